	.target	sm_90a

	.elftype	@"ET_EXEC"


//--------------------- .note.nv.tkinfo           --------------------------
	.section	.note.nv.tkinfo,"",@"SHT_NOTE"
	.sectionflags	@"SHF_NOTE_NV_TKINFO"
	.tkinfo
        /*0018*/ 	.word	0x00000002
        /*0030*/ 	.string	""
        /*0030*/ 	.string	"ptxas"
        /*0030*/ 	.string	"Cuda compilation tools, release 13.0, V13.0.88"
        /*0030*/ 	.string	"Build cuda_13.0.r13.0/compiler.36424714_0"
        /*0030*/ 	.string	"-arch sm_90a -m 64 "



//--------------------- .note.nv.cuinfo           --------------------------
	.section	.note.nv.cuinfo,"",@"SHT_NOTE"
	.sectionflags	@"SHF_NOTE_NV_CUINFO"
        /*0018*/ 	.short	0x0002
        /*001a*/ 	.short	0x005a
        /*001c*/ 	.short	0x0082
	.zero		2


//--------------------- .nv.info                  --------------------------
	.section	.nv.info,"",@"SHT_CUDA_INFO"
	.align	4


	//----- nvinfo : EIATTR_REGCOUNT
	.align		4
        /*0000*/ 	.byte	0x04, 0x2f
        /*0002*/ 	.short	(.L_59 - .L_58)
	.align		4
.L_58:
        /*0004*/ 	.word	index@(_ZN7cutlass13device_kernelIN5flash11enable_sm90INS1_16FlashAttnFwdSm90INS1_25CollectiveMainloopFwdSm90ILi2EN4cute5tupleIJNS5_1CILi1EEES8_S8_EEENS6_IJNS7_ILi192EEENS7_ILi160EEENS7_ILi64EEEEEELi64ENS_12float_e4m3_tEfNS_4arch4Sm90ELb1ELb0ELb1ELb1ELb0ELb1ELb0ELb1ELb1ELb1ELb0ELb0EEENS1_21CollectiveEpilogueFwdINS6_IJSA_SC_SB_EEES9_NS_10bfloat16_tESG_Li384ELb1ELb1ELb0ELb1EEENS1_36VarlenDynamicPersistentTileSchedulerILi192ELi160ELi384ELi128ELb0ELb1ELb1ELb1ELb1ELb1EEEEEEEEEvNT_6ParamsE)
        /*0008*/ 	.word	0x00000080


	//----- nvinfo : EIATTR_FRAME_SIZE
	.align		4
.L_59:
        /*000c*/ 	.byte	0x04, 0x11
        /*000e*/ 	.short	(.L_61 - .L_60)
	.align		4
.L_60:
        /*0010*/ 	.word	index@(_ZN7cutlass13device_kernelIN5flash11enable_sm90INS1_16FlashAttnFwdSm90INS1_25CollectiveMainloopFwdSm90ILi2EN4cute5tupleIJNS5_1CILi1EEES8_S8_EEENS6_IJNS7_ILi192EEENS7_ILi160EEENS7_ILi64EEEEEELi64ENS_12float_e4m3_tEfNS_4arch4Sm90ELb1ELb0ELb1ELb1ELb0ELb1ELb0ELb1ELb1ELb1ELb0ELb0EEENS1_21CollectiveEpilogueFwdINS6_IJSA_SC_SB_EEES9_NS_10bfloat16_tESG_Li384ELb1ELb1ELb0ELb1EEENS1_36VarlenDynamicPersistentTileSchedulerILi192ELi160ELi384ELi128ELb0ELb1ELb1ELb1ELb1ELb1EEEEEEEEEvNT_6ParamsE)
        /*0014*/ 	.word	0x00000088


	//----- nvinfo : EIATTR_REGCOUNT
	.align		4
.L_61:
        /*0018*/ 	.byte	0x04, 0x2f
        /*001a*/ 	.short	(.L_63 - .L_62)
	.align		4
.L_62:
        /*001c*/ 	.word	index@(_ZN7cutlass13device_kernelIN5flash11enable_sm90INS1_16FlashAttnFwdSm90INS1_25CollectiveMainloopFwdSm90ILi2EN4cute5tupleIJNS5_1CILi1EEES8_S8_EEENS6_IJNS7_ILi192EEENS7_ILi160EEENS7_ILi64EEEEEELi64ENS_12float_e4m3_tEfNS_4arch4Sm90ELb1ELb0ELb1ELb1ELb0ELb0ELb0ELb1ELb1ELb1ELb0ELb0EEENS1_21CollectiveEpilogueFwdINS6_IJSA_SC_SB_EEES9_NS_10bfloat16_tESG_Li384ELb1ELb1ELb0ELb1EEENS1_36VarlenDynamicPersistentTileSchedulerILi192ELi160ELi384ELi128ELb0ELb1ELb1ELb1ELb1ELb1EEEEEEEEEvNT_6ParamsE)
        /*0020*/ 	.word	0x00000080


	//----- nvinfo : EIATTR_FRAME_SIZE
	.align		4
.L_63:
        /*0024*/ 	.byte	0x04, 0x11
        /*0026*/ 	.short	(.L_65 - .L_64)
	.align		4
.L_64:
        /*0028*/ 	.word	index@(_ZN7cutlass13device_kernelIN5flash11enable_sm90INS1_16FlashAttnFwdSm90INS1_25CollectiveMainloopFwdSm90ILi2EN4cute5tupleIJNS5_1CILi1EEES8_S8_EEENS6_IJNS7_ILi192EEENS7_ILi160EEENS7_ILi64EEEEEELi64ENS_12float_e4m3_tEfNS_4arch4Sm90ELb1ELb0ELb1ELb1ELb0ELb0ELb0ELb1ELb1ELb1ELb0ELb0EEENS1_21CollectiveEpilogueFwdINS6_IJSA_SC_SB_EEES9_NS_10bfloat16_tESG_Li384ELb1ELb1ELb0ELb1EEENS1_36VarlenDynamicPersistentTileSchedulerILi192ELi160ELi384ELi128ELb0ELb1ELb1ELb1ELb1ELb1EEEEEEEEEvNT_6ParamsE)
        /*002c*/ 	.word	0x00000010


	//----- nvinfo : EIATTR_REGCOUNT
	.align		4
.L_65:
        /*0030*/ 	.byte	0x04, 0x2f
        /*0032*/ 	.short	(.L_67 - .L_66)
	.align		4
.L_66:
        /*0034*/ 	.word	index@(_ZN7cutlass13device_kernelIN5flash11enable_sm90INS1_16FlashAttnFwdSm90INS1_25CollectiveMainloopFwdSm90ILi2EN4cute5tupleIJNS5_1CILi1EEES8_S8_EEENS6_IJNS7_ILi192EEENS7_ILi160EEENS7_ILi64EEEEEELi64ENS_12float_e4m3_tEfNS_4arch4Sm90ELb1ELb0ELb1ELb0ELb0ELb0ELb0ELb1ELb1ELb1ELb0ELb0EEENS1_21CollectiveEpilogueFwdINS6_IJSA_SC_SB_EEES9_NS_10bfloat16_tESG_Li384ELb0ELb1ELb0ELb1EEENS1_30DynamicPersistentTileSchedulerILi384ELi128ELb0ELb1ELb1EEEEEEEEEvNT_6ParamsE)
        /*0038*/ 	.word	0x00000080


	//----- nvinfo : EIATTR_FRAME_SIZE
	.align		4
.L_67:
        /*003c*/ 	.byte	0x04, 0x11
        /*003e*/ 	.short	(.L_69 - .L_68)
	.align		4
.L_68:
        /*0040*/ 	.word	index@(_ZN7cutlass13device_kernelIN5flash11enable_sm90INS1_16FlashAttnFwdSm90INS1_25CollectiveMainloopFwdSm90ILi2EN4cute5tupleIJNS5_1CILi1EEES8_S8_EEENS6_IJNS7_ILi192EEENS7_ILi160EEENS7_ILi64EEEEEELi64ENS_12float_e4m3_tEfNS_4arch4Sm90ELb1ELb0ELb1ELb0ELb0ELb0ELb0ELb1ELb1ELb1ELb0ELb0EEENS1_21CollectiveEpilogueFwdINS6_IJSA_SC_SB_EEES9_NS_10bfloat16_tESG_Li384ELb0ELb1ELb0ELb1EEENS1_30DynamicPersistentTileSchedulerILi384ELi128ELb0ELb1ELb1EEEEEEEEEvNT_6ParamsE)
        /*0044*/ 	.word	0x00000008


	//----- nvinfo : EIATTR_REGCOUNT
	.align		4
.L_69:
        /*0048*/ 	.byte	0x04, 0x2f
        /*004a*/ 	.short	(.L_71 - .L_70)
	.align		4
.L_70:
        /*004c*/ 	.word	index@(_ZN7cutlass13device_kernelIN5flash11enable_sm90INS1_16FlashAttnFwdSm90INS1_25CollectiveMainloopFwdSm90ILi2EN4cute5tupleIJNS5_1CILi1EEES8_S8_EEENS6_IJNS7_ILi192EEENS7_ILi160EEENS7_ILi64EEEEEELi64ENS_12float_e4m3_tEfNS_4arch4Sm90ELb0ELb1ELb1ELb1ELb0ELb1ELb0ELb1ELb1ELb1ELb0ELb0EEENS1_21CollectiveEpilogueFwdINS6_IJSA_SC_SB_EEES9_NS_10bfloat16_tESG_Li384ELb1ELb1ELb0ELb1EEENS1_36VarlenDynamicPersistentTileSchedulerILi192ELi160ELi384ELi128ELb0ELb1ELb1ELb1ELb0ELb1EEEEEEEEEvNT_6ParamsE)
        /*0050*/ 	.word	0x00000080


	//----- nvinfo : EIATTR_FRAME_SIZE
	.align		4
.L_71:
        /*0054*/ 	.byte	0x04, 0x11
        /*0056*/ 	.short	(.L_73 - .L_72)
	.align		4
.L_72:
        /*0058*/ 	.word	index@(_ZN7cutlass13device_kernelIN5flash11enable_sm90INS1_16FlashAttnFwdSm90INS1_25CollectiveMainloopFwdSm90ILi2EN4cute5tupleIJNS5_1CILi1EEES8_S8_EEENS6_IJNS7_ILi192EEENS7_ILi160EEENS7_ILi64EEEEEELi64ENS_12float_e4m3_tEfNS_4arch4Sm90ELb0ELb1ELb1ELb1ELb0ELb1ELb0ELb1ELb1ELb1ELb0ELb0EEENS1_21CollectiveEpilogueFwdINS6_IJSA_SC_SB_EEES9_NS_10bfloat16_tESG_Li384ELb1ELb1ELb0ELb1EEENS1_36VarlenDynamicPersistentTileSchedulerILi192ELi160ELi384ELi128ELb0ELb1ELb1ELb1ELb0ELb1EEEEEEEEEvNT_6ParamsE)
        /*005c*/ 	.word	0x00000068


	//----- nvinfo : EIATTR_REGCOUNT
	.align		4
.L_73:
        /*0060*/ 	.byte	0x04, 0x2f
        /*0062*/ 	.short	(.L_75 - .L_74)
	.align		4
.L_74:
        /*0064*/ 	.word	index@(_ZN7cutlass13device_kernelIN5flash11enable_sm90INS1_16FlashAttnFwdSm90INS1_25CollectiveMainloopFwdSm90ILi2EN4cute5tupleIJNS5_1CILi1EEES8_S8_EEENS6_IJNS7_ILi192EEENS7_ILi160EEENS7_ILi64EEEEEELi64ENS_12float_e4m3_tEfNS_4arch4Sm90ELb0ELb1ELb1ELb1ELb0ELb0ELb0ELb1ELb1ELb1ELb0ELb0EEENS1_21CollectiveEpilogueFwdINS6_IJSA_SC_SB_EEES9_NS_10bfloat16_tESG_Li384ELb1ELb1ELb0ELb1EEENS1_36VarlenDynamicPersistentTileSchedulerILi192ELi160ELi384ELi128ELb0ELb1ELb1ELb1ELb0ELb1EEEEEEEEEvNT_6ParamsE)
        /*0068*/ 	.word	0x00000080


	//----- nvinfo : EIATTR_FRAME_SIZE
	.align		4
.L_75:
        /*006c*/ 	.byte	0x04, 0x11
        /*006e*/ 	.short	(.L_77 - .L_76)
	.align		4
.L_76:
        /*0070*/ 	.word	index@(_ZN7cutlass13device_kernelIN5flash11enable_sm90INS1_16FlashAttnFwdSm90INS1_25CollectiveMainloopFwdSm90ILi2EN4cute5tupleIJNS5_1CILi1EEES8_S8_EEENS6_IJNS7_ILi192EEENS7_ILi160EEENS7_ILi64EEEEEELi64ENS_12float_e4m3_tEfNS_4arch4Sm90ELb0ELb1ELb1ELb1ELb0ELb0ELb0ELb1ELb1ELb1ELb0ELb0EEENS1_21CollectiveEpilogueFwdINS6_IJSA_SC_SB_EEES9_NS_10bfloat16_tESG_Li384ELb1ELb1ELb0ELb1EEENS1_36VarlenDynamicPersistentTileSchedulerILi192ELi160ELi384ELi128ELb0ELb1ELb1ELb1ELb0ELb1EEEEEEEEEvNT_6ParamsE)
        /*0074*/ 	.word	0x00000010


	//----- nvinfo : EIATTR_REGCOUNT
	.align		4
.L_77:
        /*0078*/ 	.byte	0x04, 0x2f
        /*007a*/ 	.short	(.L_79 - .L_78)
	.align		4
.L_78:
        /*007c*/ 	.word	index@(_ZN7cutlass13device_kernelIN5flash11enable_sm90INS1_16FlashAttnFwdSm90INS1_25CollectiveMainloopFwdSm90ILi2EN4cute5tupleIJNS5_1CILi1EEES8_S8_EEENS6_IJNS7_ILi192EEENS7_ILi160EEENS7_ILi64EEEEEELi64ENS_12float_e4m3_tEfNS_4arch4Sm90ELb0ELb1ELb1ELb0ELb0ELb0ELb0ELb1ELb1ELb1ELb0ELb0EEENS1_21CollectiveEpilogueFwdINS6_IJSA_SC_SB_EEES9_NS_10bfloat16_tESG_Li384ELb0ELb1ELb0ELb1EEENS1_30DynamicPersistentTileSchedulerILi384ELi128ELb0ELb1ELb1EEEEEEEEEvNT_6ParamsE)
        /*0080*/ 	.word	0x00000080


	//----- nvinfo : EIATTR_FRAME_SIZE
	.align		4
.L_79:
        /*0084*/ 	.byte	0x04, 0x11
        /*0086*/ 	.short	(.L_81 - .L_80)
	.align		4
.L_80:
        /*0088*/ 	.word	index@(_ZN7cutlass13device_kernelIN5flash11enable_sm90INS1_16FlashAttnFwdSm90INS1_25CollectiveMainloopFwdSm90ILi2EN4cute5tupleIJNS5_1CILi1EEES8_S8_EEENS6_IJNS7_ILi192EEENS7_ILi160EEENS7_ILi64EEEEEELi64ENS_12float_e4m3_tEfNS_4arch4Sm90ELb0ELb1ELb1ELb0ELb0ELb0ELb0ELb1ELb1ELb1ELb0ELb0EEENS1_21CollectiveEpilogueFwdINS6_IJSA_SC_SB_EEES9_NS_10bfloat16_tESG_Li384ELb0ELb1ELb0ELb1EEENS1_30DynamicPersistentTileSchedulerILi384ELi128ELb0ELb1ELb1EEEEEEEEEvNT_6ParamsE)
        /*008c*/ 	.word	0x00000000


	//----- nvinfo : EIATTR_REGCOUNT
	.align		4
.L_81:
        /*0090*/ 	.byte	0x04, 0x2f
        /*0092*/ 	.short	(.L_83 - .L_82)
	.align		4
.L_82:
        /*0094*/ 	.word	index@(_ZN7cutlass13device_kernelIN5flash11enable_sm90INS1_16FlashAttnFwdSm90INS1_25CollectiveMainloopFwdSm90ILi2EN4cute5tupleIJNS5_1CILi1EEES8_S8_EEENS6_IJNS7_ILi192EEENS7_ILi160EEENS7_ILi64EEEEEELi64ENS_12float_e4m3_tEfNS_4arch4Sm90ELb0ELb0ELb1ELb1ELb0ELb1ELb0ELb1ELb1ELb1ELb0ELb0EEENS1_21CollectiveEpilogueFwdINS6_IJSA_SC_SB_EEES9_NS_10bfloat16_tESG_Li384ELb1ELb1ELb0ELb1EEENS1_36VarlenDynamicPersistentTileSchedulerILi192ELi160ELi384ELi128ELb0ELb1ELb1ELb0ELb1ELb1EEEEEEEEEvNT_6ParamsE)
        /*0098*/ 	.word	0x00000080


	//----- nvinfo : EIATTR_FRAME_SIZE
	.align		4
.L_83:
        /*009c*/ 	.byte	0x04, 0x11
        /*009e*/ 	.short	(.L_85 - .L_84)
	.align		4
.L_84:
        /*00a0*/ 	.word	index@(_ZN7cutlass13device_kernelIN5flash11enable_sm90INS1_16FlashAttnFwdSm90INS1_25CollectiveMainloopFwdSm90ILi2EN4cute5tupleIJNS5_1CILi1EEES8_S8_EEENS6_IJNS7_ILi192EEENS7_ILi160EEENS7_ILi64EEEEEELi64ENS_12float_e4m3_tEfNS_4arch4Sm90ELb0ELb0ELb1ELb1ELb0ELb1ELb0ELb1ELb1ELb1ELb0ELb0EEENS1_21CollectiveEpilogueFwdINS6_IJSA_SC_SB_EEES9_NS_10bfloat16_tESG_Li384ELb1ELb1ELb0ELb1EEENS1_36VarlenDynamicPersistentTileSchedulerILi192ELi160ELi384ELi128ELb0ELb1ELb1ELb0ELb1ELb1EEEEEEEEEvNT_6ParamsE)
        /*00a4*/ 	.word	0x00000080


	//----- nvinfo : EIATTR_REGCOUNT
	.align		4
.L_85:
        /*00a8*/ 	.byte	0x04, 0x2f
        /*00aa*/ 	.short	(.L_87 - .L_86)
	.align		4
.L_86:
        /*00ac*/ 	.word	index@(_ZN7cutlass13device_kernelIN5flash11enable_sm90INS1_16FlashAttnFwdSm90INS1_25CollectiveMainloopFwdSm90ILi2EN4cute5tupleIJNS5_1CILi1EEES8_S8_EEENS6_IJNS7_ILi192EEENS7_ILi160EEENS7_ILi64EEEEEELi64ENS_12float_e4m3_tEfNS_4arch4Sm90ELb0ELb0ELb1ELb1ELb0ELb0ELb0ELb1ELb1ELb1ELb0ELb0EEENS1_21CollectiveEpilogueFwdINS6_IJSA_SC_SB_EEES9_NS_10bfloat16_tESG_Li384ELb1ELb1ELb0ELb1EEENS1_36VarlenDynamicPersistentTileSchedulerILi192ELi160ELi384ELi128ELb0ELb1ELb1ELb0ELb1ELb1EEEEEEEEEvNT_6ParamsE)
        /*00b0*/ 	.word	0x00000080


	//----- nvinfo : EIATTR_FRAME_SIZE
	.align		4
.L_87:
        /*00b4*/ 	.byte	0x04, 0x11
        /*00b6*/ 	.short	(.L_89 - .L_88)
	.align		4
.L_88:
        /*00b8*/ 	.word	index@(_ZN7cutlass13device_kernelIN5flash11enable_sm90INS1_16FlashAttnFwdSm90INS1_25CollectiveMainloopFwdSm90ILi2EN4cute5tupleIJNS5_1CILi1EEES8_S8_EEENS6_IJNS7_ILi192EEENS7_ILi160EEENS7_ILi64EEEEEELi64ENS_12float_e4m3_tEfNS_4arch4Sm90ELb0ELb0ELb1ELb1ELb0ELb0ELb0ELb1ELb1ELb1ELb0ELb0EEENS1_21CollectiveEpilogueFwdINS6_IJSA_SC_SB_EEES9_NS_10bfloat16_tESG_Li384ELb1ELb1ELb0ELb1EEENS1_36VarlenDynamicPersistentTileSchedulerILi192ELi160ELi384ELi128ELb0ELb1ELb1ELb0ELb1ELb1EEEEEEEEEvNT_6ParamsE)
        /*00bc*/ 	.word	0x00000008


	//----- nvinfo : EIATTR_REGCOUNT
	.align		4
.L_89:
        /*00c0*/ 	.byte	0x04, 0x2f
        /*00c2*/ 	.short	(.L_91 - .L_90)
	.align		4
.L_90:
        /*00c4*/ 	.word	index@(_ZN7cutlass13device_kernelIN5flash11enable_sm90INS1_16FlashAttnFwdSm90INS1_25CollectiveMainloopFwdSm90ILi2EN4cute5tupleIJNS5_1CILi1EEES8_S8_EEENS6_IJNS7_ILi192EEENS7_ILi160EEENS7_ILi64EEEEEELi64ENS_12float_e4m3_tEfNS_4arch4Sm90ELb0ELb0ELb1ELb0ELb0ELb0ELb0ELb1ELb1ELb1ELb0ELb0EEENS1_21CollectiveEpilogueFwdINS6_IJSA_SC_SB_EEES9_NS_10bfloat16_tESG_Li384ELb0ELb1ELb0ELb1EEENS1_29StaticPersistentTileSchedulerILb0EEEEEEEEEvNT_6ParamsE)
        /*00c8*/ 	.word	0x00000080


	//----- nvinfo : EIATTR_FRAME_SIZE
	.align		4
.L_91:
        /*00cc*/ 	.byte	0x04, 0x11
        /*00ce*/ 	.short	(.L_93 - .L_92)
	.align		4
.L_92:
        /*00d0*/ 	.word	index@(_ZN7cutlass13device_kernelIN5flash11enable_sm90INS1_16FlashAttnFwdSm90INS1_25CollectiveMainloopFwdSm90ILi2EN4cute5tupleIJNS5_1CILi1EEES8_S8_EEENS6_IJNS7_ILi192EEENS7_ILi160EEENS7_ILi64EEEEEELi64ENS_12float_e4m3_tEfNS_4arch4Sm90ELb0ELb0ELb1ELb0ELb0ELb0ELb0ELb1ELb1ELb1ELb0ELb0EEENS1_21CollectiveEpilogueFwdINS6_IJSA_SC_SB_EEES9_NS_10bfloat16_tESG_Li384ELb0ELb1ELb0ELb1EEENS1_29StaticPersistentTileSchedulerILb0EEEEEEEEEvNT_6ParamsE)
        /*00d4*/ 	.word	0x00000000


	//----- nvinfo : EIATTR_REGCOUNT
	.align		4
.L_93:
        /*00d8*/ 	.byte	0x04, 0x2f
        /*00da*/ 	.short	(.L_95 - .L_94)
	.align		4
.L_94:
        /*00dc*/ 	.word	index@(_ZN7cutlass13device_kernelIN5flash11enable_sm90INS1_16FlashAttnFwdSm90INS1_25CollectiveMainloopFwdSm90ILi2EN4cute5tupleIJNS5_1CILi1EEES8_S8_EEENS6_IJNS7_ILi192EEENS7_ILi128EEENS7_ILi96EEEEEELi96ENS_12float_e4m3_tEfNS_4arch4Sm90ELb1ELb0ELb1ELb1ELb0ELb1ELb0ELb1ELb1ELb1ELb0ELb0EEENS1_21CollectiveEpilogueFwdINS6_IJSA_SC_SB_EEES9_NS_10bfloat16_tESG_Li384ELb1ELb1ELb0ELb1EEENS1_36VarlenDynamicPersistentTileSchedulerILi192ELi128ELi384ELi128ELb0ELb1ELb1ELb1ELb1ELb1EEEEEEEEEvNT_6ParamsE)
        /*00e0*/ 	.word	0x00000080


	//----- nvinfo : EIATTR_FRAME_SIZE
	.align		4
.L_95:
        /*00e4*/ 	.byte	0x04, 0x11
        /*00e6*/ 	.short	(.L_97 - .L_96)
	.align		4
.L_96:
        /*00e8*/ 	.word	index@(_ZN7cutlass13device_kernelIN5flash11enable_sm90INS1_16FlashAttnFwdSm90INS1_25CollectiveMainloopFwdSm90ILi2EN4cute5tupleIJNS5_1CILi1EEES8_S8_EEENS6_IJNS7_ILi192EEENS7_ILi128EEENS7_ILi96EEEEEELi96ENS_12float_e4m3_tEfNS_4arch4Sm90ELb1ELb0ELb1ELb1ELb0ELb1ELb0ELb1ELb1ELb1ELb0ELb0EEENS1_21CollectiveEpilogueFwdINS6_IJSA_SC_SB_EEES9_NS_10bfloat16_tESG_Li384ELb1ELb1ELb0ELb1EEENS1_36VarlenDynamicPersistentTileSchedulerILi192ELi128ELi384ELi128ELb0ELb1ELb1ELb1ELb1ELb1EEEEEEEEEvNT_6ParamsE)
        /*00ec*/ 	.word	0x00000088


	//----- nvinfo : EIATTR_REGCOUNT
	.align		4
.L_97:
        /*00f0*/ 	.byte	0x04, 0x2f
        /*00f2*/ 	.short	(.L_99 - .L_98)
	.align		4
.L_98:
        /*00f4*/ 	.word	index@(_ZN7cutlass13device_kernelIN5flash11enable_sm90INS1_16FlashAttnFwdSm90INS1_25CollectiveMainloopFwdSm90ILi2EN4cute5tupleIJNS5_1CILi1EEES8_S8_EEENS6_IJNS7_ILi192EEENS7_ILi128EEENS7_ILi96EEEEEELi96ENS_12float_e4m3_tEfNS_4arch4Sm90ELb1ELb0ELb1ELb1ELb0ELb0ELb0ELb1ELb1ELb1ELb0ELb0EEENS1_21CollectiveEpilogueFwdINS6_IJSA_SC_SB_EEES9_NS_10bfloat16_tESG_Li384ELb1ELb1ELb0ELb1EEENS1_36VarlenDynamicPersistentTileSchedulerILi192ELi128ELi384ELi128ELb0ELb1ELb1ELb1ELb1ELb1EEEEEEEEEvNT_6ParamsE)
        /*00f8*/ 	.word	0x00000080


	//----- nvinfo : EIATTR_FRAME_SIZE
	.align		4
.L_99:
        /*00fc*/ 	.byte	0x04, 0x11
        /*00fe*/ 	.short	(.L_101 - .L_100)
	.align		4
.L_100:
        /*0100*/ 	.word	index@(_ZN7cutlass13device_kernelIN5flash11enable_sm90INS1_16FlashAttnFwdSm90INS1_25CollectiveMainloopFwdSm90ILi2EN4cute5tupleIJNS5_1CILi1EEES8_S8_EEENS6_IJNS7_ILi192EEENS7_ILi128EEENS7_ILi96EEEEEELi96ENS_12float_e4m3_tEfNS_4arch4Sm90ELb1ELb0ELb1ELb1ELb0ELb0ELb0ELb1ELb1ELb1ELb0ELb0EEENS1_21CollectiveEpilogueFwdINS6_IJSA_SC_SB_EEES9_NS_10bfloat16_tESG_Li384ELb1ELb1ELb0ELb1EEENS1_36VarlenDynamicPersistentTileSchedulerILi192ELi128ELi384ELi128ELb0ELb1ELb1ELb1ELb1ELb1EEEEEEEEEvNT_6ParamsE)
        /*0104*/ 	.word	0x00000020


	//----- nvinfo : EIATTR_REGCOUNT
	.align		4
.L_101:
        /*0108*/ 	.byte	0x04, 0x2f
        /*010a*/ 	.short	(.L_103 - .L_102)
	.align		4
.L_102:
        /*010c*/ 	.word	index@(_ZN7cutlass13device_kernelIN5flash11enable_sm90INS1_16FlashAttnFwdSm90INS1_25CollectiveMainloopFwdSm90ILi2EN4cute5tupleIJNS5_1CILi1EEES8_S8_EEENS6_IJNS7_ILi192EEENS7_ILi128EEENS7_ILi96EEEEEELi96ENS_12float_e4m3_tEfNS_4arch4Sm90ELb1ELb0ELb1ELb0ELb0ELb0ELb0ELb1ELb1ELb1ELb0ELb0EEENS1_21CollectiveEpilogueFwdINS6_IJSA_SC_SB_EEES9_NS_10bfloat16_tESG_Li384ELb0ELb1ELb0ELb1EEENS1_30DynamicPersistentTileSchedulerILi384ELi128ELb0ELb1ELb1EEEEEEEEEvNT_6ParamsE)
        /*0110*/ 	.word	0x00000080


	//----- nvinfo : EIATTR_FRAME_SIZE
	.align		4
.L_103:
        /*0114*/ 	.byte	0x04, 0x11
        /*0116*/ 	.short	(.L_105 - .L_104)
	.align		4
.L_104:
        /*0118*/ 	.word	index@(_ZN7cutlass13device_kernelIN5flash11enable_sm90INS1_16FlashAttnFwdSm90INS1_25CollectiveMainloopFwdSm90ILi2EN4cute5tupleIJNS5_1CILi1EEES8_S8_EEENS6_IJNS7_ILi192EEENS7_ILi128EEENS7_ILi96EEEEEELi96ENS_12float_e4m3_tEfNS_4arch4Sm90ELb1ELb0ELb1ELb0ELb0ELb0ELb0ELb1ELb1ELb1ELb0ELb0EEENS1_21CollectiveEpilogueFwdINS6_IJSA_SC_SB_EEES9_NS_10bfloat16_tESG_Li384ELb0ELb1ELb0ELb1EEENS1_30DynamicPersistentTileSchedulerILi384ELi128ELb0ELb1ELb1EEEEEEEEEvNT_6ParamsE)
        /*011c*/ 	.word	0x00000010


	//----- nvinfo : EIATTR_REGCOUNT
	.align		4
.L_105:
        /*0120*/ 	.byte	0x04, 0x2f
        /*0122*/ 	.short	(.L_107 - .L_106)
	.align		4
.L_106:
        /*0124*/ 	.word	index@(_ZN7cutlass13device_kernelIN5flash11enable_sm90INS1_16FlashAttnFwdSm90INS1_25CollectiveMainloopFwdSm90ILi2EN4cute5tupleIJNS5_1CILi1EEES8_S8_EEENS6_IJNS7_ILi192EEENS7_ILi128EEENS7_ILi96EEEEEELi96ENS_12float_e4m3_tEfNS_4arch4Sm90ELb0ELb1ELb1ELb1ELb0ELb1ELb0ELb1ELb1ELb1ELb0ELb0EEENS1_21CollectiveEpilogueFwdINS6_IJSA_SC_SB_EEES9_NS_10bfloat16_tESG_Li384ELb1ELb1ELb0ELb1EEENS1_36VarlenDynamicPersistentTileSchedulerILi192ELi128ELi384ELi128ELb0ELb1ELb1ELb1ELb0ELb1EEEEEEEEEvNT_6ParamsE)
        /*0128*/ 	.word	0x00000080


	//----- nvinfo : EIATTR_FRAME_SIZE
	.align		4
.L_107:
        /*012c*/ 	.byte	0x04, 0x11
        /*012e*/ 	.short	(.L_109 - .L_108)
	.align		4
.L_108:
        /*0130*/ 	.word	index@(_ZN7cutlass13device_kernelIN5flash11enable_sm90INS1_16FlashAttnFwdSm90INS1_25CollectiveMainloopFwdSm90ILi2EN4cute5tupleIJNS5_1CILi1EEES8_S8_EEENS6_IJNS7_ILi192EEENS7_ILi128EEENS7_ILi96EEEEEELi96ENS_12float_e4m3_tEfNS_4arch4Sm90ELb0ELb1ELb1ELb1ELb0ELb1ELb0ELb1ELb1ELb1ELb0ELb0EEENS1_21CollectiveEpilogueFwdINS6_IJSA_SC_SB_EEES9_NS_10bfloat16_tESG_Li384ELb1ELb1ELb0ELb1EEENS1_36VarlenDynamicPersistentTileSchedulerILi192ELi128ELi384ELi128ELb0ELb1ELb1ELb1ELb0ELb1EEEEEEEEEvNT_6ParamsE)
        /*0134*/ 	.word	0x00000088


	//----- nvinfo : EIATTR_REGCOUNT
	.align		4
.L_109:
        /*0138*/ 	.byte	0x04, 0x2f
        /*013a*/ 	.short	(.L_111 - .L_110)
	.align		4
.L_110:
        /*013c*/ 	.word	index@(_ZN7cutlass13device_kernelIN5flash11enable_sm90INS1_16FlashAttnFwdSm90INS1_25CollectiveMainloopFwdSm90ILi2EN4cute5tupleIJNS5_1CILi1EEES8_S8_EEENS6_IJNS7_ILi192EEENS7_ILi128EEENS7_ILi96EEEEEELi96ENS_12float_e4m3_tEfNS_4arch4Sm90ELb0ELb1ELb1ELb1ELb0ELb0ELb0ELb1ELb1ELb1ELb0ELb0EEENS1_21CollectiveEpilogueFwdINS6_IJSA_SC_SB_EEES9_NS_10bfloat16_tESG_Li384ELb1ELb1ELb0ELb1EEENS1_36VarlenDynamicPersistentTileSchedulerILi192ELi128ELi384ELi128ELb0ELb1ELb1ELb1ELb0ELb1EEEEEEEEEvNT_6ParamsE)
        /*0140*/ 	.word	0x00000080


	//----- nvinfo : EIATTR_FRAME_SIZE
	.align		4
.L_111:
        /*0144*/ 	.byte	0x04, 0x11
        /*0146*/ 	.short	(.L_113 - .L_112)
	.align		4
.L_112:
        /*0148*/ 	.word	index@(_ZN7cutlass13device_kernelIN5flash11enable_sm90INS1_16FlashAttnFwdSm90INS1_25CollectiveMainloopFwdSm90ILi2EN4cute5tupleIJNS5_1CILi1EEES8_S8_EEENS6_IJNS7_ILi192EEENS7_ILi128EEENS7_ILi96EEEEEELi96ENS_12float_e4m3_tEfNS_4arch4Sm90ELb0ELb1ELb1ELb1ELb0ELb0ELb0ELb1ELb1ELb1ELb0ELb0EEENS1_21CollectiveEpilogueFwdINS6_IJSA_SC_SB_EEES9_NS_10bfloat16_tESG_Li384ELb1ELb1ELb0ELb1EEENS1_36VarlenDynamicPersistentTileSchedulerILi192ELi128ELi384ELi128ELb0ELb1ELb1ELb1ELb0ELb1EEEEEEEEEvNT_6ParamsE)
        /*014c*/ 	.word	0x00000018


	//----- nvinfo : EIATTR_REGCOUNT
	.align		4
.L_113:
        /*0150*/ 	.byte	0x04, 0x2f
        /*0152*/ 	.short	(.L_115 - .L_114)
	.align		4
.L_114:
        /*0154*/ 	.word	index@(_ZN7cutlass13device_kernelIN5flash11enable_sm90INS1_16FlashAttnFwdSm90INS1_25CollectiveMainloopFwdSm90ILi2EN4cute5tupleIJNS5_1CILi1EEES8_S8_EEENS6_IJNS7_ILi192EEENS7_ILi128EEENS7_ILi96EEEEEELi96ENS_12float_e4m3_tEfNS_4arch4Sm90ELb0ELb1ELb1ELb0ELb0ELb0ELb0ELb1ELb1ELb1ELb0ELb0EEENS1_21CollectiveEpilogueFwdINS6_IJSA_SC_SB_EEES9_NS_10bfloat16_tESG_Li384ELb0ELb1ELb0ELb1EEENS1_30DynamicPersistentTileSchedulerILi384ELi128ELb0ELb1ELb1EEEEEEEEEvNT_6ParamsE)
        /*0158*/ 	.word	0x00000080


	//----- nvinfo : EIATTR_FRAME_SIZE
	.align		4
.L_115:
        /*015c*/ 	.byte	0x04, 0x11
        /*015e*/ 	.short	(.L_117 - .L_116)
	.align		4
.L_116:
        /*0160*/ 	.word	index@(_ZN7cutlass13device_kernelIN5flash11enable_sm90INS1_16FlashAttnFwdSm90INS1_25CollectiveMainloopFwdSm90ILi2EN4cute5tupleIJNS5_1CILi1EEES8_S8_EEENS6_IJNS7_ILi192EEENS7_ILi128EEENS7_ILi96EEEEEELi96ENS_12float_e4m3_tEfNS_4arch4Sm90ELb0ELb1ELb1ELb0ELb0ELb0ELb0ELb1ELb1ELb1ELb0ELb0EEENS1_21CollectiveEpilogueFwdINS6_IJSA_SC_SB_EEES9_NS_10bfloat16_tESG_Li384ELb0ELb1ELb0ELb1EEENS1_30DynamicPersistentTileSchedulerILi384ELi128ELb0ELb1ELb1EEEEEEEEEvNT_6ParamsE)
        /*0164*/ 	.word	0x00000010


	//----- nvinfo : EIATTR_REGCOUNT
	.align		4
.L_117:
        /*0168*/ 	.byte	0x04, 0x2f
        /*016a*/ 	.short	(.L_119 - .L_118)
	.align		4
.L_118:
        /*016c*/ 	.word	index@(_ZN7cutlass13device_kernelIN5flash11enable_sm90INS1_16FlashAttnFwdSm90INS1_25CollectiveMainloopFwdSm90ILi2EN4cute5tupleIJNS5_1CILi1EEES8_S8_EEENS6_IJNS7_ILi192EEENS7_ILi128EEENS7_ILi96EEEEEELi96ENS_12float_e4m3_tEfNS_4arch4Sm90ELb0ELb0ELb1ELb1ELb0ELb1ELb0ELb1ELb1ELb1ELb0ELb0EEENS1_21CollectiveEpilogueFwdINS6_IJSA_SC_SB_EEES9_NS_10bfloat16_tESG_Li384ELb1ELb1ELb0ELb1EEENS1_36VarlenDynamicPersistentTileSchedulerILi192ELi128ELi384ELi128ELb0ELb1ELb1ELb0ELb1ELb1EEEEEEEEEvNT_6ParamsE)
        /*0170*/ 	.word	0x00000080


	//----- nvinfo : EIATTR_FRAME_SIZE
	.align		4
.L_119:
        /*0174*/ 	.byte	0x04, 0x11
        /*0176*/ 	.short	(.L_121 - .L_120)
	.align		4
.L_120:
        /*0178*/ 	.word	index@(_ZN7cutlass13device_kernelIN5flash11enable_sm90INS1_16FlashAttnFwdSm90INS1_25CollectiveMainloopFwdSm90ILi2EN4cute5tupleIJNS5_1CILi1EEES8_S8_EEENS6_IJNS7_ILi192EEENS7_ILi128EEENS7_ILi96EEEEEELi96ENS_12float_e4m3_tEfNS_4arch4Sm90ELb0ELb0ELb1ELb1ELb0ELb1ELb0ELb1ELb1ELb1ELb0ELb0EEENS1_21CollectiveEpilogueFwdINS6_IJSA_SC_SB_EEES9_NS_10bfloat16_tESG_Li384ELb1ELb1ELb0ELb1EEENS1_36VarlenDynamicPersistentTileSchedulerILi192ELi128ELi384ELi128ELb0ELb1ELb1ELb0ELb1ELb1EEEEEEEEEvNT_6ParamsE)
        /*017c*/ 	.word	0x00000078


	//----- nvinfo : EIATTR_REGCOUNT
	.align		4
.L_121:
        /*0180*/ 	.byte	0x04, 0x2f
        /*0182*/ 	.short	(.L_123 - .L_122)
	.align		4
.L_122:
        /*0184*/ 	.word	index@(_ZN7cutlass13device_kernelIN5flash11enable_sm90INS1_16FlashAttnFwdSm90INS1_25CollectiveMainloopFwdSm90ILi2EN4cute5tupleIJNS5_1CILi1EEES8_S8_EEENS6_IJNS7_ILi192EEENS7_ILi128EEENS7_ILi96EEEEEELi96ENS_12float_e4m3_tEfNS_4arch4Sm90ELb0ELb0ELb1ELb1ELb0ELb0ELb0ELb1ELb1ELb1ELb0ELb0EEENS1_21CollectiveEpilogueFwdINS6_IJSA_SC_SB_EEES9_NS_10bfloat16_tESG_Li384ELb1ELb1ELb0ELb1EEENS1_36VarlenDynamicPersistentTileSchedulerILi192ELi128ELi384ELi128ELb0ELb1ELb1ELb0ELb1ELb1EEEEEEEEEvNT_6ParamsE)
        /*0188*/ 	.word	0x00000080


	//----- nvinfo : EIATTR_FRAME_SIZE
	.align		4
.L_123:
        /*018c*/ 	.byte	0x04, 0x11
        /*018e*/ 	.short	(.L_125 - .L_124)
	.align		4
.L_124:
        /*0190*/ 	.word	index@(_ZN7cutlass13device_kernelIN5flash11enable_sm90INS1_16FlashAttnFwdSm90INS1_25CollectiveMainloopFwdSm90ILi2EN4cute5tupleIJNS5_1CILi1EEES8_S8_EEENS6_IJNS7_ILi192EEENS7_ILi128EEENS7_ILi96EEEEEELi96ENS_12float_e4m3_tEfNS_4arch4Sm90ELb0ELb0ELb1ELb1ELb0ELb0ELb0ELb1ELb1ELb1ELb0ELb0EEENS1_21CollectiveEpilogueFwdINS6_IJSA_SC_SB_EEES9_NS_10bfloat16_tESG_Li384ELb1ELb1ELb0ELb1EEENS1_36VarlenDynamicPersistentTileSchedulerILi192ELi128ELi384ELi128ELb0ELb1ELb1ELb0ELb1ELb1EEEEEEEEEvNT_6ParamsE)
        /*0194*/ 	.word	0x00000018


	//----- nvinfo : EIATTR_REGCOUNT
	.align		4
.L_125:
        /*0198*/ 	.byte	0x04, 0x2f
        /*019a*/ 	.short	(.L_127 - .L_126)
	.align		4
.L_126:
        /*019c*/ 	.word	index@(_ZN7cutlass13device_kernelIN5flash11enable_sm90INS1_16FlashAttnFwdSm90INS1_25CollectiveMainloopFwdSm90ILi2EN4cute5tupleIJNS5_1CILi1EEES8_S8_EEENS6_IJNS7_ILi192EEENS7_ILi128EEENS7_ILi96EEEEEELi96ENS_12float_e4m3_tEfNS_4arch4Sm90ELb0ELb0ELb1ELb0ELb0ELb0ELb0ELb1ELb1ELb1ELb0ELb0EEENS1_21CollectiveEpilogueFwdINS6_IJSA_SC_SB_EEES9_NS_10bfloat16_tESG_Li384ELb0ELb1ELb0ELb1EEENS1_29StaticPersistentTileSchedulerILb0EEEEEEEEEvNT_6ParamsE)
        /*01a0*/ 	.word	0x00000080


	//----- nvinfo : EIATTR_FRAME_SIZE
	.align		4
.L_127:
        /*01a4*/ 	.byte	0x04, 0x11
        /*01a6*/ 	.short	(.L_129 - .L_128)
	.align		4
.L_128:
        /*01a8*/ 	.word	index@(_ZN7cutlass13device_kernelIN5flash11enable_sm90INS1_16FlashAttnFwdSm90INS1_25CollectiveMainloopFwdSm90ILi2EN4cute5tupleIJNS5_1CILi1EEES8_S8_EEENS6_IJNS7_ILi192EEENS7_ILi128EEENS7_ILi96EEEEEELi96ENS_12float_e4m3_tEfNS_4arch4Sm90ELb0ELb0ELb1ELb0ELb0ELb0ELb0ELb1ELb1ELb1ELb0ELb0EEENS1_21CollectiveEpilogueFwdINS6_IJSA_SC_SB_EEES9_NS_10bfloat16_tESG_Li384ELb0ELb1ELb0ELb1EEENS1_29StaticPersistentTileSchedulerILb0EEEEEEEEEvNT_6ParamsE)
        /*01ac*/ 	.word	0x00000008


	//----- nvinfo : EIATTR_REGCOUNT
	.align		4
.L_129:
        /*01b0*/ 	.byte	0x04, 0x2f
        /*01b2*/ 	.short	(.L_131 - .L_130)
	.align		4
.L_130:
        /*01b4*/ 	.word	index@(_ZN7cutlass13device_kernelIN5flash11enable_sm90INS1_16FlashAttnFwdSm90INS1_25CollectiveMainloopFwdSm90ILi2EN4cute5tupleIJNS5_1CILi1EEES8_S8_EEENS6_IJNS7_ILi128EEENS7_ILi224EEESA_EEELi128ENS_12float_e4m3_tEfNS_4arch4Sm90ELb1ELb0ELb1ELb1ELb0ELb1ELb0ELb1ELb1ELb1ELb0ELb0EEENS1_21CollectiveEpilogueFwdINS6_IJSA_SA_SB_EEES9_NS_10bfloat16_tESF_Li256ELb1ELb1ELb0ELb1EEENS1_36VarlenDynamicPersistentTileSchedulerILi128ELi224ELi256ELi128ELb0ELb1ELb1ELb1ELb1ELb1EEEEEEEEEvNT_6ParamsE)
        /*01b8*/ 	.word	0x000000a8


	//----- nvinfo : EIATTR_FRAME_SIZE
	.align		4
.L_131:
        /*01bc*/ 	.byte	0x04, 0x11
        /*01be*/ 	.short	(.L_133 - .L_132)
	.align		4
.L_132:
        /*01c0*/ 	.word	index@(_ZN7cutlass13device_kernelIN5flash11enable_sm90INS1_16FlashAttnFwdSm90INS1_25CollectiveMainloopFwdSm90ILi2EN4cute5tupleIJNS5_1CILi1EEES8_S8_EEENS6_IJNS7_ILi128EEENS7_ILi224EEESA_EEELi128ENS_12float_e4m3_tEfNS_4arch4Sm90ELb1ELb0ELb1ELb1ELb0ELb1ELb0ELb1ELb1ELb1ELb0ELb0EEENS1_21CollectiveEpilogueFwdINS6_IJSA_SA_SB_EEES9_NS_10bfloat16_tESF_Li256ELb1ELb1ELb0ELb1EEENS1_36VarlenDynamicPersistentTileSchedulerILi128ELi224ELi256ELi128ELb0ELb1ELb1ELb1ELb1ELb1EEEEEEEEEvNT_6ParamsE)
        /*01c4*/ 	.word	0x000000f8


	//----- nvinfo : EIATTR_REGCOUNT
	.align		4
.L_133:
        /*01c8*/ 	.byte	0x04, 0x2f
        /*01ca*/ 	.short	(.L_135 - .L_134)
	.align		4
.L_134:
        /*01cc*/ 	.word	index@(_ZN7cutlass13device_kernelIN5flash11enable_sm90INS1_16FlashAttnFwdSm90INS1_25CollectiveMainloopFwdSm90ILi2EN4cute5tupleIJNS5_1CILi1EEES8_S8_EEENS6_IJNS7_ILi128EEENS7_ILi224EEESA_EEELi128ENS_12float_e4m3_tEfNS_4arch4Sm90ELb1ELb0ELb1ELb1ELb0ELb0ELb0ELb1ELb1ELb1ELb0ELb0EEENS1_21CollectiveEpilogueFwdINS6_IJSA_SA_SB_EEES9_NS_10bfloat16_tESF_Li256ELb1ELb1ELb0ELb1EEENS1_36VarlenDynamicPersistentTileSchedulerILi128ELi224ELi256ELi128ELb0ELb1ELb1ELb1ELb1ELb1EEEEEEEEEvNT_6ParamsE)
        /*01d0*/ 	.word	0x000000a8


	//----- nvinfo : EIATTR_FRAME_SIZE
	.align		4
.L_135:
        /*01d4*/ 	.byte	0x04, 0x11
        /*01d6*/ 	.short	(.L_137 - .L_136)
	.align		4
.L_136:
        /*01d8*/ 	.word	index@(_ZN7cutlass13device_kernelIN5flash11enable_sm90INS1_16FlashAttnFwdSm90INS1_25CollectiveMainloopFwdSm90ILi2EN4cute5tupleIJNS5_1CILi1EEES8_S8_EEENS6_IJNS7_ILi128EEENS7_ILi224EEESA_EEELi128ENS_12float_e4m3_tEfNS_4arch4Sm90ELb1ELb0ELb1ELb1ELb0ELb0ELb0ELb1ELb1ELb1ELb0ELb0EEENS1_21CollectiveEpilogueFwdINS6_IJSA_SA_SB_EEES9_NS_10bfloat16_tESF_Li256ELb1ELb1ELb0ELb1EEENS1_36VarlenDynamicPersistentTileSchedulerILi128ELi224ELi256ELi128ELb0ELb1ELb1ELb1ELb1ELb1EEEEEEEEEvNT_6ParamsE)
        /*01dc*/ 	.word	0x00000038


	//----- nvinfo : EIATTR_REGCOUNT
	.align		4
.L_137:
        /*01e0*/ 	.byte	0x04, 0x2f
        /*01e2*/ 	.short	(.L_139 - .L_138)
	.align		4
.L_138:
        /*01e4*/ 	.word	index@(_ZN7cutlass13device_kernelIN5flash11enable_sm90INS1_16FlashAttnFwdSm90INS1_25CollectiveMainloopFwdSm90ILi2EN4cute5tupleIJNS5_1CILi1EEES8_S8_EEENS6_IJNS7_ILi128EEENS7_ILi224EEESA_EEELi128ENS_12float_e4m3_tEfNS_4arch4Sm90ELb1ELb0ELb1ELb0ELb0ELb0ELb0ELb1ELb1ELb1ELb0ELb0EEENS1_21CollectiveEpilogueFwdINS6_IJSA_SA_SB_EEES9_NS_10bfloat16_tESF_Li256ELb0ELb1ELb0ELb1EEENS1_30DynamicPersistentTileSchedulerILi256ELi128ELb0ELb1ELb1EEEEEEEEEvNT_6ParamsE)
        /*01e8*/ 	.word	0x000000a8


	//----- nvinfo : EIATTR_FRAME_SIZE
	.align		4
.L_139:
        /*01ec*/ 	.byte	0x04, 0x11
        /*01ee*/ 	.short	(.L_141 - .L_140)
	.align		4
.L_140:
        /*01f0*/ 	.word	index@(_ZN7cutlass13device_kernelIN5flash11enable_sm90INS1_16FlashAttnFwdSm90INS1_25CollectiveMainloopFwdSm90ILi2EN4cute5tupleIJNS5_1CILi1EEES8_S8_EEENS6_IJNS7_ILi128EEENS7_ILi224EEESA_EEELi128ENS_12float_e4m3_tEfNS_4arch4Sm90ELb1ELb0ELb1ELb0ELb0ELb0ELb0ELb1ELb1ELb1ELb0ELb0EEENS1_21CollectiveEpilogueFwdINS6_IJSA_SA_SB_EEES9_NS_10bfloat16_tESF_Li256ELb0ELb1ELb0ELb1EEENS1_30DynamicPersistentTileSchedulerILi256ELi128ELb0ELb1ELb1EEEEEEEEEvNT_6ParamsE)
        /*01f4*/ 	.word	0x00000028


	//----- nvinfo : EIATTR_REGCOUNT
	.align		4
.L_141:
        /*01f8*/ 	.byte	0x04, 0x2f
        /*01fa*/ 	.short	(.L_143 - .L_142)
	.align		4
.L_142:
        /*01fc*/ 	.word	index@(_ZN7cutlass13device_kernelIN5flash11enable_sm90INS1_16FlashAttnFwdSm90INS1_25CollectiveMainloopFwdSm90ILi2EN4cute5tupleIJNS5_1CILi1EEES8_S8_EEENS6_IJNS7_ILi128EEENS7_ILi192EEESA_EEELi128ENS_12float_e4m3_tEfNS_4arch4Sm90ELb0ELb1ELb1ELb1ELb0ELb1ELb0ELb1ELb1ELb1ELb0ELb0EEENS1_21CollectiveEpilogueFwdINS6_IJSA_SA_SB_EEES9_NS_10bfloat16_tESF_Li256ELb1ELb1ELb0ELb1EEENS1_36VarlenDynamicPersistentTileSchedulerILi128ELi192ELi256ELi128ELb0ELb1ELb1ELb1ELb0ELb1EEEEEEEEEvNT_6ParamsE)
        /*0200*/ 	.word	0x000000a8


	//----- nvinfo : EIATTR_FRAME_SIZE
	.align		4
.L_143:
        /*0204*/ 	.byte	0x04, 0x11
        /*0206*/ 	.short	(.L_145 - .L_144)
	.align		4
.L_144:
        /*0208*/ 	.word	index@(_ZN7cutlass13device_kernelIN5flash11enable_sm90INS1_16FlashAttnFwdSm90INS1_25CollectiveMainloopFwdSm90ILi2EN4cute5tupleIJNS5_1CILi1EEES8_S8_EEENS6_IJNS7_ILi128EEENS7_ILi192EEESA_EEELi128ENS_12float_e4m3_tEfNS_4arch4Sm90ELb0ELb1ELb1ELb1ELb0ELb1ELb0ELb1ELb1ELb1ELb0ELb0EEENS1_21CollectiveEpilogueFwdINS6_IJSA_SA_SB_EEES9_NS_10bfloat16_tESF_Li256ELb1ELb1ELb0ELb1EEENS1_36VarlenDynamicPersistentTileSchedulerILi128ELi192ELi256ELi128ELb0ELb1ELb1ELb1ELb0ELb1EEEEEEEEEvNT_6ParamsE)
        /*020c*/ 	.word	0x00000070


	//----- nvinfo : EIATTR_REGCOUNT
	.align		4
.L_145:
        /*0210*/ 	.byte	0x04, 0x2f
        /*0212*/ 	.short	(.L_147 - .L_146)
	.align		4
.L_146:
        /*0214*/ 	.word	index@(_ZN7cutlass13device_kernelIN5flash11enable_sm90INS1_16FlashAttnFwdSm90INS1_25CollectiveMainloopFwdSm90ILi2EN4cute5tupleIJNS5_1CILi1EEES8_S8_EEENS6_IJNS7_ILi128EEENS7_ILi192EEESA_EEELi128ENS_12float_e4m3_tEfNS_4arch4Sm90ELb0ELb1ELb1ELb1ELb0ELb0ELb0ELb1ELb1ELb1ELb0ELb0EEENS1_21CollectiveEpilogueFwdINS6_IJSA_SA_SB_EEES9_NS_10bfloat16_tESF_Li256ELb1ELb1ELb0ELb1EEENS1_36VarlenDynamicPersistentTileSchedulerILi128ELi192ELi256ELi128ELb0ELb1ELb1ELb1ELb0ELb1EEEEEEEEEvNT_6ParamsE)
        /*0218*/ 	.word	0x000000a8


	//----- nvinfo : EIATTR_FRAME_SIZE
	.align		4
.L_147:
        /*021c*/ 	.byte	0x04, 0x11
        /*021e*/ 	.short	(.L_149 - .L_148)
	.align		4
.L_148:
        /*0220*/ 	.word	index@(_ZN7cutlass13device_kernelIN5flash11enable_sm90INS1_16FlashAttnFwdSm90INS1_25CollectiveMainloopFwdSm90ILi2EN4cute5tupleIJNS5_1CILi1EEES8_S8_EEENS6_IJNS7_ILi128EEENS7_ILi192EEESA_EEELi128ENS_12float_e4m3_tEfNS_4arch4Sm90ELb0ELb1ELb1ELb1ELb0ELb0ELb0ELb1ELb1ELb1ELb0ELb0EEENS1_21CollectiveEpilogueFwdINS6_IJSA_SA_SB_EEES9_NS_10bfloat16_tESF_Li256ELb1ELb1ELb0ELb1EEENS1_36VarlenDynamicPersistentTileSchedulerILi128ELi192ELi256ELi128ELb0ELb1ELb1ELb1ELb0ELb1EEEEEEEEEvNT_6ParamsE)
        /*0224*/ 	.word	0x00000040


	//----- nvinfo : EIATTR_REGCOUNT
	.align		4
.L_149:
        /*0228*/ 	.byte	0x04, 0x2f
        /*022a*/ 	.short	(.L_151 - .L_150)
	.align		4
.L_150:
        /*022c*/ 	.word	index@(_ZN7cutlass13device_kernelIN5flash11enable_sm90INS1_16FlashAttnFwdSm90INS1_25CollectiveMainloopFwdSm90ILi2EN4cute5tupleIJNS5_1CILi1EEES8_S8_EEENS6_IJNS7_ILi128EEENS7_ILi192EEESA_EEELi128ENS_12float_e4m3_tEfNS_4arch4Sm90ELb0ELb1ELb1ELb0ELb0ELb0ELb0ELb1ELb1ELb1ELb0ELb0EEENS1_21CollectiveEpilogueFwdINS6_IJSA_SA_SB_EEES9_NS_10bfloat16_tESF_Li256ELb0ELb1ELb0ELb1EEENS1_30DynamicPersistentTileSchedulerILi256ELi128ELb0ELb1ELb1EEEEEEEEEvNT_6ParamsE)
        /*0230*/ 	.word	0x000000a8


	//----- nvinfo : EIATTR_FRAME_SIZE
	.align		4
.L_151:
        /*0234*/ 	.byte	0x04, 0x11
        /*0236*/ 	.short	(.L_153 - .L_152)
	.align		4
.L_152:
        /*0238*/ 	.word	index@(_ZN7cutlass13device_kernelIN5flash11enable_sm90INS1_16FlashAttnFwdSm90INS1_25CollectiveMainloopFwdSm90ILi2EN4cute5tupleIJNS5_1CILi1EEES8_S8_EEENS6_IJNS7_ILi128EEENS7_ILi192EEESA_EEELi128ENS_12float_e4m3_tEfNS_4arch4Sm90ELb0ELb1ELb1ELb0ELb0ELb0ELb0ELb1ELb1ELb1ELb0ELb0EEENS1_21CollectiveEpilogueFwdINS6_IJSA_SA_SB_EEES9_NS_10bfloat16_tESF_Li256ELb0ELb1ELb0ELb1EEENS1_30DynamicPersistentTileSchedulerILi256ELi128ELb0ELb1ELb1EEEEEEEEEvNT_6ParamsE)
        /*023c*/ 	.word	0x00000030


	//----- nvinfo : EIATTR_REGCOUNT
	.align		4
.L_153:
        /*0240*/ 	.byte	0x04, 0x2f
        /*0242*/ 	.short	(.L_155 - .L_154)
	.align		4
.L_154:
        /*0244*/ 	.word	index@(_ZN7cutlass13device_kernelIN5flash11enable_sm90INS1_16FlashAttnFwdSm90INS1_25CollectiveMainloopFwdSm90ILi2EN4cute5tupleIJNS5_1CILi1EEES8_S8_EEENS6_IJNS7_ILi128EEENS7_ILi224EEESA_EEELi128ENS_12float_e4m3_tEfNS_4arch4Sm90ELb0ELb0ELb1ELb1ELb0ELb1ELb0ELb1ELb1ELb1ELb0ELb0EEENS1_21CollectiveEpilogueFwdINS6_IJSA_SA_SB_EEES9_NS_10bfloat16_tESF_Li256ELb1ELb1ELb0ELb1EEENS1_36VarlenDynamicPersistentTileSchedulerILi128ELi224ELi256ELi128ELb0ELb1ELb1ELb0ELb1ELb1EEEEEEEEEvNT_6ParamsE)
        /*0248*/ 	.word	0x000000a8


	//----- nvinfo : EIATTR_FRAME_SIZE
	.align		4
.L_155:
        /*024c*/ 	.byte	0x04, 0x11
        /*024e*/ 	.short	(.L_157 - .L_156)
	.align		4
.L_156:
        /*0250*/ 	.word	index@(_ZN7cutlass13device_kernelIN5flash11enable_sm90INS1_16FlashAttnFwdSm90INS1_25CollectiveMainloopFwdSm90ILi2EN4cute5tupleIJNS5_1CILi1EEES8_S8_EEENS6_IJNS7_ILi128EEENS7_ILi224EEESA_EEELi128ENS_12float_e4m3_tEfNS_4arch4Sm90ELb0ELb0ELb1ELb1ELb0ELb1ELb0ELb1ELb1ELb1ELb0ELb0EEENS1_21CollectiveEpilogueFwdINS6_IJSA_SA_SB_EEES9_NS_10bfloat16_tESF_Li256ELb1ELb1ELb0ELb1EEENS1_36VarlenDynamicPersistentTileSchedulerILi128ELi224ELi256ELi128ELb0ELb1ELb1ELb0ELb1ELb1EEEEEEEEEvNT_6ParamsE)
        /*0254*/ 	.word	0x00000108


	//----- nvinfo : EIATTR_REGCOUNT
	.align		4
.L_157:
        /*0258*/ 	.byte	0x04, 0x2f
        /*025a*/ 	.short	(.L_159 - .L_158)
	.align		4
.L_158:
        /*025c*/ 	.word	index@(_ZN7cutlass13device_kernelIN5flash11enable_sm90INS1_16FlashAttnFwdSm90INS1_25CollectiveMainloopFwdSm90ILi2EN4cute5tupleIJNS5_1CILi1EEES8_S8_EEENS6_IJNS7_ILi128EEENS7_ILi224EEESA_EEELi128ENS_12float_e4m3_tEfNS_4arch4Sm90ELb0ELb0ELb1ELb1ELb0ELb0ELb0ELb1ELb1ELb1ELb0ELb0EEENS1_21CollectiveEpilogueFwdINS6_IJSA_SA_SB_EEES9_NS_10bfloat16_tESF_Li256ELb1ELb1ELb0ELb1EEENS1_36VarlenDynamicPersistentTileSchedulerILi128ELi224ELi256ELi128ELb0ELb1ELb1ELb0ELb1ELb1EEEEEEEEEvNT_6ParamsE)
        /*0260*/ 	.word	0x000000a8


	//----- nvinfo : EIATTR_FRAME_SIZE
	.align		4
.L_159:
        /*0264*/ 	.byte	0x04, 0x11
        /*0266*/ 	.short	(.L_161 - .L_160)
	.align		4
.L_160:
        /*0268*/ 	.word	index@(_ZN7cutlass13device_kernelIN5flash11enable_sm90INS1_16FlashAttnFwdSm90INS1_25CollectiveMainloopFwdSm90ILi2EN4cute5tupleIJNS5_1CILi1EEES8_S8_EEENS6_IJNS7_ILi128EEENS7_ILi224EEESA_EEELi128ENS_12float_e4m3_tEfNS_4arch4Sm90ELb0ELb0ELb1ELb1ELb0ELb0ELb0ELb1ELb1ELb1ELb0ELb0EEENS1_21CollectiveEpilogueFwdINS6_IJSA_SA_SB_EEES9_NS_10bfloat16_tESF_Li256ELb1ELb1ELb0ELb1EEENS1_36VarlenDynamicPersistentTileSchedulerILi128ELi224ELi256ELi128ELb0ELb1ELb1ELb0ELb1ELb1EEEEEEEEEvNT_6ParamsE)
        /*026c*/ 	.word	0x00000030


	//----- nvinfo : EIATTR_REGCOUNT
	.align		4
.L_161:
        /*0270*/ 	.byte	0x04, 0x2f
        /*0272*/ 	.short	(.L_163 - .L_162)
	.align		4
.L_162:
        /*0274*/ 	.word	index@(_ZN7cutlass13device_kernelIN5flash11enable_sm90INS1_16FlashAttnFwdSm90INS1_25CollectiveMainloopFwdSm90ILi2EN4cute5tupleIJNS5_1CILi1EEES8_S8_EEENS6_IJNS7_ILi128EEENS7_ILi224EEESA_EEELi128ENS_12float_e4m3_tEfNS_4arch4Sm90ELb0ELb0ELb1ELb0ELb0ELb0ELb0ELb1ELb1ELb1ELb0ELb0EEENS1_21CollectiveEpilogueFwdINS6_IJSA_SA_SB_EEES9_NS_10bfloat16_tESF_Li256ELb0ELb1ELb0ELb1EEENS1_29StaticPersistentTileSchedulerILb0EEEEEEEEEvNT_6ParamsE)
        /*0278*/ 	.word	0x000000a8


	//----- nvinfo : EIATTR_FRAME_SIZE
	.align		4
.L_163:
        /*027c*/ 	.byte	0x04, 0x11
        /*027e*/ 	.short	(.L_165 - .L_164)
	.align		4
.L_164:
        /*0280*/ 	.word	index@(_ZN7cutlass13device_kernelIN5flash11enable_sm90INS1_16FlashAttnFwdSm90INS1_25CollectiveMainloopFwdSm90ILi2EN4cute5tupleIJNS5_1CILi1EEES8_S8_EEENS6_IJNS7_ILi128EEENS7_ILi224EEESA_EEELi128ENS_12float_e4m3_tEfNS_4arch4Sm90ELb0ELb0ELb1ELb0ELb0ELb0ELb0ELb1ELb1ELb1ELb0ELb0EEENS1_21CollectiveEpilogueFwdINS6_IJSA_SA_SB_EEES9_NS_10bfloat16_tESF_Li256ELb0ELb1ELb0ELb1EEENS1_29StaticPersistentTileSchedulerILb0EEEEEEEEEvNT_6ParamsE)
        /*0284*/ 	.word	0x00000020


	//----- nvinfo : EIATTR_REGCOUNT
	.align		4
.L_165:
        /*0288*/ 	.byte	0x04, 0x2f
        /*028a*/ 	.short	(.L_167 - .L_166)
	.align		4
.L_166:
        /*028c*/ 	.word	index@(_ZN7cutlass13device_kernelIN5flash11enable_sm90INS1_16FlashAttnFwdSm90INS1_25CollectiveMainloopFwdSm90ILi2EN4cute5tupleIJNS5_1CILi1EEES8_S8_EEENS6_IJNS7_ILi128EEENS7_ILi160EEENS7_ILi192EEEEEELi192ENS_12float_e4m3_tEfNS_4arch4Sm90ELb1ELb0ELb1ELb1ELb0ELb1ELb0ELb1ELb1ELb1ELb0ELb0EEENS1_21CollectiveEpilogueFwdINS6_IJSA_SC_SB_EEES9_NS_10bfloat16_tESG_Li256ELb1ELb1ELb0ELb1EEENS1_36VarlenDynamicPersistentTileSchedulerILi128ELi160ELi256ELi128ELb0ELb1ELb1ELb1ELb1ELb1EEEEEEEEEvNT_6ParamsE)
        /*0290*/ 	.word	0x000000a8


	//----- nvinfo : EIATTR_FRAME_SIZE
	.align		4
.L_167:
        /*0294*/ 	.byte	0x04, 0x11
        /*0296*/ 	.short	(.L_169 - .L_168)
	.align		4
.L_168:
        /*0298*/ 	.word	index@(_ZN7cutlass13device_kernelIN5flash11enable_sm90INS1_16FlashAttnFwdSm90INS1_25CollectiveMainloopFwdSm90ILi2EN4cute5tupleIJNS5_1CILi1EEES8_S8_EEENS6_IJNS7_ILi128EEENS7_ILi160EEENS7_ILi192EEEEEELi192ENS_12float_e4m3_tEfNS_4arch4Sm90ELb1ELb0ELb1ELb1ELb0ELb1ELb0ELb1ELb1ELb1ELb0ELb0EEENS1_21CollectiveEpilogueFwdINS6_IJSA_SC_SB_EEES9_NS_10bfloat16_tESG_Li256ELb1ELb1ELb0ELb1EEENS1_36VarlenDynamicPersistentTileSchedulerILi128ELi160ELi256ELi128ELb0ELb1ELb1ELb1ELb1ELb1EEEEEEEEEvNT_6ParamsE)
        /*029c*/ 	.word	0x00000088


	//----- nvinfo : EIATTR_REGCOUNT
	.align		4
.L_169:
        /*02a0*/ 	.byte	0x04, 0x2f
        /*02a2*/ 	.short	(.L_171 - .L_170)
	.align		4
.L_170:
        /*02a4*/ 	.word	index@(_ZN7cutlass13device_kernelIN5flash11enable_sm90INS1_16FlashAttnFwdSm90INS1_25CollectiveMainloopFwdSm90ILi2EN4cute5tupleIJNS5_1CILi1EEES8_S8_EEENS6_IJNS7_ILi128EEENS7_ILi160EEENS7_ILi192EEEEEELi192ENS_12float_e4m3_tEfNS_4arch4Sm90ELb1ELb0ELb1ELb1ELb0ELb0ELb0ELb1ELb1ELb1ELb0ELb0EEENS1_21CollectiveEpilogueFwdINS6_IJSA_SC_SB_EEES9_NS_10bfloat16_tESG_Li256ELb1ELb1ELb0ELb1EEENS1_36VarlenDynamicPersistentTileSchedulerILi128ELi160ELi256ELi128ELb0ELb1ELb1ELb1ELb1ELb1EEEEEEEEEvNT_6ParamsE)
        /*02a8*/ 	.word	0x000000a8


	//----- nvinfo : EIATTR_FRAME_SIZE
	.align		4
.L_171:
        /*02ac*/ 	.byte	0x04, 0x11
        /*02ae*/ 	.short	(.L_173 - .L_172)
	.align		4
.L_172:
        /*02b0*/ 	.word	index@(_ZN7cutlass13device_kernelIN5flash11enable_sm90INS1_16FlashAttnFwdSm90INS1_25CollectiveMainloopFwdSm90ILi2EN4cute5tupleIJNS5_1CILi1EEES8_S8_EEENS6_IJNS7_ILi128EEENS7_ILi160EEENS7_ILi192EEEEEELi192ENS_12float_e4m3_tEfNS_4arch4Sm90ELb1ELb0ELb1ELb1ELb0ELb0ELb0ELb1ELb1ELb1ELb0ELb0EEENS1_21CollectiveEpilogueFwdINS6_IJSA_SC_SB_EEES9_NS_10bfloat16_tESG_Li256ELb1ELb1ELb0ELb1EEENS1_36VarlenDynamicPersistentTileSchedulerILi128ELi160ELi256ELi128ELb0ELb1ELb1ELb1ELb1ELb1EEEEEEEEEvNT_6ParamsE)
        /*02b4*/ 	.word	0x00000040


	//----- nvinfo : EIATTR_REGCOUNT
	.align		4
.L_173:
        /*02b8*/ 	.byte	0x04, 0x2f
        /*02ba*/ 	.short	(.L_175 - .L_174)
	.align		4
.L_174:
        /*02bc*/ 	.word	index@(_ZN7cutlass13device_kernelIN5flash11enable_sm90INS1_16FlashAttnFwdSm90INS1_25CollectiveMainloopFwdSm90ILi2EN4cute5tupleIJNS5_1CILi1EEES8_S8_EEENS6_IJNS7_ILi128EEENS7_ILi160EEENS7_ILi192EEEEEELi192ENS_12float_e4m3_tEfNS_4arch4Sm90ELb1ELb0ELb1ELb0ELb0ELb0ELb0ELb1ELb1ELb1ELb0ELb0EEENS1_21CollectiveEpilogueFwdINS6_IJSA_SC_SB_EEES9_NS_10bfloat16_tESG_Li256ELb0ELb1ELb0ELb1EEENS1_30DynamicPersistentTileSchedulerILi256ELi128ELb0ELb1ELb1EEEEEEEEEvNT_6ParamsE)
        /*02c0*/ 	.word	0x000000a8


	//----- nvinfo : EIATTR_FRAME_SIZE
	.align		4
.L_175:
        /*02c4*/ 	.byte	0x04, 0x11
        /*02c6*/ 	.short	(.L_177 - .L_176)
	.align		4
.L_176:
        /*02c8*/ 	.word	index@(_ZN7cutlass13device_kernelIN5flash11enable_sm90INS1_16FlashAttnFwdSm90INS1_25CollectiveMainloopFwdSm90ILi2EN4cute5tupleIJNS5_1CILi1EEES8_S8_EEENS6_IJNS7_ILi128EEENS7_ILi160EEENS7_ILi192EEEEEELi192ENS_12float_e4m3_tEfNS_4arch4Sm90ELb1ELb0ELb1ELb0ELb0ELb0ELb0ELb1ELb1ELb1ELb0ELb0EEENS1_21CollectiveEpilogueFwdINS6_IJSA_SC_SB_EEES9_NS_10bfloat16_tESG_Li256ELb0ELb1ELb0ELb1EEENS1_30DynamicPersistentTileSchedulerILi256ELi128ELb0ELb1ELb1EEEEEEEEEvNT_6ParamsE)
        /*02cc*/ 	.word	0x00000028


	//----- nvinfo : EIATTR_REGCOUNT
	.align		4
.L_177:
        /*02d0*/ 	.byte	0x04, 0x2f
        /*02d2*/ 	.short	(.L_179 - .L_178)
	.align		4
.L_178:
        /*02d4*/ 	.word	index@(_ZN7cutlass13device_kernelIN5flash11enable_sm90INS1_16FlashAttnFwdSm90INS1_25CollectiveMainloopFwdSm90ILi2EN4cute5tupleIJNS5_1CILi1EEES8_S8_EEENS6_IJNS7_ILi128EEESA_NS7_ILi192EEEEEELi192ENS_12float_e4m3_tEfNS_4arch4Sm90ELb0ELb1ELb1ELb1ELb0ELb1ELb0ELb1ELb1ELb1ELb0ELb0EEENS1_21CollectiveEpilogueFwdINS6_IJSA_SB_SA_EEES9_NS_10bfloat16_tESF_Li256ELb1ELb1ELb0ELb1EEENS1_36VarlenDynamicPersistentTileSchedulerILi128ELi128ELi256ELi128ELb0ELb1ELb1ELb1ELb0ELb1EEEEEEEEEvNT_6ParamsE)
        /*02d8*/ 	.word	0x000000a8


	//----- nvinfo : EIATTR_FRAME_SIZE
	.align		4
.L_179:
        /*02dc*/ 	.byte	0x04, 0x11
        /*02de*/ 	.short	(.L_181 - .L_180)
	.align		4
.L_180:
        /*02e0*/ 	.word	index@(_ZN7cutlass13device_kernelIN5flash11enable_sm90INS1_16FlashAttnFwdSm90INS1_25CollectiveMainloopFwdSm90ILi2EN4cute5tupleIJNS5_1CILi1EEES8_S8_EEENS6_IJNS7_ILi128EEESA_NS7_ILi192EEEEEELi192ENS_12float_e4m3_tEfNS_4arch4Sm90ELb0ELb1ELb1ELb1ELb0ELb1ELb0ELb1ELb1ELb1ELb0ELb0EEENS1_21CollectiveEpilogueFwdINS6_IJSA_SB_SA_EEES9_NS_10bfloat16_tESF_Li256ELb1ELb1ELb0ELb1EEENS1_36VarlenDynamicPersistentTileSchedulerILi128ELi128ELi256ELi128ELb0ELb1ELb1ELb1ELb0ELb1EEEEEEEEEvNT_6ParamsE)
        /*02e4*/ 	.word	0x00000080


	//----- nvinfo : EIATTR_REGCOUNT
	.align		4
.L_181:
        /*02e8*/ 	.byte	0x04, 0x2f
        /*02ea*/ 	.short	(.L_183 - .L_182)
	.align		4
.L_182:
        /*02ec*/ 	.word	index@(_ZN7cutlass13device_kernelIN5flash11enable_sm90INS1_16FlashAttnFwdSm90INS1_25CollectiveMainloopFwdSm90ILi2EN4cute5tupleIJNS5_1CILi1EEES8_S8_EEENS6_IJNS7_ILi128EEESA_NS7_ILi192EEEEEELi192ENS_12float_e4m3_tEfNS_4arch4Sm90ELb0ELb1ELb1ELb1ELb0ELb0ELb0ELb1ELb1ELb1ELb0ELb0EEENS1_21CollectiveEpilogueFwdINS6_IJSA_SB_SA_EEES9_NS_10bfloat16_tESF_Li256ELb1ELb1ELb0ELb1EEENS1_36VarlenDynamicPersistentTileSchedulerILi128ELi128ELi256ELi128ELb0ELb1ELb1ELb1ELb0ELb1EEEEEEEEEvNT_6ParamsE)
        /*02f0*/ 	.word	0x000000a8


	//----- nvinfo : EIATTR_FRAME_SIZE
	.align		4
.L_183:
        /*02f4*/ 	.byte	0x04, 0x11
        /*02f6*/ 	.short	(.L_185 - .L_184)
	.align		4
.L_184:
        /*02f8*/ 	.word	index@(_ZN7cutlass13device_kernelIN5flash11enable_sm90INS1_16FlashAttnFwdSm90INS1_25CollectiveMainloopFwdSm90ILi2EN4cute5tupleIJNS5_1CILi1EEES8_S8_EEENS6_IJNS7_ILi128EEESA_NS7_ILi192EEEEEELi192ENS_12float_e4m3_tEfNS_4arch4Sm90ELb0ELb1ELb1ELb1ELb0ELb0ELb0ELb1ELb1ELb1ELb0ELb0EEENS1_21CollectiveEpilogueFwdINS6_IJSA_SB_SA_EEES9_NS_10bfloat16_tESF_Li256ELb1ELb1ELb0ELb1EEENS1_36VarlenDynamicPersistentTileSchedulerILi128ELi128ELi256ELi128ELb0ELb1ELb1ELb1ELb0ELb1EEEEEEEEEvNT_6ParamsE)
        /*02fc*/ 	.word	0x00000040


	//----- nvinfo : EIATTR_REGCOUNT
	.align		4
.L_185:
        /*0300*/ 	.byte	0x04, 0x2f
        /*0302*/ 	.short	(.L_187 - .L_186)
	.align		4
.L_186:
        /*0304*/ 	.word	index@(_ZN7cutlass13device_kernelIN5flash11enable_sm90INS1_16FlashAttnFwdSm90INS1_25CollectiveMainloopFwdSm90ILi2EN4cute5tupleIJNS5_1CILi1EEES8_S8_EEENS6_IJNS7_ILi128EEESA_NS7_ILi192EEEEEELi192ENS_12float_e4m3_tEfNS_4arch4Sm90ELb0ELb1ELb1ELb0ELb0ELb0ELb0ELb1ELb1ELb1ELb0ELb0EEENS1_21CollectiveEpilogueFwdINS6_IJSA_SB_SA_EEES9_NS_10bfloat16_tESF_Li256ELb0ELb1ELb0ELb1EEENS1_30DynamicPersistentTileSchedulerILi256ELi128ELb0ELb1ELb1EEEEEEEEEvNT_6ParamsE)
        /*0308*/ 	.word	0x000000a8


	//----- nvinfo : EIATTR_FRAME_SIZE
	.align		4
.L_187:
        /*030c*/ 	.byte	0x04, 0x11
        /*030e*/ 	.short	(.L_189 - .L_188)
	.align		4
.L_188:
        /*0310*/ 	.word	index@(_ZN7cutlass13device_kernelIN5flash11enable_sm90INS1_16FlashAttnFwdSm90INS1_25CollectiveMainloopFwdSm90ILi2EN4cute5tupleIJNS5_1CILi1EEES8_S8_EEENS6_IJNS7_ILi128EEESA_NS7_ILi192EEEEEELi192ENS_12float_e4m3_tEfNS_4arch4Sm90ELb0ELb1ELb1ELb0ELb0ELb0ELb0ELb1ELb1ELb1ELb0ELb0EEENS1_21CollectiveEpilogueFwdINS6_IJSA_SB_SA_EEES9_NS_10bfloat16_tESF_Li256ELb0ELb1ELb0ELb1EEENS1_30DynamicPersistentTileSchedulerILi256ELi128ELb0ELb1ELb1EEEEEEEEEvNT_6ParamsE)
        /*0314*/ 	.word	0x00000030


	//----- nvinfo : EIATTR_REGCOUNT
	.align		4
.L_189:
        /*0318*/ 	.byte	0x04, 0x2f
        /*031a*/ 	.short	(.L_191 - .L_190)
	.align		4
.L_190:
        /*031c*/ 	.word	index@(_ZN7cutlass13device_kernelIN5flash11enable_sm90INS1_16FlashAttnFwdSm90INS1_25CollectiveMainloopFwdSm90ILi2EN4cute5tupleIJNS5_1CILi1EEES8_S8_EEENS6_IJNS7_ILi128EEENS7_ILi160EEENS7_ILi192EEEEEELi192ENS_12float_e4m3_tEfNS_4arch4Sm90ELb0ELb0ELb1ELb1ELb0ELb1ELb0ELb1ELb1ELb1ELb0ELb0EEENS1_21CollectiveEpilogueFwdINS6_IJSA_SC_SB_EEES9_NS_10bfloat16_tESG_Li256ELb1ELb1ELb0ELb1EEENS1_36VarlenDynamicPersistentTileSchedulerILi128ELi160ELi256ELi128ELb0ELb1ELb1ELb0ELb1ELb1EEEEEEEEEvNT_6ParamsE)
        /*0320*/ 	.word	0x000000a8


	//----- nvinfo : EIATTR_FRAME_SIZE
	.align		4
.L_191:
        /*0324*/ 	.byte	0x04, 0x11
        /*0326*/ 	.short	(.L_193 - .L_192)
	.align		4
.L_192:
        /*0328*/ 	.word	index@(_ZN7cutlass13device_kernelIN5flash11enable_sm90INS1_16FlashAttnFwdSm90INS1_25CollectiveMainloopFwdSm90ILi2EN4cute5tupleIJNS5_1CILi1EEES8_S8_EEENS6_IJNS7_ILi128EEENS7_ILi160EEENS7_ILi192EEEEEELi192ENS_12float_e4m3_tEfNS_4arch4Sm90ELb0ELb0ELb1ELb1ELb0ELb1ELb0ELb1ELb1ELb1ELb0ELb0EEENS1_21CollectiveEpilogueFwdINS6_IJSA_SC_SB_EEES9_NS_10bfloat16_tESG_Li256ELb1ELb1ELb0ELb1EEENS1_36VarlenDynamicPersistentTileSchedulerILi128ELi160ELi256ELi128ELb0ELb1ELb1ELb0ELb1ELb1EEEEEEEEEvNT_6ParamsE)
        /*032c*/ 	.word	0x00000098


	//----- nvinfo : EIATTR_REGCOUNT
	.align		4
.L_193:
        /*0330*/ 	.byte	0x04, 0x2f
        /*0332*/ 	.short	(.L_195 - .L_194)
	.align		4
.L_194:
        /*0334*/ 	.word	index@(_ZN7cutlass13device_kernelIN5flash11enable_sm90INS1_16FlashAttnFwdSm90INS1_25CollectiveMainloopFwdSm90ILi2EN4cute5tupleIJNS5_1CILi1EEES8_S8_EEENS6_IJNS7_ILi128EEENS7_ILi160EEENS7_ILi192EEEEEELi192ENS_12float_e4m3_tEfNS_4arch4Sm90ELb0ELb0ELb1ELb1ELb0ELb0ELb0ELb1ELb1ELb1ELb0ELb0EEENS1_21CollectiveEpilogueFwdINS6_IJSA_SC_SB_EEES9_NS_10bfloat16_tESG_Li256ELb1ELb1ELb0ELb1EEENS1_36VarlenDynamicPersistentTileSchedulerILi128ELi160ELi256ELi128ELb0ELb1ELb1ELb0ELb1ELb1EEEEEEEEEvNT_6ParamsE)
        /*0338*/ 	.word	0x000000a8


	//----- nvinfo : EIATTR_FRAME_SIZE
	.align		4
.L_195:
        /*033c*/ 	.byte	0x04, 0x11
        /*033e*/ 	.short	(.L_197 - .L_196)
	.align		4
.L_196:
        /*0340*/ 	.word	index@(_ZN7cutlass13device_kernelIN5flash11enable_sm90INS1_16FlashAttnFwdSm90INS1_25CollectiveMainloopFwdSm90ILi2EN4cute5tupleIJNS5_1CILi1EEES8_S8_EEENS6_IJNS7_ILi128EEENS7_ILi160EEENS7_ILi192EEEEEELi192ENS_12float_e4m3_tEfNS_4arch4Sm90ELb0ELb0ELb1ELb1ELb0ELb0ELb0ELb1ELb1ELb1ELb0ELb0EEENS1_21CollectiveEpilogueFwdINS6_IJSA_SC_SB_EEES9_NS_10bfloat16_tESG_Li256ELb1ELb1ELb0ELb1EEENS1_36VarlenDynamicPersistentTileSchedulerILi128ELi160ELi256ELi128ELb0ELb1ELb1ELb0ELb1ELb1EEEEEEEEEvNT_6ParamsE)
        /*0344*/ 	.word	0x00000030


	//----- nvinfo : EIATTR_REGCOUNT
	.align		4
.L_197:
        /*0348*/ 	.byte	0x04, 0x2f
        /*034a*/ 	.short	(.L_199 - .L_198)
	.align		4
.L_198:
        /*034c*/ 	.word	index@(_ZN7cutlass13device_kernelIN5flash11enable_sm90INS1_16FlashAttnFwdSm90INS1_25CollectiveMainloopFwdSm90ILi2EN4cute5tupleIJNS5_1CILi2EEENS7_ILi1EEES9_EEENS6_IJNS7_ILi128EEENS7_ILi160EEENS7_ILi192EEEEEELi192ENS_12float_e4m3_tEfNS_4arch4Sm90ELb0ELb0ELb1ELb0ELb0ELb0ELb0ELb1ELb1ELb1ELb0ELb0EEENS1_21CollectiveEpilogueFwdINS6_IJSB_SD_SC_EEESA_NS_10bfloat16_tESH_Li256ELb0ELb1ELb0ELb1EEENS1_29StaticPersistentTileSchedulerILb0EEEEEEEEEvNT_6ParamsE)
        /*0350*/ 	.word	0x000000a8


	//----- nvinfo : EIATTR_FRAME_SIZE
	.align		4
.L_199:
        /*0354*/ 	.byte	0x04, 0x11
        /*0356*/ 	.short	(.L_201 - .L_200)
	.align		4
.L_200:
        /*0358*/ 	.word	index@(_ZN7cutlass13device_kernelIN5flash11enable_sm90INS1_16FlashAttnFwdSm90INS1_25CollectiveMainloopFwdSm90ILi2EN4cute5tupleIJNS5_1CILi2EEENS7_ILi1EEES9_EEENS6_IJNS7_ILi128EEENS7_ILi160EEENS7_ILi192EEEEEELi192ENS_12float_e4m3_tEfNS_4arch4Sm90ELb0ELb0ELb1ELb0ELb0ELb0ELb0ELb1ELb1ELb1ELb0ELb0EEENS1_21CollectiveEpilogueFwdINS6_IJSB_SD_SC_EEESA_NS_10bfloat16_tESH_Li256ELb0ELb1ELb0ELb1EEENS1_29StaticPersistentTileSchedulerILb0EEEEEEEEEvNT_6ParamsE)
        /*035c*/ 	.word	0x00000020


	//----- nvinfo : EIATTR_REGCOUNT
	.align		4
.L_201:
        /*0360*/ 	.byte	0x04, 0x2f
        /*0362*/ 	.short	(.L_203 - .L_202)
	.align		4
.L_202:
        /*0364*/ 	.word	index@(_ZN7cutlass13device_kernelIN5flash11enable_sm90INS1_16FlashAttnFwdSm90INS1_25CollectiveMainloopFwdSm90ILi2EN4cute5tupleIJNS5_1CILi1EEES8_S8_EEENS6_IJNS7_ILi128EEENS7_ILi160EEENS7_ILi192EEEEEELi192ENS_12float_e4m3_tEfNS_4arch4Sm90ELb0ELb0ELb1ELb0ELb0ELb0ELb0ELb1ELb1ELb1ELb0ELb0EEENS1_21CollectiveEpilogueFwdINS6_IJSA_SC_SB_EEES9_NS_10bfloat16_tESG_Li256ELb0ELb1ELb0ELb1EEENS1_29StaticPersistentTileSchedulerILb0EEEEEEEEEvNT_6ParamsE)
        /*0368*/ 	.word	0x000000a8


	//----- nvinfo : EIATTR_FRAME_SIZE
	.align		4
.L_203:
        /*036c*/ 	.byte	0x04, 0x11
        /*036e*/ 	.short	(.L_205 - .L_204)
	.align		4
.L_204:
        /*0370*/ 	.word	index@(_ZN7cutlass13device_kernelIN5flash11enable_sm90INS1_16FlashAttnFwdSm90INS1_25CollectiveMainloopFwdSm90ILi2EN4cute5tupleIJNS5_1CILi1EEES8_S8_EEENS6_IJNS7_ILi128EEENS7_ILi160EEENS7_ILi192EEEEEELi192ENS_12float_e4m3_tEfNS_4arch4Sm90ELb0ELb0ELb1ELb0ELb0ELb0ELb0ELb1ELb1ELb1ELb0ELb0EEENS1_21CollectiveEpilogueFwdINS6_IJSA_SC_SB_EEES9_NS_10bfloat16_tESG_Li256ELb0ELb1ELb0ELb1EEENS1_29StaticPersistentTileSchedulerILb0EEEEEEEEEvNT_6ParamsE)
        /*0374*/ 	.word	0x00000018


	//----- nvinfo : EIATTR_REGCOUNT
	.align		4
.L_205:
        /*0378*/ 	.byte	0x04, 0x2f
        /*037a*/ 	.short	(.L_207 - .L_206)
	.align		4
.L_206:
        /*037c*/ 	.word	index@(_ZN7cutlass13device_kernelIN5flash11enable_sm90INS1_16FlashAttnFwdSm90INS1_25CollectiveMainloopFwdSm90ILi2EN4cute5tupleIJNS5_1CILi1EEES8_S8_EEENS6_IJNS7_ILi128EEESA_NS7_ILi256EEEEEELi256ENS_12float_e4m3_tEfNS_4arch4Sm90ELb1ELb0ELb1ELb1ELb0ELb1ELb0ELb1ELb1ELb1ELb0ELb0EEENS1_21CollectiveEpilogueFwdINS6_IJSA_SB_SA_EEES9_NS_10bfloat16_tESF_Li256ELb1ELb1ELb0ELb1EEENS1_36VarlenDynamicPersistentTileSchedulerILi128ELi128ELi256ELi128ELb0ELb1ELb1ELb1ELb1ELb1EEEEEEEEEvNT_6ParamsE)
        /*0380*/ 	.word	0x000000a8


	//----- nvinfo : EIATTR_FRAME_SIZE
	.align		4
.L_207:
        /*0384*/ 	.byte	0x04, 0x11
        /*0386*/ 	.short	(.L_209 - .L_208)
	.align		4
.L_208:
        /*0388*/ 	.word	index@(_ZN7cutlass13device_kernelIN5flash11enable_sm90INS1_16FlashAttnFwdSm90INS1_25CollectiveMainloopFwdSm90ILi2EN4cute5tupleIJNS5_1CILi1EEES8_S8_EEENS6_IJNS7_ILi128EEESA_NS7_ILi256EEEEEELi256ENS_12float_e4m3_tEfNS_4arch4Sm90ELb1ELb0ELb1ELb1ELb0ELb1ELb0ELb1ELb1ELb1ELb0ELb0EEENS1_21CollectiveEpilogueFwdINS6_IJSA_SB_SA_EEES9_NS_10bfloat16_tESF_Li256ELb1ELb1ELb0ELb1EEENS1_36VarlenDynamicPersistentTileSchedulerILi128ELi128ELi256ELi128ELb0ELb1ELb1ELb1ELb1ELb1EEEEEEEEEvNT_6ParamsE)
        /*038c*/ 	.word	0x00000088


	//----- nvinfo : EIATTR_REGCOUNT
	.align		4
.L_209:
        /*0390*/ 	.byte	0x04, 0x2f
        /*0392*/ 	.short	(.L_211 - .L_210)
	.align		4
.L_210:
        /*0394*/ 	.word	index@(_ZN7cutlass13device_kernelIN5flash11enable_sm90INS1_16FlashAttnFwdSm90INS1_25CollectiveMainloopFwdSm90ILi2EN4cute5tupleIJNS5_1CILi1EEES8_S8_EEENS6_IJNS7_ILi128EEESA_NS7_ILi256EEEEEELi256ENS_12float_e4m3_tEfNS_4arch4Sm90ELb1ELb0ELb1ELb1ELb0ELb0ELb0ELb1ELb1ELb1ELb0ELb0EEENS1_21CollectiveEpilogueFwdINS6_IJSA_SB_SA_EEES9_NS_10bfloat16_tESF_Li256ELb1ELb1ELb0ELb1EEENS1_36VarlenDynamicPersistentTileSchedulerILi128ELi128ELi256ELi128ELb0ELb1ELb1ELb1ELb1ELb1EEEEEEEEEvNT_6ParamsE)
        /*0398*/ 	.word	0x000000a8


	//----- nvinfo : EIATTR_FRAME_SIZE
	.align		4
.L_211:
        /*039c*/ 	.byte	0x04, 0x11
        /*039e*/ 	.short	(.L_213 - .L_212)
	.align		4
.L_212:
        /*03a0*/ 	.word	index@(_ZN7cutlass13device_kernelIN5flash11enable_sm90INS1_16FlashAttnFwdSm90INS1_25CollectiveMainloopFwdSm90ILi2EN4cute5tupleIJNS5_1CILi1EEES8_S8_EEENS6_IJNS7_ILi128EEESA_NS7_ILi256EEEEEELi256ENS_12float_e4m3_tEfNS_4arch4Sm90ELb1ELb0ELb1ELb1ELb0ELb0ELb0ELb1ELb1ELb1ELb0ELb0EEENS1_21CollectiveEpilogueFwdINS6_IJSA_SB_SA_EEES9_NS_10bfloat16_tESF_Li256ELb1ELb1ELb0ELb1EEENS1_36VarlenDynamicPersistentTileSchedulerILi128ELi128ELi256ELi128ELb0ELb1ELb1ELb1ELb1ELb1EEEEEEEEEvNT_6ParamsE)
        /*03a4*/ 	.word	0x00000048


	//----- nvinfo : EIATTR_REGCOUNT
	.align		4
.L_213:
        /*03a8*/ 	.byte	0x04, 0x2f
        /*03aa*/ 	.short	(.L_215 - .L_214)
	.align		4
.L_214:
        /*03ac*/ 	.word	index@(_ZN7cutlass13device_kernelIN5flash11enable_sm90INS1_16FlashAttnFwdSm90INS1_25CollectiveMainloopFwdSm90ILi2EN4cute5tupleIJNS5_1CILi1EEES8_S8_EEENS6_IJNS7_ILi128EEESA_NS7_ILi256EEEEEELi256ENS_12float_e4m3_tEfNS_4arch4Sm90ELb1ELb0ELb1ELb0ELb0ELb0ELb0ELb1ELb1ELb1ELb0ELb0EEENS1_21CollectiveEpilogueFwdINS6_IJSA_SB_SA_EEES9_NS_10bfloat16_tESF_Li256ELb0ELb1ELb0ELb1EEENS1_30DynamicPersistentTileSchedulerILi256ELi128ELb0ELb1ELb1EEEEEEEEEvNT_6ParamsE)
        /*03b0*/ 	.word	0x000000a8


	//----- nvinfo : EIATTR_FRAME_SIZE
	.align		4
.L_215:
        /*03b4*/ 	.byte	0x04, 0x11
        /*03b6*/ 	.short	(.L_217 - .L_216)
	.align		4
.L_216:
        /*03b8*/ 	.word	index@(_ZN7cutlass13device_kernelIN5flash11enable_sm90INS1_16FlashAttnFwdSm90INS1_25CollectiveMainloopFwdSm90ILi2EN4cute5tupleIJNS5_1CILi1EEES8_S8_EEENS6_IJNS7_ILi128EEESA_NS7_ILi256EEEEEELi256ENS_12float_e4m3_tEfNS_4arch4Sm90ELb1ELb0ELb1ELb0ELb0ELb0ELb0ELb1ELb1ELb1ELb0ELb0EEENS1_21CollectiveEpilogueFwdINS6_IJSA_SB_SA_EEES9_NS_10bfloat16_tESF_Li256ELb0ELb1ELb0ELb1EEENS1_30DynamicPersistentTileSchedulerILi256ELi128ELb0ELb1ELb1EEEEEEEEEvNT_6ParamsE)
        /*03bc*/ 	.word	0x00000038


	//----- nvinfo : EIATTR_REGCOUNT
	.align		4
.L_217:
        /*03c0*/ 	.byte	0x04, 0x2f
        /*03c2*/ 	.short	(.L_219 - .L_218)
	.align		4
.L_218:
        /*03c4*/ 	.word	index@(_ZN7cutlass13device_kernelIN5flash11enable_sm90INS1_16FlashAttnFwdSm90INS1_25CollectiveMainloopFwdSm90ILi2EN4cute5tupleIJNS5_1CILi1EEES8_S8_EEENS6_IJNS7_ILi128EEENS7_ILi64EEENS7_ILi256EEEEEELi256ENS_12float_e4m3_tEfNS_4arch4Sm90ELb0ELb1ELb1ELb1ELb0ELb1ELb0ELb1ELb1ELb1ELb0ELb0EEENS1_21CollectiveEpilogueFwdINS6_IJSA_SC_SB_EEES9_NS_10bfloat16_tESG_Li256ELb1ELb1ELb0ELb1EEENS1_36VarlenDynamicPersistentTileSchedulerILi128ELi64ELi256ELi128ELb0ELb1ELb1ELb1ELb0ELb1EEEEEEEEEvNT_6ParamsE)
        /*03c8*/ 	.word	0x000000a8


	//----- nvinfo : EIATTR_FRAME_SIZE
	.align		4
.L_219:
        /*03cc*/ 	.byte	0x04, 0x11
        /*03ce*/ 	.short	(.L_221 - .L_220)
	.align		4
.L_220:
        /*03d0*/ 	.word	index@(_ZN7cutlass13device_kernelIN5flash11enable_sm90INS1_16FlashAttnFwdSm90INS1_25CollectiveMainloopFwdSm90ILi2EN4cute5tupleIJNS5_1CILi1EEES8_S8_EEENS6_IJNS7_ILi128EEENS7_ILi64EEENS7_ILi256EEEEEELi256ENS_12float_e4m3_tEfNS_4arch4Sm90ELb0ELb1ELb1ELb1ELb0ELb1ELb0ELb1ELb1ELb1ELb0ELb0EEENS1_21CollectiveEpilogueFwdINS6_IJSA_SC_SB_EEES9_NS_10bfloat16_tESG_Li256ELb1ELb1ELb0ELb1EEENS1_36VarlenDynamicPersistentTileSchedulerILi128ELi64ELi256ELi128ELb0ELb1ELb1ELb1ELb0ELb1EEEEEEEEEvNT_6ParamsE)
        /*03d4*/ 	.word	0x00000078


	//----- nvinfo : EIATTR_REGCOUNT
	.align		4
.L_221:
        /*03d8*/ 	.byte	0x04, 0x2f
        /*03da*/ 	.short	(.L_223 - .L_222)
	.align		4
.L_222:
        /*03dc*/ 	.word	index@(_ZN7cutlass13device_kernelIN5flash11enable_sm90INS1_16FlashAttnFwdSm90INS1_25CollectiveMainloopFwdSm90ILi2EN4cute5tupleIJNS5_1CILi1EEES8_S8_EEENS6_IJNS7_ILi128EEENS7_ILi64EEENS7_ILi256EEEEEELi256ENS_12float_e4m3_tEfNS_4arch4Sm90ELb0ELb1ELb1ELb1ELb0ELb0ELb0ELb1ELb1ELb1ELb0ELb0EEENS1_21CollectiveEpilogueFwdINS6_IJSA_SC_SB_EEES9_NS_10bfloat16_tESG_Li256ELb1ELb1ELb0ELb1EEENS1_36VarlenDynamicPersistentTileSchedulerILi128ELi64ELi256ELi128ELb0ELb1ELb1ELb1ELb0ELb1EEEEEEEEEvNT_6ParamsE)
        /*03e0*/ 	.word	0x000000a8


	//----- nvinfo : EIATTR_FRAME_SIZE
	.align		4
.L_223:
        /*03e4*/ 	.byte	0x04, 0x11
        /*03e6*/ 	.short	(.L_225 - .L_224)
	.align		4
.L_224:
        /*03e8*/ 	.word	index@(_ZN7cutlass13device_kernelIN5flash11enable_sm90INS1_16FlashAttnFwdSm90INS1_25CollectiveMainloopFwdSm90ILi2EN4cute5tupleIJNS5_1CILi1EEES8_S8_EEENS6_IJNS7_ILi128EEENS7_ILi64EEENS7_ILi256EEEEEELi256ENS_12float_e4m3_tEfNS_4arch4Sm90ELb0ELb1ELb1ELb1ELb0ELb0ELb0ELb1ELb1ELb1ELb0ELb0EEENS1_21CollectiveEpilogueFwdINS6_IJSA_SC_SB_EEES9_NS_10bfloat16_tESG_Li256ELb1ELb1ELb0ELb1EEENS1_36VarlenDynamicPersistentTileSchedulerILi128ELi64ELi256ELi128ELb0ELb1ELb1ELb1ELb0ELb1EEEEEEEEEvNT_6ParamsE)
        /*03ec*/ 	.word	0x00000040


	//----- nvinfo : EIATTR_REGCOUNT
	.align		4
.L_225:
        /*03f0*/ 	.byte	0x04, 0x2f
        /*03f2*/ 	.short	(.L_227 - .L_226)
	.align		4
.L_226:
        /*03f4*/ 	.word	index@(_ZN7cutlass13device_kernelIN5flash11enable_sm90INS1_16FlashAttnFwdSm90INS1_25CollectiveMainloopFwdSm90ILi2EN4cute5tupleIJNS5_1CILi1EEES8_S8_EEENS6_IJNS7_ILi128EEENS7_ILi64EEENS7_ILi256EEEEEELi256ENS_12float_e4m3_tEfNS_4arch4Sm90ELb0ELb1ELb1ELb0ELb0ELb0ELb0ELb1ELb1ELb1ELb0ELb0EEENS1_21CollectiveEpilogueFwdINS6_IJSA_SC_SB_EEES9_NS_10bfloat16_tESG_Li256ELb0ELb1ELb0ELb1EEENS1_30DynamicPersistentTileSchedulerILi256ELi128ELb0ELb1ELb1EEEEEEEEEvNT_6ParamsE)
        /*03f8*/ 	.word	0x000000a8


	//----- nvinfo : EIATTR_FRAME_SIZE
	.align		4
.L_227:
        /*03fc*/ 	.byte	0x04, 0x11
        /*03fe*/ 	.short	(.L_229 - .L_228)
	.align		4
.L_228:
        /*0400*/ 	.word	index@(_ZN7cutlass13device_kernelIN5flash11enable_sm90INS1_16FlashAttnFwdSm90INS1_25CollectiveMainloopFwdSm90ILi2EN4cute5tupleIJNS5_1CILi1EEES8_S8_EEENS6_IJNS7_ILi128EEENS7_ILi64EEENS7_ILi256EEEEEELi256ENS_12float_e4m3_tEfNS_4arch4Sm90ELb0ELb1ELb1ELb0ELb0ELb0ELb0ELb1ELb1ELb1ELb0ELb0EEENS1_21CollectiveEpilogueFwdINS6_IJSA_SC_SB_EEES9_NS_10bfloat16_tESG_Li256ELb0ELb1ELb0ELb1EEENS1_30DynamicPersistentTileSchedulerILi256ELi128ELb0ELb1ELb1EEEEEEEEEvNT_6ParamsE)
        /*0404*/ 	.word	0x00000038


	//----- nvinfo : EIATTR_REGCOUNT
	.align		4
.L_229:
        /*0408*/ 	.byte	0x04, 0x2f
        /*040a*/ 	.short	(.L_231 - .L_230)
	.align		4
.L_230:
        /*040c*/ 	.word	index@(_ZN7cutlass13device_kernelIN5flash11enable_sm90INS1_16FlashAttnFwdSm90INS1_25CollectiveMainloopFwdSm90ILi2EN4cute5tupleIJNS5_1CILi1EEES8_S8_EEENS6_IJNS7_ILi128EEESA_NS7_ILi256EEEEEELi256ENS_12float_e4m3_tEfNS_4arch4Sm90ELb0ELb0ELb1ELb1ELb0ELb1ELb0ELb1ELb1ELb1ELb0ELb0EEENS1_21CollectiveEpilogueFwdINS6_IJSA_SB_SA_EEES9_NS_10bfloat16_tESF_Li256ELb1ELb1ELb0ELb1EEENS1_36VarlenDynamicPersistentTileSchedulerILi128ELi128ELi256ELi128ELb0ELb1ELb1ELb0ELb1ELb1EEEEEEEEEvNT_6ParamsE)
        /*0410*/ 	.word	0x000000a8


	//----- nvinfo : EIATTR_FRAME_SIZE
	.align		4
.L_231:
        /*0414*/ 	.byte	0x04, 0x11
        /*0416*/ 	.short	(.L_233 - .L_232)
	.align		4
.L_232:
        /*0418*/ 	.word	index@(_ZN7cutlass13device_kernelIN5flash11enable_sm90INS1_16FlashAttnFwdSm90INS1_25CollectiveMainloopFwdSm90ILi2EN4cute5tupleIJNS5_1CILi1EEES8_S8_EEENS6_IJNS7_ILi128EEESA_NS7_ILi256EEEEEELi256ENS_12float_e4m3_tEfNS_4arch4Sm90ELb0ELb0ELb1ELb1ELb0ELb1ELb0ELb1ELb1ELb1ELb0ELb0EEENS1_21CollectiveEpilogueFwdINS6_IJSA_SB_SA_EEES9_NS_10bfloat16_tESF_Li256ELb1ELb1ELb0ELb1EEENS1_36VarlenDynamicPersistentTileSchedulerILi128ELi128ELi256ELi128ELb0ELb1ELb1ELb0ELb1ELb1EEEEEEEEEvNT_6ParamsE)
        /*041c*/ 	.word	0x00000088


	//----- nvinfo : EIATTR_REGCOUNT
	.align		4
.L_233:
        /*0420*/ 	.byte	0x04, 0x2f
        /*0422*/ 	.short	(.L_235 - .L_234)
	.align		4
.L_234:
        /*0424*/ 	.word	index@(_ZN7cutlass13device_kernelIN5flash11enable_sm90INS1_16FlashAttnFwdSm90INS1_25CollectiveMainloopFwdSm90ILi2EN4cute5tupleIJNS5_1CILi1EEES8_S8_EEENS6_IJNS7_ILi128EEESA_NS7_ILi256EEEEEELi256ENS_12float_e4m3_tEfNS_4arch4Sm90ELb0ELb0ELb1ELb1ELb0ELb0ELb0ELb1ELb1ELb1ELb0ELb0EEENS1_21CollectiveEpilogueFwdINS6_IJSA_SB_SA_EEES9_NS_10bfloat16_tESF_Li256ELb1ELb1ELb0ELb1EEENS1_36VarlenDynamicPersistentTileSchedulerILi128ELi128ELi256ELi128ELb0ELb1ELb1ELb0ELb1ELb1EEEEEEEEEvNT_6ParamsE)
        /*0428*/ 	.word	0x000000a8


	//----- nvinfo : EIATTR_FRAME_SIZE
	.align		4
.L_235:
        /*042c*/ 	.byte	0x04, 0x11
        /*042e*/ 	.short	(.L_237 - .L_236)
	.align		4
.L_236:
        /*0430*/ 	.word	index@(_ZN7cutlass13device_kernelIN5flash11enable_sm90INS1_16FlashAttnFwdSm90INS1_25CollectiveMainloopFwdSm90ILi2EN4cute5tupleIJNS5_1CILi1EEES8_S8_EEENS6_IJNS7_ILi128EEESA_NS7_ILi256EEEEEELi256ENS_12float_e4m3_tEfNS_4arch4Sm90ELb0ELb0ELb1ELb1ELb0ELb0ELb0ELb1ELb1ELb1ELb0ELb0EEENS1_21CollectiveEpilogueFwdINS6_IJSA_SB_SA_EEES9_NS_10bfloat16_tESF_Li256ELb1ELb1ELb0ELb1EEENS1_36VarlenDynamicPersistentTileSchedulerILi128ELi128ELi256ELi128ELb0ELb1ELb1ELb0ELb1ELb1EEEEEEEEEvNT_6ParamsE)
        /*0434*/ 	.word	0x00000040


	//----- nvinfo : EIATTR_REGCOUNT
	.align		4
.L_237:
        /*0438*/ 	.byte	0x04, 0x2f
        /*043a*/ 	.short	(.L_239 - .L_238)
	.align		4
.L_238:
        /*043c*/ 	.word	index@(_ZN7cutlass13device_kernelIN5flash11enable_sm90INS1_16FlashAttnFwdSm90INS1_25CollectiveMainloopFwdSm90ILi2EN4cute5tupleIJNS5_1CILi1EEES8_S8_EEENS6_IJNS7_ILi128EEESA_NS7_ILi256EEEEEELi256ENS_12float_e4m3_tEfNS_4arch4Sm90ELb0ELb0ELb1ELb0ELb0ELb0ELb0ELb1ELb1ELb1ELb0ELb0EEENS1_21CollectiveEpilogueFwdINS6_IJSA_SB_SA_EEES9_NS_10bfloat16_tESF_Li256ELb0ELb1ELb0ELb1EEENS1_29StaticPersistentTileSchedulerILb0EEEEEEEEEvNT_6ParamsE)
        /*0440*/ 	.word	0x000000a8


	//----- nvinfo : EIATTR_FRAME_SIZE
	.align		4
.L_239:
        /*0444*/ 	.byte	0x04, 0x11
        /*0446*/ 	.short	(.L_241 - .L_240)
	.align		4
.L_240:
        /*0448*/ 	.word	index@(_ZN7cutlass13device_kernelIN5flash11enable_sm90INS1_16FlashAttnFwdSm90INS1_25CollectiveMainloopFwdSm90ILi2EN4cute5tupleIJNS5_1CILi1EEES8_S8_EEENS6_IJNS7_ILi128EEESA_NS7_ILi256EEEEEELi256ENS_12float_e4m3_tEfNS_4arch4Sm90ELb0ELb0ELb1ELb0ELb0ELb0ELb0ELb1ELb1ELb1ELb0ELb0EEENS1_21CollectiveEpilogueFwdINS6_IJSA_SB_SA_EEES9_NS_10bfloat16_tESF_Li256ELb0ELb1ELb0ELb1EEENS1_29StaticPersistentTileSchedulerILb0EEEEEEEEEvNT_6ParamsE)
        /*044c*/ 	.word	0x00000030


	//----- nvinfo : EIATTR_MIN_STACK_SIZE
	.align		4
.L_241:
        /*0450*/ 	.byte	0x04, 0x12
        /*0452*/ 	.short	(.L_243 - .L_242)
	.align		4
.L_242:
        /*0454*/ 	.word	index@(_ZN7cutlass13device_kernelIN5flash11enable_sm90INS1_16FlashAttnFwdSm90INS1_25CollectiveMainloopFwdSm90ILi2EN4cute5tupleIJNS5_1CILi1EEES8_S8_EEENS6_IJNS7_ILi128EEESA_NS7_ILi256EEEEEELi256ENS_12float_e4m3_tEfNS_4arch4Sm90ELb0ELb0ELb1ELb0ELb0ELb0ELb0ELb1ELb1ELb1ELb0ELb0EEENS1_21CollectiveEpilogueFwdINS6_IJSA_SB_SA_EEES9_NS_10bfloat16_tESF_Li256ELb0ELb1ELb0ELb1EEENS1_29StaticPersistentTileSchedulerILb0EEEEEEEEEvNT_6ParamsE)
        /*0458*/ 	.word	0x00000030


	//----- nvinfo : EIATTR_MIN_STACK_SIZE
	.align		4
.L_243:
        /*045c*/ 	.byte	0x04, 0x12
        /*045e*/ 	.short	(.L_245 - .L_244)
	.align		4
.L_244:
        /*0460*/ 	.word	index@(_ZN7cutlass13device_kernelIN5flash11enable_sm90INS1_16FlashAttnFwdSm90INS1_25CollectiveMainloopFwdSm90ILi2EN4cute5tupleIJNS5_1CILi1EEES8_S8_EEENS6_IJNS7_ILi128EEESA_NS7_ILi256EEEEEELi256ENS_12float_e4m3_tEfNS_4arch4Sm90ELb0ELb0ELb1ELb1ELb0ELb0ELb0ELb1ELb1ELb1ELb0ELb0EEENS1_21CollectiveEpilogueFwdINS6_IJSA_SB_SA_EEES9_NS_10bfloat16_tESF_Li256ELb1ELb1ELb0ELb1EEENS1_36VarlenDynamicPersistentTileSchedulerILi128ELi128ELi256ELi128ELb0ELb1ELb1ELb0ELb1ELb1EEEEEEEEEvNT_6ParamsE)
        /*0464*/ 	.word	0x00000040


	//----- nvinfo : EIATTR_MIN_STACK_SIZE
	.align		4
.L_245:
        /*0468*/ 	.byte	0x04, 0x12
        /*046a*/ 	.short	(.L_247 - .L_246)
	.align		4
.L_246:
        /*046c*/ 	.word	index@(_ZN7cutlass13device_kernelIN5flash11enable_sm90INS1_16FlashAttnFwdSm90INS1_25CollectiveMainloopFwdSm90ILi2EN4cute5tupleIJNS5_1CILi1EEES8_S8_EEENS6_IJNS7_ILi128EEESA_NS7_ILi256EEEEEELi256ENS_12float_e4m3_tEfNS_4arch4Sm90ELb0ELb0ELb1ELb1ELb0ELb1ELb0ELb1ELb1ELb1ELb0ELb0EEENS1_21CollectiveEpilogueFwdINS6_IJSA_SB_SA_EEES9_NS_10bfloat16_tESF_Li256ELb1ELb1ELb0ELb1EEENS1_36VarlenDynamicPersistentTileSchedulerILi128ELi128ELi256ELi128ELb0ELb1ELb1ELb0ELb1ELb1EEEEEEEEEvNT_6ParamsE)
        /*0470*/ 	.word	0x00000088


	//----- nvinfo : EIATTR_MIN_STACK_SIZE
	.align		4
.L_247:
        /*0474*/ 	.byte	0x04, 0x12
        /*0476*/ 	.short	(.L_249 - .L_248)
	.align		4
.L_248:
        /*0478*/ 	.word	index@(_ZN7cutlass13device_kernelIN5flash11enable_sm90INS1_16FlashAttnFwdSm90INS1_25CollectiveMainloopFwdSm90ILi2EN4cute5tupleIJNS5_1CILi1EEES8_S8_EEENS6_IJNS7_ILi128EEENS7_ILi64EEENS7_ILi256EEEEEELi256ENS_12float_e4m3_tEfNS_4arch4Sm90ELb0ELb1ELb1ELb0ELb0ELb0ELb0ELb1ELb1ELb1ELb0ELb0EEENS1_21CollectiveEpilogueFwdINS6_IJSA_SC_SB_EEES9_NS_10bfloat16_tESG_Li256ELb0ELb1ELb0ELb1EEENS1_30DynamicPersistentTileSchedulerILi256ELi128ELb0ELb1ELb1EEEEEEEEEvNT_6ParamsE)
        /*047c*/ 	.word	0x00000038


	//----- nvinfo : EIATTR_MIN_STACK_SIZE
	.align		4
.L_249:
        /*0480*/ 	.byte	0x04, 0x12
        /*0482*/ 	.short	(.L_251 - .L_250)
	.align		4
.L_250:
        /*0484*/ 	.word	index@(_ZN7cutlass13device_kernelIN5flash11enable_sm90INS1_16FlashAttnFwdSm90INS1_25CollectiveMainloopFwdSm90ILi2EN4cute5tupleIJNS5_1CILi1EEES8_S8_EEENS6_IJNS7_ILi128EEENS7_ILi64EEENS7_ILi256EEEEEELi256ENS_12float_e4m3_tEfNS_4arch4Sm90ELb0ELb1ELb1ELb1ELb0ELb0ELb0ELb1ELb1ELb1ELb0ELb0EEENS1_21CollectiveEpilogueFwdINS6_IJSA_SC_SB_EEES9_NS_10bfloat16_tESG_Li256ELb1ELb1ELb0ELb1EEENS1_36VarlenDynamicPersistentTileSchedulerILi128ELi64ELi256ELi128ELb0ELb1ELb1ELb1ELb0ELb1EEEEEEEEEvNT_6ParamsE)
        /*0488*/ 	.word	0x00000040


	//----- nvinfo : EIATTR_MIN_STACK_SIZE
	.align		4
.L_251:
        /*048c*/ 	.byte	0x04, 0x12
        /*048e*/ 	.short	(.L_253 - .L_252)
	.align		4
.L_252:
        /*0490*/ 	.word	index@(_ZN7cutlass13device_kernelIN5flash11enable_sm90INS1_16FlashAttnFwdSm90INS1_25CollectiveMainloopFwdSm90ILi2EN4cute5tupleIJNS5_1CILi1EEES8_S8_EEENS6_IJNS7_ILi128EEENS7_ILi64EEENS7_ILi256EEEEEELi256ENS_12float_e4m3_tEfNS_4arch4Sm90ELb0ELb1ELb1ELb1ELb0ELb1ELb0ELb1ELb1ELb1ELb0ELb0EEENS1_21CollectiveEpilogueFwdINS6_IJSA_SC_SB_EEES9_NS_10bfloat16_tESG_Li256ELb1ELb1ELb0ELb1EEENS1_36VarlenDynamicPersistentTileSchedulerILi128ELi64ELi256ELi128ELb0ELb1ELb1ELb1ELb0ELb1EEEEEEEEEvNT_6ParamsE)
        /*0494*/ 	.word	0x00000078


	//----- nvinfo : EIATTR_MIN_STACK_SIZE
	.align		4
.L_253:
        /*0498*/ 	.byte	0x04, 0x12
        /*049a*/ 	.short	(.L_255 - .L_254)
	.align		4
.L_254:
        /*049c*/ 	.word	index@(_ZN7cutlass13device_kernelIN5flash11enable_sm90INS1_16FlashAttnFwdSm90INS1_25CollectiveMainloopFwdSm90ILi2EN4cute5tupleIJNS5_1CILi1EEES8_S8_EEENS6_IJNS7_ILi128EEESA_NS7_ILi256EEEEEELi256ENS_12float_e4m3_tEfNS_4arch4Sm90ELb1ELb0ELb1ELb0ELb0ELb0ELb0ELb1ELb1ELb1ELb0ELb0EEENS1_21CollectiveEpilogueFwdINS6_IJSA_SB_SA_EEES9_NS_10bfloat16_tESF_Li256ELb0ELb1ELb0ELb1EEENS1_30DynamicPersistentTileSchedulerILi256ELi128ELb0ELb1ELb1EEEEEEEEEvNT_6ParamsE)
        /*04a0*/ 	.word	0x00000038


	//----- nvinfo : EIATTR_MIN_STACK_SIZE
	.align		4
.L_255:
        /*04a4*/ 	.byte	0x04, 0x12
        /*04a6*/ 	.short	(.L_257 - .L_256)
	.align		4
.L_256:
        /*04a8*/ 	.word	index@(_ZN7cutlass13device_kernelIN5flash11enable_sm90INS1_16FlashAttnFwdSm90INS1_25CollectiveMainloopFwdSm90ILi2EN4cute5tupleIJNS5_1CILi1EEES8_S8_EEENS6_IJNS7_ILi128EEESA_NS7_ILi256EEEEEELi256ENS_12float_e4m3_tEfNS_4arch4Sm90ELb1ELb0ELb1ELb1ELb0ELb0ELb0ELb1ELb1ELb1ELb0ELb0EEENS1_21CollectiveEpilogueFwdINS6_IJSA_SB_SA_EEES9_NS_10bfloat16_tESF_Li256ELb1ELb1ELb0ELb1EEENS1_36VarlenDynamicPersistentTileSchedulerILi128ELi128ELi256ELi128ELb0ELb1ELb1ELb1ELb1ELb1EEEEEEEEEvNT_6ParamsE)
        /*04ac*/ 	.word	0x00000048


	//----- nvinfo : EIATTR_MIN_STACK_SIZE
	.align		4
.L_257:
        /*04b0*/ 	.byte	0x04, 0x12
        /*04b2*/ 	.short	(.L_259 - .L_258)
	.align		4
.L_258:
        /*04b4*/ 	.word	index@(_ZN7cutlass13device_kernelIN5flash11enable_sm90INS1_16FlashAttnFwdSm90INS1_25CollectiveMainloopFwdSm90ILi2EN4cute5tupleIJNS5_1CILi1EEES8_S8_EEENS6_IJNS7_ILi128EEESA_NS7_ILi256EEEEEELi256ENS_12float_e4m3_tEfNS_4arch4Sm90ELb1ELb0ELb1ELb1ELb0ELb1ELb0ELb1ELb1ELb1ELb0ELb0EEENS1_21CollectiveEpilogueFwdINS6_IJSA_SB_SA_EEES9_NS_10bfloat16_tESF_Li256ELb1ELb1ELb0ELb1EEENS1_36VarlenDynamicPersistentTileSchedulerILi128ELi128ELi256ELi128ELb0ELb1ELb1ELb1ELb1ELb1EEEEEEEEEvNT_6ParamsE)
        /*04b8*/ 	.word	0x00000088


	//----- nvinfo : EIATTR_MIN_STACK_SIZE
	.align		4
.L_259:
        /*04bc*/ 	.byte	0x04, 0x12
        /*04be*/ 	.short	(.L_261 - .L_260)
	.align		4
.L_260:
        /*04c0*/ 	.word	index@(_ZN7cutlass13device_kernelIN5flash11enable_sm90INS1_16FlashAttnFwdSm90INS1_25CollectiveMainloopFwdSm90ILi2EN4cute5tupleIJNS5_1CILi1EEES8_S8_EEENS6_IJNS7_ILi128EEENS7_ILi160EEENS7_ILi192EEEEEELi192ENS_12float_e4m3_tEfNS_4arch4Sm90ELb0ELb0ELb1ELb0ELb0ELb0ELb0ELb1ELb1ELb1ELb0ELb0EEENS1_21CollectiveEpilogueFwdINS6_IJSA_SC_SB_EEES9_NS_10bfloat16_tESG_Li256ELb0ELb1ELb0ELb1EEENS1_29StaticPersistentTileSchedulerILb0EEEEEEEEEvNT_6ParamsE)
        /*04c4*/ 	.word	0x00000018


	//----- nvinfo : EIATTR_MIN_STACK_SIZE
	.align		4
.L_261:
        /*04c8*/ 	.byte	0x04, 0x12
        /*04ca*/ 	.short	(.L_263 - .L_262)
	.align		4
.L_262:
        /*04cc*/ 	.word	index@(_ZN7cutlass13device_kernelIN5flash11enable_sm90INS1_16FlashAttnFwdSm90INS1_25CollectiveMainloopFwdSm90ILi2EN4cute5tupleIJNS5_1CILi2EEENS7_ILi1EEES9_EEENS6_IJNS7_ILi128EEENS7_ILi160EEENS7_ILi192EEEEEELi192ENS_12float_e4m3_tEfNS_4arch4Sm90ELb0ELb0ELb1ELb0ELb0ELb0ELb0ELb1ELb1ELb1ELb0ELb0EEENS1_21CollectiveEpilogueFwdINS6_IJSB_SD_SC_EEESA_NS_10bfloat16_tESH_Li256ELb0ELb1ELb0ELb1EEENS1_29StaticPersistentTileSchedulerILb0EEEEEEEEEvNT_6ParamsE)
        /*04d0*/ 	.word	0x00000020


	//----- nvinfo : EIATTR_MIN_STACK_SIZE
	.align		4
.L_263:
        /*04d4*/ 	.byte	0x04, 0x12
        /*04d6*/ 	.short	(.L_265 - .L_264)
	.align		4
.L_264:
        /*04d8*/ 	.word	index@(_ZN7cutlass13device_kernelIN5flash11enable_sm90INS1_16FlashAttnFwdSm90INS1_25CollectiveMainloopFwdSm90ILi2EN4cute5tupleIJNS5_1CILi1EEES8_S8_EEENS6_IJNS7_ILi128EEENS7_ILi160EEENS7_ILi192EEEEEELi192ENS_12float_e4m3_tEfNS_4arch4Sm90ELb0ELb0ELb1ELb1ELb0ELb0ELb0ELb1ELb1ELb1ELb0ELb0EEENS1_21CollectiveEpilogueFwdINS6_IJSA_SC_SB_EEES9_NS_10bfloat16_tESG_Li256ELb1ELb1ELb0ELb1EEENS1_36VarlenDynamicPersistentTileSchedulerILi128ELi160ELi256ELi128ELb0ELb1ELb1ELb0ELb1ELb1EEEEEEEEEvNT_6ParamsE)
        /*04dc*/ 	.word	0x00000030


	//----- nvinfo : EIATTR_MIN_STACK_SIZE
	.align		4
.L_265:
        /*04e0*/ 	.byte	0x04, 0x12
        /*04e2*/ 	.short	(.L_267 - .L_266)
	.align		4
.L_266:
        /*04e4*/ 	.word	index@(_ZN7cutlass13device_kernelIN5flash11enable_sm90INS1_16FlashAttnFwdSm90INS1_25CollectiveMainloopFwdSm90ILi2EN4cute5tupleIJNS5_1CILi1EEES8_S8_EEENS6_IJNS7_ILi128EEENS7_ILi160EEENS7_ILi192EEEEEELi192ENS_12float_e4m3_tEfNS_4arch4Sm90ELb0ELb0ELb1ELb1ELb0ELb1ELb0ELb1ELb1ELb1ELb0ELb0EEENS1_21CollectiveEpilogueFwdINS6_IJSA_SC_SB_EEES9_NS_10bfloat16_tESG_Li256ELb1ELb1ELb0ELb1EEENS1_36VarlenDynamicPersistentTileSchedulerILi128ELi160ELi256ELi128ELb0ELb1ELb1ELb0ELb1ELb1EEEEEEEEEvNT_6ParamsE)
        /*04e8*/ 	.word	0x00000098


	//----- nvinfo : EIATTR_MIN_STACK_SIZE
	.align		4
.L_267:
        /*04ec*/ 	.byte	0x04, 0x12
        /*04ee*/ 	.short	(.L_269 - .L_268)
	.align		4
.L_268:
        /*04f0*/ 	.word	index@(_ZN7cutlass13device_kernelIN5flash11enable_sm90INS1_16FlashAttnFwdSm90INS1_25CollectiveMainloopFwdSm90ILi2EN4cute5tupleIJNS5_1CILi1EEES8_S8_EEENS6_IJNS7_ILi128EEESA_NS7_ILi192EEEEEELi192ENS_12float_e4m3_tEfNS_4arch4Sm90ELb0ELb1ELb1ELb0ELb0ELb0ELb0ELb1ELb1ELb1ELb0ELb0EEENS1_21CollectiveEpilogueFwdINS6_IJSA_SB_SA_EEES9_NS_10bfloat16_tESF_Li256ELb0ELb1ELb0ELb1EEENS1_30DynamicPersistentTileSchedulerILi256ELi128ELb0ELb1ELb1EEEEEEEEEvNT_6ParamsE)
        /*04f4*/ 	.word	0x00000030


	//----- nvinfo : EIATTR_MIN_STACK_SIZE
	.align		4
.L_269:
        /*04f8*/ 	.byte	0x04, 0x12
        /*04fa*/ 	.short	(.L_271 - .L_270)
	.align		4
.L_270:
        /*04fc*/ 	.word	index@(_ZN7cutlass13device_kernelIN5flash11enable_sm90INS1_16FlashAttnFwdSm90INS1_25CollectiveMainloopFwdSm90ILi2EN4cute5tupleIJNS5_1CILi1EEES8_S8_EEENS6_IJNS7_ILi128EEESA_NS7_ILi192EEEEEELi192ENS_12float_e4m3_tEfNS_4arch4Sm90ELb0ELb1ELb1ELb1ELb0ELb0ELb0ELb1ELb1ELb1ELb0ELb0EEENS1_21CollectiveEpilogueFwdINS6_IJSA_SB_SA_EEES9_NS_10bfloat16_tESF_Li256ELb1ELb1ELb0ELb1EEENS1_36VarlenDynamicPersistentTileSchedulerILi128ELi128ELi256ELi128ELb0ELb1ELb1ELb1ELb0ELb1EEEEEEEEEvNT_6ParamsE)
        /*0500*/ 	.word	0x00000040


	//----- nvinfo : EIATTR_MIN_STACK_SIZE
	.align		4
.L_271:
        /*0504*/ 	.byte	0x04, 0x12
        /*0506*/ 	.short	(.L_273 - .L_272)
	.align		4
.L_272:
        /*0508*/ 	.word	index@(_ZN7cutlass13device_kernelIN5flash11enable_sm90INS1_16FlashAttnFwdSm90INS1_25CollectiveMainloopFwdSm90ILi2EN4cute5tupleIJNS5_1CILi1EEES8_S8_EEENS6_IJNS7_ILi128EEESA_NS7_ILi192EEEEEELi192ENS_12float_e4m3_tEfNS_4arch4Sm90ELb0ELb1ELb1ELb1ELb0ELb1ELb0ELb1ELb1ELb1ELb0ELb0EEENS1_21CollectiveEpilogueFwdINS6_IJSA_SB_SA_EEES9_NS_10bfloat16_tESF_Li256ELb1ELb1ELb0ELb1EEENS1_36VarlenDynamicPersistentTileSchedulerILi128ELi128ELi256ELi128ELb0ELb1ELb1ELb1ELb0ELb1EEEEEEEEEvNT_6ParamsE)
        /*050c*/ 	.word	0x00000080


	//----- nvinfo : EIATTR_MIN_STACK_SIZE
	.align		4
.L_273:
        /*0510*/ 	.byte	0x04, 0x12
        /*0512*/ 	.short	(.L_275 - .L_274)
	.align		4
.L_274:
        /*0514*/ 	.word	index@(_ZN7cutlass13device_kernelIN5flash11enable_sm90INS1_16FlashAttnFwdSm90INS1_25CollectiveMainloopFwdSm90ILi2EN4cute5tupleIJNS5_1CILi1EEES8_S8_EEENS6_IJNS7_ILi128EEENS7_ILi160EEENS7_ILi192EEEEEELi192ENS_12float_e4m3_tEfNS_4arch4Sm90ELb1ELb0ELb1ELb0ELb0ELb0ELb0ELb1ELb1ELb1ELb0ELb0EEENS1_21CollectiveEpilogueFwdINS6_IJSA_SC_SB_EEES9_NS_10bfloat16_tESG_Li256ELb0ELb1ELb0ELb1EEENS1_30DynamicPersistentTileSchedulerILi256ELi128ELb0ELb1ELb1EEEEEEEEEvNT_6ParamsE)
        /*0518*/ 	.word	0x00000028


	//----- nvinfo : EIATTR_MIN_STACK_SIZE
	.align		4
.L_275:
        /*051c*/ 	.byte	0x04, 0x12
        /*051e*/ 	.short	(.L_277 - .L_276)
	.align		4
.L_276:
        /*0520*/ 	.word	index@(_ZN7cutlass13device_kernelIN5flash11enable_sm90INS1_16FlashAttnFwdSm90INS1_25CollectiveMainloopFwdSm90ILi2EN4cute5tupleIJNS5_1CILi1EEES8_S8_EEENS6_IJNS7_ILi128EEENS7_ILi160EEENS7_ILi192EEEEEELi192ENS_12float_e4m3_tEfNS_4arch4Sm90ELb1ELb0ELb1ELb1ELb0ELb0ELb0ELb1ELb1ELb1ELb0ELb0EEENS1_21CollectiveEpilogueFwdINS6_IJSA_SC_SB_EEES9_NS_10bfloat16_tESG_Li256ELb1ELb1ELb0ELb1EEENS1_36VarlenDynamicPersistentTileSchedulerILi128ELi160ELi256ELi128ELb0ELb1ELb1ELb1ELb1ELb1EEEEEEEEEvNT_6ParamsE)
        /*0524*/ 	.word	0x00000040


	//----- nvinfo : EIATTR_MIN_STACK_SIZE
	.align		4
.L_277:
        /*0528*/ 	.byte	0x04, 0x12
        /*052a*/ 	.short	(.L_279 - .L_278)
	.align		4
.L_278:
        /*052c*/ 	.word	index@(_ZN7cutlass13device_kernelIN5flash11enable_sm90INS1_16FlashAttnFwdSm90INS1_25CollectiveMainloopFwdSm90ILi2EN4cute5tupleIJNS5_1CILi1EEES8_S8_EEENS6_IJNS7_ILi128EEENS7_ILi160EEENS7_ILi192EEEEEELi192ENS_12float_e4m3_tEfNS_4arch4Sm90ELb1ELb0ELb1ELb1ELb0ELb1ELb0ELb1ELb1ELb1ELb0ELb0EEENS1_21CollectiveEpilogueFwdINS6_IJSA_SC_SB_EEES9_NS_10bfloat16_tESG_Li256ELb1ELb1ELb0ELb1EEENS1_36VarlenDynamicPersistentTileSchedulerILi128ELi160ELi256ELi128ELb0ELb1ELb1ELb1ELb1ELb1EEEEEEEEEvNT_6ParamsE)
        /*0530*/ 	.word	0x00000088


	//----- nvinfo : EIATTR_MIN_STACK_SIZE
	.align		4
.L_279:
        /*0534*/ 	.byte	0x04, 0x12
        /*0536*/ 	.short	(.L_281 - .L_280)
	.align		4
.L_280:
        /*0538*/ 	.word	index@(_ZN7cutlass13device_kernelIN5flash11enable_sm90INS1_16FlashAttnFwdSm90INS1_25CollectiveMainloopFwdSm90ILi2EN4cute5tupleIJNS5_1CILi1EEES8_S8_EEENS6_IJNS7_ILi128EEENS7_ILi224EEESA_EEELi128ENS_12float_e4m3_tEfNS_4arch4Sm90ELb0ELb0ELb1ELb0ELb0ELb0ELb0ELb1ELb1ELb1ELb0ELb0EEENS1_21CollectiveEpilogueFwdINS6_IJSA_SA_SB_EEES9_NS_10bfloat16_tESF_Li256ELb0ELb1ELb0ELb1EEENS1_29StaticPersistentTileSchedulerILb0EEEEEEEEEvNT_6ParamsE)
        /*053c*/ 	.word	0x00000020


	//----- nvinfo : EIATTR_MIN_STACK_SIZE
	.align		4
.L_281:
        /*0540*/ 	.byte	0x04, 0x12
        /*0542*/ 	.short	(.L_283 - .L_282)
	.align		4
.L_282:
        /*0544*/ 	.word	index@(_ZN7cutlass13device_kernelIN5flash11enable_sm90INS1_16FlashAttnFwdSm90INS1_25CollectiveMainloopFwdSm90ILi2EN4cute5tupleIJNS5_1CILi1EEES8_S8_EEENS6_IJNS7_ILi128EEENS7_ILi224EEESA_EEELi128ENS_12float_e4m3_tEfNS_4arch4Sm90ELb0ELb0ELb1ELb1ELb0ELb0ELb0ELb1ELb1ELb1ELb0ELb0EEENS1_21CollectiveEpilogueFwdINS6_IJSA_SA_SB_EEES9_NS_10bfloat16_tESF_Li256ELb1ELb1ELb0ELb1EEENS1_36VarlenDynamicPersistentTileSchedulerILi128ELi224ELi256ELi128ELb0ELb1ELb1ELb0ELb1ELb1EEEEEEEEEvNT_6ParamsE)
        /*0548*/ 	.word	0x00000030


	//----- nvinfo : EIATTR_MIN_STACK_SIZE
	.align		4
.L_283:
        /*054c*/ 	.byte	0x04, 0x12
        /*054e*/ 	.short	(.L_285 - .L_284)
	.align		4
.L_284:
        /*0550*/ 	.word	index@(_ZN7cutlass13device_kernelIN5flash11enable_sm90INS1_16FlashAttnFwdSm90INS1_25CollectiveMainloopFwdSm90ILi2EN4cute5tupleIJNS5_1CILi1EEES8_S8_EEENS6_IJNS7_ILi128EEENS7_ILi224EEESA_EEELi128ENS_12float_e4m3_tEfNS_4arch4Sm90ELb0ELb0ELb1ELb1ELb0ELb1ELb0ELb1ELb1ELb1ELb0ELb0EEENS1_21CollectiveEpilogueFwdINS6_IJSA_SA_SB_EEES9_NS_10bfloat16_tESF_Li256ELb1ELb1ELb0ELb1EEENS1_36VarlenDynamicPersistentTileSchedulerILi128ELi224ELi256ELi128ELb0ELb1ELb1ELb0ELb1ELb1EEEEEEEEEvNT_6ParamsE)
        /*0554*/ 	.word	0x00000108


	//----- nvinfo : EIATTR_MIN_STACK_SIZE
	.align		4
.L_285:
        /*0558*/ 	.byte	0x04, 0x12
        /*055a*/ 	.short	(.L_287 - .L_286)
	.align		4
.L_286:
        /*055c*/ 	.word	index@(_ZN7cutlass13device_kernelIN5flash11enable_sm90INS1_16FlashAttnFwdSm90INS1_25CollectiveMainloopFwdSm90ILi2EN4cute5tupleIJNS5_1CILi1EEES8_S8_EEENS6_IJNS7_ILi128EEENS7_ILi192EEESA_EEELi128ENS_12float_e4m3_tEfNS_4arch4Sm90ELb0ELb1ELb1ELb0ELb0ELb0ELb0ELb1ELb1ELb1ELb0ELb0EEENS1_21CollectiveEpilogueFwdINS6_IJSA_SA_SB_EEES9_NS_10bfloat16_tESF_Li256ELb0ELb1ELb0ELb1EEENS1_30DynamicPersistentTileSchedulerILi256ELi128ELb0ELb1ELb1EEEEEEEEEvNT_6ParamsE)
        /*0560*/ 	.word	0x00000030


	//----- nvinfo : EIATTR_MIN_STACK_SIZE
	.align		4
.L_287:
        /*0564*/ 	.byte	0x04, 0x12
        /*0566*/ 	.short	(.L_289 - .L_288)
	.align		4
.L_288:
        /*0568*/ 	.word	index@(_ZN7cutlass13device_kernelIN5flash11enable_sm90INS1_16FlashAttnFwdSm90INS1_25CollectiveMainloopFwdSm90ILi2EN4cute5tupleIJNS5_1CILi1EEES8_S8_EEENS6_IJNS7_ILi128EEENS7_ILi192EEESA_EEELi128ENS_12float_e4m3_tEfNS_4arch4Sm90ELb0ELb1ELb1ELb1ELb0ELb0ELb0ELb1ELb1ELb1ELb0ELb0EEENS1_21CollectiveEpilogueFwdINS6_IJSA_SA_SB_EEES9_NS_10bfloat16_tESF_Li256ELb1ELb1ELb0ELb1EEENS1_36VarlenDynamicPersistentTileSchedulerILi128ELi192ELi256ELi128ELb0ELb1ELb1ELb1ELb0ELb1EEEEEEEEEvNT_6ParamsE)
        /*056c*/ 	.word	0x00000040


	//----- nvinfo : EIATTR_MIN_STACK_SIZE
	.align		4
.L_289:
        /*0570*/ 	.byte	0x04, 0x12
        /*0572*/ 	.short	(.L_291 - .L_290)
	.align		4
.L_290:
        /*0574*/ 	.word	index@(_ZN7cutlass13device_kernelIN5flash11enable_sm90INS1_16FlashAttnFwdSm90INS1_25CollectiveMainloopFwdSm90ILi2EN4cute5tupleIJNS5_1CILi1EEES8_S8_EEENS6_IJNS7_ILi128EEENS7_ILi192EEESA_EEELi128ENS_12float_e4m3_tEfNS_4arch4Sm90ELb0ELb1ELb1ELb1ELb0ELb1ELb0ELb1ELb1ELb1ELb0ELb0EEENS1_21CollectiveEpilogueFwdINS6_IJSA_SA_SB_EEES9_NS_10bfloat16_tESF_Li256ELb1ELb1ELb0ELb1EEENS1_36VarlenDynamicPersistentTileSchedulerILi128ELi192ELi256ELi128ELb0ELb1ELb1ELb1ELb0ELb1EEEEEEEEEvNT_6ParamsE)
        /*0578*/ 	.word	0x00000070


	//----- nvinfo : EIATTR_MIN_STACK_SIZE
	.align		4
.L_291:
        /*057c*/ 	.byte	0x04, 0x12
        /*057e*/ 	.short	(.L_293 - .L_292)
	.align		4
.L_292:
        /*0580*/ 	.word	index@(_ZN7cutlass13device_kernelIN5flash11enable_sm90INS1_16FlashAttnFwdSm90INS1_25CollectiveMainloopFwdSm90ILi2EN4cute5tupleIJNS5_1CILi1EEES8_S8_EEENS6_IJNS7_ILi128EEENS7_ILi224EEESA_EEELi128ENS_12float_e4m3_tEfNS_4arch4Sm90ELb1ELb0ELb1ELb0ELb0ELb0ELb0ELb1ELb1ELb1ELb0ELb0EEENS1_21CollectiveEpilogueFwdINS6_IJSA_SA_SB_EEES9_NS_10bfloat16_tESF_Li256ELb0ELb1ELb0ELb1EEENS1_30DynamicPersistentTileSchedulerILi256ELi128ELb0ELb1ELb1EEEEEEEEEvNT_6ParamsE)
        /*0584*/ 	.word	0x00000028


	//----- nvinfo : EIATTR_MIN_STACK_SIZE
	.align		4
.L_293:
        /*0588*/ 	.byte	0x04, 0x12
        /*058a*/ 	.short	(.L_295 - .L_294)
	.align		4
.L_294:
        /*058c*/ 	.word	index@(_ZN7cutlass13device_kernelIN5flash11enable_sm90INS1_16FlashAttnFwdSm90INS1_25CollectiveMainloopFwdSm90ILi2EN4cute5tupleIJNS5_1CILi1EEES8_S8_EEENS6_IJNS7_ILi128EEENS7_ILi224EEESA_EEELi128ENS_12float_e4m3_tEfNS_4arch4Sm90ELb1ELb0ELb1ELb1ELb0ELb0ELb0ELb1ELb1ELb1ELb0ELb0EEENS1_21CollectiveEpilogueFwdINS6_IJSA_SA_SB_EEES9_NS_10bfloat16_tESF_Li256ELb1ELb1ELb0ELb1EEENS1_36VarlenDynamicPersistentTileSchedulerILi128ELi224ELi256ELi128ELb0ELb1ELb1ELb1ELb1ELb1EEEEEEEEEvNT_6ParamsE)
        /*0590*/ 	.word	0x00000038


	//----- nvinfo : EIATTR_MIN_STACK_SIZE
	.align		4
.L_295:
        /*0594*/ 	.byte	0x04, 0x12
        /*0596*/ 	.short	(.L_297 - .L_296)
	.align		4
.L_296:
        /*0598*/ 	.word	index@(_ZN7cutlass13device_kernelIN5flash11enable_sm90INS1_16FlashAttnFwdSm90INS1_25CollectiveMainloopFwdSm90ILi2EN4cute5tupleIJNS5_1CILi1EEES8_S8_EEENS6_IJNS7_ILi128EEENS7_ILi224EEESA_EEELi128ENS_12float_e4m3_tEfNS_4arch4Sm90ELb1ELb0ELb1ELb1ELb0ELb1ELb0ELb1ELb1ELb1ELb0ELb0EEENS1_21CollectiveEpilogueFwdINS6_IJSA_SA_SB_EEES9_NS_10bfloat16_tESF_Li256ELb1ELb1ELb0ELb1EEENS1_36VarlenDynamicPersistentTileSchedulerILi128ELi224ELi256ELi128ELb0ELb1ELb1ELb1ELb1ELb1EEEEEEEEEvNT_6ParamsE)
        /*059c*/ 	.word	0x000000f8


	//----- nvinfo : EIATTR_MIN_STACK_SIZE
	.align		4
.L_297:
        /*05a0*/ 	.byte	0x04, 0x12
        /*05a2*/ 	.short	(.L_299 - .L_298)
	.align		4
.L_298:
        /*05a4*/ 	.word	index@(_ZN7cutlass13device_kernelIN5flash11enable_sm90INS1_16FlashAttnFwdSm90INS1_25CollectiveMainloopFwdSm90ILi2EN4cute5tupleIJNS5_1CILi1EEES8_S8_EEENS6_IJNS7_ILi192EEENS7_ILi128EEENS7_ILi96EEEEEELi96ENS_12float_e4m3_tEfNS_4arch4Sm90ELb0ELb0ELb1ELb0ELb0ELb0ELb0ELb1ELb1ELb1ELb0ELb0EEENS1_21CollectiveEpilogueFwdINS6_IJSA_SC_SB_EEES9_NS_10bfloat16_tESG_Li384ELb0ELb1ELb0ELb1EEENS1_29StaticPersistentTileSchedulerILb0EEEEEEEEEvNT_6ParamsE)
        /*05a8*/ 	.word	0x00000008


	//----- nvinfo : EIATTR_MIN_STACK_SIZE
	.align		4
.L_299:
        /*05ac*/ 	.byte	0x04, 0x12
        /*05ae*/ 	.short	(.L_301 - .L_300)
	.align		4
.L_300:
        /*05b0*/ 	.word	index@(_ZN7cutlass13device_kernelIN5flash11enable_sm90INS1_16FlashAttnFwdSm90INS1_25CollectiveMainloopFwdSm90ILi2EN4cute5tupleIJNS5_1CILi1EEES8_S8_EEENS6_IJNS7_ILi192EEENS7_ILi128EEENS7_ILi96EEEEEELi96ENS_12float_e4m3_tEfNS_4arch4Sm90ELb0ELb0ELb1ELb1ELb0ELb0ELb0ELb1ELb1ELb1ELb0ELb0EEENS1_21CollectiveEpilogueFwdINS6_IJSA_SC_SB_EEES9_NS_10bfloat16_tESG_Li384ELb1ELb1ELb0ELb1EEENS1_36VarlenDynamicPersistentTileSchedulerILi192ELi128ELi384ELi128ELb0ELb1ELb1ELb0ELb1ELb1EEEEEEEEEvNT_6ParamsE)
        /*05b4*/ 	.word	0x00000018


	//----- nvinfo : EIATTR_MIN_STACK_SIZE
	.align		4
.L_301:
        /*05b8*/ 	.byte	0x04, 0x12
        /*05ba*/ 	.short	(.L_303 - .L_302)
	.align		4
.L_302:
        /*05bc*/ 	.word	index@(_ZN7cutlass13device_kernelIN5flash11enable_sm90INS1_16FlashAttnFwdSm90INS1_25CollectiveMainloopFwdSm90ILi2EN4cute5tupleIJNS5_1CILi1EEES8_S8_EEENS6_IJNS7_ILi192EEENS7_ILi128EEENS7_ILi96EEEEEELi96ENS_12float_e4m3_tEfNS_4arch4Sm90ELb0ELb0ELb1ELb1ELb0ELb1ELb0ELb1ELb1ELb1ELb0ELb0EEENS1_21CollectiveEpilogueFwdINS6_IJSA_SC_SB_EEES9_NS_10bfloat16_tESG_Li384ELb1ELb1ELb0ELb1EEENS1_36VarlenDynamicPersistentTileSchedulerILi192ELi128ELi384ELi128ELb0ELb1ELb1ELb0ELb1ELb1EEEEEEEEEvNT_6ParamsE)
        /*05c0*/ 	.word	0x00000078


	//----- nvinfo : EIATTR_MIN_STACK_SIZE
	.align		4
.L_303:
        /*05c4*/ 	.byte	0x04, 0x12
        /*05c6*/ 	.short	(.L_305 - .L_304)
	.align		4
.L_304:
        /*05c8*/ 	.word	index@(_ZN7cutlass13device_kernelIN5flash11enable_sm90INS1_16FlashAttnFwdSm90INS1_25CollectiveMainloopFwdSm90ILi2EN4cute5tupleIJNS5_1CILi1EEES8_S8_EEENS6_IJNS7_ILi192EEENS7_ILi128EEENS7_ILi96EEEEEELi96ENS_12float_e4m3_tEfNS_4arch4Sm90ELb0ELb1ELb1ELb0ELb0ELb0ELb0ELb1ELb1ELb1ELb0ELb0EEENS1_21CollectiveEpilogueFwdINS6_IJSA_SC_SB_EEES9_NS_10bfloat16_tESG_Li384ELb0ELb1ELb0ELb1EEENS1_30DynamicPersistentTileSchedulerILi384ELi128ELb0ELb1ELb1EEEEEEEEEvNT_6ParamsE)
        /*05cc*/ 	.word	0x00000010


	//----- nvinfo : EIATTR_MIN_STACK_SIZE
	.align		4
.L_305:
        /*05d0*/ 	.byte	0x04, 0x12
        /*05d2*/ 	.short	(.L_307 - .L_306)
	.align		4
.L_306:
        /*05d4*/ 	.word	index@(_ZN7cutlass13device_kernelIN5flash11enable_sm90INS1_16FlashAttnFwdSm90INS1_25CollectiveMainloopFwdSm90ILi2EN4cute5tupleIJNS5_1CILi1EEES8_S8_EEENS6_IJNS7_ILi192EEENS7_ILi128EEENS7_ILi96EEEEEELi96ENS_12float_e4m3_tEfNS_4arch4Sm90ELb0ELb1ELb1ELb1ELb0ELb0ELb0ELb1ELb1ELb1ELb0ELb0EEENS1_21CollectiveEpilogueFwdINS6_IJSA_SC_SB_EEES9_NS_10bfloat16_tESG_Li384ELb1ELb1ELb0ELb1EEENS1_36VarlenDynamicPersistentTileSchedulerILi192ELi128ELi384ELi128ELb0ELb1ELb1ELb1ELb0ELb1EEEEEEEEEvNT_6ParamsE)
        /*05d8*/ 	.word	0x00000018


	//----- nvinfo : EIATTR_MIN_STACK_SIZE
	.align		4
.L_307:
        /*05dc*/ 	.byte	0x04, 0x12
        /*05de*/ 	.short	(.L_309 - .L_308)
	.align		4
.L_308:
        /*05e0*/ 	.word	index@(_ZN7cutlass13device_kernelIN5flash11enable_sm90INS1_16FlashAttnFwdSm90INS1_25CollectiveMainloopFwdSm90ILi2EN4cute5tupleIJNS5_1CILi1EEES8_S8_EEENS6_IJNS7_ILi192EEENS7_ILi128EEENS7_ILi96EEEEEELi96ENS_12float_e4m3_tEfNS_4arch4Sm90ELb0ELb1ELb1ELb1ELb0ELb1ELb0ELb1ELb1ELb1ELb0ELb0EEENS1_21CollectiveEpilogueFwdINS6_IJSA_SC_SB_EEES9_NS_10bfloat16_tESG_Li384ELb1ELb1ELb0ELb1EEENS1_36VarlenDynamicPersistentTileSchedulerILi192ELi128ELi384ELi128ELb0ELb1ELb1ELb1ELb0ELb1EEEEEEEEEvNT_6ParamsE)
        /*05e4*/ 	.word	0x00000088


	//----- nvinfo : EIATTR_MIN_STACK_SIZE
	.align		4
.L_309:
        /*05e8*/ 	.byte	0x04, 0x12
        /*05ea*/ 	.short	(.L_311 - .L_310)
	.align		4
.L_310:
        /*05ec*/ 	.word	index@(_ZN7cutlass13device_kernelIN5flash11enable_sm90INS1_16FlashAttnFwdSm90INS1_25CollectiveMainloopFwdSm90ILi2EN4cute5tupleIJNS5_1CILi1EEES8_S8_EEENS6_IJNS7_ILi192EEENS7_ILi128EEENS7_ILi96EEEEEELi96ENS_12float_e4m3_tEfNS_4arch4Sm90ELb1ELb0ELb1ELb0ELb0ELb0ELb0ELb1ELb1ELb1ELb0ELb0EEENS1_21CollectiveEpilogueFwdINS6_IJSA_SC_SB_EEES9_NS_10bfloat16_tESG_Li384ELb0ELb1ELb0ELb1EEENS1_30DynamicPersistentTileSchedulerILi384ELi128ELb0ELb1ELb1EEEEEEEEEvNT_6ParamsE)
        /*05f0*/ 	.word	0x00000010


	//----- nvinfo : EIATTR_MIN_STACK_SIZE
	.align		4
.L_311:
        /*05f4*/ 	.byte	0x04, 0x12
        /*05f6*/ 	.short	(.L_313 - .L_312)
	.align		4
.L_312:
        /*05f8*/ 	.word	index@(_ZN7cutlass13device_kernelIN5flash11enable_sm90INS1_16FlashAttnFwdSm90INS1_25CollectiveMainloopFwdSm90ILi2EN4cute5tupleIJNS5_1CILi1EEES8_S8_EEENS6_IJNS7_ILi192EEENS7_ILi128EEENS7_ILi96EEEEEELi96ENS_12float_e4m3_tEfNS_4arch4Sm90ELb1ELb0ELb1ELb1ELb0ELb0ELb0ELb1ELb1ELb1ELb0ELb0EEENS1_21CollectiveEpilogueFwdINS6_IJSA_SC_SB_EEES9_NS_10bfloat16_tESG_Li384ELb1ELb1ELb0ELb1EEENS1_36VarlenDynamicPersistentTileSchedulerILi192ELi128ELi384ELi128ELb0ELb1ELb1ELb1ELb1ELb1EEEEEEEEEvNT_6ParamsE)
        /*05fc*/ 	.word	0x00000020


	//----- nvinfo : EIATTR_MIN_STACK_SIZE
	.align		4
.L_313:
        /*0600*/ 	.byte	0x04, 0x12
        /*0602*/ 	.short	(.L_315 - .L_314)
	.align		4
.L_314:
        /*0604*/ 	.word	index@(_ZN7cutlass13device_kernelIN5flash11enable_sm90INS1_16FlashAttnFwdSm90INS1_25CollectiveMainloopFwdSm90ILi2EN4cute5tupleIJNS5_1CILi1EEES8_S8_EEENS6_IJNS7_ILi192EEENS7_ILi128EEENS7_ILi96EEEEEELi96ENS_12float_e4m3_tEfNS_4arch4Sm90ELb1ELb0ELb1ELb1ELb0ELb1ELb0ELb1ELb1ELb1ELb0ELb0EEENS1_21CollectiveEpilogueFwdINS6_IJSA_SC_SB_EEES9_NS_10bfloat16_tESG_Li384ELb1ELb1ELb0ELb1EEENS1_36VarlenDynamicPersistentTileSchedulerILi192ELi128ELi384ELi128ELb0ELb1ELb1ELb1ELb1ELb1EEEEEEEEEvNT_6ParamsE)
        /*0608*/ 	.word	0x00000088


	//----- nvinfo : EIATTR_MIN_STACK_SIZE
	.align		4
.L_315:
        /*060c*/ 	.byte	0x04, 0x12
        /*060e*/ 	.short	(.L_317 - .L_316)
	.align		4
.L_316:
        /*0610*/ 	.word	index@(_ZN7cutlass13device_kernelIN5flash11enable_sm90INS1_16FlashAttnFwdSm90INS1_25CollectiveMainloopFwdSm90ILi2EN4cute5tupleIJNS5_1CILi1EEES8_S8_EEENS6_IJNS7_ILi192EEENS7_ILi160EEENS7_ILi64EEEEEELi64ENS_12float_e4m3_tEfNS_4arch4Sm90ELb0ELb0ELb1ELb0ELb0ELb0ELb0ELb1ELb1ELb1ELb0ELb0EEENS1_21CollectiveEpilogueFwdINS6_IJSA_SC_SB_EEES9_NS_10bfloat16_tESG_Li384ELb0ELb1ELb0ELb1EEENS1_29StaticPersistentTileSchedulerILb0EEEEEEEEEvNT_6ParamsE)
        /*0614*/ 	.word	0x00000000


	//----- nvinfo : EIATTR_MIN_STACK_SIZE
	.align		4
.L_317:
        /*0618*/ 	.byte	0x04, 0x12
        /*061a*/ 	.short	(.L_319 - .L_318)
	.align		4
.L_318:
        /*061c*/ 	.word	index@(_ZN7cutlass13device_kernelIN5flash11enable_sm90INS1_16FlashAttnFwdSm90INS1_25CollectiveMainloopFwdSm90ILi2EN4cute5tupleIJNS5_1CILi1EEES8_S8_EEENS6_IJNS7_ILi192EEENS7_ILi160EEENS7_ILi64EEEEEELi64ENS_12float_e4m3_tEfNS_4arch4Sm90ELb0ELb0ELb1ELb1ELb0ELb0ELb0ELb1ELb1ELb1ELb0ELb0EEENS1_21CollectiveEpilogueFwdINS6_IJSA_SC_SB_EEES9_NS_10bfloat16_tESG_Li384ELb1ELb1ELb0ELb1EEENS1_36VarlenDynamicPersistentTileSchedulerILi192ELi160ELi384ELi128ELb0ELb1ELb1ELb0ELb1ELb1EEEEEEEEEvNT_6ParamsE)
        /*0620*/ 	.word	0x00000008


	//----- nvinfo : EIATTR_MIN_STACK_SIZE
	.align		4
.L_319:
        /*0624*/ 	.byte	0x04, 0x12
        /*0626*/ 	.short	(.L_321 - .L_320)
	.align		4
.L_320:
        /*0628*/ 	.word	index@(_ZN7cutlass13device_kernelIN5flash11enable_sm90INS1_16FlashAttnFwdSm90INS1_25CollectiveMainloopFwdSm90ILi2EN4cute5tupleIJNS5_1CILi1EEES8_S8_EEENS6_IJNS7_ILi192EEENS7_ILi160EEENS7_ILi64EEEEEELi64ENS_12float_e4m3_tEfNS_4arch4Sm90ELb0ELb0ELb1ELb1ELb0ELb1ELb0ELb1ELb1ELb1ELb0ELb0EEENS1_21CollectiveEpilogueFwdINS6_IJSA_SC_SB_EEES9_NS_10bfloat16_tESG_Li384ELb1ELb1ELb0ELb1EEENS1_36VarlenDynamicPersistentTileSchedulerILi192ELi160ELi384ELi128ELb0ELb1ELb1ELb0ELb1ELb1EEEEEEEEEvNT_6ParamsE)
        /*062c*/ 	.word	0x00000080


	//----- nvinfo : EIATTR_MIN_STACK_SIZE
	.align		4
.L_321:
        /*0630*/ 	.byte	0x04, 0x12
        /*0632*/ 	.short	(.L_323 - .L_322)
	.align		4
.L_322:
        /*0634*/ 	.word	index@(_ZN7cutlass13device_kernelIN5flash11enable_sm90INS1_16FlashAttnFwdSm90INS1_25CollectiveMainloopFwdSm90ILi2EN4cute5tupleIJNS5_1CILi1EEES8_S8_EEENS6_IJNS7_ILi192EEENS7_ILi160EEENS7_ILi64EEEEEELi64ENS_12float_e4m3_tEfNS_4arch4Sm90ELb0ELb1ELb1ELb0ELb0ELb0ELb0ELb1ELb1ELb1ELb0ELb0EEENS1_21CollectiveEpilogueFwdINS6_IJSA_SC_SB_EEES9_NS_10bfloat16_tESG_Li384ELb0ELb1ELb0ELb1EEENS1_30DynamicPersistentTileSchedulerILi384ELi128ELb0ELb1ELb1EEEEEEEEEvNT_6ParamsE)
        /*0638*/ 	.word	0x00000000


	//----- nvinfo : EIATTR_MIN_STACK_SIZE
	.align		4
.L_323:
        /*063c*/ 	.byte	0x04, 0x12
        /*063e*/ 	.short	(.L_325 - .L_324)
	.align		4
.L_324:
        /*0640*/ 	.word	index@(_ZN7cutlass13device_kernelIN5flash11enable_sm90INS1_16FlashAttnFwdSm90INS1_25CollectiveMainloopFwdSm90ILi2EN4cute5tupleIJNS5_1CILi1EEES8_S8_EEENS6_IJNS7_ILi192EEENS7_ILi160EEENS7_ILi64EEEEEELi64ENS_12float_e4m3_tEfNS_4arch4Sm90ELb0ELb1ELb1ELb1ELb0ELb0ELb0ELb1ELb1ELb1ELb0ELb0EEENS1_21CollectiveEpilogueFwdINS6_IJSA_SC_SB_EEES9_NS_10bfloat16_tESG_Li384ELb1ELb1ELb0ELb1EEENS1_36VarlenDynamicPersistentTileSchedulerILi192ELi160ELi384ELi128ELb0ELb1ELb1ELb1ELb0ELb1EEEEEEEEEvNT_6ParamsE)
        /*0644*/ 	.word	0x00000010


	//----- nvinfo : EIATTR_MIN_STACK_SIZE
	.align		4
.L_325:
        /*0648*/ 	.byte	0x04, 0x12
        /*064a*/ 	.short	(.L_327 - .L_326)
	.align		4
.L_326:
        /*064c*/ 	.word	index@(_ZN7cutlass13device_kernelIN5flash11enable_sm90INS1_16FlashAttnFwdSm90INS1_25CollectiveMainloopFwdSm90ILi2EN4cute5tupleIJNS5_1CILi1EEES8_S8_EEENS6_IJNS7_ILi192EEENS7_ILi160EEENS7_ILi64EEEEEELi64ENS_12float_e4m3_tEfNS_4arch4Sm90ELb0ELb1ELb1ELb1ELb0ELb1ELb0ELb1ELb1ELb1ELb0ELb0EEENS1_21CollectiveEpilogueFwdINS6_IJSA_SC_SB_EEES9_NS_10bfloat16_tESG_Li384ELb1ELb1ELb0ELb1EEENS1_36VarlenDynamicPersistentTileSchedulerILi192ELi160ELi384ELi128ELb0ELb1ELb1ELb1ELb0ELb1EEEEEEEEEvNT_6ParamsE)
        /*0650*/ 	.word	0x00000068


	//----- nvinfo : EIATTR_MIN_STACK_SIZE
	.align		4
.L_327:
        /*0654*/ 	.byte	0x04, 0x12
        /*0656*/ 	.short	(.L_329 - .L_328)
	.align		4
.L_328:
        /*0658*/ 	.word	index@(_ZN7cutlass13device_kernelIN5flash11enable_sm90INS1_16FlashAttnFwdSm90INS1_25CollectiveMainloopFwdSm90ILi2EN4cute5tupleIJNS5_1CILi1EEES8_S8_EEENS6_IJNS7_ILi192EEENS7_ILi160EEENS7_ILi64EEEEEELi64ENS_12float_e4m3_tEfNS_4arch4Sm90ELb1ELb0ELb1ELb0ELb0ELb0ELb0ELb1ELb1ELb1ELb0ELb0EEENS1_21CollectiveEpilogueFwdINS6_IJSA_SC_SB_EEES9_NS_10bfloat16_tESG_Li384ELb0ELb1ELb0ELb1EEENS1_30DynamicPersistentTileSchedulerILi384ELi128ELb0ELb1ELb1EEEEEEEEEvNT_6ParamsE)
        /*065c*/ 	.word	0x00000008


	//----- nvinfo : EIATTR_MIN_STACK_SIZE
	.align		4
.L_329:
        /*0660*/ 	.byte	0x04, 0x12
        /*0662*/ 	.short	(.L_331 - .L_330)
	.align		4
.L_330:
        /*0664*/ 	.word	index@(_ZN7cutlass13device_kernelIN5flash11enable_sm90INS1_16FlashAttnFwdSm90INS1_25CollectiveMainloopFwdSm90ILi2EN4cute5tupleIJNS5_1CILi1EEES8_S8_EEENS6_IJNS7_ILi192EEENS7_ILi160EEENS7_ILi64EEEEEELi64ENS_12float_e4m3_tEfNS_4arch4Sm90ELb1ELb0ELb1ELb1ELb0ELb0ELb0ELb1ELb1ELb1ELb0ELb0EEENS1_21CollectiveEpilogueFwdINS6_IJSA_SC_SB_EEES9_NS_10bfloat16_tESG_Li384ELb1ELb1ELb0ELb1EEENS1_36VarlenDynamicPersistentTileSchedulerILi192ELi160ELi384ELi128ELb0ELb1ELb1ELb1ELb1ELb1EEEEEEEEEvNT_6ParamsE)
        /*0668*/ 	.word	0x00000010


	//----- nvinfo : EIATTR_MIN_STACK_SIZE
	.align		4
.L_331:
        /*066c*/ 	.byte	0x04, 0x12
        /*066e*/ 	.short	(.L_333 - .L_332)
	.align		4
.L_332:
        /*0670*/ 	.word	index@(_ZN7cutlass13device_kernelIN5flash11enable_sm90INS1_16FlashAttnFwdSm90INS1_25CollectiveMainloopFwdSm90ILi2EN4cute5tupleIJNS5_1CILi1EEES8_S8_EEENS6_IJNS7_ILi192EEENS7_ILi160EEENS7_ILi64EEEEEELi64ENS_12float_e4m3_tEfNS_4arch4Sm90ELb1ELb0ELb1ELb1ELb0ELb1ELb0ELb1ELb1ELb1ELb0ELb0EEENS1_21CollectiveEpilogueFwdINS6_IJSA_SC_SB_EEES9_NS_10bfloat16_tESG_Li384ELb1ELb1ELb0ELb1EEENS1_36VarlenDynamicPersistentTileSchedulerILi192ELi160ELi384ELi128ELb0ELb1ELb1ELb1ELb1ELb1EEEEEEEEEvNT_6ParamsE)
        /*0674*/ 	.word	0x00000088
.L_333:


//--------------------- .nv.compat                --------------------------
	.section	.nv.compat,"",@"SHT_CUDA_COMPAT_INFO"
	.align	4
        /*0000*/ 	.byte	0x02, 0x09, 0x01, 0x00, 0x02, 0x02, 0x04, 0x00, 0x02, 0x05, 0x05, 0x00, 0x03, 0x07, 0x01, 0x01
        /*0010*/ 	.byte	0x02, 0x03, 0x01, 0x00, 0x02, 0x06, 0x01, 0x00, 0x04, 0x0b, 0x08, 0x00, 0x00, 0x00, 0x00, 0x00
        /*0020*/ 	.byte	0x00, 0x00, 0x00, 0x00


//--------------------- .nv.info._ZN7cutlass13device_kernelIN5flash11enable_sm90INS1_16FlashAttnFwdSm90INS1_25CollectiveMainloopFwdSm90ILi2EN4cute5tupleIJNS5_1CILi1EEES8_S8_EEENS6_IJNS7_ILi128EEESA_NS7_ILi256EEEEEELi256ENS_12float_e4m3_tEfNS_4arch4Sm90ELb0ELb0ELb1ELb0ELb0ELb0ELb0ELb1ELb1ELb1ELb0ELb0EEENS1_21CollectiveEpilogueFwdINS6_IJSA_SB_SA_EEES9_NS_10bfloat16_tESF_Li256ELb0ELb1ELb0ELb1EEENS1_29StaticPersistentTileSchedulerILb0EEEEEEEEEvNT_6ParamsE --------------------------
	.section	.nv.info._ZN7cutlass13device_kernelIN5flash11enable_sm90INS1_16FlashAttnFwdSm90INS1_25CollectiveMainloopFwdSm90ILi2EN4cute5tupleIJNS5_1CILi1EEES8_S8_EEENS6_IJNS7_ILi128EEESA_NS7_ILi256EEEEEELi256ENS_12float_e4m3_tEfNS_4arch4Sm90ELb0ELb0ELb1ELb0ELb0ELb0ELb0ELb1ELb1ELb1ELb0ELb0EEENS1_21CollectiveEpilogueFwdINS6_IJSA_SB_SA_EEES9_NS_10bfloat16_tESF_Li256ELb0ELb1ELb0ELb1EEENS1_29StaticPersistentTileSchedulerILb0EEEEEEEEEvNT_6ParamsE,"",@"SHT_CUDA_INFO"
	.sectionflags	@""
	.align	4


	//----- nvinfo : EIATTR_CUDA_API_VERSION
	.align		4
        /*0000*/ 	.byte	0x04, 0x37
        /*0002*/ 	.short	(.L_335 - .L_334)
.L_334:
        /*0004*/ 	.word	0x00000082


	//----- nvinfo : EIATTR_KPARAM_INFO
	.align		4
.L_335:
        /*0008*/ 	.byte	0x04, 0x17
        /*000a*/ 	.short	(.L_337 - .L_336)
.L_336:
        /*000c*/ 	.word	0x00000000
        /*0010*/ 	.short	0x0000
        /*0012*/ 	.short	0x0070
        /*0014*/ 	.byte	0x00, 0xf0, 0x01, 0x28


	//----- nvinfo : EIATTR_SPARSE_MMA_MASK
	.align		4
.L_337:
        /*0018*/ 	.byte	0x03, 0x50
        /*001a*/ 	.short	0x0000


	//----- nvinfo : EIATTR_MAXREG_COUNT
	.align		4
        /*001c*/ 	.byte	0x03, 0x1b
        /*001e*/ 	.short	0x00a8


	//----- nvinfo : EIATTR_NUM_BARRIERS
	.align		4
        /*0020*/ 	.byte	0x02, 0x4c
        /*0022*/ 	.byte	0x10
	.zero		1


	//----- nvinfo : EIATTR_EXTERNS
	.align		4
        /*0024*/ 	.byte	0x04, 0x0f
        /*0026*/ 	.short	(.L_339 - .L_338)


	//   ....[0]....
	.align		4
.L_338:
        /*0028*/ 	.word	index@(__assertfail)


	//----- nvinfo : EIATTR_ANNOTATIONS
	.align		4
.L_339:
        /*002c*/ 	.byte	0x04, 0x55
        /*002e*/ 	.short	(.L_341 - .L_340)


	//   ....[0]....
.L_340:
        /*0030*/ 	.word	0x00000001
        /*0034*/ 	.byte	0x10, 0xac, 0x00, 0x00, 0x01, 0x00, 0x00, 0x00, 0x30, 0xac, 0x00, 0x00, 0x01, 0x00, 0x00, 0x00
        /* <DEDUP_REMOVED lines=24> */
        /*01c4*/ 	.byte	0x20, 0xec, 0x00, 0x00


	//----- nvinfo : EIATTR_MERCURY_ISA_VERSION
	.align		4
.L_341:
        /*01c8*/ 	.byte	0x03, 0x5f
        /*01ca*/ 	.short	0x0101


	//----- nvinfo : EIATTR_INT_WARP_WIDE_INSTR_OFFSETS
	.align		4
        /*01cc*/ 	.byte	0x04, 0x31
        /*01ce*/ 	.short	(.L_343 - .L_342)


	//   ....[0]....
.L_342:
        /*01d0*/ 	.word	0x00000130


	//   ....[1]....
        /*01d4*/ 	.word	0x00000170


	//   ....[2]....
        /*01d8*/ 	.word	0x000001e0


	//----- nvinfo : EIATTR_COOP_GROUP_MASK_REGIDS
	.align		4
.L_343:
        /*01dc*/ 	.byte	0x04, 0x29
        /*01de*/ 	.short	(.L_345 - .L_344)


	//   ....[0]....
.L_344:
        /*01e0*/ 	.word	0xffffffff


	//   ....[1]....
        /*01e4*/ 	.word	0xffffffff


	//   ....[2]....
        /*01e8*/ 	.word	0xffffffff


	//   ....[3]....
        /*01ec*/ 	.word	0xffffffff


	//   ....[4]....
        /*01f0*/ 	.word	0xffffffff


	//   ....[5]....
        /*01f4*/ 	.word	0xffffffff


	//   ....[6]....
        /*01f8*/ 	.word	0xffffffff


	//   ....[7]....
        /*01fc*/ 	.word	0xffffffff


	//   ....[8]....
        /*0200*/ 	.word	0xffffffff


	//   ....[9]....
        /*0204*/ 	.word	0xffffffff


	//   ....[10]....
        /*0208*/ 	.word	0xffffffff


	//   ....[11]....
        /*020c*/ 	.word	0xffffffff


	//   ....[12]....
        /*0210*/ 	.word	0xffffffff


	//   ....[13]....
        /*0214*/ 	.word	0xffffffff


	//   ....[14]....
        /*0218*/ 	.word	0xffffffff


	//   ....[15]....
        /*021c*/ 	.word	0xffffffff


	//   ....[16]....
        /*0220*/ 	.word	0xffffffff


	//   ....[17]....
        /*0224*/ 	.word	0xffffffff


	//   ....[18]....
        /*0228*/ 	.word	0xffffffff


	//   ....[19]....
        /*022c*/ 	.word	0xffffffff


	//   ....[20]....
        /*0230*/ 	.word	0xffffffff


	//   ....[21]....
        /*0234*/ 	.word	0xffffffff


	//   ....[22]....
        /*0238*/ 	.word	0xffffffff


	//   ....[23]....
        /*023c*/ 	.word	0xffffffff


	//   ....[24]....
        /*0240*/ 	.word	0xffffffff


	//   ....[25]....
        /*0244*/ 	.word	0xffffffff


	//   ....[26]....
        /*0248*/ 	.word	0xffffffff


	//   ....[27]....
        /*024c*/ 	.word	0xffffffff


	//   ....[28]....
        /*0250*/ 	.word	0xffffffff


	//   ....[29]....
        /*0254*/ 	.word	0xffffffff


	//   ....[30]....
        /*0258*/ 	.word	0xffffffff


	//   ....[31]....
        /*025c*/ 	.word	0xffffffff


	//   ....[32]....
        /*0260*/ 	.word	0xffffffff


	//   ....[33]....
        /*0264*/ 	.word	0xffffffff


	//   ....[34]....
        /*0268*/ 	.word	0xffffffff


	//   ....[35]....
        /*026c*/ 	.word	0xffffffff


	//   ....[36]....
        /*0270*/ 	.word	0xffffffff


	//   ....[37]....
        /*0274*/ 	.word	0xffffffff


	//   ....[38]....
        /*0278*/ 	.word	0xffffffff


	//   ....[39]....
        /*027c*/ 	.word	0xffffffff


	//   ....[40]....
        /*0280*/ 	.word	0xffffffff


	//   ....[41]....
        /*0284*/ 	.word	0xffffffff


	//   ....[42]....
        /*0288*/ 	.word	0xffffffff


	//   ....[43]....
        /*028c*/ 	.word	0xffffffff


	//   ....[44]....
        /*0290*/ 	.word	0xffffffff


	//   ....[45]....
        /*0294*/ 	.word	0xffffffff


	//   ....[46]....
        /*0298*/ 	.word	0xffffffff


	//   ....[47]....
        /*029c*/ 	.word	0xffffffff


	//   ....[48]....
        /*02a0*/ 	.word	0xffffffff


	//   ....[49]....
        /*02a4*/ 	.word	0xffffffff


	//   ....[50]....
        /*02a8*/ 	.word	0xffffffff


	//   ....[51]....
        /*02ac*/ 	.word	0xffffffff


	//   ....[52]....
        /*02b0*/ 	.word	0xffffffff


	//   ....[53]....
        /*02b4*/ 	.word	0xffffffff


	//   ....[54]....
        /*02b8*/ 	.word	0xffffffff


	//   ....[55]....
        /*02bc*/ 	.word	0xffffffff


	//   ....[56]....
        /*02c0*/ 	.word	0xffffffff


	//   ....[57]....
        /*02c4*/ 	.word	0xffffffff


	//   ....[58]....
        /*02c8*/ 	.word	0xffffffff


	//   ....[59]....
        /*02cc*/ 	.word	0xffffffff


	//   ....[60]....
        /*02d0*/ 	.word	0xffffffff


	//   ....[61]....
        /*02d4*/ 	.word	0xffffffff


	//   ....[62]....
        /*02d8*/ 	.word	0xffffffff


	//   ....[63]....
        /*02dc*/ 	.word	0xffffffff


	//   ....[64]....
        /*02e0*/ 	.word	0xffffffff


	//   ....[65]....
        /*02e4*/ 	.word	0xffffffff


	//   ....[66]....
        /*02e8*/ 	.word	0xffffffff


	//   ....[67]....
        /*02ec*/ 	.word	0xffffffff


	//   ....[68]....
        /*02f0*/ 	.word	0xffffffff


	//   ....[69]....
        /*02f4*/ 	.word	0xffffffff


	//   ....[70]....
        /*02f8*/ 	.word	0xffffffff


	//   ....[71]....
        /*02fc*/ 	.word	0xffffffff


	//   ....[72]....
        /*0300*/ 	.word	0xffffffff


	//   ....[73]....
        /*0304*/ 	.word	0xffffffff


	//   ....[74]....
        /*0308*/ 	.word	0xffffffff


	//   ....[75]....
        /*030c*/ 	.word	0xffffffff


	//   ....[76]....
        /*0310*/ 	.word	0xffffffff


	//   ....[77]....
        /*0314*/ 	.word	0xffffffff


	//   ....[78]....
        /*0318*/ 	.word	0xffffffff


	//   ....[79]....
        /*031c*/ 	.word	0xffffffff


	//   ....[80]....
        /*0320*/ 	.word	0xffffffff


	//   ....[81]....
        /*0324*/ 	.word	0xffffffff


	//   ....[82]....
        /*0328*/ 	.word	0xffffffff


	//   ....[83]....
        /*032c*/ 	.word	0xffffffff


	//   ....[84]....
        /*0330*/ 	.word	0xffffffff


	//   ....[85]....
        /*0334*/ 	.word	0xffffffff


	//   ....[86]....
        /*0338*/ 	.word	0xffffffff


	//   ....[87]....
        /*033c*/ 	.word	0xffffffff


	//   ....[88]....
        /*0340*/ 	.word	0xffffffff


	//   ....[89]....
        /*0344*/ 	.word	0xffffffff


	//   ....[90]....
        /*0348*/ 	.word	0xffffffff


	//   ....[91]....
        /*034c*/ 	.word	0xffffffff


	//   ....[92]....
        /*0350*/ 	.word	0xffffffff


	//   ....[93]....
        /*0354*/ 	.word	0xffffffff


	//   ....[94]....
        /*0358*/ 	.word	0xffffffff


	//   ....[95]....
        /*035c*/ 	.word	0xffffffff


	//   ....[96]....
        /*0360*/ 	.word	0xffffffff


	//   ....[97]....
        /*0364*/ 	.word	0xffffffff


	//   ....[98]....
        /*0368*/ 	.word	0xffffffff


	//   ....[99]....
        /*036c*/ 	.word	0xffffffff


	//   ....[100]....
        /*0370*/ 	.word	0xffffffff


	//   ....[101]....
        /*0374*/ 	.word	0xffffffff


	//   ....[102]....
        /*0378*/ 	.word	0xffffffff


	//   ....[103]....
        /*037c*/ 	.word	0xffffffff


	//   ....[104]....
        /*0380*/ 	.word	0xffffffff


	//   ....[105]....
        /*0384*/ 	.word	0xffffffff


	//   ....[106]....
        /*0388*/ 	.word	0xffffffff


	//   ....[107]....
        /*038c*/ 	.word	0xffffffff


	//   ....[108]....
        /*0390*/ 	.word	0xffffffff


	//   ....[109]....
        /*0394*/ 	.word	0xffffffff


	//   ....[110]....
        /*0398*/ 	.word	0xffffffff


	//   ....[111]....
        /*039c*/ 	.word	0xffffffff


	//   ....[112]....
        /*03a0*/ 	.word	0xffffffff


	//   ....[113]....
        /*03a4*/ 	.word	0xffffffff


	//   ....[114]....
        /*03a8*/ 	.word	0x0500000f


	//   ....[115]....
        /*03ac*/ 	.word	0x0500000f


	//   ....[116]....
        /*03b0*/ 	.word	0x0500000f


	//   ....[117]....
        /*03b4*/ 	.word	0x0500000f


	//   ....[118]....
        /*03b8*/ 	.word	0x0500000f


	//   ....[119]....
        /*03bc*/ 	.word	0x0500000f


	//   ....[120]....
        /*03c0*/ 	.word	0x0500000f


	//   ....[121]....
        /*03c4*/ 	.word	0x0500000f


	//   ....[122]....
        /*03c8*/ 	.word	0x0500000f


	//   ....[123]....
        /*03cc*/ 	.word	0x0500000f


	//   ....[124]....
        /*03d0*/ 	.word	0x0500000f


	//   ....[125]....
        /*03d4*/ 	.word	0x0500000f


	//   ....[126]....
        /*03d8*/ 	.word	0x0500000f


	//   ....[127]....
        /*03dc*/ 	.word	0x0500000f


	//   ....[128]....
        /*03e0*/ 	.word	0x0500000f


	//   ....[129]....
        /*03e4*/ 	.word	0x0500000f


	//   ....[130]....
        /*03e8*/ 	.word	0x0500000f


	//----- nvinfo : EIATTR_COOP_GROUP_INSTR_OFFSETS
	.align		4
.L_345:
        /*03ec*/ 	.byte	0x04, 0x28
        /*03ee*/ 	.short	(.L_347 - .L_346)


	//   ....[0]....
.L_346:
        /*03f0*/ 	.word	0x00000070


	//   ....[1]....
        /*03f4*/ 	.word	0x00000140


	//   ....[2]....
        /*03f8*/ 	.word	0x00000190


	//   ....[3]....
        /*03fc*/ 	.word	0x000003c0


	//   ....[4]....
        /*0400*/ 	.word	0x00000520


	//   ....[5]....
        /*0404*/ 	.word	0x00000640


	//   ....[6]....
        /*0408*/ 	.word	0x000007a0


	//   ....[7]....
        /*040c*/ 	.word	0x00000de0


	//   ....[8]....
        /*0410*/ 	.word	0x00002dd0


	//   ....[9]....
        /*0414*/ 	.word	0x00002e40


	//   ....[10]....
        /*0418*/ 	.word	0x00003410


	//   ....[11]....
        /*041c*/ 	.word	0x000034b0


	//   ....[12]....
        /*0420*/ 	.word	0x000059a0


	//   ....[13]....
        /*0424*/ 	.word	0x000059c0


	//   ....[14]....
        /*0428*/ 	.word	0x000059f0


	//   ....[15]....
        /*042c*/ 	.word	0x00005a00


	//   ....[16]....
        /*0430*/ 	.word	0x00007670


	//   ....[17]....
        /*0434*/ 	.word	0x00007680


	//   ....[18]....
        /*0438*/ 	.word	0x000076b0


	//   ....[19]....
        /*043c*/ 	.word	0x000076c0


	//   ....[20]....
        /*0440*/ 	.word	0x00008e10


	//   ....[21]....
        /*0444*/ 	.word	0x00008e40


	//   ....[22]....
        /*0448*/ 	.word	0x00008f70


	//   ....[23]....
        /*044c*/ 	.word	0x00008fd0


	//   ....[24]....
        /*0450*/ 	.word	0x00008ff0


	//   ....[25]....
        /*0454*/ 	.word	0x00009020


	//   ....[26]....
        /*0458*/ 	.word	0x00009060


	//   ....[27]....
        /*045c*/ 	.word	0x00009090


	//   ....[28]....
        /*0460*/ 	.word	0x000091e0


	//   ....[29]....
        /*0464*/ 	.word	0x00009220


	//   ....[30]....
        /*0468*/ 	.word	0x00009250


	//   ....[31]....
        /*046c*/ 	.word	0x00009290


	//   ....[32]....
        /*0470*/ 	.word	0x000092c0


	//   ....[33]....
        /*0474*/ 	.word	0x000092f0


	//   ....[34]....
        /*0478*/ 	.word	0x00009320


	//   ....[35]....
        /*047c*/ 	.word	0x00009350


	//   ....[36]....
        /*0480*/ 	.word	0x00009360


	//   ....[37]....
        /*0484*/ 	.word	0x00009370


	//   ....[38]....
        /*0488*/ 	.word	0x00009380


	//   ....[39]....
        /*048c*/ 	.word	0x00009390


	//   ....[40]....
        /*0490*/ 	.word	0x000093a0


	//   ....[41]....
        /*0494*/ 	.word	0x000093b0


	//   ....[42]....
        /*0498*/ 	.word	0x000093c0


	//   ....[43]....
        /*049c*/ 	.word	0x000093d0


	//   ....[44]....
        /*04a0*/ 	.word	0x000093e0


	//   ....[45]....
        /*04a4*/ 	.word	0x000093f0


	//   ....[46]....
        /*04a8*/ 	.word	0x00009400


	//   ....[47]....
        /*04ac*/ 	.word	0x00009410


	//   ....[48]....
        /*04b0*/ 	.word	0x00009420


	//   ....[49]....
        /*04b4*/ 	.word	0x00009430


	//   ....[50]....
        /*04b8*/ 	.word	0x00009440


	//   ....[51]....
        /*04bc*/ 	.word	0x00009450


	//   ....[52]....
        /*04c0*/ 	.word	0x00009460


	//   ....[53]....
        /*04c4*/ 	.word	0x00009470


	//   ....[54]....
        /*04c8*/ 	.word	0x00009480


	//   ....[55]....
        /*04cc*/ 	.word	0x00009490


	//   ....[56]....
        /*04d0*/ 	.word	0x000094a0


	//   ....[57]....
        /*04d4*/ 	.word	0x000094b0


	//   ....[58]....
        /*04d8*/ 	.word	0x000094c0


	//   ....[59]....
        /*04dc*/ 	.word	0x000094d0


	//   ....[60]....
        /*04e0*/ 	.word	0x000094e0


	//   ....[61]....
        /*04e4*/ 	.word	0x000094f0


	//   ....[62]....
        /*04e8*/ 	.word	0x00009510


	//   ....[63]....
        /*04ec*/ 	.word	0x00009530


	//   ....[64]....
        /*04f0*/ 	.word	0x00009540


	//   ....[65]....
        /*04f4*/ 	.word	0x00009550


	//   ....[66]....
        /*04f8*/ 	.word	0x00009560


	//   ....[67]....
        /*04fc*/ 	.word	0x00009570


	//   ....[68]....
        /*0500*/ 	.word	0x00009580


	//   ....[69]....
        /*0504*/ 	.word	0x00009590


	//   ....[70]....
        /*0508*/ 	.word	0x000095a0


	//   ....[71]....
        /*050c*/ 	.word	0x000095b0


	//   ....[72]....
        /*0510*/ 	.word	0x000095c0


	//   ....[73]....
        /*0514*/ 	.word	0x000095d0


	//   ....[74]....
        /*0518*/ 	.word	0x000095e0


	//   ....[75]....
        /*051c*/ 	.word	0x000095f0


	//   ....[76]....
        /*0520*/ 	.word	0x00009600


	//   ....[77]....
        /*0524*/ 	.word	0x00009610


	//   ....[78]....
        /*0528*/ 	.word	0x00009620


	//   ....[79]....
        /*052c*/ 	.word	0x00009630


	//   ....[80]....
        /*0530*/ 	.word	0x00009640


	//   ....[81]....
        /*0534*/ 	.word	0x00009650


	//   ....[82]....
        /*0538*/ 	.word	0x00009660


	//   ....[83]....
        /*053c*/ 	.word	0x00009670


	//   ....[84]....
        /*0540*/ 	.word	0x0000a060


	//   ....[85]....
        /*0544*/ 	.word	0x0000a070


	//   ....[86]....
        /*0548*/ 	.word	0x0000a090


	//   ....[87]....
        /*054c*/ 	.word	0x0000a0a0


	//   ....[88]....
        /*0550*/ 	.word	0x0000a5c0


	//   ....[89]....
        /*0554*/ 	.word	0x0000a600


	//   ....[90]....
        /*0558*/ 	.word	0x0000a770


	//   ....[91]....
        /*055c*/ 	.word	0x0000a790


	//   ....[92]....
        /*0560*/ 	.word	0x0000a8c0


	//   ....[93]....
        /*0564*/ 	.word	0x0000a8e0


	//   ....[94]....
        /*0568*/ 	.word	0x0000aa20


	//   ....[95]....
        /*056c*/ 	.word	0x0000aa60


	//   ....[96]....
        /*0570*/ 	.word	0x0000b780


	//   ....[97]....
        /*0574*/ 	.word	0x0000c390


	//   ....[98]....
        /*0578*/ 	.word	0x0000c3c0


	//   ....[99]....
        /*057c*/ 	.word	0x0000c3f0


	//   ....[100]....
        /*0580*/ 	.word	0x0000c400


	//   ....[101]....
        /*0584*/ 	.word	0x0000c4d0


	//   ....[102]....
        /*0588*/ 	.word	0x0000c4e0


	//   ....[103]....
        /*058c*/ 	.word	0x0000c560


	//   ....[104]....
        /*0590*/ 	.word	0x0000c570


	//   ....[105]....
        /*0594*/ 	.word	0x0000c5f0


	//   ....[106]....
        /*0598*/ 	.word	0x0000c600


	//   ....[107]....
        /*059c*/ 	.word	0x0000c680


	//   ....[108]....
        /*05a0*/ 	.word	0x0000c690


	//   ....[109]....
        /*05a4*/ 	.word	0x0000c710


	//   ....[110]....
        /*05a8*/ 	.word	0x0000c720


	//   ....[111]....
        /*05ac*/ 	.word	0x0000c730


	//   ....[112]....
        /*05b0*/ 	.word	0x0000c770


	//   ....[113]....
        /*05b4*/ 	.word	0x0000ea50


	//   ....[114]....
        /*05b8*/ 	.word	0x0000ef70


	//   ....[115]....
        /*05bc*/ 	.word	0x0000f120


	//   ....[116]....
        /*05c0*/ 	.word	0x0000f180


	//   ....[117]....
        /*05c4*/ 	.word	0x0000f210


	//   ....[118]....
        /*05c8*/ 	.word	0x0000f2e0


	//   ....[119]....
        /*05cc*/ 	.word	0x0000f340


	//   ....[120]....
        /*05d0*/ 	.word	0x0000f450


	//   ....[121]....
        /*05d4*/ 	.word	0x0000f4b0


	//   ....[122]....
        /*05d8*/ 	.word	0x0000f5a0


	//   ....[123]....
        /*05dc*/ 	.word	0x0000f600


	//   ....[124]....
        /*05e0*/ 	.word	0x0000f6f0


	//   ....[125]....
        /*05e4*/ 	.word	0x0000f750


	//   ....[126]....
        /*05e8*/ 	.word	0x0000f840


	//   ....[127]....
        /*05ec*/ 	.word	0x0000f8a0


	//   ....[128]....
        /*05f0*/ 	.word	0x0000f980


	//   ....[129]....
        /*05f4*/ 	.word	0x0000f9e0


	//   ....[130]....
        /*05f8*/ 	.word	0x0000fab0


	//----- nvinfo : EIATTR_REG_RECONFIG
	.align		4
.L_347:
        /*05fc*/ 	.byte	0x01, 0x54
	.zero		2


	//----- nvinfo : EIATTR_SYSCALL_OFFSETS
	.align		4
        /*0600*/ 	.byte	0x04, 0x46
        /*0602*/ 	.short	(.L_349 - .L_348)


	//   ....[0]....
.L_348:
        /*0604*/ 	.word	0x00001140


	//   ....[1]....
        /*0608*/ 	.word	0x0000b230


	//   ....[2]....
        /*060c*/ 	.word	0x0000b370


	//   ....[3]....
        /*0610*/ 	.word	0x0000b4b0


	//   ....[4]....
        /*0614*/ 	.word	0x0000b5d0


	//   ....[5]....
        /*0618*/ 	.word	0x0000bf90


	//----- nvinfo : EIATTR_MBARRIER_INSTR_OFFSETS
	.align		4
.L_349:
        /*061c*/ 	.byte	0x04, 0x39
        /*061e*/ 	.short	(.L_351 - .L_350)


	//   ....[0]....
.L_350:
        /*0620*/ 	.word	0x00000270
        /*0624*/ 	.word	0x000000ff
        /*0628*/ 	.word	0x00038800
        /*062c*/ 	.short	0x0100
        /*062e*/ 	.byte	0x08
	.zero		1


	//   ....[1]....
        /*0630*/ 	.word	0x00000280
        /*0634*/ 	.word	0x000000ff
        /*0638*/ 	.word	0x00038820
        /*063c*/ 	.short	0x0100
        /*063e*/ 	.byte	0x08
	.zero		1


	//   ....[2]....
        /*0640*/ 	.word	0x00000370
        /*0644*/ 	.word	0x000000ff
        /*0648*/ 	.word	0x00038830
        /*064c*/ 	.short	0x0100
        /*064e*/ 	.byte	0x08
	.zero		1


	//   ....[3]....
        /*0650*/ 	.word	0x00000380
        /*0654*/ 	.word	0x000000ff
        /*0658*/ 	.word	0x00038840
        /*065c*/ 	.short	0x0100
        /*065e*/ 	.byte	0x08
	.zero		1


	//   ....[4]....
        /*0660*/ 	.word	0x00000390
        /*0664*/ 	.word	0x000000ff
        /*0668*/ 	.word	0x00038838
        /*066c*/ 	.short	0x0100
        /*066e*/ 	.byte	0x08
	.zero		1


	//   ....[5]....
        /*0670*/ 	.word	0x000003a0
        /*0674*/ 	.word	0x000000ff
        /*0678*/ 	.word	0x00038848
        /*067c*/ 	.short	0x0100
        /*067e*/ 	.byte	0x08
	.zero		1


	//   ....[6]....
        /*0680*/ 	.word	0x000004d0
        /*0684*/ 	.word	0x000000ff
        /*0688*/ 	.word	0x00038850
        /*068c*/ 	.short	0x0100
        /*068e*/ 	.byte	0x08
	.zero		1


	//   ....[7]....
        /*0690*/ 	.word	0x000004e0
        /*0694*/ 	.word	0x000000ff
        /*0698*/ 	.word	0x00038860
        /*069c*/ 	.short	0x0100
        /*069e*/ 	.byte	0x08
	.zero		1


	//   ....[8]....
        /*06a0*/ 	.word	0x000004f0
        /*06a4*/ 	.word	0x000000ff
        /*06a8*/ 	.word	0x00038858
        /*06ac*/ 	.short	0x0100
        /*06ae*/ 	.byte	0x08
	.zero		1


	//   ....[9]....
        /*06b0*/ 	.word	0x00000500
        /*06b4*/ 	.word	0x000000ff
        /*06b8*/ 	.word	0x00038868
        /*06bc*/ 	.short	0x0100
        /*06be*/ 	.byte	0x08
	.zero		1


	//   ....[10]....
        /*06c0*/ 	.word	0x000005f0
        /*06c4*/ 	.word	0x000000ff
        /*06c8*/ 	.word	0x00038870
        /*06cc*/ 	.short	0x0100
        /*06ce*/ 	.byte	0x06
	.zero		1


	//   ....[11]....
        /*06d0*/ 	.word	0x00000600
        /*06d4*/ 	.word	0x000000ff
        /*06d8*/ 	.word	0x00038880
        /*06dc*/ 	.short	0x0100
        /*06de*/ 	.byte	0x06
	.zero		1


	//   ....[12]....
        /*06e0*/ 	.word	0x00000610
        /*06e4*/ 	.word	0x000000ff
        /*06e8*/ 	.word	0x00038878
        /*06ec*/ 	.short	0x0100
        /*06ee*/ 	.byte	0x06
	.zero		1


	//   ....[13]....
        /*06f0*/ 	.word	0x00000620
        /*06f4*/ 	.word	0x000000ff
        /*06f8*/ 	.word	0x00038888
        /*06fc*/ 	.short	0x0100
        /*06fe*/ 	.byte	0x06
	.zero		1


	//   ....[14]....
        /*0700*/ 	.word	0x00000750
        /*0704*/ 	.word	0x000000ff
        /*0708*/ 	.word	0x00038890
        /*070c*/ 	.short	0x0100
        /*070e*/ 	.byte	0x08
	.zero		1


	//   ....[15]....
        /*0710*/ 	.word	0x00000760
        /*0714*/ 	.word	0x000000ff
        /*0718*/ 	.word	0x000388a0
        /*071c*/ 	.short	0x0100
        /*071e*/ 	.byte	0x08
	.zero		1


	//   ....[16]....
        /*0720*/ 	.word	0x00000770
        /*0724*/ 	.word	0x000000ff
        /*0728*/ 	.word	0x00038898
        /*072c*/ 	.short	0x0100
        /*072e*/ 	.byte	0x08
	.zero		1


	//   ....[17]....
        /*0730*/ 	.word	0x00000780
        /*0734*/ 	.word	0x000000ff
        /*0738*/ 	.word	0x000388a8
        /*073c*/ 	.short	0x0100
        /*073e*/ 	.byte	0x08
	.zero		1


	//   ....[18]....
        /*0740*/ 	.word	0x000008b0
        /*0744*/ 	.word	0x000000ff
        /*0748*/ 	.word	0x000388b0
        /*074c*/ 	.short	0x0100
        /*074e*/ 	.byte	0x08
	.zero		1


	//   ....[19]....
        /*0750*/ 	.word	0x000008c0
        /*0754*/ 	.word	0x000000ff
        /*0758*/ 	.word	0x000388c0
        /*075c*/ 	.short	0x0100
        /*075e*/ 	.byte	0x08
	.zero		1


	//   ....[20]....
        /*0760*/ 	.word	0x000008d0
        /*0764*/ 	.word	0x000000ff
        /*0768*/ 	.word	0x000388b8
        /*076c*/ 	.short	0x0100
        /*076e*/ 	.byte	0x08
	.zero		1


	//   ....[21]....
        /*0770*/ 	.word	0x000008e0
        /*0774*/ 	.word	0x000000ff
        /*0778*/ 	.word	0x000388c8
        /*077c*/ 	.short	0x0100
        /*077e*/ 	.byte	0x08
	.zero		1


	//   ....[22]....
        /*0780*/ 	.word	0x000014d0
        /*0784*/ 	.word	0x000000ff
        /*0788*/ 	.word	0x00038800
        /*078c*/ 	.short	0x010a
        /*078e*/ 	.byte	0x27
	.zero		1


	//   ....[23]....
        /*0790*/ 	.word	0x00001570
        /*0794*/ 	.word	0x00000003
        /*0798*/ 	.word	0x00038830
        /*079c*/ 	.short	0x010a
        /*079e*/ 	.byte	0x3f
	.zero		1


	//   ....[24]....
        /*07a0*/ 	.word	0x000015e0
        /*07a4*/ 	.word	0x00000003
        /*07a8*/ 	.word	0x00038830
        /*07ac*/ 	.short	0x010a
        /*07ae*/ 	.byte	0x3f
	.zero		1


	//   ....[25]....
        /*07b0*/ 	.word	0x00003130
        /*07b4*/ 	.word	0x00000003
        /*07b8*/ 	.word	0x00000000
        /*07bc*/ 	.short	0x0101
        /*07be*/ 	.byte	0x3f
	.zero		1


	//   ....[26]....
        /*07c0*/ 	.word	0x00004870
        /*07c4*/ 	.word	0x000000ff
        /*07c8*/ 	.word	0x00038830
        /*07cc*/ 	.short	0x010a
        /*07ce*/ 	.byte	0x06
	.zero		1


	//   ....[27]....
        /*07d0*/ 	.word	0x000048b0
        /*07d4*/ 	.word	0x000000ff
        /*07d8*/ 	.word	0x00038830
        /*07dc*/ 	.short	0x010a
        /*07de*/ 	.byte	0x06
	.zero		1


	//   ....[28]....
        /*07e0*/ 	.word	0x00004c20
        /*07e4*/ 	.word	0x000000ff
        /*07e8*/ 	.word	0x00038850
        /*07ec*/ 	.short	0x010a
        /*07ee*/ 	.byte	0x06
	.zero		1


	//   ....[29]....
        /*07f0*/ 	.word	0x00004c60
        /*07f4*/ 	.word	0x000000ff
        /*07f8*/ 	.word	0x00038850
        /*07fc*/ 	.short	0x010a
        /*07fe*/ 	.byte	0x06
	.zero		1


	//   ....[30]....
        /*0800*/ 	.word	0x00006620
        /*0804*/ 	.word	0x00000004
        /*0808*/ 	.word	0x00000000
        /*080c*/ 	.short	0x0101
        /*080e*/ 	.byte	0x3f
	.zero		1


	//   ....[31]....
        /*0810*/ 	.word	0x00006930
        /*0814*/ 	.word	0x000000ff
        /*0818*/ 	.word	0x00000000
        /*081c*/ 	.short	0x0101
        /*081e*/ 	.byte	0x07
	.zero		1


	//   ....[32]....
        /*0820*/ 	.word	0x00007330
        /*0824*/ 	.word	0x000000ff
        /*0828*/ 	.word	0x00038850
        /*082c*/ 	.short	0x010a
        /*082e*/ 	.byte	0x07
	.zero		1


	//   ....[33]....
        /*0830*/ 	.word	0x00007370
        /*0834*/ 	.word	0x000000ff
        /*0838*/ 	.word	0x00038850
        /*083c*/ 	.short	0x010a
        /*083e*/ 	.byte	0x07
	.zero		1


	//   ....[34]....
        /*0840*/ 	.word	0x00008f90
        /*0844*/ 	.word	0x000000ff
        /*0848*/ 	.word	0x00000000
        /*084c*/ 	.short	0x0101
        /*084e*/ 	.byte	0x07
	.zero		1


	//   ....[35]....
        /*0850*/ 	.word	0x0000a5e0
        /*0854*/ 	.word	0x000000ff
        /*0858*/ 	.word	0x00000000
        /*085c*/ 	.short	0x0101
        /*085e*/ 	.byte	0x27
	.zero		1


	//   ....[36]....
        /*0860*/ 	.word	0x0000ba00
        /*0864*/ 	.word	0x00000004
        /*0868*/ 	.word	0x00038880
        /*086c*/ 	.short	0x010a
        /*086e*/ 	.byte	0x3f
	.zero		1


	//   ....[37]....
        /*0870*/ 	.word	0x0000bc00
        /*0874*/ 	.word	0x00000004
        /*0878*/ 	.word	0x00038840
        /*087c*/ 	.short	0x010a
        /*087e*/ 	.byte	0x3f
	.zero		1


	//   ....[38]....
        /*0880*/ 	.word	0x0000c860
        /*0884*/ 	.word	0x000000ff
        /*0888*/ 	.word	0x00038800
        /*088c*/ 	.short	0x0107
        /*088e*/ 	.byte	0x29
	.zero		1


	//   ....[39]....
        /*0890*/ 	.word	0x0000c8b0
        /*0894*/ 	.word	0x000000ff
        /*0898*/ 	.word	0x00038800
        /*089c*/ 	.short	0x0101
        /*089e*/ 	.byte	0x29
	.zero		1


	//   ....[40]....
        /*08a0*/ 	.word	0x0000c8e0
        /*08a4*/ 	.word	0x000000ff
        /*08a8*/ 	.word	0x00038820
        /*08ac*/ 	.short	0x010a
        /*08ae*/ 	.byte	0x29
	.zero		1


	//   ....[41]....
        /*08b0*/ 	.word	0x0000cbd0
        /*08b4*/ 	.word	0x00000006
        /*08b8*/ 	.word	0x00038880
        /*08bc*/ 	.short	0x010a
        /*08be*/ 	.byte	0x3f
	.zero		1


	//   ....[42]....
        /*08c0*/ 	.word	0x0000cf20
        /*08c4*/ 	.word	0x00000006
        /*08c8*/ 	.word	0x00038840
        /*08cc*/ 	.short	0x010a
        /*08ce*/ 	.byte	0x3f
	.zero		1


	//   ....[43]....
        /*08d0*/ 	.word	0x0000d2e0
        /*08d4*/ 	.word	0x00000013
        /*08d8*/ 	.word	0x00038870
        /*08dc*/ 	.short	0x010a
        /*08de*/ 	.byte	0x3f
	.zero		1


	//   ....[44]....
        /*08e0*/ 	.word	0x0000d350
        /*08e4*/ 	.word	0x00000013
        /*08e8*/ 	.word	0x00038860
        /*08ec*/ 	.short	0x010a
        /*08ee*/ 	.byte	0x3f
	.zero		1


	//   ....[45]....
        /*08f0*/ 	.word	0x0000dd00
        /*08f4*/ 	.word	0x00000013
        /*08f8*/ 	.word	0x00038850
        /*08fc*/ 	.short	0x0101
        /*08fe*/ 	.byte	0x3f
	.zero		1


	//   ....[46]....
        /*0900*/ 	.word	0x0000dd80
        /*0904*/ 	.word	0x00000013
        /*0908*/ 	.word	0x00000000
        /*090c*/ 	.short	0x0101
        /*090e*/ 	.byte	0x3f
	.zero		1


	//   ....[47]....
        /*0910*/ 	.word	0x0000de80
        /*0914*/ 	.word	0x00000003
        /*0918*/ 	.word	0x00038870
        /*091c*/ 	.short	0x010a
        /*091e*/ 	.byte	0x3f
	.zero		1


	//   ....[48]....
        /*0920*/ 	.word	0x0000def0
        /*0924*/ 	.word	0x00000003
        /*0928*/ 	.word	0x00038860
        /*092c*/ 	.short	0x010a
        /*092e*/ 	.byte	0x3f
	.zero		1


	//   ....[49]....
        /*0930*/ 	.word	0x0000e860
        /*0934*/ 	.word	0x00000003
        /*0938*/ 	.word	0x00038850
        /*093c*/ 	.short	0x0101
        /*093e*/ 	.byte	0x3f
	.zero		1


	//   ....[50]....
        /*0940*/ 	.word	0x0000e900
        /*0944*/ 	.word	0x00000003
        /*0948*/ 	.word	0x00000000
        /*094c*/ 	.short	0x0101
        /*094e*/ 	.byte	0x3f
	.zero		1


	//   ....[51]....
        /*0950*/ 	.word	0x0000ea00
        /*0954*/ 	.word	0x00000009
        /*0958*/ 	.word	0x00038820
        /*095c*/ 	.short	0x010a
        /*095e*/ 	.byte	0x3f
	.zero		1


	//   ....[52]....
        /*0960*/ 	.word	0x0000eb70
        /*0964*/ 	.word	0x00000005
        /*0968*/ 	.word	0x00000000
        /*096c*/ 	.short	0x010a
        /*096e*/ 	.byte	0x3f
	.zero		1


	//   ....[53]....
        /*0970*/ 	.word	0x0000ebe0
        /*0974*/ 	.word	0x00000007
        /*0978*/ 	.word	0x00000000
        /*097c*/ 	.short	0x010a
        /*097e*/ 	.byte	0x3f
	.zero		1


	//   ....[54]....
        /*0980*/ 	.word	0x0000ec40
        /*0984*/ 	.word	0x00000005
        /*0988*/ 	.word	0x00038860
        /*098c*/ 	.short	0x010a
        /*098e*/ 	.byte	0x3f
	.zero		1


	//   ....[55]....
        /*0990*/ 	.word	0x0000ec90
        /*0994*/ 	.word	0x00000003
        /*0998*/ 	.word	0x00038860
        /*099c*/ 	.short	0x010a
        /*099e*/ 	.byte	0x3f
	.zero		1


	//   ....[56]....
        /*09a0*/ 	.word	0x0000ecd0
        /*09a4*/ 	.word	0x00000005
        /*09a8*/ 	.word	0x00038880
        /*09ac*/ 	.short	0x010a
        /*09ae*/ 	.byte	0x3f
	.zero		1


	//   ....[57]....
        /*09b0*/ 	.word	0x0000ecf0
        /*09b4*/ 	.word	0x00000003
        /*09b8*/ 	.word	0x00038880
        /*09bc*/ 	.short	0x010a
        /*09be*/ 	.byte	0x3f
	.zero		1


	//   ....[58]....
        /*09c0*/ 	.word	0x0000ed60
        /*09c4*/ 	.word	0x00000003
        /*09c8*/ 	.word	0x00038800
        /*09cc*/ 	.short	0x010a
        /*09ce*/ 	.byte	0x3f
	.zero		1


	//   ....[59]....
        /*09d0*/ 	.word	0x0000edb0
        /*09d4*/ 	.word	0x00000003
        /*09d8*/ 	.word	0x00038830
        /*09dc*/ 	.short	0x010a
        /*09de*/ 	.byte	0x3f
	.zero		1


	//   ....[60]....
        /*09e0*/ 	.word	0x0000ee10
        /*09e4*/ 	.word	0x00000008
        /*09e8*/ 	.word	0x00038830
        /*09ec*/ 	.short	0x010a
        /*09ee*/ 	.byte	0x3f
	.zero		1


	//   ....[61]....
        /*09f0*/ 	.word	0x0000ee70
        /*09f4*/ 	.word	0x00000008
        /*09f8*/ 	.word	0x00038850
        /*09fc*/ 	.short	0x010a
        /*09fe*/ 	.byte	0x3f
	.zero		1


	//   ....[62]....
        /*0a00*/ 	.word	0x0000eed0
        /*0a04*/ 	.word	0x00000003
        /*0a08*/ 	.word	0x00038850
        /*0a0c*/ 	.short	0x010a
        /*0a0e*/ 	.byte	0x3f
	.zero		1


	//   ....[63]....
        /*0a10*/ 	.word	0x0000f020
        /*0a14*/ 	.word	0x00000004
        /*0a18*/ 	.word	0x00038880
        /*0a1c*/ 	.short	0x010a
        /*0a1e*/ 	.byte	0x3f
	.zero		1


	//   ....[64]....
        /*0a20*/ 	.word	0x0000f070
        /*0a24*/ 	.word	0x00000004
        /*0a28*/ 	.word	0x00038840
        /*0a2c*/ 	.short	0x010a
        /*0a2e*/ 	.byte	0x3f
	.zero		1


	//   ....[65]....
        /*0a30*/ 	.word	0x0000faf0
        /*0a34*/ 	.word	0x00000012
        /*0a38*/ 	.word	0x00038820
        /*0a3c*/ 	.short	0x010a
        /*0a3e*/ 	.byte	0x3f
	.zero		1


	//   ....[66]....
        /*0a40*/ 	.word	0x0000fb40
        /*0a44*/ 	.word	0x00000006
        /*0a48*/ 	.word	0x00038880
        /*0a4c*/ 	.short	0x010a
        /*0a4e*/ 	.byte	0x3f
	.zero		1


	//   ....[67]....
        /*0a50*/ 	.word	0x0000fb90
        /*0a54*/ 	.word	0x00000006
        /*0a58*/ 	.word	0x00038840
        /*0a5c*/ 	.short	0x010a
        /*0a5e*/ 	.byte	0x3f
	.zero		1


	//   ....[68]....
        /*0a60*/ 	.word	0x0000fbe0
        /*0a64*/ 	.word	0x00000013
        /*0a68*/ 	.word	0x00038870
        /*0a6c*/ 	.short	0x010a
        /*0a6e*/ 	.byte	0x3f
	.zero		1


	//   ....[69]....
        /*0a70*/ 	.word	0x0000fc30
        /*0a74*/ 	.word	0x00000013
        /*0a78*/ 	.word	0x00038860
        /*0a7c*/ 	.short	0x010a
        /*0a7e*/ 	.byte	0x3f
	.zero		1


	//   ....[70]....
        /*0a80*/ 	.word	0x0000fc80
        /*0a84*/ 	.word	0x00000003
        /*0a88*/ 	.word	0x00038870
        /*0a8c*/ 	.short	0x010a
        /*0a8e*/ 	.byte	0x3f
	.zero		1


	//   ....[71]....
        /*0a90*/ 	.word	0x0000fcd0
        /*0a94*/ 	.word	0x00000003
        /*0a98*/ 	.word	0x00038860
        /*0a9c*/ 	.short	0x010a
        /*0a9e*/ 	.byte	0x3f
	.zero		1


	//   ....[72]....
        /*0aa0*/ 	.word	0x0000fd20
        /*0aa4*/ 	.word	0x00000009
        /*0aa8*/ 	.word	0x00038820
        /*0aac*/ 	.short	0x010a
        /*0aae*/ 	.byte	0x3f
	.zero		1


	//   ....[73]....
        /*0ab0*/ 	.word	0x0000fd70
        /*0ab4*/ 	.word	0x00000005
        /*0ab8*/ 	.word	0x00000000
        /*0abc*/ 	.short	0x010a
        /*0abe*/ 	.byte	0x3f
	.zero		1


	//   ....[74]....
        /*0ac0*/ 	.word	0x0000fdc0
        /*0ac4*/ 	.word	0x00000007
        /*0ac8*/ 	.word	0x00000000
        /*0acc*/ 	.short	0x010a
        /*0ace*/ 	.byte	0x3f
	.zero		1


	//   ....[75]....
        /*0ad0*/ 	.word	0x0000fe10
        /*0ad4*/ 	.word	0x00000005
        /*0ad8*/ 	.word	0x00038860
        /*0adc*/ 	.short	0x010a
        /*0ade*/ 	.byte	0x3f
	.zero		1


	//   ....[76]....
        /*0ae0*/ 	.word	0x0000fe60
        /*0ae4*/ 	.word	0x00000003
        /*0ae8*/ 	.word	0x00038860
        /*0aec*/ 	.short	0x010a
        /*0aee*/ 	.byte	0x3f
	.zero		1


	//   ....[77]....
        /*0af0*/ 	.word	0x0000feb0
        /*0af4*/ 	.word	0x00000005
        /*0af8*/ 	.word	0x00038880
        /*0afc*/ 	.short	0x010a
        /*0afe*/ 	.byte	0x3f
	.zero		1


	//----- nvinfo : EIATTR_NUM_MBARRIERS
	.align		4
.L_351:
        /*0b00*/ 	.byte	0x03, 0x38
        /*0b02*/ 	.short	0x0016


	//----- nvinfo : EIATTR_EXIT_INSTR_OFFSETS
	.align		4
        /*0b04*/ 	.byte	0x04, 0x1c
        /*0b06*/ 	.short	(.L_353 - .L_352)


	//   ....[0]....
.L_352:
        /*0b08*/ 	.word	0x00000a30


	//   ....[1]....
        /*0b0c*/ 	.word	0x0000abc0


	//   ....[2]....
        /*0b10*/ 	.word	0x0000ea70


	//   ....[3]....
        /*0b14*/ 	.word	0x0000ed40


	//----- nvinfo : EIATTR_MAX_THREADS
	.align		4
.L_353:
        /*0b18*/ 	.byte	0x04, 0x05
        /*0b1a*/ 	.short	(.L_355 - .L_354)
.L_354:
        /*0b1c*/ 	.word	0x00000180
        /*0b20*/ 	.word	0x00000001
        /*0b24*/ 	.word	0x00000001


	//----- nvinfo : EIATTR_CRS_STACK_SIZE
	.align		4
.L_355:
        /*0b28*/ 	.byte	0x04, 0x1e
        /*0b2a*/ 	.short	(.L_357 - .L_356)
.L_356:
        /*0b2c*/ 	.word	0x00000000


	//----- nvinfo : EIATTR_CBANK_PARAM_SIZE
	.align		4
.L_357:
        /*0b30*/ 	.byte	0x03, 0x19
        /*0b32*/ 	.short	0x0a70


	//----- nvinfo : EIATTR_PARAM_CBANK
	.align		4
        /*0b34*/ 	.byte	0x04, 0x0a
        /*0b36*/ 	.short	(.L_359 - .L_358)
	.align		4
.L_358:
        /*0b38*/ 	.word	index@(.nv.constant0._ZN7cutlass13device_kernelIN5flash11enable_sm90INS1_16FlashAttnFwdSm90INS1_25CollectiveMainloopFwdSm90ILi2EN4cute5tupleIJNS5_1CILi1EEES8_S8_EEENS6_IJNS7_ILi128EEESA_NS7_ILi256EEEEEELi256ENS_12float_e4m3_tEfNS_4arch4Sm90ELb0ELb0ELb1ELb0ELb0ELb0ELb0ELb1ELb1ELb1ELb0ELb0EEENS1_21CollectiveEpilogueFwdINS6_IJSA_SB_SA_EEES9_NS_10bfloat16_tESF_Li256ELb0ELb1ELb0ELb1EEENS1_29StaticPersistentTileSchedulerILb0EEEEEEEEEvNT_6ParamsE)
        /*0b3c*/ 	.short	0x0210
        /*0b3e*/ 	.short	0x0a70


	//----- nvinfo : EIATTR_SW_WAR
	.align		4
.L_359:
        /*0b40*/ 	.byte	0x04, 0x36
        /*0b42*/ 	.short	(.L_361 - .L_360)
.L_360:
        /*0b44*/ 	.word	0x00000008
.L_361:


//--------------------- .nv.info._ZN7cutlass13device_kernelIN5flash11enable_sm90INS1_16FlashAttnFwdSm90INS1_25CollectiveMainloopFwdSm90ILi2EN4cute5tupleIJNS5_1CILi1EEES8_S8_EEENS6_IJNS7_ILi128EEESA_NS7_ILi256EEEEEELi256ENS_12float_e4m3_tEfNS_4arch4Sm90ELb0ELb0ELb1ELb1ELb0ELb0ELb0ELb1ELb1ELb1ELb0ELb0EEENS1_21CollectiveEpilogueFwdINS6_IJSA_SB_SA_EEES9_NS_10bfloat16_tESF_Li256ELb1ELb1ELb0ELb1EEENS1_36VarlenDynamicPersistentTileSchedulerILi128ELi128ELi256ELi128ELb0ELb1ELb1ELb0ELb1ELb1EEEEEEEEEvNT_6ParamsE --------------------------
	.section	.nv.info._ZN7cutlass13device_kernelIN5flash11enable_sm90INS1_16FlashAttnFwdSm90INS1_25CollectiveMainloopFwdSm90ILi2EN4cute5tupleIJNS5_1CILi1EEES8_S8_EEENS6_IJNS7_ILi128EEESA_NS7_ILi256EEEEEELi256ENS_12float_e4m3_tEfNS_4arch4Sm90ELb0ELb0ELb1ELb1ELb0ELb0ELb0ELb1ELb1ELb1ELb0ELb0EEENS1_21CollectiveEpilogueFwdINS6_IJSA_SB_SA_EEES9_NS_10bfloat16_tESF_Li256ELb1ELb1ELb0ELb1EEENS1_36VarlenDynamicPersistentTileSchedulerILi128ELi128ELi256ELi128ELb0ELb1ELb1ELb0ELb1ELb1EEEEEEEEEvNT_6ParamsE,"",@"SHT_CUDA_INFO"
	.sectionflags	@""
	.align	4


	//----- nvinfo : EIATTR_CUDA_API_VERSION
	.align		4
        /*0000*/ 	.byte	0x04, 0x37
        /*0002*/ 	.short	(.L_363 - .L_362)
.L_362:
        /*0004*/ 	.word	0x00000082


	//----- nvinfo : EIATTR_KPARAM_INFO
	.align		4
.L_363:
        /*0008*/ 	.byte	0x04, 0x17
        /*000a*/ 	.short	(.L_365 - .L_364)
.L_364:
        /*000c*/ 	.word	0x00000000
        /*0010*/ 	.short	0x0000
        /*0012*/ 	.short	0x0070
        /*0014*/ 	.byte	0x00, 0xf0, 0x01, 0x2a


	//----- nvinfo : EIATTR_SPARSE_MMA_MASK
	.align		4
.L_365:
        /*0018*/ 	.byte	0x03, 0x50
        /*001a*/ 	.short	0x0000


	//----- nvinfo : EIATTR_MAXREG_COUNT
	.align		4
        /*001c*/ 	.byte	0x03, 0x1b
        /*001e*/ 	.short	0x00a8


	//----- nvinfo : EIATTR_NUM_BARRIERS
	.align		4
        /*0020*/ 	.byte	0x02, 0x4c
        /*0022*/ 	.byte	0x10
	.zero		1


	//----- nvinfo : EIATTR_EXTERNS
	.align		4
        /*0024*/ 	.byte	0x04, 0x0f
        /*0026*/ 	.short	(.L_367 - .L_366)


	//   ....[0]....
	.align		4
.L_366:
        /*0028*/ 	.word	index@(__assertfail)


	//----- nvinfo : EIATTR_ANNOTATIONS
	.align		4
.L_367:
        /*002c*/ 	.byte	0x04, 0x55
        /*002e*/ 	.short	(.L_369 - .L_368)


	//   ....[0]....
.L_368:
        /* <DEDUP_REMOVED lines=42> */
        /*02c4*/ 	.byte	0x70, 0x23, 0x01, 0x00, 0x01, 0x00, 0x00, 0x00, 0x80, 0x24, 0x01, 0x00


	//----- nvinfo : EIATTR_MERCURY_ISA_VERSION
	.align		4
.L_369:
        /*02d0*/ 	.byte	0x03, 0x5f
        /*02d2*/ 	.short	0x0101


	//----- nvinfo : EIATTR_UNUSED_LOAD_BYTE_OFFSET
	.align		4
        /*02d4*/ 	.byte	0x04, 0x44
        /*02d6*/ 	.short	(.L_371 - .L_370)


	//   ....[0]....
.L_370:
        /*02d8*/ 	.word	0x00000a40
        /*02dc*/ 	.word	0x0000fff0


	//   ....[1]....
        /*02e0*/ 	.word	0x000089e0
        /*02e4*/ 	.word	0x0000fff0


	//----- nvinfo : EIATTR_INT_WARP_WIDE_INSTR_OFFSETS
	.align		4
.L_371:
        /*02e8*/ 	.byte	0x04, 0x31
        /*02ea*/ 	.short	(.L_373 - .L_372)


	//   ....[0]....
.L_372:
        /*02ec*/ 	.word	0x00000130


	//   ....[1]....
        /*02f0*/ 	.word	0x00000170


	//   ....[2]....
        /*02f4*/ 	.word	0x000001e0


	//   ....[3]....
        /*02f8*/ 	.word	0x0000d840


	//   ....[4]....
        /*02fc*/ 	.word	0x0000d8d0


	//   ....[5]....
        /*0300*/ 	.word	0x000109e0


	//   ....[6]....
        /*0304*/ 	.word	0x00010a40


	//----- nvinfo : EIATTR_COOP_GROUP_MASK_REGIDS
	.align		4
.L_373:
        /*0308*/ 	.byte	0x04, 0x29
        /*030a*/ 	.short	(.L_375 - .L_374)


	//   ....[0]....
.L_374:
        /*030c*/ 	.word	0xffffffff


	//   ....[1]....
        /*0310*/ 	.word	0xffffffff


	//   ....[2]....
        /*0314*/ 	.word	0xffffffff


	//   ....[3]....
        /*0318*/ 	.word	0xffffffff


	//   ....[4]....
        /*031c*/ 	.word	0xffffffff


	//   ....[5]....
        /*0320*/ 	.word	0xffffffff


	//   ....[6]....
        /*0324*/ 	.word	0xffffffff


	//   ....[7]....
        /*0328*/ 	.word	0xffffffff


	//   ....[8]....
        /*032c*/ 	.word	0xffffffff


	//   ....[9]....
        /*0330*/ 	.word	0xffffffff


	//   ....[10]....
        /*0334*/ 	.word	0xffffffff


	//   ....[11]....
        /*0338*/ 	.word	0xffffffff


	//   ....[12]....
        /*033c*/ 	.word	0xffffffff


	//   ....[13]....
        /*0340*/ 	.word	0xffffffff


	//   ....[14]....
        /*0344*/ 	.word	0xffffffff


	//   ....[15]....
        /*0348*/ 	.word	0xffffffff


	//   ....[16]....
        /*034c*/ 	.word	0xffffffff


	//   ....[17]....
        /*0350*/ 	.word	0xffffffff


	//   ....[18]....
        /*0354*/ 	.word	0xffffffff


	//   ....[19]....
        /*0358*/ 	.word	0xffffffff


	//   ....[20]....
        /*035c*/ 	.word	0xffffffff


	//   ....[21]....
        /*0360*/ 	.word	0xffffffff


	//   ....[22]....
        /*0364*/ 	.word	0xffffffff


	//   ....[23]....
        /*0368*/ 	.word	0xffffffff


	//   ....[24]....
        /*036c*/ 	.word	0xffffffff


	//   ....[25]....
        /*0370*/ 	.word	0xffffffff


	//   ....[26]....
        /*0374*/ 	.word	0xffffffff


	//   ....[27]....
        /*0378*/ 	.word	0xffffffff


	//   ....[28]....
        /*037c*/ 	.word	0xffffffff


	//   ....[29]....
        /*0380*/ 	.word	0xffffffff


	//   ....[30]....
        /*0384*/ 	.word	0xffffffff


	//   ....[31]....
        /*0388*/ 	.word	0xffffffff


	//   ....[32]....
        /*038c*/ 	.word	0xffffffff


	//   ....[33]....
        /*0390*/ 	.word	0xffffffff


	//   ....[34]....
        /*0394*/ 	.word	0xffffffff


	//   ....[35]....
        /*0398*/ 	.word	0xffffffff


	//   ....[36]....
        /*039c*/ 	.word	0xffffffff


	//   ....[37]....
        /*03a0*/ 	.word	0xffffffff


	//   ....[38]....
        /*03a4*/ 	.word	0xffffffff


	//   ....[39]....
        /*03a8*/ 	.word	0xffffffff


	//   ....[40]....
        /*03ac*/ 	.word	0xffffffff


	//   ....[41]....
        /*03b0*/ 	.word	0xffffffff


	//   ....[42]....
        /*03b4*/ 	.word	0xffffffff


	//   ....[43]....
        /*03b8*/ 	.word	0xffffffff


	//   ....[44]....
        /*03bc*/ 	.word	0xffffffff


	//   ....[45]....
        /*03c0*/ 	.word	0xffffffff


	//   ....[46]....
        /*03c4*/ 	.word	0xffffffff


	//   ....[47]....
        /*03c8*/ 	.word	0xffffffff


	//   ....[48]....
        /*03cc*/ 	.word	0xffffffff


	//   ....[49]....
        /*03d0*/ 	.word	0xffffffff


	//   ....[50]....
        /*03d4*/ 	.word	0xffffffff


	//   ....[51]....
        /*03d8*/ 	.word	0xffffffff


	//   ....[52]....
        /*03dc*/ 	.word	0xffffffff


	//   ....[53]....
        /*03e0*/ 	.word	0xffffffff


	//   ....[54]....
        /*03e4*/ 	.word	0xffffffff


	//   ....[55]....
        /*03e8*/ 	.word	0xffffffff


	//   ....[56]....
        /*03ec*/ 	.word	0xffffffff


	//   ....[57]....
        /*03f0*/ 	.word	0xffffffff


	//   ....[58]....
        /*03f4*/ 	.word	0xffffffff


	//   ....[59]....
        /*03f8*/ 	.word	0xffffffff


	//   ....[60]....
        /*03fc*/ 	.word	0xffffffff


	//   ....[61]....
        /*0400*/ 	.word	0xffffffff


	//   ....[62]....
        /*0404*/ 	.word	0xffffffff


	//   ....[63]....
        /*0408*/ 	.word	0xffffffff


	//   ....[64]....
        /*040c*/ 	.word	0xffffffff


	//   ....[65]....
        /*0410*/ 	.word	0xffffffff


	//   ....[66]....
        /*0414*/ 	.word	0xffffffff


	//   ....[67]....
        /*0418*/ 	.word	0xffffffff


	//   ....[68]....
        /*041c*/ 	.word	0xffffffff


	//   ....[69]....
        /*0420*/ 	.word	0xffffffff


	//   ....[70]....
        /*0424*/ 	.word	0xffffffff


	//   ....[71]....
        /*0428*/ 	.word	0xffffffff


	//   ....[72]....
        /*042c*/ 	.word	0xffffffff


	//   ....[73]....
        /*0430*/ 	.word	0xffffffff


	//   ....[74]....
        /*0434*/ 	.word	0xffffffff


	//   ....[75]....
        /*0438*/ 	.word	0xffffffff


	//   ....[76]....
        /*043c*/ 	.word	0xffffffff


	//   ....[77]....
        /*0440*/ 	.word	0xffffffff


	//   ....[78]....
        /*0444*/ 	.word	0xffffffff


	//   ....[79]....
        /*0448*/ 	.word	0xffffffff


	//   ....[80]....
        /*044c*/ 	.word	0xffffffff


	//   ....[81]....
        /*0450*/ 	.word	0xffffffff


	//   ....[82]....
        /*0454*/ 	.word	0xffffffff


	//   ....[83]....
        /*0458*/ 	.word	0xffffffff


	//   ....[84]....
        /*045c*/ 	.word	0xffffffff


	//   ....[85]....
        /*0460*/ 	.word	0xffffffff


	//   ....[86]....
        /*0464*/ 	.word	0xffffffff


	//   ....[87]....
        /*0468*/ 	.word	0xffffffff


	//   ....[88]....
        /*046c*/ 	.word	0xffffffff


	//   ....[89]....
        /*0470*/ 	.word	0xffffffff


	//   ....[90]....
        /*0474*/ 	.word	0xffffffff


	//   ....[91]....
        /*0478*/ 	.word	0xffffffff


	//   ....[92]....
        /*047c*/ 	.word	0xffffffff


	//   ....[93]....
        /*0480*/ 	.word	0xffffffff


	//   ....[94]....
        /*0484*/ 	.word	0xffffffff


	//   ....[95]....
        /*0488*/ 	.word	0xffffffff


	//   ....[96]....
        /*048c*/ 	.word	0xffffffff


	//   ....[97]....
        /*0490*/ 	.word	0xffffffff


	//   ....[98]....
        /*0494*/ 	.word	0xffffffff


	//   ....[99]....
        /*0498*/ 	.word	0xffffffff


	//   ....[100]....
        /*049c*/ 	.word	0xffffffff


	//   ....[101]....
        /*04a0*/ 	.word	0xffffffff


	//   ....[102]....
        /*04a4*/ 	.word	0xffffffff


	//   ....[103]....
        /*04a8*/ 	.word	0xffffffff


	//   ....[104]....
        /*04ac*/ 	.word	0xffffffff


	//   ....[105]....
        /*04b0*/ 	.word	0xffffffff


	//   ....[106]....
        /*04b4*/ 	.word	0xffffffff


	//   ....[107]....
        /*04b8*/ 	.word	0xffffffff


	//   ....[108]....
        /*04bc*/ 	.word	0xffffffff


	//   ....[109]....
        /*04c0*/ 	.word	0xffffffff


	//   ....[110]....
        /*04c4*/ 	.word	0xffffffff


	//   ....[111]....
        /*04c8*/ 	.word	0xffffffff


	//   ....[112]....
        /*04cc*/ 	.word	0xffffffff


	//   ....[113]....
        /*04d0*/ 	.word	0xffffffff


	//   ....[114]....
        /*04d4*/ 	.word	0xffffffff


	//   ....[115]....
        /*04d8*/ 	.word	0xffffffff


	//   ....[116]....
        /*04dc*/ 	.word	0xffffffff


	//   ....[117]....
        /*04e0*/ 	.word	0xffffffff


	//   ....[118]....
        /*04e4*/ 	.word	0xffffffff


	//   ....[119]....
        /*04e8*/ 	.word	0xffffffff


	//   ....[120]....
        /*04ec*/ 	.word	0xffffffff


	//   ....[121]....
        /*04f0*/ 	.word	0xffffffff


	//   ....[122]....
        /*04f4*/ 	.word	0xffffffff


	//   ....[123]....
        /*04f8*/ 	.word	0xffffffff


	//   ....[124]....
        /*04fc*/ 	.word	0xffffffff


	//   ....[125]....
        /*0500*/ 	.word	0xffffffff


	//   ....[126]....
        /*0504*/ 	.word	0xffffffff


	//   ....[127]....
        /*0508*/ 	.word	0xffffffff


	//   ....[128]....
        /*050c*/ 	.word	0xffffffff


	//   ....[129]....
        /*0510*/ 	.word	0xffffffff


	//   ....[130]....
        /*0514*/ 	.word	0xffffffff


	//   ....[131]....
        /*0518*/ 	.word	0xffffffff


	//   ....[132]....
        /*051c*/ 	.word	0xffffffff


	//   ....[133]....
        /*0520*/ 	.word	0xffffffff


	//   ....[134]....
        /*0524*/ 	.word	0xffffffff


	//   ....[135]....
        /*0528*/ 	.word	0xffffffff


	//   ....[136]....
        /*052c*/ 	.word	0xffffffff


	//   ....[137]....
        /*0530*/ 	.word	0xffffffff


	//   ....[138]....
        /*0534*/ 	.word	0xffffffff


	//   ....[139]....
        /*0538*/ 	.word	0xffffffff


	//   ....[140]....
        /*053c*/ 	.word	0xffffffff


	//   ....[141]....
        /*0540*/ 	.word	0xffffffff


	//   ....[142]....
        /*0544*/ 	.word	0xffffffff


	//   ....[143]....
        /*0548*/ 	.word	0xffffffff


	//   ....[144]....
        /*054c*/ 	.word	0xffffffff


	//   ....[145]....
        /*0550*/ 	.word	0xffffffff


	//   ....[146]....
        /*0554*/ 	.word	0xffffffff


	//   ....[147]....
        /*0558*/ 	.word	0xffffffff


	//   ....[148]....
        /*055c*/ 	.word	0xffffffff


	//   ....[149]....
        /*0560*/ 	.word	0xffffffff


	//   ....[150]....
        /*0564*/ 	.word	0xffffffff


	//   ....[151]....
        /*0568*/ 	.word	0xffffffff


	//   ....[152]....
        /*056c*/ 	.word	0xffffffff


	//   ....[153]....
        /*0570*/ 	.word	0xffffffff


	//   ....[154]....
        /*0574*/ 	.word	0xffffffff


	//   ....[155]....
        /*0578*/ 	.word	0x0500000f


	//   ....[156]....
        /*057c*/ 	.word	0x0500000f


	//   ....[157]....
        /*0580*/ 	.word	0x0500000f


	//   ....[158]....
        /*0584*/ 	.word	0x0500000f


	//   ....[159]....
        /*0588*/ 	.word	0x0500000f


	//   ....[160]....
        /*058c*/ 	.word	0x0500000f


	//   ....[161]....
        /*0590*/ 	.word	0x0500000f


	//   ....[162]....
        /*0594*/ 	.word	0x0500000f


	//   ....[163]....
        /*0598*/ 	.word	0x0500000f


	//   ....[164]....
        /*059c*/ 	.word	0x0500000f


	//   ....[165]....
        /*05a0*/ 	.word	0x0500000f


	//   ....[166]....
        /*05a4*/ 	.word	0x0500000f


	//   ....[167]....
        /*05a8*/ 	.word	0x0500000f


	//   ....[168]....
        /*05ac*/ 	.word	0x0500000f


	//   ....[169]....
        /*05b0*/ 	.word	0x0500000f


	//   ....[170]....
        /*05b4*/ 	.word	0x0500000f


	//   ....[171]....
        /*05b8*/ 	.word	0x0500000f


	//   ....[172]....
        /*05bc*/ 	.word	0x0500000f


	//----- nvinfo : EIATTR_COOP_GROUP_INSTR_OFFSETS
	.align		4
.L_375:
        /*05c0*/ 	.byte	0x04, 0x28
        /*05c2*/ 	.short	(.L_377 - .L_376)


	//   ....[0]....
.L_376:
        /*05c4*/ 	.word	0x00000070


	//   ....[1]....
        /*05c8*/ 	.word	0x00000140


	//   ....[2]....
        /*05cc*/ 	.word	0x00000190


	//   ....[3]....
        /*05d0*/ 	.word	0x000003c0


	//   ....[4]....
        /*05d4*/ 	.word	0x00000520


	//   ....[5]....
        /*05d8*/ 	.word	0x00000640


	//   ....[6]....
        /*05dc*/ 	.word	0x000007a0


	//   ....[7]....
        /*05e0*/ 	.word	0x00001640


	//   ....[8]....
        /*05e4*/ 	.word	0x00003470


	//   ....[9]....
        /*05e8*/ 	.word	0x000034e0


	//   ....[10]....
        /*05ec*/ 	.word	0x00003b10


	//   ....[11]....
        /*05f0*/ 	.word	0x00003ba0


	//   ....[12]....
        /*05f4*/ 	.word	0x00006120


	//   ....[13]....
        /*05f8*/ 	.word	0x00006150


	//   ....[14]....
        /*05fc*/ 	.word	0x00006170


	//   ....[15]....
        /*0600*/ 	.word	0x00006190


	//   ....[16]....
        /*0604*/ 	.word	0x00007e90


	//   ....[17]....
        /*0608*/ 	.word	0x00007ea0


	//   ....[18]....
        /*060c*/ 	.word	0x00007ed0


	//   ....[19]....
        /*0610*/ 	.word	0x00007ee0


	//   ....[20]....
        /*0614*/ 	.word	0x00009510


	//   ....[21]....
        /*0618*/ 	.word	0x00009540


	//   ....[22]....
        /*061c*/ 	.word	0x00009590


	//   ....[23]....
        /*0620*/ 	.word	0x000095c0


	//   ....[24]....
        /*0624*/ 	.word	0x000095f0


	//   ....[25]....
        /*0628*/ 	.word	0x00009620


	//   ....[26]....
        /*062c*/ 	.word	0x00009650


	//   ....[27]....
        /*0630*/ 	.word	0x00009690


	//   ....[28]....
        /*0634*/ 	.word	0x000096d0


	//   ....[29]....
        /*0638*/ 	.word	0x00009700


	//   ....[30]....
        /*063c*/ 	.word	0x00009730


	//   ....[31]....
        /*0640*/ 	.word	0x00009780


	//   ....[32]....
        /*0644*/ 	.word	0x000097b0


	//   ....[33]....
        /*0648*/ 	.word	0x000097e0


	//   ....[34]....
        /*064c*/ 	.word	0x00009810


	//   ....[35]....
        /*0650*/ 	.word	0x00009840


	//   ....[36]....
        /*0654*/ 	.word	0x00009880


	//   ....[37]....
        /*0658*/ 	.word	0x000098b0


	//   ....[38]....
        /*065c*/ 	.word	0x000098f0


	//   ....[39]....
        /*0660*/ 	.word	0x00009920


	//   ....[40]....
        /*0664*/ 	.word	0x00009960


	//   ....[41]....
        /*0668*/ 	.word	0x000099b0


	//   ....[42]....
        /*066c*/ 	.word	0x000099e0


	//   ....[43]....
        /*0670*/ 	.word	0x00009a10


	//   ....[44]....
        /*0674*/ 	.word	0x00009a40


	//   ....[45]....
        /*0678*/ 	.word	0x00009a70


	//   ....[46]....
        /*067c*/ 	.word	0x00009aa0


	//   ....[47]....
        /*0680*/ 	.word	0x00009ad0


	//   ....[48]....
        /*0684*/ 	.word	0x00009b00


	//   ....[49]....
        /*0688*/ 	.word	0x00009b30


	//   ....[50]....
        /*068c*/ 	.word	0x00009b60


	//   ....[51]....
        /*0690*/ 	.word	0x00009b90


	//   ....[52]....
        /*0694*/ 	.word	0x00009bc0


	//   ....[53]....
        /*0698*/ 	.word	0x00009bf0


	//   ....[54]....
        /*069c*/ 	.word	0x00009c60


	//   ....[55]....
        /*06a0*/ 	.word	0x00009c70


	//   ....[56]....
        /*06a4*/ 	.word	0x00009c80


	//   ....[57]....
        /*06a8*/ 	.word	0x00009ca0


	//   ....[58]....
        /*06ac*/ 	.word	0x00009cb0


	//   ....[59]....
        /*06b0*/ 	.word	0x00009cc0


	//   ....[60]....
        /*06b4*/ 	.word	0x00009cd0


	//   ....[61]....
        /*06b8*/ 	.word	0x00009cf0


	//   ....[62]....
        /*06bc*/ 	.word	0x00009d00


	//   ....[63]....
        /*06c0*/ 	.word	0x00009d10


	//   ....[64]....
        /*06c4*/ 	.word	0x00009d20


	//   ....[65]....
        /*06c8*/ 	.word	0x00009d40


	//   ....[66]....
        /*06cc*/ 	.word	0x00009d70


	//   ....[67]....
        /*06d0*/ 	.word	0x00009d80


	//   ....[68]....
        /*06d4*/ 	.word	0x00009d90


	//   ....[69]....
        /*06d8*/ 	.word	0x00009db0


	//   ....[70]....
        /*06dc*/ 	.word	0x00009dc0


	//   ....[71]....
        /*06e0*/ 	.word	0x00009dd0


	//   ....[72]....
        /*06e4*/ 	.word	0x00009de0


	//   ....[73]....
        /*06e8*/ 	.word	0x00009df0


	//   ....[74]....
        /*06ec*/ 	.word	0x00009e10


	//   ....[75]....
        /*06f0*/ 	.word	0x00009e40


	//   ....[76]....
        /*06f4*/ 	.word	0x00009e50


	//   ....[77]....
        /*06f8*/ 	.word	0x00009e60


	//   ....[78]....
        /*06fc*/ 	.word	0x00009e70


	//   ....[79]....
        /*0700*/ 	.word	0x00009e90


	//   ....[80]....
        /*0704*/ 	.word	0x00009ea0


	//   ....[81]....
        /*0708*/ 	.word	0x00009eb0


	//   ....[82]....
        /*070c*/ 	.word	0x00009ec0


	//   ....[83]....
        /*0710*/ 	.word	0x00009ee0


	//   ....[84]....
        /*0714*/ 	.word	0x0000a740


	//   ....[85]....
        /*0718*/ 	.word	0x0000a7a0


	//   ....[86]....
        /*071c*/ 	.word	0x0000a7e0


	//   ....[87]....
        /*0720*/ 	.word	0x0000a840


	//   ....[88]....
        /*0724*/ 	.word	0x0000b080


	//   ....[89]....
        /*0728*/ 	.word	0x0000b0c0


	//   ....[90]....
        /*072c*/ 	.word	0x0000b240


	//   ....[91]....
        /*0730*/ 	.word	0x0000b260


	//   ....[92]....
        /*0734*/ 	.word	0x0000b3a0


	//   ....[93]....
        /*0738*/ 	.word	0x0000b3c0


	//   ....[94]....
        /*073c*/ 	.word	0x0000b510


	//   ....[95]....
        /*0740*/ 	.word	0x0000b530


	//   ....[96]....
        /*0744*/ 	.word	0x0000bf00


	//   ....[97]....
        /*0748*/ 	.word	0x0000bf20


	//   ....[98]....
        /*074c*/ 	.word	0x0000c060


	//   ....[99]....
        /*0750*/ 	.word	0x0000c080


	//   ....[100]....
        /*0754*/ 	.word	0x0000c1c0


	//   ....[101]....
        /*0758*/ 	.word	0x0000c1e0


	//   ....[102]....
        /*075c*/ 	.word	0x0000c330


	//   ....[103]....
        /*0760*/ 	.word	0x0000c350


	//   ....[104]....
        /*0764*/ 	.word	0x0000c510


	//   ....[105]....
        /*0768*/ 	.word	0x0000c720


	//   ....[106]....
        /*076c*/ 	.word	0x0000c750


	//   ....[107]....
        /*0770*/ 	.word	0x0000c780


	//   ....[108]....
        /*0774*/ 	.word	0x0000c7c0


	//   ....[109]....
        /*0778*/ 	.word	0x0000c7f0


	//   ....[110]....
        /*077c*/ 	.word	0x0000c820


	//   ....[111]....
        /*0780*/ 	.word	0x0000c9b0


	//   ....[112]....
        /*0784*/ 	.word	0x0000c9e0


	//   ....[113]....
        /*0788*/ 	.word	0x0000ca10


	//   ....[114]....
        /*078c*/ 	.word	0x0000ca40


	//   ....[115]....
        /*0790*/ 	.word	0x0000ca70


	//   ....[116]....
        /*0794*/ 	.word	0x0000cab0


	//   ....[117]....
        /*0798*/ 	.word	0x0000cb40


	//   ....[118]....
        /*079c*/ 	.word	0x0000cb80


	//   ....[119]....
        /*07a0*/ 	.word	0x0000cc10


	//   ....[120]....
        /*07a4*/ 	.word	0x0000e000


	//   ....[121]....
        /*07a8*/ 	.word	0x0000eca0


	//   ....[122]....
        /*07ac*/ 	.word	0x0000ecb0


	//   ....[123]....
        /*07b0*/ 	.word	0x0000ecf0


	//   ....[124]....
        /*07b4*/ 	.word	0x0000ed30


	//   ....[125]....
        /*07b8*/ 	.word	0x0000ee50


	//   ....[126]....
        /*07bc*/ 	.word	0x0000ee60


	//   ....[127]....
        /*07c0*/ 	.word	0x0000ef00


	//   ....[128]....
        /*07c4*/ 	.word	0x0000ef10


	//   ....[129]....
        /*07c8*/ 	.word	0x0000efb0


	//   ....[130]....
        /*07cc*/ 	.word	0x0000efc0


	//   ....[131]....
        /*07d0*/ 	.word	0x0000f060


	//   ....[132]....
        /*07d4*/ 	.word	0x0000f070


	//   ....[133]....
        /*07d8*/ 	.word	0x0000f100


	//   ....[134]....
        /*07dc*/ 	.word	0x0000f110


	//   ....[135]....
        /*07e0*/ 	.word	0x0000f120


	//   ....[136]....
        /*07e4*/ 	.word	0x0000f130


	//   ....[137]....
        /*07e8*/ 	.word	0x00011970


	//   ....[138]....
        /*07ec*/ 	.word	0x00011980


	//   ....[139]....
        /*07f0*/ 	.word	0x000119b0


	//   ....[140]....
        /*07f4*/ 	.word	0x000119e0


	//   ....[141]....
        /*07f8*/ 	.word	0x00011a10


	//   ....[142]....
        /*07fc*/ 	.word	0x00011a40


	//   ....[143]....
        /*0800*/ 	.word	0x00011a70


	//   ....[144]....
        /*0804*/ 	.word	0x00011a80


	//   ....[145]....
        /*0808*/ 	.word	0x00011bc0


	//   ....[146]....
        /*080c*/ 	.word	0x00011c00


	//   ....[147]....
        /*0810*/ 	.word	0x00011c30


	//   ....[148]....
        /*0814*/ 	.word	0x00011c60


	//   ....[149]....
        /*0818*/ 	.word	0x00011c90


	//   ....[150]....
        /*081c*/ 	.word	0x00011cc0


	//   ....[151]....
        /*0820*/ 	.word	0x00011d40


	//   ....[152]....
        /*0824*/ 	.word	0x00011d80


	//   ....[153]....
        /*0828*/ 	.word	0x00011dd0


	//   ....[154]....
        /*082c*/ 	.word	0x00012290


	//   ....[155]....
        /*0830*/ 	.word	0x000127b0


	//   ....[156]....
        /*0834*/ 	.word	0x00012990


	//   ....[157]....
        /*0838*/ 	.word	0x00012a00


	//   ....[158]....
        /*083c*/ 	.word	0x00012a60


	//   ....[159]....
        /*0840*/ 	.word	0x00012b00


	//   ....[160]....
        /*0844*/ 	.word	0x00012bc0


	//   ....[161]....
        /*0848*/ 	.word	0x00012ce0


	//   ....[162]....
        /*084c*/ 	.word	0x00012d40


	//   ....[163]....
        /*0850*/ 	.word	0x00012e50


	//   ....[164]....
        /*0854*/ 	.word	0x00012eb0


	//   ....[165]....
        /*0858*/ 	.word	0x00012fc0


	//   ....[166]....
        /*085c*/ 	.word	0x00013020


	//   ....[167]....
        /*0860*/ 	.word	0x00013130


	//   ....[168]....
        /*0864*/ 	.word	0x00013190


	//   ....[169]....
        /*0868*/ 	.word	0x00013290


	//   ....[170]....
        /*086c*/ 	.word	0x000132f0


	//   ....[171]....
        /*0870*/ 	.word	0x00013390


	//   ....[172]....
        /*0874*/ 	.word	0x00013730


	//----- nvinfo : EIATTR_REG_RECONFIG
	.align		4
.L_377:
        /*0878*/ 	.byte	0x01, 0x54
	.zero		2


	//----- nvinfo : EIATTR_SYSCALL_OFFSETS
	.align		4
        /*087c*/ 	.byte	0x04, 0x46
        /*087e*/ 	.short	(.L_379 - .L_378)


	//   ....[0]....
.L_378:
        /*0880*/ 	.word	0x00001830


	//   ....[1]....
        /*0884*/ 	.word	0x0000da40


	//   ....[2]....
        /*0888*/ 	.word	0x0000dbd0


	//   ....[3]....
        /*088c*/ 	.word	0x0000dd30


	//   ....[4]....
        /*0890*/ 	.word	0x0000de70


	//   ....[5]....
        /*0894*/ 	.word	0x0000e8e0


	//----- nvinfo : EIATTR_MBARRIER_INSTR_OFFSETS
	.align		4
.L_379:
        /*0898*/ 	.byte	0x04, 0x39
        /*089a*/ 	.short	(.L_381 - .L_380)


	//   ....[0]....
.L_380:
        /*089c*/ 	.word	0x00000270
        /*08a0*/ 	.word	0x000000ff
        /*08a4*/ 	.word	0x00038800
        /*08a8*/ 	.short	0x0100
        /*08aa*/ 	.byte	0x08
	.zero		1


	//   ....[1]....
        /*08ac*/ 	.word	0x00000280
        /*08b0*/ 	.word	0x000000ff
        /*08b4*/ 	.word	0x00038820
        /*08b8*/ 	.short	0x0100
        /*08ba*/ 	.byte	0x08
	.zero		1


	//   ....[2]....
        /*08bc*/ 	.word	0x00000370
        /*08c0*/ 	.word	0x000000ff
        /*08c4*/ 	.word	0x00038830
        /*08c8*/ 	.short	0x0100
        /*08ca*/ 	.byte	0x08
	.zero		1


	//   ....[3]....
        /*08cc*/ 	.word	0x00000380
        /*08d0*/ 	.word	0x000000ff
        /*08d4*/ 	.word	0x00038840
        /*08d8*/ 	.short	0x0100
        /*08da*/ 	.byte	0x08
	.zero		1


	//   ....[4]....
        /*08dc*/ 	.word	0x00000390
        /*08e0*/ 	.word	0x000000ff
        /*08e4*/ 	.word	0x00038838
        /*08e8*/ 	.short	0x0100
        /*08ea*/ 	.byte	0x08
	.zero		1


	//   ....[5]....
        /*08ec*/ 	.word	0x000003a0
        /*08f0*/ 	.word	0x000000ff
        /*08f4*/ 	.word	0x00038848
        /*08f8*/ 	.short	0x0100
        /*08fa*/ 	.byte	0x08
	.zero		1


	//   ....[6]....
        /*08fc*/ 	.word	0x000004d0
        /*0900*/ 	.word	0x000000ff
        /*0904*/ 	.word	0x00038850
        /*0908*/ 	.short	0x0100
        /*090a*/ 	.byte	0x08
	.zero		1


	//   ....[7]....
        /*090c*/ 	.word	0x000004e0
        /*0910*/ 	.word	0x000000ff
        /*0914*/ 	.word	0x00038860
        /*0918*/ 	.short	0x0100
        /*091a*/ 	.byte	0x08
	.zero		1


	//   ....[8]....
        /*091c*/ 	.word	0x000004f0
        /*0920*/ 	.word	0x000000ff
        /*0924*/ 	.word	0x00038858
        /*0928*/ 	.short	0x0100
        /*092a*/ 	.byte	0x08
	.zero		1


	//   ....[9]....
        /*092c*/ 	.word	0x00000500
        /*0930*/ 	.word	0x000000ff
        /*0934*/ 	.word	0x00038868
        /*0938*/ 	.short	0x0100
        /*093a*/ 	.byte	0x08
	.zero		1


	//   ....[10]....
        /*093c*/ 	.word	0x000005f0
        /*0940*/ 	.word	0x000000ff
        /*0944*/ 	.word	0x00038870
        /*0948*/ 	.short	0x0100
        /*094a*/ 	.byte	0x06
	.zero		1


	//   ....[11]....
        /*094c*/ 	.word	0x00000600
        /*0950*/ 	.word	0x000000ff
        /*0954*/ 	.word	0x00038880
        /*0958*/ 	.short	0x0100
        /*095a*/ 	.byte	0x06
	.zero		1


	//   ....[12]....
        /*095c*/ 	.word	0x00000610
        /*0960*/ 	.word	0x000000ff
        /*0964*/ 	.word	0x00038878
        /*0968*/ 	.short	0x0100
        /*096a*/ 	.byte	0x06
	.zero		1


	//   ....[13]....
        /*096c*/ 	.word	0x00000620
        /*0970*/ 	.word	0x000000ff
        /*0974*/ 	.word	0x00038888
        /*0978*/ 	.short	0x0100
        /*097a*/ 	.byte	0x06
	.zero		1


	//   ....[14]....
        /*097c*/ 	.word	0x00000750
        /*0980*/ 	.word	0x000000ff
        /*0984*/ 	.word	0x00038890
        /*0988*/ 	.short	0x0100
        /*098a*/ 	.byte	0x08
	.zero		1


	//   ....[15]....
        /*098c*/ 	.word	0x00000760
        /*0990*/ 	.word	0x000000ff
        /*0994*/ 	.word	0x000388a0
        /*0998*/ 	.short	0x0100
        /*099a*/ 	.byte	0x08
	.zero		1


	//   ....[16]....
        /*099c*/ 	.word	0x00000770
        /*09a0*/ 	.word	0x000000ff
        /*09a4*/ 	.word	0x00038898
        /*09a8*/ 	.short	0x0100
        /*09aa*/ 	.byte	0x08
	.zero		1


	//   ....[17]....
        /*09ac*/ 	.word	0x00000780
        /*09b0*/ 	.word	0x000000ff
        /*09b4*/ 	.word	0x000388a8
        /*09b8*/ 	.short	0x0100
        /*09ba*/ 	.byte	0x08
	.zero		1


	//   ....[18]....
        /*09bc*/ 	.word	0x000008b0
        /*09c0*/ 	.word	0x000000ff
        /*09c4*/ 	.word	0x000388b0
        /*09c8*/ 	.short	0x0100
        /*09ca*/ 	.byte	0x08
	.zero		1


	//   ....[19]....
        /*09cc*/ 	.word	0x000008c0
        /*09d0*/ 	.word	0x000000ff
        /*09d4*/ 	.word	0x000388c0
        /*09d8*/ 	.short	0x0100
        /*09da*/ 	.byte	0x08
	.zero		1


	//   ....[20]....
        /*09dc*/ 	.word	0x000008d0
        /*09e0*/ 	.word	0x000000ff
        /*09e4*/ 	.word	0x000388b8
        /*09e8*/ 	.short	0x0100
        /*09ea*/ 	.byte	0x08
	.zero		1


	//   ....[21]....
        /*09ec*/ 	.word	0x000008e0
        /*09f0*/ 	.word	0x000000ff
        /*09f4*/ 	.word	0x000388c8
        /*09f8*/ 	.short	0x0100
        /*09fa*/ 	.byte	0x08
	.zero		1


	//   ....[22]....
        /*09fc*/ 	.word	0x00001ba0
        /*0a00*/ 	.word	0x00000002
        /*0a04*/ 	.word	0x00038800
        /*0a08*/ 	.short	0x010a
        /*0a0a*/ 	.byte	0x3f
	.zero		1


	//   ....[23]....
        /*0a0c*/ 	.word	0x00001c40
        /*0a10*/ 	.word	0x00000004
        /*0a14*/ 	.word	0x00038830
        /*0a18*/ 	.short	0x010a
        /*0a1a*/ 	.byte	0x3f
	.zero		1


	//   ....[24]....
        /*0a1c*/ 	.word	0x00001cb0
        /*0a20*/ 	.word	0x00000004
        /*0a24*/ 	.word	0x00038830
        /*0a28*/ 	.short	0x010a
        /*0a2a*/ 	.byte	0x3f
	.zero		1


	//   ....[25]....
        /*0a2c*/ 	.word	0x00003780
        /*0a30*/ 	.word	0x00000004
        /*0a34*/ 	.word	0x00000000
        /*0a38*/ 	.short	0x0101
        /*0a3a*/ 	.byte	0x3f
	.zero		1


	//   ....[26]....
        /*0a3c*/ 	.word	0x00004f80
        /*0a40*/ 	.word	0x000000ff
        /*0a44*/ 	.word	0x00038830
        /*0a48*/ 	.short	0x010a
        /*0a4a*/ 	.byte	0x06
	.zero		1


	//   ....[27]....
        /*0a4c*/ 	.word	0x00004fc0
        /*0a50*/ 	.word	0x000000ff
        /*0a54*/ 	.word	0x00038830
        /*0a58*/ 	.short	0x010a
        /*0a5a*/ 	.byte	0x06
	.zero		1


	//   ....[28]....
        /*0a5c*/ 	.word	0x00005360
        /*0a60*/ 	.word	0x000000ff
        /*0a64*/ 	.word	0x00038850
        /*0a68*/ 	.short	0x010a
        /*0a6a*/ 	.byte	0x06
	.zero		1


	//   ....[29]....
        /*0a6c*/ 	.word	0x000053a0
        /*0a70*/ 	.word	0x000000ff
        /*0a74*/ 	.word	0x00038850
        /*0a78*/ 	.short	0x010a
        /*0a7a*/ 	.byte	0x06
	.zero		1


	//   ....[30]....
        /*0a7c*/ 	.word	0x00006a10
        /*0a80*/ 	.word	0x000000ac
        /*0a84*/ 	.word	0x00000000
        /*0a88*/ 	.short	0x0101
        /*0a8a*/ 	.byte	0x3f
	.zero		1


	//   ....[31]....
        /*0a8c*/ 	.word	0x00007110
        /*0a90*/ 	.word	0x00000008
        /*0a94*/ 	.word	0x00000000
        /*0a98*/ 	.short	0x0101
        /*0a9a*/ 	.byte	0x3f
	.zero		1


	//   ....[32]....
        /*0a9c*/ 	.word	0x00007ae0
        /*0aa0*/ 	.word	0x0000000f
        /*0aa4*/ 	.word	0x00038850
        /*0aa8*/ 	.short	0x010a
        /*0aaa*/ 	.byte	0x3f
	.zero		1


	//   ....[33]....
        /*0aac*/ 	.word	0x00007b70
        /*0ab0*/ 	.word	0x0000000f
        /*0ab4*/ 	.word	0x00038850
        /*0ab8*/ 	.short	0x010a
        /*0aba*/ 	.byte	0x3f
	.zero		1


	//   ....[34]....
        /*0abc*/ 	.word	0x00008180
        /*0ac0*/ 	.word	0x00000003
        /*0ac4*/ 	.word	0x00000000
        /*0ac8*/ 	.short	0x0101
        /*0aca*/ 	.byte	0x3f
	.zero		1


	//   ....[35]....
        /*0acc*/ 	.word	0x0000b0b0
        /*0ad0*/ 	.word	0x00000003
        /*0ad4*/ 	.word	0x00000000
        /*0ad8*/ 	.short	0x0101
        /*0ada*/ 	.byte	0x3f
	.zero		1


	//   ....[36]....
        /*0adc*/ 	.word	0x0000e290
        /*0ae0*/ 	.word	0x00000003
        /*0ae4*/ 	.word	0x00038880
        /*0ae8*/ 	.short	0x010a
        /*0aea*/ 	.byte	0x3f
	.zero		1


	//   ....[37]....
        /*0aec*/ 	.word	0x0000e490
        /*0af0*/ 	.word	0x00000003
        /*0af4*/ 	.word	0x00038840
        /*0af8*/ 	.short	0x010a
        /*0afa*/ 	.byte	0x3f
	.zero		1


	//   ....[38]....
        /*0afc*/ 	.word	0x0000f270
        /*0b00*/ 	.word	0x00000011
        /*0b04*/ 	.word	0x00038800
        /*0b08*/ 	.short	0x0107
        /*0b0a*/ 	.byte	0x3f
	.zero		1


	//   ....[39]....
        /*0b0c*/ 	.word	0x0000f370
        /*0b10*/ 	.word	0x00000011
        /*0b14*/ 	.word	0x00038800
        /*0b18*/ 	.short	0x0101
        /*0b1a*/ 	.byte	0x3f
	.zero		1


	//   ....[40]....
        /*0b1c*/ 	.word	0x0000f390
        /*0b20*/ 	.word	0x00000011
        /*0b24*/ 	.word	0x00038820
        /*0b28*/ 	.short	0x010a
        /*0b2a*/ 	.byte	0x3f
	.zero		1


	//   ....[41]....
        /*0b2c*/ 	.word	0x0000f6b0
        /*0b30*/ 	.word	0x00000006
        /*0b34*/ 	.word	0x00038880
        /*0b38*/ 	.short	0x010a
        /*0b3a*/ 	.byte	0x3f
	.zero		1


	//   ....[42]....
        /*0b3c*/ 	.word	0x0000fa00
        /*0b40*/ 	.word	0x00000006
        /*0b44*/ 	.word	0x00038840
        /*0b48*/ 	.short	0x010a
        /*0b4a*/ 	.byte	0x3f
	.zero		1


	//   ....[43]....
        /*0b4c*/ 	.word	0x0000fdc0
        /*0b50*/ 	.word	0x00000013
        /*0b54*/ 	.word	0x00038870
        /*0b58*/ 	.short	0x010a
        /*0b5a*/ 	.byte	0x3f
	.zero		1


	//   ....[44]....
        /*0b5c*/ 	.word	0x0000fe30
        /*0b60*/ 	.word	0x00000013
        /*0b64*/ 	.word	0x00038860
        /*0b68*/ 	.short	0x010a
        /*0b6a*/ 	.byte	0x3f
	.zero		1


	//   ....[45]....
        /*0b6c*/ 	.word	0x000108c0
        /*0b70*/ 	.word	0x00000013
        /*0b74*/ 	.word	0x00038850
        /*0b78*/ 	.short	0x0101
        /*0b7a*/ 	.byte	0x3f
	.zero		1


	//   ....[46]....
        /*0b7c*/ 	.word	0x00010940
        /*0b80*/ 	.word	0x00000013
        /*0b84*/ 	.word	0x00000000
        /*0b88*/ 	.short	0x0101
        /*0b8a*/ 	.byte	0x3f
	.zero		1


	//   ....[47]....
        /*0b8c*/ 	.word	0x00010b70
        /*0b90*/ 	.word	0x00000002
        /*0b94*/ 	.word	0x00038870
        /*0b98*/ 	.short	0x010a
        /*0b9a*/ 	.byte	0x3f
	.zero		1


	//   ....[48]....
        /*0b9c*/ 	.word	0x00010be0
        /*0ba0*/ 	.word	0x00000002
        /*0ba4*/ 	.word	0x00038860
        /*0ba8*/ 	.short	0x010a
        /*0baa*/ 	.byte	0x3f
	.zero		1


	//   ....[49]....
        /*0bac*/ 	.word	0x00011670
        /*0bb0*/ 	.word	0x00000002
        /*0bb4*/ 	.word	0x00038850
        /*0bb8*/ 	.short	0x0101
        /*0bba*/ 	.byte	0x3f
	.zero		1


	//   ....[50]....
        /*0bbc*/ 	.word	0x000116c0
        /*0bc0*/ 	.word	0x00000002
        /*0bc4*/ 	.word	0x00000000
        /*0bc8*/ 	.short	0x0101
        /*0bca*/ 	.byte	0x3f
	.zero		1


	//   ....[51]....
        /*0bcc*/ 	.word	0x00012210
        /*0bd0*/ 	.word	0x00000000
        /*0bd4*/ 	.word	0x00038820
        /*0bd8*/ 	.short	0x010a
        /*0bda*/ 	.byte	0x3f
	.zero		1


	//   ....[52]....
        /*0bdc*/ 	.word	0x000123d0
        /*0be0*/ 	.word	0x00000006
        /*0be4*/ 	.word	0x00000000
        /*0be8*/ 	.short	0x010a
        /*0bea*/ 	.byte	0x3f
	.zero		1


	//   ....[53]....
        /*0bec*/ 	.word	0x00012440
        /*0bf0*/ 	.word	0x00000007
        /*0bf4*/ 	.word	0x00000000
        /*0bf8*/ 	.short	0x010a
        /*0bfa*/ 	.byte	0x3f
	.zero		1


	//   ....[54]....
        /*0bfc*/ 	.word	0x000124a0
        /*0c00*/ 	.word	0x00000004
        /*0c04*/ 	.word	0x00038860
        /*0c08*/ 	.short	0x010a
        /*0c0a*/ 	.byte	0x3f
	.zero		1


	//   ....[55]....
        /*0c0c*/ 	.word	0x000124f0
        /*0c10*/ 	.word	0x00000003
        /*0c14*/ 	.word	0x00038860
        /*0c18*/ 	.short	0x010a
        /*0c1a*/ 	.byte	0x3f
	.zero		1


	//   ....[56]....
        /*0c1c*/ 	.word	0x00012530
        /*0c20*/ 	.word	0x00000004
        /*0c24*/ 	.word	0x00038880
        /*0c28*/ 	.short	0x010a
        /*0c2a*/ 	.byte	0x3f
	.zero		1


	//   ....[57]....
        /*0c2c*/ 	.word	0x00012550
        /*0c30*/ 	.word	0x00000003
        /*0c34*/ 	.word	0x00038880
        /*0c38*/ 	.short	0x010a
        /*0c3a*/ 	.byte	0x3f
	.zero		1


	//   ....[58]....
        /*0c3c*/ 	.word	0x000125b0
        /*0c40*/ 	.word	0x00000002
        /*0c44*/ 	.word	0x00038800
        /*0c48*/ 	.short	0x010a
        /*0c4a*/ 	.byte	0x3f
	.zero		1


	//   ....[59]....
        /*0c4c*/ 	.word	0x00012600
        /*0c50*/ 	.word	0x00000004
        /*0c54*/ 	.word	0x00038830
        /*0c58*/ 	.short	0x010a
        /*0c5a*/ 	.byte	0x3f
	.zero		1


	//   ....[60]....
        /*0c5c*/ 	.word	0x00012660
        /*0c60*/ 	.word	0x00000003
        /*0c64*/ 	.word	0x00038830
        /*0c68*/ 	.short	0x010a
        /*0c6a*/ 	.byte	0x3f
	.zero		1


	//   ....[61]....
        /*0c6c*/ 	.word	0x000126c0
        /*0c70*/ 	.word	0x00000003
        /*0c74*/ 	.word	0x00038850
        /*0c78*/ 	.short	0x010a
        /*0c7a*/ 	.byte	0x3f
	.zero		1


	//   ....[62]....
        /*0c7c*/ 	.word	0x00012710
        /*0c80*/ 	.word	0x0000000f
        /*0c84*/ 	.word	0x00038850
        /*0c88*/ 	.short	0x010a
        /*0c8a*/ 	.byte	0x3f
	.zero		1


	//   ....[63]....
        /*0c8c*/ 	.word	0x00012860
        /*0c90*/ 	.word	0x00000003
        /*0c94*/ 	.word	0x00038880
        /*0c98*/ 	.short	0x010a
        /*0c9a*/ 	.byte	0x3f
	.zero		1


	//   ....[64]....
        /*0c9c*/ 	.word	0x000128b0
        /*0ca0*/ 	.word	0x00000003
        /*0ca4*/ 	.word	0x00038840
        /*0ca8*/ 	.short	0x010a
        /*0caa*/ 	.byte	0x3f
	.zero		1


	//   ....[65]....
        /*0cac*/ 	.word	0x00013420
        /*0cb0*/ 	.word	0x00000011
        /*0cb4*/ 	.word	0x00038820
        /*0cb8*/ 	.short	0x010a
        /*0cba*/ 	.byte	0x3f
	.zero		1


	//   ....[66]....
        /*0cbc*/ 	.word	0x00013470
        /*0cc0*/ 	.word	0x00000006
        /*0cc4*/ 	.word	0x00038880
        /*0cc8*/ 	.short	0x010a
        /*0cca*/ 	.byte	0x3f
	.zero		1


	//   ....[67]....
        /*0ccc*/ 	.word	0x000134c0
        /*0cd0*/ 	.word	0x00000006
        /*0cd4*/ 	.word	0x00038840
        /*0cd8*/ 	.short	0x010a
        /*0cda*/ 	.byte	0x3f
	.zero		1


	//   ....[68]....
        /*0cdc*/ 	.word	0x00013510
        /*0ce0*/ 	.word	0x00000013
        /*0ce4*/ 	.word	0x00038870
        /*0ce8*/ 	.short	0x010a
        /*0cea*/ 	.byte	0x3f
	.zero		1


	//   ....[69]....
        /*0cec*/ 	.word	0x00013560
        /*0cf0*/ 	.word	0x00000013
        /*0cf4*/ 	.word	0x00038860
        /*0cf8*/ 	.short	0x010a
        /*0cfa*/ 	.byte	0x3f
	.zero		1


	//   ....[70]....
        /*0cfc*/ 	.word	0x000135b0
        /*0d00*/ 	.word	0x00000002
        /*0d04*/ 	.word	0x00038870
        /*0d08*/ 	.short	0x010a
        /*0d0a*/ 	.byte	0x3f
	.zero		1


	//   ....[71]....
        /*0d0c*/ 	.word	0x00013600
        /*0d10*/ 	.word	0x00000002
        /*0d14*/ 	.word	0x00038860
        /*0d18*/ 	.short	0x010a
        /*0d1a*/ 	.byte	0x3f
	.zero		1


	//   ....[72]....
        /*0d1c*/ 	.word	0x00013650
        /*0d20*/ 	.word	0x00000000
        /*0d24*/ 	.word	0x00038820
        /*0d28*/ 	.short	0x010a
        /*0d2a*/ 	.byte	0x3f
	.zero		1


	//   ....[73]....
        /*0d2c*/ 	.word	0x000137f0
        /*0d30*/ 	.word	0x00000006
        /*0d34*/ 	.word	0x00000000
        /*0d38*/ 	.short	0x010a
        /*0d3a*/ 	.byte	0x3f
	.zero		1


	//   ....[74]....
        /*0d3c*/ 	.word	0x00013840
        /*0d40*/ 	.word	0x00000007
        /*0d44*/ 	.word	0x00000000
        /*0d48*/ 	.short	0x010a
        /*0d4a*/ 	.byte	0x3f
	.zero		1


	//   ....[75]....
        /*0d4c*/ 	.word	0x00013890
        /*0d50*/ 	.word	0x00000004
        /*0d54*/ 	.word	0x00038860
        /*0d58*/ 	.short	0x010a
        /*0d5a*/ 	.byte	0x3f
	.zero		1


	//   ....[76]....
        /*0d5c*/ 	.word	0x000138e0
        /*0d60*/ 	.word	0x00000003
        /*0d64*/ 	.word	0x00038860
        /*0d68*/ 	.short	0x010a
        /*0d6a*/ 	.byte	0x3f
	.zero		1


	//   ....[77]....
        /*0d6c*/ 	.word	0x00013930
        /*0d70*/ 	.word	0x00000004
        /*0d74*/ 	.word	0x00038880
        /*0d78*/ 	.short	0x010a
        /*0d7a*/ 	.byte	0x3f
	.zero		1


	//----- nvinfo : EIATTR_NUM_MBARRIERS
	.align		4
.L_381:
        /*0d7c*/ 	.byte	0x03, 0x38
        /*0d7e*/ 	.short	0x0016


	//----- nvinfo : EIATTR_EXIT_INSTR_OFFSETS
	.align		4
        /*0d80*/ 	.byte	0x04, 0x1c
        /*0d82*/ 	.short	(.L_383 - .L_382)


	//   ....[0]....
.L_382:
        /*0d84*/ 	.word	0x00000a80


	//   ....[1]....
        /*0d88*/ 	.word	0x0000c4c0


	//   ....[2]....
        /*0d8c*/ 	.word	0x000125a0


	//----- nvinfo : EIATTR_MAX_THREADS
	.align		4
.L_383:
        /*0d90*/ 	.byte	0x04, 0x05
        /*0d92*/ 	.short	(.L_385 - .L_384)
.L_384:
        /*0d94*/ 	.word	0x00000180
        /*0d98*/ 	.word	0x00000001
        /*0d9c*/ 	.word	0x00000001


	//----- nvinfo : EIATTR_CRS_STACK_SIZE
	.align		4
.L_385:
        /*0da0*/ 	.byte	0x04, 0x1e
        /*0da2*/ 	.short	(.L_387 - .L_386)
.L_386:
        /*0da4*/ 	.word	0x00000000


	//----- nvinfo : EIATTR_CBANK_PARAM_SIZE
	.align		4
.L_387:
        /*0da8*/ 	.byte	0x03, 0x19
        /*0daa*/ 	.short	0x0af0


	//----- nvinfo : EIATTR_PARAM_CBANK
	.align		4
        /*0dac*/ 	.byte	0x04, 0x0a
        /*0dae*/ 	.short	(.L_389 - .L_388)
	.align		4
.L_388:
        /*0db0*/ 	.word	index@(.nv.constant0._ZN7cutlass13device_kernelIN5flash11enable_sm90INS1_16FlashAttnFwdSm90INS1_25CollectiveMainloopFwdSm90ILi2EN4cute5tupleIJNS5_1CILi1EEES8_S8_EEENS6_IJNS7_ILi128EEESA_NS7_ILi256EEEEEELi256ENS_12float_e4m3_tEfNS_4arch4Sm90ELb0ELb0ELb1ELb1ELb0ELb0ELb0ELb1ELb1ELb1ELb0ELb0EEENS1_21CollectiveEpilogueFwdINS6_IJSA_SB_SA_EEES9_NS_10bfloat16_tESF_Li256ELb1ELb1ELb0ELb1EEENS1_36VarlenDynamicPersistentTileSchedulerILi128ELi128ELi256ELi128ELb0ELb1ELb1ELb0ELb1ELb1EEEEEEEEEvNT_6ParamsE)
        /*0db4*/ 	.short	0x0210
        /*0db6*/ 	.short	0x0af0


	//----- nvinfo : EIATTR_SW_WAR
	.align		4
.L_389:
        /*0db8*/ 	.byte	0x04, 0x36
        /*0dba*/ 	.short	(.L_391 - .L_390)
.L_390:
        /*0dbc*/ 	.word	0x00000008
.L_391:


//--------------------- .nv.info._ZN7cutlass13device_kernelIN5flash11enable_sm90INS1_16FlashAttnFwdSm90INS1_25CollectiveMainloopFwdSm90ILi2EN4cute5tupleIJNS5_1CILi1EEES8_S8_EEENS6_IJNS7_ILi128EEESA_NS7_ILi256EEEEEELi256ENS_12float_e4m3_tEfNS_4arch4Sm90ELb0ELb0ELb1ELb1ELb0ELb1ELb0ELb1ELb1ELb1ELb0ELb0EEENS1_21CollectiveEpilogueFwdINS6_IJSA_SB_SA_EEES9_NS_10bfloat16_tESF_Li256ELb1ELb1ELb0ELb1EEENS1_36VarlenDynamicPersistentTileSchedulerILi128ELi128ELi256ELi128ELb0ELb1ELb1ELb0ELb1ELb1EEEEEEEEEvNT_6ParamsE --------------------------
	.section	.nv.info._ZN7cutlass13device_kernelIN5flash11enable_sm90INS1_16FlashAttnFwdSm90INS1_25CollectiveMainloopFwdSm90ILi2EN4cute5tupleIJNS5_1CILi1EEES8_S8_EEENS6_IJNS7_ILi128EEESA_NS7_ILi256EEEEEELi256ENS_12float_e4m3_tEfNS_4arch4Sm90ELb0ELb0ELb1ELb1ELb0ELb1ELb0ELb1ELb1ELb1ELb0ELb0EEENS1_21CollectiveEpilogueFwdINS6_IJSA_SB_SA_EEES9_NS_10bfloat16_tESF_Li256ELb1ELb1ELb0ELb1EEENS1_36VarlenDynamicPersistentTileSchedulerILi128ELi128ELi256ELi128ELb0ELb1ELb1ELb0ELb1ELb1EEEEEEEEEvNT_6ParamsE,"",@"SHT_CUDA_INFO"
	.sectionflags	@""
	.align	4


	//----- nvinfo : EIATTR_CUDA_API_VERSION
	.align		4
        /*0000*/ 	.byte	0x04, 0x37
        /*0002*/ 	.short	(.L_393 - .L_392)
.L_392:
        /*0004*/ 	.word	0x00000082


	//----- nvinfo : EIATTR_KPARAM_INFO
	.align		4
.L_393:
        /*0008*/ 	.byte	0x04, 0x17
        /*000a*/ 	.short	(.L_395 - .L_394)
.L_394:
        /*000c*/ 	.word	0x00000000
        /*0010*/ 	.short	0x0000
        /*0012*/ 	.short	0x0070
        /*0014*/ 	.byte	0x00, 0xf0, 0x01, 0x2a


	//----- nvinfo : EIATTR_SPARSE_MMA_MASK
	.align		4
.L_395:
        /*0018*/ 	.byte	0x03, 0x50
        /*001a*/ 	.short	0x0000


	//----- nvinfo : EIATTR_MAXREG_COUNT
	.align		4
        /*001c*/ 	.byte	0x03, 0x1b
        /*001e*/ 	.short	0x00a8


	//----- nvinfo : EIATTR_NUM_BARRIERS
	.align		4
        /*0020*/ 	.byte	0x02, 0x4c
        /*0022*/ 	.byte	0x10
	.zero		1


	//----- nvinfo : EIATTR_EXTERNS
	.align		4
        /*0024*/ 	.byte	0x04, 0x0f
        /*0026*/ 	.short	(.L_397 - .L_396)


	//   ....[0]....
	.align		4
.L_396:
        /*0028*/ 	.word	index@(__assertfail)


	//----- nvinfo : EIATTR_ANNOTATIONS
	.align		4
.L_397:
        /*002c*/ 	.byte	0x04, 0x55
        /*002e*/ 	.short	(.L_399 - .L_398)


	//   ....[0]....
.L_398:
        /* <DEDUP_REMOVED lines=115> */


	//----- nvinfo : EIATTR_MERCURY_ISA_VERSION
	.align		4
.L_399:
        /*0750*/ 	.byte	0x03, 0x5f
        /*0752*/ 	.short	0x0101


	//----- nvinfo : EIATTR_UNUSED_LOAD_BYTE_OFFSET
	.align		4
        /*0754*/ 	.byte	0x04, 0x44
        /*0756*/ 	.short	(.L_401 - .L_400)


	//   ....[0]....
.L_400:
        /*0758*/ 	.word	0x00000ad0
        /*075c*/ 	.word	0x0000fff0


	//   ....[1]....
        /*0760*/ 	.word	0x0001b400
        /*0764*/ 	.word	0x0000fff0


	//----- nvinfo : EIATTR_INT_WARP_WIDE_INSTR_OFFSETS
	.align		4
.L_401:
        /*0768*/ 	.byte	0x04, 0x31
        /*076a*/ 	.short	(.L_403 - .L_402)


	//   ....[0]....
.L_402:
        /*076c*/ 	.word	0x00000190


	//   ....[1]....
        /*0770*/ 	.word	0x000001d0


	//   ....[2]....
        /*0774*/ 	.word	0x00000240


	//   ....[3]....
        /*0778*/ 	.word	0x00021610


	//   ....[4]....
        /*077c*/ 	.word	0x00021670


	//   ....[5]....
        /*0780*/ 	.word	0x00024af0


	//   ....[6]....
        /*0784*/ 	.word	0x00024b50


	//----- nvinfo : EIATTR_COOP_GROUP_MASK_REGIDS
	.align		4
.L_403:
        /*0788*/ 	.byte	0x04, 0x29
        /*078a*/ 	.short	(.L_405 - .L_404)


	//   ....[0]....
.L_404:
        /*078c*/ 	.word	0xffffffff


	//   ....[1]....
        /*0790*/ 	.word	0xffffffff


	//   ....[2]....
        /*0794*/ 	.word	0xffffffff


	//   ....[3]....
        /*0798*/ 	.word	0xffffffff


	//   ....[4]....
        /*079c*/ 	.word	0xffffffff


	//   ....[5]....
        /*07a0*/ 	.word	0xffffffff


	//   ....[6]....
        /*07a4*/ 	.word	0xffffffff


	//   ....[7]....
        /*07a8*/ 	.word	0xffffffff


	//   ....[8]....
        /*07ac*/ 	.word	0xffffffff


	//   ....[9]....
        /*07b0*/ 	.word	0xffffffff


	//   ....[10]....
        /*07b4*/ 	.word	0xffffffff


	//   ....[11]....
        /*07b8*/ 	.word	0xffffffff


	//   ....[12]....
        /*07bc*/ 	.word	0xffffffff


	//   ....[13]....
        /*07c0*/ 	.word	0xffffffff


	//   ....[14]....
        /*07c4*/ 	.word	0xffffffff


	//   ....[15]....
        /*07c8*/ 	.word	0xffffffff


	//   ....[16]....
        /*07cc*/ 	.word	0xffffffff


	//   ....[17]....
        /*07d0*/ 	.word	0xffffffff


	//   ....[18]....
        /*07d4*/ 	.word	0xffffffff


	//   ....[19]....
        /*07d8*/ 	.word	0xffffffff


	//   ....[20]....
        /*07dc*/ 	.word	0xffffffff


	//   ....[21]....
        /*07e0*/ 	.word	0xffffffff


	//   ....[22]....
        /*07e4*/ 	.word	0xffffffff


	//   ....[23]....
        /*07e8*/ 	.word	0xffffffff


	//   ....[24]....
        /*07ec*/ 	.word	0xffffffff


	//   ....[25]....
        /*07f0*/ 	.word	0xffffffff


	//   ....[26]....
        /*07f4*/ 	.word	0xffffffff


	//   ....[27]....
        /*07f8*/ 	.word	0xffffffff


	//   ....[28]....
        /*07fc*/ 	.word	0xffffffff


	//   ....[29]....
        /*0800*/ 	.word	0xffffffff


	//   ....[30]....
        /*0804*/ 	.word	0xffffffff


	//   ....[31]....
        /*0808*/ 	.word	0xffffffff


	//   ....[32]....
        /*080c*/ 	.word	0xffffffff


	//   ....[33]....
        /*0810*/ 	.word	0xffffffff


	//   ....[34]....
        /*0814*/ 	.word	0xffffffff


	//   ....[35]....
        /*0818*/ 	.word	0xffffffff


	//   ....[36]....
        /*081c*/ 	.word	0xffffffff


	//   ....[37]....
        /*0820*/ 	.word	0xffffffff


	//   ....[38]....
        /*0824*/ 	.word	0xffffffff


	//   ....[39]....
        /*0828*/ 	.word	0xffffffff


	//   ....[40]....
        /*082c*/ 	.word	0xffffffff


	//   ....[41]....
        /*0830*/ 	.word	0xffffffff


	//   ....[42]....
        /*0834*/ 	.word	0xffffffff


	//   ....[43]....
        /*0838*/ 	.word	0xffffffff


	//   ....[44]....
        /*083c*/ 	.word	0xffffffff


	//   ....[45]....
        /*0840*/ 	.word	0xffffffff


	//   ....[46]....
        /*0844*/ 	.word	0xffffffff


	//   ....[47]....
        /*0848*/ 	.word	0xffffffff


	//   ....[48]....
        /*084c*/ 	.word	0xffffffff


	//   ....[49]....
        /*0850*/ 	.word	0xffffffff


	//   ....[50]....
        /*0854*/ 	.word	0xffffffff


	//   ....[51]....
        /*0858*/ 	.word	0xffffffff


	//   ....[52]....
        /*085c*/ 	.word	0xffffffff


	//   ....[53]....
        /*0860*/ 	.word	0xffffffff


	//   ....[54]....
        /*0864*/ 	.word	0xffffffff


	//   ....[55]....
        /*0868*/ 	.word	0xffffffff


	//   ....[56]....
        /*086c*/ 	.word	0xffffffff


	//   ....[57]....
        /*0870*/ 	.word	0xffffffff


	//   ....[58]....
        /*0874*/ 	.word	0xffffffff


	//   ....[59]....
        /*0878*/ 	.word	0xffffffff


	//   ....[60]....
        /*087c*/ 	.word	0xffffffff


	//   ....[61]....
        /*0880*/ 	.word	0xffffffff


	//   ....[62]....
        /*0884*/ 	.word	0xffffffff


	//   ....[63]....
        /*0888*/ 	.word	0xffffffff


	//   ....[64]....
        /*088c*/ 	.word	0xffffffff


	//   ....[65]....
        /*0890*/ 	.word	0xffffffff


	//   ....[66]....
        /*0894*/ 	.word	0xffffffff


	//   ....[67]....
        /*0898*/ 	.word	0xffffffff


	//   ....[68]....
        /*089c*/ 	.word	0xffffffff


	//   ....[69]....
        /*08a0*/ 	.word	0xffffffff


	//   ....[70]....
        /*08a4*/ 	.word	0xffffffff


	//   ....[71]....
        /*08a8*/ 	.word	0xffffffff


	//   ....[72]....
        /*08ac*/ 	.word	0xffffffff


	//   ....[73]....
        /*08b0*/ 	.word	0xffffffff


	//   ....[74]....
        /*08b4*/ 	.word	0xffffffff


	//   ....[75]....
        /*08b8*/ 	.word	0xffffffff


	//   ....[76]....
        /*08bc*/ 	.word	0xffffffff


	//   ....[77]....
        /*08c0*/ 	.word	0xffffffff


	//   ....[78]....
        /*08c4*/ 	.word	0xffffffff


	//   ....[79]....
        /*08c8*/ 	.word	0xffffffff


	//   ....[80]....
        /*08cc*/ 	.word	0xffffffff


	//   ....[81]....
        /*08d0*/ 	.word	0xffffffff


	//   ....[82]....
        /*08d4*/ 	.word	0xffffffff


	//   ....[83]....
        /*08d8*/ 	.word	0xffffffff


	//   ....[84]....
        /*08dc*/ 	.word	0xffffffff


	//   ....[85]....
        /*08e0*/ 	.word	0xffffffff


	//   ....[86]....
        /*08e4*/ 	.word	0xffffffff


	//   ....[87]....
        /*08e8*/ 	.word	0xffffffff


	//   ....[88]....
        /*08ec*/ 	.word	0xffffffff


	//   ....[89]....
        /*08f0*/ 	.word	0xffffffff


	//   ....[90]....
        /*08f4*/ 	.word	0xffffffff


	//   ....[91]....
        /*08f8*/ 	.word	0xffffffff


	//   ....[92]....
        /*08fc*/ 	.word	0xffffffff


	//   ....[93]....
        /*0900*/ 	.word	0xffffffff


	//   ....[94]....
        /*0904*/ 	.word	0xffffffff


	//   ....[95]....
        /*0908*/ 	.word	0xffffffff


	//   ....[96]....
        /*090c*/ 	.word	0xffffffff


	//   ....[97]....
        /*0910*/ 	.word	0xffffffff


	//   ....[98]....
        /*0914*/ 	.word	0xffffffff


	//   ....[99]....
        /*0918*/ 	.word	0xffffffff


	//   ....[100]....
        /*091c*/ 	.word	0xffffffff


	//   ....[101]....
        /*0920*/ 	.word	0xffffffff


	//   ....[102]....
        /*0924*/ 	.word	0xffffffff


	//   ....[103]....
        /*0928*/ 	.word	0xffffffff


	//   ....[104]....
        /*092c*/ 	.word	0xffffffff


	//   ....[105]....
        /*0930*/ 	.word	0xffffffff


	//   ....[106]....
        /*0934*/ 	.word	0xffffffff


	//   ....[107]....
        /*0938*/ 	.word	0xffffffff


	//   ....[108]....
        /*093c*/ 	.word	0xffffffff


	//   ....[109]....
        /*0940*/ 	.word	0xffffffff


	//   ....[110]....
        /*0944*/ 	.word	0xffffffff


	//   ....[111]....
        /*0948*/ 	.word	0xffffffff


	//   ....[112]....
        /*094c*/ 	.word	0xffffffff


	//   ....[113]....
        /*0950*/ 	.word	0xffffffff


	//   ....[114]....
        /*0954*/ 	.word	0xffffffff


	//   ....[115]....
        /*0958*/ 	.word	0xffffffff


	//   ....[116]....
        /*095c*/ 	.word	0xffffffff


	//   ....[117]....
        /*0960*/ 	.word	0xffffffff


	//   ....[118]....
        /*0964*/ 	.word	0xffffffff


	//   ....[119]....
        /*0968*/ 	.word	0xffffffff


	//   ....[120]....
        /*096c*/ 	.word	0xffffffff


	//   ....[121]....
        /*0970*/ 	.word	0xffffffff


	//   ....[122]....
        /*0974*/ 	.word	0xffffffff


	//   ....[123]....
        /*0978*/ 	.word	0xffffffff


	//   ....[124]....
        /*097c*/ 	.word	0xffffffff


	//   ....[125]....
        /*0980*/ 	.word	0xffffffff


	//   ....[126]....
        /*0984*/ 	.word	0xffffffff


	//   ....[127]....
        /*0988*/ 	.word	0xffffffff


	//   ....[128]....
        /*098c*/ 	.word	0xffffffff


	//   ....[129]....
        /*0990*/ 	.word	0xffffffff


	//   ....[130]....
        /*0994*/ 	.word	0xffffffff


	//   ....[131]....
        /*0998*/ 	.word	0xffffffff


	//   ....[132]....
        /*099c*/ 	.word	0xffffffff


	//   ....[133]....
        /*09a0*/ 	.word	0xffffffff


	//   ....[134]....
        /*09a4*/ 	.word	0xffffffff


	//   ....[135]....
        /*09a8*/ 	.word	0xffffffff


	//   ....[136]....
        /*09ac*/ 	.word	0xffffffff


	//   ....[137]....
        /*09b0*/ 	.word	0xffffffff


	//   ....[138]....
        /*09b4*/ 	.word	0xffffffff


	//   ....[139]....
        /*09b8*/ 	.word	0xffffffff


	//   ....[140]....
        /*09bc*/ 	.word	0xffffffff


	//   ....[141]....
        /*09c0*/ 	.word	0xffffffff


	//   ....[142]....
        /*09c4*/ 	.word	0xffffffff


	//   ....[143]....
        /*09c8*/ 	.word	0xffffffff


	//   ....[144]....
        /*09cc*/ 	.word	0xffffffff


	//   ....[145]....
        /*09d0*/ 	.word	0xffffffff


	//   ....[146]....
        /*09d4*/ 	.word	0xffffffff


	//   ....[147]....
        /*09d8*/ 	.word	0xffffffff


	//   ....[148]....
        /*09dc*/ 	.word	0xffffffff


	//   ....[149]....
        /*09e0*/ 	.word	0xffffffff


	//   ....[150]....
        /*09e4*/ 	.word	0xffffffff


	//   ....[151]....
        /*09e8*/ 	.word	0xffffffff


	//   ....[152]....
        /*09ec*/ 	.word	0xffffffff


	//   ....[153]....
        /*09f0*/ 	.word	0xffffffff


	//   ....[154]....
        /*09f4*/ 	.word	0xffffffff


	//   ....[155]....
        /*09f8*/ 	.word	0xffffffff


	//   ....[156]....
        /*09fc*/ 	.word	0xffffffff


	//   ....[157]....
        /*0a00*/ 	.word	0xffffffff


	//   ....[158]....
        /*0a04*/ 	.word	0xffffffff


	//   ....[159]....
        /*0a08*/ 	.word	0xffffffff


	//   ....[160]....
        /*0a0c*/ 	.word	0xffffffff


	//   ....[161]....
        /*0a10*/ 	.word	0xffffffff


	//   ....[162]....
        /*0a14*/ 	.word	0xffffffff


	//   ....[163]....
        /*0a18*/ 	.word	0xffffffff


	//   ....[164]....
        /*0a1c*/ 	.word	0x0500000f


	//   ....[165]....
        /*0a20*/ 	.word	0x0500000f


	//   ....[166]....
        /*0a24*/ 	.word	0x0500000f


	//   ....[167]....
        /*0a28*/ 	.word	0x0500000f


	//   ....[168]....
        /*0a2c*/ 	.word	0x0500000f


	//   ....[169]....
        /*0a30*/ 	.word	0x0500000f


	//   ....[170]....
        /*0a34*/ 	.word	0x0500000f


	//   ....[171]....
        /*0a38*/ 	.word	0x0500000f


	//   ....[172]....
        /*0a3c*/ 	.word	0x0500000f


	//   ....[173]....
        /*0a40*/ 	.word	0x0500000f


	//   ....[174]....
        /*0a44*/ 	.word	0x0500000f


	//   ....[175]....
        /*0a48*/ 	.word	0x0500000f


	//   ....[176]....
        /*0a4c*/ 	.word	0x0500000f


	//   ....[177]....
        /*0a50*/ 	.word	0x0500000f


	//   ....[178]....
        /*0a54*/ 	.word	0x0500000f


	//   ....[179]....
        /*0a58*/ 	.word	0x0500000f


	//   ....[180]....
        /*0a5c*/ 	.word	0x0500000f


	//   ....[181]....
        /*0a60*/ 	.word	0x0500000f


	//   ....[182]....
        /*0a64*/ 	.word	0x0500000f


	//   ....[183]....
        /*0a68*/ 	.word	0x0500000f


	//   ....[184]....
        /*0a6c*/ 	.word	0x0500000f


	//   ....[185]....
        /*0a70*/ 	.word	0x0500000f


	//   ....[186]....
        /*0a74*/ 	.word	0x0500000f


	//   ....[187]....
        /*0a78*/ 	.word	0x0500000f


	//   ....[188]....
        /*0a7c*/ 	.word	0x0500000f


	//   ....[189]....
        /*0a80*/ 	.word	0x0500000f


	//   ....[190]....
        /*0a84*/ 	.word	0x0500000f


	//   ....[191]....
        /*0a88*/ 	.word	0x0500000f


	//   ....[192]....
        /*0a8c*/ 	.word	0x0500000f


	//   ....[193]....
        /*0a90*/ 	.word	0x0500000f


	//   ....[194]....
        /*0a94*/ 	.word	0x0500000f


	//   ....[195]....
        /*0a98*/ 	.word	0x0500000f


	//   ....[196]....
        /*0a9c*/ 	.word	0x0500000f


	//   ....[197]....
        /*0aa0*/ 	.word	0x0500000f


	//   ....[198]....
        /*0aa4*/ 	.word	0x0500000f


	//   ....[199]....
        /*0aa8*/ 	.word	0x0500000f


	//   ....[200]....
        /*0aac*/ 	.word	0x0500000f


	//   ....[201]....
        /*0ab0*/ 	.word	0x0500000f


	//   ....[202]....
        /*0ab4*/ 	.word	0x0500000f


	//   ....[203]....
        /*0ab8*/ 	.word	0x0500000f


	//   ....[204]....
        /*0abc*/ 	.word	0x0500000f


	//   ....[205]....
        /*0ac0*/ 	.word	0x0500000f


	//   ....[206]....
        /*0ac4*/ 	.word	0x0500000f


	//   ....[207]....
        /*0ac8*/ 	.word	0x0500000f


	//   ....[208]....
        /*0acc*/ 	.word	0x0500000f


	//   ....[209]....
        /*0ad0*/ 	.word	0x0500000f


	//   ....[210]....
        /*0ad4*/ 	.word	0x0500000f


	//   ....[211]....
        /*0ad8*/ 	.word	0x0500000f


	//   ....[212]....
        /*0adc*/ 	.word	0x0500000f


	//   ....[213]....
        /*0ae0*/ 	.word	0x0500000f


	//   ....[214]....
        /*0ae4*/ 	.word	0x0500000f


	//   ....[215]....
        /*0ae8*/ 	.word	0x0500000f


	//   ....[216]....
        /*0aec*/ 	.word	0x0500000f


	//   ....[217]....
        /*0af0*/ 	.word	0x0500000f


	//   ....[218]....
        /*0af4*/ 	.word	0x0500000f


	//   ....[219]....
        /*0af8*/ 	.word	0x0500000f


	//   ....[220]....
        /*0afc*/ 	.word	0x0500000f


	//   ....[221]....
        /*0b00*/ 	.word	0x0500000f


	//   ....[222]....
        /*0b04*/ 	.word	0x0500000f


	//   ....[223]....
        /*0b08*/ 	.word	0x0500000f


	//   ....[224]....
        /*0b0c*/ 	.word	0x0500000f


	//   ....[225]....
        /*0b10*/ 	.word	0x0500000f


	//   ....[226]....
        /*0b14*/ 	.word	0x0500000f


	//   ....[227]....
        /*0b18*/ 	.word	0x0500000f


	//   ....[228]....
        /*0b1c*/ 	.word	0x0500000f


	//   ....[229]....
        /*0b20*/ 	.word	0x0500000f


	//   ....[230]....
        /*0b24*/ 	.word	0x0500000f


	//   ....[231]....
        /*0b28*/ 	.word	0x0500000f


	//   ....[232]....
        /*0b2c*/ 	.word	0x0500000f


	//   ....[233]....
        /*0b30*/ 	.word	0x0500000f


	//   ....[234]....
        /*0b34*/ 	.word	0x0500000f


	//   ....[235]....
        /*0b38*/ 	.word	0x0500000f


	//   ....[236]....
        /*0b3c*/ 	.word	0x0500000f


	//   ....[237]....
        /*0b40*/ 	.word	0x0500000f


	//   ....[238]....
        /*0b44*/ 	.word	0x0500000f


	//   ....[239]....
        /*0b48*/ 	.word	0x0500000f


	//   ....[240]....
        /*0b4c*/ 	.word	0x0500000f


	//   ....[241]....
        /*0b50*/ 	.word	0x0500000f


	//   ....[242]....
        /*0b54*/ 	.word	0x0500000f


	//   ....[243]....
        /*0b58*/ 	.word	0x0500000f


	//   ....[244]....
        /*0b5c*/ 	.word	0x0500000f


	//   ....[245]....
        /*0b60*/ 	.word	0x0500000f


	//   ....[246]....
        /*0b64*/ 	.word	0x0500000f


	//   ....[247]....
        /*0b68*/ 	.word	0x0500000f


	//   ....[248]....
        /*0b6c*/ 	.word	0x0500000f


	//   ....[249]....
        /*0b70*/ 	.word	0x0500000f


	//   ....[250]....
        /*0b74*/ 	.word	0x0500000f


	//   ....[251]....
        /*0b78*/ 	.word	0x0500000f


	//   ....[252]....
        /*0b7c*/ 	.word	0x0500000f


	//   ....[253]....
        /*0b80*/ 	.word	0x0500000f


	//   ....[254]....
        /*0b84*/ 	.word	0x0500000f


	//   ....[255]....
        /*0b88*/ 	.word	0x0500000f


	//   ....[0]....
        /*0b8c*/ 	.word	0x0500000f


	//   ....[1]....
        /*0b90*/ 	.word	0x0500000f


	//   ....[2]....
        /*0b94*/ 	.word	0x0500000f


	//   ....[3]....
        /*0b98*/ 	.word	0x0500000f


	//   ....[4]....
        /*0b9c*/ 	.word	0x0500000f


	//   ....[5]....
        /*0ba0*/ 	.word	0x0500000f


	//   ....[6]....
        /*0ba4*/ 	.word	0x0500000f


	//   ....[7]....
        /*0ba8*/ 	.word	0x0500000f


	//   ....[8]....
        /*0bac*/ 	.word	0x0500000f


	//   ....[9]....
        /*0bb0*/ 	.word	0x0500000f


	//   ....[10]....
        /*0bb4*/ 	.word	0x0500000f


	//   ....[11]....
        /*0bb8*/ 	.word	0x0500000f


	//   ....[12]....
        /*0bbc*/ 	.word	0x0500000f


	//   ....[13]....
        /*0bc0*/ 	.word	0x0500000f


	//   ....[14]....
        /*0bc4*/ 	.word	0x0500000f


	//   ....[15]....
        /*0bc8*/ 	.word	0x0500000f


	//   ....[16]....
        /*0bcc*/ 	.word	0x0500000f


	//   ....[17]....
        /*0bd0*/ 	.word	0x0500000f


	//   ....[18]....
        /*0bd4*/ 	.word	0x0500000f


	//   ....[19]....
        /*0bd8*/ 	.word	0x0500000f


	//   ....[20]....
        /*0bdc*/ 	.word	0x0500000f


	//   ....[21]....
        /*0be0*/ 	.word	0x0500000f


	//   ....[22]....
        /*0be4*/ 	.word	0x0500000f


	//   ....[23]....
        /*0be8*/ 	.word	0x0500000f


	//   ....[24]....
        /*0bec*/ 	.word	0x0500000f


	//----- nvinfo : EIATTR_COOP_GROUP_INSTR_OFFSETS
	.align		4
.L_405:
        /*0bf0*/ 	.byte	0x04, 0x28
        /*0bf2*/ 	.short	(.L_407 - .L_406)


	//   ....[0]....
.L_406:
        /*0bf4*/ 	.word	0x00000070


	//   ....[1]....
        /*0bf8*/ 	.word	0x000001a0


	//   ....[2]....
        /*0bfc*/ 	.word	0x000001f0


	//   ....[3]....
        /*0c00*/ 	.word	0x00000420


	//   ....[4]....
        /*0c04*/ 	.word	0x00000580


	//   ....[5]....
        /*0c08*/ 	.word	0x000006a0


	//   ....[6]....
        /*0c0c*/ 	.word	0x00000800


	//   ....[7]....
        /*0c10*/ 	.word	0x0000cab0


	//   ....[8]....
        /*0c14*/ 	.word	0x0000d2a0


	//   ....[9]....
        /*0c18*/ 	.word	0x0000d2b0


	//   ....[10]....
        /*0c1c*/ 	.word	0x0000d2c0


	//   ....[11]....
        /*0c20*/ 	.word	0x0000d2d0


	//   ....[12]....
        /*0c24*/ 	.word	0x00010920


	//   ....[13]....
        /*0c28*/ 	.word	0x00010930


	//   ....[14]....
        /*0c2c*/ 	.word	0x00010940


	//   ....[15]....
        /*0c30*/ 	.word	0x00010950


	//   ....[16]....
        /*0c34*/ 	.word	0x00015e60


	//   ....[17]....
        /*0c38*/ 	.word	0x00015f10


	//   ....[18]....
        /*0c3c*/ 	.word	0x00016220


	//   ....[19]....
        /*0c40*/ 	.word	0x00016300


	//   ....[20]....
        /*0c44*/ 	.word	0x00018b80


	//   ....[21]....
        /*0c48*/ 	.word	0x00018bc0


	//   ....[22]....
        /*0c4c*/ 	.word	0x00018c10


	//   ....[23]....
        /*0c50*/ 	.word	0x00018c60


	//   ....[24]....
        /*0c54*/ 	.word	0x0001a8a0


	//   ....[25]....
        /*0c58*/ 	.word	0x0001a8b0


	//   ....[26]....
        /*0c5c*/ 	.word	0x0001a8e0


	//   ....[27]....
        /*0c60*/ 	.word	0x0001a8f0


	//   ....[28]....
        /*0c64*/ 	.word	0x0001bfd0


	//   ....[29]....
        /*0c68*/ 	.word	0x0001c000


	//   ....[30]....
        /*0c6c*/ 	.word	0x0001c030


	//   ....[31]....
        /*0c70*/ 	.word	0x0001c060


	//   ....[32]....
        /*0c74*/ 	.word	0x0001c090


	//   ....[33]....
        /*0c78*/ 	.word	0x0001c0c0


	//   ....[34]....
        /*0c7c*/ 	.word	0x0001c0f0


	//   ....[35]....
        /*0c80*/ 	.word	0x0001c120


	//   ....[36]....
        /*0c84*/ 	.word	0x0001c150


	//   ....[37]....
        /*0c88*/ 	.word	0x0001c180


	//   ....[38]....
        /*0c8c*/ 	.word	0x0001c1b0


	//   ....[39]....
        /*0c90*/ 	.word	0x0001c1e0


	//   ....[40]....
        /*0c94*/ 	.word	0x0001c210


	//   ....[41]....
        /*0c98*/ 	.word	0x0001c240


	//   ....[42]....
        /*0c9c*/ 	.word	0x0001c270


	//   ....[43]....
        /*0ca0*/ 	.word	0x0001c2a0


	//   ....[44]....
        /*0ca4*/ 	.word	0x0001c2d0


	//   ....[45]....
        /*0ca8*/ 	.word	0x0001c300


	//   ....[46]....
        /*0cac*/ 	.word	0x0001c330


	//   ....[47]....
        /*0cb0*/ 	.word	0x0001c360


	//   ....[48]....
        /*0cb4*/ 	.word	0x0001c390


	//   ....[49]....
        /*0cb8*/ 	.word	0x0001c3c0


	//   ....[50]....
        /*0cbc*/ 	.word	0x0001c3f0


	//   ....[51]....
        /*0cc0*/ 	.word	0x0001c420


	//   ....[52]....
        /*0cc4*/ 	.word	0x0001c450


	//   ....[53]....
        /*0cc8*/ 	.word	0x0001c480


	//   ....[54]....
        /*0ccc*/ 	.word	0x0001c4b0


	//   ....[55]....
        /*0cd0*/ 	.word	0x0001c4e0


	//   ....[56]....
        /*0cd4*/ 	.word	0x0001c510


	//   ....[57]....
        /*0cd8*/ 	.word	0x0001c540


	//   ....[58]....
        /*0cdc*/ 	.word	0x0001c570


	//   ....[59]....
        /*0ce0*/ 	.word	0x0001c5a0


	//   ....[60]....
        /*0ce4*/ 	.word	0x0001c5d0


	//   ....[61]....
        /*0ce8*/ 	.word	0x0001c600


	//   ....[62]....
        /*0cec*/ 	.word	0x0001c630


	//   ....[63]....
        /*0cf0*/ 	.word	0x0001c660


	//   ....[64]....
        /*0cf4*/ 	.word	0x0001c690


	//   ....[65]....
        /*0cf8*/ 	.word	0x0001c6c0


	//   ....[66]....
        /*0cfc*/ 	.word	0x0001c6f0


	//   ....[67]....
        /*0d00*/ 	.word	0x0001c720


	//   ....[68]....
        /*0d04*/ 	.word	0x0001c750


	//   ....[69]....
        /*0d08*/ 	.word	0x0001c780


	//   ....[70]....
        /*0d0c*/ 	.word	0x0001c7b0


	//   ....[71]....
        /*0d10*/ 	.word	0x0001c7e0


	//   ....[72]....
        /*0d14*/ 	.word	0x0001c810


	//   ....[73]....
        /*0d18*/ 	.word	0x0001c830


	//   ....[74]....
        /*0d1c*/ 	.word	0x0001c840


	//   ....[75]....
        /*0d20*/ 	.word	0x0001c850


	//   ....[76]....
        /*0d24*/ 	.word	0x0001c860


	//   ....[77]....
        /*0d28*/ 	.word	0x0001c870


	//   ....[78]....
        /*0d2c*/ 	.word	0x0001c890


	//   ....[79]....
        /*0d30*/ 	.word	0x0001c8c0


	//   ....[80]....
        /*0d34*/ 	.word	0x0001c8f0


	//   ....[81]....
        /*0d38*/ 	.word	0x0001c920


	//   ....[82]....
        /*0d3c*/ 	.word	0x0001c950


	//   ....[83]....
        /*0d40*/ 	.word	0x0001c980


	//   ....[84]....
        /*0d44*/ 	.word	0x0001c9b0


	//   ....[85]....
        /*0d48*/ 	.word	0x0001c9e0


	//   ....[86]....
        /*0d4c*/ 	.word	0x0001ca10


	//   ....[87]....
        /*0d50*/ 	.word	0x0001ca20


	//   ....[88]....
        /*0d54*/ 	.word	0x0001ca30


	//   ....[89]....
        /*0d58*/ 	.word	0x0001ca40


	//   ....[90]....
        /*0d5c*/ 	.word	0x0001ca50


	//   ....[91]....
        /*0d60*/ 	.word	0x0001ca60


	//   ....[92]....
        /*0d64*/ 	.word	0x0001d410


	//   ....[93]....
        /*0d68*/ 	.word	0x0001d450


	//   ....[94]....
        /*0d6c*/ 	.word	0x0001d4b0


	//   ....[95]....
        /*0d70*/ 	.word	0x0001d4e0


	//   ....[96]....
        /*0d74*/ 	.word	0x0001dbb0


	//   ....[97]....
        /*0d78*/ 	.word	0x0001dc00


	//   ....[98]....
        /*0d7c*/ 	.word	0x0001dd60


	//   ....[99]....
        /*0d80*/ 	.word	0x0001dd80


	//   ....[100]....
        /*0d84*/ 	.word	0x0001dec0


	//   ....[101]....
        /*0d88*/ 	.word	0x0001dee0


	//   ....[102]....
        /*0d8c*/ 	.word	0x0001e030


	//   ....[103]....
        /*0d90*/ 	.word	0x0001e050


	//   ....[104]....
        /*0d94*/ 	.word	0x0001e9b0


	//   ....[105]....
        /*0d98*/ 	.word	0x0001e9c0


	//   ....[106]....
        /*0d9c*/ 	.word	0x0001eb50


	//   ....[107]....
        /*0da0*/ 	.word	0x0001eb60


	//   ....[108]....
        /*0da4*/ 	.word	0x0001ecf0


	//   ....[109]....
        /*0da8*/ 	.word	0x0001ed00


	//   ....[110]....
        /*0dac*/ 	.word	0x0001ee90


	//   ....[111]....
        /*0db0*/ 	.word	0x0001eea0


	//   ....[112]....
        /*0db4*/ 	.word	0x0001f090


	//   ....[113]....
        /*0db8*/ 	.word	0x0001f280


	//   ....[114]....
        /*0dbc*/ 	.word	0x0001f2b0


	//   ....[115]....
        /*0dc0*/ 	.word	0x0001f2e0


	//   ....[116]....
        /*0dc4*/ 	.word	0x0001f310


	//   ....[117]....
        /*0dc8*/ 	.word	0x0001f340


	//   ....[118]....
        /*0dcc*/ 	.word	0x0001f370


	//   ....[119]....
        /*0dd0*/ 	.word	0x0001f4e0


	//   ....[120]....
        /*0dd4*/ 	.word	0x0001f510


	//   ....[121]....
        /*0dd8*/ 	.word	0x0001f540


	//   ....[122]....
        /*0ddc*/ 	.word	0x0001f570


	//   ....[123]....
        /*0de0*/ 	.word	0x0001f5a0


	//   ....[124]....
        /*0de4*/ 	.word	0x0001f5d0


	//   ....[125]....
        /*0de8*/ 	.word	0x0001f670


	//   ....[126]....
        /*0dec*/ 	.word	0x0001f6a0


	//   ....[127]....
        /*0df0*/ 	.word	0x0001f730


	//   ....[128]....
        /*0df4*/ 	.word	0x00020460


	//   ....[129]....
        /*0df8*/ 	.word	0x00021df0


	//   ....[130]....
        /*0dfc*/ 	.word	0x00022bd0


	//   ....[131]....
        /*0e00*/ 	.word	0x00022c00


	//   ....[132]....
        /*0e04*/ 	.word	0x00022c20


	//   ....[133]....
        /*0e08*/ 	.word	0x00022c40


	//   ....[134]....
        /*0e0c*/ 	.word	0x00022d50


	//   ....[135]....
        /*0e10*/ 	.word	0x00022d60


	//   ....[136]....
        /*0e14*/ 	.word	0x00022df0


	//   ....[137]....
        /*0e18*/ 	.word	0x00022e00


	//   ....[138]....
        /*0e1c*/ 	.word	0x00022e90


	//   ....[139]....
        /*0e20*/ 	.word	0x00022ea0


	//   ....[140]....
        /*0e24*/ 	.word	0x00022f30


	//   ....[141]....
        /*0e28*/ 	.word	0x00022f40


	//   ....[142]....
        /*0e2c*/ 	.word	0x00022fd0


	//   ....[143]....
        /*0e30*/ 	.word	0x00022fe0


	//   ....[144]....
        /*0e34*/ 	.word	0x00023030


	//   ....[145]....
        /*0e38*/ 	.word	0x00023060


	//   ....[146]....
        /*0e3c*/ 	.word	0x00025b80


	//   ....[147]....
        /*0e40*/ 	.word	0x00025bb0


	//   ....[148]....
        /*0e44*/ 	.word	0x00025bf0


	//   ....[149]....
        /*0e48*/ 	.word	0x00025c20


	//   ....[150]....
        /*0e4c*/ 	.word	0x00025c50


	//   ....[151]....
        /*0e50*/ 	.word	0x00025c80


	//   ....[152]....
        /*0e54*/ 	.word	0x00025cb0


	//   ....[153]....
        /*0e58*/ 	.word	0x00025ce0


	//   ....[154]....
        /*0e5c*/ 	.word	0x00025e70


	//   ....[155]....
        /*0e60*/ 	.word	0x00025ea0


	//   ....[156]....
        /*0e64*/ 	.word	0x00025ed0


	//   ....[157]....
        /*0e68*/ 	.word	0x00025f00


	//   ....[158]....
        /*0e6c*/ 	.word	0x00025f30


	//   ....[159]....
        /*0e70*/ 	.word	0x00025f60


	//   ....[160]....
        /*0e74*/ 	.word	0x00026030


	//   ....[161]....
        /*0e78*/ 	.word	0x00026050


	//   ....[162]....
        /*0e7c*/ 	.word	0x000260c0


	//   ....[163]....
        /*0e80*/ 	.word	0x00026560


	//   ....[164]....
        /*0e84*/ 	.word	0x00026a60


	//   ....[165]....
        /*0e88*/ 	.word	0x00026b10


	//   ....[166]....
        /*0e8c*/ 	.word	0x00026ba0


	//   ....[167]....
        /*0e90*/ 	.word	0x00026bf0


	//   ....[168]....
        /*0e94*/ 	.word	0x00026c40


	//   ....[169]....
        /*0e98*/ 	.word	0x00026d20


	//   ....[170]....
        /*0e9c*/ 	.word	0x00026db0


	//   ....[171]....
        /*0ea0*/ 	.word	0x00026e00


	//   ....[172]....
        /*0ea4*/ 	.word	0x00026e50


	//   ....[173]....
        /*0ea8*/ 	.word	0x00027150


	//   ....[174]....
        /*0eac*/ 	.word	0x00027290


	//   ....[175]....
        /*0eb0*/ 	.word	0x000273b0


	//   ....[176]....
        /*0eb4*/ 	.word	0x000274d0


	//   ....[177]....
        /*0eb8*/ 	.word	0x000275d0


	//   ....[178]....
        /*0ebc*/ 	.word	0x00027630


	//   ....[179]....
        /*0ec0*/ 	.word	0x00027690


	//   ....[180]....
        /*0ec4*/ 	.word	0x000276f0


	//   ....[181]....
        /*0ec8*/ 	.word	0x00027750


	//   ....[182]....
        /*0ecc*/ 	.word	0x000277c0


	//   ....[183]....
        /*0ed0*/ 	.word	0x00027820


	//   ....[184]....
        /*0ed4*/ 	.word	0x00027890


	//   ....[185]....
        /*0ed8*/ 	.word	0x000278f0


	//   ....[186]....
        /*0edc*/ 	.word	0x00027960


	//   ....[187]....
        /*0ee0*/ 	.word	0x000279c0


	//   ....[188]....
        /*0ee4*/ 	.word	0x00027a30


	//   ....[189]....
        /*0ee8*/ 	.word	0x00027a90


	//   ....[190]....
        /*0eec*/ 	.word	0x00027b00


	//   ....[191]....
        /*0ef0*/ 	.word	0x00027b60


	//   ....[192]....
        /*0ef4*/ 	.word	0x00027bd0


	//   ....[193]....
        /*0ef8*/ 	.word	0x00027c30


	//   ....[194]....
        /*0efc*/ 	.word	0x00027ca0


	//   ....[195]....
        /*0f00*/ 	.word	0x00027d00


	//   ....[196]....
        /*0f04*/ 	.word	0x00027d70


	//   ....[197]....
        /*0f08*/ 	.word	0x00027dd0


	//   ....[198]....
        /*0f0c*/ 	.word	0x00027e40


	//   ....[199]....
        /*0f10*/ 	.word	0x00027ea0


	//   ....[200]....
        /*0f14*/ 	.word	0x00027f10


	//   ....[201]....
        /*0f18*/ 	.word	0x00027f70


	//   ....[202]....
        /*0f1c*/ 	.word	0x00027fe0


	//   ....[203]....
        /*0f20*/ 	.word	0x00028040


	//   ....[204]....
        /*0f24*/ 	.word	0x000280b0


	//   ....[205]....
        /*0f28*/ 	.word	0x00028110


	//   ....[206]....
        /*0f2c*/ 	.word	0x00028180


	//   ....[207]....
        /*0f30*/ 	.word	0x000281e0


	//   ....[208]....
        /*0f34*/ 	.word	0x00028240


	//   ....[209]....
        /*0f38*/ 	.word	0x000282a0


	//   ....[210]....
        /*0f3c*/ 	.word	0x00028300


	//   ....[211]....
        /*0f40*/ 	.word	0x00028360


	//   ....[212]....
        /*0f44*/ 	.word	0x000283c0


	//   ....[213]....
        /*0f48*/ 	.word	0x00028420


	//   ....[214]....
        /*0f4c*/ 	.word	0x00028480


	//   ....[215]....
        /*0f50*/ 	.word	0x000284e0


	//   ....[216]....
        /*0f54*/ 	.word	0x00028540


	//   ....[217]....
        /*0f58*/ 	.word	0x000285a0


	//   ....[218]....
        /*0f5c*/ 	.word	0x00028600


	//   ....[219]....
        /*0f60*/ 	.word	0x00028660


	//   ....[220]....
        /*0f64*/ 	.word	0x000286c0


	//   ....[221]....
        /*0f68*/ 	.word	0x00028720


	//   ....[222]....
        /*0f6c*/ 	.word	0x00028780


	//   ....[223]....
        /*0f70*/ 	.word	0x000287e0


	//   ....[224]....
        /*0f74*/ 	.word	0x00028840


	//   ....[225]....
        /*0f78*/ 	.word	0x000288a0


	//   ....[226]....
        /*0f7c*/ 	.word	0x00028900


	//   ....[227]....
        /*0f80*/ 	.word	0x00028960


	//   ....[228]....
        /*0f84*/ 	.word	0x000289c0


	//   ....[229]....
        /*0f88*/ 	.word	0x00028a20


	//   ....[230]....
        /*0f8c*/ 	.word	0x00028a80


	//   ....[231]....
        /*0f90*/ 	.word	0x00028ae0


	//   ....[232]....
        /*0f94*/ 	.word	0x00028b40


	//   ....[233]....
        /*0f98*/ 	.word	0x00028ba0


	//   ....[234]....
        /*0f9c*/ 	.word	0x00028c00


	//   ....[235]....
        /*0fa0*/ 	.word	0x00028ca0


	//   ....[236]....
        /*0fa4*/ 	.word	0x00028d30


	//   ....[237]....
        /*0fa8*/ 	.word	0x00029060


	//   ....[238]....
        /*0fac*/ 	.word	0x000290b0


	//   ....[239]....
        /*0fb0*/ 	.word	0x00029140


	//   ....[240]....
        /*0fb4*/ 	.word	0x000291d0


	//   ....[241]....
        /*0fb8*/ 	.word	0x00029260


	//   ....[242]....
        /*0fbc*/ 	.word	0x000292f0


	//   ....[243]....
        /*0fc0*/ 	.word	0x00029380


	//   ....[244]....
        /*0fc4*/ 	.word	0x00029410


	//   ....[245]....
        /*0fc8*/ 	.word	0x000294d0


	//   ....[246]....
        /*0fcc*/ 	.word	0x000297c0


	//   ....[247]....
        /*0fd0*/ 	.word	0x000299e0


	//   ....[248]....
        /*0fd4*/ 	.word	0x00029a30


	//   ....[249]....
        /*0fd8*/ 	.word	0x00029a90


	//   ....[250]....
        /*0fdc*/ 	.word	0x00029b30


	//   ....[251]....
        /*0fe0*/ 	.word	0x00029bf0


	//   ....[252]....
        /*0fe4*/ 	.word	0x00029d00


	//   ....[253]....
        /*0fe8*/ 	.word	0x00029d60


	//   ....[254]....
        /*0fec*/ 	.word	0x00029e60


	//   ....[255]....
        /*0ff0*/ 	.word	0x00029ec0


	//   ....[0]....
        /*0ff4*/ 	.word	0x00029fc0


	//   ....[1]....
        /*0ff8*/ 	.word	0x0002a020


	//   ....[2]....
        /*0ffc*/ 	.word	0x0002a120


	//   ....[3]....
        /*1000*/ 	.word	0x0002a180


	//   ....[4]....
        /*1004*/ 	.word	0x0002a260


	//   ....[5]....
        /*1008*/ 	.word	0x0002a2e0


	//   ....[6]....
        /*100c*/ 	.word	0x0002a3c0


	//   ....[7]....
        /*1010*/ 	.word	0x0002a6a0


	//   ....[8]....
        /*1014*/ 	.word	0x0002a740


	//   ....[9]....
        /*1018*/ 	.word	0x0002a860


	//   ....[10]....
        /*101c*/ 	.word	0x0002a8e0


	//   ....[11]....
        /*1020*/ 	.word	0x0002a960


	//   ....[12]....
        /*1024*/ 	.word	0x0002a9e0


	//   ....[13]....
        /*1028*/ 	.word	0x0002aa60


	//   ....[14]....
        /*102c*/ 	.word	0x0002aaf0


	//   ....[15]....
        /*1030*/ 	.word	0x0002ab90


	//   ....[16]....
        /*1034*/ 	.word	0x0002ac40


	//   ....[17]....
        /*1038*/ 	.word	0x0002acc0


	//   ....[18]....
        /*103c*/ 	.word	0x0002ad40


	//   ....[19]....
        /*1040*/ 	.word	0x0002adc0


	//   ....[20]....
        /*1044*/ 	.word	0x0002ae50


	//   ....[21]....
        /*1048*/ 	.word	0x0002aed0


	//   ....[22]....
        /*104c*/ 	.word	0x0002af70


	//   ....[23]....
        /*1050*/ 	.word	0x0002b000


	//   ....[24]....
        /*1054*/ 	.word	0x0002b130


	//----- nvinfo : EIATTR_REG_RECONFIG
	.align		4
.L_407:
        /*1058*/ 	.byte	0x01, 0x54
	.zero		2


	//----- nvinfo : EIATTR_SYSCALL_OFFSETS
	.align		4
        /*105c*/ 	.byte	0x04, 0x46
        /*105e*/ 	.short	(.L_409 - .L_408)


	//   ....[0]....
.L_408:
        /*1060*/ 	.word	0x00001960


	//   ....[1]....
        /*1064*/ 	.word	0x00001ab0


	//   ....[2]....
        /*1068*/ 	.word	0x0000cc50


	//   ....[3]....
        /*106c*/ 	.word	0x0000d210


	//   ....[4]....
        /*1070*/ 	.word	0x00021810


	//   ....[5]....
        /*1074*/ 	.word	0x000219b0


	//   ....[6]....
        /*1078*/ 	.word	0x00021b20


	//   ....[7]....
        /*107c*/ 	.word	0x00021c70


	//   ....[8]....
        /*1080*/ 	.word	0x000227b0


	//----- nvinfo : EIATTR_MBARRIER_INSTR_OFFSETS
	.align		4
.L_409:
        /*1084*/ 	.byte	0x04, 0x39
        /*1086*/ 	.short	(.L_411 - .L_410)


	//   ....[0]....
.L_410:
        /*1088*/ 	.word	0x000002d0
        /*108c*/ 	.word	0x000000ff
        /*1090*/ 	.word	0x00038800
        /*1094*/ 	.short	0x0100
        /*1096*/ 	.byte	0x08
	.zero		1


	//   ....[1]....
        /*1098*/ 	.word	0x000002e0
        /*109c*/ 	.word	0x000000ff
        /*10a0*/ 	.word	0x00038820
        /*10a4*/ 	.short	0x0100
        /*10a6*/ 	.byte	0x08
	.zero		1


	//   ....[2]....
        /*10a8*/ 	.word	0x000003d0
        /*10ac*/ 	.word	0x000000ff
        /*10b0*/ 	.word	0x00038830
        /*10b4*/ 	.short	0x0100
        /*10b6*/ 	.byte	0x08
	.zero		1


	//   ....[3]....
        /*10b8*/ 	.word	0x000003e0
        /*10bc*/ 	.word	0x000000ff
        /*10c0*/ 	.word	0x00038840
        /*10c4*/ 	.short	0x0100
        /*10c6*/ 	.byte	0x08
	.zero		1


	//   ....[4]....
        /*10c8*/ 	.word	0x000003f0
        /*10cc*/ 	.word	0x000000ff
        /*10d0*/ 	.word	0x00038838
        /*10d4*/ 	.short	0x0100
        /*10d6*/ 	.byte	0x08
	.zero		1


	//   ....[5]....
        /*10d8*/ 	.word	0x00000400
        /*10dc*/ 	.word	0x000000ff
        /*10e0*/ 	.word	0x00038848
        /*10e4*/ 	.short	0x0100
        /*10e6*/ 	.byte	0x08
	.zero		1


	//   ....[6]....
        /*10e8*/ 	.word	0x00000530
        /*10ec*/ 	.word	0x000000ff
        /*10f0*/ 	.word	0x00038850
        /*10f4*/ 	.short	0x0100
        /*10f6*/ 	.byte	0x08
	.zero		1


	//   ....[7]....
        /*10f8*/ 	.word	0x00000540
        /*10fc*/ 	.word	0x000000ff
        /*1100*/ 	.word	0x00038860
        /*1104*/ 	.short	0x0100
        /*1106*/ 	.byte	0x08
	.zero		1


	//   ....[8]....
        /*1108*/ 	.word	0x00000550
        /*110c*/ 	.word	0x000000ff
        /*1110*/ 	.word	0x00038858
        /*1114*/ 	.short	0x0100
        /*1116*/ 	.byte	0x08
	.zero		1


	//   ....[9]....
        /*1118*/ 	.word	0x00000560
        /*111c*/ 	.word	0x000000ff
        /*1120*/ 	.word	0x00038868
        /*1124*/ 	.short	0x0100
        /*1126*/ 	.byte	0x08
	.zero		1


	//   ....[10]....
        /*1128*/ 	.word	0x00000650
        /*112c*/ 	.word	0x000000ff
        /*1130*/ 	.word	0x00038870
        /*1134*/ 	.short	0x0100
        /*1136*/ 	.byte	0x06
	.zero		1


	//   ....[11]....
        /*1138*/ 	.word	0x00000660
        /*113c*/ 	.word	0x000000ff
        /*1140*/ 	.word	0x00038880
        /*1144*/ 	.short	0x0100
        /*1146*/ 	.byte	0x06
	.zero		1


	//   ....[12]....
        /*1148*/ 	.word	0x00000670
        /*114c*/ 	.word	0x000000ff
        /*1150*/ 	.word	0x00038878
        /*1154*/ 	.short	0x0100
        /*1156*/ 	.byte	0x06
	.zero		1


	//   ....[13]....
        /*1158*/ 	.word	0x00000680
        /*115c*/ 	.word	0x000000ff
        /*1160*/ 	.word	0x00038888
        /*1164*/ 	.short	0x0100
        /*1166*/ 	.byte	0x06
	.zero		1


	//   ....[14]....
        /*1168*/ 	.word	0x000007b0
        /*116c*/ 	.word	0x000000ff
        /*1170*/ 	.word	0x00038890
        /*1174*/ 	.short	0x0100
        /*1176*/ 	.byte	0x08
	.zero		1


	//   ....[15]....
        /*1178*/ 	.word	0x000007c0
        /*117c*/ 	.word	0x000000ff
        /*1180*/ 	.word	0x000388a0
        /*1184*/ 	.short	0x0100
        /*1186*/ 	.byte	0x08
	.zero		1


	//   ....[16]....
        /*1188*/ 	.word	0x000007d0
        /*118c*/ 	.word	0x000000ff
        /*1190*/ 	.word	0x00038898
        /*1194*/ 	.short	0x0100
        /*1196*/ 	.byte	0x08
	.zero		1


	//   ....[17]....
        /*1198*/ 	.word	0x000007e0
        /*119c*/ 	.word	0x000000ff
        /*11a0*/ 	.word	0x000388a8
        /*11a4*/ 	.short	0x0100
        /*11a6*/ 	.byte	0x08
	.zero		1


	//   ....[18]....
        /*11a8*/ 	.word	0x00000910
        /*11ac*/ 	.word	0x000000ff
        /*11b0*/ 	.word	0x000388b0
        /*11b4*/ 	.short	0x0100
        /*11b6*/ 	.byte	0x08
	.zero		1


	//   ....[19]....
        /*11b8*/ 	.word	0x00000920
        /*11bc*/ 	.word	0x000000ff
        /*11c0*/ 	.word	0x000388c0
        /*11c4*/ 	.short	0x0100
        /*11c6*/ 	.byte	0x08
	.zero		1


	//   ....[20]....
        /*11c8*/ 	.word	0x00000930
        /*11cc*/ 	.word	0x000000ff
        /*11d0*/ 	.word	0x000388b8
        /*11d4*/ 	.short	0x0100
        /*11d6*/ 	.byte	0x08
	.zero		1


	//   ....[21]....
        /*11d8*/ 	.word	0x00000940
        /*11dc*/ 	.word	0x000000ff
        /*11e0*/ 	.word	0x000388c8
        /*11e4*/ 	.short	0x0100
        /*11e6*/ 	.byte	0x08
	.zero		1


	//   ....[22]....
        /*11e8*/ 	.word	0x000030d0
        /*11ec*/ 	.word	0x0000006d
        /*11f0*/ 	.word	0x00038890
        /*11f4*/ 	.short	0x010a
        /*11f6*/ 	.byte	0x3f
	.zero		1


	//   ....[23]....
        /*11f8*/ 	.word	0x00007400
        /*11fc*/ 	.word	0x0000006d
        /*1200*/ 	.word	0x00038890
        /*1204*/ 	.short	0x010a
        /*1206*/ 	.byte	0x3f
	.zero		1


	//   ....[24]....
        /*1208*/ 	.word	0x0000b880
        /*120c*/ 	.word	0x0000006d
        /*1210*/ 	.word	0x00038890
        /*1214*/ 	.short	0x010a
        /*1216*/ 	.byte	0x3f
	.zero		1


	//   ....[25]....
        /*1218*/ 	.word	0x0000be20
        /*121c*/ 	.word	0x00000030
        /*1220*/ 	.word	0x00000000
        /*1224*/ 	.short	0x0101
        /*1226*/ 	.byte	0x3f
	.zero		1


	//   ....[26]....
        /*1228*/ 	.word	0x0000be60
        /*122c*/ 	.word	0x0000006d
        /*1230*/ 	.word	0x000388b0
        /*1234*/ 	.short	0x010a
        /*1236*/ 	.byte	0x3f
	.zero		1


	//   ....[27]....
        /*1238*/ 	.word	0x0000c460
        /*123c*/ 	.word	0x0000006d
        /*1240*/ 	.word	0x00000000
        /*1244*/ 	.short	0x0101
        /*1246*/ 	.byte	0x3f
	.zero		1


	//   ....[28]....
        /*1248*/ 	.word	0x0000cf80
        /*124c*/ 	.word	0x00000016
        /*1250*/ 	.word	0x00038800
        /*1254*/ 	.short	0x010a
        /*1256*/ 	.byte	0x3f
	.zero		1


	//   ....[29]....
        /*1258*/ 	.word	0x0000cfd0
        /*125c*/ 	.word	0x00000016
        /*1260*/ 	.word	0x00038800
        /*1264*/ 	.short	0x010a
        /*1266*/ 	.byte	0x3f
	.zero		1


	//   ....[30]....
        /*1268*/ 	.word	0x0000d5c0
        /*126c*/ 	.word	0x00000016
        /*1270*/ 	.word	0x00038800
        /*1274*/ 	.short	0x010a
        /*1276*/ 	.byte	0x3f
	.zero		1


	//   ....[31]....
        /*1278*/ 	.word	0x00010bd0
        /*127c*/ 	.word	0x00000016
        /*1280*/ 	.word	0x00038800
        /*1284*/ 	.short	0x010a
        /*1286*/ 	.byte	0x3f
	.zero		1


	//   ....[32]....
        /*1288*/ 	.word	0x00014470
        /*128c*/ 	.word	0x00000003
        /*1290*/ 	.word	0x00038830
        /*1294*/ 	.short	0x010a
        /*1296*/ 	.byte	0x3f
	.zero		1


	//   ....[33]....
        /*1298*/ 	.word	0x00014560
        /*129c*/ 	.word	0x00000003
        /*12a0*/ 	.word	0x00038830
        /*12a4*/ 	.short	0x010a
        /*12a6*/ 	.byte	0x3f
	.zero		1


	//   ....[34]....
        /*12a8*/ 	.word	0x000152a0
        /*12ac*/ 	.word	0x00000003
        /*12b0*/ 	.word	0x00000000
        /*12b4*/ 	.short	0x0101
        /*12b6*/ 	.byte	0x3f
	.zero		1


	//   ....[35]....
        /*12b8*/ 	.word	0x00017900
        /*12bc*/ 	.word	0x00000005
        /*12c0*/ 	.word	0x00038830
        /*12c4*/ 	.short	0x010a
        /*12c6*/ 	.byte	0x3f
	.zero		1


	//   ....[36]....
        /*12c8*/ 	.word	0x00017950
        /*12cc*/ 	.word	0x00000005
        /*12d0*/ 	.word	0x00038830
        /*12d4*/ 	.short	0x010a
        /*12d6*/ 	.byte	0x3f
	.zero		1


	//   ....[37]....
        /*12d8*/ 	.word	0x00017d90
        /*12dc*/ 	.word	0x00000005
        /*12e0*/ 	.word	0x00038850
        /*12e4*/ 	.short	0x010a
        /*12e6*/ 	.byte	0x3f
	.zero		1


	//   ....[38]....
        /*12e8*/ 	.word	0x00017dd0
        /*12ec*/ 	.word	0x00000005
        /*12f0*/ 	.word	0x00038850
        /*12f4*/ 	.short	0x010a
        /*12f6*/ 	.byte	0x3f
	.zero		1


	//   ....[39]....
        /*12f8*/ 	.word	0x000198d0
        /*12fc*/ 	.word	0x000000d4
        /*1300*/ 	.word	0x00000000
        /*1304*/ 	.short	0x0101
        /*1306*/ 	.byte	0x3f
	.zero		1


	//   ....[40]....
        /*1308*/ 	.word	0x00019ad0
        /*130c*/ 	.word	0x0000000c
        /*1310*/ 	.word	0x00000000
        /*1314*/ 	.short	0x0101
        /*1316*/ 	.byte	0x3f
	.zero		1


	//   ....[41]....
        /*1318*/ 	.word	0x0001a520
        /*131c*/ 	.word	0x00000009
        /*1320*/ 	.word	0x00038850
        /*1324*/ 	.short	0x010a
        /*1326*/ 	.byte	0x3f
	.zero		1


	//   ....[42]....
        /*1328*/ 	.word	0x0001a5a0
        /*132c*/ 	.word	0x00000009
        /*1330*/ 	.word	0x00038850
        /*1334*/ 	.short	0x010a
        /*1336*/ 	.byte	0x3f
	.zero		1


	//   ....[43]....
        /*1338*/ 	.word	0x0001ab70
        /*133c*/ 	.word	0x00000016
        /*1340*/ 	.word	0x00000000
        /*1344*/ 	.short	0x0101
        /*1346*/ 	.byte	0x3f
	.zero		1


	//   ....[44]....
        /*1348*/ 	.word	0x0001dbc0
        /*134c*/ 	.word	0x00000000
        /*1350*/ 	.word	0x00000000
        /*1354*/ 	.short	0x0101
        /*1356*/ 	.byte	0x3f
	.zero		1


	//   ....[45]....
        /*1358*/ 	.word	0x00020550
        /*135c*/ 	.word	0x00000004
        /*1360*/ 	.word	0x00038820
        /*1364*/ 	.short	0x010a
        /*1366*/ 	.byte	0x3f
	.zero		1


	//   ....[46]....
        /*1368*/ 	.word	0x00020640
        /*136c*/ 	.word	0x00000005
        /*1370*/ 	.word	0x000388a0
        /*1374*/ 	.short	0x010a
        /*1376*/ 	.byte	0x3f
	.zero		1


	//   ....[47]....
        /*1378*/ 	.word	0x00020990
        /*137c*/ 	.word	0x00000005
        /*1380*/ 	.word	0x000388c0
        /*1384*/ 	.short	0x010a
        /*1386*/ 	.byte	0x3f
	.zero		1


	//   ....[48]....
        /*1388*/ 	.word	0x00020e40
        /*138c*/ 	.word	0x00000006
        /*1390*/ 	.word	0x000388a0
        /*1394*/ 	.short	0x010a
        /*1396*/ 	.byte	0x3f
	.zero		1


	//   ....[49]....
        /*1398*/ 	.word	0x00021180
        /*139c*/ 	.word	0x00000006
        /*13a0*/ 	.word	0x000388c0
        /*13a4*/ 	.short	0x010a
        /*13a6*/ 	.byte	0x3f
	.zero		1


	//   ....[50]....
        /*13a8*/ 	.word	0x000220c0
        /*13ac*/ 	.word	0x00000000
        /*13b0*/ 	.word	0x00038880
        /*13b4*/ 	.short	0x010a
        /*13b6*/ 	.byte	0x3f
	.zero		1


	//   ....[51]....
        /*13b8*/ 	.word	0x000222e0
        /*13bc*/ 	.word	0x00000000
        /*13c0*/ 	.word	0x00038840
        /*13c4*/ 	.short	0x010a
        /*13c6*/ 	.byte	0x3f
	.zero		1


	//   ....[52]....
        /*13c8*/ 	.word	0x00023150
        /*13cc*/ 	.word	0x00000009
        /*13d0*/ 	.word	0x00038800
        /*13d4*/ 	.short	0x0107
        /*13d6*/ 	.byte	0x3f
	.zero		1


	//   ....[53]....
        /*13d8*/ 	.word	0x00023250
        /*13dc*/ 	.word	0x00000002
        /*13e0*/ 	.word	0x00038800
        /*13e4*/ 	.short	0x0101
        /*13e6*/ 	.byte	0x3f
	.zero		1


	//   ....[54]....
        /*13e8*/ 	.word	0x00023270
        /*13ec*/ 	.word	0x00000002
        /*13f0*/ 	.word	0x00038820
        /*13f4*/ 	.short	0x010a
        /*13f6*/ 	.byte	0x3f
	.zero		1


	//   ....[55]....
        /*13f8*/ 	.word	0x000235d0
        /*13fc*/ 	.word	0x00000006
        /*1400*/ 	.word	0x00038880
        /*1404*/ 	.short	0x010a
        /*1406*/ 	.byte	0x3f
	.zero		1


	//   ....[56]....
        /*1408*/ 	.word	0x00023940
        /*140c*/ 	.word	0x00000006
        /*1410*/ 	.word	0x00038840
        /*1414*/ 	.short	0x010a
        /*1416*/ 	.byte	0x3f
	.zero		1


	//   ....[57]....
        /*1418*/ 	.word	0x00023d30
        /*141c*/ 	.word	0x00000003
        /*1420*/ 	.word	0x00038870
        /*1424*/ 	.short	0x010a
        /*1426*/ 	.byte	0x3f
	.zero		1


	//   ....[58]....
        /*1428*/ 	.word	0x00023da0
        /*142c*/ 	.word	0x00000003
        /*1430*/ 	.word	0x00038860
        /*1434*/ 	.short	0x010a
        /*1436*/ 	.byte	0x3f
	.zero		1


	//   ....[59]....
        /*1438*/ 	.word	0x000249d0
        /*143c*/ 	.word	0x00000003
        /*1440*/ 	.word	0x00038850
        /*1444*/ 	.short	0x0101
        /*1446*/ 	.byte	0x3f
	.zero		1


	//   ....[60]....
        /*1448*/ 	.word	0x00024a50
        /*144c*/ 	.word	0x00000003
        /*1450*/ 	.word	0x00000000
        /*1454*/ 	.short	0x0101
        /*1456*/ 	.byte	0x3f
	.zero		1


	//   ....[61]....
        /*1458*/ 	.word	0x00024c80
        /*145c*/ 	.word	0x00000000
        /*1460*/ 	.word	0x00038870
        /*1464*/ 	.short	0x010a
        /*1466*/ 	.byte	0x3f
	.zero		1


	//   ....[62]....
        /*1468*/ 	.word	0x00024cf0
        /*146c*/ 	.word	0x00000000
        /*1470*/ 	.word	0x00038860
        /*1474*/ 	.short	0x010a
        /*1476*/ 	.byte	0x3f
	.zero		1


	//   ....[63]....
        /*1478*/ 	.word	0x00025910
        /*147c*/ 	.word	0x00000000
        /*1480*/ 	.word	0x00038850
        /*1484*/ 	.short	0x0101
        /*1486*/ 	.byte	0x3f
	.zero		1


	//   ....[64]....
        /*1488*/ 	.word	0x00025960
        /*148c*/ 	.word	0x00000000
        /*1490*/ 	.word	0x00000000
        /*1494*/ 	.short	0x0101
        /*1496*/ 	.byte	0x3f
	.zero		1


	//   ....[65]....
        /*1498*/ 	.word	0x000264e0
        /*149c*/ 	.word	0x00000000
        /*14a0*/ 	.word	0x00038820
        /*14a4*/ 	.short	0x010a
        /*14a6*/ 	.byte	0x3f
	.zero		1


	//   ....[66]....
        /*14a8*/ 	.word	0x00026690
        /*14ac*/ 	.word	0x00000006
        /*14b0*/ 	.word	0x00000000
        /*14b4*/ 	.short	0x010a
        /*14b6*/ 	.byte	0x3f
	.zero		1


	//   ....[67]....
        /*14b8*/ 	.word	0x00026700
        /*14bc*/ 	.word	0x00000007
        /*14c0*/ 	.word	0x00000000
        /*14c4*/ 	.short	0x010a
        /*14c6*/ 	.byte	0x3f
	.zero		1


	//   ....[68]....
        /*14c8*/ 	.word	0x00026760
        /*14cc*/ 	.word	0x00000004
        /*14d0*/ 	.word	0x00038860
        /*14d4*/ 	.short	0x010a
        /*14d6*/ 	.byte	0x3f
	.zero		1


	//   ....[69]....
        /*14d8*/ 	.word	0x000267b0
        /*14dc*/ 	.word	0x00000003
        /*14e0*/ 	.word	0x00038860
        /*14e4*/ 	.short	0x010a
        /*14e6*/ 	.byte	0x3f
	.zero		1


	//   ....[70]....
        /*14e8*/ 	.word	0x000267f0
        /*14ec*/ 	.word	0x00000004
        /*14f0*/ 	.word	0x00038880
        /*14f4*/ 	.short	0x010a
        /*14f6*/ 	.byte	0x3f
	.zero		1


	//   ....[71]....
        /*14f8*/ 	.word	0x00026810
        /*14fc*/ 	.word	0x00000003
        /*1500*/ 	.word	0x00038880
        /*1504*/ 	.short	0x010a
        /*1506*/ 	.byte	0x3f
	.zero		1


	//   ....[72]....
        /*1508*/ 	.word	0x00026870
        /*150c*/ 	.word	0x0000006d
        /*1510*/ 	.word	0x00038890
        /*1514*/ 	.short	0x010a
        /*1516*/ 	.byte	0x3f
	.zero		1


	//   ....[73]....
        /*1518*/ 	.word	0x000268c0
        /*151c*/ 	.word	0x0000006d
        /*1520*/ 	.word	0x00038890
        /*1524*/ 	.short	0x010a
        /*1526*/ 	.byte	0x3f
	.zero		1


	//   ....[74]....
        /*1528*/ 	.word	0x00026910
        /*152c*/ 	.word	0x0000006d
        /*1530*/ 	.word	0x00038890
        /*1534*/ 	.short	0x010a
        /*1536*/ 	.byte	0x3f
	.zero		1


	//   ....[75]....
        /*1538*/ 	.word	0x00026960
        /*153c*/ 	.word	0x0000006d
        /*1540*/ 	.word	0x000388b0
        /*1544*/ 	.short	0x010a
        /*1546*/ 	.byte	0x3f
	.zero		1


	//   ....[76]....
        /*1548*/ 	.word	0x00026c70
        /*154c*/ 	.word	0x00000016
        /*1550*/ 	.word	0x00038800
        /*1554*/ 	.short	0x010a
        /*1556*/ 	.byte	0x3f
	.zero		1


	//   ....[77]....
        /*1558*/ 	.word	0x00026e80
        /*155c*/ 	.word	0x00000016
        /*1560*/ 	.word	0x00038800
        /*1564*/ 	.short	0x010a
        /*1566*/ 	.byte	0x3f
	.zero		1


	//   ....[78]....
        /*1568*/ 	.word	0x00026ed0
        /*156c*/ 	.word	0x00000003
        /*1570*/ 	.word	0x00038830
        /*1574*/ 	.short	0x010a
        /*1576*/ 	.byte	0x3f
	.zero		1


	//   ....[79]....
        /*1578*/ 	.word	0x00026f20
        /*157c*/ 	.word	0x00000005
        /*1580*/ 	.word	0x00038830
        /*1584*/ 	.short	0x010a
        /*1586*/ 	.byte	0x3f
	.zero		1


	//   ....[80]....
        /*1588*/ 	.word	0x00026f70
        /*158c*/ 	.word	0x00000005
        /*1590*/ 	.word	0x00038850
        /*1594*/ 	.short	0x010a
        /*1596*/ 	.byte	0x3f
	.zero		1


	//   ....[81]....
        /*1598*/ 	.word	0x00026fc0
        /*159c*/ 	.word	0x00000009
        /*15a0*/ 	.word	0x00038850
        /*15a4*/ 	.short	0x010a
        /*15a6*/ 	.byte	0x3f
	.zero		1


	//   ....[82]....
        /*15a8*/ 	.word	0x000295a0
        /*15ac*/ 	.word	0x00000003
        /*15b0*/ 	.word	0x00038820
        /*15b4*/ 	.short	0x010a
        /*15b6*/ 	.byte	0x3f
	.zero		1


	//   ....[83]....
        /*15b8*/ 	.word	0x000295f0
        /*15bc*/ 	.word	0x00000005
        /*15c0*/ 	.word	0x000388a0
        /*15c4*/ 	.short	0x010a
        /*15c6*/ 	.byte	0x3f
	.zero		1


	//   ....[84]....
        /*15c8*/ 	.word	0x00029640
        /*15cc*/ 	.word	0x00000005
        /*15d0*/ 	.word	0x000388c0
        /*15d4*/ 	.short	0x010a
        /*15d6*/ 	.byte	0x3f
	.zero		1


	//   ....[85]....
        /*15d8*/ 	.word	0x00029690
        /*15dc*/ 	.word	0x00000006
        /*15e0*/ 	.word	0x000388a0
        /*15e4*/ 	.short	0x010a
        /*15e6*/ 	.byte	0x3f
	.zero		1


	//   ....[86]....
        /*15e8*/ 	.word	0x000296e0
        /*15ec*/ 	.word	0x00000006
        /*15f0*/ 	.word	0x000388c0
        /*15f4*/ 	.short	0x010a
        /*15f6*/ 	.byte	0x3f
	.zero		1


	//   ....[87]....
        /*15f8*/ 	.word	0x00029880
        /*15fc*/ 	.word	0x00000000
        /*1600*/ 	.word	0x00038880
        /*1604*/ 	.short	0x010a
        /*1606*/ 	.byte	0x3f
	.zero		1


	//   ....[88]....
        /*1608*/ 	.word	0x000298d0
        /*160c*/ 	.word	0x00000000
        /*1610*/ 	.word	0x00038840
        /*1614*/ 	.short	0x010a
        /*1616*/ 	.byte	0x3f
	.zero		1


	//   ....[89]....
        /*1618*/ 	.word	0x0002a410
        /*161c*/ 	.word	0x00000002
        /*1620*/ 	.word	0x00038820
        /*1624*/ 	.short	0x010a
        /*1626*/ 	.byte	0x3f
	.zero		1


	//   ....[90]....
        /*1628*/ 	.word	0x0002a460
        /*162c*/ 	.word	0x00000006
        /*1630*/ 	.word	0x00038880
        /*1634*/ 	.short	0x010a
        /*1636*/ 	.byte	0x3f
	.zero		1


	//   ....[91]....
        /*1638*/ 	.word	0x0002a4b0
        /*163c*/ 	.word	0x00000006
        /*1640*/ 	.word	0x00038840
        /*1644*/ 	.short	0x010a
        /*1646*/ 	.byte	0x3f
	.zero		1


	//   ....[92]....
        /*1648*/ 	.word	0x0002a500
        /*164c*/ 	.word	0x00000003
        /*1650*/ 	.word	0x00038870
        /*1654*/ 	.short	0x010a
        /*1656*/ 	.byte	0x3f
	.zero		1


	//   ....[93]....
        /*1658*/ 	.word	0x0002a550
        /*165c*/ 	.word	0x00000003
        /*1660*/ 	.word	0x00038860
        /*1664*/ 	.short	0x010a
        /*1666*/ 	.byte	0x3f
	.zero		1


	//   ....[94]....
        /*1668*/ 	.word	0x0002a5a0
        /*166c*/ 	.word	0x00000000
        /*1670*/ 	.word	0x00038870
        /*1674*/ 	.short	0x010a
        /*1676*/ 	.byte	0x3f
	.zero		1


	//   ....[95]....
        /*1678*/ 	.word	0x0002a5f0
        /*167c*/ 	.word	0x00000000
        /*1680*/ 	.word	0x00038860
        /*1684*/ 	.short	0x010a
        /*1686*/ 	.byte	0x3f
	.zero		1


	//   ....[96]....
        /*1688*/ 	.word	0x0002b050
        /*168c*/ 	.word	0x00000000
        /*1690*/ 	.word	0x00038820
        /*1694*/ 	.short	0x010a
        /*1696*/ 	.byte	0x3f
	.zero		1


	//   ....[97]....
        /*1698*/ 	.word	0x0002b1f0
        /*169c*/ 	.word	0x00000006
        /*16a0*/ 	.word	0x00000000
        /*16a4*/ 	.short	0x010a
        /*16a6*/ 	.byte	0x3f
	.zero		1


	//   ....[98]....
        /*16a8*/ 	.word	0x0002b240
        /*16ac*/ 	.word	0x00000007
        /*16b0*/ 	.word	0x00000000
        /*16b4*/ 	.short	0x010a
        /*16b6*/ 	.byte	0x3f
	.zero		1


	//   ....[99]....
        /*16b8*/ 	.word	0x0002b290
        /*16bc*/ 	.word	0x00000004
        /*16c0*/ 	.word	0x00038860
        /*16c4*/ 	.short	0x010a
        /*16c6*/ 	.byte	0x3f
	.zero		1


	//   ....[100]....
        /*16c8*/ 	.word	0x0002b2e0
        /*16cc*/ 	.word	0x00000003
        /*16d0*/ 	.word	0x00038860
        /*16d4*/ 	.short	0x010a
        /*16d6*/ 	.byte	0x3f
	.zero		1


	//   ....[101]....
        /*16d8*/ 	.word	0x0002b330
        /*16dc*/ 	.word	0x00000004
        /*16e0*/ 	.word	0x00038880
        /*16e4*/ 	.short	0x010a
        /*16e6*/ 	.byte	0x3f
	.zero		1


	//----- nvinfo : EIATTR_NUM_MBARRIERS
	.align		4
.L_411:
        /*16e8*/ 	.byte	0x03, 0x38
        /*16ea*/ 	.short	0x0016


	//----- nvinfo : EIATTR_EXIT_INSTR_OFFSETS
	.align		4
        /*16ec*/ 	.byte	0x04, 0x1c
        /*16ee*/ 	.short	(.L_413 - .L_412)


	//   ....[0]....
.L_412:
        /*16f0*/ 	.word	0x00026860


	//----- nvinfo : EIATTR_MAX_THREADS
	.align		4
.L_413:
        /*16f4*/ 	.byte	0x04, 0x05
        /*16f6*/ 	.short	(.L_415 - .L_414)
.L_414:
        /*16f8*/ 	.word	0x00000180
        /*16fc*/ 	.word	0x00000001
        /*1700*/ 	.word	0x00000001


	//----- nvinfo : EIATTR_CRS_STACK_SIZE
	.align		4
.L_415:
        /*1704*/ 	.byte	0x04, 0x1e
        /*1706*/ 	.short	(.L_417 - .L_416)
.L_416:
        /*1708*/ 	.word	0x00000000


	//----- nvinfo : EIATTR_CBANK_PARAM_SIZE
	.align		4
.L_417:
        /*170c*/ 	.byte	0x03, 0x19
        /*170e*/ 	.short	0x0af0


	//----- nvinfo : EIATTR_PARAM_CBANK
	.align		4
        /*1710*/ 	.byte	0x04, 0x0a
        /*1712*/ 	.short	(.L_419 - .L_418)
	.align		4
.L_418:
        /*1714*/ 	.word	index@(.nv.constant0._ZN7cutlass13device_kernelIN5flash11enable_sm90INS1_16FlashAttnFwdSm90INS1_25CollectiveMainloopFwdSm90ILi2EN4cute5tupleIJNS5_1CILi1EEES8_S8_EEENS6_IJNS7_ILi128EEESA_NS7_ILi256EEEEEELi256ENS_12float_e4m3_tEfNS_4arch4Sm90ELb0ELb0ELb1ELb1ELb0ELb1ELb0ELb1ELb1ELb1ELb0ELb0EEENS1_21CollectiveEpilogueFwdINS6_IJSA_SB_SA_EEES9_NS_10bfloat16_tESF_Li256ELb1ELb1ELb0ELb1EEENS1_36VarlenDynamicPersistentTileSchedulerILi128ELi128ELi256ELi128ELb0ELb1ELb1ELb0ELb1ELb1EEEEEEEEEvNT_6ParamsE)
        /*1718*/ 	.short	0x0210
        /*171a*/ 	.short	0x0af0


	//----- nvinfo : EIATTR_SW_WAR
	.align		4
.L_419:
        /*171c*/ 	.byte	0x04, 0x36
        /*171e*/ 	.short	(.L_421 - .L_420)
.L_420:
        /*1720*/ 	.word	0x00000008
.L_421:


//--------------------- .nv.info._ZN7cutlass13device_kernelIN5flash11enable_sm90INS1_16FlashAttnFwdSm90INS1_25CollectiveMainloopFwdSm90ILi2EN4cute5tupleIJNS5_1CILi1EEES8_S8_EEENS6_IJNS7_ILi128EEENS7_ILi64EEENS7_ILi256EEEEEELi256ENS_12float_e4m3_tEfNS_4arch4Sm90ELb0ELb1ELb1ELb0ELb0ELb0ELb0ELb1ELb1ELb1ELb0ELb0EEENS1_21CollectiveEpilogueFwdINS6_IJSA_SC_SB_EEES9_NS_10bfloat16_tESG_Li256ELb0ELb1ELb0ELb1EEENS1_30DynamicPersistentTileSchedulerILi256ELi128ELb0ELb1ELb1EEEEEEEEEvNT_6ParamsE --------------------------
	.section	.nv.info._ZN7cutlass13device_kernelIN5flash11enable_sm90INS1_16FlashAttnFwdSm90INS1_25CollectiveMainloopFwdSm90ILi2EN4cute5tupleIJNS5_1CILi1EEES8_S8_EEENS6_IJNS7_ILi128EEENS7_ILi64EEENS7_ILi256EEEEEELi256ENS_12float_e4m3_tEfNS_4arch4Sm90ELb0ELb1ELb1ELb0ELb0ELb0ELb0ELb1ELb1ELb1ELb0ELb0EEENS1_21CollectiveEpilogueFwdINS6_IJSA_SC_SB_EEES9_NS_10bfloat16_tESG_Li256ELb0ELb1ELb0ELb1EEENS1_30DynamicPersistentTileSchedulerILi256ELi128ELb0ELb1ELb1EEEEEEEEEvNT_6ParamsE,"",@"SHT_CUDA_INFO"
	.sectionflags	@""
	.align	4


	//----- nvinfo : EIATTR_CUDA_API_VERSION
	.align		4
        /*0000*/ 	.byte	0x04, 0x37
        /*0002*/ 	.short	(.L_423 - .L_422)
.L_422:
        /*0004*/ 	.word	0x00000082


	//----- nvinfo : EIATTR_KPARAM_INFO
	.align		4
.L_423:
        /*0008*/ 	.byte	0x04, 0x17
        /*000a*/ 	.short	(.L_425 - .L_424)
.L_424:
        /*000c*/ 	.word	0x00000000
        /*0010*/ 	.short	0x0000
        /*0012*/ 	.short	0x0070
        /*0014*/ 	.byte	0x00, 0xf0, 0x01, 0x2a


	//----- nvinfo : EIATTR_SPARSE_MMA_MASK
	.align		4
.L_425:
        /*0018*/ 	.byte	0x03, 0x50
        /*001a*/ 	.short	0x0000


	//----- nvinfo : EIATTR_MAXREG_COUNT
	.align		4
        /*001c*/ 	.byte	0x03, 0x1b
        /*001e*/ 	.short	0x00a8


	//----- nvinfo : EIATTR_NUM_BARRIERS
	.align		4
        /*0020*/ 	.byte	0x02, 0x4c
        /*0022*/ 	.byte	0x10
	.zero		1


	//----- nvinfo : EIATTR_EXTERNS
	.align		4
        /*0024*/ 	.byte	0x04, 0x0f
        /*0026*/ 	.short	(.L_427 - .L_426)


	//   ....[0]....
	.align		4
.L_426:
        /*0028*/ 	.word	index@(__assertfail)


	//----- nvinfo : EIATTR_ANNOTATIONS
	.align		4
.L_427:
        /*002c*/ 	.byte	0x04, 0x55
        /*002e*/ 	.short	(.L_429 - .L_428)


	//   ....[0]....
.L_428:
        /* <DEDUP_REMOVED lines=36> */


	//----- nvinfo : EIATTR_MERCURY_ISA_VERSION
	.align		4
.L_429:
        /*0258*/ 	.byte	0x03, 0x5f
        /*025a*/ 	.short	0x0101


	//----- nvinfo : EIATTR_INT_WARP_WIDE_INSTR_OFFSETS
	.align		4
        /*025c*/ 	.byte	0x04, 0x31
        /*025e*/ 	.short	(.L_431 - .L_430)


	//   ....[0]....
.L_430:
        /*0260*/ 	.word	0x00000130


	//   ....[1]....
        /*0264*/ 	.word	0x00000170


	//   ....[2]....
        /*0268*/ 	.word	0x000001e0


	//   ....[3]....
        /*026c*/ 	.word	0x000107e0


	//   ....[4]....
        /*0270*/ 	.word	0x00010870


	//   ....[5]....
        /*0274*/ 	.word	0x00013390


	//   ....[6]....
        /*0278*/ 	.word	0x00013420


	//----- nvinfo : EIATTR_COOP_GROUP_MASK_REGIDS
	.align		4
.L_431:
        /*027c*/ 	.byte	0x04, 0x29
        /*027e*/ 	.short	(.L_433 - .L_432)


	//   ....[0]....
.L_432:
        /*0280*/ 	.word	0xffffffff


	//   ....[1]....
        /*0284*/ 	.word	0xffffffff


	//   ....[2]....
        /*0288*/ 	.word	0xffffffff


	//   ....[3]....
        /*028c*/ 	.word	0xffffffff


	//   ....[4]....
        /*0290*/ 	.word	0xffffffff


	//   ....[5]....
        /*0294*/ 	.word	0xffffffff


	//   ....[6]....
        /*0298*/ 	.word	0xffffffff


	//   ....[7]....
        /*029c*/ 	.word	0xffffffff


	//   ....[8]....
        /*02a0*/ 	.word	0xffffffff


	//   ....[9]....
        /*02a4*/ 	.word	0xffffffff


	//   ....[10]....
        /*02a8*/ 	.word	0xffffffff


	//   ....[11]....
        /*02ac*/ 	.word	0xffffffff


	//   ....[12]....
        /*02b0*/ 	.word	0xffffffff


	//   ....[13]....
        /*02b4*/ 	.word	0xffffffff


	//   ....[14]....
        /*02b8*/ 	.word	0xffffffff


	//   ....[15]....
        /*02bc*/ 	.word	0xffffffff


	//   ....[16]....
        /*02c0*/ 	.word	0xffffffff


	//   ....[17]....
        /*02c4*/ 	.word	0xffffffff


	//   ....[18]....
        /*02c8*/ 	.word	0xffffffff


	//   ....[19]....
        /*02cc*/ 	.word	0xffffffff


	//   ....[20]....
        /*02d0*/ 	.word	0xffffffff


	//   ....[21]....
        /*02d4*/ 	.word	0xffffffff


	//   ....[22]....
        /*02d8*/ 	.word	0xffffffff


	//   ....[23]....
        /*02dc*/ 	.word	0xffffffff


	//   ....[24]....
        /*02e0*/ 	.word	0xffffffff


	//   ....[25]....
        /*02e4*/ 	.word	0xffffffff


	//   ....[26]....
        /*02e8*/ 	.word	0xffffffff


	//   ....[27]....
        /*02ec*/ 	.word	0xffffffff


	//   ....[28]....
        /*02f0*/ 	.word	0xffffffff


	//   ....[29]....
        /*02f4*/ 	.word	0xffffffff


	//   ....[30]....
        /*02f8*/ 	.word	0xffffffff


	//   ....[31]....
        /*02fc*/ 	.word	0xffffffff


	//   ....[32]....
        /*0300*/ 	.word	0xffffffff


	//   ....[33]....
        /*0304*/ 	.word	0xffffffff


	//   ....[34]....
        /*0308*/ 	.word	0xffffffff


	//   ....[35]....
        /*030c*/ 	.word	0xffffffff


	//   ....[36]....
        /*0310*/ 	.word	0xffffffff


	//   ....[37]....
        /*0314*/ 	.word	0xffffffff


	//   ....[38]....
        /*0318*/ 	.word	0xffffffff


	//   ....[39]....
        /*031c*/ 	.word	0xffffffff


	//   ....[40]....
        /*0320*/ 	.word	0xffffffff


	//   ....[41]....
        /*0324*/ 	.word	0xffffffff


	//   ....[42]....
        /*0328*/ 	.word	0xffffffff


	//   ....[43]....
        /*032c*/ 	.word	0xffffffff


	//   ....[44]....
        /*0330*/ 	.word	0xffffffff


	//   ....[45]....
        /*0334*/ 	.word	0xffffffff


	//   ....[46]....
        /*0338*/ 	.word	0xffffffff


	//   ....[47]....
        /*033c*/ 	.word	0xffffffff


	//   ....[48]....
        /*0340*/ 	.word	0xffffffff


	//   ....[49]....
        /*0344*/ 	.word	0xffffffff


	//   ....[50]....
        /*0348*/ 	.word	0xffffffff


	//   ....[51]....
        /*034c*/ 	.word	0xffffffff


	//   ....[52]....
        /*0350*/ 	.word	0xffffffff


	//   ....[53]....
        /*0354*/ 	.word	0xffffffff


	//   ....[54]....
        /*0358*/ 	.word	0xffffffff


	//   ....[55]....
        /*035c*/ 	.word	0xffffffff


	//   ....[56]....
        /*0360*/ 	.word	0xffffffff


	//   ....[57]....
        /*0364*/ 	.word	0xffffffff


	//   ....[58]....
        /*0368*/ 	.word	0xffffffff


	//   ....[59]....
        /*036c*/ 	.word	0xffffffff


	//   ....[60]....
        /*0370*/ 	.word	0xffffffff


	//   ....[61]....
        /*0374*/ 	.word	0xffffffff


	//   ....[62]....
        /*0378*/ 	.word	0xffffffff


	//   ....[63]....
        /*037c*/ 	.word	0xffffffff


	//   ....[64]....
        /*0380*/ 	.word	0xffffffff


	//   ....[65]....
        /*0384*/ 	.word	0xffffffff


	//   ....[66]....
        /*0388*/ 	.word	0xffffffff


	//   ....[67]....
        /*038c*/ 	.word	0xffffffff


	//   ....[68]....
        /*0390*/ 	.word	0xffffffff


	//   ....[69]....
        /*0394*/ 	.word	0xffffffff


	//   ....[70]....
        /*0398*/ 	.word	0xffffffff


	//   ....[71]....
        /*039c*/ 	.word	0xffffffff


	//   ....[72]....
        /*03a0*/ 	.word	0xffffffff


	//   ....[73]....
        /*03a4*/ 	.word	0xffffffff


	//   ....[74]....
        /*03a8*/ 	.word	0xffffffff


	//   ....[75]....
        /*03ac*/ 	.word	0xffffffff


	//   ....[76]....
        /*03b0*/ 	.word	0xffffffff


	//   ....[77]....
        /*03b4*/ 	.word	0xffffffff


	//   ....[78]....
        /*03b8*/ 	.word	0xffffffff


	//   ....[79]....
        /*03bc*/ 	.word	0xffffffff


	//   ....[80]....
        /*03c0*/ 	.word	0xffffffff


	//   ....[81]....
        /*03c4*/ 	.word	0xffffffff


	//   ....[82]....
        /*03c8*/ 	.word	0xffffffff


	//   ....[83]....
        /*03cc*/ 	.word	0xffffffff


	//   ....[84]....
        /*03d0*/ 	.word	0xffffffff


	//   ....[85]....
        /*03d4*/ 	.word	0xffffffff


	//   ....[86]....
        /*03d8*/ 	.word	0xffffffff


	//   ....[87]....
        /*03dc*/ 	.word	0xffffffff


	//   ....[88]....
        /*03e0*/ 	.word	0xffffffff


	//   ....[89]....
        /*03e4*/ 	.word	0xffffffff


	//   ....[90]....
        /*03e8*/ 	.word	0xffffffff


	//   ....[91]....
        /*03ec*/ 	.word	0xffffffff


	//   ....[92]....
        /*03f0*/ 	.word	0xffffffff


	//   ....[93]....
        /*03f4*/ 	.word	0xffffffff


	//   ....[94]....
        /*03f8*/ 	.word	0xffffffff


	//   ....[95]....
        /*03fc*/ 	.word	0xffffffff


	//   ....[96]....
        /*0400*/ 	.word	0xffffffff


	//   ....[97]....
        /*0404*/ 	.word	0xffffffff


	//   ....[98]....
        /*0408*/ 	.word	0xffffffff


	//   ....[99]....
        /*040c*/ 	.word	0xffffffff


	//   ....[100]....
        /*0410*/ 	.word	0xffffffff


	//   ....[101]....
        /*0414*/ 	.word	0xffffffff


	//   ....[102]....
        /*0418*/ 	.word	0xffffffff


	//   ....[103]....
        /*041c*/ 	.word	0xffffffff


	//   ....[104]....
        /*0420*/ 	.word	0xffffffff


	//   ....[105]....
        /*0424*/ 	.word	0xffffffff


	//   ....[106]....
        /*0428*/ 	.word	0xffffffff


	//   ....[107]....
        /*042c*/ 	.word	0xffffffff


	//   ....[108]....
        /*0430*/ 	.word	0xffffffff


	//   ....[109]....
        /*0434*/ 	.word	0xffffffff


	//   ....[110]....
        /*0438*/ 	.word	0xffffffff


	//   ....[111]....
        /*043c*/ 	.word	0xffffffff


	//   ....[112]....
        /*0440*/ 	.word	0xffffffff


	//   ....[113]....
        /*0444*/ 	.word	0xffffffff


	//   ....[114]....
        /*0448*/ 	.word	0xffffffff


	//   ....[115]....
        /*044c*/ 	.word	0xffffffff


	//   ....[116]....
        /*0450*/ 	.word	0xffffffff


	//   ....[117]....
        /*0454*/ 	.word	0xffffffff


	//   ....[118]....
        /*0458*/ 	.word	0xffffffff


	//   ....[119]....
        /*045c*/ 	.word	0xffffffff


	//   ....[120]....
        /*0460*/ 	.word	0xffffffff


	//   ....[121]....
        /*0464*/ 	.word	0xffffffff


	//   ....[122]....
        /*0468*/ 	.word	0xffffffff


	//   ....[123]....
        /*046c*/ 	.word	0xffffffff


	//   ....[124]....
        /*0470*/ 	.word	0xffffffff


	//   ....[125]....
        /*0474*/ 	.word	0xffffffff


	//   ....[126]....
        /*0478*/ 	.word	0xffffffff


	//   ....[127]....
        /*047c*/ 	.word	0xffffffff


	//   ....[128]....
        /*0480*/ 	.word	0xffffffff


	//   ....[129]....
        /*0484*/ 	.word	0xffffffff


	//   ....[130]....
        /*0488*/ 	.word	0xffffffff


	//   ....[131]....
        /*048c*/ 	.word	0xffffffff


	//   ....[132]....
        /*0490*/ 	.word	0xffffffff


	//   ....[133]....
        /*0494*/ 	.word	0xffffffff


	//   ....[134]....
        /*0498*/ 	.word	0xffffffff


	//   ....[135]....
        /*049c*/ 	.word	0xffffffff


	//   ....[136]....
        /*04a0*/ 	.word	0xffffffff


	//   ....[137]....
        /*04a4*/ 	.word	0xffffffff


	//   ....[138]....
        /*04a8*/ 	.word	0x0500000f


	//   ....[139]....
        /*04ac*/ 	.word	0x0500000f


	//   ....[140]....
        /*04b0*/ 	.word	0x0500000f


	//   ....[141]....
        /*04b4*/ 	.word	0x0500000f


	//   ....[142]....
        /*04b8*/ 	.word	0x0500000f


	//   ....[143]....
        /*04bc*/ 	.word	0x0500000f


	//   ....[144]....
        /*04c0*/ 	.word	0x0500000f


	//   ....[145]....
        /*04c4*/ 	.word	0x0500000f


	//   ....[146]....
        /*04c8*/ 	.word	0x0500000f


	//   ....[147]....
        /*04cc*/ 	.word	0x0500000f


	//   ....[148]....
        /*04d0*/ 	.word	0x0500000f


	//   ....[149]....
        /*04d4*/ 	.word	0x0500000f


	//   ....[150]....
        /*04d8*/ 	.word	0x0500000f


	//   ....[151]....
        /*04dc*/ 	.word	0x0500000f


	//   ....[152]....
        /*04e0*/ 	.word	0x0500000f


	//   ....[153]....
        /*04e4*/ 	.word	0x0500000f


	//   ....[154]....
        /*04e8*/ 	.word	0x0500000f


	//   ....[155]....
        /*04ec*/ 	.word	0x0500000f


	//----- nvinfo : EIATTR_COOP_GROUP_INSTR_OFFSETS
	.align		4
.L_433:
        /*04f0*/ 	.byte	0x04, 0x28
        /*04f2*/ 	.short	(.L_435 - .L_434)


	//   ....[0]....
.L_434:
        /*04f4*/ 	.word	0x00000070


	//   ....[1]....
        /*04f8*/ 	.word	0x00000140


	//   ....[2]....
        /*04fc*/ 	.word	0x00000190


	//   ....[3]....
        /*0500*/ 	.word	0x000003c0


	//   ....[4]....
        /*0504*/ 	.word	0x00000520


	//   ....[5]....
        /*0508*/ 	.word	0x00000640


	//   ....[6]....
        /*050c*/ 	.word	0x000007a0


	//   ....[7]....
        /*0510*/ 	.word	0x00001a20


	//   ....[8]....
        /*0514*/ 	.word	0x000026d0


	//   ....[9]....
        /*0518*/ 	.word	0x00002bf0


	//   ....[10]....
        /*051c*/ 	.word	0x00003730


	//   ....[11]....
        /*0520*/ 	.word	0x00003790


	//   ....[12]....
        /*0524*/ 	.word	0x00003a20


	//   ....[13]....
        /*0528*/ 	.word	0x00003aa0


	//   ....[14]....
        /*052c*/ 	.word	0x00005060


	//   ....[15]....
        /*0530*/ 	.word	0x00005350


	//   ....[16]....
        /*0534*/ 	.word	0x00005a40


	//   ....[17]....
        /*0538*/ 	.word	0x00005b40


	//   ....[18]....
        /*053c*/ 	.word	0x00005ee0


	//   ....[19]....
        /*0540*/ 	.word	0x00005f40


	//   ....[20]....
        /*0544*/ 	.word	0x00007d10


	//   ....[21]....
        /*0548*/ 	.word	0x00007d40


	//   ....[22]....
        /*054c*/ 	.word	0x00007d60


	//   ....[23]....
        /*0550*/ 	.word	0x00007db0


	//   ....[24]....
        /*0554*/ 	.word	0x00009a40


	//   ....[25]....
        /*0558*/ 	.word	0x00009c40


	//   ....[26]....
        /*055c*/ 	.word	0x0000a320


	//   ....[27]....
        /*0560*/ 	.word	0x0000a420


	//   ....[28]....
        /*0564*/ 	.word	0x0000a7d0


	//   ....[29]....
        /*0568*/ 	.word	0x0000a840


	//   ....[30]....
        /*056c*/ 	.word	0x0000ba20


	//   ....[31]....
        /*0570*/ 	.word	0x0000ba30


	//   ....[32]....
        /*0574*/ 	.word	0x0000ba60


	//   ....[33]....
        /*0578*/ 	.word	0x0000ba70


	//   ....[34]....
        /*057c*/ 	.word	0x0000d430


	//   ....[35]....
        /*0580*/ 	.word	0x0000d450


	//   ....[36]....
        /*0584*/ 	.word	0x0000d5a0


	//   ....[37]....
        /*0588*/ 	.word	0x0000d5e0


	//   ....[38]....
        /*058c*/ 	.word	0x0000d610


	//   ....[39]....
        /*0590*/ 	.word	0x0000d630


	//   ....[40]....
        /*0594*/ 	.word	0x0000d650


	//   ....[41]....
        /*0598*/ 	.word	0x0000d660


	//   ....[42]....
        /*059c*/ 	.word	0x0000d680


	//   ....[43]....
        /*05a0*/ 	.word	0x0000d6a0


	//   ....[44]....
        /*05a4*/ 	.word	0x0000d6d0


	//   ....[45]....
        /*05a8*/ 	.word	0x0000d700


	//   ....[46]....
        /*05ac*/ 	.word	0x0000d730


	//   ....[47]....
        /*05b0*/ 	.word	0x0000d740


	//   ....[48]....
        /*05b4*/ 	.word	0x0000d760


	//   ....[49]....
        /*05b8*/ 	.word	0x0000d770


	//   ....[50]....
        /*05bc*/ 	.word	0x0000d780


	//   ....[51]....
        /*05c0*/ 	.word	0x0000d790


	//   ....[52]....
        /*05c4*/ 	.word	0x0000d7b0


	//   ....[53]....
        /*05c8*/ 	.word	0x0000d7d0


	//   ....[54]....
        /*05cc*/ 	.word	0x0000d7f0


	//   ....[55]....
        /*05d0*/ 	.word	0x0000d800


	//   ....[56]....
        /*05d4*/ 	.word	0x0000d810


	//   ....[57]....
        /*05d8*/ 	.word	0x0000d820


	//   ....[58]....
        /*05dc*/ 	.word	0x0000d840


	//   ....[59]....
        /*05e0*/ 	.word	0x0000d860


	//   ....[60]....
        /*05e4*/ 	.word	0x0000d870


	//   ....[61]....
        /*05e8*/ 	.word	0x0000d880


	//   ....[62]....
        /*05ec*/ 	.word	0x0000d8a0


	//   ....[63]....
        /*05f0*/ 	.word	0x0000d8b0


	//   ....[64]....
        /*05f4*/ 	.word	0x0000d8c0


	//   ....[65]....
        /*05f8*/ 	.word	0x0000d8d0


	//   ....[66]....
        /*05fc*/ 	.word	0x0000d900


	//   ....[67]....
        /*0600*/ 	.word	0x0000d930


	//   ....[68]....
        /*0604*/ 	.word	0x0000d950


	//   ....[69]....
        /*0608*/ 	.word	0x0000d970


	//   ....[70]....
        /*060c*/ 	.word	0x0000d990


	//   ....[71]....
        /*0610*/ 	.word	0x0000da00


	//   ....[72]....
        /*0614*/ 	.word	0x0000da20


	//   ....[73]....
        /*0618*/ 	.word	0x0000da30


	//   ....[74]....
        /*061c*/ 	.word	0x0000da40


	//   ....[75]....
        /*0620*/ 	.word	0x0000da50


	//   ....[76]....
        /*0624*/ 	.word	0x0000da60


	//   ....[77]....
        /*0628*/ 	.word	0x0000da70


	//   ....[78]....
        /*062c*/ 	.word	0x0000da80


	//   ....[79]....
        /*0630*/ 	.word	0x0000da90


	//   ....[80]....
        /*0634*/ 	.word	0x0000daa0


	//   ....[81]....
        /*0638*/ 	.word	0x0000dab0


	//   ....[82]....
        /*063c*/ 	.word	0x0000dad0


	//   ....[83]....
        /*0640*/ 	.word	0x0000dae0


	//   ....[84]....
        /*0644*/ 	.word	0x0000daf0


	//   ....[85]....
        /*0648*/ 	.word	0x0000db00


	//   ....[86]....
        /*064c*/ 	.word	0x0000db10


	//   ....[87]....
        /*0650*/ 	.word	0x0000db20


	//   ....[88]....
        /*0654*/ 	.word	0x0000db30


	//   ....[89]....
        /*0658*/ 	.word	0x0000db40


	//   ....[90]....
        /*065c*/ 	.word	0x0000db50


	//   ....[91]....
        /*0660*/ 	.word	0x0000db60


	//   ....[92]....
        /*0664*/ 	.word	0x0000db70


	//   ....[93]....
        /*0668*/ 	.word	0x0000db80


	//   ....[94]....
        /*066c*/ 	.word	0x0000db90


	//   ....[95]....
        /*0670*/ 	.word	0x0000dba0


	//   ....[96]....
        /*0674*/ 	.word	0x0000dbb0


	//   ....[97]....
        /*0678*/ 	.word	0x0000dbc0


	//   ....[98]....
        /*067c*/ 	.word	0x0000e3c0


	//   ....[99]....
        /*0680*/ 	.word	0x0000e3f0


	//   ....[100]....
        /*0684*/ 	.word	0x0000e420


	//   ....[101]....
        /*0688*/ 	.word	0x0000e450


	//   ....[102]....
        /*068c*/ 	.word	0x0000e9a0


	//   ....[103]....
        /*0690*/ 	.word	0x0000e9e0


	//   ....[104]....
        /*0694*/ 	.word	0x0000eb20


	//   ....[105]....
        /*0698*/ 	.word	0x0000eb40


	//   ....[106]....
        /*069c*/ 	.word	0x0000ec80


	//   ....[107]....
        /*06a0*/ 	.word	0x0000eca0


	//   ....[108]....
        /*06a4*/ 	.word	0x0000edf0


	//   ....[109]....
        /*06a8*/ 	.word	0x0000ee10


	//   ....[110]....
        /*06ac*/ 	.word	0x0000f510


	//   ....[111]....
        /*06b0*/ 	.word	0x0000f540


	//   ....[112]....
        /*06b4*/ 	.word	0x0000f690


	//   ....[113]....
        /*06b8*/ 	.word	0x0000f6b0


	//   ....[114]....
        /*06bc*/ 	.word	0x0000f7f0


	//   ....[115]....
        /*06c0*/ 	.word	0x0000f810


	//   ....[116]....
        /*06c4*/ 	.word	0x0000f960


	//   ....[117]....
        /*06c8*/ 	.word	0x0000f980


	//   ....[118]....
        /*06cc*/ 	.word	0x0000fb60


	//   ....[119]....
        /*06d0*/ 	.word	0x00010fd0


	//   ....[120]....
        /*06d4*/ 	.word	0x00011bc0


	//   ....[121]....
        /*06d8*/ 	.word	0x00011bf0


	//   ....[122]....
        /*06dc*/ 	.word	0x00011c20


	//   ....[123]....
        /*06e0*/ 	.word	0x00011c50


	//   ....[124]....
        /*06e4*/ 	.word	0x00011d50


	//   ....[125]....
        /*06e8*/ 	.word	0x00011d60


	//   ....[126]....
        /*06ec*/ 	.word	0x00011de0


	//   ....[127]....
        /*06f0*/ 	.word	0x00011df0


	//   ....[128]....
        /*06f4*/ 	.word	0x00011e70


	//   ....[129]....
        /*06f8*/ 	.word	0x00011e80


	//   ....[130]....
        /*06fc*/ 	.word	0x00011f00


	//   ....[131]....
        /*0700*/ 	.word	0x00011f10


	//   ....[132]....
        /*0704*/ 	.word	0x00011f90


	//   ....[133]....
        /*0708*/ 	.word	0x00011fa0


	//   ....[134]....
        /*070c*/ 	.word	0x00011fb0


	//   ....[135]....
        /*0710*/ 	.word	0x00011fc0


	//   ....[136]....
        /*0714*/ 	.word	0x00013d10


	//   ....[137]....
        /*0718*/ 	.word	0x00013eb0


	//   ....[138]....
        /*071c*/ 	.word	0x00014570


	//   ....[139]....
        /*0720*/ 	.word	0x00014720


	//   ....[140]....
        /*0724*/ 	.word	0x00014780


	//   ....[141]....
        /*0728*/ 	.word	0x00014810


	//   ....[142]....
        /*072c*/ 	.word	0x000148b0


	//   ....[143]....
        /*0730*/ 	.word	0x00014970


	//   ....[144]....
        /*0734*/ 	.word	0x00014a70


	//   ....[145]....
        /*0738*/ 	.word	0x00014ad0


	//   ....[146]....
        /*073c*/ 	.word	0x00014bc0


	//   ....[147]....
        /*0740*/ 	.word	0x00014c20


	//   ....[148]....
        /*0744*/ 	.word	0x00014d10


	//   ....[149]....
        /*0748*/ 	.word	0x00014d70


	//   ....[150]....
        /*074c*/ 	.word	0x00014e60


	//   ....[151]....
        /*0750*/ 	.word	0x00014ec0


	//   ....[152]....
        /*0754*/ 	.word	0x00014f90


	//   ....[153]....
        /*0758*/ 	.word	0x00015010


	//   ....[154]....
        /*075c*/ 	.word	0x000150e0


	//   ....[155]....
        /*0760*/ 	.word	0x00015430


	//----- nvinfo : EIATTR_REG_RECONFIG
	.align		4
.L_435:
        /*0764*/ 	.byte	0x01, 0x54
	.zero		2


	//----- nvinfo : EIATTR_SYSCALL_OFFSETS
	.align		4
        /*0768*/ 	.byte	0x04, 0x46
        /*076a*/ 	.short	(.L_437 - .L_436)


	//   ....[0]....
.L_436:
        /*076c*/ 	.word	0x00001c00


	//   ....[1]....
        /*0770*/ 	.word	0x000109e0


	//   ....[2]....
        /*0774*/ 	.word	0x00010b70


	//   ....[3]....
        /*0778*/ 	.word	0x00010cd0


	//   ....[4]....
        /*077c*/ 	.word	0x00010e20


	//   ....[5]....
        /*0780*/ 	.word	0x000117e0


	//----- nvinfo : EIATTR_MBARRIER_INSTR_OFFSETS
	.align		4
.L_437:
        /*0784*/ 	.byte	0x04, 0x39
        /*0786*/ 	.short	(.L_439 - .L_438)


	//   ....[0]....
.L_438:
        /*0788*/ 	.word	0x00000270
        /*078c*/ 	.word	0x000000ff
        /*0790*/ 	.word	0x00028400
        /*0794*/ 	.short	0x0100
        /*0796*/ 	.byte	0x08
	.zero		1


	//   ....[1]....
        /*0798*/ 	.word	0x00000280
        /*079c*/ 	.word	0x000000ff
        /*07a0*/ 	.word	0x00028420
        /*07a4*/ 	.short	0x0100
        /*07a6*/ 	.byte	0x08
	.zero		1


	//   ....[2]....
        /*07a8*/ 	.word	0x00000370
        /*07ac*/ 	.word	0x000000ff
        /*07b0*/ 	.word	0x00028430
        /*07b4*/ 	.short	0x0100
        /*07b6*/ 	.byte	0x08
	.zero		1


	//   ....[3]....
        /*07b8*/ 	.word	0x00000380
        /*07bc*/ 	.word	0x000000ff
        /*07c0*/ 	.word	0x00028440
        /*07c4*/ 	.short	0x0100
        /*07c6*/ 	.byte	0x08
	.zero		1


	//   ....[4]....
        /*07c8*/ 	.word	0x00000390
        /*07cc*/ 	.word	0x000000ff
        /*07d0*/ 	.word	0x00028438
        /*07d4*/ 	.short	0x0100
        /*07d6*/ 	.byte	0x08
	.zero		1


	//   ....[5]....
        /*07d8*/ 	.word	0x000003a0
        /*07dc*/ 	.word	0x000000ff
        /*07e0*/ 	.word	0x00028448
        /*07e4*/ 	.short	0x0100
        /*07e6*/ 	.byte	0x08
	.zero		1


	//   ....[6]....
        /*07e8*/ 	.word	0x000004d0
        /*07ec*/ 	.word	0x000000ff
        /*07f0*/ 	.word	0x00028450
        /*07f4*/ 	.short	0x0100
        /*07f6*/ 	.byte	0x08
	.zero		1


	//   ....[7]....
        /*07f8*/ 	.word	0x000004e0
        /*07fc*/ 	.word	0x000000ff
        /*0800*/ 	.word	0x00028460
        /*0804*/ 	.short	0x0100
        /*0806*/ 	.byte	0x08
	.zero		1


	//   ....[8]....
        /*0808*/ 	.word	0x000004f0
        /*080c*/ 	.word	0x000000ff
        /*0810*/ 	.word	0x00028458
        /*0814*/ 	.short	0x0100
        /*0816*/ 	.byte	0x08
	.zero		1


	//   ....[9]....
        /*0818*/ 	.word	0x00000500
        /*081c*/ 	.word	0x000000ff
        /*0820*/ 	.word	0x00028468
        /*0824*/ 	.short	0x0100
        /*0826*/ 	.byte	0x08
	.zero		1


	//   ....[10]....
        /*0828*/ 	.word	0x000005f0
        /*082c*/ 	.word	0x000000ff
        /*0830*/ 	.word	0x00028470
        /*0834*/ 	.short	0x0100
        /*0836*/ 	.byte	0x06
	.zero		1


	//   ....[11]....
        /*0838*/ 	.word	0x00000600
        /*083c*/ 	.word	0x000000ff
        /*0840*/ 	.word	0x00028480
        /*0844*/ 	.short	0x0100
        /*0846*/ 	.byte	0x06
	.zero		1


	//   ....[12]....
        /*0848*/ 	.word	0x00000610
        /*084c*/ 	.word	0x000000ff
        /*0850*/ 	.word	0x00028478
        /*0854*/ 	.short	0x0100
        /*0856*/ 	.byte	0x06
	.zero		1


	//   ....[13]....
        /*0858*/ 	.word	0x00000620
        /*085c*/ 	.word	0x000000ff
        /*0860*/ 	.word	0x00028488
        /*0864*/ 	.short	0x0100
        /*0866*/ 	.byte	0x06
	.zero		1


	//   ....[14]....
        /*0868*/ 	.word	0x00000750
        /*086c*/ 	.word	0x000000ff
        /*0870*/ 	.word	0x00028490
        /*0874*/ 	.short	0x0100
        /*0876*/ 	.byte	0x08
	.zero		1


	//   ....[15]....
        /*0878*/ 	.word	0x00000760
        /*087c*/ 	.word	0x000000ff
        /*0880*/ 	.word	0x000284a0
        /*0884*/ 	.short	0x0100
        /*0886*/ 	.byte	0x08
	.zero		1


	//   ....[16]....
        /*0888*/ 	.word	0x00000770
        /*088c*/ 	.word	0x000000ff
        /*0890*/ 	.word	0x00028498
        /*0894*/ 	.short	0x0100
        /*0896*/ 	.byte	0x08
	.zero		1


	//   ....[17]....
        /*0898*/ 	.word	0x00000780
        /*089c*/ 	.word	0x000000ff
        /*08a0*/ 	.word	0x000284a8
        /*08a4*/ 	.short	0x0100
        /*08a6*/ 	.byte	0x08
	.zero		1


	//   ....[18]....
        /*08a8*/ 	.word	0x000008b0
        /*08ac*/ 	.word	0x000000ff
        /*08b0*/ 	.word	0x000284b0
        /*08b4*/ 	.short	0x0100
        /*08b6*/ 	.byte	0x08
	.zero		1


	//   ....[19]....
        /*08b8*/ 	.word	0x000008c0
        /*08bc*/ 	.word	0x000000ff
        /*08c0*/ 	.word	0x000284c0
        /*08c4*/ 	.short	0x0100
        /*08c6*/ 	.byte	0x08
	.zero		1


	//   ....[20]....
        /*08c8*/ 	.word	0x000008d0
        /*08cc*/ 	.word	0x000000ff
        /*08d0*/ 	.word	0x000284b8
        /*08d4*/ 	.short	0x0100
        /*08d6*/ 	.byte	0x08
	.zero		1


	//   ....[21]....
        /*08d8*/ 	.word	0x000008e0
        /*08dc*/ 	.word	0x000000ff
        /*08e0*/ 	.word	0x000284c8
        /*08e4*/ 	.short	0x0100
        /*08e6*/ 	.byte	0x08
	.zero		1


	//   ....[22]....
        /*08e8*/ 	.word	0x00001f50
        /*08ec*/ 	.word	0x000000ff
        /*08f0*/ 	.word	0x00028400
        /*08f4*/ 	.short	0x010a
        /*08f6*/ 	.byte	0x29
	.zero		1


	//   ....[23]....
        /*08f8*/ 	.word	0x00001ff0
        /*08fc*/ 	.word	0x00000006
        /*0900*/ 	.word	0x00028430
        /*0904*/ 	.short	0x010a
        /*0906*/ 	.byte	0x3f
	.zero		1


	//   ....[24]....
        /*0908*/ 	.word	0x00002050
        /*090c*/ 	.word	0x00000006
        /*0910*/ 	.word	0x00028430
        /*0914*/ 	.short	0x010a
        /*0916*/ 	.byte	0x3f
	.zero		1


	//   ....[25]....
        /*0918*/ 	.word	0x000027e0
        /*091c*/ 	.word	0x00000003
        /*0920*/ 	.word	0x00000000
        /*0924*/ 	.short	0x0101
        /*0926*/ 	.byte	0x3f
	.zero		1


	//   ....[26]....
        /*0928*/ 	.word	0x00004730
        /*092c*/ 	.word	0x000000ff
        /*0930*/ 	.word	0x00028430
        /*0934*/ 	.short	0x010a
        /*0936*/ 	.byte	0x06
	.zero		1


	//   ....[27]....
        /*0938*/ 	.word	0x00004770
        /*093c*/ 	.word	0x000000ff
        /*0940*/ 	.word	0x00028430
        /*0944*/ 	.short	0x010a
        /*0946*/ 	.byte	0x06
	.zero		1


	//   ....[28]....
        /*0948*/ 	.word	0x00004ab0
        /*094c*/ 	.word	0x000000ff
        /*0950*/ 	.word	0x00028450
        /*0954*/ 	.short	0x010a
        /*0956*/ 	.byte	0x06
	.zero		1


	//   ....[29]....
        /*0958*/ 	.word	0x00004af0
        /*095c*/ 	.word	0x000000ff
        /*0960*/ 	.word	0x00028450
        /*0964*/ 	.short	0x010a
        /*0966*/ 	.byte	0x06
	.zero		1


	//   ....[30]....
        /*0968*/ 	.word	0x00005150
        /*096c*/ 	.word	0x00000009
        /*0970*/ 	.word	0x00000000
        /*0974*/ 	.short	0x0101
        /*0976*/ 	.byte	0x3f
	.zero		1


	//   ....[31]....
        /*0978*/ 	.word	0x000065e0
        /*097c*/ 	.word	0x000000ff
        /*0980*/ 	.word	0x00000000
        /*0984*/ 	.short	0x0101
        /*0986*/ 	.byte	0x06
	.zero		1


	//   ....[32]....
        /*0988*/ 	.word	0x00007230
        /*098c*/ 	.word	0x000000ff
        /*0990*/ 	.word	0x00028430
        /*0994*/ 	.short	0x010a
        /*0996*/ 	.byte	0x06
	.zero		1


	//   ....[33]....
        /*0998*/ 	.word	0x00007270
        /*099c*/ 	.word	0x000000ff
        /*09a0*/ 	.word	0x00028430
        /*09a4*/ 	.short	0x010a
        /*09a6*/ 	.byte	0x06
	.zero		1


	//   ....[34]....
        /*09a8*/ 	.word	0x000075e0
        /*09ac*/ 	.word	0x000000ff
        /*09b0*/ 	.word	0x00028450
        /*09b4*/ 	.short	0x010a
        /*09b6*/ 	.byte	0x06
	.zero		1


	//   ....[35]....
        /*09b8*/ 	.word	0x00007620
        /*09bc*/ 	.word	0x000000ff
        /*09c0*/ 	.word	0x00028450
        /*09c4*/ 	.short	0x010a
        /*09c6*/ 	.byte	0x06
	.zero		1


	//   ....[36]....
        /*09c8*/ 	.word	0x000083d0
        /*09cc*/ 	.word	0x00000003
        /*09d0*/ 	.word	0x00000000
        /*09d4*/ 	.short	0x0101
        /*09d6*/ 	.byte	0x3f
	.zero		1


	//   ....[37]....
        /*09d8*/ 	.word	0x00008620
        /*09dc*/ 	.word	0x000000ff
        /*09e0*/ 	.word	0x00000000
        /*09e4*/ 	.short	0x0101
        /*09e6*/ 	.byte	0x06
	.zero		1


	//   ....[38]....
        /*09e8*/ 	.word	0x00009030
        /*09ec*/ 	.word	0x000000ff
        /*09f0*/ 	.word	0x00028430
        /*09f4*/ 	.short	0x010a
        /*09f6*/ 	.byte	0x06
	.zero		1


	//   ....[39]....
        /*09f8*/ 	.word	0x00009070
        /*09fc*/ 	.word	0x000000ff
        /*0a00*/ 	.word	0x00028430
        /*0a04*/ 	.short	0x010a
        /*0a06*/ 	.byte	0x06
	.zero		1


	//   ....[40]....
        /*0a08*/ 	.word	0x000093e0
        /*0a0c*/ 	.word	0x000000ff
        /*0a10*/ 	.word	0x00028450
        /*0a14*/ 	.short	0x010a
        /*0a16*/ 	.byte	0x06
	.zero		1


	//   ....[41]....
        /*0a18*/ 	.word	0x00009420
        /*0a1c*/ 	.word	0x000000ff
        /*0a20*/ 	.word	0x00028450
        /*0a24*/ 	.short	0x010a
        /*0a26*/ 	.byte	0x06
	.zero		1


	//   ....[42]....
        /*0a28*/ 	.word	0x00009a80
        /*0a2c*/ 	.word	0x00000006
        /*0a30*/ 	.word	0x00000000
        /*0a34*/ 	.short	0x0101
        /*0a36*/ 	.byte	0x3f
	.zero		1


	//   ....[43]....
        /*0a38*/ 	.word	0x0000aec0
        /*0a3c*/ 	.word	0x000000ff
        /*0a40*/ 	.word	0x00000000
        /*0a44*/ 	.short	0x0101
        /*0a46*/ 	.byte	0x06
	.zero		1


	//   ....[44]....
        /*0a48*/ 	.word	0x0000b7c0
        /*0a4c*/ 	.word	0x000000ff
        /*0a50*/ 	.word	0x00028450
        /*0a54*/ 	.short	0x010a
        /*0a56*/ 	.byte	0x09
	.zero		1


	//   ....[45]....
        /*0a58*/ 	.word	0x0000b800
        /*0a5c*/ 	.word	0x000000ff
        /*0a60*/ 	.word	0x00028450
        /*0a64*/ 	.short	0x010a
        /*0a66*/ 	.byte	0x09
	.zero		1


	//   ....[46]....
        /*0a68*/ 	.word	0x0000c0c0
        /*0a6c*/ 	.word	0x000000ff
        /*0a70*/ 	.word	0x00000000
        /*0a74*/ 	.short	0x0101
        /*0a76*/ 	.byte	0x04
	.zero		1


	//   ....[47]....
        /*0a78*/ 	.word	0x0000e9d0
        /*0a7c*/ 	.word	0x00000004
        /*0a80*/ 	.word	0x00000000
        /*0a84*/ 	.short	0x0101
        /*0a86*/ 	.byte	0x3f
	.zero		1


	//   ....[48]....
        /*0a88*/ 	.word	0x00011250
        /*0a8c*/ 	.word	0x00000004
        /*0a90*/ 	.word	0x00028480
        /*0a94*/ 	.short	0x010a
        /*0a96*/ 	.byte	0x3f
	.zero		1


	//   ....[49]....
        /*0a98*/ 	.word	0x00011450
        /*0a9c*/ 	.word	0x00000004
        /*0aa0*/ 	.word	0x00028440
        /*0aa4*/ 	.short	0x010a
        /*0aa6*/ 	.byte	0x3f
	.zero		1


	//   ....[50]....
        /*0aa8*/ 	.word	0x000120e0
        /*0aac*/ 	.word	0x00000011
        /*0ab0*/ 	.word	0x00028400
        /*0ab4*/ 	.short	0x0107
        /*0ab6*/ 	.byte	0x3f
	.zero		1


	//   ....[51]....
        /*0ab8*/ 	.word	0x000121e0
        /*0abc*/ 	.word	0x00000011
        /*0ac0*/ 	.word	0x00028400
        /*0ac4*/ 	.short	0x0101
        /*0ac6*/ 	.byte	0x3f
	.zero		1


	//   ....[52]....
        /*0ac8*/ 	.word	0x00012200
        /*0acc*/ 	.word	0x00000011
        /*0ad0*/ 	.word	0x00028420
        /*0ad4*/ 	.short	0x010a
        /*0ad6*/ 	.byte	0x3f
	.zero		1


	//   ....[53]....
        /*0ad8*/ 	.word	0x00012510
        /*0adc*/ 	.word	0x00000006
        /*0ae0*/ 	.word	0x00028480
        /*0ae4*/ 	.short	0x010a
        /*0ae6*/ 	.byte	0x3f
	.zero		1


	//   ....[54]....
        /*0ae8*/ 	.word	0x00012860
        /*0aec*/ 	.word	0x00000006
        /*0af0*/ 	.word	0x00028440
        /*0af4*/ 	.short	0x010a
        /*0af6*/ 	.byte	0x3f
	.zero		1


	//   ....[55]....
        /*0af8*/ 	.word	0x00012c20
        /*0afc*/ 	.word	0x00000013
        /*0b00*/ 	.word	0x00028470
        /*0b04*/ 	.short	0x010a
        /*0b06*/ 	.byte	0x3f
	.zero		1


	//   ....[56]....
        /*0b08*/ 	.word	0x00012c90
        /*0b0c*/ 	.word	0x00000013
        /*0b10*/ 	.word	0x00028460
        /*0b14*/ 	.short	0x010a
        /*0b16*/ 	.byte	0x3f
	.zero		1


	//   ....[57]....
        /*0b18*/ 	.word	0x00013270
        /*0b1c*/ 	.word	0x00000013
        /*0b20*/ 	.word	0x00028450
        /*0b24*/ 	.short	0x0101
        /*0b26*/ 	.byte	0x3f
	.zero		1


	//   ....[58]....
        /*0b28*/ 	.word	0x000132f0
        /*0b2c*/ 	.word	0x00000013
        /*0b30*/ 	.word	0x00000000
        /*0b34*/ 	.short	0x0101
        /*0b36*/ 	.byte	0x3f
	.zero		1


	//   ....[59]....
        /*0b38*/ 	.word	0x00013520
        /*0b3c*/ 	.word	0x00000002
        /*0b40*/ 	.word	0x00028470
        /*0b44*/ 	.short	0x010a
        /*0b46*/ 	.byte	0x3f
	.zero		1


	//   ....[60]....
        /*0b48*/ 	.word	0x00013590
        /*0b4c*/ 	.word	0x00000002
        /*0b50*/ 	.word	0x00028460
        /*0b54*/ 	.short	0x010a
        /*0b56*/ 	.byte	0x3f
	.zero		1


	//   ....[61]....
        /*0b58*/ 	.word	0x00013b30
        /*0b5c*/ 	.word	0x00000002
        /*0b60*/ 	.word	0x00028450
        /*0b64*/ 	.short	0x0101
        /*0b66*/ 	.byte	0x3f
	.zero		1


	//   ....[62]....
        /*0b68*/ 	.word	0x00013bb0
        /*0b6c*/ 	.word	0x00000002
        /*0b70*/ 	.word	0x00000000
        /*0b74*/ 	.short	0x0101
        /*0b76*/ 	.byte	0x3f
	.zero		1


	//   ....[63]....
        /*0b78*/ 	.word	0x00013e30
        /*0b7c*/ 	.word	0x00000000
        /*0b80*/ 	.word	0x00028420
        /*0b84*/ 	.short	0x010a
        /*0b86*/ 	.byte	0x3f
	.zero		1


	//   ....[64]....
        /*0b88*/ 	.word	0x00013ff0
        /*0b8c*/ 	.word	0x00000006
        /*0b90*/ 	.word	0x00000000
        /*0b94*/ 	.short	0x010a
        /*0b96*/ 	.byte	0x3f
	.zero		1


	//   ....[65]....
        /*0b98*/ 	.word	0x00014060
        /*0b9c*/ 	.word	0x00000007
        /*0ba0*/ 	.word	0x00000000
        /*0ba4*/ 	.short	0x010a
        /*0ba6*/ 	.byte	0x3f
	.zero		1


	//   ....[66]....
        /*0ba8*/ 	.word	0x000140c0
        /*0bac*/ 	.word	0x00000004
        /*0bb0*/ 	.word	0x00028460
        /*0bb4*/ 	.short	0x010a
        /*0bb6*/ 	.byte	0x3f
	.zero		1


	//   ....[67]....
        /*0bb8*/ 	.word	0x00014110
        /*0bbc*/ 	.word	0x00000003
        /*0bc0*/ 	.word	0x00028460
        /*0bc4*/ 	.short	0x010a
        /*0bc6*/ 	.byte	0x3f
	.zero		1


	//   ....[68]....
        /*0bc8*/ 	.word	0x00014150
        /*0bcc*/ 	.word	0x00000004
        /*0bd0*/ 	.word	0x00028480
        /*0bd4*/ 	.short	0x010a
        /*0bd6*/ 	.byte	0x3f
	.zero		1


	//   ....[69]....
        /*0bd8*/ 	.word	0x00014170
        /*0bdc*/ 	.word	0x00000003
        /*0be0*/ 	.word	0x00028480
        /*0be4*/ 	.short	0x010a
        /*0be6*/ 	.byte	0x3f
	.zero		1


	//   ....[70]....
        /*0be8*/ 	.word	0x000141e0
        /*0bec*/ 	.word	0x00000003
        /*0bf0*/ 	.word	0x00028400
        /*0bf4*/ 	.short	0x010a
        /*0bf6*/ 	.byte	0x3f
	.zero		1


	//   ....[71]....
        /*0bf8*/ 	.word	0x00014230
        /*0bfc*/ 	.word	0x00000006
        /*0c00*/ 	.word	0x00028430
        /*0c04*/ 	.short	0x010a
        /*0c06*/ 	.byte	0x3f
	.zero		1


	//   ....[72]....
        /*0c08*/ 	.word	0x00014290
        /*0c0c*/ 	.word	0x00000009
        /*0c10*/ 	.word	0x00028430
        /*0c14*/ 	.short	0x010a
        /*0c16*/ 	.byte	0x3f
	.zero		1


	//   ....[73]....
        /*0c18*/ 	.word	0x000142f0
        /*0c1c*/ 	.word	0x00000009
        /*0c20*/ 	.word	0x00028450
        /*0c24*/ 	.short	0x010a
        /*0c26*/ 	.byte	0x3f
	.zero		1


	//   ....[74]....
        /*0c28*/ 	.word	0x00014350
        /*0c2c*/ 	.word	0x00000007
        /*0c30*/ 	.word	0x00028430
        /*0c34*/ 	.short	0x010a
        /*0c36*/ 	.byte	0x3f
	.zero		1


	//   ....[75]....
        /*0c38*/ 	.word	0x000143b0
        /*0c3c*/ 	.word	0x00000007
        /*0c40*/ 	.word	0x00028450
        /*0c44*/ 	.short	0x010a
        /*0c46*/ 	.byte	0x3f
	.zero		1


	//   ....[76]....
        /*0c48*/ 	.word	0x00014410
        /*0c4c*/ 	.word	0x00000007
        /*0c50*/ 	.word	0x00028430
        /*0c54*/ 	.short	0x010a
        /*0c56*/ 	.byte	0x3f
	.zero		1


	//   ....[77]....
        /*0c58*/ 	.word	0x00014470
        /*0c5c*/ 	.word	0x00000007
        /*0c60*/ 	.word	0x00028450
        /*0c64*/ 	.short	0x010a
        /*0c66*/ 	.byte	0x3f
	.zero		1


	//   ....[78]....
        /*0c68*/ 	.word	0x000144d0
        /*0c6c*/ 	.word	0x00000005
        /*0c70*/ 	.word	0x00028450
        /*0c74*/ 	.short	0x010a
        /*0c76*/ 	.byte	0x3f
	.zero		1


	//   ....[79]....
        /*0c78*/ 	.word	0x00014620
        /*0c7c*/ 	.word	0x00000004
        /*0c80*/ 	.word	0x00028480
        /*0c84*/ 	.short	0x010a
        /*0c86*/ 	.byte	0x3f
	.zero		1


	//   ....[80]....
        /*0c88*/ 	.word	0x00014670
        /*0c8c*/ 	.word	0x00000004
        /*0c90*/ 	.word	0x00028440
        /*0c94*/ 	.short	0x010a
        /*0c96*/ 	.byte	0x3f
	.zero		1


	//   ....[81]....
        /*0c98*/ 	.word	0x00015120
        /*0c9c*/ 	.word	0x00000011
        /*0ca0*/ 	.word	0x00028420
        /*0ca4*/ 	.short	0x010a
        /*0ca6*/ 	.byte	0x3f
	.zero		1


	//   ....[82]....
        /*0ca8*/ 	.word	0x00015170
        /*0cac*/ 	.word	0x00000006
        /*0cb0*/ 	.word	0x00028480
        /*0cb4*/ 	.short	0x010a
        /*0cb6*/ 	.byte	0x3f
	.zero		1


	//   ....[83]....
        /*0cb8*/ 	.word	0x000151c0
        /*0cbc*/ 	.word	0x00000006
        /*0cc0*/ 	.word	0x00028440
        /*0cc4*/ 	.short	0x010a
        /*0cc6*/ 	.byte	0x3f
	.zero		1


	//   ....[84]....
        /*0cc8*/ 	.word	0x00015210
        /*0ccc*/ 	.word	0x00000013
        /*0cd0*/ 	.word	0x00028470
        /*0cd4*/ 	.short	0x010a
        /*0cd6*/ 	.byte	0x3f
	.zero		1


	//   ....[85]....
        /*0cd8*/ 	.word	0x00015260
        /*0cdc*/ 	.word	0x00000013
        /*0ce0*/ 	.word	0x00028460
        /*0ce4*/ 	.short	0x010a
        /*0ce6*/ 	.byte	0x3f
	.zero		1


	//   ....[86]....
        /*0ce8*/ 	.word	0x000152b0
        /*0cec*/ 	.word	0x00000002
        /*0cf0*/ 	.word	0x00028470
        /*0cf4*/ 	.short	0x010a
        /*0cf6*/ 	.byte	0x3f
	.zero		1


	//   ....[87]....
        /*0cf8*/ 	.word	0x00015300
        /*0cfc*/ 	.word	0x00000002
        /*0d00*/ 	.word	0x00028460
        /*0d04*/ 	.short	0x010a
        /*0d06*/ 	.byte	0x3f
	.zero		1


	//   ....[88]....
        /*0d08*/ 	.word	0x00015350
        /*0d0c*/ 	.word	0x00000000
        /*0d10*/ 	.word	0x00028420
        /*0d14*/ 	.short	0x010a
        /*0d16*/ 	.byte	0x3f
	.zero		1


	//   ....[89]....
        /*0d18*/ 	.word	0x000154f0
        /*0d1c*/ 	.word	0x00000006
        /*0d20*/ 	.word	0x00000000
        /*0d24*/ 	.short	0x010a
        /*0d26*/ 	.byte	0x3f
	.zero		1


	//   ....[90]....
        /*0d28*/ 	.word	0x00015540
        /*0d2c*/ 	.word	0x00000007
        /*0d30*/ 	.word	0x00000000
        /*0d34*/ 	.short	0x010a
        /*0d36*/ 	.byte	0x3f
	.zero		1


	//   ....[91]....
        /*0d38*/ 	.word	0x00015590
        /*0d3c*/ 	.word	0x00000004
        /*0d40*/ 	.word	0x00028460
        /*0d44*/ 	.short	0x010a
        /*0d46*/ 	.byte	0x3f
	.zero		1


	//   ....[92]....
        /*0d48*/ 	.word	0x000155e0
        /*0d4c*/ 	.word	0x00000003
        /*0d50*/ 	.word	0x00028460
        /*0d54*/ 	.short	0x010a
        /*0d56*/ 	.byte	0x3f
	.zero		1


	//   ....[93]....
        /*0d58*/ 	.word	0x00015630
        /*0d5c*/ 	.word	0x00000004
        /*0d60*/ 	.word	0x00028480
        /*0d64*/ 	.short	0x010a
        /*0d66*/ 	.byte	0x3f
	.zero		1


	//----- nvinfo : EIATTR_NUM_MBARRIERS
	.align		4
.L_439:
        /*0d68*/ 	.byte	0x03, 0x38
        /*0d6a*/ 	.short	0x0016


	//----- nvinfo : EIATTR_EXIT_INSTR_OFFSETS
	.align		4
        /*0d6c*/ 	.byte	0x04, 0x1c
        /*0d6e*/ 	.short	(.L_441 - .L_440)


	//   ....[0]....
.L_440:
        /*0d70*/ 	.word	0x00000a40


	//   ....[1]....
        /*0d74*/ 	.word	0x0000fb00


	//   ....[2]....
        /*0d78*/ 	.word	0x000141c0


	//----- nvinfo : EIATTR_MAX_THREADS
	.align		4
.L_441:
        /*0d7c*/ 	.byte	0x04, 0x05
        /*0d7e*/ 	.short	(.L_443 - .L_442)
.L_442:
        /*0d80*/ 	.word	0x00000180
        /*0d84*/ 	.word	0x00000001
        /*0d88*/ 	.word	0x00000001


	//----- nvinfo : EIATTR_CRS_STACK_SIZE
	.align		4
.L_443:
        /*0d8c*/ 	.byte	0x04, 0x1e
        /*0d8e*/ 	.short	(.L_445 - .L_444)
.L_444:
        /*0d90*/ 	.word	0x00000000


	//----- nvinfo : EIATTR_CBANK_PARAM_SIZE
	.align		4
.L_445:
        /*0d94*/ 	.byte	0x03, 0x19
        /*0d96*/ 	.short	0x0af0


	//----- nvinfo : EIATTR_PARAM_CBANK
	.align		4
        /*0d98*/ 	.byte	0x04, 0x0a
        /*0d9a*/ 	.short	(.L_447 - .L_446)
	.align		4
.L_446:
        /*0d9c*/ 	.word	index@(.nv.constant0._ZN7cutlass13device_kernelIN5flash11enable_sm90INS1_16FlashAttnFwdSm90INS1_25CollectiveMainloopFwdSm90ILi2EN4cute5tupleIJNS5_1CILi1EEES8_S8_EEENS6_IJNS7_ILi128EEENS7_ILi64EEENS7_ILi256EEEEEELi256ENS_12float_e4m3_tEfNS_4arch4Sm90ELb0ELb1ELb1ELb0ELb0ELb0ELb0ELb1ELb1ELb1ELb0ELb0EEENS1_21CollectiveEpilogueFwdINS6_IJSA_SC_SB_EEES9_NS_10bfloat16_tESG_Li256ELb0ELb1ELb0ELb1EEENS1_30DynamicPersistentTileSchedulerILi256ELi128ELb0ELb1ELb1EEEEEEEEEvNT_6ParamsE)
        /*0da0*/ 	.short	0x0210
        /*0da2*/ 	.short	0x0af0


	//----- nvinfo : EIATTR_SW_WAR
	.align		4
.L_447:
        /*0da4*/ 	.byte	0x04, 0x36
        /*0da6*/ 	.short	(.L_449 - .L_448)
.L_448:
        /*0da8*/ 	.word	0x00000008
.L_449:


//--------------------- .nv.info._ZN7cutlass13device_kernelIN5flash11enable_sm90INS1_16FlashAttnFwdSm90INS1_25CollectiveMainloopFwdSm90ILi2EN4cute5tupleIJNS5_1CILi1EEES8_S8_EEENS6_IJNS7_ILi128EEENS7_ILi64EEENS7_ILi256EEEEEELi256ENS_12float_e4m3_tEfNS_4arch4Sm90ELb0ELb1ELb1ELb1ELb0ELb0ELb0ELb1ELb1ELb1ELb0ELb0EEENS1_21CollectiveEpilogueFwdINS6_IJSA_SC_SB_EEES9_NS_10bfloat16_tESG_Li256ELb1ELb1ELb0ELb1EEENS1_36VarlenDynamicPersistentTileSchedulerILi128ELi64ELi256ELi128ELb0ELb1ELb1ELb1ELb0ELb1EEEEEEEEEvNT_6ParamsE --------------------------
	.section	.nv.info._ZN7cutlass13device_kernelIN5flash11enable_sm90INS1_16FlashAttnFwdSm90INS1_25CollectiveMainloopFwdSm90ILi2EN4cute5tupleIJNS5_1CILi1EEES8_S8_EEENS6_IJNS7_ILi128EEENS7_ILi64EEENS7_ILi256EEEEEELi256ENS_12float_e4m3_tEfNS_4arch4Sm90ELb0ELb1ELb1ELb1ELb0ELb0ELb0ELb1ELb1ELb1ELb0ELb0EEENS1_21CollectiveEpilogueFwdINS6_IJSA_SC_SB_EEES9_NS_10bfloat16_tESG_Li256ELb1ELb1ELb0ELb1EEENS1_36VarlenDynamicPersistentTileSchedulerILi128ELi64ELi256ELi128ELb0ELb1ELb1ELb1ELb0ELb1EEEEEEEEEvNT_6ParamsE,"",@"SHT_CUDA_INFO"
	.sectionflags	@""
	.align	4


	//----- nvinfo : EIATTR_CUDA_API_VERSION
	.align		4
        /*0000*/ 	.byte	0x04, 0x37
        /*0002*/ 	.short	(.L_451 - .L_450)
.L_450:
        /*0004*/ 	.word	0x00000082


	//----- nvinfo : EIATTR_KPARAM_INFO
	.align		4
.L_451:
        /*0008*/ 	.byte	0x04, 0x17
        /*000a*/ 	.short	(.L_453 - .L_452)
.L_452:
        /*000c*/ 	.word	0x00000000
        /*0010*/ 	.short	0x0000
        /*0012*/ 	.short	0x0070
        /*0014*/ 	.byte	0x00, 0xf0, 0x01, 0x2a


	//----- nvinfo : EIATTR_SPARSE_MMA_MASK
	.align		4
.L_453:
        /*0018*/ 	.byte	0x03, 0x50
        /*001a*/ 	.short	0x0000


	//----- nvinfo : EIATTR_MAXREG_COUNT
	.align		4
        /*001c*/ 	.byte	0x03, 0x1b
        /*001e*/ 	.short	0x00a8


	//----- nvinfo : EIATTR_NUM_BARRIERS
	.align		4
        /*0020*/ 	.byte	0x02, 0x4c
        /*0022*/ 	.byte	0x10
	.zero		1


	//----- nvinfo : EIATTR_EXTERNS
	.align		4
        /*0024*/ 	.byte	0x04, 0x0f
        /*0026*/ 	.short	(.L_455 - .L_454)


	//   ....[0]....
	.align		4
.L_454:
        /*0028*/ 	.word	index@(__assertfail)


	//----- nvinfo : EIATTR_ANNOTATIONS
	.align		4
.L_455:
        /*002c*/ 	.byte	0x04, 0x55
        /*002e*/ 	.short	(.L_457 - .L_456)


	//   ....[0]....
.L_456:
        /* <DEDUP_REMOVED lines=44> */


	//----- nvinfo : EIATTR_MERCURY_ISA_VERSION
	.align		4
.L_457:
        /*02e0*/ 	.byte	0x03, 0x5f
        /*02e2*/ 	.short	0x0101


	//----- nvinfo : EIATTR_UNUSED_LOAD_BYTE_OFFSET
	.align		4
        /*02e4*/ 	.byte	0x04, 0x44
        /*02e6*/ 	.short	(.L_459 - .L_458)


	//   ....[0]....
.L_458:
        /*02e8*/ 	.word	0x00000a40
        /*02ec*/ 	.word	0x0000fff0


	//   ....[1]....
        /*02f0*/ 	.word	0x0000c6e0
        /*02f4*/ 	.word	0x0000fff0


	//----- nvinfo : EIATTR_INT_WARP_WIDE_INSTR_OFFSETS
	.align		4
.L_459:
        /*02f8*/ 	.byte	0x04, 0x31
        /*02fa*/ 	.short	(.L_461 - .L_460)


	//   ....[0]....
.L_460:
        /*02fc*/ 	.word	0x00000130


	//   ....[1]....
        /*0300*/ 	.word	0x00000170


	//   ....[2]....
        /*0304*/ 	.word	0x000001e0


	//   ....[3]....
        /*0308*/ 	.word	0x00011b60


	//   ....[4]....
        /*030c*/ 	.word	0x00011bf0


	//   ....[5]....
        /*0310*/ 	.word	0x000148b0


	//   ....[6]....
        /*0314*/ 	.word	0x00014940


	//----- nvinfo : EIATTR_COOP_GROUP_MASK_REGIDS
	.align		4
.L_461:
        /*0318*/ 	.byte	0x04, 0x29
        /*031a*/ 	.short	(.L_463 - .L_462)


	//   ....[0]....
.L_462:
        /*031c*/ 	.word	0xffffffff


	//   ....[1]....
        /*0320*/ 	.word	0xffffffff


	//   ....[2]....
        /*0324*/ 	.word	0xffffffff


	//   ....[3]....
        /*0328*/ 	.word	0xffffffff


	//   ....[4]....
        /*032c*/ 	.word	0xffffffff


	//   ....[5]....
        /*0330*/ 	.word	0xffffffff


	//   ....[6]....
        /*0334*/ 	.word	0xffffffff


	//   ....[7]....
        /*0338*/ 	.word	0xffffffff


	//   ....[8]....
        /*033c*/ 	.word	0xffffffff


	//   ....[9]....
        /*0340*/ 	.word	0xffffffff


	//   ....[10]....
        /*0344*/ 	.word	0xffffffff


	//   ....[11]....
        /*0348*/ 	.word	0xffffffff


	//   ....[12]....
        /*034c*/ 	.word	0xffffffff


	//   ....[13]....
        /*0350*/ 	.word	0xffffffff


	//   ....[14]....
        /*0354*/ 	.word	0xffffffff


	//   ....[15]....
        /*0358*/ 	.word	0xffffffff


	//   ....[16]....
        /*035c*/ 	.word	0xffffffff


	//   ....[17]....
        /*0360*/ 	.word	0xffffffff


	//   ....[18]....
        /*0364*/ 	.word	0xffffffff


	//   ....[19]....
        /*0368*/ 	.word	0xffffffff


	//   ....[20]....
        /*036c*/ 	.word	0xffffffff


	//   ....[21]....
        /*0370*/ 	.word	0xffffffff


	//   ....[22]....
        /*0374*/ 	.word	0xffffffff


	//   ....[23]....
        /*0378*/ 	.word	0xffffffff


	//   ....[24]....
        /*037c*/ 	.word	0xffffffff


	//   ....[25]....
        /*0380*/ 	.word	0xffffffff


	//   ....[26]....
        /*0384*/ 	.word	0xffffffff


	//   ....[27]....
        /*0388*/ 	.word	0xffffffff


	//   ....[28]....
        /*038c*/ 	.word	0xffffffff


	//   ....[29]....
        /*0390*/ 	.word	0xffffffff


	//   ....[30]....
        /*0394*/ 	.word	0xffffffff


	//   ....[31]....
        /*0398*/ 	.word	0xffffffff


	//   ....[32]....
        /*039c*/ 	.word	0xffffffff


	//   ....[33]....
        /*03a0*/ 	.word	0xffffffff


	//   ....[34]....
        /*03a4*/ 	.word	0xffffffff


	//   ....[35]....
        /*03a8*/ 	.word	0xffffffff


	//   ....[36]....
        /*03ac*/ 	.word	0xffffffff


	//   ....[37]....
        /*03b0*/ 	.word	0xffffffff


	//   ....[38]....
        /*03b4*/ 	.word	0xffffffff


	//   ....[39]....
        /*03b8*/ 	.word	0xffffffff


	//   ....[40]....
        /*03bc*/ 	.word	0xffffffff


	//   ....[41]....
        /*03c0*/ 	.word	0xffffffff


	//   ....[42]....
        /*03c4*/ 	.word	0xffffffff


	//   ....[43]....
        /*03c8*/ 	.word	0xffffffff


	//   ....[44]....
        /*03cc*/ 	.word	0xffffffff


	//   ....[45]....
        /*03d0*/ 	.word	0xffffffff


	//   ....[46]....
        /*03d4*/ 	.word	0xffffffff


	//   ....[47]....
        /*03d8*/ 	.word	0xffffffff


	//   ....[48]....
        /*03dc*/ 	.word	0xffffffff


	//   ....[49]....
        /*03e0*/ 	.word	0xffffffff


	//   ....[50]....
        /*03e4*/ 	.word	0xffffffff


	//   ....[51]....
        /*03e8*/ 	.word	0xffffffff


	//   ....[52]....
        /*03ec*/ 	.word	0xffffffff


	//   ....[53]....
        /*03f0*/ 	.word	0xffffffff


	//   ....[54]....
        /*03f4*/ 	.word	0xffffffff


	//   ....[55]....
        /*03f8*/ 	.word	0xffffffff


	//   ....[56]....
        /*03fc*/ 	.word	0xffffffff


	//   ....[57]....
        /*0400*/ 	.word	0xffffffff


	//   ....[58]....
        /*0404*/ 	.word	0xffffffff


	//   ....[59]....
        /*0408*/ 	.word	0xffffffff


	//   ....[60]....
        /*040c*/ 	.word	0xffffffff


	//   ....[61]....
        /*0410*/ 	.word	0xffffffff


	//   ....[62]....
        /*0414*/ 	.word	0xffffffff


	//   ....[63]....
        /*0418*/ 	.word	0xffffffff


	//   ....[64]....
        /*041c*/ 	.word	0xffffffff


	//   ....[65]....
        /*0420*/ 	.word	0xffffffff


	//   ....[66]....
        /*0424*/ 	.word	0xffffffff


	//   ....[67]....
        /*0428*/ 	.word	0xffffffff


	//   ....[68]....
        /*042c*/ 	.word	0xffffffff


	//   ....[69]....
        /*0430*/ 	.word	0xffffffff


	//   ....[70]....
        /*0434*/ 	.word	0xffffffff


	//   ....[71]....
        /*0438*/ 	.word	0xffffffff


	//   ....[72]....
        /*043c*/ 	.word	0xffffffff


	//   ....[73]....
        /*0440*/ 	.word	0xffffffff


	//   ....[74]....
        /*0444*/ 	.word	0xffffffff


	//   ....[75]....
        /*0448*/ 	.word	0xffffffff


	//   ....[76]....
        /*044c*/ 	.word	0xffffffff


	//   ....[77]....
        /*0450*/ 	.word	0xffffffff


	//   ....[78]....
        /*0454*/ 	.word	0xffffffff


	//   ....[79]....
        /*0458*/ 	.word	0xffffffff


	//   ....[80]....
        /*045c*/ 	.word	0xffffffff


	//   ....[81]....
        /*0460*/ 	.word	0xffffffff


	//   ....[82]....
        /*0464*/ 	.word	0xffffffff


	//   ....[83]....
        /*0468*/ 	.word	0xffffffff


	//   ....[84]....
        /*046c*/ 	.word	0xffffffff


	//   ....[85]....
        /*0470*/ 	.word	0xffffffff


	//   ....[86]....
        /*0474*/ 	.word	0xffffffff


	//   ....[87]....
        /*0478*/ 	.word	0xffffffff


	//   ....[88]....
        /*047c*/ 	.word	0xffffffff


	//   ....[89]....
        /*0480*/ 	.word	0xffffffff


	//   ....[90]....
        /*0484*/ 	.word	0xffffffff


	//   ....[91]....
        /*0488*/ 	.word	0xffffffff


	//   ....[92]....
        /*048c*/ 	.word	0xffffffff


	//   ....[93]....
        /*0490*/ 	.word	0xffffffff


	//   ....[94]....
        /*0494*/ 	.word	0xffffffff


	//   ....[95]....
        /*0498*/ 	.word	0xffffffff


	//   ....[96]....
        /*049c*/ 	.word	0xffffffff


	//   ....[97]....
        /*04a0*/ 	.word	0xffffffff


	//   ....[98]....
        /*04a4*/ 	.word	0xffffffff


	//   ....[99]....
        /*04a8*/ 	.word	0xffffffff


	//   ....[100]....
        /*04ac*/ 	.word	0xffffffff


	//   ....[101]....
        /*04b0*/ 	.word	0xffffffff


	//   ....[102]....
        /*04b4*/ 	.word	0xffffffff


	//   ....[103]....
        /*04b8*/ 	.word	0xffffffff


	//   ....[104]....
        /*04bc*/ 	.word	0xffffffff


	//   ....[105]....
        /*04c0*/ 	.word	0xffffffff


	//   ....[106]....
        /*04c4*/ 	.word	0xffffffff


	//   ....[107]....
        /*04c8*/ 	.word	0xffffffff


	//   ....[108]....
        /*04cc*/ 	.word	0xffffffff


	//   ....[109]....
        /*04d0*/ 	.word	0xffffffff


	//   ....[110]....
        /*04d4*/ 	.word	0xffffffff


	//   ....[111]....
        /*04d8*/ 	.word	0xffffffff


	//   ....[112]....
        /*04dc*/ 	.word	0xffffffff


	//   ....[113]....
        /*04e0*/ 	.word	0xffffffff


	//   ....[114]....
        /*04e4*/ 	.word	0xffffffff


	//   ....[115]....
        /*04e8*/ 	.word	0xffffffff


	//   ....[116]....
        /*04ec*/ 	.word	0xffffffff


	//   ....[117]....
        /*04f0*/ 	.word	0xffffffff


	//   ....[118]....
        /*04f4*/ 	.word	0xffffffff


	//   ....[119]....
        /*04f8*/ 	.word	0xffffffff


	//   ....[120]....
        /*04fc*/ 	.word	0xffffffff


	//   ....[121]....
        /*0500*/ 	.word	0xffffffff


	//   ....[122]....
        /*0504*/ 	.word	0xffffffff


	//   ....[123]....
        /*0508*/ 	.word	0xffffffff


	//   ....[124]....
        /*050c*/ 	.word	0xffffffff


	//   ....[125]....
        /*0510*/ 	.word	0xffffffff


	//   ....[126]....
        /*0514*/ 	.word	0xffffffff


	//   ....[127]....
        /*0518*/ 	.word	0xffffffff


	//   ....[128]....
        /*051c*/ 	.word	0xffffffff


	//   ....[129]....
        /*0520*/ 	.word	0xffffffff


	//   ....[130]....
        /*0524*/ 	.word	0xffffffff


	//   ....[131]....
        /*0528*/ 	.word	0xffffffff


	//   ....[132]....
        /*052c*/ 	.word	0xffffffff


	//   ....[133]....
        /*0530*/ 	.word	0xffffffff


	//   ....[134]....
        /*0534*/ 	.word	0xffffffff


	//   ....[135]....
        /*0538*/ 	.word	0xffffffff


	//   ....[136]....
        /*053c*/ 	.word	0xffffffff


	//   ....[137]....
        /*0540*/ 	.word	0xffffffff


	//   ....[138]....
        /*0544*/ 	.word	0xffffffff


	//   ....[139]....
        /*0548*/ 	.word	0xffffffff


	//   ....[140]....
        /*054c*/ 	.word	0xffffffff


	//   ....[141]....
        /*0550*/ 	.word	0xffffffff


	//   ....[142]....
        /*0554*/ 	.word	0xffffffff


	//   ....[143]....
        /*0558*/ 	.word	0xffffffff


	//   ....[144]....
        /*055c*/ 	.word	0xffffffff


	//   ....[145]....
        /*0560*/ 	.word	0xffffffff


	//   ....[146]....
        /*0564*/ 	.word	0xffffffff


	//   ....[147]....
        /*0568*/ 	.word	0xffffffff


	//   ....[148]....
        /*056c*/ 	.word	0xffffffff


	//   ....[149]....
        /*0570*/ 	.word	0xffffffff


	//   ....[150]....
        /*0574*/ 	.word	0xffffffff


	//   ....[151]....
        /*0578*/ 	.word	0xffffffff


	//   ....[152]....
        /*057c*/ 	.word	0xffffffff


	//   ....[153]....
        /*0580*/ 	.word	0xffffffff


	//   ....[154]....
        /*0584*/ 	.word	0xffffffff


	//   ....[155]....
        /*0588*/ 	.word	0xffffffff


	//   ....[156]....
        /*058c*/ 	.word	0xffffffff


	//   ....[157]....
        /*0590*/ 	.word	0xffffffff


	//   ....[158]....
        /*0594*/ 	.word	0xffffffff


	//   ....[159]....
        /*0598*/ 	.word	0xffffffff


	//   ....[160]....
        /*059c*/ 	.word	0xffffffff


	//   ....[161]....
        /*05a0*/ 	.word	0xffffffff


	//   ....[162]....
        /*05a4*/ 	.word	0xffffffff


	//   ....[163]....
        /*05a8*/ 	.word	0xffffffff


	//   ....[164]....
        /*05ac*/ 	.word	0xffffffff


	//   ....[165]....
        /*05b0*/ 	.word	0xffffffff


	//   ....[166]....
        /*05b4*/ 	.word	0xffffffff


	//   ....[167]....
        /*05b8*/ 	.word	0xffffffff


	//   ....[168]....
        /*05bc*/ 	.word	0xffffffff


	//   ....[169]....
        /*05c0*/ 	.word	0x0500000f


	//   ....[170]....
        /*05c4*/ 	.word	0x0500000f


	//   ....[171]....
        /*05c8*/ 	.word	0x0500000f


	//   ....[172]....
        /*05cc*/ 	.word	0x0500000f


	//   ....[173]....
        /*05d0*/ 	.word	0x0500000f


	//   ....[174]....
        /*05d4*/ 	.word	0x0500000f


	//   ....[175]....
        /*05d8*/ 	.word	0x0500000f


	//   ....[176]....
        /*05dc*/ 	.word	0x0500000f


	//   ....[177]....
        /*05e0*/ 	.word	0x0500000f


	//   ....[178]....
        /*05e4*/ 	.word	0x0500000f


	//   ....[179]....
        /*05e8*/ 	.word	0x0500000f


	//   ....[180]....
        /*05ec*/ 	.word	0x0500000f


	//   ....[181]....
        /*05f0*/ 	.word	0x0500000f


	//   ....[182]....
        /*05f4*/ 	.word	0x0500000f


	//   ....[183]....
        /*05f8*/ 	.word	0x0500000f


	//   ....[184]....
        /*05fc*/ 	.word	0x0500000f


	//   ....[185]....
        /*0600*/ 	.word	0x0500000f


	//   ....[186]....
        /*0604*/ 	.word	0x0500000f


	//----- nvinfo : EIATTR_COOP_GROUP_INSTR_OFFSETS
	.align		4
.L_463:
        /*0608*/ 	.byte	0x04, 0x28
        /*060a*/ 	.short	(.L_465 - .L_464)


	//   ....[0]....
.L_464:
        /*060c*/ 	.word	0x00000070


	//   ....[1]....
        /*0610*/ 	.word	0x00000140


	//   ....[2]....
        /*0614*/ 	.word	0x00000190


	//   ....[3]....
        /*0618*/ 	.word	0x000003c0


	//   ....[4]....
        /*061c*/ 	.word	0x00000520


	//   ....[5]....
        /*0620*/ 	.word	0x00000640


	//   ....[6]....
        /*0624*/ 	.word	0x000007a0


	//   ....[7]....
        /*0628*/ 	.word	0x00001bb0


	//   ....[8]....
        /*062c*/ 	.word	0x000025a0


	//   ....[9]....
        /*0630*/ 	.word	0x00002d60


	//   ....[10]....
        /*0634*/ 	.word	0x00003700


	//   ....[11]....
        /*0638*/ 	.word	0x000038c0


	//   ....[12]....
        /*063c*/ 	.word	0x00003b90


	//   ....[13]....
        /*0640*/ 	.word	0x00003c00


	//   ....[14]....
        /*0644*/ 	.word	0x00005290


	//   ....[15]....
        /*0648*/ 	.word	0x000054a0


	//   ....[16]....
        /*064c*/ 	.word	0x00005b80


	//   ....[17]....
        /*0650*/ 	.word	0x00005c80


	//   ....[18]....
        /*0654*/ 	.word	0x00006030


	//   ....[19]....
        /*0658*/ 	.word	0x000060a0


	//   ....[20]....
        /*065c*/ 	.word	0x00007ea0


	//   ....[21]....
        /*0660*/ 	.word	0x00007eb0


	//   ....[22]....
        /*0664*/ 	.word	0x00007f10


	//   ....[23]....
        /*0668*/ 	.word	0x00007f20


	//   ....[24]....
        /*066c*/ 	.word	0x00009b90


	//   ....[25]....
        /*0670*/ 	.word	0x00009db0


	//   ....[26]....
        /*0674*/ 	.word	0x0000a480


	//   ....[27]....
        /*0678*/ 	.word	0x0000a580


	//   ....[28]....
        /*067c*/ 	.word	0x0000a940


	//   ....[29]....
        /*0680*/ 	.word	0x0000a9a0


	//   ....[30]....
        /*0684*/ 	.word	0x0000bb90


	//   ....[31]....
        /*0688*/ 	.word	0x0000bba0


	//   ....[32]....
        /*068c*/ 	.word	0x0000bbd0


	//   ....[33]....
        /*0690*/ 	.word	0x0000bbe0


	//   ....[34]....
        /*0694*/ 	.word	0x0000d280


	//   ....[35]....
        /*0698*/ 	.word	0x0000d2c0


	//   ....[36]....
        /*069c*/ 	.word	0x0000d2f0


	//   ....[37]....
        /*06a0*/ 	.word	0x0000d320


	//   ....[38]....
        /*06a4*/ 	.word	0x0000d350


	//   ....[39]....
        /*06a8*/ 	.word	0x0000d380


	//   ....[40]....
        /*06ac*/ 	.word	0x0000d3b0


	//   ....[41]....
        /*06b0*/ 	.word	0x0000d3e0


	//   ....[42]....
        /*06b4*/ 	.word	0x0000d410


	//   ....[43]....
        /*06b8*/ 	.word	0x0000d440


	//   ....[44]....
        /*06bc*/ 	.word	0x0000d470


	//   ....[45]....
        /*06c0*/ 	.word	0x0000d4a0


	//   ....[46]....
        /*06c4*/ 	.word	0x0000d4d0


	//   ....[47]....
        /*06c8*/ 	.word	0x0000d500


	//   ....[48]....
        /*06cc*/ 	.word	0x0000d530


	//   ....[49]....
        /*06d0*/ 	.word	0x0000d560


	//   ....[50]....
        /*06d4*/ 	.word	0x0000d590


	//   ....[51]....
        /*06d8*/ 	.word	0x0000d5c0


	//   ....[52]....
        /*06dc*/ 	.word	0x0000d5f0


	//   ....[53]....
        /*06e0*/ 	.word	0x0000d620


	//   ....[54]....
        /*06e4*/ 	.word	0x0000d650


	//   ....[55]....
        /*06e8*/ 	.word	0x0000d680


	//   ....[56]....
        /*06ec*/ 	.word	0x0000d6b0


	//   ....[57]....
        /*06f0*/ 	.word	0x0000d6e0


	//   ....[58]....
        /*06f4*/ 	.word	0x0000d710


	//   ....[59]....
        /*06f8*/ 	.word	0x0000d740


	//   ....[60]....
        /*06fc*/ 	.word	0x0000d770


	//   ....[61]....
        /*0700*/ 	.word	0x0000d7a0


	//   ....[62]....
        /*0704*/ 	.word	0x0000d7d0


	//   ....[63]....
        /*0708*/ 	.word	0x0000d800


	//   ....[64]....
        /*070c*/ 	.word	0x0000d830


	//   ....[65]....
        /*0710*/ 	.word	0x0000d860


	//   ....[66]....
        /*0714*/ 	.word	0x0000d890


	//   ....[67]....
        /*0718*/ 	.word	0x0000d8c0


	//   ....[68]....
        /*071c*/ 	.word	0x0000d8f0


	//   ....[69]....
        /*0720*/ 	.word	0x0000d920


	//   ....[70]....
        /*0724*/ 	.word	0x0000d950


	//   ....[71]....
        /*0728*/ 	.word	0x0000d970


	//   ....[72]....
        /*072c*/ 	.word	0x0000d980


	//   ....[73]....
        /*0730*/ 	.word	0x0000d990


	//   ....[74]....
        /*0734*/ 	.word	0x0000d9a0


	//   ....[75]....
        /*0738*/ 	.word	0x0000d9b0


	//   ....[76]....
        /*073c*/ 	.word	0x0000d9d0


	//   ....[77]....
        /*0740*/ 	.word	0x0000d9f0


	//   ....[78]....
        /*0744*/ 	.word	0x0000da00


	//   ....[79]....
        /*0748*/ 	.word	0x0000da20


	//   ....[80]....
        /*074c*/ 	.word	0x0000da30


	//   ....[81]....
        /*0750*/ 	.word	0x0000da50


	//   ....[82]....
        /*0754*/ 	.word	0x0000da60


	//   ....[83]....
        /*0758*/ 	.word	0x0000da80


	//   ....[84]....
        /*075c*/ 	.word	0x0000da90


	//   ....[85]....
        /*0760*/ 	.word	0x0000dab0


	//   ....[86]....
        /*0764*/ 	.word	0x0000dac0


	//   ....[87]....
        /*0768*/ 	.word	0x0000dae0


	//   ....[88]....
        /*076c*/ 	.word	0x0000daf0


	//   ....[89]....
        /*0770*/ 	.word	0x0000db10


	//   ....[90]....
        /*0774*/ 	.word	0x0000db20


	//   ....[91]....
        /*0778*/ 	.word	0x0000db50


	//   ....[92]....
        /*077c*/ 	.word	0x0000db90


	//   ....[93]....
        /*0780*/ 	.word	0x0000dbc0


	//   ....[94]....
        /*0784*/ 	.word	0x0000dbd0


	//   ....[95]....
        /*0788*/ 	.word	0x0000dbf0


	//   ....[96]....
        /*078c*/ 	.word	0x0000dc10


	//   ....[97]....
        /*0790*/ 	.word	0x0000dc20


	//   ....[98]....
        /*0794*/ 	.word	0x0000e400


	//   ....[99]....
        /*0798*/ 	.word	0x0000e440


	//   ....[100]....
        /*079c*/ 	.word	0x0000e470


	//   ....[101]....
        /*07a0*/ 	.word	0x0000e4e0


	//   ....[102]....
        /*07a4*/ 	.word	0x0000ed70


	//   ....[103]....
        /*07a8*/ 	.word	0x0000ed90


	//   ....[104]....
        /*07ac*/ 	.word	0x0000eee0


	//   ....[105]....
        /*07b0*/ 	.word	0x0000ef00


	//   ....[106]....
        /*07b4*/ 	.word	0x0000f040


	//   ....[107]....
        /*07b8*/ 	.word	0x0000f060


	//   ....[108]....
        /*07bc*/ 	.word	0x0000f1b0


	//   ....[109]....
        /*07c0*/ 	.word	0x0000f1d0


	//   ....[110]....
        /*07c4*/ 	.word	0x0000fb00


	//   ....[111]....
        /*07c8*/ 	.word	0x0000fb30


	//   ....[112]....
        /*07cc*/ 	.word	0x0000fc80


	//   ....[113]....
        /*07d0*/ 	.word	0x0000fca0


	//   ....[114]....
        /*07d4*/ 	.word	0x0000fde0


	//   ....[115]....
        /*07d8*/ 	.word	0x0000fe00


	//   ....[116]....
        /*07dc*/ 	.word	0x0000ff50


	//   ....[117]....
        /*07e0*/ 	.word	0x0000ff70


	//   ....[118]....
        /*07e4*/ 	.word	0x00010150


	//   ....[119]....
        /*07e8*/ 	.word	0x00010340


	//   ....[120]....
        /*07ec*/ 	.word	0x00010370


	//   ....[121]....
        /*07f0*/ 	.word	0x000103a0


	//   ....[122]....
        /*07f4*/ 	.word	0x000103e0


	//   ....[123]....
        /*07f8*/ 	.word	0x00010410


	//   ....[124]....
        /*07fc*/ 	.word	0x00010450


	//   ....[125]....
        /*0800*/ 	.word	0x000105e0


	//   ....[126]....
        /*0804*/ 	.word	0x00010610


	//   ....[127]....
        /*0808*/ 	.word	0x00010640


	//   ....[128]....
        /*080c*/ 	.word	0x00010670


	//   ....[129]....
        /*0810*/ 	.word	0x000106a0


	//   ....[130]....
        /*0814*/ 	.word	0x000106e0


	//   ....[131]....
        /*0818*/ 	.word	0x00010780


	//   ....[132]....
        /*081c*/ 	.word	0x00010810


	//   ....[133]....
        /*0820*/ 	.word	0x000108c0


	//   ....[134]....
        /*0824*/ 	.word	0x00012330


	//   ....[135]....
        /*0828*/ 	.word	0x00013010


	//   ....[136]....
        /*082c*/ 	.word	0x00013040


	//   ....[137]....
        /*0830*/ 	.word	0x00013070


	//   ....[138]....
        /*0834*/ 	.word	0x00013090


	//   ....[139]....
        /*0838*/ 	.word	0x000131b0


	//   ....[140]....
        /*083c*/ 	.word	0x000131c0


	//   ....[141]....
        /*0840*/ 	.word	0x00013260


	//   ....[142]....
        /*0844*/ 	.word	0x00013270


	//   ....[143]....
        /*0848*/ 	.word	0x00013310


	//   ....[144]....
        /*084c*/ 	.word	0x00013320


	//   ....[145]....
        /*0850*/ 	.word	0x000133c0


	//   ....[146]....
        /*0854*/ 	.word	0x000133d0


	//   ....[147]....
        /*0858*/ 	.word	0x00013460


	//   ....[148]....
        /*085c*/ 	.word	0x00013470


	//   ....[149]....
        /*0860*/ 	.word	0x00013480


	//   ....[150]....
        /*0864*/ 	.word	0x00013490


	//   ....[151]....
        /*0868*/ 	.word	0x00015350


	//   ....[152]....
        /*086c*/ 	.word	0x00015380


	//   ....[153]....
        /*0870*/ 	.word	0x000153b0


	//   ....[154]....
        /*0874*/ 	.word	0x000153e0


	//   ....[155]....
        /*0878*/ 	.word	0x00015410


	//   ....[156]....
        /*087c*/ 	.word	0x00015420


	//   ....[157]....
        /*0880*/ 	.word	0x00015450


	//   ....[158]....
        /*0884*/ 	.word	0x00015460


	//   ....[159]....
        /*0888*/ 	.word	0x000155a0


	//   ....[160]....
        /*088c*/ 	.word	0x000155e0


	//   ....[161]....
        /*0890*/ 	.word	0x00015610


	//   ....[162]....
        /*0894*/ 	.word	0x00015640


	//   ....[163]....
        /*0898*/ 	.word	0x00015670


	//   ....[164]....
        /*089c*/ 	.word	0x000156a0


	//   ....[165]....
        /*08a0*/ 	.word	0x00015730


	//   ....[166]....
        /*08a4*/ 	.word	0x000157c0


	//   ....[167]....
        /*08a8*/ 	.word	0x00015830


	//   ....[168]....
        /*08ac*/ 	.word	0x00015ec0


	//   ....[169]....
        /*08b0*/ 	.word	0x00016580


	//   ....[170]....
        /*08b4*/ 	.word	0x00016740


	//   ....[171]....
        /*08b8*/ 	.word	0x000167b0


	//   ....[172]....
        /*08bc*/ 	.word	0x00016810


	//   ....[173]....
        /*08c0*/ 	.word	0x000168b0


	//   ....[174]....
        /*08c4*/ 	.word	0x00016970


	//   ....[175]....
        /*08c8*/ 	.word	0x00016a90


	//   ....[176]....
        /*08cc*/ 	.word	0x00016af0


	//   ....[177]....
        /*08d0*/ 	.word	0x00016c00


	//   ....[178]....
        /*08d4*/ 	.word	0x00016c60


	//   ....[179]....
        /*08d8*/ 	.word	0x00016d70


	//   ....[180]....
        /*08dc*/ 	.word	0x00016dd0


	//   ....[181]....
        /*08e0*/ 	.word	0x00016ee0


	//   ....[182]....
        /*08e4*/ 	.word	0x00016f40


	//   ....[183]....
        /*08e8*/ 	.word	0x00017040


	//   ....[184]....
        /*08ec*/ 	.word	0x000170a0


	//   ....[185]....
        /*08f0*/ 	.word	0x00017140


	//   ....[186]....
        /*08f4*/ 	.word	0x000174e0


	//----- nvinfo : EIATTR_REG_RECONFIG
	.align		4
.L_465:
        /*08f8*/ 	.byte	0x01, 0x54
	.zero		2


	//----- nvinfo : EIATTR_SYSCALL_OFFSETS
	.align		4
        /*08fc*/ 	.byte	0x04, 0x46
        /*08fe*/ 	.short	(.L_467 - .L_466)


	//   ....[0]....
.L_466:
        /*0900*/ 	.word	0x00001d90


	//   ....[1]....
        /*0904*/ 	.word	0x00011d60


	//   ....[2]....
        /*0908*/ 	.word	0x00011ef0


	//   ....[3]....
        /*090c*/ 	.word	0x00012050


	//   ....[4]....
        /*0910*/ 	.word	0x000121a0


	//   ....[5]....
        /*0914*/ 	.word	0x00012bb0


	//----- nvinfo : EIATTR_MBARRIER_INSTR_OFFSETS
	.align		4
.L_467:
        /*0918*/ 	.byte	0x04, 0x39
        /*091a*/ 	.short	(.L_469 - .L_468)


	//   ....[0]....
.L_468:
        /*091c*/ 	.word	0x00000270
        /*0920*/ 	.word	0x000000ff
        /*0924*/ 	.word	0x00028400
        /*0928*/ 	.short	0x0100
        /*092a*/ 	.byte	0x08
	.zero		1


	//   ....[1]....
        /*092c*/ 	.word	0x00000280
        /*0930*/ 	.word	0x000000ff
        /*0934*/ 	.word	0x00028420
        /*0938*/ 	.short	0x0100
        /*093a*/ 	.byte	0x08
	.zero		1


	//   ....[2]....
        /*093c*/ 	.word	0x00000370
        /*0940*/ 	.word	0x000000ff
        /*0944*/ 	.word	0x00028430
        /*0948*/ 	.short	0x0100
        /*094a*/ 	.byte	0x08
	.zero		1


	//   ....[3]....
        /*094c*/ 	.word	0x00000380
        /*0950*/ 	.word	0x000000ff
        /*0954*/ 	.word	0x00028440
        /*0958*/ 	.short	0x0100
        /*095a*/ 	.byte	0x08
	.zero		1


	//   ....[4]....
        /*095c*/ 	.word	0x00000390
        /*0960*/ 	.word	0x000000ff
        /*0964*/ 	.word	0x00028438
        /*0968*/ 	.short	0x0100
        /*096a*/ 	.byte	0x08
	.zero		1


	//   ....[5]....
        /*096c*/ 	.word	0x000003a0
        /*0970*/ 	.word	0x000000ff
        /*0974*/ 	.word	0x00028448
        /*0978*/ 	.short	0x0100
        /*097a*/ 	.byte	0x08
	.zero		1


	//   ....[6]....
        /*097c*/ 	.word	0x000004d0
        /*0980*/ 	.word	0x000000ff
        /*0984*/ 	.word	0x00028450
        /*0988*/ 	.short	0x0100
        /*098a*/ 	.byte	0x08
	.zero		1


	//   ....[7]....
        /*098c*/ 	.word	0x000004e0
        /*0990*/ 	.word	0x000000ff
        /*0994*/ 	.word	0x00028460
        /*0998*/ 	.short	0x0100
        /*099a*/ 	.byte	0x08
	.zero		1


	//   ....[8]....
        /*099c*/ 	.word	0x000004f0
        /*09a0*/ 	.word	0x000000ff
        /*09a4*/ 	.word	0x00028458
        /*09a8*/ 	.short	0x0100
        /*09aa*/ 	.byte	0x08
	.zero		1


	//   ....[9]....
        /*09ac*/ 	.word	0x00000500
        /*09b0*/ 	.word	0x000000ff
        /*09b4*/ 	.word	0x00028468
        /*09b8*/ 	.short	0x0100
        /*09ba*/ 	.byte	0x08
	.zero		1


	//   ....[10]....
        /*09bc*/ 	.word	0x000005f0
        /*09c0*/ 	.word	0x000000ff
        /*09c4*/ 	.word	0x00028470
        /*09c8*/ 	.short	0x0100
        /*09ca*/ 	.byte	0x06
	.zero		1


	//   ....[11]....
        /*09cc*/ 	.word	0x00000600
        /*09d0*/ 	.word	0x000000ff
        /*09d4*/ 	.word	0x00028480
        /*09d8*/ 	.short	0x0100
        /*09da*/ 	.byte	0x06
	.zero		1


	//   ....[12]....
        /*09dc*/ 	.word	0x00000610
        /*09e0*/ 	.word	0x000000ff
        /*09e4*/ 	.word	0x00028478
        /*09e8*/ 	.short	0x0100
        /*09ea*/ 	.byte	0x06
	.zero		1


	//   ....[13]....
        /*09ec*/ 	.word	0x00000620
        /*09f0*/ 	.word	0x000000ff
        /*09f4*/ 	.word	0x00028488
        /*09f8*/ 	.short	0x0100
        /*09fa*/ 	.byte	0x06
	.zero		1


	//   ....[14]....
        /*09fc*/ 	.word	0x00000750
        /*0a00*/ 	.word	0x000000ff
        /*0a04*/ 	.word	0x00028490
        /*0a08*/ 	.short	0x0100
        /*0a0a*/ 	.byte	0x08
	.zero		1


	//   ....[15]....
        /*0a0c*/ 	.word	0x00000760
        /*0a10*/ 	.word	0x000000ff
        /*0a14*/ 	.word	0x000284a0
        /*0a18*/ 	.short	0x0100
        /*0a1a*/ 	.byte	0x08
	.zero		1


	//   ....[16]....
        /*0a1c*/ 	.word	0x00000770
        /*0a20*/ 	.word	0x000000ff
        /*0a24*/ 	.word	0x00028498
        /*0a28*/ 	.short	0x0100
        /*0a2a*/ 	.byte	0x08
	.zero		1


	//   ....[17]....
        /*0a2c*/ 	.word	0x00000780
        /*0a30*/ 	.word	0x000000ff
        /*0a34*/ 	.word	0x000284a8
        /*0a38*/ 	.short	0x0100
        /*0a3a*/ 	.byte	0x08
	.zero		1


	//   ....[18]....
        /*0a3c*/ 	.word	0x000008b0
        /*0a40*/ 	.word	0x000000ff
        /*0a44*/ 	.word	0x000284b0
        /*0a48*/ 	.short	0x0100
        /*0a4a*/ 	.byte	0x08
	.zero		1


	//   ....[19]....
        /*0a4c*/ 	.word	0x000008c0
        /*0a50*/ 	.word	0x000000ff
        /*0a54*/ 	.word	0x000284c0
        /*0a58*/ 	.short	0x0100
        /*0a5a*/ 	.byte	0x08
	.zero		1


	//   ....[20]....
        /*0a5c*/ 	.word	0x000008d0
        /*0a60*/ 	.word	0x000000ff
        /*0a64*/ 	.word	0x000284b8
        /*0a68*/ 	.short	0x0100
        /*0a6a*/ 	.byte	0x08
	.zero		1


	//   ....[21]....
        /*0a6c*/ 	.word	0x000008e0
        /*0a70*/ 	.word	0x000000ff
        /*0a74*/ 	.word	0x000284c8
        /*0a78*/ 	.short	0x0100
        /*0a7a*/ 	.byte	0x08
	.zero		1


	//   ....[22]....
        /*0a7c*/ 	.word	0x000020e0
        /*0a80*/ 	.word	0x000000ff
        /*0a84*/ 	.word	0x00028400
        /*0a88*/ 	.short	0x010a
        /*0a8a*/ 	.byte	0x29
	.zero		1


	//   ....[23]....
        /*0a8c*/ 	.word	0x00002180
        /*0a90*/ 	.word	0x00000006
        /*0a94*/ 	.word	0x00028430
        /*0a98*/ 	.short	0x010a
        /*0a9a*/ 	.byte	0x3f
	.zero		1


	//   ....[24]....
        /*0a9c*/ 	.word	0x000021e0
        /*0aa0*/ 	.word	0x00000006
        /*0aa4*/ 	.word	0x00028430
        /*0aa8*/ 	.short	0x010a
        /*0aaa*/ 	.byte	0x3f
	.zero		1


	//   ....[25]....
        /*0aac*/ 	.word	0x00002720
        /*0ab0*/ 	.word	0x00000003
        /*0ab4*/ 	.word	0x00000000
        /*0ab8*/ 	.short	0x0101
        /*0aba*/ 	.byte	0x3f
	.zero		1


	//   ....[26]....
        /*0abc*/ 	.word	0x000048a0
        /*0ac0*/ 	.word	0x000000ff
        /*0ac4*/ 	.word	0x00028430
        /*0ac8*/ 	.short	0x010a
        /*0aca*/ 	.byte	0x06
	.zero		1


	//   ....[27]....
        /*0acc*/ 	.word	0x000048e0
        /*0ad0*/ 	.word	0x000000ff
        /*0ad4*/ 	.word	0x00028430
        /*0ad8*/ 	.short	0x010a
        /*0ada*/ 	.byte	0x06
	.zero		1


	//   ....[28]....
        /*0adc*/ 	.word	0x00004c20
        /*0ae0*/ 	.word	0x000000ff
        /*0ae4*/ 	.word	0x00028450
        /*0ae8*/ 	.short	0x010a
        /*0aea*/ 	.byte	0x06
	.zero		1


	//   ....[29]....
        /*0aec*/ 	.word	0x00004c60
        /*0af0*/ 	.word	0x000000ff
        /*0af4*/ 	.word	0x00028450
        /*0af8*/ 	.short	0x010a
        /*0afa*/ 	.byte	0x06
	.zero		1


	//   ....[30]....
        /*0afc*/ 	.word	0x000052f0
        /*0b00*/ 	.word	0x00000009
        /*0b04*/ 	.word	0x00000000
        /*0b08*/ 	.short	0x0101
        /*0b0a*/ 	.byte	0x3f
	.zero		1


	//   ....[31]....
        /*0b0c*/ 	.word	0x00006730
        /*0b10*/ 	.word	0x000000ff
        /*0b14*/ 	.word	0x00000000
        /*0b18*/ 	.short	0x0101
        /*0b1a*/ 	.byte	0x06
	.zero		1


	//   ....[32]....
        /*0b1c*/ 	.word	0x000073b0
        /*0b20*/ 	.word	0x000000ff
        /*0b24*/ 	.word	0x00028430
        /*0b28*/ 	.short	0x010a
        /*0b2a*/ 	.byte	0x06
	.zero		1


	//   ....[33]....
        /*0b2c*/ 	.word	0x000073f0
        /*0b30*/ 	.word	0x000000ff
        /*0b34*/ 	.word	0x00028430
        /*0b38*/ 	.short	0x010a
        /*0b3a*/ 	.byte	0x06
	.zero		1


	//   ....[34]....
        /*0b3c*/ 	.word	0x00007760
        /*0b40*/ 	.word	0x000000ff
        /*0b44*/ 	.word	0x00028450
        /*0b48*/ 	.short	0x010a
        /*0b4a*/ 	.byte	0x06
	.zero		1


	//   ....[35]....
        /*0b4c*/ 	.word	0x000077a0
        /*0b50*/ 	.word	0x000000ff
        /*0b54*/ 	.word	0x00028450
        /*0b58*/ 	.short	0x010a
        /*0b5a*/ 	.byte	0x06
	.zero		1


	//   ....[36]....
        /*0b5c*/ 	.word	0x00008580
        /*0b60*/ 	.word	0x00000003
        /*0b64*/ 	.word	0x00000000
        /*0b68*/ 	.short	0x0101
        /*0b6a*/ 	.byte	0x3f
	.zero		1


	//   ....[37]....
        /*0b6c*/ 	.word	0x000087a0
        /*0b70*/ 	.word	0x000000ff
        /*0b74*/ 	.word	0x00000000
        /*0b78*/ 	.short	0x0101
        /*0b7a*/ 	.byte	0x06
	.zero		1


	//   ....[38]....
        /*0b7c*/ 	.word	0x000091a0
        /*0b80*/ 	.word	0x000000ff
        /*0b84*/ 	.word	0x00028430
        /*0b88*/ 	.short	0x010a
        /*0b8a*/ 	.byte	0x06
	.zero		1


	//   ....[39]....
        /*0b8c*/ 	.word	0x000091e0
        /*0b90*/ 	.word	0x000000ff
        /*0b94*/ 	.word	0x00028430
        /*0b98*/ 	.short	0x010a
        /*0b9a*/ 	.byte	0x06
	.zero		1


	//   ....[40]....
        /*0b9c*/ 	.word	0x00009550
        /*0ba0*/ 	.word	0x000000ff
        /*0ba4*/ 	.word	0x00028450
        /*0ba8*/ 	.short	0x010a
        /*0baa*/ 	.byte	0x06
	.zero		1


	//   ....[41]....
        /*0bac*/ 	.word	0x00009590
        /*0bb0*/ 	.word	0x000000ff
        /*0bb4*/ 	.word	0x00028450
        /*0bb8*/ 	.short	0x010a
        /*0bba*/ 	.byte	0x06
	.zero		1


	//   ....[42]....
        /*0bbc*/ 	.word	0x00009b50
        /*0bc0*/ 	.word	0x00000006
        /*0bc4*/ 	.word	0x00000000
        /*0bc8*/ 	.short	0x0101
        /*0bca*/ 	.byte	0x3f
	.zero		1


	//   ....[43]....
        /*0bcc*/ 	.word	0x0000b030
        /*0bd0*/ 	.word	0x000000ff
        /*0bd4*/ 	.word	0x00000000
        /*0bd8*/ 	.short	0x0101
        /*0bda*/ 	.byte	0x06
	.zero		1


	//   ....[44]....
        /*0bdc*/ 	.word	0x0000b930
        /*0be0*/ 	.word	0x000000ff
        /*0be4*/ 	.word	0x00028450
        /*0be8*/ 	.short	0x010a
        /*0bea*/ 	.byte	0x09
	.zero		1


	//   ....[45]....
        /*0bec*/ 	.word	0x0000b970
        /*0bf0*/ 	.word	0x000000ff
        /*0bf4*/ 	.word	0x00028450
        /*0bf8*/ 	.short	0x010a
        /*0bfa*/ 	.byte	0x09
	.zero		1


	//   ....[46]....
        /*0bfc*/ 	.word	0x0000bfe0
        /*0c00*/ 	.word	0x000000ff
        /*0c04*/ 	.word	0x00000000
        /*0c08*/ 	.short	0x0101
        /*0c0a*/ 	.byte	0x04
	.zero		1


	//   ....[47]....
        /*0c0c*/ 	.word	0x0000ed60
        /*0c10*/ 	.word	0x00000004
        /*0c14*/ 	.word	0x00000000
        /*0c18*/ 	.short	0x0101
        /*0c1a*/ 	.byte	0x3f
	.zero		1


	//   ....[48]....
        /*0c1c*/ 	.word	0x000125b0
        /*0c20*/ 	.word	0x00000004
        /*0c24*/ 	.word	0x00028480
        /*0c28*/ 	.short	0x010a
        /*0c2a*/ 	.byte	0x3f
	.zero		1


	//   ....[49]....
        /*0c2c*/ 	.word	0x000127c0
        /*0c30*/ 	.word	0x00000004
        /*0c34*/ 	.word	0x00028440
        /*0c38*/ 	.short	0x010a
        /*0c3a*/ 	.byte	0x3f
	.zero		1


	//   ....[50]....
        /*0c3c*/ 	.word	0x000135d0
        /*0c40*/ 	.word	0x00000011
        /*0c44*/ 	.word	0x00028400
        /*0c48*/ 	.short	0x0107
        /*0c4a*/ 	.byte	0x3f
	.zero		1


	//   ....[51]....
        /*0c4c*/ 	.word	0x000136d0
        /*0c50*/ 	.word	0x00000011
        /*0c54*/ 	.word	0x00028400
        /*0c58*/ 	.short	0x0101
        /*0c5a*/ 	.byte	0x3f
	.zero		1


	//   ....[52]....
        /*0c5c*/ 	.word	0x000136f0
        /*0c60*/ 	.word	0x00000011
        /*0c64*/ 	.word	0x00028420
        /*0c68*/ 	.short	0x010a
        /*0c6a*/ 	.byte	0x3f
	.zero		1


	//   ....[53]....
        /*0c6c*/ 	.word	0x00013a10
        /*0c70*/ 	.word	0x00000006
        /*0c74*/ 	.word	0x00028480
        /*0c78*/ 	.short	0x010a
        /*0c7a*/ 	.byte	0x3f
	.zero		1


	//   ....[54]....
        /*0c7c*/ 	.word	0x00013d70
        /*0c80*/ 	.word	0x00000006
        /*0c84*/ 	.word	0x00028440
        /*0c88*/ 	.short	0x010a
        /*0c8a*/ 	.byte	0x3f
	.zero		1


	//   ....[55]....
        /*0c8c*/ 	.word	0x00014130
        /*0c90*/ 	.word	0x00000013
        /*0c94*/ 	.word	0x00028470
        /*0c98*/ 	.short	0x010a
        /*0c9a*/ 	.byte	0x3f
	.zero		1


	//   ....[56]....
        /*0c9c*/ 	.word	0x000141a0
        /*0ca0*/ 	.word	0x00000013
        /*0ca4*/ 	.word	0x00028460
        /*0ca8*/ 	.short	0x010a
        /*0caa*/ 	.byte	0x3f
	.zero		1


	//   ....[57]....
        /*0cac*/ 	.word	0x00014780
        /*0cb0*/ 	.word	0x00000013
        /*0cb4*/ 	.word	0x00028450
        /*0cb8*/ 	.short	0x0101
        /*0cba*/ 	.byte	0x3f
	.zero		1


	//   ....[58]....
        /*0cbc*/ 	.word	0x00014800
        /*0cc0*/ 	.word	0x00000013
        /*0cc4*/ 	.word	0x00000000
        /*0cc8*/ 	.short	0x0101
        /*0cca*/ 	.byte	0x3f
	.zero		1


	//   ....[59]....
        /*0ccc*/ 	.word	0x00014a40
        /*0cd0*/ 	.word	0x00000002
        /*0cd4*/ 	.word	0x00028470
        /*0cd8*/ 	.short	0x010a
        /*0cda*/ 	.byte	0x3f
	.zero		1


	//   ....[60]....
        /*0cdc*/ 	.word	0x00014ab0
        /*0ce0*/ 	.word	0x00000002
        /*0ce4*/ 	.word	0x00028460
        /*0ce8*/ 	.short	0x010a
        /*0cea*/ 	.byte	0x3f
	.zero		1


	//   ....[61]....
        /*0cec*/ 	.word	0x00015050
        /*0cf0*/ 	.word	0x00000002
        /*0cf4*/ 	.word	0x00028450
        /*0cf8*/ 	.short	0x0101
        /*0cfa*/ 	.byte	0x3f
	.zero		1


	//   ....[62]....
        /*0cfc*/ 	.word	0x000150a0
        /*0d00*/ 	.word	0x00000002
        /*0d04*/ 	.word	0x00000000
        /*0d08*/ 	.short	0x0101
        /*0d0a*/ 	.byte	0x3f
	.zero		1


	//   ....[63]....
        /*0d0c*/ 	.word	0x00015e40
        /*0d10*/ 	.word	0x00000000
        /*0d14*/ 	.word	0x00028420
        /*0d18*/ 	.short	0x010a
        /*0d1a*/ 	.byte	0x3f
	.zero		1


	//   ....[64]....
        /*0d1c*/ 	.word	0x00016000
        /*0d20*/ 	.word	0x00000006
        /*0d24*/ 	.word	0x00000000
        /*0d28*/ 	.short	0x010a
        /*0d2a*/ 	.byte	0x3f
	.zero		1


	//   ....[65]....
        /*0d2c*/ 	.word	0x00016070
        /*0d30*/ 	.word	0x00000007
        /*0d34*/ 	.word	0x00000000
        /*0d38*/ 	.short	0x010a
        /*0d3a*/ 	.byte	0x3f
	.zero		1


	//   ....[66]....
        /*0d3c*/ 	.word	0x000160d0
        /*0d40*/ 	.word	0x00000004
        /*0d44*/ 	.word	0x00028460
        /*0d48*/ 	.short	0x010a
        /*0d4a*/ 	.byte	0x3f
	.zero		1


	//   ....[67]....
        /*0d4c*/ 	.word	0x00016120
        /*0d50*/ 	.word	0x00000003
        /*0d54*/ 	.word	0x00028460
        /*0d58*/ 	.short	0x010a
        /*0d5a*/ 	.byte	0x3f
	.zero		1


	//   ....[68]....
        /*0d5c*/ 	.word	0x00016160
        /*0d60*/ 	.word	0x00000004
        /*0d64*/ 	.word	0x00028480
        /*0d68*/ 	.short	0x010a
        /*0d6a*/ 	.byte	0x3f
	.zero		1


	//   ....[69]....
        /*0d6c*/ 	.word	0x00016180
        /*0d70*/ 	.word	0x00000003
        /*0d74*/ 	.word	0x00028480
        /*0d78*/ 	.short	0x010a
        /*0d7a*/ 	.byte	0x3f
	.zero		1


	//   ....[70]....
        /*0d7c*/ 	.word	0x000161f0
        /*0d80*/ 	.word	0x00000003
        /*0d84*/ 	.word	0x00028400
        /*0d88*/ 	.short	0x010a
        /*0d8a*/ 	.byte	0x3f
	.zero		1


	//   ....[71]....
        /*0d8c*/ 	.word	0x00016240
        /*0d90*/ 	.word	0x00000006
        /*0d94*/ 	.word	0x00028430
        /*0d98*/ 	.short	0x010a
        /*0d9a*/ 	.byte	0x3f
	.zero		1


	//   ....[72]....
        /*0d9c*/ 	.word	0x000162a0
        /*0da0*/ 	.word	0x00000009
        /*0da4*/ 	.word	0x00028430
        /*0da8*/ 	.short	0x010a
        /*0daa*/ 	.byte	0x3f
	.zero		1


	//   ....[73]....
        /*0dac*/ 	.word	0x00016300
        /*0db0*/ 	.word	0x00000009
        /*0db4*/ 	.word	0x00028450
        /*0db8*/ 	.short	0x010a
        /*0dba*/ 	.byte	0x3f
	.zero		1


	//   ....[74]....
        /*0dbc*/ 	.word	0x00016360
        /*0dc0*/ 	.word	0x00000007
        /*0dc4*/ 	.word	0x00028430
        /*0dc8*/ 	.short	0x010a
        /*0dca*/ 	.byte	0x3f
	.zero		1


	//   ....[75]....
        /*0dcc*/ 	.word	0x000163c0
        /*0dd0*/ 	.word	0x00000007
        /*0dd4*/ 	.word	0x00028450
        /*0dd8*/ 	.short	0x010a
        /*0dda*/ 	.byte	0x3f
	.zero		1


	//   ....[76]....
        /*0ddc*/ 	.word	0x00016420
        /*0de0*/ 	.word	0x00000007
        /*0de4*/ 	.word	0x00028430
        /*0de8*/ 	.short	0x010a
        /*0dea*/ 	.byte	0x3f
	.zero		1


	//   ....[77]....
        /*0dec*/ 	.word	0x00016480
        /*0df0*/ 	.word	0x00000007
        /*0df4*/ 	.word	0x00028450
        /*0df8*/ 	.short	0x010a
        /*0dfa*/ 	.byte	0x3f
	.zero		1


	//   ....[78]....
        /*0dfc*/ 	.word	0x000164e0
        /*0e00*/ 	.word	0x00000005
        /*0e04*/ 	.word	0x00028450
        /*0e08*/ 	.short	0x010a
        /*0e0a*/ 	.byte	0x3f
	.zero		1


	//   ....[79]....
        /*0e0c*/ 	.word	0x00016630
        /*0e10*/ 	.word	0x00000004
        /*0e14*/ 	.word	0x00028480
        /*0e18*/ 	.short	0x010a
        /*0e1a*/ 	.byte	0x3f
	.zero		1


	//   ....[80]....
        /*0e1c*/ 	.word	0x00016680
        /*0e20*/ 	.word	0x00000004
        /*0e24*/ 	.word	0x00028440
        /*0e28*/ 	.short	0x010a
        /*0e2a*/ 	.byte	0x3f
	.zero		1


	//   ....[81]....
        /*0e2c*/ 	.word	0x000171d0
        /*0e30*/ 	.word	0x00000011
        /*0e34*/ 	.word	0x00028420
        /*0e38*/ 	.short	0x010a
        /*0e3a*/ 	.byte	0x3f
	.zero		1


	//   ....[82]....
        /*0e3c*/ 	.word	0x00017220
        /*0e40*/ 	.word	0x00000006
        /*0e44*/ 	.word	0x00028480
        /*0e48*/ 	.short	0x010a
        /*0e4a*/ 	.byte	0x3f
	.zero		1


	//   ....[83]....
        /*0e4c*/ 	.word	0x00017270
        /*0e50*/ 	.word	0x00000006
        /*0e54*/ 	.word	0x00028440
        /*0e58*/ 	.short	0x010a
        /*0e5a*/ 	.byte	0x3f
	.zero		1


	//   ....[84]....
        /*0e5c*/ 	.word	0x000172c0
        /*0e60*/ 	.word	0x00000013
        /*0e64*/ 	.word	0x00028470
        /*0e68*/ 	.short	0x010a
        /*0e6a*/ 	.byte	0x3f
	.zero		1


	//   ....[85]....
        /*0e6c*/ 	.word	0x00017310
        /*0e70*/ 	.word	0x00000013
        /*0e74*/ 	.word	0x00028460
        /*0e78*/ 	.short	0x010a
        /*0e7a*/ 	.byte	0x3f
	.zero		1


	//   ....[86]....
        /*0e7c*/ 	.word	0x00017360
        /*0e80*/ 	.word	0x00000002
        /*0e84*/ 	.word	0x00028470
        /*0e88*/ 	.short	0x010a
        /*0e8a*/ 	.byte	0x3f
	.zero		1


	//   ....[87]....
        /*0e8c*/ 	.word	0x000173b0
        /*0e90*/ 	.word	0x00000002
        /*0e94*/ 	.word	0x00028460
        /*0e98*/ 	.short	0x010a
        /*0e9a*/ 	.byte	0x3f
	.zero		1


	//   ....[88]....
        /*0e9c*/ 	.word	0x00017400
        /*0ea0*/ 	.word	0x00000000
        /*0ea4*/ 	.word	0x00028420
        /*0ea8*/ 	.short	0x010a
        /*0eaa*/ 	.byte	0x3f
	.zero		1


	//   ....[89]....
        /*0eac*/ 	.word	0x000175a0
        /*0eb0*/ 	.word	0x00000006
        /*0eb4*/ 	.word	0x00000000
        /*0eb8*/ 	.short	0x010a
        /*0eba*/ 	.byte	0x3f
	.zero		1


	//   ....[90]....
        /*0ebc*/ 	.word	0x000175f0
        /*0ec0*/ 	.word	0x00000007
        /*0ec4*/ 	.word	0x00000000
        /*0ec8*/ 	.short	0x010a
        /*0eca*/ 	.byte	0x3f
	.zero		1


	//   ....[91]....
        /*0ecc*/ 	.word	0x00017640
        /*0ed0*/ 	.word	0x00000004
        /*0ed4*/ 	.word	0x00028460
        /*0ed8*/ 	.short	0x010a
        /*0eda*/ 	.byte	0x3f
	.zero		1


	//   ....[92]....
        /*0edc*/ 	.word	0x00017690
        /*0ee0*/ 	.word	0x00000003
        /*0ee4*/ 	.word	0x00028460
        /*0ee8*/ 	.short	0x010a
        /*0eea*/ 	.byte	0x3f
	.zero		1


	//   ....[93]....
        /*0eec*/ 	.word	0x000176e0
        /*0ef0*/ 	.word	0x00000004
        /*0ef4*/ 	.word	0x00028480
        /*0ef8*/ 	.short	0x010a
        /*0efa*/ 	.byte	0x3f
	.zero		1


	//----- nvinfo : EIATTR_NUM_MBARRIERS
	.align		4
.L_469:
        /*0efc*/ 	.byte	0x03, 0x38
        /*0efe*/ 	.short	0x0016


	//----- nvinfo : EIATTR_EXIT_INSTR_OFFSETS
	.align		4
        /*0f00*/ 	.byte	0x04, 0x1c
        /*0f02*/ 	.short	(.L_471 - .L_470)


	//   ....[0]....
.L_470:
        /*0f04*/ 	.word	0x00000a80


	//   ....[1]....
        /*0f08*/ 	.word	0x000100f0


	//   ....[2]....
        /*0f0c*/ 	.word	0x000161d0


	//----- nvinfo : EIATTR_MAX_THREADS
	.align		4
.L_471:
        /*0f10*/ 	.byte	0x04, 0x05
        /*0f12*/ 	.short	(.L_473 - .L_472)
.L_472:
        /*0f14*/ 	.word	0x00000180
        /*0f18*/ 	.word	0x00000001
        /*0f1c*/ 	.word	0x00000001


	//----- nvinfo : EIATTR_CRS_STACK_SIZE
	.align		4
.L_473:
        /*0f20*/ 	.byte	0x04, 0x1e
        /*0f22*/ 	.short	(.L_475 - .L_474)
.L_474:
        /*0f24*/ 	.word	0x00000000


	//----- nvinfo : EIATTR_CBANK_PARAM_SIZE
	.align		4
.L_475:
        /*0f28*/ 	.byte	0x03, 0x19
        /*0f2a*/ 	.short	0x0af0


	//----- nvinfo : EIATTR_PARAM_CBANK
	.align		4
        /*0f2c*/ 	.byte	0x04, 0x0a
        /*0f2e*/ 	.short	(.L_477 - .L_476)
	.align		4
.L_476:
        /*0f30*/ 	.word	index@(.nv.constant0._ZN7cutlass13device_kernelIN5flash11enable_sm90INS1_16FlashAttnFwdSm90INS1_25CollectiveMainloopFwdSm90ILi2EN4cute5tupleIJNS5_1CILi1EEES8_S8_EEENS6_IJNS7_ILi128EEENS7_ILi64EEENS7_ILi256EEEEEELi256ENS_12float_e4m3_tEfNS_4arch4Sm90ELb0ELb1ELb1ELb1ELb0ELb0ELb0ELb1ELb1ELb1ELb0ELb0EEENS1_21CollectiveEpilogueFwdINS6_IJSA_SC_SB_EEES9_NS_10bfloat16_tESG_Li256ELb1ELb1ELb0ELb1EEENS1_36VarlenDynamicPersistentTileSchedulerILi128ELi64ELi256ELi128ELb0ELb1ELb1ELb1ELb0ELb1EEEEEEEEEvNT_6ParamsE)
        /*0f34*/ 	.short	0x0210
        /*0f36*/ 	.short	0x0af0


	//----- nvinfo : EIATTR_SW_WAR
	.align		4
.L_477:
        /*0f38*/ 	.byte	0x04, 0x36
        /*0f3a*/ 	.short	(.L_479 - .L_478)
.L_478:
        /*0f3c*/ 	.word	0x00000008
.L_479:


//--------------------- .nv.info._ZN7cutlass13device_kernelIN5flash11enable_sm90INS1_16FlashAttnFwdSm90INS1_25CollectiveMainloopFwdSm90ILi2EN4cute5tupleIJNS5_1CILi1EEES8_S8_EEENS6_IJNS7_ILi128EEENS7_ILi64EEENS7_ILi256EEEEEELi256ENS_12float_e4m3_tEfNS_4arch4Sm90ELb0ELb1ELb1ELb1ELb0ELb1ELb0ELb1ELb1ELb1ELb0ELb0EEENS1_21CollectiveEpilogueFwdINS6_IJSA_SC_SB_EEES9_NS_10bfloat16_tESG_Li256ELb1ELb1ELb0ELb1EEENS1_36VarlenDynamicPersistentTileSchedulerILi128ELi64ELi256ELi128ELb0ELb1ELb1ELb1ELb0ELb1EEEEEEEEEvNT_6ParamsE --------------------------
	.section	.nv.info._ZN7cutlass13device_kernelIN5flash11enable_sm90INS1_16FlashAttnFwdSm90INS1_25CollectiveMainloopFwdSm90ILi2EN4cute5tupleIJNS5_1CILi1EEES8_S8_EEENS6_IJNS7_ILi128EEENS7_ILi64EEENS7_ILi256EEEEEELi256ENS_12float_e4m3_tEfNS_4arch4Sm90ELb0ELb1ELb1ELb1ELb0ELb1ELb0ELb1ELb1ELb1ELb0ELb0EEENS1_21CollectiveEpilogueFwdINS6_IJSA_SC_SB_EEES9_NS_10bfloat16_tESG_Li256ELb1ELb1ELb0ELb1EEENS1_36VarlenDynamicPersistentTileSchedulerILi128ELi64ELi256ELi128ELb0ELb1ELb1ELb1ELb0ELb1EEEEEEEEEvNT_6ParamsE,"",@"SHT_CUDA_INFO"
	.sectionflags	@""
	.align	4


	//----- nvinfo : EIATTR_CUDA_API_VERSION
	.align		4
        /*0000*/ 	.byte	0x04, 0x37
        /*0002*/ 	.short	(.L_481 - .L_480)
.L_480:
        /*0004*/ 	.word	0x00000082


	//----- nvinfo : EIATTR_KPARAM_INFO
	.align		4
.L_481:
        /*0008*/ 	.byte	0x04, 0x17
        /*000a*/ 	.short	(.L_483 - .L_482)
.L_482:
        /*000c*/ 	.word	0x00000000
        /*0010*/ 	.short	0x0000
        /*0012*/ 	.short	0x0070
        /*0014*/ 	.byte	0x00, 0xf0, 0x01, 0x2a


	//----- nvinfo : EIATTR_SPARSE_MMA_MASK
	.align		4
.L_483:
        /*0018*/ 	.byte	0x03, 0x50
        /*001a*/ 	.short	0x0000


	//----- nvinfo : EIATTR_MAXREG_COUNT
	.align		4
        /*001c*/ 	.byte	0x03, 0x1b
        /*001e*/ 	.short	0x00a8


	//----- nvinfo : EIATTR_NUM_BARRIERS
	.align		4
        /*0020*/ 	.byte	0x02, 0x4c
        /*0022*/ 	.byte	0x10
	.zero		1


	//----- nvinfo : EIATTR_EXTERNS
	.align		4
        /*0024*/ 	.byte	0x04, 0x0f
        /*0026*/ 	.short	(.L_485 - .L_484)


	//   ....[0]....
	.align		4
.L_484:
        /*0028*/ 	.word	index@(__assertfail)


	//----- nvinfo : EIATTR_ANNOTATIONS
	.align		4
.L_485:
        /*002c*/ 	.byte	0x04, 0x55
        /*002e*/ 	.short	(.L_487 - .L_486)


	//   ....[0]....
.L_486:
        /* <DEDUP_REMOVED lines=71> */


	//----- nvinfo : EIATTR_MERCURY_ISA_VERSION
	.align		4
.L_487:
        /*0488*/ 	.byte	0x03, 0x5f
        /*048a*/ 	.short	0x0101


	//----- nvinfo : EIATTR_UNUSED_LOAD_BYTE_OFFSET
	.align		4
        /*048c*/ 	.byte	0x04, 0x44
        /*048e*/ 	.short	(.L_489 - .L_488)


	//   ....[0]....
.L_488:
        /*0490*/ 	.word	0x00000ad0
        /*0494*/ 	.word	0x0000fff0


	//   ....[1]....
        /*0498*/ 	.word	0x0001bfc0
        /*049c*/ 	.word	0x0000fff0


	//----- nvinfo : EIATTR_INT_WARP_WIDE_INSTR_OFFSETS
	.align		4
.L_489:
        /*04a0*/ 	.byte	0x04, 0x31
        /*04a2*/ 	.short	(.L_491 - .L_490)


	//   ....[0]....
.L_490:
        /*04a4*/ 	.word	0x00000190


	//   ....[1]....
        /*04a8*/ 	.word	0x000001d0


	//   ....[2]....
        /*04ac*/ 	.word	0x00000240


	//   ....[3]....
        /*04b0*/ 	.word	0x000228b0


	//   ....[4]....
        /*04b4*/ 	.word	0x00022910


	//   ....[5]....
        /*04b8*/ 	.word	0x000256e0


	//   ....[6]....
        /*04bc*/ 	.word	0x00025740


	//----- nvinfo : EIATTR_COOP_GROUP_MASK_REGIDS
	.align		4
.L_491:
        /*04c0*/ 	.byte	0x04, 0x29
        /*04c2*/ 	.short	(.L_493 - .L_492)


	//   ....[0]....
.L_492:
        /*04c4*/ 	.word	0xffffffff


	//   ....[1]....
        /*04c8*/ 	.word	0xffffffff


	//   ....[2]....
        /*04cc*/ 	.word	0xffffffff


	//   ....[3]....
        /*04d0*/ 	.word	0xffffffff


	//   ....[4]....
        /*04d4*/ 	.word	0xffffffff


	//   ....[5]....
        /*04d8*/ 	.word	0xffffffff


	//   ....[6]....
        /*04dc*/ 	.word	0xffffffff


	//   ....[7]....
        /*04e0*/ 	.word	0xffffffff


	//   ....[8]....
        /*04e4*/ 	.word	0xffffffff


	//   ....[9]....
        /*04e8*/ 	.word	0xffffffff


	//   ....[10]....
        /*04ec*/ 	.word	0xffffffff


	//   ....[11]....
        /*04f0*/ 	.word	0xffffffff


	//   ....[12]....
        /*04f4*/ 	.word	0xffffffff


	//   ....[13]....
        /*04f8*/ 	.word	0xffffffff


	//   ....[14]....
        /*04fc*/ 	.word	0xffffffff


	//   ....[15]....
        /*0500*/ 	.word	0xffffffff


	//   ....[16]....
        /*0504*/ 	.word	0xffffffff


	//   ....[17]....
        /*0508*/ 	.word	0xffffffff


	//   ....[18]....
        /*050c*/ 	.word	0xffffffff


	//   ....[19]....
        /*0510*/ 	.word	0xffffffff


	//   ....[20]....
        /*0514*/ 	.word	0xffffffff


	//   ....[21]....
        /*0518*/ 	.word	0xffffffff


	//   ....[22]....
        /*051c*/ 	.word	0xffffffff


	//   ....[23]....
        /*0520*/ 	.word	0xffffffff


	//   ....[24]....
        /*0524*/ 	.word	0xffffffff


	//   ....[25]....
        /*0528*/ 	.word	0xffffffff


	//   ....[26]....
        /*052c*/ 	.word	0xffffffff


	//   ....[27]....
        /*0530*/ 	.word	0xffffffff


	//   ....[28]....
        /*0534*/ 	.word	0xffffffff


	//   ....[29]....
        /*0538*/ 	.word	0xffffffff


	//   ....[30]....
        /*053c*/ 	.word	0xffffffff


	//   ....[31]....
        /*0540*/ 	.word	0xffffffff


	//   ....[32]....
        /*0544*/ 	.word	0xffffffff


	//   ....[33]....
        /*0548*/ 	.word	0xffffffff


	//   ....[34]....
        /*054c*/ 	.word	0xffffffff


	//   ....[35]....
        /*0550*/ 	.word	0xffffffff


	//   ....[36]....
        /*0554*/ 	.word	0xffffffff


	//   ....[37]....
        /*0558*/ 	.word	0xffffffff


	//   ....[38]....
        /*055c*/ 	.word	0xffffffff


	//   ....[39]....
        /*0560*/ 	.word	0xffffffff


	//   ....[40]....
        /*0564*/ 	.word	0xffffffff


	//   ....[41]....
        /*0568*/ 	.word	0xffffffff


	//   ....[42]....
        /*056c*/ 	.word	0xffffffff


	//   ....[43]....
        /*0570*/ 	.word	0xffffffff


	//   ....[44]....
        /*0574*/ 	.word	0xffffffff


	//   ....[45]....
        /*0578*/ 	.word	0xffffffff


	//   ....[46]....
        /*057c*/ 	.word	0xffffffff


	//   ....[47]....
        /*0580*/ 	.word	0xffffffff


	//   ....[48]....
        /*0584*/ 	.word	0xffffffff


	//   ....[49]....
        /*0588*/ 	.word	0xffffffff


	//   ....[50]....
        /*058c*/ 	.word	0xffffffff


	//   ....[51]....
        /*0590*/ 	.word	0xffffffff


	//   ....[52]....
        /*0594*/ 	.word	0xffffffff


	//   ....[53]....
        /*0598*/ 	.word	0xffffffff


	//   ....[54]....
        /*059c*/ 	.word	0xffffffff


	//   ....[55]....
        /*05a0*/ 	.word	0xffffffff


	//   ....[56]....
        /*05a4*/ 	.word	0xffffffff


	//   ....[57]....
        /*05a8*/ 	.word	0xffffffff


	//   ....[58]....
        /*05ac*/ 	.word	0xffffffff


	//   ....[59]....
        /*05b0*/ 	.word	0xffffffff


	//   ....[60]....
        /*05b4*/ 	.word	0xffffffff


	//   ....[61]....
        /*05b8*/ 	.word	0xffffffff


	//   ....[62]....
        /*05bc*/ 	.word	0xffffffff


	//   ....[63]....
        /*05c0*/ 	.word	0xffffffff


	//   ....[64]....
        /*05c4*/ 	.word	0xffffffff


	//   ....[65]....
        /*05c8*/ 	.word	0xffffffff


	//   ....[66]....
        /*05cc*/ 	.word	0xffffffff


	//   ....[67]....
        /*05d0*/ 	.word	0xffffffff


	//   ....[68]....
        /*05d4*/ 	.word	0xffffffff


	//   ....[69]....
        /*05d8*/ 	.word	0xffffffff


	//   ....[70]....
        /*05dc*/ 	.word	0xffffffff


	//   ....[71]....
        /*05e0*/ 	.word	0xffffffff


	//   ....[72]....
        /*05e4*/ 	.word	0xffffffff


	//   ....[73]....
        /*05e8*/ 	.word	0xffffffff


	//   ....[74]....
        /*05ec*/ 	.word	0xffffffff


	//   ....[75]....
        /*05f0*/ 	.word	0xffffffff


	//   ....[76]....
        /*05f4*/ 	.word	0xffffffff


	//   ....[77]....
        /*05f8*/ 	.word	0xffffffff


	//   ....[78]....
        /*05fc*/ 	.word	0xffffffff


	//   ....[79]....
        /*0600*/ 	.word	0xffffffff


	//   ....[80]....
        /*0604*/ 	.word	0xffffffff


	//   ....[81]....
        /*0608*/ 	.word	0xffffffff


	//   ....[82]....
        /*060c*/ 	.word	0xffffffff


	//   ....[83]....
        /*0610*/ 	.word	0xffffffff


	//   ....[84]....
        /*0614*/ 	.word	0xffffffff


	//   ....[85]....
        /*0618*/ 	.word	0xffffffff


	//   ....[86]....
        /*061c*/ 	.word	0xffffffff


	//   ....[87]....
        /*0620*/ 	.word	0xffffffff


	//   ....[88]....
        /*0624*/ 	.word	0xffffffff


	//   ....[89]....
        /*0628*/ 	.word	0xffffffff


	//   ....[90]....
        /*062c*/ 	.word	0xffffffff


	//   ....[91]....
        /*0630*/ 	.word	0xffffffff


	//   ....[92]....
        /*0634*/ 	.word	0xffffffff


	//   ....[93]....
        /*0638*/ 	.word	0xffffffff


	//   ....[94]....
        /*063c*/ 	.word	0xffffffff


	//   ....[95]....
        /*0640*/ 	.word	0xffffffff


	//   ....[96]....
        /*0644*/ 	.word	0xffffffff


	//   ....[97]....
        /*0648*/ 	.word	0xffffffff


	//   ....[98]....
        /*064c*/ 	.word	0xffffffff


	//   ....[99]....
        /*0650*/ 	.word	0xffffffff


	//   ....[100]....
        /*0654*/ 	.word	0xffffffff


	//   ....[101]....
        /*0658*/ 	.word	0xffffffff


	//   ....[102]....
        /*065c*/ 	.word	0xffffffff


	//   ....[103]....
        /*0660*/ 	.word	0xffffffff


	//   ....[104]....
        /*0664*/ 	.word	0xffffffff


	//   ....[105]....
        /*0668*/ 	.word	0xffffffff


	//   ....[106]....
        /*066c*/ 	.word	0xffffffff


	//   ....[107]....
        /*0670*/ 	.word	0xffffffff


	//   ....[108]....
        /*0674*/ 	.word	0xffffffff


	//   ....[109]....
        /*0678*/ 	.word	0xffffffff


	//   ....[110]....
        /*067c*/ 	.word	0xffffffff


	//   ....[111]....
        /*0680*/ 	.word	0xffffffff


	//   ....[112]....
        /*0684*/ 	.word	0xffffffff


	//   ....[113]....
        /*0688*/ 	.word	0xffffffff


	//   ....[114]....
        /*068c*/ 	.word	0xffffffff


	//   ....[115]....
        /*0690*/ 	.word	0xffffffff


	//   ....[116]....
        /*0694*/ 	.word	0xffffffff


	//   ....[117]....
        /*0698*/ 	.word	0xffffffff


	//   ....[118]....
        /*069c*/ 	.word	0xffffffff


	//   ....[119]....
        /*06a0*/ 	.word	0xffffffff


	//   ....[120]....
        /*06a4*/ 	.word	0xffffffff


	//   ....[121]....
        /*06a8*/ 	.word	0xffffffff


	//   ....[122]....
        /*06ac*/ 	.word	0xffffffff


	//   ....[123]....
        /*06b0*/ 	.word	0xffffffff


	//   ....[124]....
        /*06b4*/ 	.word	0xffffffff


	//   ....[125]....
        /*06b8*/ 	.word	0xffffffff


	//   ....[126]....
        /*06bc*/ 	.word	0xffffffff


	//   ....[127]....
        /*06c0*/ 	.word	0xffffffff


	//   ....[128]....
        /*06c4*/ 	.word	0xffffffff


	//   ....[129]....
        /*06c8*/ 	.word	0xffffffff


	//   ....[130]....
        /*06cc*/ 	.word	0xffffffff


	//   ....[131]....
        /*06d0*/ 	.word	0xffffffff


	//   ....[132]....
        /*06d4*/ 	.word	0xffffffff


	//   ....[133]....
        /*06d8*/ 	.word	0xffffffff


	//   ....[134]....
        /*06dc*/ 	.word	0xffffffff


	//   ....[135]....
        /*06e0*/ 	.word	0xffffffff


	//   ....[136]....
        /*06e4*/ 	.word	0xffffffff


	//   ....[137]....
        /*06e8*/ 	.word	0xffffffff


	//   ....[138]....
        /*06ec*/ 	.word	0xffffffff


	//   ....[139]....
        /*06f0*/ 	.word	0xffffffff


	//   ....[140]....
        /*06f4*/ 	.word	0xffffffff


	//   ....[141]....
        /*06f8*/ 	.word	0xffffffff


	//   ....[142]....
        /*06fc*/ 	.word	0xffffffff


	//   ....[143]....
        /*0700*/ 	.word	0xffffffff


	//   ....[144]....
        /*0704*/ 	.word	0xffffffff


	//   ....[145]....
        /*0708*/ 	.word	0xffffffff


	//   ....[146]....
        /*070c*/ 	.word	0xffffffff


	//   ....[147]....
        /*0710*/ 	.word	0xffffffff


	//   ....[148]....
        /*0714*/ 	.word	0xffffffff


	//   ....[149]....
        /*0718*/ 	.word	0xffffffff


	//   ....[150]....
        /*071c*/ 	.word	0xffffffff


	//   ....[151]....
        /*0720*/ 	.word	0xffffffff


	//   ....[152]....
        /*0724*/ 	.word	0xffffffff


	//   ....[153]....
        /*0728*/ 	.word	0xffffffff


	//   ....[154]....
        /*072c*/ 	.word	0xffffffff


	//   ....[155]....
        /*0730*/ 	.word	0xffffffff


	//   ....[156]....
        /*0734*/ 	.word	0xffffffff


	//   ....[157]....
        /*0738*/ 	.word	0xffffffff


	//   ....[158]....
        /*073c*/ 	.word	0xffffffff


	//   ....[159]....
        /*0740*/ 	.word	0xffffffff


	//   ....[160]....
        /*0744*/ 	.word	0xffffffff


	//   ....[161]....
        /*0748*/ 	.word	0xffffffff


	//   ....[162]....
        /*074c*/ 	.word	0xffffffff


	//   ....[163]....
        /*0750*/ 	.word	0xffffffff


	//   ....[164]....
        /*0754*/ 	.word	0xffffffff


	//   ....[165]....
        /*0758*/ 	.word	0xffffffff


	//   ....[166]....
        /*075c*/ 	.word	0xffffffff


	//   ....[167]....
        /*0760*/ 	.word	0xffffffff


	//   ....[168]....
        /*0764*/ 	.word	0xffffffff


	//   ....[169]....
        /*0768*/ 	.word	0xffffffff


	//   ....[170]....
        /*076c*/ 	.word	0xffffffff


	//   ....[171]....
        /*0770*/ 	.word	0xffffffff


	//   ....[172]....
        /*0774*/ 	.word	0xffffffff


	//   ....[173]....
        /*0778*/ 	.word	0xffffffff


	//   ....[174]....
        /*077c*/ 	.word	0xffffffff


	//   ....[175]....
        /*0780*/ 	.word	0xffffffff


	//   ....[176]....
        /*0784*/ 	.word	0xffffffff


	//   ....[177]....
        /*0788*/ 	.word	0xffffffff


	//   ....[178]....
        /*078c*/ 	.word	0xffffffff


	//   ....[179]....
        /*0790*/ 	.word	0xffffffff


	//   ....[180]....
        /*0794*/ 	.word	0xffffffff


	//   ....[181]....
        /*0798*/ 	.word	0xffffffff


	//   ....[182]....
        /*079c*/ 	.word	0xffffffff


	//   ....[183]....
        /*07a0*/ 	.word	0xffffffff


	//   ....[184]....
        /*07a4*/ 	.word	0xffffffff


	//   ....[185]....
        /*07a8*/ 	.word	0xffffffff


	//   ....[186]....
        /*07ac*/ 	.word	0xffffffff


	//   ....[187]....
        /*07b0*/ 	.word	0xffffffff


	//   ....[188]....
        /*07b4*/ 	.word	0xffffffff


	//   ....[189]....
        /*07b8*/ 	.word	0xffffffff


	//   ....[190]....
        /*07bc*/ 	.word	0xffffffff


	//   ....[191]....
        /*07c0*/ 	.word	0xffffffff


	//   ....[192]....
        /*07c4*/ 	.word	0xffffffff


	//   ....[193]....
        /*07c8*/ 	.word	0xffffffff


	//   ....[194]....
        /*07cc*/ 	.word	0xffffffff


	//   ....[195]....
        /*07d0*/ 	.word	0xffffffff


	//   ....[196]....
        /*07d4*/ 	.word	0xffffffff


	//   ....[197]....
        /*07d8*/ 	.word	0xffffffff


	//   ....[198]....
        /*07dc*/ 	.word	0xffffffff


	//   ....[199]....
        /*07e0*/ 	.word	0xffffffff


	//   ....[200]....
        /*07e4*/ 	.word	0xffffffff


	//   ....[201]....
        /*07e8*/ 	.word	0xffffffff


	//   ....[202]....
        /*07ec*/ 	.word	0x0500000f


	//   ....[203]....
        /*07f0*/ 	.word	0x0500000f


	//   ....[204]....
        /*07f4*/ 	.word	0x0500000f


	//   ....[205]....
        /*07f8*/ 	.word	0x0500000f


	//   ....[206]....
        /*07fc*/ 	.word	0x0500000f


	//   ....[207]....
        /*0800*/ 	.word	0x0500000f


	//   ....[208]....
        /*0804*/ 	.word	0x0500000f


	//   ....[209]....
        /*0808*/ 	.word	0x0500000f


	//   ....[210]....
        /*080c*/ 	.word	0x0500000f


	//   ....[211]....
        /*0810*/ 	.word	0x0500000f


	//   ....[212]....
        /*0814*/ 	.word	0x0500000f


	//   ....[213]....
        /*0818*/ 	.word	0x0500000f


	//   ....[214]....
        /*081c*/ 	.word	0x0500000f


	//   ....[215]....
        /*0820*/ 	.word	0x0500000f


	//   ....[216]....
        /*0824*/ 	.word	0x0500000f


	//   ....[217]....
        /*0828*/ 	.word	0x0500000f


	//   ....[218]....
        /*082c*/ 	.word	0x0500000f


	//   ....[219]....
        /*0830*/ 	.word	0x0500000f


	//   ....[220]....
        /*0834*/ 	.word	0x0500000f


	//   ....[221]....
        /*0838*/ 	.word	0x0500000f


	//   ....[222]....
        /*083c*/ 	.word	0x0500000f


	//   ....[223]....
        /*0840*/ 	.word	0x0500000f


	//   ....[224]....
        /*0844*/ 	.word	0x0500000f


	//   ....[225]....
        /*0848*/ 	.word	0x0500000f


	//   ....[226]....
        /*084c*/ 	.word	0x0500000f


	//   ....[227]....
        /*0850*/ 	.word	0x0500000f


	//   ....[228]....
        /*0854*/ 	.word	0x0500000f


	//   ....[229]....
        /*0858*/ 	.word	0x0500000f


	//   ....[230]....
        /*085c*/ 	.word	0x0500000f


	//   ....[231]....
        /*0860*/ 	.word	0x0500000f


	//   ....[232]....
        /*0864*/ 	.word	0x0500000f


	//   ....[233]....
        /*0868*/ 	.word	0x0500000f


	//   ....[234]....
        /*086c*/ 	.word	0x0500000f


	//   ....[235]....
        /*0870*/ 	.word	0x0500000f


	//   ....[236]....
        /*0874*/ 	.word	0x0500000f


	//   ....[237]....
        /*0878*/ 	.word	0x0500000f


	//   ....[238]....
        /*087c*/ 	.word	0x0500000f


	//   ....[239]....
        /*0880*/ 	.word	0x0500000f


	//   ....[240]....
        /*0884*/ 	.word	0x0500000f


	//   ....[241]....
        /*0888*/ 	.word	0x0500000f


	//   ....[242]....
        /*088c*/ 	.word	0x0500000f


	//   ....[243]....
        /*0890*/ 	.word	0x0500000f


	//   ....[244]....
        /*0894*/ 	.word	0x0500000f


	//   ....[245]....
        /*0898*/ 	.word	0x0500000f


	//   ....[246]....
        /*089c*/ 	.word	0x0500000f


	//   ....[247]....
        /*08a0*/ 	.word	0x0500000f


	//   ....[248]....
        /*08a4*/ 	.word	0x0500000f


	//   ....[249]....
        /*08a8*/ 	.word	0x0500000f


	//   ....[250]....
        /*08ac*/ 	.word	0x0500000f


	//   ....[251]....
        /*08b0*/ 	.word	0x0500000f


	//   ....[252]....
        /*08b4*/ 	.word	0x0500000f


	//   ....[253]....
        /*08b8*/ 	.word	0x0500000f


	//   ....[254]....
        /*08bc*/ 	.word	0x0500000f


	//   ....[255]....
        /*08c0*/ 	.word	0x0500000f


	//   ....[0]....
        /*08c4*/ 	.word	0x0500000f


	//   ....[1]....
        /*08c8*/ 	.word	0x0500000f


	//   ....[2]....
        /*08cc*/ 	.word	0x0500000f


	//   ....[3]....
        /*08d0*/ 	.word	0x0500000f


	//   ....[4]....
        /*08d4*/ 	.word	0x0500000f


	//   ....[5]....
        /*08d8*/ 	.word	0x0500000f


	//   ....[6]....
        /*08dc*/ 	.word	0x0500000f


	//   ....[7]....
        /*08e0*/ 	.word	0x0500000f


	//   ....[8]....
        /*08e4*/ 	.word	0x0500000f


	//   ....[9]....
        /*08e8*/ 	.word	0x0500000f


	//   ....[10]....
        /*08ec*/ 	.word	0x0500000f


	//   ....[11]....
        /*08f0*/ 	.word	0x0500000f


	//   ....[12]....
        /*08f4*/ 	.word	0x0500000f


	//   ....[13]....
        /*08f8*/ 	.word	0x0500000f


	//   ....[14]....
        /*08fc*/ 	.word	0x0500000f


	//   ....[15]....
        /*0900*/ 	.word	0x0500000f


	//   ....[16]....
        /*0904*/ 	.word	0x0500000f


	//   ....[17]....
        /*0908*/ 	.word	0x0500000f


	//   ....[18]....
        /*090c*/ 	.word	0x0500000f


	//   ....[19]....
        /*0910*/ 	.word	0x0500000f


	//   ....[20]....
        /*0914*/ 	.word	0x0500000f


	//   ....[21]....
        /*0918*/ 	.word	0x0500000f


	//   ....[22]....
        /*091c*/ 	.word	0x0500000f


	//   ....[23]....
        /*0920*/ 	.word	0x0500000f


	//   ....[24]....
        /*0924*/ 	.word	0x0500000f


	//   ....[25]....
        /*0928*/ 	.word	0x0500000f


	//   ....[26]....
        /*092c*/ 	.word	0x0500000f


	//   ....[27]....
        /*0930*/ 	.word	0x0500000f


	//   ....[28]....
        /*0934*/ 	.word	0x0500000f


	//   ....[29]....
        /*0938*/ 	.word	0x0500000f


	//   ....[30]....
        /*093c*/ 	.word	0x0500000f


	//   ....[31]....
        /*0940*/ 	.word	0x0500000f


	//   ....[32]....
        /*0944*/ 	.word	0x0500000f


	//   ....[33]....
        /*0948*/ 	.word	0x0500000f


	//   ....[34]....
        /*094c*/ 	.word	0x0500000f


	//   ....[35]....
        /*0950*/ 	.word	0x0500000f


	//   ....[36]....
        /*0954*/ 	.word	0x0500000f


	//   ....[37]....
        /*0958*/ 	.word	0x0500000f


	//   ....[38]....
        /*095c*/ 	.word	0x0500000f


	//   ....[39]....
        /*0960*/ 	.word	0x0500000f


	//   ....[40]....
        /*0964*/ 	.word	0x0500000f


	//   ....[41]....
        /*0968*/ 	.word	0x0500000f


	//   ....[42]....
        /*096c*/ 	.word	0x0500000f


	//   ....[43]....
        /*0970*/ 	.word	0x0500000f


	//   ....[44]....
        /*0974*/ 	.word	0x0500000f


	//   ....[45]....
        /*0978*/ 	.word	0x0500000f


	//   ....[46]....
        /*097c*/ 	.word	0x0500000f


	//   ....[47]....
        /*0980*/ 	.word	0x0500000f


	//   ....[48]....
        /*0984*/ 	.word	0x0500000f


	//   ....[49]....
        /*0988*/ 	.word	0x0500000f


	//   ....[50]....
        /*098c*/ 	.word	0x0500000f


	//   ....[51]....
        /*0990*/ 	.word	0x0500000f


	//   ....[52]....
        /*0994*/ 	.word	0x0500000f


	//   ....[53]....
        /*0998*/ 	.word	0x0500000f


	//   ....[54]....
        /*099c*/ 	.word	0x0500000f


	//   ....[55]....
        /*09a0*/ 	.word	0x0500000f


	//   ....[56]....
        /*09a4*/ 	.word	0x0500000f


	//   ....[57]....
        /*09a8*/ 	.word	0x0500000f


	//   ....[58]....
        /*09ac*/ 	.word	0x0500000f


	//   ....[59]....
        /*09b0*/ 	.word	0x0500000f


	//   ....[60]....
        /*09b4*/ 	.word	0x0500000f


	//   ....[61]....
        /*09b8*/ 	.word	0x0500000f


	//   ....[62]....
        /*09bc*/ 	.word	0x0500000f


	//   ....[63]....
        /*09c0*/ 	.word	0x0500000f


	//   ....[64]....
        /*09c4*/ 	.word	0x0500000f


	//   ....[65]....
        /*09c8*/ 	.word	0x0500000f


	//   ....[66]....
        /*09cc*/ 	.word	0x0500000f


	//   ....[67]....
        /*09d0*/ 	.word	0x0500000f


	//   ....[68]....
        /*09d4*/ 	.word	0x0500000f


	//   ....[69]....
        /*09d8*/ 	.word	0x0500000f


	//   ....[70]....
        /*09dc*/ 	.word	0x0500000f


	//   ....[71]....
        /*09e0*/ 	.word	0x0500000f


	//   ....[72]....
        /*09e4*/ 	.word	0x0500000f


	//   ....[73]....
        /*09e8*/ 	.word	0x0500000f


	//   ....[74]....
        /*09ec*/ 	.word	0x0500000f


	//   ....[75]....
        /*09f0*/ 	.word	0x0500000f


	//   ....[76]....
        /*09f4*/ 	.word	0x0500000f


	//   ....[77]....
        /*09f8*/ 	.word	0x0500000f


	//   ....[78]....
        /*09fc*/ 	.word	0x0500000f


	//   ....[79]....
        /*0a00*/ 	.word	0x0500000f


	//   ....[80]....
        /*0a04*/ 	.word	0x0500000f


	//   ....[81]....
        /*0a08*/ 	.word	0x0500000f


	//   ....[82]....
        /*0a0c*/ 	.word	0x0500000f


	//   ....[83]....
        /*0a10*/ 	.word	0x0500000f


	//   ....[84]....
        /*0a14*/ 	.word	0x0500000f


	//   ....[85]....
        /*0a18*/ 	.word	0x0500000f


	//   ....[86]....
        /*0a1c*/ 	.word	0x0500000f


	//----- nvinfo : EIATTR_COOP_GROUP_INSTR_OFFSETS
	.align		4
.L_493:
        /*0a20*/ 	.byte	0x04, 0x28
        /*0a22*/ 	.short	(.L_495 - .L_494)


	//   ....[0]....
.L_494:
        /*0a24*/ 	.word	0x00000070


	//   ....[1]....
        /*0a28*/ 	.word	0x000001a0


	//   ....[2]....
        /*0a2c*/ 	.word	0x000001f0


	//   ....[3]....
        /*0a30*/ 	.word	0x00000420


	//   ....[4]....
        /*0a34*/ 	.word	0x00000580


	//   ....[5]....
        /*0a38*/ 	.word	0x000006a0


	//   ....[6]....
        /*0a3c*/ 	.word	0x00000800


	//   ....[7]....
        /*0a40*/ 	.word	0x00007ce0


	//   ....[8]....
        /*0a44*/ 	.word	0x00008630


	//   ....[9]....
        /*0a48*/ 	.word	0x00008640


	//   ....[10]....
        /*0a4c*/ 	.word	0x00008650


	//   ....[11]....
        /*0a50*/ 	.word	0x00008660


	//   ....[12]....
        /*0a54*/ 	.word	0x00008860


	//   ....[13]....
        /*0a58*/ 	.word	0x00008870


	//   ....[14]....
        /*0a5c*/ 	.word	0x00008880


	//   ....[15]....
        /*0a60*/ 	.word	0x00008890


	//   ....[16]....
        /*0a64*/ 	.word	0x00008a70


	//   ....[17]....
        /*0a68*/ 	.word	0x00008a80


	//   ....[18]....
        /*0a6c*/ 	.word	0x00008a90


	//   ....[19]....
        /*0a70*/ 	.word	0x00008aa0


	//   ....[20]....
        /*0a74*/ 	.word	0x00008ca0


	//   ....[21]....
        /*0a78*/ 	.word	0x00008cb0


	//   ....[22]....
        /*0a7c*/ 	.word	0x00008cc0


	//   ....[23]....
        /*0a80*/ 	.word	0x00008cd0


	//   ....[24]....
        /*0a84*/ 	.word	0x0000cf80


	//   ....[25]....
        /*0a88*/ 	.word	0x0000cfa0


	//   ....[26]....
        /*0a8c*/ 	.word	0x0000cfb0


	//   ....[27]....
        /*0a90*/ 	.word	0x0000cfc0


	//   ....[28]....
        /*0a94*/ 	.word	0x0000d0b0


	//   ....[29]....
        /*0a98*/ 	.word	0x0000d0d0


	//   ....[30]....
        /*0a9c*/ 	.word	0x0000d0e0


	//   ....[31]....
        /*0aa0*/ 	.word	0x0000d0f0


	//   ....[32]....
        /*0aa4*/ 	.word	0x0000d2d0


	//   ....[33]....
        /*0aa8*/ 	.word	0x0000d2f0


	//   ....[34]....
        /*0aac*/ 	.word	0x0000d310


	//   ....[35]....
        /*0ab0*/ 	.word	0x0000d320


	//   ....[36]....
        /*0ab4*/ 	.word	0x0000d3f0


	//   ....[37]....
        /*0ab8*/ 	.word	0x0000d420


	//   ....[38]....
        /*0abc*/ 	.word	0x0000d430


	//   ....[39]....
        /*0ac0*/ 	.word	0x0000d440


	//   ....[40]....
        /*0ac4*/ 	.word	0x00011c10


	//   ....[41]....
        /*0ac8*/ 	.word	0x00012380


	//   ....[42]....
        /*0acc*/ 	.word	0x00012ce0


	//   ....[43]....
        /*0ad0*/ 	.word	0x00012d80


	//   ....[44]....
        /*0ad4*/ 	.word	0x00013190


	//   ....[45]....
        /*0ad8*/ 	.word	0x000131f0


	//   ....[46]....
        /*0adc*/ 	.word	0x000149d0


	//   ....[47]....
        /*0ae0*/ 	.word	0x00014ba0


	//   ....[48]....
        /*0ae4*/ 	.word	0x000152e0


	//   ....[49]....
        /*0ae8*/ 	.word	0x00015390


	//   ....[50]....
        /*0aec*/ 	.word	0x00015730


	//   ....[51]....
        /*0af0*/ 	.word	0x00015790


	//   ....[52]....
        /*0af4*/ 	.word	0x00017660


	//   ....[53]....
        /*0af8*/ 	.word	0x00017680


	//   ....[54]....
        /*0afc*/ 	.word	0x000176f0


	//   ....[55]....
        /*0b00*/ 	.word	0x00017700


	//   ....[56]....
        /*0b04*/ 	.word	0x00019230


	//   ....[57]....
        /*0b08*/ 	.word	0x00019640


	//   ....[58]....
        /*0b0c*/ 	.word	0x00019d80


	//   ....[59]....
        /*0b10*/ 	.word	0x00019e30


	//   ....[60]....
        /*0b14*/ 	.word	0x0001a190


	//   ....[61]....
        /*0b18*/ 	.word	0x0001a210


	//   ....[62]....
        /*0b1c*/ 	.word	0x0001b440


	//   ....[63]....
        /*0b20*/ 	.word	0x0001b450


	//   ....[64]....
        /*0b24*/ 	.word	0x0001b480


	//   ....[65]....
        /*0b28*/ 	.word	0x0001b490


	//   ....[66]....
        /*0b2c*/ 	.word	0x0001cb20


	//   ....[67]....
        /*0b30*/ 	.word	0x0001cb50


	//   ....[68]....
        /*0b34*/ 	.word	0x0001cba0


	//   ....[69]....
        /*0b38*/ 	.word	0x0001cbd0


	//   ....[70]....
        /*0b3c*/ 	.word	0x0001cc20


	//   ....[71]....
        /*0b40*/ 	.word	0x0001cc50


	//   ....[72]....
        /*0b44*/ 	.word	0x0001cc80


	//   ....[73]....
        /*0b48*/ 	.word	0x0001ccb0


	//   ....[74]....
        /*0b4c*/ 	.word	0x0001cce0


	//   ....[75]....
        /*0b50*/ 	.word	0x0001cd10


	//   ....[76]....
        /*0b54*/ 	.word	0x0001cd40


	//   ....[77]....
        /*0b58*/ 	.word	0x0001cd70


	//   ....[78]....
        /*0b5c*/ 	.word	0x0001cda0


	//   ....[79]....
        /*0b60*/ 	.word	0x0001cdd0


	//   ....[80]....
        /*0b64*/ 	.word	0x0001ce00


	//   ....[81]....
        /*0b68*/ 	.word	0x0001ce30


	//   ....[82]....
        /*0b6c*/ 	.word	0x0001ce60


	//   ....[83]....
        /*0b70*/ 	.word	0x0001ce90


	//   ....[84]....
        /*0b74*/ 	.word	0x0001cec0


	//   ....[85]....
        /*0b78*/ 	.word	0x0001cef0


	//   ....[86]....
        /*0b7c*/ 	.word	0x0001cf20


	//   ....[87]....
        /*0b80*/ 	.word	0x0001cf50


	//   ....[88]....
        /*0b84*/ 	.word	0x0001cf80


	//   ....[89]....
        /*0b88*/ 	.word	0x0001cfb0


	//   ....[90]....
        /*0b8c*/ 	.word	0x0001cfe0


	//   ....[91]....
        /*0b90*/ 	.word	0x0001d010


	//   ....[92]....
        /*0b94*/ 	.word	0x0001d040


	//   ....[93]....
        /*0b98*/ 	.word	0x0001d070


	//   ....[94]....
        /*0b9c*/ 	.word	0x0001d0a0


	//   ....[95]....
        /*0ba0*/ 	.word	0x0001d0d0


	//   ....[96]....
        /*0ba4*/ 	.word	0x0001d100


	//   ....[97]....
        /*0ba8*/ 	.word	0x0001d130


	//   ....[98]....
        /*0bac*/ 	.word	0x0001d160


	//   ....[99]....
        /*0bb0*/ 	.word	0x0001d190


	//   ....[100]....
        /*0bb4*/ 	.word	0x0001d1c0


	//   ....[101]....
        /*0bb8*/ 	.word	0x0001d1f0


	//   ....[102]....
        /*0bbc*/ 	.word	0x0001d220


	//   ....[103]....
        /*0bc0*/ 	.word	0x0001d250


	//   ....[104]....
        /*0bc4*/ 	.word	0x0001d280


	//   ....[105]....
        /*0bc8*/ 	.word	0x0001d2b0


	//   ....[106]....
        /*0bcc*/ 	.word	0x0001d2e0


	//   ....[107]....
        /*0bd0*/ 	.word	0x0001d2f0


	//   ....[108]....
        /*0bd4*/ 	.word	0x0001d320


	//   ....[109]....
        /*0bd8*/ 	.word	0x0001d350


	//   ....[110]....
        /*0bdc*/ 	.word	0x0001d380


	//   ....[111]....
        /*0be0*/ 	.word	0x0001d390


	//   ....[112]....
        /*0be4*/ 	.word	0x0001d3a0


	//   ....[113]....
        /*0be8*/ 	.word	0x0001d3b0


	//   ....[114]....
        /*0bec*/ 	.word	0x0001d3c0


	//   ....[115]....
        /*0bf0*/ 	.word	0x0001d3d0


	//   ....[116]....
        /*0bf4*/ 	.word	0x0001d3e0


	//   ....[117]....
        /*0bf8*/ 	.word	0x0001d3f0


	//   ....[118]....
        /*0bfc*/ 	.word	0x0001d400


	//   ....[119]....
        /*0c00*/ 	.word	0x0001d420


	//   ....[120]....
        /*0c04*/ 	.word	0x0001d450


	//   ....[121]....
        /*0c08*/ 	.word	0x0001d460


	//   ....[122]....
        /*0c0c*/ 	.word	0x0001d490


	//   ....[123]....
        /*0c10*/ 	.word	0x0001d4c0


	//   ....[124]....
        /*0c14*/ 	.word	0x0001d4f0


	//   ....[125]....
        /*0c18*/ 	.word	0x0001d520


	//   ....[126]....
        /*0c1c*/ 	.word	0x0001d550


	//   ....[127]....
        /*0c20*/ 	.word	0x0001d560


	//   ....[128]....
        /*0c24*/ 	.word	0x0001d570


	//   ....[129]....
        /*0c28*/ 	.word	0x0001d580


	//   ....[130]....
        /*0c2c*/ 	.word	0x0001dc40


	//   ....[131]....
        /*0c30*/ 	.word	0x0001dc80


	//   ....[132]....
        /*0c34*/ 	.word	0x0001dce0


	//   ....[133]....
        /*0c38*/ 	.word	0x0001dd10


	//   ....[134]....
        /*0c3c*/ 	.word	0x0001e590


	//   ....[135]....
        /*0c40*/ 	.word	0x0001e5b0


	//   ....[136]....
        /*0c44*/ 	.word	0x0001e700


	//   ....[137]....
        /*0c48*/ 	.word	0x0001e720


	//   ....[138]....
        /*0c4c*/ 	.word	0x0001e860


	//   ....[139]....
        /*0c50*/ 	.word	0x0001e880


	//   ....[140]....
        /*0c54*/ 	.word	0x0001e9d0


	//   ....[141]....
        /*0c58*/ 	.word	0x0001e9f0


	//   ....[142]....
        /*0c5c*/ 	.word	0x0001f260


	//   ....[143]....
        /*0c60*/ 	.word	0x0001f270


	//   ....[144]....
        /*0c64*/ 	.word	0x0001f400


	//   ....[145]....
        /*0c68*/ 	.word	0x0001f410


	//   ....[146]....
        /*0c6c*/ 	.word	0x0001f5a0


	//   ....[147]....
        /*0c70*/ 	.word	0x0001f5b0


	//   ....[148]....
        /*0c74*/ 	.word	0x0001f740


	//   ....[149]....
        /*0c78*/ 	.word	0x0001f750


	//   ....[150]....
        /*0c7c*/ 	.word	0x0001f940


	//   ....[151]....
        /*0c80*/ 	.word	0x0001fb20


	//   ....[152]....
        /*0c84*/ 	.word	0x0001fb50


	//   ....[153]....
        /*0c88*/ 	.word	0x0001fb80


	//   ....[154]....
        /*0c8c*/ 	.word	0x0001fbb0


	//   ....[155]....
        /*0c90*/ 	.word	0x0001fbe0


	//   ....[156]....
        /*0c94*/ 	.word	0x0001fc10


	//   ....[157]....
        /*0c98*/ 	.word	0x0001fd80


	//   ....[158]....
        /*0c9c*/ 	.word	0x0001fdb0


	//   ....[159]....
        /*0ca0*/ 	.word	0x0001fde0


	//   ....[160]....
        /*0ca4*/ 	.word	0x0001fe10


	//   ....[161]....
        /*0ca8*/ 	.word	0x0001fe40


	//   ....[162]....
        /*0cac*/ 	.word	0x0001fe70


	//   ....[163]....
        /*0cb0*/ 	.word	0x0001ff10


	//   ....[164]....
        /*0cb4*/ 	.word	0x0001ff70


	//   ....[165]....
        /*0cb8*/ 	.word	0x00020000


	//   ....[166]....
        /*0cbc*/ 	.word	0x000212c0


	//   ....[167]....
        /*0cc0*/ 	.word	0x00023060


	//   ....[168]....
        /*0cc4*/ 	.word	0x00023dd0


	//   ....[169]....
        /*0cc8*/ 	.word	0x00023de0


	//   ....[170]....
        /*0ccc*/ 	.word	0x00023e10


	//   ....[171]....
        /*0cd0*/ 	.word	0x00023e20


	//   ....[172]....
        /*0cd4*/ 	.word	0x00023f30


	//   ....[173]....
        /*0cd8*/ 	.word	0x00023f40


	//   ....[174]....
        /*0cdc*/ 	.word	0x00023fd0


	//   ....[175]....
        /*0ce0*/ 	.word	0x00023fe0


	//   ....[176]....
        /*0ce4*/ 	.word	0x00024070


	//   ....[177]....
        /*0ce8*/ 	.word	0x00024080


	//   ....[178]....
        /*0cec*/ 	.word	0x00024110


	//   ....[179]....
        /*0cf0*/ 	.word	0x00024120


	//   ....[180]....
        /*0cf4*/ 	.word	0x000241b0


	//   ....[181]....
        /*0cf8*/ 	.word	0x000241c0


	//   ....[182]....
        /*0cfc*/ 	.word	0x00024210


	//   ....[183]....
        /*0d00*/ 	.word	0x00024240


	//   ....[184]....
        /*0d04*/ 	.word	0x00026180


	//   ....[185]....
        /*0d08*/ 	.word	0x000261b0


	//   ....[186]....
        /*0d0c*/ 	.word	0x000261f0


	//   ....[187]....
        /*0d10*/ 	.word	0x00026220


	//   ....[188]....
        /*0d14*/ 	.word	0x00026250


	//   ....[189]....
        /*0d18*/ 	.word	0x00026280


	//   ....[190]....
        /*0d1c*/ 	.word	0x000262b0


	//   ....[191]....
        /*0d20*/ 	.word	0x000262e0


	//   ....[192]....
        /*0d24*/ 	.word	0x00026470


	//   ....[193]....
        /*0d28*/ 	.word	0x000264a0


	//   ....[194]....
        /*0d2c*/ 	.word	0x000264d0


	//   ....[195]....
        /*0d30*/ 	.word	0x00026500


	//   ....[196]....
        /*0d34*/ 	.word	0x00026530


	//   ....[197]....
        /*0d38*/ 	.word	0x00026560


	//   ....[198]....
        /*0d3c*/ 	.word	0x00026630


	//   ....[199]....
        /*0d40*/ 	.word	0x00026650


	//   ....[200]....
        /*0d44*/ 	.word	0x000266c0


	//   ....[201]....
        /*0d48*/ 	.word	0x00026da0


	//   ....[202]....
        /*0d4c*/ 	.word	0x00027250


	//   ....[203]....
        /*0d50*/ 	.word	0x00027300


	//   ....[204]....
        /*0d54*/ 	.word	0x00027390


	//   ....[205]....
        /*0d58*/ 	.word	0x000273e0


	//   ....[206]....
        /*0d5c*/ 	.word	0x00027430


	//   ....[207]....
        /*0d60*/ 	.word	0x000274c0


	//   ....[208]....
        /*0d64*/ 	.word	0x00027550


	//   ....[209]....
        /*0d68*/ 	.word	0x000275a0


	//   ....[210]....
        /*0d6c*/ 	.word	0x000275f0


	//   ....[211]....
        /*0d70*/ 	.word	0x00027680


	//   ....[212]....
        /*0d74*/ 	.word	0x00027710


	//   ....[213]....
        /*0d78*/ 	.word	0x00027760


	//   ....[214]....
        /*0d7c*/ 	.word	0x000277b0


	//   ....[215]....
        /*0d80*/ 	.word	0x00027840


	//   ....[216]....
        /*0d84*/ 	.word	0x000278d0


	//   ....[217]....
        /*0d88*/ 	.word	0x00027920


	//   ....[218]....
        /*0d8c*/ 	.word	0x00027970


	//   ....[219]....
        /*0d90*/ 	.word	0x00027a60


	//   ....[220]....
        /*0d94*/ 	.word	0x00027b10


	//   ....[221]....
        /*0d98*/ 	.word	0x00027b70


	//   ....[222]....
        /*0d9c*/ 	.word	0x00027bf0


	//   ....[223]....
        /*0da0*/ 	.word	0x00027ce0


	//   ....[224]....
        /*0da4*/ 	.word	0x00027d30


	//   ....[225]....
        /*0da8*/ 	.word	0x00027d80


	//   ....[226]....
        /*0dac*/ 	.word	0x00027dd0


	//   ....[227]....
        /*0db0*/ 	.word	0x00027ef0


	//   ....[228]....
        /*0db4*/ 	.word	0x00027f90


	//   ....[229]....
        /*0db8*/ 	.word	0x00027ff0


	//   ....[230]....
        /*0dbc*/ 	.word	0x00028070


	//   ....[231]....
        /*0dc0*/ 	.word	0x00028170


	//   ....[232]....
        /*0dc4*/ 	.word	0x000281c0


	//   ....[233]....
        /*0dc8*/ 	.word	0x00028210


	//   ....[234]....
        /*0dcc*/ 	.word	0x00028260


	//   ....[235]....
        /*0dd0*/ 	.word	0x00028730


	//   ....[236]....
        /*0dd4*/ 	.word	0x00028860


	//   ....[237]....
        /*0dd8*/ 	.word	0x00028980


	//   ....[238]....
        /*0ddc*/ 	.word	0x00028ab0


	//   ....[239]....
        /*0de0*/ 	.word	0x00028bb0


	//   ....[240]....
        /*0de4*/ 	.word	0x00028c20


	//   ....[241]....
        /*0de8*/ 	.word	0x00028c80


	//   ....[242]....
        /*0dec*/ 	.word	0x00028ce0


	//   ....[243]....
        /*0df0*/ 	.word	0x00028d40


	//   ....[244]....
        /*0df4*/ 	.word	0x00028da0


	//   ....[245]....
        /*0df8*/ 	.word	0x00028e00


	//   ....[246]....
        /*0dfc*/ 	.word	0x00028e60


	//   ....[247]....
        /*0e00*/ 	.word	0x00028ec0


	//   ....[248]....
        /*0e04*/ 	.word	0x00028f40


	//   ....[249]....
        /*0e08*/ 	.word	0x00028fa0


	//   ....[250]....
        /*0e0c*/ 	.word	0x00029020


	//   ....[251]....
        /*0e10*/ 	.word	0x00029080


	//   ....[252]....
        /*0e14*/ 	.word	0x00029100


	//   ....[253]....
        /*0e18*/ 	.word	0x00029160


	//   ....[254]....
        /*0e1c*/ 	.word	0x000291e0


	//   ....[255]....
        /*0e20*/ 	.word	0x00029240


	//   ....[0]....
        /*0e24*/ 	.word	0x000292c0


	//   ....[1]....
        /*0e28*/ 	.word	0x00029320


	//   ....[2]....
        /*0e2c*/ 	.word	0x000293a0


	//   ....[3]....
        /*0e30*/ 	.word	0x00029400


	//   ....[4]....
        /*0e34*/ 	.word	0x00029480


	//   ....[5]....
        /*0e38*/ 	.word	0x000294e0


	//   ....[6]....
        /*0e3c*/ 	.word	0x00029560


	//   ....[7]....
        /*0e40*/ 	.word	0x000295c0


	//   ....[8]....
        /*0e44*/ 	.word	0x00029640


	//   ....[9]....
        /*0e48*/ 	.word	0x000296a0


	//   ....[10]....
        /*0e4c*/ 	.word	0x00029720


	//   ....[11]....
        /*0e50*/ 	.word	0x00029780


	//   ....[12]....
        /*0e54*/ 	.word	0x00029800


	//   ....[13]....
        /*0e58*/ 	.word	0x00029860


	//   ....[14]....
        /*0e5c*/ 	.word	0x000298c0


	//   ....[15]....
        /*0e60*/ 	.word	0x00029920


	//   ....[16]....
        /*0e64*/ 	.word	0x00029980


	//   ....[17]....
        /*0e68*/ 	.word	0x000299e0


	//   ....[18]....
        /*0e6c*/ 	.word	0x00029a40


	//   ....[19]....
        /*0e70*/ 	.word	0x00029aa0


	//   ....[20]....
        /*0e74*/ 	.word	0x00029b00


	//   ....[21]....
        /*0e78*/ 	.word	0x00029b60


	//   ....[22]....
        /*0e7c*/ 	.word	0x00029be0


	//   ....[23]....
        /*0e80*/ 	.word	0x00029c40


	//   ....[24]....
        /*0e84*/ 	.word	0x00029cc0


	//   ....[25]....
        /*0e88*/ 	.word	0x00029d20


	//   ....[26]....
        /*0e8c*/ 	.word	0x00029da0


	//   ....[27]....
        /*0e90*/ 	.word	0x00029e00


	//   ....[28]....
        /*0e94*/ 	.word	0x00029e80


	//   ....[29]....
        /*0e98*/ 	.word	0x00029ee0


	//   ....[30]....
        /*0e9c*/ 	.word	0x00029f60


	//   ....[31]....
        /*0ea0*/ 	.word	0x00029fc0


	//   ....[32]....
        /*0ea4*/ 	.word	0x0002a030


	//   ....[33]....
        /*0ea8*/ 	.word	0x0002a090


	//   ....[34]....
        /*0eac*/ 	.word	0x0002a0f0


	//   ....[35]....
        /*0eb0*/ 	.word	0x0002a150


	//   ....[36]....
        /*0eb4*/ 	.word	0x0002a1c0


	//   ....[37]....
        /*0eb8*/ 	.word	0x0002a220


	//   ....[38]....
        /*0ebc*/ 	.word	0x0002a2a0


	//   ....[39]....
        /*0ec0*/ 	.word	0x0002a300


	//   ....[40]....
        /*0ec4*/ 	.word	0x0002a380


	//   ....[41]....
        /*0ec8*/ 	.word	0x0002a430


	//   ....[42]....
        /*0ecc*/ 	.word	0x0002a4e0


	//   ....[43]....
        /*0ed0*/ 	.word	0x0002a640


	//   ....[44]....
        /*0ed4*/ 	.word	0x0002a690


	//   ....[45]....
        /*0ed8*/ 	.word	0x0002a720


	//   ....[46]....
        /*0edc*/ 	.word	0x0002a7b0


	//   ....[47]....
        /*0ee0*/ 	.word	0x0002a840


	//   ....[48]....
        /*0ee4*/ 	.word	0x0002a8d0


	//   ....[49]....
        /*0ee8*/ 	.word	0x0002a960


	//   ....[50]....
        /*0eec*/ 	.word	0x0002a9f0


	//   ....[51]....
        /*0ef0*/ 	.word	0x0002aab0


	//   ....[52]....
        /*0ef4*/ 	.word	0x0002ada0


	//   ....[53]....
        /*0ef8*/ 	.word	0x0002afc0


	//   ....[54]....
        /*0efc*/ 	.word	0x0002b010


	//   ....[55]....
        /*0f00*/ 	.word	0x0002b070


	//   ....[56]....
        /*0f04*/ 	.word	0x0002b110


	//   ....[57]....
        /*0f08*/ 	.word	0x0002b1d0


	//   ....[58]....
        /*0f0c*/ 	.word	0x0002b2e0


	//   ....[59]....
        /*0f10*/ 	.word	0x0002b340


	//   ....[60]....
        /*0f14*/ 	.word	0x0002b440


	//   ....[61]....
        /*0f18*/ 	.word	0x0002b4a0


	//   ....[62]....
        /*0f1c*/ 	.word	0x0002b5a0


	//   ....[63]....
        /*0f20*/ 	.word	0x0002b600


	//   ....[64]....
        /*0f24*/ 	.word	0x0002b700


	//   ....[65]....
        /*0f28*/ 	.word	0x0002b760


	//   ....[66]....
        /*0f2c*/ 	.word	0x0002b840


	//   ....[67]....
        /*0f30*/ 	.word	0x0002b8c0


	//   ....[68]....
        /*0f34*/ 	.word	0x0002b9a0


	//   ....[69]....
        /*0f38*/ 	.word	0x0002bc80


	//   ....[70]....
        /*0f3c*/ 	.word	0x0002bd20


	//   ....[71]....
        /*0f40*/ 	.word	0x0002be40


	//   ....[72]....
        /*0f44*/ 	.word	0x0002bec0


	//   ....[73]....
        /*0f48*/ 	.word	0x0002bf40


	//   ....[74]....
        /*0f4c*/ 	.word	0x0002bfc0


	//   ....[75]....
        /*0f50*/ 	.word	0x0002c040


	//   ....[76]....
        /*0f54*/ 	.word	0x0002c0d0


	//   ....[77]....
        /*0f58*/ 	.word	0x0002c170


	//   ....[78]....
        /*0f5c*/ 	.word	0x0002c220


	//   ....[79]....
        /*0f60*/ 	.word	0x0002c2a0


	//   ....[80]....
        /*0f64*/ 	.word	0x0002c320


	//   ....[81]....
        /*0f68*/ 	.word	0x0002c3a0


	//   ....[82]....
        /*0f6c*/ 	.word	0x0002c430


	//   ....[83]....
        /*0f70*/ 	.word	0x0002c4b0


	//   ....[84]....
        /*0f74*/ 	.word	0x0002c550


	//   ....[85]....
        /*0f78*/ 	.word	0x0002c5e0


	//   ....[86]....
        /*0f7c*/ 	.word	0x0002c710


	//----- nvinfo : EIATTR_REG_RECONFIG
	.align		4
.L_495:
        /*0f80*/ 	.byte	0x01, 0x54
	.zero		2


	//----- nvinfo : EIATTR_SYSCALL_OFFSETS
	.align		4
        /*0f84*/ 	.byte	0x04, 0x46
        /*0f86*/ 	.short	(.L_497 - .L_496)


	//   ....[0]....
.L_496:
        /*0f88*/ 	.word	0x00001ce0


	//   ....[1]....
        /*0f8c*/ 	.word	0x00001e30


	//   ....[2]....
        /*0f90*/ 	.word	0x00007e70


	//   ....[3]....
        /*0f94*/ 	.word	0x00008410


	//   ....[4]....
        /*0f98*/ 	.word	0x00022ab0


	//   ....[5]....
        /*0f9c*/ 	.word	0x00022c50


	//   ....[6]....
        /*0fa0*/ 	.word	0x00022dc0


	//   ....[7]....
        /*0fa4*/ 	.word	0x00022f00


	//   ....[8]....
        /*0fa8*/ 	.word	0x00023930


	//----- nvinfo : EIATTR_MBARRIER_INSTR_OFFSETS
	.align		4
.L_497:
        /*0fac*/ 	.byte	0x04, 0x39
        /*0fae*/ 	.short	(.L_499 - .L_498)


	//   ....[0]....
.L_498:
        /*0fb0*/ 	.word	0x000002d0
        /*0fb4*/ 	.word	0x000000ff
        /*0fb8*/ 	.word	0x00028400
        /*0fbc*/ 	.short	0x0100
        /*0fbe*/ 	.byte	0x08
	.zero		1


	//   ....[1]....
        /*0fc0*/ 	.word	0x000002e0
        /*0fc4*/ 	.word	0x000000ff
        /*0fc8*/ 	.word	0x00028420
        /*0fcc*/ 	.short	0x0100
        /*0fce*/ 	.byte	0x08
	.zero		1


	//   ....[2]....
        /*0fd0*/ 	.word	0x000003d0
        /*0fd4*/ 	.word	0x000000ff
        /*0fd8*/ 	.word	0x00028430
        /*0fdc*/ 	.short	0x0100
        /*0fde*/ 	.byte	0x08
	.zero		1


	//   ....[3]....
        /*0fe0*/ 	.word	0x000003e0
        /*0fe4*/ 	.word	0x000000ff
        /*0fe8*/ 	.word	0x00028440
        /*0fec*/ 	.short	0x0100
        /*0fee*/ 	.byte	0x08
	.zero		1


	//   ....[4]....
        /*0ff0*/ 	.word	0x000003f0
        /*0ff4*/ 	.word	0x000000ff
        /*0ff8*/ 	.word	0x00028438
        /*0ffc*/ 	.short	0x0100
        /*0ffe*/ 	.byte	0x08
	.zero		1


	//   ....[5]....
        /*1000*/ 	.word	0x00000400
        /*1004*/ 	.word	0x000000ff
        /*1008*/ 	.word	0x00028448
        /*100c*/ 	.short	0x0100
        /*100e*/ 	.byte	0x08
	.zero		1


	//   ....[6]....
        /*1010*/ 	.word	0x00000530
        /*1014*/ 	.word	0x000000ff
        /*1018*/ 	.word	0x00028450
        /*101c*/ 	.short	0x0100
        /*101e*/ 	.byte	0x08
	.zero		1


	//   ....[7]....
        /*1020*/ 	.word	0x00000540
        /*1024*/ 	.word	0x000000ff
        /*1028*/ 	.word	0x00028460
        /*102c*/ 	.short	0x0100
        /*102e*/ 	.byte	0x08
	.zero		1


	//   ....[8]....
        /*1030*/ 	.word	0x00000550
        /*1034*/ 	.word	0x000000ff
        /*1038*/ 	.word	0x00028458
        /*103c*/ 	.short	0x0100
        /*103e*/ 	.byte	0x08
	.zero		1


	//   ....[9]....
        /*1040*/ 	.word	0x00000560
        /*1044*/ 	.word	0x000000ff
        /*1048*/ 	.word	0x00028468
        /*104c*/ 	.short	0x0100
        /*104e*/ 	.byte	0x08
	.zero		1


	//   ....[10]....
        /*1050*/ 	.word	0x00000650
        /*1054*/ 	.word	0x000000ff
        /*1058*/ 	.word	0x00028470
        /*105c*/ 	.short	0x0100
        /*105e*/ 	.byte	0x06
	.zero		1


	//   ....[11]....
        /*1060*/ 	.word	0x00000660
        /*1064*/ 	.word	0x000000ff
        /*1068*/ 	.word	0x00028480
        /*106c*/ 	.short	0x0100
        /*106e*/ 	.byte	0x06
	.zero		1


	//   ....[12]....
        /*1070*/ 	.word	0x00000670
        /*1074*/ 	.word	0x000000ff
        /*1078*/ 	.word	0x00028478
        /*107c*/ 	.short	0x0100
        /*107e*/ 	.byte	0x06
	.zero		1


	//   ....[13]....
        /*1080*/ 	.word	0x00000680
        /*1084*/ 	.word	0x000000ff
        /*1088*/ 	.word	0x00028488
        /*108c*/ 	.short	0x0100
        /*108e*/ 	.byte	0x06
	.zero		1


	//   ....[14]....
        /*1090*/ 	.word	0x000007b0
        /*1094*/ 	.word	0x000000ff
        /*1098*/ 	.word	0x00028490
        /*109c*/ 	.short	0x0100
        /*109e*/ 	.byte	0x08
	.zero		1


	//   ....[15]....
        /*10a0*/ 	.word	0x000007c0
        /*10a4*/ 	.word	0x000000ff
        /*10a8*/ 	.word	0x000284a0
        /*10ac*/ 	.short	0x0100
        /*10ae*/ 	.byte	0x08
	.zero		1


	//   ....[16]....
        /*10b0*/ 	.word	0x000007d0
        /*10b4*/ 	.word	0x000000ff
        /*10b8*/ 	.word	0x00028498
        /*10bc*/ 	.short	0x0100
        /*10be*/ 	.byte	0x08
	.zero		1


	//   ....[17]....
        /*10c0*/ 	.word	0x000007e0
        /*10c4*/ 	.word	0x000000ff
        /*10c8*/ 	.word	0x000284a8
        /*10cc*/ 	.short	0x0100
        /*10ce*/ 	.byte	0x08
	.zero		1


	//   ....[18]....
        /*10d0*/ 	.word	0x00000910
        /*10d4*/ 	.word	0x000000ff
        /*10d8*/ 	.word	0x000284b0
        /*10dc*/ 	.short	0x0100
        /*10de*/ 	.byte	0x08
	.zero		1


	//   ....[19]....
        /*10e0*/ 	.word	0x00000920
        /*10e4*/ 	.word	0x000000ff
        /*10e8*/ 	.word	0x000284c0
        /*10ec*/ 	.short	0x0100
        /*10ee*/ 	.byte	0x08
	.zero		1


	//   ....[20]....
        /*10f0*/ 	.word	0x00000930
        /*10f4*/ 	.word	0x000000ff
        /*10f8*/ 	.word	0x000284b8
        /*10fc*/ 	.short	0x0100
        /*10fe*/ 	.byte	0x08
	.zero		1


	//   ....[21]....
        /*1100*/ 	.word	0x00000940
        /*1104*/ 	.word	0x000000ff
        /*1108*/ 	.word	0x000284c8
        /*110c*/ 	.short	0x0100
        /*110e*/ 	.byte	0x08
	.zero		1


	//   ....[22]....
        /*1110*/ 	.word	0x00002c00
        /*1114*/ 	.word	0x00000050
        /*1118*/ 	.word	0x00028490
        /*111c*/ 	.short	0x010a
        /*111e*/ 	.byte	0x3f
	.zero		1


	//   ....[23]....
        /*1120*/ 	.word	0x00004cb0
        /*1124*/ 	.word	0x00000050
        /*1128*/ 	.word	0x00028490
        /*112c*/ 	.short	0x010a
        /*112e*/ 	.byte	0x3f
	.zero		1


	//   ....[24]....
        /*1130*/ 	.word	0x00006da0
        /*1134*/ 	.word	0x00000050
        /*1138*/ 	.word	0x00028490
        /*113c*/ 	.short	0x010a
        /*113e*/ 	.byte	0x3f
	.zero		1


	//   ....[25]....
        /*1140*/ 	.word	0x00006fb0
        /*1144*/ 	.word	0x00000004
        /*1148*/ 	.word	0x00000000
        /*114c*/ 	.short	0x0101
        /*114e*/ 	.byte	0x3f
	.zero		1


	//   ....[26]....
        /*1150*/ 	.word	0x00006ff0
        /*1154*/ 	.word	0x00000050
        /*1158*/ 	.word	0x000284b0
        /*115c*/ 	.short	0x010a
        /*115e*/ 	.byte	0x3f
	.zero		1


	//   ....[27]....
        /*1160*/ 	.word	0x000073a0
        /*1164*/ 	.word	0x00000050
        /*1168*/ 	.word	0x00000000
        /*116c*/ 	.short	0x0101
        /*116e*/ 	.byte	0x3f
	.zero		1


	//   ....[28]....
        /*1170*/ 	.word	0x00008190
        /*1174*/ 	.word	0x00000010
        /*1178*/ 	.word	0x00028400
        /*117c*/ 	.short	0x010a
        /*117e*/ 	.byte	0x3f
	.zero		1


	//   ....[29]....
        /*1180*/ 	.word	0x000081e0
        /*1184*/ 	.word	0x00000010
        /*1188*/ 	.word	0x00028400
        /*118c*/ 	.short	0x010a
        /*118e*/ 	.byte	0x3f
	.zero		1


	//   ....[30]....
        /*1190*/ 	.word	0x00008f10
        /*1194*/ 	.word	0x00000010
        /*1198*/ 	.word	0x00028400
        /*119c*/ 	.short	0x010a
        /*119e*/ 	.byte	0x3f
	.zero		1


	//   ....[31]....
        /*11a0*/ 	.word	0x0000d6a0
        /*11a4*/ 	.word	0x00000010
        /*11a8*/ 	.word	0x00028400
        /*11ac*/ 	.short	0x010a
        /*11ae*/ 	.byte	0x3f
	.zero		1


	//   ....[32]....
        /*11b0*/ 	.word	0x00011700
        /*11b4*/ 	.word	0x0000000b
        /*11b8*/ 	.word	0x00028430
        /*11bc*/ 	.short	0x010a
        /*11be*/ 	.byte	0x3f
	.zero		1


	//   ....[33]....
        /*11c0*/ 	.word	0x00011770
        /*11c4*/ 	.word	0x0000000b
        /*11c8*/ 	.word	0x00028430
        /*11cc*/ 	.short	0x010a
        /*11ce*/ 	.byte	0x3f
	.zero		1


	//   ....[34]....
        /*11d0*/ 	.word	0x00011f40
        /*11d4*/ 	.word	0x00000003
        /*11d8*/ 	.word	0x00000000
        /*11dc*/ 	.short	0x0101
        /*11de*/ 	.byte	0x3f
	.zero		1


	//   ....[35]....
        /*11e0*/ 	.word	0x00013ed0
        /*11e4*/ 	.word	0x00000007
        /*11e8*/ 	.word	0x00028430
        /*11ec*/ 	.short	0x010a
        /*11ee*/ 	.byte	0x3f
	.zero		1


	//   ....[36]....
        /*11f0*/ 	.word	0x00013f20
        /*11f4*/ 	.word	0x00000007
        /*11f8*/ 	.word	0x00028430
        /*11fc*/ 	.short	0x010a
        /*11fe*/ 	.byte	0x3f
	.zero		1


	//   ....[37]....
        /*1200*/ 	.word	0x00014330
        /*1204*/ 	.word	0x00000007
        /*1208*/ 	.word	0x00028450
        /*120c*/ 	.short	0x010a
        /*120e*/ 	.byte	0x3f
	.zero		1


	//   ....[38]....
        /*1210*/ 	.word	0x00014370
        /*1214*/ 	.word	0x00000007
        /*1218*/ 	.word	0x00028450
        /*121c*/ 	.short	0x010a
        /*121e*/ 	.byte	0x3f
	.zero		1


	//   ....[39]....
        /*1220*/ 	.word	0x000149f0
        /*1224*/ 	.word	0x00000007
        /*1228*/ 	.word	0x00000000
        /*122c*/ 	.short	0x0101
        /*122e*/ 	.byte	0x3f
	.zero		1


	//   ....[40]....
        /*1230*/ 	.word	0x00015e20
        /*1234*/ 	.word	0x00000007
        /*1238*/ 	.word	0x00000000
        /*123c*/ 	.short	0x0101
        /*123e*/ 	.byte	0x3f
	.zero		1


	//   ....[41]....
        /*1240*/ 	.word	0x00016a60
        /*1244*/ 	.word	0x00000007
        /*1248*/ 	.word	0x00028430
        /*124c*/ 	.short	0x010a
        /*124e*/ 	.byte	0x3f
	.zero		1


	//   ....[42]....
        /*1250*/ 	.word	0x00016ab0
        /*1254*/ 	.word	0x00000007
        /*1258*/ 	.word	0x00028430
        /*125c*/ 	.short	0x010a
        /*125e*/ 	.byte	0x3f
	.zero		1


	//   ....[43]....
        /*1260*/ 	.word	0x00016ef0
        /*1264*/ 	.word	0x00000007
        /*1268*/ 	.word	0x00028450
        /*126c*/ 	.short	0x010a
        /*126e*/ 	.byte	0x3f
	.zero		1


	//   ....[44]....
        /*1270*/ 	.word	0x00016f30
        /*1274*/ 	.word	0x00000007
        /*1278*/ 	.word	0x00028450
        /*127c*/ 	.short	0x010a
        /*127e*/ 	.byte	0x3f
	.zero		1


	//   ....[45]....
        /*1280*/ 	.word	0x00017be0
        /*1284*/ 	.word	0x000000b3
        /*1288*/ 	.word	0x00000000
        /*128c*/ 	.short	0x0101
        /*128e*/ 	.byte	0x3f
	.zero		1


	//   ....[46]....
        /*1290*/ 	.word	0x00017f80
        /*1294*/ 	.word	0x00000006
        /*1298*/ 	.word	0x00000000
        /*129c*/ 	.short	0x0101
        /*129e*/ 	.byte	0x3f
	.zero		1


	//   ....[47]....
        /*12a0*/ 	.word	0x00018940
        /*12a4*/ 	.word	0x00000007
        /*12a8*/ 	.word	0x00028430
        /*12ac*/ 	.short	0x010a
        /*12ae*/ 	.byte	0x3f
	.zero		1


	//   ....[48]....
        /*12b0*/ 	.word	0x00018990
        /*12b4*/ 	.word	0x00000007
        /*12b8*/ 	.word	0x00028430
        /*12bc*/ 	.short	0x010a
        /*12be*/ 	.byte	0x3f
	.zero		1


	//   ....[49]....
        /*12c0*/ 	.word	0x00018dd0
        /*12c4*/ 	.word	0x00000007
        /*12c8*/ 	.word	0x00028450
        /*12cc*/ 	.short	0x010a
        /*12ce*/ 	.byte	0x3f
	.zero		1


	//   ....[50]....
        /*12d0*/ 	.word	0x00018e10
        /*12d4*/ 	.word	0x00000007
        /*12d8*/ 	.word	0x00028450
        /*12dc*/ 	.short	0x010a
        /*12de*/ 	.byte	0x3f
	.zero		1


	//   ....[51]....
        /*12e0*/ 	.word	0x000194b0
        /*12e4*/ 	.word	0x00000007
        /*12e8*/ 	.word	0x00000000
        /*12ec*/ 	.short	0x0101
        /*12ee*/ 	.byte	0x3f
	.zero		1


	//   ....[52]....
        /*12f0*/ 	.word	0x0001a8a0
        /*12f4*/ 	.word	0x00000006
        /*12f8*/ 	.word	0x00000000
        /*12fc*/ 	.short	0x0101
        /*12fe*/ 	.byte	0x3f
	.zero		1


	//   ....[53]....
        /*1300*/ 	.word	0x0001b1c0
        /*1304*/ 	.word	0x0000000c
        /*1308*/ 	.word	0x00028450
        /*130c*/ 	.short	0x010a
        /*130e*/ 	.byte	0x3f
	.zero		1


	//   ....[54]....
        /*1310*/ 	.word	0x0001b200
        /*1314*/ 	.word	0x0000000c
        /*1318*/ 	.word	0x00028450
        /*131c*/ 	.short	0x010a
        /*131e*/ 	.byte	0x3f
	.zero		1


	//   ....[55]....
        /*1320*/ 	.word	0x0001ba10
        /*1324*/ 	.word	0x0000000c
        /*1328*/ 	.word	0x00000000
        /*132c*/ 	.short	0x0101
        /*132e*/ 	.byte	0x3f
	.zero		1


	//   ....[56]....
        /*1330*/ 	.word	0x0001e580
        /*1334*/ 	.word	0x00000000
        /*1338*/ 	.word	0x00000000
        /*133c*/ 	.short	0x0101
        /*133e*/ 	.byte	0x3f
	.zero		1


	//   ....[57]....
        /*1340*/ 	.word	0x000213b0
        /*1344*/ 	.word	0x00000006
        /*1348*/ 	.word	0x00028420
        /*134c*/ 	.short	0x010a
        /*134e*/ 	.byte	0x3f
	.zero		1


	//   ....[58]....
        /*1350*/ 	.word	0x000214a0
        /*1354*/ 	.word	0x00000007
        /*1358*/ 	.word	0x000284a0
        /*135c*/ 	.short	0x010a
        /*135e*/ 	.byte	0x3f
	.zero		1


	//   ....[59]....
        /*1360*/ 	.word	0x000217f0
        /*1364*/ 	.word	0x00000007
        /*1368*/ 	.word	0x000284c0
        /*136c*/ 	.short	0x010a
        /*136e*/ 	.byte	0x3f
	.zero		1


	//   ....[60]....
        /*1370*/ 	.word	0x00021ca0
        /*1374*/ 	.word	0x00000008
        /*1378*/ 	.word	0x000284a0
        /*137c*/ 	.short	0x010a
        /*137e*/ 	.byte	0x3f
	.zero		1


	//   ....[61]....
        /*1380*/ 	.word	0x00021fe0
        /*1384*/ 	.word	0x00000008
        /*1388*/ 	.word	0x000284c0
        /*138c*/ 	.short	0x010a
        /*138e*/ 	.byte	0x3f
	.zero		1


	//   ....[62]....
        /*1390*/ 	.word	0x00023310
        /*1394*/ 	.word	0x00000000
        /*1398*/ 	.word	0x00028480
        /*139c*/ 	.short	0x010a
        /*139e*/ 	.byte	0x3f
	.zero		1


	//   ....[63]....
        /*13a0*/ 	.word	0x00023520
        /*13a4*/ 	.word	0x00000000
        /*13a8*/ 	.word	0x00028440
        /*13ac*/ 	.short	0x010a
        /*13ae*/ 	.byte	0x3f
	.zero		1


	//   ....[64]....
        /*13b0*/ 	.word	0x00024330
        /*13b4*/ 	.word	0x00000009
        /*13b8*/ 	.word	0x00028400
        /*13bc*/ 	.short	0x0107
        /*13be*/ 	.byte	0x3f
	.zero		1


	//   ....[65]....
        /*13c0*/ 	.word	0x00024430
        /*13c4*/ 	.word	0x00000002
        /*13c8*/ 	.word	0x00028400
        /*13cc*/ 	.short	0x0101
        /*13ce*/ 	.byte	0x3f
	.zero		1


	//   ....[66]....
        /*13d0*/ 	.word	0x00024450
        /*13d4*/ 	.word	0x00000002
        /*13d8*/ 	.word	0x00028420
        /*13dc*/ 	.short	0x010a
        /*13de*/ 	.byte	0x3f
	.zero		1


	//   ....[67]....
        /*13e0*/ 	.word	0x000247a0
        /*13e4*/ 	.word	0x00000006
        /*13e8*/ 	.word	0x00028480
        /*13ec*/ 	.short	0x010a
        /*13ee*/ 	.byte	0x3f
	.zero		1


	//   ....[68]....
        /*13f0*/ 	.word	0x00024af0
        /*13f4*/ 	.word	0x00000006
        /*13f8*/ 	.word	0x00028440
        /*13fc*/ 	.short	0x010a
        /*13fe*/ 	.byte	0x3f
	.zero		1


	//   ....[69]....
        /*1400*/ 	.word	0x00024ec0
        /*1404*/ 	.word	0x00000014
        /*1408*/ 	.word	0x00028470
        /*140c*/ 	.short	0x010a
        /*140e*/ 	.byte	0x3f
	.zero		1


	//   ....[70]....
        /*1410*/ 	.word	0x00024f30
        /*1414*/ 	.word	0x00000014
        /*1418*/ 	.word	0x00028460
        /*141c*/ 	.short	0x010a
        /*141e*/ 	.byte	0x3f
	.zero		1


	//   ....[71]....
        /*1420*/ 	.word	0x000255b0
        /*1424*/ 	.word	0x00000014
        /*1428*/ 	.word	0x00028450
        /*142c*/ 	.short	0x0101
        /*142e*/ 	.byte	0x3f
	.zero		1


	//   ....[72]....
        /*1430*/ 	.word	0x00025630
        /*1434*/ 	.word	0x00000014
        /*1438*/ 	.word	0x00000000
        /*143c*/ 	.short	0x0101
        /*143e*/ 	.byte	0x3f
	.zero		1


	//   ....[73]....
        /*1440*/ 	.word	0x00025870
        /*1444*/ 	.word	0x00000000
        /*1448*/ 	.word	0x00028470
        /*144c*/ 	.short	0x010a
        /*144e*/ 	.byte	0x3f
	.zero		1


	//   ....[74]....
        /*1450*/ 	.word	0x000258e0
        /*1454*/ 	.word	0x00000000
        /*1458*/ 	.word	0x00028460
        /*145c*/ 	.short	0x010a
        /*145e*/ 	.byte	0x3f
	.zero		1


	//   ....[75]....
        /*1460*/ 	.word	0x00025f20
        /*1464*/ 	.word	0x00000000
        /*1468*/ 	.word	0x00028450
        /*146c*/ 	.short	0x0101
        /*146e*/ 	.byte	0x3f
	.zero		1


	//   ....[76]....
        /*1470*/ 	.word	0x00025f60
        /*1474*/ 	.word	0x00000000
        /*1478*/ 	.word	0x00000000
        /*147c*/ 	.short	0x0101
        /*147e*/ 	.byte	0x3f
	.zero		1


	//   ....[77]....
        /*1480*/ 	.word	0x00026d20
        /*1484*/ 	.word	0x00000000
        /*1488*/ 	.word	0x00028420
        /*148c*/ 	.short	0x010a
        /*148e*/ 	.byte	0x3f
	.zero		1


	//   ....[78]....
        /*1490*/ 	.word	0x00026ed0
        /*1494*/ 	.word	0x00000006
        /*1498*/ 	.word	0x00000000
        /*149c*/ 	.short	0x010a
        /*149e*/ 	.byte	0x3f
	.zero		1


	//   ....[79]....
        /*14a0*/ 	.word	0x00026f40
        /*14a4*/ 	.word	0x00000007
        /*14a8*/ 	.word	0x00000000
        /*14ac*/ 	.short	0x010a
        /*14ae*/ 	.byte	0x3f
	.zero		1


	//   ....[80]....
        /*14b0*/ 	.word	0x00026fa0
        /*14b4*/ 	.word	0x00000004
        /*14b8*/ 	.word	0x00028460
        /*14bc*/ 	.short	0x010a
        /*14be*/ 	.byte	0x3f
	.zero		1


	//   ....[81]....
        /*14c0*/ 	.word	0x00026ff0
        /*14c4*/ 	.word	0x00000003
        /*14c8*/ 	.word	0x00028460
        /*14cc*/ 	.short	0x010a
        /*14ce*/ 	.byte	0x3f
	.zero		1


	//   ....[82]....
        /*14d0*/ 	.word	0x00027030
        /*14d4*/ 	.word	0x00000004
        /*14d8*/ 	.word	0x00028480
        /*14dc*/ 	.short	0x010a
        /*14de*/ 	.byte	0x3f
	.zero		1


	//   ....[83]....
        /*14e0*/ 	.word	0x00027050
        /*14e4*/ 	.word	0x00000003
        /*14e8*/ 	.word	0x00028480
        /*14ec*/ 	.short	0x010a
        /*14ee*/ 	.byte	0x3f
	.zero		1


	//   ....[84]....
        /*14f0*/ 	.word	0x000270b0
        /*14f4*/ 	.word	0x00000050
        /*14f8*/ 	.word	0x00028490
        /*14fc*/ 	.short	0x010a
        /*14fe*/ 	.byte	0x3f
	.zero		1


	//   ....[85]....
        /*1500*/ 	.word	0x00027100
        /*1504*/ 	.word	0x00000050
        /*1508*/ 	.word	0x00028490
        /*150c*/ 	.short	0x010a
        /*150e*/ 	.byte	0x3f
	.zero		1


	//   ....[86]....
        /*1510*/ 	.word	0x00027150
        /*1514*/ 	.word	0x00000050
        /*1518*/ 	.word	0x00028490
        /*151c*/ 	.short	0x010a
        /*151e*/ 	.byte	0x3f
	.zero		1


	//   ....[87]....
        /*1520*/ 	.word	0x000271a0
        /*1524*/ 	.word	0x00000050
        /*1528*/ 	.word	0x000284b0
        /*152c*/ 	.short	0x010a
        /*152e*/ 	.byte	0x3f
	.zero		1


	//   ....[88]....
        /*1530*/ 	.word	0x000279a0
        /*1534*/ 	.word	0x00000010
        /*1538*/ 	.word	0x00028400
        /*153c*/ 	.short	0x010a
        /*153e*/ 	.byte	0x3f
	.zero		1


	//   ....[89]....
        /*1540*/ 	.word	0x00028320
        /*1544*/ 	.word	0x00000010
        /*1548*/ 	.word	0x00028400
        /*154c*/ 	.short	0x010a
        /*154e*/ 	.byte	0x3f
	.zero		1


	//   ....[90]....
        /*1550*/ 	.word	0x00028370
        /*1554*/ 	.word	0x0000000b
        /*1558*/ 	.word	0x00028430
        /*155c*/ 	.short	0x010a
        /*155e*/ 	.byte	0x3f
	.zero		1


	//   ....[91]....
        /*1560*/ 	.word	0x000283c0
        /*1564*/ 	.word	0x00000007
        /*1568*/ 	.word	0x00028430
        /*156c*/ 	.short	0x010a
        /*156e*/ 	.byte	0x3f
	.zero		1


	//   ....[92]....
        /*1570*/ 	.word	0x00028410
        /*1574*/ 	.word	0x00000007
        /*1578*/ 	.word	0x00028450
        /*157c*/ 	.short	0x010a
        /*157e*/ 	.byte	0x3f
	.zero		1


	//   ....[93]....
        /*1580*/ 	.word	0x00028460
        /*1584*/ 	.word	0x00000007
        /*1588*/ 	.word	0x00028430
        /*158c*/ 	.short	0x010a
        /*158e*/ 	.byte	0x3f
	.zero		1


	//   ....[94]....
        /*1590*/ 	.word	0x000284b0
        /*1594*/ 	.word	0x00000007
        /*1598*/ 	.word	0x00028450
        /*159c*/ 	.short	0x010a
        /*159e*/ 	.byte	0x3f
	.zero		1


	//   ....[95]....
        /*15a0*/ 	.word	0x00028500
        /*15a4*/ 	.word	0x00000007
        /*15a8*/ 	.word	0x00028430
        /*15ac*/ 	.short	0x010a
        /*15ae*/ 	.byte	0x3f
	.zero		1


	//   ....[96]....
        /*15b0*/ 	.word	0x00028550
        /*15b4*/ 	.word	0x00000007
        /*15b8*/ 	.word	0x00028450
        /*15bc*/ 	.short	0x010a
        /*15be*/ 	.byte	0x3f
	.zero		1


	//   ....[97]....
        /*15c0*/ 	.word	0x000285a0
        /*15c4*/ 	.word	0x0000000c
        /*15c8*/ 	.word	0x00028450
        /*15cc*/ 	.short	0x010a
        /*15ce*/ 	.byte	0x3f
	.zero		1


	//   ....[98]....
        /*15d0*/ 	.word	0x0002ab80
        /*15d4*/ 	.word	0x00000005
        /*15d8*/ 	.word	0x00028420
        /*15dc*/ 	.short	0x010a
        /*15de*/ 	.byte	0x3f
	.zero		1


	//   ....[99]....
        /*15e0*/ 	.word	0x0002abd0
        /*15e4*/ 	.word	0x00000007
        /*15e8*/ 	.word	0x000284a0
        /*15ec*/ 	.short	0x010a
        /*15ee*/ 	.byte	0x3f
	.zero		1


	//   ....[100]....
        /*15f0*/ 	.word	0x0002ac20
        /*15f4*/ 	.word	0x00000007
        /*15f8*/ 	.word	0x000284c0
        /*15fc*/ 	.short	0x010a
        /*15fe*/ 	.byte	0x3f
	.zero		1


	//   ....[101]....
        /*1600*/ 	.word	0x0002ac70
        /*1604*/ 	.word	0x00000008
        /*1608*/ 	.word	0x000284a0
        /*160c*/ 	.short	0x010a
        /*160e*/ 	.byte	0x3f
	.zero		1


	//   ....[102]....
        /*1610*/ 	.word	0x0002acc0
        /*1614*/ 	.word	0x00000008
        /*1618*/ 	.word	0x000284c0
        /*161c*/ 	.short	0x010a
        /*161e*/ 	.byte	0x3f
	.zero		1


	//   ....[103]....
        /*1620*/ 	.word	0x0002ae60
        /*1624*/ 	.word	0x00000000
        /*1628*/ 	.word	0x00028480
        /*162c*/ 	.short	0x010a
        /*162e*/ 	.byte	0x3f
	.zero		1


	//   ....[104]....
        /*1630*/ 	.word	0x0002aeb0
        /*1634*/ 	.word	0x00000000
        /*1638*/ 	.word	0x00028440
        /*163c*/ 	.short	0x010a
        /*163e*/ 	.byte	0x3f
	.zero		1


	//   ....[105]....
        /*1640*/ 	.word	0x0002b9f0
        /*1644*/ 	.word	0x00000002
        /*1648*/ 	.word	0x00028420
        /*164c*/ 	.short	0x010a
        /*164e*/ 	.byte	0x3f
	.zero		1


	//   ....[106]....
        /*1650*/ 	.word	0x0002ba40
        /*1654*/ 	.word	0x00000006
        /*1658*/ 	.word	0x00028480
        /*165c*/ 	.short	0x010a
        /*165e*/ 	.byte	0x3f
	.zero		1


	//   ....[107]....
        /*1660*/ 	.word	0x0002ba90
        /*1664*/ 	.word	0x00000006
        /*1668*/ 	.word	0x00028440
        /*166c*/ 	.short	0x010a
        /*166e*/ 	.byte	0x3f
	.zero		1


	//   ....[108]....
        /*1670*/ 	.word	0x0002bae0
        /*1674*/ 	.word	0x00000014
        /*1678*/ 	.word	0x00028470
        /*167c*/ 	.short	0x010a
        /*167e*/ 	.byte	0x3f
	.zero		1


	//   ....[109]....
        /*1680*/ 	.word	0x0002bb30
        /*1684*/ 	.word	0x00000014
        /*1688*/ 	.word	0x00028460
        /*168c*/ 	.short	0x010a
        /*168e*/ 	.byte	0x3f
	.zero		1


	//   ....[110]....
        /*1690*/ 	.word	0x0002bb80
        /*1694*/ 	.word	0x00000000
        /*1698*/ 	.word	0x00028470
        /*169c*/ 	.short	0x010a
        /*169e*/ 	.byte	0x3f
	.zero		1


	//   ....[111]....
        /*16a0*/ 	.word	0x0002bbd0
        /*16a4*/ 	.word	0x00000000
        /*16a8*/ 	.word	0x00028460
        /*16ac*/ 	.short	0x010a
        /*16ae*/ 	.byte	0x3f
	.zero		1


	//   ....[112]....
        /*16b0*/ 	.word	0x0002c630
        /*16b4*/ 	.word	0x00000000
        /*16b8*/ 	.word	0x00028420
        /*16bc*/ 	.short	0x010a
        /*16be*/ 	.byte	0x3f
	.zero		1


	//   ....[113]....
        /*16c0*/ 	.word	0x0002c7d0
        /*16c4*/ 	.word	0x00000006
        /*16c8*/ 	.word	0x00000000
        /*16cc*/ 	.short	0x010a
        /*16ce*/ 	.byte	0x3f
	.zero		1


	//   ....[114]....
        /*16d0*/ 	.word	0x0002c820
        /*16d4*/ 	.word	0x00000007
        /*16d8*/ 	.word	0x00000000
        /*16dc*/ 	.short	0x010a
        /*16de*/ 	.byte	0x3f
	.zero		1


	//   ....[115]....
        /*16e0*/ 	.word	0x0002c870
        /*16e4*/ 	.word	0x00000004
        /*16e8*/ 	.word	0x00028460
        /*16ec*/ 	.short	0x010a
        /*16ee*/ 	.byte	0x3f
	.zero		1


	//   ....[116]....
        /*16f0*/ 	.word	0x0002c8c0
        /*16f4*/ 	.word	0x00000003
        /*16f8*/ 	.word	0x00028460
        /*16fc*/ 	.short	0x010a
        /*16fe*/ 	.byte	0x3f
	.zero		1


	//   ....[117]....
        /*1700*/ 	.word	0x0002c910
        /*1704*/ 	.word	0x00000004
        /*1708*/ 	.word	0x00028480
        /*170c*/ 	.short	0x010a
        /*170e*/ 	.byte	0x3f
	.zero		1


	//----- nvinfo : EIATTR_NUM_MBARRIERS
	.align		4
.L_499:
        /*1710*/ 	.byte	0x03, 0x38
        /*1712*/ 	.short	0x0016


	//----- nvinfo : EIATTR_EXIT_INSTR_OFFSETS
	.align		4
        /*1714*/ 	.byte	0x04, 0x1c
        /*1716*/ 	.short	(.L_501 - .L_500)


	//   ....[0]....
.L_500:
        /*1718*/ 	.word	0x000270a0


	//----- nvinfo : EIATTR_MAX_THREADS
	.align		4
.L_501:
        /*171c*/ 	.byte	0x04, 0x05
        /*171e*/ 	.short	(.L_503 - .L_502)
.L_502:
        /*1720*/ 	.word	0x00000180
        /*1724*/ 	.word	0x00000001
        /*1728*/ 	.word	0x00000001


	//----- nvinfo : EIATTR_CRS_STACK_SIZE
	.align		4
.L_503:
        /*172c*/ 	.byte	0x04, 0x1e
        /*172e*/ 	.short	(.L_505 - .L_504)
.L_504:
        /*1730*/ 	.word	0x00000000


	//----- nvinfo : EIATTR_CBANK_PARAM_SIZE
	.align		4
.L_505:
        /*1734*/ 	.byte	0x03, 0x19
        /*1736*/ 	.short	0x0af0


	//----- nvinfo : EIATTR_PARAM_CBANK
	.align		4
        /*1738*/ 	.byte	0x04, 0x0a
        /*173a*/ 	.short	(.L_507 - .L_506)
	.align		4
.L_506:
        /*173c*/ 	.word	index@(.nv.constant0._ZN7cutlass13device_kernelIN5flash11enable_sm90INS1_16FlashAttnFwdSm90INS1_25CollectiveMainloopFwdSm90ILi2EN4cute5tupleIJNS5_1CILi1EEES8_S8_EEENS6_IJNS7_ILi128EEENS7_ILi64EEENS7_ILi256EEEEEELi256ENS_12float_e4m3_tEfNS_4arch4Sm90ELb0ELb1ELb1ELb1ELb0ELb1ELb0ELb1ELb1ELb1ELb0ELb0EEENS1_21CollectiveEpilogueFwdINS6_IJSA_SC_SB_EEES9_NS_10bfloat16_tESG_Li256ELb1ELb1ELb0ELb1EEENS1_36VarlenDynamicPersistentTileSchedulerILi128ELi64ELi256ELi128ELb0ELb1ELb1ELb1ELb0ELb1EEEEEEEEEvNT_6ParamsE)
        /*1740*/ 	.short	0x0210
        /*1742*/ 	.short	0x0af0


	//----- nvinfo : EIATTR_SW_WAR
	.align		4
.L_507:
        /*1744*/ 	.byte	0x04, 0x36
        /*1746*/ 	.short	(.L_509 - .L_508)
.L_508:
        /*1748*/ 	.word	0x00000008
.L_509:


//--------------------- .nv.info._ZN7cutlass13device_kernelIN5flash11enable_sm90INS1_16FlashAttnFwdSm90INS1_25CollectiveMainloopFwdSm90ILi2EN4cute5tupleIJNS5_1CILi1EEES8_S8_EEENS6_IJNS7_ILi128EEESA_NS7_ILi256EEEEEELi256ENS_12float_e4m3_tEfNS_4arch4Sm90ELb1ELb0ELb1ELb0ELb0ELb0ELb0ELb1ELb1ELb1ELb0ELb0EEENS1_21CollectiveEpilogueFwdINS6_IJSA_SB_SA_EEES9_NS_10bfloat16_tESF_Li256ELb0ELb1ELb0ELb1EEENS1_30DynamicPersistentTileSchedulerILi256ELi128ELb0ELb1ELb1EEEEEEEEEvNT_6ParamsE --------------------------
	.section	.nv.info._ZN7cutlass13device_kernelIN5flash11enable_sm90INS1_16FlashAttnFwdSm90INS1_25CollectiveMainloopFwdSm90ILi2EN4cute5tupleIJNS5_1CILi1EEES8_S8_EEENS6_IJNS7_ILi128EEESA_NS7_ILi256EEEEEELi256ENS_12float_e4m3_tEfNS_4arch4Sm90ELb1ELb0ELb1ELb0ELb0ELb0ELb0ELb1ELb1ELb1ELb0ELb0EEENS1_21CollectiveEpilogueFwdINS6_IJSA_SB_SA_EEES9_NS_10bfloat16_tESF_Li256ELb0ELb1ELb0ELb1EEENS1_30DynamicPersistentTileSchedulerILi256ELi128ELb0ELb1ELb1EEEEEEEEEvNT_6ParamsE,"",@"SHT_CUDA_INFO"
	.sectionflags	@""
	.align	4


	//----- nvinfo : EIATTR_CUDA_API_VERSION
	.align		4
        /*0000*/ 	.byte	0x04, 0x37
        /*0002*/ 	.short	(.L_511 - .L_510)
.L_510:
        /*0004*/ 	.word	0x00000082


	//----- nvinfo : EIATTR_KPARAM_INFO
	.align		4
.L_511:
        /*0008*/ 	.byte	0x04, 0x17
        /*000a*/ 	.short	(.L_513 - .L_512)
.L_512:
        /*000c*/ 	.word	0x00000000
        /*0010*/ 	.short	0x0000
        /*0012*/ 	.short	0x0070
        /*0014*/ 	.byte	0x00, 0xf0, 0x01, 0x2a


	//----- nvinfo : EIATTR_SPARSE_MMA_MASK
	.align		4
.L_513:
        /*0018*/ 	.byte	0x03, 0x50
        /*001a*/ 	.short	0x0000


	//----- nvinfo : EIATTR_MAXREG_COUNT
	.align		4
        /*001c*/ 	.byte	0x03, 0x1b
        /*001e*/ 	.short	0x00a8


	//----- nvinfo : EIATTR_NUM_BARRIERS
	.align		4
        /*0020*/ 	.byte	0x02, 0x4c
        /*0022*/ 	.byte	0x10
	.zero		1


	//----- nvinfo : EIATTR_EXTERNS
	.align		4
        /*0024*/ 	.byte	0x04, 0x0f
        /*0026*/ 	.short	(.L_515 - .L_514)


	//   ....[0]....
	.align		4
.L_514:
        /*0028*/ 	.word	index@(__assertfail)


	//----- nvinfo : EIATTR_ANNOTATIONS
	.align		4
.L_515:
        /*002c*/ 	.byte	0x04, 0x55
        /*002e*/ 	.short	(.L_517 - .L_516)


	//   ....[0]....
.L_516:
        /* <DEDUP_REMOVED lines=37> */


	//----- nvinfo : EIATTR_MERCURY_ISA_VERSION
	.align		4
.L_517:
        /*0268*/ 	.byte	0x03, 0x5f
        /*026a*/ 	.short	0x0101


	//----- nvinfo : EIATTR_INT_WARP_WIDE_INSTR_OFFSETS
	.align		4
        /*026c*/ 	.byte	0x04, 0x31
        /*026e*/ 	.short	(.L_519 - .L_518)


	//   ....[0]....
.L_518:
        /*0270*/ 	.word	0x00000130


	//   ....[1]....
        /*0274*/ 	.word	0x00000170


	//   ....[2]....
        /*0278*/ 	.word	0x000001e0


	//   ....[3]....
        /*027c*/ 	.word	0x0000f920


	//   ....[4]....
        /*0280*/ 	.word	0x0000f9b0


	//   ....[5]....
        /*0284*/ 	.word	0x00012a60


	//   ....[6]....
        /*0288*/ 	.word	0x00012ac0


	//----- nvinfo : EIATTR_COOP_GROUP_MASK_REGIDS
	.align		4
.L_519:
        /*028c*/ 	.byte	0x04, 0x29
        /*028e*/ 	.short	(.L_521 - .L_520)


	//   ....[0]....
.L_520:
        /*0290*/ 	.word	0xffffffff


	//   ....[1]....
        /*0294*/ 	.word	0xffffffff


	//   ....[2]....
        /*0298*/ 	.word	0xffffffff


	//   ....[3]....
        /*029c*/ 	.word	0xffffffff


	//   ....[4]....
        /*02a0*/ 	.word	0xffffffff


	//   ....[5]....
        /*02a4*/ 	.word	0xffffffff


	//   ....[6]....
        /*02a8*/ 	.word	0xffffffff


	//   ....[7]....
        /*02ac*/ 	.word	0xffffffff


	//   ....[8]....
        /*02b0*/ 	.word	0xffffffff


	//   ....[9]....
        /*02b4*/ 	.word	0xffffffff


	//   ....[10]....
        /*02b8*/ 	.word	0xffffffff


	//   ....[11]....
        /*02bc*/ 	.word	0xffffffff


	//   ....[12]....
        /*02c0*/ 	.word	0xffffffff


	//   ....[13]....
        /*02c4*/ 	.word	0xffffffff


	//   ....[14]....
        /*02c8*/ 	.word	0xffffffff


	//   ....[15]....
        /*02cc*/ 	.word	0xffffffff


	//   ....[16]....
        /*02d0*/ 	.word	0xffffffff


	//   ....[17]....
        /*02d4*/ 	.word	0xffffffff


	//   ....[18]....
        /*02d8*/ 	.word	0xffffffff


	//   ....[19]....
        /*02dc*/ 	.word	0xffffffff


	//   ....[20]....
        /*02e0*/ 	.word	0xffffffff


	//   ....[21]....
        /*02e4*/ 	.word	0xffffffff


	//   ....[22]....
        /*02e8*/ 	.word	0xffffffff


	//   ....[23]....
        /*02ec*/ 	.word	0xffffffff


	//   ....[24]....
        /*02f0*/ 	.word	0xffffffff


	//   ....[25]....
        /*02f4*/ 	.word	0xffffffff


	//   ....[26]....
        /*02f8*/ 	.word	0xffffffff


	//   ....[27]....
        /*02fc*/ 	.word	0xffffffff


	//   ....[28]....
        /*0300*/ 	.word	0xffffffff


	//   ....[29]....
        /*0304*/ 	.word	0xffffffff


	//   ....[30]....
        /*0308*/ 	.word	0xffffffff


	//   ....[31]....
        /*030c*/ 	.word	0xffffffff


	//   ....[32]....
        /*0310*/ 	.word	0xffffffff


	//   ....[33]....
        /*0314*/ 	.word	0xffffffff


	//   ....[34]....
        /*0318*/ 	.word	0xffffffff


	//   ....[35]....
        /*031c*/ 	.word	0xffffffff


	//   ....[36]....
        /*0320*/ 	.word	0xffffffff


	//   ....[37]....
        /*0324*/ 	.word	0xffffffff


	//   ....[38]....
        /*0328*/ 	.word	0xffffffff


	//   ....[39]....
        /*032c*/ 	.word	0xffffffff


	//   ....[40]....
        /*0330*/ 	.word	0xffffffff


	//   ....[41]....
        /*0334*/ 	.word	0xffffffff


	//   ....[42]....
        /*0338*/ 	.word	0xffffffff


	//   ....[43]....
        /*033c*/ 	.word	0xffffffff


	//   ....[44]....
        /*0340*/ 	.word	0xffffffff


	//   ....[45]....
        /*0344*/ 	.word	0xffffffff


	//   ....[46]....
        /*0348*/ 	.word	0xffffffff


	//   ....[47]....
        /*034c*/ 	.word	0xffffffff


	//   ....[48]....
        /*0350*/ 	.word	0xffffffff


	//   ....[49]....
        /*0354*/ 	.word	0xffffffff


	//   ....[50]....
        /*0358*/ 	.word	0xffffffff


	//   ....[51]....
        /*035c*/ 	.word	0xffffffff


	//   ....[52]....
        /*0360*/ 	.word	0xffffffff


	//   ....[53]....
        /*0364*/ 	.word	0xffffffff


	//   ....[54]....
        /*0368*/ 	.word	0xffffffff


	//   ....[55]....
        /*036c*/ 	.word	0xffffffff


	//   ....[56]....
        /*0370*/ 	.word	0xffffffff


	//   ....[57]....
        /*0374*/ 	.word	0xffffffff


	//   ....[58]....
        /*0378*/ 	.word	0xffffffff


	//   ....[59]....
        /*037c*/ 	.word	0xffffffff


	//   ....[60]....
        /*0380*/ 	.word	0xffffffff


	//   ....[61]....
        /*0384*/ 	.word	0xffffffff


	//   ....[62]....
        /*0388*/ 	.word	0xffffffff


	//   ....[63]....
        /*038c*/ 	.word	0xffffffff


	//   ....[64]....
        /*0390*/ 	.word	0xffffffff


	//   ....[65]....
        /*0394*/ 	.word	0xffffffff


	//   ....[66]....
        /*0398*/ 	.word	0xffffffff


	//   ....[67]....
        /*039c*/ 	.word	0xffffffff


	//   ....[68]....
        /*03a0*/ 	.word	0xffffffff


	//   ....[69]....
        /*03a4*/ 	.word	0xffffffff


	//   ....[70]....
        /*03a8*/ 	.word	0xffffffff


	//   ....[71]....
        /*03ac*/ 	.word	0xffffffff


	//   ....[72]....
        /*03b0*/ 	.word	0xffffffff


	//   ....[73]....
        /*03b4*/ 	.word	0xffffffff


	//   ....[74]....
        /*03b8*/ 	.word	0xffffffff


	//   ....[75]....
        /*03bc*/ 	.word	0xffffffff


	//   ....[76]....
        /*03c0*/ 	.word	0xffffffff


	//   ....[77]....
        /*03c4*/ 	.word	0xffffffff


	//   ....[78]....
        /*03c8*/ 	.word	0xffffffff


	//   ....[79]....
        /*03cc*/ 	.word	0xffffffff


	//   ....[80]....
        /*03d0*/ 	.word	0xffffffff


	//   ....[81]....
        /*03d4*/ 	.word	0xffffffff


	//   ....[82]....
        /*03d8*/ 	.word	0xffffffff


	//   ....[83]....
        /*03dc*/ 	.word	0xffffffff


	//   ....[84]....
        /*03e0*/ 	.word	0xffffffff


	//   ....[85]....
        /*03e4*/ 	.word	0xffffffff


	//   ....[86]....
        /*03e8*/ 	.word	0xffffffff


	//   ....[87]....
        /*03ec*/ 	.word	0xffffffff


	//   ....[88]....
        /*03f0*/ 	.word	0xffffffff


	//   ....[89]....
        /*03f4*/ 	.word	0xffffffff


	//   ....[90]....
        /*03f8*/ 	.word	0xffffffff


	//   ....[91]....
        /*03fc*/ 	.word	0xffffffff


	//   ....[92]....
        /*0400*/ 	.word	0xffffffff


	//   ....[93]....
        /*0404*/ 	.word	0xffffffff


	//   ....[94]....
        /*0408*/ 	.word	0xffffffff


	//   ....[95]....
        /*040c*/ 	.word	0xffffffff


	//   ....[96]....
        /*0410*/ 	.word	0xffffffff


	//   ....[97]....
        /*0414*/ 	.word	0xffffffff


	//   ....[98]....
        /*0418*/ 	.word	0xffffffff


	//   ....[99]....
        /*041c*/ 	.word	0xffffffff


	//   ....[100]....
        /*0420*/ 	.word	0xffffffff


	//   ....[101]....
        /*0424*/ 	.word	0xffffffff


	//   ....[102]....
        /*0428*/ 	.word	0xffffffff


	//   ....[103]....
        /*042c*/ 	.word	0xffffffff


	//   ....[104]....
        /*0430*/ 	.word	0xffffffff


	//   ....[105]....
        /*0434*/ 	.word	0xffffffff


	//   ....[106]....
        /*0438*/ 	.word	0xffffffff


	//   ....[107]....
        /*043c*/ 	.word	0xffffffff


	//   ....[108]....
        /*0440*/ 	.word	0xffffffff


	//   ....[109]....
        /*0444*/ 	.word	0xffffffff


	//   ....[110]....
        /*0448*/ 	.word	0xffffffff


	//   ....[111]....
        /*044c*/ 	.word	0xffffffff


	//   ....[112]....
        /*0450*/ 	.word	0xffffffff


	//   ....[113]....
        /*0454*/ 	.word	0xffffffff


	//   ....[114]....
        /*0458*/ 	.word	0xffffffff


	//   ....[115]....
        /*045c*/ 	.word	0xffffffff


	//   ....[116]....
        /*0460*/ 	.word	0xffffffff


	//   ....[117]....
        /*0464*/ 	.word	0xffffffff


	//   ....[118]....
        /*0468*/ 	.word	0xffffffff


	//   ....[119]....
        /*046c*/ 	.word	0xffffffff


	//   ....[120]....
        /*0470*/ 	.word	0xffffffff


	//   ....[121]....
        /*0474*/ 	.word	0xffffffff


	//   ....[122]....
        /*0478*/ 	.word	0xffffffff


	//   ....[123]....
        /*047c*/ 	.word	0xffffffff


	//   ....[124]....
        /*0480*/ 	.word	0xffffffff


	//   ....[125]....
        /*0484*/ 	.word	0xffffffff


	//   ....[126]....
        /*0488*/ 	.word	0xffffffff


	//   ....[127]....
        /*048c*/ 	.word	0xffffffff


	//   ....[128]....
        /*0490*/ 	.word	0xffffffff


	//   ....[129]....
        /*0494*/ 	.word	0xffffffff


	//   ....[130]....
        /*0498*/ 	.word	0xffffffff


	//   ....[131]....
        /*049c*/ 	.word	0xffffffff


	//   ....[132]....
        /*04a0*/ 	.word	0x0500000f


	//   ....[133]....
        /*04a4*/ 	.word	0x0500000f


	//   ....[134]....
        /*04a8*/ 	.word	0x0500000f


	//   ....[135]....
        /*04ac*/ 	.word	0x0500000f


	//   ....[136]....
        /*04b0*/ 	.word	0x0500000f


	//   ....[137]....
        /*04b4*/ 	.word	0x0500000f


	//   ....[138]....
        /*04b8*/ 	.word	0x0500000f


	//   ....[139]....
        /*04bc*/ 	.word	0x0500000f


	//   ....[140]....
        /*04c0*/ 	.word	0x0500000f


	//   ....[141]....
        /*04c4*/ 	.word	0x0500000f


	//   ....[142]....
        /*04c8*/ 	.word	0x0500000f


	//   ....[143]....
        /*04cc*/ 	.word	0x0500000f


	//   ....[144]....
        /*04d0*/ 	.word	0x0500000f


	//   ....[145]....
        /*04d4*/ 	.word	0x0500000f


	//   ....[146]....
        /*04d8*/ 	.word	0x0500000f


	//   ....[147]....
        /*04dc*/ 	.word	0x0500000f


	//   ....[148]....
        /*04e0*/ 	.word	0x0500000f


	//   ....[149]....
        /*04e4*/ 	.word	0x0500000f


	//----- nvinfo : EIATTR_COOP_GROUP_INSTR_OFFSETS
	.align		4
.L_521:
        /*04e8*/ 	.byte	0x04, 0x28
        /*04ea*/ 	.short	(.L_523 - .L_522)


	//   ....[0]....
.L_522:
        /*04ec*/ 	.word	0x00000070


	//   ....[1]....
        /*04f0*/ 	.word	0x00000140


	//   ....[2]....
        /*04f4*/ 	.word	0x00000190


	//   ....[3]....
        /*04f8*/ 	.word	0x000003c0


	//   ....[4]....
        /*04fc*/ 	.word	0x00000520


	//   ....[5]....
        /*0500*/ 	.word	0x00000640


	//   ....[6]....
        /*0504*/ 	.word	0x000007a0


	//   ....[7]....
        /*0508*/ 	.word	0x000016b0


	//   ....[8]....
        /*050c*/ 	.word	0x00002560


	//   ....[9]....
        /*0510*/ 	.word	0x000031a0


	//   ....[10]....
        /*0514*/ 	.word	0x000031f0


	//   ....[11]....
        /*0518*/ 	.word	0x00003200


	//   ....[12]....
        /*051c*/ 	.word	0x00003c50


	//   ....[13]....
        /*0520*/ 	.word	0x00003cc0


	//   ....[14]....
        /*0524*/ 	.word	0x000057d0


	//   ....[15]....
        /*0528*/ 	.word	0x00005fe0


	//   ....[16]....
        /*052c*/ 	.word	0x00006030


	//   ....[17]....
        /*0530*/ 	.word	0x00006050


	//   ....[18]....
        /*0534*/ 	.word	0x00006a20


	//   ....[19]....
        /*0538*/ 	.word	0x00006a80


	//   ....[20]....
        /*053c*/ 	.word	0x00009190


	//   ....[21]....
        /*0540*/ 	.word	0x000091b0


	//   ....[22]....
        /*0544*/ 	.word	0x000091e0


	//   ....[23]....
        /*0548*/ 	.word	0x000091f0


	//   ....[24]....
        /*054c*/ 	.word	0x0000ae40


	//   ....[25]....
        /*0550*/ 	.word	0x0000ae50


	//   ....[26]....
        /*0554*/ 	.word	0x0000ae80


	//   ....[27]....
        /*0558*/ 	.word	0x0000ae90


	//   ....[28]....
        /*055c*/ 	.word	0x0000c9d0


	//   ....[29]....
        /*0560*/ 	.word	0x0000ca00


	//   ....[30]....
        /*0564*/ 	.word	0x0000ca30


	//   ....[31]....
        /*0568*/ 	.word	0x0000ca60


	//   ....[32]....
        /*056c*/ 	.word	0x0000caa0


	//   ....[33]....
        /*0570*/ 	.word	0x0000cae0


	//   ....[34]....
        /*0574*/ 	.word	0x0000cb10


	//   ....[35]....
        /*0578*/ 	.word	0x0000cb40


	//   ....[36]....
        /*057c*/ 	.word	0x0000cb70


	//   ....[37]....
        /*0580*/ 	.word	0x0000cba0


	//   ....[38]....
        /*0584*/ 	.word	0x0000cbd0


	//   ....[39]....
        /*0588*/ 	.word	0x0000cc00


	//   ....[40]....
        /*058c*/ 	.word	0x0000cc30


	//   ....[41]....
        /*0590*/ 	.word	0x0000cc60


	//   ....[42]....
        /*0594*/ 	.word	0x0000cca0


	//   ....[43]....
        /*0598*/ 	.word	0x0000ccd0


	//   ....[44]....
        /*059c*/ 	.word	0x0000cd00


	//   ....[45]....
        /*05a0*/ 	.word	0x0000cd30


	//   ....[46]....
        /*05a4*/ 	.word	0x0000cd70


	//   ....[47]....
        /*05a8*/ 	.word	0x0000cdf0


	//   ....[48]....
        /*05ac*/ 	.word	0x0000ce20


	//   ....[49]....
        /*05b0*/ 	.word	0x0000ce60


	//   ....[50]....
        /*05b4*/ 	.word	0x0000ce90


	//   ....[51]....
        /*05b8*/ 	.word	0x0000cec0


	//   ....[52]....
        /*05bc*/ 	.word	0x0000cef0


	//   ....[53]....
        /*05c0*/ 	.word	0x0000cf20


	//   ....[54]....
        /*05c4*/ 	.word	0x0000cf50


	//   ....[55]....
        /*05c8*/ 	.word	0x0000cf90


	//   ....[56]....
        /*05cc*/ 	.word	0x0000cfc0


	//   ....[57]....
        /*05d0*/ 	.word	0x0000d000


	//   ....[58]....
        /*05d4*/ 	.word	0x0000d030


	//   ....[59]....
        /*05d8*/ 	.word	0x0000d060


	//   ....[60]....
        /*05dc*/ 	.word	0x0000d090


	//   ....[61]....
        /*05e0*/ 	.word	0x0000d0c0


	//   ....[62]....
        /*05e4*/ 	.word	0x0000d0f0


	//   ....[63]....
        /*05e8*/ 	.word	0x0000d130


	//   ....[64]....
        /*05ec*/ 	.word	0x0000d160


	//   ....[65]....
        /*05f0*/ 	.word	0x0000d1a0


	//   ....[66]....
        /*05f4*/ 	.word	0x0000d1d0


	//   ....[67]....
        /*05f8*/ 	.word	0x0000d200


	//   ....[68]....
        /*05fc*/ 	.word	0x0000d240


	//   ....[69]....
        /*0600*/ 	.word	0x0000d250


	//   ....[70]....
        /*0604*/ 	.word	0x0000d260


	//   ....[71]....
        /*0608*/ 	.word	0x0000d270


	//   ....[72]....
        /*060c*/ 	.word	0x0000d280


	//   ....[73]....
        /*0610*/ 	.word	0x0000d290


	//   ....[74]....
        /*0614*/ 	.word	0x0000d2a0


	//   ....[75]....
        /*0618*/ 	.word	0x0000d2b0


	//   ....[76]....
        /*061c*/ 	.word	0x0000d2c0


	//   ....[77]....
        /*0620*/ 	.word	0x0000d2d0


	//   ....[78]....
        /*0624*/ 	.word	0x0000d2e0


	//   ....[79]....
        /*0628*/ 	.word	0x0000d2f0


	//   ....[80]....
        /*062c*/ 	.word	0x0000d300


	//   ....[81]....
        /*0630*/ 	.word	0x0000d310


	//   ....[82]....
        /*0634*/ 	.word	0x0000d320


	//   ....[83]....
        /*0638*/ 	.word	0x0000d330


	//   ....[84]....
        /*063c*/ 	.word	0x0000d340


	//   ....[85]....
        /*0640*/ 	.word	0x0000d350


	//   ....[86]....
        /*0644*/ 	.word	0x0000d360


	//   ....[87]....
        /*0648*/ 	.word	0x0000d370


	//   ....[88]....
        /*064c*/ 	.word	0x0000d380


	//   ....[89]....
        /*0650*/ 	.word	0x0000d390


	//   ....[90]....
        /*0654*/ 	.word	0x0000d3a0


	//   ....[91]....
        /*0658*/ 	.word	0x0000d3b0


	//   ....[92]....
        /*065c*/ 	.word	0x0000d7d0


	//   ....[93]....
        /*0660*/ 	.word	0x0000d800


	//   ....[94]....
        /*0664*/ 	.word	0x0000d830


	//   ....[95]....
        /*0668*/ 	.word	0x0000d860


	//   ....[96]....
        /*066c*/ 	.word	0x0000ddd0


	//   ....[97]....
        /*0670*/ 	.word	0x0000ddf0


	//   ....[98]....
        /*0674*/ 	.word	0x0000df80


	//   ....[99]....
        /*0678*/ 	.word	0x0000dfa0


	//   ....[100]....
        /*067c*/ 	.word	0x0000e0e0


	//   ....[101]....
        /*0680*/ 	.word	0x0000e100


	//   ....[102]....
        /*0684*/ 	.word	0x0000e250


	//   ....[103]....
        /*0688*/ 	.word	0x0000e270


	//   ....[104]....
        /*068c*/ 	.word	0x0000e9f0


	//   ....[105]....
        /*0690*/ 	.word	0x0000ea10


	//   ....[106]....
        /*0694*/ 	.word	0x0000eb50


	//   ....[107]....
        /*0698*/ 	.word	0x0000eb70


	//   ....[108]....
        /*069c*/ 	.word	0x0000ecb0


	//   ....[109]....
        /*06a0*/ 	.word	0x0000ecd0


	//   ....[110]....
        /*06a4*/ 	.word	0x0000ee20


	//   ....[111]....
        /*06a8*/ 	.word	0x0000ee40


	//   ....[112]....
        /*06ac*/ 	.word	0x0000f020


	//   ....[113]....
        /*06b0*/ 	.word	0x00010110


	//   ....[114]....
        /*06b4*/ 	.word	0x00010d30


	//   ....[115]....
        /*06b8*/ 	.word	0x00010d50


	//   ....[116]....
        /*06bc*/ 	.word	0x00010d90


	//   ....[117]....
        /*06c0*/ 	.word	0x00010dd0


	//   ....[118]....
        /*06c4*/ 	.word	0x00010ee0


	//   ....[119]....
        /*06c8*/ 	.word	0x00010ef0


	//   ....[120]....
        /*06cc*/ 	.word	0x00010f90


	//   ....[121]....
        /*06d0*/ 	.word	0x00010fa0


	//   ....[122]....
        /*06d4*/ 	.word	0x00011040


	//   ....[123]....
        /*06d8*/ 	.word	0x00011050


	//   ....[124]....
        /*06dc*/ 	.word	0x000110f0


	//   ....[125]....
        /*06e0*/ 	.word	0x00011100


	//   ....[126]....
        /*06e4*/ 	.word	0x00011140


	//   ....[127]....
        /*06e8*/ 	.word	0x000111a0


	//   ....[128]....
        /*06ec*/ 	.word	0x000111b0


	//   ....[129]....
        /*06f0*/ 	.word	0x000111c0


	//   ....[130]....
        /*06f4*/ 	.word	0x000138d0


	//   ....[131]....
        /*06f8*/ 	.word	0x00013a70


	//   ....[132]....
        /*06fc*/ 	.word	0x00014070


	//   ....[133]....
        /*0700*/ 	.word	0x00014240


	//   ....[134]....
        /*0704*/ 	.word	0x000142b0


	//   ....[135]....
        /*0708*/ 	.word	0x00014340


	//   ....[136]....
        /*070c*/ 	.word	0x000143e0


	//   ....[137]....
        /*0710*/ 	.word	0x000144a0


	//   ....[138]....
        /*0714*/ 	.word	0x000145c0


	//   ....[139]....
        /*0718*/ 	.word	0x00014620


	//   ....[140]....
        /*071c*/ 	.word	0x00014730


	//   ....[141]....
        /*0720*/ 	.word	0x00014790


	//   ....[142]....
        /*0724*/ 	.word	0x000148a0


	//   ....[143]....
        /*0728*/ 	.word	0x00014900


	//   ....[144]....
        /*072c*/ 	.word	0x00014a00


	//   ....[145]....
        /*0730*/ 	.word	0x00014a60


	//   ....[146]....
        /*0734*/ 	.word	0x00014b60


	//   ....[147]....
        /*0738*/ 	.word	0x00014bc0


	//   ....[148]....
        /*073c*/ 	.word	0x00014c60


	//   ....[149]....
        /*0740*/ 	.word	0x00015000


	//----- nvinfo : EIATTR_REG_RECONFIG
	.align		4
.L_523:
        /*0744*/ 	.byte	0x01, 0x54
	.zero		2


	//----- nvinfo : EIATTR_SYSCALL_OFFSETS
	.align		4
        /*0748*/ 	.byte	0x04, 0x46
        /*074a*/ 	.short	(.L_525 - .L_524)


	//   ....[0]....
.L_524:
        /*074c*/ 	.word	0x00001890


	//   ....[1]....
        /*0750*/ 	.word	0x0000fb20


	//   ....[2]....
        /*0754*/ 	.word	0x0000fcb0


	//   ....[3]....
        /*0758*/ 	.word	0x0000fe10


	//   ....[4]....
        /*075c*/ 	.word	0x0000ff60


	//   ....[5]....
        /*0760*/ 	.word	0x00010920


	//----- nvinfo : EIATTR_MBARRIER_INSTR_OFFSETS
	.align		4
.L_525:
        /*0764*/ 	.byte	0x04, 0x39
        /*0766*/ 	.short	(.L_527 - .L_526)


	//   ....[0]....
.L_526:
        /*0768*/ 	.word	0x00000270
        /*076c*/ 	.word	0x000000ff
        /*0770*/ 	.word	0x00038800
        /*0774*/ 	.short	0x0100
        /*0776*/ 	.byte	0x08
	.zero		1


	//   ....[1]....
        /*0778*/ 	.word	0x00000280
        /*077c*/ 	.word	0x000000ff
        /*0780*/ 	.word	0x00038820
        /*0784*/ 	.short	0x0100
        /*0786*/ 	.byte	0x08
	.zero		1


	//   ....[2]....
        /*0788*/ 	.word	0x00000370
        /*078c*/ 	.word	0x000000ff
        /*0790*/ 	.word	0x00038830
        /*0794*/ 	.short	0x0100
        /*0796*/ 	.byte	0x08
	.zero		1


	//   ....[3]....
        /*0798*/ 	.word	0x00000380
        /*079c*/ 	.word	0x000000ff
        /*07a0*/ 	.word	0x00038840
        /*07a4*/ 	.short	0x0100
        /*07a6*/ 	.byte	0x08
	.zero		1


	//   ....[4]....
        /*07a8*/ 	.word	0x00000390
        /*07ac*/ 	.word	0x000000ff
        /*07b0*/ 	.word	0x00038838
        /*07b4*/ 	.short	0x0100
        /*07b6*/ 	.byte	0x08
	.zero		1


	//   ....[5]....
        /*07b8*/ 	.word	0x000003a0
        /*07bc*/ 	.word	0x000000ff
        /*07c0*/ 	.word	0x00038848
        /*07c4*/ 	.short	0x0100
        /*07c6*/ 	.byte	0x08
	.zero		1


	//   ....[6]....
        /*07c8*/ 	.word	0x000004d0
        /*07cc*/ 	.word	0x000000ff
        /*07d0*/ 	.word	0x00038850
        /*07d4*/ 	.short	0x0100
        /*07d6*/ 	.byte	0x08
	.zero		1


	//   ....[7]....
        /*07d8*/ 	.word	0x000004e0
        /*07dc*/ 	.word	0x000000ff
        /*07e0*/ 	.word	0x00038860
        /*07e4*/ 	.short	0x0100
        /*07e6*/ 	.byte	0x08
	.zero		1


	//   ....[8]....
        /*07e8*/ 	.word	0x000004f0
        /*07ec*/ 	.word	0x000000ff
        /*07f0*/ 	.word	0x00038858
        /*07f4*/ 	.short	0x0100
        /*07f6*/ 	.byte	0x08
	.zero		1


	//   ....[9]....
        /*07f8*/ 	.word	0x00000500
        /*07fc*/ 	.word	0x000000ff
        /*0800*/ 	.word	0x00038868
        /*0804*/ 	.short	0x0100
        /*0806*/ 	.byte	0x08
	.zero		1


	//   ....[10]....
        /*0808*/ 	.word	0x000005f0
        /*080c*/ 	.word	0x000000ff
        /*0810*/ 	.word	0x00038870
        /*0814*/ 	.short	0x0100
        /*0816*/ 	.byte	0x06
	.zero		1


	//   ....[11]....
        /*0818*/ 	.word	0x00000600
        /*081c*/ 	.word	0x000000ff
        /*0820*/ 	.word	0x00038880
        /*0824*/ 	.short	0x0100
        /*0826*/ 	.byte	0x06
	.zero		1


	//   ....[12]....
        /*0828*/ 	.word	0x00000610
        /*082c*/ 	.word	0x000000ff
        /*0830*/ 	.word	0x00038878
        /*0834*/ 	.short	0x0100
        /*0836*/ 	.byte	0x06
	.zero		1


	//   ....[13]....
        /*0838*/ 	.word	0x00000620
        /*083c*/ 	.word	0x000000ff
        /*0840*/ 	.word	0x00038888
        /*0844*/ 	.short	0x0100
        /*0846*/ 	.byte	0x06
	.zero		1


	//   ....[14]....
        /*0848*/ 	.word	0x00000750
        /*084c*/ 	.word	0x000000ff
        /*0850*/ 	.word	0x00038890
        /*0854*/ 	.short	0x0100
        /*0856*/ 	.byte	0x08
	.zero		1


	//   ....[15]....
        /*0858*/ 	.word	0x00000760
        /*085c*/ 	.word	0x000000ff
        /*0860*/ 	.word	0x000388a0
        /*0864*/ 	.short	0x0100
        /*0866*/ 	.byte	0x08
	.zero		1


	//   ....[16]....
        /*0868*/ 	.word	0x00000770
        /*086c*/ 	.word	0x000000ff
        /*0870*/ 	.word	0x00038898
        /*0874*/ 	.short	0x0100
        /*0876*/ 	.byte	0x08
	.zero		1


	//   ....[17]....
        /*0878*/ 	.word	0x00000780
        /*087c*/ 	.word	0x000000ff
        /*0880*/ 	.word	0x000388a8
        /*0884*/ 	.short	0x0100
        /*0886*/ 	.byte	0x08
	.zero		1


	//   ....[18]....
        /*0888*/ 	.word	0x000008b0
        /*088c*/ 	.word	0x000000ff
        /*0890*/ 	.word	0x000388b0
        /*0894*/ 	.short	0x0100
        /*0896*/ 	.byte	0x08
	.zero		1


	//   ....[19]....
        /*0898*/ 	.word	0x000008c0
        /*089c*/ 	.word	0x000000ff
        /*08a0*/ 	.word	0x000388c0
        /*08a4*/ 	.short	0x0100
        /*08a6*/ 	.byte	0x08
	.zero		1


	//   ....[20]....
        /*08a8*/ 	.word	0x000008d0
        /*08ac*/ 	.word	0x000000ff
        /*08b0*/ 	.word	0x000388b8
        /*08b4*/ 	.short	0x0100
        /*08b6*/ 	.byte	0x08
	.zero		1


	//   ....[21]....
        /*08b8*/ 	.word	0x000008e0
        /*08bc*/ 	.word	0x000000ff
        /*08c0*/ 	.word	0x000388c8
        /*08c4*/ 	.short	0x0100
        /*08c6*/ 	.byte	0x08
	.zero		1


	//   ....[22]....
        /*08c8*/ 	.word	0x00001be0
        /*08cc*/ 	.word	0x000000ff
        /*08d0*/ 	.word	0x00038800
        /*08d4*/ 	.short	0x010a
        /*08d6*/ 	.byte	0x29
	.zero		1


	//   ....[23]....
        /*08d8*/ 	.word	0x00001c80
        /*08dc*/ 	.word	0x00000002
        /*08e0*/ 	.word	0x00038830
        /*08e4*/ 	.short	0x010a
        /*08e6*/ 	.byte	0x3f
	.zero		1


	//   ....[24]....
        /*08e8*/ 	.word	0x00001ce0
        /*08ec*/ 	.word	0x00000002
        /*08f0*/ 	.word	0x00038830
        /*08f4*/ 	.short	0x010a
        /*08f6*/ 	.byte	0x3f
	.zero		1


	//   ....[25]....
        /*08f8*/ 	.word	0x00002a70
        /*08fc*/ 	.word	0x00000002
        /*0900*/ 	.word	0x00000000
        /*0904*/ 	.short	0x0101
        /*0906*/ 	.byte	0x3f
	.zero		1


	//   ....[26]....
        /*0908*/ 	.word	0x00004bb0
        /*090c*/ 	.word	0x000000ff
        /*0910*/ 	.word	0x00038830
        /*0914*/ 	.short	0x010a
        /*0916*/ 	.byte	0x06
	.zero		1


	//   ....[27]....
        /*0918*/ 	.word	0x00004bf0
        /*091c*/ 	.word	0x000000ff
        /*0920*/ 	.word	0x00038830
        /*0924*/ 	.short	0x010a
        /*0926*/ 	.byte	0x06
	.zero		1


	//   ....[28]....
        /*0928*/ 	.word	0x00004f60
        /*092c*/ 	.word	0x000000ff
        /*0930*/ 	.word	0x00038850
        /*0934*/ 	.short	0x010a
        /*0936*/ 	.byte	0x06
	.zero		1


	//   ....[29]....
        /*0938*/ 	.word	0x00004fa0
        /*093c*/ 	.word	0x000000ff
        /*0940*/ 	.word	0x00038850
        /*0944*/ 	.short	0x010a
        /*0946*/ 	.byte	0x06
	.zero		1


	//   ....[30]....
        /*0948*/ 	.word	0x00007390
        /*094c*/ 	.word	0x00000003
        /*0950*/ 	.word	0x00000000
        /*0954*/ 	.short	0x0101
        /*0956*/ 	.byte	0x3f
	.zero		1


	//   ....[31]....
        /*0958*/ 	.word	0x000075d0
        /*095c*/ 	.word	0x000000ff
        /*0960*/ 	.word	0x00000000
        /*0964*/ 	.short	0x0101
        /*0966*/ 	.byte	0x07
	.zero		1


	//   ....[32]....
        /*0968*/ 	.word	0x00008090
        /*096c*/ 	.word	0x000000ff
        /*0970*/ 	.word	0x00038830
        /*0974*/ 	.short	0x010a
        /*0976*/ 	.byte	0x06
	.zero		1


	//   ....[33]....
        /*0978*/ 	.word	0x000080d0
        /*097c*/ 	.word	0x000000ff
        /*0980*/ 	.word	0x00038830
        /*0984*/ 	.short	0x010a
        /*0986*/ 	.byte	0x06
	.zero		1


	//   ....[34]....
        /*0988*/ 	.word	0x00008410
        /*098c*/ 	.word	0x000000ff
        /*0990*/ 	.word	0x00038850
        /*0994*/ 	.short	0x010a
        /*0996*/ 	.byte	0x06
	.zero		1


	//   ....[35]....
        /*0998*/ 	.word	0x00008450
        /*099c*/ 	.word	0x000000ff
        /*09a0*/ 	.word	0x00038850
        /*09a4*/ 	.short	0x010a
        /*09a6*/ 	.byte	0x06
	.zero		1


	//   ....[36]....
        /*09a8*/ 	.word	0x00009e10
        /*09ac*/ 	.word	0x00000002
        /*09b0*/ 	.word	0x00000000
        /*09b4*/ 	.short	0x0101
        /*09b6*/ 	.byte	0x3f
	.zero		1


	//   ....[37]....
        /*09b8*/ 	.word	0x0000a100
        /*09bc*/ 	.word	0x000000ff
        /*09c0*/ 	.word	0x00000000
        /*09c4*/ 	.short	0x0101
        /*09c6*/ 	.byte	0x07
	.zero		1


	//   ....[38]....
        /*09c8*/ 	.word	0x0000ab00
        /*09cc*/ 	.word	0x000000ff
        /*09d0*/ 	.word	0x00038850
        /*09d4*/ 	.short	0x010a
        /*09d6*/ 	.byte	0x0b
	.zero		1


	//   ....[39]....
        /*09d8*/ 	.word	0x0000ab40
        /*09dc*/ 	.word	0x000000ff
        /*09e0*/ 	.word	0x00038850
        /*09e4*/ 	.short	0x010a
        /*09e6*/ 	.byte	0x0b
	.zero		1


	//   ....[40]....
        /*09e8*/ 	.word	0x0000b4e0
        /*09ec*/ 	.word	0x000000ff
        /*09f0*/ 	.word	0x00000000
        /*09f4*/ 	.short	0x0101
        /*09f6*/ 	.byte	0x04
	.zero		1


	//   ....[41]....
        /*09f8*/ 	.word	0x0000ddc0
        /*09fc*/ 	.word	0x00000003
        /*0a00*/ 	.word	0x00000000
        /*0a04*/ 	.short	0x0101
        /*0a06*/ 	.byte	0x3f
	.zero		1


	//   ....[42]....
        /*0a08*/ 	.word	0x00010390
        /*0a0c*/ 	.word	0x00000004
        /*0a10*/ 	.word	0x00038880
        /*0a14*/ 	.short	0x010a
        /*0a16*/ 	.byte	0x3f
	.zero		1


	//   ....[43]....
        /*0a18*/ 	.word	0x00010590
        /*0a1c*/ 	.word	0x00000004
        /*0a20*/ 	.word	0x00038840
        /*0a24*/ 	.short	0x010a
        /*0a26*/ 	.byte	0x3f
	.zero		1


	//   ....[44]....
        /*0a28*/ 	.word	0x00011300
        /*0a2c*/ 	.word	0x00000011
        /*0a30*/ 	.word	0x00038800
        /*0a34*/ 	.short	0x0107
        /*0a36*/ 	.byte	0x3f
	.zero		1


	//   ....[45]....
        /*0a38*/ 	.word	0x00011400
        /*0a3c*/ 	.word	0x00000011
        /*0a40*/ 	.word	0x00038800
        /*0a44*/ 	.short	0x0101
        /*0a46*/ 	.byte	0x3f
	.zero		1


	//   ....[46]....
        /*0a48*/ 	.word	0x00011420
        /*0a4c*/ 	.word	0x00000011
        /*0a50*/ 	.word	0x00038820
        /*0a54*/ 	.short	0x010a
        /*0a56*/ 	.byte	0x3f
	.zero		1


	//   ....[47]....
        /*0a58*/ 	.word	0x00011730
        /*0a5c*/ 	.word	0x00000006
        /*0a60*/ 	.word	0x00038880
        /*0a64*/ 	.short	0x010a
        /*0a66*/ 	.byte	0x3f
	.zero		1


	//   ....[48]....
        /*0a68*/ 	.word	0x00011a80
        /*0a6c*/ 	.word	0x00000006
        /*0a70*/ 	.word	0x00038840
        /*0a74*/ 	.short	0x010a
        /*0a76*/ 	.byte	0x3f
	.zero		1


	//   ....[49]....
        /*0a78*/ 	.word	0x00011e40
        /*0a7c*/ 	.word	0x00000013
        /*0a80*/ 	.word	0x00038870
        /*0a84*/ 	.short	0x010a
        /*0a86*/ 	.byte	0x3f
	.zero		1


	//   ....[50]....
        /*0a88*/ 	.word	0x00011eb0
        /*0a8c*/ 	.word	0x00000013
        /*0a90*/ 	.word	0x00038860
        /*0a94*/ 	.short	0x010a
        /*0a96*/ 	.byte	0x3f
	.zero		1


	//   ....[51]....
        /*0a98*/ 	.word	0x00012940
        /*0a9c*/ 	.word	0x00000013
        /*0aa0*/ 	.word	0x00038850
        /*0aa4*/ 	.short	0x0101
        /*0aa6*/ 	.byte	0x3f
	.zero		1


	//   ....[52]....
        /*0aa8*/ 	.word	0x000129c0
        /*0aac*/ 	.word	0x00000013
        /*0ab0*/ 	.word	0x00000000
        /*0ab4*/ 	.short	0x0101
        /*0ab6*/ 	.byte	0x3f
	.zero		1


	//   ....[53]....
        /*0ab8*/ 	.word	0x00012bf0
        /*0abc*/ 	.word	0x00000002
        /*0ac0*/ 	.word	0x00038870
        /*0ac4*/ 	.short	0x010a
        /*0ac6*/ 	.byte	0x3f
	.zero		1


	//   ....[54]....
        /*0ac8*/ 	.word	0x00012c60
        /*0acc*/ 	.word	0x00000002
        /*0ad0*/ 	.word	0x00038860
        /*0ad4*/ 	.short	0x010a
        /*0ad6*/ 	.byte	0x3f
	.zero		1


	//   ....[55]....
        /*0ad8*/ 	.word	0x000136f0
        /*0adc*/ 	.word	0x00000002
        /*0ae0*/ 	.word	0x00038850
        /*0ae4*/ 	.short	0x0101
        /*0ae6*/ 	.byte	0x3f
	.zero		1


	//   ....[56]....
        /*0ae8*/ 	.word	0x00013770
        /*0aec*/ 	.word	0x00000002
        /*0af0*/ 	.word	0x00000000
        /*0af4*/ 	.short	0x0101
        /*0af6*/ 	.byte	0x3f
	.zero		1


	//   ....[57]....
        /*0af8*/ 	.word	0x000139f0
        /*0afc*/ 	.word	0x00000000
        /*0b00*/ 	.word	0x00038820
        /*0b04*/ 	.short	0x010a
        /*0b06*/ 	.byte	0x3f
	.zero		1


	//   ....[58]....
        /*0b08*/ 	.word	0x00013bb0
        /*0b0c*/ 	.word	0x00000006
        /*0b10*/ 	.word	0x00000000
        /*0b14*/ 	.short	0x010a
        /*0b16*/ 	.byte	0x3f
	.zero		1


	//   ....[59]....
        /*0b18*/ 	.word	0x00013c20
        /*0b1c*/ 	.word	0x00000007
        /*0b20*/ 	.word	0x00000000
        /*0b24*/ 	.short	0x010a
        /*0b26*/ 	.byte	0x3f
	.zero		1


	//   ....[60]....
        /*0b28*/ 	.word	0x00013c80
        /*0b2c*/ 	.word	0x00000004
        /*0b30*/ 	.word	0x00038860
        /*0b34*/ 	.short	0x010a
        /*0b36*/ 	.byte	0x3f
	.zero		1


	//   ....[61]....
        /*0b38*/ 	.word	0x00013cd0
        /*0b3c*/ 	.word	0x00000003
        /*0b40*/ 	.word	0x00038860
        /*0b44*/ 	.short	0x010a
        /*0b46*/ 	.byte	0x3f
	.zero		1


	//   ....[62]....
        /*0b48*/ 	.word	0x00013d10
        /*0b4c*/ 	.word	0x00000004
        /*0b50*/ 	.word	0x00038880
        /*0b54*/ 	.short	0x010a
        /*0b56*/ 	.byte	0x3f
	.zero		1


	//   ....[63]....
        /*0b58*/ 	.word	0x00013d30
        /*0b5c*/ 	.word	0x00000003
        /*0b60*/ 	.word	0x00038880
        /*0b64*/ 	.short	0x010a
        /*0b66*/ 	.byte	0x3f
	.zero		1


	//   ....[64]....
        /*0b68*/ 	.word	0x00013da0
        /*0b6c*/ 	.word	0x00000003
        /*0b70*/ 	.word	0x00038800
        /*0b74*/ 	.short	0x010a
        /*0b76*/ 	.byte	0x3f
	.zero		1


	//   ....[65]....
        /*0b78*/ 	.word	0x00013df0
        /*0b7c*/ 	.word	0x00000002
        /*0b80*/ 	.word	0x00038830
        /*0b84*/ 	.short	0x010a
        /*0b86*/ 	.byte	0x3f
	.zero		1


	//   ....[66]....
        /*0b88*/ 	.word	0x00013e50
        /*0b8c*/ 	.word	0x00000007
        /*0b90*/ 	.word	0x00038830
        /*0b94*/ 	.short	0x010a
        /*0b96*/ 	.byte	0x3f
	.zero		1


	//   ....[67]....
        /*0b98*/ 	.word	0x00013eb0
        /*0b9c*/ 	.word	0x00000007
        /*0ba0*/ 	.word	0x00038850
        /*0ba4*/ 	.short	0x010a
        /*0ba6*/ 	.byte	0x3f
	.zero		1


	//   ....[68]....
        /*0ba8*/ 	.word	0x00013f10
        /*0bac*/ 	.word	0x00000007
        /*0bb0*/ 	.word	0x00038830
        /*0bb4*/ 	.short	0x010a
        /*0bb6*/ 	.byte	0x3f
	.zero		1


	//   ....[69]....
        /*0bb8*/ 	.word	0x00013f70
        /*0bbc*/ 	.word	0x00000007
        /*0bc0*/ 	.word	0x00038850
        /*0bc4*/ 	.short	0x010a
        /*0bc6*/ 	.byte	0x3f
	.zero		1


	//   ....[70]....
        /*0bc8*/ 	.word	0x00013fd0
        /*0bcc*/ 	.word	0x00000005
        /*0bd0*/ 	.word	0x00038850
        /*0bd4*/ 	.short	0x010a
        /*0bd6*/ 	.byte	0x3f
	.zero		1


	//   ....[71]....
        /*0bd8*/ 	.word	0x00014120
        /*0bdc*/ 	.word	0x00000004
        /*0be0*/ 	.word	0x00038880
        /*0be4*/ 	.short	0x010a
        /*0be6*/ 	.byte	0x3f
	.zero		1


	//   ....[72]....
        /*0be8*/ 	.word	0x00014170
        /*0bec*/ 	.word	0x00000004
        /*0bf0*/ 	.word	0x00038840
        /*0bf4*/ 	.short	0x010a
        /*0bf6*/ 	.byte	0x3f
	.zero		1


	//   ....[73]....
        /*0bf8*/ 	.word	0x00014cf0
        /*0bfc*/ 	.word	0x00000011
        /*0c00*/ 	.word	0x00038820
        /*0c04*/ 	.short	0x010a
        /*0c06*/ 	.byte	0x3f
	.zero		1


	//   ....[74]....
        /*0c08*/ 	.word	0x00014d40
        /*0c0c*/ 	.word	0x00000006
        /*0c10*/ 	.word	0x00038880
        /*0c14*/ 	.short	0x010a
        /*0c16*/ 	.byte	0x3f
	.zero		1


	//   ....[75]....
        /*0c18*/ 	.word	0x00014d90
        /*0c1c*/ 	.word	0x00000006
        /*0c20*/ 	.word	0x00038840
        /*0c24*/ 	.short	0x010a
        /*0c26*/ 	.byte	0x3f
	.zero		1


	//   ....[76]....
        /*0c28*/ 	.word	0x00014de0
        /*0c2c*/ 	.word	0x00000013
        /*0c30*/ 	.word	0x00038870
        /*0c34*/ 	.short	0x010a
        /*0c36*/ 	.byte	0x3f
	.zero		1


	//   ....[77]....
        /*0c38*/ 	.word	0x00014e30
        /*0c3c*/ 	.word	0x00000013
        /*0c40*/ 	.word	0x00038860
        /*0c44*/ 	.short	0x010a
        /*0c46*/ 	.byte	0x3f
	.zero		1


	//   ....[78]....
        /*0c48*/ 	.word	0x00014e80
        /*0c4c*/ 	.word	0x00000002
        /*0c50*/ 	.word	0x00038870
        /*0c54*/ 	.short	0x010a
        /*0c56*/ 	.byte	0x3f
	.zero		1


	//   ....[79]....
        /*0c58*/ 	.word	0x00014ed0
        /*0c5c*/ 	.word	0x00000002
        /*0c60*/ 	.word	0x00038860
        /*0c64*/ 	.short	0x010a
        /*0c66*/ 	.byte	0x3f
	.zero		1


	//   ....[80]....
        /*0c68*/ 	.word	0x00014f20
        /*0c6c*/ 	.word	0x00000000
        /*0c70*/ 	.word	0x00038820
        /*0c74*/ 	.short	0x010a
        /*0c76*/ 	.byte	0x3f
	.zero		1


	//   ....[81]....
        /*0c78*/ 	.word	0x000150c0
        /*0c7c*/ 	.word	0x00000006
        /*0c80*/ 	.word	0x00000000
        /*0c84*/ 	.short	0x010a
        /*0c86*/ 	.byte	0x3f
	.zero		1


	//   ....[82]....
        /*0c88*/ 	.word	0x00015110
        /*0c8c*/ 	.word	0x00000007
        /*0c90*/ 	.word	0x00000000
        /*0c94*/ 	.short	0x010a
        /*0c96*/ 	.byte	0x3f
	.zero		1


	//   ....[83]....
        /*0c98*/ 	.word	0x00015160
        /*0c9c*/ 	.word	0x00000004
        /*0ca0*/ 	.word	0x00038860
        /*0ca4*/ 	.short	0x010a
        /*0ca6*/ 	.byte	0x3f
	.zero		1


	//   ....[84]....
        /*0ca8*/ 	.word	0x000151b0
        /*0cac*/ 	.word	0x00000003
        /*0cb0*/ 	.word	0x00038860
        /*0cb4*/ 	.short	0x010a
        /*0cb6*/ 	.byte	0x3f
	.zero		1


	//   ....[85]....
        /*0cb8*/ 	.word	0x00015200
        /*0cbc*/ 	.word	0x00000004
        /*0cc0*/ 	.word	0x00038880
        /*0cc4*/ 	.short	0x010a
        /*0cc6*/ 	.byte	0x3f
	.zero		1


	//----- nvinfo : EIATTR_NUM_MBARRIERS
	.align		4
.L_527:
        /*0cc8*/ 	.byte	0x03, 0x38
        /*0cca*/ 	.short	0x0016


	//----- nvinfo : EIATTR_EXIT_INSTR_OFFSETS
	.align		4
        /*0ccc*/ 	.byte	0x04, 0x1c
        /*0cce*/ 	.short	(.L_529 - .L_528)


	//   ....[0]....
.L_528:
        /*0cd0*/ 	.word	0x00000a40


	//   ....[1]....
        /*0cd4*/ 	.word	0x0000efc0


	//   ....[2]....
        /*0cd8*/ 	.word	0x00013d80


	//----- nvinfo : EIATTR_MAX_THREADS
	.align		4
.L_529:
        /*0cdc*/ 	.byte	0x04, 0x05
        /*0cde*/ 	.short	(.L_531 - .L_530)
.L_530:
        /*0ce0*/ 	.word	0x00000180
        /*0ce4*/ 	.word	0x00000001
        /*0ce8*/ 	.word	0x00000001


	//----- nvinfo : EIATTR_CRS_STACK_SIZE
	.align		4
.L_531:
        /*0cec*/ 	.byte	0x04, 0x1e
        /*0cee*/ 	.short	(.L_533 - .L_532)
.L_532:
        /*0cf0*/ 	.word	0x00000000


	//----- nvinfo : EIATTR_CBANK_PARAM_SIZE
	.align		4
.L_533:
        /*0cf4*/ 	.byte	0x03, 0x19
        /*0cf6*/ 	.short	0x0af0


	//----- nvinfo : EIATTR_PARAM_CBANK
	.align		4
        /*0cf8*/ 	.byte	0x04, 0x0a
        /*0cfa*/ 	.short	(.L_535 - .L_534)
	.align		4
.L_534:
        /*0cfc*/ 	.word	index@(.nv.constant0._ZN7cutlass13device_kernelIN5flash11enable_sm90INS1_16FlashAttnFwdSm90INS1_25CollectiveMainloopFwdSm90ILi2EN4cute5tupleIJNS5_1CILi1EEES8_S8_EEENS6_IJNS7_ILi128EEESA_NS7_ILi256EEEEEELi256ENS_12float_e4m3_tEfNS_4arch4Sm90ELb1ELb0ELb1ELb0ELb0ELb0ELb0ELb1ELb1ELb1ELb0ELb0EEENS1_21CollectiveEpilogueFwdINS6_IJSA_SB_SA_EEES9_NS_10bfloat16_tESF_Li256ELb0ELb1ELb0ELb1EEENS1_30DynamicPersistentTileSchedulerILi256ELi128ELb0ELb1ELb1EEEEEEEEEvNT_6ParamsE)
        /*0d00*/ 	.short	0x0210
        /*0d02*/ 	.short	0x0af0


	//----- nvinfo : EIATTR_SW_WAR
	.align		4
.L_535:
        /*0d04*/ 	.byte	0x04, 0x36
        /*0d06*/ 	.short	(.L_537 - .L_536)
.L_536:
        /*0d08*/ 	.word	0x00000008
.L_537:


//--------------------- .nv.info._ZN7cutlass13device_kernelIN5flash11enable_sm90INS1_16FlashAttnFwdSm90INS1_25CollectiveMainloopFwdSm90ILi2EN4cute5tupleIJNS5_1CILi1EEES8_S8_EEENS6_IJNS7_ILi128EEESA_NS7_ILi256EEEEEELi256ENS_12float_e4m3_tEfNS_4arch4Sm90ELb1ELb0ELb1ELb1ELb0ELb0ELb0ELb1ELb1ELb1ELb0ELb0EEENS1_21CollectiveEpilogueFwdINS6_IJSA_SB_SA_EEES9_NS_10bfloat16_tESF_Li256ELb1ELb1ELb0ELb1EEENS1_36VarlenDynamicPersistentTileSchedulerILi128ELi128ELi256ELi128ELb0ELb1ELb1ELb1ELb1ELb1EEEEEEEEEvNT_6ParamsE --------------------------
	.section	.nv.info._ZN7cutlass13device_kernelIN5flash11enable_sm90INS1_16FlashAttnFwdSm90INS1_25CollectiveMainloopFwdSm90ILi2EN4cute5tupleIJNS5_1CILi1EEES8_S8_EEENS6_IJNS7_ILi128EEESA_NS7_ILi256EEEEEELi256ENS_12float_e4m3_tEfNS_4arch4Sm90ELb1ELb0ELb1ELb1ELb0ELb0ELb0ELb1ELb1ELb1ELb0ELb0EEENS1_21CollectiveEpilogueFwdINS6_IJSA_SB_SA_EEES9_NS_10bfloat16_tESF_Li256ELb1ELb1ELb0ELb1EEENS1_36VarlenDynamicPersistentTileSchedulerILi128ELi128ELi256ELi128ELb0ELb1ELb1ELb1ELb1ELb1EEEEEEEEEvNT_6ParamsE,"",@"SHT_CUDA_INFO"
	.sectionflags	@""
	.align	4


	//----- nvinfo : EIATTR_CUDA_API_VERSION
	.align		4
        /*0000*/ 	.byte	0x04, 0x37
        /*0002*/ 	.short	(.L_539 - .L_538)
.L_538:
        /*0004*/ 	.word	0x00000082


	//----- nvinfo : EIATTR_KPARAM_INFO
	.align		4
.L_539:
        /*0008*/ 	.byte	0x04, 0x17
        /*000a*/ 	.short	(.L_541 - .L_540)
.L_540:
        /*000c*/ 	.word	0x00000000
        /*0010*/ 	.short	0x0000
        /*0012*/ 	.short	0x0070
        /*0014*/ 	.byte	0x00, 0xf0, 0x01, 0x2a


	//----- nvinfo : EIATTR_SPARSE_MMA_MASK
	.align		4
.L_541:
        /*0018*/ 	.byte	0x03, 0x50
        /*001a*/ 	.short	0x0000


	//----- nvinfo : EIATTR_MAXREG_COUNT
	.align		4
        /*001c*/ 	.byte	0x03, 0x1b
        /*001e*/ 	.short	0x00a8


	//----- nvinfo : EIATTR_NUM_BARRIERS
	.align		4
        /*0020*/ 	.byte	0x02, 0x4c
        /*0022*/ 	.byte	0x10
	.zero		1


	//----- nvinfo : EIATTR_EXTERNS
	.align		4
        /*0024*/ 	.byte	0x04, 0x0f
        /*0026*/ 	.short	(.L_543 - .L_542)


	//   ....[0]....
	.align		4
.L_542:
        /*0028*/ 	.word	index@(__assertfail)


	//----- nvinfo : EIATTR_ANNOTATIONS
	.align		4
.L_543:
        /*002c*/ 	.byte	0x04, 0x55
        /*002e*/ 	.short	(.L_545 - .L_544)


	//   ....[0]....
.L_544:
        /* <DEDUP_REMOVED lines=46> */


	//----- nvinfo : EIATTR_MERCURY_ISA_VERSION
	.align		4
.L_545:
        /*02f8*/ 	.byte	0x03, 0x5f
        /*02fa*/ 	.short	0x0101


	//----- nvinfo : EIATTR_UNUSED_LOAD_BYTE_OFFSET
	.align		4
        /*02fc*/ 	.byte	0x04, 0x44
        /*02fe*/ 	.short	(.L_547 - .L_546)


	//   ....[0]....
.L_546:
        /*0300*/ 	.word	0x00000a40
        /*0304*/ 	.word	0x0000fff0


	//   ....[1]....
        /*0308*/ 	.word	0x0000bab0
        /*030c*/ 	.word	0x0000fff0


	//----- nvinfo : EIATTR_INT_WARP_WIDE_INSTR_OFFSETS
	.align		4
.L_547:
        /*0310*/ 	.byte	0x04, 0x31
        /*0312*/ 	.short	(.L_549 - .L_548)


	//   ....[0]....
.L_548:
        /*0314*/ 	.word	0x00000130


	//   ....[1]....
        /*0318*/ 	.word	0x00000170


	//   ....[2]....
        /*031c*/ 	.word	0x000001e0


	//   ....[3]....
        /*0320*/ 	.word	0x00010bf0


	//   ....[4]....
        /*0324*/ 	.word	0x00010c80


	//   ....[5]....
        /*0328*/ 	.word	0x00013ce0


	//   ....[6]....
        /*032c*/ 	.word	0x00013d40


	//----- nvinfo : EIATTR_COOP_GROUP_MASK_REGIDS
	.align		4
.L_549:
        /*0330*/ 	.byte	0x04, 0x29
        /*0332*/ 	.short	(.L_551 - .L_550)


	//   ....[0]....
.L_550:
        /*0334*/ 	.word	0xffffffff


	//   ....[1]....
        /*0338*/ 	.word	0xffffffff


	//   ....[2]....
        /*033c*/ 	.word	0xffffffff


	//   ....[3]....
        /*0340*/ 	.word	0xffffffff


	//   ....[4]....
        /*0344*/ 	.word	0xffffffff


	//   ....[5]....
        /*0348*/ 	.word	0xffffffff


	//   ....[6]....
        /*034c*/ 	.word	0xffffffff


	//   ....[7]....
        /*0350*/ 	.word	0xffffffff


	//   ....[8]....
        /*0354*/ 	.word	0xffffffff


	//   ....[9]....
        /*0358*/ 	.word	0xffffffff


	//   ....[10]....
        /*035c*/ 	.word	0xffffffff


	//   ....[11]....
        /*0360*/ 	.word	0xffffffff


	//   ....[12]....
        /*0364*/ 	.word	0xffffffff


	//   ....[13]....
        /*0368*/ 	.word	0xffffffff


	//   ....[14]....
        /*036c*/ 	.word	0xffffffff


	//   ....[15]....
        /*0370*/ 	.word	0xffffffff


	//   ....[16]....
        /*0374*/ 	.word	0xffffffff


	//   ....[17]....
        /*0378*/ 	.word	0xffffffff


	//   ....[18]....
        /*037c*/ 	.word	0xffffffff


	//   ....[19]....
        /*0380*/ 	.word	0xffffffff


	//   ....[20]....
        /*0384*/ 	.word	0xffffffff


	//   ....[21]....
        /*0388*/ 	.word	0xffffffff


	//   ....[22]....
        /*038c*/ 	.word	0xffffffff


	//   ....[23]....
        /*0390*/ 	.word	0xffffffff


	//   ....[24]....
        /*0394*/ 	.word	0xffffffff


	//   ....[25]....
        /*0398*/ 	.word	0xffffffff


	//   ....[26]....
        /*039c*/ 	.word	0xffffffff


	//   ....[27]....
        /*03a0*/ 	.word	0xffffffff


	//   ....[28]....
        /*03a4*/ 	.word	0xffffffff


	//   ....[29]....
        /*03a8*/ 	.word	0xffffffff


	//   ....[30]....
        /*03ac*/ 	.word	0xffffffff


	//   ....[31]....
        /*03b0*/ 	.word	0xffffffff


	//   ....[32]....
        /*03b4*/ 	.word	0xffffffff


	//   ....[33]....
        /*03b8*/ 	.word	0xffffffff


	//   ....[34]....
        /*03bc*/ 	.word	0xffffffff


	//   ....[35]....
        /*03c0*/ 	.word	0xffffffff


	//   ....[36]....
        /*03c4*/ 	.word	0xffffffff


	//   ....[37]....
        /*03c8*/ 	.word	0xffffffff


	//   ....[38]....
        /*03cc*/ 	.word	0xffffffff


	//   ....[39]....
        /*03d0*/ 	.word	0xffffffff


	//   ....[40]....
        /*03d4*/ 	.word	0xffffffff


	//   ....[41]....
        /*03d8*/ 	.word	0xffffffff


	//   ....[42]....
        /*03dc*/ 	.word	0xffffffff


	//   ....[43]....
        /*03e0*/ 	.word	0xffffffff


	//   ....[44]....
        /*03e4*/ 	.word	0xffffffff


	//   ....[45]....
        /*03e8*/ 	.word	0xffffffff


	//   ....[46]....
        /*03ec*/ 	.word	0xffffffff


	//   ....[47]....
        /*03f0*/ 	.word	0xffffffff


	//   ....[48]....
        /*03f4*/ 	.word	0xffffffff


	//   ....[49]....
        /*03f8*/ 	.word	0xffffffff


	//   ....[50]....
        /*03fc*/ 	.word	0xffffffff


	//   ....[51]....
        /*0400*/ 	.word	0xffffffff


	//   ....[52]....
        /*0404*/ 	.word	0xffffffff


	//   ....[53]....
        /*0408*/ 	.word	0xffffffff


	//   ....[54]....
        /*040c*/ 	.word	0xffffffff


	//   ....[55]....
        /*0410*/ 	.word	0xffffffff


	//   ....[56]....
        /*0414*/ 	.word	0xffffffff


	//   ....[57]....
        /*0418*/ 	.word	0xffffffff


	//   ....[58]....
        /*041c*/ 	.word	0xffffffff


	//   ....[59]....
        /*0420*/ 	.word	0xffffffff


	//   ....[60]....
        /*0424*/ 	.word	0xffffffff


	//   ....[61]....
        /*0428*/ 	.word	0xffffffff


	//   ....[62]....
        /*042c*/ 	.word	0xffffffff


	//   ....[63]....
        /*0430*/ 	.word	0xffffffff


	//   ....[64]....
        /*0434*/ 	.word	0xffffffff


	//   ....[65]....
        /*0438*/ 	.word	0xffffffff


	//   ....[66]....
        /*043c*/ 	.word	0xffffffff


	//   ....[67]....
        /*0440*/ 	.word	0xffffffff


	//   ....[68]....
        /*0444*/ 	.word	0xffffffff


	//   ....[69]....
        /*0448*/ 	.word	0xffffffff


	//   ....[70]....
        /*044c*/ 	.word	0xffffffff


	//   ....[71]....
        /*0450*/ 	.word	0xffffffff


	//   ....[72]....
        /*0454*/ 	.word	0xffffffff


	//   ....[73]....
        /*0458*/ 	.word	0xffffffff


	//   ....[74]....
        /*045c*/ 	.word	0xffffffff


	//   ....[75]....
        /*0460*/ 	.word	0xffffffff


	//   ....[76]....
        /*0464*/ 	.word	0xffffffff


	//   ....[77]....
        /*0468*/ 	.word	0xffffffff


	//   ....[78]....
        /*046c*/ 	.word	0xffffffff


	//   ....[79]....
        /*0470*/ 	.word	0xffffffff


	//   ....[80]....
        /*0474*/ 	.word	0xffffffff


	//   ....[81]....
        /*0478*/ 	.word	0xffffffff


	//   ....[82]....
        /*047c*/ 	.word	0xffffffff


	//   ....[83]....
        /*0480*/ 	.word	0xffffffff


	//   ....[84]....
        /*0484*/ 	.word	0xffffffff


	//   ....[85]....
        /*0488*/ 	.word	0xffffffff


	//   ....[86]....
        /*048c*/ 	.word	0xffffffff


	//   ....[87]....
        /*0490*/ 	.word	0xffffffff


	//   ....[88]....
        /*0494*/ 	.word	0xffffffff


	//   ....[89]....
        /*0498*/ 	.word	0xffffffff


	//   ....[90]....
        /*049c*/ 	.word	0xffffffff


	//   ....[91]....
        /*04a0*/ 	.word	0xffffffff


	//   ....[92]....
        /*04a4*/ 	.word	0xffffffff


	//   ....[93]....
        /*04a8*/ 	.word	0xffffffff


	//   ....[94]....
        /*04ac*/ 	.word	0xffffffff


	//   ....[95]....
        /*04b0*/ 	.word	0xffffffff


	//   ....[96]....
        /*04b4*/ 	.word	0xffffffff


	//   ....[97]....
        /*04b8*/ 	.word	0xffffffff


	//   ....[98]....
        /*04bc*/ 	.word	0xffffffff


	//   ....[99]....
        /*04c0*/ 	.word	0xffffffff


	//   ....[100]....
        /*04c4*/ 	.word	0xffffffff


	//   ....[101]....
        /*04c8*/ 	.word	0xffffffff


	//   ....[102]....
        /*04cc*/ 	.word	0xffffffff


	//   ....[103]....
        /*04d0*/ 	.word	0xffffffff


	//   ....[104]....
        /*04d4*/ 	.word	0xffffffff


	//   ....[105]....
        /*04d8*/ 	.word	0xffffffff


	//   ....[106]....
        /*04dc*/ 	.word	0xffffffff


	//   ....[107]....
        /*04e0*/ 	.word	0xffffffff


	//   ....[108]....
        /*04e4*/ 	.word	0xffffffff


	//   ....[109]....
        /*04e8*/ 	.word	0xffffffff


	//   ....[110]....
        /*04ec*/ 	.word	0xffffffff


	//   ....[111]....
        /*04f0*/ 	.word	0xffffffff


	//   ....[112]....
        /*04f4*/ 	.word	0xffffffff


	//   ....[113]....
        /*04f8*/ 	.word	0xffffffff


	//   ....[114]....
        /*04fc*/ 	.word	0xffffffff


	//   ....[115]....
        /*0500*/ 	.word	0xffffffff


	//   ....[116]....
        /*0504*/ 	.word	0xffffffff


	//   ....[117]....
        /*0508*/ 	.word	0xffffffff


	//   ....[118]....
        /*050c*/ 	.word	0xffffffff


	//   ....[119]....
        /*0510*/ 	.word	0xffffffff


	//   ....[120]....
        /*0514*/ 	.word	0xffffffff


	//   ....[121]....
        /*0518*/ 	.word	0xffffffff


	//   ....[122]....
        /*051c*/ 	.word	0xffffffff


	//   ....[123]....
        /*0520*/ 	.word	0xffffffff


	//   ....[124]....
        /*0524*/ 	.word	0xffffffff


	//   ....[125]....
        /*0528*/ 	.word	0xffffffff


	//   ....[126]....
        /*052c*/ 	.word	0xffffffff


	//   ....[127]....
        /*0530*/ 	.word	0xffffffff


	//   ....[128]....
        /*0534*/ 	.word	0xffffffff


	//   ....[129]....
        /*0538*/ 	.word	0xffffffff


	//   ....[130]....
        /*053c*/ 	.word	0xffffffff


	//   ....[131]....
        /*0540*/ 	.word	0xffffffff


	//   ....[132]....
        /*0544*/ 	.word	0xffffffff


	//   ....[133]....
        /*0548*/ 	.word	0xffffffff


	//   ....[134]....
        /*054c*/ 	.word	0xffffffff


	//   ....[135]....
        /*0550*/ 	.word	0xffffffff


	//   ....[136]....
        /*0554*/ 	.word	0xffffffff


	//   ....[137]....
        /*0558*/ 	.word	0xffffffff


	//   ....[138]....
        /*055c*/ 	.word	0xffffffff


	//   ....[139]....
        /*0560*/ 	.word	0xffffffff


	//   ....[140]....
        /*0564*/ 	.word	0xffffffff


	//   ....[141]....
        /*0568*/ 	.word	0xffffffff


	//   ....[142]....
        /*056c*/ 	.word	0xffffffff


	//   ....[143]....
        /*0570*/ 	.word	0xffffffff


	//   ....[144]....
        /*0574*/ 	.word	0xffffffff


	//   ....[145]....
        /*0578*/ 	.word	0xffffffff


	//   ....[146]....
        /*057c*/ 	.word	0xffffffff


	//   ....[147]....
        /*0580*/ 	.word	0xffffffff


	//   ....[148]....
        /*0584*/ 	.word	0xffffffff


	//   ....[149]....
        /*0588*/ 	.word	0xffffffff


	//   ....[150]....
        /*058c*/ 	.word	0xffffffff


	//   ....[151]....
        /*0590*/ 	.word	0xffffffff


	//   ....[152]....
        /*0594*/ 	.word	0xffffffff


	//   ....[153]....
        /*0598*/ 	.word	0xffffffff


	//   ....[154]....
        /*059c*/ 	.word	0xffffffff


	//   ....[155]....
        /*05a0*/ 	.word	0xffffffff


	//   ....[156]....
        /*05a4*/ 	.word	0xffffffff


	//   ....[157]....
        /*05a8*/ 	.word	0xffffffff


	//   ....[158]....
        /*05ac*/ 	.word	0xffffffff


	//   ....[159]....
        /*05b0*/ 	.word	0xffffffff


	//   ....[160]....
        /*05b4*/ 	.word	0xffffffff


	//   ....[161]....
        /*05b8*/ 	.word	0xffffffff


	//   ....[162]....
        /*05bc*/ 	.word	0xffffffff


	//   ....[163]....
        /*05c0*/ 	.word	0x0500000f


	//   ....[164]....
        /*05c4*/ 	.word	0x0500000f


	//   ....[165]....
        /*05c8*/ 	.word	0x0500000f


	//   ....[166]....
        /*05cc*/ 	.word	0x0500000f


	//   ....[167]....
        /*05d0*/ 	.word	0x0500000f


	//   ....[168]....
        /*05d4*/ 	.word	0x0500000f


	//   ....[169]....
        /*05d8*/ 	.word	0x0500000f


	//   ....[170]....
        /*05dc*/ 	.word	0x0500000f


	//   ....[171]....
        /*05e0*/ 	.word	0x0500000f


	//   ....[172]....
        /*05e4*/ 	.word	0x0500000f


	//   ....[173]....
        /*05e8*/ 	.word	0x0500000f


	//   ....[174]....
        /*05ec*/ 	.word	0x0500000f


	//   ....[175]....
        /*05f0*/ 	.word	0x0500000f


	//   ....[176]....
        /*05f4*/ 	.word	0x0500000f


	//   ....[177]....
        /*05f8*/ 	.word	0x0500000f


	//   ....[178]....
        /*05fc*/ 	.word	0x0500000f


	//   ....[179]....
        /*0600*/ 	.word	0x0500000f


	//   ....[180]....
        /*0604*/ 	.word	0x0500000f


	//----- nvinfo : EIATTR_COOP_GROUP_INSTR_OFFSETS
	.align		4
.L_551:
        /*0608*/ 	.byte	0x04, 0x28
        /*060a*/ 	.short	(.L_553 - .L_552)


	//   ....[0]....
.L_552:
        /*060c*/ 	.word	0x00000070


	//   ....[1]....
        /*0610*/ 	.word	0x00000140


	//   ....[2]....
        /*0614*/ 	.word	0x00000190


	//   ....[3]....
        /*0618*/ 	.word	0x000003c0


	//   ....[4]....
        /*061c*/ 	.word	0x00000520


	//   ....[5]....
        /*0620*/ 	.word	0x00000640


	//   ....[6]....
        /*0624*/ 	.word	0x000007a0


	//   ....[7]....
        /*0628*/ 	.word	0x00001870


	//   ....[8]....
        /*062c*/ 	.word	0x000026f0


	//   ....[9]....
        /*0630*/ 	.word	0x000032f0


	//   ....[10]....
        /*0634*/ 	.word	0x00003340


	//   ....[11]....
        /*0638*/ 	.word	0x00003350


	//   ....[12]....
        /*063c*/ 	.word	0x00003d60


	//   ....[13]....
        /*0640*/ 	.word	0x00003e10


	//   ....[14]....
        /*0644*/ 	.word	0x00005900


	//   ....[15]....
        /*0648*/ 	.word	0x00006120


	//   ....[16]....
        /*064c*/ 	.word	0x00006170


	//   ....[17]....
        /*0650*/ 	.word	0x00006190


	//   ....[18]....
        /*0654*/ 	.word	0x00006b60


	//   ....[19]....
        /*0658*/ 	.word	0x00006bc0


	//   ....[20]....
        /*065c*/ 	.word	0x000092d0


	//   ....[21]....
        /*0660*/ 	.word	0x000092f0


	//   ....[22]....
        /*0664*/ 	.word	0x00009320


	//   ....[23]....
        /*0668*/ 	.word	0x00009330


	//   ....[24]....
        /*066c*/ 	.word	0x0000af60


	//   ....[25]....
        /*0670*/ 	.word	0x0000af70


	//   ....[26]....
        /*0674*/ 	.word	0x0000afa0


	//   ....[27]....
        /*0678*/ 	.word	0x0000afb0


	//   ....[28]....
        /*067c*/ 	.word	0x0000c640


	//   ....[29]....
        /*0680*/ 	.word	0x0000c670


	//   ....[30]....
        /*0684*/ 	.word	0x0000c6a0


	//   ....[31]....
        /*0688*/ 	.word	0x0000c6d0


	//   ....[32]....
        /*068c*/ 	.word	0x0000c710


	//   ....[33]....
        /*0690*/ 	.word	0x0000c740


	//   ....[34]....
        /*0694*/ 	.word	0x0000c770


	//   ....[35]....
        /*0698*/ 	.word	0x0000c7a0


	//   ....[36]....
        /*069c*/ 	.word	0x0000c7d0


	//   ....[37]....
        /*06a0*/ 	.word	0x0000c800


	//   ....[38]....
        /*06a4*/ 	.word	0x0000c830


	//   ....[39]....
        /*06a8*/ 	.word	0x0000c860


	//   ....[40]....
        /*06ac*/ 	.word	0x0000c890


	//   ....[41]....
        /*06b0*/ 	.word	0x0000c8c0


	//   ....[42]....
        /*06b4*/ 	.word	0x0000c8f0


	//   ....[43]....
        /*06b8*/ 	.word	0x0000c920


	//   ....[44]....
        /*06bc*/ 	.word	0x0000c950


	//   ....[45]....
        /*06c0*/ 	.word	0x0000c980


	//   ....[46]....
        /*06c4*/ 	.word	0x0000c9b0


	//   ....[47]....
        /*06c8*/ 	.word	0x0000c9e0


	//   ....[48]....
        /*06cc*/ 	.word	0x0000ca10


	//   ....[49]....
        /*06d0*/ 	.word	0x0000ca40


	//   ....[50]....
        /*06d4*/ 	.word	0x0000ca70


	//   ....[51]....
        /*06d8*/ 	.word	0x0000caa0


	//   ....[52]....
        /*06dc*/ 	.word	0x0000cad0


	//   ....[53]....
        /*06e0*/ 	.word	0x0000cb00


	//   ....[54]....
        /*06e4*/ 	.word	0x0000cb30


	//   ....[55]....
        /*06e8*/ 	.word	0x0000cb60


	//   ....[56]....
        /*06ec*/ 	.word	0x0000cb90


	//   ....[57]....
        /*06f0*/ 	.word	0x0000cbc0


	//   ....[58]....
        /*06f4*/ 	.word	0x0000cbf0


	//   ....[59]....
        /*06f8*/ 	.word	0x0000cc20


	//   ....[60]....
        /*06fc*/ 	.word	0x0000cc50


	//   ....[61]....
        /*0700*/ 	.word	0x0000cc80


	//   ....[62]....
        /*0704*/ 	.word	0x0000cd00


	//   ....[63]....
        /*0708*/ 	.word	0x0000cd40


	//   ....[64]....
        /*070c*/ 	.word	0x0000cd80


	//   ....[65]....
        /*0710*/ 	.word	0x0000cd90


	//   ....[66]....
        /*0714*/ 	.word	0x0000cda0


	//   ....[67]....
        /*0718*/ 	.word	0x0000cdb0


	//   ....[68]....
        /*071c*/ 	.word	0x0000cdc0


	//   ....[69]....
        /*0720*/ 	.word	0x0000cde0


	//   ....[70]....
        /*0724*/ 	.word	0x0000ce00


	//   ....[71]....
        /*0728*/ 	.word	0x0000ce10


	//   ....[72]....
        /*072c*/ 	.word	0x0000ce20


	//   ....[73]....
        /*0730*/ 	.word	0x0000ce30


	//   ....[74]....
        /*0734*/ 	.word	0x0000ce60


	//   ....[75]....
        /*0738*/ 	.word	0x0000ce80


	//   ....[76]....
        /*073c*/ 	.word	0x0000cea0


	//   ....[77]....
        /*0740*/ 	.word	0x0000ceb0


	//   ....[78]....
        /*0744*/ 	.word	0x0000cec0


	//   ....[79]....
        /*0748*/ 	.word	0x0000cee0


	//   ....[80]....
        /*074c*/ 	.word	0x0000cef0


	//   ....[81]....
        /*0750*/ 	.word	0x0000cf00


	//   ....[82]....
        /*0754*/ 	.word	0x0000cf10


	//   ....[83]....
        /*0758*/ 	.word	0x0000cf20


	//   ....[84]....
        /*075c*/ 	.word	0x0000cf30


	//   ....[85]....
        /*0760*/ 	.word	0x0000cf40


	//   ....[86]....
        /*0764*/ 	.word	0x0000cf60


	//   ....[87]....
        /*0768*/ 	.word	0x0000cf80


	//   ....[88]....
        /*076c*/ 	.word	0x0000cf90


	//   ....[89]....
        /*0770*/ 	.word	0x0000cfa0


	//   ....[90]....
        /*0774*/ 	.word	0x0000cfb0


	//   ....[91]....
        /*0778*/ 	.word	0x0000cfc0


	//   ....[92]....
        /*077c*/ 	.word	0x0000d7c0


	//   ....[93]....
        /*0780*/ 	.word	0x0000d800


	//   ....[94]....
        /*0784*/ 	.word	0x0000d830


	//   ....[95]....
        /*0788*/ 	.word	0x0000d860


	//   ....[96]....
        /*078c*/ 	.word	0x0000e110


	//   ....[97]....
        /*0790*/ 	.word	0x0000e150


	//   ....[98]....
        /*0794*/ 	.word	0x0000e2d0


	//   ....[99]....
        /*0798*/ 	.word	0x0000e2f0


	//   ....[100]....
        /*079c*/ 	.word	0x0000e430


	//   ....[101]....
        /*07a0*/ 	.word	0x0000e450


	//   ....[102]....
        /*07a4*/ 	.word	0x0000e5a0


	//   ....[103]....
        /*07a8*/ 	.word	0x0000e5c0


	//   ....[104]....
        /*07ac*/ 	.word	0x0000ef60


	//   ....[105]....
        /*07b0*/ 	.word	0x0000ef80


	//   ....[106]....
        /*07b4*/ 	.word	0x0000f0c0


	//   ....[107]....
        /*07b8*/ 	.word	0x0000f0e0


	//   ....[108]....
        /*07bc*/ 	.word	0x0000f220


	//   ....[109]....
        /*07c0*/ 	.word	0x0000f240


	//   ....[110]....
        /*07c4*/ 	.word	0x0000f390


	//   ....[111]....
        /*07c8*/ 	.word	0x0000f3b0


	//   ....[112]....
        /*07cc*/ 	.word	0x0000f570


	//   ....[113]....
        /*07d0*/ 	.word	0x0000f750


	//   ....[114]....
        /*07d4*/ 	.word	0x0000f780


	//   ....[115]....
        /*07d8*/ 	.word	0x0000f7b0


	//   ....[116]....
        /*07dc*/ 	.word	0x0000f7f0


	//   ....[117]....
        /*07e0*/ 	.word	0x0000f820


	//   ....[118]....
        /*07e4*/ 	.word	0x0000f860


	//   ....[119]....
        /*07e8*/ 	.word	0x0000f9f0


	//   ....[120]....
        /*07ec*/ 	.word	0x0000fa20


	//   ....[121]....
        /*07f0*/ 	.word	0x0000fa50


	//   ....[122]....
        /*07f4*/ 	.word	0x0000fa80


	//   ....[123]....
        /*07f8*/ 	.word	0x0000fab0


	//   ....[124]....
        /*07fc*/ 	.word	0x0000faf0


	//   ....[125]....
        /*0800*/ 	.word	0x0000fb90


	//   ....[126]....
        /*0804*/ 	.word	0x0000fc20


	//   ....[127]....
        /*0808*/ 	.word	0x0000fcd0


	//   ....[128]....
        /*080c*/ 	.word	0x00011380


	//   ....[129]....
        /*0810*/ 	.word	0x00012020


	//   ....[130]....
        /*0814*/ 	.word	0x00012030


	//   ....[131]....
        /*0818*/ 	.word	0x00012050


	//   ....[132]....
        /*081c*/ 	.word	0x00012090


	//   ....[133]....
        /*0820*/ 	.word	0x000121a0


	//   ....[134]....
        /*0824*/ 	.word	0x000121b0


	//   ....[135]....
        /*0828*/ 	.word	0x00012240


	//   ....[136]....
        /*082c*/ 	.word	0x00012250


	//   ....[137]....
        /*0830*/ 	.word	0x000122e0


	//   ....[138]....
        /*0834*/ 	.word	0x000122f0


	//   ....[139]....
        /*0838*/ 	.word	0x00012380


	//   ....[140]....
        /*083c*/ 	.word	0x00012390


	//   ....[141]....
        /*0840*/ 	.word	0x00012420


	//   ....[142]....
        /*0844*/ 	.word	0x00012430


	//   ....[143]....
        /*0848*/ 	.word	0x00012480


	//   ....[144]....
        /*084c*/ 	.word	0x000124b0


	//   ....[145]....
        /*0850*/ 	.word	0x00014c70


	//   ....[146]....
        /*0854*/ 	.word	0x00014c80


	//   ....[147]....
        /*0858*/ 	.word	0x00014c90


	//   ....[148]....
        /*085c*/ 	.word	0x00014cc0


	//   ....[149]....
        /*0860*/ 	.word	0x00014cf0


	//   ....[150]....
        /*0864*/ 	.word	0x00014d20


	//   ....[151]....
        /*0868*/ 	.word	0x00014d50


	//   ....[152]....
        /*086c*/ 	.word	0x00014d80


	//   ....[153]....
        /*0870*/ 	.word	0x00014ec0


	//   ....[154]....
        /*0874*/ 	.word	0x00014f00


	//   ....[155]....
        /*0878*/ 	.word	0x00014f30


	//   ....[156]....
        /*087c*/ 	.word	0x00014f60


	//   ....[157]....
        /*0880*/ 	.word	0x00014f90


	//   ....[158]....
        /*0884*/ 	.word	0x00014fc0


	//   ....[159]....
        /*0888*/ 	.word	0x00015050


	//   ....[160]....
        /*088c*/ 	.word	0x000150f0


	//   ....[161]....
        /*0890*/ 	.word	0x00015150


	//   ....[162]....
        /*0894*/ 	.word	0x00015800


	//   ....[163]....
        /*0898*/ 	.word	0x00015e00


	//   ....[164]....
        /*089c*/ 	.word	0x00016010


	//   ....[165]....
        /*08a0*/ 	.word	0x00016060


	//   ....[166]....
        /*08a4*/ 	.word	0x000160c0


	//   ....[167]....
        /*08a8*/ 	.word	0x00016160


	//   ....[168]....
        /*08ac*/ 	.word	0x00016220


	//   ....[169]....
        /*08b0*/ 	.word	0x00016340


	//   ....[170]....
        /*08b4*/ 	.word	0x000163a0


	//   ....[171]....
        /*08b8*/ 	.word	0x000164a0


	//   ....[172]....
        /*08bc*/ 	.word	0x00016500


	//   ....[173]....
        /*08c0*/ 	.word	0x00016600


	//   ....[174]....
        /*08c4*/ 	.word	0x00016660


	//   ....[175]....
        /*08c8*/ 	.word	0x00016760


	//   ....[176]....
        /*08cc*/ 	.word	0x000167c0


	//   ....[177]....
        /*08d0*/ 	.word	0x000168b0


	//   ....[178]....
        /*08d4*/ 	.word	0x00016910


	//   ....[179]....
        /*08d8*/ 	.word	0x000169f0


	//   ....[180]....
        /*08dc*/ 	.word	0x00016d40


	//----- nvinfo : EIATTR_REG_RECONFIG
	.align		4
.L_553:
        /*08e0*/ 	.byte	0x01, 0x54
	.zero		2


	//----- nvinfo : EIATTR_SYSCALL_OFFSETS
	.align		4
        /*08e4*/ 	.byte	0x04, 0x46
        /*08e6*/ 	.short	(.L_555 - .L_554)


	//   ....[0]....
.L_554:
        /*08e8*/ 	.word	0x00001a50


	//   ....[1]....
        /*08ec*/ 	.word	0x00010df0


	//   ....[2]....
        /*08f0*/ 	.word	0x00010f50


	//   ....[3]....
        /*08f4*/ 	.word	0x000110b0


	//   ....[4]....
        /*08f8*/ 	.word	0x000111f0


	//   ....[5]....
        /*08fc*/ 	.word	0x00011c20


	//----- nvinfo : EIATTR_MBARRIER_INSTR_OFFSETS
	.align		4
.L_555:
        /*0900*/ 	.byte	0x04, 0x39
        /*0902*/ 	.short	(.L_557 - .L_556)


	//   ....[0]....
.L_556:
        /*0904*/ 	.word	0x00000270
        /*0908*/ 	.word	0x000000ff
        /*090c*/ 	.word	0x00038800
        /*0910*/ 	.short	0x0100
        /*0912*/ 	.byte	0x08
	.zero		1


	//   ....[1]....
        /*0914*/ 	.word	0x00000280
        /*0918*/ 	.word	0x000000ff
        /*091c*/ 	.word	0x00038820
        /*0920*/ 	.short	0x0100
        /*0922*/ 	.byte	0x08
	.zero		1


	//   ....[2]....
        /*0924*/ 	.word	0x00000370
        /*0928*/ 	.word	0x000000ff
        /*092c*/ 	.word	0x00038830
        /*0930*/ 	.short	0x0100
        /*0932*/ 	.byte	0x08
	.zero		1


	//   ....[3]....
        /*0934*/ 	.word	0x00000380
        /*0938*/ 	.word	0x000000ff
        /*093c*/ 	.word	0x00038840
        /*0940*/ 	.short	0x0100
        /*0942*/ 	.byte	0x08
	.zero		1


	//   ....[4]....
        /*0944*/ 	.word	0x00000390
        /*0948*/ 	.word	0x000000ff
        /*094c*/ 	.word	0x00038838
        /*0950*/ 	.short	0x0100
        /*0952*/ 	.byte	0x08
	.zero		1


	//   ....[5]....
        /*0954*/ 	.word	0x000003a0
        /*0958*/ 	.word	0x000000ff
        /*095c*/ 	.word	0x00038848
        /*0960*/ 	.short	0x0100
        /*0962*/ 	.byte	0x08
	.zero		1


	//   ....[6]....
        /*0964*/ 	.word	0x000004d0
        /*0968*/ 	.word	0x000000ff
        /*096c*/ 	.word	0x00038850
        /*0970*/ 	.short	0x0100
        /*0972*/ 	.byte	0x08
	.zero		1


	//   ....[7]....
        /*0974*/ 	.word	0x000004e0
        /*0978*/ 	.word	0x000000ff
        /*097c*/ 	.word	0x00038860
        /*0980*/ 	.short	0x0100
        /*0982*/ 	.byte	0x08
	.zero		1


	//   ....[8]....
        /*0984*/ 	.word	0x000004f0
        /*0988*/ 	.word	0x000000ff
        /*098c*/ 	.word	0x00038858
        /*0990*/ 	.short	0x0100
        /*0992*/ 	.byte	0x08
	.zero		1


	//   ....[9]....
        /*0994*/ 	.word	0x00000500
        /*0998*/ 	.word	0x000000ff
        /*099c*/ 	.word	0x00038868
        /*09a0*/ 	.short	0x0100
        /*09a2*/ 	.byte	0x08
	.zero		1


	//   ....[10]....
        /*09a4*/ 	.word	0x000005f0
        /*09a8*/ 	.word	0x000000ff
        /*09ac*/ 	.word	0x00038870
        /*09b0*/ 	.short	0x0100
        /*09b2*/ 	.byte	0x06
	.zero		1


	//   ....[11]....
        /*09b4*/ 	.word	0x00000600
        /*09b8*/ 	.word	0x000000ff
        /*09bc*/ 	.word	0x00038880
        /*09c0*/ 	.short	0x0100
        /*09c2*/ 	.byte	0x06
	.zero		1


	//   ....[12]....
        /*09c4*/ 	.word	0x00000610
        /*09c8*/ 	.word	0x000000ff
        /*09cc*/ 	.word	0x00038878
        /*09d0*/ 	.short	0x0100
        /*09d2*/ 	.byte	0x06
	.zero		1


	//   ....[13]....
        /*09d4*/ 	.word	0x00000620
        /*09d8*/ 	.word	0x000000ff
        /*09dc*/ 	.word	0x00038888
        /*09e0*/ 	.short	0x0100
        /*09e2*/ 	.byte	0x06
	.zero		1


	//   ....[14]....
        /*09e4*/ 	.word	0x00000750
        /*09e8*/ 	.word	0x000000ff
        /*09ec*/ 	.word	0x00038890
        /*09f0*/ 	.short	0x0100
        /*09f2*/ 	.byte	0x08
	.zero		1


	//   ....[15]....
        /*09f4*/ 	.word	0x00000760
        /*09f8*/ 	.word	0x000000ff
        /*09fc*/ 	.word	0x000388a0
        /*0a00*/ 	.short	0x0100
        /*0a02*/ 	.byte	0x08
	.zero		1


	//   ....[16]....
        /*0a04*/ 	.word	0x00000770
        /*0a08*/ 	.word	0x000000ff
        /*0a0c*/ 	.word	0x00038898
        /*0a10*/ 	.short	0x0100
        /*0a12*/ 	.byte	0x08
	.zero		1


	//   ....[17]....
        /*0a14*/ 	.word	0x00000780
        /*0a18*/ 	.word	0x000000ff
        /*0a1c*/ 	.word	0x000388a8
        /*0a20*/ 	.short	0x0100
        /*0a22*/ 	.byte	0x08
	.zero		1


	//   ....[18]....
        /*0a24*/ 	.word	0x000008b0
        /*0a28*/ 	.word	0x000000ff
        /*0a2c*/ 	.word	0x000388b0
        /*0a30*/ 	.short	0x0100
        /*0a32*/ 	.byte	0x08
	.zero		1


	//   ....[19]....
        /*0a34*/ 	.word	0x000008c0
        /*0a38*/ 	.word	0x000000ff
        /*0a3c*/ 	.word	0x000388c0
        /*0a40*/ 	.short	0x0100
        /*0a42*/ 	.byte	0x08
	.zero		1


	//   ....[20]....
        /*0a44*/ 	.word	0x000008d0
        /*0a48*/ 	.word	0x000000ff
        /*0a4c*/ 	.word	0x000388b8
        /*0a50*/ 	.short	0x0100
        /*0a52*/ 	.byte	0x08
	.zero		1


	//   ....[21]....
        /*0a54*/ 	.word	0x000008e0
        /*0a58*/ 	.word	0x000000ff
        /*0a5c*/ 	.word	0x000388c8
        /*0a60*/ 	.short	0x0100
        /*0a62*/ 	.byte	0x08
	.zero		1


	//   ....[22]....
        /*0a64*/ 	.word	0x00001d80
        /*0a68*/ 	.word	0x000000ff
        /*0a6c*/ 	.word	0x00038800
        /*0a70*/ 	.short	0x010a
        /*0a72*/ 	.byte	0x29
	.zero		1


	//   ....[23]....
        /*0a74*/ 	.word	0x00001e20
        /*0a78*/ 	.word	0x00000002
        /*0a7c*/ 	.word	0x00038830
        /*0a80*/ 	.short	0x010a
        /*0a82*/ 	.byte	0x3f
	.zero		1


	//   ....[24]....
        /*0a84*/ 	.word	0x00001e80
        /*0a88*/ 	.word	0x00000002
        /*0a8c*/ 	.word	0x00038830
        /*0a90*/ 	.short	0x010a
        /*0a92*/ 	.byte	0x3f
	.zero		1


	//   ....[25]....
        /*0a94*/ 	.word	0x00002bb0
        /*0a98*/ 	.word	0x00000002
        /*0a9c*/ 	.word	0x00000000
        /*0aa0*/ 	.short	0x0101
        /*0aa2*/ 	.byte	0x3f
	.zero		1


	//   ....[26]....
        /*0aa4*/ 	.word	0x00004cf0
        /*0aa8*/ 	.word	0x000000ff
        /*0aac*/ 	.word	0x00038830
        /*0ab0*/ 	.short	0x010a
        /*0ab2*/ 	.byte	0x06
	.zero		1


	//   ....[27]....
        /*0ab4*/ 	.word	0x00004d30
        /*0ab8*/ 	.word	0x000000ff
        /*0abc*/ 	.word	0x00038830
        /*0ac0*/ 	.short	0x010a
        /*0ac2*/ 	.byte	0x06
	.zero		1


	//   ....[28]....
        /*0ac4*/ 	.word	0x000050a0
        /*0ac8*/ 	.word	0x000000ff
        /*0acc*/ 	.word	0x00038850
        /*0ad0*/ 	.short	0x010a
        /*0ad2*/ 	.byte	0x06
	.zero		1


	//   ....[29]....
        /*0ad4*/ 	.word	0x000050e0
        /*0ad8*/ 	.word	0x000000ff
        /*0adc*/ 	.word	0x00038850
        /*0ae0*/ 	.short	0x010a
        /*0ae2*/ 	.byte	0x06
	.zero		1


	//   ....[30]....
        /*0ae4*/ 	.word	0x000074d0
        /*0ae8*/ 	.word	0x00000003
        /*0aec*/ 	.word	0x00000000
        /*0af0*/ 	.short	0x0101
        /*0af2*/ 	.byte	0x3f
	.zero		1


	//   ....[31]....
        /*0af4*/ 	.word	0x00007710
        /*0af8*/ 	.word	0x000000ff
        /*0afc*/ 	.word	0x00000000
        /*0b00*/ 	.short	0x0101
        /*0b02*/ 	.byte	0x07
	.zero		1


	//   ....[32]....
        /*0b04*/ 	.word	0x000081d0
        /*0b08*/ 	.word	0x000000ff
        /*0b0c*/ 	.word	0x00038830
        /*0b10*/ 	.short	0x010a
        /*0b12*/ 	.byte	0x06
	.zero		1


	//   ....[33]....
        /*0b14*/ 	.word	0x00008210
        /*0b18*/ 	.word	0x000000ff
        /*0b1c*/ 	.word	0x00038830
        /*0b20*/ 	.short	0x010a
        /*0b22*/ 	.byte	0x06
	.zero		1


	//   ....[34]....
        /*0b24*/ 	.word	0x00008550
        /*0b28*/ 	.word	0x000000ff
        /*0b2c*/ 	.word	0x00038850
        /*0b30*/ 	.short	0x010a
        /*0b32*/ 	.byte	0x06
	.zero		1


	//   ....[35]....
        /*0b34*/ 	.word	0x00008590
        /*0b38*/ 	.word	0x000000ff
        /*0b3c*/ 	.word	0x00038850
        /*0b40*/ 	.short	0x010a
        /*0b42*/ 	.byte	0x06
	.zero		1


	//   ....[36]....
        /*0b44*/ 	.word	0x00009f50
        /*0b48*/ 	.word	0x00000002
        /*0b4c*/ 	.word	0x00000000
        /*0b50*/ 	.short	0x0101
        /*0b52*/ 	.byte	0x3f
	.zero		1


	//   ....[37]....
        /*0b54*/ 	.word	0x0000a240
        /*0b58*/ 	.word	0x000000ff
        /*0b5c*/ 	.word	0x00000000
        /*0b60*/ 	.short	0x0101
        /*0b62*/ 	.byte	0x07
	.zero		1


	//   ....[38]....
        /*0b64*/ 	.word	0x0000ac40
        /*0b68*/ 	.word	0x000000ff
        /*0b6c*/ 	.word	0x00038850
        /*0b70*/ 	.short	0x010a
        /*0b72*/ 	.byte	0x10
	.zero		1


	//   ....[39]....
        /*0b74*/ 	.word	0x0000ac80
        /*0b78*/ 	.word	0x000000ff
        /*0b7c*/ 	.word	0x00038850
        /*0b80*/ 	.short	0x010a
        /*0b82*/ 	.byte	0x10
	.zero		1


	//   ....[40]....
        /*0b84*/ 	.word	0x0000b3c0
        /*0b88*/ 	.word	0x000000ff
        /*0b8c*/ 	.word	0x00000000
        /*0b90*/ 	.short	0x0101
        /*0b92*/ 	.byte	0x04
	.zero		1


	//   ....[41]....
        /*0b94*/ 	.word	0x0000e140
        /*0b98*/ 	.word	0x00000003
        /*0b9c*/ 	.word	0x00000000
        /*0ba0*/ 	.short	0x0101
        /*0ba2*/ 	.byte	0x3f
	.zero		1


	//   ....[42]....
        /*0ba4*/ 	.word	0x000115e0
        /*0ba8*/ 	.word	0x00000002
        /*0bac*/ 	.word	0x00038880
        /*0bb0*/ 	.short	0x010a
        /*0bb2*/ 	.byte	0x3f
	.zero		1


	//   ....[43]....
        /*0bb4*/ 	.word	0x000117f0
        /*0bb8*/ 	.word	0x00000002
        /*0bbc*/ 	.word	0x00038840
        /*0bc0*/ 	.short	0x010a
        /*0bc2*/ 	.byte	0x3f
	.zero		1


	//   ....[44]....
        /*0bc4*/ 	.word	0x00012580
        /*0bc8*/ 	.word	0x00000011
        /*0bcc*/ 	.word	0x00038800
        /*0bd0*/ 	.short	0x0107
        /*0bd2*/ 	.byte	0x3f
	.zero		1


	//   ....[45]....
        /*0bd4*/ 	.word	0x00012680
        /*0bd8*/ 	.word	0x00000011
        /*0bdc*/ 	.word	0x00038800
        /*0be0*/ 	.short	0x0101
        /*0be2*/ 	.byte	0x3f
	.zero		1


	//   ....[46]....
        /*0be4*/ 	.word	0x000126a0
        /*0be8*/ 	.word	0x00000011
        /*0bec*/ 	.word	0x00038820
        /*0bf0*/ 	.short	0x010a
        /*0bf2*/ 	.byte	0x3f
	.zero		1


	//   ....[47]....
        /*0bf4*/ 	.word	0x000129a0
        /*0bf8*/ 	.word	0x00000006
        /*0bfc*/ 	.word	0x00038880
        /*0c00*/ 	.short	0x010a
        /*0c02*/ 	.byte	0x3f
	.zero		1


	//   ....[48]....
        /*0c04*/ 	.word	0x00012d00
        /*0c08*/ 	.word	0x00000006
        /*0c0c*/ 	.word	0x00038840
        /*0c10*/ 	.short	0x010a
        /*0c12*/ 	.byte	0x3f
	.zero		1


	//   ....[49]....
        /*0c14*/ 	.word	0x000130c0
        /*0c18*/ 	.word	0x00000013
        /*0c1c*/ 	.word	0x00038870
        /*0c20*/ 	.short	0x010a
        /*0c22*/ 	.byte	0x3f
	.zero		1


	//   ....[50]....
        /*0c24*/ 	.word	0x00013130
        /*0c28*/ 	.word	0x00000013
        /*0c2c*/ 	.word	0x00038860
        /*0c30*/ 	.short	0x010a
        /*0c32*/ 	.byte	0x3f
	.zero		1


	//   ....[51]....
        /*0c34*/ 	.word	0x00013bc0
        /*0c38*/ 	.word	0x00000013
        /*0c3c*/ 	.word	0x00038850
        /*0c40*/ 	.short	0x0101
        /*0c42*/ 	.byte	0x3f
	.zero		1


	//   ....[52]....
        /*0c44*/ 	.word	0x00013c40
        /*0c48*/ 	.word	0x00000013
        /*0c4c*/ 	.word	0x00000000
        /*0c50*/ 	.short	0x0101
        /*0c52*/ 	.byte	0x3f
	.zero		1


	//   ....[53]....
        /*0c54*/ 	.word	0x00013e70
        /*0c58*/ 	.word	0x00000002
        /*0c5c*/ 	.word	0x00038870
        /*0c60*/ 	.short	0x010a
        /*0c62*/ 	.byte	0x3f
	.zero		1


	//   ....[54]....
        /*0c64*/ 	.word	0x00013ee0
        /*0c68*/ 	.word	0x00000002
        /*0c6c*/ 	.word	0x00038860
        /*0c70*/ 	.short	0x010a
        /*0c72*/ 	.byte	0x3f
	.zero		1


	//   ....[55]....
        /*0c74*/ 	.word	0x00014970
        /*0c78*/ 	.word	0x00000002
        /*0c7c*/ 	.word	0x00038850
        /*0c80*/ 	.short	0x0101
        /*0c82*/ 	.byte	0x3f
	.zero		1


	//   ....[56]....
        /*0c84*/ 	.word	0x000149c0
        /*0c88*/ 	.word	0x00000002
        /*0c8c*/ 	.word	0x00000000
        /*0c90*/ 	.short	0x0101
        /*0c92*/ 	.byte	0x3f
	.zero		1


	//   ....[57]....
        /*0c94*/ 	.word	0x00015780
        /*0c98*/ 	.word	0x00000000
        /*0c9c*/ 	.word	0x00038820
        /*0ca0*/ 	.short	0x010a
        /*0ca2*/ 	.byte	0x3f
	.zero		1


	//   ....[58]....
        /*0ca4*/ 	.word	0x00015940
        /*0ca8*/ 	.word	0x00000006
        /*0cac*/ 	.word	0x00000000
        /*0cb0*/ 	.short	0x010a
        /*0cb2*/ 	.byte	0x3f
	.zero		1


	//   ....[59]....
        /*0cb4*/ 	.word	0x000159b0
        /*0cb8*/ 	.word	0x00000007
        /*0cbc*/ 	.word	0x00000000
        /*0cc0*/ 	.short	0x010a
        /*0cc2*/ 	.byte	0x3f
	.zero		1


	//   ....[60]....
        /*0cc4*/ 	.word	0x00015a10
        /*0cc8*/ 	.word	0x00000004
        /*0ccc*/ 	.word	0x00038860
        /*0cd0*/ 	.short	0x010a
        /*0cd2*/ 	.byte	0x3f
	.zero		1


	//   ....[61]....
        /*0cd4*/ 	.word	0x00015a60
        /*0cd8*/ 	.word	0x00000003
        /*0cdc*/ 	.word	0x00038860
        /*0ce0*/ 	.short	0x010a
        /*0ce2*/ 	.byte	0x3f
	.zero		1


	//   ....[62]....
        /*0ce4*/ 	.word	0x00015aa0
        /*0ce8*/ 	.word	0x00000004
        /*0cec*/ 	.word	0x00038880
        /*0cf0*/ 	.short	0x010a
        /*0cf2*/ 	.byte	0x3f
	.zero		1


	//   ....[63]....
        /*0cf4*/ 	.word	0x00015ac0
        /*0cf8*/ 	.word	0x00000003
        /*0cfc*/ 	.word	0x00038880
        /*0d00*/ 	.short	0x010a
        /*0d02*/ 	.byte	0x3f
	.zero		1


	//   ....[64]....
        /*0d04*/ 	.word	0x00015b30
        /*0d08*/ 	.word	0x00000003
        /*0d0c*/ 	.word	0x00038800
        /*0d10*/ 	.short	0x010a
        /*0d12*/ 	.byte	0x3f
	.zero		1


	//   ....[65]....
        /*0d14*/ 	.word	0x00015b80
        /*0d18*/ 	.word	0x00000002
        /*0d1c*/ 	.word	0x00038830
        /*0d20*/ 	.short	0x010a
        /*0d22*/ 	.byte	0x3f
	.zero		1


	//   ....[66]....
        /*0d24*/ 	.word	0x00015be0
        /*0d28*/ 	.word	0x00000007
        /*0d2c*/ 	.word	0x00038830
        /*0d30*/ 	.short	0x010a
        /*0d32*/ 	.byte	0x3f
	.zero		1


	//   ....[67]....
        /*0d34*/ 	.word	0x00015c40
        /*0d38*/ 	.word	0x00000007
        /*0d3c*/ 	.word	0x00038850
        /*0d40*/ 	.short	0x010a
        /*0d42*/ 	.byte	0x3f
	.zero		1


	//   ....[68]....
        /*0d44*/ 	.word	0x00015ca0
        /*0d48*/ 	.word	0x00000007
        /*0d4c*/ 	.word	0x00038830
        /*0d50*/ 	.short	0x010a
        /*0d52*/ 	.byte	0x3f
	.zero		1


	//   ....[69]....
        /*0d54*/ 	.word	0x00015d00
        /*0d58*/ 	.word	0x00000007
        /*0d5c*/ 	.word	0x00038850
        /*0d60*/ 	.short	0x010a
        /*0d62*/ 	.byte	0x3f
	.zero		1


	//   ....[70]....
        /*0d64*/ 	.word	0x00015d60
        /*0d68*/ 	.word	0x00000005
        /*0d6c*/ 	.word	0x00038850
        /*0d70*/ 	.short	0x010a
        /*0d72*/ 	.byte	0x3f
	.zero		1


	//   ....[71]....
        /*0d74*/ 	.word	0x00015eb0
        /*0d78*/ 	.word	0x00000002
        /*0d7c*/ 	.word	0x00038880
        /*0d80*/ 	.short	0x010a
        /*0d82*/ 	.byte	0x3f
	.zero		1


	//   ....[72]....
        /*0d84*/ 	.word	0x00015f00
        /*0d88*/ 	.word	0x00000002
        /*0d8c*/ 	.word	0x00038840
        /*0d90*/ 	.short	0x010a
        /*0d92*/ 	.byte	0x3f
	.zero		1


	//   ....[73]....
        /*0d94*/ 	.word	0x00016a30
        /*0d98*/ 	.word	0x00000011
        /*0d9c*/ 	.word	0x00038820
        /*0da0*/ 	.short	0x010a
        /*0da2*/ 	.byte	0x3f
	.zero		1


	//   ....[74]....
        /*0da4*/ 	.word	0x00016a80
        /*0da8*/ 	.word	0x00000006
        /*0dac*/ 	.word	0x00038880
        /*0db0*/ 	.short	0x010a
        /*0db2*/ 	.byte	0x3f
	.zero		1


	//   ....[75]....
        /*0db4*/ 	.word	0x00016ad0
        /*0db8*/ 	.word	0x00000006
        /*0dbc*/ 	.word	0x00038840
        /*0dc0*/ 	.short	0x010a
        /*0dc2*/ 	.byte	0x3f
	.zero		1


	//   ....[76]....
        /*0dc4*/ 	.word	0x00016b20
        /*0dc8*/ 	.word	0x00000013
        /*0dcc*/ 	.word	0x00038870
        /*0dd0*/ 	.short	0x010a
        /*0dd2*/ 	.byte	0x3f
	.zero		1


	//   ....[77]....
        /*0dd4*/ 	.word	0x00016b70
        /*0dd8*/ 	.word	0x00000013
        /*0ddc*/ 	.word	0x00038860
        /*0de0*/ 	.short	0x010a
        /*0de2*/ 	.byte	0x3f
	.zero		1


	//   ....[78]....
        /*0de4*/ 	.word	0x00016bc0
        /*0de8*/ 	.word	0x00000002
        /*0dec*/ 	.word	0x00038870
        /*0df0*/ 	.short	0x010a
        /*0df2*/ 	.byte	0x3f
	.zero		1


	//   ....[79]....
        /*0df4*/ 	.word	0x00016c10
        /*0df8*/ 	.word	0x00000002
        /*0dfc*/ 	.word	0x00038860
        /*0e00*/ 	.short	0x010a
        /*0e02*/ 	.byte	0x3f
	.zero		1


	//   ....[80]....
        /*0e04*/ 	.word	0x00016c60
        /*0e08*/ 	.word	0x00000000
        /*0e0c*/ 	.word	0x00038820
        /*0e10*/ 	.short	0x010a
        /*0e12*/ 	.byte	0x3f
	.zero		1


	//   ....[81]....
        /*0e14*/ 	.word	0x00016e00
        /*0e18*/ 	.word	0x00000006
        /*0e1c*/ 	.word	0x00000000
        /*0e20*/ 	.short	0x010a
        /*0e22*/ 	.byte	0x3f
	.zero		1


	//   ....[82]....
        /*0e24*/ 	.word	0x00016e50
        /*0e28*/ 	.word	0x00000007
        /*0e2c*/ 	.word	0x00000000
        /*0e30*/ 	.short	0x010a
        /*0e32*/ 	.byte	0x3f
	.zero		1


	//   ....[83]....
        /*0e34*/ 	.word	0x00016ea0
        /*0e38*/ 	.word	0x00000004
        /*0e3c*/ 	.word	0x00038860
        /*0e40*/ 	.short	0x010a
        /*0e42*/ 	.byte	0x3f
	.zero		1


	//   ....[84]....
        /*0e44*/ 	.word	0x00016ef0
        /*0e48*/ 	.word	0x00000003
        /*0e4c*/ 	.word	0x00038860
        /*0e50*/ 	.short	0x010a
        /*0e52*/ 	.byte	0x3f
	.zero		1


	//   ....[85]....
        /*0e54*/ 	.word	0x00016f40
        /*0e58*/ 	.word	0x00000004
        /*0e5c*/ 	.word	0x00038880
        /*0e60*/ 	.short	0x010a
        /*0e62*/ 	.byte	0x3f
	.zero		1


	//----- nvinfo : EIATTR_NUM_MBARRIERS
	.align		4
.L_557:
        /*0e64*/ 	.byte	0x03, 0x38
        /*0e66*/ 	.short	0x0016


	//----- nvinfo : EIATTR_EXIT_INSTR_OFFSETS
	.align		4
        /*0e68*/ 	.byte	0x04, 0x1c
        /*0e6a*/ 	.short	(.L_559 - .L_558)


	//   ....[0]....
.L_558:
        /*0e6c*/ 	.word	0x00000a80


	//   ....[1]....
        /*0e70*/ 	.word	0x0000f520


	//   ....[2]....
        /*0e74*/ 	.word	0x00015b10


	//----- nvinfo : EIATTR_MAX_THREADS
	.align		4
.L_559:
        /*0e78*/ 	.byte	0x04, 0x05
        /*0e7a*/ 	.short	(.L_561 - .L_560)
.L_560:
        /*0e7c*/ 	.word	0x00000180
        /*0e80*/ 	.word	0x00000001
        /*0e84*/ 	.word	0x00000001


	//----- nvinfo : EIATTR_CRS_STACK_SIZE
	.align		4
.L_561:
        /*0e88*/ 	.byte	0x04, 0x1e
        /*0e8a*/ 	.short	(.L_563 - .L_562)
.L_562:
        /*0e8c*/ 	.word	0x00000000


	//----- nvinfo : EIATTR_CBANK_PARAM_SIZE
	.align		4
.L_563:
        /*0e90*/ 	.byte	0x03, 0x19
        /*0e92*/ 	.short	0x0af0


	//----- nvinfo : EIATTR_PARAM_CBANK
	.align		4
        /*0e94*/ 	.byte	0x04, 0x0a
        /*0e96*/ 	.short	(.L_565 - .L_564)
	.align		4
.L_564:
        /*0e98*/ 	.word	index@(.nv.constant0._ZN7cutlass13device_kernelIN5flash11enable_sm90INS1_16FlashAttnFwdSm90INS1_25CollectiveMainloopFwdSm90ILi2EN4cute5tupleIJNS5_1CILi1EEES8_S8_EEENS6_IJNS7_ILi128EEESA_NS7_ILi256EEEEEELi256ENS_12float_e4m3_tEfNS_4arch4Sm90ELb1ELb0ELb1ELb1ELb0ELb0ELb0ELb1ELb1ELb1ELb0ELb0EEENS1_21CollectiveEpilogueFwdINS6_IJSA_SB_SA_EEES9_NS_10bfloat16_tESF_Li256ELb1ELb1ELb0ELb1EEENS1_36VarlenDynamicPersistentTileSchedulerILi128ELi128ELi256ELi128ELb0ELb1ELb1ELb1ELb1ELb1EEEEEEEEEvNT_6ParamsE)
        /*0e9c*/ 	.short	0x0210
        /*0e9e*/ 	.short	0x0af0


	//----- nvinfo : EIATTR_SW_WAR
	.align		4
.L_565:
        /*0ea0*/ 	.byte	0x04, 0x36
        /*0ea2*/ 	.short	(.L_567 - .L_566)
.L_566:
        /*0ea4*/ 	.word	0x00000008
.L_567:


//--------------------- .nv.info._ZN7cutlass13device_kernelIN5flash11enable_sm90INS1_16FlashAttnFwdSm90INS1_25CollectiveMainloopFwdSm90ILi2EN4cute5tupleIJNS5_1CILi1EEES8_S8_EEENS6_IJNS7_ILi128EEESA_NS7_ILi256EEEEEELi256ENS_12float_e4m3_tEfNS_4arch4Sm90ELb1ELb0ELb1ELb1ELb0ELb1ELb0ELb1ELb1ELb1ELb0ELb0EEENS1_21CollectiveEpilogueFwdINS6_IJSA_SB_SA_EEES9_NS_10bfloat16_tESF_Li256ELb1ELb1ELb0ELb1EEENS1_36VarlenDynamicPersistentTileSchedulerILi128ELi128ELi256ELi128ELb0ELb1ELb1ELb1ELb1ELb1EEEEEEEEEvNT_6ParamsE --------------------------
	.section	.nv.info._ZN7cutlass13device_kernelIN5flash11enable_sm90INS1_16FlashAttnFwdSm90INS1_25CollectiveMainloopFwdSm90ILi2EN4cute5tupleIJNS5_1CILi1EEES8_S8_EEENS6_IJNS7_ILi128EEESA_NS7_ILi256EEEEEELi256ENS_12float_e4m3_tEfNS_4arch4Sm90ELb1ELb0ELb1ELb1ELb0ELb1ELb0ELb1ELb1ELb1ELb0ELb0EEENS1_21CollectiveEpilogueFwdINS6_IJSA_SB_SA_EEES9_NS_10bfloat16_tESF_Li256ELb1ELb1ELb0ELb1EEENS1_36VarlenDynamicPersistentTileSchedulerILi128ELi128ELi256ELi128ELb0ELb1ELb1ELb1ELb1ELb1EEEEEEEEEvNT_6ParamsE,"",@"SHT_CUDA_INFO"
	.sectionflags	@""
	.align	4


	//----- nvinfo : EIATTR_CUDA_API_VERSION
	.align		4
        /*0000*/ 	.byte	0x04, 0x37
        /*0002*/ 	.short	(.L_569 - .L_568)
.L_568:
        /*0004*/ 	.word	0x00000082


	//----- nvinfo : EIATTR_KPARAM_INFO
	.align		4
.L_569:
        /*0008*/ 	.byte	0x04, 0x17
        /*000a*/ 	.short	(.L_571 - .L_570)
.L_570:
        /*000c*/ 	.word	0x00000000
        /*0010*/ 	.short	0x0000
        /*0012*/ 	.short	0x0070
        /*0014*/ 	.byte	0x00, 0xf0, 0x01, 0x2a


	//----- nvinfo : EIATTR_SPARSE_MMA_MASK
	.align		4
.L_571:
        /*0018*/ 	.byte	0x03, 0x50
        /*001a*/ 	.short	0x0000


	//----- nvinfo : EIATTR_MAXREG_COUNT
	.align		4
        /*001c*/ 	.byte	0x03, 0x1b
        /*001e*/ 	.short	0x00a8


	//----- nvinfo : EIATTR_NUM_BARRIERS
	.align		4
        /*0020*/ 	.byte	0x02, 0x4c
        /*0022*/ 	.byte	0x10
	.zero		1


	//----- nvinfo : EIATTR_EXTERNS
	.align		4
        /*0024*/ 	.byte	0x04, 0x0f
        /*0026*/ 	.short	(.L_573 - .L_572)


	//   ....[0]....
	.align		4
.L_572:
        /*0028*/ 	.word	index@(__assertfail)


	//----- nvinfo : EIATTR_ANNOTATIONS
	.align		4
.L_573:
        /*002c*/ 	.byte	0x04, 0x55
        /*002e*/ 	.short	(.L_575 - .L_574)


	//   ....[0]....
.L_574:
        /* <DEDUP_REMOVED lines=126> */


	//----- nvinfo : EIATTR_MERCURY_ISA_VERSION
	.align		4
.L_575:
        /*07f8*/ 	.byte	0x03, 0x5f
        /*07fa*/ 	.short	0x0101


	//----- nvinfo : EIATTR_UNUSED_LOAD_BYTE_OFFSET
	.align		4
        /*07fc*/ 	.byte	0x04, 0x44
        /*07fe*/ 	.short	(.L_577 - .L_576)


	//   ....[0]....
.L_576:
        /*0800*/ 	.word	0x00000ad0
        /*0804*/ 	.word	0x0000fff0


	//   ....[1]....
        /*0808*/ 	.word	0x00020a60
        /*080c*/ 	.word	0x0000fff0


	//----- nvinfo : EIATTR_INT_WARP_WIDE_INSTR_OFFSETS
	.align		4
.L_577:
        /*0810*/ 	.byte	0x04, 0x31
        /*0812*/ 	.short	(.L_579 - .L_578)


	//   ....[0]....
.L_578:
        /*0814*/ 	.word	0x00000190


	//   ....[1]....
        /*0818*/ 	.word	0x000001d0


	//   ....[2]....
        /*081c*/ 	.word	0x00000240


	//   ....[3]....
        /*0820*/ 	.word	0x00027070


	//   ....[4]....
        /*0824*/ 	.word	0x000270d0


	//   ....[5]....
        /*0828*/ 	.word	0x0002a590


	//   ....[6]....
        /*082c*/ 	.word	0x0002a5f0


	//----- nvinfo : EIATTR_COOP_GROUP_MASK_REGIDS
	.align		4
.L_579:
        /*0830*/ 	.byte	0x04, 0x29
        /*0832*/ 	.short	(.L_581 - .L_580)


	//   ....[0]....
.L_580:
        /*0834*/ 	.word	0xffffffff


	//   ....[1]....
        /*0838*/ 	.word	0xffffffff


	//   ....[2]....
        /*083c*/ 	.word	0xffffffff


	//   ....[3]....
        /*0840*/ 	.word	0xffffffff


	//   ....[4]....
        /*0844*/ 	.word	0xffffffff


	//   ....[5]....
        /*0848*/ 	.word	0xffffffff


	//   ....[6]....
        /*084c*/ 	.word	0xffffffff


	//   ....[7]....
        /*0850*/ 	.word	0xffffffff


	//   ....[8]....
        /*0854*/ 	.word	0xffffffff


	//   ....[9]....
        /*0858*/ 	.word	0xffffffff


	//   ....[10]....
        /*085c*/ 	.word	0xffffffff


	//   ....[11]....
        /*0860*/ 	.word	0xffffffff


	//   ....[12]....
        /*0864*/ 	.word	0xffffffff


	//   ....[13]....
        /*0868*/ 	.word	0xffffffff


	//   ....[14]....
        /*086c*/ 	.word	0xffffffff


	//   ....[15]....
        /*0870*/ 	.word	0xffffffff


	//   ....[16]....
        /*0874*/ 	.word	0xffffffff


	//   ....[17]....
        /*0878*/ 	.word	0xffffffff


	//   ....[18]....
        /*087c*/ 	.word	0xffffffff


	//   ....[19]....
        /*0880*/ 	.word	0xffffffff


	//   ....[20]....
        /*0884*/ 	.word	0xffffffff


	//   ....[21]....
        /*0888*/ 	.word	0xffffffff


	//   ....[22]....
        /*088c*/ 	.word	0xffffffff


	//   ....[23]....
        /*0890*/ 	.word	0xffffffff


	//   ....[24]....
        /*0894*/ 	.word	0xffffffff


	//   ....[25]....
        /*0898*/ 	.word	0xffffffff


	//   ....[26]....
        /*089c*/ 	.word	0xffffffff


	//   ....[27]....
        /*08a0*/ 	.word	0xffffffff


	//   ....[28]....
        /*08a4*/ 	.word	0xffffffff


	//   ....[29]....
        /*08a8*/ 	.word	0xffffffff


	//   ....[30]....
        /*08ac*/ 	.word	0xffffffff


	//   ....[31]....
        /*08b0*/ 	.word	0xffffffff


	//   ....[32]....
        /*08b4*/ 	.word	0xffffffff


	//   ....[33]....
        /*08b8*/ 	.word	0xffffffff


	//   ....[34]....
        /*08bc*/ 	.word	0xffffffff


	//   ....[35]....
        /*08c0*/ 	.word	0xffffffff


	//   ....[36]....
        /*08c4*/ 	.word	0xffffffff


	//   ....[37]....
        /*08c8*/ 	.word	0xffffffff


	//   ....[38]....
        /*08cc*/ 	.word	0xffffffff


	//   ....[39]....
        /*08d0*/ 	.word	0xffffffff


	//   ....[40]....
        /*08d4*/ 	.word	0xffffffff


	//   ....[41]....
        /*08d8*/ 	.word	0xffffffff


	//   ....[42]....
        /*08dc*/ 	.word	0xffffffff


	//   ....[43]....
        /*08e0*/ 	.word	0xffffffff


	//   ....[44]....
        /*08e4*/ 	.word	0xffffffff


	//   ....[45]....
        /*08e8*/ 	.word	0xffffffff


	//   ....[46]....
        /*08ec*/ 	.word	0xffffffff


	//   ....[47]....
        /*08f0*/ 	.word	0xffffffff


	//   ....[48]....
        /*08f4*/ 	.word	0xffffffff


	//   ....[49]....
        /*08f8*/ 	.word	0xffffffff


	//   ....[50]....
        /*08fc*/ 	.word	0xffffffff


	//   ....[51]....
        /*0900*/ 	.word	0xffffffff


	//   ....[52]....
        /*0904*/ 	.word	0xffffffff


	//   ....[53]....
        /*0908*/ 	.word	0xffffffff


	//   ....[54]....
        /*090c*/ 	.word	0xffffffff


	//   ....[55]....
        /*0910*/ 	.word	0xffffffff


	//   ....[56]....
        /*0914*/ 	.word	0xffffffff


	//   ....[57]....
        /*0918*/ 	.word	0xffffffff


	//   ....[58]....
        /*091c*/ 	.word	0xffffffff


	//   ....[59]....
        /*0920*/ 	.word	0xffffffff


	//   ....[60]....
        /*0924*/ 	.word	0xffffffff


	//   ....[61]....
        /*0928*/ 	.word	0xffffffff


	//   ....[62]....
        /*092c*/ 	.word	0xffffffff


	//   ....[63]....
        /*0930*/ 	.word	0xffffffff


	//   ....[64]....
        /*0934*/ 	.word	0xffffffff


	//   ....[65]....
        /*0938*/ 	.word	0xffffffff


	//   ....[66]....
        /*093c*/ 	.word	0xffffffff


	//   ....[67]....
        /*0940*/ 	.word	0xffffffff


	//   ....[68]....
        /*0944*/ 	.word	0xffffffff


	//   ....[69]....
        /*0948*/ 	.word	0xffffffff


	//   ....[70]....
        /*094c*/ 	.word	0xffffffff


	//   ....[71]....
        /*0950*/ 	.word	0xffffffff


	//   ....[72]....
        /*0954*/ 	.word	0xffffffff


	//   ....[73]....
        /*0958*/ 	.word	0xffffffff


	//   ....[74]....
        /*095c*/ 	.word	0xffffffff


	//   ....[75]....
        /*0960*/ 	.word	0xffffffff


	//   ....[76]....
        /*0964*/ 	.word	0xffffffff


	//   ....[77]....
        /*0968*/ 	.word	0xffffffff


	//   ....[78]....
        /*096c*/ 	.word	0xffffffff


	//   ....[79]....
        /*0970*/ 	.word	0xffffffff


	//   ....[80]....
        /*0974*/ 	.word	0xffffffff


	//   ....[81]....
        /*0978*/ 	.word	0xffffffff


	//   ....[82]....
        /*097c*/ 	.word	0xffffffff


	//   ....[83]....
        /*0980*/ 	.word	0xffffffff


	//   ....[84]....
        /*0984*/ 	.word	0xffffffff


	//   ....[85]....
        /*0988*/ 	.word	0xffffffff


	//   ....[86]....
        /*098c*/ 	.word	0xffffffff


	//   ....[87]....
        /*0990*/ 	.word	0xffffffff


	//   ....[88]....
        /*0994*/ 	.word	0xffffffff


	//   ....[89]....
        /*0998*/ 	.word	0xffffffff


	//   ....[90]....
        /*099c*/ 	.word	0xffffffff


	//   ....[91]....
        /*09a0*/ 	.word	0xffffffff


	//   ....[92]....
        /*09a4*/ 	.word	0xffffffff


	//   ....[93]....
        /*09a8*/ 	.word	0xffffffff


	//   ....[94]....
        /*09ac*/ 	.word	0xffffffff


	//   ....[95]....
        /*09b0*/ 	.word	0xffffffff


	//   ....[96]....
        /*09b4*/ 	.word	0xffffffff


	//   ....[97]....
        /*09b8*/ 	.word	0xffffffff


	//   ....[98]....
        /*09bc*/ 	.word	0xffffffff


	//   ....[99]....
        /*09c0*/ 	.word	0xffffffff


	//   ....[100]....
        /*09c4*/ 	.word	0xffffffff


	//   ....[101]....
        /*09c8*/ 	.word	0xffffffff


	//   ....[102]....
        /*09cc*/ 	.word	0xffffffff


	//   ....[103]....
        /*09d0*/ 	.word	0xffffffff


	//   ....[104]....
        /*09d4*/ 	.word	0xffffffff


	//   ....[105]....
        /*09d8*/ 	.word	0xffffffff


	//   ....[106]....
        /*09dc*/ 	.word	0xffffffff


	//   ....[107]....
        /*09e0*/ 	.word	0xffffffff


	//   ....[108]....
        /*09e4*/ 	.word	0xffffffff


	//   ....[109]....
        /*09e8*/ 	.word	0xffffffff


	//   ....[110]....
        /*09ec*/ 	.word	0xffffffff


	//   ....[111]....
        /*09f0*/ 	.word	0xffffffff


	//   ....[112]....
        /*09f4*/ 	.word	0xffffffff


	//   ....[113]....
        /*09f8*/ 	.word	0xffffffff


	//   ....[114]....
        /*09fc*/ 	.word	0xffffffff


	//   ....[115]....
        /*0a00*/ 	.word	0xffffffff


	//   ....[116]....
        /*0a04*/ 	.word	0xffffffff


	//   ....[117]....
        /*0a08*/ 	.word	0xffffffff


	//   ....[118]....
        /*0a0c*/ 	.word	0xffffffff


	//   ....[119]....
        /*0a10*/ 	.word	0xffffffff


	//   ....[120]....
        /*0a14*/ 	.word	0xffffffff


	//   ....[121]....
        /*0a18*/ 	.word	0xffffffff


	//   ....[122]....
        /*0a1c*/ 	.word	0xffffffff


	//   ....[123]....
        /*0a20*/ 	.word	0xffffffff


	//   ....[124]....
        /*0a24*/ 	.word	0xffffffff


	//   ....[125]....
        /*0a28*/ 	.word	0xffffffff


	//   ....[126]....
        /*0a2c*/ 	.word	0xffffffff


	//   ....[127]....
        /*0a30*/ 	.word	0xffffffff


	//   ....[128]....
        /*0a34*/ 	.word	0xffffffff


	//   ....[129]....
        /*0a38*/ 	.word	0xffffffff


	//   ....[130]....
        /*0a3c*/ 	.word	0xffffffff


	//   ....[131]....
        /*0a40*/ 	.word	0xffffffff


	//   ....[132]....
        /*0a44*/ 	.word	0xffffffff


	//   ....[133]....
        /*0a48*/ 	.word	0xffffffff


	//   ....[134]....
        /*0a4c*/ 	.word	0xffffffff


	//   ....[135]....
        /*0a50*/ 	.word	0xffffffff


	//   ....[136]....
        /*0a54*/ 	.word	0xffffffff


	//   ....[137]....
        /*0a58*/ 	.word	0xffffffff


	//   ....[138]....
        /*0a5c*/ 	.word	0xffffffff


	//   ....[139]....
        /*0a60*/ 	.word	0xffffffff


	//   ....[140]....
        /*0a64*/ 	.word	0xffffffff


	//   ....[141]....
        /*0a68*/ 	.word	0xffffffff


	//   ....[142]....
        /*0a6c*/ 	.word	0xffffffff


	//   ....[143]....
        /*0a70*/ 	.word	0xffffffff


	//   ....[144]....
        /*0a74*/ 	.word	0xffffffff


	//   ....[145]....
        /*0a78*/ 	.word	0xffffffff


	//   ....[146]....
        /*0a7c*/ 	.word	0xffffffff


	//   ....[147]....
        /*0a80*/ 	.word	0xffffffff


	//   ....[148]....
        /*0a84*/ 	.word	0xffffffff


	//   ....[149]....
        /*0a88*/ 	.word	0xffffffff


	//   ....[150]....
        /*0a8c*/ 	.word	0xffffffff


	//   ....[151]....
        /*0a90*/ 	.word	0xffffffff


	//   ....[152]....
        /*0a94*/ 	.word	0xffffffff


	//   ....[153]....
        /*0a98*/ 	.word	0xffffffff


	//   ....[154]....
        /*0a9c*/ 	.word	0xffffffff


	//   ....[155]....
        /*0aa0*/ 	.word	0xffffffff


	//   ....[156]....
        /*0aa4*/ 	.word	0xffffffff


	//   ....[157]....
        /*0aa8*/ 	.word	0xffffffff


	//   ....[158]....
        /*0aac*/ 	.word	0xffffffff


	//   ....[159]....
        /*0ab0*/ 	.word	0xffffffff


	//   ....[160]....
        /*0ab4*/ 	.word	0xffffffff


	//   ....[161]....
        /*0ab8*/ 	.word	0xffffffff


	//   ....[162]....
        /*0abc*/ 	.word	0xffffffff


	//   ....[163]....
        /*0ac0*/ 	.word	0xffffffff


	//   ....[164]....
        /*0ac4*/ 	.word	0xffffffff


	//   ....[165]....
        /*0ac8*/ 	.word	0xffffffff


	//   ....[166]....
        /*0acc*/ 	.word	0xffffffff


	//   ....[167]....
        /*0ad0*/ 	.word	0xffffffff


	//   ....[168]....
        /*0ad4*/ 	.word	0xffffffff


	//   ....[169]....
        /*0ad8*/ 	.word	0xffffffff


	//   ....[170]....
        /*0adc*/ 	.word	0xffffffff


	//   ....[171]....
        /*0ae0*/ 	.word	0xffffffff


	//   ....[172]....
        /*0ae4*/ 	.word	0xffffffff


	//   ....[173]....
        /*0ae8*/ 	.word	0xffffffff


	//   ....[174]....
        /*0aec*/ 	.word	0xffffffff


	//   ....[175]....
        /*0af0*/ 	.word	0xffffffff


	//   ....[176]....
        /*0af4*/ 	.word	0xffffffff


	//   ....[177]....
        /*0af8*/ 	.word	0xffffffff


	//   ....[178]....
        /*0afc*/ 	.word	0xffffffff


	//   ....[179]....
        /*0b00*/ 	.word	0xffffffff


	//   ....[180]....
        /*0b04*/ 	.word	0xffffffff


	//   ....[181]....
        /*0b08*/ 	.word	0xffffffff


	//   ....[182]....
        /*0b0c*/ 	.word	0xffffffff


	//   ....[183]....
        /*0b10*/ 	.word	0xffffffff


	//   ....[184]....
        /*0b14*/ 	.word	0xffffffff


	//   ....[185]....
        /*0b18*/ 	.word	0xffffffff


	//   ....[186]....
        /*0b1c*/ 	.word	0xffffffff


	//   ....[187]....
        /*0b20*/ 	.word	0xffffffff


	//   ....[188]....
        /*0b24*/ 	.word	0xffffffff


	//   ....[189]....
        /*0b28*/ 	.word	0xffffffff


	//   ....[190]....
        /*0b2c*/ 	.word	0xffffffff


	//   ....[191]....
        /*0b30*/ 	.word	0xffffffff


	//   ....[192]....
        /*0b34*/ 	.word	0xffffffff


	//   ....[193]....
        /*0b38*/ 	.word	0xffffffff


	//   ....[194]....
        /*0b3c*/ 	.word	0xffffffff


	//   ....[195]....
        /*0b40*/ 	.word	0xffffffff


	//   ....[196]....
        /*0b44*/ 	.word	0x0500000f


	//   ....[197]....
        /*0b48*/ 	.word	0x0500000f


	//   ....[198]....
        /*0b4c*/ 	.word	0x0500000f


	//   ....[199]....
        /*0b50*/ 	.word	0x0500000f


	//   ....[200]....
        /*0b54*/ 	.word	0x0500000f


	//   ....[201]....
        /*0b58*/ 	.word	0x0500000f


	//   ....[202]....
        /*0b5c*/ 	.word	0x0500000f


	//   ....[203]....
        /*0b60*/ 	.word	0x0500000f


	//   ....[204]....
        /*0b64*/ 	.word	0x0500000f


	//   ....[205]....
        /*0b68*/ 	.word	0x0500000f


	//   ....[206]....
        /*0b6c*/ 	.word	0x0500000f


	//   ....[207]....
        /*0b70*/ 	.word	0x0500000f


	//   ....[208]....
        /*0b74*/ 	.word	0x0500000f


	//   ....[209]....
        /*0b78*/ 	.word	0x0500000f


	//   ....[210]....
        /*0b7c*/ 	.word	0x0500000f


	//   ....[211]....
        /*0b80*/ 	.word	0x0500000f


	//   ....[212]....
        /*0b84*/ 	.word	0x0500000f


	//   ....[213]....
        /*0b88*/ 	.word	0x0500000f


	//   ....[214]....
        /*0b8c*/ 	.word	0x0500000f


	//   ....[215]....
        /*0b90*/ 	.word	0x0500000f


	//   ....[216]....
        /*0b94*/ 	.word	0x0500000f


	//   ....[217]....
        /*0b98*/ 	.word	0x0500000f


	//   ....[218]....
        /*0b9c*/ 	.word	0x0500000f


	//   ....[219]....
        /*0ba0*/ 	.word	0x0500000f


	//   ....[220]....
        /*0ba4*/ 	.word	0x0500000f


	//   ....[221]....
        /*0ba8*/ 	.word	0x0500000f


	//   ....[222]....
        /*0bac*/ 	.word	0x0500000f


	//   ....[223]....
        /*0bb0*/ 	.word	0x0500000f


	//   ....[224]....
        /*0bb4*/ 	.word	0x0500000f


	//   ....[225]....
        /*0bb8*/ 	.word	0x0500000f


	//   ....[226]....
        /*0bbc*/ 	.word	0x0500000f


	//   ....[227]....
        /*0bc0*/ 	.word	0x0500000f


	//   ....[228]....
        /*0bc4*/ 	.word	0x0500000f


	//   ....[229]....
        /*0bc8*/ 	.word	0x0500000f


	//   ....[230]....
        /*0bcc*/ 	.word	0x0500000f


	//   ....[231]....
        /*0bd0*/ 	.word	0x0500000f


	//   ....[232]....
        /*0bd4*/ 	.word	0x0500000f


	//   ....[233]....
        /*0bd8*/ 	.word	0x0500000f


	//   ....[234]....
        /*0bdc*/ 	.word	0x0500000f


	//   ....[235]....
        /*0be0*/ 	.word	0x0500000f


	//   ....[236]....
        /*0be4*/ 	.word	0x0500000f


	//   ....[237]....
        /*0be8*/ 	.word	0x0500000f


	//   ....[238]....
        /*0bec*/ 	.word	0x0500000f


	//   ....[239]....
        /*0bf0*/ 	.word	0x0500000f


	//   ....[240]....
        /*0bf4*/ 	.word	0x0500000f


	//   ....[241]....
        /*0bf8*/ 	.word	0x0500000f


	//   ....[242]....
        /*0bfc*/ 	.word	0x0500000f


	//   ....[243]....
        /*0c00*/ 	.word	0x0500000f


	//   ....[244]....
        /*0c04*/ 	.word	0x0500000f


	//   ....[245]....
        /*0c08*/ 	.word	0x0500000f


	//   ....[246]....
        /*0c0c*/ 	.word	0x0500000f


	//   ....[247]....
        /*0c10*/ 	.word	0x0500000f


	//   ....[248]....
        /*0c14*/ 	.word	0x0500000f


	//   ....[249]....
        /*0c18*/ 	.word	0x0500000f


	//   ....[250]....
        /*0c1c*/ 	.word	0x0500000f


	//   ....[251]....
        /*0c20*/ 	.word	0x0500000f


	//   ....[252]....
        /*0c24*/ 	.word	0x0500000f


	//   ....[253]....
        /*0c28*/ 	.word	0x0500000f


	//   ....[254]....
        /*0c2c*/ 	.word	0x0500000f


	//   ....[255]....
        /*0c30*/ 	.word	0x0500000f


	//   ....[0]....
        /*0c34*/ 	.word	0x0500000f


	//   ....[1]....
        /*0c38*/ 	.word	0x0500000f


	//   ....[2]....
        /*0c3c*/ 	.word	0x0500000f


	//   ....[3]....
        /*0c40*/ 	.word	0x0500000f


	//   ....[4]....
        /*0c44*/ 	.word	0x0500000f


	//   ....[5]....
        /*0c48*/ 	.word	0x0500000f


	//   ....[6]....
        /*0c4c*/ 	.word	0x0500000f


	//   ....[7]....
        /*0c50*/ 	.word	0x0500000f


	//   ....[8]....
        /*0c54*/ 	.word	0x0500000f


	//   ....[9]....
        /*0c58*/ 	.word	0x0500000f


	//   ....[10]....
        /*0c5c*/ 	.word	0x0500000f


	//   ....[11]....
        /*0c60*/ 	.word	0x0500000f


	//   ....[12]....
        /*0c64*/ 	.word	0x0500000f


	//   ....[13]....
        /*0c68*/ 	.word	0x0500000f


	//   ....[14]....
        /*0c6c*/ 	.word	0x0500000f


	//   ....[15]....
        /*0c70*/ 	.word	0x0500000f


	//   ....[16]....
        /*0c74*/ 	.word	0x0500000f


	//   ....[17]....
        /*0c78*/ 	.word	0x0500000f


	//   ....[18]....
        /*0c7c*/ 	.word	0x0500000f


	//   ....[19]....
        /*0c80*/ 	.word	0x0500000f


	//   ....[20]....
        /*0c84*/ 	.word	0x0500000f


	//   ....[21]....
        /*0c88*/ 	.word	0x0500000f


	//   ....[22]....
        /*0c8c*/ 	.word	0x0500000f


	//   ....[23]....
        /*0c90*/ 	.word	0x0500000f


	//   ....[24]....
        /*0c94*/ 	.word	0x0500000f


	//   ....[25]....
        /*0c98*/ 	.word	0x0500000f


	//   ....[26]....
        /*0c9c*/ 	.word	0x0500000f


	//   ....[27]....
        /*0ca0*/ 	.word	0x0500000f


	//   ....[28]....
        /*0ca4*/ 	.word	0x0500000f


	//   ....[29]....
        /*0ca8*/ 	.word	0x0500000f


	//   ....[30]....
        /*0cac*/ 	.word	0x0500000f


	//   ....[31]....
        /*0cb0*/ 	.word	0x0500000f


	//   ....[32]....
        /*0cb4*/ 	.word	0x0500000f


	//   ....[33]....
        /*0cb8*/ 	.word	0x0500000f


	//   ....[34]....
        /*0cbc*/ 	.word	0x0500000f


	//   ....[35]....
        /*0cc0*/ 	.word	0x0500000f


	//   ....[36]....
        /*0cc4*/ 	.word	0x0500000f


	//   ....[37]....
        /*0cc8*/ 	.word	0x0500000f


	//   ....[38]....
        /*0ccc*/ 	.word	0x0500000f


	//   ....[39]....
        /*0cd0*/ 	.word	0x0500000f


	//   ....[40]....
        /*0cd4*/ 	.word	0x0500000f


	//   ....[41]....
        /*0cd8*/ 	.word	0x0500000f


	//   ....[42]....
        /*0cdc*/ 	.word	0x0500000f


	//   ....[43]....
        /*0ce0*/ 	.word	0x0500000f


	//   ....[44]....
        /*0ce4*/ 	.word	0x0500000f


	//   ....[45]....
        /*0ce8*/ 	.word	0x0500000f


	//   ....[46]....
        /*0cec*/ 	.word	0x0500000f


	//   ....[47]....
        /*0cf0*/ 	.word	0x0500000f


	//   ....[48]....
        /*0cf4*/ 	.word	0x0500000f


	//   ....[49]....
        /*0cf8*/ 	.word	0x0500000f


	//   ....[50]....
        /*0cfc*/ 	.word	0x0500000f


	//   ....[51]....
        /*0d00*/ 	.word	0x0500000f


	//   ....[52]....
        /*0d04*/ 	.word	0x0500000f


	//   ....[53]....
        /*0d08*/ 	.word	0x0500000f


	//   ....[54]....
        /*0d0c*/ 	.word	0x0500000f


	//   ....[55]....
        /*0d10*/ 	.word	0x0500000f


	//   ....[56]....
        /*0d14*/ 	.word	0x0500000f


	//   ....[57]....
        /*0d18*/ 	.word	0x0500000f


	//   ....[58]....
        /*0d1c*/ 	.word	0x0500000f


	//   ....[59]....
        /*0d20*/ 	.word	0x0500000f


	//   ....[60]....
        /*0d24*/ 	.word	0x0500000f


	//   ....[61]....
        /*0d28*/ 	.word	0x0500000f


	//   ....[62]....
        /*0d2c*/ 	.word	0x0500000f


	//   ....[63]....
        /*0d30*/ 	.word	0x0500000f


	//   ....[64]....
        /*0d34*/ 	.word	0x0500000f


	//   ....[65]....
        /*0d38*/ 	.word	0x0500000f


	//   ....[66]....
        /*0d3c*/ 	.word	0x0500000f


	//   ....[67]....
        /*0d40*/ 	.word	0x0500000f


	//   ....[68]....
        /*0d44*/ 	.word	0x0500000f


	//   ....[69]....
        /*0d48*/ 	.word	0x0500000f


	//   ....[70]....
        /*0d4c*/ 	.word	0x0500000f


	//   ....[71]....
        /*0d50*/ 	.word	0x0500000f


	//   ....[72]....
        /*0d54*/ 	.word	0x0500000f


	//   ....[73]....
        /*0d58*/ 	.word	0x0500000f


	//   ....[74]....
        /*0d5c*/ 	.word	0x0500000f


	//   ....[75]....
        /*0d60*/ 	.word	0x0500000f


	//   ....[76]....
        /*0d64*/ 	.word	0x0500000f


	//   ....[77]....
        /*0d68*/ 	.word	0x0500000f


	//   ....[78]....
        /*0d6c*/ 	.word	0x0500000f


	//   ....[79]....
        /*0d70*/ 	.word	0x0500000f


	//   ....[80]....
        /*0d74*/ 	.word	0x0500000f


	//----- nvinfo : EIATTR_COOP_GROUP_INSTR_OFFSETS
	.align		4
.L_581:
        /*0d78*/ 	.byte	0x04, 0x28
        /*0d7a*/ 	.short	(.L_583 - .L_582)


	//   ....[0]....
.L_582:
        /*0d7c*/ 	.word	0x00000070


	//   ....[1]....
        /*0d80*/ 	.word	0x000001a0


	//   ....[2]....
        /*0d84*/ 	.word	0x000001f0


	//   ....[3]....
        /*0d88*/ 	.word	0x00000420


	//   ....[4]....
        /*0d8c*/ 	.word	0x00000580


	//   ....[5]....
        /*0d90*/ 	.word	0x000006a0


	//   ....[6]....
        /*0d94*/ 	.word	0x00000800


	//   ....[7]....
        /*0d98*/ 	.word	0x0000cc10


	//   ....[8]....
        /*0d9c*/ 	.word	0x0000d5d0


	//   ....[9]....
        /*0da0*/ 	.word	0x0000d5e0


	//   ....[10]....
        /*0da4*/ 	.word	0x0000d5f0


	//   ....[11]....
        /*0da8*/ 	.word	0x0000d600


	//   ....[12]....
        /*0dac*/ 	.word	0x0000d810


	//   ....[13]....
        /*0db0*/ 	.word	0x0000d820


	//   ....[14]....
        /*0db4*/ 	.word	0x0000d830


	//   ....[15]....
        /*0db8*/ 	.word	0x0000d840


	//   ....[16]....
        /*0dbc*/ 	.word	0x0000da20


	//   ....[17]....
        /*0dc0*/ 	.word	0x0000da30


	//   ....[18]....
        /*0dc4*/ 	.word	0x0000da40


	//   ....[19]....
        /*0dc8*/ 	.word	0x0000da50


	//   ....[20]....
        /*0dcc*/ 	.word	0x0000dc50


	//   ....[21]....
        /*0dd0*/ 	.word	0x0000dc60


	//   ....[22]....
        /*0dd4*/ 	.word	0x0000dc70


	//   ....[23]....
        /*0dd8*/ 	.word	0x0000dc80


	//   ....[24]....
        /*0ddc*/ 	.word	0x00011fb0


	//   ....[25]....
        /*0de0*/ 	.word	0x00011fc0


	//   ....[26]....
        /*0de4*/ 	.word	0x00011fd0


	//   ....[27]....
        /*0de8*/ 	.word	0x00011fe0


	//   ....[28]....
        /*0dec*/ 	.word	0x000120e0


	//   ....[29]....
        /*0df0*/ 	.word	0x00012100


	//   ....[30]....
        /*0df4*/ 	.word	0x00012110


	//   ....[31]....
        /*0df8*/ 	.word	0x00012120


	//   ....[32]....
        /*0dfc*/ 	.word	0x00012300


	//   ....[33]....
        /*0e00*/ 	.word	0x00012320


	//   ....[34]....
        /*0e04*/ 	.word	0x00012340


	//   ....[35]....
        /*0e08*/ 	.word	0x00012350


	//   ....[36]....
        /*0e0c*/ 	.word	0x00012420


	//   ....[37]....
        /*0e10*/ 	.word	0x00012450


	//   ....[38]....
        /*0e14*/ 	.word	0x00012460


	//   ....[39]....
        /*0e18*/ 	.word	0x00012470


	//   ....[40]....
        /*0e1c*/ 	.word	0x00017030


	//   ....[41]....
        /*0e20*/ 	.word	0x00017af0


	//   ....[42]....
        /*0e24*/ 	.word	0x00017b20


	//   ....[43]....
        /*0e28*/ 	.word	0x00017b40


	//   ....[44]....
        /*0e2c*/ 	.word	0x00018610


	//   ....[45]....
        /*0e30*/ 	.word	0x00018640


	//   ....[46]....
        /*0e34*/ 	.word	0x0001a170


	//   ....[47]....
        /*0e38*/ 	.word	0x0001a420


	//   ....[48]....
        /*0e3c*/ 	.word	0x0001b0a0


	//   ....[49]....
        /*0e40*/ 	.word	0x0001b1c0


	//   ....[50]....
        /*0e44*/ 	.word	0x0001b910


	//   ....[51]....
        /*0e48*/ 	.word	0x0001b970


	//   ....[52]....
        /*0e4c*/ 	.word	0x0001e160


	//   ....[53]....
        /*0e50*/ 	.word	0x0001e250


	//   ....[54]....
        /*0e54*/ 	.word	0x0001e270


	//   ....[55]....
        /*0e58*/ 	.word	0x0001e2e0


	//   ....[56]....
        /*0e5c*/ 	.word	0x0001ff00


	//   ....[57]....
        /*0e60*/ 	.word	0x0001ff10


	//   ....[58]....
        /*0e64*/ 	.word	0x0001ff40


	//   ....[59]....
        /*0e68*/ 	.word	0x0001ff50


	//   ....[60]....
        /*0e6c*/ 	.word	0x00021630


	//   ....[61]....
        /*0e70*/ 	.word	0x00021670


	//   ....[62]....
        /*0e74*/ 	.word	0x000216a0


	//   ....[63]....
        /*0e78*/ 	.word	0x000216d0


	//   ....[64]....
        /*0e7c*/ 	.word	0x00021700


	//   ....[65]....
        /*0e80*/ 	.word	0x00021740


	//   ....[66]....
        /*0e84*/ 	.word	0x00021770


	//   ....[67]....
        /*0e88*/ 	.word	0x000217a0


	//   ....[68]....
        /*0e8c*/ 	.word	0x000217d0


	//   ....[69]....
        /*0e90*/ 	.word	0x00021800


	//   ....[70]....
        /*0e94*/ 	.word	0x00021830


	//   ....[71]....
        /*0e98*/ 	.word	0x00021860


	//   ....[72]....
        /*0e9c*/ 	.word	0x00021890


	//   ....[73]....
        /*0ea0*/ 	.word	0x000218c0


	//   ....[74]....
        /*0ea4*/ 	.word	0x000218f0


	//   ....[75]....
        /*0ea8*/ 	.word	0x00021920


	//   ....[76]....
        /*0eac*/ 	.word	0x00021950


	//   ....[77]....
        /*0eb0*/ 	.word	0x00021980


	//   ....[78]....
        /*0eb4*/ 	.word	0x000219b0


	//   ....[79]....
        /*0eb8*/ 	.word	0x000219e0


	//   ....[80]....
        /*0ebc*/ 	.word	0x00021a10


	//   ....[81]....
        /*0ec0*/ 	.word	0x00021a40


	//   ....[82]....
        /*0ec4*/ 	.word	0x00021a70


	//   ....[83]....
        /*0ec8*/ 	.word	0x00021aa0


	//   ....[84]....
        /*0ecc*/ 	.word	0x00021ad0


	//   ....[85]....
        /*0ed0*/ 	.word	0x00021b00


	//   ....[86]....
        /*0ed4*/ 	.word	0x00021b30


	//   ....[87]....
        /*0ed8*/ 	.word	0x00021b60


	//   ....[88]....
        /*0edc*/ 	.word	0x00021b90


	//   ....[89]....
        /*0ee0*/ 	.word	0x00021bc0


	//   ....[90]....
        /*0ee4*/ 	.word	0x00021bf0


	//   ....[91]....
        /*0ee8*/ 	.word	0x00021c20


	//   ....[92]....
        /*0eec*/ 	.word	0x00021c50


	//   ....[93]....
        /*0ef0*/ 	.word	0x00021c80


	//   ....[94]....
        /*0ef4*/ 	.word	0x00021cb0


	//   ....[95]....
        /*0ef8*/ 	.word	0x00021ce0


	//   ....[96]....
        /*0efc*/ 	.word	0x00021d10


	//   ....[97]....
        /*0f00*/ 	.word	0x00021d40


	//   ....[98]....
        /*0f04*/ 	.word	0x00021d70


	//   ....[99]....
        /*0f08*/ 	.word	0x00021da0


	//   ....[100]....
        /*0f0c*/ 	.word	0x00021dd0


	//   ....[101]....
        /*0f10*/ 	.word	0x00021e00


	//   ....[102]....
        /*0f14*/ 	.word	0x00021e30


	//   ....[103]....
        /*0f18*/ 	.word	0x00021e60


	//   ....[104]....
        /*0f1c*/ 	.word	0x00021e80


	//   ....[105]....
        /*0f20*/ 	.word	0x00021e90


	//   ....[106]....
        /*0f24*/ 	.word	0x00021ea0


	//   ....[107]....
        /*0f28*/ 	.word	0x00021eb0


	//   ....[108]....
        /*0f2c*/ 	.word	0x00021ec0


	//   ....[109]....
        /*0f30*/ 	.word	0x00021ed0


	//   ....[110]....
        /*0f34*/ 	.word	0x00021ef0


	//   ....[111]....
        /*0f38*/ 	.word	0x00021f20


	//   ....[112]....
        /*0f3c*/ 	.word	0x00021f50


	//   ....[113]....
        /*0f40*/ 	.word	0x00021f80


	//   ....[114]....
        /*0f44*/ 	.word	0x00021fb0


	//   ....[115]....
        /*0f48*/ 	.word	0x00021fe0


	//   ....[116]....
        /*0f4c*/ 	.word	0x00022010


	//   ....[117]....
        /*0f50*/ 	.word	0x00022040


	//   ....[118]....
        /*0f54*/ 	.word	0x00022070


	//   ....[119]....
        /*0f58*/ 	.word	0x00022080


	//   ....[120]....
        /*0f5c*/ 	.word	0x00022090


	//   ....[121]....
        /*0f60*/ 	.word	0x000220a0


	//   ....[122]....
        /*0f64*/ 	.word	0x000220b0


	//   ....[123]....
        /*0f68*/ 	.word	0x000220c0


	//   ....[124]....
        /*0f6c*/ 	.word	0x000229c0


	//   ....[125]....
        /*0f70*/ 	.word	0x00022b30


	//   ....[126]....
        /*0f74*/ 	.word	0x00022bb0


	//   ....[127]....
        /*0f78*/ 	.word	0x00022c20


	//   ....[128]....
        /*0f7c*/ 	.word	0x00023260


	//   ....[129]....
        /*0f80*/ 	.word	0x00023290


	//   ....[130]....
        /*0f84*/ 	.word	0x00023400


	//   ....[131]....
        /*0f88*/ 	.word	0x00023420


	//   ....[132]....
        /*0f8c*/ 	.word	0x00023560


	//   ....[133]....
        /*0f90*/ 	.word	0x00023580


	//   ....[134]....
        /*0f94*/ 	.word	0x000236d0


	//   ....[135]....
        /*0f98*/ 	.word	0x000236f0


	//   ....[136]....
        /*0f9c*/ 	.word	0x00024040


	//   ....[137]....
        /*0fa0*/ 	.word	0x00024050


	//   ....[138]....
        /*0fa4*/ 	.word	0x000241e0


	//   ....[139]....
        /*0fa8*/ 	.word	0x000241f0


	//   ....[140]....
        /*0fac*/ 	.word	0x00024380


	//   ....[141]....
        /*0fb0*/ 	.word	0x00024390


	//   ....[142]....
        /*0fb4*/ 	.word	0x00024520


	//   ....[143]....
        /*0fb8*/ 	.word	0x00024530


	//   ....[144]....
        /*0fbc*/ 	.word	0x00024730


	//   ....[145]....
        /*0fc0*/ 	.word	0x00024910


	//   ....[146]....
        /*0fc4*/ 	.word	0x00024940


	//   ....[147]....
        /*0fc8*/ 	.word	0x00024970


	//   ....[148]....
        /*0fcc*/ 	.word	0x000249a0


	//   ....[149]....
        /*0fd0*/ 	.word	0x000249d0


	//   ....[150]....
        /*0fd4*/ 	.word	0x00024a00


	//   ....[151]....
        /*0fd8*/ 	.word	0x00024b70


	//   ....[152]....
        /*0fdc*/ 	.word	0x00024ba0


	//   ....[153]....
        /*0fe0*/ 	.word	0x00024bd0


	//   ....[154]....
        /*0fe4*/ 	.word	0x00024c00


	//   ....[155]....
        /*0fe8*/ 	.word	0x00024c30


	//   ....[156]....
        /*0fec*/ 	.word	0x00024c60


	//   ....[157]....
        /*0ff0*/ 	.word	0x00024d00


	//   ....[158]....
        /*0ff4*/ 	.word	0x00024d60


	//   ....[159]....
        /*0ff8*/ 	.word	0x00024df0


	//   ....[160]....
        /*0ffc*/ 	.word	0x00025e00


	//   ....[161]....
        /*1000*/ 	.word	0x00027850


	//   ....[162]....
        /*1004*/ 	.word	0x00028630


	//   ....[163]....
        /*1008*/ 	.word	0x00028650


	//   ....[164]....
        /*100c*/ 	.word	0x00028670


	//   ....[165]....
        /*1010*/ 	.word	0x00028690


	//   ....[166]....
        /*1014*/ 	.word	0x00028730


	//   ....[167]....
        /*1018*/ 	.word	0x000287c0


	//   ....[168]....
        /*101c*/ 	.word	0x000287f0


	//   ....[169]....
        /*1020*/ 	.word	0x00028870


	//   ....[170]....
        /*1024*/ 	.word	0x000288a0


	//   ....[171]....
        /*1028*/ 	.word	0x00028920


	//   ....[172]....
        /*102c*/ 	.word	0x00028950


	//   ....[173]....
        /*1030*/ 	.word	0x000289d0


	//   ....[174]....
        /*1034*/ 	.word	0x00028a00


	//   ....[175]....
        /*1038*/ 	.word	0x00028a80


	//   ....[176]....
        /*103c*/ 	.word	0x00028a90


	//   ....[177]....
        /*1040*/ 	.word	0x00028b10


	//   ....[178]....
        /*1044*/ 	.word	0x0002b620


	//   ....[179]....
        /*1048*/ 	.word	0x0002b650


	//   ....[180]....
        /*104c*/ 	.word	0x0002b690


	//   ....[181]....
        /*1050*/ 	.word	0x0002b6c0


	//   ....[182]....
        /*1054*/ 	.word	0x0002b6f0


	//   ....[183]....
        /*1058*/ 	.word	0x0002b720


	//   ....[184]....
        /*105c*/ 	.word	0x0002b750


	//   ....[185]....
        /*1060*/ 	.word	0x0002b780


	//   ....[186]....
        /*1064*/ 	.word	0x0002b910


	//   ....[187]....
        /*1068*/ 	.word	0x0002b940


	//   ....[188]....
        /*106c*/ 	.word	0x0002b970


	//   ....[189]....
        /*1070*/ 	.word	0x0002b9a0


	//   ....[190]....
        /*1074*/ 	.word	0x0002b9d0


	//   ....[191]....
        /*1078*/ 	.word	0x0002ba00


	//   ....[192]....
        /*107c*/ 	.word	0x0002bad0


	//   ....[193]....
        /*1080*/ 	.word	0x0002baf0


	//   ....[194]....
        /*1084*/ 	.word	0x0002bb60


	//   ....[195]....
        /*1088*/ 	.word	0x0002c240


	//   ....[196]....
        /*108c*/ 	.word	0x0002c6e0


	//   ....[197]....
        /*1090*/ 	.word	0x0002c790


	//   ....[198]....
        /*1094*/ 	.word	0x0002c820


	//   ....[199]....
        /*1098*/ 	.word	0x0002c870


	//   ....[200]....
        /*109c*/ 	.word	0x0002c8c0


	//   ....[201]....
        /*10a0*/ 	.word	0x0002c950


	//   ....[202]....
        /*10a4*/ 	.word	0x0002c9e0


	//   ....[203]....
        /*10a8*/ 	.word	0x0002ca30


	//   ....[204]....
        /*10ac*/ 	.word	0x0002ca80


	//   ....[205]....
        /*10b0*/ 	.word	0x0002cb10


	//   ....[206]....
        /*10b4*/ 	.word	0x0002cba0


	//   ....[207]....
        /*10b8*/ 	.word	0x0002cbf0


	//   ....[208]....
        /*10bc*/ 	.word	0x0002cc40


	//   ....[209]....
        /*10c0*/ 	.word	0x0002ccd0


	//   ....[210]....
        /*10c4*/ 	.word	0x0002cd60


	//   ....[211]....
        /*10c8*/ 	.word	0x0002cdb0


	//   ....[212]....
        /*10cc*/ 	.word	0x0002ce00


	//   ....[213]....
        /*10d0*/ 	.word	0x0002cef0


	//   ....[214]....
        /*10d4*/ 	.word	0x0002cfa0


	//   ....[215]....
        /*10d8*/ 	.word	0x0002cff0


	//   ....[216]....
        /*10dc*/ 	.word	0x0002d040


	//   ....[217]....
        /*10e0*/ 	.word	0x0002d180


	//   ....[218]....
        /*10e4*/ 	.word	0x0002d1d0


	//   ....[219]....
        /*10e8*/ 	.word	0x0002d220


	//   ....[220]....
        /*10ec*/ 	.word	0x0002d270


	//   ....[221]....
        /*10f0*/ 	.word	0x0002d390


	//   ....[222]....
        /*10f4*/ 	.word	0x0002d430


	//   ....[223]....
        /*10f8*/ 	.word	0x0002d490


	//   ....[224]....
        /*10fc*/ 	.word	0x0002d510


	//   ....[225]....
        /*1100*/ 	.word	0x0002d610


	//   ....[226]....
        /*1104*/ 	.word	0x0002d660


	//   ....[227]....
        /*1108*/ 	.word	0x0002d6b0


	//   ....[228]....
        /*110c*/ 	.word	0x0002d700


	//   ....[229]....
        /*1110*/ 	.word	0x0002dab0


	//   ....[230]....
        /*1114*/ 	.word	0x0002dbd0


	//   ....[231]....
        /*1118*/ 	.word	0x0002dd00


	//   ....[232]....
        /*111c*/ 	.word	0x0002de20


	//   ....[233]....
        /*1120*/ 	.word	0x0002df50


	//   ....[234]....
        /*1124*/ 	.word	0x0002e010


	//   ....[235]....
        /*1128*/ 	.word	0x0002e070


	//   ....[236]....
        /*112c*/ 	.word	0x0002e0f0


	//   ....[237]....
        /*1130*/ 	.word	0x0002e150


	//   ....[238]....
        /*1134*/ 	.word	0x0002e1d0


	//   ....[239]....
        /*1138*/ 	.word	0x0002e230


	//   ....[240]....
        /*113c*/ 	.word	0x0002e2b0


	//   ....[241]....
        /*1140*/ 	.word	0x0002e310


	//   ....[242]....
        /*1144*/ 	.word	0x0002e390


	//   ....[243]....
        /*1148*/ 	.word	0x0002e3f0


	//   ....[244]....
        /*114c*/ 	.word	0x0002e450


	//   ....[245]....
        /*1150*/ 	.word	0x0002e4b0


	//   ....[246]....
        /*1154*/ 	.word	0x0002e520


	//   ....[247]....
        /*1158*/ 	.word	0x0002e580


	//   ....[248]....
        /*115c*/ 	.word	0x0002e5f0


	//   ....[249]....
        /*1160*/ 	.word	0x0002e650


	//   ....[250]....
        /*1164*/ 	.word	0x0002e6c0


	//   ....[251]....
        /*1168*/ 	.word	0x0002e720


	//   ....[252]....
        /*116c*/ 	.word	0x0002e790


	//   ....[253]....
        /*1170*/ 	.word	0x0002e7f0


	//   ....[254]....
        /*1174*/ 	.word	0x0002e860


	//   ....[255]....
        /*1178*/ 	.word	0x0002e8c0


	//   ....[0]....
        /*117c*/ 	.word	0x0002e930


	//   ....[1]....
        /*1180*/ 	.word	0x0002e990


	//   ....[2]....
        /*1184*/ 	.word	0x0002ea00


	//   ....[3]....
        /*1188*/ 	.word	0x0002ea60


	//   ....[4]....
        /*118c*/ 	.word	0x0002ead0


	//   ....[5]....
        /*1190*/ 	.word	0x0002eb30


	//   ....[6]....
        /*1194*/ 	.word	0x0002eba0


	//   ....[7]....
        /*1198*/ 	.word	0x0002ec00


	//   ....[8]....
        /*119c*/ 	.word	0x0002ec60


	//   ....[9]....
        /*11a0*/ 	.word	0x0002ecc0


	//   ....[10]....
        /*11a4*/ 	.word	0x0002ed20


	//   ....[11]....
        /*11a8*/ 	.word	0x0002ed80


	//   ....[12]....
        /*11ac*/ 	.word	0x0002ee00


	//   ....[13]....
        /*11b0*/ 	.word	0x0002ee60


	//   ....[14]....
        /*11b4*/ 	.word	0x0002eee0


	//   ....[15]....
        /*11b8*/ 	.word	0x0002ef40


	//   ....[16]....
        /*11bc*/ 	.word	0x0002efa0


	//   ....[17]....
        /*11c0*/ 	.word	0x0002f000


	//   ....[18]....
        /*11c4*/ 	.word	0x0002f060


	//   ....[19]....
        /*11c8*/ 	.word	0x0002f0c0


	//   ....[20]....
        /*11cc*/ 	.word	0x0002f120


	//   ....[21]....
        /*11d0*/ 	.word	0x0002f180


	//   ....[22]....
        /*11d4*/ 	.word	0x0002f1e0


	//   ....[23]....
        /*11d8*/ 	.word	0x0002f240


	//   ....[24]....
        /*11dc*/ 	.word	0x0002f2a0


	//   ....[25]....
        /*11e0*/ 	.word	0x0002f300


	//   ....[26]....
        /*11e4*/ 	.word	0x0002f360


	//   ....[27]....
        /*11e8*/ 	.word	0x0002f3c0


	//   ....[28]....
        /*11ec*/ 	.word	0x0002f420


	//   ....[29]....
        /*11f0*/ 	.word	0x0002f480


	//   ....[30]....
        /*11f4*/ 	.word	0x0002f500


	//   ....[31]....
        /*11f8*/ 	.word	0x0002f560


	//   ....[32]....
        /*11fc*/ 	.word	0x0002f5c0


	//   ....[33]....
        /*1200*/ 	.word	0x0002f620


	//   ....[34]....
        /*1204*/ 	.word	0x0002f680


	//   ....[35]....
        /*1208*/ 	.word	0x0002f720


	//   ....[36]....
        /*120c*/ 	.word	0x0002f7b0


	//   ....[37]....
        /*1210*/ 	.word	0x0002fa40


	//   ....[38]....
        /*1214*/ 	.word	0x0002fa90


	//   ....[39]....
        /*1218*/ 	.word	0x0002fb20


	//   ....[40]....
        /*121c*/ 	.word	0x0002fbb0


	//   ....[41]....
        /*1220*/ 	.word	0x0002fc40


	//   ....[42]....
        /*1224*/ 	.word	0x0002fcd0


	//   ....[43]....
        /*1228*/ 	.word	0x0002fd60


	//   ....[44]....
        /*122c*/ 	.word	0x0002fdf0


	//   ....[45]....
        /*1230*/ 	.word	0x0002feb0


	//   ....[46]....
        /*1234*/ 	.word	0x000301a0


	//   ....[47]....
        /*1238*/ 	.word	0x000303b0


	//   ....[48]....
        /*123c*/ 	.word	0x00030400


	//   ....[49]....
        /*1240*/ 	.word	0x00030460


	//   ....[50]....
        /*1244*/ 	.word	0x00030540


	//   ....[51]....
        /*1248*/ 	.word	0x00030600


	//   ....[52]....
        /*124c*/ 	.word	0x00030690


	//   ....[53]....
        /*1250*/ 	.word	0x00030770


	//   ....[54]....
        /*1254*/ 	.word	0x00030800


	//   ....[55]....
        /*1258*/ 	.word	0x000308e0


	//   ....[56]....
        /*125c*/ 	.word	0x00030970


	//   ....[57]....
        /*1260*/ 	.word	0x00030a50


	//   ....[58]....
        /*1264*/ 	.word	0x00030ae0


	//   ....[59]....
        /*1268*/ 	.word	0x00030bc0


	//   ....[60]....
        /*126c*/ 	.word	0x00030c50


	//   ....[61]....
        /*1270*/ 	.word	0x00030d20


	//   ....[62]....
        /*1274*/ 	.word	0x00030e20


	//   ....[63]....
        /*1278*/ 	.word	0x00031100


	//   ....[64]....
        /*127c*/ 	.word	0x000311a0


	//   ....[65]....
        /*1280*/ 	.word	0x000312c0


	//   ....[66]....
        /*1284*/ 	.word	0x00031340


	//   ....[67]....
        /*1288*/ 	.word	0x000313c0


	//   ....[68]....
        /*128c*/ 	.word	0x00031440


	//   ....[69]....
        /*1290*/ 	.word	0x000314c0


	//   ....[70]....
        /*1294*/ 	.word	0x00031550


	//   ....[71]....
        /*1298*/ 	.word	0x000315f0


	//   ....[72]....
        /*129c*/ 	.word	0x000316a0


	//   ....[73]....
        /*12a0*/ 	.word	0x00031720


	//   ....[74]....
        /*12a4*/ 	.word	0x000317a0


	//   ....[75]....
        /*12a8*/ 	.word	0x00031820


	//   ....[76]....
        /*12ac*/ 	.word	0x000318b0


	//   ....[77]....
        /*12b0*/ 	.word	0x00031930


	//   ....[78]....
        /*12b4*/ 	.word	0x000319d0


	//   ....[79]....
        /*12b8*/ 	.word	0x00031a60


	//   ....[80]....
        /*12bc*/ 	.word	0x00031b90


	//----- nvinfo : EIATTR_REG_RECONFIG
	.align		4
.L_583:
        /*12c0*/ 	.byte	0x01, 0x54
	.zero		2


	//----- nvinfo : EIATTR_SYSCALL_OFFSETS
	.align		4
        /*12c4*/ 	.byte	0x04, 0x46
        /*12c6*/ 	.short	(.L_585 - .L_584)


	//   ....[0]....
.L_584:
        /*12c8*/ 	.word	0x00001b10


	//   ....[1]....
        /*12cc*/ 	.word	0x00001c60


	//   ....[2]....
        /*12d0*/ 	.word	0x0000cdb0


	//   ....[3]....
        /*12d4*/ 	.word	0x0000d350


	//   ....[4]....
        /*12d8*/ 	.word	0x00027270


	//   ....[5]....
        /*12dc*/ 	.word	0x00027410


	//   ....[6]....
        /*12e0*/ 	.word	0x00027580


	//   ....[7]....
        /*12e4*/ 	.word	0x000276d0


	//   ....[8]....
        /*12e8*/ 	.word	0x00028210


	//----- nvinfo : EIATTR_MBARRIER_INSTR_OFFSETS
	.align		4
.L_585:
        /*12ec*/ 	.byte	0x04, 0x39
        /*12ee*/ 	.short	(.L_587 - .L_586)


	//   ....[0]....
.L_586:
        /*12f0*/ 	.word	0x000002d0
        /*12f4*/ 	.word	0x000000ff
        /*12f8*/ 	.word	0x00038800
        /*12fc*/ 	.short	0x0100
        /*12fe*/ 	.byte	0x08
	.zero		1


	//   ....[1]....
        /*1300*/ 	.word	0x000002e0
        /*1304*/ 	.word	0x000000ff
        /*1308*/ 	.word	0x00038820
        /*130c*/ 	.short	0x0100
        /*130e*/ 	.byte	0x08
	.zero		1


	//   ....[2]....
        /*1310*/ 	.word	0x000003d0
        /*1314*/ 	.word	0x000000ff
        /*1318*/ 	.word	0x00038830
        /*131c*/ 	.short	0x0100
        /*131e*/ 	.byte	0x08
	.zero		1


	//   ....[3]....
        /*1320*/ 	.word	0x000003e0
        /*1324*/ 	.word	0x000000ff
        /*1328*/ 	.word	0x00038840
        /*132c*/ 	.short	0x0100
        /*132e*/ 	.byte	0x08
	.zero		1


	//   ....[4]....
        /*1330*/ 	.word	0x000003f0
        /*1334*/ 	.word	0x000000ff
        /*1338*/ 	.word	0x00038838
        /*133c*/ 	.short	0x0100
        /*133e*/ 	.byte	0x08
	.zero		1


	//   ....[5]....
        /*1340*/ 	.word	0x00000400
        /*1344*/ 	.word	0x000000ff
        /*1348*/ 	.word	0x00038848
        /*134c*/ 	.short	0x0100
        /*134e*/ 	.byte	0x08
	.zero		1


	//   ....[6]....
        /*1350*/ 	.word	0x00000530
        /*1354*/ 	.word	0x000000ff
        /*1358*/ 	.word	0x00038850
        /*135c*/ 	.short	0x0100
        /*135e*/ 	.byte	0x08
	.zero		1


	//   ....[7]....
        /*1360*/ 	.word	0x00000540
        /*1364*/ 	.word	0x000000ff
        /*1368*/ 	.word	0x00038860
        /*136c*/ 	.short	0x0100
        /*136e*/ 	.byte	0x08
	.zero		1


	//   ....[8]....
        /*1370*/ 	.word	0x00000550
        /*1374*/ 	.word	0x000000ff
        /*1378*/ 	.word	0x00038858
        /*137c*/ 	.short	0x0100
        /*137e*/ 	.byte	0x08
	.zero		1


	//   ....[9]....
        /*1380*/ 	.word	0x00000560
        /*1384*/ 	.word	0x000000ff
        /*1388*/ 	.word	0x00038868
        /*138c*/ 	.short	0x0100
        /*138e*/ 	.byte	0x08
	.zero		1


	//   ....[10]....
        /*1390*/ 	.word	0x00000650
        /*1394*/ 	.word	0x000000ff
        /*1398*/ 	.word	0x00038870
        /*139c*/ 	.short	0x0100
        /*139e*/ 	.byte	0x06
	.zero		1


	//   ....[11]....
        /*13a0*/ 	.word	0x00000660
        /*13a4*/ 	.word	0x000000ff
        /*13a8*/ 	.word	0x00038880
        /*13ac*/ 	.short	0x0100
        /*13ae*/ 	.byte	0x06
	.zero		1


	//   ....[12]....
        /*13b0*/ 	.word	0x00000670
        /*13b4*/ 	.word	0x000000ff
        /*13b8*/ 	.word	0x00038878
        /*13bc*/ 	.short	0x0100
        /*13be*/ 	.byte	0x06
	.zero		1


	//   ....[13]....
        /*13c0*/ 	.word	0x00000680
        /*13c4*/ 	.word	0x000000ff
        /*13c8*/ 	.word	0x00038888
        /*13cc*/ 	.short	0x0100
        /*13ce*/ 	.byte	0x06
	.zero		1


	//   ....[14]....
        /*13d0*/ 	.word	0x000007b0
        /*13d4*/ 	.word	0x000000ff
        /*13d8*/ 	.word	0x00038890
        /*13dc*/ 	.short	0x0100
        /*13de*/ 	.byte	0x08
	.zero		1


	//   ....[15]....
        /*13e0*/ 	.word	0x000007c0
        /*13e4*/ 	.word	0x000000ff
        /*13e8*/ 	.word	0x000388a0
        /*13ec*/ 	.short	0x0100
        /*13ee*/ 	.byte	0x08
	.zero		1


	//   ....[16]....
        /*13f0*/ 	.word	0x000007d0
        /*13f4*/ 	.word	0x000000ff
        /*13f8*/ 	.word	0x00038898
        /*13fc*/ 	.short	0x0100
        /*13fe*/ 	.byte	0x08
	.zero		1


	//   ....[17]....
        /*1400*/ 	.word	0x000007e0
        /*1404*/ 	.word	0x000000ff
        /*1408*/ 	.word	0x000388a8
        /*140c*/ 	.short	0x0100
        /*140e*/ 	.byte	0x08
	.zero		1


	//   ....[18]....
        /*1410*/ 	.word	0x00000910
        /*1414*/ 	.word	0x000000ff
        /*1418*/ 	.word	0x000388b0
        /*141c*/ 	.short	0x0100
        /*141e*/ 	.byte	0x08
	.zero		1


	//   ....[19]....
        /*1420*/ 	.word	0x00000920
        /*1424*/ 	.word	0x000000ff
        /*1428*/ 	.word	0x000388c0
        /*142c*/ 	.short	0x0100
        /*142e*/ 	.byte	0x08
	.zero		1


	//   ....[20]....
        /*1430*/ 	.word	0x00000930
        /*1434*/ 	.word	0x000000ff
        /*1438*/ 	.word	0x000388b8
        /*143c*/ 	.short	0x0100
        /*143e*/ 	.byte	0x08
	.zero		1


	//   ....[21]....
        /*1440*/ 	.word	0x00000940
        /*1444*/ 	.word	0x000000ff
        /*1448*/ 	.word	0x000388c8
        /*144c*/ 	.short	0x0100
        /*144e*/ 	.byte	0x08
	.zero		1


	//   ....[22]....
        /*1450*/ 	.word	0x00003210
        /*1454*/ 	.word	0x0000006f
        /*1458*/ 	.word	0x00038890
        /*145c*/ 	.short	0x010a
        /*145e*/ 	.byte	0x3f
	.zero		1


	//   ....[23]....
        /*1460*/ 	.word	0x00007550
        /*1464*/ 	.word	0x0000006f
        /*1468*/ 	.word	0x00038890
        /*146c*/ 	.short	0x010a
        /*146e*/ 	.byte	0x3f
	.zero		1


	//   ....[24]....
        /*1470*/ 	.word	0x0000b920
        /*1474*/ 	.word	0x0000006f
        /*1478*/ 	.word	0x00038890
        /*147c*/ 	.short	0x010a
        /*147e*/ 	.byte	0x3f
	.zero		1


	//   ....[25]....
        /*1480*/ 	.word	0x0000bec0
        /*1484*/ 	.word	0x00000030
        /*1488*/ 	.word	0x00000000
        /*148c*/ 	.short	0x0101
        /*148e*/ 	.byte	0x3f
	.zero		1


	//   ....[26]....
        /*1490*/ 	.word	0x0000bf00
        /*1494*/ 	.word	0x0000006f
        /*1498*/ 	.word	0x000388b0
        /*149c*/ 	.short	0x010a
        /*149e*/ 	.byte	0x3f
	.zero		1


	//   ....[27]....
        /*14a0*/ 	.word	0x0000c500
        /*14a4*/ 	.word	0x0000006f
        /*14a8*/ 	.word	0x00000000
        /*14ac*/ 	.short	0x0101
        /*14ae*/ 	.byte	0x3f
	.zero		1


	//   ....[28]....
        /*14b0*/ 	.word	0x0000d0e0
        /*14b4*/ 	.word	0x00000012
        /*14b8*/ 	.word	0x00038800
        /*14bc*/ 	.short	0x010a
        /*14be*/ 	.byte	0x3f
	.zero		1


	//   ....[29]....
        /*14c0*/ 	.word	0x0000d130
        /*14c4*/ 	.word	0x00000012
        /*14c8*/ 	.word	0x00038800
        /*14cc*/ 	.short	0x010a
        /*14ce*/ 	.byte	0x3f
	.zero		1


	//   ....[30]....
        /*14d0*/ 	.word	0x0000dec0
        /*14d4*/ 	.word	0x00000012
        /*14d8*/ 	.word	0x00038800
        /*14dc*/ 	.short	0x010a
        /*14de*/ 	.byte	0x3f
	.zero		1


	//   ....[31]....
        /*14e0*/ 	.word	0x000126b0
        /*14e4*/ 	.word	0x00000012
        /*14e8*/ 	.word	0x00038800
        /*14ec*/ 	.short	0x010a
        /*14ee*/ 	.byte	0x3f
	.zero		1


	//   ....[32]....
        /*14f0*/ 	.word	0x00016940
        /*14f4*/ 	.word	0x00000000
        /*14f8*/ 	.word	0x00038830
        /*14fc*/ 	.short	0x010a
        /*14fe*/ 	.byte	0x3f
	.zero		1


	//   ....[33]....
        /*1500*/ 	.word	0x000169b0
        /*1504*/ 	.word	0x00000000
        /*1508*/ 	.word	0x00038830
        /*150c*/ 	.short	0x010a
        /*150e*/ 	.byte	0x3f
	.zero		1


	//   ....[34]....
        /*1510*/ 	.word	0x00018c20
        /*1514*/ 	.word	0x00000000
        /*1518*/ 	.word	0x00000000
        /*151c*/ 	.short	0x0101
        /*151e*/ 	.byte	0x3f
	.zero		1


	//   ....[35]....
        /*1520*/ 	.word	0x00019910
        /*1524*/ 	.word	0x00000005
        /*1528*/ 	.word	0x00038830
        /*152c*/ 	.short	0x010a
        /*152e*/ 	.byte	0x3f
	.zero		1


	//   ....[36]....
        /*1530*/ 	.word	0x00019960
        /*1534*/ 	.word	0x00000005
        /*1538*/ 	.word	0x00038830
        /*153c*/ 	.short	0x010a
        /*153e*/ 	.byte	0x3f
	.zero		1


	//   ....[37]....
        /*1540*/ 	.word	0x00019da0
        /*1544*/ 	.word	0x00000005
        /*1548*/ 	.word	0x00038850
        /*154c*/ 	.short	0x010a
        /*154e*/ 	.byte	0x3f
	.zero		1


	//   ....[38]....
        /*1550*/ 	.word	0x00019de0
        /*1554*/ 	.word	0x00000005
        /*1558*/ 	.word	0x00038850
        /*155c*/ 	.short	0x010a
        /*155e*/ 	.byte	0x3f
	.zero		1


	//   ....[39]....
        /*1560*/ 	.word	0x0001bb80
        /*1564*/ 	.word	0x0000000a
        /*1568*/ 	.word	0x00000000
        /*156c*/ 	.short	0x0101
        /*156e*/ 	.byte	0x3f
	.zero		1


	//   ....[40]....
        /*1570*/ 	.word	0x0001c480
        /*1574*/ 	.word	0x0000000a
        /*1578*/ 	.word	0x00000000
        /*157c*/ 	.short	0x0101
        /*157e*/ 	.byte	0x3f
	.zero		1


	//   ....[41]....
        /*1580*/ 	.word	0x0001cfa0
        /*1584*/ 	.word	0x00000005
        /*1588*/ 	.word	0x00038830
        /*158c*/ 	.short	0x010a
        /*158e*/ 	.byte	0x3f
	.zero		1


	//   ....[42]....
        /*1590*/ 	.word	0x0001cff0
        /*1594*/ 	.word	0x00000005
        /*1598*/ 	.word	0x00038830
        /*159c*/ 	.short	0x010a
        /*159e*/ 	.byte	0x3f
	.zero		1


	//   ....[43]....
        /*15a0*/ 	.word	0x0001d400
        /*15a4*/ 	.word	0x00000005
        /*15a8*/ 	.word	0x00038850
        /*15ac*/ 	.short	0x010a
        /*15ae*/ 	.byte	0x3f
	.zero		1


	//   ....[44]....
        /*15b0*/ 	.word	0x0001d440
        /*15b4*/ 	.word	0x00000005
        /*15b8*/ 	.word	0x00038850
        /*15bc*/ 	.short	0x010a
        /*15be*/ 	.byte	0x3f
	.zero		1


	//   ....[45]....
        /*15c0*/ 	.word	0x0001ec10
        /*15c4*/ 	.word	0x000000d0
        /*15c8*/ 	.word	0x00000000
        /*15cc*/ 	.short	0x0101
        /*15ce*/ 	.byte	0x3f
	.zero		1


	//   ....[46]....
        /*15d0*/ 	.word	0x0001f130
        /*15d4*/ 	.word	0x0000000b
        /*15d8*/ 	.word	0x00000000
        /*15dc*/ 	.short	0x0101
        /*15de*/ 	.byte	0x3f
	.zero		1


	//   ....[47]....
        /*15e0*/ 	.word	0x0001fb80
        /*15e4*/ 	.word	0x0000000a
        /*15e8*/ 	.word	0x00038850
        /*15ec*/ 	.short	0x010a
        /*15ee*/ 	.byte	0x3f
	.zero		1


	//   ....[48]....
        /*15f0*/ 	.word	0x0001fc00
        /*15f4*/ 	.word	0x0000000a
        /*15f8*/ 	.word	0x00038850
        /*15fc*/ 	.short	0x010a
        /*15fe*/ 	.byte	0x3f
	.zero		1


	//   ....[49]....
        /*1600*/ 	.word	0x00020670
        /*1604*/ 	.word	0x00000098
        /*1608*/ 	.word	0x00000000
        /*160c*/ 	.short	0x0101
        /*160e*/ 	.byte	0x3f
	.zero		1


	//   ....[50]....
        /*1610*/ 	.word	0x00023250
        /*1614*/ 	.word	0x00000000
        /*1618*/ 	.word	0x00000000
        /*161c*/ 	.short	0x0101
        /*161e*/ 	.byte	0x3f
	.zero		1


	//   ....[51]....
        /*1620*/ 	.word	0x00025ef0
        /*1624*/ 	.word	0x00000004
        /*1628*/ 	.word	0x00038820
        /*162c*/ 	.short	0x010a
        /*162e*/ 	.byte	0x3f
	.zero		1


	//   ....[52]....
        /*1630*/ 	.word	0x00025fe0
        /*1634*/ 	.word	0x00000005
        /*1638*/ 	.word	0x000388a0
        /*163c*/ 	.short	0x010a
        /*163e*/ 	.byte	0x3f
	.zero		1


	//   ....[53]....
        /*1640*/ 	.word	0x00026330
        /*1644*/ 	.word	0x00000005
        /*1648*/ 	.word	0x000388c0
        /*164c*/ 	.short	0x010a
        /*164e*/ 	.byte	0x3f
	.zero		1


	//   ....[54]....
        /*1650*/ 	.word	0x000267e0
        /*1654*/ 	.word	0x00000006
        /*1658*/ 	.word	0x000388a0
        /*165c*/ 	.short	0x010a
        /*165e*/ 	.byte	0x3f
	.zero		1


	//   ....[55]....
        /*1660*/ 	.word	0x00026b20
        /*1664*/ 	.word	0x00000006
        /*1668*/ 	.word	0x000388c0
        /*166c*/ 	.short	0x010a
        /*166e*/ 	.byte	0x3f
	.zero		1


	//   ....[56]....
        /*1670*/ 	.word	0x00027b20
        /*1674*/ 	.word	0x00000000
        /*1678*/ 	.word	0x00038880
        /*167c*/ 	.short	0x010a
        /*167e*/ 	.byte	0x3f
	.zero		1


	//   ....[57]....
        /*1680*/ 	.word	0x00027d40
        /*1684*/ 	.word	0x00000000
        /*1688*/ 	.word	0x00038840
        /*168c*/ 	.short	0x010a
        /*168e*/ 	.byte	0x3f
	.zero		1


	//   ....[58]....
        /*1690*/ 	.word	0x00028c00
        /*1694*/ 	.word	0x00000009
        /*1698*/ 	.word	0x00038800
        /*169c*/ 	.short	0x0107
        /*169e*/ 	.byte	0x3f
	.zero		1


	//   ....[59]....
        /*16a0*/ 	.word	0x00028d00
        /*16a4*/ 	.word	0x00000002
        /*16a8*/ 	.word	0x00038800
        /*16ac*/ 	.short	0x0101
        /*16ae*/ 	.byte	0x3f
	.zero		1


	//   ....[60]....
        /*16b0*/ 	.word	0x00028d20
        /*16b4*/ 	.word	0x00000002
        /*16b8*/ 	.word	0x00038820
        /*16bc*/ 	.short	0x010a
        /*16be*/ 	.byte	0x3f
	.zero		1


	//   ....[61]....
        /*16c0*/ 	.word	0x00029070
        /*16c4*/ 	.word	0x00000006
        /*16c8*/ 	.word	0x00038880
        /*16cc*/ 	.short	0x010a
        /*16ce*/ 	.byte	0x3f
	.zero		1


	//   ....[62]....
        /*16d0*/ 	.word	0x000293e0
        /*16d4*/ 	.word	0x00000006
        /*16d8*/ 	.word	0x00038840
        /*16dc*/ 	.short	0x010a
        /*16de*/ 	.byte	0x3f
	.zero		1


	//   ....[63]....
        /*16e0*/ 	.word	0x000297d0
        /*16e4*/ 	.word	0x00000003
        /*16e8*/ 	.word	0x00038870
        /*16ec*/ 	.short	0x010a
        /*16ee*/ 	.byte	0x3f
	.zero		1


	//   ....[64]....
        /*16f0*/ 	.word	0x00029840
        /*16f4*/ 	.word	0x00000003
        /*16f8*/ 	.word	0x00038860
        /*16fc*/ 	.short	0x010a
        /*16fe*/ 	.byte	0x3f
	.zero		1


	//   ....[65]....
        /*1700*/ 	.word	0x0002a470
        /*1704*/ 	.word	0x00000003
        /*1708*/ 	.word	0x00038850
        /*170c*/ 	.short	0x0101
        /*170e*/ 	.byte	0x3f
	.zero		1


	//   ....[66]....
        /*1710*/ 	.word	0x0002a4f0
        /*1714*/ 	.word	0x00000003
        /*1718*/ 	.word	0x00000000
        /*171c*/ 	.short	0x0101
        /*171e*/ 	.byte	0x3f
	.zero		1


	//   ....[67]....
        /*1720*/ 	.word	0x0002a720
        /*1724*/ 	.word	0x00000000
        /*1728*/ 	.word	0x00038870
        /*172c*/ 	.short	0x010a
        /*172e*/ 	.byte	0x3f
	.zero		1


	//   ....[68]....
        /*1730*/ 	.word	0x0002a790
        /*1734*/ 	.word	0x00000000
        /*1738*/ 	.word	0x00038860
        /*173c*/ 	.short	0x010a
        /*173e*/ 	.byte	0x3f
	.zero		1


	//   ....[69]....
        /*1740*/ 	.word	0x0002b3b0
        /*1744*/ 	.word	0x00000000
        /*1748*/ 	.word	0x00038850
        /*174c*/ 	.short	0x0101
        /*174e*/ 	.byte	0x3f
	.zero		1


	//   ....[70]....
        /*1750*/ 	.word	0x0002b400
        /*1754*/ 	.word	0x00000000
        /*1758*/ 	.word	0x00000000
        /*175c*/ 	.short	0x0101
        /*175e*/ 	.byte	0x3f
	.zero		1


	//   ....[71]....
        /*1760*/ 	.word	0x0002c1c0
        /*1764*/ 	.word	0x00000000
        /*1768*/ 	.word	0x00038820
        /*176c*/ 	.short	0x010a
        /*176e*/ 	.byte	0x3f
	.zero		1


	//   ....[72]....
        /*1770*/ 	.word	0x0002c370
        /*1774*/ 	.word	0x00000006
        /*1778*/ 	.word	0x00000000
        /*177c*/ 	.short	0x010a
        /*177e*/ 	.byte	0x3f
	.zero		1


	//   ....[73]....
        /*1780*/ 	.word	0x0002c3e0
        /*1784*/ 	.word	0x00000007
        /*1788*/ 	.word	0x00000000
        /*178c*/ 	.short	0x010a
        /*178e*/ 	.byte	0x3f
	.zero		1


	//   ....[74]....
        /*1790*/ 	.word	0x0002c440
        /*1794*/ 	.word	0x00000004
        /*1798*/ 	.word	0x00038860
        /*179c*/ 	.short	0x010a
        /*179e*/ 	.byte	0x3f
	.zero		1


	//   ....[75]....
        /*17a0*/ 	.word	0x0002c490
        /*17a4*/ 	.word	0x00000003
        /*17a8*/ 	.word	0x00038860
        /*17ac*/ 	.short	0x010a
        /*17ae*/ 	.byte	0x3f
	.zero		1


	//   ....[76]....
        /*17b0*/ 	.word	0x0002c4d0
        /*17b4*/ 	.word	0x00000004
        /*17b8*/ 	.word	0x00038880
        /*17bc*/ 	.short	0x010a
        /*17be*/ 	.byte	0x3f
	.zero		1


	//   ....[77]....
        /*17c0*/ 	.word	0x0002c4f0
        /*17c4*/ 	.word	0x00000003
        /*17c8*/ 	.word	0x00038880
        /*17cc*/ 	.short	0x010a
        /*17ce*/ 	.byte	0x3f
	.zero		1


	//   ....[78]....
        /*17d0*/ 	.word	0x0002c550
        /*17d4*/ 	.word	0x0000006f
        /*17d8*/ 	.word	0x00038890
        /*17dc*/ 	.short	0x010a
        /*17de*/ 	.byte	0x3f
	.zero		1


	//   ....[79]....
        /*17e0*/ 	.word	0x0002c5a0
        /*17e4*/ 	.word	0x0000006f
        /*17e8*/ 	.word	0x00038890
        /*17ec*/ 	.short	0x010a
        /*17ee*/ 	.byte	0x3f
	.zero		1


	//   ....[80]....
        /*17f0*/ 	.word	0x0002c5f0
        /*17f4*/ 	.word	0x0000006f
        /*17f8*/ 	.word	0x00038890
        /*17fc*/ 	.short	0x010a
        /*17fe*/ 	.byte	0x3f
	.zero		1


	//   ....[81]....
        /*1800*/ 	.word	0x0002c640
        /*1804*/ 	.word	0x0000006f
        /*1808*/ 	.word	0x000388b0
        /*180c*/ 	.short	0x010a
        /*180e*/ 	.byte	0x3f
	.zero		1


	//   ....[82]....
        /*1810*/ 	.word	0x0002ce30
        /*1814*/ 	.word	0x00000012
        /*1818*/ 	.word	0x00038800
        /*181c*/ 	.short	0x010a
        /*181e*/ 	.byte	0x3f
	.zero		1


	//   ....[83]....
        /*1820*/ 	.word	0x0002d7c0
        /*1824*/ 	.word	0x00000012
        /*1828*/ 	.word	0x00038800
        /*182c*/ 	.short	0x010a
        /*182e*/ 	.byte	0x3f
	.zero		1


	//   ....[84]....
        /*1830*/ 	.word	0x0002d810
        /*1834*/ 	.word	0x00000000
        /*1838*/ 	.word	0x00038830
        /*183c*/ 	.short	0x010a
        /*183e*/ 	.byte	0x3f
	.zero		1


	//   ....[85]....
        /*1840*/ 	.word	0x0002d860
        /*1844*/ 	.word	0x00000005
        /*1848*/ 	.word	0x00038830
        /*184c*/ 	.short	0x010a
        /*184e*/ 	.byte	0x3f
	.zero		1


	//   ....[86]....
        /*1850*/ 	.word	0x0002d8b0
        /*1854*/ 	.word	0x00000005
        /*1858*/ 	.word	0x00038850
        /*185c*/ 	.short	0x010a
        /*185e*/ 	.byte	0x3f
	.zero		1


	//   ....[87]....
        /*1860*/ 	.word	0x0002d900
        /*1864*/ 	.word	0x00000005
        /*1868*/ 	.word	0x00038830
        /*186c*/ 	.short	0x010a
        /*186e*/ 	.byte	0x3f
	.zero		1


	//   ....[88]....
        /*1870*/ 	.word	0x0002d950
        /*1874*/ 	.word	0x00000005
        /*1878*/ 	.word	0x00038850
        /*187c*/ 	.short	0x010a
        /*187e*/ 	.byte	0x3f
	.zero		1


	//   ....[89]....
        /*1880*/ 	.word	0x0002d9a0
        /*1884*/ 	.word	0x0000000a
        /*1888*/ 	.word	0x00038850
        /*188c*/ 	.short	0x010a
        /*188e*/ 	.byte	0x3f
	.zero		1


	//   ....[90]....
        /*1890*/ 	.word	0x0002ff80
        /*1894*/ 	.word	0x00000003
        /*1898*/ 	.word	0x00038820
        /*189c*/ 	.short	0x010a
        /*189e*/ 	.byte	0x3f
	.zero		1


	//   ....[91]....
        /*18a0*/ 	.word	0x0002ffd0
        /*18a4*/ 	.word	0x00000005
        /*18a8*/ 	.word	0x000388a0
        /*18ac*/ 	.short	0x010a
        /*18ae*/ 	.byte	0x3f
	.zero		1


	//   ....[92]....
        /*18b0*/ 	.word	0x00030020
        /*18b4*/ 	.word	0x00000005
        /*18b8*/ 	.word	0x000388c0
        /*18bc*/ 	.short	0x010a
        /*18be*/ 	.byte	0x3f
	.zero		1


	//   ....[93]....
        /*18c0*/ 	.word	0x00030070
        /*18c4*/ 	.word	0x00000006
        /*18c8*/ 	.word	0x000388a0
        /*18cc*/ 	.short	0x010a
        /*18ce*/ 	.byte	0x3f
	.zero		1


	//   ....[94]....
        /*18d0*/ 	.word	0x000300c0
        /*18d4*/ 	.word	0x00000006
        /*18d8*/ 	.word	0x000388c0
        /*18dc*/ 	.short	0x010a
        /*18de*/ 	.byte	0x3f
	.zero		1


	//   ....[95]....
        /*18e0*/ 	.word	0x00030260
        /*18e4*/ 	.word	0x00000000
        /*18e8*/ 	.word	0x00038880
        /*18ec*/ 	.short	0x010a
        /*18ee*/ 	.byte	0x3f
	.zero		1


	//   ....[96]....
        /*18f0*/ 	.word	0x000302b0
        /*18f4*/ 	.word	0x00000000
        /*18f8*/ 	.word	0x00038840
        /*18fc*/ 	.short	0x010a
        /*18fe*/ 	.byte	0x3f
	.zero		1


	//   ....[97]....
        /*1900*/ 	.word	0x00030e70
        /*1904*/ 	.word	0x00000002
        /*1908*/ 	.word	0x00038820
        /*190c*/ 	.short	0x010a
        /*190e*/ 	.byte	0x3f
	.zero		1


	//   ....[98]....
        /*1910*/ 	.word	0x00030ec0
        /*1914*/ 	.word	0x00000006
        /*1918*/ 	.word	0x00038880
        /*191c*/ 	.short	0x010a
        /*191e*/ 	.byte	0x3f
	.zero		1


	//   ....[99]....
        /*1920*/ 	.word	0x00030f10
        /*1924*/ 	.word	0x00000006
        /*1928*/ 	.word	0x00038840
        /*192c*/ 	.short	0x010a
        /*192e*/ 	.byte	0x3f
	.zero		1


	//   ....[100]....
        /*1930*/ 	.word	0x00030f60
        /*1934*/ 	.word	0x00000003
        /*1938*/ 	.word	0x00038870
        /*193c*/ 	.short	0x010a
        /*193e*/ 	.byte	0x3f
	.zero		1


	//   ....[101]....
        /*1940*/ 	.word	0x00030fb0
        /*1944*/ 	.word	0x00000003
        /*1948*/ 	.word	0x00038860
        /*194c*/ 	.short	0x010a
        /*194e*/ 	.byte	0x3f
	.zero		1


	//   ....[102]....
        /*1950*/ 	.word	0x00031000
        /*1954*/ 	.word	0x00000000
        /*1958*/ 	.word	0x00038870
        /*195c*/ 	.short	0x010a
        /*195e*/ 	.byte	0x3f
	.zero		1


	//   ....[103]....
        /*1960*/ 	.word	0x00031050
        /*1964*/ 	.word	0x00000000
        /*1968*/ 	.word	0x00038860
        /*196c*/ 	.short	0x010a
        /*196e*/ 	.byte	0x3f
	.zero		1


	//   ....[104]....
        /*1970*/ 	.word	0x00031ab0
        /*1974*/ 	.word	0x00000000
        /*1978*/ 	.word	0x00038820
        /*197c*/ 	.short	0x010a
        /*197e*/ 	.byte	0x3f
	.zero		1


	//   ....[105]....
        /*1980*/ 	.word	0x00031c50
        /*1984*/ 	.word	0x00000006
        /*1988*/ 	.word	0x00000000
        /*198c*/ 	.short	0x010a
        /*198e*/ 	.byte	0x3f
	.zero		1


	//   ....[106]....
        /*1990*/ 	.word	0x00031ca0
        /*1994*/ 	.word	0x00000007
        /*1998*/ 	.word	0x00000000
        /*199c*/ 	.short	0x010a
        /*199e*/ 	.byte	0x3f
	.zero		1


	//   ....[107]....
        /*19a0*/ 	.word	0x00031cf0
        /*19a4*/ 	.word	0x00000004
        /*19a8*/ 	.word	0x00038860
        /*19ac*/ 	.short	0x010a
        /*19ae*/ 	.byte	0x3f
	.zero		1


	//   ....[108]....
        /*19b0*/ 	.word	0x00031d40
        /*19b4*/ 	.word	0x00000003
        /*19b8*/ 	.word	0x00038860
        /*19bc*/ 	.short	0x010a
        /*19be*/ 	.byte	0x3f
	.zero		1


	//   ....[109]....
        /*19c0*/ 	.word	0x00031d90
        /*19c4*/ 	.word	0x00000004
        /*19c8*/ 	.word	0x00038880
        /*19cc*/ 	.short	0x010a
        /*19ce*/ 	.byte	0x3f
	.zero		1


	//----- nvinfo : EIATTR_NUM_MBARRIERS
	.align		4
.L_587:
        /*19d0*/ 	.byte	0x03, 0x38
        /*19d2*/ 	.short	0x0016


	//----- nvinfo : EIATTR_EXIT_INSTR_OFFSETS
	.align		4
        /*19d4*/ 	.byte	0x04, 0x1c
        /*19d6*/ 	.short	(.L_589 - .L_588)


	//   ....[0]....
.L_588:
        /*19d8*/ 	.word	0x0002c540


	//----- nvinfo : EIATTR_MAX_THREADS
	.align		4
.L_589:
        /*19dc*/ 	.byte	0x04, 0x05
        /*19de*/ 	.short	(.L_591 - .L_590)
.L_590:
        /*19e0*/ 	.word	0x00000180
        /*19e4*/ 	.word	0x00000001
        /*19e8*/ 	.word	0x00000001


	//----- nvinfo : EIATTR_CRS_STACK_SIZE
	.align		4
.L_591:
        /*19ec*/ 	.byte	0x04, 0x1e
        /*19ee*/ 	.short	(.L_593 - .L_592)
.L_592:
        /*19f0*/ 	.word	0x00000000


	//----- nvinfo : EIATTR_CBANK_PARAM_SIZE
	.align		4
.L_593:
        /*19f4*/ 	.byte	0x03, 0x19
        /*19f6*/ 	.short	0x0af0


	//----- nvinfo : EIATTR_PARAM_CBANK
	.align		4
        /*19f8*/ 	.byte	0x04, 0x0a
        /*19fa*/ 	.short	(.L_595 - .L_594)
	.align		4
.L_594:
        /*19fc*/ 	.word	index@(.nv.constant0._ZN7cutlass13device_kernelIN5flash11enable_sm90INS1_16FlashAttnFwdSm90INS1_25CollectiveMainloopFwdSm90ILi2EN4cute5tupleIJNS5_1CILi1EEES8_S8_EEENS6_IJNS7_ILi128EEESA_NS7_ILi256EEEEEELi256ENS_12float_e4m3_tEfNS_4arch4Sm90ELb1ELb0ELb1ELb1ELb0ELb1ELb0ELb1ELb1ELb1ELb0ELb0EEENS1_21CollectiveEpilogueFwdINS6_IJSA_SB_SA_EEES9_NS_10bfloat16_tESF_Li256ELb1ELb1ELb0ELb1EEENS1_36VarlenDynamicPersistentTileSchedulerILi128ELi128ELi256ELi128ELb0ELb1ELb1ELb1ELb1ELb1EEEEEEEEEvNT_6ParamsE)
        /*1a00*/ 	.short	0x0210
        /*1a02*/ 	.short	0x0af0


	//----- nvinfo : EIATTR_SW_WAR
	.align		4
.L_595:
        /*1a04*/ 	.byte	0x04, 0x36
        /*1a06*/ 	.short	(.L_597 - .L_596)
.L_596:
        /*1a08*/ 	.word	0x00000008
.L_597:


//--------------------- .nv.info._ZN7cutlass13device_kernelIN5flash11enable_sm90INS1_16FlashAttnFwdSm90INS1_25CollectiveMainloopFwdSm90ILi2EN4cute5tupleIJNS5_1CILi1EEES8_S8_EEENS6_IJNS7_ILi128EEENS7_ILi160EEENS7_ILi192EEEEEELi192ENS_12float_e4m3_tEfNS_4arch4Sm90ELb0ELb0ELb1ELb0ELb0ELb0ELb0ELb1ELb1ELb1ELb0ELb0EEENS1_21CollectiveEpilogueFwdINS6_IJSA_SC_SB_EEES9_NS_10bfloat16_tESG_Li256ELb0ELb1ELb0ELb1EEENS1_29StaticPersistentTileSchedulerILb0EEEEEEEEEvNT_6ParamsE --------------------------
	.section	.nv.info._ZN7cutlass13device_kernelIN5flash11enable_sm90INS1_16FlashAttnFwdSm90INS1_25CollectiveMainloopFwdSm90ILi2EN4cute5tupleIJNS5_1CILi1EEES8_S8_EEENS6_IJNS7_ILi128EEENS7_ILi160EEENS7_ILi192EEEEEELi192ENS_12float_e4m3_tEfNS_4arch4Sm90ELb0ELb0ELb1ELb0ELb0ELb0ELb0ELb1ELb1ELb1ELb0ELb0EEENS1_21CollectiveEpilogueFwdINS6_IJSA_SC_SB_EEES9_NS_10bfloat16_tESG_Li256ELb0ELb1ELb0ELb1EEENS1_29StaticPersistentTileSchedulerILb0EEEEEEEEEvNT_6ParamsE,"",@"SHT_CUDA_INFO"
	.sectionflags	@""
	.align	4


	//----- nvinfo : EIATTR_CUDA_API_VERSION
	.align		4
        /*0000*/ 	.byte	0x04, 0x37
        /*0002*/ 	.short	(.L_599 - .L_598)
.L_598:
        /*0004*/ 	.word	0x00000082


	//----- nvinfo : EIATTR_KPARAM_INFO
	.align		4
.L_599:
        /*0008*/ 	.byte	0x04, 0x17
        /*000a*/ 	.short	(.L_601 - .L_600)
.L_600:
        /*000c*/ 	.word	0x00000000
        /*0010*/ 	.short	0x0000
        /*0012*/ 	.short	0x0070
        /*0014*/ 	.byte	0x00, 0xf0, 0x01, 0x28


	//----- nvinfo : EIATTR_SPARSE_MMA_MASK
	.align		4
.L_601:
        /*0018*/ 	.byte	0x03, 0x50
        /*001a*/ 	.short	0x0000


	//----- nvinfo : EIATTR_MAXREG_COUNT
	.align		4
        /*001c*/ 	.byte	0x03, 0x1b
        /*001e*/ 	.short	0x00a8


	//----- nvinfo : EIATTR_NUM_BARRIERS
	.align		4
        /*0020*/ 	.byte	0x02, 0x4c
        /*0022*/ 	.byte	0x10
	.zero		1


	//----- nvinfo : EIATTR_EXTERNS
	.align		4
        /*0024*/ 	.byte	0x04, 0x0f
        /*0026*/ 	.short	(.L_603 - .L_602)


	//   ....[0]....
	.align		4
.L_602:
        /*0028*/ 	.word	index@(__assertfail)


	//----- nvinfo : EIATTR_ANNOTATIONS
	.align		4
.L_603:
        /*002c*/ 	.byte	0x04, 0x55
        /*002e*/ 	.short	(.L_605 - .L_604)


	//   ....[0]....
.L_604:
        /* <DEDUP_REMOVED lines=13> */


	//----- nvinfo : EIATTR_MERCURY_ISA_VERSION
	.align		4
.L_605:
        /*00e8*/ 	.byte	0x03, 0x5f
        /*00ea*/ 	.short	0x0101


	//----- nvinfo : EIATTR_INT_WARP_WIDE_INSTR_OFFSETS
	.align		4
        /*00ec*/ 	.byte	0x04, 0x31
        /*00ee*/ 	.short	(.L_607 - .L_606)


	//   ....[0]....
.L_606:
        /*00f0*/ 	.word	0x00000130


	//   ....[1]....
        /*00f4*/ 	.word	0x00000170


	//   ....[2]....
        /*00f8*/ 	.word	0x000001e0


	//----- nvinfo : EIATTR_COOP_GROUP_MASK_REGIDS
	.align		4
.L_607:
        /*00fc*/ 	.byte	0x04, 0x29
        /*00fe*/ 	.short	(.L_609 - .L_608)


	//   ....[0]....
.L_608:
        /*0100*/ 	.word	0xffffffff


	//   ....[1]....
        /*0104*/ 	.word	0xffffffff


	//   ....[2]....
        /*0108*/ 	.word	0xffffffff


	//   ....[3]....
        /*010c*/ 	.word	0xffffffff


	//   ....[4]....
        /*0110*/ 	.word	0xffffffff


	//   ....[5]....
        /*0114*/ 	.word	0xffffffff


	//   ....[6]....
        /*0118*/ 	.word	0xffffffff


	//   ....[7]....
        /*011c*/ 	.word	0xffffffff


	//   ....[8]....
        /*0120*/ 	.word	0xffffffff


	//   ....[9]....
        /*0124*/ 	.word	0xffffffff


	//   ....[10]....
        /*0128*/ 	.word	0xffffffff


	//   ....[11]....
        /*012c*/ 	.word	0xffffffff


	//   ....[12]....
        /*0130*/ 	.word	0xffffffff


	//   ....[13]....
        /*0134*/ 	.word	0xffffffff


	//   ....[14]....
        /*0138*/ 	.word	0xffffffff


	//   ....[15]....
        /*013c*/ 	.word	0xffffffff


	//   ....[16]....
        /*0140*/ 	.word	0xffffffff


	//   ....[17]....
        /*0144*/ 	.word	0xffffffff


	//   ....[18]....
        /*0148*/ 	.word	0xffffffff


	//   ....[19]....
        /*014c*/ 	.word	0xffffffff


	//   ....[20]....
        /*0150*/ 	.word	0xffffffff


	//   ....[21]....
        /*0154*/ 	.word	0xffffffff


	//   ....[22]....
        /*0158*/ 	.word	0xffffffff


	//   ....[23]....
        /*015c*/ 	.word	0xffffffff


	//   ....[24]....
        /*0160*/ 	.word	0xffffffff


	//   ....[25]....
        /*0164*/ 	.word	0xffffffff


	//   ....[26]....
        /*0168*/ 	.word	0xffffffff


	//   ....[27]....
        /*016c*/ 	.word	0xffffffff


	//   ....[28]....
        /*0170*/ 	.word	0xffffffff


	//   ....[29]....
        /*0174*/ 	.word	0xffffffff


	//   ....[30]....
        /*0178*/ 	.word	0xffffffff


	//   ....[31]....
        /*017c*/ 	.word	0xffffffff


	//   ....[32]....
        /*0180*/ 	.word	0xffffffff


	//   ....[33]....
        /*0184*/ 	.word	0xffffffff


	//   ....[34]....
        /*0188*/ 	.word	0xffffffff


	//   ....[35]....
        /*018c*/ 	.word	0xffffffff


	//   ....[36]....
        /*0190*/ 	.word	0xffffffff


	//   ....[37]....
        /*0194*/ 	.word	0xffffffff


	//   ....[38]....
        /*0198*/ 	.word	0xffffffff


	//   ....[39]....
        /*019c*/ 	.word	0xffffffff


	//   ....[40]....
        /*01a0*/ 	.word	0xffffffff


	//   ....[41]....
        /*01a4*/ 	.word	0xffffffff


	//   ....[42]....
        /*01a8*/ 	.word	0xffffffff


	//   ....[43]....
        /*01ac*/ 	.word	0xffffffff


	//   ....[44]....
        /*01b0*/ 	.word	0xffffffff


	//   ....[45]....
        /*01b4*/ 	.word	0xffffffff


	//   ....[46]....
        /*01b8*/ 	.word	0xffffffff


	//   ....[47]....
        /*01bc*/ 	.word	0xffffffff


	//   ....[48]....
        /*01c0*/ 	.word	0xffffffff


	//   ....[49]....
        /*01c4*/ 	.word	0xffffffff


	//   ....[50]....
        /*01c8*/ 	.word	0xffffffff


	//   ....[51]....
        /*01cc*/ 	.word	0xffffffff


	//   ....[52]....
        /*01d0*/ 	.word	0xffffffff


	//   ....[53]....
        /*01d4*/ 	.word	0xffffffff


	//   ....[54]....
        /*01d8*/ 	.word	0xffffffff


	//   ....[55]....
        /*01dc*/ 	.word	0xffffffff


	//   ....[56]....
        /*01e0*/ 	.word	0xffffffff


	//   ....[57]....
        /*01e4*/ 	.word	0xffffffff


	//   ....[58]....
        /*01e8*/ 	.word	0xffffffff


	//   ....[59]....
        /*01ec*/ 	.word	0xffffffff


	//   ....[60]....
        /*01f0*/ 	.word	0xffffffff


	//   ....[61]....
        /*01f4*/ 	.word	0xffffffff


	//   ....[62]....
        /*01f8*/ 	.word	0xffffffff


	//   ....[63]....
        /*01fc*/ 	.word	0xffffffff


	//   ....[64]....
        /*0200*/ 	.word	0xffffffff


	//   ....[65]....
        /*0204*/ 	.word	0xffffffff


	//   ....[66]....
        /*0208*/ 	.word	0xffffffff


	//   ....[67]....
        /*020c*/ 	.word	0xffffffff


	//   ....[68]....
        /*0210*/ 	.word	0xffffffff


	//   ....[69]....
        /*0214*/ 	.word	0xffffffff


	//   ....[70]....
        /*0218*/ 	.word	0xffffffff


	//   ....[71]....
        /*021c*/ 	.word	0xffffffff


	//   ....[72]....
        /*0220*/ 	.word	0xffffffff


	//   ....[73]....
        /*0224*/ 	.word	0xffffffff


	//   ....[74]....
        /*0228*/ 	.word	0xffffffff


	//   ....[75]....
        /*022c*/ 	.word	0xffffffff


	//   ....[76]....
        /*0230*/ 	.word	0xffffffff


	//   ....[77]....
        /*0234*/ 	.word	0xffffffff


	//   ....[78]....
        /*0238*/ 	.word	0xffffffff


	//   ....[79]....
        /*023c*/ 	.word	0xffffffff


	//   ....[80]....
        /*0240*/ 	.word	0xffffffff


	//   ....[81]....
        /*0244*/ 	.word	0xffffffff


	//   ....[82]....
        /*0248*/ 	.word	0xffffffff


	//   ....[83]....
        /*024c*/ 	.word	0xffffffff


	//   ....[84]....
        /*0250*/ 	.word	0xffffffff


	//   ....[85]....
        /*0254*/ 	.word	0xffffffff


	//   ....[86]....
        /*0258*/ 	.word	0xffffffff


	//   ....[87]....
        /*025c*/ 	.word	0xffffffff


	//   ....[88]....
        /*0260*/ 	.word	0xffffffff


	//   ....[89]....
        /*0264*/ 	.word	0xffffffff


	//   ....[90]....
        /*0268*/ 	.word	0x0500000f


	//   ....[91]....
        /*026c*/ 	.word	0x0500000f


	//   ....[92]....
        /*0270*/ 	.word	0x0500000f


	//   ....[93]....
        /*0274*/ 	.word	0x0500000f


	//   ....[94]....
        /*0278*/ 	.word	0x0500000f


	//   ....[95]....
        /*027c*/ 	.word	0x0500000f


	//   ....[96]....
        /*0280*/ 	.word	0x0500000f


	//   ....[97]....
        /*0284*/ 	.word	0x0500000f


	//   ....[98]....
        /*0288*/ 	.word	0x0500000f


	//----- nvinfo : EIATTR_COOP_GROUP_INSTR_OFFSETS
	.align		4
.L_609:
        /*028c*/ 	.byte	0x04, 0x28
        /*028e*/ 	.short	(.L_611 - .L_610)


	//   ....[0]....
.L_610:
        /*0290*/ 	.word	0x00000070


	//   ....[1]....
        /*0294*/ 	.word	0x00000140


	//   ....[2]....
        /*0298*/ 	.word	0x00000190


	//   ....[3]....
        /*029c*/ 	.word	0x000003c0


	//   ....[4]....
        /*02a0*/ 	.word	0x00000520


	//   ....[5]....
        /*02a4*/ 	.word	0x00000640


	//   ....[6]....
        /*02a8*/ 	.word	0x000007a0


	//   ....[7]....
        /*02ac*/ 	.word	0x00000dc0


	//   ....[8]....
        /*02b0*/ 	.word	0x000036e0


	//   ....[9]....
        /*02b4*/ 	.word	0x00003720


	//   ....[10]....
        /*02b8*/ 	.word	0x00003e50


	//   ....[11]....
        /*02bc*/ 	.word	0x00003f00


	//   ....[12]....
        /*02c0*/ 	.word	0x000072c0


	//   ....[13]....
        /*02c4*/ 	.word	0x00007320


	//   ....[14]....
        /*02c8*/ 	.word	0x00007370


	//   ....[15]....
        /*02cc*/ 	.word	0x00007390


	//   ....[16]....
        /*02d0*/ 	.word	0x00009150


	//   ....[17]....
        /*02d4*/ 	.word	0x00009160


	//   ....[18]....
        /*02d8*/ 	.word	0x00009190


	//   ....[19]....
        /*02dc*/ 	.word	0x000091a0


	//   ....[20]....
        /*02e0*/ 	.word	0x0000a4d0


	//   ....[21]....
        /*02e4*/ 	.word	0x0000a500


	//   ....[22]....
        /*02e8*/ 	.word	0x0000a540


	//   ....[23]....
        /*02ec*/ 	.word	0x0000a580


	//   ....[24]....
        /*02f0*/ 	.word	0x0000a5b0


	//   ....[25]....
        /*02f4*/ 	.word	0x0000a5d0


	//   ....[26]....
        /*02f8*/ 	.word	0x0000a5f0


	//   ....[27]....
        /*02fc*/ 	.word	0x0000a600


	//   ....[28]....
        /*0300*/ 	.word	0x0000a620


	//   ....[29]....
        /*0304*/ 	.word	0x0000a630


	//   ....[30]....
        /*0308*/ 	.word	0x0000a640


	//   ....[31]....
        /*030c*/ 	.word	0x0000a650


	//   ....[32]....
        /*0310*/ 	.word	0x0000a690


	//   ....[33]....
        /*0314*/ 	.word	0x0000a6b0


	//   ....[34]....
        /*0318*/ 	.word	0x0000a6d0


	//   ....[35]....
        /*031c*/ 	.word	0x0000a6f0


	//   ....[36]....
        /*0320*/ 	.word	0x0000a700


	//   ....[37]....
        /*0324*/ 	.word	0x0000a710


	//   ....[38]....
        /*0328*/ 	.word	0x0000a720


	//   ....[39]....
        /*032c*/ 	.word	0x0000a730


	//   ....[40]....
        /*0330*/ 	.word	0x0000a740


	//   ....[41]....
        /*0334*/ 	.word	0x0000a750


	//   ....[42]....
        /*0338*/ 	.word	0x0000a760


	//   ....[43]....
        /*033c*/ 	.word	0x0000a770


	//   ....[44]....
        /*0340*/ 	.word	0x0000a780


	//   ....[45]....
        /*0344*/ 	.word	0x0000a790


	//   ....[46]....
        /*0348*/ 	.word	0x0000a7a0


	//   ....[47]....
        /*034c*/ 	.word	0x0000a7b0


	//   ....[48]....
        /*0350*/ 	.word	0x0000a7c0


	//   ....[49]....
        /*0354*/ 	.word	0x0000a7d0


	//   ....[50]....
        /*0358*/ 	.word	0x0000a7f0


	//   ....[51]....
        /*035c*/ 	.word	0x0000a800


	//   ....[52]....
        /*0360*/ 	.word	0x0000a890


	//   ....[53]....
        /*0364*/ 	.word	0x0000a8d0


	//   ....[54]....
        /*0368*/ 	.word	0x0000a900


	//   ....[55]....
        /*036c*/ 	.word	0x0000a930


	//   ....[56]....
        /*0370*/ 	.word	0x0000a9a0


	//   ....[57]....
        /*0374*/ 	.word	0x0000a9e0


	//   ....[58]....
        /*0378*/ 	.word	0x0000aa20


	//   ....[59]....
        /*037c*/ 	.word	0x0000aa60


	//   ....[60]....
        /*0380*/ 	.word	0x0000aad0


	//   ....[61]....
        /*0384*/ 	.word	0x0000aaf0


	//   ....[62]....
        /*0388*/ 	.word	0x0000ab10


	//   ....[63]....
        /*038c*/ 	.word	0x0000ab30


	//   ....[64]....
        /*0390*/ 	.word	0x0000ab50


	//   ....[65]....
        /*0394*/ 	.word	0x0000ab70


	//   ....[66]....
        /*0398*/ 	.word	0x0000ab90


	//   ....[67]....
        /*039c*/ 	.word	0x0000abb0


	//   ....[68]....
        /*03a0*/ 	.word	0x0000b0f0


	//   ....[69]....
        /*03a4*/ 	.word	0x0000b120


	//   ....[70]....
        /*03a8*/ 	.word	0x0000b250


	//   ....[71]....
        /*03ac*/ 	.word	0x0000b270


	//   ....[72]....
        /*03b0*/ 	.word	0x0000b770


	//   ....[73]....
        /*03b4*/ 	.word	0x0000b7b0


	//   ....[74]....
        /*03b8*/ 	.word	0x0000b8c0


	//   ....[75]....
        /*03bc*/ 	.word	0x0000b8e0


	//   ....[76]....
        /*03c0*/ 	.word	0x0000b9d0


	//   ....[77]....
        /*03c4*/ 	.word	0x0000b9f0


	//   ....[78]....
        /*03c8*/ 	.word	0x0000baf0


	//   ....[79]....
        /*03cc*/ 	.word	0x0000bb30


	//   ....[80]....
        /*03d0*/ 	.word	0x0000c7d0


	//   ....[81]....
        /*03d4*/ 	.word	0x0000d4a0


	//   ....[82]....
        /*03d8*/ 	.word	0x0000d4d0


	//   ....[83]....
        /*03dc*/ 	.word	0x0000d590


	//   ....[84]....
        /*03e0*/ 	.word	0x0000d5a0


	//   ....[85]....
        /*03e4*/ 	.word	0x0000d630


	//   ....[86]....
        /*03e8*/ 	.word	0x0000d640


	//   ....[87]....
        /*03ec*/ 	.word	0x0000d650


	//   ....[88]....
        /*03f0*/ 	.word	0x0000d660


	//   ....[89]....
        /*03f4*/ 	.word	0x0000fdb0


	//   ....[90]....
        /*03f8*/ 	.word	0x000102b0


	//   ....[91]....
        /*03fc*/ 	.word	0x00010460


	//   ....[92]....
        /*0400*/ 	.word	0x000104b0


	//   ....[93]....
        /*0404*/ 	.word	0x00010540


	//   ....[94]....
        /*0408*/ 	.word	0x00010640


	//   ....[95]....
        /*040c*/ 	.word	0x000106a0


	//   ....[96]....
        /*0410*/ 	.word	0x000107a0


	//   ....[97]....
        /*0414*/ 	.word	0x00010800


	//   ....[98]....
        /*0418*/ 	.word	0x000108e0


	//----- nvinfo : EIATTR_REG_RECONFIG
	.align		4
.L_611:
        /*041c*/ 	.byte	0x01, 0x54
	.zero		2


	//----- nvinfo : EIATTR_SYSCALL_OFFSETS
	.align		4
        /*0420*/ 	.byte	0x04, 0x46
        /*0422*/ 	.short	(.L_613 - .L_612)


	//   ....[0]....
.L_612:
        /*0424*/ 	.word	0x00001120


	//   ....[1]....
        /*0428*/ 	.word	0x0000c280


	//   ....[2]....
        /*042c*/ 	.word	0x0000c3c0


	//   ....[3]....
        /*0430*/ 	.word	0x0000c500


	//   ....[4]....
        /*0434*/ 	.word	0x0000c620


	//   ....[5]....
        /*0438*/ 	.word	0x0000d0a0


	//----- nvinfo : EIATTR_MBARRIER_INSTR_OFFSETS
	.align		4
.L_613:
        /*043c*/ 	.byte	0x04, 0x39
        /*043e*/ 	.short	(.L_615 - .L_614)


	//   ....[0]....
.L_614:
        /*0440*/ 	.word	0x00000270
        /*0444*/ 	.word	0x000000ff
        /*0448*/ 	.word	0x00033400
        /*044c*/ 	.short	0x0100
        /*044e*/ 	.byte	0x08
	.zero		1


	//   ....[1]....
        /*0450*/ 	.word	0x00000280
        /*0454*/ 	.word	0x000000ff
        /*0458*/ 	.word	0x00033420
        /*045c*/ 	.short	0x0100
        /*045e*/ 	.byte	0x08
	.zero		1


	//   ....[2]....
        /*0460*/ 	.word	0x00000370
        /*0464*/ 	.word	0x000000ff
        /*0468*/ 	.word	0x00033430
        /*046c*/ 	.short	0x0100
        /*046e*/ 	.byte	0x08
	.zero		1


	//   ....[3]....
        /*0470*/ 	.word	0x00000380
        /*0474*/ 	.word	0x000000ff
        /*0478*/ 	.word	0x00033440
        /*047c*/ 	.short	0x0100
        /*047e*/ 	.byte	0x08
	.zero		1


	//   ....[4]....
        /*0480*/ 	.word	0x00000390
        /*0484*/ 	.word	0x000000ff
        /*0488*/ 	.word	0x00033438
        /*048c*/ 	.short	0x0100
        /*048e*/ 	.byte	0x08
	.zero		1


	//   ....[5]....
        /*0490*/ 	.word	0x000003a0
        /*0494*/ 	.word	0x000000ff
        /*0498*/ 	.word	0x00033448
        /*049c*/ 	.short	0x0100
        /*049e*/ 	.byte	0x08
	.zero		1


	//   ....[6]....
        /*04a0*/ 	.word	0x000004d0
        /*04a4*/ 	.word	0x000000ff
        /*04a8*/ 	.word	0x00033450
        /*04ac*/ 	.short	0x0100
        /*04ae*/ 	.byte	0x08
	.zero		1


	//   ....[7]....
        /*04b0*/ 	.word	0x000004e0
        /*04b4*/ 	.word	0x000000ff
        /*04b8*/ 	.word	0x00033460
        /*04bc*/ 	.short	0x0100
        /*04be*/ 	.byte	0x08
	.zero		1


	//   ....[8]....
        /*04c0*/ 	.word	0x000004f0
        /*04c4*/ 	.word	0x000000ff
        /*04c8*/ 	.word	0x00033458
        /*04cc*/ 	.short	0x0100
        /*04ce*/ 	.byte	0x08
	.zero		1


	//   ....[9]....
        /*04d0*/ 	.word	0x00000500
        /*04d4*/ 	.word	0x000000ff
        /*04d8*/ 	.word	0x00033468
        /*04dc*/ 	.short	0x0100
        /*04de*/ 	.byte	0x08
	.zero		1


	//   ....[10]....
        /*04e0*/ 	.word	0x000005f0
        /*04e4*/ 	.word	0x000000ff
        /*04e8*/ 	.word	0x00033470
        /*04ec*/ 	.short	0x0100
        /*04ee*/ 	.byte	0x06
	.zero		1


	//   ....[11]....
        /*04f0*/ 	.word	0x00000600
        /*04f4*/ 	.word	0x000000ff
        /*04f8*/ 	.word	0x00033480
        /*04fc*/ 	.short	0x0100
        /*04fe*/ 	.byte	0x06
	.zero		1


	//   ....[12]....
        /*0500*/ 	.word	0x00000610
        /*0504*/ 	.word	0x000000ff
        /*0508*/ 	.word	0x00033478
        /*050c*/ 	.short	0x0100
        /*050e*/ 	.byte	0x06
	.zero		1


	//   ....[13]....
        /*0510*/ 	.word	0x00000620
        /*0514*/ 	.word	0x000000ff
        /*0518*/ 	.word	0x00033488
        /*051c*/ 	.short	0x0100
        /*051e*/ 	.byte	0x06
	.zero		1


	//   ....[14]....
        /*0520*/ 	.word	0x00000750
        /*0524*/ 	.word	0x000000ff
        /*0528*/ 	.word	0x00033490
        /*052c*/ 	.short	0x0100
        /*052e*/ 	.byte	0x08
	.zero		1


	//   ....[15]....
        /*0530*/ 	.word	0x00000760
        /*0534*/ 	.word	0x000000ff
        /*0538*/ 	.word	0x000334a0
        /*053c*/ 	.short	0x0100
        /*053e*/ 	.byte	0x08
	.zero		1


	//   ....[16]....
        /*0540*/ 	.word	0x00000770
        /*0544*/ 	.word	0x000000ff
        /*0548*/ 	.word	0x00033498
        /*054c*/ 	.short	0x0100
        /*054e*/ 	.byte	0x08
	.zero		1


	//   ....[17]....
        /*0550*/ 	.word	0x00000780
        /*0554*/ 	.word	0x000000ff
        /*0558*/ 	.word	0x000334a8
        /*055c*/ 	.short	0x0100
        /*055e*/ 	.byte	0x08
	.zero		1


	//   ....[18]....
        /*0560*/ 	.word	0x000008b0
        /*0564*/ 	.word	0x000000ff
        /*0568*/ 	.word	0x000334b0
        /*056c*/ 	.short	0x0100
        /*056e*/ 	.byte	0x08
	.zero		1


	//   ....[19]....
        /*0570*/ 	.word	0x000008c0
        /*0574*/ 	.word	0x000000ff
        /*0578*/ 	.word	0x000334c0
        /*057c*/ 	.short	0x0100
        /*057e*/ 	.byte	0x08
	.zero		1


	//   ....[20]....
        /*0580*/ 	.word	0x000008d0
        /*0584*/ 	.word	0x000000ff
        /*0588*/ 	.word	0x000334b8
        /*058c*/ 	.short	0x0100
        /*058e*/ 	.byte	0x08
	.zero		1


	//   ....[21]....
        /*0590*/ 	.word	0x000008e0
        /*0594*/ 	.word	0x000000ff
        /*0598*/ 	.word	0x000334c8
        /*059c*/ 	.short	0x0100
        /*059e*/ 	.byte	0x08
	.zero		1


	//   ....[22]....
        /*05a0*/ 	.word	0x000014b0
        /*05a4*/ 	.word	0x000000ff
        /*05a8*/ 	.word	0x00033400
        /*05ac*/ 	.short	0x010a
        /*05ae*/ 	.byte	0x27
	.zero		1


	//   ....[23]....
        /*05b0*/ 	.word	0x00001550
        /*05b4*/ 	.word	0x00000003
        /*05b8*/ 	.word	0x00033430
        /*05bc*/ 	.short	0x010a
        /*05be*/ 	.byte	0x3f
	.zero		1


	//   ....[24]....
        /*05c0*/ 	.word	0x000015c0
        /*05c4*/ 	.word	0x00000003
        /*05c8*/ 	.word	0x00033430
        /*05cc*/ 	.short	0x010a
        /*05ce*/ 	.byte	0x3f
	.zero		1


	//   ....[25]....
        /*05d0*/ 	.word	0x00003af0
        /*05d4*/ 	.word	0x00000003
        /*05d8*/ 	.word	0x00000000
        /*05dc*/ 	.short	0x0101
        /*05de*/ 	.byte	0x3f
	.zero		1


	//   ....[26]....
        /*05e0*/ 	.word	0x000055a0
        /*05e4*/ 	.word	0x000000ff
        /*05e8*/ 	.word	0x00033430
        /*05ec*/ 	.short	0x010a
        /*05ee*/ 	.byte	0x06
	.zero		1


	//   ....[27]....
        /*05f0*/ 	.word	0x000055e0
        /*05f4*/ 	.word	0x000000ff
        /*05f8*/ 	.word	0x00033430
        /*05fc*/ 	.short	0x010a
        /*05fe*/ 	.byte	0x06
	.zero		1


	//   ....[28]....
        /*0600*/ 	.word	0x00006200
        /*0604*/ 	.word	0x000000ff
        /*0608*/ 	.word	0x00033450
        /*060c*/ 	.short	0x010a
        /*060e*/ 	.byte	0x06
	.zero		1


	//   ....[29]....
        /*0610*/ 	.word	0x00006240
        /*0614*/ 	.word	0x000000ff
        /*0618*/ 	.word	0x00033450
        /*061c*/ 	.short	0x010a
        /*061e*/ 	.byte	0x06
	.zero		1


	//   ....[30]....
        /*0620*/ 	.word	0x00008230
        /*0624*/ 	.word	0x00000004
        /*0628*/ 	.word	0x00000000
        /*062c*/ 	.short	0x0101
        /*062e*/ 	.byte	0x3f
	.zero		1


	//   ....[31]....
        /*0630*/ 	.word	0x00008540
        /*0634*/ 	.word	0x000000ff
        /*0638*/ 	.word	0x00000000
        /*063c*/ 	.short	0x0101
        /*063e*/ 	.byte	0x06
	.zero		1


	//   ....[32]....
        /*0640*/ 	.word	0x00008dc0
        /*0644*/ 	.word	0x000000ff
        /*0648*/ 	.word	0x00033450
        /*064c*/ 	.short	0x010a
        /*064e*/ 	.byte	0x04
	.zero		1


	//   ....[33]....
        /*0650*/ 	.word	0x00008e00
        /*0654*/ 	.word	0x000000ff
        /*0658*/ 	.word	0x00033450
        /*065c*/ 	.short	0x010a
        /*065e*/ 	.byte	0x04
	.zero		1


	//   ....[34]....
        /*0660*/ 	.word	0x0000a560
        /*0664*/ 	.word	0x000000ff
        /*0668*/ 	.word	0x00000000
        /*066c*/ 	.short	0x0101
        /*066e*/ 	.byte	0x04
	.zero		1


	//   ....[35]....
        /*0670*/ 	.word	0x0000b790
        /*0674*/ 	.word	0x000000ff
        /*0678*/ 	.word	0x00000000
        /*067c*/ 	.short	0x0101
        /*067e*/ 	.byte	0x27
	.zero		1


	//   ....[36]....
        /*0680*/ 	.word	0x0000ca30
        /*0684*/ 	.word	0x00000004
        /*0688*/ 	.word	0x00033480
        /*068c*/ 	.short	0x010a
        /*068e*/ 	.byte	0x3f
	.zero		1


	//   ....[37]....
        /*0690*/ 	.word	0x0000cca0
        /*0694*/ 	.word	0x00000004
        /*0698*/ 	.word	0x00033440
        /*069c*/ 	.short	0x010a
        /*069e*/ 	.byte	0x3f
	.zero		1


	//   ....[38]....
        /*06a0*/ 	.word	0x0000d7a0
        /*06a4*/ 	.word	0x000000ff
        /*06a8*/ 	.word	0x00033400
        /*06ac*/ 	.short	0x0107
        /*06ae*/ 	.byte	0x29
	.zero		1


	//   ....[39]....
        /*06b0*/ 	.word	0x0000d7f0
        /*06b4*/ 	.word	0x000000ff
        /*06b8*/ 	.word	0x00033400
        /*06bc*/ 	.short	0x0101
        /*06be*/ 	.byte	0x29
	.zero		1


	//   ....[40]....
        /*06c0*/ 	.word	0x0000d820
        /*06c4*/ 	.word	0x000000ff
        /*06c8*/ 	.word	0x00033420
        /*06cc*/ 	.short	0x010a
        /*06ce*/ 	.byte	0x29
	.zero		1


	//   ....[41]....
        /*06d0*/ 	.word	0x0000db20
        /*06d4*/ 	.word	0x00000006
        /*06d8*/ 	.word	0x00033480
        /*06dc*/ 	.short	0x010a
        /*06de*/ 	.byte	0x3f
	.zero		1


	//   ....[42]....
        /*06e0*/ 	.word	0x0000df50
        /*06e4*/ 	.word	0x00000006
        /*06e8*/ 	.word	0x00033440
        /*06ec*/ 	.short	0x010a
        /*06ee*/ 	.byte	0x3f
	.zero		1


	//   ....[43]....
        /*06f0*/ 	.word	0x0000e400
        /*06f4*/ 	.word	0x00000003
        /*06f8*/ 	.word	0x00033470
        /*06fc*/ 	.short	0x010a
        /*06fe*/ 	.byte	0x3f
	.zero		1


	//   ....[44]....
        /*0700*/ 	.word	0x0000e470
        /*0704*/ 	.word	0x00000003
        /*0708*/ 	.word	0x00033460
        /*070c*/ 	.short	0x010a
        /*070e*/ 	.byte	0x3f
	.zero		1


	//   ....[45]....
        /*0710*/ 	.word	0x0000ef50
        /*0714*/ 	.word	0x00000003
        /*0718*/ 	.word	0x00033450
        /*071c*/ 	.short	0x0101
        /*071e*/ 	.byte	0x3f
	.zero		1


	//   ....[46]....
        /*0720*/ 	.word	0x0000efc0
        /*0724*/ 	.word	0x00000003
        /*0728*/ 	.word	0x00000000
        /*072c*/ 	.short	0x0101
        /*072e*/ 	.byte	0x3f
	.zero		1


	//   ....[47]....
        /*0730*/ 	.word	0x0000f0c0
        /*0734*/ 	.word	0x00000000
        /*0738*/ 	.word	0x00033470
        /*073c*/ 	.short	0x010a
        /*073e*/ 	.byte	0x3f
	.zero		1


	//   ....[48]....
        /*0740*/ 	.word	0x0000f130
        /*0744*/ 	.word	0x00000000
        /*0748*/ 	.word	0x00033460
        /*074c*/ 	.short	0x010a
        /*074e*/ 	.byte	0x3f
	.zero		1


	//   ....[49]....
        /*0750*/ 	.word	0x0000fbd0
        /*0754*/ 	.word	0x00000000
        /*0758*/ 	.word	0x00033450
        /*075c*/ 	.short	0x0101
        /*075e*/ 	.byte	0x3f
	.zero		1


	//   ....[50]....
        /*0760*/ 	.word	0x0000fc60
        /*0764*/ 	.word	0x00000002
        /*0768*/ 	.word	0x00000000
        /*076c*/ 	.short	0x0101
        /*076e*/ 	.byte	0x3f
	.zero		1


	//   ....[51]....
        /*0770*/ 	.word	0x0000fd60
        /*0774*/ 	.word	0x00000008
        /*0778*/ 	.word	0x00033420
        /*077c*/ 	.short	0x010a
        /*077e*/ 	.byte	0x3f
	.zero		1


	//   ....[52]....
        /*0780*/ 	.word	0x0000fee0
        /*0784*/ 	.word	0x00000005
        /*0788*/ 	.word	0x00000000
        /*078c*/ 	.short	0x010a
        /*078e*/ 	.byte	0x3f
	.zero		1


	//   ....[53]....
        /*0790*/ 	.word	0x0000ff30
        /*0794*/ 	.word	0x00000007
        /*0798*/ 	.word	0x00000000
        /*079c*/ 	.short	0x010a
        /*079e*/ 	.byte	0x3f
	.zero		1


	//   ....[54]....
        /*07a0*/ 	.word	0x0000ff80
        /*07a4*/ 	.word	0x00000013
        /*07a8*/ 	.word	0x00033460
        /*07ac*/ 	.short	0x010a
        /*07ae*/ 	.byte	0x3f
	.zero		1


	//   ....[55]....
        /*07b0*/ 	.word	0x0000ffd0
        /*07b4*/ 	.word	0x00000003
        /*07b8*/ 	.word	0x00033460
        /*07bc*/ 	.short	0x010a
        /*07be*/ 	.byte	0x3f
	.zero		1


	//   ....[56]....
        /*07c0*/ 	.word	0x00010010
        /*07c4*/ 	.word	0x00000013
        /*07c8*/ 	.word	0x00033480
        /*07cc*/ 	.short	0x010a
        /*07ce*/ 	.byte	0x3f
	.zero		1


	//   ....[57]....
        /*07d0*/ 	.word	0x00010030
        /*07d4*/ 	.word	0x00000003
        /*07d8*/ 	.word	0x00033480
        /*07dc*/ 	.short	0x010a
        /*07de*/ 	.byte	0x3f
	.zero		1


	//   ....[58]....
        /*07e0*/ 	.word	0x000100a0
        /*07e4*/ 	.word	0x00000003
        /*07e8*/ 	.word	0x00033400
        /*07ec*/ 	.short	0x010a
        /*07ee*/ 	.byte	0x3f
	.zero		1


	//   ....[59]....
        /*07f0*/ 	.word	0x000100f0
        /*07f4*/ 	.word	0x00000003
        /*07f8*/ 	.word	0x00033430
        /*07fc*/ 	.short	0x010a
        /*07fe*/ 	.byte	0x3f
	.zero		1


	//   ....[60]....
        /*0800*/ 	.word	0x00010150
        /*0804*/ 	.word	0x00000008
        /*0808*/ 	.word	0x00033430
        /*080c*/ 	.short	0x010a
        /*080e*/ 	.byte	0x3f
	.zero		1


	//   ....[61]....
        /*0810*/ 	.word	0x000101b0
        /*0814*/ 	.word	0x00000008
        /*0818*/ 	.word	0x00033450
        /*081c*/ 	.short	0x010a
        /*081e*/ 	.byte	0x3f
	.zero		1


	//   ....[62]....
        /*0820*/ 	.word	0x00010210
        /*0824*/ 	.word	0x00000003
        /*0828*/ 	.word	0x00033450
        /*082c*/ 	.short	0x010a
        /*082e*/ 	.byte	0x3f
	.zero		1


	//   ....[63]....
        /*0830*/ 	.word	0x00010360
        /*0834*/ 	.word	0x00000004
        /*0838*/ 	.word	0x00033480
        /*083c*/ 	.short	0x010a
        /*083e*/ 	.byte	0x3f
	.zero		1


	//   ....[64]....
        /*0840*/ 	.word	0x000103b0
        /*0844*/ 	.word	0x00000004
        /*0848*/ 	.word	0x00033440
        /*084c*/ 	.short	0x010a
        /*084e*/ 	.byte	0x3f
	.zero		1


	//   ....[65]....
        /*0850*/ 	.word	0x00010930
        /*0854*/ 	.word	0x00000002
        /*0858*/ 	.word	0x00033420
        /*085c*/ 	.short	0x010a
        /*085e*/ 	.byte	0x3f
	.zero		1


	//   ....[66]....
        /*0860*/ 	.word	0x00010980
        /*0864*/ 	.word	0x00000006
        /*0868*/ 	.word	0x00033480
        /*086c*/ 	.short	0x010a
        /*086e*/ 	.byte	0x3f
	.zero		1


	//   ....[67]....
        /*0870*/ 	.word	0x000109d0
        /*0874*/ 	.word	0x00000006
        /*0878*/ 	.word	0x00033440
        /*087c*/ 	.short	0x010a
        /*087e*/ 	.byte	0x3f
	.zero		1


	//   ....[68]....
        /*0880*/ 	.word	0x00010a20
        /*0884*/ 	.word	0x00000003
        /*0888*/ 	.word	0x00033470
        /*088c*/ 	.short	0x010a
        /*088e*/ 	.byte	0x3f
	.zero		1


	//   ....[69]....
        /*0890*/ 	.word	0x00010a70
        /*0894*/ 	.word	0x00000003
        /*0898*/ 	.word	0x00033460
        /*089c*/ 	.short	0x010a
        /*089e*/ 	.byte	0x3f
	.zero		1


	//   ....[70]....
        /*08a0*/ 	.word	0x00010ac0
        /*08a4*/ 	.word	0x00000000
        /*08a8*/ 	.word	0x00033470
        /*08ac*/ 	.short	0x010a
        /*08ae*/ 	.byte	0x3f
	.zero		1


	//   ....[71]....
        /*08b0*/ 	.word	0x00010b10
        /*08b4*/ 	.word	0x00000000
        /*08b8*/ 	.word	0x00033460
        /*08bc*/ 	.short	0x010a
        /*08be*/ 	.byte	0x3f
	.zero		1


	//   ....[72]....
        /*08c0*/ 	.word	0x00010b60
        /*08c4*/ 	.word	0x00000008
        /*08c8*/ 	.word	0x00033420
        /*08cc*/ 	.short	0x010a
        /*08ce*/ 	.byte	0x3f
	.zero		1


	//   ....[73]....
        /*08d0*/ 	.word	0x00010bb0
        /*08d4*/ 	.word	0x00000005
        /*08d8*/ 	.word	0x00000000
        /*08dc*/ 	.short	0x010a
        /*08de*/ 	.byte	0x3f
	.zero		1


	//   ....[74]....
        /*08e0*/ 	.word	0x00010c00
        /*08e4*/ 	.word	0x00000007
        /*08e8*/ 	.word	0x00000000
        /*08ec*/ 	.short	0x010a
        /*08ee*/ 	.byte	0x3f
	.zero		1


	//   ....[75]....
        /*08f0*/ 	.word	0x00010c50
        /*08f4*/ 	.word	0x00000013
        /*08f8*/ 	.word	0x00033460
        /*08fc*/ 	.short	0x010a
        /*08fe*/ 	.byte	0x3f
	.zero		1


	//   ....[76]....
        /*0900*/ 	.word	0x00010ca0
        /*0904*/ 	.word	0x00000003
        /*0908*/ 	.word	0x00033460
        /*090c*/ 	.short	0x010a
        /*090e*/ 	.byte	0x3f
	.zero		1


	//   ....[77]....
        /*0910*/ 	.word	0x00010cf0
        /*0914*/ 	.word	0x00000013
        /*0918*/ 	.word	0x00033480
        /*091c*/ 	.short	0x010a
        /*091e*/ 	.byte	0x3f
	.zero		1


	//----- nvinfo : EIATTR_NUM_MBARRIERS
	.align		4
.L_615:
        /*0920*/ 	.byte	0x03, 0x38
        /*0922*/ 	.short	0x0016


	//----- nvinfo : EIATTR_EXIT_INSTR_OFFSETS
	.align		4
        /*0924*/ 	.byte	0x04, 0x1c
        /*0926*/ 	.short	(.L_617 - .L_616)


	//   ....[0]....
.L_616:
        /*0928*/ 	.word	0x00000a30


	//   ....[1]....
        /*092c*/ 	.word	0x0000bc50


	//   ....[2]....
        /*0930*/ 	.word	0x0000fdd0


	//   ....[3]....
        /*0934*/ 	.word	0x00010080


	//----- nvinfo : EIATTR_MAX_THREADS
	.align		4
.L_617:
        /*0938*/ 	.byte	0x04, 0x05
        /*093a*/ 	.short	(.L_619 - .L_618)
.L_618:
        /*093c*/ 	.word	0x00000180
        /*0940*/ 	.word	0x00000001
        /*0944*/ 	.word	0x00000001


	//----- nvinfo : EIATTR_CRS_STACK_SIZE
	.align		4
.L_619:
        /*0948*/ 	.byte	0x04, 0x1e
        /*094a*/ 	.short	(.L_621 - .L_620)
.L_620:
        /*094c*/ 	.word	0x00000000


	//----- nvinfo : EIATTR_CBANK_PARAM_SIZE
	.align		4
.L_621:
        /*0950*/ 	.byte	0x03, 0x19
        /*0952*/ 	.short	0x0a70


	//----- nvinfo : EIATTR_PARAM_CBANK
	.align		4
        /*0954*/ 	.byte	0x04, 0x0a
        /*0956*/ 	.short	(.L_623 - .L_622)
	.align		4
.L_622:
        /*0958*/ 	.word	index@(.nv.constant0._ZN7cutlass13device_kernelIN5flash11enable_sm90INS1_16FlashAttnFwdSm90INS1_25CollectiveMainloopFwdSm90ILi2EN4cute5tupleIJNS5_1CILi1EEES8_S8_EEENS6_IJNS7_ILi128EEENS7_ILi160EEENS7_ILi192EEEEEELi192ENS_12float_e4m3_tEfNS_4arch4Sm90ELb0ELb0ELb1ELb0ELb0ELb0ELb0ELb1ELb1ELb1ELb0ELb0EEENS1_21CollectiveEpilogueFwdINS6_IJSA_SC_SB_EEES9_NS_10bfloat16_tESG_Li256ELb0ELb1ELb0ELb1EEENS1_29StaticPersistentTileSchedulerILb0EEEEEEEEEvNT_6ParamsE)
        /*095c*/ 	.short	0x0210
        /*095e*/ 	.short	0x0a70


	//----- nvinfo : EIATTR_SW_WAR
	.align		4
.L_623:
        /*0960*/ 	.byte	0x04, 0x36
        /*0962*/ 	.short	(.L_625 - .L_624)
.L_624:
        /*0964*/ 	.word	0x00000008
.L_625:


//--------------------- .nv.info._ZN7cutlass13device_kernelIN5flash11enable_sm90INS1_16FlashAttnFwdSm90INS1_25CollectiveMainloopFwdSm90ILi2EN4cute5tupleIJNS5_1CILi2EEENS7_ILi1EEES9_EEENS6_IJNS7_ILi128EEENS7_ILi160EEENS7_ILi192EEEEEELi192ENS_12float_e4m3_tEfNS_4arch4Sm90ELb0ELb0ELb1ELb0ELb0ELb0ELb0ELb1ELb1ELb1ELb0ELb0EEENS1_21CollectiveEpilogueFwdINS6_IJSB_SD_SC_EEESA_NS_10bfloat16_tESH_Li256ELb0ELb1ELb0ELb1EEENS1_29StaticPersistentTileSchedulerILb0EEEEEEEEEvNT_6ParamsE --------------------------
	.section	.nv.info._ZN7cutlass13device_kernelIN5flash11enable_sm90INS1_16FlashAttnFwdSm90INS1_25CollectiveMainloopFwdSm90ILi2EN4cute5tupleIJNS5_1CILi2EEENS7_ILi1EEES9_EEENS6_IJNS7_ILi128EEENS7_ILi160EEENS7_ILi192EEEEEELi192ENS_12float_e4m3_tEfNS_4arch4Sm90ELb0ELb0ELb1ELb0ELb0ELb0ELb0ELb1ELb1ELb1ELb0ELb0EEENS1_21CollectiveEpilogueFwdINS6_IJSB_SD_SC_EEESA_NS_10bfloat16_tESH_Li256ELb0ELb1ELb0ELb1EEENS1_29StaticPersistentTileSchedulerILb0EEEEEEEEEvNT_6ParamsE,"",@"SHT_CUDA_INFO"
	.sectionflags	@""
	.align	4


	//----- nvinfo : EIATTR_CUDA_API_VERSION
	.align		4
        /*0000*/ 	.byte	0x04, 0x37
        /*0002*/ 	.short	(.L_627 - .L_626)
.L_626:
        /*0004*/ 	.word	0x00000082


	//----- nvinfo : EIATTR_KPARAM_INFO
	.align		4
.L_627:
        /*0008*/ 	.byte	0x04, 0x17
        /*000a*/ 	.short	(.L_629 - .L_628)
.L_628:
        /*000c*/ 	.word	0x00000000
        /*0010*/ 	.short	0x0000
        /*0012*/ 	.short	0x0070
        /*0014*/ 	.byte	0x00, 0xf0, 0x01, 0x28


	//----- nvinfo : EIATTR_SPARSE_MMA_MASK
	.align		4
.L_629:
        /*0018*/ 	.byte	0x03, 0x50
        /*001a*/ 	.short	0x0000


	//----- nvinfo : EIATTR_MAXREG_COUNT
	.align		4
        /*001c*/ 	.byte	0x03, 0x1b
        /*001e*/ 	.short	0x00a8


	//----- nvinfo : EIATTR_NUM_BARRIERS
	.align		4
        /*0020*/ 	.byte	0x02, 0x4c
        /*0022*/ 	.byte	0x10
	.zero		1


	//----- nvinfo : EIATTR_EXTERNS
	.align		4
        /*0024*/ 	.byte	0x04, 0x0f
        /*0026*/ 	.short	(.L_631 - .L_630)


	//   ....[0]....
	.align		4
.L_630:
        /*0028*/ 	.word	index@(__assertfail)


	//----- nvinfo : EIATTR_ANNOTATIONS
	.align		4
.L_631:
        /*002c*/ 	.byte	0x04, 0x55
        /*002e*/ 	.short	(.L_633 - .L_632)


	//   ....[0]....
.L_632:
        /* <DEDUP_REMOVED lines=26> */


	//----- nvinfo : EIATTR_MERCURY_ISA_VERSION
	.align		4
.L_633:
        /*01c0*/ 	.byte	0x03, 0x5f
        /*01c2*/ 	.short	0x0101


	//----- nvinfo : EIATTR_INT_WARP_WIDE_INSTR_OFFSETS
	.align		4
        /*01c4*/ 	.byte	0x04, 0x31
        /*01c6*/ 	.short	(.L_635 - .L_634)


	//   ....[0]....
.L_634:
        /*01c8*/ 	.word	0x00000130


	//   ....[1]....
        /*01cc*/ 	.word	0x00000170


	//   ....[2]....
        /*01d0*/ 	.word	0x000001e0


	//----- nvinfo : EIATTR_COOP_GROUP_MASK_REGIDS
	.align		4
.L_635:
        /*01d4*/ 	.byte	0x04, 0x29
        /*01d6*/ 	.short	(.L_637 - .L_636)


	//   ....[0]....
.L_636:
        /*01d8*/ 	.word	0xffffffff


	//   ....[1]....
        /*01dc*/ 	.word	0xffffffff


	//   ....[2]....
        /*01e0*/ 	.word	0xffffffff


	//   ....[3]....
        /*01e4*/ 	.word	0xffffffff


	//   ....[4]....
        /*01e8*/ 	.word	0xffffffff


	//   ....[5]....
        /*01ec*/ 	.word	0xffffffff


	//   ....[6]....
        /*01f0*/ 	.word	0xffffffff


	//   ....[7]....
        /*01f4*/ 	.word	0xffffffff


	//   ....[8]....
        /*01f8*/ 	.word	0xffffffff


	//   ....[9]....
        /*01fc*/ 	.word	0xffffffff


	//   ....[10]....
        /*0200*/ 	.word	0xffffffff


	//   ....[11]....
        /*0204*/ 	.word	0xffffffff


	//   ....[12]....
        /*0208*/ 	.word	0xffffffff


	//   ....[13]....
        /*020c*/ 	.word	0xffffffff


	//   ....[14]....
        /*0210*/ 	.word	0xffffffff


	//   ....[15]....
        /*0214*/ 	.word	0xffffffff


	//   ....[16]....
        /*0218*/ 	.word	0xffffffff


	//   ....[17]....
        /*021c*/ 	.word	0xffffffff


	//   ....[18]....
        /*0220*/ 	.word	0xffffffff


	//   ....[19]....
        /*0224*/ 	.word	0xffffffff


	//   ....[20]....
        /*0228*/ 	.word	0xffffffff


	//   ....[21]....
        /*022c*/ 	.word	0xffffffff


	//   ....[22]....
        /*0230*/ 	.word	0xffffffff


	//   ....[23]....
        /*0234*/ 	.word	0xffffffff


	//   ....[24]....
        /*0238*/ 	.word	0xffffffff


	//   ....[25]....
        /*023c*/ 	.word	0xffffffff


	//   ....[26]....
        /*0240*/ 	.word	0xffffffff


	//   ....[27]....
        /*0244*/ 	.word	0xffffffff


	//   ....[28]....
        /*0248*/ 	.word	0xffffffff


	//   ....[29]....
        /*024c*/ 	.word	0xffffffff


	//   ....[30]....
        /*0250*/ 	.word	0xffffffff


	//   ....[31]....
        /*0254*/ 	.word	0xffffffff


	//   ....[32]....
        /*0258*/ 	.word	0xffffffff


	//   ....[33]....
        /*025c*/ 	.word	0xffffffff


	//   ....[34]....
        /*0260*/ 	.word	0xffffffff


	//   ....[35]....
        /*0264*/ 	.word	0xffffffff


	//   ....[36]....
        /*0268*/ 	.word	0xffffffff


	//   ....[37]....
        /*026c*/ 	.word	0xffffffff


	//   ....[38]....
        /*0270*/ 	.word	0xffffffff


	//   ....[39]....
        /*0274*/ 	.word	0xffffffff


	//   ....[40]....
        /*0278*/ 	.word	0xffffffff


	//   ....[41]....
        /*027c*/ 	.word	0xffffffff


	//   ....[42]....
        /*0280*/ 	.word	0xffffffff


	//   ....[43]....
        /*0284*/ 	.word	0xffffffff


	//   ....[44]....
        /*0288*/ 	.word	0xffffffff


	//   ....[45]....
        /*028c*/ 	.word	0xffffffff


	//   ....[46]....
        /*0290*/ 	.word	0xffffffff


	//   ....[47]....
        /*0294*/ 	.word	0xffffffff


	//   ....[48]....
        /*0298*/ 	.word	0xffffffff


	//   ....[49]....
        /*029c*/ 	.word	0xffffffff


	//   ....[50]....
        /*02a0*/ 	.word	0xffffffff


	//   ....[51]....
        /*02a4*/ 	.word	0xffffffff


	//   ....[52]....
        /*02a8*/ 	.word	0xffffffff


	//   ....[53]....
        /*02ac*/ 	.word	0xffffffff


	//   ....[54]....
        /*02b0*/ 	.word	0xffffffff


	//   ....[55]....
        /*02b4*/ 	.word	0xffffffff


	//   ....[56]....
        /*02b8*/ 	.word	0xffffffff


	//   ....[57]....
        /*02bc*/ 	.word	0xffffffff


	//   ....[58]....
        /*02c0*/ 	.word	0xffffffff


	//   ....[59]....
        /*02c4*/ 	.word	0xffffffff


	//   ....[60]....
        /*02c8*/ 	.word	0xffffffff


	//   ....[61]....
        /*02cc*/ 	.word	0xffffffff


	//   ....[62]....
        /*02d0*/ 	.word	0xffffffff


	//   ....[63]....
        /*02d4*/ 	.word	0xffffffff


	//   ....[64]....
        /*02d8*/ 	.word	0xffffffff


	//   ....[65]....
        /*02dc*/ 	.word	0xffffffff


	//   ....[66]....
        /*02e0*/ 	.word	0xffffffff


	//   ....[67]....
        /*02e4*/ 	.word	0xffffffff


	//   ....[68]....
        /*02e8*/ 	.word	0xffffffff


	//   ....[69]....
        /*02ec*/ 	.word	0xffffffff


	//   ....[70]....
        /*02f0*/ 	.word	0xffffffff


	//   ....[71]....
        /*02f4*/ 	.word	0xffffffff


	//   ....[72]....
        /*02f8*/ 	.word	0xffffffff


	//   ....[73]....
        /*02fc*/ 	.word	0xffffffff


	//   ....[74]....
        /*0300*/ 	.word	0xffffffff


	//   ....[75]....
        /*0304*/ 	.word	0xffffffff


	//   ....[76]....
        /*0308*/ 	.word	0xffffffff


	//   ....[77]....
        /*030c*/ 	.word	0xffffffff


	//   ....[78]....
        /*0310*/ 	.word	0xffffffff


	//   ....[79]....
        /*0314*/ 	.word	0xffffffff


	//   ....[80]....
        /*0318*/ 	.word	0xffffffff


	//   ....[81]....
        /*031c*/ 	.word	0xffffffff


	//   ....[82]....
        /*0320*/ 	.word	0xffffffff


	//   ....[83]....
        /*0324*/ 	.word	0xffffffff


	//   ....[84]....
        /*0328*/ 	.word	0xffffffff


	//   ....[85]....
        /*032c*/ 	.word	0xffffffff


	//   ....[86]....
        /*0330*/ 	.word	0xffffffff


	//   ....[87]....
        /*0334*/ 	.word	0xffffffff


	//   ....[88]....
        /*0338*/ 	.word	0xffffffff


	//   ....[89]....
        /*033c*/ 	.word	0xffffffff


	//   ....[90]....
        /*0340*/ 	.word	0xffffffff


	//   ....[91]....
        /*0344*/ 	.word	0x0500000f


	//   ....[92]....
        /*0348*/ 	.word	0x0500000f


	//   ....[93]....
        /*034c*/ 	.word	0x0500000f


	//   ....[94]....
        /*0350*/ 	.word	0x0500000f


	//   ....[95]....
        /*0354*/ 	.word	0x0500000f


	//   ....[96]....
        /*0358*/ 	.word	0x0500000f


	//   ....[97]....
        /*035c*/ 	.word	0x0500000f


	//   ....[98]....
        /*0360*/ 	.word	0x0500000f


	//   ....[99]....
        /*0364*/ 	.word	0x0500000f


	//----- nvinfo : EIATTR_COOP_GROUP_INSTR_OFFSETS
	.align		4
.L_637:
        /*0368*/ 	.byte	0x04, 0x28
        /*036a*/ 	.short	(.L_639 - .L_638)


	//   ....[0]....
.L_638:
        /*036c*/ 	.word	0x00000070


	//   ....[1]....
        /*0370*/ 	.word	0x00000140


	//   ....[2]....
        /*0374*/ 	.word	0x00000190


	//   ....[3]....
        /*0378*/ 	.word	0x000003d0


	//   ....[4]....
        /*037c*/ 	.word	0x000005f0


	//   ....[5]....
        /*0380*/ 	.word	0x00000820


	//   ....[6]....
        /*0384*/ 	.word	0x00000aa0


	//   ....[7]....
        /*0388*/ 	.word	0x00000de0


	//   ....[8]....
        /*038c*/ 	.word	0x000012e0


	//   ....[9]....
        /*0390*/ 	.word	0x00003c30


	//   ....[10]....
        /*0394*/ 	.word	0x00003c80


	//   ....[11]....
        /*0398*/ 	.word	0x00004350


	//   ....[12]....
        /*039c*/ 	.word	0x000043d0


	//   ....[13]....
        /*03a0*/ 	.word	0x000073a0


	//   ....[14]....
        /*03a4*/ 	.word	0x000073c0


	//   ....[15]....
        /*03a8*/ 	.word	0x000073e0


	//   ....[16]....
        /*03ac*/ 	.word	0x00007400


	//   ....[17]....
        /*03b0*/ 	.word	0x00009160


	//   ....[18]....
        /*03b4*/ 	.word	0x00009170


	//   ....[19]....
        /*03b8*/ 	.word	0x000091a0


	//   ....[20]....
        /*03bc*/ 	.word	0x000091b0


	//   ....[21]....
        /*03c0*/ 	.word	0x0000a5a0


	//   ....[22]....
        /*03c4*/ 	.word	0x0000a5d0


	//   ....[23]....
        /*03c8*/ 	.word	0x0000a610


	//   ....[24]....
        /*03cc*/ 	.word	0x0000a650


	//   ....[25]....
        /*03d0*/ 	.word	0x0000a680


	//   ....[26]....
        /*03d4*/ 	.word	0x0000a6a0


	//   ....[27]....
        /*03d8*/ 	.word	0x0000a6b0


	//   ....[28]....
        /*03dc*/ 	.word	0x0000a6c0


	//   ....[29]....
        /*03e0*/ 	.word	0x0000a6d0


	//   ....[30]....
        /*03e4*/ 	.word	0x0000a6e0


	//   ....[31]....
        /*03e8*/ 	.word	0x0000a6f0


	//   ....[32]....
        /*03ec*/ 	.word	0x0000a700


	//   ....[33]....
        /*03f0*/ 	.word	0x0000a750


	//   ....[34]....
        /*03f4*/ 	.word	0x0000a780


	//   ....[35]....
        /*03f8*/ 	.word	0x0000a820


	//   ....[36]....
        /*03fc*/ 	.word	0x0000a860


	//   ....[37]....
        /*0400*/ 	.word	0x0000a8a0


	//   ....[38]....
        /*0404*/ 	.word	0x0000a8c0


	//   ....[39]....
        /*0408*/ 	.word	0x0000a8f0


	//   ....[40]....
        /*040c*/ 	.word	0x0000a920


	//   ....[41]....
        /*0410*/ 	.word	0x0000a940


	//   ....[42]....
        /*0414*/ 	.word	0x0000a960


	//   ....[43]....
        /*0418*/ 	.word	0x0000a980


	//   ....[44]....
        /*041c*/ 	.word	0x0000a990


	//   ....[45]....
        /*0420*/ 	.word	0x0000a9d0


	//   ....[46]....
        /*0424*/ 	.word	0x0000aa00


	//   ....[47]....
        /*0428*/ 	.word	0x0000aa30


	//   ....[48]....
        /*042c*/ 	.word	0x0000aa50


	//   ....[49]....
        /*0430*/ 	.word	0x0000aa70


	//   ....[50]....
        /*0434*/ 	.word	0x0000aa90


	//   ....[51]....
        /*0438*/ 	.word	0x0000aab0


	//   ....[52]....
        /*043c*/ 	.word	0x0000aac0


	//   ....[53]....
        /*0440*/ 	.word	0x0000aad0


	//   ....[54]....
        /*0444*/ 	.word	0x0000aae0


	//   ....[55]....
        /*0448*/ 	.word	0x0000aaf0


	//   ....[56]....
        /*044c*/ 	.word	0x0000ab00


	//   ....[57]....
        /*0450*/ 	.word	0x0000ab20


	//   ....[58]....
        /*0454*/ 	.word	0x0000ab40


	//   ....[59]....
        /*0458*/ 	.word	0x0000ab60


	//   ....[60]....
        /*045c*/ 	.word	0x0000abc0


	//   ....[61]....
        /*0460*/ 	.word	0x0000abd0


	//   ....[62]....
        /*0464*/ 	.word	0x0000abe0


	//   ....[63]....
        /*0468*/ 	.word	0x0000abf0


	//   ....[64]....
        /*046c*/ 	.word	0x0000ac00


	//   ....[65]....
        /*0470*/ 	.word	0x0000ac10


	//   ....[66]....
        /*0474*/ 	.word	0x0000ac20


	//   ....[67]....
        /*0478*/ 	.word	0x0000ac30


	//   ....[68]....
        /*047c*/ 	.word	0x0000ac40


	//   ....[69]....
        /*0480*/ 	.word	0x0000b180


	//   ....[70]....
        /*0484*/ 	.word	0x0000b1b0


	//   ....[71]....
        /*0488*/ 	.word	0x0000b290


	//   ....[72]....
        /*048c*/ 	.word	0x0000b2b0


	//   ....[73]....
        /*0490*/ 	.word	0x0000b7c0


	//   ....[74]....
        /*0494*/ 	.word	0x0000b7f0


	//   ....[75]....
        /*0498*/ 	.word	0x0000b900


	//   ....[76]....
        /*049c*/ 	.word	0x0000b920


	//   ....[77]....
        /*04a0*/ 	.word	0x0000ba10


	//   ....[78]....
        /*04a4*/ 	.word	0x0000ba30


	//   ....[79]....
        /*04a8*/ 	.word	0x0000bb30


	//   ....[80]....
        /*04ac*/ 	.word	0x0000bb70


	//   ....[81]....
        /*04b0*/ 	.word	0x0000c8d0


	//   ....[82]....
        /*04b4*/ 	.word	0x0000d6b0


	//   ....[83]....
        /*04b8*/ 	.word	0x0000d6e0


	//   ....[84]....
        /*04bc*/ 	.word	0x0000d7c0


	//   ....[85]....
        /*04c0*/ 	.word	0x0000d7d0


	//   ....[86]....
        /*04c4*/ 	.word	0x0000d860


	//   ....[87]....
        /*04c8*/ 	.word	0x0000d870


	//   ....[88]....
        /*04cc*/ 	.word	0x0000d880


	//   ....[89]....
        /*04d0*/ 	.word	0x0000d890


	//   ....[90]....
        /*04d4*/ 	.word	0x00010060


	//   ....[91]....
        /*04d8*/ 	.word	0x00010580


	//   ....[92]....
        /*04dc*/ 	.word	0x00010750


	//   ....[93]....
        /*04e0*/ 	.word	0x000107b0


	//   ....[94]....
        /*04e4*/ 	.word	0x00010840


	//   ....[95]....
        /*04e8*/ 	.word	0x00010950


	//   ....[96]....
        /*04ec*/ 	.word	0x000109b0


	//   ....[97]....
        /*04f0*/ 	.word	0x00010ab0


	//   ....[98]....
        /*04f4*/ 	.word	0x00010b10


	//   ....[99]....
        /*04f8*/ 	.word	0x00010bf0


	//----- nvinfo : EIATTR_REG_RECONFIG
	.align		4
.L_639:
        /*04fc*/ 	.byte	0x01, 0x54
	.zero		2


	//----- nvinfo : EIATTR_SYSCALL_OFFSETS
	.align		4
        /*0500*/ 	.byte	0x04, 0x46
        /*0502*/ 	.short	(.L_641 - .L_640)


	//   ....[0]....
.L_640:
        /*0504*/ 	.word	0x00001640


	//   ....[1]....
        /*0508*/ 	.word	0x0000c340


	//   ....[2]....
        /*050c*/ 	.word	0x0000c4c0


	//   ....[3]....
        /*0510*/ 	.word	0x0000c600


	//   ....[4]....
        /*0514*/ 	.word	0x0000c720


	//   ....[5]....
        /*0518*/ 	.word	0x0000d2a0


	//----- nvinfo : EIATTR_MBARRIER_INSTR_OFFSETS
	.align		4
.L_641:
        /*051c*/ 	.byte	0x04, 0x39
        /*051e*/ 	.short	(.L_643 - .L_642)


	//   ....[0]....
.L_642:
        /*0520*/ 	.word	0x00000270
        /*0524*/ 	.word	0x000000ff
        /*0528*/ 	.word	0x00033400
        /*052c*/ 	.short	0x0100
        /*052e*/ 	.byte	0x08
	.zero		1


	//   ....[1]....
        /*0530*/ 	.word	0x00000280
        /*0534*/ 	.word	0x000000ff
        /*0538*/ 	.word	0x00033420
        /*053c*/ 	.short	0x0100
        /*053e*/ 	.byte	0x08
	.zero		1


	//   ....[2]....
        /*0540*/ 	.word	0x00000370
        /*0544*/ 	.word	0x000000ff
        /*0548*/ 	.word	0x00033430
        /*054c*/ 	.short	0x0100
        /*054e*/ 	.byte	0x08
	.zero		1


	//   ....[3]....
        /*0550*/ 	.word	0x00000380
        /*0554*/ 	.word	0x000000ff
        /*0558*/ 	.word	0x00033440
        /*055c*/ 	.short	0x0100
        /*055e*/ 	.byte	0x08
	.zero		1


	//   ....[4]....
        /*0560*/ 	.word	0x00000390
        /*0564*/ 	.word	0x000000ff
        /*0568*/ 	.word	0x00033438
        /*056c*/ 	.short	0x0100
        /*056e*/ 	.byte	0x08
	.zero		1


	//   ....[5]....
        /*0570*/ 	.word	0x000003a0
        /*0574*/ 	.word	0x000000ff
        /*0578*/ 	.word	0x00033448
        /*057c*/ 	.short	0x0100
        /*057e*/ 	.byte	0x08
	.zero		1


	//   ....[6]....
        /*0580*/ 	.word	0x000005a0
        /*0584*/ 	.word	0x000000ff
        /*0588*/ 	.word	0x00033450
        /*058c*/ 	.short	0x0100
        /*058e*/ 	.byte	0x08
	.zero		1


	//   ....[7]....
        /*0590*/ 	.word	0x000005b0
        /*0594*/ 	.word	0x000000ff
        /*0598*/ 	.word	0x00033460
        /*059c*/ 	.short	0x0100
        /*059e*/ 	.byte	0x08
	.zero		1


	//   ....[8]....
        /*05a0*/ 	.word	0x000005c0
        /*05a4*/ 	.word	0x000000ff
        /*05a8*/ 	.word	0x00033458
        /*05ac*/ 	.short	0x0100
        /*05ae*/ 	.byte	0x08
	.zero		1


	//   ....[9]....
        /*05b0*/ 	.word	0x000005d0
        /*05b4*/ 	.word	0x000000ff
        /*05b8*/ 	.word	0x00033468
        /*05bc*/ 	.short	0x0100
        /*05be*/ 	.byte	0x08
	.zero		1


	//   ....[10]....
        /*05c0*/ 	.word	0x000007d0
        /*05c4*/ 	.word	0x000000ff
        /*05c8*/ 	.word	0x00033470
        /*05cc*/ 	.short	0x0100
        /*05ce*/ 	.byte	0x08
	.zero		1


	//   ....[11]....
        /*05d0*/ 	.word	0x000007e0
        /*05d4*/ 	.word	0x000000ff
        /*05d8*/ 	.word	0x00033480
        /*05dc*/ 	.short	0x0100
        /*05de*/ 	.byte	0x08
	.zero		1


	//   ....[12]....
        /*05e0*/ 	.word	0x000007f0
        /*05e4*/ 	.word	0x000000ff
        /*05e8*/ 	.word	0x00033478
        /*05ec*/ 	.short	0x0100
        /*05ee*/ 	.byte	0x08
	.zero		1


	//   ....[13]....
        /*05f0*/ 	.word	0x00000800
        /*05f4*/ 	.word	0x000000ff
        /*05f8*/ 	.word	0x00033488
        /*05fc*/ 	.short	0x0100
        /*05fe*/ 	.byte	0x08
	.zero		1


	//   ....[14]....
        /*0600*/ 	.word	0x00000a50
        /*0604*/ 	.word	0x000000ff
        /*0608*/ 	.word	0x00033490
        /*060c*/ 	.short	0x0100
        /*060e*/ 	.byte	0x08
	.zero		1


	//   ....[15]....
        /*0610*/ 	.word	0x00000a60
        /*0614*/ 	.word	0x000000ff
        /*0618*/ 	.word	0x000334a0
        /*061c*/ 	.short	0x0100
        /*061e*/ 	.byte	0x08
	.zero		1


	//   ....[16]....
        /*0620*/ 	.word	0x00000a70
        /*0624*/ 	.word	0x000000ff
        /*0628*/ 	.word	0x00033498
        /*062c*/ 	.short	0x0100
        /*062e*/ 	.byte	0x08
	.zero		1


	//   ....[17]....
        /*0630*/ 	.word	0x00000a80
        /*0634*/ 	.word	0x000000ff
        /*0638*/ 	.word	0x000334a8
        /*063c*/ 	.short	0x0100
        /*063e*/ 	.byte	0x08
	.zero		1


	//   ....[18]....
        /*0640*/ 	.word	0x00000d30
        /*0644*/ 	.word	0x000000ff
        /*0648*/ 	.word	0x000334b0
        /*064c*/ 	.short	0x0100
        /*064e*/ 	.byte	0x08
	.zero		1


	//   ....[19]....
        /*0650*/ 	.word	0x00000d40
        /*0654*/ 	.word	0x000000ff
        /*0658*/ 	.word	0x000334c0
        /*065c*/ 	.short	0x0100
        /*065e*/ 	.byte	0x08
	.zero		1


	//   ....[20]....
        /*0660*/ 	.word	0x00000d50
        /*0664*/ 	.word	0x000000ff
        /*0668*/ 	.word	0x000334b8
        /*066c*/ 	.short	0x0100
        /*066e*/ 	.byte	0x08
	.zero		1


	//   ....[21]....
        /*0670*/ 	.word	0x00000d60
        /*0674*/ 	.word	0x000000ff
        /*0678*/ 	.word	0x000334c8
        /*067c*/ 	.short	0x0100
        /*067e*/ 	.byte	0x08
	.zero		1


	//   ....[22]....
        /*0680*/ 	.word	0x000019d0
        /*0684*/ 	.word	0x000000ff
        /*0688*/ 	.word	0x00033400
        /*068c*/ 	.short	0x010a
        /*068e*/ 	.byte	0x27
	.zero		1


	//   ....[23]....
        /*0690*/ 	.word	0x00001a70
        /*0694*/ 	.word	0x00000003
        /*0698*/ 	.word	0x00033430
        /*069c*/ 	.short	0x010a
        /*069e*/ 	.byte	0x3f
	.zero		1


	//   ....[24]....
        /*06a0*/ 	.word	0x00001ab0
        /*06a4*/ 	.word	0x00000003
        /*06a8*/ 	.word	0x00033430
        /*06ac*/ 	.short	0x010a
        /*06ae*/ 	.byte	0x3f
	.zero		1


	//   ....[25]....
        /*06b0*/ 	.word	0x00004630
        /*06b4*/ 	.word	0x00000003
        /*06b8*/ 	.word	0x00000000
        /*06bc*/ 	.short	0x0101
        /*06be*/ 	.byte	0x3f
	.zero		1


	//   ....[26]....
        /*06c0*/ 	.word	0x00005560
        /*06c4*/ 	.word	0x000000ff
        /*06c8*/ 	.word	0x00033430
        /*06cc*/ 	.short	0x010a
        /*06ce*/ 	.byte	0x06
	.zero		1


	//   ....[27]....
        /*06d0*/ 	.word	0x000055a0
        /*06d4*/ 	.word	0x000000ff
        /*06d8*/ 	.word	0x00033430
        /*06dc*/ 	.short	0x010a
        /*06de*/ 	.byte	0x06
	.zero		1


	//   ....[28]....
        /*06e0*/ 	.word	0x000061e0
        /*06e4*/ 	.word	0x000000ff
        /*06e8*/ 	.word	0x00033450
        /*06ec*/ 	.short	0x010a
        /*06ee*/ 	.byte	0x06
	.zero		1


	//   ....[29]....
        /*06f0*/ 	.word	0x00006220
        /*06f4*/ 	.word	0x000000ff
        /*06f8*/ 	.word	0x00033450
        /*06fc*/ 	.short	0x010a
        /*06fe*/ 	.byte	0x06
	.zero		1


	//   ....[30]....
        /*0700*/ 	.word	0x00008280
        /*0704*/ 	.word	0x00000003
        /*0708*/ 	.word	0x00000000
        /*070c*/ 	.short	0x0101
        /*070e*/ 	.byte	0x3f
	.zero		1


	//   ....[31]....
        /*0710*/ 	.word	0x00008550
        /*0714*/ 	.word	0x000000ff
        /*0718*/ 	.word	0x00000000
        /*071c*/ 	.short	0x0101
        /*071e*/ 	.byte	0x07
	.zero		1


	//   ....[32]....
        /*0720*/ 	.word	0x00008dd0
        /*0724*/ 	.word	0x000000ff
        /*0728*/ 	.word	0x00033450
        /*072c*/ 	.short	0x010a
        /*072e*/ 	.byte	0x04
	.zero		1


	//   ....[33]....
        /*0730*/ 	.word	0x00008e10
        /*0734*/ 	.word	0x000000ff
        /*0738*/ 	.word	0x00033450
        /*073c*/ 	.short	0x010a
        /*073e*/ 	.byte	0x04
	.zero		1


	//   ....[34]....
        /*0740*/ 	.word	0x0000a670
        /*0744*/ 	.word	0x000000ff
        /*0748*/ 	.word	0x00000000
        /*074c*/ 	.short	0x0101
        /*074e*/ 	.byte	0x04
	.zero		1


	//   ....[35]....
        /*0750*/ 	.word	0x0000b7a0
        /*0754*/ 	.word	0x000000ff
        /*0758*/ 	.word	0x00000000
        /*075c*/ 	.short	0x0101
        /*075e*/ 	.byte	0x04
	.zero		1


	//   ....[36]....
        /*0760*/ 	.word	0x0000b800
        /*0764*/ 	.word	0x000000ff
        /*0768*/ 	.word	0x00000000
        /*076c*/ 	.short	0x0101
        /*076e*/ 	.byte	0x27
	.zero		1


	//   ....[37]....
        /*0770*/ 	.word	0x0000cb10
        /*0774*/ 	.word	0x00000004
        /*0778*/ 	.word	0x00033480
        /*077c*/ 	.short	0x010a
        /*077e*/ 	.byte	0x3f
	.zero		1


	//   ....[38]....
        /*0780*/ 	.word	0x0000ce60
        /*0784*/ 	.word	0x00000004
        /*0788*/ 	.word	0x00033440
        /*078c*/ 	.short	0x010a
        /*078e*/ 	.byte	0x3f
	.zero		1


	//   ....[39]....
        /*0790*/ 	.word	0x0000d9d0
        /*0794*/ 	.word	0x000000ff
        /*0798*/ 	.word	0x00033400
        /*079c*/ 	.short	0x0107
        /*079e*/ 	.byte	0x29
	.zero		1


	//   ....[40]....
        /*07a0*/ 	.word	0x0000da20
        /*07a4*/ 	.word	0x000000ff
        /*07a8*/ 	.word	0x00033400
        /*07ac*/ 	.short	0x0101
        /*07ae*/ 	.byte	0x29
	.zero		1


	//   ....[41]....
        /*07b0*/ 	.word	0x0000da50
        /*07b4*/ 	.word	0x000000ff
        /*07b8*/ 	.word	0x00033420
        /*07bc*/ 	.short	0x010a
        /*07be*/ 	.byte	0x29
	.zero		1


	//   ....[42]....
        /*07c0*/ 	.word	0x0000dd30
        /*07c4*/ 	.word	0x00000006
        /*07c8*/ 	.word	0x00033480
        /*07cc*/ 	.short	0x010a
        /*07ce*/ 	.byte	0x3f
	.zero		1


	//   ....[43]....
        /*07d0*/ 	.word	0x0000e260
        /*07d4*/ 	.word	0x00000006
        /*07d8*/ 	.word	0x00033440
        /*07dc*/ 	.short	0x010a
        /*07de*/ 	.byte	0x3f
	.zero		1


	//   ....[44]....
        /*07e0*/ 	.word	0x0000e750
        /*07e4*/ 	.word	0x00000003
        /*07e8*/ 	.word	0x00033470
        /*07ec*/ 	.short	0x010a
        /*07ee*/ 	.byte	0x3f
	.zero		1


	//   ....[45]....
        /*07f0*/ 	.word	0x0000e7c0
        /*07f4*/ 	.word	0x00000003
        /*07f8*/ 	.word	0x00033460
        /*07fc*/ 	.short	0x010a
        /*07fe*/ 	.byte	0x3f
	.zero		1


	//   ....[46]....
        /*0800*/ 	.word	0x0000f1d0
        /*0804*/ 	.word	0x00000003
        /*0808*/ 	.word	0x00033450
        /*080c*/ 	.short	0x0101
        /*080e*/ 	.byte	0x3f
	.zero		1


	//   ....[47]....
        /*0810*/ 	.word	0x0000f260
        /*0814*/ 	.word	0x00000003
        /*0818*/ 	.word	0x00000000
        /*081c*/ 	.short	0x0101
        /*081e*/ 	.byte	0x3f
	.zero		1


	//   ....[48]....
        /*0820*/ 	.word	0x0000f370
        /*0824*/ 	.word	0x00000000
        /*0828*/ 	.word	0x00033470
        /*082c*/ 	.short	0x010a
        /*082e*/ 	.byte	0x3f
	.zero		1


	//   ....[49]....
        /*0830*/ 	.word	0x0000f400
        /*0834*/ 	.word	0x00000000
        /*0838*/ 	.word	0x00033460
        /*083c*/ 	.short	0x010a
        /*083e*/ 	.byte	0x3f
	.zero		1


	//   ....[50]....
        /*0840*/ 	.word	0x0000fe20
        /*0844*/ 	.word	0x00000000
        /*0848*/ 	.word	0x00033450
        /*084c*/ 	.short	0x0101
        /*084e*/ 	.byte	0x3f
	.zero		1


	//   ....[51]....
        /*0850*/ 	.word	0x0000feb0
        /*0854*/ 	.word	0x00000000
        /*0858*/ 	.word	0x00000000
        /*085c*/ 	.short	0x0101
        /*085e*/ 	.byte	0x3f
	.zero		1


	//   ....[52]....
        /*0860*/ 	.word	0x00010010
        /*0864*/ 	.word	0x00000009
        /*0868*/ 	.word	0x00033420
        /*086c*/ 	.short	0x010a
        /*086e*/ 	.byte	0x3f
	.zero		1


	//   ....[53]....
        /*0870*/ 	.word	0x00010180
        /*0874*/ 	.word	0x00000005
        /*0878*/ 	.word	0x00000000
        /*087c*/ 	.short	0x010a
        /*087e*/ 	.byte	0x3f
	.zero		1


	//   ....[54]....
        /*0880*/ 	.word	0x000101f0
        /*0884*/ 	.word	0x00000007
        /*0888*/ 	.word	0x00000000
        /*088c*/ 	.short	0x010a
        /*088e*/ 	.byte	0x3f
	.zero		1


	//   ....[55]....
        /*0890*/ 	.word	0x00010250
        /*0894*/ 	.word	0x00000005
        /*0898*/ 	.word	0x00033460
        /*089c*/ 	.short	0x010a
        /*089e*/ 	.byte	0x3f
	.zero		1


	//   ....[56]....
        /*08a0*/ 	.word	0x000102a0
        /*08a4*/ 	.word	0x00000003
        /*08a8*/ 	.word	0x00033460
        /*08ac*/ 	.short	0x010a
        /*08ae*/ 	.byte	0x3f
	.zero		1


	//   ....[57]....
        /*08b0*/ 	.word	0x000102e0
        /*08b4*/ 	.word	0x00000005
        /*08b8*/ 	.word	0x00033480
        /*08bc*/ 	.short	0x010a
        /*08be*/ 	.byte	0x3f
	.zero		1


	//   ....[58]....
        /*08c0*/ 	.word	0x00010300
        /*08c4*/ 	.word	0x00000003
        /*08c8*/ 	.word	0x00033480
        /*08cc*/ 	.short	0x010a
        /*08ce*/ 	.byte	0x3f
	.zero		1


	//   ....[59]....
        /*08d0*/ 	.word	0x00010370
        /*08d4*/ 	.word	0x00000003
        /*08d8*/ 	.word	0x00033400
        /*08dc*/ 	.short	0x010a
        /*08de*/ 	.byte	0x3f
	.zero		1


	//   ....[60]....
        /*08e0*/ 	.word	0x000103c0
        /*08e4*/ 	.word	0x00000003
        /*08e8*/ 	.word	0x00033430
        /*08ec*/ 	.short	0x010a
        /*08ee*/ 	.byte	0x3f
	.zero		1


	//   ....[61]....
        /*08f0*/ 	.word	0x00010420
        /*08f4*/ 	.word	0x00000008
        /*08f8*/ 	.word	0x00033430
        /*08fc*/ 	.short	0x010a
        /*08fe*/ 	.byte	0x3f
	.zero		1


	//   ....[62]....
        /*0900*/ 	.word	0x00010480
        /*0904*/ 	.word	0x00000008
        /*0908*/ 	.word	0x00033450
        /*090c*/ 	.short	0x010a
        /*090e*/ 	.byte	0x3f
	.zero		1


	//   ....[63]....
        /*0910*/ 	.word	0x000104e0
        /*0914*/ 	.word	0x00000005
        /*0918*/ 	.word	0x00033450
        /*091c*/ 	.short	0x010a
        /*091e*/ 	.byte	0x3f
	.zero		1


	//   ....[64]....
        /*0920*/ 	.word	0x00010630
        /*0924*/ 	.word	0x00000004
        /*0928*/ 	.word	0x00033480
        /*092c*/ 	.short	0x010a
        /*092e*/ 	.byte	0x3f
	.zero		1


	//   ....[65]....
        /*0930*/ 	.word	0x00010680
        /*0934*/ 	.word	0x00000004
        /*0938*/ 	.word	0x00033440
        /*093c*/ 	.short	0x010a
        /*093e*/ 	.byte	0x3f
	.zero		1


	//   ....[66]....
        /*0940*/ 	.word	0x00010c40
        /*0944*/ 	.word	0x00000002
        /*0948*/ 	.word	0x00033420
        /*094c*/ 	.short	0x010a
        /*094e*/ 	.byte	0x3f
	.zero		1


	//   ....[67]....
        /*0950*/ 	.word	0x00010c90
        /*0954*/ 	.word	0x00000006
        /*0958*/ 	.word	0x00033480
        /*095c*/ 	.short	0x010a
        /*095e*/ 	.byte	0x3f
	.zero		1


	//   ....[68]....
        /*0960*/ 	.word	0x00010ce0
        /*0964*/ 	.word	0x00000006
        /*0968*/ 	.word	0x00033440
        /*096c*/ 	.short	0x010a
        /*096e*/ 	.byte	0x3f
	.zero		1


	//   ....[69]....
        /*0970*/ 	.word	0x00010d30
        /*0974*/ 	.word	0x00000003
        /*0978*/ 	.word	0x00033470
        /*097c*/ 	.short	0x010a
        /*097e*/ 	.byte	0x3f
	.zero		1


	//   ....[70]....
        /*0980*/ 	.word	0x00010d80
        /*0984*/ 	.word	0x00000003
        /*0988*/ 	.word	0x00033460
        /*098c*/ 	.short	0x010a
        /*098e*/ 	.byte	0x3f
	.zero		1


	//   ....[71]....
        /*0990*/ 	.word	0x00010dd0
        /*0994*/ 	.word	0x00000000
        /*0998*/ 	.word	0x00033470
        /*099c*/ 	.short	0x010a
        /*099e*/ 	.byte	0x3f
	.zero		1


	//   ....[72]....
        /*09a0*/ 	.word	0x00010e20
        /*09a4*/ 	.word	0x00000000
        /*09a8*/ 	.word	0x00033460
        /*09ac*/ 	.short	0x010a
        /*09ae*/ 	.byte	0x3f
	.zero		1


	//   ....[73]....
        /*09b0*/ 	.word	0x00010e70
        /*09b4*/ 	.word	0x00000009
        /*09b8*/ 	.word	0x00033420
        /*09bc*/ 	.short	0x010a
        /*09be*/ 	.byte	0x3f
	.zero		1


	//   ....[74]....
        /*09c0*/ 	.word	0x00010ec0
        /*09c4*/ 	.word	0x00000005
        /*09c8*/ 	.word	0x00000000
        /*09cc*/ 	.short	0x010a
        /*09ce*/ 	.byte	0x3f
	.zero		1


	//   ....[75]....
        /*09d0*/ 	.word	0x00010f10
        /*09d4*/ 	.word	0x00000007
        /*09d8*/ 	.word	0x00000000
        /*09dc*/ 	.short	0x010a
        /*09de*/ 	.byte	0x3f
	.zero		1


	//   ....[76]....
        /*09e0*/ 	.word	0x00010f60
        /*09e4*/ 	.word	0x00000005
        /*09e8*/ 	.word	0x00033460
        /*09ec*/ 	.short	0x010a
        /*09ee*/ 	.byte	0x3f
	.zero		1


	//   ....[77]....
        /*09f0*/ 	.word	0x00010fb0
        /*09f4*/ 	.word	0x00000003
        /*09f8*/ 	.word	0x00033460
        /*09fc*/ 	.short	0x010a
        /*09fe*/ 	.byte	0x3f
	.zero		1


	//   ....[78]....
        /*0a00*/ 	.word	0x00011000
        /*0a04*/ 	.word	0x00000005
        /*0a08*/ 	.word	0x00033480
        /*0a0c*/ 	.short	0x010a
        /*0a0e*/ 	.byte	0x3f
	.zero		1


	//----- nvinfo : EIATTR_NUM_MBARRIERS
	.align		4
.L_643:
        /*0a10*/ 	.byte	0x03, 0x38
        /*0a12*/ 	.short	0x0016


	//----- nvinfo : EIATTR_EXIT_INSTR_OFFSETS
	.align		4
        /*0a14*/ 	.byte	0x04, 0x1c
        /*0a16*/ 	.short	(.L_645 - .L_644)


	//   ....[0]....
.L_644:
        /*0a18*/ 	.word	0x00000f50


	//   ....[1]....
        /*0a1c*/ 	.word	0x0000bc90


	//   ....[2]....
        /*0a20*/ 	.word	0x00010080


	//   ....[3]....
        /*0a24*/ 	.word	0x00010350


	//----- nvinfo : EIATTR_MAX_THREADS
	.align		4
.L_645:
        /*0a28*/ 	.byte	0x04, 0x05
        /*0a2a*/ 	.short	(.L_647 - .L_646)
.L_646:
        /*0a2c*/ 	.word	0x00000180
        /*0a30*/ 	.word	0x00000001
        /*0a34*/ 	.word	0x00000001


	//----- nvinfo : EIATTR_CRS_STACK_SIZE
	.align		4
.L_647:
        /*0a38*/ 	.byte	0x04, 0x1e
        /*0a3a*/ 	.short	(.L_649 - .L_648)
.L_648:
        /*0a3c*/ 	.word	0x00000000


	//----- nvinfo : EIATTR_CBANK_PARAM_SIZE
	.align		4
.L_649:
        /*0a40*/ 	.byte	0x03, 0x19
        /*0a42*/ 	.short	0x0a70


	//----- nvinfo : EIATTR_PARAM_CBANK
	.align		4
        /*0a44*/ 	.byte	0x04, 0x0a
        /*0a46*/ 	.short	(.L_651 - .L_650)
	.align		4
.L_650:
        /*0a48*/ 	.word	index@(.nv.constant0._ZN7cutlass13device_kernelIN5flash11enable_sm90INS1_16FlashAttnFwdSm90INS1_25CollectiveMainloopFwdSm90ILi2EN4cute5tupleIJNS5_1CILi2EEENS7_ILi1EEES9_EEENS6_IJNS7_ILi128EEENS7_ILi160EEENS7_ILi192EEEEEELi192ENS_12float_e4m3_tEfNS_4arch4Sm90ELb0ELb0ELb1ELb0ELb0ELb0ELb0ELb1ELb1ELb1ELb0ELb0EEENS1_21CollectiveEpilogueFwdINS6_IJSB_SD_SC_EEESA_NS_10bfloat16_tESH_Li256ELb0ELb1ELb0ELb1EEENS1_29StaticPersistentTileSchedulerILb0EEEEEEEEEvNT_6ParamsE)
        /*0a4c*/ 	.short	0x0210
        /*0a4e*/ 	.short	0x0a70


	//----- nvinfo : EIATTR_SW_WAR
	.align		4
.L_651:
        /*0a50*/ 	.byte	0x04, 0x36
        /*0a52*/ 	.short	(.L_653 - .L_652)
.L_652:
        /*0a54*/ 	.word	0x00000008
.L_653:


//--------------------- .nv.info._ZN7cutlass13device_kernelIN5flash11enable_sm90INS1_16FlashAttnFwdSm90INS1_25CollectiveMainloopFwdSm90ILi2EN4cute5tupleIJNS5_1CILi1EEES8_S8_EEENS6_IJNS7_ILi128EEENS7_ILi160EEENS7_ILi192EEEEEELi192ENS_12float_e4m3_tEfNS_4arch4Sm90ELb0ELb0ELb1ELb1ELb0ELb0ELb0ELb1ELb1ELb1ELb0ELb0EEENS1_21CollectiveEpilogueFwdINS6_IJSA_SC_SB_EEES9_NS_10bfloat16_tESG_Li256ELb1ELb1ELb0ELb1EEENS1_36VarlenDynamicPersistentTileSchedulerILi128ELi160ELi256ELi128ELb0ELb1ELb1ELb0ELb1ELb1EEEEEEEEEvNT_6ParamsE --------------------------
	.section	.nv.info._ZN7cutlass13device_kernelIN5flash11enable_sm90INS1_16FlashAttnFwdSm90INS1_25CollectiveMainloopFwdSm90ILi2EN4cute5tupleIJNS5_1CILi1EEES8_S8_EEENS6_IJNS7_ILi128EEENS7_ILi160EEENS7_ILi192EEEEEELi192ENS_12float_e4m3_tEfNS_4arch4Sm90ELb0ELb0ELb1ELb1ELb0ELb0ELb0ELb1ELb1ELb1ELb0ELb0EEENS1_21CollectiveEpilogueFwdINS6_IJSA_SC_SB_EEES9_NS_10bfloat16_tESG_Li256ELb1ELb1ELb0ELb1EEENS1_36VarlenDynamicPersistentTileSchedulerILi128ELi160ELi256ELi128ELb0ELb1ELb1ELb0ELb1ELb1EEEEEEEEEvNT_6ParamsE,"",@"SHT_CUDA_INFO"
	.sectionflags	@""
	.align	4


	//----- nvinfo : EIATTR_CUDA_API_VERSION
	.align		4
        /*0000*/ 	.byte	0x04, 0x37
        /*0002*/ 	.short	(.L_655 - .L_654)
.L_654:
        /*0004*/ 	.word	0x00000082


	//----- nvinfo : EIATTR_KPARAM_INFO
	.align		4
.L_655:
        /*0008*/ 	.byte	0x04, 0x17
        /*000a*/ 	.short	(.L_657 - .L_656)
.L_656:
        /*000c*/ 	.word	0x00000000
        /*0010*/ 	.short	0x0000
        /*0012*/ 	.short	0x0070
        /*0014*/ 	.byte	0x00, 0xf0, 0x01, 0x2a


	//----- nvinfo : EIATTR_SPARSE_MMA_MASK
	.align		4
.L_657:
        /*0018*/ 	.byte	0x03, 0x50
        /*001a*/ 	.short	0x0000


	//----- nvinfo : EIATTR_MAXREG_COUNT
	.align		4
        /*001c*/ 	.byte	0x03, 0x1b
        /*001e*/ 	.short	0x00a8


	//----- nvinfo : EIATTR_NUM_BARRIERS
	.align		4
        /*0020*/ 	.byte	0x02, 0x4c
        /*0022*/ 	.byte	0x10
	.zero		1


	//----- nvinfo : EIATTR_EXTERNS
	.align		4
        /*0024*/ 	.byte	0x04, 0x0f
        /*0026*/ 	.short	(.L_659 - .L_658)


	//   ....[0]....
	.align		4
.L_658:
        /*0028*/ 	.word	index@(__assertfail)


	//----- nvinfo : EIATTR_ANNOTATIONS
	.align		4
.L_659:
        /*002c*/ 	.byte	0x04, 0x55
        /*002e*/ 	.short	(.L_661 - .L_660)


	//   ....[0]....
.L_660:
        /* <DEDUP_REMOVED lines=39> */


	//----- nvinfo : EIATTR_MERCURY_ISA_VERSION
	.align		4
.L_661:
        /*0290*/ 	.byte	0x03, 0x5f
        /*0292*/ 	.short	0x0101


	//----- nvinfo : EIATTR_UNUSED_LOAD_BYTE_OFFSET
	.align		4
        /*0294*/ 	.byte	0x04, 0x44
        /*0296*/ 	.short	(.L_663 - .L_662)


	//   ....[0]....
.L_662:
        /*0298*/ 	.word	0x00000a40
        /*029c*/ 	.word	0x0000fff0


	//   ....[1]....
        /*02a0*/ 	.word	0x0000a1e0
        /*02a4*/ 	.word	0x0000fff0


	//----- nvinfo : EIATTR_INT_WARP_WIDE_INSTR_OFFSETS
	.align		4
.L_663:
        /*02a8*/ 	.byte	0x04, 0x31
        /*02aa*/ 	.short	(.L_665 - .L_664)


	//   ....[0]....
.L_664:
        /*02ac*/ 	.word	0x00000130


	//   ....[1]....
        /*02b0*/ 	.word	0x00000170


	//   ....[2]....
        /*02b4*/ 	.word	0x000001e0


	//   ....[3]....
        /*02b8*/ 	.word	0x0000e650


	//   ....[4]....
        /*02bc*/ 	.word	0x0000e6e0


	//   ....[5]....
        /*02c0*/ 	.word	0x000118f0


	//   ....[6]....
        /*02c4*/ 	.word	0x00011980


	//----- nvinfo : EIATTR_COOP_GROUP_MASK_REGIDS
	.align		4
.L_665:
        /*02c8*/ 	.byte	0x04, 0x29
        /*02ca*/ 	.short	(.L_667 - .L_666)


	//   ....[0]....
.L_666:
        /*02cc*/ 	.word	0xffffffff


	//   ....[1]....
        /*02d0*/ 	.word	0xffffffff


	//   ....[2]....
        /*02d4*/ 	.word	0xffffffff


	//   ....[3]....
        /*02d8*/ 	.word	0xffffffff


	//   ....[4]....
        /*02dc*/ 	.word	0xffffffff


	//   ....[5]....
        /*02e0*/ 	.word	0xffffffff


	//   ....[6]....
        /*02e4*/ 	.word	0xffffffff


	//   ....[7]....
        /*02e8*/ 	.word	0xffffffff


	//   ....[8]....
        /*02ec*/ 	.word	0xffffffff


	//   ....[9]....
        /*02f0*/ 	.word	0xffffffff


	//   ....[10]....
        /*02f4*/ 	.word	0xffffffff


	//   ....[11]....
        /*02f8*/ 	.word	0xffffffff


	//   ....[12]....
        /*02fc*/ 	.word	0xffffffff


	//   ....[13]....
        /*0300*/ 	.word	0xffffffff


	//   ....[14]....
        /*0304*/ 	.word	0xffffffff


	//   ....[15]....
        /*0308*/ 	.word	0xffffffff


	//   ....[16]....
        /*030c*/ 	.word	0xffffffff


	//   ....[17]....
        /*0310*/ 	.word	0xffffffff


	//   ....[18]....
        /*0314*/ 	.word	0xffffffff


	//   ....[19]....
        /*0318*/ 	.word	0xffffffff


	//   ....[20]....
        /*031c*/ 	.word	0xffffffff


	//   ....[21]....
        /*0320*/ 	.word	0xffffffff


	//   ....[22]....
        /*0324*/ 	.word	0xffffffff


	//   ....[23]....
        /*0328*/ 	.word	0xffffffff


	//   ....[24]....
        /*032c*/ 	.word	0xffffffff


	//   ....[25]....
        /*0330*/ 	.word	0xffffffff


	//   ....[26]....
        /*0334*/ 	.word	0xffffffff


	//   ....[27]....
        /*0338*/ 	.word	0xffffffff


	//   ....[28]....
        /*033c*/ 	.word	0xffffffff


	//   ....[29]....
        /*0340*/ 	.word	0xffffffff


	//   ....[30]....
        /*0344*/ 	.word	0xffffffff


	//   ....[31]....
        /*0348*/ 	.word	0xffffffff


	//   ....[32]....
        /*034c*/ 	.word	0xffffffff


	//   ....[33]....
        /*0350*/ 	.word	0xffffffff


	//   ....[34]....
        /*0354*/ 	.word	0xffffffff


	//   ....[35]....
        /*0358*/ 	.word	0xffffffff


	//   ....[36]....
        /*035c*/ 	.word	0xffffffff


	//   ....[37]....
        /*0360*/ 	.word	0xffffffff


	//   ....[38]....
        /*0364*/ 	.word	0xffffffff


	//   ....[39]....
        /*0368*/ 	.word	0xffffffff


	//   ....[40]....
        /*036c*/ 	.word	0xffffffff


	//   ....[41]....
        /*0370*/ 	.word	0xffffffff


	//   ....[42]....
        /*0374*/ 	.word	0xffffffff


	//   ....[43]....
        /*0378*/ 	.word	0xffffffff


	//   ....[44]....
        /*037c*/ 	.word	0xffffffff


	//   ....[45]....
        /*0380*/ 	.word	0xffffffff


	//   ....[46]....
        /*0384*/ 	.word	0xffffffff


	//   ....[47]....
        /*0388*/ 	.word	0xffffffff


	//   ....[48]....
        /*038c*/ 	.word	0xffffffff


	//   ....[49]....
        /*0390*/ 	.word	0xffffffff


	//   ....[50]....
        /*0394*/ 	.word	0xffffffff


	//   ....[51]....
        /*0398*/ 	.word	0xffffffff


	//   ....[52]....
        /*039c*/ 	.word	0xffffffff


	//   ....[53]....
        /*03a0*/ 	.word	0xffffffff


	//   ....[54]....
        /*03a4*/ 	.word	0xffffffff


	//   ....[55]....
        /*03a8*/ 	.word	0xffffffff


	//   ....[56]....
        /*03ac*/ 	.word	0xffffffff


	//   ....[57]....
        /*03b0*/ 	.word	0xffffffff


	//   ....[58]....
        /*03b4*/ 	.word	0xffffffff


	//   ....[59]....
        /*03b8*/ 	.word	0xffffffff


	//   ....[60]....
        /*03bc*/ 	.word	0xffffffff


	//   ....[61]....
        /*03c0*/ 	.word	0xffffffff


	//   ....[62]....
        /*03c4*/ 	.word	0xffffffff


	//   ....[63]....
        /*03c8*/ 	.word	0xffffffff


	//   ....[64]....
        /*03cc*/ 	.word	0xffffffff


	//   ....[65]....
        /*03d0*/ 	.word	0xffffffff


	//   ....[66]....
        /*03d4*/ 	.word	0xffffffff


	//   ....[67]....
        /*03d8*/ 	.word	0xffffffff


	//   ....[68]....
        /*03dc*/ 	.word	0xffffffff


	//   ....[69]....
        /*03e0*/ 	.word	0xffffffff


	//   ....[70]....
        /*03e4*/ 	.word	0xffffffff


	//   ....[71]....
        /*03e8*/ 	.word	0xffffffff


	//   ....[72]....
        /*03ec*/ 	.word	0xffffffff


	//   ....[73]....
        /*03f0*/ 	.word	0xffffffff


	//   ....[74]....
        /*03f4*/ 	.word	0xffffffff


	//   ....[75]....
        /*03f8*/ 	.word	0xffffffff


	//   ....[76]....
        /*03fc*/ 	.word	0xffffffff


	//   ....[77]....
        /*0400*/ 	.word	0xffffffff


	//   ....[78]....
        /*0404*/ 	.word	0xffffffff


	//   ....[79]....
        /*0408*/ 	.word	0xffffffff


	//   ....[80]....
        /*040c*/ 	.word	0xffffffff


	//   ....[81]....
        /*0410*/ 	.word	0xffffffff


	//   ....[82]....
        /*0414*/ 	.word	0xffffffff


	//   ....[83]....
        /*0418*/ 	.word	0xffffffff


	//   ....[84]....
        /*041c*/ 	.word	0xffffffff


	//   ....[85]....
        /*0420*/ 	.word	0xffffffff


	//   ....[86]....
        /*0424*/ 	.word	0xffffffff


	//   ....[87]....
        /*0428*/ 	.word	0xffffffff


	//   ....[88]....
        /*042c*/ 	.word	0xffffffff


	//   ....[89]....
        /*0430*/ 	.word	0xffffffff


	//   ....[90]....
        /*0434*/ 	.word	0xffffffff


	//   ....[91]....
        /*0438*/ 	.word	0xffffffff


	//   ....[92]....
        /*043c*/ 	.word	0xffffffff


	//   ....[93]....
        /*0440*/ 	.word	0xffffffff


	//   ....[94]....
        /*0444*/ 	.word	0xffffffff


	//   ....[95]....
        /*0448*/ 	.word	0xffffffff


	//   ....[96]....
        /*044c*/ 	.word	0xffffffff


	//   ....[97]....
        /*0450*/ 	.word	0xffffffff


	//   ....[98]....
        /*0454*/ 	.word	0xffffffff


	//   ....[99]....
        /*0458*/ 	.word	0xffffffff


	//   ....[100]....
        /*045c*/ 	.word	0xffffffff


	//   ....[101]....
        /*0460*/ 	.word	0xffffffff


	//   ....[102]....
        /*0464*/ 	.word	0xffffffff


	//   ....[103]....
        /*0468*/ 	.word	0xffffffff


	//   ....[104]....
        /*046c*/ 	.word	0xffffffff


	//   ....[105]....
        /*0470*/ 	.word	0xffffffff


	//   ....[106]....
        /*0474*/ 	.word	0xffffffff


	//   ....[107]....
        /*0478*/ 	.word	0xffffffff


	//   ....[108]....
        /*047c*/ 	.word	0xffffffff


	//   ....[109]....
        /*0480*/ 	.word	0xffffffff


	//   ....[110]....
        /*0484*/ 	.word	0xffffffff


	//   ....[111]....
        /*0488*/ 	.word	0xffffffff


	//   ....[112]....
        /*048c*/ 	.word	0xffffffff


	//   ....[113]....
        /*0490*/ 	.word	0xffffffff


	//   ....[114]....
        /*0494*/ 	.word	0xffffffff


	//   ....[115]....
        /*0498*/ 	.word	0xffffffff


	//   ....[116]....
        /*049c*/ 	.word	0xffffffff


	//   ....[117]....
        /*04a0*/ 	.word	0xffffffff


	//   ....[118]....
        /*04a4*/ 	.word	0xffffffff


	//   ....[119]....
        /*04a8*/ 	.word	0xffffffff


	//   ....[120]....
        /*04ac*/ 	.word	0xffffffff


	//   ....[121]....
        /*04b0*/ 	.word	0xffffffff


	//   ....[122]....
        /*04b4*/ 	.word	0xffffffff


	//   ....[123]....
        /*04b8*/ 	.word	0xffffffff


	//   ....[124]....
        /*04bc*/ 	.word	0xffffffff


	//   ....[125]....
        /*04c0*/ 	.word	0xffffffff


	//   ....[126]....
        /*04c4*/ 	.word	0xffffffff


	//   ....[127]....
        /*04c8*/ 	.word	0xffffffff


	//   ....[128]....
        /*04cc*/ 	.word	0xffffffff


	//   ....[129]....
        /*04d0*/ 	.word	0xffffffff


	//   ....[130]....
        /*04d4*/ 	.word	0xffffffff


	//   ....[131]....
        /*04d8*/ 	.word	0x0500000f


	//   ....[132]....
        /*04dc*/ 	.word	0x0500000f


	//   ....[133]....
        /*04e0*/ 	.word	0x0500000f


	//   ....[134]....
        /*04e4*/ 	.word	0x0500000f


	//   ....[135]....
        /*04e8*/ 	.word	0x0500000f


	//   ....[136]....
        /*04ec*/ 	.word	0x0500000f


	//   ....[137]....
        /*04f0*/ 	.word	0x0500000f


	//   ....[138]....
        /*04f4*/ 	.word	0x0500000f


	//   ....[139]....
        /*04f8*/ 	.word	0x0500000f


	//   ....[140]....
        /*04fc*/ 	.word	0x0500000f


	//----- nvinfo : EIATTR_COOP_GROUP_INSTR_OFFSETS
	.align		4
.L_667:
        /*0500*/ 	.byte	0x04, 0x28
        /*0502*/ 	.short	(.L_669 - .L_668)


	//   ....[0]....
.L_668:
        /*0504*/ 	.word	0x00000070


	//   ....[1]....
        /*0508*/ 	.word	0x00000140


	//   ....[2]....
        /*050c*/ 	.word	0x00000190


	//   ....[3]....
        /*0510*/ 	.word	0x000003c0


	//   ....[4]....
        /*0514*/ 	.word	0x00000520


	//   ....[5]....
        /*0518*/ 	.word	0x00000640


	//   ....[6]....
        /*051c*/ 	.word	0x000007a0


	//   ....[7]....
        /*0520*/ 	.word	0x00001540


	//   ....[8]....
        /*0524*/ 	.word	0x00003cd0


	//   ....[9]....
        /*0528*/ 	.word	0x00003d20


	//   ....[10]....
        /*052c*/ 	.word	0x00004440


	//   ....[11]....
        /*0530*/ 	.word	0x000044c0


	//   ....[12]....
        /*0534*/ 	.word	0x00007960


	//   ....[13]....
        /*0538*/ 	.word	0x00007990


	//   ....[14]....
        /*053c*/ 	.word	0x000079c0


	//   ....[15]....
        /*0540*/ 	.word	0x000079e0


	//   ....[16]....
        /*0544*/ 	.word	0x00009890


	//   ....[17]....
        /*0548*/ 	.word	0x000098a0


	//   ....[18]....
        /*054c*/ 	.word	0x000098d0


	//   ....[19]....
        /*0550*/ 	.word	0x000098e0


	//   ....[20]....
        /*0554*/ 	.word	0x0000ad40


	//   ....[21]....
        /*0558*/ 	.word	0x0000ad70


	//   ....[22]....
        /*055c*/ 	.word	0x0000ada0


	//   ....[23]....
        /*0560*/ 	.word	0x0000add0


	//   ....[24]....
        /*0564*/ 	.word	0x0000ae00


	//   ....[25]....
        /*0568*/ 	.word	0x0000ae20


	//   ....[26]....
        /*056c*/ 	.word	0x0000ae30


	//   ....[27]....
        /*0570*/ 	.word	0x0000ae40


	//   ....[28]....
        /*0574*/ 	.word	0x0000ae50


	//   ....[29]....
        /*0578*/ 	.word	0x0000ae80


	//   ....[30]....
        /*057c*/ 	.word	0x0000aeb0


	//   ....[31]....
        /*0580*/ 	.word	0x0000aec0


	//   ....[32]....
        /*0584*/ 	.word	0x0000aed0


	//   ....[33]....
        /*0588*/ 	.word	0x0000af00


	//   ....[34]....
        /*058c*/ 	.word	0x0000af30


	//   ....[35]....
        /*0590*/ 	.word	0x0000af40


	//   ....[36]....
        /*0594*/ 	.word	0x0000af50


	//   ....[37]....
        /*0598*/ 	.word	0x0000af80


	//   ....[38]....
        /*059c*/ 	.word	0x0000afb0


	//   ....[39]....
        /*05a0*/ 	.word	0x0000afc0


	//   ....[40]....
        /*05a4*/ 	.word	0x0000afd0


	//   ....[41]....
        /*05a8*/ 	.word	0x0000b000


	//   ....[42]....
        /*05ac*/ 	.word	0x0000b030


	//   ....[43]....
        /*05b0*/ 	.word	0x0000b040


	//   ....[44]....
        /*05b4*/ 	.word	0x0000b0a0


	//   ....[45]....
        /*05b8*/ 	.word	0x0000b0b0


	//   ....[46]....
        /*05bc*/ 	.word	0x0000b0c0


	//   ....[47]....
        /*05c0*/ 	.word	0x0000b0e0


	//   ....[48]....
        /*05c4*/ 	.word	0x0000b100


	//   ....[49]....
        /*05c8*/ 	.word	0x0000b110


	//   ....[50]....
        /*05cc*/ 	.word	0x0000b120


	//   ....[51]....
        /*05d0*/ 	.word	0x0000b130


	//   ....[52]....
        /*05d4*/ 	.word	0x0000b140


	//   ....[53]....
        /*05d8*/ 	.word	0x0000b150


	//   ....[54]....
        /*05dc*/ 	.word	0x0000b160


	//   ....[55]....
        /*05e0*/ 	.word	0x0000b170


	//   ....[56]....
        /*05e4*/ 	.word	0x0000b180


	//   ....[57]....
        /*05e8*/ 	.word	0x0000b190


	//   ....[58]....
        /*05ec*/ 	.word	0x0000b1a0


	//   ....[59]....
        /*05f0*/ 	.word	0x0000b1b0


	//   ....[60]....
        /*05f4*/ 	.word	0x0000b1d0


	//   ....[61]....
        /*05f8*/ 	.word	0x0000b1e0


	//   ....[62]....
        /*05fc*/ 	.word	0x0000b1f0


	//   ....[63]....
        /*0600*/ 	.word	0x0000b200


	//   ....[64]....
        /*0604*/ 	.word	0x0000b220


	//   ....[65]....
        /*0608*/ 	.word	0x0000b230


	//   ....[66]....
        /*060c*/ 	.word	0x0000b240


	//   ....[67]....
        /*0610*/ 	.word	0x0000b250


	//   ....[68]....
        /*0614*/ 	.word	0x0000b9b0


	//   ....[69]....
        /*0618*/ 	.word	0x0000b9f0


	//   ....[70]....
        /*061c*/ 	.word	0x0000ba30


	//   ....[71]....
        /*0620*/ 	.word	0x0000ba60


	//   ....[72]....
        /*0624*/ 	.word	0x0000c140


	//   ....[73]....
        /*0628*/ 	.word	0x0000c180


	//   ....[74]....
        /*062c*/ 	.word	0x0000c280


	//   ....[75]....
        /*0630*/ 	.word	0x0000c2a0


	//   ....[76]....
        /*0634*/ 	.word	0x0000c3a0


	//   ....[77]....
        /*0638*/ 	.word	0x0000c3c0


	//   ....[78]....
        /*063c*/ 	.word	0x0000c4d0


	//   ....[79]....
        /*0640*/ 	.word	0x0000c4f0


	//   ....[80]....
        /*0644*/ 	.word	0x0000ce20


	//   ....[81]....
        /*0648*/ 	.word	0x0000ce40


	//   ....[82]....
        /*064c*/ 	.word	0x0000cf40


	//   ....[83]....
        /*0650*/ 	.word	0x0000cf60


	//   ....[84]....
        /*0654*/ 	.word	0x0000d060


	//   ....[85]....
        /*0658*/ 	.word	0x0000d080


	//   ....[86]....
        /*065c*/ 	.word	0x0000d190


	//   ....[87]....
        /*0660*/ 	.word	0x0000d1b0


	//   ....[88]....
        /*0664*/ 	.word	0x0000d330


	//   ....[89]....
        /*0668*/ 	.word	0x0000d540


	//   ....[90]....
        /*066c*/ 	.word	0x0000d570


	//   ....[91]....
        /*0670*/ 	.word	0x0000d5a0


	//   ....[92]....
        /*0674*/ 	.word	0x0000d5e0


	//   ....[93]....
        /*0678*/ 	.word	0x0000d610


	//   ....[94]....
        /*067c*/ 	.word	0x0000d640


	//   ....[95]....
        /*0680*/ 	.word	0x0000d7d0


	//   ....[96]....
        /*0684*/ 	.word	0x0000d800


	//   ....[97]....
        /*0688*/ 	.word	0x0000d830


	//   ....[98]....
        /*068c*/ 	.word	0x0000d860


	//   ....[99]....
        /*0690*/ 	.word	0x0000d890


	//   ....[100]....
        /*0694*/ 	.word	0x0000d8d0


	//   ....[101]....
        /*0698*/ 	.word	0x0000d960


	//   ....[102]....
        /*069c*/ 	.word	0x0000d9a0


	//   ....[103]....
        /*06a0*/ 	.word	0x0000da30


	//   ....[104]....
        /*06a4*/ 	.word	0x0000ee00


	//   ....[105]....
        /*06a8*/ 	.word	0x0000fbe0


	//   ....[106]....
        /*06ac*/ 	.word	0x0000fc10


	//   ....[107]....
        /*06b0*/ 	.word	0x0000fcc0


	//   ....[108]....
        /*06b4*/ 	.word	0x0000fcd0


	//   ....[109]....
        /*06b8*/ 	.word	0x0000fd60


	//   ....[110]....
        /*06bc*/ 	.word	0x0000fd70


	//   ....[111]....
        /*06c0*/ 	.word	0x0000fd80


	//   ....[112]....
        /*06c4*/ 	.word	0x0000fdc0


	//   ....[113]....
        /*06c8*/ 	.word	0x00012960


	//   ....[114]....
        /*06cc*/ 	.word	0x00012990


	//   ....[115]....
        /*06d0*/ 	.word	0x000129c0


	//   ....[116]....
        /*06d4*/ 	.word	0x000129f0


	//   ....[117]....
        /*06d8*/ 	.word	0x00012a30


	//   ....[118]....
        /*06dc*/ 	.word	0x00012a40


	//   ....[119]....
        /*06e0*/ 	.word	0x00012a70


	//   ....[120]....
        /*06e4*/ 	.word	0x00012a80


	//   ....[121]....
        /*06e8*/ 	.word	0x00012bc0


	//   ....[122]....
        /*06ec*/ 	.word	0x00012bf0


	//   ....[123]....
        /*06f0*/ 	.word	0x00012c20


	//   ....[124]....
        /*06f4*/ 	.word	0x00012c50


	//   ....[125]....
        /*06f8*/ 	.word	0x00012c80


	//   ....[126]....
        /*06fc*/ 	.word	0x00012cc0


	//   ....[127]....
        /*0700*/ 	.word	0x00012d40


	//   ....[128]....
        /*0704*/ 	.word	0x00012d80


	//   ....[129]....
        /*0708*/ 	.word	0x00012dd0


	//   ....[130]....
        /*070c*/ 	.word	0x00013280


	//   ....[131]....
        /*0710*/ 	.word	0x000137a0


	//   ....[132]....
        /*0714*/ 	.word	0x000139a0


	//   ....[133]....
        /*0718*/ 	.word	0x000139f0


	//   ....[134]....
        /*071c*/ 	.word	0x00013a50


	//   ....[135]....
        /*0720*/ 	.word	0x00013b50


	//   ....[136]....
        /*0724*/ 	.word	0x00013bb0


	//   ....[137]....
        /*0728*/ 	.word	0x00013cb0


	//   ....[138]....
        /*072c*/ 	.word	0x00013d10


	//   ....[139]....
        /*0730*/ 	.word	0x00013df0


	//   ....[140]....
        /*0734*/ 	.word	0x00014140


	//----- nvinfo : EIATTR_REG_RECONFIG
	.align		4
.L_669:
        /*0738*/ 	.byte	0x01, 0x54
	.zero		2


	//----- nvinfo : EIATTR_SYSCALL_OFFSETS
	.align		4
        /*073c*/ 	.byte	0x04, 0x46
        /*073e*/ 	.short	(.L_671 - .L_670)


	//   ....[0]....
.L_670:
        /*0740*/ 	.word	0x00001720


	//   ....[1]....
        /*0744*/ 	.word	0x0000e850


	//   ....[2]....
        /*0748*/ 	.word	0x0000e9e0


	//   ....[3]....
        /*074c*/ 	.word	0x0000eb30


	//   ....[4]....
        /*0750*/ 	.word	0x0000ec70


	//   ....[5]....
        /*0754*/ 	.word	0x0000f7d0


	//----- nvinfo : EIATTR_MBARRIER_INSTR_OFFSETS
	.align		4
.L_671:
        /*0758*/ 	.byte	0x04, 0x39
        /*075a*/ 	.short	(.L_673 - .L_672)


	//   ....[0]....
.L_672:
        /*075c*/ 	.word	0x00000270
        /*0760*/ 	.word	0x000000ff
        /*0764*/ 	.word	0x00033400
        /*0768*/ 	.short	0x0100
        /*076a*/ 	.byte	0x08
	.zero		1


	//   ....[1]....
        /*076c*/ 	.word	0x00000280
        /*0770*/ 	.word	0x000000ff
        /*0774*/ 	.word	0x00033420
        /*0778*/ 	.short	0x0100
        /*077a*/ 	.byte	0x08
	.zero		1


	//   ....[2]....
        /*077c*/ 	.word	0x00000370
        /*0780*/ 	.word	0x000000ff
        /*0784*/ 	.word	0x00033430
        /*0788*/ 	.short	0x0100
        /*078a*/ 	.byte	0x08
	.zero		1


	//   ....[3]....
        /*078c*/ 	.word	0x00000380
        /*0790*/ 	.word	0x000000ff
        /*0794*/ 	.word	0x00033440
        /*0798*/ 	.short	0x0100
        /*079a*/ 	.byte	0x08
	.zero		1


	//   ....[4]....
        /*079c*/ 	.word	0x00000390
        /*07a0*/ 	.word	0x000000ff
        /*07a4*/ 	.word	0x00033438
        /*07a8*/ 	.short	0x0100
        /*07aa*/ 	.byte	0x08
	.zero		1


	//   ....[5]....
        /*07ac*/ 	.word	0x000003a0
        /*07b0*/ 	.word	0x000000ff
        /*07b4*/ 	.word	0x00033448
        /*07b8*/ 	.short	0x0100
        /*07ba*/ 	.byte	0x08
	.zero		1


	//   ....[6]....
        /*07bc*/ 	.word	0x000004d0
        /*07c0*/ 	.word	0x000000ff
        /*07c4*/ 	.word	0x00033450
        /*07c8*/ 	.short	0x0100
        /*07ca*/ 	.byte	0x08
	.zero		1


	//   ....[7]....
        /*07cc*/ 	.word	0x000004e0
        /*07d0*/ 	.word	0x000000ff
        /*07d4*/ 	.word	0x00033460
        /*07d8*/ 	.short	0x0100
        /*07da*/ 	.byte	0x08
	.zero		1


	//   ....[8]....
        /*07dc*/ 	.word	0x000004f0
        /*07e0*/ 	.word	0x000000ff
        /*07e4*/ 	.word	0x00033458
        /*07e8*/ 	.short	0x0100
        /*07ea*/ 	.byte	0x08
	.zero		1


	//   ....[9]....
        /*07ec*/ 	.word	0x00000500
        /*07f0*/ 	.word	0x000000ff
        /*07f4*/ 	.word	0x00033468
        /*07f8*/ 	.short	0x0100
        /*07fa*/ 	.byte	0x08
	.zero		1


	//   ....[10]....
        /*07fc*/ 	.word	0x000005f0
        /*0800*/ 	.word	0x000000ff
        /*0804*/ 	.word	0x00033470
        /*0808*/ 	.short	0x0100
        /*080a*/ 	.byte	0x06
	.zero		1


	//   ....[11]....
        /*080c*/ 	.word	0x00000600
        /*0810*/ 	.word	0x000000ff
        /*0814*/ 	.word	0x00033480
        /*0818*/ 	.short	0x0100
        /*081a*/ 	.byte	0x06
	.zero		1


	//   ....[12]....
        /*081c*/ 	.word	0x00000610
        /*0820*/ 	.word	0x000000ff
        /*0824*/ 	.word	0x00033478
        /*0828*/ 	.short	0x0100
        /*082a*/ 	.byte	0x06
	.zero		1


	//   ....[13]....
        /*082c*/ 	.word	0x00000620
        /*0830*/ 	.word	0x000000ff
        /*0834*/ 	.word	0x00033488
        /*0838*/ 	.short	0x0100
        /*083a*/ 	.byte	0x06
	.zero		1


	//   ....[14]....
        /*083c*/ 	.word	0x00000750
        /*0840*/ 	.word	0x000000ff
        /*0844*/ 	.word	0x00033490
        /*0848*/ 	.short	0x0100
        /*084a*/ 	.byte	0x08
	.zero		1


	//   ....[15]....
        /*084c*/ 	.word	0x00000760
        /*0850*/ 	.word	0x000000ff
        /*0854*/ 	.word	0x000334a0
        /*0858*/ 	.short	0x0100
        /*085a*/ 	.byte	0x08
	.zero		1


	//   ....[16]....
        /*085c*/ 	.word	0x00000770
        /*0860*/ 	.word	0x000000ff
        /*0864*/ 	.word	0x00033498
        /*0868*/ 	.short	0x0100
        /*086a*/ 	.byte	0x08
	.zero		1


	//   ....[17]....
        /*086c*/ 	.word	0x00000780
        /*0870*/ 	.word	0x000000ff
        /*0874*/ 	.word	0x000334a8
        /*0878*/ 	.short	0x0100
        /*087a*/ 	.byte	0x08
	.zero		1


	//   ....[18]....
        /*087c*/ 	.word	0x000008b0
        /*0880*/ 	.word	0x000000ff
        /*0884*/ 	.word	0x000334b0
        /*0888*/ 	.short	0x0100
        /*088a*/ 	.byte	0x08
	.zero		1


	//   ....[19]....
        /*088c*/ 	.word	0x000008c0
        /*0890*/ 	.word	0x000000ff
        /*0894*/ 	.word	0x000334c0
        /*0898*/ 	.short	0x0100
        /*089a*/ 	.byte	0x08
	.zero		1


	//   ....[20]....
        /*089c*/ 	.word	0x000008d0
        /*08a0*/ 	.word	0x000000ff
        /*08a4*/ 	.word	0x000334b8
        /*08a8*/ 	.short	0x0100
        /*08aa*/ 	.byte	0x08
	.zero		1


	//   ....[21]....
        /*08ac*/ 	.word	0x000008e0
        /*08b0*/ 	.word	0x000000ff
        /*08b4*/ 	.word	0x000334c8
        /*08b8*/ 	.short	0x0100
        /*08ba*/ 	.byte	0x08
	.zero		1


	//   ....[22]....
        /*08bc*/ 	.word	0x00001a90
        /*08c0*/ 	.word	0x00000004
        /*08c4*/ 	.word	0x00033400
        /*08c8*/ 	.short	0x010a
        /*08ca*/ 	.byte	0x3f
	.zero		1


	//   ....[23]....
        /*08cc*/ 	.word	0x00001b30
        /*08d0*/ 	.word	0x00000005
        /*08d4*/ 	.word	0x00033430
        /*08d8*/ 	.short	0x010a
        /*08da*/ 	.byte	0x3f
	.zero		1


	//   ....[24]....
        /*08dc*/ 	.word	0x00001ba0
        /*08e0*/ 	.word	0x00000005
        /*08e4*/ 	.word	0x00033430
        /*08e8*/ 	.short	0x010a
        /*08ea*/ 	.byte	0x3f
	.zero		1


	//   ....[25]....
        /*08ec*/ 	.word	0x000049b0
        /*08f0*/ 	.word	0x00000018
        /*08f4*/ 	.word	0x00000000
        /*08f8*/ 	.short	0x0101
        /*08fa*/ 	.byte	0x3f
	.zero		1


	//   ....[26]....
        /*08fc*/ 	.word	0x00005bc0
        /*0900*/ 	.word	0x000000ff
        /*0904*/ 	.word	0x00033430
        /*0908*/ 	.short	0x010a
        /*090a*/ 	.byte	0x06
	.zero		1


	//   ....[27]....
        /*090c*/ 	.word	0x00005c00
        /*0910*/ 	.word	0x000000ff
        /*0914*/ 	.word	0x00033430
        /*0918*/ 	.short	0x010a
        /*091a*/ 	.byte	0x06
	.zero		1


	//   ....[28]....
        /*091c*/ 	.word	0x00006850
        /*0920*/ 	.word	0x000000ff
        /*0924*/ 	.word	0x00033450
        /*0928*/ 	.short	0x010a
        /*092a*/ 	.byte	0x06
	.zero		1


	//   ....[29]....
        /*092c*/ 	.word	0x00006890
        /*0930*/ 	.word	0x000000ff
        /*0934*/ 	.word	0x00033450
        /*0938*/ 	.short	0x010a
        /*093a*/ 	.byte	0x06
	.zero		1


	//   ....[30]....
        /*093c*/ 	.word	0x000087b0
        /*0940*/ 	.word	0x00000006
        /*0944*/ 	.word	0x00000000
        /*0948*/ 	.short	0x0101
        /*094a*/ 	.byte	0x3f
	.zero		1


	//   ....[31]....
        /*094c*/ 	.word	0x00008c30
        /*0950*/ 	.word	0x0000000a
        /*0954*/ 	.word	0x00000000
        /*0958*/ 	.short	0x0101
        /*095a*/ 	.byte	0x3f
	.zero		1


	//   ....[32]....
        /*095c*/ 	.word	0x00009480
        /*0960*/ 	.word	0x0000000f
        /*0964*/ 	.word	0x00033450
        /*0968*/ 	.short	0x010a
        /*096a*/ 	.byte	0x3f
	.zero		1


	//   ....[33]....
        /*096c*/ 	.word	0x00009510
        /*0970*/ 	.word	0x0000000f
        /*0974*/ 	.word	0x00033450
        /*0978*/ 	.short	0x010a
        /*097a*/ 	.byte	0x3f
	.zero		1


	//   ....[34]....
        /*097c*/ 	.word	0x00009b80
        /*0980*/ 	.word	0x00000006
        /*0984*/ 	.word	0x00000000
        /*0988*/ 	.short	0x0101
        /*098a*/ 	.byte	0x3f
	.zero		1


	//   ....[35]....
        /*098c*/ 	.word	0x0000c170
        /*0990*/ 	.word	0x00000003
        /*0994*/ 	.word	0x00000000
        /*0998*/ 	.short	0x0101
        /*099a*/ 	.byte	0x3f
	.zero		1


	//   ....[36]....
        /*099c*/ 	.word	0x0000f090
        /*09a0*/ 	.word	0x00000003
        /*09a4*/ 	.word	0x00033480
        /*09a8*/ 	.short	0x010a
        /*09aa*/ 	.byte	0x3f
	.zero		1


	//   ....[37]....
        /*09ac*/ 	.word	0x0000f310
        /*09b0*/ 	.word	0x00000003
        /*09b4*/ 	.word	0x00033440
        /*09b8*/ 	.short	0x010a
        /*09ba*/ 	.byte	0x3f
	.zero		1


	//   ....[38]....
        /*09bc*/ 	.word	0x0000fed0
        /*09c0*/ 	.word	0x00000011
        /*09c4*/ 	.word	0x00033400
        /*09c8*/ 	.short	0x0107
        /*09ca*/ 	.byte	0x3f
	.zero		1


	//   ....[39]....
        /*09cc*/ 	.word	0x0000ffd0
        /*09d0*/ 	.word	0x00000011
        /*09d4*/ 	.word	0x00033400
        /*09d8*/ 	.short	0x0101
        /*09da*/ 	.byte	0x3f
	.zero		1


	//   ....[40]....
        /*09dc*/ 	.word	0x0000fff0
        /*09e0*/ 	.word	0x00000011
        /*09e4*/ 	.word	0x00033420
        /*09e8*/ 	.short	0x010a
        /*09ea*/ 	.byte	0x3f
	.zero		1


	//   ....[41]....
        /*09ec*/ 	.word	0x00010330
        /*09f0*/ 	.word	0x00000006
        /*09f4*/ 	.word	0x00033480
        /*09f8*/ 	.short	0x010a
        /*09fa*/ 	.byte	0x3f
	.zero		1


	//   ....[42]....
        /*09fc*/ 	.word	0x00010770
        /*0a00*/ 	.word	0x00000006
        /*0a04*/ 	.word	0x00033440
        /*0a08*/ 	.short	0x010a
        /*0a0a*/ 	.byte	0x3f
	.zero		1


	//   ....[43]....
        /*0a0c*/ 	.word	0x00010c20
        /*0a10*/ 	.word	0x00000003
        /*0a14*/ 	.word	0x00033470
        /*0a18*/ 	.short	0x010a
        /*0a1a*/ 	.byte	0x3f
	.zero		1


	//   ....[44]....
        /*0a1c*/ 	.word	0x00010c90
        /*0a20*/ 	.word	0x00000003
        /*0a24*/ 	.word	0x00033460
        /*0a28*/ 	.short	0x010a
        /*0a2a*/ 	.byte	0x3f
	.zero		1


	//   ....[45]....
        /*0a2c*/ 	.word	0x000117d0
        /*0a30*/ 	.word	0x00000003
        /*0a34*/ 	.word	0x00033450
        /*0a38*/ 	.short	0x0101
        /*0a3a*/ 	.byte	0x3f
	.zero		1


	//   ....[46]....
        /*0a3c*/ 	.word	0x00011850
        /*0a40*/ 	.word	0x00000003
        /*0a44*/ 	.word	0x00000000
        /*0a48*/ 	.short	0x0101
        /*0a4a*/ 	.byte	0x3f
	.zero		1


	//   ....[47]....
        /*0a4c*/ 	.word	0x00011a80
        /*0a50*/ 	.word	0x00000000
        /*0a54*/ 	.word	0x00033470
        /*0a58*/ 	.short	0x010a
        /*0a5a*/ 	.byte	0x3f
	.zero		1


	//   ....[48]....
        /*0a5c*/ 	.word	0x00011af0
        /*0a60*/ 	.word	0x00000000
        /*0a64*/ 	.word	0x00033460
        /*0a68*/ 	.short	0x010a
        /*0a6a*/ 	.byte	0x3f
	.zero		1


	//   ....[49]....
        /*0a6c*/ 	.word	0x00012660
        /*0a70*/ 	.word	0x00000000
        /*0a74*/ 	.word	0x00033450
        /*0a78*/ 	.short	0x0101
        /*0a7a*/ 	.byte	0x3f
	.zero		1


	//   ....[50]....
        /*0a7c*/ 	.word	0x000126b0
        /*0a80*/ 	.word	0x00000002
        /*0a84*/ 	.word	0x00000000
        /*0a88*/ 	.short	0x0101
        /*0a8a*/ 	.byte	0x3f
	.zero		1


	//   ....[51]....
        /*0a8c*/ 	.word	0x00013200
        /*0a90*/ 	.word	0x00000000
        /*0a94*/ 	.word	0x00033420
        /*0a98*/ 	.short	0x010a
        /*0a9a*/ 	.byte	0x3f
	.zero		1


	//   ....[52]....
        /*0a9c*/ 	.word	0x000133c0
        /*0aa0*/ 	.word	0x00000006
        /*0aa4*/ 	.word	0x00000000
        /*0aa8*/ 	.short	0x010a
        /*0aaa*/ 	.byte	0x3f
	.zero		1


	//   ....[53]....
        /*0aac*/ 	.word	0x00013430
        /*0ab0*/ 	.word	0x00000007
        /*0ab4*/ 	.word	0x00000000
        /*0ab8*/ 	.short	0x010a
        /*0aba*/ 	.byte	0x3f
	.zero		1


	//   ....[54]....
        /*0abc*/ 	.word	0x00013490
        /*0ac0*/ 	.word	0x00000004
        /*0ac4*/ 	.word	0x00033460
        /*0ac8*/ 	.short	0x010a
        /*0aca*/ 	.byte	0x3f
	.zero		1


	//   ....[55]....
        /*0acc*/ 	.word	0x000134e0
        /*0ad0*/ 	.word	0x00000003
        /*0ad4*/ 	.word	0x00033460
        /*0ad8*/ 	.short	0x010a
        /*0ada*/ 	.byte	0x3f
	.zero		1


	//   ....[56]....
        /*0adc*/ 	.word	0x00013520
        /*0ae0*/ 	.word	0x00000004
        /*0ae4*/ 	.word	0x00033480
        /*0ae8*/ 	.short	0x010a
        /*0aea*/ 	.byte	0x3f
	.zero		1


	//   ....[57]....
        /*0aec*/ 	.word	0x00013540
        /*0af0*/ 	.word	0x00000003
        /*0af4*/ 	.word	0x00033480
        /*0af8*/ 	.short	0x010a
        /*0afa*/ 	.byte	0x3f
	.zero		1


	//   ....[58]....
        /*0afc*/ 	.word	0x000135a0
        /*0b00*/ 	.word	0x00000004
        /*0b04*/ 	.word	0x00033400
        /*0b08*/ 	.short	0x010a
        /*0b0a*/ 	.byte	0x3f
	.zero		1


	//   ....[59]....
        /*0b0c*/ 	.word	0x000135f0
        /*0b10*/ 	.word	0x00000005
        /*0b14*/ 	.word	0x00033430
        /*0b18*/ 	.short	0x010a
        /*0b1a*/ 	.byte	0x3f
	.zero		1


	//   ....[60]....
        /*0b1c*/ 	.word	0x00013650
        /*0b20*/ 	.word	0x00000004
        /*0b24*/ 	.word	0x00033430
        /*0b28*/ 	.short	0x010a
        /*0b2a*/ 	.byte	0x3f
	.zero		1


	//   ....[61]....
        /*0b2c*/ 	.word	0x000136b0
        /*0b30*/ 	.word	0x00000004
        /*0b34*/ 	.word	0x00033450
        /*0b38*/ 	.short	0x010a
        /*0b3a*/ 	.byte	0x3f
	.zero		1


	//   ....[62]....
        /*0b3c*/ 	.word	0x00013700
        /*0b40*/ 	.word	0x0000000f
        /*0b44*/ 	.word	0x00033450
        /*0b48*/ 	.short	0x010a
        /*0b4a*/ 	.byte	0x3f
	.zero		1


	//   ....[63]....
        /*0b4c*/ 	.word	0x00013850
        /*0b50*/ 	.word	0x00000003
        /*0b54*/ 	.word	0x00033480
        /*0b58*/ 	.short	0x010a
        /*0b5a*/ 	.byte	0x3f
	.zero		1


	//   ....[64]....
        /*0b5c*/ 	.word	0x000138a0
        /*0b60*/ 	.word	0x00000003
        /*0b64*/ 	.word	0x00033440
        /*0b68*/ 	.short	0x010a
        /*0b6a*/ 	.byte	0x3f
	.zero		1


	//   ....[65]....
        /*0b6c*/ 	.word	0x00013e30
        /*0b70*/ 	.word	0x00000011
        /*0b74*/ 	.word	0x00033420
        /*0b78*/ 	.short	0x010a
        /*0b7a*/ 	.byte	0x3f
	.zero		1


	//   ....[66]....
        /*0b7c*/ 	.word	0x00013e80
        /*0b80*/ 	.word	0x00000006
        /*0b84*/ 	.word	0x00033480
        /*0b88*/ 	.short	0x010a
        /*0b8a*/ 	.byte	0x3f
	.zero		1


	//   ....[67]....
        /*0b8c*/ 	.word	0x00013ed0
        /*0b90*/ 	.word	0x00000006
        /*0b94*/ 	.word	0x00033440
        /*0b98*/ 	.short	0x010a
        /*0b9a*/ 	.byte	0x3f
	.zero		1


	//   ....[68]....
        /*0b9c*/ 	.word	0x00013f20
        /*0ba0*/ 	.word	0x00000003
        /*0ba4*/ 	.word	0x00033470
        /*0ba8*/ 	.short	0x010a
        /*0baa*/ 	.byte	0x3f
	.zero		1


	//   ....[69]....
        /*0bac*/ 	.word	0x00013f70
        /*0bb0*/ 	.word	0x00000003
        /*0bb4*/ 	.word	0x00033460
        /*0bb8*/ 	.short	0x010a
        /*0bba*/ 	.byte	0x3f
	.zero		1


	//   ....[70]....
        /*0bbc*/ 	.word	0x00013fc0
        /*0bc0*/ 	.word	0x00000000
        /*0bc4*/ 	.word	0x00033470
        /*0bc8*/ 	.short	0x010a
        /*0bca*/ 	.byte	0x3f
	.zero		1


	//   ....[71]....
        /*0bcc*/ 	.word	0x00014010
        /*0bd0*/ 	.word	0x00000000
        /*0bd4*/ 	.word	0x00033460
        /*0bd8*/ 	.short	0x010a
        /*0bda*/ 	.byte	0x3f
	.zero		1


	//   ....[72]....
        /*0bdc*/ 	.word	0x00014060
        /*0be0*/ 	.word	0x00000000
        /*0be4*/ 	.word	0x00033420
        /*0be8*/ 	.short	0x010a
        /*0bea*/ 	.byte	0x3f
	.zero		1


	//   ....[73]....
        /*0bec*/ 	.word	0x00014200
        /*0bf0*/ 	.word	0x00000006
        /*0bf4*/ 	.word	0x00000000
        /*0bf8*/ 	.short	0x010a
        /*0bfa*/ 	.byte	0x3f
	.zero		1


	//   ....[74]....
        /*0bfc*/ 	.word	0x00014250
        /*0c00*/ 	.word	0x00000007
        /*0c04*/ 	.word	0x00000000
        /*0c08*/ 	.short	0x010a
        /*0c0a*/ 	.byte	0x3f
	.zero		1


	//   ....[75]....
        /*0c0c*/ 	.word	0x000142a0
        /*0c10*/ 	.word	0x00000004
        /*0c14*/ 	.word	0x00033460
        /*0c18*/ 	.short	0x010a
        /*0c1a*/ 	.byte	0x3f
	.zero		1


	//   ....[76]....
        /*0c1c*/ 	.word	0x000142f0
        /*0c20*/ 	.word	0x00000003
        /*0c24*/ 	.word	0x00033460
        /*0c28*/ 	.short	0x010a
        /*0c2a*/ 	.byte	0x3f
	.zero		1


	//   ....[77]....
        /*0c2c*/ 	.word	0x00014340
        /*0c30*/ 	.word	0x00000004
        /*0c34*/ 	.word	0x00033480
        /*0c38*/ 	.short	0x010a
        /*0c3a*/ 	.byte	0x3f
	.zero		1


	//----- nvinfo : EIATTR_NUM_MBARRIERS
	.align		4
.L_673:
        /*0c3c*/ 	.byte	0x03, 0x38
        /*0c3e*/ 	.short	0x0016


	//----- nvinfo : EIATTR_EXIT_INSTR_OFFSETS
	.align		4
        /*0c40*/ 	.byte	0x04, 0x1c
        /*0c42*/ 	.short	(.L_675 - .L_674)


	//   ....[0]....
.L_674:
        /*0c44*/ 	.word	0x00000a80


	//   ....[1]....
        /*0c48*/ 	.word	0x0000d2e0


	//   ....[2]....
        /*0c4c*/ 	.word	0x00013590


	//----- nvinfo : EIATTR_MAX_THREADS
	.align		4
.L_675:
        /*0c50*/ 	.byte	0x04, 0x05
        /*0c52*/ 	.short	(.L_677 - .L_676)
.L_676:
        /*0c54*/ 	.word	0x00000180
        /*0c58*/ 	.word	0x00000001
        /*0c5c*/ 	.word	0x00000001


	//----- nvinfo : EIATTR_CRS_STACK_SIZE
	.align		4
.L_677:
        /*0c60*/ 	.byte	0x04, 0x1e
        /*0c62*/ 	.short	(.L_679 - .L_678)
.L_678:
        /*0c64*/ 	.word	0x00000000


	//----- nvinfo : EIATTR_CBANK_PARAM_SIZE
	.align		4
.L_679:
        /*0c68*/ 	.byte	0x03, 0x19
        /*0c6a*/ 	.short	0x0af0


	//----- nvinfo : EIATTR_PARAM_CBANK
	.align		4
        /*0c6c*/ 	.byte	0x04, 0x0a
        /*0c6e*/ 	.short	(.L_681 - .L_680)
	.align		4
.L_680:
        /*0c70*/ 	.word	index@(.nv.constant0._ZN7cutlass13device_kernelIN5flash11enable_sm90INS1_16FlashAttnFwdSm90INS1_25CollectiveMainloopFwdSm90ILi2EN4cute5tupleIJNS5_1CILi1EEES8_S8_EEENS6_IJNS7_ILi128EEENS7_ILi160EEENS7_ILi192EEEEEELi192ENS_12float_e4m3_tEfNS_4arch4Sm90ELb0ELb0ELb1ELb1ELb0ELb0ELb0ELb1ELb1ELb1ELb0ELb0EEENS1_21CollectiveEpilogueFwdINS6_IJSA_SC_SB_EEES9_NS_10bfloat16_tESG_Li256ELb1ELb1ELb0ELb1EEENS1_36VarlenDynamicPersistentTileSchedulerILi128ELi160ELi256ELi128ELb0ELb1ELb1ELb0ELb1ELb1EEEEEEEEEvNT_6ParamsE)
        /*0c74*/ 	.short	0x0210
        /*0c76*/ 	.short	0x0af0


	//----- nvinfo : EIATTR_SW_WAR
	.align		4
.L_681:
        /*0c78*/ 	.byte	0x04, 0x36
        /*0c7a*/ 	.short	(.L_683 - .L_682)
.L_682:
        /*0c7c*/ 	.word	0x00000008
.L_683:


//--------------------- .nv.info._ZN7cutlass13device_kernelIN5flash11enable_sm90INS1_16FlashAttnFwdSm90INS1_25CollectiveMainloopFwdSm90ILi2EN4cute5tupleIJNS5_1CILi1EEES8_S8_EEENS6_IJNS7_ILi128EEENS7_ILi160EEENS7_ILi192EEEEEELi192ENS_12float_e4m3_tEfNS_4arch4Sm90ELb0ELb0ELb1ELb1ELb0ELb1ELb0ELb1ELb1ELb1ELb0ELb0EEENS1_21CollectiveEpilogueFwdINS6_IJSA_SC_SB_EEES9_NS_10bfloat16_tESG_Li256ELb1ELb1ELb0ELb1EEENS1_36VarlenDynamicPersistentTileSchedulerILi128ELi160ELi256ELi128ELb0ELb1ELb1ELb0ELb1ELb1EEEEEEEEEvNT_6ParamsE --------------------------
	.section	.nv.info._ZN7cutlass13device_kernelIN5flash11enable_sm90INS1_16FlashAttnFwdSm90INS1_25CollectiveMainloopFwdSm90ILi2EN4cute5tupleIJNS5_1CILi1EEES8_S8_EEENS6_IJNS7_ILi128EEENS7_ILi160EEENS7_ILi192EEEEEELi192ENS_12float_e4m3_tEfNS_4arch4Sm90ELb0ELb0ELb1ELb1ELb0ELb1ELb0ELb1ELb1ELb1ELb0ELb0EEENS1_21CollectiveEpilogueFwdINS6_IJSA_SC_SB_EEES9_NS_10bfloat16_tESG_Li256ELb1ELb1ELb0ELb1EEENS1_36VarlenDynamicPersistentTileSchedulerILi128ELi160ELi256ELi128ELb0ELb1ELb1ELb0ELb1ELb1EEEEEEEEEvNT_6ParamsE,"",@"SHT_CUDA_INFO"
	.sectionflags	@""
	.align	4


	//----- nvinfo : EIATTR_CUDA_API_VERSION
	.align		4
        /*0000*/ 	.byte	0x04, 0x37
        /*0002*/ 	.short	(.L_685 - .L_684)
.L_684:
        /*0004*/ 	.word	0x00000082


	//----- nvinfo : EIATTR_KPARAM_INFO
	.align		4
.L_685:
        /*0008*/ 	.byte	0x04, 0x17
        /*000a*/ 	.short	(.L_687 - .L_686)
.L_686:
        /*000c*/ 	.word	0x00000000
        /*0010*/ 	.short	0x0000
        /*0012*/ 	.short	0x0070
        /*0014*/ 	.byte	0x00, 0xf0, 0x01, 0x2a


	//----- nvinfo : EIATTR_SPARSE_MMA_MASK
	.align		4
.L_687:
        /*0018*/ 	.byte	0x03, 0x50
        /*001a*/ 	.short	0x0000


	//----- nvinfo : EIATTR_MAXREG_COUNT
	.align		4
        /*001c*/ 	.byte	0x03, 0x1b
        /*001e*/ 	.short	0x00a8


	//----- nvinfo : EIATTR_NUM_BARRIERS
	.align		4
        /*0020*/ 	.byte	0x02, 0x4c
        /*0022*/ 	.byte	0x10
	.zero		1


	//----- nvinfo : EIATTR_EXTERNS
	.align		4
        /*0024*/ 	.byte	0x04, 0x0f
        /*0026*/ 	.short	(.L_689 - .L_688)


	//   ....[0]....
	.align		4
.L_688:
        /*0028*/ 	.word	index@(__assertfail)


	//----- nvinfo : EIATTR_ANNOTATIONS
	.align		4
.L_689:
        /*002c*/ 	.byte	0x04, 0x55
        /*002e*/ 	.short	(.L_691 - .L_690)


	//   ....[0]....
.L_690:
        /* <DEDUP_REMOVED lines=118> */


	//----- nvinfo : EIATTR_MERCURY_ISA_VERSION
	.align		4
.L_691:
        /*0778*/ 	.byte	0x03, 0x5f
        /*077a*/ 	.short	0x0101


	//----- nvinfo : EIATTR_UNUSED_LOAD_BYTE_OFFSET
	.align		4
        /*077c*/ 	.byte	0x04, 0x44
        /*077e*/ 	.short	(.L_693 - .L_692)


	//   ....[0]....
.L_692:
        /*0780*/ 	.word	0x00000ae0
        /*0784*/ 	.word	0x0000fff0


	//   ....[1]....
        /*0788*/ 	.word	0x000207a0
        /*078c*/ 	.word	0x0000fff0


	//----- nvinfo : EIATTR_INT_WARP_WIDE_INSTR_OFFSETS
	.align		4
.L_693:
        /*0790*/ 	.byte	0x04, 0x31
        /*0792*/ 	.short	(.L_695 - .L_694)


	//   ....[0]....
.L_694:
        /*0794*/ 	.word	0x00000190


	//   ....[1]....
        /*0798*/ 	.word	0x000001d0


	//   ....[2]....
        /*079c*/ 	.word	0x00000240


	//   ....[3]....
        /*07a0*/ 	.word	0x000264c0


	//   ....[4]....
        /*07a4*/ 	.word	0x00026550


	//   ....[5]....
        /*07a8*/ 	.word	0x00029990


	//   ....[6]....
        /*07ac*/ 	.word	0x000299f0


	//----- nvinfo : EIATTR_COOP_GROUP_MASK_REGIDS
	.align		4
.L_695:
        /*07b0*/ 	.byte	0x04, 0x29
        /*07b2*/ 	.short	(.L_697 - .L_696)


	//   ....[0]....
.L_696:
        /*07b4*/ 	.word	0xffffffff


	//   ....[1]....
        /*07b8*/ 	.word	0xffffffff


	//   ....[2]....
        /*07bc*/ 	.word	0xffffffff


	//   ....[3]....
        /*07c0*/ 	.word	0xffffffff


	//   ....[4]....
        /*07c4*/ 	.word	0xffffffff


	//   ....[5]....
        /*07c8*/ 	.word	0xffffffff


	//   ....[6]....
        /*07cc*/ 	.word	0xffffffff


	//   ....[7]....
        /*07d0*/ 	.word	0xffffffff


	//   ....[8]....
        /*07d4*/ 	.word	0xffffffff


	//   ....[9]....
        /*07d8*/ 	.word	0xffffffff


	//   ....[10]....
        /*07dc*/ 	.word	0xffffffff


	//   ....[11]....
        /*07e0*/ 	.word	0xffffffff


	//   ....[12]....
        /*07e4*/ 	.word	0xffffffff


	//   ....[13]....
        /*07e8*/ 	.word	0xffffffff


	//   ....[14]....
        /*07ec*/ 	.word	0xffffffff


	//   ....[15]....
        /*07f0*/ 	.word	0xffffffff


	//   ....[16]....
        /*07f4*/ 	.word	0xffffffff


	//   ....[17]....
        /*07f8*/ 	.word	0xffffffff


	//   ....[18]....
        /*07fc*/ 	.word	0xffffffff


	//   ....[19]....
        /*0800*/ 	.word	0xffffffff


	//   ....[20]....
        /*0804*/ 	.word	0xffffffff


	//   ....[21]....
        /*0808*/ 	.word	0xffffffff


	//   ....[22]....
        /*080c*/ 	.word	0xffffffff


	//   ....[23]....
        /*0810*/ 	.word	0xffffffff


	//   ....[24]....
        /*0814*/ 	.word	0xffffffff


	//   ....[25]....
        /*0818*/ 	.word	0xffffffff


	//   ....[26]....
        /*081c*/ 	.word	0xffffffff


	//   ....[27]....
        /*0820*/ 	.word	0xffffffff


	//   ....[28]....
        /*0824*/ 	.word	0xffffffff


	//   ....[29]....
        /*0828*/ 	.word	0xffffffff


	//   ....[30]....
        /*082c*/ 	.word	0xffffffff


	//   ....[31]....
        /*0830*/ 	.word	0xffffffff


	//   ....[32]....
        /*0834*/ 	.word	0xffffffff


	//   ....[33]....
        /*0838*/ 	.word	0xffffffff


	//   ....[34]....
        /*083c*/ 	.word	0xffffffff


	//   ....[35]....
        /*0840*/ 	.word	0xffffffff


	//   ....[36]....
        /*0844*/ 	.word	0xffffffff


	//   ....[37]....
        /*0848*/ 	.word	0xffffffff


	//   ....[38]....
        /*084c*/ 	.word	0xffffffff


	//   ....[39]....
        /*0850*/ 	.word	0xffffffff


	//   ....[40]....
        /*0854*/ 	.word	0xffffffff


	//   ....[41]....
        /*0858*/ 	.word	0xffffffff


	//   ....[42]....
        /*085c*/ 	.word	0xffffffff


	//   ....[43]....
        /*0860*/ 	.word	0xffffffff


	//   ....[44]....
        /*0864*/ 	.word	0xffffffff


	//   ....[45]....
        /*0868*/ 	.word	0xffffffff


	//   ....[46]....
        /*086c*/ 	.word	0xffffffff


	//   ....[47]....
        /*0870*/ 	.word	0xffffffff


	//   ....[48]....
        /*0874*/ 	.word	0xffffffff


	//   ....[49]....
        /*0878*/ 	.word	0xffffffff


	//   ....[50]....
        /*087c*/ 	.word	0xffffffff


	//   ....[51]....
        /*0880*/ 	.word	0xffffffff


	//   ....[52]....
        /*0884*/ 	.word	0xffffffff


	//   ....[53]....
        /*0888*/ 	.word	0xffffffff


	//   ....[54]....
        /*088c*/ 	.word	0xffffffff


	//   ....[55]....
        /*0890*/ 	.word	0xffffffff


	//   ....[56]....
        /*0894*/ 	.word	0xffffffff


	//   ....[57]....
        /*0898*/ 	.word	0xffffffff


	//   ....[58]....
        /*089c*/ 	.word	0xffffffff


	//   ....[59]....
        /*08a0*/ 	.word	0xffffffff


	//   ....[60]....
        /*08a4*/ 	.word	0xffffffff


	//   ....[61]....
        /*08a8*/ 	.word	0xffffffff


	//   ....[62]....
        /*08ac*/ 	.word	0xffffffff


	//   ....[63]....
        /*08b0*/ 	.word	0xffffffff


	//   ....[64]....
        /*08b4*/ 	.word	0xffffffff


	//   ....[65]....
        /*08b8*/ 	.word	0xffffffff


	//   ....[66]....
        /*08bc*/ 	.word	0xffffffff


	//   ....[67]....
        /*08c0*/ 	.word	0xffffffff


	//   ....[68]....
        /*08c4*/ 	.word	0xffffffff


	//   ....[69]....
        /*08c8*/ 	.word	0xffffffff


	//   ....[70]....
        /*08cc*/ 	.word	0xffffffff


	//   ....[71]....
        /*08d0*/ 	.word	0xffffffff


	//   ....[72]....
        /*08d4*/ 	.word	0xffffffff


	//   ....[73]....
        /*08d8*/ 	.word	0xffffffff


	//   ....[74]....
        /*08dc*/ 	.word	0xffffffff


	//   ....[75]....
        /*08e0*/ 	.word	0xffffffff


	//   ....[76]....
        /*08e4*/ 	.word	0xffffffff


	//   ....[77]....
        /*08e8*/ 	.word	0xffffffff


	//   ....[78]....
        /*08ec*/ 	.word	0xffffffff


	//   ....[79]....
        /*08f0*/ 	.word	0xffffffff


	//   ....[80]....
        /*08f4*/ 	.word	0xffffffff


	//   ....[81]....
        /*08f8*/ 	.word	0xffffffff


	//   ....[82]....
        /*08fc*/ 	.word	0xffffffff


	//   ....[83]....
        /*0900*/ 	.word	0xffffffff


	//   ....[84]....
        /*0904*/ 	.word	0xffffffff


	//   ....[85]....
        /*0908*/ 	.word	0xffffffff


	//   ....[86]....
        /*090c*/ 	.word	0xffffffff


	//   ....[87]....
        /*0910*/ 	.word	0xffffffff


	//   ....[88]....
        /*0914*/ 	.word	0xffffffff


	//   ....[89]....
        /*0918*/ 	.word	0xffffffff


	//   ....[90]....
        /*091c*/ 	.word	0xffffffff


	//   ....[91]....
        /*0920*/ 	.word	0xffffffff


	//   ....[92]....
        /*0924*/ 	.word	0xffffffff


	//   ....[93]....
        /*0928*/ 	.word	0xffffffff


	//   ....[94]....
        /*092c*/ 	.word	0xffffffff


	//   ....[95]....
        /*0930*/ 	.word	0xffffffff


	//   ....[96]....
        /*0934*/ 	.word	0xffffffff


	//   ....[97]....
        /*0938*/ 	.word	0xffffffff


	//   ....[98]....
        /*093c*/ 	.word	0xffffffff


	//   ....[99]....
        /*0940*/ 	.word	0xffffffff


	//   ....[100]....
        /*0944*/ 	.word	0xffffffff


	//   ....[101]....
        /*0948*/ 	.word	0xffffffff


	//   ....[102]....
        /*094c*/ 	.word	0xffffffff


	//   ....[103]....
        /*0950*/ 	.word	0xffffffff


	//   ....[104]....
        /*0954*/ 	.word	0xffffffff


	//   ....[105]....
        /*0958*/ 	.word	0xffffffff


	//   ....[106]....
        /*095c*/ 	.word	0xffffffff


	//   ....[107]....
        /*0960*/ 	.word	0xffffffff


	//   ....[108]....
        /*0964*/ 	.word	0xffffffff


	//   ....[109]....
        /*0968*/ 	.word	0xffffffff


	//   ....[110]....
        /*096c*/ 	.word	0xffffffff


	//   ....[111]....
        /*0970*/ 	.word	0xffffffff


	//   ....[112]....
        /*0974*/ 	.word	0xffffffff


	//   ....[113]....
        /*0978*/ 	.word	0xffffffff


	//   ....[114]....
        /*097c*/ 	.word	0xffffffff


	//   ....[115]....
        /*0980*/ 	.word	0xffffffff


	//   ....[116]....
        /*0984*/ 	.word	0xffffffff


	//   ....[117]....
        /*0988*/ 	.word	0xffffffff


	//   ....[118]....
        /*098c*/ 	.word	0xffffffff


	//   ....[119]....
        /*0990*/ 	.word	0xffffffff


	//   ....[120]....
        /*0994*/ 	.word	0xffffffff


	//   ....[121]....
        /*0998*/ 	.word	0xffffffff


	//   ....[122]....
        /*099c*/ 	.word	0xffffffff


	//   ....[123]....
        /*09a0*/ 	.word	0xffffffff


	//   ....[124]....
        /*09a4*/ 	.word	0xffffffff


	//   ....[125]....
        /*09a8*/ 	.word	0xffffffff


	//   ....[126]....
        /*09ac*/ 	.word	0xffffffff


	//   ....[127]....
        /*09b0*/ 	.word	0xffffffff


	//   ....[128]....
        /*09b4*/ 	.word	0xffffffff


	//   ....[129]....
        /*09b8*/ 	.word	0xffffffff


	//   ....[130]....
        /*09bc*/ 	.word	0xffffffff


	//   ....[131]....
        /*09c0*/ 	.word	0xffffffff


	//   ....[132]....
        /*09c4*/ 	.word	0xffffffff


	//   ....[133]....
        /*09c8*/ 	.word	0xffffffff


	//   ....[134]....
        /*09cc*/ 	.word	0xffffffff


	//   ....[135]....
        /*09d0*/ 	.word	0xffffffff


	//   ....[136]....
        /*09d4*/ 	.word	0xffffffff


	//   ....[137]....
        /*09d8*/ 	.word	0xffffffff


	//   ....[138]....
        /*09dc*/ 	.word	0xffffffff


	//   ....[139]....
        /*09e0*/ 	.word	0xffffffff


	//   ....[140]....
        /*09e4*/ 	.word	0x0500000f


	//   ....[141]....
        /*09e8*/ 	.word	0x0500000f


	//   ....[142]....
        /*09ec*/ 	.word	0x0500000f


	//   ....[143]....
        /*09f0*/ 	.word	0x0500000f


	//   ....[144]....
        /*09f4*/ 	.word	0x0500000f


	//   ....[145]....
        /*09f8*/ 	.word	0x0500000f


	//   ....[146]....
        /*09fc*/ 	.word	0x0500000f


	//   ....[147]....
        /*0a00*/ 	.word	0x0500000f


	//   ....[148]....
        /*0a04*/ 	.word	0x0500000f


	//   ....[149]....
        /*0a08*/ 	.word	0x0500000f


	//   ....[150]....
        /*0a0c*/ 	.word	0x0500000f


	//   ....[151]....
        /*0a10*/ 	.word	0x0500000f


	//   ....[152]....
        /*0a14*/ 	.word	0x0500000f


	//   ....[153]....
        /*0a18*/ 	.word	0x0500000f


	//   ....[154]....
        /*0a1c*/ 	.word	0x0500000f


	//   ....[155]....
        /*0a20*/ 	.word	0x0500000f


	//   ....[156]....
        /*0a24*/ 	.word	0x0500000f


	//   ....[157]....
        /*0a28*/ 	.word	0x0500000f


	//   ....[158]....
        /*0a2c*/ 	.word	0x0500000f


	//   ....[159]....
        /*0a30*/ 	.word	0x0500000f


	//   ....[160]....
        /*0a34*/ 	.word	0x0500000f


	//   ....[161]....
        /*0a38*/ 	.word	0x0500000f


	//   ....[162]....
        /*0a3c*/ 	.word	0x0500000f


	//   ....[163]....
        /*0a40*/ 	.word	0x0500000f


	//   ....[164]....
        /*0a44*/ 	.word	0x0500000f


	//   ....[165]....
        /*0a48*/ 	.word	0x0500000f


	//   ....[166]....
        /*0a4c*/ 	.word	0x0500000f


	//   ....[167]....
        /*0a50*/ 	.word	0x0500000f


	//   ....[168]....
        /*0a54*/ 	.word	0x0500000f


	//   ....[169]....
        /*0a58*/ 	.word	0x0500000f


	//   ....[170]....
        /*0a5c*/ 	.word	0x0500000f


	//   ....[171]....
        /*0a60*/ 	.word	0x0500000f


	//   ....[172]....
        /*0a64*/ 	.word	0x0500000f


	//   ....[173]....
        /*0a68*/ 	.word	0x0500000f


	//   ....[174]....
        /*0a6c*/ 	.word	0x0500000f


	//   ....[175]....
        /*0a70*/ 	.word	0x0500000f


	//   ....[176]....
        /*0a74*/ 	.word	0x0500000f


	//   ....[177]....
        /*0a78*/ 	.word	0x0500000f


	//   ....[178]....
        /*0a7c*/ 	.word	0x0500000f


	//   ....[179]....
        /*0a80*/ 	.word	0x0500000f


	//   ....[180]....
        /*0a84*/ 	.word	0x0500000f


	//   ....[181]....
        /*0a88*/ 	.word	0x0500000f


	//   ....[182]....
        /*0a8c*/ 	.word	0x0500000f


	//   ....[183]....
        /*0a90*/ 	.word	0x0500000f


	//   ....[184]....
        /*0a94*/ 	.word	0x0500000f


	//   ....[185]....
        /*0a98*/ 	.word	0x0500000f


	//   ....[186]....
        /*0a9c*/ 	.word	0x0500000f


	//   ....[187]....
        /*0aa0*/ 	.word	0x0500000f


	//   ....[188]....
        /*0aa4*/ 	.word	0x0500000f


	//   ....[189]....
        /*0aa8*/ 	.word	0x0500000f


	//   ....[190]....
        /*0aac*/ 	.word	0x0500000f


	//   ....[191]....
        /*0ab0*/ 	.word	0x0500000f


	//   ....[192]....
        /*0ab4*/ 	.word	0x0500000f


	//   ....[193]....
        /*0ab8*/ 	.word	0x0500000f


	//   ....[194]....
        /*0abc*/ 	.word	0x0500000f


	//   ....[195]....
        /*0ac0*/ 	.word	0x0500000f


	//   ....[196]....
        /*0ac4*/ 	.word	0x0500000f


	//   ....[197]....
        /*0ac8*/ 	.word	0x0500000f


	//   ....[198]....
        /*0acc*/ 	.word	0x0500000f


	//   ....[199]....
        /*0ad0*/ 	.word	0x0500000f


	//   ....[200]....
        /*0ad4*/ 	.word	0x0500000f


	//   ....[201]....
        /*0ad8*/ 	.word	0x0500000f


	//   ....[202]....
        /*0adc*/ 	.word	0x0500000f


	//   ....[203]....
        /*0ae0*/ 	.word	0x0500000f


	//   ....[204]....
        /*0ae4*/ 	.word	0x0500000f


	//   ....[205]....
        /*0ae8*/ 	.word	0x0500000f


	//   ....[206]....
        /*0aec*/ 	.word	0x0500000f


	//   ....[207]....
        /*0af0*/ 	.word	0x0500000f


	//   ....[208]....
        /*0af4*/ 	.word	0x0500000f


	//   ....[209]....
        /*0af8*/ 	.word	0x0500000f


	//   ....[210]....
        /*0afc*/ 	.word	0x0500000f


	//   ....[211]....
        /*0b00*/ 	.word	0x0500000f


	//   ....[212]....
        /*0b04*/ 	.word	0x0500000f


	//   ....[213]....
        /*0b08*/ 	.word	0x0500000f


	//   ....[214]....
        /*0b0c*/ 	.word	0x0500000f


	//   ....[215]....
        /*0b10*/ 	.word	0x0500000f


	//   ....[216]....
        /*0b14*/ 	.word	0x0500000f


	//   ....[217]....
        /*0b18*/ 	.word	0x0500000f


	//   ....[218]....
        /*0b1c*/ 	.word	0x0500000f


	//   ....[219]....
        /*0b20*/ 	.word	0x0500000f


	//   ....[220]....
        /*0b24*/ 	.word	0x0500000f


	//   ....[221]....
        /*0b28*/ 	.word	0x0500000f


	//   ....[222]....
        /*0b2c*/ 	.word	0x0500000f


	//   ....[223]....
        /*0b30*/ 	.word	0x0500000f


	//   ....[224]....
        /*0b34*/ 	.word	0x0500000f


	//   ....[225]....
        /*0b38*/ 	.word	0x0500000f


	//   ....[226]....
        /*0b3c*/ 	.word	0x0500000f


	//   ....[227]....
        /*0b40*/ 	.word	0x0500000f


	//   ....[228]....
        /*0b44*/ 	.word	0x0500000f


	//   ....[229]....
        /*0b48*/ 	.word	0x0500000f


	//   ....[230]....
        /*0b4c*/ 	.word	0x0500000f


	//   ....[231]....
        /*0b50*/ 	.word	0x0500000f


	//   ....[232]....
        /*0b54*/ 	.word	0x0500000f


	//----- nvinfo : EIATTR_COOP_GROUP_INSTR_OFFSETS
	.align		4
.L_697:
        /*0b58*/ 	.byte	0x04, 0x28
        /*0b5a*/ 	.short	(.L_699 - .L_698)


	//   ....[0]....
.L_698:
        /*0b5c*/ 	.word	0x00000070


	//   ....[1]....
        /*0b60*/ 	.word	0x000001a0


	//   ....[2]....
        /*0b64*/ 	.word	0x000001f0


	//   ....[3]....
        /*0b68*/ 	.word	0x00000420


	//   ....[4]....
        /*0b6c*/ 	.word	0x00000580


	//   ....[5]....
        /*0b70*/ 	.word	0x000006a0


	//   ....[6]....
        /*0b74*/ 	.word	0x00000800


	//   ....[7]....
        /*0b78*/ 	.word	0x000105a0


	//   ....[8]....
        /*0b7c*/ 	.word	0x00010d90


	//   ....[9]....
        /*0b80*/ 	.word	0x00010da0


	//   ....[10]....
        /*0b84*/ 	.word	0x00010db0


	//   ....[11]....
        /*0b88*/ 	.word	0x00010dc0


	//   ....[12]....
        /*0b8c*/ 	.word	0x00014270


	//   ....[13]....
        /*0b90*/ 	.word	0x00014280


	//   ....[14]....
        /*0b94*/ 	.word	0x00014290


	//   ....[15]....
        /*0b98*/ 	.word	0x000142a0


	//   ....[16]....
        /*0b9c*/ 	.word	0x00019f30


	//   ....[17]....
        /*0ba0*/ 	.word	0x00019f80


	//   ....[18]....
        /*0ba4*/ 	.word	0x0001a490


	//   ....[19]....
        /*0ba8*/ 	.word	0x0001a510


	//   ....[20]....
        /*0bac*/ 	.word	0x0001df80


	//   ....[21]....
        /*0bb0*/ 	.word	0x0001dfa0


	//   ....[22]....
        /*0bb4*/ 	.word	0x0001dff0


	//   ....[23]....
        /*0bb8*/ 	.word	0x0001e010


	//   ....[24]....
        /*0bbc*/ 	.word	0x0001fdf0


	//   ....[25]....
        /*0bc0*/ 	.word	0x0001fe50


	//   ....[26]....
        /*0bc4*/ 	.word	0x0001fe70


	//   ....[27]....
        /*0bc8*/ 	.word	0x0001fe90


	//   ....[28]....
        /*0bcc*/ 	.word	0x00021090


	//   ....[29]....
        /*0bd0*/ 	.word	0x000210c0


	//   ....[30]....
        /*0bd4*/ 	.word	0x000210f0


	//   ....[31]....
        /*0bd8*/ 	.word	0x00021120


	//   ....[32]....
        /*0bdc*/ 	.word	0x00021150


	//   ....[33]....
        /*0be0*/ 	.word	0x00021190


	//   ....[34]....
        /*0be4*/ 	.word	0x000211c0


	//   ....[35]....
        /*0be8*/ 	.word	0x000211f0


	//   ....[36]....
        /*0bec*/ 	.word	0x00021220


	//   ....[37]....
        /*0bf0*/ 	.word	0x00021250


	//   ....[38]....
        /*0bf4*/ 	.word	0x00021280


	//   ....[39]....
        /*0bf8*/ 	.word	0x000212b0


	//   ....[40]....
        /*0bfc*/ 	.word	0x000212e0


	//   ....[41]....
        /*0c00*/ 	.word	0x00021310


	//   ....[42]....
        /*0c04*/ 	.word	0x00021340


	//   ....[43]....
        /*0c08*/ 	.word	0x00021370


	//   ....[44]....
        /*0c0c*/ 	.word	0x000213a0


	//   ....[45]....
        /*0c10*/ 	.word	0x000213d0


	//   ....[46]....
        /*0c14*/ 	.word	0x00021400


	//   ....[47]....
        /*0c18*/ 	.word	0x00021430


	//   ....[48]....
        /*0c1c*/ 	.word	0x00021460


	//   ....[49]....
        /*0c20*/ 	.word	0x00021490


	//   ....[50]....
        /*0c24*/ 	.word	0x000214c0


	//   ....[51]....
        /*0c28*/ 	.word	0x000214f0


	//   ....[52]....
        /*0c2c*/ 	.word	0x00021520


	//   ....[53]....
        /*0c30*/ 	.word	0x00021550


	//   ....[54]....
        /*0c34*/ 	.word	0x00021580


	//   ....[55]....
        /*0c38*/ 	.word	0x000215b0


	//   ....[56]....
        /*0c3c*/ 	.word	0x000215e0


	//   ....[57]....
        /*0c40*/ 	.word	0x000215f0


	//   ....[58]....
        /*0c44*/ 	.word	0x00021620


	//   ....[59]....
        /*0c48*/ 	.word	0x00021650


	//   ....[60]....
        /*0c4c*/ 	.word	0x00021680


	//   ....[61]....
        /*0c50*/ 	.word	0x000216b0


	//   ....[62]....
        /*0c54*/ 	.word	0x000216e0


	//   ....[63]....
        /*0c58*/ 	.word	0x00021710


	//   ....[64]....
        /*0c5c*/ 	.word	0x00021740


	//   ....[65]....
        /*0c60*/ 	.word	0x00021760


	//   ....[66]....
        /*0c64*/ 	.word	0x00021770


	//   ....[67]....
        /*0c68*/ 	.word	0x00021780


	//   ....[68]....
        /*0c6c*/ 	.word	0x000217b0


	//   ....[69]....
        /*0c70*/ 	.word	0x000217e0


	//   ....[70]....
        /*0c74*/ 	.word	0x00021810


	//   ....[71]....
        /*0c78*/ 	.word	0x00021840


	//   ....[72]....
        /*0c7c*/ 	.word	0x00021870


	//   ....[73]....
        /*0c80*/ 	.word	0x000218a0


	//   ....[74]....
        /*0c84*/ 	.word	0x000218d0


	//   ....[75]....
        /*0c88*/ 	.word	0x000218e0


	//   ....[76]....
        /*0c8c*/ 	.word	0x00022130


	//   ....[77]....
        /*0c90*/ 	.word	0x00022220


	//   ....[78]....
        /*0c94*/ 	.word	0x00022250


	//   ....[79]....
        /*0c98*/ 	.word	0x00022270


	//   ....[80]....
        /*0c9c*/ 	.word	0x000227d0


	//   ....[81]....
        /*0ca0*/ 	.word	0x00022800


	//   ....[82]....
        /*0ca4*/ 	.word	0x00022930


	//   ....[83]....
        /*0ca8*/ 	.word	0x00022950


	//   ....[84]....
        /*0cac*/ 	.word	0x00022a50


	//   ....[85]....
        /*0cb0*/ 	.word	0x00022a70


	//   ....[86]....
        /*0cb4*/ 	.word	0x00022b80


	//   ....[87]....
        /*0cb8*/ 	.word	0x00022ba0


	//   ....[88]....
        /*0cbc*/ 	.word	0x00023480


	//   ....[89]....
        /*0cc0*/ 	.word	0x00023490


	//   ....[90]....
        /*0cc4*/ 	.word	0x00023640


	//   ....[91]....
        /*0cc8*/ 	.word	0x00023650


	//   ....[92]....
        /*0ccc*/ 	.word	0x000237f0


	//   ....[93]....
        /*0cd0*/ 	.word	0x00023800


	//   ....[94]....
        /*0cd4*/ 	.word	0x000239a0


	//   ....[95]....
        /*0cd8*/ 	.word	0x000239b0


	//   ....[96]....
        /*0cdc*/ 	.word	0x00023bb0


	//   ....[97]....
        /*0ce0*/ 	.word	0x00023da0


	//   ....[98]....
        /*0ce4*/ 	.word	0x00023dd0


	//   ....[99]....
        /*0ce8*/ 	.word	0x00023e00


	//   ....[100]....
        /*0cec*/ 	.word	0x00023e30


	//   ....[101]....
        /*0cf0*/ 	.word	0x00023e60


	//   ....[102]....
        /*0cf4*/ 	.word	0x00023e90


	//   ....[103]....
        /*0cf8*/ 	.word	0x00024000


	//   ....[104]....
        /*0cfc*/ 	.word	0x00024030


	//   ....[105]....
        /*0d00*/ 	.word	0x00024060


	//   ....[106]....
        /*0d04*/ 	.word	0x00024090


	//   ....[107]....
        /*0d08*/ 	.word	0x000240c0


	//   ....[108]....
        /*0d0c*/ 	.word	0x000240f0


	//   ....[109]....
        /*0d10*/ 	.word	0x00024190


	//   ....[110]....
        /*0d14*/ 	.word	0x000241c0


	//   ....[111]....
        /*0d18*/ 	.word	0x00024250


	//   ....[112]....
        /*0d1c*/ 	.word	0x00024f30


	//   ....[113]....
        /*0d20*/ 	.word	0x00026ca0


	//   ....[114]....
        /*0d24*/ 	.word	0x00027b40


	//   ....[115]....
        /*0d28*/ 	.word	0x00027b60


	//   ....[116]....
        /*0d2c*/ 	.word	0x00027ba0


	//   ....[117]....
        /*0d30*/ 	.word	0x00027c20


	//   ....[118]....
        /*0d34*/ 	.word	0x00027cb0


	//   ....[119]....
        /*0d38*/ 	.word	0x00027cc0


	//   ....[120]....
        /*0d3c*/ 	.word	0x00027d10


	//   ....[121]....
        /*0d40*/ 	.word	0x00027d50


	//   ....[122]....
        /*0d44*/ 	.word	0x0002aa00


	//   ....[123]....
        /*0d48*/ 	.word	0x0002aa30


	//   ....[124]....
        /*0d4c*/ 	.word	0x0002aa70


	//   ....[125]....
        /*0d50*/ 	.word	0x0002aaa0


	//   ....[126]....
        /*0d54*/ 	.word	0x0002aad0


	//   ....[127]....
        /*0d58*/ 	.word	0x0002ab00


	//   ....[128]....
        /*0d5c*/ 	.word	0x0002ab30


	//   ....[129]....
        /*0d60*/ 	.word	0x0002ab60


	//   ....[130]....
        /*0d64*/ 	.word	0x0002ace0


	//   ....[131]....
        /*0d68*/ 	.word	0x0002ad10


	//   ....[132]....
        /*0d6c*/ 	.word	0x0002ad40


	//   ....[133]....
        /*0d70*/ 	.word	0x0002ad70


	//   ....[134]....
        /*0d74*/ 	.word	0x0002ada0


	//   ....[135]....
        /*0d78*/ 	.word	0x0002add0


	//   ....[136]....
        /*0d7c*/ 	.word	0x0002ae90


	//   ....[137]....
        /*0d80*/ 	.word	0x0002aeb0


	//   ....[138]....
        /*0d84*/ 	.word	0x0002af20


	//   ....[139]....
        /*0d88*/ 	.word	0x0002b3b0


	//   ....[140]....
        /*0d8c*/ 	.word	0x0002b8b0


	//   ....[141]....
        /*0d90*/ 	.word	0x0002b960


	//   ....[142]....
        /*0d94*/ 	.word	0x0002b9f0


	//   ....[143]....
        /*0d98*/ 	.word	0x0002ba40


	//   ....[144]....
        /*0d9c*/ 	.word	0x0002ba90


	//   ....[145]....
        /*0da0*/ 	.word	0x0002bb70


	//   ....[146]....
        /*0da4*/ 	.word	0x0002bc00


	//   ....[147]....
        /*0da8*/ 	.word	0x0002bc50


	//   ....[148]....
        /*0dac*/ 	.word	0x0002bca0


	//   ....[149]....
        /*0db0*/ 	.word	0x0002bf00


	//   ....[150]....
        /*0db4*/ 	.word	0x0002c030


	//   ....[151]....
        /*0db8*/ 	.word	0x0002c150


	//   ....[152]....
        /*0dbc*/ 	.word	0x0002c280


	//   ....[153]....
        /*0dc0*/ 	.word	0x0002c340


	//   ....[154]....
        /*0dc4*/ 	.word	0x0002c3c0


	//   ....[155]....
        /*0dc8*/ 	.word	0x0002c420


	//   ....[156]....
        /*0dcc*/ 	.word	0x0002c480


	//   ....[157]....
        /*0dd0*/ 	.word	0x0002c4e0


	//   ....[158]....
        /*0dd4*/ 	.word	0x0002c560


	//   ....[159]....
        /*0dd8*/ 	.word	0x0002c5c0


	//   ....[160]....
        /*0ddc*/ 	.word	0x0002c640


	//   ....[161]....
        /*0de0*/ 	.word	0x0002c6a0


	//   ....[162]....
        /*0de4*/ 	.word	0x0002c720


	//   ....[163]....
        /*0de8*/ 	.word	0x0002c780


	//   ....[164]....
        /*0dec*/ 	.word	0x0002c800


	//   ....[165]....
        /*0df0*/ 	.word	0x0002c860


	//   ....[166]....
        /*0df4*/ 	.word	0x0002c8e0


	//   ....[167]....
        /*0df8*/ 	.word	0x0002c940


	//   ....[168]....
        /*0dfc*/ 	.word	0x0002c9c0


	//   ....[169]....
        /*0e00*/ 	.word	0x0002ca20


	//   ....[170]....
        /*0e04*/ 	.word	0x0002caa0


	//   ....[171]....
        /*0e08*/ 	.word	0x0002cb00


	//   ....[172]....
        /*0e0c*/ 	.word	0x0002cb80


	//   ....[173]....
        /*0e10*/ 	.word	0x0002cbe0


	//   ....[174]....
        /*0e14*/ 	.word	0x0002cc60


	//   ....[175]....
        /*0e18*/ 	.word	0x0002ccc0


	//   ....[176]....
        /*0e1c*/ 	.word	0x0002cd40


	//   ....[177]....
        /*0e20*/ 	.word	0x0002cda0


	//   ....[178]....
        /*0e24*/ 	.word	0x0002ce00


	//   ....[179]....
        /*0e28*/ 	.word	0x0002ce60


	//   ....[180]....
        /*0e2c*/ 	.word	0x0002cec0


	//   ....[181]....
        /*0e30*/ 	.word	0x0002cf20


	//   ....[182]....
        /*0e34*/ 	.word	0x0002cfa0


	//   ....[183]....
        /*0e38*/ 	.word	0x0002d000


	//   ....[184]....
        /*0e3c*/ 	.word	0x0002d080


	//   ....[185]....
        /*0e40*/ 	.word	0x0002d0e0


	//   ....[186]....
        /*0e44*/ 	.word	0x0002d160


	//   ....[187]....
        /*0e48*/ 	.word	0x0002d1c0


	//   ....[188]....
        /*0e4c*/ 	.word	0x0002d240


	//   ....[189]....
        /*0e50*/ 	.word	0x0002d2a0


	//   ....[190]....
        /*0e54*/ 	.word	0x0002d310


	//   ....[191]....
        /*0e58*/ 	.word	0x0002d370


	//   ....[192]....
        /*0e5c*/ 	.word	0x0002d3e0


	//   ....[193]....
        /*0e60*/ 	.word	0x0002d440


	//   ....[194]....
        /*0e64*/ 	.word	0x0002d4c0


	//   ....[195]....
        /*0e68*/ 	.word	0x0002d520


	//   ....[196]....
        /*0e6c*/ 	.word	0x0002d590


	//   ....[197]....
        /*0e70*/ 	.word	0x0002d6b0


	//   ....[198]....
        /*0e74*/ 	.word	0x0002d700


	//   ....[199]....
        /*0e78*/ 	.word	0x0002d790


	//   ....[200]....
        /*0e7c*/ 	.word	0x0002d820


	//   ....[201]....
        /*0e80*/ 	.word	0x0002d8b0


	//   ....[202]....
        /*0e84*/ 	.word	0x0002d940


	//   ....[203]....
        /*0e88*/ 	.word	0x0002d9d0


	//   ....[204]....
        /*0e8c*/ 	.word	0x0002da60


	//   ....[205]....
        /*0e90*/ 	.word	0x0002db20


	//   ....[206]....
        /*0e94*/ 	.word	0x0002de10


	//   ....[207]....
        /*0e98*/ 	.word	0x0002e010


	//   ....[208]....
        /*0e9c*/ 	.word	0x0002e060


	//   ....[209]....
        /*0ea0*/ 	.word	0x0002e0c0


	//   ....[210]....
        /*0ea4*/ 	.word	0x0002e1d0


	//   ....[211]....
        /*0ea8*/ 	.word	0x0002e230


	//   ....[212]....
        /*0eac*/ 	.word	0x0002e340


	//   ....[213]....
        /*0eb0*/ 	.word	0x0002e3a0


	//   ....[214]....
        /*0eb4*/ 	.word	0x0002e480


	//   ....[215]....
        /*0eb8*/ 	.word	0x0002e7a0


	//   ....[216]....
        /*0ebc*/ 	.word	0x0002e840


	//   ....[217]....
        /*0ec0*/ 	.word	0x0002e960


	//   ....[218]....
        /*0ec4*/ 	.word	0x0002e9e0


	//   ....[219]....
        /*0ec8*/ 	.word	0x0002ea60


	//   ....[220]....
        /*0ecc*/ 	.word	0x0002eae0


	//   ....[221]....
        /*0ed0*/ 	.word	0x0002eb60


	//   ....[222]....
        /*0ed4*/ 	.word	0x0002ebf0


	//   ....[223]....
        /*0ed8*/ 	.word	0x0002ec90


	//   ....[224]....
        /*0edc*/ 	.word	0x0002ed40


	//   ....[225]....
        /*0ee0*/ 	.word	0x0002edc0


	//   ....[226]....
        /*0ee4*/ 	.word	0x0002ee40


	//   ....[227]....
        /*0ee8*/ 	.word	0x0002eec0


	//   ....[228]....
        /*0eec*/ 	.word	0x0002ef50


	//   ....[229]....
        /*0ef0*/ 	.word	0x0002efd0


	//   ....[230]....
        /*0ef4*/ 	.word	0x0002f070


	//   ....[231]....
        /*0ef8*/ 	.word	0x0002f100


	//   ....[232]....
        /*0efc*/ 	.word	0x0002f230


	//----- nvinfo : EIATTR_REG_RECONFIG
	.align		4
.L_699:
        /*0f00*/ 	.byte	0x01, 0x54
	.zero		2


	//----- nvinfo : EIATTR_SYSCALL_OFFSETS
	.align		4
        /*0f04*/ 	.byte	0x04, 0x46
        /*0f06*/ 	.short	(.L_701 - .L_700)


	//   ....[0]....
.L_700:
        /*0f08*/ 	.word	0x00001c80


	//   ....[1]....
        /*0f0c*/ 	.word	0x00001dd0


	//   ....[2]....
        /*0f10*/ 	.word	0x00010730


	//   ....[3]....
        /*0f14*/ 	.word	0x00010d00


	//   ....[4]....
        /*0f18*/ 	.word	0x000266c0


	//   ....[5]....
        /*0f1c*/ 	.word	0x00026860


	//   ....[6]....
        /*0f20*/ 	.word	0x000269d0


	//   ....[7]....
        /*0f24*/ 	.word	0x00026b20


	//   ....[8]....
        /*0f28*/ 	.word	0x000276f0


	//----- nvinfo : EIATTR_MBARRIER_INSTR_OFFSETS
	.align		4
.L_701:
        /*0f2c*/ 	.byte	0x04, 0x39
        /*0f2e*/ 	.short	(.L_703 - .L_702)


	//   ....[0]....
.L_702:
        /*0f30*/ 	.word	0x000002d0
        /*0f34*/ 	.word	0x000000ff
        /*0f38*/ 	.word	0x00033400
        /*0f3c*/ 	.short	0x0100
        /*0f3e*/ 	.byte	0x08
	.zero		1


	//   ....[1]....
        /*0f40*/ 	.word	0x000002e0
        /*0f44*/ 	.word	0x000000ff
        /*0f48*/ 	.word	0x00033420
        /*0f4c*/ 	.short	0x0100
        /*0f4e*/ 	.byte	0x08
	.zero		1


	//   ....[2]....
        /*0f50*/ 	.word	0x000003d0
        /*0f54*/ 	.word	0x000000ff
        /*0f58*/ 	.word	0x00033430
        /*0f5c*/ 	.short	0x0100
        /*0f5e*/ 	.byte	0x08
	.zero		1


	//   ....[3]....
        /*0f60*/ 	.word	0x000003e0
        /*0f64*/ 	.word	0x000000ff
        /*0f68*/ 	.word	0x00033440
        /*0f6c*/ 	.short	0x0100
        /*0f6e*/ 	.byte	0x08
	.zero		1


	//   ....[4]....
        /*0f70*/ 	.word	0x000003f0
        /*0f74*/ 	.word	0x000000ff
        /*0f78*/ 	.word	0x00033438
        /*0f7c*/ 	.short	0x0100
        /*0f7e*/ 	.byte	0x08
	.zero		1


	//   ....[5]....
        /*0f80*/ 	.word	0x00000400
        /*0f84*/ 	.word	0x000000ff
        /*0f88*/ 	.word	0x00033448
        /*0f8c*/ 	.short	0x0100
        /*0f8e*/ 	.byte	0x08
	.zero		1


	//   ....[6]....
        /*0f90*/ 	.word	0x00000530
        /*0f94*/ 	.word	0x000000ff
        /*0f98*/ 	.word	0x00033450
        /*0f9c*/ 	.short	0x0100
        /*0f9e*/ 	.byte	0x08
	.zero		1


	//   ....[7]....
        /*0fa0*/ 	.word	0x00000540
        /*0fa4*/ 	.word	0x000000ff
        /*0fa8*/ 	.word	0x00033460
        /*0fac*/ 	.short	0x0100
        /*0fae*/ 	.byte	0x08
	.zero		1


	//   ....[8]....
        /*0fb0*/ 	.word	0x00000550
        /*0fb4*/ 	.word	0x000000ff
        /*0fb8*/ 	.word	0x00033458
        /*0fbc*/ 	.short	0x0100
        /*0fbe*/ 	.byte	0x08
	.zero		1


	//   ....[9]....
        /*0fc0*/ 	.word	0x00000560
        /*0fc4*/ 	.word	0x000000ff
        /*0fc8*/ 	.word	0x00033468
        /*0fcc*/ 	.short	0x0100
        /*0fce*/ 	.byte	0x08
	.zero		1


	//   ....[10]....
        /*0fd0*/ 	.word	0x00000650
        /*0fd4*/ 	.word	0x000000ff
        /*0fd8*/ 	.word	0x00033470
        /*0fdc*/ 	.short	0x0100
        /*0fde*/ 	.byte	0x06
	.zero		1


	//   ....[11]....
        /*0fe0*/ 	.word	0x00000660
        /*0fe4*/ 	.word	0x000000ff
        /*0fe8*/ 	.word	0x00033480
        /*0fec*/ 	.short	0x0100
        /*0fee*/ 	.byte	0x06
	.zero		1


	//   ....[12]....
        /*0ff0*/ 	.word	0x00000670
        /*0ff4*/ 	.word	0x000000ff
        /*0ff8*/ 	.word	0x00033478
        /*0ffc*/ 	.short	0x0100
        /*0ffe*/ 	.byte	0x06
	.zero		1


	//   ....[13]....
        /*1000*/ 	.word	0x00000680
        /*1004*/ 	.word	0x000000ff
        /*1008*/ 	.word	0x00033488
        /*100c*/ 	.short	0x0100
        /*100e*/ 	.byte	0x06
	.zero		1


	//   ....[14]....
        /*1010*/ 	.word	0x000007b0
        /*1014*/ 	.word	0x000000ff
        /*1018*/ 	.word	0x00033490
        /*101c*/ 	.short	0x0100
        /*101e*/ 	.byte	0x08
	.zero		1


	//   ....[15]....
        /*1020*/ 	.word	0x000007c0
        /*1024*/ 	.word	0x000000ff
        /*1028*/ 	.word	0x000334a0
        /*102c*/ 	.short	0x0100
        /*102e*/ 	.byte	0x08
	.zero		1


	//   ....[16]....
        /*1030*/ 	.word	0x000007d0
        /*1034*/ 	.word	0x000000ff
        /*1038*/ 	.word	0x00033498
        /*103c*/ 	.short	0x0100
        /*103e*/ 	.byte	0x08
	.zero		1


	//   ....[17]....
        /*1040*/ 	.word	0x000007e0
        /*1044*/ 	.word	0x000000ff
        /*1048*/ 	.word	0x000334a8
        /*104c*/ 	.short	0x0100
        /*104e*/ 	.byte	0x08
	.zero		1


	//   ....[18]....
        /*1050*/ 	.word	0x00000910
        /*1054*/ 	.word	0x000000ff
        /*1058*/ 	.word	0x000334b0
        /*105c*/ 	.short	0x0100
        /*105e*/ 	.byte	0x08
	.zero		1


	//   ....[19]....
        /*1060*/ 	.word	0x00000920
        /*1064*/ 	.word	0x000000ff
        /*1068*/ 	.word	0x000334c0
        /*106c*/ 	.short	0x0100
        /*106e*/ 	.byte	0x08
	.zero		1


	//   ....[20]....
        /*1070*/ 	.word	0x00000930
        /*1074*/ 	.word	0x000000ff
        /*1078*/ 	.word	0x000334b8
        /*107c*/ 	.short	0x0100
        /*107e*/ 	.byte	0x08
	.zero		1


	//   ....[21]....
        /*1080*/ 	.word	0x00000940
        /*1084*/ 	.word	0x000000ff
        /*1088*/ 	.word	0x000334c8
        /*108c*/ 	.short	0x0100
        /*108e*/ 	.byte	0x08
	.zero		1


	//   ....[22]....
        /*1090*/ 	.word	0x00003580
        /*1094*/ 	.word	0x0000002b
        /*1098*/ 	.word	0x00033490
        /*109c*/ 	.short	0x010a
        /*109e*/ 	.byte	0x3f
	.zero		1


	//   ....[23]....
        /*10a0*/ 	.word	0x000095c0
        /*10a4*/ 	.word	0x0000002b
        /*10a8*/ 	.word	0x00033490
        /*10ac*/ 	.short	0x010a
        /*10ae*/ 	.byte	0x3f
	.zero		1


	//   ....[24]....
        /*10b0*/ 	.word	0x0000f770
        /*10b4*/ 	.word	0x0000002b
        /*10b8*/ 	.word	0x00033490
        /*10bc*/ 	.short	0x010a
        /*10be*/ 	.byte	0x3f
	.zero		1


	//   ....[25]....
        /*10c0*/ 	.word	0x0000fb50
        /*10c4*/ 	.word	0x0000002c
        /*10c8*/ 	.word	0x00000000
        /*10cc*/ 	.short	0x0101
        /*10ce*/ 	.byte	0x3f
	.zero		1


	//   ....[26]....
        /*10d0*/ 	.word	0x0000fb90
        /*10d4*/ 	.word	0x0000002b
        /*10d8*/ 	.word	0x000334b0
        /*10dc*/ 	.short	0x010a
        /*10de*/ 	.byte	0x3f
	.zero		1


	//   ....[27]....
        /*10e0*/ 	.word	0x000100b0
        /*10e4*/ 	.word	0x0000002b
        /*10e8*/ 	.word	0x00000000
        /*10ec*/ 	.short	0x0101
        /*10ee*/ 	.byte	0x3f
	.zero		1


	//   ....[28]....
        /*10f0*/ 	.word	0x00010a60
        /*10f4*/ 	.word	0x00000010
        /*10f8*/ 	.word	0x00033400
        /*10fc*/ 	.short	0x010a
        /*10fe*/ 	.byte	0x3f
	.zero		1


	//   ....[29]....
        /*1100*/ 	.word	0x00010ab0
        /*1104*/ 	.word	0x00000010
        /*1108*/ 	.word	0x00033400
        /*110c*/ 	.short	0x010a
        /*110e*/ 	.byte	0x3f
	.zero		1


	//   ....[30]....
        /*1110*/ 	.word	0x00011350
        /*1114*/ 	.word	0x00000010
        /*1118*/ 	.word	0x00033400
        /*111c*/ 	.short	0x010a
        /*111e*/ 	.byte	0x3f
	.zero		1


	//   ....[31]....
        /*1120*/ 	.word	0x000146f0
        /*1124*/ 	.word	0x00000010
        /*1128*/ 	.word	0x00033400
        /*112c*/ 	.short	0x010a
        /*112e*/ 	.byte	0x3f
	.zero		1


	//   ....[32]....
        /*1130*/ 	.word	0x00017860
        /*1134*/ 	.word	0x00000000
        /*1138*/ 	.word	0x00033430
        /*113c*/ 	.short	0x010a
        /*113e*/ 	.byte	0x3f
	.zero		1


	//   ....[33]....
        /*1140*/ 	.word	0x000178e0
        /*1144*/ 	.word	0x00000000
        /*1148*/ 	.word	0x00033430
        /*114c*/ 	.short	0x010a
        /*114e*/ 	.byte	0x3f
	.zero		1


	//   ....[34]....
        /*1150*/ 	.word	0x0001a860
        /*1154*/ 	.word	0x00000019
        /*1158*/ 	.word	0x00000000
        /*115c*/ 	.short	0x0101
        /*115e*/ 	.byte	0x3f
	.zero		1


	//   ....[35]....
        /*1160*/ 	.word	0x0001bc90
        /*1164*/ 	.word	0x0000000b
        /*1168*/ 	.word	0x00033430
        /*116c*/ 	.short	0x010a
        /*116e*/ 	.byte	0x3f
	.zero		1


	//   ....[36]....
        /*1170*/ 	.word	0x0001bce0
        /*1174*/ 	.word	0x0000000b
        /*1178*/ 	.word	0x00033430
        /*117c*/ 	.short	0x010a
        /*117e*/ 	.byte	0x3f
	.zero		1


	//   ....[37]....
        /*1180*/ 	.word	0x0001cde0
        /*1184*/ 	.word	0x0000000a
        /*1188*/ 	.word	0x00033450
        /*118c*/ 	.short	0x010a
        /*118e*/ 	.byte	0x3f
	.zero		1


	//   ....[38]....
        /*1190*/ 	.word	0x0001ce20
        /*1194*/ 	.word	0x0000000a
        /*1198*/ 	.word	0x00033450
        /*119c*/ 	.short	0x010a
        /*119e*/ 	.byte	0x3f
	.zero		1


	//   ....[39]....
        /*11a0*/ 	.word	0x0001eb30
        /*11a4*/ 	.word	0x000000c4
        /*11a8*/ 	.word	0x00000000
        /*11ac*/ 	.short	0x0101
        /*11ae*/ 	.byte	0x3f
	.zero		1


	//   ....[40]....
        /*11b0*/ 	.word	0x0001f180
        /*11b4*/ 	.word	0x00000007
        /*11b8*/ 	.word	0x00000000
        /*11bc*/ 	.short	0x0101
        /*11be*/ 	.byte	0x3f
	.zero		1


	//   ....[41]....
        /*11c0*/ 	.word	0x0001fa50
        /*11c4*/ 	.word	0x00000008
        /*11c8*/ 	.word	0x00033450
        /*11cc*/ 	.short	0x010a
        /*11ce*/ 	.byte	0x3f
	.zero		1


	//   ....[42]....
        /*11d0*/ 	.word	0x0001fad0
        /*11d4*/ 	.word	0x00000008
        /*11d8*/ 	.word	0x00033450
        /*11dc*/ 	.short	0x010a
        /*11de*/ 	.byte	0x3f
	.zero		1


	//   ....[43]....
        /*11e0*/ 	.word	0x00020110
        /*11e4*/ 	.word	0x00000002
        /*11e8*/ 	.word	0x00000000
        /*11ec*/ 	.short	0x0101
        /*11ee*/ 	.byte	0x3f
	.zero		1


	//   ....[44]....
        /*11f0*/ 	.word	0x000227b0
        /*11f4*/ 	.word	0x00000000
        /*11f8*/ 	.word	0x00000000
        /*11fc*/ 	.short	0x0101
        /*11fe*/ 	.byte	0x3f
	.zero		1


	//   ....[45]....
        /*1200*/ 	.word	0x00025020
        /*1204*/ 	.word	0x00000005
        /*1208*/ 	.word	0x00033420
        /*120c*/ 	.short	0x010a
        /*120e*/ 	.byte	0x3f
	.zero		1


	//   ....[46]....
        /*1210*/ 	.word	0x00025110
        /*1214*/ 	.word	0x00000005
        /*1218*/ 	.word	0x000334a0
        /*121c*/ 	.short	0x010a
        /*121e*/ 	.byte	0x3f
	.zero		1


	//   ....[47]....
        /*1220*/ 	.word	0x00025560
        /*1224*/ 	.word	0x00000005
        /*1228*/ 	.word	0x000334c0
        /*122c*/ 	.short	0x010a
        /*122e*/ 	.byte	0x3f
	.zero		1


	//   ....[48]....
        /*1230*/ 	.word	0x00025b00
        /*1234*/ 	.word	0x00000007
        /*1238*/ 	.word	0x000334a0
        /*123c*/ 	.short	0x010a
        /*123e*/ 	.byte	0x3f
	.zero		1


	//   ....[49]....
        /*1240*/ 	.word	0x00025f40
        /*1244*/ 	.word	0x00000007
        /*1248*/ 	.word	0x000334c0
        /*124c*/ 	.short	0x010a
        /*124e*/ 	.byte	0x3f
	.zero		1


	//   ....[50]....
        /*1250*/ 	.word	0x00026f60
        /*1254*/ 	.word	0x00000002
        /*1258*/ 	.word	0x00033480
        /*125c*/ 	.short	0x010a
        /*125e*/ 	.byte	0x3f
	.zero		1


	//   ....[51]....
        /*1260*/ 	.word	0x000271d0
        /*1264*/ 	.word	0x00000002
        /*1268*/ 	.word	0x00033440
        /*126c*/ 	.short	0x010a
        /*126e*/ 	.byte	0x3f
	.zero		1


	//   ....[52]....
        /*1270*/ 	.word	0x00027e50
        /*1274*/ 	.word	0x00000008
        /*1278*/ 	.word	0x00033400
        /*127c*/ 	.short	0x0107
        /*127e*/ 	.byte	0x3f
	.zero		1


	//   ....[53]....
        /*1280*/ 	.word	0x00027f50
        /*1284*/ 	.word	0x00000002
        /*1288*/ 	.word	0x00033400
        /*128c*/ 	.short	0x0101
        /*128e*/ 	.byte	0x3f
	.zero		1


	//   ....[54]....
        /*1290*/ 	.word	0x00027f70
        /*1294*/ 	.word	0x00000002
        /*1298*/ 	.word	0x00033420
        /*129c*/ 	.short	0x010a
        /*129e*/ 	.byte	0x3f
	.zero		1


	//   ....[55]....
        /*12a0*/ 	.word	0x000282d0
        /*12a4*/ 	.word	0x00000006
        /*12a8*/ 	.word	0x00033480
        /*12ac*/ 	.short	0x010a
        /*12ae*/ 	.byte	0x3f
	.zero		1


	//   ....[56]....
        /*12b0*/ 	.word	0x00028750
        /*12b4*/ 	.word	0x00000006
        /*12b8*/ 	.word	0x00033440
        /*12bc*/ 	.short	0x010a
        /*12be*/ 	.byte	0x3f
	.zero		1


	//   ....[57]....
        /*12c0*/ 	.word	0x00028c40
        /*12c4*/ 	.word	0x00000003
        /*12c8*/ 	.word	0x00033470
        /*12cc*/ 	.short	0x010a
        /*12ce*/ 	.byte	0x3f
	.zero		1


	//   ....[58]....
        /*12d0*/ 	.word	0x00028cb0
        /*12d4*/ 	.word	0x00000003
        /*12d8*/ 	.word	0x00033460
        /*12dc*/ 	.short	0x010a
        /*12de*/ 	.byte	0x3f
	.zero		1


	//   ....[59]....
        /*12e0*/ 	.word	0x00029870
        /*12e4*/ 	.word	0x00000003
        /*12e8*/ 	.word	0x00033450
        /*12ec*/ 	.short	0x0101
        /*12ee*/ 	.byte	0x3f
	.zero		1


	//   ....[60]....
        /*12f0*/ 	.word	0x000298f0
        /*12f4*/ 	.word	0x00000003
        /*12f8*/ 	.word	0x00000000
        /*12fc*/ 	.short	0x0101
        /*12fe*/ 	.byte	0x3f
	.zero		1


	//   ....[61]....
        /*1300*/ 	.word	0x00029b20
        /*1304*/ 	.word	0x00000000
        /*1308*/ 	.word	0x00033470
        /*130c*/ 	.short	0x010a
        /*130e*/ 	.byte	0x3f
	.zero		1


	//   ....[62]....
        /*1310*/ 	.word	0x00029b90
        /*1314*/ 	.word	0x00000000
        /*1318*/ 	.word	0x00033460
        /*131c*/ 	.short	0x010a
        /*131e*/ 	.byte	0x3f
	.zero		1


	//   ....[63]....
        /*1320*/ 	.word	0x0002a790
        /*1324*/ 	.word	0x00000000
        /*1328*/ 	.word	0x00033450
        /*132c*/ 	.short	0x0101
        /*132e*/ 	.byte	0x3f
	.zero		1


	//   ....[64]....
        /*1330*/ 	.word	0x0002a7e0
        /*1334*/ 	.word	0x00000000
        /*1338*/ 	.word	0x00000000
        /*133c*/ 	.short	0x0101
        /*133e*/ 	.byte	0x3f
	.zero		1


	//   ....[65]....
        /*1340*/ 	.word	0x0002b330
        /*1344*/ 	.word	0x00000000
        /*1348*/ 	.word	0x00033420
        /*134c*/ 	.short	0x010a
        /*134e*/ 	.byte	0x3f
	.zero		1


	//   ....[66]....
        /*1350*/ 	.word	0x0002b4e0
        /*1354*/ 	.word	0x00000006
        /*1358*/ 	.word	0x00000000
        /*135c*/ 	.short	0x010a
        /*135e*/ 	.byte	0x3f
	.zero		1


	//   ....[67]....
        /*1360*/ 	.word	0x0002b550
        /*1364*/ 	.word	0x00000007
        /*1368*/ 	.word	0x00000000
        /*136c*/ 	.short	0x010a
        /*136e*/ 	.byte	0x3f
	.zero		1


	//   ....[68]....
        /*1370*/ 	.word	0x0002b5b0
        /*1374*/ 	.word	0x00000004
        /*1378*/ 	.word	0x00033460
        /*137c*/ 	.short	0x010a
        /*137e*/ 	.byte	0x3f
	.zero		1


	//   ....[69]....
        /*1380*/ 	.word	0x0002b600
        /*1384*/ 	.word	0x00000003
        /*1388*/ 	.word	0x00033460
        /*138c*/ 	.short	0x010a
        /*138e*/ 	.byte	0x3f
	.zero		1


	//   ....[70]....
        /*1390*/ 	.word	0x0002b640
        /*1394*/ 	.word	0x00000004
        /*1398*/ 	.word	0x00033480
        /*139c*/ 	.short	0x010a
        /*139e*/ 	.byte	0x3f
	.zero		1


	//   ....[71]....
        /*13a0*/ 	.word	0x0002b660
        /*13a4*/ 	.word	0x00000003
        /*13a8*/ 	.word	0x00033480
        /*13ac*/ 	.short	0x010a
        /*13ae*/ 	.byte	0x3f
	.zero		1


	//   ....[72]....
        /*13b0*/ 	.word	0x0002b6c0
        /*13b4*/ 	.word	0x0000002b
        /*13b8*/ 	.word	0x00033490
        /*13bc*/ 	.short	0x010a
        /*13be*/ 	.byte	0x3f
	.zero		1


	//   ....[73]....
        /*13c0*/ 	.word	0x0002b710
        /*13c4*/ 	.word	0x0000002b
        /*13c8*/ 	.word	0x00033490
        /*13cc*/ 	.short	0x010a
        /*13ce*/ 	.byte	0x3f
	.zero		1


	//   ....[74]....
        /*13d0*/ 	.word	0x0002b760
        /*13d4*/ 	.word	0x0000002b
        /*13d8*/ 	.word	0x00033490
        /*13dc*/ 	.short	0x010a
        /*13de*/ 	.byte	0x3f
	.zero		1


	//   ....[75]....
        /*13e0*/ 	.word	0x0002b7b0
        /*13e4*/ 	.word	0x0000002b
        /*13e8*/ 	.word	0x000334b0
        /*13ec*/ 	.short	0x010a
        /*13ee*/ 	.byte	0x3f
	.zero		1


	//   ....[76]....
        /*13f0*/ 	.word	0x0002bac0
        /*13f4*/ 	.word	0x00000010
        /*13f8*/ 	.word	0x00033400
        /*13fc*/ 	.short	0x010a
        /*13fe*/ 	.byte	0x3f
	.zero		1


	//   ....[77]....
        /*1400*/ 	.word	0x0002bce0
        /*1404*/ 	.word	0x00000010
        /*1408*/ 	.word	0x00033400
        /*140c*/ 	.short	0x010a
        /*140e*/ 	.byte	0x3f
	.zero		1


	//   ....[78]....
        /*1410*/ 	.word	0x0002bd30
        /*1414*/ 	.word	0x00000000
        /*1418*/ 	.word	0x00033430
        /*141c*/ 	.short	0x010a
        /*141e*/ 	.byte	0x3f
	.zero		1


	//   ....[79]....
        /*1420*/ 	.word	0x0002bd80
        /*1424*/ 	.word	0x0000000b
        /*1428*/ 	.word	0x00033430
        /*142c*/ 	.short	0x010a
        /*142e*/ 	.byte	0x3f
	.zero		1


	//   ....[80]....
        /*1430*/ 	.word	0x0002bdd0
        /*1434*/ 	.word	0x0000000a
        /*1438*/ 	.word	0x00033450
        /*143c*/ 	.short	0x010a
        /*143e*/ 	.byte	0x3f
	.zero		1


	//   ....[81]....
        /*1440*/ 	.word	0x0002be20
        /*1444*/ 	.word	0x00000008
        /*1448*/ 	.word	0x00033450
        /*144c*/ 	.short	0x010a
        /*144e*/ 	.byte	0x3f
	.zero		1


	//   ....[82]....
        /*1450*/ 	.word	0x0002dbf0
        /*1454*/ 	.word	0x00000004
        /*1458*/ 	.word	0x00033420
        /*145c*/ 	.short	0x010a
        /*145e*/ 	.byte	0x3f
	.zero		1


	//   ....[83]....
        /*1460*/ 	.word	0x0002dc40
        /*1464*/ 	.word	0x00000005
        /*1468*/ 	.word	0x000334a0
        /*146c*/ 	.short	0x010a
        /*146e*/ 	.byte	0x3f
	.zero		1


	//   ....[84]....
        /*1470*/ 	.word	0x0002dc90
        /*1474*/ 	.word	0x00000005
        /*1478*/ 	.word	0x000334c0
        /*147c*/ 	.short	0x010a
        /*147e*/ 	.byte	0x3f
	.zero		1


	//   ....[85]....
        /*1480*/ 	.word	0x0002dce0
        /*1484*/ 	.word	0x00000007
        /*1488*/ 	.word	0x000334a0
        /*148c*/ 	.short	0x010a
        /*148e*/ 	.byte	0x3f
	.zero		1


	//   ....[86]....
        /*1490*/ 	.word	0x0002dd30
        /*1494*/ 	.word	0x00000007
        /*1498*/ 	.word	0x000334c0
        /*149c*/ 	.short	0x010a
        /*149e*/ 	.byte	0x3f
	.zero		1


	//   ....[87]....
        /*14a0*/ 	.word	0x0002ded0
        /*14a4*/ 	.word	0x00000002
        /*14a8*/ 	.word	0x00033480
        /*14ac*/ 	.short	0x010a
        /*14ae*/ 	.byte	0x3f
	.zero		1


	//   ....[88]....
        /*14b0*/ 	.word	0x0002df20
        /*14b4*/ 	.word	0x00000002
        /*14b8*/ 	.word	0x00033440
        /*14bc*/ 	.short	0x010a
        /*14be*/ 	.byte	0x3f
	.zero		1


	//   ....[89]....
        /*14c0*/ 	.word	0x0002e510
        /*14c4*/ 	.word	0x00000002
        /*14c8*/ 	.word	0x00033420
        /*14cc*/ 	.short	0x010a
        /*14ce*/ 	.byte	0x3f
	.zero		1


	//   ....[90]....
        /*14d0*/ 	.word	0x0002e560
        /*14d4*/ 	.word	0x00000006
        /*14d8*/ 	.word	0x00033480
        /*14dc*/ 	.short	0x010a
        /*14de*/ 	.byte	0x3f
	.zero		1


	//   ....[91]....
        /*14e0*/ 	.word	0x0002e5b0
        /*14e4*/ 	.word	0x00000006
        /*14e8*/ 	.word	0x00033440
        /*14ec*/ 	.short	0x010a
        /*14ee*/ 	.byte	0x3f
	.zero		1


	//   ....[92]....
        /*14f0*/ 	.word	0x0002e600
        /*14f4*/ 	.word	0x00000003
        /*14f8*/ 	.word	0x00033470
        /*14fc*/ 	.short	0x010a
        /*14fe*/ 	.byte	0x3f
	.zero		1


	//   ....[93]....
        /*1500*/ 	.word	0x0002e650
        /*1504*/ 	.word	0x00000003
        /*1508*/ 	.word	0x00033460
        /*150c*/ 	.short	0x010a
        /*150e*/ 	.byte	0x3f
	.zero		1


	//   ....[94]....
        /*1510*/ 	.word	0x0002e6a0
        /*1514*/ 	.word	0x00000000
        /*1518*/ 	.word	0x00033470
        /*151c*/ 	.short	0x010a
        /*151e*/ 	.byte	0x3f
	.zero		1


	//   ....[95]....
        /*1520*/ 	.word	0x0002e6f0
        /*1524*/ 	.word	0x00000000
        /*1528*/ 	.word	0x00033460
        /*152c*/ 	.short	0x010a
        /*152e*/ 	.byte	0x3f
	.zero		1


	//   ....[96]....
        /*1530*/ 	.word	0x0002f150
        /*1534*/ 	.word	0x00000000
        /*1538*/ 	.word	0x00033420
        /*153c*/ 	.short	0x010a
        /*153e*/ 	.byte	0x3f
	.zero		1


	//   ....[97]....
        /*1540*/ 	.word	0x0002f2f0
        /*1544*/ 	.word	0x00000006
        /*1548*/ 	.word	0x00000000
        /*154c*/ 	.short	0x010a
        /*154e*/ 	.byte	0x3f
	.zero		1


	//   ....[98]....
        /*1550*/ 	.word	0x0002f340
        /*1554*/ 	.word	0x00000007
        /*1558*/ 	.word	0x00000000
        /*155c*/ 	.short	0x010a
        /*155e*/ 	.byte	0x3f
	.zero		1


	//   ....[99]....
        /*1560*/ 	.word	0x0002f390
        /*1564*/ 	.word	0x00000004
        /*1568*/ 	.word	0x00033460
        /*156c*/ 	.short	0x010a
        /*156e*/ 	.byte	0x3f
	.zero		1


	//   ....[100]....
        /*1570*/ 	.word	0x0002f3e0
        /*1574*/ 	.word	0x00000003
        /*1578*/ 	.word	0x00033460
        /*157c*/ 	.short	0x010a
        /*157e*/ 	.byte	0x3f
	.zero		1


	//   ....[101]....
        /*1580*/ 	.word	0x0002f430
        /*1584*/ 	.word	0x00000004
        /*1588*/ 	.word	0x00033480
        /*158c*/ 	.short	0x010a
        /*158e*/ 	.byte	0x3f
	.zero		1


	//----- nvinfo : EIATTR_NUM_MBARRIERS
	.align		4
.L_703:
        /*1590*/ 	.byte	0x03, 0x38
        /*1592*/ 	.short	0x0016


	//----- nvinfo : EIATTR_EXIT_INSTR_OFFSETS
	.align		4
        /*1594*/ 	.byte	0x04, 0x1c
        /*1596*/ 	.short	(.L_705 - .L_704)


	//   ....[0]....
.L_704:
        /*1598*/ 	.word	0x0002b6b0


	//----- nvinfo : EIATTR_MAX_THREADS
	.align		4
.L_705:
        /*159c*/ 	.byte	0x04, 0x05
        /*159e*/ 	.short	(.L_707 - .L_706)
.L_706:
        /*15a0*/ 	.word	0x00000180
        /*15a4*/ 	.word	0x00000001
        /*15a8*/ 	.word	0x00000001


	//----- nvinfo : EIATTR_CRS_STACK_SIZE
	.align		4
.L_707:
        /*15ac*/ 	.byte	0x04, 0x1e
        /*15ae*/ 	.short	(.L_709 - .L_708)
.L_708:
        /*15b0*/ 	.word	0x00000000


	//----- nvinfo : EIATTR_CBANK_PARAM_SIZE
	.align		4
.L_709:
        /*15b4*/ 	.byte	0x03, 0x19
        /*15b6*/ 	.short	0x0af0


	//----- nvinfo : EIATTR_PARAM_CBANK
	.align		4
        /*15b8*/ 	.byte	0x04, 0x0a
        /*15ba*/ 	.short	(.L_711 - .L_710)
	.align		4
.L_710:
        /*15bc*/ 	.word	index@(.nv.constant0._ZN7cutlass13device_kernelIN5flash11enable_sm90INS1_16FlashAttnFwdSm90INS1_25CollectiveMainloopFwdSm90ILi2EN4cute5tupleIJNS5_1CILi1EEES8_S8_EEENS6_IJNS7_ILi128EEENS7_ILi160EEENS7_ILi192EEEEEELi192ENS_12float_e4m3_tEfNS_4arch4Sm90ELb0ELb0ELb1ELb1ELb0ELb1ELb0ELb1ELb1ELb1ELb0ELb0EEENS1_21CollectiveEpilogueFwdINS6_IJSA_SC_SB_EEES9_NS_10bfloat16_tESG_Li256ELb1ELb1ELb0ELb1EEENS1_36VarlenDynamicPersistentTileSchedulerILi128ELi160ELi256ELi128ELb0ELb1ELb1ELb0ELb1ELb1EEEEEEEEEvNT_6ParamsE)
        /*15c0*/ 	.short	0x0210
        /*15c2*/ 	.short	0x0af0


	//----- nvinfo : EIATTR_SW_WAR
	.align		4
.L_711:
        /*15c4*/ 	.byte	0x04, 0x36
        /*15c6*/ 	.short	(.L_713 - .L_712)
.L_712:
        /*15c8*/ 	.word	0x00000008
.L_713:


//--------------------- .nv.info._ZN7cutlass13device_kernelIN5flash11enable_sm90INS1_16FlashAttnFwdSm90INS1_25CollectiveMainloopFwdSm90ILi2EN4cute5tupleIJNS5_1CILi1EEES8_S8_EEENS6_IJNS7_ILi128EEESA_NS7_ILi192EEEEEELi192ENS_12float_e4m3_tEfNS_4arch4Sm90ELb0ELb1ELb1ELb0ELb0ELb0ELb0ELb1ELb1ELb1ELb0ELb0EEENS1_21CollectiveEpilogueFwdINS6_IJSA_SB_SA_EEES9_NS_10bfloat16_tESF_Li256ELb0ELb1ELb0ELb1EEENS1_30DynamicPersistentTileSchedulerILi256ELi128ELb0ELb1ELb1EEEEEEEEEvNT_6ParamsE --------------------------
	.section	.nv.info._ZN7cutlass13device_kernelIN5flash11enable_sm90INS1_16FlashAttnFwdSm90INS1_25CollectiveMainloopFwdSm90ILi2EN4cute5tupleIJNS5_1CILi1EEES8_S8_EEENS6_IJNS7_ILi128EEESA_NS7_ILi192EEEEEELi192ENS_12float_e4m3_tEfNS_4arch4Sm90ELb0ELb1ELb1ELb0ELb0ELb0ELb0ELb1ELb1ELb1ELb0ELb0EEENS1_21CollectiveEpilogueFwdINS6_IJSA_SB_SA_EEES9_NS_10bfloat16_tESF_Li256ELb0ELb1ELb0ELb1EEENS1_30DynamicPersistentTileSchedulerILi256ELi128ELb0ELb1ELb1EEEEEEEEEvNT_6ParamsE,"",@"SHT_CUDA_INFO"
	.sectionflags	@""
	.align	4


	//----- nvinfo : EIATTR_CUDA_API_VERSION
	.align		4
        /*0000*/ 	.byte	0x04, 0x37
        /*0002*/ 	.short	(.L_715 - .L_714)
.L_714:
        /*0004*/ 	.word	0x00000082


	//----- nvinfo : EIATTR_KPARAM_INFO
	.align		4
.L_715:
        /*0008*/ 	.byte	0x04, 0x17
        /*000a*/ 	.short	(.L_717 - .L_716)
.L_716:
        /*000c*/ 	.word	0x00000000
        /*0010*/ 	.short	0x0000
        /*0012*/ 	.short	0x0070
        /*0014*/ 	.byte	0x00, 0xf0, 0x01, 0x2a


	//----- nvinfo : EIATTR_SPARSE_MMA_MASK
	.align		4
.L_717:
        /*0018*/ 	.byte	0x03, 0x50
        /*001a*/ 	.short	0x0000


	//----- nvinfo : EIATTR_MAXREG_COUNT
	.align		4
        /*001c*/ 	.byte	0x03, 0x1b
        /*001e*/ 	.short	0x00a8


	//----- nvinfo : EIATTR_NUM_BARRIERS
	.align		4
        /*0020*/ 	.byte	0x02, 0x4c
        /*0022*/ 	.byte	0x10
	.zero		1


	//----- nvinfo : EIATTR_EXTERNS
	.align		4
        /*0024*/ 	.byte	0x04, 0x0f
        /*0026*/ 	.short	(.L_719 - .L_718)


	//   ....[0]....
	.align		4
.L_718:
        /*0028*/ 	.word	index@(__assertfail)


	//----- nvinfo : EIATTR_ANNOTATIONS
	.align		4
.L_719:
        /*002c*/ 	.byte	0x04, 0x55
        /*002e*/ 	.short	(.L_721 - .L_720)


	//   ....[0]....
.L_720:
        /* <DEDUP_REMOVED lines=34> */


	//----- nvinfo : EIATTR_MERCURY_ISA_VERSION
	.align		4
.L_721:
        /*0238*/ 	.byte	0x03, 0x5f
        /*023a*/ 	.short	0x0101


	//----- nvinfo : EIATTR_INT_WARP_WIDE_INSTR_OFFSETS
	.align		4
        /*023c*/ 	.byte	0x04, 0x31
        /*023e*/ 	.short	(.L_723 - .L_722)


	//   ....[0]....
.L_722:
        /*0240*/ 	.word	0x00000130


	//   ....[1]....
        /*0244*/ 	.word	0x00000170


	//   ....[2]....
        /*0248*/ 	.word	0x000001e0


	//   ....[3]....
        /*024c*/ 	.word	0x00013df0


	//   ....[4]....
        /*0250*/ 	.word	0x00013e50


	//   ....[5]....
        /*0254*/ 	.word	0x00016be0


	//   ....[6]....
        /*0258*/ 	.word	0x00016c40


	//----- nvinfo : EIATTR_COOP_GROUP_MASK_REGIDS
	.align		4
.L_723:
        /*025c*/ 	.byte	0x04, 0x29
        /*025e*/ 	.short	(.L_725 - .L_724)


	//   ....[0]....
.L_724:
        /*0260*/ 	.word	0xffffffff


	//   ....[1]....
        /*0264*/ 	.word	0xffffffff


	//   ....[2]....
        /*0268*/ 	.word	0xffffffff


	//   ....[3]....
        /*026c*/ 	.word	0xffffffff


	//   ....[4]....
        /*0270*/ 	.word	0xffffffff


	//   ....[5]....
        /*0274*/ 	.word	0xffffffff


	//   ....[6]....
        /*0278*/ 	.word	0xffffffff


	//   ....[7]....
        /*027c*/ 	.word	0xffffffff


	//   ....[8]....
        /*0280*/ 	.word	0xffffffff


	//   ....[9]....
        /*0284*/ 	.word	0xffffffff


	//   ....[10]....
        /*0288*/ 	.word	0xffffffff


	//   ....[11]....
        /*028c*/ 	.word	0xffffffff


	//   ....[12]....
        /*0290*/ 	.word	0xffffffff


	//   ....[13]....
        /*0294*/ 	.word	0xffffffff


	//   ....[14]....
        /*0298*/ 	.word	0xffffffff


	//   ....[15]....
        /*029c*/ 	.word	0xffffffff


	//   ....[16]....
        /*02a0*/ 	.word	0xffffffff


	//   ....[17]....
        /*02a4*/ 	.word	0xffffffff


	//   ....[18]....
        /*02a8*/ 	.word	0xffffffff


	//   ....[19]....
        /*02ac*/ 	.word	0xffffffff


	//   ....[20]....
        /*02b0*/ 	.word	0xffffffff


	//   ....[21]....
        /*02b4*/ 	.word	0xffffffff


	//   ....[22]....
        /*02b8*/ 	.word	0xffffffff


	//   ....[23]....
        /*02bc*/ 	.word	0xffffffff


	//   ....[24]....
        /*02c0*/ 	.word	0xffffffff


	//   ....[25]....
        /*02c4*/ 	.word	0xffffffff


	//   ....[26]....
        /*02c8*/ 	.word	0xffffffff


	//   ....[27]....
        /*02cc*/ 	.word	0xffffffff


	//   ....[28]....
        /*02d0*/ 	.word	0xffffffff


	//   ....[29]....
        /*02d4*/ 	.word	0xffffffff


	//   ....[30]....
        /*02d8*/ 	.word	0xffffffff


	//   ....[31]....
        /*02dc*/ 	.word	0xffffffff


	//   ....[32]....
        /*02e0*/ 	.word	0xffffffff


	//   ....[33]....
        /*02e4*/ 	.word	0xffffffff


	//   ....[34]....
        /*02e8*/ 	.word	0xffffffff


	//   ....[35]....
        /*02ec*/ 	.word	0xffffffff


	//   ....[36]....
        /*02f0*/ 	.word	0xffffffff


	//   ....[37]....
        /*02f4*/ 	.word	0xffffffff


	//   ....[38]....
        /*02f8*/ 	.word	0xffffffff


	//   ....[39]....
        /*02fc*/ 	.word	0xffffffff


	//   ....[40]....
        /*0300*/ 	.word	0xffffffff


	//   ....[41]....
        /*0304*/ 	.word	0xffffffff


	//   ....[42]....
        /*0308*/ 	.word	0xffffffff


	//   ....[43]....
        /*030c*/ 	.word	0xffffffff


	//   ....[44]....
        /*0310*/ 	.word	0xffffffff


	//   ....[45]....
        /*0314*/ 	.word	0xffffffff


	//   ....[46]....
        /*0318*/ 	.word	0xffffffff


	//   ....[47]....
        /*031c*/ 	.word	0xffffffff


	//   ....[48]....
        /*0320*/ 	.word	0xffffffff


	//   ....[49]....
        /*0324*/ 	.word	0xffffffff


	//   ....[50]....
        /*0328*/ 	.word	0xffffffff


	//   ....[51]....
        /*032c*/ 	.word	0xffffffff


	//   ....[52]....
        /*0330*/ 	.word	0xffffffff


	//   ....[53]....
        /*0334*/ 	.word	0xffffffff


	//   ....[54]....
        /*0338*/ 	.word	0xffffffff


	//   ....[55]....
        /*033c*/ 	.word	0xffffffff


	//   ....[56]....
        /*0340*/ 	.word	0xffffffff


	//   ....[57]....
        /*0344*/ 	.word	0xffffffff


	//   ....[58]....
        /*0348*/ 	.word	0xffffffff


	//   ....[59]....
        /*034c*/ 	.word	0xffffffff


	//   ....[60]....
        /*0350*/ 	.word	0xffffffff


	//   ....[61]....
        /*0354*/ 	.word	0xffffffff


	//   ....[62]....
        /*0358*/ 	.word	0xffffffff


	//   ....[63]....
        /*035c*/ 	.word	0xffffffff


	//   ....[64]....
        /*0360*/ 	.word	0xffffffff


	//   ....[65]....
        /*0364*/ 	.word	0xffffffff


	//   ....[66]....
        /*0368*/ 	.word	0xffffffff


	//   ....[67]....
        /*036c*/ 	.word	0xffffffff


	//   ....[68]....
        /*0370*/ 	.word	0xffffffff


	//   ....[69]....
        /*0374*/ 	.word	0xffffffff


	//   ....[70]....
        /*0378*/ 	.word	0xffffffff


	//   ....[71]....
        /*037c*/ 	.word	0xffffffff


	//   ....[72]....
        /*0380*/ 	.word	0xffffffff


	//   ....[73]....
        /*0384*/ 	.word	0xffffffff


	//   ....[74]....
        /*0388*/ 	.word	0xffffffff


	//   ....[75]....
        /*038c*/ 	.word	0xffffffff


	//   ....[76]....
        /*0390*/ 	.word	0xffffffff


	//   ....[77]....
        /*0394*/ 	.word	0xffffffff


	//   ....[78]....
        /*0398*/ 	.word	0xffffffff


	//   ....[79]....
        /*039c*/ 	.word	0xffffffff


	//   ....[80]....
        /*03a0*/ 	.word	0xffffffff


	//   ....[81]....
        /*03a4*/ 	.word	0xffffffff


	//   ....[82]....
        /*03a8*/ 	.word	0xffffffff


	//   ....[83]....
        /*03ac*/ 	.word	0xffffffff


	//   ....[84]....
        /*03b0*/ 	.word	0xffffffff


	//   ....[85]....
        /*03b4*/ 	.word	0xffffffff


	//   ....[86]....
        /*03b8*/ 	.word	0xffffffff


	//   ....[87]....
        /*03bc*/ 	.word	0xffffffff


	//   ....[88]....
        /*03c0*/ 	.word	0xffffffff


	//   ....[89]....
        /*03c4*/ 	.word	0xffffffff


	//   ....[90]....
        /*03c8*/ 	.word	0xffffffff


	//   ....[91]....
        /*03cc*/ 	.word	0xffffffff


	//   ....[92]....
        /*03d0*/ 	.word	0xffffffff


	//   ....[93]....
        /*03d4*/ 	.word	0xffffffff


	//   ....[94]....
        /*03d8*/ 	.word	0xffffffff


	//   ....[95]....
        /*03dc*/ 	.word	0xffffffff


	//   ....[96]....
        /*03e0*/ 	.word	0xffffffff


	//   ....[97]....
        /*03e4*/ 	.word	0xffffffff


	//   ....[98]....
        /*03e8*/ 	.word	0xffffffff


	//   ....[99]....
        /*03ec*/ 	.word	0xffffffff


	//   ....[100]....
        /*03f0*/ 	.word	0xffffffff


	//   ....[101]....
        /*03f4*/ 	.word	0xffffffff


	//   ....[102]....
        /*03f8*/ 	.word	0xffffffff


	//   ....[103]....
        /*03fc*/ 	.word	0xffffffff


	//   ....[104]....
        /*0400*/ 	.word	0xffffffff


	//   ....[105]....
        /*0404*/ 	.word	0xffffffff


	//   ....[106]....
        /*0408*/ 	.word	0xffffffff


	//   ....[107]....
        /*040c*/ 	.word	0xffffffff


	//   ....[108]....
        /*0410*/ 	.word	0xffffffff


	//   ....[109]....
        /*0414*/ 	.word	0xffffffff


	//   ....[110]....
        /*0418*/ 	.word	0xffffffff


	//   ....[111]....
        /*041c*/ 	.word	0xffffffff


	//   ....[112]....
        /*0420*/ 	.word	0xffffffff


	//   ....[113]....
        /*0424*/ 	.word	0xffffffff


	//   ....[114]....
        /*0428*/ 	.word	0x0500000f


	//   ....[115]....
        /*042c*/ 	.word	0x0500000f


	//   ....[116]....
        /*0430*/ 	.word	0x0500000f


	//   ....[117]....
        /*0434*/ 	.word	0x0500000f


	//   ....[118]....
        /*0438*/ 	.word	0x0500000f


	//   ....[119]....
        /*043c*/ 	.word	0x0500000f


	//   ....[120]....
        /*0440*/ 	.word	0x0500000f


	//   ....[121]....
        /*0444*/ 	.word	0x0500000f


	//   ....[122]....
        /*0448*/ 	.word	0x0500000f


	//   ....[123]....
        /*044c*/ 	.word	0x0500000f


	//----- nvinfo : EIATTR_COOP_GROUP_INSTR_OFFSETS
	.align		4
.L_725:
        /*0450*/ 	.byte	0x04, 0x28
        /*0452*/ 	.short	(.L_727 - .L_726)


	//   ....[0]....
.L_726:
        /*0454*/ 	.word	0x00000070


	//   ....[1]....
        /*0458*/ 	.word	0x00000140


	//   ....[2]....
        /*045c*/ 	.word	0x00000190


	//   ....[3]....
        /*0460*/ 	.word	0x000003c0


	//   ....[4]....
        /*0464*/ 	.word	0x00000520


	//   ....[5]....
        /*0468*/ 	.word	0x00000640


	//   ....[6]....
        /*046c*/ 	.word	0x000007a0


	//   ....[7]....
        /*0470*/ 	.word	0x000018e0


	//   ....[8]....
        /*0474*/ 	.word	0x00002280


	//   ....[9]....
        /*0478*/ 	.word	0x00002dd0


	//   ....[10]....
        /*047c*/ 	.word	0x000041a0


	//   ....[11]....
        /*0480*/ 	.word	0x00004250


	//   ....[12]....
        /*0484*/ 	.word	0x000048b0


	//   ....[13]....
        /*0488*/ 	.word	0x00004950


	//   ....[14]....
        /*048c*/ 	.word	0x000067e0


	//   ....[15]....
        /*0490*/ 	.word	0x00006a40


	//   ....[16]....
        /*0494*/ 	.word	0x00007500


	//   ....[17]....
        /*0498*/ 	.word	0x00007540


	//   ....[18]....
        /*049c*/ 	.word	0x00007ff0


	//   ....[19]....
        /*04a0*/ 	.word	0x00008070


	//   ....[20]....
        /*04a4*/ 	.word	0x0000a630


	//   ....[21]....
        /*04a8*/ 	.word	0x0000a700


	//   ....[22]....
        /*04ac*/ 	.word	0x0000a720


	//   ....[23]....
        /*04b0*/ 	.word	0x0000a790


	//   ....[24]....
        /*04b4*/ 	.word	0x0000cc10


	//   ....[25]....
        /*04b8*/ 	.word	0x0000cf20


	//   ....[26]....
        /*04bc*/ 	.word	0x0000dae0


	//   ....[27]....
        /*04c0*/ 	.word	0x0000dc00


	//   ....[28]....
        /*04c4*/ 	.word	0x0000e3d0


	//   ....[29]....
        /*04c8*/ 	.word	0x0000e460


	//   ....[30]....
        /*04cc*/ 	.word	0x0000fac0


	//   ....[31]....
        /*04d0*/ 	.word	0x0000fad0


	//   ....[32]....
        /*04d4*/ 	.word	0x0000fb00


	//   ....[33]....
        /*04d8*/ 	.word	0x0000fb10


	//   ....[34]....
        /*04dc*/ 	.word	0x00011390


	//   ....[35]....
        /*04e0*/ 	.word	0x000113c0


	//   ....[36]....
        /*04e4*/ 	.word	0x000113f0


	//   ....[37]....
        /*04e8*/ 	.word	0x00011420


	//   ....[38]....
        /*04ec*/ 	.word	0x00011450


	//   ....[39]....
        /*04f0*/ 	.word	0x00011490


	//   ....[40]....
        /*04f4*/ 	.word	0x000114d0


	//   ....[41]....
        /*04f8*/ 	.word	0x000114f0


	//   ....[42]....
        /*04fc*/ 	.word	0x00011510


	//   ....[43]....
        /*0500*/ 	.word	0x00011550


	//   ....[44]....
        /*0504*/ 	.word	0x00011580


	//   ....[45]....
        /*0508*/ 	.word	0x00011590


	//   ....[46]....
        /*050c*/ 	.word	0x000115c0


	//   ....[47]....
        /*0510*/ 	.word	0x000115d0


	//   ....[48]....
        /*0514*/ 	.word	0x000115e0


	//   ....[49]....
        /*0518*/ 	.word	0x000115f0


	//   ....[50]....
        /*051c*/ 	.word	0x00011610


	//   ....[51]....
        /*0520*/ 	.word	0x00011620


	//   ....[52]....
        /*0524*/ 	.word	0x00011630


	//   ....[53]....
        /*0528*/ 	.word	0x00011660


	//   ....[54]....
        /*052c*/ 	.word	0x00011690


	//   ....[55]....
        /*0530*/ 	.word	0x000116a0


	//   ....[56]....
        /*0534*/ 	.word	0x000116b0


	//   ....[57]....
        /*0538*/ 	.word	0x000116c0


	//   ....[58]....
        /*053c*/ 	.word	0x000116d0


	//   ....[59]....
        /*0540*/ 	.word	0x000116f0


	//   ....[60]....
        /*0544*/ 	.word	0x00011700


	//   ....[61]....
        /*0548*/ 	.word	0x00011710


	//   ....[62]....
        /*054c*/ 	.word	0x00011720


	//   ....[63]....
        /*0550*/ 	.word	0x00011730


	//   ....[64]....
        /*0554*/ 	.word	0x00011740


	//   ....[65]....
        /*0558*/ 	.word	0x00011750


	//   ....[66]....
        /*055c*/ 	.word	0x00011760


	//   ....[67]....
        /*0560*/ 	.word	0x00011770


	//   ....[68]....
        /*0564*/ 	.word	0x00011780


	//   ....[69]....
        /*0568*/ 	.word	0x00011790


	//   ....[70]....
        /*056c*/ 	.word	0x000117a0


	//   ....[71]....
        /*0570*/ 	.word	0x000117b0


	//   ....[72]....
        /*0574*/ 	.word	0x000117c0


	//   ....[73]....
        /*0578*/ 	.word	0x000117d0


	//   ....[74]....
        /*057c*/ 	.word	0x000117e0


	//   ....[75]....
        /*0580*/ 	.word	0x000117f0


	//   ....[76]....
        /*0584*/ 	.word	0x00011800


	//   ....[77]....
        /*0588*/ 	.word	0x00011810


	//   ....[78]....
        /*058c*/ 	.word	0x00011820


	//   ....[79]....
        /*0590*/ 	.word	0x00011830


	//   ....[80]....
        /*0594*/ 	.word	0x00011840


	//   ....[81]....
        /*0598*/ 	.word	0x00011850


	//   ....[82]....
        /*059c*/ 	.word	0x00011b60


	//   ....[83]....
        /*05a0*/ 	.word	0x00011b90


	//   ....[84]....
        /*05a4*/ 	.word	0x00011bc0


	//   ....[85]....
        /*05a8*/ 	.word	0x00011bf0


	//   ....[86]....
        /*05ac*/ 	.word	0x00012100


	//   ....[87]....
        /*05b0*/ 	.word	0x00012140


	//   ....[88]....
        /*05b4*/ 	.word	0x00012240


	//   ....[89]....
        /*05b8*/ 	.word	0x00012260


	//   ....[90]....
        /*05bc*/ 	.word	0x00012360


	//   ....[91]....
        /*05c0*/ 	.word	0x00012380


	//   ....[92]....
        /*05c4*/ 	.word	0x00012490


	//   ....[93]....
        /*05c8*/ 	.word	0x000124b0


	//   ....[94]....
        /*05cc*/ 	.word	0x00012b90


	//   ....[95]....
        /*05d0*/ 	.word	0x00012bb0


	//   ....[96]....
        /*05d4*/ 	.word	0x00012cb0


	//   ....[97]....
        /*05d8*/ 	.word	0x00012cd0


	//   ....[98]....
        /*05dc*/ 	.word	0x00012dd0


	//   ....[99]....
        /*05e0*/ 	.word	0x00012df0


	//   ....[100]....
        /*05e4*/ 	.word	0x00012f00


	//   ....[101]....
        /*05e8*/ 	.word	0x00012f20


	//   ....[102]....
        /*05ec*/ 	.word	0x000130c0


	//   ....[103]....
        /*05f0*/ 	.word	0x000145d0


	//   ....[104]....
        /*05f4*/ 	.word	0x000152c0


	//   ....[105]....
        /*05f8*/ 	.word	0x000152f0


	//   ....[106]....
        /*05fc*/ 	.word	0x000153b0


	//   ....[107]....
        /*0600*/ 	.word	0x000153c0


	//   ....[108]....
        /*0604*/ 	.word	0x00015450


	//   ....[109]....
        /*0608*/ 	.word	0x00015460


	//   ....[110]....
        /*060c*/ 	.word	0x00015470


	//   ....[111]....
        /*0610*/ 	.word	0x00015480


	//   ....[112]....
        /*0614*/ 	.word	0x00017740


	//   ....[113]....
        /*0618*/ 	.word	0x000178e0


	//   ....[114]....
        /*061c*/ 	.word	0x00017fa0


	//   ....[115]....
        /*0620*/ 	.word	0x00018170


	//   ....[116]....
        /*0624*/ 	.word	0x000181c0


	//   ....[117]....
        /*0628*/ 	.word	0x00018250


	//   ....[118]....
        /*062c*/ 	.word	0x00018350


	//   ....[119]....
        /*0630*/ 	.word	0x000183b0


	//   ....[120]....
        /*0634*/ 	.word	0x000184b0


	//   ....[121]....
        /*0638*/ 	.word	0x00018510


	//   ....[122]....
        /*063c*/ 	.word	0x000185f0


	//   ....[123]....
        /*0640*/ 	.word	0x00018940


	//----- nvinfo : EIATTR_REG_RECONFIG
	.align		4
.L_727:
        /*0644*/ 	.byte	0x01, 0x54
	.zero		2


	//----- nvinfo : EIATTR_SYSCALL_OFFSETS
	.align		4
        /*0648*/ 	.byte	0x04, 0x46
        /*064a*/ 	.short	(.L_729 - .L_728)


	//   ....[0]....
.L_728:
        /*064c*/ 	.word	0x00001ac0


	//   ....[1]....
        /*0650*/ 	.word	0x00013ff0


	//   ....[2]....
        /*0654*/ 	.word	0x00014180


	//   ....[3]....
        /*0658*/ 	.word	0x000142d0


	//   ....[4]....
        /*065c*/ 	.word	0x00014410


	//   ....[5]....
        /*0660*/ 	.word	0x00014eb0


	//----- nvinfo : EIATTR_MBARRIER_INSTR_OFFSETS
	.align		4
.L_729:
        /*0664*/ 	.byte	0x04, 0x39
        /*0666*/ 	.short	(.L_731 - .L_730)


	//   ....[0]....
.L_730:
        /*0668*/ 	.word	0x00000270
        /*066c*/ 	.word	0x000000ff
        /*0670*/ 	.word	0x0002a800
        /*0674*/ 	.short	0x0100
        /*0676*/ 	.byte	0x08
	.zero		1


	//   ....[1]....
        /*0678*/ 	.word	0x00000280
        /*067c*/ 	.word	0x000000ff
        /*0680*/ 	.word	0x0002a820
        /*0684*/ 	.short	0x0100
        /*0686*/ 	.byte	0x08
	.zero		1


	//   ....[2]....
        /*0688*/ 	.word	0x00000370
        /*068c*/ 	.word	0x000000ff
        /*0690*/ 	.word	0x0002a830
        /*0694*/ 	.short	0x0100
        /*0696*/ 	.byte	0x08
	.zero		1


	//   ....[3]....
        /*0698*/ 	.word	0x00000380
        /*069c*/ 	.word	0x000000ff
        /*06a0*/ 	.word	0x0002a840
        /*06a4*/ 	.short	0x0100
        /*06a6*/ 	.byte	0x08
	.zero		1


	//   ....[4]....
        /*06a8*/ 	.word	0x00000390
        /*06ac*/ 	.word	0x000000ff
        /*06b0*/ 	.word	0x0002a838
        /*06b4*/ 	.short	0x0100
        /*06b6*/ 	.byte	0x08
	.zero		1


	//   ....[5]....
        /*06b8*/ 	.word	0x000003a0
        /*06bc*/ 	.word	0x000000ff
        /*06c0*/ 	.word	0x0002a848
        /*06c4*/ 	.short	0x0100
        /*06c6*/ 	.byte	0x08
	.zero		1


	//   ....[6]....
        /*06c8*/ 	.word	0x000004d0
        /*06cc*/ 	.word	0x000000ff
        /*06d0*/ 	.word	0x0002a850
        /*06d4*/ 	.short	0x0100
        /*06d6*/ 	.byte	0x08
	.zero		1


	//   ....[7]....
        /*06d8*/ 	.word	0x000004e0
        /*06dc*/ 	.word	0x000000ff
        /*06e0*/ 	.word	0x0002a860
        /*06e4*/ 	.short	0x0100
        /*06e6*/ 	.byte	0x08
	.zero		1


	//   ....[8]....
        /*06e8*/ 	.word	0x000004f0
        /*06ec*/ 	.word	0x000000ff
        /*06f0*/ 	.word	0x0002a858
        /*06f4*/ 	.short	0x0100
        /*06f6*/ 	.byte	0x08
	.zero		1


	//   ....[9]....
        /*06f8*/ 	.word	0x00000500
        /*06fc*/ 	.word	0x000000ff
        /*0700*/ 	.word	0x0002a868
        /*0704*/ 	.short	0x0100
        /*0706*/ 	.byte	0x08
	.zero		1


	//   ....[10]....
        /*0708*/ 	.word	0x000005f0
        /*070c*/ 	.word	0x000000ff
        /*0710*/ 	.word	0x0002a870
        /*0714*/ 	.short	0x0100
        /*0716*/ 	.byte	0x06
	.zero		1


	//   ....[11]....
        /*0718*/ 	.word	0x00000600
        /*071c*/ 	.word	0x000000ff
        /*0720*/ 	.word	0x0002a880
        /*0724*/ 	.short	0x0100
        /*0726*/ 	.byte	0x06
	.zero		1


	//   ....[12]....
        /*0728*/ 	.word	0x00000610
        /*072c*/ 	.word	0x000000ff
        /*0730*/ 	.word	0x0002a878
        /*0734*/ 	.short	0x0100
        /*0736*/ 	.byte	0x06
	.zero		1


	//   ....[13]....
        /*0738*/ 	.word	0x00000620
        /*073c*/ 	.word	0x000000ff
        /*0740*/ 	.word	0x0002a888
        /*0744*/ 	.short	0x0100
        /*0746*/ 	.byte	0x06
	.zero		1


	//   ....[14]....
        /*0748*/ 	.word	0x00000750
        /*074c*/ 	.word	0x000000ff
        /*0750*/ 	.word	0x0002a890
        /*0754*/ 	.short	0x0100
        /*0756*/ 	.byte	0x08
	.zero		1


	//   ....[15]....
        /*0758*/ 	.word	0x00000760
        /*075c*/ 	.word	0x000000ff
        /*0760*/ 	.word	0x0002a8a0
        /*0764*/ 	.short	0x0100
        /*0766*/ 	.byte	0x08
	.zero		1


	//   ....[16]....
        /*0768*/ 	.word	0x00000770
        /*076c*/ 	.word	0x000000ff
        /*0770*/ 	.word	0x0002a898
        /*0774*/ 	.short	0x0100
        /*0776*/ 	.byte	0x08
	.zero		1


	//   ....[17]....
        /*0778*/ 	.word	0x00000780
        /*077c*/ 	.word	0x000000ff
        /*0780*/ 	.word	0x0002a8a8
        /*0784*/ 	.short	0x0100
        /*0786*/ 	.byte	0x08
	.zero		1


	//   ....[18]....
        /*0788*/ 	.word	0x000008b0
        /*078c*/ 	.word	0x000000ff
        /*0790*/ 	.word	0x0002a8b0
        /*0794*/ 	.short	0x0100
        /*0796*/ 	.byte	0x08
	.zero		1


	//   ....[19]....
        /*0798*/ 	.word	0x000008c0
        /*079c*/ 	.word	0x000000ff
        /*07a0*/ 	.word	0x0002a8c0
        /*07a4*/ 	.short	0x0100
        /*07a6*/ 	.byte	0x08
	.zero		1


	//   ....[20]....
        /*07a8*/ 	.word	0x000008d0
        /*07ac*/ 	.word	0x000000ff
        /*07b0*/ 	.word	0x0002a8b8
        /*07b4*/ 	.short	0x0100
        /*07b6*/ 	.byte	0x08
	.zero		1


	//   ....[21]....
        /*07b8*/ 	.word	0x000008e0
        /*07bc*/ 	.word	0x000000ff
        /*07c0*/ 	.word	0x0002a8c8
        /*07c4*/ 	.short	0x0100
        /*07c6*/ 	.byte	0x08
	.zero		1


	//   ....[22]....
        /*07c8*/ 	.word	0x00001e10
        /*07cc*/ 	.word	0x000000ff
        /*07d0*/ 	.word	0x0002a800
        /*07d4*/ 	.short	0x010a
        /*07d6*/ 	.byte	0x24
	.zero		1


	//   ....[23]....
        /*07d8*/ 	.word	0x00001eb0
        /*07dc*/ 	.word	0x00000009
        /*07e0*/ 	.word	0x0002a830
        /*07e4*/ 	.short	0x010a
        /*07e6*/ 	.byte	0x3f
	.zero		1


	//   ....[24]....
        /*07e8*/ 	.word	0x00001f10
        /*07ec*/ 	.word	0x00000009
        /*07f0*/ 	.word	0x0002a830
        /*07f4*/ 	.short	0x010a
        /*07f6*/ 	.byte	0x3f
	.zero		1


	//   ....[25]....
        /*07f8*/ 	.word	0x00002820
        /*07fc*/ 	.word	0x00000003
        /*0800*/ 	.word	0x00000000
        /*0804*/ 	.short	0x0101
        /*0806*/ 	.byte	0x3f
	.zero		1


	//   ....[26]....
        /*0808*/ 	.word	0x00005a10
        /*080c*/ 	.word	0x000000ff
        /*0810*/ 	.word	0x0002a830
        /*0814*/ 	.short	0x010a
        /*0816*/ 	.byte	0x06
	.zero		1


	//   ....[27]....
        /*0818*/ 	.word	0x00005a50
        /*081c*/ 	.word	0x000000ff
        /*0820*/ 	.word	0x0002a830
        /*0824*/ 	.short	0x010a
        /*0826*/ 	.byte	0x06
	.zero		1


	//   ....[28]....
        /*0828*/ 	.word	0x00005cf0
        /*082c*/ 	.word	0x000000ff
        /*0830*/ 	.word	0x0002a850
        /*0834*/ 	.short	0x010a
        /*0836*/ 	.byte	0x06
	.zero		1


	//   ....[29]....
        /*0838*/ 	.word	0x00005d30
        /*083c*/ 	.word	0x000000ff
        /*0840*/ 	.word	0x0002a850
        /*0844*/ 	.short	0x010a
        /*0846*/ 	.byte	0x06
	.zero		1


	//   ....[30]....
        /*0848*/ 	.word	0x000068a0
        /*084c*/ 	.word	0x0000007b
        /*0850*/ 	.word	0x00000000
        /*0854*/ 	.short	0x0101
        /*0856*/ 	.byte	0x3f
	.zero		1


	//   ....[31]....
        /*0858*/ 	.word	0x00008ac0
        /*085c*/ 	.word	0x000000ff
        /*0860*/ 	.word	0x00000000
        /*0864*/ 	.short	0x0101
        /*0866*/ 	.byte	0x06
	.zero		1


	//   ....[32]....
        /*0868*/ 	.word	0x00009610
        /*086c*/ 	.word	0x000000ff
        /*0870*/ 	.word	0x0002a830
        /*0874*/ 	.short	0x010a
        /*0876*/ 	.byte	0x06
	.zero		1


	//   ....[33]....
        /*0878*/ 	.word	0x00009650
        /*087c*/ 	.word	0x000000ff
        /*0880*/ 	.word	0x0002a830
        /*0884*/ 	.short	0x010a
        /*0886*/ 	.byte	0x06
	.zero		1


	//   ....[34]....
        /*0888*/ 	.word	0x00009920
        /*088c*/ 	.word	0x000000ff
        /*0890*/ 	.word	0x0002a850
        /*0894*/ 	.short	0x010a
        /*0896*/ 	.byte	0x06
	.zero		1


	//   ....[35]....
        /*0898*/ 	.word	0x00009960
        /*089c*/ 	.word	0x000000ff
        /*08a0*/ 	.word	0x0002a850
        /*08a4*/ 	.short	0x010a
        /*08a6*/ 	.byte	0x06
	.zero		1


	//   ....[36]....
        /*08a8*/ 	.word	0x0000b310
        /*08ac*/ 	.word	0x00000003
        /*08b0*/ 	.word	0x00000000
        /*08b4*/ 	.short	0x0101
        /*08b6*/ 	.byte	0x3f
	.zero		1


	//   ....[37]....
        /*08b8*/ 	.word	0x0000b600
        /*08bc*/ 	.word	0x000000ff
        /*08c0*/ 	.word	0x00000000
        /*08c4*/ 	.short	0x0101
        /*08c6*/ 	.byte	0x06
	.zero		1


	//   ....[38]....
        /*08c8*/ 	.word	0x0000bf00
        /*08cc*/ 	.word	0x000000ff
        /*08d0*/ 	.word	0x0002a830
        /*08d4*/ 	.short	0x010a
        /*08d6*/ 	.byte	0x06
	.zero		1


	//   ....[39]....
        /*08d8*/ 	.word	0x0000bf40
        /*08dc*/ 	.word	0x000000ff
        /*08e0*/ 	.word	0x0002a830
        /*08e4*/ 	.short	0x010a
        /*08e6*/ 	.byte	0x06
	.zero		1


	//   ....[40]....
        /*08e8*/ 	.word	0x0000c210
        /*08ec*/ 	.word	0x000000ff
        /*08f0*/ 	.word	0x0002a850
        /*08f4*/ 	.short	0x010a
        /*08f6*/ 	.byte	0x06
	.zero		1


	//   ....[41]....
        /*08f8*/ 	.word	0x0000c250
        /*08fc*/ 	.word	0x000000ff
        /*0900*/ 	.word	0x0002a850
        /*0904*/ 	.short	0x010a
        /*0906*/ 	.byte	0x06
	.zero		1


	//   ....[42]....
        /*0908*/ 	.word	0x0000cd80
        /*090c*/ 	.word	0x0000007a
        /*0910*/ 	.word	0x00000000
        /*0914*/ 	.short	0x0101
        /*0916*/ 	.byte	0x3f
	.zero		1


	//   ....[43]....
        /*0918*/ 	.word	0x0000ef90
        /*091c*/ 	.word	0x000000ff
        /*0920*/ 	.word	0x00000000
        /*0924*/ 	.short	0x0101
        /*0926*/ 	.byte	0x06
	.zero		1


	//   ....[44]....
        /*0928*/ 	.word	0x0000f780
        /*092c*/ 	.word	0x000000ff
        /*0930*/ 	.word	0x0002a850
        /*0934*/ 	.short	0x010a
        /*0936*/ 	.byte	0x09
	.zero		1


	//   ....[45]....
        /*0938*/ 	.word	0x0000f7c0
        /*093c*/ 	.word	0x000000ff
        /*0940*/ 	.word	0x0002a850
        /*0944*/ 	.short	0x010a
        /*0946*/ 	.byte	0x09
	.zero		1


	//   ....[46]....
        /*0948*/ 	.word	0x0000feb0
        /*094c*/ 	.word	0x000000ff
        /*0950*/ 	.word	0x00000000
        /*0954*/ 	.short	0x0101
        /*0956*/ 	.byte	0x04
	.zero		1


	//   ....[47]....
        /*0958*/ 	.word	0x00012130
        /*095c*/ 	.word	0x00000003
        /*0960*/ 	.word	0x00000000
        /*0964*/ 	.short	0x0101
        /*0966*/ 	.byte	0x3f
	.zero		1


	//   ....[48]....
        /*0968*/ 	.word	0x00014840
        /*096c*/ 	.word	0x00000004
        /*0970*/ 	.word	0x0002a880
        /*0974*/ 	.short	0x010a
        /*0976*/ 	.byte	0x3f
	.zero		1


	//   ....[49]....
        /*0978*/ 	.word	0x00014ab0
        /*097c*/ 	.word	0x00000004
        /*0980*/ 	.word	0x0002a840
        /*0984*/ 	.short	0x010a
        /*0986*/ 	.byte	0x3f
	.zero		1


	//   ....[50]....
        /*0988*/ 	.word	0x000155c0
        /*098c*/ 	.word	0x00000011
        /*0990*/ 	.word	0x0002a800
        /*0994*/ 	.short	0x0107
        /*0996*/ 	.byte	0x3f
	.zero		1


	//   ....[51]....
        /*0998*/ 	.word	0x000156c0
        /*099c*/ 	.word	0x00000011
        /*09a0*/ 	.word	0x0002a800
        /*09a4*/ 	.short	0x0101
        /*09a6*/ 	.byte	0x3f
	.zero		1


	//   ....[52]....
        /*09a8*/ 	.word	0x000156e0
        /*09ac*/ 	.word	0x00000011
        /*09b0*/ 	.word	0x0002a820
        /*09b4*/ 	.short	0x010a
        /*09b6*/ 	.byte	0x3f
	.zero		1


	//   ....[53]....
        /*09b8*/ 	.word	0x000159f0
        /*09bc*/ 	.word	0x00000006
        /*09c0*/ 	.word	0x0002a880
        /*09c4*/ 	.short	0x010a
        /*09c6*/ 	.byte	0x3f
	.zero		1


	//   ....[54]....
        /*09c8*/ 	.word	0x00015e40
        /*09cc*/ 	.word	0x00000006
        /*09d0*/ 	.word	0x0002a840
        /*09d4*/ 	.short	0x010a
        /*09d6*/ 	.byte	0x3f
	.zero		1


	//   ....[55]....
        /*09d8*/ 	.word	0x000162f0
        /*09dc*/ 	.word	0x0000000c
        /*09e0*/ 	.word	0x0002a870
        /*09e4*/ 	.short	0x010a
        /*09e6*/ 	.byte	0x3f
	.zero		1


	//   ....[56]....
        /*09e8*/ 	.word	0x00016360
        /*09ec*/ 	.word	0x0000000c
        /*09f0*/ 	.word	0x0002a860
        /*09f4*/ 	.short	0x010a
        /*09f6*/ 	.byte	0x3f
	.zero		1


	//   ....[57]....
        /*09f8*/ 	.word	0x00016ac0
        /*09fc*/ 	.word	0x0000000c
        /*0a00*/ 	.word	0x0002a850
        /*0a04*/ 	.short	0x0101
        /*0a06*/ 	.byte	0x3f
	.zero		1


	//   ....[58]....
        /*0a08*/ 	.word	0x00016b40
        /*0a0c*/ 	.word	0x0000000c
        /*0a10*/ 	.word	0x00000000
        /*0a14*/ 	.short	0x0101
        /*0a16*/ 	.byte	0x3f
	.zero		1


	//   ....[59]....
        /*0a18*/ 	.word	0x00016d70
        /*0a1c*/ 	.word	0x00000002
        /*0a20*/ 	.word	0x0002a870
        /*0a24*/ 	.short	0x010a
        /*0a26*/ 	.byte	0x3f
	.zero		1


	//   ....[60]....
        /*0a28*/ 	.word	0x00016de0
        /*0a2c*/ 	.word	0x00000002
        /*0a30*/ 	.word	0x0002a860
        /*0a34*/ 	.short	0x010a
        /*0a36*/ 	.byte	0x3f
	.zero		1


	//   ....[61]....
        /*0a38*/ 	.word	0x00017560
        /*0a3c*/ 	.word	0x00000002
        /*0a40*/ 	.word	0x0002a850
        /*0a44*/ 	.short	0x0101
        /*0a46*/ 	.byte	0x3f
	.zero		1


	//   ....[62]....
        /*0a48*/ 	.word	0x000175e0
        /*0a4c*/ 	.word	0x00000002
        /*0a50*/ 	.word	0x00000000
        /*0a54*/ 	.short	0x0101
        /*0a56*/ 	.byte	0x3f
	.zero		1


	//   ....[63]....
        /*0a58*/ 	.word	0x00017860
        /*0a5c*/ 	.word	0x00000000
        /*0a60*/ 	.word	0x0002a820
        /*0a64*/ 	.short	0x010a
        /*0a66*/ 	.byte	0x3f
	.zero		1


	//   ....[64]....
        /*0a68*/ 	.word	0x00017a20
        /*0a6c*/ 	.word	0x00000006
        /*0a70*/ 	.word	0x00000000
        /*0a74*/ 	.short	0x010a
        /*0a76*/ 	.byte	0x3f
	.zero		1


	//   ....[65]....
        /*0a78*/ 	.word	0x00017a90
        /*0a7c*/ 	.word	0x00000007
        /*0a80*/ 	.word	0x00000000
        /*0a84*/ 	.short	0x010a
        /*0a86*/ 	.byte	0x3f
	.zero		1


	//   ....[66]....
        /*0a88*/ 	.word	0x00017af0
        /*0a8c*/ 	.word	0x00000004
        /*0a90*/ 	.word	0x0002a860
        /*0a94*/ 	.short	0x010a
        /*0a96*/ 	.byte	0x3f
	.zero		1


	//   ....[67]....
        /*0a98*/ 	.word	0x00017b40
        /*0a9c*/ 	.word	0x00000003
        /*0aa0*/ 	.word	0x0002a860
        /*0aa4*/ 	.short	0x010a
        /*0aa6*/ 	.byte	0x3f
	.zero		1


	//   ....[68]....
        /*0aa8*/ 	.word	0x00017b80
        /*0aac*/ 	.word	0x00000004
        /*0ab0*/ 	.word	0x0002a880
        /*0ab4*/ 	.short	0x010a
        /*0ab6*/ 	.byte	0x3f
	.zero		1


	//   ....[69]....
        /*0ab8*/ 	.word	0x00017ba0
        /*0abc*/ 	.word	0x00000003
        /*0ac0*/ 	.word	0x0002a880
        /*0ac4*/ 	.short	0x010a
        /*0ac6*/ 	.byte	0x3f
	.zero		1


	//   ....[70]....
        /*0ac8*/ 	.word	0x00017c10
        /*0acc*/ 	.word	0x00000003
        /*0ad0*/ 	.word	0x0002a800
        /*0ad4*/ 	.short	0x010a
        /*0ad6*/ 	.byte	0x3f
	.zero		1


	//   ....[71]....
        /*0ad8*/ 	.word	0x00017c60
        /*0adc*/ 	.word	0x00000009
        /*0ae0*/ 	.word	0x0002a830
        /*0ae4*/ 	.short	0x010a
        /*0ae6*/ 	.byte	0x3f
	.zero		1


	//   ....[72]....
        /*0ae8*/ 	.word	0x00017cc0
        /*0aec*/ 	.word	0x00000008
        /*0af0*/ 	.word	0x0002a830
        /*0af4*/ 	.short	0x010a
        /*0af6*/ 	.byte	0x3f
	.zero		1


	//   ....[73]....
        /*0af8*/ 	.word	0x00017d20
        /*0afc*/ 	.word	0x00000008
        /*0b00*/ 	.word	0x0002a850
        /*0b04*/ 	.short	0x010a
        /*0b06*/ 	.byte	0x3f
	.zero		1


	//   ....[74]....
        /*0b08*/ 	.word	0x00017d80
        /*0b0c*/ 	.word	0x00000006
        /*0b10*/ 	.word	0x0002a830
        /*0b14*/ 	.short	0x010a
        /*0b16*/ 	.byte	0x3f
	.zero		1


	//   ....[75]....
        /*0b18*/ 	.word	0x00017de0
        /*0b1c*/ 	.word	0x00000006
        /*0b20*/ 	.word	0x0002a850
        /*0b24*/ 	.short	0x010a
        /*0b26*/ 	.byte	0x3f
	.zero		1


	//   ....[76]....
        /*0b28*/ 	.word	0x00017e40
        /*0b2c*/ 	.word	0x00000006
        /*0b30*/ 	.word	0x0002a830
        /*0b34*/ 	.short	0x010a
        /*0b36*/ 	.byte	0x3f
	.zero		1


	//   ....[77]....
        /*0b38*/ 	.word	0x00017ea0
        /*0b3c*/ 	.word	0x00000006
        /*0b40*/ 	.word	0x0002a850
        /*0b44*/ 	.short	0x010a
        /*0b46*/ 	.byte	0x3f
	.zero		1


	//   ....[78]....
        /*0b48*/ 	.word	0x00017f00
        /*0b4c*/ 	.word	0x00000007
        /*0b50*/ 	.word	0x0002a850
        /*0b54*/ 	.short	0x010a
        /*0b56*/ 	.byte	0x3f
	.zero		1


	//   ....[79]....
        /*0b58*/ 	.word	0x00018050
        /*0b5c*/ 	.word	0x00000004
        /*0b60*/ 	.word	0x0002a880
        /*0b64*/ 	.short	0x010a
        /*0b66*/ 	.byte	0x3f
	.zero		1


	//   ....[80]....
        /*0b68*/ 	.word	0x000180a0
        /*0b6c*/ 	.word	0x00000004
        /*0b70*/ 	.word	0x0002a840
        /*0b74*/ 	.short	0x010a
        /*0b76*/ 	.byte	0x3f
	.zero		1


	//   ....[81]....
        /*0b78*/ 	.word	0x00018630
        /*0b7c*/ 	.word	0x00000011
        /*0b80*/ 	.word	0x0002a820
        /*0b84*/ 	.short	0x010a
        /*0b86*/ 	.byte	0x3f
	.zero		1


	//   ....[82]....
        /*0b88*/ 	.word	0x00018680
        /*0b8c*/ 	.word	0x00000006
        /*0b90*/ 	.word	0x0002a880
        /*0b94*/ 	.short	0x010a
        /*0b96*/ 	.byte	0x3f
	.zero		1


	//   ....[83]....
        /*0b98*/ 	.word	0x000186d0
        /*0b9c*/ 	.word	0x00000006
        /*0ba0*/ 	.word	0x0002a840
        /*0ba4*/ 	.short	0x010a
        /*0ba6*/ 	.byte	0x3f
	.zero		1


	//   ....[84]....
        /*0ba8*/ 	.word	0x00018720
        /*0bac*/ 	.word	0x0000000c
        /*0bb0*/ 	.word	0x0002a870
        /*0bb4*/ 	.short	0x010a
        /*0bb6*/ 	.byte	0x3f
	.zero		1


	//   ....[85]....
        /*0bb8*/ 	.word	0x00018770
        /*0bbc*/ 	.word	0x0000000c
        /*0bc0*/ 	.word	0x0002a860
        /*0bc4*/ 	.short	0x010a
        /*0bc6*/ 	.byte	0x3f
	.zero		1


	//   ....[86]....
        /*0bc8*/ 	.word	0x000187c0
        /*0bcc*/ 	.word	0x00000002
        /*0bd0*/ 	.word	0x0002a870
        /*0bd4*/ 	.short	0x010a
        /*0bd6*/ 	.byte	0x3f
	.zero		1


	//   ....[87]....
        /*0bd8*/ 	.word	0x00018810
        /*0bdc*/ 	.word	0x00000002
        /*0be0*/ 	.word	0x0002a860
        /*0be4*/ 	.short	0x010a
        /*0be6*/ 	.byte	0x3f
	.zero		1


	//   ....[88]....
        /*0be8*/ 	.word	0x00018860
        /*0bec*/ 	.word	0x00000000
        /*0bf0*/ 	.word	0x0002a820
        /*0bf4*/ 	.short	0x010a
        /*0bf6*/ 	.byte	0x3f
	.zero		1


	//   ....[89]....
        /*0bf8*/ 	.word	0x00018a00
        /*0bfc*/ 	.word	0x00000006
        /*0c00*/ 	.word	0x00000000
        /*0c04*/ 	.short	0x010a
        /*0c06*/ 	.byte	0x3f
	.zero		1


	//   ....[90]....
        /*0c08*/ 	.word	0x00018a50
        /*0c0c*/ 	.word	0x00000007
        /*0c10*/ 	.word	0x00000000
        /*0c14*/ 	.short	0x010a
        /*0c16*/ 	.byte	0x3f
	.zero		1


	//   ....[91]....
        /*0c18*/ 	.word	0x00018aa0
        /*0c1c*/ 	.word	0x00000004
        /*0c20*/ 	.word	0x0002a860
        /*0c24*/ 	.short	0x010a
        /*0c26*/ 	.byte	0x3f
	.zero		1


	//   ....[92]....
        /*0c28*/ 	.word	0x00018af0
        /*0c2c*/ 	.word	0x00000003
        /*0c30*/ 	.word	0x0002a860
        /*0c34*/ 	.short	0x010a
        /*0c36*/ 	.byte	0x3f
	.zero		1


	//   ....[93]....
        /*0c38*/ 	.word	0x00018b40
        /*0c3c*/ 	.word	0x00000004
        /*0c40*/ 	.word	0x0002a880
        /*0c44*/ 	.short	0x010a
        /*0c46*/ 	.byte	0x3f
	.zero		1


	//----- nvinfo : EIATTR_NUM_MBARRIERS
	.align		4
.L_731:
        /*0c48*/ 	.byte	0x03, 0x38
        /*0c4a*/ 	.short	0x0016


	//----- nvinfo : EIATTR_EXIT_INSTR_OFFSETS
	.align		4
        /*0c4c*/ 	.byte	0x04, 0x1c
        /*0c4e*/ 	.short	(.L_733 - .L_732)


	//   ....[0]....
.L_732:
        /*0c50*/ 	.word	0x00000a40


	//   ....[1]....
        /*0c54*/ 	.word	0x00013060


	//   ....[2]....
        /*0c58*/ 	.word	0x00017bf0


	//----- nvinfo : EIATTR_MAX_THREADS
	.align		4
.L_733:
        /*0c5c*/ 	.byte	0x04, 0x05
        /*0c5e*/ 	.short	(.L_735 - .L_734)
.L_734:
        /*0c60*/ 	.word	0x00000180
        /*0c64*/ 	.word	0x00000001
        /*0c68*/ 	.word	0x00000001


	//----- nvinfo : EIATTR_CRS_STACK_SIZE
	.align		4
.L_735:
        /*0c6c*/ 	.byte	0x04, 0x1e
        /*0c6e*/ 	.short	(.L_737 - .L_736)
.L_736:
        /*0c70*/ 	.word	0x00000000


	//----- nvinfo : EIATTR_CBANK_PARAM_SIZE
	.align		4
.L_737:
        /*0c74*/ 	.byte	0x03, 0x19
        /*0c76*/ 	.short	0x0af0


	//----- nvinfo : EIATTR_PARAM_CBANK
	.align		4
        /*0c78*/ 	.byte	0x04, 0x0a
        /*0c7a*/ 	.short	(.L_739 - .L_738)
	.align		4
.L_738:
        /*0c7c*/ 	.word	index@(.nv.constant0._ZN7cutlass13device_kernelIN5flash11enable_sm90INS1_16FlashAttnFwdSm90INS1_25CollectiveMainloopFwdSm90ILi2EN4cute5tupleIJNS5_1CILi1EEES8_S8_EEENS6_IJNS7_ILi128EEESA_NS7_ILi192EEEEEELi192ENS_12float_e4m3_tEfNS_4arch4Sm90ELb0ELb1ELb1ELb0ELb0ELb0ELb0ELb1ELb1ELb1ELb0ELb0EEENS1_21CollectiveEpilogueFwdINS6_IJSA_SB_SA_EEES9_NS_10bfloat16_tESF_Li256ELb0ELb1ELb0ELb1EEENS1_30DynamicPersistentTileSchedulerILi256ELi128ELb0ELb1ELb1EEEEEEEEEvNT_6ParamsE)
        /*0c80*/ 	.short	0x0210
        /*0c82*/ 	.short	0x0af0


	//----- nvinfo : EIATTR_SW_WAR
	.align		4
.L_739:
        /*0c84*/ 	.byte	0x04, 0x36
        /*0c86*/ 	.short	(.L_741 - .L_740)
.L_740:
        /*0c88*/ 	.word	0x00000008
.L_741:


//--------------------- .nv.info._ZN7cutlass13device_kernelIN5flash11enable_sm90INS1_16FlashAttnFwdSm90INS1_25CollectiveMainloopFwdSm90ILi2EN4cute5tupleIJNS5_1CILi1EEES8_S8_EEENS6_IJNS7_ILi128EEESA_NS7_ILi192EEEEEELi192ENS_12float_e4m3_tEfNS_4arch4Sm90ELb0ELb1ELb1ELb1ELb0ELb0ELb0ELb1ELb1ELb1ELb0ELb0EEENS1_21CollectiveEpilogueFwdINS6_IJSA_SB_SA_EEES9_NS_10bfloat16_tESF_Li256ELb1ELb1ELb0ELb1EEENS1_36VarlenDynamicPersistentTileSchedulerILi128ELi128ELi256ELi128ELb0ELb1ELb1ELb1ELb0ELb1EEEEEEEEEvNT_6ParamsE --------------------------
	.section	.nv.info._ZN7cutlass13device_kernelIN5flash11enable_sm90INS1_16FlashAttnFwdSm90INS1_25CollectiveMainloopFwdSm90ILi2EN4cute5tupleIJNS5_1CILi1EEES8_S8_EEENS6_IJNS7_ILi128EEESA_NS7_ILi192EEEEEELi192ENS_12float_e4m3_tEfNS_4arch4Sm90ELb0ELb1ELb1ELb1ELb0ELb0ELb0ELb1ELb1ELb1ELb0ELb0EEENS1_21CollectiveEpilogueFwdINS6_IJSA_SB_SA_EEES9_NS_10bfloat16_tESF_Li256ELb1ELb1ELb0ELb1EEENS1_36VarlenDynamicPersistentTileSchedulerILi128ELi128ELi256ELi128ELb0ELb1ELb1ELb1ELb0ELb1EEEEEEEEEvNT_6ParamsE,"",@"SHT_CUDA_INFO"
	.sectionflags	@""
	.align	4


	//----- nvinfo : EIATTR_CUDA_API_VERSION
	.align		4
        /*0000*/ 	.byte	0x04, 0x37
        /*0002*/ 	.short	(.L_743 - .L_742)
.L_742:
        /*0004*/ 	.word	0x00000082


	//----- nvinfo : EIATTR_KPARAM_INFO
	.align		4
.L_743:
        /*0008*/ 	.byte	0x04, 0x17
        /*000a*/ 	.short	(.L_745 - .L_744)
.L_744:
        /*000c*/ 	.word	0x00000000
        /*0010*/ 	.short	0x0000
        /*0012*/ 	.short	0x0070
        /*0014*/ 	.byte	0x00, 0xf0, 0x01, 0x2a


	//----- nvinfo : EIATTR_SPARSE_MMA_MASK
	.align		4
.L_745:
        /*0018*/ 	.byte	0x03, 0x50
        /*001a*/ 	.short	0x0000


	//----- nvinfo : EIATTR_MAXREG_COUNT
	.align		4
        /*001c*/ 	.byte	0x03, 0x1b
        /*001e*/ 	.short	0x00a8


	//----- nvinfo : EIATTR_NUM_BARRIERS
	.align		4
        /*0020*/ 	.byte	0x02, 0x4c
        /*0022*/ 	.byte	0x10
	.zero		1


	//----- nvinfo : EIATTR_EXTERNS
	.align		4
        /*0024*/ 	.byte	0x04, 0x0f
        /*0026*/ 	.short	(.L_747 - .L_746)


	//   ....[0]....
	.align		4
.L_746:
        /*0028*/ 	.word	index@(__assertfail)


	//----- nvinfo : EIATTR_ANNOTATIONS
	.align		4
.L_747:
        /*002c*/ 	.byte	0x04, 0x55
        /*002e*/ 	.short	(.L_749 - .L_748)


	//   ....[0]....
.L_748:
        /* <DEDUP_REMOVED lines=44> */


	//----- nvinfo : EIATTR_MERCURY_ISA_VERSION
	.align		4
.L_749:
        /*02d8*/ 	.byte	0x03, 0x5f
        /*02da*/ 	.short	0x0101


	//----- nvinfo : EIATTR_UNUSED_LOAD_BYTE_OFFSET
	.align		4
        /*02dc*/ 	.byte	0x04, 0x44
        /*02de*/ 	.short	(.L_751 - .L_750)


	//   ....[0]....
.L_750:
        /*02e0*/ 	.word	0x00000a40
        /*02e4*/ 	.word	0x0000fff0


	//   ....[1]....
        /*02e8*/ 	.word	0x000105a0
        /*02ec*/ 	.word	0x0000fff0


	//----- nvinfo : EIATTR_INT_WARP_WIDE_INSTR_OFFSETS
	.align		4
.L_751:
        /*02f0*/ 	.byte	0x04, 0x31
        /*02f2*/ 	.short	(.L_753 - .L_752)


	//   ....[0]....
.L_752:
        /*02f4*/ 	.word	0x00000130


	//   ....[1]....
        /*02f8*/ 	.word	0x00000170


	//   ....[2]....
        /*02fc*/ 	.word	0x000001e0


	//   ....[3]....
        /*0300*/ 	.word	0x000151b0


	//   ....[4]....
        /*0304*/ 	.word	0x00015210


	//   ....[5]....
        /*0308*/ 	.word	0x000180e0


	//   ....[6]....
        /*030c*/ 	.word	0x00018140


	//----- nvinfo : EIATTR_COOP_GROUP_MASK_REGIDS
	.align		4
.L_753:
        /*0310*/ 	.byte	0x04, 0x29
        /*0312*/ 	.short	(.L_755 - .L_754)


	//   ....[0]....
.L_754:
        /*0314*/ 	.word	0xffffffff


	//   ....[1]....
        /*0318*/ 	.word	0xffffffff


	//   ....[2]....
        /*031c*/ 	.word	0xffffffff


	//   ....[3]....
        /*0320*/ 	.word	0xffffffff


	//   ....[4]....
        /*0324*/ 	.word	0xffffffff


	//   ....[5]....
        /*0328*/ 	.word	0xffffffff


	//   ....[6]....
        /*032c*/ 	.word	0xffffffff


	//   ....[7]....
        /*0330*/ 	.word	0xffffffff


	//   ....[8]....
        /*0334*/ 	.word	0xffffffff


	//   ....[9]....
        /*0338*/ 	.word	0xffffffff


	//   ....[10]....
        /*033c*/ 	.word	0xffffffff


	//   ....[11]....
        /*0340*/ 	.word	0xffffffff


	//   ....[12]....
        /*0344*/ 	.word	0xffffffff


	//   ....[13]....
        /*0348*/ 	.word	0xffffffff


	//   ....[14]....
        /*034c*/ 	.word	0xffffffff


	//   ....[15]....
        /*0350*/ 	.word	0xffffffff


	//   ....[16]....
        /*0354*/ 	.word	0xffffffff


	//   ....[17]....
        /*0358*/ 	.word	0xffffffff


	//   ....[18]....
        /*035c*/ 	.word	0xffffffff


	//   ....[19]....
        /*0360*/ 	.word	0xffffffff


	//   ....[20]....
        /*0364*/ 	.word	0xffffffff


	//   ....[21]....
        /*0368*/ 	.word	0xffffffff


	//   ....[22]....
        /*036c*/ 	.word	0xffffffff


	//   ....[23]....
        /*0370*/ 	.word	0xffffffff


	//   ....[24]....
        /*0374*/ 	.word	0xffffffff


	//   ....[25]....
        /*0378*/ 	.word	0xffffffff


	//   ....[26]....
        /*037c*/ 	.word	0xffffffff


	//   ....[27]....
        /*0380*/ 	.word	0xffffffff


	//   ....[28]....
        /*0384*/ 	.word	0xffffffff


	//   ....[29]....
        /*0388*/ 	.word	0xffffffff


	//   ....[30]....
        /*038c*/ 	.word	0xffffffff


	//   ....[31]....
        /*0390*/ 	.word	0xffffffff


	//   ....[32]....
        /*0394*/ 	.word	0xffffffff


	//   ....[33]....
        /*0398*/ 	.word	0xffffffff


	//   ....[34]....
        /*039c*/ 	.word	0xffffffff


	//   ....[35]....
        /*03a0*/ 	.word	0xffffffff


	//   ....[36]....
        /*03a4*/ 	.word	0xffffffff


	//   ....[37]....
        /*03a8*/ 	.word	0xffffffff


	//   ....[38]....
        /*03ac*/ 	.word	0xffffffff


	//   ....[39]....
        /*03b0*/ 	.word	0xffffffff


	//   ....[40]....
        /*03b4*/ 	.word	0xffffffff


	//   ....[41]....
        /*03b8*/ 	.word	0xffffffff


	//   ....[42]....
        /*03bc*/ 	.word	0xffffffff


	//   ....[43]....
        /*03c0*/ 	.word	0xffffffff


	//   ....[44]....
        /*03c4*/ 	.word	0xffffffff


	//   ....[45]....
        /*03c8*/ 	.word	0xffffffff


	//   ....[46]....
        /*03cc*/ 	.word	0xffffffff


	//   ....[47]....
        /*03d0*/ 	.word	0xffffffff


	//   ....[48]....
        /*03d4*/ 	.word	0xffffffff


	//   ....[49]....
        /*03d8*/ 	.word	0xffffffff


	//   ....[50]....
        /*03dc*/ 	.word	0xffffffff


	//   ....[51]....
        /*03e0*/ 	.word	0xffffffff


	//   ....[52]....
        /*03e4*/ 	.word	0xffffffff


	//   ....[53]....
        /*03e8*/ 	.word	0xffffffff


	//   ....[54]....
        /*03ec*/ 	.word	0xffffffff


	//   ....[55]....
        /*03f0*/ 	.word	0xffffffff


	//   ....[56]....
        /*03f4*/ 	.word	0xffffffff


	//   ....[57]....
        /*03f8*/ 	.word	0xffffffff


	//   ....[58]....
        /*03fc*/ 	.word	0xffffffff


	//   ....[59]....
        /*0400*/ 	.word	0xffffffff


	//   ....[60]....
        /*0404*/ 	.word	0xffffffff


	//   ....[61]....
        /*0408*/ 	.word	0xffffffff


	//   ....[62]....
        /*040c*/ 	.word	0xffffffff


	//   ....[63]....
        /*0410*/ 	.word	0xffffffff


	//   ....[64]....
        /*0414*/ 	.word	0xffffffff


	//   ....[65]....
        /*0418*/ 	.word	0xffffffff


	//   ....[66]....
        /*041c*/ 	.word	0xffffffff


	//   ....[67]....
        /*0420*/ 	.word	0xffffffff


	//   ....[68]....
        /*0424*/ 	.word	0xffffffff


	//   ....[69]....
        /*0428*/ 	.word	0xffffffff


	//   ....[70]....
        /*042c*/ 	.word	0xffffffff


	//   ....[71]....
        /*0430*/ 	.word	0xffffffff


	//   ....[72]....
        /*0434*/ 	.word	0xffffffff


	//   ....[73]....
        /*0438*/ 	.word	0xffffffff


	//   ....[74]....
        /*043c*/ 	.word	0xffffffff


	//   ....[75]....
        /*0440*/ 	.word	0xffffffff


	//   ....[76]....
        /*0444*/ 	.word	0xffffffff


	//   ....[77]....
        /*0448*/ 	.word	0xffffffff


	//   ....[78]....
        /*044c*/ 	.word	0xffffffff


	//   ....[79]....
        /*0450*/ 	.word	0xffffffff


	//   ....[80]....
        /*0454*/ 	.word	0xffffffff


	//   ....[81]....
        /*0458*/ 	.word	0xffffffff


	//   ....[82]....
        /*045c*/ 	.word	0xffffffff


	//   ....[83]....
        /*0460*/ 	.word	0xffffffff


	//   ....[84]....
        /*0464*/ 	.word	0xffffffff


	//   ....[85]....
        /*0468*/ 	.word	0xffffffff


	//   ....[86]....
        /*046c*/ 	.word	0xffffffff


	//   ....[87]....
        /*0470*/ 	.word	0xffffffff


	//   ....[88]....
        /*0474*/ 	.word	0xffffffff


	//   ....[89]....
        /*0478*/ 	.word	0xffffffff


	//   ....[90]....
        /*047c*/ 	.word	0xffffffff


	//   ....[91]....
        /*0480*/ 	.word	0xffffffff


	//   ....[92]....
        /*0484*/ 	.word	0xffffffff


	//   ....[93]....
        /*0488*/ 	.word	0xffffffff


	//   ....[94]....
        /*048c*/ 	.word	0xffffffff


	//   ....[95]....
        /*0490*/ 	.word	0xffffffff


	//   ....[96]....
        /*0494*/ 	.word	0xffffffff


	//   ....[97]....
        /*0498*/ 	.word	0xffffffff


	//   ....[98]....
        /*049c*/ 	.word	0xffffffff


	//   ....[99]....
        /*04a0*/ 	.word	0xffffffff


	//   ....[100]....
        /*04a4*/ 	.word	0xffffffff


	//   ....[101]....
        /*04a8*/ 	.word	0xffffffff


	//   ....[102]....
        /*04ac*/ 	.word	0xffffffff


	//   ....[103]....
        /*04b0*/ 	.word	0xffffffff


	//   ....[104]....
        /*04b4*/ 	.word	0xffffffff


	//   ....[105]....
        /*04b8*/ 	.word	0xffffffff


	//   ....[106]....
        /*04bc*/ 	.word	0xffffffff


	//   ....[107]....
        /*04c0*/ 	.word	0xffffffff


	//   ....[108]....
        /*04c4*/ 	.word	0xffffffff


	//   ....[109]....
        /*04c8*/ 	.word	0xffffffff


	//   ....[110]....
        /*04cc*/ 	.word	0xffffffff


	//   ....[111]....
        /*04d0*/ 	.word	0xffffffff


	//   ....[112]....
        /*04d4*/ 	.word	0xffffffff


	//   ....[113]....
        /*04d8*/ 	.word	0xffffffff


	//   ....[114]....
        /*04dc*/ 	.word	0xffffffff


	//   ....[115]....
        /*04e0*/ 	.word	0xffffffff


	//   ....[116]....
        /*04e4*/ 	.word	0xffffffff


	//   ....[117]....
        /*04e8*/ 	.word	0xffffffff


	//   ....[118]....
        /*04ec*/ 	.word	0xffffffff


	//   ....[119]....
        /*04f0*/ 	.word	0xffffffff


	//   ....[120]....
        /*04f4*/ 	.word	0xffffffff


	//   ....[121]....
        /*04f8*/ 	.word	0xffffffff


	//   ....[122]....
        /*04fc*/ 	.word	0xffffffff


	//   ....[123]....
        /*0500*/ 	.word	0xffffffff


	//   ....[124]....
        /*0504*/ 	.word	0xffffffff


	//   ....[125]....
        /*0508*/ 	.word	0xffffffff


	//   ....[126]....
        /*050c*/ 	.word	0xffffffff


	//   ....[127]....
        /*0510*/ 	.word	0xffffffff


	//   ....[128]....
        /*0514*/ 	.word	0xffffffff


	//   ....[129]....
        /*0518*/ 	.word	0xffffffff


	//   ....[130]....
        /*051c*/ 	.word	0xffffffff


	//   ....[131]....
        /*0520*/ 	.word	0xffffffff


	//   ....[132]....
        /*0524*/ 	.word	0xffffffff


	//   ....[133]....
        /*0528*/ 	.word	0xffffffff


	//   ....[134]....
        /*052c*/ 	.word	0xffffffff


	//   ....[135]....
        /*0530*/ 	.word	0xffffffff


	//   ....[136]....
        /*0534*/ 	.word	0xffffffff


	//   ....[137]....
        /*0538*/ 	.word	0xffffffff


	//   ....[138]....
        /*053c*/ 	.word	0xffffffff


	//   ....[139]....
        /*0540*/ 	.word	0xffffffff


	//   ....[140]....
        /*0544*/ 	.word	0xffffffff


	//   ....[141]....
        /*0548*/ 	.word	0xffffffff


	//   ....[142]....
        /*054c*/ 	.word	0xffffffff


	//   ....[143]....
        /*0550*/ 	.word	0xffffffff


	//   ....[144]....
        /*0554*/ 	.word	0xffffffff


	//   ....[145]....
        /*0558*/ 	.word	0x0500000f


	//   ....[146]....
        /*055c*/ 	.word	0x0500000f


	//   ....[147]....
        /*0560*/ 	.word	0x0500000f


	//   ....[148]....
        /*0564*/ 	.word	0x0500000f


	//   ....[149]....
        /*0568*/ 	.word	0x0500000f


	//   ....[150]....
        /*056c*/ 	.word	0x0500000f


	//   ....[151]....
        /*0570*/ 	.word	0x0500000f


	//   ....[152]....
        /*0574*/ 	.word	0x0500000f


	//   ....[153]....
        /*0578*/ 	.word	0x0500000f


	//   ....[154]....
        /*057c*/ 	.word	0x0500000f


	//----- nvinfo : EIATTR_COOP_GROUP_INSTR_OFFSETS
	.align		4
.L_755:
        /*0580*/ 	.byte	0x04, 0x28
        /*0582*/ 	.short	(.L_757 - .L_756)


	//   ....[0]....
.L_756:
        /*0584*/ 	.word	0x00000070


	//   ....[1]....
        /*0588*/ 	.word	0x00000140


	//   ....[2]....
        /*058c*/ 	.word	0x00000190


	//   ....[3]....
        /*0590*/ 	.word	0x000003c0


	//   ....[4]....
        /*0594*/ 	.word	0x00000520


	//   ....[5]....
        /*0598*/ 	.word	0x00000640


	//   ....[6]....
        /*059c*/ 	.word	0x000007a0


	//   ....[7]....
        /*05a0*/ 	.word	0x00001a80


	//   ....[8]....
        /*05a4*/ 	.word	0x000023f0


	//   ....[9]....
        /*05a8*/ 	.word	0x000038e0


	//   ....[10]....
        /*05ac*/ 	.word	0x00004220


	//   ....[11]....
        /*05b0*/ 	.word	0x000042d0


	//   ....[12]....
        /*05b4*/ 	.word	0x00004a80


	//   ....[13]....
        /*05b8*/ 	.word	0x00004ae0


	//   ....[14]....
        /*05bc*/ 	.word	0x00006940


	//   ....[15]....
        /*05c0*/ 	.word	0x00006ba0


	//   ....[16]....
        /*05c4*/ 	.word	0x00007670


	//   ....[17]....
        /*05c8*/ 	.word	0x000076b0


	//   ....[18]....
        /*05cc*/ 	.word	0x00008130


	//   ....[19]....
        /*05d0*/ 	.word	0x000081d0


	//   ....[20]....
        /*05d4*/ 	.word	0x0000a890


	//   ....[21]....
        /*05d8*/ 	.word	0x0000a8b0


	//   ....[22]....
        /*05dc*/ 	.word	0x0000a8e0


	//   ....[23]....
        /*05e0*/ 	.word	0x0000a900


	//   ....[24]....
        /*05e4*/ 	.word	0x0000ce00


	//   ....[25]....
        /*05e8*/ 	.word	0x0000d0b0


	//   ....[26]....
        /*05ec*/ 	.word	0x0000dbb0


	//   ....[27]....
        /*05f0*/ 	.word	0x0000dbd0


	//   ....[28]....
        /*05f4*/ 	.word	0x0000e650


	//   ....[29]....
        /*05f8*/ 	.word	0x0000e6b0


	//   ....[30]....
        /*05fc*/ 	.word	0x0000fc50


	//   ....[31]....
        /*0600*/ 	.word	0x0000fc60


	//   ....[32]....
        /*0604*/ 	.word	0x0000fc90


	//   ....[33]....
        /*0608*/ 	.word	0x0000fca0


	//   ....[34]....
        /*060c*/ 	.word	0x00011110


	//   ....[35]....
        /*0610*/ 	.word	0x00011140


	//   ....[36]....
        /*0614*/ 	.word	0x00011170


	//   ....[37]....
        /*0618*/ 	.word	0x000111a0


	//   ....[38]....
        /*061c*/ 	.word	0x000111d0


	//   ....[39]....
        /*0620*/ 	.word	0x000111f0


	//   ....[40]....
        /*0624*/ 	.word	0x00011200


	//   ....[41]....
        /*0628*/ 	.word	0x00011210


	//   ....[42]....
        /*062c*/ 	.word	0x00011220


	//   ....[43]....
        /*0630*/ 	.word	0x00011230


	//   ....[44]....
        /*0634*/ 	.word	0x00011240


	//   ....[45]....
        /*0638*/ 	.word	0x00011270


	//   ....[46]....
        /*063c*/ 	.word	0x000112a0


	//   ....[47]....
        /*0640*/ 	.word	0x000112d0


	//   ....[48]....
        /*0644*/ 	.word	0x00011300


	//   ....[49]....
        /*0648*/ 	.word	0x00011310


	//   ....[50]....
        /*064c*/ 	.word	0x00011320


	//   ....[51]....
        /*0650*/ 	.word	0x00011350


	//   ....[52]....
        /*0654*/ 	.word	0x00011380


	//   ....[53]....
        /*0658*/ 	.word	0x00011390


	//   ....[54]....
        /*065c*/ 	.word	0x000113a0


	//   ....[55]....
        /*0660*/ 	.word	0x000113d0


	//   ....[56]....
        /*0664*/ 	.word	0x00011400


	//   ....[57]....
        /*0668*/ 	.word	0x00011410


	//   ....[58]....
        /*066c*/ 	.word	0x00011470


	//   ....[59]....
        /*0670*/ 	.word	0x00011480


	//   ....[60]....
        /*0674*/ 	.word	0x00011490


	//   ....[61]....
        /*0678*/ 	.word	0x000114b0


	//   ....[62]....
        /*067c*/ 	.word	0x000114e0


	//   ....[63]....
        /*0680*/ 	.word	0x000114f0


	//   ....[64]....
        /*0684*/ 	.word	0x00011500


	//   ....[65]....
        /*0688*/ 	.word	0x00011510


	//   ....[66]....
        /*068c*/ 	.word	0x00011520


	//   ....[67]....
        /*0690*/ 	.word	0x00011530


	//   ....[68]....
        /*0694*/ 	.word	0x00011550


	//   ....[69]....
        /*0698*/ 	.word	0x00011560


	//   ....[70]....
        /*069c*/ 	.word	0x00011570


	//   ....[71]....
        /*06a0*/ 	.word	0x00011580


	//   ....[72]....
        /*06a4*/ 	.word	0x00011590


	//   ....[73]....
        /*06a8*/ 	.word	0x000115c0


	//   ....[74]....
        /*06ac*/ 	.word	0x000115d0


	//   ....[75]....
        /*06b0*/ 	.word	0x000115e0


	//   ....[76]....
        /*06b4*/ 	.word	0x000115f0


	//   ....[77]....
        /*06b8*/ 	.word	0x00011620


	//   ....[78]....
        /*06bc*/ 	.word	0x00011650


	//   ....[79]....
        /*06c0*/ 	.word	0x00011660


	//   ....[80]....
        /*06c4*/ 	.word	0x00011690


	//   ....[81]....
        /*06c8*/ 	.word	0x000116a0


	//   ....[82]....
        /*06cc*/ 	.word	0x00011d30


	//   ....[83]....
        /*06d0*/ 	.word	0x00011d60


	//   ....[84]....
        /*06d4*/ 	.word	0x00011d90


	//   ....[85]....
        /*06d8*/ 	.word	0x00011dc0


	//   ....[86]....
        /*06dc*/ 	.word	0x000124f0


	//   ....[87]....
        /*06e0*/ 	.word	0x00012530


	//   ....[88]....
        /*06e4*/ 	.word	0x00012630


	//   ....[89]....
        /*06e8*/ 	.word	0x00012650


	//   ....[90]....
        /*06ec*/ 	.word	0x00012750


	//   ....[91]....
        /*06f0*/ 	.word	0x00012770


	//   ....[92]....
        /*06f4*/ 	.word	0x00012880


	//   ....[93]....
        /*06f8*/ 	.word	0x000128a0


	//   ....[94]....
        /*06fc*/ 	.word	0x000131b0


	//   ....[95]....
        /*0700*/ 	.word	0x000131d0


	//   ....[96]....
        /*0704*/ 	.word	0x000132d0


	//   ....[97]....
        /*0708*/ 	.word	0x000132f0


	//   ....[98]....
        /*070c*/ 	.word	0x000133f0


	//   ....[99]....
        /*0710*/ 	.word	0x00013410


	//   ....[100]....
        /*0714*/ 	.word	0x00013520


	//   ....[101]....
        /*0718*/ 	.word	0x00013540


	//   ....[102]....
        /*071c*/ 	.word	0x000136e0


	//   ....[103]....
        /*0720*/ 	.word	0x000138d0


	//   ....[104]....
        /*0724*/ 	.word	0x00013900


	//   ....[105]....
        /*0728*/ 	.word	0x00013930


	//   ....[106]....
        /*072c*/ 	.word	0x00013970


	//   ....[107]....
        /*0730*/ 	.word	0x000139a0


	//   ....[108]....
        /*0734*/ 	.word	0x000139e0


	//   ....[109]....
        /*0738*/ 	.word	0x00013b70


	//   ....[110]....
        /*073c*/ 	.word	0x00013ba0


	//   ....[111]....
        /*0740*/ 	.word	0x00013bd0


	//   ....[112]....
        /*0744*/ 	.word	0x00013c00


	//   ....[113]....
        /*0748*/ 	.word	0x00013c30


	//   ....[114]....
        /*074c*/ 	.word	0x00013c70


	//   ....[115]....
        /*0750*/ 	.word	0x00013d10


	//   ....[116]....
        /*0754*/ 	.word	0x00013da0


	//   ....[117]....
        /*0758*/ 	.word	0x00013e50


	//   ....[118]....
        /*075c*/ 	.word	0x00015960


	//   ....[119]....
        /*0760*/ 	.word	0x00016750


	//   ....[120]....
        /*0764*/ 	.word	0x00016770


	//   ....[121]....
        /*0768*/ 	.word	0x00016830


	//   ....[122]....
        /*076c*/ 	.word	0x00016870


	//   ....[123]....
        /*0770*/ 	.word	0x00016910


	//   ....[124]....
        /*0774*/ 	.word	0x00016920


	//   ....[125]....
        /*0778*/ 	.word	0x00016970


	//   ....[126]....
        /*077c*/ 	.word	0x000169b0


	//   ....[127]....
        /*0780*/ 	.word	0x00018d60


	//   ....[128]....
        /*0784*/ 	.word	0x00018d70


	//   ....[129]....
        /*0788*/ 	.word	0x00018d80


	//   ....[130]....
        /*078c*/ 	.word	0x00018db0


	//   ....[131]....
        /*0790*/ 	.word	0x00018de0


	//   ....[132]....
        /*0794*/ 	.word	0x00018e10


	//   ....[133]....
        /*0798*/ 	.word	0x00018e40


	//   ....[134]....
        /*079c*/ 	.word	0x00018e70


	//   ....[135]....
        /*07a0*/ 	.word	0x00018fb0


	//   ....[136]....
        /*07a4*/ 	.word	0x00018ff0


	//   ....[137]....
        /*07a8*/ 	.word	0x00019020


	//   ....[138]....
        /*07ac*/ 	.word	0x00019050


	//   ....[139]....
        /*07b0*/ 	.word	0x00019080


	//   ....[140]....
        /*07b4*/ 	.word	0x000190b0


	//   ....[141]....
        /*07b8*/ 	.word	0x00019140


	//   ....[142]....
        /*07bc*/ 	.word	0x000191e0


	//   ....[143]....
        /*07c0*/ 	.word	0x00019240


	//   ....[144]....
        /*07c4*/ 	.word	0x000198f0


	//   ....[145]....
        /*07c8*/ 	.word	0x00019fb0


	//   ....[146]....
        /*07cc*/ 	.word	0x0001a1a0


	//   ....[147]....
        /*07d0*/ 	.word	0x0001a210


	//   ....[148]....
        /*07d4*/ 	.word	0x0001a270


	//   ....[149]....
        /*07d8*/ 	.word	0x0001a380


	//   ....[150]....
        /*07dc*/ 	.word	0x0001a3e0


	//   ....[151]....
        /*07e0*/ 	.word	0x0001a4f0


	//   ....[152]....
        /*07e4*/ 	.word	0x0001a550


	//   ....[153]....
        /*07e8*/ 	.word	0x0001a630


	//   ....[154]....
        /*07ec*/ 	.word	0x0001a9c0


	//----- nvinfo : EIATTR_REG_RECONFIG
	.align		4
.L_757:
        /*07f0*/ 	.byte	0x01, 0x54
	.zero		2


	//----- nvinfo : EIATTR_SYSCALL_OFFSETS
	.align		4
        /*07f4*/ 	.byte	0x04, 0x46
        /*07f6*/ 	.short	(.L_759 - .L_758)


	//   ....[0]....
.L_758:
        /*07f8*/ 	.word	0x00001c60


	//   ....[1]....
        /*07fc*/ 	.word	0x000153b0


	//   ....[2]....
        /*0800*/ 	.word	0x00015540


	//   ....[3]....
        /*0804*/ 	.word	0x00015690


	//   ....[4]....
        /*0808*/ 	.word	0x000157d0


	//   ....[5]....
        /*080c*/ 	.word	0x000162d0


	//----- nvinfo : EIATTR_MBARRIER_INSTR_OFFSETS
	.align		4
.L_759:
        /*0810*/ 	.byte	0x04, 0x39
        /*0812*/ 	.short	(.L_761 - .L_760)


	//   ....[0]....
.L_760:
        /*0814*/ 	.word	0x00000270
        /*0818*/ 	.word	0x000000ff
        /*081c*/ 	.word	0x0002a800
        /*0820*/ 	.short	0x0100
        /*0822*/ 	.byte	0x08
	.zero		1


	//   ....[1]....
        /*0824*/ 	.word	0x00000280
        /*0828*/ 	.word	0x000000ff
        /*082c*/ 	.word	0x0002a820
        /*0830*/ 	.short	0x0100
        /*0832*/ 	.byte	0x08
	.zero		1


	//   ....[2]....
        /*0834*/ 	.word	0x00000370
        /*0838*/ 	.word	0x000000ff
        /*083c*/ 	.word	0x0002a830
        /*0840*/ 	.short	0x0100
        /*0842*/ 	.byte	0x08
	.zero		1


	//   ....[3]....
        /*0844*/ 	.word	0x00000380
        /*0848*/ 	.word	0x000000ff
        /*084c*/ 	.word	0x0002a840
        /*0850*/ 	.short	0x0100
        /*0852*/ 	.byte	0x08
	.zero		1


	//   ....[4]....
        /*0854*/ 	.word	0x00000390
        /*0858*/ 	.word	0x000000ff
        /*085c*/ 	.word	0x0002a838
        /*0860*/ 	.short	0x0100
        /*0862*/ 	.byte	0x08
	.zero		1


	//   ....[5]....
        /*0864*/ 	.word	0x000003a0
        /*0868*/ 	.word	0x000000ff
        /*086c*/ 	.word	0x0002a848
        /*0870*/ 	.short	0x0100
        /*0872*/ 	.byte	0x08
	.zero		1


	//   ....[6]....
        /*0874*/ 	.word	0x000004d0
        /*0878*/ 	.word	0x000000ff
        /*087c*/ 	.word	0x0002a850
        /*0880*/ 	.short	0x0100
        /*0882*/ 	.byte	0x08
	.zero		1


	//   ....[7]....
        /*0884*/ 	.word	0x000004e0
        /*0888*/ 	.word	0x000000ff
        /*088c*/ 	.word	0x0002a860
        /*0890*/ 	.short	0x0100
        /*0892*/ 	.byte	0x08
	.zero		1


	//   ....[8]....
        /*0894*/ 	.word	0x000004f0
        /*0898*/ 	.word	0x000000ff
        /*089c*/ 	.word	0x0002a858
        /*08a0*/ 	.short	0x0100
        /*08a2*/ 	.byte	0x08
	.zero		1


	//   ....[9]....
        /*08a4*/ 	.word	0x00000500
        /*08a8*/ 	.word	0x000000ff
        /*08ac*/ 	.word	0x0002a868
        /*08b0*/ 	.short	0x0100
        /*08b2*/ 	.byte	0x08
	.zero		1


	//   ....[10]....
        /*08b4*/ 	.word	0x000005f0
        /*08b8*/ 	.word	0x000000ff
        /*08bc*/ 	.word	0x0002a870
        /*08c0*/ 	.short	0x0100
        /*08c2*/ 	.byte	0x06
	.zero		1


	//   ....[11]....
        /*08c4*/ 	.word	0x00000600
        /*08c8*/ 	.word	0x000000ff
        /*08cc*/ 	.word	0x0002a880
        /*08d0*/ 	.short	0x0100
        /*08d2*/ 	.byte	0x06
	.zero		1


	//   ....[12]....
        /*08d4*/ 	.word	0x00000610
        /*08d8*/ 	.word	0x000000ff
        /*08dc*/ 	.word	0x0002a878
        /*08e0*/ 	.short	0x0100
        /*08e2*/ 	.byte	0x06
	.zero		1


	//   ....[13]....
        /*08e4*/ 	.word	0x00000620
        /*08e8*/ 	.word	0x000000ff
        /*08ec*/ 	.word	0x0002a888
        /*08f0*/ 	.short	0x0100
        /*08f2*/ 	.byte	0x06
	.zero		1


	//   ....[14]....
        /*08f4*/ 	.word	0x00000750
        /*08f8*/ 	.word	0x000000ff
        /*08fc*/ 	.word	0x0002a890
        /*0900*/ 	.short	0x0100
        /*0902*/ 	.byte	0x08
	.zero		1


	//   ....[15]....
        /*0904*/ 	.word	0x00000760
        /*0908*/ 	.word	0x000000ff
        /*090c*/ 	.word	0x0002a8a0
        /*0910*/ 	.short	0x0100
        /*0912*/ 	.byte	0x08
	.zero		1


	//   ....[16]....
        /*0914*/ 	.word	0x00000770
        /*0918*/ 	.word	0x000000ff
        /*091c*/ 	.word	0x0002a898
        /*0920*/ 	.short	0x0100
        /*0922*/ 	.byte	0x08
	.zero		1


	//   ....[17]....
        /*0924*/ 	.word	0x00000780
        /*0928*/ 	.word	0x000000ff
        /*092c*/ 	.word	0x0002a8a8
        /*0930*/ 	.short	0x0100
        /*0932*/ 	.byte	0x08
	.zero		1


	//   ....[18]....
        /*0934*/ 	.word	0x000008b0
        /*0938*/ 	.word	0x000000ff
        /*093c*/ 	.word	0x0002a8b0
        /*0940*/ 	.short	0x0100
        /*0942*/ 	.byte	0x08
	.zero		1


	//   ....[19]....
        /*0944*/ 	.word	0x000008c0
        /*0948*/ 	.word	0x000000ff
        /*094c*/ 	.word	0x0002a8c0
        /*0950*/ 	.short	0x0100
        /*0952*/ 	.byte	0x08
	.zero		1


	//   ....[20]....
        /*0954*/ 	.word	0x000008d0
        /*0958*/ 	.word	0x000000ff
        /*095c*/ 	.word	0x0002a8b8
        /*0960*/ 	.short	0x0100
        /*0962*/ 	.byte	0x08
	.zero		1


	//   ....[21]....
        /*0964*/ 	.word	0x000008e0
        /*0968*/ 	.word	0x000000ff
        /*096c*/ 	.word	0x0002a8c8
        /*0970*/ 	.short	0x0100
        /*0972*/ 	.byte	0x08
	.zero		1


	//   ....[22]....
        /*0974*/ 	.word	0x00001fb0
        /*0978*/ 	.word	0x000000ff
        /*097c*/ 	.word	0x0002a800
        /*0980*/ 	.short	0x010a
        /*0982*/ 	.byte	0x24
	.zero		1


	//   ....[23]....
        /*0984*/ 	.word	0x00002050
        /*0988*/ 	.word	0x00000007
        /*098c*/ 	.word	0x0002a830
        /*0990*/ 	.short	0x010a
        /*0992*/ 	.byte	0x3f
	.zero		1


	//   ....[24]....
        /*0994*/ 	.word	0x000020b0
        /*0998*/ 	.word	0x00000007
        /*099c*/ 	.word	0x0002a830
        /*09a0*/ 	.short	0x010a
        /*09a2*/ 	.byte	0x3f
	.zero		1


	//   ....[25]....
        /*09a4*/ 	.word	0x00002600
        /*09a8*/ 	.word	0x00000003
        /*09ac*/ 	.word	0x00000000
        /*09b0*/ 	.short	0x0101
        /*09b2*/ 	.byte	0x3f
	.zero		1


	//   ....[26]....
        /*09b4*/ 	.word	0x00005b90
        /*09b8*/ 	.word	0x000000ff
        /*09bc*/ 	.word	0x0002a830
        /*09c0*/ 	.short	0x010a
        /*09c2*/ 	.byte	0x06
	.zero		1


	//   ....[27]....
        /*09c4*/ 	.word	0x00005bd0
        /*09c8*/ 	.word	0x000000ff
        /*09cc*/ 	.word	0x0002a830
        /*09d0*/ 	.short	0x010a
        /*09d2*/ 	.byte	0x06
	.zero		1


	//   ....[28]....
        /*09d4*/ 	.word	0x00005e70
        /*09d8*/ 	.word	0x000000ff
        /*09dc*/ 	.word	0x0002a850
        /*09e0*/ 	.short	0x010a
        /*09e2*/ 	.byte	0x06
	.zero		1


	//   ....[29]....
        /*09e4*/ 	.word	0x00005eb0
        /*09e8*/ 	.word	0x000000ff
        /*09ec*/ 	.word	0x0002a850
        /*09f0*/ 	.short	0x010a
        /*09f2*/ 	.byte	0x06
	.zero		1


	//   ....[30]....
        /*09f4*/ 	.word	0x00006a00
        /*09f8*/ 	.word	0x00000079
        /*09fc*/ 	.word	0x00000000
        /*0a00*/ 	.short	0x0101
        /*0a02*/ 	.byte	0x3f
	.zero		1


	//   ....[31]....
        /*0a04*/ 	.word	0x00008c30
        /*0a08*/ 	.word	0x000000ff
        /*0a0c*/ 	.word	0x00000000
        /*0a10*/ 	.short	0x0101
        /*0a12*/ 	.byte	0x06
	.zero		1


	//   ....[32]....
        /*0a14*/ 	.word	0x000097a0
        /*0a18*/ 	.word	0x000000ff
        /*0a1c*/ 	.word	0x0002a830
        /*0a20*/ 	.short	0x010a
        /*0a22*/ 	.byte	0x06
	.zero		1


	//   ....[33]....
        /*0a24*/ 	.word	0x000097e0
        /*0a28*/ 	.word	0x000000ff
        /*0a2c*/ 	.word	0x0002a830
        /*0a30*/ 	.short	0x010a
        /*0a32*/ 	.byte	0x06
	.zero		1


	//   ....[34]....
        /*0a34*/ 	.word	0x00009ab0
        /*0a38*/ 	.word	0x000000ff
        /*0a3c*/ 	.word	0x0002a850
        /*0a40*/ 	.short	0x010a
        /*0a42*/ 	.byte	0x06
	.zero		1


	//   ....[35]....
        /*0a44*/ 	.word	0x00009af0
        /*0a48*/ 	.word	0x000000ff
        /*0a4c*/ 	.word	0x0002a850
        /*0a50*/ 	.short	0x010a
        /*0a52*/ 	.byte	0x06
	.zero		1


	//   ....[36]....
        /*0a54*/ 	.word	0x0000b490
        /*0a58*/ 	.word	0x00000003
        /*0a5c*/ 	.word	0x00000000
        /*0a60*/ 	.short	0x0101
        /*0a62*/ 	.byte	0x3f
	.zero		1


	//   ....[37]....
        /*0a64*/ 	.word	0x0000b7a0
        /*0a68*/ 	.word	0x000000ff
        /*0a6c*/ 	.word	0x00000000
        /*0a70*/ 	.short	0x0101
        /*0a72*/ 	.byte	0x06
	.zero		1


	//   ....[38]....
        /*0a74*/ 	.word	0x0000c090
        /*0a78*/ 	.word	0x000000ff
        /*0a7c*/ 	.word	0x0002a830
        /*0a80*/ 	.short	0x010a
        /*0a82*/ 	.byte	0x06
	.zero		1


	//   ....[39]....
        /*0a84*/ 	.word	0x0000c0d0
        /*0a88*/ 	.word	0x000000ff
        /*0a8c*/ 	.word	0x0002a830
        /*0a90*/ 	.short	0x010a
        /*0a92*/ 	.byte	0x06
	.zero		1


	//   ....[40]....
        /*0a94*/ 	.word	0x0000c3a0
        /*0a98*/ 	.word	0x000000ff
        /*0a9c*/ 	.word	0x0002a850
        /*0aa0*/ 	.short	0x010a
        /*0aa2*/ 	.byte	0x06
	.zero		1


	//   ....[41]....
        /*0aa4*/ 	.word	0x0000c3e0
        /*0aa8*/ 	.word	0x000000ff
        /*0aac*/ 	.word	0x0002a850
        /*0ab0*/ 	.short	0x010a
        /*0ab2*/ 	.byte	0x06
	.zero		1


	//   ....[42]....
        /*0ab4*/ 	.word	0x0000ceb0
        /*0ab8*/ 	.word	0x00000078
        /*0abc*/ 	.word	0x00000000
        /*0ac0*/ 	.short	0x0101
        /*0ac2*/ 	.byte	0x3f
	.zero		1


	//   ....[43]....
        /*0ac4*/ 	.word	0x0000f130
        /*0ac8*/ 	.word	0x000000ff
        /*0acc*/ 	.word	0x00000000
        /*0ad0*/ 	.short	0x0101
        /*0ad2*/ 	.byte	0x06
	.zero		1


	//   ....[44]....
        /*0ad4*/ 	.word	0x0000f920
        /*0ad8*/ 	.word	0x000000ff
        /*0adc*/ 	.word	0x0002a850
        /*0ae0*/ 	.short	0x010a
        /*0ae2*/ 	.byte	0x09
	.zero		1


	//   ....[45]....
        /*0ae4*/ 	.word	0x0000f960
        /*0ae8*/ 	.word	0x000000ff
        /*0aec*/ 	.word	0x0002a850
        /*0af0*/ 	.short	0x010a
        /*0af2*/ 	.byte	0x09
	.zero		1


	//   ....[46]....
        /*0af4*/ 	.word	0x00010030
        /*0af8*/ 	.word	0x000000ff
        /*0afc*/ 	.word	0x00000000
        /*0b00*/ 	.short	0x0101
        /*0b02*/ 	.byte	0x04
	.zero		1


	//   ....[47]....
        /*0b04*/ 	.word	0x00012520
        /*0b08*/ 	.word	0x00000003
        /*0b0c*/ 	.word	0x00000000
        /*0b10*/ 	.short	0x0101
        /*0b12*/ 	.byte	0x3f
	.zero		1


	//   ....[48]....
        /*0b14*/ 	.word	0x00015bf0
        /*0b18*/ 	.word	0x00000003
        /*0b1c*/ 	.word	0x0002a880
        /*0b20*/ 	.short	0x010a
        /*0b22*/ 	.byte	0x3f
	.zero		1


	//   ....[49]....
        /*0b24*/ 	.word	0x00015e70
        /*0b28*/ 	.word	0x00000003
        /*0b2c*/ 	.word	0x0002a840
        /*0b30*/ 	.short	0x010a
        /*0b32*/ 	.byte	0x3f
	.zero		1


	//   ....[50]....
        /*0b34*/ 	.word	0x00016a90
        /*0b38*/ 	.word	0x00000011
        /*0b3c*/ 	.word	0x0002a800
        /*0b40*/ 	.short	0x0107
        /*0b42*/ 	.byte	0x3f
	.zero		1


	//   ....[51]....
        /*0b44*/ 	.word	0x00016b90
        /*0b48*/ 	.word	0x00000011
        /*0b4c*/ 	.word	0x0002a800
        /*0b50*/ 	.short	0x0101
        /*0b52*/ 	.byte	0x3f
	.zero		1


	//   ....[52]....
        /*0b54*/ 	.word	0x00016bb0
        /*0b58*/ 	.word	0x00000011
        /*0b5c*/ 	.word	0x0002a820
        /*0b60*/ 	.short	0x010a
        /*0b62*/ 	.byte	0x3f
	.zero		1


	//   ....[53]....
        /*0b64*/ 	.word	0x00016ed0
        /*0b68*/ 	.word	0x00000006
        /*0b6c*/ 	.word	0x0002a880
        /*0b70*/ 	.short	0x010a
        /*0b72*/ 	.byte	0x3f
	.zero		1


	//   ....[54]....
        /*0b74*/ 	.word	0x00017330
        /*0b78*/ 	.word	0x00000006
        /*0b7c*/ 	.word	0x0002a840
        /*0b80*/ 	.short	0x010a
        /*0b82*/ 	.byte	0x3f
	.zero		1


	//   ....[55]....
        /*0b84*/ 	.word	0x000177e0
        /*0b88*/ 	.word	0x0000000c
        /*0b8c*/ 	.word	0x0002a870
        /*0b90*/ 	.short	0x010a
        /*0b92*/ 	.byte	0x3f
	.zero		1


	//   ....[56]....
        /*0b94*/ 	.word	0x00017850
        /*0b98*/ 	.word	0x0000000c
        /*0b9c*/ 	.word	0x0002a860
        /*0ba0*/ 	.short	0x010a
        /*0ba2*/ 	.byte	0x3f
	.zero		1


	//   ....[57]....
        /*0ba4*/ 	.word	0x00017fb0
        /*0ba8*/ 	.word	0x0000000c
        /*0bac*/ 	.word	0x0002a850
        /*0bb0*/ 	.short	0x0101
        /*0bb2*/ 	.byte	0x3f
	.zero		1


	//   ....[58]....
        /*0bb4*/ 	.word	0x00018030
        /*0bb8*/ 	.word	0x0000000c
        /*0bbc*/ 	.word	0x00000000
        /*0bc0*/ 	.short	0x0101
        /*0bc2*/ 	.byte	0x3f
	.zero		1


	//   ....[59]....
        /*0bc4*/ 	.word	0x00018270
        /*0bc8*/ 	.word	0x00000002
        /*0bcc*/ 	.word	0x0002a870
        /*0bd0*/ 	.short	0x010a
        /*0bd2*/ 	.byte	0x3f
	.zero		1


	//   ....[60]....
        /*0bd4*/ 	.word	0x000182e0
        /*0bd8*/ 	.word	0x00000002
        /*0bdc*/ 	.word	0x0002a860
        /*0be0*/ 	.short	0x010a
        /*0be2*/ 	.byte	0x3f
	.zero		1


	//   ....[61]....
        /*0be4*/ 	.word	0x00018a60
        /*0be8*/ 	.word	0x00000002
        /*0bec*/ 	.word	0x0002a850
        /*0bf0*/ 	.short	0x0101
        /*0bf2*/ 	.byte	0x3f
	.zero		1


	//   ....[62]....
        /*0bf4*/ 	.word	0x00018ab0
        /*0bf8*/ 	.word	0x00000002
        /*0bfc*/ 	.word	0x00000000
        /*0c00*/ 	.short	0x0101
        /*0c02*/ 	.byte	0x3f
	.zero		1


	//   ....[63]....
        /*0c04*/ 	.word	0x00019870
        /*0c08*/ 	.word	0x00000000
        /*0c0c*/ 	.word	0x0002a820
        /*0c10*/ 	.short	0x010a
        /*0c12*/ 	.byte	0x3f
	.zero		1


	//   ....[64]....
        /*0c14*/ 	.word	0x00019a30
        /*0c18*/ 	.word	0x00000006
        /*0c1c*/ 	.word	0x00000000
        /*0c20*/ 	.short	0x010a
        /*0c22*/ 	.byte	0x3f
	.zero		1


	//   ....[65]....
        /*0c24*/ 	.word	0x00019aa0
        /*0c28*/ 	.word	0x00000007
        /*0c2c*/ 	.word	0x00000000
        /*0c30*/ 	.short	0x010a
        /*0c32*/ 	.byte	0x3f
	.zero		1


	//   ....[66]....
        /*0c34*/ 	.word	0x00019b00
        /*0c38*/ 	.word	0x00000004
        /*0c3c*/ 	.word	0x0002a860
        /*0c40*/ 	.short	0x010a
        /*0c42*/ 	.byte	0x3f
	.zero		1


	//   ....[67]....
        /*0c44*/ 	.word	0x00019b50
        /*0c48*/ 	.word	0x00000003
        /*0c4c*/ 	.word	0x0002a860
        /*0c50*/ 	.short	0x010a
        /*0c52*/ 	.byte	0x3f
	.zero		1


	//   ....[68]....
        /*0c54*/ 	.word	0x00019b90
        /*0c58*/ 	.word	0x00000004
        /*0c5c*/ 	.word	0x0002a880
        /*0c60*/ 	.short	0x010a
        /*0c62*/ 	.byte	0x3f
	.zero		1


	//   ....[69]....
        /*0c64*/ 	.word	0x00019bb0
        /*0c68*/ 	.word	0x00000003
        /*0c6c*/ 	.word	0x0002a880
        /*0c70*/ 	.short	0x010a
        /*0c72*/ 	.byte	0x3f
	.zero		1


	//   ....[70]....
        /*0c74*/ 	.word	0x00019c20
        /*0c78*/ 	.word	0x00000003
        /*0c7c*/ 	.word	0x0002a800
        /*0c80*/ 	.short	0x010a
        /*0c82*/ 	.byte	0x3f
	.zero		1


	//   ....[71]....
        /*0c84*/ 	.word	0x00019c70
        /*0c88*/ 	.word	0x00000007
        /*0c8c*/ 	.word	0x0002a830
        /*0c90*/ 	.short	0x010a
        /*0c92*/ 	.byte	0x3f
	.zero		1


	//   ....[72]....
        /*0c94*/ 	.word	0x00019cd0
        /*0c98*/ 	.word	0x00000008
        /*0c9c*/ 	.word	0x0002a830
        /*0ca0*/ 	.short	0x010a
        /*0ca2*/ 	.byte	0x3f
	.zero		1


	//   ....[73]....
        /*0ca4*/ 	.word	0x00019d30
        /*0ca8*/ 	.word	0x00000008
        /*0cac*/ 	.word	0x0002a850
        /*0cb0*/ 	.short	0x010a
        /*0cb2*/ 	.byte	0x3f
	.zero		1


	//   ....[74]....
        /*0cb4*/ 	.word	0x00019d90
        /*0cb8*/ 	.word	0x00000006
        /*0cbc*/ 	.word	0x0002a830
        /*0cc0*/ 	.short	0x010a
        /*0cc2*/ 	.byte	0x3f
	.zero		1


	//   ....[75]....
        /*0cc4*/ 	.word	0x00019df0
        /*0cc8*/ 	.word	0x00000006
        /*0ccc*/ 	.word	0x0002a850
        /*0cd0*/ 	.short	0x010a
        /*0cd2*/ 	.byte	0x3f
	.zero		1


	//   ....[76]....
        /*0cd4*/ 	.word	0x00019e50
        /*0cd8*/ 	.word	0x00000006
        /*0cdc*/ 	.word	0x0002a830
        /*0ce0*/ 	.short	0x010a
        /*0ce2*/ 	.byte	0x3f
	.zero		1


	//   ....[77]....
        /*0ce4*/ 	.word	0x00019eb0
        /*0ce8*/ 	.word	0x00000006
        /*0cec*/ 	.word	0x0002a850
        /*0cf0*/ 	.short	0x010a
        /*0cf2*/ 	.byte	0x3f
	.zero		1


	//   ....[78]....
        /*0cf4*/ 	.word	0x00019f10
        /*0cf8*/ 	.word	0x00000007
        /*0cfc*/ 	.word	0x0002a850
        /*0d00*/ 	.short	0x010a
        /*0d02*/ 	.byte	0x3f
	.zero		1


	//   ....[79]....
        /*0d04*/ 	.word	0x0001a060
        /*0d08*/ 	.word	0x00000003
        /*0d0c*/ 	.word	0x0002a880
        /*0d10*/ 	.short	0x010a
        /*0d12*/ 	.byte	0x3f
	.zero		1


	//   ....[80]....
        /*0d14*/ 	.word	0x0001a0b0
        /*0d18*/ 	.word	0x00000003
        /*0d1c*/ 	.word	0x0002a840
        /*0d20*/ 	.short	0x010a
        /*0d22*/ 	.byte	0x3f
	.zero		1


	//   ....[81]....
        /*0d24*/ 	.word	0x0001a6b0
        /*0d28*/ 	.word	0x00000011
        /*0d2c*/ 	.word	0x0002a820
        /*0d30*/ 	.short	0x010a
        /*0d32*/ 	.byte	0x3f
	.zero		1


	//   ....[82]....
        /*0d34*/ 	.word	0x0001a700
        /*0d38*/ 	.word	0x00000006
        /*0d3c*/ 	.word	0x0002a880
        /*0d40*/ 	.short	0x010a
        /*0d42*/ 	.byte	0x3f
	.zero		1


	//   ....[83]....
        /*0d44*/ 	.word	0x0001a750
        /*0d48*/ 	.word	0x00000006
        /*0d4c*/ 	.word	0x0002a840
        /*0d50*/ 	.short	0x010a
        /*0d52*/ 	.byte	0x3f
	.zero		1


	//   ....[84]....
        /*0d54*/ 	.word	0x0001a7a0
        /*0d58*/ 	.word	0x0000000c
        /*0d5c*/ 	.word	0x0002a870
        /*0d60*/ 	.short	0x010a
        /*0d62*/ 	.byte	0x3f
	.zero		1


	//   ....[85]....
        /*0d64*/ 	.word	0x0001a7f0
        /*0d68*/ 	.word	0x0000000c
        /*0d6c*/ 	.word	0x0002a860
        /*0d70*/ 	.short	0x010a
        /*0d72*/ 	.byte	0x3f
	.zero		1


	//   ....[86]....
        /*0d74*/ 	.word	0x0001a840
        /*0d78*/ 	.word	0x00000002
        /*0d7c*/ 	.word	0x0002a870
        /*0d80*/ 	.short	0x010a
        /*0d82*/ 	.byte	0x3f
	.zero		1


	//   ....[87]....
        /*0d84*/ 	.word	0x0001a890
        /*0d88*/ 	.word	0x00000002
        /*0d8c*/ 	.word	0x0002a860
        /*0d90*/ 	.short	0x010a
        /*0d92*/ 	.byte	0x3f
	.zero		1


	//   ....[88]....
        /*0d94*/ 	.word	0x0001a8e0
        /*0d98*/ 	.word	0x00000000
        /*0d9c*/ 	.word	0x0002a820
        /*0da0*/ 	.short	0x010a
        /*0da2*/ 	.byte	0x3f
	.zero		1


	//   ....[89]....
        /*0da4*/ 	.word	0x0001aa80
        /*0da8*/ 	.word	0x00000006
        /*0dac*/ 	.word	0x00000000
        /*0db0*/ 	.short	0x010a
        /*0db2*/ 	.byte	0x3f
	.zero		1


	//   ....[90]....
        /*0db4*/ 	.word	0x0001aad0
        /*0db8*/ 	.word	0x00000007
        /*0dbc*/ 	.word	0x00000000
        /*0dc0*/ 	.short	0x010a
        /*0dc2*/ 	.byte	0x3f
	.zero		1


	//   ....[91]....
        /*0dc4*/ 	.word	0x0001ab20
        /*0dc8*/ 	.word	0x00000004
        /*0dcc*/ 	.word	0x0002a860
        /*0dd0*/ 	.short	0x010a
        /*0dd2*/ 	.byte	0x3f
	.zero		1


	//   ....[92]....
        /*0dd4*/ 	.word	0x0001ab70
        /*0dd8*/ 	.word	0x00000003
        /*0ddc*/ 	.word	0x0002a860
        /*0de0*/ 	.short	0x010a
        /*0de2*/ 	.byte	0x3f
	.zero		1


	//   ....[93]....
        /*0de4*/ 	.word	0x0001abc0
        /*0de8*/ 	.word	0x00000004
        /*0dec*/ 	.word	0x0002a880
        /*0df0*/ 	.short	0x010a
        /*0df2*/ 	.byte	0x3f
	.zero		1


	//----- nvinfo : EIATTR_NUM_MBARRIERS
	.align		4
.L_761:
        /*0df4*/ 	.byte	0x03, 0x38
        /*0df6*/ 	.short	0x0016


	//----- nvinfo : EIATTR_EXIT_INSTR_OFFSETS
	.align		4
        /*0df8*/ 	.byte	0x04, 0x1c
        /*0dfa*/ 	.short	(.L_763 - .L_762)


	//   ....[0]....
.L_762:
        /*0dfc*/ 	.word	0x00000a80


	//   ....[1]....
        /*0e00*/ 	.word	0x00013680


	//   ....[2]....
        /*0e04*/ 	.word	0x00019c00


	//----- nvinfo : EIATTR_MAX_THREADS
	.align		4
.L_763:
        /*0e08*/ 	.byte	0x04, 0x05
        /*0e0a*/ 	.short	(.L_765 - .L_764)
.L_764:
        /*0e0c*/ 	.word	0x00000180
        /*0e10*/ 	.word	0x00000001
        /*0e14*/ 	.word	0x00000001


	//----- nvinfo : EIATTR_CRS_STACK_SIZE
	.align		4
.L_765:
        /*0e18*/ 	.byte	0x04, 0x1e
        /*0e1a*/ 	.short	(.L_767 - .L_766)
.L_766:
        /*0e1c*/ 	.word	0x00000000


	//----- nvinfo : EIATTR_CBANK_PARAM_SIZE
	.align		4
.L_767:
        /*0e20*/ 	.byte	0x03, 0x19
        /*0e22*/ 	.short	0x0af0


	//----- nvinfo : EIATTR_PARAM_CBANK
	.align		4
        /*0e24*/ 	.byte	0x04, 0x0a
        /*0e26*/ 	.short	(.L_769 - .L_768)
	.align		4
.L_768:
        /*0e28*/ 	.word	index@(.nv.constant0._ZN7cutlass13device_kernelIN5flash11enable_sm90INS1_16FlashAttnFwdSm90INS1_25CollectiveMainloopFwdSm90ILi2EN4cute5tupleIJNS5_1CILi1EEES8_S8_EEENS6_IJNS7_ILi128EEESA_NS7_ILi192EEEEEELi192ENS_12float_e4m3_tEfNS_4arch4Sm90ELb0ELb1ELb1ELb1ELb0ELb0ELb0ELb1ELb1ELb1ELb0ELb0EEENS1_21CollectiveEpilogueFwdINS6_IJSA_SB_SA_EEES9_NS_10bfloat16_tESF_Li256ELb1ELb1ELb0ELb1EEENS1_36VarlenDynamicPersistentTileSchedulerILi128ELi128ELi256ELi128ELb0ELb1ELb1ELb1ELb0ELb1EEEEEEEEEvNT_6ParamsE)
        /*0e2c*/ 	.short	0x0210
        /*0e2e*/ 	.short	0x0af0


	//----- nvinfo : EIATTR_SW_WAR
	.align		4
.L_769:
        /*0e30*/ 	.byte	0x04, 0x36
        /*0e32*/ 	.short	(.L_771 - .L_770)
.L_770:
        /*0e34*/ 	.word	0x00000008
.L_771:


//--------------------- .nv.info._ZN7cutlass13device_kernelIN5flash11enable_sm90INS1_16FlashAttnFwdSm90INS1_25CollectiveMainloopFwdSm90ILi2EN4cute5tupleIJNS5_1CILi1EEES8_S8_EEENS6_IJNS7_ILi128EEESA_NS7_ILi192EEEEEELi192ENS_12float_e4m3_tEfNS_4arch4Sm90ELb0ELb1ELb1ELb1ELb0ELb1ELb0ELb1ELb1ELb1ELb0ELb0EEENS1_21CollectiveEpilogueFwdINS6_IJSA_SB_SA_EEES9_NS_10bfloat16_tESF_Li256ELb1ELb1ELb0ELb1EEENS1_36VarlenDynamicPersistentTileSchedulerILi128ELi128ELi256ELi128ELb0ELb1ELb1ELb1ELb0ELb1EEEEEEEEEvNT_6ParamsE --------------------------
	.section	.nv.info._ZN7cutlass13device_kernelIN5flash11enable_sm90INS1_16FlashAttnFwdSm90INS1_25CollectiveMainloopFwdSm90ILi2EN4cute5tupleIJNS5_1CILi1EEES8_S8_EEENS6_IJNS7_ILi128EEESA_NS7_ILi192EEEEEELi192ENS_12float_e4m3_tEfNS_4arch4Sm90ELb0ELb1ELb1ELb1ELb0ELb1ELb0ELb1ELb1ELb1ELb0ELb0EEENS1_21CollectiveEpilogueFwdINS6_IJSA_SB_SA_EEES9_NS_10bfloat16_tESF_Li256ELb1ELb1ELb0ELb1EEENS1_36VarlenDynamicPersistentTileSchedulerILi128ELi128ELi256ELi128ELb0ELb1ELb1ELb1ELb0ELb1EEEEEEEEEvNT_6ParamsE,"",@"SHT_CUDA_INFO"
	.sectionflags	@""
	.align	4


	//----- nvinfo : EIATTR_CUDA_API_VERSION
	.align		4
        /*0000*/ 	.byte	0x04, 0x37
        /*0002*/ 	.short	(.L_773 - .L_772)
.L_772:
        /*0004*/ 	.word	0x00000082


	//----- nvinfo : EIATTR_KPARAM_INFO
	.align		4
.L_773:
        /*0008*/ 	.byte	0x04, 0x17
        /*000a*/ 	.short	(.L_775 - .L_774)
.L_774:
        /*000c*/ 	.word	0x00000000
        /*0010*/ 	.short	0x0000
        /*0012*/ 	.short	0x0070
        /*0014*/ 	.byte	0x00, 0xf0, 0x01, 0x2a


	//----- nvinfo : EIATTR_SPARSE_MMA_MASK
	.align		4
.L_775:
        /*0018*/ 	.byte	0x03, 0x50
        /*001a*/ 	.short	0x0000


	//----- nvinfo : EIATTR_MAXREG_COUNT
	.align		4
        /*001c*/ 	.byte	0x03, 0x1b
        /*001e*/ 	.short	0x00a8


	//----- nvinfo : EIATTR_NUM_BARRIERS
	.align		4
        /*0020*/ 	.byte	0x02, 0x4c
        /*0022*/ 	.byte	0x10
	.zero		1


	//----- nvinfo : EIATTR_EXTERNS
	.align		4
        /*0024*/ 	.byte	0x04, 0x0f
        /*0026*/ 	.short	(.L_777 - .L_776)


	//   ....[0]....
	.align		4
.L_776:
        /*0028*/ 	.word	index@(__assertfail)


	//----- nvinfo : EIATTR_ANNOTATIONS
	.align		4
.L_777:
        /*002c*/ 	.byte	0x04, 0x55
        /*002e*/ 	.short	(.L_779 - .L_778)


	//   ....[0]....
.L_778:
        /* <DEDUP_REMOVED lines=80> */


	//----- nvinfo : EIATTR_MERCURY_ISA_VERSION
	.align		4
.L_779:
        /*0518*/ 	.byte	0x03, 0x5f
        /*051a*/ 	.short	0x0101


	//----- nvinfo : EIATTR_UNUSED_LOAD_BYTE_OFFSET
	.align		4
        /*051c*/ 	.byte	0x04, 0x44
        /*051e*/ 	.short	(.L_781 - .L_780)


	//   ....[0]....
.L_780:
        /*0520*/ 	.word	0x00000ad0
        /*0524*/ 	.word	0x0000fff0


	//   ....[1]....
        /*0528*/ 	.word	0x0001fd30
        /*052c*/ 	.word	0x0000fff0


	//----- nvinfo : EIATTR_INT_WARP_WIDE_INSTR_OFFSETS
	.align		4
.L_781:
        /*0530*/ 	.byte	0x04, 0x31
        /*0532*/ 	.short	(.L_783 - .L_782)


	//   ....[0]....
.L_782:
        /*0534*/ 	.word	0x00000190


	//   ....[1]....
        /*0538*/ 	.word	0x000001d0


	//   ....[2]....
        /*053c*/ 	.word	0x00000240


	//   ....[3]....
        /*0540*/ 	.word	0x000262b0


	//   ....[4]....
        /*0544*/ 	.word	0x00026310


	//   ....[5]....
        /*0548*/ 	.word	0x00029380


	//   ....[6]....
        /*054c*/ 	.word	0x000293e0


	//----- nvinfo : EIATTR_COOP_GROUP_MASK_REGIDS
	.align		4
.L_783:
        /*0550*/ 	.byte	0x04, 0x29
        /*0552*/ 	.short	(.L_785 - .L_784)


	//   ....[0]....
.L_784:
        /*0554*/ 	.word	0xffffffff


	//   ....[1]....
        /*0558*/ 	.word	0xffffffff


	//   ....[2]....
        /*055c*/ 	.word	0xffffffff


	//   ....[3]....
        /*0560*/ 	.word	0xffffffff


	//   ....[4]....
        /*0564*/ 	.word	0xffffffff


	//   ....[5]....
        /*0568*/ 	.word	0xffffffff


	//   ....[6]....
        /*056c*/ 	.word	0xffffffff


	//   ....[7]....
        /*0570*/ 	.word	0xffffffff


	//   ....[8]....
        /*0574*/ 	.word	0xffffffff


	//   ....[9]....
        /*0578*/ 	.word	0xffffffff


	//   ....[10]....
        /*057c*/ 	.word	0xffffffff


	//   ....[11]....
        /*0580*/ 	.word	0xffffffff


	//   ....[12]....
        /*0584*/ 	.word	0xffffffff


	//   ....[13]....
        /*0588*/ 	.word	0xffffffff


	//   ....[14]....
        /*058c*/ 	.word	0xffffffff


	//   ....[15]....
        /*0590*/ 	.word	0xffffffff


	//   ....[16]....
        /*0594*/ 	.word	0xffffffff


	//   ....[17]....
        /*0598*/ 	.word	0xffffffff


	//   ....[18]....
        /*059c*/ 	.word	0xffffffff


	//   ....[19]....
        /*05a0*/ 	.word	0xffffffff


	//   ....[20]....
        /*05a4*/ 	.word	0xffffffff


	//   ....[21]....
        /*05a8*/ 	.word	0xffffffff


	//   ....[22]....
        /*05ac*/ 	.word	0xffffffff


	//   ....[23]....
        /*05b0*/ 	.word	0xffffffff


	//   ....[24]....
        /*05b4*/ 	.word	0xffffffff


	//   ....[25]....
        /*05b8*/ 	.word	0xffffffff


	//   ....[26]....
        /*05bc*/ 	.word	0xffffffff


	//   ....[27]....
        /*05c0*/ 	.word	0xffffffff


	//   ....[28]....
        /*05c4*/ 	.word	0xffffffff


	//   ....[29]....
        /*05c8*/ 	.word	0xffffffff


	//   ....[30]....
        /*05cc*/ 	.word	0xffffffff


	//   ....[31]....
        /*05d0*/ 	.word	0xffffffff


	//   ....[32]....
        /*05d4*/ 	.word	0xffffffff


	//   ....[33]....
        /*05d8*/ 	.word	0xffffffff


	//   ....[34]....
        /*05dc*/ 	.word	0xffffffff


	//   ....[35]....
        /*05e0*/ 	.word	0xffffffff


	//   ....[36]....
        /*05e4*/ 	.word	0xffffffff


	//   ....[37]....
        /*05e8*/ 	.word	0xffffffff


	//   ....[38]....
        /*05ec*/ 	.word	0xffffffff


	//   ....[39]....
        /*05f0*/ 	.word	0xffffffff


	//   ....[40]....
        /*05f4*/ 	.word	0xffffffff


	//   ....[41]....
        /*05f8*/ 	.word	0xffffffff


	//   ....[42]....
        /*05fc*/ 	.word	0xffffffff


	//   ....[43]....
        /*0600*/ 	.word	0xffffffff


	//   ....[44]....
        /*0604*/ 	.word	0xffffffff


	//   ....[45]....
        /*0608*/ 	.word	0xffffffff


	//   ....[46]....
        /*060c*/ 	.word	0xffffffff


	//   ....[47]....
        /*0610*/ 	.word	0xffffffff


	//   ....[48]....
        /*0614*/ 	.word	0xffffffff


	//   ....[49]....
        /*0618*/ 	.word	0xffffffff


	//   ....[50]....
        /*061c*/ 	.word	0xffffffff


	//   ....[51]....
        /*0620*/ 	.word	0xffffffff


	//   ....[52]....
        /*0624*/ 	.word	0xffffffff


	//   ....[53]....
        /*0628*/ 	.word	0xffffffff


	//   ....[54]....
        /*062c*/ 	.word	0xffffffff


	//   ....[55]....
        /*0630*/ 	.word	0xffffffff


	//   ....[56]....
        /*0634*/ 	.word	0xffffffff


	//   ....[57]....
        /*0638*/ 	.word	0xffffffff


	//   ....[58]....
        /*063c*/ 	.word	0xffffffff


	//   ....[59]....
        /*0640*/ 	.word	0xffffffff


	//   ....[60]....
        /*0644*/ 	.word	0xffffffff


	//   ....[61]....
        /*0648*/ 	.word	0xffffffff


	//   ....[62]....
        /*064c*/ 	.word	0xffffffff


	//   ....[63]....
        /*0650*/ 	.word	0xffffffff


	//   ....[64]....
        /*0654*/ 	.word	0xffffffff


	//   ....[65]....
        /*0658*/ 	.word	0xffffffff


	//   ....[66]....
        /*065c*/ 	.word	0xffffffff


	//   ....[67]....
        /*0660*/ 	.word	0xffffffff


	//   ....[68]....
        /*0664*/ 	.word	0xffffffff


	//   ....[69]....
        /*0668*/ 	.word	0xffffffff


	//   ....[70]....
        /*066c*/ 	.word	0xffffffff


	//   ....[71]....
        /*0670*/ 	.word	0xffffffff


	//   ....[72]....
        /*0674*/ 	.word	0xffffffff


	//   ....[73]....
        /*0678*/ 	.word	0xffffffff


	//   ....[74]....
        /*067c*/ 	.word	0xffffffff


	//   ....[75]....
        /*0680*/ 	.word	0xffffffff


	//   ....[76]....
        /*0684*/ 	.word	0xffffffff


	//   ....[77]....
        /*0688*/ 	.word	0xffffffff


	//   ....[78]....
        /*068c*/ 	.word	0xffffffff


	//   ....[79]....
        /*0690*/ 	.word	0xffffffff


	//   ....[80]....
        /*0694*/ 	.word	0xffffffff


	//   ....[81]....
        /*0698*/ 	.word	0xffffffff


	//   ....[82]....
        /*069c*/ 	.word	0xffffffff


	//   ....[83]....
        /*06a0*/ 	.word	0xffffffff


	//   ....[84]....
        /*06a4*/ 	.word	0xffffffff


	//   ....[85]....
        /*06a8*/ 	.word	0xffffffff


	//   ....[86]....
        /*06ac*/ 	.word	0xffffffff


	//   ....[87]....
        /*06b0*/ 	.word	0xffffffff


	//   ....[88]....
        /*06b4*/ 	.word	0xffffffff


	//   ....[89]....
        /*06b8*/ 	.word	0xffffffff


	//   ....[90]....
        /*06bc*/ 	.word	0xffffffff


	//   ....[91]....
        /*06c0*/ 	.word	0xffffffff


	//   ....[92]....
        /*06c4*/ 	.word	0xffffffff


	//   ....[93]....
        /*06c8*/ 	.word	0xffffffff


	//   ....[94]....
        /*06cc*/ 	.word	0xffffffff


	//   ....[95]....
        /*06d0*/ 	.word	0xffffffff


	//   ....[96]....
        /*06d4*/ 	.word	0xffffffff


	//   ....[97]....
        /*06d8*/ 	.word	0xffffffff


	//   ....[98]....
        /*06dc*/ 	.word	0xffffffff


	//   ....[99]....
        /*06e0*/ 	.word	0xffffffff


	//   ....[100]....
        /*06e4*/ 	.word	0xffffffff


	//   ....[101]....
        /*06e8*/ 	.word	0xffffffff


	//   ....[102]....
        /*06ec*/ 	.word	0xffffffff


	//   ....[103]....
        /*06f0*/ 	.word	0xffffffff


	//   ....[104]....
        /*06f4*/ 	.word	0xffffffff


	//   ....[105]....
        /*06f8*/ 	.word	0xffffffff


	//   ....[106]....
        /*06fc*/ 	.word	0xffffffff


	//   ....[107]....
        /*0700*/ 	.word	0xffffffff


	//   ....[108]....
        /*0704*/ 	.word	0xffffffff


	//   ....[109]....
        /*0708*/ 	.word	0xffffffff


	//   ....[110]....
        /*070c*/ 	.word	0xffffffff


	//   ....[111]....
        /*0710*/ 	.word	0xffffffff


	//   ....[112]....
        /*0714*/ 	.word	0xffffffff


	//   ....[113]....
        /*0718*/ 	.word	0xffffffff


	//   ....[114]....
        /*071c*/ 	.word	0xffffffff


	//   ....[115]....
        /*0720*/ 	.word	0xffffffff


	//   ....[116]....
        /*0724*/ 	.word	0xffffffff


	//   ....[117]....
        /*0728*/ 	.word	0xffffffff


	//   ....[118]....
        /*072c*/ 	.word	0xffffffff


	//   ....[119]....
        /*0730*/ 	.word	0xffffffff


	//   ....[120]....
        /*0734*/ 	.word	0xffffffff


	//   ....[121]....
        /*0738*/ 	.word	0xffffffff


	//   ....[122]....
        /*073c*/ 	.word	0xffffffff


	//   ....[123]....
        /*0740*/ 	.word	0xffffffff


	//   ....[124]....
        /*0744*/ 	.word	0xffffffff


	//   ....[125]....
        /*0748*/ 	.word	0xffffffff


	//   ....[126]....
        /*074c*/ 	.word	0xffffffff


	//   ....[127]....
        /*0750*/ 	.word	0xffffffff


	//   ....[128]....
        /*0754*/ 	.word	0xffffffff


	//   ....[129]....
        /*0758*/ 	.word	0xffffffff


	//   ....[130]....
        /*075c*/ 	.word	0xffffffff


	//   ....[131]....
        /*0760*/ 	.word	0xffffffff


	//   ....[132]....
        /*0764*/ 	.word	0xffffffff


	//   ....[133]....
        /*0768*/ 	.word	0xffffffff


	//   ....[134]....
        /*076c*/ 	.word	0xffffffff


	//   ....[135]....
        /*0770*/ 	.word	0xffffffff


	//   ....[136]....
        /*0774*/ 	.word	0xffffffff


	//   ....[137]....
        /*0778*/ 	.word	0xffffffff


	//   ....[138]....
        /*077c*/ 	.word	0xffffffff


	//   ....[139]....
        /*0780*/ 	.word	0xffffffff


	//   ....[140]....
        /*0784*/ 	.word	0xffffffff


	//   ....[141]....
        /*0788*/ 	.word	0xffffffff


	//   ....[142]....
        /*078c*/ 	.word	0xffffffff


	//   ....[143]....
        /*0790*/ 	.word	0xffffffff


	//   ....[144]....
        /*0794*/ 	.word	0xffffffff


	//   ....[145]....
        /*0798*/ 	.word	0xffffffff


	//   ....[146]....
        /*079c*/ 	.word	0xffffffff


	//   ....[147]....
        /*07a0*/ 	.word	0xffffffff


	//   ....[148]....
        /*07a4*/ 	.word	0xffffffff


	//   ....[149]....
        /*07a8*/ 	.word	0xffffffff


	//   ....[150]....
        /*07ac*/ 	.word	0xffffffff


	//   ....[151]....
        /*07b0*/ 	.word	0xffffffff


	//   ....[152]....
        /*07b4*/ 	.word	0xffffffff


	//   ....[153]....
        /*07b8*/ 	.word	0xffffffff


	//   ....[154]....
        /*07bc*/ 	.word	0x0500000f


	//   ....[155]....
        /*07c0*/ 	.word	0x0500000f


	//   ....[156]....
        /*07c4*/ 	.word	0x0500000f


	//   ....[157]....
        /*07c8*/ 	.word	0x0500000f


	//   ....[158]....
        /*07cc*/ 	.word	0x0500000f


	//   ....[159]....
        /*07d0*/ 	.word	0x0500000f


	//   ....[160]....
        /*07d4*/ 	.word	0x0500000f


	//   ....[161]....
        /*07d8*/ 	.word	0x0500000f


	//   ....[162]....
        /*07dc*/ 	.word	0x0500000f


	//   ....[163]....
        /*07e0*/ 	.word	0x0500000f


	//   ....[164]....
        /*07e4*/ 	.word	0x0500000f


	//   ....[165]....
        /*07e8*/ 	.word	0x0500000f


	//   ....[166]....
        /*07ec*/ 	.word	0x0500000f


	//   ....[167]....
        /*07f0*/ 	.word	0x0500000f


	//   ....[168]....
        /*07f4*/ 	.word	0x0500000f


	//   ....[169]....
        /*07f8*/ 	.word	0x0500000f


	//   ....[170]....
        /*07fc*/ 	.word	0x0500000f


	//   ....[171]....
        /*0800*/ 	.word	0x0500000f


	//   ....[172]....
        /*0804*/ 	.word	0x0500000f


	//   ....[173]....
        /*0808*/ 	.word	0x0500000f


	//   ....[174]....
        /*080c*/ 	.word	0x0500000f


	//   ....[175]....
        /*0810*/ 	.word	0x0500000f


	//   ....[176]....
        /*0814*/ 	.word	0x0500000f


	//   ....[177]....
        /*0818*/ 	.word	0x0500000f


	//   ....[178]....
        /*081c*/ 	.word	0x0500000f


	//   ....[179]....
        /*0820*/ 	.word	0x0500000f


	//   ....[180]....
        /*0824*/ 	.word	0x0500000f


	//   ....[181]....
        /*0828*/ 	.word	0x0500000f


	//   ....[182]....
        /*082c*/ 	.word	0x0500000f


	//   ....[183]....
        /*0830*/ 	.word	0x0500000f


	//   ....[184]....
        /*0834*/ 	.word	0x0500000f


	//   ....[185]....
        /*0838*/ 	.word	0x0500000f


	//   ....[186]....
        /*083c*/ 	.word	0x0500000f


	//   ....[187]....
        /*0840*/ 	.word	0x0500000f


	//   ....[188]....
        /*0844*/ 	.word	0x0500000f


	//   ....[189]....
        /*0848*/ 	.word	0x0500000f


	//   ....[190]....
        /*084c*/ 	.word	0x0500000f


	//   ....[191]....
        /*0850*/ 	.word	0x0500000f


	//   ....[192]....
        /*0854*/ 	.word	0x0500000f


	//   ....[193]....
        /*0858*/ 	.word	0x0500000f


	//   ....[194]....
        /*085c*/ 	.word	0x0500000f


	//   ....[195]....
        /*0860*/ 	.word	0x0500000f


	//   ....[196]....
        /*0864*/ 	.word	0x0500000f


	//   ....[197]....
        /*0868*/ 	.word	0x0500000f


	//   ....[198]....
        /*086c*/ 	.word	0x0500000f


	//   ....[199]....
        /*0870*/ 	.word	0x0500000f


	//   ....[200]....
        /*0874*/ 	.word	0x0500000f


	//   ....[201]....
        /*0878*/ 	.word	0x0500000f


	//   ....[202]....
        /*087c*/ 	.word	0x0500000f


	//   ....[203]....
        /*0880*/ 	.word	0x0500000f


	//   ....[204]....
        /*0884*/ 	.word	0x0500000f


	//   ....[205]....
        /*0888*/ 	.word	0x0500000f


	//   ....[206]....
        /*088c*/ 	.word	0x0500000f


	//   ....[207]....
        /*0890*/ 	.word	0x0500000f


	//   ....[208]....
        /*0894*/ 	.word	0x0500000f


	//   ....[209]....
        /*0898*/ 	.word	0x0500000f


	//   ....[210]....
        /*089c*/ 	.word	0x0500000f


	//   ....[211]....
        /*08a0*/ 	.word	0x0500000f


	//   ....[212]....
        /*08a4*/ 	.word	0x0500000f


	//   ....[213]....
        /*08a8*/ 	.word	0x0500000f


	//   ....[214]....
        /*08ac*/ 	.word	0x0500000f


	//   ....[215]....
        /*08b0*/ 	.word	0x0500000f


	//   ....[216]....
        /*08b4*/ 	.word	0x0500000f


	//   ....[217]....
        /*08b8*/ 	.word	0x0500000f


	//   ....[218]....
        /*08bc*/ 	.word	0x0500000f


	//   ....[219]....
        /*08c0*/ 	.word	0x0500000f


	//   ....[220]....
        /*08c4*/ 	.word	0x0500000f


	//   ....[221]....
        /*08c8*/ 	.word	0x0500000f


	//   ....[222]....
        /*08cc*/ 	.word	0x0500000f


	//   ....[223]....
        /*08d0*/ 	.word	0x0500000f


	//   ....[224]....
        /*08d4*/ 	.word	0x0500000f


	//   ....[225]....
        /*08d8*/ 	.word	0x0500000f


	//   ....[226]....
        /*08dc*/ 	.word	0x0500000f


	//   ....[227]....
        /*08e0*/ 	.word	0x0500000f


	//   ....[228]....
        /*08e4*/ 	.word	0x0500000f


	//   ....[229]....
        /*08e8*/ 	.word	0x0500000f


	//   ....[230]....
        /*08ec*/ 	.word	0x0500000f


	//   ....[231]....
        /*08f0*/ 	.word	0x0500000f


	//   ....[232]....
        /*08f4*/ 	.word	0x0500000f


	//   ....[233]....
        /*08f8*/ 	.word	0x0500000f


	//   ....[234]....
        /*08fc*/ 	.word	0x0500000f


	//   ....[235]....
        /*0900*/ 	.word	0x0500000f


	//   ....[236]....
        /*0904*/ 	.word	0x0500000f


	//   ....[237]....
        /*0908*/ 	.word	0x0500000f


	//   ....[238]....
        /*090c*/ 	.word	0x0500000f


	//   ....[239]....
        /*0910*/ 	.word	0x0500000f


	//   ....[240]....
        /*0914*/ 	.word	0x0500000f


	//   ....[241]....
        /*0918*/ 	.word	0x0500000f


	//   ....[242]....
        /*091c*/ 	.word	0x0500000f


	//   ....[243]....
        /*0920*/ 	.word	0x0500000f


	//   ....[244]....
        /*0924*/ 	.word	0x0500000f


	//   ....[245]....
        /*0928*/ 	.word	0x0500000f


	//   ....[246]....
        /*092c*/ 	.word	0x0500000f


	//----- nvinfo : EIATTR_COOP_GROUP_INSTR_OFFSETS
	.align		4
.L_785:
        /*0930*/ 	.byte	0x04, 0x28
        /*0932*/ 	.short	(.L_787 - .L_786)


	//   ....[0]....
.L_786:
        /*0934*/ 	.word	0x00000070


	//   ....[1]....
        /*0938*/ 	.word	0x000001a0


	//   ....[2]....
        /*093c*/ 	.word	0x000001f0


	//   ....[3]....
        /*0940*/ 	.word	0x00000420


	//   ....[4]....
        /*0944*/ 	.word	0x00000580


	//   ....[5]....
        /*0948*/ 	.word	0x000006a0


	//   ....[6]....
        /*094c*/ 	.word	0x00000800


	//   ....[7]....
        /*0950*/ 	.word	0x00009fb0


	//   ....[8]....
        /*0954*/ 	.word	0x0000a900


	//   ....[9]....
        /*0958*/ 	.word	0x0000a910


	//   ....[10]....
        /*095c*/ 	.word	0x0000a920


	//   ....[11]....
        /*0960*/ 	.word	0x0000a930


	//   ....[12]....
        /*0964*/ 	.word	0x0000df20


	//   ....[13]....
        /*0968*/ 	.word	0x0000df30


	//   ....[14]....
        /*096c*/ 	.word	0x0000df40


	//   ....[15]....
        /*0970*/ 	.word	0x0000df50


	//   ....[16]....
        /*0974*/ 	.word	0x00011ad0


	//   ....[17]....
        /*0978*/ 	.word	0x00012d70


	//   ....[18]....
        /*097c*/ 	.word	0x000134b0


	//   ....[19]....
        /*0980*/ 	.word	0x00013550


	//   ....[20]....
        /*0984*/ 	.word	0x00013e50


	//   ....[21]....
        /*0988*/ 	.word	0x00013eb0


	//   ....[22]....
        /*098c*/ 	.word	0x00015f20


	//   ....[23]....
        /*0990*/ 	.word	0x000160f0


	//   ....[24]....
        /*0994*/ 	.word	0x00016db0


	//   ....[25]....
        /*0998*/ 	.word	0x00016e70


	//   ....[26]....
        /*099c*/ 	.word	0x00017640


	//   ....[27]....
        /*09a0*/ 	.word	0x00017690


	//   ....[28]....
        /*09a4*/ 	.word	0x00019ec0


	//   ....[29]....
        /*09a8*/ 	.word	0x00019ee0


	//   ....[30]....
        /*09ac*/ 	.word	0x00019f30


	//   ....[31]....
        /*09b0*/ 	.word	0x00019f40


	//   ....[32]....
        /*09b4*/ 	.word	0x0001c390


	//   ....[33]....
        /*09b8*/ 	.word	0x0001c7d0


	//   ....[34]....
        /*09bc*/ 	.word	0x0001d4c0


	//   ....[35]....
        /*09c0*/ 	.word	0x0001d570


	//   ....[36]....
        /*09c4*/ 	.word	0x0001dd00


	//   ....[37]....
        /*09c8*/ 	.word	0x0001dd70


	//   ....[38]....
        /*09cc*/ 	.word	0x0001f360


	//   ....[39]....
        /*09d0*/ 	.word	0x0001f3c0


	//   ....[40]....
        /*09d4*/ 	.word	0x0001f3e0


	//   ....[41]....
        /*09d8*/ 	.word	0x0001f400


	//   ....[42]....
        /*09dc*/ 	.word	0x00020600


	//   ....[43]....
        /*09e0*/ 	.word	0x00020630


	//   ....[44]....
        /*09e4*/ 	.word	0x00020660


	//   ....[45]....
        /*09e8*/ 	.word	0x00020690


	//   ....[46]....
        /*09ec*/ 	.word	0x000206c0


	//   ....[47]....
        /*09f0*/ 	.word	0x000206f0


	//   ....[48]....
        /*09f4*/ 	.word	0x00020720


	//   ....[49]....
        /*09f8*/ 	.word	0x00020750


	//   ....[50]....
        /*09fc*/ 	.word	0x00020780


	//   ....[51]....
        /*0a00*/ 	.word	0x000207b0


	//   ....[52]....
        /*0a04*/ 	.word	0x000207e0


	//   ....[53]....
        /*0a08*/ 	.word	0x00020810


	//   ....[54]....
        /*0a0c*/ 	.word	0x00020840


	//   ....[55]....
        /*0a10*/ 	.word	0x00020870


	//   ....[56]....
        /*0a14*/ 	.word	0x000208a0


	//   ....[57]....
        /*0a18*/ 	.word	0x000208d0


	//   ....[58]....
        /*0a1c*/ 	.word	0x00020900


	//   ....[59]....
        /*0a20*/ 	.word	0x00020930


	//   ....[60]....
        /*0a24*/ 	.word	0x00020960


	//   ....[61]....
        /*0a28*/ 	.word	0x00020990


	//   ....[62]....
        /*0a2c*/ 	.word	0x000209c0


	//   ....[63]....
        /*0a30*/ 	.word	0x000209f0


	//   ....[64]....
        /*0a34*/ 	.word	0x00020a20


	//   ....[65]....
        /*0a38*/ 	.word	0x00020a50


	//   ....[66]....
        /*0a3c*/ 	.word	0x00020a80


	//   ....[67]....
        /*0a40*/ 	.word	0x00020ab0


	//   ....[68]....
        /*0a44*/ 	.word	0x00020ae0


	//   ....[69]....
        /*0a48*/ 	.word	0x00020b10


	//   ....[70]....
        /*0a4c*/ 	.word	0x00020b40


	//   ....[71]....
        /*0a50*/ 	.word	0x00020b70


	//   ....[72]....
        /*0a54*/ 	.word	0x00020ba0


	//   ....[73]....
        /*0a58*/ 	.word	0x00020bd0


	//   ....[74]....
        /*0a5c*/ 	.word	0x00020c00


	//   ....[75]....
        /*0a60*/ 	.word	0x00020c30


	//   ....[76]....
        /*0a64*/ 	.word	0x00020c60


	//   ....[77]....
        /*0a68*/ 	.word	0x00020c90


	//   ....[78]....
        /*0a6c*/ 	.word	0x00020cb0


	//   ....[79]....
        /*0a70*/ 	.word	0x00020cc0


	//   ....[80]....
        /*0a74*/ 	.word	0x00020cd0


	//   ....[81]....
        /*0a78*/ 	.word	0x00020ce0


	//   ....[82]....
        /*0a7c*/ 	.word	0x00020d10


	//   ....[83]....
        /*0a80*/ 	.word	0x00020d40


	//   ....[84]....
        /*0a84*/ 	.word	0x00020d70


	//   ....[85]....
        /*0a88*/ 	.word	0x00020da0


	//   ....[86]....
        /*0a8c*/ 	.word	0x00020dd0


	//   ....[87]....
        /*0a90*/ 	.word	0x00020e00


	//   ....[88]....
        /*0a94*/ 	.word	0x00020e30


	//   ....[89]....
        /*0a98*/ 	.word	0x00020e40


	//   ....[90]....
        /*0a9c*/ 	.word	0x00021410


	//   ....[91]....
        /*0aa0*/ 	.word	0x00021450


	//   ....[92]....
        /*0aa4*/ 	.word	0x00021490


	//   ....[93]....
        /*0aa8*/ 	.word	0x000214c0


	//   ....[94]....
        /*0aac*/ 	.word	0x00021c10


	//   ....[95]....
        /*0ab0*/ 	.word	0x00021c50


	//   ....[96]....
        /*0ab4*/ 	.word	0x00021d50


	//   ....[97]....
        /*0ab8*/ 	.word	0x00021d70


	//   ....[98]....
        /*0abc*/ 	.word	0x00021e70


	//   ....[99]....
        /*0ac0*/ 	.word	0x00021e90


	//   ....[100]....
        /*0ac4*/ 	.word	0x00021fa0


	//   ....[101]....
        /*0ac8*/ 	.word	0x00021fc0


	//   ....[102]....
        /*0acc*/ 	.word	0x000227e0


	//   ....[103]....
        /*0ad0*/ 	.word	0x000227f0


	//   ....[104]....
        /*0ad4*/ 	.word	0x00022980


	//   ....[105]....
        /*0ad8*/ 	.word	0x00022990


	//   ....[106]....
        /*0adc*/ 	.word	0x00022b10


	//   ....[107]....
        /*0ae0*/ 	.word	0x00022b20


	//   ....[108]....
        /*0ae4*/ 	.word	0x00022ca0


	//   ....[109]....
        /*0ae8*/ 	.word	0x00022cb0


	//   ....[110]....
        /*0aec*/ 	.word	0x00022e90


	//   ....[111]....
        /*0af0*/ 	.word	0x00023070


	//   ....[112]....
        /*0af4*/ 	.word	0x000230a0


	//   ....[113]....
        /*0af8*/ 	.word	0x000230d0


	//   ....[114]....
        /*0afc*/ 	.word	0x00023100


	//   ....[115]....
        /*0b00*/ 	.word	0x00023130


	//   ....[116]....
        /*0b04*/ 	.word	0x00023160


	//   ....[117]....
        /*0b08*/ 	.word	0x000232d0


	//   ....[118]....
        /*0b0c*/ 	.word	0x00023300


	//   ....[119]....
        /*0b10*/ 	.word	0x00023330


	//   ....[120]....
        /*0b14*/ 	.word	0x00023360


	//   ....[121]....
        /*0b18*/ 	.word	0x00023390


	//   ....[122]....
        /*0b1c*/ 	.word	0x000233c0


	//   ....[123]....
        /*0b20*/ 	.word	0x00023460


	//   ....[124]....
        /*0b24*/ 	.word	0x000234c0


	//   ....[125]....
        /*0b28*/ 	.word	0x00023550


	//   ....[126]....
        /*0b2c*/ 	.word	0x000248f0


	//   ....[127]....
        /*0b30*/ 	.word	0x00026a60


	//   ....[128]....
        /*0b34*/ 	.word	0x00027860


	//   ....[129]....
        /*0b38*/ 	.word	0x00027880


	//   ....[130]....
        /*0b3c*/ 	.word	0x000278e0


	//   ....[131]....
        /*0b40*/ 	.word	0x00027960


	//   ....[132]....
        /*0b44*/ 	.word	0x000279f0


	//   ....[133]....
        /*0b48*/ 	.word	0x00027a00


	//   ....[134]....
        /*0b4c*/ 	.word	0x00027a50


	//   ....[135]....
        /*0b50*/ 	.word	0x00027a90


	//   ....[136]....
        /*0b54*/ 	.word	0x00029fb0


	//   ....[137]....
        /*0b58*/ 	.word	0x00029fe0


	//   ....[138]....
        /*0b5c*/ 	.word	0x0002a020


	//   ....[139]....
        /*0b60*/ 	.word	0x0002a050


	//   ....[140]....
        /*0b64*/ 	.word	0x0002a080


	//   ....[141]....
        /*0b68*/ 	.word	0x0002a0b0


	//   ....[142]....
        /*0b6c*/ 	.word	0x0002a0e0


	//   ....[143]....
        /*0b70*/ 	.word	0x0002a110


	//   ....[144]....
        /*0b74*/ 	.word	0x0002a2a0


	//   ....[145]....
        /*0b78*/ 	.word	0x0002a2d0


	//   ....[146]....
        /*0b7c*/ 	.word	0x0002a300


	//   ....[147]....
        /*0b80*/ 	.word	0x0002a330


	//   ....[148]....
        /*0b84*/ 	.word	0x0002a360


	//   ....[149]....
        /*0b88*/ 	.word	0x0002a390


	//   ....[150]....
        /*0b8c*/ 	.word	0x0002a460


	//   ....[151]....
        /*0b90*/ 	.word	0x0002a480


	//   ....[152]....
        /*0b94*/ 	.word	0x0002a4f0


	//   ....[153]....
        /*0b98*/ 	.word	0x0002abd0


	//   ....[154]....
        /*0b9c*/ 	.word	0x0002b0d0


	//   ....[155]....
        /*0ba0*/ 	.word	0x0002b170


	//   ....[156]....
        /*0ba4*/ 	.word	0x0002b200


	//   ....[157]....
        /*0ba8*/ 	.word	0x0002b250


	//   ....[158]....
        /*0bac*/ 	.word	0x0002b2a0


	//   ....[159]....
        /*0bb0*/ 	.word	0x0002b370


	//   ....[160]....
        /*0bb4*/ 	.word	0x0002b400


	//   ....[161]....
        /*0bb8*/ 	.word	0x0002b450


	//   ....[162]....
        /*0bbc*/ 	.word	0x0002b4a0


	//   ....[163]....
        /*0bc0*/ 	.word	0x0002b850


	//   ....[164]....
        /*0bc4*/ 	.word	0x0002b980


	//   ....[165]....
        /*0bc8*/ 	.word	0x0002bab0


	//   ....[166]....
        /*0bcc*/ 	.word	0x0002bbe0


	//   ....[167]....
        /*0bd0*/ 	.word	0x0002bc70


	//   ....[168]....
        /*0bd4*/ 	.word	0x0002bcf0


	//   ....[169]....
        /*0bd8*/ 	.word	0x0002bd50


	//   ....[170]....
        /*0bdc*/ 	.word	0x0002bdb0


	//   ....[171]....
        /*0be0*/ 	.word	0x0002be10


	//   ....[172]....
        /*0be4*/ 	.word	0x0002be90


	//   ....[173]....
        /*0be8*/ 	.word	0x0002bef0


	//   ....[174]....
        /*0bec*/ 	.word	0x0002bf70


	//   ....[175]....
        /*0bf0*/ 	.word	0x0002bfd0


	//   ....[176]....
        /*0bf4*/ 	.word	0x0002c050


	//   ....[177]....
        /*0bf8*/ 	.word	0x0002c0b0


	//   ....[178]....
        /*0bfc*/ 	.word	0x0002c130


	//   ....[179]....
        /*0c00*/ 	.word	0x0002c190


	//   ....[180]....
        /*0c04*/ 	.word	0x0002c210


	//   ....[181]....
        /*0c08*/ 	.word	0x0002c270


	//   ....[182]....
        /*0c0c*/ 	.word	0x0002c2f0


	//   ....[183]....
        /*0c10*/ 	.word	0x0002c350


	//   ....[184]....
        /*0c14*/ 	.word	0x0002c3d0


	//   ....[185]....
        /*0c18*/ 	.word	0x0002c430


	//   ....[186]....
        /*0c1c*/ 	.word	0x0002c4b0


	//   ....[187]....
        /*0c20*/ 	.word	0x0002c510


	//   ....[188]....
        /*0c24*/ 	.word	0x0002c590


	//   ....[189]....
        /*0c28*/ 	.word	0x0002c5f0


	//   ....[190]....
        /*0c2c*/ 	.word	0x0002c670


	//   ....[191]....
        /*0c30*/ 	.word	0x0002c6d0


	//   ....[192]....
        /*0c34*/ 	.word	0x0002c730


	//   ....[193]....
        /*0c38*/ 	.word	0x0002c790


	//   ....[194]....
        /*0c3c*/ 	.word	0x0002c7f0


	//   ....[195]....
        /*0c40*/ 	.word	0x0002c850


	//   ....[196]....
        /*0c44*/ 	.word	0x0002c8d0


	//   ....[197]....
        /*0c48*/ 	.word	0x0002c930


	//   ....[198]....
        /*0c4c*/ 	.word	0x0002c9b0


	//   ....[199]....
        /*0c50*/ 	.word	0x0002ca10


	//   ....[200]....
        /*0c54*/ 	.word	0x0002ca90


	//   ....[201]....
        /*0c58*/ 	.word	0x0002caf0


	//   ....[202]....
        /*0c5c*/ 	.word	0x0002cb70


	//   ....[203]....
        /*0c60*/ 	.word	0x0002cbd0


	//   ....[204]....
        /*0c64*/ 	.word	0x0002cc40


	//   ....[205]....
        /*0c68*/ 	.word	0x0002cca0


	//   ....[206]....
        /*0c6c*/ 	.word	0x0002cd10


	//   ....[207]....
        /*0c70*/ 	.word	0x0002cd70


	//   ....[208]....
        /*0c74*/ 	.word	0x0002cdf0


	//   ....[209]....
        /*0c78*/ 	.word	0x0002ce60


	//   ....[210]....
        /*0c7c*/ 	.word	0x0002ced0


	//   ....[211]....
        /*0c80*/ 	.word	0x0002cff0


	//   ....[212]....
        /*0c84*/ 	.word	0x0002d040


	//   ....[213]....
        /*0c88*/ 	.word	0x0002d0d0


	//   ....[214]....
        /*0c8c*/ 	.word	0x0002d160


	//   ....[215]....
        /*0c90*/ 	.word	0x0002d1f0


	//   ....[216]....
        /*0c94*/ 	.word	0x0002d280


	//   ....[217]....
        /*0c98*/ 	.word	0x0002d310


	//   ....[218]....
        /*0c9c*/ 	.word	0x0002d3a0


	//   ....[219]....
        /*0ca0*/ 	.word	0x0002d460


	//   ....[220]....
        /*0ca4*/ 	.word	0x0002d750


	//   ....[221]....
        /*0ca8*/ 	.word	0x0002d960


	//   ....[222]....
        /*0cac*/ 	.word	0x0002d9b0


	//   ....[223]....
        /*0cb0*/ 	.word	0x0002da10


	//   ....[224]....
        /*0cb4*/ 	.word	0x0002db20


	//   ....[225]....
        /*0cb8*/ 	.word	0x0002db80


	//   ....[226]....
        /*0cbc*/ 	.word	0x0002dc90


	//   ....[227]....
        /*0cc0*/ 	.word	0x0002dcf0


	//   ....[228]....
        /*0cc4*/ 	.word	0x0002ddd0


	//   ....[229]....
        /*0cc8*/ 	.word	0x0002e0f0


	//   ....[230]....
        /*0ccc*/ 	.word	0x0002e190


	//   ....[231]....
        /*0cd0*/ 	.word	0x0002e2b0


	//   ....[232]....
        /*0cd4*/ 	.word	0x0002e330


	//   ....[233]....
        /*0cd8*/ 	.word	0x0002e3b0


	//   ....[234]....
        /*0cdc*/ 	.word	0x0002e430


	//   ....[235]....
        /*0ce0*/ 	.word	0x0002e4b0


	//   ....[236]....
        /*0ce4*/ 	.word	0x0002e540


	//   ....[237]....
        /*0ce8*/ 	.word	0x0002e5e0


	//   ....[238]....
        /*0cec*/ 	.word	0x0002e690


	//   ....[239]....
        /*0cf0*/ 	.word	0x0002e710


	//   ....[240]....
        /*0cf4*/ 	.word	0x0002e790


	//   ....[241]....
        /*0cf8*/ 	.word	0x0002e810


	//   ....[242]....
        /*0cfc*/ 	.word	0x0002e8a0


	//   ....[243]....
        /*0d00*/ 	.word	0x0002e920


	//   ....[244]....
        /*0d04*/ 	.word	0x0002e9c0


	//   ....[245]....
        /*0d08*/ 	.word	0x0002ea50


	//   ....[246]....
        /*0d0c*/ 	.word	0x0002eb80


	//----- nvinfo : EIATTR_REG_RECONFIG
	.align		4
.L_787:
        /*0d10*/ 	.byte	0x01, 0x54
	.zero		2


	//----- nvinfo : EIATTR_SYSCALL_OFFSETS
	.align		4
        /*0d14*/ 	.byte	0x04, 0x46
        /*0d16*/ 	.short	(.L_789 - .L_788)


	//   ....[0]....
.L_788:
        /*0d18*/ 	.word	0x00001e00


	//   ....[1]....
        /*0d1c*/ 	.word	0x00001f50


	//   ....[2]....
        /*0d20*/ 	.word	0x0000a140


	//   ....[3]....
        /*0d24*/ 	.word	0x0000a6e0


	//   ....[4]....
        /*0d28*/ 	.word	0x000264b0


	//   ....[5]....
        /*0d2c*/ 	.word	0x00026650


	//   ....[6]....
        /*0d30*/ 	.word	0x000267c0


	//   ....[7]....
        /*0d34*/ 	.word	0x00026900


	//   ....[8]....
        /*0d38*/ 	.word	0x000273d0


	//----- nvinfo : EIATTR_MBARRIER_INSTR_OFFSETS
	.align		4
.L_789:
        /*0d3c*/ 	.byte	0x04, 0x39
        /*0d3e*/ 	.short	(.L_791 - .L_790)


	//   ....[0]....
.L_790:
        /*0d40*/ 	.word	0x000002d0
        /*0d44*/ 	.word	0x000000ff
        /*0d48*/ 	.word	0x0002a800
        /*0d4c*/ 	.short	0x0100
        /*0d4e*/ 	.byte	0x08
	.zero		1


	//   ....[1]....
        /*0d50*/ 	.word	0x000002e0
        /*0d54*/ 	.word	0x000000ff
        /*0d58*/ 	.word	0x0002a820
        /*0d5c*/ 	.short	0x0100
        /*0d5e*/ 	.byte	0x08
	.zero		1


	//   ....[2]....
        /*0d60*/ 	.word	0x000003d0
        /*0d64*/ 	.word	0x000000ff
        /*0d68*/ 	.word	0x0002a830
        /*0d6c*/ 	.short	0x0100
        /*0d6e*/ 	.byte	0x08
	.zero		1


	//   ....[3]....
        /*0d70*/ 	.word	0x000003e0
        /*0d74*/ 	.word	0x000000ff
        /*0d78*/ 	.word	0x0002a840
        /*0d7c*/ 	.short	0x0100
        /*0d7e*/ 	.byte	0x08
	.zero		1


	//   ....[4]....
        /*0d80*/ 	.word	0x000003f0
        /*0d84*/ 	.word	0x000000ff
        /*0d88*/ 	.word	0x0002a838
        /*0d8c*/ 	.short	0x0100
        /*0d8e*/ 	.byte	0x08
	.zero		1


	//   ....[5]....
        /*0d90*/ 	.word	0x00000400
        /*0d94*/ 	.word	0x000000ff
        /*0d98*/ 	.word	0x0002a848
        /*0d9c*/ 	.short	0x0100
        /*0d9e*/ 	.byte	0x08
	.zero		1


	//   ....[6]....
        /*0da0*/ 	.word	0x00000530
        /*0da4*/ 	.word	0x000000ff
        /*0da8*/ 	.word	0x0002a850
        /*0dac*/ 	.short	0x0100
        /*0dae*/ 	.byte	0x08
	.zero		1


	//   ....[7]....
        /*0db0*/ 	.word	0x00000540
        /*0db4*/ 	.word	0x000000ff
        /*0db8*/ 	.word	0x0002a860
        /*0dbc*/ 	.short	0x0100
        /*0dbe*/ 	.byte	0x08
	.zero		1


	//   ....[8]....
        /*0dc0*/ 	.word	0x00000550
        /*0dc4*/ 	.word	0x000000ff
        /*0dc8*/ 	.word	0x0002a858
        /*0dcc*/ 	.short	0x0100
        /*0dce*/ 	.byte	0x08
	.zero		1


	//   ....[9]....
        /*0dd0*/ 	.word	0x00000560
        /*0dd4*/ 	.word	0x000000ff
        /*0dd8*/ 	.word	0x0002a868
        /*0ddc*/ 	.short	0x0100
        /*0dde*/ 	.byte	0x08
	.zero		1


	//   ....[10]....
        /*0de0*/ 	.word	0x00000650
        /*0de4*/ 	.word	0x000000ff
        /*0de8*/ 	.word	0x0002a870
        /*0dec*/ 	.short	0x0100
        /*0dee*/ 	.byte	0x06
	.zero		1


	//   ....[11]....
        /*0df0*/ 	.word	0x00000660
        /*0df4*/ 	.word	0x000000ff
        /*0df8*/ 	.word	0x0002a880
        /*0dfc*/ 	.short	0x0100
        /*0dfe*/ 	.byte	0x06
	.zero		1


	//   ....[12]....
        /*0e00*/ 	.word	0x00000670
        /*0e04*/ 	.word	0x000000ff
        /*0e08*/ 	.word	0x0002a878
        /*0e0c*/ 	.short	0x0100
        /*0e0e*/ 	.byte	0x06
	.zero		1


	//   ....[13]....
        /*0e10*/ 	.word	0x00000680
        /*0e14*/ 	.word	0x000000ff
        /*0e18*/ 	.word	0x0002a888
        /*0e1c*/ 	.short	0x0100
        /*0e1e*/ 	.byte	0x06
	.zero		1


	//   ....[14]....
        /*0e20*/ 	.word	0x000007b0
        /*0e24*/ 	.word	0x000000ff
        /*0e28*/ 	.word	0x0002a890
        /*0e2c*/ 	.short	0x0100
        /*0e2e*/ 	.byte	0x08
	.zero		1


	//   ....[15]....
        /*0e30*/ 	.word	0x000007c0
        /*0e34*/ 	.word	0x000000ff
        /*0e38*/ 	.word	0x0002a8a0
        /*0e3c*/ 	.short	0x0100
        /*0e3e*/ 	.byte	0x08
	.zero		1


	//   ....[16]....
        /*0e40*/ 	.word	0x000007d0
        /*0e44*/ 	.word	0x000000ff
        /*0e48*/ 	.word	0x0002a898
        /*0e4c*/ 	.short	0x0100
        /*0e4e*/ 	.byte	0x08
	.zero		1


	//   ....[17]....
        /*0e50*/ 	.word	0x000007e0
        /*0e54*/ 	.word	0x000000ff
        /*0e58*/ 	.word	0x0002a8a8
        /*0e5c*/ 	.short	0x0100
        /*0e5e*/ 	.byte	0x08
	.zero		1


	//   ....[18]....
        /*0e60*/ 	.word	0x00000910
        /*0e64*/ 	.word	0x000000ff
        /*0e68*/ 	.word	0x0002a8b0
        /*0e6c*/ 	.short	0x0100
        /*0e6e*/ 	.byte	0x08
	.zero		1


	//   ....[19]....
        /*0e70*/ 	.word	0x00000920
        /*0e74*/ 	.word	0x000000ff
        /*0e78*/ 	.word	0x0002a8c0
        /*0e7c*/ 	.short	0x0100
        /*0e7e*/ 	.byte	0x08
	.zero		1


	//   ....[20]....
        /*0e80*/ 	.word	0x00000930
        /*0e84*/ 	.word	0x000000ff
        /*0e88*/ 	.word	0x0002a8b8
        /*0e8c*/ 	.short	0x0100
        /*0e8e*/ 	.byte	0x08
	.zero		1


	//   ....[21]....
        /*0e90*/ 	.word	0x00000940
        /*0e94*/ 	.word	0x000000ff
        /*0e98*/ 	.word	0x0002a8c8
        /*0e9c*/ 	.short	0x0100
        /*0e9e*/ 	.byte	0x08
	.zero		1


	//   ....[22]....
        /*0ea0*/ 	.word	0x00003020
        /*0ea4*/ 	.word	0x00000067
        /*0ea8*/ 	.word	0x0002a890
        /*0eac*/ 	.short	0x010a
        /*0eae*/ 	.byte	0x3f
	.zero		1


	//   ....[23]....
        /*0eb0*/ 	.word	0x00006060
        /*0eb4*/ 	.word	0x00000067
        /*0eb8*/ 	.word	0x0002a890
        /*0ebc*/ 	.short	0x010a
        /*0ebe*/ 	.byte	0x3f
	.zero		1


	//   ....[24]....
        /*0ec0*/ 	.word	0x00009100
        /*0ec4*/ 	.word	0x00000067
        /*0ec8*/ 	.word	0x0002a890
        /*0ecc*/ 	.short	0x010a
        /*0ece*/ 	.byte	0x3f
	.zero		1


	//   ....[25]....
        /*0ed0*/ 	.word	0x00009370
        /*0ed4*/ 	.word	0x00000004
        /*0ed8*/ 	.word	0x00000000
        /*0edc*/ 	.short	0x0101
        /*0ede*/ 	.byte	0x3f
	.zero		1


	//   ....[26]....
        /*0ee0*/ 	.word	0x000093b0
        /*0ee4*/ 	.word	0x00000067
        /*0ee8*/ 	.word	0x0002a8b0
        /*0eec*/ 	.short	0x010a
        /*0eee*/ 	.byte	0x3f
	.zero		1


	//   ....[27]....
        /*0ef0*/ 	.word	0x000096e0
        /*0ef4*/ 	.word	0x00000067
        /*0ef8*/ 	.word	0x00000000
        /*0efc*/ 	.short	0x0101
        /*0efe*/ 	.byte	0x3f
	.zero		1


	//   ....[28]....
        /*0f00*/ 	.word	0x0000a460
        /*0f04*/ 	.word	0x00000010
        /*0f08*/ 	.word	0x0002a800
        /*0f0c*/ 	.short	0x010a
        /*0f0e*/ 	.byte	0x3f
	.zero		1


	//   ....[29]....
        /*0f10*/ 	.word	0x0000a4b0
        /*0f14*/ 	.word	0x00000010
        /*0f18*/ 	.word	0x0002a800
        /*0f1c*/ 	.short	0x010a
        /*0f1e*/ 	.byte	0x3f
	.zero		1


	//   ....[30]....
        /*0f20*/ 	.word	0x0000ae60
        /*0f24*/ 	.word	0x00000010
        /*0f28*/ 	.word	0x0002a800
        /*0f2c*/ 	.short	0x010a
        /*0f2e*/ 	.byte	0x3f
	.zero		1


	//   ....[31]....
        /*0f30*/ 	.word	0x0000e380
        /*0f34*/ 	.word	0x00000010
        /*0f38*/ 	.word	0x0002a800
        /*0f3c*/ 	.short	0x010a
        /*0f3e*/ 	.byte	0x3f
	.zero		1


	//   ....[32]....
        /*0f40*/ 	.word	0x00011450
        /*0f44*/ 	.word	0x00000008
        /*0f48*/ 	.word	0x0002a830
        /*0f4c*/ 	.short	0x010a
        /*0f4e*/ 	.byte	0x3f
	.zero		1


	//   ....[33]....
        /*0f50*/ 	.word	0x000114c0
        /*0f54*/ 	.word	0x00000008
        /*0f58*/ 	.word	0x0002a830
        /*0f5c*/ 	.short	0x010a
        /*0f5e*/ 	.byte	0x3f
	.zero		1


	//   ....[34]....
        /*0f60*/ 	.word	0x00011de0
        /*0f64*/ 	.word	0x00000008
        /*0f68*/ 	.word	0x00000000
        /*0f6c*/ 	.short	0x0101
        /*0f6e*/ 	.byte	0x3f
	.zero		1


	//   ....[35]....
        /*0f70*/ 	.word	0x00015000
        /*0f74*/ 	.word	0x00000007
        /*0f78*/ 	.word	0x0002a830
        /*0f7c*/ 	.short	0x010a
        /*0f7e*/ 	.byte	0x3f
	.zero		1


	//   ....[36]....
        /*0f80*/ 	.word	0x00015050
        /*0f84*/ 	.word	0x00000007
        /*0f88*/ 	.word	0x0002a830
        /*0f8c*/ 	.short	0x010a
        /*0f8e*/ 	.byte	0x3f
	.zero		1


	//   ....[37]....
        /*0f90*/ 	.word	0x000153a0
        /*0f94*/ 	.word	0x00000007
        /*0f98*/ 	.word	0x0002a850
        /*0f9c*/ 	.short	0x010a
        /*0f9e*/ 	.byte	0x3f
	.zero		1


	//   ....[38]....
        /*0fa0*/ 	.word	0x000153e0
        /*0fa4*/ 	.word	0x00000007
        /*0fa8*/ 	.word	0x0002a850
        /*0fac*/ 	.short	0x010a
        /*0fae*/ 	.byte	0x3f
	.zero		1


	//   ....[39]....
        /*0fb0*/ 	.word	0x00015f40
        /*0fb4*/ 	.word	0x00000079
        /*0fb8*/ 	.word	0x00000000
        /*0fbc*/ 	.short	0x0101
        /*0fbe*/ 	.byte	0x3f
	.zero		1


	//   ....[40]....
        /*0fc0*/ 	.word	0x00018190
        /*0fc4*/ 	.word	0x00000008
        /*0fc8*/ 	.word	0x00000000
        /*0fcc*/ 	.short	0x0101
        /*0fce*/ 	.byte	0x3f
	.zero		1


	//   ....[41]....
        /*0fd0*/ 	.word	0x00018cb0
        /*0fd4*/ 	.word	0x00000007
        /*0fd8*/ 	.word	0x0002a830
        /*0fdc*/ 	.short	0x010a
        /*0fde*/ 	.byte	0x3f
	.zero		1


	//   ....[42]....
        /*0fe0*/ 	.word	0x00018d00
        /*0fe4*/ 	.word	0x00000007
        /*0fe8*/ 	.word	0x0002a830
        /*0fec*/ 	.short	0x010a
        /*0fee*/ 	.byte	0x3f
	.zero		1


	//   ....[43]....
        /*0ff0*/ 	.word	0x00019080
        /*0ff4*/ 	.word	0x00000007
        /*0ff8*/ 	.word	0x0002a850
        /*0ffc*/ 	.short	0x010a
        /*0ffe*/ 	.byte	0x3f
	.zero		1


	//   ....[44]....
        /*1000*/ 	.word	0x000190c0
        /*1004*/ 	.word	0x00000007
        /*1008*/ 	.word	0x0002a850
        /*100c*/ 	.short	0x010a
        /*100e*/ 	.byte	0x3f
	.zero		1


	//   ....[45]....
        /*1010*/ 	.word	0x0001a660
        /*1014*/ 	.word	0x000000b0
        /*1018*/ 	.word	0x00000000
        /*101c*/ 	.short	0x0101
        /*101e*/ 	.byte	0x3f
	.zero		1


	//   ....[46]....
        /*1020*/ 	.word	0x0001adf0
        /*1024*/ 	.word	0x00000007
        /*1028*/ 	.word	0x00000000
        /*102c*/ 	.short	0x0101
        /*102e*/ 	.byte	0x3f
	.zero		1


	//   ....[47]....
        /*1030*/ 	.word	0x0001b6b0
        /*1034*/ 	.word	0x00000007
        /*1038*/ 	.word	0x0002a830
        /*103c*/ 	.short	0x010a
        /*103e*/ 	.byte	0x3f
	.zero		1


	//   ....[48]....
        /*1040*/ 	.word	0x0001b700
        /*1044*/ 	.word	0x00000007
        /*1048*/ 	.word	0x0002a830
        /*104c*/ 	.short	0x010a
        /*104e*/ 	.byte	0x3f
	.zero		1


	//   ....[49]....
        /*1050*/ 	.word	0x0001ba80
        /*1054*/ 	.word	0x00000007
        /*1058*/ 	.word	0x0002a850
        /*105c*/ 	.short	0x010a
        /*105e*/ 	.byte	0x3f
	.zero		1


	//   ....[50]....
        /*1060*/ 	.word	0x0001bac0
        /*1064*/ 	.word	0x00000007
        /*1068*/ 	.word	0x0002a850
        /*106c*/ 	.short	0x010a
        /*106e*/ 	.byte	0x3f
	.zero		1


	//   ....[51]....
        /*1070*/ 	.word	0x0001c640
        /*1074*/ 	.word	0x00000015
        /*1078*/ 	.word	0x00000000
        /*107c*/ 	.short	0x0101
        /*107e*/ 	.byte	0x3f
	.zero		1


	//   ....[52]....
        /*1080*/ 	.word	0x0001e870
        /*1084*/ 	.word	0x00000006
        /*1088*/ 	.word	0x00000000
        /*108c*/ 	.short	0x0101
        /*108e*/ 	.byte	0x3f
	.zero		1


	//   ....[53]....
        /*1090*/ 	.word	0x0001f050
        /*1094*/ 	.word	0x0000000f
        /*1098*/ 	.word	0x0002a850
        /*109c*/ 	.short	0x010a
        /*109e*/ 	.byte	0x3f
	.zero		1


	//   ....[54]....
        /*10a0*/ 	.word	0x0001f0d0
        /*10a4*/ 	.word	0x0000000f
        /*10a8*/ 	.word	0x0002a850
        /*10ac*/ 	.short	0x010a
        /*10ae*/ 	.byte	0x3f
	.zero		1


	//   ....[55]....
        /*10b0*/ 	.word	0x0001f6c0
        /*10b4*/ 	.word	0x00000002
        /*10b8*/ 	.word	0x00000000
        /*10bc*/ 	.short	0x0101
        /*10be*/ 	.byte	0x3f
	.zero		1


	//   ....[56]....
        /*10c0*/ 	.word	0x00021c30
        /*10c4*/ 	.word	0x00000000
        /*10c8*/ 	.word	0x00000000
        /*10cc*/ 	.short	0x0101
        /*10ce*/ 	.byte	0x3f
	.zero		1


	//   ....[57]....
        /*10d0*/ 	.word	0x000249e0
        /*10d4*/ 	.word	0x00000006
        /*10d8*/ 	.word	0x0002a820
        /*10dc*/ 	.short	0x010a
        /*10de*/ 	.byte	0x3f
	.zero		1


	//   ....[58]....
        /*10e0*/ 	.word	0x00024ad0
        /*10e4*/ 	.word	0x00000007
        /*10e8*/ 	.word	0x0002a8a0
        /*10ec*/ 	.short	0x010a
        /*10ee*/ 	.byte	0x3f
	.zero		1


	//   ....[59]....
        /*10f0*/ 	.word	0x00024f20
        /*10f4*/ 	.word	0x00000007
        /*10f8*/ 	.word	0x0002a8c0
        /*10fc*/ 	.short	0x010a
        /*10fe*/ 	.byte	0x3f
	.zero		1


	//   ....[60]....
        /*1100*/ 	.word	0x000254c0
        /*1104*/ 	.word	0x00000008
        /*1108*/ 	.word	0x0002a8a0
        /*110c*/ 	.short	0x010a
        /*110e*/ 	.byte	0x3f
	.zero		1


	//   ....[61]....
        /*1110*/ 	.word	0x00025900
        /*1114*/ 	.word	0x00000008
        /*1118*/ 	.word	0x0002a8c0
        /*111c*/ 	.short	0x010a
        /*111e*/ 	.byte	0x3f
	.zero		1


	//   ....[62]....
        /*1120*/ 	.word	0x00026d10
        /*1124*/ 	.word	0x00000000
        /*1128*/ 	.word	0x0002a880
        /*112c*/ 	.short	0x010a
        /*112e*/ 	.byte	0x3f
	.zero		1


	//   ....[63]....
        /*1130*/ 	.word	0x00026f70
        /*1134*/ 	.word	0x00000000
        /*1138*/ 	.word	0x0002a840
        /*113c*/ 	.short	0x010a
        /*113e*/ 	.byte	0x3f
	.zero		1


	//   ....[64]....
        /*1140*/ 	.word	0x00027b90
        /*1144*/ 	.word	0x00000008
        /*1148*/ 	.word	0x0002a800
        /*114c*/ 	.short	0x0107
        /*114e*/ 	.byte	0x3f
	.zero		1


	//   ....[65]....
        /*1150*/ 	.word	0x00027c90
        /*1154*/ 	.word	0x00000002
        /*1158*/ 	.word	0x0002a800
        /*115c*/ 	.short	0x0101
        /*115e*/ 	.byte	0x3f
	.zero		1


	//   ....[66]....
        /*1160*/ 	.word	0x00027cb0
        /*1164*/ 	.word	0x00000002
        /*1168*/ 	.word	0x0002a820
        /*116c*/ 	.short	0x010a
        /*116e*/ 	.byte	0x3f
	.zero		1


	//   ....[67]....
        /*1170*/ 	.word	0x00028000
        /*1174*/ 	.word	0x00000006
        /*1178*/ 	.word	0x0002a880
        /*117c*/ 	.short	0x010a
        /*117e*/ 	.byte	0x3f
	.zero		1


	//   ....[68]....
        /*1180*/ 	.word	0x00028450
        /*1184*/ 	.word	0x00000006
        /*1188*/ 	.word	0x0002a840
        /*118c*/ 	.short	0x010a
        /*118e*/ 	.byte	0x3f
	.zero		1


	//   ....[69]....
        /*1190*/ 	.word	0x00028910
        /*1194*/ 	.word	0x0000000c
        /*1198*/ 	.word	0x0002a870
        /*119c*/ 	.short	0x010a
        /*119e*/ 	.byte	0x3f
	.zero		1


	//   ....[70]....
        /*11a0*/ 	.word	0x00028980
        /*11a4*/ 	.word	0x0000000c
        /*11a8*/ 	.word	0x0002a860
        /*11ac*/ 	.short	0x010a
        /*11ae*/ 	.byte	0x3f
	.zero		1


	//   ....[71]....
        /*11b0*/ 	.word	0x00029250
        /*11b4*/ 	.word	0x0000000c
        /*11b8*/ 	.word	0x0002a850
        /*11bc*/ 	.short	0x0101
        /*11be*/ 	.byte	0x3f
	.zero		1


	//   ....[72]....
        /*11c0*/ 	.word	0x000292d0
        /*11c4*/ 	.word	0x0000000c
        /*11c8*/ 	.word	0x00000000
        /*11cc*/ 	.short	0x0101
        /*11ce*/ 	.byte	0x3f
	.zero		1


	//   ....[73]....
        /*11d0*/ 	.word	0x00029510
        /*11d4*/ 	.word	0x00000002
        /*11d8*/ 	.word	0x0002a870
        /*11dc*/ 	.short	0x010a
        /*11de*/ 	.byte	0x3f
	.zero		1


	//   ....[74]....
        /*11e0*/ 	.word	0x00029580
        /*11e4*/ 	.word	0x00000002
        /*11e8*/ 	.word	0x0002a860
        /*11ec*/ 	.short	0x010a
        /*11ee*/ 	.byte	0x3f
	.zero		1


	//   ....[75]....
        /*11f0*/ 	.word	0x00029d50
        /*11f4*/ 	.word	0x00000002
        /*11f8*/ 	.word	0x0002a850
        /*11fc*/ 	.short	0x0101
        /*11fe*/ 	.byte	0x3f
	.zero		1


	//   ....[76]....
        /*1200*/ 	.word	0x00029da0
        /*1204*/ 	.word	0x00000002
        /*1208*/ 	.word	0x00000000
        /*120c*/ 	.short	0x0101
        /*120e*/ 	.byte	0x3f
	.zero		1


	//   ....[77]....
        /*1210*/ 	.word	0x0002ab50
        /*1214*/ 	.word	0x00000000
        /*1218*/ 	.word	0x0002a820
        /*121c*/ 	.short	0x010a
        /*121e*/ 	.byte	0x3f
	.zero		1


	//   ....[78]....
        /*1220*/ 	.word	0x0002ad00
        /*1224*/ 	.word	0x00000006
        /*1228*/ 	.word	0x00000000
        /*122c*/ 	.short	0x010a
        /*122e*/ 	.byte	0x3f
	.zero		1


	//   ....[79]....
        /*1230*/ 	.word	0x0002ad70
        /*1234*/ 	.word	0x00000007
        /*1238*/ 	.word	0x00000000
        /*123c*/ 	.short	0x010a
        /*123e*/ 	.byte	0x3f
	.zero		1


	//   ....[80]....
        /*1240*/ 	.word	0x0002add0
        /*1244*/ 	.word	0x00000004
        /*1248*/ 	.word	0x0002a860
        /*124c*/ 	.short	0x010a
        /*124e*/ 	.byte	0x3f
	.zero		1


	//   ....[81]....
        /*1250*/ 	.word	0x0002ae20
        /*1254*/ 	.word	0x00000003
        /*1258*/ 	.word	0x0002a860
        /*125c*/ 	.short	0x010a
        /*125e*/ 	.byte	0x3f
	.zero		1


	//   ....[82]....
        /*1260*/ 	.word	0x0002ae60
        /*1264*/ 	.word	0x00000004
        /*1268*/ 	.word	0x0002a880
        /*126c*/ 	.short	0x010a
        /*126e*/ 	.byte	0x3f
	.zero		1


	//   ....[83]....
        /*1270*/ 	.word	0x0002ae80
        /*1274*/ 	.word	0x00000003
        /*1278*/ 	.word	0x0002a880
        /*127c*/ 	.short	0x010a
        /*127e*/ 	.byte	0x3f
	.zero		1


	//   ....[84]....
        /*1280*/ 	.word	0x0002aee0
        /*1284*/ 	.word	0x00000067
        /*1288*/ 	.word	0x0002a890
        /*128c*/ 	.short	0x010a
        /*128e*/ 	.byte	0x3f
	.zero		1


	//   ....[85]....
        /*1290*/ 	.word	0x0002af30
        /*1294*/ 	.word	0x00000067
        /*1298*/ 	.word	0x0002a890
        /*129c*/ 	.short	0x010a
        /*129e*/ 	.byte	0x3f
	.zero		1


	//   ....[86]....
        /*12a0*/ 	.word	0x0002af80
        /*12a4*/ 	.word	0x00000067
        /*12a8*/ 	.word	0x0002a890
        /*12ac*/ 	.short	0x010a
        /*12ae*/ 	.byte	0x3f
	.zero		1


	//   ....[87]....
        /*12b0*/ 	.word	0x0002afd0
        /*12b4*/ 	.word	0x00000067
        /*12b8*/ 	.word	0x0002a8b0
        /*12bc*/ 	.short	0x010a
        /*12be*/ 	.byte	0x3f
	.zero		1


	//   ....[88]....
        /*12c0*/ 	.word	0x0002b2d0
        /*12c4*/ 	.word	0x00000010
        /*12c8*/ 	.word	0x0002a800
        /*12cc*/ 	.short	0x010a
        /*12ce*/ 	.byte	0x3f
	.zero		1


	//   ....[89]....
        /*12d0*/ 	.word	0x0002b4e0
        /*12d4*/ 	.word	0x00000010
        /*12d8*/ 	.word	0x0002a800
        /*12dc*/ 	.short	0x010a
        /*12de*/ 	.byte	0x3f
	.zero		1


	//   ....[90]....
        /*12e0*/ 	.word	0x0002b530
        /*12e4*/ 	.word	0x00000008
        /*12e8*/ 	.word	0x0002a830
        /*12ec*/ 	.short	0x010a
        /*12ee*/ 	.byte	0x3f
	.zero		1


	//   ....[91]....
        /*12f0*/ 	.word	0x0002b580
        /*12f4*/ 	.word	0x00000007
        /*12f8*/ 	.word	0x0002a830
        /*12fc*/ 	.short	0x010a
        /*12fe*/ 	.byte	0x3f
	.zero		1


	//   ....[92]....
        /*1300*/ 	.word	0x0002b5d0
        /*1304*/ 	.word	0x00000007
        /*1308*/ 	.word	0x0002a850
        /*130c*/ 	.short	0x010a
        /*130e*/ 	.byte	0x3f
	.zero		1


	//   ....[93]....
        /*1310*/ 	.word	0x0002b620
        /*1314*/ 	.word	0x00000007
        /*1318*/ 	.word	0x0002a830
        /*131c*/ 	.short	0x010a
        /*131e*/ 	.byte	0x3f
	.zero		1


	//   ....[94]....
        /*1320*/ 	.word	0x0002b670
        /*1324*/ 	.word	0x00000007
        /*1328*/ 	.word	0x0002a850
        /*132c*/ 	.short	0x010a
        /*132e*/ 	.byte	0x3f
	.zero		1


	//   ....[95]....
        /*1330*/ 	.word	0x0002b6c0
        /*1334*/ 	.word	0x00000007
        /*1338*/ 	.word	0x0002a830
        /*133c*/ 	.short	0x010a
        /*133e*/ 	.byte	0x3f
	.zero		1


	//   ....[96]....
        /*1340*/ 	.word	0x0002b710
        /*1344*/ 	.word	0x00000007
        /*1348*/ 	.word	0x0002a850
        /*134c*/ 	.short	0x010a
        /*134e*/ 	.byte	0x3f
	.zero		1


	//   ....[97]....
        /*1350*/ 	.word	0x0002b760
        /*1354*/ 	.word	0x0000000f
        /*1358*/ 	.word	0x0002a850
        /*135c*/ 	.short	0x010a
        /*135e*/ 	.byte	0x3f
	.zero		1


	//   ....[98]....
        /*1360*/ 	.word	0x0002d530
        /*1364*/ 	.word	0x00000005
        /*1368*/ 	.word	0x0002a820
        /*136c*/ 	.short	0x010a
        /*136e*/ 	.byte	0x3f
	.zero		1


	//   ....[99]....
        /*1370*/ 	.word	0x0002d580
        /*1374*/ 	.word	0x00000007
        /*1378*/ 	.word	0x0002a8a0
        /*137c*/ 	.short	0x010a
        /*137e*/ 	.byte	0x3f
	.zero		1


	//   ....[100]....
        /*1380*/ 	.word	0x0002d5d0
        /*1384*/ 	.word	0x00000007
        /*1388*/ 	.word	0x0002a8c0
        /*138c*/ 	.short	0x010a
        /*138e*/ 	.byte	0x3f
	.zero		1


	//   ....[101]....
        /*1390*/ 	.word	0x0002d620
        /*1394*/ 	.word	0x00000008
        /*1398*/ 	.word	0x0002a8a0
        /*139c*/ 	.short	0x010a
        /*139e*/ 	.byte	0x3f
	.zero		1


	//   ....[102]....
        /*13a0*/ 	.word	0x0002d670
        /*13a4*/ 	.word	0x00000008
        /*13a8*/ 	.word	0x0002a8c0
        /*13ac*/ 	.short	0x010a
        /*13ae*/ 	.byte	0x3f
	.zero		1


	//   ....[103]....
        /*13b0*/ 	.word	0x0002d810
        /*13b4*/ 	.word	0x00000000
        /*13b8*/ 	.word	0x0002a880
        /*13bc*/ 	.short	0x010a
        /*13be*/ 	.byte	0x3f
	.zero		1


	//   ....[104]....
        /*13c0*/ 	.word	0x0002d860
        /*13c4*/ 	.word	0x00000000
        /*13c8*/ 	.word	0x0002a840
        /*13cc*/ 	.short	0x010a
        /*13ce*/ 	.byte	0x3f
	.zero		1


	//   ....[105]....
        /*13d0*/ 	.word	0x0002de60
        /*13d4*/ 	.word	0x00000002
        /*13d8*/ 	.word	0x0002a820
        /*13dc*/ 	.short	0x010a
        /*13de*/ 	.byte	0x3f
	.zero		1


	//   ....[106]....
        /*13e0*/ 	.word	0x0002deb0
        /*13e4*/ 	.word	0x00000006
        /*13e8*/ 	.word	0x0002a880
        /*13ec*/ 	.short	0x010a
        /*13ee*/ 	.byte	0x3f
	.zero		1


	//   ....[107]....
        /*13f0*/ 	.word	0x0002df00
        /*13f4*/ 	.word	0x00000006
        /*13f8*/ 	.word	0x0002a840
        /*13fc*/ 	.short	0x010a
        /*13fe*/ 	.byte	0x3f
	.zero		1


	//   ....[108]....
        /*1400*/ 	.word	0x0002df50
        /*1404*/ 	.word	0x0000000c
        /*1408*/ 	.word	0x0002a870
        /*140c*/ 	.short	0x010a
        /*140e*/ 	.byte	0x3f
	.zero		1


	//   ....[109]....
        /*1410*/ 	.word	0x0002dfa0
        /*1414*/ 	.word	0x0000000c
        /*1418*/ 	.word	0x0002a860
        /*141c*/ 	.short	0x010a
        /*141e*/ 	.byte	0x3f
	.zero		1


	//   ....[110]....
        /*1420*/ 	.word	0x0002dff0
        /*1424*/ 	.word	0x00000002
        /*1428*/ 	.word	0x0002a870
        /*142c*/ 	.short	0x010a
        /*142e*/ 	.byte	0x3f
	.zero		1


	//   ....[111]....
        /*1430*/ 	.word	0x0002e040
        /*1434*/ 	.word	0x00000002
        /*1438*/ 	.word	0x0002a860
        /*143c*/ 	.short	0x010a
        /*143e*/ 	.byte	0x3f
	.zero		1


	//   ....[112]....
        /*1440*/ 	.word	0x0002eaa0
        /*1444*/ 	.word	0x00000000
        /*1448*/ 	.word	0x0002a820
        /*144c*/ 	.short	0x010a
        /*144e*/ 	.byte	0x3f
	.zero		1


	//   ....[113]....
        /*1450*/ 	.word	0x0002ec40
        /*1454*/ 	.word	0x00000006
        /*1458*/ 	.word	0x00000000
        /*145c*/ 	.short	0x010a
        /*145e*/ 	.byte	0x3f
	.zero		1


	//   ....[114]....
        /*1460*/ 	.word	0x0002ec90
        /*1464*/ 	.word	0x00000007
        /*1468*/ 	.word	0x00000000
        /*146c*/ 	.short	0x010a
        /*146e*/ 	.byte	0x3f
	.zero		1


	//   ....[115]....
        /*1470*/ 	.word	0x0002ece0
        /*1474*/ 	.word	0x00000004
        /*1478*/ 	.word	0x0002a860
        /*147c*/ 	.short	0x010a
        /*147e*/ 	.byte	0x3f
	.zero		1


	//   ....[116]....
        /*1480*/ 	.word	0x0002ed30
        /*1484*/ 	.word	0x00000003
        /*1488*/ 	.word	0x0002a860
        /*148c*/ 	.short	0x010a
        /*148e*/ 	.byte	0x3f
	.zero		1


	//   ....[117]....
        /*1490*/ 	.word	0x0002ed80
        /*1494*/ 	.word	0x00000004
        /*1498*/ 	.word	0x0002a880
        /*149c*/ 	.short	0x010a
        /*149e*/ 	.byte	0x3f
	.zero		1


	//----- nvinfo : EIATTR_NUM_MBARRIERS
	.align		4
.L_791:
        /*14a0*/ 	.byte	0x03, 0x38
        /*14a2*/ 	.short	0x0016


	//----- nvinfo : EIATTR_EXIT_INSTR_OFFSETS
	.align		4
        /*14a4*/ 	.byte	0x04, 0x1c
        /*14a6*/ 	.short	(.L_793 - .L_792)


	//   ....[0]....
.L_792:
        /*14a8*/ 	.word	0x0002aed0


	//----- nvinfo : EIATTR_MAX_THREADS
	.align		4
.L_793:
        /*14ac*/ 	.byte	0x04, 0x05
        /*14ae*/ 	.short	(.L_795 - .L_794)
.L_794:
        /*14b0*/ 	.word	0x00000180
        /*14b4*/ 	.word	0x00000001
        /*14b8*/ 	.word	0x00000001


	//----- nvinfo : EIATTR_CRS_STACK_SIZE
	.align		4
.L_795:
        /*14bc*/ 	.byte	0x04, 0x1e
        /*14be*/ 	.short	(.L_797 - .L_796)
.L_796:
        /*14c0*/ 	.word	0x00000000


	//----- nvinfo : EIATTR_CBANK_PARAM_SIZE
	.align		4
.L_797:
        /*14c4*/ 	.byte	0x03, 0x19
        /*14c6*/ 	.short	0x0af0


	//----- nvinfo : EIATTR_PARAM_CBANK
	.align		4
        /*14c8*/ 	.byte	0x04, 0x0a
        /*14ca*/ 	.short	(.L_799 - .L_798)
	.align		4
.L_798:
        /*14cc*/ 	.word	index@(.nv.constant0._ZN7cutlass13device_kernelIN5flash11enable_sm90INS1_16FlashAttnFwdSm90INS1_25CollectiveMainloopFwdSm90ILi2EN4cute5tupleIJNS5_1CILi1EEES8_S8_EEENS6_IJNS7_ILi128EEESA_NS7_ILi192EEEEEELi192ENS_12float_e4m3_tEfNS_4arch4Sm90ELb0ELb1ELb1ELb1ELb0ELb1ELb0ELb1ELb1ELb1ELb0ELb0EEENS1_21CollectiveEpilogueFwdINS6_IJSA_SB_SA_EEES9_NS_10bfloat16_tESF_Li256ELb1ELb1ELb0ELb1EEENS1_36VarlenDynamicPersistentTileSchedulerILi128ELi128ELi256ELi128ELb0ELb1ELb1ELb1ELb0ELb1EEEEEEEEEvNT_6ParamsE)
        /*14d0*/ 	.short	0x0210
        /*14d2*/ 	.short	0x0af0


	//----- nvinfo : EIATTR_SW_WAR
	.align		4
.L_799:
        /*14d4*/ 	.byte	0x04, 0x36
        /*14d6*/ 	.short	(.L_801 - .L_800)
.L_800:
        /*14d8*/ 	.word	0x00000008
.L_801:


//--------------------- .nv.info._ZN7cutlass13device_kernelIN5flash11enable_sm90INS1_16FlashAttnFwdSm90INS1_25CollectiveMainloopFwdSm90ILi2EN4cute5tupleIJNS5_1CILi1EEES8_S8_EEENS6_IJNS7_ILi128EEENS7_ILi160EEENS7_ILi192EEEEEELi192ENS_12float_e4m3_tEfNS_4arch4Sm90ELb1ELb0ELb1ELb0ELb0ELb0ELb0ELb1ELb1ELb1ELb0ELb0EEENS1_21CollectiveEpilogueFwdINS6_IJSA_SC_SB_EEES9_NS_10bfloat16_tESG_Li256ELb0ELb1ELb0ELb1EEENS1_30DynamicPersistentTileSchedulerILi256ELi128ELb0ELb1ELb1EEEEEEEEEvNT_6ParamsE --------------------------
	.section	.nv.info._ZN7cutlass13device_kernelIN5flash11enable_sm90INS1_16FlashAttnFwdSm90INS1_25CollectiveMainloopFwdSm90ILi2EN4cute5tupleIJNS5_1CILi1EEES8_S8_EEENS6_IJNS7_ILi128EEENS7_ILi160EEENS7_ILi192EEEEEELi192ENS_12float_e4m3_tEfNS_4arch4Sm90ELb1ELb0ELb1ELb0ELb0ELb0ELb0ELb1ELb1ELb1ELb0ELb0EEENS1_21CollectiveEpilogueFwdINS6_IJSA_SC_SB_EEES9_NS_10bfloat16_tESG_Li256ELb0ELb1ELb0ELb1EEENS1_30DynamicPersistentTileSchedulerILi256ELi128ELb0ELb1ELb1EEEEEEEEEvNT_6ParamsE,"",@"SHT_CUDA_INFO"
	.sectionflags	@""
	.align	4


	//----- nvinfo : EIATTR_CUDA_API_VERSION
	.align		4
        /*0000*/ 	.byte	0x04, 0x37
        /*0002*/ 	.short	(.L_803 - .L_802)
.L_802:
        /*0004*/ 	.word	0x00000082


	//----- nvinfo : EIATTR_KPARAM_INFO
	.align		4
.L_803:
        /*0008*/ 	.byte	0x04, 0x17
        /*000a*/ 	.short	(.L_805 - .L_804)
.L_804:
        /*000c*/ 	.word	0x00000000
        /*0010*/ 	.short	0x0000
        /*0012*/ 	.short	0x0070
        /*0014*/ 	.byte	0x00, 0xf0, 0x01, 0x2a


	//----- nvinfo : EIATTR_SPARSE_MMA_MASK
	.align		4
.L_805:
        /*0018*/ 	.byte	0x03, 0x50
        /*001a*/ 	.short	0x0000


	//----- nvinfo : EIATTR_MAXREG_COUNT
	.align		4
        /*001c*/ 	.byte	0x03, 0x1b
        /*001e*/ 	.short	0x00a8


	//----- nvinfo : EIATTR_NUM_BARRIERS
	.align		4
        /*0020*/ 	.byte	0x02, 0x4c
        /*0022*/ 	.byte	0x10
	.zero		1


	//----- nvinfo : EIATTR_EXTERNS
	.align		4
        /*0024*/ 	.byte	0x04, 0x0f
        /*0026*/ 	.short	(.L_807 - .L_806)


	//   ....[0]....
	.align		4
.L_806:
        /*0028*/ 	.word	index@(__assertfail)


	//----- nvinfo : EIATTR_ANNOTATIONS
	.align		4
.L_807:
        /*002c*/ 	.byte	0x04, 0x55
        /*002e*/ 	.short	(.L_809 - .L_808)


	//   ....[0]....
.L_808:
        /* <DEDUP_REMOVED lines=31> */


	//----- nvinfo : EIATTR_MERCURY_ISA_VERSION
	.align		4
.L_809:
        /*0208*/ 	.byte	0x03, 0x5f
        /*020a*/ 	.short	0x0101


	//----- nvinfo : EIATTR_INT_WARP_WIDE_INSTR_OFFSETS
	.align		4
        /*020c*/ 	.byte	0x04, 0x31
        /*020e*/ 	.short	(.L_811 - .L_810)


	//   ....[0]....
.L_810:
        /*0210*/ 	.word	0x00000130


	//   ....[1]....
        /*0214*/ 	.word	0x00000170


	//   ....[2]....
        /*0218*/ 	.word	0x000001e0


	//   ....[3]....
        /*021c*/ 	.word	0x00011950


	//   ....[4]....
        /*0220*/ 	.word	0x000119e0


	//   ....[5]....
        /*0224*/ 	.word	0x00014b40


	//   ....[6]....
        /*0228*/ 	.word	0x00014bd0


	//----- nvinfo : EIATTR_COOP_GROUP_MASK_REGIDS
	.align		4
.L_811:
        /*022c*/ 	.byte	0x04, 0x29
        /*022e*/ 	.short	(.L_813 - .L_812)


	//   ....[0]....
.L_812:
        /*0230*/ 	.word	0xffffffff


	//   ....[1]....
        /*0234*/ 	.word	0xffffffff


	//   ....[2]....
        /*0238*/ 	.word	0xffffffff


	//   ....[3]....
        /*023c*/ 	.word	0xffffffff


	//   ....[4]....
        /*0240*/ 	.word	0xffffffff


	//   ....[5]....
        /*0244*/ 	.word	0xffffffff


	//   ....[6]....
        /*0248*/ 	.word	0xffffffff


	//   ....[7]....
        /*024c*/ 	.word	0xffffffff


	//   ....[8]....
        /*0250*/ 	.word	0xffffffff


	//   ....[9]....
        /*0254*/ 	.word	0xffffffff


	//   ....[10]....
        /*0258*/ 	.word	0xffffffff


	//   ....[11]....
        /*025c*/ 	.word	0xffffffff


	//   ....[12]....
        /*0260*/ 	.word	0xffffffff


	//   ....[13]....
        /*0264*/ 	.word	0xffffffff


	//   ....[14]....
        /*0268*/ 	.word	0xffffffff


	//   ....[15]....
        /*026c*/ 	.word	0xffffffff


	//   ....[16]....
        /*0270*/ 	.word	0xffffffff


	//   ....[17]....
        /*0274*/ 	.word	0xffffffff


	//   ....[18]....
        /*0278*/ 	.word	0xffffffff


	//   ....[19]....
        /*027c*/ 	.word	0xffffffff


	//   ....[20]....
        /*0280*/ 	.word	0xffffffff


	//   ....[21]....
        /*0284*/ 	.word	0xffffffff


	//   ....[22]....
        /*0288*/ 	.word	0xffffffff


	//   ....[23]....
        /*028c*/ 	.word	0xffffffff


	//   ....[24]....
        /*0290*/ 	.word	0xffffffff


	//   ....[25]....
        /*0294*/ 	.word	0xffffffff


	//   ....[26]....
        /*0298*/ 	.word	0xffffffff


	//   ....[27]....
        /*029c*/ 	.word	0xffffffff


	//   ....[28]....
        /*02a0*/ 	.word	0xffffffff


	//   ....[29]....
        /*02a4*/ 	.word	0xffffffff


	//   ....[30]....
        /*02a8*/ 	.word	0xffffffff


	//   ....[31]....
        /*02ac*/ 	.word	0xffffffff


	//   ....[32]....
        /*02b0*/ 	.word	0xffffffff


	//   ....[33]....
        /*02b4*/ 	.word	0xffffffff


	//   ....[34]....
        /*02b8*/ 	.word	0xffffffff


	//   ....[35]....
        /*02bc*/ 	.word	0xffffffff


	//   ....[36]....
        /*02c0*/ 	.word	0xffffffff


	//   ....[37]....
        /*02c4*/ 	.word	0xffffffff


	//   ....[38]....
        /*02c8*/ 	.word	0xffffffff


	//   ....[39]....
        /*02cc*/ 	.word	0xffffffff


	//   ....[40]....
        /*02d0*/ 	.word	0xffffffff


	//   ....[41]....
        /*02d4*/ 	.word	0xffffffff


	//   ....[42]....
        /*02d8*/ 	.word	0xffffffff


	//   ....[43]....
        /*02dc*/ 	.word	0xffffffff


	//   ....[44]....
        /*02e0*/ 	.word	0xffffffff


	//   ....[45]....
        /*02e4*/ 	.word	0xffffffff


	//   ....[46]....
        /*02e8*/ 	.word	0xffffffff


	//   ....[47]....
        /*02ec*/ 	.word	0xffffffff


	//   ....[48]....
        /*02f0*/ 	.word	0xffffffff


	//   ....[49]....
        /*02f4*/ 	.word	0xffffffff


	//   ....[50]....
        /*02f8*/ 	.word	0xffffffff


	//   ....[51]....
        /*02fc*/ 	.word	0xffffffff


	//   ....[52]....
        /*0300*/ 	.word	0xffffffff


	//   ....[53]....
        /*0304*/ 	.word	0xffffffff


	//   ....[54]....
        /*0308*/ 	.word	0xffffffff


	//   ....[55]....
        /*030c*/ 	.word	0xffffffff


	//   ....[56]....
        /*0310*/ 	.word	0xffffffff


	//   ....[57]....
        /*0314*/ 	.word	0xffffffff


	//   ....[58]....
        /*0318*/ 	.word	0xffffffff


	//   ....[59]....
        /*031c*/ 	.word	0xffffffff


	//   ....[60]....
        /*0320*/ 	.word	0xffffffff


	//   ....[61]....
        /*0324*/ 	.word	0xffffffff


	//   ....[62]....
        /*0328*/ 	.word	0xffffffff


	//   ....[63]....
        /*032c*/ 	.word	0xffffffff


	//   ....[64]....
        /*0330*/ 	.word	0xffffffff


	//   ....[65]....
        /*0334*/ 	.word	0xffffffff


	//   ....[66]....
        /*0338*/ 	.word	0xffffffff


	//   ....[67]....
        /*033c*/ 	.word	0xffffffff


	//   ....[68]....
        /*0340*/ 	.word	0xffffffff


	//   ....[69]....
        /*0344*/ 	.word	0xffffffff


	//   ....[70]....
        /*0348*/ 	.word	0xffffffff


	//   ....[71]....
        /*034c*/ 	.word	0xffffffff


	//   ....[72]....
        /*0350*/ 	.word	0xffffffff


	//   ....[73]....
        /*0354*/ 	.word	0xffffffff


	//   ....[74]....
        /*0358*/ 	.word	0xffffffff


	//   ....[75]....
        /*035c*/ 	.word	0xffffffff


	//   ....[76]....
        /*0360*/ 	.word	0xffffffff


	//   ....[77]....
        /*0364*/ 	.word	0xffffffff


	//   ....[78]....
        /*0368*/ 	.word	0xffffffff


	//   ....[79]....
        /*036c*/ 	.word	0xffffffff


	//   ....[80]....
        /*0370*/ 	.word	0xffffffff


	//   ....[81]....
        /*0374*/ 	.word	0xffffffff


	//   ....[82]....
        /*0378*/ 	.word	0xffffffff


	//   ....[83]....
        /*037c*/ 	.word	0xffffffff


	//   ....[84]....
        /*0380*/ 	.word	0xffffffff


	//   ....[85]....
        /*0384*/ 	.word	0xffffffff


	//   ....[86]....
        /*0388*/ 	.word	0xffffffff


	//   ....[87]....
        /*038c*/ 	.word	0xffffffff


	//   ....[88]....
        /*0390*/ 	.word	0xffffffff


	//   ....[89]....
        /*0394*/ 	.word	0xffffffff


	//   ....[90]....
        /*0398*/ 	.word	0xffffffff


	//   ....[91]....
        /*039c*/ 	.word	0xffffffff


	//   ....[92]....
        /*03a0*/ 	.word	0xffffffff


	//   ....[93]....
        /*03a4*/ 	.word	0xffffffff


	//   ....[94]....
        /*03a8*/ 	.word	0xffffffff


	//   ....[95]....
        /*03ac*/ 	.word	0xffffffff


	//   ....[96]....
        /*03b0*/ 	.word	0xffffffff


	//   ....[97]....
        /*03b4*/ 	.word	0xffffffff


	//   ....[98]....
        /*03b8*/ 	.word	0xffffffff


	//   ....[99]....
        /*03bc*/ 	.word	0xffffffff


	//   ....[100]....
        /*03c0*/ 	.word	0xffffffff


	//   ....[101]....
        /*03c4*/ 	.word	0xffffffff


	//   ....[102]....
        /*03c8*/ 	.word	0xffffffff


	//   ....[103]....
        /*03cc*/ 	.word	0xffffffff


	//   ....[104]....
        /*03d0*/ 	.word	0xffffffff


	//   ....[105]....
        /*03d4*/ 	.word	0xffffffff


	//   ....[106]....
        /*03d8*/ 	.word	0xffffffff


	//   ....[107]....
        /*03dc*/ 	.word	0xffffffff


	//   ....[108]....
        /*03e0*/ 	.word	0x0500000f


	//   ....[109]....
        /*03e4*/ 	.word	0x0500000f


	//   ....[110]....
        /*03e8*/ 	.word	0x0500000f


	//   ....[111]....
        /*03ec*/ 	.word	0x0500000f


	//   ....[112]....
        /*03f0*/ 	.word	0x0500000f


	//   ....[113]....
        /*03f4*/ 	.word	0x0500000f


	//   ....[114]....
        /*03f8*/ 	.word	0x0500000f


	//   ....[115]....
        /*03fc*/ 	.word	0x0500000f


	//   ....[116]....
        /*0400*/ 	.word	0x0500000f


	//   ....[117]....
        /*0404*/ 	.word	0x0500000f


	//----- nvinfo : EIATTR_COOP_GROUP_INSTR_OFFSETS
	.align		4
.L_813:
        /*0408*/ 	.byte	0x04, 0x28
        /*040a*/ 	.short	(.L_815 - .L_814)


	//   ....[0]....
.L_814:
        /*040c*/ 	.word	0x00000070


	//   ....[1]....
        /*0410*/ 	.word	0x00000140


	//   ....[2]....
        /*0414*/ 	.word	0x00000190


	//   ....[3]....
        /*0418*/ 	.word	0x000003c0


	//   ....[4]....
        /*041c*/ 	.word	0x00000520


	//   ....[5]....
        /*0420*/ 	.word	0x00000640


	//   ....[6]....
        /*0424*/ 	.word	0x000007a0


	//   ....[7]....
        /*0428*/ 	.word	0x00001590


	//   ....[8]....
        /*042c*/ 	.word	0x00002cc0


	//   ....[9]....
        /*0430*/ 	.word	0x00003520


	//   ....[10]....
        /*0434*/ 	.word	0x00003a40


	//   ....[11]....
        /*0438*/ 	.word	0x00003b10


	//   ....[12]....
        /*043c*/ 	.word	0x00004810


	//   ....[13]....
        /*0440*/ 	.word	0x00004890


	//   ....[14]....
        /*0444*/ 	.word	0x000069a0


	//   ....[15]....
        /*0448*/ 	.word	0x00007860


	//   ....[16]....
        /*044c*/ 	.word	0x00007890


	//   ....[17]....
        /*0450*/ 	.word	0x00007950


	//   ....[18]....
        /*0454*/ 	.word	0x00008650


	//   ....[19]....
        /*0458*/ 	.word	0x000086e0


	//   ....[20]....
        /*045c*/ 	.word	0x0000bc10


	//   ....[21]....
        /*0460*/ 	.word	0x0000bc60


	//   ....[22]....
        /*0464*/ 	.word	0x0000bcd0


	//   ....[23]....
        /*0468*/ 	.word	0x0000bce0


	//   ....[24]....
        /*046c*/ 	.word	0x0000da90


	//   ....[25]....
        /*0470*/ 	.word	0x0000daa0


	//   ....[26]....
        /*0474*/ 	.word	0x0000dad0


	//   ....[27]....
        /*0478*/ 	.word	0x0000dae0


	//   ....[28]....
        /*047c*/ 	.word	0x0000f360


	//   ....[29]....
        /*0480*/ 	.word	0x0000f390


	//   ....[30]....
        /*0484*/ 	.word	0x0000f3c0


	//   ....[31]....
        /*0488*/ 	.word	0x0000f3f0


	//   ....[32]....
        /*048c*/ 	.word	0x0000f420


	//   ....[33]....
        /*0490*/ 	.word	0x0000f460


	//   ....[34]....
        /*0494*/ 	.word	0x0000f4a0


	//   ....[35]....
        /*0498*/ 	.word	0x0000f4c0


	//   ....[36]....
        /*049c*/ 	.word	0x0000f4e0


	//   ....[37]....
        /*04a0*/ 	.word	0x0000f520


	//   ....[38]....
        /*04a4*/ 	.word	0x0000f550


	//   ....[39]....
        /*04a8*/ 	.word	0x0000f560


	//   ....[40]....
        /*04ac*/ 	.word	0x0000f590


	//   ....[41]....
        /*04b0*/ 	.word	0x0000f5a0


	//   ....[42]....
        /*04b4*/ 	.word	0x0000f5b0


	//   ....[43]....
        /*04b8*/ 	.word	0x0000f5c0


	//   ....[44]....
        /*04bc*/ 	.word	0x0000f5e0


	//   ....[45]....
        /*04c0*/ 	.word	0x0000f5f0


	//   ....[46]....
        /*04c4*/ 	.word	0x0000f600


	//   ....[47]....
        /*04c8*/ 	.word	0x0000f630


	//   ....[48]....
        /*04cc*/ 	.word	0x0000f660


	//   ....[49]....
        /*04d0*/ 	.word	0x0000f670


	//   ....[50]....
        /*04d4*/ 	.word	0x0000f680


	//   ....[51]....
        /*04d8*/ 	.word	0x0000f690


	//   ....[52]....
        /*04dc*/ 	.word	0x0000f6a0


	//   ....[53]....
        /*04e0*/ 	.word	0x0000f6c0


	//   ....[54]....
        /*04e4*/ 	.word	0x0000f6d0


	//   ....[55]....
        /*04e8*/ 	.word	0x0000f6e0


	//   ....[56]....
        /*04ec*/ 	.word	0x0000f6f0


	//   ....[57]....
        /*04f0*/ 	.word	0x0000f700


	//   ....[58]....
        /*04f4*/ 	.word	0x0000f710


	//   ....[59]....
        /*04f8*/ 	.word	0x0000f720


	//   ....[60]....
        /*04fc*/ 	.word	0x0000f730


	//   ....[61]....
        /*0500*/ 	.word	0x0000f740


	//   ....[62]....
        /*0504*/ 	.word	0x0000f750


	//   ....[63]....
        /*0508*/ 	.word	0x0000f760


	//   ....[64]....
        /*050c*/ 	.word	0x0000f770


	//   ....[65]....
        /*0510*/ 	.word	0x0000f780


	//   ....[66]....
        /*0514*/ 	.word	0x0000f790


	//   ....[67]....
        /*0518*/ 	.word	0x0000f7a0


	//   ....[68]....
        /*051c*/ 	.word	0x0000f7b0


	//   ....[69]....
        /*0520*/ 	.word	0x0000f7c0


	//   ....[70]....
        /*0524*/ 	.word	0x0000f7d0


	//   ....[71]....
        /*0528*/ 	.word	0x0000f7e0


	//   ....[72]....
        /*052c*/ 	.word	0x0000f7f0


	//   ....[73]....
        /*0530*/ 	.word	0x0000f800


	//   ....[74]....
        /*0534*/ 	.word	0x0000f810


	//   ....[75]....
        /*0538*/ 	.word	0x0000f820


	//   ....[76]....
        /*053c*/ 	.word	0x0000fb30


	//   ....[77]....
        /*0540*/ 	.word	0x0000fb60


	//   ....[78]....
        /*0544*/ 	.word	0x0000fb90


	//   ....[79]....
        /*0548*/ 	.word	0x0000fbc0


	//   ....[80]....
        /*054c*/ 	.word	0x000100d0


	//   ....[81]....
        /*0550*/ 	.word	0x00010110


	//   ....[82]....
        /*0554*/ 	.word	0x00010210


	//   ....[83]....
        /*0558*/ 	.word	0x00010230


	//   ....[84]....
        /*055c*/ 	.word	0x00010330


	//   ....[85]....
        /*0560*/ 	.word	0x00010350


	//   ....[86]....
        /*0564*/ 	.word	0x00010460


	//   ....[87]....
        /*0568*/ 	.word	0x00010480


	//   ....[88]....
        /*056c*/ 	.word	0x00010b60


	//   ....[89]....
        /*0570*/ 	.word	0x00010b80


	//   ....[90]....
        /*0574*/ 	.word	0x00010c80


	//   ....[91]....
        /*0578*/ 	.word	0x00010ca0


	//   ....[92]....
        /*057c*/ 	.word	0x00010da0


	//   ....[93]....
        /*0580*/ 	.word	0x00010dc0


	//   ....[94]....
        /*0584*/ 	.word	0x00010ed0


	//   ....[95]....
        /*0588*/ 	.word	0x00010ef0


	//   ....[96]....
        /*058c*/ 	.word	0x00011090


	//   ....[97]....
        /*0590*/ 	.word	0x00012130


	//   ....[98]....
        /*0594*/ 	.word	0x00012e30


	//   ....[99]....
        /*0598*/ 	.word	0x00012e60


	//   ....[100]....
        /*059c*/ 	.word	0x00012f30


	//   ....[101]....
        /*05a0*/ 	.word	0x00012f40


	//   ....[102]....
        /*05a4*/ 	.word	0x00012fd0


	//   ....[103]....
        /*05a8*/ 	.word	0x00012fe0


	//   ....[104]....
        /*05ac*/ 	.word	0x00012ff0


	//   ....[105]....
        /*05b0*/ 	.word	0x00013000


	//   ....[106]....
        /*05b4*/ 	.word	0x00015aa0


	//   ....[107]....
        /*05b8*/ 	.word	0x00015c40


	//   ....[108]....
        /*05bc*/ 	.word	0x00016240


	//   ....[109]....
        /*05c0*/ 	.word	0x000163f0


	//   ....[110]....
        /*05c4*/ 	.word	0x00016450


	//   ....[111]....
        /*05c8*/ 	.word	0x000164e0


	//   ....[112]....
        /*05cc*/ 	.word	0x000165e0


	//   ....[113]....
        /*05d0*/ 	.word	0x00016640


	//   ....[114]....
        /*05d4*/ 	.word	0x00016740


	//   ....[115]....
        /*05d8*/ 	.word	0x000167a0


	//   ....[116]....
        /*05dc*/ 	.word	0x00016880


	//   ....[117]....
        /*05e0*/ 	.word	0x00016bd0


	//----- nvinfo : EIATTR_REG_RECONFIG
	.align		4
.L_815:
        /*05e4*/ 	.byte	0x01, 0x54
	.zero		2


	//----- nvinfo : EIATTR_SYSCALL_OFFSETS
	.align		4
        /*05e8*/ 	.byte	0x04, 0x46
        /*05ea*/ 	.short	(.L_817 - .L_816)


	//   ....[0]....
.L_816:
        /*05ec*/ 	.word	0x00001770


	//   ....[1]....
        /*05f0*/ 	.word	0x00011b50


	//   ....[2]....
        /*05f4*/ 	.word	0x00011ce0


	//   ....[3]....
        /*05f8*/ 	.word	0x00011e30


	//   ....[4]....
        /*05fc*/ 	.word	0x00011f70


	//   ....[5]....
        /*0600*/ 	.word	0x00012a10


	//----- nvinfo : EIATTR_MBARRIER_INSTR_OFFSETS
	.align		4
.L_817:
        /*0604*/ 	.byte	0x04, 0x39
        /*0606*/ 	.short	(.L_819 - .L_818)


	//   ....[0]....
.L_818:
        /*0608*/ 	.word	0x00000270
        /*060c*/ 	.word	0x000000ff
        /*0610*/ 	.word	0x00033400
        /*0614*/ 	.short	0x0100
        /*0616*/ 	.byte	0x08
	.zero		1


	//   ....[1]....
        /*0618*/ 	.word	0x00000280
        /*061c*/ 	.word	0x000000ff
        /*0620*/ 	.word	0x00033420
        /*0624*/ 	.short	0x0100
        /*0626*/ 	.byte	0x08
	.zero		1


	//   ....[2]....
        /*0628*/ 	.word	0x00000370
        /*062c*/ 	.word	0x000000ff
        /*0630*/ 	.word	0x00033430
        /*0634*/ 	.short	0x0100
        /*0636*/ 	.byte	0x08
	.zero		1


	//   ....[3]....
        /*0638*/ 	.word	0x00000380
        /*063c*/ 	.word	0x000000ff
        /*0640*/ 	.word	0x00033440
        /*0644*/ 	.short	0x0100
        /*0646*/ 	.byte	0x08
	.zero		1


	//   ....[4]....
        /*0648*/ 	.word	0x00000390
        /*064c*/ 	.word	0x000000ff
        /*0650*/ 	.word	0x00033438
        /*0654*/ 	.short	0x0100
        /*0656*/ 	.byte	0x08
	.zero		1


	//   ....[5]....
        /*0658*/ 	.word	0x000003a0
        /*065c*/ 	.word	0x000000ff
        /*0660*/ 	.word	0x00033448
        /*0664*/ 	.short	0x0100
        /*0666*/ 	.byte	0x08
	.zero		1


	//   ....[6]....
        /*0668*/ 	.word	0x000004d0
        /*066c*/ 	.word	0x000000ff
        /*0670*/ 	.word	0x00033450
        /*0674*/ 	.short	0x0100
        /*0676*/ 	.byte	0x08
	.zero		1


	//   ....[7]....
        /*0678*/ 	.word	0x000004e0
        /*067c*/ 	.word	0x000000ff
        /*0680*/ 	.word	0x00033460
        /*0684*/ 	.short	0x0100
        /*0686*/ 	.byte	0x08
	.zero		1


	//   ....[8]....
        /*0688*/ 	.word	0x000004f0
        /*068c*/ 	.word	0x000000ff
        /*0690*/ 	.word	0x00033458
        /*0694*/ 	.short	0x0100
        /*0696*/ 	.byte	0x08
	.zero		1


	//   ....[9]....
        /*0698*/ 	.word	0x00000500
        /*069c*/ 	.word	0x000000ff
        /*06a0*/ 	.word	0x00033468
        /*06a4*/ 	.short	0x0100
        /*06a6*/ 	.byte	0x08
	.zero		1


	//   ....[10]....
        /*06a8*/ 	.word	0x000005f0
        /*06ac*/ 	.word	0x000000ff
        /*06b0*/ 	.word	0x00033470
        /*06b4*/ 	.short	0x0100
        /*06b6*/ 	.byte	0x06
	.zero		1


	//   ....[11]....
        /*06b8*/ 	.word	0x00000600
        /*06bc*/ 	.word	0x000000ff
        /*06c0*/ 	.word	0x00033480
        /*06c4*/ 	.short	0x0100
        /*06c6*/ 	.byte	0x06
	.zero		1


	//   ....[12]....
        /*06c8*/ 	.word	0x00000610
        /*06cc*/ 	.word	0x000000ff
        /*06d0*/ 	.word	0x00033478
        /*06d4*/ 	.short	0x0100
        /*06d6*/ 	.byte	0x06
	.zero		1


	//   ....[13]....
        /*06d8*/ 	.word	0x00000620
        /*06dc*/ 	.word	0x000000ff
        /*06e0*/ 	.word	0x00033488
        /*06e4*/ 	.short	0x0100
        /*06e6*/ 	.byte	0x06
	.zero		1


	//   ....[14]....
        /*06e8*/ 	.word	0x00000750
        /*06ec*/ 	.word	0x000000ff
        /*06f0*/ 	.word	0x00033490
        /*06f4*/ 	.short	0x0100
        /*06f6*/ 	.byte	0x08
	.zero		1


	//   ....[15]....
        /*06f8*/ 	.word	0x00000760
        /*06fc*/ 	.word	0x000000ff
        /*0700*/ 	.word	0x000334a0
        /*0704*/ 	.short	0x0100
        /*0706*/ 	.byte	0x08
	.zero		1


	//   ....[16]....
        /*0708*/ 	.word	0x00000770
        /*070c*/ 	.word	0x000000ff
        /*0710*/ 	.word	0x00033498
        /*0714*/ 	.short	0x0100
        /*0716*/ 	.byte	0x08
	.zero		1


	//   ....[17]....
        /*0718*/ 	.word	0x00000780
        /*071c*/ 	.word	0x000000ff
        /*0720*/ 	.word	0x000334a8
        /*0724*/ 	.short	0x0100
        /*0726*/ 	.byte	0x08
	.zero		1


	//   ....[18]....
        /*0728*/ 	.word	0x000008b0
        /*072c*/ 	.word	0x000000ff
        /*0730*/ 	.word	0x000334b0
        /*0734*/ 	.short	0x0100
        /*0736*/ 	.byte	0x08
	.zero		1


	//   ....[19]....
        /*0738*/ 	.word	0x000008c0
        /*073c*/ 	.word	0x000000ff
        /*0740*/ 	.word	0x000334c0
        /*0744*/ 	.short	0x0100
        /*0746*/ 	.byte	0x08
	.zero		1


	//   ....[20]....
        /*0748*/ 	.word	0x000008d0
        /*074c*/ 	.word	0x000000ff
        /*0750*/ 	.word	0x000334b8
        /*0754*/ 	.short	0x0100
        /*0756*/ 	.byte	0x08
	.zero		1


	//   ....[21]....
        /*0758*/ 	.word	0x000008e0
        /*075c*/ 	.word	0x000000ff
        /*0760*/ 	.word	0x000334c8
        /*0764*/ 	.short	0x0100
        /*0766*/ 	.byte	0x08
	.zero		1


	//   ....[22]....
        /*0768*/ 	.word	0x00001ac0
        /*076c*/ 	.word	0x000000ff
        /*0770*/ 	.word	0x00033400
        /*0774*/ 	.short	0x010a
        /*0776*/ 	.byte	0x29
	.zero		1


	//   ....[23]....
        /*0778*/ 	.word	0x00001b60
        /*077c*/ 	.word	0x00000002
        /*0780*/ 	.word	0x00033430
        /*0784*/ 	.short	0x010a
        /*0786*/ 	.byte	0x3f
	.zero		1


	//   ....[24]....
        /*0788*/ 	.word	0x00001bc0
        /*078c*/ 	.word	0x00000002
        /*0790*/ 	.word	0x00033430
        /*0794*/ 	.short	0x010a
        /*0796*/ 	.byte	0x3f
	.zero		1


	//   ....[25]....
        /*0798*/ 	.word	0x00003450
        /*079c*/ 	.word	0x00000002
        /*07a0*/ 	.word	0x00000000
        /*07a4*/ 	.short	0x0101
        /*07a6*/ 	.byte	0x3f
	.zero		1


	//   ....[26]....
        /*07a8*/ 	.word	0x00005a60
        /*07ac*/ 	.word	0x000000ff
        /*07b0*/ 	.word	0x00033430
        /*07b4*/ 	.short	0x010a
        /*07b6*/ 	.byte	0x06
	.zero		1


	//   ....[27]....
        /*07b8*/ 	.word	0x00005aa0
        /*07bc*/ 	.word	0x000000ff
        /*07c0*/ 	.word	0x00033430
        /*07c4*/ 	.short	0x010a
        /*07c6*/ 	.byte	0x06
	.zero		1


	//   ....[28]....
        /*07c8*/ 	.word	0x000066e0
        /*07cc*/ 	.word	0x000000ff
        /*07d0*/ 	.word	0x00033450
        /*07d4*/ 	.short	0x010a
        /*07d6*/ 	.byte	0x06
	.zero		1


	//   ....[29]....
        /*07d8*/ 	.word	0x00006720
        /*07dc*/ 	.word	0x000000ff
        /*07e0*/ 	.word	0x00033450
        /*07e4*/ 	.short	0x010a
        /*07e6*/ 	.byte	0x06
	.zero		1


	//   ....[30]....
        /*07e8*/ 	.word	0x00009140
        /*07ec*/ 	.word	0x00000002
        /*07f0*/ 	.word	0x00000000
        /*07f4*/ 	.short	0x0101
        /*07f6*/ 	.byte	0x3f
	.zero		1


	//   ....[31]....
        /*07f8*/ 	.word	0x000095a0
        /*07fc*/ 	.word	0x000000ff
        /*0800*/ 	.word	0x00000000
        /*0804*/ 	.short	0x0101
        /*0806*/ 	.byte	0x06
	.zero		1


	//   ....[32]....
        /*0808*/ 	.word	0x00009ee0
        /*080c*/ 	.word	0x000000ff
        /*0810*/ 	.word	0x00033430
        /*0814*/ 	.short	0x010a
        /*0816*/ 	.byte	0x06
	.zero		1


	//   ....[33]....
        /*0818*/ 	.word	0x00009f20
        /*081c*/ 	.word	0x000000ff
        /*0820*/ 	.word	0x00033430
        /*0824*/ 	.short	0x010a
        /*0826*/ 	.byte	0x06
	.zero		1


	//   ....[34]....
        /*0828*/ 	.word	0x0000ab30
        /*082c*/ 	.word	0x000000ff
        /*0830*/ 	.word	0x00033450
        /*0834*/ 	.short	0x010a
        /*0836*/ 	.byte	0x06
	.zero		1


	//   ....[35]....
        /*0838*/ 	.word	0x0000ab70
        /*083c*/ 	.word	0x000000ff
        /*0840*/ 	.word	0x00033450
        /*0844*/ 	.short	0x010a
        /*0846*/ 	.byte	0x06
	.zero		1


	//   ....[36]....
        /*0848*/ 	.word	0x0000cb60
        /*084c*/ 	.word	0x00000002
        /*0850*/ 	.word	0x00000000
        /*0854*/ 	.short	0x0101
        /*0856*/ 	.byte	0x3f
	.zero		1


	//   ....[37]....
        /*0858*/ 	.word	0x0000ce70
        /*085c*/ 	.word	0x000000ff
        /*0860*/ 	.word	0x00000000
        /*0864*/ 	.short	0x0101
        /*0866*/ 	.byte	0x06
	.zero		1


	//   ....[38]....
        /*0868*/ 	.word	0x0000d6f0
        /*086c*/ 	.word	0x000000ff
        /*0870*/ 	.word	0x00033450
        /*0874*/ 	.short	0x010a
        /*0876*/ 	.byte	0x09
	.zero		1


	//   ....[39]....
        /*0878*/ 	.word	0x0000d730
        /*087c*/ 	.word	0x000000ff
        /*0880*/ 	.word	0x00033450
        /*0884*/ 	.short	0x010a
        /*0886*/ 	.byte	0x09
	.zero		1


	//   ....[40]....
        /*0888*/ 	.word	0x0000de70
        /*088c*/ 	.word	0x000000ff
        /*0890*/ 	.word	0x00000000
        /*0894*/ 	.short	0x0101
        /*0896*/ 	.byte	0x04
	.zero		1


	//   ....[41]....
        /*0898*/ 	.word	0x00010100
        /*089c*/ 	.word	0x00000003
        /*08a0*/ 	.word	0x00000000
        /*08a4*/ 	.short	0x0101
        /*08a6*/ 	.byte	0x3f
	.zero		1


	//   ....[42]....
        /*08a8*/ 	.word	0x000123a0
        /*08ac*/ 	.word	0x00000004
        /*08b0*/ 	.word	0x00033480
        /*08b4*/ 	.short	0x010a
        /*08b6*/ 	.byte	0x3f
	.zero		1


	//   ....[43]....
        /*08b8*/ 	.word	0x00012610
        /*08bc*/ 	.word	0x00000004
        /*08c0*/ 	.word	0x00033440
        /*08c4*/ 	.short	0x010a
        /*08c6*/ 	.byte	0x3f
	.zero		1


	//   ....[44]....
        /*08c8*/ 	.word	0x00013140
        /*08cc*/ 	.word	0x00000011
        /*08d0*/ 	.word	0x00033400
        /*08d4*/ 	.short	0x0107
        /*08d6*/ 	.byte	0x3f
	.zero		1


	//   ....[45]....
        /*08d8*/ 	.word	0x00013240
        /*08dc*/ 	.word	0x00000011
        /*08e0*/ 	.word	0x00033400
        /*08e4*/ 	.short	0x0101
        /*08e6*/ 	.byte	0x3f
	.zero		1


	//   ....[46]....
        /*08e8*/ 	.word	0x00013260
        /*08ec*/ 	.word	0x00000011
        /*08f0*/ 	.word	0x00033420
        /*08f4*/ 	.short	0x010a
        /*08f6*/ 	.byte	0x3f
	.zero		1


	//   ....[47]....
        /*08f8*/ 	.word	0x00013570
        /*08fc*/ 	.word	0x00000006
        /*0900*/ 	.word	0x00033480
        /*0904*/ 	.short	0x010a
        /*0906*/ 	.byte	0x3f
	.zero		1


	//   ....[48]....
        /*0908*/ 	.word	0x000139c0
        /*090c*/ 	.word	0x00000006
        /*0910*/ 	.word	0x00033440
        /*0914*/ 	.short	0x010a
        /*0916*/ 	.byte	0x3f
	.zero		1


	//   ....[49]....
        /*0918*/ 	.word	0x00013e70
        /*091c*/ 	.word	0x00000003
        /*0920*/ 	.word	0x00033470
        /*0924*/ 	.short	0x010a
        /*0926*/ 	.byte	0x3f
	.zero		1


	//   ....[50]....
        /*0928*/ 	.word	0x00013ee0
        /*092c*/ 	.word	0x00000003
        /*0930*/ 	.word	0x00033460
        /*0934*/ 	.short	0x010a
        /*0936*/ 	.byte	0x3f
	.zero		1


	//   ....[51]....
        /*0938*/ 	.word	0x00014a20
        /*093c*/ 	.word	0x00000003
        /*0940*/ 	.word	0x00033450
        /*0944*/ 	.short	0x0101
        /*0946*/ 	.byte	0x3f
	.zero		1


	//   ....[52]....
        /*0948*/ 	.word	0x00014aa0
        /*094c*/ 	.word	0x00000003
        /*0950*/ 	.word	0x00000000
        /*0954*/ 	.short	0x0101
        /*0956*/ 	.byte	0x3f
	.zero		1


	//   ....[53]....
        /*0958*/ 	.word	0x00014cd0
        /*095c*/ 	.word	0x00000000
        /*0960*/ 	.word	0x00033470
        /*0964*/ 	.short	0x010a
        /*0966*/ 	.byte	0x3f
	.zero		1


	//   ....[54]....
        /*0968*/ 	.word	0x00014d40
        /*096c*/ 	.word	0x00000000
        /*0970*/ 	.word	0x00033460
        /*0974*/ 	.short	0x010a
        /*0976*/ 	.byte	0x3f
	.zero		1


	//   ....[55]....
        /*0978*/ 	.word	0x000158b0
        /*097c*/ 	.word	0x00000000
        /*0980*/ 	.word	0x00033450
        /*0984*/ 	.short	0x0101
        /*0986*/ 	.byte	0x3f
	.zero		1


	//   ....[56]....
        /*0988*/ 	.word	0x00015900
        /*098c*/ 	.word	0x00000002
        /*0990*/ 	.word	0x00000000
        /*0994*/ 	.short	0x0101
        /*0996*/ 	.byte	0x3f
	.zero		1


	//   ....[57]....
        /*0998*/ 	.word	0x00015bc0
        /*099c*/ 	.word	0x00000000
        /*09a0*/ 	.word	0x00033420
        /*09a4*/ 	.short	0x010a
        /*09a6*/ 	.byte	0x3f
	.zero		1


	//   ....[58]....
        /*09a8*/ 	.word	0x00015d80
        /*09ac*/ 	.word	0x00000006
        /*09b0*/ 	.word	0x00000000
        /*09b4*/ 	.short	0x010a
        /*09b6*/ 	.byte	0x3f
	.zero		1


	//   ....[59]....
        /*09b8*/ 	.word	0x00015df0
        /*09bc*/ 	.word	0x00000007
        /*09c0*/ 	.word	0x00000000
        /*09c4*/ 	.short	0x010a
        /*09c6*/ 	.byte	0x3f
	.zero		1


	//   ....[60]....
        /*09c8*/ 	.word	0x00015e50
        /*09cc*/ 	.word	0x00000004
        /*09d0*/ 	.word	0x00033460
        /*09d4*/ 	.short	0x010a
        /*09d6*/ 	.byte	0x3f
	.zero		1


	//   ....[61]....
        /*09d8*/ 	.word	0x00015ea0
        /*09dc*/ 	.word	0x00000003
        /*09e0*/ 	.word	0x00033460
        /*09e4*/ 	.short	0x010a
        /*09e6*/ 	.byte	0x3f
	.zero		1


	//   ....[62]....
        /*09e8*/ 	.word	0x00015ee0
        /*09ec*/ 	.word	0x00000004
        /*09f0*/ 	.word	0x00033480
        /*09f4*/ 	.short	0x010a
        /*09f6*/ 	.byte	0x3f
	.zero		1


	//   ....[63]....
        /*09f8*/ 	.word	0x00015f00
        /*09fc*/ 	.word	0x00000003
        /*0a00*/ 	.word	0x00033480
        /*0a04*/ 	.short	0x010a
        /*0a06*/ 	.byte	0x3f
	.zero		1


	//   ....[64]....
        /*0a08*/ 	.word	0x00015f70
        /*0a0c*/ 	.word	0x00000003
        /*0a10*/ 	.word	0x00033400
        /*0a14*/ 	.short	0x010a
        /*0a16*/ 	.byte	0x3f
	.zero		1


	//   ....[65]....
        /*0a18*/ 	.word	0x00015fc0
        /*0a1c*/ 	.word	0x00000002
        /*0a20*/ 	.word	0x00033430
        /*0a24*/ 	.short	0x010a
        /*0a26*/ 	.byte	0x3f
	.zero		1


	//   ....[66]....
        /*0a28*/ 	.word	0x00016020
        /*0a2c*/ 	.word	0x00000007
        /*0a30*/ 	.word	0x00033430
        /*0a34*/ 	.short	0x010a
        /*0a36*/ 	.byte	0x3f
	.zero		1


	//   ....[67]....
        /*0a38*/ 	.word	0x00016080
        /*0a3c*/ 	.word	0x00000007
        /*0a40*/ 	.word	0x00033450
        /*0a44*/ 	.short	0x010a
        /*0a46*/ 	.byte	0x3f
	.zero		1


	//   ....[68]....
        /*0a48*/ 	.word	0x000160e0
        /*0a4c*/ 	.word	0x00000007
        /*0a50*/ 	.word	0x00033430
        /*0a54*/ 	.short	0x010a
        /*0a56*/ 	.byte	0x3f
	.zero		1


	//   ....[69]....
        /*0a58*/ 	.word	0x00016140
        /*0a5c*/ 	.word	0x00000007
        /*0a60*/ 	.word	0x00033450
        /*0a64*/ 	.short	0x010a
        /*0a66*/ 	.byte	0x3f
	.zero		1


	//   ....[70]....
        /*0a68*/ 	.word	0x000161a0
        /*0a6c*/ 	.word	0x00000005
        /*0a70*/ 	.word	0x00033450
        /*0a74*/ 	.short	0x010a
        /*0a76*/ 	.byte	0x3f
	.zero		1


	//   ....[71]....
        /*0a78*/ 	.word	0x000162f0
        /*0a7c*/ 	.word	0x00000004
        /*0a80*/ 	.word	0x00033480
        /*0a84*/ 	.short	0x010a
        /*0a86*/ 	.byte	0x3f
	.zero		1


	//   ....[72]....
        /*0a88*/ 	.word	0x00016340
        /*0a8c*/ 	.word	0x00000004
        /*0a90*/ 	.word	0x00033440
        /*0a94*/ 	.short	0x010a
        /*0a96*/ 	.byte	0x3f
	.zero		1


	//   ....[73]....
        /*0a98*/ 	.word	0x000168c0
        /*0a9c*/ 	.word	0x00000011
        /*0aa0*/ 	.word	0x00033420
        /*0aa4*/ 	.short	0x010a
        /*0aa6*/ 	.byte	0x3f
	.zero		1


	//   ....[74]....
        /*0aa8*/ 	.word	0x00016910
        /*0aac*/ 	.word	0x00000006
        /*0ab0*/ 	.word	0x00033480
        /*0ab4*/ 	.short	0x010a
        /*0ab6*/ 	.byte	0x3f
	.zero		1


	//   ....[75]....
        /*0ab8*/ 	.word	0x00016960
        /*0abc*/ 	.word	0x00000006
        /*0ac0*/ 	.word	0x00033440
        /*0ac4*/ 	.short	0x010a
        /*0ac6*/ 	.byte	0x3f
	.zero		1


	//   ....[76]....
        /*0ac8*/ 	.word	0x000169b0
        /*0acc*/ 	.word	0x00000003
        /*0ad0*/ 	.word	0x00033470
        /*0ad4*/ 	.short	0x010a
        /*0ad6*/ 	.byte	0x3f
	.zero		1


	//   ....[77]....
        /*0ad8*/ 	.word	0x00016a00
        /*0adc*/ 	.word	0x00000003
        /*0ae0*/ 	.word	0x00033460
        /*0ae4*/ 	.short	0x010a
        /*0ae6*/ 	.byte	0x3f
	.zero		1


	//   ....[78]....
        /*0ae8*/ 	.word	0x00016a50
        /*0aec*/ 	.word	0x00000000
        /*0af0*/ 	.word	0x00033470
        /*0af4*/ 	.short	0x010a
        /*0af6*/ 	.byte	0x3f
	.zero		1


	//   ....[79]....
        /*0af8*/ 	.word	0x00016aa0
        /*0afc*/ 	.word	0x00000000
        /*0b00*/ 	.word	0x00033460
        /*0b04*/ 	.short	0x010a
        /*0b06*/ 	.byte	0x3f
	.zero		1


	//   ....[80]....
        /*0b08*/ 	.word	0x00016af0
        /*0b0c*/ 	.word	0x00000000
        /*0b10*/ 	.word	0x00033420
        /*0b14*/ 	.short	0x010a
        /*0b16*/ 	.byte	0x3f
	.zero		1


	//   ....[81]....
        /*0b18*/ 	.word	0x00016c90
        /*0b1c*/ 	.word	0x00000006
        /*0b20*/ 	.word	0x00000000
        /*0b24*/ 	.short	0x010a
        /*0b26*/ 	.byte	0x3f
	.zero		1


	//   ....[82]....
        /*0b28*/ 	.word	0x00016ce0
        /*0b2c*/ 	.word	0x00000007
        /*0b30*/ 	.word	0x00000000
        /*0b34*/ 	.short	0x010a
        /*0b36*/ 	.byte	0x3f
	.zero		1


	//   ....[83]....
        /*0b38*/ 	.word	0x00016d30
        /*0b3c*/ 	.word	0x00000004
        /*0b40*/ 	.word	0x00033460
        /*0b44*/ 	.short	0x010a
        /*0b46*/ 	.byte	0x3f
	.zero		1


	//   ....[84]....
        /*0b48*/ 	.word	0x00016d80
        /*0b4c*/ 	.word	0x00000003
        /*0b50*/ 	.word	0x00033460
        /*0b54*/ 	.short	0x010a
        /*0b56*/ 	.byte	0x3f
	.zero		1


	//   ....[85]....
        /*0b58*/ 	.word	0x00016dd0
        /*0b5c*/ 	.word	0x00000004
        /*0b60*/ 	.word	0x00033480
        /*0b64*/ 	.short	0x010a
        /*0b66*/ 	.byte	0x3f
	.zero		1


	//----- nvinfo : EIATTR_NUM_MBARRIERS
	.align		4
.L_819:
        /*0b68*/ 	.byte	0x03, 0x38
        /*0b6a*/ 	.short	0x0016


	//----- nvinfo : EIATTR_EXIT_INSTR_OFFSETS
	.align		4
        /*0b6c*/ 	.byte	0x04, 0x1c
        /*0b6e*/ 	.short	(.L_821 - .L_820)


	//   ....[0]....
.L_820:
        /*0b70*/ 	.word	0x00000a40


	//   ....[1]....
        /*0b74*/ 	.word	0x00011030


	//   ....[2]....
        /*0b78*/ 	.word	0x00015f50


	//----- nvinfo : EIATTR_MAX_THREADS
	.align		4
.L_821:
        /*0b7c*/ 	.byte	0x04, 0x05
        /*0b7e*/ 	.short	(.L_823 - .L_822)
.L_822:
        /*0b80*/ 	.word	0x00000180
        /*0b84*/ 	.word	0x00000001
        /*0b88*/ 	.word	0x00000001


	//----- nvinfo : EIATTR_CRS_STACK_SIZE
	.align		4
.L_823:
        /*0b8c*/ 	.byte	0x04, 0x1e
        /*0b8e*/ 	.short	(.L_825 - .L_824)
.L_824:
        /*0b90*/ 	.word	0x00000000


	//----- nvinfo : EIATTR_CBANK_PARAM_SIZE
	.align		4
.L_825:
        /*0b94*/ 	.byte	0x03, 0x19
        /*0b96*/ 	.short	0x0af0


	//----- nvinfo : EIATTR_PARAM_CBANK
	.align		4
        /*0b98*/ 	.byte	0x04, 0x0a
        /*0b9a*/ 	.short	(.L_827 - .L_826)
	.align		4
.L_826:
        /*0b9c*/ 	.word	index@(.nv.constant0._ZN7cutlass13device_kernelIN5flash11enable_sm90INS1_16FlashAttnFwdSm90INS1_25CollectiveMainloopFwdSm90ILi2EN4cute5tupleIJNS5_1CILi1EEES8_S8_EEENS6_IJNS7_ILi128EEENS7_ILi160EEENS7_ILi192EEEEEELi192ENS_12float_e4m3_tEfNS_4arch4Sm90ELb1ELb0ELb1ELb0ELb0ELb0ELb0ELb1ELb1ELb1ELb0ELb0EEENS1_21CollectiveEpilogueFwdINS6_IJSA_SC_SB_EEES9_NS_10bfloat16_tESG_Li256ELb0ELb1ELb0ELb1EEENS1_30DynamicPersistentTileSchedulerILi256ELi128ELb0ELb1ELb1EEEEEEEEEvNT_6ParamsE)
        /*0ba0*/ 	.short	0x0210
        /*0ba2*/ 	.short	0x0af0


	//----- nvinfo : EIATTR_SW_WAR
	.align		4
.L_827:
        /*0ba4*/ 	.byte	0x04, 0x36
        /*0ba6*/ 	.short	(.L_829 - .L_828)
.L_828:
        /*0ba8*/ 	.word	0x00000008
.L_829:


//--------------------- .nv.info._ZN7cutlass13device_kernelIN5flash11enable_sm90INS1_16FlashAttnFwdSm90INS1_25CollectiveMainloopFwdSm90ILi2EN4cute5tupleIJNS5_1CILi1EEES8_S8_EEENS6_IJNS7_ILi128EEENS7_ILi160EEENS7_ILi192EEEEEELi192ENS_12float_e4m3_tEfNS_4arch4Sm90ELb1ELb0ELb1ELb1ELb0ELb0ELb0ELb1ELb1ELb1ELb0ELb0EEENS1_21CollectiveEpilogueFwdINS6_IJSA_SC_SB_EEES9_NS_10bfloat16_tESG_Li256ELb1ELb1ELb0ELb1EEENS1_36VarlenDynamicPersistentTileSchedulerILi128ELi160ELi256ELi128ELb0ELb1ELb1ELb1ELb1ELb1EEEEEEEEEvNT_6ParamsE --------------------------
	.section	.nv.info._ZN7cutlass13device_kernelIN5flash11enable_sm90INS1_16FlashAttnFwdSm90INS1_25CollectiveMainloopFwdSm90ILi2EN4cute5tupleIJNS5_1CILi1EEES8_S8_EEENS6_IJNS7_ILi128EEENS7_ILi160EEENS7_ILi192EEEEEELi192ENS_12float_e4m3_tEfNS_4arch4Sm90ELb1ELb0ELb1ELb1ELb0ELb0ELb0ELb1ELb1ELb1ELb0ELb0EEENS1_21CollectiveEpilogueFwdINS6_IJSA_SC_SB_EEES9_NS_10bfloat16_tESG_Li256ELb1ELb1ELb0ELb1EEENS1_36VarlenDynamicPersistentTileSchedulerILi128ELi160ELi256ELi128ELb0ELb1ELb1ELb1ELb1ELb1EEEEEEEEEvNT_6ParamsE,"",@"SHT_CUDA_INFO"
	.sectionflags	@""
	.align	4


	//----- nvinfo : EIATTR_CUDA_API_VERSION
	.align		4
        /*0000*/ 	.byte	0x04, 0x37
        /*0002*/ 	.short	(.L_831 - .L_830)
.L_830:
        /*0004*/ 	.word	0x00000082


	//----- nvinfo : EIATTR_KPARAM_INFO
	.align		4
.L_831:
        /*0008*/ 	.byte	0x04, 0x17
        /*000a*/ 	.short	(.L_833 - .L_832)
.L_832:
        /*000c*/ 	.word	0x00000000
        /*0010*/ 	.short	0x0000
        /*0012*/ 	.short	0x0070
        /*0014*/ 	.byte	0x00, 0xf0, 0x01, 0x2a


	//----- nvinfo : EIATTR_SPARSE_MMA_MASK
	.align		4
.L_833:
        /*0018*/ 	.byte	0x03, 0x50
        /*001a*/ 	.short	0x0000


	//----- nvinfo : EIATTR_MAXREG_COUNT
	.align		4
        /*001c*/ 	.byte	0x03, 0x1b
        /*001e*/ 	.short	0x00a8


	//----- nvinfo : EIATTR_NUM_BARRIERS
	.align		4
        /*0020*/ 	.byte	0x02, 0x4c
        /*0022*/ 	.byte	0x10
	.zero		1


	//----- nvinfo : EIATTR_EXTERNS
	.align		4
        /*0024*/ 	.byte	0x04, 0x0f
        /*0026*/ 	.short	(.L_835 - .L_834)


	//   ....[0]....
	.align		4
.L_834:
        /*0028*/ 	.word	index@(__assertfail)


	//----- nvinfo : EIATTR_ANNOTATIONS
	.align		4
.L_835:
        /*002c*/ 	.byte	0x04, 0x55
        /*002e*/ 	.short	(.L_837 - .L_836)


	//   ....[0]....
.L_836:
        /* <DEDUP_REMOVED lines=41> */


	//----- nvinfo : EIATTR_MERCURY_ISA_VERSION
	.align		4
.L_837:
        /*02b0*/ 	.byte	0x03, 0x5f
        /*02b2*/ 	.short	0x0101


	//----- nvinfo : EIATTR_UNUSED_LOAD_BYTE_OFFSET
	.align		4
        /*02b4*/ 	.byte	0x04, 0x44
        /*02b6*/ 	.short	(.L_839 - .L_838)


	//   ....[0]....
.L_838:
        /*02b8*/ 	.word	0x00000a40
        /*02bc*/ 	.word	0x0000fff0


	//   ....[1]....
        /*02c0*/ 	.word	0x0000e500
        /*02c4*/ 	.word	0x0000fff0


	//----- nvinfo : EIATTR_INT_WARP_WIDE_INSTR_OFFSETS
	.align		4
.L_839:
        /*02c8*/ 	.byte	0x04, 0x31
        /*02ca*/ 	.short	(.L_841 - .L_840)


	//   ....[0]....
.L_840:
        /*02cc*/ 	.word	0x00000130


	//   ....[1]....
        /*02d0*/ 	.word	0x00000170


	//   ....[2]....
        /*02d4*/ 	.word	0x000001e0


	//   ....[3]....
        /*02d8*/ 	.word	0x00012c40


	//   ....[4]....
        /*02dc*/ 	.word	0x00012cd0


	//   ....[5]....
        /*02e0*/ 	.word	0x00015e60


	//   ....[6]....
        /*02e4*/ 	.word	0x00015ef0


	//----- nvinfo : EIATTR_COOP_GROUP_MASK_REGIDS
	.align		4
.L_841:
        /*02e8*/ 	.byte	0x04, 0x29
        /*02ea*/ 	.short	(.L_843 - .L_842)


	//   ....[0]....
.L_842:
        /*02ec*/ 	.word	0xffffffff


	//   ....[1]....
        /*02f0*/ 	.word	0xffffffff


	//   ....[2]....
        /*02f4*/ 	.word	0xffffffff


	//   ....[3]....
        /*02f8*/ 	.word	0xffffffff


	//   ....[4]....
        /*02fc*/ 	.word	0xffffffff


	//   ....[5]....
        /*0300*/ 	.word	0xffffffff


	//   ....[6]....
        /*0304*/ 	.word	0xffffffff


	//   ....[7]....
        /*0308*/ 	.word	0xffffffff


	//   ....[8]....
        /*030c*/ 	.word	0xffffffff


	//   ....[9]....
        /*0310*/ 	.word	0xffffffff


	//   ....[10]....
        /*0314*/ 	.word	0xffffffff


	//   ....[11]....
        /*0318*/ 	.word	0xffffffff


	//   ....[12]....
        /*031c*/ 	.word	0xffffffff


	//   ....[13]....
        /*0320*/ 	.word	0xffffffff


	//   ....[14]....
        /*0324*/ 	.word	0xffffffff


	//   ....[15]....
        /*0328*/ 	.word	0xffffffff


	//   ....[16]....
        /*032c*/ 	.word	0xffffffff


	//   ....[17]....
        /*0330*/ 	.word	0xffffffff


	//   ....[18]....
        /*0334*/ 	.word	0xffffffff


	//   ....[19]....
        /*0338*/ 	.word	0xffffffff


	//   ....[20]....
        /*033c*/ 	.word	0xffffffff


	//   ....[21]....
        /*0340*/ 	.word	0xffffffff


	//   ....[22]....
        /*0344*/ 	.word	0xffffffff


	//   ....[23]....
        /*0348*/ 	.word	0xffffffff


	//   ....[24]....
        /*034c*/ 	.word	0xffffffff


	//   ....[25]....
        /*0350*/ 	.word	0xffffffff


	//   ....[26]....
        /*0354*/ 	.word	0xffffffff


	//   ....[27]....
        /*0358*/ 	.word	0xffffffff


	//   ....[28]....
        /*035c*/ 	.word	0xffffffff


	//   ....[29]....
        /*0360*/ 	.word	0xffffffff


	//   ....[30]....
        /*0364*/ 	.word	0xffffffff


	//   ....[31]....
        /*0368*/ 	.word	0xffffffff


	//   ....[32]....
        /*036c*/ 	.word	0xffffffff


	//   ....[33]....
        /*0370*/ 	.word	0xffffffff


	//   ....[34]....
        /*0374*/ 	.word	0xffffffff


	//   ....[35]....
        /*0378*/ 	.word	0xffffffff


	//   ....[36]....
        /*037c*/ 	.word	0xffffffff


	//   ....[37]....
        /*0380*/ 	.word	0xffffffff


	//   ....[38]....
        /*0384*/ 	.word	0xffffffff


	//   ....[39]....
        /*0388*/ 	.word	0xffffffff


	//   ....[40]....
        /*038c*/ 	.word	0xffffffff


	//   ....[41]....
        /*0390*/ 	.word	0xffffffff


	//   ....[42]....
        /*0394*/ 	.word	0xffffffff


	//   ....[43]....
        /*0398*/ 	.word	0xffffffff


	//   ....[44]....
        /*039c*/ 	.word	0xffffffff


	//   ....[45]....
        /*03a0*/ 	.word	0xffffffff


	//   ....[46]....
        /*03a4*/ 	.word	0xffffffff


	//   ....[47]....
        /*03a8*/ 	.word	0xffffffff


	//   ....[48]....
        /*03ac*/ 	.word	0xffffffff


	//   ....[49]....
        /*03b0*/ 	.word	0xffffffff


	//   ....[50]....
        /*03b4*/ 	.word	0xffffffff


	//   ....[51]....
        /*03b8*/ 	.word	0xffffffff


	//   ....[52]....
        /*03bc*/ 	.word	0xffffffff


	//   ....[53]....
        /*03c0*/ 	.word	0xffffffff


	//   ....[54]....
        /*03c4*/ 	.word	0xffffffff


	//   ....[55]....
        /*03c8*/ 	.word	0xffffffff


	//   ....[56]....
        /*03cc*/ 	.word	0xffffffff


	//   ....[57]....
        /*03d0*/ 	.word	0xffffffff


	//   ....[58]....
        /*03d4*/ 	.word	0xffffffff


	//   ....[59]....
        /*03d8*/ 	.word	0xffffffff


	//   ....[60]....
        /*03dc*/ 	.word	0xffffffff


	//   ....[61]....
        /*03e0*/ 	.word	0xffffffff


	//   ....[62]....
        /*03e4*/ 	.word	0xffffffff


	//   ....[63]....
        /*03e8*/ 	.word	0xffffffff


	//   ....[64]....
        /*03ec*/ 	.word	0xffffffff


	//   ....[65]....
        /*03f0*/ 	.word	0xffffffff


	//   ....[66]....
        /*03f4*/ 	.word	0xffffffff


	//   ....[67]....
        /*03f8*/ 	.word	0xffffffff


	//   ....[68]....
        /*03fc*/ 	.word	0xffffffff


	//   ....[69]....
        /*0400*/ 	.word	0xffffffff


	//   ....[70]....
        /*0404*/ 	.word	0xffffffff


	//   ....[71]....
        /*0408*/ 	.word	0xffffffff


	//   ....[72]....
        /*040c*/ 	.word	0xffffffff


	//   ....[73]....
        /*0410*/ 	.word	0xffffffff


	//   ....[74]....
        /*0414*/ 	.word	0xffffffff


	//   ....[75]....
        /*0418*/ 	.word	0xffffffff


	//   ....[76]....
        /*041c*/ 	.word	0xffffffff


	//   ....[77]....
        /*0420*/ 	.word	0xffffffff


	//   ....[78]....
        /*0424*/ 	.word	0xffffffff


	//   ....[79]....
        /*0428*/ 	.word	0xffffffff


	//   ....[80]....
        /*042c*/ 	.word	0xffffffff


	//   ....[81]....
        /*0430*/ 	.word	0xffffffff


	//   ....[82]....
        /*0434*/ 	.word	0xffffffff


	//   ....[83]....
        /*0438*/ 	.word	0xffffffff


	//   ....[84]....
        /*043c*/ 	.word	0xffffffff


	//   ....[85]....
        /*0440*/ 	.word	0xffffffff


	//   ....[86]....
        /*0444*/ 	.word	0xffffffff


	//   ....[87]....
        /*0448*/ 	.word	0xffffffff


	//   ....[88]....
        /*044c*/ 	.word	0xffffffff


	//   ....[89]....
        /*0450*/ 	.word	0xffffffff


	//   ....[90]....
        /*0454*/ 	.word	0xffffffff


	//   ....[91]....
        /*0458*/ 	.word	0xffffffff


	//   ....[92]....
        /*045c*/ 	.word	0xffffffff


	//   ....[93]....
        /*0460*/ 	.word	0xffffffff


	//   ....[94]....
        /*0464*/ 	.word	0xffffffff


	//   ....[95]....
        /*0468*/ 	.word	0xffffffff


	//   ....[96]....
        /*046c*/ 	.word	0xffffffff


	//   ....[97]....
        /*0470*/ 	.word	0xffffffff


	//   ....[98]....
        /*0474*/ 	.word	0xffffffff


	//   ....[99]....
        /*0478*/ 	.word	0xffffffff


	//   ....[100]....
        /*047c*/ 	.word	0xffffffff


	//   ....[101]....
        /*0480*/ 	.word	0xffffffff


	//   ....[102]....
        /*0484*/ 	.word	0xffffffff


	//   ....[103]....
        /*0488*/ 	.word	0xffffffff


	//   ....[104]....
        /*048c*/ 	.word	0xffffffff


	//   ....[105]....
        /*0490*/ 	.word	0xffffffff


	//   ....[106]....
        /*0494*/ 	.word	0xffffffff


	//   ....[107]....
        /*0498*/ 	.word	0xffffffff


	//   ....[108]....
        /*049c*/ 	.word	0xffffffff


	//   ....[109]....
        /*04a0*/ 	.word	0xffffffff


	//   ....[110]....
        /*04a4*/ 	.word	0xffffffff


	//   ....[111]....
        /*04a8*/ 	.word	0xffffffff


	//   ....[112]....
        /*04ac*/ 	.word	0xffffffff


	//   ....[113]....
        /*04b0*/ 	.word	0xffffffff


	//   ....[114]....
        /*04b4*/ 	.word	0xffffffff


	//   ....[115]....
        /*04b8*/ 	.word	0xffffffff


	//   ....[116]....
        /*04bc*/ 	.word	0xffffffff


	//   ....[117]....
        /*04c0*/ 	.word	0xffffffff


	//   ....[118]....
        /*04c4*/ 	.word	0xffffffff


	//   ....[119]....
        /*04c8*/ 	.word	0xffffffff


	//   ....[120]....
        /*04cc*/ 	.word	0xffffffff


	//   ....[121]....
        /*04d0*/ 	.word	0xffffffff


	//   ....[122]....
        /*04d4*/ 	.word	0xffffffff


	//   ....[123]....
        /*04d8*/ 	.word	0xffffffff


	//   ....[124]....
        /*04dc*/ 	.word	0xffffffff


	//   ....[125]....
        /*04e0*/ 	.word	0xffffffff


	//   ....[126]....
        /*04e4*/ 	.word	0xffffffff


	//   ....[127]....
        /*04e8*/ 	.word	0xffffffff


	//   ....[128]....
        /*04ec*/ 	.word	0xffffffff


	//   ....[129]....
        /*04f0*/ 	.word	0xffffffff


	//   ....[130]....
        /*04f4*/ 	.word	0xffffffff


	//   ....[131]....
        /*04f8*/ 	.word	0xffffffff


	//   ....[132]....
        /*04fc*/ 	.word	0xffffffff


	//   ....[133]....
        /*0500*/ 	.word	0xffffffff


	//   ....[134]....
        /*0504*/ 	.word	0xffffffff


	//   ....[135]....
        /*0508*/ 	.word	0xffffffff


	//   ....[136]....
        /*050c*/ 	.word	0xffffffff


	//   ....[137]....
        /*0510*/ 	.word	0xffffffff


	//   ....[138]....
        /*0514*/ 	.word	0xffffffff


	//   ....[139]....
        /*0518*/ 	.word	0x0500000f


	//   ....[140]....
        /*051c*/ 	.word	0x0500000f


	//   ....[141]....
        /*0520*/ 	.word	0x0500000f


	//   ....[142]....
        /*0524*/ 	.word	0x0500000f


	//   ....[143]....
        /*0528*/ 	.word	0x0500000f


	//   ....[144]....
        /*052c*/ 	.word	0x0500000f


	//   ....[145]....
        /*0530*/ 	.word	0x0500000f


	//   ....[146]....
        /*0534*/ 	.word	0x0500000f


	//   ....[147]....
        /*0538*/ 	.word	0x0500000f


	//   ....[148]....
        /*053c*/ 	.word	0x0500000f


	//----- nvinfo : EIATTR_COOP_GROUP_INSTR_OFFSETS
	.align		4
.L_843:
        /*0540*/ 	.byte	0x04, 0x28
        /*0542*/ 	.short	(.L_845 - .L_844)


	//   ....[0]....
.L_844:
        /*0544*/ 	.word	0x00000070


	//   ....[1]....
        /*0548*/ 	.word	0x00000140


	//   ....[2]....
        /*054c*/ 	.word	0x00000190


	//   ....[3]....
        /*0550*/ 	.word	0x000003c0


	//   ....[4]....
        /*0554*/ 	.word	0x00000520


	//   ....[5]....
        /*0558*/ 	.word	0x00000640


	//   ....[6]....
        /*055c*/ 	.word	0x000007a0


	//   ....[7]....
        /*0560*/ 	.word	0x00001760


	//   ....[8]....
        /*0564*/ 	.word	0x00002ea0


	//   ....[9]....
        /*0568*/ 	.word	0x00002ec0


	//   ....[10]....
        /*056c*/ 	.word	0x00003c10


	//   ....[11]....
        /*0570*/ 	.word	0x00003c70


	//   ....[12]....
        /*0574*/ 	.word	0x00004950


	//   ....[13]....
        /*0578*/ 	.word	0x000049d0


	//   ....[14]....
        /*057c*/ 	.word	0x00006af0


	//   ....[15]....
        /*0580*/ 	.word	0x00006cb0


	//   ....[16]....
        /*0584*/ 	.word	0x00007a30


	//   ....[17]....
        /*0588*/ 	.word	0x00007b10


	//   ....[18]....
        /*058c*/ 	.word	0x000087a0


	//   ....[19]....
        /*0590*/ 	.word	0x00008830


	//   ....[20]....
        /*0594*/ 	.word	0x0000bd60


	//   ....[21]....
        /*0598*/ 	.word	0x0000bdb0


	//   ....[22]....
        /*059c*/ 	.word	0x0000be20


	//   ....[23]....
        /*05a0*/ 	.word	0x0000be30


	//   ....[24]....
        /*05a4*/ 	.word	0x0000dbb0


	//   ....[25]....
        /*05a8*/ 	.word	0x0000dbc0


	//   ....[26]....
        /*05ac*/ 	.word	0x0000dbf0


	//   ....[27]....
        /*05b0*/ 	.word	0x0000dc00


	//   ....[28]....
        /*05b4*/ 	.word	0x0000f060


	//   ....[29]....
        /*05b8*/ 	.word	0x0000f090


	//   ....[30]....
        /*05bc*/ 	.word	0x0000f0c0


	//   ....[31]....
        /*05c0*/ 	.word	0x0000f0f0


	//   ....[32]....
        /*05c4*/ 	.word	0x0000f120


	//   ....[33]....
        /*05c8*/ 	.word	0x0000f140


	//   ....[34]....
        /*05cc*/ 	.word	0x0000f150


	//   ....[35]....
        /*05d0*/ 	.word	0x0000f160


	//   ....[36]....
        /*05d4*/ 	.word	0x0000f170


	//   ....[37]....
        /*05d8*/ 	.word	0x0000f180


	//   ....[38]....
        /*05dc*/ 	.word	0x0000f190


	//   ....[39]....
        /*05e0*/ 	.word	0x0000f1c0


	//   ....[40]....
        /*05e4*/ 	.word	0x0000f1f0


	//   ....[41]....
        /*05e8*/ 	.word	0x0000f220


	//   ....[42]....
        /*05ec*/ 	.word	0x0000f250


	//   ....[43]....
        /*05f0*/ 	.word	0x0000f260


	//   ....[44]....
        /*05f4*/ 	.word	0x0000f270


	//   ....[45]....
        /*05f8*/ 	.word	0x0000f2a0


	//   ....[46]....
        /*05fc*/ 	.word	0x0000f2d0


	//   ....[47]....
        /*0600*/ 	.word	0x0000f2e0


	//   ....[48]....
        /*0604*/ 	.word	0x0000f2f0


	//   ....[49]....
        /*0608*/ 	.word	0x0000f320


	//   ....[50]....
        /*060c*/ 	.word	0x0000f360


	//   ....[51]....
        /*0610*/ 	.word	0x0000f370


	//   ....[52]....
        /*0614*/ 	.word	0x0000f3a0


	//   ....[53]....
        /*0618*/ 	.word	0x0000f3d0


	//   ....[54]....
        /*061c*/ 	.word	0x0000f400


	//   ....[55]....
        /*0620*/ 	.word	0x0000f410


	//   ....[56]....
        /*0624*/ 	.word	0x0000f420


	//   ....[57]....
        /*0628*/ 	.word	0x0000f430


	//   ....[58]....
        /*062c*/ 	.word	0x0000f440


	//   ....[59]....
        /*0630*/ 	.word	0x0000f470


	//   ....[60]....
        /*0634*/ 	.word	0x0000f480


	//   ....[61]....
        /*0638*/ 	.word	0x0000f490


	//   ....[62]....
        /*063c*/ 	.word	0x0000f4a0


	//   ....[63]....
        /*0640*/ 	.word	0x0000f4b0


	//   ....[64]....
        /*0644*/ 	.word	0x0000f4c0


	//   ....[65]....
        /*0648*/ 	.word	0x0000f4d0


	//   ....[66]....
        /*064c*/ 	.word	0x0000f4e0


	//   ....[67]....
        /*0650*/ 	.word	0x0000f510


	//   ....[68]....
        /*0654*/ 	.word	0x0000f540


	//   ....[69]....
        /*0658*/ 	.word	0x0000f550


	//   ....[70]....
        /*065c*/ 	.word	0x0000f560


	//   ....[71]....
        /*0660*/ 	.word	0x0000f570


	//   ....[72]....
        /*0664*/ 	.word	0x0000f5a0


	//   ....[73]....
        /*0668*/ 	.word	0x0000f5b0


	//   ....[74]....
        /*066c*/ 	.word	0x0000f5c0


	//   ....[75]....
        /*0670*/ 	.word	0x0000f5d0


	//   ....[76]....
        /*0674*/ 	.word	0x0000fc70


	//   ....[77]....
        /*0678*/ 	.word	0x0000fca0


	//   ....[78]....
        /*067c*/ 	.word	0x0000fce0


	//   ....[79]....
        /*0680*/ 	.word	0x0000fd20


	//   ....[80]....
        /*0684*/ 	.word	0x00010430


	//   ....[81]....
        /*0688*/ 	.word	0x00010470


	//   ....[82]....
        /*068c*/ 	.word	0x00010570


	//   ....[83]....
        /*0690*/ 	.word	0x00010590


	//   ....[84]....
        /*0694*/ 	.word	0x00010690


	//   ....[85]....
        /*0698*/ 	.word	0x000106b0


	//   ....[86]....
        /*069c*/ 	.word	0x000107c0


	//   ....[87]....
        /*06a0*/ 	.word	0x000107e0


	//   ....[88]....
        /*06a4*/ 	.word	0x000110e0


	//   ....[89]....
        /*06a8*/ 	.word	0x00011100


	//   ....[90]....
        /*06ac*/ 	.word	0x00011200


	//   ....[91]....
        /*06b0*/ 	.word	0x00011220


	//   ....[92]....
        /*06b4*/ 	.word	0x00011320


	//   ....[93]....
        /*06b8*/ 	.word	0x00011340


	//   ....[94]....
        /*06bc*/ 	.word	0x00011450


	//   ....[95]....
        /*06c0*/ 	.word	0x00011470


	//   ....[96]....
        /*06c4*/ 	.word	0x000115f0


	//   ....[97]....
        /*06c8*/ 	.word	0x000117d0


	//   ....[98]....
        /*06cc*/ 	.word	0x00011800


	//   ....[99]....
        /*06d0*/ 	.word	0x00011830


	//   ....[100]....
        /*06d4*/ 	.word	0x00011870


	//   ....[101]....
        /*06d8*/ 	.word	0x000118a0


	//   ....[102]....
        /*06dc*/ 	.word	0x000118e0


	//   ....[103]....
        /*06e0*/ 	.word	0x00011a70


	//   ....[104]....
        /*06e4*/ 	.word	0x00011aa0


	//   ....[105]....
        /*06e8*/ 	.word	0x00011ad0


	//   ....[106]....
        /*06ec*/ 	.word	0x00011b00


	//   ....[107]....
        /*06f0*/ 	.word	0x00011b30


	//   ....[108]....
        /*06f4*/ 	.word	0x00011b70


	//   ....[109]....
        /*06f8*/ 	.word	0x00011c10


	//   ....[110]....
        /*06fc*/ 	.word	0x00011ca0


	//   ....[111]....
        /*0700*/ 	.word	0x00011d50


	//   ....[112]....
        /*0704*/ 	.word	0x000133c0


	//   ....[113]....
        /*0708*/ 	.word	0x00014170


	//   ....[114]....
        /*070c*/ 	.word	0x00014190


	//   ....[115]....
        /*0710*/ 	.word	0x00014240


	//   ....[116]....
        /*0714*/ 	.word	0x00014250


	//   ....[117]....
        /*0718*/ 	.word	0x000142e0


	//   ....[118]....
        /*071c*/ 	.word	0x000142f0


	//   ....[119]....
        /*0720*/ 	.word	0x00014300


	//   ....[120]....
        /*0724*/ 	.word	0x00014310


	//   ....[121]....
        /*0728*/ 	.word	0x00016ed0


	//   ....[122]....
        /*072c*/ 	.word	0x00016f00


	//   ....[123]....
        /*0730*/ 	.word	0x00016f30


	//   ....[124]....
        /*0734*/ 	.word	0x00016f70


	//   ....[125]....
        /*0738*/ 	.word	0x00016fa0


	//   ....[126]....
        /*073c*/ 	.word	0x00016fb0


	//   ....[127]....
        /*0740*/ 	.word	0x00016fe0


	//   ....[128]....
        /*0744*/ 	.word	0x00016ff0


	//   ....[129]....
        /*0748*/ 	.word	0x00017130


	//   ....[130]....
        /*074c*/ 	.word	0x00017160


	//   ....[131]....
        /*0750*/ 	.word	0x00017190


	//   ....[132]....
        /*0754*/ 	.word	0x000171c0


	//   ....[133]....
        /*0758*/ 	.word	0x000171f0


	//   ....[134]....
        /*075c*/ 	.word	0x00017230


	//   ....[135]....
        /*0760*/ 	.word	0x000172c0


	//   ....[136]....
        /*0764*/ 	.word	0x00017350


	//   ....[137]....
        /*0768*/ 	.word	0x000173c0


	//   ....[138]....
        /*076c*/ 	.word	0x00017a50


	//   ....[139]....
        /*0770*/ 	.word	0x00018050


	//   ....[140]....
        /*0774*/ 	.word	0x00018230


	//   ....[141]....
        /*0778*/ 	.word	0x00018290


	//   ....[142]....
        /*077c*/ 	.word	0x00018310


	//   ....[143]....
        /*0780*/ 	.word	0x00018400


	//   ....[144]....
        /*0784*/ 	.word	0x00018460


	//   ....[145]....
        /*0788*/ 	.word	0x00018560


	//   ....[146]....
        /*078c*/ 	.word	0x000185c0


	//   ....[147]....
        /*0790*/ 	.word	0x000186a0


	//   ....[148]....
        /*0794*/ 	.word	0x000189f0


	//----- nvinfo : EIATTR_REG_RECONFIG
	.align		4
.L_845:
        /*0798*/ 	.byte	0x01, 0x54
	.zero		2


	//----- nvinfo : EIATTR_SYSCALL_OFFSETS
	.align		4
        /*079c*/ 	.byte	0x04, 0x46
        /*079e*/ 	.short	(.L_847 - .L_846)


	//   ....[0]....
.L_846:
        /*07a0*/ 	.word	0x00001940


	//   ....[1]....
        /*07a4*/ 	.word	0x00012e40


	//   ....[2]....
        /*07a8*/ 	.word	0x00012fa0


	//   ....[3]....
        /*07ac*/ 	.word	0x000130f0


	//   ....[4]....
        /*07b0*/ 	.word	0x00013230


	//   ....[5]....
        /*07b4*/ 	.word	0x00013d50


	//----- nvinfo : EIATTR_MBARRIER_INSTR_OFFSETS
	.align		4
.L_847:
        /*07b8*/ 	.byte	0x04, 0x39
        /*07ba*/ 	.short	(.L_849 - .L_848)


	//   ....[0]....
.L_848:
        /*07bc*/ 	.word	0x00000270
        /*07c0*/ 	.word	0x000000ff
        /*07c4*/ 	.word	0x00033400
        /*07c8*/ 	.short	0x0100
        /*07ca*/ 	.byte	0x08
	.zero		1


	//   ....[1]....
        /*07cc*/ 	.word	0x00000280
        /*07d0*/ 	.word	0x000000ff
        /*07d4*/ 	.word	0x00033420
        /*07d8*/ 	.short	0x0100
        /*07da*/ 	.byte	0x08
	.zero		1


	//   ....[2]....
        /*07dc*/ 	.word	0x00000370
        /*07e0*/ 	.word	0x000000ff
        /*07e4*/ 	.word	0x00033430
        /*07e8*/ 	.short	0x0100
        /*07ea*/ 	.byte	0x08
	.zero		1


	//   ....[3]....
        /*07ec*/ 	.word	0x00000380
        /*07f0*/ 	.word	0x000000ff
        /*07f4*/ 	.word	0x00033440
        /*07f8*/ 	.short	0x0100
        /*07fa*/ 	.byte	0x08
	.zero		1


	//   ....[4]....
        /*07fc*/ 	.word	0x00000390
        /*0800*/ 	.word	0x000000ff
        /*0804*/ 	.word	0x00033438
        /*0808*/ 	.short	0x0100
        /*080a*/ 	.byte	0x08
	.zero		1


	//   ....[5]....
        /*080c*/ 	.word	0x000003a0
        /*0810*/ 	.word	0x000000ff
        /*0814*/ 	.word	0x00033448
        /*0818*/ 	.short	0x0100
        /*081a*/ 	.byte	0x08
	.zero		1


	//   ....[6]....
        /*081c*/ 	.word	0x000004d0
        /*0820*/ 	.word	0x000000ff
        /*0824*/ 	.word	0x00033450
        /*0828*/ 	.short	0x0100
        /*082a*/ 	.byte	0x08
	.zero		1


	//   ....[7]....
        /*082c*/ 	.word	0x000004e0
        /*0830*/ 	.word	0x000000ff
        /*0834*/ 	.word	0x00033460
        /*0838*/ 	.short	0x0100
        /*083a*/ 	.byte	0x08
	.zero		1


	//   ....[8]....
        /*083c*/ 	.word	0x000004f0
        /*0840*/ 	.word	0x000000ff
        /*0844*/ 	.word	0x00033458
        /*0848*/ 	.short	0x0100
        /*084a*/ 	.byte	0x08
	.zero		1


	//   ....[9]....
        /*084c*/ 	.word	0x00000500
        /*0850*/ 	.word	0x000000ff
        /*0854*/ 	.word	0x00033468
        /*0858*/ 	.short	0x0100
        /*085a*/ 	.byte	0x08
	.zero		1


	//   ....[10]....
        /*085c*/ 	.word	0x000005f0
        /*0860*/ 	.word	0x000000ff
        /*0864*/ 	.word	0x00033470
        /*0868*/ 	.short	0x0100
        /*086a*/ 	.byte	0x06
	.zero		1


	//   ....[11]....
        /*086c*/ 	.word	0x00000600
        /*0870*/ 	.word	0x000000ff
        /*0874*/ 	.word	0x00033480
        /*0878*/ 	.short	0x0100
        /*087a*/ 	.byte	0x06
	.zero		1


	//   ....[12]....
        /*087c*/ 	.word	0x00000610
        /*0880*/ 	.word	0x000000ff
        /*0884*/ 	.word	0x00033478
        /*0888*/ 	.short	0x0100
        /*088a*/ 	.byte	0x06
	.zero		1


	//   ....[13]....
        /*088c*/ 	.word	0x00000620
        /*0890*/ 	.word	0x000000ff
        /*0894*/ 	.word	0x00033488
        /*0898*/ 	.short	0x0100
        /*089a*/ 	.byte	0x06
	.zero		1


	//   ....[14]....
        /*089c*/ 	.word	0x00000750
        /*08a0*/ 	.word	0x000000ff
        /*08a4*/ 	.word	0x00033490
        /*08a8*/ 	.short	0x0100
        /*08aa*/ 	.byte	0x08
	.zero		1


	//   ....[15]....
        /*08ac*/ 	.word	0x00000760
        /*08b0*/ 	.word	0x000000ff
        /*08b4*/ 	.word	0x000334a0
        /*08b8*/ 	.short	0x0100
        /*08ba*/ 	.byte	0x08
	.zero		1


	//   ....[16]....
        /*08bc*/ 	.word	0x00000770
        /*08c0*/ 	.word	0x000000ff
        /*08c4*/ 	.word	0x00033498
        /*08c8*/ 	.short	0x0100
        /*08ca*/ 	.byte	0x08
	.zero		1


	//   ....[17]....
        /*08cc*/ 	.word	0x00000780
        /*08d0*/ 	.word	0x000000ff
        /*08d4*/ 	.word	0x000334a8
        /*08d8*/ 	.short	0x0100
        /*08da*/ 	.byte	0x08
	.zero		1


	//   ....[18]....
        /*08dc*/ 	.word	0x000008b0
        /*08e0*/ 	.word	0x000000ff
        /*08e4*/ 	.word	0x000334b0
        /*08e8*/ 	.short	0x0100
        /*08ea*/ 	.byte	0x08
	.zero		1


	//   ....[19]....
        /*08ec*/ 	.word	0x000008c0
        /*08f0*/ 	.word	0x000000ff
        /*08f4*/ 	.word	0x000334c0
        /*08f8*/ 	.short	0x0100
        /*08fa*/ 	.byte	0x08
	.zero		1


	//   ....[20]....
        /*08fc*/ 	.word	0x000008d0
        /*0900*/ 	.word	0x000000ff
        /*0904*/ 	.word	0x000334b8
        /*0908*/ 	.short	0x0100
        /*090a*/ 	.byte	0x08
	.zero		1


	//   ....[21]....
        /*090c*/ 	.word	0x000008e0
        /*0910*/ 	.word	0x000000ff
        /*0914*/ 	.word	0x000334c8
        /*0918*/ 	.short	0x0100
        /*091a*/ 	.byte	0x08
	.zero		1


	//   ....[22]....
        /*091c*/ 	.word	0x00001c70
        /*0920*/ 	.word	0x000000ff
        /*0924*/ 	.word	0x00033400
        /*0928*/ 	.short	0x010a
        /*092a*/ 	.byte	0x29
	.zero		1


	//   ....[23]....
        /*092c*/ 	.word	0x00001d10
        /*0930*/ 	.word	0x00000002
        /*0934*/ 	.word	0x00033430
        /*0938*/ 	.short	0x010a
        /*093a*/ 	.byte	0x3f
	.zero		1


	//   ....[24]....
        /*093c*/ 	.word	0x00001d70
        /*0940*/ 	.word	0x00000002
        /*0944*/ 	.word	0x00033430
        /*0948*/ 	.short	0x010a
        /*094a*/ 	.byte	0x3f
	.zero		1


	//   ....[25]....
        /*094c*/ 	.word	0x00003660
        /*0950*/ 	.word	0x00000002
        /*0954*/ 	.word	0x00000000
        /*0958*/ 	.short	0x0101
        /*095a*/ 	.byte	0x3f
	.zero		1


	//   ....[26]....
        /*095c*/ 	.word	0x00005bb0
        /*0960*/ 	.word	0x000000ff
        /*0964*/ 	.word	0x00033430
        /*0968*/ 	.short	0x010a
        /*096a*/ 	.byte	0x06
	.zero		1


	//   ....[27]....
        /*096c*/ 	.word	0x00005bf0
        /*0970*/ 	.word	0x000000ff
        /*0974*/ 	.word	0x00033430
        /*0978*/ 	.short	0x010a
        /*097a*/ 	.byte	0x06
	.zero		1


	//   ....[28]....
        /*097c*/ 	.word	0x00006830
        /*0980*/ 	.word	0x000000ff
        /*0984*/ 	.word	0x00033450
        /*0988*/ 	.short	0x010a
        /*098a*/ 	.byte	0x06
	.zero		1


	//   ....[29]....
        /*098c*/ 	.word	0x00006870
        /*0990*/ 	.word	0x000000ff
        /*0994*/ 	.word	0x00033450
        /*0998*/ 	.short	0x010a
        /*099a*/ 	.byte	0x06
	.zero		1


	//   ....[30]....
        /*099c*/ 	.word	0x000093c0
        /*09a0*/ 	.word	0x00000002
        /*09a4*/ 	.word	0x00000000
        /*09a8*/ 	.short	0x0101
        /*09aa*/ 	.byte	0x3f
	.zero		1


	//   ....[31]....
        /*09ac*/ 	.word	0x000096f0
        /*09b0*/ 	.word	0x000000ff
        /*09b4*/ 	.word	0x00000000
        /*09b8*/ 	.short	0x0101
        /*09ba*/ 	.byte	0x06
	.zero		1


	//   ....[32]....
        /*09bc*/ 	.word	0x0000a030
        /*09c0*/ 	.word	0x000000ff
        /*09c4*/ 	.word	0x00033430
        /*09c8*/ 	.short	0x010a
        /*09ca*/ 	.byte	0x06
	.zero		1


	//   ....[33]....
        /*09cc*/ 	.word	0x0000a070
        /*09d0*/ 	.word	0x000000ff
        /*09d4*/ 	.word	0x00033430
        /*09d8*/ 	.short	0x010a
        /*09da*/ 	.byte	0x06
	.zero		1


	//   ....[34]....
        /*09dc*/ 	.word	0x0000ac80
        /*09e0*/ 	.word	0x000000ff
        /*09e4*/ 	.word	0x00033450
        /*09e8*/ 	.short	0x010a
        /*09ea*/ 	.byte	0x06
	.zero		1


	//   ....[35]....
        /*09ec*/ 	.word	0x0000acc0
        /*09f0*/ 	.word	0x000000ff
        /*09f4*/ 	.word	0x00033450
        /*09f8*/ 	.short	0x010a
        /*09fa*/ 	.byte	0x06
	.zero		1


	//   ....[36]....
        /*09fc*/ 	.word	0x0000ccb0
        /*0a00*/ 	.word	0x00000002
        /*0a04*/ 	.word	0x00000000
        /*0a08*/ 	.short	0x0101
        /*0a0a*/ 	.byte	0x3f
	.zero		1


	//   ....[37]....
        /*0a0c*/ 	.word	0x0000cfc0
        /*0a10*/ 	.word	0x000000ff
        /*0a14*/ 	.word	0x00000000
        /*0a18*/ 	.short	0x0101
        /*0a1a*/ 	.byte	0x06
	.zero		1


	//   ....[38]....
        /*0a1c*/ 	.word	0x0000d840
        /*0a20*/ 	.word	0x000000ff
        /*0a24*/ 	.word	0x00033450
        /*0a28*/ 	.short	0x010a
        /*0a2a*/ 	.byte	0x09
	.zero		1


	//   ....[39]....
        /*0a2c*/ 	.word	0x0000d880
        /*0a30*/ 	.word	0x000000ff
        /*0a34*/ 	.word	0x00033450
        /*0a38*/ 	.short	0x010a
        /*0a3a*/ 	.byte	0x09
	.zero		1


	//   ....[40]....
        /*0a3c*/ 	.word	0x0000df80
        /*0a40*/ 	.word	0x000000ff
        /*0a44*/ 	.word	0x00000000
        /*0a48*/ 	.short	0x0101
        /*0a4a*/ 	.byte	0x04
	.zero		1


	//   ....[41]....
        /*0a4c*/ 	.word	0x00010460
        /*0a50*/ 	.word	0x00000003
        /*0a54*/ 	.word	0x00000000
        /*0a58*/ 	.short	0x0101
        /*0a5a*/ 	.byte	0x3f
	.zero		1


	//   ....[42]....
        /*0a5c*/ 	.word	0x00013630
        /*0a60*/ 	.word	0x00000004
        /*0a64*/ 	.word	0x00033480
        /*0a68*/ 	.short	0x010a
        /*0a6a*/ 	.byte	0x3f
	.zero		1


	//   ....[43]....
        /*0a6c*/ 	.word	0x000138b0
        /*0a70*/ 	.word	0x00000004
        /*0a74*/ 	.word	0x00033440
        /*0a78*/ 	.short	0x010a
        /*0a7a*/ 	.byte	0x3f
	.zero		1


	//   ....[44]....
        /*0a7c*/ 	.word	0x00014450
        /*0a80*/ 	.word	0x00000011
        /*0a84*/ 	.word	0x00033400
        /*0a88*/ 	.short	0x0107
        /*0a8a*/ 	.byte	0x3f
	.zero		1


	//   ....[45]....
        /*0a8c*/ 	.word	0x00014550
        /*0a90*/ 	.word	0x00000011
        /*0a94*/ 	.word	0x00033400
        /*0a98*/ 	.short	0x0101
        /*0a9a*/ 	.byte	0x3f
	.zero		1


	//   ....[46]....
        /*0a9c*/ 	.word	0x00014570
        /*0aa0*/ 	.word	0x00000011
        /*0aa4*/ 	.word	0x00033420
        /*0aa8*/ 	.short	0x010a
        /*0aaa*/ 	.byte	0x3f
	.zero		1


	//   ....[47]....
        /*0aac*/ 	.word	0x00014880
        /*0ab0*/ 	.word	0x00000006
        /*0ab4*/ 	.word	0x00033480
        /*0ab8*/ 	.short	0x010a
        /*0aba*/ 	.byte	0x3f
	.zero		1


	//   ....[48]....
        /*0abc*/ 	.word	0x00014ce0
        /*0ac0*/ 	.word	0x00000006
        /*0ac4*/ 	.word	0x00033440
        /*0ac8*/ 	.short	0x010a
        /*0aca*/ 	.byte	0x3f
	.zero		1


	//   ....[49]....
        /*0acc*/ 	.word	0x00015190
        /*0ad0*/ 	.word	0x00000003
        /*0ad4*/ 	.word	0x00033470
        /*0ad8*/ 	.short	0x010a
        /*0ada*/ 	.byte	0x3f
	.zero		1


	//   ....[50]....
        /*0adc*/ 	.word	0x00015200
        /*0ae0*/ 	.word	0x00000003
        /*0ae4*/ 	.word	0x00033460
        /*0ae8*/ 	.short	0x010a
        /*0aea*/ 	.byte	0x3f
	.zero		1


	//   ....[51]....
        /*0aec*/ 	.word	0x00015d40
        /*0af0*/ 	.word	0x00000003
        /*0af4*/ 	.word	0x00033450
        /*0af8*/ 	.short	0x0101
        /*0afa*/ 	.byte	0x3f
	.zero		1


	//   ....[52]....
        /*0afc*/ 	.word	0x00015dc0
        /*0b00*/ 	.word	0x00000003
        /*0b04*/ 	.word	0x00000000
        /*0b08*/ 	.short	0x0101
        /*0b0a*/ 	.byte	0x3f
	.zero		1


	//   ....[53]....
        /*0b0c*/ 	.word	0x00015ff0
        /*0b10*/ 	.word	0x00000000
        /*0b14*/ 	.word	0x00033470
        /*0b18*/ 	.short	0x010a
        /*0b1a*/ 	.byte	0x3f
	.zero		1


	//   ....[54]....
        /*0b1c*/ 	.word	0x00016060
        /*0b20*/ 	.word	0x00000000
        /*0b24*/ 	.word	0x00033460
        /*0b28*/ 	.short	0x010a
        /*0b2a*/ 	.byte	0x3f
	.zero		1


	//   ....[55]....
        /*0b2c*/ 	.word	0x00016bd0
        /*0b30*/ 	.word	0x00000000
        /*0b34*/ 	.word	0x00033450
        /*0b38*/ 	.short	0x0101
        /*0b3a*/ 	.byte	0x3f
	.zero		1


	//   ....[56]....
        /*0b3c*/ 	.word	0x00016c20
        /*0b40*/ 	.word	0x00000002
        /*0b44*/ 	.word	0x00000000
        /*0b48*/ 	.short	0x0101
        /*0b4a*/ 	.byte	0x3f
	.zero		1


	//   ....[57]....
        /*0b4c*/ 	.word	0x000179d0
        /*0b50*/ 	.word	0x00000000
        /*0b54*/ 	.word	0x00033420
        /*0b58*/ 	.short	0x010a
        /*0b5a*/ 	.byte	0x3f
	.zero		1


	//   ....[58]....
        /*0b5c*/ 	.word	0x00017b90
        /*0b60*/ 	.word	0x00000006
        /*0b64*/ 	.word	0x00000000
        /*0b68*/ 	.short	0x010a
        /*0b6a*/ 	.byte	0x3f
	.zero		1


	//   ....[59]....
        /*0b6c*/ 	.word	0x00017c00
        /*0b70*/ 	.word	0x00000007
        /*0b74*/ 	.word	0x00000000
        /*0b78*/ 	.short	0x010a
        /*0b7a*/ 	.byte	0x3f
	.zero		1


	//   ....[60]....
        /*0b7c*/ 	.word	0x00017c60
        /*0b80*/ 	.word	0x00000004
        /*0b84*/ 	.word	0x00033460
        /*0b88*/ 	.short	0x010a
        /*0b8a*/ 	.byte	0x3f
	.zero		1


	//   ....[61]....
        /*0b8c*/ 	.word	0x00017cb0
        /*0b90*/ 	.word	0x00000003
        /*0b94*/ 	.word	0x00033460
        /*0b98*/ 	.short	0x010a
        /*0b9a*/ 	.byte	0x3f
	.zero		1


	//   ....[62]....
        /*0b9c*/ 	.word	0x00017cf0
        /*0ba0*/ 	.word	0x00000004
        /*0ba4*/ 	.word	0x00033480
        /*0ba8*/ 	.short	0x010a
        /*0baa*/ 	.byte	0x3f
	.zero		1


	//   ....[63]....
        /*0bac*/ 	.word	0x00017d10
        /*0bb0*/ 	.word	0x00000003
        /*0bb4*/ 	.word	0x00033480
        /*0bb8*/ 	.short	0x010a
        /*0bba*/ 	.byte	0x3f
	.zero		1


	//   ....[64]....
        /*0bbc*/ 	.word	0x00017d80
        /*0bc0*/ 	.word	0x00000003
        /*0bc4*/ 	.word	0x00033400
        /*0bc8*/ 	.short	0x010a
        /*0bca*/ 	.byte	0x3f
	.zero		1


	//   ....[65]....
        /*0bcc*/ 	.word	0x00017dd0
        /*0bd0*/ 	.word	0x00000002
        /*0bd4*/ 	.word	0x00033430
        /*0bd8*/ 	.short	0x010a
        /*0bda*/ 	.byte	0x3f
	.zero		1


	//   ....[66]....
        /*0bdc*/ 	.word	0x00017e30
        /*0be0*/ 	.word	0x00000007
        /*0be4*/ 	.word	0x00033430
        /*0be8*/ 	.short	0x010a
        /*0bea*/ 	.byte	0x3f
	.zero		1


	//   ....[67]....
        /*0bec*/ 	.word	0x00017e90
        /*0bf0*/ 	.word	0x00000007
        /*0bf4*/ 	.word	0x00033450
        /*0bf8*/ 	.short	0x010a
        /*0bfa*/ 	.byte	0x3f
	.zero		1


	//   ....[68]....
        /*0bfc*/ 	.word	0x00017ef0
        /*0c00*/ 	.word	0x00000007
        /*0c04*/ 	.word	0x00033430
        /*0c08*/ 	.short	0x010a
        /*0c0a*/ 	.byte	0x3f
	.zero		1


	//   ....[69]....
        /*0c0c*/ 	.word	0x00017f50
        /*0c10*/ 	.word	0x00000007
        /*0c14*/ 	.word	0x00033450
        /*0c18*/ 	.short	0x010a
        /*0c1a*/ 	.byte	0x3f
	.zero		1


	//   ....[70]....
        /*0c1c*/ 	.word	0x00017fb0
        /*0c20*/ 	.word	0x00000005
        /*0c24*/ 	.word	0x00033450
        /*0c28*/ 	.short	0x010a
        /*0c2a*/ 	.byte	0x3f
	.zero		1


	//   ....[71]....
        /*0c2c*/ 	.word	0x00018100
        /*0c30*/ 	.word	0x00000004
        /*0c34*/ 	.word	0x00033480
        /*0c38*/ 	.short	0x010a
        /*0c3a*/ 	.byte	0x3f
	.zero		1


	//   ....[72]....
        /*0c3c*/ 	.word	0x00018150
        /*0c40*/ 	.word	0x00000004
        /*0c44*/ 	.word	0x00033440
        /*0c48*/ 	.short	0x010a
        /*0c4a*/ 	.byte	0x3f
	.zero		1


	//   ....[73]....
        /*0c4c*/ 	.word	0x000186e0
        /*0c50*/ 	.word	0x00000011
        /*0c54*/ 	.word	0x00033420
        /*0c58*/ 	.short	0x010a
        /*0c5a*/ 	.byte	0x3f
	.zero		1


	//   ....[74]....
        /*0c5c*/ 	.word	0x00018730
        /*0c60*/ 	.word	0x00000006
        /*0c64*/ 	.word	0x00033480
        /*0c68*/ 	.short	0x010a
        /*0c6a*/ 	.byte	0x3f
	.zero		1


	//   ....[75]....
        /*0c6c*/ 	.word	0x00018780
        /*0c70*/ 	.word	0x00000006
        /*0c74*/ 	.word	0x00033440
        /*0c78*/ 	.short	0x010a
        /*0c7a*/ 	.byte	0x3f
	.zero		1


	//   ....[76]....
        /*0c7c*/ 	.word	0x000187d0
        /*0c80*/ 	.word	0x00000003
        /*0c84*/ 	.word	0x00033470
        /*0c88*/ 	.short	0x010a
        /*0c8a*/ 	.byte	0x3f
	.zero		1


	//   ....[77]....
        /*0c8c*/ 	.word	0x00018820
        /*0c90*/ 	.word	0x00000003
        /*0c94*/ 	.word	0x00033460
        /*0c98*/ 	.short	0x010a
        /*0c9a*/ 	.byte	0x3f
	.zero		1


	//   ....[78]....
        /*0c9c*/ 	.word	0x00018870
        /*0ca0*/ 	.word	0x00000000
        /*0ca4*/ 	.word	0x00033470
        /*0ca8*/ 	.short	0x010a
        /*0caa*/ 	.byte	0x3f
	.zero		1


	//   ....[79]....
        /*0cac*/ 	.word	0x000188c0
        /*0cb0*/ 	.word	0x00000000
        /*0cb4*/ 	.word	0x00033460
        /*0cb8*/ 	.short	0x010a
        /*0cba*/ 	.byte	0x3f
	.zero		1


	//   ....[80]....
        /*0cbc*/ 	.word	0x00018910
        /*0cc0*/ 	.word	0x00000000
        /*0cc4*/ 	.word	0x00033420
        /*0cc8*/ 	.short	0x010a
        /*0cca*/ 	.byte	0x3f
	.zero		1


	//   ....[81]....
        /*0ccc*/ 	.word	0x00018ab0
        /*0cd0*/ 	.word	0x00000006
        /*0cd4*/ 	.word	0x00000000
        /*0cd8*/ 	.short	0x010a
        /*0cda*/ 	.byte	0x3f
	.zero		1


	//   ....[82]....
        /*0cdc*/ 	.word	0x00018b00
        /*0ce0*/ 	.word	0x00000007
        /*0ce4*/ 	.word	0x00000000
        /*0ce8*/ 	.short	0x010a
        /*0cea*/ 	.byte	0x3f
	.zero		1


	//   ....[83]....
        /*0cec*/ 	.word	0x00018b50
        /*0cf0*/ 	.word	0x00000004
        /*0cf4*/ 	.word	0x00033460
        /*0cf8*/ 	.short	0x010a
        /*0cfa*/ 	.byte	0x3f
	.zero		1


	//   ....[84]....
        /*0cfc*/ 	.word	0x00018ba0
        /*0d00*/ 	.word	0x00000003
        /*0d04*/ 	.word	0x00033460
        /*0d08*/ 	.short	0x010a
        /*0d0a*/ 	.byte	0x3f
	.zero		1


	//   ....[85]....
        /*0d0c*/ 	.word	0x00018bf0
        /*0d10*/ 	.word	0x00000004
        /*0d14*/ 	.word	0x00033480
        /*0d18*/ 	.short	0x010a
        /*0d1a*/ 	.byte	0x3f
	.zero		1


	//----- nvinfo : EIATTR_NUM_MBARRIERS
	.align		4
.L_849:
        /*0d1c*/ 	.byte	0x03, 0x38
        /*0d1e*/ 	.short	0x0016


	//----- nvinfo : EIATTR_EXIT_INSTR_OFFSETS
	.align		4
        /*0d20*/ 	.byte	0x04, 0x1c
        /*0d22*/ 	.short	(.L_851 - .L_850)


	//   ....[0]....
.L_850:
        /*0d24*/ 	.word	0x00000a80


	//   ....[1]....
        /*0d28*/ 	.word	0x000115a0


	//   ....[2]....
        /*0d2c*/ 	.word	0x00017d60


	//----- nvinfo : EIATTR_MAX_THREADS
	.align		4
.L_851:
        /*0d30*/ 	.byte	0x04, 0x05
        /*0d32*/ 	.short	(.L_853 - .L_852)
.L_852:
        /*0d34*/ 	.word	0x00000180
        /*0d38*/ 	.word	0x00000001
        /*0d3c*/ 	.word	0x00000001


	//----- nvinfo : EIATTR_CRS_STACK_SIZE
	.align		4
.L_853:
        /*0d40*/ 	.byte	0x04, 0x1e
        /*0d42*/ 	.short	(.L_855 - .L_854)
.L_854:
        /*0d44*/ 	.word	0x00000000


	//----- nvinfo : EIATTR_CBANK_PARAM_SIZE
	.align		4
.L_855:
        /*0d48*/ 	.byte	0x03, 0x19
        /*0d4a*/ 	.short	0x0af0


	//----- nvinfo : EIATTR_PARAM_CBANK
	.align		4
        /*0d4c*/ 	.byte	0x04, 0x0a
        /*0d4e*/ 	.short	(.L_857 - .L_856)
	.align		4
.L_856:
        /*0d50*/ 	.word	index@(.nv.constant0._ZN7cutlass13device_kernelIN5flash11enable_sm90INS1_16FlashAttnFwdSm90INS1_25CollectiveMainloopFwdSm90ILi2EN4cute5tupleIJNS5_1CILi1EEES8_S8_EEENS6_IJNS7_ILi128EEENS7_ILi160EEENS7_ILi192EEEEEELi192ENS_12float_e4m3_tEfNS_4arch4Sm90ELb1ELb0ELb1ELb1ELb0ELb0ELb0ELb1ELb1ELb1ELb0ELb0EEENS1_21CollectiveEpilogueFwdINS6_IJSA_SC_SB_EEES9_NS_10bfloat16_tESG_Li256ELb1ELb1ELb0ELb1EEENS1_36VarlenDynamicPersistentTileSchedulerILi128ELi160ELi256ELi128ELb0ELb1ELb1ELb1ELb1ELb1EEEEEEEEEvNT_6ParamsE)
        /*0d54*/ 	.short	0x0210
        /*0d56*/ 	.short	0x0af0


	//----- nvinfo : EIATTR_SW_WAR
	.align		4
.L_857:
        /*0d58*/ 	.byte	0x04, 0x36
        /*0d5a*/ 	.short	(.L_859 - .L_858)
.L_858:
        /*0d5c*/ 	.word	0x00000008
.L_859:


//--------------------- .nv.info._ZN7cutlass13device_kernelIN5flash11enable_sm90INS1_16FlashAttnFwdSm90INS1_25CollectiveMainloopFwdSm90ILi2EN4cute5tupleIJNS5_1CILi1EEES8_S8_EEENS6_IJNS7_ILi128EEENS7_ILi160EEENS7_ILi192EEEEEELi192ENS_12float_e4m3_tEfNS_4arch4Sm90ELb1ELb0ELb1ELb1ELb0ELb1ELb0ELb1ELb1ELb1ELb0ELb0EEENS1_21CollectiveEpilogueFwdINS6_IJSA_SC_SB_EEES9_NS_10bfloat16_tESG_Li256ELb1ELb1ELb0ELb1EEENS1_36VarlenDynamicPersistentTileSchedulerILi128ELi160ELi256ELi128ELb0ELb1ELb1ELb1ELb1ELb1EEEEEEEEEvNT_6ParamsE --------------------------
	.section	.nv.info._ZN7cutlass13device_kernelIN5flash11enable_sm90INS1_16FlashAttnFwdSm90INS1_25CollectiveMainloopFwdSm90ILi2EN4cute5tupleIJNS5_1CILi1EEES8_S8_EEENS6_IJNS7_ILi128EEENS7_ILi160EEENS7_ILi192EEEEEELi192ENS_12float_e4m3_tEfNS_4arch4Sm90ELb1ELb0ELb1ELb1ELb0ELb1ELb0ELb1ELb1ELb1ELb0ELb0EEENS1_21CollectiveEpilogueFwdINS6_IJSA_SC_SB_EEES9_NS_10bfloat16_tESG_Li256ELb1ELb1ELb0ELb1EEENS1_36VarlenDynamicPersistentTileSchedulerILi128ELi160ELi256ELi128ELb0ELb1ELb1ELb1ELb1ELb1EEEEEEEEEvNT_6ParamsE,"",@"SHT_CUDA_INFO"
	.sectionflags	@""
	.align	4


	//----- nvinfo : EIATTR_CUDA_API_VERSION
	.align		4
        /*0000*/ 	.byte	0x04, 0x37
        /*0002*/ 	.short	(.L_861 - .L_860)
.L_860:
        /*0004*/ 	.word	0x00000082


	//----- nvinfo : EIATTR_KPARAM_INFO
	.align		4
.L_861:
        /*0008*/ 	.byte	0x04, 0x17
        /*000a*/ 	.short	(.L_863 - .L_862)
.L_862:
        /*000c*/ 	.word	0x00000000
        /*0010*/ 	.short	0x0000
        /*0012*/ 	.short	0x0070
        /*0014*/ 	.byte	0x00, 0xf0, 0x01, 0x2a


	//----- nvinfo : EIATTR_SPARSE_MMA_MASK
	.align		4
.L_863:
        /*0018*/ 	.byte	0x03, 0x50
        /*001a*/ 	.short	0x0000


	//----- nvinfo : EIATTR_MAXREG_COUNT
	.align		4
        /*001c*/ 	.byte	0x03, 0x1b
        /*001e*/ 	.short	0x00a8


	//----- nvinfo : EIATTR_NUM_BARRIERS
	.align		4
        /*0020*/ 	.byte	0x02, 0x4c
        /*0022*/ 	.byte	0x10
	.zero		1


	//----- nvinfo : EIATTR_EXTERNS
	.align		4
        /*0024*/ 	.byte	0x04, 0x0f
        /*0026*/ 	.short	(.L_865 - .L_864)


	//   ....[0]....
	.align		4
.L_864:
        /*0028*/ 	.word	index@(__assertfail)


	//----- nvinfo : EIATTR_ANNOTATIONS
	.align		4
.L_865:
        /*002c*/ 	.byte	0x04, 0x55
        /*002e*/ 	.short	(.L_867 - .L_866)


	//   ....[0]....
.L_866:
        /* <DEDUP_REMOVED lines=116> */


	//----- nvinfo : EIATTR_MERCURY_ISA_VERSION
	.align		4
.L_867:
        /*0760*/ 	.byte	0x03, 0x5f
        /*0762*/ 	.short	0x0101


	//----- nvinfo : EIATTR_UNUSED_LOAD_BYTE_OFFSET
	.align		4
        /*0764*/ 	.byte	0x04, 0x44
        /*0766*/ 	.short	(.L_869 - .L_868)


	//   ....[0]....
.L_868:
        /*0768*/ 	.word	0x00000ae0
        /*076c*/ 	.word	0x0000fff0


	//   ....[1]....
        /*0770*/ 	.word	0x00025300
        /*0774*/ 	.word	0x0000fff0


	//----- nvinfo : EIATTR_INT_WARP_WIDE_INSTR_OFFSETS
	.align		4
.L_869:
        /*0778*/ 	.byte	0x04, 0x31
        /*077a*/ 	.short	(.L_871 - .L_870)


	//   ....[0]....
.L_870:
        /*077c*/ 	.word	0x00000190


	//   ....[1]....
        /*0780*/ 	.word	0x000001d0


	//   ....[2]....
        /*0784*/ 	.word	0x00000240


	//   ....[3]....
        /*0788*/ 	.word	0x0002b450


	//   ....[4]....
        /*078c*/ 	.word	0x0002b4e0


	//   ....[5]....
        /*0790*/ 	.word	0x0002e940


	//   ....[6]....
        /*0794*/ 	.word	0x0002e9a0


	//----- nvinfo : EIATTR_COOP_GROUP_MASK_REGIDS
	.align		4
.L_871:
        /*0798*/ 	.byte	0x04, 0x29
        /*079a*/ 	.short	(.L_873 - .L_872)


	//   ....[0]....
.L_872:
        /*079c*/ 	.word	0xffffffff


	//   ....[1]....
        /*07a0*/ 	.word	0xffffffff


	//   ....[2]....
        /*07a4*/ 	.word	0xffffffff


	//   ....[3]....
        /*07a8*/ 	.word	0xffffffff


	//   ....[4]....
        /*07ac*/ 	.word	0xffffffff


	//   ....[5]....
        /*07b0*/ 	.word	0xffffffff


	//   ....[6]....
        /*07b4*/ 	.word	0xffffffff


	//   ....[7]....
        /*07b8*/ 	.word	0xffffffff


	//   ....[8]....
        /*07bc*/ 	.word	0xffffffff


	//   ....[9]....
        /*07c0*/ 	.word	0xffffffff


	//   ....[10]....
        /*07c4*/ 	.word	0xffffffff


	//   ....[11]....
        /*07c8*/ 	.word	0xffffffff


	//   ....[12]....
        /*07cc*/ 	.word	0xffffffff


	//   ....[13]....
        /*07d0*/ 	.word	0xffffffff


	//   ....[14]....
        /*07d4*/ 	.word	0xffffffff


	//   ....[15]....
        /*07d8*/ 	.word	0xffffffff


	//   ....[16]....
        /*07dc*/ 	.word	0xffffffff


	//   ....[17]....
        /*07e0*/ 	.word	0xffffffff


	//   ....[18]....
        /*07e4*/ 	.word	0xffffffff


	//   ....[19]....
        /*07e8*/ 	.word	0xffffffff


	//   ....[20]....
        /*07ec*/ 	.word	0xffffffff


	//   ....[21]....
        /*07f0*/ 	.word	0xffffffff


	//   ....[22]....
        /*07f4*/ 	.word	0xffffffff


	//   ....[23]....
        /*07f8*/ 	.word	0xffffffff


	//   ....[24]....
        /*07fc*/ 	.word	0xffffffff


	//   ....[25]....
        /*0800*/ 	.word	0xffffffff


	//   ....[26]....
        /*0804*/ 	.word	0xffffffff


	//   ....[27]....
        /*0808*/ 	.word	0xffffffff


	//   ....[28]....
        /*080c*/ 	.word	0xffffffff


	//   ....[29]....
        /*0810*/ 	.word	0xffffffff


	//   ....[30]....
        /*0814*/ 	.word	0xffffffff


	//   ....[31]....
        /*0818*/ 	.word	0xffffffff


	//   ....[32]....
        /*081c*/ 	.word	0xffffffff


	//   ....[33]....
        /*0820*/ 	.word	0xffffffff


	//   ....[34]....
        /*0824*/ 	.word	0xffffffff


	//   ....[35]....
        /*0828*/ 	.word	0xffffffff


	//   ....[36]....
        /*082c*/ 	.word	0xffffffff


	//   ....[37]....
        /*0830*/ 	.word	0xffffffff


	//   ....[38]....
        /*0834*/ 	.word	0xffffffff


	//   ....[39]....
        /*0838*/ 	.word	0xffffffff


	//   ....[40]....
        /*083c*/ 	.word	0xffffffff


	//   ....[41]....
        /*0840*/ 	.word	0xffffffff


	//   ....[42]....
        /*0844*/ 	.word	0xffffffff


	//   ....[43]....
        /*0848*/ 	.word	0xffffffff


	//   ....[44]....
        /*084c*/ 	.word	0xffffffff


	//   ....[45]....
        /*0850*/ 	.word	0xffffffff


	//   ....[46]....
        /*0854*/ 	.word	0xffffffff


	//   ....[47]....
        /*0858*/ 	.word	0xffffffff


	//   ....[48]....
        /*085c*/ 	.word	0xffffffff


	//   ....[49]....
        /*0860*/ 	.word	0xffffffff


	//   ....[50]....
        /*0864*/ 	.word	0xffffffff


	//   ....[51]....
        /*0868*/ 	.word	0xffffffff


	//   ....[52]....
        /*086c*/ 	.word	0xffffffff


	//   ....[53]....
        /*0870*/ 	.word	0xffffffff


	//   ....[54]....
        /*0874*/ 	.word	0xffffffff


	//   ....[55]....
        /*0878*/ 	.word	0xffffffff


	//   ....[56]....
        /*087c*/ 	.word	0xffffffff


	//   ....[57]....
        /*0880*/ 	.word	0xffffffff


	//   ....[58]....
        /*0884*/ 	.word	0xffffffff


	//   ....[59]....
        /*0888*/ 	.word	0xffffffff


	//   ....[60]....
        /*088c*/ 	.word	0xffffffff


	//   ....[61]....
        /*0890*/ 	.word	0xffffffff


	//   ....[62]....
        /*0894*/ 	.word	0xffffffff


	//   ....[63]....
        /*0898*/ 	.word	0xffffffff


	//   ....[64]....
        /*089c*/ 	.word	0xffffffff


	//   ....[65]....
        /*08a0*/ 	.word	0xffffffff


	//   ....[66]....
        /*08a4*/ 	.word	0xffffffff


	//   ....[67]....
        /*08a8*/ 	.word	0xffffffff


	//   ....[68]....
        /*08ac*/ 	.word	0xffffffff


	//   ....[69]....
        /*08b0*/ 	.word	0xffffffff


	//   ....[70]....
        /*08b4*/ 	.word	0xffffffff


	//   ....[71]....
        /*08b8*/ 	.word	0xffffffff


	//   ....[72]....
        /*08bc*/ 	.word	0xffffffff


	//   ....[73]....
        /*08c0*/ 	.word	0xffffffff


	//   ....[74]....
        /*08c4*/ 	.word	0xffffffff


	//   ....[75]....
        /*08c8*/ 	.word	0xffffffff


	//   ....[76]....
        /*08cc*/ 	.word	0xffffffff


	//   ....[77]....
        /*08d0*/ 	.word	0xffffffff


	//   ....[78]....
        /*08d4*/ 	.word	0xffffffff


	//   ....[79]....
        /*08d8*/ 	.word	0xffffffff


	//   ....[80]....
        /*08dc*/ 	.word	0xffffffff


	//   ....[81]....
        /*08e0*/ 	.word	0xffffffff


	//   ....[82]....
        /*08e4*/ 	.word	0xffffffff


	//   ....[83]....
        /*08e8*/ 	.word	0xffffffff


	//   ....[84]....
        /*08ec*/ 	.word	0xffffffff


	//   ....[85]....
        /*08f0*/ 	.word	0xffffffff


	//   ....[86]....
        /*08f4*/ 	.word	0xffffffff


	//   ....[87]....
        /*08f8*/ 	.word	0xffffffff


	//   ....[88]....
        /*08fc*/ 	.word	0xffffffff


	//   ....[89]....
        /*0900*/ 	.word	0xffffffff


	//   ....[90]....
        /*0904*/ 	.word	0xffffffff


	//   ....[91]....
        /*0908*/ 	.word	0xffffffff


	//   ....[92]....
        /*090c*/ 	.word	0xffffffff


	//   ....[93]....
        /*0910*/ 	.word	0xffffffff


	//   ....[94]....
        /*0914*/ 	.word	0xffffffff


	//   ....[95]....
        /*0918*/ 	.word	0xffffffff


	//   ....[96]....
        /*091c*/ 	.word	0xffffffff


	//   ....[97]....
        /*0920*/ 	.word	0xffffffff


	//   ....[98]....
        /*0924*/ 	.word	0xffffffff


	//   ....[99]....
        /*0928*/ 	.word	0xffffffff


	//   ....[100]....
        /*092c*/ 	.word	0xffffffff


	//   ....[101]....
        /*0930*/ 	.word	0xffffffff


	//   ....[102]....
        /*0934*/ 	.word	0xffffffff


	//   ....[103]....
        /*0938*/ 	.word	0xffffffff


	//   ....[104]....
        /*093c*/ 	.word	0xffffffff


	//   ....[105]....
        /*0940*/ 	.word	0xffffffff


	//   ....[106]....
        /*0944*/ 	.word	0xffffffff


	//   ....[107]....
        /*0948*/ 	.word	0xffffffff


	//   ....[108]....
        /*094c*/ 	.word	0xffffffff


	//   ....[109]....
        /*0950*/ 	.word	0xffffffff


	//   ....[110]....
        /*0954*/ 	.word	0xffffffff


	//   ....[111]....
        /*0958*/ 	.word	0xffffffff


	//   ....[112]....
        /*095c*/ 	.word	0xffffffff


	//   ....[113]....
        /*0960*/ 	.word	0xffffffff


	//   ....[114]....
        /*0964*/ 	.word	0xffffffff


	//   ....[115]....
        /*0968*/ 	.word	0xffffffff


	//   ....[116]....
        /*096c*/ 	.word	0xffffffff


	//   ....[117]....
        /*0970*/ 	.word	0xffffffff


	//   ....[118]....
        /*0974*/ 	.word	0xffffffff


	//   ....[119]....
        /*0978*/ 	.word	0xffffffff


	//   ....[120]....
        /*097c*/ 	.word	0xffffffff


	//   ....[121]....
        /*0980*/ 	.word	0xffffffff


	//   ....[122]....
        /*0984*/ 	.word	0xffffffff


	//   ....[123]....
        /*0988*/ 	.word	0xffffffff


	//   ....[124]....
        /*098c*/ 	.word	0xffffffff


	//   ....[125]....
        /*0990*/ 	.word	0xffffffff


	//   ....[126]....
        /*0994*/ 	.word	0xffffffff


	//   ....[127]....
        /*0998*/ 	.word	0xffffffff


	//   ....[128]....
        /*099c*/ 	.word	0xffffffff


	//   ....[129]....
        /*09a0*/ 	.word	0xffffffff


	//   ....[130]....
        /*09a4*/ 	.word	0xffffffff


	//   ....[131]....
        /*09a8*/ 	.word	0xffffffff


	//   ....[132]....
        /*09ac*/ 	.word	0xffffffff


	//   ....[133]....
        /*09b0*/ 	.word	0xffffffff


	//   ....[134]....
        /*09b4*/ 	.word	0xffffffff


	//   ....[135]....
        /*09b8*/ 	.word	0xffffffff


	//   ....[136]....
        /*09bc*/ 	.word	0xffffffff


	//   ....[137]....
        /*09c0*/ 	.word	0xffffffff


	//   ....[138]....
        /*09c4*/ 	.word	0xffffffff


	//   ....[139]....
        /*09c8*/ 	.word	0xffffffff


	//   ....[140]....
        /*09cc*/ 	.word	0xffffffff


	//   ....[141]....
        /*09d0*/ 	.word	0xffffffff


	//   ....[142]....
        /*09d4*/ 	.word	0xffffffff


	//   ....[143]....
        /*09d8*/ 	.word	0xffffffff


	//   ....[144]....
        /*09dc*/ 	.word	0xffffffff


	//   ....[145]....
        /*09e0*/ 	.word	0xffffffff


	//   ....[146]....
        /*09e4*/ 	.word	0xffffffff


	//   ....[147]....
        /*09e8*/ 	.word	0xffffffff


	//   ....[148]....
        /*09ec*/ 	.word	0x0500000f


	//   ....[149]....
        /*09f0*/ 	.word	0x0500000f


	//   ....[150]....
        /*09f4*/ 	.word	0x0500000f


	//   ....[151]....
        /*09f8*/ 	.word	0x0500000f


	//   ....[152]....
        /*09fc*/ 	.word	0x0500000f


	//   ....[153]....
        /*0a00*/ 	.word	0x0500000f


	//   ....[154]....
        /*0a04*/ 	.word	0x0500000f


	//   ....[155]....
        /*0a08*/ 	.word	0x0500000f


	//   ....[156]....
        /*0a0c*/ 	.word	0x0500000f


	//   ....[157]....
        /*0a10*/ 	.word	0x0500000f


	//   ....[158]....
        /*0a14*/ 	.word	0x0500000f


	//   ....[159]....
        /*0a18*/ 	.word	0x0500000f


	//   ....[160]....
        /*0a1c*/ 	.word	0x0500000f


	//   ....[161]....
        /*0a20*/ 	.word	0x0500000f


	//   ....[162]....
        /*0a24*/ 	.word	0x0500000f


	//   ....[163]....
        /*0a28*/ 	.word	0x0500000f


	//   ....[164]....
        /*0a2c*/ 	.word	0x0500000f


	//   ....[165]....
        /*0a30*/ 	.word	0x0500000f


	//   ....[166]....
        /*0a34*/ 	.word	0x0500000f


	//   ....[167]....
        /*0a38*/ 	.word	0x0500000f


	//   ....[168]....
        /*0a3c*/ 	.word	0x0500000f


	//   ....[169]....
        /*0a40*/ 	.word	0x0500000f


	//   ....[170]....
        /*0a44*/ 	.word	0x0500000f


	//   ....[171]....
        /*0a48*/ 	.word	0x0500000f


	//   ....[172]....
        /*0a4c*/ 	.word	0x0500000f


	//   ....[173]....
        /*0a50*/ 	.word	0x0500000f


	//   ....[174]....
        /*0a54*/ 	.word	0x0500000f


	//   ....[175]....
        /*0a58*/ 	.word	0x0500000f


	//   ....[176]....
        /*0a5c*/ 	.word	0x0500000f


	//   ....[177]....
        /*0a60*/ 	.word	0x0500000f


	//   ....[178]....
        /*0a64*/ 	.word	0x0500000f


	//   ....[179]....
        /*0a68*/ 	.word	0x0500000f


	//   ....[180]....
        /*0a6c*/ 	.word	0x0500000f


	//   ....[181]....
        /*0a70*/ 	.word	0x0500000f


	//   ....[182]....
        /*0a74*/ 	.word	0x0500000f


	//   ....[183]....
        /*0a78*/ 	.word	0x0500000f


	//   ....[184]....
        /*0a7c*/ 	.word	0x0500000f


	//   ....[185]....
        /*0a80*/ 	.word	0x0500000f


	//   ....[186]....
        /*0a84*/ 	.word	0x0500000f


	//   ....[187]....
        /*0a88*/ 	.word	0x0500000f


	//   ....[188]....
        /*0a8c*/ 	.word	0x0500000f


	//   ....[189]....
        /*0a90*/ 	.word	0x0500000f


	//   ....[190]....
        /*0a94*/ 	.word	0x0500000f


	//   ....[191]....
        /*0a98*/ 	.word	0x0500000f


	//   ....[192]....
        /*0a9c*/ 	.word	0x0500000f


	//   ....[193]....
        /*0aa0*/ 	.word	0x0500000f


	//   ....[194]....
        /*0aa4*/ 	.word	0x0500000f


	//   ....[195]....
        /*0aa8*/ 	.word	0x0500000f


	//   ....[196]....
        /*0aac*/ 	.word	0x0500000f


	//   ....[197]....
        /*0ab0*/ 	.word	0x0500000f


	//   ....[198]....
        /*0ab4*/ 	.word	0x0500000f


	//   ....[199]....
        /*0ab8*/ 	.word	0x0500000f


	//   ....[200]....
        /*0abc*/ 	.word	0x0500000f


	//   ....[201]....
        /*0ac0*/ 	.word	0x0500000f


	//   ....[202]....
        /*0ac4*/ 	.word	0x0500000f


	//   ....[203]....
        /*0ac8*/ 	.word	0x0500000f


	//   ....[204]....
        /*0acc*/ 	.word	0x0500000f


	//   ....[205]....
        /*0ad0*/ 	.word	0x0500000f


	//   ....[206]....
        /*0ad4*/ 	.word	0x0500000f


	//   ....[207]....
        /*0ad8*/ 	.word	0x0500000f


	//   ....[208]....
        /*0adc*/ 	.word	0x0500000f


	//   ....[209]....
        /*0ae0*/ 	.word	0x0500000f


	//   ....[210]....
        /*0ae4*/ 	.word	0x0500000f


	//   ....[211]....
        /*0ae8*/ 	.word	0x0500000f


	//   ....[212]....
        /*0aec*/ 	.word	0x0500000f


	//   ....[213]....
        /*0af0*/ 	.word	0x0500000f


	//   ....[214]....
        /*0af4*/ 	.word	0x0500000f


	//   ....[215]....
        /*0af8*/ 	.word	0x0500000f


	//   ....[216]....
        /*0afc*/ 	.word	0x0500000f


	//   ....[217]....
        /*0b00*/ 	.word	0x0500000f


	//   ....[218]....
        /*0b04*/ 	.word	0x0500000f


	//   ....[219]....
        /*0b08*/ 	.word	0x0500000f


	//   ....[220]....
        /*0b0c*/ 	.word	0x0500000f


	//   ....[221]....
        /*0b10*/ 	.word	0x0500000f


	//   ....[222]....
        /*0b14*/ 	.word	0x0500000f


	//   ....[223]....
        /*0b18*/ 	.word	0x0500000f


	//   ....[224]....
        /*0b1c*/ 	.word	0x0500000f


	//   ....[225]....
        /*0b20*/ 	.word	0x0500000f


	//   ....[226]....
        /*0b24*/ 	.word	0x0500000f


	//   ....[227]....
        /*0b28*/ 	.word	0x0500000f


	//   ....[228]....
        /*0b2c*/ 	.word	0x0500000f


	//   ....[229]....
        /*0b30*/ 	.word	0x0500000f


	//   ....[230]....
        /*0b34*/ 	.word	0x0500000f


	//   ....[231]....
        /*0b38*/ 	.word	0x0500000f


	//   ....[232]....
        /*0b3c*/ 	.word	0x0500000f


	//   ....[233]....
        /*0b40*/ 	.word	0x0500000f


	//   ....[234]....
        /*0b44*/ 	.word	0x0500000f


	//   ....[235]....
        /*0b48*/ 	.word	0x0500000f


	//   ....[236]....
        /*0b4c*/ 	.word	0x0500000f


	//   ....[237]....
        /*0b50*/ 	.word	0x0500000f


	//   ....[238]....
        /*0b54*/ 	.word	0x0500000f


	//   ....[239]....
        /*0b58*/ 	.word	0x0500000f


	//   ....[240]....
        /*0b5c*/ 	.word	0x0500000f


	//----- nvinfo : EIATTR_COOP_GROUP_INSTR_OFFSETS
	.align		4
.L_873:
        /*0b60*/ 	.byte	0x04, 0x28
        /*0b62*/ 	.short	(.L_875 - .L_874)


	//   ....[0]....
.L_874:
        /*0b64*/ 	.word	0x00000070


	//   ....[1]....
        /*0b68*/ 	.word	0x000001a0


	//   ....[2]....
        /*0b6c*/ 	.word	0x000001f0


	//   ....[3]....
        /*0b70*/ 	.word	0x00000420


	//   ....[4]....
        /*0b74*/ 	.word	0x00000580


	//   ....[5]....
        /*0b78*/ 	.word	0x000006a0


	//   ....[6]....
        /*0b7c*/ 	.word	0x00000800


	//   ....[7]....
        /*0b80*/ 	.word	0x00010620


	//   ....[8]....
        /*0b84*/ 	.word	0x00010f80


	//   ....[9]....
        /*0b88*/ 	.word	0x00010f90


	//   ....[10]....
        /*0b8c*/ 	.word	0x00010fa0


	//   ....[11]....
        /*0b90*/ 	.word	0x00010fb0


	//   ....[12]....
        /*0b94*/ 	.word	0x00014600


	//   ....[13]....
        /*0b98*/ 	.word	0x00014610


	//   ....[14]....
        /*0b9c*/ 	.word	0x00014620


	//   ....[15]....
        /*0ba0*/ 	.word	0x00014630


	//   ....[16]....
        /*0ba4*/ 	.word	0x00018e50


	//   ....[17]....
        /*0ba8*/ 	.word	0x00019bb0


	//   ....[18]....
        /*0bac*/ 	.word	0x00019bc0


	//   ....[19]....
        /*0bb0*/ 	.word	0x00019be0


	//   ....[20]....
        /*0bb4*/ 	.word	0x0001a8e0


	//   ....[21]....
        /*0bb8*/ 	.word	0x0001a900


	//   ....[22]....
        /*0bbc*/ 	.word	0x0001da60


	//   ....[23]....
        /*0bc0*/ 	.word	0x0001da90


	//   ....[24]....
        /*0bc4*/ 	.word	0x0001e520


	//   ....[25]....
        /*0bc8*/ 	.word	0x0001e650


	//   ....[26]....
        /*0bcc*/ 	.word	0x0001f120


	//   ....[27]....
        /*0bd0*/ 	.word	0x0001f180


	//   ....[28]....
        /*0bd4*/ 	.word	0x00022ac0


	//   ....[29]....
        /*0bd8*/ 	.word	0x00022b10


	//   ....[30]....
        /*0bdc*/ 	.word	0x00022b40


	//   ....[31]....
        /*0be0*/ 	.word	0x00022b80


	//   ....[32]....
        /*0be4*/ 	.word	0x00024950


	//   ....[33]....
        /*0be8*/ 	.word	0x000249b0


	//   ....[34]....
        /*0bec*/ 	.word	0x000249d0


	//   ....[35]....
        /*0bf0*/ 	.word	0x000249f0


	//   ....[36]....
        /*0bf4*/ 	.word	0x00025bf0


	//   ....[37]....
        /*0bf8*/ 	.word	0x00025c20


	//   ....[38]....
        /*0bfc*/ 	.word	0x00025c50


	//   ....[39]....
        /*0c00*/ 	.word	0x00025c80


	//   ....[40]....
        /*0c04*/ 	.word	0x00025cc0


	//   ....[41]....
        /*0c08*/ 	.word	0x00025cf0


	//   ....[42]....
        /*0c0c*/ 	.word	0x00025d20


	//   ....[43]....
        /*0c10*/ 	.word	0x00025d50


	//   ....[44]....
        /*0c14*/ 	.word	0x00025d80


	//   ....[45]....
        /*0c18*/ 	.word	0x00025db0


	//   ....[46]....
        /*0c1c*/ 	.word	0x00025de0


	//   ....[47]....
        /*0c20*/ 	.word	0x00025e10


	//   ....[48]....
        /*0c24*/ 	.word	0x00025e40


	//   ....[49]....
        /*0c28*/ 	.word	0x00025e70


	//   ....[50]....
        /*0c2c*/ 	.word	0x00025ea0


	//   ....[51]....
        /*0c30*/ 	.word	0x00025ed0


	//   ....[52]....
        /*0c34*/ 	.word	0x00025f00


	//   ....[53]....
        /*0c38*/ 	.word	0x00025f30


	//   ....[54]....
        /*0c3c*/ 	.word	0x00025f60


	//   ....[55]....
        /*0c40*/ 	.word	0x00025f90


	//   ....[56]....
        /*0c44*/ 	.word	0x00025fc0


	//   ....[57]....
        /*0c48*/ 	.word	0x00025ff0


	//   ....[58]....
        /*0c4c*/ 	.word	0x00026020


	//   ....[59]....
        /*0c50*/ 	.word	0x00026050


	//   ....[60]....
        /*0c54*/ 	.word	0x00026080


	//   ....[61]....
        /*0c58*/ 	.word	0x000260b0


	//   ....[62]....
        /*0c5c*/ 	.word	0x000260e0


	//   ....[63]....
        /*0c60*/ 	.word	0x00026110


	//   ....[64]....
        /*0c64*/ 	.word	0x00026140


	//   ....[65]....
        /*0c68*/ 	.word	0x00026170


	//   ....[66]....
        /*0c6c*/ 	.word	0x000261a0


	//   ....[67]....
        /*0c70*/ 	.word	0x000261d0


	//   ....[68]....
        /*0c74*/ 	.word	0x00026200


	//   ....[69]....
        /*0c78*/ 	.word	0x00026230


	//   ....[70]....
        /*0c7c*/ 	.word	0x00026260


	//   ....[71]....
        /*0c80*/ 	.word	0x00026290


	//   ....[72]....
        /*0c84*/ 	.word	0x000262b0


	//   ....[73]....
        /*0c88*/ 	.word	0x000262c0


	//   ....[74]....
        /*0c8c*/ 	.word	0x000262d0


	//   ....[75]....
        /*0c90*/ 	.word	0x000262e0


	//   ....[76]....
        /*0c94*/ 	.word	0x00026310


	//   ....[77]....
        /*0c98*/ 	.word	0x00026340


	//   ....[78]....
        /*0c9c*/ 	.word	0x00026370


	//   ....[79]....
        /*0ca0*/ 	.word	0x000263a0


	//   ....[80]....
        /*0ca4*/ 	.word	0x000263d0


	//   ....[81]....
        /*0ca8*/ 	.word	0x00026400


	//   ....[82]....
        /*0cac*/ 	.word	0x00026430


	//   ....[83]....
        /*0cb0*/ 	.word	0x00026440


	//   ....[84]....
        /*0cb4*/ 	.word	0x00026cb0


	//   ....[85]....
        /*0cb8*/ 	.word	0x00026da0


	//   ....[86]....
        /*0cbc*/ 	.word	0x00026dd0


	//   ....[87]....
        /*0cc0*/ 	.word	0x00026df0


	//   ....[88]....
        /*0cc4*/ 	.word	0x00027340


	//   ....[89]....
        /*0cc8*/ 	.word	0x00027360


	//   ....[90]....
        /*0ccc*/ 	.word	0x000274a0


	//   ....[91]....
        /*0cd0*/ 	.word	0x000274c0


	//   ....[92]....
        /*0cd4*/ 	.word	0x000275c0


	//   ....[93]....
        /*0cd8*/ 	.word	0x000275e0


	//   ....[94]....
        /*0cdc*/ 	.word	0x000276f0


	//   ....[95]....
        /*0ce0*/ 	.word	0x00027710


	//   ....[96]....
        /*0ce4*/ 	.word	0x00027fd0


	//   ....[97]....
        /*0ce8*/ 	.word	0x00027fe0


	//   ....[98]....
        /*0cec*/ 	.word	0x000281b0


	//   ....[99]....
        /*0cf0*/ 	.word	0x000281c0


	//   ....[100]....
        /*0cf4*/ 	.word	0x00028380


	//   ....[101]....
        /*0cf8*/ 	.word	0x00028390


	//   ....[102]....
        /*0cfc*/ 	.word	0x00028550


	//   ....[103]....
        /*0d00*/ 	.word	0x00028560


	//   ....[104]....
        /*0d04*/ 	.word	0x00028790


	//   ....[105]....
        /*0d08*/ 	.word	0x00028970


	//   ....[106]....
        /*0d0c*/ 	.word	0x000289a0


	//   ....[107]....
        /*0d10*/ 	.word	0x000289d0


	//   ....[108]....
        /*0d14*/ 	.word	0x00028a00


	//   ....[109]....
        /*0d18*/ 	.word	0x00028a30


	//   ....[110]....
        /*0d1c*/ 	.word	0x00028a60


	//   ....[111]....
        /*0d20*/ 	.word	0x00028bd0


	//   ....[112]....
        /*0d24*/ 	.word	0x00028c00


	//   ....[113]....
        /*0d28*/ 	.word	0x00028c30


	//   ....[114]....
        /*0d2c*/ 	.word	0x00028c60


	//   ....[115]....
        /*0d30*/ 	.word	0x00028c90


	//   ....[116]....
        /*0d34*/ 	.word	0x00028cc0


	//   ....[117]....
        /*0d38*/ 	.word	0x00028d60


	//   ....[118]....
        /*0d3c*/ 	.word	0x00028dc0


	//   ....[119]....
        /*0d40*/ 	.word	0x00028e50


	//   ....[120]....
        /*0d44*/ 	.word	0x00029e00


	//   ....[121]....
        /*0d48*/ 	.word	0x0002bc30


	//   ....[122]....
        /*0d4c*/ 	.word	0x0002cab0


	//   ....[123]....
        /*0d50*/ 	.word	0x0002cad0


	//   ....[124]....
        /*0d54*/ 	.word	0x0002caf0


	//   ....[125]....
        /*0d58*/ 	.word	0x0002cbb0


	//   ....[126]....
        /*0d5c*/ 	.word	0x0002cbe0


	//   ....[127]....
        /*0d60*/ 	.word	0x0002cc70


	//   ....[128]....
        /*0d64*/ 	.word	0x0002cc80


	//   ....[129]....
        /*0d68*/ 	.word	0x0002cd10


	//   ....[130]....
        /*0d6c*/ 	.word	0x0002f9b0


	//   ....[131]....
        /*0d70*/ 	.word	0x0002f9e0


	//   ....[132]....
        /*0d74*/ 	.word	0x0002fa20


	//   ....[133]....
        /*0d78*/ 	.word	0x0002fa50


	//   ....[134]....
        /*0d7c*/ 	.word	0x0002fa80


	//   ....[135]....
        /*0d80*/ 	.word	0x0002fab0


	//   ....[136]....
        /*0d84*/ 	.word	0x0002fae0


	//   ....[137]....
        /*0d88*/ 	.word	0x0002fb10


	//   ....[138]....
        /*0d8c*/ 	.word	0x0002fc90


	//   ....[139]....
        /*0d90*/ 	.word	0x0002fcc0


	//   ....[140]....
        /*0d94*/ 	.word	0x0002fcf0


	//   ....[141]....
        /*0d98*/ 	.word	0x0002fd20


	//   ....[142]....
        /*0d9c*/ 	.word	0x0002fd50


	//   ....[143]....
        /*0da0*/ 	.word	0x0002fd80


	//   ....[144]....
        /*0da4*/ 	.word	0x0002fe40


	//   ....[145]....
        /*0da8*/ 	.word	0x0002fe60


	//   ....[146]....
        /*0dac*/ 	.word	0x0002fed0


	//   ....[147]....
        /*0db0*/ 	.word	0x000305a0


	//   ....[148]....
        /*0db4*/ 	.word	0x00030aa0


	//   ....[149]....
        /*0db8*/ 	.word	0x00030b40


	//   ....[150]....
        /*0dbc*/ 	.word	0x00030bd0


	//   ....[151]....
        /*0dc0*/ 	.word	0x00030c20


	//   ....[152]....
        /*0dc4*/ 	.word	0x00030c70


	//   ....[153]....
        /*0dc8*/ 	.word	0x00030d40


	//   ....[154]....
        /*0dcc*/ 	.word	0x00030dd0


	//   ....[155]....
        /*0dd0*/ 	.word	0x00030e20


	//   ....[156]....
        /*0dd4*/ 	.word	0x00030e70


	//   ....[157]....
        /*0dd8*/ 	.word	0x00031160


	//   ....[158]....
        /*0ddc*/ 	.word	0x00031290


	//   ....[159]....
        /*0de0*/ 	.word	0x000313c0


	//   ....[160]....
        /*0de4*/ 	.word	0x000314e0


	//   ....[161]....
        /*0de8*/ 	.word	0x000315b0


	//   ....[162]....
        /*0dec*/ 	.word	0x00031630


	//   ....[163]....
        /*0df0*/ 	.word	0x00031690


	//   ....[164]....
        /*0df4*/ 	.word	0x000316f0


	//   ....[165]....
        /*0df8*/ 	.word	0x00031750


	//   ....[166]....
        /*0dfc*/ 	.word	0x000317d0


	//   ....[167]....
        /*0e00*/ 	.word	0x00031830


	//   ....[168]....
        /*0e04*/ 	.word	0x000318b0


	//   ....[169]....
        /*0e08*/ 	.word	0x00031910


	//   ....[170]....
        /*0e0c*/ 	.word	0x00031990


	//   ....[171]....
        /*0e10*/ 	.word	0x000319f0


	//   ....[172]....
        /*0e14*/ 	.word	0x00031a70


	//   ....[173]....
        /*0e18*/ 	.word	0x00031ad0


	//   ....[174]....
        /*0e1c*/ 	.word	0x00031b50


	//   ....[175]....
        /*0e20*/ 	.word	0x00031bb0


	//   ....[176]....
        /*0e24*/ 	.word	0x00031c30


	//   ....[177]....
        /*0e28*/ 	.word	0x00031c90


	//   ....[178]....
        /*0e2c*/ 	.word	0x00031d10


	//   ....[179]....
        /*0e30*/ 	.word	0x00031d70


	//   ....[180]....
        /*0e34*/ 	.word	0x00031df0


	//   ....[181]....
        /*0e38*/ 	.word	0x00031e50


	//   ....[182]....
        /*0e3c*/ 	.word	0x00031ed0


	//   ....[183]....
        /*0e40*/ 	.word	0x00031f30


	//   ....[184]....
        /*0e44*/ 	.word	0x00031fb0


	//   ....[185]....
        /*0e48*/ 	.word	0x00032010


	//   ....[186]....
        /*0e4c*/ 	.word	0x00032070


	//   ....[187]....
        /*0e50*/ 	.word	0x000320d0


	//   ....[188]....
        /*0e54*/ 	.word	0x00032130


	//   ....[189]....
        /*0e58*/ 	.word	0x00032190


	//   ....[190]....
        /*0e5c*/ 	.word	0x00032210


	//   ....[191]....
        /*0e60*/ 	.word	0x00032270


	//   ....[192]....
        /*0e64*/ 	.word	0x000322f0


	//   ....[193]....
        /*0e68*/ 	.word	0x00032350


	//   ....[194]....
        /*0e6c*/ 	.word	0x000323d0


	//   ....[195]....
        /*0e70*/ 	.word	0x00032430


	//   ....[196]....
        /*0e74*/ 	.word	0x000324b0


	//   ....[197]....
        /*0e78*/ 	.word	0x00032510


	//   ....[198]....
        /*0e7c*/ 	.word	0x00032580


	//   ....[199]....
        /*0e80*/ 	.word	0x000325e0


	//   ....[200]....
        /*0e84*/ 	.word	0x00032650


	//   ....[201]....
        /*0e88*/ 	.word	0x000326b0


	//   ....[202]....
        /*0e8c*/ 	.word	0x00032730


	//   ....[203]....
        /*0e90*/ 	.word	0x00032790


	//   ....[204]....
        /*0e94*/ 	.word	0x00032800


	//   ....[205]....
        /*0e98*/ 	.word	0x00032920


	//   ....[206]....
        /*0e9c*/ 	.word	0x00032970


	//   ....[207]....
        /*0ea0*/ 	.word	0x00032a00


	//   ....[208]....
        /*0ea4*/ 	.word	0x00032a90


	//   ....[209]....
        /*0ea8*/ 	.word	0x00032b20


	//   ....[210]....
        /*0eac*/ 	.word	0x00032bb0


	//   ....[211]....
        /*0eb0*/ 	.word	0x00032c40


	//   ....[212]....
        /*0eb4*/ 	.word	0x00032cd0


	//   ....[213]....
        /*0eb8*/ 	.word	0x00032d90


	//   ....[214]....
        /*0ebc*/ 	.word	0x00033080


	//   ....[215]....
        /*0ec0*/ 	.word	0x000332a0


	//   ....[216]....
        /*0ec4*/ 	.word	0x000332f0


	//   ....[217]....
        /*0ec8*/ 	.word	0x00033350


	//   ....[218]....
        /*0ecc*/ 	.word	0x00033440


	//   ....[219]....
        /*0ed0*/ 	.word	0x000334f0


	//   ....[220]....
        /*0ed4*/ 	.word	0x000335d0


	//   ....[221]....
        /*0ed8*/ 	.word	0x000336a0


	//   ....[222]....
        /*0edc*/ 	.word	0x000337a0


	//   ....[223]....
        /*0ee0*/ 	.word	0x00033a80


	//   ....[224]....
        /*0ee4*/ 	.word	0x00033b20


	//   ....[225]....
        /*0ee8*/ 	.word	0x00033c40


	//   ....[226]....
        /*0eec*/ 	.word	0x00033cc0


	//   ....[227]....
        /*0ef0*/ 	.word	0x00033d40


	//   ....[228]....
        /*0ef4*/ 	.word	0x00033dc0


	//   ....[229]....
        /*0ef8*/ 	.word	0x00033e40


	//   ....[230]....
        /*0efc*/ 	.word	0x00033ed0


	//   ....[231]....
        /*0f00*/ 	.word	0x00033f70


	//   ....[232]....
        /*0f04*/ 	.word	0x00034020


	//   ....[233]....
        /*0f08*/ 	.word	0x000340a0


	//   ....[234]....
        /*0f0c*/ 	.word	0x00034120


	//   ....[235]....
        /*0f10*/ 	.word	0x000341a0


	//   ....[236]....
        /*0f14*/ 	.word	0x00034230


	//   ....[237]....
        /*0f18*/ 	.word	0x000342b0


	//   ....[238]....
        /*0f1c*/ 	.word	0x00034350


	//   ....[239]....
        /*0f20*/ 	.word	0x000343e0


	//   ....[240]....
        /*0f24*/ 	.word	0x00034510


	//----- nvinfo : EIATTR_REG_RECONFIG
	.align		4
.L_875:
        /*0f28*/ 	.byte	0x01, 0x54
	.zero		2


	//----- nvinfo : EIATTR_SYSCALL_OFFSETS
	.align		4
        /*0f2c*/ 	.byte	0x04, 0x46
        /*0f2e*/ 	.short	(.L_877 - .L_876)


	//   ....[0]....
.L_876:
        /*0f30*/ 	.word	0x00001cb0


	//   ....[1]....
        /*0f34*/ 	.word	0x00001e00


	//   ....[2]....
        /*0f38*/ 	.word	0x000107b0


	//   ....[3]....
        /*0f3c*/ 	.word	0x00010d60


	//   ....[4]....
        /*0f40*/ 	.word	0x0002b650


	//   ....[5]....
        /*0f44*/ 	.word	0x0002b7f0


	//   ....[6]....
        /*0f48*/ 	.word	0x0002b960


	//   ....[7]....
        /*0f4c*/ 	.word	0x0002bab0


	//   ....[8]....
        /*0f50*/ 	.word	0x0002c680


	//----- nvinfo : EIATTR_MBARRIER_INSTR_OFFSETS
	.align		4
.L_877:
        /*0f54*/ 	.byte	0x04, 0x39
        /*0f56*/ 	.short	(.L_879 - .L_878)


	//   ....[0]....
.L_878:
        /*0f58*/ 	.word	0x000002d0
        /*0f5c*/ 	.word	0x000000ff
        /*0f60*/ 	.word	0x00033400
        /*0f64*/ 	.short	0x0100
        /*0f66*/ 	.byte	0x08
	.zero		1


	//   ....[1]....
        /*0f68*/ 	.word	0x000002e0
        /*0f6c*/ 	.word	0x000000ff
        /*0f70*/ 	.word	0x00033420
        /*0f74*/ 	.short	0x0100
        /*0f76*/ 	.byte	0x08
	.zero		1


	//   ....[2]....
        /*0f78*/ 	.word	0x000003d0
        /*0f7c*/ 	.word	0x000000ff
        /*0f80*/ 	.word	0x00033430
        /*0f84*/ 	.short	0x0100
        /*0f86*/ 	.byte	0x08
	.zero		1


	//   ....[3]....
        /*0f88*/ 	.word	0x000003e0
        /*0f8c*/ 	.word	0x000000ff
        /*0f90*/ 	.word	0x00033440
        /*0f94*/ 	.short	0x0100
        /*0f96*/ 	.byte	0x08
	.zero		1


	//   ....[4]....
        /*0f98*/ 	.word	0x000003f0
        /*0f9c*/ 	.word	0x000000ff
        /*0fa0*/ 	.word	0x00033438
        /*0fa4*/ 	.short	0x0100
        /*0fa6*/ 	.byte	0x08
	.zero		1


	//   ....[5]....
        /*0fa8*/ 	.word	0x00000400
        /*0fac*/ 	.word	0x000000ff
        /*0fb0*/ 	.word	0x00033448
        /*0fb4*/ 	.short	0x0100
        /*0fb6*/ 	.byte	0x08
	.zero		1


	//   ....[6]....
        /*0fb8*/ 	.word	0x00000530
        /*0fbc*/ 	.word	0x000000ff
        /*0fc0*/ 	.word	0x00033450
        /*0fc4*/ 	.short	0x0100
        /*0fc6*/ 	.byte	0x08
	.zero		1


	//   ....[7]....
        /*0fc8*/ 	.word	0x00000540
        /*0fcc*/ 	.word	0x000000ff
        /*0fd0*/ 	.word	0x00033460
        /*0fd4*/ 	.short	0x0100
        /*0fd6*/ 	.byte	0x08
	.zero		1


	//   ....[8]....
        /*0fd8*/ 	.word	0x00000550
        /*0fdc*/ 	.word	0x000000ff
        /*0fe0*/ 	.word	0x00033458
        /*0fe4*/ 	.short	0x0100
        /*0fe6*/ 	.byte	0x08
	.zero		1


	//   ....[9]....
        /*0fe8*/ 	.word	0x00000560
        /*0fec*/ 	.word	0x000000ff
        /*0ff0*/ 	.word	0x00033468
        /*0ff4*/ 	.short	0x0100
        /*0ff6*/ 	.byte	0x08
	.zero		1


	//   ....[10]....
        /*0ff8*/ 	.word	0x00000650
        /*0ffc*/ 	.word	0x000000ff
        /*1000*/ 	.word	0x00033470
        /*1004*/ 	.short	0x0100
        /*1006*/ 	.byte	0x06
	.zero		1


	//   ....[11]....
        /*1008*/ 	.word	0x00000660
        /*100c*/ 	.word	0x000000ff
        /*1010*/ 	.word	0x00033480
        /*1014*/ 	.short	0x0100
        /*1016*/ 	.byte	0x06
	.zero		1


	//   ....[12]....
        /*1018*/ 	.word	0x00000670
        /*101c*/ 	.word	0x000000ff
        /*1020*/ 	.word	0x00033478
        /*1024*/ 	.short	0x0100
        /*1026*/ 	.byte	0x06
	.zero		1


	//   ....[13]....
        /*1028*/ 	.word	0x00000680
        /*102c*/ 	.word	0x000000ff
        /*1030*/ 	.word	0x00033488
        /*1034*/ 	.short	0x0100
        /*1036*/ 	.byte	0x06
	.zero		1


	//   ....[14]....
        /*1038*/ 	.word	0x000007b0
        /*103c*/ 	.word	0x000000ff
        /*1040*/ 	.word	0x00033490
        /*1044*/ 	.short	0x0100
        /*1046*/ 	.byte	0x08
	.zero		1


	//   ....[15]....
        /*1048*/ 	.word	0x000007c0
        /*104c*/ 	.word	0x000000ff
        /*1050*/ 	.word	0x000334a0
        /*1054*/ 	.short	0x0100
        /*1056*/ 	.byte	0x08
	.zero		1


	//   ....[16]....
        /*1058*/ 	.word	0x000007d0
        /*105c*/ 	.word	0x000000ff
        /*1060*/ 	.word	0x00033498
        /*1064*/ 	.short	0x0100
        /*1066*/ 	.byte	0x08
	.zero		1


	//   ....[17]....
        /*1068*/ 	.word	0x000007e0
        /*106c*/ 	.word	0x000000ff
        /*1070*/ 	.word	0x000334a8
        /*1074*/ 	.short	0x0100
        /*1076*/ 	.byte	0x08
	.zero		1


	//   ....[18]....
        /*1078*/ 	.word	0x00000910
        /*107c*/ 	.word	0x000000ff
        /*1080*/ 	.word	0x000334b0
        /*1084*/ 	.short	0x0100
        /*1086*/ 	.byte	0x08
	.zero		1


	//   ....[19]....
        /*1088*/ 	.word	0x00000920
        /*108c*/ 	.word	0x000000ff
        /*1090*/ 	.word	0x000334c0
        /*1094*/ 	.short	0x0100
        /*1096*/ 	.byte	0x08
	.zero		1


	//   ....[20]....
        /*1098*/ 	.word	0x00000930
        /*109c*/ 	.word	0x000000ff
        /*10a0*/ 	.word	0x000334b8
        /*10a4*/ 	.short	0x0100
        /*10a6*/ 	.byte	0x08
	.zero		1


	//   ....[21]....
        /*10a8*/ 	.word	0x00000940
        /*10ac*/ 	.word	0x000000ff
        /*10b0*/ 	.word	0x000334c8
        /*10b4*/ 	.short	0x0100
        /*10b6*/ 	.byte	0x08
	.zero		1


	//   ....[22]....
        /*10b8*/ 	.word	0x000035e0
        /*10bc*/ 	.word	0x00000065
        /*10c0*/ 	.word	0x00033490
        /*10c4*/ 	.short	0x010a
        /*10c6*/ 	.byte	0x3f
	.zero		1


	//   ....[23]....
        /*10c8*/ 	.word	0x000095d0
        /*10cc*/ 	.word	0x00000065
        /*10d0*/ 	.word	0x00033490
        /*10d4*/ 	.short	0x010a
        /*10d6*/ 	.byte	0x3f
	.zero		1


	//   ....[24]....
        /*10d8*/ 	.word	0x0000f720
        /*10dc*/ 	.word	0x00000065
        /*10e0*/ 	.word	0x00033490
        /*10e4*/ 	.short	0x010a
        /*10e6*/ 	.byte	0x3f
	.zero		1


	//   ....[25]....
        /*10e8*/ 	.word	0x0000fb00
        /*10ec*/ 	.word	0x0000002c
        /*10f0*/ 	.word	0x00000000
        /*10f4*/ 	.short	0x0101
        /*10f6*/ 	.byte	0x3f
	.zero		1


	//   ....[26]....
        /*10f8*/ 	.word	0x0000fb40
        /*10fc*/ 	.word	0x00000065
        /*1100*/ 	.word	0x000334b0
        /*1104*/ 	.short	0x010a
        /*1106*/ 	.byte	0x3f
	.zero		1


	//   ....[27]....
        /*1108*/ 	.word	0x00010060
        /*110c*/ 	.word	0x00000065
        /*1110*/ 	.word	0x00000000
        /*1114*/ 	.short	0x0101
        /*1116*/ 	.byte	0x3f
	.zero		1


	//   ....[28]....
        /*1118*/ 	.word	0x00010ae0
        /*111c*/ 	.word	0x00000010
        /*1120*/ 	.word	0x00033400
        /*1124*/ 	.short	0x010a
        /*1126*/ 	.byte	0x3f
	.zero		1


	//   ....[29]....
        /*1128*/ 	.word	0x00010b30
        /*112c*/ 	.word	0x00000010
        /*1130*/ 	.word	0x00033400
        /*1134*/ 	.short	0x010a
        /*1136*/ 	.byte	0x3f
	.zero		1


	//   ....[30]....
        /*1138*/ 	.word	0x00011520
        /*113c*/ 	.word	0x00000010
        /*1140*/ 	.word	0x00033400
        /*1144*/ 	.short	0x010a
        /*1146*/ 	.byte	0x3f
	.zero		1


	//   ....[31]....
        /*1148*/ 	.word	0x00014a80
        /*114c*/ 	.word	0x00000010
        /*1150*/ 	.word	0x00033400
        /*1154*/ 	.short	0x010a
        /*1156*/ 	.byte	0x3f
	.zero		1


	//   ....[32]....
        /*1158*/ 	.word	0x00017bc0
        /*115c*/ 	.word	0x00000000
        /*1160*/ 	.word	0x00033430
        /*1164*/ 	.short	0x010a
        /*1166*/ 	.byte	0x3f
	.zero		1


	//   ....[33]....
        /*1168*/ 	.word	0x00017c30
        /*116c*/ 	.word	0x00000000
        /*1170*/ 	.word	0x00033430
        /*1174*/ 	.short	0x010a
        /*1176*/ 	.byte	0x3f
	.zero		1


	//   ....[34]....
        /*1178*/ 	.word	0x0001ad40
        /*117c*/ 	.word	0x00000000
        /*1180*/ 	.word	0x00000000
        /*1184*/ 	.short	0x0101
        /*1186*/ 	.byte	0x3f
	.zero		1


	//   ....[35]....
        /*1188*/ 	.word	0x0001be40
        /*118c*/ 	.word	0x0000000b
        /*1190*/ 	.word	0x00033430
        /*1194*/ 	.short	0x010a
        /*1196*/ 	.byte	0x3f
	.zero		1


	//   ....[36]....
        /*1198*/ 	.word	0x0001be90
        /*119c*/ 	.word	0x0000000b
        /*11a0*/ 	.word	0x00033430
        /*11a4*/ 	.short	0x010a
        /*11a6*/ 	.byte	0x3f
	.zero		1


	//   ....[37]....
        /*11a8*/ 	.word	0x0001cf90
        /*11ac*/ 	.word	0x0000000a
        /*11b0*/ 	.word	0x00033450
        /*11b4*/ 	.short	0x010a
        /*11b6*/ 	.byte	0x3f
	.zero		1


	//   ....[38]....
        /*11b8*/ 	.word	0x0001cfd0
        /*11bc*/ 	.word	0x0000000a
        /*11c0*/ 	.word	0x00033450
        /*11c4*/ 	.short	0x010a
        /*11c6*/ 	.byte	0x3f
	.zero		1


	//   ....[39]....
        /*11c8*/ 	.word	0x0001f710
        /*11cc*/ 	.word	0x000000c3
        /*11d0*/ 	.word	0x00000000
        /*11d4*/ 	.short	0x0101
        /*11d6*/ 	.byte	0x3f
	.zero		1


	//   ....[40]....
        /*11d8*/ 	.word	0x0001fea0
        /*11dc*/ 	.word	0x00000097
        /*11e0*/ 	.word	0x00000000
        /*11e4*/ 	.short	0x0101
        /*11e6*/ 	.byte	0x3f
	.zero		1


	//   ....[41]....
        /*11e8*/ 	.word	0x00020830
        /*11ec*/ 	.word	0x0000000a
        /*11f0*/ 	.word	0x00033430
        /*11f4*/ 	.short	0x010a
        /*11f6*/ 	.byte	0x3f
	.zero		1


	//   ....[42]....
        /*11f8*/ 	.word	0x00020880
        /*11fc*/ 	.word	0x0000000a
        /*1200*/ 	.word	0x00033430
        /*1204*/ 	.short	0x010a
        /*1206*/ 	.byte	0x3f
	.zero		1


	//   ....[43]....
        /*1208*/ 	.word	0x00021950
        /*120c*/ 	.word	0x0000000a
        /*1210*/ 	.word	0x00033450
        /*1214*/ 	.short	0x010a
        /*1216*/ 	.byte	0x3f
	.zero		1


	//   ....[44]....
        /*1218*/ 	.word	0x00021990
        /*121c*/ 	.word	0x0000000a
        /*1220*/ 	.word	0x00033450
        /*1224*/ 	.short	0x010a
        /*1226*/ 	.byte	0x3f
	.zero		1


	//   ....[45]....
        /*1228*/ 	.word	0x000236a0
        /*122c*/ 	.word	0x000000c2
        /*1230*/ 	.word	0x00000000
        /*1234*/ 	.short	0x0101
        /*1236*/ 	.byte	0x3f
	.zero		1


	//   ....[46]....
        /*1238*/ 	.word	0x00023cf0
        /*123c*/ 	.word	0x00000008
        /*1240*/ 	.word	0x00000000
        /*1244*/ 	.short	0x0101
        /*1246*/ 	.byte	0x3f
	.zero		1


	//   ....[47]....
        /*1248*/ 	.word	0x000245b0
        /*124c*/ 	.word	0x0000000b
        /*1250*/ 	.word	0x00033450
        /*1254*/ 	.short	0x010a
        /*1256*/ 	.byte	0x3f
	.zero		1


	//   ....[48]....
        /*1258*/ 	.word	0x00024630
        /*125c*/ 	.word	0x0000000b
        /*1260*/ 	.word	0x00033450
        /*1264*/ 	.short	0x010a
        /*1266*/ 	.byte	0x3f
	.zero		1


	//   ....[49]....
        /*1268*/ 	.word	0x00024c70
        /*126c*/ 	.word	0x00000002
        /*1270*/ 	.word	0x00000000
        /*1274*/ 	.short	0x0101
        /*1276*/ 	.byte	0x3f
	.zero		1


	//   ....[50]....
        /*1278*/ 	.word	0x00027350
        /*127c*/ 	.word	0x00000000
        /*1280*/ 	.word	0x00000000
        /*1284*/ 	.short	0x0101
        /*1286*/ 	.byte	0x3f
	.zero		1


	//   ....[51]....
        /*1288*/ 	.word	0x00029ef0
        /*128c*/ 	.word	0x00000005
        /*1290*/ 	.word	0x00033420
        /*1294*/ 	.short	0x010a
        /*1296*/ 	.byte	0x3f
	.zero		1


	//   ....[52]....
        /*1298*/ 	.word	0x00029fe0
        /*129c*/ 	.word	0x00000005
        /*12a0*/ 	.word	0x000334a0
        /*12a4*/ 	.short	0x010a
        /*12a6*/ 	.byte	0x3f
	.zero		1


	//   ....[53]....
        /*12a8*/ 	.word	0x0002a430
        /*12ac*/ 	.word	0x00000005
        /*12b0*/ 	.word	0x000334c0
        /*12b4*/ 	.short	0x010a
        /*12b6*/ 	.byte	0x3f
	.zero		1


	//   ....[54]....
        /*12b8*/ 	.word	0x0002a9d0
        /*12bc*/ 	.word	0x00000007
        /*12c0*/ 	.word	0x000334a0
        /*12c4*/ 	.short	0x010a
        /*12c6*/ 	.byte	0x3f
	.zero		1


	//   ....[55]....
        /*12c8*/ 	.word	0x0002ae10
        /*12cc*/ 	.word	0x00000007
        /*12d0*/ 	.word	0x000334c0
        /*12d4*/ 	.short	0x010a
        /*12d6*/ 	.byte	0x3f
	.zero		1


	//   ....[56]....
        /*12d8*/ 	.word	0x0002bef0
        /*12dc*/ 	.word	0x00000002
        /*12e0*/ 	.word	0x00033480
        /*12e4*/ 	.short	0x010a
        /*12e6*/ 	.byte	0x3f
	.zero		1


	//   ....[57]....
        /*12e8*/ 	.word	0x0002c160
        /*12ec*/ 	.word	0x00000002
        /*12f0*/ 	.word	0x00033440
        /*12f4*/ 	.short	0x010a
        /*12f6*/ 	.byte	0x3f
	.zero		1


	//   ....[58]....
        /*12f8*/ 	.word	0x0002ce10
        /*12fc*/ 	.word	0x00000009
        /*1300*/ 	.word	0x00033400
        /*1304*/ 	.short	0x0107
        /*1306*/ 	.byte	0x3f
	.zero		1


	//   ....[59]....
        /*1308*/ 	.word	0x0002cf10
        /*130c*/ 	.word	0x00000002
        /*1310*/ 	.word	0x00033400
        /*1314*/ 	.short	0x0101
        /*1316*/ 	.byte	0x3f
	.zero		1


	//   ....[60]....
        /*1318*/ 	.word	0x0002cf30
        /*131c*/ 	.word	0x00000002
        /*1320*/ 	.word	0x00033420
        /*1324*/ 	.short	0x010a
        /*1326*/ 	.byte	0x3f
	.zero		1


	//   ....[61]....
        /*1328*/ 	.word	0x0002d280
        /*132c*/ 	.word	0x00000006
        /*1330*/ 	.word	0x00033480
        /*1334*/ 	.short	0x010a
        /*1336*/ 	.byte	0x3f
	.zero		1


	//   ....[62]....
        /*1338*/ 	.word	0x0002d700
        /*133c*/ 	.word	0x00000006
        /*1340*/ 	.word	0x00033440
        /*1344*/ 	.short	0x010a
        /*1346*/ 	.byte	0x3f
	.zero		1


	//   ....[63]....
        /*1348*/ 	.word	0x0002dbf0
        /*134c*/ 	.word	0x00000003
        /*1350*/ 	.word	0x00033470
        /*1354*/ 	.short	0x010a
        /*1356*/ 	.byte	0x3f
	.zero		1


	//   ....[64]....
        /*1358*/ 	.word	0x0002dc60
        /*135c*/ 	.word	0x00000003
        /*1360*/ 	.word	0x00033460
        /*1364*/ 	.short	0x010a
        /*1366*/ 	.byte	0x3f
	.zero		1


	//   ....[65]....
        /*1368*/ 	.word	0x0002e820
        /*136c*/ 	.word	0x00000003
        /*1370*/ 	.word	0x00033450
        /*1374*/ 	.short	0x0101
        /*1376*/ 	.byte	0x3f
	.zero		1


	//   ....[66]....
        /*1378*/ 	.word	0x0002e8a0
        /*137c*/ 	.word	0x00000003
        /*1380*/ 	.word	0x00000000
        /*1384*/ 	.short	0x0101
        /*1386*/ 	.byte	0x3f
	.zero		1


	//   ....[67]....
        /*1388*/ 	.word	0x0002ead0
        /*138c*/ 	.word	0x00000000
        /*1390*/ 	.word	0x00033470
        /*1394*/ 	.short	0x010a
        /*1396*/ 	.byte	0x3f
	.zero		1


	//   ....[68]....
        /*1398*/ 	.word	0x0002eb40
        /*139c*/ 	.word	0x00000000
        /*13a0*/ 	.word	0x00033460
        /*13a4*/ 	.short	0x010a
        /*13a6*/ 	.byte	0x3f
	.zero		1


	//   ....[69]....
        /*13a8*/ 	.word	0x0002f740
        /*13ac*/ 	.word	0x00000000
        /*13b0*/ 	.word	0x00033450
        /*13b4*/ 	.short	0x0101
        /*13b6*/ 	.byte	0x3f
	.zero		1


	//   ....[70]....
        /*13b8*/ 	.word	0x0002f790
        /*13bc*/ 	.word	0x00000000
        /*13c0*/ 	.word	0x00000000
        /*13c4*/ 	.short	0x0101
        /*13c6*/ 	.byte	0x3f
	.zero		1


	//   ....[71]....
        /*13c8*/ 	.word	0x00030520
        /*13cc*/ 	.word	0x00000000
        /*13d0*/ 	.word	0x00033420
        /*13d4*/ 	.short	0x010a
        /*13d6*/ 	.byte	0x3f
	.zero		1


	//   ....[72]....
        /*13d8*/ 	.word	0x000306d0
        /*13dc*/ 	.word	0x00000006
        /*13e0*/ 	.word	0x00000000
        /*13e4*/ 	.short	0x010a
        /*13e6*/ 	.byte	0x3f
	.zero		1


	//   ....[73]....
        /*13e8*/ 	.word	0x00030740
        /*13ec*/ 	.word	0x00000007
        /*13f0*/ 	.word	0x00000000
        /*13f4*/ 	.short	0x010a
        /*13f6*/ 	.byte	0x3f
	.zero		1


	//   ....[74]....
        /*13f8*/ 	.word	0x000307a0
        /*13fc*/ 	.word	0x00000004
        /*1400*/ 	.word	0x00033460
        /*1404*/ 	.short	0x010a
        /*1406*/ 	.byte	0x3f
	.zero		1


	//   ....[75]....
        /*1408*/ 	.word	0x000307f0
        /*140c*/ 	.word	0x00000003
        /*1410*/ 	.word	0x00033460
        /*1414*/ 	.short	0x010a
        /*1416*/ 	.byte	0x3f
	.zero		1


	//   ....[76]....
        /*1418*/ 	.word	0x00030830
        /*141c*/ 	.word	0x00000004
        /*1420*/ 	.word	0x00033480
        /*1424*/ 	.short	0x010a
        /*1426*/ 	.byte	0x3f
	.zero		1


	//   ....[77]....
        /*1428*/ 	.word	0x00030850
        /*142c*/ 	.word	0x00000003
        /*1430*/ 	.word	0x00033480
        /*1434*/ 	.short	0x010a
        /*1436*/ 	.byte	0x3f
	.zero		1


	//   ....[78]....
        /*1438*/ 	.word	0x000308b0
        /*143c*/ 	.word	0x00000065
        /*1440*/ 	.word	0x00033490
        /*1444*/ 	.short	0x010a
        /*1446*/ 	.byte	0x3f
	.zero		1


	//   ....[79]....
        /*1448*/ 	.word	0x00030900
        /*144c*/ 	.word	0x00000065
        /*1450*/ 	.word	0x00033490
        /*1454*/ 	.short	0x010a
        /*1456*/ 	.byte	0x3f
	.zero		1


	//   ....[80]....
        /*1458*/ 	.word	0x00030950
        /*145c*/ 	.word	0x00000065
        /*1460*/ 	.word	0x00033490
        /*1464*/ 	.short	0x010a
        /*1466*/ 	.byte	0x3f
	.zero		1


	//   ....[81]....
        /*1468*/ 	.word	0x000309a0
        /*146c*/ 	.word	0x00000065
        /*1470*/ 	.word	0x000334b0
        /*1474*/ 	.short	0x010a
        /*1476*/ 	.byte	0x3f
	.zero		1


	//   ....[82]....
        /*1478*/ 	.word	0x00030ca0
        /*147c*/ 	.word	0x00000010
        /*1480*/ 	.word	0x00033400
        /*1484*/ 	.short	0x010a
        /*1486*/ 	.byte	0x3f
	.zero		1


	//   ....[83]....
        /*1488*/ 	.word	0x00030eb0
        /*148c*/ 	.word	0x00000010
        /*1490*/ 	.word	0x00033400
        /*1494*/ 	.short	0x010a
        /*1496*/ 	.byte	0x3f
	.zero		1


	//   ....[84]....
        /*1498*/ 	.word	0x00030f00
        /*149c*/ 	.word	0x00000000
        /*14a0*/ 	.word	0x00033430
        /*14a4*/ 	.short	0x010a
        /*14a6*/ 	.byte	0x3f
	.zero		1


	//   ....[85]....
        /*14a8*/ 	.word	0x00030f50
        /*14ac*/ 	.word	0x0000000b
        /*14b0*/ 	.word	0x00033430
        /*14b4*/ 	.short	0x010a
        /*14b6*/ 	.byte	0x3f
	.zero		1


	//   ....[86]....
        /*14b8*/ 	.word	0x00030fa0
        /*14bc*/ 	.word	0x0000000a
        /*14c0*/ 	.word	0x00033450
        /*14c4*/ 	.short	0x010a
        /*14c6*/ 	.byte	0x3f
	.zero		1


	//   ....[87]....
        /*14c8*/ 	.word	0x00030ff0
        /*14cc*/ 	.word	0x0000000a
        /*14d0*/ 	.word	0x00033430
        /*14d4*/ 	.short	0x010a
        /*14d6*/ 	.byte	0x3f
	.zero		1


	//   ....[88]....
        /*14d8*/ 	.word	0x00031040
        /*14dc*/ 	.word	0x0000000a
        /*14e0*/ 	.word	0x00033450
        /*14e4*/ 	.short	0x010a
        /*14e6*/ 	.byte	0x3f
	.zero		1


	//   ....[89]....
        /*14e8*/ 	.word	0x00031090
        /*14ec*/ 	.word	0x0000000b
        /*14f0*/ 	.word	0x00033450
        /*14f4*/ 	.short	0x010a
        /*14f6*/ 	.byte	0x3f
	.zero		1


	//   ....[90]....
        /*14f8*/ 	.word	0x00032e60
        /*14fc*/ 	.word	0x00000004
        /*1500*/ 	.word	0x00033420
        /*1504*/ 	.short	0x010a
        /*1506*/ 	.byte	0x3f
	.zero		1


	//   ....[91]....
        /*1508*/ 	.word	0x00032eb0
        /*150c*/ 	.word	0x00000005
        /*1510*/ 	.word	0x000334a0
        /*1514*/ 	.short	0x010a
        /*1516*/ 	.byte	0x3f
	.zero		1


	//   ....[92]....
        /*1518*/ 	.word	0x00032f00
        /*151c*/ 	.word	0x00000005
        /*1520*/ 	.word	0x000334c0
        /*1524*/ 	.short	0x010a
        /*1526*/ 	.byte	0x3f
	.zero		1


	//   ....[93]....
        /*1528*/ 	.word	0x00032f50
        /*152c*/ 	.word	0x00000007
        /*1530*/ 	.word	0x000334a0
        /*1534*/ 	.short	0x010a
        /*1536*/ 	.byte	0x3f
	.zero		1


	//   ....[94]....
        /*1538*/ 	.word	0x00032fa0
        /*153c*/ 	.word	0x00000007
        /*1540*/ 	.word	0x000334c0
        /*1544*/ 	.short	0x010a
        /*1546*/ 	.byte	0x3f
	.zero		1


	//   ....[95]....
        /*1548*/ 	.word	0x00033140
        /*154c*/ 	.word	0x00000002
        /*1550*/ 	.word	0x00033480
        /*1554*/ 	.short	0x010a
        /*1556*/ 	.byte	0x3f
	.zero		1


	//   ....[96]....
        /*1558*/ 	.word	0x00033190
        /*155c*/ 	.word	0x00000002
        /*1560*/ 	.word	0x00033440
        /*1564*/ 	.short	0x010a
        /*1566*/ 	.byte	0x3f
	.zero		1


	//   ....[97]....
        /*1568*/ 	.word	0x000337f0
        /*156c*/ 	.word	0x00000002
        /*1570*/ 	.word	0x00033420
        /*1574*/ 	.short	0x010a
        /*1576*/ 	.byte	0x3f
	.zero		1


	//   ....[98]....
        /*1578*/ 	.word	0x00033840
        /*157c*/ 	.word	0x00000006
        /*1580*/ 	.word	0x00033480
        /*1584*/ 	.short	0x010a
        /*1586*/ 	.byte	0x3f
	.zero		1


	//   ....[99]....
        /*1588*/ 	.word	0x00033890
        /*158c*/ 	.word	0x00000006
        /*1590*/ 	.word	0x00033440
        /*1594*/ 	.short	0x010a
        /*1596*/ 	.byte	0x3f
	.zero		1


	//   ....[100]....
        /*1598*/ 	.word	0x000338e0
        /*159c*/ 	.word	0x00000003
        /*15a0*/ 	.word	0x00033470
        /*15a4*/ 	.short	0x010a
        /*15a6*/ 	.byte	0x3f
	.zero		1


	//   ....[101]....
        /*15a8*/ 	.word	0x00033930
        /*15ac*/ 	.word	0x00000003
        /*15b0*/ 	.word	0x00033460
        /*15b4*/ 	.short	0x010a
        /*15b6*/ 	.byte	0x3f
	.zero		1


	//   ....[102]....
        /*15b8*/ 	.word	0x00033980
        /*15bc*/ 	.word	0x00000000
        /*15c0*/ 	.word	0x00033470
        /*15c4*/ 	.short	0x010a
        /*15c6*/ 	.byte	0x3f
	.zero		1


	//   ....[103]....
        /*15c8*/ 	.word	0x000339d0
        /*15cc*/ 	.word	0x00000000
        /*15d0*/ 	.word	0x00033460
        /*15d4*/ 	.short	0x010a
        /*15d6*/ 	.byte	0x3f
	.zero		1


	//   ....[104]....
        /*15d8*/ 	.word	0x00034430
        /*15dc*/ 	.word	0x00000000
        /*15e0*/ 	.word	0x00033420
        /*15e4*/ 	.short	0x010a
        /*15e6*/ 	.byte	0x3f
	.zero		1


	//   ....[105]....
        /*15e8*/ 	.word	0x000345d0
        /*15ec*/ 	.word	0x00000006
        /*15f0*/ 	.word	0x00000000
        /*15f4*/ 	.short	0x010a
        /*15f6*/ 	.byte	0x3f
	.zero		1


	//   ....[106]....
        /*15f8*/ 	.word	0x00034620
        /*15fc*/ 	.word	0x00000007
        /*1600*/ 	.word	0x00000000
        /*1604*/ 	.short	0x010a
        /*1606*/ 	.byte	0x3f
	.zero		1


	//   ....[107]....
        /*1608*/ 	.word	0x00034670
        /*160c*/ 	.word	0x00000004
        /*1610*/ 	.word	0x00033460
        /*1614*/ 	.short	0x010a
        /*1616*/ 	.byte	0x3f
	.zero		1


	//   ....[108]....
        /*1618*/ 	.word	0x000346c0
        /*161c*/ 	.word	0x00000003
        /*1620*/ 	.word	0x00033460
        /*1624*/ 	.short	0x010a
        /*1626*/ 	.byte	0x3f
	.zero		1


	//   ....[109]....
        /*1628*/ 	.word	0x00034710
        /*162c*/ 	.word	0x00000004
        /*1630*/ 	.word	0x00033480
        /*1634*/ 	.short	0x010a
        /*1636*/ 	.byte	0x3f
	.zero		1


	//----- nvinfo : EIATTR_NUM_MBARRIERS
	.align		4
.L_879:
        /*1638*/ 	.byte	0x03, 0x38
        /*163a*/ 	.short	0x0016


	//----- nvinfo : EIATTR_EXIT_INSTR_OFFSETS
	.align		4
        /*163c*/ 	.byte	0x04, 0x1c
        /*163e*/ 	.short	(.L_881 - .L_880)


	//   ....[0]....
.L_880:
        /*1640*/ 	.word	0x000308a0


	//----- nvinfo : EIATTR_MAX_THREADS
	.align		4
.L_881:
        /*1644*/ 	.byte	0x04, 0x05
        /*1646*/ 	.short	(.L_883 - .L_882)
.L_882:
        /*1648*/ 	.word	0x00000180
        /*164c*/ 	.word	0x00000001
        /*1650*/ 	.word	0x00000001


	//----- nvinfo : EIATTR_CRS_STACK_SIZE
	.align		4
.L_883:
        /*1654*/ 	.byte	0x04, 0x1e
        /*1656*/ 	.short	(.L_885 - .L_884)
.L_884:
        /*1658*/ 	.word	0x00000000


	//----- nvinfo : EIATTR_CBANK_PARAM_SIZE
	.align		4
.L_885:
        /*165c*/ 	.byte	0x03, 0x19
        /*165e*/ 	.short	0x0af0


	//----- nvinfo : EIATTR_PARAM_CBANK
	.align		4
        /*1660*/ 	.byte	0x04, 0x0a
        /*1662*/ 	.short	(.L_887 - .L_886)
	.align		4
.L_886:
        /*1664*/ 	.word	index@(.nv.constant0._ZN7cutlass13device_kernelIN5flash11enable_sm90INS1_16FlashAttnFwdSm90INS1_25CollectiveMainloopFwdSm90ILi2EN4cute5tupleIJNS5_1CILi1EEES8_S8_EEENS6_IJNS7_ILi128EEENS7_ILi160EEENS7_ILi192EEEEEELi192ENS_12float_e4m3_tEfNS_4arch4Sm90ELb1ELb0ELb1ELb1ELb0ELb1ELb0ELb1ELb1ELb1ELb0ELb0EEENS1_21CollectiveEpilogueFwdINS6_IJSA_SC_SB_EEES9_NS_10bfloat16_tESG_Li256ELb1ELb1ELb0ELb1EEENS1_36VarlenDynamicPersistentTileSchedulerILi128ELi160ELi256ELi128ELb0ELb1ELb1ELb1ELb1ELb1EEEEEEEEEvNT_6ParamsE)
        /*1668*/ 	.short	0x0210
        /*166a*/ 	.short	0x0af0


	//----- nvinfo : EIATTR_SW_WAR
	.align		4
.L_887:
        /*166c*/ 	.byte	0x04, 0x36
        /*166e*/ 	.short	(.L_889 - .L_888)
.L_888:
        /*1670*/ 	.word	0x00000008
.L_889:


//--------------------- .nv.info._ZN7cutlass13device_kernelIN5flash11enable_sm90INS1_16FlashAttnFwdSm90INS1_25CollectiveMainloopFwdSm90ILi2EN4cute5tupleIJNS5_1CILi1EEES8_S8_EEENS6_IJNS7_ILi128EEENS7_ILi224EEESA_EEELi128ENS_12float_e4m3_tEfNS_4arch4Sm90ELb0ELb0ELb1ELb0ELb0ELb0ELb0ELb1ELb1ELb1ELb0ELb0EEENS1_21CollectiveEpilogueFwdINS6_IJSA_SA_SB_EEES9_NS_10bfloat16_tESF_Li256ELb0ELb1ELb0ELb1EEENS1_29StaticPersistentTileSchedulerILb0EEEEEEEEEvNT_6ParamsE --------------------------
	.section	.nv.info._ZN7cutlass13device_kernelIN5flash11enable_sm90INS1_16FlashAttnFwdSm90INS1_25CollectiveMainloopFwdSm90ILi2EN4cute5tupleIJNS5_1CILi1EEES8_S8_EEENS6_IJNS7_ILi128EEENS7_ILi224EEESA_EEELi128ENS_12float_e4m3_tEfNS_4arch4Sm90ELb0ELb0ELb1ELb0ELb0ELb0ELb0ELb1ELb1ELb1ELb0ELb0EEENS1_21CollectiveEpilogueFwdINS6_IJSA_SA_SB_EEES9_NS_10bfloat16_tESF_Li256ELb0ELb1ELb0ELb1EEENS1_29StaticPersistentTileSchedulerILb0EEEEEEEEEvNT_6ParamsE,"",@"SHT_CUDA_INFO"
	.sectionflags	@""
	.align	4


	//----- nvinfo : EIATTR_CUDA_API_VERSION
	.align		4
        /*0000*/ 	.byte	0x04, 0x37
        /*0002*/ 	.short	(.L_891 - .L_890)
.L_890:
        /*0004*/ 	.word	0x00000082


	//----- nvinfo : EIATTR_KPARAM_INFO
	.align		4
.L_891:
        /*0008*/ 	.byte	0x04, 0x17
        /*000a*/ 	.short	(.L_893 - .L_892)
.L_892:
        /*000c*/ 	.word	0x00000000
        /*0010*/ 	.short	0x0000
        /*0012*/ 	.short	0x0070
        /*0014*/ 	.byte	0x00, 0xf0, 0x01, 0x28


	//----- nvinfo : EIATTR_SPARSE_MMA_MASK
	.align		4
.L_893:
        /*0018*/ 	.byte	0x03, 0x50
        /*001a*/ 	.short	0x0000


	//----- nvinfo : EIATTR_MAXREG_COUNT
	.align		4
        /*001c*/ 	.byte	0x03, 0x1b
        /*001e*/ 	.short	0x00a8


	//----- nvinfo : EIATTR_NUM_BARRIERS
	.align		4
        /*0020*/ 	.byte	0x02, 0x4c
        /*0022*/ 	.byte	0x10
	.zero		1


	//----- nvinfo : EIATTR_EXTERNS
	.align		4
        /*0024*/ 	.byte	0x04, 0x0f
        /*0026*/ 	.short	(.L_895 - .L_894)


	//   ....[0]....
	.align		4
.L_894:
        /*0028*/ 	.word	index@(__assertfail)


	//----- nvinfo : EIATTR_ANNOTATIONS
	.align		4
.L_895:
        /*002c*/ 	.byte	0x04, 0x55
        /*002e*/ 	.short	(.L_897 - .L_896)


	//   ....[0]....
.L_896:
        /* <DEDUP_REMOVED lines=21> */


	//----- nvinfo : EIATTR_MERCURY_ISA_VERSION
	.align		4
.L_897:
        /*0168*/ 	.byte	0x03, 0x5f
        /*016a*/ 	.short	0x0101


	//----- nvinfo : EIATTR_INT_WARP_WIDE_INSTR_OFFSETS
	.align		4
        /*016c*/ 	.byte	0x04, 0x31
        /*016e*/ 	.short	(.L_899 - .L_898)


	//   ....[0]....
.L_898:
        /*0170*/ 	.word	0x00000130


	//   ....[1]....
        /*0174*/ 	.word	0x00000170


	//   ....[2]....
        /*0178*/ 	.word	0x000001e0


	//----- nvinfo : EIATTR_COOP_GROUP_MASK_REGIDS
	.align		4
.L_899:
        /*017c*/ 	.byte	0x04, 0x29
        /*017e*/ 	.short	(.L_901 - .L_900)


	//   ....[0]....
.L_900:
        /*0180*/ 	.word	0xffffffff


	//   ....[1]....
        /*0184*/ 	.word	0xffffffff


	//   ....[2]....
        /*0188*/ 	.word	0xffffffff


	//   ....[3]....
        /*018c*/ 	.word	0xffffffff


	//   ....[4]....
        /*0190*/ 	.word	0xffffffff


	//   ....[5]....
        /*0194*/ 	.word	0xffffffff


	//   ....[6]....
        /*0198*/ 	.word	0xffffffff


	//   ....[7]....
        /*019c*/ 	.word	0xffffffff


	//   ....[8]....
        /*01a0*/ 	.word	0xffffffff


	//   ....[9]....
        /*01a4*/ 	.word	0xffffffff


	//   ....[10]....
        /*01a8*/ 	.word	0xffffffff


	//   ....[11]....
        /*01ac*/ 	.word	0xffffffff


	//   ....[12]....
        /*01b0*/ 	.word	0xffffffff


	//   ....[13]....
        /*01b4*/ 	.word	0xffffffff


	//   ....[14]....
        /*01b8*/ 	.word	0xffffffff


	//   ....[15]....
        /*01bc*/ 	.word	0xffffffff


	//   ....[16]....
        /*01c0*/ 	.word	0xffffffff


	//   ....[17]....
        /*01c4*/ 	.word	0xffffffff


	//   ....[18]....
        /*01c8*/ 	.word	0xffffffff


	//   ....[19]....
        /*01cc*/ 	.word	0xffffffff


	//   ....[20]....
        /*01d0*/ 	.word	0xffffffff


	//   ....[21]....
        /*01d4*/ 	.word	0xffffffff


	//   ....[22]....
        /*01d8*/ 	.word	0xffffffff


	//   ....[23]....
        /*01dc*/ 	.word	0xffffffff


	//   ....[24]....
        /*01e0*/ 	.word	0xffffffff


	//   ....[25]....
        /*01e4*/ 	.word	0xffffffff


	//   ....[26]....
        /*01e8*/ 	.word	0xffffffff


	//   ....[27]....
        /*01ec*/ 	.word	0xffffffff


	//   ....[28]....
        /*01f0*/ 	.word	0xffffffff


	//   ....[29]....
        /*01f4*/ 	.word	0xffffffff


	//   ....[30]....
        /*01f8*/ 	.word	0xffffffff


	//   ....[31]....
        /*01fc*/ 	.word	0xffffffff


	//   ....[32]....
        /*0200*/ 	.word	0xffffffff


	//   ....[33]....
        /*0204*/ 	.word	0xffffffff


	//   ....[34]....
        /*0208*/ 	.word	0xffffffff


	//   ....[35]....
        /*020c*/ 	.word	0xffffffff


	//   ....[36]....
        /*0210*/ 	.word	0xffffffff


	//   ....[37]....
        /*0214*/ 	.word	0xffffffff


	//   ....[38]....
        /*0218*/ 	.word	0xffffffff


	//   ....[39]....
        /*021c*/ 	.word	0xffffffff


	//   ....[40]....
        /*0220*/ 	.word	0xffffffff


	//   ....[41]....
        /*0224*/ 	.word	0xffffffff


	//   ....[42]....
        /*0228*/ 	.word	0xffffffff


	//   ....[43]....
        /*022c*/ 	.word	0xffffffff


	//   ....[44]....
        /*0230*/ 	.word	0xffffffff


	//   ....[45]....
        /*0234*/ 	.word	0xffffffff


	//   ....[46]....
        /*0238*/ 	.word	0xffffffff


	//   ....[47]....
        /*023c*/ 	.word	0xffffffff


	//   ....[48]....
        /*0240*/ 	.word	0xffffffff


	//   ....[49]....
        /*0244*/ 	.word	0xffffffff


	//   ....[50]....
        /*0248*/ 	.word	0xffffffff


	//   ....[51]....
        /*024c*/ 	.word	0xffffffff


	//   ....[52]....
        /*0250*/ 	.word	0xffffffff


	//   ....[53]....
        /*0254*/ 	.word	0xffffffff


	//   ....[54]....
        /*0258*/ 	.word	0xffffffff


	//   ....[55]....
        /*025c*/ 	.word	0xffffffff


	//   ....[56]....
        /*0260*/ 	.word	0xffffffff


	//   ....[57]....
        /*0264*/ 	.word	0xffffffff


	//   ....[58]....
        /*0268*/ 	.word	0xffffffff


	//   ....[59]....
        /*026c*/ 	.word	0xffffffff


	//   ....[60]....
        /*0270*/ 	.word	0xffffffff


	//   ....[61]....
        /*0274*/ 	.word	0xffffffff


	//   ....[62]....
        /*0278*/ 	.word	0xffffffff


	//   ....[63]....
        /*027c*/ 	.word	0xffffffff


	//   ....[64]....
        /*0280*/ 	.word	0xffffffff


	//   ....[65]....
        /*0284*/ 	.word	0xffffffff


	//   ....[66]....
        /*0288*/ 	.word	0xffffffff


	//   ....[67]....
        /*028c*/ 	.word	0xffffffff


	//   ....[68]....
        /*0290*/ 	.word	0xffffffff


	//   ....[69]....
        /*0294*/ 	.word	0xffffffff


	//   ....[70]....
        /*0298*/ 	.word	0xffffffff


	//   ....[71]....
        /*029c*/ 	.word	0xffffffff


	//   ....[72]....
        /*02a0*/ 	.word	0xffffffff


	//   ....[73]....
        /*02a4*/ 	.word	0xffffffff


	//   ....[74]....
        /*02a8*/ 	.word	0xffffffff


	//   ....[75]....
        /*02ac*/ 	.word	0xffffffff


	//   ....[76]....
        /*02b0*/ 	.word	0xffffffff


	//   ....[77]....
        /*02b4*/ 	.word	0xffffffff


	//   ....[78]....
        /*02b8*/ 	.word	0xffffffff


	//   ....[79]....
        /*02bc*/ 	.word	0xffffffff


	//   ....[80]....
        /*02c0*/ 	.word	0xffffffff


	//   ....[81]....
        /*02c4*/ 	.word	0xffffffff


	//   ....[82]....
        /*02c8*/ 	.word	0x0500000f


	//   ....[83]....
        /*02cc*/ 	.word	0x0500000f


	//   ....[84]....
        /*02d0*/ 	.word	0x0500000f


	//   ....[85]....
        /*02d4*/ 	.word	0x0500000f


	//   ....[86]....
        /*02d8*/ 	.word	0x0500000f


	//   ....[87]....
        /*02dc*/ 	.word	0x0500000f


	//   ....[88]....
        /*02e0*/ 	.word	0x0500000f


	//   ....[89]....
        /*02e4*/ 	.word	0x0500000f


	//   ....[90]....
        /*02e8*/ 	.word	0x0500000f


	//   ....[91]....
        /*02ec*/ 	.word	0x0500000f


	//   ....[92]....
        /*02f0*/ 	.word	0x0500000f


	//   ....[93]....
        /*02f4*/ 	.word	0x0500000f


	//   ....[94]....
        /*02f8*/ 	.word	0x0500000f


	//   ....[95]....
        /*02fc*/ 	.word	0x0500000f


	//   ....[96]....
        /*0300*/ 	.word	0x0500000f


	//   ....[97]....
        /*0304*/ 	.word	0x0500000f


	//   ....[98]....
        /*0308*/ 	.word	0x0500000f


	//----- nvinfo : EIATTR_COOP_GROUP_INSTR_OFFSETS
	.align		4
.L_901:
        /*030c*/ 	.byte	0x04, 0x28
        /*030e*/ 	.short	(.L_903 - .L_902)


	//   ....[0]....
.L_902:
        /*0310*/ 	.word	0x00000070


	//   ....[1]....
        /*0314*/ 	.word	0x00000140


	//   ....[2]....
        /*0318*/ 	.word	0x00000190


	//   ....[3]....
        /*031c*/ 	.word	0x000003c0


	//   ....[4]....
        /*0320*/ 	.word	0x00000520


	//   ....[5]....
        /*0324*/ 	.word	0x00000640


	//   ....[6]....
        /*0328*/ 	.word	0x000007a0


	//   ....[7]....
        /*032c*/ 	.word	0x00000da0


	//   ....[8]....
        /*0330*/ 	.word	0x00003ca0


	//   ....[9]....
        /*0334*/ 	.word	0x00003d10


	//   ....[10]....
        /*0338*/ 	.word	0x00004670


	//   ....[11]....
        /*033c*/ 	.word	0x000046e0


	//   ....[12]....
        /*0340*/ 	.word	0x00008570


	//   ....[13]....
        /*0344*/ 	.word	0x00008590


	//   ....[14]....
        /*0348*/ 	.word	0x000085f0


	//   ....[15]....
        /*034c*/ 	.word	0x00008610


	//   ....[16]....
        /*0350*/ 	.word	0x0000a8d0


	//   ....[17]....
        /*0354*/ 	.word	0x0000a8e0


	//   ....[18]....
        /*0358*/ 	.word	0x0000a960


	//   ....[19]....
        /*035c*/ 	.word	0x0000a970


	//   ....[20]....
        /*0360*/ 	.word	0x0000bb30


	//   ....[21]....
        /*0364*/ 	.word	0x0000bb70


	//   ....[22]....
        /*0368*/ 	.word	0x0000bba0


	//   ....[23]....
        /*036c*/ 	.word	0x0000bbe0


	//   ....[24]....
        /*0370*/ 	.word	0x0000bc20


	//   ....[25]....
        /*0374*/ 	.word	0x0000bc50


	//   ....[26]....
        /*0378*/ 	.word	0x0000bc80


	//   ....[27]....
        /*037c*/ 	.word	0x0000bcc0


	//   ....[28]....
        /*0380*/ 	.word	0x0000bce0


	//   ....[29]....
        /*0384*/ 	.word	0x0000bd10


	//   ....[30]....
        /*0388*/ 	.word	0x0000bd40


	//   ....[31]....
        /*038c*/ 	.word	0x0000bd50


	//   ....[32]....
        /*0390*/ 	.word	0x0000bdb0


	//   ....[33]....
        /*0394*/ 	.word	0x0000bdc0


	//   ....[34]....
        /*0398*/ 	.word	0x0000bde0


	//   ....[35]....
        /*039c*/ 	.word	0x0000bdf0


	//   ....[36]....
        /*03a0*/ 	.word	0x0000be00


	//   ....[37]....
        /*03a4*/ 	.word	0x0000be10


	//   ....[38]....
        /*03a8*/ 	.word	0x0000be20


	//   ....[39]....
        /*03ac*/ 	.word	0x0000be30


	//   ....[40]....
        /*03b0*/ 	.word	0x0000be40


	//   ....[41]....
        /*03b4*/ 	.word	0x0000be50


	//   ....[42]....
        /*03b8*/ 	.word	0x0000be60


	//   ....[43]....
        /*03bc*/ 	.word	0x0000be70


	//   ....[44]....
        /*03c0*/ 	.word	0x0000be80


	//   ....[45]....
        /*03c4*/ 	.word	0x0000be90


	//   ....[46]....
        /*03c8*/ 	.word	0x0000beb0


	//   ....[47]....
        /*03cc*/ 	.word	0x0000bec0


	//   ....[48]....
        /*03d0*/ 	.word	0x0000bed0


	//   ....[49]....
        /*03d4*/ 	.word	0x0000bee0


	//   ....[50]....
        /*03d8*/ 	.word	0x0000bf10


	//   ....[51]....
        /*03dc*/ 	.word	0x0000bf20


	//   ....[52]....
        /*03e0*/ 	.word	0x0000c080


	//   ....[53]....
        /*03e4*/ 	.word	0x0000c0b0


	//   ....[54]....
        /*03e8*/ 	.word	0x0000c0f0


	//   ....[55]....
        /*03ec*/ 	.word	0x0000c180


	//   ....[56]....
        /*03f0*/ 	.word	0x0000c600


	//   ....[57]....
        /*03f4*/ 	.word	0x0000c640


	//   ....[58]....
        /*03f8*/ 	.word	0x0000c710


	//   ....[59]....
        /*03fc*/ 	.word	0x0000c730


	//   ....[60]....
        /*0400*/ 	.word	0x0000c7e0


	//   ....[61]....
        /*0404*/ 	.word	0x0000c800


	//   ....[62]....
        /*0408*/ 	.word	0x0000c8c0


	//   ....[63]....
        /*040c*/ 	.word	0x0000c900


	//   ....[64]....
        /*0410*/ 	.word	0x0000d570


	//   ....[65]....
        /*0414*/ 	.word	0x0000e060


	//   ....[66]....
        /*0418*/ 	.word	0x0000e090


	//   ....[67]....
        /*041c*/ 	.word	0x0000e0c0


	//   ....[68]....
        /*0420*/ 	.word	0x0000e0d0


	//   ....[69]....
        /*0424*/ 	.word	0x0000e160


	//   ....[70]....
        /*0428*/ 	.word	0x0000e180


	//   ....[71]....
        /*042c*/ 	.word	0x0000e1f0


	//   ....[72]....
        /*0430*/ 	.word	0x0000e200


	//   ....[73]....
        /*0434*/ 	.word	0x0000e270


	//   ....[74]....
        /*0438*/ 	.word	0x0000e280


	//   ....[75]....
        /*043c*/ 	.word	0x0000e2f0


	//   ....[76]....
        /*0440*/ 	.word	0x0000e300


	//   ....[77]....
        /*0444*/ 	.word	0x0000e370


	//   ....[78]....
        /*0448*/ 	.word	0x0000e380


	//   ....[79]....
        /*044c*/ 	.word	0x0000e390


	//   ....[80]....
        /*0450*/ 	.word	0x0000e3a0


	//   ....[81]....
        /*0454*/ 	.word	0x0000ff80


	//   ....[82]....
        /*0458*/ 	.word	0x000104a0


	//   ....[83]....
        /*045c*/ 	.word	0x00010650


	//   ....[84]....
        /*0460*/ 	.word	0x000106a0


	//   ....[85]....
        /*0464*/ 	.word	0x00010730


	//   ....[86]....
        /*0468*/ 	.word	0x00010820


	//   ....[87]....
        /*046c*/ 	.word	0x00010880


	//   ....[88]....
        /*0470*/ 	.word	0x00010950


	//   ....[89]....
        /*0474*/ 	.word	0x000109b0


	//   ....[90]....
        /*0478*/ 	.word	0x00010a90


	//   ....[91]....
        /*047c*/ 	.word	0x00010af0


	//   ....[92]....
        /*0480*/ 	.word	0x00010bd0


	//   ....[93]....
        /*0484*/ 	.word	0x00010c30


	//   ....[94]....
        /*0488*/ 	.word	0x00010d10


	//   ....[95]....
        /*048c*/ 	.word	0x00010d70


	//   ....[96]....
        /*0490*/ 	.word	0x00010e40


	//   ....[97]....
        /*0494*/ 	.word	0x00010ea0


	//   ....[98]....
        /*0498*/ 	.word	0x00010f60


	//----- nvinfo : EIATTR_REG_RECONFIG
	.align		4
.L_903:
        /*049c*/ 	.byte	0x01, 0x54
	.zero		2


	//----- nvinfo : EIATTR_SYSCALL_OFFSETS
	.align		4
        /*04a0*/ 	.byte	0x04, 0x46
        /*04a2*/ 	.short	(.L_905 - .L_904)


	//   ....[0]....
.L_904:
        /*04a4*/ 	.word	0x00001110


	//   ....[1]....
        /*04a8*/ 	.word	0x0000d020


	//   ....[2]....
        /*04ac*/ 	.word	0x0000d160


	//   ....[3]....
        /*04b0*/ 	.word	0x0000d2a0


	//   ....[4]....
        /*04b4*/ 	.word	0x0000d3c0


	//   ....[5]....
        /*04b8*/ 	.word	0x0000dcb0


	//----- nvinfo : EIATTR_MBARRIER_INSTR_OFFSETS
	.align		4
.L_905:
        /*04bc*/ 	.byte	0x04, 0x39
        /*04be*/ 	.short	(.L_907 - .L_906)


	//   ....[0]....
.L_906:
        /*04c0*/ 	.word	0x00000270
        /*04c4*/ 	.word	0x000000ff
        /*04c8*/ 	.word	0x0002e800
        /*04cc*/ 	.short	0x0100
        /*04ce*/ 	.byte	0x08
	.zero		1


	//   ....[1]....
        /*04d0*/ 	.word	0x00000280
        /*04d4*/ 	.word	0x000000ff
        /*04d8*/ 	.word	0x0002e820
        /*04dc*/ 	.short	0x0100
        /*04de*/ 	.byte	0x08
	.zero		1


	//   ....[2]....
        /*04e0*/ 	.word	0x00000370
        /*04e4*/ 	.word	0x000000ff
        /*04e8*/ 	.word	0x0002e830
        /*04ec*/ 	.short	0x0100
        /*04ee*/ 	.byte	0x08
	.zero		1


	//   ....[3]....
        /*04f0*/ 	.word	0x00000380
        /*04f4*/ 	.word	0x000000ff
        /*04f8*/ 	.word	0x0002e840
        /*04fc*/ 	.short	0x0100
        /*04fe*/ 	.byte	0x08
	.zero		1


	//   ....[4]....
        /*0500*/ 	.word	0x00000390
        /*0504*/ 	.word	0x000000ff
        /*0508*/ 	.word	0x0002e838
        /*050c*/ 	.short	0x0100
        /*050e*/ 	.byte	0x08
	.zero		1


	//   ....[5]....
        /*0510*/ 	.word	0x000003a0
        /*0514*/ 	.word	0x000000ff
        /*0518*/ 	.word	0x0002e848
        /*051c*/ 	.short	0x0100
        /*051e*/ 	.byte	0x08
	.zero		1


	//   ....[6]....
        /*0520*/ 	.word	0x000004d0
        /*0524*/ 	.word	0x000000ff
        /*0528*/ 	.word	0x0002e850
        /*052c*/ 	.short	0x0100
        /*052e*/ 	.byte	0x08
	.zero		1


	//   ....[7]....
        /*0530*/ 	.word	0x000004e0
        /*0534*/ 	.word	0x000000ff
        /*0538*/ 	.word	0x0002e860
        /*053c*/ 	.short	0x0100
        /*053e*/ 	.byte	0x08
	.zero		1


	//   ....[8]....
        /*0540*/ 	.word	0x000004f0
        /*0544*/ 	.word	0x000000ff
        /*0548*/ 	.word	0x0002e858
        /*054c*/ 	.short	0x0100
        /*054e*/ 	.byte	0x08
	.zero		1


	//   ....[9]....
        /*0550*/ 	.word	0x00000500
        /*0554*/ 	.word	0x000000ff
        /*0558*/ 	.word	0x0002e868
        /*055c*/ 	.short	0x0100
        /*055e*/ 	.byte	0x08
	.zero		1


	//   ....[10]....
        /*0560*/ 	.word	0x000005f0
        /*0564*/ 	.word	0x000000ff
        /*0568*/ 	.word	0x0002e870
        /*056c*/ 	.short	0x0100
        /*056e*/ 	.byte	0x06
	.zero		1


	//   ....[11]....
        /*0570*/ 	.word	0x00000600
        /*0574*/ 	.word	0x000000ff
        /*0578*/ 	.word	0x0002e880
        /*057c*/ 	.short	0x0100
        /*057e*/ 	.byte	0x06
	.zero		1


	//   ....[12]....
        /*0580*/ 	.word	0x00000610
        /*0584*/ 	.word	0x000000ff
        /*0588*/ 	.word	0x0002e878
        /*058c*/ 	.short	0x0100
        /*058e*/ 	.byte	0x06
	.zero		1


	//   ....[13]....
        /*0590*/ 	.word	0x00000620
        /*0594*/ 	.word	0x000000ff
        /*0598*/ 	.word	0x0002e888
        /*059c*/ 	.short	0x0100
        /*059e*/ 	.byte	0x06
	.zero		1


	//   ....[14]....
        /*05a0*/ 	.word	0x00000750
        /*05a4*/ 	.word	0x000000ff
        /*05a8*/ 	.word	0x0002e890
        /*05ac*/ 	.short	0x0100
        /*05ae*/ 	.byte	0x08
	.zero		1


	//   ....[15]....
        /*05b0*/ 	.word	0x00000760
        /*05b4*/ 	.word	0x000000ff
        /*05b8*/ 	.word	0x0002e8a0
        /*05bc*/ 	.short	0x0100
        /*05be*/ 	.byte	0x08
	.zero		1


	//   ....[16]....
        /*05c0*/ 	.word	0x00000770
        /*05c4*/ 	.word	0x000000ff
        /*05c8*/ 	.word	0x0002e898
        /*05cc*/ 	.short	0x0100
        /*05ce*/ 	.byte	0x08
	.zero		1


	//   ....[17]....
        /*05d0*/ 	.word	0x00000780
        /*05d4*/ 	.word	0x000000ff
        /*05d8*/ 	.word	0x0002e8a8
        /*05dc*/ 	.short	0x0100
        /*05de*/ 	.byte	0x08
	.zero		1


	//   ....[18]....
        /*05e0*/ 	.word	0x000008b0
        /*05e4*/ 	.word	0x000000ff
        /*05e8*/ 	.word	0x0002e8b0
        /*05ec*/ 	.short	0x0100
        /*05ee*/ 	.byte	0x08
	.zero		1


	//   ....[19]....
        /*05f0*/ 	.word	0x000008c0
        /*05f4*/ 	.word	0x000000ff
        /*05f8*/ 	.word	0x0002e8c0
        /*05fc*/ 	.short	0x0100
        /*05fe*/ 	.byte	0x08
	.zero		1


	//   ....[20]....
        /*0600*/ 	.word	0x000008d0
        /*0604*/ 	.word	0x000000ff
        /*0608*/ 	.word	0x0002e8b8
        /*060c*/ 	.short	0x0100
        /*060e*/ 	.byte	0x08
	.zero		1


	//   ....[21]....
        /*0610*/ 	.word	0x000008e0
        /*0614*/ 	.word	0x000000ff
        /*0618*/ 	.word	0x0002e8c8
        /*061c*/ 	.short	0x0100
        /*061e*/ 	.byte	0x08
	.zero		1


	//   ....[22]....
        /*0620*/ 	.word	0x000014a0
        /*0624*/ 	.word	0x000000ff
        /*0628*/ 	.word	0x0002e800
        /*062c*/ 	.short	0x010a
        /*062e*/ 	.byte	0x27
	.zero		1


	//   ....[23]....
        /*0630*/ 	.word	0x00001540
        /*0634*/ 	.word	0x00000003
        /*0638*/ 	.word	0x0002e830
        /*063c*/ 	.short	0x010a
        /*063e*/ 	.byte	0x3f
	.zero		1


	//   ....[24]....
        /*0640*/ 	.word	0x00001580
        /*0644*/ 	.word	0x00000003
        /*0648*/ 	.word	0x0002e830
        /*064c*/ 	.short	0x010a
        /*064e*/ 	.byte	0x3f
	.zero		1


	//   ....[25]....
        /*0650*/ 	.word	0x00004030
        /*0654*/ 	.word	0x00000003
        /*0658*/ 	.word	0x00000000
        /*065c*/ 	.short	0x0101
        /*065e*/ 	.byte	0x3f
	.zero		1


	//   ....[26]....
        /*0660*/ 	.word	0x00006160
        /*0664*/ 	.word	0x000000ff
        /*0668*/ 	.word	0x0002e830
        /*066c*/ 	.short	0x010a
        /*066e*/ 	.byte	0x06
	.zero		1


	//   ....[27]....
        /*0670*/ 	.word	0x000061a0
        /*0674*/ 	.word	0x000000ff
        /*0678*/ 	.word	0x0002e830
        /*067c*/ 	.short	0x010a
        /*067e*/ 	.byte	0x06
	.zero		1


	//   ....[28]....
        /*0680*/ 	.word	0x00006d90
        /*0684*/ 	.word	0x000000ff
        /*0688*/ 	.word	0x0002e850
        /*068c*/ 	.short	0x010a
        /*068e*/ 	.byte	0x06
	.zero		1


	//   ....[29]....
        /*0690*/ 	.word	0x00006dd0
        /*0694*/ 	.word	0x000000ff
        /*0698*/ 	.word	0x0002e850
        /*069c*/ 	.short	0x010a
        /*069e*/ 	.byte	0x06
	.zero		1


	//   ....[30]....
        /*06a0*/ 	.word	0x00009950
        /*06a4*/ 	.word	0x00000004
        /*06a8*/ 	.word	0x00000000
        /*06ac*/ 	.short	0x0101
        /*06ae*/ 	.byte	0x3f
	.zero		1


	//   ....[31]....
        /*06b0*/ 	.word	0x00009d70
        /*06b4*/ 	.word	0x000000ff
        /*06b8*/ 	.word	0x00000000
        /*06bc*/ 	.short	0x0101
        /*06be*/ 	.byte	0x06
	.zero		1


	//   ....[32]....
        /*06c0*/ 	.word	0x0000a4f0
        /*06c4*/ 	.word	0x000000ff
        /*06c8*/ 	.word	0x0002e850
        /*06cc*/ 	.short	0x010a
        /*06ce*/ 	.byte	0x04
	.zero		1


	//   ....[33]....
        /*06d0*/ 	.word	0x0000a530
        /*06d4*/ 	.word	0x000000ff
        /*06d8*/ 	.word	0x0002e850
        /*06dc*/ 	.short	0x010a
        /*06de*/ 	.byte	0x04
	.zero		1


	//   ....[34]....
        /*06e0*/ 	.word	0x0000b3d0
        /*06e4*/ 	.word	0x000000ff
        /*06e8*/ 	.word	0x00000000
        /*06ec*/ 	.short	0x0101
        /*06ee*/ 	.byte	0x04
	.zero		1


	//   ....[35]....
        /*06f0*/ 	.word	0x0000c620
        /*06f4*/ 	.word	0x000000ff
        /*06f8*/ 	.word	0x00000000
        /*06fc*/ 	.short	0x0101
        /*06fe*/ 	.byte	0x27
	.zero		1


	//   ....[36]....
        /*0700*/ 	.word	0x0000d7f0
        /*0704*/ 	.word	0x00000004
        /*0708*/ 	.word	0x0002e880
        /*070c*/ 	.short	0x010a
        /*070e*/ 	.byte	0x3f
	.zero		1


	//   ....[37]....
        /*0710*/ 	.word	0x0000d990
        /*0714*/ 	.word	0x00000004
        /*0718*/ 	.word	0x0002e840
        /*071c*/ 	.short	0x010a
        /*071e*/ 	.byte	0x3f
	.zero		1


	//   ....[38]....
        /*0720*/ 	.word	0x0000e470
        /*0724*/ 	.word	0x000000ff
        /*0728*/ 	.word	0x0002e800
        /*072c*/ 	.short	0x0107
        /*072e*/ 	.byte	0x29
	.zero		1


	//   ....[39]....
        /*0730*/ 	.word	0x0000e4c0
        /*0734*/ 	.word	0x000000ff
        /*0738*/ 	.word	0x0002e800
        /*073c*/ 	.short	0x0101
        /*073e*/ 	.byte	0x29
	.zero		1


	//   ....[40]....
        /*0740*/ 	.word	0x0000e4f0
        /*0744*/ 	.word	0x000000ff
        /*0748*/ 	.word	0x0002e820
        /*074c*/ 	.short	0x010a
        /*074e*/ 	.byte	0x29
	.zero		1


	//   ....[41]....
        /*0750*/ 	.word	0x0000e7e0
        /*0754*/ 	.word	0x00000004
        /*0758*/ 	.word	0x0002e880
        /*075c*/ 	.short	0x010a
        /*075e*/ 	.byte	0x3f
	.zero		1


	//   ....[42]....
        /*0760*/ 	.word	0x0000ea40
        /*0764*/ 	.word	0x00000004
        /*0768*/ 	.word	0x0002e840
        /*076c*/ 	.short	0x010a
        /*076e*/ 	.byte	0x3f
	.zero		1


	//   ....[43]....
        /*0770*/ 	.word	0x0000ed10
        /*0774*/ 	.word	0x00000013
        /*0778*/ 	.word	0x0002e870
        /*077c*/ 	.short	0x010a
        /*077e*/ 	.byte	0x3f
	.zero		1


	//   ....[44]....
        /*0780*/ 	.word	0x0000ed80
        /*0784*/ 	.word	0x00000013
        /*0788*/ 	.word	0x0002e860
        /*078c*/ 	.short	0x010a
        /*078e*/ 	.byte	0x3f
	.zero		1


	//   ....[45]....
        /*0790*/ 	.word	0x0000f4f0
        /*0794*/ 	.word	0x00000013
        /*0798*/ 	.word	0x0002e850
        /*079c*/ 	.short	0x0101
        /*079e*/ 	.byte	0x3f
	.zero		1


	//   ....[46]....
        /*07a0*/ 	.word	0x0000f570
        /*07a4*/ 	.word	0x00000013
        /*07a8*/ 	.word	0x00000000
        /*07ac*/ 	.short	0x0101
        /*07ae*/ 	.byte	0x3f
	.zero		1


	//   ....[47]....
        /*07b0*/ 	.word	0x0000f650
        /*07b4*/ 	.word	0x00000010
        /*07b8*/ 	.word	0x0002e870
        /*07bc*/ 	.short	0x010a
        /*07be*/ 	.byte	0x3f
	.zero		1


	//   ....[48]....
        /*07c0*/ 	.word	0x0000f6e0
        /*07c4*/ 	.word	0x00000010
        /*07c8*/ 	.word	0x0002e860
        /*07cc*/ 	.short	0x010a
        /*07ce*/ 	.byte	0x3f
	.zero		1


	//   ....[49]....
        /*07d0*/ 	.word	0x0000fd90
        /*07d4*/ 	.word	0x00000010
        /*07d8*/ 	.word	0x0002e850
        /*07dc*/ 	.short	0x0101
        /*07de*/ 	.byte	0x3f
	.zero		1


	//   ....[50]....
        /*07e0*/ 	.word	0x0000fe20
        /*07e4*/ 	.word	0x00000000
        /*07e8*/ 	.word	0x00000000
        /*07ec*/ 	.short	0x0101
        /*07ee*/ 	.byte	0x3f
	.zero		1


	//   ....[51]....
        /*07f0*/ 	.word	0x0000ff30
        /*07f4*/ 	.word	0x00000009
        /*07f8*/ 	.word	0x0002e820
        /*07fc*/ 	.short	0x010a
        /*07fe*/ 	.byte	0x3f
	.zero		1


	//   ....[52]....
        /*0800*/ 	.word	0x000100a0
        /*0804*/ 	.word	0x00000005
        /*0808*/ 	.word	0x00000000
        /*080c*/ 	.short	0x010a
        /*080e*/ 	.byte	0x3f
	.zero		1


	//   ....[53]....
        /*0810*/ 	.word	0x00010110
        /*0814*/ 	.word	0x00000007
        /*0818*/ 	.word	0x00000000
        /*081c*/ 	.short	0x010a
        /*081e*/ 	.byte	0x3f
	.zero		1


	//   ....[54]....
        /*0820*/ 	.word	0x00010170
        /*0824*/ 	.word	0x00000005
        /*0828*/ 	.word	0x0002e860
        /*082c*/ 	.short	0x010a
        /*082e*/ 	.byte	0x3f
	.zero		1


	//   ....[55]....
        /*0830*/ 	.word	0x000101c0
        /*0834*/ 	.word	0x00000003
        /*0838*/ 	.word	0x0002e860
        /*083c*/ 	.short	0x010a
        /*083e*/ 	.byte	0x3f
	.zero		1


	//   ....[56]....
        /*0840*/ 	.word	0x00010200
        /*0844*/ 	.word	0x00000005
        /*0848*/ 	.word	0x0002e880
        /*084c*/ 	.short	0x010a
        /*084e*/ 	.byte	0x3f
	.zero		1


	//   ....[57]....
        /*0850*/ 	.word	0x00010220
        /*0854*/ 	.word	0x00000003
        /*0858*/ 	.word	0x0002e880
        /*085c*/ 	.short	0x010a
        /*085e*/ 	.byte	0x3f
	.zero		1


	//   ....[58]....
        /*0860*/ 	.word	0x00010290
        /*0864*/ 	.word	0x00000003
        /*0868*/ 	.word	0x0002e800
        /*086c*/ 	.short	0x010a
        /*086e*/ 	.byte	0x3f
	.zero		1


	//   ....[59]....
        /*0870*/ 	.word	0x000102e0
        /*0874*/ 	.word	0x00000003
        /*0878*/ 	.word	0x0002e830
        /*087c*/ 	.short	0x010a
        /*087e*/ 	.byte	0x3f
	.zero		1


	//   ....[60]....
        /*0880*/ 	.word	0x00010340
        /*0884*/ 	.word	0x00000008
        /*0888*/ 	.word	0x0002e830
        /*088c*/ 	.short	0x010a
        /*088e*/ 	.byte	0x3f
	.zero		1


	//   ....[61]....
        /*0890*/ 	.word	0x000103a0
        /*0894*/ 	.word	0x00000008
        /*0898*/ 	.word	0x0002e850
        /*089c*/ 	.short	0x010a
        /*089e*/ 	.byte	0x3f
	.zero		1


	//   ....[62]....
        /*08a0*/ 	.word	0x00010400
        /*08a4*/ 	.word	0x00000003
        /*08a8*/ 	.word	0x0002e850
        /*08ac*/ 	.short	0x010a
        /*08ae*/ 	.byte	0x3f
	.zero		1


	//   ....[63]....
        /*08b0*/ 	.word	0x00010550
        /*08b4*/ 	.word	0x00000004
        /*08b8*/ 	.word	0x0002e880
        /*08bc*/ 	.short	0x010a
        /*08be*/ 	.byte	0x3f
	.zero		1


	//   ....[64]....
        /*08c0*/ 	.word	0x000105a0
        /*08c4*/ 	.word	0x00000004
        /*08c8*/ 	.word	0x0002e840
        /*08cc*/ 	.short	0x010a
        /*08ce*/ 	.byte	0x3f
	.zero		1


	//   ....[65]....
        /*08d0*/ 	.word	0x00010fb0
        /*08d4*/ 	.word	0x00000002
        /*08d8*/ 	.word	0x0002e820
        /*08dc*/ 	.short	0x010a
        /*08de*/ 	.byte	0x3f
	.zero		1


	//   ....[66]....
        /*08e0*/ 	.word	0x00011000
        /*08e4*/ 	.word	0x00000004
        /*08e8*/ 	.word	0x0002e880
        /*08ec*/ 	.short	0x010a
        /*08ee*/ 	.byte	0x3f
	.zero		1


	//   ....[67]....
        /*08f0*/ 	.word	0x00011050
        /*08f4*/ 	.word	0x00000004
        /*08f8*/ 	.word	0x0002e840
        /*08fc*/ 	.short	0x010a
        /*08fe*/ 	.byte	0x3f
	.zero		1


	//   ....[68]....
        /*0900*/ 	.word	0x000110a0
        /*0904*/ 	.word	0x00000013
        /*0908*/ 	.word	0x0002e870
        /*090c*/ 	.short	0x010a
        /*090e*/ 	.byte	0x3f
	.zero		1


	//   ....[69]....
        /*0910*/ 	.word	0x000110f0
        /*0914*/ 	.word	0x00000013
        /*0918*/ 	.word	0x0002e860
        /*091c*/ 	.short	0x010a
        /*091e*/ 	.byte	0x3f
	.zero		1


	//   ....[70]....
        /*0920*/ 	.word	0x00011140
        /*0924*/ 	.word	0x00000010
        /*0928*/ 	.word	0x0002e870
        /*092c*/ 	.short	0x010a
        /*092e*/ 	.byte	0x3f
	.zero		1


	//   ....[71]....
        /*0930*/ 	.word	0x00011190
        /*0934*/ 	.word	0x00000010
        /*0938*/ 	.word	0x0002e860
        /*093c*/ 	.short	0x010a
        /*093e*/ 	.byte	0x3f
	.zero		1


	//   ....[72]....
        /*0940*/ 	.word	0x000111e0
        /*0944*/ 	.word	0x00000009
        /*0948*/ 	.word	0x0002e820
        /*094c*/ 	.short	0x010a
        /*094e*/ 	.byte	0x3f
	.zero		1


	//   ....[73]....
        /*0950*/ 	.word	0x00011230
        /*0954*/ 	.word	0x00000005
        /*0958*/ 	.word	0x00000000
        /*095c*/ 	.short	0x010a
        /*095e*/ 	.byte	0x3f
	.zero		1


	//   ....[74]....
        /*0960*/ 	.word	0x00011280
        /*0964*/ 	.word	0x00000007
        /*0968*/ 	.word	0x00000000
        /*096c*/ 	.short	0x010a
        /*096e*/ 	.byte	0x3f
	.zero		1


	//   ....[75]....
        /*0970*/ 	.word	0x000112d0
        /*0974*/ 	.word	0x00000005
        /*0978*/ 	.word	0x0002e860
        /*097c*/ 	.short	0x010a
        /*097e*/ 	.byte	0x3f
	.zero		1


	//   ....[76]....
        /*0980*/ 	.word	0x00011320
        /*0984*/ 	.word	0x00000003
        /*0988*/ 	.word	0x0002e860
        /*098c*/ 	.short	0x010a
        /*098e*/ 	.byte	0x3f
	.zero		1


	//   ....[77]....
        /*0990*/ 	.word	0x00011370
        /*0994*/ 	.word	0x00000005
        /*0998*/ 	.word	0x0002e880
        /*099c*/ 	.short	0x010a
        /*099e*/ 	.byte	0x3f
	.zero		1


	//----- nvinfo : EIATTR_NUM_MBARRIERS
	.align		4
.L_907:
        /*09a0*/ 	.byte	0x03, 0x38
        /*09a2*/ 	.short	0x0016


	//----- nvinfo : EIATTR_EXIT_INSTR_OFFSETS
	.align		4
        /*09a4*/ 	.byte	0x04, 0x1c
        /*09a6*/ 	.short	(.L_909 - .L_908)


	//   ....[0]....
.L_908:
        /*09a8*/ 	.word	0x00000a30


	//   ....[1]....
        /*09ac*/ 	.word	0x0000c9e0


	//   ....[2]....
        /*09b0*/ 	.word	0x0000ffa0


	//   ....[3]....
        /*09b4*/ 	.word	0x00010270


	//----- nvinfo : EIATTR_MAX_THREADS
	.align		4
.L_909:
        /*09b8*/ 	.byte	0x04, 0x05
        /*09ba*/ 	.short	(.L_911 - .L_910)
.L_910:
        /*09bc*/ 	.word	0x00000180
        /*09c0*/ 	.word	0x00000001
        /*09c4*/ 	.word	0x00000001


	//----- nvinfo : EIATTR_CRS_STACK_SIZE
	.align		4
.L_911:
        /*09c8*/ 	.byte	0x04, 0x1e
        /*09ca*/ 	.short	(.L_913 - .L_912)
.L_912:
        /*09cc*/ 	.word	0x00000000


	//----- nvinfo : EIATTR_CBANK_PARAM_SIZE
	.align		4
.L_913:
        /*09d0*/ 	.byte	0x03, 0x19
        /*09d2*/ 	.short	0x0a70


	//----- nvinfo : EIATTR_PARAM_CBANK
	.align		4
        /*09d4*/ 	.byte	0x04, 0x0a
        /*09d6*/ 	.short	(.L_915 - .L_914)
	.align		4
.L_914:
        /*09d8*/ 	.word	index@(.nv.constant0._ZN7cutlass13device_kernelIN5flash11enable_sm90INS1_16FlashAttnFwdSm90INS1_25CollectiveMainloopFwdSm90ILi2EN4cute5tupleIJNS5_1CILi1EEES8_S8_EEENS6_IJNS7_ILi128EEENS7_ILi224EEESA_EEELi128ENS_12float_e4m3_tEfNS_4arch4Sm90ELb0ELb0ELb1ELb0ELb0ELb0ELb0ELb1ELb1ELb1ELb0ELb0EEENS1_21CollectiveEpilogueFwdINS6_IJSA_SA_SB_EEES9_NS_10bfloat16_tESF_Li256ELb0ELb1ELb0ELb1EEENS1_29StaticPersistentTileSchedulerILb0EEEEEEEEEvNT_6ParamsE)
        /*09dc*/ 	.short	0x0210
        /*09de*/ 	.short	0x0a70


	//----- nvinfo : EIATTR_SW_WAR
	.align		4
.L_915:
        /*09e0*/ 	.byte	0x04, 0x36
        /*09e2*/ 	.short	(.L_917 - .L_916)
.L_916:
        /*09e4*/ 	.word	0x00000008
.L_917:


//--------------------- .nv.info._ZN7cutlass13device_kernelIN5flash11enable_sm90INS1_16FlashAttnFwdSm90INS1_25CollectiveMainloopFwdSm90ILi2EN4cute5tupleIJNS5_1CILi1EEES8_S8_EEENS6_IJNS7_ILi128EEENS7_ILi224EEESA_EEELi128ENS_12float_e4m3_tEfNS_4arch4Sm90ELb0ELb0ELb1ELb1ELb0ELb0ELb0ELb1ELb1ELb1ELb0ELb0EEENS1_21CollectiveEpilogueFwdINS6_IJSA_SA_SB_EEES9_NS_10bfloat16_tESF_Li256ELb1ELb1ELb0ELb1EEENS1_36VarlenDynamicPersistentTileSchedulerILi128ELi224ELi256ELi128ELb0ELb1ELb1ELb0ELb1ELb1EEEEEEEEEvNT_6ParamsE --------------------------
	.section	.nv.info._ZN7cutlass13device_kernelIN5flash11enable_sm90INS1_16FlashAttnFwdSm90INS1_25CollectiveMainloopFwdSm90ILi2EN4cute5tupleIJNS5_1CILi1EEES8_S8_EEENS6_IJNS7_ILi128EEENS7_ILi224EEESA_EEELi128ENS_12float_e4m3_tEfNS_4arch4Sm90ELb0ELb0ELb1ELb1ELb0ELb0ELb0ELb1ELb1ELb1ELb0ELb0EEENS1_21CollectiveEpilogueFwdINS6_IJSA_SA_SB_EEES9_NS_10bfloat16_tESF_Li256ELb1ELb1ELb0ELb1EEENS1_36VarlenDynamicPersistentTileSchedulerILi128ELi224ELi256ELi128ELb0ELb1ELb1ELb0ELb1ELb1EEEEEEEEEvNT_6ParamsE,"",@"SHT_CUDA_INFO"
	.sectionflags	@""
	.align	4


	//----- nvinfo : EIATTR_CUDA_API_VERSION
	.align		4
        /*0000*/ 	.byte	0x04, 0x37
        /*0002*/ 	.short	(.L_919 - .L_918)
.L_918:
        /*0004*/ 	.word	0x00000082


	//----- nvinfo : EIATTR_KPARAM_INFO
	.align		4
.L_919:
        /*0008*/ 	.byte	0x04, 0x17
        /*000a*/ 	.short	(.L_921 - .L_920)
.L_920:
        /*000c*/ 	.word	0x00000000
        /*0010*/ 	.short	0x0000
        /*0012*/ 	.short	0x0070
        /*0014*/ 	.byte	0x00, 0xf0, 0x01, 0x2a


	//----- nvinfo : EIATTR_SPARSE_MMA_MASK
	.align		4
.L_921:
        /*0018*/ 	.byte	0x03, 0x50
        /*001a*/ 	.short	0x0000


	//----- nvinfo : EIATTR_MAXREG_COUNT
	.align		4
        /*001c*/ 	.byte	0x03, 0x1b
        /*001e*/ 	.short	0x00a8


	//----- nvinfo : EIATTR_NUM_BARRIERS
	.align		4
        /*0020*/ 	.byte	0x02, 0x4c
        /*0022*/ 	.byte	0x10
	.zero		1


	//----- nvinfo : EIATTR_EXTERNS
	.align		4
        /*0024*/ 	.byte	0x04, 0x0f
        /*0026*/ 	.short	(.L_923 - .L_922)


	//   ....[0]....
	.align		4
.L_922:
        /*0028*/ 	.word	index@(__assertfail)


	//----- nvinfo : EIATTR_ANNOTATIONS
	.align		4
.L_923:
        /*002c*/ 	.byte	0x04, 0x55
        /*002e*/ 	.short	(.L_925 - .L_924)


	//   ....[0]....
.L_924:
        /* <DEDUP_REMOVED lines=37> */


	//----- nvinfo : EIATTR_MERCURY_ISA_VERSION
	.align		4
.L_925:
        /*0268*/ 	.byte	0x03, 0x5f
        /*026a*/ 	.short	0x0101


	//----- nvinfo : EIATTR_UNUSED_LOAD_BYTE_OFFSET
	.align		4
        /*026c*/ 	.byte	0x04, 0x44
        /*026e*/ 	.short	(.L_927 - .L_926)


	//   ....[0]....
.L_926:
        /*0270*/ 	.word	0x00000a40
        /*0274*/ 	.word	0x0000fff0


	//   ....[1]....
        /*0278*/ 	.word	0x0000b6c0
        /*027c*/ 	.word	0x0000fff0


	//----- nvinfo : EIATTR_INT_WARP_WIDE_INSTR_OFFSETS
	.align		4
.L_927:
        /*0280*/ 	.byte	0x04, 0x31
        /*0282*/ 	.short	(.L_929 - .L_928)


	//   ....[0]....
.L_928:
        /*0284*/ 	.word	0x00000130


	//   ....[1]....
        /*0288*/ 	.word	0x00000170


	//   ....[2]....
        /*028c*/ 	.word	0x000001e0


	//   ....[3]....
        /*0290*/ 	.word	0x0000f1e0


	//   ....[4]....
        /*0294*/ 	.word	0x0000f270


	//   ....[5]....
        /*0298*/ 	.word	0x00011c60


	//   ....[6]....
        /*029c*/ 	.word	0x00011cf0


	//----- nvinfo : EIATTR_COOP_GROUP_MASK_REGIDS
	.align		4
.L_929:
        /*02a0*/ 	.byte	0x04, 0x29
        /*02a2*/ 	.short	(.L_931 - .L_930)


	//   ....[0]....
.L_930:
        /*02a4*/ 	.word	0xffffffff


	//   ....[1]....
        /*02a8*/ 	.word	0xffffffff


	//   ....[2]....
        /*02ac*/ 	.word	0xffffffff


	//   ....[3]....
        /*02b0*/ 	.word	0xffffffff


	//   ....[4]....
        /*02b4*/ 	.word	0xffffffff


	//   ....[5]....
        /*02b8*/ 	.word	0xffffffff


	//   ....[6]....
        /*02bc*/ 	.word	0xffffffff


	//   ....[7]....
        /*02c0*/ 	.word	0xffffffff


	//   ....[8]....
        /*02c4*/ 	.word	0xffffffff


	//   ....[9]....
        /*02c8*/ 	.word	0xffffffff


	//   ....[10]....
        /*02cc*/ 	.word	0xffffffff


	//   ....[11]....
        /*02d0*/ 	.word	0xffffffff


	//   ....[12]....
        /*02d4*/ 	.word	0xffffffff


	//   ....[13]....
        /*02d8*/ 	.word	0xffffffff


	//   ....[14]....
        /*02dc*/ 	.word	0xffffffff


	//   ....[15]....
        /*02e0*/ 	.word	0xffffffff


	//   ....[16]....
        /*02e4*/ 	.word	0xffffffff


	//   ....[17]....
        /*02e8*/ 	.word	0xffffffff


	//   ....[18]....
        /*02ec*/ 	.word	0xffffffff


	//   ....[19]....
        /*02f0*/ 	.word	0xffffffff


	//   ....[20]....
        /*02f4*/ 	.word	0xffffffff


	//   ....[21]....
        /*02f8*/ 	.word	0xffffffff


	//   ....[22]....
        /*02fc*/ 	.word	0xffffffff


	//   ....[23]....
        /*0300*/ 	.word	0xffffffff


	//   ....[24]....
        /*0304*/ 	.word	0xffffffff


	//   ....[25]....
        /*0308*/ 	.word	0xffffffff


	//   ....[26]....
        /*030c*/ 	.word	0xffffffff


	//   ....[27]....
        /*0310*/ 	.word	0xffffffff


	//   ....[28]....
        /*0314*/ 	.word	0xffffffff


	//   ....[29]....
        /*0318*/ 	.word	0xffffffff


	//   ....[30]....
        /*031c*/ 	.word	0xffffffff


	//   ....[31]....
        /*0320*/ 	.word	0xffffffff


	//   ....[32]....
        /*0324*/ 	.word	0xffffffff


	//   ....[33]....
        /*0328*/ 	.word	0xffffffff


	//   ....[34]....
        /*032c*/ 	.word	0xffffffff


	//   ....[35]....
        /*0330*/ 	.word	0xffffffff


	//   ....[36]....
        /*0334*/ 	.word	0xffffffff


	//   ....[37]....
        /*0338*/ 	.word	0xffffffff


	//   ....[38]....
        /*033c*/ 	.word	0xffffffff


	//   ....[39]....
        /*0340*/ 	.word	0xffffffff


	//   ....[40]....
        /*0344*/ 	.word	0xffffffff


	//   ....[41]....
        /*0348*/ 	.word	0xffffffff


	//   ....[42]....
        /*034c*/ 	.word	0xffffffff


	//   ....[43]....
        /*0350*/ 	.word	0xffffffff


	//   ....[44]....
        /*0354*/ 	.word	0xffffffff


	//   ....[45]....
        /*0358*/ 	.word	0xffffffff


	//   ....[46]....
        /*035c*/ 	.word	0xffffffff


	//   ....[47]....
        /*0360*/ 	.word	0xffffffff


	//   ....[48]....
        /*0364*/ 	.word	0xffffffff


	//   ....[49]....
        /*0368*/ 	.word	0xffffffff


	//   ....[50]....
        /*036c*/ 	.word	0xffffffff


	//   ....[51]....
        /*0370*/ 	.word	0xffffffff


	//   ....[52]....
        /*0374*/ 	.word	0xffffffff


	//   ....[53]....
        /*0378*/ 	.word	0xffffffff


	//   ....[54]....
        /*037c*/ 	.word	0xffffffff


	//   ....[55]....
        /*0380*/ 	.word	0xffffffff


	//   ....[56]....
        /*0384*/ 	.word	0xffffffff


	//   ....[57]....
        /*0388*/ 	.word	0xffffffff


	//   ....[58]....
        /*038c*/ 	.word	0xffffffff


	//   ....[59]....
        /*0390*/ 	.word	0xffffffff


	//   ....[60]....
        /*0394*/ 	.word	0xffffffff


	//   ....[61]....
        /*0398*/ 	.word	0xffffffff


	//   ....[62]....
        /*039c*/ 	.word	0xffffffff


	//   ....[63]....
        /*03a0*/ 	.word	0xffffffff


	//   ....[64]....
        /*03a4*/ 	.word	0xffffffff


	//   ....[65]....
        /*03a8*/ 	.word	0xffffffff


	//   ....[66]....
        /*03ac*/ 	.word	0xffffffff


	//   ....[67]....
        /*03b0*/ 	.word	0xffffffff


	//   ....[68]....
        /*03b4*/ 	.word	0xffffffff


	//   ....[69]....
        /*03b8*/ 	.word	0xffffffff


	//   ....[70]....
        /*03bc*/ 	.word	0xffffffff


	//   ....[71]....
        /*03c0*/ 	.word	0xffffffff


	//   ....[72]....
        /*03c4*/ 	.word	0xffffffff


	//   ....[73]....
        /*03c8*/ 	.word	0xffffffff


	//   ....[74]....
        /*03cc*/ 	.word	0xffffffff


	//   ....[75]....
        /*03d0*/ 	.word	0xffffffff


	//   ....[76]....
        /*03d4*/ 	.word	0xffffffff


	//   ....[77]....
        /*03d8*/ 	.word	0xffffffff


	//   ....[78]....
        /*03dc*/ 	.word	0xffffffff


	//   ....[79]....
        /*03e0*/ 	.word	0xffffffff


	//   ....[80]....
        /*03e4*/ 	.word	0xffffffff


	//   ....[81]....
        /*03e8*/ 	.word	0xffffffff


	//   ....[82]....
        /*03ec*/ 	.word	0xffffffff


	//   ....[83]....
        /*03f0*/ 	.word	0xffffffff


	//   ....[84]....
        /*03f4*/ 	.word	0xffffffff


	//   ....[85]....
        /*03f8*/ 	.word	0xffffffff


	//   ....[86]....
        /*03fc*/ 	.word	0xffffffff


	//   ....[87]....
        /*0400*/ 	.word	0xffffffff


	//   ....[88]....
        /*0404*/ 	.word	0xffffffff


	//   ....[89]....
        /*0408*/ 	.word	0xffffffff


	//   ....[90]....
        /*040c*/ 	.word	0xffffffff


	//   ....[91]....
        /*0410*/ 	.word	0xffffffff


	//   ....[92]....
        /*0414*/ 	.word	0xffffffff


	//   ....[93]....
        /*0418*/ 	.word	0xffffffff


	//   ....[94]....
        /*041c*/ 	.word	0xffffffff


	//   ....[95]....
        /*0420*/ 	.word	0xffffffff


	//   ....[96]....
        /*0424*/ 	.word	0xffffffff


	//   ....[97]....
        /*0428*/ 	.word	0xffffffff


	//   ....[98]....
        /*042c*/ 	.word	0xffffffff


	//   ....[99]....
        /*0430*/ 	.word	0xffffffff


	//   ....[100]....
        /*0434*/ 	.word	0xffffffff


	//   ....[101]....
        /*0438*/ 	.word	0xffffffff


	//   ....[102]....
        /*043c*/ 	.word	0xffffffff


	//   ....[103]....
        /*0440*/ 	.word	0xffffffff


	//   ....[104]....
        /*0444*/ 	.word	0xffffffff


	//   ....[105]....
        /*0448*/ 	.word	0xffffffff


	//   ....[106]....
        /*044c*/ 	.word	0xffffffff


	//   ....[107]....
        /*0450*/ 	.word	0xffffffff


	//   ....[108]....
        /*0454*/ 	.word	0xffffffff


	//   ....[109]....
        /*0458*/ 	.word	0xffffffff


	//   ....[110]....
        /*045c*/ 	.word	0xffffffff


	//   ....[111]....
        /*0460*/ 	.word	0xffffffff


	//   ....[112]....
        /*0464*/ 	.word	0xffffffff


	//   ....[113]....
        /*0468*/ 	.word	0xffffffff


	//   ....[114]....
        /*046c*/ 	.word	0xffffffff


	//   ....[115]....
        /*0470*/ 	.word	0xffffffff


	//   ....[116]....
        /*0474*/ 	.word	0xffffffff


	//   ....[117]....
        /*0478*/ 	.word	0xffffffff


	//   ....[118]....
        /*047c*/ 	.word	0xffffffff


	//   ....[119]....
        /*0480*/ 	.word	0xffffffff


	//   ....[120]....
        /*0484*/ 	.word	0xffffffff


	//   ....[121]....
        /*0488*/ 	.word	0xffffffff


	//   ....[122]....
        /*048c*/ 	.word	0xffffffff


	//   ....[123]....
        /*0490*/ 	.word	0x0500000f


	//   ....[124]....
        /*0494*/ 	.word	0x0500000f


	//   ....[125]....
        /*0498*/ 	.word	0x0500000f


	//   ....[126]....
        /*049c*/ 	.word	0x0500000f


	//   ....[127]....
        /*04a0*/ 	.word	0x0500000f


	//   ....[128]....
        /*04a4*/ 	.word	0x0500000f


	//   ....[129]....
        /*04a8*/ 	.word	0x0500000f


	//   ....[130]....
        /*04ac*/ 	.word	0x0500000f


	//   ....[131]....
        /*04b0*/ 	.word	0x0500000f


	//   ....[132]....
        /*04b4*/ 	.word	0x0500000f


	//   ....[133]....
        /*04b8*/ 	.word	0x0500000f


	//   ....[134]....
        /*04bc*/ 	.word	0x0500000f


	//   ....[135]....
        /*04c0*/ 	.word	0x0500000f


	//   ....[136]....
        /*04c4*/ 	.word	0x0500000f


	//   ....[137]....
        /*04c8*/ 	.word	0x0500000f


	//   ....[138]....
        /*04cc*/ 	.word	0x0500000f


	//   ....[139]....
        /*04d0*/ 	.word	0x0500000f


	//   ....[140]....
        /*04d4*/ 	.word	0x0500000f


	//----- nvinfo : EIATTR_COOP_GROUP_INSTR_OFFSETS
	.align		4
.L_931:
        /*04d8*/ 	.byte	0x04, 0x28
        /*04da*/ 	.short	(.L_933 - .L_932)


	//   ....[0]....
.L_932:
        /*04dc*/ 	.word	0x00000070


	//   ....[1]....
        /*04e0*/ 	.word	0x00000140


	//   ....[2]....
        /*04e4*/ 	.word	0x00000190


	//   ....[3]....
        /*04e8*/ 	.word	0x000003c0


	//   ....[4]....
        /*04ec*/ 	.word	0x00000520


	//   ....[5]....
        /*04f0*/ 	.word	0x00000640


	//   ....[6]....
        /*04f4*/ 	.word	0x000007a0


	//   ....[7]....
        /*04f8*/ 	.word	0x00001410


	//   ....[8]....
        /*04fc*/ 	.word	0x00004180


	//   ....[9]....
        /*0500*/ 	.word	0x000041d0


	//   ....[10]....
        /*0504*/ 	.word	0x00004b40


	//   ....[11]....
        /*0508*/ 	.word	0x00004be0


	//   ....[12]....
        /*050c*/ 	.word	0x00008ae0


	//   ....[13]....
        /*0510*/ 	.word	0x00008b00


	//   ....[14]....
        /*0514*/ 	.word	0x00008b30


	//   ....[15]....
        /*0518*/ 	.word	0x00008b50


	//   ....[16]....
        /*051c*/ 	.word	0x0000af20


	//   ....[17]....
        /*0520*/ 	.word	0x0000af30


	//   ....[18]....
        /*0524*/ 	.word	0x0000afb0


	//   ....[19]....
        /*0528*/ 	.word	0x0000afc0


	//   ....[20]....
        /*052c*/ 	.word	0x0000bf40


	//   ....[21]....
        /*0530*/ 	.word	0x0000bf50


	//   ....[22]....
        /*0534*/ 	.word	0x0000bf60


	//   ....[23]....
        /*0538*/ 	.word	0x0000bf70


	//   ....[24]....
        /*053c*/ 	.word	0x0000bf80


	//   ....[25]....
        /*0540*/ 	.word	0x0000bf90


	//   ....[26]....
        /*0544*/ 	.word	0x0000bfa0


	//   ....[27]....
        /*0548*/ 	.word	0x0000bfb0


	//   ....[28]....
        /*054c*/ 	.word	0x0000bfe0


	//   ....[29]....
        /*0550*/ 	.word	0x0000bff0


	//   ....[30]....
        /*0554*/ 	.word	0x0000c020


	//   ....[31]....
        /*0558*/ 	.word	0x0000c030


	//   ....[32]....
        /*055c*/ 	.word	0x0000c060


	//   ....[33]....
        /*0560*/ 	.word	0x0000c070


	//   ....[34]....
        /*0564*/ 	.word	0x0000c080


	//   ....[35]....
        /*0568*/ 	.word	0x0000c0b0


	//   ....[36]....
        /*056c*/ 	.word	0x0000c0e0


	//   ....[37]....
        /*0570*/ 	.word	0x0000c0f0


	//   ....[38]....
        /*0574*/ 	.word	0x0000c120


	//   ....[39]....
        /*0578*/ 	.word	0x0000c140


	//   ....[40]....
        /*057c*/ 	.word	0x0000c150


	//   ....[41]....
        /*0580*/ 	.word	0x0000c180


	//   ....[42]....
        /*0584*/ 	.word	0x0000c1e0


	//   ....[43]....
        /*0588*/ 	.word	0x0000c1f0


	//   ....[44]....
        /*058c*/ 	.word	0x0000c200


	//   ....[45]....
        /*0590*/ 	.word	0x0000c230


	//   ....[46]....
        /*0594*/ 	.word	0x0000c260


	//   ....[47]....
        /*0598*/ 	.word	0x0000c270


	//   ....[48]....
        /*059c*/ 	.word	0x0000c280


	//   ....[49]....
        /*05a0*/ 	.word	0x0000c290


	//   ....[50]....
        /*05a4*/ 	.word	0x0000c2a0


	//   ....[51]....
        /*05a8*/ 	.word	0x0000c2c0


	//   ....[52]....
        /*05ac*/ 	.word	0x0000c890


	//   ....[53]....
        /*05b0*/ 	.word	0x0000c8d0


	//   ....[54]....
        /*05b4*/ 	.word	0x0000c910


	//   ....[55]....
        /*05b8*/ 	.word	0x0000c940


	//   ....[56]....
        /*05bc*/ 	.word	0x0000cef0


	//   ....[57]....
        /*05c0*/ 	.word	0x0000cf30


	//   ....[58]....
        /*05c4*/ 	.word	0x0000cff0


	//   ....[59]....
        /*05c8*/ 	.word	0x0000d010


	//   ....[60]....
        /*05cc*/ 	.word	0x0000d0d0


	//   ....[61]....
        /*05d0*/ 	.word	0x0000d0f0


	//   ....[62]....
        /*05d4*/ 	.word	0x0000d1c0


	//   ....[63]....
        /*05d8*/ 	.word	0x0000d1e0


	//   ....[64]....
        /*05dc*/ 	.word	0x0000dad0


	//   ....[65]....
        /*05e0*/ 	.word	0x0000daf0


	//   ....[66]....
        /*05e4*/ 	.word	0x0000dbb0


	//   ....[67]....
        /*05e8*/ 	.word	0x0000dbd0


	//   ....[68]....
        /*05ec*/ 	.word	0x0000dc90


	//   ....[69]....
        /*05f0*/ 	.word	0x0000dcb0


	//   ....[70]....
        /*05f4*/ 	.word	0x0000dd80


	//   ....[71]....
        /*05f8*/ 	.word	0x0000dda0


	//   ....[72]....
        /*05fc*/ 	.word	0x0000dee0


	//   ....[73]....
        /*0600*/ 	.word	0x0000e0f0


	//   ....[74]....
        /*0604*/ 	.word	0x0000e120


	//   ....[75]....
        /*0608*/ 	.word	0x0000e150


	//   ....[76]....
        /*060c*/ 	.word	0x0000e190


	//   ....[77]....
        /*0610*/ 	.word	0x0000e1c0


	//   ....[78]....
        /*0614*/ 	.word	0x0000e1f0


	//   ....[79]....
        /*0618*/ 	.word	0x0000e380


	//   ....[80]....
        /*061c*/ 	.word	0x0000e3b0


	//   ....[81]....
        /*0620*/ 	.word	0x0000e3e0


	//   ....[82]....
        /*0624*/ 	.word	0x0000e410


	//   ....[83]....
        /*0628*/ 	.word	0x0000e440


	//   ....[84]....
        /*062c*/ 	.word	0x0000e480


	//   ....[85]....
        /*0630*/ 	.word	0x0000e510


	//   ....[86]....
        /*0634*/ 	.word	0x0000e550


	//   ....[87]....
        /*0638*/ 	.word	0x0000e5e0


	//   ....[88]....
        /*063c*/ 	.word	0x0000f9a0


	//   ....[89]....
        /*0640*/ 	.word	0x00010530


	//   ....[90]....
        /*0644*/ 	.word	0x00010560


	//   ....[91]....
        /*0648*/ 	.word	0x00010610


	//   ....[92]....
        /*064c*/ 	.word	0x00010620


	//   ....[93]....
        /*0650*/ 	.word	0x00010690


	//   ....[94]....
        /*0654*/ 	.word	0x000106a0


	//   ....[95]....
        /*0658*/ 	.word	0x00010710


	//   ....[96]....
        /*065c*/ 	.word	0x00010720


	//   ....[97]....
        /*0660*/ 	.word	0x00010790


	//   ....[98]....
        /*0664*/ 	.word	0x000107a0


	//   ....[99]....
        /*0668*/ 	.word	0x00010810


	//   ....[100]....
        /*066c*/ 	.word	0x00010820


	//   ....[101]....
        /*0670*/ 	.word	0x00010890


	//   ....[102]....
        /*0674*/ 	.word	0x000108a0


	//   ....[103]....
        /*0678*/ 	.word	0x000108b0


	//   ....[104]....
        /*067c*/ 	.word	0x000108f0


	//   ....[105]....
        /*0680*/ 	.word	0x00012800


	//   ....[106]....
        /*0684*/ 	.word	0x00012830


	//   ....[107]....
        /*0688*/ 	.word	0x00012860


	//   ....[108]....
        /*068c*/ 	.word	0x00012890


	//   ....[109]....
        /*0690*/ 	.word	0x000128d0


	//   ....[110]....
        /*0694*/ 	.word	0x000128e0


	//   ....[111]....
        /*0698*/ 	.word	0x00012910


	//   ....[112]....
        /*069c*/ 	.word	0x00012920


	//   ....[113]....
        /*06a0*/ 	.word	0x00012a60


	//   ....[114]....
        /*06a4*/ 	.word	0x00012a90


	//   ....[115]....
        /*06a8*/ 	.word	0x00012ac0


	//   ....[116]....
        /*06ac*/ 	.word	0x00012af0


	//   ....[117]....
        /*06b0*/ 	.word	0x00012b20


	//   ....[118]....
        /*06b4*/ 	.word	0x00012b60


	//   ....[119]....
        /*06b8*/ 	.word	0x00012be0


	//   ....[120]....
        /*06bc*/ 	.word	0x00012c20


	//   ....[121]....
        /*06c0*/ 	.word	0x00012c70


	//   ....[122]....
        /*06c4*/ 	.word	0x00013120


	//   ....[123]....
        /*06c8*/ 	.word	0x00013640


	//   ....[124]....
        /*06cc*/ 	.word	0x00013800


	//   ....[125]....
        /*06d0*/ 	.word	0x00013870


	//   ....[126]....
        /*06d4*/ 	.word	0x000138d0


	//   ....[127]....
        /*06d8*/ 	.word	0x000139c0


	//   ....[128]....
        /*06dc*/ 	.word	0x00013a20


	//   ....[129]....
        /*06e0*/ 	.word	0x00013b00


	//   ....[130]....
        /*06e4*/ 	.word	0x00013b60


	//   ....[131]....
        /*06e8*/ 	.word	0x00013c40


	//   ....[132]....
        /*06ec*/ 	.word	0x00013ca0


	//   ....[133]....
        /*06f0*/ 	.word	0x00013d80


	//   ....[134]....
        /*06f4*/ 	.word	0x00013de0


	//   ....[135]....
        /*06f8*/ 	.word	0x00013ec0


	//   ....[136]....
        /*06fc*/ 	.word	0x00013f20


	//   ....[137]....
        /*0700*/ 	.word	0x00013fe0


	//   ....[138]....
        /*0704*/ 	.word	0x00014060


	//   ....[139]....
        /*0708*/ 	.word	0x00014120


	//   ....[140]....
        /*070c*/ 	.word	0x00014470


	//----- nvinfo : EIATTR_REG_RECONFIG
	.align		4
.L_933:
        /*0710*/ 	.byte	0x01, 0x54
	.zero		2


	//----- nvinfo : EIATTR_SYSCALL_OFFSETS
	.align		4
        /*0714*/ 	.byte	0x04, 0x46
        /*0716*/ 	.short	(.L_935 - .L_934)


	//   ....[0]....
.L_934:
        /*0718*/ 	.word	0x000015f0


	//   ....[1]....
        /*071c*/ 	.word	0x0000f3e0


	//   ....[2]....
        /*0720*/ 	.word	0x0000f570


	//   ....[3]....
        /*0724*/ 	.word	0x0000f6d0


	//   ....[4]....
        /*0728*/ 	.word	0x0000f810


	//   ....[5]....
        /*072c*/ 	.word	0x000101b0


	//----- nvinfo : EIATTR_MBARRIER_INSTR_OFFSETS
	.align		4
.L_935:
        /*0730*/ 	.byte	0x04, 0x39
        /*0732*/ 	.short	(.L_937 - .L_936)


	//   ....[0]....
.L_936:
        /*0734*/ 	.word	0x00000270
        /*0738*/ 	.word	0x000000ff
        /*073c*/ 	.word	0x0002e800
        /*0740*/ 	.short	0x0100
        /*0742*/ 	.byte	0x08
	.zero		1


	//   ....[1]....
        /*0744*/ 	.word	0x00000280
        /*0748*/ 	.word	0x000000ff
        /*074c*/ 	.word	0x0002e820
        /*0750*/ 	.short	0x0100
        /*0752*/ 	.byte	0x08
	.zero		1


	//   ....[2]....
        /*0754*/ 	.word	0x00000370
        /*0758*/ 	.word	0x000000ff
        /*075c*/ 	.word	0x0002e830
        /*0760*/ 	.short	0x0100
        /*0762*/ 	.byte	0x08
	.zero		1


	//   ....[3]....
        /*0764*/ 	.word	0x00000380
        /*0768*/ 	.word	0x000000ff
        /*076c*/ 	.word	0x0002e840
        /*0770*/ 	.short	0x0100
        /*0772*/ 	.byte	0x08
	.zero		1


	//   ....[4]....
        /*0774*/ 	.word	0x00000390
        /*0778*/ 	.word	0x000000ff
        /*077c*/ 	.word	0x0002e838
        /*0780*/ 	.short	0x0100
        /*0782*/ 	.byte	0x08
	.zero		1


	//   ....[5]....
        /*0784*/ 	.word	0x000003a0
        /*0788*/ 	.word	0x000000ff
        /*078c*/ 	.word	0x0002e848
        /*0790*/ 	.short	0x0100
        /*0792*/ 	.byte	0x08
	.zero		1


	//   ....[6]....
        /*0794*/ 	.word	0x000004d0
        /*0798*/ 	.word	0x000000ff
        /*079c*/ 	.word	0x0002e850
        /*07a0*/ 	.short	0x0100
        /*07a2*/ 	.byte	0x08
	.zero		1


	//   ....[7]....
        /*07a4*/ 	.word	0x000004e0
        /*07a8*/ 	.word	0x000000ff
        /*07ac*/ 	.word	0x0002e860
        /*07b0*/ 	.short	0x0100
        /*07b2*/ 	.byte	0x08
	.zero		1


	//   ....[8]....
        /*07b4*/ 	.word	0x000004f0
        /*07b8*/ 	.word	0x000000ff
        /*07bc*/ 	.word	0x0002e858
        /*07c0*/ 	.short	0x0100
        /*07c2*/ 	.byte	0x08
	.zero		1


	//   ....[9]....
        /*07c4*/ 	.word	0x00000500
        /*07c8*/ 	.word	0x000000ff
        /*07cc*/ 	.word	0x0002e868
        /*07d0*/ 	.short	0x0100
        /*07d2*/ 	.byte	0x08
	.zero		1


	//   ....[10]....
        /*07d4*/ 	.word	0x000005f0
        /*07d8*/ 	.word	0x000000ff
        /*07dc*/ 	.word	0x0002e870
        /*07e0*/ 	.short	0x0100
        /*07e2*/ 	.byte	0x06
	.zero		1


	//   ....[11]....
        /*07e4*/ 	.word	0x00000600
        /*07e8*/ 	.word	0x000000ff
        /*07ec*/ 	.word	0x0002e880
        /*07f0*/ 	.short	0x0100
        /*07f2*/ 	.byte	0x06
	.zero		1


	//   ....[12]....
        /*07f4*/ 	.word	0x00000610
        /*07f8*/ 	.word	0x000000ff
        /*07fc*/ 	.word	0x0002e878
        /*0800*/ 	.short	0x0100
        /*0802*/ 	.byte	0x06
	.zero		1


	//   ....[13]....
        /*0804*/ 	.word	0x00000620
        /*0808*/ 	.word	0x000000ff
        /*080c*/ 	.word	0x0002e888
        /*0810*/ 	.short	0x0100
        /*0812*/ 	.byte	0x06
	.zero		1


	//   ....[14]....
        /*0814*/ 	.word	0x00000750
        /*0818*/ 	.word	0x000000ff
        /*081c*/ 	.word	0x0002e890
        /*0820*/ 	.short	0x0100
        /*0822*/ 	.byte	0x08
	.zero		1


	//   ....[15]....
        /*0824*/ 	.word	0x00000760
        /*0828*/ 	.word	0x000000ff
        /*082c*/ 	.word	0x0002e8a0
        /*0830*/ 	.short	0x0100
        /*0832*/ 	.byte	0x08
	.zero		1


	//   ....[16]....
        /*0834*/ 	.word	0x00000770
        /*0838*/ 	.word	0x000000ff
        /*083c*/ 	.word	0x0002e898
        /*0840*/ 	.short	0x0100
        /*0842*/ 	.byte	0x08
	.zero		1


	//   ....[17]....
        /*0844*/ 	.word	0x00000780
        /*0848*/ 	.word	0x000000ff
        /*084c*/ 	.word	0x0002e8a8
        /*0850*/ 	.short	0x0100
        /*0852*/ 	.byte	0x08
	.zero		1


	//   ....[18]....
        /*0854*/ 	.word	0x000008b0
        /*0858*/ 	.word	0x000000ff
        /*085c*/ 	.word	0x0002e8b0
        /*0860*/ 	.short	0x0100
        /*0862*/ 	.byte	0x08
	.zero		1


	//   ....[19]....
        /*0864*/ 	.word	0x000008c0
        /*0868*/ 	.word	0x000000ff
        /*086c*/ 	.word	0x0002e8c0
        /*0870*/ 	.short	0x0100
        /*0872*/ 	.byte	0x08
	.zero		1


	//   ....[20]....
        /*0874*/ 	.word	0x000008d0
        /*0878*/ 	.word	0x000000ff
        /*087c*/ 	.word	0x0002e8b8
        /*0880*/ 	.short	0x0100
        /*0882*/ 	.byte	0x08
	.zero		1


	//   ....[21]....
        /*0884*/ 	.word	0x000008e0
        /*0888*/ 	.word	0x000000ff
        /*088c*/ 	.word	0x0002e8c8
        /*0890*/ 	.short	0x0100
        /*0892*/ 	.byte	0x08
	.zero		1


	//   ....[22]....
        /*0894*/ 	.word	0x00001960
        /*0898*/ 	.word	0x00000002
        /*089c*/ 	.word	0x0002e800
        /*08a0*/ 	.short	0x010a
        /*08a2*/ 	.byte	0x3f
	.zero		1


	//   ....[23]....
        /*08a4*/ 	.word	0x00001a00
        /*08a8*/ 	.word	0x00000005
        /*08ac*/ 	.word	0x0002e830
        /*08b0*/ 	.short	0x010a
        /*08b2*/ 	.byte	0x3f
	.zero		1


	//   ....[24]....
        /*08b4*/ 	.word	0x00001a90
        /*08b8*/ 	.word	0x00000005
        /*08bc*/ 	.word	0x0002e830
        /*08c0*/ 	.short	0x010a
        /*08c2*/ 	.byte	0x3f
	.zero		1


	//   ....[25]....
        /*08c4*/ 	.word	0x00004f70
        /*08c8*/ 	.word	0x00000018
        /*08cc*/ 	.word	0x00000000
        /*08d0*/ 	.short	0x0101
        /*08d2*/ 	.byte	0x3f
	.zero		1


	//   ....[26]....
        /*08d4*/ 	.word	0x00006650
        /*08d8*/ 	.word	0x000000ff
        /*08dc*/ 	.word	0x0002e830
        /*08e0*/ 	.short	0x010a
        /*08e2*/ 	.byte	0x06
	.zero		1


	//   ....[27]....
        /*08e4*/ 	.word	0x00006690
        /*08e8*/ 	.word	0x000000ff
        /*08ec*/ 	.word	0x0002e830
        /*08f0*/ 	.short	0x010a
        /*08f2*/ 	.byte	0x06
	.zero		1


	//   ....[28]....
        /*08f4*/ 	.word	0x000072b0
        /*08f8*/ 	.word	0x000000ff
        /*08fc*/ 	.word	0x0002e850
        /*0900*/ 	.short	0x010a
        /*0902*/ 	.byte	0x06
	.zero		1


	//   ....[29]....
        /*0904*/ 	.word	0x000072f0
        /*0908*/ 	.word	0x000000ff
        /*090c*/ 	.word	0x0002e850
        /*0910*/ 	.short	0x010a
        /*0912*/ 	.byte	0x06
	.zero		1


	//   ....[30]....
        /*0914*/ 	.word	0x00009ed0
        /*0918*/ 	.word	0x00000006
        /*091c*/ 	.word	0x00000000
        /*0920*/ 	.short	0x0101
        /*0922*/ 	.byte	0x3f
	.zero		1


	//   ....[31]....
        /*0924*/ 	.word	0x0000a330
        /*0928*/ 	.word	0x0000000a
        /*092c*/ 	.word	0x00000000
        /*0930*/ 	.short	0x0101
        /*0932*/ 	.byte	0x3f
	.zero		1


	//   ....[32]....
        /*0934*/ 	.word	0x0000aa80
        /*0938*/ 	.word	0x0000000d
        /*093c*/ 	.word	0x0002e850
        /*0940*/ 	.short	0x010a
        /*0942*/ 	.byte	0x3f
	.zero		1


	//   ....[33]....
        /*0944*/ 	.word	0x0000ab10
        /*0948*/ 	.word	0x0000000d
        /*094c*/ 	.word	0x0002e850
        /*0950*/ 	.short	0x010a
        /*0952*/ 	.byte	0x3f
	.zero		1


	//   ....[34]....
        /*0954*/ 	.word	0x0000b260
        /*0958*/ 	.word	0x00000004
        /*095c*/ 	.word	0x00000000
        /*0960*/ 	.short	0x0101
        /*0962*/ 	.byte	0x3f
	.zero		1


	//   ....[35]....
        /*0964*/ 	.word	0x0000cf20
        /*0968*/ 	.word	0x00000003
        /*096c*/ 	.word	0x00000000
        /*0970*/ 	.short	0x0101
        /*0972*/ 	.byte	0x3f
	.zero		1


	//   ....[36]....
        /*0974*/ 	.word	0x0000fc30
        /*0978*/ 	.word	0x00000003
        /*097c*/ 	.word	0x0002e880
        /*0980*/ 	.short	0x010a
        /*0982*/ 	.byte	0x3f
	.zero		1


	//   ....[37]....
        /*0984*/ 	.word	0x0000fdd0
        /*0988*/ 	.word	0x00000003
        /*098c*/ 	.word	0x0002e840
        /*0990*/ 	.short	0x010a
        /*0992*/ 	.byte	0x3f
	.zero		1


	//   ....[38]....
        /*0994*/ 	.word	0x000109a0
        /*0998*/ 	.word	0x00000011
        /*099c*/ 	.word	0x0002e800
        /*09a0*/ 	.short	0x0107
        /*09a2*/ 	.byte	0x3f
	.zero		1


	//   ....[39]....
        /*09a4*/ 	.word	0x00010a90
        /*09a8*/ 	.word	0x00000011
        /*09ac*/ 	.word	0x0002e800
        /*09b0*/ 	.short	0x0101
        /*09b2*/ 	.byte	0x3f
	.zero		1


	//   ....[40]....
        /*09b4*/ 	.word	0x00010ab0
        /*09b8*/ 	.word	0x00000011
        /*09bc*/ 	.word	0x0002e820
        /*09c0*/ 	.short	0x010a
        /*09c2*/ 	.byte	0x3f
	.zero		1


	//   ....[41]....
        /*09c4*/ 	.word	0x00010df0
        /*09c8*/ 	.word	0x00000003
        /*09cc*/ 	.word	0x0002e880
        /*09d0*/ 	.short	0x010a
        /*09d2*/ 	.byte	0x3f
	.zero		1


	//   ....[42]....
        /*09d4*/ 	.word	0x00011030
        /*09d8*/ 	.word	0x00000003
        /*09dc*/ 	.word	0x0002e840
        /*09e0*/ 	.short	0x010a
        /*09e2*/ 	.byte	0x3f
	.zero		1


	//   ....[43]....
        /*09e4*/ 	.word	0x00011300
        /*09e8*/ 	.word	0x00000014
        /*09ec*/ 	.word	0x0002e870
        /*09f0*/ 	.short	0x010a
        /*09f2*/ 	.byte	0x3f
	.zero		1


	//   ....[44]....
        /*09f4*/ 	.word	0x00011370
        /*09f8*/ 	.word	0x00000014
        /*09fc*/ 	.word	0x0002e860
        /*0a00*/ 	.short	0x010a
        /*0a02*/ 	.byte	0x3f
	.zero		1


	//   ....[45]....
        /*0a04*/ 	.word	0x00011b40
        /*0a08*/ 	.word	0x00000014
        /*0a0c*/ 	.word	0x0002e850
        /*0a10*/ 	.short	0x0101
        /*0a12*/ 	.byte	0x3f
	.zero		1


	//   ....[46]....
        /*0a14*/ 	.word	0x00011bc0
        /*0a18*/ 	.word	0x00000014
        /*0a1c*/ 	.word	0x00000000
        /*0a20*/ 	.short	0x0101
        /*0a22*/ 	.byte	0x3f
	.zero		1


	//   ....[47]....
        /*0a24*/ 	.word	0x00011df0
        /*0a28*/ 	.word	0x00000010
        /*0a2c*/ 	.word	0x0002e870
        /*0a30*/ 	.short	0x010a
        /*0a32*/ 	.byte	0x3f
	.zero		1


	//   ....[48]....
        /*0a34*/ 	.word	0x00011e60
        /*0a38*/ 	.word	0x00000010
        /*0a3c*/ 	.word	0x0002e860
        /*0a40*/ 	.short	0x010a
        /*0a42*/ 	.byte	0x3f
	.zero		1


	//   ....[49]....
        /*0a44*/ 	.word	0x00012510
        /*0a48*/ 	.word	0x00000010
        /*0a4c*/ 	.word	0x0002e850
        /*0a50*/ 	.short	0x0101
        /*0a52*/ 	.byte	0x3f
	.zero		1


	//   ....[50]....
        /*0a54*/ 	.word	0x00012550
        /*0a58*/ 	.word	0x00000000
        /*0a5c*/ 	.word	0x00000000
        /*0a60*/ 	.short	0x0101
        /*0a62*/ 	.byte	0x3f
	.zero		1


	//   ....[51]....
        /*0a64*/ 	.word	0x000130a0
        /*0a68*/ 	.word	0x00000000
        /*0a6c*/ 	.word	0x0002e820
        /*0a70*/ 	.short	0x010a
        /*0a72*/ 	.byte	0x3f
	.zero		1


	//   ....[52]....
        /*0a74*/ 	.word	0x00013260
        /*0a78*/ 	.word	0x00000006
        /*0a7c*/ 	.word	0x00000000
        /*0a80*/ 	.short	0x010a
        /*0a82*/ 	.byte	0x3f
	.zero		1


	//   ....[53]....
        /*0a84*/ 	.word	0x000132d0
        /*0a88*/ 	.word	0x00000007
        /*0a8c*/ 	.word	0x00000000
        /*0a90*/ 	.short	0x010a
        /*0a92*/ 	.byte	0x3f
	.zero		1


	//   ....[54]....
        /*0a94*/ 	.word	0x00013330
        /*0a98*/ 	.word	0x00000004
        /*0a9c*/ 	.word	0x0002e860
        /*0aa0*/ 	.short	0x010a
        /*0aa2*/ 	.byte	0x3f
	.zero		1


	//   ....[55]....
        /*0aa4*/ 	.word	0x00013380
        /*0aa8*/ 	.word	0x00000003
        /*0aac*/ 	.word	0x0002e860
        /*0ab0*/ 	.short	0x010a
        /*0ab2*/ 	.byte	0x3f
	.zero		1


	//   ....[56]....
        /*0ab4*/ 	.word	0x000133c0
        /*0ab8*/ 	.word	0x00000004
        /*0abc*/ 	.word	0x0002e880
        /*0ac0*/ 	.short	0x010a
        /*0ac2*/ 	.byte	0x3f
	.zero		1


	//   ....[57]....
        /*0ac4*/ 	.word	0x000133e0
        /*0ac8*/ 	.word	0x00000003
        /*0acc*/ 	.word	0x0002e880
        /*0ad0*/ 	.short	0x010a
        /*0ad2*/ 	.byte	0x3f
	.zero		1


	//   ....[58]....
        /*0ad4*/ 	.word	0x00013440
        /*0ad8*/ 	.word	0x00000002
        /*0adc*/ 	.word	0x0002e800
        /*0ae0*/ 	.short	0x010a
        /*0ae2*/ 	.byte	0x3f
	.zero		1


	//   ....[59]....
        /*0ae4*/ 	.word	0x00013490
        /*0ae8*/ 	.word	0x00000005
        /*0aec*/ 	.word	0x0002e830
        /*0af0*/ 	.short	0x010a
        /*0af2*/ 	.byte	0x3f
	.zero		1


	//   ....[60]....
        /*0af4*/ 	.word	0x000134f0
        /*0af8*/ 	.word	0x00000003
        /*0afc*/ 	.word	0x0002e830
        /*0b00*/ 	.short	0x010a
        /*0b02*/ 	.byte	0x3f
	.zero		1


	//   ....[61]....
        /*0b04*/ 	.word	0x00013550
        /*0b08*/ 	.word	0x00000003
        /*0b0c*/ 	.word	0x0002e850
        /*0b10*/ 	.short	0x010a
        /*0b12*/ 	.byte	0x3f
	.zero		1


	//   ....[62]....
        /*0b14*/ 	.word	0x000135a0
        /*0b18*/ 	.word	0x0000000d
        /*0b1c*/ 	.word	0x0002e850
        /*0b20*/ 	.short	0x010a
        /*0b22*/ 	.byte	0x3f
	.zero		1


	//   ....[63]....
        /*0b24*/ 	.word	0x000136f0
        /*0b28*/ 	.word	0x00000003
        /*0b2c*/ 	.word	0x0002e880
        /*0b30*/ 	.short	0x010a
        /*0b32*/ 	.byte	0x3f
	.zero		1


	//   ....[64]....
        /*0b34*/ 	.word	0x00013740
        /*0b38*/ 	.word	0x00000003
        /*0b3c*/ 	.word	0x0002e840
        /*0b40*/ 	.short	0x010a
        /*0b42*/ 	.byte	0x3f
	.zero		1


	//   ....[65]....
        /*0b44*/ 	.word	0x00014160
        /*0b48*/ 	.word	0x00000011
        /*0b4c*/ 	.word	0x0002e820
        /*0b50*/ 	.short	0x010a
        /*0b52*/ 	.byte	0x3f
	.zero		1


	//   ....[66]....
        /*0b54*/ 	.word	0x000141b0
        /*0b58*/ 	.word	0x00000003
        /*0b5c*/ 	.word	0x0002e880
        /*0b60*/ 	.short	0x010a
        /*0b62*/ 	.byte	0x3f
	.zero		1


	//   ....[67]....
        /*0b64*/ 	.word	0x00014200
        /*0b68*/ 	.word	0x00000003
        /*0b6c*/ 	.word	0x0002e840
        /*0b70*/ 	.short	0x010a
        /*0b72*/ 	.byte	0x3f
	.zero		1


	//   ....[68]....
        /*0b74*/ 	.word	0x00014250
        /*0b78*/ 	.word	0x00000014
        /*0b7c*/ 	.word	0x0002e870
        /*0b80*/ 	.short	0x010a
        /*0b82*/ 	.byte	0x3f
	.zero		1


	//   ....[69]....
        /*0b84*/ 	.word	0x000142a0
        /*0b88*/ 	.word	0x00000014
        /*0b8c*/ 	.word	0x0002e860
        /*0b90*/ 	.short	0x010a
        /*0b92*/ 	.byte	0x3f
	.zero		1


	//   ....[70]....
        /*0b94*/ 	.word	0x000142f0
        /*0b98*/ 	.word	0x00000010
        /*0b9c*/ 	.word	0x0002e870
        /*0ba0*/ 	.short	0x010a
        /*0ba2*/ 	.byte	0x3f
	.zero		1


	//   ....[71]....
        /*0ba4*/ 	.word	0x00014340
        /*0ba8*/ 	.word	0x00000010
        /*0bac*/ 	.word	0x0002e860
        /*0bb0*/ 	.short	0x010a
        /*0bb2*/ 	.byte	0x3f
	.zero		1


	//   ....[72]....
        /*0bb4*/ 	.word	0x00014390
        /*0bb8*/ 	.word	0x00000000
        /*0bbc*/ 	.word	0x0002e820
        /*0bc0*/ 	.short	0x010a
        /*0bc2*/ 	.byte	0x3f
	.zero		1


	//   ....[73]....
        /*0bc4*/ 	.word	0x00014530
        /*0bc8*/ 	.word	0x00000006
        /*0bcc*/ 	.word	0x00000000
        /*0bd0*/ 	.short	0x010a
        /*0bd2*/ 	.byte	0x3f
	.zero		1


	//   ....[74]....
        /*0bd4*/ 	.word	0x00014580
        /*0bd8*/ 	.word	0x00000007
        /*0bdc*/ 	.word	0x00000000
        /*0be0*/ 	.short	0x010a
        /*0be2*/ 	.byte	0x3f
	.zero		1


	//   ....[75]....
        /*0be4*/ 	.word	0x000145d0
        /*0be8*/ 	.word	0x00000004
        /*0bec*/ 	.word	0x0002e860
        /*0bf0*/ 	.short	0x010a
        /*0bf2*/ 	.byte	0x3f
	.zero		1


	//   ....[76]....
        /*0bf4*/ 	.word	0x00014620
        /*0bf8*/ 	.word	0x00000003
        /*0bfc*/ 	.word	0x0002e860
        /*0c00*/ 	.short	0x010a
        /*0c02*/ 	.byte	0x3f
	.zero		1


	//   ....[77]....
        /*0c04*/ 	.word	0x00014670
        /*0c08*/ 	.word	0x00000004
        /*0c0c*/ 	.word	0x0002e880
        /*0c10*/ 	.short	0x010a
        /*0c12*/ 	.byte	0x3f
	.zero		1


	//----- nvinfo : EIATTR_NUM_MBARRIERS
	.align		4
.L_937:
        /*0c14*/ 	.byte	0x03, 0x38
        /*0c16*/ 	.short	0x0016


	//----- nvinfo : EIATTR_EXIT_INSTR_OFFSETS
	.align		4
        /*0c18*/ 	.byte	0x04, 0x1c
        /*0c1a*/ 	.short	(.L_939 - .L_938)


	//   ....[0]....
.L_938:
        /*0c1c*/ 	.word	0x00000a80


	//   ....[1]....
        /*0c20*/ 	.word	0x0000de90


	//   ....[2]....
        /*0c24*/ 	.word	0x00013430


	//----- nvinfo : EIATTR_MAX_THREADS
	.align		4
.L_939:
        /*0c28*/ 	.byte	0x04, 0x05
        /*0c2a*/ 	.short	(.L_941 - .L_940)
.L_940:
        /*0c2c*/ 	.word	0x00000180
        /*0c30*/ 	.word	0x00000001
        /*0c34*/ 	.word	0x00000001


	//----- nvinfo : EIATTR_CRS_STACK_SIZE
	.align		4
.L_941:
        /*0c38*/ 	.byte	0x04, 0x1e
        /*0c3a*/ 	.short	(.L_943 - .L_942)
.L_942:
        /*0c3c*/ 	.word	0x00000000


	//----- nvinfo : EIATTR_CBANK_PARAM_SIZE
	.align		4
.L_943:
        /*0c40*/ 	.byte	0x03, 0x19
        /*0c42*/ 	.short	0x0af0


	//----- nvinfo : EIATTR_PARAM_CBANK
	.align		4
        /*0c44*/ 	.byte	0x04, 0x0a
        /*0c46*/ 	.short	(.L_945 - .L_944)
	.align		4
.L_944:
        /*0c48*/ 	.word	index@(.nv.constant0._ZN7cutlass13device_kernelIN5flash11enable_sm90INS1_16FlashAttnFwdSm90INS1_25CollectiveMainloopFwdSm90ILi2EN4cute5tupleIJNS5_1CILi1EEES8_S8_EEENS6_IJNS7_ILi128EEENS7_ILi224EEESA_EEELi128ENS_12float_e4m3_tEfNS_4arch4Sm90ELb0ELb0ELb1ELb1ELb0ELb0ELb0ELb1ELb1ELb1ELb0ELb0EEENS1_21CollectiveEpilogueFwdINS6_IJSA_SA_SB_EEES9_NS_10bfloat16_tESF_Li256ELb1ELb1ELb0ELb1EEENS1_36VarlenDynamicPersistentTileSchedulerILi128ELi224ELi256ELi128ELb0ELb1ELb1ELb0ELb1ELb1EEEEEEEEEvNT_6ParamsE)
        /*0c4c*/ 	.short	0x0210
        /*0c4e*/ 	.short	0x0af0


	//----- nvinfo : EIATTR_SW_WAR
	.align		4
.L_945:
        /*0c50*/ 	.byte	0x04, 0x36
        /*0c52*/ 	.short	(.L_947 - .L_946)
.L_946:
        /*0c54*/ 	.word	0x00000008
.L_947:


//--------------------- .nv.info._ZN7cutlass13device_kernelIN5flash11enable_sm90INS1_16FlashAttnFwdSm90INS1_25CollectiveMainloopFwdSm90ILi2EN4cute5tupleIJNS5_1CILi1EEES8_S8_EEENS6_IJNS7_ILi128EEENS7_ILi224EEESA_EEELi128ENS_12float_e4m3_tEfNS_4arch4Sm90ELb0ELb0ELb1ELb1ELb0ELb1ELb0ELb1ELb1ELb1ELb0ELb0EEENS1_21CollectiveEpilogueFwdINS6_IJSA_SA_SB_EEES9_NS_10bfloat16_tESF_Li256ELb1ELb1ELb0ELb1EEENS1_36VarlenDynamicPersistentTileSchedulerILi128ELi224ELi256ELi128ELb0ELb1ELb1ELb0ELb1ELb1EEEEEEEEEvNT_6ParamsE --------------------------
	.section	.nv.info._ZN7cutlass13device_kernelIN5flash11enable_sm90INS1_16FlashAttnFwdSm90INS1_25CollectiveMainloopFwdSm90ILi2EN4cute5tupleIJNS5_1CILi1EEES8_S8_EEENS6_IJNS7_ILi128EEENS7_ILi224EEESA_EEELi128ENS_12float_e4m3_tEfNS_4arch4Sm90ELb0ELb0ELb1ELb1ELb0ELb1ELb0ELb1ELb1ELb1ELb0ELb0EEENS1_21CollectiveEpilogueFwdINS6_IJSA_SA_SB_EEES9_NS_10bfloat16_tESF_Li256ELb1ELb1ELb0ELb1EEENS1_36VarlenDynamicPersistentTileSchedulerILi128ELi224ELi256ELi128ELb0ELb1ELb1ELb0ELb1ELb1EEEEEEEEEvNT_6ParamsE,"",@"SHT_CUDA_INFO"
	.sectionflags	@""
	.align	4


	//----- nvinfo : EIATTR_CUDA_API_VERSION
	.align		4
        /*0000*/ 	.byte	0x04, 0x37
        /*0002*/ 	.short	(.L_949 - .L_948)
.L_948:
        /*0004*/ 	.word	0x00000082


	//----- nvinfo : EIATTR_KPARAM_INFO
	.align		4
.L_949:
        /*0008*/ 	.byte	0x04, 0x17
        /*000a*/ 	.short	(.L_951 - .L_950)
.L_950:
        /*000c*/ 	.word	0x00000000
        /*0010*/ 	.short	0x0000
        /*0012*/ 	.short	0x0070
        /*0014*/ 	.byte	0x00, 0xf0, 0x01, 0x2a


	//----- nvinfo : EIATTR_SPARSE_MMA_MASK
	.align		4
.L_951:
        /*0018*/ 	.byte	0x03, 0x50
        /*001a*/ 	.short	0x0000


	//----- nvinfo : EIATTR_MAXREG_COUNT
	.align		4
        /*001c*/ 	.byte	0x03, 0x1b
        /*001e*/ 	.short	0x00a8


	//----- nvinfo : EIATTR_NUM_BARRIERS
	.align		4
        /*0020*/ 	.byte	0x02, 0x4c
        /*0022*/ 	.byte	0x10
	.zero		1


	//----- nvinfo : EIATTR_EXTERNS
	.align		4
        /*0024*/ 	.byte	0x04, 0x0f
        /*0026*/ 	.short	(.L_953 - .L_952)


	//   ....[0]....
	.align		4
.L_952:
        /*0028*/ 	.word	index@(__assertfail)


	//----- nvinfo : EIATTR_ANNOTATIONS
	.align		4
.L_953:
        /*002c*/ 	.byte	0x04, 0x55
        /*002e*/ 	.short	(.L_955 - .L_954)


	//   ....[0]....
.L_954:
        /* <DEDUP_REMOVED lines=156> */


	//----- nvinfo : EIATTR_MERCURY_ISA_VERSION
	.align		4
.L_955:
        /*09d8*/ 	.byte	0x03, 0x5f
        /*09da*/ 	.short	0x0101


	//----- nvinfo : EIATTR_UNUSED_LOAD_BYTE_OFFSET
	.align		4
        /*09dc*/ 	.byte	0x04, 0x44
        /*09de*/ 	.short	(.L_957 - .L_956)


	//   ....[0]....
.L_956:
        /*09e0*/ 	.word	0x00000b10
        /*09e4*/ 	.word	0x0000fff0


	//   ....[1]....
        /*09e8*/ 	.word	0x0001c000
        /*09ec*/ 	.word	0x0000fff0


	//----- nvinfo : EIATTR_INT_WARP_WIDE_INSTR_OFFSETS
	.align		4
.L_957:
        /*09f0*/ 	.byte	0x04, 0x31
        /*09f2*/ 	.short	(.L_959 - .L_958)


	//   ....[0]....
.L_958:
        /*09f4*/ 	.word	0x00000190


	//   ....[1]....
        /*09f8*/ 	.word	0x000001d0


	//   ....[2]....
        /*09fc*/ 	.word	0x00000240


	//   ....[3]....
        /*0a00*/ 	.word	0x00020ce0


	//   ....[4]....
        /*0a04*/ 	.word	0x00020d40


	//   ....[5]....
        /*0a08*/ 	.word	0x00023c50


	//   ....[6]....
        /*0a0c*/ 	.word	0x00023cb0


	//----- nvinfo : EIATTR_COOP_GROUP_MASK_REGIDS
	.align		4
.L_959:
        /*0a10*/ 	.byte	0x04, 0x29
        /*0a12*/ 	.short	(.L_961 - .L_960)


	//   ....[0]....
.L_960:
        /*0a14*/ 	.word	0xffffffff


	//   ....[1]....
        /*0a18*/ 	.word	0xffffffff


	//   ....[2]....
        /*0a1c*/ 	.word	0xffffffff


	//   ....[3]....
        /*0a20*/ 	.word	0xffffffff


	//   ....[4]....
        /*0a24*/ 	.word	0xffffffff


	//   ....[5]....
        /*0a28*/ 	.word	0xffffffff


	//   ....[6]....
        /*0a2c*/ 	.word	0xffffffff


	//   ....[7]....
        /*0a30*/ 	.word	0xffffffff


	//   ....[8]....
        /*0a34*/ 	.word	0xffffffff


	//   ....[9]....
        /*0a38*/ 	.word	0xffffffff


	//   ....[10]....
        /*0a3c*/ 	.word	0xffffffff


	//   ....[11]....
        /*0a40*/ 	.word	0xffffffff


	//   ....[12]....
        /*0a44*/ 	.word	0xffffffff


	//   ....[13]....
        /*0a48*/ 	.word	0xffffffff


	//   ....[14]....
        /*0a4c*/ 	.word	0xffffffff


	//   ....[15]....
        /*0a50*/ 	.word	0xffffffff


	//   ....[16]....
        /*0a54*/ 	.word	0xffffffff


	//   ....[17]....
        /*0a58*/ 	.word	0xffffffff


	//   ....[18]....
        /*0a5c*/ 	.word	0xffffffff


	//   ....[19]....
        /*0a60*/ 	.word	0xffffffff


	//   ....[20]....
        /*0a64*/ 	.word	0xffffffff


	//   ....[21]....
        /*0a68*/ 	.word	0xffffffff


	//   ....[22]....
        /*0a6c*/ 	.word	0xffffffff


	//   ....[23]....
        /*0a70*/ 	.word	0xffffffff


	//   ....[24]....
        /*0a74*/ 	.word	0xffffffff


	//   ....[25]....
        /*0a78*/ 	.word	0xffffffff


	//   ....[26]....
        /*0a7c*/ 	.word	0xffffffff


	//   ....[27]....
        /*0a80*/ 	.word	0xffffffff


	//   ....[28]....
        /*0a84*/ 	.word	0xffffffff


	//   ....[29]....
        /*0a88*/ 	.word	0xffffffff


	//   ....[30]....
        /*0a8c*/ 	.word	0xffffffff


	//   ....[31]....
        /*0a90*/ 	.word	0xffffffff


	//   ....[32]....
        /*0a94*/ 	.word	0xffffffff


	//   ....[33]....
        /*0a98*/ 	.word	0xffffffff


	//   ....[34]....
        /*0a9c*/ 	.word	0xffffffff


	//   ....[35]....
        /*0aa0*/ 	.word	0xffffffff


	//   ....[36]....
        /*0aa4*/ 	.word	0xffffffff


	//   ....[37]....
        /*0aa8*/ 	.word	0xffffffff


	//   ....[38]....
        /*0aac*/ 	.word	0xffffffff


	//   ....[39]....
        /*0ab0*/ 	.word	0xffffffff


	//   ....[40]....
        /*0ab4*/ 	.word	0xffffffff


	//   ....[41]....
        /*0ab8*/ 	.word	0xffffffff


	//   ....[42]....
        /*0abc*/ 	.word	0xffffffff


	//   ....[43]....
        /*0ac0*/ 	.word	0xffffffff


	//   ....[44]....
        /*0ac4*/ 	.word	0xffffffff


	//   ....[45]....
        /*0ac8*/ 	.word	0xffffffff


	//   ....[46]....
        /*0acc*/ 	.word	0xffffffff


	//   ....[47]....
        /*0ad0*/ 	.word	0xffffffff


	//   ....[48]....
        /*0ad4*/ 	.word	0xffffffff


	//   ....[49]....
        /*0ad8*/ 	.word	0xffffffff


	//   ....[50]....
        /*0adc*/ 	.word	0xffffffff


	//   ....[51]....
        /*0ae0*/ 	.word	0xffffffff


	//   ....[52]....
        /*0ae4*/ 	.word	0xffffffff


	//   ....[53]....
        /*0ae8*/ 	.word	0xffffffff


	//   ....[54]....
        /*0aec*/ 	.word	0xffffffff


	//   ....[55]....
        /*0af0*/ 	.word	0xffffffff


	//   ....[56]....
        /*0af4*/ 	.word	0xffffffff


	//   ....[57]....
        /*0af8*/ 	.word	0xffffffff


	//   ....[58]....
        /*0afc*/ 	.word	0xffffffff


	//   ....[59]....
        /*0b00*/ 	.word	0xffffffff


	//   ....[60]....
        /*0b04*/ 	.word	0xffffffff


	//   ....[61]....
        /*0b08*/ 	.word	0xffffffff


	//   ....[62]....
        /*0b0c*/ 	.word	0xffffffff


	//   ....[63]....
        /*0b10*/ 	.word	0xffffffff


	//   ....[64]....
        /*0b14*/ 	.word	0xffffffff


	//   ....[65]....
        /*0b18*/ 	.word	0xffffffff


	//   ....[66]....
        /*0b1c*/ 	.word	0xffffffff


	//   ....[67]....
        /*0b20*/ 	.word	0xffffffff


	//   ....[68]....
        /*0b24*/ 	.word	0xffffffff


	//   ....[69]....
        /*0b28*/ 	.word	0xffffffff


	//   ....[70]....
        /*0b2c*/ 	.word	0xffffffff


	//   ....[71]....
        /*0b30*/ 	.word	0xffffffff


	//   ....[72]....
        /*0b34*/ 	.word	0xffffffff


	//   ....[73]....
        /*0b38*/ 	.word	0xffffffff


	//   ....[74]....
        /*0b3c*/ 	.word	0xffffffff


	//   ....[75]....
        /*0b40*/ 	.word	0xffffffff


	//   ....[76]....
        /*0b44*/ 	.word	0xffffffff


	//   ....[77]....
        /*0b48*/ 	.word	0xffffffff


	//   ....[78]....
        /*0b4c*/ 	.word	0xffffffff


	//   ....[79]....
        /*0b50*/ 	.word	0xffffffff


	//   ....[80]....
        /*0b54*/ 	.word	0xffffffff


	//   ....[81]....
        /*0b58*/ 	.word	0xffffffff


	//   ....[82]....
        /*0b5c*/ 	.word	0xffffffff


	//   ....[83]....
        /*0b60*/ 	.word	0xffffffff


	//   ....[84]....
        /*0b64*/ 	.word	0xffffffff


	//   ....[85]....
        /*0b68*/ 	.word	0xffffffff


	//   ....[86]....
        /*0b6c*/ 	.word	0xffffffff


	//   ....[87]....
        /*0b70*/ 	.word	0xffffffff


	//   ....[88]....
        /*0b74*/ 	.word	0xffffffff


	//   ....[89]....
        /*0b78*/ 	.word	0xffffffff


	//   ....[90]....
        /*0b7c*/ 	.word	0xffffffff


	//   ....[91]....
        /*0b80*/ 	.word	0xffffffff


	//   ....[92]....
        /*0b84*/ 	.word	0xffffffff


	//   ....[93]....
        /*0b88*/ 	.word	0xffffffff


	//   ....[94]....
        /*0b8c*/ 	.word	0xffffffff


	//   ....[95]....
        /*0b90*/ 	.word	0xffffffff


	//   ....[96]....
        /*0b94*/ 	.word	0xffffffff


	//   ....[97]....
        /*0b98*/ 	.word	0xffffffff


	//   ....[98]....
        /*0b9c*/ 	.word	0xffffffff


	//   ....[99]....
        /*0ba0*/ 	.word	0xffffffff


	//   ....[100]....
        /*0ba4*/ 	.word	0xffffffff


	//   ....[101]....
        /*0ba8*/ 	.word	0xffffffff


	//   ....[102]....
        /*0bac*/ 	.word	0xffffffff


	//   ....[103]....
        /*0bb0*/ 	.word	0xffffffff


	//   ....[104]....
        /*0bb4*/ 	.word	0xffffffff


	//   ....[105]....
        /*0bb8*/ 	.word	0xffffffff


	//   ....[106]....
        /*0bbc*/ 	.word	0xffffffff


	//   ....[107]....
        /*0bc0*/ 	.word	0xffffffff


	//   ....[108]....
        /*0bc4*/ 	.word	0xffffffff


	//   ....[109]....
        /*0bc8*/ 	.word	0xffffffff


	//   ....[110]....
        /*0bcc*/ 	.word	0xffffffff


	//   ....[111]....
        /*0bd0*/ 	.word	0xffffffff


	//   ....[112]....
        /*0bd4*/ 	.word	0xffffffff


	//   ....[113]....
        /*0bd8*/ 	.word	0xffffffff


	//   ....[114]....
        /*0bdc*/ 	.word	0xffffffff


	//   ....[115]....
        /*0be0*/ 	.word	0xffffffff


	//   ....[116]....
        /*0be4*/ 	.word	0xffffffff


	//   ....[117]....
        /*0be8*/ 	.word	0xffffffff


	//   ....[118]....
        /*0bec*/ 	.word	0xffffffff


	//   ....[119]....
        /*0bf0*/ 	.word	0xffffffff


	//   ....[120]....
        /*0bf4*/ 	.word	0xffffffff


	//   ....[121]....
        /*0bf8*/ 	.word	0xffffffff


	//   ....[122]....
        /*0bfc*/ 	.word	0xffffffff


	//   ....[123]....
        /*0c00*/ 	.word	0xffffffff


	//   ....[124]....
        /*0c04*/ 	.word	0xffffffff


	//   ....[125]....
        /*0c08*/ 	.word	0xffffffff


	//   ....[126]....
        /*0c0c*/ 	.word	0xffffffff


	//   ....[127]....
        /*0c10*/ 	.word	0xffffffff


	//   ....[128]....
        /*0c14*/ 	.word	0xffffffff


	//   ....[129]....
        /*0c18*/ 	.word	0xffffffff


	//   ....[130]....
        /*0c1c*/ 	.word	0xffffffff


	//   ....[131]....
        /*0c20*/ 	.word	0xffffffff


	//   ....[132]....
        /*0c24*/ 	.word	0x0500000f


	//   ....[133]....
        /*0c28*/ 	.word	0x0500000f


	//   ....[134]....
        /*0c2c*/ 	.word	0x0500000f


	//   ....[135]....
        /*0c30*/ 	.word	0x0500000f


	//   ....[136]....
        /*0c34*/ 	.word	0x0500000f


	//   ....[137]....
        /*0c38*/ 	.word	0x0500000f


	//   ....[138]....
        /*0c3c*/ 	.word	0x0500000f


	//   ....[139]....
        /*0c40*/ 	.word	0x0500000f


	//   ....[140]....
        /*0c44*/ 	.word	0x0500000f


	//   ....[141]....
        /*0c48*/ 	.word	0x0500000f


	//   ....[142]....
        /*0c4c*/ 	.word	0x0500000f


	//   ....[143]....
        /*0c50*/ 	.word	0x0500000f


	//   ....[144]....
        /*0c54*/ 	.word	0x0500000f


	//   ....[145]....
        /*0c58*/ 	.word	0x0500000f


	//   ....[146]....
        /*0c5c*/ 	.word	0x0500000f


	//   ....[147]....
        /*0c60*/ 	.word	0x0500000f


	//   ....[148]....
        /*0c64*/ 	.word	0x0500000f


	//   ....[149]....
        /*0c68*/ 	.word	0x0500000f


	//   ....[150]....
        /*0c6c*/ 	.word	0x0500000f


	//   ....[151]....
        /*0c70*/ 	.word	0x0500000f


	//   ....[152]....
        /*0c74*/ 	.word	0x0500000f


	//   ....[153]....
        /*0c78*/ 	.word	0x0500000f


	//   ....[154]....
        /*0c7c*/ 	.word	0x0500000f


	//   ....[155]....
        /*0c80*/ 	.word	0x0500000f


	//   ....[156]....
        /*0c84*/ 	.word	0x0500000f


	//   ....[157]....
        /*0c88*/ 	.word	0x0500000f


	//   ....[158]....
        /*0c8c*/ 	.word	0x0500000f


	//   ....[159]....
        /*0c90*/ 	.word	0x0500000f


	//   ....[160]....
        /*0c94*/ 	.word	0x0500000f


	//   ....[161]....
        /*0c98*/ 	.word	0x0500000f


	//   ....[162]....
        /*0c9c*/ 	.word	0x0500000f


	//   ....[163]....
        /*0ca0*/ 	.word	0x0500000f


	//   ....[164]....
        /*0ca4*/ 	.word	0x0500000f


	//   ....[165]....
        /*0ca8*/ 	.word	0x0500000f


	//   ....[166]....
        /*0cac*/ 	.word	0x0500000f


	//   ....[167]....
        /*0cb0*/ 	.word	0x0500000f


	//   ....[168]....
        /*0cb4*/ 	.word	0x0500000f


	//   ....[169]....
        /*0cb8*/ 	.word	0x0500000f


	//   ....[170]....
        /*0cbc*/ 	.word	0x0500000f


	//   ....[171]....
        /*0cc0*/ 	.word	0x0500000f


	//   ....[172]....
        /*0cc4*/ 	.word	0x0500000f


	//   ....[173]....
        /*0cc8*/ 	.word	0x0500000f


	//   ....[174]....
        /*0ccc*/ 	.word	0x0500000f


	//   ....[175]....
        /*0cd0*/ 	.word	0x0500000f


	//   ....[176]....
        /*0cd4*/ 	.word	0x0500000f


	//   ....[177]....
        /*0cd8*/ 	.word	0x0500000f


	//   ....[178]....
        /*0cdc*/ 	.word	0x0500000f


	//   ....[179]....
        /*0ce0*/ 	.word	0x0500000f


	//   ....[180]....
        /*0ce4*/ 	.word	0x0500000f


	//   ....[181]....
        /*0ce8*/ 	.word	0x0500000f


	//   ....[182]....
        /*0cec*/ 	.word	0x0500000f


	//   ....[183]....
        /*0cf0*/ 	.word	0x0500000f


	//   ....[184]....
        /*0cf4*/ 	.word	0x0500000f


	//   ....[185]....
        /*0cf8*/ 	.word	0x0500000f


	//   ....[186]....
        /*0cfc*/ 	.word	0x0500000f


	//   ....[187]....
        /*0d00*/ 	.word	0x0500000f


	//   ....[188]....
        /*0d04*/ 	.word	0x0500000f


	//   ....[189]....
        /*0d08*/ 	.word	0x0500000f


	//   ....[190]....
        /*0d0c*/ 	.word	0x0500000f


	//   ....[191]....
        /*0d10*/ 	.word	0x0500000f


	//   ....[192]....
        /*0d14*/ 	.word	0x0500000f


	//   ....[193]....
        /*0d18*/ 	.word	0x0500000f


	//   ....[194]....
        /*0d1c*/ 	.word	0x0500000f


	//   ....[195]....
        /*0d20*/ 	.word	0x0500000f


	//   ....[196]....
        /*0d24*/ 	.word	0x0500000f


	//   ....[197]....
        /*0d28*/ 	.word	0x0500000f


	//   ....[198]....
        /*0d2c*/ 	.word	0x0500000f


	//   ....[199]....
        /*0d30*/ 	.word	0x0500000f


	//   ....[200]....
        /*0d34*/ 	.word	0x0500000f


	//   ....[201]....
        /*0d38*/ 	.word	0x0500000f


	//   ....[202]....
        /*0d3c*/ 	.word	0x0500000f


	//   ....[203]....
        /*0d40*/ 	.word	0x0500000f


	//   ....[204]....
        /*0d44*/ 	.word	0x0500000f


	//   ....[205]....
        /*0d48*/ 	.word	0x0500000f


	//   ....[206]....
        /*0d4c*/ 	.word	0x0500000f


	//   ....[207]....
        /*0d50*/ 	.word	0x0500000f


	//   ....[208]....
        /*0d54*/ 	.word	0x0500000f


	//   ....[209]....
        /*0d58*/ 	.word	0x0500000f


	//   ....[210]....
        /*0d5c*/ 	.word	0x0500000f


	//   ....[211]....
        /*0d60*/ 	.word	0x0500000f


	//   ....[212]....
        /*0d64*/ 	.word	0x0500000f


	//   ....[213]....
        /*0d68*/ 	.word	0x0500000f


	//   ....[214]....
        /*0d6c*/ 	.word	0x0500000f


	//   ....[215]....
        /*0d70*/ 	.word	0x0500000f


	//   ....[216]....
        /*0d74*/ 	.word	0x0500000f


	//----- nvinfo : EIATTR_COOP_GROUP_INSTR_OFFSETS
	.align		4
.L_961:
        /*0d78*/ 	.byte	0x04, 0x28
        /*0d7a*/ 	.short	(.L_963 - .L_962)


	//   ....[0]....
.L_962:
        /*0d7c*/ 	.word	0x00000070


	//   ....[1]....
        /*0d80*/ 	.word	0x000001a0


	//   ....[2]....
        /*0d84*/ 	.word	0x000001f0


	//   ....[3]....
        /*0d88*/ 	.word	0x00000420


	//   ....[4]....
        /*0d8c*/ 	.word	0x00000580


	//   ....[5]....
        /*0d90*/ 	.word	0x000006a0


	//   ....[6]....
        /*0d94*/ 	.word	0x00000800


	//   ....[7]....
        /*0d98*/ 	.word	0x0000cbf0


	//   ....[8]....
        /*0d9c*/ 	.word	0x0000d450


	//   ....[9]....
        /*0da0*/ 	.word	0x0000d460


	//   ....[10]....
        /*0da4*/ 	.word	0x0000d470


	//   ....[11]....
        /*0da8*/ 	.word	0x0000d480


	//   ....[12]....
        /*0dac*/ 	.word	0x0000f3a0


	//   ....[13]....
        /*0db0*/ 	.word	0x0000f3b0


	//   ....[14]....
        /*0db4*/ 	.word	0x0000f3c0


	//   ....[15]....
        /*0db8*/ 	.word	0x0000f3d0


	//   ....[16]....
        /*0dbc*/ 	.word	0x00014010


	//   ....[17]....
        /*0dc0*/ 	.word	0x00014260


	//   ....[18]....
        /*0dc4*/ 	.word	0x00014550


	//   ....[19]....
        /*0dc8*/ 	.word	0x000145b0


	//   ....[20]....
        /*0dcc*/ 	.word	0x000192f0


	//   ....[21]....
        /*0dd0*/ 	.word	0x00019300


	//   ....[22]....
        /*0dd4*/ 	.word	0x00019340


	//   ....[23]....
        /*0dd8*/ 	.word	0x00019370


	//   ....[24]....
        /*0ddc*/ 	.word	0x0001b7d0


	//   ....[25]....
        /*0de0*/ 	.word	0x0001b7e0


	//   ....[26]....
        /*0de4*/ 	.word	0x0001b860


	//   ....[27]....
        /*0de8*/ 	.word	0x0001b870


	//   ....[28]....
        /*0dec*/ 	.word	0x0001c670


	//   ....[29]....
        /*0df0*/ 	.word	0x0001c6a0


	//   ....[30]....
        /*0df4*/ 	.word	0x0001c6d0


	//   ....[31]....
        /*0df8*/ 	.word	0x0001c700


	//   ....[32]....
        /*0dfc*/ 	.word	0x0001c730


	//   ....[33]....
        /*0e00*/ 	.word	0x0001c760


	//   ....[34]....
        /*0e04*/ 	.word	0x0001c790


	//   ....[35]....
        /*0e08*/ 	.word	0x0001c7c0


	//   ....[36]....
        /*0e0c*/ 	.word	0x0001c7f0


	//   ....[37]....
        /*0e10*/ 	.word	0x0001c820


	//   ....[38]....
        /*0e14*/ 	.word	0x0001c850


	//   ....[39]....
        /*0e18*/ 	.word	0x0001c880


	//   ....[40]....
        /*0e1c*/ 	.word	0x0001c8b0


	//   ....[41]....
        /*0e20*/ 	.word	0x0001c8e0


	//   ....[42]....
        /*0e24*/ 	.word	0x0001c910


	//   ....[43]....
        /*0e28*/ 	.word	0x0001c940


	//   ....[44]....
        /*0e2c*/ 	.word	0x0001c970


	//   ....[45]....
        /*0e30*/ 	.word	0x0001c9a0


	//   ....[46]....
        /*0e34*/ 	.word	0x0001c9d0


	//   ....[47]....
        /*0e38*/ 	.word	0x0001ca00


	//   ....[48]....
        /*0e3c*/ 	.word	0x0001ca20


	//   ....[49]....
        /*0e40*/ 	.word	0x0001ca50


	//   ....[50]....
        /*0e44*/ 	.word	0x0001ca80


	//   ....[51]....
        /*0e48*/ 	.word	0x0001cab0


	//   ....[52]....
        /*0e4c*/ 	.word	0x0001cac0


	//   ....[53]....
        /*0e50*/ 	.word	0x0001cad0


	//   ....[54]....
        /*0e54*/ 	.word	0x0001caf0


	//   ....[55]....
        /*0e58*/ 	.word	0x0001cb00


	//   ....[56]....
        /*0e5c*/ 	.word	0x0001cb10


	//   ....[57]....
        /*0e60*/ 	.word	0x0001cb20


	//   ....[58]....
        /*0e64*/ 	.word	0x0001cb50


	//   ....[59]....
        /*0e68*/ 	.word	0x0001cb80


	//   ....[60]....
        /*0e6c*/ 	.word	0x0001d1c0


	//   ....[61]....
        /*0e70*/ 	.word	0x0001d200


	//   ....[62]....
        /*0e74*/ 	.word	0x0001d240


	//   ....[63]....
        /*0e78*/ 	.word	0x0001d260


	//   ....[64]....
        /*0e7c*/ 	.word	0x0001d950


	//   ....[65]....
        /*0e80*/ 	.word	0x0001d960


	//   ....[66]....
        /*0e84*/ 	.word	0x0001da20


	//   ....[67]....
        /*0e88*/ 	.word	0x0001da40


	//   ....[68]....
        /*0e8c*/ 	.word	0x0001db00


	//   ....[69]....
        /*0e90*/ 	.word	0x0001db20


	//   ....[70]....
        /*0e94*/ 	.word	0x0001dbf0


	//   ....[71]....
        /*0e98*/ 	.word	0x0001dc10


	//   ....[72]....
        /*0e9c*/ 	.word	0x0001e4b0


	//   ....[73]....
        /*0ea0*/ 	.word	0x0001e4c0


	//   ....[74]....
        /*0ea4*/ 	.word	0x0001e620


	//   ....[75]....
        /*0ea8*/ 	.word	0x0001e630


	//   ....[76]....
        /*0eac*/ 	.word	0x0001e780


	//   ....[77]....
        /*0eb0*/ 	.word	0x0001e790


	//   ....[78]....
        /*0eb4*/ 	.word	0x0001e8e0


	//   ....[79]....
        /*0eb8*/ 	.word	0x0001e8f0


	//   ....[80]....
        /*0ebc*/ 	.word	0x0001eaa0


	//   ....[81]....
        /*0ec0*/ 	.word	0x0001ec90


	//   ....[82]....
        /*0ec4*/ 	.word	0x0001ecc0


	//   ....[83]....
        /*0ec8*/ 	.word	0x0001ecf0


	//   ....[84]....
        /*0ecc*/ 	.word	0x0001ed20


	//   ....[85]....
        /*0ed0*/ 	.word	0x0001ed50


	//   ....[86]....
        /*0ed4*/ 	.word	0x0001ed80


	//   ....[87]....
        /*0ed8*/ 	.word	0x0001eef0


	//   ....[88]....
        /*0edc*/ 	.word	0x0001ef20


	//   ....[89]....
        /*0ee0*/ 	.word	0x0001ef50


	//   ....[90]....
        /*0ee4*/ 	.word	0x0001ef80


	//   ....[91]....
        /*0ee8*/ 	.word	0x0001efb0


	//   ....[92]....
        /*0eec*/ 	.word	0x0001efe0


	//   ....[93]....
        /*0ef0*/ 	.word	0x0001f080


	//   ....[94]....
        /*0ef4*/ 	.word	0x0001f0b0


	//   ....[95]....
        /*0ef8*/ 	.word	0x0001f140


	//   ....[96]....
        /*0efc*/ 	.word	0x0001ff10


	//   ....[97]....
        /*0f00*/ 	.word	0x000214c0


	//   ....[98]....
        /*0f04*/ 	.word	0x000221c0


	//   ....[99]....
        /*0f08*/ 	.word	0x000221e0


	//   ....[100]....
        /*0f0c*/ 	.word	0x00022270


	//   ....[101]....
        /*0f10*/ 	.word	0x00022280


	//   ....[102]....
        /*0f14*/ 	.word	0x00022300


	//   ....[103]....
        /*0f18*/ 	.word	0x00022310


	//   ....[104]....
        /*0f1c*/ 	.word	0x00022390


	//   ....[105]....
        /*0f20*/ 	.word	0x000223a0


	//   ....[106]....
        /*0f24*/ 	.word	0x00022420


	//   ....[107]....
        /*0f28*/ 	.word	0x00022430


	//   ....[108]....
        /*0f2c*/ 	.word	0x000224b0


	//   ....[109]....
        /*0f30*/ 	.word	0x000224c0


	//   ....[110]....
        /*0f34*/ 	.word	0x00022540


	//   ....[111]....
        /*0f38*/ 	.word	0x00022550


	//   ....[112]....
        /*0f3c*/ 	.word	0x000225a0


	//   ....[113]....
        /*0f40*/ 	.word	0x000225c0


	//   ....[114]....
        /*0f44*/ 	.word	0x00024a90


	//   ....[115]....
        /*0f48*/ 	.word	0x00024ac0


	//   ....[116]....
        /*0f4c*/ 	.word	0x00024b00


	//   ....[117]....
        /*0f50*/ 	.word	0x00024b30


	//   ....[118]....
        /*0f54*/ 	.word	0x00024b60


	//   ....[119]....
        /*0f58*/ 	.word	0x00024b90


	//   ....[120]....
        /*0f5c*/ 	.word	0x00024bc0


	//   ....[121]....
        /*0f60*/ 	.word	0x00024bf0


	//   ....[122]....
        /*0f64*/ 	.word	0x00024d80


	//   ....[123]....
        /*0f68*/ 	.word	0x00024db0


	//   ....[124]....
        /*0f6c*/ 	.word	0x00024de0


	//   ....[125]....
        /*0f70*/ 	.word	0x00024e10


	//   ....[126]....
        /*0f74*/ 	.word	0x00024e40


	//   ....[127]....
        /*0f78*/ 	.word	0x00024e70


	//   ....[128]....
        /*0f7c*/ 	.word	0x00024f40


	//   ....[129]....
        /*0f80*/ 	.word	0x00024f60


	//   ....[130]....
        /*0f84*/ 	.word	0x00024fd0


	//   ....[131]....
        /*0f88*/ 	.word	0x00025470


	//   ....[132]....
        /*0f8c*/ 	.word	0x00025990


	//   ....[133]....
        /*0f90*/ 	.word	0x00025a40


	//   ....[134]....
        /*0f94*/ 	.word	0x00025ad0


	//   ....[135]....
        /*0f98*/ 	.word	0x00025b20


	//   ....[136]....
        /*0f9c*/ 	.word	0x00025b70


	//   ....[137]....
        /*0fa0*/ 	.word	0x00025c50


	//   ....[138]....
        /*0fa4*/ 	.word	0x00025ce0


	//   ....[139]....
        /*0fa8*/ 	.word	0x00025d30


	//   ....[140]....
        /*0fac*/ 	.word	0x00025d80


	//   ....[141]....
        /*0fb0*/ 	.word	0x00025fb0


	//   ....[142]....
        /*0fb4*/ 	.word	0x000260d0


	//   ....[143]....
        /*0fb8*/ 	.word	0x000261f0


	//   ....[144]....
        /*0fbc*/ 	.word	0x000262a0


	//   ....[145]....
        /*0fc0*/ 	.word	0x00026300


	//   ....[146]....
        /*0fc4*/ 	.word	0x00026380


	//   ....[147]....
        /*0fc8*/ 	.word	0x000263e0


	//   ....[148]....
        /*0fcc*/ 	.word	0x00026440


	//   ....[149]....
        /*0fd0*/ 	.word	0x000264a0


	//   ....[150]....
        /*0fd4*/ 	.word	0x00026520


	//   ....[151]....
        /*0fd8*/ 	.word	0x00026580


	//   ....[152]....
        /*0fdc*/ 	.word	0x00026600


	//   ....[153]....
        /*0fe0*/ 	.word	0x00026660


	//   ....[154]....
        /*0fe4*/ 	.word	0x000266e0


	//   ....[155]....
        /*0fe8*/ 	.word	0x00026740


	//   ....[156]....
        /*0fec*/ 	.word	0x000267c0


	//   ....[157]....
        /*0ff0*/ 	.word	0x00026820


	//   ....[158]....
        /*0ff4*/ 	.word	0x000268b0


	//   ....[159]....
        /*0ff8*/ 	.word	0x00026910


	//   ....[160]....
        /*0ffc*/ 	.word	0x00026990


	//   ....[161]....
        /*1000*/ 	.word	0x000269f0


	//   ....[162]....
        /*1004*/ 	.word	0x00026a50


	//   ....[163]....
        /*1008*/ 	.word	0x00026ab0


	//   ....[164]....
        /*100c*/ 	.word	0x00026b10


	//   ....[165]....
        /*1010*/ 	.word	0x00026b70


	//   ....[166]....
        /*1014*/ 	.word	0x00026bf0


	//   ....[167]....
        /*1018*/ 	.word	0x00026c50


	//   ....[168]....
        /*101c*/ 	.word	0x00026cd0


	//   ....[169]....
        /*1020*/ 	.word	0x00026d30


	//   ....[170]....
        /*1024*/ 	.word	0x00026db0


	//   ....[171]....
        /*1028*/ 	.word	0x00026e10


	//   ....[172]....
        /*102c*/ 	.word	0x00026e90


	//   ....[173]....
        /*1030*/ 	.word	0x00026f80


	//   ....[174]....
        /*1034*/ 	.word	0x00026fd0


	//   ....[175]....
        /*1038*/ 	.word	0x00027060


	//   ....[176]....
        /*103c*/ 	.word	0x000270f0


	//   ....[177]....
        /*1040*/ 	.word	0x00027180


	//   ....[178]....
        /*1044*/ 	.word	0x00027210


	//   ....[179]....
        /*1048*/ 	.word	0x000272a0


	//   ....[180]....
        /*104c*/ 	.word	0x00027330


	//   ....[181]....
        /*1050*/ 	.word	0x000273f0


	//   ....[182]....
        /*1054*/ 	.word	0x000276e0


	//   ....[183]....
        /*1058*/ 	.word	0x000278e0


	//   ....[184]....
        /*105c*/ 	.word	0x00027930


	//   ....[185]....
        /*1060*/ 	.word	0x00027990


	//   ....[186]....
        /*1064*/ 	.word	0x00027a80


	//   ....[187]....
        /*1068*/ 	.word	0x00027ae0


	//   ....[188]....
        /*106c*/ 	.word	0x00027bd0


	//   ....[189]....
        /*1070*/ 	.word	0x00027c30


	//   ....[190]....
        /*1074*/ 	.word	0x00027d20


	//   ....[191]....
        /*1078*/ 	.word	0x00027d80


	//   ....[192]....
        /*107c*/ 	.word	0x00027e70


	//   ....[193]....
        /*1080*/ 	.word	0x00027ed0


	//   ....[194]....
        /*1084*/ 	.word	0x00027fc0


	//   ....[195]....
        /*1088*/ 	.word	0x00028020


	//   ....[196]....
        /*108c*/ 	.word	0x00028100


	//   ....[197]....
        /*1090*/ 	.word	0x00028170


	//   ....[198]....
        /*1094*/ 	.word	0x00028240


	//   ....[199]....
        /*1098*/ 	.word	0x00028520


	//   ....[200]....
        /*109c*/ 	.word	0x000285c0


	//   ....[201]....
        /*10a0*/ 	.word	0x000286e0


	//   ....[202]....
        /*10a4*/ 	.word	0x00028760


	//   ....[203]....
        /*10a8*/ 	.word	0x000287e0


	//   ....[204]....
        /*10ac*/ 	.word	0x00028860


	//   ....[205]....
        /*10b0*/ 	.word	0x000288e0


	//   ....[206]....
        /*10b4*/ 	.word	0x00028970


	//   ....[207]....
        /*10b8*/ 	.word	0x00028a10


	//   ....[208]....
        /*10bc*/ 	.word	0x00028ac0


	//   ....[209]....
        /*10c0*/ 	.word	0x00028b40


	//   ....[210]....
        /*10c4*/ 	.word	0x00028bc0


	//   ....[211]....
        /*10c8*/ 	.word	0x00028c40


	//   ....[212]....
        /*10cc*/ 	.word	0x00028cd0


	//   ....[213]....
        /*10d0*/ 	.word	0x00028d50


	//   ....[214]....
        /*10d4*/ 	.word	0x00028df0


	//   ....[215]....
        /*10d8*/ 	.word	0x00028e90


	//   ....[216]....
        /*10dc*/ 	.word	0x00028fc0


	//----- nvinfo : EIATTR_REG_RECONFIG
	.align		4
.L_963:
        /*10e0*/ 	.byte	0x01, 0x54
	.zero		2


	//----- nvinfo : EIATTR_SYSCALL_OFFSETS
	.align		4
        /*10e4*/ 	.byte	0x04, 0x46
        /*10e6*/ 	.short	(.L_965 - .L_964)


	//   ....[0]....
.L_964:
        /*10e8*/ 	.word	0x00001ab0


	//   ....[1]....
        /*10ec*/ 	.word	0x00001c00


	//   ....[2]....
        /*10f0*/ 	.word	0x0000cdb0


	//   ....[3]....
        /*10f4*/ 	.word	0x0000d3b0


	//   ....[4]....
        /*10f8*/ 	.word	0x00020ee0


	//   ....[5]....
        /*10fc*/ 	.word	0x00021080


	//   ....[6]....
        /*1100*/ 	.word	0x000211f0


	//   ....[7]....
        /*1104*/ 	.word	0x00021340


	//   ....[8]....
        /*1108*/ 	.word	0x00021de0


	//----- nvinfo : EIATTR_MBARRIER_INSTR_OFFSETS
	.align		4
.L_965:
        /*110c*/ 	.byte	0x04, 0x39
        /*110e*/ 	.short	(.L_967 - .L_966)


	//   ....[0]....
.L_966:
        /*1110*/ 	.word	0x000002d0
        /*1114*/ 	.word	0x000000ff
        /*1118*/ 	.word	0x0002e800
        /*111c*/ 	.short	0x0100
        /*111e*/ 	.byte	0x08
	.zero		1


	//   ....[1]....
        /*1120*/ 	.word	0x000002e0
        /*1124*/ 	.word	0x000000ff
        /*1128*/ 	.word	0x0002e820
        /*112c*/ 	.short	0x0100
        /*112e*/ 	.byte	0x08
	.zero		1


	//   ....[2]....
        /*1130*/ 	.word	0x000003d0
        /*1134*/ 	.word	0x000000ff
        /*1138*/ 	.word	0x0002e830
        /*113c*/ 	.short	0x0100
        /*113e*/ 	.byte	0x08
	.zero		1


	//   ....[3]....
        /*1140*/ 	.word	0x000003e0
        /*1144*/ 	.word	0x000000ff
        /*1148*/ 	.word	0x0002e840
        /*114c*/ 	.short	0x0100
        /*114e*/ 	.byte	0x08
	.zero		1


	//   ....[4]....
        /*1150*/ 	.word	0x000003f0
        /*1154*/ 	.word	0x000000ff
        /*1158*/ 	.word	0x0002e838
        /*115c*/ 	.short	0x0100
        /*115e*/ 	.byte	0x08
	.zero		1


	//   ....[5]....
        /*1160*/ 	.word	0x00000400
        /*1164*/ 	.word	0x000000ff
        /*1168*/ 	.word	0x0002e848
        /*116c*/ 	.short	0x0100
        /*116e*/ 	.byte	0x08
	.zero		1


	//   ....[6]....
        /*1170*/ 	.word	0x00000530
        /*1174*/ 	.word	0x000000ff
        /*1178*/ 	.word	0x0002e850
        /*117c*/ 	.short	0x0100
        /*117e*/ 	.byte	0x08
	.zero		1


	//   ....[7]....
        /*1180*/ 	.word	0x00000540
        /*1184*/ 	.word	0x000000ff
        /*1188*/ 	.word	0x0002e860
        /*118c*/ 	.short	0x0100
        /*118e*/ 	.byte	0x08
	.zero		1


	//   ....[8]....
        /*1190*/ 	.word	0x00000550
        /*1194*/ 	.word	0x000000ff
        /*1198*/ 	.word	0x0002e858
        /*119c*/ 	.short	0x0100
        /*119e*/ 	.byte	0x08
	.zero		1


	//   ....[9]....
        /*11a0*/ 	.word	0x00000560
        /*11a4*/ 	.word	0x000000ff
        /*11a8*/ 	.word	0x0002e868
        /*11ac*/ 	.short	0x0100
        /*11ae*/ 	.byte	0x08
	.zero		1


	//   ....[10]....
        /*11b0*/ 	.word	0x00000650
        /*11b4*/ 	.word	0x000000ff
        /*11b8*/ 	.word	0x0002e870
        /*11bc*/ 	.short	0x0100
        /*11be*/ 	.byte	0x06
	.zero		1


	//   ....[11]....
        /*11c0*/ 	.word	0x00000660
        /*11c4*/ 	.word	0x000000ff
        /*11c8*/ 	.word	0x0002e880
        /*11cc*/ 	.short	0x0100
        /*11ce*/ 	.byte	0x06
	.zero		1


	//   ....[12]....
        /*11d0*/ 	.word	0x00000670
        /*11d4*/ 	.word	0x000000ff
        /*11d8*/ 	.word	0x0002e878
        /*11dc*/ 	.short	0x0100
        /*11de*/ 	.byte	0x06
	.zero		1


	//   ....[13]....
        /*11e0*/ 	.word	0x00000680
        /*11e4*/ 	.word	0x000000ff
        /*11e8*/ 	.word	0x0002e888
        /*11ec*/ 	.short	0x0100
        /*11ee*/ 	.byte	0x06
	.zero		1


	//   ....[14]....
        /*11f0*/ 	.word	0x000007b0
        /*11f4*/ 	.word	0x000000ff
        /*11f8*/ 	.word	0x0002e890
        /*11fc*/ 	.short	0x0100
        /*11fe*/ 	.byte	0x08
	.zero		1


	//   ....[15]....
        /*1200*/ 	.word	0x000007c0
        /*1204*/ 	.word	0x000000ff
        /*1208*/ 	.word	0x0002e8a0
        /*120c*/ 	.short	0x0100
        /*120e*/ 	.byte	0x08
	.zero		1


	//   ....[16]....
        /*1210*/ 	.word	0x000007d0
        /*1214*/ 	.word	0x000000ff
        /*1218*/ 	.word	0x0002e898
        /*121c*/ 	.short	0x0100
        /*121e*/ 	.byte	0x08
	.zero		1


	//   ....[17]....
        /*1220*/ 	.word	0x000007e0
        /*1224*/ 	.word	0x000000ff
        /*1228*/ 	.word	0x0002e8a8
        /*122c*/ 	.short	0x0100
        /*122e*/ 	.byte	0x08
	.zero		1


	//   ....[18]....
        /*1230*/ 	.word	0x00000910
        /*1234*/ 	.word	0x000000ff
        /*1238*/ 	.word	0x0002e8b0
        /*123c*/ 	.short	0x0100
        /*123e*/ 	.byte	0x08
	.zero		1


	//   ....[19]....
        /*1240*/ 	.word	0x00000920
        /*1244*/ 	.word	0x000000ff
        /*1248*/ 	.word	0x0002e8c0
        /*124c*/ 	.short	0x0100
        /*124e*/ 	.byte	0x08
	.zero		1


	//   ....[20]....
        /*1250*/ 	.word	0x00000930
        /*1254*/ 	.word	0x000000ff
        /*1258*/ 	.word	0x0002e8b8
        /*125c*/ 	.short	0x0100
        /*125e*/ 	.byte	0x08
	.zero		1


	//   ....[21]....
        /*1260*/ 	.word	0x00000940
        /*1264*/ 	.word	0x000000ff
        /*1268*/ 	.word	0x0002e8c8
        /*126c*/ 	.short	0x0100
        /*126e*/ 	.byte	0x08
	.zero		1


	//   ....[22]....
        /*1270*/ 	.word	0x00003200
        /*1274*/ 	.word	0x0000006f
        /*1278*/ 	.word	0x0002e890
        /*127c*/ 	.short	0x010a
        /*127e*/ 	.byte	0x3f
	.zero		1


	//   ....[23]....
        /*1280*/ 	.word	0x00007640
        /*1284*/ 	.word	0x0000006f
        /*1288*/ 	.word	0x0002e890
        /*128c*/ 	.short	0x010a
        /*128e*/ 	.byte	0x3f
	.zero		1


	//   ....[24]....
        /*1290*/ 	.word	0x0000b910
        /*1294*/ 	.word	0x0000006f
        /*1298*/ 	.word	0x0002e890
        /*129c*/ 	.short	0x010a
        /*129e*/ 	.byte	0x3f
	.zero		1


	//   ....[25]....
        /*12a0*/ 	.word	0x0000c030
        /*12a4*/ 	.word	0x00000034
        /*12a8*/ 	.word	0x00000000
        /*12ac*/ 	.short	0x0101
        /*12ae*/ 	.byte	0x3f
	.zero		1


	//   ....[26]....
        /*12b0*/ 	.word	0x0000c070
        /*12b4*/ 	.word	0x0000006f
        /*12b8*/ 	.word	0x0002e8b0
        /*12bc*/ 	.short	0x010a
        /*12be*/ 	.byte	0x3f
	.zero		1


	//   ....[27]....
        /*12c0*/ 	.word	0x0000c820
        /*12c4*/ 	.word	0x0000006f
        /*12c8*/ 	.word	0x00000000
        /*12cc*/ 	.short	0x0101
        /*12ce*/ 	.byte	0x3f
	.zero		1


	//   ....[28]....
        /*12d0*/ 	.word	0x0000d110
        /*12d4*/ 	.word	0x00000010
        /*12d8*/ 	.word	0x0002e800
        /*12dc*/ 	.short	0x010a
        /*12de*/ 	.byte	0x3f
	.zero		1


	//   ....[29]....
        /*12e0*/ 	.word	0x0000d160
        /*12e4*/ 	.word	0x00000010
        /*12e8*/ 	.word	0x0002e800
        /*12ec*/ 	.short	0x010a
        /*12ee*/ 	.byte	0x3f
	.zero		1


	//   ....[30]....
        /*12f0*/ 	.word	0x0000d9e0
        /*12f4*/ 	.word	0x00000010
        /*12f8*/ 	.word	0x0002e800
        /*12fc*/ 	.short	0x010a
        /*12fe*/ 	.byte	0x3f
	.zero		1


	//   ....[31]....
        /*1300*/ 	.word	0x0000f790
        /*1304*/ 	.word	0x00000010
        /*1308*/ 	.word	0x0002e800
        /*130c*/ 	.short	0x010a
        /*130e*/ 	.byte	0x3f
	.zero		1


	//   ....[32]....
        /*1310*/ 	.word	0x00011370
        /*1314*/ 	.word	0x00000000
        /*1318*/ 	.word	0x0002e830
        /*131c*/ 	.short	0x010a
        /*131e*/ 	.byte	0x3f
	.zero		1


	//   ....[33]....
        /*1320*/ 	.word	0x00011420
        /*1324*/ 	.word	0x00000000
        /*1328*/ 	.word	0x0002e830
        /*132c*/ 	.short	0x010a
        /*132e*/ 	.byte	0x3f
	.zero		1


	//   ....[34]....
        /*1330*/ 	.word	0x00014cf0
        /*1334*/ 	.word	0x0000000f
        /*1338*/ 	.word	0x00000000
        /*133c*/ 	.short	0x0101
        /*133e*/ 	.byte	0x3f
	.zero		1


	//   ....[35]....
        /*1340*/ 	.word	0x00016510
        /*1344*/ 	.word	0x0000000d
        /*1348*/ 	.word	0x0002e830
        /*134c*/ 	.short	0x010a
        /*134e*/ 	.byte	0x3f
	.zero		1


	//   ....[36]....
        /*1350*/ 	.word	0x00016560
        /*1354*/ 	.word	0x0000000d
        /*1358*/ 	.word	0x0002e830
        /*135c*/ 	.short	0x010a
        /*135e*/ 	.byte	0x3f
	.zero		1


	//   ....[37]....
        /*1360*/ 	.word	0x00017aa0
        /*1364*/ 	.word	0x0000000d
        /*1368*/ 	.word	0x0002e850
        /*136c*/ 	.short	0x010a
        /*136e*/ 	.byte	0x3f
	.zero		1


	//   ....[38]....
        /*1370*/ 	.word	0x00017ae0
        /*1374*/ 	.word	0x0000000d
        /*1378*/ 	.word	0x0002e850
        /*137c*/ 	.short	0x010a
        /*137e*/ 	.byte	0x3f
	.zero		1


	//   ....[39]....
        /*1380*/ 	.word	0x0001a900
        /*1384*/ 	.word	0x00000076
        /*1388*/ 	.word	0x00000000
        /*138c*/ 	.short	0x0101
        /*138e*/ 	.byte	0x3f
	.zero		1


	//   ....[40]....
        /*1390*/ 	.word	0x0001b2b0
        /*1394*/ 	.word	0x00000000
        /*1398*/ 	.word	0x00000000
        /*139c*/ 	.short	0x0101
        /*139e*/ 	.byte	0x3f
	.zero		1


	//   ....[41]....
        /*13a0*/ 	.word	0x0001b350
        /*13a4*/ 	.word	0x0000000b
        /*13a8*/ 	.word	0x0002e850
        /*13ac*/ 	.short	0x010a
        /*13ae*/ 	.byte	0x3f
	.zero		1


	//   ....[42]....
        /*13b0*/ 	.word	0x0001b3d0
        /*13b4*/ 	.word	0x0000000b
        /*13b8*/ 	.word	0x0002e850
        /*13bc*/ 	.short	0x010a
        /*13be*/ 	.byte	0x3f
	.zero		1


	//   ....[43]....
        /*13c0*/ 	.word	0x0001bf10
        /*13c4*/ 	.word	0x00000000
        /*13c8*/ 	.word	0x00000000
        /*13cc*/ 	.short	0x0101
        /*13ce*/ 	.byte	0x3f
	.zero		1


	//   ....[44]....
        /*13d0*/ 	.word	0x0001d940
        /*13d4*/ 	.word	0x00000000
        /*13d8*/ 	.word	0x00000000
        /*13dc*/ 	.short	0x0101
        /*13de*/ 	.byte	0x3f
	.zero		1


	//   ....[45]....
        /*13e0*/ 	.word	0x00020000
        /*13e4*/ 	.word	0x00000005
        /*13e8*/ 	.word	0x0002e820
        /*13ec*/ 	.short	0x010a
        /*13ee*/ 	.byte	0x3f
	.zero		1


	//   ....[46]....
        /*13f0*/ 	.word	0x000200f0
        /*13f4*/ 	.word	0x00000006
        /*13f8*/ 	.word	0x0002e8a0
        /*13fc*/ 	.short	0x010a
        /*13fe*/ 	.byte	0x3f
	.zero		1


	//   ....[47]....
        /*1400*/ 	.word	0x00020340
        /*1404*/ 	.word	0x00000006
        /*1408*/ 	.word	0x0002e8c0
        /*140c*/ 	.short	0x010a
        /*140e*/ 	.byte	0x3f
	.zero		1


	//   ....[48]....
        /*1410*/ 	.word	0x00020700
        /*1414*/ 	.word	0x00000004
        /*1418*/ 	.word	0x0002e8a0
        /*141c*/ 	.short	0x010a
        /*141e*/ 	.byte	0x3f
	.zero		1


	//   ....[49]....
        /*1420*/ 	.word	0x00020940
        /*1424*/ 	.word	0x00000004
        /*1428*/ 	.word	0x0002e8c0
        /*142c*/ 	.short	0x010a
        /*142e*/ 	.byte	0x3f
	.zero		1


	//   ....[50]....
        /*1430*/ 	.word	0x00021790
        /*1434*/ 	.word	0x00000000
        /*1438*/ 	.word	0x0002e880
        /*143c*/ 	.short	0x010a
        /*143e*/ 	.byte	0x3f
	.zero		1


	//   ....[51]....
        /*1440*/ 	.word	0x00021960
        /*1444*/ 	.word	0x00000000
        /*1448*/ 	.word	0x0002e840
        /*144c*/ 	.short	0x010a
        /*144e*/ 	.byte	0x3f
	.zero		1


	//   ....[52]....
        /*1450*/ 	.word	0x00022670
        /*1454*/ 	.word	0x00000008
        /*1458*/ 	.word	0x0002e800
        /*145c*/ 	.short	0x0107
        /*145e*/ 	.byte	0x3f
	.zero		1


	//   ....[53]....
        /*1460*/ 	.word	0x00022770
        /*1464*/ 	.word	0x00000002
        /*1468*/ 	.word	0x0002e800
        /*146c*/ 	.short	0x0101
        /*146e*/ 	.byte	0x3f
	.zero		1


	//   ....[54]....
        /*1470*/ 	.word	0x00022790
        /*1474*/ 	.word	0x00000002
        /*1478*/ 	.word	0x0002e820
        /*147c*/ 	.short	0x010a
        /*147e*/ 	.byte	0x3f
	.zero		1


	//   ....[55]....
        /*1480*/ 	.word	0x00022af0
        /*1484*/ 	.word	0x00000006
        /*1488*/ 	.word	0x0002e880
        /*148c*/ 	.short	0x010a
        /*148e*/ 	.byte	0x3f
	.zero		1


	//   ....[56]....
        /*1490*/ 	.word	0x00022d50
        /*1494*/ 	.word	0x00000006
        /*1498*/ 	.word	0x0002e840
        /*149c*/ 	.short	0x010a
        /*149e*/ 	.byte	0x3f
	.zero		1


	//   ....[57]....
        /*14a0*/ 	.word	0x00023040
        /*14a4*/ 	.word	0x00000003
        /*14a8*/ 	.word	0x0002e870
        /*14ac*/ 	.short	0x010a
        /*14ae*/ 	.byte	0x3f
	.zero		1


	//   ....[58]....
        /*14b0*/ 	.word	0x000230b0
        /*14b4*/ 	.word	0x00000003
        /*14b8*/ 	.word	0x0002e860
        /*14bc*/ 	.short	0x010a
        /*14be*/ 	.byte	0x3f
	.zero		1


	//   ....[59]....
        /*14c0*/ 	.word	0x00023b30
        /*14c4*/ 	.word	0x00000003
        /*14c8*/ 	.word	0x0002e850
        /*14cc*/ 	.short	0x0101
        /*14ce*/ 	.byte	0x3f
	.zero		1


	//   ....[60]....
        /*14d0*/ 	.word	0x00023bb0
        /*14d4*/ 	.word	0x00000003
        /*14d8*/ 	.word	0x00000000
        /*14dc*/ 	.short	0x0101
        /*14de*/ 	.byte	0x3f
	.zero		1


	//   ....[61]....
        /*14e0*/ 	.word	0x00023de0
        /*14e4*/ 	.word	0x00000000
        /*14e8*/ 	.word	0x0002e870
        /*14ec*/ 	.short	0x010a
        /*14ee*/ 	.byte	0x3f
	.zero		1


	//   ....[62]....
        /*14f0*/ 	.word	0x00023e50
        /*14f4*/ 	.word	0x00000000
        /*14f8*/ 	.word	0x0002e860
        /*14fc*/ 	.short	0x010a
        /*14fe*/ 	.byte	0x3f
	.zero		1


	//   ....[63]....
        /*1500*/ 	.word	0x00024830
        /*1504*/ 	.word	0x00000000
        /*1508*/ 	.word	0x0002e850
        /*150c*/ 	.short	0x0101
        /*150e*/ 	.byte	0x3f
	.zero		1


	//   ....[64]....
        /*1510*/ 	.word	0x00024870
        /*1514*/ 	.word	0x00000000
        /*1518*/ 	.word	0x00000000
        /*151c*/ 	.short	0x0101
        /*151e*/ 	.byte	0x3f
	.zero		1


	//   ....[65]....
        /*1520*/ 	.word	0x000253f0
        /*1524*/ 	.word	0x00000000
        /*1528*/ 	.word	0x0002e820
        /*152c*/ 	.short	0x010a
        /*152e*/ 	.byte	0x3f
	.zero		1


	//   ....[66]....
        /*1530*/ 	.word	0x000255c0
        /*1534*/ 	.word	0x00000006
        /*1538*/ 	.word	0x00000000
        /*153c*/ 	.short	0x010a
        /*153e*/ 	.byte	0x3f
	.zero		1


	//   ....[67]....
        /*1540*/ 	.word	0x00025630
        /*1544*/ 	.word	0x00000007
        /*1548*/ 	.word	0x00000000
        /*154c*/ 	.short	0x010a
        /*154e*/ 	.byte	0x3f
	.zero		1


	//   ....[68]....
        /*1550*/ 	.word	0x00025690
        /*1554*/ 	.word	0x00000004
        /*1558*/ 	.word	0x0002e860
        /*155c*/ 	.short	0x010a
        /*155e*/ 	.byte	0x3f
	.zero		1


	//   ....[69]....
        /*1560*/ 	.word	0x000256e0
        /*1564*/ 	.word	0x00000003
        /*1568*/ 	.word	0x0002e860
        /*156c*/ 	.short	0x010a
        /*156e*/ 	.byte	0x3f
	.zero		1


	//   ....[70]....
        /*1570*/ 	.word	0x00025720
        /*1574*/ 	.word	0x00000004
        /*1578*/ 	.word	0x0002e880
        /*157c*/ 	.short	0x010a
        /*157e*/ 	.byte	0x3f
	.zero		1


	//   ....[71]....
        /*1580*/ 	.word	0x00025740
        /*1584*/ 	.word	0x00000003
        /*1588*/ 	.word	0x0002e880
        /*158c*/ 	.short	0x010a
        /*158e*/ 	.byte	0x3f
	.zero		1


	//   ....[72]....
        /*1590*/ 	.word	0x000257a0
        /*1594*/ 	.word	0x0000006f
        /*1598*/ 	.word	0x0002e890
        /*159c*/ 	.short	0x010a
        /*159e*/ 	.byte	0x3f
	.zero		1


	//   ....[73]....
        /*15a0*/ 	.word	0x000257f0
        /*15a4*/ 	.word	0x0000006f
        /*15a8*/ 	.word	0x0002e890
        /*15ac*/ 	.short	0x010a
        /*15ae*/ 	.byte	0x3f
	.zero		1


	//   ....[74]....
        /*15b0*/ 	.word	0x00025840
        /*15b4*/ 	.word	0x0000006f
        /*15b8*/ 	.word	0x0002e890
        /*15bc*/ 	.short	0x010a
        /*15be*/ 	.byte	0x3f
	.zero		1


	//   ....[75]....
        /*15c0*/ 	.word	0x00025890
        /*15c4*/ 	.word	0x0000006f
        /*15c8*/ 	.word	0x0002e8b0
        /*15cc*/ 	.short	0x010a
        /*15ce*/ 	.byte	0x3f
	.zero		1


	//   ....[76]....
        /*15d0*/ 	.word	0x00025ba0
        /*15d4*/ 	.word	0x00000010
        /*15d8*/ 	.word	0x0002e800
        /*15dc*/ 	.short	0x010a
        /*15de*/ 	.byte	0x3f
	.zero		1


	//   ....[77]....
        /*15e0*/ 	.word	0x00025db0
        /*15e4*/ 	.word	0x00000010
        /*15e8*/ 	.word	0x0002e800
        /*15ec*/ 	.short	0x010a
        /*15ee*/ 	.byte	0x3f
	.zero		1


	//   ....[78]....
        /*15f0*/ 	.word	0x00025e00
        /*15f4*/ 	.word	0x00000000
        /*15f8*/ 	.word	0x0002e830
        /*15fc*/ 	.short	0x010a
        /*15fe*/ 	.byte	0x3f
	.zero		1


	//   ....[79]....
        /*1600*/ 	.word	0x00025e50
        /*1604*/ 	.word	0x0000000d
        /*1608*/ 	.word	0x0002e830
        /*160c*/ 	.short	0x010a
        /*160e*/ 	.byte	0x3f
	.zero		1


	//   ....[80]....
        /*1610*/ 	.word	0x00025ea0
        /*1614*/ 	.word	0x0000000d
        /*1618*/ 	.word	0x0002e850
        /*161c*/ 	.short	0x010a
        /*161e*/ 	.byte	0x3f
	.zero		1


	//   ....[81]....
        /*1620*/ 	.word	0x00025ef0
        /*1624*/ 	.word	0x0000000b
        /*1628*/ 	.word	0x0002e850
        /*162c*/ 	.short	0x010a
        /*162e*/ 	.byte	0x3f
	.zero		1


	//   ....[82]....
        /*1630*/ 	.word	0x000274c0
        /*1634*/ 	.word	0x00000004
        /*1638*/ 	.word	0x0002e820
        /*163c*/ 	.short	0x010a
        /*163e*/ 	.byte	0x3f
	.zero		1


	//   ....[83]....
        /*1640*/ 	.word	0x00027510
        /*1644*/ 	.word	0x00000006
        /*1648*/ 	.word	0x0002e8a0
        /*164c*/ 	.short	0x010a
        /*164e*/ 	.byte	0x3f
	.zero		1


	//   ....[84]....
        /*1650*/ 	.word	0x00027560
        /*1654*/ 	.word	0x00000006
        /*1658*/ 	.word	0x0002e8c0
        /*165c*/ 	.short	0x010a
        /*165e*/ 	.byte	0x3f
	.zero		1


	//   ....[85]....
        /*1660*/ 	.word	0x000275b0
        /*1664*/ 	.word	0x00000004
        /*1668*/ 	.word	0x0002e8a0
        /*166c*/ 	.short	0x010a
        /*166e*/ 	.byte	0x3f
	.zero		1


	//   ....[86]....
        /*1670*/ 	.word	0x00027600
        /*1674*/ 	.word	0x00000004
        /*1678*/ 	.word	0x0002e8c0
        /*167c*/ 	.short	0x010a
        /*167e*/ 	.byte	0x3f
	.zero		1


	//   ....[87]....
        /*1680*/ 	.word	0x000277a0
        /*1684*/ 	.word	0x00000000
        /*1688*/ 	.word	0x0002e880
        /*168c*/ 	.short	0x010a
        /*168e*/ 	.byte	0x3f
	.zero		1


	//   ....[88]....
        /*1690*/ 	.word	0x000277f0
        /*1694*/ 	.word	0x00000000
        /*1698*/ 	.word	0x0002e840
        /*169c*/ 	.short	0x010a
        /*169e*/ 	.byte	0x3f
	.zero		1


	//   ....[89]....
        /*16a0*/ 	.word	0x00028290
        /*16a4*/ 	.word	0x00000002
        /*16a8*/ 	.word	0x0002e820
        /*16ac*/ 	.short	0x010a
        /*16ae*/ 	.byte	0x3f
	.zero		1


	//   ....[90]....
        /*16b0*/ 	.word	0x000282e0
        /*16b4*/ 	.word	0x00000006
        /*16b8*/ 	.word	0x0002e880
        /*16bc*/ 	.short	0x010a
        /*16be*/ 	.byte	0x3f
	.zero		1


	//   ....[91]....
        /*16c0*/ 	.word	0x00028330
        /*16c4*/ 	.word	0x00000006
        /*16c8*/ 	.word	0x0002e840
        /*16cc*/ 	.short	0x010a
        /*16ce*/ 	.byte	0x3f
	.zero		1


	//   ....[92]....
        /*16d0*/ 	.word	0x00028380
        /*16d4*/ 	.word	0x00000003
        /*16d8*/ 	.word	0x0002e870
        /*16dc*/ 	.short	0x010a
        /*16de*/ 	.byte	0x3f
	.zero		1


	//   ....[93]....
        /*16e0*/ 	.word	0x000283d0
        /*16e4*/ 	.word	0x00000003
        /*16e8*/ 	.word	0x0002e860
        /*16ec*/ 	.short	0x010a
        /*16ee*/ 	.byte	0x3f
	.zero		1


	//   ....[94]....
        /*16f0*/ 	.word	0x00028420
        /*16f4*/ 	.word	0x00000000
        /*16f8*/ 	.word	0x0002e870
        /*16fc*/ 	.short	0x010a
        /*16fe*/ 	.byte	0x3f
	.zero		1


	//   ....[95]....
        /*1700*/ 	.word	0x00028470
        /*1704*/ 	.word	0x00000000
        /*1708*/ 	.word	0x0002e860
        /*170c*/ 	.short	0x010a
        /*170e*/ 	.byte	0x3f
	.zero		1


	//   ....[96]....
        /*1710*/ 	.word	0x00028ee0
        /*1714*/ 	.word	0x00000000
        /*1718*/ 	.word	0x0002e820
        /*171c*/ 	.short	0x010a
        /*171e*/ 	.byte	0x3f
	.zero		1


	//   ....[97]....
        /*1720*/ 	.word	0x00029080
        /*1724*/ 	.word	0x00000006
        /*1728*/ 	.word	0x00000000
        /*172c*/ 	.short	0x010a
        /*172e*/ 	.byte	0x3f
	.zero		1


	//   ....[98]....
        /*1730*/ 	.word	0x000290d0
        /*1734*/ 	.word	0x00000007
        /*1738*/ 	.word	0x00000000
        /*173c*/ 	.short	0x010a
        /*173e*/ 	.byte	0x3f
	.zero		1


	//   ....[99]....
        /*1740*/ 	.word	0x00029120
        /*1744*/ 	.word	0x00000004
        /*1748*/ 	.word	0x0002e860
        /*174c*/ 	.short	0x010a
        /*174e*/ 	.byte	0x3f
	.zero		1


	//   ....[100]....
        /*1750*/ 	.word	0x00029170
        /*1754*/ 	.word	0x00000003
        /*1758*/ 	.word	0x0002e860
        /*175c*/ 	.short	0x010a
        /*175e*/ 	.byte	0x3f
	.zero		1


	//   ....[101]....
        /*1760*/ 	.word	0x000291c0
        /*1764*/ 	.word	0x00000004
        /*1768*/ 	.word	0x0002e880
        /*176c*/ 	.short	0x010a
        /*176e*/ 	.byte	0x3f
	.zero		1


	//----- nvinfo : EIATTR_NUM_MBARRIERS
	.align		4
.L_967:
        /*1770*/ 	.byte	0x03, 0x38
        /*1772*/ 	.short	0x0016


	//----- nvinfo : EIATTR_EXIT_INSTR_OFFSETS
	.align		4
        /*1774*/ 	.byte	0x04, 0x1c
        /*1776*/ 	.short	(.L_969 - .L_968)


	//   ....[0]....
.L_968:
        /*1778*/ 	.word	0x00025790


	//----- nvinfo : EIATTR_MAX_THREADS
	.align		4
.L_969:
        /*177c*/ 	.byte	0x04, 0x05
        /*177e*/ 	.short	(.L_971 - .L_970)
.L_970:
        /*1780*/ 	.word	0x00000180
        /*1784*/ 	.word	0x00000001
        /*1788*/ 	.word	0x00000001


	//----- nvinfo : EIATTR_CRS_STACK_SIZE
	.align		4
.L_971:
        /*178c*/ 	.byte	0x04, 0x1e
        /*178e*/ 	.short	(.L_973 - .L_972)
.L_972:
        /*1790*/ 	.word	0x00000000


	//----- nvinfo : EIATTR_CBANK_PARAM_SIZE
	.align		4
.L_973:
        /*1794*/ 	.byte	0x03, 0x19
        /*1796*/ 	.short	0x0af0


	//----- nvinfo : EIATTR_PARAM_CBANK
	.align		4
        /*1798*/ 	.byte	0x04, 0x0a
        /*179a*/ 	.short	(.L_975 - .L_974)
	.align		4
.L_974:
        /*179c*/ 	.word	index@(.nv.constant0._ZN7cutlass13device_kernelIN5flash11enable_sm90INS1_16FlashAttnFwdSm90INS1_25CollectiveMainloopFwdSm90ILi2EN4cute5tupleIJNS5_1CILi1EEES8_S8_EEENS6_IJNS7_ILi128EEENS7_ILi224EEESA_EEELi128ENS_12float_e4m3_tEfNS_4arch4Sm90ELb0ELb0ELb1ELb1ELb0ELb1ELb0ELb1ELb1ELb1ELb0ELb0EEENS1_21CollectiveEpilogueFwdINS6_IJSA_SA_SB_EEES9_NS_10bfloat16_tESF_Li256ELb1ELb1ELb0ELb1EEENS1_36VarlenDynamicPersistentTileSchedulerILi128ELi224ELi256ELi128ELb0ELb1ELb1ELb0ELb1ELb1EEEEEEEEEvNT_6ParamsE)
        /*17a0*/ 	.short	0x0210
        /*17a2*/ 	.short	0x0af0


	//----- nvinfo : EIATTR_SW_WAR
	.align		4
.L_975:
        /*17a4*/ 	.byte	0x04, 0x36
        /*17a6*/ 	.short	(.L_977 - .L_976)
.L_976:
        /*17a8*/ 	.word	0x00000008
.L_977:


//--------------------- .nv.info._ZN7cutlass13device_kernelIN5flash11enable_sm90INS1_16FlashAttnFwdSm90INS1_25CollectiveMainloopFwdSm90ILi2EN4cute5tupleIJNS5_1CILi1EEES8_S8_EEENS6_IJNS7_ILi128EEENS7_ILi192EEESA_EEELi128ENS_12float_e4m3_tEfNS_4arch4Sm90ELb0ELb1ELb1ELb0ELb0ELb0ELb0ELb1ELb1ELb1ELb0ELb0EEENS1_21CollectiveEpilogueFwdINS6_IJSA_SA_SB_EEES9_NS_10bfloat16_tESF_Li256ELb0ELb1ELb0ELb1EEENS1_30DynamicPersistentTileSchedulerILi256ELi128ELb0ELb1ELb1EEEEEEEEEvNT_6ParamsE --------------------------
	.section	.nv.info._ZN7cutlass13device_kernelIN5flash11enable_sm90INS1_16FlashAttnFwdSm90INS1_25CollectiveMainloopFwdSm90ILi2EN4cute5tupleIJNS5_1CILi1EEES8_S8_EEENS6_IJNS7_ILi128EEENS7_ILi192EEESA_EEELi128ENS_12float_e4m3_tEfNS_4arch4Sm90ELb0ELb1ELb1ELb0ELb0ELb0ELb0ELb1ELb1ELb1ELb0ELb0EEENS1_21CollectiveEpilogueFwdINS6_IJSA_SA_SB_EEES9_NS_10bfloat16_tESF_Li256ELb0ELb1ELb0ELb1EEENS1_30DynamicPersistentTileSchedulerILi256ELi128ELb0ELb1ELb1EEEEEEEEEvNT_6ParamsE,"",@"SHT_CUDA_INFO"
	.sectionflags	@""
	.align	4


	//----- nvinfo : EIATTR_CUDA_API_VERSION
	.align		4
        /*0000*/ 	.byte	0x04, 0x37
        /*0002*/ 	.short	(.L_979 - .L_978)
.L_978:
        /*0004*/ 	.word	0x00000082


	//----- nvinfo : EIATTR_KPARAM_INFO
	.align		4
.L_979:
        /*0008*/ 	.byte	0x04, 0x17
        /*000a*/ 	.short	(.L_981 - .L_980)
.L_980:
        /*000c*/ 	.word	0x00000000
        /*0010*/ 	.short	0x0000
        /*0012*/ 	.short	0x0070
        /*0014*/ 	.byte	0x00, 0xf0, 0x01, 0x2a


	//----- nvinfo : EIATTR_SPARSE_MMA_MASK
	.align		4
.L_981:
        /*0018*/ 	.byte	0x03, 0x50
        /*001a*/ 	.short	0x0000


	//----- nvinfo : EIATTR_MAXREG_COUNT
	.align		4
        /*001c*/ 	.byte	0x03, 0x1b
        /*001e*/ 	.short	0x00a8


	//----- nvinfo : EIATTR_NUM_BARRIERS
	.align		4
        /*0020*/ 	.byte	0x02, 0x4c
        /*0022*/ 	.byte	0x10
	.zero		1


	//----- nvinfo : EIATTR_EXTERNS
	.align		4
        /*0024*/ 	.byte	0x04, 0x0f
        /*0026*/ 	.short	(.L_983 - .L_982)


	//   ....[0]....
	.align		4
.L_982:
        /*0028*/ 	.word	index@(__assertfail)


	//----- nvinfo : EIATTR_ANNOTATIONS
	.align		4
.L_983:
        /*002c*/ 	.byte	0x04, 0x55
        /*002e*/ 	.short	(.L_985 - .L_984)


	//   ....[0]....
.L_984:
        /* <DEDUP_REMOVED lines=29> */


	//----- nvinfo : EIATTR_MERCURY_ISA_VERSION
	.align		4
.L_985:
        /*01f0*/ 	.byte	0x03, 0x5f
        /*01f2*/ 	.short	0x0101


	//----- nvinfo : EIATTR_INT_WARP_WIDE_INSTR_OFFSETS
	.align		4
        /*01f4*/ 	.byte	0x04, 0x31
        /*01f6*/ 	.short	(.L_987 - .L_986)


	//   ....[0]....
.L_986:
        /*01f8*/ 	.word	0x00000130


	//   ....[1]....
        /*01fc*/ 	.word	0x00000170


	//   ....[2]....
        /*0200*/ 	.word	0x000001e0


	//   ....[3]....
        /*0204*/ 	.word	0x000188c0


	//   ....[4]....
        /*0208*/ 	.word	0x00018950


	//   ....[5]....
        /*020c*/ 	.word	0x0001b1f0


	//   ....[6]....
        /*0210*/ 	.word	0x0001b280


	//----- nvinfo : EIATTR_COOP_GROUP_MASK_REGIDS
	.align		4
.L_987:
        /*0214*/ 	.byte	0x04, 0x29
        /*0216*/ 	.short	(.L_989 - .L_988)


	//   ....[0]....
.L_988:
        /*0218*/ 	.word	0xffffffff


	//   ....[1]....
        /*021c*/ 	.word	0xffffffff


	//   ....[2]....
        /*0220*/ 	.word	0xffffffff


	//   ....[3]....
        /*0224*/ 	.word	0xffffffff


	//   ....[4]....
        /*0228*/ 	.word	0xffffffff


	//   ....[5]....
        /*022c*/ 	.word	0xffffffff


	//   ....[6]....
        /*0230*/ 	.word	0xffffffff


	//   ....[7]....
        /*0234*/ 	.word	0xffffffff


	//   ....[8]....
        /*0238*/ 	.word	0xffffffff


	//   ....[9]....
        /*023c*/ 	.word	0xffffffff


	//   ....[10]....
        /*0240*/ 	.word	0xffffffff


	//   ....[11]....
        /*0244*/ 	.word	0xffffffff


	//   ....[12]....
        /*0248*/ 	.word	0xffffffff


	//   ....[13]....
        /*024c*/ 	.word	0xffffffff


	//   ....[14]....
        /*0250*/ 	.word	0xffffffff


	//   ....[15]....
        /*0254*/ 	.word	0xffffffff


	//   ....[16]....
        /*0258*/ 	.word	0xffffffff


	//   ....[17]....
        /*025c*/ 	.word	0xffffffff


	//   ....[18]....
        /*0260*/ 	.word	0xffffffff


	//   ....[19]....
        /*0264*/ 	.word	0xffffffff


	//   ....[20]....
        /*0268*/ 	.word	0xffffffff


	//   ....[21]....
        /*026c*/ 	.word	0xffffffff


	//   ....[22]....
        /*0270*/ 	.word	0xffffffff


	//   ....[23]....
        /*0274*/ 	.word	0xffffffff


	//   ....[24]....
        /*0278*/ 	.word	0xffffffff


	//   ....[25]....
        /*027c*/ 	.word	0xffffffff


	//   ....[26]....
        /*0280*/ 	.word	0xffffffff


	//   ....[27]....
        /*0284*/ 	.word	0xffffffff


	//   ....[28]....
        /*0288*/ 	.word	0xffffffff


	//   ....[29]....
        /*028c*/ 	.word	0xffffffff


	//   ....[30]....
        /*0290*/ 	.word	0xffffffff


	//   ....[31]....
        /*0294*/ 	.word	0xffffffff


	//   ....[32]....
        /*0298*/ 	.word	0xffffffff


	//   ....[33]....
        /*029c*/ 	.word	0xffffffff


	//   ....[34]....
        /*02a0*/ 	.word	0xffffffff


	//   ....[35]....
        /*02a4*/ 	.word	0xffffffff


	//   ....[36]....
        /*02a8*/ 	.word	0xffffffff


	//   ....[37]....
        /*02ac*/ 	.word	0xffffffff


	//   ....[38]....
        /*02b0*/ 	.word	0xffffffff


	//   ....[39]....
        /*02b4*/ 	.word	0xffffffff


	//   ....[40]....
        /*02b8*/ 	.word	0xffffffff


	//   ....[41]....
        /*02bc*/ 	.word	0xffffffff


	//   ....[42]....
        /*02c0*/ 	.word	0xffffffff


	//   ....[43]....
        /*02c4*/ 	.word	0xffffffff


	//   ....[44]....
        /*02c8*/ 	.word	0xffffffff


	//   ....[45]....
        /*02cc*/ 	.word	0xffffffff


	//   ....[46]....
        /*02d0*/ 	.word	0xffffffff


	//   ....[47]....
        /*02d4*/ 	.word	0xffffffff


	//   ....[48]....
        /*02d8*/ 	.word	0xffffffff


	//   ....[49]....
        /*02dc*/ 	.word	0xffffffff


	//   ....[50]....
        /*02e0*/ 	.word	0xffffffff


	//   ....[51]....
        /*02e4*/ 	.word	0xffffffff


	//   ....[52]....
        /*02e8*/ 	.word	0xffffffff


	//   ....[53]....
        /*02ec*/ 	.word	0xffffffff


	//   ....[54]....
        /*02f0*/ 	.word	0xffffffff


	//   ....[55]....
        /*02f4*/ 	.word	0xffffffff


	//   ....[56]....
        /*02f8*/ 	.word	0xffffffff


	//   ....[57]....
        /*02fc*/ 	.word	0xffffffff


	//   ....[58]....
        /*0300*/ 	.word	0xffffffff


	//   ....[59]....
        /*0304*/ 	.word	0xffffffff


	//   ....[60]....
        /*0308*/ 	.word	0xffffffff


	//   ....[61]....
        /*030c*/ 	.word	0xffffffff


	//   ....[62]....
        /*0310*/ 	.word	0xffffffff


	//   ....[63]....
        /*0314*/ 	.word	0xffffffff


	//   ....[64]....
        /*0318*/ 	.word	0xffffffff


	//   ....[65]....
        /*031c*/ 	.word	0xffffffff


	//   ....[66]....
        /*0320*/ 	.word	0xffffffff


	//   ....[67]....
        /*0324*/ 	.word	0xffffffff


	//   ....[68]....
        /*0328*/ 	.word	0xffffffff


	//   ....[69]....
        /*032c*/ 	.word	0xffffffff


	//   ....[70]....
        /*0330*/ 	.word	0xffffffff


	//   ....[71]....
        /*0334*/ 	.word	0xffffffff


	//   ....[72]....
        /*0338*/ 	.word	0xffffffff


	//   ....[73]....
        /*033c*/ 	.word	0xffffffff


	//   ....[74]....
        /*0340*/ 	.word	0xffffffff


	//   ....[75]....
        /*0344*/ 	.word	0xffffffff


	//   ....[76]....
        /*0348*/ 	.word	0xffffffff


	//   ....[77]....
        /*034c*/ 	.word	0xffffffff


	//   ....[78]....
        /*0350*/ 	.word	0xffffffff


	//   ....[79]....
        /*0354*/ 	.word	0xffffffff


	//   ....[80]....
        /*0358*/ 	.word	0xffffffff


	//   ....[81]....
        /*035c*/ 	.word	0xffffffff


	//   ....[82]....
        /*0360*/ 	.word	0xffffffff


	//   ....[83]....
        /*0364*/ 	.word	0xffffffff


	//   ....[84]....
        /*0368*/ 	.word	0xffffffff


	//   ....[85]....
        /*036c*/ 	.word	0xffffffff


	//   ....[86]....
        /*0370*/ 	.word	0xffffffff


	//   ....[87]....
        /*0374*/ 	.word	0xffffffff


	//   ....[88]....
        /*0378*/ 	.word	0xffffffff


	//   ....[89]....
        /*037c*/ 	.word	0xffffffff


	//   ....[90]....
        /*0380*/ 	.word	0xffffffff


	//   ....[91]....
        /*0384*/ 	.word	0xffffffff


	//   ....[92]....
        /*0388*/ 	.word	0xffffffff


	//   ....[93]....
        /*038c*/ 	.word	0xffffffff


	//   ....[94]....
        /*0390*/ 	.word	0xffffffff


	//   ....[95]....
        /*0394*/ 	.word	0xffffffff


	//   ....[96]....
        /*0398*/ 	.word	0xffffffff


	//   ....[97]....
        /*039c*/ 	.word	0xffffffff


	//   ....[98]....
        /*03a0*/ 	.word	0xffffffff


	//   ....[99]....
        /*03a4*/ 	.word	0xffffffff


	//   ....[100]....
        /*03a8*/ 	.word	0xffffffff


	//   ....[101]....
        /*03ac*/ 	.word	0xffffffff


	//   ....[102]....
        /*03b0*/ 	.word	0xffffffff


	//   ....[103]....
        /*03b4*/ 	.word	0xffffffff


	//   ....[104]....
        /*03b8*/ 	.word	0xffffffff


	//   ....[105]....
        /*03bc*/ 	.word	0xffffffff


	//   ....[106]....
        /*03c0*/ 	.word	0x0500000f


	//   ....[107]....
        /*03c4*/ 	.word	0x0500000f


	//   ....[108]....
        /*03c8*/ 	.word	0x0500000f


	//   ....[109]....
        /*03cc*/ 	.word	0x0500000f


	//   ....[110]....
        /*03d0*/ 	.word	0x0500000f


	//   ....[111]....
        /*03d4*/ 	.word	0x0500000f


	//   ....[112]....
        /*03d8*/ 	.word	0x0500000f


	//   ....[113]....
        /*03dc*/ 	.word	0x0500000f


	//   ....[114]....
        /*03e0*/ 	.word	0x0500000f


	//   ....[115]....
        /*03e4*/ 	.word	0x0500000f


	//   ....[116]....
        /*03e8*/ 	.word	0x0500000f


	//   ....[117]....
        /*03ec*/ 	.word	0x0500000f


	//   ....[118]....
        /*03f0*/ 	.word	0x0500000f


	//   ....[119]....
        /*03f4*/ 	.word	0x0500000f


	//   ....[120]....
        /*03f8*/ 	.word	0x0500000f


	//   ....[121]....
        /*03fc*/ 	.word	0x0500000f


	//   ....[122]....
        /*0400*/ 	.word	0x0500000f


	//   ....[123]....
        /*0404*/ 	.word	0x0500000f


	//----- nvinfo : EIATTR_COOP_GROUP_INSTR_OFFSETS
	.align		4
.L_989:
        /*0408*/ 	.byte	0x04, 0x28
        /*040a*/ 	.short	(.L_991 - .L_990)


	//   ....[0]....
.L_990:
        /*040c*/ 	.word	0x00000070


	//   ....[1]....
        /*0410*/ 	.word	0x00000140


	//   ....[2]....
        /*0414*/ 	.word	0x00000190


	//   ....[3]....
        /*0418*/ 	.word	0x000003c0


	//   ....[4]....
        /*041c*/ 	.word	0x00000520


	//   ....[5]....
        /*0420*/ 	.word	0x00000640


	//   ....[6]....
        /*0424*/ 	.word	0x000007a0


	//   ....[7]....
        /*0428*/ 	.word	0x000017c0


	//   ....[8]....
        /*042c*/ 	.word	0x00002250


	//   ....[9]....
        /*0430*/ 	.word	0x00003730


	//   ....[10]....
        /*0434*/ 	.word	0x00004930


	//   ....[11]....
        /*0438*/ 	.word	0x00004ed0


	//   ....[12]....
        /*043c*/ 	.word	0x000057b0


	//   ....[13]....
        /*0440*/ 	.word	0x00005840


	//   ....[14]....
        /*0444*/ 	.word	0x00007f30


	//   ....[15]....
        /*0448*/ 	.word	0x000080f0


	//   ....[16]....
        /*044c*/ 	.word	0x00009b60


	//   ....[17]....
        /*0450*/ 	.word	0x00009c70


	//   ....[18]....
        /*0454*/ 	.word	0x0000aaa0


	//   ....[19]....
        /*0458*/ 	.word	0x0000ab10


	//   ....[20]....
        /*045c*/ 	.word	0x0000daf0


	//   ....[21]....
        /*0460*/ 	.word	0x0000dc20


	//   ....[22]....
        /*0464*/ 	.word	0x0000dc30


	//   ....[23]....
        /*0468*/ 	.word	0x0000dd90


	//   ....[24]....
        /*046c*/ 	.word	0x00010b60


	//   ....[25]....
        /*0470*/ 	.word	0x00010d20


	//   ....[26]....
        /*0474*/ 	.word	0x000127a0


	//   ....[27]....
        /*0478*/ 	.word	0x000128b0


	//   ....[28]....
        /*047c*/ 	.word	0x000136a0


	//   ....[29]....
        /*0480*/ 	.word	0x00013730


	//   ....[30]....
        /*0484*/ 	.word	0x00015140


	//   ....[31]....
        /*0488*/ 	.word	0x00015150


	//   ....[32]....
        /*048c*/ 	.word	0x000151d0


	//   ....[33]....
        /*0490*/ 	.word	0x000151e0


	//   ....[34]....
        /*0494*/ 	.word	0x00016550


	//   ....[35]....
        /*0498*/ 	.word	0x00016560


	//   ....[36]....
        /*049c*/ 	.word	0x00016570


	//   ....[37]....
        /*04a0*/ 	.word	0x00016580


	//   ....[38]....
        /*04a4*/ 	.word	0x00016590


	//   ....[39]....
        /*04a8*/ 	.word	0x000165a0


	//   ....[40]....
        /*04ac*/ 	.word	0x000165b0


	//   ....[41]....
        /*04b0*/ 	.word	0x000165c0


	//   ....[42]....
        /*04b4*/ 	.word	0x000165d0


	//   ....[43]....
        /*04b8*/ 	.word	0x000165e0


	//   ....[44]....
        /*04bc*/ 	.word	0x000165f0


	//   ....[45]....
        /*04c0*/ 	.word	0x00016600


	//   ....[46]....
        /*04c4*/ 	.word	0x00016610


	//   ....[47]....
        /*04c8*/ 	.word	0x00016620


	//   ....[48]....
        /*04cc*/ 	.word	0x00016630


	//   ....[49]....
        /*04d0*/ 	.word	0x00016640


	//   ....[50]....
        /*04d4*/ 	.word	0x00016670


	//   ....[51]....
        /*04d8*/ 	.word	0x00016690


	//   ....[52]....
        /*04dc*/ 	.word	0x000166a0


	//   ....[53]....
        /*04e0*/ 	.word	0x000166b0


	//   ....[54]....
        /*04e4*/ 	.word	0x000166d0


	//   ....[55]....
        /*04e8*/ 	.word	0x000166e0


	//   ....[56]....
        /*04ec*/ 	.word	0x00016700


	//   ....[57]....
        /*04f0*/ 	.word	0x00016730


	//   ....[58]....
        /*04f4*/ 	.word	0x00016760


	//   ....[59]....
        /*04f8*/ 	.word	0x00016790


	//   ....[60]....
        /*04fc*/ 	.word	0x000167b0


	//   ....[61]....
        /*0500*/ 	.word	0x000167c0


	//   ....[62]....
        /*0504*/ 	.word	0x000167f0


	//   ....[63]....
        /*0508*/ 	.word	0x00016820


	//   ....[64]....
        /*050c*/ 	.word	0x00016830


	//   ....[65]....
        /*0510*/ 	.word	0x00016850


	//   ....[66]....
        /*0514*/ 	.word	0x000168b0


	//   ....[67]....
        /*0518*/ 	.word	0x000168d0


	//   ....[68]....
        /*051c*/ 	.word	0x00016970


	//   ....[69]....
        /*0520*/ 	.word	0x00016a40


	//   ....[70]....
        /*0524*/ 	.word	0x00016ea0


	//   ....[71]....
        /*0528*/ 	.word	0x00016ee0


	//   ....[72]....
        /*052c*/ 	.word	0x00016fa0


	//   ....[73]....
        /*0530*/ 	.word	0x00016fc0


	//   ....[74]....
        /*0534*/ 	.word	0x00017080


	//   ....[75]....
        /*0538*/ 	.word	0x000170a0


	//   ....[76]....
        /*053c*/ 	.word	0x00017170


	//   ....[77]....
        /*0540*/ 	.word	0x00017190


	//   ....[78]....
        /*0544*/ 	.word	0x00017830


	//   ....[79]....
        /*0548*/ 	.word	0x00017850


	//   ....[80]....
        /*054c*/ 	.word	0x00017910


	//   ....[81]....
        /*0550*/ 	.word	0x00017930


	//   ....[82]....
        /*0554*/ 	.word	0x000179f0


	//   ....[83]....
        /*0558*/ 	.word	0x00017a10


	//   ....[84]....
        /*055c*/ 	.word	0x00017ae0


	//   ....[85]....
        /*0560*/ 	.word	0x00017b00


	//   ....[86]....
        /*0564*/ 	.word	0x00017c70


	//   ....[87]....
        /*0568*/ 	.word	0x00019070


	//   ....[88]....
        /*056c*/ 	.word	0x00019af0


	//   ....[89]....
        /*0570*/ 	.word	0x00019b20


	//   ....[90]....
        /*0574*/ 	.word	0x00019b50


	//   ....[91]....
        /*0578*/ 	.word	0x00019b80


	//   ....[92]....
        /*057c*/ 	.word	0x00019c60


	//   ....[93]....
        /*0580*/ 	.word	0x00019c70


	//   ....[94]....
        /*0584*/ 	.word	0x00019ce0


	//   ....[95]....
        /*0588*/ 	.word	0x00019cf0


	//   ....[96]....
        /*058c*/ 	.word	0x00019d60


	//   ....[97]....
        /*0590*/ 	.word	0x00019d70


	//   ....[98]....
        /*0594*/ 	.word	0x00019de0


	//   ....[99]....
        /*0598*/ 	.word	0x00019df0


	//   ....[100]....
        /*059c*/ 	.word	0x00019e60


	//   ....[101]....
        /*05a0*/ 	.word	0x00019e70


	//   ....[102]....
        /*05a4*/ 	.word	0x00019e80


	//   ....[103]....
        /*05a8*/ 	.word	0x00019ec0


	//   ....[104]....
        /*05ac*/ 	.word	0x0001bc20


	//   ....[105]....
        /*05b0*/ 	.word	0x0001bdc0


	//   ....[106]....
        /*05b4*/ 	.word	0x0001c480


	//   ....[107]....
        /*05b8*/ 	.word	0x0001c630


	//   ....[108]....
        /*05bc*/ 	.word	0x0001c690


	//   ....[109]....
        /*05c0*/ 	.word	0x0001c720


	//   ....[110]....
        /*05c4*/ 	.word	0x0001c7c0


	//   ....[111]....
        /*05c8*/ 	.word	0x0001c870


	//   ....[112]....
        /*05cc*/ 	.word	0x0001c970


	//   ....[113]....
        /*05d0*/ 	.word	0x0001c9d0


	//   ....[114]....
        /*05d4*/ 	.word	0x0001cab0


	//   ....[115]....
        /*05d8*/ 	.word	0x0001cb10


	//   ....[116]....
        /*05dc*/ 	.word	0x0001cbf0


	//   ....[117]....
        /*05e0*/ 	.word	0x0001cc50


	//   ....[118]....
        /*05e4*/ 	.word	0x0001cd30


	//   ....[119]....
        /*05e8*/ 	.word	0x0001cd90


	//   ....[120]....
        /*05ec*/ 	.word	0x0001ce60


	//   ....[121]....
        /*05f0*/ 	.word	0x0001cec0


	//   ....[122]....
        /*05f4*/ 	.word	0x0001cf80


	//   ....[123]....
        /*05f8*/ 	.word	0x0001d2d0


	//----- nvinfo : EIATTR_REG_RECONFIG
	.align		4
.L_991:
        /*05fc*/ 	.byte	0x01, 0x54
	.zero		2


	//----- nvinfo : EIATTR_SYSCALL_OFFSETS
	.align		4
        /*0600*/ 	.byte	0x04, 0x46
        /*0602*/ 	.short	(.L_993 - .L_992)


	//   ....[0]....
.L_992:
        /*0604*/ 	.word	0x000019a0


	//   ....[1]....
        /*0608*/ 	.word	0x00018ac0


	//   ....[2]....
        /*060c*/ 	.word	0x00018c30


	//   ....[3]....
        /*0610*/ 	.word	0x00018d90


	//   ....[4]....
        /*0614*/ 	.word	0x00018ed0


	//   ....[5]....
        /*0618*/ 	.word	0x00019760


	//----- nvinfo : EIATTR_MBARRIER_INSTR_OFFSETS
	.align		4
.L_993:
        /*061c*/ 	.byte	0x04, 0x39
        /*061e*/ 	.short	(.L_995 - .L_994)


	//   ....[0]....
.L_994:
        /*0620*/ 	.word	0x00000270
        /*0624*/ 	.word	0x000000ff
        /*0628*/ 	.word	0x00028800
        /*062c*/ 	.short	0x0100
        /*062e*/ 	.byte	0x08
	.zero		1


	//   ....[1]....
        /*0630*/ 	.word	0x00000280
        /*0634*/ 	.word	0x000000ff
        /*0638*/ 	.word	0x00028820
        /*063c*/ 	.short	0x0100
        /*063e*/ 	.byte	0x08
	.zero		1


	//   ....[2]....
        /*0640*/ 	.word	0x00000370
        /*0644*/ 	.word	0x000000ff
        /*0648*/ 	.word	0x00028830
        /*064c*/ 	.short	0x0100
        /*064e*/ 	.byte	0x08
	.zero		1


	//   ....[3]....
        /*0650*/ 	.word	0x00000380
        /*0654*/ 	.word	0x000000ff
        /*0658*/ 	.word	0x00028840
        /*065c*/ 	.short	0x0100
        /*065e*/ 	.byte	0x08
	.zero		1


	//   ....[4]....
        /*0660*/ 	.word	0x00000390
        /*0664*/ 	.word	0x000000ff
        /*0668*/ 	.word	0x00028838
        /*066c*/ 	.short	0x0100
        /*066e*/ 	.byte	0x08
	.zero		1


	//   ....[5]....
        /*0670*/ 	.word	0x000003a0
        /*0674*/ 	.word	0x000000ff
        /*0678*/ 	.word	0x00028848
        /*067c*/ 	.short	0x0100
        /*067e*/ 	.byte	0x08
	.zero		1


	//   ....[6]....
        /*0680*/ 	.word	0x000004d0
        /*0684*/ 	.word	0x000000ff
        /*0688*/ 	.word	0x00028850
        /*068c*/ 	.short	0x0100
        /*068e*/ 	.byte	0x08
	.zero		1


	//   ....[7]....
        /*0690*/ 	.word	0x000004e0
        /*0694*/ 	.word	0x000000ff
        /*0698*/ 	.word	0x00028860
        /*069c*/ 	.short	0x0100
        /*069e*/ 	.byte	0x08
	.zero		1


	//   ....[8]....
        /*06a0*/ 	.word	0x000004f0
        /*06a4*/ 	.word	0x000000ff
        /*06a8*/ 	.word	0x00028858
        /*06ac*/ 	.short	0x0100
        /*06ae*/ 	.byte	0x08
	.zero		1


	//   ....[9]....
        /*06b0*/ 	.word	0x00000500
        /*06b4*/ 	.word	0x000000ff
        /*06b8*/ 	.word	0x00028868
        /*06bc*/ 	.short	0x0100
        /*06be*/ 	.byte	0x08
	.zero		1


	//   ....[10]....
        /*06c0*/ 	.word	0x000005f0
        /*06c4*/ 	.word	0x000000ff
        /*06c8*/ 	.word	0x00028870
        /*06cc*/ 	.short	0x0100
        /*06ce*/ 	.byte	0x06
	.zero		1


	//   ....[11]....
        /*06d0*/ 	.word	0x00000600
        /*06d4*/ 	.word	0x000000ff
        /*06d8*/ 	.word	0x00028880
        /*06dc*/ 	.short	0x0100
        /*06de*/ 	.byte	0x06
	.zero		1


	//   ....[12]....
        /*06e0*/ 	.word	0x00000610
        /*06e4*/ 	.word	0x000000ff
        /*06e8*/ 	.word	0x00028878
        /*06ec*/ 	.short	0x0100
        /*06ee*/ 	.byte	0x06
	.zero		1


	//   ....[13]....
        /*06f0*/ 	.word	0x00000620
        /*06f4*/ 	.word	0x000000ff
        /*06f8*/ 	.word	0x00028888
        /*06fc*/ 	.short	0x0100
        /*06fe*/ 	.byte	0x06
	.zero		1


	//   ....[14]....
        /*0700*/ 	.word	0x00000750
        /*0704*/ 	.word	0x000000ff
        /*0708*/ 	.word	0x00028890
        /*070c*/ 	.short	0x0100
        /*070e*/ 	.byte	0x08
	.zero		1


	//   ....[15]....
        /*0710*/ 	.word	0x00000760
        /*0714*/ 	.word	0x000000ff
        /*0718*/ 	.word	0x000288a0
        /*071c*/ 	.short	0x0100
        /*071e*/ 	.byte	0x08
	.zero		1


	//   ....[16]....
        /*0720*/ 	.word	0x00000770
        /*0724*/ 	.word	0x000000ff
        /*0728*/ 	.word	0x00028898
        /*072c*/ 	.short	0x0100
        /*072e*/ 	.byte	0x08
	.zero		1


	//   ....[17]....
        /*0730*/ 	.word	0x00000780
        /*0734*/ 	.word	0x000000ff
        /*0738*/ 	.word	0x000288a8
        /*073c*/ 	.short	0x0100
        /*073e*/ 	.byte	0x08
	.zero		1


	//   ....[18]....
        /*0740*/ 	.word	0x000008b0
        /*0744*/ 	.word	0x000000ff
        /*0748*/ 	.word	0x000288b0
        /*074c*/ 	.short	0x0100
        /*074e*/ 	.byte	0x08
	.zero		1


	//   ....[19]....
        /*0750*/ 	.word	0x000008c0
        /*0754*/ 	.word	0x000000ff
        /*0758*/ 	.word	0x000288c0
        /*075c*/ 	.short	0x0100
        /*075e*/ 	.byte	0x08
	.zero		1


	//   ....[20]....
        /*0760*/ 	.word	0x000008d0
        /*0764*/ 	.word	0x000000ff
        /*0768*/ 	.word	0x000288b8
        /*076c*/ 	.short	0x0100
        /*076e*/ 	.byte	0x08
	.zero		1


	//   ....[21]....
        /*0770*/ 	.word	0x000008e0
        /*0774*/ 	.word	0x000000ff
        /*0778*/ 	.word	0x000288c8
        /*077c*/ 	.short	0x0100
        /*077e*/ 	.byte	0x08
	.zero		1


	//   ....[22]....
        /*0780*/ 	.word	0x00001cf0
        /*0784*/ 	.word	0x000000ff
        /*0788*/ 	.word	0x00028800
        /*078c*/ 	.short	0x010a
        /*078e*/ 	.byte	0x2d
	.zero		1


	//   ....[23]....
        /*0790*/ 	.word	0x00001d90
        /*0794*/ 	.word	0x0000007b
        /*0798*/ 	.word	0x00028830
        /*079c*/ 	.short	0x010a
        /*079e*/ 	.byte	0x3f
	.zero		1


	//   ....[24]....
        /*07a0*/ 	.word	0x00001e10
        /*07a4*/ 	.word	0x0000007b
        /*07a8*/ 	.word	0x00028830
        /*07ac*/ 	.short	0x010a
        /*07ae*/ 	.byte	0x3f
	.zero		1


	//   ....[25]....
        /*07b0*/ 	.word	0x000027d0
        /*07b4*/ 	.word	0x0000007b
        /*07b8*/ 	.word	0x00000000
        /*07bc*/ 	.short	0x0101
        /*07be*/ 	.byte	0x3f
	.zero		1


	//   ....[26]....
        /*07c0*/ 	.word	0x00006ce0
        /*07c4*/ 	.word	0x000000ff
        /*07c8*/ 	.word	0x00028830
        /*07cc*/ 	.short	0x010a
        /*07ce*/ 	.byte	0x06
	.zero		1


	//   ....[27]....
        /*07d0*/ 	.word	0x00006d20
        /*07d4*/ 	.word	0x000000ff
        /*07d8*/ 	.word	0x00028830
        /*07dc*/ 	.short	0x010a
        /*07de*/ 	.byte	0x06
	.zero		1


	//   ....[28]....
        /*07e0*/ 	.word	0x00006f20
        /*07e4*/ 	.word	0x000000ff
        /*07e8*/ 	.word	0x00028850
        /*07ec*/ 	.short	0x010a
        /*07ee*/ 	.byte	0x06
	.zero		1


	//   ....[29]....
        /*07f0*/ 	.word	0x00006f60
        /*07f4*/ 	.word	0x000000ff
        /*07f8*/ 	.word	0x00028850
        /*07fc*/ 	.short	0x010a
        /*07fe*/ 	.byte	0x06
	.zero		1


	//   ....[30]....
        /*0800*/ 	.word	0x00007f50
        /*0804*/ 	.word	0x00000029
        /*0808*/ 	.word	0x00000000
        /*080c*/ 	.short	0x0101
        /*080e*/ 	.byte	0x3f
	.zero		1


	//   ....[31]....
        /*0810*/ 	.word	0x0000ba60
        /*0814*/ 	.word	0x000000ff
        /*0818*/ 	.word	0x00000000
        /*081c*/ 	.short	0x0101
        /*081e*/ 	.byte	0x06
	.zero		1


	//   ....[32]....
        /*0820*/ 	.word	0x0000c4d0
        /*0824*/ 	.word	0x000000ff
        /*0828*/ 	.word	0x00028830
        /*082c*/ 	.short	0x010a
        /*082e*/ 	.byte	0x06
	.zero		1


	//   ....[33]....
        /*0830*/ 	.word	0x0000c510
        /*0834*/ 	.word	0x000000ff
        /*0838*/ 	.word	0x00028830
        /*083c*/ 	.short	0x010a
        /*083e*/ 	.byte	0x06
	.zero		1


	//   ....[34]....
        /*0840*/ 	.word	0x0000c740
        /*0844*/ 	.word	0x000000ff
        /*0848*/ 	.word	0x00028850
        /*084c*/ 	.short	0x010a
        /*084e*/ 	.byte	0x06
	.zero		1


	//   ....[35]....
        /*0850*/ 	.word	0x0000c780
        /*0854*/ 	.word	0x000000ff
        /*0858*/ 	.word	0x00028850
        /*085c*/ 	.short	0x010a
        /*085e*/ 	.byte	0x06
	.zero		1


	//   ....[36]....
        /*0860*/ 	.word	0x0000ee00
        /*0864*/ 	.word	0x00000004
        /*0868*/ 	.word	0x00000000
        /*086c*/ 	.short	0x0101
        /*086e*/ 	.byte	0x3f
	.zero		1


	//   ....[37]....
        /*0870*/ 	.word	0x0000f0f0
        /*0874*/ 	.word	0x000000ff
        /*0878*/ 	.word	0x00000000
        /*087c*/ 	.short	0x0101
        /*087e*/ 	.byte	0x06
	.zero		1


	//   ....[38]....
        /*0880*/ 	.word	0x0000f8f0
        /*0884*/ 	.word	0x000000ff
        /*0888*/ 	.word	0x00028830
        /*088c*/ 	.short	0x010a
        /*088e*/ 	.byte	0x06
	.zero		1


	//   ....[39]....
        /*0890*/ 	.word	0x0000f930
        /*0894*/ 	.word	0x000000ff
        /*0898*/ 	.word	0x00028830
        /*089c*/ 	.short	0x010a
        /*089e*/ 	.byte	0x06
	.zero		1


	//   ....[40]....
        /*08a0*/ 	.word	0x0000fb60
        /*08a4*/ 	.word	0x000000ff
        /*08a8*/ 	.word	0x00028850
        /*08ac*/ 	.short	0x010a
        /*08ae*/ 	.byte	0x06
	.zero		1


	//   ....[41]....
        /*08b0*/ 	.word	0x0000fba0
        /*08b4*/ 	.word	0x000000ff
        /*08b8*/ 	.word	0x00028850
        /*08bc*/ 	.short	0x010a
        /*08be*/ 	.byte	0x06
	.zero		1


	//   ....[42]....
        /*08c0*/ 	.word	0x00010b80
        /*08c4*/ 	.word	0x00000028
        /*08c8*/ 	.word	0x00000000
        /*08cc*/ 	.short	0x0101
        /*08ce*/ 	.byte	0x3f
	.zero		1


	//   ....[43]....
        /*08d0*/ 	.word	0x00014690
        /*08d4*/ 	.word	0x000000ff
        /*08d8*/ 	.word	0x00000000
        /*08dc*/ 	.short	0x0101
        /*08de*/ 	.byte	0x06
	.zero		1


	//   ....[44]....
        /*08e0*/ 	.word	0x00014d90
        /*08e4*/ 	.word	0x000000ff
        /*08e8*/ 	.word	0x00028850
        /*08ec*/ 	.short	0x010a
        /*08ee*/ 	.byte	0x09
	.zero		1


	//   ....[45]....
        /*08f0*/ 	.word	0x00014dd0
        /*08f4*/ 	.word	0x000000ff
        /*08f8*/ 	.word	0x00028850
        /*08fc*/ 	.short	0x010a
        /*08fe*/ 	.byte	0x09
	.zero		1


	//   ....[46]....
        /*0900*/ 	.word	0x000154c0
        /*0904*/ 	.word	0x000000ff
        /*0908*/ 	.word	0x00000000
        /*090c*/ 	.short	0x0101
        /*090e*/ 	.byte	0x04
	.zero		1


	//   ....[47]....
        /*0910*/ 	.word	0x00016ed0
        /*0914*/ 	.word	0x00000004
        /*0918*/ 	.word	0x00000000
        /*091c*/ 	.short	0x0101
        /*091e*/ 	.byte	0x3f
	.zero		1


	//   ....[48]....
        /*0920*/ 	.word	0x000192d0
        /*0924*/ 	.word	0x00000004
        /*0928*/ 	.word	0x00028880
        /*092c*/ 	.short	0x010a
        /*092e*/ 	.byte	0x3f
	.zero		1


	//   ....[49]....
        /*0930*/ 	.word	0x00019460
        /*0934*/ 	.word	0x00000004
        /*0938*/ 	.word	0x00028840
        /*093c*/ 	.short	0x010a
        /*093e*/ 	.byte	0x3f
	.zero		1


	//   ....[50]....
        /*0940*/ 	.word	0x00019f70
        /*0944*/ 	.word	0x00000012
        /*0948*/ 	.word	0x00028800
        /*094c*/ 	.short	0x0107
        /*094e*/ 	.byte	0x3f
	.zero		1


	//   ....[51]....
        /*0950*/ 	.word	0x0001a060
        /*0954*/ 	.word	0x00000012
        /*0958*/ 	.word	0x00028800
        /*095c*/ 	.short	0x0101
        /*095e*/ 	.byte	0x3f
	.zero		1


	//   ....[52]....
        /*0960*/ 	.word	0x0001a080
        /*0964*/ 	.word	0x00000012
        /*0968*/ 	.word	0x00028820
        /*096c*/ 	.short	0x010a
        /*096e*/ 	.byte	0x3f
	.zero		1


	//   ....[53]....
        /*0970*/ 	.word	0x0001a380
        /*0974*/ 	.word	0x00000004
        /*0978*/ 	.word	0x00028880
        /*097c*/ 	.short	0x010a
        /*097e*/ 	.byte	0x3f
	.zero		1


	//   ....[54]....
        /*0980*/ 	.word	0x0001a5d0
        /*0984*/ 	.word	0x00000004
        /*0988*/ 	.word	0x00028840
        /*098c*/ 	.short	0x010a
        /*098e*/ 	.byte	0x3f
	.zero		1


	//   ....[55]....
        /*0990*/ 	.word	0x0001a8a0
        /*0994*/ 	.word	0x00000015
        /*0998*/ 	.word	0x00028870
        /*099c*/ 	.short	0x010a
        /*099e*/ 	.byte	0x3f
	.zero		1


	//   ....[56]....
        /*09a0*/ 	.word	0x0001a910
        /*09a4*/ 	.word	0x00000015
        /*09a8*/ 	.word	0x00028860
        /*09ac*/ 	.short	0x010a
        /*09ae*/ 	.byte	0x3f
	.zero		1


	//   ....[57]....
        /*09b0*/ 	.word	0x0001b0d0
        /*09b4*/ 	.word	0x00000015
        /*09b8*/ 	.word	0x00028850
        /*09bc*/ 	.short	0x0101
        /*09be*/ 	.byte	0x3f
	.zero		1


	//   ....[58]....
        /*09c0*/ 	.word	0x0001b150
        /*09c4*/ 	.word	0x00000015
        /*09c8*/ 	.word	0x00000000
        /*09cc*/ 	.short	0x0101
        /*09ce*/ 	.byte	0x3f
	.zero		1


	//   ....[59]....
        /*09d0*/ 	.word	0x0001b380
        /*09d4*/ 	.word	0x00000013
        /*09d8*/ 	.word	0x00028870
        /*09dc*/ 	.short	0x010a
        /*09de*/ 	.byte	0x3f
	.zero		1


	//   ....[60]....
        /*09e0*/ 	.word	0x0001b3f0
        /*09e4*/ 	.word	0x00000013
        /*09e8*/ 	.word	0x00028860
        /*09ec*/ 	.short	0x010a
        /*09ee*/ 	.byte	0x3f
	.zero		1


	//   ....[61]....
        /*09f0*/ 	.word	0x0001ba40
        /*09f4*/ 	.word	0x00000013
        /*09f8*/ 	.word	0x00028850
        /*09fc*/ 	.short	0x0101
        /*09fe*/ 	.byte	0x3f
	.zero		1


	//   ....[62]....
        /*0a00*/ 	.word	0x0001ba90
        /*0a04*/ 	.word	0x00000013
        /*0a08*/ 	.word	0x00000000
        /*0a0c*/ 	.short	0x0101
        /*0a0e*/ 	.byte	0x3f
	.zero		1


	//   ....[63]....
        /*0a10*/ 	.word	0x0001bd40
        /*0a14*/ 	.word	0x00000000
        /*0a18*/ 	.word	0x00028820
        /*0a1c*/ 	.short	0x010a
        /*0a1e*/ 	.byte	0x3f
	.zero		1


	//   ....[64]....
        /*0a20*/ 	.word	0x0001bf00
        /*0a24*/ 	.word	0x00000006
        /*0a28*/ 	.word	0x00000000
        /*0a2c*/ 	.short	0x010a
        /*0a2e*/ 	.byte	0x3f
	.zero		1


	//   ....[65]....
        /*0a30*/ 	.word	0x0001bf70
        /*0a34*/ 	.word	0x00000007
        /*0a38*/ 	.word	0x00000000
        /*0a3c*/ 	.short	0x010a
        /*0a3e*/ 	.byte	0x3f
	.zero		1


	//   ....[66]....
        /*0a40*/ 	.word	0x0001bfd0
        /*0a44*/ 	.word	0x00000004
        /*0a48*/ 	.word	0x00028860
        /*0a4c*/ 	.short	0x010a
        /*0a4e*/ 	.byte	0x3f
	.zero		1


	//   ....[67]....
        /*0a50*/ 	.word	0x0001c020
        /*0a54*/ 	.word	0x00000003
        /*0a58*/ 	.word	0x00028860
        /*0a5c*/ 	.short	0x010a
        /*0a5e*/ 	.byte	0x3f
	.zero		1


	//   ....[68]....
        /*0a60*/ 	.word	0x0001c060
        /*0a64*/ 	.word	0x00000004
        /*0a68*/ 	.word	0x00028880
        /*0a6c*/ 	.short	0x010a
        /*0a6e*/ 	.byte	0x3f
	.zero		1


	//   ....[69]....
        /*0a70*/ 	.word	0x0001c080
        /*0a74*/ 	.word	0x00000003
        /*0a78*/ 	.word	0x00028880
        /*0a7c*/ 	.short	0x010a
        /*0a7e*/ 	.byte	0x3f
	.zero		1


	//   ....[70]....
        /*0a80*/ 	.word	0x0001c0f0
        /*0a84*/ 	.word	0x00000003
        /*0a88*/ 	.word	0x00028800
        /*0a8c*/ 	.short	0x010a
        /*0a8e*/ 	.byte	0x3f
	.zero		1


	//   ....[71]....
        /*0a90*/ 	.word	0x0001c140
        /*0a94*/ 	.word	0x0000007b
        /*0a98*/ 	.word	0x00028830
        /*0a9c*/ 	.short	0x010a
        /*0a9e*/ 	.byte	0x3f
	.zero		1


	//   ....[72]....
        /*0aa0*/ 	.word	0x0001c1a0
        /*0aa4*/ 	.word	0x00000009
        /*0aa8*/ 	.word	0x00028830
        /*0aac*/ 	.short	0x010a
        /*0aae*/ 	.byte	0x3f
	.zero		1


	//   ....[73]....
        /*0ab0*/ 	.word	0x0001c200
        /*0ab4*/ 	.word	0x00000009
        /*0ab8*/ 	.word	0x00028850
        /*0abc*/ 	.short	0x010a
        /*0abe*/ 	.byte	0x3f
	.zero		1


	//   ....[74]....
        /*0ac0*/ 	.word	0x0001c260
        /*0ac4*/ 	.word	0x00000007
        /*0ac8*/ 	.word	0x00028830
        /*0acc*/ 	.short	0x010a
        /*0ace*/ 	.byte	0x3f
	.zero		1


	//   ....[75]....
        /*0ad0*/ 	.word	0x0001c2c0
        /*0ad4*/ 	.word	0x00000007
        /*0ad8*/ 	.word	0x00028850
        /*0adc*/ 	.short	0x010a
        /*0ade*/ 	.byte	0x3f
	.zero		1


	//   ....[76]....
        /*0ae0*/ 	.word	0x0001c320
        /*0ae4*/ 	.word	0x00000007
        /*0ae8*/ 	.word	0x00028830
        /*0aec*/ 	.short	0x010a
        /*0aee*/ 	.byte	0x3f
	.zero		1


	//   ....[77]....
        /*0af0*/ 	.word	0x0001c380
        /*0af4*/ 	.word	0x00000007
        /*0af8*/ 	.word	0x00028850
        /*0afc*/ 	.short	0x010a
        /*0afe*/ 	.byte	0x3f
	.zero		1


	//   ....[78]....
        /*0b00*/ 	.word	0x0001c3e0
        /*0b04*/ 	.word	0x00000003
        /*0b08*/ 	.word	0x00028850
        /*0b0c*/ 	.short	0x010a
        /*0b0e*/ 	.byte	0x3f
	.zero		1


	//   ....[79]....
        /*0b10*/ 	.word	0x0001c530
        /*0b14*/ 	.word	0x00000004
        /*0b18*/ 	.word	0x00028880
        /*0b1c*/ 	.short	0x010a
        /*0b1e*/ 	.byte	0x3f
	.zero		1


	//   ....[80]....
        /*0b20*/ 	.word	0x0001c580
        /*0b24*/ 	.word	0x00000004
        /*0b28*/ 	.word	0x00028840
        /*0b2c*/ 	.short	0x010a
        /*0b2e*/ 	.byte	0x3f
	.zero		1


	//   ....[81]....
        /*0b30*/ 	.word	0x0001cfc0
        /*0b34*/ 	.word	0x00000012
        /*0b38*/ 	.word	0x00028820
        /*0b3c*/ 	.short	0x010a
        /*0b3e*/ 	.byte	0x3f
	.zero		1


	//   ....[82]....
        /*0b40*/ 	.word	0x0001d010
        /*0b44*/ 	.word	0x00000004
        /*0b48*/ 	.word	0x00028880
        /*0b4c*/ 	.short	0x010a
        /*0b4e*/ 	.byte	0x3f
	.zero		1


	//   ....[83]....
        /*0b50*/ 	.word	0x0001d060
        /*0b54*/ 	.word	0x00000004
        /*0b58*/ 	.word	0x00028840
        /*0b5c*/ 	.short	0x010a
        /*0b5e*/ 	.byte	0x3f
	.zero		1


	//   ....[84]....
        /*0b60*/ 	.word	0x0001d0b0
        /*0b64*/ 	.word	0x00000015
        /*0b68*/ 	.word	0x00028870
        /*0b6c*/ 	.short	0x010a
        /*0b6e*/ 	.byte	0x3f
	.zero		1


	//   ....[85]....
        /*0b70*/ 	.word	0x0001d100
        /*0b74*/ 	.word	0x00000015
        /*0b78*/ 	.word	0x00028860
        /*0b7c*/ 	.short	0x010a
        /*0b7e*/ 	.byte	0x3f
	.zero		1


	//   ....[86]....
        /*0b80*/ 	.word	0x0001d150
        /*0b84*/ 	.word	0x00000013
        /*0b88*/ 	.word	0x00028870
        /*0b8c*/ 	.short	0x010a
        /*0b8e*/ 	.byte	0x3f
	.zero		1


	//   ....[87]....
        /*0b90*/ 	.word	0x0001d1a0
        /*0b94*/ 	.word	0x00000013
        /*0b98*/ 	.word	0x00028860
        /*0b9c*/ 	.short	0x010a
        /*0b9e*/ 	.byte	0x3f
	.zero		1


	//   ....[88]....
        /*0ba0*/ 	.word	0x0001d1f0
        /*0ba4*/ 	.word	0x00000000
        /*0ba8*/ 	.word	0x00028820
        /*0bac*/ 	.short	0x010a
        /*0bae*/ 	.byte	0x3f
	.zero		1


	//   ....[89]....
        /*0bb0*/ 	.word	0x0001d390
        /*0bb4*/ 	.word	0x00000006
        /*0bb8*/ 	.word	0x00000000
        /*0bbc*/ 	.short	0x010a
        /*0bbe*/ 	.byte	0x3f
	.zero		1


	//   ....[90]....
        /*0bc0*/ 	.word	0x0001d3e0
        /*0bc4*/ 	.word	0x00000007
        /*0bc8*/ 	.word	0x00000000
        /*0bcc*/ 	.short	0x010a
        /*0bce*/ 	.byte	0x3f
	.zero		1


	//   ....[91]....
        /*0bd0*/ 	.word	0x0001d430
        /*0bd4*/ 	.word	0x00000004
        /*0bd8*/ 	.word	0x00028860
        /*0bdc*/ 	.short	0x010a
        /*0bde*/ 	.byte	0x3f
	.zero		1


	//   ....[92]....
        /*0be0*/ 	.word	0x0001d480
        /*0be4*/ 	.word	0x00000003
        /*0be8*/ 	.word	0x00028860
        /*0bec*/ 	.short	0x010a
        /*0bee*/ 	.byte	0x3f
	.zero		1


	//   ....[93]....
        /*0bf0*/ 	.word	0x0001d4d0
        /*0bf4*/ 	.word	0x00000004
        /*0bf8*/ 	.word	0x00028880
        /*0bfc*/ 	.short	0x010a
        /*0bfe*/ 	.byte	0x3f
	.zero		1


	//----- nvinfo : EIATTR_NUM_MBARRIERS
	.align		4
.L_995:
        /*0c00*/ 	.byte	0x03, 0x38
        /*0c02*/ 	.short	0x0016


	//----- nvinfo : EIATTR_EXIT_INSTR_OFFSETS
	.align		4
        /*0c04*/ 	.byte	0x04, 0x1c
        /*0c06*/ 	.short	(.L_997 - .L_996)


	//   ....[0]....
.L_996:
        /*0c08*/ 	.word	0x00000a40


	//   ....[1]....
        /*0c0c*/ 	.word	0x00017c00


	//   ....[2]....
        /*0c10*/ 	.word	0x0001c0d0


	//----- nvinfo : EIATTR_MAX_THREADS
	.align		4
.L_997:
        /*0c14*/ 	.byte	0x04, 0x05
        /*0c16*/ 	.short	(.L_999 - .L_998)
.L_998:
        /*0c18*/ 	.word	0x00000180
        /*0c1c*/ 	.word	0x00000001
        /*0c20*/ 	.word	0x00000001


	//----- nvinfo : EIATTR_CRS_STACK_SIZE
	.align		4
.L_999:
        /*0c24*/ 	.byte	0x04, 0x1e
        /*0c26*/ 	.short	(.L_1001 - .L_1000)
.L_1000:
        /*0c28*/ 	.word	0x00000000


	//----- nvinfo : EIATTR_CBANK_PARAM_SIZE
	.align		4
.L_1001:
        /*0c2c*/ 	.byte	0x03, 0x19
        /*0c2e*/ 	.short	0x0af0


	//----- nvinfo : EIATTR_PARAM_CBANK
	.align		4
        /*0c30*/ 	.byte	0x04, 0x0a
        /*0c32*/ 	.short	(.L_1003 - .L_1002)
	.align		4
.L_1002:
        /*0c34*/ 	.word	index@(.nv.constant0._ZN7cutlass13device_kernelIN5flash11enable_sm90INS1_16FlashAttnFwdSm90INS1_25CollectiveMainloopFwdSm90ILi2EN4cute5tupleIJNS5_1CILi1EEES8_S8_EEENS6_IJNS7_ILi128EEENS7_ILi192EEESA_EEELi128ENS_12float_e4m3_tEfNS_4arch4Sm90ELb0ELb1ELb1ELb0ELb0ELb0ELb0ELb1ELb1ELb1ELb0ELb0EEENS1_21CollectiveEpilogueFwdINS6_IJSA_SA_SB_EEES9_NS_10bfloat16_tESF_Li256ELb0ELb1ELb0ELb1EEENS1_30DynamicPersistentTileSchedulerILi256ELi128ELb0ELb1ELb1EEEEEEEEEvNT_6ParamsE)
        /*0c38*/ 	.short	0x0210
        /*0c3a*/ 	.short	0x0af0


	//----- nvinfo : EIATTR_SW_WAR
	.align		4
.L_1003:
        /*0c3c*/ 	.byte	0x04, 0x36
        /*0c3e*/ 	.short	(.L_1005 - .L_1004)
.L_1004:
        /*0c40*/ 	.word	0x00000008
.L_1005:


//--------------------- .nv.info._ZN7cutlass13device_kernelIN5flash11enable_sm90INS1_16FlashAttnFwdSm90INS1_25CollectiveMainloopFwdSm90ILi2EN4cute5tupleIJNS5_1CILi1EEES8_S8_EEENS6_IJNS7_ILi128EEENS7_ILi192EEESA_EEELi128ENS_12float_e4m3_tEfNS_4arch4Sm90ELb0ELb1ELb1ELb1ELb0ELb0ELb0ELb1ELb1ELb1ELb0ELb0EEENS1_21CollectiveEpilogueFwdINS6_IJSA_SA_SB_EEES9_NS_10bfloat16_tESF_Li256ELb1ELb1ELb0ELb1EEENS1_36VarlenDynamicPersistentTileSchedulerILi128ELi192ELi256ELi128ELb0ELb1ELb1ELb1ELb0ELb1EEEEEEEEEvNT_6ParamsE --------------------------
	.section	.nv.info._ZN7cutlass13device_kernelIN5flash11enable_sm90INS1_16FlashAttnFwdSm90INS1_25CollectiveMainloopFwdSm90ILi2EN4cute5tupleIJNS5_1CILi1EEES8_S8_EEENS6_IJNS7_ILi128EEENS7_ILi192EEESA_EEELi128ENS_12float_e4m3_tEfNS_4arch4Sm90ELb0ELb1ELb1ELb1ELb0ELb0ELb0ELb1ELb1ELb1ELb0ELb0EEENS1_21CollectiveEpilogueFwdINS6_IJSA_SA_SB_EEES9_NS_10bfloat16_tESF_Li256ELb1ELb1ELb0ELb1EEENS1_36VarlenDynamicPersistentTileSchedulerILi128ELi192ELi256ELi128ELb0ELb1ELb1ELb1ELb0ELb1EEEEEEEEEvNT_6ParamsE,"",@"SHT_CUDA_INFO"
	.sectionflags	@""
	.align	4


	//----- nvinfo : EIATTR_CUDA_API_VERSION
	.align		4
        /*0000*/ 	.byte	0x04, 0x37
        /*0002*/ 	.short	(.L_1007 - .L_1006)
.L_1006:
        /*0004*/ 	.word	0x00000082


	//----- nvinfo : EIATTR_KPARAM_INFO
	.align		4
.L_1007:
        /*0008*/ 	.byte	0x04, 0x17
        /*000a*/ 	.short	(.L_1009 - .L_1008)
.L_1008:
        /*000c*/ 	.word	0x00000000
        /*0010*/ 	.short	0x0000
        /*0012*/ 	.short	0x0070
        /*0014*/ 	.byte	0x00, 0xf0, 0x01, 0x2a


	//----- nvinfo : EIATTR_SPARSE_MMA_MASK
	.align		4
.L_1009:
        /*0018*/ 	.byte	0x03, 0x50
        /*001a*/ 	.short	0x0000


	//----- nvinfo : EIATTR_MAXREG_COUNT
	.align		4
        /*001c*/ 	.byte	0x03, 0x1b
        /*001e*/ 	.short	0x00a8


	//----- nvinfo : EIATTR_NUM_BARRIERS
	.align		4
        /*0020*/ 	.byte	0x02, 0x4c
        /*0022*/ 	.byte	0x10
	.zero		1


	//----- nvinfo : EIATTR_EXTERNS
	.align		4
        /*0024*/ 	.byte	0x04, 0x0f
        /*0026*/ 	.short	(.L_1011 - .L_1010)


	//   ....[0]....
	.align		4
.L_1010:
        /*0028*/ 	.word	index@(__assertfail)


	//----- nvinfo : EIATTR_ANNOTATIONS
	.align		4
.L_1011:
        /*002c*/ 	.byte	0x04, 0x55
        /*002e*/ 	.short	(.L_1013 - .L_1012)


	//   ....[0]....
.L_1012:
        /* <DEDUP_REMOVED lines=38> */


	//----- nvinfo : EIATTR_MERCURY_ISA_VERSION
	.align		4
.L_1013:
        /*0278*/ 	.byte	0x03, 0x5f
        /*027a*/ 	.short	0x0101


	//----- nvinfo : EIATTR_UNUSED_LOAD_BYTE_OFFSET
	.align		4
        /*027c*/ 	.byte	0x04, 0x44
        /*027e*/ 	.short	(.L_1015 - .L_1014)


	//   ....[0]....
.L_1014:
        /*0280*/ 	.word	0x00000a40
        /*0284*/ 	.word	0x0000fff0


	//   ....[1]....
        /*0288*/ 	.word	0x00015980
        /*028c*/ 	.word	0x0000fff0


	//----- nvinfo : EIATTR_INT_WARP_WIDE_INSTR_OFFSETS
	.align		4
.L_1015:
        /*0290*/ 	.byte	0x04, 0x31
        /*0292*/ 	.short	(.L_1017 - .L_1016)


	//   ....[0]....
.L_1016:
        /*0294*/ 	.word	0x00000130


	//   ....[1]....
        /*0298*/ 	.word	0x00000170


	//   ....[2]....
        /*029c*/ 	.word	0x000001e0


	//   ....[3]....
        /*02a0*/ 	.word	0x00019b40


	//   ....[4]....
        /*02a4*/ 	.word	0x00019bd0


	//   ....[5]....
        /*02a8*/ 	.word	0x0001c640


	//   ....[6]....
        /*02ac*/ 	.word	0x0001c6d0


	//----- nvinfo : EIATTR_COOP_GROUP_MASK_REGIDS
	.align		4
.L_1017:
        /*02b0*/ 	.byte	0x04, 0x29
        /*02b2*/ 	.short	(.L_1019 - .L_1018)


	//   ....[0]....
.L_1018:
        /*02b4*/ 	.word	0xffffffff


	//   ....[1]....
        /*02b8*/ 	.word	0xffffffff


	//   ....[2]....
        /*02bc*/ 	.word	0xffffffff


	//   ....[3]....
        /*02c0*/ 	.word	0xffffffff


	//   ....[4]....
        /*02c4*/ 	.word	0xffffffff


	//   ....[5]....
        /*02c8*/ 	.word	0xffffffff


	//   ....[6]....
        /*02cc*/ 	.word	0xffffffff


	//   ....[7]....
        /*02d0*/ 	.word	0xffffffff


	//   ....[8]....
        /*02d4*/ 	.word	0xffffffff


	//   ....[9]....
        /*02d8*/ 	.word	0xffffffff


	//   ....[10]....
        /*02dc*/ 	.word	0xffffffff


	//   ....[11]....
        /*02e0*/ 	.word	0xffffffff


	//   ....[12]....
        /*02e4*/ 	.word	0xffffffff


	//   ....[13]....
        /*02e8*/ 	.word	0xffffffff


	//   ....[14]....
        /*02ec*/ 	.word	0xffffffff


	//   ....[15]....
        /*02f0*/ 	.word	0xffffffff


	//   ....[16]....
        /*02f4*/ 	.word	0xffffffff


	//   ....[17]....
        /*02f8*/ 	.word	0xffffffff


	//   ....[18]....
        /*02fc*/ 	.word	0xffffffff


	//   ....[19]....
        /*0300*/ 	.word	0xffffffff


	//   ....[20]....
        /*0304*/ 	.word	0xffffffff


	//   ....[21]....
        /*0308*/ 	.word	0xffffffff


	//   ....[22]....
        /*030c*/ 	.word	0xffffffff


	//   ....[23]....
        /*0310*/ 	.word	0xffffffff


	//   ....[24]....
        /*0314*/ 	.word	0xffffffff


	//   ....[25]....
        /*0318*/ 	.word	0xffffffff


	//   ....[26]....
        /*031c*/ 	.word	0xffffffff


	//   ....[27]....
        /*0320*/ 	.word	0xffffffff


	//   ....[28]....
        /*0324*/ 	.word	0xffffffff


	//   ....[29]....
        /*0328*/ 	.word	0xffffffff


	//   ....[30]....
        /*032c*/ 	.word	0xffffffff


	//   ....[31]....
        /*0330*/ 	.word	0xffffffff


	//   ....[32]....
        /*0334*/ 	.word	0xffffffff


	//   ....[33]....
        /*0338*/ 	.word	0xffffffff


	//   ....[34]....
        /*033c*/ 	.word	0xffffffff


	//   ....[35]....
        /*0340*/ 	.word	0xffffffff


	//   ....[36]....
        /*0344*/ 	.word	0xffffffff


	//   ....[37]....
        /*0348*/ 	.word	0xffffffff


	//   ....[38]....
        /*034c*/ 	.word	0xffffffff


	//   ....[39]....
        /*0350*/ 	.word	0xffffffff


	//   ....[40]....
        /*0354*/ 	.word	0xffffffff


	//   ....[41]....
        /*0358*/ 	.word	0xffffffff


	//   ....[42]....
        /*035c*/ 	.word	0xffffffff


	//   ....[43]....
        /*0360*/ 	.word	0xffffffff


	//   ....[44]....
        /*0364*/ 	.word	0xffffffff


	//   ....[45]....
        /*0368*/ 	.word	0xffffffff


	//   ....[46]....
        /*036c*/ 	.word	0xffffffff


	//   ....[47]....
        /*0370*/ 	.word	0xffffffff


	//   ....[48]....
        /*0374*/ 	.word	0xffffffff


	//   ....[49]....
        /*0378*/ 	.word	0xffffffff


	//   ....[50]....
        /*037c*/ 	.word	0xffffffff


	//   ....[51]....
        /*0380*/ 	.word	0xffffffff


	//   ....[52]....
        /*0384*/ 	.word	0xffffffff


	//   ....[53]....
        /*0388*/ 	.word	0xffffffff


	//   ....[54]....
        /*038c*/ 	.word	0xffffffff


	//   ....[55]....
        /*0390*/ 	.word	0xffffffff


	//   ....[56]....
        /*0394*/ 	.word	0xffffffff


	//   ....[57]....
        /*0398*/ 	.word	0xffffffff


	//   ....[58]....
        /*039c*/ 	.word	0xffffffff


	//   ....[59]....
        /*03a0*/ 	.word	0xffffffff


	//   ....[60]....
        /*03a4*/ 	.word	0xffffffff


	//   ....[61]....
        /*03a8*/ 	.word	0xffffffff


	//   ....[62]....
        /*03ac*/ 	.word	0xffffffff


	//   ....[63]....
        /*03b0*/ 	.word	0xffffffff


	//   ....[64]....
        /*03b4*/ 	.word	0xffffffff


	//   ....[65]....
        /*03b8*/ 	.word	0xffffffff


	//   ....[66]....
        /*03bc*/ 	.word	0xffffffff


	//   ....[67]....
        /*03c0*/ 	.word	0xffffffff


	//   ....[68]....
        /*03c4*/ 	.word	0xffffffff


	//   ....[69]....
        /*03c8*/ 	.word	0xffffffff


	//   ....[70]....
        /*03cc*/ 	.word	0xffffffff


	//   ....[71]....
        /*03d0*/ 	.word	0xffffffff


	//   ....[72]....
        /*03d4*/ 	.word	0xffffffff


	//   ....[73]....
        /*03d8*/ 	.word	0xffffffff


	//   ....[74]....
        /*03dc*/ 	.word	0xffffffff


	//   ....[75]....
        /*03e0*/ 	.word	0xffffffff


	//   ....[76]....
        /*03e4*/ 	.word	0xffffffff


	//   ....[77]....
        /*03e8*/ 	.word	0xffffffff


	//   ....[78]....
        /*03ec*/ 	.word	0xffffffff


	//   ....[79]....
        /*03f0*/ 	.word	0xffffffff


	//   ....[80]....
        /*03f4*/ 	.word	0xffffffff


	//   ....[81]....
        /*03f8*/ 	.word	0xffffffff


	//   ....[82]....
        /*03fc*/ 	.word	0xffffffff


	//   ....[83]....
        /*0400*/ 	.word	0xffffffff


	//   ....[84]....
        /*0404*/ 	.word	0xffffffff


	//   ....[85]....
        /*0408*/ 	.word	0xffffffff


	//   ....[86]....
        /*040c*/ 	.word	0xffffffff


	//   ....[87]....
        /*0410*/ 	.word	0xffffffff


	//   ....[88]....
        /*0414*/ 	.word	0xffffffff


	//   ....[89]....
        /*0418*/ 	.word	0xffffffff


	//   ....[90]....
        /*041c*/ 	.word	0xffffffff


	//   ....[91]....
        /*0420*/ 	.word	0xffffffff


	//   ....[92]....
        /*0424*/ 	.word	0xffffffff


	//   ....[93]....
        /*0428*/ 	.word	0xffffffff


	//   ....[94]....
        /*042c*/ 	.word	0xffffffff


	//   ....[95]....
        /*0430*/ 	.word	0xffffffff


	//   ....[96]....
        /*0434*/ 	.word	0xffffffff


	//   ....[97]....
        /*0438*/ 	.word	0xffffffff


	//   ....[98]....
        /*043c*/ 	.word	0xffffffff


	//   ....[99]....
        /*0440*/ 	.word	0xffffffff


	//   ....[100]....
        /*0444*/ 	.word	0xffffffff


	//   ....[101]....
        /*0448*/ 	.word	0xffffffff


	//   ....[102]....
        /*044c*/ 	.word	0xffffffff


	//   ....[103]....
        /*0450*/ 	.word	0xffffffff


	//   ....[104]....
        /*0454*/ 	.word	0xffffffff


	//   ....[105]....
        /*0458*/ 	.word	0xffffffff


	//   ....[106]....
        /*045c*/ 	.word	0xffffffff


	//   ....[107]....
        /*0460*/ 	.word	0xffffffff


	//   ....[108]....
        /*0464*/ 	.word	0xffffffff


	//   ....[109]....
        /*0468*/ 	.word	0xffffffff


	//   ....[110]....
        /*046c*/ 	.word	0xffffffff


	//   ....[111]....
        /*0470*/ 	.word	0xffffffff


	//   ....[112]....
        /*0474*/ 	.word	0xffffffff


	//   ....[113]....
        /*0478*/ 	.word	0xffffffff


	//   ....[114]....
        /*047c*/ 	.word	0xffffffff


	//   ....[115]....
        /*0480*/ 	.word	0xffffffff


	//   ....[116]....
        /*0484*/ 	.word	0xffffffff


	//   ....[117]....
        /*0488*/ 	.word	0xffffffff


	//   ....[118]....
        /*048c*/ 	.word	0xffffffff


	//   ....[119]....
        /*0490*/ 	.word	0xffffffff


	//   ....[120]....
        /*0494*/ 	.word	0xffffffff


	//   ....[121]....
        /*0498*/ 	.word	0xffffffff


	//   ....[122]....
        /*049c*/ 	.word	0xffffffff


	//   ....[123]....
        /*04a0*/ 	.word	0xffffffff


	//   ....[124]....
        /*04a4*/ 	.word	0xffffffff


	//   ....[125]....
        /*04a8*/ 	.word	0xffffffff


	//   ....[126]....
        /*04ac*/ 	.word	0xffffffff


	//   ....[127]....
        /*04b0*/ 	.word	0xffffffff


	//   ....[128]....
        /*04b4*/ 	.word	0xffffffff


	//   ....[129]....
        /*04b8*/ 	.word	0xffffffff


	//   ....[130]....
        /*04bc*/ 	.word	0xffffffff


	//   ....[131]....
        /*04c0*/ 	.word	0xffffffff


	//   ....[132]....
        /*04c4*/ 	.word	0xffffffff


	//   ....[133]....
        /*04c8*/ 	.word	0xffffffff


	//   ....[134]....
        /*04cc*/ 	.word	0xffffffff


	//   ....[135]....
        /*04d0*/ 	.word	0xffffffff


	//   ....[136]....
        /*04d4*/ 	.word	0xffffffff


	//   ....[137]....
        /*04d8*/ 	.word	0x0500000f


	//   ....[138]....
        /*04dc*/ 	.word	0x0500000f


	//   ....[139]....
        /*04e0*/ 	.word	0x0500000f


	//   ....[140]....
        /*04e4*/ 	.word	0x0500000f


	//   ....[141]....
        /*04e8*/ 	.word	0x0500000f


	//   ....[142]....
        /*04ec*/ 	.word	0x0500000f


	//   ....[143]....
        /*04f0*/ 	.word	0x0500000f


	//   ....[144]....
        /*04f4*/ 	.word	0x0500000f


	//   ....[145]....
        /*04f8*/ 	.word	0x0500000f


	//   ....[146]....
        /*04fc*/ 	.word	0x0500000f


	//   ....[147]....
        /*0500*/ 	.word	0x0500000f


	//   ....[148]....
        /*0504*/ 	.word	0x0500000f


	//   ....[149]....
        /*0508*/ 	.word	0x0500000f


	//   ....[150]....
        /*050c*/ 	.word	0x0500000f


	//   ....[151]....
        /*0510*/ 	.word	0x0500000f


	//   ....[152]....
        /*0514*/ 	.word	0x0500000f


	//   ....[153]....
        /*0518*/ 	.word	0x0500000f


	//   ....[154]....
        /*051c*/ 	.word	0x0500000f


	//----- nvinfo : EIATTR_COOP_GROUP_INSTR_OFFSETS
	.align		4
.L_1019:
        /*0520*/ 	.byte	0x04, 0x28
        /*0522*/ 	.short	(.L_1021 - .L_1020)


	//   ....[0]....
.L_1020:
        /*0524*/ 	.word	0x00000070


	//   ....[1]....
        /*0528*/ 	.word	0x00000140


	//   ....[2]....
        /*052c*/ 	.word	0x00000190


	//   ....[3]....
        /*0530*/ 	.word	0x000003c0


	//   ....[4]....
        /*0534*/ 	.word	0x00000520


	//   ....[5]....
        /*0538*/ 	.word	0x00000640


	//   ....[6]....
        /*053c*/ 	.word	0x000007a0


	//   ....[7]....
        /*0540*/ 	.word	0x00001910


	//   ....[8]....
        /*0544*/ 	.word	0x00002360


	//   ....[9]....
        /*0548*/ 	.word	0x00003870


	//   ....[10]....
        /*054c*/ 	.word	0x00004a80


	//   ....[11]....
        /*0550*/ 	.word	0x00005020


	//   ....[12]....
        /*0554*/ 	.word	0x000058f0


	//   ....[13]....
        /*0558*/ 	.word	0x00005950


	//   ....[14]....
        /*055c*/ 	.word	0x00008060


	//   ....[15]....
        /*0560*/ 	.word	0x00008220


	//   ....[16]....
        /*0564*/ 	.word	0x00009c90


	//   ....[17]....
        /*0568*/ 	.word	0x00009da0


	//   ....[18]....
        /*056c*/ 	.word	0x0000abb0


	//   ....[19]....
        /*0570*/ 	.word	0x0000ac10


	//   ....[20]....
        /*0574*/ 	.word	0x0000dc00


	//   ....[21]....
        /*0578*/ 	.word	0x0000dd30


	//   ....[22]....
        /*057c*/ 	.word	0x0000dd40


	//   ....[23]....
        /*0580*/ 	.word	0x0000dea0


	//   ....[24]....
        /*0584*/ 	.word	0x00010b80


	//   ....[25]....
        /*0588*/ 	.word	0x00010e20


	//   ....[26]....
        /*058c*/ 	.word	0x00012890


	//   ....[27]....
        /*0590*/ 	.word	0x000129a0


	//   ....[28]....
        /*0594*/ 	.word	0x00013790


	//   ....[29]....
        /*0598*/ 	.word	0x00013820


	//   ....[30]....
        /*059c*/ 	.word	0x000151e0


	//   ....[31]....
        /*05a0*/ 	.word	0x000151f0


	//   ....[32]....
        /*05a4*/ 	.word	0x00015270


	//   ....[33]....
        /*05a8*/ 	.word	0x00015280


	//   ....[34]....
        /*05ac*/ 	.word	0x00016200


	//   ....[35]....
        /*05b0*/ 	.word	0x00016210


	//   ....[36]....
        /*05b4*/ 	.word	0x00016220


	//   ....[37]....
        /*05b8*/ 	.word	0x00016230


	//   ....[38]....
        /*05bc*/ 	.word	0x00016240


	//   ....[39]....
        /*05c0*/ 	.word	0x00016250


	//   ....[40]....
        /*05c4*/ 	.word	0x00016260


	//   ....[41]....
        /*05c8*/ 	.word	0x00016270


	//   ....[42]....
        /*05cc*/ 	.word	0x00016280


	//   ....[43]....
        /*05d0*/ 	.word	0x00016290


	//   ....[44]....
        /*05d4*/ 	.word	0x000162a0


	//   ....[45]....
        /*05d8*/ 	.word	0x000162d0


	//   ....[46]....
        /*05dc*/ 	.word	0x00016300


	//   ....[47]....
        /*05e0*/ 	.word	0x00016330


	//   ....[48]....
        /*05e4*/ 	.word	0x00016350


	//   ....[49]....
        /*05e8*/ 	.word	0x00016360


	//   ....[50]....
        /*05ec*/ 	.word	0x00016370


	//   ....[51]....
        /*05f0*/ 	.word	0x000163a0


	//   ....[52]....
        /*05f4*/ 	.word	0x000163d0


	//   ....[53]....
        /*05f8*/ 	.word	0x000163f0


	//   ....[54]....
        /*05fc*/ 	.word	0x00016420


	//   ....[55]....
        /*0600*/ 	.word	0x00016430


	//   ....[56]....
        /*0604*/ 	.word	0x00016460


	//   ....[57]....
        /*0608*/ 	.word	0x00016470


	//   ....[58]....
        /*060c*/ 	.word	0x00016480


	//   ....[59]....
        /*0610*/ 	.word	0x000164b0


	//   ....[60]....
        /*0614*/ 	.word	0x000164e0


	//   ....[61]....
        /*0618*/ 	.word	0x000164f0


	//   ....[62]....
        /*061c*/ 	.word	0x00016550


	//   ....[63]....
        /*0620*/ 	.word	0x00016560


	//   ....[64]....
        /*0624*/ 	.word	0x00016570


	//   ....[65]....
        /*0628*/ 	.word	0x000165a0


	//   ....[66]....
        /*062c*/ 	.word	0x00016b50


	//   ....[67]....
        /*0630*/ 	.word	0x00016b90


	//   ....[68]....
        /*0634*/ 	.word	0x00016bd0


	//   ....[69]....
        /*0638*/ 	.word	0x00016c00


	//   ....[70]....
        /*063c*/ 	.word	0x00017180


	//   ....[71]....
        /*0640*/ 	.word	0x000171c0


	//   ....[72]....
        /*0644*/ 	.word	0x00017280


	//   ....[73]....
        /*0648*/ 	.word	0x000172a0


	//   ....[74]....
        /*064c*/ 	.word	0x00017360


	//   ....[75]....
        /*0650*/ 	.word	0x00017380


	//   ....[76]....
        /*0654*/ 	.word	0x00017450


	//   ....[77]....
        /*0658*/ 	.word	0x00017470


	//   ....[78]....
        /*065c*/ 	.word	0x00017d40


	//   ....[79]....
        /*0660*/ 	.word	0x00017d60


	//   ....[80]....
        /*0664*/ 	.word	0x00017e20


	//   ....[81]....
        /*0668*/ 	.word	0x00017e40


	//   ....[82]....
        /*066c*/ 	.word	0x00017f00


	//   ....[83]....
        /*0670*/ 	.word	0x00017f20


	//   ....[84]....
        /*0674*/ 	.word	0x00017ff0


	//   ....[85]....
        /*0678*/ 	.word	0x00018010


	//   ....[86]....
        /*067c*/ 	.word	0x00018170


	//   ....[87]....
        /*0680*/ 	.word	0x00018340


	//   ....[88]....
        /*0684*/ 	.word	0x00018370


	//   ....[89]....
        /*0688*/ 	.word	0x000183a0


	//   ....[90]....
        /*068c*/ 	.word	0x000183e0


	//   ....[91]....
        /*0690*/ 	.word	0x00018410


	//   ....[92]....
        /*0694*/ 	.word	0x00018450


	//   ....[93]....
        /*0698*/ 	.word	0x000185e0


	//   ....[94]....
        /*069c*/ 	.word	0x00018610


	//   ....[95]....
        /*06a0*/ 	.word	0x00018640


	//   ....[96]....
        /*06a4*/ 	.word	0x00018670


	//   ....[97]....
        /*06a8*/ 	.word	0x000186a0


	//   ....[98]....
        /*06ac*/ 	.word	0x000186e0


	//   ....[99]....
        /*06b0*/ 	.word	0x00018780


	//   ....[100]....
        /*06b4*/ 	.word	0x00018810


	//   ....[101]....
        /*06b8*/ 	.word	0x000188c0


	//   ....[102]....
        /*06bc*/ 	.word	0x0001a2e0


	//   ....[103]....
        /*06c0*/ 	.word	0x0001ae60


	//   ....[104]....
        /*06c4*/ 	.word	0x0001ae70


	//   ....[105]....
        /*06c8*/ 	.word	0x0001ae80


	//   ....[106]....
        /*06cc*/ 	.word	0x0001aef0


	//   ....[107]....
        /*06d0*/ 	.word	0x0001aff0


	//   ....[108]....
        /*06d4*/ 	.word	0x0001b000


	//   ....[109]....
        /*06d8*/ 	.word	0x0001b090


	//   ....[110]....
        /*06dc*/ 	.word	0x0001b0a0


	//   ....[111]....
        /*06e0*/ 	.word	0x0001b130


	//   ....[112]....
        /*06e4*/ 	.word	0x0001b140


	//   ....[113]....
        /*06e8*/ 	.word	0x0001b1d0


	//   ....[114]....
        /*06ec*/ 	.word	0x0001b1e0


	//   ....[115]....
        /*06f0*/ 	.word	0x0001b260


	//   ....[116]....
        /*06f4*/ 	.word	0x0001b270


	//   ....[117]....
        /*06f8*/ 	.word	0x0001b280


	//   ....[118]....
        /*06fc*/ 	.word	0x0001b290


	//   ....[119]....
        /*0700*/ 	.word	0x0001d190


	//   ....[120]....
        /*0704*/ 	.word	0x0001d1c0


	//   ....[121]....
        /*0708*/ 	.word	0x0001d1f0


	//   ....[122]....
        /*070c*/ 	.word	0x0001d220


	//   ....[123]....
        /*0710*/ 	.word	0x0001d250


	//   ....[124]....
        /*0714*/ 	.word	0x0001d260


	//   ....[125]....
        /*0718*/ 	.word	0x0001d290


	//   ....[126]....
        /*071c*/ 	.word	0x0001d2a0


	//   ....[127]....
        /*0720*/ 	.word	0x0001d3e0


	//   ....[128]....
        /*0724*/ 	.word	0x0001d420


	//   ....[129]....
        /*0728*/ 	.word	0x0001d450


	//   ....[130]....
        /*072c*/ 	.word	0x0001d480


	//   ....[131]....
        /*0730*/ 	.word	0x0001d4b0


	//   ....[132]....
        /*0734*/ 	.word	0x0001d4e0


	//   ....[133]....
        /*0738*/ 	.word	0x0001d570


	//   ....[134]....
        /*073c*/ 	.word	0x0001d600


	//   ....[135]....
        /*0740*/ 	.word	0x0001d670


	//   ....[136]....
        /*0744*/ 	.word	0x0001dd00


	//   ....[137]....
        /*0748*/ 	.word	0x0001e3c0


	//   ....[138]....
        /*074c*/ 	.word	0x0001e5a0


	//   ....[139]....
        /*0750*/ 	.word	0x0001e620


	//   ....[140]....
        /*0754*/ 	.word	0x0001e680


	//   ....[141]....
        /*0758*/ 	.word	0x0001e720


	//   ....[142]....
        /*075c*/ 	.word	0x0001e7c0


	//   ....[143]....
        /*0760*/ 	.word	0x0001e8d0


	//   ....[144]....
        /*0764*/ 	.word	0x0001e930


	//   ....[145]....
        /*0768*/ 	.word	0x0001ea30


	//   ....[146]....
        /*076c*/ 	.word	0x0001ea90


	//   ....[147]....
        /*0770*/ 	.word	0x0001eb90


	//   ....[148]....
        /*0774*/ 	.word	0x0001ebf0


	//   ....[149]....
        /*0778*/ 	.word	0x0001ecf0


	//   ....[150]....
        /*077c*/ 	.word	0x0001ed50


	//   ....[151]....
        /*0780*/ 	.word	0x0001ee40


	//   ....[152]....
        /*0784*/ 	.word	0x0001eea0


	//   ....[153]....
        /*0788*/ 	.word	0x0001ef40


	//   ....[154]....
        /*078c*/ 	.word	0x0001f2d0


	//----- nvinfo : EIATTR_REG_RECONFIG
	.align		4
.L_1021:
        /*0790*/ 	.byte	0x01, 0x54
	.zero		2


	//----- nvinfo : EIATTR_SYSCALL_OFFSETS
	.align		4
        /*0794*/ 	.byte	0x04, 0x46
        /*0796*/ 	.short	(.L_1023 - .L_1022)


	//   ....[0]....
.L_1022:
        /*0798*/ 	.word	0x00001af0


	//   ....[1]....
        /*079c*/ 	.word	0x00019d40


	//   ....[2]....
        /*07a0*/ 	.word	0x00019eb0


	//   ....[3]....
        /*07a4*/ 	.word	0x0001a010


	//   ....[4]....
        /*07a8*/ 	.word	0x0001a150


	//   ....[5]....
        /*07ac*/ 	.word	0x0001aa50


	//----- nvinfo : EIATTR_MBARRIER_INSTR_OFFSETS
	.align		4
.L_1023:
        /*07b0*/ 	.byte	0x04, 0x39
        /*07b2*/ 	.short	(.L_1025 - .L_1024)


	//   ....[0]....
.L_1024:
        /*07b4*/ 	.word	0x00000270
        /*07b8*/ 	.word	0x000000ff
        /*07bc*/ 	.word	0x00028800
        /*07c0*/ 	.short	0x0100
        /*07c2*/ 	.byte	0x08
	.zero		1


	//   ....[1]....
        /*07c4*/ 	.word	0x00000280
        /*07c8*/ 	.word	0x000000ff
        /*07cc*/ 	.word	0x00028820
        /*07d0*/ 	.short	0x0100
        /*07d2*/ 	.byte	0x08
	.zero		1


	//   ....[2]....
        /*07d4*/ 	.word	0x00000370
        /*07d8*/ 	.word	0x000000ff
        /*07dc*/ 	.word	0x00028830
        /*07e0*/ 	.short	0x0100
        /*07e2*/ 	.byte	0x08
	.zero		1


	//   ....[3]....
        /*07e4*/ 	.word	0x00000380
        /*07e8*/ 	.word	0x000000ff
        /*07ec*/ 	.word	0x00028840
        /*07f0*/ 	.short	0x0100
        /*07f2*/ 	.byte	0x08
	.zero		1


	//   ....[4]....
        /*07f4*/ 	.word	0x00000390
        /*07f8*/ 	.word	0x000000ff
        /*07fc*/ 	.word	0x00028838
        /*0800*/ 	.short	0x0100
        /*0802*/ 	.byte	0x08
	.zero		1


	//   ....[5]....
        /*0804*/ 	.word	0x000003a0
        /*0808*/ 	.word	0x000000ff
        /*080c*/ 	.word	0x00028848
        /*0810*/ 	.short	0x0100
        /*0812*/ 	.byte	0x08
	.zero		1


	//   ....[6]....
        /*0814*/ 	.word	0x000004d0
        /*0818*/ 	.word	0x000000ff
        /*081c*/ 	.word	0x00028850
        /*0820*/ 	.short	0x0100
        /*0822*/ 	.byte	0x08
	.zero		1


	//   ....[7]....
        /*0824*/ 	.word	0x000004e0
        /*0828*/ 	.word	0x000000ff
        /*082c*/ 	.word	0x00028860
        /*0830*/ 	.short	0x0100
        /*0832*/ 	.byte	0x08
	.zero		1


	//   ....[8]....
        /*0834*/ 	.word	0x000004f0
        /*0838*/ 	.word	0x000000ff
        /*083c*/ 	.word	0x00028858
        /*0840*/ 	.short	0x0100
        /*0842*/ 	.byte	0x08
	.zero		1


	//   ....[9]....
        /*0844*/ 	.word	0x00000500
        /*0848*/ 	.word	0x000000ff
        /*084c*/ 	.word	0x00028868
        /*0850*/ 	.short	0x0100
        /*0852*/ 	.byte	0x08
	.zero		1


	//   ....[10]....
        /*0854*/ 	.word	0x000005f0
        /*0858*/ 	.word	0x000000ff
        /*085c*/ 	.word	0x00028870
        /*0860*/ 	.short	0x0100
        /*0862*/ 	.byte	0x06
	.zero		1


	//   ....[11]....
        /*0864*/ 	.word	0x00000600
        /*0868*/ 	.word	0x000000ff
        /*086c*/ 	.word	0x00028880
        /*0870*/ 	.short	0x0100
        /*0872*/ 	.byte	0x06
	.zero		1


	//   ....[12]....
        /*0874*/ 	.word	0x00000610
        /*0878*/ 	.word	0x000000ff
        /*087c*/ 	.word	0x00028878
        /*0880*/ 	.short	0x0100
        /*0882*/ 	.byte	0x06
	.zero		1


	//   ....[13]....
        /*0884*/ 	.word	0x00000620
        /*0888*/ 	.word	0x000000ff
        /*088c*/ 	.word	0x00028888
        /*0890*/ 	.short	0x0100
        /*0892*/ 	.byte	0x06
	.zero		1


	//   ....[14]....
        /*0894*/ 	.word	0x00000750
        /*0898*/ 	.word	0x000000ff
        /*089c*/ 	.word	0x00028890
        /*08a0*/ 	.short	0x0100
        /*08a2*/ 	.byte	0x08
	.zero		1


	//   ....[15]....
        /*08a4*/ 	.word	0x00000760
        /*08a8*/ 	.word	0x000000ff
        /*08ac*/ 	.word	0x000288a0
        /*08b0*/ 	.short	0x0100
        /*08b2*/ 	.byte	0x08
	.zero		1


	//   ....[16]....
        /*08b4*/ 	.word	0x00000770
        /*08b8*/ 	.word	0x000000ff
        /*08bc*/ 	.word	0x00028898
        /*08c0*/ 	.short	0x0100
        /*08c2*/ 	.byte	0x08
	.zero		1


	//   ....[17]....
        /*08c4*/ 	.word	0x00000780
        /*08c8*/ 	.word	0x000000ff
        /*08cc*/ 	.word	0x000288a8
        /*08d0*/ 	.short	0x0100
        /*08d2*/ 	.byte	0x08
	.zero		1


	//   ....[18]....
        /*08d4*/ 	.word	0x000008b0
        /*08d8*/ 	.word	0x000000ff
        /*08dc*/ 	.word	0x000288b0
        /*08e0*/ 	.short	0x0100
        /*08e2*/ 	.byte	0x08
	.zero		1


	//   ....[19]....
        /*08e4*/ 	.word	0x000008c0
        /*08e8*/ 	.word	0x000000ff
        /*08ec*/ 	.word	0x000288c0
        /*08f0*/ 	.short	0x0100
        /*08f2*/ 	.byte	0x08
	.zero		1


	//   ....[20]....
        /*08f4*/ 	.word	0x000008d0
        /*08f8*/ 	.word	0x000000ff
        /*08fc*/ 	.word	0x000288b8
        /*0900*/ 	.short	0x0100
        /*0902*/ 	.byte	0x08
	.zero		1


	//   ....[21]....
        /*0904*/ 	.word	0x000008e0
        /*0908*/ 	.word	0x000000ff
        /*090c*/ 	.word	0x000288c8
        /*0910*/ 	.short	0x0100
        /*0912*/ 	.byte	0x08
	.zero		1


	//   ....[22]....
        /*0914*/ 	.word	0x00001e40
        /*0918*/ 	.word	0x000000ff
        /*091c*/ 	.word	0x00028800
        /*0920*/ 	.short	0x010a
        /*0922*/ 	.byte	0x2d
	.zero		1


	//   ....[23]....
        /*0924*/ 	.word	0x00001ee0
        /*0928*/ 	.word	0x0000007b
        /*092c*/ 	.word	0x00028830
        /*0930*/ 	.short	0x010a
        /*0932*/ 	.byte	0x3f
	.zero		1


	//   ....[24]....
        /*0934*/ 	.word	0x00001f60
        /*0938*/ 	.word	0x0000007b
        /*093c*/ 	.word	0x00028830
        /*0940*/ 	.short	0x010a
        /*0942*/ 	.byte	0x3f
	.zero		1


	//   ....[25]....
        /*0944*/ 	.word	0x00002920
        /*0948*/ 	.word	0x0000007b
        /*094c*/ 	.word	0x00000000
        /*0950*/ 	.short	0x0101
        /*0952*/ 	.byte	0x3f
	.zero		1


	//   ....[26]....
        /*0954*/ 	.word	0x00006e20
        /*0958*/ 	.word	0x000000ff
        /*095c*/ 	.word	0x00028830
        /*0960*/ 	.short	0x010a
        /*0962*/ 	.byte	0x06
	.zero		1


	//   ....[27]....
        /*0964*/ 	.word	0x00006e60
        /*0968*/ 	.word	0x000000ff
        /*096c*/ 	.word	0x00028830
        /*0970*/ 	.short	0x010a
        /*0972*/ 	.byte	0x06
	.zero		1


	//   ....[28]....
        /*0974*/ 	.word	0x00007060
        /*0978*/ 	.word	0x000000ff
        /*097c*/ 	.word	0x00028850
        /*0980*/ 	.short	0x010a
        /*0982*/ 	.byte	0x06
	.zero		1


	//   ....[29]....
        /*0984*/ 	.word	0x000070a0
        /*0988*/ 	.word	0x000000ff
        /*098c*/ 	.word	0x00028850
        /*0990*/ 	.short	0x010a
        /*0992*/ 	.byte	0x06
	.zero		1


	//   ....[30]....
        /*0994*/ 	.word	0x00008080
        /*0998*/ 	.word	0x00000029
        /*099c*/ 	.word	0x00000000
        /*09a0*/ 	.short	0x0101
        /*09a2*/ 	.byte	0x3f
	.zero		1


	//   ....[31]....
        /*09a4*/ 	.word	0x0000bb80
        /*09a8*/ 	.word	0x000000ff
        /*09ac*/ 	.word	0x00000000
        /*09b0*/ 	.short	0x0101
        /*09b2*/ 	.byte	0x06
	.zero		1


	//   ....[32]....
        /*09b4*/ 	.word	0x0000c5f0
        /*09b8*/ 	.word	0x000000ff
        /*09bc*/ 	.word	0x00028830
        /*09c0*/ 	.short	0x010a
        /*09c2*/ 	.byte	0x06
	.zero		1


	//   ....[33]....
        /*09c4*/ 	.word	0x0000c630
        /*09c8*/ 	.word	0x000000ff
        /*09cc*/ 	.word	0x00028830
        /*09d0*/ 	.short	0x010a
        /*09d2*/ 	.byte	0x06
	.zero		1


	//   ....[34]....
        /*09d4*/ 	.word	0x0000c860
        /*09d8*/ 	.word	0x000000ff
        /*09dc*/ 	.word	0x00028850
        /*09e0*/ 	.short	0x010a
        /*09e2*/ 	.byte	0x06
	.zero		1


	//   ....[35]....
        /*09e4*/ 	.word	0x0000c8a0
        /*09e8*/ 	.word	0x000000ff
        /*09ec*/ 	.word	0x00028850
        /*09f0*/ 	.short	0x010a
        /*09f2*/ 	.byte	0x06
	.zero		1


	//   ....[36]....
        /*09f4*/ 	.word	0x0000ef10
        /*09f8*/ 	.word	0x00000004
        /*09fc*/ 	.word	0x00000000
        /*0a00*/ 	.short	0x0101
        /*0a02*/ 	.byte	0x3f
	.zero		1


	//   ....[37]....
        /*0a04*/ 	.word	0x0000f200
        /*0a08*/ 	.word	0x000000ff
        /*0a0c*/ 	.word	0x00000000
        /*0a10*/ 	.short	0x0101
        /*0a12*/ 	.byte	0x06
	.zero		1


	//   ....[38]....
        /*0a14*/ 	.word	0x0000f9f0
        /*0a18*/ 	.word	0x000000ff
        /*0a1c*/ 	.word	0x00028830
        /*0a20*/ 	.short	0x010a
        /*0a22*/ 	.byte	0x06
	.zero		1


	//   ....[39]....
        /*0a24*/ 	.word	0x0000fa30
        /*0a28*/ 	.word	0x000000ff
        /*0a2c*/ 	.word	0x00028830
        /*0a30*/ 	.short	0x010a
        /*0a32*/ 	.byte	0x06
	.zero		1


	//   ....[40]....
        /*0a34*/ 	.word	0x0000fc60
        /*0a38*/ 	.word	0x000000ff
        /*0a3c*/ 	.word	0x00028850
        /*0a40*/ 	.short	0x010a
        /*0a42*/ 	.byte	0x06
	.zero		1


	//   ....[41]....
        /*0a44*/ 	.word	0x0000fca0
        /*0a48*/ 	.word	0x000000ff
        /*0a4c*/ 	.word	0x00028850
        /*0a50*/ 	.short	0x010a
        /*0a52*/ 	.byte	0x06
	.zero		1


	//   ....[42]....
        /*0a54*/ 	.word	0x00010c90
        /*0a58*/ 	.word	0x00000028
        /*0a5c*/ 	.word	0x00000000
        /*0a60*/ 	.short	0x0101
        /*0a62*/ 	.byte	0x3f
	.zero		1


	//   ....[43]....
        /*0a64*/ 	.word	0x00014780
        /*0a68*/ 	.word	0x000000ff
        /*0a6c*/ 	.word	0x00000000
        /*0a70*/ 	.short	0x0101
        /*0a72*/ 	.byte	0x06
	.zero		1


	//   ....[44]....
        /*0a74*/ 	.word	0x00014e80
        /*0a78*/ 	.word	0x000000ff
        /*0a7c*/ 	.word	0x00028850
        /*0a80*/ 	.short	0x010a
        /*0a82*/ 	.byte	0x04
	.zero		1


	//   ....[45]....
        /*0a84*/ 	.word	0x00014ec0
        /*0a88*/ 	.word	0x000000ff
        /*0a8c*/ 	.word	0x00028850
        /*0a90*/ 	.short	0x010a
        /*0a92*/ 	.byte	0x04
	.zero		1


	//   ....[46]....
        /*0a94*/ 	.word	0x00015560
        /*0a98*/ 	.word	0x000000ff
        /*0a9c*/ 	.word	0x00000000
        /*0aa0*/ 	.short	0x0101
        /*0aa2*/ 	.byte	0x04
	.zero		1


	//   ....[47]....
        /*0aa4*/ 	.word	0x000171b0
        /*0aa8*/ 	.word	0x00000004
        /*0aac*/ 	.word	0x00000000
        /*0ab0*/ 	.short	0x0101
        /*0ab2*/ 	.byte	0x3f
	.zero		1


	//   ....[48]....
        /*0ab4*/ 	.word	0x0001a550
        /*0ab8*/ 	.word	0x00000004
        /*0abc*/ 	.word	0x00028880
        /*0ac0*/ 	.short	0x010a
        /*0ac2*/ 	.byte	0x3f
	.zero		1


	//   ....[49]....
        /*0ac4*/ 	.word	0x0001a6f0
        /*0ac8*/ 	.word	0x00000004
        /*0acc*/ 	.word	0x00028840
        /*0ad0*/ 	.short	0x010a
        /*0ad2*/ 	.byte	0x3f
	.zero		1


	//   ....[50]....
        /*0ad4*/ 	.word	0x0001b390
        /*0ad8*/ 	.word	0x00000012
        /*0adc*/ 	.word	0x00028800
        /*0ae0*/ 	.short	0x0107
        /*0ae2*/ 	.byte	0x3f
	.zero		1


	//   ....[51]....
        /*0ae4*/ 	.word	0x0001b480
        /*0ae8*/ 	.word	0x00000012
        /*0aec*/ 	.word	0x00028800
        /*0af0*/ 	.short	0x0101
        /*0af2*/ 	.byte	0x3f
	.zero		1


	//   ....[52]....
        /*0af4*/ 	.word	0x0001b4a0
        /*0af8*/ 	.word	0x00000012
        /*0afc*/ 	.word	0x00028820
        /*0b00*/ 	.short	0x010a
        /*0b02*/ 	.byte	0x3f
	.zero		1


	//   ....[53]....
        /*0b04*/ 	.word	0x0001b7b0
        /*0b08*/ 	.word	0x00000004
        /*0b0c*/ 	.word	0x00028880
        /*0b10*/ 	.short	0x010a
        /*0b12*/ 	.byte	0x3f
	.zero		1


	//   ....[54]....
        /*0b14*/ 	.word	0x0001ba10
        /*0b18*/ 	.word	0x00000004
        /*0b1c*/ 	.word	0x00028840
        /*0b20*/ 	.short	0x010a
        /*0b22*/ 	.byte	0x3f
	.zero		1


	//   ....[55]....
        /*0b24*/ 	.word	0x0001bce0
        /*0b28*/ 	.word	0x00000015
        /*0b2c*/ 	.word	0x00028870
        /*0b30*/ 	.short	0x010a
        /*0b32*/ 	.byte	0x3f
	.zero		1


	//   ....[56]....
        /*0b34*/ 	.word	0x0001bd50
        /*0b38*/ 	.word	0x00000015
        /*0b3c*/ 	.word	0x00028860
        /*0b40*/ 	.short	0x010a
        /*0b42*/ 	.byte	0x3f
	.zero		1


	//   ....[57]....
        /*0b44*/ 	.word	0x0001c510
        /*0b48*/ 	.word	0x00000015
        /*0b4c*/ 	.word	0x00028850
        /*0b50*/ 	.short	0x0101
        /*0b52*/ 	.byte	0x3f
	.zero		1


	//   ....[58]....
        /*0b54*/ 	.word	0x0001c590
        /*0b58*/ 	.word	0x00000015
        /*0b5c*/ 	.word	0x00000000
        /*0b60*/ 	.short	0x0101
        /*0b62*/ 	.byte	0x3f
	.zero		1


	//   ....[59]....
        /*0b64*/ 	.word	0x0001c7d0
        /*0b68*/ 	.word	0x00000013
        /*0b6c*/ 	.word	0x00028870
        /*0b70*/ 	.short	0x010a
        /*0b72*/ 	.byte	0x3f
	.zero		1


	//   ....[60]....
        /*0b74*/ 	.word	0x0001c840
        /*0b78*/ 	.word	0x00000013
        /*0b7c*/ 	.word	0x00028860
        /*0b80*/ 	.short	0x010a
        /*0b82*/ 	.byte	0x3f
	.zero		1


	//   ....[61]....
        /*0b84*/ 	.word	0x0001ce90
        /*0b88*/ 	.word	0x00000013
        /*0b8c*/ 	.word	0x00028850
        /*0b90*/ 	.short	0x0101
        /*0b92*/ 	.byte	0x3f
	.zero		1


	//   ....[62]....
        /*0b94*/ 	.word	0x0001cee0
        /*0b98*/ 	.word	0x00000013
        /*0b9c*/ 	.word	0x00000000
        /*0ba0*/ 	.short	0x0101
        /*0ba2*/ 	.byte	0x3f
	.zero		1


	//   ....[63]....
        /*0ba4*/ 	.word	0x0001dc80
        /*0ba8*/ 	.word	0x00000000
        /*0bac*/ 	.word	0x00028820
        /*0bb0*/ 	.short	0x010a
        /*0bb2*/ 	.byte	0x3f
	.zero		1


	//   ....[64]....
        /*0bb4*/ 	.word	0x0001de40
        /*0bb8*/ 	.word	0x00000006
        /*0bbc*/ 	.word	0x00000000
        /*0bc0*/ 	.short	0x010a
        /*0bc2*/ 	.byte	0x3f
	.zero		1


	//   ....[65]....
        /*0bc4*/ 	.word	0x0001deb0
        /*0bc8*/ 	.word	0x00000007
        /*0bcc*/ 	.word	0x00000000
        /*0bd0*/ 	.short	0x010a
        /*0bd2*/ 	.byte	0x3f
	.zero		1


	//   ....[66]....
        /*0bd4*/ 	.word	0x0001df10
        /*0bd8*/ 	.word	0x00000004
        /*0bdc*/ 	.word	0x00028860
        /*0be0*/ 	.short	0x010a
        /*0be2*/ 	.byte	0x3f
	.zero		1


	//   ....[67]....
        /*0be4*/ 	.word	0x0001df60
        /*0be8*/ 	.word	0x00000003
        /*0bec*/ 	.word	0x00028860
        /*0bf0*/ 	.short	0x010a
        /*0bf2*/ 	.byte	0x3f
	.zero		1


	//   ....[68]....
        /*0bf4*/ 	.word	0x0001dfa0
        /*0bf8*/ 	.word	0x00000004
        /*0bfc*/ 	.word	0x00028880
        /*0c00*/ 	.short	0x010a
        /*0c02*/ 	.byte	0x3f
	.zero		1


	//   ....[69]....
        /*0c04*/ 	.word	0x0001dfc0
        /*0c08*/ 	.word	0x00000003
        /*0c0c*/ 	.word	0x00028880
        /*0c10*/ 	.short	0x010a
        /*0c12*/ 	.byte	0x3f
	.zero		1


	//   ....[70]....
        /*0c14*/ 	.word	0x0001e030
        /*0c18*/ 	.word	0x00000003
        /*0c1c*/ 	.word	0x00028800
        /*0c20*/ 	.short	0x010a
        /*0c22*/ 	.byte	0x3f
	.zero		1


	//   ....[71]....
        /*0c24*/ 	.word	0x0001e080
        /*0c28*/ 	.word	0x0000007b
        /*0c2c*/ 	.word	0x00028830
        /*0c30*/ 	.short	0x010a
        /*0c32*/ 	.byte	0x3f
	.zero		1


	//   ....[72]....
        /*0c34*/ 	.word	0x0001e0e0
        /*0c38*/ 	.word	0x00000009
        /*0c3c*/ 	.word	0x00028830
        /*0c40*/ 	.short	0x010a
        /*0c42*/ 	.byte	0x3f
	.zero		1


	//   ....[73]....
        /*0c44*/ 	.word	0x0001e140
        /*0c48*/ 	.word	0x00000009
        /*0c4c*/ 	.word	0x00028850
        /*0c50*/ 	.short	0x010a
        /*0c52*/ 	.byte	0x3f
	.zero		1


	//   ....[74]....
        /*0c54*/ 	.word	0x0001e1a0
        /*0c58*/ 	.word	0x00000007
        /*0c5c*/ 	.word	0x00028830
        /*0c60*/ 	.short	0x010a
        /*0c62*/ 	.byte	0x3f
	.zero		1


	//   ....[75]....
        /*0c64*/ 	.word	0x0001e200
        /*0c68*/ 	.word	0x00000007
        /*0c6c*/ 	.word	0x00028850
        /*0c70*/ 	.short	0x010a
        /*0c72*/ 	.byte	0x3f
	.zero		1


	//   ....[76]....
        /*0c74*/ 	.word	0x0001e260
        /*0c78*/ 	.word	0x00000007
        /*0c7c*/ 	.word	0x00028830
        /*0c80*/ 	.short	0x010a
        /*0c82*/ 	.byte	0x3f
	.zero		1


	//   ....[77]....
        /*0c84*/ 	.word	0x0001e2c0
        /*0c88*/ 	.word	0x00000007
        /*0c8c*/ 	.word	0x00028850
        /*0c90*/ 	.short	0x010a
        /*0c92*/ 	.byte	0x3f
	.zero		1


	//   ....[78]....
        /*0c94*/ 	.word	0x0001e320
        /*0c98*/ 	.word	0x00000003
        /*0c9c*/ 	.word	0x00028850
        /*0ca0*/ 	.short	0x010a
        /*0ca2*/ 	.byte	0x3f
	.zero		1


	//   ....[79]....
        /*0ca4*/ 	.word	0x0001e470
        /*0ca8*/ 	.word	0x00000004
        /*0cac*/ 	.word	0x00028880
        /*0cb0*/ 	.short	0x010a
        /*0cb2*/ 	.byte	0x3f
	.zero		1


	//   ....[80]....
        /*0cb4*/ 	.word	0x0001e4c0
        /*0cb8*/ 	.word	0x00000004
        /*0cbc*/ 	.word	0x00028840
        /*0cc0*/ 	.short	0x010a
        /*0cc2*/ 	.byte	0x3f
	.zero		1


	//   ....[81]....
        /*0cc4*/ 	.word	0x0001efc0
        /*0cc8*/ 	.word	0x00000012
        /*0ccc*/ 	.word	0x00028820
        /*0cd0*/ 	.short	0x010a
        /*0cd2*/ 	.byte	0x3f
	.zero		1


	//   ....[82]....
        /*0cd4*/ 	.word	0x0001f010
        /*0cd8*/ 	.word	0x00000004
        /*0cdc*/ 	.word	0x00028880
        /*0ce0*/ 	.short	0x010a
        /*0ce2*/ 	.byte	0x3f
	.zero		1


	//   ....[83]....
        /*0ce4*/ 	.word	0x0001f060
        /*0ce8*/ 	.word	0x00000004
        /*0cec*/ 	.word	0x00028840
        /*0cf0*/ 	.short	0x010a
        /*0cf2*/ 	.byte	0x3f
	.zero		1


	//   ....[84]....
        /*0cf4*/ 	.word	0x0001f0b0
        /*0cf8*/ 	.word	0x00000015
        /*0cfc*/ 	.word	0x00028870
        /*0d00*/ 	.short	0x010a
        /*0d02*/ 	.byte	0x3f
	.zero		1


	//   ....[85]....
        /*0d04*/ 	.word	0x0001f100
        /*0d08*/ 	.word	0x00000015
        /*0d0c*/ 	.word	0x00028860
        /*0d10*/ 	.short	0x010a
        /*0d12*/ 	.byte	0x3f
	.zero		1


	//   ....[86]....
        /*0d14*/ 	.word	0x0001f150
        /*0d18*/ 	.word	0x00000013
        /*0d1c*/ 	.word	0x00028870
        /*0d20*/ 	.short	0x010a
        /*0d22*/ 	.byte	0x3f
	.zero		1


	//   ....[87]....
        /*0d24*/ 	.word	0x0001f1a0
        /*0d28*/ 	.word	0x00000013
        /*0d2c*/ 	.word	0x00028860
        /*0d30*/ 	.short	0x010a
        /*0d32*/ 	.byte	0x3f
	.zero		1


	//   ....[88]....
        /*0d34*/ 	.word	0x0001f1f0
        /*0d38*/ 	.word	0x00000000
        /*0d3c*/ 	.word	0x00028820
        /*0d40*/ 	.short	0x010a
        /*0d42*/ 	.byte	0x3f
	.zero		1


	//   ....[89]....
        /*0d44*/ 	.word	0x0001f390
        /*0d48*/ 	.word	0x00000006
        /*0d4c*/ 	.word	0x00000000
        /*0d50*/ 	.short	0x010a
        /*0d52*/ 	.byte	0x3f
	.zero		1


	//   ....[90]....
        /*0d54*/ 	.word	0x0001f3e0
        /*0d58*/ 	.word	0x00000007
        /*0d5c*/ 	.word	0x00000000
        /*0d60*/ 	.short	0x010a
        /*0d62*/ 	.byte	0x3f
	.zero		1


	//   ....[91]....
        /*0d64*/ 	.word	0x0001f430
        /*0d68*/ 	.word	0x00000004
        /*0d6c*/ 	.word	0x00028860
        /*0d70*/ 	.short	0x010a
        /*0d72*/ 	.byte	0x3f
	.zero		1


	//   ....[92]....
        /*0d74*/ 	.word	0x0001f480
        /*0d78*/ 	.word	0x00000003
        /*0d7c*/ 	.word	0x00028860
        /*0d80*/ 	.short	0x010a
        /*0d82*/ 	.byte	0x3f
	.zero		1


	//   ....[93]....
        /*0d84*/ 	.word	0x0001f4d0
        /*0d88*/ 	.word	0x00000004
        /*0d8c*/ 	.word	0x00028880
        /*0d90*/ 	.short	0x010a
        /*0d92*/ 	.byte	0x3f
	.zero		1


	//----- nvinfo : EIATTR_NUM_MBARRIERS
	.align		4
.L_1025:
        /*0d94*/ 	.byte	0x03, 0x38
        /*0d96*/ 	.short	0x0016


	//----- nvinfo : EIATTR_EXIT_INSTR_OFFSETS
	.align		4
        /*0d98*/ 	.byte	0x04, 0x1c
        /*0d9a*/ 	.short	(.L_1027 - .L_1026)


	//   ....[0]....
.L_1026:
        /*0d9c*/ 	.word	0x00000a80


	//   ....[1]....
        /*0da0*/ 	.word	0x00018110


	//   ....[2]....
        /*0da4*/ 	.word	0x0001e010


	//----- nvinfo : EIATTR_MAX_THREADS
	.align		4
.L_1027:
        /*0da8*/ 	.byte	0x04, 0x05
        /*0daa*/ 	.short	(.L_1029 - .L_1028)
.L_1028:
        /*0dac*/ 	.word	0x00000180
        /*0db0*/ 	.word	0x00000001
        /*0db4*/ 	.word	0x00000001


	//----- nvinfo : EIATTR_CRS_STACK_SIZE
	.align		4
.L_1029:
        /*0db8*/ 	.byte	0x04, 0x1e
        /*0dba*/ 	.short	(.L_1031 - .L_1030)
.L_1030:
        /*0dbc*/ 	.word	0x00000000


	//----- nvinfo : EIATTR_CBANK_PARAM_SIZE
	.align		4
.L_1031:
        /*0dc0*/ 	.byte	0x03, 0x19
        /*0dc2*/ 	.short	0x0af0


	//----- nvinfo : EIATTR_PARAM_CBANK
	.align		4
        /*0dc4*/ 	.byte	0x04, 0x0a
        /*0dc6*/ 	.short	(.L_1033 - .L_1032)
	.align		4
.L_1032:
        /*0dc8*/ 	.word	index@(.nv.constant0._ZN7cutlass13device_kernelIN5flash11enable_sm90INS1_16FlashAttnFwdSm90INS1_25CollectiveMainloopFwdSm90ILi2EN4cute5tupleIJNS5_1CILi1EEES8_S8_EEENS6_IJNS7_ILi128EEENS7_ILi192EEESA_EEELi128ENS_12float_e4m3_tEfNS_4arch4Sm90ELb0ELb1ELb1ELb1ELb0ELb0ELb0ELb1ELb1ELb1ELb0ELb0EEENS1_21CollectiveEpilogueFwdINS6_IJSA_SA_SB_EEES9_NS_10bfloat16_tESF_Li256ELb1ELb1ELb0ELb1EEENS1_36VarlenDynamicPersistentTileSchedulerILi128ELi192ELi256ELi128ELb0ELb1ELb1ELb1ELb0ELb1EEEEEEEEEvNT_6ParamsE)
        /*0dcc*/ 	.short	0x0210
        /*0dce*/ 	.short	0x0af0


	//----- nvinfo : EIATTR_SW_WAR
	.align		4
.L_1033:
        /*0dd0*/ 	.byte	0x04, 0x36
        /*0dd2*/ 	.short	(.L_1035 - .L_1034)
.L_1034:
        /*0dd4*/ 	.word	0x00000008
.L_1035:


//--------------------- .nv.info._ZN7cutlass13device_kernelIN5flash11enable_sm90INS1_16FlashAttnFwdSm90INS1_25CollectiveMainloopFwdSm90ILi2EN4cute5tupleIJNS5_1CILi1EEES8_S8_EEENS6_IJNS7_ILi128EEENS7_ILi192EEESA_EEELi128ENS_12float_e4m3_tEfNS_4arch4Sm90ELb0ELb1ELb1ELb1ELb0ELb1ELb0ELb1ELb1ELb1ELb0ELb0EEENS1_21CollectiveEpilogueFwdINS6_IJSA_SA_SB_EEES9_NS_10bfloat16_tESF_Li256ELb1ELb1ELb0ELb1EEENS1_36VarlenDynamicPersistentTileSchedulerILi128ELi192ELi256ELi128ELb0ELb1ELb1ELb1ELb0ELb1EEEEEEEEEvNT_6ParamsE --------------------------
	.section	.nv.info._ZN7cutlass13device_kernelIN5flash11enable_sm90INS1_16FlashAttnFwdSm90INS1_25CollectiveMainloopFwdSm90ILi2EN4cute5tupleIJNS5_1CILi1EEES8_S8_EEENS6_IJNS7_ILi128EEENS7_ILi192EEESA_EEELi128ENS_12float_e4m3_tEfNS_4arch4Sm90ELb0ELb1ELb1ELb1ELb0ELb1ELb0ELb1ELb1ELb1ELb0ELb0EEENS1_21CollectiveEpilogueFwdINS6_IJSA_SA_SB_EEES9_NS_10bfloat16_tESF_Li256ELb1ELb1ELb0ELb1EEENS1_36VarlenDynamicPersistentTileSchedulerILi128ELi192ELi256ELi128ELb0ELb1ELb1ELb1ELb0ELb1EEEEEEEEEvNT_6ParamsE,"",@"SHT_CUDA_INFO"
	.sectionflags	@""
	.align	4


	//----- nvinfo : EIATTR_CUDA_API_VERSION
	.align		4
        /*0000*/ 	.byte	0x04, 0x37
        /*0002*/ 	.short	(.L_1037 - .L_1036)
.L_1036:
        /*0004*/ 	.word	0x00000082


	//----- nvinfo : EIATTR_KPARAM_INFO
	.align		4
.L_1037:
        /*0008*/ 	.byte	0x04, 0x17
        /*000a*/ 	.short	(.L_1039 - .L_1038)
.L_1038:
        /*000c*/ 	.word	0x00000000
        /*0010*/ 	.short	0x0000
        /*0012*/ 	.short	0x0070
        /*0014*/ 	.byte	0x00, 0xf0, 0x01, 0x2a


	//----- nvinfo : EIATTR_SPARSE_MMA_MASK
	.align		4
.L_1039:
        /*0018*/ 	.byte	0x03, 0x50
        /*001a*/ 	.short	0x0000


	//----- nvinfo : EIATTR_MAXREG_COUNT
	.align		4
        /*001c*/ 	.byte	0x03, 0x1b
        /*001e*/ 	.short	0x00a8


	//----- nvinfo : EIATTR_NUM_BARRIERS
	.align		4
        /*0020*/ 	.byte	0x02, 0x4c
        /*0022*/ 	.byte	0x10
	.zero		1


	//----- nvinfo : EIATTR_EXTERNS
	.align		4
        /*0024*/ 	.byte	0x04, 0x0f
        /*0026*/ 	.short	(.L_1041 - .L_1040)


	//   ....[0]....
	.align		4
.L_1040:
        /*0028*/ 	.word	index@(__assertfail)


	//----- nvinfo : EIATTR_ANNOTATIONS
	.align		4
.L_1041:
        /*002c*/ 	.byte	0x04, 0x55
        /*002e*/ 	.short	(.L_1043 - .L_1042)


	//   ....[0]....
.L_1042:
        /* <DEDUP_REMOVED lines=74> */


	//----- nvinfo : EIATTR_MERCURY_ISA_VERSION
	.align		4
.L_1043:
        /*04b8*/ 	.byte	0x03, 0x5f
        /*04ba*/ 	.short	0x0101


	//----- nvinfo : EIATTR_UNUSED_LOAD_BYTE_OFFSET
	.align		4
        /*04bc*/ 	.byte	0x04, 0x44
        /*04be*/ 	.short	(.L_1045 - .L_1044)


	//   ....[0]....
.L_1044:
        /*04c0*/ 	.word	0x00000af0
        /*04c4*/ 	.word	0x0000fff0


	//   ....[1]....
        /*04c8*/ 	.word	0x00023e40
        /*04cc*/ 	.word	0x0000fff0


	//----- nvinfo : EIATTR_INT_WARP_WIDE_INSTR_OFFSETS
	.align		4
.L_1045:
        /*04d0*/ 	.byte	0x04, 0x31
        /*04d2*/ 	.short	(.L_1047 - .L_1046)


	//   ....[0]....
.L_1046:
        /*04d4*/ 	.word	0x00000190


	//   ....[1]....
        /*04d8*/ 	.word	0x000001d0


	//   ....[2]....
        /*04dc*/ 	.word	0x00000240


	//   ....[3]....
        /*04e0*/ 	.word	0x00029180


	//   ....[4]....
        /*04e4*/ 	.word	0x000291e0


	//   ....[5]....
        /*04e8*/ 	.word	0x0002bee0


	//   ....[6]....
        /*04ec*/ 	.word	0x0002bf40


	//----- nvinfo : EIATTR_COOP_GROUP_MASK_REGIDS
	.align		4
.L_1047:
        /*04f0*/ 	.byte	0x04, 0x29
        /*04f2*/ 	.short	(.L_1049 - .L_1048)


	//   ....[0]....
.L_1048:
        /*04f4*/ 	.word	0xffffffff


	//   ....[1]....
        /*04f8*/ 	.word	0xffffffff


	//   ....[2]....
        /*04fc*/ 	.word	0xffffffff


	//   ....[3]....
        /*0500*/ 	.word	0xffffffff


	//   ....[4]....
        /*0504*/ 	.word	0xffffffff


	//   ....[5]....
        /*0508*/ 	.word	0xffffffff


	//   ....[6]....
        /*050c*/ 	.word	0xffffffff


	//   ....[7]....
        /*0510*/ 	.word	0xffffffff


	//   ....[8]....
        /*0514*/ 	.word	0xffffffff


	//   ....[9]....
        /*0518*/ 	.word	0xffffffff


	//   ....[10]....
        /*051c*/ 	.word	0xffffffff


	//   ....[11]....
        /*0520*/ 	.word	0xffffffff


	//   ....[12]....
        /*0524*/ 	.word	0xffffffff


	//   ....[13]....
        /*0528*/ 	.word	0xffffffff


	//   ....[14]....
        /*052c*/ 	.word	0xffffffff


	//   ....[15]....
        /*0530*/ 	.word	0xffffffff


	//   ....[16]....
        /*0534*/ 	.word	0xffffffff


	//   ....[17]....
        /*0538*/ 	.word	0xffffffff


	//   ....[18]....
        /*053c*/ 	.word	0xffffffff


	//   ....[19]....
        /*0540*/ 	.word	0xffffffff


	//   ....[20]....
        /*0544*/ 	.word	0xffffffff


	//   ....[21]....
        /*0548*/ 	.word	0xffffffff


	//   ....[22]....
        /*054c*/ 	.word	0xffffffff


	//   ....[23]....
        /*0550*/ 	.word	0xffffffff


	//   ....[24]....
        /*0554*/ 	.word	0xffffffff


	//   ....[25]....
        /*0558*/ 	.word	0xffffffff


	//   ....[26]....
        /*055c*/ 	.word	0xffffffff


	//   ....[27]....
        /*0560*/ 	.word	0xffffffff


	//   ....[28]....
        /*0564*/ 	.word	0xffffffff


	//   ....[29]....
        /*0568*/ 	.word	0xffffffff


	//   ....[30]....
        /*056c*/ 	.word	0xffffffff


	//   ....[31]....
        /*0570*/ 	.word	0xffffffff


	//   ....[32]....
        /*0574*/ 	.word	0xffffffff


	//   ....[33]....
        /*0578*/ 	.word	0xffffffff


	//   ....[34]....
        /*057c*/ 	.word	0xffffffff


	//   ....[35]....
        /*0580*/ 	.word	0xffffffff


	//   ....[36]....
        /*0584*/ 	.word	0xffffffff


	//   ....[37]....
        /*0588*/ 	.word	0xffffffff


	//   ....[38]....
        /*058c*/ 	.word	0xffffffff


	//   ....[39]....
        /*0590*/ 	.word	0xffffffff


	//   ....[40]....
        /*0594*/ 	.word	0xffffffff


	//   ....[41]....
        /*0598*/ 	.word	0xffffffff


	//   ....[42]....
        /*059c*/ 	.word	0xffffffff


	//   ....[43]....
        /*05a0*/ 	.word	0xffffffff


	//   ....[44]....
        /*05a4*/ 	.word	0xffffffff


	//   ....[45]....
        /*05a8*/ 	.word	0xffffffff


	//   ....[46]....
        /*05ac*/ 	.word	0xffffffff


	//   ....[47]....
        /*05b0*/ 	.word	0xffffffff


	//   ....[48]....
        /*05b4*/ 	.word	0xffffffff


	//   ....[49]....
        /*05b8*/ 	.word	0xffffffff


	//   ....[50]....
        /*05bc*/ 	.word	0xffffffff


	//   ....[51]....
        /*05c0*/ 	.word	0xffffffff


	//   ....[52]....
        /*05c4*/ 	.word	0xffffffff


	//   ....[53]....
        /*05c8*/ 	.word	0xffffffff


	//   ....[54]....
        /*05cc*/ 	.word	0xffffffff


	//   ....[55]....
        /*05d0*/ 	.word	0xffffffff


	//   ....[56]....
        /*05d4*/ 	.word	0xffffffff


	//   ....[57]....
        /*05d8*/ 	.word	0xffffffff


	//   ....[58]....
        /*05dc*/ 	.word	0xffffffff


	//   ....[59]....
        /*05e0*/ 	.word	0xffffffff


	//   ....[60]....
        /*05e4*/ 	.word	0xffffffff


	//   ....[61]....
        /*05e8*/ 	.word	0xffffffff


	//   ....[62]....
        /*05ec*/ 	.word	0xffffffff


	//   ....[63]....
        /*05f0*/ 	.word	0xffffffff


	//   ....[64]....
        /*05f4*/ 	.word	0xffffffff


	//   ....[65]....
        /*05f8*/ 	.word	0xffffffff


	//   ....[66]....
        /*05fc*/ 	.word	0xffffffff


	//   ....[67]....
        /*0600*/ 	.word	0xffffffff


	//   ....[68]....
        /*0604*/ 	.word	0xffffffff


	//   ....[69]....
        /*0608*/ 	.word	0xffffffff


	//   ....[70]....
        /*060c*/ 	.word	0xffffffff


	//   ....[71]....
        /*0610*/ 	.word	0xffffffff


	//   ....[72]....
        /*0614*/ 	.word	0xffffffff


	//   ....[73]....
        /*0618*/ 	.word	0xffffffff


	//   ....[74]....
        /*061c*/ 	.word	0xffffffff


	//   ....[75]....
        /*0620*/ 	.word	0xffffffff


	//   ....[76]....
        /*0624*/ 	.word	0xffffffff


	//   ....[77]....
        /*0628*/ 	.word	0xffffffff


	//   ....[78]....
        /*062c*/ 	.word	0xffffffff


	//   ....[79]....
        /*0630*/ 	.word	0xffffffff


	//   ....[80]....
        /*0634*/ 	.word	0xffffffff


	//   ....[81]....
        /*0638*/ 	.word	0xffffffff


	//   ....[82]....
        /*063c*/ 	.word	0xffffffff


	//   ....[83]....
        /*0640*/ 	.word	0xffffffff


	//   ....[84]....
        /*0644*/ 	.word	0xffffffff


	//   ....[85]....
        /*0648*/ 	.word	0xffffffff


	//   ....[86]....
        /*064c*/ 	.word	0xffffffff


	//   ....[87]....
        /*0650*/ 	.word	0xffffffff


	//   ....[88]....
        /*0654*/ 	.word	0xffffffff


	//   ....[89]....
        /*0658*/ 	.word	0xffffffff


	//   ....[90]....
        /*065c*/ 	.word	0xffffffff


	//   ....[91]....
        /*0660*/ 	.word	0xffffffff


	//   ....[92]....
        /*0664*/ 	.word	0xffffffff


	//   ....[93]....
        /*0668*/ 	.word	0xffffffff


	//   ....[94]....
        /*066c*/ 	.word	0xffffffff


	//   ....[95]....
        /*0670*/ 	.word	0xffffffff


	//   ....[96]....
        /*0674*/ 	.word	0xffffffff


	//   ....[97]....
        /*0678*/ 	.word	0xffffffff


	//   ....[98]....
        /*067c*/ 	.word	0xffffffff


	//   ....[99]....
        /*0680*/ 	.word	0xffffffff


	//   ....[100]....
        /*0684*/ 	.word	0xffffffff


	//   ....[101]....
        /*0688*/ 	.word	0xffffffff


	//   ....[102]....
        /*068c*/ 	.word	0xffffffff


	//   ....[103]....
        /*0690*/ 	.word	0xffffffff


	//   ....[104]....
        /*0694*/ 	.word	0xffffffff


	//   ....[105]....
        /*0698*/ 	.word	0xffffffff


	//   ....[106]....
        /*069c*/ 	.word	0xffffffff


	//   ....[107]....
        /*06a0*/ 	.word	0xffffffff


	//   ....[108]....
        /*06a4*/ 	.word	0xffffffff


	//   ....[109]....
        /*06a8*/ 	.word	0xffffffff


	//   ....[110]....
        /*06ac*/ 	.word	0xffffffff


	//   ....[111]....
        /*06b0*/ 	.word	0xffffffff


	//   ....[112]....
        /*06b4*/ 	.word	0xffffffff


	//   ....[113]....
        /*06b8*/ 	.word	0xffffffff


	//   ....[114]....
        /*06bc*/ 	.word	0xffffffff


	//   ....[115]....
        /*06c0*/ 	.word	0xffffffff


	//   ....[116]....
        /*06c4*/ 	.word	0xffffffff


	//   ....[117]....
        /*06c8*/ 	.word	0xffffffff


	//   ....[118]....
        /*06cc*/ 	.word	0xffffffff


	//   ....[119]....
        /*06d0*/ 	.word	0xffffffff


	//   ....[120]....
        /*06d4*/ 	.word	0xffffffff


	//   ....[121]....
        /*06d8*/ 	.word	0xffffffff


	//   ....[122]....
        /*06dc*/ 	.word	0xffffffff


	//   ....[123]....
        /*06e0*/ 	.word	0xffffffff


	//   ....[124]....
        /*06e4*/ 	.word	0xffffffff


	//   ....[125]....
        /*06e8*/ 	.word	0xffffffff


	//   ....[126]....
        /*06ec*/ 	.word	0xffffffff


	//   ....[127]....
        /*06f0*/ 	.word	0xffffffff


	//   ....[128]....
        /*06f4*/ 	.word	0xffffffff


	//   ....[129]....
        /*06f8*/ 	.word	0xffffffff


	//   ....[130]....
        /*06fc*/ 	.word	0xffffffff


	//   ....[131]....
        /*0700*/ 	.word	0xffffffff


	//   ....[132]....
        /*0704*/ 	.word	0xffffffff


	//   ....[133]....
        /*0708*/ 	.word	0xffffffff


	//   ....[134]....
        /*070c*/ 	.word	0xffffffff


	//   ....[135]....
        /*0710*/ 	.word	0xffffffff


	//   ....[136]....
        /*0714*/ 	.word	0xffffffff


	//   ....[137]....
        /*0718*/ 	.word	0xffffffff


	//   ....[138]....
        /*071c*/ 	.word	0xffffffff


	//   ....[139]....
        /*0720*/ 	.word	0xffffffff


	//   ....[140]....
        /*0724*/ 	.word	0xffffffff


	//   ....[141]....
        /*0728*/ 	.word	0xffffffff


	//   ....[142]....
        /*072c*/ 	.word	0xffffffff


	//   ....[143]....
        /*0730*/ 	.word	0xffffffff


	//   ....[144]....
        /*0734*/ 	.word	0xffffffff


	//   ....[145]....
        /*0738*/ 	.word	0xffffffff


	//   ....[146]....
        /*073c*/ 	.word	0xffffffff


	//   ....[147]....
        /*0740*/ 	.word	0xffffffff


	//   ....[148]....
        /*0744*/ 	.word	0xffffffff


	//   ....[149]....
        /*0748*/ 	.word	0xffffffff


	//   ....[150]....
        /*074c*/ 	.word	0xffffffff


	//   ....[151]....
        /*0750*/ 	.word	0xffffffff


	//   ....[152]....
        /*0754*/ 	.word	0xffffffff


	//   ....[153]....
        /*0758*/ 	.word	0xffffffff


	//   ....[154]....
        /*075c*/ 	.word	0x0500000f


	//   ....[155]....
        /*0760*/ 	.word	0x0500000f


	//   ....[156]....
        /*0764*/ 	.word	0x0500000f


	//   ....[157]....
        /*0768*/ 	.word	0x0500000f


	//   ....[158]....
        /*076c*/ 	.word	0x0500000f


	//   ....[159]....
        /*0770*/ 	.word	0x0500000f


	//   ....[160]....
        /*0774*/ 	.word	0x0500000f


	//   ....[161]....
        /*0778*/ 	.word	0x0500000f


	//   ....[162]....
        /*077c*/ 	.word	0x0500000f


	//   ....[163]....
        /*0780*/ 	.word	0x0500000f


	//   ....[164]....
        /*0784*/ 	.word	0x0500000f


	//   ....[165]....
        /*0788*/ 	.word	0x0500000f


	//   ....[166]....
        /*078c*/ 	.word	0x0500000f


	//   ....[167]....
        /*0790*/ 	.word	0x0500000f


	//   ....[168]....
        /*0794*/ 	.word	0x0500000f


	//   ....[169]....
        /*0798*/ 	.word	0x0500000f


	//   ....[170]....
        /*079c*/ 	.word	0x0500000f


	//   ....[171]....
        /*07a0*/ 	.word	0x0500000f


	//   ....[172]....
        /*07a4*/ 	.word	0x0500000f


	//   ....[173]....
        /*07a8*/ 	.word	0x0500000f


	//   ....[174]....
        /*07ac*/ 	.word	0x0500000f


	//   ....[175]....
        /*07b0*/ 	.word	0x0500000f


	//   ....[176]....
        /*07b4*/ 	.word	0x0500000f


	//   ....[177]....
        /*07b8*/ 	.word	0x0500000f


	//   ....[178]....
        /*07bc*/ 	.word	0x0500000f


	//   ....[179]....
        /*07c0*/ 	.word	0x0500000f


	//   ....[180]....
        /*07c4*/ 	.word	0x0500000f


	//   ....[181]....
        /*07c8*/ 	.word	0x0500000f


	//   ....[182]....
        /*07cc*/ 	.word	0x0500000f


	//   ....[183]....
        /*07d0*/ 	.word	0x0500000f


	//   ....[184]....
        /*07d4*/ 	.word	0x0500000f


	//   ....[185]....
        /*07d8*/ 	.word	0x0500000f


	//   ....[186]....
        /*07dc*/ 	.word	0x0500000f


	//   ....[187]....
        /*07e0*/ 	.word	0x0500000f


	//   ....[188]....
        /*07e4*/ 	.word	0x0500000f


	//   ....[189]....
        /*07e8*/ 	.word	0x0500000f


	//   ....[190]....
        /*07ec*/ 	.word	0x0500000f


	//   ....[191]....
        /*07f0*/ 	.word	0x0500000f


	//   ....[192]....
        /*07f4*/ 	.word	0x0500000f


	//   ....[193]....
        /*07f8*/ 	.word	0x0500000f


	//   ....[194]....
        /*07fc*/ 	.word	0x0500000f


	//   ....[195]....
        /*0800*/ 	.word	0x0500000f


	//   ....[196]....
        /*0804*/ 	.word	0x0500000f


	//   ....[197]....
        /*0808*/ 	.word	0x0500000f


	//   ....[198]....
        /*080c*/ 	.word	0x0500000f


	//   ....[199]....
        /*0810*/ 	.word	0x0500000f


	//   ....[200]....
        /*0814*/ 	.word	0x0500000f


	//   ....[201]....
        /*0818*/ 	.word	0x0500000f


	//   ....[202]....
        /*081c*/ 	.word	0x0500000f


	//   ....[203]....
        /*0820*/ 	.word	0x0500000f


	//   ....[204]....
        /*0824*/ 	.word	0x0500000f


	//   ....[205]....
        /*0828*/ 	.word	0x0500000f


	//   ....[206]....
        /*082c*/ 	.word	0x0500000f


	//   ....[207]....
        /*0830*/ 	.word	0x0500000f


	//   ....[208]....
        /*0834*/ 	.word	0x0500000f


	//   ....[209]....
        /*0838*/ 	.word	0x0500000f


	//   ....[210]....
        /*083c*/ 	.word	0x0500000f


	//   ....[211]....
        /*0840*/ 	.word	0x0500000f


	//   ....[212]....
        /*0844*/ 	.word	0x0500000f


	//   ....[213]....
        /*0848*/ 	.word	0x0500000f


	//   ....[214]....
        /*084c*/ 	.word	0x0500000f


	//   ....[215]....
        /*0850*/ 	.word	0x0500000f


	//   ....[216]....
        /*0854*/ 	.word	0x0500000f


	//   ....[217]....
        /*0858*/ 	.word	0x0500000f


	//   ....[218]....
        /*085c*/ 	.word	0x0500000f


	//   ....[219]....
        /*0860*/ 	.word	0x0500000f


	//   ....[220]....
        /*0864*/ 	.word	0x0500000f


	//   ....[221]....
        /*0868*/ 	.word	0x0500000f


	//   ....[222]....
        /*086c*/ 	.word	0x0500000f


	//   ....[223]....
        /*0870*/ 	.word	0x0500000f


	//   ....[224]....
        /*0874*/ 	.word	0x0500000f


	//   ....[225]....
        /*0878*/ 	.word	0x0500000f


	//   ....[226]....
        /*087c*/ 	.word	0x0500000f


	//   ....[227]....
        /*0880*/ 	.word	0x0500000f


	//   ....[228]....
        /*0884*/ 	.word	0x0500000f


	//   ....[229]....
        /*0888*/ 	.word	0x0500000f


	//   ....[230]....
        /*088c*/ 	.word	0x0500000f


	//   ....[231]....
        /*0890*/ 	.word	0x0500000f


	//   ....[232]....
        /*0894*/ 	.word	0x0500000f


	//   ....[233]....
        /*0898*/ 	.word	0x0500000f


	//   ....[234]....
        /*089c*/ 	.word	0x0500000f


	//   ....[235]....
        /*08a0*/ 	.word	0x0500000f


	//   ....[236]....
        /*08a4*/ 	.word	0x0500000f


	//   ....[237]....
        /*08a8*/ 	.word	0x0500000f


	//   ....[238]....
        /*08ac*/ 	.word	0x0500000f


	//   ....[239]....
        /*08b0*/ 	.word	0x0500000f


	//   ....[240]....
        /*08b4*/ 	.word	0x0500000f


	//   ....[241]....
        /*08b8*/ 	.word	0x0500000f


	//   ....[242]....
        /*08bc*/ 	.word	0x0500000f


	//   ....[243]....
        /*08c0*/ 	.word	0x0500000f


	//   ....[244]....
        /*08c4*/ 	.word	0x0500000f


	//   ....[245]....
        /*08c8*/ 	.word	0x0500000f


	//   ....[246]....
        /*08cc*/ 	.word	0x0500000f


	//----- nvinfo : EIATTR_COOP_GROUP_INSTR_OFFSETS
	.align		4
.L_1049:
        /*08d0*/ 	.byte	0x04, 0x28
        /*08d2*/ 	.short	(.L_1051 - .L_1050)


	//   ....[0]....
.L_1050:
        /*08d4*/ 	.word	0x00000070


	//   ....[1]....
        /*08d8*/ 	.word	0x000001a0


	//   ....[2]....
        /*08dc*/ 	.word	0x000001f0


	//   ....[3]....
        /*08e0*/ 	.word	0x00000420


	//   ....[4]....
        /*08e4*/ 	.word	0x00000580


	//   ....[5]....
        /*08e8*/ 	.word	0x000006a0


	//   ....[6]....
        /*08ec*/ 	.word	0x00000800


	//   ....[7]....
        /*08f0*/ 	.word	0x0000a5b0


	//   ....[8]....
        /*08f4*/ 	.word	0x0000afa0


	//   ....[9]....
        /*08f8*/ 	.word	0x0000afb0


	//   ....[10]....
        /*08fc*/ 	.word	0x0000afc0


	//   ....[11]....
        /*0900*/ 	.word	0x0000afd0


	//   ....[12]....
        /*0904*/ 	.word	0x0000b1e0


	//   ....[13]....
        /*0908*/ 	.word	0x0000b1f0


	//   ....[14]....
        /*090c*/ 	.word	0x0000b200


	//   ....[15]....
        /*0910*/ 	.word	0x0000b210


	//   ....[16]....
        /*0914*/ 	.word	0x0000d6b0


	//   ....[17]....
        /*0918*/ 	.word	0x0000d6d0


	//   ....[18]....
        /*091c*/ 	.word	0x0000d6e0


	//   ....[19]....
        /*0920*/ 	.word	0x0000d6f0


	//   ....[20]....
        /*0924*/ 	.word	0x0000d7e0


	//   ....[21]....
        /*0928*/ 	.word	0x0000d800


	//   ....[22]....
        /*092c*/ 	.word	0x0000d810


	//   ....[23]....
        /*0930*/ 	.word	0x0000d820


	//   ....[24]....
        /*0934*/ 	.word	0x00010300


	//   ....[25]....
        /*0938*/ 	.word	0x00010df0


	//   ....[26]....
        /*093c*/ 	.word	0x00012ca0


	//   ....[27]....
        /*0940*/ 	.word	0x00012cc0


	//   ....[28]....
        /*0944*/ 	.word	0x00013500


	//   ....[29]....
        /*0948*/ 	.word	0x00013570


	//   ....[30]....
        /*094c*/ 	.word	0x00015d50


	//   ....[31]....
        /*0950*/ 	.word	0x00016100


	//   ....[32]....
        /*0954*/ 	.word	0x00017b90


	//   ....[33]....
        /*0958*/ 	.word	0x00017ca0


	//   ....[34]....
        /*095c*/ 	.word	0x00018a90


	//   ....[35]....
        /*0960*/ 	.word	0x00018b10


	//   ....[36]....
        /*0964*/ 	.word	0x0001bda0


	//   ....[37]....
        /*0968*/ 	.word	0x0001bdc0


	//   ....[38]....
        /*096c*/ 	.word	0x0001be10


	//   ....[39]....
        /*0970*/ 	.word	0x0001be30


	//   ....[40]....
        /*0974*/ 	.word	0x0001ed20


	//   ....[41]....
        /*0978*/ 	.word	0x0001f160


	//   ....[42]....
        /*097c*/ 	.word	0x00020be0


	//   ....[43]....
        /*0980*/ 	.word	0x00020cf0


	//   ....[44]....
        /*0984*/ 	.word	0x00021b20


	//   ....[45]....
        /*0988*/ 	.word	0x00021b90


	//   ....[46]....
        /*098c*/ 	.word	0x00023610


	//   ....[47]....
        /*0990*/ 	.word	0x00023670


	//   ....[48]....
        /*0994*/ 	.word	0x00023690


	//   ....[49]....
        /*0998*/ 	.word	0x000236b0


	//   ....[50]....
        /*099c*/ 	.word	0x00024490


	//   ....[51]....
        /*09a0*/ 	.word	0x000244c0


	//   ....[52]....
        /*09a4*/ 	.word	0x000244f0


	//   ....[53]....
        /*09a8*/ 	.word	0x00024520


	//   ....[54]....
        /*09ac*/ 	.word	0x00024550


	//   ....[55]....
        /*09b0*/ 	.word	0x00024580


	//   ....[56]....
        /*09b4*/ 	.word	0x000245b0


	//   ....[57]....
        /*09b8*/ 	.word	0x000245e0


	//   ....[58]....
        /*09bc*/ 	.word	0x00024610


	//   ....[59]....
        /*09c0*/ 	.word	0x00024640


	//   ....[60]....
        /*09c4*/ 	.word	0x00024670


	//   ....[61]....
        /*09c8*/ 	.word	0x000246a0


	//   ....[62]....
        /*09cc*/ 	.word	0x000246d0


	//   ....[63]....
        /*09d0*/ 	.word	0x00024700


	//   ....[64]....
        /*09d4*/ 	.word	0x00024730


	//   ....[65]....
        /*09d8*/ 	.word	0x00024760


	//   ....[66]....
        /*09dc*/ 	.word	0x00024790


	//   ....[67]....
        /*09e0*/ 	.word	0x000247c0


	//   ....[68]....
        /*09e4*/ 	.word	0x000247f0


	//   ....[69]....
        /*09e8*/ 	.word	0x00024820


	//   ....[70]....
        /*09ec*/ 	.word	0x00024850


	//   ....[71]....
        /*09f0*/ 	.word	0x00024880


	//   ....[72]....
        /*09f4*/ 	.word	0x000248b0


	//   ....[73]....
        /*09f8*/ 	.word	0x000248d0


	//   ....[74]....
        /*09fc*/ 	.word	0x000248e0


	//   ....[75]....
        /*0a00*/ 	.word	0x000248f0


	//   ....[76]....
        /*0a04*/ 	.word	0x00024910


	//   ....[77]....
        /*0a08*/ 	.word	0x00024920


	//   ....[78]....
        /*0a0c*/ 	.word	0x00024930


	//   ....[79]....
        /*0a10*/ 	.word	0x00024940


	//   ....[80]....
        /*0a14*/ 	.word	0x00024970


	//   ....[81]....
        /*0a18*/ 	.word	0x000249a0


	//   ....[82]....
        /*0a1c*/ 	.word	0x00024f50


	//   ....[83]....
        /*0a20*/ 	.word	0x00024f90


	//   ....[84]....
        /*0a24*/ 	.word	0x00024fd0


	//   ....[85]....
        /*0a28*/ 	.word	0x00024ff0


	//   ....[86]....
        /*0a2c*/ 	.word	0x00025670


	//   ....[87]....
        /*0a30*/ 	.word	0x00025680


	//   ....[88]....
        /*0a34*/ 	.word	0x00025740


	//   ....[89]....
        /*0a38*/ 	.word	0x00025760


	//   ....[90]....
        /*0a3c*/ 	.word	0x00025820


	//   ....[91]....
        /*0a40*/ 	.word	0x00025840


	//   ....[92]....
        /*0a44*/ 	.word	0x00025910


	//   ....[93]....
        /*0a48*/ 	.word	0x00025930


	//   ....[94]....
        /*0a4c*/ 	.word	0x00026130


	//   ....[95]....
        /*0a50*/ 	.word	0x00026140


	//   ....[96]....
        /*0a54*/ 	.word	0x00026260


	//   ....[97]....
        /*0a58*/ 	.word	0x00026270


	//   ....[98]....
        /*0a5c*/ 	.word	0x00026380


	//   ....[99]....
        /*0a60*/ 	.word	0x00026390


	//   ....[100]....
        /*0a64*/ 	.word	0x000264a0


	//   ....[101]....
        /*0a68*/ 	.word	0x000264b0


	//   ....[102]....
        /*0a6c*/ 	.word	0x00026620


	//   ....[103]....
        /*0a70*/ 	.word	0x00026800


	//   ....[104]....
        /*0a74*/ 	.word	0x00026830


	//   ....[105]....
        /*0a78*/ 	.word	0x00026860


	//   ....[106]....
        /*0a7c*/ 	.word	0x00026890


	//   ....[107]....
        /*0a80*/ 	.word	0x000268c0


	//   ....[108]....
        /*0a84*/ 	.word	0x000268f0


	//   ....[109]....
        /*0a88*/ 	.word	0x00026a60


	//   ....[110]....
        /*0a8c*/ 	.word	0x00026a90


	//   ....[111]....
        /*0a90*/ 	.word	0x00026ac0


	//   ....[112]....
        /*0a94*/ 	.word	0x00026af0


	//   ....[113]....
        /*0a98*/ 	.word	0x00026b20


	//   ....[114]....
        /*0a9c*/ 	.word	0x00026b50


	//   ....[115]....
        /*0aa0*/ 	.word	0x00026bf0


	//   ....[116]....
        /*0aa4*/ 	.word	0x00026c50


	//   ....[117]....
        /*0aa8*/ 	.word	0x00026ce0


	//   ....[118]....
        /*0aac*/ 	.word	0x00027f80


	//   ....[119]....
        /*0ab0*/ 	.word	0x00029930


	//   ....[120]....
        /*0ab4*/ 	.word	0x0002a580


	//   ....[121]....
        /*0ab8*/ 	.word	0x0002a5a0


	//   ....[122]....
        /*0abc*/ 	.word	0x0002a650


	//   ....[123]....
        /*0ac0*/ 	.word	0x0002a660


	//   ....[124]....
        /*0ac4*/ 	.word	0x0002a6e0


	//   ....[125]....
        /*0ac8*/ 	.word	0x0002a6f0


	//   ....[126]....
        /*0acc*/ 	.word	0x0002a770


	//   ....[127]....
        /*0ad0*/ 	.word	0x0002a780


	//   ....[128]....
        /*0ad4*/ 	.word	0x0002a800


	//   ....[129]....
        /*0ad8*/ 	.word	0x0002a810


	//   ....[130]....
        /*0adc*/ 	.word	0x0002a890


	//   ....[131]....
        /*0ae0*/ 	.word	0x0002a8a0


	//   ....[132]....
        /*0ae4*/ 	.word	0x0002a920


	//   ....[133]....
        /*0ae8*/ 	.word	0x0002a930


	//   ....[134]....
        /*0aec*/ 	.word	0x0002a980


	//   ....[135]....
        /*0af0*/ 	.word	0x0002a9a0


	//   ....[136]....
        /*0af4*/ 	.word	0x0002cca0


	//   ....[137]....
        /*0af8*/ 	.word	0x0002ccd0


	//   ....[138]....
        /*0afc*/ 	.word	0x0002cd10


	//   ....[139]....
        /*0b00*/ 	.word	0x0002cd40


	//   ....[140]....
        /*0b04*/ 	.word	0x0002cd70


	//   ....[141]....
        /*0b08*/ 	.word	0x0002cda0


	//   ....[142]....
        /*0b0c*/ 	.word	0x0002cdd0


	//   ....[143]....
        /*0b10*/ 	.word	0x0002ce00


	//   ....[144]....
        /*0b14*/ 	.word	0x0002cf90


	//   ....[145]....
        /*0b18*/ 	.word	0x0002cfc0


	//   ....[146]....
        /*0b1c*/ 	.word	0x0002cff0


	//   ....[147]....
        /*0b20*/ 	.word	0x0002d020


	//   ....[148]....
        /*0b24*/ 	.word	0x0002d050


	//   ....[149]....
        /*0b28*/ 	.word	0x0002d080


	//   ....[150]....
        /*0b2c*/ 	.word	0x0002d140


	//   ....[151]....
        /*0b30*/ 	.word	0x0002d160


	//   ....[152]....
        /*0b34*/ 	.word	0x0002d1d0


	//   ....[153]....
        /*0b38*/ 	.word	0x0002d8b0


	//   ....[154]....
        /*0b3c*/ 	.word	0x0002ddb0


	//   ....[155]....
        /*0b40*/ 	.word	0x0002de60


	//   ....[156]....
        /*0b44*/ 	.word	0x0002def0


	//   ....[157]....
        /*0b48*/ 	.word	0x0002df40


	//   ....[158]....
        /*0b4c*/ 	.word	0x0002df90


	//   ....[159]....
        /*0b50*/ 	.word	0x0002e020


	//   ....[160]....
        /*0b54*/ 	.word	0x0002e0b0


	//   ....[161]....
        /*0b58*/ 	.word	0x0002e100


	//   ....[162]....
        /*0b5c*/ 	.word	0x0002e150


	//   ....[163]....
        /*0b60*/ 	.word	0x0002e240


	//   ....[164]....
        /*0b64*/ 	.word	0x0002e2f0


	//   ....[165]....
        /*0b68*/ 	.word	0x0002e350


	//   ....[166]....
        /*0b6c*/ 	.word	0x0002e3d0


	//   ....[167]....
        /*0b70*/ 	.word	0x0002e4c0


	//   ....[168]....
        /*0b74*/ 	.word	0x0002e510


	//   ....[169]....
        /*0b78*/ 	.word	0x0002e560


	//   ....[170]....
        /*0b7c*/ 	.word	0x0002e5b0


	//   ....[171]....
        /*0b80*/ 	.word	0x0002e9c0


	//   ....[172]....
        /*0b84*/ 	.word	0x0002eaf0


	//   ....[173]....
        /*0b88*/ 	.word	0x0002ec20


	//   ....[174]....
        /*0b8c*/ 	.word	0x0002eca0


	//   ....[175]....
        /*0b90*/ 	.word	0x0002ed00


	//   ....[176]....
        /*0b94*/ 	.word	0x0002ed80


	//   ....[177]....
        /*0b98*/ 	.word	0x0002ede0


	//   ....[178]....
        /*0b9c*/ 	.word	0x0002ee60


	//   ....[179]....
        /*0ba0*/ 	.word	0x0002eec0


	//   ....[180]....
        /*0ba4*/ 	.word	0x0002ef40


	//   ....[181]....
        /*0ba8*/ 	.word	0x0002efa0


	//   ....[182]....
        /*0bac*/ 	.word	0x0002f020


	//   ....[183]....
        /*0bb0*/ 	.word	0x0002f080


	//   ....[184]....
        /*0bb4*/ 	.word	0x0002f100


	//   ....[185]....
        /*0bb8*/ 	.word	0x0002f160


	//   ....[186]....
        /*0bbc*/ 	.word	0x0002f1c0


	//   ....[187]....
        /*0bc0*/ 	.word	0x0002f220


	//   ....[188]....
        /*0bc4*/ 	.word	0x0002f2b0


	//   ....[189]....
        /*0bc8*/ 	.word	0x0002f310


	//   ....[190]....
        /*0bcc*/ 	.word	0x0002f390


	//   ....[191]....
        /*0bd0*/ 	.word	0x0002f3f0


	//   ....[192]....
        /*0bd4*/ 	.word	0x0002f460


	//   ....[193]....
        /*0bd8*/ 	.word	0x0002f4c0


	//   ....[194]....
        /*0bdc*/ 	.word	0x0002f540


	//   ....[195]....
        /*0be0*/ 	.word	0x0002f5a0


	//   ....[196]....
        /*0be4*/ 	.word	0x0002f620


	//   ....[197]....
        /*0be8*/ 	.word	0x0002f680


	//   ....[198]....
        /*0bec*/ 	.word	0x0002f700


	//   ....[199]....
        /*0bf0*/ 	.word	0x0002f760


	//   ....[200]....
        /*0bf4*/ 	.word	0x0002f7d0


	//   ....[201]....
        /*0bf8*/ 	.word	0x0002f830


	//   ....[202]....
        /*0bfc*/ 	.word	0x0002f890


	//   ....[203]....
        /*0c00*/ 	.word	0x0002f980


	//   ....[204]....
        /*0c04*/ 	.word	0x0002f9d0


	//   ....[205]....
        /*0c08*/ 	.word	0x0002fa60


	//   ....[206]....
        /*0c0c*/ 	.word	0x0002faf0


	//   ....[207]....
        /*0c10*/ 	.word	0x0002fb80


	//   ....[208]....
        /*0c14*/ 	.word	0x0002fc10


	//   ....[209]....
        /*0c18*/ 	.word	0x0002fca0


	//   ....[210]....
        /*0c1c*/ 	.word	0x0002fd30


	//   ....[211]....
        /*0c20*/ 	.word	0x0002fdf0


	//   ....[212]....
        /*0c24*/ 	.word	0x000300e0


	//   ....[213]....
        /*0c28*/ 	.word	0x000302f0


	//   ....[214]....
        /*0c2c*/ 	.word	0x00030340


	//   ....[215]....
        /*0c30*/ 	.word	0x000303a0


	//   ....[216]....
        /*0c34*/ 	.word	0x00030490


	//   ....[217]....
        /*0c38*/ 	.word	0x000304f0


	//   ....[218]....
        /*0c3c*/ 	.word	0x000305e0


	//   ....[219]....
        /*0c40*/ 	.word	0x00030640


	//   ....[220]....
        /*0c44*/ 	.word	0x00030730


	//   ....[221]....
        /*0c48*/ 	.word	0x00030790


	//   ....[222]....
        /*0c4c*/ 	.word	0x00030880


	//   ....[223]....
        /*0c50*/ 	.word	0x000308e0


	//   ....[224]....
        /*0c54*/ 	.word	0x000309d0


	//   ....[225]....
        /*0c58*/ 	.word	0x00030a30


	//   ....[226]....
        /*0c5c*/ 	.word	0x00030b00


	//   ....[227]....
        /*0c60*/ 	.word	0x00030b80


	//   ....[228]....
        /*0c64*/ 	.word	0x00030c50


	//   ....[229]....
        /*0c68*/ 	.word	0x00030f30


	//   ....[230]....
        /*0c6c*/ 	.word	0x00030fd0


	//   ....[231]....
        /*0c70*/ 	.word	0x000310f0


	//   ....[232]....
        /*0c74*/ 	.word	0x00031170


	//   ....[233]....
        /*0c78*/ 	.word	0x000311f0


	//   ....[234]....
        /*0c7c*/ 	.word	0x00031270


	//   ....[235]....
        /*0c80*/ 	.word	0x000312f0


	//   ....[236]....
        /*0c84*/ 	.word	0x00031380


	//   ....[237]....
        /*0c88*/ 	.word	0x00031420


	//   ....[238]....
        /*0c8c*/ 	.word	0x000314d0


	//   ....[239]....
        /*0c90*/ 	.word	0x00031550


	//   ....[240]....
        /*0c94*/ 	.word	0x000315d0


	//   ....[241]....
        /*0c98*/ 	.word	0x00031650


	//   ....[242]....
        /*0c9c*/ 	.word	0x000316e0


	//   ....[243]....
        /*0ca0*/ 	.word	0x00031760


	//   ....[244]....
        /*0ca4*/ 	.word	0x00031800


	//   ....[245]....
        /*0ca8*/ 	.word	0x00031890


	//   ....[246]....
        /*0cac*/ 	.word	0x000319c0


	//----- nvinfo : EIATTR_REG_RECONFIG
	.align		4
.L_1051:
        /*0cb0*/ 	.byte	0x01, 0x54
	.zero		2


	//----- nvinfo : EIATTR_SYSCALL_OFFSETS
	.align		4
        /*0cb4*/ 	.byte	0x04, 0x46
        /*0cb6*/ 	.short	(.L_1053 - .L_1052)


	//   ....[0]....
.L_1052:
        /*0cb8*/ 	.word	0x00001b90


	//   ....[1]....
        /*0cbc*/ 	.word	0x00001ce0


	//   ....[2]....
        /*0cc0*/ 	.word	0x0000a750


	//   ....[3]....
        /*0cc4*/ 	.word	0x0000ad00


	//   ....[4]....
        /*0cc8*/ 	.word	0x00029380


	//   ....[5]....
        /*0ccc*/ 	.word	0x00029520


	//   ....[6]....
        /*0cd0*/ 	.word	0x00029690


	//   ....[7]....
        /*0cd4*/ 	.word	0x000297d0


	//   ....[8]....
        /*0cd8*/ 	.word	0x0002a160


	//----- nvinfo : EIATTR_MBARRIER_INSTR_OFFSETS
	.align		4
.L_1053:
        /*0cdc*/ 	.byte	0x04, 0x39
        /*0cde*/ 	.short	(.L_1055 - .L_1054)


	//   ....[0]....
.L_1054:
        /*0ce0*/ 	.word	0x000002d0
        /*0ce4*/ 	.word	0x000000ff
        /*0ce8*/ 	.word	0x00028800
        /*0cec*/ 	.short	0x0100
        /*0cee*/ 	.byte	0x08
	.zero		1


	//   ....[1]....
        /*0cf0*/ 	.word	0x000002e0
        /*0cf4*/ 	.word	0x000000ff
        /*0cf8*/ 	.word	0x00028820
        /*0cfc*/ 	.short	0x0100
        /*0cfe*/ 	.byte	0x08
	.zero		1


	//   ....[2]....
        /*0d00*/ 	.word	0x000003d0
        /*0d04*/ 	.word	0x000000ff
        /*0d08*/ 	.word	0x00028830
        /*0d0c*/ 	.short	0x0100
        /*0d0e*/ 	.byte	0x08
	.zero		1


	//   ....[3]....
        /*0d10*/ 	.word	0x000003e0
        /*0d14*/ 	.word	0x000000ff
        /*0d18*/ 	.word	0x00028840
        /*0d1c*/ 	.short	0x0100
        /*0d1e*/ 	.byte	0x08
	.zero		1


	//   ....[4]....
        /*0d20*/ 	.word	0x000003f0
        /*0d24*/ 	.word	0x000000ff
        /*0d28*/ 	.word	0x00028838
        /*0d2c*/ 	.short	0x0100
        /*0d2e*/ 	.byte	0x08
	.zero		1


	//   ....[5]....
        /*0d30*/ 	.word	0x00000400
        /*0d34*/ 	.word	0x000000ff
        /*0d38*/ 	.word	0x00028848
        /*0d3c*/ 	.short	0x0100
        /*0d3e*/ 	.byte	0x08
	.zero		1


	//   ....[6]....
        /*0d40*/ 	.word	0x00000530
        /*0d44*/ 	.word	0x000000ff
        /*0d48*/ 	.word	0x00028850
        /*0d4c*/ 	.short	0x0100
        /*0d4e*/ 	.byte	0x08
	.zero		1


	//   ....[7]....
        /*0d50*/ 	.word	0x00000540
        /*0d54*/ 	.word	0x000000ff
        /*0d58*/ 	.word	0x00028860
        /*0d5c*/ 	.short	0x0100
        /*0d5e*/ 	.byte	0x08
	.zero		1


	//   ....[8]....
        /*0d60*/ 	.word	0x00000550
        /*0d64*/ 	.word	0x000000ff
        /*0d68*/ 	.word	0x00028858
        /*0d6c*/ 	.short	0x0100
        /*0d6e*/ 	.byte	0x08
	.zero		1


	//   ....[9]....
        /*0d70*/ 	.word	0x00000560
        /*0d74*/ 	.word	0x000000ff
        /*0d78*/ 	.word	0x00028868
        /*0d7c*/ 	.short	0x0100
        /*0d7e*/ 	.byte	0x08
	.zero		1


	//   ....[10]....
        /*0d80*/ 	.word	0x00000650
        /*0d84*/ 	.word	0x000000ff
        /*0d88*/ 	.word	0x00028870
        /*0d8c*/ 	.short	0x0100
        /*0d8e*/ 	.byte	0x06
	.zero		1


	//   ....[11]....
        /*0d90*/ 	.word	0x00000660
        /*0d94*/ 	.word	0x000000ff
        /*0d98*/ 	.word	0x00028880
        /*0d9c*/ 	.short	0x0100
        /*0d9e*/ 	.byte	0x06
	.zero		1


	//   ....[12]....
        /*0da0*/ 	.word	0x00000670
        /*0da4*/ 	.word	0x000000ff
        /*0da8*/ 	.word	0x00028878
        /*0dac*/ 	.short	0x0100
        /*0dae*/ 	.byte	0x06
	.zero		1


	//   ....[13]....
        /*0db0*/ 	.word	0x00000680
        /*0db4*/ 	.word	0x000000ff
        /*0db8*/ 	.word	0x00028888
        /*0dbc*/ 	.short	0x0100
        /*0dbe*/ 	.byte	0x06
	.zero		1


	//   ....[14]....
        /*0dc0*/ 	.word	0x000007b0
        /*0dc4*/ 	.word	0x000000ff
        /*0dc8*/ 	.word	0x00028890
        /*0dcc*/ 	.short	0x0100
        /*0dce*/ 	.byte	0x08
	.zero		1


	//   ....[15]....
        /*0dd0*/ 	.word	0x000007c0
        /*0dd4*/ 	.word	0x000000ff
        /*0dd8*/ 	.word	0x000288a0
        /*0ddc*/ 	.short	0x0100
        /*0dde*/ 	.byte	0x08
	.zero		1


	//   ....[16]....
        /*0de0*/ 	.word	0x000007d0
        /*0de4*/ 	.word	0x000000ff
        /*0de8*/ 	.word	0x00028898
        /*0dec*/ 	.short	0x0100
        /*0dee*/ 	.byte	0x08
	.zero		1


	//   ....[17]....
        /*0df0*/ 	.word	0x000007e0
        /*0df4*/ 	.word	0x000000ff
        /*0df8*/ 	.word	0x000288a8
        /*0dfc*/ 	.short	0x0100
        /*0dfe*/ 	.byte	0x08
	.zero		1


	//   ....[18]....
        /*0e00*/ 	.word	0x00000910
        /*0e04*/ 	.word	0x000000ff
        /*0e08*/ 	.word	0x000288b0
        /*0e0c*/ 	.short	0x0100
        /*0e0e*/ 	.byte	0x08
	.zero		1


	//   ....[19]....
        /*0e10*/ 	.word	0x00000920
        /*0e14*/ 	.word	0x000000ff
        /*0e18*/ 	.word	0x000288c0
        /*0e1c*/ 	.short	0x0100
        /*0e1e*/ 	.byte	0x08
	.zero		1


	//   ....[20]....
        /*0e20*/ 	.word	0x00000930
        /*0e24*/ 	.word	0x000000ff
        /*0e28*/ 	.word	0x000288b8
        /*0e2c*/ 	.short	0x0100
        /*0e2e*/ 	.byte	0x08
	.zero		1


	//   ....[21]....
        /*0e30*/ 	.word	0x00000940
        /*0e34*/ 	.word	0x000000ff
        /*0e38*/ 	.word	0x000288c8
        /*0e3c*/ 	.short	0x0100
        /*0e3e*/ 	.byte	0x08
	.zero		1


	//   ....[22]....
        /*0e40*/ 	.word	0x00002e40
        /*0e44*/ 	.word	0x00000074
        /*0e48*/ 	.word	0x00028890
        /*0e4c*/ 	.short	0x010a
        /*0e4e*/ 	.byte	0x3f
	.zero		1


	//   ....[23]....
        /*0e50*/ 	.word	0x00006140
        /*0e54*/ 	.word	0x00000074
        /*0e58*/ 	.word	0x00028890
        /*0e5c*/ 	.short	0x010a
        /*0e5e*/ 	.byte	0x3f
	.zero		1


	//   ....[24]....
        /*0e60*/ 	.word	0x00009250
        /*0e64*/ 	.word	0x00000074
        /*0e68*/ 	.word	0x00028890
        /*0e6c*/ 	.short	0x010a
        /*0e6e*/ 	.byte	0x3f
	.zero		1


	//   ....[25]....
        /*0e70*/ 	.word	0x000097c0
        /*0e74*/ 	.word	0x00000024
        /*0e78*/ 	.word	0x00000000
        /*0e7c*/ 	.short	0x0101
        /*0e7e*/ 	.byte	0x3f
	.zero		1


	//   ....[26]....
        /*0e80*/ 	.word	0x00009800
        /*0e84*/ 	.word	0x00000074
        /*0e88*/ 	.word	0x000288b0
        /*0e8c*/ 	.short	0x010a
        /*0e8e*/ 	.byte	0x3f
	.zero		1


	//   ....[27]....
        /*0e90*/ 	.word	0x00009de0
        /*0e94*/ 	.word	0x00000074
        /*0e98*/ 	.word	0x00000000
        /*0e9c*/ 	.short	0x0101
        /*0e9e*/ 	.byte	0x3f
	.zero		1


	//   ....[28]....
        /*0ea0*/ 	.word	0x0000aa80
        /*0ea4*/ 	.word	0x00000011
        /*0ea8*/ 	.word	0x00028800
        /*0eac*/ 	.short	0x010a
        /*0eae*/ 	.byte	0x3f
	.zero		1


	//   ....[29]....
        /*0eb0*/ 	.word	0x0000aad0
        /*0eb4*/ 	.word	0x00000011
        /*0eb8*/ 	.word	0x00028800
        /*0ebc*/ 	.short	0x010a
        /*0ebe*/ 	.byte	0x3f
	.zero		1


	//   ....[30]....
        /*0ec0*/ 	.word	0x0000b4d0
        /*0ec4*/ 	.word	0x00000011
        /*0ec8*/ 	.word	0x00028800
        /*0ecc*/ 	.short	0x010a
        /*0ece*/ 	.byte	0x3f
	.zero		1


	//   ....[31]....
        /*0ed0*/ 	.word	0x0000da80
        /*0ed4*/ 	.word	0x00000011
        /*0ed8*/ 	.word	0x00028800
        /*0edc*/ 	.short	0x010a
        /*0ede*/ 	.byte	0x3f
	.zero		1


	//   ....[32]....
        /*0ee0*/ 	.word	0x0000fb00
        /*0ee4*/ 	.word	0x00000014
        /*0ee8*/ 	.word	0x00028830
        /*0eec*/ 	.short	0x010a
        /*0eee*/ 	.byte	0x3f
	.zero		1


	//   ....[33]....
        /*0ef0*/ 	.word	0x0000fb70
        /*0ef4*/ 	.word	0x00000014
        /*0ef8*/ 	.word	0x00028830
        /*0efc*/ 	.short	0x010a
        /*0efe*/ 	.byte	0x3f
	.zero		1


	//   ....[34]....
        /*0f00*/ 	.word	0x000105e0
        /*0f04*/ 	.word	0x00000014
        /*0f08*/ 	.word	0x00000000
        /*0f0c*/ 	.short	0x0101
        /*0f0e*/ 	.byte	0x3f
	.zero		1


	//   ....[35]....
        /*0f10*/ 	.word	0x00014b20
        /*0f14*/ 	.word	0x0000000f
        /*0f18*/ 	.word	0x00028830
        /*0f1c*/ 	.short	0x010a
        /*0f1e*/ 	.byte	0x3f
	.zero		1


	//   ....[36]....
        /*0f20*/ 	.word	0x00014b70
        /*0f24*/ 	.word	0x0000000f
        /*0f28*/ 	.word	0x00028830
        /*0f2c*/ 	.short	0x010a
        /*0f2e*/ 	.byte	0x3f
	.zero		1


	//   ....[37]....
        /*0f30*/ 	.word	0x00014e90
        /*0f34*/ 	.word	0x0000000f
        /*0f38*/ 	.word	0x00028850
        /*0f3c*/ 	.short	0x010a
        /*0f3e*/ 	.byte	0x3f
	.zero		1


	//   ....[38]....
        /*0f40*/ 	.word	0x00014ed0
        /*0f44*/ 	.word	0x0000000f
        /*0f48*/ 	.word	0x00028850
        /*0f4c*/ 	.short	0x010a
        /*0f4e*/ 	.byte	0x3f
	.zero		1


	//   ....[39]....
        /*0f50*/ 	.word	0x00015d70
        /*0f54*/ 	.word	0x00000072
        /*0f58*/ 	.word	0x00000000
        /*0f5c*/ 	.short	0x0101
        /*0f5e*/ 	.byte	0x3f
	.zero		1


	//   ....[40]....
        /*0f60*/ 	.word	0x00019aa0
        /*0f64*/ 	.word	0x00000014
        /*0f68*/ 	.word	0x00000000
        /*0f6c*/ 	.short	0x0101
        /*0f6e*/ 	.byte	0x3f
	.zero		1


	//   ....[41]....
        /*0f70*/ 	.word	0x0001a540
        /*0f74*/ 	.word	0x00000014
        /*0f78*/ 	.word	0x00028830
        /*0f7c*/ 	.short	0x010a
        /*0f7e*/ 	.byte	0x3f
	.zero		1


	//   ....[42]....
        /*0f80*/ 	.word	0x0001a590
        /*0f84*/ 	.word	0x00000014
        /*0f88*/ 	.word	0x00028830
        /*0f8c*/ 	.short	0x010a
        /*0f8e*/ 	.byte	0x3f
	.zero		1


	//   ....[43]....
        /*0f90*/ 	.word	0x0001a8e0
        /*0f94*/ 	.word	0x0000000f
        /*0f98*/ 	.word	0x00028850
        /*0f9c*/ 	.short	0x010a
        /*0f9e*/ 	.byte	0x3f
	.zero		1


	//   ....[44]....
        /*0fa0*/ 	.word	0x0001a920
        /*0fa4*/ 	.word	0x0000000f
        /*0fa8*/ 	.word	0x00028850
        /*0fac*/ 	.short	0x010a
        /*0fae*/ 	.byte	0x3f
	.zero		1


	//   ....[45]....
        /*0fb0*/ 	.word	0x0001d100
        /*0fb4*/ 	.word	0x00000003
        /*0fb8*/ 	.word	0x00000000
        /*0fbc*/ 	.short	0x0101
        /*0fbe*/ 	.byte	0x3f
	.zero		1


	//   ....[46]....
        /*0fc0*/ 	.word	0x0001d350
        /*0fc4*/ 	.word	0x0000000e
        /*0fc8*/ 	.word	0x00000000
        /*0fcc*/ 	.short	0x0101
        /*0fce*/ 	.byte	0x3f
	.zero		1


	//   ....[47]....
        /*0fd0*/ 	.word	0x0001db30
        /*0fd4*/ 	.word	0x00000014
        /*0fd8*/ 	.word	0x00028830
        /*0fdc*/ 	.short	0x010a
        /*0fde*/ 	.byte	0x3f
	.zero		1


	//   ....[48]....
        /*0fe0*/ 	.word	0x0001db80
        /*0fe4*/ 	.word	0x00000014
        /*0fe8*/ 	.word	0x00028830
        /*0fec*/ 	.short	0x010a
        /*0fee*/ 	.byte	0x3f
	.zero		1


	//   ....[49]....
        /*0ff0*/ 	.word	0x0001ded0
        /*0ff4*/ 	.word	0x0000000f
        /*0ff8*/ 	.word	0x00028850
        /*0ffc*/ 	.short	0x010a
        /*0ffe*/ 	.byte	0x3f
	.zero		1


	//   ....[50]....
        /*1000*/ 	.word	0x0001df10
        /*1004*/ 	.word	0x0000000f
        /*1008*/ 	.word	0x00028850
        /*100c*/ 	.short	0x010a
        /*100e*/ 	.byte	0x3f
	.zero		1


	//   ....[51]....
        /*1010*/ 	.word	0x0001ed90
        /*1014*/ 	.word	0x0000002c
        /*1018*/ 	.word	0x00000000
        /*101c*/ 	.short	0x0101
        /*101e*/ 	.byte	0x3f
	.zero		1


	//   ....[52]....
        /*1020*/ 	.word	0x00022b00
        /*1024*/ 	.word	0x0000000e
        /*1028*/ 	.word	0x00000000
        /*102c*/ 	.short	0x0101
        /*102e*/ 	.byte	0x3f
	.zero		1


	//   ....[53]....
        /*1030*/ 	.word	0x00023220
        /*1034*/ 	.word	0x0000000d
        /*1038*/ 	.word	0x00028850
        /*103c*/ 	.short	0x010a
        /*103e*/ 	.byte	0x3f
	.zero		1


	//   ....[54]....
        /*1040*/ 	.word	0x000232a0
        /*1044*/ 	.word	0x0000000d
        /*1048*/ 	.word	0x00028850
        /*104c*/ 	.short	0x010a
        /*104e*/ 	.byte	0x3f
	.zero		1


	//   ....[55]....
        /*1050*/ 	.word	0x00023990
        /*1054*/ 	.word	0x00000000
        /*1058*/ 	.word	0x00000000
        /*105c*/ 	.short	0x0101
        /*105e*/ 	.byte	0x3f
	.zero		1


	//   ....[56]....
        /*1060*/ 	.word	0x00025660
        /*1064*/ 	.word	0x00000000
        /*1068*/ 	.word	0x00000000
        /*106c*/ 	.short	0x0101
        /*106e*/ 	.byte	0x3f
	.zero		1


	//   ....[57]....
        /*1070*/ 	.word	0x00028070
        /*1074*/ 	.word	0x00000006
        /*1078*/ 	.word	0x00028820
        /*107c*/ 	.short	0x010a
        /*107e*/ 	.byte	0x3f
	.zero		1


	//   ....[58]....
        /*1080*/ 	.word	0x00028160
        /*1084*/ 	.word	0x00000007
        /*1088*/ 	.word	0x000288a0
        /*108c*/ 	.short	0x010a
        /*108e*/ 	.byte	0x3f
	.zero		1


	//   ....[59]....
        /*1090*/ 	.word	0x000283b0
        /*1094*/ 	.word	0x00000007
        /*1098*/ 	.word	0x000288c0
        /*109c*/ 	.short	0x010a
        /*109e*/ 	.byte	0x3f
	.zero		1


	//   ....[60]....
        /*10a0*/ 	.word	0x00028770
        /*10a4*/ 	.word	0x00000005
        /*10a8*/ 	.word	0x000288a0
        /*10ac*/ 	.short	0x010a
        /*10ae*/ 	.byte	0x3f
	.zero		1


	//   ....[61]....
        /*10b0*/ 	.word	0x000289b0
        /*10b4*/ 	.word	0x00000005
        /*10b8*/ 	.word	0x000288c0
        /*10bc*/ 	.short	0x010a
        /*10be*/ 	.byte	0x3f
	.zero		1


	//   ....[62]....
        /*10c0*/ 	.word	0x00029be0
        /*10c4*/ 	.word	0x00000000
        /*10c8*/ 	.word	0x00028880
        /*10cc*/ 	.short	0x010a
        /*10ce*/ 	.byte	0x3f
	.zero		1


	//   ....[63]....
        /*10d0*/ 	.word	0x00029da0
        /*10d4*/ 	.word	0x00000000
        /*10d8*/ 	.word	0x00028840
        /*10dc*/ 	.short	0x010a
        /*10de*/ 	.byte	0x3f
	.zero		1


	//   ....[64]....
        /*10e0*/ 	.word	0x0002aa50
        /*10e4*/ 	.word	0x00000008
        /*10e8*/ 	.word	0x00028800
        /*10ec*/ 	.short	0x0107
        /*10ee*/ 	.byte	0x3f
	.zero		1


	//   ....[65]....
        /*10f0*/ 	.word	0x0002ab50
        /*10f4*/ 	.word	0x00000002
        /*10f8*/ 	.word	0x00028800
        /*10fc*/ 	.short	0x0101
        /*10fe*/ 	.byte	0x3f
	.zero		1


	//   ....[66]....
        /*1100*/ 	.word	0x0002ab70
        /*1104*/ 	.word	0x00000002
        /*1108*/ 	.word	0x00028820
        /*110c*/ 	.short	0x010a
        /*110e*/ 	.byte	0x3f
	.zero		1


	//   ....[67]....
        /*1110*/ 	.word	0x0002aec0
        /*1114*/ 	.word	0x00000006
        /*1118*/ 	.word	0x00028880
        /*111c*/ 	.short	0x010a
        /*111e*/ 	.byte	0x3f
	.zero		1


	//   ....[68]....
        /*1120*/ 	.word	0x0002b110
        /*1124*/ 	.word	0x00000006
        /*1128*/ 	.word	0x00028840
        /*112c*/ 	.short	0x010a
        /*112e*/ 	.byte	0x3f
	.zero		1


	//   ....[69]....
        /*1130*/ 	.word	0x0002b3f0
        /*1134*/ 	.word	0x00000014
        /*1138*/ 	.word	0x00028870
        /*113c*/ 	.short	0x010a
        /*113e*/ 	.byte	0x3f
	.zero		1


	//   ....[70]....
        /*1140*/ 	.word	0x0002b460
        /*1144*/ 	.word	0x00000014
        /*1148*/ 	.word	0x00028860
        /*114c*/ 	.short	0x010a
        /*114e*/ 	.byte	0x3f
	.zero		1


	//   ....[71]....
        /*1150*/ 	.word	0x0002bdb0
        /*1154*/ 	.word	0x00000014
        /*1158*/ 	.word	0x00028850
        /*115c*/ 	.short	0x0101
        /*115e*/ 	.byte	0x3f
	.zero		1


	//   ....[72]....
        /*1160*/ 	.word	0x0002be30
        /*1164*/ 	.word	0x00000014
        /*1168*/ 	.word	0x00000000
        /*116c*/ 	.short	0x0101
        /*116e*/ 	.byte	0x3f
	.zero		1


	//   ....[73]....
        /*1170*/ 	.word	0x0002c070
        /*1174*/ 	.word	0x00000000
        /*1178*/ 	.word	0x00028870
        /*117c*/ 	.short	0x010a
        /*117e*/ 	.byte	0x3f
	.zero		1


	//   ....[74]....
        /*1180*/ 	.word	0x0002c0e0
        /*1184*/ 	.word	0x00000000
        /*1188*/ 	.word	0x00028860
        /*118c*/ 	.short	0x010a
        /*118e*/ 	.byte	0x3f
	.zero		1


	//   ....[75]....
        /*1190*/ 	.word	0x0002ca30
        /*1194*/ 	.word	0x00000000
        /*1198*/ 	.word	0x00028850
        /*119c*/ 	.short	0x0101
        /*119e*/ 	.byte	0x3f
	.zero		1


	//   ....[76]....
        /*11a0*/ 	.word	0x0002ca80
        /*11a4*/ 	.word	0x00000000
        /*11a8*/ 	.word	0x00000000
        /*11ac*/ 	.short	0x0101
        /*11ae*/ 	.byte	0x3f
	.zero		1


	//   ....[77]....
        /*11b0*/ 	.word	0x0002d830
        /*11b4*/ 	.word	0x00000000
        /*11b8*/ 	.word	0x00028820
        /*11bc*/ 	.short	0x010a
        /*11be*/ 	.byte	0x3f
	.zero		1


	//   ....[78]....
        /*11c0*/ 	.word	0x0002d9e0
        /*11c4*/ 	.word	0x00000006
        /*11c8*/ 	.word	0x00000000
        /*11cc*/ 	.short	0x010a
        /*11ce*/ 	.byte	0x3f
	.zero		1


	//   ....[79]....
        /*11d0*/ 	.word	0x0002da50
        /*11d4*/ 	.word	0x00000007
        /*11d8*/ 	.word	0x00000000
        /*11dc*/ 	.short	0x010a
        /*11de*/ 	.byte	0x3f
	.zero		1


	//   ....[80]....
        /*11e0*/ 	.word	0x0002dab0
        /*11e4*/ 	.word	0x00000004
        /*11e8*/ 	.word	0x00028860
        /*11ec*/ 	.short	0x010a
        /*11ee*/ 	.byte	0x3f
	.zero		1


	//   ....[81]....
        /*11f0*/ 	.word	0x0002db00
        /*11f4*/ 	.word	0x00000003
        /*11f8*/ 	.word	0x00028860
        /*11fc*/ 	.short	0x010a
        /*11fe*/ 	.byte	0x3f
	.zero		1


	//   ....[82]....
        /*1200*/ 	.word	0x0002db40
        /*1204*/ 	.word	0x00000004
        /*1208*/ 	.word	0x00028880
        /*120c*/ 	.short	0x010a
        /*120e*/ 	.byte	0x3f
	.zero		1


	//   ....[83]....
        /*1210*/ 	.word	0x0002db60
        /*1214*/ 	.word	0x00000003
        /*1218*/ 	.word	0x00028880
        /*121c*/ 	.short	0x010a
        /*121e*/ 	.byte	0x3f
	.zero		1


	//   ....[84]....
        /*1220*/ 	.word	0x0002dbc0
        /*1224*/ 	.word	0x00000074
        /*1228*/ 	.word	0x00028890
        /*122c*/ 	.short	0x010a
        /*122e*/ 	.byte	0x3f
	.zero		1


	//   ....[85]....
        /*1230*/ 	.word	0x0002dc10
        /*1234*/ 	.word	0x00000074
        /*1238*/ 	.word	0x00028890
        /*123c*/ 	.short	0x010a
        /*123e*/ 	.byte	0x3f
	.zero		1


	//   ....[86]....
        /*1240*/ 	.word	0x0002dc60
        /*1244*/ 	.word	0x00000074
        /*1248*/ 	.word	0x00028890
        /*124c*/ 	.short	0x010a
        /*124e*/ 	.byte	0x3f
	.zero		1


	//   ....[87]....
        /*1250*/ 	.word	0x0002dcb0
        /*1254*/ 	.word	0x00000074
        /*1258*/ 	.word	0x000288b0
        /*125c*/ 	.short	0x010a
        /*125e*/ 	.byte	0x3f
	.zero		1


	//   ....[88]....
        /*1260*/ 	.word	0x0002e180
        /*1264*/ 	.word	0x00000011
        /*1268*/ 	.word	0x00028800
        /*126c*/ 	.short	0x010a
        /*126e*/ 	.byte	0x3f
	.zero		1


	//   ....[89]....
        /*1270*/ 	.word	0x0002e670
        /*1274*/ 	.word	0x00000011
        /*1278*/ 	.word	0x00028800
        /*127c*/ 	.short	0x010a
        /*127e*/ 	.byte	0x3f
	.zero		1


	//   ....[90]....
        /*1280*/ 	.word	0x0002e6c0
        /*1284*/ 	.word	0x00000014
        /*1288*/ 	.word	0x00028830
        /*128c*/ 	.short	0x010a
        /*128e*/ 	.byte	0x3f
	.zero		1


	//   ....[91]....
        /*1290*/ 	.word	0x0002e710
        /*1294*/ 	.word	0x0000000f
        /*1298*/ 	.word	0x00028830
        /*129c*/ 	.short	0x010a
        /*129e*/ 	.byte	0x3f
	.zero		1


	//   ....[92]....
        /*12a0*/ 	.word	0x0002e760
        /*12a4*/ 	.word	0x0000000f
        /*12a8*/ 	.word	0x00028850
        /*12ac*/ 	.short	0x010a
        /*12ae*/ 	.byte	0x3f
	.zero		1


	//   ....[93]....
        /*12b0*/ 	.word	0x0002e7b0
        /*12b4*/ 	.word	0x00000014
        /*12b8*/ 	.word	0x00028830
        /*12bc*/ 	.short	0x010a
        /*12be*/ 	.byte	0x3f
	.zero		1


	//   ....[94]....
        /*12c0*/ 	.word	0x0002e800
        /*12c4*/ 	.word	0x0000000f
        /*12c8*/ 	.word	0x00028850
        /*12cc*/ 	.short	0x010a
        /*12ce*/ 	.byte	0x3f
	.zero		1


	//   ....[95]....
        /*12d0*/ 	.word	0x0002e850
        /*12d4*/ 	.word	0x00000014
        /*12d8*/ 	.word	0x00028830
        /*12dc*/ 	.short	0x010a
        /*12de*/ 	.byte	0x3f
	.zero		1


	//   ....[96]....
        /*12e0*/ 	.word	0x0002e8a0
        /*12e4*/ 	.word	0x0000000f
        /*12e8*/ 	.word	0x00028850
        /*12ec*/ 	.short	0x010a
        /*12ee*/ 	.byte	0x3f
	.zero		1


	//   ....[97]....
        /*12f0*/ 	.word	0x0002e8f0
        /*12f4*/ 	.word	0x0000000d
        /*12f8*/ 	.word	0x00028850
        /*12fc*/ 	.short	0x010a
        /*12fe*/ 	.byte	0x3f
	.zero		1


	//   ....[98]....
        /*1300*/ 	.word	0x0002fec0
        /*1304*/ 	.word	0x00000005
        /*1308*/ 	.word	0x00028820
        /*130c*/ 	.short	0x010a
        /*130e*/ 	.byte	0x3f
	.zero		1


	//   ....[99]....
        /*1310*/ 	.word	0x0002ff10
        /*1314*/ 	.word	0x00000007
        /*1318*/ 	.word	0x000288a0
        /*131c*/ 	.short	0x010a
        /*131e*/ 	.byte	0x3f
	.zero		1


	//   ....[100]....
        /*1320*/ 	.word	0x0002ff60
        /*1324*/ 	.word	0x00000007
        /*1328*/ 	.word	0x000288c0
        /*132c*/ 	.short	0x010a
        /*132e*/ 	.byte	0x3f
	.zero		1


	//   ....[101]....
        /*1330*/ 	.word	0x0002ffb0
        /*1334*/ 	.word	0x00000005
        /*1338*/ 	.word	0x000288a0
        /*133c*/ 	.short	0x010a
        /*133e*/ 	.byte	0x3f
	.zero		1


	//   ....[102]....
        /*1340*/ 	.word	0x00030000
        /*1344*/ 	.word	0x00000005
        /*1348*/ 	.word	0x000288c0
        /*134c*/ 	.short	0x010a
        /*134e*/ 	.byte	0x3f
	.zero		1


	//   ....[103]....
        /*1350*/ 	.word	0x000301a0
        /*1354*/ 	.word	0x00000000
        /*1358*/ 	.word	0x00028880
        /*135c*/ 	.short	0x010a
        /*135e*/ 	.byte	0x3f
	.zero		1


	//   ....[104]....
        /*1360*/ 	.word	0x000301f0
        /*1364*/ 	.word	0x00000000
        /*1368*/ 	.word	0x00028840
        /*136c*/ 	.short	0x010a
        /*136e*/ 	.byte	0x3f
	.zero		1


	//   ....[105]....
        /*1370*/ 	.word	0x00030ca0
        /*1374*/ 	.word	0x00000002
        /*1378*/ 	.word	0x00028820
        /*137c*/ 	.short	0x010a
        /*137e*/ 	.byte	0x3f
	.zero		1


	//   ....[106]....
        /*1380*/ 	.word	0x00030cf0
        /*1384*/ 	.word	0x00000006
        /*1388*/ 	.word	0x00028880
        /*138c*/ 	.short	0x010a
        /*138e*/ 	.byte	0x3f
	.zero		1


	//   ....[107]....
        /*1390*/ 	.word	0x00030d40
        /*1394*/ 	.word	0x00000006
        /*1398*/ 	.word	0x00028840
        /*139c*/ 	.short	0x010a
        /*139e*/ 	.byte	0x3f
	.zero		1


	//   ....[108]....
        /*13a0*/ 	.word	0x00030d90
        /*13a4*/ 	.word	0x00000014
        /*13a8*/ 	.word	0x00028870
        /*13ac*/ 	.short	0x010a
        /*13ae*/ 	.byte	0x3f
	.zero		1


	//   ....[109]....
        /*13b0*/ 	.word	0x00030de0
        /*13b4*/ 	.word	0x00000014
        /*13b8*/ 	.word	0x00028860
        /*13bc*/ 	.short	0x010a
        /*13be*/ 	.byte	0x3f
	.zero		1


	//   ....[110]....
        /*13c0*/ 	.word	0x00030e30
        /*13c4*/ 	.word	0x00000000
        /*13c8*/ 	.word	0x00028870
        /*13cc*/ 	.short	0x010a
        /*13ce*/ 	.byte	0x3f
	.zero		1


	//   ....[111]....
        /*13d0*/ 	.word	0x00030e80
        /*13d4*/ 	.word	0x00000000
        /*13d8*/ 	.word	0x00028860
        /*13dc*/ 	.short	0x010a
        /*13de*/ 	.byte	0x3f
	.zero		1


	//   ....[112]....
        /*13e0*/ 	.word	0x000318e0
        /*13e4*/ 	.word	0x00000000
        /*13e8*/ 	.word	0x00028820
        /*13ec*/ 	.short	0x010a
        /*13ee*/ 	.byte	0x3f
	.zero		1


	//   ....[113]....
        /*13f0*/ 	.word	0x00031a80
        /*13f4*/ 	.word	0x00000006
        /*13f8*/ 	.word	0x00000000
        /*13fc*/ 	.short	0x010a
        /*13fe*/ 	.byte	0x3f
	.zero		1


	//   ....[114]....
        /*1400*/ 	.word	0x00031ad0
        /*1404*/ 	.word	0x00000007
        /*1408*/ 	.word	0x00000000
        /*140c*/ 	.short	0x010a
        /*140e*/ 	.byte	0x3f
	.zero		1


	//   ....[115]....
        /*1410*/ 	.word	0x00031b20
        /*1414*/ 	.word	0x00000004
        /*1418*/ 	.word	0x00028860
        /*141c*/ 	.short	0x010a
        /*141e*/ 	.byte	0x3f
	.zero		1


	//   ....[116]....
        /*1420*/ 	.word	0x00031b70
        /*1424*/ 	.word	0x00000003
        /*1428*/ 	.word	0x00028860
        /*142c*/ 	.short	0x010a
        /*142e*/ 	.byte	0x3f
	.zero		1


	//   ....[117]....
        /*1430*/ 	.word	0x00031bc0
        /*1434*/ 	.word	0x00000004
        /*1438*/ 	.word	0x00028880
        /*143c*/ 	.short	0x010a
        /*143e*/ 	.byte	0x3f
	.zero		1


	//----- nvinfo : EIATTR_NUM_MBARRIERS
	.align		4
.L_1055:
        /*1440*/ 	.byte	0x03, 0x38
        /*1442*/ 	.short	0x0016


	//----- nvinfo : EIATTR_EXIT_INSTR_OFFSETS
	.align		4
        /*1444*/ 	.byte	0x04, 0x1c
        /*1446*/ 	.short	(.L_1057 - .L_1056)


	//   ....[0]....
.L_1056:
        /*1448*/ 	.word	0x0002dbb0


	//----- nvinfo : EIATTR_MAX_THREADS
	.align		4
.L_1057:
        /*144c*/ 	.byte	0x04, 0x05
        /*144e*/ 	.short	(.L_1059 - .L_1058)
.L_1058:
        /*1450*/ 	.word	0x00000180
        /*1454*/ 	.word	0x00000001
        /*1458*/ 	.word	0x00000001


	//----- nvinfo : EIATTR_CRS_STACK_SIZE
	.align		4
.L_1059:
        /*145c*/ 	.byte	0x04, 0x1e
        /*145e*/ 	.short	(.L_1061 - .L_1060)
.L_1060:
        /*1460*/ 	.word	0x00000000


	//----- nvinfo : EIATTR_CBANK_PARAM_SIZE
	.align		4
.L_1061:
        /*1464*/ 	.byte	0x03, 0x19
        /*1466*/ 	.short	0x0af0


	//----- nvinfo : EIATTR_PARAM_CBANK
	.align		4
        /*1468*/ 	.byte	0x04, 0x0a
        /*146a*/ 	.short	(.L_1063 - .L_1062)
	.align		4
.L_1062:
        /*146c*/ 	.word	index@(.nv.constant0._ZN7cutlass13device_kernelIN5flash11enable_sm90INS1_16FlashAttnFwdSm90INS1_25CollectiveMainloopFwdSm90ILi2EN4cute5tupleIJNS5_1CILi1EEES8_S8_EEENS6_IJNS7_ILi128EEENS7_ILi192EEESA_EEELi128ENS_12float_e4m3_tEfNS_4arch4Sm90ELb0ELb1ELb1ELb1ELb0ELb1ELb0ELb1ELb1ELb1ELb0ELb0EEENS1_21CollectiveEpilogueFwdINS6_IJSA_SA_SB_EEES9_NS_10bfloat16_tESF_Li256ELb1ELb1ELb0ELb1EEENS1_36VarlenDynamicPersistentTileSchedulerILi128ELi192ELi256ELi128ELb0ELb1ELb1ELb1ELb0ELb1EEEEEEEEEvNT_6ParamsE)
        /*1470*/ 	.short	0x0210
        /*1472*/ 	.short	0x0af0


	//----- nvinfo : EIATTR_SW_WAR
	.align		4
.L_1063:
        /*1474*/ 	.byte	0x04, 0x36
        /*1476*/ 	.short	(.L_1065 - .L_1064)
.L_1064:
        /*1478*/ 	.word	0x00000008
.L_1065:


//--------------------- .nv.info._ZN7cutlass13device_kernelIN5flash11enable_sm90INS1_16FlashAttnFwdSm90INS1_25CollectiveMainloopFwdSm90ILi2EN4cute5tupleIJNS5_1CILi1EEES8_S8_EEENS6_IJNS7_ILi128EEENS7_ILi224EEESA_EEELi128ENS_12float_e4m3_tEfNS_4arch4Sm90ELb1ELb0ELb1ELb0ELb0ELb0ELb0ELb1ELb1ELb1ELb0ELb0EEENS1_21CollectiveEpilogueFwdINS6_IJSA_SA_SB_EEES9_NS_10bfloat16_tESF_Li256ELb0ELb1ELb0ELb1EEENS1_30DynamicPersistentTileSchedulerILi256ELi128ELb0ELb1ELb1EEEEEEEEEvNT_6ParamsE --------------------------
	.section	.nv.info._ZN7cutlass13device_kernelIN5flash11enable_sm90INS1_16FlashAttnFwdSm90INS1_25CollectiveMainloopFwdSm90ILi2EN4cute5tupleIJNS5_1CILi1EEES8_S8_EEENS6_IJNS7_ILi128EEENS7_ILi224EEESA_EEELi128ENS_12float_e4m3_tEfNS_4arch4Sm90ELb1ELb0ELb1ELb0ELb0ELb0ELb0ELb1ELb1ELb1ELb0ELb0EEENS1_21CollectiveEpilogueFwdINS6_IJSA_SA_SB_EEES9_NS_10bfloat16_tESF_Li256ELb0ELb1ELb0ELb1EEENS1_30DynamicPersistentTileSchedulerILi256ELi128ELb0ELb1ELb1EEEEEEEEEvNT_6ParamsE,"",@"SHT_CUDA_INFO"
	.sectionflags	@""
	.align	4


	//----- nvinfo : EIATTR_CUDA_API_VERSION
	.align		4
        /*0000*/ 	.byte	0x04, 0x37
        /*0002*/ 	.short	(.L_1067 - .L_1066)
.L_1066:
        /*0004*/ 	.word	0x00000082


	//----- nvinfo : EIATTR_KPARAM_INFO
	.align		4
.L_1067:
        /*0008*/ 	.byte	0x04, 0x17
        /*000a*/ 	.short	(.L_1069 - .L_1068)
.L_1068:
        /*000c*/ 	.word	0x00000000
        /*0010*/ 	.short	0x0000
        /*0012*/ 	.short	0x0070
        /*0014*/ 	.byte	0x00, 0xf0, 0x01, 0x2a


	//----- nvinfo : EIATTR_SPARSE_MMA_MASK
	.align		4
.L_1069:
        /*0018*/ 	.byte	0x03, 0x50
        /*001a*/ 	.short	0x0000


	//----- nvinfo : EIATTR_MAXREG_COUNT
	.align		4
        /*001c*/ 	.byte	0x03, 0x1b
        /*001e*/ 	.short	0x00a8


	//----- nvinfo : EIATTR_NUM_BARRIERS
	.align		4
        /*0020*/ 	.byte	0x02, 0x4c
        /*0022*/ 	.byte	0x10
	.zero		1


	//----- nvinfo : EIATTR_EXTERNS
	.align		4
        /*0024*/ 	.byte	0x04, 0x0f
        /*0026*/ 	.short	(.L_1071 - .L_1070)


	//   ....[0]....
	.align		4
.L_1070:
        /*0028*/ 	.word	index@(__assertfail)


	//----- nvinfo : EIATTR_ANNOTATIONS
	.align		4
.L_1071:
        /*002c*/ 	.byte	0x04, 0x55
        /*002e*/ 	.short	(.L_1073 - .L_1072)


	//   ....[0]....
.L_1072:
        /* <DEDUP_REMOVED lines=30> */


	//----- nvinfo : EIATTR_MERCURY_ISA_VERSION
	.align		4
.L_1073:
        /*0200*/ 	.byte	0x03, 0x5f
        /*0202*/ 	.short	0x0101


	//----- nvinfo : EIATTR_INT_WARP_WIDE_INSTR_OFFSETS
	.align		4
        /*0204*/ 	.byte	0x04, 0x31
        /*0206*/ 	.short	(.L_1075 - .L_1074)


	//   ....[0]....
.L_1074:
        /*0208*/ 	.word	0x00000130


	//   ....[1]....
        /*020c*/ 	.word	0x00000170


	//   ....[2]....
        /*0210*/ 	.word	0x000001e0


	//   ....[3]....
        /*0214*/ 	.word	0x000137a0


	//   ....[4]....
        /*0218*/ 	.word	0x00013830


	//   ....[5]....
        /*021c*/ 	.word	0x00016170


	//   ....[6]....
        /*0220*/ 	.word	0x00016200


	//----- nvinfo : EIATTR_COOP_GROUP_MASK_REGIDS
	.align		4
.L_1075:
        /*0224*/ 	.byte	0x04, 0x29
        /*0226*/ 	.short	(.L_1077 - .L_1076)


	//   ....[0]....
.L_1076:
        /*0228*/ 	.word	0xffffffff


	//   ....[1]....
        /*022c*/ 	.word	0xffffffff


	//   ....[2]....
        /*0230*/ 	.word	0xffffffff


	//   ....[3]....
        /*0234*/ 	.word	0xffffffff


	//   ....[4]....
        /*0238*/ 	.word	0xffffffff


	//   ....[5]....
        /*023c*/ 	.word	0xffffffff


	//   ....[6]....
        /*0240*/ 	.word	0xffffffff


	//   ....[7]....
        /*0244*/ 	.word	0xffffffff


	//   ....[8]....
        /*0248*/ 	.word	0xffffffff


	//   ....[9]....
        /*024c*/ 	.word	0xffffffff


	//   ....[10]....
        /*0250*/ 	.word	0xffffffff


	//   ....[11]....
        /*0254*/ 	.word	0xffffffff


	//   ....[12]....
        /*0258*/ 	.word	0xffffffff


	//   ....[13]....
        /*025c*/ 	.word	0xffffffff


	//   ....[14]....
        /*0260*/ 	.word	0xffffffff


	//   ....[15]....
        /*0264*/ 	.word	0xffffffff


	//   ....[16]....
        /*0268*/ 	.word	0xffffffff


	//   ....[17]....
        /*026c*/ 	.word	0xffffffff


	//   ....[18]....
        /*0270*/ 	.word	0xffffffff


	//   ....[19]....
        /*0274*/ 	.word	0xffffffff


	//   ....[20]....
        /*0278*/ 	.word	0xffffffff


	//   ....[21]....
        /*027c*/ 	.word	0xffffffff


	//   ....[22]....
        /*0280*/ 	.word	0xffffffff


	//   ....[23]....
        /*0284*/ 	.word	0xffffffff


	//   ....[24]....
        /*0288*/ 	.word	0xffffffff


	//   ....[25]....
        /*028c*/ 	.word	0xffffffff


	//   ....[26]....
        /*0290*/ 	.word	0xffffffff


	//   ....[27]....
        /*0294*/ 	.word	0xffffffff


	//   ....[28]....
        /*0298*/ 	.word	0xffffffff


	//   ....[29]....
        /*029c*/ 	.word	0xffffffff


	//   ....[30]....
        /*02a0*/ 	.word	0xffffffff


	//   ....[31]....
        /*02a4*/ 	.word	0xffffffff


	//   ....[32]....
        /*02a8*/ 	.word	0xffffffff


	//   ....[33]....
        /*02ac*/ 	.word	0xffffffff


	//   ....[34]....
        /*02b0*/ 	.word	0xffffffff


	//   ....[35]....
        /*02b4*/ 	.word	0xffffffff


	//   ....[36]....
        /*02b8*/ 	.word	0xffffffff


	//   ....[37]....
        /*02bc*/ 	.word	0xffffffff


	//   ....[38]....
        /*02c0*/ 	.word	0xffffffff


	//   ....[39]....
        /*02c4*/ 	.word	0xffffffff


	//   ....[40]....
        /*02c8*/ 	.word	0xffffffff


	//   ....[41]....
        /*02cc*/ 	.word	0xffffffff


	//   ....[42]....
        /*02d0*/ 	.word	0xffffffff


	//   ....[43]....
        /*02d4*/ 	.word	0xffffffff


	//   ....[44]....
        /*02d8*/ 	.word	0xffffffff


	//   ....[45]....
        /*02dc*/ 	.word	0xffffffff


	//   ....[46]....
        /*02e0*/ 	.word	0xffffffff


	//   ....[47]....
        /*02e4*/ 	.word	0xffffffff


	//   ....[48]....
        /*02e8*/ 	.word	0xffffffff


	//   ....[49]....
        /*02ec*/ 	.word	0xffffffff


	//   ....[50]....
        /*02f0*/ 	.word	0xffffffff


	//   ....[51]....
        /*02f4*/ 	.word	0xffffffff


	//   ....[52]....
        /*02f8*/ 	.word	0xffffffff


	//   ....[53]....
        /*02fc*/ 	.word	0xffffffff


	//   ....[54]....
        /*0300*/ 	.word	0xffffffff


	//   ....[55]....
        /*0304*/ 	.word	0xffffffff


	//   ....[56]....
        /*0308*/ 	.word	0xffffffff


	//   ....[57]....
        /*030c*/ 	.word	0xffffffff


	//   ....[58]....
        /*0310*/ 	.word	0xffffffff


	//   ....[59]....
        /*0314*/ 	.word	0xffffffff


	//   ....[60]....
        /*0318*/ 	.word	0xffffffff


	//   ....[61]....
        /*031c*/ 	.word	0xffffffff


	//   ....[62]....
        /*0320*/ 	.word	0xffffffff


	//   ....[63]....
        /*0324*/ 	.word	0xffffffff


	//   ....[64]....
        /*0328*/ 	.word	0xffffffff


	//   ....[65]....
        /*032c*/ 	.word	0xffffffff


	//   ....[66]....
        /*0330*/ 	.word	0xffffffff


	//   ....[67]....
        /*0334*/ 	.word	0xffffffff


	//   ....[68]....
        /*0338*/ 	.word	0xffffffff


	//   ....[69]....
        /*033c*/ 	.word	0xffffffff


	//   ....[70]....
        /*0340*/ 	.word	0xffffffff


	//   ....[71]....
        /*0344*/ 	.word	0xffffffff


	//   ....[72]....
        /*0348*/ 	.word	0xffffffff


	//   ....[73]....
        /*034c*/ 	.word	0xffffffff


	//   ....[74]....
        /*0350*/ 	.word	0xffffffff


	//   ....[75]....
        /*0354*/ 	.word	0xffffffff


	//   ....[76]....
        /*0358*/ 	.word	0xffffffff


	//   ....[77]....
        /*035c*/ 	.word	0xffffffff


	//   ....[78]....
        /*0360*/ 	.word	0xffffffff


	//   ....[79]....
        /*0364*/ 	.word	0xffffffff


	//   ....[80]....
        /*0368*/ 	.word	0xffffffff


	//   ....[81]....
        /*036c*/ 	.word	0xffffffff


	//   ....[82]....
        /*0370*/ 	.word	0xffffffff


	//   ....[83]....
        /*0374*/ 	.word	0xffffffff


	//   ....[84]....
        /*0378*/ 	.word	0xffffffff


	//   ....[85]....
        /*037c*/ 	.word	0xffffffff


	//   ....[86]....
        /*0380*/ 	.word	0xffffffff


	//   ....[87]....
        /*0384*/ 	.word	0xffffffff


	//   ....[88]....
        /*0388*/ 	.word	0xffffffff


	//   ....[89]....
        /*038c*/ 	.word	0xffffffff


	//   ....[90]....
        /*0390*/ 	.word	0xffffffff


	//   ....[91]....
        /*0394*/ 	.word	0xffffffff


	//   ....[92]....
        /*0398*/ 	.word	0xffffffff


	//   ....[93]....
        /*039c*/ 	.word	0xffffffff


	//   ....[94]....
        /*03a0*/ 	.word	0xffffffff


	//   ....[95]....
        /*03a4*/ 	.word	0xffffffff


	//   ....[96]....
        /*03a8*/ 	.word	0xffffffff


	//   ....[97]....
        /*03ac*/ 	.word	0xffffffff


	//   ....[98]....
        /*03b0*/ 	.word	0xffffffff


	//   ....[99]....
        /*03b4*/ 	.word	0xffffffff


	//   ....[100]....
        /*03b8*/ 	.word	0x0500000f


	//   ....[101]....
        /*03bc*/ 	.word	0x0500000f


	//   ....[102]....
        /*03c0*/ 	.word	0x0500000f


	//   ....[103]....
        /*03c4*/ 	.word	0x0500000f


	//   ....[104]....
        /*03c8*/ 	.word	0x0500000f


	//   ....[105]....
        /*03cc*/ 	.word	0x0500000f


	//   ....[106]....
        /*03d0*/ 	.word	0x0500000f


	//   ....[107]....
        /*03d4*/ 	.word	0x0500000f


	//   ....[108]....
        /*03d8*/ 	.word	0x0500000f


	//   ....[109]....
        /*03dc*/ 	.word	0x0500000f


	//   ....[110]....
        /*03e0*/ 	.word	0x0500000f


	//   ....[111]....
        /*03e4*/ 	.word	0x0500000f


	//   ....[112]....
        /*03e8*/ 	.word	0x0500000f


	//   ....[113]....
        /*03ec*/ 	.word	0x0500000f


	//   ....[114]....
        /*03f0*/ 	.word	0x0500000f


	//   ....[115]....
        /*03f4*/ 	.word	0x0500000f


	//   ....[116]....
        /*03f8*/ 	.word	0x0500000f


	//   ....[117]....
        /*03fc*/ 	.word	0x0500000f


	//----- nvinfo : EIATTR_COOP_GROUP_INSTR_OFFSETS
	.align		4
.L_1077:
        /*0400*/ 	.byte	0x04, 0x28
        /*0402*/ 	.short	(.L_1079 - .L_1078)


	//   ....[0]....
.L_1078:
        /*0404*/ 	.word	0x00000070


	//   ....[1]....
        /*0408*/ 	.word	0x00000140


	//   ....[2]....
        /*040c*/ 	.word	0x00000190


	//   ....[3]....
        /*0410*/ 	.word	0x000003c0


	//   ....[4]....
        /*0414*/ 	.word	0x00000520


	//   ....[5]....
        /*0418*/ 	.word	0x00000640


	//   ....[6]....
        /*041c*/ 	.word	0x000007a0


	//   ....[7]....
        /*0420*/ 	.word	0x00001490


	//   ....[8]....
        /*0424*/ 	.word	0x00002c80


	//   ....[9]....
        /*0428*/ 	.word	0x00003e40


	//   ....[10]....
        /*042c*/ 	.word	0x00003e70


	//   ....[11]....
        /*0430*/ 	.word	0x00003f10


	//   ....[12]....
        /*0434*/ 	.word	0x00005000


	//   ....[13]....
        /*0438*/ 	.word	0x000050a0


	//   ....[14]....
        /*043c*/ 	.word	0x00007e70


	//   ....[15]....
        /*0440*/ 	.word	0x00007ea0


	//   ....[16]....
        /*0444*/ 	.word	0x00009000


	//   ....[17]....
        /*0448*/ 	.word	0x00009150


	//   ....[18]....
        /*044c*/ 	.word	0x0000a030


	//   ....[19]....
        /*0450*/ 	.word	0x0000a0a0


	//   ....[20]....
        /*0454*/ 	.word	0x0000e050


	//   ....[21]....
        /*0458*/ 	.word	0x0000e080


	//   ....[22]....
        /*045c*/ 	.word	0x0000e0d0


	//   ....[23]....
        /*0460*/ 	.word	0x0000e0f0


	//   ....[24]....
        /*0464*/ 	.word	0x000103a0


	//   ....[25]....
        /*0468*/ 	.word	0x000103b0


	//   ....[26]....
        /*046c*/ 	.word	0x00010430


	//   ....[27]....
        /*0470*/ 	.word	0x00010440


	//   ....[28]....
        /*0474*/ 	.word	0x00011790


	//   ....[29]....
        /*0478*/ 	.word	0x000117a0


	//   ....[30]....
        /*047c*/ 	.word	0x000117b0


	//   ....[31]....
        /*0480*/ 	.word	0x000117c0


	//   ....[32]....
        /*0484*/ 	.word	0x000117d0


	//   ....[33]....
        /*0488*/ 	.word	0x000117e0


	//   ....[34]....
        /*048c*/ 	.word	0x000117f0


	//   ....[35]....
        /*0490*/ 	.word	0x00011800


	//   ....[36]....
        /*0494*/ 	.word	0x00011810


	//   ....[37]....
        /*0498*/ 	.word	0x00011820


	//   ....[38]....
        /*049c*/ 	.word	0x00011850


	//   ....[39]....
        /*04a0*/ 	.word	0x00011860


	//   ....[40]....
        /*04a4*/ 	.word	0x00011870


	//   ....[41]....
        /*04a8*/ 	.word	0x00011880


	//   ....[42]....
        /*04ac*/ 	.word	0x000118a0


	//   ....[43]....
        /*04b0*/ 	.word	0x000118b0


	//   ....[44]....
        /*04b4*/ 	.word	0x000118e0


	//   ....[45]....
        /*04b8*/ 	.word	0x000118f0


	//   ....[46]....
        /*04bc*/ 	.word	0x00011910


	//   ....[47]....
        /*04c0*/ 	.word	0x00011920


	//   ....[48]....
        /*04c4*/ 	.word	0x00011930


	//   ....[49]....
        /*04c8*/ 	.word	0x00011940


	//   ....[50]....
        /*04cc*/ 	.word	0x00011950


	//   ....[51]....
        /*04d0*/ 	.word	0x00011960


	//   ....[52]....
        /*04d4*/ 	.word	0x00011980


	//   ....[53]....
        /*04d8*/ 	.word	0x000119b0


	//   ....[54]....
        /*04dc*/ 	.word	0x000119f0


	//   ....[55]....
        /*04e0*/ 	.word	0x00011a30


	//   ....[56]....
        /*04e4*/ 	.word	0x00011a70


	//   ....[57]....
        /*04e8*/ 	.word	0x00011ab0


	//   ....[58]....
        /*04ec*/ 	.word	0x00011ac0


	//   ....[59]....
        /*04f0*/ 	.word	0x00011ad0


	//   ....[60]....
        /*04f4*/ 	.word	0x00011bc0


	//   ....[61]....
        /*04f8*/ 	.word	0x00011bf0


	//   ....[62]....
        /*04fc*/ 	.word	0x00011c20


	//   ....[63]....
        /*0500*/ 	.word	0x00011c50


	//   ....[64]....
        /*0504*/ 	.word	0x00012100


	//   ....[65]....
        /*0508*/ 	.word	0x00012140


	//   ....[66]....
        /*050c*/ 	.word	0x00012200


	//   ....[67]....
        /*0510*/ 	.word	0x00012220


	//   ....[68]....
        /*0514*/ 	.word	0x000122e0


	//   ....[69]....
        /*0518*/ 	.word	0x00012300


	//   ....[70]....
        /*051c*/ 	.word	0x000123d0


	//   ....[71]....
        /*0520*/ 	.word	0x000123f0


	//   ....[72]....
        /*0524*/ 	.word	0x00012a90


	//   ....[73]....
        /*0528*/ 	.word	0x00012ab0


	//   ....[74]....
        /*052c*/ 	.word	0x00012b70


	//   ....[75]....
        /*0530*/ 	.word	0x00012b90


	//   ....[76]....
        /*0534*/ 	.word	0x00012c50


	//   ....[77]....
        /*0538*/ 	.word	0x00012c70


	//   ....[78]....
        /*053c*/ 	.word	0x00012d40


	//   ....[79]....
        /*0540*/ 	.word	0x00012d60


	//   ....[80]....
        /*0544*/ 	.word	0x00012ec0


	//   ....[81]....
        /*0548*/ 	.word	0x00013f90


	//   ....[82]....
        /*054c*/ 	.word	0x00014a90


	//   ....[83]....
        /*0550*/ 	.word	0x00014aa0


	//   ....[84]....
        /*0554*/ 	.word	0x00014ae0


	//   ....[85]....
        /*0558*/ 	.word	0x00014b20


	//   ....[86]....
        /*055c*/ 	.word	0x00014bc0


	//   ....[87]....
        /*0560*/ 	.word	0x00014bd0


	//   ....[88]....
        /*0564*/ 	.word	0x00014c40


	//   ....[89]....
        /*0568*/ 	.word	0x00014c50


	//   ....[90]....
        /*056c*/ 	.word	0x00014cc0


	//   ....[91]....
        /*0570*/ 	.word	0x00014cd0


	//   ....[92]....
        /*0574*/ 	.word	0x00014d40


	//   ....[93]....
        /*0578*/ 	.word	0x00014d50


	//   ....[94]....
        /*057c*/ 	.word	0x00014dc0


	//   ....[95]....
        /*0580*/ 	.word	0x00014dd0


	//   ....[96]....
        /*0584*/ 	.word	0x00014de0


	//   ....[97]....
        /*0588*/ 	.word	0x00014e20


	//   ....[98]....
        /*058c*/ 	.word	0x00016c00


	//   ....[99]....
        /*0590*/ 	.word	0x00016da0


	//   ....[100]....
        /*0594*/ 	.word	0x000173a0


	//   ....[101]....
        /*0598*/ 	.word	0x00017570


	//   ....[102]....
        /*059c*/ 	.word	0x000175d0


	//   ....[103]....
        /*05a0*/ 	.word	0x00017660


	//   ....[104]....
        /*05a4*/ 	.word	0x00017750


	//   ....[105]....
        /*05a8*/ 	.word	0x000177b0


	//   ....[106]....
        /*05ac*/ 	.word	0x00017880


	//   ....[107]....
        /*05b0*/ 	.word	0x000178e0


	//   ....[108]....
        /*05b4*/ 	.word	0x000179c0


	//   ....[109]....
        /*05b8*/ 	.word	0x00017a20


	//   ....[110]....
        /*05bc*/ 	.word	0x00017b00


	//   ....[111]....
        /*05c0*/ 	.word	0x00017b60


	//   ....[112]....
        /*05c4*/ 	.word	0x00017c40


	//   ....[113]....
        /*05c8*/ 	.word	0x00017ca0


	//   ....[114]....
        /*05cc*/ 	.word	0x00017d70


	//   ....[115]....
        /*05d0*/ 	.word	0x00017dd0


	//   ....[116]....
        /*05d4*/ 	.word	0x00017e90


	//   ....[117]....
        /*05d8*/ 	.word	0x000181e0


	//----- nvinfo : EIATTR_REG_RECONFIG
	.align		4
.L_1079:
        /*05dc*/ 	.byte	0x01, 0x54
	.zero		2


	//----- nvinfo : EIATTR_SYSCALL_OFFSETS
	.align		4
        /*05e0*/ 	.byte	0x04, 0x46
        /*05e2*/ 	.short	(.L_1081 - .L_1080)


	//   ....[0]....
.L_1080:
        /*05e4*/ 	.word	0x00001670


	//   ....[1]....
        /*05e8*/ 	.word	0x000139a0


	//   ....[2]....
        /*05ec*/ 	.word	0x00013b30


	//   ....[3]....
        /*05f0*/ 	.word	0x00013c90


	//   ....[4]....
        /*05f4*/ 	.word	0x00013de0


	//   ....[5]....
        /*05f8*/ 	.word	0x000146c0


	//----- nvinfo : EIATTR_MBARRIER_INSTR_OFFSETS
	.align		4
.L_1081:
        /*05fc*/ 	.byte	0x04, 0x39
        /*05fe*/ 	.short	(.L_1083 - .L_1082)


	//   ....[0]....
.L_1082:
        /*0600*/ 	.word	0x00000270
        /*0604*/ 	.word	0x000000ff
        /*0608*/ 	.word	0x0002e800
        /*060c*/ 	.short	0x0100
        /*060e*/ 	.byte	0x08
	.zero		1


	//   ....[1]....
        /*0610*/ 	.word	0x00000280
        /*0614*/ 	.word	0x000000ff
        /*0618*/ 	.word	0x0002e820
        /*061c*/ 	.short	0x0100
        /*061e*/ 	.byte	0x08
	.zero		1


	//   ....[2]....
        /*0620*/ 	.word	0x00000370
        /*0624*/ 	.word	0x000000ff
        /*0628*/ 	.word	0x0002e830
        /*062c*/ 	.short	0x0100
        /*062e*/ 	.byte	0x08
	.zero		1


	//   ....[3]....
        /*0630*/ 	.word	0x00000380
        /*0634*/ 	.word	0x000000ff
        /*0638*/ 	.word	0x0002e840
        /*063c*/ 	.short	0x0100
        /*063e*/ 	.byte	0x08
	.zero		1


	//   ....[4]....
        /*0640*/ 	.word	0x00000390
        /*0644*/ 	.word	0x000000ff
        /*0648*/ 	.word	0x0002e838
        /*064c*/ 	.short	0x0100
        /*064e*/ 	.byte	0x08
	.zero		1


	//   ....[5]....
        /*0650*/ 	.word	0x000003a0
        /*0654*/ 	.word	0x000000ff
        /*0658*/ 	.word	0x0002e848
        /*065c*/ 	.short	0x0100
        /*065e*/ 	.byte	0x08
	.zero		1


	//   ....[6]....
        /*0660*/ 	.word	0x000004d0
        /*0664*/ 	.word	0x000000ff
        /*0668*/ 	.word	0x0002e850
        /*066c*/ 	.short	0x0100
        /*066e*/ 	.byte	0x08
	.zero		1


	//   ....[7]....
        /*0670*/ 	.word	0x000004e0
        /*0674*/ 	.word	0x000000ff
        /*0678*/ 	.word	0x0002e860
        /*067c*/ 	.short	0x0100
        /*067e*/ 	.byte	0x08
	.zero		1


	//   ....[8]....
        /*0680*/ 	.word	0x000004f0
        /*0684*/ 	.word	0x000000ff
        /*0688*/ 	.word	0x0002e858
        /*068c*/ 	.short	0x0100
        /*068e*/ 	.byte	0x08
	.zero		1


	//   ....[9]....
        /*0690*/ 	.word	0x00000500
        /*0694*/ 	.word	0x000000ff
        /*0698*/ 	.word	0x0002e868
        /*069c*/ 	.short	0x0100
        /*069e*/ 	.byte	0x08
	.zero		1


	//   ....[10]....
        /*06a0*/ 	.word	0x000005f0
        /*06a4*/ 	.word	0x000000ff
        /*06a8*/ 	.word	0x0002e870
        /*06ac*/ 	.short	0x0100
        /*06ae*/ 	.byte	0x06
	.zero		1


	//   ....[11]....
        /*06b0*/ 	.word	0x00000600
        /*06b4*/ 	.word	0x000000ff
        /*06b8*/ 	.word	0x0002e880
        /*06bc*/ 	.short	0x0100
        /*06be*/ 	.byte	0x06
	.zero		1


	//   ....[12]....
        /*06c0*/ 	.word	0x00000610
        /*06c4*/ 	.word	0x000000ff
        /*06c8*/ 	.word	0x0002e878
        /*06cc*/ 	.short	0x0100
        /*06ce*/ 	.byte	0x06
	.zero		1


	//   ....[13]....
        /*06d0*/ 	.word	0x00000620
        /*06d4*/ 	.word	0x000000ff
        /*06d8*/ 	.word	0x0002e888
        /*06dc*/ 	.short	0x0100
        /*06de*/ 	.byte	0x06
	.zero		1


	//   ....[14]....
        /*06e0*/ 	.word	0x00000750
        /*06e4*/ 	.word	0x000000ff
        /*06e8*/ 	.word	0x0002e890
        /*06ec*/ 	.short	0x0100
        /*06ee*/ 	.byte	0x08
	.zero		1


	//   ....[15]....
        /*06f0*/ 	.word	0x00000760
        /*06f4*/ 	.word	0x000000ff
        /*06f8*/ 	.word	0x0002e8a0
        /*06fc*/ 	.short	0x0100
        /*06fe*/ 	.byte	0x08
	.zero		1


	//   ....[16]....
        /*0700*/ 	.word	0x00000770
        /*0704*/ 	.word	0x000000ff
        /*0708*/ 	.word	0x0002e898
        /*070c*/ 	.short	0x0100
        /*070e*/ 	.byte	0x08
	.zero		1


	//   ....[17]....
        /*0710*/ 	.word	0x00000780
        /*0714*/ 	.word	0x000000ff
        /*0718*/ 	.word	0x0002e8a8
        /*071c*/ 	.short	0x0100
        /*071e*/ 	.byte	0x08
	.zero		1


	//   ....[18]....
        /*0720*/ 	.word	0x000008b0
        /*0724*/ 	.word	0x000000ff
        /*0728*/ 	.word	0x0002e8b0
        /*072c*/ 	.short	0x0100
        /*072e*/ 	.byte	0x08
	.zero		1


	//   ....[19]....
        /*0730*/ 	.word	0x000008c0
        /*0734*/ 	.word	0x000000ff
        /*0738*/ 	.word	0x0002e8c0
        /*073c*/ 	.short	0x0100
        /*073e*/ 	.byte	0x08
	.zero		1


	//   ....[20]....
        /*0740*/ 	.word	0x000008d0
        /*0744*/ 	.word	0x000000ff
        /*0748*/ 	.word	0x0002e8b8
        /*074c*/ 	.short	0x0100
        /*074e*/ 	.byte	0x08
	.zero		1


	//   ....[21]....
        /*0750*/ 	.word	0x000008e0
        /*0754*/ 	.word	0x000000ff
        /*0758*/ 	.word	0x0002e8c8
        /*075c*/ 	.short	0x0100
        /*075e*/ 	.byte	0x08
	.zero		1


	//   ....[22]....
        /*0760*/ 	.word	0x000019c0
        /*0764*/ 	.word	0x000000ff
        /*0768*/ 	.word	0x0002e800
        /*076c*/ 	.short	0x010a
        /*076e*/ 	.byte	0x29
	.zero		1


	//   ....[23]....
        /*0770*/ 	.word	0x00001a60
        /*0774*/ 	.word	0x00000002
        /*0778*/ 	.word	0x0002e830
        /*077c*/ 	.short	0x010a
        /*077e*/ 	.byte	0x3f
	.zero		1


	//   ....[24]....
        /*0780*/ 	.word	0x00001aa0
        /*0784*/ 	.word	0x00000002
        /*0788*/ 	.word	0x0002e830
        /*078c*/ 	.short	0x010a
        /*078e*/ 	.byte	0x3f
	.zero		1


	//   ....[25]....
        /*0790*/ 	.word	0x00005410
        /*0794*/ 	.word	0x0000004d
        /*0798*/ 	.word	0x00000000
        /*079c*/ 	.short	0x0101
        /*079e*/ 	.byte	0x3f
	.zero		1


	//   ....[26]....
        /*07a0*/ 	.word	0x00006850
        /*07a4*/ 	.word	0x000000ff
        /*07a8*/ 	.word	0x0002e830
        /*07ac*/ 	.short	0x010a
        /*07ae*/ 	.byte	0x06
	.zero		1


	//   ....[27]....
        /*07b0*/ 	.word	0x00006890
        /*07b4*/ 	.word	0x000000ff
        /*07b8*/ 	.word	0x0002e830
        /*07bc*/ 	.short	0x010a
        /*07be*/ 	.byte	0x06
	.zero		1


	//   ....[28]....
        /*07c0*/ 	.word	0x000074a0
        /*07c4*/ 	.word	0x000000ff
        /*07c8*/ 	.word	0x0002e850
        /*07cc*/ 	.short	0x010a
        /*07ce*/ 	.byte	0x06
	.zero		1


	//   ....[29]....
        /*07d0*/ 	.word	0x000074e0
        /*07d4*/ 	.word	0x000000ff
        /*07d8*/ 	.word	0x0002e850
        /*07dc*/ 	.short	0x010a
        /*07de*/ 	.byte	0x06
	.zero		1


	//   ....[30]....
        /*07e0*/ 	.word	0x0000b010
        /*07e4*/ 	.word	0x00000002
        /*07e8*/ 	.word	0x00000000
        /*07ec*/ 	.short	0x0101
        /*07ee*/ 	.byte	0x3f
	.zero		1


	//   ....[31]....
        /*07f0*/ 	.word	0x0000b400
        /*07f4*/ 	.word	0x000000ff
        /*07f8*/ 	.word	0x00000000
        /*07fc*/ 	.short	0x0101
        /*07fe*/ 	.byte	0x06
	.zero		1


	//   ....[32]....
        /*0800*/ 	.word	0x0000bc60
        /*0804*/ 	.word	0x000000ff
        /*0808*/ 	.word	0x0002e830
        /*080c*/ 	.short	0x010a
        /*080e*/ 	.byte	0x06
	.zero		1


	//   ....[33]....
        /*0810*/ 	.word	0x0000bca0
        /*0814*/ 	.word	0x000000ff
        /*0818*/ 	.word	0x0002e830
        /*081c*/ 	.short	0x010a
        /*081e*/ 	.byte	0x06
	.zero		1


	//   ....[34]....
        /*0820*/ 	.word	0x0000c880
        /*0824*/ 	.word	0x000000ff
        /*0828*/ 	.word	0x0002e850
        /*082c*/ 	.short	0x010a
        /*082e*/ 	.byte	0x06
	.zero		1


	//   ....[35]....
        /*0830*/ 	.word	0x0000c8c0
        /*0834*/ 	.word	0x000000ff
        /*0838*/ 	.word	0x0002e850
        /*083c*/ 	.short	0x010a
        /*083e*/ 	.byte	0x06
	.zero		1


	//   ....[36]....
        /*0840*/ 	.word	0x0000f590
        /*0844*/ 	.word	0x00000002
        /*0848*/ 	.word	0x00000000
        /*084c*/ 	.short	0x0101
        /*084e*/ 	.byte	0x3f
	.zero		1


	//   ....[37]....
        /*0850*/ 	.word	0x0000f860
        /*0854*/ 	.word	0x000000ff
        /*0858*/ 	.word	0x00000000
        /*085c*/ 	.short	0x0101
        /*085e*/ 	.byte	0x06
	.zero		1


	//   ....[38]....
        /*0860*/ 	.word	0x0000ffe0
        /*0864*/ 	.word	0x000000ff
        /*0868*/ 	.word	0x0002e850
        /*086c*/ 	.short	0x010a
        /*086e*/ 	.byte	0x04
	.zero		1


	//   ....[39]....
        /*0870*/ 	.word	0x00010020
        /*0874*/ 	.word	0x000000ff
        /*0878*/ 	.word	0x0002e850
        /*087c*/ 	.short	0x010a
        /*087e*/ 	.byte	0x04
	.zero		1


	//   ....[40]....
        /*0880*/ 	.word	0x00010730
        /*0884*/ 	.word	0x000000ff
        /*0888*/ 	.word	0x00000000
        /*088c*/ 	.short	0x0101
        /*088e*/ 	.byte	0x04
	.zero		1


	//   ....[41]....
        /*0890*/ 	.word	0x00012130
        /*0894*/ 	.word	0x00000003
        /*0898*/ 	.word	0x00000000
        /*089c*/ 	.short	0x0101
        /*089e*/ 	.byte	0x3f
	.zero		1


	//   ....[42]....
        /*08a0*/ 	.word	0x00014210
        /*08a4*/ 	.word	0x00000004
        /*08a8*/ 	.word	0x0002e880
        /*08ac*/ 	.short	0x010a
        /*08ae*/ 	.byte	0x3f
	.zero		1


	//   ....[43]....
        /*08b0*/ 	.word	0x000143a0
        /*08b4*/ 	.word	0x00000004
        /*08b8*/ 	.word	0x0002e840
        /*08bc*/ 	.short	0x010a
        /*08be*/ 	.byte	0x3f
	.zero		1


	//   ....[44]....
        /*08c0*/ 	.word	0x00014ed0
        /*08c4*/ 	.word	0x00000011
        /*08c8*/ 	.word	0x0002e800
        /*08cc*/ 	.short	0x0107
        /*08ce*/ 	.byte	0x3f
	.zero		1


	//   ....[45]....
        /*08d0*/ 	.word	0x00014fc0
        /*08d4*/ 	.word	0x00000011
        /*08d8*/ 	.word	0x0002e800
        /*08dc*/ 	.short	0x0101
        /*08de*/ 	.byte	0x3f
	.zero		1


	//   ....[46]....
        /*08e0*/ 	.word	0x00014fe0
        /*08e4*/ 	.word	0x00000011
        /*08e8*/ 	.word	0x0002e820
        /*08ec*/ 	.short	0x010a
        /*08ee*/ 	.byte	0x3f
	.zero		1


	//   ....[47]....
        /*08f0*/ 	.word	0x000152f0
        /*08f4*/ 	.word	0x00000004
        /*08f8*/ 	.word	0x0002e880
        /*08fc*/ 	.short	0x010a
        /*08fe*/ 	.byte	0x3f
	.zero		1


	//   ....[48]....
        /*0900*/ 	.word	0x00015540
        /*0904*/ 	.word	0x00000004
        /*0908*/ 	.word	0x0002e840
        /*090c*/ 	.short	0x010a
        /*090e*/ 	.byte	0x3f
	.zero		1


	//   ....[49]....
        /*0910*/ 	.word	0x00015810
        /*0914*/ 	.word	0x00000014
        /*0918*/ 	.word	0x0002e870
        /*091c*/ 	.short	0x010a
        /*091e*/ 	.byte	0x3f
	.zero		1


	//   ....[50]....
        /*0920*/ 	.word	0x00015880
        /*0924*/ 	.word	0x00000014
        /*0928*/ 	.word	0x0002e860
        /*092c*/ 	.short	0x010a
        /*092e*/ 	.byte	0x3f
	.zero		1


	//   ....[51]....
        /*0930*/ 	.word	0x00016050
        /*0934*/ 	.word	0x00000014
        /*0938*/ 	.word	0x0002e850
        /*093c*/ 	.short	0x0101
        /*093e*/ 	.byte	0x3f
	.zero		1


	//   ....[52]....
        /*0940*/ 	.word	0x000160d0
        /*0944*/ 	.word	0x00000014
        /*0948*/ 	.word	0x00000000
        /*094c*/ 	.short	0x0101
        /*094e*/ 	.byte	0x3f
	.zero		1


	//   ....[53]....
        /*0950*/ 	.word	0x00016300
        /*0954*/ 	.word	0x00000010
        /*0958*/ 	.word	0x0002e870
        /*095c*/ 	.short	0x010a
        /*095e*/ 	.byte	0x3f
	.zero		1


	//   ....[54]....
        /*0960*/ 	.word	0x00016370
        /*0964*/ 	.word	0x00000010
        /*0968*/ 	.word	0x0002e860
        /*096c*/ 	.short	0x010a
        /*096e*/ 	.byte	0x3f
	.zero		1


	//   ....[55]....
        /*0970*/ 	.word	0x00016a20
        /*0974*/ 	.word	0x00000010
        /*0978*/ 	.word	0x0002e850
        /*097c*/ 	.short	0x0101
        /*097e*/ 	.byte	0x3f
	.zero		1


	//   ....[56]....
        /*0980*/ 	.word	0x00016a60
        /*0984*/ 	.word	0x00000000
        /*0988*/ 	.word	0x00000000
        /*098c*/ 	.short	0x0101
        /*098e*/ 	.byte	0x3f
	.zero		1


	//   ....[57]....
        /*0990*/ 	.word	0x00016d20
        /*0994*/ 	.word	0x00000000
        /*0998*/ 	.word	0x0002e820
        /*099c*/ 	.short	0x010a
        /*099e*/ 	.byte	0x3f
	.zero		1


	//   ....[58]....
        /*09a0*/ 	.word	0x00016ee0
        /*09a4*/ 	.word	0x00000006
        /*09a8*/ 	.word	0x00000000
        /*09ac*/ 	.short	0x010a
        /*09ae*/ 	.byte	0x3f
	.zero		1


	//   ....[59]....
        /*09b0*/ 	.word	0x00016f50
        /*09b4*/ 	.word	0x00000007
        /*09b8*/ 	.word	0x00000000
        /*09bc*/ 	.short	0x010a
        /*09be*/ 	.byte	0x3f
	.zero		1


	//   ....[60]....
        /*09c0*/ 	.word	0x00016fb0
        /*09c4*/ 	.word	0x00000004
        /*09c8*/ 	.word	0x0002e860
        /*09cc*/ 	.short	0x010a
        /*09ce*/ 	.byte	0x3f
	.zero		1


	//   ....[61]....
        /*09d0*/ 	.word	0x00017000
        /*09d4*/ 	.word	0x00000003
        /*09d8*/ 	.word	0x0002e860
        /*09dc*/ 	.short	0x010a
        /*09de*/ 	.byte	0x3f
	.zero		1


	//   ....[62]....
        /*09e0*/ 	.word	0x00017040
        /*09e4*/ 	.word	0x00000004
        /*09e8*/ 	.word	0x0002e880
        /*09ec*/ 	.short	0x010a
        /*09ee*/ 	.byte	0x3f
	.zero		1


	//   ....[63]....
        /*09f0*/ 	.word	0x00017060
        /*09f4*/ 	.word	0x00000003
        /*09f8*/ 	.word	0x0002e880
        /*09fc*/ 	.short	0x010a
        /*09fe*/ 	.byte	0x3f
	.zero		1


	//   ....[64]....
        /*0a00*/ 	.word	0x000170d0
        /*0a04*/ 	.word	0x00000003
        /*0a08*/ 	.word	0x0002e800
        /*0a0c*/ 	.short	0x010a
        /*0a0e*/ 	.byte	0x3f
	.zero		1


	//   ....[65]....
        /*0a10*/ 	.word	0x00017120
        /*0a14*/ 	.word	0x00000002
        /*0a18*/ 	.word	0x0002e830
        /*0a1c*/ 	.short	0x010a
        /*0a1e*/ 	.byte	0x3f
	.zero		1


	//   ....[66]....
        /*0a20*/ 	.word	0x00017180
        /*0a24*/ 	.word	0x00000008
        /*0a28*/ 	.word	0x0002e830
        /*0a2c*/ 	.short	0x010a
        /*0a2e*/ 	.byte	0x3f
	.zero		1


	//   ....[67]....
        /*0a30*/ 	.word	0x000171e0
        /*0a34*/ 	.word	0x00000008
        /*0a38*/ 	.word	0x0002e850
        /*0a3c*/ 	.short	0x010a
        /*0a3e*/ 	.byte	0x3f
	.zero		1


	//   ....[68]....
        /*0a40*/ 	.word	0x00017240
        /*0a44*/ 	.word	0x00000008
        /*0a48*/ 	.word	0x0002e830
        /*0a4c*/ 	.short	0x010a
        /*0a4e*/ 	.byte	0x3f
	.zero		1


	//   ....[69]....
        /*0a50*/ 	.word	0x000172a0
        /*0a54*/ 	.word	0x00000008
        /*0a58*/ 	.word	0x0002e850
        /*0a5c*/ 	.short	0x010a
        /*0a5e*/ 	.byte	0x3f
	.zero		1


	//   ....[70]....
        /*0a60*/ 	.word	0x00017300
        /*0a64*/ 	.word	0x00000005
        /*0a68*/ 	.word	0x0002e850
        /*0a6c*/ 	.short	0x010a
        /*0a6e*/ 	.byte	0x3f
	.zero		1


	//   ....[71]....
        /*0a70*/ 	.word	0x00017450
        /*0a74*/ 	.word	0x00000004
        /*0a78*/ 	.word	0x0002e880
        /*0a7c*/ 	.short	0x010a
        /*0a7e*/ 	.byte	0x3f
	.zero		1


	//   ....[72]....
        /*0a80*/ 	.word	0x000174a0
        /*0a84*/ 	.word	0x00000004
        /*0a88*/ 	.word	0x0002e840
        /*0a8c*/ 	.short	0x010a
        /*0a8e*/ 	.byte	0x3f
	.zero		1


	//   ....[73]....
        /*0a90*/ 	.word	0x00017ed0
        /*0a94*/ 	.word	0x00000011
        /*0a98*/ 	.word	0x0002e820
        /*0a9c*/ 	.short	0x010a
        /*0a9e*/ 	.byte	0x3f
	.zero		1


	//   ....[74]....
        /*0aa0*/ 	.word	0x00017f20
        /*0aa4*/ 	.word	0x00000004
        /*0aa8*/ 	.word	0x0002e880
        /*0aac*/ 	.short	0x010a
        /*0aae*/ 	.byte	0x3f
	.zero		1


	//   ....[75]....
        /*0ab0*/ 	.word	0x00017f70
        /*0ab4*/ 	.word	0x00000004
        /*0ab8*/ 	.word	0x0002e840
        /*0abc*/ 	.short	0x010a
        /*0abe*/ 	.byte	0x3f
	.zero		1


	//   ....[76]....
        /*0ac0*/ 	.word	0x00017fc0
        /*0ac4*/ 	.word	0x00000014
        /*0ac8*/ 	.word	0x0002e870
        /*0acc*/ 	.short	0x010a
        /*0ace*/ 	.byte	0x3f
	.zero		1


	//   ....[77]....
        /*0ad0*/ 	.word	0x00018010
        /*0ad4*/ 	.word	0x00000014
        /*0ad8*/ 	.word	0x0002e860
        /*0adc*/ 	.short	0x010a
        /*0ade*/ 	.byte	0x3f
	.zero		1


	//   ....[78]....
        /*0ae0*/ 	.word	0x00018060
        /*0ae4*/ 	.word	0x00000010
        /*0ae8*/ 	.word	0x0002e870
        /*0aec*/ 	.short	0x010a
        /*0aee*/ 	.byte	0x3f
	.zero		1


	//   ....[79]....
        /*0af0*/ 	.word	0x000180b0
        /*0af4*/ 	.word	0x00000010
        /*0af8*/ 	.word	0x0002e860
        /*0afc*/ 	.short	0x010a
        /*0afe*/ 	.byte	0x3f
	.zero		1


	//   ....[80]....
        /*0b00*/ 	.word	0x00018100
        /*0b04*/ 	.word	0x00000000
        /*0b08*/ 	.word	0x0002e820
        /*0b0c*/ 	.short	0x010a
        /*0b0e*/ 	.byte	0x3f
	.zero		1


	//   ....[81]....
        /*0b10*/ 	.word	0x000182a0
        /*0b14*/ 	.word	0x00000006
        /*0b18*/ 	.word	0x00000000
        /*0b1c*/ 	.short	0x010a
        /*0b1e*/ 	.byte	0x3f
	.zero		1


	//   ....[82]....
        /*0b20*/ 	.word	0x000182f0
        /*0b24*/ 	.word	0x00000007
        /*0b28*/ 	.word	0x00000000
        /*0b2c*/ 	.short	0x010a
        /*0b2e*/ 	.byte	0x3f
	.zero		1


	//   ....[83]....
        /*0b30*/ 	.word	0x00018340
        /*0b34*/ 	.word	0x00000004
        /*0b38*/ 	.word	0x0002e860
        /*0b3c*/ 	.short	0x010a
        /*0b3e*/ 	.byte	0x3f
	.zero		1


	//   ....[84]....
        /*0b40*/ 	.word	0x00018390
        /*0b44*/ 	.word	0x00000003
        /*0b48*/ 	.word	0x0002e860
        /*0b4c*/ 	.short	0x010a
        /*0b4e*/ 	.byte	0x3f
	.zero		1


	//   ....[85]....
        /*0b50*/ 	.word	0x000183e0
        /*0b54*/ 	.word	0x00000004
        /*0b58*/ 	.word	0x0002e880
        /*0b5c*/ 	.short	0x010a
        /*0b5e*/ 	.byte	0x3f
	.zero		1


	//----- nvinfo : EIATTR_NUM_MBARRIERS
	.align		4
.L_1083:
        /*0b60*/ 	.byte	0x03, 0x38
        /*0b62*/ 	.short	0x0016


	//----- nvinfo : EIATTR_EXIT_INSTR_OFFSETS
	.align		4
        /*0b64*/ 	.byte	0x04, 0x1c
        /*0b66*/ 	.short	(.L_1085 - .L_1084)


	//   ....[0]....
.L_1084:
        /*0b68*/ 	.word	0x00000a40


	//   ....[1]....
        /*0b6c*/ 	.word	0x00012e60


	//   ....[2]....
        /*0b70*/ 	.word	0x000170b0


	//----- nvinfo : EIATTR_MAX_THREADS
	.align		4
.L_1085:
        /*0b74*/ 	.byte	0x04, 0x05
        /*0b76*/ 	.short	(.L_1087 - .L_1086)
.L_1086:
        /*0b78*/ 	.word	0x00000180
        /*0b7c*/ 	.word	0x00000001
        /*0b80*/ 	.word	0x00000001


	//----- nvinfo : EIATTR_CRS_STACK_SIZE
	.align		4
.L_1087:
        /*0b84*/ 	.byte	0x04, 0x1e
        /*0b86*/ 	.short	(.L_1089 - .L_1088)
.L_1088:
        /*0b88*/ 	.word	0x00000000


	//----- nvinfo : EIATTR_CBANK_PARAM_SIZE
	.align		4
.L_1089:
        /*0b8c*/ 	.byte	0x03, 0x19
        /*0b8e*/ 	.short	0x0af0


	//----- nvinfo : EIATTR_PARAM_CBANK
	.align		4
        /*0b90*/ 	.byte	0x04, 0x0a
        /*0b92*/ 	.short	(.L_1091 - .L_1090)
	.align		4
.L_1090:
        /*0b94*/ 	.word	index@(.nv.constant0._ZN7cutlass13device_kernelIN5flash11enable_sm90INS1_16FlashAttnFwdSm90INS1_25CollectiveMainloopFwdSm90ILi2EN4cute5tupleIJNS5_1CILi1EEES8_S8_EEENS6_IJNS7_ILi128EEENS7_ILi224EEESA_EEELi128ENS_12float_e4m3_tEfNS_4arch4Sm90ELb1ELb0ELb1ELb0ELb0ELb0ELb0ELb1ELb1ELb1ELb0ELb0EEENS1_21CollectiveEpilogueFwdINS6_IJSA_SA_SB_EEES9_NS_10bfloat16_tESF_Li256ELb0ELb1ELb0ELb1EEENS1_30DynamicPersistentTileSchedulerILi256ELi128ELb0ELb1ELb1EEEEEEEEEvNT_6ParamsE)
        /*0b98*/ 	.short	0x0210
        /*0b9a*/ 	.short	0x0af0


	//----- nvinfo : EIATTR_SW_WAR
	.align		4
.L_1091:
        /*0b9c*/ 	.byte	0x04, 0x36
        /*0b9e*/ 	.short	(.L_1093 - .L_1092)
.L_1092:
        /*0ba0*/ 	.word	0x00000008
.L_1093:


//--------------------- .nv.info._ZN7cutlass13device_kernelIN5flash11enable_sm90INS1_16FlashAttnFwdSm90INS1_25CollectiveMainloopFwdSm90ILi2EN4cute5tupleIJNS5_1CILi1EEES8_S8_EEENS6_IJNS7_ILi128EEENS7_ILi224EEESA_EEELi128ENS_12float_e4m3_tEfNS_4arch4Sm90ELb1ELb0ELb1ELb1ELb0ELb0ELb0ELb1ELb1ELb1ELb0ELb0EEENS1_21CollectiveEpilogueFwdINS6_IJSA_SA_SB_EEES9_NS_10bfloat16_tESF_Li256ELb1ELb1ELb0ELb1EEENS1_36VarlenDynamicPersistentTileSchedulerILi128ELi224ELi256ELi128ELb0ELb1ELb1ELb1ELb1ELb1EEEEEEEEEvNT_6ParamsE --------------------------
	.section	.nv.info._ZN7cutlass13device_kernelIN5flash11enable_sm90INS1_16FlashAttnFwdSm90INS1_25CollectiveMainloopFwdSm90ILi2EN4cute5tupleIJNS5_1CILi1EEES8_S8_EEENS6_IJNS7_ILi128EEENS7_ILi224EEESA_EEELi128ENS_12float_e4m3_tEfNS_4arch4Sm90ELb1ELb0ELb1ELb1ELb0ELb0ELb0ELb1ELb1ELb1ELb0ELb0EEENS1_21CollectiveEpilogueFwdINS6_IJSA_SA_SB_EEES9_NS_10bfloat16_tESF_Li256ELb1ELb1ELb0ELb1EEENS1_36VarlenDynamicPersistentTileSchedulerILi128ELi224ELi256ELi128ELb0ELb1ELb1ELb1ELb1ELb1EEEEEEEEEvNT_6ParamsE,"",@"SHT_CUDA_INFO"
	.sectionflags	@""
	.align	4


	//----- nvinfo : EIATTR_CUDA_API_VERSION
	.align		4
        /*0000*/ 	.byte	0x04, 0x37
        /*0002*/ 	.short	(.L_1095 - .L_1094)
.L_1094:
        /*0004*/ 	.word	0x00000082


	//----- nvinfo : EIATTR_KPARAM_INFO
	.align		4
.L_1095:
        /*0008*/ 	.byte	0x04, 0x17
        /*000a*/ 	.short	(.L_1097 - .L_1096)
.L_1096:
        /*000c*/ 	.word	0x00000000
        /*0010*/ 	.short	0x0000
        /*0012*/ 	.short	0x0070
        /*0014*/ 	.byte	0x00, 0xf0, 0x01, 0x2a


	//----- nvinfo : EIATTR_SPARSE_MMA_MASK
	.align		4
.L_1097:
        /*0018*/ 	.byte	0x03, 0x50
        /*001a*/ 	.short	0x0000


	//----- nvinfo : EIATTR_MAXREG_COUNT
	.align		4
        /*001c*/ 	.byte	0x03, 0x1b
        /*001e*/ 	.short	0x00a8


	//----- nvinfo : EIATTR_NUM_BARRIERS
	.align		4
        /*0020*/ 	.byte	0x02, 0x4c
        /*0022*/ 	.byte	0x10
	.zero		1


	//----- nvinfo : EIATTR_EXTERNS
	.align		4
        /*0024*/ 	.byte	0x04, 0x0f
        /*0026*/ 	.short	(.L_1099 - .L_1098)


	//   ....[0]....
	.align		4
.L_1098:
        /*0028*/ 	.word	index@(__assertfail)


	//----- nvinfo : EIATTR_ANNOTATIONS
	.align		4
.L_1099:
        /*002c*/ 	.byte	0x04, 0x55
        /*002e*/ 	.short	(.L_1101 - .L_1100)


	//   ....[0]....
.L_1100:
        /* <DEDUP_REMOVED lines=39> */


	//----- nvinfo : EIATTR_MERCURY_ISA_VERSION
	.align		4
.L_1101:
        /*0290*/ 	.byte	0x03, 0x5f
        /*0292*/ 	.short	0x0101


	//----- nvinfo : EIATTR_UNUSED_LOAD_BYTE_OFFSET
	.align		4
        /*0294*/ 	.byte	0x04, 0x44
        /*0296*/ 	.short	(.L_1103 - .L_1102)


	//   ....[0]....
.L_1102:
        /*0298*/ 	.word	0x00000a40
        /*029c*/ 	.word	0x0000fff0


	//   ....[1]....
        /*02a0*/ 	.word	0x00010c70
        /*02a4*/ 	.word	0x0000fff0


	//----- nvinfo : EIATTR_INT_WARP_WIDE_INSTR_OFFSETS
	.align		4
.L_1103:
        /*02a8*/ 	.byte	0x04, 0x31
        /*02aa*/ 	.short	(.L_1105 - .L_1104)


	//   ....[0]....
.L_1104:
        /*02ac*/ 	.word	0x00000130


	//   ....[1]....
        /*02b0*/ 	.word	0x00000170


	//   ....[2]....
        /*02b4*/ 	.word	0x000001e0


	//   ....[3]....
        /*02b8*/ 	.word	0x00014a70


	//   ....[4]....
        /*02bc*/ 	.word	0x00014b00


	//   ....[5]....
        /*02c0*/ 	.word	0x00017460


	//   ....[6]....
        /*02c4*/ 	.word	0x000174f0


	//----- nvinfo : EIATTR_COOP_GROUP_MASK_REGIDS
	.align		4
.L_1105:
        /*02c8*/ 	.byte	0x04, 0x29
        /*02ca*/ 	.short	(.L_1107 - .L_1106)


	//   ....[0]....
.L_1106:
        /*02cc*/ 	.word	0xffffffff


	//   ....[1]....
        /*02d0*/ 	.word	0xffffffff


	//   ....[2]....
        /*02d4*/ 	.word	0xffffffff


	//   ....[3]....
        /*02d8*/ 	.word	0xffffffff


	//   ....[4]....
        /*02dc*/ 	.word	0xffffffff


	//   ....[5]....
        /*02e0*/ 	.word	0xffffffff


	//   ....[6]....
        /*02e4*/ 	.word	0xffffffff


	//   ....[7]....
        /*02e8*/ 	.word	0xffffffff


	//   ....[8]....
        /*02ec*/ 	.word	0xffffffff


	//   ....[9]....
        /*02f0*/ 	.word	0xffffffff


	//   ....[10]....
        /*02f4*/ 	.word	0xffffffff


	//   ....[11]....
        /*02f8*/ 	.word	0xffffffff


	//   ....[12]....
        /*02fc*/ 	.word	0xffffffff


	//   ....[13]....
        /*0300*/ 	.word	0xffffffff


	//   ....[14]....
        /*0304*/ 	.word	0xffffffff


	//   ....[15]....
        /*0308*/ 	.word	0xffffffff


	//   ....[16]....
        /*030c*/ 	.word	0xffffffff


	//   ....[17]....
        /*0310*/ 	.word	0xffffffff


	//   ....[18]....
        /*0314*/ 	.word	0xffffffff


	//   ....[19]....
        /*0318*/ 	.word	0xffffffff


	//   ....[20]....
        /*031c*/ 	.word	0xffffffff


	//   ....[21]....
        /*0320*/ 	.word	0xffffffff


	//   ....[22]....
        /*0324*/ 	.word	0xffffffff


	//   ....[23]....
        /*0328*/ 	.word	0xffffffff


	//   ....[24]....
        /*032c*/ 	.word	0xffffffff


	//   ....[25]....
        /*0330*/ 	.word	0xffffffff


	//   ....[26]....
        /*0334*/ 	.word	0xffffffff


	//   ....[27]....
        /*0338*/ 	.word	0xffffffff


	//   ....[28]....
        /*033c*/ 	.word	0xffffffff


	//   ....[29]....
        /*0340*/ 	.word	0xffffffff


	//   ....[30]....
        /*0344*/ 	.word	0xffffffff


	//   ....[31]....
        /*0348*/ 	.word	0xffffffff


	//   ....[32]....
        /*034c*/ 	.word	0xffffffff


	//   ....[33]....
        /*0350*/ 	.word	0xffffffff


	//   ....[34]....
        /*0354*/ 	.word	0xffffffff


	//   ....[35]....
        /*0358*/ 	.word	0xffffffff


	//   ....[36]....
        /*035c*/ 	.word	0xffffffff


	//   ....[37]....
        /*0360*/ 	.word	0xffffffff


	//   ....[38]....
        /*0364*/ 	.word	0xffffffff


	//   ....[39]....
        /*0368*/ 	.word	0xffffffff


	//   ....[40]....
        /*036c*/ 	.word	0xffffffff


	//   ....[41]....
        /*0370*/ 	.word	0xffffffff


	//   ....[42]....
        /*0374*/ 	.word	0xffffffff


	//   ....[43]....
        /*0378*/ 	.word	0xffffffff


	//   ....[44]....
        /*037c*/ 	.word	0xffffffff


	//   ....[45]....
        /*0380*/ 	.word	0xffffffff


	//   ....[46]....
        /*0384*/ 	.word	0xffffffff


	//   ....[47]....
        /*0388*/ 	.word	0xffffffff


	//   ....[48]....
        /*038c*/ 	.word	0xffffffff


	//   ....[49]....
        /*0390*/ 	.word	0xffffffff


	//   ....[50]....
        /*0394*/ 	.word	0xffffffff


	//   ....[51]....
        /*0398*/ 	.word	0xffffffff


	//   ....[52]....
        /*039c*/ 	.word	0xffffffff


	//   ....[53]....
        /*03a0*/ 	.word	0xffffffff


	//   ....[54]....
        /*03a4*/ 	.word	0xffffffff


	//   ....[55]....
        /*03a8*/ 	.word	0xffffffff


	//   ....[56]....
        /*03ac*/ 	.word	0xffffffff


	//   ....[57]....
        /*03b0*/ 	.word	0xffffffff


	//   ....[58]....
        /*03b4*/ 	.word	0xffffffff


	//   ....[59]....
        /*03b8*/ 	.word	0xffffffff


	//   ....[60]....
        /*03bc*/ 	.word	0xffffffff


	//   ....[61]....
        /*03c0*/ 	.word	0xffffffff


	//   ....[62]....
        /*03c4*/ 	.word	0xffffffff


	//   ....[63]....
        /*03c8*/ 	.word	0xffffffff


	//   ....[64]....
        /*03cc*/ 	.word	0xffffffff


	//   ....[65]....
        /*03d0*/ 	.word	0xffffffff


	//   ....[66]....
        /*03d4*/ 	.word	0xffffffff


	//   ....[67]....
        /*03d8*/ 	.word	0xffffffff


	//   ....[68]....
        /*03dc*/ 	.word	0xffffffff


	//   ....[69]....
        /*03e0*/ 	.word	0xffffffff


	//   ....[70]....
        /*03e4*/ 	.word	0xffffffff


	//   ....[71]....
        /*03e8*/ 	.word	0xffffffff


	//   ....[72]....
        /*03ec*/ 	.word	0xffffffff


	//   ....[73]....
        /*03f0*/ 	.word	0xffffffff


	//   ....[74]....
        /*03f4*/ 	.word	0xffffffff


	//   ....[75]....
        /*03f8*/ 	.word	0xffffffff


	//   ....[76]....
        /*03fc*/ 	.word	0xffffffff


	//   ....[77]....
        /*0400*/ 	.word	0xffffffff


	//   ....[78]....
        /*0404*/ 	.word	0xffffffff


	//   ....[79]....
        /*0408*/ 	.word	0xffffffff


	//   ....[80]....
        /*040c*/ 	.word	0xffffffff


	//   ....[81]....
        /*0410*/ 	.word	0xffffffff


	//   ....[82]....
        /*0414*/ 	.word	0xffffffff


	//   ....[83]....
        /*0418*/ 	.word	0xffffffff


	//   ....[84]....
        /*041c*/ 	.word	0xffffffff


	//   ....[85]....
        /*0420*/ 	.word	0xffffffff


	//   ....[86]....
        /*0424*/ 	.word	0xffffffff


	//   ....[87]....
        /*0428*/ 	.word	0xffffffff


	//   ....[88]....
        /*042c*/ 	.word	0xffffffff


	//   ....[89]....
        /*0430*/ 	.word	0xffffffff


	//   ....[90]....
        /*0434*/ 	.word	0xffffffff


	//   ....[91]....
        /*0438*/ 	.word	0xffffffff


	//   ....[92]....
        /*043c*/ 	.word	0xffffffff


	//   ....[93]....
        /*0440*/ 	.word	0xffffffff


	//   ....[94]....
        /*0444*/ 	.word	0xffffffff


	//   ....[95]....
        /*0448*/ 	.word	0xffffffff


	//   ....[96]....
        /*044c*/ 	.word	0xffffffff


	//   ....[97]....
        /*0450*/ 	.word	0xffffffff


	//   ....[98]....
        /*0454*/ 	.word	0xffffffff


	//   ....[99]....
        /*0458*/ 	.word	0xffffffff


	//   ....[100]....
        /*045c*/ 	.word	0xffffffff


	//   ....[101]....
        /*0460*/ 	.word	0xffffffff


	//   ....[102]....
        /*0464*/ 	.word	0xffffffff


	//   ....[103]....
        /*0468*/ 	.word	0xffffffff


	//   ....[104]....
        /*046c*/ 	.word	0xffffffff


	//   ....[105]....
        /*0470*/ 	.word	0xffffffff


	//   ....[106]....
        /*0474*/ 	.word	0xffffffff


	//   ....[107]....
        /*0478*/ 	.word	0xffffffff


	//   ....[108]....
        /*047c*/ 	.word	0xffffffff


	//   ....[109]....
        /*0480*/ 	.word	0xffffffff


	//   ....[110]....
        /*0484*/ 	.word	0xffffffff


	//   ....[111]....
        /*0488*/ 	.word	0xffffffff


	//   ....[112]....
        /*048c*/ 	.word	0xffffffff


	//   ....[113]....
        /*0490*/ 	.word	0xffffffff


	//   ....[114]....
        /*0494*/ 	.word	0xffffffff


	//   ....[115]....
        /*0498*/ 	.word	0xffffffff


	//   ....[116]....
        /*049c*/ 	.word	0xffffffff


	//   ....[117]....
        /*04a0*/ 	.word	0xffffffff


	//   ....[118]....
        /*04a4*/ 	.word	0xffffffff


	//   ....[119]....
        /*04a8*/ 	.word	0xffffffff


	//   ....[120]....
        /*04ac*/ 	.word	0xffffffff


	//   ....[121]....
        /*04b0*/ 	.word	0xffffffff


	//   ....[122]....
        /*04b4*/ 	.word	0xffffffff


	//   ....[123]....
        /*04b8*/ 	.word	0xffffffff


	//   ....[124]....
        /*04bc*/ 	.word	0xffffffff


	//   ....[125]....
        /*04c0*/ 	.word	0xffffffff


	//   ....[126]....
        /*04c4*/ 	.word	0xffffffff


	//   ....[127]....
        /*04c8*/ 	.word	0xffffffff


	//   ....[128]....
        /*04cc*/ 	.word	0xffffffff


	//   ....[129]....
        /*04d0*/ 	.word	0xffffffff


	//   ....[130]....
        /*04d4*/ 	.word	0xffffffff


	//   ....[131]....
        /*04d8*/ 	.word	0x0500000f


	//   ....[132]....
        /*04dc*/ 	.word	0x0500000f


	//   ....[133]....
        /*04e0*/ 	.word	0x0500000f


	//   ....[134]....
        /*04e4*/ 	.word	0x0500000f


	//   ....[135]....
        /*04e8*/ 	.word	0x0500000f


	//   ....[136]....
        /*04ec*/ 	.word	0x0500000f


	//   ....[137]....
        /*04f0*/ 	.word	0x0500000f


	//   ....[138]....
        /*04f4*/ 	.word	0x0500000f


	//   ....[139]....
        /*04f8*/ 	.word	0x0500000f


	//   ....[140]....
        /*04fc*/ 	.word	0x0500000f


	//   ....[141]....
        /*0500*/ 	.word	0x0500000f


	//   ....[142]....
        /*0504*/ 	.word	0x0500000f


	//   ....[143]....
        /*0508*/ 	.word	0x0500000f


	//   ....[144]....
        /*050c*/ 	.word	0x0500000f


	//   ....[145]....
        /*0510*/ 	.word	0x0500000f


	//   ....[146]....
        /*0514*/ 	.word	0x0500000f


	//   ....[147]....
        /*0518*/ 	.word	0x0500000f


	//   ....[148]....
        /*051c*/ 	.word	0x0500000f


	//----- nvinfo : EIATTR_COOP_GROUP_INSTR_OFFSETS
	.align		4
.L_1107:
        /*0520*/ 	.byte	0x04, 0x28
        /*0522*/ 	.short	(.L_1109 - .L_1108)


	//   ....[0]....
.L_1108:
        /*0524*/ 	.word	0x00000070


	//   ....[1]....
        /*0528*/ 	.word	0x00000140


	//   ....[2]....
        /*052c*/ 	.word	0x00000190


	//   ....[3]....
        /*0530*/ 	.word	0x000003c0


	//   ....[4]....
        /*0534*/ 	.word	0x00000520


	//   ....[5]....
        /*0538*/ 	.word	0x00000640


	//   ....[6]....
        /*053c*/ 	.word	0x000007a0


	//   ....[7]....
        /*0540*/ 	.word	0x00001660


	//   ....[8]....
        /*0544*/ 	.word	0x00002e50


	//   ....[9]....
        /*0548*/ 	.word	0x00002f40


	//   ....[10]....
        /*054c*/ 	.word	0x00004000


	//   ....[11]....
        /*0550*/ 	.word	0x00004090


	//   ....[12]....
        /*0554*/ 	.word	0x00005150


	//   ....[13]....
        /*0558*/ 	.word	0x000051f0


	//   ....[14]....
        /*055c*/ 	.word	0x00007fc0


	//   ....[15]....
        /*0560*/ 	.word	0x00008f50


	//   ....[16]....
        /*0564*/ 	.word	0x00008fd0


	//   ....[17]....
        /*0568*/ 	.word	0x000090a0


	//   ....[18]....
        /*056c*/ 	.word	0x0000a140


	//   ....[19]....
        /*0570*/ 	.word	0x0000a1d0


	//   ....[20]....
        /*0574*/ 	.word	0x0000e1a0


	//   ....[21]....
        /*0578*/ 	.word	0x0000e1d0


	//   ....[22]....
        /*057c*/ 	.word	0x0000e220


	//   ....[23]....
        /*0580*/ 	.word	0x0000e240


	//   ....[24]....
        /*0584*/ 	.word	0x000104d0


	//   ....[25]....
        /*0588*/ 	.word	0x000104e0


	//   ....[26]....
        /*058c*/ 	.word	0x00010560


	//   ....[27]....
        /*0590*/ 	.word	0x00010570


	//   ....[28]....
        /*0594*/ 	.word	0x000114f0


	//   ....[29]....
        /*0598*/ 	.word	0x00011500


	//   ....[30]....
        /*059c*/ 	.word	0x00011510


	//   ....[31]....
        /*05a0*/ 	.word	0x00011520


	//   ....[32]....
        /*05a4*/ 	.word	0x00011530


	//   ....[33]....
        /*05a8*/ 	.word	0x00011540


	//   ....[34]....
        /*05ac*/ 	.word	0x00011550


	//   ....[35]....
        /*05b0*/ 	.word	0x00011560


	//   ....[36]....
        /*05b4*/ 	.word	0x00011590


	//   ....[37]....
        /*05b8*/ 	.word	0x000115a0


	//   ....[38]....
        /*05bc*/ 	.word	0x000115d0


	//   ....[39]....
        /*05c0*/ 	.word	0x000115e0


	//   ....[40]....
        /*05c4*/ 	.word	0x00011610


	//   ....[41]....
        /*05c8*/ 	.word	0x00011620


	//   ....[42]....
        /*05cc*/ 	.word	0x00011650


	//   ....[43]....
        /*05d0*/ 	.word	0x00011660


	//   ....[44]....
        /*05d4*/ 	.word	0x00011690


	//   ....[45]....
        /*05d8*/ 	.word	0x000116a0


	//   ....[46]....
        /*05dc*/ 	.word	0x000116d0


	//   ....[47]....
        /*05e0*/ 	.word	0x000116e0


	//   ....[48]....
        /*05e4*/ 	.word	0x00011700


	//   ....[49]....
        /*05e8*/ 	.word	0x00011710


	//   ....[50]....
        /*05ec*/ 	.word	0x00011740


	//   ....[51]....
        /*05f0*/ 	.word	0x00011760


	//   ....[52]....
        /*05f4*/ 	.word	0x00011770


	//   ....[53]....
        /*05f8*/ 	.word	0x000117a0


	//   ....[54]....
        /*05fc*/ 	.word	0x000117f0


	//   ....[55]....
        /*0600*/ 	.word	0x00011800


	//   ....[56]....
        /*0604*/ 	.word	0x00011830


	//   ....[57]....
        /*0608*/ 	.word	0x00011860


	//   ....[58]....
        /*060c*/ 	.word	0x00011880


	//   ....[59]....
        /*0610*/ 	.word	0x00011890


	//   ....[60]....
        /*0614*/ 	.word	0x00011e30


	//   ....[61]....
        /*0618*/ 	.word	0x00011e70


	//   ....[62]....
        /*061c*/ 	.word	0x00011eb0


	//   ....[63]....
        /*0620*/ 	.word	0x00011ef0


	//   ....[64]....
        /*0624*/ 	.word	0x00012460


	//   ....[65]....
        /*0628*/ 	.word	0x000124a0


	//   ....[66]....
        /*062c*/ 	.word	0x00012560


	//   ....[67]....
        /*0630*/ 	.word	0x00012580


	//   ....[68]....
        /*0634*/ 	.word	0x00012640


	//   ....[69]....
        /*0638*/ 	.word	0x00012660


	//   ....[70]....
        /*063c*/ 	.word	0x00012730


	//   ....[71]....
        /*0640*/ 	.word	0x00012750


	//   ....[72]....
        /*0644*/ 	.word	0x00013010


	//   ....[73]....
        /*0648*/ 	.word	0x00013030


	//   ....[74]....
        /*064c*/ 	.word	0x000130f0


	//   ....[75]....
        /*0650*/ 	.word	0x00013110


	//   ....[76]....
        /*0654*/ 	.word	0x000131d0


	//   ....[77]....
        /*0658*/ 	.word	0x000131f0


	//   ....[78]....
        /*065c*/ 	.word	0x000132c0


	//   ....[79]....
        /*0660*/ 	.word	0x000132e0


	//   ....[80]....
        /*0664*/ 	.word	0x00013420


	//   ....[81]....
        /*0668*/ 	.word	0x00013600


	//   ....[82]....
        /*066c*/ 	.word	0x00013630


	//   ....[83]....
        /*0670*/ 	.word	0x00013660


	//   ....[84]....
        /*0674*/ 	.word	0x000136a0


	//   ....[85]....
        /*0678*/ 	.word	0x000136d0


	//   ....[86]....
        /*067c*/ 	.word	0x00013710


	//   ....[87]....
        /*0680*/ 	.word	0x000138a0


	//   ....[88]....
        /*0684*/ 	.word	0x000138d0


	//   ....[89]....
        /*0688*/ 	.word	0x00013900


	//   ....[90]....
        /*068c*/ 	.word	0x00013930


	//   ....[91]....
        /*0690*/ 	.word	0x00013960


	//   ....[92]....
        /*0694*/ 	.word	0x000139a0


	//   ....[93]....
        /*0698*/ 	.word	0x00013a40


	//   ....[94]....
        /*069c*/ 	.word	0x00013ad0


	//   ....[95]....
        /*06a0*/ 	.word	0x00013b80


	//   ....[96]....
        /*06a4*/ 	.word	0x00015200


	//   ....[97]....
        /*06a8*/ 	.word	0x00015d70


	//   ....[98]....
        /*06ac*/ 	.word	0x00015d90


	//   ....[99]....
        /*06b0*/ 	.word	0x00015e30


	//   ....[100]....
        /*06b4*/ 	.word	0x00015e40


	//   ....[101]....
        /*06b8*/ 	.word	0x00015eb0


	//   ....[102]....
        /*06bc*/ 	.word	0x00015ec0


	//   ....[103]....
        /*06c0*/ 	.word	0x00015f30


	//   ....[104]....
        /*06c4*/ 	.word	0x00015f40


	//   ....[105]....
        /*06c8*/ 	.word	0x00015fb0


	//   ....[106]....
        /*06cc*/ 	.word	0x00015fc0


	//   ....[107]....
        /*06d0*/ 	.word	0x00016030


	//   ....[108]....
        /*06d4*/ 	.word	0x00016040


	//   ....[109]....
        /*06d8*/ 	.word	0x000160b0


	//   ....[110]....
        /*06dc*/ 	.word	0x000160c0


	//   ....[111]....
        /*06e0*/ 	.word	0x000160d0


	//   ....[112]....
        /*06e4*/ 	.word	0x000160e0


	//   ....[113]....
        /*06e8*/ 	.word	0x00018010


	//   ....[114]....
        /*06ec*/ 	.word	0x00018040


	//   ....[115]....
        /*06f0*/ 	.word	0x00018070


	//   ....[116]....
        /*06f4*/ 	.word	0x000180a0


	//   ....[117]....
        /*06f8*/ 	.word	0x000180d0


	//   ....[118]....
        /*06fc*/ 	.word	0x000180e0


	//   ....[119]....
        /*0700*/ 	.word	0x00018110


	//   ....[120]....
        /*0704*/ 	.word	0x00018120


	//   ....[121]....
        /*0708*/ 	.word	0x00018260


	//   ....[122]....
        /*070c*/ 	.word	0x000182a0


	//   ....[123]....
        /*0710*/ 	.word	0x000182d0


	//   ....[124]....
        /*0714*/ 	.word	0x00018300


	//   ....[125]....
        /*0718*/ 	.word	0x00018330


	//   ....[126]....
        /*071c*/ 	.word	0x00018360


	//   ....[127]....
        /*0720*/ 	.word	0x000183f0


	//   ....[128]....
        /*0724*/ 	.word	0x00018480


	//   ....[129]....
        /*0728*/ 	.word	0x000184f0


	//   ....[130]....
        /*072c*/ 	.word	0x00018b80


	//   ....[131]....
        /*0730*/ 	.word	0x00019180


	//   ....[132]....
        /*0734*/ 	.word	0x00019360


	//   ....[133]....
        /*0738*/ 	.word	0x000193d0


	//   ....[134]....
        /*073c*/ 	.word	0x00019440


	//   ....[135]....
        /*0740*/ 	.word	0x00019530


	//   ....[136]....
        /*0744*/ 	.word	0x00019590


	//   ....[137]....
        /*0748*/ 	.word	0x00019670


	//   ....[138]....
        /*074c*/ 	.word	0x000196d0


	//   ....[139]....
        /*0750*/ 	.word	0x000197b0


	//   ....[140]....
        /*0754*/ 	.word	0x00019810


	//   ....[141]....
        /*0758*/ 	.word	0x000198f0


	//   ....[142]....
        /*075c*/ 	.word	0x00019950


	//   ....[143]....
        /*0760*/ 	.word	0x00019a30


	//   ....[144]....
        /*0764*/ 	.word	0x00019a90


	//   ....[145]....
        /*0768*/ 	.word	0x00019b60


	//   ....[146]....
        /*076c*/ 	.word	0x00019bc0


	//   ....[147]....
        /*0770*/ 	.word	0x00019c80


	//   ....[148]....
        /*0774*/ 	.word	0x00019fd0


	//----- nvinfo : EIATTR_REG_RECONFIG
	.align		4
.L_1109:
        /*0778*/ 	.byte	0x01, 0x54
	.zero		2


	//----- nvinfo : EIATTR_SYSCALL_OFFSETS
	.align		4
        /*077c*/ 	.byte	0x04, 0x46
        /*077e*/ 	.short	(.L_1111 - .L_1110)


	//   ....[0]....
.L_1110:
        /*0780*/ 	.word	0x00001840


	//   ....[1]....
        /*0784*/ 	.word	0x00014c70


	//   ....[2]....
        /*0788*/ 	.word	0x00014dd0


	//   ....[3]....
        /*078c*/ 	.word	0x00014f30


	//   ....[4]....
        /*0790*/ 	.word	0x00015070


	//   ....[5]....
        /*0794*/ 	.word	0x000159c0


	//----- nvinfo : EIATTR_MBARRIER_INSTR_OFFSETS
	.align		4
.L_1111:
        /*0798*/ 	.byte	0x04, 0x39
        /*079a*/ 	.short	(.L_1113 - .L_1112)


	//   ....[0]....
.L_1112:
        /*079c*/ 	.word	0x00000270
        /*07a0*/ 	.word	0x000000ff
        /*07a4*/ 	.word	0x0002e800
        /*07a8*/ 	.short	0x0100
        /*07aa*/ 	.byte	0x08
	.zero		1


	//   ....[1]....
        /*07ac*/ 	.word	0x00000280
        /*07b0*/ 	.word	0x000000ff
        /*07b4*/ 	.word	0x0002e820
        /*07b8*/ 	.short	0x0100
        /*07ba*/ 	.byte	0x08
	.zero		1


	//   ....[2]....
        /*07bc*/ 	.word	0x00000370
        /*07c0*/ 	.word	0x000000ff
        /*07c4*/ 	.word	0x0002e830
        /*07c8*/ 	.short	0x0100
        /*07ca*/ 	.byte	0x08
	.zero		1


	//   ....[3]....
        /*07cc*/ 	.word	0x00000380
        /*07d0*/ 	.word	0x000000ff
        /*07d4*/ 	.word	0x0002e840
        /*07d8*/ 	.short	0x0100
        /*07da*/ 	.byte	0x08
	.zero		1


	//   ....[4]....
        /*07dc*/ 	.word	0x00000390
        /*07e0*/ 	.word	0x000000ff
        /*07e4*/ 	.word	0x0002e838
        /*07e8*/ 	.short	0x0100
        /*07ea*/ 	.byte	0x08
	.zero		1


	//   ....[5]....
        /*07ec*/ 	.word	0x000003a0
        /*07f0*/ 	.word	0x000000ff
        /*07f4*/ 	.word	0x0002e848
        /*07f8*/ 	.short	0x0100
        /*07fa*/ 	.byte	0x08
	.zero		1


	//   ....[6]....
        /*07fc*/ 	.word	0x000004d0
        /*0800*/ 	.word	0x000000ff
        /*0804*/ 	.word	0x0002e850
        /*0808*/ 	.short	0x0100
        /*080a*/ 	.byte	0x08
	.zero		1


	//   ....[7]....
        /*080c*/ 	.word	0x000004e0
        /*0810*/ 	.word	0x000000ff
        /*0814*/ 	.word	0x0002e860
        /*0818*/ 	.short	0x0100
        /*081a*/ 	.byte	0x08
	.zero		1


	//   ....[8]....
        /*081c*/ 	.word	0x000004f0
        /*0820*/ 	.word	0x000000ff
        /*0824*/ 	.word	0x0002e858
        /*0828*/ 	.short	0x0100
        /*082a*/ 	.byte	0x08
	.zero		1


	//   ....[9]....
        /*082c*/ 	.word	0x00000500
        /*0830*/ 	.word	0x000000ff
        /*0834*/ 	.word	0x0002e868
        /*0838*/ 	.short	0x0100
        /*083a*/ 	.byte	0x08
	.zero		1


	//   ....[10]....
        /*083c*/ 	.word	0x000005f0
        /*0840*/ 	.word	0x000000ff
        /*0844*/ 	.word	0x0002e870
        /*0848*/ 	.short	0x0100
        /*084a*/ 	.byte	0x06
	.zero		1


	//   ....[11]....
        /*084c*/ 	.word	0x00000600
        /*0850*/ 	.word	0x000000ff
        /*0854*/ 	.word	0x0002e880
        /*0858*/ 	.short	0x0100
        /*085a*/ 	.byte	0x06
	.zero		1


	//   ....[12]....
        /*085c*/ 	.word	0x00000610
        /*0860*/ 	.word	0x000000ff
        /*0864*/ 	.word	0x0002e878
        /*0868*/ 	.short	0x0100
        /*086a*/ 	.byte	0x06
	.zero		1


	//   ....[13]....
        /*086c*/ 	.word	0x00000620
        /*0870*/ 	.word	0x000000ff
        /*0874*/ 	.word	0x0002e888
        /*0878*/ 	.short	0x0100
        /*087a*/ 	.byte	0x06
	.zero		1


	//   ....[14]....
        /*087c*/ 	.word	0x00000750
        /*0880*/ 	.word	0x000000ff
        /*0884*/ 	.word	0x0002e890
        /*0888*/ 	.short	0x0100
        /*088a*/ 	.byte	0x08
	.zero		1


	//   ....[15]....
        /*088c*/ 	.word	0x00000760
        /*0890*/ 	.word	0x000000ff
        /*0894*/ 	.word	0x0002e8a0
        /*0898*/ 	.short	0x0100
        /*089a*/ 	.byte	0x08
	.zero		1


	//   ....[16]....
        /*089c*/ 	.word	0x00000770
        /*08a0*/ 	.word	0x000000ff
        /*08a4*/ 	.word	0x0002e898
        /*08a8*/ 	.short	0x0100
        /*08aa*/ 	.byte	0x08
	.zero		1


	//   ....[17]....
        /*08ac*/ 	.word	0x00000780
        /*08b0*/ 	.word	0x000000ff
        /*08b4*/ 	.word	0x0002e8a8
        /*08b8*/ 	.short	0x0100
        /*08ba*/ 	.byte	0x08
	.zero		1


	//   ....[18]....
        /*08bc*/ 	.word	0x000008b0
        /*08c0*/ 	.word	0x000000ff
        /*08c4*/ 	.word	0x0002e8b0
        /*08c8*/ 	.short	0x0100
        /*08ca*/ 	.byte	0x08
	.zero		1


	//   ....[19]....
        /*08cc*/ 	.word	0x000008c0
        /*08d0*/ 	.word	0x000000ff
        /*08d4*/ 	.word	0x0002e8c0
        /*08d8*/ 	.short	0x0100
        /*08da*/ 	.byte	0x08
	.zero		1


	//   ....[20]....
        /*08dc*/ 	.word	0x000008d0
        /*08e0*/ 	.word	0x000000ff
        /*08e4*/ 	.word	0x0002e8b8
        /*08e8*/ 	.short	0x0100
        /*08ea*/ 	.byte	0x08
	.zero		1


	//   ....[21]....
        /*08ec*/ 	.word	0x000008e0
        /*08f0*/ 	.word	0x000000ff
        /*08f4*/ 	.word	0x0002e8c8
        /*08f8*/ 	.short	0x0100
        /*08fa*/ 	.byte	0x08
	.zero		1


	//   ....[22]....
        /*08fc*/ 	.word	0x00001b70
        /*0900*/ 	.word	0x000000ff
        /*0904*/ 	.word	0x0002e800
        /*0908*/ 	.short	0x010a
        /*090a*/ 	.byte	0x29
	.zero		1


	//   ....[23]....
        /*090c*/ 	.word	0x00001c10
        /*0910*/ 	.word	0x00000002
        /*0914*/ 	.word	0x0002e830
        /*0918*/ 	.short	0x010a
        /*091a*/ 	.byte	0x3f
	.zero		1


	//   ....[24]....
        /*091c*/ 	.word	0x00001c50
        /*0920*/ 	.word	0x00000002
        /*0924*/ 	.word	0x0002e830
        /*0928*/ 	.short	0x010a
        /*092a*/ 	.byte	0x3f
	.zero		1


	//   ....[25]....
        /*092c*/ 	.word	0x00005550
        /*0930*/ 	.word	0x0000004d
        /*0934*/ 	.word	0x00000000
        /*0938*/ 	.short	0x0101
        /*093a*/ 	.byte	0x3f
	.zero		1


	//   ....[26]....
        /*093c*/ 	.word	0x000069a0
        /*0940*/ 	.word	0x000000ff
        /*0944*/ 	.word	0x0002e830
        /*0948*/ 	.short	0x010a
        /*094a*/ 	.byte	0x06
	.zero		1


	//   ....[27]....
        /*094c*/ 	.word	0x000069e0
        /*0950*/ 	.word	0x000000ff
        /*0954*/ 	.word	0x0002e830
        /*0958*/ 	.short	0x010a
        /*095a*/ 	.byte	0x06
	.zero		1


	//   ....[28]....
        /*095c*/ 	.word	0x000075f0
        /*0960*/ 	.word	0x000000ff
        /*0964*/ 	.word	0x0002e850
        /*0968*/ 	.short	0x010a
        /*096a*/ 	.byte	0x06
	.zero		1


	//   ....[29]....
        /*096c*/ 	.word	0x00007630
        /*0970*/ 	.word	0x000000ff
        /*0974*/ 	.word	0x0002e850
        /*0978*/ 	.short	0x010a
        /*097a*/ 	.byte	0x06
	.zero		1


	//   ....[30]....
        /*097c*/ 	.word	0x0000b180
        /*0980*/ 	.word	0x00000002
        /*0984*/ 	.word	0x00000000
        /*0988*/ 	.short	0x0101
        /*098a*/ 	.byte	0x3f
	.zero		1


	//   ....[31]....
        /*098c*/ 	.word	0x0000b550
        /*0990*/ 	.word	0x000000ff
        /*0994*/ 	.word	0x00000000
        /*0998*/ 	.short	0x0101
        /*099a*/ 	.byte	0x06
	.zero		1


	//   ....[32]....
        /*099c*/ 	.word	0x0000bdb0
        /*09a0*/ 	.word	0x000000ff
        /*09a4*/ 	.word	0x0002e830
        /*09a8*/ 	.short	0x010a
        /*09aa*/ 	.byte	0x06
	.zero		1


	//   ....[33]....
        /*09ac*/ 	.word	0x0000bdf0
        /*09b0*/ 	.word	0x000000ff
        /*09b4*/ 	.word	0x0002e830
        /*09b8*/ 	.short	0x010a
        /*09ba*/ 	.byte	0x06
	.zero		1


	//   ....[34]....
        /*09bc*/ 	.word	0x0000c9d0
        /*09c0*/ 	.word	0x000000ff
        /*09c4*/ 	.word	0x0002e850
        /*09c8*/ 	.short	0x010a
        /*09ca*/ 	.byte	0x06
	.zero		1


	//   ....[35]....
        /*09cc*/ 	.word	0x0000ca10
        /*09d0*/ 	.word	0x000000ff
        /*09d4*/ 	.word	0x0002e850
        /*09d8*/ 	.short	0x010a
        /*09da*/ 	.byte	0x06
	.zero		1


	//   ....[36]....
        /*09dc*/ 	.word	0x0000f6e0
        /*09e0*/ 	.word	0x00000002
        /*09e4*/ 	.word	0x00000000
        /*09e8*/ 	.short	0x0101
        /*09ea*/ 	.byte	0x3f
	.zero		1


	//   ....[37]....
        /*09ec*/ 	.word	0x0000f9b0
        /*09f0*/ 	.word	0x000000ff
        /*09f4*/ 	.word	0x00000000
        /*09f8*/ 	.short	0x0101
        /*09fa*/ 	.byte	0x06
	.zero		1


	//   ....[38]....
        /*09fc*/ 	.word	0x00010130
        /*0a00*/ 	.word	0x000000ff
        /*0a04*/ 	.word	0x0002e850
        /*0a08*/ 	.short	0x010a
        /*0a0a*/ 	.byte	0x04
	.zero		1


	//   ....[39]....
        /*0a0c*/ 	.word	0x00010170
        /*0a10*/ 	.word	0x000000ff
        /*0a14*/ 	.word	0x0002e850
        /*0a18*/ 	.short	0x010a
        /*0a1a*/ 	.byte	0x04
	.zero		1


	//   ....[40]....
        /*0a1c*/ 	.word	0x00010850
        /*0a20*/ 	.word	0x000000ff
        /*0a24*/ 	.word	0x00000000
        /*0a28*/ 	.short	0x0101
        /*0a2a*/ 	.byte	0x04
	.zero		1


	//   ....[41]....
        /*0a2c*/ 	.word	0x00012490
        /*0a30*/ 	.word	0x00000003
        /*0a34*/ 	.word	0x00000000
        /*0a38*/ 	.short	0x0101
        /*0a3a*/ 	.byte	0x3f
	.zero		1


	//   ....[42]....
        /*0a3c*/ 	.word	0x00015460
        /*0a40*/ 	.word	0x00000004
        /*0a44*/ 	.word	0x0002e880
        /*0a48*/ 	.short	0x010a
        /*0a4a*/ 	.byte	0x3f
	.zero		1


	//   ....[43]....
        /*0a4c*/ 	.word	0x00015600
        /*0a50*/ 	.word	0x00000004
        /*0a54*/ 	.word	0x0002e840
        /*0a58*/ 	.short	0x010a
        /*0a5a*/ 	.byte	0x3f
	.zero		1


	//   ....[44]....
        /*0a5c*/ 	.word	0x000161c0
        /*0a60*/ 	.word	0x00000011
        /*0a64*/ 	.word	0x0002e800
        /*0a68*/ 	.short	0x0107
        /*0a6a*/ 	.byte	0x3f
	.zero		1


	//   ....[45]....
        /*0a6c*/ 	.word	0x000162b0
        /*0a70*/ 	.word	0x00000011
        /*0a74*/ 	.word	0x0002e800
        /*0a78*/ 	.short	0x0101
        /*0a7a*/ 	.byte	0x3f
	.zero		1


	//   ....[46]....
        /*0a7c*/ 	.word	0x000162d0
        /*0a80*/ 	.word	0x00000011
        /*0a84*/ 	.word	0x0002e820
        /*0a88*/ 	.short	0x010a
        /*0a8a*/ 	.byte	0x3f
	.zero		1


	//   ....[47]....
        /*0a8c*/ 	.word	0x000165d0
        /*0a90*/ 	.word	0x00000004
        /*0a94*/ 	.word	0x0002e880
        /*0a98*/ 	.short	0x010a
        /*0a9a*/ 	.byte	0x3f
	.zero		1


	//   ....[48]....
        /*0a9c*/ 	.word	0x00016830
        /*0aa0*/ 	.word	0x00000004
        /*0aa4*/ 	.word	0x0002e840
        /*0aa8*/ 	.short	0x010a
        /*0aaa*/ 	.byte	0x3f
	.zero		1


	//   ....[49]....
        /*0aac*/ 	.word	0x00016b00
        /*0ab0*/ 	.word	0x00000014
        /*0ab4*/ 	.word	0x0002e870
        /*0ab8*/ 	.short	0x010a
        /*0aba*/ 	.byte	0x3f
	.zero		1


	//   ....[50]....
        /*0abc*/ 	.word	0x00016b70
        /*0ac0*/ 	.word	0x00000014
        /*0ac4*/ 	.word	0x0002e860
        /*0ac8*/ 	.short	0x010a
        /*0aca*/ 	.byte	0x3f
	.zero		1


	//   ....[51]....
        /*0acc*/ 	.word	0x00017340
        /*0ad0*/ 	.word	0x00000014
        /*0ad4*/ 	.word	0x0002e850
        /*0ad8*/ 	.short	0x0101
        /*0ada*/ 	.byte	0x3f
	.zero		1


	//   ....[52]....
        /*0adc*/ 	.word	0x000173c0
        /*0ae0*/ 	.word	0x00000014
        /*0ae4*/ 	.word	0x00000000
        /*0ae8*/ 	.short	0x0101
        /*0aea*/ 	.byte	0x3f
	.zero		1


	//   ....[53]....
        /*0aec*/ 	.word	0x000175f0
        /*0af0*/ 	.word	0x00000010
        /*0af4*/ 	.word	0x0002e870
        /*0af8*/ 	.short	0x010a
        /*0afa*/ 	.byte	0x3f
	.zero		1


	//   ....[54]....
        /*0afc*/ 	.word	0x00017660
        /*0b00*/ 	.word	0x00000010
        /*0b04*/ 	.word	0x0002e860
        /*0b08*/ 	.short	0x010a
        /*0b0a*/ 	.byte	0x3f
	.zero		1


	//   ....[55]....
        /*0b0c*/ 	.word	0x00017d10
        /*0b10*/ 	.word	0x00000010
        /*0b14*/ 	.word	0x0002e850
        /*0b18*/ 	.short	0x0101
        /*0b1a*/ 	.byte	0x3f
	.zero		1


	//   ....[56]....
        /*0b1c*/ 	.word	0x00017d50
        /*0b20*/ 	.word	0x00000000
        /*0b24*/ 	.word	0x00000000
        /*0b28*/ 	.short	0x0101
        /*0b2a*/ 	.byte	0x3f
	.zero		1


	//   ....[57]....
        /*0b2c*/ 	.word	0x00018b00
        /*0b30*/ 	.word	0x00000000
        /*0b34*/ 	.word	0x0002e820
        /*0b38*/ 	.short	0x010a
        /*0b3a*/ 	.byte	0x3f
	.zero		1


	//   ....[58]....
        /*0b3c*/ 	.word	0x00018cc0
        /*0b40*/ 	.word	0x00000006
        /*0b44*/ 	.word	0x00000000
        /*0b48*/ 	.short	0x010a
        /*0b4a*/ 	.byte	0x3f
	.zero		1


	//   ....[59]....
        /*0b4c*/ 	.word	0x00018d30
        /*0b50*/ 	.word	0x00000007
        /*0b54*/ 	.word	0x00000000
        /*0b58*/ 	.short	0x010a
        /*0b5a*/ 	.byte	0x3f
	.zero		1


	//   ....[60]....
        /*0b5c*/ 	.word	0x00018d90
        /*0b60*/ 	.word	0x00000004
        /*0b64*/ 	.word	0x0002e860
        /*0b68*/ 	.short	0x010a
        /*0b6a*/ 	.byte	0x3f
	.zero		1


	//   ....[61]....
        /*0b6c*/ 	.word	0x00018de0
        /*0b70*/ 	.word	0x00000003
        /*0b74*/ 	.word	0x0002e860
        /*0b78*/ 	.short	0x010a
        /*0b7a*/ 	.byte	0x3f
	.zero		1


	//   ....[62]....
        /*0b7c*/ 	.word	0x00018e20
        /*0b80*/ 	.word	0x00000004
        /*0b84*/ 	.word	0x0002e880
        /*0b88*/ 	.short	0x010a
        /*0b8a*/ 	.byte	0x3f
	.zero		1


	//   ....[63]....
        /*0b8c*/ 	.word	0x00018e40
        /*0b90*/ 	.word	0x00000003
        /*0b94*/ 	.word	0x0002e880
        /*0b98*/ 	.short	0x010a
        /*0b9a*/ 	.byte	0x3f
	.zero		1


	//   ....[64]....
        /*0b9c*/ 	.word	0x00018eb0
        /*0ba0*/ 	.word	0x00000003
        /*0ba4*/ 	.word	0x0002e800
        /*0ba8*/ 	.short	0x010a
        /*0baa*/ 	.byte	0x3f
	.zero		1


	//   ....[65]....
        /*0bac*/ 	.word	0x00018f00
        /*0bb0*/ 	.word	0x00000002
        /*0bb4*/ 	.word	0x0002e830
        /*0bb8*/ 	.short	0x010a
        /*0bba*/ 	.byte	0x3f
	.zero		1


	//   ....[66]....
        /*0bbc*/ 	.word	0x00018f60
        /*0bc0*/ 	.word	0x00000008
        /*0bc4*/ 	.word	0x0002e830
        /*0bc8*/ 	.short	0x010a
        /*0bca*/ 	.byte	0x3f
	.zero		1


	//   ....[67]....
        /*0bcc*/ 	.word	0x00018fc0
        /*0bd0*/ 	.word	0x00000008
        /*0bd4*/ 	.word	0x0002e850
        /*0bd8*/ 	.short	0x010a
        /*0bda*/ 	.byte	0x3f
	.zero		1


	//   ....[68]....
        /*0bdc*/ 	.word	0x00019020
        /*0be0*/ 	.word	0x00000008
        /*0be4*/ 	.word	0x0002e830
        /*0be8*/ 	.short	0x010a
        /*0bea*/ 	.byte	0x3f
	.zero		1


	//   ....[69]....
        /*0bec*/ 	.word	0x00019080
        /*0bf0*/ 	.word	0x00000008
        /*0bf4*/ 	.word	0x0002e850
        /*0bf8*/ 	.short	0x010a
        /*0bfa*/ 	.byte	0x3f
	.zero		1


	//   ....[70]....
        /*0bfc*/ 	.word	0x000190e0
        /*0c00*/ 	.word	0x00000005
        /*0c04*/ 	.word	0x0002e850
        /*0c08*/ 	.short	0x010a
        /*0c0a*/ 	.byte	0x3f
	.zero		1


	//   ....[71]....
        /*0c0c*/ 	.word	0x00019230
        /*0c10*/ 	.word	0x00000004
        /*0c14*/ 	.word	0x0002e880
        /*0c18*/ 	.short	0x010a
        /*0c1a*/ 	.byte	0x3f
	.zero		1


	//   ....[72]....
        /*0c1c*/ 	.word	0x00019280
        /*0c20*/ 	.word	0x00000004
        /*0c24*/ 	.word	0x0002e840
        /*0c28*/ 	.short	0x010a
        /*0c2a*/ 	.byte	0x3f
	.zero		1


	//   ....[73]....
        /*0c2c*/ 	.word	0x00019cc0
        /*0c30*/ 	.word	0x00000011
        /*0c34*/ 	.word	0x0002e820
        /*0c38*/ 	.short	0x010a
        /*0c3a*/ 	.byte	0x3f
	.zero		1


	//   ....[74]....
        /*0c3c*/ 	.word	0x00019d10
        /*0c40*/ 	.word	0x00000004
        /*0c44*/ 	.word	0x0002e880
        /*0c48*/ 	.short	0x010a
        /*0c4a*/ 	.byte	0x3f
	.zero		1


	//   ....[75]....
        /*0c4c*/ 	.word	0x00019d60
        /*0c50*/ 	.word	0x00000004
        /*0c54*/ 	.word	0x0002e840
        /*0c58*/ 	.short	0x010a
        /*0c5a*/ 	.byte	0x3f
	.zero		1


	//   ....[76]....
        /*0c5c*/ 	.word	0x00019db0
        /*0c60*/ 	.word	0x00000014
        /*0c64*/ 	.word	0x0002e870
        /*0c68*/ 	.short	0x010a
        /*0c6a*/ 	.byte	0x3f
	.zero		1


	//   ....[77]....
        /*0c6c*/ 	.word	0x00019e00
        /*0c70*/ 	.word	0x00000014
        /*0c74*/ 	.word	0x0002e860
        /*0c78*/ 	.short	0x010a
        /*0c7a*/ 	.byte	0x3f
	.zero		1


	//   ....[78]....
        /*0c7c*/ 	.word	0x00019e50
        /*0c80*/ 	.word	0x00000010
        /*0c84*/ 	.word	0x0002e870
        /*0c88*/ 	.short	0x010a
        /*0c8a*/ 	.byte	0x3f
	.zero		1


	//   ....[79]....
        /*0c8c*/ 	.word	0x00019ea0
        /*0c90*/ 	.word	0x00000010
        /*0c94*/ 	.word	0x0002e860
        /*0c98*/ 	.short	0x010a
        /*0c9a*/ 	.byte	0x3f
	.zero		1


	//   ....[80]....
        /*0c9c*/ 	.word	0x00019ef0
        /*0ca0*/ 	.word	0x00000000
        /*0ca4*/ 	.word	0x0002e820
        /*0ca8*/ 	.short	0x010a
        /*0caa*/ 	.byte	0x3f
	.zero		1


	//   ....[81]....
        /*0cac*/ 	.word	0x0001a090
        /*0cb0*/ 	.word	0x00000006
        /*0cb4*/ 	.word	0x00000000
        /*0cb8*/ 	.short	0x010a
        /*0cba*/ 	.byte	0x3f
	.zero		1


	//   ....[82]....
        /*0cbc*/ 	.word	0x0001a0e0
        /*0cc0*/ 	.word	0x00000007
        /*0cc4*/ 	.word	0x00000000
        /*0cc8*/ 	.short	0x010a
        /*0cca*/ 	.byte	0x3f
	.zero		1


	//   ....[83]....
        /*0ccc*/ 	.word	0x0001a130
        /*0cd0*/ 	.word	0x00000004
        /*0cd4*/ 	.word	0x0002e860
        /*0cd8*/ 	.short	0x010a
        /*0cda*/ 	.byte	0x3f
	.zero		1


	//   ....[84]....
        /*0cdc*/ 	.word	0x0001a180
        /*0ce0*/ 	.word	0x00000003
        /*0ce4*/ 	.word	0x0002e860
        /*0ce8*/ 	.short	0x010a
        /*0cea*/ 	.byte	0x3f
	.zero		1


	//   ....[85]....
        /*0cec*/ 	.word	0x0001a1d0
        /*0cf0*/ 	.word	0x00000004
        /*0cf4*/ 	.word	0x0002e880
        /*0cf8*/ 	.short	0x010a
        /*0cfa*/ 	.byte	0x3f
	.zero		1


	//----- nvinfo : EIATTR_NUM_MBARRIERS
	.align		4
.L_1113:
        /*0cfc*/ 	.byte	0x03, 0x38
        /*0cfe*/ 	.short	0x0016


	//----- nvinfo : EIATTR_EXIT_INSTR_OFFSETS
	.align		4
        /*0d00*/ 	.byte	0x04, 0x1c
        /*0d02*/ 	.short	(.L_1115 - .L_1114)


	//   ....[0]....
.L_1114:
        /*0d04*/ 	.word	0x00000a80


	//   ....[1]....
        /*0d08*/ 	.word	0x000133d0


	//   ....[2]....
        /*0d0c*/ 	.word	0x00018e90


	//----- nvinfo : EIATTR_MAX_THREADS
	.align		4
.L_1115:
        /*0d10*/ 	.byte	0x04, 0x05
        /*0d12*/ 	.short	(.L_1117 - .L_1116)
.L_1116:
        /*0d14*/ 	.word	0x00000180
        /*0d18*/ 	.word	0x00000001
        /*0d1c*/ 	.word	0x00000001


	//----- nvinfo : EIATTR_CRS_STACK_SIZE
	.align		4
.L_1117:
        /*0d20*/ 	.byte	0x04, 0x1e
        /*0d22*/ 	.short	(.L_1119 - .L_1118)
.L_1118:
        /*0d24*/ 	.word	0x00000000


	//----- nvinfo : EIATTR_CBANK_PARAM_SIZE
	.align		4
.L_1119:
        /*0d28*/ 	.byte	0x03, 0x19
        /*0d2a*/ 	.short	0x0af0


	//----- nvinfo : EIATTR_PARAM_CBANK
	.align		4
        /*0d2c*/ 	.byte	0x04, 0x0a
        /*0d2e*/ 	.short	(.L_1121 - .L_1120)
	.align		4
.L_1120:
        /*0d30*/ 	.word	index@(.nv.constant0._ZN7cutlass13device_kernelIN5flash11enable_sm90INS1_16FlashAttnFwdSm90INS1_25CollectiveMainloopFwdSm90ILi2EN4cute5tupleIJNS5_1CILi1EEES8_S8_EEENS6_IJNS7_ILi128EEENS7_ILi224EEESA_EEELi128ENS_12float_e4m3_tEfNS_4arch4Sm90ELb1ELb0ELb1ELb1ELb0ELb0ELb0ELb1ELb1ELb1ELb0ELb0EEENS1_21CollectiveEpilogueFwdINS6_IJSA_SA_SB_EEES9_NS_10bfloat16_tESF_Li256ELb1ELb1ELb0ELb1EEENS1_36VarlenDynamicPersistentTileSchedulerILi128ELi224ELi256ELi128ELb0ELb1ELb1ELb1ELb1ELb1EEEEEEEEEvNT_6ParamsE)
        /*0d34*/ 	.short	0x0210
        /*0d36*/ 	.short	0x0af0


	//----- nvinfo : EIATTR_SW_WAR
	.align		4
.L_1121:
        /*0d38*/ 	.byte	0x04, 0x36
        /*0d3a*/ 	.short	(.L_1123 - .L_1122)
.L_1122:
        /*0d3c*/ 	.word	0x00000008
.L_1123:


//--------------------- .nv.info._ZN7cutlass13device_kernelIN5flash11enable_sm90INS1_16FlashAttnFwdSm90INS1_25CollectiveMainloopFwdSm90ILi2EN4cute5tupleIJNS5_1CILi1EEES8_S8_EEENS6_IJNS7_ILi128EEENS7_ILi224EEESA_EEELi128ENS_12float_e4m3_tEfNS_4arch4Sm90ELb1ELb0ELb1ELb1ELb0ELb1ELb0ELb1ELb1ELb1ELb0ELb0EEENS1_21CollectiveEpilogueFwdINS6_IJSA_SA_SB_EEES9_NS_10bfloat16_tESF_Li256ELb1ELb1ELb0ELb1EEENS1_36VarlenDynamicPersistentTileSchedulerILi128ELi224ELi256ELi128ELb0ELb1ELb1ELb1ELb1ELb1EEEEEEEEEvNT_6ParamsE --------------------------
	.section	.nv.info._ZN7cutlass13device_kernelIN5flash11enable_sm90INS1_16FlashAttnFwdSm90INS1_25CollectiveMainloopFwdSm90ILi2EN4cute5tupleIJNS5_1CILi1EEES8_S8_EEENS6_IJNS7_ILi128EEENS7_ILi224EEESA_EEELi128ENS_12float_e4m3_tEfNS_4arch4Sm90ELb1ELb0ELb1ELb1ELb0ELb1ELb0ELb1ELb1ELb1ELb0ELb0EEENS1_21CollectiveEpilogueFwdINS6_IJSA_SA_SB_EEES9_NS_10bfloat16_tESF_Li256ELb1ELb1ELb0ELb1EEENS1_36VarlenDynamicPersistentTileSchedulerILi128ELi224ELi256ELi128ELb0ELb1ELb1ELb1ELb1ELb1EEEEEEEEEvNT_6ParamsE,"",@"SHT_CUDA_INFO"
	.sectionflags	@""
	.align	4


	//----- nvinfo : EIATTR_CUDA_API_VERSION
	.align		4
        /*0000*/ 	.byte	0x04, 0x37
        /*0002*/ 	.short	(.L_1125 - .L_1124)
.L_1124:
        /*0004*/ 	.word	0x00000082


	//----- nvinfo : EIATTR_KPARAM_INFO
	.align		4
.L_1125:
        /*0008*/ 	.byte	0x04, 0x17
        /*000a*/ 	.short	(.L_1127 - .L_1126)
.L_1126:
        /*000c*/ 	.word	0x00000000
        /*0010*/ 	.short	0x0000
        /*0012*/ 	.short	0x0070
        /*0014*/ 	.byte	0x00, 0xf0, 0x01, 0x2a


	//----- nvinfo : EIATTR_SPARSE_MMA_MASK
	.align		4
.L_1127:
        /*0018*/ 	.byte	0x03, 0x50
        /*001a*/ 	.short	0x0000


	//----- nvinfo : EIATTR_MAXREG_COUNT
	.align		4
        /*001c*/ 	.byte	0x03, 0x1b
        /*001e*/ 	.short	0x00a8


	//----- nvinfo : EIATTR_NUM_BARRIERS
	.align		4
        /*0020*/ 	.byte	0x02, 0x4c
        /*0022*/ 	.byte	0x10
	.zero		1


	//----- nvinfo : EIATTR_EXTERNS
	.align		4
        /*0024*/ 	.byte	0x04, 0x0f
        /*0026*/ 	.short	(.L_1129 - .L_1128)


	//   ....[0]....
	.align		4
.L_1128:
        /*0028*/ 	.word	index@(__assertfail)


	//----- nvinfo : EIATTR_ANNOTATIONS
	.align		4
.L_1129:
        /*002c*/ 	.byte	0x04, 0x55
        /*002e*/ 	.short	(.L_1131 - .L_1130)


	//   ....[0]....
.L_1130:
        /* <DEDUP_REMOVED lines=178> */


	//----- nvinfo : EIATTR_MERCURY_ISA_VERSION
	.align		4
.L_1131:
        /*0b38*/ 	.byte	0x03, 0x5f
        /*0b3a*/ 	.short	0x0101


	//----- nvinfo : EIATTR_UNUSED_LOAD_BYTE_OFFSET
	.align		4
        /*0b3c*/ 	.byte	0x04, 0x44
        /*0b3e*/ 	.short	(.L_1133 - .L_1132)


	//   ....[0]....
.L_1132:
        /*0b40*/ 	.word	0x00000b00
        /*0b44*/ 	.word	0x0000fff0


	//   ....[1]....
        /*0b48*/ 	.word	0x00023350
        /*0b4c*/ 	.word	0x0000fff0


	//----- nvinfo : EIATTR_INT_WARP_WIDE_INSTR_OFFSETS
	.align		4
.L_1133:
        /*0b50*/ 	.byte	0x04, 0x31
        /*0b52*/ 	.short	(.L_1135 - .L_1134)


	//   ....[0]....
.L_1134:
        /*0b54*/ 	.word	0x00000190


	//   ....[1]....
        /*0b58*/ 	.word	0x000001d0


	//   ....[2]....
        /*0b5c*/ 	.word	0x00000240


	//   ....[3]....
        /*0b60*/ 	.word	0x00028590


	//   ....[4]....
        /*0b64*/ 	.word	0x00028600


	//   ....[5]....
        /*0b68*/ 	.word	0x0002b5d0


	//   ....[6]....
        /*0b6c*/ 	.word	0x0002b640


	//----- nvinfo : EIATTR_COOP_GROUP_MASK_REGIDS
	.align		4
.L_1135:
        /*0b70*/ 	.byte	0x04, 0x29
        /*0b72*/ 	.short	(.L_1137 - .L_1136)


	//   ....[0]....
.L_1136:
        /*0b74*/ 	.word	0xffffffff


	//   ....[1]....
        /*0b78*/ 	.word	0xffffffff


	//   ....[2]....
        /*0b7c*/ 	.word	0xffffffff


	//   ....[3]....
        /*0b80*/ 	.word	0xffffffff


	//   ....[4]....
        /*0b84*/ 	.word	0xffffffff


	//   ....[5]....
        /*0b88*/ 	.word	0xffffffff


	//   ....[6]....
        /*0b8c*/ 	.word	0xffffffff


	//   ....[7]....
        /*0b90*/ 	.word	0xffffffff


	//   ....[8]....
        /*0b94*/ 	.word	0xffffffff


	//   ....[9]....
        /*0b98*/ 	.word	0xffffffff


	//   ....[10]....
        /*0b9c*/ 	.word	0xffffffff


	//   ....[11]....
        /*0ba0*/ 	.word	0xffffffff


	//   ....[12]....
        /*0ba4*/ 	.word	0xffffffff


	//   ....[13]....
        /*0ba8*/ 	.word	0xffffffff


	//   ....[14]....
        /*0bac*/ 	.word	0xffffffff


	//   ....[15]....
        /*0bb0*/ 	.word	0xffffffff


	//   ....[16]....
        /*0bb4*/ 	.word	0xffffffff


	//   ....[17]....
        /*0bb8*/ 	.word	0xffffffff


	//   ....[18]....
        /*0bbc*/ 	.word	0xffffffff


	//   ....[19]....
        /*0bc0*/ 	.word	0xffffffff


	//   ....[20]....
        /*0bc4*/ 	.word	0xffffffff


	//   ....[21]....
        /*0bc8*/ 	.word	0xffffffff


	//   ....[22]....
        /*0bcc*/ 	.word	0xffffffff


	//   ....[23]....
        /*0bd0*/ 	.word	0xffffffff


	//   ....[24]....
        /*0bd4*/ 	.word	0xffffffff


	//   ....[25]....
        /*0bd8*/ 	.word	0xffffffff


	//   ....[26]....
        /*0bdc*/ 	.word	0xffffffff


	//   ....[27]....
        /*0be0*/ 	.word	0xffffffff


	//   ....[28]....
        /*0be4*/ 	.word	0xffffffff


	//   ....[29]....
        /*0be8*/ 	.word	0xffffffff


	//   ....[30]....
        /*0bec*/ 	.word	0xffffffff


	//   ....[31]....
        /*0bf0*/ 	.word	0xffffffff


	//   ....[32]....
        /*0bf4*/ 	.word	0xffffffff


	//   ....[33]....
        /*0bf8*/ 	.word	0xffffffff


	//   ....[34]....
        /*0bfc*/ 	.word	0xffffffff


	//   ....[35]....
        /*0c00*/ 	.word	0xffffffff


	//   ....[36]....
        /*0c04*/ 	.word	0xffffffff


	//   ....[37]....
        /*0c08*/ 	.word	0xffffffff


	//   ....[38]....
        /*0c0c*/ 	.word	0xffffffff


	//   ....[39]....
        /*0c10*/ 	.word	0xffffffff


	//   ....[40]....
        /*0c14*/ 	.word	0xffffffff


	//   ....[41]....
        /*0c18*/ 	.word	0xffffffff


	//   ....[42]....
        /*0c1c*/ 	.word	0xffffffff


	//   ....[43]....
        /*0c20*/ 	.word	0xffffffff


	//   ....[44]....
        /*0c24*/ 	.word	0xffffffff


	//   ....[45]....
        /*0c28*/ 	.word	0xffffffff


	//   ....[46]....
        /*0c2c*/ 	.word	0xffffffff


	//   ....[47]....
        /*0c30*/ 	.word	0xffffffff


	//   ....[48]....
        /*0c34*/ 	.word	0xffffffff


	//   ....[49]....
        /*0c38*/ 	.word	0xffffffff


	//   ....[50]....
        /*0c3c*/ 	.word	0xffffffff


	//   ....[51]....
        /*0c40*/ 	.word	0xffffffff


	//   ....[52]....
        /*0c44*/ 	.word	0xffffffff


	//   ....[53]....
        /*0c48*/ 	.word	0xffffffff


	//   ....[54]....
        /*0c4c*/ 	.word	0xffffffff


	//   ....[55]....
        /*0c50*/ 	.word	0xffffffff


	//   ....[56]....
        /*0c54*/ 	.word	0xffffffff


	//   ....[57]....
        /*0c58*/ 	.word	0xffffffff


	//   ....[58]....
        /*0c5c*/ 	.word	0xffffffff


	//   ....[59]....
        /*0c60*/ 	.word	0xffffffff


	//   ....[60]....
        /*0c64*/ 	.word	0xffffffff


	//   ....[61]....
        /*0c68*/ 	.word	0xffffffff


	//   ....[62]....
        /*0c6c*/ 	.word	0xffffffff


	//   ....[63]....
        /*0c70*/ 	.word	0xffffffff


	//   ....[64]....
        /*0c74*/ 	.word	0xffffffff


	//   ....[65]....
        /*0c78*/ 	.word	0xffffffff


	//   ....[66]....
        /*0c7c*/ 	.word	0xffffffff


	//   ....[67]....
        /*0c80*/ 	.word	0xffffffff


	//   ....[68]....
        /*0c84*/ 	.word	0xffffffff


	//   ....[69]....
        /*0c88*/ 	.word	0xffffffff


	//   ....[70]....
        /*0c8c*/ 	.word	0xffffffff


	//   ....[71]....
        /*0c90*/ 	.word	0xffffffff


	//   ....[72]....
        /*0c94*/ 	.word	0xffffffff


	//   ....[73]....
        /*0c98*/ 	.word	0xffffffff


	//   ....[74]....
        /*0c9c*/ 	.word	0xffffffff


	//   ....[75]....
        /*0ca0*/ 	.word	0xffffffff


	//   ....[76]....
        /*0ca4*/ 	.word	0xffffffff


	//   ....[77]....
        /*0ca8*/ 	.word	0xffffffff


	//   ....[78]....
        /*0cac*/ 	.word	0xffffffff


	//   ....[79]....
        /*0cb0*/ 	.word	0xffffffff


	//   ....[80]....
        /*0cb4*/ 	.word	0xffffffff


	//   ....[81]....
        /*0cb8*/ 	.word	0xffffffff


	//   ....[82]....
        /*0cbc*/ 	.word	0xffffffff


	//   ....[83]....
        /*0cc0*/ 	.word	0xffffffff


	//   ....[84]....
        /*0cc4*/ 	.word	0xffffffff


	//   ....[85]....
        /*0cc8*/ 	.word	0xffffffff


	//   ....[86]....
        /*0ccc*/ 	.word	0xffffffff


	//   ....[87]....
        /*0cd0*/ 	.word	0xffffffff


	//   ....[88]....
        /*0cd4*/ 	.word	0xffffffff


	//   ....[89]....
        /*0cd8*/ 	.word	0xffffffff


	//   ....[90]....
        /*0cdc*/ 	.word	0xffffffff


	//   ....[91]....
        /*0ce0*/ 	.word	0xffffffff


	//   ....[92]....
        /*0ce4*/ 	.word	0xffffffff


	//   ....[93]....
        /*0ce8*/ 	.word	0xffffffff


	//   ....[94]....
        /*0cec*/ 	.word	0xffffffff


	//   ....[95]....
        /*0cf0*/ 	.word	0xffffffff


	//   ....[96]....
        /*0cf4*/ 	.word	0xffffffff


	//   ....[97]....
        /*0cf8*/ 	.word	0xffffffff


	//   ....[98]....
        /*0cfc*/ 	.word	0xffffffff


	//   ....[99]....
        /*0d00*/ 	.word	0xffffffff


	//   ....[100]....
        /*0d04*/ 	.word	0xffffffff


	//   ....[101]....
        /*0d08*/ 	.word	0xffffffff


	//   ....[102]....
        /*0d0c*/ 	.word	0xffffffff


	//   ....[103]....
        /*0d10*/ 	.word	0xffffffff


	//   ....[104]....
        /*0d14*/ 	.word	0xffffffff


	//   ....[105]....
        /*0d18*/ 	.word	0xffffffff


	//   ....[106]....
        /*0d1c*/ 	.word	0xffffffff


	//   ....[107]....
        /*0d20*/ 	.word	0xffffffff


	//   ....[108]....
        /*0d24*/ 	.word	0xffffffff


	//   ....[109]....
        /*0d28*/ 	.word	0xffffffff


	//   ....[110]....
        /*0d2c*/ 	.word	0xffffffff


	//   ....[111]....
        /*0d30*/ 	.word	0xffffffff


	//   ....[112]....
        /*0d34*/ 	.word	0xffffffff


	//   ....[113]....
        /*0d38*/ 	.word	0xffffffff


	//   ....[114]....
        /*0d3c*/ 	.word	0xffffffff


	//   ....[115]....
        /*0d40*/ 	.word	0xffffffff


	//   ....[116]....
        /*0d44*/ 	.word	0xffffffff


	//   ....[117]....
        /*0d48*/ 	.word	0xffffffff


	//   ....[118]....
        /*0d4c*/ 	.word	0xffffffff


	//   ....[119]....
        /*0d50*/ 	.word	0xffffffff


	//   ....[120]....
        /*0d54*/ 	.word	0xffffffff


	//   ....[121]....
        /*0d58*/ 	.word	0xffffffff


	//   ....[122]....
        /*0d5c*/ 	.word	0xffffffff


	//   ....[123]....
        /*0d60*/ 	.word	0xffffffff


	//   ....[124]....
        /*0d64*/ 	.word	0xffffffff


	//   ....[125]....
        /*0d68*/ 	.word	0xffffffff


	//   ....[126]....
        /*0d6c*/ 	.word	0xffffffff


	//   ....[127]....
        /*0d70*/ 	.word	0xffffffff


	//   ....[128]....
        /*0d74*/ 	.word	0xffffffff


	//   ....[129]....
        /*0d78*/ 	.word	0xffffffff


	//   ....[130]....
        /*0d7c*/ 	.word	0xffffffff


	//   ....[131]....
        /*0d80*/ 	.word	0xffffffff


	//   ....[132]....
        /*0d84*/ 	.word	0xffffffff


	//   ....[133]....
        /*0d88*/ 	.word	0xffffffff


	//   ....[134]....
        /*0d8c*/ 	.word	0xffffffff


	//   ....[135]....
        /*0d90*/ 	.word	0xffffffff


	//   ....[136]....
        /*0d94*/ 	.word	0xffffffff


	//   ....[137]....
        /*0d98*/ 	.word	0xffffffff


	//   ....[138]....
        /*0d9c*/ 	.word	0xffffffff


	//   ....[139]....
        /*0da0*/ 	.word	0xffffffff


	//   ....[140]....
        /*0da4*/ 	.word	0xffffffff


	//   ....[141]....
        /*0da8*/ 	.word	0xffffffff


	//   ....[142]....
        /*0dac*/ 	.word	0xffffffff


	//   ....[143]....
        /*0db0*/ 	.word	0xffffffff


	//   ....[144]....
        /*0db4*/ 	.word	0xffffffff


	//   ....[145]....
        /*0db8*/ 	.word	0xffffffff


	//   ....[146]....
        /*0dbc*/ 	.word	0xffffffff


	//   ....[147]....
        /*0dc0*/ 	.word	0xffffffff


	//   ....[148]....
        /*0dc4*/ 	.word	0x0500000f


	//   ....[149]....
        /*0dc8*/ 	.word	0x0500000f


	//   ....[150]....
        /*0dcc*/ 	.word	0x0500000f


	//   ....[151]....
        /*0dd0*/ 	.word	0x0500000f


	//   ....[152]....
        /*0dd4*/ 	.word	0x0500000f


	//   ....[153]....
        /*0dd8*/ 	.word	0x0500000f


	//   ....[154]....
        /*0ddc*/ 	.word	0x0500000f


	//   ....[155]....
        /*0de0*/ 	.word	0x0500000f


	//   ....[156]....
        /*0de4*/ 	.word	0x0500000f


	//   ....[157]....
        /*0de8*/ 	.word	0x0500000f


	//   ....[158]....
        /*0dec*/ 	.word	0x0500000f


	//   ....[159]....
        /*0df0*/ 	.word	0x0500000f


	//   ....[160]....
        /*0df4*/ 	.word	0x0500000f


	//   ....[161]....
        /*0df8*/ 	.word	0x0500000f


	//   ....[162]....
        /*0dfc*/ 	.word	0x0500000f


	//   ....[163]....
        /*0e00*/ 	.word	0x0500000f


	//   ....[164]....
        /*0e04*/ 	.word	0x0500000f


	//   ....[165]....
        /*0e08*/ 	.word	0x0500000f


	//   ....[166]....
        /*0e0c*/ 	.word	0x0500000f


	//   ....[167]....
        /*0e10*/ 	.word	0x0500000f


	//   ....[168]....
        /*0e14*/ 	.word	0x0500000f


	//   ....[169]....
        /*0e18*/ 	.word	0x0500000f


	//   ....[170]....
        /*0e1c*/ 	.word	0x0500000f


	//   ....[171]....
        /*0e20*/ 	.word	0x0500000f


	//   ....[172]....
        /*0e24*/ 	.word	0x0500000f


	//   ....[173]....
        /*0e28*/ 	.word	0x0500000f


	//   ....[174]....
        /*0e2c*/ 	.word	0x0500000f


	//   ....[175]....
        /*0e30*/ 	.word	0x0500000f


	//   ....[176]....
        /*0e34*/ 	.word	0x0500000f


	//   ....[177]....
        /*0e38*/ 	.word	0x0500000f


	//   ....[178]....
        /*0e3c*/ 	.word	0x0500000f


	//   ....[179]....
        /*0e40*/ 	.word	0x0500000f


	//   ....[180]....
        /*0e44*/ 	.word	0x0500000f


	//   ....[181]....
        /*0e48*/ 	.word	0x0500000f


	//   ....[182]....
        /*0e4c*/ 	.word	0x0500000f


	//   ....[183]....
        /*0e50*/ 	.word	0x0500000f


	//   ....[184]....
        /*0e54*/ 	.word	0x0500000f


	//   ....[185]....
        /*0e58*/ 	.word	0x0500000f


	//   ....[186]....
        /*0e5c*/ 	.word	0x0500000f


	//   ....[187]....
        /*0e60*/ 	.word	0x0500000f


	//   ....[188]....
        /*0e64*/ 	.word	0x0500000f


	//   ....[189]....
        /*0e68*/ 	.word	0x0500000f


	//   ....[190]....
        /*0e6c*/ 	.word	0x0500000f


	//   ....[191]....
        /*0e70*/ 	.word	0x0500000f


	//   ....[192]....
        /*0e74*/ 	.word	0x0500000f


	//   ....[193]....
        /*0e78*/ 	.word	0x0500000f


	//   ....[194]....
        /*0e7c*/ 	.word	0x0500000f


	//   ....[195]....
        /*0e80*/ 	.word	0x0500000f


	//   ....[196]....
        /*0e84*/ 	.word	0x0500000f


	//   ....[197]....
        /*0e88*/ 	.word	0x0500000f


	//   ....[198]....
        /*0e8c*/ 	.word	0x0500000f


	//   ....[199]....
        /*0e90*/ 	.word	0x0500000f


	//   ....[200]....
        /*0e94*/ 	.word	0x0500000f


	//   ....[201]....
        /*0e98*/ 	.word	0x0500000f


	//   ....[202]....
        /*0e9c*/ 	.word	0x0500000f


	//   ....[203]....
        /*0ea0*/ 	.word	0x0500000f


	//   ....[204]....
        /*0ea4*/ 	.word	0x0500000f


	//   ....[205]....
        /*0ea8*/ 	.word	0x0500000f


	//   ....[206]....
        /*0eac*/ 	.word	0x0500000f


	//   ....[207]....
        /*0eb0*/ 	.word	0x0500000f


	//   ....[208]....
        /*0eb4*/ 	.word	0x0500000f


	//   ....[209]....
        /*0eb8*/ 	.word	0x0500000f


	//   ....[210]....
        /*0ebc*/ 	.word	0x0500000f


	//   ....[211]....
        /*0ec0*/ 	.word	0x0500000f


	//   ....[212]....
        /*0ec4*/ 	.word	0x0500000f


	//   ....[213]....
        /*0ec8*/ 	.word	0x0500000f


	//   ....[214]....
        /*0ecc*/ 	.word	0x0500000f


	//   ....[215]....
        /*0ed0*/ 	.word	0x0500000f


	//   ....[216]....
        /*0ed4*/ 	.word	0x0500000f


	//   ....[217]....
        /*0ed8*/ 	.word	0x0500000f


	//   ....[218]....
        /*0edc*/ 	.word	0x0500000f


	//   ....[219]....
        /*0ee0*/ 	.word	0x0500000f


	//   ....[220]....
        /*0ee4*/ 	.word	0x0500000f


	//   ....[221]....
        /*0ee8*/ 	.word	0x0500000f


	//   ....[222]....
        /*0eec*/ 	.word	0x0500000f


	//   ....[223]....
        /*0ef0*/ 	.word	0x0500000f


	//   ....[224]....
        /*0ef4*/ 	.word	0x0500000f


	//   ....[225]....
        /*0ef8*/ 	.word	0x0500000f


	//   ....[226]....
        /*0efc*/ 	.word	0x0500000f


	//   ....[227]....
        /*0f00*/ 	.word	0x0500000f


	//   ....[228]....
        /*0f04*/ 	.word	0x0500000f


	//   ....[229]....
        /*0f08*/ 	.word	0x0500000f


	//   ....[230]....
        /*0f0c*/ 	.word	0x0500000f


	//   ....[231]....
        /*0f10*/ 	.word	0x0500000f


	//   ....[232]....
        /*0f14*/ 	.word	0x0500000f


	//   ....[233]....
        /*0f18*/ 	.word	0x0500000f


	//   ....[234]....
        /*0f1c*/ 	.word	0x0500000f


	//   ....[235]....
        /*0f20*/ 	.word	0x0500000f


	//   ....[236]....
        /*0f24*/ 	.word	0x0500000f


	//   ....[237]....
        /*0f28*/ 	.word	0x0500000f


	//   ....[238]....
        /*0f2c*/ 	.word	0x0500000f


	//   ....[239]....
        /*0f30*/ 	.word	0x0500000f


	//   ....[240]....
        /*0f34*/ 	.word	0x0500000f


	//----- nvinfo : EIATTR_COOP_GROUP_INSTR_OFFSETS
	.align		4
.L_1137:
        /*0f38*/ 	.byte	0x04, 0x28
        /*0f3a*/ 	.short	(.L_1139 - .L_1138)


	//   ....[0]....
.L_1138:
        /*0f3c*/ 	.word	0x00000070


	//   ....[1]....
        /*0f40*/ 	.word	0x000001a0


	//   ....[2]....
        /*0f44*/ 	.word	0x000001f0


	//   ....[3]....
        /*0f48*/ 	.word	0x00000420


	//   ....[4]....
        /*0f4c*/ 	.word	0x00000580


	//   ....[5]....
        /*0f50*/ 	.word	0x000006a0


	//   ....[6]....
        /*0f54*/ 	.word	0x00000800


	//   ....[7]....
        /*0f58*/ 	.word	0x0000d0d0


	//   ....[8]....
        /*0f5c*/ 	.word	0x0000db20


	//   ....[9]....
        /*0f60*/ 	.word	0x0000db30


	//   ....[10]....
        /*0f64*/ 	.word	0x0000db40


	//   ....[11]....
        /*0f68*/ 	.word	0x0000db50


	//   ....[12]....
        /*0f6c*/ 	.word	0x0000dd80


	//   ....[13]....
        /*0f70*/ 	.word	0x0000dd90


	//   ....[14]....
        /*0f74*/ 	.word	0x0000dda0


	//   ....[15]....
        /*0f78*/ 	.word	0x0000ddb0


	//   ....[16]....
        /*0f7c*/ 	.word	0x00010300


	//   ....[17]....
        /*0f80*/ 	.word	0x00010310


	//   ....[18]....
        /*0f84*/ 	.word	0x00010320


	//   ....[19]....
        /*0f88*/ 	.word	0x00010330


	//   ....[20]....
        /*0f8c*/ 	.word	0x00010430


	//   ....[21]....
        /*0f90*/ 	.word	0x00010450


	//   ....[22]....
        /*0f94*/ 	.word	0x00010460


	//   ....[23]....
        /*0f98*/ 	.word	0x00010470


	//   ....[24]....
        /*0f9c*/ 	.word	0x00013a00


	//   ....[25]....
        /*0fa0*/ 	.word	0x000145d0


	//   ....[26]....
        /*0fa4*/ 	.word	0x00014d90


	//   ....[27]....
        /*0fa8*/ 	.word	0x00014dc0


	//   ....[28]....
        /*0fac*/ 	.word	0x000160c0


	//   ....[29]....
        /*0fb0*/ 	.word	0x000160e0


	//   ....[30]....
        /*0fb4*/ 	.word	0x00019a30


	//   ....[31]....
        /*0fb8*/ 	.word	0x00019ac0


	//   ....[32]....
        /*0fbc*/ 	.word	0x0001b200


	//   ....[33]....
        /*0fc0*/ 	.word	0x0001b3d0


	//   ....[34]....
        /*0fc4*/ 	.word	0x0001bbd0


	//   ....[35]....
        /*0fc8*/ 	.word	0x0001bd10


	//   ....[36]....
        /*0fcc*/ 	.word	0x00020640


	//   ....[37]....
        /*0fd0*/ 	.word	0x00020660


	//   ....[38]....
        /*0fd4*/ 	.word	0x00020690


	//   ....[39]....
        /*0fd8*/ 	.word	0x000206d0


	//   ....[40]....
        /*0fdc*/ 	.word	0x00022b20


	//   ....[41]....
        /*0fe0*/ 	.word	0x00022b30


	//   ....[42]....
        /*0fe4*/ 	.word	0x00022bb0


	//   ....[43]....
        /*0fe8*/ 	.word	0x00022bc0


	//   ....[44]....
        /*0fec*/ 	.word	0x000239d0


	//   ....[45]....
        /*0ff0*/ 	.word	0x00023a00


	//   ....[46]....
        /*0ff4*/ 	.word	0x00023a30


	//   ....[47]....
        /*0ff8*/ 	.word	0x00023a60


	//   ....[48]....
        /*0ffc*/ 	.word	0x00023a90


	//   ....[49]....
        /*1000*/ 	.word	0x00023ac0


	//   ....[50]....
        /*1004*/ 	.word	0x00023af0


	//   ....[51]....
        /*1008*/ 	.word	0x00023b20


	//   ....[52]....
        /*100c*/ 	.word	0x00023b50


	//   ....[53]....
        /*1010*/ 	.word	0x00023b80


	//   ....[54]....
        /*1014*/ 	.word	0x00023bb0


	//   ....[55]....
        /*1018*/ 	.word	0x00023be0


	//   ....[56]....
        /*101c*/ 	.word	0x00023c10


	//   ....[57]....
        /*1020*/ 	.word	0x00023c40


	//   ....[58]....
        /*1024*/ 	.word	0x00023c70


	//   ....[59]....
        /*1028*/ 	.word	0x00023ca0


	//   ....[60]....
        /*102c*/ 	.word	0x00023cd0


	//   ....[61]....
        /*1030*/ 	.word	0x00023d00


	//   ....[62]....
        /*1034*/ 	.word	0x00023d30


	//   ....[63]....
        /*1038*/ 	.word	0x00023d60


	//   ....[64]....
        /*103c*/ 	.word	0x00023d90


	//   ....[65]....
        /*1040*/ 	.word	0x00023dc0


	//   ....[66]....
        /*1044*/ 	.word	0x00023df0


	//   ....[67]....
        /*1048*/ 	.word	0x00023e10


	//   ....[68]....
        /*104c*/ 	.word	0x00023e20


	//   ....[69]....
        /*1050*/ 	.word	0x00023e30


	//   ....[70]....
        /*1054*/ 	.word	0x00023e50


	//   ....[71]....
        /*1058*/ 	.word	0x00023e60


	//   ....[72]....
        /*105c*/ 	.word	0x00023e70


	//   ....[73]....
        /*1060*/ 	.word	0x00023e80


	//   ....[74]....
        /*1064*/ 	.word	0x00023eb0


	//   ....[75]....
        /*1068*/ 	.word	0x00023ee0


	//   ....[76]....
        /*106c*/ 	.word	0x00024570


	//   ....[77]....
        /*1070*/ 	.word	0x000245c0


	//   ....[78]....
        /*1074*/ 	.word	0x000245f0


	//   ....[79]....
        /*1078*/ 	.word	0x00024610


	//   ....[80]....
        /*107c*/ 	.word	0x00024ce0


	//   ....[81]....
        /*1080*/ 	.word	0x00024cf0


	//   ....[82]....
        /*1084*/ 	.word	0x00024dc0


	//   ....[83]....
        /*1088*/ 	.word	0x00024de0


	//   ....[84]....
        /*108c*/ 	.word	0x00024eb0


	//   ....[85]....
        /*1090*/ 	.word	0x00024ed0


	//   ....[86]....
        /*1094*/ 	.word	0x00024fb0


	//   ....[87]....
        /*1098*/ 	.word	0x00024fd0


	//   ....[88]....
        /*109c*/ 	.word	0x000258b0


	//   ....[89]....
        /*10a0*/ 	.word	0x000258c0


	//   ....[90]....
        /*10a4*/ 	.word	0x00025a30


	//   ....[91]....
        /*10a8*/ 	.word	0x00025a40


	//   ....[92]....
        /*10ac*/ 	.word	0x00025ba0


	//   ....[93]....
        /*10b0*/ 	.word	0x00025bb0


	//   ....[94]....
        /*10b4*/ 	.word	0x00025d10


	//   ....[95]....
        /*10b8*/ 	.word	0x00025d20


	//   ....[96]....
        /*10bc*/ 	.word	0x00025ef0


	//   ....[97]....
        /*10c0*/ 	.word	0x000260e0


	//   ....[98]....
        /*10c4*/ 	.word	0x00026110


	//   ....[99]....
        /*10c8*/ 	.word	0x00026140


	//   ....[100]....
        /*10cc*/ 	.word	0x00026170


	//   ....[101]....
        /*10d0*/ 	.word	0x000261a0


	//   ....[102]....
        /*10d4*/ 	.word	0x000261d0


	//   ....[103]....
        /*10d8*/ 	.word	0x00026350


	//   ....[104]....
        /*10dc*/ 	.word	0x00026380


	//   ....[105]....
        /*10e0*/ 	.word	0x000263b0


	//   ....[106]....
        /*10e4*/ 	.word	0x000263e0


	//   ....[107]....
        /*10e8*/ 	.word	0x00026410


	//   ....[108]....
        /*10ec*/ 	.word	0x00026440


	//   ....[109]....
        /*10f0*/ 	.word	0x000264f0


	//   ....[110]....
        /*10f4*/ 	.word	0x00026550


	//   ....[111]....
        /*10f8*/ 	.word	0x000265e0


	//   ....[112]....
        /*10fc*/ 	.word	0x000276f0


	//   ....[113]....
        /*1100*/ 	.word	0x00028d90


	//   ....[114]....
        /*1104*/ 	.word	0x00029ac0


	//   ....[115]....
        /*1108*/ 	.word	0x00029ad0


	//   ....[116]....
        /*110c*/ 	.word	0x00029af0


	//   ....[117]....
        /*1110*/ 	.word	0x00029b90


	//   ....[118]....
        /*1114*/ 	.word	0x00029bc0


	//   ....[119]....
        /*1118*/ 	.word	0x00029c30


	//   ....[120]....
        /*111c*/ 	.word	0x00029c60


	//   ....[121]....
        /*1120*/ 	.word	0x00029cd0


	//   ....[122]....
        /*1124*/ 	.word	0x00029d00


	//   ....[123]....
        /*1128*/ 	.word	0x00029d70


	//   ....[124]....
        /*112c*/ 	.word	0x00029da0


	//   ....[125]....
        /*1130*/ 	.word	0x00029e10


	//   ....[126]....
        /*1134*/ 	.word	0x00029e40


	//   ....[127]....
        /*1138*/ 	.word	0x00029eb0


	//   ....[128]....
        /*113c*/ 	.word	0x00029ec0


	//   ....[129]....
        /*1140*/ 	.word	0x00029f30


	//   ....[130]....
        /*1144*/ 	.word	0x0002c430


	//   ....[131]....
        /*1148*/ 	.word	0x0002c460


	//   ....[132]....
        /*114c*/ 	.word	0x0002c4a0


	//   ....[133]....
        /*1150*/ 	.word	0x0002c4d0


	//   ....[134]....
        /*1154*/ 	.word	0x0002c500


	//   ....[135]....
        /*1158*/ 	.word	0x0002c530


	//   ....[136]....
        /*115c*/ 	.word	0x0002c560


	//   ....[137]....
        /*1160*/ 	.word	0x0002c590


	//   ....[138]....
        /*1164*/ 	.word	0x0002c730


	//   ....[139]....
        /*1168*/ 	.word	0x0002c760


	//   ....[140]....
        /*116c*/ 	.word	0x0002c790


	//   ....[141]....
        /*1170*/ 	.word	0x0002c7c0


	//   ....[142]....
        /*1174*/ 	.word	0x0002c7f0


	//   ....[143]....
        /*1178*/ 	.word	0x0002c820


	//   ....[144]....
        /*117c*/ 	.word	0x0002c8f0


	//   ....[145]....
        /*1180*/ 	.word	0x0002c910


	//   ....[146]....
        /*1184*/ 	.word	0x0002c980


	//   ....[147]....
        /*1188*/ 	.word	0x0002d070


	//   ....[148]....
        /*118c*/ 	.word	0x0002d590


	//   ....[149]....
        /*1190*/ 	.word	0x0002d640


	//   ....[150]....
        /*1194*/ 	.word	0x0002d6d0


	//   ....[151]....
        /*1198*/ 	.word	0x0002d720


	//   ....[152]....
        /*119c*/ 	.word	0x0002d770


	//   ....[153]....
        /*11a0*/ 	.word	0x0002d800


	//   ....[154]....
        /*11a4*/ 	.word	0x0002d890


	//   ....[155]....
        /*11a8*/ 	.word	0x0002d8e0


	//   ....[156]....
        /*11ac*/ 	.word	0x0002d930


	//   ....[157]....
        /*11b0*/ 	.word	0x0002da20


	//   ....[158]....
        /*11b4*/ 	.word	0x0002dad0


	//   ....[159]....
        /*11b8*/ 	.word	0x0002db20


	//   ....[160]....
        /*11bc*/ 	.word	0x0002db70


	//   ....[161]....
        /*11c0*/ 	.word	0x0002dcc0


	//   ....[162]....
        /*11c4*/ 	.word	0x0002dd10


	//   ....[163]....
        /*11c8*/ 	.word	0x0002dd60


	//   ....[164]....
        /*11cc*/ 	.word	0x0002ddb0


	//   ....[165]....
        /*11d0*/ 	.word	0x0002e120


	//   ....[166]....
        /*11d4*/ 	.word	0x0002e250


	//   ....[167]....
        /*11d8*/ 	.word	0x0002e380


	//   ....[168]....
        /*11dc*/ 	.word	0x0002e400


	//   ....[169]....
        /*11e0*/ 	.word	0x0002e460


	//   ....[170]....
        /*11e4*/ 	.word	0x0002e4e0


	//   ....[171]....
        /*11e8*/ 	.word	0x0002e540


	//   ....[172]....
        /*11ec*/ 	.word	0x0002e5a0


	//   ....[173]....
        /*11f0*/ 	.word	0x0002e600


	//   ....[174]....
        /*11f4*/ 	.word	0x0002e680


	//   ....[175]....
        /*11f8*/ 	.word	0x0002e6e0


	//   ....[176]....
        /*11fc*/ 	.word	0x0002e760


	//   ....[177]....
        /*1200*/ 	.word	0x0002e7c0


	//   ....[178]....
        /*1204*/ 	.word	0x0002e840


	//   ....[179]....
        /*1208*/ 	.word	0x0002e8a0


	//   ....[180]....
        /*120c*/ 	.word	0x0002e920


	//   ....[181]....
        /*1210*/ 	.word	0x0002e980


	//   ....[182]....
        /*1214*/ 	.word	0x0002ea10


	//   ....[183]....
        /*1218*/ 	.word	0x0002ea70


	//   ....[184]....
        /*121c*/ 	.word	0x0002eaf0


	//   ....[185]....
        /*1220*/ 	.word	0x0002eb50


	//   ....[186]....
        /*1224*/ 	.word	0x0002ebb0


	//   ....[187]....
        /*1228*/ 	.word	0x0002ec10


	//   ....[188]....
        /*122c*/ 	.word	0x0002ec70


	//   ....[189]....
        /*1230*/ 	.word	0x0002ecd0


	//   ....[190]....
        /*1234*/ 	.word	0x0002ed50


	//   ....[191]....
        /*1238*/ 	.word	0x0002edb0


	//   ....[192]....
        /*123c*/ 	.word	0x0002ee30


	//   ....[193]....
        /*1240*/ 	.word	0x0002ee90


	//   ....[194]....
        /*1244*/ 	.word	0x0002ef10


	//   ....[195]....
        /*1248*/ 	.word	0x0002ef70


	//   ....[196]....
        /*124c*/ 	.word	0x0002eff0


	//   ....[197]....
        /*1250*/ 	.word	0x0002f0e0


	//   ....[198]....
        /*1254*/ 	.word	0x0002f130


	//   ....[199]....
        /*1258*/ 	.word	0x0002f1c0


	//   ....[200]....
        /*125c*/ 	.word	0x0002f250


	//   ....[201]....
        /*1260*/ 	.word	0x0002f2e0


	//   ....[202]....
        /*1264*/ 	.word	0x0002f370


	//   ....[203]....
        /*1268*/ 	.word	0x0002f400


	//   ....[204]....
        /*126c*/ 	.word	0x0002f490


	//   ....[205]....
        /*1270*/ 	.word	0x0002f550


	//   ....[206]....
        /*1274*/ 	.word	0x0002f840


	//   ....[207]....
        /*1278*/ 	.word	0x0002fa30


	//   ....[208]....
        /*127c*/ 	.word	0x0002fa80


	//   ....[209]....
        /*1280*/ 	.word	0x0002fb80


	//   ....[210]....
        /*1284*/ 	.word	0x0002fbf0


	//   ....[211]....
        /*1288*/ 	.word	0x0002fcf0


	//   ....[212]....
        /*128c*/ 	.word	0x0002fd60


	//   ....[213]....
        /*1290*/ 	.word	0x0002fe60


	//   ....[214]....
        /*1294*/ 	.word	0x0002fed0


	//   ....[215]....
        /*1298*/ 	.word	0x0002ffd0


	//   ....[216]....
        /*129c*/ 	.word	0x00030040


	//   ....[217]....
        /*12a0*/ 	.word	0x00030140


	//   ....[218]....
        /*12a4*/ 	.word	0x000301b0


	//   ....[219]....
        /*12a8*/ 	.word	0x000302b0


	//   ....[220]....
        /*12ac*/ 	.word	0x00030320


	//   ....[221]....
        /*12b0*/ 	.word	0x00030420


	//   ....[222]....
        /*12b4*/ 	.word	0x00030470


	//   ....[223]....
        /*12b8*/ 	.word	0x00030750


	//   ....[224]....
        /*12bc*/ 	.word	0x000307f0


	//   ....[225]....
        /*12c0*/ 	.word	0x00030920


	//   ....[226]....
        /*12c4*/ 	.word	0x000309a0


	//   ....[227]....
        /*12c8*/ 	.word	0x00030a20


	//   ....[228]....
        /*12cc*/ 	.word	0x00030aa0


	//   ....[229]....
        /*12d0*/ 	.word	0x00030b20


	//   ....[230]....
        /*12d4*/ 	.word	0x00030bb0


	//   ....[231]....
        /*12d8*/ 	.word	0x00030c50


	//   ....[232]....
        /*12dc*/ 	.word	0x00030d00


	//   ....[233]....
        /*12e0*/ 	.word	0x00030d80


	//   ....[234]....
        /*12e4*/ 	.word	0x00030e00


	//   ....[235]....
        /*12e8*/ 	.word	0x00030e80


	//   ....[236]....
        /*12ec*/ 	.word	0x00030f10


	//   ....[237]....
        /*12f0*/ 	.word	0x00030f90


	//   ....[238]....
        /*12f4*/ 	.word	0x00031030


	//   ....[239]....
        /*12f8*/ 	.word	0x000310c0


	//   ....[240]....
        /*12fc*/ 	.word	0x000311f0


	//----- nvinfo : EIATTR_REG_RECONFIG
	.align		4
.L_1139:
        /*1300*/ 	.byte	0x01, 0x54
	.zero		2


	//----- nvinfo : EIATTR_SYSCALL_OFFSETS
	.align		4
        /*1304*/ 	.byte	0x04, 0x46
        /*1306*/ 	.short	(.L_1141 - .L_1140)


	//   ....[0]....
.L_1140:
        /*1308*/ 	.word	0x00001c10


	//   ....[1]....
        /*130c*/ 	.word	0x00001d60


	//   ....[2]....
        /*1310*/ 	.word	0x0000d290


	//   ....[3]....
        /*1314*/ 	.word	0x0000d880


	//   ....[4]....
        /*1318*/ 	.word	0x000287a0


	//   ....[5]....
        /*131c*/ 	.word	0x00028940


	//   ....[6]....
        /*1320*/ 	.word	0x00028ab0


	//   ....[7]....
        /*1324*/ 	.word	0x00028c00


	//   ....[8]....
        /*1328*/ 	.word	0x000296c0


	//----- nvinfo : EIATTR_MBARRIER_INSTR_OFFSETS
	.align		4
.L_1141:
        /*132c*/ 	.byte	0x04, 0x39
        /*132e*/ 	.short	(.L_1143 - .L_1142)


	//   ....[0]....
.L_1142:
        /*1330*/ 	.word	0x000002d0
        /*1334*/ 	.word	0x000000ff
        /*1338*/ 	.word	0x0002e800
        /*133c*/ 	.short	0x0100
        /*133e*/ 	.byte	0x08
	.zero		1


	//   ....[1]....
        /*1340*/ 	.word	0x000002e0
        /*1344*/ 	.word	0x000000ff
        /*1348*/ 	.word	0x0002e820
        /*134c*/ 	.short	0x0100
        /*134e*/ 	.byte	0x08
	.zero		1


	//   ....[2]....
        /*1350*/ 	.word	0x000003d0
        /*1354*/ 	.word	0x000000ff
        /*1358*/ 	.word	0x0002e830
        /*135c*/ 	.short	0x0100
        /*135e*/ 	.byte	0x08
	.zero		1


	//   ....[3]....
        /*1360*/ 	.word	0x000003e0
        /*1364*/ 	.word	0x000000ff
        /*1368*/ 	.word	0x0002e840
        /*136c*/ 	.short	0x0100
        /*136e*/ 	.byte	0x08
	.zero		1


	//   ....[4]....
        /*1370*/ 	.word	0x000003f0
        /*1374*/ 	.word	0x000000ff
        /*1378*/ 	.word	0x0002e838
        /*137c*/ 	.short	0x0100
        /*137e*/ 	.byte	0x08
	.zero		1


	//   ....[5]....
        /*1380*/ 	.word	0x00000400
        /*1384*/ 	.word	0x000000ff
        /*1388*/ 	.word	0x0002e848
        /*138c*/ 	.short	0x0100
        /*138e*/ 	.byte	0x08
	.zero		1


	//   ....[6]....
        /*1390*/ 	.word	0x00000530
        /*1394*/ 	.word	0x000000ff
        /*1398*/ 	.word	0x0002e850
        /*139c*/ 	.short	0x0100
        /*139e*/ 	.byte	0x08
	.zero		1


	//   ....[7]....
        /*13a0*/ 	.word	0x00000540
        /*13a4*/ 	.word	0x000000ff
        /*13a8*/ 	.word	0x0002e860
        /*13ac*/ 	.short	0x0100
        /*13ae*/ 	.byte	0x08
	.zero		1


	//   ....[8]....
        /*13b0*/ 	.word	0x00000550
        /*13b4*/ 	.word	0x000000ff
        /*13b8*/ 	.word	0x0002e858
        /*13bc*/ 	.short	0x0100
        /*13be*/ 	.byte	0x08
	.zero		1


	//   ....[9]....
        /*13c0*/ 	.word	0x00000560
        /*13c4*/ 	.word	0x000000ff
        /*13c8*/ 	.word	0x0002e868
        /*13cc*/ 	.short	0x0100
        /*13ce*/ 	.byte	0x08
	.zero		1


	//   ....[10]....
        /*13d0*/ 	.word	0x00000650
        /*13d4*/ 	.word	0x000000ff
        /*13d8*/ 	.word	0x0002e870
        /*13dc*/ 	.short	0x0100
        /*13de*/ 	.byte	0x06
	.zero		1


	//   ....[11]....
        /*13e0*/ 	.word	0x00000660
        /*13e4*/ 	.word	0x000000ff
        /*13e8*/ 	.word	0x0002e880
        /*13ec*/ 	.short	0x0100
        /*13ee*/ 	.byte	0x06
	.zero		1


	//   ....[12]....
        /*13f0*/ 	.word	0x00000670
        /*13f4*/ 	.word	0x000000ff
        /*13f8*/ 	.word	0x0002e878
        /*13fc*/ 	.short	0x0100
        /*13fe*/ 	.byte	0x06
	.zero		1


	//   ....[13]....
        /*1400*/ 	.word	0x00000680
        /*1404*/ 	.word	0x000000ff
        /*1408*/ 	.word	0x0002e888
        /*140c*/ 	.short	0x0100
        /*140e*/ 	.byte	0x06
	.zero		1


	//   ....[14]....
        /*1410*/ 	.word	0x000007b0
        /*1414*/ 	.word	0x000000ff
        /*1418*/ 	.word	0x0002e890
        /*141c*/ 	.short	0x0100
        /*141e*/ 	.byte	0x08
	.zero		1


	//   ....[15]....
        /*1420*/ 	.word	0x000007c0
        /*1424*/ 	.word	0x000000ff
        /*1428*/ 	.word	0x0002e8a0
        /*142c*/ 	.short	0x0100
        /*142e*/ 	.byte	0x08
	.zero		1


	//   ....[16]....
        /*1430*/ 	.word	0x000007d0
        /*1434*/ 	.word	0x000000ff
        /*1438*/ 	.word	0x0002e898
        /*143c*/ 	.short	0x0100
        /*143e*/ 	.byte	0x08
	.zero		1


	//   ....[17]....
        /*1440*/ 	.word	0x000007e0
        /*1444*/ 	.word	0x000000ff
        /*1448*/ 	.word	0x0002e8a8
        /*144c*/ 	.short	0x0100
        /*144e*/ 	.byte	0x08
	.zero		1


	//   ....[18]....
        /*1450*/ 	.word	0x00000910
        /*1454*/ 	.word	0x000000ff
        /*1458*/ 	.word	0x0002e8b0
        /*145c*/ 	.short	0x0100
        /*145e*/ 	.byte	0x08
	.zero		1


	//   ....[19]....
        /*1460*/ 	.word	0x00000920
        /*1464*/ 	.word	0x000000ff
        /*1468*/ 	.word	0x0002e8c0
        /*146c*/ 	.short	0x0100
        /*146e*/ 	.byte	0x08
	.zero		1


	//   ....[20]....
        /*1470*/ 	.word	0x00000930
        /*1474*/ 	.word	0x000000ff
        /*1478*/ 	.word	0x0002e8b8
        /*147c*/ 	.short	0x0100
        /*147e*/ 	.byte	0x08
	.zero		1


	//   ....[21]....
        /*1480*/ 	.word	0x00000940
        /*1484*/ 	.word	0x000000ff
        /*1488*/ 	.word	0x0002e8c8
        /*148c*/ 	.short	0x0100
        /*148e*/ 	.byte	0x08
	.zero		1


	//   ....[22]....
        /*1490*/ 	.word	0x000033c0
        /*1494*/ 	.word	0x0000006c
        /*1498*/ 	.word	0x0002e890
        /*149c*/ 	.short	0x010a
        /*149e*/ 	.byte	0x3f
	.zero		1


	//   ....[23]....
        /*14a0*/ 	.word	0x000078c0
        /*14a4*/ 	.word	0x0000006c
        /*14a8*/ 	.word	0x0002e890
        /*14ac*/ 	.short	0x010a
        /*14ae*/ 	.byte	0x3f
	.zero		1


	//   ....[24]....
        /*14b0*/ 	.word	0x0000bbd0
        /*14b4*/ 	.word	0x0000006c
        /*14b8*/ 	.word	0x0002e890
        /*14bc*/ 	.short	0x010a
        /*14be*/ 	.byte	0x3f
	.zero		1


	//   ....[25]....
        /*14c0*/ 	.word	0x0000c350
        /*14c4*/ 	.word	0x00000030
        /*14c8*/ 	.word	0x00000000
        /*14cc*/ 	.short	0x0101
        /*14ce*/ 	.byte	0x3f
	.zero		1


	//   ....[26]....
        /*14d0*/ 	.word	0x0000c390
        /*14d4*/ 	.word	0x0000006c
        /*14d8*/ 	.word	0x0002e8b0
        /*14dc*/ 	.short	0x010a
        /*14de*/ 	.byte	0x3f
	.zero		1


	//   ....[27]....
        /*14e0*/ 	.word	0x0000cc30
        /*14e4*/ 	.word	0x0000006c
        /*14e8*/ 	.word	0x00000000
        /*14ec*/ 	.short	0x0101
        /*14ee*/ 	.byte	0x3f
	.zero		1


	//   ....[28]....
        /*14f0*/ 	.word	0x0000d600
        /*14f4*/ 	.word	0x00000010
        /*14f8*/ 	.word	0x0002e800
        /*14fc*/ 	.short	0x010a
        /*14fe*/ 	.byte	0x3f
	.zero		1


	//   ....[29]....
        /*1500*/ 	.word	0x0000d650
        /*1504*/ 	.word	0x00000010
        /*1508*/ 	.word	0x0002e800
        /*150c*/ 	.short	0x010a
        /*150e*/ 	.byte	0x3f
	.zero		1


	//   ....[30]....
        /*1510*/ 	.word	0x0000e120
        /*1514*/ 	.word	0x00000010
        /*1518*/ 	.word	0x0002e800
        /*151c*/ 	.short	0x010a
        /*151e*/ 	.byte	0x3f
	.zero		1


	//   ....[31]....
        /*1520*/ 	.word	0x00010710
        /*1524*/ 	.word	0x00000010
        /*1528*/ 	.word	0x0002e800
        /*152c*/ 	.short	0x010a
        /*152e*/ 	.byte	0x3f
	.zero		1


	//   ....[32]....
        /*1530*/ 	.word	0x00012860
        /*1534*/ 	.word	0x00000000
        /*1538*/ 	.word	0x0002e830
        /*153c*/ 	.short	0x010a
        /*153e*/ 	.byte	0x3f
	.zero		1


	//   ....[33]....
        /*1540*/ 	.word	0x00012900
        /*1544*/ 	.word	0x00000000
        /*1548*/ 	.word	0x0002e830
        /*154c*/ 	.short	0x010a
        /*154e*/ 	.byte	0x3f
	.zero		1


	//   ....[34]....
        /*1550*/ 	.word	0x00016bf0
        /*1554*/ 	.word	0x00000000
        /*1558*/ 	.word	0x00000000
        /*155c*/ 	.short	0x0101
        /*155e*/ 	.byte	0x3f
	.zero		1


	//   ....[35]....
        /*1560*/ 	.word	0x00017b90
        /*1564*/ 	.word	0x0000000d
        /*1568*/ 	.word	0x0002e830
        /*156c*/ 	.short	0x010a
        /*156e*/ 	.byte	0x3f
	.zero		1


	//   ....[36]....
        /*1570*/ 	.word	0x00017be0
        /*1574*/ 	.word	0x0000000d
        /*1578*/ 	.word	0x0002e830
        /*157c*/ 	.short	0x010a
        /*157e*/ 	.byte	0x3f
	.zero		1


	//   ....[37]....
        /*1580*/ 	.word	0x00019050
        /*1584*/ 	.word	0x0000000d
        /*1588*/ 	.word	0x0002e850
        /*158c*/ 	.short	0x010a
        /*158e*/ 	.byte	0x3f
	.zero		1


	//   ....[38]....
        /*1590*/ 	.word	0x00019090
        /*1594*/ 	.word	0x0000000d
        /*1598*/ 	.word	0x0002e850
        /*159c*/ 	.short	0x010a
        /*159e*/ 	.byte	0x3f
	.zero		1


	//   ....[39]....
        /*15a0*/ 	.word	0x0001cea0
        /*15a4*/ 	.word	0x00000085
        /*15a8*/ 	.word	0x00000000
        /*15ac*/ 	.short	0x0101
        /*15ae*/ 	.byte	0x3f
	.zero		1


	//   ....[40]....
        /*15b0*/ 	.word	0x0001d100
        /*15b4*/ 	.word	0x00000085
        /*15b8*/ 	.word	0x00000000
        /*15bc*/ 	.short	0x0101
        /*15be*/ 	.byte	0x3f
	.zero		1


	//   ....[41]....
        /*15c0*/ 	.word	0x0001d950
        /*15c4*/ 	.word	0x0000000c
        /*15c8*/ 	.word	0x0002e830
        /*15cc*/ 	.short	0x010a
        /*15ce*/ 	.byte	0x3f
	.zero		1


	//   ....[42]....
        /*15d0*/ 	.word	0x0001d9a0
        /*15d4*/ 	.word	0x0000000c
        /*15d8*/ 	.word	0x0002e830
        /*15dc*/ 	.short	0x010a
        /*15de*/ 	.byte	0x3f
	.zero		1


	//   ....[43]....
        /*15e0*/ 	.word	0x0001ee00
        /*15e4*/ 	.word	0x0000000d
        /*15e8*/ 	.word	0x0002e850
        /*15ec*/ 	.short	0x010a
        /*15ee*/ 	.byte	0x3f
	.zero		1


	//   ....[44]....
        /*15f0*/ 	.word	0x0001ee40
        /*15f4*/ 	.word	0x0000000d
        /*15f8*/ 	.word	0x0002e850
        /*15fc*/ 	.short	0x010a
        /*15fe*/ 	.byte	0x3f
	.zero		1


	//   ....[45]....
        /*1600*/ 	.word	0x00021b00
        /*1604*/ 	.word	0x0000006f
        /*1608*/ 	.word	0x00000000
        /*160c*/ 	.short	0x0101
        /*160e*/ 	.byte	0x3f
	.zero		1


	//   ....[46]....
        /*1610*/ 	.word	0x00022600
        /*1614*/ 	.word	0x00000000
        /*1618*/ 	.word	0x00000000
        /*161c*/ 	.short	0x0101
        /*161e*/ 	.byte	0x3f
	.zero		1


	//   ....[47]....
        /*1620*/ 	.word	0x00022690
        /*1624*/ 	.word	0x00000009
        /*1628*/ 	.word	0x0002e850
        /*162c*/ 	.short	0x010a
        /*162e*/ 	.byte	0x3f
	.zero		1


	//   ....[48]....
        /*1630*/ 	.word	0x00022710
        /*1634*/ 	.word	0x00000009
        /*1638*/ 	.word	0x0002e850
        /*163c*/ 	.short	0x010a
        /*163e*/ 	.byte	0x3f
	.zero		1


	//   ....[49]....
        /*1640*/ 	.word	0x00023270
        /*1644*/ 	.word	0x00000000
        /*1648*/ 	.word	0x00000000
        /*164c*/ 	.short	0x0101
        /*164e*/ 	.byte	0x3f
	.zero		1


	//   ....[50]....
        /*1650*/ 	.word	0x00024cd0
        /*1654*/ 	.word	0x00000000
        /*1658*/ 	.word	0x00000000
        /*165c*/ 	.short	0x0101
        /*165e*/ 	.byte	0x3f
	.zero		1


	//   ....[51]....
        /*1660*/ 	.word	0x000277e0
        /*1664*/ 	.word	0x00000005
        /*1668*/ 	.word	0x0002e820
        /*166c*/ 	.short	0x010a
        /*166e*/ 	.byte	0x3f
	.zero		1


	//   ....[52]....
        /*1670*/ 	.word	0x000278d0
        /*1674*/ 	.word	0x00000006
        /*1678*/ 	.word	0x0002e8a0
        /*167c*/ 	.short	0x010a
        /*167e*/ 	.byte	0x3f
	.zero		1


	//   ....[53]....
        /*1680*/ 	.word	0x00027b20
        /*1684*/ 	.word	0x00000006
        /*1688*/ 	.word	0x0002e8c0
        /*168c*/ 	.short	0x010a
        /*168e*/ 	.byte	0x3f
	.zero		1


	//   ....[54]....
        /*1690*/ 	.word	0x00027ee0
        /*1694*/ 	.word	0x00000004
        /*1698*/ 	.word	0x0002e8a0
        /*169c*/ 	.short	0x010a
        /*169e*/ 	.byte	0x3f
	.zero		1


	//   ....[55]....
        /*16a0*/ 	.word	0x00028120
        /*16a4*/ 	.word	0x00000004
        /*16a8*/ 	.word	0x0002e8c0
        /*16ac*/ 	.short	0x010a
        /*16ae*/ 	.byte	0x3f
	.zero		1


	//   ....[56]....
        /*16b0*/ 	.word	0x00029070
        /*16b4*/ 	.word	0x00000000
        /*16b8*/ 	.word	0x0002e880
        /*16bc*/ 	.short	0x010a
        /*16be*/ 	.byte	0x3f
	.zero		1


	//   ....[57]....
        /*16c0*/ 	.word	0x00029240
        /*16c4*/ 	.word	0x00000000
        /*16c8*/ 	.word	0x0002e840
        /*16cc*/ 	.short	0x010a
        /*16ce*/ 	.byte	0x3f
	.zero		1


	//   ....[58]....
        /*16d0*/ 	.word	0x00029ff0
        /*16d4*/ 	.word	0x00000009
        /*16d8*/ 	.word	0x0002e800
        /*16dc*/ 	.short	0x0107
        /*16de*/ 	.byte	0x3f
	.zero		1


	//   ....[59]....
        /*16e0*/ 	.word	0x0002a0f0
        /*16e4*/ 	.word	0x00000002
        /*16e8*/ 	.word	0x0002e800
        /*16ec*/ 	.short	0x0101
        /*16ee*/ 	.byte	0x3f
	.zero		1


	//   ....[60]....
        /*16f0*/ 	.word	0x0002a110
        /*16f4*/ 	.word	0x00000002
        /*16f8*/ 	.word	0x0002e820
        /*16fc*/ 	.short	0x010a
        /*16fe*/ 	.byte	0x3f
	.zero		1


	//   ....[61]....
        /*1700*/ 	.word	0x0002a470
        /*1704*/ 	.word	0x00000006
        /*1708*/ 	.word	0x0002e880
        /*170c*/ 	.short	0x010a
        /*170e*/ 	.byte	0x3f
	.zero		1


	//   ....[62]....
        /*1710*/ 	.word	0x0002a6d0
        /*1714*/ 	.word	0x00000006
        /*1718*/ 	.word	0x0002e840
        /*171c*/ 	.short	0x010a
        /*171e*/ 	.byte	0x3f
	.zero		1


	//   ....[63]....
        /*1720*/ 	.word	0x0002a9c0
        /*1724*/ 	.word	0x00000003
        /*1728*/ 	.word	0x0002e870
        /*172c*/ 	.short	0x010a
        /*172e*/ 	.byte	0x3f
	.zero		1


	//   ....[64]....
        /*1730*/ 	.word	0x0002aa30
        /*1734*/ 	.word	0x00000003
        /*1738*/ 	.word	0x0002e860
        /*173c*/ 	.short	0x010a
        /*173e*/ 	.byte	0x3f
	.zero		1


	//   ....[65]....
        /*1740*/ 	.word	0x0002b4b0
        /*1744*/ 	.word	0x00000003
        /*1748*/ 	.word	0x0002e850
        /*174c*/ 	.short	0x0101
        /*174e*/ 	.byte	0x3f
	.zero		1


	//   ....[66]....
        /*1750*/ 	.word	0x0002b530
        /*1754*/ 	.word	0x00000003
        /*1758*/ 	.word	0x00000000
        /*175c*/ 	.short	0x0101
        /*175e*/ 	.byte	0x3f
	.zero		1


	//   ....[67]....
        /*1760*/ 	.word	0x0002b770
        /*1764*/ 	.word	0x00000000
        /*1768*/ 	.word	0x0002e870
        /*176c*/ 	.short	0x010a
        /*176e*/ 	.byte	0x3f
	.zero		1


	//   ....[68]....
        /*1770*/ 	.word	0x0002b7e0
        /*1774*/ 	.word	0x00000000
        /*1778*/ 	.word	0x0002e860
        /*177c*/ 	.short	0x010a
        /*177e*/ 	.byte	0x3f
	.zero		1


	//   ....[69]....
        /*1780*/ 	.word	0x0002c1c0
        /*1784*/ 	.word	0x00000000
        /*1788*/ 	.word	0x0002e850
        /*178c*/ 	.short	0x0101
        /*178e*/ 	.byte	0x3f
	.zero		1


	//   ....[70]....
        /*1790*/ 	.word	0x0002c200
        /*1794*/ 	.word	0x00000000
        /*1798*/ 	.word	0x00000000
        /*179c*/ 	.short	0x0101
        /*179e*/ 	.byte	0x3f
	.zero		1


	//   ....[71]....
        /*17a0*/ 	.word	0x0002cff0
        /*17a4*/ 	.word	0x00000000
        /*17a8*/ 	.word	0x0002e820
        /*17ac*/ 	.short	0x010a
        /*17ae*/ 	.byte	0x3f
	.zero		1


	//   ....[72]....
        /*17b0*/ 	.word	0x0002d1c0
        /*17b4*/ 	.word	0x00000006
        /*17b8*/ 	.word	0x00000000
        /*17bc*/ 	.short	0x010a
        /*17be*/ 	.byte	0x3f
	.zero		1


	//   ....[73]....
        /*17c0*/ 	.word	0x0002d230
        /*17c4*/ 	.word	0x00000007
        /*17c8*/ 	.word	0x00000000
        /*17cc*/ 	.short	0x010a
        /*17ce*/ 	.byte	0x3f
	.zero		1


	//   ....[74]....
        /*17d0*/ 	.word	0x0002d290
        /*17d4*/ 	.word	0x00000004
        /*17d8*/ 	.word	0x0002e860
        /*17dc*/ 	.short	0x010a
        /*17de*/ 	.byte	0x3f
	.zero		1


	//   ....[75]....
        /*17e0*/ 	.word	0x0002d2e0
        /*17e4*/ 	.word	0x00000003
        /*17e8*/ 	.word	0x0002e860
        /*17ec*/ 	.short	0x010a
        /*17ee*/ 	.byte	0x3f
	.zero		1


	//   ....[76]....
        /*17f0*/ 	.word	0x0002d320
        /*17f4*/ 	.word	0x00000004
        /*17f8*/ 	.word	0x0002e880
        /*17fc*/ 	.short	0x010a
        /*17fe*/ 	.byte	0x3f
	.zero		1


	//   ....[77]....
        /*1800*/ 	.word	0x0002d340
        /*1804*/ 	.word	0x00000003
        /*1808*/ 	.word	0x0002e880
        /*180c*/ 	.short	0x010a
        /*180e*/ 	.byte	0x3f
	.zero		1


	//   ....[78]....
        /*1810*/ 	.word	0x0002d3a0
        /*1814*/ 	.word	0x0000006c
        /*1818*/ 	.word	0x0002e890
        /*181c*/ 	.short	0x010a
        /*181e*/ 	.byte	0x3f
	.zero		1


	//   ....[79]....
        /*1820*/ 	.word	0x0002d3f0
        /*1824*/ 	.word	0x0000006c
        /*1828*/ 	.word	0x0002e890
        /*182c*/ 	.short	0x010a
        /*182e*/ 	.byte	0x3f
	.zero		1


	//   ....[80]....
        /*1830*/ 	.word	0x0002d440
        /*1834*/ 	.word	0x0000006c
        /*1838*/ 	.word	0x0002e890
        /*183c*/ 	.short	0x010a
        /*183e*/ 	.byte	0x3f
	.zero		1


	//   ....[81]....
        /*1840*/ 	.word	0x0002d490
        /*1844*/ 	.word	0x0000006c
        /*1848*/ 	.word	0x0002e8b0
        /*184c*/ 	.short	0x010a
        /*184e*/ 	.byte	0x3f
	.zero		1


	//   ....[82]....
        /*1850*/ 	.word	0x0002d960
        /*1854*/ 	.word	0x00000010
        /*1858*/ 	.word	0x0002e800
        /*185c*/ 	.short	0x010a
        /*185e*/ 	.byte	0x3f
	.zero		1


	//   ....[83]....
        /*1860*/ 	.word	0x0002de70
        /*1864*/ 	.word	0x00000010
        /*1868*/ 	.word	0x0002e800
        /*186c*/ 	.short	0x010a
        /*186e*/ 	.byte	0x3f
	.zero		1


	//   ....[84]....
        /*1870*/ 	.word	0x0002dec0
        /*1874*/ 	.word	0x00000000
        /*1878*/ 	.word	0x0002e830
        /*187c*/ 	.short	0x010a
        /*187e*/ 	.byte	0x3f
	.zero		1


	//   ....[85]....
        /*1880*/ 	.word	0x0002df10
        /*1884*/ 	.word	0x0000000d
        /*1888*/ 	.word	0x0002e830
        /*188c*/ 	.short	0x010a
        /*188e*/ 	.byte	0x3f
	.zero		1


	//   ....[86]....
        /*1890*/ 	.word	0x0002df60
        /*1894*/ 	.word	0x0000000d
        /*1898*/ 	.word	0x0002e850
        /*189c*/ 	.short	0x010a
        /*189e*/ 	.byte	0x3f
	.zero		1


	//   ....[87]....
        /*18a0*/ 	.word	0x0002dfb0
        /*18a4*/ 	.word	0x0000000c
        /*18a8*/ 	.word	0x0002e830
        /*18ac*/ 	.short	0x010a
        /*18ae*/ 	.byte	0x3f
	.zero		1


	//   ....[88]....
        /*18b0*/ 	.word	0x0002e000
        /*18b4*/ 	.word	0x0000000d
        /*18b8*/ 	.word	0x0002e850
        /*18bc*/ 	.short	0x010a
        /*18be*/ 	.byte	0x3f
	.zero		1


	//   ....[89]....
        /*18c0*/ 	.word	0x0002e050
        /*18c4*/ 	.word	0x00000009
        /*18c8*/ 	.word	0x0002e850
        /*18cc*/ 	.short	0x010a
        /*18ce*/ 	.byte	0x3f
	.zero		1


	//   ....[90]....
        /*18d0*/ 	.word	0x0002f620
        /*18d4*/ 	.word	0x00000004
        /*18d8*/ 	.word	0x0002e820
        /*18dc*/ 	.short	0x010a
        /*18de*/ 	.byte	0x3f
	.zero		1


	//   ....[91]....
        /*18e0*/ 	.word	0x0002f670
        /*18e4*/ 	.word	0x00000006
        /*18e8*/ 	.word	0x0002e8a0
        /*18ec*/ 	.short	0x010a
        /*18ee*/ 	.byte	0x3f
	.zero		1


	//   ....[92]....
        /*18f0*/ 	.word	0x0002f6c0
        /*18f4*/ 	.word	0x00000006
        /*18f8*/ 	.word	0x0002e8c0
        /*18fc*/ 	.short	0x010a
        /*18fe*/ 	.byte	0x3f
	.zero		1


	//   ....[93]....
        /*1900*/ 	.word	0x0002f710
        /*1904*/ 	.word	0x00000004
        /*1908*/ 	.word	0x0002e8a0
        /*190c*/ 	.short	0x010a
        /*190e*/ 	.byte	0x3f
	.zero		1


	//   ....[94]....
        /*1910*/ 	.word	0x0002f760
        /*1914*/ 	.word	0x00000004
        /*1918*/ 	.word	0x0002e8c0
        /*191c*/ 	.short	0x010a
        /*191e*/ 	.byte	0x3f
	.zero		1


	//   ....[95]....
        /*1920*/ 	.word	0x0002f900
        /*1924*/ 	.word	0x00000000
        /*1928*/ 	.word	0x0002e880
        /*192c*/ 	.short	0x010a
        /*192e*/ 	.byte	0x3f
	.zero		1


	//   ....[96]....
        /*1930*/ 	.word	0x0002f950
        /*1934*/ 	.word	0x00000000
        /*1938*/ 	.word	0x0002e840
        /*193c*/ 	.short	0x010a
        /*193e*/ 	.byte	0x3f
	.zero		1


	//   ....[97]....
        /*1940*/ 	.word	0x000304c0
        /*1944*/ 	.word	0x00000002
        /*1948*/ 	.word	0x0002e820
        /*194c*/ 	.short	0x010a
        /*194e*/ 	.byte	0x3f
	.zero		1


	//   ....[98]....
        /*1950*/ 	.word	0x00030510
        /*1954*/ 	.word	0x00000006
        /*1958*/ 	.word	0x0002e880
        /*195c*/ 	.short	0x010a
        /*195e*/ 	.byte	0x3f
	.zero		1


	//   ....[99]....
        /*1960*/ 	.word	0x00030560
        /*1964*/ 	.word	0x00000006
        /*1968*/ 	.word	0x0002e840
        /*196c*/ 	.short	0x010a
        /*196e*/ 	.byte	0x3f
	.zero		1


	//   ....[100]....
        /*1970*/ 	.word	0x000305b0
        /*1974*/ 	.word	0x00000003
        /*1978*/ 	.word	0x0002e870
        /*197c*/ 	.short	0x010a
        /*197e*/ 	.byte	0x3f
	.zero		1


	//   ....[101]....
        /*1980*/ 	.word	0x00030600
        /*1984*/ 	.word	0x00000003
        /*1988*/ 	.word	0x0002e860
        /*198c*/ 	.short	0x010a
        /*198e*/ 	.byte	0x3f
	.zero		1


	//   ....[102]....
        /*1990*/ 	.word	0x00030650
        /*1994*/ 	.word	0x00000000
        /*1998*/ 	.word	0x0002e870
        /*199c*/ 	.short	0x010a
        /*199e*/ 	.byte	0x3f
	.zero		1


	//   ....[103]....
        /*19a0*/ 	.word	0x000306a0
        /*19a4*/ 	.word	0x00000000
        /*19a8*/ 	.word	0x0002e860
        /*19ac*/ 	.short	0x010a
        /*19ae*/ 	.byte	0x3f
	.zero		1


	//   ....[104]....
        /*19b0*/ 	.word	0x00031110
        /*19b4*/ 	.word	0x00000000
        /*19b8*/ 	.word	0x0002e820
        /*19bc*/ 	.short	0x010a
        /*19be*/ 	.byte	0x3f
	.zero		1


	//   ....[105]....
        /*19c0*/ 	.word	0x000312b0
        /*19c4*/ 	.word	0x00000006
        /*19c8*/ 	.word	0x00000000
        /*19cc*/ 	.short	0x010a
        /*19ce*/ 	.byte	0x3f
	.zero		1


	//   ....[106]....
        /*19d0*/ 	.word	0x00031300
        /*19d4*/ 	.word	0x00000007
        /*19d8*/ 	.word	0x00000000
        /*19dc*/ 	.short	0x010a
        /*19de*/ 	.byte	0x3f
	.zero		1


	//   ....[107]....
        /*19e0*/ 	.word	0x00031350
        /*19e4*/ 	.word	0x00000004
        /*19e8*/ 	.word	0x0002e860
        /*19ec*/ 	.short	0x010a
        /*19ee*/ 	.byte	0x3f
	.zero		1


	//   ....[108]....
        /*19f0*/ 	.word	0x000313a0
        /*19f4*/ 	.word	0x00000003
        /*19f8*/ 	.word	0x0002e860
        /*19fc*/ 	.short	0x010a
        /*19fe*/ 	.byte	0x3f
	.zero		1


	//   ....[109]....
        /*1a00*/ 	.word	0x000313f0
        /*1a04*/ 	.word	0x00000004
        /*1a08*/ 	.word	0x0002e880
        /*1a0c*/ 	.short	0x010a
        /*1a0e*/ 	.byte	0x3f
	.zero		1


	//----- nvinfo : EIATTR_NUM_MBARRIERS
	.align		4
.L_1143:
        /*1a10*/ 	.byte	0x03, 0x38
        /*1a12*/ 	.short	0x0016


	//----- nvinfo : EIATTR_EXIT_INSTR_OFFSETS
	.align		4
        /*1a14*/ 	.byte	0x04, 0x1c
        /*1a16*/ 	.short	(.L_1145 - .L_1144)


	//   ....[0]....
.L_1144:
        /*1a18*/ 	.word	0x0002d390


	//----- nvinfo : EIATTR_MAX_THREADS
	.align		4
.L_1145:
        /*1a1c*/ 	.byte	0x04, 0x05
        /*1a1e*/ 	.short	(.L_1147 - .L_1146)
.L_1146:
        /*1a20*/ 	.word	0x00000180
        /*1a24*/ 	.word	0x00000001
        /*1a28*/ 	.word	0x00000001


	//----- nvinfo : EIATTR_CRS_STACK_SIZE
	.align		4
.L_1147:
        /*1a2c*/ 	.byte	0x04, 0x1e
        /*1a2e*/ 	.short	(.L_1149 - .L_1148)
.L_1148:
        /*1a30*/ 	.word	0x00000000


	//----- nvinfo : EIATTR_CBANK_PARAM_SIZE
	.align		4
.L_1149:
        /*1a34*/ 	.byte	0x03, 0x19
        /*1a36*/ 	.short	0x0af0


	//----- nvinfo : EIATTR_PARAM_CBANK
	.align		4
        /*1a38*/ 	.byte	0x04, 0x0a
        /*1a3a*/ 	.short	(.L_1151 - .L_1150)
	.align		4
.L_1150:
        /*1a3c*/ 	.word	index@(.nv.constant0._ZN7cutlass13device_kernelIN5flash11enable_sm90INS1_16FlashAttnFwdSm90INS1_25CollectiveMainloopFwdSm90ILi2EN4cute5tupleIJNS5_1CILi1EEES8_S8_EEENS6_IJNS7_ILi128EEENS7_ILi224EEESA_EEELi128ENS_12float_e4m3_tEfNS_4arch4Sm90ELb1ELb0ELb1ELb1ELb0ELb1ELb0ELb1ELb1ELb1ELb0ELb0EEENS1_21CollectiveEpilogueFwdINS6_IJSA_SA_SB_EEES9_NS_10bfloat16_tESF_Li256ELb1ELb1ELb0ELb1EEENS1_36VarlenDynamicPersistentTileSchedulerILi128ELi224ELi256ELi128ELb0ELb1ELb1ELb1ELb1ELb1EEEEEEEEEvNT_6ParamsE)
        /*1a40*/ 	.short	0x0210
        /*1a42*/ 	.short	0x0af0


	//----- nvinfo : EIATTR_SW_WAR
	.align		4
.L_1151:
        /*1a44*/ 	.byte	0x04, 0x36
        /*1a46*/ 	.short	(.L_1153 - .L_1152)
.L_1152:
        /*1a48*/ 	.word	0x00000008
.L_1153:


//--------------------- .nv.info._ZN7cutlass13device_kernelIN5flash11enable_sm90INS1_16FlashAttnFwdSm90INS1_25CollectiveMainloopFwdSm90ILi2EN4cute5tupleIJNS5_1CILi1EEES8_S8_EEENS6_IJNS7_ILi192EEENS7_ILi128EEENS7_ILi96EEEEEELi96ENS_12float_e4m3_tEfNS_4arch4Sm90ELb0ELb0ELb1ELb0ELb0ELb0ELb0ELb1ELb1ELb1ELb0ELb0EEENS1_21CollectiveEpilogueFwdINS6_IJSA_SC_SB_EEES9_NS_10bfloat16_tESG_Li384ELb0ELb1ELb0ELb1EEENS1_29StaticPersistentTileSchedulerILb0EEEEEEEEEvNT_6ParamsE --------------------------
	.section	.nv.info._ZN7cutlass13device_kernelIN5flash11enable_sm90INS1_16FlashAttnFwdSm90INS1_25CollectiveMainloopFwdSm90ILi2EN4cute5tupleIJNS5_1CILi1EEES8_S8_EEENS6_IJNS7_ILi192EEENS7_ILi128EEENS7_ILi96EEEEEELi96ENS_12float_e4m3_tEfNS_4arch4Sm90ELb0ELb0ELb1ELb0ELb0ELb0ELb0ELb1ELb1ELb1ELb0ELb0EEENS1_21CollectiveEpilogueFwdINS6_IJSA_SC_SB_EEES9_NS_10bfloat16_tESG_Li384ELb0ELb1ELb0ELb1EEENS1_29StaticPersistentTileSchedulerILb0EEEEEEEEEvNT_6ParamsE,"",@"SHT_CUDA_INFO"
	.sectionflags	@""
	.align	4


	//----- nvinfo : EIATTR_CUDA_API_VERSION
	.align		4
        /*0000*/ 	.byte	0x04, 0x37
        /*0002*/ 	.short	(.L_1155 - .L_1154)
.L_1154:
        /*0004*/ 	.word	0x00000082


	//----- nvinfo : EIATTR_KPARAM_INFO
	.align		4
.L_1155:
        /*0008*/ 	.byte	0x04, 0x17
        /*000a*/ 	.short	(.L_1157 - .L_1156)
.L_1156:
        /*000c*/ 	.word	0x00000000
        /*0010*/ 	.short	0x0000
        /*0012*/ 	.short	0x0070
        /*0014*/ 	.byte	0x00, 0xf0, 0x01, 0x28


	//----- nvinfo : EIATTR_SPARSE_MMA_MASK
	.align		4
.L_1157:
        /*0018*/ 	.byte	0x03, 0x50
        /*001a*/ 	.short	0x0000


	//----- nvinfo : EIATTR_MAXREG_COUNT
	.align		4
        /*001c*/ 	.byte	0x03, 0x1b
        /*001e*/ 	.short	0x0080


	//----- nvinfo : EIATTR_NUM_BARRIERS
	.align		4
        /*0020*/ 	.byte	0x02, 0x4c
        /*0022*/ 	.byte	0x09
	.zero		1


	//----- nvinfo : EIATTR_EXTERNS
	.align		4
        /*0024*/ 	.byte	0x04, 0x0f
        /*0026*/ 	.short	(.L_1159 - .L_1158)


	//   ....[0]....
	.align		4
.L_1158:
        /*0028*/ 	.word	index@(__assertfail)


	//----- nvinfo : EIATTR_ANNOTATIONS
	.align		4
.L_1159:
        /*002c*/ 	.byte	0x04, 0x55
        /*002e*/ 	.short	(.L_1161 - .L_1160)


	//   ....[0]....
.L_1160:
        /*0030*/ 	.word	0x00000001
        /*0034*/ 	.byte	0x00, 0x83, 0x00, 0x00, 0x01, 0x00, 0x00, 0x00, 0x90, 0x96, 0x00, 0x00


	//----- nvinfo : EIATTR_MERCURY_ISA_VERSION
	.align		4
.L_1161:
        /*0040*/ 	.byte	0x03, 0x5f
        /*0042*/ 	.short	0x0101


	//----- nvinfo : EIATTR_INT_WARP_WIDE_INSTR_OFFSETS
	.align		4
        /*0044*/ 	.byte	0x04, 0x31
        /*0046*/ 	.short	(.L_1163 - .L_1162)


	//   ....[0]....
.L_1162:
        /*0048*/ 	.word	0x00000130


	//   ....[1]....
        /*004c*/ 	.word	0x00000170


	//   ....[2]....
        /*0050*/ 	.word	0x000001e0


	//----- nvinfo : EIATTR_COOP_GROUP_MASK_REGIDS
	.align		4
.L_1163:
        /*0054*/ 	.byte	0x04, 0x29
        /*0056*/ 	.short	(.L_1165 - .L_1164)


	//   ....[0]....
.L_1164:
        /*0058*/ 	.word	0xffffffff


	//   ....[1]....
        /*005c*/ 	.word	0xffffffff


	//   ....[2]....
        /*0060*/ 	.word	0xffffffff


	//   ....[3]....
        /*0064*/ 	.word	0xffffffff


	//   ....[4]....
        /*0068*/ 	.word	0xffffffff


	//   ....[5]....
        /*006c*/ 	.word	0xffffffff


	//   ....[6]....
        /*0070*/ 	.word	0xffffffff


	//   ....[7]....
        /*0074*/ 	.word	0xffffffff


	//   ....[8]....
        /*0078*/ 	.word	0xffffffff


	//   ....[9]....
        /*007c*/ 	.word	0xffffffff


	//   ....[10]....
        /*0080*/ 	.word	0xffffffff


	//   ....[11]....
        /*0084*/ 	.word	0xffffffff


	//   ....[12]....
        /*0088*/ 	.word	0xffffffff


	//   ....[13]....
        /*008c*/ 	.word	0xffffffff


	//   ....[14]....
        /*0090*/ 	.word	0xffffffff


	//   ....[15]....
        /*0094*/ 	.word	0xffffffff


	//   ....[16]....
        /*0098*/ 	.word	0xffffffff


	//   ....[17]....
        /*009c*/ 	.word	0xffffffff


	//   ....[18]....
        /*00a0*/ 	.word	0xffffffff


	//   ....[19]....
        /*00a4*/ 	.word	0xffffffff


	//   ....[20]....
        /*00a8*/ 	.word	0xffffffff


	//   ....[21]....
        /*00ac*/ 	.word	0xffffffff


	//   ....[22]....
        /*00b0*/ 	.word	0xffffffff


	//   ....[23]....
        /*00b4*/ 	.word	0xffffffff


	//   ....[24]....
        /*00b8*/ 	.word	0xffffffff


	//   ....[25]....
        /*00bc*/ 	.word	0xffffffff


	//   ....[26]....
        /*00c0*/ 	.word	0xffffffff


	//   ....[27]....
        /*00c4*/ 	.word	0xffffffff


	//   ....[28]....
        /*00c8*/ 	.word	0xffffffff


	//   ....[29]....
        /*00cc*/ 	.word	0xffffffff


	//   ....[30]....
        /*00d0*/ 	.word	0xffffffff


	//   ....[31]....
        /*00d4*/ 	.word	0xffffffff


	//   ....[32]....
        /*00d8*/ 	.word	0xffffffff


	//   ....[33]....
        /*00dc*/ 	.word	0xffffffff


	//   ....[34]....
        /*00e0*/ 	.word	0xffffffff


	//   ....[35]....
        /*00e4*/ 	.word	0xffffffff


	//   ....[36]....
        /*00e8*/ 	.word	0xffffffff


	//   ....[37]....
        /*00ec*/ 	.word	0xffffffff


	//   ....[38]....
        /*00f0*/ 	.word	0xffffffff


	//   ....[39]....
        /*00f4*/ 	.word	0xffffffff


	//   ....[40]....
        /*00f8*/ 	.word	0xffffffff


	//   ....[41]....
        /*00fc*/ 	.word	0xffffffff


	//   ....[42]....
        /*0100*/ 	.word	0xffffffff


	//   ....[43]....
        /*0104*/ 	.word	0xffffffff


	//   ....[44]....
        /*0108*/ 	.word	0xffffffff


	//   ....[45]....
        /*010c*/ 	.word	0xffffffff


	//   ....[46]....
        /*0110*/ 	.word	0xffffffff


	//   ....[47]....
        /*0114*/ 	.word	0xffffffff


	//   ....[48]....
        /*0118*/ 	.word	0xffffffff


	//   ....[49]....
        /*011c*/ 	.word	0xffffffff


	//   ....[50]....
        /*0120*/ 	.word	0xffffffff


	//   ....[51]....
        /*0124*/ 	.word	0xffffffff


	//   ....[52]....
        /*0128*/ 	.word	0xffffffff


	//   ....[53]....
        /*012c*/ 	.word	0xffffffff


	//   ....[54]....
        /*0130*/ 	.word	0xffffffff


	//   ....[55]....
        /*0134*/ 	.word	0xffffffff


	//   ....[56]....
        /*0138*/ 	.word	0xffffffff


	//   ....[57]....
        /*013c*/ 	.word	0xffffffff


	//   ....[58]....
        /*0140*/ 	.word	0xffffffff


	//   ....[59]....
        /*0144*/ 	.word	0xffffffff


	//   ....[60]....
        /*0148*/ 	.word	0x0500000f


	//   ....[61]....
        /*014c*/ 	.word	0x0500000f


	//   ....[62]....
        /*0150*/ 	.word	0x0500000f


	//   ....[63]....
        /*0154*/ 	.word	0x0500000f


	//   ....[64]....
        /*0158*/ 	.word	0x0500000f


	//   ....[65]....
        /*015c*/ 	.word	0x0500000f


	//   ....[66]....
        /*0160*/ 	.word	0x0500000f


	//----- nvinfo : EIATTR_COOP_GROUP_INSTR_OFFSETS
	.align		4
.L_1165:
        /*0164*/ 	.byte	0x04, 0x28
        /*0166*/ 	.short	(.L_1167 - .L_1166)


	//   ....[0]....
.L_1166:
        /*0168*/ 	.word	0x00000060


	//   ....[1]....
        /*016c*/ 	.word	0x00000140


	//   ....[2]....
        /*0170*/ 	.word	0x00000190


	//   ....[3]....
        /*0174*/ 	.word	0x000003c0


	//   ....[4]....
        /*0178*/ 	.word	0x00000520


	//   ....[5]....
        /*017c*/ 	.word	0x00000640


	//   ....[6]....
        /*0180*/ 	.word	0x000007a0


	//   ....[7]....
        /*0184*/ 	.word	0x00000d60


	//   ....[8]....
        /*0188*/ 	.word	0x00002a00


	//   ....[9]....
        /*018c*/ 	.word	0x00002a50


	//   ....[10]....
        /*0190*/ 	.word	0x00002ff0


	//   ....[11]....
        /*0194*/ 	.word	0x00003070


	//   ....[12]....
        /*0198*/ 	.word	0x00004dd0


	//   ....[13]....
        /*019c*/ 	.word	0x00004df0


	//   ....[14]....
        /*01a0*/ 	.word	0x00004e30


	//   ....[15]....
        /*01a4*/ 	.word	0x00004e40


	//   ....[16]....
        /*01a8*/ 	.word	0x00006460


	//   ....[17]....
        /*01ac*/ 	.word	0x00006470


	//   ....[18]....
        /*01b0*/ 	.word	0x000064f0


	//   ....[19]....
        /*01b4*/ 	.word	0x00006500


	//   ....[20]....
        /*01b8*/ 	.word	0x00007490


	//   ....[21]....
        /*01bc*/ 	.word	0x000074a0


	//   ....[22]....
        /*01c0*/ 	.word	0x000074b0


	//   ....[23]....
        /*01c4*/ 	.word	0x000074c0


	//   ....[24]....
        /*01c8*/ 	.word	0x000074d0


	//   ....[25]....
        /*01cc*/ 	.word	0x000074e0


	//   ....[26]....
        /*01d0*/ 	.word	0x000074f0


	//   ....[27]....
        /*01d4*/ 	.word	0x00007500


	//   ....[28]....
        /*01d8*/ 	.word	0x00007520


	//   ....[29]....
        /*01dc*/ 	.word	0x00007530


	//   ....[30]....
        /*01e0*/ 	.word	0x00007540


	//   ....[31]....
        /*01e4*/ 	.word	0x00007560


	//   ....[32]....
        /*01e8*/ 	.word	0x00007570


	//   ....[33]....
        /*01ec*/ 	.word	0x00007580


	//   ....[34]....
        /*01f0*/ 	.word	0x00007590


	//   ....[35]....
        /*01f4*/ 	.word	0x000075a0


	//   ....[36]....
        /*01f8*/ 	.word	0x000075b0


	//   ....[37]....
        /*01fc*/ 	.word	0x000075c0


	//   ....[38]....
        /*0200*/ 	.word	0x000075d0


	//   ....[39]....
        /*0204*/ 	.word	0x000075e0


	//   ....[40]....
        /*0208*/ 	.word	0x000075f0


	//   ....[41]....
        /*020c*/ 	.word	0x00007620


	//   ....[42]....
        /*0210*/ 	.word	0x00007650


	//   ....[43]....
        /*0214*/ 	.word	0x00007660


	//   ....[44]....
        /*0218*/ 	.word	0x00007780


	//   ....[45]....
        /*021c*/ 	.word	0x000077b0


	//   ....[46]....
        /*0220*/ 	.word	0x000077e0


	//   ....[47]....
        /*0224*/ 	.word	0x00007810


	//   ....[48]....
        /*0228*/ 	.word	0x00007cb0


	//   ....[49]....
        /*022c*/ 	.word	0x00007cf0


	//   ....[50]....
        /*0230*/ 	.word	0x00007e00


	//   ....[51]....
        /*0234*/ 	.word	0x00007e40


	//   ....[52]....
        /*0238*/ 	.word	0x00008b00


	//   ....[53]....
        /*023c*/ 	.word	0x000098d0


	//   ....[54]....
        /*0240*/ 	.word	0x00009900


	//   ....[55]....
        /*0244*/ 	.word	0x00009930


	//   ....[56]....
        /*0248*/ 	.word	0x00009950


	//   ....[57]....
        /*024c*/ 	.word	0x00009960


	//   ....[58]....
        /*0250*/ 	.word	0x00009a40


	//   ....[59]....
        /*0254*/ 	.word	0x0000b390


	//   ....[60]....
        /*0258*/ 	.word	0x0000b880


	//   ....[61]....
        /*025c*/ 	.word	0x0000ba30


	//   ....[62]....
        /*0260*/ 	.word	0x0000ba80


	//   ....[63]....
        /*0264*/ 	.word	0x0000bb10


	//   ....[64]....
        /*0268*/ 	.word	0x0000bbb0


	//   ....[65]....
        /*026c*/ 	.word	0x0000bca0


	//   ....[66]....
        /*0270*/ 	.word	0x0000bd70


	//----- nvinfo : EIATTR_REG_RECONFIG
	.align		4
.L_1167:
        /*0274*/ 	.byte	0x01, 0x54
	.zero		2


	//----- nvinfo : EIATTR_SYSCALL_OFFSETS
	.align		4
        /*0278*/ 	.byte	0x04, 0x46
        /*027a*/ 	.short	(.L_1169 - .L_1168)


	//   ....[0]....
.L_1168:
        /*027c*/ 	.word	0x000010c0


	//   ....[1]....
        /*0280*/ 	.word	0x000085f0


	//   ....[2]....
        /*0284*/ 	.word	0x00008730


	//   ....[3]....
        /*0288*/ 	.word	0x00008870


	//   ....[4]....
        /*028c*/ 	.word	0x00008990


	//   ....[5]....
        /*0290*/ 	.word	0x00009400


	//----- nvinfo : EIATTR_MBARRIER_INSTR_OFFSETS
	.align		4
.L_1169:
        /*0294*/ 	.byte	0x04, 0x39
        /*0296*/ 	.short	(.L_1171 - .L_1170)


	//   ....[0]....
.L_1170:
        /*0298*/ 	.word	0x00000270
        /*029c*/ 	.word	0x000000ff
        /*02a0*/ 	.word	0x00019c00
        /*02a4*/ 	.short	0x0100
        /*02a6*/ 	.byte	0x08
	.zero		1


	//   ....[1]....
        /*02a8*/ 	.word	0x00000280
        /*02ac*/ 	.word	0x000000ff
        /*02b0*/ 	.word	0x00019c20
        /*02b4*/ 	.short	0x0100
        /*02b6*/ 	.byte	0x08
	.zero		1


	//   ....[2]....
        /*02b8*/ 	.word	0x00000370
        /*02bc*/ 	.word	0x000000ff
        /*02c0*/ 	.word	0x00019c30
        /*02c4*/ 	.short	0x0100
        /*02c6*/ 	.byte	0x08
	.zero		1


	//   ....[3]....
        /*02c8*/ 	.word	0x00000380
        /*02cc*/ 	.word	0x000000ff
        /*02d0*/ 	.word	0x00019c40
        /*02d4*/ 	.short	0x0100
        /*02d6*/ 	.byte	0x08
	.zero		1


	//   ....[4]....
        /*02d8*/ 	.word	0x00000390
        /*02dc*/ 	.word	0x000000ff
        /*02e0*/ 	.word	0x00019c38
        /*02e4*/ 	.short	0x0100
        /*02e6*/ 	.byte	0x08
	.zero		1


	//   ....[5]....
        /*02e8*/ 	.word	0x000003a0
        /*02ec*/ 	.word	0x000000ff
        /*02f0*/ 	.word	0x00019c48
        /*02f4*/ 	.short	0x0100
        /*02f6*/ 	.byte	0x08
	.zero		1


	//   ....[6]....
        /*02f8*/ 	.word	0x000004d0
        /*02fc*/ 	.word	0x000000ff
        /*0300*/ 	.word	0x00019c50
        /*0304*/ 	.short	0x0100
        /*0306*/ 	.byte	0x08
	.zero		1


	//   ....[7]....
        /*0308*/ 	.word	0x000004e0
        /*030c*/ 	.word	0x000000ff
        /*0310*/ 	.word	0x00019c60
        /*0314*/ 	.short	0x0100
        /*0316*/ 	.byte	0x08
	.zero		1


	//   ....[8]....
        /*0318*/ 	.word	0x000004f0
        /*031c*/ 	.word	0x000000ff
        /*0320*/ 	.word	0x00019c58
        /*0324*/ 	.short	0x0100
        /*0326*/ 	.byte	0x08
	.zero		1


	//   ....[9]....
        /*0328*/ 	.word	0x00000500
        /*032c*/ 	.word	0x000000ff
        /*0330*/ 	.word	0x00019c68
        /*0334*/ 	.short	0x0100
        /*0336*/ 	.byte	0x08
	.zero		1


	//   ....[10]....
        /*0338*/ 	.word	0x000005f0
        /*033c*/ 	.word	0x000000ff
        /*0340*/ 	.word	0x00019c70
        /*0344*/ 	.short	0x0100
        /*0346*/ 	.byte	0x06
	.zero		1


	//   ....[11]....
        /*0348*/ 	.word	0x00000600
        /*034c*/ 	.word	0x000000ff
        /*0350*/ 	.word	0x00019c80
        /*0354*/ 	.short	0x0100
        /*0356*/ 	.byte	0x06
	.zero		1


	//   ....[12]....
        /*0358*/ 	.word	0x00000610
        /*035c*/ 	.word	0x000000ff
        /*0360*/ 	.word	0x00019c78
        /*0364*/ 	.short	0x0100
        /*0366*/ 	.byte	0x06
	.zero		1


	//   ....[13]....
        /*0368*/ 	.word	0x00000620
        /*036c*/ 	.word	0x000000ff
        /*0370*/ 	.word	0x00019c88
        /*0374*/ 	.short	0x0100
        /*0376*/ 	.byte	0x06
	.zero		1


	//   ....[14]....
        /*0378*/ 	.word	0x00000750
        /*037c*/ 	.word	0x000000ff
        /*0380*/ 	.word	0x00019c90
        /*0384*/ 	.short	0x0100
        /*0386*/ 	.byte	0x08
	.zero		1


	//   ....[15]....
        /*0388*/ 	.word	0x00000760
        /*038c*/ 	.word	0x000000ff
        /*0390*/ 	.word	0x00019ca0
        /*0394*/ 	.short	0x0100
        /*0396*/ 	.byte	0x08
	.zero		1


	//   ....[16]....
        /*0398*/ 	.word	0x00000770
        /*039c*/ 	.word	0x000000ff
        /*03a0*/ 	.word	0x00019c98
        /*03a4*/ 	.short	0x0100
        /*03a6*/ 	.byte	0x08
	.zero		1


	//   ....[17]....
        /*03a8*/ 	.word	0x00000780
        /*03ac*/ 	.word	0x000000ff
        /*03b0*/ 	.word	0x00019ca8
        /*03b4*/ 	.short	0x0100
        /*03b6*/ 	.byte	0x08
	.zero		1


	//   ....[18]....
        /*03b8*/ 	.word	0x000008b0
        /*03bc*/ 	.word	0x000000ff
        /*03c0*/ 	.word	0x00019cb0
        /*03c4*/ 	.short	0x0100
        /*03c6*/ 	.byte	0x08
	.zero		1


	//   ....[19]....
        /*03c8*/ 	.word	0x000008c0
        /*03cc*/ 	.word	0x000000ff
        /*03d0*/ 	.word	0x00019cc0
        /*03d4*/ 	.short	0x0100
        /*03d6*/ 	.byte	0x08
	.zero		1


	//   ....[20]....
        /*03d8*/ 	.word	0x000008d0
        /*03dc*/ 	.word	0x000000ff
        /*03e0*/ 	.word	0x00019cb8
        /*03e4*/ 	.short	0x0100
        /*03e6*/ 	.byte	0x08
	.zero		1


	//   ....[21]....
        /*03e8*/ 	.word	0x000008e0
        /*03ec*/ 	.word	0x000000ff
        /*03f0*/ 	.word	0x00019cc8
        /*03f4*/ 	.short	0x0100
        /*03f6*/ 	.byte	0x08
	.zero		1


	//   ....[22]....
        /*03f8*/ 	.word	0x00001450
        /*03fc*/ 	.word	0x000000ff
        /*0400*/ 	.word	0x00019c00
        /*0404*/ 	.short	0x010a
        /*0406*/ 	.byte	0x2b
	.zero		1


	//   ....[23]....
        /*0408*/ 	.word	0x000014f0
        /*040c*/ 	.word	0x00000003
        /*0410*/ 	.word	0x00019c30
        /*0414*/ 	.short	0x010a
        /*0416*/ 	.byte	0x3f
	.zero		1


	//   ....[24]....
        /*0418*/ 	.word	0x00001560
        /*041c*/ 	.word	0x00000003
        /*0420*/ 	.word	0x00019c30
        /*0424*/ 	.short	0x010a
        /*0426*/ 	.byte	0x3f
	.zero		1


	//   ....[25]....
        /*0428*/ 	.word	0x00003330
        /*042c*/ 	.word	0x00000014
        /*0430*/ 	.word	0x00000000
        /*0434*/ 	.short	0x0101
        /*0436*/ 	.byte	0x3f
	.zero		1


	//   ....[26]....
        /*0438*/ 	.word	0x00003e20
        /*043c*/ 	.word	0x000000ff
        /*0440*/ 	.word	0x00019c30
        /*0444*/ 	.short	0x010a
        /*0446*/ 	.byte	0x14
	.zero		1


	//   ....[27]....
        /*0448*/ 	.word	0x00003e60
        /*044c*/ 	.word	0x000000ff
        /*0450*/ 	.word	0x00019c30
        /*0454*/ 	.short	0x010a
        /*0456*/ 	.byte	0x14
	.zero		1


	//   ....[28]....
        /*0458*/ 	.word	0x00003fc0
        /*045c*/ 	.word	0x000000ff
        /*0460*/ 	.word	0x00019c50
        /*0464*/ 	.short	0x010a
        /*0466*/ 	.byte	0x0e
	.zero		1


	//   ....[29]....
        /*0468*/ 	.word	0x00004000
        /*046c*/ 	.word	0x000000ff
        /*0470*/ 	.word	0x00019c50
        /*0474*/ 	.short	0x010a
        /*0476*/ 	.byte	0x0e
	.zero		1


	//   ....[30]....
        /*0478*/ 	.word	0x00005970
        /*047c*/ 	.word	0x00000004
        /*0480*/ 	.word	0x00000000
        /*0484*/ 	.short	0x0101
        /*0486*/ 	.byte	0x3f
	.zero		1


	//   ....[31]....
        /*0488*/ 	.word	0x00005c40
        /*048c*/ 	.word	0x000000ff
        /*0490*/ 	.word	0x00000000
        /*0494*/ 	.short	0x0101
        /*0496*/ 	.byte	0x06
	.zero		1


	//   ....[32]....
        /*0498*/ 	.word	0x00006170
        /*049c*/ 	.word	0x000000ff
        /*04a0*/ 	.word	0x00019c50
        /*04a4*/ 	.short	0x010a
        /*04a6*/ 	.byte	0x04
	.zero		1


	//   ....[33]....
        /*04a8*/ 	.word	0x000061b0
        /*04ac*/ 	.word	0x000000ff
        /*04b0*/ 	.word	0x00019c50
        /*04b4*/ 	.short	0x010a
        /*04b6*/ 	.byte	0x04
	.zero		1


	//   ....[34]....
        /*04b8*/ 	.word	0x00006e00
        /*04bc*/ 	.word	0x000000ff
        /*04c0*/ 	.word	0x00000000
        /*04c4*/ 	.short	0x0101
        /*04c6*/ 	.byte	0x04
	.zero		1


	//   ....[35]....
        /*04c8*/ 	.word	0x00007cd0
        /*04cc*/ 	.word	0x000000ff
        /*04d0*/ 	.word	0x00000000
        /*04d4*/ 	.short	0x0101
        /*04d6*/ 	.byte	0x2b
	.zero		1


	//   ....[36]....
        /*04d8*/ 	.word	0x00008d40
        /*04dc*/ 	.word	0x00000005
        /*04e0*/ 	.word	0x00019c80
        /*04e4*/ 	.short	0x010a
        /*04e6*/ 	.byte	0x3f
	.zero		1


	//   ....[37]....
        /*04e8*/ 	.word	0x00008fb0
        /*04ec*/ 	.word	0x00000005
        /*04f0*/ 	.word	0x00019c40
        /*04f4*/ 	.short	0x010a
        /*04f6*/ 	.byte	0x3f
	.zero		1


	//   ....[38]....
        /*04f8*/ 	.word	0x00009b50
        /*04fc*/ 	.word	0x000000ff
        /*0500*/ 	.word	0x00019c00
        /*0504*/ 	.short	0x0107
        /*0506*/ 	.byte	0x28
	.zero		1


	//   ....[39]....
        /*0508*/ 	.word	0x00009ba0
        /*050c*/ 	.word	0x000000ff
        /*0510*/ 	.word	0x00019c00
        /*0514*/ 	.short	0x0101
        /*0516*/ 	.byte	0x28
	.zero		1


	//   ....[40]....
        /*0518*/ 	.word	0x00009bd0
        /*051c*/ 	.word	0x000000ff
        /*0520*/ 	.word	0x00019c20
        /*0524*/ 	.short	0x010a
        /*0526*/ 	.byte	0x28
	.zero		1


	//   ....[41]....
        /*0528*/ 	.word	0x00009e90
        /*052c*/ 	.word	0x00000007
        /*0530*/ 	.word	0x00019c80
        /*0534*/ 	.short	0x010a
        /*0536*/ 	.byte	0x3f
	.zero		1


	//   ....[42]....
        /*0538*/ 	.word	0x0000a2c0
        /*053c*/ 	.word	0x00000007
        /*0540*/ 	.word	0x00019c40
        /*0544*/ 	.short	0x010a
        /*0546*/ 	.byte	0x3f
	.zero		1


	//   ....[43]....
        /*0548*/ 	.word	0x0000a770
        /*054c*/ 	.word	0x00000003
        /*0550*/ 	.word	0x00019c70
        /*0554*/ 	.short	0x010a
        /*0556*/ 	.byte	0x3f
	.zero		1


	//   ....[44]....
        /*0558*/ 	.word	0x0000a7e0
        /*055c*/ 	.word	0x00000003
        /*0560*/ 	.word	0x00019c60
        /*0564*/ 	.short	0x010a
        /*0566*/ 	.byte	0x3f
	.zero		1


	//   ....[45]....
        /*0568*/ 	.word	0x0000abf0
        /*056c*/ 	.word	0x00000003
        /*0570*/ 	.word	0x00019c50
        /*0574*/ 	.short	0x0101
        /*0576*/ 	.byte	0x3f
	.zero		1


	//   ....[46]....
        /*0578*/ 	.word	0x0000ac70
        /*057c*/ 	.word	0x00000002
        /*0580*/ 	.word	0x00000000
        /*0584*/ 	.short	0x0101
        /*0586*/ 	.byte	0x3f
	.zero		1


	//   ....[47]....
        /*0588*/ 	.word	0x0000ad50
        /*058c*/ 	.word	0x00000000
        /*0590*/ 	.word	0x00019c70
        /*0594*/ 	.short	0x010a
        /*0596*/ 	.byte	0x3f
	.zero		1


	//   ....[48]....
        /*0598*/ 	.word	0x0000adb0
        /*059c*/ 	.word	0x00000000
        /*05a0*/ 	.word	0x00019c60
        /*05a4*/ 	.short	0x010a
        /*05a6*/ 	.byte	0x3f
	.zero		1


	//   ....[49]....
        /*05a8*/ 	.word	0x0000b210
        /*05ac*/ 	.word	0x00000000
        /*05b0*/ 	.word	0x00019c50
        /*05b4*/ 	.short	0x0101
        /*05b6*/ 	.byte	0x3f
	.zero		1


	//   ....[50]....
        /*05b8*/ 	.word	0x0000b280
        /*05bc*/ 	.word	0x00000002
        /*05c0*/ 	.word	0x00000000
        /*05c4*/ 	.short	0x0101
        /*05c6*/ 	.byte	0x3f
	.zero		1


	//   ....[51]....
        /*05c8*/ 	.word	0x0000b340
        /*05cc*/ 	.word	0x00000009
        /*05d0*/ 	.word	0x00019c20
        /*05d4*/ 	.short	0x010a
        /*05d6*/ 	.byte	0x3f
	.zero		1


	//   ....[52]....
        /*05d8*/ 	.word	0x0000b490
        /*05dc*/ 	.word	0x00000007
        /*05e0*/ 	.word	0x00000000
        /*05e4*/ 	.short	0x010a
        /*05e6*/ 	.byte	0x3f
	.zero		1


	//   ....[53]....
        /*05e8*/ 	.word	0x0000b500
        /*05ec*/ 	.word	0x00000003
        /*05f0*/ 	.word	0x00000000
        /*05f4*/ 	.short	0x010a
        /*05f6*/ 	.byte	0x3f
	.zero		1


	//   ....[54]....
        /*05f8*/ 	.word	0x0000b550
        /*05fc*/ 	.word	0x00000003
        /*0600*/ 	.word	0x00019c60
        /*0604*/ 	.short	0x010a
        /*0606*/ 	.byte	0x3f
	.zero		1


	//   ....[55]....
        /*0608*/ 	.word	0x0000b5a0
        /*060c*/ 	.word	0x00000005
        /*0610*/ 	.word	0x00019c60
        /*0614*/ 	.short	0x010a
        /*0616*/ 	.byte	0x3f
	.zero		1


	//   ....[56]....
        /*0618*/ 	.word	0x0000b5e0
        /*061c*/ 	.word	0x00000003
        /*0620*/ 	.word	0x00019c80
        /*0624*/ 	.short	0x010a
        /*0626*/ 	.byte	0x3f
	.zero		1


	//   ....[57]....
        /*0628*/ 	.word	0x0000b600
        /*062c*/ 	.word	0x00000005
        /*0630*/ 	.word	0x00019c80
        /*0634*/ 	.short	0x010a
        /*0636*/ 	.byte	0x3f
	.zero		1


	//   ....[58]....
        /*0638*/ 	.word	0x0000b670
        /*063c*/ 	.word	0x00000003
        /*0640*/ 	.word	0x00019c00
        /*0644*/ 	.short	0x010a
        /*0646*/ 	.byte	0x3f
	.zero		1


	//   ....[59]....
        /*0648*/ 	.word	0x0000b6c0
        /*064c*/ 	.word	0x00000003
        /*0650*/ 	.word	0x00019c30
        /*0654*/ 	.short	0x010a
        /*0656*/ 	.byte	0x3f
	.zero		1


	//   ....[60]....
        /*0658*/ 	.word	0x0000b720
        /*065c*/ 	.word	0x00000008
        /*0660*/ 	.word	0x00019c30
        /*0664*/ 	.short	0x010a
        /*0666*/ 	.byte	0x3f
	.zero		1


	//   ....[61]....
        /*0668*/ 	.word	0x0000b780
        /*066c*/ 	.word	0x00000008
        /*0670*/ 	.word	0x00019c50
        /*0674*/ 	.short	0x010a
        /*0676*/ 	.byte	0x3f
	.zero		1


	//   ....[62]....
        /*0678*/ 	.word	0x0000b7e0
        /*067c*/ 	.word	0x00000003
        /*0680*/ 	.word	0x00019c50
        /*0684*/ 	.short	0x010a
        /*0686*/ 	.byte	0x3f
	.zero		1


	//   ....[63]....
        /*0688*/ 	.word	0x0000b930
        /*068c*/ 	.word	0x00000005
        /*0690*/ 	.word	0x00019c80
        /*0694*/ 	.short	0x010a
        /*0696*/ 	.byte	0x3f
	.zero		1


	//   ....[64]....
        /*0698*/ 	.word	0x0000b980
        /*069c*/ 	.word	0x00000005
        /*06a0*/ 	.word	0x00019c40
        /*06a4*/ 	.short	0x010a
        /*06a6*/ 	.byte	0x3f
	.zero		1


	//   ....[65]....
        /*06a8*/ 	.word	0x0000bdb0
        /*06ac*/ 	.word	0x00000002
        /*06b0*/ 	.word	0x00019c20
        /*06b4*/ 	.short	0x010a
        /*06b6*/ 	.byte	0x3f
	.zero		1


	//   ....[66]....
        /*06b8*/ 	.word	0x0000be00
        /*06bc*/ 	.word	0x00000007
        /*06c0*/ 	.word	0x00019c80
        /*06c4*/ 	.short	0x010a
        /*06c6*/ 	.byte	0x3f
	.zero		1


	//   ....[67]....
        /*06c8*/ 	.word	0x0000be50
        /*06cc*/ 	.word	0x00000007
        /*06d0*/ 	.word	0x00019c40
        /*06d4*/ 	.short	0x010a
        /*06d6*/ 	.byte	0x3f
	.zero		1


	//   ....[68]....
        /*06d8*/ 	.word	0x0000bea0
        /*06dc*/ 	.word	0x00000003
        /*06e0*/ 	.word	0x00019c70
        /*06e4*/ 	.short	0x010a
        /*06e6*/ 	.byte	0x3f
	.zero		1


	//   ....[69]....
        /*06e8*/ 	.word	0x0000bef0
        /*06ec*/ 	.word	0x00000003
        /*06f0*/ 	.word	0x00019c60
        /*06f4*/ 	.short	0x010a
        /*06f6*/ 	.byte	0x3f
	.zero		1


	//   ....[70]....
        /*06f8*/ 	.word	0x0000bf40
        /*06fc*/ 	.word	0x00000000
        /*0700*/ 	.word	0x00019c70
        /*0704*/ 	.short	0x010a
        /*0706*/ 	.byte	0x3f
	.zero		1


	//   ....[71]....
        /*0708*/ 	.word	0x0000bf90
        /*070c*/ 	.word	0x00000000
        /*0710*/ 	.word	0x00019c60
        /*0714*/ 	.short	0x010a
        /*0716*/ 	.byte	0x3f
	.zero		1


	//   ....[72]....
        /*0718*/ 	.word	0x0000bfe0
        /*071c*/ 	.word	0x00000009
        /*0720*/ 	.word	0x00019c20
        /*0724*/ 	.short	0x010a
        /*0726*/ 	.byte	0x3f
	.zero		1


	//   ....[73]....
        /*0728*/ 	.word	0x0000c030
        /*072c*/ 	.word	0x00000007
        /*0730*/ 	.word	0x00000000
        /*0734*/ 	.short	0x010a
        /*0736*/ 	.byte	0x3f
	.zero		1


	//   ....[74]....
        /*0738*/ 	.word	0x0000c080
        /*073c*/ 	.word	0x00000003
        /*0740*/ 	.word	0x00000000
        /*0744*/ 	.short	0x010a
        /*0746*/ 	.byte	0x3f
	.zero		1


	//   ....[75]....
        /*0748*/ 	.word	0x0000c0d0
        /*074c*/ 	.word	0x00000003
        /*0750*/ 	.word	0x00019c60
        /*0754*/ 	.short	0x010a
        /*0756*/ 	.byte	0x3f
	.zero		1


	//   ....[76]....
        /*0758*/ 	.word	0x0000c120
        /*075c*/ 	.word	0x00000005
        /*0760*/ 	.word	0x00019c60
        /*0764*/ 	.short	0x010a
        /*0766*/ 	.byte	0x3f
	.zero		1


	//   ....[77]....
        /*0768*/ 	.word	0x0000c170
        /*076c*/ 	.word	0x00000003
        /*0770*/ 	.word	0x00019c80
        /*0774*/ 	.short	0x010a
        /*0776*/ 	.byte	0x3f
	.zero		1


	//----- nvinfo : EIATTR_NUM_MBARRIERS
	.align		4
.L_1171:
        /*0778*/ 	.byte	0x03, 0x38
        /*077a*/ 	.short	0x0016


	//----- nvinfo : EIATTR_EXIT_INSTR_OFFSETS
	.align		4
        /*077c*/ 	.byte	0x04, 0x1c
        /*077e*/ 	.short	(.L_1173 - .L_1172)


	//   ....[0]....
.L_1172:
        /*0780*/ 	.word	0x000009f0


	//   ....[1]....
        /*0784*/ 	.word	0x00007f60


	//   ....[2]....
        /*0788*/ 	.word	0x0000b3b0


	//   ....[3]....
        /*078c*/ 	.word	0x0000b650


	//----- nvinfo : EIATTR_MAX_THREADS
	.align		4
.L_1173:
        /*0790*/ 	.byte	0x04, 0x05
        /*0792*/ 	.short	(.L_1175 - .L_1174)
.L_1174:
        /*0794*/ 	.word	0x00000200
        /*0798*/ 	.word	0x00000001
        /*079c*/ 	.word	0x00000001


	//----- nvinfo : EIATTR_CRS_STACK_SIZE
	.align		4
.L_1175:
        /*07a0*/ 	.byte	0x04, 0x1e
        /*07a2*/ 	.short	(.L_1177 - .L_1176)
.L_1176:
        /*07a4*/ 	.word	0x00000000


	//----- nvinfo : EIATTR_CBANK_PARAM_SIZE
	.align		4
.L_1177:
        /*07a8*/ 	.byte	0x03, 0x19
        /*07aa*/ 	.short	0x0a70


	//----- nvinfo : EIATTR_PARAM_CBANK
	.align		4
        /*07ac*/ 	.byte	0x04, 0x0a
        /*07ae*/ 	.short	(.L_1179 - .L_1178)
	.align		4
.L_1178:
        /*07b0*/ 	.word	index@(.nv.constant0._ZN7cutlass13device_kernelIN5flash11enable_sm90INS1_16FlashAttnFwdSm90INS1_25CollectiveMainloopFwdSm90ILi2EN4cute5tupleIJNS5_1CILi1EEES8_S8_EEENS6_IJNS7_ILi192EEENS7_ILi128EEENS7_ILi96EEEEEELi96ENS_12float_e4m3_tEfNS_4arch4Sm90ELb0ELb0ELb1ELb0ELb0ELb0ELb0ELb1ELb1ELb1ELb0ELb0EEENS1_21CollectiveEpilogueFwdINS6_IJSA_SC_SB_EEES9_NS_10bfloat16_tESG_Li384ELb0ELb1ELb0ELb1EEENS1_29StaticPersistentTileSchedulerILb0EEEEEEEEEvNT_6ParamsE)
        /*07b4*/ 	.short	0x0210
        /*07b6*/ 	.short	0x0a70


	//----- nvinfo : EIATTR_SW_WAR
	.align		4
.L_1179:
        /*07b8*/ 	.byte	0x04, 0x36
        /*07ba*/ 	.short	(.L_1181 - .L_1180)
.L_1180:
        /*07bc*/ 	.word	0x00000008
.L_1181:


//--------------------- .nv.info._ZN7cutlass13device_kernelIN5flash11enable_sm90INS1_16FlashAttnFwdSm90INS1_25CollectiveMainloopFwdSm90ILi2EN4cute5tupleIJNS5_1CILi1EEES8_S8_EEENS6_IJNS7_ILi192EEENS7_ILi128EEENS7_ILi96EEEEEELi96ENS_12float_e4m3_tEfNS_4arch4Sm90ELb0ELb0ELb1ELb1ELb0ELb0ELb0ELb1ELb1ELb1ELb0ELb0EEENS1_21CollectiveEpilogueFwdINS6_IJSA_SC_SB_EEES9_NS_10bfloat16_tESG_Li384ELb1ELb1ELb0ELb1EEENS1_36VarlenDynamicPersistentTileSchedulerILi192ELi128ELi384ELi128ELb0ELb1ELb1ELb0ELb1ELb1EEEEEEEEEvNT_6ParamsE --------------------------
	.section	.nv.info._ZN7cutlass13device_kernelIN5flash11enable_sm90INS1_16FlashAttnFwdSm90INS1_25CollectiveMainloopFwdSm90ILi2EN4cute5tupleIJNS5_1CILi1EEES8_S8_EEENS6_IJNS7_ILi192EEENS7_ILi128EEENS7_ILi96EEEEEELi96ENS_12float_e4m3_tEfNS_4arch4Sm90ELb0ELb0ELb1ELb1ELb0ELb0ELb0ELb1ELb1ELb1ELb0ELb0EEENS1_21CollectiveEpilogueFwdINS6_IJSA_SC_SB_EEES9_NS_10bfloat16_tESG_Li384ELb1ELb1ELb0ELb1EEENS1_36VarlenDynamicPersistentTileSchedulerILi192ELi128ELi384ELi128ELb0ELb1ELb1ELb0ELb1ELb1EEEEEEEEEvNT_6ParamsE,"",@"SHT_CUDA_INFO"
	.sectionflags	@""
	.align	4


	//----- nvinfo : EIATTR_CUDA_API_VERSION
	.align		4
        /*0000*/ 	.byte	0x04, 0x37
        /*0002*/ 	.short	(.L_1183 - .L_1182)
.L_1182:
        /*0004*/ 	.word	0x00000082


	//----- nvinfo : EIATTR_KPARAM_INFO
	.align		4
.L_1183:
        /*0008*/ 	.byte	0x04, 0x17
        /*000a*/ 	.short	(.L_1185 - .L_1184)
.L_1184:
        /*000c*/ 	.word	0x00000000
        /*0010*/ 	.short	0x0000
        /*0012*/ 	.short	0x0070
        /*0014*/ 	.byte	0x00, 0xf0, 0x01, 0x2a


	//----- nvinfo : EIATTR_SPARSE_MMA_MASK
	.align		4
.L_1185:
        /*0018*/ 	.byte	0x03, 0x50
        /*001a*/ 	.short	0x0000


	//----- nvinfo : EIATTR_MAXREG_COUNT
	.align		4
        /*001c*/ 	.byte	0x03, 0x1b
        /*001e*/ 	.short	0x0080


	//----- nvinfo : EIATTR_NUM_BARRIERS
	.align		4
        /*0020*/ 	.byte	0x02, 0x4c
        /*0022*/ 	.byte	0x09
	.zero		1


	//----- nvinfo : EIATTR_EXTERNS
	.align		4
        /*0024*/ 	.byte	0x04, 0x0f
        /*0026*/ 	.short	(.L_1187 - .L_1186)


	//   ....[0]....
	.align		4
.L_1186:
        /*0028*/ 	.word	index@(__assertfail)


	//----- nvinfo : EIATTR_ANNOTATIONS
	.align		4
.L_1187:
        /*002c*/ 	.byte	0x04, 0x55
        /*002e*/ 	.short	(.L_1189 - .L_1188)


	//   ....[0]....
.L_1188:
        /* <DEDUP_REMOVED lines=16> */


	//----- nvinfo : EIATTR_MERCURY_ISA_VERSION
	.align		4
.L_1189:
        /*0120*/ 	.byte	0x03, 0x5f
        /*0122*/ 	.short	0x0101


	//----- nvinfo : EIATTR_UNUSED_LOAD_BYTE_OFFSET
	.align		4
        /*0124*/ 	.byte	0x04, 0x44
        /*0126*/ 	.short	(.L_1191 - .L_1190)


	//   ....[0]....
.L_1190:
        /*0128*/ 	.word	0x00000a00
        /*012c*/ 	.word	0x0000fff0


	//   ....[1]....
        /*0130*/ 	.word	0x00007010
        /*0134*/ 	.word	0x0000fff0


	//----- nvinfo : EIATTR_INT_WARP_WIDE_INSTR_OFFSETS
	.align		4
.L_1191:
        /*0138*/ 	.byte	0x04, 0x31
        /*013a*/ 	.short	(.L_1193 - .L_1192)


	//   ....[0]....
.L_1192:
        /*013c*/ 	.word	0x00000130


	//   ....[1]....
        /*0140*/ 	.word	0x00000170


	//   ....[2]....
        /*0144*/ 	.word	0x000001e0


	//   ....[3]....
        /*0148*/ 	.word	0x0000a500


	//   ....[4]....
        /*014c*/ 	.word	0x0000a590


	//   ....[5]....
        /*0150*/ 	.word	0x0000cfe0


	//   ....[6]....
        /*0154*/ 	.word	0x0000d070


	//----- nvinfo : EIATTR_COOP_GROUP_MASK_REGIDS
	.align		4
.L_1193:
        /*0158*/ 	.byte	0x04, 0x29
        /*015a*/ 	.short	(.L_1195 - .L_1194)


	//   ....[0]....
.L_1194:
        /*015c*/ 	.word	0xffffffff


	//   ....[1]....
        /*0160*/ 	.word	0xffffffff


	//   ....[2]....
        /*0164*/ 	.word	0xffffffff


	//   ....[3]....
        /*0168*/ 	.word	0xffffffff


	//   ....[4]....
        /*016c*/ 	.word	0xffffffff


	//   ....[5]....
        /*0170*/ 	.word	0xffffffff


	//   ....[6]....
        /*0174*/ 	.word	0xffffffff


	//   ....[7]....
        /*0178*/ 	.word	0xffffffff


	//   ....[8]....
        /*017c*/ 	.word	0xffffffff


	//   ....[9]....
        /*0180*/ 	.word	0xffffffff


	//   ....[10]....
        /*0184*/ 	.word	0xffffffff


	//   ....[11]....
        /*0188*/ 	.word	0xffffffff


	//   ....[12]....
        /*018c*/ 	.word	0xffffffff


	//   ....[13]....
        /*0190*/ 	.word	0xffffffff


	//   ....[14]....
        /*0194*/ 	.word	0xffffffff


	//   ....[15]....
        /*0198*/ 	.word	0xffffffff


	//   ....[16]....
        /*019c*/ 	.word	0xffffffff


	//   ....[17]....
        /*01a0*/ 	.word	0xffffffff


	//   ....[18]....
        /*01a4*/ 	.word	0xffffffff


	//   ....[19]....
        /*01a8*/ 	.word	0xffffffff


	//   ....[20]....
        /*01ac*/ 	.word	0xffffffff


	//   ....[21]....
        /*01b0*/ 	.word	0xffffffff


	//   ....[22]....
        /*01b4*/ 	.word	0xffffffff


	//   ....[23]....
        /*01b8*/ 	.word	0xffffffff


	//   ....[24]....
        /*01bc*/ 	.word	0xffffffff


	//   ....[25]....
        /*01c0*/ 	.word	0xffffffff


	//   ....[26]....
        /*01c4*/ 	.word	0xffffffff


	//   ....[27]....
        /*01c8*/ 	.word	0xffffffff


	//   ....[28]....
        /*01cc*/ 	.word	0xffffffff


	//   ....[29]....
        /*01d0*/ 	.word	0xffffffff


	//   ....[30]....
        /*01d4*/ 	.word	0xffffffff


	//   ....[31]....
        /*01d8*/ 	.word	0xffffffff


	//   ....[32]....
        /*01dc*/ 	.word	0xffffffff


	//   ....[33]....
        /*01e0*/ 	.word	0xffffffff


	//   ....[34]....
        /*01e4*/ 	.word	0xffffffff


	//   ....[35]....
        /*01e8*/ 	.word	0xffffffff


	//   ....[36]....
        /*01ec*/ 	.word	0xffffffff


	//   ....[37]....
        /*01f0*/ 	.word	0xffffffff


	//   ....[38]....
        /*01f4*/ 	.word	0xffffffff


	//   ....[39]....
        /*01f8*/ 	.word	0xffffffff


	//   ....[40]....
        /*01fc*/ 	.word	0xffffffff


	//   ....[41]....
        /*0200*/ 	.word	0xffffffff


	//   ....[42]....
        /*0204*/ 	.word	0xffffffff


	//   ....[43]....
        /*0208*/ 	.word	0xffffffff


	//   ....[44]....
        /*020c*/ 	.word	0xffffffff


	//   ....[45]....
        /*0210*/ 	.word	0xffffffff


	//   ....[46]....
        /*0214*/ 	.word	0xffffffff


	//   ....[47]....
        /*0218*/ 	.word	0xffffffff


	//   ....[48]....
        /*021c*/ 	.word	0xffffffff


	//   ....[49]....
        /*0220*/ 	.word	0xffffffff


	//   ....[50]....
        /*0224*/ 	.word	0xffffffff


	//   ....[51]....
        /*0228*/ 	.word	0xffffffff


	//   ....[52]....
        /*022c*/ 	.word	0xffffffff


	//   ....[53]....
        /*0230*/ 	.word	0xffffffff


	//   ....[54]....
        /*0234*/ 	.word	0xffffffff


	//   ....[55]....
        /*0238*/ 	.word	0xffffffff


	//   ....[56]....
        /*023c*/ 	.word	0xffffffff


	//   ....[57]....
        /*0240*/ 	.word	0xffffffff


	//   ....[58]....
        /*0244*/ 	.word	0xffffffff


	//   ....[59]....
        /*0248*/ 	.word	0xffffffff


	//   ....[60]....
        /*024c*/ 	.word	0xffffffff


	//   ....[61]....
        /*0250*/ 	.word	0xffffffff


	//   ....[62]....
        /*0254*/ 	.word	0xffffffff


	//   ....[63]....
        /*0258*/ 	.word	0xffffffff


	//   ....[64]....
        /*025c*/ 	.word	0xffffffff


	//   ....[65]....
        /*0260*/ 	.word	0xffffffff


	//   ....[66]....
        /*0264*/ 	.word	0xffffffff


	//   ....[67]....
        /*0268*/ 	.word	0xffffffff


	//   ....[68]....
        /*026c*/ 	.word	0xffffffff


	//   ....[69]....
        /*0270*/ 	.word	0xffffffff


	//   ....[70]....
        /*0274*/ 	.word	0xffffffff


	//   ....[71]....
        /*0278*/ 	.word	0xffffffff


	//   ....[72]....
        /*027c*/ 	.word	0xffffffff


	//   ....[73]....
        /*0280*/ 	.word	0xffffffff


	//   ....[74]....
        /*0284*/ 	.word	0xffffffff


	//   ....[75]....
        /*0288*/ 	.word	0xffffffff


	//   ....[76]....
        /*028c*/ 	.word	0xffffffff


	//   ....[77]....
        /*0290*/ 	.word	0xffffffff


	//   ....[78]....
        /*0294*/ 	.word	0xffffffff


	//   ....[79]....
        /*0298*/ 	.word	0xffffffff


	//   ....[80]....
        /*029c*/ 	.word	0xffffffff


	//   ....[81]....
        /*02a0*/ 	.word	0xffffffff


	//   ....[82]....
        /*02a4*/ 	.word	0xffffffff


	//   ....[83]....
        /*02a8*/ 	.word	0xffffffff


	//   ....[84]....
        /*02ac*/ 	.word	0xffffffff


	//   ....[85]....
        /*02b0*/ 	.word	0xffffffff


	//   ....[86]....
        /*02b4*/ 	.word	0xffffffff


	//   ....[87]....
        /*02b8*/ 	.word	0xffffffff


	//   ....[88]....
        /*02bc*/ 	.word	0xffffffff


	//   ....[89]....
        /*02c0*/ 	.word	0xffffffff


	//   ....[90]....
        /*02c4*/ 	.word	0xffffffff


	//   ....[91]....
        /*02c8*/ 	.word	0xffffffff


	//   ....[92]....
        /*02cc*/ 	.word	0xffffffff


	//   ....[93]....
        /*02d0*/ 	.word	0xffffffff


	//   ....[94]....
        /*02d4*/ 	.word	0xffffffff


	//   ....[95]....
        /*02d8*/ 	.word	0xffffffff


	//   ....[96]....
        /*02dc*/ 	.word	0xffffffff


	//   ....[97]....
        /*02e0*/ 	.word	0x0500000f


	//   ....[98]....
        /*02e4*/ 	.word	0x0500000f


	//   ....[99]....
        /*02e8*/ 	.word	0x0500000f


	//   ....[100]....
        /*02ec*/ 	.word	0x0500000f


	//   ....[101]....
        /*02f0*/ 	.word	0x0500000f


	//   ....[102]....
        /*02f4*/ 	.word	0x0500000f


	//   ....[103]....
        /*02f8*/ 	.word	0x0500000f


	//   ....[104]....
        /*02fc*/ 	.word	0x0500000f


	//----- nvinfo : EIATTR_COOP_GROUP_INSTR_OFFSETS
	.align		4
.L_1195:
        /*0300*/ 	.byte	0x04, 0x28
        /*0302*/ 	.short	(.L_1197 - .L_1196)


	//   ....[0]....
.L_1196:
        /*0304*/ 	.word	0x00000060


	//   ....[1]....
        /*0308*/ 	.word	0x00000140


	//   ....[2]....
        /*030c*/ 	.word	0x00000190


	//   ....[3]....
        /*0310*/ 	.word	0x000003c0


	//   ....[4]....
        /*0314*/ 	.word	0x00000520


	//   ....[5]....
        /*0318*/ 	.word	0x00000640


	//   ....[6]....
        /*031c*/ 	.word	0x000007a0


	//   ....[7]....
        /*0320*/ 	.word	0x00001320


	//   ....[8]....
        /*0324*/ 	.word	0x00002e30


	//   ....[9]....
        /*0328*/ 	.word	0x00002e60


	//   ....[10]....
        /*032c*/ 	.word	0x00003430


	//   ....[11]....
        /*0330*/ 	.word	0x000034d0


	//   ....[12]....
        /*0334*/ 	.word	0x00005270


	//   ....[13]....
        /*0338*/ 	.word	0x00005290


	//   ....[14]....
        /*033c*/ 	.word	0x000052c0


	//   ....[15]....
        /*0340*/ 	.word	0x000052d0


	//   ....[16]....
        /*0344*/ 	.word	0x00006960


	//   ....[17]....
        /*0348*/ 	.word	0x00006980


	//   ....[18]....
        /*034c*/ 	.word	0x00006a00


	//   ....[19]....
        /*0350*/ 	.word	0x00006a10


	//   ....[20]....
        /*0354*/ 	.word	0x000076b0


	//   ....[21]....
        /*0358*/ 	.word	0x000076c0


	//   ....[22]....
        /*035c*/ 	.word	0x000076d0


	//   ....[23]....
        /*0360*/ 	.word	0x000076e0


	//   ....[24]....
        /*0364*/ 	.word	0x000076f0


	//   ....[25]....
        /*0368*/ 	.word	0x00007700


	//   ....[26]....
        /*036c*/ 	.word	0x00007710


	//   ....[27]....
        /*0370*/ 	.word	0x00007720


	//   ....[28]....
        /*0374*/ 	.word	0x00007750


	//   ....[29]....
        /*0378*/ 	.word	0x00007760


	//   ....[30]....
        /*037c*/ 	.word	0x00007770


	//   ....[31]....
        /*0380*/ 	.word	0x000077a0


	//   ....[32]....
        /*0384*/ 	.word	0x000077c0


	//   ....[33]....
        /*0388*/ 	.word	0x000077d0


	//   ....[34]....
        /*038c*/ 	.word	0x000077e0


	//   ....[35]....
        /*0390*/ 	.word	0x00007800


	//   ....[36]....
        /*0394*/ 	.word	0x00007810


	//   ....[37]....
        /*0398*/ 	.word	0x00007830


	//   ....[38]....
        /*039c*/ 	.word	0x00007860


	//   ....[39]....
        /*03a0*/ 	.word	0x00007870


	//   ....[40]....
        /*03a4*/ 	.word	0x000078a0


	//   ....[41]....
        /*03a8*/ 	.word	0x000078b0


	//   ....[42]....
        /*03ac*/ 	.word	0x000078c0


	//   ....[43]....
        /*03b0*/ 	.word	0x000078f0


	//   ....[44]....
        /*03b4*/ 	.word	0x00007f00


	//   ....[45]....
        /*03b8*/ 	.word	0x00007f40


	//   ....[46]....
        /*03bc*/ 	.word	0x00007f70


	//   ....[47]....
        /*03c0*/ 	.word	0x00007fa0


	//   ....[48]....
        /*03c4*/ 	.word	0x00008470


	//   ....[49]....
        /*03c8*/ 	.word	0x000084a0


	//   ....[50]....
        /*03cc*/ 	.word	0x000085b0


	//   ....[51]....
        /*03d0*/ 	.word	0x000085d0


	//   ....[52]....
        /*03d4*/ 	.word	0x00008ef0


	//   ....[53]....
        /*03d8*/ 	.word	0x00008f00


	//   ....[54]....
        /*03dc*/ 	.word	0x00009000


	//   ....[55]....
        /*03e0*/ 	.word	0x00009020


	//   ....[56]....
        /*03e4*/ 	.word	0x000091a0


	//   ....[57]....
        /*03e8*/ 	.word	0x00009370


	//   ....[58]....
        /*03ec*/ 	.word	0x000093a0


	//   ....[59]....
        /*03f0*/ 	.word	0x000093d0


	//   ....[60]....
        /*03f4*/ 	.word	0x00009410


	//   ....[61]....
        /*03f8*/ 	.word	0x00009440


	//   ....[62]....
        /*03fc*/ 	.word	0x00009490


	//   ....[63]....
        /*0400*/ 	.word	0x00009610


	//   ....[64]....
        /*0404*/ 	.word	0x00009640


	//   ....[65]....
        /*0408*/ 	.word	0x00009670


	//   ....[66]....
        /*040c*/ 	.word	0x000096a0


	//   ....[67]....
        /*0410*/ 	.word	0x000096d0


	//   ....[68]....
        /*0414*/ 	.word	0x00009710


	//   ....[69]....
        /*0418*/ 	.word	0x000097a0


	//   ....[70]....
        /*041c*/ 	.word	0x000097e0


	//   ....[71]....
        /*0420*/ 	.word	0x00009870


	//   ....[72]....
        /*0424*/ 	.word	0x0000ac60


	//   ....[73]....
        /*0428*/ 	.word	0x0000bad0


	//   ....[74]....
        /*042c*/ 	.word	0x0000baf0


	//   ....[75]....
        /*0430*/ 	.word	0x0000bb00


	//   ....[76]....
        /*0434*/ 	.word	0x0000bb10


	//   ....[77]....
        /*0438*/ 	.word	0x0000bb30


	//   ....[78]....
        /*043c*/ 	.word	0x0000bb50


	//   ....[79]....
        /*0440*/ 	.word	0x0000d8b0


	//   ....[80]....
        /*0444*/ 	.word	0x0000d8e0


	//   ....[81]....
        /*0448*/ 	.word	0x0000d910


	//   ....[82]....
        /*044c*/ 	.word	0x0000d940


	//   ....[83]....
        /*0450*/ 	.word	0x0000d980


	//   ....[84]....
        /*0454*/ 	.word	0x0000d990


	//   ....[85]....
        /*0458*/ 	.word	0x0000d9c0


	//   ....[86]....
        /*045c*/ 	.word	0x0000d9d0


	//   ....[87]....
        /*0460*/ 	.word	0x0000db10


	//   ....[88]....
        /*0464*/ 	.word	0x0000db40


	//   ....[89]....
        /*0468*/ 	.word	0x0000db80


	//   ....[90]....
        /*046c*/ 	.word	0x0000dbb0


	//   ....[91]....
        /*0470*/ 	.word	0x0000dbe0


	//   ....[92]....
        /*0474*/ 	.word	0x0000dc10


	//   ....[93]....
        /*0478*/ 	.word	0x0000dcc0


	//   ....[94]....
        /*047c*/ 	.word	0x0000dd00


	//   ....[95]....
        /*0480*/ 	.word	0x0000dd90


	//   ....[96]....
        /*0484*/ 	.word	0x0000e200


	//   ....[97]....
        /*0488*/ 	.word	0x0000e6e0


	//   ....[98]....
        /*048c*/ 	.word	0x0000e8e0


	//   ....[99]....
        /*0490*/ 	.word	0x0000e930


	//   ....[100]....
        /*0494*/ 	.word	0x0000e990


	//   ....[101]....
        /*0498*/ 	.word	0x0000ea30


	//   ....[102]....
        /*049c*/ 	.word	0x0000eb00


	//   ....[103]....
        /*04a0*/ 	.word	0x0000eb90


	//   ....[104]....
        /*04a4*/ 	.word	0x0000ef30


	//----- nvinfo : EIATTR_REG_RECONFIG
	.align		4
.L_1197:
        /*04a8*/ 	.byte	0x01, 0x54
	.zero		2


	//----- nvinfo : EIATTR_SYSCALL_OFFSETS
	.align		4
        /*04ac*/ 	.byte	0x04, 0x46
        /*04ae*/ 	.short	(.L_1199 - .L_1198)


	//   ....[0]....
.L_1198:
        /*04b0*/ 	.word	0x00001510


	//   ....[1]....
        /*04b4*/ 	.word	0x0000a700


	//   ....[2]....
        /*04b8*/ 	.word	0x0000a870


	//   ....[3]....
        /*04bc*/ 	.word	0x0000a9c0


	//   ....[4]....
        /*04c0*/ 	.word	0x0000ab00


	//   ....[5]....
        /*04c4*/ 	.word	0x0000b5b0


	//----- nvinfo : EIATTR_MBARRIER_INSTR_OFFSETS
	.align		4
.L_1199:
        /*04c8*/ 	.byte	0x04, 0x39
        /*04ca*/ 	.short	(.L_1201 - .L_1200)


	//   ....[0]....
.L_1200:
        /*04cc*/ 	.word	0x00000270
        /*04d0*/ 	.word	0x000000ff
        /*04d4*/ 	.word	0x00019c00
        /*04d8*/ 	.short	0x0100
        /*04da*/ 	.byte	0x08
	.zero		1


	//   ....[1]....
        /*04dc*/ 	.word	0x00000280
        /*04e0*/ 	.word	0x000000ff
        /*04e4*/ 	.word	0x00019c20
        /*04e8*/ 	.short	0x0100
        /*04ea*/ 	.byte	0x08
	.zero		1


	//   ....[2]....
        /*04ec*/ 	.word	0x00000370
        /*04f0*/ 	.word	0x000000ff
        /*04f4*/ 	.word	0x00019c30
        /*04f8*/ 	.short	0x0100
        /*04fa*/ 	.byte	0x08
	.zero		1


	//   ....[3]....
        /*04fc*/ 	.word	0x00000380
        /*0500*/ 	.word	0x000000ff
        /*0504*/ 	.word	0x00019c40
        /*0508*/ 	.short	0x0100
        /*050a*/ 	.byte	0x08
	.zero		1


	//   ....[4]....
        /*050c*/ 	.word	0x00000390
        /*0510*/ 	.word	0x000000ff
        /*0514*/ 	.word	0x00019c38
        /*0518*/ 	.short	0x0100
        /*051a*/ 	.byte	0x08
	.zero		1


	//   ....[5]....
        /*051c*/ 	.word	0x000003a0
        /*0520*/ 	.word	0x000000ff
        /*0524*/ 	.word	0x00019c48
        /*0528*/ 	.short	0x0100
        /*052a*/ 	.byte	0x08
	.zero		1


	//   ....[6]....
        /*052c*/ 	.word	0x000004d0
        /*0530*/ 	.word	0x000000ff
        /*0534*/ 	.word	0x00019c50
        /*0538*/ 	.short	0x0100
        /*053a*/ 	.byte	0x08
	.zero		1


	//   ....[7]....
        /*053c*/ 	.word	0x000004e0
        /*0540*/ 	.word	0x000000ff
        /*0544*/ 	.word	0x00019c60
        /*0548*/ 	.short	0x0100
        /*054a*/ 	.byte	0x08
	.zero		1


	//   ....[8]....
        /*054c*/ 	.word	0x000004f0
        /*0550*/ 	.word	0x000000ff
        /*0554*/ 	.word	0x00019c58
        /*0558*/ 	.short	0x0100
        /*055a*/ 	.byte	0x08
	.zero		1


	//   ....[9]....
        /*055c*/ 	.word	0x00000500
        /*0560*/ 	.word	0x000000ff
        /*0564*/ 	.word	0x00019c68
        /*0568*/ 	.short	0x0100
        /*056a*/ 	.byte	0x08
	.zero		1


	//   ....[10]....
        /*056c*/ 	.word	0x000005f0
        /*0570*/ 	.word	0x000000ff
        /*0574*/ 	.word	0x00019c70
        /*0578*/ 	.short	0x0100
        /*057a*/ 	.byte	0x06
	.zero		1


	//   ....[11]....
        /*057c*/ 	.word	0x00000600
        /*0580*/ 	.word	0x000000ff
        /*0584*/ 	.word	0x00019c80
        /*0588*/ 	.short	0x0100
        /*058a*/ 	.byte	0x06
	.zero		1


	//   ....[12]....
        /*058c*/ 	.word	0x00000610
        /*0590*/ 	.word	0x000000ff
        /*0594*/ 	.word	0x00019c78
        /*0598*/ 	.short	0x0100
        /*059a*/ 	.byte	0x06
	.zero		1


	//   ....[13]....
        /*059c*/ 	.word	0x00000620
        /*05a0*/ 	.word	0x000000ff
        /*05a4*/ 	.word	0x00019c88
        /*05a8*/ 	.short	0x0100
        /*05aa*/ 	.byte	0x06
	.zero		1


	//   ....[14]....
        /*05ac*/ 	.word	0x00000750
        /*05b0*/ 	.word	0x000000ff
        /*05b4*/ 	.word	0x00019c90
        /*05b8*/ 	.short	0x0100
        /*05ba*/ 	.byte	0x08
	.zero		1


	//   ....[15]....
        /*05bc*/ 	.word	0x00000760
        /*05c0*/ 	.word	0x000000ff
        /*05c4*/ 	.word	0x00019ca0
        /*05c8*/ 	.short	0x0100
        /*05ca*/ 	.byte	0x08
	.zero		1


	//   ....[16]....
        /*05cc*/ 	.word	0x00000770
        /*05d0*/ 	.word	0x000000ff
        /*05d4*/ 	.word	0x00019c98
        /*05d8*/ 	.short	0x0100
        /*05da*/ 	.byte	0x08
	.zero		1


	//   ....[17]....
        /*05dc*/ 	.word	0x00000780
        /*05e0*/ 	.word	0x000000ff
        /*05e4*/ 	.word	0x00019ca8
        /*05e8*/ 	.short	0x0100
        /*05ea*/ 	.byte	0x08
	.zero		1


	//   ....[18]....
        /*05ec*/ 	.word	0x000008b0
        /*05f0*/ 	.word	0x000000ff
        /*05f4*/ 	.word	0x00019cb0
        /*05f8*/ 	.short	0x0100
        /*05fa*/ 	.byte	0x08
	.zero		1


	//   ....[19]....
        /*05fc*/ 	.word	0x000008c0
        /*0600*/ 	.word	0x000000ff
        /*0604*/ 	.word	0x00019cc0
        /*0608*/ 	.short	0x0100
        /*060a*/ 	.byte	0x08
	.zero		1


	//   ....[20]....
        /*060c*/ 	.word	0x000008d0
        /*0610*/ 	.word	0x000000ff
        /*0614*/ 	.word	0x00019cb8
        /*0618*/ 	.short	0x0100
        /*061a*/ 	.byte	0x08
	.zero		1


	//   ....[21]....
        /*061c*/ 	.word	0x000008e0
        /*0620*/ 	.word	0x000000ff
        /*0624*/ 	.word	0x00019cc8
        /*0628*/ 	.short	0x0100
        /*062a*/ 	.byte	0x08
	.zero		1


	//   ....[22]....
        /*062c*/ 	.word	0x00001880
        /*0630*/ 	.word	0x00000002
        /*0634*/ 	.word	0x00019c00
        /*0638*/ 	.short	0x010a
        /*063a*/ 	.byte	0x3f
	.zero		1


	//   ....[23]....
        /*063c*/ 	.word	0x00001920
        /*0640*/ 	.word	0x00000004
        /*0644*/ 	.word	0x00019c30
        /*0648*/ 	.short	0x010a
        /*064a*/ 	.byte	0x3f
	.zero		1


	//   ....[24]....
        /*064c*/ 	.word	0x00001990
        /*0650*/ 	.word	0x00000004
        /*0654*/ 	.word	0x00019c30
        /*0658*/ 	.short	0x010a
        /*065a*/ 	.byte	0x3f
	.zero		1


	//   ....[25]....
        /*065c*/ 	.word	0x00003920
        /*0660*/ 	.word	0x00000019
        /*0664*/ 	.word	0x00000000
        /*0668*/ 	.short	0x0101
        /*066a*/ 	.byte	0x3f
	.zero		1


	//   ....[26]....
        /*066c*/ 	.word	0x000042b0
        /*0670*/ 	.word	0x00000006
        /*0674*/ 	.word	0x00019c30
        /*0678*/ 	.short	0x010a
        /*067a*/ 	.byte	0x3f
	.zero		1


	//   ....[27]....
        /*067c*/ 	.word	0x000042f0
        /*0680*/ 	.word	0x00000006
        /*0684*/ 	.word	0x00019c30
        /*0688*/ 	.short	0x010a
        /*068a*/ 	.byte	0x3f
	.zero		1


	//   ....[28]....
        /*068c*/ 	.word	0x00004460
        /*0690*/ 	.word	0x000000ff
        /*0694*/ 	.word	0x00019c50
        /*0698*/ 	.short	0x010a
        /*069a*/ 	.byte	0x0b
	.zero		1


	//   ....[29]....
        /*069c*/ 	.word	0x000044a0
        /*06a0*/ 	.word	0x000000ff
        /*06a4*/ 	.word	0x00019c50
        /*06a8*/ 	.short	0x010a
        /*06aa*/ 	.byte	0x0b
	.zero		1


	//   ....[30]....
        /*06ac*/ 	.word	0x00005e40
        /*06b0*/ 	.word	0x00000005
        /*06b4*/ 	.word	0x00000000
        /*06b8*/ 	.short	0x0101
        /*06ba*/ 	.byte	0x3f
	.zero		1


	//   ....[31]....
        /*06bc*/ 	.word	0x00006160
        /*06c0*/ 	.word	0x000000ff
        /*06c4*/ 	.word	0x00000000
        /*06c8*/ 	.short	0x0101
        /*06ca*/ 	.byte	0x06
	.zero		1


	//   ....[32]....
        /*06cc*/ 	.word	0x00006620
        /*06d0*/ 	.word	0x0000000f
        /*06d4*/ 	.word	0x00019c50
        /*06d8*/ 	.short	0x010a
        /*06da*/ 	.byte	0x3f
	.zero		1


	//   ....[33]....
        /*06dc*/ 	.word	0x00006670
        /*06e0*/ 	.word	0x0000000f
        /*06e4*/ 	.word	0x00019c50
        /*06e8*/ 	.short	0x010a
        /*06ea*/ 	.byte	0x3f
	.zero		1


	//   ....[34]....
        /*06ec*/ 	.word	0x00006cb0
        /*06f0*/ 	.word	0x00000004
        /*06f4*/ 	.word	0x00000000
        /*06f8*/ 	.short	0x0101
        /*06fa*/ 	.byte	0x3f
	.zero		1


	//   ....[35]....
        /*06fc*/ 	.word	0x00008490
        /*0700*/ 	.word	0x00000003
        /*0704*/ 	.word	0x00000000
        /*0708*/ 	.short	0x0101
        /*070a*/ 	.byte	0x3f
	.zero		1


	//   ....[36]....
        /*070c*/ 	.word	0x0000ae90
        /*0710*/ 	.word	0x00000004
        /*0714*/ 	.word	0x00019c80
        /*0718*/ 	.short	0x010a
        /*071a*/ 	.byte	0x3f
	.zero		1


	//   ....[37]....
        /*071c*/ 	.word	0x0000b110
        /*0720*/ 	.word	0x00000004
        /*0724*/ 	.word	0x00019c40
        /*0728*/ 	.short	0x010a
        /*072a*/ 	.byte	0x3f
	.zero		1


	//   ....[38]....
        /*072c*/ 	.word	0x0000bd30
        /*0730*/ 	.word	0x00000010
        /*0734*/ 	.word	0x00019c00
        /*0738*/ 	.short	0x0107
        /*073a*/ 	.byte	0x3f
	.zero		1


	//   ....[39]....
        /*073c*/ 	.word	0x0000be30
        /*0740*/ 	.word	0x00000010
        /*0744*/ 	.word	0x00019c00
        /*0748*/ 	.short	0x0101
        /*074a*/ 	.byte	0x3f
	.zero		1


	//   ....[40]....
        /*074c*/ 	.word	0x0000be50
        /*0750*/ 	.word	0x00000010
        /*0754*/ 	.word	0x00019c20
        /*0758*/ 	.short	0x010a
        /*075a*/ 	.byte	0x3f
	.zero		1


	//   ....[41]....
        /*075c*/ 	.word	0x0000c140
        /*0760*/ 	.word	0x00000006
        /*0764*/ 	.word	0x00019c80
        /*0768*/ 	.short	0x010a
        /*076a*/ 	.byte	0x3f
	.zero		1


	//   ....[42]....
        /*076c*/ 	.word	0x0000c560
        /*0770*/ 	.word	0x00000006
        /*0774*/ 	.word	0x00019c40
        /*0778*/ 	.short	0x010a
        /*077a*/ 	.byte	0x3f
	.zero		1


	//   ....[43]....
        /*077c*/ 	.word	0x0000ca10
        /*0780*/ 	.word	0x00000003
        /*0784*/ 	.word	0x00019c70
        /*0788*/ 	.short	0x010a
        /*078a*/ 	.byte	0x3f
	.zero		1


	//   ....[44]....
        /*078c*/ 	.word	0x0000ca80
        /*0790*/ 	.word	0x00000003
        /*0794*/ 	.word	0x00019c60
        /*0798*/ 	.short	0x010a
        /*079a*/ 	.byte	0x3f
	.zero		1


	//   ....[45]....
        /*079c*/ 	.word	0x0000cec0
        /*07a0*/ 	.word	0x00000003
        /*07a4*/ 	.word	0x00019c50
        /*07a8*/ 	.short	0x0101
        /*07aa*/ 	.byte	0x3f
	.zero		1


	//   ....[46]....
        /*07ac*/ 	.word	0x0000cf30
        /*07b0*/ 	.word	0x00000000
        /*07b4*/ 	.word	0x00000000
        /*07b8*/ 	.short	0x0101
        /*07ba*/ 	.byte	0x3f
	.zero		1


	//   ....[47]....
        /*07bc*/ 	.word	0x0000d140
        /*07c0*/ 	.word	0x00000000
        /*07c4*/ 	.word	0x00019c70
        /*07c8*/ 	.short	0x010a
        /*07ca*/ 	.byte	0x3f
	.zero		1


	//   ....[48]....
        /*07cc*/ 	.word	0x0000d1b0
        /*07d0*/ 	.word	0x00000000
        /*07d4*/ 	.word	0x00019c60
        /*07d8*/ 	.short	0x010a
        /*07da*/ 	.byte	0x3f
	.zero		1


	//   ....[49]....
        /*07dc*/ 	.word	0x0000d5f0
        /*07e0*/ 	.word	0x00000000
        /*07e4*/ 	.word	0x00019c50
        /*07e8*/ 	.short	0x0101
        /*07ea*/ 	.byte	0x3f
	.zero		1


	//   ....[50]....
        /*07ec*/ 	.word	0x0000d640
        /*07f0*/ 	.word	0x00000002
        /*07f4*/ 	.word	0x00000000
        /*07f8*/ 	.short	0x0101
        /*07fa*/ 	.byte	0x3f
	.zero		1


	//   ....[51]....
        /*07fc*/ 	.word	0x0000e180
        /*0800*/ 	.word	0x00000007
        /*0804*/ 	.word	0x00019c20
        /*0808*/ 	.short	0x010a
        /*080a*/ 	.byte	0x3f
	.zero		1


	//   ....[52]....
        /*080c*/ 	.word	0x0000e320
        /*0810*/ 	.word	0x00000005
        /*0814*/ 	.word	0x00000000
        /*0818*/ 	.short	0x010a
        /*081a*/ 	.byte	0x3f
	.zero		1


	//   ....[53]....
        /*081c*/ 	.word	0x0000e390
        /*0820*/ 	.word	0x00000003
        /*0824*/ 	.word	0x00000000
        /*0828*/ 	.short	0x010a
        /*082a*/ 	.byte	0x3f
	.zero		1


	//   ....[54]....
        /*082c*/ 	.word	0x0000e3e0
        /*0830*/ 	.word	0x00000003
        /*0834*/ 	.word	0x00019c60
        /*0838*/ 	.short	0x010a
        /*083a*/ 	.byte	0x3f
	.zero		1


	//   ....[55]....
        /*083c*/ 	.word	0x0000e430
        /*0840*/ 	.word	0x00000005
        /*0844*/ 	.word	0x00019c60
        /*0848*/ 	.short	0x010a
        /*084a*/ 	.byte	0x3f
	.zero		1


	//   ....[56]....
        /*084c*/ 	.word	0x0000e470
        /*0850*/ 	.word	0x00000003
        /*0854*/ 	.word	0x00019c80
        /*0858*/ 	.short	0x010a
        /*085a*/ 	.byte	0x3f
	.zero		1


	//   ....[57]....
        /*085c*/ 	.word	0x0000e490
        /*0860*/ 	.word	0x00000005
        /*0864*/ 	.word	0x00019c80
        /*0868*/ 	.short	0x010a
        /*086a*/ 	.byte	0x3f
	.zero		1


	//   ....[58]....
        /*086c*/ 	.word	0x0000e4f0
        /*0870*/ 	.word	0x00000002
        /*0874*/ 	.word	0x00019c00
        /*0878*/ 	.short	0x010a
        /*087a*/ 	.byte	0x3f
	.zero		1


	//   ....[59]....
        /*087c*/ 	.word	0x0000e540
        /*0880*/ 	.word	0x00000004
        /*0884*/ 	.word	0x00019c30
        /*0888*/ 	.short	0x010a
        /*088a*/ 	.byte	0x3f
	.zero		1


	//   ....[60]....
        /*088c*/ 	.word	0x0000e590
        /*0890*/ 	.word	0x00000006
        /*0894*/ 	.word	0x00019c30
        /*0898*/ 	.short	0x010a
        /*089a*/ 	.byte	0x3f
	.zero		1


	//   ....[61]....
        /*089c*/ 	.word	0x0000e5f0
        /*08a0*/ 	.word	0x0000000a
        /*08a4*/ 	.word	0x00019c50
        /*08a8*/ 	.short	0x010a
        /*08aa*/ 	.byte	0x3f
	.zero		1


	//   ....[62]....
        /*08ac*/ 	.word	0x0000e640
        /*08b0*/ 	.word	0x0000000f
        /*08b4*/ 	.word	0x00019c50
        /*08b8*/ 	.short	0x010a
        /*08ba*/ 	.byte	0x3f
	.zero		1


	//   ....[63]....
        /*08bc*/ 	.word	0x0000e790
        /*08c0*/ 	.word	0x00000004
        /*08c4*/ 	.word	0x00019c80
        /*08c8*/ 	.short	0x010a
        /*08ca*/ 	.byte	0x3f
	.zero		1


	//   ....[64]....
        /*08cc*/ 	.word	0x0000e7e0
        /*08d0*/ 	.word	0x00000004
        /*08d4*/ 	.word	0x00019c40
        /*08d8*/ 	.short	0x010a
        /*08da*/ 	.byte	0x3f
	.zero		1


	//   ....[65]....
        /*08dc*/ 	.word	0x0000ec20
        /*08e0*/ 	.word	0x00000010
        /*08e4*/ 	.word	0x00019c20
        /*08e8*/ 	.short	0x010a
        /*08ea*/ 	.byte	0x3f
	.zero		1


	//   ....[66]....
        /*08ec*/ 	.word	0x0000ec70
        /*08f0*/ 	.word	0x00000006
        /*08f4*/ 	.word	0x00019c80
        /*08f8*/ 	.short	0x010a
        /*08fa*/ 	.byte	0x3f
	.zero		1


	//   ....[67]....
        /*08fc*/ 	.word	0x0000ecc0
        /*0900*/ 	.word	0x00000006
        /*0904*/ 	.word	0x00019c40
        /*0908*/ 	.short	0x010a
        /*090a*/ 	.byte	0x3f
	.zero		1


	//   ....[68]....
        /*090c*/ 	.word	0x0000ed10
        /*0910*/ 	.word	0x00000003
        /*0914*/ 	.word	0x00019c70
        /*0918*/ 	.short	0x010a
        /*091a*/ 	.byte	0x3f
	.zero		1


	//   ....[69]....
        /*091c*/ 	.word	0x0000ed60
        /*0920*/ 	.word	0x00000003
        /*0924*/ 	.word	0x00019c60
        /*0928*/ 	.short	0x010a
        /*092a*/ 	.byte	0x3f
	.zero		1


	//   ....[70]....
        /*092c*/ 	.word	0x0000edb0
        /*0930*/ 	.word	0x00000000
        /*0934*/ 	.word	0x00019c70
        /*0938*/ 	.short	0x010a
        /*093a*/ 	.byte	0x3f
	.zero		1


	//   ....[71]....
        /*093c*/ 	.word	0x0000ee00
        /*0940*/ 	.word	0x00000000
        /*0944*/ 	.word	0x00019c60
        /*0948*/ 	.short	0x010a
        /*094a*/ 	.byte	0x3f
	.zero		1


	//   ....[72]....
        /*094c*/ 	.word	0x0000ee50
        /*0950*/ 	.word	0x00000007
        /*0954*/ 	.word	0x00019c20
        /*0958*/ 	.short	0x010a
        /*095a*/ 	.byte	0x3f
	.zero		1


	//   ....[73]....
        /*095c*/ 	.word	0x0000eff0
        /*0960*/ 	.word	0x00000005
        /*0964*/ 	.word	0x00000000
        /*0968*/ 	.short	0x010a
        /*096a*/ 	.byte	0x3f
	.zero		1


	//   ....[74]....
        /*096c*/ 	.word	0x0000f040
        /*0970*/ 	.word	0x00000003
        /*0974*/ 	.word	0x00000000
        /*0978*/ 	.short	0x010a
        /*097a*/ 	.byte	0x3f
	.zero		1


	//   ....[75]....
        /*097c*/ 	.word	0x0000f090
        /*0980*/ 	.word	0x00000003
        /*0984*/ 	.word	0x00019c60
        /*0988*/ 	.short	0x010a
        /*098a*/ 	.byte	0x3f
	.zero		1


	//   ....[76]....
        /*098c*/ 	.word	0x0000f0e0
        /*0990*/ 	.word	0x00000005
        /*0994*/ 	.word	0x00019c60
        /*0998*/ 	.short	0x010a
        /*099a*/ 	.byte	0x3f
	.zero		1


	//   ....[77]....
        /*099c*/ 	.word	0x0000f130
        /*09a0*/ 	.word	0x00000003
        /*09a4*/ 	.word	0x00019c80
        /*09a8*/ 	.short	0x010a
        /*09aa*/ 	.byte	0x3f
	.zero		1


	//----- nvinfo : EIATTR_NUM_MBARRIERS
	.align		4
.L_1201:
        /*09ac*/ 	.byte	0x03, 0x38
        /*09ae*/ 	.short	0x0016


	//----- nvinfo : EIATTR_EXIT_INSTR_OFFSETS
	.align		4
        /*09b0*/ 	.byte	0x04, 0x1c
        /*09b2*/ 	.short	(.L_1203 - .L_1202)


	//   ....[0]....
.L_1202:
        /*09b4*/ 	.word	0x00000a40


	//   ....[1]....
        /*09b8*/ 	.word	0x00009140


	//   ....[2]....
        /*09bc*/ 	.word	0x0000e4e0


	//----- nvinfo : EIATTR_MAX_THREADS
	.align		4
.L_1203:
        /*09c0*/ 	.byte	0x04, 0x05
        /*09c2*/ 	.short	(.L_1205 - .L_1204)
.L_1204:
        /*09c4*/ 	.word	0x00000200
        /*09c8*/ 	.word	0x00000001
        /*09cc*/ 	.word	0x00000001


	//----- nvinfo : EIATTR_CRS_STACK_SIZE
	.align		4
.L_1205:
        /*09d0*/ 	.byte	0x04, 0x1e
        /*09d2*/ 	.short	(.L_1207 - .L_1206)
.L_1206:
        /*09d4*/ 	.word	0x00000000


	//----- nvinfo : EIATTR_CBANK_PARAM_SIZE
	.align		4
.L_1207:
        /*09d8*/ 	.byte	0x03, 0x19
        /*09da*/ 	.short	0x0af0


	//----- nvinfo : EIATTR_PARAM_CBANK
	.align		4
        /*09dc*/ 	.byte	0x04, 0x0a
        /*09de*/ 	.short	(.L_1209 - .L_1208)
	.align		4
.L_1208:
        /*09e0*/ 	.word	index@(.nv.constant0._ZN7cutlass13device_kernelIN5flash11enable_sm90INS1_16FlashAttnFwdSm90INS1_25CollectiveMainloopFwdSm90ILi2EN4cute5tupleIJNS5_1CILi1EEES8_S8_EEENS6_IJNS7_ILi192EEENS7_ILi128EEENS7_ILi96EEEEEELi96ENS_12float_e4m3_tEfNS_4arch4Sm90ELb0ELb0ELb1ELb1ELb0ELb0ELb0ELb1ELb1ELb1ELb0ELb0EEENS1_21CollectiveEpilogueFwdINS6_IJSA_SC_SB_EEES9_NS_10bfloat16_tESG_Li384ELb1ELb1ELb0ELb1EEENS1_36VarlenDynamicPersistentTileSchedulerILi192ELi128ELi384ELi128ELb0ELb1ELb1ELb0ELb1ELb1EEEEEEEEEvNT_6ParamsE)
        /*09e4*/ 	.short	0x0210
        /*09e6*/ 	.short	0x0af0


	//----- nvinfo : EIATTR_SW_WAR
	.align		4
.L_1209:
        /*09e8*/ 	.byte	0x04, 0x36
        /*09ea*/ 	.short	(.L_1211 - .L_1210)
.L_1210:
        /*09ec*/ 	.word	0x00000008
.L_1211:


//--------------------- .nv.info._ZN7cutlass13device_kernelIN5flash11enable_sm90INS1_16FlashAttnFwdSm90INS1_25CollectiveMainloopFwdSm90ILi2EN4cute5tupleIJNS5_1CILi1EEES8_S8_EEENS6_IJNS7_ILi192EEENS7_ILi128EEENS7_ILi96EEEEEELi96ENS_12float_e4m3_tEfNS_4arch4Sm90ELb0ELb0ELb1ELb1ELb0ELb1ELb0ELb1ELb1ELb1ELb0ELb0EEENS1_21CollectiveEpilogueFwdINS6_IJSA_SC_SB_EEES9_NS_10bfloat16_tESG_Li384ELb1ELb1ELb0ELb1EEENS1_36VarlenDynamicPersistentTileSchedulerILi192ELi128ELi384ELi128ELb0ELb1ELb1ELb0ELb1ELb1EEEEEEEEEvNT_6ParamsE --------------------------
	.section	.nv.info._ZN7cutlass13device_kernelIN5flash11enable_sm90INS1_16FlashAttnFwdSm90INS1_25CollectiveMainloopFwdSm90ILi2EN4cute5tupleIJNS5_1CILi1EEES8_S8_EEENS6_IJNS7_ILi192EEENS7_ILi128EEENS7_ILi96EEEEEELi96ENS_12float_e4m3_tEfNS_4arch4Sm90ELb0ELb0ELb1ELb1ELb0ELb1ELb0ELb1ELb1ELb1ELb0ELb0EEENS1_21CollectiveEpilogueFwdINS6_IJSA_SC_SB_EEES9_NS_10bfloat16_tESG_Li384ELb1ELb1ELb0ELb1EEENS1_36VarlenDynamicPersistentTileSchedulerILi192ELi128ELi384ELi128ELb0ELb1ELb1ELb0ELb1ELb1EEEEEEEEEvNT_6ParamsE,"",@"SHT_CUDA_INFO"
	.sectionflags	@""
	.align	4


	//----- nvinfo : EIATTR_CUDA_API_VERSION
	.align		4
        /*0000*/ 	.byte	0x04, 0x37
        /*0002*/ 	.short	(.L_1213 - .L_1212)
.L_1212:
        /*0004*/ 	.word	0x00000082


	//----- nvinfo : EIATTR_KPARAM_INFO
	.align		4
.L_1213:
        /*0008*/ 	.byte	0x04, 0x17
        /*000a*/ 	.short	(.L_1215 - .L_1214)
.L_1214:
        /*000c*/ 	.word	0x00000000
        /*0010*/ 	.short	0x0000
        /*0012*/ 	.short	0x0070
        /*0014*/ 	.byte	0x00, 0xf0, 0x01, 0x2a


	//----- nvinfo : EIATTR_SPARSE_MMA_MASK
	.align		4
.L_1215:
        /*0018*/ 	.byte	0x03, 0x50
        /*001a*/ 	.short	0x0000


	//----- nvinfo : EIATTR_MAXREG_COUNT
	.align		4
        /*001c*/ 	.byte	0x03, 0x1b
        /*001e*/ 	.short	0x0080


	//----- nvinfo : EIATTR_NUM_BARRIERS
	.align		4
        /*0020*/ 	.byte	0x02, 0x4c
        /*0022*/ 	.byte	0x10
	.zero		1


	//----- nvinfo : EIATTR_EXTERNS
	.align		4
        /*0024*/ 	.byte	0x04, 0x0f
        /*0026*/ 	.short	(.L_1217 - .L_1216)


	//   ....[0]....
	.align		4
.L_1216:
        /*0028*/ 	.word	index@(__assertfail)


	//----- nvinfo : EIATTR_ANNOTATIONS
	.align		4
.L_1217:
        /*002c*/ 	.byte	0x04, 0x55
        /*002e*/ 	.short	(.L_1219 - .L_1218)


	//   ....[0]....
.L_1218:
        /* <DEDUP_REMOVED lines=81> */


	//----- nvinfo : EIATTR_MERCURY_ISA_VERSION
	.align		4
.L_1219:
        /*0530*/ 	.byte	0x03, 0x5f
        /*0532*/ 	.short	0x0101


	//----- nvinfo : EIATTR_UNUSED_LOAD_BYTE_OFFSET
	.align		4
        /*0534*/ 	.byte	0x04, 0x44
        /*0536*/ 	.short	(.L_1221 - .L_1220)


	//   ....[0]....
.L_1220:
        /*0538*/ 	.word	0x00000aa0
        /*053c*/ 	.word	0x0000fff0


	//   ....[1]....
        /*0540*/ 	.word	0x00010a60
        /*0544*/ 	.word	0x0000fff0


	//----- nvinfo : EIATTR_INT_WARP_WIDE_INSTR_OFFSETS
	.align		4
.L_1221:
        /*0548*/ 	.byte	0x04, 0x31
        /*054a*/ 	.short	(.L_1223 - .L_1222)


	//   ....[0]....
.L_1222:
        /*054c*/ 	.word	0x00000190


	//   ....[1]....
        /*0550*/ 	.word	0x000001d0


	//   ....[2]....
        /*0554*/ 	.word	0x00000240


	//   ....[3]....
        /*0558*/ 	.word	0x00015550


	//   ....[4]....
        /*055c*/ 	.word	0x000155e0


	//   ....[5]....
        /*0560*/ 	.word	0x00018110


	//   ....[6]....
        /*0564*/ 	.word	0x000181a0


	//----- nvinfo : EIATTR_COOP_GROUP_MASK_REGIDS
	.align		4
.L_1223:
        /*0568*/ 	.byte	0x04, 0x29
        /*056a*/ 	.short	(.L_1225 - .L_1224)


	//   ....[0]....
.L_1224:
        /*056c*/ 	.word	0xffffffff


	//   ....[1]....
        /*0570*/ 	.word	0xffffffff


	//   ....[2]....
        /*0574*/ 	.word	0xffffffff


	//   ....[3]....
        /*0578*/ 	.word	0xffffffff


	//   ....[4]....
        /*057c*/ 	.word	0xffffffff


	//   ....[5]....
        /*0580*/ 	.word	0xffffffff


	//   ....[6]....
        /*0584*/ 	.word	0xffffffff


	//   ....[7]....
        /*0588*/ 	.word	0xffffffff


	//   ....[8]....
        /*058c*/ 	.word	0xffffffff


	//   ....[9]....
        /*0590*/ 	.word	0xffffffff


	//   ....[10]....
        /*0594*/ 	.word	0xffffffff


	//   ....[11]....
        /*0598*/ 	.word	0xffffffff


	//   ....[12]....
        /*059c*/ 	.word	0xffffffff


	//   ....[13]....
        /*05a0*/ 	.word	0xffffffff


	//   ....[14]....
        /*05a4*/ 	.word	0xffffffff


	//   ....[15]....
        /*05a8*/ 	.word	0xffffffff


	//   ....[16]....
        /*05ac*/ 	.word	0xffffffff


	//   ....[17]....
        /*05b0*/ 	.word	0xffffffff


	//   ....[18]....
        /*05b4*/ 	.word	0xffffffff


	//   ....[19]....
        /*05b8*/ 	.word	0xffffffff


	//   ....[20]....
        /*05bc*/ 	.word	0xffffffff


	//   ....[21]....
        /*05c0*/ 	.word	0xffffffff


	//   ....[22]....
        /*05c4*/ 	.word	0xffffffff


	//   ....[23]....
        /*05c8*/ 	.word	0xffffffff


	//   ....[24]....
        /*05cc*/ 	.word	0xffffffff


	//   ....[25]....
        /*05d0*/ 	.word	0xffffffff


	//   ....[26]....
        /*05d4*/ 	.word	0xffffffff


	//   ....[27]....
        /*05d8*/ 	.word	0xffffffff


	//   ....[28]....
        /*05dc*/ 	.word	0xffffffff


	//   ....[29]....
        /*05e0*/ 	.word	0xffffffff


	//   ....[30]....
        /*05e4*/ 	.word	0xffffffff


	//   ....[31]....
        /*05e8*/ 	.word	0xffffffff


	//   ....[32]....
        /*05ec*/ 	.word	0xffffffff


	//   ....[33]....
        /*05f0*/ 	.word	0xffffffff


	//   ....[34]....
        /*05f4*/ 	.word	0xffffffff


	//   ....[35]....
        /*05f8*/ 	.word	0xffffffff


	//   ....[36]....
        /*05fc*/ 	.word	0xffffffff


	//   ....[37]....
        /*0600*/ 	.word	0xffffffff


	//   ....[38]....
        /*0604*/ 	.word	0xffffffff


	//   ....[39]....
        /*0608*/ 	.word	0xffffffff


	//   ....[40]....
        /*060c*/ 	.word	0xffffffff


	//   ....[41]....
        /*0610*/ 	.word	0xffffffff


	//   ....[42]....
        /*0614*/ 	.word	0xffffffff


	//   ....[43]....
        /*0618*/ 	.word	0xffffffff


	//   ....[44]....
        /*061c*/ 	.word	0xffffffff


	//   ....[45]....
        /*0620*/ 	.word	0xffffffff


	//   ....[46]....
        /*0624*/ 	.word	0xffffffff


	//   ....[47]....
        /*0628*/ 	.word	0xffffffff


	//   ....[48]....
        /*062c*/ 	.word	0xffffffff


	//   ....[49]....
        /*0630*/ 	.word	0xffffffff


	//   ....[50]....
        /*0634*/ 	.word	0xffffffff


	//   ....[51]....
        /*0638*/ 	.word	0xffffffff


	//   ....[52]....
        /*063c*/ 	.word	0xffffffff


	//   ....[53]....
        /*0640*/ 	.word	0xffffffff


	//   ....[54]....
        /*0644*/ 	.word	0xffffffff


	//   ....[55]....
        /*0648*/ 	.word	0xffffffff


	//   ....[56]....
        /*064c*/ 	.word	0xffffffff


	//   ....[57]....
        /*0650*/ 	.word	0xffffffff


	//   ....[58]....
        /*0654*/ 	.word	0xffffffff


	//   ....[59]....
        /*0658*/ 	.word	0xffffffff


	//   ....[60]....
        /*065c*/ 	.word	0xffffffff


	//   ....[61]....
        /*0660*/ 	.word	0xffffffff


	//   ....[62]....
        /*0664*/ 	.word	0xffffffff


	//   ....[63]....
        /*0668*/ 	.word	0xffffffff


	//   ....[64]....
        /*066c*/ 	.word	0xffffffff


	//   ....[65]....
        /*0670*/ 	.word	0xffffffff


	//   ....[66]....
        /*0674*/ 	.word	0xffffffff


	//   ....[67]....
        /*0678*/ 	.word	0xffffffff


	//   ....[68]....
        /*067c*/ 	.word	0xffffffff


	//   ....[69]....
        /*0680*/ 	.word	0xffffffff


	//   ....[70]....
        /*0684*/ 	.word	0xffffffff


	//   ....[71]....
        /*0688*/ 	.word	0xffffffff


	//   ....[72]....
        /*068c*/ 	.word	0xffffffff


	//   ....[73]....
        /*0690*/ 	.word	0xffffffff


	//   ....[74]....
        /*0694*/ 	.word	0xffffffff


	//   ....[75]....
        /*0698*/ 	.word	0xffffffff


	//   ....[76]....
        /*069c*/ 	.word	0xffffffff


	//   ....[77]....
        /*06a0*/ 	.word	0xffffffff


	//   ....[78]....
        /*06a4*/ 	.word	0xffffffff


	//   ....[79]....
        /*06a8*/ 	.word	0xffffffff


	//   ....[80]....
        /*06ac*/ 	.word	0xffffffff


	//   ....[81]....
        /*06b0*/ 	.word	0xffffffff


	//   ....[82]....
        /*06b4*/ 	.word	0xffffffff


	//   ....[83]....
        /*06b8*/ 	.word	0xffffffff


	//   ....[84]....
        /*06bc*/ 	.word	0xffffffff


	//   ....[85]....
        /*06c0*/ 	.word	0xffffffff


	//   ....[86]....
        /*06c4*/ 	.word	0xffffffff


	//   ....[87]....
        /*06c8*/ 	.word	0xffffffff


	//   ....[88]....
        /*06cc*/ 	.word	0xffffffff


	//   ....[89]....
        /*06d0*/ 	.word	0xffffffff


	//   ....[90]....
        /*06d4*/ 	.word	0xffffffff


	//   ....[91]....
        /*06d8*/ 	.word	0xffffffff


	//   ....[92]....
        /*06dc*/ 	.word	0xffffffff


	//   ....[93]....
        /*06e0*/ 	.word	0xffffffff


	//   ....[94]....
        /*06e4*/ 	.word	0xffffffff


	//   ....[95]....
        /*06e8*/ 	.word	0xffffffff


	//   ....[96]....
        /*06ec*/ 	.word	0xffffffff


	//   ....[97]....
        /*06f0*/ 	.word	0xffffffff


	//   ....[98]....
        /*06f4*/ 	.word	0xffffffff


	//   ....[99]....
        /*06f8*/ 	.word	0xffffffff


	//   ....[100]....
        /*06fc*/ 	.word	0xffffffff


	//   ....[101]....
        /*0700*/ 	.word	0xffffffff


	//   ....[102]....
        /*0704*/ 	.word	0xffffffff


	//   ....[103]....
        /*0708*/ 	.word	0xffffffff


	//   ....[104]....
        /*070c*/ 	.word	0xffffffff


	//   ....[105]....
        /*0710*/ 	.word	0xffffffff


	//   ....[106]....
        /*0714*/ 	.word	0x0500000f


	//   ....[107]....
        /*0718*/ 	.word	0x0500000f


	//   ....[108]....
        /*071c*/ 	.word	0x0500000f


	//   ....[109]....
        /*0720*/ 	.word	0x0500000f


	//   ....[110]....
        /*0724*/ 	.word	0x0500000f


	//   ....[111]....
        /*0728*/ 	.word	0x0500000f


	//   ....[112]....
        /*072c*/ 	.word	0x0500000f


	//   ....[113]....
        /*0730*/ 	.word	0x0500000f


	//   ....[114]....
        /*0734*/ 	.word	0x0500000f


	//   ....[115]....
        /*0738*/ 	.word	0x0500000f


	//   ....[116]....
        /*073c*/ 	.word	0x0500000f


	//   ....[117]....
        /*0740*/ 	.word	0x0500000f


	//   ....[118]....
        /*0744*/ 	.word	0x0500000f


	//   ....[119]....
        /*0748*/ 	.word	0x0500000f


	//   ....[120]....
        /*074c*/ 	.word	0x0500000f


	//   ....[121]....
        /*0750*/ 	.word	0x0500000f


	//   ....[122]....
        /*0754*/ 	.word	0x0500000f


	//   ....[123]....
        /*0758*/ 	.word	0x0500000f


	//   ....[124]....
        /*075c*/ 	.word	0x0500000f


	//   ....[125]....
        /*0760*/ 	.word	0x0500000f


	//   ....[126]....
        /*0764*/ 	.word	0x0500000f


	//   ....[127]....
        /*0768*/ 	.word	0x0500000f


	//   ....[128]....
        /*076c*/ 	.word	0x0500000f


	//   ....[129]....
        /*0770*/ 	.word	0x0500000f


	//   ....[130]....
        /*0774*/ 	.word	0x0500000f


	//   ....[131]....
        /*0778*/ 	.word	0x0500000f


	//   ....[132]....
        /*077c*/ 	.word	0x0500000f


	//   ....[133]....
        /*0780*/ 	.word	0x0500000f


	//   ....[134]....
        /*0784*/ 	.word	0x0500000f


	//   ....[135]....
        /*0788*/ 	.word	0x0500000f


	//   ....[136]....
        /*078c*/ 	.word	0x0500000f


	//   ....[137]....
        /*0790*/ 	.word	0x0500000f


	//   ....[138]....
        /*0794*/ 	.word	0x0500000f


	//   ....[139]....
        /*0798*/ 	.word	0x0500000f


	//----- nvinfo : EIATTR_COOP_GROUP_INSTR_OFFSETS
	.align		4
.L_1225:
        /*079c*/ 	.byte	0x04, 0x28
        /*079e*/ 	.short	(.L_1227 - .L_1226)


	//   ....[0]....
.L_1226:
        /*07a0*/ 	.word	0x00000070


	//   ....[1]....
        /*07a4*/ 	.word	0x000001a0


	//   ....[2]....
        /*07a8*/ 	.word	0x000001f0


	//   ....[3]....
        /*07ac*/ 	.word	0x00000420


	//   ....[4]....
        /*07b0*/ 	.word	0x00000580


	//   ....[5]....
        /*07b4*/ 	.word	0x000006a0


	//   ....[6]....
        /*07b8*/ 	.word	0x00000800


	//   ....[7]....
        /*07bc*/ 	.word	0x00006960


	//   ....[8]....
        /*07c0*/ 	.word	0x00007170


	//   ....[9]....
        /*07c4*/ 	.word	0x00007180


	//   ....[10]....
        /*07c8*/ 	.word	0x00007190


	//   ....[11]....
        /*07cc*/ 	.word	0x000071a0


	//   ....[12]....
        /*07d0*/ 	.word	0x00008c90


	//   ....[13]....
        /*07d4*/ 	.word	0x00008ca0


	//   ....[14]....
        /*07d8*/ 	.word	0x00008cb0


	//   ....[15]....
        /*07dc*/ 	.word	0x00008cc0


	//   ....[16]....
        /*07e0*/ 	.word	0x0000c390


	//   ....[17]....
        /*07e4*/ 	.word	0x0000c440


	//   ....[18]....
        /*07e8*/ 	.word	0x0000c7a0


	//   ....[19]....
        /*07ec*/ 	.word	0x0000c7d0


	//   ....[20]....
        /*07f0*/ 	.word	0x0000ec50


	//   ....[21]....
        /*07f4*/ 	.word	0x0000ec60


	//   ....[22]....
        /*07f8*/ 	.word	0x0000eca0


	//   ....[23]....
        /*07fc*/ 	.word	0x0000ece0


	//   ....[24]....
        /*0800*/ 	.word	0x000103a0


	//   ....[25]....
        /*0804*/ 	.word	0x000103b0


	//   ....[26]....
        /*0808*/ 	.word	0x000103f0


	//   ....[27]....
        /*080c*/ 	.word	0x000104d0


	//   ....[28]....
        /*0810*/ 	.word	0x00011020


	//   ....[29]....
        /*0814*/ 	.word	0x00011050


	//   ....[30]....
        /*0818*/ 	.word	0x00011080


	//   ....[31]....
        /*081c*/ 	.word	0x000110a0


	//   ....[32]....
        /*0820*/ 	.word	0x000110c0


	//   ....[33]....
        /*0824*/ 	.word	0x000110e0


	//   ....[34]....
        /*0828*/ 	.word	0x00011110


	//   ....[35]....
        /*082c*/ 	.word	0x00011130


	//   ....[36]....
        /*0830*/ 	.word	0x00011140


	//   ....[37]....
        /*0834*/ 	.word	0x00011150


	//   ....[38]....
        /*0838*/ 	.word	0x00011160


	//   ....[39]....
        /*083c*/ 	.word	0x00011170


	//   ....[40]....
        /*0840*/ 	.word	0x000111a0


	//   ....[41]....
        /*0844*/ 	.word	0x000111b0


	//   ....[42]....
        /*0848*/ 	.word	0x000111c0


	//   ....[43]....
        /*084c*/ 	.word	0x000111d0


	//   ....[44]....
        /*0850*/ 	.word	0x000111e0


	//   ....[45]....
        /*0854*/ 	.word	0x000111f0


	//   ....[46]....
        /*0858*/ 	.word	0x00011200


	//   ....[47]....
        /*085c*/ 	.word	0x00011210


	//   ....[48]....
        /*0860*/ 	.word	0x00011220


	//   ....[49]....
        /*0864*/ 	.word	0x00011230


	//   ....[50]....
        /*0868*/ 	.word	0x00011240


	//   ....[51]....
        /*086c*/ 	.word	0x00011250


	//   ....[52]....
        /*0870*/ 	.word	0x000119f0


	//   ....[53]....
        /*0874*/ 	.word	0x00011a20


	//   ....[54]....
        /*0878*/ 	.word	0x00011a70


	//   ....[55]....
        /*087c*/ 	.word	0x00011a90


	//   ....[56]....
        /*0880*/ 	.word	0x00011fa0


	//   ....[57]....
        /*0884*/ 	.word	0x00011fd0


	//   ....[58]....
        /*0888*/ 	.word	0x000120d0


	//   ....[59]....
        /*088c*/ 	.word	0x000120f0


	//   ....[60]....
        /*0890*/ 	.word	0x00012a30


	//   ....[61]....
        /*0894*/ 	.word	0x00012a40


	//   ....[62]....
        /*0898*/ 	.word	0x00012b40


	//   ....[63]....
        /*089c*/ 	.word	0x00012b60


	//   ....[64]....
        /*08a0*/ 	.word	0x00012cf0


	//   ....[65]....
        /*08a4*/ 	.word	0x00012ed0


	//   ....[66]....
        /*08a8*/ 	.word	0x00012f00


	//   ....[67]....
        /*08ac*/ 	.word	0x00012f30


	//   ....[68]....
        /*08b0*/ 	.word	0x00012f60


	//   ....[69]....
        /*08b4*/ 	.word	0x00012f90


	//   ....[70]....
        /*08b8*/ 	.word	0x00012fc0


	//   ....[71]....
        /*08bc*/ 	.word	0x00013130


	//   ....[72]....
        /*08c0*/ 	.word	0x00013160


	//   ....[73]....
        /*08c4*/ 	.word	0x00013190


	//   ....[74]....
        /*08c8*/ 	.word	0x000131c0


	//   ....[75]....
        /*08cc*/ 	.word	0x000131f0


	//   ....[76]....
        /*08d0*/ 	.word	0x00013220


	//   ....[77]....
        /*08d4*/ 	.word	0x000132b0


	//   ....[78]....
        /*08d8*/ 	.word	0x000132e0


	//   ....[79]....
        /*08dc*/ 	.word	0x00013360


	//   ....[80]....
        /*08e0*/ 	.word	0x000140a0


	//   ....[81]....
        /*08e4*/ 	.word	0x00015ce0


	//   ....[82]....
        /*08e8*/ 	.word	0x00016be0


	//   ....[83]....
        /*08ec*/ 	.word	0x00016c10


	//   ....[84]....
        /*08f0*/ 	.word	0x00016c30


	//   ....[85]....
        /*08f4*/ 	.word	0x00016c40


	//   ....[86]....
        /*08f8*/ 	.word	0x00016d10


	//   ....[87]....
        /*08fc*/ 	.word	0x00016d20


	//   ....[88]....
        /*0900*/ 	.word	0x00018960


	//   ....[89]....
        /*0904*/ 	.word	0x00018990


	//   ....[90]....
        /*0908*/ 	.word	0x000189d0


	//   ....[91]....
        /*090c*/ 	.word	0x00018a00


	//   ....[92]....
        /*0910*/ 	.word	0x00018a30


	//   ....[93]....
        /*0914*/ 	.word	0x00018a60


	//   ....[94]....
        /*0918*/ 	.word	0x00018a90


	//   ....[95]....
        /*091c*/ 	.word	0x00018ac0


	//   ....[96]....
        /*0920*/ 	.word	0x00018c40


	//   ....[97]....
        /*0924*/ 	.word	0x00018c70


	//   ....[98]....
        /*0928*/ 	.word	0x00018ca0


	//   ....[99]....
        /*092c*/ 	.word	0x00018cd0


	//   ....[100]....
        /*0930*/ 	.word	0x00018d00


	//   ....[101]....
        /*0934*/ 	.word	0x00018d30


	//   ....[102]....
        /*0938*/ 	.word	0x00018df0


	//   ....[103]....
        /*093c*/ 	.word	0x00018e10


	//   ....[104]....
        /*0940*/ 	.word	0x00018e80


	//   ....[105]....
        /*0944*/ 	.word	0x000192f0


	//   ....[106]....
        /*0948*/ 	.word	0x00019770


	//   ....[107]....
        /*094c*/ 	.word	0x00019800


	//   ....[108]....
        /*0950*/ 	.word	0x00019850


	//   ....[109]....
        /*0954*/ 	.word	0x000198a0


	//   ....[110]....
        /*0958*/ 	.word	0x00019980


	//   ....[111]....
        /*095c*/ 	.word	0x00019a10


	//   ....[112]....
        /*0960*/ 	.word	0x00019a60


	//   ....[113]....
        /*0964*/ 	.word	0x00019ab0


	//   ....[114]....
        /*0968*/ 	.word	0x00019d10


	//   ....[115]....
        /*096c*/ 	.word	0x00019ff0


	//   ....[116]....
        /*0970*/ 	.word	0x0001a1c0


	//   ....[117]....
        /*0974*/ 	.word	0x0001a220


	//   ....[118]....
        /*0978*/ 	.word	0x0001a280


	//   ....[119]....
        /*097c*/ 	.word	0x0001a350


	//   ....[120]....
        /*0980*/ 	.word	0x0001a3d0


	//   ....[121]....
        /*0984*/ 	.word	0x0001a4a0


	//   ....[122]....
        /*0988*/ 	.word	0x0001a770


	//   ....[123]....
        /*098c*/ 	.word	0x0001a810


	//   ....[124]....
        /*0990*/ 	.word	0x0001a930


	//   ....[125]....
        /*0994*/ 	.word	0x0001a9a0


	//   ....[126]....
        /*0998*/ 	.word	0x0001aa10


	//   ....[127]....
        /*099c*/ 	.word	0x0001aa80


	//   ....[128]....
        /*09a0*/ 	.word	0x0001aaf0


	//   ....[129]....
        /*09a4*/ 	.word	0x0001ab70


	//   ....[130]....
        /*09a8*/ 	.word	0x0001ac00


	//   ....[131]....
        /*09ac*/ 	.word	0x0001aca0


	//   ....[132]....
        /*09b0*/ 	.word	0x0001ad10


	//   ....[133]....
        /*09b4*/ 	.word	0x0001ad80


	//   ....[134]....
        /*09b8*/ 	.word	0x0001adf0


	//   ....[135]....
        /*09bc*/ 	.word	0x0001ae70


	//   ....[136]....
        /*09c0*/ 	.word	0x0001aee0


	//   ....[137]....
        /*09c4*/ 	.word	0x0001af80


	//   ....[138]....
        /*09c8*/ 	.word	0x0001b010


	//   ....[139]....
        /*09cc*/ 	.word	0x0001b130


	//----- nvinfo : EIATTR_REG_RECONFIG
	.align		4
.L_1227:
        /*09d0*/ 	.byte	0x01, 0x54
	.zero		2


	//----- nvinfo : EIATTR_SYSCALL_OFFSETS
	.align		4
        /*09d4*/ 	.byte	0x04, 0x46
        /*09d6*/ 	.short	(.L_1229 - .L_1228)


	//   ....[0]....
.L_1228:
        /*09d8*/ 	.word	0x00001980


	//   ....[1]....
        /*09dc*/ 	.word	0x00001ad0


	//   ....[2]....
        /*09e0*/ 	.word	0x00006ad0


	//   ....[3]....
        /*09e4*/ 	.word	0x000070b0


	//   ....[4]....
        /*09e8*/ 	.word	0x00015740


	//   ....[5]....
        /*09ec*/ 	.word	0x000158d0


	//   ....[6]....
        /*09f0*/ 	.word	0x00015a20


	//   ....[7]....
        /*09f4*/ 	.word	0x00015b70


	//   ....[8]....
        /*09f8*/ 	.word	0x00016690


	//----- nvinfo : EIATTR_MBARRIER_INSTR_OFFSETS
	.align		4
.L_1229:
        /*09fc*/ 	.byte	0x04, 0x39
        /*09fe*/ 	.short	(.L_1231 - .L_1230)


	//   ....[0]....
.L_1230:
        /*0a00*/ 	.word	0x000002d0
        /*0a04*/ 	.word	0x000000ff
        /*0a08*/ 	.word	0x00019c00
        /*0a0c*/ 	.short	0x0100
        /*0a0e*/ 	.byte	0x08
	.zero		1


	//   ....[1]....
        /*0a10*/ 	.word	0x000002e0
        /*0a14*/ 	.word	0x000000ff
        /*0a18*/ 	.word	0x00019c20
        /*0a1c*/ 	.short	0x0100
        /*0a1e*/ 	.byte	0x08
	.zero		1


	//   ....[2]....
        /*0a20*/ 	.word	0x000003d0
        /*0a24*/ 	.word	0x000000ff
        /*0a28*/ 	.word	0x00019c30
        /*0a2c*/ 	.short	0x0100
        /*0a2e*/ 	.byte	0x08
	.zero		1


	//   ....[3]....
        /*0a30*/ 	.word	0x000003e0
        /*0a34*/ 	.word	0x000000ff
        /*0a38*/ 	.word	0x00019c40
        /*0a3c*/ 	.short	0x0100
        /*0a3e*/ 	.byte	0x08
	.zero		1


	//   ....[4]....
        /*0a40*/ 	.word	0x000003f0
        /*0a44*/ 	.word	0x000000ff
        /*0a48*/ 	.word	0x00019c38
        /*0a4c*/ 	.short	0x0100
        /*0a4e*/ 	.byte	0x08
	.zero		1


	//   ....[5]....
        /*0a50*/ 	.word	0x00000400
        /*0a54*/ 	.word	0x000000ff
        /*0a58*/ 	.word	0x00019c48
        /*0a5c*/ 	.short	0x0100
        /*0a5e*/ 	.byte	0x08
	.zero		1


	//   ....[6]....
        /*0a60*/ 	.word	0x00000530
        /*0a64*/ 	.word	0x000000ff
        /*0a68*/ 	.word	0x00019c50
        /*0a6c*/ 	.short	0x0100
        /*0a6e*/ 	.byte	0x08
	.zero		1


	//   ....[7]....
        /*0a70*/ 	.word	0x00000540
        /*0a74*/ 	.word	0x000000ff
        /*0a78*/ 	.word	0x00019c60
        /*0a7c*/ 	.short	0x0100
        /*0a7e*/ 	.byte	0x08
	.zero		1


	//   ....[8]....
        /*0a80*/ 	.word	0x00000550
        /*0a84*/ 	.word	0x000000ff
        /*0a88*/ 	.word	0x00019c58
        /*0a8c*/ 	.short	0x0100
        /*0a8e*/ 	.byte	0x08
	.zero		1


	//   ....[9]....
        /*0a90*/ 	.word	0x00000560
        /*0a94*/ 	.word	0x000000ff
        /*0a98*/ 	.word	0x00019c68
        /*0a9c*/ 	.short	0x0100
        /*0a9e*/ 	.byte	0x08
	.zero		1


	//   ....[10]....
        /*0aa0*/ 	.word	0x00000650
        /*0aa4*/ 	.word	0x000000ff
        /*0aa8*/ 	.word	0x00019c70
        /*0aac*/ 	.short	0x0100
        /*0aae*/ 	.byte	0x06
	.zero		1


	//   ....[11]....
        /*0ab0*/ 	.word	0x00000660
        /*0ab4*/ 	.word	0x000000ff
        /*0ab8*/ 	.word	0x00019c80
        /*0abc*/ 	.short	0x0100
        /*0abe*/ 	.byte	0x06
	.zero		1


	//   ....[12]....
        /*0ac0*/ 	.word	0x00000670
        /*0ac4*/ 	.word	0x000000ff
        /*0ac8*/ 	.word	0x00019c78
        /*0acc*/ 	.short	0x0100
        /*0ace*/ 	.byte	0x06
	.zero		1


	//   ....[13]....
        /*0ad0*/ 	.word	0x00000680
        /*0ad4*/ 	.word	0x000000ff
        /*0ad8*/ 	.word	0x00019c88
        /*0adc*/ 	.short	0x0100
        /*0ade*/ 	.byte	0x06
	.zero		1


	//   ....[14]....
        /*0ae0*/ 	.word	0x000007b0
        /*0ae4*/ 	.word	0x000000ff
        /*0ae8*/ 	.word	0x00019c90
        /*0aec*/ 	.short	0x0100
        /*0aee*/ 	.byte	0x08
	.zero		1


	//   ....[15]....
        /*0af0*/ 	.word	0x000007c0
        /*0af4*/ 	.word	0x000000ff
        /*0af8*/ 	.word	0x00019ca0
        /*0afc*/ 	.short	0x0100
        /*0afe*/ 	.byte	0x08
	.zero		1


	//   ....[16]....
        /*0b00*/ 	.word	0x000007d0
        /*0b04*/ 	.word	0x000000ff
        /*0b08*/ 	.word	0x00019c98
        /*0b0c*/ 	.short	0x0100
        /*0b0e*/ 	.byte	0x08
	.zero		1


	//   ....[17]....
        /*0b10*/ 	.word	0x000007e0
        /*0b14*/ 	.word	0x000000ff
        /*0b18*/ 	.word	0x00019ca8
        /*0b1c*/ 	.short	0x0100
        /*0b1e*/ 	.byte	0x08
	.zero		1


	//   ....[18]....
        /*0b20*/ 	.word	0x00000910
        /*0b24*/ 	.word	0x000000ff
        /*0b28*/ 	.word	0x00019cb0
        /*0b2c*/ 	.short	0x0100
        /*0b2e*/ 	.byte	0x08
	.zero		1


	//   ....[19]....
        /*0b30*/ 	.word	0x00000920
        /*0b34*/ 	.word	0x000000ff
        /*0b38*/ 	.word	0x00019cc0
        /*0b3c*/ 	.short	0x0100
        /*0b3e*/ 	.byte	0x08
	.zero		1


	//   ....[20]....
        /*0b40*/ 	.word	0x00000930
        /*0b44*/ 	.word	0x000000ff
        /*0b48*/ 	.word	0x00019cb8
        /*0b4c*/ 	.short	0x0100
        /*0b4e*/ 	.byte	0x08
	.zero		1


	//   ....[21]....
        /*0b50*/ 	.word	0x00000940
        /*0b54*/ 	.word	0x000000ff
        /*0b58*/ 	.word	0x00019cc8
        /*0b5c*/ 	.short	0x0100
        /*0b5e*/ 	.byte	0x08
	.zero		1


	//   ....[22]....
        /*0b60*/ 	.word	0x000027d0
        /*0b64*/ 	.word	0x00000053
        /*0b68*/ 	.word	0x00019c90
        /*0b6c*/ 	.short	0x010a
        /*0b6e*/ 	.byte	0x3f
	.zero		1


	//   ....[23]....
        /*0b70*/ 	.word	0x00004090
        /*0b74*/ 	.word	0x00000053
        /*0b78*/ 	.word	0x00019c90
        /*0b7c*/ 	.short	0x010a
        /*0b7e*/ 	.byte	0x3f
	.zero		1


	//   ....[24]....
        /*0b80*/ 	.word	0x000061b0
        /*0b84*/ 	.word	0x00000053
        /*0b88*/ 	.word	0x00019c90
        /*0b8c*/ 	.short	0x010a
        /*0b8e*/ 	.byte	0x3f
	.zero		1


	//   ....[25]....
        /*0b90*/ 	.word	0x00006380
        /*0b94*/ 	.word	0x00000008
        /*0b98*/ 	.word	0x00000000
        /*0b9c*/ 	.short	0x0101
        /*0b9e*/ 	.byte	0x3f
	.zero		1


	//   ....[26]....
        /*0ba0*/ 	.word	0x000063c0
        /*0ba4*/ 	.word	0x00000053
        /*0ba8*/ 	.word	0x00019cb0
        /*0bac*/ 	.short	0x010a
        /*0bae*/ 	.byte	0x3f
	.zero		1


	//   ....[27]....
        /*0bb0*/ 	.word	0x00006630
        /*0bb4*/ 	.word	0x00000053
        /*0bb8*/ 	.word	0x00000000
        /*0bbc*/ 	.short	0x0101
        /*0bbe*/ 	.byte	0x3f
	.zero		1


	//   ....[28]....
        /*0bc0*/ 	.word	0x00006e10
        /*0bc4*/ 	.word	0x00000010
        /*0bc8*/ 	.word	0x00019c00
        /*0bcc*/ 	.short	0x010a
        /*0bce*/ 	.byte	0x3f
	.zero		1


	//   ....[29]....
        /*0bd0*/ 	.word	0x00006e60
        /*0bd4*/ 	.word	0x00000010
        /*0bd8*/ 	.word	0x00019c00
        /*0bdc*/ 	.short	0x010a
        /*0bde*/ 	.byte	0x3f
	.zero		1


	//   ....[30]....
        /*0be0*/ 	.word	0x000074c0
        /*0be4*/ 	.word	0x00000010
        /*0be8*/ 	.word	0x00019c00
        /*0bec*/ 	.short	0x010a
        /*0bee*/ 	.byte	0x3f
	.zero		1


	//   ....[31]....
        /*0bf0*/ 	.word	0x00008fd0
        /*0bf4*/ 	.word	0x00000010
        /*0bf8*/ 	.word	0x00019c00
        /*0bfc*/ 	.short	0x010a
        /*0bfe*/ 	.byte	0x3f
	.zero		1


	//   ....[32]....
        /*0c00*/ 	.word	0x0000b150
        /*0c04*/ 	.word	0x00000000
        /*0c08*/ 	.word	0x00019c30
        /*0c0c*/ 	.short	0x010a
        /*0c0e*/ 	.byte	0x3f
	.zero		1


	//   ....[33]....
        /*0c10*/ 	.word	0x0000b1f0
        /*0c14*/ 	.word	0x00000000
        /*0c18*/ 	.word	0x00019c30
        /*0c1c*/ 	.short	0x010a
        /*0c1e*/ 	.byte	0x3f
	.zero		1


	//   ....[34]....
        /*0c20*/ 	.word	0x0000cf90
        /*0c24*/ 	.word	0x00000035
        /*0c28*/ 	.word	0x00000000
        /*0c2c*/ 	.short	0x0101
        /*0c2e*/ 	.byte	0x3f
	.zero		1


	//   ....[35]....
        /*0c30*/ 	.word	0x0000db50
        /*0c34*/ 	.word	0x0000000f
        /*0c38*/ 	.word	0x00019c30
        /*0c3c*/ 	.short	0x010a
        /*0c3e*/ 	.byte	0x3f
	.zero		1


	//   ....[36]....
        /*0c40*/ 	.word	0x0000dbc0
        /*0c44*/ 	.word	0x0000000f
        /*0c48*/ 	.word	0x00019c30
        /*0c4c*/ 	.short	0x010a
        /*0c4e*/ 	.byte	0x3f
	.zero		1


	//   ....[37]....
        /*0c50*/ 	.word	0x0000ddd0
        /*0c54*/ 	.word	0x00000014
        /*0c58*/ 	.word	0x00019c50
        /*0c5c*/ 	.short	0x010a
        /*0c5e*/ 	.byte	0x3f
	.zero		1


	//   ....[38]....
        /*0c60*/ 	.word	0x0000de20
        /*0c64*/ 	.word	0x00000014
        /*0c68*/ 	.word	0x00019c50
        /*0c6c*/ 	.short	0x010a
        /*0c6e*/ 	.byte	0x3f
	.zero		1


	//   ....[39]....
        /*0c70*/ 	.word	0x0000f280
        /*0c74*/ 	.word	0x0000000f
        /*0c78*/ 	.word	0x00000000
        /*0c7c*/ 	.short	0x0101
        /*0c7e*/ 	.byte	0x3f
	.zero		1


	//   ....[40]....
        /*0c80*/ 	.word	0x0000ffd0
        /*0c84*/ 	.word	0x00000014
        /*0c88*/ 	.word	0x00000000
        /*0c8c*/ 	.short	0x0101
        /*0c8e*/ 	.byte	0x3f
	.zero		1


	//   ....[41]....
        /*0c90*/ 	.word	0x00010050
        /*0c94*/ 	.word	0x0000000a
        /*0c98*/ 	.word	0x00019c50
        /*0c9c*/ 	.short	0x010a
        /*0c9e*/ 	.byte	0x3f
	.zero		1


	//   ....[42]....
        /*0ca0*/ 	.word	0x000100a0
        /*0ca4*/ 	.word	0x0000000a
        /*0ca8*/ 	.word	0x00019c50
        /*0cac*/ 	.short	0x010a
        /*0cae*/ 	.byte	0x3f
	.zero		1


	//   ....[43]....
        /*0cb0*/ 	.word	0x00010990
        /*0cb4*/ 	.word	0x00000004
        /*0cb8*/ 	.word	0x00000000
        /*0cbc*/ 	.short	0x0101
        /*0cbe*/ 	.byte	0x3f
	.zero		1


	//   ....[44]....
        /*0cc0*/ 	.word	0x00011fc0
        /*0cc4*/ 	.word	0x00000000
        /*0cc8*/ 	.word	0x00000000
        /*0ccc*/ 	.short	0x0101
        /*0cce*/ 	.byte	0x3f
	.zero		1


	//   ....[45]....
        /*0cd0*/ 	.word	0x00014180
        /*0cd4*/ 	.word	0x00000016
        /*0cd8*/ 	.word	0x00019c20
        /*0cdc*/ 	.short	0x010a
        /*0cde*/ 	.byte	0x3f
	.zero		1


	//   ....[46]....
        /*0ce0*/ 	.word	0x00014240
        /*0ce4*/ 	.word	0x00000008
        /*0ce8*/ 	.word	0x00019ca0
        /*0cec*/ 	.short	0x010a
        /*0cee*/ 	.byte	0x3f
	.zero		1


	//   ....[47]....
        /*0cf0*/ 	.word	0x00014670
        /*0cf4*/ 	.word	0x00000008
        /*0cf8*/ 	.word	0x00019cc0
        /*0cfc*/ 	.short	0x010a
        /*0cfe*/ 	.byte	0x3f
	.zero		1


	//   ....[48]....
        /*0d00*/ 	.word	0x00014bd0
        /*0d04*/ 	.word	0x00000008
        /*0d08*/ 	.word	0x00019ca0
        /*0d0c*/ 	.short	0x010a
        /*0d0e*/ 	.byte	0x3f
	.zero		1


	//   ....[49]....
        /*0d10*/ 	.word	0x00014ff0
        /*0d14*/ 	.word	0x00000008
        /*0d18*/ 	.word	0x00019cc0
        /*0d1c*/ 	.short	0x010a
        /*0d1e*/ 	.byte	0x3f
	.zero		1


	//   ....[50]....
        /*0d20*/ 	.word	0x00015f30
        /*0d24*/ 	.word	0x00000004
        /*0d28*/ 	.word	0x00019c80
        /*0d2c*/ 	.short	0x010a
        /*0d2e*/ 	.byte	0x3f
	.zero		1


	//   ....[51]....
        /*0d30*/ 	.word	0x00016190
        /*0d34*/ 	.word	0x00000004
        /*0d38*/ 	.word	0x00019c40
        /*0d3c*/ 	.short	0x010a
        /*0d3e*/ 	.byte	0x3f
	.zero		1


	//   ....[52]....
        /*0d40*/ 	.word	0x00016e00
        /*0d44*/ 	.word	0x00000016
        /*0d48*/ 	.word	0x00019c00
        /*0d4c*/ 	.short	0x0107
        /*0d4e*/ 	.byte	0x3f
	.zero		1


	//   ....[53]....
        /*0d50*/ 	.word	0x00016f00
        /*0d54*/ 	.word	0x00000016
        /*0d58*/ 	.word	0x00019c00
        /*0d5c*/ 	.short	0x0101
        /*0d5e*/ 	.byte	0x3f
	.zero		1


	//   ....[54]....
        /*0d60*/ 	.word	0x00016f20
        /*0d64*/ 	.word	0x00000016
        /*0d68*/ 	.word	0x00019c20
        /*0d6c*/ 	.short	0x010a
        /*0d6e*/ 	.byte	0x3f
	.zero		1


	//   ....[55]....
        /*0d70*/ 	.word	0x00017220
        /*0d74*/ 	.word	0x00000006
        /*0d78*/ 	.word	0x00019c80
        /*0d7c*/ 	.short	0x010a
        /*0d7e*/ 	.byte	0x3f
	.zero		1


	//   ....[56]....
        /*0d80*/ 	.word	0x00017670
        /*0d84*/ 	.word	0x00000006
        /*0d88*/ 	.word	0x00019c40
        /*0d8c*/ 	.short	0x010a
        /*0d8e*/ 	.byte	0x3f
	.zero		1


	//   ....[57]....
        /*0d90*/ 	.word	0x00017b20
        /*0d94*/ 	.word	0x00000003
        /*0d98*/ 	.word	0x00019c70
        /*0d9c*/ 	.short	0x010a
        /*0d9e*/ 	.byte	0x3f
	.zero		1


	//   ....[58]....
        /*0da0*/ 	.word	0x00017b90
        /*0da4*/ 	.word	0x00000003
        /*0da8*/ 	.word	0x00019c60
        /*0dac*/ 	.short	0x010a
        /*0dae*/ 	.byte	0x3f
	.zero		1


	//   ....[59]....
        /*0db0*/ 	.word	0x00017ff0
        /*0db4*/ 	.word	0x00000003
        /*0db8*/ 	.word	0x00019c50
        /*0dbc*/ 	.short	0x0101
        /*0dbe*/ 	.byte	0x3f
	.zero		1


	//   ....[60]....
        /*0dc0*/ 	.word	0x00018070
        /*0dc4*/ 	.word	0x00000003
        /*0dc8*/ 	.word	0x00000000
        /*0dcc*/ 	.short	0x0101
        /*0dce*/ 	.byte	0x3f
	.zero		1


	//   ....[61]....
        /*0dd0*/ 	.word	0x00018260
        /*0dd4*/ 	.word	0x00000000
        /*0dd8*/ 	.word	0x00019c70
        /*0ddc*/ 	.short	0x010a
        /*0dde*/ 	.byte	0x3f
	.zero		1


	//   ....[62]....
        /*0de0*/ 	.word	0x000182d0
        /*0de4*/ 	.word	0x00000000
        /*0de8*/ 	.word	0x00019c60
        /*0dec*/ 	.short	0x010a
        /*0dee*/ 	.byte	0x3f
	.zero		1


	//   ....[63]....
        /*0df0*/ 	.word	0x00018730
        /*0df4*/ 	.word	0x00000000
        /*0df8*/ 	.word	0x00019c50
        /*0dfc*/ 	.short	0x0101
        /*0dfe*/ 	.byte	0x3f
	.zero		1


	//   ....[64]....
        /*0e00*/ 	.word	0x00018780
        /*0e04*/ 	.word	0x00000002
        /*0e08*/ 	.word	0x00000000
        /*0e0c*/ 	.short	0x0101
        /*0e0e*/ 	.byte	0x3f
	.zero		1


	//   ....[65]....
        /*0e10*/ 	.word	0x00019270
        /*0e14*/ 	.word	0x00000009
        /*0e18*/ 	.word	0x00019c20
        /*0e1c*/ 	.short	0x010a
        /*0e1e*/ 	.byte	0x3f
	.zero		1


	//   ....[66]....
        /*0e20*/ 	.word	0x00019400
        /*0e24*/ 	.word	0x00000007
        /*0e28*/ 	.word	0x00000000
        /*0e2c*/ 	.short	0x010a
        /*0e2e*/ 	.byte	0x3f
	.zero		1


	//   ....[67]....
        /*0e30*/ 	.word	0x00019470
        /*0e34*/ 	.word	0x00000003
        /*0e38*/ 	.word	0x00000000
        /*0e3c*/ 	.short	0x010a
        /*0e3e*/ 	.byte	0x3f
	.zero		1


	//   ....[68]....
        /*0e40*/ 	.word	0x000194c0
        /*0e44*/ 	.word	0x00000003
        /*0e48*/ 	.word	0x00019c60
        /*0e4c*/ 	.short	0x010a
        /*0e4e*/ 	.byte	0x3f
	.zero		1


	//   ....[69]....
        /*0e50*/ 	.word	0x00019510
        /*0e54*/ 	.word	0x00000005
        /*0e58*/ 	.word	0x00019c60
        /*0e5c*/ 	.short	0x010a
        /*0e5e*/ 	.byte	0x3f
	.zero		1


	//   ....[70]....
        /*0e60*/ 	.word	0x00019550
        /*0e64*/ 	.word	0x00000003
        /*0e68*/ 	.word	0x00019c80
        /*0e6c*/ 	.short	0x010a
        /*0e6e*/ 	.byte	0x3f
	.zero		1


	//   ....[71]....
        /*0e70*/ 	.word	0x00019570
        /*0e74*/ 	.word	0x00000005
        /*0e78*/ 	.word	0x00019c80
        /*0e7c*/ 	.short	0x010a
        /*0e7e*/ 	.byte	0x3f
	.zero		1


	//   ....[72]....
        /*0e80*/ 	.word	0x000195d0
        /*0e84*/ 	.word	0x00000053
        /*0e88*/ 	.word	0x00019c90
        /*0e8c*/ 	.short	0x010a
        /*0e8e*/ 	.byte	0x3f
	.zero		1


	//   ....[73]....
        /*0e90*/ 	.word	0x00019620
        /*0e94*/ 	.word	0x00000053
        /*0e98*/ 	.word	0x00019c90
        /*0e9c*/ 	.short	0x010a
        /*0e9e*/ 	.byte	0x3f
	.zero		1


	//   ....[74]....
        /*0ea0*/ 	.word	0x00019670
        /*0ea4*/ 	.word	0x00000053
        /*0ea8*/ 	.word	0x00019c90
        /*0eac*/ 	.short	0x010a
        /*0eae*/ 	.byte	0x3f
	.zero		1


	//   ....[75]....
        /*0eb0*/ 	.word	0x000196c0
        /*0eb4*/ 	.word	0x00000053
        /*0eb8*/ 	.word	0x00019cb0
        /*0ebc*/ 	.short	0x010a
        /*0ebe*/ 	.byte	0x3f
	.zero		1


	//   ....[76]....
        /*0ec0*/ 	.word	0x000198d0
        /*0ec4*/ 	.word	0x00000010
        /*0ec8*/ 	.word	0x00019c00
        /*0ecc*/ 	.short	0x010a
        /*0ece*/ 	.byte	0x3f
	.zero		1


	//   ....[77]....
        /*0ed0*/ 	.word	0x00019af0
        /*0ed4*/ 	.word	0x00000010
        /*0ed8*/ 	.word	0x00019c00
        /*0edc*/ 	.short	0x010a
        /*0ede*/ 	.byte	0x3f
	.zero		1


	//   ....[78]....
        /*0ee0*/ 	.word	0x00019b40
        /*0ee4*/ 	.word	0x00000000
        /*0ee8*/ 	.word	0x00019c30
        /*0eec*/ 	.short	0x010a
        /*0eee*/ 	.byte	0x3f
	.zero		1


	//   ....[79]....
        /*0ef0*/ 	.word	0x00019b90
        /*0ef4*/ 	.word	0x0000000f
        /*0ef8*/ 	.word	0x00019c30
        /*0efc*/ 	.short	0x010a
        /*0efe*/ 	.byte	0x3f
	.zero		1


	//   ....[80]....
        /*0f00*/ 	.word	0x00019be0
        /*0f04*/ 	.word	0x00000014
        /*0f08*/ 	.word	0x00019c50
        /*0f0c*/ 	.short	0x010a
        /*0f0e*/ 	.byte	0x3f
	.zero		1


	//   ....[81]....
        /*0f10*/ 	.word	0x00019c30
        /*0f14*/ 	.word	0x0000000a
        /*0f18*/ 	.word	0x00019c50
        /*0f1c*/ 	.short	0x010a
        /*0f1e*/ 	.byte	0x3f
	.zero		1


	//   ....[82]....
        /*0f20*/ 	.word	0x00019dd0
        /*0f24*/ 	.word	0x00000016
        /*0f28*/ 	.word	0x00019c20
        /*0f2c*/ 	.short	0x010a
        /*0f2e*/ 	.byte	0x3f
	.zero		1


	//   ....[83]....
        /*0f30*/ 	.word	0x00019e20
        /*0f34*/ 	.word	0x00000008
        /*0f38*/ 	.word	0x00019ca0
        /*0f3c*/ 	.short	0x010a
        /*0f3e*/ 	.byte	0x3f
	.zero		1


	//   ....[84]....
        /*0f40*/ 	.word	0x00019e70
        /*0f44*/ 	.word	0x00000008
        /*0f48*/ 	.word	0x00019cc0
        /*0f4c*/ 	.short	0x010a
        /*0f4e*/ 	.byte	0x3f
	.zero		1


	//   ....[85]....
        /*0f50*/ 	.word	0x00019ec0
        /*0f54*/ 	.word	0x00000008
        /*0f58*/ 	.word	0x00019ca0
        /*0f5c*/ 	.short	0x010a
        /*0f5e*/ 	.byte	0x3f
	.zero		1


	//   ....[86]....
        /*0f60*/ 	.word	0x00019f10
        /*0f64*/ 	.word	0x00000008
        /*0f68*/ 	.word	0x00019cc0
        /*0f6c*/ 	.short	0x010a
        /*0f6e*/ 	.byte	0x3f
	.zero		1


	//   ....[87]....
        /*0f70*/ 	.word	0x0001a0b0
        /*0f74*/ 	.word	0x00000004
        /*0f78*/ 	.word	0x00019c80
        /*0f7c*/ 	.short	0x010a
        /*0f7e*/ 	.byte	0x3f
	.zero		1


	//   ....[88]....
        /*0f80*/ 	.word	0x0001a100
        /*0f84*/ 	.word	0x00000004
        /*0f88*/ 	.word	0x00019c40
        /*0f8c*/ 	.short	0x010a
        /*0f8e*/ 	.byte	0x3f
	.zero		1


	//   ....[89]....
        /*0f90*/ 	.word	0x0001a4e0
        /*0f94*/ 	.word	0x00000016
        /*0f98*/ 	.word	0x00019c20
        /*0f9c*/ 	.short	0x010a
        /*0f9e*/ 	.byte	0x3f
	.zero		1


	//   ....[90]....
        /*0fa0*/ 	.word	0x0001a530
        /*0fa4*/ 	.word	0x00000006
        /*0fa8*/ 	.word	0x00019c80
        /*0fac*/ 	.short	0x010a
        /*0fae*/ 	.byte	0x3f
	.zero		1


	//   ....[91]....
        /*0fb0*/ 	.word	0x0001a580
        /*0fb4*/ 	.word	0x00000006
        /*0fb8*/ 	.word	0x00019c40
        /*0fbc*/ 	.short	0x010a
        /*0fbe*/ 	.byte	0x3f
	.zero		1


	//   ....[92]....
        /*0fc0*/ 	.word	0x0001a5d0
        /*0fc4*/ 	.word	0x00000003
        /*0fc8*/ 	.word	0x00019c70
        /*0fcc*/ 	.short	0x010a
        /*0fce*/ 	.byte	0x3f
	.zero		1


	//   ....[93]....
        /*0fd0*/ 	.word	0x0001a620
        /*0fd4*/ 	.word	0x00000003
        /*0fd8*/ 	.word	0x00019c60
        /*0fdc*/ 	.short	0x010a
        /*0fde*/ 	.byte	0x3f
	.zero		1


	//   ....[94]....
        /*0fe0*/ 	.word	0x0001a670
        /*0fe4*/ 	.word	0x00000000
        /*0fe8*/ 	.word	0x00019c70
        /*0fec*/ 	.short	0x010a
        /*0fee*/ 	.byte	0x3f
	.zero		1


	//   ....[95]....
        /*0ff0*/ 	.word	0x0001a6c0
        /*0ff4*/ 	.word	0x00000000
        /*0ff8*/ 	.word	0x00019c60
        /*0ffc*/ 	.short	0x010a
        /*0ffe*/ 	.byte	0x3f
	.zero		1


	//   ....[96]....
        /*1000*/ 	.word	0x0001b050
        /*1004*/ 	.word	0x00000009
        /*1008*/ 	.word	0x00019c20
        /*100c*/ 	.short	0x010a
        /*100e*/ 	.byte	0x3f
	.zero		1


	//   ....[97]....
        /*1010*/ 	.word	0x0001b1f0
        /*1014*/ 	.word	0x00000007
        /*1018*/ 	.word	0x00000000
        /*101c*/ 	.short	0x010a
        /*101e*/ 	.byte	0x3f
	.zero		1


	//   ....[98]....
        /*1020*/ 	.word	0x0001b240
        /*1024*/ 	.word	0x00000003
        /*1028*/ 	.word	0x00000000
        /*102c*/ 	.short	0x010a
        /*102e*/ 	.byte	0x3f
	.zero		1


	//   ....[99]....
        /*1030*/ 	.word	0x0001b290
        /*1034*/ 	.word	0x00000003
        /*1038*/ 	.word	0x00019c60
        /*103c*/ 	.short	0x010a
        /*103e*/ 	.byte	0x3f
	.zero		1


	//   ....[100]....
        /*1040*/ 	.word	0x0001b2e0
        /*1044*/ 	.word	0x00000005
        /*1048*/ 	.word	0x00019c60
        /*104c*/ 	.short	0x010a
        /*104e*/ 	.byte	0x3f
	.zero		1


	//   ....[101]....
        /*1050*/ 	.word	0x0001b330
        /*1054*/ 	.word	0x00000003
        /*1058*/ 	.word	0x00019c80
        /*105c*/ 	.short	0x010a
        /*105e*/ 	.byte	0x3f
	.zero		1


	//----- nvinfo : EIATTR_NUM_MBARRIERS
	.align		4
.L_1231:
        /*1060*/ 	.byte	0x03, 0x38
        /*1062*/ 	.short	0x0016


	//----- nvinfo : EIATTR_EXIT_INSTR_OFFSETS
	.align		4
        /*1064*/ 	.byte	0x04, 0x1c
        /*1066*/ 	.short	(.L_1233 - .L_1232)


	//   ....[0]....
.L_1232:
        /*1068*/ 	.word	0x000195c0


	//----- nvinfo : EIATTR_MAX_THREADS
	.align		4
.L_1233:
        /*106c*/ 	.byte	0x04, 0x05
        /*106e*/ 	.short	(.L_1235 - .L_1234)
.L_1234:
        /*1070*/ 	.word	0x00000200
        /*1074*/ 	.word	0x00000001
        /*1078*/ 	.word	0x00000001


	//----- nvinfo : EIATTR_CRS_STACK_SIZE
	.align		4
.L_1235:
        /*107c*/ 	.byte	0x04, 0x1e
        /*107e*/ 	.short	(.L_1237 - .L_1236)
.L_1236:
        /*1080*/ 	.word	0x00000000


	//----- nvinfo : EIATTR_CBANK_PARAM_SIZE
	.align		4
.L_1237:
        /*1084*/ 	.byte	0x03, 0x19
        /*1086*/ 	.short	0x0af0


	//----- nvinfo : EIATTR_PARAM_CBANK
	.align		4
        /*1088*/ 	.byte	0x04, 0x0a
        /*108a*/ 	.short	(.L_1239 - .L_1238)
	.align		4
.L_1238:
        /*108c*/ 	.word	index@(.nv.constant0._ZN7cutlass13device_kernelIN5flash11enable_sm90INS1_16FlashAttnFwdSm90INS1_25CollectiveMainloopFwdSm90ILi2EN4cute5tupleIJNS5_1CILi1EEES8_S8_EEENS6_IJNS7_ILi192EEENS7_ILi128EEENS7_ILi96EEEEEELi96ENS_12float_e4m3_tEfNS_4arch4Sm90ELb0ELb0ELb1ELb1ELb0ELb1ELb0ELb1ELb1ELb1ELb0ELb0EEENS1_21CollectiveEpilogueFwdINS6_IJSA_SC_SB_EEES9_NS_10bfloat16_tESG_Li384ELb1ELb1ELb0ELb1EEENS1_36VarlenDynamicPersistentTileSchedulerILi192ELi128ELi384ELi128ELb0ELb1ELb1ELb0ELb1ELb1EEEEEEEEEvNT_6ParamsE)
        /*1090*/ 	.short	0x0210
        /*1092*/ 	.short	0x0af0


	//----- nvinfo : EIATTR_SW_WAR
	.align		4
.L_1239:
        /*1094*/ 	.byte	0x04, 0x36
        /*1096*/ 	.short	(.L_1241 - .L_1240)
.L_1240:
        /*1098*/ 	.word	0x00000008
.L_1241:


//--------------------- .nv.info._ZN7cutlass13device_kernelIN5flash11enable_sm90INS1_16FlashAttnFwdSm90INS1_25CollectiveMainloopFwdSm90ILi2EN4cute5tupleIJNS5_1CILi1EEES8_S8_EEENS6_IJNS7_ILi192EEENS7_ILi128EEENS7_ILi96EEEEEELi96ENS_12float_e4m3_tEfNS_4arch4Sm90ELb0ELb1ELb1ELb0ELb0ELb0ELb0ELb1ELb1ELb1ELb0ELb0EEENS1_21CollectiveEpilogueFwdINS6_IJSA_SC_SB_EEES9_NS_10bfloat16_tESG_Li384ELb0ELb1ELb0ELb1EEENS1_30DynamicPersistentTileSchedulerILi384ELi128ELb0ELb1ELb1EEEEEEEEEvNT_6ParamsE --------------------------
	.section	.nv.info._ZN7cutlass13device_kernelIN5flash11enable_sm90INS1_16FlashAttnFwdSm90INS1_25CollectiveMainloopFwdSm90ILi2EN4cute5tupleIJNS5_1CILi1EEES8_S8_EEENS6_IJNS7_ILi192EEENS7_ILi128EEENS7_ILi96EEEEEELi96ENS_12float_e4m3_tEfNS_4arch4Sm90ELb0ELb1ELb1ELb0ELb0ELb0ELb0ELb1ELb1ELb1ELb0ELb0EEENS1_21CollectiveEpilogueFwdINS6_IJSA_SC_SB_EEES9_NS_10bfloat16_tESG_Li384ELb0ELb1ELb0ELb1EEENS1_30DynamicPersistentTileSchedulerILi384ELi128ELb0ELb1ELb1EEEEEEEEEvNT_6ParamsE,"",@"SHT_CUDA_INFO"
	.sectionflags	@""
	.align	4


	//----- nvinfo : EIATTR_CUDA_API_VERSION
	.align		4
        /*0000*/ 	.byte	0x04, 0x37
        /*0002*/ 	.short	(.L_1243 - .L_1242)
.L_1242:
        /*0004*/ 	.word	0x00000082


	//----- nvinfo : EIATTR_KPARAM_INFO
	.align		4
.L_1243:
        /*0008*/ 	.byte	0x04, 0x17
        /*000a*/ 	.short	(.L_1245 - .L_1244)
.L_1244:
        /*000c*/ 	.word	0x00000000
        /*0010*/ 	.short	0x0000
        /*0012*/ 	.short	0x0070
        /*0014*/ 	.byte	0x00, 0xf0, 0x01, 0x2a


	//----- nvinfo : EIATTR_SPARSE_MMA_MASK
	.align		4
.L_1245:
        /*0018*/ 	.byte	0x03, 0x50
        /*001a*/ 	.short	0x0000


	//----- nvinfo : EIATTR_MAXREG_COUNT
	.align		4
        /*001c*/ 	.byte	0x03, 0x1b
        /*001e*/ 	.short	0x0080


	//----- nvinfo : EIATTR_NUM_BARRIERS
	.align		4
        /*0020*/ 	.byte	0x02, 0x4c
        /*0022*/ 	.byte	0x09
	.zero		1


	//----- nvinfo : EIATTR_EXTERNS
	.align		4
        /*0024*/ 	.byte	0x04, 0x0f
        /*0026*/ 	.short	(.L_1247 - .L_1246)


	//   ....[0]....
	.align		4
.L_1246:
        /*0028*/ 	.word	index@(__assertfail)


	//----- nvinfo : EIATTR_ANNOTATIONS
	.align		4
.L_1247:
        /*002c*/ 	.byte	0x04, 0x55
        /*002e*/ 	.short	(.L_1249 - .L_1248)


	//   ....[0]....
.L_1248:
        /* <DEDUP_REMOVED lines=9> */


	//----- nvinfo : EIATTR_MERCURY_ISA_VERSION
	.align		4
.L_1249:
        /*00a8*/ 	.byte	0x03, 0x5f
        /*00aa*/ 	.short	0x0101


	//----- nvinfo : EIATTR_INT_WARP_WIDE_INSTR_OFFSETS
	.align		4
        /*00ac*/ 	.byte	0x04, 0x31
        /*00ae*/ 	.short	(.L_1251 - .L_1250)


	//   ....[0]....
.L_1250:
        /*00b0*/ 	.word	0x00000130


	//   ....[1]....
        /*00b4*/ 	.word	0x00000170


	//   ....[2]....
        /*00b8*/ 	.word	0x000001e0


	//   ....[3]....
        /*00bc*/ 	.word	0x000118f0


	//   ....[4]....
        /*00c0*/ 	.word	0x00011980


	//   ....[5]....
        /*00c4*/ 	.word	0x00014350


	//   ....[6]....
        /*00c8*/ 	.word	0x000143e0


	//----- nvinfo : EIATTR_COOP_GROUP_MASK_REGIDS
	.align		4
.L_1251:
        /*00cc*/ 	.byte	0x04, 0x29
        /*00ce*/ 	.short	(.L_1253 - .L_1252)


	//   ....[0]....
.L_1252:
        /*00d0*/ 	.word	0xffffffff


	//   ....[1]....
        /*00d4*/ 	.word	0xffffffff


	//   ....[2]....
        /*00d8*/ 	.word	0xffffffff


	//   ....[3]....
        /*00dc*/ 	.word	0xffffffff


	//   ....[4]....
        /*00e0*/ 	.word	0xffffffff


	//   ....[5]....
        /*00e4*/ 	.word	0xffffffff


	//   ....[6]....
        /*00e8*/ 	.word	0xffffffff


	//   ....[7]....
        /*00ec*/ 	.word	0xffffffff


	//   ....[8]....
        /*00f0*/ 	.word	0xffffffff


	//   ....[9]....
        /*00f4*/ 	.word	0xffffffff


	//   ....[10]....
        /*00f8*/ 	.word	0xffffffff


	//   ....[11]....
        /*00fc*/ 	.word	0xffffffff


	//   ....[12]....
        /*0100*/ 	.word	0xffffffff


	//   ....[13]....
        /*0104*/ 	.word	0xffffffff


	//   ....[14]....
        /*0108*/ 	.word	0xffffffff


	//   ....[15]....
        /*010c*/ 	.word	0xffffffff


	//   ....[16]....
        /*0110*/ 	.word	0xffffffff


	//   ....[17]....
        /*0114*/ 	.word	0xffffffff


	//   ....[18]....
        /*0118*/ 	.word	0xffffffff


	//   ....[19]....
        /*011c*/ 	.word	0xffffffff


	//   ....[20]....
        /*0120*/ 	.word	0xffffffff


	//   ....[21]....
        /*0124*/ 	.word	0xffffffff


	//   ....[22]....
        /*0128*/ 	.word	0xffffffff


	//   ....[23]....
        /*012c*/ 	.word	0xffffffff


	//   ....[24]....
        /*0130*/ 	.word	0xffffffff


	//   ....[25]....
        /*0134*/ 	.word	0xffffffff


	//   ....[26]....
        /*0138*/ 	.word	0xffffffff


	//   ....[27]....
        /*013c*/ 	.word	0xffffffff


	//   ....[28]....
        /*0140*/ 	.word	0xffffffff


	//   ....[29]....
        /*0144*/ 	.word	0xffffffff


	//   ....[30]....
        /*0148*/ 	.word	0xffffffff


	//   ....[31]....
        /*014c*/ 	.word	0xffffffff


	//   ....[32]....
        /*0150*/ 	.word	0xffffffff


	//   ....[33]....
        /*0154*/ 	.word	0xffffffff


	//   ....[34]....
        /*0158*/ 	.word	0xffffffff


	//   ....[35]....
        /*015c*/ 	.word	0xffffffff


	//   ....[36]....
        /*0160*/ 	.word	0xffffffff


	//   ....[37]....
        /*0164*/ 	.word	0xffffffff


	//   ....[38]....
        /*0168*/ 	.word	0xffffffff


	//   ....[39]....
        /*016c*/ 	.word	0xffffffff


	//   ....[40]....
        /*0170*/ 	.word	0xffffffff


	//   ....[41]....
        /*0174*/ 	.word	0xffffffff


	//   ....[42]....
        /*0178*/ 	.word	0xffffffff


	//   ....[43]....
        /*017c*/ 	.word	0xffffffff


	//   ....[44]....
        /*0180*/ 	.word	0xffffffff


	//   ....[45]....
        /*0184*/ 	.word	0xffffffff


	//   ....[46]....
        /*0188*/ 	.word	0xffffffff


	//   ....[47]....
        /*018c*/ 	.word	0xffffffff


	//   ....[48]....
        /*0190*/ 	.word	0xffffffff


	//   ....[49]....
        /*0194*/ 	.word	0xffffffff


	//   ....[50]....
        /*0198*/ 	.word	0xffffffff


	//   ....[51]....
        /*019c*/ 	.word	0xffffffff


	//   ....[52]....
        /*01a0*/ 	.word	0xffffffff


	//   ....[53]....
        /*01a4*/ 	.word	0xffffffff


	//   ....[54]....
        /*01a8*/ 	.word	0xffffffff


	//   ....[55]....
        /*01ac*/ 	.word	0xffffffff


	//   ....[56]....
        /*01b0*/ 	.word	0xffffffff


	//   ....[57]....
        /*01b4*/ 	.word	0xffffffff


	//   ....[58]....
        /*01b8*/ 	.word	0xffffffff


	//   ....[59]....
        /*01bc*/ 	.word	0xffffffff


	//   ....[60]....
        /*01c0*/ 	.word	0xffffffff


	//   ....[61]....
        /*01c4*/ 	.word	0xffffffff


	//   ....[62]....
        /*01c8*/ 	.word	0xffffffff


	//   ....[63]....
        /*01cc*/ 	.word	0xffffffff


	//   ....[64]....
        /*01d0*/ 	.word	0xffffffff


	//   ....[65]....
        /*01d4*/ 	.word	0xffffffff


	//   ....[66]....
        /*01d8*/ 	.word	0xffffffff


	//   ....[67]....
        /*01dc*/ 	.word	0xffffffff


	//   ....[68]....
        /*01e0*/ 	.word	0xffffffff


	//   ....[69]....
        /*01e4*/ 	.word	0xffffffff


	//   ....[70]....
        /*01e8*/ 	.word	0xffffffff


	//   ....[71]....
        /*01ec*/ 	.word	0xffffffff


	//   ....[72]....
        /*01f0*/ 	.word	0xffffffff


	//   ....[73]....
        /*01f4*/ 	.word	0xffffffff


	//   ....[74]....
        /*01f8*/ 	.word	0xffffffff


	//   ....[75]....
        /*01fc*/ 	.word	0xffffffff


	//   ....[76]....
        /*0200*/ 	.word	0xffffffff


	//   ....[77]....
        /*0204*/ 	.word	0xffffffff


	//   ....[78]....
        /*0208*/ 	.word	0xffffffff


	//   ....[79]....
        /*020c*/ 	.word	0xffffffff


	//   ....[80]....
        /*0210*/ 	.word	0x0500000f


	//   ....[81]....
        /*0214*/ 	.word	0x0500000f


	//   ....[82]....
        /*0218*/ 	.word	0x0500000f


	//   ....[83]....
        /*021c*/ 	.word	0x0500000f


	//   ....[84]....
        /*0220*/ 	.word	0x0500000f


	//   ....[85]....
        /*0224*/ 	.word	0x0500000f


	//   ....[86]....
        /*0228*/ 	.word	0x0500000f


	//   ....[87]....
        /*022c*/ 	.word	0x0500000f


	//----- nvinfo : EIATTR_COOP_GROUP_INSTR_OFFSETS
	.align		4
.L_1253:
        /*0230*/ 	.byte	0x04, 0x28
        /*0232*/ 	.short	(.L_1255 - .L_1254)


	//   ....[0]....
.L_1254:
        /*0234*/ 	.word	0x00000060


	//   ....[1]....
        /*0238*/ 	.word	0x00000140


	//   ....[2]....
        /*023c*/ 	.word	0x00000190


	//   ....[3]....
        /*0240*/ 	.word	0x000003c0


	//   ....[4]....
        /*0244*/ 	.word	0x00000520


	//   ....[5]....
        /*0248*/ 	.word	0x00000640


	//   ....[6]....
        /*024c*/ 	.word	0x000007a0


	//   ....[7]....
        /*0250*/ 	.word	0x000016e0


	//   ....[8]....
        /*0254*/ 	.word	0x00002150


	//   ....[9]....
        /*0258*/ 	.word	0x000033d0


	//   ....[10]....
        /*025c*/ 	.word	0x00003e30


	//   ....[11]....
        /*0260*/ 	.word	0x00003f10


	//   ....[12]....
        /*0264*/ 	.word	0x00004790


	//   ....[13]....
        /*0268*/ 	.word	0x00004810


	//   ....[14]....
        /*026c*/ 	.word	0x000062a0


	//   ....[15]....
        /*0270*/ 	.word	0x00006590


	//   ....[16]....
        /*0274*/ 	.word	0x000070e0


	//   ....[17]....
        /*0278*/ 	.word	0x00007120


	//   ....[18]....
        /*027c*/ 	.word	0x00007b10


	//   ....[19]....
        /*0280*/ 	.word	0x00007bd0


	//   ....[20]....
        /*0284*/ 	.word	0x00009db0


	//   ....[21]....
        /*0288*/ 	.word	0x00009de0


	//   ....[22]....
        /*028c*/ 	.word	0x00009e00


	//   ....[23]....
        /*0290*/ 	.word	0x00009e20


	//   ....[24]....
        /*0294*/ 	.word	0x0000be10


	//   ....[25]....
        /*0298*/ 	.word	0x0000c0b0


	//   ....[26]....
        /*029c*/ 	.word	0x0000cc80


	//   ....[27]....
        /*02a0*/ 	.word	0x0000cd80


	//   ....[28]....
        /*02a4*/ 	.word	0x0000d5d0


	//   ....[29]....
        /*02a8*/ 	.word	0x0000d650


	//   ....[30]....
        /*02ac*/ 	.word	0x0000e8e0


	//   ....[31]....
        /*02b0*/ 	.word	0x0000e900


	//   ....[32]....
        /*02b4*/ 	.word	0x0000e970


	//   ....[33]....
        /*02b8*/ 	.word	0x0000e980


	//   ....[34]....
        /*02bc*/ 	.word	0x0000f9b0


	//   ....[35]....
        /*02c0*/ 	.word	0x0000f9c0


	//   ....[36]....
        /*02c4*/ 	.word	0x0000f9d0


	//   ....[37]....
        /*02c8*/ 	.word	0x0000f9e0


	//   ....[38]....
        /*02cc*/ 	.word	0x0000f9f0


	//   ....[39]....
        /*02d0*/ 	.word	0x0000fa00


	//   ....[40]....
        /*02d4*/ 	.word	0x0000fa10


	//   ....[41]....
        /*02d8*/ 	.word	0x0000fa20


	//   ....[42]....
        /*02dc*/ 	.word	0x0000fa30


	//   ....[43]....
        /*02e0*/ 	.word	0x0000fa50


	//   ....[44]....
        /*02e4*/ 	.word	0x0000fa60


	//   ....[45]....
        /*02e8*/ 	.word	0x0000fa70


	//   ....[46]....
        /*02ec*/ 	.word	0x0000fa90


	//   ....[47]....
        /*02f0*/ 	.word	0x0000faa0


	//   ....[48]....
        /*02f4*/ 	.word	0x0000fad0


	//   ....[49]....
        /*02f8*/ 	.word	0x0000fae0


	//   ....[50]....
        /*02fc*/ 	.word	0x0000faf0


	//   ....[51]....
        /*0300*/ 	.word	0x0000fb00


	//   ....[52]....
        /*0304*/ 	.word	0x0000fb10


	//   ....[53]....
        /*0308*/ 	.word	0x0000fb20


	//   ....[54]....
        /*030c*/ 	.word	0x0000fb30


	//   ....[55]....
        /*0310*/ 	.word	0x0000fb40


	//   ....[56]....
        /*0314*/ 	.word	0x0000fb50


	//   ....[57]....
        /*0318*/ 	.word	0x0000fb60


	//   ....[58]....
        /*031c*/ 	.word	0x0000fc60


	//   ....[59]....
        /*0320*/ 	.word	0x0000fc90


	//   ....[60]....
        /*0324*/ 	.word	0x0000fde0


	//   ....[61]....
        /*0328*/ 	.word	0x0000fe20


	//   ....[62]....
        /*032c*/ 	.word	0x00010160


	//   ....[63]....
        /*0330*/ 	.word	0x00010190


	//   ....[64]....
        /*0334*/ 	.word	0x000102b0


	//   ....[65]....
        /*0338*/ 	.word	0x000102d0


	//   ....[66]....
        /*033c*/ 	.word	0x000109b0


	//   ....[67]....
        /*0340*/ 	.word	0x000109c0


	//   ....[68]....
        /*0344*/ 	.word	0x00010ac0


	//   ....[69]....
        /*0348*/ 	.word	0x00010ae0


	//   ....[70]....
        /*034c*/ 	.word	0x00010ca0


	//   ....[71]....
        /*0350*/ 	.word	0x00012070


	//   ....[72]....
        /*0354*/ 	.word	0x00012e30


	//   ....[73]....
        /*0358*/ 	.word	0x00012e60


	//   ....[74]....
        /*035c*/ 	.word	0x00012e80


	//   ....[75]....
        /*0360*/ 	.word	0x00012ea0


	//   ....[76]....
        /*0364*/ 	.word	0x00012eb0


	//   ....[77]....
        /*0368*/ 	.word	0x00012ec0


	//   ....[78]....
        /*036c*/ 	.word	0x00014b10


	//   ....[79]....
        /*0370*/ 	.word	0x00014cb0


	//   ....[80]....
        /*0374*/ 	.word	0x00015340


	//   ....[81]....
        /*0378*/ 	.word	0x000154f0


	//   ....[82]....
        /*037c*/ 	.word	0x00015540


	//   ....[83]....
        /*0380*/ 	.word	0x000155d0


	//   ....[84]....
        /*0384*/ 	.word	0x00015670


	//   ....[85]....
        /*0388*/ 	.word	0x00015740


	//   ....[86]....
        /*038c*/ 	.word	0x000157e0


	//   ....[87]....
        /*0390*/ 	.word	0x00015b80


	//----- nvinfo : EIATTR_REG_RECONFIG
	.align		4
.L_1255:
        /*0394*/ 	.byte	0x01, 0x54
	.zero		2


	//----- nvinfo : EIATTR_SYSCALL_OFFSETS
	.align		4
        /*0398*/ 	.byte	0x04, 0x46
        /*039a*/ 	.short	(.L_1257 - .L_1256)


	//   ....[0]....
.L_1256:
        /*039c*/ 	.word	0x000018c0


	//   ....[1]....
        /*03a0*/ 	.word	0x00011af0


	//   ....[2]....
        /*03a4*/ 	.word	0x00011c60


	//   ....[3]....
        /*03a8*/ 	.word	0x00011db0


	//   ....[4]....
        /*03ac*/ 	.word	0x00011ef0


	//   ....[5]....
        /*03b0*/ 	.word	0x00012960


	//----- nvinfo : EIATTR_MBARRIER_INSTR_OFFSETS
	.align		4
.L_1257:
        /*03b4*/ 	.byte	0x04, 0x39
        /*03b6*/ 	.short	(.L_1259 - .L_1258)


	//   ....[0]....
.L_1258:
        /*03b8*/ 	.word	0x00000270
        /*03bc*/ 	.word	0x000000ff
        /*03c0*/ 	.word	0x00019c00
        /*03c4*/ 	.short	0x0100
        /*03c6*/ 	.byte	0x08
	.zero		1


	//   ....[1]....
        /*03c8*/ 	.word	0x00000280
        /*03cc*/ 	.word	0x000000ff
        /*03d0*/ 	.word	0x00019c20
        /*03d4*/ 	.short	0x0100
        /*03d6*/ 	.byte	0x08
	.zero		1


	//   ....[2]....
        /*03d8*/ 	.word	0x00000370
        /*03dc*/ 	.word	0x000000ff
        /*03e0*/ 	.word	0x00019c30
        /*03e4*/ 	.short	0x0100
        /*03e6*/ 	.byte	0x08
	.zero		1


	//   ....[3]....
        /*03e8*/ 	.word	0x00000380
        /*03ec*/ 	.word	0x000000ff
        /*03f0*/ 	.word	0x00019c40
        /*03f4*/ 	.short	0x0100
        /*03f6*/ 	.byte	0x08
	.zero		1


	//   ....[4]....
        /*03f8*/ 	.word	0x00000390
        /*03fc*/ 	.word	0x000000ff
        /*0400*/ 	.word	0x00019c38
        /*0404*/ 	.short	0x0100
        /*0406*/ 	.byte	0x08
	.zero		1


	//   ....[5]....
        /*0408*/ 	.word	0x000003a0
        /*040c*/ 	.word	0x000000ff
        /*0410*/ 	.word	0x00019c48
        /*0414*/ 	.short	0x0100
        /*0416*/ 	.byte	0x08
	.zero		1


	//   ....[6]....
        /*0418*/ 	.word	0x000004d0
        /*041c*/ 	.word	0x000000ff
        /*0420*/ 	.word	0x00019c50
        /*0424*/ 	.short	0x0100
        /*0426*/ 	.byte	0x08
	.zero		1


	//   ....[7]....
        /*0428*/ 	.word	0x000004e0
        /*042c*/ 	.word	0x000000ff
        /*0430*/ 	.word	0x00019c60
        /*0434*/ 	.short	0x0100
        /*0436*/ 	.byte	0x08
	.zero		1


	//   ....[8]....
        /*0438*/ 	.word	0x000004f0
        /*043c*/ 	.word	0x000000ff
        /*0440*/ 	.word	0x00019c58
        /*0444*/ 	.short	0x0100
        /*0446*/ 	.byte	0x08
	.zero		1


	//   ....[9]....
        /*0448*/ 	.word	0x00000500
        /*044c*/ 	.word	0x000000ff
        /*0450*/ 	.word	0x00019c68
        /*0454*/ 	.short	0x0100
        /*0456*/ 	.byte	0x08
	.zero		1


	//   ....[10]....
        /*0458*/ 	.word	0x000005f0
        /*045c*/ 	.word	0x000000ff
        /*0460*/ 	.word	0x00019c70
        /*0464*/ 	.short	0x0100
        /*0466*/ 	.byte	0x06
	.zero		1


	//   ....[11]....
        /*0468*/ 	.word	0x00000600
        /*046c*/ 	.word	0x000000ff
        /*0470*/ 	.word	0x00019c80
        /*0474*/ 	.short	0x0100
        /*0476*/ 	.byte	0x06
	.zero		1


	//   ....[12]....
        /*0478*/ 	.word	0x00000610
        /*047c*/ 	.word	0x000000ff
        /*0480*/ 	.word	0x00019c78
        /*0484*/ 	.short	0x0100
        /*0486*/ 	.byte	0x06
	.zero		1


	//   ....[13]....
        /*0488*/ 	.word	0x00000620
        /*048c*/ 	.word	0x000000ff
        /*0490*/ 	.word	0x00019c88
        /*0494*/ 	.short	0x0100
        /*0496*/ 	.byte	0x06
	.zero		1


	//   ....[14]....
        /*0498*/ 	.word	0x00000750
        /*049c*/ 	.word	0x000000ff
        /*04a0*/ 	.word	0x00019c90
        /*04a4*/ 	.short	0x0100
        /*04a6*/ 	.byte	0x08
	.zero		1


	//   ....[15]....
        /*04a8*/ 	.word	0x00000760
        /*04ac*/ 	.word	0x000000ff
        /*04b0*/ 	.word	0x00019ca0
        /*04b4*/ 	.short	0x0100
        /*04b6*/ 	.byte	0x08
	.zero		1


	//   ....[16]....
        /*04b8*/ 	.word	0x00000770
        /*04bc*/ 	.word	0x000000ff
        /*04c0*/ 	.word	0x00019c98
        /*04c4*/ 	.short	0x0100
        /*04c6*/ 	.byte	0x08
	.zero		1


	//   ....[17]....
        /*04c8*/ 	.word	0x00000780
        /*04cc*/ 	.word	0x000000ff
        /*04d0*/ 	.word	0x00019ca8
        /*04d4*/ 	.short	0x0100
        /*04d6*/ 	.byte	0x08
	.zero		1


	//   ....[18]....
        /*04d8*/ 	.word	0x000008b0
        /*04dc*/ 	.word	0x000000ff
        /*04e0*/ 	.word	0x00019cb0
        /*04e4*/ 	.short	0x0100
        /*04e6*/ 	.byte	0x08
	.zero		1


	//   ....[19]....
        /*04e8*/ 	.word	0x000008c0
        /*04ec*/ 	.word	0x000000ff
        /*04f0*/ 	.word	0x00019cc0
        /*04f4*/ 	.short	0x0100
        /*04f6*/ 	.byte	0x08
	.zero		1


	//   ....[20]....
        /*04f8*/ 	.word	0x000008d0
        /*04fc*/ 	.word	0x000000ff
        /*0500*/ 	.word	0x00019cb8
        /*0504*/ 	.short	0x0100
        /*0506*/ 	.byte	0x08
	.zero		1


	//   ....[21]....
        /*0508*/ 	.word	0x000008e0
        /*050c*/ 	.word	0x000000ff
        /*0510*/ 	.word	0x00019cc8
        /*0514*/ 	.short	0x0100
        /*0516*/ 	.byte	0x08
	.zero		1


	//   ....[22]....
        /*0518*/ 	.word	0x00001c10
        /*051c*/ 	.word	0x000000ff
        /*0520*/ 	.word	0x00019c00
        /*0524*/ 	.short	0x010a
        /*0526*/ 	.byte	0x2d
	.zero		1


	//   ....[23]....
        /*0528*/ 	.word	0x00001cb0
        /*052c*/ 	.word	0x0000005a
        /*0530*/ 	.word	0x00019c30
        /*0534*/ 	.short	0x010a
        /*0536*/ 	.byte	0x3f
	.zero		1


	//   ....[24]....
        /*0538*/ 	.word	0x00001d10
        /*053c*/ 	.word	0x0000005a
        /*0540*/ 	.word	0x00019c30
        /*0544*/ 	.short	0x010a
        /*0546*/ 	.byte	0x3f
	.zero		1


	//   ....[25]....
        /*0548*/ 	.word	0x00002480
        /*054c*/ 	.word	0x0000005a
        /*0550*/ 	.word	0x00000000
        /*0554*/ 	.short	0x0101
        /*0556*/ 	.byte	0x3f
	.zero		1


	//   ....[26]....
        /*0558*/ 	.word	0x000056e0
        /*055c*/ 	.word	0x000000ff
        /*0560*/ 	.word	0x00019c30
        /*0564*/ 	.short	0x010a
        /*0566*/ 	.byte	0x06
	.zero		1


	//   ....[27]....
        /*0568*/ 	.word	0x00005720
        /*056c*/ 	.word	0x000000ff
        /*0570*/ 	.word	0x00019c30
        /*0574*/ 	.short	0x010a
        /*0576*/ 	.byte	0x06
	.zero		1


	//   ....[28]....
        /*0578*/ 	.word	0x00005880
        /*057c*/ 	.word	0x000000ff
        /*0580*/ 	.word	0x00019c50
        /*0584*/ 	.short	0x010a
        /*0586*/ 	.byte	0x0b
	.zero		1


	//   ....[29]....
        /*0588*/ 	.word	0x000058c0
        /*058c*/ 	.word	0x000000ff
        /*0590*/ 	.word	0x00019c50
        /*0594*/ 	.short	0x010a
        /*0596*/ 	.byte	0x0b
	.zero		1


	//   ....[30]....
        /*0598*/ 	.word	0x00006300
        /*059c*/ 	.word	0x00000024
        /*05a0*/ 	.word	0x00000000
        /*05a4*/ 	.short	0x0101
        /*05a6*/ 	.byte	0x3f
	.zero		1


	//   ....[31]....
        /*05a8*/ 	.word	0x000085e0
        /*05ac*/ 	.word	0x000000ff
        /*05b0*/ 	.word	0x00000000
        /*05b4*/ 	.short	0x0101
        /*05b6*/ 	.byte	0x06
	.zero		1


	//   ....[32]....
        /*05b8*/ 	.word	0x00008e30
        /*05bc*/ 	.word	0x000000ff
        /*05c0*/ 	.word	0x00019c30
        /*05c4*/ 	.short	0x010a
        /*05c6*/ 	.byte	0x06
	.zero		1


	//   ....[33]....
        /*05c8*/ 	.word	0x00008e70
        /*05cc*/ 	.word	0x000000ff
        /*05d0*/ 	.word	0x00019c30
        /*05d4*/ 	.short	0x010a
        /*05d6*/ 	.byte	0x06
	.zero		1


	//   ....[34]....
        /*05d8*/ 	.word	0x00008fd0
        /*05dc*/ 	.word	0x000000ff
        /*05e0*/ 	.word	0x00019c50
        /*05e4*/ 	.short	0x010a
        /*05e6*/ 	.byte	0x0e
	.zero		1


	//   ....[35]....
        /*05e8*/ 	.word	0x00009010
        /*05ec*/ 	.word	0x000000ff
        /*05f0*/ 	.word	0x00019c50
        /*05f4*/ 	.short	0x010a
        /*05f6*/ 	.byte	0x0e
	.zero		1


	//   ....[36]....
        /*05f8*/ 	.word	0x0000a930
        /*05fc*/ 	.word	0x00000003
        /*0600*/ 	.word	0x00000000
        /*0604*/ 	.short	0x0101
        /*0606*/ 	.byte	0x3f
	.zero		1


	//   ....[37]....
        /*0608*/ 	.word	0x0000ac40
        /*060c*/ 	.word	0x000000ff
        /*0610*/ 	.word	0x00000000
        /*0614*/ 	.short	0x0101
        /*0616*/ 	.byte	0x06
	.zero		1


	//   ....[38]....
        /*0618*/ 	.word	0x0000b250
        /*061c*/ 	.word	0x000000ff
        /*0620*/ 	.word	0x00019c30
        /*0624*/ 	.short	0x010a
        /*0626*/ 	.byte	0x18
	.zero		1


	//   ....[39]....
        /*0628*/ 	.word	0x0000b290
        /*062c*/ 	.word	0x000000ff
        /*0630*/ 	.word	0x00019c30
        /*0634*/ 	.short	0x010a
        /*0636*/ 	.byte	0x18
	.zero		1


	//   ....[40]....
        /*0638*/ 	.word	0x0000b3f0
        /*063c*/ 	.word	0x000000ff
        /*0640*/ 	.word	0x00019c50
        /*0644*/ 	.short	0x010a
        /*0646*/ 	.byte	0x0b
	.zero		1


	//   ....[41]....
        /*0648*/ 	.word	0x0000b430
        /*064c*/ 	.word	0x000000ff
        /*0650*/ 	.word	0x00019c50
        /*0654*/ 	.short	0x010a
        /*0656*/ 	.byte	0x0b
	.zero		1


	//   ....[42]....
        /*0658*/ 	.word	0x0000be20
        /*065c*/ 	.word	0x00000024
        /*0660*/ 	.word	0x00000000
        /*0664*/ 	.short	0x0101
        /*0666*/ 	.byte	0x3f
	.zero		1


	//   ....[43]....
        /*0668*/ 	.word	0x0000e0f0
        /*066c*/ 	.word	0x000000ff
        /*0670*/ 	.word	0x00000000
        /*0674*/ 	.short	0x0101
        /*0676*/ 	.byte	0x06
	.zero		1


	//   ....[44]....
        /*0678*/ 	.word	0x0000e610
        /*067c*/ 	.word	0x000000ff
        /*0680*/ 	.word	0x00019c50
        /*0684*/ 	.short	0x010a
        /*0686*/ 	.byte	0x0b
	.zero		1


	//   ....[45]....
        /*0688*/ 	.word	0x0000e650
        /*068c*/ 	.word	0x000000ff
        /*0690*/ 	.word	0x00019c50
        /*0694*/ 	.short	0x010a
        /*0696*/ 	.byte	0x0b
	.zero		1


	//   ....[46]....
        /*0698*/ 	.word	0x0000ec60
        /*069c*/ 	.word	0x000000ff
        /*06a0*/ 	.word	0x00000000
        /*06a4*/ 	.short	0x0101
        /*06a6*/ 	.byte	0x04
	.zero		1


	//   ....[47]....
        /*06a8*/ 	.word	0x00010180
        /*06ac*/ 	.word	0x00000003
        /*06b0*/ 	.word	0x00000000
        /*06b4*/ 	.short	0x0101
        /*06b6*/ 	.byte	0x3f
	.zero		1


	//   ....[48]....
        /*06b8*/ 	.word	0x000122b0
        /*06bc*/ 	.word	0x00000003
        /*06c0*/ 	.word	0x00019c80
        /*06c4*/ 	.short	0x010a
        /*06c6*/ 	.byte	0x3f
	.zero		1


	//   ....[49]....
        /*06c8*/ 	.word	0x00012510
        /*06cc*/ 	.word	0x00000003
        /*06d0*/ 	.word	0x00019c40
        /*06d4*/ 	.short	0x010a
        /*06d6*/ 	.byte	0x3f
	.zero		1


	//   ....[50]....
        /*06d8*/ 	.word	0x000130b0
        /*06dc*/ 	.word	0x00000010
        /*06e0*/ 	.word	0x00019c00
        /*06e4*/ 	.short	0x0107
        /*06e6*/ 	.byte	0x3f
	.zero		1


	//   ....[51]....
        /*06e8*/ 	.word	0x000131b0
        /*06ec*/ 	.word	0x00000010
        /*06f0*/ 	.word	0x00019c00
        /*06f4*/ 	.short	0x0101
        /*06f6*/ 	.byte	0x3f
	.zero		1


	//   ....[52]....
        /*06f8*/ 	.word	0x000131d0
        /*06fc*/ 	.word	0x00000010
        /*0700*/ 	.word	0x00019c20
        /*0704*/ 	.short	0x010a
        /*0706*/ 	.byte	0x3f
	.zero		1


	//   ....[53]....
        /*0708*/ 	.word	0x000134b0
        /*070c*/ 	.word	0x00000006
        /*0710*/ 	.word	0x00019c80
        /*0714*/ 	.short	0x010a
        /*0716*/ 	.byte	0x3f
	.zero		1


	//   ....[54]....
        /*0718*/ 	.word	0x000138d0
        /*071c*/ 	.word	0x00000006
        /*0720*/ 	.word	0x00019c40
        /*0724*/ 	.short	0x010a
        /*0726*/ 	.byte	0x3f
	.zero		1


	//   ....[55]....
        /*0728*/ 	.word	0x00013d80
        /*072c*/ 	.word	0x00000003
        /*0730*/ 	.word	0x00019c70
        /*0734*/ 	.short	0x010a
        /*0736*/ 	.byte	0x3f
	.zero		1


	//   ....[56]....
        /*0738*/ 	.word	0x00013df0
        /*073c*/ 	.word	0x00000003
        /*0740*/ 	.word	0x00019c60
        /*0744*/ 	.short	0x010a
        /*0746*/ 	.byte	0x3f
	.zero		1


	//   ....[57]....
        /*0748*/ 	.word	0x00014230
        /*074c*/ 	.word	0x00000003
        /*0750*/ 	.word	0x00019c50
        /*0754*/ 	.short	0x0101
        /*0756*/ 	.byte	0x3f
	.zero		1


	//   ....[58]....
        /*0758*/ 	.word	0x000142a0
        /*075c*/ 	.word	0x00000000
        /*0760*/ 	.word	0x00000000
        /*0764*/ 	.short	0x0101
        /*0766*/ 	.byte	0x3f
	.zero		1


	//   ....[59]....
        /*0768*/ 	.word	0x000144b0
        /*076c*/ 	.word	0x00000000
        /*0770*/ 	.word	0x00019c70
        /*0774*/ 	.short	0x010a
        /*0776*/ 	.byte	0x3f
	.zero		1


	//   ....[60]....
        /*0778*/ 	.word	0x00014520
        /*077c*/ 	.word	0x00000000
        /*0780*/ 	.word	0x00019c60
        /*0784*/ 	.short	0x010a
        /*0786*/ 	.byte	0x3f
	.zero		1


	//   ....[61]....
        /*0788*/ 	.word	0x00014960
        /*078c*/ 	.word	0x00000000
        /*0790*/ 	.word	0x00019c50
        /*0794*/ 	.short	0x0101
        /*0796*/ 	.byte	0x3f
	.zero		1


	//   ....[62]....
        /*0798*/ 	.word	0x000149f0
        /*079c*/ 	.word	0x00000002
        /*07a0*/ 	.word	0x00000000
        /*07a4*/ 	.short	0x0101
        /*07a6*/ 	.byte	0x3f
	.zero		1


	//   ....[63]....
        /*07a8*/ 	.word	0x00014c30
        /*07ac*/ 	.word	0x00000006
        /*07b0*/ 	.word	0x00019c20
        /*07b4*/ 	.short	0x010a
        /*07b6*/ 	.byte	0x3f
	.zero		1


	//   ....[64]....
        /*07b8*/ 	.word	0x00014dd0
        /*07bc*/ 	.word	0x00000005
        /*07c0*/ 	.word	0x00000000
        /*07c4*/ 	.short	0x010a
        /*07c6*/ 	.byte	0x3f
	.zero		1


	//   ....[65]....
        /*07c8*/ 	.word	0x00014e40
        /*07cc*/ 	.word	0x00000009
        /*07d0*/ 	.word	0x00000000
        /*07d4*/ 	.short	0x010a
        /*07d6*/ 	.byte	0x3f
	.zero		1


	//   ....[66]....
        /*07d8*/ 	.word	0x00014e90
        /*07dc*/ 	.word	0x00000013
        /*07e0*/ 	.word	0x00019c60
        /*07e4*/ 	.short	0x010a
        /*07e6*/ 	.byte	0x3f
	.zero		1


	//   ....[67]....
        /*07e8*/ 	.word	0x00014ee0
        /*07ec*/ 	.word	0x00000007
        /*07f0*/ 	.word	0x00019c60
        /*07f4*/ 	.short	0x010a
        /*07f6*/ 	.byte	0x3f
	.zero		1


	//   ....[68]....
        /*07f8*/ 	.word	0x00014f20
        /*07fc*/ 	.word	0x00000013
        /*0800*/ 	.word	0x00019c80
        /*0804*/ 	.short	0x010a
        /*0806*/ 	.byte	0x3f
	.zero		1


	//   ....[69]....
        /*0808*/ 	.word	0x00014f40
        /*080c*/ 	.word	0x00000007
        /*0810*/ 	.word	0x00019c80
        /*0814*/ 	.short	0x010a
        /*0816*/ 	.byte	0x3f
	.zero		1


	//   ....[70]....
        /*0818*/ 	.word	0x00014fb0
        /*081c*/ 	.word	0x00000003
        /*0820*/ 	.word	0x00019c00
        /*0824*/ 	.short	0x010a
        /*0826*/ 	.byte	0x3f
	.zero		1


	//   ....[71]....
        /*0828*/ 	.word	0x00015000
        /*082c*/ 	.word	0x0000005a
        /*0830*/ 	.word	0x00019c30
        /*0834*/ 	.short	0x010a
        /*0836*/ 	.byte	0x3f
	.zero		1


	//   ....[72]....
        /*0838*/ 	.word	0x00015060
        /*083c*/ 	.word	0x00000008
        /*0840*/ 	.word	0x00019c30
        /*0844*/ 	.short	0x010a
        /*0846*/ 	.byte	0x3f
	.zero		1


	//   ....[73]....
        /*0848*/ 	.word	0x000150c0
        /*084c*/ 	.word	0x00000008
        /*0850*/ 	.word	0x00019c50
        /*0854*/ 	.short	0x010a
        /*0856*/ 	.byte	0x3f
	.zero		1


	//   ....[74]....
        /*0858*/ 	.word	0x00015120
        /*085c*/ 	.word	0x00000006
        /*0860*/ 	.word	0x00019c30
        /*0864*/ 	.short	0x010a
        /*0866*/ 	.byte	0x3f
	.zero		1


	//   ....[75]....
        /*0868*/ 	.word	0x00015180
        /*086c*/ 	.word	0x00000006
        /*0870*/ 	.word	0x00019c50
        /*0874*/ 	.short	0x010a
        /*0876*/ 	.byte	0x3f
	.zero		1


	//   ....[76]....
        /*0878*/ 	.word	0x000151e0
        /*087c*/ 	.word	0x00000006
        /*0880*/ 	.word	0x00019c30
        /*0884*/ 	.short	0x010a
        /*0886*/ 	.byte	0x3f
	.zero		1


	//   ....[77]....
        /*0888*/ 	.word	0x00015240
        /*088c*/ 	.word	0x00000006
        /*0890*/ 	.word	0x00019c50
        /*0894*/ 	.short	0x010a
        /*0896*/ 	.byte	0x3f
	.zero		1


	//   ....[78]....
        /*0898*/ 	.word	0x000152a0
        /*089c*/ 	.word	0x00000007
        /*08a0*/ 	.word	0x00019c50
        /*08a4*/ 	.short	0x010a
        /*08a6*/ 	.byte	0x3f
	.zero		1


	//   ....[79]....
        /*08a8*/ 	.word	0x000153f0
        /*08ac*/ 	.word	0x00000003
        /*08b0*/ 	.word	0x00019c80
        /*08b4*/ 	.short	0x010a
        /*08b6*/ 	.byte	0x3f
	.zero		1


	//   ....[80]....
        /*08b8*/ 	.word	0x00015440
        /*08bc*/ 	.word	0x00000003
        /*08c0*/ 	.word	0x00019c40
        /*08c4*/ 	.short	0x010a
        /*08c6*/ 	.byte	0x3f
	.zero		1


	//   ....[81]....
        /*08c8*/ 	.word	0x00015870
        /*08cc*/ 	.word	0x00000010
        /*08d0*/ 	.word	0x00019c20
        /*08d4*/ 	.short	0x010a
        /*08d6*/ 	.byte	0x3f
	.zero		1


	//   ....[82]....
        /*08d8*/ 	.word	0x000158c0
        /*08dc*/ 	.word	0x00000006
        /*08e0*/ 	.word	0x00019c80
        /*08e4*/ 	.short	0x010a
        /*08e6*/ 	.byte	0x3f
	.zero		1


	//   ....[83]....
        /*08e8*/ 	.word	0x00015910
        /*08ec*/ 	.word	0x00000006
        /*08f0*/ 	.word	0x00019c40
        /*08f4*/ 	.short	0x010a
        /*08f6*/ 	.byte	0x3f
	.zero		1


	//   ....[84]....
        /*08f8*/ 	.word	0x00015960
        /*08fc*/ 	.word	0x00000003
        /*0900*/ 	.word	0x00019c70
        /*0904*/ 	.short	0x010a
        /*0906*/ 	.byte	0x3f
	.zero		1


	//   ....[85]....
        /*0908*/ 	.word	0x000159b0
        /*090c*/ 	.word	0x00000003
        /*0910*/ 	.word	0x00019c60
        /*0914*/ 	.short	0x010a
        /*0916*/ 	.byte	0x3f
	.zero		1


	//   ....[86]....
        /*0918*/ 	.word	0x00015a00
        /*091c*/ 	.word	0x00000000
        /*0920*/ 	.word	0x00019c70
        /*0924*/ 	.short	0x010a
        /*0926*/ 	.byte	0x3f
	.zero		1


	//   ....[87]....
        /*0928*/ 	.word	0x00015a50
        /*092c*/ 	.word	0x00000000
        /*0930*/ 	.word	0x00019c60
        /*0934*/ 	.short	0x010a
        /*0936*/ 	.byte	0x3f
	.zero		1


	//   ....[88]....
        /*0938*/ 	.word	0x00015aa0
        /*093c*/ 	.word	0x00000006
        /*0940*/ 	.word	0x00019c20
        /*0944*/ 	.short	0x010a
        /*0946*/ 	.byte	0x3f
	.zero		1


	//   ....[89]....
        /*0948*/ 	.word	0x00015c40
        /*094c*/ 	.word	0x00000005
        /*0950*/ 	.word	0x00000000
        /*0954*/ 	.short	0x010a
        /*0956*/ 	.byte	0x3f
	.zero		1


	//   ....[90]....
        /*0958*/ 	.word	0x00015c90
        /*095c*/ 	.word	0x00000009
        /*0960*/ 	.word	0x00000000
        /*0964*/ 	.short	0x010a
        /*0966*/ 	.byte	0x3f
	.zero		1


	//   ....[91]....
        /*0968*/ 	.word	0x00015ce0
        /*096c*/ 	.word	0x00000013
        /*0970*/ 	.word	0x00019c60
        /*0974*/ 	.short	0x010a
        /*0976*/ 	.byte	0x3f
	.zero		1


	//   ....[92]....
        /*0978*/ 	.word	0x00015d30
        /*097c*/ 	.word	0x00000007
        /*0980*/ 	.word	0x00019c60
        /*0984*/ 	.short	0x010a
        /*0986*/ 	.byte	0x3f
	.zero		1


	//   ....[93]....
        /*0988*/ 	.word	0x00015d80
        /*098c*/ 	.word	0x00000013
        /*0990*/ 	.word	0x00019c80
        /*0994*/ 	.short	0x010a
        /*0996*/ 	.byte	0x3f
	.zero		1


	//----- nvinfo : EIATTR_NUM_MBARRIERS
	.align		4
.L_1259:
        /*0998*/ 	.byte	0x03, 0x38
        /*099a*/ 	.short	0x0016


	//----- nvinfo : EIATTR_EXIT_INSTR_OFFSETS
	.align		4
        /*099c*/ 	.byte	0x04, 0x1c
        /*099e*/ 	.short	(.L_1261 - .L_1260)


	//   ....[0]....
.L_1260:
        /*09a0*/ 	.word	0x00000a00


	//   ....[1]....
        /*09a4*/ 	.word	0x00010c10


	//   ....[2]....
        /*09a8*/ 	.word	0x00014f90


	//----- nvinfo : EIATTR_MAX_THREADS
	.align		4
.L_1261:
        /*09ac*/ 	.byte	0x04, 0x05
        /*09ae*/ 	.short	(.L_1263 - .L_1262)
.L_1262:
        /*09b0*/ 	.word	0x00000200
        /*09b4*/ 	.word	0x00000001
        /*09b8*/ 	.word	0x00000001


	//----- nvinfo : EIATTR_CRS_STACK_SIZE
	.align		4
.L_1263:
        /*09bc*/ 	.byte	0x04, 0x1e
        /*09be*/ 	.short	(.L_1265 - .L_1264)
.L_1264:
        /*09c0*/ 	.word	0x00000000


	//----- nvinfo : EIATTR_CBANK_PARAM_SIZE
	.align		4
.L_1265:
        /*09c4*/ 	.byte	0x03, 0x19
        /*09c6*/ 	.short	0x0af0


	//----- nvinfo : EIATTR_PARAM_CBANK
	.align		4
        /*09c8*/ 	.byte	0x04, 0x0a
        /*09ca*/ 	.short	(.L_1267 - .L_1266)
	.align		4
.L_1266:
        /*09cc*/ 	.word	index@(.nv.constant0._ZN7cutlass13device_kernelIN5flash11enable_sm90INS1_16FlashAttnFwdSm90INS1_25CollectiveMainloopFwdSm90ILi2EN4cute5tupleIJNS5_1CILi1EEES8_S8_EEENS6_IJNS7_ILi192EEENS7_ILi128EEENS7_ILi96EEEEEELi96ENS_12float_e4m3_tEfNS_4arch4Sm90ELb0ELb1ELb1ELb0ELb0ELb0ELb0ELb1ELb1ELb1ELb0ELb0EEENS1_21CollectiveEpilogueFwdINS6_IJSA_SC_SB_EEES9_NS_10bfloat16_tESG_Li384ELb0ELb1ELb0ELb1EEENS1_30DynamicPersistentTileSchedulerILi384ELi128ELb0ELb1ELb1EEEEEEEEEvNT_6ParamsE)
        /*09d0*/ 	.short	0x0210
        /*09d2*/ 	.short	0x0af0


	//----- nvinfo : EIATTR_SW_WAR
	.align		4
.L_1267:
        /*09d4*/ 	.byte	0x04, 0x36
        /*09d6*/ 	.short	(.L_1269 - .L_1268)
.L_1268:
        /*09d8*/ 	.word	0x00000008
.L_1269:


//--------------------- .nv.info._ZN7cutlass13device_kernelIN5flash11enable_sm90INS1_16FlashAttnFwdSm90INS1_25CollectiveMainloopFwdSm90ILi2EN4cute5tupleIJNS5_1CILi1EEES8_S8_EEENS6_IJNS7_ILi192EEENS7_ILi128EEENS7_ILi96EEEEEELi96ENS_12float_e4m3_tEfNS_4arch4Sm90ELb0ELb1ELb1ELb1ELb0ELb0ELb0ELb1ELb1ELb1ELb0ELb0EEENS1_21CollectiveEpilogueFwdINS6_IJSA_SC_SB_EEES9_NS_10bfloat16_tESG_Li384ELb1ELb1ELb0ELb1EEENS1_36VarlenDynamicPersistentTileSchedulerILi192ELi128ELi384ELi128ELb0ELb1ELb1ELb1ELb0ELb1EEEEEEEEEvNT_6ParamsE --------------------------
	.section	.nv.info._ZN7cutlass13device_kernelIN5flash11enable_sm90INS1_16FlashAttnFwdSm90INS1_25CollectiveMainloopFwdSm90ILi2EN4cute5tupleIJNS5_1CILi1EEES8_S8_EEENS6_IJNS7_ILi192EEENS7_ILi128EEENS7_ILi96EEEEEELi96ENS_12float_e4m3_tEfNS_4arch4Sm90ELb0ELb1ELb1ELb1ELb0ELb0ELb0ELb1ELb1ELb1ELb0ELb0EEENS1_21CollectiveEpilogueFwdINS6_IJSA_SC_SB_EEES9_NS_10bfloat16_tESG_Li384ELb1ELb1ELb0ELb1EEENS1_36VarlenDynamicPersistentTileSchedulerILi192ELi128ELi384ELi128ELb0ELb1ELb1ELb1ELb0ELb1EEEEEEEEEvNT_6ParamsE,"",@"SHT_CUDA_INFO"
	.sectionflags	@""
	.align	4


	//----- nvinfo : EIATTR_CUDA_API_VERSION
	.align		4
        /*0000*/ 	.byte	0x04, 0x37
        /*0002*/ 	.short	(.L_1271 - .L_1270)
.L_1270:
        /*0004*/ 	.word	0x00000082


	//----- nvinfo : EIATTR_KPARAM_INFO
	.align		4
.L_1271:
        /*0008*/ 	.byte	0x04, 0x17
        /*000a*/ 	.short	(.L_1273 - .L_1272)
.L_1272:
        /*000c*/ 	.word	0x00000000
        /*0010*/ 	.short	0x0000
        /*0012*/ 	.short	0x0070
        /*0014*/ 	.byte	0x00, 0xf0, 0x01, 0x2a


	//----- nvinfo : EIATTR_SPARSE_MMA_MASK
	.align		4
.L_1273:
        /*0018*/ 	.byte	0x03, 0x50
        /*001a*/ 	.short	0x0000


	//----- nvinfo : EIATTR_MAXREG_COUNT
	.align		4
        /*001c*/ 	.byte	0x03, 0x1b
        /*001e*/ 	.short	0x0080


	//----- nvinfo : EIATTR_NUM_BARRIERS
	.align		4
        /*0020*/ 	.byte	0x02, 0x4c
        /*0022*/ 	.byte	0x09
	.zero		1


	//----- nvinfo : EIATTR_EXTERNS
	.align		4
        /*0024*/ 	.byte	0x04, 0x0f
        /*0026*/ 	.short	(.L_1275 - .L_1274)


	//   ....[0]....
	.align		4
.L_1274:
        /*0028*/ 	.word	index@(__assertfail)


	//----- nvinfo : EIATTR_ANNOTATIONS
	.align		4
.L_1275:
        /*002c*/ 	.byte	0x04, 0x55
        /*002e*/ 	.short	(.L_1277 - .L_1276)


	//   ....[0]....
.L_1276:
        /* <DEDUP_REMOVED lines=17> */


	//----- nvinfo : EIATTR_MERCURY_ISA_VERSION
	.align		4
.L_1277:
        /*0130*/ 	.byte	0x03, 0x5f
        /*0132*/ 	.short	0x0101


	//----- nvinfo : EIATTR_UNUSED_LOAD_BYTE_OFFSET
	.align		4
        /*0134*/ 	.byte	0x04, 0x44
        /*0136*/ 	.short	(.L_1279 - .L_1278)


	//   ....[0]....
.L_1278:
        /*0138*/ 	.word	0x00000a00
        /*013c*/ 	.word	0x0000fff0


	//   ....[1]....
        /*0140*/ 	.word	0x0000f0f0
        /*0144*/ 	.word	0x0000fff0


	//----- nvinfo : EIATTR_INT_WARP_WIDE_INSTR_OFFSETS
	.align		4
.L_1279:
        /*0148*/ 	.byte	0x04, 0x31
        /*014a*/ 	.short	(.L_1281 - .L_1280)


	//   ....[0]....
.L_1280:
        /*014c*/ 	.word	0x00000130


	//   ....[1]....
        /*0150*/ 	.word	0x00000170


	//   ....[2]....
        /*0154*/ 	.word	0x000001e0


	//   ....[3]....
        /*0158*/ 	.word	0x00012c60


	//   ....[4]....
        /*015c*/ 	.word	0x00012cf0


	//   ....[5]....
        /*0160*/ 	.word	0x000157a0


	//   ....[6]....
        /*0164*/ 	.word	0x00015830


	//----- nvinfo : EIATTR_COOP_GROUP_MASK_REGIDS
	.align		4
.L_1281:
        /*0168*/ 	.byte	0x04, 0x29
        /*016a*/ 	.short	(.L_1283 - .L_1282)


	//   ....[0]....
.L_1282:
        /*016c*/ 	.word	0xffffffff


	//   ....[1]....
        /*0170*/ 	.word	0xffffffff


	//   ....[2]....
        /*0174*/ 	.word	0xffffffff


	//   ....[3]....
        /*0178*/ 	.word	0xffffffff


	//   ....[4]....
        /*017c*/ 	.word	0xffffffff


	//   ....[5]....
        /*0180*/ 	.word	0xffffffff


	//   ....[6]....
        /*0184*/ 	.word	0xffffffff


	//   ....[7]....
        /*0188*/ 	.word	0xffffffff


	//   ....[8]....
        /*018c*/ 	.word	0xffffffff


	//   ....[9]....
        /*0190*/ 	.word	0xffffffff


	//   ....[10]....
        /*0194*/ 	.word	0xffffffff


	//   ....[11]....
        /*0198*/ 	.word	0xffffffff


	//   ....[12]....
        /*019c*/ 	.word	0xffffffff


	//   ....[13]....
        /*01a0*/ 	.word	0xffffffff


	//   ....[14]....
        /*01a4*/ 	.word	0xffffffff


	//   ....[15]....
        /*01a8*/ 	.word	0xffffffff


	//   ....[16]....
        /*01ac*/ 	.word	0xffffffff


	//   ....[17]....
        /*01b0*/ 	.word	0xffffffff


	//   ....[18]....
        /*01b4*/ 	.word	0xffffffff


	//   ....[19]....
        /*01b8*/ 	.word	0xffffffff


	//   ....[20]....
        /*01bc*/ 	.word	0xffffffff


	//   ....[21]....
        /*01c0*/ 	.word	0xffffffff


	//   ....[22]....
        /*01c4*/ 	.word	0xffffffff


	//   ....[23]....
        /*01c8*/ 	.word	0xffffffff


	//   ....[24]....
        /*01cc*/ 	.word	0xffffffff


	//   ....[25]....
        /*01d0*/ 	.word	0xffffffff


	//   ....[26]....
        /*01d4*/ 	.word	0xffffffff


	//   ....[27]....
        /*01d8*/ 	.word	0xffffffff


	//   ....[28]....
        /*01dc*/ 	.word	0xffffffff


	//   ....[29]....
        /*01e0*/ 	.word	0xffffffff


	//   ....[30]....
        /*01e4*/ 	.word	0xffffffff


	//   ....[31]....
        /*01e8*/ 	.word	0xffffffff


	//   ....[32]....
        /*01ec*/ 	.word	0xffffffff


	//   ....[33]....
        /*01f0*/ 	.word	0xffffffff


	//   ....[34]....
        /*01f4*/ 	.word	0xffffffff


	//   ....[35]....
        /*01f8*/ 	.word	0xffffffff


	//   ....[36]....
        /*01fc*/ 	.word	0xffffffff


	//   ....[37]....
        /*0200*/ 	.word	0xffffffff


	//   ....[38]....
        /*0204*/ 	.word	0xffffffff


	//   ....[39]....
        /*0208*/ 	.word	0xffffffff


	//   ....[40]....
        /*020c*/ 	.word	0xffffffff


	//   ....[41]....
        /*0210*/ 	.word	0xffffffff


	//   ....[42]....
        /*0214*/ 	.word	0xffffffff


	//   ....[43]....
        /*0218*/ 	.word	0xffffffff


	//   ....[44]....
        /*021c*/ 	.word	0xffffffff


	//   ....[45]....
        /*0220*/ 	.word	0xffffffff


	//   ....[46]....
        /*0224*/ 	.word	0xffffffff


	//   ....[47]....
        /*0228*/ 	.word	0xffffffff


	//   ....[48]....
        /*022c*/ 	.word	0xffffffff


	//   ....[49]....
        /*0230*/ 	.word	0xffffffff


	//   ....[50]....
        /*0234*/ 	.word	0xffffffff


	//   ....[51]....
        /*0238*/ 	.word	0xffffffff


	//   ....[52]....
        /*023c*/ 	.word	0xffffffff


	//   ....[53]....
        /*0240*/ 	.word	0xffffffff


	//   ....[54]....
        /*0244*/ 	.word	0xffffffff


	//   ....[55]....
        /*0248*/ 	.word	0xffffffff


	//   ....[56]....
        /*024c*/ 	.word	0xffffffff


	//   ....[57]....
        /*0250*/ 	.word	0xffffffff


	//   ....[58]....
        /*0254*/ 	.word	0xffffffff


	//   ....[59]....
        /*0258*/ 	.word	0xffffffff


	//   ....[60]....
        /*025c*/ 	.word	0xffffffff


	//   ....[61]....
        /*0260*/ 	.word	0xffffffff


	//   ....[62]....
        /*0264*/ 	.word	0xffffffff


	//   ....[63]....
        /*0268*/ 	.word	0xffffffff


	//   ....[64]....
        /*026c*/ 	.word	0xffffffff


	//   ....[65]....
        /*0270*/ 	.word	0xffffffff


	//   ....[66]....
        /*0274*/ 	.word	0xffffffff


	//   ....[67]....
        /*0278*/ 	.word	0xffffffff


	//   ....[68]....
        /*027c*/ 	.word	0xffffffff


	//   ....[69]....
        /*0280*/ 	.word	0xffffffff


	//   ....[70]....
        /*0284*/ 	.word	0xffffffff


	//   ....[71]....
        /*0288*/ 	.word	0xffffffff


	//   ....[72]....
        /*028c*/ 	.word	0xffffffff


	//   ....[73]....
        /*0290*/ 	.word	0xffffffff


	//   ....[74]....
        /*0294*/ 	.word	0xffffffff


	//   ....[75]....
        /*0298*/ 	.word	0xffffffff


	//   ....[76]....
        /*029c*/ 	.word	0xffffffff


	//   ....[77]....
        /*02a0*/ 	.word	0xffffffff


	//   ....[78]....
        /*02a4*/ 	.word	0xffffffff


	//   ....[79]....
        /*02a8*/ 	.word	0xffffffff


	//   ....[80]....
        /*02ac*/ 	.word	0xffffffff


	//   ....[81]....
        /*02b0*/ 	.word	0xffffffff


	//   ....[82]....
        /*02b4*/ 	.word	0xffffffff


	//   ....[83]....
        /*02b8*/ 	.word	0xffffffff


	//   ....[84]....
        /*02bc*/ 	.word	0xffffffff


	//   ....[85]....
        /*02c0*/ 	.word	0xffffffff


	//   ....[86]....
        /*02c4*/ 	.word	0xffffffff


	//   ....[87]....
        /*02c8*/ 	.word	0xffffffff


	//   ....[88]....
        /*02cc*/ 	.word	0xffffffff


	//   ....[89]....
        /*02d0*/ 	.word	0xffffffff


	//   ....[90]....
        /*02d4*/ 	.word	0xffffffff


	//   ....[91]....
        /*02d8*/ 	.word	0xffffffff


	//   ....[92]....
        /*02dc*/ 	.word	0xffffffff


	//   ....[93]....
        /*02e0*/ 	.word	0xffffffff


	//   ....[94]....
        /*02e4*/ 	.word	0xffffffff


	//   ....[95]....
        /*02e8*/ 	.word	0xffffffff


	//   ....[96]....
        /*02ec*/ 	.word	0xffffffff


	//   ....[97]....
        /*02f0*/ 	.word	0xffffffff


	//   ....[98]....
        /*02f4*/ 	.word	0xffffffff


	//   ....[99]....
        /*02f8*/ 	.word	0xffffffff


	//   ....[100]....
        /*02fc*/ 	.word	0xffffffff


	//   ....[101]....
        /*0300*/ 	.word	0xffffffff


	//   ....[102]....
        /*0304*/ 	.word	0xffffffff


	//   ....[103]....
        /*0308*/ 	.word	0xffffffff


	//   ....[104]....
        /*030c*/ 	.word	0xffffffff


	//   ....[105]....
        /*0310*/ 	.word	0xffffffff


	//   ....[106]....
        /*0314*/ 	.word	0xffffffff


	//   ....[107]....
        /*0318*/ 	.word	0xffffffff


	//   ....[108]....
        /*031c*/ 	.word	0xffffffff


	//   ....[109]....
        /*0320*/ 	.word	0xffffffff


	//   ....[110]....
        /*0324*/ 	.word	0xffffffff


	//   ....[111]....
        /*0328*/ 	.word	0x0500000f


	//   ....[112]....
        /*032c*/ 	.word	0x0500000f


	//   ....[113]....
        /*0330*/ 	.word	0x0500000f


	//   ....[114]....
        /*0334*/ 	.word	0x0500000f


	//   ....[115]....
        /*0338*/ 	.word	0x0500000f


	//   ....[116]....
        /*033c*/ 	.word	0x0500000f


	//   ....[117]....
        /*0340*/ 	.word	0x0500000f


	//   ....[118]....
        /*0344*/ 	.word	0x0500000f


	//----- nvinfo : EIATTR_COOP_GROUP_INSTR_OFFSETS
	.align		4
.L_1283:
        /*0348*/ 	.byte	0x04, 0x28
        /*034a*/ 	.short	(.L_1285 - .L_1284)


	//   ....[0]....
.L_1284:
        /*034c*/ 	.word	0x00000060


	//   ....[1]....
        /*0350*/ 	.word	0x00000140


	//   ....[2]....
        /*0354*/ 	.word	0x00000190


	//   ....[3]....
        /*0358*/ 	.word	0x000003c0


	//   ....[4]....
        /*035c*/ 	.word	0x00000520


	//   ....[5]....
        /*0360*/ 	.word	0x00000640


	//   ....[6]....
        /*0364*/ 	.word	0x000007a0


	//   ....[7]....
        /*0368*/ 	.word	0x00001890


	//   ....[8]....
        /*036c*/ 	.word	0x00002230


	//   ....[9]....
        /*0370*/ 	.word	0x00002c10


	//   ....[10]....
        /*0374*/ 	.word	0x00003fb0


	//   ....[11]....
        /*0378*/ 	.word	0x00004090


	//   ....[12]....
        /*037c*/ 	.word	0x00004940


	//   ....[13]....
        /*0380*/ 	.word	0x000049c0


	//   ....[14]....
        /*0384*/ 	.word	0x00006420


	//   ....[15]....
        /*0388*/ 	.word	0x000066f0


	//   ....[16]....
        /*038c*/ 	.word	0x00007240


	//   ....[17]....
        /*0390*/ 	.word	0x00007280


	//   ....[18]....
        /*0394*/ 	.word	0x00007c40


	//   ....[19]....
        /*0398*/ 	.word	0x00007cc0


	//   ....[20]....
        /*039c*/ 	.word	0x00009f50


	//   ....[21]....
        /*03a0*/ 	.word	0x00009f70


	//   ....[22]....
        /*03a4*/ 	.word	0x00009fb0


	//   ....[23]....
        /*03a8*/ 	.word	0x00009fc0


	//   ....[24]....
        /*03ac*/ 	.word	0x0000be50


	//   ....[25]....
        /*03b0*/ 	.word	0x0000c280


	//   ....[26]....
        /*03b4*/ 	.word	0x0000cdf0


	//   ....[27]....
        /*03b8*/ 	.word	0x0000ce50


	//   ....[28]....
        /*03bc*/ 	.word	0x0000d7a0


	//   ....[29]....
        /*03c0*/ 	.word	0x0000d810


	//   ....[30]....
        /*03c4*/ 	.word	0x0000ea50


	//   ....[31]....
        /*03c8*/ 	.word	0x0000ea70


	//   ....[32]....
        /*03cc*/ 	.word	0x0000eae0


	//   ....[33]....
        /*03d0*/ 	.word	0x0000eaf0


	//   ....[34]....
        /*03d4*/ 	.word	0x0000f7a0


	//   ....[35]....
        /*03d8*/ 	.word	0x0000f7b0


	//   ....[36]....
        /*03dc*/ 	.word	0x0000f7c0


	//   ....[37]....
        /*03e0*/ 	.word	0x0000f7d0


	//   ....[38]....
        /*03e4*/ 	.word	0x0000f7e0


	//   ....[39]....
        /*03e8*/ 	.word	0x0000f7f0


	//   ....[40]....
        /*03ec*/ 	.word	0x0000f800


	//   ....[41]....
        /*03f0*/ 	.word	0x0000f810


	//   ....[42]....
        /*03f4*/ 	.word	0x0000f840


	//   ....[43]....
        /*03f8*/ 	.word	0x0000f870


	//   ....[44]....
        /*03fc*/ 	.word	0x0000f8b0


	//   ....[45]....
        /*0400*/ 	.word	0x0000f8c0


	//   ....[46]....
        /*0404*/ 	.word	0x0000f8e0


	//   ....[47]....
        /*0408*/ 	.word	0x0000f8f0


	//   ....[48]....
        /*040c*/ 	.word	0x0000f920


	//   ....[49]....
        /*0410*/ 	.word	0x0000f930


	//   ....[50]....
        /*0414*/ 	.word	0x0000f950


	//   ....[51]....
        /*0418*/ 	.word	0x0000f960


	//   ....[52]....
        /*041c*/ 	.word	0x0000f970


	//   ....[53]....
        /*0420*/ 	.word	0x0000f990


	//   ....[54]....
        /*0424*/ 	.word	0x0000f9c0


	//   ....[55]....
        /*0428*/ 	.word	0x0000f9d0


	//   ....[56]....
        /*042c*/ 	.word	0x0000f9f0


	//   ....[57]....
        /*0430*/ 	.word	0x0000fa00


	//   ....[58]....
        /*0434*/ 	.word	0x0000ffd0


	//   ....[59]....
        /*0438*/ 	.word	0x00010010


	//   ....[60]....
        /*043c*/ 	.word	0x00010040


	//   ....[61]....
        /*0440*/ 	.word	0x00010070


	//   ....[62]....
        /*0444*/ 	.word	0x00010530


	//   ....[63]....
        /*0448*/ 	.word	0x00010560


	//   ....[64]....
        /*044c*/ 	.word	0x00010680


	//   ....[65]....
        /*0450*/ 	.word	0x000106a0


	//   ....[66]....
        /*0454*/ 	.word	0x00010fb0


	//   ....[67]....
        /*0458*/ 	.word	0x00010fc0


	//   ....[68]....
        /*045c*/ 	.word	0x000110c0


	//   ....[69]....
        /*0460*/ 	.word	0x000110e0


	//   ....[70]....
        /*0464*/ 	.word	0x00011270


	//   ....[71]....
        /*0468*/ 	.word	0x00011440


	//   ....[72]....
        /*046c*/ 	.word	0x00011470


	//   ....[73]....
        /*0470*/ 	.word	0x000114a0


	//   ....[74]....
        /*0474*/ 	.word	0x000114f0


	//   ....[75]....
        /*0478*/ 	.word	0x00011520


	//   ....[76]....
        /*047c*/ 	.word	0x00011560


	//   ....[77]....
        /*0480*/ 	.word	0x000116e0


	//   ....[78]....
        /*0484*/ 	.word	0x00011710


	//   ....[79]....
        /*0488*/ 	.word	0x00011740


	//   ....[80]....
        /*048c*/ 	.word	0x00011770


	//   ....[81]....
        /*0490*/ 	.word	0x000117a0


	//   ....[82]....
        /*0494*/ 	.word	0x000117e0


	//   ....[83]....
        /*0498*/ 	.word	0x00011870


	//   ....[84]....
        /*049c*/ 	.word	0x00011900


	//   ....[85]....
        /*04a0*/ 	.word	0x000119b0


	//   ....[86]....
        /*04a4*/ 	.word	0x000133d0


	//   ....[87]....
        /*04a8*/ 	.word	0x000142a0


	//   ....[88]....
        /*04ac*/ 	.word	0x000142b0


	//   ....[89]....
        /*04b0*/ 	.word	0x000142c0


	//   ....[90]....
        /*04b4*/ 	.word	0x000142d0


	//   ....[91]....
        /*04b8*/ 	.word	0x000142e0


	//   ....[92]....
        /*04bc*/ 	.word	0x00014400


	//   ....[93]....
        /*04c0*/ 	.word	0x00016090


	//   ....[94]....
        /*04c4*/ 	.word	0x000160c0


	//   ....[95]....
        /*04c8*/ 	.word	0x000160f0


	//   ....[96]....
        /*04cc*/ 	.word	0x00016130


	//   ....[97]....
        /*04d0*/ 	.word	0x00016160


	//   ....[98]....
        /*04d4*/ 	.word	0x00016170


	//   ....[99]....
        /*04d8*/ 	.word	0x000161a0


	//   ....[100]....
        /*04dc*/ 	.word	0x000161b0


	//   ....[101]....
        /*04e0*/ 	.word	0x000162f0


	//   ....[102]....
        /*04e4*/ 	.word	0x00016320


	//   ....[103]....
        /*04e8*/ 	.word	0x00016350


	//   ....[104]....
        /*04ec*/ 	.word	0x00016380


	//   ....[105]....
        /*04f0*/ 	.word	0x000163b0


	//   ....[106]....
        /*04f4*/ 	.word	0x000163f0


	//   ....[107]....
        /*04f8*/ 	.word	0x00016480


	//   ....[108]....
        /*04fc*/ 	.word	0x00016510


	//   ....[109]....
        /*0500*/ 	.word	0x00016580


	//   ....[110]....
        /*0504*/ 	.word	0x00016c10


	//   ....[111]....
        /*0508*/ 	.word	0x000172a0


	//   ....[112]....
        /*050c*/ 	.word	0x00017470


	//   ....[113]....
        /*0510*/ 	.word	0x000174d0


	//   ....[114]....
        /*0514*/ 	.word	0x00017530


	//   ....[115]....
        /*0518*/ 	.word	0x000175d0


	//   ....[116]....
        /*051c*/ 	.word	0x00017690


	//   ....[117]....
        /*0520*/ 	.word	0x00017710


	//   ....[118]....
        /*0524*/ 	.word	0x00017ad0


	//----- nvinfo : EIATTR_REG_RECONFIG
	.align		4
.L_1285:
        /*0528*/ 	.byte	0x01, 0x54
	.zero		2


	//----- nvinfo : EIATTR_SYSCALL_OFFSETS
	.align		4
        /*052c*/ 	.byte	0x04, 0x46
        /*052e*/ 	.short	(.L_1287 - .L_1286)


	//   ....[0]....
.L_1286:
        /*0530*/ 	.word	0x00001a70


	//   ....[1]....
        /*0534*/ 	.word	0x00012e60


	//   ....[2]....
        /*0538*/ 	.word	0x00012fd0


	//   ....[3]....
        /*053c*/ 	.word	0x00013120


	//   ....[4]....
        /*0540*/ 	.word	0x00013260


	//   ....[5]....
        /*0544*/ 	.word	0x00013d30


	//----- nvinfo : EIATTR_MBARRIER_INSTR_OFFSETS
	.align		4
.L_1287:
        /*0548*/ 	.byte	0x04, 0x39
        /*054a*/ 	.short	(.L_1289 - .L_1288)


	//   ....[0]....
.L_1288:
        /*054c*/ 	.word	0x00000270
        /*0550*/ 	.word	0x000000ff
        /*0554*/ 	.word	0x00019c00
        /*0558*/ 	.short	0x0100
        /*055a*/ 	.byte	0x08
	.zero		1


	//   ....[1]....
        /*055c*/ 	.word	0x00000280
        /*0560*/ 	.word	0x000000ff
        /*0564*/ 	.word	0x00019c20
        /*0568*/ 	.short	0x0100
        /*056a*/ 	.byte	0x08
	.zero		1


	//   ....[2]....
        /*056c*/ 	.word	0x00000370
        /*0570*/ 	.word	0x000000ff
        /*0574*/ 	.word	0x00019c30
        /*0578*/ 	.short	0x0100
        /*057a*/ 	.byte	0x08
	.zero		1


	//   ....[3]....
        /*057c*/ 	.word	0x00000380
        /*0580*/ 	.word	0x000000ff
        /*0584*/ 	.word	0x00019c40
        /*0588*/ 	.short	0x0100
        /*058a*/ 	.byte	0x08
	.zero		1


	//   ....[4]....
        /*058c*/ 	.word	0x00000390
        /*0590*/ 	.word	0x000000ff
        /*0594*/ 	.word	0x00019c38
        /*0598*/ 	.short	0x0100
        /*059a*/ 	.byte	0x08
	.zero		1


	//   ....[5]....
        /*059c*/ 	.word	0x000003a0
        /*05a0*/ 	.word	0x000000ff
        /*05a4*/ 	.word	0x00019c48
        /*05a8*/ 	.short	0x0100
        /*05aa*/ 	.byte	0x08
	.zero		1


	//   ....[6]....
        /*05ac*/ 	.word	0x000004d0
        /*05b0*/ 	.word	0x000000ff
        /*05b4*/ 	.word	0x00019c50
        /*05b8*/ 	.short	0x0100
        /*05ba*/ 	.byte	0x08
	.zero		1


	//   ....[7]....
        /*05bc*/ 	.word	0x000004e0
        /*05c0*/ 	.word	0x000000ff
        /*05c4*/ 	.word	0x00019c60
        /*05c8*/ 	.short	0x0100
        /*05ca*/ 	.byte	0x08
	.zero		1


	//   ....[8]....
        /*05cc*/ 	.word	0x000004f0
        /*05d0*/ 	.word	0x000000ff
        /*05d4*/ 	.word	0x00019c58
        /*05d8*/ 	.short	0x0100
        /*05da*/ 	.byte	0x08
	.zero		1


	//   ....[9]....
        /*05dc*/ 	.word	0x00000500
        /*05e0*/ 	.word	0x000000ff
        /*05e4*/ 	.word	0x00019c68
        /*05e8*/ 	.short	0x0100
        /*05ea*/ 	.byte	0x08
	.zero		1


	//   ....[10]....
        /*05ec*/ 	.word	0x000005f0
        /*05f0*/ 	.word	0x000000ff
        /*05f4*/ 	.word	0x00019c70
        /*05f8*/ 	.short	0x0100
        /*05fa*/ 	.byte	0x06
	.zero		1


	//   ....[11]....
        /*05fc*/ 	.word	0x00000600
        /*0600*/ 	.word	0x000000ff
        /*0604*/ 	.word	0x00019c80
        /*0608*/ 	.short	0x0100
        /*060a*/ 	.byte	0x06
	.zero		1


	//   ....[12]....
        /*060c*/ 	.word	0x00000610
        /*0610*/ 	.word	0x000000ff
        /*0614*/ 	.word	0x00019c78
        /*0618*/ 	.short	0x0100
        /*061a*/ 	.byte	0x06
	.zero		1


	//   ....[13]....
        /*061c*/ 	.word	0x00000620
        /*0620*/ 	.word	0x000000ff
        /*0624*/ 	.word	0x00019c88
        /*0628*/ 	.short	0x0100
        /*062a*/ 	.byte	0x06
	.zero		1


	//   ....[14]....
        /*062c*/ 	.word	0x00000750
        /*0630*/ 	.word	0x000000ff
        /*0634*/ 	.word	0x00019c90
        /*0638*/ 	.short	0x0100
        /*063a*/ 	.byte	0x08
	.zero		1


	//   ....[15]....
        /*063c*/ 	.word	0x00000760
        /*0640*/ 	.word	0x000000ff
        /*0644*/ 	.word	0x00019ca0
        /*0648*/ 	.short	0x0100
        /*064a*/ 	.byte	0x08
	.zero		1


	//   ....[16]....
        /*064c*/ 	.word	0x00000770
        /*0650*/ 	.word	0x000000ff
        /*0654*/ 	.word	0x00019c98
        /*0658*/ 	.short	0x0100
        /*065a*/ 	.byte	0x08
	.zero		1


	//   ....[17]....
        /*065c*/ 	.word	0x00000780
        /*0660*/ 	.word	0x000000ff
        /*0664*/ 	.word	0x00019ca8
        /*0668*/ 	.short	0x0100
        /*066a*/ 	.byte	0x08
	.zero		1


	//   ....[18]....
        /*066c*/ 	.word	0x000008b0
        /*0670*/ 	.word	0x000000ff
        /*0674*/ 	.word	0x00019cb0
        /*0678*/ 	.short	0x0100
        /*067a*/ 	.byte	0x08
	.zero		1


	//   ....[19]....
        /*067c*/ 	.word	0x000008c0
        /*0680*/ 	.word	0x000000ff
        /*0684*/ 	.word	0x00019cc0
        /*0688*/ 	.short	0x0100
        /*068a*/ 	.byte	0x08
	.zero		1


	//   ....[20]....
        /*068c*/ 	.word	0x000008d0
        /*0690*/ 	.word	0x000000ff
        /*0694*/ 	.word	0x00019cb8
        /*0698*/ 	.short	0x0100
        /*069a*/ 	.byte	0x08
	.zero		1


	//   ....[21]....
        /*069c*/ 	.word	0x000008e0
        /*06a0*/ 	.word	0x000000ff
        /*06a4*/ 	.word	0x00019cc8
        /*06a8*/ 	.short	0x0100
        /*06aa*/ 	.byte	0x08
	.zero		1


	//   ....[22]....
        /*06ac*/ 	.word	0x00001dc0
        /*06b0*/ 	.word	0x000000ff
        /*06b4*/ 	.word	0x00019c00
        /*06b8*/ 	.short	0x010a
        /*06ba*/ 	.byte	0x2e
	.zero		1


	//   ....[23]....
        /*06bc*/ 	.word	0x00001e60
        /*06c0*/ 	.word	0x0000005a
        /*06c4*/ 	.word	0x00019c30
        /*06c8*/ 	.short	0x010a
        /*06ca*/ 	.byte	0x3f
	.zero		1


	//   ....[24]....
        /*06cc*/ 	.word	0x00001ec0
        /*06d0*/ 	.word	0x0000005a
        /*06d4*/ 	.word	0x00019c30
        /*06d8*/ 	.short	0x010a
        /*06da*/ 	.byte	0x3f
	.zero		1


	//   ....[25]....
        /*06dc*/ 	.word	0x00002610
        /*06e0*/ 	.word	0x0000005a
        /*06e4*/ 	.word	0x00000000
        /*06e8*/ 	.short	0x0101
        /*06ea*/ 	.byte	0x3f
	.zero		1


	//   ....[26]....
        /*06ec*/ 	.word	0x00005870
        /*06f0*/ 	.word	0x000000ff
        /*06f4*/ 	.word	0x00019c30
        /*06f8*/ 	.short	0x010a
        /*06fa*/ 	.byte	0x18
	.zero		1


	//   ....[27]....
        /*06fc*/ 	.word	0x000058b0
        /*0700*/ 	.word	0x000000ff
        /*0704*/ 	.word	0x00019c30
        /*0708*/ 	.short	0x010a
        /*070a*/ 	.byte	0x18
	.zero		1


	//   ....[28]....
        /*070c*/ 	.word	0x00005a10
        /*0710*/ 	.word	0x000000ff
        /*0714*/ 	.word	0x00019c50
        /*0718*/ 	.short	0x010a
        /*071a*/ 	.byte	0x0b
	.zero		1


	//   ....[29]....
        /*071c*/ 	.word	0x00005a50
        /*0720*/ 	.word	0x000000ff
        /*0724*/ 	.word	0x00019c50
        /*0728*/ 	.short	0x010a
        /*072a*/ 	.byte	0x0b
	.zero		1


	//   ....[30]....
        /*072c*/ 	.word	0x00006450
        /*0730*/ 	.word	0x00000024
        /*0734*/ 	.word	0x00000000
        /*0738*/ 	.short	0x0101
        /*073a*/ 	.byte	0x3f
	.zero		1


	//   ....[31]....
        /*073c*/ 	.word	0x00008740
        /*0740*/ 	.word	0x000000ff
        /*0744*/ 	.word	0x00000000
        /*0748*/ 	.short	0x0101
        /*074a*/ 	.byte	0x06
	.zero		1


	//   ....[32]....
        /*074c*/ 	.word	0x00008fc0
        /*0750*/ 	.word	0x000000ff
        /*0754*/ 	.word	0x00019c30
        /*0758*/ 	.short	0x010a
        /*075a*/ 	.byte	0x16
	.zero		1


	//   ....[33]....
        /*075c*/ 	.word	0x00009000
        /*0760*/ 	.word	0x000000ff
        /*0764*/ 	.word	0x00019c30
        /*0768*/ 	.short	0x010a
        /*076a*/ 	.byte	0x16
	.zero		1


	//   ....[34]....
        /*076c*/ 	.word	0x00009160
        /*0770*/ 	.word	0x000000ff
        /*0774*/ 	.word	0x00019c50
        /*0778*/ 	.short	0x010a
        /*077a*/ 	.byte	0x0e
	.zero		1


	//   ....[35]....
        /*077c*/ 	.word	0x000091a0
        /*0780*/ 	.word	0x000000ff
        /*0784*/ 	.word	0x00019c50
        /*0788*/ 	.short	0x010a
        /*078a*/ 	.byte	0x0e
	.zero		1


	//   ....[36]....
        /*078c*/ 	.word	0x0000aaf0
        /*0790*/ 	.word	0x00000003
        /*0794*/ 	.word	0x00000000
        /*0798*/ 	.short	0x0101
        /*079a*/ 	.byte	0x3f
	.zero		1


	//   ....[37]....
        /*079c*/ 	.word	0x0000adc0
        /*07a0*/ 	.word	0x000000ff
        /*07a4*/ 	.word	0x00000000
        /*07a8*/ 	.short	0x0101
        /*07aa*/ 	.byte	0x06
	.zero		1


	//   ....[38]....
        /*07ac*/ 	.word	0x0000b3c0
        /*07b0*/ 	.word	0x000000ff
        /*07b4*/ 	.word	0x00019c30
        /*07b8*/ 	.short	0x010a
        /*07ba*/ 	.byte	0x17
	.zero		1


	//   ....[39]....
        /*07bc*/ 	.word	0x0000b400
        /*07c0*/ 	.word	0x000000ff
        /*07c4*/ 	.word	0x00019c30
        /*07c8*/ 	.short	0x010a
        /*07ca*/ 	.byte	0x17
	.zero		1


	//   ....[40]....
        /*07cc*/ 	.word	0x0000b560
        /*07d0*/ 	.word	0x000000ff
        /*07d4*/ 	.word	0x00019c50
        /*07d8*/ 	.short	0x010a
        /*07da*/ 	.byte	0x0b
	.zero		1


	//   ....[41]....
        /*07dc*/ 	.word	0x0000b5a0
        /*07e0*/ 	.word	0x000000ff
        /*07e4*/ 	.word	0x00019c50
        /*07e8*/ 	.short	0x010a
        /*07ea*/ 	.byte	0x0b
	.zero		1


	//   ....[42]....
        /*07ec*/ 	.word	0x0000bf40
        /*07f0*/ 	.word	0x00000024
        /*07f4*/ 	.word	0x00000000
        /*07f8*/ 	.short	0x0101
        /*07fa*/ 	.byte	0x3f
	.zero		1


	//   ....[43]....
        /*07fc*/ 	.word	0x0000e260
        /*0800*/ 	.word	0x000000ff
        /*0804*/ 	.word	0x00000000
        /*0808*/ 	.short	0x0101
        /*080a*/ 	.byte	0x06
	.zero		1


	//   ....[44]....
        /*080c*/ 	.word	0x0000e780
        /*0810*/ 	.word	0x000000ff
        /*0814*/ 	.word	0x00019c50
        /*0818*/ 	.short	0x010a
        /*081a*/ 	.byte	0x0e
	.zero		1


	//   ....[45]....
        /*081c*/ 	.word	0x0000e7c0
        /*0820*/ 	.word	0x000000ff
        /*0824*/ 	.word	0x00019c50
        /*0828*/ 	.short	0x010a
        /*082a*/ 	.byte	0x0e
	.zero		1


	//   ....[46]....
        /*082c*/ 	.word	0x0000edd0
        /*0830*/ 	.word	0x000000ff
        /*0834*/ 	.word	0x00000000
        /*0838*/ 	.short	0x0101
        /*083a*/ 	.byte	0x04
	.zero		1


	//   ....[47]....
        /*083c*/ 	.word	0x00010550
        /*0840*/ 	.word	0x00000003
        /*0844*/ 	.word	0x00000000
        /*0848*/ 	.short	0x0101
        /*084a*/ 	.byte	0x3f
	.zero		1


	//   ....[48]....
        /*084c*/ 	.word	0x00013600
        /*0850*/ 	.word	0x00000004
        /*0854*/ 	.word	0x00019c80
        /*0858*/ 	.short	0x010a
        /*085a*/ 	.byte	0x3f
	.zero		1


	//   ....[49]....
        /*085c*/ 	.word	0x00013880
        /*0860*/ 	.word	0x00000004
        /*0864*/ 	.word	0x00019c40
        /*0868*/ 	.short	0x010a
        /*086a*/ 	.byte	0x3f
	.zero		1


	//   ....[50]....
        /*086c*/ 	.word	0x000144e0
        /*0870*/ 	.word	0x00000010
        /*0874*/ 	.word	0x00019c00
        /*0878*/ 	.short	0x0107
        /*087a*/ 	.byte	0x3f
	.zero		1


	//   ....[51]....
        /*087c*/ 	.word	0x000145e0
        /*0880*/ 	.word	0x00000010
        /*0884*/ 	.word	0x00019c00
        /*0888*/ 	.short	0x0101
        /*088a*/ 	.byte	0x3f
	.zero		1


	//   ....[52]....
        /*088c*/ 	.word	0x00014600
        /*0890*/ 	.word	0x00000010
        /*0894*/ 	.word	0x00019c20
        /*0898*/ 	.short	0x010a
        /*089a*/ 	.byte	0x3f
	.zero		1


	//   ....[53]....
        /*089c*/ 	.word	0x000148e0
        /*08a0*/ 	.word	0x00000006
        /*08a4*/ 	.word	0x00019c80
        /*08a8*/ 	.short	0x010a
        /*08aa*/ 	.byte	0x3f
	.zero		1


	//   ....[54]....
        /*08ac*/ 	.word	0x00014d00
        /*08b0*/ 	.word	0x00000006
        /*08b4*/ 	.word	0x00019c40
        /*08b8*/ 	.short	0x010a
        /*08ba*/ 	.byte	0x3f
	.zero		1


	//   ....[55]....
        /*08bc*/ 	.word	0x000151b0
        /*08c0*/ 	.word	0x00000003
        /*08c4*/ 	.word	0x00019c70
        /*08c8*/ 	.short	0x010a
        /*08ca*/ 	.byte	0x3f
	.zero		1


	//   ....[56]....
        /*08cc*/ 	.word	0x00015220
        /*08d0*/ 	.word	0x00000003
        /*08d4*/ 	.word	0x00019c60
        /*08d8*/ 	.short	0x010a
        /*08da*/ 	.byte	0x3f
	.zero		1


	//   ....[57]....
        /*08dc*/ 	.word	0x00015680
        /*08e0*/ 	.word	0x00000003
        /*08e4*/ 	.word	0x00019c50
        /*08e8*/ 	.short	0x0101
        /*08ea*/ 	.byte	0x3f
	.zero		1


	//   ....[58]....
        /*08ec*/ 	.word	0x00015700
        /*08f0*/ 	.word	0x00000003
        /*08f4*/ 	.word	0x00000000
        /*08f8*/ 	.short	0x0101
        /*08fa*/ 	.byte	0x3f
	.zero		1


	//   ....[59]....
        /*08fc*/ 	.word	0x00015900
        /*0900*/ 	.word	0x00000000
        /*0904*/ 	.word	0x00019c70
        /*0908*/ 	.short	0x010a
        /*090a*/ 	.byte	0x3f
	.zero		1


	//   ....[60]....
        /*090c*/ 	.word	0x00015970
        /*0910*/ 	.word	0x00000000
        /*0914*/ 	.word	0x00019c60
        /*0918*/ 	.short	0x010a
        /*091a*/ 	.byte	0x3f
	.zero		1


	//   ....[61]....
        /*091c*/ 	.word	0x00015dd0
        /*0920*/ 	.word	0x00000000
        /*0924*/ 	.word	0x00019c50
        /*0928*/ 	.short	0x0101
        /*092a*/ 	.byte	0x3f
	.zero		1


	//   ....[62]....
        /*092c*/ 	.word	0x00015e20
        /*0930*/ 	.word	0x00000002
        /*0934*/ 	.word	0x00000000
        /*0938*/ 	.short	0x0101
        /*093a*/ 	.byte	0x3f
	.zero		1


	//   ....[63]....
        /*093c*/ 	.word	0x00016b90
        /*0940*/ 	.word	0x00000009
        /*0944*/ 	.word	0x00019c20
        /*0948*/ 	.short	0x010a
        /*094a*/ 	.byte	0x3f
	.zero		1


	//   ....[64]....
        /*094c*/ 	.word	0x00016d30
        /*0950*/ 	.word	0x00000007
        /*0954*/ 	.word	0x00000000
        /*0958*/ 	.short	0x010a
        /*095a*/ 	.byte	0x3f
	.zero		1


	//   ....[65]....
        /*095c*/ 	.word	0x00016da0
        /*0960*/ 	.word	0x00000003
        /*0964*/ 	.word	0x00000000
        /*0968*/ 	.short	0x010a
        /*096a*/ 	.byte	0x3f
	.zero		1


	//   ....[66]....
        /*096c*/ 	.word	0x00016df0
        /*0970*/ 	.word	0x00000003
        /*0974*/ 	.word	0x00019c60
        /*0978*/ 	.short	0x010a
        /*097a*/ 	.byte	0x3f
	.zero		1


	//   ....[67]....
        /*097c*/ 	.word	0x00016e40
        /*0980*/ 	.word	0x00000005
        /*0984*/ 	.word	0x00019c60
        /*0988*/ 	.short	0x010a
        /*098a*/ 	.byte	0x3f
	.zero		1


	//   ....[68]....
        /*098c*/ 	.word	0x00016e80
        /*0990*/ 	.word	0x00000003
        /*0994*/ 	.word	0x00019c80
        /*0998*/ 	.short	0x010a
        /*099a*/ 	.byte	0x3f
	.zero		1


	//   ....[69]....
        /*099c*/ 	.word	0x00016ea0
        /*09a0*/ 	.word	0x00000005
        /*09a4*/ 	.word	0x00019c80
        /*09a8*/ 	.short	0x010a
        /*09aa*/ 	.byte	0x3f
	.zero		1


	//   ....[70]....
        /*09ac*/ 	.word	0x00016f10
        /*09b0*/ 	.word	0x00000003
        /*09b4*/ 	.word	0x00019c00
        /*09b8*/ 	.short	0x010a
        /*09ba*/ 	.byte	0x3f
	.zero		1


	//   ....[71]....
        /*09bc*/ 	.word	0x00016f60
        /*09c0*/ 	.word	0x0000005a
        /*09c4*/ 	.word	0x00019c30
        /*09c8*/ 	.short	0x010a
        /*09ca*/ 	.byte	0x3f
	.zero		1


	//   ....[72]....
        /*09cc*/ 	.word	0x00016fc0
        /*09d0*/ 	.word	0x00000008
        /*09d4*/ 	.word	0x00019c30
        /*09d8*/ 	.short	0x010a
        /*09da*/ 	.byte	0x3f
	.zero		1


	//   ....[73]....
        /*09dc*/ 	.word	0x00017020
        /*09e0*/ 	.word	0x00000008
        /*09e4*/ 	.word	0x00019c50
        /*09e8*/ 	.short	0x010a
        /*09ea*/ 	.byte	0x3f
	.zero		1


	//   ....[74]....
        /*09ec*/ 	.word	0x00017080
        /*09f0*/ 	.word	0x00000006
        /*09f4*/ 	.word	0x00019c30
        /*09f8*/ 	.short	0x010a
        /*09fa*/ 	.byte	0x3f
	.zero		1


	//   ....[75]....
        /*09fc*/ 	.word	0x000170e0
        /*0a00*/ 	.word	0x00000006
        /*0a04*/ 	.word	0x00019c50
        /*0a08*/ 	.short	0x010a
        /*0a0a*/ 	.byte	0x3f
	.zero		1


	//   ....[76]....
        /*0a0c*/ 	.word	0x00017140
        /*0a10*/ 	.word	0x00000006
        /*0a14*/ 	.word	0x00019c30
        /*0a18*/ 	.short	0x010a
        /*0a1a*/ 	.byte	0x3f
	.zero		1


	//   ....[77]....
        /*0a1c*/ 	.word	0x000171a0
        /*0a20*/ 	.word	0x00000006
        /*0a24*/ 	.word	0x00019c50
        /*0a28*/ 	.short	0x010a
        /*0a2a*/ 	.byte	0x3f
	.zero		1


	//   ....[78]....
        /*0a2c*/ 	.word	0x00017200
        /*0a30*/ 	.word	0x00000007
        /*0a34*/ 	.word	0x00019c50
        /*0a38*/ 	.short	0x010a
        /*0a3a*/ 	.byte	0x3f
	.zero		1


	//   ....[79]....
        /*0a3c*/ 	.word	0x00017350
        /*0a40*/ 	.word	0x00000004
        /*0a44*/ 	.word	0x00019c80
        /*0a48*/ 	.short	0x010a
        /*0a4a*/ 	.byte	0x3f
	.zero		1


	//   ....[80]....
        /*0a4c*/ 	.word	0x000173a0
        /*0a50*/ 	.word	0x00000004
        /*0a54*/ 	.word	0x00019c40
        /*0a58*/ 	.short	0x010a
        /*0a5a*/ 	.byte	0x3f
	.zero		1


	//   ....[81]....
        /*0a5c*/ 	.word	0x000177c0
        /*0a60*/ 	.word	0x00000010
        /*0a64*/ 	.word	0x00019c20
        /*0a68*/ 	.short	0x010a
        /*0a6a*/ 	.byte	0x3f
	.zero		1


	//   ....[82]....
        /*0a6c*/ 	.word	0x00017810
        /*0a70*/ 	.word	0x00000006
        /*0a74*/ 	.word	0x00019c80
        /*0a78*/ 	.short	0x010a
        /*0a7a*/ 	.byte	0x3f
	.zero		1


	//   ....[83]....
        /*0a7c*/ 	.word	0x00017860
        /*0a80*/ 	.word	0x00000006
        /*0a84*/ 	.word	0x00019c40
        /*0a88*/ 	.short	0x010a
        /*0a8a*/ 	.byte	0x3f
	.zero		1


	//   ....[84]....
        /*0a8c*/ 	.word	0x000178b0
        /*0a90*/ 	.word	0x00000003
        /*0a94*/ 	.word	0x00019c70
        /*0a98*/ 	.short	0x010a
        /*0a9a*/ 	.byte	0x3f
	.zero		1


	//   ....[85]....
        /*0a9c*/ 	.word	0x00017900
        /*0aa0*/ 	.word	0x00000003
        /*0aa4*/ 	.word	0x00019c60
        /*0aa8*/ 	.short	0x010a
        /*0aaa*/ 	.byte	0x3f
	.zero		1


	//   ....[86]....
        /*0aac*/ 	.word	0x00017950
        /*0ab0*/ 	.word	0x00000000
        /*0ab4*/ 	.word	0x00019c70
        /*0ab8*/ 	.short	0x010a
        /*0aba*/ 	.byte	0x3f
	.zero		1


	//   ....[87]....
        /*0abc*/ 	.word	0x000179a0
        /*0ac0*/ 	.word	0x00000000
        /*0ac4*/ 	.word	0x00019c60
        /*0ac8*/ 	.short	0x010a
        /*0aca*/ 	.byte	0x3f
	.zero		1


	//   ....[88]....
        /*0acc*/ 	.word	0x000179f0
        /*0ad0*/ 	.word	0x00000009
        /*0ad4*/ 	.word	0x00019c20
        /*0ad8*/ 	.short	0x010a
        /*0ada*/ 	.byte	0x3f
	.zero		1


	//   ....[89]....
        /*0adc*/ 	.word	0x00017b90
        /*0ae0*/ 	.word	0x00000007
        /*0ae4*/ 	.word	0x00000000
        /*0ae8*/ 	.short	0x010a
        /*0aea*/ 	.byte	0x3f
	.zero		1


	//   ....[90]....
        /*0aec*/ 	.word	0x00017be0
        /*0af0*/ 	.word	0x00000003
        /*0af4*/ 	.word	0x00000000
        /*0af8*/ 	.short	0x010a
        /*0afa*/ 	.byte	0x3f
	.zero		1


	//   ....[91]....
        /*0afc*/ 	.word	0x00017c30
        /*0b00*/ 	.word	0x00000003
        /*0b04*/ 	.word	0x00019c60
        /*0b08*/ 	.short	0x010a
        /*0b0a*/ 	.byte	0x3f
	.zero		1


	//   ....[92]....
        /*0b0c*/ 	.word	0x00017c80
        /*0b10*/ 	.word	0x00000005
        /*0b14*/ 	.word	0x00019c60
        /*0b18*/ 	.short	0x010a
        /*0b1a*/ 	.byte	0x3f
	.zero		1


	//   ....[93]....
        /*0b1c*/ 	.word	0x00017cd0
        /*0b20*/ 	.word	0x00000003
        /*0b24*/ 	.word	0x00019c80
        /*0b28*/ 	.short	0x010a
        /*0b2a*/ 	.byte	0x3f
	.zero		1


	//----- nvinfo : EIATTR_NUM_MBARRIERS
	.align		4
.L_1289:
        /*0b2c*/ 	.byte	0x03, 0x38
        /*0b2e*/ 	.short	0x0016


	//----- nvinfo : EIATTR_EXIT_INSTR_OFFSETS
	.align		4
        /*0b30*/ 	.byte	0x04, 0x1c
        /*0b32*/ 	.short	(.L_1291 - .L_1290)


	//   ....[0]....
.L_1290:
        /*0b34*/ 	.word	0x00000a40


	//   ....[1]....
        /*0b38*/ 	.word	0x00011210


	//   ....[2]....
        /*0b3c*/ 	.word	0x00016ef0


	//----- nvinfo : EIATTR_MAX_THREADS
	.align		4
.L_1291:
        /*0b40*/ 	.byte	0x04, 0x05
        /*0b42*/ 	.short	(.L_1293 - .L_1292)
.L_1292:
        /*0b44*/ 	.word	0x00000200
        /*0b48*/ 	.word	0x00000001
        /*0b4c*/ 	.word	0x00000001


	//----- nvinfo : EIATTR_CRS_STACK_SIZE
	.align		4
.L_1293:
        /*0b50*/ 	.byte	0x04, 0x1e
        /*0b52*/ 	.short	(.L_1295 - .L_1294)
.L_1294:
        /*0b54*/ 	.word	0x00000000


	//----- nvinfo : EIATTR_CBANK_PARAM_SIZE
	.align		4
.L_1295:
        /*0b58*/ 	.byte	0x03, 0x19
        /*0b5a*/ 	.short	0x0af0


	//----- nvinfo : EIATTR_PARAM_CBANK
	.align		4
        /*0b5c*/ 	.byte	0x04, 0x0a
        /*0b5e*/ 	.short	(.L_1297 - .L_1296)
	.align		4
.L_1296:
        /*0b60*/ 	.word	index@(.nv.constant0._ZN7cutlass13device_kernelIN5flash11enable_sm90INS1_16FlashAttnFwdSm90INS1_25CollectiveMainloopFwdSm90ILi2EN4cute5tupleIJNS5_1CILi1EEES8_S8_EEENS6_IJNS7_ILi192EEENS7_ILi128EEENS7_ILi96EEEEEELi96ENS_12float_e4m3_tEfNS_4arch4Sm90ELb0ELb1ELb1ELb1ELb0ELb0ELb0ELb1ELb1ELb1ELb0ELb0EEENS1_21CollectiveEpilogueFwdINS6_IJSA_SC_SB_EEES9_NS_10bfloat16_tESG_Li384ELb1ELb1ELb0ELb1EEENS1_36VarlenDynamicPersistentTileSchedulerILi192ELi128ELi384ELi128ELb0ELb1ELb1ELb1ELb0ELb1EEEEEEEEEvNT_6ParamsE)
        /*0b64*/ 	.short	0x0210
        /*0b66*/ 	.short	0x0af0


	//----- nvinfo : EIATTR_SW_WAR
	.align		4
.L_1297:
        /*0b68*/ 	.byte	0x04, 0x36
        /*0b6a*/ 	.short	(.L_1299 - .L_1298)
.L_1298:
        /*0b6c*/ 	.word	0x00000008
.L_1299:


//--------------------- .nv.info._ZN7cutlass13device_kernelIN5flash11enable_sm90INS1_16FlashAttnFwdSm90INS1_25CollectiveMainloopFwdSm90ILi2EN4cute5tupleIJNS5_1CILi1EEES8_S8_EEENS6_IJNS7_ILi192EEENS7_ILi128EEENS7_ILi96EEEEEELi96ENS_12float_e4m3_tEfNS_4arch4Sm90ELb0ELb1ELb1ELb1ELb0ELb1ELb0ELb1ELb1ELb1ELb0ELb0EEENS1_21CollectiveEpilogueFwdINS6_IJSA_SC_SB_EEES9_NS_10bfloat16_tESG_Li384ELb1ELb1ELb0ELb1EEENS1_36VarlenDynamicPersistentTileSchedulerILi192ELi128ELi384ELi128ELb0ELb1ELb1ELb1ELb0ELb1EEEEEEEEEvNT_6ParamsE --------------------------
	.section	.nv.info._ZN7cutlass13device_kernelIN5flash11enable_sm90INS1_16FlashAttnFwdSm90INS1_25CollectiveMainloopFwdSm90ILi2EN4cute5tupleIJNS5_1CILi1EEES8_S8_EEENS6_IJNS7_ILi192EEENS7_ILi128EEENS7_ILi96EEEEEELi96ENS_12float_e4m3_tEfNS_4arch4Sm90ELb0ELb1ELb1ELb1ELb0ELb1ELb0ELb1ELb1ELb1ELb0ELb0EEENS1_21CollectiveEpilogueFwdINS6_IJSA_SC_SB_EEES9_NS_10bfloat16_tESG_Li384ELb1ELb1ELb0ELb1EEENS1_36VarlenDynamicPersistentTileSchedulerILi192ELi128ELi384ELi128ELb0ELb1ELb1ELb1ELb0ELb1EEEEEEEEEvNT_6ParamsE,"",@"SHT_CUDA_INFO"
	.sectionflags	@""
	.align	4


	//----- nvinfo : EIATTR_CUDA_API_VERSION
	.align		4
        /*0000*/ 	.byte	0x04, 0x37
        /*0002*/ 	.short	(.L_1301 - .L_1300)
.L_1300:
        /*0004*/ 	.word	0x00000082


	//----- nvinfo : EIATTR_KPARAM_INFO
	.align		4
.L_1301:
        /*0008*/ 	.byte	0x04, 0x17
        /*000a*/ 	.short	(.L_1303 - .L_1302)
.L_1302:
        /*000c*/ 	.word	0x00000000
        /*0010*/ 	.short	0x0000
        /*0012*/ 	.short	0x0070
        /*0014*/ 	.byte	0x00, 0xf0, 0x01, 0x2a


	//----- nvinfo : EIATTR_SPARSE_MMA_MASK
	.align		4
.L_1303:
        /*0018*/ 	.byte	0x03, 0x50
        /*001a*/ 	.short	0x0000


	//----- nvinfo : EIATTR_MAXREG_COUNT
	.align		4
        /*001c*/ 	.byte	0x03, 0x1b
        /*001e*/ 	.short	0x0080


	//----- nvinfo : EIATTR_NUM_BARRIERS
	.align		4
        /*0020*/ 	.byte	0x02, 0x4c
        /*0022*/ 	.byte	0x10
	.zero		1


	//----- nvinfo : EIATTR_EXTERNS
	.align		4
        /*0024*/ 	.byte	0x04, 0x0f
        /*0026*/ 	.short	(.L_1305 - .L_1304)


	//   ....[0]....
	.align		4
.L_1304:
        /*0028*/ 	.word	index@(__assertfail)


	//----- nvinfo : EIATTR_ANNOTATIONS
	.align		4
.L_1305:
        /*002c*/ 	.byte	0x04, 0x55
        /*002e*/ 	.short	(.L_1307 - .L_1306)


	//   ....[0]....
.L_1306:
        /* <DEDUP_REMOVED lines=93> */


	//----- nvinfo : EIATTR_MERCURY_ISA_VERSION
	.align		4
.L_1307:
        /*05e8*/ 	.byte	0x03, 0x5f
        /*05ea*/ 	.short	0x0101


	//----- nvinfo : EIATTR_UNUSED_LOAD_BYTE_OFFSET
	.align		4
        /*05ec*/ 	.byte	0x04, 0x44
        /*05ee*/ 	.short	(.L_1309 - .L_1308)


	//   ....[0]....
.L_1308:
        /*05f0*/ 	.word	0x00000aa0
        /*05f4*/ 	.word	0x0000fff0


	//   ....[1]....
        /*05f8*/ 	.word	0x00019b10
        /*05fc*/ 	.word	0x0000fff0


	//----- nvinfo : EIATTR_INT_WARP_WIDE_INSTR_OFFSETS
	.align		4
.L_1309:
        /*0600*/ 	.byte	0x04, 0x31
        /*0602*/ 	.short	(.L_1311 - .L_1310)


	//   ....[0]....
.L_1310:
        /*0604*/ 	.word	0x00000190


	//   ....[1]....
        /*0608*/ 	.word	0x000001d0


	//   ....[2]....
        /*060c*/ 	.word	0x00000240


	//   ....[3]....
        /*0610*/ 	.word	0x0001ef60


	//   ....[4]....
        /*0614*/ 	.word	0x0001eff0


	//   ....[5]....
        /*0618*/ 	.word	0x00021aa0


	//   ....[6]....
        /*061c*/ 	.word	0x00021b30


	//----- nvinfo : EIATTR_COOP_GROUP_MASK_REGIDS
	.align		4
.L_1311:
        /*0620*/ 	.byte	0x04, 0x29
        /*0622*/ 	.short	(.L_1313 - .L_1312)


	//   ....[0]....
.L_1312:
        /*0624*/ 	.word	0xffffffff


	//   ....[1]....
        /*0628*/ 	.word	0xffffffff


	//   ....[2]....
        /*062c*/ 	.word	0xffffffff


	//   ....[3]....
        /*0630*/ 	.word	0xffffffff


	//   ....[4]....
        /*0634*/ 	.word	0xffffffff


	//   ....[5]....
        /*0638*/ 	.word	0xffffffff


	//   ....[6]....
        /*063c*/ 	.word	0xffffffff


	//   ....[7]....
        /*0640*/ 	.word	0xffffffff


	//   ....[8]....
        /*0644*/ 	.word	0xffffffff


	//   ....[9]....
        /*0648*/ 	.word	0xffffffff


	//   ....[10]....
        /*064c*/ 	.word	0xffffffff


	//   ....[11]....
        /*0650*/ 	.word	0xffffffff


	//   ....[12]....
        /*0654*/ 	.word	0xffffffff


	//   ....[13]....
        /*0658*/ 	.word	0xffffffff


	//   ....[14]....
        /*065c*/ 	.word	0xffffffff


	//   ....[15]....
        /*0660*/ 	.word	0xffffffff


	//   ....[16]....
        /*0664*/ 	.word	0xffffffff


	//   ....[17]....
        /*0668*/ 	.word	0xffffffff


	//   ....[18]....
        /*066c*/ 	.word	0xffffffff


	//   ....[19]....
        /*0670*/ 	.word	0xffffffff


	//   ....[20]....
        /*0674*/ 	.word	0xffffffff


	//   ....[21]....
        /*0678*/ 	.word	0xffffffff


	//   ....[22]....
        /*067c*/ 	.word	0xffffffff


	//   ....[23]....
        /*0680*/ 	.word	0xffffffff


	//   ....[24]....
        /*0684*/ 	.word	0xffffffff


	//   ....[25]....
        /*0688*/ 	.word	0xffffffff


	//   ....[26]....
        /*068c*/ 	.word	0xffffffff


	//   ....[27]....
        /*0690*/ 	.word	0xffffffff


	//   ....[28]....
        /*0694*/ 	.word	0xffffffff


	//   ....[29]....
        /*0698*/ 	.word	0xffffffff


	//   ....[30]....
        /*069c*/ 	.word	0xffffffff


	//   ....[31]....
        /*06a0*/ 	.word	0xffffffff


	//   ....[32]....
        /*06a4*/ 	.word	0xffffffff


	//   ....[33]....
        /*06a8*/ 	.word	0xffffffff


	//   ....[34]....
        /*06ac*/ 	.word	0xffffffff


	//   ....[35]....
        /*06b0*/ 	.word	0xffffffff


	//   ....[36]....
        /*06b4*/ 	.word	0xffffffff


	//   ....[37]....
        /*06b8*/ 	.word	0xffffffff


	//   ....[38]....
        /*06bc*/ 	.word	0xffffffff


	//   ....[39]....
        /*06c0*/ 	.word	0xffffffff


	//   ....[40]....
        /*06c4*/ 	.word	0xffffffff


	//   ....[41]....
        /*06c8*/ 	.word	0xffffffff


	//   ....[42]....
        /*06cc*/ 	.word	0xffffffff


	//   ....[43]....
        /*06d0*/ 	.word	0xffffffff


	//   ....[44]....
        /*06d4*/ 	.word	0xffffffff


	//   ....[45]....
        /*06d8*/ 	.word	0xffffffff


	//   ....[46]....
        /*06dc*/ 	.word	0xffffffff


	//   ....[47]....
        /*06e0*/ 	.word	0xffffffff


	//   ....[48]....
        /*06e4*/ 	.word	0xffffffff


	//   ....[49]....
        /*06e8*/ 	.word	0xffffffff


	//   ....[50]....
        /*06ec*/ 	.word	0xffffffff


	//   ....[51]....
        /*06f0*/ 	.word	0xffffffff


	//   ....[52]....
        /*06f4*/ 	.word	0xffffffff


	//   ....[53]....
        /*06f8*/ 	.word	0xffffffff


	//   ....[54]....
        /*06fc*/ 	.word	0xffffffff


	//   ....[55]....
        /*0700*/ 	.word	0xffffffff


	//   ....[56]....
        /*0704*/ 	.word	0xffffffff


	//   ....[57]....
        /*0708*/ 	.word	0xffffffff


	//   ....[58]....
        /*070c*/ 	.word	0xffffffff


	//   ....[59]....
        /*0710*/ 	.word	0xffffffff


	//   ....[60]....
        /*0714*/ 	.word	0xffffffff


	//   ....[61]....
        /*0718*/ 	.word	0xffffffff


	//   ....[62]....
        /*071c*/ 	.word	0xffffffff


	//   ....[63]....
        /*0720*/ 	.word	0xffffffff


	//   ....[64]....
        /*0724*/ 	.word	0xffffffff


	//   ....[65]....
        /*0728*/ 	.word	0xffffffff


	//   ....[66]....
        /*072c*/ 	.word	0xffffffff


	//   ....[67]....
        /*0730*/ 	.word	0xffffffff


	//   ....[68]....
        /*0734*/ 	.word	0xffffffff


	//   ....[69]....
        /*0738*/ 	.word	0xffffffff


	//   ....[70]....
        /*073c*/ 	.word	0xffffffff


	//   ....[71]....
        /*0740*/ 	.word	0xffffffff


	//   ....[72]....
        /*0744*/ 	.word	0xffffffff


	//   ....[73]....
        /*0748*/ 	.word	0xffffffff


	//   ....[74]....
        /*074c*/ 	.word	0xffffffff


	//   ....[75]....
        /*0750*/ 	.word	0xffffffff


	//   ....[76]....
        /*0754*/ 	.word	0xffffffff


	//   ....[77]....
        /*0758*/ 	.word	0xffffffff


	//   ....[78]....
        /*075c*/ 	.word	0xffffffff


	//   ....[79]....
        /*0760*/ 	.word	0xffffffff


	//   ....[80]....
        /*0764*/ 	.word	0xffffffff


	//   ....[81]....
        /*0768*/ 	.word	0xffffffff


	//   ....[82]....
        /*076c*/ 	.word	0xffffffff


	//   ....[83]....
        /*0770*/ 	.word	0xffffffff


	//   ....[84]....
        /*0774*/ 	.word	0xffffffff


	//   ....[85]....
        /*0778*/ 	.word	0xffffffff


	//   ....[86]....
        /*077c*/ 	.word	0xffffffff


	//   ....[87]....
        /*0780*/ 	.word	0xffffffff


	//   ....[88]....
        /*0784*/ 	.word	0xffffffff


	//   ....[89]....
        /*0788*/ 	.word	0xffffffff


	//   ....[90]....
        /*078c*/ 	.word	0xffffffff


	//   ....[91]....
        /*0790*/ 	.word	0xffffffff


	//   ....[92]....
        /*0794*/ 	.word	0xffffffff


	//   ....[93]....
        /*0798*/ 	.word	0xffffffff


	//   ....[94]....
        /*079c*/ 	.word	0xffffffff


	//   ....[95]....
        /*07a0*/ 	.word	0xffffffff


	//   ....[96]....
        /*07a4*/ 	.word	0xffffffff


	//   ....[97]....
        /*07a8*/ 	.word	0xffffffff


	//   ....[98]....
        /*07ac*/ 	.word	0xffffffff


	//   ....[99]....
        /*07b0*/ 	.word	0xffffffff


	//   ....[100]....
        /*07b4*/ 	.word	0xffffffff


	//   ....[101]....
        /*07b8*/ 	.word	0xffffffff


	//   ....[102]....
        /*07bc*/ 	.word	0xffffffff


	//   ....[103]....
        /*07c0*/ 	.word	0xffffffff


	//   ....[104]....
        /*07c4*/ 	.word	0xffffffff


	//   ....[105]....
        /*07c8*/ 	.word	0xffffffff


	//   ....[106]....
        /*07cc*/ 	.word	0xffffffff


	//   ....[107]....
        /*07d0*/ 	.word	0xffffffff


	//   ....[108]....
        /*07d4*/ 	.word	0xffffffff


	//   ....[109]....
        /*07d8*/ 	.word	0xffffffff


	//   ....[110]....
        /*07dc*/ 	.word	0xffffffff


	//   ....[111]....
        /*07e0*/ 	.word	0xffffffff


	//   ....[112]....
        /*07e4*/ 	.word	0xffffffff


	//   ....[113]....
        /*07e8*/ 	.word	0xffffffff


	//   ....[114]....
        /*07ec*/ 	.word	0xffffffff


	//   ....[115]....
        /*07f0*/ 	.word	0xffffffff


	//   ....[116]....
        /*07f4*/ 	.word	0xffffffff


	//   ....[117]....
        /*07f8*/ 	.word	0xffffffff


	//   ....[118]....
        /*07fc*/ 	.word	0xffffffff


	//   ....[119]....
        /*0800*/ 	.word	0xffffffff


	//   ....[120]....
        /*0804*/ 	.word	0x0500000f


	//   ....[121]....
        /*0808*/ 	.word	0x0500000f


	//   ....[122]....
        /*080c*/ 	.word	0x0500000f


	//   ....[123]....
        /*0810*/ 	.word	0x0500000f


	//   ....[124]....
        /*0814*/ 	.word	0x0500000f


	//   ....[125]....
        /*0818*/ 	.word	0x0500000f


	//   ....[126]....
        /*081c*/ 	.word	0x0500000f


	//   ....[127]....
        /*0820*/ 	.word	0x0500000f


	//   ....[128]....
        /*0824*/ 	.word	0x0500000f


	//   ....[129]....
        /*0828*/ 	.word	0x0500000f


	//   ....[130]....
        /*082c*/ 	.word	0x0500000f


	//   ....[131]....
        /*0830*/ 	.word	0x0500000f


	//   ....[132]....
        /*0834*/ 	.word	0x0500000f


	//   ....[133]....
        /*0838*/ 	.word	0x0500000f


	//   ....[134]....
        /*083c*/ 	.word	0x0500000f


	//   ....[135]....
        /*0840*/ 	.word	0x0500000f


	//   ....[136]....
        /*0844*/ 	.word	0x0500000f


	//   ....[137]....
        /*0848*/ 	.word	0x0500000f


	//   ....[138]....
        /*084c*/ 	.word	0x0500000f


	//   ....[139]....
        /*0850*/ 	.word	0x0500000f


	//   ....[140]....
        /*0854*/ 	.word	0x0500000f


	//   ....[141]....
        /*0858*/ 	.word	0x0500000f


	//   ....[142]....
        /*085c*/ 	.word	0x0500000f


	//   ....[143]....
        /*0860*/ 	.word	0x0500000f


	//   ....[144]....
        /*0864*/ 	.word	0x0500000f


	//   ....[145]....
        /*0868*/ 	.word	0x0500000f


	//   ....[146]....
        /*086c*/ 	.word	0x0500000f


	//   ....[147]....
        /*0870*/ 	.word	0x0500000f


	//   ....[148]....
        /*0874*/ 	.word	0x0500000f


	//   ....[149]....
        /*0878*/ 	.word	0x0500000f


	//   ....[150]....
        /*087c*/ 	.word	0x0500000f


	//   ....[151]....
        /*0880*/ 	.word	0x0500000f


	//   ....[152]....
        /*0884*/ 	.word	0x0500000f


	//   ....[153]....
        /*0888*/ 	.word	0x0500000f


	//----- nvinfo : EIATTR_COOP_GROUP_INSTR_OFFSETS
	.align		4
.L_1313:
        /*088c*/ 	.byte	0x04, 0x28
        /*088e*/ 	.short	(.L_1315 - .L_1314)


	//   ....[0]....
.L_1314:
        /*0890*/ 	.word	0x00000070


	//   ....[1]....
        /*0894*/ 	.word	0x000001a0


	//   ....[2]....
        /*0898*/ 	.word	0x000001f0


	//   ....[3]....
        /*089c*/ 	.word	0x00000420


	//   ....[4]....
        /*08a0*/ 	.word	0x00000580


	//   ....[5]....
        /*08a4*/ 	.word	0x000006a0


	//   ....[6]....
        /*08a8*/ 	.word	0x00000800


	//   ....[7]....
        /*08ac*/ 	.word	0x00007230


	//   ....[8]....
        /*08b0*/ 	.word	0x00007bd0


	//   ....[9]....
        /*08b4*/ 	.word	0x00007be0


	//   ....[10]....
        /*08b8*/ 	.word	0x00007bf0


	//   ....[11]....
        /*08bc*/ 	.word	0x00007c00


	//   ....[12]....
        /*08c0*/ 	.word	0x000098d0


	//   ....[13]....
        /*08c4*/ 	.word	0x000098e0


	//   ....[14]....
        /*08c8*/ 	.word	0x000098f0


	//   ....[15]....
        /*08cc*/ 	.word	0x00009900


	//   ....[16]....
        /*08d0*/ 	.word	0x0000c4a0


	//   ....[17]....
        /*08d4*/ 	.word	0x0000cc30


	//   ....[18]....
        /*08d8*/ 	.word	0x0000e080


	//   ....[19]....
        /*08dc*/ 	.word	0x0000e1c0


	//   ....[20]....
        /*08e0*/ 	.word	0x0000e690


	//   ....[21]....
        /*08e4*/ 	.word	0x0000e7a0


	//   ....[22]....
        /*08e8*/ 	.word	0x00010460


	//   ....[23]....
        /*08ec*/ 	.word	0x000108c0


	//   ....[24]....
        /*08f0*/ 	.word	0x00011620


	//   ....[25]....
        /*08f4*/ 	.word	0x00011730


	//   ....[26]....
        /*08f8*/ 	.word	0x00011eb0


	//   ....[27]....
        /*08fc*/ 	.word	0x00011f10


	//   ....[28]....
        /*0900*/ 	.word	0x00014480


	//   ....[29]....
        /*0904*/ 	.word	0x000144a0


	//   ....[30]....
        /*0908*/ 	.word	0x000144c0


	//   ....[31]....
        /*090c*/ 	.word	0x000144f0


	//   ....[32]....
        /*0910*/ 	.word	0x00016570


	//   ....[33]....
        /*0914*/ 	.word	0x000169f0


	//   ....[34]....
        /*0918*/ 	.word	0x000176d0


	//   ....[35]....
        /*091c*/ 	.word	0x00017860


	//   ....[36]....
        /*0920*/ 	.word	0x00017fe0


	//   ....[37]....
        /*0924*/ 	.word	0x00018040


	//   ....[38]....
        /*0928*/ 	.word	0x00019390


	//   ....[39]....
        /*092c*/ 	.word	0x00019450


	//   ....[40]....
        /*0930*/ 	.word	0x00019490


	//   ....[41]....
        /*0934*/ 	.word	0x00019550


	//   ....[42]....
        /*0938*/ 	.word	0x0001a130


	//   ....[43]....
        /*093c*/ 	.word	0x0001a160


	//   ....[44]....
        /*0940*/ 	.word	0x0001a180


	//   ....[45]....
        /*0944*/ 	.word	0x0001a1a0


	//   ....[46]....
        /*0948*/ 	.word	0x0001a1c0


	//   ....[47]....
        /*094c*/ 	.word	0x0001a1d0


	//   ....[48]....
        /*0950*/ 	.word	0x0001a1e0


	//   ....[49]....
        /*0954*/ 	.word	0x0001a1f0


	//   ....[50]....
        /*0958*/ 	.word	0x0001a200


	//   ....[51]....
        /*095c*/ 	.word	0x0001a210


	//   ....[52]....
        /*0960*/ 	.word	0x0001a220


	//   ....[53]....
        /*0964*/ 	.word	0x0001a230


	//   ....[54]....
        /*0968*/ 	.word	0x0001a270


	//   ....[55]....
        /*096c*/ 	.word	0x0001a280


	//   ....[56]....
        /*0970*/ 	.word	0x0001a290


	//   ....[57]....
        /*0974*/ 	.word	0x0001a2a0


	//   ....[58]....
        /*0978*/ 	.word	0x0001a2b0


	//   ....[59]....
        /*097c*/ 	.word	0x0001a2c0


	//   ....[60]....
        /*0980*/ 	.word	0x0001a2d0


	//   ....[61]....
        /*0984*/ 	.word	0x0001a2e0


	//   ....[62]....
        /*0988*/ 	.word	0x0001a2f0


	//   ....[63]....
        /*098c*/ 	.word	0x0001a300


	//   ....[64]....
        /*0990*/ 	.word	0x0001a310


	//   ....[65]....
        /*0994*/ 	.word	0x0001a320


	//   ....[66]....
        /*0998*/ 	.word	0x0001aa40


	//   ....[67]....
        /*099c*/ 	.word	0x0001aa80


	//   ....[68]....
        /*09a0*/ 	.word	0x0001aae0


	//   ....[69]....
        /*09a4*/ 	.word	0x0001aaf0


	//   ....[70]....
        /*09a8*/ 	.word	0x0001b030


	//   ....[71]....
        /*09ac*/ 	.word	0x0001b060


	//   ....[72]....
        /*09b0*/ 	.word	0x0001b160


	//   ....[73]....
        /*09b4*/ 	.word	0x0001b180


	//   ....[74]....
        /*09b8*/ 	.word	0x0001ba90


	//   ....[75]....
        /*09bc*/ 	.word	0x0001baa0


	//   ....[76]....
        /*09c0*/ 	.word	0x0001bba0


	//   ....[77]....
        /*09c4*/ 	.word	0x0001bbc0


	//   ....[78]....
        /*09c8*/ 	.word	0x0001bd50


	//   ....[79]....
        /*09cc*/ 	.word	0x0001bf10


	//   ....[80]....
        /*09d0*/ 	.word	0x0001bf40


	//   ....[81]....
        /*09d4*/ 	.word	0x0001bf70


	//   ....[82]....
        /*09d8*/ 	.word	0x0001bfa0


	//   ....[83]....
        /*09dc*/ 	.word	0x0001bfd0


	//   ....[84]....
        /*09e0*/ 	.word	0x0001c000


	//   ....[85]....
        /*09e4*/ 	.word	0x0001c170


	//   ....[86]....
        /*09e8*/ 	.word	0x0001c1a0


	//   ....[87]....
        /*09ec*/ 	.word	0x0001c1d0


	//   ....[88]....
        /*09f0*/ 	.word	0x0001c200


	//   ....[89]....
        /*09f4*/ 	.word	0x0001c230


	//   ....[90]....
        /*09f8*/ 	.word	0x0001c260


	//   ....[91]....
        /*09fc*/ 	.word	0x0001c300


	//   ....[92]....
        /*0a00*/ 	.word	0x0001c360


	//   ....[93]....
        /*0a04*/ 	.word	0x0001c400


	//   ....[94]....
        /*0a08*/ 	.word	0x0001d680


	//   ....[95]....
        /*0a0c*/ 	.word	0x0001f6b0


	//   ....[96]....
        /*0a10*/ 	.word	0x00020570


	//   ....[97]....
        /*0a14*/ 	.word	0x00020580


	//   ....[98]....
        /*0a18*/ 	.word	0x00020590


	//   ....[99]....
        /*0a1c*/ 	.word	0x000205a0


	//   ....[100]....
        /*0a20*/ 	.word	0x000206a0


	//   ....[101]....
        /*0a24*/ 	.word	0x000206b0


	//   ....[102]....
        /*0a28*/ 	.word	0x000222e0


	//   ....[103]....
        /*0a2c*/ 	.word	0x00022310


	//   ....[104]....
        /*0a30*/ 	.word	0x00022350


	//   ....[105]....
        /*0a34*/ 	.word	0x00022380


	//   ....[106]....
        /*0a38*/ 	.word	0x000223b0


	//   ....[107]....
        /*0a3c*/ 	.word	0x000223e0


	//   ....[108]....
        /*0a40*/ 	.word	0x00022410


	//   ....[109]....
        /*0a44*/ 	.word	0x00022440


	//   ....[110]....
        /*0a48*/ 	.word	0x000225c0


	//   ....[111]....
        /*0a4c*/ 	.word	0x000225f0


	//   ....[112]....
        /*0a50*/ 	.word	0x00022620


	//   ....[113]....
        /*0a54*/ 	.word	0x00022650


	//   ....[114]....
        /*0a58*/ 	.word	0x00022680


	//   ....[115]....
        /*0a5c*/ 	.word	0x000226b0


	//   ....[116]....
        /*0a60*/ 	.word	0x00022770


	//   ....[117]....
        /*0a64*/ 	.word	0x00022790


	//   ....[118]....
        /*0a68*/ 	.word	0x00022800


	//   ....[119]....
        /*0a6c*/ 	.word	0x00022ea0


	//   ....[120]....
        /*0a70*/ 	.word	0x00023310


	//   ....[121]....
        /*0a74*/ 	.word	0x000233a0


	//   ....[122]....
        /*0a78*/ 	.word	0x000233f0


	//   ....[123]....
        /*0a7c*/ 	.word	0x00023440


	//   ....[124]....
        /*0a80*/ 	.word	0x00023510


	//   ....[125]....
        /*0a84*/ 	.word	0x000235a0


	//   ....[126]....
        /*0a88*/ 	.word	0x000235f0


	//   ....[127]....
        /*0a8c*/ 	.word	0x00023640


	//   ....[128]....
        /*0a90*/ 	.word	0x000239e0


	//   ....[129]....
        /*0a94*/ 	.word	0x00023cc0


	//   ....[130]....
        /*0a98*/ 	.word	0x00023ec0


	//   ....[131]....
        /*0a9c*/ 	.word	0x00023f10


	//   ....[132]....
        /*0aa0*/ 	.word	0x00023f70


	//   ....[133]....
        /*0aa4*/ 	.word	0x00024040


	//   ....[134]....
        /*0aa8*/ 	.word	0x000240c0


	//   ....[135]....
        /*0aac*/ 	.word	0x00024190


	//   ....[136]....
        /*0ab0*/ 	.word	0x00024460


	//   ....[137]....
        /*0ab4*/ 	.word	0x00024500


	//   ....[138]....
        /*0ab8*/ 	.word	0x00024620


	//   ....[139]....
        /*0abc*/ 	.word	0x00024690


	//   ....[140]....
        /*0ac0*/ 	.word	0x00024700


	//   ....[141]....
        /*0ac4*/ 	.word	0x00024770


	//   ....[142]....
        /*0ac8*/ 	.word	0x000247e0


	//   ....[143]....
        /*0acc*/ 	.word	0x00024860


	//   ....[144]....
        /*0ad0*/ 	.word	0x000248f0


	//   ....[145]....
        /*0ad4*/ 	.word	0x00024990


	//   ....[146]....
        /*0ad8*/ 	.word	0x00024a00


	//   ....[147]....
        /*0adc*/ 	.word	0x00024a70


	//   ....[148]....
        /*0ae0*/ 	.word	0x00024ae0


	//   ....[149]....
        /*0ae4*/ 	.word	0x00024b60


	//   ....[150]....
        /*0ae8*/ 	.word	0x00024bd0


	//   ....[151]....
        /*0aec*/ 	.word	0x00024c70


	//   ....[152]....
        /*0af0*/ 	.word	0x00024d00


	//   ....[153]....
        /*0af4*/ 	.word	0x00024e30


	//----- nvinfo : EIATTR_REG_RECONFIG
	.align		4
.L_1315:
        /*0af8*/ 	.byte	0x01, 0x54
	.zero		2


	//----- nvinfo : EIATTR_SYSCALL_OFFSETS
	.align		4
        /*0afc*/ 	.byte	0x04, 0x46
        /*0afe*/ 	.short	(.L_1317 - .L_1316)


	//   ....[0]....
.L_1316:
        /*0b00*/ 	.word	0x00001d40


	//   ....[1]....
        /*0b04*/ 	.word	0x00001e90


	//   ....[2]....
        /*0b08*/ 	.word	0x000073a0


	//   ....[3]....
        /*0b0c*/ 	.word	0x00007970


	//   ....[4]....
        /*0b10*/ 	.word	0x0001f150


	//   ....[5]....
        /*0b14*/ 	.word	0x0001f2c0


	//   ....[6]....
        /*0b18*/ 	.word	0x0001f410


	//   ....[7]....
        /*0b1c*/ 	.word	0x0001f550


	//   ....[8]....
        /*0b20*/ 	.word	0x00020010


	//----- nvinfo : EIATTR_MBARRIER_INSTR_OFFSETS
	.align		4
.L_1317:
        /*0b24*/ 	.byte	0x04, 0x39
        /*0b26*/ 	.short	(.L_1319 - .L_1318)


	//   ....[0]....
.L_1318:
        /*0b28*/ 	.word	0x000002d0
        /*0b2c*/ 	.word	0x000000ff
        /*0b30*/ 	.word	0x00019c00
        /*0b34*/ 	.short	0x0100
        /*0b36*/ 	.byte	0x08
	.zero		1


	//   ....[1]....
        /*0b38*/ 	.word	0x000002e0
        /*0b3c*/ 	.word	0x000000ff
        /*0b40*/ 	.word	0x00019c20
        /*0b44*/ 	.short	0x0100
        /*0b46*/ 	.byte	0x08
	.zero		1


	//   ....[2]....
        /*0b48*/ 	.word	0x000003d0
        /*0b4c*/ 	.word	0x000000ff
        /*0b50*/ 	.word	0x00019c30
        /*0b54*/ 	.short	0x0100
        /*0b56*/ 	.byte	0x08
	.zero		1


	//   ....[3]....
        /*0b58*/ 	.word	0x000003e0
        /*0b5c*/ 	.word	0x000000ff
        /*0b60*/ 	.word	0x00019c40
        /*0b64*/ 	.short	0x0100
        /*0b66*/ 	.byte	0x08
	.zero		1


	//   ....[4]....
        /*0b68*/ 	.word	0x000003f0
        /*0b6c*/ 	.word	0x000000ff
        /*0b70*/ 	.word	0x00019c38
        /*0b74*/ 	.short	0x0100
        /*0b76*/ 	.byte	0x08
	.zero		1


	//   ....[5]....
        /*0b78*/ 	.word	0x00000400
        /*0b7c*/ 	.word	0x000000ff
        /*0b80*/ 	.word	0x00019c48
        /*0b84*/ 	.short	0x0100
        /*0b86*/ 	.byte	0x08
	.zero		1


	//   ....[6]....
        /*0b88*/ 	.word	0x00000530
        /*0b8c*/ 	.word	0x000000ff
        /*0b90*/ 	.word	0x00019c50
        /*0b94*/ 	.short	0x0100
        /*0b96*/ 	.byte	0x08
	.zero		1


	//   ....[7]....
        /*0b98*/ 	.word	0x00000540
        /*0b9c*/ 	.word	0x000000ff
        /*0ba0*/ 	.word	0x00019c60
        /*0ba4*/ 	.short	0x0100
        /*0ba6*/ 	.byte	0x08
	.zero		1


	//   ....[8]....
        /*0ba8*/ 	.word	0x00000550
        /*0bac*/ 	.word	0x000000ff
        /*0bb0*/ 	.word	0x00019c58
        /*0bb4*/ 	.short	0x0100
        /*0bb6*/ 	.byte	0x08
	.zero		1


	//   ....[9]....
        /*0bb8*/ 	.word	0x00000560
        /*0bbc*/ 	.word	0x000000ff
        /*0bc0*/ 	.word	0x00019c68
        /*0bc4*/ 	.short	0x0100
        /*0bc6*/ 	.byte	0x08
	.zero		1


	//   ....[10]....
        /*0bc8*/ 	.word	0x00000650
        /*0bcc*/ 	.word	0x000000ff
        /*0bd0*/ 	.word	0x00019c70
        /*0bd4*/ 	.short	0x0100
        /*0bd6*/ 	.byte	0x06
	.zero		1


	//   ....[11]....
        /*0bd8*/ 	.word	0x00000660
        /*0bdc*/ 	.word	0x000000ff
        /*0be0*/ 	.word	0x00019c80
        /*0be4*/ 	.short	0x0100
        /*0be6*/ 	.byte	0x06
	.zero		1


	//   ....[12]....
        /*0be8*/ 	.word	0x00000670
        /*0bec*/ 	.word	0x000000ff
        /*0bf0*/ 	.word	0x00019c78
        /*0bf4*/ 	.short	0x0100
        /*0bf6*/ 	.byte	0x06
	.zero		1


	//   ....[13]....
        /*0bf8*/ 	.word	0x00000680
        /*0bfc*/ 	.word	0x000000ff
        /*0c00*/ 	.word	0x00019c88
        /*0c04*/ 	.short	0x0100
        /*0c06*/ 	.byte	0x06
	.zero		1


	//   ....[14]....
        /*0c08*/ 	.word	0x000007b0
        /*0c0c*/ 	.word	0x000000ff
        /*0c10*/ 	.word	0x00019c90
        /*0c14*/ 	.short	0x0100
        /*0c16*/ 	.byte	0x08
	.zero		1


	//   ....[15]....
        /*0c18*/ 	.word	0x000007c0
        /*0c1c*/ 	.word	0x000000ff
        /*0c20*/ 	.word	0x00019ca0
        /*0c24*/ 	.short	0x0100
        /*0c26*/ 	.byte	0x08
	.zero		1


	//   ....[16]....
        /*0c28*/ 	.word	0x000007d0
        /*0c2c*/ 	.word	0x000000ff
        /*0c30*/ 	.word	0x00019c98
        /*0c34*/ 	.short	0x0100
        /*0c36*/ 	.byte	0x08
	.zero		1


	//   ....[17]....
        /*0c38*/ 	.word	0x000007e0
        /*0c3c*/ 	.word	0x000000ff
        /*0c40*/ 	.word	0x00019ca8
        /*0c44*/ 	.short	0x0100
        /*0c46*/ 	.byte	0x08
	.zero		1


	//   ....[18]....
        /*0c48*/ 	.word	0x00000910
        /*0c4c*/ 	.word	0x000000ff
        /*0c50*/ 	.word	0x00019cb0
        /*0c54*/ 	.short	0x0100
        /*0c56*/ 	.byte	0x08
	.zero		1


	//   ....[19]....
        /*0c58*/ 	.word	0x00000920
        /*0c5c*/ 	.word	0x000000ff
        /*0c60*/ 	.word	0x00019cc0
        /*0c64*/ 	.short	0x0100
        /*0c66*/ 	.byte	0x08
	.zero		1


	//   ....[20]....
        /*0c68*/ 	.word	0x00000930
        /*0c6c*/ 	.word	0x000000ff
        /*0c70*/ 	.word	0x00019cb8
        /*0c74*/ 	.short	0x0100
        /*0c76*/ 	.byte	0x08
	.zero		1


	//   ....[21]....
        /*0c78*/ 	.word	0x00000940
        /*0c7c*/ 	.word	0x000000ff
        /*0c80*/ 	.word	0x00019cc8
        /*0c84*/ 	.short	0x0100
        /*0c86*/ 	.byte	0x08
	.zero		1


	//   ....[22]....
        /*0c88*/ 	.word	0x00002c20
        /*0c8c*/ 	.word	0x00000053
        /*0c90*/ 	.word	0x00019c90
        /*0c94*/ 	.short	0x010a
        /*0c96*/ 	.byte	0x3f
	.zero		1


	//   ....[23]....
        /*0c98*/ 	.word	0x00004500
        /*0c9c*/ 	.word	0x00000053
        /*0ca0*/ 	.word	0x00019c90
        /*0ca4*/ 	.short	0x010a
        /*0ca6*/ 	.byte	0x3f
	.zero		1


	//   ....[24]....
        /*0ca8*/ 	.word	0x00006670
        /*0cac*/ 	.word	0x00000053
        /*0cb0*/ 	.word	0x00019c90
        /*0cb4*/ 	.short	0x010a
        /*0cb6*/ 	.byte	0x3f
	.zero		1


	//   ....[25]....
        /*0cb8*/ 	.word	0x00006820
        /*0cbc*/ 	.word	0x00000008
        /*0cc0*/ 	.word	0x00000000
        /*0cc4*/ 	.short	0x0101
        /*0cc6*/ 	.byte	0x3f
	.zero		1


	//   ....[26]....
        /*0cc8*/ 	.word	0x00006860
        /*0ccc*/ 	.word	0x00000053
        /*0cd0*/ 	.word	0x00019cb0
        /*0cd4*/ 	.short	0x010a
        /*0cd6*/ 	.byte	0x3f
	.zero		1


	//   ....[27]....
        /*0cd8*/ 	.word	0x00006ae0
        /*0cdc*/ 	.word	0x00000053
        /*0ce0*/ 	.word	0x00000000
        /*0ce4*/ 	.short	0x0101
        /*0ce6*/ 	.byte	0x3f
	.zero		1


	//   ....[28]....
        /*0ce8*/ 	.word	0x000076f0
        /*0cec*/ 	.word	0x00000010
        /*0cf0*/ 	.word	0x00019c00
        /*0cf4*/ 	.short	0x010a
        /*0cf6*/ 	.byte	0x3f
	.zero		1


	//   ....[29]....
        /*0cf8*/ 	.word	0x00007740
        /*0cfc*/ 	.word	0x00000010
        /*0d00*/ 	.word	0x00019c00
        /*0d04*/ 	.short	0x010a
        /*0d06*/ 	.byte	0x3f
	.zero		1


	//   ....[30]....
        /*0d08*/ 	.word	0x00007f40
        /*0d0c*/ 	.word	0x00000010
        /*0d10*/ 	.word	0x00019c00
        /*0d14*/ 	.short	0x010a
        /*0d16*/ 	.byte	0x3f
	.zero		1


	//   ....[31]....
        /*0d18*/ 	.word	0x00009c00
        /*0d1c*/ 	.word	0x00000010
        /*0d20*/ 	.word	0x00019c00
        /*0d24*/ 	.short	0x010a
        /*0d26*/ 	.byte	0x3f
	.zero		1


	//   ....[32]....
        /*0d28*/ 	.word	0x0000bdb0
        /*0d2c*/ 	.word	0x00000003
        /*0d30*/ 	.word	0x00019c30
        /*0d34*/ 	.short	0x010a
        /*0d36*/ 	.byte	0x3f
	.zero		1


	//   ....[33]....
        /*0d38*/ 	.word	0x0000be20
        /*0d3c*/ 	.word	0x00000003
        /*0d40*/ 	.word	0x00019c30
        /*0d44*/ 	.short	0x010a
        /*0d46*/ 	.byte	0x3f
	.zero		1


	//   ....[34]....
        /*0d48*/ 	.word	0x0000c660
        /*0d4c*/ 	.word	0x00000004
        /*0d50*/ 	.word	0x00000000
        /*0d54*/ 	.short	0x0101
        /*0d56*/ 	.byte	0x3f
	.zero		1


	//   ....[35]....
        /*0d58*/ 	.word	0x0000f8a0
        /*0d5c*/ 	.word	0x00000005
        /*0d60*/ 	.word	0x00019c30
        /*0d64*/ 	.short	0x010a
        /*0d66*/ 	.byte	0x3f
	.zero		1


	//   ....[36]....
        /*0d68*/ 	.word	0x0000f920
        /*0d6c*/ 	.word	0x00000005
        /*0d70*/ 	.word	0x00019c30
        /*0d74*/ 	.short	0x010a
        /*0d76*/ 	.byte	0x3f
	.zero		1


	//   ....[37]....
        /*0d78*/ 	.word	0x0000fb40
        /*0d7c*/ 	.word	0x00000013
        /*0d80*/ 	.word	0x00019c50
        /*0d84*/ 	.short	0x010a
        /*0d86*/ 	.byte	0x3f
	.zero		1


	//   ....[38]....
        /*0d88*/ 	.word	0x0000fb90
        /*0d8c*/ 	.word	0x00000013
        /*0d90*/ 	.word	0x00019c50
        /*0d94*/ 	.short	0x010a
        /*0d96*/ 	.byte	0x3f
	.zero		1


	//   ....[39]....
        /*0d98*/ 	.word	0x00010480
        /*0d9c*/ 	.word	0x00000005
        /*0da0*/ 	.word	0x00000000
        /*0da4*/ 	.short	0x0101
        /*0da6*/ 	.byte	0x3f
	.zero		1


	//   ....[40]....
        /*0da8*/ 	.word	0x00012920
        /*0dac*/ 	.word	0x00000013
        /*0db0*/ 	.word	0x00000000
        /*0db4*/ 	.short	0x0101
        /*0db6*/ 	.byte	0x3f
	.zero		1


	//   ....[41]....
        /*0db8*/ 	.word	0x00013370
        /*0dbc*/ 	.word	0x00000015
        /*0dc0*/ 	.word	0x00019c30
        /*0dc4*/ 	.short	0x010a
        /*0dc6*/ 	.byte	0x3f
	.zero		1


	//   ....[42]....
        /*0dc8*/ 	.word	0x000133f0
        /*0dcc*/ 	.word	0x00000015
        /*0dd0*/ 	.word	0x00019c30
        /*0dd4*/ 	.short	0x010a
        /*0dd6*/ 	.byte	0x3f
	.zero		1


	//   ....[43]....
        /*0dd8*/ 	.word	0x00013610
        /*0ddc*/ 	.word	0x0000009a
        /*0de0*/ 	.word	0x00019c50
        /*0de4*/ 	.short	0x010a
        /*0de6*/ 	.byte	0x3f
	.zero		1


	//   ....[44]....
        /*0de8*/ 	.word	0x00013660
        /*0dec*/ 	.word	0x0000009a
        /*0df0*/ 	.word	0x00019c50
        /*0df4*/ 	.short	0x010a
        /*0df6*/ 	.byte	0x3f
	.zero		1


	//   ....[45]....
        /*0df8*/ 	.word	0x000145d0
        /*0dfc*/ 	.word	0x00000015
        /*0e00*/ 	.word	0x00000000
        /*0e04*/ 	.short	0x0101
        /*0e06*/ 	.byte	0x3f
	.zero		1


	//   ....[46]....
        /*0e08*/ 	.word	0x00015850
        /*0e0c*/ 	.word	0x0000009a
        /*0e10*/ 	.word	0x00000000
        /*0e14*/ 	.short	0x0101
        /*0e16*/ 	.byte	0x3f
	.zero		1


	//   ....[47]....
        /*0e18*/ 	.word	0x000159d0
        /*0e1c*/ 	.word	0x0000009a
        /*0e20*/ 	.word	0x00019c30
        /*0e24*/ 	.short	0x010a
        /*0e26*/ 	.byte	0x3f
	.zero		1


	//   ....[48]....
        /*0e28*/ 	.word	0x00015a50
        /*0e2c*/ 	.word	0x0000009a
        /*0e30*/ 	.word	0x00019c30
        /*0e34*/ 	.short	0x010a
        /*0e36*/ 	.byte	0x3f
	.zero		1


	//   ....[49]....
        /*0e38*/ 	.word	0x00015c70
        /*0e3c*/ 	.word	0x00000015
        /*0e40*/ 	.word	0x00019c50
        /*0e44*/ 	.short	0x010a
        /*0e46*/ 	.byte	0x3f
	.zero		1


	//   ....[50]....
        /*0e48*/ 	.word	0x00015cc0
        /*0e4c*/ 	.word	0x00000015
        /*0e50*/ 	.word	0x00019c50
        /*0e54*/ 	.short	0x010a
        /*0e56*/ 	.byte	0x3f
	.zero		1


	//   ....[51]....
        /*0e58*/ 	.word	0x000165f0
        /*0e5c*/ 	.word	0x0000002e
        /*0e60*/ 	.word	0x00000000
        /*0e64*/ 	.short	0x0101
        /*0e66*/ 	.byte	0x3f
	.zero		1


	//   ....[52]....
        /*0e68*/ 	.word	0x00018a50
        /*0e6c*/ 	.word	0x00000015
        /*0e70*/ 	.word	0x00000000
        /*0e74*/ 	.short	0x0101
        /*0e76*/ 	.byte	0x3f
	.zero		1


	//   ....[53]....
        /*0e78*/ 	.word	0x000190e0
        /*0e7c*/ 	.word	0x00000005
        /*0e80*/ 	.word	0x00019c50
        /*0e84*/ 	.short	0x010a
        /*0e86*/ 	.byte	0x3f
	.zero		1


	//   ....[54]....
        /*0e88*/ 	.word	0x00019130
        /*0e8c*/ 	.word	0x00000005
        /*0e90*/ 	.word	0x00019c50
        /*0e94*/ 	.short	0x010a
        /*0e96*/ 	.byte	0x3f
	.zero		1


	//   ....[55]....
        /*0e98*/ 	.word	0x00019a60
        /*0e9c*/ 	.word	0x00000005
        /*0ea0*/ 	.word	0x00000000
        /*0ea4*/ 	.short	0x0101
        /*0ea6*/ 	.byte	0x3f
	.zero		1


	//   ....[56]....
        /*0ea8*/ 	.word	0x0001b050
        /*0eac*/ 	.word	0x00000000
        /*0eb0*/ 	.word	0x00000000
        /*0eb4*/ 	.short	0x0101
        /*0eb6*/ 	.byte	0x3f
	.zero		1


	//   ....[57]....
        /*0eb8*/ 	.word	0x0001d760
        /*0ebc*/ 	.word	0x00000017
        /*0ec0*/ 	.word	0x00019c20
        /*0ec4*/ 	.short	0x010a
        /*0ec6*/ 	.byte	0x3f
	.zero		1


	//   ....[58]....
        /*0ec8*/ 	.word	0x0001d820
        /*0ecc*/ 	.word	0x00000009
        /*0ed0*/ 	.word	0x00019ca0
        /*0ed4*/ 	.short	0x010a
        /*0ed6*/ 	.byte	0x3f
	.zero		1


	//   ....[59]....
        /*0ed8*/ 	.word	0x0001dc50
        /*0edc*/ 	.word	0x00000009
        /*0ee0*/ 	.word	0x00019cc0
        /*0ee4*/ 	.short	0x010a
        /*0ee6*/ 	.byte	0x3f
	.zero		1


	//   ....[60]....
        /*0ee8*/ 	.word	0x0001e1b0
        /*0eec*/ 	.word	0x00000008
        /*0ef0*/ 	.word	0x00019ca0
        /*0ef4*/ 	.short	0x010a
        /*0ef6*/ 	.byte	0x3f
	.zero		1


	//   ....[61]....
        /*0ef8*/ 	.word	0x0001e5d0
        /*0efc*/ 	.word	0x00000008
        /*0f00*/ 	.word	0x00019cc0
        /*0f04*/ 	.short	0x010a
        /*0f06*/ 	.byte	0x3f
	.zero		1


	//   ....[62]....
        /*0f08*/ 	.word	0x0001f8e0
        /*0f0c*/ 	.word	0x00000004
        /*0f10*/ 	.word	0x00019c80
        /*0f14*/ 	.short	0x010a
        /*0f16*/ 	.byte	0x3f
	.zero		1


	//   ....[63]....
        /*0f18*/ 	.word	0x0001fb40
        /*0f1c*/ 	.word	0x00000004
        /*0f20*/ 	.word	0x00019c40
        /*0f24*/ 	.short	0x010a
        /*0f26*/ 	.byte	0x3f
	.zero		1


	//   ....[64]....
        /*0f28*/ 	.word	0x00020790
        /*0f2c*/ 	.word	0x00000017
        /*0f30*/ 	.word	0x00019c00
        /*0f34*/ 	.short	0x0107
        /*0f36*/ 	.byte	0x3f
	.zero		1


	//   ....[65]....
        /*0f38*/ 	.word	0x00020890
        /*0f3c*/ 	.word	0x00000017
        /*0f40*/ 	.word	0x00019c00
        /*0f44*/ 	.short	0x0101
        /*0f46*/ 	.byte	0x3f
	.zero		1


	//   ....[66]....
        /*0f48*/ 	.word	0x000208b0
        /*0f4c*/ 	.word	0x00000017
        /*0f50*/ 	.word	0x00019c20
        /*0f54*/ 	.short	0x010a
        /*0f56*/ 	.byte	0x3f
	.zero		1


	//   ....[67]....
        /*0f58*/ 	.word	0x00020ba0
        /*0f5c*/ 	.word	0x00000006
        /*0f60*/ 	.word	0x00019c80
        /*0f64*/ 	.short	0x010a
        /*0f66*/ 	.byte	0x3f
	.zero		1


	//   ....[68]....
        /*0f68*/ 	.word	0x00020ff0
        /*0f6c*/ 	.word	0x00000006
        /*0f70*/ 	.word	0x00019c40
        /*0f74*/ 	.short	0x010a
        /*0f76*/ 	.byte	0x3f
	.zero		1


	//   ....[69]....
        /*0f78*/ 	.word	0x000214a0
        /*0f7c*/ 	.word	0x00000003
        /*0f80*/ 	.word	0x00019c70
        /*0f84*/ 	.short	0x010a
        /*0f86*/ 	.byte	0x3f
	.zero		1


	//   ....[70]....
        /*0f88*/ 	.word	0x00021510
        /*0f8c*/ 	.word	0x00000003
        /*0f90*/ 	.word	0x00019c60
        /*0f94*/ 	.short	0x010a
        /*0f96*/ 	.byte	0x3f
	.zero		1


	//   ....[71]....
        /*0f98*/ 	.word	0x00021970
        /*0f9c*/ 	.word	0x00000003
        /*0fa0*/ 	.word	0x00019c50
        /*0fa4*/ 	.short	0x0101
        /*0fa6*/ 	.byte	0x3f
	.zero		1


	//   ....[72]....
        /*0fa8*/ 	.word	0x000219f0
        /*0fac*/ 	.word	0x00000003
        /*0fb0*/ 	.word	0x00000000
        /*0fb4*/ 	.short	0x0101
        /*0fb6*/ 	.byte	0x3f
	.zero		1


	//   ....[73]....
        /*0fb8*/ 	.word	0x00021bf0
        /*0fbc*/ 	.word	0x00000000
        /*0fc0*/ 	.word	0x00019c70
        /*0fc4*/ 	.short	0x010a
        /*0fc6*/ 	.byte	0x3f
	.zero		1


	//   ....[74]....
        /*0fc8*/ 	.word	0x00021c60
        /*0fcc*/ 	.word	0x00000000
        /*0fd0*/ 	.word	0x00019c60
        /*0fd4*/ 	.short	0x010a
        /*0fd6*/ 	.byte	0x3f
	.zero		1


	//   ....[75]....
        /*0fd8*/ 	.word	0x000220c0
        /*0fdc*/ 	.word	0x00000000
        /*0fe0*/ 	.word	0x00019c50
        /*0fe4*/ 	.short	0x0101
        /*0fe6*/ 	.byte	0x3f
	.zero		1


	//   ....[76]....
        /*0fe8*/ 	.word	0x00022110
        /*0fec*/ 	.word	0x00000002
        /*0ff0*/ 	.word	0x00000000
        /*0ff4*/ 	.short	0x0101
        /*0ff6*/ 	.byte	0x3f
	.zero		1


	//   ....[77]....
        /*0ff8*/ 	.word	0x00022e20
        /*0ffc*/ 	.word	0x00000009
        /*1000*/ 	.word	0x00019c20
        /*1004*/ 	.short	0x010a
        /*1006*/ 	.byte	0x3f
	.zero		1


	//   ....[78]....
        /*1008*/ 	.word	0x00022fb0
        /*100c*/ 	.word	0x00000007
        /*1010*/ 	.word	0x00000000
        /*1014*/ 	.short	0x010a
        /*1016*/ 	.byte	0x3f
	.zero		1


	//   ....[79]....
        /*1018*/ 	.word	0x00023020
        /*101c*/ 	.word	0x00000003
        /*1020*/ 	.word	0x00000000
        /*1024*/ 	.short	0x010a
        /*1026*/ 	.byte	0x3f
	.zero		1


	//   ....[80]....
        /*1028*/ 	.word	0x00023070
        /*102c*/ 	.word	0x00000003
        /*1030*/ 	.word	0x00019c60
        /*1034*/ 	.short	0x010a
        /*1036*/ 	.byte	0x3f
	.zero		1


	//   ....[81]....
        /*1038*/ 	.word	0x000230c0
        /*103c*/ 	.word	0x00000005
        /*1040*/ 	.word	0x00019c60
        /*1044*/ 	.short	0x010a
        /*1046*/ 	.byte	0x3f
	.zero		1


	//   ....[82]....
        /*1048*/ 	.word	0x00023100
        /*104c*/ 	.word	0x00000003
        /*1050*/ 	.word	0x00019c80
        /*1054*/ 	.short	0x010a
        /*1056*/ 	.byte	0x3f
	.zero		1


	//   ....[83]....
        /*1058*/ 	.word	0x00023120
        /*105c*/ 	.word	0x00000005
        /*1060*/ 	.word	0x00019c80
        /*1064*/ 	.short	0x010a
        /*1066*/ 	.byte	0x3f
	.zero		1


	//   ....[84]....
        /*1068*/ 	.word	0x00023180
        /*106c*/ 	.word	0x00000053
        /*1070*/ 	.word	0x00019c90
        /*1074*/ 	.short	0x010a
        /*1076*/ 	.byte	0x3f
	.zero		1


	//   ....[85]....
        /*1078*/ 	.word	0x000231d0
        /*107c*/ 	.word	0x00000053
        /*1080*/ 	.word	0x00019c90
        /*1084*/ 	.short	0x010a
        /*1086*/ 	.byte	0x3f
	.zero		1


	//   ....[86]....
        /*1088*/ 	.word	0x00023220
        /*108c*/ 	.word	0x00000053
        /*1090*/ 	.word	0x00019c90
        /*1094*/ 	.short	0x010a
        /*1096*/ 	.byte	0x3f
	.zero		1


	//   ....[87]....
        /*1098*/ 	.word	0x00023270
        /*109c*/ 	.word	0x00000053
        /*10a0*/ 	.word	0x00019cb0
        /*10a4*/ 	.short	0x010a
        /*10a6*/ 	.byte	0x3f
	.zero		1


	//   ....[88]....
        /*10a8*/ 	.word	0x00023470
        /*10ac*/ 	.word	0x00000010
        /*10b0*/ 	.word	0x00019c00
        /*10b4*/ 	.short	0x010a
        /*10b6*/ 	.byte	0x3f
	.zero		1


	//   ....[89]....
        /*10b8*/ 	.word	0x00023680
        /*10bc*/ 	.word	0x00000010
        /*10c0*/ 	.word	0x00019c00
        /*10c4*/ 	.short	0x010a
        /*10c6*/ 	.byte	0x3f
	.zero		1


	//   ....[90]....
        /*10c8*/ 	.word	0x000236d0
        /*10cc*/ 	.word	0x00000003
        /*10d0*/ 	.word	0x00019c30
        /*10d4*/ 	.short	0x010a
        /*10d6*/ 	.byte	0x3f
	.zero		1


	//   ....[91]....
        /*10d8*/ 	.word	0x00023720
        /*10dc*/ 	.word	0x00000005
        /*10e0*/ 	.word	0x00019c30
        /*10e4*/ 	.short	0x010a
        /*10e6*/ 	.byte	0x3f
	.zero		1


	//   ....[92]....
        /*10e8*/ 	.word	0x00023770
        /*10ec*/ 	.word	0x00000013
        /*10f0*/ 	.word	0x00019c50
        /*10f4*/ 	.short	0x010a
        /*10f6*/ 	.byte	0x3f
	.zero		1


	//   ....[93]....
        /*10f8*/ 	.word	0x000237c0
        /*10fc*/ 	.word	0x00000015
        /*1100*/ 	.word	0x00019c30
        /*1104*/ 	.short	0x010a
        /*1106*/ 	.byte	0x3f
	.zero		1


	//   ....[94]....
        /*1108*/ 	.word	0x00023810
        /*110c*/ 	.word	0x0000009a
        /*1110*/ 	.word	0x00019c50
        /*1114*/ 	.short	0x010a
        /*1116*/ 	.byte	0x3f
	.zero		1


	//   ....[95]....
        /*1118*/ 	.word	0x00023860
        /*111c*/ 	.word	0x0000009a
        /*1120*/ 	.word	0x00019c30
        /*1124*/ 	.short	0x010a
        /*1126*/ 	.byte	0x3f
	.zero		1


	//   ....[96]....
        /*1128*/ 	.word	0x000238b0
        /*112c*/ 	.word	0x00000015
        /*1130*/ 	.word	0x00019c50
        /*1134*/ 	.short	0x010a
        /*1136*/ 	.byte	0x3f
	.zero		1


	//   ....[97]....
        /*1138*/ 	.word	0x00023900
        /*113c*/ 	.word	0x00000005
        /*1140*/ 	.word	0x00019c50
        /*1144*/ 	.short	0x010a
        /*1146*/ 	.byte	0x3f
	.zero		1


	//   ....[98]....
        /*1148*/ 	.word	0x00023aa0
        /*114c*/ 	.word	0x00000017
        /*1150*/ 	.word	0x00019c20
        /*1154*/ 	.short	0x010a
        /*1156*/ 	.byte	0x3f
	.zero		1


	//   ....[99]....
        /*1158*/ 	.word	0x00023af0
        /*115c*/ 	.word	0x00000009
        /*1160*/ 	.word	0x00019ca0
        /*1164*/ 	.short	0x010a
        /*1166*/ 	.byte	0x3f
	.zero		1


	//   ....[100]....
        /*1168*/ 	.word	0x00023b40
        /*116c*/ 	.word	0x00000009
        /*1170*/ 	.word	0x00019cc0
        /*1174*/ 	.short	0x010a
        /*1176*/ 	.byte	0x3f
	.zero		1


	//   ....[101]....
        /*1178*/ 	.word	0x00023b90
        /*117c*/ 	.word	0x00000008
        /*1180*/ 	.word	0x00019ca0
        /*1184*/ 	.short	0x010a
        /*1186*/ 	.byte	0x3f
	.zero		1


	//   ....[102]....
        /*1188*/ 	.word	0x00023be0
        /*118c*/ 	.word	0x00000008
        /*1190*/ 	.word	0x00019cc0
        /*1194*/ 	.short	0x010a
        /*1196*/ 	.byte	0x3f
	.zero		1


	//   ....[103]....
        /*1198*/ 	.word	0x00023d80
        /*119c*/ 	.word	0x00000004
        /*11a0*/ 	.word	0x00019c80
        /*11a4*/ 	.short	0x010a
        /*11a6*/ 	.byte	0x3f
	.zero		1


	//   ....[104]....
        /*11a8*/ 	.word	0x00023dd0
        /*11ac*/ 	.word	0x00000004
        /*11b0*/ 	.word	0x00019c40
        /*11b4*/ 	.short	0x010a
        /*11b6*/ 	.byte	0x3f
	.zero		1


	//   ....[105]....
        /*11b8*/ 	.word	0x000241d0
        /*11bc*/ 	.word	0x00000017
        /*11c0*/ 	.word	0x00019c20
        /*11c4*/ 	.short	0x010a
        /*11c6*/ 	.byte	0x3f
	.zero		1


	//   ....[106]....
        /*11c8*/ 	.word	0x00024220
        /*11cc*/ 	.word	0x00000006
        /*11d0*/ 	.word	0x00019c80
        /*11d4*/ 	.short	0x010a
        /*11d6*/ 	.byte	0x3f
	.zero		1


	//   ....[107]....
        /*11d8*/ 	.word	0x00024270
        /*11dc*/ 	.word	0x00000006
        /*11e0*/ 	.word	0x00019c40
        /*11e4*/ 	.short	0x010a
        /*11e6*/ 	.byte	0x3f
	.zero		1


	//   ....[108]....
        /*11e8*/ 	.word	0x000242c0
        /*11ec*/ 	.word	0x00000003
        /*11f0*/ 	.word	0x00019c70
        /*11f4*/ 	.short	0x010a
        /*11f6*/ 	.byte	0x3f
	.zero		1


	//   ....[109]....
        /*11f8*/ 	.word	0x00024310
        /*11fc*/ 	.word	0x00000003
        /*1200*/ 	.word	0x00019c60
        /*1204*/ 	.short	0x010a
        /*1206*/ 	.byte	0x3f
	.zero		1


	//   ....[110]....
        /*1208*/ 	.word	0x00024360
        /*120c*/ 	.word	0x00000000
        /*1210*/ 	.word	0x00019c70
        /*1214*/ 	.short	0x010a
        /*1216*/ 	.byte	0x3f
	.zero		1


	//   ....[111]....
        /*1218*/ 	.word	0x000243b0
        /*121c*/ 	.word	0x00000000
        /*1220*/ 	.word	0x00019c60
        /*1224*/ 	.short	0x010a
        /*1226*/ 	.byte	0x3f
	.zero		1


	//   ....[112]....
        /*1228*/ 	.word	0x00024d50
        /*122c*/ 	.word	0x00000009
        /*1230*/ 	.word	0x00019c20
        /*1234*/ 	.short	0x010a
        /*1236*/ 	.byte	0x3f
	.zero		1


	//   ....[113]....
        /*1238*/ 	.word	0x00024ef0
        /*123c*/ 	.word	0x00000007
        /*1240*/ 	.word	0x00000000
        /*1244*/ 	.short	0x010a
        /*1246*/ 	.byte	0x3f
	.zero		1


	//   ....[114]....
        /*1248*/ 	.word	0x00024f40
        /*124c*/ 	.word	0x00000003
        /*1250*/ 	.word	0x00000000
        /*1254*/ 	.short	0x010a
        /*1256*/ 	.byte	0x3f
	.zero		1


	//   ....[115]....
        /*1258*/ 	.word	0x00024f90
        /*125c*/ 	.word	0x00000003
        /*1260*/ 	.word	0x00019c60
        /*1264*/ 	.short	0x010a
        /*1266*/ 	.byte	0x3f
	.zero		1


	//   ....[116]....
        /*1268*/ 	.word	0x00024fe0
        /*126c*/ 	.word	0x00000005
        /*1270*/ 	.word	0x00019c60
        /*1274*/ 	.short	0x010a
        /*1276*/ 	.byte	0x3f
	.zero		1


	//   ....[117]....
        /*1278*/ 	.word	0x00025030
        /*127c*/ 	.word	0x00000003
        /*1280*/ 	.word	0x00019c80
        /*1284*/ 	.short	0x010a
        /*1286*/ 	.byte	0x3f
	.zero		1


	//----- nvinfo : EIATTR_NUM_MBARRIERS
	.align		4
.L_1319:
        /*1288*/ 	.byte	0x03, 0x38
        /*128a*/ 	.short	0x0016


	//----- nvinfo : EIATTR_EXIT_INSTR_OFFSETS
	.align		4
        /*128c*/ 	.byte	0x04, 0x1c
        /*128e*/ 	.short	(.L_1321 - .L_1320)


	//   ....[0]....
.L_1320:
        /*1290*/ 	.word	0x00023170


	//----- nvinfo : EIATTR_MAX_THREADS
	.align		4
.L_1321:
        /*1294*/ 	.byte	0x04, 0x05
        /*1296*/ 	.short	(.L_1323 - .L_1322)
.L_1322:
        /*1298*/ 	.word	0x00000200
        /*129c*/ 	.word	0x00000001
        /*12a0*/ 	.word	0x00000001


	//----- nvinfo : EIATTR_CRS_STACK_SIZE
	.align		4
.L_1323:
        /*12a4*/ 	.byte	0x04, 0x1e
        /*12a6*/ 	.short	(.L_1325 - .L_1324)
.L_1324:
        /*12a8*/ 	.word	0x00000000


	//----- nvinfo : EIATTR_CBANK_PARAM_SIZE
	.align		4
.L_1325:
        /*12ac*/ 	.byte	0x03, 0x19
        /*12ae*/ 	.short	0x0af0


	//----- nvinfo : EIATTR_PARAM_CBANK
	.align		4
        /*12b0*/ 	.byte	0x04, 0x0a
        /*12b2*/ 	.short	(.L_1327 - .L_1326)
	.align		4
.L_1326:
        /*12b4*/ 	.word	index@(.nv.constant0._ZN7cutlass13device_kernelIN5flash11enable_sm90INS1_16FlashAttnFwdSm90INS1_25CollectiveMainloopFwdSm90ILi2EN4cute5tupleIJNS5_1CILi1EEES8_S8_EEENS6_IJNS7_ILi192EEENS7_ILi128EEENS7_ILi96EEEEEELi96ENS_12float_e4m3_tEfNS_4arch4Sm90ELb0ELb1ELb1ELb1ELb0ELb1ELb0ELb1ELb1ELb1ELb0ELb0EEENS1_21CollectiveEpilogueFwdINS6_IJSA_SC_SB_EEES9_NS_10bfloat16_tESG_Li384ELb1ELb1ELb0ELb1EEENS1_36VarlenDynamicPersistentTileSchedulerILi192ELi128ELi384ELi128ELb0ELb1ELb1ELb1ELb0ELb1EEEEEEEEEvNT_6ParamsE)
        /*12b8*/ 	.short	0x0210
        /*12ba*/ 	.short	0x0af0


	//----- nvinfo : EIATTR_SW_WAR
	.align		4
.L_1327:
        /*12bc*/ 	.byte	0x04, 0x36
        /*12be*/ 	.short	(.L_1329 - .L_1328)
.L_1328:
        /*12c0*/ 	.word	0x00000008
.L_1329:


//--------------------- .nv.info._ZN7cutlass13device_kernelIN5flash11enable_sm90INS1_16FlashAttnFwdSm90INS1_25CollectiveMainloopFwdSm90ILi2EN4cute5tupleIJNS5_1CILi1EEES8_S8_EEENS6_IJNS7_ILi192EEENS7_ILi128EEENS7_ILi96EEEEEELi96ENS_12float_e4m3_tEfNS_4arch4Sm90ELb1ELb0ELb1ELb0ELb0ELb0ELb0ELb1ELb1ELb1ELb0ELb0EEENS1_21CollectiveEpilogueFwdINS6_IJSA_SC_SB_EEES9_NS_10bfloat16_tESG_Li384ELb0ELb1ELb0ELb1EEENS1_30DynamicPersistentTileSchedulerILi384ELi128ELb0ELb1ELb1EEEEEEEEEvNT_6ParamsE --------------------------
	.section	.nv.info._ZN7cutlass13device_kernelIN5flash11enable_sm90INS1_16FlashAttnFwdSm90INS1_25CollectiveMainloopFwdSm90ILi2EN4cute5tupleIJNS5_1CILi1EEES8_S8_EEENS6_IJNS7_ILi192EEENS7_ILi128EEENS7_ILi96EEEEEELi96ENS_12float_e4m3_tEfNS_4arch4Sm90ELb1ELb0ELb1ELb0ELb0ELb0ELb0ELb1ELb1ELb1ELb0ELb0EEENS1_21CollectiveEpilogueFwdINS6_IJSA_SC_SB_EEES9_NS_10bfloat16_tESG_Li384ELb0ELb1ELb0ELb1EEENS1_30DynamicPersistentTileSchedulerILi384ELi128ELb0ELb1ELb1EEEEEEEEEvNT_6ParamsE,"",@"SHT_CUDA_INFO"
	.sectionflags	@""
	.align	4


	//----- nvinfo : EIATTR_CUDA_API_VERSION
	.align		4
        /*0000*/ 	.byte	0x04, 0x37
        /*0002*/ 	.short	(.L_1331 - .L_1330)
.L_1330:
        /*0004*/ 	.word	0x00000082


	//----- nvinfo : EIATTR_KPARAM_INFO
	.align		4
.L_1331:
        /*0008*/ 	.byte	0x04, 0x17
        /*000a*/ 	.short	(.L_1333 - .L_1332)
.L_1332:
        /*000c*/ 	.word	0x00000000
        /*0010*/ 	.short	0x0000
        /*0012*/ 	.short	0x0070
        /*0014*/ 	.byte	0x00, 0xf0, 0x01, 0x2a


	//----- nvinfo : EIATTR_SPARSE_MMA_MASK
	.align		4
.L_1333:
        /*0018*/ 	.byte	0x03, 0x50
        /*001a*/ 	.short	0x0000


	//----- nvinfo : EIATTR_MAXREG_COUNT
	.align		4
        /*001c*/ 	.byte	0x03, 0x1b
        /*001e*/ 	.short	0x0080


	//----- nvinfo : EIATTR_NUM_BARRIERS
	.align		4
        /*0020*/ 	.byte	0x02, 0x4c
        /*0022*/ 	.byte	0x09
	.zero		1


	//----- nvinfo : EIATTR_EXTERNS
	.align		4
        /*0024*/ 	.byte	0x04, 0x0f
        /*0026*/ 	.short	(.L_1335 - .L_1334)


	//   ....[0]....
	.align		4
.L_1334:
        /*0028*/ 	.word	index@(__assertfail)


	//----- nvinfo : EIATTR_ANNOTATIONS
	.align		4
.L_1335:
        /*002c*/ 	.byte	0x04, 0x55
        /*002e*/ 	.short	(.L_1337 - .L_1336)


	//   ....[0]....
.L_1336:
        /* <DEDUP_REMOVED lines=9> */


	//----- nvinfo : EIATTR_MERCURY_ISA_VERSION
	.align		4
.L_1337:
        /*00a8*/ 	.byte	0x03, 0x5f
        /*00aa*/ 	.short	0x0101


	//----- nvinfo : EIATTR_INT_WARP_WIDE_INSTR_OFFSETS
	.align		4
        /*00ac*/ 	.byte	0x04, 0x31
        /*00ae*/ 	.short	(.L_1339 - .L_1338)


	//   ....[0]....
.L_1338:
        /*00b0*/ 	.word	0x00000130


	//   ....[1]....
        /*00b4*/ 	.word	0x00000170


	//   ....[2]....
        /*00b8*/ 	.word	0x000001e0


	//   ....[3]....
        /*00bc*/ 	.word	0x0000c370


	//   ....[4]....
        /*00c0*/ 	.word	0x0000c400


	//   ....[5]....
        /*00c4*/ 	.word	0x0000ee00


	//   ....[6]....
        /*00c8*/ 	.word	0x0000ee90


	//----- nvinfo : EIATTR_COOP_GROUP_MASK_REGIDS
	.align		4
.L_1339:
        /*00cc*/ 	.byte	0x04, 0x29
        /*00ce*/ 	.short	(.L_1341 - .L_1340)


	//   ....[0]....
.L_1340:
        /*00d0*/ 	.word	0xffffffff


	//   ....[1]....
        /*00d4*/ 	.word	0xffffffff


	//   ....[2]....
        /*00d8*/ 	.word	0xffffffff


	//   ....[3]....
        /*00dc*/ 	.word	0xffffffff


	//   ....[4]....
        /*00e0*/ 	.word	0xffffffff


	//   ....[5]....
        /*00e4*/ 	.word	0xffffffff


	//   ....[6]....
        /*00e8*/ 	.word	0xffffffff


	//   ....[7]....
        /*00ec*/ 	.word	0xffffffff


	//   ....[8]....
        /*00f0*/ 	.word	0xffffffff


	//   ....[9]....
        /*00f4*/ 	.word	0xffffffff


	//   ....[10]....
        /*00f8*/ 	.word	0xffffffff


	//   ....[11]....
        /*00fc*/ 	.word	0xffffffff


	//   ....[12]....
        /*0100*/ 	.word	0xffffffff


	//   ....[13]....
        /*0104*/ 	.word	0xffffffff


	//   ....[14]....
        /*0108*/ 	.word	0xffffffff


	//   ....[15]....
        /*010c*/ 	.word	0xffffffff


	//   ....[16]....
        /*0110*/ 	.word	0xffffffff


	//   ....[17]....
        /*0114*/ 	.word	0xffffffff


	//   ....[18]....
        /*0118*/ 	.word	0xffffffff


	//   ....[19]....
        /*011c*/ 	.word	0xffffffff


	//   ....[20]....
        /*0120*/ 	.word	0xffffffff


	//   ....[21]....
        /*0124*/ 	.word	0xffffffff


	//   ....[22]....
        /*0128*/ 	.word	0xffffffff


	//   ....[23]....
        /*012c*/ 	.word	0xffffffff


	//   ....[24]....
        /*0130*/ 	.word	0xffffffff


	//   ....[25]....
        /*0134*/ 	.word	0xffffffff


	//   ....[26]....
        /*0138*/ 	.word	0xffffffff


	//   ....[27]....
        /*013c*/ 	.word	0xffffffff


	//   ....[28]....
        /*0140*/ 	.word	0xffffffff


	//   ....[29]....
        /*0144*/ 	.word	0xffffffff


	//   ....[30]....
        /*0148*/ 	.word	0xffffffff


	//   ....[31]....
        /*014c*/ 	.word	0xffffffff


	//   ....[32]....
        /*0150*/ 	.word	0xffffffff


	//   ....[33]....
        /*0154*/ 	.word	0xffffffff


	//   ....[34]....
        /*0158*/ 	.word	0xffffffff


	//   ....[35]....
        /*015c*/ 	.word	0xffffffff


	//   ....[36]....
        /*0160*/ 	.word	0xffffffff


	//   ....[37]....
        /*0164*/ 	.word	0xffffffff


	//   ....[38]....
        /*0168*/ 	.word	0xffffffff


	//   ....[39]....
        /*016c*/ 	.word	0xffffffff


	//   ....[40]....
        /*0170*/ 	.word	0xffffffff


	//   ....[41]....
        /*0174*/ 	.word	0xffffffff


	//   ....[42]....
        /*0178*/ 	.word	0xffffffff


	//   ....[43]....
        /*017c*/ 	.word	0xffffffff


	//   ....[44]....
        /*0180*/ 	.word	0xffffffff


	//   ....[45]....
        /*0184*/ 	.word	0xffffffff


	//   ....[46]....
        /*0188*/ 	.word	0xffffffff


	//   ....[47]....
        /*018c*/ 	.word	0xffffffff


	//   ....[48]....
        /*0190*/ 	.word	0xffffffff


	//   ....[49]....
        /*0194*/ 	.word	0xffffffff


	//   ....[50]....
        /*0198*/ 	.word	0xffffffff


	//   ....[51]....
        /*019c*/ 	.word	0xffffffff


	//   ....[52]....
        /*01a0*/ 	.word	0xffffffff


	//   ....[53]....
        /*01a4*/ 	.word	0xffffffff


	//   ....[54]....
        /*01a8*/ 	.word	0xffffffff


	//   ....[55]....
        /*01ac*/ 	.word	0xffffffff


	//   ....[56]....
        /*01b0*/ 	.word	0xffffffff


	//   ....[57]....
        /*01b4*/ 	.word	0xffffffff


	//   ....[58]....
        /*01b8*/ 	.word	0xffffffff


	//   ....[59]....
        /*01bc*/ 	.word	0xffffffff


	//   ....[60]....
        /*01c0*/ 	.word	0xffffffff


	//   ....[61]....
        /*01c4*/ 	.word	0xffffffff


	//   ....[62]....
        /*01c8*/ 	.word	0xffffffff


	//   ....[63]....
        /*01cc*/ 	.word	0xffffffff


	//   ....[64]....
        /*01d0*/ 	.word	0xffffffff


	//   ....[65]....
        /*01d4*/ 	.word	0xffffffff


	//   ....[66]....
        /*01d8*/ 	.word	0xffffffff


	//   ....[67]....
        /*01dc*/ 	.word	0xffffffff


	//   ....[68]....
        /*01e0*/ 	.word	0xffffffff


	//   ....[69]....
        /*01e4*/ 	.word	0xffffffff


	//   ....[70]....
        /*01e8*/ 	.word	0xffffffff


	//   ....[71]....
        /*01ec*/ 	.word	0xffffffff


	//   ....[72]....
        /*01f0*/ 	.word	0xffffffff


	//   ....[73]....
        /*01f4*/ 	.word	0xffffffff


	//   ....[74]....
        /*01f8*/ 	.word	0x0500000f


	//   ....[75]....
        /*01fc*/ 	.word	0x0500000f


	//   ....[76]....
        /*0200*/ 	.word	0x0500000f


	//   ....[77]....
        /*0204*/ 	.word	0x0500000f


	//   ....[78]....
        /*0208*/ 	.word	0x0500000f


	//   ....[79]....
        /*020c*/ 	.word	0x0500000f


	//   ....[80]....
        /*0210*/ 	.word	0x0500000f


	//   ....[81]....
        /*0214*/ 	.word	0x0500000f


	//----- nvinfo : EIATTR_COOP_GROUP_INSTR_OFFSETS
	.align		4
.L_1341:
        /*0218*/ 	.byte	0x04, 0x28
        /*021a*/ 	.short	(.L_1343 - .L_1342)


	//   ....[0]....
.L_1342:
        /*021c*/ 	.word	0x00000060


	//   ....[1]....
        /*0220*/ 	.word	0x00000140


	//   ....[2]....
        /*0224*/ 	.word	0x00000190


	//   ....[3]....
        /*0228*/ 	.word	0x000003c0


	//   ....[4]....
        /*022c*/ 	.word	0x00000520


	//   ....[5]....
        /*0230*/ 	.word	0x00000640


	//   ....[6]....
        /*0234*/ 	.word	0x000007a0


	//   ....[7]....
        /*0238*/ 	.word	0x00001390


	//   ....[8]....
        /*023c*/ 	.word	0x00001d60


	//   ....[9]....
        /*0240*/ 	.word	0x00002390


	//   ....[10]....
        /*0244*/ 	.word	0x00002b70


	//   ....[11]....
        /*0248*/ 	.word	0x00002be0


	//   ....[12]....
        /*024c*/ 	.word	0x00003630


	//   ....[13]....
        /*0250*/ 	.word	0x000036c0


	//   ....[14]....
        /*0254*/ 	.word	0x00004b20


	//   ....[15]....
        /*0258*/ 	.word	0x00004b50


	//   ....[16]....
        /*025c*/ 	.word	0x000054f0


	//   ....[17]....
        /*0260*/ 	.word	0x00005650


	//   ....[18]....
        /*0264*/ 	.word	0x00005ef0


	//   ....[19]....
        /*0268*/ 	.word	0x00005fa0


	//   ....[20]....
        /*026c*/ 	.word	0x00008080


	//   ....[21]....
        /*0270*/ 	.word	0x000080a0


	//   ....[22]....
        /*0274*/ 	.word	0x000080e0


	//   ....[23]....
        /*0278*/ 	.word	0x000080f0


	//   ....[24]....
        /*027c*/ 	.word	0x00009700


	//   ....[25]....
        /*0280*/ 	.word	0x00009720


	//   ....[26]....
        /*0284*/ 	.word	0x00009790


	//   ....[27]....
        /*0288*/ 	.word	0x000097a0


	//   ....[28]....
        /*028c*/ 	.word	0x0000a7d0


	//   ....[29]....
        /*0290*/ 	.word	0x0000a7e0


	//   ....[30]....
        /*0294*/ 	.word	0x0000a7f0


	//   ....[31]....
        /*0298*/ 	.word	0x0000a800


	//   ....[32]....
        /*029c*/ 	.word	0x0000a810


	//   ....[33]....
        /*02a0*/ 	.word	0x0000a820


	//   ....[34]....
        /*02a4*/ 	.word	0x0000a830


	//   ....[35]....
        /*02a8*/ 	.word	0x0000a840


	//   ....[36]....
        /*02ac*/ 	.word	0x0000a860


	//   ....[37]....
        /*02b0*/ 	.word	0x0000a870


	//   ....[38]....
        /*02b4*/ 	.word	0x0000a880


	//   ....[39]....
        /*02b8*/ 	.word	0x0000a890


	//   ....[40]....
        /*02bc*/ 	.word	0x0000a8a0


	//   ....[41]....
        /*02c0*/ 	.word	0x0000a8b0


	//   ....[42]....
        /*02c4*/ 	.word	0x0000a8c0


	//   ....[43]....
        /*02c8*/ 	.word	0x0000a8d0


	//   ....[44]....
        /*02cc*/ 	.word	0x0000a8e0


	//   ....[45]....
        /*02d0*/ 	.word	0x0000a8f0


	//   ....[46]....
        /*02d4*/ 	.word	0x0000a920


	//   ....[47]....
        /*02d8*/ 	.word	0x0000a940


	//   ....[48]....
        /*02dc*/ 	.word	0x0000a960


	//   ....[49]....
        /*02e0*/ 	.word	0x0000a970


	//   ....[50]....
        /*02e4*/ 	.word	0x0000a980


	//   ....[51]....
        /*02e8*/ 	.word	0x0000a990


	//   ....[52]....
        /*02ec*/ 	.word	0x0000aa40


	//   ....[53]....
        /*02f0*/ 	.word	0x0000aaa0


	//   ....[54]....
        /*02f4*/ 	.word	0x0000aad0


	//   ....[55]....
        /*02f8*/ 	.word	0x0000ab00


	//   ....[56]....
        /*02fc*/ 	.word	0x0000af80


	//   ....[57]....
        /*0300*/ 	.word	0x0000afb0


	//   ....[58]....
        /*0304*/ 	.word	0x0000b0c0


	//   ....[59]....
        /*0308*/ 	.word	0x0000b0e0


	//   ....[60]....
        /*030c*/ 	.word	0x0000b7b0


	//   ....[61]....
        /*0310*/ 	.word	0x0000b7c0


	//   ....[62]....
        /*0314*/ 	.word	0x0000b8c0


	//   ....[63]....
        /*0318*/ 	.word	0x0000b8e0


	//   ....[64]....
        /*031c*/ 	.word	0x0000baa0


	//   ....[65]....
        /*0320*/ 	.word	0x0000caf0


	//   ....[66]....
        /*0324*/ 	.word	0x0000d8d0


	//   ....[67]....
        /*0328*/ 	.word	0x0000d900


	//   ....[68]....
        /*032c*/ 	.word	0x0000d930


	//   ....[69]....
        /*0330*/ 	.word	0x0000d950


	//   ....[70]....
        /*0334*/ 	.word	0x0000d960


	//   ....[71]....
        /*0338*/ 	.word	0x0000d970


	//   ....[72]....
        /*033c*/ 	.word	0x0000f5c0


	//   ....[73]....
        /*0340*/ 	.word	0x0000f760


	//   ....[74]....
        /*0344*/ 	.word	0x0000fd30


	//   ....[75]....
        /*0348*/ 	.word	0x0000fee0


	//   ....[76]....
        /*034c*/ 	.word	0x0000ff40


	//   ....[77]....
        /*0350*/ 	.word	0x0000ffd0


	//   ....[78]....
        /*0354*/ 	.word	0x00010070


	//   ....[79]....
        /*0358*/ 	.word	0x00010140


	//   ....[80]....
        /*035c*/ 	.word	0x000101e0


	//   ....[81]....
        /*0360*/ 	.word	0x00010580


	//----- nvinfo : EIATTR_REG_RECONFIG
	.align		4
.L_1343:
        /*0364*/ 	.byte	0x01, 0x54
	.zero		2


	//----- nvinfo : EIATTR_SYSCALL_OFFSETS
	.align		4
        /*0368*/ 	.byte	0x04, 0x46
        /*036a*/ 	.short	(.L_1345 - .L_1344)


	//   ....[0]....
.L_1344:
        /*036c*/ 	.word	0x00001570


	//   ....[1]....
        /*0370*/ 	.word	0x0000c570


	//   ....[2]....
        /*0374*/ 	.word	0x0000c6e0


	//   ....[3]....
        /*0378*/ 	.word	0x0000c830


	//   ....[4]....
        /*037c*/ 	.word	0x0000c970


	//   ....[5]....
        /*0380*/ 	.word	0x0000d3e0


	//----- nvinfo : EIATTR_MBARRIER_INSTR_OFFSETS
	.align		4
.L_1345:
        /*0384*/ 	.byte	0x04, 0x39
        /*0386*/ 	.short	(.L_1347 - .L_1346)


	//   ....[0]....
.L_1346:
        /*0388*/ 	.word	0x00000270
        /*038c*/ 	.word	0x000000ff
        /*0390*/ 	.word	0x00019c00
        /*0394*/ 	.short	0x0100
        /*0396*/ 	.byte	0x08
	.zero		1


	//   ....[1]....
        /*0398*/ 	.word	0x00000280
        /*039c*/ 	.word	0x000000ff
        /*03a0*/ 	.word	0x00019c20
        /*03a4*/ 	.short	0x0100
        /*03a6*/ 	.byte	0x08
	.zero		1


	//   ....[2]....
        /*03a8*/ 	.word	0x00000370
        /*03ac*/ 	.word	0x000000ff
        /*03b0*/ 	.word	0x00019c30
        /*03b4*/ 	.short	0x0100
        /*03b6*/ 	.byte	0x08
	.zero		1


	//   ....[3]....
        /*03b8*/ 	.word	0x00000380
        /*03bc*/ 	.word	0x000000ff
        /*03c0*/ 	.word	0x00019c40
        /*03c4*/ 	.short	0x0100
        /*03c6*/ 	.byte	0x08
	.zero		1


	//   ....[4]....
        /*03c8*/ 	.word	0x00000390
        /*03cc*/ 	.word	0x000000ff
        /*03d0*/ 	.word	0x00019c38
        /*03d4*/ 	.short	0x0100
        /*03d6*/ 	.byte	0x08
	.zero		1


	//   ....[5]....
        /*03d8*/ 	.word	0x000003a0
        /*03dc*/ 	.word	0x000000ff
        /*03e0*/ 	.word	0x00019c48
        /*03e4*/ 	.short	0x0100
        /*03e6*/ 	.byte	0x08
	.zero		1


	//   ....[6]....
        /*03e8*/ 	.word	0x000004d0
        /*03ec*/ 	.word	0x000000ff
        /*03f0*/ 	.word	0x00019c50
        /*03f4*/ 	.short	0x0100
        /*03f6*/ 	.byte	0x08
	.zero		1


	//   ....[7]....
        /*03f8*/ 	.word	0x000004e0
        /*03fc*/ 	.word	0x000000ff
        /*0400*/ 	.word	0x00019c60
        /*0404*/ 	.short	0x0100
        /*0406*/ 	.byte	0x08
	.zero		1


	//   ....[8]....
        /*0408*/ 	.word	0x000004f0
        /*040c*/ 	.word	0x000000ff
        /*0410*/ 	.word	0x00019c58
        /*0414*/ 	.short	0x0100
        /*0416*/ 	.byte	0x08
	.zero		1


	//   ....[9]....
        /*0418*/ 	.word	0x00000500
        /*041c*/ 	.word	0x000000ff
        /*0420*/ 	.word	0x00019c68
        /*0424*/ 	.short	0x0100
        /*0426*/ 	.byte	0x08
	.zero		1


	//   ....[10]....
        /*0428*/ 	.word	0x000005f0
        /*042c*/ 	.word	0x000000ff
        /*0430*/ 	.word	0x00019c70
        /*0434*/ 	.short	0x0100
        /*0436*/ 	.byte	0x06
	.zero		1


	//   ....[11]....
        /*0438*/ 	.word	0x00000600
        /*043c*/ 	.word	0x000000ff
        /*0440*/ 	.word	0x00019c80
        /*0444*/ 	.short	0x0100
        /*0446*/ 	.byte	0x06
	.zero		1


	//   ....[12]....
        /*0448*/ 	.word	0x00000610
        /*044c*/ 	.word	0x000000ff
        /*0450*/ 	.word	0x00019c78
        /*0454*/ 	.short	0x0100
        /*0456*/ 	.byte	0x06
	.zero		1


	//   ....[13]....
        /*0458*/ 	.word	0x00000620
        /*045c*/ 	.word	0x000000ff
        /*0460*/ 	.word	0x00019c88
        /*0464*/ 	.short	0x0100
        /*0466*/ 	.byte	0x06
	.zero		1


	//   ....[14]....
        /*0468*/ 	.word	0x00000750
        /*046c*/ 	.word	0x000000ff
        /*0470*/ 	.word	0x00019c90
        /*0474*/ 	.short	0x0100
        /*0476*/ 	.byte	0x08
	.zero		1


	//   ....[15]....
        /*0478*/ 	.word	0x00000760
        /*047c*/ 	.word	0x000000ff
        /*0480*/ 	.word	0x00019ca0
        /*0484*/ 	.short	0x0100
        /*0486*/ 	.byte	0x08
	.zero		1


	//   ....[16]....
        /*0488*/ 	.word	0x00000770
        /*048c*/ 	.word	0x000000ff
        /*0490*/ 	.word	0x00019c98
        /*0494*/ 	.short	0x0100
        /*0496*/ 	.byte	0x08
	.zero		1


	//   ....[17]....
        /*0498*/ 	.word	0x00000780
        /*049c*/ 	.word	0x000000ff
        /*04a0*/ 	.word	0x00019ca8
        /*04a4*/ 	.short	0x0100
        /*04a6*/ 	.byte	0x08
	.zero		1


	//   ....[18]....
        /*04a8*/ 	.word	0x000008b0
        /*04ac*/ 	.word	0x000000ff
        /*04b0*/ 	.word	0x00019cb0
        /*04b4*/ 	.short	0x0100
        /*04b6*/ 	.byte	0x08
	.zero		1


	//   ....[19]....
        /*04b8*/ 	.word	0x000008c0
        /*04bc*/ 	.word	0x000000ff
        /*04c0*/ 	.word	0x00019cc0
        /*04c4*/ 	.short	0x0100
        /*04c6*/ 	.byte	0x08
	.zero		1


	//   ....[20]....
        /*04c8*/ 	.word	0x000008d0
        /*04cc*/ 	.word	0x000000ff
        /*04d0*/ 	.word	0x00019cb8
        /*04d4*/ 	.short	0x0100
        /*04d6*/ 	.byte	0x08
	.zero		1


	//   ....[21]....
        /*04d8*/ 	.word	0x000008e0
        /*04dc*/ 	.word	0x000000ff
        /*04e0*/ 	.word	0x00019cc8
        /*04e4*/ 	.short	0x0100
        /*04e6*/ 	.byte	0x08
	.zero		1


	//   ....[22]....
        /*04e8*/ 	.word	0x000018c0
        /*04ec*/ 	.word	0x000000ff
        /*04f0*/ 	.word	0x00019c00
        /*04f4*/ 	.short	0x010a
        /*04f6*/ 	.byte	0x2d
	.zero		1


	//   ....[23]....
        /*04f8*/ 	.word	0x00001960
        /*04fc*/ 	.word	0x00000002
        /*0500*/ 	.word	0x00019c30
        /*0504*/ 	.short	0x010a
        /*0506*/ 	.byte	0x3f
	.zero		1


	//   ....[24]....
        /*0508*/ 	.word	0x000019c0
        /*050c*/ 	.word	0x00000002
        /*0510*/ 	.word	0x00019c30
        /*0514*/ 	.short	0x010a
        /*0516*/ 	.byte	0x3f
	.zero		1


	//   ....[25]....
        /*0518*/ 	.word	0x00003b20
        /*051c*/ 	.word	0x00000030
        /*0520*/ 	.word	0x00000000
        /*0524*/ 	.short	0x0101
        /*0526*/ 	.byte	0x3f
	.zero		1


	//   ....[26]....
        /*0528*/ 	.word	0x000043c0
        /*052c*/ 	.word	0x000000ff
        /*0530*/ 	.word	0x00019c30
        /*0534*/ 	.short	0x010a
        /*0536*/ 	.byte	0x17
	.zero		1


	//   ....[27]....
        /*0538*/ 	.word	0x00004400
        /*053c*/ 	.word	0x000000ff
        /*0540*/ 	.word	0x00019c30
        /*0544*/ 	.short	0x010a
        /*0546*/ 	.byte	0x17
	.zero		1


	//   ....[28]....
        /*0548*/ 	.word	0x00004560
        /*054c*/ 	.word	0x000000ff
        /*0550*/ 	.word	0x00019c50
        /*0554*/ 	.short	0x010a
        /*0556*/ 	.byte	0x0e
	.zero		1


	//   ....[29]....
        /*0558*/ 	.word	0x000045a0
        /*055c*/ 	.word	0x000000ff
        /*0560*/ 	.word	0x00019c50
        /*0564*/ 	.short	0x010a
        /*0566*/ 	.byte	0x0e
	.zero		1


	//   ....[30]....
        /*0568*/ 	.word	0x00006840
        /*056c*/ 	.word	0x00000002
        /*0570*/ 	.word	0x00000000
        /*0574*/ 	.short	0x0101
        /*0576*/ 	.byte	0x3f
	.zero		1


	//   ....[31]....
        /*0578*/ 	.word	0x00006b30
        /*057c*/ 	.word	0x000000ff
        /*0580*/ 	.word	0x00000000
        /*0584*/ 	.short	0x0101
        /*0586*/ 	.byte	0x06
	.zero		1


	//   ....[32]....
        /*0588*/ 	.word	0x000070f0
        /*058c*/ 	.word	0x000000ff
        /*0590*/ 	.word	0x00019c30
        /*0594*/ 	.short	0x010a
        /*0596*/ 	.byte	0x06
	.zero		1


	//   ....[33]....
        /*0598*/ 	.word	0x00007130
        /*059c*/ 	.word	0x000000ff
        /*05a0*/ 	.word	0x00019c30
        /*05a4*/ 	.short	0x010a
        /*05a6*/ 	.byte	0x06
	.zero		1


	//   ....[34]....
        /*05a8*/ 	.word	0x00007290
        /*05ac*/ 	.word	0x000000ff
        /*05b0*/ 	.word	0x00019c50
        /*05b4*/ 	.short	0x010a
        /*05b6*/ 	.byte	0x0e
	.zero		1


	//   ....[35]....
        /*05b8*/ 	.word	0x000072d0
        /*05bc*/ 	.word	0x000000ff
        /*05c0*/ 	.word	0x00019c50
        /*05c4*/ 	.short	0x010a
        /*05c6*/ 	.byte	0x0e
	.zero		1


	//   ....[36]....
        /*05c8*/ 	.word	0x00008c50
        /*05cc*/ 	.word	0x00000002
        /*05d0*/ 	.word	0x00000000
        /*05d4*/ 	.short	0x0101
        /*05d6*/ 	.byte	0x3f
	.zero		1


	//   ....[37]....
        /*05d8*/ 	.word	0x00008f00
        /*05dc*/ 	.word	0x000000ff
        /*05e0*/ 	.word	0x00000000
        /*05e4*/ 	.short	0x0101
        /*05e6*/ 	.byte	0x06
	.zero		1


	//   ....[38]....
        /*05e8*/ 	.word	0x00009430
        /*05ec*/ 	.word	0x000000ff
        /*05f0*/ 	.word	0x00019c50
        /*05f4*/ 	.short	0x010a
        /*05f6*/ 	.byte	0x0b
	.zero		1


	//   ....[39]....
        /*05f8*/ 	.word	0x00009470
        /*05fc*/ 	.word	0x000000ff
        /*0600*/ 	.word	0x00019c50
        /*0604*/ 	.short	0x010a
        /*0606*/ 	.byte	0x0b
	.zero		1


	//   ....[40]....
        /*0608*/ 	.word	0x00009a80
        /*060c*/ 	.word	0x000000ff
        /*0610*/ 	.word	0x00000000
        /*0614*/ 	.short	0x0101
        /*0616*/ 	.byte	0x04
	.zero		1


	//   ....[41]....
        /*0618*/ 	.word	0x0000afa0
        /*061c*/ 	.word	0x00000003
        /*0620*/ 	.word	0x00000000
        /*0624*/ 	.short	0x0101
        /*0626*/ 	.byte	0x3f
	.zero		1


	//   ....[42]....
        /*0628*/ 	.word	0x0000cd30
        /*062c*/ 	.word	0x00000003
        /*0630*/ 	.word	0x00019c80
        /*0634*/ 	.short	0x010a
        /*0636*/ 	.byte	0x3f
	.zero		1


	//   ....[43]....
        /*0638*/ 	.word	0x0000cf90
        /*063c*/ 	.word	0x00000003
        /*0640*/ 	.word	0x00019c40
        /*0644*/ 	.short	0x010a
        /*0646*/ 	.byte	0x3f
	.zero		1


	//   ....[44]....
        /*0648*/ 	.word	0x0000db60
        /*064c*/ 	.word	0x00000010
        /*0650*/ 	.word	0x00019c00
        /*0654*/ 	.short	0x0107
        /*0656*/ 	.byte	0x3f
	.zero		1


	//   ....[45]....
        /*0658*/ 	.word	0x0000dc60
        /*065c*/ 	.word	0x00000010
        /*0660*/ 	.word	0x00019c00
        /*0664*/ 	.short	0x0101
        /*0666*/ 	.byte	0x3f
	.zero		1


	//   ....[46]....
        /*0668*/ 	.word	0x0000dc80
        /*066c*/ 	.word	0x00000010
        /*0670*/ 	.word	0x00019c20
        /*0674*/ 	.short	0x010a
        /*0676*/ 	.byte	0x3f
	.zero		1


	//   ....[47]....
        /*0678*/ 	.word	0x0000df60
        /*067c*/ 	.word	0x00000006
        /*0680*/ 	.word	0x00019c80
        /*0684*/ 	.short	0x010a
        /*0686*/ 	.byte	0x3f
	.zero		1


	//   ....[48]....
        /*0688*/ 	.word	0x0000e380
        /*068c*/ 	.word	0x00000006
        /*0690*/ 	.word	0x00019c40
        /*0694*/ 	.short	0x010a
        /*0696*/ 	.byte	0x3f
	.zero		1


	//   ....[49]....
        /*0698*/ 	.word	0x0000e830
        /*069c*/ 	.word	0x00000003
        /*06a0*/ 	.word	0x00019c70
        /*06a4*/ 	.short	0x010a
        /*06a6*/ 	.byte	0x3f
	.zero		1


	//   ....[50]....
        /*06a8*/ 	.word	0x0000e8a0
        /*06ac*/ 	.word	0x00000003
        /*06b0*/ 	.word	0x00019c60
        /*06b4*/ 	.short	0x010a
        /*06b6*/ 	.byte	0x3f
	.zero		1


	//   ....[51]....
        /*06b8*/ 	.word	0x0000ece0
        /*06bc*/ 	.word	0x00000003
        /*06c0*/ 	.word	0x00019c50
        /*06c4*/ 	.short	0x0101
        /*06c6*/ 	.byte	0x3f
	.zero		1


	//   ....[52]....
        /*06c8*/ 	.word	0x0000ed50
        /*06cc*/ 	.word	0x00000000
        /*06d0*/ 	.word	0x00000000
        /*06d4*/ 	.short	0x0101
        /*06d6*/ 	.byte	0x3f
	.zero		1


	//   ....[53]....
        /*06d8*/ 	.word	0x0000ef60
        /*06dc*/ 	.word	0x00000000
        /*06e0*/ 	.word	0x00019c70
        /*06e4*/ 	.short	0x010a
        /*06e6*/ 	.byte	0x3f
	.zero		1


	//   ....[54]....
        /*06e8*/ 	.word	0x0000efd0
        /*06ec*/ 	.word	0x00000000
        /*06f0*/ 	.word	0x00019c60
        /*06f4*/ 	.short	0x010a
        /*06f6*/ 	.byte	0x3f
	.zero		1


	//   ....[55]....
        /*06f8*/ 	.word	0x0000f410
        /*06fc*/ 	.word	0x00000000
        /*0700*/ 	.word	0x00019c50
        /*0704*/ 	.short	0x0101
        /*0706*/ 	.byte	0x3f
	.zero		1


	//   ....[56]....
        /*0708*/ 	.word	0x0000f4a0
        /*070c*/ 	.word	0x00000002
        /*0710*/ 	.word	0x00000000
        /*0714*/ 	.short	0x0101
        /*0716*/ 	.byte	0x3f
	.zero		1


	//   ....[57]....
        /*0718*/ 	.word	0x0000f6e0
        /*071c*/ 	.word	0x00000007
        /*0720*/ 	.word	0x00019c20
        /*0724*/ 	.short	0x010a
        /*0726*/ 	.byte	0x3f
	.zero		1


	//   ....[58]....
        /*0728*/ 	.word	0x0000f880
        /*072c*/ 	.word	0x00000005
        /*0730*/ 	.word	0x00000000
        /*0734*/ 	.short	0x010a
        /*0736*/ 	.byte	0x3f
	.zero		1


	//   ....[59]....
        /*0738*/ 	.word	0x0000f8f0
        /*073c*/ 	.word	0x00000003
        /*0740*/ 	.word	0x00000000
        /*0744*/ 	.short	0x010a
        /*0746*/ 	.byte	0x3f
	.zero		1


	//   ....[60]....
        /*0748*/ 	.word	0x0000f940
        /*074c*/ 	.word	0x00000003
        /*0750*/ 	.word	0x00019c60
        /*0754*/ 	.short	0x010a
        /*0756*/ 	.byte	0x3f
	.zero		1


	//   ....[61]....
        /*0758*/ 	.word	0x0000f990
        /*075c*/ 	.word	0x00000005
        /*0760*/ 	.word	0x00019c60
        /*0764*/ 	.short	0x010a
        /*0766*/ 	.byte	0x3f
	.zero		1


	//   ....[62]....
        /*0768*/ 	.word	0x0000f9d0
        /*076c*/ 	.word	0x00000003
        /*0770*/ 	.word	0x00019c80
        /*0774*/ 	.short	0x010a
        /*0776*/ 	.byte	0x3f
	.zero		1


	//   ....[63]....
        /*0778*/ 	.word	0x0000f9f0
        /*077c*/ 	.word	0x00000005
        /*0780*/ 	.word	0x00019c80
        /*0784*/ 	.short	0x010a
        /*0786*/ 	.byte	0x3f
	.zero		1


	//   ....[64]....
        /*0788*/ 	.word	0x0000fa60
        /*078c*/ 	.word	0x00000003
        /*0790*/ 	.word	0x00019c00
        /*0794*/ 	.short	0x010a
        /*0796*/ 	.byte	0x3f
	.zero		1


	//   ....[65]....
        /*0798*/ 	.word	0x0000fab0
        /*079c*/ 	.word	0x00000002
        /*07a0*/ 	.word	0x00019c30
        /*07a4*/ 	.short	0x010a
        /*07a6*/ 	.byte	0x3f
	.zero		1


	//   ....[66]....
        /*07a8*/ 	.word	0x0000fb10
        /*07ac*/ 	.word	0x00000007
        /*07b0*/ 	.word	0x00019c30
        /*07b4*/ 	.short	0x010a
        /*07b6*/ 	.byte	0x3f
	.zero		1


	//   ....[67]....
        /*07b8*/ 	.word	0x0000fb70
        /*07bc*/ 	.word	0x00000007
        /*07c0*/ 	.word	0x00019c50
        /*07c4*/ 	.short	0x010a
        /*07c6*/ 	.byte	0x3f
	.zero		1


	//   ....[68]....
        /*07c8*/ 	.word	0x0000fbd0
        /*07cc*/ 	.word	0x00000007
        /*07d0*/ 	.word	0x00019c30
        /*07d4*/ 	.short	0x010a
        /*07d6*/ 	.byte	0x3f
	.zero		1


	//   ....[69]....
        /*07d8*/ 	.word	0x0000fc30
        /*07dc*/ 	.word	0x00000007
        /*07e0*/ 	.word	0x00019c50
        /*07e4*/ 	.short	0x010a
        /*07e6*/ 	.byte	0x3f
	.zero		1


	//   ....[70]....
        /*07e8*/ 	.word	0x0000fc90
        /*07ec*/ 	.word	0x00000005
        /*07f0*/ 	.word	0x00019c50
        /*07f4*/ 	.short	0x010a
        /*07f6*/ 	.byte	0x3f
	.zero		1


	//   ....[71]....
        /*07f8*/ 	.word	0x0000fde0
        /*07fc*/ 	.word	0x00000003
        /*0800*/ 	.word	0x00019c80
        /*0804*/ 	.short	0x010a
        /*0806*/ 	.byte	0x3f
	.zero		1


	//   ....[72]....
        /*0808*/ 	.word	0x0000fe30
        /*080c*/ 	.word	0x00000003
        /*0810*/ 	.word	0x00019c40
        /*0814*/ 	.short	0x010a
        /*0816*/ 	.byte	0x3f
	.zero		1


	//   ....[73]....
        /*0818*/ 	.word	0x00010270
        /*081c*/ 	.word	0x00000010
        /*0820*/ 	.word	0x00019c20
        /*0824*/ 	.short	0x010a
        /*0826*/ 	.byte	0x3f
	.zero		1


	//   ....[74]....
        /*0828*/ 	.word	0x000102c0
        /*082c*/ 	.word	0x00000006
        /*0830*/ 	.word	0x00019c80
        /*0834*/ 	.short	0x010a
        /*0836*/ 	.byte	0x3f
	.zero		1


	//   ....[75]....
        /*0838*/ 	.word	0x00010310
        /*083c*/ 	.word	0x00000006
        /*0840*/ 	.word	0x00019c40
        /*0844*/ 	.short	0x010a
        /*0846*/ 	.byte	0x3f
	.zero		1


	//   ....[76]....
        /*0848*/ 	.word	0x00010360
        /*084c*/ 	.word	0x00000003
        /*0850*/ 	.word	0x00019c70
        /*0854*/ 	.short	0x010a
        /*0856*/ 	.byte	0x3f
	.zero		1


	//   ....[77]....
        /*0858*/ 	.word	0x000103b0
        /*085c*/ 	.word	0x00000003
        /*0860*/ 	.word	0x00019c60
        /*0864*/ 	.short	0x010a
        /*0866*/ 	.byte	0x3f
	.zero		1


	//   ....[78]....
        /*0868*/ 	.word	0x00010400
        /*086c*/ 	.word	0x00000000
        /*0870*/ 	.word	0x00019c70
        /*0874*/ 	.short	0x010a
        /*0876*/ 	.byte	0x3f
	.zero		1


	//   ....[79]....
        /*0878*/ 	.word	0x00010450
        /*087c*/ 	.word	0x00000000
        /*0880*/ 	.word	0x00019c60
        /*0884*/ 	.short	0x010a
        /*0886*/ 	.byte	0x3f
	.zero		1


	//   ....[80]....
        /*0888*/ 	.word	0x000104a0
        /*088c*/ 	.word	0x00000007
        /*0890*/ 	.word	0x00019c20
        /*0894*/ 	.short	0x010a
        /*0896*/ 	.byte	0x3f
	.zero		1


	//   ....[81]....
        /*0898*/ 	.word	0x00010640
        /*089c*/ 	.word	0x00000005
        /*08a0*/ 	.word	0x00000000
        /*08a4*/ 	.short	0x010a
        /*08a6*/ 	.byte	0x3f
	.zero		1


	//   ....[82]....
        /*08a8*/ 	.word	0x00010690
        /*08ac*/ 	.word	0x00000003
        /*08b0*/ 	.word	0x00000000
        /*08b4*/ 	.short	0x010a
        /*08b6*/ 	.byte	0x3f
	.zero		1


	//   ....[83]....
        /*08b8*/ 	.word	0x000106e0
        /*08bc*/ 	.word	0x00000003
        /*08c0*/ 	.word	0x00019c60
        /*08c4*/ 	.short	0x010a
        /*08c6*/ 	.byte	0x3f
	.zero		1


	//   ....[84]....
        /*08c8*/ 	.word	0x00010730
        /*08cc*/ 	.word	0x00000005
        /*08d0*/ 	.word	0x00019c60
        /*08d4*/ 	.short	0x010a
        /*08d6*/ 	.byte	0x3f
	.zero		1


	//   ....[85]....
        /*08d8*/ 	.word	0x00010780
        /*08dc*/ 	.word	0x00000003
        /*08e0*/ 	.word	0x00019c80
        /*08e4*/ 	.short	0x010a
        /*08e6*/ 	.byte	0x3f
	.zero		1


	//----- nvinfo : EIATTR_NUM_MBARRIERS
	.align		4
.L_1347:
        /*08e8*/ 	.byte	0x03, 0x38
        /*08ea*/ 	.short	0x0016


	//----- nvinfo : EIATTR_EXIT_INSTR_OFFSETS
	.align		4
        /*08ec*/ 	.byte	0x04, 0x1c
        /*08ee*/ 	.short	(.L_1349 - .L_1348)


	//   ....[0]....
.L_1348:
        /*08f0*/ 	.word	0x00000a00


	//   ....[1]....
        /*08f4*/ 	.word	0x0000ba10


	//   ....[2]....
        /*08f8*/ 	.word	0x0000fa40


	//----- nvinfo : EIATTR_MAX_THREADS
	.align		4
.L_1349:
        /*08fc*/ 	.byte	0x04, 0x05
        /*08fe*/ 	.short	(.L_1351 - .L_1350)
.L_1350:
        /*0900*/ 	.word	0x00000200
        /*0904*/ 	.word	0x00000001
        /*0908*/ 	.word	0x00000001


	//----- nvinfo : EIATTR_CRS_STACK_SIZE
	.align		4
.L_1351:
        /*090c*/ 	.byte	0x04, 0x1e
        /*090e*/ 	.short	(.L_1353 - .L_1352)
.L_1352:
        /*0910*/ 	.word	0x00000000


	//----- nvinfo : EIATTR_CBANK_PARAM_SIZE
	.align		4
.L_1353:
        /*0914*/ 	.byte	0x03, 0x19
        /*0916*/ 	.short	0x0af0


	//----- nvinfo : EIATTR_PARAM_CBANK
	.align		4
        /*0918*/ 	.byte	0x04, 0x0a
        /*091a*/ 	.short	(.L_1355 - .L_1354)
	.align		4
.L_1354:
        /*091c*/ 	.word	index@(.nv.constant0._ZN7cutlass13device_kernelIN5flash11enable_sm90INS1_16FlashAttnFwdSm90INS1_25CollectiveMainloopFwdSm90ILi2EN4cute5tupleIJNS5_1CILi1EEES8_S8_EEENS6_IJNS7_ILi192EEENS7_ILi128EEENS7_ILi96EEEEEELi96ENS_12float_e4m3_tEfNS_4arch4Sm90ELb1ELb0ELb1ELb0ELb0ELb0ELb0ELb1ELb1ELb1ELb0ELb0EEENS1_21CollectiveEpilogueFwdINS6_IJSA_SC_SB_EEES9_NS_10bfloat16_tESG_Li384ELb0ELb1ELb0ELb1EEENS1_30DynamicPersistentTileSchedulerILi384ELi128ELb0ELb1ELb1EEEEEEEEEvNT_6ParamsE)
        /*0920*/ 	.short	0x0210
        /*0922*/ 	.short	0x0af0


	//----- nvinfo : EIATTR_SW_WAR
	.align		4
.L_1355:
        /*0924*/ 	.byte	0x04, 0x36
        /*0926*/ 	.short	(.L_1357 - .L_1356)
.L_1356:
        /*0928*/ 	.word	0x00000008
.L_1357:


//--------------------- .nv.info._ZN7cutlass13device_kernelIN5flash11enable_sm90INS1_16FlashAttnFwdSm90INS1_25CollectiveMainloopFwdSm90ILi2EN4cute5tupleIJNS5_1CILi1EEES8_S8_EEENS6_IJNS7_ILi192EEENS7_ILi128EEENS7_ILi96EEEEEELi96ENS_12float_e4m3_tEfNS_4arch4Sm90ELb1ELb0ELb1ELb1ELb0ELb0ELb0ELb1ELb1ELb1ELb0ELb0EEENS1_21CollectiveEpilogueFwdINS6_IJSA_SC_SB_EEES9_NS_10bfloat16_tESG_Li384ELb1ELb1ELb0ELb1EEENS1_36VarlenDynamicPersistentTileSchedulerILi192ELi128ELi384ELi128ELb0ELb1ELb1ELb1ELb1ELb1EEEEEEEEEvNT_6ParamsE --------------------------
	.section	.nv.info._ZN7cutlass13device_kernelIN5flash11enable_sm90INS1_16FlashAttnFwdSm90INS1_25CollectiveMainloopFwdSm90ILi2EN4cute5tupleIJNS5_1CILi1EEES8_S8_EEENS6_IJNS7_ILi192EEENS7_ILi128EEENS7_ILi96EEEEEELi96ENS_12float_e4m3_tEfNS_4arch4Sm90ELb1ELb0ELb1ELb1ELb0ELb0ELb0ELb1ELb1ELb1ELb0ELb0EEENS1_21CollectiveEpilogueFwdINS6_IJSA_SC_SB_EEES9_NS_10bfloat16_tESG_Li384ELb1ELb1ELb0ELb1EEENS1_36VarlenDynamicPersistentTileSchedulerILi192ELi128ELi384ELi128ELb0ELb1ELb1ELb1ELb1ELb1EEEEEEEEEvNT_6ParamsE,"",@"SHT_CUDA_INFO"
	.sectionflags	@""
	.align	4


	//----- nvinfo : EIATTR_CUDA_API_VERSION
	.align		4
        /*0000*/ 	.byte	0x04, 0x37
        /*0002*/ 	.short	(.L_1359 - .L_1358)
.L_1358:
        /*0004*/ 	.word	0x00000082


	//----- nvinfo : EIATTR_KPARAM_INFO
	.align		4
.L_1359:
        /*0008*/ 	.byte	0x04, 0x17
        /*000a*/ 	.short	(.L_1361 - .L_1360)
.L_1360:
        /*000c*/ 	.word	0x00000000
        /*0010*/ 	.short	0x0000
        /*0012*/ 	.short	0x0070
        /*0014*/ 	.byte	0x00, 0xf0, 0x01, 0x2a


	//----- nvinfo : EIATTR_SPARSE_MMA_MASK
	.align		4
.L_1361:
        /*0018*/ 	.byte	0x03, 0x50
        /*001a*/ 	.short	0x0000


	//----- nvinfo : EIATTR_MAXREG_COUNT
	.align		4
        /*001c*/ 	.byte	0x03, 0x1b
        /*001e*/ 	.short	0x0080


	//----- nvinfo : EIATTR_NUM_BARRIERS
	.align		4
        /*0020*/ 	.byte	0x02, 0x4c
        /*0022*/ 	.byte	0x09
	.zero		1


	//----- nvinfo : EIATTR_EXTERNS
	.align		4
        /*0024*/ 	.byte	0x04, 0x0f
        /*0026*/ 	.short	(.L_1363 - .L_1362)


	//   ....[0]....
	.align		4
.L_1362:
        /*0028*/ 	.word	index@(__assertfail)


	//----- nvinfo : EIATTR_ANNOTATIONS
	.align		4
.L_1363:
        /*002c*/ 	.byte	0x04, 0x55
        /*002e*/ 	.short	(.L_1365 - .L_1364)


	//   ....[0]....
.L_1364:
        /* <DEDUP_REMOVED lines=20> */


	//----- nvinfo : EIATTR_MERCURY_ISA_VERSION
	.align		4
.L_1365:
        /*0158*/ 	.byte	0x03, 0x5f
        /*015a*/ 	.short	0x0101


	//----- nvinfo : EIATTR_UNUSED_LOAD_BYTE_OFFSET
	.align		4
        /*015c*/ 	.byte	0x04, 0x44
        /*015e*/ 	.short	(.L_1367 - .L_1366)


	//   ....[0]....
.L_1366:
        /*0160*/ 	.word	0x00000a00
        /*0164*/ 	.word	0x0000fff0


	//   ....[1]....
        /*0168*/ 	.word	0x00009ef0
        /*016c*/ 	.word	0x0000fff0


	//----- nvinfo : EIATTR_INT_WARP_WIDE_INSTR_OFFSETS
	.align		4
.L_1367:
        /*0170*/ 	.byte	0x04, 0x31
        /*0172*/ 	.short	(.L_1369 - .L_1368)


	//   ....[0]....
.L_1368:
        /*0174*/ 	.word	0x00000130


	//   ....[1]....
        /*0178*/ 	.word	0x00000170


	//   ....[2]....
        /*017c*/ 	.word	0x000001e0


	//   ....[3]....
        /*0180*/ 	.word	0x0000d6a0


	//   ....[4]....
        /*0184*/ 	.word	0x0000d730


	//   ....[5]....
        /*0188*/ 	.word	0x00010150


	//   ....[6]....
        /*018c*/ 	.word	0x000101e0


	//----- nvinfo : EIATTR_COOP_GROUP_MASK_REGIDS
	.align		4
.L_1369:
        /*0190*/ 	.byte	0x04, 0x29
        /*0192*/ 	.short	(.L_1371 - .L_1370)


	//   ....[0]....
.L_1370:
        /*0194*/ 	.word	0xffffffff


	//   ....[1]....
        /*0198*/ 	.word	0xffffffff


	//   ....[2]....
        /*019c*/ 	.word	0xffffffff


	//   ....[3]....
        /*01a0*/ 	.word	0xffffffff


	//   ....[4]....
        /*01a4*/ 	.word	0xffffffff


	//   ....[5]....
        /*01a8*/ 	.word	0xffffffff


	//   ....[6]....
        /*01ac*/ 	.word	0xffffffff


	//   ....[7]....
        /*01b0*/ 	.word	0xffffffff


	//   ....[8]....
        /*01b4*/ 	.word	0xffffffff


	//   ....[9]....
        /*01b8*/ 	.word	0xffffffff


	//   ....[10]....
        /*01bc*/ 	.word	0xffffffff


	//   ....[11]....
        /*01c0*/ 	.word	0xffffffff


	//   ....[12]....
        /*01c4*/ 	.word	0xffffffff


	//   ....[13]....
        /*01c8*/ 	.word	0xffffffff


	//   ....[14]....
        /*01cc*/ 	.word	0xffffffff


	//   ....[15]....
        /*01d0*/ 	.word	0xffffffff


	//   ....[16]....
        /*01d4*/ 	.word	0xffffffff


	//   ....[17]....
        /*01d8*/ 	.word	0xffffffff


	//   ....[18]....
        /*01dc*/ 	.word	0xffffffff


	//   ....[19]....
        /*01e0*/ 	.word	0xffffffff


	//   ....[20]....
        /*01e4*/ 	.word	0xffffffff


	//   ....[21]....
        /*01e8*/ 	.word	0xffffffff


	//   ....[22]....
        /*01ec*/ 	.word	0xffffffff


	//   ....[23]....
        /*01f0*/ 	.word	0xffffffff


	//   ....[24]....
        /*01f4*/ 	.word	0xffffffff


	//   ....[25]....
        /*01f8*/ 	.word	0xffffffff


	//   ....[26]....
        /*01fc*/ 	.word	0xffffffff


	//   ....[27]....
        /*0200*/ 	.word	0xffffffff


	//   ....[28]....
        /*0204*/ 	.word	0xffffffff


	//   ....[29]....
        /*0208*/ 	.word	0xffffffff


	//   ....[30]....
        /*020c*/ 	.word	0xffffffff


	//   ....[31]....
        /*0210*/ 	.word	0xffffffff


	//   ....[32]....
        /*0214*/ 	.word	0xffffffff


	//   ....[33]....
        /*0218*/ 	.word	0xffffffff


	//   ....[34]....
        /*021c*/ 	.word	0xffffffff


	//   ....[35]....
        /*0220*/ 	.word	0xffffffff


	//   ....[36]....
        /*0224*/ 	.word	0xffffffff


	//   ....[37]....
        /*0228*/ 	.word	0xffffffff


	//   ....[38]....
        /*022c*/ 	.word	0xffffffff


	//   ....[39]....
        /*0230*/ 	.word	0xffffffff


	//   ....[40]....
        /*0234*/ 	.word	0xffffffff


	//   ....[41]....
        /*0238*/ 	.word	0xffffffff


	//   ....[42]....
        /*023c*/ 	.word	0xffffffff


	//   ....[43]....
        /*0240*/ 	.word	0xffffffff


	//   ....[44]....
        /*0244*/ 	.word	0xffffffff


	//   ....[45]....
        /*0248*/ 	.word	0xffffffff


	//   ....[46]....
        /*024c*/ 	.word	0xffffffff


	//   ....[47]....
        /*0250*/ 	.word	0xffffffff


	//   ....[48]....
        /*0254*/ 	.word	0xffffffff


	//   ....[49]....
        /*0258*/ 	.word	0xffffffff


	//   ....[50]....
        /*025c*/ 	.word	0xffffffff


	//   ....[51]....
        /*0260*/ 	.word	0xffffffff


	//   ....[52]....
        /*0264*/ 	.word	0xffffffff


	//   ....[53]....
        /*0268*/ 	.word	0xffffffff


	//   ....[54]....
        /*026c*/ 	.word	0xffffffff


	//   ....[55]....
        /*0270*/ 	.word	0xffffffff


	//   ....[56]....
        /*0274*/ 	.word	0xffffffff


	//   ....[57]....
        /*0278*/ 	.word	0xffffffff


	//   ....[58]....
        /*027c*/ 	.word	0xffffffff


	//   ....[59]....
        /*0280*/ 	.word	0xffffffff


	//   ....[60]....
        /*0284*/ 	.word	0xffffffff


	//   ....[61]....
        /*0288*/ 	.word	0xffffffff


	//   ....[62]....
        /*028c*/ 	.word	0xffffffff


	//   ....[63]....
        /*0290*/ 	.word	0xffffffff


	//   ....[64]....
        /*0294*/ 	.word	0xffffffff


	//   ....[65]....
        /*0298*/ 	.word	0xffffffff


	//   ....[66]....
        /*029c*/ 	.word	0xffffffff


	//   ....[67]....
        /*02a0*/ 	.word	0xffffffff


	//   ....[68]....
        /*02a4*/ 	.word	0xffffffff


	//   ....[69]....
        /*02a8*/ 	.word	0xffffffff


	//   ....[70]....
        /*02ac*/ 	.word	0xffffffff


	//   ....[71]....
        /*02b0*/ 	.word	0xffffffff


	//   ....[72]....
        /*02b4*/ 	.word	0xffffffff


	//   ....[73]....
        /*02b8*/ 	.word	0xffffffff


	//   ....[74]....
        /*02bc*/ 	.word	0xffffffff


	//   ....[75]....
        /*02c0*/ 	.word	0xffffffff


	//   ....[76]....
        /*02c4*/ 	.word	0xffffffff


	//   ....[77]....
        /*02c8*/ 	.word	0xffffffff


	//   ....[78]....
        /*02cc*/ 	.word	0xffffffff


	//   ....[79]....
        /*02d0*/ 	.word	0xffffffff


	//   ....[80]....
        /*02d4*/ 	.word	0xffffffff


	//   ....[81]....
        /*02d8*/ 	.word	0xffffffff


	//   ....[82]....
        /*02dc*/ 	.word	0xffffffff


	//   ....[83]....
        /*02e0*/ 	.word	0xffffffff


	//   ....[84]....
        /*02e4*/ 	.word	0xffffffff


	//   ....[85]....
        /*02e8*/ 	.word	0xffffffff


	//   ....[86]....
        /*02ec*/ 	.word	0xffffffff


	//   ....[87]....
        /*02f0*/ 	.word	0xffffffff


	//   ....[88]....
        /*02f4*/ 	.word	0xffffffff


	//   ....[89]....
        /*02f8*/ 	.word	0xffffffff


	//   ....[90]....
        /*02fc*/ 	.word	0xffffffff


	//   ....[91]....
        /*0300*/ 	.word	0xffffffff


	//   ....[92]....
        /*0304*/ 	.word	0xffffffff


	//   ....[93]....
        /*0308*/ 	.word	0xffffffff


	//   ....[94]....
        /*030c*/ 	.word	0xffffffff


	//   ....[95]....
        /*0310*/ 	.word	0xffffffff


	//   ....[96]....
        /*0314*/ 	.word	0xffffffff


	//   ....[97]....
        /*0318*/ 	.word	0xffffffff


	//   ....[98]....
        /*031c*/ 	.word	0xffffffff


	//   ....[99]....
        /*0320*/ 	.word	0xffffffff


	//   ....[100]....
        /*0324*/ 	.word	0xffffffff


	//   ....[101]....
        /*0328*/ 	.word	0xffffffff


	//   ....[102]....
        /*032c*/ 	.word	0xffffffff


	//   ....[103]....
        /*0330*/ 	.word	0xffffffff


	//   ....[104]....
        /*0334*/ 	.word	0xffffffff


	//   ....[105]....
        /*0338*/ 	.word	0x0500000f


	//   ....[106]....
        /*033c*/ 	.word	0x0500000f


	//   ....[107]....
        /*0340*/ 	.word	0x0500000f


	//   ....[108]....
        /*0344*/ 	.word	0x0500000f


	//   ....[109]....
        /*0348*/ 	.word	0x0500000f


	//   ....[110]....
        /*034c*/ 	.word	0x0500000f


	//   ....[111]....
        /*0350*/ 	.word	0x0500000f


	//   ....[112]....
        /*0354*/ 	.word	0x0500000f


	//----- nvinfo : EIATTR_COOP_GROUP_INSTR_OFFSETS
	.align		4
.L_1371:
        /*0358*/ 	.byte	0x04, 0x28
        /*035a*/ 	.short	(.L_1373 - .L_1372)


	//   ....[0]....
.L_1372:
        /*035c*/ 	.word	0x00000060


	//   ....[1]....
        /*0360*/ 	.word	0x00000140


	//   ....[2]....
        /*0364*/ 	.word	0x00000190


	//   ....[3]....
        /*0368*/ 	.word	0x000003c0


	//   ....[4]....
        /*036c*/ 	.word	0x00000520


	//   ....[5]....
        /*0370*/ 	.word	0x00000640


	//   ....[6]....
        /*0374*/ 	.word	0x000007a0


	//   ....[7]....
        /*0378*/ 	.word	0x00001570


	//   ....[8]....
        /*037c*/ 	.word	0x00001f10


	//   ....[9]....
        /*0380*/ 	.word	0x00002500


	//   ....[10]....
        /*0384*/ 	.word	0x00002cf0


	//   ....[11]....
        /*0388*/ 	.word	0x00002d80


	//   ....[12]....
        /*038c*/ 	.word	0x000037a0


	//   ....[13]....
        /*0390*/ 	.word	0x00003830


	//   ....[14]....
        /*0394*/ 	.word	0x00004980


	//   ....[15]....
        /*0398*/ 	.word	0x00004b30


	//   ....[16]....
        /*039c*/ 	.word	0x00005610


	//   ....[17]....
        /*03a0*/ 	.word	0x00005770


	//   ....[18]....
        /*03a4*/ 	.word	0x00006080


	//   ....[19]....
        /*03a8*/ 	.word	0x000060f0


	//   ....[20]....
        /*03ac*/ 	.word	0x000081e0


	//   ....[21]....
        /*03b0*/ 	.word	0x00008200


	//   ....[22]....
        /*03b4*/ 	.word	0x00008240


	//   ....[23]....
        /*03b8*/ 	.word	0x00008250


	//   ....[24]....
        /*03bc*/ 	.word	0x00009850


	//   ....[25]....
        /*03c0*/ 	.word	0x00009870


	//   ....[26]....
        /*03c4*/ 	.word	0x000098e0


	//   ....[27]....
        /*03c8*/ 	.word	0x000098f0


	//   ....[28]....
        /*03cc*/ 	.word	0x0000a5d0


	//   ....[29]....
        /*03d0*/ 	.word	0x0000a5e0


	//   ....[30]....
        /*03d4*/ 	.word	0x0000a5f0


	//   ....[31]....
        /*03d8*/ 	.word	0x0000a600


	//   ....[32]....
        /*03dc*/ 	.word	0x0000a610


	//   ....[33]....
        /*03e0*/ 	.word	0x0000a620


	//   ....[34]....
        /*03e4*/ 	.word	0x0000a630


	//   ....[35]....
        /*03e8*/ 	.word	0x0000a640


	//   ....[36]....
        /*03ec*/ 	.word	0x0000a660


	//   ....[37]....
        /*03f0*/ 	.word	0x0000a670


	//   ....[38]....
        /*03f4*/ 	.word	0x0000a6a0


	//   ....[39]....
        /*03f8*/ 	.word	0x0000a6b0


	//   ....[40]....
        /*03fc*/ 	.word	0x0000a6c0


	//   ....[41]....
        /*0400*/ 	.word	0x0000a6d0


	//   ....[42]....
        /*0404*/ 	.word	0x0000a700


	//   ....[43]....
        /*0408*/ 	.word	0x0000a710


	//   ....[44]....
        /*040c*/ 	.word	0x0000a740


	//   ....[45]....
        /*0410*/ 	.word	0x0000a750


	//   ....[46]....
        /*0414*/ 	.word	0x0000a770


	//   ....[47]....
        /*0418*/ 	.word	0x0000a780


	//   ....[48]....
        /*041c*/ 	.word	0x0000a790


	//   ....[49]....
        /*0420*/ 	.word	0x0000a7a0


	//   ....[50]....
        /*0424*/ 	.word	0x0000a7c0


	//   ....[51]....
        /*0428*/ 	.word	0x0000a7d0


	//   ....[52]....
        /*042c*/ 	.word	0x0000ad90


	//   ....[53]....
        /*0430*/ 	.word	0x0000add0


	//   ....[54]....
        /*0434*/ 	.word	0x0000ae00


	//   ....[55]....
        /*0438*/ 	.word	0x0000ae30


	//   ....[56]....
        /*043c*/ 	.word	0x0000b330


	//   ....[57]....
        /*0440*/ 	.word	0x0000b340


	//   ....[58]....
        /*0444*/ 	.word	0x0000b450


	//   ....[59]....
        /*0448*/ 	.word	0x0000b470


	//   ....[60]....
        /*044c*/ 	.word	0x0000bd60


	//   ....[61]....
        /*0450*/ 	.word	0x0000bd70


	//   ....[62]....
        /*0454*/ 	.word	0x0000be70


	//   ....[63]....
        /*0458*/ 	.word	0x0000be90


	//   ....[64]....
        /*045c*/ 	.word	0x0000c000


	//   ....[65]....
        /*0460*/ 	.word	0x0000c1e0


	//   ....[66]....
        /*0464*/ 	.word	0x0000c210


	//   ....[67]....
        /*0468*/ 	.word	0x0000c240


	//   ....[68]....
        /*046c*/ 	.word	0x0000c290


	//   ....[69]....
        /*0470*/ 	.word	0x0000c2c0


	//   ....[70]....
        /*0474*/ 	.word	0x0000c300


	//   ....[71]....
        /*0478*/ 	.word	0x0000c480


	//   ....[72]....
        /*047c*/ 	.word	0x0000c4b0


	//   ....[73]....
        /*0480*/ 	.word	0x0000c4e0


	//   ....[74]....
        /*0484*/ 	.word	0x0000c510


	//   ....[75]....
        /*0488*/ 	.word	0x0000c540


	//   ....[76]....
        /*048c*/ 	.word	0x0000c580


	//   ....[77]....
        /*0490*/ 	.word	0x0000c610


	//   ....[78]....
        /*0494*/ 	.word	0x0000c6a0


	//   ....[79]....
        /*0498*/ 	.word	0x0000c750


	//   ....[80]....
        /*049c*/ 	.word	0x0000ddf0


	//   ....[81]....
        /*04a0*/ 	.word	0x0000ec40


	//   ....[82]....
        /*04a4*/ 	.word	0x0000ec60


	//   ....[83]....
        /*04a8*/ 	.word	0x0000ec70


	//   ....[84]....
        /*04ac*/ 	.word	0x0000ec90


	//   ....[85]....
        /*04b0*/ 	.word	0x0000ecb0


	//   ....[86]....
        /*04b4*/ 	.word	0x0000edc0


	//   ....[87]....
        /*04b8*/ 	.word	0x00010a30


	//   ....[88]....
        /*04bc*/ 	.word	0x00010a60


	//   ....[89]....
        /*04c0*/ 	.word	0x00010a90


	//   ....[90]....
        /*04c4*/ 	.word	0x00010ad0


	//   ....[91]....
        /*04c8*/ 	.word	0x00010b00


	//   ....[92]....
        /*04cc*/ 	.word	0x00010b10


	//   ....[93]....
        /*04d0*/ 	.word	0x00010b40


	//   ....[94]....
        /*04d4*/ 	.word	0x00010b50


	//   ....[95]....
        /*04d8*/ 	.word	0x00010c90


	//   ....[96]....
        /*04dc*/ 	.word	0x00010cc0


	//   ....[97]....
        /*04e0*/ 	.word	0x00010cf0


	//   ....[98]....
        /*04e4*/ 	.word	0x00010d20


	//   ....[99]....
        /*04e8*/ 	.word	0x00010d50


	//   ....[100]....
        /*04ec*/ 	.word	0x00010d90


	//   ....[101]....
        /*04f0*/ 	.word	0x00010e20


	//   ....[102]....
        /*04f4*/ 	.word	0x00010eb0


	//   ....[103]....
        /*04f8*/ 	.word	0x00010f20


	//   ....[104]....
        /*04fc*/ 	.word	0x000115b0


	//   ....[105]....
        /*0500*/ 	.word	0x00011b80


	//   ....[106]....
        /*0504*/ 	.word	0x00011d80


	//   ....[107]....
        /*0508*/ 	.word	0x00011dd0


	//   ....[108]....
        /*050c*/ 	.word	0x00011e30


	//   ....[109]....
        /*0510*/ 	.word	0x00011ed0


	//   ....[110]....
        /*0514*/ 	.word	0x00011f90


	//   ....[111]....
        /*0518*/ 	.word	0x00012010


	//   ....[112]....
        /*051c*/ 	.word	0x000123e0


	//----- nvinfo : EIATTR_REG_RECONFIG
	.align		4
.L_1373:
        /*0520*/ 	.byte	0x01, 0x54
	.zero		2


	//----- nvinfo : EIATTR_SYSCALL_OFFSETS
	.align		4
        /*0524*/ 	.byte	0x04, 0x46
        /*0526*/ 	.short	(.L_1375 - .L_1374)


	//   ....[0]....
.L_1374:
        /*0528*/ 	.word	0x00001750


	//   ....[1]....
        /*052c*/ 	.word	0x0000d8a0


	//   ....[2]....
        /*0530*/ 	.word	0x0000da00


	//   ....[3]....
        /*0534*/ 	.word	0x0000db50


	//   ....[4]....
        /*0538*/ 	.word	0x0000dc90


	//   ....[5]....
        /*053c*/ 	.word	0x0000e720


	//----- nvinfo : EIATTR_MBARRIER_INSTR_OFFSETS
	.align		4
.L_1375:
        /*0540*/ 	.byte	0x04, 0x39
        /*0542*/ 	.short	(.L_1377 - .L_1376)


	//   ....[0]....
.L_1376:
        /*0544*/ 	.word	0x00000270
        /*0548*/ 	.word	0x000000ff
        /*054c*/ 	.word	0x00019c00
        /*0550*/ 	.short	0x0100
        /*0552*/ 	.byte	0x08
	.zero		1


	//   ....[1]....
        /*0554*/ 	.word	0x00000280
        /*0558*/ 	.word	0x000000ff
        /*055c*/ 	.word	0x00019c20
        /*0560*/ 	.short	0x0100
        /*0562*/ 	.byte	0x08
	.zero		1


	//   ....[2]....
        /*0564*/ 	.word	0x00000370
        /*0568*/ 	.word	0x000000ff
        /*056c*/ 	.word	0x00019c30
        /*0570*/ 	.short	0x0100
        /*0572*/ 	.byte	0x08
	.zero		1


	//   ....[3]....
        /*0574*/ 	.word	0x00000380
        /*0578*/ 	.word	0x000000ff
        /*057c*/ 	.word	0x00019c40
        /*0580*/ 	.short	0x0100
        /*0582*/ 	.byte	0x08
	.zero		1


	//   ....[4]....
        /*0584*/ 	.word	0x00000390
        /*0588*/ 	.word	0x000000ff
        /*058c*/ 	.word	0x00019c38
        /*0590*/ 	.short	0x0100
        /*0592*/ 	.byte	0x08
	.zero		1


	//   ....[5]....
        /*0594*/ 	.word	0x000003a0
        /*0598*/ 	.word	0x000000ff
        /*059c*/ 	.word	0x00019c48
        /*05a0*/ 	.short	0x0100
        /*05a2*/ 	.byte	0x08
	.zero		1


	//   ....[6]....
        /*05a4*/ 	.word	0x000004d0
        /*05a8*/ 	.word	0x000000ff
        /*05ac*/ 	.word	0x00019c50
        /*05b0*/ 	.short	0x0100
        /*05b2*/ 	.byte	0x08
	.zero		1


	//   ....[7]....
        /*05b4*/ 	.word	0x000004e0
        /*05b8*/ 	.word	0x000000ff
        /*05bc*/ 	.word	0x00019c60
        /*05c0*/ 	.short	0x0100
        /*05c2*/ 	.byte	0x08
	.zero		1


	//   ....[8]....
        /*05c4*/ 	.word	0x000004f0
        /*05c8*/ 	.word	0x000000ff
        /*05cc*/ 	.word	0x00019c58
        /*05d0*/ 	.short	0x0100
        /*05d2*/ 	.byte	0x08
	.zero		1


	//   ....[9]....
        /*05d4*/ 	.word	0x00000500
        /*05d8*/ 	.word	0x000000ff
        /*05dc*/ 	.word	0x00019c68
        /*05e0*/ 	.short	0x0100
        /*05e2*/ 	.byte	0x08
	.zero		1


	//   ....[10]....
        /*05e4*/ 	.word	0x000005f0
        /*05e8*/ 	.word	0x000000ff
        /*05ec*/ 	.word	0x00019c70
        /*05f0*/ 	.short	0x0100
        /*05f2*/ 	.byte	0x06
	.zero		1


	//   ....[11]....
        /*05f4*/ 	.word	0x00000600
        /*05f8*/ 	.word	0x000000ff
        /*05fc*/ 	.word	0x00019c80
        /*0600*/ 	.short	0x0100
        /*0602*/ 	.byte	0x06
	.zero		1


	//   ....[12]....
        /*0604*/ 	.word	0x00000610
        /*0608*/ 	.word	0x000000ff
        /*060c*/ 	.word	0x00019c78
        /*0610*/ 	.short	0x0100
        /*0612*/ 	.byte	0x06
	.zero		1


	//   ....[13]....
        /*0614*/ 	.word	0x00000620
        /*0618*/ 	.word	0x000000ff
        /*061c*/ 	.word	0x00019c88
        /*0620*/ 	.short	0x0100
        /*0622*/ 	.byte	0x06
	.zero		1


	//   ....[14]....
        /*0624*/ 	.word	0x00000750
        /*0628*/ 	.word	0x000000ff
        /*062c*/ 	.word	0x00019c90
        /*0630*/ 	.short	0x0100
        /*0632*/ 	.byte	0x08
	.zero		1


	//   ....[15]....
        /*0634*/ 	.word	0x00000760
        /*0638*/ 	.word	0x000000ff
        /*063c*/ 	.word	0x00019ca0
        /*0640*/ 	.short	0x0100
        /*0642*/ 	.byte	0x08
	.zero		1


	//   ....[16]....
        /*0644*/ 	.word	0x00000770
        /*0648*/ 	.word	0x000000ff
        /*064c*/ 	.word	0x00019c98
        /*0650*/ 	.short	0x0100
        /*0652*/ 	.byte	0x08
	.zero		1


	//   ....[17]....
        /*0654*/ 	.word	0x00000780
        /*0658*/ 	.word	0x000000ff
        /*065c*/ 	.word	0x00019ca8
        /*0660*/ 	.short	0x0100
        /*0662*/ 	.byte	0x08
	.zero		1


	//   ....[18]....
        /*0664*/ 	.word	0x000008b0
        /*0668*/ 	.word	0x000000ff
        /*066c*/ 	.word	0x00019cb0
        /*0670*/ 	.short	0x0100
        /*0672*/ 	.byte	0x08
	.zero		1


	//   ....[19]....
        /*0674*/ 	.word	0x000008c0
        /*0678*/ 	.word	0x000000ff
        /*067c*/ 	.word	0x00019cc0
        /*0680*/ 	.short	0x0100
        /*0682*/ 	.byte	0x08
	.zero		1


	//   ....[20]....
        /*0684*/ 	.word	0x000008d0
        /*0688*/ 	.word	0x000000ff
        /*068c*/ 	.word	0x00019cb8
        /*0690*/ 	.short	0x0100
        /*0692*/ 	.byte	0x08
	.zero		1


	//   ....[21]....
        /*0694*/ 	.word	0x000008e0
        /*0698*/ 	.word	0x000000ff
        /*069c*/ 	.word	0x00019cc8
        /*06a0*/ 	.short	0x0100
        /*06a2*/ 	.byte	0x08
	.zero		1


	//   ....[22]....
        /*06a4*/ 	.word	0x00001a80
        /*06a8*/ 	.word	0x000000ff
        /*06ac*/ 	.word	0x00019c00
        /*06b0*/ 	.short	0x010a
        /*06b2*/ 	.byte	0x2d
	.zero		1


	//   ....[23]....
        /*06b4*/ 	.word	0x00001b20
        /*06b8*/ 	.word	0x00000002
        /*06bc*/ 	.word	0x00019c30
        /*06c0*/ 	.short	0x010a
        /*06c2*/ 	.byte	0x3f
	.zero		1


	//   ....[24]....
        /*06c4*/ 	.word	0x00001b80
        /*06c8*/ 	.word	0x00000002
        /*06cc*/ 	.word	0x00019c30
        /*06d0*/ 	.short	0x010a
        /*06d2*/ 	.byte	0x3f
	.zero		1


	//   ....[25]....
        /*06d4*/ 	.word	0x00003c80
        /*06d8*/ 	.word	0x00000030
        /*06dc*/ 	.word	0x00000000
        /*06e0*/ 	.short	0x0101
        /*06e2*/ 	.byte	0x3f
	.zero		1


	//   ....[26]....
        /*06e4*/ 	.word	0x00004520
        /*06e8*/ 	.word	0x000000ff
        /*06ec*/ 	.word	0x00019c30
        /*06f0*/ 	.short	0x010a
        /*06f2*/ 	.byte	0x16
	.zero		1


	//   ....[27]....
        /*06f4*/ 	.word	0x00004560
        /*06f8*/ 	.word	0x000000ff
        /*06fc*/ 	.word	0x00019c30
        /*0700*/ 	.short	0x010a
        /*0702*/ 	.byte	0x16
	.zero		1


	//   ....[28]....
        /*0704*/ 	.word	0x000046c0
        /*0708*/ 	.word	0x000000ff
        /*070c*/ 	.word	0x00019c50
        /*0710*/ 	.short	0x010a
        /*0712*/ 	.byte	0x0e
	.zero		1


	//   ....[29]....
        /*0714*/ 	.word	0x00004700
        /*0718*/ 	.word	0x000000ff
        /*071c*/ 	.word	0x00019c50
        /*0720*/ 	.short	0x010a
        /*0722*/ 	.byte	0x0e
	.zero		1


	//   ....[30]....
        /*0724*/ 	.word	0x000069a0
        /*0728*/ 	.word	0x00000002
        /*072c*/ 	.word	0x00000000
        /*0730*/ 	.short	0x0101
        /*0732*/ 	.byte	0x3f
	.zero		1


	//   ....[31]....
        /*0734*/ 	.word	0x00006c90
        /*0738*/ 	.word	0x000000ff
        /*073c*/ 	.word	0x00000000
        /*0740*/ 	.short	0x0101
        /*0742*/ 	.byte	0x06
	.zero		1


	//   ....[32]....
        /*0744*/ 	.word	0x00007250
        /*0748*/ 	.word	0x000000ff
        /*074c*/ 	.word	0x00019c30
        /*0750*/ 	.short	0x010a
        /*0752*/ 	.byte	0x06
	.zero		1


	//   ....[33]....
        /*0754*/ 	.word	0x00007290
        /*0758*/ 	.word	0x000000ff
        /*075c*/ 	.word	0x00019c30
        /*0760*/ 	.short	0x010a
        /*0762*/ 	.byte	0x06
	.zero		1


	//   ....[34]....
        /*0764*/ 	.word	0x000073f0
        /*0768*/ 	.word	0x000000ff
        /*076c*/ 	.word	0x00019c50
        /*0770*/ 	.short	0x010a
        /*0772*/ 	.byte	0x0e
	.zero		1


	//   ....[35]....
        /*0774*/ 	.word	0x00007430
        /*0778*/ 	.word	0x000000ff
        /*077c*/ 	.word	0x00019c50
        /*0780*/ 	.short	0x010a
        /*0782*/ 	.byte	0x0e
	.zero		1


	//   ....[36]....
        /*0784*/ 	.word	0x00008db0
        /*0788*/ 	.word	0x00000002
        /*078c*/ 	.word	0x00000000
        /*0790*/ 	.short	0x0101
        /*0792*/ 	.byte	0x3f
	.zero		1


	//   ....[37]....
        /*0794*/ 	.word	0x00009060
        /*0798*/ 	.word	0x000000ff
        /*079c*/ 	.word	0x00000000
        /*07a0*/ 	.short	0x0101
        /*07a2*/ 	.byte	0x06
	.zero		1


	//   ....[38]....
        /*07a4*/ 	.word	0x00009590
        /*07a8*/ 	.word	0x000000ff
        /*07ac*/ 	.word	0x00019c50
        /*07b0*/ 	.short	0x010a
        /*07b2*/ 	.byte	0x10
	.zero		1


	//   ....[39]....
        /*07b4*/ 	.word	0x000095d0
        /*07b8*/ 	.word	0x000000ff
        /*07bc*/ 	.word	0x00019c50
        /*07c0*/ 	.short	0x010a
        /*07c2*/ 	.byte	0x10
	.zero		1


	//   ....[40]....
        /*07c4*/ 	.word	0x00009bd0
        /*07c8*/ 	.word	0x000000ff
        /*07cc*/ 	.word	0x00000000
        /*07d0*/ 	.short	0x0101
        /*07d2*/ 	.byte	0x04
	.zero		1


	//   ....[41]....
        /*07d4*/ 	.word	0x0000b350
        /*07d8*/ 	.word	0x00000003
        /*07dc*/ 	.word	0x00000000
        /*07e0*/ 	.short	0x0101
        /*07e2*/ 	.byte	0x3f
	.zero		1


	//   ....[42]....
        /*07e4*/ 	.word	0x0000e010
        /*07e8*/ 	.word	0x00000004
        /*07ec*/ 	.word	0x00019c80
        /*07f0*/ 	.short	0x010a
        /*07f2*/ 	.byte	0x3f
	.zero		1


	//   ....[43]....
        /*07f4*/ 	.word	0x0000e290
        /*07f8*/ 	.word	0x00000004
        /*07fc*/ 	.word	0x00019c40
        /*0800*/ 	.short	0x010a
        /*0802*/ 	.byte	0x3f
	.zero		1


	//   ....[44]....
        /*0804*/ 	.word	0x0000eea0
        /*0808*/ 	.word	0x00000010
        /*080c*/ 	.word	0x00019c00
        /*0810*/ 	.short	0x0107
        /*0812*/ 	.byte	0x3f
	.zero		1


	//   ....[45]....
        /*0814*/ 	.word	0x0000efb0
        /*0818*/ 	.word	0x00000010
        /*081c*/ 	.word	0x00019c00
        /*0820*/ 	.short	0x0101
        /*0822*/ 	.byte	0x3f
	.zero		1


	//   ....[46]....
        /*0824*/ 	.word	0x0000efd0
        /*0828*/ 	.word	0x00000010
        /*082c*/ 	.word	0x00019c20
        /*0830*/ 	.short	0x010a
        /*0832*/ 	.byte	0x3f
	.zero		1


	//   ....[47]....
        /*0834*/ 	.word	0x0000f2b0
        /*0838*/ 	.word	0x00000006
        /*083c*/ 	.word	0x00019c80
        /*0840*/ 	.short	0x010a
        /*0842*/ 	.byte	0x3f
	.zero		1


	//   ....[48]....
        /*0844*/ 	.word	0x0000f6d0
        /*0848*/ 	.word	0x00000006
        /*084c*/ 	.word	0x00019c40
        /*0850*/ 	.short	0x010a
        /*0852*/ 	.byte	0x3f
	.zero		1


	//   ....[49]....
        /*0854*/ 	.word	0x0000fb80
        /*0858*/ 	.word	0x00000003
        /*085c*/ 	.word	0x00019c70
        /*0860*/ 	.short	0x010a
        /*0862*/ 	.byte	0x3f
	.zero		1


	//   ....[50]....
        /*0864*/ 	.word	0x0000fbf0
        /*0868*/ 	.word	0x00000003
        /*086c*/ 	.word	0x00019c60
        /*0870*/ 	.short	0x010a
        /*0872*/ 	.byte	0x3f
	.zero		1


	//   ....[51]....
        /*0874*/ 	.word	0x00010030
        /*0878*/ 	.word	0x00000003
        /*087c*/ 	.word	0x00019c50
        /*0880*/ 	.short	0x0101
        /*0882*/ 	.byte	0x3f
	.zero		1


	//   ....[52]....
        /*0884*/ 	.word	0x000100a0
        /*0888*/ 	.word	0x00000000
        /*088c*/ 	.word	0x00000000
        /*0890*/ 	.short	0x0101
        /*0892*/ 	.byte	0x3f
	.zero		1


	//   ....[53]....
        /*0894*/ 	.word	0x000102b0
        /*0898*/ 	.word	0x00000000
        /*089c*/ 	.word	0x00019c70
        /*08a0*/ 	.short	0x010a
        /*08a2*/ 	.byte	0x3f
	.zero		1


	//   ....[54]....
        /*08a4*/ 	.word	0x00010320
        /*08a8*/ 	.word	0x00000000
        /*08ac*/ 	.word	0x00019c60
        /*08b0*/ 	.short	0x010a
        /*08b2*/ 	.byte	0x3f
	.zero		1


	//   ....[55]....
        /*08b4*/ 	.word	0x00010760
        /*08b8*/ 	.word	0x00000000
        /*08bc*/ 	.word	0x00019c50
        /*08c0*/ 	.short	0x0101
        /*08c2*/ 	.byte	0x3f
	.zero		1


	//   ....[56]....
        /*08c4*/ 	.word	0x000107b0
        /*08c8*/ 	.word	0x00000002
        /*08cc*/ 	.word	0x00000000
        /*08d0*/ 	.short	0x0101
        /*08d2*/ 	.byte	0x3f
	.zero		1


	//   ....[57]....
        /*08d4*/ 	.word	0x00011530
        /*08d8*/ 	.word	0x00000007
        /*08dc*/ 	.word	0x00019c20
        /*08e0*/ 	.short	0x010a
        /*08e2*/ 	.byte	0x3f
	.zero		1


	//   ....[58]....
        /*08e4*/ 	.word	0x000116d0
        /*08e8*/ 	.word	0x00000005
        /*08ec*/ 	.word	0x00000000
        /*08f0*/ 	.short	0x010a
        /*08f2*/ 	.byte	0x3f
	.zero		1


	//   ....[59]....
        /*08f4*/ 	.word	0x00011740
        /*08f8*/ 	.word	0x00000003
        /*08fc*/ 	.word	0x00000000
        /*0900*/ 	.short	0x010a
        /*0902*/ 	.byte	0x3f
	.zero		1


	//   ....[60]....
        /*0904*/ 	.word	0x00011790
        /*0908*/ 	.word	0x00000003
        /*090c*/ 	.word	0x00019c60
        /*0910*/ 	.short	0x010a
        /*0912*/ 	.byte	0x3f
	.zero		1


	//   ....[61]....
        /*0914*/ 	.word	0x000117e0
        /*0918*/ 	.word	0x00000005
        /*091c*/ 	.word	0x00019c60
        /*0920*/ 	.short	0x010a
        /*0922*/ 	.byte	0x3f
	.zero		1


	//   ....[62]....
        /*0924*/ 	.word	0x00011820
        /*0928*/ 	.word	0x00000003
        /*092c*/ 	.word	0x00019c80
        /*0930*/ 	.short	0x010a
        /*0932*/ 	.byte	0x3f
	.zero		1


	//   ....[63]....
        /*0934*/ 	.word	0x00011840
        /*0938*/ 	.word	0x00000005
        /*093c*/ 	.word	0x00019c80
        /*0940*/ 	.short	0x010a
        /*0942*/ 	.byte	0x3f
	.zero		1


	//   ....[64]....
        /*0944*/ 	.word	0x000118b0
        /*0948*/ 	.word	0x00000003
        /*094c*/ 	.word	0x00019c00
        /*0950*/ 	.short	0x010a
        /*0952*/ 	.byte	0x3f
	.zero		1


	//   ....[65]....
        /*0954*/ 	.word	0x00011900
        /*0958*/ 	.word	0x00000002
        /*095c*/ 	.word	0x00019c30
        /*0960*/ 	.short	0x010a
        /*0962*/ 	.byte	0x3f
	.zero		1


	//   ....[66]....
        /*0964*/ 	.word	0x00011960
        /*0968*/ 	.word	0x00000007
        /*096c*/ 	.word	0x00019c30
        /*0970*/ 	.short	0x010a
        /*0972*/ 	.byte	0x3f
	.zero		1


	//   ....[67]....
        /*0974*/ 	.word	0x000119c0
        /*0978*/ 	.word	0x00000007
        /*097c*/ 	.word	0x00019c50
        /*0980*/ 	.short	0x010a
        /*0982*/ 	.byte	0x3f
	.zero		1


	//   ....[68]....
        /*0984*/ 	.word	0x00011a20
        /*0988*/ 	.word	0x00000007
        /*098c*/ 	.word	0x00019c30
        /*0990*/ 	.short	0x010a
        /*0992*/ 	.byte	0x3f
	.zero		1


	//   ....[69]....
        /*0994*/ 	.word	0x00011a80
        /*0998*/ 	.word	0x00000007
        /*099c*/ 	.word	0x00019c50
        /*09a0*/ 	.short	0x010a
        /*09a2*/ 	.byte	0x3f
	.zero		1


	//   ....[70]....
        /*09a4*/ 	.word	0x00011ae0
        /*09a8*/ 	.word	0x00000005
        /*09ac*/ 	.word	0x00019c50
        /*09b0*/ 	.short	0x010a
        /*09b2*/ 	.byte	0x3f
	.zero		1


	//   ....[71]....
        /*09b4*/ 	.word	0x00011c30
        /*09b8*/ 	.word	0x00000004
        /*09bc*/ 	.word	0x00019c80
        /*09c0*/ 	.short	0x010a
        /*09c2*/ 	.byte	0x3f
	.zero		1


	//   ....[72]....
        /*09c4*/ 	.word	0x00011c80
        /*09c8*/ 	.word	0x00000004
        /*09cc*/ 	.word	0x00019c40
        /*09d0*/ 	.short	0x010a
        /*09d2*/ 	.byte	0x3f
	.zero		1


	//   ....[73]....
        /*09d4*/ 	.word	0x000120d0
        /*09d8*/ 	.word	0x00000010
        /*09dc*/ 	.word	0x00019c20
        /*09e0*/ 	.short	0x010a
        /*09e2*/ 	.byte	0x3f
	.zero		1


	//   ....[74]....
        /*09e4*/ 	.word	0x00012120
        /*09e8*/ 	.word	0x00000006
        /*09ec*/ 	.word	0x00019c80
        /*09f0*/ 	.short	0x010a
        /*09f2*/ 	.byte	0x3f
	.zero		1


	//   ....[75]....
        /*09f4*/ 	.word	0x00012170
        /*09f8*/ 	.word	0x00000006
        /*09fc*/ 	.word	0x00019c40
        /*0a00*/ 	.short	0x010a
        /*0a02*/ 	.byte	0x3f
	.zero		1


	//   ....[76]....
        /*0a04*/ 	.word	0x000121c0
        /*0a08*/ 	.word	0x00000003
        /*0a0c*/ 	.word	0x00019c70
        /*0a10*/ 	.short	0x010a
        /*0a12*/ 	.byte	0x3f
	.zero		1


	//   ....[77]....
        /*0a14*/ 	.word	0x00012210
        /*0a18*/ 	.word	0x00000003
        /*0a1c*/ 	.word	0x00019c60
        /*0a20*/ 	.short	0x010a
        /*0a22*/ 	.byte	0x3f
	.zero		1


	//   ....[78]....
        /*0a24*/ 	.word	0x00012260
        /*0a28*/ 	.word	0x00000000
        /*0a2c*/ 	.word	0x00019c70
        /*0a30*/ 	.short	0x010a
        /*0a32*/ 	.byte	0x3f
	.zero		1


	//   ....[79]....
        /*0a34*/ 	.word	0x000122b0
        /*0a38*/ 	.word	0x00000000
        /*0a3c*/ 	.word	0x00019c60
        /*0a40*/ 	.short	0x010a
        /*0a42*/ 	.byte	0x3f
	.zero		1


	//   ....[80]....
        /*0a44*/ 	.word	0x00012300
        /*0a48*/ 	.word	0x00000007
        /*0a4c*/ 	.word	0x00019c20
        /*0a50*/ 	.short	0x010a
        /*0a52*/ 	.byte	0x3f
	.zero		1


	//   ....[81]....
        /*0a54*/ 	.word	0x000124a0
        /*0a58*/ 	.word	0x00000005
        /*0a5c*/ 	.word	0x00000000
        /*0a60*/ 	.short	0x010a
        /*0a62*/ 	.byte	0x3f
	.zero		1


	//   ....[82]....
        /*0a64*/ 	.word	0x000124f0
        /*0a68*/ 	.word	0x00000003
        /*0a6c*/ 	.word	0x00000000
        /*0a70*/ 	.short	0x010a
        /*0a72*/ 	.byte	0x3f
	.zero		1


	//   ....[83]....
        /*0a74*/ 	.word	0x00012540
        /*0a78*/ 	.word	0x00000003
        /*0a7c*/ 	.word	0x00019c60
        /*0a80*/ 	.short	0x010a
        /*0a82*/ 	.byte	0x3f
	.zero		1


	//   ....[84]....
        /*0a84*/ 	.word	0x00012590
        /*0a88*/ 	.word	0x00000005
        /*0a8c*/ 	.word	0x00019c60
        /*0a90*/ 	.short	0x010a
        /*0a92*/ 	.byte	0x3f
	.zero		1


	//   ....[85]....
        /*0a94*/ 	.word	0x000125e0
        /*0a98*/ 	.word	0x00000003
        /*0a9c*/ 	.word	0x00019c80
        /*0aa0*/ 	.short	0x010a
        /*0aa2*/ 	.byte	0x3f
	.zero		1


	//----- nvinfo : EIATTR_NUM_MBARRIERS
	.align		4
.L_1377:
        /*0aa4*/ 	.byte	0x03, 0x38
        /*0aa6*/ 	.short	0x0016


	//----- nvinfo : EIATTR_EXIT_INSTR_OFFSETS
	.align		4
        /*0aa8*/ 	.byte	0x04, 0x1c
        /*0aaa*/ 	.short	(.L_1379 - .L_1378)


	//   ....[0]....
.L_1378:
        /*0aac*/ 	.word	0x00000a40


	//   ....[1]....
        /*0ab0*/ 	.word	0x0000bfb0


	//   ....[2]....
        /*0ab4*/ 	.word	0x00011890


	//----- nvinfo : EIATTR_MAX_THREADS
	.align		4
.L_1379:
        /*0ab8*/ 	.byte	0x04, 0x05
        /*0aba*/ 	.short	(.L_1381 - .L_1380)
.L_1380:
        /*0abc*/ 	.word	0x00000200
        /*0ac0*/ 	.word	0x00000001
        /*0ac4*/ 	.word	0x00000001


	//----- nvinfo : EIATTR_CRS_STACK_SIZE
	.align		4
.L_1381:
        /*0ac8*/ 	.byte	0x04, 0x1e
        /*0aca*/ 	.short	(.L_1383 - .L_1382)
.L_1382:
        /*0acc*/ 	.word	0x00000000


	//----- nvinfo : EIATTR_CBANK_PARAM_SIZE
	.align		4
.L_1383:
        /*0ad0*/ 	.byte	0x03, 0x19
        /*0ad2*/ 	.short	0x0af0


	//----- nvinfo : EIATTR_PARAM_CBANK
	.align		4
        /*0ad4*/ 	.byte	0x04, 0x0a
        /*0ad6*/ 	.short	(.L_1385 - .L_1384)
	.align		4
.L_1384:
        /*0ad8*/ 	.word	index@(.nv.constant0._ZN7cutlass13device_kernelIN5flash11enable_sm90INS1_16FlashAttnFwdSm90INS1_25CollectiveMainloopFwdSm90ILi2EN4cute5tupleIJNS5_1CILi1EEES8_S8_EEENS6_IJNS7_ILi192EEENS7_ILi128EEENS7_ILi96EEEEEELi96ENS_12float_e4m3_tEfNS_4arch4Sm90ELb1ELb0ELb1ELb1ELb0ELb0ELb0ELb1ELb1ELb1ELb0ELb0EEENS1_21CollectiveEpilogueFwdINS6_IJSA_SC_SB_EEES9_NS_10bfloat16_tESG_Li384ELb1ELb1ELb0ELb1EEENS1_36VarlenDynamicPersistentTileSchedulerILi192ELi128ELi384ELi128ELb0ELb1ELb1ELb1ELb1ELb1EEEEEEEEEvNT_6ParamsE)
        /*0adc*/ 	.short	0x0210
        /*0ade*/ 	.short	0x0af0


	//----- nvinfo : EIATTR_SW_WAR
	.align		4
.L_1385:
        /*0ae0*/ 	.byte	0x04, 0x36
        /*0ae2*/ 	.short	(.L_1387 - .L_1386)
.L_1386:
        /*0ae4*/ 	.word	0x00000008
.L_1387:


//--------------------- .nv.info._ZN7cutlass13device_kernelIN5flash11enable_sm90INS1_16FlashAttnFwdSm90INS1_25CollectiveMainloopFwdSm90ILi2EN4cute5tupleIJNS5_1CILi1EEES8_S8_EEENS6_IJNS7_ILi192EEENS7_ILi128EEENS7_ILi96EEEEEELi96ENS_12float_e4m3_tEfNS_4arch4Sm90ELb1ELb0ELb1ELb1ELb0ELb1ELb0ELb1ELb1ELb1ELb0ELb0EEENS1_21CollectiveEpilogueFwdINS6_IJSA_SC_SB_EEES9_NS_10bfloat16_tESG_Li384ELb1ELb1ELb0ELb1EEENS1_36VarlenDynamicPersistentTileSchedulerILi192ELi128ELi384ELi128ELb0ELb1ELb1ELb1ELb1ELb1EEEEEEEEEvNT_6ParamsE --------------------------
	.section	.nv.info._ZN7cutlass13device_kernelIN5flash11enable_sm90INS1_16FlashAttnFwdSm90INS1_25CollectiveMainloopFwdSm90ILi2EN4cute5tupleIJNS5_1CILi1EEES8_S8_EEENS6_IJNS7_ILi192EEENS7_ILi128EEENS7_ILi96EEEEEELi96ENS_12float_e4m3_tEfNS_4arch4Sm90ELb1ELb0ELb1ELb1ELb0ELb1ELb0ELb1ELb1ELb1ELb0ELb0EEENS1_21CollectiveEpilogueFwdINS6_IJSA_SC_SB_EEES9_NS_10bfloat16_tESG_Li384ELb1ELb1ELb0ELb1EEENS1_36VarlenDynamicPersistentTileSchedulerILi192ELi128ELi384ELi128ELb0ELb1ELb1ELb1ELb1ELb1EEEEEEEEEvNT_6ParamsE,"",@"SHT_CUDA_INFO"
	.sectionflags	@""
	.align	4


	//----- nvinfo : EIATTR_CUDA_API_VERSION
	.align		4
        /*0000*/ 	.byte	0x04, 0x37
        /*0002*/ 	.short	(.L_1389 - .L_1388)
.L_1388:
        /*0004*/ 	.word	0x00000082


	//----- nvinfo : EIATTR_KPARAM_INFO
	.align		4
.L_1389:
        /*0008*/ 	.byte	0x04, 0x17
        /*000a*/ 	.short	(.L_1391 - .L_1390)
.L_1390:
        /*000c*/ 	.word	0x00000000
        /*0010*/ 	.short	0x0000
        /*0012*/ 	.short	0x0070
        /*0014*/ 	.byte	0x00, 0xf0, 0x01, 0x2a


	//----- nvinfo : EIATTR_SPARSE_MMA_MASK
	.align		4
.L_1391:
        /*0018*/ 	.byte	0x03, 0x50
        /*001a*/ 	.short	0x0000


	//----- nvinfo : EIATTR_MAXREG_COUNT
	.align		4
        /*001c*/ 	.byte	0x03, 0x1b
        /*001e*/ 	.short	0x0080


	//----- nvinfo : EIATTR_NUM_BARRIERS
	.align		4
        /*0020*/ 	.byte	0x02, 0x4c
        /*0022*/ 	.byte	0x10
	.zero		1


	//----- nvinfo : EIATTR_EXTERNS
	.align		4
        /*0024*/ 	.byte	0x04, 0x0f
        /*0026*/ 	.short	(.L_1393 - .L_1392)


	//   ....[0]....
	.align		4
.L_1392:
        /*0028*/ 	.word	index@(__assertfail)


	//----- nvinfo : EIATTR_ANNOTATIONS
	.align		4
.L_1393:
        /*002c*/ 	.byte	0x04, 0x55
        /*002e*/ 	.short	(.L_1395 - .L_1394)


	//   ....[0]....
.L_1394:
        /* <DEDUP_REMOVED lines=94> */


	//----- nvinfo : EIATTR_MERCURY_ISA_VERSION
	.align		4
.L_1395:
        /*0600*/ 	.byte	0x03, 0x5f
        /*0602*/ 	.short	0x0101


	//----- nvinfo : EIATTR_UNUSED_LOAD_BYTE_OFFSET
	.align		4
        /*0604*/ 	.byte	0x04, 0x44
        /*0606*/ 	.short	(.L_1397 - .L_1396)


	//   ....[0]....
.L_1396:
        /*0608*/ 	.word	0x00000aa0
        /*060c*/ 	.word	0x0000fff0


	//   ....[1]....
        /*0610*/ 	.word	0x00014020
        /*0614*/ 	.word	0x0000fff0


	//----- nvinfo : EIATTR_INT_WARP_WIDE_INSTR_OFFSETS
	.align		4
.L_1397:
        /*0618*/ 	.byte	0x04, 0x31
        /*061a*/ 	.short	(.L_1399 - .L_1398)


	//   ....[0]....
.L_1398:
        /*061c*/ 	.word	0x00000190


	//   ....[1]....
        /*0620*/ 	.word	0x000001d0


	//   ....[2]....
        /*0624*/ 	.word	0x00000240


	//   ....[3]....
        /*0628*/ 	.word	0x00018ea0


	//   ....[4]....
        /*062c*/ 	.word	0x00018f30


	//   ....[5]....
        /*0630*/ 	.word	0x0001ba80


	//   ....[6]....
        /*0634*/ 	.word	0x0001bb10


	//----- nvinfo : EIATTR_COOP_GROUP_MASK_REGIDS
	.align		4
.L_1399:
        /*0638*/ 	.byte	0x04, 0x29
        /*063a*/ 	.short	(.L_1401 - .L_1400)


	//   ....[0]....
.L_1400:
        /*063c*/ 	.word	0xffffffff


	//   ....[1]....
        /*0640*/ 	.word	0xffffffff


	//   ....[2]....
        /*0644*/ 	.word	0xffffffff


	//   ....[3]....
        /*0648*/ 	.word	0xffffffff


	//   ....[4]....
        /*064c*/ 	.word	0xffffffff


	//   ....[5]....
        /*0650*/ 	.word	0xffffffff


	//   ....[6]....
        /*0654*/ 	.word	0xffffffff


	//   ....[7]....
        /*0658*/ 	.word	0xffffffff


	//   ....[8]....
        /*065c*/ 	.word	0xffffffff


	//   ....[9]....
        /*0660*/ 	.word	0xffffffff


	//   ....[10]....
        /*0664*/ 	.word	0xffffffff


	//   ....[11]....
        /*0668*/ 	.word	0xffffffff


	//   ....[12]....
        /*066c*/ 	.word	0xffffffff


	//   ....[13]....
        /*0670*/ 	.word	0xffffffff


	//   ....[14]....
        /*0674*/ 	.word	0xffffffff


	//   ....[15]....
        /*0678*/ 	.word	0xffffffff


	//   ....[16]....
        /*067c*/ 	.word	0xffffffff


	//   ....[17]....
        /*0680*/ 	.word	0xffffffff


	//   ....[18]....
        /*0684*/ 	.word	0xffffffff


	//   ....[19]....
        /*0688*/ 	.word	0xffffffff


	//   ....[20]....
        /*068c*/ 	.word	0xffffffff


	//   ....[21]....
        /*0690*/ 	.word	0xffffffff


	//   ....[22]....
        /*0694*/ 	.word	0xffffffff


	//   ....[23]....
        /*0698*/ 	.word	0xffffffff


	//   ....[24]....
        /*069c*/ 	.word	0xffffffff


	//   ....[25]....
        /*06a0*/ 	.word	0xffffffff


	//   ....[26]....
        /*06a4*/ 	.word	0xffffffff


	//   ....[27]....
        /*06a8*/ 	.word	0xffffffff


	//   ....[28]....
        /*06ac*/ 	.word	0xffffffff


	//   ....[29]....
        /*06b0*/ 	.word	0xffffffff


	//   ....[30]....
        /*06b4*/ 	.word	0xffffffff


	//   ....[31]....
        /*06b8*/ 	.word	0xffffffff


	//   ....[32]....
        /*06bc*/ 	.word	0xffffffff


	//   ....[33]....
        /*06c0*/ 	.word	0xffffffff


	//   ....[34]....
        /*06c4*/ 	.word	0xffffffff


	//   ....[35]....
        /*06c8*/ 	.word	0xffffffff


	//   ....[36]....
        /*06cc*/ 	.word	0xffffffff


	//   ....[37]....
        /*06d0*/ 	.word	0xffffffff


	//   ....[38]....
        /*06d4*/ 	.word	0xffffffff


	//   ....[39]....
        /*06d8*/ 	.word	0xffffffff


	//   ....[40]....
        /*06dc*/ 	.word	0xffffffff


	//   ....[41]....
        /*06e0*/ 	.word	0xffffffff


	//   ....[42]....
        /*06e4*/ 	.word	0xffffffff


	//   ....[43]....
        /*06e8*/ 	.word	0xffffffff


	//   ....[44]....
        /*06ec*/ 	.word	0xffffffff


	//   ....[45]....
        /*06f0*/ 	.word	0xffffffff


	//   ....[46]....
        /*06f4*/ 	.word	0xffffffff


	//   ....[47]....
        /*06f8*/ 	.word	0xffffffff


	//   ....[48]....
        /*06fc*/ 	.word	0xffffffff


	//   ....[49]....
        /*0700*/ 	.word	0xffffffff


	//   ....[50]....
        /*0704*/ 	.word	0xffffffff


	//   ....[51]....
        /*0708*/ 	.word	0xffffffff


	//   ....[52]....
        /*070c*/ 	.word	0xffffffff


	//   ....[53]....
        /*0710*/ 	.word	0xffffffff


	//   ....[54]....
        /*0714*/ 	.word	0xffffffff


	//   ....[55]....
        /*0718*/ 	.word	0xffffffff


	//   ....[56]....
        /*071c*/ 	.word	0xffffffff


	//   ....[57]....
        /*0720*/ 	.word	0xffffffff


	//   ....[58]....
        /*0724*/ 	.word	0xffffffff


	//   ....[59]....
        /*0728*/ 	.word	0xffffffff


	//   ....[60]....
        /*072c*/ 	.word	0xffffffff


	//   ....[61]....
        /*0730*/ 	.word	0xffffffff


	//   ....[62]....
        /*0734*/ 	.word	0xffffffff


	//   ....[63]....
        /*0738*/ 	.word	0xffffffff


	//   ....[64]....
        /*073c*/ 	.word	0xffffffff


	//   ....[65]....
        /*0740*/ 	.word	0xffffffff


	//   ....[66]....
        /*0744*/ 	.word	0xffffffff


	//   ....[67]....
        /*0748*/ 	.word	0xffffffff


	//   ....[68]....
        /*074c*/ 	.word	0xffffffff


	//   ....[69]....
        /*0750*/ 	.word	0xffffffff


	//   ....[70]....
        /*0754*/ 	.word	0xffffffff


	//   ....[71]....
        /*0758*/ 	.word	0xffffffff


	//   ....[72]....
        /*075c*/ 	.word	0xffffffff


	//   ....[73]....
        /*0760*/ 	.word	0xffffffff


	//   ....[74]....
        /*0764*/ 	.word	0xffffffff


	//   ....[75]....
        /*0768*/ 	.word	0xffffffff


	//   ....[76]....
        /*076c*/ 	.word	0xffffffff


	//   ....[77]....
        /*0770*/ 	.word	0xffffffff


	//   ....[78]....
        /*0774*/ 	.word	0xffffffff


	//   ....[79]....
        /*0778*/ 	.word	0xffffffff


	//   ....[80]....
        /*077c*/ 	.word	0xffffffff


	//   ....[81]....
        /*0780*/ 	.word	0xffffffff


	//   ....[82]....
        /*0784*/ 	.word	0xffffffff


	//   ....[83]....
        /*0788*/ 	.word	0xffffffff


	//   ....[84]....
        /*078c*/ 	.word	0xffffffff


	//   ....[85]....
        /*0790*/ 	.word	0xffffffff


	//   ....[86]....
        /*0794*/ 	.word	0xffffffff


	//   ....[87]....
        /*0798*/ 	.word	0xffffffff


	//   ....[88]....
        /*079c*/ 	.word	0xffffffff


	//   ....[89]....
        /*07a0*/ 	.word	0xffffffff


	//   ....[90]....
        /*07a4*/ 	.word	0xffffffff


	//   ....[91]....
        /*07a8*/ 	.word	0xffffffff


	//   ....[92]....
        /*07ac*/ 	.word	0xffffffff


	//   ....[93]....
        /*07b0*/ 	.word	0xffffffff


	//   ....[94]....
        /*07b4*/ 	.word	0xffffffff


	//   ....[95]....
        /*07b8*/ 	.word	0xffffffff


	//   ....[96]....
        /*07bc*/ 	.word	0xffffffff


	//   ....[97]....
        /*07c0*/ 	.word	0xffffffff


	//   ....[98]....
        /*07c4*/ 	.word	0xffffffff


	//   ....[99]....
        /*07c8*/ 	.word	0xffffffff


	//   ....[100]....
        /*07cc*/ 	.word	0xffffffff


	//   ....[101]....
        /*07d0*/ 	.word	0xffffffff


	//   ....[102]....
        /*07d4*/ 	.word	0xffffffff


	//   ....[103]....
        /*07d8*/ 	.word	0xffffffff


	//   ....[104]....
        /*07dc*/ 	.word	0xffffffff


	//   ....[105]....
        /*07e0*/ 	.word	0xffffffff


	//   ....[106]....
        /*07e4*/ 	.word	0xffffffff


	//   ....[107]....
        /*07e8*/ 	.word	0xffffffff


	//   ....[108]....
        /*07ec*/ 	.word	0xffffffff


	//   ....[109]....
        /*07f0*/ 	.word	0xffffffff


	//   ....[110]....
        /*07f4*/ 	.word	0xffffffff


	//   ....[111]....
        /*07f8*/ 	.word	0xffffffff


	//   ....[112]....
        /*07fc*/ 	.word	0xffffffff


	//   ....[113]....
        /*0800*/ 	.word	0xffffffff


	//   ....[114]....
        /*0804*/ 	.word	0x0500000f


	//   ....[115]....
        /*0808*/ 	.word	0x0500000f


	//   ....[116]....
        /*080c*/ 	.word	0x0500000f


	//   ....[117]....
        /*0810*/ 	.word	0x0500000f


	//   ....[118]....
        /*0814*/ 	.word	0x0500000f


	//   ....[119]....
        /*0818*/ 	.word	0x0500000f


	//   ....[120]....
        /*081c*/ 	.word	0x0500000f


	//   ....[121]....
        /*0820*/ 	.word	0x0500000f


	//   ....[122]....
        /*0824*/ 	.word	0x0500000f


	//   ....[123]....
        /*0828*/ 	.word	0x0500000f


	//   ....[124]....
        /*082c*/ 	.word	0x0500000f


	//   ....[125]....
        /*0830*/ 	.word	0x0500000f


	//   ....[126]....
        /*0834*/ 	.word	0x0500000f


	//   ....[127]....
        /*0838*/ 	.word	0x0500000f


	//   ....[128]....
        /*083c*/ 	.word	0x0500000f


	//   ....[129]....
        /*0840*/ 	.word	0x0500000f


	//   ....[130]....
        /*0844*/ 	.word	0x0500000f


	//   ....[131]....
        /*0848*/ 	.word	0x0500000f


	//   ....[132]....
        /*084c*/ 	.word	0x0500000f


	//   ....[133]....
        /*0850*/ 	.word	0x0500000f


	//   ....[134]....
        /*0854*/ 	.word	0x0500000f


	//   ....[135]....
        /*0858*/ 	.word	0x0500000f


	//   ....[136]....
        /*085c*/ 	.word	0x0500000f


	//   ....[137]....
        /*0860*/ 	.word	0x0500000f


	//   ....[138]....
        /*0864*/ 	.word	0x0500000f


	//   ....[139]....
        /*0868*/ 	.word	0x0500000f


	//   ....[140]....
        /*086c*/ 	.word	0x0500000f


	//   ....[141]....
        /*0870*/ 	.word	0x0500000f


	//   ....[142]....
        /*0874*/ 	.word	0x0500000f


	//   ....[143]....
        /*0878*/ 	.word	0x0500000f


	//   ....[144]....
        /*087c*/ 	.word	0x0500000f


	//   ....[145]....
        /*0880*/ 	.word	0x0500000f


	//   ....[146]....
        /*0884*/ 	.word	0x0500000f


	//   ....[147]....
        /*0888*/ 	.word	0x0500000f


	//----- nvinfo : EIATTR_COOP_GROUP_INSTR_OFFSETS
	.align		4
.L_1401:
        /*088c*/ 	.byte	0x04, 0x28
        /*088e*/ 	.short	(.L_1403 - .L_1402)


	//   ....[0]....
.L_1402:
        /*0890*/ 	.word	0x00000070


	//   ....[1]....
        /*0894*/ 	.word	0x000001a0


	//   ....[2]....
        /*0898*/ 	.word	0x000001f0


	//   ....[3]....
        /*089c*/ 	.word	0x00000420


	//   ....[4]....
        /*08a0*/ 	.word	0x00000580


	//   ....[5]....
        /*08a4*/ 	.word	0x000006a0


	//   ....[6]....
        /*08a8*/ 	.word	0x00000800


	//   ....[7]....
        /*08ac*/ 	.word	0x00006b90


	//   ....[8]....
        /*08b0*/ 	.word	0x00007520


	//   ....[9]....
        /*08b4*/ 	.word	0x00007530


	//   ....[10]....
        /*08b8*/ 	.word	0x00007540


	//   ....[11]....
        /*08bc*/ 	.word	0x00007550


	//   ....[12]....
        /*08c0*/ 	.word	0x00009210


	//   ....[13]....
        /*08c4*/ 	.word	0x00009220


	//   ....[14]....
        /*08c8*/ 	.word	0x00009230


	//   ....[15]....
        /*08cc*/ 	.word	0x00009240


	//   ....[16]....
        /*08d0*/ 	.word	0x0000bb40


	//   ....[17]....
        /*08d4*/ 	.word	0x0000c670


	//   ....[18]....
        /*08d8*/ 	.word	0x0000c680


	//   ....[19]....
        /*08dc*/ 	.word	0x0000c6a0


	//   ....[20]....
        /*08e0*/ 	.word	0x0000d0d0


	//   ....[21]....
        /*08e4*/ 	.word	0x0000d0f0


	//   ....[22]....
        /*08e8*/ 	.word	0x0000ecf0


	//   ....[23]....
        /*08ec*/ 	.word	0x0000f2f0


	//   ....[24]....
        /*08f0*/ 	.word	0x0000f690


	//   ....[25]....
        /*08f4*/ 	.word	0x0000f790


	//   ....[26]....
        /*08f8*/ 	.word	0x0000fef0


	//   ....[27]....
        /*08fc*/ 	.word	0x0000ff50


	//   ....[28]....
        /*0900*/ 	.word	0x000121d0


	//   ....[29]....
        /*0904*/ 	.word	0x000121f0


	//   ....[30]....
        /*0908*/ 	.word	0x00012220


	//   ....[31]....
        /*090c*/ 	.word	0x00012270


	//   ....[32]....
        /*0910*/ 	.word	0x000138c0


	//   ....[33]....
        /*0914*/ 	.word	0x00013970


	//   ....[34]....
        /*0918*/ 	.word	0x00013a00


	//   ....[35]....
        /*091c*/ 	.word	0x00013a10


	//   ....[36]....
        /*0920*/ 	.word	0x00014640


	//   ....[37]....
        /*0924*/ 	.word	0x00014670


	//   ....[38]....
        /*0928*/ 	.word	0x00014690


	//   ....[39]....
        /*092c*/ 	.word	0x000146b0


	//   ....[40]....
        /*0930*/ 	.word	0x000146d0


	//   ....[41]....
        /*0934*/ 	.word	0x000146e0


	//   ....[42]....
        /*0938*/ 	.word	0x000146f0


	//   ....[43]....
        /*093c*/ 	.word	0x00014700


	//   ....[44]....
        /*0940*/ 	.word	0x00014710


	//   ....[45]....
        /*0944*/ 	.word	0x00014720


	//   ....[46]....
        /*0948*/ 	.word	0x00014730


	//   ....[47]....
        /*094c*/ 	.word	0x00014740


	//   ....[48]....
        /*0950*/ 	.word	0x00014770


	//   ....[49]....
        /*0954*/ 	.word	0x00014780


	//   ....[50]....
        /*0958*/ 	.word	0x00014790


	//   ....[51]....
        /*095c*/ 	.word	0x000147a0


	//   ....[52]....
        /*0960*/ 	.word	0x000147b0


	//   ....[53]....
        /*0964*/ 	.word	0x000147c0


	//   ....[54]....
        /*0968*/ 	.word	0x000147d0


	//   ....[55]....
        /*096c*/ 	.word	0x000147e0


	//   ....[56]....
        /*0970*/ 	.word	0x000147f0


	//   ....[57]....
        /*0974*/ 	.word	0x00014800


	//   ....[58]....
        /*0978*/ 	.word	0x00014810


	//   ....[59]....
        /*097c*/ 	.word	0x00014820


	//   ....[60]....
        /*0980*/ 	.word	0x00014fb0


	//   ....[61]....
        /*0984*/ 	.word	0x00014ff0


	//   ....[62]....
        /*0988*/ 	.word	0x00015040


	//   ....[63]....
        /*098c*/ 	.word	0x00015050


	//   ....[64]....
        /*0990*/ 	.word	0x00015560


	//   ....[65]....
        /*0994*/ 	.word	0x00015590


	//   ....[66]....
        /*0998*/ 	.word	0x00015690


	//   ....[67]....
        /*099c*/ 	.word	0x000156b0


	//   ....[68]....
        /*09a0*/ 	.word	0x00015fe0


	//   ....[69]....
        /*09a4*/ 	.word	0x00015ff0


	//   ....[70]....
        /*09a8*/ 	.word	0x000160f0


	//   ....[71]....
        /*09ac*/ 	.word	0x00016110


	//   ....[72]....
        /*09b0*/ 	.word	0x000162a0


	//   ....[73]....
        /*09b4*/ 	.word	0x00016480


	//   ....[74]....
        /*09b8*/ 	.word	0x000164b0


	//   ....[75]....
        /*09bc*/ 	.word	0x000164e0


	//   ....[76]....
        /*09c0*/ 	.word	0x00016510


	//   ....[77]....
        /*09c4*/ 	.word	0x00016540


	//   ....[78]....
        /*09c8*/ 	.word	0x00016570


	//   ....[79]....
        /*09cc*/ 	.word	0x000166e0


	//   ....[80]....
        /*09d0*/ 	.word	0x00016710


	//   ....[81]....
        /*09d4*/ 	.word	0x00016740


	//   ....[82]....
        /*09d8*/ 	.word	0x00016770


	//   ....[83]....
        /*09dc*/ 	.word	0x000167a0


	//   ....[84]....
        /*09e0*/ 	.word	0x000167d0


	//   ....[85]....
        /*09e4*/ 	.word	0x00016870


	//   ....[86]....
        /*09e8*/ 	.word	0x000168d0


	//   ....[87]....
        /*09ec*/ 	.word	0x00016970


	//   ....[88]....
        /*09f0*/ 	.word	0x00017920


	//   ....[89]....
        /*09f4*/ 	.word	0x00019630


	//   ....[90]....
        /*09f8*/ 	.word	0x0001a530


	//   ....[91]....
        /*09fc*/ 	.word	0x0001a560


	//   ....[92]....
        /*0a00*/ 	.word	0x0001a580


	//   ....[93]....
        /*0a04*/ 	.word	0x0001a590


	//   ....[94]....
        /*0a08*/ 	.word	0x0001a690


	//   ....[95]....
        /*0a0c*/ 	.word	0x0001a6a0


	//   ....[96]....
        /*0a10*/ 	.word	0x0001c2d0


	//   ....[97]....
        /*0a14*/ 	.word	0x0001c300


	//   ....[98]....
        /*0a18*/ 	.word	0x0001c340


	//   ....[99]....
        /*0a1c*/ 	.word	0x0001c370


	//   ....[100]....
        /*0a20*/ 	.word	0x0001c3a0


	//   ....[101]....
        /*0a24*/ 	.word	0x0001c3d0


	//   ....[102]....
        /*0a28*/ 	.word	0x0001c400


	//   ....[103]....
        /*0a2c*/ 	.word	0x0001c430


	//   ....[104]....
        /*0a30*/ 	.word	0x0001c5b0


	//   ....[105]....
        /*0a34*/ 	.word	0x0001c5e0


	//   ....[106]....
        /*0a38*/ 	.word	0x0001c610


	//   ....[107]....
        /*0a3c*/ 	.word	0x0001c640


	//   ....[108]....
        /*0a40*/ 	.word	0x0001c670


	//   ....[109]....
        /*0a44*/ 	.word	0x0001c6a0


	//   ....[110]....
        /*0a48*/ 	.word	0x0001c760


	//   ....[111]....
        /*0a4c*/ 	.word	0x0001c780


	//   ....[112]....
        /*0a50*/ 	.word	0x0001c7f0


	//   ....[113]....
        /*0a54*/ 	.word	0x0001ce90


	//   ....[114]....
        /*0a58*/ 	.word	0x0001d300


	//   ....[115]....
        /*0a5c*/ 	.word	0x0001d390


	//   ....[116]....
        /*0a60*/ 	.word	0x0001d3e0


	//   ....[117]....
        /*0a64*/ 	.word	0x0001d430


	//   ....[118]....
        /*0a68*/ 	.word	0x0001d500


	//   ....[119]....
        /*0a6c*/ 	.word	0x0001d590


	//   ....[120]....
        /*0a70*/ 	.word	0x0001d5e0


	//   ....[121]....
        /*0a74*/ 	.word	0x0001d630


	//   ....[122]....
        /*0a78*/ 	.word	0x0001d930


	//   ....[123]....
        /*0a7c*/ 	.word	0x0001dc10


	//   ....[124]....
        /*0a80*/ 	.word	0x0001dde0


	//   ....[125]....
        /*0a84*/ 	.word	0x0001de40


	//   ....[126]....
        /*0a88*/ 	.word	0x0001dea0


	//   ....[127]....
        /*0a8c*/ 	.word	0x0001df40


	//   ....[128]....
        /*0a90*/ 	.word	0x0001e010


	//   ....[129]....
        /*0a94*/ 	.word	0x0001e0f0


	//   ....[130]....
        /*0a98*/ 	.word	0x0001e3c0


	//   ....[131]....
        /*0a9c*/ 	.word	0x0001e460


	//   ....[132]....
        /*0aa0*/ 	.word	0x0001e580


	//   ....[133]....
        /*0aa4*/ 	.word	0x0001e5f0


	//   ....[134]....
        /*0aa8*/ 	.word	0x0001e660


	//   ....[135]....
        /*0aac*/ 	.word	0x0001e6d0


	//   ....[136]....
        /*0ab0*/ 	.word	0x0001e740


	//   ....[137]....
        /*0ab4*/ 	.word	0x0001e7c0


	//   ....[138]....
        /*0ab8*/ 	.word	0x0001e850


	//   ....[139]....
        /*0abc*/ 	.word	0x0001e8f0


	//   ....[140]....
        /*0ac0*/ 	.word	0x0001e960


	//   ....[141]....
        /*0ac4*/ 	.word	0x0001e9d0


	//   ....[142]....
        /*0ac8*/ 	.word	0x0001ea40


	//   ....[143]....
        /*0acc*/ 	.word	0x0001eac0


	//   ....[144]....
        /*0ad0*/ 	.word	0x0001eb30


	//   ....[145]....
        /*0ad4*/ 	.word	0x0001ebd0


	//   ....[146]....
        /*0ad8*/ 	.word	0x0001ec60


	//   ....[147]....
        /*0adc*/ 	.word	0x0001ed90


	//----- nvinfo : EIATTR_REG_RECONFIG
	.align		4
.L_1403:
        /*0ae0*/ 	.byte	0x01, 0x54
	.zero		2


	//----- nvinfo : EIATTR_SYSCALL_OFFSETS
	.align		4
        /*0ae4*/ 	.byte	0x04, 0x46
        /*0ae6*/ 	.short	(.L_1405 - .L_1404)


	//   ....[0]....
.L_1404:
        /*0ae8*/ 	.word	0x00001a90


	//   ....[1]....
        /*0aec*/ 	.word	0x00001be0


	//   ....[2]....
        /*0af0*/ 	.word	0x00006d00


	//   ....[3]....
        /*0af4*/ 	.word	0x000072c0


	//   ....[4]....
        /*0af8*/ 	.word	0x00019090


	//   ....[5]....
        /*0afc*/ 	.word	0x00019220


	//   ....[6]....
        /*0b00*/ 	.word	0x00019370


	//   ....[7]....
        /*0b04*/ 	.word	0x000194c0


	//   ....[8]....
        /*0b08*/ 	.word	0x00019fe0


	//----- nvinfo : EIATTR_MBARRIER_INSTR_OFFSETS
	.align		4
.L_1405:
        /*0b0c*/ 	.byte	0x04, 0x39
        /*0b0e*/ 	.short	(.L_1407 - .L_1406)


	//   ....[0]....
.L_1406:
        /*0b10*/ 	.word	0x000002d0
        /*0b14*/ 	.word	0x000000ff
        /*0b18*/ 	.word	0x00019c00
        /*0b1c*/ 	.short	0x0100
        /*0b1e*/ 	.byte	0x08
	.zero		1


	//   ....[1]....
        /*0b20*/ 	.word	0x000002e0
        /*0b24*/ 	.word	0x000000ff
        /*0b28*/ 	.word	0x00019c20
        /*0b2c*/ 	.short	0x0100
        /*0b2e*/ 	.byte	0x08
	.zero		1


	//   ....[2]....
        /*0b30*/ 	.word	0x000003d0
        /*0b34*/ 	.word	0x000000ff
        /*0b38*/ 	.word	0x00019c30
        /*0b3c*/ 	.short	0x0100
        /*0b3e*/ 	.byte	0x08
	.zero		1


	//   ....[3]....
        /*0b40*/ 	.word	0x000003e0
        /*0b44*/ 	.word	0x000000ff
        /*0b48*/ 	.word	0x00019c40
        /*0b4c*/ 	.short	0x0100
        /*0b4e*/ 	.byte	0x08
	.zero		1


	//   ....[4]....
        /*0b50*/ 	.word	0x000003f0
        /*0b54*/ 	.word	0x000000ff
        /*0b58*/ 	.word	0x00019c38
        /*0b5c*/ 	.short	0x0100
        /*0b5e*/ 	.byte	0x08
	.zero		1


	//   ....[5]....
        /*0b60*/ 	.word	0x00000400
        /*0b64*/ 	.word	0x000000ff
        /*0b68*/ 	.word	0x00019c48
        /*0b6c*/ 	.short	0x0100
        /*0b6e*/ 	.byte	0x08
	.zero		1


	//   ....[6]....
        /*0b70*/ 	.word	0x00000530
        /*0b74*/ 	.word	0x000000ff
        /*0b78*/ 	.word	0x00019c50
        /*0b7c*/ 	.short	0x0100
        /*0b7e*/ 	.byte	0x08
	.zero		1


	//   ....[7]....
        /*0b80*/ 	.word	0x00000540
        /*0b84*/ 	.word	0x000000ff
        /*0b88*/ 	.word	0x00019c60
        /*0b8c*/ 	.short	0x0100
        /*0b8e*/ 	.byte	0x08
	.zero		1


	//   ....[8]....
        /*0b90*/ 	.word	0x00000550
        /*0b94*/ 	.word	0x000000ff
        /*0b98*/ 	.word	0x00019c58
        /*0b9c*/ 	.short	0x0100
        /*0b9e*/ 	.byte	0x08
	.zero		1


	//   ....[9]....
        /*0ba0*/ 	.word	0x00000560
        /*0ba4*/ 	.word	0x000000ff
        /*0ba8*/ 	.word	0x00019c68
        /*0bac*/ 	.short	0x0100
        /*0bae*/ 	.byte	0x08
	.zero		1


	//   ....[10]....
        /*0bb0*/ 	.word	0x00000650
        /*0bb4*/ 	.word	0x000000ff
        /*0bb8*/ 	.word	0x00019c70
        /*0bbc*/ 	.short	0x0100
        /*0bbe*/ 	.byte	0x06
	.zero		1


	//   ....[11]....
        /*0bc0*/ 	.word	0x00000660
        /*0bc4*/ 	.word	0x000000ff
        /*0bc8*/ 	.word	0x00019c80
        /*0bcc*/ 	.short	0x0100
        /*0bce*/ 	.byte	0x06
	.zero		1


	//   ....[12]....
        /*0bd0*/ 	.word	0x00000670
        /*0bd4*/ 	.word	0x000000ff
        /*0bd8*/ 	.word	0x00019c78
        /*0bdc*/ 	.short	0x0100
        /*0bde*/ 	.byte	0x06
	.zero		1


	//   ....[13]....
        /*0be0*/ 	.word	0x00000680
        /*0be4*/ 	.word	0x000000ff
        /*0be8*/ 	.word	0x00019c88
        /*0bec*/ 	.short	0x0100
        /*0bee*/ 	.byte	0x06
	.zero		1


	//   ....[14]....
        /*0bf0*/ 	.word	0x000007b0
        /*0bf4*/ 	.word	0x000000ff
        /*0bf8*/ 	.word	0x00019c90
        /*0bfc*/ 	.short	0x0100
        /*0bfe*/ 	.byte	0x08
	.zero		1


	//   ....[15]....
        /*0c00*/ 	.word	0x000007c0
        /*0c04*/ 	.word	0x000000ff
        /*0c08*/ 	.word	0x00019ca0
        /*0c0c*/ 	.short	0x0100
        /*0c0e*/ 	.byte	0x08
	.zero		1


	//   ....[16]....
        /*0c10*/ 	.word	0x000007d0
        /*0c14*/ 	.word	0x000000ff
        /*0c18*/ 	.word	0x00019c98
        /*0c1c*/ 	.short	0x0100
        /*0c1e*/ 	.byte	0x08
	.zero		1


	//   ....[17]....
        /*0c20*/ 	.word	0x000007e0
        /*0c24*/ 	.word	0x000000ff
        /*0c28*/ 	.word	0x00019ca8
        /*0c2c*/ 	.short	0x0100
        /*0c2e*/ 	.byte	0x08
	.zero		1


	//   ....[18]....
        /*0c30*/ 	.word	0x00000910
        /*0c34*/ 	.word	0x000000ff
        /*0c38*/ 	.word	0x00019cb0
        /*0c3c*/ 	.short	0x0100
        /*0c3e*/ 	.byte	0x08
	.zero		1


	//   ....[19]....
        /*0c40*/ 	.word	0x00000920
        /*0c44*/ 	.word	0x000000ff
        /*0c48*/ 	.word	0x00019cc0
        /*0c4c*/ 	.short	0x0100
        /*0c4e*/ 	.byte	0x08
	.zero		1


	//   ....[20]....
        /*0c50*/ 	.word	0x00000930
        /*0c54*/ 	.word	0x000000ff
        /*0c58*/ 	.word	0x00019cb8
        /*0c5c*/ 	.short	0x0100
        /*0c5e*/ 	.byte	0x08
	.zero		1


	//   ....[21]....
        /*0c60*/ 	.word	0x00000940
        /*0c64*/ 	.word	0x000000ff
        /*0c68*/ 	.word	0x00019cc8
        /*0c6c*/ 	.short	0x0100
        /*0c6e*/ 	.byte	0x08
	.zero		1


	//   ....[22]....
        /*0c70*/ 	.word	0x00002910
        /*0c74*/ 	.word	0x00000052
        /*0c78*/ 	.word	0x00019c90
        /*0c7c*/ 	.short	0x010a
        /*0c7e*/ 	.byte	0x3f
	.zero		1


	//   ....[23]....
        /*0c80*/ 	.word	0x000041d0
        /*0c84*/ 	.word	0x00000052
        /*0c88*/ 	.word	0x00019c90
        /*0c8c*/ 	.short	0x010a
        /*0c8e*/ 	.byte	0x3f
	.zero		1


	//   ....[24]....
        /*0c90*/ 	.word	0x00006310
        /*0c94*/ 	.word	0x00000052
        /*0c98*/ 	.word	0x00019c90
        /*0c9c*/ 	.short	0x010a
        /*0c9e*/ 	.byte	0x3f
	.zero		1


	//   ....[25]....
        /*0ca0*/ 	.word	0x000064e0
        /*0ca4*/ 	.word	0x00000008
        /*0ca8*/ 	.word	0x00000000
        /*0cac*/ 	.short	0x0101
        /*0cae*/ 	.byte	0x3f
	.zero		1


	//   ....[26]....
        /*0cb0*/ 	.word	0x00006520
        /*0cb4*/ 	.word	0x00000052
        /*0cb8*/ 	.word	0x00019cb0
        /*0cbc*/ 	.short	0x010a
        /*0cbe*/ 	.byte	0x3f
	.zero		1


	//   ....[27]....
        /*0cc0*/ 	.word	0x00006790
        /*0cc4*/ 	.word	0x00000052
        /*0cc8*/ 	.word	0x00000000
        /*0ccc*/ 	.short	0x0101
        /*0cce*/ 	.byte	0x3f
	.zero		1


	//   ....[28]....
        /*0cd0*/ 	.word	0x00007040
        /*0cd4*/ 	.word	0x00000010
        /*0cd8*/ 	.word	0x00019c00
        /*0cdc*/ 	.short	0x010a
        /*0cde*/ 	.byte	0x3f
	.zero		1


	//   ....[29]....
        /*0ce0*/ 	.word	0x00007090
        /*0ce4*/ 	.word	0x00000010
        /*0ce8*/ 	.word	0x00019c00
        /*0cec*/ 	.short	0x010a
        /*0cee*/ 	.byte	0x3f
	.zero		1


	//   ....[30]....
        /*0cf0*/ 	.word	0x00007890
        /*0cf4*/ 	.word	0x00000010
        /*0cf8*/ 	.word	0x00019c00
        /*0cfc*/ 	.short	0x010a
        /*0cfe*/ 	.byte	0x3f
	.zero		1


	//   ....[31]....
        /*0d00*/ 	.word	0x00009550
        /*0d04*/ 	.word	0x00000010
        /*0d08*/ 	.word	0x00019c00
        /*0d0c*/ 	.short	0x010a
        /*0d0e*/ 	.byte	0x3f
	.zero		1


	//   ....[32]....
        /*0d10*/ 	.word	0x0000b6e0
        /*0d14*/ 	.word	0x00000000
        /*0d18*/ 	.word	0x00019c30
        /*0d1c*/ 	.short	0x010a
        /*0d1e*/ 	.byte	0x3f
	.zero		1


	//   ....[33]....
        /*0d20*/ 	.word	0x0000b750
        /*0d24*/ 	.word	0x00000000
        /*0d28*/ 	.word	0x00019c30
        /*0d2c*/ 	.short	0x010a
        /*0d2e*/ 	.byte	0x3f
	.zero		1


	//   ....[34]....
        /*0d30*/ 	.word	0x0000d800
        /*0d34*/ 	.word	0x0000001d
        /*0d38*/ 	.word	0x00000000
        /*0d3c*/ 	.short	0x0101
        /*0d3e*/ 	.byte	0x3f
	.zero		1


	//   ....[35]....
        /*0d40*/ 	.word	0x0000e1c0
        /*0d44*/ 	.word	0x0000000f
        /*0d48*/ 	.word	0x00019c30
        /*0d4c*/ 	.short	0x010a
        /*0d4e*/ 	.byte	0x3f
	.zero		1


	//   ....[36]....
        /*0d50*/ 	.word	0x0000e230
        /*0d54*/ 	.word	0x0000000f
        /*0d58*/ 	.word	0x00019c30
        /*0d5c*/ 	.short	0x010a
        /*0d5e*/ 	.byte	0x3f
	.zero		1


	//   ....[37]....
        /*0d60*/ 	.word	0x0000e430
        /*0d64*/ 	.word	0x00000014
        /*0d68*/ 	.word	0x00019c50
        /*0d6c*/ 	.short	0x010a
        /*0d6e*/ 	.byte	0x3f
	.zero		1


	//   ....[38]....
        /*0d70*/ 	.word	0x0000e480
        /*0d74*/ 	.word	0x00000014
        /*0d78*/ 	.word	0x00019c50
        /*0d7c*/ 	.short	0x010a
        /*0d7e*/ 	.byte	0x3f
	.zero		1


	//   ....[39]....
        /*0d80*/ 	.word	0x00010380
        /*0d84*/ 	.word	0x0000000f
        /*0d88*/ 	.word	0x00000000
        /*0d8c*/ 	.short	0x0101
        /*0d8e*/ 	.byte	0x3f
	.zero		1


	//   ....[40]....
        /*0d90*/ 	.word	0x00010a10
        /*0d94*/ 	.word	0x00000014
        /*0d98*/ 	.word	0x00000000
        /*0d9c*/ 	.short	0x0101
        /*0d9e*/ 	.byte	0x3f
	.zero		1


	//   ....[41]....
        /*0da0*/ 	.word	0x00011120
        /*0da4*/ 	.word	0x0000000a
        /*0da8*/ 	.word	0x00019c30
        /*0dac*/ 	.short	0x010a
        /*0dae*/ 	.byte	0x3f
	.zero		1


	//   ....[42]....
        /*0db0*/ 	.word	0x00011190
        /*0db4*/ 	.word	0x0000000a
        /*0db8*/ 	.word	0x00019c30
        /*0dbc*/ 	.short	0x010a
        /*0dbe*/ 	.byte	0x3f
	.zero		1


	//   ....[43]....
        /*0dc0*/ 	.word	0x00011390
        /*0dc4*/ 	.word	0x0000000f
        /*0dc8*/ 	.word	0x00019c50
        /*0dcc*/ 	.short	0x010a
        /*0dce*/ 	.byte	0x3f
	.zero		1


	//   ....[44]....
        /*0dd0*/ 	.word	0x000113e0
        /*0dd4*/ 	.word	0x0000000f
        /*0dd8*/ 	.word	0x00019c50
        /*0ddc*/ 	.short	0x010a
        /*0dde*/ 	.byte	0x3f
	.zero		1


	//   ....[45]....
        /*0de0*/ 	.word	0x000128a0
        /*0de4*/ 	.word	0x00000054
        /*0de8*/ 	.word	0x00000000
        /*0dec*/ 	.short	0x0101
        /*0dee*/ 	.byte	0x3f
	.zero		1


	//   ....[46]....
        /*0df0*/ 	.word	0x00013590
        /*0df4*/ 	.word	0x0000000f
        /*0df8*/ 	.word	0x00000000
        /*0dfc*/ 	.short	0x0101
        /*0dfe*/ 	.byte	0x3f
	.zero		1


	//   ....[47]....
        /*0e00*/ 	.word	0x00013610
        /*0e04*/ 	.word	0x0000000a
        /*0e08*/ 	.word	0x00019c50
        /*0e0c*/ 	.short	0x010a
        /*0e0e*/ 	.byte	0x3f
	.zero		1


	//   ....[48]....
        /*0e10*/ 	.word	0x00013660
        /*0e14*/ 	.word	0x0000000a
        /*0e18*/ 	.word	0x00019c50
        /*0e1c*/ 	.short	0x010a
        /*0e1e*/ 	.byte	0x3f
	.zero		1


	//   ....[49]....
        /*0e20*/ 	.word	0x00013f70
        /*0e24*/ 	.word	0x00000004
        /*0e28*/ 	.word	0x00000000
        /*0e2c*/ 	.short	0x0101
        /*0e2e*/ 	.byte	0x3f
	.zero		1


	//   ....[50]....
        /*0e30*/ 	.word	0x00015580
        /*0e34*/ 	.word	0x00000000
        /*0e38*/ 	.word	0x00000000
        /*0e3c*/ 	.short	0x0101
        /*0e3e*/ 	.byte	0x3f
	.zero		1


	//   ....[51]....
        /*0e40*/ 	.word	0x00017a00
        /*0e44*/ 	.word	0x00000016
        /*0e48*/ 	.word	0x00019c20
        /*0e4c*/ 	.short	0x010a
        /*0e4e*/ 	.byte	0x3f
	.zero		1


	//   ....[52]....
        /*0e50*/ 	.word	0x00017ac0
        /*0e54*/ 	.word	0x00000008
        /*0e58*/ 	.word	0x00019ca0
        /*0e5c*/ 	.short	0x010a
        /*0e5e*/ 	.byte	0x3f
	.zero		1


	//   ....[53]....
        /*0e60*/ 	.word	0x00017ef0
        /*0e64*/ 	.word	0x00000008
        /*0e68*/ 	.word	0x00019cc0
        /*0e6c*/ 	.short	0x010a
        /*0e6e*/ 	.byte	0x3f
	.zero		1


	//   ....[54]....
        /*0e70*/ 	.word	0x00018450
        /*0e74*/ 	.word	0x00000008
        /*0e78*/ 	.word	0x00019ca0
        /*0e7c*/ 	.short	0x010a
        /*0e7e*/ 	.byte	0x3f
	.zero		1


	//   ....[55]....
        /*0e80*/ 	.word	0x00018870
        /*0e84*/ 	.word	0x00000008
        /*0e88*/ 	.word	0x00019cc0
        /*0e8c*/ 	.short	0x010a
        /*0e8e*/ 	.byte	0x3f
	.zero		1


	//   ....[56]....
        /*0e90*/ 	.word	0x00019880
        /*0e94*/ 	.word	0x00000004
        /*0e98*/ 	.word	0x00019c80
        /*0e9c*/ 	.short	0x010a
        /*0e9e*/ 	.byte	0x3f
	.zero		1


	//   ....[57]....
        /*0ea0*/ 	.word	0x00019ae0
        /*0ea4*/ 	.word	0x00000004
        /*0ea8*/ 	.word	0x00019c40
        /*0eac*/ 	.short	0x010a
        /*0eae*/ 	.byte	0x3f
	.zero		1


	//   ....[58]....
        /*0eb0*/ 	.word	0x0001a780
        /*0eb4*/ 	.word	0x00000016
        /*0eb8*/ 	.word	0x00019c00
        /*0ebc*/ 	.short	0x0107
        /*0ebe*/ 	.byte	0x3f
	.zero		1


	//   ....[59]....
        /*0ec0*/ 	.word	0x0001a880
        /*0ec4*/ 	.word	0x00000016
        /*0ec8*/ 	.word	0x00019c00
        /*0ecc*/ 	.short	0x0101
        /*0ece*/ 	.byte	0x3f
	.zero		1


	//   ....[60]....
        /*0ed0*/ 	.word	0x0001a8a0
        /*0ed4*/ 	.word	0x00000016
        /*0ed8*/ 	.word	0x00019c20
        /*0edc*/ 	.short	0x010a
        /*0ede*/ 	.byte	0x3f
	.zero		1


	//   ....[61]....
        /*0ee0*/ 	.word	0x0001ab90
        /*0ee4*/ 	.word	0x00000006
        /*0ee8*/ 	.word	0x00019c80
        /*0eec*/ 	.short	0x010a
        /*0eee*/ 	.byte	0x3f
	.zero		1


	//   ....[62]....
        /*0ef0*/ 	.word	0x0001afe0
        /*0ef4*/ 	.word	0x00000006
        /*0ef8*/ 	.word	0x00019c40
        /*0efc*/ 	.short	0x010a
        /*0efe*/ 	.byte	0x3f
	.zero		1


	//   ....[63]....
        /*0f00*/ 	.word	0x0001b490
        /*0f04*/ 	.word	0x00000003
        /*0f08*/ 	.word	0x00019c70
        /*0f0c*/ 	.short	0x010a
        /*0f0e*/ 	.byte	0x3f
	.zero		1


	//   ....[64]....
        /*0f10*/ 	.word	0x0001b500
        /*0f14*/ 	.word	0x00000003
        /*0f18*/ 	.word	0x00019c60
        /*0f1c*/ 	.short	0x010a
        /*0f1e*/ 	.byte	0x3f
	.zero		1


	//   ....[65]....
        /*0f20*/ 	.word	0x0001b960
        /*0f24*/ 	.word	0x00000003
        /*0f28*/ 	.word	0x00019c50
        /*0f2c*/ 	.short	0x0101
        /*0f2e*/ 	.byte	0x3f
	.zero		1


	//   ....[66]....
        /*0f30*/ 	.word	0x0001b9e0
        /*0f34*/ 	.word	0x00000003
        /*0f38*/ 	.word	0x00000000
        /*0f3c*/ 	.short	0x0101
        /*0f3e*/ 	.byte	0x3f
	.zero		1


	//   ....[67]....
        /*0f40*/ 	.word	0x0001bbd0
        /*0f44*/ 	.word	0x00000000
        /*0f48*/ 	.word	0x00019c70
        /*0f4c*/ 	.short	0x010a
        /*0f4e*/ 	.byte	0x3f
	.zero		1


	//   ....[68]....
        /*0f50*/ 	.word	0x0001bc40
        /*0f54*/ 	.word	0x00000000
        /*0f58*/ 	.word	0x00019c60
        /*0f5c*/ 	.short	0x010a
        /*0f5e*/ 	.byte	0x3f
	.zero		1


	//   ....[69]....
        /*0f60*/ 	.word	0x0001c0a0
        /*0f64*/ 	.word	0x00000000
        /*0f68*/ 	.word	0x00019c50
        /*0f6c*/ 	.short	0x0101
        /*0f6e*/ 	.byte	0x3f
	.zero		1


	//   ....[70]....
        /*0f70*/ 	.word	0x0001c0f0
        /*0f74*/ 	.word	0x00000002
        /*0f78*/ 	.word	0x00000000
        /*0f7c*/ 	.short	0x0101
        /*0f7e*/ 	.byte	0x3f
	.zero		1


	//   ....[71]....
        /*0f80*/ 	.word	0x0001ce10
        /*0f84*/ 	.word	0x00000009
        /*0f88*/ 	.word	0x00019c20
        /*0f8c*/ 	.short	0x010a
        /*0f8e*/ 	.byte	0x3f
	.zero		1


	//   ....[72]....
        /*0f90*/ 	.word	0x0001cfa0
        /*0f94*/ 	.word	0x00000007
        /*0f98*/ 	.word	0x00000000
        /*0f9c*/ 	.short	0x010a
        /*0f9e*/ 	.byte	0x3f
	.zero		1


	//   ....[73]....
        /*0fa0*/ 	.word	0x0001d010
        /*0fa4*/ 	.word	0x00000003
        /*0fa8*/ 	.word	0x00000000
        /*0fac*/ 	.short	0x010a
        /*0fae*/ 	.byte	0x3f
	.zero		1


	//   ....[74]....
        /*0fb0*/ 	.word	0x0001d060
        /*0fb4*/ 	.word	0x00000003
        /*0fb8*/ 	.word	0x00019c60
        /*0fbc*/ 	.short	0x010a
        /*0fbe*/ 	.byte	0x3f
	.zero		1


	//   ....[75]....
        /*0fc0*/ 	.word	0x0001d0b0
        /*0fc4*/ 	.word	0x00000005
        /*0fc8*/ 	.word	0x00019c60
        /*0fcc*/ 	.short	0x010a
        /*0fce*/ 	.byte	0x3f
	.zero		1


	//   ....[76]....
        /*0fd0*/ 	.word	0x0001d0f0
        /*0fd4*/ 	.word	0x00000003
        /*0fd8*/ 	.word	0x00019c80
        /*0fdc*/ 	.short	0x010a
        /*0fde*/ 	.byte	0x3f
	.zero		1


	//   ....[77]....
        /*0fe0*/ 	.word	0x0001d110
        /*0fe4*/ 	.word	0x00000005
        /*0fe8*/ 	.word	0x00019c80
        /*0fec*/ 	.short	0x010a
        /*0fee*/ 	.byte	0x3f
	.zero		1


	//   ....[78]....
        /*0ff0*/ 	.word	0x0001d170
        /*0ff4*/ 	.word	0x00000052
        /*0ff8*/ 	.word	0x00019c90
        /*0ffc*/ 	.short	0x010a
        /*0ffe*/ 	.byte	0x3f
	.zero		1


	//   ....[79]....
        /*1000*/ 	.word	0x0001d1c0
        /*1004*/ 	.word	0x00000052
        /*1008*/ 	.word	0x00019c90
        /*100c*/ 	.short	0x010a
        /*100e*/ 	.byte	0x3f
	.zero		1


	//   ....[80]....
        /*1010*/ 	.word	0x0001d210
        /*1014*/ 	.word	0x00000052
        /*1018*/ 	.word	0x00019c90
        /*101c*/ 	.short	0x010a
        /*101e*/ 	.byte	0x3f
	.zero		1


	//   ....[81]....
        /*1020*/ 	.word	0x0001d260
        /*1024*/ 	.word	0x00000052
        /*1028*/ 	.word	0x00019cb0
        /*102c*/ 	.short	0x010a
        /*102e*/ 	.byte	0x3f
	.zero		1


	//   ....[82]....
        /*1030*/ 	.word	0x0001d460
        /*1034*/ 	.word	0x00000010
        /*1038*/ 	.word	0x00019c00
        /*103c*/ 	.short	0x010a
        /*103e*/ 	.byte	0x3f
	.zero		1


	//   ....[83]....
        /*1040*/ 	.word	0x0001d670
        /*1044*/ 	.word	0x00000010
        /*1048*/ 	.word	0x00019c00
        /*104c*/ 	.short	0x010a
        /*104e*/ 	.byte	0x3f
	.zero		1


	//   ....[84]....
        /*1050*/ 	.word	0x0001d6c0
        /*1054*/ 	.word	0x00000000
        /*1058*/ 	.word	0x00019c30
        /*105c*/ 	.short	0x010a
        /*105e*/ 	.byte	0x3f
	.zero		1


	//   ....[85]....
        /*1060*/ 	.word	0x0001d710
        /*1064*/ 	.word	0x0000000f
        /*1068*/ 	.word	0x00019c30
        /*106c*/ 	.short	0x010a
        /*106e*/ 	.byte	0x3f
	.zero		1


	//   ....[86]....
        /*1070*/ 	.word	0x0001d760
        /*1074*/ 	.word	0x00000014
        /*1078*/ 	.word	0x00019c50
        /*107c*/ 	.short	0x010a
        /*107e*/ 	.byte	0x3f
	.zero		1


	//   ....[87]....
        /*1080*/ 	.word	0x0001d7b0
        /*1084*/ 	.word	0x0000000a
        /*1088*/ 	.word	0x00019c30
        /*108c*/ 	.short	0x010a
        /*108e*/ 	.byte	0x3f
	.zero		1


	//   ....[88]....
        /*1090*/ 	.word	0x0001d800
        /*1094*/ 	.word	0x0000000f
        /*1098*/ 	.word	0x00019c50
        /*109c*/ 	.short	0x010a
        /*109e*/ 	.byte	0x3f
	.zero		1


	//   ....[89]....
        /*10a0*/ 	.word	0x0001d850
        /*10a4*/ 	.word	0x0000000a
        /*10a8*/ 	.word	0x00019c50
        /*10ac*/ 	.short	0x010a
        /*10ae*/ 	.byte	0x3f
	.zero		1


	//   ....[90]....
        /*10b0*/ 	.word	0x0001d9f0
        /*10b4*/ 	.word	0x00000016
        /*10b8*/ 	.word	0x00019c20
        /*10bc*/ 	.short	0x010a
        /*10be*/ 	.byte	0x3f
	.zero		1


	//   ....[91]....
        /*10c0*/ 	.word	0x0001da40
        /*10c4*/ 	.word	0x00000008
        /*10c8*/ 	.word	0x00019ca0
        /*10cc*/ 	.short	0x010a
        /*10ce*/ 	.byte	0x3f
	.zero		1


	//   ....[92]....
        /*10d0*/ 	.word	0x0001da90
        /*10d4*/ 	.word	0x00000008
        /*10d8*/ 	.word	0x00019cc0
        /*10dc*/ 	.short	0x010a
        /*10de*/ 	.byte	0x3f
	.zero		1


	//   ....[93]....
        /*10e0*/ 	.word	0x0001dae0
        /*10e4*/ 	.word	0x00000008
        /*10e8*/ 	.word	0x00019ca0
        /*10ec*/ 	.short	0x010a
        /*10ee*/ 	.byte	0x3f
	.zero		1


	//   ....[94]....
        /*10f0*/ 	.word	0x0001db30
        /*10f4*/ 	.word	0x00000008
        /*10f8*/ 	.word	0x00019cc0
        /*10fc*/ 	.short	0x010a
        /*10fe*/ 	.byte	0x3f
	.zero		1


	//   ....[95]....
        /*1100*/ 	.word	0x0001dcd0
        /*1104*/ 	.word	0x00000004
        /*1108*/ 	.word	0x00019c80
        /*110c*/ 	.short	0x010a
        /*110e*/ 	.byte	0x3f
	.zero		1


	//   ....[96]....
        /*1110*/ 	.word	0x0001dd20
        /*1114*/ 	.word	0x00000004
        /*1118*/ 	.word	0x00019c40
        /*111c*/ 	.short	0x010a
        /*111e*/ 	.byte	0x3f
	.zero		1


	//   ....[97]....
        /*1120*/ 	.word	0x0001e130
        /*1124*/ 	.word	0x00000016
        /*1128*/ 	.word	0x00019c20
        /*112c*/ 	.short	0x010a
        /*112e*/ 	.byte	0x3f
	.zero		1


	//   ....[98]....
        /*1130*/ 	.word	0x0001e180
        /*1134*/ 	.word	0x00000006
        /*1138*/ 	.word	0x00019c80
        /*113c*/ 	.short	0x010a
        /*113e*/ 	.byte	0x3f
	.zero		1


	//   ....[99]....
        /*1140*/ 	.word	0x0001e1d0
        /*1144*/ 	.word	0x00000006
        /*1148*/ 	.word	0x00019c40
        /*114c*/ 	.short	0x010a
        /*114e*/ 	.byte	0x3f
	.zero		1


	//   ....[100]....
        /*1150*/ 	.word	0x0001e220
        /*1154*/ 	.word	0x00000003
        /*1158*/ 	.word	0x00019c70
        /*115c*/ 	.short	0x010a
        /*115e*/ 	.byte	0x3f
	.zero		1


	//   ....[101]....
        /*1160*/ 	.word	0x0001e270
        /*1164*/ 	.word	0x00000003
        /*1168*/ 	.word	0x00019c60
        /*116c*/ 	.short	0x010a
        /*116e*/ 	.byte	0x3f
	.zero		1


	//   ....[102]....
        /*1170*/ 	.word	0x0001e2c0
        /*1174*/ 	.word	0x00000000
        /*1178*/ 	.word	0x00019c70
        /*117c*/ 	.short	0x010a
        /*117e*/ 	.byte	0x3f
	.zero		1


	//   ....[103]....
        /*1180*/ 	.word	0x0001e310
        /*1184*/ 	.word	0x00000000
        /*1188*/ 	.word	0x00019c60
        /*118c*/ 	.short	0x010a
        /*118e*/ 	.byte	0x3f
	.zero		1


	//   ....[104]....
        /*1190*/ 	.word	0x0001ecb0
        /*1194*/ 	.word	0x00000009
        /*1198*/ 	.word	0x00019c20
        /*119c*/ 	.short	0x010a
        /*119e*/ 	.byte	0x3f
	.zero		1


	//   ....[105]....
        /*11a0*/ 	.word	0x0001ee50
        /*11a4*/ 	.word	0x00000007
        /*11a8*/ 	.word	0x00000000
        /*11ac*/ 	.short	0x010a
        /*11ae*/ 	.byte	0x3f
	.zero		1


	//   ....[106]....
        /*11b0*/ 	.word	0x0001eea0
        /*11b4*/ 	.word	0x00000003
        /*11b8*/ 	.word	0x00000000
        /*11bc*/ 	.short	0x010a
        /*11be*/ 	.byte	0x3f
	.zero		1


	//   ....[107]....
        /*11c0*/ 	.word	0x0001eef0
        /*11c4*/ 	.word	0x00000003
        /*11c8*/ 	.word	0x00019c60
        /*11cc*/ 	.short	0x010a
        /*11ce*/ 	.byte	0x3f
	.zero		1


	//   ....[108]....
        /*11d0*/ 	.word	0x0001ef40
        /*11d4*/ 	.word	0x00000005
        /*11d8*/ 	.word	0x00019c60
        /*11dc*/ 	.short	0x010a
        /*11de*/ 	.byte	0x3f
	.zero		1


	//   ....[109]....
        /*11e0*/ 	.word	0x0001ef90
        /*11e4*/ 	.word	0x00000003
        /*11e8*/ 	.word	0x00019c80
        /*11ec*/ 	.short	0x010a
        /*11ee*/ 	.byte	0x3f
	.zero		1


	//----- nvinfo : EIATTR_NUM_MBARRIERS
	.align		4
.L_1407:
        /*11f0*/ 	.byte	0x03, 0x38
        /*11f2*/ 	.short	0x0016


	//----- nvinfo : EIATTR_EXIT_INSTR_OFFSETS
	.align		4
        /*11f4*/ 	.byte	0x04, 0x1c
        /*11f6*/ 	.short	(.L_1409 - .L_1408)


	//   ....[0]....
.L_1408:
        /*11f8*/ 	.word	0x0001d160


	//----- nvinfo : EIATTR_MAX_THREADS
	.align		4
.L_1409:
        /*11fc*/ 	.byte	0x04, 0x05
        /*11fe*/ 	.short	(.L_1411 - .L_1410)
.L_1410:
        /*1200*/ 	.word	0x00000200
        /*1204*/ 	.word	0x00000001
        /*1208*/ 	.word	0x00000001


	//----- nvinfo : EIATTR_CRS_STACK_SIZE
	.align		4
.L_1411:
        /*120c*/ 	.byte	0x04, 0x1e
        /*120e*/ 	.short	(.L_1413 - .L_1412)
.L_1412:
        /*1210*/ 	.word	0x00000000


	//----- nvinfo : EIATTR_CBANK_PARAM_SIZE
	.align		4
.L_1413:
        /*1214*/ 	.byte	0x03, 0x19
        /*1216*/ 	.short	0x0af0


	//----- nvinfo : EIATTR_PARAM_CBANK
	.align		4
        /*1218*/ 	.byte	0x04, 0x0a
        /*121a*/ 	.short	(.L_1415 - .L_1414)
	.align		4
.L_1414:
        /*121c*/ 	.word	index@(.nv.constant0._ZN7cutlass13device_kernelIN5flash11enable_sm90INS1_16FlashAttnFwdSm90INS1_25CollectiveMainloopFwdSm90ILi2EN4cute5tupleIJNS5_1CILi1EEES8_S8_EEENS6_IJNS7_ILi192EEENS7_ILi128EEENS7_ILi96EEEEEELi96ENS_12float_e4m3_tEfNS_4arch4Sm90ELb1ELb0ELb1ELb1ELb0ELb1ELb0ELb1ELb1ELb1ELb0ELb0EEENS1_21CollectiveEpilogueFwdINS6_IJSA_SC_SB_EEES9_NS_10bfloat16_tESG_Li384ELb1ELb1ELb0ELb1EEENS1_36VarlenDynamicPersistentTileSchedulerILi192ELi128ELi384ELi128ELb0ELb1ELb1ELb1ELb1ELb1EEEEEEEEEvNT_6ParamsE)
        /*1220*/ 	.short	0x0210
        /*1222*/ 	.short	0x0af0


	//----- nvinfo : EIATTR_SW_WAR
	.align		4
.L_1415:
        /*1224*/ 	.byte	0x04, 0x36
        /*1226*/ 	.short	(.L_1417 - .L_1416)
.L_1416:
        /*1228*/ 	.word	0x00000008
.L_1417:


//--------------------- .nv.info._ZN7cutlass13device_kernelIN5flash11enable_sm90INS1_16FlashAttnFwdSm90INS1_25CollectiveMainloopFwdSm90ILi2EN4cute5tupleIJNS5_1CILi1EEES8_S8_EEENS6_IJNS7_ILi192EEENS7_ILi160EEENS7_ILi64EEEEEELi64ENS_12float_e4m3_tEfNS_4arch4Sm90ELb0ELb0ELb1ELb0ELb0ELb0ELb0ELb1ELb1ELb1ELb0ELb0EEENS1_21CollectiveEpilogueFwdINS6_IJSA_SC_SB_EEES9_NS_10bfloat16_tESG_Li384ELb0ELb1ELb0ELb1EEENS1_29StaticPersistentTileSchedulerILb0EEEEEEEEEvNT_6ParamsE --------------------------
	.section	.nv.info._ZN7cutlass13device_kernelIN5flash11enable_sm90INS1_16FlashAttnFwdSm90INS1_25CollectiveMainloopFwdSm90ILi2EN4cute5tupleIJNS5_1CILi1EEES8_S8_EEENS6_IJNS7_ILi192EEENS7_ILi160EEENS7_ILi64EEEEEELi64ENS_12float_e4m3_tEfNS_4arch4Sm90ELb0ELb0ELb1ELb0ELb0ELb0ELb0ELb1ELb1ELb1ELb0ELb0EEENS1_21CollectiveEpilogueFwdINS6_IJSA_SC_SB_EEES9_NS_10bfloat16_tESG_Li384ELb0ELb1ELb0ELb1EEENS1_29StaticPersistentTileSchedulerILb0EEEEEEEEEvNT_6ParamsE,"",@"SHT_CUDA_INFO"
	.sectionflags	@""
	.align	4


	//----- nvinfo : EIATTR_CUDA_API_VERSION
	.align		4
        /*0000*/ 	.byte	0x04, 0x37
        /*0002*/ 	.short	(.L_1419 - .L_1418)
.L_1418:
        /*0004*/ 	.word	0x00000082


	//----- nvinfo : EIATTR_KPARAM_INFO
	.align		4
.L_1419:
        /*0008*/ 	.byte	0x04, 0x17
        /*000a*/ 	.short	(.L_1421 - .L_1420)
.L_1420:
        /*000c*/ 	.word	0x00000000
        /*0010*/ 	.short	0x0000
        /*0012*/ 	.short	0x0070
        /*0014*/ 	.byte	0x00, 0xf0, 0x01, 0x28


	//----- nvinfo : EIATTR_SPARSE_MMA_MASK
	.align		4
.L_1421:
        /*0018*/ 	.byte	0x03, 0x50
        /*001a*/ 	.short	0x0000


	//----- nvinfo : EIATTR_MAXREG_COUNT
	.align		4
        /*001c*/ 	.byte	0x03, 0x1b
        /*001e*/ 	.short	0x0080


	//----- nvinfo : EIATTR_NUM_BARRIERS
	.align		4
        /*0020*/ 	.byte	0x02, 0x4c
        /*0022*/ 	.byte	0x09
	.zero		1


	//----- nvinfo : EIATTR_EXTERNS
	.align		4
        /*0024*/ 	.byte	0x04, 0x0f
        /*0026*/ 	.short	(.L_1423 - .L_1422)


	//   ....[0]....
	.align		4
.L_1422:
        /*0028*/ 	.word	index@(__assertfail)


	//----- nvinfo : EIATTR_MERCURY_ISA_VERSION
	.align		4
.L_1423:
        /*002c*/ 	.byte	0x03, 0x5f
        /*002e*/ 	.short	0x0101


	//----- nvinfo : EIATTR_INT_WARP_WIDE_INSTR_OFFSETS
	.align		4
        /*0030*/ 	.byte	0x04, 0x31
        /*0032*/ 	.short	(.L_1425 - .L_1424)


	//   ....[0]....
.L_1424:
        /*0034*/ 	.word	0x00000120


	//   ....[1]....
        /*0038*/ 	.word	0x00000160


	//   ....[2]....
        /*003c*/ 	.word	0x000001d0


	//----- nvinfo : EIATTR_COOP_GROUP_MASK_REGIDS
	.align		4
.L_1425:
        /*0040*/ 	.byte	0x04, 0x29
        /*0042*/ 	.short	(.L_1427 - .L_1426)


	//   ....[0]....
.L_1426:
        /*0044*/ 	.word	0xffffffff


	//   ....[1]....
        /*0048*/ 	.word	0xffffffff


	//   ....[2]....
        /*004c*/ 	.word	0xffffffff


	//   ....[3]....
        /*0050*/ 	.word	0xffffffff


	//   ....[4]....
        /*0054*/ 	.word	0xffffffff


	//   ....[5]....
        /*0058*/ 	.word	0xffffffff


	//   ....[6]....
        /*005c*/ 	.word	0xffffffff


	//   ....[7]....
        /*0060*/ 	.word	0xffffffff


	//   ....[8]....
        /*0064*/ 	.word	0xffffffff


	//   ....[9]....
        /*0068*/ 	.word	0xffffffff


	//   ....[10]....
        /*006c*/ 	.word	0xffffffff


	//   ....[11]....
        /*0070*/ 	.word	0xffffffff


	//   ....[12]....
        /*0074*/ 	.word	0xffffffff


	//   ....[13]....
        /*0078*/ 	.word	0xffffffff


	//   ....[14]....
        /*007c*/ 	.word	0xffffffff


	//   ....[15]....
        /*0080*/ 	.word	0xffffffff


	//   ....[16]....
        /*0084*/ 	.word	0xffffffff


	//   ....[17]....
        /*0088*/ 	.word	0xffffffff


	//   ....[18]....
        /*008c*/ 	.word	0xffffffff


	//   ....[19]....
        /*0090*/ 	.word	0xffffffff


	//   ....[20]....
        /*0094*/ 	.word	0xffffffff


	//   ....[21]....
        /*0098*/ 	.word	0xffffffff


	//   ....[22]....
        /*009c*/ 	.word	0xffffffff


	//   ....[23]....
        /*00a0*/ 	.word	0xffffffff


	//   ....[24]....
        /*00a4*/ 	.word	0xffffffff


	//   ....[25]....
        /*00a8*/ 	.word	0xffffffff


	//   ....[26]....
        /*00ac*/ 	.word	0xffffffff


	//   ....[27]....
        /*00b0*/ 	.word	0xffffffff


	//   ....[28]....
        /*00b4*/ 	.word	0xffffffff


	//   ....[29]....
        /*00b8*/ 	.word	0xffffffff


	//   ....[30]....
        /*00bc*/ 	.word	0xffffffff


	//   ....[31]....
        /*00c0*/ 	.word	0xffffffff


	//   ....[32]....
        /*00c4*/ 	.word	0xffffffff


	//   ....[33]....
        /*00c8*/ 	.word	0xffffffff


	//   ....[34]....
        /*00cc*/ 	.word	0xffffffff


	//   ....[35]....
        /*00d0*/ 	.word	0xffffffff


	//   ....[36]....
        /*00d4*/ 	.word	0xffffffff


	//   ....[37]....
        /*00d8*/ 	.word	0xffffffff


	//   ....[38]....
        /*00dc*/ 	.word	0xffffffff


	//   ....[39]....
        /*00e0*/ 	.word	0xffffffff


	//   ....[40]....
        /*00e4*/ 	.word	0xffffffff


	//   ....[41]....
        /*00e8*/ 	.word	0xffffffff


	//   ....[42]....
        /*00ec*/ 	.word	0xffffffff


	//   ....[43]....
        /*00f0*/ 	.word	0xffffffff


	//   ....[44]....
        /*00f4*/ 	.word	0xffffffff


	//   ....[45]....
        /*00f8*/ 	.word	0xffffffff


	//   ....[46]....
        /*00fc*/ 	.word	0xffffffff


	//   ....[47]....
        /*0100*/ 	.word	0xffffffff


	//   ....[48]....
        /*0104*/ 	.word	0xffffffff


	//   ....[49]....
        /*0108*/ 	.word	0xffffffff


	//   ....[50]....
        /*010c*/ 	.word	0xffffffff


	//   ....[51]....
        /*0110*/ 	.word	0xffffffff


	//   ....[52]....
        /*0114*/ 	.word	0xffffffff


	//   ....[53]....
        /*0118*/ 	.word	0xffffffff


	//   ....[54]....
        /*011c*/ 	.word	0xffffffff


	//   ....[55]....
        /*0120*/ 	.word	0xffffffff


	//   ....[56]....
        /*0124*/ 	.word	0xffffffff


	//   ....[57]....
        /*0128*/ 	.word	0xffffffff


	//   ....[58]....
        /*012c*/ 	.word	0xffffffff


	//   ....[59]....
        /*0130*/ 	.word	0xffffffff


	//   ....[60]....
        /*0134*/ 	.word	0xffffffff


	//   ....[61]....
        /*0138*/ 	.word	0xffffffff


	//   ....[62]....
        /*013c*/ 	.word	0x0500000f


	//   ....[63]....
        /*0140*/ 	.word	0x0500000f


	//   ....[64]....
        /*0144*/ 	.word	0x0500000f


	//   ....[65]....
        /*0148*/ 	.word	0x0500000f


	//   ....[66]....
        /*014c*/ 	.word	0x0500000f


	//   ....[67]....
        /*0150*/ 	.word	0x0500000f


	//   ....[68]....
        /*0154*/ 	.word	0x0500000f


	//   ....[69]....
        /*0158*/ 	.word	0x0500000f


	//   ....[70]....
        /*015c*/ 	.word	0x0500000f


	//   ....[71]....
        /*0160*/ 	.word	0x0500000f


	//   ....[72]....
        /*0164*/ 	.word	0x0500000f


	//   ....[73]....
        /*0168*/ 	.word	0x0500000f


	//   ....[74]....
        /*016c*/ 	.word	0x0500000f


	//----- nvinfo : EIATTR_COOP_GROUP_INSTR_OFFSETS
	.align		4
.L_1427:
        /*0170*/ 	.byte	0x04, 0x28
        /*0172*/ 	.short	(.L_1429 - .L_1428)


	//   ....[0]....
.L_1428:
        /*0174*/ 	.word	0x00000050


	//   ....[1]....
        /*0178*/ 	.word	0x00000130


	//   ....[2]....
        /*017c*/ 	.word	0x00000180


	//   ....[3]....
        /*0180*/ 	.word	0x000003b0


	//   ....[4]....
        /*0184*/ 	.word	0x00000510


	//   ....[5]....
        /*0188*/ 	.word	0x00000630


	//   ....[6]....
        /*018c*/ 	.word	0x00000790


	//   ....[7]....
        /*0190*/ 	.word	0x00000d40


	//   ....[8]....
        /*0194*/ 	.word	0x00002d50


	//   ....[9]....
        /*0198*/ 	.word	0x00002da0


	//   ....[10]....
        /*019c*/ 	.word	0x00003440


	//   ....[11]....
        /*01a0*/ 	.word	0x000034f0


	//   ....[12]....
        /*01a4*/ 	.word	0x00005ce0


	//   ....[13]....
        /*01a8*/ 	.word	0x00005d00


	//   ....[14]....
        /*01ac*/ 	.word	0x00005d30


	//   ....[15]....
        /*01b0*/ 	.word	0x00005d50


	//   ....[16]....
        /*01b4*/ 	.word	0x00007640


	//   ....[17]....
        /*01b8*/ 	.word	0x00007650


	//   ....[18]....
        /*01bc*/ 	.word	0x000076d0


	//   ....[19]....
        /*01c0*/ 	.word	0x000076e0


	//   ....[20]....
        /*01c4*/ 	.word	0x000083c0


	//   ....[21]....
        /*01c8*/ 	.word	0x000083d0


	//   ....[22]....
        /*01cc*/ 	.word	0x000083e0


	//   ....[23]....
        /*01d0*/ 	.word	0x000083f0


	//   ....[24]....
        /*01d4*/ 	.word	0x00008400


	//   ....[25]....
        /*01d8*/ 	.word	0x00008410


	//   ....[26]....
        /*01dc*/ 	.word	0x00008420


	//   ....[27]....
        /*01e0*/ 	.word	0x00008430


	//   ....[28]....
        /*01e4*/ 	.word	0x00008440


	//   ....[29]....
        /*01e8*/ 	.word	0x00008450


	//   ....[30]....
        /*01ec*/ 	.word	0x00008460


	//   ....[31]....
        /*01f0*/ 	.word	0x00008480


	//   ....[32]....
        /*01f4*/ 	.word	0x00008490


	//   ....[33]....
        /*01f8*/ 	.word	0x000084c0


	//   ....[34]....
        /*01fc*/ 	.word	0x000084d0


	//   ....[35]....
        /*0200*/ 	.word	0x00008500


	//   ....[36]....
        /*0204*/ 	.word	0x00008520


	//   ....[37]....
        /*0208*/ 	.word	0x00008540


	//   ....[38]....
        /*020c*/ 	.word	0x000085c0


	//   ....[39]....
        /*0210*/ 	.word	0x000085f0


	//   ....[40]....
        /*0214*/ 	.word	0x00008a30


	//   ....[41]....
        /*0218*/ 	.word	0x00008a60


	//   ....[42]....
        /*021c*/ 	.word	0x00008aa0


	//   ....[43]....
        /*0220*/ 	.word	0x00008ae0


	//   ....[44]....
        /*0224*/ 	.word	0x00008b10


	//   ....[45]....
        /*0228*/ 	.word	0x00008b20


	//   ....[46]....
        /*022c*/ 	.word	0x00008b30


	//   ....[47]....
        /*0230*/ 	.word	0x00008b40


	//   ....[48]....
        /*0234*/ 	.word	0x000096d0


	//   ....[49]....
        /*0238*/ 	.word	0x0000a1e0


	//   ....[50]....
        /*023c*/ 	.word	0x0000a210


	//   ....[51]....
        /*0240*/ 	.word	0x0000a240


	//   ....[52]....
        /*0244*/ 	.word	0x0000a270


	//   ....[53]....
        /*0248*/ 	.word	0x0000a2d0


	//   ....[54]....
        /*024c*/ 	.word	0x0000a300


	//   ....[55]....
        /*0250*/ 	.word	0x0000a310


	//   ....[56]....
        /*0254*/ 	.word	0x0000a340


	//   ....[57]....
        /*0258*/ 	.word	0x0000a370


	//   ....[58]....
        /*025c*/ 	.word	0x0000a3d0


	//   ....[59]....
        /*0260*/ 	.word	0x0000a3e0


	//   ....[60]....
        /*0264*/ 	.word	0x0000a400


	//   ....[61]....
        /*0268*/ 	.word	0x0000b630


	//   ....[62]....
        /*026c*/ 	.word	0x0000bb20


	//   ....[63]....
        /*0270*/ 	.word	0x0000bcd0


	//   ....[64]....
        /*0274*/ 	.word	0x0000bd20


	//   ....[65]....
        /*0278*/ 	.word	0x0000bde0


	//   ....[66]....
        /*027c*/ 	.word	0x0000bea0


	//   ....[67]....
        /*0280*/ 	.word	0x0000bf00


	//   ....[68]....
        /*0284*/ 	.word	0x0000bfb0


	//   ....[69]....
        /*0288*/ 	.word	0x0000c010


	//   ....[70]....
        /*028c*/ 	.word	0x0000c0d0


	//   ....[71]....
        /*0290*/ 	.word	0x0000c130


	//   ....[72]....
        /*0294*/ 	.word	0x0000c1f0


	//   ....[73]....
        /*0298*/ 	.word	0x0000c250


	//   ....[74]....
        /*029c*/ 	.word	0x0000c300


	//----- nvinfo : EIATTR_REG_RECONFIG
	.align		4
.L_1429:
        /*02a0*/ 	.byte	0x01, 0x54
	.zero		2


	//----- nvinfo : EIATTR_SYSCALL_OFFSETS
	.align		4
        /*02a4*/ 	.byte	0x04, 0x46
        /*02a6*/ 	.short	(.L_1431 - .L_1430)


	//   ....[0]....
.L_1430:
        /*02a8*/ 	.word	0x000010c0


	//   ....[1]....
        /*02ac*/ 	.word	0x000091c0


	//   ....[2]....
        /*02b0*/ 	.word	0x00009300


	//   ....[3]....
        /*02b4*/ 	.word	0x00009440


	//   ....[4]....
        /*02b8*/ 	.word	0x00009560


	//   ....[5]....
        /*02bc*/ 	.word	0x00009dc0


	//----- nvinfo : EIATTR_MBARRIER_INSTR_OFFSETS
	.align		4
.L_1431:
        /*02c0*/ 	.byte	0x04, 0x39
        /*02c2*/ 	.short	(.L_1433 - .L_1432)


	//   ....[0]....
.L_1432:
        /*02c4*/ 	.word	0x00000260
        /*02c8*/ 	.word	0x000000ff
        /*02cc*/ 	.word	0x00013200
        /*02d0*/ 	.short	0x0100
        /*02d2*/ 	.byte	0x08
	.zero		1


	//   ....[1]....
        /*02d4*/ 	.word	0x00000270
        /*02d8*/ 	.word	0x000000ff
        /*02dc*/ 	.word	0x00013220
        /*02e0*/ 	.short	0x0100
        /*02e2*/ 	.byte	0x08
	.zero		1


	//   ....[2]....
        /*02e4*/ 	.word	0x00000360
        /*02e8*/ 	.word	0x000000ff
        /*02ec*/ 	.word	0x00013230
        /*02f0*/ 	.short	0x0100
        /*02f2*/ 	.byte	0x08
	.zero		1


	//   ....[3]....
        /*02f4*/ 	.word	0x00000370
        /*02f8*/ 	.word	0x000000ff
        /*02fc*/ 	.word	0x00013240
        /*0300*/ 	.short	0x0100
        /*0302*/ 	.byte	0x08
	.zero		1


	//   ....[4]....
        /*0304*/ 	.word	0x00000380
        /*0308*/ 	.word	0x000000ff
        /*030c*/ 	.word	0x00013238
        /*0310*/ 	.short	0x0100
        /*0312*/ 	.byte	0x08
	.zero		1


	//   ....[5]....
        /*0314*/ 	.word	0x00000390
        /*0318*/ 	.word	0x000000ff
        /*031c*/ 	.word	0x00013248
        /*0320*/ 	.short	0x0100
        /*0322*/ 	.byte	0x08
	.zero		1


	//   ....[6]....
        /*0324*/ 	.word	0x000004c0
        /*0328*/ 	.word	0x000000ff
        /*032c*/ 	.word	0x00013250
        /*0330*/ 	.short	0x0100
        /*0332*/ 	.byte	0x08
	.zero		1


	//   ....[7]....
        /*0334*/ 	.word	0x000004d0
        /*0338*/ 	.word	0x000000ff
        /*033c*/ 	.word	0x00013260
        /*0340*/ 	.short	0x0100
        /*0342*/ 	.byte	0x08
	.zero		1


	//   ....[8]....
        /*0344*/ 	.word	0x000004e0
        /*0348*/ 	.word	0x000000ff
        /*034c*/ 	.word	0x00013258
        /*0350*/ 	.short	0x0100
        /*0352*/ 	.byte	0x08
	.zero		1


	//   ....[9]....
        /*0354*/ 	.word	0x000004f0
        /*0358*/ 	.word	0x000000ff
        /*035c*/ 	.word	0x00013268
        /*0360*/ 	.short	0x0100
        /*0362*/ 	.byte	0x08
	.zero		1


	//   ....[10]....
        /*0364*/ 	.word	0x000005e0
        /*0368*/ 	.word	0x000000ff
        /*036c*/ 	.word	0x00013270
        /*0370*/ 	.short	0x0100
        /*0372*/ 	.byte	0x06
	.zero		1


	//   ....[11]....
        /*0374*/ 	.word	0x000005f0
        /*0378*/ 	.word	0x000000ff
        /*037c*/ 	.word	0x00013280
        /*0380*/ 	.short	0x0100
        /*0382*/ 	.byte	0x06
	.zero		1


	//   ....[12]....
        /*0384*/ 	.word	0x00000600
        /*0388*/ 	.word	0x000000ff
        /*038c*/ 	.word	0x00013278
        /*0390*/ 	.short	0x0100
        /*0392*/ 	.byte	0x06
	.zero		1


	//   ....[13]....
        /*0394*/ 	.word	0x00000610
        /*0398*/ 	.word	0x000000ff
        /*039c*/ 	.word	0x00013288
        /*03a0*/ 	.short	0x0100
        /*03a2*/ 	.byte	0x06
	.zero		1


	//   ....[14]....
        /*03a4*/ 	.word	0x00000740
        /*03a8*/ 	.word	0x000000ff
        /*03ac*/ 	.word	0x00013290
        /*03b0*/ 	.short	0x0100
        /*03b2*/ 	.byte	0x08
	.zero		1


	//   ....[15]....
        /*03b4*/ 	.word	0x00000750
        /*03b8*/ 	.word	0x000000ff
        /*03bc*/ 	.word	0x000132a0
        /*03c0*/ 	.short	0x0100
        /*03c2*/ 	.byte	0x08
	.zero		1


	//   ....[16]....
        /*03c4*/ 	.word	0x00000760
        /*03c8*/ 	.word	0x000000ff
        /*03cc*/ 	.word	0x00013298
        /*03d0*/ 	.short	0x0100
        /*03d2*/ 	.byte	0x08
	.zero		1


	//   ....[17]....
        /*03d4*/ 	.word	0x00000770
        /*03d8*/ 	.word	0x000000ff
        /*03dc*/ 	.word	0x000132a8
        /*03e0*/ 	.short	0x0100
        /*03e2*/ 	.byte	0x08
	.zero		1


	//   ....[18]....
        /*03e4*/ 	.word	0x000008a0
        /*03e8*/ 	.word	0x000000ff
        /*03ec*/ 	.word	0x000132b0
        /*03f0*/ 	.short	0x0100
        /*03f2*/ 	.byte	0x08
	.zero		1


	//   ....[19]....
        /*03f4*/ 	.word	0x000008b0
        /*03f8*/ 	.word	0x000000ff
        /*03fc*/ 	.word	0x000132c0
        /*0400*/ 	.short	0x0100
        /*0402*/ 	.byte	0x08
	.zero		1


	//   ....[20]....
        /*0404*/ 	.word	0x000008c0
        /*0408*/ 	.word	0x000000ff
        /*040c*/ 	.word	0x000132b8
        /*0410*/ 	.short	0x0100
        /*0412*/ 	.byte	0x08
	.zero		1


	//   ....[21]....
        /*0414*/ 	.word	0x000008d0
        /*0418*/ 	.word	0x000000ff
        /*041c*/ 	.word	0x000132c8
        /*0420*/ 	.short	0x0100
        /*0422*/ 	.byte	0x08
	.zero		1


	//   ....[22]....
        /*0424*/ 	.word	0x00001450
        /*0428*/ 	.word	0x000000ff
        /*042c*/ 	.word	0x00013200
        /*0430*/ 	.short	0x010a
        /*0432*/ 	.byte	0x30
	.zero		1


	//   ....[23]....
        /*0434*/ 	.word	0x000014f0
        /*0438*/ 	.word	0x00000003
        /*043c*/ 	.word	0x00013230
        /*0440*/ 	.short	0x010a
        /*0442*/ 	.byte	0x3f
	.zero		1


	//   ....[24]....
        /*0444*/ 	.word	0x00001530
        /*0448*/ 	.word	0x00000003
        /*044c*/ 	.word	0x00013230
        /*0450*/ 	.short	0x010a
        /*0452*/ 	.byte	0x3f
	.zero		1


	//   ....[25]....
        /*0454*/ 	.word	0x00003820
        /*0458*/ 	.word	0x0000001c
        /*045c*/ 	.word	0x00000000
        /*0460*/ 	.short	0x0101
        /*0462*/ 	.byte	0x3f
	.zero		1


	//   ....[26]....
        /*0464*/ 	.word	0x00004700
        /*0468*/ 	.word	0x000000ff
        /*046c*/ 	.word	0x00013230
        /*0470*/ 	.short	0x010a
        /*0472*/ 	.byte	0x11
	.zero		1


	//   ....[27]....
        /*0474*/ 	.word	0x00004740
        /*0478*/ 	.word	0x000000ff
        /*047c*/ 	.word	0x00013230
        /*0480*/ 	.short	0x010a
        /*0482*/ 	.byte	0x11
	.zero		1


	//   ....[28]....
        /*0484*/ 	.word	0x00004b90
        /*0488*/ 	.word	0x000000ff
        /*048c*/ 	.word	0x00013250
        /*0490*/ 	.short	0x010a
        /*0492*/ 	.byte	0x09
	.zero		1


	//   ....[29]....
        /*0494*/ 	.word	0x00004bd0
        /*0498*/ 	.word	0x000000ff
        /*049c*/ 	.word	0x00013250
        /*04a0*/ 	.short	0x010a
        /*04a2*/ 	.byte	0x09
	.zero		1


	//   ....[30]....
        /*04a4*/ 	.word	0x00006b80
        /*04a8*/ 	.word	0x00000004
        /*04ac*/ 	.word	0x00000000
        /*04b0*/ 	.short	0x0101
        /*04b2*/ 	.byte	0x3f
	.zero		1


	//   ....[31]....
        /*04b4*/ 	.word	0x00006e50
        /*04b8*/ 	.word	0x000000ff
        /*04bc*/ 	.word	0x00000000
        /*04c0*/ 	.short	0x0101
        /*04c2*/ 	.byte	0x06
	.zero		1


	//   ....[32]....
        /*04c4*/ 	.word	0x00007300
        /*04c8*/ 	.word	0x000000ff
        /*04cc*/ 	.word	0x00013250
        /*04d0*/ 	.short	0x010a
        /*04d2*/ 	.byte	0x04
	.zero		1


	//   ....[33]....
        /*04d4*/ 	.word	0x00007340
        /*04d8*/ 	.word	0x000000ff
        /*04dc*/ 	.word	0x00013250
        /*04e0*/ 	.short	0x010a
        /*04e2*/ 	.byte	0x04
	.zero		1


	//   ....[34]....
        /*04e4*/ 	.word	0x00008050
        /*04e8*/ 	.word	0x000000ff
        /*04ec*/ 	.word	0x00000000
        /*04f0*/ 	.short	0x0101
        /*04f2*/ 	.byte	0x04
	.zero		1


	//   ....[35]....
        /*04f4*/ 	.word	0x00008970
        /*04f8*/ 	.word	0x000000ff
        /*04fc*/ 	.word	0x00000000
        /*0500*/ 	.short	0x0101
        /*0502*/ 	.byte	0x30
	.zero		1


	//   ....[36]....
        /*0504*/ 	.word	0x00009900
        /*0508*/ 	.word	0x00000003
        /*050c*/ 	.word	0x00013280
        /*0510*/ 	.short	0x010a
        /*0512*/ 	.byte	0x3f
	.zero		1


	//   ....[37]....
        /*0514*/ 	.word	0x00009a70
        /*0518*/ 	.word	0x00000003
        /*051c*/ 	.word	0x00013240
        /*0520*/ 	.short	0x010a
        /*0522*/ 	.byte	0x3f
	.zero		1


	//   ....[38]....
        /*0524*/ 	.word	0x0000a4e0
        /*0528*/ 	.word	0x000000ff
        /*052c*/ 	.word	0x00013200
        /*0530*/ 	.short	0x0107
        /*0532*/ 	.byte	0x29
	.zero		1


	//   ....[39]....
        /*0534*/ 	.word	0x0000a530
        /*0538*/ 	.word	0x000000ff
        /*053c*/ 	.word	0x00013200
        /*0540*/ 	.short	0x0101
        /*0542*/ 	.byte	0x29
	.zero		1


	//   ....[40]....
        /*0544*/ 	.word	0x0000a560
        /*0548*/ 	.word	0x000000ff
        /*054c*/ 	.word	0x00013220
        /*0550*/ 	.short	0x010a
        /*0552*/ 	.byte	0x29
	.zero		1


	//   ....[41]....
        /*0554*/ 	.word	0x0000a7f0
        /*0558*/ 	.word	0x00000006
        /*055c*/ 	.word	0x00013280
        /*0560*/ 	.short	0x010a
        /*0562*/ 	.byte	0x3f
	.zero		1


	//   ....[42]....
        /*0564*/ 	.word	0x0000aa20
        /*0568*/ 	.word	0x00000006
        /*056c*/ 	.word	0x00013240
        /*0570*/ 	.short	0x010a
        /*0572*/ 	.byte	0x3f
	.zero		1


	//   ....[43]....
        /*0574*/ 	.word	0x0000acd0
        /*0578*/ 	.word	0x00000003
        /*057c*/ 	.word	0x00013270
        /*0580*/ 	.short	0x010a
        /*0582*/ 	.byte	0x3f
	.zero		1


	//   ....[44]....
        /*0584*/ 	.word	0x0000ad40
        /*0588*/ 	.word	0x00000003
        /*058c*/ 	.word	0x00013260
        /*0590*/ 	.short	0x010a
        /*0592*/ 	.byte	0x3f
	.zero		1


	//   ....[45]....
        /*0594*/ 	.word	0x0000b000
        /*0598*/ 	.word	0x00000003
        /*059c*/ 	.word	0x00013250
        /*05a0*/ 	.short	0x0101
        /*05a2*/ 	.byte	0x3f
	.zero		1


	//   ....[46]....
        /*05a4*/ 	.word	0x0000b070
        /*05a8*/ 	.word	0x00000002
        /*05ac*/ 	.word	0x00000000
        /*05b0*/ 	.short	0x0101
        /*05b2*/ 	.byte	0x3f
	.zero		1


	//   ....[47]....
        /*05b4*/ 	.word	0x0000b150
        /*05b8*/ 	.word	0x00000002
        /*05bc*/ 	.word	0x00013270
        /*05c0*/ 	.short	0x010a
        /*05c2*/ 	.byte	0x3f
	.zero		1


	//   ....[48]....
        /*05c4*/ 	.word	0x0000b1c0
        /*05c8*/ 	.word	0x00000002
        /*05cc*/ 	.word	0x00013260
        /*05d0*/ 	.short	0x010a
        /*05d2*/ 	.byte	0x3f
	.zero		1


	//   ....[49]....
        /*05d4*/ 	.word	0x0000b4d0
        /*05d8*/ 	.word	0x00000002
        /*05dc*/ 	.word	0x00013250
        /*05e0*/ 	.short	0x0101
        /*05e2*/ 	.byte	0x3f
	.zero		1


	//   ....[50]....
        /*05e4*/ 	.word	0x0000b520
        /*05e8*/ 	.word	0x00000000
        /*05ec*/ 	.word	0x00000000
        /*05f0*/ 	.short	0x0101
        /*05f2*/ 	.byte	0x3f
	.zero		1


	//   ....[51]....
        /*05f4*/ 	.word	0x0000b5e0
        /*05f8*/ 	.word	0x00000007
        /*05fc*/ 	.word	0x00013220
        /*0600*/ 	.short	0x010a
        /*0602*/ 	.byte	0x3f
	.zero		1


	//   ....[52]....
        /*0604*/ 	.word	0x0000b730
        /*0608*/ 	.word	0x00000005
        /*060c*/ 	.word	0x00000000
        /*0610*/ 	.short	0x010a
        /*0612*/ 	.byte	0x3f
	.zero		1


	//   ....[53]....
        /*0614*/ 	.word	0x0000b7a0
        /*0618*/ 	.word	0x00000003
        /*061c*/ 	.word	0x00000000
        /*0620*/ 	.short	0x010a
        /*0622*/ 	.byte	0x3f
	.zero		1


	//   ....[54]....
        /*0624*/ 	.word	0x0000b7f0
        /*0628*/ 	.word	0x00000003
        /*062c*/ 	.word	0x00013260
        /*0630*/ 	.short	0x010a
        /*0632*/ 	.byte	0x3f
	.zero		1


	//   ....[55]....
        /*0634*/ 	.word	0x0000b840
        /*0638*/ 	.word	0x00000005
        /*063c*/ 	.word	0x00013260
        /*0640*/ 	.short	0x010a
        /*0642*/ 	.byte	0x3f
	.zero		1


	//   ....[56]....
        /*0644*/ 	.word	0x0000b880
        /*0648*/ 	.word	0x00000003
        /*064c*/ 	.word	0x00013280
        /*0650*/ 	.short	0x010a
        /*0652*/ 	.byte	0x3f
	.zero		1


	//   ....[57]....
        /*0654*/ 	.word	0x0000b8a0
        /*0658*/ 	.word	0x00000005
        /*065c*/ 	.word	0x00013280
        /*0660*/ 	.short	0x010a
        /*0662*/ 	.byte	0x3f
	.zero		1


	//   ....[58]....
        /*0664*/ 	.word	0x0000b910
        /*0668*/ 	.word	0x00000003
        /*066c*/ 	.word	0x00013200
        /*0670*/ 	.short	0x010a
        /*0672*/ 	.byte	0x3f
	.zero		1


	//   ....[59]....
        /*0674*/ 	.word	0x0000b960
        /*0678*/ 	.word	0x00000003
        /*067c*/ 	.word	0x00013230
        /*0680*/ 	.short	0x010a
        /*0682*/ 	.byte	0x3f
	.zero		1


	//   ....[60]....
        /*0684*/ 	.word	0x0000b9c0
        /*0688*/ 	.word	0x00000008
        /*068c*/ 	.word	0x00013230
        /*0690*/ 	.short	0x010a
        /*0692*/ 	.byte	0x3f
	.zero		1


	//   ....[61]....
        /*0694*/ 	.word	0x0000ba20
        /*0698*/ 	.word	0x00000008
        /*069c*/ 	.word	0x00013250
        /*06a0*/ 	.short	0x010a
        /*06a2*/ 	.byte	0x3f
	.zero		1


	//   ....[62]....
        /*06a4*/ 	.word	0x0000ba80
        /*06a8*/ 	.word	0x00000003
        /*06ac*/ 	.word	0x00013250
        /*06b0*/ 	.short	0x010a
        /*06b2*/ 	.byte	0x3f
	.zero		1


	//   ....[63]....
        /*06b4*/ 	.word	0x0000bbd0
        /*06b8*/ 	.word	0x00000003
        /*06bc*/ 	.word	0x00013280
        /*06c0*/ 	.short	0x010a
        /*06c2*/ 	.byte	0x3f
	.zero		1


	//   ....[64]....
        /*06c4*/ 	.word	0x0000bc20
        /*06c8*/ 	.word	0x00000003
        /*06cc*/ 	.word	0x00013240
        /*06d0*/ 	.short	0x010a
        /*06d2*/ 	.byte	0x3f
	.zero		1


	//   ....[65]....
        /*06d4*/ 	.word	0x0000c340
        /*06d8*/ 	.word	0x00000003
        /*06dc*/ 	.word	0x00013220
        /*06e0*/ 	.short	0x010a
        /*06e2*/ 	.byte	0x3f
	.zero		1


	//   ....[66]....
        /*06e4*/ 	.word	0x0000c390
        /*06e8*/ 	.word	0x00000006
        /*06ec*/ 	.word	0x00013280
        /*06f0*/ 	.short	0x010a
        /*06f2*/ 	.byte	0x3f
	.zero		1


	//   ....[67]....
        /*06f4*/ 	.word	0x0000c3e0
        /*06f8*/ 	.word	0x00000006
        /*06fc*/ 	.word	0x00013240
        /*0700*/ 	.short	0x010a
        /*0702*/ 	.byte	0x3f
	.zero		1


	//   ....[68]....
        /*0704*/ 	.word	0x0000c430
        /*0708*/ 	.word	0x00000003
        /*070c*/ 	.word	0x00013270
        /*0710*/ 	.short	0x010a
        /*0712*/ 	.byte	0x3f
	.zero		1


	//   ....[69]....
        /*0714*/ 	.word	0x0000c480
        /*0718*/ 	.word	0x00000003
        /*071c*/ 	.word	0x00013260
        /*0720*/ 	.short	0x010a
        /*0722*/ 	.byte	0x3f
	.zero		1


	//   ....[70]....
        /*0724*/ 	.word	0x0000c4d0
        /*0728*/ 	.word	0x00000002
        /*072c*/ 	.word	0x00013270
        /*0730*/ 	.short	0x010a
        /*0732*/ 	.byte	0x3f
	.zero		1


	//   ....[71]....
        /*0734*/ 	.word	0x0000c520
        /*0738*/ 	.word	0x00000002
        /*073c*/ 	.word	0x00013260
        /*0740*/ 	.short	0x010a
        /*0742*/ 	.byte	0x3f
	.zero		1


	//   ....[72]....
        /*0744*/ 	.word	0x0000c570
        /*0748*/ 	.word	0x00000007
        /*074c*/ 	.word	0x00013220
        /*0750*/ 	.short	0x010a
        /*0752*/ 	.byte	0x3f
	.zero		1


	//   ....[73]....
        /*0754*/ 	.word	0x0000c5c0
        /*0758*/ 	.word	0x00000005
        /*075c*/ 	.word	0x00000000
        /*0760*/ 	.short	0x010a
        /*0762*/ 	.byte	0x3f
	.zero		1


	//   ....[74]....
        /*0764*/ 	.word	0x0000c610
        /*0768*/ 	.word	0x00000003
        /*076c*/ 	.word	0x00000000
        /*0770*/ 	.short	0x010a
        /*0772*/ 	.byte	0x3f
	.zero		1


	//   ....[75]....
        /*0774*/ 	.word	0x0000c660
        /*0778*/ 	.word	0x00000003
        /*077c*/ 	.word	0x00013260
        /*0780*/ 	.short	0x010a
        /*0782*/ 	.byte	0x3f
	.zero		1


	//   ....[76]....
        /*0784*/ 	.word	0x0000c6b0
        /*0788*/ 	.word	0x00000005
        /*078c*/ 	.word	0x00013260
        /*0790*/ 	.short	0x010a
        /*0792*/ 	.byte	0x3f
	.zero		1


	//   ....[77]....
        /*0794*/ 	.word	0x0000c700
        /*0798*/ 	.word	0x00000003
        /*079c*/ 	.word	0x00013280
        /*07a0*/ 	.short	0x010a
        /*07a2*/ 	.byte	0x3f
	.zero		1


	//----- nvinfo : EIATTR_NUM_MBARRIERS
	.align		4
.L_1433:
        /*07a4*/ 	.byte	0x03, 0x38
        /*07a6*/ 	.short	0x0016


	//----- nvinfo : EIATTR_EXIT_INSTR_OFFSETS
	.align		4
        /*07a8*/ 	.byte	0x04, 0x1c
        /*07aa*/ 	.short	(.L_1435 - .L_1434)


	//   ....[0]....
.L_1434:
        /*07ac*/ 	.word	0x000009f0


	//   ....[1]....
        /*07b0*/ 	.word	0x00008bf0


	//   ....[2]....
        /*07b4*/ 	.word	0x0000b650


	//   ....[3]....
        /*07b8*/ 	.word	0x0000b8f0


	//----- nvinfo : EIATTR_MAX_THREADS
	.align		4
.L_1435:
        /*07bc*/ 	.byte	0x04, 0x05
        /*07be*/ 	.short	(.L_1437 - .L_1436)
.L_1436:
        /*07c0*/ 	.word	0x00000200
        /*07c4*/ 	.word	0x00000001
        /*07c8*/ 	.word	0x00000001


	//----- nvinfo : EIATTR_CRS_STACK_SIZE
	.align		4
.L_1437:
        /*07cc*/ 	.byte	0x04, 0x1e
        /*07ce*/ 	.short	(.L_1439 - .L_1438)
.L_1438:
        /*07d0*/ 	.word	0x00000000


	//----- nvinfo : EIATTR_CBANK_PARAM_SIZE
	.align		4
.L_1439:
        /*07d4*/ 	.byte	0x03, 0x19
        /*07d6*/ 	.short	0x0a70


	//----- nvinfo : EIATTR_PARAM_CBANK
	.align		4
        /*07d8*/ 	.byte	0x04, 0x0a
        /*07da*/ 	.short	(.L_1441 - .L_1440)
	.align		4
.L_1440:
        /*07dc*/ 	.word	index@(.nv.constant0._ZN7cutlass13device_kernelIN5flash11enable_sm90INS1_16FlashAttnFwdSm90INS1_25CollectiveMainloopFwdSm90ILi2EN4cute5tupleIJNS5_1CILi1EEES8_S8_EEENS6_IJNS7_ILi192EEENS7_ILi160EEENS7_ILi64EEEEEELi64ENS_12float_e4m3_tEfNS_4arch4Sm90ELb0ELb0ELb1ELb0ELb0ELb0ELb0ELb1ELb1ELb1ELb0ELb0EEENS1_21CollectiveEpilogueFwdINS6_IJSA_SC_SB_EEES9_NS_10bfloat16_tESG_Li384ELb0ELb1ELb0ELb1EEENS1_29StaticPersistentTileSchedulerILb0EEEEEEEEEvNT_6ParamsE)
        /*07e0*/ 	.short	0x0210
        /*07e2*/ 	.short	0x0a70


	//----- nvinfo : EIATTR_SW_WAR
	.align		4
.L_1441:
        /*07e4*/ 	.byte	0x04, 0x36
        /*07e6*/ 	.short	(.L_1443 - .L_1442)
.L_1442:
        /*07e8*/ 	.word	0x00000008
.L_1443:


//--------------------- .nv.info._ZN7cutlass13device_kernelIN5flash11enable_sm90INS1_16FlashAttnFwdSm90INS1_25CollectiveMainloopFwdSm90ILi2EN4cute5tupleIJNS5_1CILi1EEES8_S8_EEENS6_IJNS7_ILi192EEENS7_ILi160EEENS7_ILi64EEEEEELi64ENS_12float_e4m3_tEfNS_4arch4Sm90ELb0ELb0ELb1ELb1ELb0ELb0ELb0ELb1ELb1ELb1ELb0ELb0EEENS1_21CollectiveEpilogueFwdINS6_IJSA_SC_SB_EEES9_NS_10bfloat16_tESG_Li384ELb1ELb1ELb0ELb1EEENS1_36VarlenDynamicPersistentTileSchedulerILi192ELi160ELi384ELi128ELb0ELb1ELb1ELb0ELb1ELb1EEEEEEEEEvNT_6ParamsE --------------------------
	.section	.nv.info._ZN7cutlass13device_kernelIN5flash11enable_sm90INS1_16FlashAttnFwdSm90INS1_25CollectiveMainloopFwdSm90ILi2EN4cute5tupleIJNS5_1CILi1EEES8_S8_EEENS6_IJNS7_ILi192EEENS7_ILi160EEENS7_ILi64EEEEEELi64ENS_12float_e4m3_tEfNS_4arch4Sm90ELb0ELb0ELb1ELb1ELb0ELb0ELb0ELb1ELb1ELb1ELb0ELb0EEENS1_21CollectiveEpilogueFwdINS6_IJSA_SC_SB_EEES9_NS_10bfloat16_tESG_Li384ELb1ELb1ELb0ELb1EEENS1_36VarlenDynamicPersistentTileSchedulerILi192ELi160ELi384ELi128ELb0ELb1ELb1ELb0ELb1ELb1EEEEEEEEEvNT_6ParamsE,"",@"SHT_CUDA_INFO"
	.sectionflags	@""
	.align	4


	//----- nvinfo : EIATTR_CUDA_API_VERSION
	.align		4
        /*0000*/ 	.byte	0x04, 0x37
        /*0002*/ 	.short	(.L_1445 - .L_1444)
.L_1444:
        /*0004*/ 	.word	0x00000082


	//----- nvinfo : EIATTR_KPARAM_INFO
	.align		4
.L_1445:
        /*0008*/ 	.byte	0x04, 0x17
        /*000a*/ 	.short	(.L_1447 - .L_1446)
.L_1446:
        /*000c*/ 	.word	0x00000000
        /*0010*/ 	.short	0x0000
        /*0012*/ 	.short	0x0070
        /*0014*/ 	.byte	0x00, 0xf0, 0x01, 0x2a


	//----- nvinfo : EIATTR_SPARSE_MMA_MASK
	.align		4
.L_1447:
        /*0018*/ 	.byte	0x03, 0x50
        /*001a*/ 	.short	0x0000


	//----- nvinfo : EIATTR_MAXREG_COUNT
	.align		4
        /*001c*/ 	.byte	0x03, 0x1b
        /*001e*/ 	.short	0x0080


	//----- nvinfo : EIATTR_NUM_BARRIERS
	.align		4
        /*0020*/ 	.byte	0x02, 0x4c
        /*0022*/ 	.byte	0x09
	.zero		1


	//----- nvinfo : EIATTR_EXTERNS
	.align		4
        /*0024*/ 	.byte	0x04, 0x0f
        /*0026*/ 	.short	(.L_1449 - .L_1448)


	//   ....[0]....
	.align		4
.L_1448:
        /*0028*/ 	.word	index@(__assertfail)


	//----- nvinfo : EIATTR_ANNOTATIONS
	.align		4
.L_1449:
        /*002c*/ 	.byte	0x04, 0x55
        /*002e*/ 	.short	(.L_1451 - .L_1450)


	//   ....[0]....
.L_1450:
        /*0030*/ 	.word	0x00000001
        /*0034*/ 	.byte	0xb0, 0x0c, 0x00, 0x00, 0x01, 0x00, 0x00, 0x00, 0x20, 0x81, 0x00, 0x00, 0x01, 0x00, 0x00, 0x00
        /*0044*/ 	.byte	0x30, 0xa7, 0x00, 0x00, 0x01, 0x00, 0x00, 0x00, 0xd0, 0xa7, 0x00, 0x00, 0x01, 0x00, 0x00, 0x00
        /*0054*/ 	.byte	0xe0, 0xa9, 0x00, 0x00, 0x01, 0x00, 0x00, 0x00, 0x20, 0xbf, 0x00, 0x00, 0x01, 0x00, 0x00, 0x00
        /*0064*/ 	.byte	0x10, 0xc7, 0x00, 0x00, 0x01, 0x00, 0x00, 0x00, 0x30, 0xc7, 0x00, 0x00, 0x01, 0x00, 0x00, 0x00
        /*0074*/ 	.byte	0x00, 0xe3, 0x00, 0x00


	//----- nvinfo : EIATTR_MERCURY_ISA_VERSION
	.align		4
.L_1451:
        /*0078*/ 	.byte	0x03, 0x5f
        /*007a*/ 	.short	0x0101


	//----- nvinfo : EIATTR_UNUSED_LOAD_BYTE_OFFSET
	.align		4
        /*007c*/ 	.byte	0x04, 0x44
        /*007e*/ 	.short	(.L_1453 - .L_1452)


	//   ....[0]....
.L_1452:
        /*0080*/ 	.word	0x00000a00
        /*0084*/ 	.word	0x0000fff0


	//   ....[1]....
        /*0088*/ 	.word	0x000080b0
        /*008c*/ 	.word	0x0000fff0


	//----- nvinfo : EIATTR_INT_WARP_WIDE_INSTR_OFFSETS
	.align		4
.L_1453:
        /*0090*/ 	.byte	0x04, 0x31
        /*0092*/ 	.short	(.L_1455 - .L_1454)


	//   ....[0]....
.L_1454:
        /*0094*/ 	.word	0x00000130


	//   ....[1]....
        /*0098*/ 	.word	0x00000170


	//   ....[2]....
        /*009c*/ 	.word	0x000001e0


	//   ....[3]....
        /*00a0*/ 	.word	0x0000b000


	//   ....[4]....
        /*00a4*/ 	.word	0x0000b090


	//   ....[5]....
        /*00a8*/ 	.word	0x0000d420


	//   ....[6]....
        /*00ac*/ 	.word	0x0000d4b0


	//----- nvinfo : EIATTR_COOP_GROUP_MASK_REGIDS
	.align		4
.L_1455:
        /*00b0*/ 	.byte	0x04, 0x29
        /*00b2*/ 	.short	(.L_1457 - .L_1456)


	//   ....[0]....
.L_1456:
        /*00b4*/ 	.word	0xffffffff


	//   ....[1]....
        /*00b8*/ 	.word	0xffffffff


	//   ....[2]....
        /*00bc*/ 	.word	0xffffffff


	//   ....[3]....
        /*00c0*/ 	.word	0xffffffff


	//   ....[4]....
        /*00c4*/ 	.word	0xffffffff


	//   ....[5]....
        /*00c8*/ 	.word	0xffffffff


	//   ....[6]....
        /*00cc*/ 	.word	0xffffffff


	//   ....[7]....
        /*00d0*/ 	.word	0xffffffff


	//   ....[8]....
        /*00d4*/ 	.word	0xffffffff


	//   ....[9]....
        /*00d8*/ 	.word	0xffffffff


	//   ....[10]....
        /*00dc*/ 	.word	0xffffffff


	//   ....[11]....
        /*00e0*/ 	.word	0xffffffff


	//   ....[12]....
        /*00e4*/ 	.word	0xffffffff


	//   ....[13]....
        /*00e8*/ 	.word	0xffffffff


	//   ....[14]....
        /*00ec*/ 	.word	0xffffffff


	//   ....[15]....
        /*00f0*/ 	.word	0xffffffff


	//   ....[16]....
        /*00f4*/ 	.word	0xffffffff


	//   ....[17]....
        /*00f8*/ 	.word	0xffffffff


	//   ....[18]....
        /*00fc*/ 	.word	0xffffffff


	//   ....[19]....
        /*0100*/ 	.word	0xffffffff


	//   ....[20]....
        /*0104*/ 	.word	0xffffffff


	//   ....[21]....
        /*0108*/ 	.word	0xffffffff


	//   ....[22]....
        /*010c*/ 	.word	0xffffffff


	//   ....[23]....
        /*0110*/ 	.word	0xffffffff


	//   ....[24]....
        /*0114*/ 	.word	0xffffffff


	//   ....[25]....
        /*0118*/ 	.word	0xffffffff


	//   ....[26]....
        /*011c*/ 	.word	0xffffffff


	//   ....[27]....
        /*0120*/ 	.word	0xffffffff


	//   ....[28]....
        /*0124*/ 	.word	0xffffffff


	//   ....[29]....
        /*0128*/ 	.word	0xffffffff


	//   ....[30]....
        /*012c*/ 	.word	0xffffffff


	//   ....[31]....
        /*0130*/ 	.word	0xffffffff


	//   ....[32]....
        /*0134*/ 	.word	0xffffffff


	//   ....[33]....
        /*0138*/ 	.word	0xffffffff


	//   ....[34]....
        /*013c*/ 	.word	0xffffffff


	//   ....[35]....
        /*0140*/ 	.word	0xffffffff


	//   ....[36]....
        /*0144*/ 	.word	0xffffffff


	//   ....[37]....
        /*0148*/ 	.word	0xffffffff


	//   ....[38]....
        /*014c*/ 	.word	0xffffffff


	//   ....[39]....
        /*0150*/ 	.word	0xffffffff


	//   ....[40]....
        /*0154*/ 	.word	0xffffffff


	//   ....[41]....
        /*0158*/ 	.word	0xffffffff


	//   ....[42]....
        /*015c*/ 	.word	0xffffffff


	//   ....[43]....
        /*0160*/ 	.word	0xffffffff


	//   ....[44]....
        /*0164*/ 	.word	0xffffffff


	//   ....[45]....
        /*0168*/ 	.word	0xffffffff


	//   ....[46]....
        /*016c*/ 	.word	0xffffffff


	//   ....[47]....
        /*0170*/ 	.word	0xffffffff


	//   ....[48]....
        /*0174*/ 	.word	0xffffffff


	//   ....[49]....
        /*0178*/ 	.word	0xffffffff


	//   ....[50]....
        /*017c*/ 	.word	0xffffffff


	//   ....[51]....
        /*0180*/ 	.word	0xffffffff


	//   ....[52]....
        /*0184*/ 	.word	0xffffffff


	//   ....[53]....
        /*0188*/ 	.word	0xffffffff


	//   ....[54]....
        /*018c*/ 	.word	0xffffffff


	//   ....[55]....
        /*0190*/ 	.word	0xffffffff


	//   ....[56]....
        /*0194*/ 	.word	0xffffffff


	//   ....[57]....
        /*0198*/ 	.word	0xffffffff


	//   ....[58]....
        /*019c*/ 	.word	0xffffffff


	//   ....[59]....
        /*01a0*/ 	.word	0xffffffff


	//   ....[60]....
        /*01a4*/ 	.word	0xffffffff


	//   ....[61]....
        /*01a8*/ 	.word	0xffffffff


	//   ....[62]....
        /*01ac*/ 	.word	0xffffffff


	//   ....[63]....
        /*01b0*/ 	.word	0xffffffff


	//   ....[64]....
        /*01b4*/ 	.word	0xffffffff


	//   ....[65]....
        /*01b8*/ 	.word	0xffffffff


	//   ....[66]....
        /*01bc*/ 	.word	0xffffffff


	//   ....[67]....
        /*01c0*/ 	.word	0xffffffff


	//   ....[68]....
        /*01c4*/ 	.word	0xffffffff


	//   ....[69]....
        /*01c8*/ 	.word	0xffffffff


	//   ....[70]....
        /*01cc*/ 	.word	0xffffffff


	//   ....[71]....
        /*01d0*/ 	.word	0xffffffff


	//   ....[72]....
        /*01d4*/ 	.word	0xffffffff


	//   ....[73]....
        /*01d8*/ 	.word	0xffffffff


	//   ....[74]....
        /*01dc*/ 	.word	0xffffffff


	//   ....[75]....
        /*01e0*/ 	.word	0xffffffff


	//   ....[76]....
        /*01e4*/ 	.word	0xffffffff


	//   ....[77]....
        /*01e8*/ 	.word	0xffffffff


	//   ....[78]....
        /*01ec*/ 	.word	0xffffffff


	//   ....[79]....
        /*01f0*/ 	.word	0xffffffff


	//   ....[80]....
        /*01f4*/ 	.word	0xffffffff


	//   ....[81]....
        /*01f8*/ 	.word	0xffffffff


	//   ....[82]....
        /*01fc*/ 	.word	0xffffffff


	//   ....[83]....
        /*0200*/ 	.word	0xffffffff


	//   ....[84]....
        /*0204*/ 	.word	0xffffffff


	//   ....[85]....
        /*0208*/ 	.word	0xffffffff


	//   ....[86]....
        /*020c*/ 	.word	0xffffffff


	//   ....[87]....
        /*0210*/ 	.word	0xffffffff


	//   ....[88]....
        /*0214*/ 	.word	0xffffffff


	//   ....[89]....
        /*0218*/ 	.word	0xffffffff


	//   ....[90]....
        /*021c*/ 	.word	0xffffffff


	//   ....[91]....
        /*0220*/ 	.word	0xffffffff


	//   ....[92]....
        /*0224*/ 	.word	0xffffffff


	//   ....[93]....
        /*0228*/ 	.word	0xffffffff


	//   ....[94]....
        /*022c*/ 	.word	0xffffffff


	//   ....[95]....
        /*0230*/ 	.word	0xffffffff


	//   ....[96]....
        /*0234*/ 	.word	0xffffffff


	//   ....[97]....
        /*0238*/ 	.word	0xffffffff


	//   ....[98]....
        /*023c*/ 	.word	0xffffffff


	//   ....[99]....
        /*0240*/ 	.word	0xffffffff


	//   ....[100]....
        /*0244*/ 	.word	0xffffffff


	//   ....[101]....
        /*0248*/ 	.word	0xffffffff


	//   ....[102]....
        /*024c*/ 	.word	0xffffffff


	//   ....[103]....
        /*0250*/ 	.word	0x0500000f


	//   ....[104]....
        /*0254*/ 	.word	0x0500000f


	//   ....[105]....
        /*0258*/ 	.word	0x0500000f


	//   ....[106]....
        /*025c*/ 	.word	0x0500000f


	//   ....[107]....
        /*0260*/ 	.word	0x0500000f


	//   ....[108]....
        /*0264*/ 	.word	0x0500000f


	//   ....[109]....
        /*0268*/ 	.word	0x0500000f


	//   ....[110]....
        /*026c*/ 	.word	0x0500000f


	//   ....[111]....
        /*0270*/ 	.word	0x0500000f


	//   ....[112]....
        /*0274*/ 	.word	0x0500000f


	//   ....[113]....
        /*0278*/ 	.word	0x0500000f


	//   ....[114]....
        /*027c*/ 	.word	0x0500000f


	//   ....[115]....
        /*0280*/ 	.word	0x0500000f


	//   ....[116]....
        /*0284*/ 	.word	0x0500000f


	//----- nvinfo : EIATTR_COOP_GROUP_INSTR_OFFSETS
	.align		4
.L_1457:
        /*0288*/ 	.byte	0x04, 0x28
        /*028a*/ 	.short	(.L_1459 - .L_1458)


	//   ....[0]....
.L_1458:
        /*028c*/ 	.word	0x00000060


	//   ....[1]....
        /*0290*/ 	.word	0x00000140


	//   ....[2]....
        /*0294*/ 	.word	0x00000190


	//   ....[3]....
        /*0298*/ 	.word	0x000003c0


	//   ....[4]....
        /*029c*/ 	.word	0x00000520


	//   ....[5]....
        /*02a0*/ 	.word	0x00000640


	//   ....[6]....
        /*02a4*/ 	.word	0x000007a0


	//   ....[7]....
        /*02a8*/ 	.word	0x000012b0


	//   ....[8]....
        /*02ac*/ 	.word	0x00003160


	//   ....[9]....
        /*02b0*/ 	.word	0x00003190


	//   ....[10]....
        /*02b4*/ 	.word	0x00003880


	//   ....[11]....
        /*02b8*/ 	.word	0x00003920


	//   ....[12]....
        /*02bc*/ 	.word	0x00006120


	//   ....[13]....
        /*02c0*/ 	.word	0x00006140


	//   ....[14]....
        /*02c4*/ 	.word	0x00006170


	//   ....[15]....
        /*02c8*/ 	.word	0x00006180


	//   ....[16]....
        /*02cc*/ 	.word	0x00007af0


	//   ....[17]....
        /*02d0*/ 	.word	0x00007b00


	//   ....[18]....
        /*02d4*/ 	.word	0x00007b90


	//   ....[19]....
        /*02d8*/ 	.word	0x00007bb0


	//   ....[20]....
        /*02dc*/ 	.word	0x00008610


	//   ....[21]....
        /*02e0*/ 	.word	0x00008620


	//   ....[22]....
        /*02e4*/ 	.word	0x00008630


	//   ....[23]....
        /*02e8*/ 	.word	0x00008640


	//   ....[24]....
        /*02ec*/ 	.word	0x00008650


	//   ....[25]....
        /*02f0*/ 	.word	0x00008660


	//   ....[26]....
        /*02f4*/ 	.word	0x00008670


	//   ....[27]....
        /*02f8*/ 	.word	0x00008680


	//   ....[28]....
        /*02fc*/ 	.word	0x000086b0


	//   ....[29]....
        /*0300*/ 	.word	0x000086c0


	//   ....[30]....
        /*0304*/ 	.word	0x000086d0


	//   ....[31]....
        /*0308*/ 	.word	0x000086e0


	//   ....[32]....
        /*030c*/ 	.word	0x00008710


	//   ....[33]....
        /*0310*/ 	.word	0x00008740


	//   ....[34]....
        /*0314*/ 	.word	0x00008770


	//   ....[35]....
        /*0318*/ 	.word	0x00008780


	//   ....[36]....
        /*031c*/ 	.word	0x00008be0


	//   ....[37]....
        /*0320*/ 	.word	0x00008c20


	//   ....[38]....
        /*0324*/ 	.word	0x00008c60


	//   ....[39]....
        /*0328*/ 	.word	0x00008c90


	//   ....[40]....
        /*032c*/ 	.word	0x00009160


	//   ....[41]....
        /*0330*/ 	.word	0x000091a0


	//   ....[42]....
        /*0334*/ 	.word	0x000091d0


	//   ....[43]....
        /*0338*/ 	.word	0x00009200


	//   ....[44]....
        /*033c*/ 	.word	0x00009230


	//   ....[45]....
        /*0340*/ 	.word	0x00009250


	//   ....[46]....
        /*0344*/ 	.word	0x00009260


	//   ....[47]....
        /*0348*/ 	.word	0x00009290


	//   ....[48]....
        /*034c*/ 	.word	0x00009b90


	//   ....[49]....
        /*0350*/ 	.word	0x00009bc0


	//   ....[50]....
        /*0354*/ 	.word	0x00009c00


	//   ....[51]....
        /*0358*/ 	.word	0x00009c30


	//   ....[52]....
        /*035c*/ 	.word	0x00009c50


	//   ....[53]....
        /*0360*/ 	.word	0x00009c60


	//   ....[54]....
        /*0364*/ 	.word	0x00009c70


	//   ....[55]....
        /*0368*/ 	.word	0x00009c90


	//   ....[56]....
        /*036c*/ 	.word	0x00009de0


	//   ....[57]....
        /*0370*/ 	.word	0x00009fc0


	//   ....[58]....
        /*0374*/ 	.word	0x00009ff0


	//   ....[59]....
        /*0378*/ 	.word	0x0000a020


	//   ....[60]....
        /*037c*/ 	.word	0x0000a050


	//   ....[61]....
        /*0380*/ 	.word	0x0000a080


	//   ....[62]....
        /*0384*/ 	.word	0x0000a0c0


	//   ....[63]....
        /*0388*/ 	.word	0x0000a240


	//   ....[64]....
        /*038c*/ 	.word	0x0000a270


	//   ....[65]....
        /*0390*/ 	.word	0x0000a2a0


	//   ....[66]....
        /*0394*/ 	.word	0x0000a2d0


	//   ....[67]....
        /*0398*/ 	.word	0x0000a300


	//   ....[68]....
        /*039c*/ 	.word	0x0000a340


	//   ....[69]....
        /*03a0*/ 	.word	0x0000a3c0


	//   ....[70]....
        /*03a4*/ 	.word	0x0000a400


	//   ....[71]....
        /*03a8*/ 	.word	0x0000a490


	//   ....[72]....
        /*03ac*/ 	.word	0x0000b750


	//   ....[73]....
        /*03b0*/ 	.word	0x0000c380


	//   ....[74]....
        /*03b4*/ 	.word	0x0000c3b0


	//   ....[75]....
        /*03b8*/ 	.word	0x0000c3e0


	//   ....[76]....
        /*03bc*/ 	.word	0x0000c420


	//   ....[77]....
        /*03c0*/ 	.word	0x0000c460


	//   ....[78]....
        /*03c4*/ 	.word	0x0000c4a0


	//   ....[79]....
        /*03c8*/ 	.word	0x0000c4e0


	//   ....[80]....
        /*03cc*/ 	.word	0x0000c4f0


	//   ....[81]....
        /*03d0*/ 	.word	0x0000c500


	//   ....[82]....
        /*03d4*/ 	.word	0x0000c560


	//   ....[83]....
        /*03d8*/ 	.word	0x0000c5d0


	//   ....[84]....
        /*03dc*/ 	.word	0x0000c5f0


	//   ....[85]....
        /*03e0*/ 	.word	0x0000db30


	//   ....[86]....
        /*03e4*/ 	.word	0x0000db60


	//   ....[87]....
        /*03e8*/ 	.word	0x0000db90


	//   ....[88]....
        /*03ec*/ 	.word	0x0000dba0


	//   ....[89]....
        /*03f0*/ 	.word	0x0000dbd0


	//   ....[90]....
        /*03f4*/ 	.word	0x0000dbe0


	//   ....[91]....
        /*03f8*/ 	.word	0x0000dc10


	//   ....[92]....
        /*03fc*/ 	.word	0x0000dc50


	//   ....[93]....
        /*0400*/ 	.word	0x0000dd90


	//   ....[94]....
        /*0404*/ 	.word	0x0000ddc0


	//   ....[95]....
        /*0408*/ 	.word	0x0000ddf0


	//   ....[96]....
        /*040c*/ 	.word	0x0000de20


	//   ....[97]....
        /*0410*/ 	.word	0x0000de50


	//   ....[98]....
        /*0414*/ 	.word	0x0000de90


	//   ....[99]....
        /*0418*/ 	.word	0x0000df20


	//   ....[100]....
        /*041c*/ 	.word	0x0000df60


	//   ....[101]....
        /*0420*/ 	.word	0x0000dff0


	//   ....[102]....
        /*0424*/ 	.word	0x0000e420


	//   ....[103]....
        /*0428*/ 	.word	0x0000e900


	//   ....[104]....
        /*042c*/ 	.word	0x0000eac0


	//   ....[105]....
        /*0430*/ 	.word	0x0000eb30


	//   ....[106]....
        /*0434*/ 	.word	0x0000ebb0


	//   ....[107]....
        /*0438*/ 	.word	0x0000ec60


	//   ....[108]....
        /*043c*/ 	.word	0x0000ece0


	//   ....[109]....
        /*0440*/ 	.word	0x0000ed80


	//   ....[110]....
        /*0444*/ 	.word	0x0000ee00


	//   ....[111]....
        /*0448*/ 	.word	0x0000eeb0


	//   ....[112]....
        /*044c*/ 	.word	0x0000ef10


	//   ....[113]....
        /*0450*/ 	.word	0x0000efc0


	//   ....[114]....
        /*0454*/ 	.word	0x0000f040


	//   ....[115]....
        /*0458*/ 	.word	0x0000f0e0


	//   ....[116]....
        /*045c*/ 	.word	0x0000f420


	//----- nvinfo : EIATTR_REG_RECONFIG
	.align		4
.L_1459:
        /*0460*/ 	.byte	0x01, 0x54
	.zero		2


	//----- nvinfo : EIATTR_SYSCALL_OFFSETS
	.align		4
        /*0464*/ 	.byte	0x04, 0x46
        /*0466*/ 	.short	(.L_1461 - .L_1460)


	//   ....[0]....
.L_1460:
        /*0468*/ 	.word	0x000014b0


	//   ....[1]....
        /*046c*/ 	.word	0x0000b1f0


	//   ....[2]....
        /*0470*/ 	.word	0x0000b360


	//   ....[3]....
        /*0474*/ 	.word	0x0000b4b0


	//   ....[4]....
        /*0478*/ 	.word	0x0000b5f0


	//   ....[5]....
        /*047c*/ 	.word	0x0000bf00


	//----- nvinfo : EIATTR_MBARRIER_INSTR_OFFSETS
	.align		4
.L_1461:
        /*0480*/ 	.byte	0x04, 0x39
        /*0482*/ 	.short	(.L_1463 - .L_1462)


	//   ....[0]....
.L_1462:
        /*0484*/ 	.word	0x00000270
        /*0488*/ 	.word	0x000000ff
        /*048c*/ 	.word	0x00013200
        /*0490*/ 	.short	0x0100
        /*0492*/ 	.byte	0x08
	.zero		1


	//   ....[1]....
        /*0494*/ 	.word	0x00000280
        /*0498*/ 	.word	0x000000ff
        /*049c*/ 	.word	0x00013220
        /*04a0*/ 	.short	0x0100
        /*04a2*/ 	.byte	0x08
	.zero		1


	//   ....[2]....
        /*04a4*/ 	.word	0x00000370
        /*04a8*/ 	.word	0x000000ff
        /*04ac*/ 	.word	0x00013230
        /*04b0*/ 	.short	0x0100
        /*04b2*/ 	.byte	0x08
	.zero		1


	//   ....[3]....
        /*04b4*/ 	.word	0x00000380
        /*04b8*/ 	.word	0x000000ff
        /*04bc*/ 	.word	0x00013240
        /*04c0*/ 	.short	0x0100
        /*04c2*/ 	.byte	0x08
	.zero		1


	//   ....[4]....
        /*04c4*/ 	.word	0x00000390
        /*04c8*/ 	.word	0x000000ff
        /*04cc*/ 	.word	0x00013238
        /*04d0*/ 	.short	0x0100
        /*04d2*/ 	.byte	0x08
	.zero		1


	//   ....[5]....
        /*04d4*/ 	.word	0x000003a0
        /*04d8*/ 	.word	0x000000ff
        /*04dc*/ 	.word	0x00013248
        /*04e0*/ 	.short	0x0100
        /*04e2*/ 	.byte	0x08
	.zero		1


	//   ....[6]....
        /*04e4*/ 	.word	0x000004d0
        /*04e8*/ 	.word	0x000000ff
        /*04ec*/ 	.word	0x00013250
        /*04f0*/ 	.short	0x0100
        /*04f2*/ 	.byte	0x08
	.zero		1


	//   ....[7]....
        /*04f4*/ 	.word	0x000004e0
        /*04f8*/ 	.word	0x000000ff
        /*04fc*/ 	.word	0x00013260
        /*0500*/ 	.short	0x0100
        /*0502*/ 	.byte	0x08
	.zero		1


	//   ....[8]....
        /*0504*/ 	.word	0x000004f0
        /*0508*/ 	.word	0x000000ff
        /*050c*/ 	.word	0x00013258
        /*0510*/ 	.short	0x0100
        /*0512*/ 	.byte	0x08
	.zero		1


	//   ....[9]....
        /*0514*/ 	.word	0x00000500
        /*0518*/ 	.word	0x000000ff
        /*051c*/ 	.word	0x00013268
        /*0520*/ 	.short	0x0100
        /*0522*/ 	.byte	0x08
	.zero		1


	//   ....[10]....
        /*0524*/ 	.word	0x000005f0
        /*0528*/ 	.word	0x000000ff
        /*052c*/ 	.word	0x00013270
        /*0530*/ 	.short	0x0100
        /*0532*/ 	.byte	0x06
	.zero		1


	//   ....[11]....
        /*0534*/ 	.word	0x00000600
        /*0538*/ 	.word	0x000000ff
        /*053c*/ 	.word	0x00013280
        /*0540*/ 	.short	0x0100
        /*0542*/ 	.byte	0x06
	.zero		1


	//   ....[12]....
        /*0544*/ 	.word	0x00000610
        /*0548*/ 	.word	0x000000ff
        /*054c*/ 	.word	0x00013278
        /*0550*/ 	.short	0x0100
        /*0552*/ 	.byte	0x06
	.zero		1


	//   ....[13]....
        /*0554*/ 	.word	0x00000620
        /*0558*/ 	.word	0x000000ff
        /*055c*/ 	.word	0x00013288
        /*0560*/ 	.short	0x0100
        /*0562*/ 	.byte	0x06
	.zero		1


	//   ....[14]....
        /*0564*/ 	.word	0x00000750
        /*0568*/ 	.word	0x000000ff
        /*056c*/ 	.word	0x00013290
        /*0570*/ 	.short	0x0100
        /*0572*/ 	.byte	0x08
	.zero		1


	//   ....[15]....
        /*0574*/ 	.word	0x00000760
        /*0578*/ 	.word	0x000000ff
        /*057c*/ 	.word	0x000132a0
        /*0580*/ 	.short	0x0100
        /*0582*/ 	.byte	0x08
	.zero		1


	//   ....[16]....
        /*0584*/ 	.word	0x00000770
        /*0588*/ 	.word	0x000000ff
        /*058c*/ 	.word	0x00013298
        /*0590*/ 	.short	0x0100
        /*0592*/ 	.byte	0x08
	.zero		1


	//   ....[17]....
        /*0594*/ 	.word	0x00000780
        /*0598*/ 	.word	0x000000ff
        /*059c*/ 	.word	0x000132a8
        /*05a0*/ 	.short	0x0100
        /*05a2*/ 	.byte	0x08
	.zero		1


	//   ....[18]....
        /*05a4*/ 	.word	0x000008b0
        /*05a8*/ 	.word	0x000000ff
        /*05ac*/ 	.word	0x000132b0
        /*05b0*/ 	.short	0x0100
        /*05b2*/ 	.byte	0x08
	.zero		1


	//   ....[19]....
        /*05b4*/ 	.word	0x000008c0
        /*05b8*/ 	.word	0x000000ff
        /*05bc*/ 	.word	0x000132c0
        /*05c0*/ 	.short	0x0100
        /*05c2*/ 	.byte	0x08
	.zero		1


	//   ....[20]....
        /*05c4*/ 	.word	0x000008d0
        /*05c8*/ 	.word	0x000000ff
        /*05cc*/ 	.word	0x000132b8
        /*05d0*/ 	.short	0x0100
        /*05d2*/ 	.byte	0x08
	.zero		1


	//   ....[21]....
        /*05d4*/ 	.word	0x000008e0
        /*05d8*/ 	.word	0x000000ff
        /*05dc*/ 	.word	0x000132c8
        /*05e0*/ 	.short	0x0100
        /*05e2*/ 	.byte	0x08
	.zero		1


	//   ....[22]....
        /*05e4*/ 	.word	0x00001820
        /*05e8*/ 	.word	0x00000002
        /*05ec*/ 	.word	0x00013200
        /*05f0*/ 	.short	0x010a
        /*05f2*/ 	.byte	0x3f
	.zero		1


	//   ....[23]....
        /*05f4*/ 	.word	0x000018c0
        /*05f8*/ 	.word	0x00000005
        /*05fc*/ 	.word	0x00013230
        /*0600*/ 	.short	0x010a
        /*0602*/ 	.byte	0x3f
	.zero		1


	//   ....[24]....
        /*0604*/ 	.word	0x00001950
        /*0608*/ 	.word	0x00000005
        /*060c*/ 	.word	0x00013230
        /*0610*/ 	.short	0x010a
        /*0612*/ 	.byte	0x3f
	.zero		1


	//   ....[25]....
        /*0614*/ 	.word	0x00003c40
        /*0618*/ 	.word	0x00000032
        /*061c*/ 	.word	0x00000000
        /*0620*/ 	.short	0x0101
        /*0622*/ 	.byte	0x3f
	.zero		1


	//   ....[26]....
        /*0624*/ 	.word	0x00004b20
        /*0628*/ 	.word	0x00000007
        /*062c*/ 	.word	0x00013230
        /*0630*/ 	.short	0x010a
        /*0632*/ 	.byte	0x3f
	.zero		1


	//   ....[27]....
        /*0634*/ 	.word	0x00004b60
        /*0638*/ 	.word	0x00000007
        /*063c*/ 	.word	0x00013230
        /*0640*/ 	.short	0x010a
        /*0642*/ 	.byte	0x3f
	.zero		1


	//   ....[28]....
        /*0644*/ 	.word	0x00004fc0
        /*0648*/ 	.word	0x000000ff
        /*064c*/ 	.word	0x00013250
        /*0650*/ 	.short	0x010a
        /*0652*/ 	.byte	0x09
	.zero		1


	//   ....[29]....
        /*0654*/ 	.word	0x00005000
        /*0658*/ 	.word	0x000000ff
        /*065c*/ 	.word	0x00013250
        /*0660*/ 	.short	0x010a
        /*0662*/ 	.byte	0x09
	.zero		1


	//   ....[30]....
        /*0664*/ 	.word	0x00006f80
        /*0668*/ 	.word	0x00000006
        /*066c*/ 	.word	0x00000000
        /*0670*/ 	.short	0x0101
        /*0672*/ 	.byte	0x3f
	.zero		1


	//   ....[31]....
        /*0674*/ 	.word	0x00007310
        /*0678*/ 	.word	0x000000ff
        /*067c*/ 	.word	0x00000000
        /*0680*/ 	.short	0x0101
        /*0682*/ 	.byte	0x06
	.zero		1


	//   ....[32]....
        /*0684*/ 	.word	0x00007750
        /*0688*/ 	.word	0x0000000f
        /*068c*/ 	.word	0x00013250
        /*0690*/ 	.short	0x010a
        /*0692*/ 	.byte	0x3f
	.zero		1


	//   ....[33]....
        /*0694*/ 	.word	0x000077a0
        /*0698*/ 	.word	0x0000000f
        /*069c*/ 	.word	0x00013250
        /*06a0*/ 	.short	0x010a
        /*06a2*/ 	.byte	0x3f
	.zero		1


	//   ....[34]....
        /*06a4*/ 	.word	0x00007e50
        /*06a8*/ 	.word	0x00000004
        /*06ac*/ 	.word	0x00000000
        /*06b0*/ 	.short	0x0101
        /*06b2*/ 	.byte	0x3f
	.zero		1


	//   ....[35]....
        /*06b4*/ 	.word	0x00009240
        /*06b8*/ 	.word	0x00000000
        /*06bc*/ 	.word	0x00000000
        /*06c0*/ 	.short	0x0101
        /*06c2*/ 	.byte	0x3f
	.zero		1


	//   ....[36]....
        /*06c4*/ 	.word	0x0000b9b0
        /*06c8*/ 	.word	0x00000005
        /*06cc*/ 	.word	0x00013280
        /*06d0*/ 	.short	0x010a
        /*06d2*/ 	.byte	0x3f
	.zero		1


	//   ....[37]....
        /*06d4*/ 	.word	0x0000bb40
        /*06d8*/ 	.word	0x00000005
        /*06dc*/ 	.word	0x00013240
        /*06e0*/ 	.short	0x010a
        /*06e2*/ 	.byte	0x3f
	.zero		1


	//   ....[38]....
        /*06e4*/ 	.word	0x0000c6a0
        /*06e8*/ 	.word	0x00000010
        /*06ec*/ 	.word	0x00013200
        /*06f0*/ 	.short	0x0107
        /*06f2*/ 	.byte	0x3f
	.zero		1


	//   ....[39]....
        /*06f4*/ 	.word	0x0000c790
        /*06f8*/ 	.word	0x00000010
        /*06fc*/ 	.word	0x00013200
        /*0700*/ 	.short	0x0101
        /*0702*/ 	.byte	0x3f
	.zero		1


	//   ....[40]....
        /*0704*/ 	.word	0x0000c7b0
        /*0708*/ 	.word	0x00000010
        /*070c*/ 	.word	0x00013220
        /*0710*/ 	.short	0x010a
        /*0712*/ 	.byte	0x3f
	.zero		1


	//   ....[41]....
        /*0714*/ 	.word	0x0000ca90
        /*0718*/ 	.word	0x00000004
        /*071c*/ 	.word	0x00013280
        /*0720*/ 	.short	0x010a
        /*0722*/ 	.byte	0x3f
	.zero		1


	//   ....[42]....
        /*0724*/ 	.word	0x0000cce0
        /*0728*/ 	.word	0x00000004
        /*072c*/ 	.word	0x00013240
        /*0730*/ 	.short	0x010a
        /*0732*/ 	.byte	0x3f
	.zero		1


	//   ....[43]....
        /*0734*/ 	.word	0x0000cfb0
        /*0738*/ 	.word	0x00000003
        /*073c*/ 	.word	0x00013270
        /*0740*/ 	.short	0x010a
        /*0742*/ 	.byte	0x3f
	.zero		1


	//   ....[44]....
        /*0744*/ 	.word	0x0000d020
        /*0748*/ 	.word	0x00000003
        /*074c*/ 	.word	0x00013260
        /*0750*/ 	.short	0x010a
        /*0752*/ 	.byte	0x3f
	.zero		1


	//   ....[45]....
        /*0754*/ 	.word	0x0000d300
        /*0758*/ 	.word	0x00000003
        /*075c*/ 	.word	0x00013250
        /*0760*/ 	.short	0x0101
        /*0762*/ 	.byte	0x3f
	.zero		1


	//   ....[46]....
        /*0764*/ 	.word	0x0000d380
        /*0768*/ 	.word	0x00000002
        /*076c*/ 	.word	0x00000000
        /*0770*/ 	.short	0x0101
        /*0772*/ 	.byte	0x3f
	.zero		1


	//   ....[47]....
        /*0774*/ 	.word	0x0000d580
        /*0778*/ 	.word	0x00000002
        /*077c*/ 	.word	0x00013270
        /*0780*/ 	.short	0x010a
        /*0782*/ 	.byte	0x3f
	.zero		1


	//   ....[48]....
        /*0784*/ 	.word	0x0000d5f0
        /*0788*/ 	.word	0x00000002
        /*078c*/ 	.word	0x00013260
        /*0790*/ 	.short	0x010a
        /*0792*/ 	.byte	0x3f
	.zero		1


	//   ....[49]....
        /*0794*/ 	.word	0x0000d8c0
        /*0798*/ 	.word	0x00000002
        /*079c*/ 	.word	0x00013250
        /*07a0*/ 	.short	0x0101
        /*07a2*/ 	.byte	0x3f
	.zero		1


	//   ....[50]....
        /*07a4*/ 	.word	0x0000d910
        /*07a8*/ 	.word	0x00000000
        /*07ac*/ 	.word	0x00000000
        /*07b0*/ 	.short	0x0101
        /*07b2*/ 	.byte	0x3f
	.zero		1


	//   ....[51]....
        /*07b4*/ 	.word	0x0000e3a0
        /*07b8*/ 	.word	0x00000007
        /*07bc*/ 	.word	0x00013220
        /*07c0*/ 	.short	0x010a
        /*07c2*/ 	.byte	0x3f
	.zero		1


	//   ....[52]....
        /*07c4*/ 	.word	0x0000e540
        /*07c8*/ 	.word	0x00000005
        /*07cc*/ 	.word	0x00000000
        /*07d0*/ 	.short	0x010a
        /*07d2*/ 	.byte	0x3f
	.zero		1


	//   ....[53]....
        /*07d4*/ 	.word	0x0000e5b0
        /*07d8*/ 	.word	0x00000003
        /*07dc*/ 	.word	0x00000000
        /*07e0*/ 	.short	0x010a
        /*07e2*/ 	.byte	0x3f
	.zero		1


	//   ....[54]....
        /*07e4*/ 	.word	0x0000e600
        /*07e8*/ 	.word	0x00000003
        /*07ec*/ 	.word	0x00013260
        /*07f0*/ 	.short	0x010a
        /*07f2*/ 	.byte	0x3f
	.zero		1


	//   ....[55]....
        /*07f4*/ 	.word	0x0000e650
        /*07f8*/ 	.word	0x00000005
        /*07fc*/ 	.word	0x00013260
        /*0800*/ 	.short	0x010a
        /*0802*/ 	.byte	0x3f
	.zero		1


	//   ....[56]....
        /*0804*/ 	.word	0x0000e690
        /*0808*/ 	.word	0x00000003
        /*080c*/ 	.word	0x00013280
        /*0810*/ 	.short	0x010a
        /*0812*/ 	.byte	0x3f
	.zero		1


	//   ....[57]....
        /*0814*/ 	.word	0x0000e6b0
        /*0818*/ 	.word	0x00000005
        /*081c*/ 	.word	0x00013280
        /*0820*/ 	.short	0x010a
        /*0822*/ 	.byte	0x3f
	.zero		1


	//   ....[58]....
        /*0824*/ 	.word	0x0000e710
        /*0828*/ 	.word	0x00000002
        /*082c*/ 	.word	0x00013200
        /*0830*/ 	.short	0x010a
        /*0832*/ 	.byte	0x3f
	.zero		1


	//   ....[59]....
        /*0834*/ 	.word	0x0000e760
        /*0838*/ 	.word	0x00000005
        /*083c*/ 	.word	0x00013230
        /*0840*/ 	.short	0x010a
        /*0842*/ 	.byte	0x3f
	.zero		1


	//   ....[60]....
        /*0844*/ 	.word	0x0000e7b0
        /*0848*/ 	.word	0x00000007
        /*084c*/ 	.word	0x00013230
        /*0850*/ 	.short	0x010a
        /*0852*/ 	.byte	0x3f
	.zero		1


	//   ....[61]....
        /*0854*/ 	.word	0x0000e810
        /*0858*/ 	.word	0x0000000b
        /*085c*/ 	.word	0x00013250
        /*0860*/ 	.short	0x010a
        /*0862*/ 	.byte	0x3f
	.zero		1


	//   ....[62]....
        /*0864*/ 	.word	0x0000e860
        /*0868*/ 	.word	0x0000000f
        /*086c*/ 	.word	0x00013250
        /*0870*/ 	.short	0x010a
        /*0872*/ 	.byte	0x3f
	.zero		1


	//   ....[63]....
        /*0874*/ 	.word	0x0000e9b0
        /*0878*/ 	.word	0x00000005
        /*087c*/ 	.word	0x00013280
        /*0880*/ 	.short	0x010a
        /*0882*/ 	.byte	0x3f
	.zero		1


	//   ....[64]....
        /*0884*/ 	.word	0x0000ea00
        /*0888*/ 	.word	0x00000005
        /*088c*/ 	.word	0x00013240
        /*0890*/ 	.short	0x010a
        /*0892*/ 	.byte	0x3f
	.zero		1


	//   ....[65]....
        /*0894*/ 	.word	0x0000f110
        /*0898*/ 	.word	0x00000010
        /*089c*/ 	.word	0x00013220
        /*08a0*/ 	.short	0x010a
        /*08a2*/ 	.byte	0x3f
	.zero		1


	//   ....[66]....
        /*08a4*/ 	.word	0x0000f160
        /*08a8*/ 	.word	0x00000004
        /*08ac*/ 	.word	0x00013280
        /*08b0*/ 	.short	0x010a
        /*08b2*/ 	.byte	0x3f
	.zero		1


	//   ....[67]....
        /*08b4*/ 	.word	0x0000f1b0
        /*08b8*/ 	.word	0x00000004
        /*08bc*/ 	.word	0x00013240
        /*08c0*/ 	.short	0x010a
        /*08c2*/ 	.byte	0x3f
	.zero		1


	//   ....[68]....
        /*08c4*/ 	.word	0x0000f200
        /*08c8*/ 	.word	0x00000003
        /*08cc*/ 	.word	0x00013270
        /*08d0*/ 	.short	0x010a
        /*08d2*/ 	.byte	0x3f
	.zero		1


	//   ....[69]....
        /*08d4*/ 	.word	0x0000f250
        /*08d8*/ 	.word	0x00000003
        /*08dc*/ 	.word	0x00013260
        /*08e0*/ 	.short	0x010a
        /*08e2*/ 	.byte	0x3f
	.zero		1


	//   ....[70]....
        /*08e4*/ 	.word	0x0000f2a0
        /*08e8*/ 	.word	0x00000002
        /*08ec*/ 	.word	0x00013270
        /*08f0*/ 	.short	0x010a
        /*08f2*/ 	.byte	0x3f
	.zero		1


	//   ....[71]....
        /*08f4*/ 	.word	0x0000f2f0
        /*08f8*/ 	.word	0x00000002
        /*08fc*/ 	.word	0x00013260
        /*0900*/ 	.short	0x010a
        /*0902*/ 	.byte	0x3f
	.zero		1


	//   ....[72]....
        /*0904*/ 	.word	0x0000f340
        /*0908*/ 	.word	0x00000007
        /*090c*/ 	.word	0x00013220
        /*0910*/ 	.short	0x010a
        /*0912*/ 	.byte	0x3f
	.zero		1


	//   ....[73]....
        /*0914*/ 	.word	0x0000f4e0
        /*0918*/ 	.word	0x00000005
        /*091c*/ 	.word	0x00000000
        /*0920*/ 	.short	0x010a
        /*0922*/ 	.byte	0x3f
	.zero		1


	//   ....[74]....
        /*0924*/ 	.word	0x0000f530
        /*0928*/ 	.word	0x00000003
        /*092c*/ 	.word	0x00000000
        /*0930*/ 	.short	0x010a
        /*0932*/ 	.byte	0x3f
	.zero		1


	//   ....[75]....
        /*0934*/ 	.word	0x0000f580
        /*0938*/ 	.word	0x00000003
        /*093c*/ 	.word	0x00013260
        /*0940*/ 	.short	0x010a
        /*0942*/ 	.byte	0x3f
	.zero		1


	//   ....[76]....
        /*0944*/ 	.word	0x0000f5d0
        /*0948*/ 	.word	0x00000005
        /*094c*/ 	.word	0x00013260
        /*0950*/ 	.short	0x010a
        /*0952*/ 	.byte	0x3f
	.zero		1


	//   ....[77]....
        /*0954*/ 	.word	0x0000f620
        /*0958*/ 	.word	0x00000003
        /*095c*/ 	.word	0x00013280
        /*0960*/ 	.short	0x010a
        /*0962*/ 	.byte	0x3f
	.zero		1


	//----- nvinfo : EIATTR_NUM_MBARRIERS
	.align		4
.L_1463:
        /*0964*/ 	.byte	0x03, 0x38
        /*0966*/ 	.short	0x0016


	//----- nvinfo : EIATTR_EXIT_INSTR_OFFSETS
	.align		4
        /*0968*/ 	.byte	0x04, 0x1c
        /*096a*/ 	.short	(.L_1465 - .L_1464)


	//   ....[0]....
.L_1464:
        /*096c*/ 	.word	0x00000a40


	//   ....[1]....
        /*0970*/ 	.word	0x00009d90


	//   ....[2]....
        /*0974*/ 	.word	0x0000e700


	//----- nvinfo : EIATTR_MAX_THREADS
	.align		4
.L_1465:
        /*0978*/ 	.byte	0x04, 0x05
        /*097a*/ 	.short	(.L_1467 - .L_1466)
.L_1466:
        /*097c*/ 	.word	0x00000200
        /*0980*/ 	.word	0x00000001
        /*0984*/ 	.word	0x00000001


	//----- nvinfo : EIATTR_CRS_STACK_SIZE
	.align		4
.L_1467:
        /*0988*/ 	.byte	0x04, 0x1e
        /*098a*/ 	.short	(.L_1469 - .L_1468)
.L_1468:
        /*098c*/ 	.word	0x00000000


	//----- nvinfo : EIATTR_CBANK_PARAM_SIZE
	.align		4
.L_1469:
        /*0990*/ 	.byte	0x03, 0x19
        /*0992*/ 	.short	0x0af0


	//----- nvinfo : EIATTR_PARAM_CBANK
	.align		4
        /*0994*/ 	.byte	0x04, 0x0a
        /*0996*/ 	.short	(.L_1471 - .L_1470)
	.align		4
.L_1470:
        /*0998*/ 	.word	index@(.nv.constant0._ZN7cutlass13device_kernelIN5flash11enable_sm90INS1_16FlashAttnFwdSm90INS1_25CollectiveMainloopFwdSm90ILi2EN4cute5tupleIJNS5_1CILi1EEES8_S8_EEENS6_IJNS7_ILi192EEENS7_ILi160EEENS7_ILi64EEEEEELi64ENS_12float_e4m3_tEfNS_4arch4Sm90ELb0ELb0ELb1ELb1ELb0ELb0ELb0ELb1ELb1ELb1ELb0ELb0EEENS1_21CollectiveEpilogueFwdINS6_IJSA_SC_SB_EEES9_NS_10bfloat16_tESG_Li384ELb1ELb1ELb0ELb1EEENS1_36VarlenDynamicPersistentTileSchedulerILi192ELi160ELi384ELi128ELb0ELb1ELb1ELb0ELb1ELb1EEEEEEEEEvNT_6ParamsE)
        /*099c*/ 	.short	0x0210
        /*099e*/ 	.short	0x0af0


	//----- nvinfo : EIATTR_SW_WAR
	.align		4
.L_1471:
        /*09a0*/ 	.byte	0x04, 0x36
        /*09a2*/ 	.short	(.L_1473 - .L_1472)
.L_1472:
        /*09a4*/ 	.word	0x00000008
.L_1473:


//--------------------- .nv.info._ZN7cutlass13device_kernelIN5flash11enable_sm90INS1_16FlashAttnFwdSm90INS1_25CollectiveMainloopFwdSm90ILi2EN4cute5tupleIJNS5_1CILi1EEES8_S8_EEENS6_IJNS7_ILi192EEENS7_ILi160EEENS7_ILi64EEEEEELi64ENS_12float_e4m3_tEfNS_4arch4Sm90ELb0ELb0ELb1ELb1ELb0ELb1ELb0ELb1ELb1ELb1ELb0ELb0EEENS1_21CollectiveEpilogueFwdINS6_IJSA_SC_SB_EEES9_NS_10bfloat16_tESG_Li384ELb1ELb1ELb0ELb1EEENS1_36VarlenDynamicPersistentTileSchedulerILi192ELi160ELi384ELi128ELb0ELb1ELb1ELb0ELb1ELb1EEEEEEEEEvNT_6ParamsE --------------------------
	.section	.nv.info._ZN7cutlass13device_kernelIN5flash11enable_sm90INS1_16FlashAttnFwdSm90INS1_25CollectiveMainloopFwdSm90ILi2EN4cute5tupleIJNS5_1CILi1EEES8_S8_EEENS6_IJNS7_ILi192EEENS7_ILi160EEENS7_ILi64EEEEEELi64ENS_12float_e4m3_tEfNS_4arch4Sm90ELb0ELb0ELb1ELb1ELb0ELb1ELb0ELb1ELb1ELb1ELb0ELb0EEENS1_21CollectiveEpilogueFwdINS6_IJSA_SC_SB_EEES9_NS_10bfloat16_tESG_Li384ELb1ELb1ELb0ELb1EEENS1_36VarlenDynamicPersistentTileSchedulerILi192ELi160ELi384ELi128ELb0ELb1ELb1ELb0ELb1ELb1EEEEEEEEEvNT_6ParamsE,"",@"SHT_CUDA_INFO"
	.sectionflags	@""
	.align	4


	//----- nvinfo : EIATTR_CUDA_API_VERSION
	.align		4
        /*0000*/ 	.byte	0x04, 0x37
        /*0002*/ 	.short	(.L_1475 - .L_1474)
.L_1474:
        /*0004*/ 	.word	0x00000082


	//----- nvinfo : EIATTR_KPARAM_INFO
	.align		4
.L_1475:
        /*0008*/ 	.byte	0x04, 0x17
        /*000a*/ 	.short	(.L_1477 - .L_1476)
.L_1476:
        /*000c*/ 	.word	0x00000000
        /*0010*/ 	.short	0x0000
        /*0012*/ 	.short	0x0070
        /*0014*/ 	.byte	0x00, 0xf0, 0x01, 0x2a


	//----- nvinfo : EIATTR_SPARSE_MMA_MASK
	.align		4
.L_1477:
        /*0018*/ 	.byte	0x03, 0x50
        /*001a*/ 	.short	0x0000


	//----- nvinfo : EIATTR_MAXREG_COUNT
	.align		4
        /*001c*/ 	.byte	0x03, 0x1b
        /*001e*/ 	.short	0x0080


	//----- nvinfo : EIATTR_NUM_BARRIERS
	.align		4
        /*0020*/ 	.byte	0x02, 0x4c
        /*0022*/ 	.byte	0x10
	.zero		1


	//----- nvinfo : EIATTR_EXTERNS
	.align		4
        /*0024*/ 	.byte	0x04, 0x0f
        /*0026*/ 	.short	(.L_1479 - .L_1478)


	//   ....[0]....
	.align		4
.L_1478:
        /*0028*/ 	.word	index@(__assertfail)


	//----- nvinfo : EIATTR_ANNOTATIONS
	.align		4
.L_1479:
        /*002c*/ 	.byte	0x04, 0x55
        /*002e*/ 	.short	(.L_1481 - .L_1480)


	//   ....[0]....
.L_1480:
        /* <DEDUP_REMOVED lines=97> */


	//----- nvinfo : EIATTR_MERCURY_ISA_VERSION
	.align		4
.L_1481:
        /*0630*/ 	.byte	0x03, 0x5f
        /*0632*/ 	.short	0x0101


	//----- nvinfo : EIATTR_UNUSED_LOAD_BYTE_OFFSET
	.align		4
        /*0634*/ 	.byte	0x04, 0x44
        /*0636*/ 	.short	(.L_1483 - .L_1482)


	//   ....[0]....
.L_1482:
        /*0638*/ 	.word	0x00000a90
        /*063c*/ 	.word	0x0000fff0


	//   ....[1]....
        /*0640*/ 	.word	0x0000ea60
        /*0644*/ 	.word	0x0000fff0


	//----- nvinfo : EIATTR_INT_WARP_WIDE_INSTR_OFFSETS
	.align		4
.L_1483:
        /*0648*/ 	.byte	0x04, 0x31
        /*064a*/ 	.short	(.L_1485 - .L_1484)


	//   ....[0]....
.L_1484:
        /*064c*/ 	.word	0x00000180


	//   ....[1]....
        /*0650*/ 	.word	0x00000220


	//   ....[2]....
        /*0654*/ 	.word	0x00000290


	//   ....[3]....
        /*0658*/ 	.word	0x00012860


	//   ....[4]....
        /*065c*/ 	.word	0x000128f0


	//   ....[5]....
        /*0660*/ 	.word	0x00014fb0


	//   ....[6]....
        /*0664*/ 	.word	0x00015040


	//----- nvinfo : EIATTR_COOP_GROUP_MASK_REGIDS
	.align		4
.L_1485:
        /*0668*/ 	.byte	0x04, 0x29
        /*066a*/ 	.short	(.L_1487 - .L_1486)


	//   ....[0]....
.L_1486:
        /*066c*/ 	.word	0xffffffff


	//   ....[1]....
        /*0670*/ 	.word	0xffffffff


	//   ....[2]....
        /*0674*/ 	.word	0xffffffff


	//   ....[3]....
        /*0678*/ 	.word	0xffffffff


	//   ....[4]....
        /*067c*/ 	.word	0xffffffff


	//   ....[5]....
        /*0680*/ 	.word	0xffffffff


	//   ....[6]....
        /*0684*/ 	.word	0xffffffff


	//   ....[7]....
        /*0688*/ 	.word	0xffffffff


	//   ....[8]....
        /*068c*/ 	.word	0xffffffff


	//   ....[9]....
        /*0690*/ 	.word	0xffffffff


	//   ....[10]....
        /*0694*/ 	.word	0xffffffff


	//   ....[11]....
        /*0698*/ 	.word	0xffffffff


	//   ....[12]....
        /*069c*/ 	.word	0xffffffff


	//   ....[13]....
        /*06a0*/ 	.word	0xffffffff


	//   ....[14]....
        /*06a4*/ 	.word	0xffffffff


	//   ....[15]....
        /*06a8*/ 	.word	0xffffffff


	//   ....[16]....
        /*06ac*/ 	.word	0xffffffff


	//   ....[17]....
        /*06b0*/ 	.word	0xffffffff


	//   ....[18]....
        /*06b4*/ 	.word	0xffffffff


	//   ....[19]....
        /*06b8*/ 	.word	0xffffffff


	//   ....[20]....
        /*06bc*/ 	.word	0xffffffff


	//   ....[21]....
        /*06c0*/ 	.word	0xffffffff


	//   ....[22]....
        /*06c4*/ 	.word	0xffffffff


	//   ....[23]....
        /*06c8*/ 	.word	0xffffffff


	//   ....[24]....
        /*06cc*/ 	.word	0xffffffff


	//   ....[25]....
        /*06d0*/ 	.word	0xffffffff


	//   ....[26]....
        /*06d4*/ 	.word	0xffffffff


	//   ....[27]....
        /*06d8*/ 	.word	0xffffffff


	//   ....[28]....
        /*06dc*/ 	.word	0xffffffff


	//   ....[29]....
        /*06e0*/ 	.word	0xffffffff


	//   ....[30]....
        /*06e4*/ 	.word	0xffffffff


	//   ....[31]....
        /*06e8*/ 	.word	0xffffffff


	//   ....[32]....
        /*06ec*/ 	.word	0xffffffff


	//   ....[33]....
        /*06f0*/ 	.word	0xffffffff


	//   ....[34]....
        /*06f4*/ 	.word	0xffffffff


	//   ....[35]....
        /*06f8*/ 	.word	0xffffffff


	//   ....[36]....
        /*06fc*/ 	.word	0xffffffff


	//   ....[37]....
        /*0700*/ 	.word	0xffffffff


	//   ....[38]....
        /*0704*/ 	.word	0xffffffff


	//   ....[39]....
        /*0708*/ 	.word	0xffffffff


	//   ....[40]....
        /*070c*/ 	.word	0xffffffff


	//   ....[41]....
        /*0710*/ 	.word	0xffffffff


	//   ....[42]....
        /*0714*/ 	.word	0xffffffff


	//   ....[43]....
        /*0718*/ 	.word	0xffffffff


	//   ....[44]....
        /*071c*/ 	.word	0xffffffff


	//   ....[45]....
        /*0720*/ 	.word	0xffffffff


	//   ....[46]....
        /*0724*/ 	.word	0xffffffff


	//   ....[47]....
        /*0728*/ 	.word	0xffffffff


	//   ....[48]....
        /*072c*/ 	.word	0xffffffff


	//   ....[49]....
        /*0730*/ 	.word	0xffffffff


	//   ....[50]....
        /*0734*/ 	.word	0xffffffff


	//   ....[51]....
        /*0738*/ 	.word	0xffffffff


	//   ....[52]....
        /*073c*/ 	.word	0xffffffff


	//   ....[53]....
        /*0740*/ 	.word	0xffffffff


	//   ....[54]....
        /*0744*/ 	.word	0xffffffff


	//   ....[55]....
        /*0748*/ 	.word	0xffffffff


	//   ....[56]....
        /*074c*/ 	.word	0xffffffff


	//   ....[57]....
        /*0750*/ 	.word	0xffffffff


	//   ....[58]....
        /*0754*/ 	.word	0xffffffff


	//   ....[59]....
        /*0758*/ 	.word	0xffffffff


	//   ....[60]....
        /*075c*/ 	.word	0xffffffff


	//   ....[61]....
        /*0760*/ 	.word	0xffffffff


	//   ....[62]....
        /*0764*/ 	.word	0xffffffff


	//   ....[63]....
        /*0768*/ 	.word	0xffffffff


	//   ....[64]....
        /*076c*/ 	.word	0xffffffff


	//   ....[65]....
        /*0770*/ 	.word	0xffffffff


	//   ....[66]....
        /*0774*/ 	.word	0xffffffff


	//   ....[67]....
        /*0778*/ 	.word	0xffffffff


	//   ....[68]....
        /*077c*/ 	.word	0xffffffff


	//   ....[69]....
        /*0780*/ 	.word	0xffffffff


	//   ....[70]....
        /*0784*/ 	.word	0xffffffff


	//   ....[71]....
        /*0788*/ 	.word	0xffffffff


	//   ....[72]....
        /*078c*/ 	.word	0xffffffff


	//   ....[73]....
        /*0790*/ 	.word	0xffffffff


	//   ....[74]....
        /*0794*/ 	.word	0xffffffff


	//   ....[75]....
        /*0798*/ 	.word	0xffffffff


	//   ....[76]....
        /*079c*/ 	.word	0xffffffff


	//   ....[77]....
        /*07a0*/ 	.word	0xffffffff


	//   ....[78]....
        /*07a4*/ 	.word	0xffffffff


	//   ....[79]....
        /*07a8*/ 	.word	0xffffffff


	//   ....[80]....
        /*07ac*/ 	.word	0xffffffff


	//   ....[81]....
        /*07b0*/ 	.word	0xffffffff


	//   ....[82]....
        /*07b4*/ 	.word	0xffffffff


	//   ....[83]....
        /*07b8*/ 	.word	0xffffffff


	//   ....[84]....
        /*07bc*/ 	.word	0xffffffff


	//   ....[85]....
        /*07c0*/ 	.word	0xffffffff


	//   ....[86]....
        /*07c4*/ 	.word	0xffffffff


	//   ....[87]....
        /*07c8*/ 	.word	0xffffffff


	//   ....[88]....
        /*07cc*/ 	.word	0xffffffff


	//   ....[89]....
        /*07d0*/ 	.word	0xffffffff


	//   ....[90]....
        /*07d4*/ 	.word	0xffffffff


	//   ....[91]....
        /*07d8*/ 	.word	0xffffffff


	//   ....[92]....
        /*07dc*/ 	.word	0xffffffff


	//   ....[93]....
        /*07e0*/ 	.word	0xffffffff


	//   ....[94]....
        /*07e4*/ 	.word	0xffffffff


	//   ....[95]....
        /*07e8*/ 	.word	0xffffffff


	//   ....[96]....
        /*07ec*/ 	.word	0xffffffff


	//   ....[97]....
        /*07f0*/ 	.word	0xffffffff


	//   ....[98]....
        /*07f4*/ 	.word	0xffffffff


	//   ....[99]....
        /*07f8*/ 	.word	0xffffffff


	//   ....[100]....
        /*07fc*/ 	.word	0xffffffff


	//   ....[101]....
        /*0800*/ 	.word	0xffffffff


	//   ....[102]....
        /*0804*/ 	.word	0xffffffff


	//   ....[103]....
        /*0808*/ 	.word	0xffffffff


	//   ....[104]....
        /*080c*/ 	.word	0xffffffff


	//   ....[105]....
        /*0810*/ 	.word	0xffffffff


	//   ....[106]....
        /*0814*/ 	.word	0xffffffff


	//   ....[107]....
        /*0818*/ 	.word	0xffffffff


	//   ....[108]....
        /*081c*/ 	.word	0xffffffff


	//   ....[109]....
        /*0820*/ 	.word	0xffffffff


	//   ....[110]....
        /*0824*/ 	.word	0xffffffff


	//   ....[111]....
        /*0828*/ 	.word	0xffffffff


	//   ....[112]....
        /*082c*/ 	.word	0x0500000f


	//   ....[113]....
        /*0830*/ 	.word	0x0500000f


	//   ....[114]....
        /*0834*/ 	.word	0x0500000f


	//   ....[115]....
        /*0838*/ 	.word	0x0500000f


	//   ....[116]....
        /*083c*/ 	.word	0x0500000f


	//   ....[117]....
        /*0840*/ 	.word	0x0500000f


	//   ....[118]....
        /*0844*/ 	.word	0x0500000f


	//   ....[119]....
        /*0848*/ 	.word	0x0500000f


	//   ....[120]....
        /*084c*/ 	.word	0x0500000f


	//   ....[121]....
        /*0850*/ 	.word	0x0500000f


	//   ....[122]....
        /*0854*/ 	.word	0x0500000f


	//   ....[123]....
        /*0858*/ 	.word	0x0500000f


	//   ....[124]....
        /*085c*/ 	.word	0x0500000f


	//   ....[125]....
        /*0860*/ 	.word	0x0500000f


	//   ....[126]....
        /*0864*/ 	.word	0x0500000f


	//   ....[127]....
        /*0868*/ 	.word	0x0500000f


	//   ....[128]....
        /*086c*/ 	.word	0x0500000f


	//   ....[129]....
        /*0870*/ 	.word	0x0500000f


	//   ....[130]....
        /*0874*/ 	.word	0x0500000f


	//   ....[131]....
        /*0878*/ 	.word	0x0500000f


	//   ....[132]....
        /*087c*/ 	.word	0x0500000f


	//   ....[133]....
        /*0880*/ 	.word	0x0500000f


	//   ....[134]....
        /*0884*/ 	.word	0x0500000f


	//   ....[135]....
        /*0888*/ 	.word	0x0500000f


	//   ....[136]....
        /*088c*/ 	.word	0x0500000f


	//   ....[137]....
        /*0890*/ 	.word	0x0500000f


	//   ....[138]....
        /*0894*/ 	.word	0x0500000f


	//   ....[139]....
        /*0898*/ 	.word	0x0500000f


	//   ....[140]....
        /*089c*/ 	.word	0x0500000f


	//   ....[141]....
        /*08a0*/ 	.word	0x0500000f


	//   ....[142]....
        /*08a4*/ 	.word	0x0500000f


	//   ....[143]....
        /*08a8*/ 	.word	0x0500000f


	//   ....[144]....
        /*08ac*/ 	.word	0x0500000f


	//   ....[145]....
        /*08b0*/ 	.word	0x0500000f


	//   ....[146]....
        /*08b4*/ 	.word	0x0500000f


	//   ....[147]....
        /*08b8*/ 	.word	0x0500000f


	//   ....[148]....
        /*08bc*/ 	.word	0x0500000f


	//   ....[149]....
        /*08c0*/ 	.word	0x0500000f


	//   ....[150]....
        /*08c4*/ 	.word	0x0500000f


	//   ....[151]....
        /*08c8*/ 	.word	0x0500000f


	//----- nvinfo : EIATTR_COOP_GROUP_INSTR_OFFSETS
	.align		4
.L_1487:
        /*08cc*/ 	.byte	0x04, 0x28
        /*08ce*/ 	.short	(.L_1489 - .L_1488)


	//   ....[0]....
.L_1488:
        /*08d0*/ 	.word	0x00000060


	//   ....[1]....
        /*08d4*/ 	.word	0x00000190


	//   ....[2]....
        /*08d8*/ 	.word	0x00000240


	//   ....[3]....
        /*08dc*/ 	.word	0x00000400


	//   ....[4]....
        /*08e0*/ 	.word	0x00000560


	//   ....[5]....
        /*08e4*/ 	.word	0x00000680


	//   ....[6]....
        /*08e8*/ 	.word	0x000007e0


	//   ....[7]....
        /*08ec*/ 	.word	0x00004f20


	//   ....[8]....
        /*08f0*/ 	.word	0x00005710


	//   ....[9]....
        /*08f4*/ 	.word	0x00005720


	//   ....[10]....
        /*08f8*/ 	.word	0x00005730


	//   ....[11]....
        /*08fc*/ 	.word	0x00005740


	//   ....[12]....
        /*0900*/ 	.word	0x00006a40


	//   ....[13]....
        /*0904*/ 	.word	0x00006a50


	//   ....[14]....
        /*0908*/ 	.word	0x00006a60


	//   ....[15]....
        /*090c*/ 	.word	0x00006a70


	//   ....[16]....
        /*0910*/ 	.word	0x00009850


	//   ....[17]....
        /*0914*/ 	.word	0x000098e0


	//   ....[18]....
        /*0918*/ 	.word	0x00009c70


	//   ....[19]....
        /*091c*/ 	.word	0x00009cb0


	//   ....[20]....
        /*0920*/ 	.word	0x0000c9f0


	//   ....[21]....
        /*0924*/ 	.word	0x0000ca10


	//   ....[22]....
        /*0928*/ 	.word	0x0000ca40


	//   ....[23]....
        /*092c*/ 	.word	0x0000ca80


	//   ....[24]....
        /*0930*/ 	.word	0x0000e440


	//   ....[25]....
        /*0934*/ 	.word	0x0000e450


	//   ....[26]....
        /*0938*/ 	.word	0x0000e4e0


	//   ....[27]....
        /*093c*/ 	.word	0x0000e500


	//   ....[28]....
        /*0940*/ 	.word	0x0000eff0


	//   ....[29]....
        /*0944*/ 	.word	0x0000f000


	//   ....[30]....
        /*0948*/ 	.word	0x0000f010


	//   ....[31]....
        /*094c*/ 	.word	0x0000f020


	//   ....[32]....
        /*0950*/ 	.word	0x0000f030


	//   ....[33]....
        /*0954*/ 	.word	0x0000f040


	//   ....[34]....
        /*0958*/ 	.word	0x0000f050


	//   ....[35]....
        /*095c*/ 	.word	0x0000f060


	//   ....[36]....
        /*0960*/ 	.word	0x0000f070


	//   ....[37]....
        /*0964*/ 	.word	0x0000f080


	//   ....[38]....
        /*0968*/ 	.word	0x0000f090


	//   ....[39]....
        /*096c*/ 	.word	0x0000f0a0


	//   ....[40]....
        /*0970*/ 	.word	0x0000f0b0


	//   ....[41]....
        /*0974*/ 	.word	0x0000f0c0


	//   ....[42]....
        /*0978*/ 	.word	0x0000f0d0


	//   ....[43]....
        /*097c*/ 	.word	0x0000f0e0


	//   ....[44]....
        /*0980*/ 	.word	0x0000f630


	//   ....[45]....
        /*0984*/ 	.word	0x0000f670


	//   ....[46]....
        /*0988*/ 	.word	0x0000f690


	//   ....[47]....
        /*098c*/ 	.word	0x0000f6a0


	//   ....[48]....
        /*0990*/ 	.word	0x0000fbb0


	//   ....[49]....
        /*0994*/ 	.word	0x0000fbe0


	//   ....[50]....
        /*0998*/ 	.word	0x0000fbf0


	//   ....[51]....
        /*099c*/ 	.word	0x0000fc10


	//   ....[52]....
        /*09a0*/ 	.word	0x0000fc30


	//   ....[53]....
        /*09a4*/ 	.word	0x0000fc50


	//   ....[54]....
        /*09a8*/ 	.word	0x0000fd10


	//   ....[55]....
        /*09ac*/ 	.word	0x0000fd20


	//   ....[56]....
        /*09b0*/ 	.word	0x000105e0


	//   ....[57]....
        /*09b4*/ 	.word	0x00010620


	//   ....[58]....
        /*09b8*/ 	.word	0x00010630


	//   ....[59]....
        /*09bc*/ 	.word	0x00010640


	//   ....[60]....
        /*09c0*/ 	.word	0x00010650


	//   ....[61]....
        /*09c4*/ 	.word	0x00010660


	//   ....[62]....
        /*09c8*/ 	.word	0x00010670


	//   ....[63]....
        /*09cc*/ 	.word	0x00010680


	//   ....[64]....
        /*09d0*/ 	.word	0x00010840


	//   ....[65]....
        /*09d4*/ 	.word	0x00010a30


	//   ....[66]....
        /*09d8*/ 	.word	0x00010a60


	//   ....[67]....
        /*09dc*/ 	.word	0x00010a90


	//   ....[68]....
        /*09e0*/ 	.word	0x00010ac0


	//   ....[69]....
        /*09e4*/ 	.word	0x00010af0


	//   ....[70]....
        /*09e8*/ 	.word	0x00010b20


	//   ....[71]....
        /*09ec*/ 	.word	0x00010c90


	//   ....[72]....
        /*09f0*/ 	.word	0x00010cc0


	//   ....[73]....
        /*09f4*/ 	.word	0x00010cf0


	//   ....[74]....
        /*09f8*/ 	.word	0x00010d20


	//   ....[75]....
        /*09fc*/ 	.word	0x00010d50


	//   ....[76]....
        /*0a00*/ 	.word	0x00010d80


	//   ....[77]....
        /*0a04*/ 	.word	0x00010e10


	//   ....[78]....
        /*0a08*/ 	.word	0x00010e40


	//   ....[79]....
        /*0a0c*/ 	.word	0x00010ec0


	//   ....[80]....
        /*0a10*/ 	.word	0x00011b70


	//   ....[81]....
        /*0a14*/ 	.word	0x00012ff0


	//   ....[82]....
        /*0a18*/ 	.word	0x00013d40


	//   ....[83]....
        /*0a1c*/ 	.word	0x00013d50


	//   ....[84]....
        /*0a20*/ 	.word	0x00013d60


	//   ....[85]....
        /*0a24*/ 	.word	0x00013d80


	//   ....[86]....
        /*0a28*/ 	.word	0x00013de0


	//   ....[87]....
        /*0a2c*/ 	.word	0x00013e00


	//   ....[88]....
        /*0a30*/ 	.word	0x00013e80


	//   ....[89]....
        /*0a34*/ 	.word	0x00013ea0


	//   ....[90]....
        /*0a38*/ 	.word	0x00013eb0


	//   ....[91]....
        /*0a3c*/ 	.word	0x00013f20


	//   ....[92]....
        /*0a40*/ 	.word	0x00013f70


	//   ....[93]....
        /*0a44*/ 	.word	0x00013f80


	//   ....[94]....
        /*0a48*/ 	.word	0x000157a0


	//   ....[95]....
        /*0a4c*/ 	.word	0x000157d0


	//   ....[96]....
        /*0a50*/ 	.word	0x00015810


	//   ....[97]....
        /*0a54*/ 	.word	0x00015840


	//   ....[98]....
        /*0a58*/ 	.word	0x00015870


	//   ....[99]....
        /*0a5c*/ 	.word	0x000158a0


	//   ....[100]....
        /*0a60*/ 	.word	0x000158d0


	//   ....[101]....
        /*0a64*/ 	.word	0x00015900


	//   ....[102]....
        /*0a68*/ 	.word	0x00015a80


	//   ....[103]....
        /*0a6c*/ 	.word	0x00015ab0


	//   ....[104]....
        /*0a70*/ 	.word	0x00015ae0


	//   ....[105]....
        /*0a74*/ 	.word	0x00015b10


	//   ....[106]....
        /*0a78*/ 	.word	0x00015b40


	//   ....[107]....
        /*0a7c*/ 	.word	0x00015b70


	//   ....[108]....
        /*0a80*/ 	.word	0x00015c30


	//   ....[109]....
        /*0a84*/ 	.word	0x00015c50


	//   ....[110]....
        /*0a88*/ 	.word	0x00015cc0


	//   ....[111]....
        /*0a8c*/ 	.word	0x00016130


	//   ....[112]....
        /*0a90*/ 	.word	0x000165b0


	//   ....[113]....
        /*0a94*/ 	.word	0x00016640


	//   ....[114]....
        /*0a98*/ 	.word	0x00016690


	//   ....[115]....
        /*0a9c*/ 	.word	0x000166e0


	//   ....[116]....
        /*0aa0*/ 	.word	0x000167c0


	//   ....[117]....
        /*0aa4*/ 	.word	0x00016850


	//   ....[118]....
        /*0aa8*/ 	.word	0x000168a0


	//   ....[119]....
        /*0aac*/ 	.word	0x000168f0


	//   ....[120]....
        /*0ab0*/ 	.word	0x00016b40


	//   ....[121]....
        /*0ab4*/ 	.word	0x00016e20


	//   ....[122]....
        /*0ab8*/ 	.word	0x00017020


	//   ....[123]....
        /*0abc*/ 	.word	0x00017070


	//   ....[124]....
        /*0ac0*/ 	.word	0x000170d0


	//   ....[125]....
        /*0ac4*/ 	.word	0x00017190


	//   ....[126]....
        /*0ac8*/ 	.word	0x000171f0


	//   ....[127]....
        /*0acc*/ 	.word	0x000172f0


	//   ....[128]....
        /*0ad0*/ 	.word	0x00017350


	//   ....[129]....
        /*0ad4*/ 	.word	0x00017400


	//   ....[130]....
        /*0ad8*/ 	.word	0x000174b0


	//   ....[131]....
        /*0adc*/ 	.word	0x00017590


	//   ....[132]....
        /*0ae0*/ 	.word	0x000175f0


	//   ....[133]....
        /*0ae4*/ 	.word	0x000176c0


	//   ....[134]....
        /*0ae8*/ 	.word	0x00017990


	//   ....[135]....
        /*0aec*/ 	.word	0x00017a30


	//   ....[136]....
        /*0af0*/ 	.word	0x00017b50


	//   ....[137]....
        /*0af4*/ 	.word	0x00017bc0


	//   ....[138]....
        /*0af8*/ 	.word	0x00017c30


	//   ....[139]....
        /*0afc*/ 	.word	0x00017ca0


	//   ....[140]....
        /*0b00*/ 	.word	0x00017d10


	//   ....[141]....
        /*0b04*/ 	.word	0x00017d90


	//   ....[142]....
        /*0b08*/ 	.word	0x00017e20


	//   ....[143]....
        /*0b0c*/ 	.word	0x00017eb0


	//   ....[144]....
        /*0b10*/ 	.word	0x00017f20


	//   ....[145]....
        /*0b14*/ 	.word	0x00017f90


	//   ....[146]....
        /*0b18*/ 	.word	0x00018000


	//   ....[147]....
        /*0b1c*/ 	.word	0x00018080


	//   ....[148]....
        /*0b20*/ 	.word	0x000180f0


	//   ....[149]....
        /*0b24*/ 	.word	0x00018190


	//   ....[150]....
        /*0b28*/ 	.word	0x00018220


	//   ....[151]....
        /*0b2c*/ 	.word	0x00018340


	//----- nvinfo : EIATTR_REG_RECONFIG
	.align		4
.L_1489:
        /*0b30*/ 	.byte	0x01, 0x54
	.zero		2


	//----- nvinfo : EIATTR_SYSCALL_OFFSETS
	.align		4
        /*0b34*/ 	.byte	0x04, 0x46
        /*0b36*/ 	.short	(.L_1491 - .L_1490)


	//   ....[0]....
.L_1490:
        /*0b38*/ 	.word	0x00001910


	//   ....[1]....
        /*0b3c*/ 	.word	0x00001a60


	//   ....[2]....
        /*0b40*/ 	.word	0x00005090


	//   ....[3]....
        /*0b44*/ 	.word	0x00005670


	//   ....[4]....
        /*0b48*/ 	.word	0x00012a50


	//   ....[5]....
        /*0b4c*/ 	.word	0x00012be0


	//   ....[6]....
        /*0b50*/ 	.word	0x00012d30


	//   ....[7]....
        /*0b54*/ 	.word	0x00012e80


	//   ....[8]....
        /*0b58*/ 	.word	0x00013860


	//----- nvinfo : EIATTR_MBARRIER_INSTR_OFFSETS
	.align		4
.L_1491:
        /*0b5c*/ 	.byte	0x04, 0x39
        /*0b5e*/ 	.short	(.L_1493 - .L_1492)


	//   ....[0]....
.L_1492:
        /*0b60*/ 	.word	0x000002b0
        /*0b64*/ 	.word	0x000000ff
        /*0b68*/ 	.word	0x00013200
        /*0b6c*/ 	.short	0x0100
        /*0b6e*/ 	.byte	0x08
	.zero		1


	//   ....[1]....
        /*0b70*/ 	.word	0x000002c0
        /*0b74*/ 	.word	0x000000ff
        /*0b78*/ 	.word	0x00013220
        /*0b7c*/ 	.short	0x0100
        /*0b7e*/ 	.byte	0x08
	.zero		1


	//   ....[2]....
        /*0b80*/ 	.word	0x000003b0
        /*0b84*/ 	.word	0x000000ff
        /*0b88*/ 	.word	0x00013230
        /*0b8c*/ 	.short	0x0100
        /*0b8e*/ 	.byte	0x08
	.zero		1


	//   ....[3]....
        /*0b90*/ 	.word	0x000003c0
        /*0b94*/ 	.word	0x000000ff
        /*0b98*/ 	.word	0x00013240
        /*0b9c*/ 	.short	0x0100
        /*0b9e*/ 	.byte	0x08
	.zero		1


	//   ....[4]....
        /*0ba0*/ 	.word	0x000003d0
        /*0ba4*/ 	.word	0x000000ff
        /*0ba8*/ 	.word	0x00013238
        /*0bac*/ 	.short	0x0100
        /*0bae*/ 	.byte	0x08
	.zero		1


	//   ....[5]....
        /*0bb0*/ 	.word	0x000003e0
        /*0bb4*/ 	.word	0x000000ff
        /*0bb8*/ 	.word	0x00013248
        /*0bbc*/ 	.short	0x0100
        /*0bbe*/ 	.byte	0x08
	.zero		1


	//   ....[6]....
        /*0bc0*/ 	.word	0x00000510
        /*0bc4*/ 	.word	0x000000ff
        /*0bc8*/ 	.word	0x00013250
        /*0bcc*/ 	.short	0x0100
        /*0bce*/ 	.byte	0x08
	.zero		1


	//   ....[7]....
        /*0bd0*/ 	.word	0x00000520
        /*0bd4*/ 	.word	0x000000ff
        /*0bd8*/ 	.word	0x00013260
        /*0bdc*/ 	.short	0x0100
        /*0bde*/ 	.byte	0x08
	.zero		1


	//   ....[8]....
        /*0be0*/ 	.word	0x00000530
        /*0be4*/ 	.word	0x000000ff
        /*0be8*/ 	.word	0x00013258
        /*0bec*/ 	.short	0x0100
        /*0bee*/ 	.byte	0x08
	.zero		1


	//   ....[9]....
        /*0bf0*/ 	.word	0x00000540
        /*0bf4*/ 	.word	0x000000ff
        /*0bf8*/ 	.word	0x00013268
        /*0bfc*/ 	.short	0x0100
        /*0bfe*/ 	.byte	0x08
	.zero		1


	//   ....[10]....
        /*0c00*/ 	.word	0x00000630
        /*0c04*/ 	.word	0x000000ff
        /*0c08*/ 	.word	0x00013270
        /*0c0c*/ 	.short	0x0100
        /*0c0e*/ 	.byte	0x06
	.zero		1


	//   ....[11]....
        /*0c10*/ 	.word	0x00000640
        /*0c14*/ 	.word	0x000000ff
        /*0c18*/ 	.word	0x00013280
        /*0c1c*/ 	.short	0x0100
        /*0c1e*/ 	.byte	0x06
	.zero		1


	//   ....[12]....
        /*0c20*/ 	.word	0x00000650
        /*0c24*/ 	.word	0x000000ff
        /*0c28*/ 	.word	0x00013278
        /*0c2c*/ 	.short	0x0100
        /*0c2e*/ 	.byte	0x06
	.zero		1


	//   ....[13]....
        /*0c30*/ 	.word	0x00000660
        /*0c34*/ 	.word	0x000000ff
        /*0c38*/ 	.word	0x00013288
        /*0c3c*/ 	.short	0x0100
        /*0c3e*/ 	.byte	0x06
	.zero		1


	//   ....[14]....
        /*0c40*/ 	.word	0x00000790
        /*0c44*/ 	.word	0x000000ff
        /*0c48*/ 	.word	0x00013290
        /*0c4c*/ 	.short	0x0100
        /*0c4e*/ 	.byte	0x08
	.zero		1


	//   ....[15]....
        /*0c50*/ 	.word	0x000007a0
        /*0c54*/ 	.word	0x000000ff
        /*0c58*/ 	.word	0x000132a0
        /*0c5c*/ 	.short	0x0100
        /*0c5e*/ 	.byte	0x08
	.zero		1


	//   ....[16]....
        /*0c60*/ 	.word	0x000007b0
        /*0c64*/ 	.word	0x000000ff
        /*0c68*/ 	.word	0x00013298
        /*0c6c*/ 	.short	0x0100
        /*0c6e*/ 	.byte	0x08
	.zero		1


	//   ....[17]....
        /*0c70*/ 	.word	0x000007c0
        /*0c74*/ 	.word	0x000000ff
        /*0c78*/ 	.word	0x000132a8
        /*0c7c*/ 	.short	0x0100
        /*0c7e*/ 	.byte	0x08
	.zero		1


	//   ....[18]....
        /*0c80*/ 	.word	0x000008f0
        /*0c84*/ 	.word	0x000000ff
        /*0c88*/ 	.word	0x000132b0
        /*0c8c*/ 	.short	0x0100
        /*0c8e*/ 	.byte	0x08
	.zero		1


	//   ....[19]....
        /*0c90*/ 	.word	0x00000900
        /*0c94*/ 	.word	0x000000ff
        /*0c98*/ 	.word	0x000132c0
        /*0c9c*/ 	.short	0x0100
        /*0c9e*/ 	.byte	0x08
	.zero		1


	//   ....[20]....
        /*0ca0*/ 	.word	0x00000910
        /*0ca4*/ 	.word	0x000000ff
        /*0ca8*/ 	.word	0x000132b8
        /*0cac*/ 	.short	0x0100
        /*0cae*/ 	.byte	0x08
	.zero		1


	//   ....[21]....
        /*0cb0*/ 	.word	0x00000920
        /*0cb4*/ 	.word	0x000000ff
        /*0cb8*/ 	.word	0x000132c8
        /*0cbc*/ 	.short	0x0100
        /*0cbe*/ 	.byte	0x08
	.zero		1


	//   ....[22]....
        /*0cc0*/ 	.word	0x00002630
        /*0cc4*/ 	.word	0x0000004a
        /*0cc8*/ 	.word	0x00013290
        /*0ccc*/ 	.short	0x010a
        /*0cce*/ 	.byte	0x3f
	.zero		1


	//   ....[23]....
        /*0cd0*/ 	.word	0x00003790
        /*0cd4*/ 	.word	0x0000004a
        /*0cd8*/ 	.word	0x00013290
        /*0cdc*/ 	.short	0x010a
        /*0cde*/ 	.byte	0x3f
	.zero		1


	//   ....[24]....
        /*0ce0*/ 	.word	0x00004870
        /*0ce4*/ 	.word	0x0000004a
        /*0ce8*/ 	.word	0x00013290
        /*0cec*/ 	.short	0x010a
        /*0cee*/ 	.byte	0x3f
	.zero		1


	//   ....[25]....
        /*0cf0*/ 	.word	0x00004a00
        /*0cf4*/ 	.word	0x00000004
        /*0cf8*/ 	.word	0x00000000
        /*0cfc*/ 	.short	0x0101
        /*0cfe*/ 	.byte	0x3f
	.zero		1


	//   ....[26]....
        /*0d00*/ 	.word	0x00004a40
        /*0d04*/ 	.word	0x0000004a
        /*0d08*/ 	.word	0x000132b0
        /*0d0c*/ 	.short	0x010a
        /*0d0e*/ 	.byte	0x3f
	.zero		1


	//   ....[27]....
        /*0d10*/ 	.word	0x00004ca0
        /*0d14*/ 	.word	0x0000004a
        /*0d18*/ 	.word	0x00000000
        /*0d1c*/ 	.short	0x0101
        /*0d1e*/ 	.byte	0x3f
	.zero		1


	//   ....[28]....
        /*0d20*/ 	.word	0x000053d0
        /*0d24*/ 	.word	0x00000010
        /*0d28*/ 	.word	0x00013200
        /*0d2c*/ 	.short	0x010a
        /*0d2e*/ 	.byte	0x3f
	.zero		1


	//   ....[29]....
        /*0d30*/ 	.word	0x00005420
        /*0d34*/ 	.word	0x00000010
        /*0d38*/ 	.word	0x00013200
        /*0d3c*/ 	.short	0x010a
        /*0d3e*/ 	.byte	0x3f
	.zero		1


	//   ....[30]....
        /*0d40*/ 	.word	0x000059a0
        /*0d44*/ 	.word	0x00000010
        /*0d48*/ 	.word	0x00013200
        /*0d4c*/ 	.short	0x010a
        /*0d4e*/ 	.byte	0x3f
	.zero		1


	//   ....[31]....
        /*0d50*/ 	.word	0x00006c40
        /*0d54*/ 	.word	0x00000010
        /*0d58*/ 	.word	0x00013200
        /*0d5c*/ 	.short	0x010a
        /*0d5e*/ 	.byte	0x3f
	.zero		1


	//   ....[32]....
        /*0d60*/ 	.word	0x00007da0
        /*0d64*/ 	.word	0x00000000
        /*0d68*/ 	.word	0x00013230
        /*0d6c*/ 	.short	0x010a
        /*0d6e*/ 	.byte	0x3f
	.zero		1


	//   ....[33]....
        /*0d70*/ 	.word	0x00007e50
        /*0d74*/ 	.word	0x00000000
        /*0d78*/ 	.word	0x00013230
        /*0d7c*/ 	.short	0x010a
        /*0d7e*/ 	.byte	0x3f
	.zero		1


	//   ....[34]....
        /*0d80*/ 	.word	0x0000a300
        /*0d84*/ 	.word	0x0000001b
        /*0d88*/ 	.word	0x00000000
        /*0d8c*/ 	.short	0x0101
        /*0d8e*/ 	.byte	0x3f
	.zero		1


	//   ....[35]....
        /*0d90*/ 	.word	0x0000b210
        /*0d94*/ 	.word	0x0000000d
        /*0d98*/ 	.word	0x00013230
        /*0d9c*/ 	.short	0x010a
        /*0d9e*/ 	.byte	0x3f
	.zero		1


	//   ....[36]....
        /*0da0*/ 	.word	0x0000b2a0
        /*0da4*/ 	.word	0x0000000d
        /*0da8*/ 	.word	0x00013230
        /*0dac*/ 	.short	0x010a
        /*0dae*/ 	.byte	0x3f
	.zero		1


	//   ....[37]....
        /*0db0*/ 	.word	0x0000b860
        /*0db4*/ 	.word	0x0000000e
        /*0db8*/ 	.word	0x00013250
        /*0dbc*/ 	.short	0x010a
        /*0dbe*/ 	.byte	0x3f
	.zero		1


	//   ....[38]....
        /*0dc0*/ 	.word	0x0000b8b0
        /*0dc4*/ 	.word	0x0000000e
        /*0dc8*/ 	.word	0x00013250
        /*0dcc*/ 	.short	0x010a
        /*0dce*/ 	.byte	0x3f
	.zero		1


	//   ....[39]....
        /*0dd0*/ 	.word	0x0000d260
        /*0dd4*/ 	.word	0x0000000d
        /*0dd8*/ 	.word	0x00000000
        /*0ddc*/ 	.short	0x0101
        /*0dde*/ 	.byte	0x3f
	.zero		1


	//   ....[40]....
        /*0de0*/ 	.word	0x0000e000
        /*0de4*/ 	.word	0x0000000e
        /*0de8*/ 	.word	0x00000000
        /*0dec*/ 	.short	0x0101
        /*0dee*/ 	.byte	0x3f
	.zero		1


	//   ....[41]....
        /*0df0*/ 	.word	0x0000e0a0
        /*0df4*/ 	.word	0x00000008
        /*0df8*/ 	.word	0x00013250
        /*0dfc*/ 	.short	0x010a
        /*0dfe*/ 	.byte	0x3f
	.zero		1


	//   ....[42]....
        /*0e00*/ 	.word	0x0000e0f0
        /*0e04*/ 	.word	0x00000008
        /*0e08*/ 	.word	0x00013250
        /*0e0c*/ 	.short	0x010a
        /*0e0e*/ 	.byte	0x3f
	.zero		1


	//   ....[43]....
        /*0e10*/ 	.word	0x0000e910
        /*0e14*/ 	.word	0x00000004
        /*0e18*/ 	.word	0x00000000
        /*0e1c*/ 	.short	0x0101
        /*0e1e*/ 	.byte	0x3f
	.zero		1


	//   ....[44]....
        /*0e20*/ 	.word	0x0000fce0
        /*0e24*/ 	.word	0x00000000
        /*0e28*/ 	.word	0x00000000
        /*0e2c*/ 	.short	0x0101
        /*0e2e*/ 	.byte	0x3f
	.zero		1


	//   ....[45]....
        /*0e30*/ 	.word	0x00011c50
        /*0e34*/ 	.word	0x00000016
        /*0e38*/ 	.word	0x00013220
        /*0e3c*/ 	.short	0x010a
        /*0e3e*/ 	.byte	0x3f
	.zero		1


	//   ....[46]....
        /*0e40*/ 	.word	0x00011d10
        /*0e44*/ 	.word	0x00000005
        /*0e48*/ 	.word	0x000132a0
        /*0e4c*/ 	.short	0x010a
        /*0e4e*/ 	.byte	0x3f
	.zero		1


	//   ....[47]....
        /*0e50*/ 	.word	0x00011f40
        /*0e54*/ 	.word	0x00000005
        /*0e58*/ 	.word	0x000132c0
        /*0e5c*/ 	.short	0x010a
        /*0e5e*/ 	.byte	0x3f
	.zero		1


	//   ....[48]....
        /*0e60*/ 	.word	0x000122c0
        /*0e64*/ 	.word	0x00000005
        /*0e68*/ 	.word	0x000132a0
        /*0e6c*/ 	.short	0x010a
        /*0e6e*/ 	.byte	0x3f
	.zero		1


	//   ....[49]....
        /*0e70*/ 	.word	0x000124e0
        /*0e74*/ 	.word	0x00000005
        /*0e78*/ 	.word	0x000132c0
        /*0e7c*/ 	.short	0x010a
        /*0e7e*/ 	.byte	0x3f
	.zero		1


	//   ....[50]....
        /*0e80*/ 	.word	0x00013240
        /*0e84*/ 	.word	0x00000004
        /*0e88*/ 	.word	0x00013280
        /*0e8c*/ 	.short	0x010a
        /*0e8e*/ 	.byte	0x3f
	.zero		1


	//   ....[51]....
        /*0e90*/ 	.word	0x00013400
        /*0e94*/ 	.word	0x00000004
        /*0e98*/ 	.word	0x00013240
        /*0e9c*/ 	.short	0x010a
        /*0e9e*/ 	.byte	0x3f
	.zero		1


	//   ....[52]....
        /*0ea0*/ 	.word	0x000140b0
        /*0ea4*/ 	.word	0x00000016
        /*0ea8*/ 	.word	0x00013200
        /*0eac*/ 	.short	0x0107
        /*0eae*/ 	.byte	0x3f
	.zero		1


	//   ....[53]....
        /*0eb0*/ 	.word	0x000141a0
        /*0eb4*/ 	.word	0x00000016
        /*0eb8*/ 	.word	0x00013200
        /*0ebc*/ 	.short	0x0101
        /*0ebe*/ 	.byte	0x3f
	.zero		1


	//   ....[54]....
        /*0ec0*/ 	.word	0x000141c0
        /*0ec4*/ 	.word	0x00000016
        /*0ec8*/ 	.word	0x00013220
        /*0ecc*/ 	.short	0x010a
        /*0ece*/ 	.byte	0x3f
	.zero		1


	//   ....[55]....
        /*0ed0*/ 	.word	0x000144c0
        /*0ed4*/ 	.word	0x00000006
        /*0ed8*/ 	.word	0x00013280
        /*0edc*/ 	.short	0x010a
        /*0ede*/ 	.byte	0x3f
	.zero		1


	//   ....[56]....
        /*0ee0*/ 	.word	0x00014710
        /*0ee4*/ 	.word	0x00000006
        /*0ee8*/ 	.word	0x00013240
        /*0eec*/ 	.short	0x010a
        /*0eee*/ 	.byte	0x3f
	.zero		1


	//   ....[57]....
        /*0ef0*/ 	.word	0x000149d0
        /*0ef4*/ 	.word	0x00000003
        /*0ef8*/ 	.word	0x00013270
        /*0efc*/ 	.short	0x010a
        /*0efe*/ 	.byte	0x3f
	.zero		1


	//   ....[58]....
        /*0f00*/ 	.word	0x00014a50
        /*0f04*/ 	.word	0x00000003
        /*0f08*/ 	.word	0x00013260
        /*0f0c*/ 	.short	0x010a
        /*0f0e*/ 	.byte	0x3f
	.zero		1


	//   ....[59]....
        /*0f10*/ 	.word	0x00014e70
        /*0f14*/ 	.word	0x00000003
        /*0f18*/ 	.word	0x00013250
        /*0f1c*/ 	.short	0x0101
        /*0f1e*/ 	.byte	0x3f
	.zero		1


	//   ....[60]....
        /*0f20*/ 	.word	0x00014ef0
        /*0f24*/ 	.word	0x00000003
        /*0f28*/ 	.word	0x00000000
        /*0f2c*/ 	.short	0x0101
        /*0f2e*/ 	.byte	0x3f
	.zero		1


	//   ....[61]....
        /*0f30*/ 	.word	0x000150e0
        /*0f34*/ 	.word	0x00000000
        /*0f38*/ 	.word	0x00013270
        /*0f3c*/ 	.short	0x010a
        /*0f3e*/ 	.byte	0x3f
	.zero		1


	//   ....[62]....
        /*0f40*/ 	.word	0x00015150
        /*0f44*/ 	.word	0x00000000
        /*0f48*/ 	.word	0x00013260
        /*0f4c*/ 	.short	0x010a
        /*0f4e*/ 	.byte	0x3f
	.zero		1


	//   ....[63]....
        /*0f50*/ 	.word	0x00015570
        /*0f54*/ 	.word	0x00000000
        /*0f58*/ 	.word	0x00013250
        /*0f5c*/ 	.short	0x0101
        /*0f5e*/ 	.byte	0x3f
	.zero		1


	//   ....[64]....
        /*0f60*/ 	.word	0x000155c0
        /*0f64*/ 	.word	0x00000002
        /*0f68*/ 	.word	0x00000000
        /*0f6c*/ 	.short	0x0101
        /*0f6e*/ 	.byte	0x3f
	.zero		1


	//   ....[65]....
        /*0f70*/ 	.word	0x000160b0
        /*0f74*/ 	.word	0x00000008
        /*0f78*/ 	.word	0x00013220
        /*0f7c*/ 	.short	0x010a
        /*0f7e*/ 	.byte	0x3f
	.zero		1


	//   ....[66]....
        /*0f80*/ 	.word	0x00016240
        /*0f84*/ 	.word	0x00000006
        /*0f88*/ 	.word	0x00000000
        /*0f8c*/ 	.short	0x010a
        /*0f8e*/ 	.byte	0x3f
	.zero		1


	//   ....[67]....
        /*0f90*/ 	.word	0x000162b0
        /*0f94*/ 	.word	0x00000007
        /*0f98*/ 	.word	0x00000000
        /*0f9c*/ 	.short	0x010a
        /*0f9e*/ 	.byte	0x3f
	.zero		1


	//   ....[68]....
        /*0fa0*/ 	.word	0x00016300
        /*0fa4*/ 	.word	0x00000002
        /*0fa8*/ 	.word	0x00013260
        /*0fac*/ 	.short	0x010a
        /*0fae*/ 	.byte	0x3f
	.zero		1


	//   ....[69]....
        /*0fb0*/ 	.word	0x00016350
        /*0fb4*/ 	.word	0x00000005
        /*0fb8*/ 	.word	0x00013260
        /*0fbc*/ 	.short	0x010a
        /*0fbe*/ 	.byte	0x3f
	.zero		1


	//   ....[70]....
        /*0fc0*/ 	.word	0x00016390
        /*0fc4*/ 	.word	0x00000002
        /*0fc8*/ 	.word	0x00013280
        /*0fcc*/ 	.short	0x010a
        /*0fce*/ 	.byte	0x3f
	.zero		1


	//   ....[71]....
        /*0fd0*/ 	.word	0x000163b0
        /*0fd4*/ 	.word	0x00000005
        /*0fd8*/ 	.word	0x00013280
        /*0fdc*/ 	.short	0x010a
        /*0fde*/ 	.byte	0x3f
	.zero		1


	//   ....[72]....
        /*0fe0*/ 	.word	0x00016410
        /*0fe4*/ 	.word	0x0000004a
        /*0fe8*/ 	.word	0x00013290
        /*0fec*/ 	.short	0x010a
        /*0fee*/ 	.byte	0x3f
	.zero		1


	//   ....[73]....
        /*0ff0*/ 	.word	0x00016460
        /*0ff4*/ 	.word	0x0000004a
        /*0ff8*/ 	.word	0x00013290
        /*0ffc*/ 	.short	0x010a
        /*0ffe*/ 	.byte	0x3f
	.zero		1


	//   ....[74]....
        /*1000*/ 	.word	0x000164b0
        /*1004*/ 	.word	0x0000004a
        /*1008*/ 	.word	0x00013290
        /*100c*/ 	.short	0x010a
        /*100e*/ 	.byte	0x3f
	.zero		1


	//   ....[75]....
        /*1010*/ 	.word	0x00016500
        /*1014*/ 	.word	0x0000004a
        /*1018*/ 	.word	0x000132b0
        /*101c*/ 	.short	0x010a
        /*101e*/ 	.byte	0x3f
	.zero		1


	//   ....[76]....
        /*1020*/ 	.word	0x00016710
        /*1024*/ 	.word	0x00000010
        /*1028*/ 	.word	0x00013200
        /*102c*/ 	.short	0x010a
        /*102e*/ 	.byte	0x3f
	.zero		1


	//   ....[77]....
        /*1030*/ 	.word	0x00016920
        /*1034*/ 	.word	0x00000010
        /*1038*/ 	.word	0x00013200
        /*103c*/ 	.short	0x010a
        /*103e*/ 	.byte	0x3f
	.zero		1


	//   ....[78]....
        /*1040*/ 	.word	0x00016970
        /*1044*/ 	.word	0x00000000
        /*1048*/ 	.word	0x00013230
        /*104c*/ 	.short	0x010a
        /*104e*/ 	.byte	0x3f
	.zero		1


	//   ....[79]....
        /*1050*/ 	.word	0x000169c0
        /*1054*/ 	.word	0x0000000d
        /*1058*/ 	.word	0x00013230
        /*105c*/ 	.short	0x010a
        /*105e*/ 	.byte	0x3f
	.zero		1


	//   ....[80]....
        /*1060*/ 	.word	0x00016a10
        /*1064*/ 	.word	0x0000000e
        /*1068*/ 	.word	0x00013250
        /*106c*/ 	.short	0x010a
        /*106e*/ 	.byte	0x3f
	.zero		1


	//   ....[81]....
        /*1070*/ 	.word	0x00016a60
        /*1074*/ 	.word	0x00000008
        /*1078*/ 	.word	0x00013250
        /*107c*/ 	.short	0x010a
        /*107e*/ 	.byte	0x3f
	.zero		1


	//   ....[82]....
        /*1080*/ 	.word	0x00016c00
        /*1084*/ 	.word	0x00000016
        /*1088*/ 	.word	0x00013220
        /*108c*/ 	.short	0x010a
        /*108e*/ 	.byte	0x3f
	.zero		1


	//   ....[83]....
        /*1090*/ 	.word	0x00016c50
        /*1094*/ 	.word	0x00000005
        /*1098*/ 	.word	0x000132a0
        /*109c*/ 	.short	0x010a
        /*109e*/ 	.byte	0x3f
	.zero		1


	//   ....[84]....
        /*10a0*/ 	.word	0x00016ca0
        /*10a4*/ 	.word	0x00000005
        /*10a8*/ 	.word	0x000132c0
        /*10ac*/ 	.short	0x010a
        /*10ae*/ 	.byte	0x3f
	.zero		1


	//   ....[85]....
        /*10b0*/ 	.word	0x00016cf0
        /*10b4*/ 	.word	0x00000005
        /*10b8*/ 	.word	0x000132a0
        /*10bc*/ 	.short	0x010a
        /*10be*/ 	.byte	0x3f
	.zero		1


	//   ....[86]....
        /*10c0*/ 	.word	0x00016d40
        /*10c4*/ 	.word	0x00000005
        /*10c8*/ 	.word	0x000132c0
        /*10cc*/ 	.short	0x010a
        /*10ce*/ 	.byte	0x3f
	.zero		1


	//   ....[87]....
        /*10d0*/ 	.word	0x00016ee0
        /*10d4*/ 	.word	0x00000004
        /*10d8*/ 	.word	0x00013280
        /*10dc*/ 	.short	0x010a
        /*10de*/ 	.byte	0x3f
	.zero		1


	//   ....[88]....
        /*10e0*/ 	.word	0x00016f30
        /*10e4*/ 	.word	0x00000004
        /*10e8*/ 	.word	0x00013240
        /*10ec*/ 	.short	0x010a
        /*10ee*/ 	.byte	0x3f
	.zero		1


	//   ....[89]....
        /*10f0*/ 	.word	0x00017700
        /*10f4*/ 	.word	0x00000016
        /*10f8*/ 	.word	0x00013220
        /*10fc*/ 	.short	0x010a
        /*10fe*/ 	.byte	0x3f
	.zero		1


	//   ....[90]....
        /*1100*/ 	.word	0x00017750
        /*1104*/ 	.word	0x00000006
        /*1108*/ 	.word	0x00013280
        /*110c*/ 	.short	0x010a
        /*110e*/ 	.byte	0x3f
	.zero		1


	//   ....[91]....
        /*1110*/ 	.word	0x000177a0
        /*1114*/ 	.word	0x00000006
        /*1118*/ 	.word	0x00013240
        /*111c*/ 	.short	0x010a
        /*111e*/ 	.byte	0x3f
	.zero		1


	//   ....[92]....
        /*1120*/ 	.word	0x000177f0
        /*1124*/ 	.word	0x00000003
        /*1128*/ 	.word	0x00013270
        /*112c*/ 	.short	0x010a
        /*112e*/ 	.byte	0x3f
	.zero		1


	//   ....[93]....
        /*1130*/ 	.word	0x00017840
        /*1134*/ 	.word	0x00000003
        /*1138*/ 	.word	0x00013260
        /*113c*/ 	.short	0x010a
        /*113e*/ 	.byte	0x3f
	.zero		1


	//   ....[94]....
        /*1140*/ 	.word	0x00017890
        /*1144*/ 	.word	0x00000000
        /*1148*/ 	.word	0x00013270
        /*114c*/ 	.short	0x010a
        /*114e*/ 	.byte	0x3f
	.zero		1


	//   ....[95]....
        /*1150*/ 	.word	0x000178e0
        /*1154*/ 	.word	0x00000000
        /*1158*/ 	.word	0x00013260
        /*115c*/ 	.short	0x010a
        /*115e*/ 	.byte	0x3f
	.zero		1


	//   ....[96]....
        /*1160*/ 	.word	0x00018260
        /*1164*/ 	.word	0x00000008
        /*1168*/ 	.word	0x00013220
        /*116c*/ 	.short	0x010a
        /*116e*/ 	.byte	0x3f
	.zero		1


	//   ....[97]....
        /*1170*/ 	.word	0x00018400
        /*1174*/ 	.word	0x00000006
        /*1178*/ 	.word	0x00000000
        /*117c*/ 	.short	0x010a
        /*117e*/ 	.byte	0x3f
	.zero		1


	//   ....[98]....
        /*1180*/ 	.word	0x00018450
        /*1184*/ 	.word	0x00000007
        /*1188*/ 	.word	0x00000000
        /*118c*/ 	.short	0x010a
        /*118e*/ 	.byte	0x3f
	.zero		1


	//   ....[99]....
        /*1190*/ 	.word	0x000184a0
        /*1194*/ 	.word	0x00000002
        /*1198*/ 	.word	0x00013260
        /*119c*/ 	.short	0x010a
        /*119e*/ 	.byte	0x3f
	.zero		1


	//   ....[100]....
        /*11a0*/ 	.word	0x000184f0
        /*11a4*/ 	.word	0x00000005
        /*11a8*/ 	.word	0x00013260
        /*11ac*/ 	.short	0x010a
        /*11ae*/ 	.byte	0x3f
	.zero		1


	//   ....[101]....
        /*11b0*/ 	.word	0x00018540
        /*11b4*/ 	.word	0x00000002
        /*11b8*/ 	.word	0x00013280
        /*11bc*/ 	.short	0x010a
        /*11be*/ 	.byte	0x3f
	.zero		1


	//----- nvinfo : EIATTR_NUM_MBARRIERS
	.align		4
.L_1493:
        /*11c0*/ 	.byte	0x03, 0x38
        /*11c2*/ 	.short	0x0016


	//----- nvinfo : EIATTR_EXIT_INSTR_OFFSETS
	.align		4
        /*11c4*/ 	.byte	0x04, 0x1c
        /*11c6*/ 	.short	(.L_1495 - .L_1494)


	//   ....[0]....
.L_1494:
        /*11c8*/ 	.word	0x00016400


	//----- nvinfo : EIATTR_MAX_THREADS
	.align		4
.L_1495:
        /*11cc*/ 	.byte	0x04, 0x05
        /*11ce*/ 	.short	(.L_1497 - .L_1496)
.L_1496:
        /*11d0*/ 	.word	0x00000200
        /*11d4*/ 	.word	0x00000001
        /*11d8*/ 	.word	0x00000001


	//----- nvinfo : EIATTR_CRS_STACK_SIZE
	.align		4
.L_1497:
        /*11dc*/ 	.byte	0x04, 0x1e
        /*11de*/ 	.short	(.L_1499 - .L_1498)
.L_1498:
        /*11e0*/ 	.word	0x00000000


	//----- nvinfo : EIATTR_CBANK_PARAM_SIZE
	.align		4
.L_1499:
        /*11e4*/ 	.byte	0x03, 0x19
        /*11e6*/ 	.short	0x0af0


	//----- nvinfo : EIATTR_PARAM_CBANK
	.align		4
        /*11e8*/ 	.byte	0x04, 0x0a
        /*11ea*/ 	.short	(.L_1501 - .L_1500)
	.align		4
.L_1500:
        /*11ec*/ 	.word	index@(.nv.constant0._ZN7cutlass13device_kernelIN5flash11enable_sm90INS1_16FlashAttnFwdSm90INS1_25CollectiveMainloopFwdSm90ILi2EN4cute5tupleIJNS5_1CILi1EEES8_S8_EEENS6_IJNS7_ILi192EEENS7_ILi160EEENS7_ILi64EEEEEELi64ENS_12float_e4m3_tEfNS_4arch4Sm90ELb0ELb0ELb1ELb1ELb0ELb1ELb0ELb1ELb1ELb1ELb0ELb0EEENS1_21CollectiveEpilogueFwdINS6_IJSA_SC_SB_EEES9_NS_10bfloat16_tESG_Li384ELb1ELb1ELb0ELb1EEENS1_36VarlenDynamicPersistentTileSchedulerILi192ELi160ELi384ELi128ELb0ELb1ELb1ELb0ELb1ELb1EEEEEEEEEvNT_6ParamsE)
        /*11f0*/ 	.short	0x0210
        /*11f2*/ 	.short	0x0af0


	//----- nvinfo : EIATTR_SW_WAR
	.align		4
.L_1501:
        /*11f4*/ 	.byte	0x04, 0x36
        /*11f6*/ 	.short	(.L_1503 - .L_1502)
.L_1502:
        /*11f8*/ 	.word	0x00000008
.L_1503:


//--------------------- .nv.info._ZN7cutlass13device_kernelIN5flash11enable_sm90INS1_16FlashAttnFwdSm90INS1_25CollectiveMainloopFwdSm90ILi2EN4cute5tupleIJNS5_1CILi1EEES8_S8_EEENS6_IJNS7_ILi192EEENS7_ILi160EEENS7_ILi64EEEEEELi64ENS_12float_e4m3_tEfNS_4arch4Sm90ELb0ELb1ELb1ELb0ELb0ELb0ELb0ELb1ELb1ELb1ELb0ELb0EEENS1_21CollectiveEpilogueFwdINS6_IJSA_SC_SB_EEES9_NS_10bfloat16_tESG_Li384ELb0ELb1ELb0ELb1EEENS1_30DynamicPersistentTileSchedulerILi384ELi128ELb0ELb1ELb1EEEEEEEEEvNT_6ParamsE --------------------------
	.section	.nv.info._ZN7cutlass13device_kernelIN5flash11enable_sm90INS1_16FlashAttnFwdSm90INS1_25CollectiveMainloopFwdSm90ILi2EN4cute5tupleIJNS5_1CILi1EEES8_S8_EEENS6_IJNS7_ILi192EEENS7_ILi160EEENS7_ILi64EEEEEELi64ENS_12float_e4m3_tEfNS_4arch4Sm90ELb0ELb1ELb1ELb0ELb0ELb0ELb0ELb1ELb1ELb1ELb0ELb0EEENS1_21CollectiveEpilogueFwdINS6_IJSA_SC_SB_EEES9_NS_10bfloat16_tESG_Li384ELb0ELb1ELb0ELb1EEENS1_30DynamicPersistentTileSchedulerILi384ELi128ELb0ELb1ELb1EEEEEEEEEvNT_6ParamsE,"",@"SHT_CUDA_INFO"
	.sectionflags	@""
	.align	4


	//----- nvinfo : EIATTR_CUDA_API_VERSION
	.align		4
        /*0000*/ 	.byte	0x04, 0x37
        /*0002*/ 	.short	(.L_1505 - .L_1504)
.L_1504:
        /*0004*/ 	.word	0x00000082


	//----- nvinfo : EIATTR_KPARAM_INFO
	.align		4
.L_1505:
        /*0008*/ 	.byte	0x04, 0x17
        /*000a*/ 	.short	(.L_1507 - .L_1506)
.L_1506:
        /*000c*/ 	.word	0x00000000
        /*0010*/ 	.short	0x0000
        /*0012*/ 	.short	0x0070
        /*0014*/ 	.byte	0x00, 0xf0, 0x01, 0x2a


	//----- nvinfo : EIATTR_SPARSE_MMA_MASK
	.align		4
.L_1507:
        /*0018*/ 	.byte	0x03, 0x50
        /*001a*/ 	.short	0x0000


	//----- nvinfo : EIATTR_MAXREG_COUNT
	.align		4
        /*001c*/ 	.byte	0x03, 0x1b
        /*001e*/ 	.short	0x0080


	//----- nvinfo : EIATTR_NUM_BARRIERS
	.align		4
        /*0020*/ 	.byte	0x02, 0x4c
        /*0022*/ 	.byte	0x09
	.zero		1


	//----- nvinfo : EIATTR_EXTERNS
	.align		4
        /*0024*/ 	.byte	0x04, 0x0f
        /*0026*/ 	.short	(.L_1509 - .L_1508)


	//   ....[0]....
	.align		4
.L_1508:
        /*0028*/ 	.word	index@(__assertfail)


	//----- nvinfo : EIATTR_MERCURY_ISA_VERSION
	.align		4
.L_1509:
        /*002c*/ 	.byte	0x03, 0x5f
        /*002e*/ 	.short	0x0101


	//----- nvinfo : EIATTR_INT_WARP_WIDE_INSTR_OFFSETS
	.align		4
        /*0030*/ 	.byte	0x04, 0x31
        /*0032*/ 	.short	(.L_1511 - .L_1510)


	//   ....[0]....
.L_1510:
        /*0034*/ 	.word	0x00000120


	//   ....[1]....
        /*0038*/ 	.word	0x00000160


	//   ....[2]....
        /*003c*/ 	.word	0x000001d0


	//   ....[3]....
        /*0040*/ 	.word	0x000151d0


	//   ....[4]....
        /*0044*/ 	.word	0x00015260


	//   ....[5]....
        /*0048*/ 	.word	0x00017560


	//   ....[6]....
        /*004c*/ 	.word	0x000175f0


	//----- nvinfo : EIATTR_COOP_GROUP_MASK_REGIDS
	.align		4
.L_1511:
        /*0050*/ 	.byte	0x04, 0x29
        /*0052*/ 	.short	(.L_1513 - .L_1512)


	//   ....[0]....
.L_1512:
        /*0054*/ 	.word	0xffffffff


	//   ....[1]....
        /*0058*/ 	.word	0xffffffff


	//   ....[2]....
        /*005c*/ 	.word	0xffffffff


	//   ....[3]....
        /*0060*/ 	.word	0xffffffff


	//   ....[4]....
        /*0064*/ 	.word	0xffffffff


	//   ....[5]....
        /*0068*/ 	.word	0xffffffff


	//   ....[6]....
        /*006c*/ 	.word	0xffffffff


	//   ....[7]....
        /*0070*/ 	.word	0xffffffff


	//   ....[8]....
        /*0074*/ 	.word	0xffffffff


	//   ....[9]....
        /*0078*/ 	.word	0xffffffff


	//   ....[10]....
        /*007c*/ 	.word	0xffffffff


	//   ....[11]....
        /*0080*/ 	.word	0xffffffff


	//   ....[12]....
        /*0084*/ 	.word	0xffffffff


	//   ....[13]....
        /*0088*/ 	.word	0xffffffff


	//   ....[14]....
        /*008c*/ 	.word	0xffffffff


	//   ....[15]....
        /*0090*/ 	.word	0xffffffff


	//   ....[16]....
        /*0094*/ 	.word	0xffffffff


	//   ....[17]....
        /*0098*/ 	.word	0xffffffff


	//   ....[18]....
        /*009c*/ 	.word	0xffffffff


	//   ....[19]....
        /*00a0*/ 	.word	0xffffffff


	//   ....[20]....
        /*00a4*/ 	.word	0xffffffff


	//   ....[21]....
        /*00a8*/ 	.word	0xffffffff


	//   ....[22]....
        /*00ac*/ 	.word	0xffffffff


	//   ....[23]....
        /*00b0*/ 	.word	0xffffffff


	//   ....[24]....
        /*00b4*/ 	.word	0xffffffff


	//   ....[25]....
        /*00b8*/ 	.word	0xffffffff


	//   ....[26]....
        /*00bc*/ 	.word	0xffffffff


	//   ....[27]....
        /*00c0*/ 	.word	0xffffffff


	//   ....[28]....
        /*00c4*/ 	.word	0xffffffff


	//   ....[29]....
        /*00c8*/ 	.word	0xffffffff


	//   ....[30]....
        /*00cc*/ 	.word	0xffffffff


	//   ....[31]....
        /*00d0*/ 	.word	0xffffffff


	//   ....[32]....
        /*00d4*/ 	.word	0xffffffff


	//   ....[33]....
        /*00d8*/ 	.word	0xffffffff


	//   ....[34]....
        /*00dc*/ 	.word	0xffffffff


	//   ....[35]....
        /*00e0*/ 	.word	0xffffffff


	//   ....[36]....
        /*00e4*/ 	.word	0xffffffff


	//   ....[37]....
        /*00e8*/ 	.word	0xffffffff


	//   ....[38]....
        /*00ec*/ 	.word	0xffffffff


	//   ....[39]....
        /*00f0*/ 	.word	0xffffffff


	//   ....[40]....
        /*00f4*/ 	.word	0xffffffff


	//   ....[41]....
        /*00f8*/ 	.word	0xffffffff


	//   ....[42]....
        /*00fc*/ 	.word	0xffffffff


	//   ....[43]....
        /*0100*/ 	.word	0xffffffff


	//   ....[44]....
        /*0104*/ 	.word	0xffffffff


	//   ....[45]....
        /*0108*/ 	.word	0xffffffff


	//   ....[46]....
        /*010c*/ 	.word	0xffffffff


	//   ....[47]....
        /*0110*/ 	.word	0xffffffff


	//   ....[48]....
        /*0114*/ 	.word	0xffffffff


	//   ....[49]....
        /*0118*/ 	.word	0xffffffff


	//   ....[50]....
        /*011c*/ 	.word	0xffffffff


	//   ....[51]....
        /*0120*/ 	.word	0xffffffff


	//   ....[52]....
        /*0124*/ 	.word	0xffffffff


	//   ....[53]....
        /*0128*/ 	.word	0xffffffff


	//   ....[54]....
        /*012c*/ 	.word	0xffffffff


	//   ....[55]....
        /*0130*/ 	.word	0xffffffff


	//   ....[56]....
        /*0134*/ 	.word	0xffffffff


	//   ....[57]....
        /*0138*/ 	.word	0xffffffff


	//   ....[58]....
        /*013c*/ 	.word	0xffffffff


	//   ....[59]....
        /*0140*/ 	.word	0xffffffff


	//   ....[60]....
        /*0144*/ 	.word	0xffffffff


	//   ....[61]....
        /*0148*/ 	.word	0xffffffff


	//   ....[62]....
        /*014c*/ 	.word	0xffffffff


	//   ....[63]....
        /*0150*/ 	.word	0xffffffff


	//   ....[64]....
        /*0154*/ 	.word	0xffffffff


	//   ....[65]....
        /*0158*/ 	.word	0xffffffff


	//   ....[66]....
        /*015c*/ 	.word	0xffffffff


	//   ....[67]....
        /*0160*/ 	.word	0xffffffff


	//   ....[68]....
        /*0164*/ 	.word	0xffffffff


	//   ....[69]....
        /*0168*/ 	.word	0xffffffff


	//   ....[70]....
        /*016c*/ 	.word	0xffffffff


	//   ....[71]....
        /*0170*/ 	.word	0xffffffff


	//   ....[72]....
        /*0174*/ 	.word	0xffffffff


	//   ....[73]....
        /*0178*/ 	.word	0xffffffff


	//   ....[74]....
        /*017c*/ 	.word	0xffffffff


	//   ....[75]....
        /*0180*/ 	.word	0xffffffff


	//   ....[76]....
        /*0184*/ 	.word	0xffffffff


	//   ....[77]....
        /*0188*/ 	.word	0xffffffff


	//   ....[78]....
        /*018c*/ 	.word	0xffffffff


	//   ....[79]....
        /*0190*/ 	.word	0xffffffff


	//   ....[80]....
        /*0194*/ 	.word	0xffffffff


	//   ....[81]....
        /*0198*/ 	.word	0xffffffff


	//   ....[82]....
        /*019c*/ 	.word	0xffffffff


	//   ....[83]....
        /*01a0*/ 	.word	0xffffffff


	//   ....[84]....
        /*01a4*/ 	.word	0xffffffff


	//   ....[85]....
        /*01a8*/ 	.word	0xffffffff


	//   ....[86]....
        /*01ac*/ 	.word	0x0500000f


	//   ....[87]....
        /*01b0*/ 	.word	0x0500000f


	//   ....[88]....
        /*01b4*/ 	.word	0x0500000f


	//   ....[89]....
        /*01b8*/ 	.word	0x0500000f


	//   ....[90]....
        /*01bc*/ 	.word	0x0500000f


	//   ....[91]....
        /*01c0*/ 	.word	0x0500000f


	//   ....[92]....
        /*01c4*/ 	.word	0x0500000f


	//   ....[93]....
        /*01c8*/ 	.word	0x0500000f


	//   ....[94]....
        /*01cc*/ 	.word	0x0500000f


	//   ....[95]....
        /*01d0*/ 	.word	0x0500000f


	//   ....[96]....
        /*01d4*/ 	.word	0x0500000f


	//   ....[97]....
        /*01d8*/ 	.word	0x0500000f


	//   ....[98]....
        /*01dc*/ 	.word	0x0500000f


	//   ....[99]....
        /*01e0*/ 	.word	0x0500000f


	//----- nvinfo : EIATTR_COOP_GROUP_INSTR_OFFSETS
	.align		4
.L_1513:
        /*01e4*/ 	.byte	0x04, 0x28
        /*01e6*/ 	.short	(.L_1515 - .L_1514)


	//   ....[0]....
.L_1514:
        /*01e8*/ 	.word	0x00000050


	//   ....[1]....
        /*01ec*/ 	.word	0x00000130


	//   ....[2]....
        /*01f0*/ 	.word	0x00000180


	//   ....[3]....
        /*01f4*/ 	.word	0x000003b0


	//   ....[4]....
        /*01f8*/ 	.word	0x00000510


	//   ....[5]....
        /*01fc*/ 	.word	0x00000630


	//   ....[6]....
        /*0200*/ 	.word	0x00000790


	//   ....[7]....
        /*0204*/ 	.word	0x00001660


	//   ....[8]....
        /*0208*/ 	.word	0x000027b0


	//   ....[9]....
        /*020c*/ 	.word	0x00003910


	//   ....[10]....
        /*0210*/ 	.word	0x00004650


	//   ....[11]....
        /*0214*/ 	.word	0x00004740


	//   ....[12]....
        /*0218*/ 	.word	0x00005200


	//   ....[13]....
        /*021c*/ 	.word	0x00005280


	//   ....[14]....
        /*0220*/ 	.word	0x00007470


	//   ....[15]....
        /*0224*/ 	.word	0x00008540


	//   ....[16]....
        /*0228*/ 	.word	0x00008d60


	//   ....[17]....
        /*022c*/ 	.word	0x00008e70


	//   ....[18]....
        /*0230*/ 	.word	0x000099b0


	//   ....[19]....
        /*0234*/ 	.word	0x00009a50


	//   ....[20]....
        /*0238*/ 	.word	0x0000c440


	//   ....[21]....
        /*023c*/ 	.word	0x0000c470


	//   ....[22]....
        /*0240*/ 	.word	0x0000c4d0


	//   ....[23]....
        /*0244*/ 	.word	0x0000c500


	//   ....[24]....
        /*0248*/ 	.word	0x0000ecf0


	//   ....[25]....
        /*024c*/ 	.word	0x0000fdf0


	//   ....[26]....
        /*0250*/ 	.word	0x000108f0


	//   ....[27]....
        /*0254*/ 	.word	0x00010990


	//   ....[28]....
        /*0258*/ 	.word	0x00011270


	//   ....[29]....
        /*025c*/ 	.word	0x000112f0


	//   ....[30]....
        /*0260*/ 	.word	0x000127d0


	//   ....[31]....
        /*0264*/ 	.word	0x000127e0


	//   ....[32]....
        /*0268*/ 	.word	0x00012860


	//   ....[33]....
        /*026c*/ 	.word	0x00012870


	//   ....[34]....
        /*0270*/ 	.word	0x00013610


	//   ....[35]....
        /*0274*/ 	.word	0x00013620


	//   ....[36]....
        /*0278*/ 	.word	0x00013630


	//   ....[37]....
        /*027c*/ 	.word	0x00013640


	//   ....[38]....
        /*0280*/ 	.word	0x00013650


	//   ....[39]....
        /*0284*/ 	.word	0x00013660


	//   ....[40]....
        /*0288*/ 	.word	0x00013670


	//   ....[41]....
        /*028c*/ 	.word	0x00013680


	//   ....[42]....
        /*0290*/ 	.word	0x00013690


	//   ....[43]....
        /*0294*/ 	.word	0x000136a0


	//   ....[44]....
        /*0298*/ 	.word	0x000136d0


	//   ....[45]....
        /*029c*/ 	.word	0x000136e0


	//   ....[46]....
        /*02a0*/ 	.word	0x00013700


	//   ....[47]....
        /*02a4*/ 	.word	0x00013730


	//   ....[48]....
        /*02a8*/ 	.word	0x00013760


	//   ....[49]....
        /*02ac*/ 	.word	0x00013780


	//   ....[50]....
        /*02b0*/ 	.word	0x00013790


	//   ....[51]....
        /*02b4*/ 	.word	0x000137a0


	//   ....[52]....
        /*02b8*/ 	.word	0x000137e0


	//   ....[53]....
        /*02bc*/ 	.word	0x00013850


	//   ....[54]....
        /*02c0*/ 	.word	0x00013c90


	//   ....[55]....
        /*02c4*/ 	.word	0x00013cb0


	//   ....[56]....
        /*02c8*/ 	.word	0x00013cf0


	//   ....[57]....
        /*02cc*/ 	.word	0x00013d20


	//   ....[58]....
        /*02d0*/ 	.word	0x00013d30


	//   ....[59]....
        /*02d4*/ 	.word	0x00013d40


	//   ....[60]....
        /*02d8*/ 	.word	0x00013d60


	//   ....[61]....
        /*02dc*/ 	.word	0x00013d80


	//   ....[62]....
        /*02e0*/ 	.word	0x000143d0


	//   ....[63]....
        /*02e4*/ 	.word	0x00014410


	//   ....[64]....
        /*02e8*/ 	.word	0x00014440


	//   ....[65]....
        /*02ec*/ 	.word	0x00014470


	//   ....[66]....
        /*02f0*/ 	.word	0x00014490


	//   ....[67]....
        /*02f4*/ 	.word	0x000144a0


	//   ....[68]....
        /*02f8*/ 	.word	0x000144b0


	//   ....[69]....
        /*02fc*/ 	.word	0x000144d0


	//   ....[70]....
        /*0300*/ 	.word	0x00014650


	//   ....[71]....
        /*0304*/ 	.word	0x00015940


	//   ....[72]....
        /*0308*/ 	.word	0x000164f0


	//   ....[73]....
        /*030c*/ 	.word	0x00016520


	//   ....[74]....
        /*0310*/ 	.word	0x00016550


	//   ....[75]....
        /*0314*/ 	.word	0x000165a0


	//   ....[76]....
        /*0318*/ 	.word	0x000165e0


	//   ....[77]....
        /*031c*/ 	.word	0x00016620


	//   ....[78]....
        /*0320*/ 	.word	0x00016660


	//   ....[79]....
        /*0324*/ 	.word	0x00016670


	//   ....[80]....
        /*0328*/ 	.word	0x00016680


	//   ....[81]....
        /*032c*/ 	.word	0x000166c0


	//   ....[82]....
        /*0330*/ 	.word	0x00016750


	//   ....[83]....
        /*0334*/ 	.word	0x00016770


	//   ....[84]....
        /*0338*/ 	.word	0x00017b90


	//   ....[85]....
        /*033c*/ 	.word	0x00017d10


	//   ....[86]....
        /*0340*/ 	.word	0x000183a0


	//   ....[87]....
        /*0344*/ 	.word	0x00018550


	//   ....[88]....
        /*0348*/ 	.word	0x000185b0


	//   ....[89]....
        /*034c*/ 	.word	0x00018660


	//   ....[90]....
        /*0350*/ 	.word	0x00018710


	//   ....[91]....
        /*0354*/ 	.word	0x00018790


	//   ....[92]....
        /*0358*/ 	.word	0x00018830


	//   ....[93]....
        /*035c*/ 	.word	0x000188b0


	//   ....[94]....
        /*0360*/ 	.word	0x00018960


	//   ....[95]....
        /*0364*/ 	.word	0x000189c0


	//   ....[96]....
        /*0368*/ 	.word	0x00018a70


	//   ....[97]....
        /*036c*/ 	.word	0x00018af0


	//   ....[98]....
        /*0370*/ 	.word	0x00018b90


	//   ....[99]....
        /*0374*/ 	.word	0x00018ed0


	//----- nvinfo : EIATTR_REG_RECONFIG
	.align		4
.L_1515:
        /*0378*/ 	.byte	0x01, 0x54
	.zero		2


	//----- nvinfo : EIATTR_SYSCALL_OFFSETS
	.align		4
        /*037c*/ 	.byte	0x04, 0x46
        /*037e*/ 	.short	(.L_1517 - .L_1516)


	//   ....[0]....
.L_1516:
        /*0380*/ 	.word	0x00001820


	//   ....[1]....
        /*0384*/ 	.word	0x000153c0


	//   ....[2]....
        /*0388*/ 	.word	0x00015530


	//   ....[3]....
        /*038c*/ 	.word	0x00015680


	//   ....[4]....
        /*0390*/ 	.word	0x000157c0


	//   ....[5]....
        /*0394*/ 	.word	0x00016080


	//----- nvinfo : EIATTR_MBARRIER_INSTR_OFFSETS
	.align		4
.L_1517:
        /*0398*/ 	.byte	0x04, 0x39
        /*039a*/ 	.short	(.L_1519 - .L_1518)


	//   ....[0]....
.L_1518:
        /*039c*/ 	.word	0x00000260
        /*03a0*/ 	.word	0x000000ff
        /*03a4*/ 	.word	0x00013200
        /*03a8*/ 	.short	0x0100
        /*03aa*/ 	.byte	0x08
	.zero		1


	//   ....[1]....
        /*03ac*/ 	.word	0x00000270
        /*03b0*/ 	.word	0x000000ff
        /*03b4*/ 	.word	0x00013220
        /*03b8*/ 	.short	0x0100
        /*03ba*/ 	.byte	0x08
	.zero		1


	//   ....[2]....
        /*03bc*/ 	.word	0x00000360
        /*03c0*/ 	.word	0x000000ff
        /*03c4*/ 	.word	0x00013230
        /*03c8*/ 	.short	0x0100
        /*03ca*/ 	.byte	0x08
	.zero		1


	//   ....[3]....
        /*03cc*/ 	.word	0x00000370
        /*03d0*/ 	.word	0x000000ff
        /*03d4*/ 	.word	0x00013240
        /*03d8*/ 	.short	0x0100
        /*03da*/ 	.byte	0x08
	.zero		1


	//   ....[4]....
        /*03dc*/ 	.word	0x00000380
        /*03e0*/ 	.word	0x000000ff
        /*03e4*/ 	.word	0x00013238
        /*03e8*/ 	.short	0x0100
        /*03ea*/ 	.byte	0x08
	.zero		1


	//   ....[5]....
        /*03ec*/ 	.word	0x00000390
        /*03f0*/ 	.word	0x000000ff
        /*03f4*/ 	.word	0x00013248
        /*03f8*/ 	.short	0x0100
        /*03fa*/ 	.byte	0x08
	.zero		1


	//   ....[6]....
        /*03fc*/ 	.word	0x000004c0
        /*0400*/ 	.word	0x000000ff
        /*0404*/ 	.word	0x00013250
        /*0408*/ 	.short	0x0100
        /*040a*/ 	.byte	0x08
	.zero		1


	//   ....[7]....
        /*040c*/ 	.word	0x000004d0
        /*0410*/ 	.word	0x000000ff
        /*0414*/ 	.word	0x00013260
        /*0418*/ 	.short	0x0100
        /*041a*/ 	.byte	0x08
	.zero		1


	//   ....[8]....
        /*041c*/ 	.word	0x000004e0
        /*0420*/ 	.word	0x000000ff
        /*0424*/ 	.word	0x00013258
        /*0428*/ 	.short	0x0100
        /*042a*/ 	.byte	0x08
	.zero		1


	//   ....[9]....
        /*042c*/ 	.word	0x000004f0
        /*0430*/ 	.word	0x000000ff
        /*0434*/ 	.word	0x00013268
        /*0438*/ 	.short	0x0100
        /*043a*/ 	.byte	0x08
	.zero		1


	//   ....[10]....
        /*043c*/ 	.word	0x000005e0
        /*0440*/ 	.word	0x000000ff
        /*0444*/ 	.word	0x00013270
        /*0448*/ 	.short	0x0100
        /*044a*/ 	.byte	0x06
	.zero		1


	//   ....[11]....
        /*044c*/ 	.word	0x000005f0
        /*0450*/ 	.word	0x000000ff
        /*0454*/ 	.word	0x00013280
        /*0458*/ 	.short	0x0100
        /*045a*/ 	.byte	0x06
	.zero		1


	//   ....[12]....
        /*045c*/ 	.word	0x00000600
        /*0460*/ 	.word	0x000000ff
        /*0464*/ 	.word	0x00013278
        /*0468*/ 	.short	0x0100
        /*046a*/ 	.byte	0x06
	.zero		1


	//   ....[13]....
        /*046c*/ 	.word	0x00000610
        /*0470*/ 	.word	0x000000ff
        /*0474*/ 	.word	0x00013288
        /*0478*/ 	.short	0x0100
        /*047a*/ 	.byte	0x06
	.zero		1


	//   ....[14]....
        /*047c*/ 	.word	0x00000740
        /*0480*/ 	.word	0x000000ff
        /*0484*/ 	.word	0x00013290
        /*0488*/ 	.short	0x0100
        /*048a*/ 	.byte	0x08
	.zero		1


	//   ....[15]....
        /*048c*/ 	.word	0x00000750
        /*0490*/ 	.word	0x000000ff
        /*0494*/ 	.word	0x000132a0
        /*0498*/ 	.short	0x0100
        /*049a*/ 	.byte	0x08
	.zero		1


	//   ....[16]....
        /*049c*/ 	.word	0x00000760
        /*04a0*/ 	.word	0x000000ff
        /*04a4*/ 	.word	0x00013298
        /*04a8*/ 	.short	0x0100
        /*04aa*/ 	.byte	0x08
	.zero		1


	//   ....[17]....
        /*04ac*/ 	.word	0x00000770
        /*04b0*/ 	.word	0x000000ff
        /*04b4*/ 	.word	0x000132a8
        /*04b8*/ 	.short	0x0100
        /*04ba*/ 	.byte	0x08
	.zero		1


	//   ....[18]....
        /*04bc*/ 	.word	0x000008a0
        /*04c0*/ 	.word	0x000000ff
        /*04c4*/ 	.word	0x000132b0
        /*04c8*/ 	.short	0x0100
        /*04ca*/ 	.byte	0x08
	.zero		1


	//   ....[19]....
        /*04cc*/ 	.word	0x000008b0
        /*04d0*/ 	.word	0x000000ff
        /*04d4*/ 	.word	0x000132c0
        /*04d8*/ 	.short	0x0100
        /*04da*/ 	.byte	0x08
	.zero		1


	//   ....[20]....
        /*04dc*/ 	.word	0x000008c0
        /*04e0*/ 	.word	0x000000ff
        /*04e4*/ 	.word	0x000132b8
        /*04e8*/ 	.short	0x0100
        /*04ea*/ 	.byte	0x08
	.zero		1


	//   ....[21]....
        /*04ec*/ 	.word	0x000008d0
        /*04f0*/ 	.word	0x000000ff
        /*04f4*/ 	.word	0x000132c8
        /*04f8*/ 	.short	0x0100
        /*04fa*/ 	.byte	0x08
	.zero		1


	//   ....[22]....
        /*04fc*/ 	.word	0x00001b70
        /*0500*/ 	.word	0x000000ff
        /*0504*/ 	.word	0x00013200
        /*0508*/ 	.short	0x010a
        /*050a*/ 	.byte	0x2d
	.zero		1


	//   ....[23]....
        /*050c*/ 	.word	0x00001c10
        /*0510*/ 	.word	0x0000006a
        /*0514*/ 	.word	0x00013230
        /*0518*/ 	.short	0x010a
        /*051a*/ 	.byte	0x3f
	.zero		1


	//   ....[24]....
        /*051c*/ 	.word	0x00001c50
        /*0520*/ 	.word	0x0000006a
        /*0524*/ 	.word	0x00013230
        /*0528*/ 	.short	0x010a
        /*052a*/ 	.byte	0x3f
	.zero		1


	//   ....[25]....
        /*052c*/ 	.word	0x000028d0
        /*0530*/ 	.word	0x0000006a
        /*0534*/ 	.word	0x00000000
        /*0538*/ 	.short	0x0101
        /*053a*/ 	.byte	0x3f
	.zero		1


	//   ....[26]....
        /*053c*/ 	.word	0x00006360
        /*0540*/ 	.word	0x000000ff
        /*0544*/ 	.word	0x00013230
        /*0548*/ 	.short	0x010a
        /*054a*/ 	.byte	0x06
	.zero		1


	//   ....[27]....
        /*054c*/ 	.word	0x000063a0
        /*0550*/ 	.word	0x000000ff
        /*0554*/ 	.word	0x00013230
        /*0558*/ 	.short	0x010a
        /*055a*/ 	.byte	0x06
	.zero		1


	//   ....[28]....
        /*055c*/ 	.word	0x000067f0
        /*0560*/ 	.word	0x000000ff
        /*0564*/ 	.word	0x00013250
        /*0568*/ 	.short	0x010a
        /*056a*/ 	.byte	0x0b
	.zero		1


	//   ....[29]....
        /*056c*/ 	.word	0x00006aa0
        /*0570*/ 	.word	0x000000ff
        /*0574*/ 	.word	0x00013250
        /*0578*/ 	.short	0x010a
        /*057a*/ 	.byte	0x0b
	.zero		1


	//   ....[30]....
        /*057c*/ 	.word	0x000074a0
        /*0580*/ 	.word	0x00000038
        /*0584*/ 	.word	0x00000000
        /*0588*/ 	.short	0x0101
        /*058a*/ 	.byte	0x3f
	.zero		1


	//   ....[31]....
        /*058c*/ 	.word	0x0000a750
        /*0590*/ 	.word	0x000000ff
        /*0594*/ 	.word	0x00000000
        /*0598*/ 	.short	0x0101
        /*059a*/ 	.byte	0x06
	.zero		1


	//   ....[32]....
        /*059c*/ 	.word	0x0000af60
        /*05a0*/ 	.word	0x000000ff
        /*05a4*/ 	.word	0x00013230
        /*05a8*/ 	.short	0x010a
        /*05aa*/ 	.byte	0x16
	.zero		1


	//   ....[33]....
        /*05ac*/ 	.word	0x0000afa0
        /*05b0*/ 	.word	0x000000ff
        /*05b4*/ 	.word	0x00013230
        /*05b8*/ 	.short	0x010a
        /*05ba*/ 	.byte	0x16
	.zero		1


	//   ....[34]....
        /*05bc*/ 	.word	0x0000b3f0
        /*05c0*/ 	.word	0x000000ff
        /*05c4*/ 	.word	0x00013250
        /*05c8*/ 	.short	0x010a
        /*05ca*/ 	.byte	0x0b
	.zero		1


	//   ....[35]....
        /*05cc*/ 	.word	0x0000bbe0
        /*05d0*/ 	.word	0x000000ff
        /*05d4*/ 	.word	0x00013250
        /*05d8*/ 	.short	0x010a
        /*05da*/ 	.byte	0x0b
	.zero		1


	//   ....[36]....
        /*05dc*/ 	.word	0x0000d3b0
        /*05e0*/ 	.word	0x00000004
        /*05e4*/ 	.word	0x00000000
        /*05e8*/ 	.short	0x0101
        /*05ea*/ 	.byte	0x3f
	.zero		1


	//   ....[37]....
        /*05ec*/ 	.word	0x0000d6a0
        /*05f0*/ 	.word	0x000000ff
        /*05f4*/ 	.word	0x00000000
        /*05f8*/ 	.short	0x0101
        /*05fa*/ 	.byte	0x06
	.zero		1


	//   ....[38]....
        /*05fc*/ 	.word	0x0000dc20
        /*0600*/ 	.word	0x000000ff
        /*0604*/ 	.word	0x00013230
        /*0608*/ 	.short	0x010a
        /*060a*/ 	.byte	0x06
	.zero		1


	//   ....[39]....
        /*060c*/ 	.word	0x0000dc60
        /*0610*/ 	.word	0x000000ff
        /*0614*/ 	.word	0x00013230
        /*0618*/ 	.short	0x010a
        /*061a*/ 	.byte	0x06
	.zero		1


	//   ....[40]....
        /*061c*/ 	.word	0x0000e0b0
        /*0620*/ 	.word	0x000000ff
        /*0624*/ 	.word	0x00013250
        /*0628*/ 	.short	0x010a
        /*062a*/ 	.byte	0x0b
	.zero		1


	//   ....[41]....
        /*062c*/ 	.word	0x0000e360
        /*0630*/ 	.word	0x000000ff
        /*0634*/ 	.word	0x00013250
        /*0638*/ 	.short	0x010a
        /*063a*/ 	.byte	0x0b
	.zero		1


	//   ....[42]....
        /*063c*/ 	.word	0x0000ed00
        /*0640*/ 	.word	0x00000038
        /*0644*/ 	.word	0x00000000
        /*0648*/ 	.short	0x0101
        /*064a*/ 	.byte	0x3f
	.zero		1


	//   ....[43]....
        /*064c*/ 	.word	0x00012000
        /*0650*/ 	.word	0x000000ff
        /*0654*/ 	.word	0x00000000
        /*0658*/ 	.short	0x0101
        /*065a*/ 	.byte	0x06
	.zero		1


	//   ....[44]....
        /*065c*/ 	.word	0x000124a0
        /*0660*/ 	.word	0x000000ff
        /*0664*/ 	.word	0x00013250
        /*0668*/ 	.short	0x010a
        /*066a*/ 	.byte	0x0e
	.zero		1


	//   ....[45]....
        /*066c*/ 	.word	0x000124e0
        /*0670*/ 	.word	0x000000ff
        /*0674*/ 	.word	0x00013250
        /*0678*/ 	.short	0x010a
        /*067a*/ 	.byte	0x0e
	.zero		1


	//   ....[46]....
        /*067c*/ 	.word	0x00012b50
        /*0680*/ 	.word	0x000000ff
        /*0684*/ 	.word	0x00000000
        /*0688*/ 	.short	0x0101
        /*068a*/ 	.byte	0x04
	.zero		1


	//   ....[47]....
        /*068c*/ 	.word	0x00013bd0
        /*0690*/ 	.word	0x00000007
        /*0694*/ 	.word	0x00000000
        /*0698*/ 	.short	0x0101
        /*069a*/ 	.byte	0x3f
	.zero		1


	//   ....[48]....
        /*069c*/ 	.word	0x00015b70
        /*06a0*/ 	.word	0x00000005
        /*06a4*/ 	.word	0x00013280
        /*06a8*/ 	.short	0x010a
        /*06aa*/ 	.byte	0x3f
	.zero		1


	//   ....[49]....
        /*06ac*/ 	.word	0x00015d10
        /*06b0*/ 	.word	0x00000005
        /*06b4*/ 	.word	0x00013240
        /*06b8*/ 	.short	0x010a
        /*06ba*/ 	.byte	0x3f
	.zero		1


	//   ....[50]....
        /*06bc*/ 	.word	0x00016820
        /*06c0*/ 	.word	0x00000012
        /*06c4*/ 	.word	0x00013200
        /*06c8*/ 	.short	0x0107
        /*06ca*/ 	.byte	0x3f
	.zero		1


	//   ....[51]....
        /*06cc*/ 	.word	0x000168f0
        /*06d0*/ 	.word	0x00000012
        /*06d4*/ 	.word	0x00013200
        /*06d8*/ 	.short	0x0101
        /*06da*/ 	.byte	0x3f
	.zero		1


	//   ....[52]....
        /*06dc*/ 	.word	0x00016910
        /*06e0*/ 	.word	0x00000012
        /*06e4*/ 	.word	0x00013220
        /*06e8*/ 	.short	0x010a
        /*06ea*/ 	.byte	0x3f
	.zero		1


	//   ....[53]....
        /*06ec*/ 	.word	0x00016be0
        /*06f0*/ 	.word	0x00000004
        /*06f4*/ 	.word	0x00013280
        /*06f8*/ 	.short	0x010a
        /*06fa*/ 	.byte	0x3f
	.zero		1


	//   ....[54]....
        /*06fc*/ 	.word	0x00016e20
        /*0700*/ 	.word	0x00000004
        /*0704*/ 	.word	0x00013240
        /*0708*/ 	.short	0x010a
        /*070a*/ 	.byte	0x3f
	.zero		1


	//   ....[55]....
        /*070c*/ 	.word	0x000170e0
        /*0710*/ 	.word	0x00000003
        /*0714*/ 	.word	0x00013270
        /*0718*/ 	.short	0x010a
        /*071a*/ 	.byte	0x3f
	.zero		1


	//   ....[56]....
        /*071c*/ 	.word	0x00017160
        /*0720*/ 	.word	0x00000003
        /*0724*/ 	.word	0x00013260
        /*0728*/ 	.short	0x010a
        /*072a*/ 	.byte	0x3f
	.zero		1


	//   ....[57]....
        /*072c*/ 	.word	0x00017440
        /*0730*/ 	.word	0x00000003
        /*0734*/ 	.word	0x00013250
        /*0738*/ 	.short	0x0101
        /*073a*/ 	.byte	0x3f
	.zero		1


	//   ....[58]....
        /*073c*/ 	.word	0x000174c0
        /*0740*/ 	.word	0x00000002
        /*0744*/ 	.word	0x00000000
        /*0748*/ 	.short	0x0101
        /*074a*/ 	.byte	0x3f
	.zero		1


	//   ....[59]....
        /*074c*/ 	.word	0x000176b0
        /*0750*/ 	.word	0x00000002
        /*0754*/ 	.word	0x00013270
        /*0758*/ 	.short	0x010a
        /*075a*/ 	.byte	0x3f
	.zero		1


	//   ....[60]....
        /*075c*/ 	.word	0x00017730
        /*0760*/ 	.word	0x00000002
        /*0764*/ 	.word	0x00013260
        /*0768*/ 	.short	0x010a
        /*076a*/ 	.byte	0x3f
	.zero		1


	//   ....[61]....
        /*076c*/ 	.word	0x00017a00
        /*0770*/ 	.word	0x00000002
        /*0774*/ 	.word	0x00013250
        /*0778*/ 	.short	0x0101
        /*077a*/ 	.byte	0x3f
	.zero		1


	//   ....[62]....
        /*077c*/ 	.word	0x00017a90
        /*0780*/ 	.word	0x00000000
        /*0784*/ 	.word	0x00000000
        /*0788*/ 	.short	0x0101
        /*078a*/ 	.byte	0x3f
	.zero		1


	//   ....[63]....
        /*078c*/ 	.word	0x00017c90
        /*0790*/ 	.word	0x00000006
        /*0794*/ 	.word	0x00013220
        /*0798*/ 	.short	0x010a
        /*079a*/ 	.byte	0x3f
	.zero		1


	//   ....[64]....
        /*079c*/ 	.word	0x00017e30
        /*07a0*/ 	.word	0x00000005
        /*07a4*/ 	.word	0x00000000
        /*07a8*/ 	.short	0x010a
        /*07aa*/ 	.byte	0x3f
	.zero		1


	//   ....[65]....
        /*07ac*/ 	.word	0x00017ea0
        /*07b0*/ 	.word	0x00000009
        /*07b4*/ 	.word	0x00000000
        /*07b8*/ 	.short	0x010a
        /*07ba*/ 	.byte	0x3f
	.zero		1


	//   ....[66]....
        /*07bc*/ 	.word	0x00017ef0
        /*07c0*/ 	.word	0x00000013
        /*07c4*/ 	.word	0x00013260
        /*07c8*/ 	.short	0x010a
        /*07ca*/ 	.byte	0x3f
	.zero		1


	//   ....[67]....
        /*07cc*/ 	.word	0x00017f40
        /*07d0*/ 	.word	0x00000007
        /*07d4*/ 	.word	0x00013260
        /*07d8*/ 	.short	0x010a
        /*07da*/ 	.byte	0x3f
	.zero		1


	//   ....[68]....
        /*07dc*/ 	.word	0x00017f80
        /*07e0*/ 	.word	0x00000013
        /*07e4*/ 	.word	0x00013280
        /*07e8*/ 	.short	0x010a
        /*07ea*/ 	.byte	0x3f
	.zero		1


	//   ....[69]....
        /*07ec*/ 	.word	0x00017fa0
        /*07f0*/ 	.word	0x00000007
        /*07f4*/ 	.word	0x00013280
        /*07f8*/ 	.short	0x010a
        /*07fa*/ 	.byte	0x3f
	.zero		1


	//   ....[70]....
        /*07fc*/ 	.word	0x00018010
        /*0800*/ 	.word	0x00000003
        /*0804*/ 	.word	0x00013200
        /*0808*/ 	.short	0x010a
        /*080a*/ 	.byte	0x3f
	.zero		1


	//   ....[71]....
        /*080c*/ 	.word	0x00018060
        /*0810*/ 	.word	0x0000006a
        /*0814*/ 	.word	0x00013230
        /*0818*/ 	.short	0x010a
        /*081a*/ 	.byte	0x3f
	.zero		1


	//   ....[72]....
        /*081c*/ 	.word	0x000180c0
        /*0820*/ 	.word	0x00000008
        /*0824*/ 	.word	0x00013230
        /*0828*/ 	.short	0x010a
        /*082a*/ 	.byte	0x3f
	.zero		1


	//   ....[73]....
        /*082c*/ 	.word	0x00018120
        /*0830*/ 	.word	0x00000082
        /*0834*/ 	.word	0x00013250
        /*0838*/ 	.short	0x010a
        /*083a*/ 	.byte	0x3f
	.zero		1


	//   ....[74]....
        /*083c*/ 	.word	0x00018180
        /*0840*/ 	.word	0x0000000a
        /*0844*/ 	.word	0x00013230
        /*0848*/ 	.short	0x010a
        /*084a*/ 	.byte	0x3f
	.zero		1


	//   ....[75]....
        /*084c*/ 	.word	0x000181e0
        /*0850*/ 	.word	0x0000000a
        /*0854*/ 	.word	0x00013250
        /*0858*/ 	.short	0x010a
        /*085a*/ 	.byte	0x3f
	.zero		1


	//   ....[76]....
        /*085c*/ 	.word	0x00018240
        /*0860*/ 	.word	0x0000000a
        /*0864*/ 	.word	0x00013230
        /*0868*/ 	.short	0x010a
        /*086a*/ 	.byte	0x3f
	.zero		1


	//   ....[77]....
        /*086c*/ 	.word	0x000182a0
        /*0870*/ 	.word	0x00000082
        /*0874*/ 	.word	0x00013250
        /*0878*/ 	.short	0x010a
        /*087a*/ 	.byte	0x3f
	.zero		1


	//   ....[78]....
        /*087c*/ 	.word	0x00018300
        /*0880*/ 	.word	0x00000003
        /*0884*/ 	.word	0x00013250
        /*0888*/ 	.short	0x010a
        /*088a*/ 	.byte	0x3f
	.zero		1


	//   ....[79]....
        /*088c*/ 	.word	0x00018450
        /*0890*/ 	.word	0x00000005
        /*0894*/ 	.word	0x00013280
        /*0898*/ 	.short	0x010a
        /*089a*/ 	.byte	0x3f
	.zero		1


	//   ....[80]....
        /*089c*/ 	.word	0x000184a0
        /*08a0*/ 	.word	0x00000005
        /*08a4*/ 	.word	0x00013240
        /*08a8*/ 	.short	0x010a
        /*08aa*/ 	.byte	0x3f
	.zero		1


	//   ....[81]....
        /*08ac*/ 	.word	0x00018bc0
        /*08b0*/ 	.word	0x00000012
        /*08b4*/ 	.word	0x00013220
        /*08b8*/ 	.short	0x010a
        /*08ba*/ 	.byte	0x3f
	.zero		1


	//   ....[82]....
        /*08bc*/ 	.word	0x00018c10
        /*08c0*/ 	.word	0x00000004
        /*08c4*/ 	.word	0x00013280
        /*08c8*/ 	.short	0x010a
        /*08ca*/ 	.byte	0x3f
	.zero		1


	//   ....[83]....
        /*08cc*/ 	.word	0x00018c60
        /*08d0*/ 	.word	0x00000004
        /*08d4*/ 	.word	0x00013240
        /*08d8*/ 	.short	0x010a
        /*08da*/ 	.byte	0x3f
	.zero		1


	//   ....[84]....
        /*08dc*/ 	.word	0x00018cb0
        /*08e0*/ 	.word	0x00000003
        /*08e4*/ 	.word	0x00013270
        /*08e8*/ 	.short	0x010a
        /*08ea*/ 	.byte	0x3f
	.zero		1


	//   ....[85]....
        /*08ec*/ 	.word	0x00018d00
        /*08f0*/ 	.word	0x00000003
        /*08f4*/ 	.word	0x00013260
        /*08f8*/ 	.short	0x010a
        /*08fa*/ 	.byte	0x3f
	.zero		1


	//   ....[86]....
        /*08fc*/ 	.word	0x00018d50
        /*0900*/ 	.word	0x00000002
        /*0904*/ 	.word	0x00013270
        /*0908*/ 	.short	0x010a
        /*090a*/ 	.byte	0x3f
	.zero		1


	//   ....[87]....
        /*090c*/ 	.word	0x00018da0
        /*0910*/ 	.word	0x00000002
        /*0914*/ 	.word	0x00013260
        /*0918*/ 	.short	0x010a
        /*091a*/ 	.byte	0x3f
	.zero		1


	//   ....[88]....
        /*091c*/ 	.word	0x00018df0
        /*0920*/ 	.word	0x00000006
        /*0924*/ 	.word	0x00013220
        /*0928*/ 	.short	0x010a
        /*092a*/ 	.byte	0x3f
	.zero		1


	//   ....[89]....
        /*092c*/ 	.word	0x00018f90
        /*0930*/ 	.word	0x00000005
        /*0934*/ 	.word	0x00000000
        /*0938*/ 	.short	0x010a
        /*093a*/ 	.byte	0x3f
	.zero		1


	//   ....[90]....
        /*093c*/ 	.word	0x00018fe0
        /*0940*/ 	.word	0x00000009
        /*0944*/ 	.word	0x00000000
        /*0948*/ 	.short	0x010a
        /*094a*/ 	.byte	0x3f
	.zero		1


	//   ....[91]....
        /*094c*/ 	.word	0x00019030
        /*0950*/ 	.word	0x00000013
        /*0954*/ 	.word	0x00013260
        /*0958*/ 	.short	0x010a
        /*095a*/ 	.byte	0x3f
	.zero		1


	//   ....[92]....
        /*095c*/ 	.word	0x00019080
        /*0960*/ 	.word	0x00000007
        /*0964*/ 	.word	0x00013260
        /*0968*/ 	.short	0x010a
        /*096a*/ 	.byte	0x3f
	.zero		1


	//   ....[93]....
        /*096c*/ 	.word	0x000190d0
        /*0970*/ 	.word	0x00000013
        /*0974*/ 	.word	0x00013280
        /*0978*/ 	.short	0x010a
        /*097a*/ 	.byte	0x3f
	.zero		1


	//----- nvinfo : EIATTR_NUM_MBARRIERS
	.align		4
.L_1519:
        /*097c*/ 	.byte	0x03, 0x38
        /*097e*/ 	.short	0x0016


	//----- nvinfo : EIATTR_EXIT_INSTR_OFFSETS
	.align		4
        /*0980*/ 	.byte	0x04, 0x1c
        /*0982*/ 	.short	(.L_1521 - .L_1520)


	//   ....[0]....
.L_1520:
        /*0984*/ 	.word	0x000009f0


	//   ....[1]....
        /*0988*/ 	.word	0x000145e0


	//   ....[2]....
        /*098c*/ 	.word	0x00017ff0


	//----- nvinfo : EIATTR_MAX_THREADS
	.align		4
.L_1521:
        /*0990*/ 	.byte	0x04, 0x05
        /*0992*/ 	.short	(.L_1523 - .L_1522)
.L_1522:
        /*0994*/ 	.word	0x00000200
        /*0998*/ 	.word	0x00000001
        /*099c*/ 	.word	0x00000001


	//----- nvinfo : EIATTR_CRS_STACK_SIZE
	.align		4
.L_1523:
        /*09a0*/ 	.byte	0x04, 0x1e
        /*09a2*/ 	.short	(.L_1525 - .L_1524)
.L_1524:
        /*09a4*/ 	.word	0x00000000


	//----- nvinfo : EIATTR_CBANK_PARAM_SIZE
	.align		4
.L_1525:
        /*09a8*/ 	.byte	0x03, 0x19
        /*09aa*/ 	.short	0x0af0


	//----- nvinfo : EIATTR_PARAM_CBANK
	.align		4
        /*09ac*/ 	.byte	0x04, 0x0a
        /*09ae*/ 	.short	(.L_1527 - .L_1526)
	.align		4
.L_1526:
        /*09b0*/ 	.word	index@(.nv.constant0._ZN7cutlass13device_kernelIN5flash11enable_sm90INS1_16FlashAttnFwdSm90INS1_25CollectiveMainloopFwdSm90ILi2EN4cute5tupleIJNS5_1CILi1EEES8_S8_EEENS6_IJNS7_ILi192EEENS7_ILi160EEENS7_ILi64EEEEEELi64ENS_12float_e4m3_tEfNS_4arch4Sm90ELb0ELb1ELb1ELb0ELb0ELb0ELb0ELb1ELb1ELb1ELb0ELb0EEENS1_21CollectiveEpilogueFwdINS6_IJSA_SC_SB_EEES9_NS_10bfloat16_tESG_Li384ELb0ELb1ELb0ELb1EEENS1_30DynamicPersistentTileSchedulerILi384ELi128ELb0ELb1ELb1EEEEEEEEEvNT_6ParamsE)
        /*09b4*/ 	.short	0x0210
        /*09b6*/ 	.short	0x0af0


	//----- nvinfo : EIATTR_SW_WAR
	.align		4
.L_1527:
        /*09b8*/ 	.byte	0x04, 0x36
        /*09ba*/ 	.short	(.L_1529 - .L_1528)
.L_1528:
        /*09bc*/ 	.word	0x00000008
.L_1529:


//--------------------- .nv.info._ZN7cutlass13device_kernelIN5flash11enable_sm90INS1_16FlashAttnFwdSm90INS1_25CollectiveMainloopFwdSm90ILi2EN4cute5tupleIJNS5_1CILi1EEES8_S8_EEENS6_IJNS7_ILi192EEENS7_ILi160EEENS7_ILi64EEEEEELi64ENS_12float_e4m3_tEfNS_4arch4Sm90ELb0ELb1ELb1ELb1ELb0ELb0ELb0ELb1ELb1ELb1ELb0ELb0EEENS1_21CollectiveEpilogueFwdINS6_IJSA_SC_SB_EEES9_NS_10bfloat16_tESG_Li384ELb1ELb1ELb0ELb1EEENS1_36VarlenDynamicPersistentTileSchedulerILi192ELi160ELi384ELi128ELb0ELb1ELb1ELb1ELb0ELb1EEEEEEEEEvNT_6ParamsE --------------------------
	.section	.nv.info._ZN7cutlass13device_kernelIN5flash11enable_sm90INS1_16FlashAttnFwdSm90INS1_25CollectiveMainloopFwdSm90ILi2EN4cute5tupleIJNS5_1CILi1EEES8_S8_EEENS6_IJNS7_ILi192EEENS7_ILi160EEENS7_ILi64EEEEEELi64ENS_12float_e4m3_tEfNS_4arch4Sm90ELb0ELb1ELb1ELb1ELb0ELb0ELb0ELb1ELb1ELb1ELb0ELb0EEENS1_21CollectiveEpilogueFwdINS6_IJSA_SC_SB_EEES9_NS_10bfloat16_tESG_Li384ELb1ELb1ELb0ELb1EEENS1_36VarlenDynamicPersistentTileSchedulerILi192ELi160ELi384ELi128ELb0ELb1ELb1ELb1ELb0ELb1EEEEEEEEEvNT_6ParamsE,"",@"SHT_CUDA_INFO"
	.sectionflags	@""
	.align	4


	//----- nvinfo : EIATTR_CUDA_API_VERSION
	.align		4
        /*0000*/ 	.byte	0x04, 0x37
        /*0002*/ 	.short	(.L_1531 - .L_1530)
.L_1530:
        /*0004*/ 	.word	0x00000082


	//----- nvinfo : EIATTR_KPARAM_INFO
	.align		4
.L_1531:
        /*0008*/ 	.byte	0x04, 0x17
        /*000a*/ 	.short	(.L_1533 - .L_1532)
.L_1532:
        /*000c*/ 	.word	0x00000000
        /*0010*/ 	.short	0x0000
        /*0012*/ 	.short	0x0070
        /*0014*/ 	.byte	0x00, 0xf0, 0x01, 0x2a


	//----- nvinfo : EIATTR_SPARSE_MMA_MASK
	.align		4
.L_1533:
        /*0018*/ 	.byte	0x03, 0x50
        /*001a*/ 	.short	0x0000


	//----- nvinfo : EIATTR_MAXREG_COUNT
	.align		4
        /*001c*/ 	.byte	0x03, 0x1b
        /*001e*/ 	.short	0x0080


	//----- nvinfo : EIATTR_NUM_BARRIERS
	.align		4
        /*0020*/ 	.byte	0x02, 0x4c
        /*0022*/ 	.byte	0x09
	.zero		1


	//----- nvinfo : EIATTR_EXTERNS
	.align		4
        /*0024*/ 	.byte	0x04, 0x0f
        /*0026*/ 	.short	(.L_1535 - .L_1534)


	//   ....[0]....
	.align		4
.L_1534:
        /*0028*/ 	.word	index@(__assertfail)


	//----- nvinfo : EIATTR_ANNOTATIONS
	.align		4
.L_1535:
        /*002c*/ 	.byte	0x04, 0x55
        /*002e*/ 	.short	(.L_1537 - .L_1536)


	//   ....[0]....
.L_1536:
        /*0030*/ 	.word	0x00000001
        /*0034*/ 	.byte	0x70, 0x57, 0x01, 0x00, 0x01, 0x00, 0x00, 0x00, 0x90, 0x58, 0x01, 0x00, 0x01, 0x00, 0x00, 0x00
        /*0044*/ 	.byte	0x20, 0x5a, 0x01, 0x00, 0x01, 0x00, 0x00, 0x00, 0x50, 0x5f, 0x01, 0x00, 0x01, 0x00, 0x00, 0x00
        /*0054*/ 	.byte	0x90, 0x73, 0x01, 0x00, 0x01, 0x00, 0x00, 0x00, 0x40, 0x75, 0x01, 0x00, 0x01, 0x00, 0x00, 0x00
        /*0064*/ 	.byte	0x30, 0x78, 0x01, 0x00, 0x01, 0x00, 0x00, 0x00, 0x00, 0x7c, 0x01, 0x00, 0x01, 0x00, 0x00, 0x00
        /*0074*/ 	.byte	0x20, 0x7c, 0x01, 0x00, 0x01, 0x00, 0x00, 0x00, 0x20, 0x9a, 0x01, 0x00


	//----- nvinfo : EIATTR_MERCURY_ISA_VERSION
	.align		4
.L_1537:
        /*0080*/ 	.byte	0x03, 0x5f
        /*0082*/ 	.short	0x0101


	//----- nvinfo : EIATTR_UNUSED_LOAD_BYTE_OFFSET
	.align		4
        /*0084*/ 	.byte	0x04, 0x44
        /*0086*/ 	.short	(.L_1539 - .L_1538)


	//   ....[0]....
.L_1538:
        /*0088*/ 	.word	0x00000a00
        /*008c*/ 	.word	0x0000fff0


	//   ....[1]....
        /*0090*/ 	.word	0x00012ec0
        /*0094*/ 	.word	0x0000fff0


	//----- nvinfo : EIATTR_INT_WARP_WIDE_INSTR_OFFSETS
	.align		4
.L_1539:
        /*0098*/ 	.byte	0x04, 0x31
        /*009a*/ 	.short	(.L_1541 - .L_1540)


	//   ....[0]....
.L_1540:
        /*009c*/ 	.word	0x00000130


	//   ....[1]....
        /*00a0*/ 	.word	0x00000170


	//   ....[2]....
        /*00a4*/ 	.word	0x000001e0


	//   ....[3]....
        /*00a8*/ 	.word	0x00016470


	//   ....[4]....
        /*00ac*/ 	.word	0x00016500


	//   ....[5]....
        /*00b0*/ 	.word	0x000188e0


	//   ....[6]....
        /*00b4*/ 	.word	0x00018970


	//----- nvinfo : EIATTR_COOP_GROUP_MASK_REGIDS
	.align		4
.L_1541:
        /*00b8*/ 	.byte	0x04, 0x29
        /*00ba*/ 	.short	(.L_1543 - .L_1542)


	//   ....[0]....
.L_1542:
        /*00bc*/ 	.word	0xffffffff


	//   ....[1]....
        /*00c0*/ 	.word	0xffffffff


	//   ....[2]....
        /*00c4*/ 	.word	0xffffffff


	//   ....[3]....
        /*00c8*/ 	.word	0xffffffff


	//   ....[4]....
        /*00cc*/ 	.word	0xffffffff


	//   ....[5]....
        /*00d0*/ 	.word	0xffffffff


	//   ....[6]....
        /*00d4*/ 	.word	0xffffffff


	//   ....[7]....
        /*00d8*/ 	.word	0xffffffff


	//   ....[8]....
        /*00dc*/ 	.word	0xffffffff


	//   ....[9]....
        /*00e0*/ 	.word	0xffffffff


	//   ....[10]....
        /*00e4*/ 	.word	0xffffffff


	//   ....[11]....
        /*00e8*/ 	.word	0xffffffff


	//   ....[12]....
        /*00ec*/ 	.word	0xffffffff


	//   ....[13]....
        /*00f0*/ 	.word	0xffffffff


	//   ....[14]....
        /*00f4*/ 	.word	0xffffffff


	//   ....[15]....
        /*00f8*/ 	.word	0xffffffff


	//   ....[16]....
        /*00fc*/ 	.word	0xffffffff


	//   ....[17]....
        /*0100*/ 	.word	0xffffffff


	//   ....[18]....
        /*0104*/ 	.word	0xffffffff


	//   ....[19]....
        /*0108*/ 	.word	0xffffffff


	//   ....[20]....
        /*010c*/ 	.word	0xffffffff


	//   ....[21]....
        /*0110*/ 	.word	0xffffffff


	//   ....[22]....
        /*0114*/ 	.word	0xffffffff


	//   ....[23]....
        /*0118*/ 	.word	0xffffffff


	//   ....[24]....
        /*011c*/ 	.word	0xffffffff


	//   ....[25]....
        /*0120*/ 	.word	0xffffffff


	//   ....[26]....
        /*0124*/ 	.word	0xffffffff


	//   ....[27]....
        /*0128*/ 	.word	0xffffffff


	//   ....[28]....
        /*012c*/ 	.word	0xffffffff


	//   ....[29]....
        /*0130*/ 	.word	0xffffffff


	//   ....[30]....
        /*0134*/ 	.word	0xffffffff


	//   ....[31]....
        /*0138*/ 	.word	0xffffffff


	//   ....[32]....
        /*013c*/ 	.word	0xffffffff


	//   ....[33]....
        /*0140*/ 	.word	0xffffffff


	//   ....[34]....
        /*0144*/ 	.word	0xffffffff


	//   ....[35]....
        /*0148*/ 	.word	0xffffffff


	//   ....[36]....
        /*014c*/ 	.word	0xffffffff


	//   ....[37]....
        /*0150*/ 	.word	0xffffffff


	//   ....[38]....
        /*0154*/ 	.word	0xffffffff


	//   ....[39]....
        /*0158*/ 	.word	0xffffffff


	//   ....[40]....
        /*015c*/ 	.word	0xffffffff


	//   ....[41]....
        /*0160*/ 	.word	0xffffffff


	//   ....[42]....
        /*0164*/ 	.word	0xffffffff


	//   ....[43]....
        /*0168*/ 	.word	0xffffffff


	//   ....[44]....
        /*016c*/ 	.word	0xffffffff


	//   ....[45]....
        /*0170*/ 	.word	0xffffffff


	//   ....[46]....
        /*0174*/ 	.word	0xffffffff


	//   ....[47]....
        /*0178*/ 	.word	0xffffffff


	//   ....[48]....
        /*017c*/ 	.word	0xffffffff


	//   ....[49]....
        /*0180*/ 	.word	0xffffffff


	//   ....[50]....
        /*0184*/ 	.word	0xffffffff


	//   ....[51]....
        /*0188*/ 	.word	0xffffffff


	//   ....[52]....
        /*018c*/ 	.word	0xffffffff


	//   ....[53]....
        /*0190*/ 	.word	0xffffffff


	//   ....[54]....
        /*0194*/ 	.word	0xffffffff


	//   ....[55]....
        /*0198*/ 	.word	0xffffffff


	//   ....[56]....
        /*019c*/ 	.word	0xffffffff


	//   ....[57]....
        /*01a0*/ 	.word	0xffffffff


	//   ....[58]....
        /*01a4*/ 	.word	0xffffffff


	//   ....[59]....
        /*01a8*/ 	.word	0xffffffff


	//   ....[60]....
        /*01ac*/ 	.word	0xffffffff


	//   ....[61]....
        /*01b0*/ 	.word	0xffffffff


	//   ....[62]....
        /*01b4*/ 	.word	0xffffffff


	//   ....[63]....
        /*01b8*/ 	.word	0xffffffff


	//   ....[64]....
        /*01bc*/ 	.word	0xffffffff


	//   ....[65]....
        /*01c0*/ 	.word	0xffffffff


	//   ....[66]....
        /*01c4*/ 	.word	0xffffffff


	//   ....[67]....
        /*01c8*/ 	.word	0xffffffff


	//   ....[68]....
        /*01cc*/ 	.word	0xffffffff


	//   ....[69]....
        /*01d0*/ 	.word	0xffffffff


	//   ....[70]....
        /*01d4*/ 	.word	0xffffffff


	//   ....[71]....
        /*01d8*/ 	.word	0xffffffff


	//   ....[72]....
        /*01dc*/ 	.word	0xffffffff


	//   ....[73]....
        /*01e0*/ 	.word	0xffffffff


	//   ....[74]....
        /*01e4*/ 	.word	0xffffffff


	//   ....[75]....
        /*01e8*/ 	.word	0xffffffff


	//   ....[76]....
        /*01ec*/ 	.word	0xffffffff


	//   ....[77]....
        /*01f0*/ 	.word	0xffffffff


	//   ....[78]....
        /*01f4*/ 	.word	0xffffffff


	//   ....[79]....
        /*01f8*/ 	.word	0xffffffff


	//   ....[80]....
        /*01fc*/ 	.word	0xffffffff


	//   ....[81]....
        /*0200*/ 	.word	0xffffffff


	//   ....[82]....
        /*0204*/ 	.word	0xffffffff


	//   ....[83]....
        /*0208*/ 	.word	0xffffffff


	//   ....[84]....
        /*020c*/ 	.word	0xffffffff


	//   ....[85]....
        /*0210*/ 	.word	0xffffffff


	//   ....[86]....
        /*0214*/ 	.word	0xffffffff


	//   ....[87]....
        /*0218*/ 	.word	0xffffffff


	//   ....[88]....
        /*021c*/ 	.word	0xffffffff


	//   ....[89]....
        /*0220*/ 	.word	0xffffffff


	//   ....[90]....
        /*0224*/ 	.word	0xffffffff


	//   ....[91]....
        /*0228*/ 	.word	0xffffffff


	//   ....[92]....
        /*022c*/ 	.word	0xffffffff


	//   ....[93]....
        /*0230*/ 	.word	0xffffffff


	//   ....[94]....
        /*0234*/ 	.word	0xffffffff


	//   ....[95]....
        /*0238*/ 	.word	0xffffffff


	//   ....[96]....
        /*023c*/ 	.word	0xffffffff


	//   ....[97]....
        /*0240*/ 	.word	0xffffffff


	//   ....[98]....
        /*0244*/ 	.word	0xffffffff


	//   ....[99]....
        /*0248*/ 	.word	0xffffffff


	//   ....[100]....
        /*024c*/ 	.word	0xffffffff


	//   ....[101]....
        /*0250*/ 	.word	0xffffffff


	//   ....[102]....
        /*0254*/ 	.word	0xffffffff


	//   ....[103]....
        /*0258*/ 	.word	0xffffffff


	//   ....[104]....
        /*025c*/ 	.word	0xffffffff


	//   ....[105]....
        /*0260*/ 	.word	0xffffffff


	//   ....[106]....
        /*0264*/ 	.word	0xffffffff


	//   ....[107]....
        /*0268*/ 	.word	0xffffffff


	//   ....[108]....
        /*026c*/ 	.word	0xffffffff


	//   ....[109]....
        /*0270*/ 	.word	0xffffffff


	//   ....[110]....
        /*0274*/ 	.word	0xffffffff


	//   ....[111]....
        /*0278*/ 	.word	0xffffffff


	//   ....[112]....
        /*027c*/ 	.word	0xffffffff


	//   ....[113]....
        /*0280*/ 	.word	0xffffffff


	//   ....[114]....
        /*0284*/ 	.word	0xffffffff


	//   ....[115]....
        /*0288*/ 	.word	0xffffffff


	//   ....[116]....
        /*028c*/ 	.word	0xffffffff


	//   ....[117]....
        /*0290*/ 	.word	0x0500000f


	//   ....[118]....
        /*0294*/ 	.word	0x0500000f


	//   ....[119]....
        /*0298*/ 	.word	0x0500000f


	//   ....[120]....
        /*029c*/ 	.word	0x0500000f


	//   ....[121]....
        /*02a0*/ 	.word	0x0500000f


	//   ....[122]....
        /*02a4*/ 	.word	0x0500000f


	//   ....[123]....
        /*02a8*/ 	.word	0x0500000f


	//   ....[124]....
        /*02ac*/ 	.word	0x0500000f


	//   ....[125]....
        /*02b0*/ 	.word	0x0500000f


	//   ....[126]....
        /*02b4*/ 	.word	0x0500000f


	//   ....[127]....
        /*02b8*/ 	.word	0x0500000f


	//   ....[128]....
        /*02bc*/ 	.word	0x0500000f


	//   ....[129]....
        /*02c0*/ 	.word	0x0500000f


	//   ....[130]....
        /*02c4*/ 	.word	0x0500000f


	//----- nvinfo : EIATTR_COOP_GROUP_INSTR_OFFSETS
	.align		4
.L_1543:
        /*02c8*/ 	.byte	0x04, 0x28
        /*02ca*/ 	.short	(.L_1545 - .L_1544)


	//   ....[0]....
.L_1544:
        /*02cc*/ 	.word	0x00000060


	//   ....[1]....
        /*02d0*/ 	.word	0x00000140


	//   ....[2]....
        /*02d4*/ 	.word	0x00000190


	//   ....[3]....
        /*02d8*/ 	.word	0x000003c0


	//   ....[4]....
        /*02dc*/ 	.word	0x00000520


	//   ....[5]....
        /*02e0*/ 	.word	0x00000640


	//   ....[6]....
        /*02e4*/ 	.word	0x000007a0


	//   ....[7]....
        /*02e8*/ 	.word	0x000017a0


	//   ....[8]....
        /*02ec*/ 	.word	0x000028e0


	//   ....[9]....
        /*02f0*/ 	.word	0x00003a40


	//   ....[10]....
        /*02f4*/ 	.word	0x00004780


	//   ....[11]....
        /*02f8*/ 	.word	0x00004870


	//   ....[12]....
        /*02fc*/ 	.word	0x00005320


	//   ....[13]....
        /*0300*/ 	.word	0x000053b0


	//   ....[14]....
        /*0304*/ 	.word	0x00007440


	//   ....[15]....
        /*0308*/ 	.word	0x00008650


	//   ....[16]....
        /*030c*/ 	.word	0x00008e80


	//   ....[17]....
        /*0310*/ 	.word	0x00008f90


	//   ....[18]....
        /*0314*/ 	.word	0x00009ae0


	//   ....[19]....
        /*0318*/ 	.word	0x00009b80


	//   ....[20]....
        /*031c*/ 	.word	0x0000c550


	//   ....[21]....
        /*0320*/ 	.word	0x0000c580


	//   ....[22]....
        /*0324*/ 	.word	0x0000c5e0


	//   ....[23]....
        /*0328*/ 	.word	0x0000c610


	//   ....[24]....
        /*032c*/ 	.word	0x0000ec10


	//   ....[25]....
        /*0330*/ 	.word	0x0000fef0


	//   ....[26]....
        /*0334*/ 	.word	0x00010710


	//   ....[27]....
        /*0338*/ 	.word	0x00010820


	//   ....[28]....
        /*033c*/ 	.word	0x00011370


	//   ....[29]....
        /*0340*/ 	.word	0x000113f0


	//   ....[30]....
        /*0344*/ 	.word	0x000128e0


	//   ....[31]....
        /*0348*/ 	.word	0x000128f0


	//   ....[32]....
        /*034c*/ 	.word	0x00012970


	//   ....[33]....
        /*0350*/ 	.word	0x00012980


	//   ....[34]....
        /*0354*/ 	.word	0x00013480


	//   ....[35]....
        /*0358*/ 	.word	0x00013490


	//   ....[36]....
        /*035c*/ 	.word	0x000134a0


	//   ....[37]....
        /*0360*/ 	.word	0x000134b0


	//   ....[38]....
        /*0364*/ 	.word	0x000134c0


	//   ....[39]....
        /*0368*/ 	.word	0x000134d0


	//   ....[40]....
        /*036c*/ 	.word	0x000134e0


	//   ....[41]....
        /*0370*/ 	.word	0x000134f0


	//   ....[42]....
        /*0374*/ 	.word	0x00013520


	//   ....[43]....
        /*0378*/ 	.word	0x00013530


	//   ....[44]....
        /*037c*/ 	.word	0x00013550


	//   ....[45]....
        /*0380*/ 	.word	0x00013560


	//   ....[46]....
        /*0384*/ 	.word	0x00013590


	//   ....[47]....
        /*0388*/ 	.word	0x000135b0


	//   ....[48]....
        /*038c*/ 	.word	0x000135e0


	//   ....[49]....
        /*0390*/ 	.word	0x000135f0


	//   ....[50]....
        /*0394*/ 	.word	0x00013a30


	//   ....[51]....
        /*0398*/ 	.word	0x00013a70


	//   ....[52]....
        /*039c*/ 	.word	0x00013aa0


	//   ....[53]....
        /*03a0*/ 	.word	0x00013ae0


	//   ....[54]....
        /*03a4*/ 	.word	0x00013ff0


	//   ....[55]....
        /*03a8*/ 	.word	0x00014010


	//   ....[56]....
        /*03ac*/ 	.word	0x00014050


	//   ....[57]....
        /*03b0*/ 	.word	0x00014080


	//   ....[58]....
        /*03b4*/ 	.word	0x00014090


	//   ....[59]....
        /*03b8*/ 	.word	0x000140a0


	//   ....[60]....
        /*03bc*/ 	.word	0x000140c0


	//   ....[61]....
        /*03c0*/ 	.word	0x000140e0


	//   ....[62]....
        /*03c4*/ 	.word	0x00014970


	//   ....[63]....
        /*03c8*/ 	.word	0x000149a0


	//   ....[64]....
        /*03cc*/ 	.word	0x000149e0


	//   ....[65]....
        /*03d0*/ 	.word	0x00014a10


	//   ....[66]....
        /*03d4*/ 	.word	0x00014a20


	//   ....[67]....
        /*03d8*/ 	.word	0x00014a30


	//   ....[68]....
        /*03dc*/ 	.word	0x00014a40


	//   ....[69]....
        /*03e0*/ 	.word	0x00014a60


	//   ....[70]....
        /*03e4*/ 	.word	0x00014bc0


	//   ....[71]....
        /*03e8*/ 	.word	0x00014d90


	//   ....[72]....
        /*03ec*/ 	.word	0x00014dc0


	//   ....[73]....
        /*03f0*/ 	.word	0x00014df0


	//   ....[74]....
        /*03f4*/ 	.word	0x00014e20


	//   ....[75]....
        /*03f8*/ 	.word	0x00014e50


	//   ....[76]....
        /*03fc*/ 	.word	0x00014e90


	//   ....[77]....
        /*0400*/ 	.word	0x00015010


	//   ....[78]....
        /*0404*/ 	.word	0x00015040


	//   ....[79]....
        /*0408*/ 	.word	0x00015070


	//   ....[80]....
        /*040c*/ 	.word	0x000150a0


	//   ....[81]....
        /*0410*/ 	.word	0x000150d0


	//   ....[82]....
        /*0414*/ 	.word	0x00015110


	//   ....[83]....
        /*0418*/ 	.word	0x000151a0


	//   ....[84]....
        /*041c*/ 	.word	0x00015230


	//   ....[85]....
        /*0420*/ 	.word	0x000152e0


	//   ....[86]....
        /*0424*/ 	.word	0x00016bd0


	//   ....[87]....
        /*0428*/ 	.word	0x00017850


	//   ....[88]....
        /*042c*/ 	.word	0x00017890


	//   ....[89]....
        /*0430*/ 	.word	0x000178a0


	//   ....[90]....
        /*0434*/ 	.word	0x00017930


	//   ....[91]....
        /*0438*/ 	.word	0x00017980


	//   ....[92]....
        /*043c*/ 	.word	0x000179b0


	//   ....[93]....
        /*0440*/ 	.word	0x000179d0


	//   ....[94]....
        /*0444*/ 	.word	0x000179f0


	//   ....[95]....
        /*0448*/ 	.word	0x00017a40


	//   ....[96]....
        /*044c*/ 	.word	0x00017a70


	//   ....[97]....
        /*0450*/ 	.word	0x00017ad0


	//   ....[98]....
        /*0454*/ 	.word	0x00017af0


	//   ....[99]....
        /*0458*/ 	.word	0x00018ff0


	//   ....[100]....
        /*045c*/ 	.word	0x00019020


	//   ....[101]....
        /*0460*/ 	.word	0x00019050


	//   ....[102]....
        /*0464*/ 	.word	0x00019080


	//   ....[103]....
        /*0468*/ 	.word	0x00019090


	//   ....[104]....
        /*046c*/ 	.word	0x000190b0


	//   ....[105]....
        /*0470*/ 	.word	0x000190d0


	//   ....[106]....
        /*0474*/ 	.word	0x00019110


	//   ....[107]....
        /*0478*/ 	.word	0x00019250


	//   ....[108]....
        /*047c*/ 	.word	0x00019280


	//   ....[109]....
        /*0480*/ 	.word	0x000192c0


	//   ....[110]....
        /*0484*/ 	.word	0x000192f0


	//   ....[111]....
        /*0488*/ 	.word	0x00019320


	//   ....[112]....
        /*048c*/ 	.word	0x00019350


	//   ....[113]....
        /*0490*/ 	.word	0x000193f0


	//   ....[114]....
        /*0494*/ 	.word	0x00019490


	//   ....[115]....
        /*0498*/ 	.word	0x00019540


	//   ....[116]....
        /*049c*/ 	.word	0x00019b40


	//   ....[117]....
        /*04a0*/ 	.word	0x0001a1d0


	//   ....[118]....
        /*04a4*/ 	.word	0x0001a3a0


	//   ....[119]....
        /*04a8*/ 	.word	0x0001a3f0


	//   ....[120]....
        /*04ac*/ 	.word	0x0001a4a0


	//   ....[121]....
        /*04b0*/ 	.word	0x0001a580


	//   ....[122]....
        /*04b4*/ 	.word	0x0001a600


	//   ....[123]....
        /*04b8*/ 	.word	0x0001a6a0


	//   ....[124]....
        /*04bc*/ 	.word	0x0001a720


	//   ....[125]....
        /*04c0*/ 	.word	0x0001a7d0


	//   ....[126]....
        /*04c4*/ 	.word	0x0001a830


	//   ....[127]....
        /*04c8*/ 	.word	0x0001a8e0


	//   ....[128]....
        /*04cc*/ 	.word	0x0001a960


	//   ....[129]....
        /*04d0*/ 	.word	0x0001aa00


	//   ....[130]....
        /*04d4*/ 	.word	0x0001ad40


	//----- nvinfo : EIATTR_REG_RECONFIG
	.align		4
.L_1545:
        /*04d8*/ 	.byte	0x01, 0x54
	.zero		2


	//----- nvinfo : EIATTR_SYSCALL_OFFSETS
	.align		4
        /*04dc*/ 	.byte	0x04, 0x46
        /*04de*/ 	.short	(.L_1547 - .L_1546)


	//   ....[0]....
.L_1546:
        /*04e0*/ 	.word	0x00001960


	//   ....[1]....
        /*04e4*/ 	.word	0x00016660


	//   ....[2]....
        /*04e8*/ 	.word	0x000167d0


	//   ....[3]....
        /*04ec*/ 	.word	0x00016920


	//   ....[4]....
        /*04f0*/ 	.word	0x00016a60


	//   ....[5]....
        /*04f4*/ 	.word	0x00017370


	//----- nvinfo : EIATTR_MBARRIER_INSTR_OFFSETS
	.align		4
.L_1547:
        /*04f8*/ 	.byte	0x04, 0x39
        /*04fa*/ 	.short	(.L_1549 - .L_1548)


	//   ....[0]....
.L_1548:
        /*04fc*/ 	.word	0x00000270
        /*0500*/ 	.word	0x000000ff
        /*0504*/ 	.word	0x00013200
        /*0508*/ 	.short	0x0100
        /*050a*/ 	.byte	0x08
	.zero		1


	//   ....[1]....
        /*050c*/ 	.word	0x00000280
        /*0510*/ 	.word	0x000000ff
        /*0514*/ 	.word	0x00013220
        /*0518*/ 	.short	0x0100
        /*051a*/ 	.byte	0x08
	.zero		1


	//   ....[2]....
        /*051c*/ 	.word	0x00000370
        /*0520*/ 	.word	0x000000ff
        /*0524*/ 	.word	0x00013230
        /*0528*/ 	.short	0x0100
        /*052a*/ 	.byte	0x08
	.zero		1


	//   ....[3]....
        /*052c*/ 	.word	0x00000380
        /*0530*/ 	.word	0x000000ff
        /*0534*/ 	.word	0x00013240
        /*0538*/ 	.short	0x0100
        /*053a*/ 	.byte	0x08
	.zero		1


	//   ....[4]....
        /*053c*/ 	.word	0x00000390
        /*0540*/ 	.word	0x000000ff
        /*0544*/ 	.word	0x00013238
        /*0548*/ 	.short	0x0100
        /*054a*/ 	.byte	0x08
	.zero		1


	//   ....[5]....
        /*054c*/ 	.word	0x000003a0
        /*0550*/ 	.word	0x000000ff
        /*0554*/ 	.word	0x00013248
        /*0558*/ 	.short	0x0100
        /*055a*/ 	.byte	0x08
	.zero		1


	//   ....[6]....
        /*055c*/ 	.word	0x000004d0
        /*0560*/ 	.word	0x000000ff
        /*0564*/ 	.word	0x00013250
        /*0568*/ 	.short	0x0100
        /*056a*/ 	.byte	0x08
	.zero		1


	//   ....[7]....
        /*056c*/ 	.word	0x000004e0
        /*0570*/ 	.word	0x000000ff
        /*0574*/ 	.word	0x00013260
        /*0578*/ 	.short	0x0100
        /*057a*/ 	.byte	0x08
	.zero		1


	//   ....[8]....
        /*057c*/ 	.word	0x000004f0
        /*0580*/ 	.word	0x000000ff
        /*0584*/ 	.word	0x00013258
        /*0588*/ 	.short	0x0100
        /*058a*/ 	.byte	0x08
	.zero		1


	//   ....[9]....
        /*058c*/ 	.word	0x00000500
        /*0590*/ 	.word	0x000000ff
        /*0594*/ 	.word	0x00013268
        /*0598*/ 	.short	0x0100
        /*059a*/ 	.byte	0x08
	.zero		1


	//   ....[10]....
        /*059c*/ 	.word	0x000005f0
        /*05a0*/ 	.word	0x000000ff
        /*05a4*/ 	.word	0x00013270
        /*05a8*/ 	.short	0x0100
        /*05aa*/ 	.byte	0x06
	.zero		1


	//   ....[11]....
        /*05ac*/ 	.word	0x00000600
        /*05b0*/ 	.word	0x000000ff
        /*05b4*/ 	.word	0x00013280
        /*05b8*/ 	.short	0x0100
        /*05ba*/ 	.byte	0x06
	.zero		1


	//   ....[12]....
        /*05bc*/ 	.word	0x00000610
        /*05c0*/ 	.word	0x000000ff
        /*05c4*/ 	.word	0x00013278
        /*05c8*/ 	.short	0x0100
        /*05ca*/ 	.byte	0x06
	.zero		1


	//   ....[13]....
        /*05cc*/ 	.word	0x00000620
        /*05d0*/ 	.word	0x000000ff
        /*05d4*/ 	.word	0x00013288
        /*05d8*/ 	.short	0x0100
        /*05da*/ 	.byte	0x06
	.zero		1


	//   ....[14]....
        /*05dc*/ 	.word	0x00000750
        /*05e0*/ 	.word	0x000000ff
        /*05e4*/ 	.word	0x00013290
        /*05e8*/ 	.short	0x0100
        /*05ea*/ 	.byte	0x08
	.zero		1


	//   ....[15]....
        /*05ec*/ 	.word	0x00000760
        /*05f0*/ 	.word	0x000000ff
        /*05f4*/ 	.word	0x000132a0
        /*05f8*/ 	.short	0x0100
        /*05fa*/ 	.byte	0x08
	.zero		1


	//   ....[16]....
        /*05fc*/ 	.word	0x00000770
        /*0600*/ 	.word	0x000000ff
        /*0604*/ 	.word	0x00013298
        /*0608*/ 	.short	0x0100
        /*060a*/ 	.byte	0x08
	.zero		1


	//   ....[17]....
        /*060c*/ 	.word	0x00000780
        /*0610*/ 	.word	0x000000ff
        /*0614*/ 	.word	0x000132a8
        /*0618*/ 	.short	0x0100
        /*061a*/ 	.byte	0x08
	.zero		1


	//   ....[18]....
        /*061c*/ 	.word	0x000008b0
        /*0620*/ 	.word	0x000000ff
        /*0624*/ 	.word	0x000132b0
        /*0628*/ 	.short	0x0100
        /*062a*/ 	.byte	0x08
	.zero		1


	//   ....[19]....
        /*062c*/ 	.word	0x000008c0
        /*0630*/ 	.word	0x000000ff
        /*0634*/ 	.word	0x000132c0
        /*0638*/ 	.short	0x0100
        /*063a*/ 	.byte	0x08
	.zero		1


	//   ....[20]....
        /*063c*/ 	.word	0x000008d0
        /*0640*/ 	.word	0x000000ff
        /*0644*/ 	.word	0x000132b8
        /*0648*/ 	.short	0x0100
        /*064a*/ 	.byte	0x08
	.zero		1


	//   ....[21]....
        /*064c*/ 	.word	0x000008e0
        /*0650*/ 	.word	0x000000ff
        /*0654*/ 	.word	0x000132c8
        /*0658*/ 	.short	0x0100
        /*065a*/ 	.byte	0x08
	.zero		1


	//   ....[22]....
        /*065c*/ 	.word	0x00001cb0
        /*0660*/ 	.word	0x000000ff
        /*0664*/ 	.word	0x00013200
        /*0668*/ 	.short	0x010a
        /*066a*/ 	.byte	0x2d
	.zero		1


	//   ....[23]....
        /*066c*/ 	.word	0x00001d50
        /*0670*/ 	.word	0x0000006a
        /*0674*/ 	.word	0x00013230
        /*0678*/ 	.short	0x010a
        /*067a*/ 	.byte	0x3f
	.zero		1


	//   ....[24]....
        /*067c*/ 	.word	0x00001d90
        /*0680*/ 	.word	0x0000006a
        /*0684*/ 	.word	0x00013230
        /*0688*/ 	.short	0x010a
        /*068a*/ 	.byte	0x3f
	.zero		1


	//   ....[25]....
        /*068c*/ 	.word	0x000029f0
        /*0690*/ 	.word	0x0000006a
        /*0694*/ 	.word	0x00000000
        /*0698*/ 	.short	0x0101
        /*069a*/ 	.byte	0x3f
	.zero		1


	//   ....[26]....
        /*069c*/ 	.word	0x00006490
        /*06a0*/ 	.word	0x000000ff
        /*06a4*/ 	.word	0x00013230
        /*06a8*/ 	.short	0x010a
        /*06aa*/ 	.byte	0x18
	.zero		1


	//   ....[27]....
        /*06ac*/ 	.word	0x000064d0
        /*06b0*/ 	.word	0x000000ff
        /*06b4*/ 	.word	0x00013230
        /*06b8*/ 	.short	0x010a
        /*06ba*/ 	.byte	0x18
	.zero		1


	//   ....[28]....
        /*06bc*/ 	.word	0x00006920
        /*06c0*/ 	.word	0x000000ff
        /*06c4*/ 	.word	0x00013250
        /*06c8*/ 	.short	0x010a
        /*06ca*/ 	.byte	0x0b
	.zero		1


	//   ....[29]....
        /*06cc*/ 	.word	0x00006960
        /*06d0*/ 	.word	0x000000ff
        /*06d4*/ 	.word	0x00013250
        /*06d8*/ 	.short	0x010a
        /*06da*/ 	.byte	0x0b
	.zero		1


	//   ....[30]....
        /*06dc*/ 	.word	0x00007460
        /*06e0*/ 	.word	0x00000038
        /*06e4*/ 	.word	0x00000000
        /*06e8*/ 	.short	0x0101
        /*06ea*/ 	.byte	0x3f
	.zero		1


	//   ....[31]....
        /*06ec*/ 	.word	0x0000a860
        /*06f0*/ 	.word	0x000000ff
        /*06f4*/ 	.word	0x00000000
        /*06f8*/ 	.short	0x0101
        /*06fa*/ 	.byte	0x06
	.zero		1


	//   ....[32]....
        /*06fc*/ 	.word	0x0000b070
        /*0700*/ 	.word	0x000000ff
        /*0704*/ 	.word	0x00013230
        /*0708*/ 	.short	0x010a
        /*070a*/ 	.byte	0x16
	.zero		1


	//   ....[33]....
        /*070c*/ 	.word	0x0000b0b0
        /*0710*/ 	.word	0x000000ff
        /*0714*/ 	.word	0x00013230
        /*0718*/ 	.short	0x010a
        /*071a*/ 	.byte	0x16
	.zero		1


	//   ....[34]....
        /*071c*/ 	.word	0x0000b500
        /*0720*/ 	.word	0x000000ff
        /*0724*/ 	.word	0x00013250
        /*0728*/ 	.short	0x010a
        /*072a*/ 	.byte	0x0b
	.zero		1


	//   ....[35]....
        /*072c*/ 	.word	0x0000bcf0
        /*0730*/ 	.word	0x000000ff
        /*0734*/ 	.word	0x00013250
        /*0738*/ 	.short	0x010a
        /*073a*/ 	.byte	0x0b
	.zero		1


	//   ....[36]....
        /*073c*/ 	.word	0x0000d4c0
        /*0740*/ 	.word	0x00000004
        /*0744*/ 	.word	0x00000000
        /*0748*/ 	.short	0x0101
        /*074a*/ 	.byte	0x3f
	.zero		1


	//   ....[37]....
        /*074c*/ 	.word	0x0000d7b0
        /*0750*/ 	.word	0x000000ff
        /*0754*/ 	.word	0x00000000
        /*0758*/ 	.short	0x0101
        /*075a*/ 	.byte	0x06
	.zero		1


	//   ....[38]....
        /*075c*/ 	.word	0x0000dd20
        /*0760*/ 	.word	0x000000ff
        /*0764*/ 	.word	0x00013230
        /*0768*/ 	.short	0x010a
        /*076a*/ 	.byte	0x06
	.zero		1


	//   ....[39]....
        /*076c*/ 	.word	0x0000dd60
        /*0770*/ 	.word	0x000000ff
        /*0774*/ 	.word	0x00013230
        /*0778*/ 	.short	0x010a
        /*077a*/ 	.byte	0x06
	.zero		1


	//   ....[40]....
        /*077c*/ 	.word	0x0000e1b0
        /*0780*/ 	.word	0x000000ff
        /*0784*/ 	.word	0x00013250
        /*0788*/ 	.short	0x010a
        /*078a*/ 	.byte	0x0b
	.zero		1


	//   ....[41]....
        /*078c*/ 	.word	0x0000e1f0
        /*0790*/ 	.word	0x000000ff
        /*0794*/ 	.word	0x00013250
        /*0798*/ 	.short	0x010a
        /*079a*/ 	.byte	0x0b
	.zero		1


	//   ....[42]....
        /*079c*/ 	.word	0x0000ecf0
        /*07a0*/ 	.word	0x00000038
        /*07a4*/ 	.word	0x00000000
        /*07a8*/ 	.short	0x0101
        /*07aa*/ 	.byte	0x3f
	.zero		1


	//   ....[43]....
        /*07ac*/ 	.word	0x00012100
        /*07b0*/ 	.word	0x000000ff
        /*07b4*/ 	.word	0x00000000
        /*07b8*/ 	.short	0x0101
        /*07ba*/ 	.byte	0x06
	.zero		1


	//   ....[44]....
        /*07bc*/ 	.word	0x000125a0
        /*07c0*/ 	.word	0x000000ff
        /*07c4*/ 	.word	0x00013250
        /*07c8*/ 	.short	0x010a
        /*07ca*/ 	.byte	0x0e
	.zero		1


	//   ....[45]....
        /*07cc*/ 	.word	0x000125e0
        /*07d0*/ 	.word	0x000000ff
        /*07d4*/ 	.word	0x00013250
        /*07d8*/ 	.short	0x010a
        /*07da*/ 	.byte	0x0e
	.zero		1


	//   ....[46]....
        /*07dc*/ 	.word	0x00012c60
        /*07e0*/ 	.word	0x000000ff
        /*07e4*/ 	.word	0x00000000
        /*07e8*/ 	.short	0x0101
        /*07ea*/ 	.byte	0x04
	.zero		1


	//   ....[47]....
        /*07ec*/ 	.word	0x00013ec0
        /*07f0*/ 	.word	0x00000009
        /*07f4*/ 	.word	0x00000000
        /*07f8*/ 	.short	0x0101
        /*07fa*/ 	.byte	0x3f
	.zero		1


	//   ....[48]....
        /*07fc*/ 	.word	0x00016e00
        /*0800*/ 	.word	0x00000005
        /*0804*/ 	.word	0x00013280
        /*0808*/ 	.short	0x010a
        /*080a*/ 	.byte	0x3f
	.zero		1


	//   ....[49]....
        /*080c*/ 	.word	0x00016fa0
        /*0810*/ 	.word	0x00000005
        /*0814*/ 	.word	0x00013240
        /*0818*/ 	.short	0x010a
        /*081a*/ 	.byte	0x3f
	.zero		1


	//   ....[50]....
        /*081c*/ 	.word	0x00017b90
        /*0820*/ 	.word	0x00000012
        /*0824*/ 	.word	0x00013200
        /*0828*/ 	.short	0x0107
        /*082a*/ 	.byte	0x3f
	.zero		1


	//   ....[51]....
        /*082c*/ 	.word	0x00017c80
        /*0830*/ 	.word	0x00000012
        /*0834*/ 	.word	0x00013200
        /*0838*/ 	.short	0x0101
        /*083a*/ 	.byte	0x3f
	.zero		1


	//   ....[52]....
        /*083c*/ 	.word	0x00017ca0
        /*0840*/ 	.word	0x00000012
        /*0844*/ 	.word	0x00013220
        /*0848*/ 	.short	0x010a
        /*084a*/ 	.byte	0x3f
	.zero		1


	//   ....[53]....
        /*084c*/ 	.word	0x00017f60
        /*0850*/ 	.word	0x00000004
        /*0854*/ 	.word	0x00013280
        /*0858*/ 	.short	0x010a
        /*085a*/ 	.byte	0x3f
	.zero		1


	//   ....[54]....
        /*085c*/ 	.word	0x000181a0
        /*0860*/ 	.word	0x00000004
        /*0864*/ 	.word	0x00013240
        /*0868*/ 	.short	0x010a
        /*086a*/ 	.byte	0x3f
	.zero		1


	//   ....[55]....
        /*086c*/ 	.word	0x00018460
        /*0870*/ 	.word	0x00000003
        /*0874*/ 	.word	0x00013270
        /*0878*/ 	.short	0x010a
        /*087a*/ 	.byte	0x3f
	.zero		1


	//   ....[56]....
        /*087c*/ 	.word	0x000184e0
        /*0880*/ 	.word	0x00000003
        /*0884*/ 	.word	0x00013260
        /*0888*/ 	.short	0x010a
        /*088a*/ 	.byte	0x3f
	.zero		1


	//   ....[57]....
        /*088c*/ 	.word	0x000187c0
        /*0890*/ 	.word	0x00000003
        /*0894*/ 	.word	0x00013250
        /*0898*/ 	.short	0x0101
        /*089a*/ 	.byte	0x3f
	.zero		1


	//   ....[58]....
        /*089c*/ 	.word	0x00018840
        /*08a0*/ 	.word	0x00000002
        /*08a4*/ 	.word	0x00000000
        /*08a8*/ 	.short	0x0101
        /*08aa*/ 	.byte	0x3f
	.zero		1


	//   ....[59]....
        /*08ac*/ 	.word	0x00018a30
        /*08b0*/ 	.word	0x00000002
        /*08b4*/ 	.word	0x00013270
        /*08b8*/ 	.short	0x010a
        /*08ba*/ 	.byte	0x3f
	.zero		1


	//   ....[60]....
        /*08bc*/ 	.word	0x00018ab0
        /*08c0*/ 	.word	0x00000002
        /*08c4*/ 	.word	0x00013260
        /*08c8*/ 	.short	0x010a
        /*08ca*/ 	.byte	0x3f
	.zero		1


	//   ....[61]....
        /*08cc*/ 	.word	0x00018d80
        /*08d0*/ 	.word	0x00000002
        /*08d4*/ 	.word	0x00013250
        /*08d8*/ 	.short	0x0101
        /*08da*/ 	.byte	0x3f
	.zero		1


	//   ....[62]....
        /*08dc*/ 	.word	0x00018dd0
        /*08e0*/ 	.word	0x00000000
        /*08e4*/ 	.word	0x00000000
        /*08e8*/ 	.short	0x0101
        /*08ea*/ 	.byte	0x3f
	.zero		1


	//   ....[63]....
        /*08ec*/ 	.word	0x00019ac0
        /*08f0*/ 	.word	0x00000006
        /*08f4*/ 	.word	0x00013220
        /*08f8*/ 	.short	0x010a
        /*08fa*/ 	.byte	0x3f
	.zero		1


	//   ....[64]....
        /*08fc*/ 	.word	0x00019c60
        /*0900*/ 	.word	0x00000005
        /*0904*/ 	.word	0x00000000
        /*0908*/ 	.short	0x010a
        /*090a*/ 	.byte	0x3f
	.zero		1


	//   ....[65]....
        /*090c*/ 	.word	0x00019cd0
        /*0910*/ 	.word	0x00000009
        /*0914*/ 	.word	0x00000000
        /*0918*/ 	.short	0x010a
        /*091a*/ 	.byte	0x3f
	.zero		1


	//   ....[66]....
        /*091c*/ 	.word	0x00019d20
        /*0920*/ 	.word	0x00000013
        /*0924*/ 	.word	0x00013260
        /*0928*/ 	.short	0x010a
        /*092a*/ 	.byte	0x3f
	.zero		1


	//   ....[67]....
        /*092c*/ 	.word	0x00019d70
        /*0930*/ 	.word	0x00000007
        /*0934*/ 	.word	0x00013260
        /*0938*/ 	.short	0x010a
        /*093a*/ 	.byte	0x3f
	.zero		1


	//   ....[68]....
        /*093c*/ 	.word	0x00019db0
        /*0940*/ 	.word	0x00000013
        /*0944*/ 	.word	0x00013280
        /*0948*/ 	.short	0x010a
        /*094a*/ 	.byte	0x3f
	.zero		1


	//   ....[69]....
        /*094c*/ 	.word	0x00019dd0
        /*0950*/ 	.word	0x00000007
        /*0954*/ 	.word	0x00013280
        /*0958*/ 	.short	0x010a
        /*095a*/ 	.byte	0x3f
	.zero		1


	//   ....[70]....
        /*095c*/ 	.word	0x00019e40
        /*0960*/ 	.word	0x00000003
        /*0964*/ 	.word	0x00013200
        /*0968*/ 	.short	0x010a
        /*096a*/ 	.byte	0x3f
	.zero		1


	//   ....[71]....
        /*096c*/ 	.word	0x00019e90
        /*0970*/ 	.word	0x0000006a
        /*0974*/ 	.word	0x00013230
        /*0978*/ 	.short	0x010a
        /*097a*/ 	.byte	0x3f
	.zero		1


	//   ....[72]....
        /*097c*/ 	.word	0x00019ef0
        /*0980*/ 	.word	0x00000008
        /*0984*/ 	.word	0x00013230
        /*0988*/ 	.short	0x010a
        /*098a*/ 	.byte	0x3f
	.zero		1


	//   ....[73]....
        /*098c*/ 	.word	0x00019f50
        /*0990*/ 	.word	0x00000008
        /*0994*/ 	.word	0x00013250
        /*0998*/ 	.short	0x010a
        /*099a*/ 	.byte	0x3f
	.zero		1


	//   ....[74]....
        /*099c*/ 	.word	0x00019fb0
        /*09a0*/ 	.word	0x0000000a
        /*09a4*/ 	.word	0x00013230
        /*09a8*/ 	.short	0x010a
        /*09aa*/ 	.byte	0x3f
	.zero		1


	//   ....[75]....
        /*09ac*/ 	.word	0x0001a010
        /*09b0*/ 	.word	0x0000000a
        /*09b4*/ 	.word	0x00013250
        /*09b8*/ 	.short	0x010a
        /*09ba*/ 	.byte	0x3f
	.zero		1


	//   ....[76]....
        /*09bc*/ 	.word	0x0001a070
        /*09c0*/ 	.word	0x0000000a
        /*09c4*/ 	.word	0x00013230
        /*09c8*/ 	.short	0x010a
        /*09ca*/ 	.byte	0x3f
	.zero		1


	//   ....[77]....
        /*09cc*/ 	.word	0x0001a0d0
        /*09d0*/ 	.word	0x0000000a
        /*09d4*/ 	.word	0x00013250
        /*09d8*/ 	.short	0x010a
        /*09da*/ 	.byte	0x3f
	.zero		1


	//   ....[78]....
        /*09dc*/ 	.word	0x0001a130
        /*09e0*/ 	.word	0x00000003
        /*09e4*/ 	.word	0x00013250
        /*09e8*/ 	.short	0x010a
        /*09ea*/ 	.byte	0x3f
	.zero		1


	//   ....[79]....
        /*09ec*/ 	.word	0x0001a280
        /*09f0*/ 	.word	0x00000005
        /*09f4*/ 	.word	0x00013280
        /*09f8*/ 	.short	0x010a
        /*09fa*/ 	.byte	0x3f
	.zero		1


	//   ....[80]....
        /*09fc*/ 	.word	0x0001a2d0
        /*0a00*/ 	.word	0x00000005
        /*0a04*/ 	.word	0x00013240
        /*0a08*/ 	.short	0x010a
        /*0a0a*/ 	.byte	0x3f
	.zero		1


	//   ....[81]....
        /*0a0c*/ 	.word	0x0001aa30
        /*0a10*/ 	.word	0x00000012
        /*0a14*/ 	.word	0x00013220
        /*0a18*/ 	.short	0x010a
        /*0a1a*/ 	.byte	0x3f
	.zero		1


	//   ....[82]....
        /*0a1c*/ 	.word	0x0001aa80
        /*0a20*/ 	.word	0x00000004
        /*0a24*/ 	.word	0x00013280
        /*0a28*/ 	.short	0x010a
        /*0a2a*/ 	.byte	0x3f
	.zero		1


	//   ....[83]....
        /*0a2c*/ 	.word	0x0001aad0
        /*0a30*/ 	.word	0x00000004
        /*0a34*/ 	.word	0x00013240
        /*0a38*/ 	.short	0x010a
        /*0a3a*/ 	.byte	0x3f
	.zero		1


	//   ....[84]....
        /*0a3c*/ 	.word	0x0001ab20
        /*0a40*/ 	.word	0x00000003
        /*0a44*/ 	.word	0x00013270
        /*0a48*/ 	.short	0x010a
        /*0a4a*/ 	.byte	0x3f
	.zero		1


	//   ....[85]....
        /*0a4c*/ 	.word	0x0001ab70
        /*0a50*/ 	.word	0x00000003
        /*0a54*/ 	.word	0x00013260
        /*0a58*/ 	.short	0x010a
        /*0a5a*/ 	.byte	0x3f
	.zero		1


	//   ....[86]....
        /*0a5c*/ 	.word	0x0001abc0
        /*0a60*/ 	.word	0x00000002
        /*0a64*/ 	.word	0x00013270
        /*0a68*/ 	.short	0x010a
        /*0a6a*/ 	.byte	0x3f
	.zero		1


	//   ....[87]....
        /*0a6c*/ 	.word	0x0001ac10
        /*0a70*/ 	.word	0x00000002
        /*0a74*/ 	.word	0x00013260
        /*0a78*/ 	.short	0x010a
        /*0a7a*/ 	.byte	0x3f
	.zero		1


	//   ....[88]....
        /*0a7c*/ 	.word	0x0001ac60
        /*0a80*/ 	.word	0x00000006
        /*0a84*/ 	.word	0x00013220
        /*0a88*/ 	.short	0x010a
        /*0a8a*/ 	.byte	0x3f
	.zero		1


	//   ....[89]....
        /*0a8c*/ 	.word	0x0001ae00
        /*0a90*/ 	.word	0x00000005
        /*0a94*/ 	.word	0x00000000
        /*0a98*/ 	.short	0x010a
        /*0a9a*/ 	.byte	0x3f
	.zero		1


	//   ....[90]....
        /*0a9c*/ 	.word	0x0001ae50
        /*0aa0*/ 	.word	0x00000009
        /*0aa4*/ 	.word	0x00000000
        /*0aa8*/ 	.short	0x010a
        /*0aaa*/ 	.byte	0x3f
	.zero		1


	//   ....[91]....
        /*0aac*/ 	.word	0x0001aea0
        /*0ab0*/ 	.word	0x00000013
        /*0ab4*/ 	.word	0x00013260
        /*0ab8*/ 	.short	0x010a
        /*0aba*/ 	.byte	0x3f
	.zero		1


	//   ....[92]....
        /*0abc*/ 	.word	0x0001aef0
        /*0ac0*/ 	.word	0x00000007
        /*0ac4*/ 	.word	0x00013260
        /*0ac8*/ 	.short	0x010a
        /*0aca*/ 	.byte	0x3f
	.zero		1


	//   ....[93]....
        /*0acc*/ 	.word	0x0001af40
        /*0ad0*/ 	.word	0x00000013
        /*0ad4*/ 	.word	0x00013280
        /*0ad8*/ 	.short	0x010a
        /*0ada*/ 	.byte	0x3f
	.zero		1


	//----- nvinfo : EIATTR_NUM_MBARRIERS
	.align		4
.L_1549:
        /*0adc*/ 	.byte	0x03, 0x38
        /*0ade*/ 	.short	0x0016


	//----- nvinfo : EIATTR_EXIT_INSTR_OFFSETS
	.align		4
        /*0ae0*/ 	.byte	0x04, 0x1c
        /*0ae2*/ 	.short	(.L_1551 - .L_1550)


	//   ....[0]....
.L_1550:
        /*0ae4*/ 	.word	0x00000a40


	//   ....[1]....
        /*0ae8*/ 	.word	0x00014b70


	//   ....[2]....
        /*0aec*/ 	.word	0x00019e20


	//----- nvinfo : EIATTR_MAX_THREADS
	.align		4
.L_1551:
        /*0af0*/ 	.byte	0x04, 0x05
        /*0af2*/ 	.short	(.L_1553 - .L_1552)
.L_1552:
        /*0af4*/ 	.word	0x00000200
        /*0af8*/ 	.word	0x00000001
        /*0afc*/ 	.word	0x00000001


	//----- nvinfo : EIATTR_CRS_STACK_SIZE
	.align		4
.L_1553:
        /*0b00*/ 	.byte	0x04, 0x1e
        /*0b02*/ 	.short	(.L_1555 - .L_1554)
.L_1554:
        /*0b04*/ 	.word	0x00000000


	//----- nvinfo : EIATTR_CBANK_PARAM_SIZE
	.align		4
.L_1555:
        /*0b08*/ 	.byte	0x03, 0x19
        /*0b0a*/ 	.short	0x0af0


	//----- nvinfo : EIATTR_PARAM_CBANK
	.align		4
        /*0b0c*/ 	.byte	0x04, 0x0a
        /*0b0e*/ 	.short	(.L_1557 - .L_1556)
	.align		4
.L_1556:
        /*0b10*/ 	.word	index@(.nv.constant0._ZN7cutlass13device_kernelIN5flash11enable_sm90INS1_16FlashAttnFwdSm90INS1_25CollectiveMainloopFwdSm90ILi2EN4cute5tupleIJNS5_1CILi1EEES8_S8_EEENS6_IJNS7_ILi192EEENS7_ILi160EEENS7_ILi64EEEEEELi64ENS_12float_e4m3_tEfNS_4arch4Sm90ELb0ELb1ELb1ELb1ELb0ELb0ELb0ELb1ELb1ELb1ELb0ELb0EEENS1_21CollectiveEpilogueFwdINS6_IJSA_SC_SB_EEES9_NS_10bfloat16_tESG_Li384ELb1ELb1ELb0ELb1EEENS1_36VarlenDynamicPersistentTileSchedulerILi192ELi160ELi384ELi128ELb0ELb1ELb1ELb1ELb0ELb1EEEEEEEEEvNT_6ParamsE)
        /*0b14*/ 	.short	0x0210
        /*0b16*/ 	.short	0x0af0


	//----- nvinfo : EIATTR_SW_WAR
	.align		4
.L_1557:
        /*0b18*/ 	.byte	0x04, 0x36
        /*0b1a*/ 	.short	(.L_1559 - .L_1558)
.L_1558:
        /*0b1c*/ 	.word	0x00000008
.L_1559:


//--------------------- .nv.info._ZN7cutlass13device_kernelIN5flash11enable_sm90INS1_16FlashAttnFwdSm90INS1_25CollectiveMainloopFwdSm90ILi2EN4cute5tupleIJNS5_1CILi1EEES8_S8_EEENS6_IJNS7_ILi192EEENS7_ILi160EEENS7_ILi64EEEEEELi64ENS_12float_e4m3_tEfNS_4arch4Sm90ELb0ELb1ELb1ELb1ELb0ELb1ELb0ELb1ELb1ELb1ELb0ELb0EEENS1_21CollectiveEpilogueFwdINS6_IJSA_SC_SB_EEES9_NS_10bfloat16_tESG_Li384ELb1ELb1ELb0ELb1EEENS1_36VarlenDynamicPersistentTileSchedulerILi192ELi160ELi384ELi128ELb0ELb1ELb1ELb1ELb0ELb1EEEEEEEEEvNT_6ParamsE --------------------------
	.section	.nv.info._ZN7cutlass13device_kernelIN5flash11enable_sm90INS1_16FlashAttnFwdSm90INS1_25CollectiveMainloopFwdSm90ILi2EN4cute5tupleIJNS5_1CILi1EEES8_S8_EEENS6_IJNS7_ILi192EEENS7_ILi160EEENS7_ILi64EEEEEELi64ENS_12float_e4m3_tEfNS_4arch4Sm90ELb0ELb1ELb1ELb1ELb0ELb1ELb0ELb1ELb1ELb1ELb0ELb0EEENS1_21CollectiveEpilogueFwdINS6_IJSA_SC_SB_EEES9_NS_10bfloat16_tESG_Li384ELb1ELb1ELb0ELb1EEENS1_36VarlenDynamicPersistentTileSchedulerILi192ELi160ELi384ELi128ELb0ELb1ELb1ELb1ELb0ELb1EEEEEEEEEvNT_6ParamsE,"",@"SHT_CUDA_INFO"
	.sectionflags	@""
	.align	4


	//----- nvinfo : EIATTR_CUDA_API_VERSION
	.align		4
        /*0000*/ 	.byte	0x04, 0x37
        /*0002*/ 	.short	(.L_1561 - .L_1560)
.L_1560:
        /*0004*/ 	.word	0x00000082


	//----- nvinfo : EIATTR_KPARAM_INFO
	.align		4
.L_1561:
        /*0008*/ 	.byte	0x04, 0x17
        /*000a*/ 	.short	(.L_1563 - .L_1562)
.L_1562:
        /*000c*/ 	.word	0x00000000
        /*0010*/ 	.short	0x0000
        /*0012*/ 	.short	0x0070
        /*0014*/ 	.byte	0x00, 0xf0, 0x01, 0x2a


	//----- nvinfo : EIATTR_SPARSE_MMA_MASK
	.align		4
.L_1563:
        /*0018*/ 	.byte	0x03, 0x50
        /*001a*/ 	.short	0x0000


	//----- nvinfo : EIATTR_MAXREG_COUNT
	.align		4
        /*001c*/ 	.byte	0x03, 0x1b
        /*001e*/ 	.short	0x0080


	//----- nvinfo : EIATTR_NUM_BARRIERS
	.align		4
        /*0020*/ 	.byte	0x02, 0x4c
        /*0022*/ 	.byte	0x10
	.zero		1


	//----- nvinfo : EIATTR_EXTERNS
	.align		4
        /*0024*/ 	.byte	0x04, 0x0f
        /*0026*/ 	.short	(.L_1565 - .L_1564)


	//   ....[0]....
	.align		4
.L_1564:
        /*0028*/ 	.word	index@(__assertfail)


	//----- nvinfo : EIATTR_ANNOTATIONS
	.align		4
.L_1565:
        /*002c*/ 	.byte	0x04, 0x55
        /*002e*/ 	.short	(.L_1567 - .L_1566)


	//   ....[0]....
.L_1566:
        /* <DEDUP_REMOVED lines=85> */


	//----- nvinfo : EIATTR_MERCURY_ISA_VERSION
	.align		4
.L_1567:
        /*0570*/ 	.byte	0x03, 0x5f
        /*0572*/ 	.short	0x0101


	//----- nvinfo : EIATTR_UNUSED_LOAD_BYTE_OFFSET
	.align		4
        /*0574*/ 	.byte	0x04, 0x44
        /*0576*/ 	.short	(.L_1569 - .L_1568)


	//   ....[0]....
.L_1568:
        /*0578*/ 	.word	0x00000a90
        /*057c*/ 	.word	0x0000fff0


	//   ....[1]....
        /*0580*/ 	.word	0x0001a890
        /*0584*/ 	.word	0x0000fff0


	//----- nvinfo : EIATTR_INT_WARP_WIDE_INSTR_OFFSETS
	.align		4
.L_1569:
        /*0588*/ 	.byte	0x04, 0x31
        /*058a*/ 	.short	(.L_1571 - .L_1570)


	//   ....[0]....
.L_1570:
        /*058c*/ 	.word	0x00000180


	//   ....[1]....
        /*0590*/ 	.word	0x000001c0


	//   ....[2]....
        /*0594*/ 	.word	0x00000280


	//   ....[3]....
        /*0598*/ 	.word	0x0001f040


	//   ....[4]....
        /*059c*/ 	.word	0x0001f0d0


	//   ....[5]....
        /*05a0*/ 	.word	0x00021790


	//   ....[6]....
        /*05a4*/ 	.word	0x00021820


	//----- nvinfo : EIATTR_COOP_GROUP_MASK_REGIDS
	.align		4
.L_1571:
        /*05a8*/ 	.byte	0x04, 0x29
        /*05aa*/ 	.short	(.L_1573 - .L_1572)


	//   ....[0]....
.L_1572:
        /*05ac*/ 	.word	0xffffffff


	//   ....[1]....
        /*05b0*/ 	.word	0xffffffff


	//   ....[2]....
        /*05b4*/ 	.word	0xffffffff


	//   ....[3]....
        /*05b8*/ 	.word	0xffffffff


	//   ....[4]....
        /*05bc*/ 	.word	0xffffffff


	//   ....[5]....
        /*05c0*/ 	.word	0xffffffff


	//   ....[6]....
        /*05c4*/ 	.word	0xffffffff


	//   ....[7]....
        /*05c8*/ 	.word	0xffffffff


	//   ....[8]....
        /*05cc*/ 	.word	0xffffffff


	//   ....[9]....
        /*05d0*/ 	.word	0xffffffff


	//   ....[10]....
        /*05d4*/ 	.word	0xffffffff


	//   ....[11]....
        /*05d8*/ 	.word	0xffffffff


	//   ....[12]....
        /*05dc*/ 	.word	0xffffffff


	//   ....[13]....
        /*05e0*/ 	.word	0xffffffff


	//   ....[14]....
        /*05e4*/ 	.word	0xffffffff


	//   ....[15]....
        /*05e8*/ 	.word	0xffffffff


	//   ....[16]....
        /*05ec*/ 	.word	0xffffffff


	//   ....[17]....
        /*05f0*/ 	.word	0xffffffff


	//   ....[18]....
        /*05f4*/ 	.word	0xffffffff


	//   ....[19]....
        /*05f8*/ 	.word	0xffffffff


	//   ....[20]....
        /*05fc*/ 	.word	0xffffffff


	//   ....[21]....
        /*0600*/ 	.word	0xffffffff


	//   ....[22]....
        /*0604*/ 	.word	0xffffffff


	//   ....[23]....
        /*0608*/ 	.word	0xffffffff


	//   ....[24]....
        /*060c*/ 	.word	0xffffffff


	//   ....[25]....
        /*0610*/ 	.word	0xffffffff


	//   ....[26]....
        /*0614*/ 	.word	0xffffffff


	//   ....[27]....
        /*0618*/ 	.word	0xffffffff


	//   ....[28]....
        /*061c*/ 	.word	0xffffffff


	//   ....[29]....
        /*0620*/ 	.word	0xffffffff


	//   ....[30]....
        /*0624*/ 	.word	0xffffffff


	//   ....[31]....
        /*0628*/ 	.word	0xffffffff


	//   ....[32]....
        /*062c*/ 	.word	0xffffffff


	//   ....[33]....
        /*0630*/ 	.word	0xffffffff


	//   ....[34]....
        /*0634*/ 	.word	0xffffffff


	//   ....[35]....
        /*0638*/ 	.word	0xffffffff


	//   ....[36]....
        /*063c*/ 	.word	0xffffffff


	//   ....[37]....
        /*0640*/ 	.word	0xffffffff


	//   ....[38]....
        /*0644*/ 	.word	0xffffffff


	//   ....[39]....
        /*0648*/ 	.word	0xffffffff


	//   ....[40]....
        /*064c*/ 	.word	0xffffffff


	//   ....[41]....
        /*0650*/ 	.word	0xffffffff


	//   ....[42]....
        /*0654*/ 	.word	0xffffffff


	//   ....[43]....
        /*0658*/ 	.word	0xffffffff


	//   ....[44]....
        /*065c*/ 	.word	0xffffffff


	//   ....[45]....
        /*0660*/ 	.word	0xffffffff


	//   ....[46]....
        /*0664*/ 	.word	0xffffffff


	//   ....[47]....
        /*0668*/ 	.word	0xffffffff


	//   ....[48]....
        /*066c*/ 	.word	0xffffffff


	//   ....[49]....
        /*0670*/ 	.word	0xffffffff


	//   ....[50]....
        /*0674*/ 	.word	0xffffffff


	//   ....[51]....
        /*0678*/ 	.word	0xffffffff


	//   ....[52]....
        /*067c*/ 	.word	0xffffffff


	//   ....[53]....
        /*0680*/ 	.word	0xffffffff


	//   ....[54]....
        /*0684*/ 	.word	0xffffffff


	//   ....[55]....
        /*0688*/ 	.word	0xffffffff


	//   ....[56]....
        /*068c*/ 	.word	0xffffffff


	//   ....[57]....
        /*0690*/ 	.word	0xffffffff


	//   ....[58]....
        /*0694*/ 	.word	0xffffffff


	//   ....[59]....
        /*0698*/ 	.word	0xffffffff


	//   ....[60]....
        /*069c*/ 	.word	0xffffffff


	//   ....[61]....
        /*06a0*/ 	.word	0xffffffff


	//   ....[62]....
        /*06a4*/ 	.word	0xffffffff


	//   ....[63]....
        /*06a8*/ 	.word	0xffffffff


	//   ....[64]....
        /*06ac*/ 	.word	0xffffffff


	//   ....[65]....
        /*06b0*/ 	.word	0xffffffff


	//   ....[66]....
        /*06b4*/ 	.word	0xffffffff


	//   ....[67]....
        /*06b8*/ 	.word	0xffffffff


	//   ....[68]....
        /*06bc*/ 	.word	0xffffffff


	//   ....[69]....
        /*06c0*/ 	.word	0xffffffff


	//   ....[70]....
        /*06c4*/ 	.word	0xffffffff


	//   ....[71]....
        /*06c8*/ 	.word	0xffffffff


	//   ....[72]....
        /*06cc*/ 	.word	0xffffffff


	//   ....[73]....
        /*06d0*/ 	.word	0xffffffff


	//   ....[74]....
        /*06d4*/ 	.word	0xffffffff


	//   ....[75]....
        /*06d8*/ 	.word	0xffffffff


	//   ....[76]....
        /*06dc*/ 	.word	0xffffffff


	//   ....[77]....
        /*06e0*/ 	.word	0xffffffff


	//   ....[78]....
        /*06e4*/ 	.word	0xffffffff


	//   ....[79]....
        /*06e8*/ 	.word	0xffffffff


	//   ....[80]....
        /*06ec*/ 	.word	0xffffffff


	//   ....[81]....
        /*06f0*/ 	.word	0xffffffff


	//   ....[82]....
        /*06f4*/ 	.word	0xffffffff


	//   ....[83]....
        /*06f8*/ 	.word	0xffffffff


	//   ....[84]....
        /*06fc*/ 	.word	0xffffffff


	//   ....[85]....
        /*0700*/ 	.word	0xffffffff


	//   ....[86]....
        /*0704*/ 	.word	0xffffffff


	//   ....[87]....
        /*0708*/ 	.word	0xffffffff


	//   ....[88]....
        /*070c*/ 	.word	0xffffffff


	//   ....[89]....
        /*0710*/ 	.word	0xffffffff


	//   ....[90]....
        /*0714*/ 	.word	0xffffffff


	//   ....[91]....
        /*0718*/ 	.word	0xffffffff


	//   ....[92]....
        /*071c*/ 	.word	0xffffffff


	//   ....[93]....
        /*0720*/ 	.word	0xffffffff


	//   ....[94]....
        /*0724*/ 	.word	0xffffffff


	//   ....[95]....
        /*0728*/ 	.word	0xffffffff


	//   ....[96]....
        /*072c*/ 	.word	0xffffffff


	//   ....[97]....
        /*0730*/ 	.word	0xffffffff


	//   ....[98]....
        /*0734*/ 	.word	0xffffffff


	//   ....[99]....
        /*0738*/ 	.word	0xffffffff


	//   ....[100]....
        /*073c*/ 	.word	0xffffffff


	//   ....[101]....
        /*0740*/ 	.word	0xffffffff


	//   ....[102]....
        /*0744*/ 	.word	0xffffffff


	//   ....[103]....
        /*0748*/ 	.word	0xffffffff


	//   ....[104]....
        /*074c*/ 	.word	0xffffffff


	//   ....[105]....
        /*0750*/ 	.word	0xffffffff


	//   ....[106]....
        /*0754*/ 	.word	0xffffffff


	//   ....[107]....
        /*0758*/ 	.word	0xffffffff


	//   ....[108]....
        /*075c*/ 	.word	0xffffffff


	//   ....[109]....
        /*0760*/ 	.word	0xffffffff


	//   ....[110]....
        /*0764*/ 	.word	0xffffffff


	//   ....[111]....
        /*0768*/ 	.word	0xffffffff


	//   ....[112]....
        /*076c*/ 	.word	0xffffffff


	//   ....[113]....
        /*0770*/ 	.word	0xffffffff


	//   ....[114]....
        /*0774*/ 	.word	0xffffffff


	//   ....[115]....
        /*0778*/ 	.word	0xffffffff


	//   ....[116]....
        /*077c*/ 	.word	0xffffffff


	//   ....[117]....
        /*0780*/ 	.word	0xffffffff


	//   ....[118]....
        /*0784*/ 	.word	0xffffffff


	//   ....[119]....
        /*0788*/ 	.word	0xffffffff


	//   ....[120]....
        /*078c*/ 	.word	0xffffffff


	//   ....[121]....
        /*0790*/ 	.word	0xffffffff


	//   ....[122]....
        /*0794*/ 	.word	0xffffffff


	//   ....[123]....
        /*0798*/ 	.word	0xffffffff


	//   ....[124]....
        /*079c*/ 	.word	0xffffffff


	//   ....[125]....
        /*07a0*/ 	.word	0xffffffff


	//   ....[126]....
        /*07a4*/ 	.word	0x0500000f


	//   ....[127]....
        /*07a8*/ 	.word	0x0500000f


	//   ....[128]....
        /*07ac*/ 	.word	0x0500000f


	//   ....[129]....
        /*07b0*/ 	.word	0x0500000f


	//   ....[130]....
        /*07b4*/ 	.word	0x0500000f


	//   ....[131]....
        /*07b8*/ 	.word	0x0500000f


	//   ....[132]....
        /*07bc*/ 	.word	0x0500000f


	//   ....[133]....
        /*07c0*/ 	.word	0x0500000f


	//   ....[134]....
        /*07c4*/ 	.word	0x0500000f


	//   ....[135]....
        /*07c8*/ 	.word	0x0500000f


	//   ....[136]....
        /*07cc*/ 	.word	0x0500000f


	//   ....[137]....
        /*07d0*/ 	.word	0x0500000f


	//   ....[138]....
        /*07d4*/ 	.word	0x0500000f


	//   ....[139]....
        /*07d8*/ 	.word	0x0500000f


	//   ....[140]....
        /*07dc*/ 	.word	0x0500000f


	//   ....[141]....
        /*07e0*/ 	.word	0x0500000f


	//   ....[142]....
        /*07e4*/ 	.word	0x0500000f


	//   ....[143]....
        /*07e8*/ 	.word	0x0500000f


	//   ....[144]....
        /*07ec*/ 	.word	0x0500000f


	//   ....[145]....
        /*07f0*/ 	.word	0x0500000f


	//   ....[146]....
        /*07f4*/ 	.word	0x0500000f


	//   ....[147]....
        /*07f8*/ 	.word	0x0500000f


	//   ....[148]....
        /*07fc*/ 	.word	0x0500000f


	//   ....[149]....
        /*0800*/ 	.word	0x0500000f


	//   ....[150]....
        /*0804*/ 	.word	0x0500000f


	//   ....[151]....
        /*0808*/ 	.word	0x0500000f


	//   ....[152]....
        /*080c*/ 	.word	0x0500000f


	//   ....[153]....
        /*0810*/ 	.word	0x0500000f


	//   ....[154]....
        /*0814*/ 	.word	0x0500000f


	//   ....[155]....
        /*0818*/ 	.word	0x0500000f


	//   ....[156]....
        /*081c*/ 	.word	0x0500000f


	//   ....[157]....
        /*0820*/ 	.word	0x0500000f


	//   ....[158]....
        /*0824*/ 	.word	0x0500000f


	//   ....[159]....
        /*0828*/ 	.word	0x0500000f


	//   ....[160]....
        /*082c*/ 	.word	0x0500000f


	//   ....[161]....
        /*0830*/ 	.word	0x0500000f


	//   ....[162]....
        /*0834*/ 	.word	0x0500000f


	//   ....[163]....
        /*0838*/ 	.word	0x0500000f


	//   ....[164]....
        /*083c*/ 	.word	0x0500000f


	//   ....[165]....
        /*0840*/ 	.word	0x0500000f


	//----- nvinfo : EIATTR_COOP_GROUP_INSTR_OFFSETS
	.align		4
.L_1573:
        /*0844*/ 	.byte	0x04, 0x28
        /*0846*/ 	.short	(.L_1575 - .L_1574)


	//   ....[0]....
.L_1574:
        /*0848*/ 	.word	0x00000060


	//   ....[1]....
        /*084c*/ 	.word	0x00000190


	//   ....[2]....
        /*0850*/ 	.word	0x00000290


	//   ....[3]....
        /*0854*/ 	.word	0x00000400


	//   ....[4]....
        /*0858*/ 	.word	0x00000560


	//   ....[5]....
        /*085c*/ 	.word	0x00000680


	//   ....[6]....
        /*0860*/ 	.word	0x000007e0


	//   ....[7]....
        /*0864*/ 	.word	0x00005740


	//   ....[8]....
        /*0868*/ 	.word	0x00006130


	//   ....[9]....
        /*086c*/ 	.word	0x00006140


	//   ....[10]....
        /*0870*/ 	.word	0x00006150


	//   ....[11]....
        /*0874*/ 	.word	0x00006160


	//   ....[12]....
        /*0878*/ 	.word	0x00007650


	//   ....[13]....
        /*087c*/ 	.word	0x00007660


	//   ....[14]....
        /*0880*/ 	.word	0x00007670


	//   ....[15]....
        /*0884*/ 	.word	0x00007680


	//   ....[16]....
        /*0888*/ 	.word	0x000093f0


	//   ....[17]....
        /*088c*/ 	.word	0x0000acb0


	//   ....[18]....
        /*0890*/ 	.word	0x0000b560


	//   ....[19]....
        /*0894*/ 	.word	0x0000b680


	//   ....[20]....
        /*0898*/ 	.word	0x0000c070


	//   ....[21]....
        /*089c*/ 	.word	0x0000c0e0


	//   ....[22]....
        /*08a0*/ 	.word	0x0000e560


	//   ....[23]....
        /*08a4*/ 	.word	0x0000f870


	//   ....[24]....
        /*08a8*/ 	.word	0x00010540


	//   ....[25]....
        /*08ac*/ 	.word	0x00010640


	//   ....[26]....
        /*08b0*/ 	.word	0x00010dd0


	//   ....[27]....
        /*08b4*/ 	.word	0x00010e30


	//   ....[28]....
        /*08b8*/ 	.word	0x00013b70


	//   ....[29]....
        /*08bc*/ 	.word	0x00013ba0


	//   ....[30]....
        /*08c0*/ 	.word	0x00013bd0


	//   ....[31]....
        /*08c4*/ 	.word	0x00013c20


	//   ....[32]....
        /*08c8*/ 	.word	0x00016420


	//   ....[33]....
        /*08cc*/ 	.word	0x000177b0


	//   ....[34]....
        /*08d0*/ 	.word	0x00018590


	//   ....[35]....
        /*08d4*/ 	.word	0x000186a0


	//   ....[36]....
        /*08d8*/ 	.word	0x00018cc0


	//   ....[37]....
        /*08dc*/ 	.word	0x00018d20


	//   ....[38]....
        /*08e0*/ 	.word	0x0001a1f0


	//   ....[39]....
        /*08e4*/ 	.word	0x0001a300


	//   ....[40]....
        /*08e8*/ 	.word	0x0001a320


	//   ....[41]....
        /*08ec*/ 	.word	0x0001a3e0


	//   ....[42]....
        /*08f0*/ 	.word	0x0001aed0


	//   ....[43]....
        /*08f4*/ 	.word	0x0001aee0


	//   ....[44]....
        /*08f8*/ 	.word	0x0001aef0


	//   ....[45]....
        /*08fc*/ 	.word	0x0001af00


	//   ....[46]....
        /*0900*/ 	.word	0x0001af10


	//   ....[47]....
        /*0904*/ 	.word	0x0001af20


	//   ....[48]....
        /*0908*/ 	.word	0x0001af30


	//   ....[49]....
        /*090c*/ 	.word	0x0001af50


	//   ....[50]....
        /*0910*/ 	.word	0x0001af60


	//   ....[51]....
        /*0914*/ 	.word	0x0001af70


	//   ....[52]....
        /*0918*/ 	.word	0x0001af80


	//   ....[53]....
        /*091c*/ 	.word	0x0001af90


	//   ....[54]....
        /*0920*/ 	.word	0x0001afa0


	//   ....[55]....
        /*0924*/ 	.word	0x0001afb0


	//   ....[56]....
        /*0928*/ 	.word	0x0001afc0


	//   ....[57]....
        /*092c*/ 	.word	0x0001afd0


	//   ....[58]....
        /*0930*/ 	.word	0x0001b590


	//   ....[59]....
        /*0934*/ 	.word	0x0001b5d0


	//   ....[60]....
        /*0938*/ 	.word	0x0001b610


	//   ....[61]....
        /*093c*/ 	.word	0x0001b650


	//   ....[62]....
        /*0940*/ 	.word	0x0001bad0


	//   ....[63]....
        /*0944*/ 	.word	0x0001bb10


	//   ....[64]....
        /*0948*/ 	.word	0x0001bb30


	//   ....[65]....
        /*094c*/ 	.word	0x0001bb70


	//   ....[66]....
        /*0950*/ 	.word	0x0001bb90


	//   ....[67]....
        /*0954*/ 	.word	0x0001bbb0


	//   ....[68]....
        /*0958*/ 	.word	0x0001bbd0


	//   ....[69]....
        /*095c*/ 	.word	0x0001bc00


	//   ....[70]....
        /*0960*/ 	.word	0x0001c400


	//   ....[71]....
        /*0964*/ 	.word	0x0001c430


	//   ....[72]....
        /*0968*/ 	.word	0x0001c470


	//   ....[73]....
        /*096c*/ 	.word	0x0001c4a0


	//   ....[74]....
        /*0970*/ 	.word	0x0001c4c0


	//   ....[75]....
        /*0974*/ 	.word	0x0001c4d0


	//   ....[76]....
        /*0978*/ 	.word	0x0001c4e0


	//   ....[77]....
        /*097c*/ 	.word	0x0001c500


	//   ....[78]....
        /*0980*/ 	.word	0x0001c660


	//   ....[79]....
        /*0984*/ 	.word	0x0001c830


	//   ....[80]....
        /*0988*/ 	.word	0x0001c860


	//   ....[81]....
        /*098c*/ 	.word	0x0001c890


	//   ....[82]....
        /*0990*/ 	.word	0x0001c8c0


	//   ....[83]....
        /*0994*/ 	.word	0x0001c8f0


	//   ....[84]....
        /*0998*/ 	.word	0x0001c920


	//   ....[85]....
        /*099c*/ 	.word	0x0001ca90


	//   ....[86]....
        /*09a0*/ 	.word	0x0001cac0


	//   ....[87]....
        /*09a4*/ 	.word	0x0001caf0


	//   ....[88]....
        /*09a8*/ 	.word	0x0001cb20


	//   ....[89]....
        /*09ac*/ 	.word	0x0001cb50


	//   ....[90]....
        /*09b0*/ 	.word	0x0001cb80


	//   ....[91]....
        /*09b4*/ 	.word	0x0001cc30


	//   ....[92]....
        /*09b8*/ 	.word	0x0001cc90


	//   ....[93]....
        /*09bc*/ 	.word	0x0001cd30


	//   ....[94]....
        /*09c0*/ 	.word	0x0001df20


	//   ....[95]....
        /*09c4*/ 	.word	0x0001f790


	//   ....[96]....
        /*09c8*/ 	.word	0x000204d0


	//   ....[97]....
        /*09cc*/ 	.word	0x000204f0


	//   ....[98]....
        /*09d0*/ 	.word	0x00020590


	//   ....[99]....
        /*09d4*/ 	.word	0x000205a0


	//   ....[100]....
        /*09d8*/ 	.word	0x00020630


	//   ....[101]....
        /*09dc*/ 	.word	0x00020640


	//   ....[102]....
        /*09e0*/ 	.word	0x00020660


	//   ....[103]....
        /*09e4*/ 	.word	0x000206c0


	//   ....[104]....
        /*09e8*/ 	.word	0x00020720


	//   ....[105]....
        /*09ec*/ 	.word	0x00020730


	//   ....[106]....
        /*09f0*/ 	.word	0x000207d0


	//   ....[107]....
        /*09f4*/ 	.word	0x000207f0


	//   ....[108]....
        /*09f8*/ 	.word	0x00021f70


	//   ....[109]....
        /*09fc*/ 	.word	0x00021fa0


	//   ....[110]....
        /*0a00*/ 	.word	0x00021fe0


	//   ....[111]....
        /*0a04*/ 	.word	0x00022010


	//   ....[112]....
        /*0a08*/ 	.word	0x00022040


	//   ....[113]....
        /*0a0c*/ 	.word	0x00022070


	//   ....[114]....
        /*0a10*/ 	.word	0x000220a0


	//   ....[115]....
        /*0a14*/ 	.word	0x000220d0


	//   ....[116]....
        /*0a18*/ 	.word	0x00022250


	//   ....[117]....
        /*0a1c*/ 	.word	0x00022280


	//   ....[118]....
        /*0a20*/ 	.word	0x000222b0


	//   ....[119]....
        /*0a24*/ 	.word	0x000222e0


	//   ....[120]....
        /*0a28*/ 	.word	0x00022310


	//   ....[121]....
        /*0a2c*/ 	.word	0x00022340


	//   ....[122]....
        /*0a30*/ 	.word	0x00022400


	//   ....[123]....
        /*0a34*/ 	.word	0x00022420


	//   ....[124]....
        /*0a38*/ 	.word	0x00022490


	//   ....[125]....
        /*0a3c*/ 	.word	0x00022b30


	//   ....[126]....
        /*0a40*/ 	.word	0x00022fa0


	//   ....[127]....
        /*0a44*/ 	.word	0x00023030


	//   ....[128]....
        /*0a48*/ 	.word	0x00023080


	//   ....[129]....
        /*0a4c*/ 	.word	0x000230d0


	//   ....[130]....
        /*0a50*/ 	.word	0x000231a0


	//   ....[131]....
        /*0a54*/ 	.word	0x00023230


	//   ....[132]....
        /*0a58*/ 	.word	0x00023280


	//   ....[133]....
        /*0a5c*/ 	.word	0x000232d0


	//   ....[134]....
        /*0a60*/ 	.word	0x00023660


	//   ....[135]....
        /*0a64*/ 	.word	0x00023940


	//   ....[136]....
        /*0a68*/ 	.word	0x00023b70


	//   ....[137]....
        /*0a6c*/ 	.word	0x00023bc0


	//   ....[138]....
        /*0a70*/ 	.word	0x00023c20


	//   ....[139]....
        /*0a74*/ 	.word	0x00023d10


	//   ....[140]....
        /*0a78*/ 	.word	0x00023d70


	//   ....[141]....
        /*0a7c*/ 	.word	0x00023e60


	//   ....[142]....
        /*0a80*/ 	.word	0x00023ec0


	//   ....[143]....
        /*0a84*/ 	.word	0x00023f70


	//   ....[144]....
        /*0a88*/ 	.word	0x00024020


	//   ....[145]....
        /*0a8c*/ 	.word	0x00024110


	//   ....[146]....
        /*0a90*/ 	.word	0x00024170


	//   ....[147]....
        /*0a94*/ 	.word	0x00024240


	//   ....[148]....
        /*0a98*/ 	.word	0x00024510


	//   ....[149]....
        /*0a9c*/ 	.word	0x000245b0


	//   ....[150]....
        /*0aa0*/ 	.word	0x000246d0


	//   ....[151]....
        /*0aa4*/ 	.word	0x00024740


	//   ....[152]....
        /*0aa8*/ 	.word	0x000247b0


	//   ....[153]....
        /*0aac*/ 	.word	0x00024820


	//   ....[154]....
        /*0ab0*/ 	.word	0x00024890


	//   ....[155]....
        /*0ab4*/ 	.word	0x00024910


	//   ....[156]....
        /*0ab8*/ 	.word	0x000249a0


	//   ....[157]....
        /*0abc*/ 	.word	0x00024a30


	//   ....[158]....
        /*0ac0*/ 	.word	0x00024aa0


	//   ....[159]....
        /*0ac4*/ 	.word	0x00024b10


	//   ....[160]....
        /*0ac8*/ 	.word	0x00024b80


	//   ....[161]....
        /*0acc*/ 	.word	0x00024c00


	//   ....[162]....
        /*0ad0*/ 	.word	0x00024c70


	//   ....[163]....
        /*0ad4*/ 	.word	0x00024d10


	//   ....[164]....
        /*0ad8*/ 	.word	0x00024da0


	//   ....[165]....
        /*0adc*/ 	.word	0x00024ed0


	//----- nvinfo : EIATTR_REG_RECONFIG
	.align		4
.L_1575:
        /*0ae0*/ 	.byte	0x01, 0x54
	.zero		2


	//----- nvinfo : EIATTR_SYSCALL_OFFSETS
	.align		4
        /*0ae4*/ 	.byte	0x04, 0x46
        /*0ae6*/ 	.short	(.L_1577 - .L_1576)


	//   ....[0]....
.L_1576:
        /*0ae8*/ 	.word	0x00001b20


	//   ....[1]....
        /*0aec*/ 	.word	0x00001c70


	//   ....[2]....
        /*0af0*/ 	.word	0x000058b0


	//   ....[3]....
        /*0af4*/ 	.word	0x00005e80


	//   ....[4]....
        /*0af8*/ 	.word	0x0001f230


	//   ....[5]....
        /*0afc*/ 	.word	0x0001f3a0


	//   ....[6]....
        /*0b00*/ 	.word	0x0001f4f0


	//   ....[7]....
        /*0b04*/ 	.word	0x0001f630


	//   ....[8]....
        /*0b08*/ 	.word	0x0001ffb0


	//----- nvinfo : EIATTR_MBARRIER_INSTR_OFFSETS
	.align		4
.L_1577:
        /*0b0c*/ 	.byte	0x04, 0x39
        /*0b0e*/ 	.short	(.L_1579 - .L_1578)


	//   ....[0]....
.L_1578:
        /*0b10*/ 	.word	0x000002b0
        /*0b14*/ 	.word	0x000000ff
        /*0b18*/ 	.word	0x00013200
        /*0b1c*/ 	.short	0x0100
        /*0b1e*/ 	.byte	0x08
	.zero		1


	//   ....[1]....
        /*0b20*/ 	.word	0x000002c0
        /*0b24*/ 	.word	0x000000ff
        /*0b28*/ 	.word	0x00013220
        /*0b2c*/ 	.short	0x0100
        /*0b2e*/ 	.byte	0x08
	.zero		1


	//   ....[2]....
        /*0b30*/ 	.word	0x000003b0
        /*0b34*/ 	.word	0x000000ff
        /*0b38*/ 	.word	0x00013230
        /*0b3c*/ 	.short	0x0100
        /*0b3e*/ 	.byte	0x08
	.zero		1


	//   ....[3]....
        /*0b40*/ 	.word	0x000003c0
        /*0b44*/ 	.word	0x000000ff
        /*0b48*/ 	.word	0x00013240
        /*0b4c*/ 	.short	0x0100
        /*0b4e*/ 	.byte	0x08
	.zero		1


	//   ....[4]....
        /*0b50*/ 	.word	0x000003d0
        /*0b54*/ 	.word	0x000000ff
        /*0b58*/ 	.word	0x00013238
        /*0b5c*/ 	.short	0x0100
        /*0b5e*/ 	.byte	0x08
	.zero		1


	//   ....[5]....
        /*0b60*/ 	.word	0x000003e0
        /*0b64*/ 	.word	0x000000ff
        /*0b68*/ 	.word	0x00013248
        /*0b6c*/ 	.short	0x0100
        /*0b6e*/ 	.byte	0x08
	.zero		1


	//   ....[6]....
        /*0b70*/ 	.word	0x00000510
        /*0b74*/ 	.word	0x000000ff
        /*0b78*/ 	.word	0x00013250
        /*0b7c*/ 	.short	0x0100
        /*0b7e*/ 	.byte	0x08
	.zero		1


	//   ....[7]....
        /*0b80*/ 	.word	0x00000520
        /*0b84*/ 	.word	0x000000ff
        /*0b88*/ 	.word	0x00013260
        /*0b8c*/ 	.short	0x0100
        /*0b8e*/ 	.byte	0x08
	.zero		1


	//   ....[8]....
        /*0b90*/ 	.word	0x00000530
        /*0b94*/ 	.word	0x000000ff
        /*0b98*/ 	.word	0x00013258
        /*0b9c*/ 	.short	0x0100
        /*0b9e*/ 	.byte	0x08
	.zero		1


	//   ....[9]....
        /*0ba0*/ 	.word	0x00000540
        /*0ba4*/ 	.word	0x000000ff
        /*0ba8*/ 	.word	0x00013268
        /*0bac*/ 	.short	0x0100
        /*0bae*/ 	.byte	0x08
	.zero		1


	//   ....[10]....
        /*0bb0*/ 	.word	0x00000630
        /*0bb4*/ 	.word	0x000000ff
        /*0bb8*/ 	.word	0x00013270
        /*0bbc*/ 	.short	0x0100
        /*0bbe*/ 	.byte	0x06
	.zero		1


	//   ....[11]....
        /*0bc0*/ 	.word	0x00000640
        /*0bc4*/ 	.word	0x000000ff
        /*0bc8*/ 	.word	0x00013280
        /*0bcc*/ 	.short	0x0100
        /*0bce*/ 	.byte	0x06
	.zero		1


	//   ....[12]....
        /*0bd0*/ 	.word	0x00000650
        /*0bd4*/ 	.word	0x000000ff
        /*0bd8*/ 	.word	0x00013278
        /*0bdc*/ 	.short	0x0100
        /*0bde*/ 	.byte	0x06
	.zero		1


	//   ....[13]....
        /*0be0*/ 	.word	0x00000660
        /*0be4*/ 	.word	0x000000ff
        /*0be8*/ 	.word	0x00013288
        /*0bec*/ 	.short	0x0100
        /*0bee*/ 	.byte	0x06
	.zero		1


	//   ....[14]....
        /*0bf0*/ 	.word	0x00000790
        /*0bf4*/ 	.word	0x000000ff
        /*0bf8*/ 	.word	0x00013290
        /*0bfc*/ 	.short	0x0100
        /*0bfe*/ 	.byte	0x08
	.zero		1


	//   ....[15]....
        /*0c00*/ 	.word	0x000007a0
        /*0c04*/ 	.word	0x000000ff
        /*0c08*/ 	.word	0x000132a0
        /*0c0c*/ 	.short	0x0100
        /*0c0e*/ 	.byte	0x08
	.zero		1


	//   ....[16]....
        /*0c10*/ 	.word	0x000007b0
        /*0c14*/ 	.word	0x000000ff
        /*0c18*/ 	.word	0x00013298
        /*0c1c*/ 	.short	0x0100
        /*0c1e*/ 	.byte	0x08
	.zero		1


	//   ....[17]....
        /*0c20*/ 	.word	0x000007c0
        /*0c24*/ 	.word	0x000000ff
        /*0c28*/ 	.word	0x000132a8
        /*0c2c*/ 	.short	0x0100
        /*0c2e*/ 	.byte	0x08
	.zero		1


	//   ....[18]....
        /*0c30*/ 	.word	0x000008f0
        /*0c34*/ 	.word	0x000000ff
        /*0c38*/ 	.word	0x000132b0
        /*0c3c*/ 	.short	0x0100
        /*0c3e*/ 	.byte	0x08
	.zero		1


	//   ....[19]....
        /*0c40*/ 	.word	0x00000900
        /*0c44*/ 	.word	0x000000ff
        /*0c48*/ 	.word	0x000132c0
        /*0c4c*/ 	.short	0x0100
        /*0c4e*/ 	.byte	0x08
	.zero		1


	//   ....[20]....
        /*0c50*/ 	.word	0x00000910
        /*0c54*/ 	.word	0x000000ff
        /*0c58*/ 	.word	0x000132b8
        /*0c5c*/ 	.short	0x0100
        /*0c5e*/ 	.byte	0x08
	.zero		1


	//   ....[21]....
        /*0c60*/ 	.word	0x00000920
        /*0c64*/ 	.word	0x000000ff
        /*0c68*/ 	.word	0x000132c8
        /*0c6c*/ 	.short	0x0100
        /*0c6e*/ 	.byte	0x08
	.zero		1


	//   ....[22]....
        /*0c70*/ 	.word	0x00002970
        /*0c74*/ 	.word	0x00000046
        /*0c78*/ 	.word	0x00013290
        /*0c7c*/ 	.short	0x010a
        /*0c7e*/ 	.byte	0x3f
	.zero		1


	//   ....[23]....
        /*0c80*/ 	.word	0x00003b00
        /*0c84*/ 	.word	0x00000046
        /*0c88*/ 	.word	0x00013290
        /*0c8c*/ 	.short	0x010a
        /*0c8e*/ 	.byte	0x3f
	.zero		1


	//   ....[24]....
        /*0c90*/ 	.word	0x00004c10
        /*0c94*/ 	.word	0x00000046
        /*0c98*/ 	.word	0x00013290
        /*0c9c*/ 	.short	0x010a
        /*0c9e*/ 	.byte	0x3f
	.zero		1


	//   ....[25]....
        /*0ca0*/ 	.word	0x00004df0
        /*0ca4*/ 	.word	0x00000004
        /*0ca8*/ 	.word	0x00000000
        /*0cac*/ 	.short	0x0101
        /*0cae*/ 	.byte	0x3f
	.zero		1


	//   ....[26]....
        /*0cb0*/ 	.word	0x00004e30
        /*0cb4*/ 	.word	0x00000046
        /*0cb8*/ 	.word	0x000132b0
        /*0cbc*/ 	.short	0x010a
        /*0cbe*/ 	.byte	0x3f
	.zero		1


	//   ....[27]....
        /*0cc0*/ 	.word	0x000050b0
        /*0cc4*/ 	.word	0x00000046
        /*0cc8*/ 	.word	0x00000000
        /*0ccc*/ 	.short	0x0101
        /*0cce*/ 	.byte	0x3f
	.zero		1


	//   ....[28]....
        /*0cd0*/ 	.word	0x00005c00
        /*0cd4*/ 	.word	0x00000011
        /*0cd8*/ 	.word	0x00013200
        /*0cdc*/ 	.short	0x010a
        /*0cde*/ 	.byte	0x3f
	.zero		1


	//   ....[29]....
        /*0ce0*/ 	.word	0x00005c50
        /*0ce4*/ 	.word	0x00000011
        /*0ce8*/ 	.word	0x00013200
        /*0cec*/ 	.short	0x010a
        /*0cee*/ 	.byte	0x3f
	.zero		1


	//   ....[30]....
        /*0cf0*/ 	.word	0x000063c0
        /*0cf4*/ 	.word	0x00000011
        /*0cf8*/ 	.word	0x00013200
        /*0cfc*/ 	.short	0x010a
        /*0cfe*/ 	.byte	0x3f
	.zero		1


	//   ....[31]....
        /*0d00*/ 	.word	0x00007850
        /*0d04*/ 	.word	0x00000011
        /*0d08*/ 	.word	0x00013200
        /*0d0c*/ 	.short	0x010a
        /*0d0e*/ 	.byte	0x3f
	.zero		1


	//   ....[32]....
        /*0d10*/ 	.word	0x000089e0
        /*0d14*/ 	.word	0x0000000c
        /*0d18*/ 	.word	0x00013230
        /*0d1c*/ 	.short	0x010a
        /*0d1e*/ 	.byte	0x3f
	.zero		1


	//   ....[33]....
        /*0d20*/ 	.word	0x00008a90
        /*0d24*/ 	.word	0x0000000c
        /*0d28*/ 	.word	0x00013230
        /*0d2c*/ 	.short	0x010a
        /*0d2e*/ 	.byte	0x3f
	.zero		1


	//   ....[34]....
        /*0d30*/ 	.word	0x00009730
        /*0d34*/ 	.word	0x0000000c
        /*0d38*/ 	.word	0x00000000
        /*0d3c*/ 	.short	0x0101
        /*0d3e*/ 	.byte	0x3f
	.zero		1


	//   ....[35]....
        /*0d40*/ 	.word	0x0000d3e0
        /*0d44*/ 	.word	0x00000003
        /*0d48*/ 	.word	0x00013230
        /*0d4c*/ 	.short	0x010a
        /*0d4e*/ 	.byte	0x3f
	.zero		1


	//   ....[36]....
        /*0d50*/ 	.word	0x0000d470
        /*0d54*/ 	.word	0x00000003
        /*0d58*/ 	.word	0x00013230
        /*0d5c*/ 	.short	0x010a
        /*0d5e*/ 	.byte	0x3f
	.zero		1


	//   ....[37]....
        /*0d60*/ 	.word	0x0000da30
        /*0d64*/ 	.word	0x00000013
        /*0d68*/ 	.word	0x00013250
        /*0d6c*/ 	.short	0x010a
        /*0d6e*/ 	.byte	0x3f
	.zero		1


	//   ....[38]....
        /*0d70*/ 	.word	0x0000da80
        /*0d74*/ 	.word	0x00000013
        /*0d78*/ 	.word	0x00013250
        /*0d7c*/ 	.short	0x010a
        /*0d7e*/ 	.byte	0x3f
	.zero		1


	//   ....[39]....
        /*0d80*/ 	.word	0x0000e580
        /*0d84*/ 	.word	0x00000038
        /*0d88*/ 	.word	0x00000000
        /*0d8c*/ 	.short	0x0101
        /*0d8e*/ 	.byte	0x3f
	.zero		1


	//   ....[40]....
        /*0d90*/ 	.word	0x00011f10
        /*0d94*/ 	.word	0x00000013
        /*0d98*/ 	.word	0x00000000
        /*0d9c*/ 	.short	0x0101
        /*0d9e*/ 	.byte	0x3f
	.zero		1


	//   ....[41]....
        /*0da0*/ 	.word	0x000123b0
        /*0da4*/ 	.word	0x0000000b
        /*0da8*/ 	.word	0x00013230
        /*0dac*/ 	.short	0x010a
        /*0dae*/ 	.byte	0x3f
	.zero		1


	//   ....[42]....
        /*0db0*/ 	.word	0x00012440
        /*0db4*/ 	.word	0x0000000b
        /*0db8*/ 	.word	0x00013230
        /*0dbc*/ 	.short	0x010a
        /*0dbe*/ 	.byte	0x3f
	.zero		1


	//   ....[43]....
        /*0dc0*/ 	.word	0x00012a00
        /*0dc4*/ 	.word	0x0000000e
        /*0dc8*/ 	.word	0x00013250
        /*0dcc*/ 	.short	0x010a
        /*0dce*/ 	.byte	0x3f
	.zero		1


	//   ....[44]....
        /*0dd0*/ 	.word	0x00012a50
        /*0dd4*/ 	.word	0x0000000e
        /*0dd8*/ 	.word	0x00013250
        /*0ddc*/ 	.short	0x010a
        /*0dde*/ 	.byte	0x3f
	.zero		1


	//   ....[45]....
        /*0de0*/ 	.word	0x000143f0
        /*0de4*/ 	.word	0x0000000b
        /*0de8*/ 	.word	0x00000000
        /*0dec*/ 	.short	0x0101
        /*0dee*/ 	.byte	0x3f
	.zero		1


	//   ....[46]....
        /*0df0*/ 	.word	0x00015170
        /*0df4*/ 	.word	0x0000000e
        /*0df8*/ 	.word	0x00000000
        /*0dfc*/ 	.short	0x0101
        /*0dfe*/ 	.byte	0x3f
	.zero		1


	//   ....[47]....
        /*0e00*/ 	.word	0x00015300
        /*0e04*/ 	.word	0x00000009
        /*0e08*/ 	.word	0x00013230
        /*0e0c*/ 	.short	0x010a
        /*0e0e*/ 	.byte	0x3f
	.zero		1


	//   ....[48]....
        /*0e10*/ 	.word	0x00015390
        /*0e14*/ 	.word	0x00000009
        /*0e18*/ 	.word	0x00013230
        /*0e1c*/ 	.short	0x010a
        /*0e1e*/ 	.byte	0x3f
	.zero		1


	//   ....[49]....
        /*0e20*/ 	.word	0x00015950
        /*0e24*/ 	.word	0x0000000e
        /*0e28*/ 	.word	0x00013250
        /*0e2c*/ 	.short	0x010a
        /*0e2e*/ 	.byte	0x3f
	.zero		1


	//   ....[50]....
        /*0e30*/ 	.word	0x000159a0
        /*0e34*/ 	.word	0x0000000e
        /*0e38*/ 	.word	0x00013250
        /*0e3c*/ 	.short	0x010a
        /*0e3e*/ 	.byte	0x3f
	.zero		1


	//   ....[51]....
        /*0e40*/ 	.word	0x00016440
        /*0e44*/ 	.word	0x0000000c
        /*0e48*/ 	.word	0x00000000
        /*0e4c*/ 	.short	0x0101
        /*0e4e*/ 	.byte	0x3f
	.zero		1


	//   ....[52]....
        /*0e50*/ 	.word	0x00019e60
        /*0e54*/ 	.word	0x0000000e
        /*0e58*/ 	.word	0x00000000
        /*0e5c*/ 	.short	0x0101
        /*0e5e*/ 	.byte	0x3f
	.zero		1


	//   ....[53]....
        /*0e60*/ 	.word	0x00019f00
        /*0e64*/ 	.word	0x0000000b
        /*0e68*/ 	.word	0x00013250
        /*0e6c*/ 	.short	0x010a
        /*0e6e*/ 	.byte	0x3f
	.zero		1


	//   ....[54]....
        /*0e70*/ 	.word	0x00019f50
        /*0e74*/ 	.word	0x0000000b
        /*0e78*/ 	.word	0x00013250
        /*0e7c*/ 	.short	0x010a
        /*0e7e*/ 	.byte	0x3f
	.zero		1


	//   ....[55]....
        /*0e80*/ 	.word	0x0001a5b0
        /*0e84*/ 	.word	0x00000000
        /*0e88*/ 	.word	0x00000000
        /*0e8c*/ 	.short	0x0101
        /*0e8e*/ 	.byte	0x3f
	.zero		1


	//   ....[56]....
        /*0e90*/ 	.word	0x0001bba0
        /*0e94*/ 	.word	0x00000002
        /*0e98*/ 	.word	0x00000000
        /*0e9c*/ 	.short	0x0101
        /*0e9e*/ 	.byte	0x3f
	.zero		1


	//   ....[57]....
        /*0ea0*/ 	.word	0x0001e000
        /*0ea4*/ 	.word	0x00000017
        /*0ea8*/ 	.word	0x00013220
        /*0eac*/ 	.short	0x010a
        /*0eae*/ 	.byte	0x3f
	.zero		1


	//   ....[58]....
        /*0eb0*/ 	.word	0x0001e0c0
        /*0eb4*/ 	.word	0x00000005
        /*0eb8*/ 	.word	0x000132a0
        /*0ebc*/ 	.short	0x010a
        /*0ebe*/ 	.byte	0x3f
	.zero		1


	//   ....[59]....
        /*0ec0*/ 	.word	0x0001e2f0
        /*0ec4*/ 	.word	0x00000005
        /*0ec8*/ 	.word	0x000132c0
        /*0ecc*/ 	.short	0x010a
        /*0ece*/ 	.byte	0x3f
	.zero		1


	//   ....[60]....
        /*0ed0*/ 	.word	0x0001e670
        /*0ed4*/ 	.word	0x00000005
        /*0ed8*/ 	.word	0x000132a0
        /*0edc*/ 	.short	0x010a
        /*0ede*/ 	.byte	0x3f
	.zero		1


	//   ....[61]....
        /*0ee0*/ 	.word	0x0001e890
        /*0ee4*/ 	.word	0x00000005
        /*0ee8*/ 	.word	0x000132c0
        /*0eec*/ 	.short	0x010a
        /*0eee*/ 	.byte	0x3f
	.zero		1


	//   ....[62]....
        /*0ef0*/ 	.word	0x0001f9c0
        /*0ef4*/ 	.word	0x00000004
        /*0ef8*/ 	.word	0x00013280
        /*0efc*/ 	.short	0x010a
        /*0efe*/ 	.byte	0x3f
	.zero		1


	//   ....[63]....
        /*0f00*/ 	.word	0x0001fb80
        /*0f04*/ 	.word	0x00000004
        /*0f08*/ 	.word	0x00013240
        /*0f0c*/ 	.short	0x010a
        /*0f0e*/ 	.byte	0x3f
	.zero		1


	//   ....[64]....
        /*0f10*/ 	.word	0x00020890
        /*0f14*/ 	.word	0x00000017
        /*0f18*/ 	.word	0x00013200
        /*0f1c*/ 	.short	0x0107
        /*0f1e*/ 	.byte	0x3f
	.zero		1


	//   ....[65]....
        /*0f20*/ 	.word	0x00020980
        /*0f24*/ 	.word	0x00000017
        /*0f28*/ 	.word	0x00013200
        /*0f2c*/ 	.short	0x0101
        /*0f2e*/ 	.byte	0x3f
	.zero		1


	//   ....[66]....
        /*0f30*/ 	.word	0x000209a0
        /*0f34*/ 	.word	0x00000017
        /*0f38*/ 	.word	0x00013220
        /*0f3c*/ 	.short	0x010a
        /*0f3e*/ 	.byte	0x3f
	.zero		1


	//   ....[67]....
        /*0f40*/ 	.word	0x00020c90
        /*0f44*/ 	.word	0x00000006
        /*0f48*/ 	.word	0x00013280
        /*0f4c*/ 	.short	0x010a
        /*0f4e*/ 	.byte	0x3f
	.zero		1


	//   ....[68]....
        /*0f50*/ 	.word	0x00020ee0
        /*0f54*/ 	.word	0x00000006
        /*0f58*/ 	.word	0x00013240
        /*0f5c*/ 	.short	0x010a
        /*0f5e*/ 	.byte	0x3f
	.zero		1


	//   ....[69]....
        /*0f60*/ 	.word	0x000211a0
        /*0f64*/ 	.word	0x00000003
        /*0f68*/ 	.word	0x00013270
        /*0f6c*/ 	.short	0x010a
        /*0f6e*/ 	.byte	0x3f
	.zero		1


	//   ....[70]....
        /*0f70*/ 	.word	0x00021220
        /*0f74*/ 	.word	0x00000003
        /*0f78*/ 	.word	0x00013260
        /*0f7c*/ 	.short	0x010a
        /*0f7e*/ 	.byte	0x3f
	.zero		1


	//   ....[71]....
        /*0f80*/ 	.word	0x00021640
        /*0f84*/ 	.word	0x00000003
        /*0f88*/ 	.word	0x00013250
        /*0f8c*/ 	.short	0x0101
        /*0f8e*/ 	.byte	0x3f
	.zero		1


	//   ....[72]....
        /*0f90*/ 	.word	0x000216c0
        /*0f94*/ 	.word	0x00000003
        /*0f98*/ 	.word	0x00000000
        /*0f9c*/ 	.short	0x0101
        /*0f9e*/ 	.byte	0x3f
	.zero		1


	//   ....[73]....
        /*0fa0*/ 	.word	0x000218c0
        /*0fa4*/ 	.word	0x00000000
        /*0fa8*/ 	.word	0x00013270
        /*0fac*/ 	.short	0x010a
        /*0fae*/ 	.byte	0x3f
	.zero		1


	//   ....[74]....
        /*0fb0*/ 	.word	0x00021930
        /*0fb4*/ 	.word	0x00000000
        /*0fb8*/ 	.word	0x00013260
        /*0fbc*/ 	.short	0x010a
        /*0fbe*/ 	.byte	0x3f
	.zero		1


	//   ....[75]....
        /*0fc0*/ 	.word	0x00021d50
        /*0fc4*/ 	.word	0x00000000
        /*0fc8*/ 	.word	0x00013250
        /*0fcc*/ 	.short	0x0101
        /*0fce*/ 	.byte	0x3f
	.zero		1


	//   ....[76]....
        /*0fd0*/ 	.word	0x00021da0
        /*0fd4*/ 	.word	0x00000002
        /*0fd8*/ 	.word	0x00000000
        /*0fdc*/ 	.short	0x0101
        /*0fde*/ 	.byte	0x3f
	.zero		1


	//   ....[77]....
        /*0fe0*/ 	.word	0x00022ab0
        /*0fe4*/ 	.word	0x00000008
        /*0fe8*/ 	.word	0x00013220
        /*0fec*/ 	.short	0x010a
        /*0fee*/ 	.byte	0x3f
	.zero		1


	//   ....[78]....
        /*0ff0*/ 	.word	0x00022c40
        /*0ff4*/ 	.word	0x00000006
        /*0ff8*/ 	.word	0x00000000
        /*0ffc*/ 	.short	0x010a
        /*0ffe*/ 	.byte	0x3f
	.zero		1


	//   ....[79]....
        /*1000*/ 	.word	0x00022cb0
        /*1004*/ 	.word	0x00000007
        /*1008*/ 	.word	0x00000000
        /*100c*/ 	.short	0x010a
        /*100e*/ 	.byte	0x3f
	.zero		1


	//   ....[80]....
        /*1010*/ 	.word	0x00022d00
        /*1014*/ 	.word	0x00000002
        /*1018*/ 	.word	0x00013260
        /*101c*/ 	.short	0x010a
        /*101e*/ 	.byte	0x3f
	.zero		1


	//   ....[81]....
        /*1020*/ 	.word	0x00022d50
        /*1024*/ 	.word	0x00000005
        /*1028*/ 	.word	0x00013260
        /*102c*/ 	.short	0x010a
        /*102e*/ 	.byte	0x3f
	.zero		1


	//   ....[82]....
        /*1030*/ 	.word	0x00022d90
        /*1034*/ 	.word	0x00000002
        /*1038*/ 	.word	0x00013280
        /*103c*/ 	.short	0x010a
        /*103e*/ 	.byte	0x3f
	.zero		1


	//   ....[83]....
        /*1040*/ 	.word	0x00022db0
        /*1044*/ 	.word	0x00000005
        /*1048*/ 	.word	0x00013280
        /*104c*/ 	.short	0x010a
        /*104e*/ 	.byte	0x3f
	.zero		1


	//   ....[84]....
        /*1050*/ 	.word	0x00022e10
        /*1054*/ 	.word	0x00000046
        /*1058*/ 	.word	0x00013290
        /*105c*/ 	.short	0x010a
        /*105e*/ 	.byte	0x3f
	.zero		1


	//   ....[85]....
        /*1060*/ 	.word	0x00022e60
        /*1064*/ 	.word	0x00000046
        /*1068*/ 	.word	0x00013290
        /*106c*/ 	.short	0x010a
        /*106e*/ 	.byte	0x3f
	.zero		1


	//   ....[86]....
        /*1070*/ 	.word	0x00022eb0
        /*1074*/ 	.word	0x00000046
        /*1078*/ 	.word	0x00013290
        /*107c*/ 	.short	0x010a
        /*107e*/ 	.byte	0x3f
	.zero		1


	//   ....[87]....
        /*1080*/ 	.word	0x00022f00
        /*1084*/ 	.word	0x00000046
        /*1088*/ 	.word	0x000132b0
        /*108c*/ 	.short	0x010a
        /*108e*/ 	.byte	0x3f
	.zero		1


	//   ....[88]....
        /*1090*/ 	.word	0x00023100
        /*1094*/ 	.word	0x00000011
        /*1098*/ 	.word	0x00013200
        /*109c*/ 	.short	0x010a
        /*109e*/ 	.byte	0x3f
	.zero		1


	//   ....[89]....
        /*10a0*/ 	.word	0x00023300
        /*10a4*/ 	.word	0x00000011
        /*10a8*/ 	.word	0x00013200
        /*10ac*/ 	.short	0x010a
        /*10ae*/ 	.byte	0x3f
	.zero		1


	//   ....[90]....
        /*10b0*/ 	.word	0x00023350
        /*10b4*/ 	.word	0x0000000c
        /*10b8*/ 	.word	0x00013230
        /*10bc*/ 	.short	0x010a
        /*10be*/ 	.byte	0x3f
	.zero		1


	//   ....[91]....
        /*10c0*/ 	.word	0x000233a0
        /*10c4*/ 	.word	0x00000003
        /*10c8*/ 	.word	0x00013230
        /*10cc*/ 	.short	0x010a
        /*10ce*/ 	.byte	0x3f
	.zero		1


	//   ....[92]....
        /*10d0*/ 	.word	0x000233f0
        /*10d4*/ 	.word	0x00000013
        /*10d8*/ 	.word	0x00013250
        /*10dc*/ 	.short	0x010a
        /*10de*/ 	.byte	0x3f
	.zero		1


	//   ....[93]....
        /*10e0*/ 	.word	0x00023440
        /*10e4*/ 	.word	0x0000000b
        /*10e8*/ 	.word	0x00013230
        /*10ec*/ 	.short	0x010a
        /*10ee*/ 	.byte	0x3f
	.zero		1


	//   ....[94]....
        /*10f0*/ 	.word	0x00023490
        /*10f4*/ 	.word	0x0000000e
        /*10f8*/ 	.word	0x00013250
        /*10fc*/ 	.short	0x010a
        /*10fe*/ 	.byte	0x3f
	.zero		1


	//   ....[95]....
        /*1100*/ 	.word	0x000234e0
        /*1104*/ 	.word	0x00000009
        /*1108*/ 	.word	0x00013230
        /*110c*/ 	.short	0x010a
        /*110e*/ 	.byte	0x3f
	.zero		1


	//   ....[96]....
        /*1110*/ 	.word	0x00023530
        /*1114*/ 	.word	0x0000000e
        /*1118*/ 	.word	0x00013250
        /*111c*/ 	.short	0x010a
        /*111e*/ 	.byte	0x3f
	.zero		1


	//   ....[97]....
        /*1120*/ 	.word	0x00023580
        /*1124*/ 	.word	0x0000000b
        /*1128*/ 	.word	0x00013250
        /*112c*/ 	.short	0x010a
        /*112e*/ 	.byte	0x3f
	.zero		1


	//   ....[98]....
        /*1130*/ 	.word	0x00023720
        /*1134*/ 	.word	0x00000017
        /*1138*/ 	.word	0x00013220
        /*113c*/ 	.short	0x010a
        /*113e*/ 	.byte	0x3f
	.zero		1


	//   ....[99]....
        /*1140*/ 	.word	0x00023770
        /*1144*/ 	.word	0x00000005
        /*1148*/ 	.word	0x000132a0
        /*114c*/ 	.short	0x010a
        /*114e*/ 	.byte	0x3f
	.zero		1


	//   ....[100]....
        /*1150*/ 	.word	0x000237c0
        /*1154*/ 	.word	0x00000005
        /*1158*/ 	.word	0x000132c0
        /*115c*/ 	.short	0x010a
        /*115e*/ 	.byte	0x3f
	.zero		1


	//   ....[101]....
        /*1160*/ 	.word	0x00023810
        /*1164*/ 	.word	0x00000005
        /*1168*/ 	.word	0x000132a0
        /*116c*/ 	.short	0x010a
        /*116e*/ 	.byte	0x3f
	.zero		1


	//   ....[102]....
        /*1170*/ 	.word	0x00023860
        /*1174*/ 	.word	0x00000005
        /*1178*/ 	.word	0x000132c0
        /*117c*/ 	.short	0x010a
        /*117e*/ 	.byte	0x3f
	.zero		1


	//   ....[103]....
        /*1180*/ 	.word	0x00023a00
        /*1184*/ 	.word	0x00000004
        /*1188*/ 	.word	0x00013280
        /*118c*/ 	.short	0x010a
        /*118e*/ 	.byte	0x3f
	.zero		1


	//   ....[104]....
        /*1190*/ 	.word	0x00023a50
        /*1194*/ 	.word	0x00000004
        /*1198*/ 	.word	0x00013240
        /*119c*/ 	.short	0x010a
        /*119e*/ 	.byte	0x3f
	.zero		1


	//   ....[105]....
        /*11a0*/ 	.word	0x00024280
        /*11a4*/ 	.word	0x00000017
        /*11a8*/ 	.word	0x00013220
        /*11ac*/ 	.short	0x010a
        /*11ae*/ 	.byte	0x3f
	.zero		1


	//   ....[106]....
        /*11b0*/ 	.word	0x000242d0
        /*11b4*/ 	.word	0x00000006
        /*11b8*/ 	.word	0x00013280
        /*11bc*/ 	.short	0x010a
        /*11be*/ 	.byte	0x3f
	.zero		1


	//   ....[107]....
        /*11c0*/ 	.word	0x00024320
        /*11c4*/ 	.word	0x00000006
        /*11c8*/ 	.word	0x00013240
        /*11cc*/ 	.short	0x010a
        /*11ce*/ 	.byte	0x3f
	.zero		1


	//   ....[108]....
        /*11d0*/ 	.word	0x00024370
        /*11d4*/ 	.word	0x00000003
        /*11d8*/ 	.word	0x00013270
        /*11dc*/ 	.short	0x010a
        /*11de*/ 	.byte	0x3f
	.zero		1


	//   ....[109]....
        /*11e0*/ 	.word	0x000243c0
        /*11e4*/ 	.word	0x00000003
        /*11e8*/ 	.word	0x00013260
        /*11ec*/ 	.short	0x010a
        /*11ee*/ 	.byte	0x3f
	.zero		1


	//   ....[110]....
        /*11f0*/ 	.word	0x00024410
        /*11f4*/ 	.word	0x00000000
        /*11f8*/ 	.word	0x00013270
        /*11fc*/ 	.short	0x010a
        /*11fe*/ 	.byte	0x3f
	.zero		1


	//   ....[111]....
        /*1200*/ 	.word	0x00024460
        /*1204*/ 	.word	0x00000000
        /*1208*/ 	.word	0x00013260
        /*120c*/ 	.short	0x010a
        /*120e*/ 	.byte	0x3f
	.zero		1


	//   ....[112]....
        /*1210*/ 	.word	0x00024df0
        /*1214*/ 	.word	0x00000008
        /*1218*/ 	.word	0x00013220
        /*121c*/ 	.short	0x010a
        /*121e*/ 	.byte	0x3f
	.zero		1


	//   ....[113]....
        /*1220*/ 	.word	0x00024f90
        /*1224*/ 	.word	0x00000006
        /*1228*/ 	.word	0x00000000
        /*122c*/ 	.short	0x010a
        /*122e*/ 	.byte	0x3f
	.zero		1


	//   ....[114]....
        /*1230*/ 	.word	0x00024fe0
        /*1234*/ 	.word	0x00000007
        /*1238*/ 	.word	0x00000000
        /*123c*/ 	.short	0x010a
        /*123e*/ 	.byte	0x3f
	.zero		1


	//   ....[115]....
        /*1240*/ 	.word	0x00025030
        /*1244*/ 	.word	0x00000002
        /*1248*/ 	.word	0x00013260
        /*124c*/ 	.short	0x010a
        /*124e*/ 	.byte	0x3f
	.zero		1


	//   ....[116]....
        /*1250*/ 	.word	0x00025080
        /*1254*/ 	.word	0x00000005
        /*1258*/ 	.word	0x00013260
        /*125c*/ 	.short	0x010a
        /*125e*/ 	.byte	0x3f
	.zero		1


	//   ....[117]....
        /*1260*/ 	.word	0x000250d0
        /*1264*/ 	.word	0x00000002
        /*1268*/ 	.word	0x00013280
        /*126c*/ 	.short	0x010a
        /*126e*/ 	.byte	0x3f
	.zero		1


	//----- nvinfo : EIATTR_NUM_MBARRIERS
	.align		4
.L_1579:
        /*1270*/ 	.byte	0x03, 0x38
        /*1272*/ 	.short	0x0016


	//----- nvinfo : EIATTR_EXIT_INSTR_OFFSETS
	.align		4
        /*1274*/ 	.byte	0x04, 0x1c
        /*1276*/ 	.short	(.L_1581 - .L_1580)


	//   ....[0]....
.L_1580:
        /*1278*/ 	.word	0x00022e00


	//----- nvinfo : EIATTR_MAX_THREADS
	.align		4
.L_1581:
        /*127c*/ 	.byte	0x04, 0x05
        /*127e*/ 	.short	(.L_1583 - .L_1582)
.L_1582:
        /*1280*/ 	.word	0x00000200
        /*1284*/ 	.word	0x00000001
        /*1288*/ 	.word	0x00000001


	//----- nvinfo : EIATTR_CRS_STACK_SIZE
	.align		4
.L_1583:
        /*128c*/ 	.byte	0x04, 0x1e
        /*128e*/ 	.short	(.L_1585 - .L_1584)
.L_1584:
        /*1290*/ 	.word	0x00000000


	//----- nvinfo : EIATTR_CBANK_PARAM_SIZE
	.align		4
.L_1585:
        /*1294*/ 	.byte	0x03, 0x19
        /*1296*/ 	.short	0x0af0


	//----- nvinfo : EIATTR_PARAM_CBANK
	.align		4
        /*1298*/ 	.byte	0x04, 0x0a
        /*129a*/ 	.short	(.L_1587 - .L_1586)
	.align		4
.L_1586:
        /*129c*/ 	.word	index@(.nv.constant0._ZN7cutlass13device_kernelIN5flash11enable_sm90INS1_16FlashAttnFwdSm90INS1_25CollectiveMainloopFwdSm90ILi2EN4cute5tupleIJNS5_1CILi1EEES8_S8_EEENS6_IJNS7_ILi192EEENS7_ILi160EEENS7_ILi64EEEEEELi64ENS_12float_e4m3_tEfNS_4arch4Sm90ELb0ELb1ELb1ELb1ELb0ELb1ELb0ELb1ELb1ELb1ELb0ELb0EEENS1_21CollectiveEpilogueFwdINS6_IJSA_SC_SB_EEES9_NS_10bfloat16_tESG_Li384ELb1ELb1ELb0ELb1EEENS1_36VarlenDynamicPersistentTileSchedulerILi192ELi160ELi384ELi128ELb0ELb1ELb1ELb1ELb0ELb1EEEEEEEEEvNT_6ParamsE)
        /*12a0*/ 	.short	0x0210
        /*12a2*/ 	.short	0x0af0


	//----- nvinfo : EIATTR_SW_WAR
	.align		4
.L_1587:
        /*12a4*/ 	.byte	0x04, 0x36
        /*12a6*/ 	.short	(.L_1589 - .L_1588)
.L_1588:
        /*12a8*/ 	.word	0x00000008
.L_1589:


//--------------------- .nv.info._ZN7cutlass13device_kernelIN5flash11enable_sm90INS1_16FlashAttnFwdSm90INS1_25CollectiveMainloopFwdSm90ILi2EN4cute5tupleIJNS5_1CILi1EEES8_S8_EEENS6_IJNS7_ILi192EEENS7_ILi160EEENS7_ILi64EEEEEELi64ENS_12float_e4m3_tEfNS_4arch4Sm90ELb1ELb0ELb1ELb0ELb0ELb0ELb0ELb1ELb1ELb1ELb0ELb0EEENS1_21CollectiveEpilogueFwdINS6_IJSA_SC_SB_EEES9_NS_10bfloat16_tESG_Li384ELb0ELb1ELb0ELb1EEENS1_30DynamicPersistentTileSchedulerILi384ELi128ELb0ELb1ELb1EEEEEEEEEvNT_6ParamsE --------------------------
	.section	.nv.info._ZN7cutlass13device_kernelIN5flash11enable_sm90INS1_16FlashAttnFwdSm90INS1_25CollectiveMainloopFwdSm90ILi2EN4cute5tupleIJNS5_1CILi1EEES8_S8_EEENS6_IJNS7_ILi192EEENS7_ILi160EEENS7_ILi64EEEEEELi64ENS_12float_e4m3_tEfNS_4arch4Sm90ELb1ELb0ELb1ELb0ELb0ELb0ELb0ELb1ELb1ELb1ELb0ELb0EEENS1_21CollectiveEpilogueFwdINS6_IJSA_SC_SB_EEES9_NS_10bfloat16_tESG_Li384ELb0ELb1ELb0ELb1EEENS1_30DynamicPersistentTileSchedulerILi384ELi128ELb0ELb1ELb1EEEEEEEEEvNT_6ParamsE,"",@"SHT_CUDA_INFO"
	.sectionflags	@""
	.align	4


	//----- nvinfo : EIATTR_CUDA_API_VERSION
	.align		4
        /*0000*/ 	.byte	0x04, 0x37
        /*0002*/ 	.short	(.L_1591 - .L_1590)
.L_1590:
        /*0004*/ 	.word	0x00000082


	//----- nvinfo : EIATTR_KPARAM_INFO
	.align		4
.L_1591:
        /*0008*/ 	.byte	0x04, 0x17
        /*000a*/ 	.short	(.L_1593 - .L_1592)
.L_1592:
        /*000c*/ 	.word	0x00000000
        /*0010*/ 	.short	0x0000
        /*0012*/ 	.short	0x0070
        /*0014*/ 	.byte	0x00, 0xf0, 0x01, 0x2a


	//----- nvinfo : EIATTR_SPARSE_MMA_MASK
	.align		4
.L_1593:
        /*0018*/ 	.byte	0x03, 0x50
        /*001a*/ 	.short	0x0000


	//----- nvinfo : EIATTR_MAXREG_COUNT
	.align		4
        /*001c*/ 	.byte	0x03, 0x1b
        /*001e*/ 	.short	0x0080


	//----- nvinfo : EIATTR_NUM_BARRIERS
	.align		4
        /*0020*/ 	.byte	0x02, 0x4c
        /*0022*/ 	.byte	0x09
	.zero		1


	//----- nvinfo : EIATTR_EXTERNS
	.align		4
        /*0024*/ 	.byte	0x04, 0x0f
        /*0026*/ 	.short	(.L_1595 - .L_1594)


	//   ....[0]....
	.align		4
.L_1594:
        /*0028*/ 	.word	index@(__assertfail)


	//----- nvinfo : EIATTR_ANNOTATIONS
	.align		4
.L_1595:
        /*002c*/ 	.byte	0x04, 0x55
        /*002e*/ 	.short	(.L_1597 - .L_1596)


	//   ....[0]....
.L_1596:
        /*0030*/ 	.word	0x00000001
        /*0034*/ 	.byte	0xf0, 0x0b, 0x00, 0x00, 0x01, 0x00, 0x00, 0x00, 0x00, 0xbb, 0x00, 0x00


	//----- nvinfo : EIATTR_MERCURY_ISA_VERSION
	.align		4
.L_1597:
        /*0040*/ 	.byte	0x03, 0x5f
        /*0042*/ 	.short	0x0101


	//----- nvinfo : EIATTR_INT_WARP_WIDE_INSTR_OFFSETS
	.align		4
        /*0044*/ 	.byte	0x04, 0x31
        /*0046*/ 	.short	(.L_1599 - .L_1598)


	//   ....[0]....
.L_1598:
        /*0048*/ 	.word	0x00000130


	//   ....[1]....
        /*004c*/ 	.word	0x00000170


	//   ....[2]....
        /*0050*/ 	.word	0x000001e0


	//   ....[3]....
        /*0054*/ 	.word	0x0000db30


	//   ....[4]....
        /*0058*/ 	.word	0x0000dbc0


	//   ....[5]....
        /*005c*/ 	.word	0x0000fed0


	//   ....[6]....
        /*0060*/ 	.word	0x0000ff60


	//----- nvinfo : EIATTR_COOP_GROUP_MASK_REGIDS
	.align		4
.L_1599:
        /*0064*/ 	.byte	0x04, 0x29
        /*0066*/ 	.short	(.L_1601 - .L_1600)


	//   ....[0]....
.L_1600:
        /*0068*/ 	.word	0xffffffff


	//   ....[1]....
        /*006c*/ 	.word	0xffffffff


	//   ....[2]....
        /*0070*/ 	.word	0xffffffff


	//   ....[3]....
        /*0074*/ 	.word	0xffffffff


	//   ....[4]....
        /*0078*/ 	.word	0xffffffff


	//   ....[5]....
        /*007c*/ 	.word	0xffffffff


	//   ....[6]....
        /*0080*/ 	.word	0xffffffff


	//   ....[7]....
        /*0084*/ 	.word	0xffffffff


	//   ....[8]....
        /*0088*/ 	.word	0xffffffff


	//   ....[9]....
        /*008c*/ 	.word	0xffffffff


	//   ....[10]....
        /*0090*/ 	.word	0xffffffff


	//   ....[11]....
        /*0094*/ 	.word	0xffffffff


	//   ....[12]....
        /*0098*/ 	.word	0xffffffff


	//   ....[13]....
        /*009c*/ 	.word	0xffffffff


	//   ....[14]....
        /*00a0*/ 	.word	0xffffffff


	//   ....[15]....
        /*00a4*/ 	.word	0xffffffff


	//   ....[16]....
        /*00a8*/ 	.word	0xffffffff


	//   ....[17]....
        /*00ac*/ 	.word	0xffffffff


	//   ....[18]....
        /*00b0*/ 	.word	0xffffffff


	//   ....[19]....
        /*00b4*/ 	.word	0xffffffff


	//   ....[20]....
        /*00b8*/ 	.word	0xffffffff


	//   ....[21]....
        /*00bc*/ 	.word	0xffffffff


	//   ....[22]....
        /*00c0*/ 	.word	0xffffffff


	//   ....[23]....
        /*00c4*/ 	.word	0xffffffff


	//   ....[24]....
        /*00c8*/ 	.word	0xffffffff


	//   ....[25]....
        /*00cc*/ 	.word	0xffffffff


	//   ....[26]....
        /*00d0*/ 	.word	0xffffffff


	//   ....[27]....
        /*00d4*/ 	.word	0xffffffff


	//   ....[28]....
        /*00d8*/ 	.word	0xffffffff


	//   ....[29]....
        /*00dc*/ 	.word	0xffffffff


	//   ....[30]....
        /*00e0*/ 	.word	0xffffffff


	//   ....[31]....
        /*00e4*/ 	.word	0xffffffff


	//   ....[32]....
        /*00e8*/ 	.word	0xffffffff


	//   ....[33]....
        /*00ec*/ 	.word	0xffffffff


	//   ....[34]....
        /*00f0*/ 	.word	0xffffffff


	//   ....[35]....
        /*00f4*/ 	.word	0xffffffff


	//   ....[36]....
        /*00f8*/ 	.word	0xffffffff


	//   ....[37]....
        /*00fc*/ 	.word	0xffffffff


	//   ....[38]....
        /*0100*/ 	.word	0xffffffff


	//   ....[39]....
        /*0104*/ 	.word	0xffffffff


	//   ....[40]....
        /*0108*/ 	.word	0xffffffff


	//   ....[41]....
        /*010c*/ 	.word	0xffffffff


	//   ....[42]....
        /*0110*/ 	.word	0xffffffff


	//   ....[43]....
        /*0114*/ 	.word	0xffffffff


	//   ....[44]....
        /*0118*/ 	.word	0xffffffff


	//   ....[45]....
        /*011c*/ 	.word	0xffffffff


	//   ....[46]....
        /*0120*/ 	.word	0xffffffff


	//   ....[47]....
        /*0124*/ 	.word	0xffffffff


	//   ....[48]....
        /*0128*/ 	.word	0xffffffff


	//   ....[49]....
        /*012c*/ 	.word	0xffffffff


	//   ....[50]....
        /*0130*/ 	.word	0xffffffff


	//   ....[51]....
        /*0134*/ 	.word	0xffffffff


	//   ....[52]....
        /*0138*/ 	.word	0xffffffff


	//   ....[53]....
        /*013c*/ 	.word	0xffffffff


	//   ....[54]....
        /*0140*/ 	.word	0xffffffff


	//   ....[55]....
        /*0144*/ 	.word	0xffffffff


	//   ....[56]....
        /*0148*/ 	.word	0xffffffff


	//   ....[57]....
        /*014c*/ 	.word	0xffffffff


	//   ....[58]....
        /*0150*/ 	.word	0xffffffff


	//   ....[59]....
        /*0154*/ 	.word	0xffffffff


	//   ....[60]....
        /*0158*/ 	.word	0xffffffff


	//   ....[61]....
        /*015c*/ 	.word	0xffffffff


	//   ....[62]....
        /*0160*/ 	.word	0xffffffff


	//   ....[63]....
        /*0164*/ 	.word	0xffffffff


	//   ....[64]....
        /*0168*/ 	.word	0xffffffff


	//   ....[65]....
        /*016c*/ 	.word	0xffffffff


	//   ....[66]....
        /*0170*/ 	.word	0xffffffff


	//   ....[67]....
        /*0174*/ 	.word	0xffffffff


	//   ....[68]....
        /*0178*/ 	.word	0xffffffff


	//   ....[69]....
        /*017c*/ 	.word	0xffffffff


	//   ....[70]....
        /*0180*/ 	.word	0xffffffff


	//   ....[71]....
        /*0184*/ 	.word	0xffffffff


	//   ....[72]....
        /*0188*/ 	.word	0xffffffff


	//   ....[73]....
        /*018c*/ 	.word	0xffffffff


	//   ....[74]....
        /*0190*/ 	.word	0xffffffff


	//   ....[75]....
        /*0194*/ 	.word	0xffffffff


	//   ....[76]....
        /*0198*/ 	.word	0xffffffff


	//   ....[77]....
        /*019c*/ 	.word	0xffffffff


	//   ....[78]....
        /*01a0*/ 	.word	0xffffffff


	//   ....[79]....
        /*01a4*/ 	.word	0xffffffff


	//   ....[80]....
        /*01a8*/ 	.word	0x0500000f


	//   ....[81]....
        /*01ac*/ 	.word	0x0500000f


	//   ....[82]....
        /*01b0*/ 	.word	0x0500000f


	//   ....[83]....
        /*01b4*/ 	.word	0x0500000f


	//   ....[84]....
        /*01b8*/ 	.word	0x0500000f


	//   ....[85]....
        /*01bc*/ 	.word	0x0500000f


	//   ....[86]....
        /*01c0*/ 	.word	0x0500000f


	//   ....[87]....
        /*01c4*/ 	.word	0x0500000f


	//   ....[88]....
        /*01c8*/ 	.word	0x0500000f


	//   ....[89]....
        /*01cc*/ 	.word	0x0500000f


	//   ....[90]....
        /*01d0*/ 	.word	0x0500000f


	//   ....[91]....
        /*01d4*/ 	.word	0x0500000f


	//   ....[92]....
        /*01d8*/ 	.word	0x0500000f


	//   ....[93]....
        /*01dc*/ 	.word	0x0500000f


	//----- nvinfo : EIATTR_COOP_GROUP_INSTR_OFFSETS
	.align		4
.L_1601:
        /*01e0*/ 	.byte	0x04, 0x28
        /*01e2*/ 	.short	(.L_1603 - .L_1602)


	//   ....[0]....
.L_1602:
        /*01e4*/ 	.word	0x00000060


	//   ....[1]....
        /*01e8*/ 	.word	0x00000140


	//   ....[2]....
        /*01ec*/ 	.word	0x00000190


	//   ....[3]....
        /*01f0*/ 	.word	0x000003c0


	//   ....[4]....
        /*01f4*/ 	.word	0x00000520


	//   ....[5]....
        /*01f8*/ 	.word	0x00000640


	//   ....[6]....
        /*01fc*/ 	.word	0x000007a0


	//   ....[7]....
        /*0200*/ 	.word	0x00001320


	//   ....[8]....
        /*0204*/ 	.word	0x000021d0


	//   ....[9]....
        /*0208*/ 	.word	0x00002e40


	//   ....[10]....
        /*020c*/ 	.word	0x00002f40


	//   ....[11]....
        /*0210*/ 	.word	0x00002fa0


	//   ....[12]....
        /*0214*/ 	.word	0x00003c90


	//   ....[13]....
        /*0218*/ 	.word	0x00003ce0


	//   ....[14]....
        /*021c*/ 	.word	0x00005980


	//   ....[15]....
        /*0220*/ 	.word	0x000065b0


	//   ....[16]....
        /*0224*/ 	.word	0x00006600


	//   ....[17]....
        /*0228*/ 	.word	0x00006620


	//   ....[18]....
        /*022c*/ 	.word	0x000072d0


	//   ....[19]....
        /*0230*/ 	.word	0x00007320


	//   ....[20]....
        /*0234*/ 	.word	0x00009b90


	//   ....[21]....
        /*0238*/ 	.word	0x00009bc0


	//   ....[22]....
        /*023c*/ 	.word	0x00009be0


	//   ....[23]....
        /*0240*/ 	.word	0x00009c00


	//   ....[24]....
        /*0244*/ 	.word	0x0000b4f0


	//   ....[25]....
        /*0248*/ 	.word	0x0000b500


	//   ....[26]....
        /*024c*/ 	.word	0x0000b580


	//   ....[27]....
        /*0250*/ 	.word	0x0000b590


	//   ....[28]....
        /*0254*/ 	.word	0x0000c100


	//   ....[29]....
        /*0258*/ 	.word	0x0000c140


	//   ....[30]....
        /*025c*/ 	.word	0x0000c180


	//   ....[31]....
        /*0260*/ 	.word	0x0000c1c0


	//   ....[32]....
        /*0264*/ 	.word	0x0000c200


	//   ....[33]....
        /*0268*/ 	.word	0x0000c230


	//   ....[34]....
        /*026c*/ 	.word	0x0000c260


	//   ....[35]....
        /*0270*/ 	.word	0x0000c2a0


	//   ....[36]....
        /*0274*/ 	.word	0x0000c2d0


	//   ....[37]....
        /*0278*/ 	.word	0x0000c300


	//   ....[38]....
        /*027c*/ 	.word	0x0000c310


	//   ....[39]....
        /*0280*/ 	.word	0x0000c320


	//   ....[40]....
        /*0284*/ 	.word	0x0000c330


	//   ....[41]....
        /*0288*/ 	.word	0x0000c340


	//   ....[42]....
        /*028c*/ 	.word	0x0000c360


	//   ....[43]....
        /*0290*/ 	.word	0x0000c380


	//   ....[44]....
        /*0294*/ 	.word	0x0000c3b0


	//   ....[45]....
        /*0298*/ 	.word	0x0000c3e0


	//   ....[46]....
        /*029c*/ 	.word	0x0000c410


	//   ....[47]....
        /*02a0*/ 	.word	0x0000c440


	//   ....[48]....
        /*02a4*/ 	.word	0x0000c900


	//   ....[49]....
        /*02a8*/ 	.word	0x0000c940


	//   ....[50]....
        /*02ac*/ 	.word	0x0000c970


	//   ....[51]....
        /*02b0*/ 	.word	0x0000c9b0


	//   ....[52]....
        /*02b4*/ 	.word	0x0000c9d0


	//   ....[53]....
        /*02b8*/ 	.word	0x0000c9e0


	//   ....[54]....
        /*02bc*/ 	.word	0x0000ca00


	//   ....[55]....
        /*02c0*/ 	.word	0x0000ca20


	//   ....[56]....
        /*02c4*/ 	.word	0x0000d0b0


	//   ....[57]....
        /*02c8*/ 	.word	0x0000d0f0


	//   ....[58]....
        /*02cc*/ 	.word	0x0000d120


	//   ....[59]....
        /*02d0*/ 	.word	0x0000d150


	//   ....[60]....
        /*02d4*/ 	.word	0x0000d170


	//   ....[61]....
        /*02d8*/ 	.word	0x0000d180


	//   ....[62]....
        /*02dc*/ 	.word	0x0000d190


	//   ....[63]....
        /*02e0*/ 	.word	0x0000d1b0


	//   ....[64]....
        /*02e4*/ 	.word	0x0000d330


	//   ....[65]....
        /*02e8*/ 	.word	0x0000e2a0


	//   ....[66]....
        /*02ec*/ 	.word	0x0000ee50


	//   ....[67]....
        /*02f0*/ 	.word	0x0000ee80


	//   ....[68]....
        /*02f4*/ 	.word	0x0000ef10


	//   ....[69]....
        /*02f8*/ 	.word	0x0000ef50


	//   ....[70]....
        /*02fc*/ 	.word	0x0000ef90


	//   ....[71]....
        /*0300*/ 	.word	0x0000efc0


	//   ....[72]....
        /*0304*/ 	.word	0x0000efd0


	//   ....[73]....
        /*0308*/ 	.word	0x0000efe0


	//   ....[74]....
        /*030c*/ 	.word	0x0000eff0


	//   ....[75]....
        /*0310*/ 	.word	0x0000f030


	//   ....[76]....
        /*0314*/ 	.word	0x0000f0c0


	//   ....[77]....
        /*0318*/ 	.word	0x0000f0e0


	//   ....[78]....
        /*031c*/ 	.word	0x00010500


	//   ....[79]....
        /*0320*/ 	.word	0x00010680


	//   ....[80]....
        /*0324*/ 	.word	0x00010c50


	//   ....[81]....
        /*0328*/ 	.word	0x00010e00


	//   ....[82]....
        /*032c*/ 	.word	0x00010e60


	//   ....[83]....
        /*0330*/ 	.word	0x00010f20


	//   ....[84]....
        /*0334*/ 	.word	0x00010fd0


	//   ....[85]....
        /*0338*/ 	.word	0x00011050


	//   ....[86]....
        /*033c*/ 	.word	0x000110f0


	//   ....[87]....
        /*0340*/ 	.word	0x00011170


	//   ....[88]....
        /*0344*/ 	.word	0x00011220


	//   ....[89]....
        /*0348*/ 	.word	0x00011280


	//   ....[90]....
        /*034c*/ 	.word	0x00011330


	//   ....[91]....
        /*0350*/ 	.word	0x000113b0


	//   ....[92]....
        /*0354*/ 	.word	0x00011450


	//   ....[93]....
        /*0358*/ 	.word	0x00011790


	//----- nvinfo : EIATTR_REG_RECONFIG
	.align		4
.L_1603:
        /*035c*/ 	.byte	0x01, 0x54
	.zero		2


	//----- nvinfo : EIATTR_SYSCALL_OFFSETS
	.align		4
        /*0360*/ 	.byte	0x04, 0x46
        /*0362*/ 	.short	(.L_1605 - .L_1604)


	//   ....[0]....
.L_1604:
        /*0364*/ 	.word	0x00001500


	//   ....[1]....
        /*0368*/ 	.word	0x0000dd20


	//   ....[2]....
        /*036c*/ 	.word	0x0000de90


	//   ....[3]....
        /*0370*/ 	.word	0x0000dfe0


	//   ....[4]....
        /*0374*/ 	.word	0x0000e120


	//   ....[5]....
        /*0378*/ 	.word	0x0000e9e0


	//----- nvinfo : EIATTR_MBARRIER_INSTR_OFFSETS
	.align		4
.L_1605:
        /*037c*/ 	.byte	0x04, 0x39
        /*037e*/ 	.short	(.L_1607 - .L_1606)


	//   ....[0]....
.L_1606:
        /*0380*/ 	.word	0x00000270
        /*0384*/ 	.word	0x000000ff
        /*0388*/ 	.word	0x00013200
        /*038c*/ 	.short	0x0100
        /*038e*/ 	.byte	0x08
	.zero		1


	//   ....[1]....
        /*0390*/ 	.word	0x00000280
        /*0394*/ 	.word	0x000000ff
        /*0398*/ 	.word	0x00013220
        /*039c*/ 	.short	0x0100
        /*039e*/ 	.byte	0x08
	.zero		1


	//   ....[2]....
        /*03a0*/ 	.word	0x00000370
        /*03a4*/ 	.word	0x000000ff
        /*03a8*/ 	.word	0x00013230
        /*03ac*/ 	.short	0x0100
        /*03ae*/ 	.byte	0x08
	.zero		1


	//   ....[3]....
        /*03b0*/ 	.word	0x00000380
        /*03b4*/ 	.word	0x000000ff
        /*03b8*/ 	.word	0x00013240
        /*03bc*/ 	.short	0x0100
        /*03be*/ 	.byte	0x08
	.zero		1


	//   ....[4]....
        /*03c0*/ 	.word	0x00000390
        /*03c4*/ 	.word	0x000000ff
        /*03c8*/ 	.word	0x00013238
        /*03cc*/ 	.short	0x0100
        /*03ce*/ 	.byte	0x08
	.zero		1


	//   ....[5]....
        /*03d0*/ 	.word	0x000003a0
        /*03d4*/ 	.word	0x000000ff
        /*03d8*/ 	.word	0x00013248
        /*03dc*/ 	.short	0x0100
        /*03de*/ 	.byte	0x08
	.zero		1


	//   ....[6]....
        /*03e0*/ 	.word	0x000004d0
        /*03e4*/ 	.word	0x000000ff
        /*03e8*/ 	.word	0x00013250
        /*03ec*/ 	.short	0x0100
        /*03ee*/ 	.byte	0x08
	.zero		1


	//   ....[7]....
        /*03f0*/ 	.word	0x000004e0
        /*03f4*/ 	.word	0x000000ff
        /*03f8*/ 	.word	0x00013260
        /*03fc*/ 	.short	0x0100
        /*03fe*/ 	.byte	0x08
	.zero		1


	//   ....[8]....
        /*0400*/ 	.word	0x000004f0
        /*0404*/ 	.word	0x000000ff
        /*0408*/ 	.word	0x00013258
        /*040c*/ 	.short	0x0100
        /*040e*/ 	.byte	0x08
	.zero		1


	//   ....[9]....
        /*0410*/ 	.word	0x00000500
        /*0414*/ 	.word	0x000000ff
        /*0418*/ 	.word	0x00013268
        /*041c*/ 	.short	0x0100
        /*041e*/ 	.byte	0x08
	.zero		1


	//   ....[10]....
        /*0420*/ 	.word	0x000005f0
        /*0424*/ 	.word	0x000000ff
        /*0428*/ 	.word	0x00013270
        /*042c*/ 	.short	0x0100
        /*042e*/ 	.byte	0x06
	.zero		1


	//   ....[11]....
        /*0430*/ 	.word	0x00000600
        /*0434*/ 	.word	0x000000ff
        /*0438*/ 	.word	0x00013280
        /*043c*/ 	.short	0x0100
        /*043e*/ 	.byte	0x06
	.zero		1


	//   ....[12]....
        /*0440*/ 	.word	0x00000610
        /*0444*/ 	.word	0x000000ff
        /*0448*/ 	.word	0x00013278
        /*044c*/ 	.short	0x0100
        /*044e*/ 	.byte	0x06
	.zero		1


	//   ....[13]....
        /*0450*/ 	.word	0x00000620
        /*0454*/ 	.word	0x000000ff
        /*0458*/ 	.word	0x00013288
        /*045c*/ 	.short	0x0100
        /*045e*/ 	.byte	0x06
	.zero		1


	//   ....[14]....
        /*0460*/ 	.word	0x00000750
        /*0464*/ 	.word	0x000000ff
        /*0468*/ 	.word	0x00013290
        /*046c*/ 	.short	0x0100
        /*046e*/ 	.byte	0x08
	.zero		1


	//   ....[15]....
        /*0470*/ 	.word	0x00000760
        /*0474*/ 	.word	0x000000ff
        /*0478*/ 	.word	0x000132a0
        /*047c*/ 	.short	0x0100
        /*047e*/ 	.byte	0x08
	.zero		1


	//   ....[16]....
        /*0480*/ 	.word	0x00000770
        /*0484*/ 	.word	0x000000ff
        /*0488*/ 	.word	0x00013298
        /*048c*/ 	.short	0x0100
        /*048e*/ 	.byte	0x08
	.zero		1


	//   ....[17]....
        /*0490*/ 	.word	0x00000780
        /*0494*/ 	.word	0x000000ff
        /*0498*/ 	.word	0x000132a8
        /*049c*/ 	.short	0x0100
        /*049e*/ 	.byte	0x08
	.zero		1


	//   ....[18]....
        /*04a0*/ 	.word	0x000008b0
        /*04a4*/ 	.word	0x000000ff
        /*04a8*/ 	.word	0x000132b0
        /*04ac*/ 	.short	0x0100
        /*04ae*/ 	.byte	0x08
	.zero		1


	//   ....[19]....
        /*04b0*/ 	.word	0x000008c0
        /*04b4*/ 	.word	0x000000ff
        /*04b8*/ 	.word	0x000132c0
        /*04bc*/ 	.short	0x0100
        /*04be*/ 	.byte	0x08
	.zero		1


	//   ....[20]....
        /*04c0*/ 	.word	0x000008d0
        /*04c4*/ 	.word	0x000000ff
        /*04c8*/ 	.word	0x000132b8
        /*04cc*/ 	.short	0x0100
        /*04ce*/ 	.byte	0x08
	.zero		1


	//   ....[21]....
        /*04d0*/ 	.word	0x000008e0
        /*04d4*/ 	.word	0x000000ff
        /*04d8*/ 	.word	0x000132c8
        /*04dc*/ 	.short	0x0100
        /*04de*/ 	.byte	0x08
	.zero		1


	//   ....[22]....
        /*04e0*/ 	.word	0x00001850
        /*04e4*/ 	.word	0x000000ff
        /*04e8*/ 	.word	0x00013200
        /*04ec*/ 	.short	0x010a
        /*04ee*/ 	.byte	0x2d
	.zero		1


	//   ....[23]....
        /*04f0*/ 	.word	0x000018f0
        /*04f4*/ 	.word	0x00000002
        /*04f8*/ 	.word	0x00013230
        /*04fc*/ 	.short	0x010a
        /*04fe*/ 	.byte	0x3f
	.zero		1


	//   ....[24]....
        /*0500*/ 	.word	0x00001930
        /*0504*/ 	.word	0x00000002
        /*0508*/ 	.word	0x00013230
        /*050c*/ 	.short	0x010a
        /*050e*/ 	.byte	0x3f
	.zero		1


	//   ....[25]....
        /*0510*/ 	.word	0x00004120
        /*0514*/ 	.word	0x00000028
        /*0518*/ 	.word	0x00000000
        /*051c*/ 	.short	0x0101
        /*051e*/ 	.byte	0x3f
	.zero		1


	//   ....[26]....
        /*0520*/ 	.word	0x00004de0
        /*0524*/ 	.word	0x000000ff
        /*0528*/ 	.word	0x00013230
        /*052c*/ 	.short	0x010a
        /*052e*/ 	.byte	0x16
	.zero		1


	//   ....[27]....
        /*0530*/ 	.word	0x00004e20
        /*0534*/ 	.word	0x000000ff
        /*0538*/ 	.word	0x00013230
        /*053c*/ 	.short	0x010a
        /*053e*/ 	.byte	0x16
	.zero		1


	//   ....[28]....
        /*0540*/ 	.word	0x00005270
        /*0544*/ 	.word	0x000000ff
        /*0548*/ 	.word	0x00013250
        /*054c*/ 	.short	0x010a
        /*054e*/ 	.byte	0x0b
	.zero		1


	//   ....[29]....
        /*0550*/ 	.word	0x000052b0
        /*0554*/ 	.word	0x000000ff
        /*0558*/ 	.word	0x00013250
        /*055c*/ 	.short	0x010a
        /*055e*/ 	.byte	0x0b
	.zero		1


	//   ....[30]....
        /*0560*/ 	.word	0x00007de0
        /*0564*/ 	.word	0x00000002
        /*0568*/ 	.word	0x00000000
        /*056c*/ 	.short	0x0101
        /*056e*/ 	.byte	0x3f
	.zero		1


	//   ....[31]....
        /*0570*/ 	.word	0x00008090
        /*0574*/ 	.word	0x000000ff
        /*0578*/ 	.word	0x00000000
        /*057c*/ 	.short	0x0101
        /*057e*/ 	.byte	0x06
	.zero		1


	//   ....[32]....
        /*0580*/ 	.word	0x000085e0
        /*0584*/ 	.word	0x000000ff
        /*0588*/ 	.word	0x00013230
        /*058c*/ 	.short	0x010a
        /*058e*/ 	.byte	0x15
	.zero		1


	//   ....[33]....
        /*0590*/ 	.word	0x00008620
        /*0594*/ 	.word	0x000000ff
        /*0598*/ 	.word	0x00013230
        /*059c*/ 	.short	0x010a
        /*059e*/ 	.byte	0x15
	.zero		1


	//   ....[34]....
        /*05a0*/ 	.word	0x00008a70
        /*05a4*/ 	.word	0x000000ff
        /*05a8*/ 	.word	0x00013250
        /*05ac*/ 	.short	0x010a
        /*05ae*/ 	.byte	0x0b
	.zero		1


	//   ....[35]....
        /*05b0*/ 	.word	0x00008ab0
        /*05b4*/ 	.word	0x000000ff
        /*05b8*/ 	.word	0x00013250
        /*05bc*/ 	.short	0x010a
        /*05be*/ 	.byte	0x0b
	.zero		1


	//   ....[36]....
        /*05c0*/ 	.word	0x0000aa20
        /*05c4*/ 	.word	0x00000002
        /*05c8*/ 	.word	0x00000000
        /*05cc*/ 	.short	0x0101
        /*05ce*/ 	.byte	0x3f
	.zero		1


	//   ....[37]....
        /*05d0*/ 	.word	0x0000ad10
        /*05d4*/ 	.word	0x000000ff
        /*05d8*/ 	.word	0x00000000
        /*05dc*/ 	.short	0x0101
        /*05de*/ 	.byte	0x06
	.zero		1


	//   ....[38]....
        /*05e0*/ 	.word	0x0000b1c0
        /*05e4*/ 	.word	0x000000ff
        /*05e8*/ 	.word	0x00013250
        /*05ec*/ 	.short	0x010a
        /*05ee*/ 	.byte	0x0e
	.zero		1


	//   ....[39]....
        /*05f0*/ 	.word	0x0000b200
        /*05f4*/ 	.word	0x000000ff
        /*05f8*/ 	.word	0x00013250
        /*05fc*/ 	.short	0x010a
        /*05fe*/ 	.byte	0x0e
	.zero		1


	//   ....[40]....
        /*0600*/ 	.word	0x0000b870
        /*0604*/ 	.word	0x000000ff
        /*0608*/ 	.word	0x00000000
        /*060c*/ 	.short	0x0101
        /*060e*/ 	.byte	0x04
	.zero		1


	//   ....[41]....
        /*0610*/ 	.word	0x0000c950
        /*0614*/ 	.word	0x00000000
        /*0618*/ 	.word	0x00000000
        /*061c*/ 	.short	0x0101
        /*061e*/ 	.byte	0x3f
	.zero		1


	//   ....[42]....
        /*0620*/ 	.word	0x0000e4f0
        /*0624*/ 	.word	0x00000005
        /*0628*/ 	.word	0x00013280
        /*062c*/ 	.short	0x010a
        /*062e*/ 	.byte	0x3f
	.zero		1


	//   ....[43]....
        /*0630*/ 	.word	0x0000e670
        /*0634*/ 	.word	0x00000005
        /*0638*/ 	.word	0x00013240
        /*063c*/ 	.short	0x010a
        /*063e*/ 	.byte	0x3f
	.zero		1


	//   ....[44]....
        /*0640*/ 	.word	0x0000f190
        /*0644*/ 	.word	0x00000010
        /*0648*/ 	.word	0x00013200
        /*064c*/ 	.short	0x0107
        /*064e*/ 	.byte	0x3f
	.zero		1


	//   ....[45]....
        /*0650*/ 	.word	0x0000f260
        /*0654*/ 	.word	0x00000010
        /*0658*/ 	.word	0x00013200
        /*065c*/ 	.short	0x0101
        /*065e*/ 	.byte	0x3f
	.zero		1


	//   ....[46]....
        /*0660*/ 	.word	0x0000f280
        /*0664*/ 	.word	0x00000010
        /*0668*/ 	.word	0x00013220
        /*066c*/ 	.short	0x010a
        /*066e*/ 	.byte	0x3f
	.zero		1


	//   ....[47]....
        /*0670*/ 	.word	0x0000f550
        /*0674*/ 	.word	0x00000004
        /*0678*/ 	.word	0x00013280
        /*067c*/ 	.short	0x010a
        /*067e*/ 	.byte	0x3f
	.zero		1


	//   ....[48]....
        /*0680*/ 	.word	0x0000f790
        /*0684*/ 	.word	0x00000004
        /*0688*/ 	.word	0x00013240
        /*068c*/ 	.short	0x010a
        /*068e*/ 	.byte	0x3f
	.zero		1


	//   ....[49]....
        /*0690*/ 	.word	0x0000fa50
        /*0694*/ 	.word	0x00000003
        /*0698*/ 	.word	0x00013270
        /*069c*/ 	.short	0x010a
        /*069e*/ 	.byte	0x3f
	.zero		1


	//   ....[50]....
        /*06a0*/ 	.word	0x0000fad0
        /*06a4*/ 	.word	0x00000003
        /*06a8*/ 	.word	0x00013260
        /*06ac*/ 	.short	0x010a
        /*06ae*/ 	.byte	0x3f
	.zero		1


	//   ....[51]....
        /*06b0*/ 	.word	0x0000fdb0
        /*06b4*/ 	.word	0x00000003
        /*06b8*/ 	.word	0x00013250
        /*06bc*/ 	.short	0x0101
        /*06be*/ 	.byte	0x3f
	.zero		1


	//   ....[52]....
        /*06c0*/ 	.word	0x0000fe30
        /*06c4*/ 	.word	0x00000002
        /*06c8*/ 	.word	0x00000000
        /*06cc*/ 	.short	0x0101
        /*06ce*/ 	.byte	0x3f
	.zero		1


	//   ....[53]....
        /*06d0*/ 	.word	0x00010020
        /*06d4*/ 	.word	0x00000002
        /*06d8*/ 	.word	0x00013270
        /*06dc*/ 	.short	0x010a
        /*06de*/ 	.byte	0x3f
	.zero		1


	//   ....[54]....
        /*06e0*/ 	.word	0x000100a0
        /*06e4*/ 	.word	0x00000002
        /*06e8*/ 	.word	0x00013260
        /*06ec*/ 	.short	0x010a
        /*06ee*/ 	.byte	0x3f
	.zero		1


	//   ....[55]....
        /*06f0*/ 	.word	0x00010370
        /*06f4*/ 	.word	0x00000002
        /*06f8*/ 	.word	0x00013250
        /*06fc*/ 	.short	0x0101
        /*06fe*/ 	.byte	0x3f
	.zero		1


	//   ....[56]....
        /*0700*/ 	.word	0x000103e0
        /*0704*/ 	.word	0x00000000
        /*0708*/ 	.word	0x00000000
        /*070c*/ 	.short	0x0101
        /*070e*/ 	.byte	0x3f
	.zero		1


	//   ....[57]....
        /*0710*/ 	.word	0x00010600
        /*0714*/ 	.word	0x00000007
        /*0718*/ 	.word	0x00013220
        /*071c*/ 	.short	0x010a
        /*071e*/ 	.byte	0x3f
	.zero		1


	//   ....[58]....
        /*0720*/ 	.word	0x000107a0
        /*0724*/ 	.word	0x00000005
        /*0728*/ 	.word	0x00000000
        /*072c*/ 	.short	0x010a
        /*072e*/ 	.byte	0x3f
	.zero		1


	//   ....[59]....
        /*0730*/ 	.word	0x00010810
        /*0734*/ 	.word	0x00000003
        /*0738*/ 	.word	0x00000000
        /*073c*/ 	.short	0x010a
        /*073e*/ 	.byte	0x3f
	.zero		1


	//   ....[60]....
        /*0740*/ 	.word	0x00010860
        /*0744*/ 	.word	0x00000003
        /*0748*/ 	.word	0x00013260
        /*074c*/ 	.short	0x010a
        /*074e*/ 	.byte	0x3f
	.zero		1


	//   ....[61]....
        /*0750*/ 	.word	0x000108b0
        /*0754*/ 	.word	0x00000005
        /*0758*/ 	.word	0x00013260
        /*075c*/ 	.short	0x010a
        /*075e*/ 	.byte	0x3f
	.zero		1


	//   ....[62]....
        /*0760*/ 	.word	0x000108f0
        /*0764*/ 	.word	0x00000003
        /*0768*/ 	.word	0x00013280
        /*076c*/ 	.short	0x010a
        /*076e*/ 	.byte	0x3f
	.zero		1


	//   ....[63]....
        /*0770*/ 	.word	0x00010910
        /*0774*/ 	.word	0x00000005
        /*0778*/ 	.word	0x00013280
        /*077c*/ 	.short	0x010a
        /*077e*/ 	.byte	0x3f
	.zero		1


	//   ....[64]....
        /*0780*/ 	.word	0x00010980
        /*0784*/ 	.word	0x00000003
        /*0788*/ 	.word	0x00013200
        /*078c*/ 	.short	0x010a
        /*078e*/ 	.byte	0x3f
	.zero		1


	//   ....[65]....
        /*0790*/ 	.word	0x000109d0
        /*0794*/ 	.word	0x00000002
        /*0798*/ 	.word	0x00013230
        /*079c*/ 	.short	0x010a
        /*079e*/ 	.byte	0x3f
	.zero		1


	//   ....[66]....
        /*07a0*/ 	.word	0x00010a30
        /*07a4*/ 	.word	0x00000008
        /*07a8*/ 	.word	0x00013230
        /*07ac*/ 	.short	0x010a
        /*07ae*/ 	.byte	0x3f
	.zero		1


	//   ....[67]....
        /*07b0*/ 	.word	0x00010a90
        /*07b4*/ 	.word	0x00000008
        /*07b8*/ 	.word	0x00013250
        /*07bc*/ 	.short	0x010a
        /*07be*/ 	.byte	0x3f
	.zero		1


	//   ....[68]....
        /*07c0*/ 	.word	0x00010af0
        /*07c4*/ 	.word	0x00000008
        /*07c8*/ 	.word	0x00013230
        /*07cc*/ 	.short	0x010a
        /*07ce*/ 	.byte	0x3f
	.zero		1


	//   ....[69]....
        /*07d0*/ 	.word	0x00010b50
        /*07d4*/ 	.word	0x00000008
        /*07d8*/ 	.word	0x00013250
        /*07dc*/ 	.short	0x010a
        /*07de*/ 	.byte	0x3f
	.zero		1


	//   ....[70]....
        /*07e0*/ 	.word	0x00010bb0
        /*07e4*/ 	.word	0x00000005
        /*07e8*/ 	.word	0x00013250
        /*07ec*/ 	.short	0x010a
        /*07ee*/ 	.byte	0x3f
	.zero		1


	//   ....[71]....
        /*07f0*/ 	.word	0x00010d00
        /*07f4*/ 	.word	0x00000005
        /*07f8*/ 	.word	0x00013280
        /*07fc*/ 	.short	0x010a
        /*07fe*/ 	.byte	0x3f
	.zero		1


	//   ....[72]....
        /*0800*/ 	.word	0x00010d50
        /*0804*/ 	.word	0x00000005
        /*0808*/ 	.word	0x00013240
        /*080c*/ 	.short	0x010a
        /*080e*/ 	.byte	0x3f
	.zero		1


	//   ....[73]....
        /*0810*/ 	.word	0x00011480
        /*0814*/ 	.word	0x00000010
        /*0818*/ 	.word	0x00013220
        /*081c*/ 	.short	0x010a
        /*081e*/ 	.byte	0x3f
	.zero		1


	//   ....[74]....
        /*0820*/ 	.word	0x000114d0
        /*0824*/ 	.word	0x00000004
        /*0828*/ 	.word	0x00013280
        /*082c*/ 	.short	0x010a
        /*082e*/ 	.byte	0x3f
	.zero		1


	//   ....[75]....
        /*0830*/ 	.word	0x00011520
        /*0834*/ 	.word	0x00000004
        /*0838*/ 	.word	0x00013240
        /*083c*/ 	.short	0x010a
        /*083e*/ 	.byte	0x3f
	.zero		1


	//   ....[76]....
        /*0840*/ 	.word	0x00011570
        /*0844*/ 	.word	0x00000003
        /*0848*/ 	.word	0x00013270
        /*084c*/ 	.short	0x010a
        /*084e*/ 	.byte	0x3f
	.zero		1


	//   ....[77]....
        /*0850*/ 	.word	0x000115c0
        /*0854*/ 	.word	0x00000003
        /*0858*/ 	.word	0x00013260
        /*085c*/ 	.short	0x010a
        /*085e*/ 	.byte	0x3f
	.zero		1


	//   ....[78]....
        /*0860*/ 	.word	0x00011610
        /*0864*/ 	.word	0x00000002
        /*0868*/ 	.word	0x00013270
        /*086c*/ 	.short	0x010a
        /*086e*/ 	.byte	0x3f
	.zero		1


	//   ....[79]....
        /*0870*/ 	.word	0x00011660
        /*0874*/ 	.word	0x00000002
        /*0878*/ 	.word	0x00013260
        /*087c*/ 	.short	0x010a
        /*087e*/ 	.byte	0x3f
	.zero		1


	//   ....[80]....
        /*0880*/ 	.word	0x000116b0
        /*0884*/ 	.word	0x00000007
        /*0888*/ 	.word	0x00013220
        /*088c*/ 	.short	0x010a
        /*088e*/ 	.byte	0x3f
	.zero		1


	//   ....[81]....
        /*0890*/ 	.word	0x00011850
        /*0894*/ 	.word	0x00000005
        /*0898*/ 	.word	0x00000000
        /*089c*/ 	.short	0x010a
        /*089e*/ 	.byte	0x3f
	.zero		1


	//   ....[82]....
        /*08a0*/ 	.word	0x000118a0
        /*08a4*/ 	.word	0x00000003
        /*08a8*/ 	.word	0x00000000
        /*08ac*/ 	.short	0x010a
        /*08ae*/ 	.byte	0x3f
	.zero		1


	//   ....[83]....
        /*08b0*/ 	.word	0x000118f0
        /*08b4*/ 	.word	0x00000003
        /*08b8*/ 	.word	0x00013260
        /*08bc*/ 	.short	0x010a
        /*08be*/ 	.byte	0x3f
	.zero		1


	//   ....[84]....
        /*08c0*/ 	.word	0x00011940
        /*08c4*/ 	.word	0x00000005
        /*08c8*/ 	.word	0x00013260
        /*08cc*/ 	.short	0x010a
        /*08ce*/ 	.byte	0x3f
	.zero		1


	//   ....[85]....
        /*08d0*/ 	.word	0x00011990
        /*08d4*/ 	.word	0x00000003
        /*08d8*/ 	.word	0x00013280
        /*08dc*/ 	.short	0x010a
        /*08de*/ 	.byte	0x3f
	.zero		1


	//----- nvinfo : EIATTR_NUM_MBARRIERS
	.align		4
.L_1607:
        /*08e0*/ 	.byte	0x03, 0x38
        /*08e2*/ 	.short	0x0016


	//----- nvinfo : EIATTR_EXIT_INSTR_OFFSETS
	.align		4
        /*08e4*/ 	.byte	0x04, 0x1c
        /*08e6*/ 	.short	(.L_1609 - .L_1608)


	//   ....[0]....
.L_1608:
        /*08e8*/ 	.word	0x00000a00


	//   ....[1]....
        /*08ec*/ 	.word	0x0000d2c0


	//   ....[2]....
        /*08f0*/ 	.word	0x00010960


	//----- nvinfo : EIATTR_MAX_THREADS
	.align		4
.L_1609:
        /*08f4*/ 	.byte	0x04, 0x05
        /*08f6*/ 	.short	(.L_1611 - .L_1610)
.L_1610:
        /*08f8*/ 	.word	0x00000200
        /*08fc*/ 	.word	0x00000001
        /*0900*/ 	.word	0x00000001


	//----- nvinfo : EIATTR_CRS_STACK_SIZE
	.align		4
.L_1611:
        /*0904*/ 	.byte	0x04, 0x1e
        /*0906*/ 	.short	(.L_1613 - .L_1612)
.L_1612:
        /*0908*/ 	.word	0x00000000


	//----- nvinfo : EIATTR_CBANK_PARAM_SIZE
	.align		4
.L_1613:
        /*090c*/ 	.byte	0x03, 0x19
        /*090e*/ 	.short	0x0af0


	//----- nvinfo : EIATTR_PARAM_CBANK
	.align		4
        /*0910*/ 	.byte	0x04, 0x0a
        /*0912*/ 	.short	(.L_1615 - .L_1614)
	.align		4
.L_1614:
        /*0914*/ 	.word	index@(.nv.constant0._ZN7cutlass13device_kernelIN5flash11enable_sm90INS1_16FlashAttnFwdSm90INS1_25CollectiveMainloopFwdSm90ILi2EN4cute5tupleIJNS5_1CILi1EEES8_S8_EEENS6_IJNS7_ILi192EEENS7_ILi160EEENS7_ILi64EEEEEELi64ENS_12float_e4m3_tEfNS_4arch4Sm90ELb1ELb0ELb1ELb0ELb0ELb0ELb0ELb1ELb1ELb1ELb0ELb0EEENS1_21CollectiveEpilogueFwdINS6_IJSA_SC_SB_EEES9_NS_10bfloat16_tESG_Li384ELb0ELb1ELb0ELb1EEENS1_30DynamicPersistentTileSchedulerILi384ELi128ELb0ELb1ELb1EEEEEEEEEvNT_6ParamsE)
        /*0918*/ 	.short	0x0210
        /*091a*/ 	.short	0x0af0


	//----- nvinfo : EIATTR_SW_WAR
	.align		4
.L_1615:
        /*091c*/ 	.byte	0x04, 0x36
        /*091e*/ 	.short	(.L_1617 - .L_1616)
.L_1616:
        /*0920*/ 	.word	0x00000008
.L_1617:


//--------------------- .nv.info._ZN7cutlass13device_kernelIN5flash11enable_sm90INS1_16FlashAttnFwdSm90INS1_25CollectiveMainloopFwdSm90ILi2EN4cute5tupleIJNS5_1CILi1EEES8_S8_EEENS6_IJNS7_ILi192EEENS7_ILi160EEENS7_ILi64EEEEEELi64ENS_12float_e4m3_tEfNS_4arch4Sm90ELb1ELb0ELb1ELb1ELb0ELb0ELb0ELb1ELb1ELb1ELb0ELb0EEENS1_21CollectiveEpilogueFwdINS6_IJSA_SC_SB_EEES9_NS_10bfloat16_tESG_Li384ELb1ELb1ELb0ELb1EEENS1_36VarlenDynamicPersistentTileSchedulerILi192ELi160ELi384ELi128ELb0ELb1ELb1ELb1ELb1ELb1EEEEEEEEEvNT_6ParamsE --------------------------
	.section	.nv.info._ZN7cutlass13device_kernelIN5flash11enable_sm90INS1_16FlashAttnFwdSm90INS1_25CollectiveMainloopFwdSm90ILi2EN4cute5tupleIJNS5_1CILi1EEES8_S8_EEENS6_IJNS7_ILi192EEENS7_ILi160EEENS7_ILi64EEEEEELi64ENS_12float_e4m3_tEfNS_4arch4Sm90ELb1ELb0ELb1ELb1ELb0ELb0ELb0ELb1ELb1ELb1ELb0ELb0EEENS1_21CollectiveEpilogueFwdINS6_IJSA_SC_SB_EEES9_NS_10bfloat16_tESG_Li384ELb1ELb1ELb0ELb1EEENS1_36VarlenDynamicPersistentTileSchedulerILi192ELi160ELi384ELi128ELb0ELb1ELb1ELb1ELb1ELb1EEEEEEEEEvNT_6ParamsE,"",@"SHT_CUDA_INFO"
	.sectionflags	@""
	.align	4


	//----- nvinfo : EIATTR_CUDA_API_VERSION
	.align		4
        /*0000*/ 	.byte	0x04, 0x37
        /*0002*/ 	.short	(.L_1619 - .L_1618)
.L_1618:
        /*0004*/ 	.word	0x00000082


	//----- nvinfo : EIATTR_KPARAM_INFO
	.align		4
.L_1619:
        /*0008*/ 	.byte	0x04, 0x17
        /*000a*/ 	.short	(.L_1621 - .L_1620)
.L_1620:
        /*000c*/ 	.word	0x00000000
        /*0010*/ 	.short	0x0000
        /*0012*/ 	.short	0x0070
        /*0014*/ 	.byte	0x00, 0xf0, 0x01, 0x2a


	//----- nvinfo : EIATTR_SPARSE_MMA_MASK
	.align		4
.L_1621:
        /*0018*/ 	.byte	0x03, 0x50
        /*001a*/ 	.short	0x0000


	//----- nvinfo : EIATTR_MAXREG_COUNT
	.align		4
        /*001c*/ 	.byte	0x03, 0x1b
        /*001e*/ 	.short	0x0080


	//----- nvinfo : EIATTR_NUM_BARRIERS
	.align		4
        /*0020*/ 	.byte	0x02, 0x4c
        /*0022*/ 	.byte	0x09
	.zero		1


	//----- nvinfo : EIATTR_EXTERNS
	.align		4
        /*0024*/ 	.byte	0x04, 0x0f
        /*0026*/ 	.short	(.L_1623 - .L_1622)


	//   ....[0]....
	.align		4
.L_1622:
        /*0028*/ 	.word	index@(__assertfail)


	//----- nvinfo : EIATTR_ANNOTATIONS
	.align		4
.L_1623:
        /*002c*/ 	.byte	0x04, 0x55
        /*002e*/ 	.short	(.L_1625 - .L_1624)


	//   ....[0]....
.L_1624:
        /* <DEDUP_REMOVED lines=9> */


	//----- nvinfo : EIATTR_MERCURY_ISA_VERSION
	.align		4
.L_1625:
        /*00a8*/ 	.byte	0x03, 0x5f
        /*00aa*/ 	.short	0x0101


	//----- nvinfo : EIATTR_UNUSED_LOAD_BYTE_OFFSET
	.align		4
        /*00ac*/ 	.byte	0x04, 0x44
        /*00ae*/ 	.short	(.L_1627 - .L_1626)


	//   ....[0]....
.L_1626:
        /*00b0*/ 	.word	0x00000a00
        /*00b4*/ 	.word	0x0000fff0


	//   ....[1]....
        /*00b8*/ 	.word	0x0000bbf0
        /*00bc*/ 	.word	0x0000fff0


	//----- nvinfo : EIATTR_INT_WARP_WIDE_INSTR_OFFSETS
	.align		4
.L_1627:
        /*00c0*/ 	.byte	0x04, 0x31
        /*00c2*/ 	.short	(.L_1629 - .L_1628)


	//   ....[0]....
.L_1628:
        /*00c4*/ 	.word	0x00000130


	//   ....[1]....
        /*00c8*/ 	.word	0x00000170


	//   ....[2]....
        /*00cc*/ 	.word	0x000001e0


	//   ....[3]....
        /*00d0*/ 	.word	0x0000ee30


	//   ....[4]....
        /*00d4*/ 	.word	0x0000eec0


	//   ....[5]....
        /*00d8*/ 	.word	0x00011200


	//   ....[6]....
        /*00dc*/ 	.word	0x00011290


	//----- nvinfo : EIATTR_COOP_GROUP_MASK_REGIDS
	.align		4
.L_1629:
        /*00e0*/ 	.byte	0x04, 0x29
        /*00e2*/ 	.short	(.L_1631 - .L_1630)


	//   ....[0]....
.L_1630:
        /*00e4*/ 	.word	0xffffffff


	//   ....[1]....
        /*00e8*/ 	.word	0xffffffff


	//   ....[2]....
        /*00ec*/ 	.word	0xffffffff


	//   ....[3]....
        /*00f0*/ 	.word	0xffffffff


	//   ....[4]....
        /*00f4*/ 	.word	0xffffffff


	//   ....[5]....
        /*00f8*/ 	.word	0xffffffff


	//   ....[6]....
        /*00fc*/ 	.word	0xffffffff


	//   ....[7]....
        /*0100*/ 	.word	0xffffffff


	//   ....[8]....
        /*0104*/ 	.word	0xffffffff


	//   ....[9]....
        /*0108*/ 	.word	0xffffffff


	//   ....[10]....
        /*010c*/ 	.word	0xffffffff


	//   ....[11]....
        /*0110*/ 	.word	0xffffffff


	//   ....[12]....
        /*0114*/ 	.word	0xffffffff


	//   ....[13]....
        /*0118*/ 	.word	0xffffffff


	//   ....[14]....
        /*011c*/ 	.word	0xffffffff


	//   ....[15]....
        /*0120*/ 	.word	0xffffffff


	//   ....[16]....
        /*0124*/ 	.word	0xffffffff


	//   ....[17]....
        /*0128*/ 	.word	0xffffffff


	//   ....[18]....
        /*012c*/ 	.word	0xffffffff


	//   ....[19]....
        /*0130*/ 	.word	0xffffffff


	//   ....[20]....
        /*0134*/ 	.word	0xffffffff


	//   ....[21]....
        /*0138*/ 	.word	0xffffffff


	//   ....[22]....
        /*013c*/ 	.word	0xffffffff


	//   ....[23]....
        /*0140*/ 	.word	0xffffffff


	//   ....[24]....
        /*0144*/ 	.word	0xffffffff


	//   ....[25]....
        /*0148*/ 	.word	0xffffffff


	//   ....[26]....
        /*014c*/ 	.word	0xffffffff


	//   ....[27]....
        /*0150*/ 	.word	0xffffffff


	//   ....[28]....
        /*0154*/ 	.word	0xffffffff


	//   ....[29]....
        /*0158*/ 	.word	0xffffffff


	//   ....[30]....
        /*015c*/ 	.word	0xffffffff


	//   ....[31]....
        /*0160*/ 	.word	0xffffffff


	//   ....[32]....
        /*0164*/ 	.word	0xffffffff


	//   ....[33]....
        /*0168*/ 	.word	0xffffffff


	//   ....[34]....
        /*016c*/ 	.word	0xffffffff


	//   ....[35]....
        /*0170*/ 	.word	0xffffffff


	//   ....[36]....
        /*0174*/ 	.word	0xffffffff


	//   ....[37]....
        /*0178*/ 	.word	0xffffffff


	//   ....[38]....
        /*017c*/ 	.word	0xffffffff


	//   ....[39]....
        /*0180*/ 	.word	0xffffffff


	//   ....[40]....
        /*0184*/ 	.word	0xffffffff


	//   ....[41]....
        /*0188*/ 	.word	0xffffffff


	//   ....[42]....
        /*018c*/ 	.word	0xffffffff


	//   ....[43]....
        /*0190*/ 	.word	0xffffffff


	//   ....[44]....
        /*0194*/ 	.word	0xffffffff


	//   ....[45]....
        /*0198*/ 	.word	0xffffffff


	//   ....[46]....
        /*019c*/ 	.word	0xffffffff


	//   ....[47]....
        /*01a0*/ 	.word	0xffffffff


	//   ....[48]....
        /*01a4*/ 	.word	0xffffffff


	//   ....[49]....
        /*01a8*/ 	.word	0xffffffff


	//   ....[50]....
        /*01ac*/ 	.word	0xffffffff


	//   ....[51]....
        /*01b0*/ 	.word	0xffffffff


	//   ....[52]....
        /*01b4*/ 	.word	0xffffffff


	//   ....[53]....
        /*01b8*/ 	.word	0xffffffff


	//   ....[54]....
        /*01bc*/ 	.word	0xffffffff


	//   ....[55]....
        /*01c0*/ 	.word	0xffffffff


	//   ....[56]....
        /*01c4*/ 	.word	0xffffffff


	//   ....[57]....
        /*01c8*/ 	.word	0xffffffff


	//   ....[58]....
        /*01cc*/ 	.word	0xffffffff


	//   ....[59]....
        /*01d0*/ 	.word	0xffffffff


	//   ....[60]....
        /*01d4*/ 	.word	0xffffffff


	//   ....[61]....
        /*01d8*/ 	.word	0xffffffff


	//   ....[62]....
        /*01dc*/ 	.word	0xffffffff


	//   ....[63]....
        /*01e0*/ 	.word	0xffffffff


	//   ....[64]....
        /*01e4*/ 	.word	0xffffffff


	//   ....[65]....
        /*01e8*/ 	.word	0xffffffff


	//   ....[66]....
        /*01ec*/ 	.word	0xffffffff


	//   ....[67]....
        /*01f0*/ 	.word	0xffffffff


	//   ....[68]....
        /*01f4*/ 	.word	0xffffffff


	//   ....[69]....
        /*01f8*/ 	.word	0xffffffff


	//   ....[70]....
        /*01fc*/ 	.word	0xffffffff


	//   ....[71]....
        /*0200*/ 	.word	0xffffffff


	//   ....[72]....
        /*0204*/ 	.word	0xffffffff


	//   ....[73]....
        /*0208*/ 	.word	0xffffffff


	//   ....[74]....
        /*020c*/ 	.word	0xffffffff


	//   ....[75]....
        /*0210*/ 	.word	0xffffffff


	//   ....[76]....
        /*0214*/ 	.word	0xffffffff


	//   ....[77]....
        /*0218*/ 	.word	0xffffffff


	//   ....[78]....
        /*021c*/ 	.word	0xffffffff


	//   ....[79]....
        /*0220*/ 	.word	0xffffffff


	//   ....[80]....
        /*0224*/ 	.word	0xffffffff


	//   ....[81]....
        /*0228*/ 	.word	0xffffffff


	//   ....[82]....
        /*022c*/ 	.word	0xffffffff


	//   ....[83]....
        /*0230*/ 	.word	0xffffffff


	//   ....[84]....
        /*0234*/ 	.word	0xffffffff


	//   ....[85]....
        /*0238*/ 	.word	0xffffffff


	//   ....[86]....
        /*023c*/ 	.word	0xffffffff


	//   ....[87]....
        /*0240*/ 	.word	0xffffffff


	//   ....[88]....
        /*0244*/ 	.word	0xffffffff


	//   ....[89]....
        /*0248*/ 	.word	0xffffffff


	//   ....[90]....
        /*024c*/ 	.word	0xffffffff


	//   ....[91]....
        /*0250*/ 	.word	0xffffffff


	//   ....[92]....
        /*0254*/ 	.word	0xffffffff


	//   ....[93]....
        /*0258*/ 	.word	0xffffffff


	//   ....[94]....
        /*025c*/ 	.word	0xffffffff


	//   ....[95]....
        /*0260*/ 	.word	0xffffffff


	//   ....[96]....
        /*0264*/ 	.word	0xffffffff


	//   ....[97]....
        /*0268*/ 	.word	0xffffffff


	//   ....[98]....
        /*026c*/ 	.word	0xffffffff


	//   ....[99]....
        /*0270*/ 	.word	0xffffffff


	//   ....[100]....
        /*0274*/ 	.word	0xffffffff


	//   ....[101]....
        /*0278*/ 	.word	0xffffffff


	//   ....[102]....
        /*027c*/ 	.word	0xffffffff


	//   ....[103]....
        /*0280*/ 	.word	0xffffffff


	//   ....[104]....
        /*0284*/ 	.word	0xffffffff


	//   ....[105]....
        /*0288*/ 	.word	0xffffffff


	//   ....[106]....
        /*028c*/ 	.word	0xffffffff


	//   ....[107]....
        /*0290*/ 	.word	0xffffffff


	//   ....[108]....
        /*0294*/ 	.word	0xffffffff


	//   ....[109]....
        /*0298*/ 	.word	0xffffffff


	//   ....[110]....
        /*029c*/ 	.word	0xffffffff


	//   ....[111]....
        /*02a0*/ 	.word	0x0500000f


	//   ....[112]....
        /*02a4*/ 	.word	0x0500000f


	//   ....[113]....
        /*02a8*/ 	.word	0x0500000f


	//   ....[114]....
        /*02ac*/ 	.word	0x0500000f


	//   ....[115]....
        /*02b0*/ 	.word	0x0500000f


	//   ....[116]....
        /*02b4*/ 	.word	0x0500000f


	//   ....[117]....
        /*02b8*/ 	.word	0x0500000f


	//   ....[118]....
        /*02bc*/ 	.word	0x0500000f


	//   ....[119]....
        /*02c0*/ 	.word	0x0500000f


	//   ....[120]....
        /*02c4*/ 	.word	0x0500000f


	//   ....[121]....
        /*02c8*/ 	.word	0x0500000f


	//   ....[122]....
        /*02cc*/ 	.word	0x0500000f


	//   ....[123]....
        /*02d0*/ 	.word	0x0500000f


	//   ....[124]....
        /*02d4*/ 	.word	0x0500000f


	//----- nvinfo : EIATTR_COOP_GROUP_INSTR_OFFSETS
	.align		4
.L_1631:
        /*02d8*/ 	.byte	0x04, 0x28
        /*02da*/ 	.short	(.L_1633 - .L_1632)


	//   ....[0]....
.L_1632:
        /*02dc*/ 	.word	0x00000060


	//   ....[1]....
        /*02e0*/ 	.word	0x00000140


	//   ....[2]....
        /*02e4*/ 	.word	0x00000190


	//   ....[3]....
        /*02e8*/ 	.word	0x000003c0


	//   ....[4]....
        /*02ec*/ 	.word	0x00000520


	//   ....[5]....
        /*02f0*/ 	.word	0x00000640


	//   ....[6]....
        /*02f4*/ 	.word	0x000007a0


	//   ....[7]....
        /*02f8*/ 	.word	0x00001500


	//   ....[8]....
        /*02fc*/ 	.word	0x00002370


	//   ....[9]....
        /*0300*/ 	.word	0x00002fc0


	//   ....[10]....
        /*0304*/ 	.word	0x000030c0


	//   ....[11]....
        /*0308*/ 	.word	0x00003190


	//   ....[12]....
        /*030c*/ 	.word	0x00003e00


	//   ....[13]....
        /*0310*/ 	.word	0x00003e70


	//   ....[14]....
        /*0314*/ 	.word	0x00005af0


	//   ....[15]....
        /*0318*/ 	.word	0x00006710


	//   ....[16]....
        /*031c*/ 	.word	0x00006760


	//   ....[17]....
        /*0320*/ 	.word	0x00006780


	//   ....[18]....
        /*0324*/ 	.word	0x00007400


	//   ....[19]....
        /*0328*/ 	.word	0x00007480


	//   ....[20]....
        /*032c*/ 	.word	0x00009ce0


	//   ....[21]....
        /*0330*/ 	.word	0x00009d10


	//   ....[22]....
        /*0334*/ 	.word	0x00009d30


	//   ....[23]....
        /*0338*/ 	.word	0x00009d50


	//   ....[24]....
        /*033c*/ 	.word	0x0000b650


	//   ....[25]....
        /*0340*/ 	.word	0x0000b660


	//   ....[26]....
        /*0344*/ 	.word	0x0000b6e0


	//   ....[27]....
        /*0348*/ 	.word	0x0000b6f0


	//   ....[28]....
        /*034c*/ 	.word	0x0000c150


	//   ....[29]....
        /*0350*/ 	.word	0x0000c160


	//   ....[30]....
        /*0354*/ 	.word	0x0000c170


	//   ....[31]....
        /*0358*/ 	.word	0x0000c180


	//   ....[32]....
        /*035c*/ 	.word	0x0000c190


	//   ....[33]....
        /*0360*/ 	.word	0x0000c1a0


	//   ....[34]....
        /*0364*/ 	.word	0x0000c1b0


	//   ....[35]....
        /*0368*/ 	.word	0x0000c1c0


	//   ....[36]....
        /*036c*/ 	.word	0x0000c1f0


	//   ....[37]....
        /*0370*/ 	.word	0x0000c200


	//   ....[38]....
        /*0374*/ 	.word	0x0000c220


	//   ....[39]....
        /*0378*/ 	.word	0x0000c230


	//   ....[40]....
        /*037c*/ 	.word	0x0000c260


	//   ....[41]....
        /*0380*/ 	.word	0x0000c270


	//   ....[42]....
        /*0384*/ 	.word	0x0000c2a0


	//   ....[43]....
        /*0388*/ 	.word	0x0000c2c0


	//   ....[44]....
        /*038c*/ 	.word	0x0000c700


	//   ....[45]....
        /*0390*/ 	.word	0x0000c740


	//   ....[46]....
        /*0394*/ 	.word	0x0000c780


	//   ....[47]....
        /*0398*/ 	.word	0x0000c7c0


	//   ....[48]....
        /*039c*/ 	.word	0x0000cc80


	//   ....[49]....
        /*03a0*/ 	.word	0x0000ccc0


	//   ....[50]....
        /*03a4*/ 	.word	0x0000cce0


	//   ....[51]....
        /*03a8*/ 	.word	0x0000cd10


	//   ....[52]....
        /*03ac*/ 	.word	0x0000cd30


	//   ....[53]....
        /*03b0*/ 	.word	0x0000cd50


	//   ....[54]....
        /*03b4*/ 	.word	0x0000cd60


	//   ....[55]....
        /*03b8*/ 	.word	0x0000cd90


	//   ....[56]....
        /*03bc*/ 	.word	0x0000d670


	//   ....[57]....
        /*03c0*/ 	.word	0x0000d6a0


	//   ....[58]....
        /*03c4*/ 	.word	0x0000d6e0


	//   ....[59]....
        /*03c8*/ 	.word	0x0000d710


	//   ....[60]....
        /*03cc*/ 	.word	0x0000d720


	//   ....[61]....
        /*03d0*/ 	.word	0x0000d730


	//   ....[62]....
        /*03d4*/ 	.word	0x0000d740


	//   ....[63]....
        /*03d8*/ 	.word	0x0000d760


	//   ....[64]....
        /*03dc*/ 	.word	0x0000d8a0


	//   ....[65]....
        /*03e0*/ 	.word	0x0000da90


	//   ....[66]....
        /*03e4*/ 	.word	0x0000dac0


	//   ....[67]....
        /*03e8*/ 	.word	0x0000daf0


	//   ....[68]....
        /*03ec*/ 	.word	0x0000db20


	//   ....[69]....
        /*03f0*/ 	.word	0x0000db50


	//   ....[70]....
        /*03f4*/ 	.word	0x0000db90


	//   ....[71]....
        /*03f8*/ 	.word	0x0000dd10


	//   ....[72]....
        /*03fc*/ 	.word	0x0000dd40


	//   ....[73]....
        /*0400*/ 	.word	0x0000dd70


	//   ....[74]....
        /*0404*/ 	.word	0x0000dda0


	//   ....[75]....
        /*0408*/ 	.word	0x0000ddd0


	//   ....[76]....
        /*040c*/ 	.word	0x0000de10


	//   ....[77]....
        /*0410*/ 	.word	0x0000dea0


	//   ....[78]....
        /*0414*/ 	.word	0x0000df30


	//   ....[79]....
        /*0418*/ 	.word	0x0000dfe0


	//   ....[80]....
        /*041c*/ 	.word	0x0000f570


	//   ....[81]....
        /*0420*/ 	.word	0x00010180


	//   ....[82]....
        /*0424*/ 	.word	0x000101b0


	//   ....[83]....
        /*0428*/ 	.word	0x00010220


	//   ....[84]....
        /*042c*/ 	.word	0x00010260


	//   ....[85]....
        /*0430*/ 	.word	0x000102a0


	//   ....[86]....
        /*0434*/ 	.word	0x000102d0


	//   ....[87]....
        /*0438*/ 	.word	0x000102e0


	//   ....[88]....
        /*043c*/ 	.word	0x000102f0


	//   ....[89]....
        /*0440*/ 	.word	0x00010300


	//   ....[90]....
        /*0444*/ 	.word	0x00010320


	//   ....[91]....
        /*0448*/ 	.word	0x00010370


	//   ....[92]....
        /*044c*/ 	.word	0x000103e0


	//   ....[93]....
        /*0450*/ 	.word	0x00011920


	//   ....[94]....
        /*0454*/ 	.word	0x00011950


	//   ....[95]....
        /*0458*/ 	.word	0x00011980


	//   ....[96]....
        /*045c*/ 	.word	0x000119b0


	//   ....[97]....
        /*0460*/ 	.word	0x000119c0


	//   ....[98]....
        /*0464*/ 	.word	0x000119e0


	//   ....[99]....
        /*0468*/ 	.word	0x00011a00


	//   ....[100]....
        /*046c*/ 	.word	0x00011a40


	//   ....[101]....
        /*0470*/ 	.word	0x00011b80


	//   ....[102]....
        /*0474*/ 	.word	0x00011bb0


	//   ....[103]....
        /*0478*/ 	.word	0x00011bf0


	//   ....[104]....
        /*047c*/ 	.word	0x00011c20


	//   ....[105]....
        /*0480*/ 	.word	0x00011c50


	//   ....[106]....
        /*0484*/ 	.word	0x00011c80


	//   ....[107]....
        /*0488*/ 	.word	0x00011d20


	//   ....[108]....
        /*048c*/ 	.word	0x00011dc0


	//   ....[109]....
        /*0490*/ 	.word	0x00011e70


	//   ....[110]....
        /*0494*/ 	.word	0x00012470


	//   ....[111]....
        /*0498*/ 	.word	0x00012a40


	//   ....[112]....
        /*049c*/ 	.word	0x00012c00


	//   ....[113]....
        /*04a0*/ 	.word	0x00012c70


	//   ....[114]....
        /*04a4*/ 	.word	0x00012cf0


	//   ....[115]....
        /*04a8*/ 	.word	0x00012da0


	//   ....[116]....
        /*04ac*/ 	.word	0x00012e20


	//   ....[117]....
        /*04b0*/ 	.word	0x00012ec0


	//   ....[118]....
        /*04b4*/ 	.word	0x00012f40


	//   ....[119]....
        /*04b8*/ 	.word	0x00012ff0


	//   ....[120]....
        /*04bc*/ 	.word	0x00013050


	//   ....[121]....
        /*04c0*/ 	.word	0x00013110


	//   ....[122]....
        /*04c4*/ 	.word	0x00013180


	//   ....[123]....
        /*04c8*/ 	.word	0x00013220


	//   ....[124]....
        /*04cc*/ 	.word	0x00013560


	//----- nvinfo : EIATTR_REG_RECONFIG
	.align		4
.L_1633:
        /*04d0*/ 	.byte	0x01, 0x54
	.zero		2


	//----- nvinfo : EIATTR_SYSCALL_OFFSETS
	.align		4
        /*04d4*/ 	.byte	0x04, 0x46
        /*04d6*/ 	.short	(.L_1635 - .L_1634)


	//   ....[0]....
.L_1634:
        /*04d8*/ 	.word	0x000016e0


	//   ....[1]....
        /*04dc*/ 	.word	0x0000f020


	//   ....[2]....
        /*04e0*/ 	.word	0x0000f180


	//   ....[3]....
        /*04e4*/ 	.word	0x0000f2d0


	//   ....[4]....
        /*04e8*/ 	.word	0x0000f410


	//   ....[5]....
        /*04ec*/ 	.word	0x0000fce0


	//----- nvinfo : EIATTR_MBARRIER_INSTR_OFFSETS
	.align		4
.L_1635:
        /*04f0*/ 	.byte	0x04, 0x39
        /*04f2*/ 	.short	(.L_1637 - .L_1636)


	//   ....[0]....
.L_1636:
        /*04f4*/ 	.word	0x00000270
        /*04f8*/ 	.word	0x000000ff
        /*04fc*/ 	.word	0x00013200
        /*0500*/ 	.short	0x0100
        /*0502*/ 	.byte	0x08
	.zero		1


	//   ....[1]....
        /*0504*/ 	.word	0x00000280
        /*0508*/ 	.word	0x000000ff
        /*050c*/ 	.word	0x00013220
        /*0510*/ 	.short	0x0100
        /*0512*/ 	.byte	0x08
	.zero		1


	//   ....[2]....
        /*0514*/ 	.word	0x00000370
        /*0518*/ 	.word	0x000000ff
        /*051c*/ 	.word	0x00013230
        /*0520*/ 	.short	0x0100
        /*0522*/ 	.byte	0x08
	.zero		1


	//   ....[3]....
        /*0524*/ 	.word	0x00000380
        /*0528*/ 	.word	0x000000ff
        /*052c*/ 	.word	0x00013240
        /*0530*/ 	.short	0x0100
        /*0532*/ 	.byte	0x08
	.zero		1


	//   ....[4]....
        /*0534*/ 	.word	0x00000390
        /*0538*/ 	.word	0x000000ff
        /*053c*/ 	.word	0x00013238
        /*0540*/ 	.short	0x0100
        /*0542*/ 	.byte	0x08
	.zero		1


	//   ....[5]....
        /*0544*/ 	.word	0x000003a0
        /*0548*/ 	.word	0x000000ff
        /*054c*/ 	.word	0x00013248
        /*0550*/ 	.short	0x0100
        /*0552*/ 	.byte	0x08
	.zero		1


	//   ....[6]....
        /*0554*/ 	.word	0x000004d0
        /*0558*/ 	.word	0x000000ff
        /*055c*/ 	.word	0x00013250
        /*0560*/ 	.short	0x0100
        /*0562*/ 	.byte	0x08
	.zero		1


	//   ....[7]....
        /*0564*/ 	.word	0x000004e0
        /*0568*/ 	.word	0x000000ff
        /*056c*/ 	.word	0x00013260
        /*0570*/ 	.short	0x0100
        /*0572*/ 	.byte	0x08
	.zero		1


	//   ....[8]....
        /*0574*/ 	.word	0x000004f0
        /*0578*/ 	.word	0x000000ff
        /*057c*/ 	.word	0x00013258
        /*0580*/ 	.short	0x0100
        /*0582*/ 	.byte	0x08
	.zero		1


	//   ....[9]....
        /*0584*/ 	.word	0x00000500
        /*0588*/ 	.word	0x000000ff
        /*058c*/ 	.word	0x00013268
        /*0590*/ 	.short	0x0100
        /*0592*/ 	.byte	0x08
	.zero		1


	//   ....[10]....
        /*0594*/ 	.word	0x000005f0
        /*0598*/ 	.word	0x000000ff
        /*059c*/ 	.word	0x00013270
        /*05a0*/ 	.short	0x0100
        /*05a2*/ 	.byte	0x06
	.zero		1


	//   ....[11]....
        /*05a4*/ 	.word	0x00000600
        /*05a8*/ 	.word	0x000000ff
        /*05ac*/ 	.word	0x00013280
        /*05b0*/ 	.short	0x0100
        /*05b2*/ 	.byte	0x06
	.zero		1


	//   ....[12]....
        /*05b4*/ 	.word	0x00000610
        /*05b8*/ 	.word	0x000000ff
        /*05bc*/ 	.word	0x00013278
        /*05c0*/ 	.short	0x0100
        /*05c2*/ 	.byte	0x06
	.zero		1


	//   ....[13]....
        /*05c4*/ 	.word	0x00000620
        /*05c8*/ 	.word	0x000000ff
        /*05cc*/ 	.word	0x00013288
        /*05d0*/ 	.short	0x0100
        /*05d2*/ 	.byte	0x06
	.zero		1


	//   ....[14]....
        /*05d4*/ 	.word	0x00000750
        /*05d8*/ 	.word	0x000000ff
        /*05dc*/ 	.word	0x00013290
        /*05e0*/ 	.short	0x0100
        /*05e2*/ 	.byte	0x08
	.zero		1


	//   ....[15]....
        /*05e4*/ 	.word	0x00000760
        /*05e8*/ 	.word	0x000000ff
        /*05ec*/ 	.word	0x000132a0
        /*05f0*/ 	.short	0x0100
        /*05f2*/ 	.byte	0x08
	.zero		1


	//   ....[16]....
        /*05f4*/ 	.word	0x00000770
        /*05f8*/ 	.word	0x000000ff
        /*05fc*/ 	.word	0x00013298
        /*0600*/ 	.short	0x0100
        /*0602*/ 	.byte	0x08
	.zero		1


	//   ....[17]....
        /*0604*/ 	.word	0x00000780
        /*0608*/ 	.word	0x000000ff
        /*060c*/ 	.word	0x000132a8
        /*0610*/ 	.short	0x0100
        /*0612*/ 	.byte	0x08
	.zero		1


	//   ....[18]....
        /*0614*/ 	.word	0x000008b0
        /*0618*/ 	.word	0x000000ff
        /*061c*/ 	.word	0x000132b0
        /*0620*/ 	.short	0x0100
        /*0622*/ 	.byte	0x08
	.zero		1


	//   ....[19]....
        /*0624*/ 	.word	0x000008c0
        /*0628*/ 	.word	0x000000ff
        /*062c*/ 	.word	0x000132c0
        /*0630*/ 	.short	0x0100
        /*0632*/ 	.byte	0x08
	.zero		1


	//   ....[20]....
        /*0634*/ 	.word	0x000008d0
        /*0638*/ 	.word	0x000000ff
        /*063c*/ 	.word	0x000132b8
        /*0640*/ 	.short	0x0100
        /*0642*/ 	.byte	0x08
	.zero		1


	//   ....[21]....
        /*0644*/ 	.word	0x000008e0
        /*0648*/ 	.word	0x000000ff
        /*064c*/ 	.word	0x000132c8
        /*0650*/ 	.short	0x0100
        /*0652*/ 	.byte	0x08
	.zero		1


	//   ....[22]....
        /*0654*/ 	.word	0x00001a10
        /*0658*/ 	.word	0x000000ff
        /*065c*/ 	.word	0x00013200
        /*0660*/ 	.short	0x010a
        /*0662*/ 	.byte	0x2d
	.zero		1


	//   ....[23]....
        /*0664*/ 	.word	0x00001ab0
        /*0668*/ 	.word	0x00000002
        /*066c*/ 	.word	0x00013230
        /*0670*/ 	.short	0x010a
        /*0672*/ 	.byte	0x3f
	.zero		1


	//   ....[24]....
        /*0674*/ 	.word	0x00001af0
        /*0678*/ 	.word	0x00000002
        /*067c*/ 	.word	0x00013230
        /*0680*/ 	.short	0x010a
        /*0682*/ 	.byte	0x3f
	.zero		1


	//   ....[25]....
        /*0684*/ 	.word	0x00004220
        /*0688*/ 	.word	0x00000028
        /*068c*/ 	.word	0x00000000
        /*0690*/ 	.short	0x0101
        /*0692*/ 	.byte	0x3f
	.zero		1


	//   ....[26]....
        /*0694*/ 	.word	0x00004f40
        /*0698*/ 	.word	0x000000ff
        /*069c*/ 	.word	0x00013230
        /*06a0*/ 	.short	0x010a
        /*06a2*/ 	.byte	0x15
	.zero		1


	//   ....[27]....
        /*06a4*/ 	.word	0x00004f80
        /*06a8*/ 	.word	0x000000ff
        /*06ac*/ 	.word	0x00013230
        /*06b0*/ 	.short	0x010a
        /*06b2*/ 	.byte	0x15
	.zero		1


	//   ....[28]....
        /*06b4*/ 	.word	0x000053d0
        /*06b8*/ 	.word	0x000000ff
        /*06bc*/ 	.word	0x00013250
        /*06c0*/ 	.short	0x010a
        /*06c2*/ 	.byte	0x0b
	.zero		1


	//   ....[29]....
        /*06c4*/ 	.word	0x00005410
        /*06c8*/ 	.word	0x000000ff
        /*06cc*/ 	.word	0x00013250
        /*06d0*/ 	.short	0x010a
        /*06d2*/ 	.byte	0x0b
	.zero		1


	//   ....[30]....
        /*06d4*/ 	.word	0x00007f40
        /*06d8*/ 	.word	0x00000002
        /*06dc*/ 	.word	0x00000000
        /*06e0*/ 	.short	0x0101
        /*06e2*/ 	.byte	0x3f
	.zero		1


	//   ....[31]....
        /*06e4*/ 	.word	0x000081f0
        /*06e8*/ 	.word	0x000000ff
        /*06ec*/ 	.word	0x00000000
        /*06f0*/ 	.short	0x0101
        /*06f2*/ 	.byte	0x06
	.zero		1


	//   ....[32]....
        /*06f4*/ 	.word	0x00008730
        /*06f8*/ 	.word	0x000000ff
        /*06fc*/ 	.word	0x00013230
        /*0700*/ 	.short	0x010a
        /*0702*/ 	.byte	0x06
	.zero		1


	//   ....[33]....
        /*0704*/ 	.word	0x00008770
        /*0708*/ 	.word	0x000000ff
        /*070c*/ 	.word	0x00013230
        /*0710*/ 	.short	0x010a
        /*0712*/ 	.byte	0x06
	.zero		1


	//   ....[34]....
        /*0714*/ 	.word	0x00008bc0
        /*0718*/ 	.word	0x000000ff
        /*071c*/ 	.word	0x00013250
        /*0720*/ 	.short	0x010a
        /*0722*/ 	.byte	0x0b
	.zero		1


	//   ....[35]....
        /*0724*/ 	.word	0x00008c00
        /*0728*/ 	.word	0x000000ff
        /*072c*/ 	.word	0x00013250
        /*0730*/ 	.short	0x010a
        /*0732*/ 	.byte	0x0b
	.zero		1


	//   ....[36]....
        /*0734*/ 	.word	0x0000aba0
        /*0738*/ 	.word	0x00000002
        /*073c*/ 	.word	0x00000000
        /*0740*/ 	.short	0x0101
        /*0742*/ 	.byte	0x3f
	.zero		1


	//   ....[37]....
        /*0744*/ 	.word	0x0000ae70
        /*0748*/ 	.word	0x000000ff
        /*074c*/ 	.word	0x00000000
        /*0750*/ 	.short	0x0101
        /*0752*/ 	.byte	0x06
	.zero		1


	//   ....[38]....
        /*0754*/ 	.word	0x0000b320
        /*0758*/ 	.word	0x000000ff
        /*075c*/ 	.word	0x00013250
        /*0760*/ 	.short	0x010a
        /*0762*/ 	.byte	0x0e
	.zero		1


	//   ....[39]....
        /*0764*/ 	.word	0x0000b360
        /*0768*/ 	.word	0x000000ff
        /*076c*/ 	.word	0x00013250
        /*0770*/ 	.short	0x010a
        /*0772*/ 	.byte	0x0e
	.zero		1


	//   ....[40]....
        /*0774*/ 	.word	0x0000b9d0
        /*0778*/ 	.word	0x000000ff
        /*077c*/ 	.word	0x00000000
        /*0780*/ 	.short	0x0101
        /*0782*/ 	.byte	0x04
	.zero		1


	//   ....[41]....
        /*0784*/ 	.word	0x0000cd40
        /*0788*/ 	.word	0x00000000
        /*078c*/ 	.word	0x00000000
        /*0790*/ 	.short	0x0101
        /*0792*/ 	.byte	0x3f
	.zero		1


	//   ....[42]....
        /*0794*/ 	.word	0x0000f7a0
        /*0798*/ 	.word	0x00000005
        /*079c*/ 	.word	0x00013280
        /*07a0*/ 	.short	0x010a
        /*07a2*/ 	.byte	0x3f
	.zero		1


	//   ....[43]....
        /*07a4*/ 	.word	0x0000f930
        /*07a8*/ 	.word	0x00000005
        /*07ac*/ 	.word	0x00013240
        /*07b0*/ 	.short	0x010a
        /*07b2*/ 	.byte	0x3f
	.zero		1


	//   ....[44]....
        /*07b4*/ 	.word	0x000104a0
        /*07b8*/ 	.word	0x00000010
        /*07bc*/ 	.word	0x00013200
        /*07c0*/ 	.short	0x0107
        /*07c2*/ 	.byte	0x3f
	.zero		1


	//   ....[45]....
        /*07c4*/ 	.word	0x00010590
        /*07c8*/ 	.word	0x00000010
        /*07cc*/ 	.word	0x00013200
        /*07d0*/ 	.short	0x0101
        /*07d2*/ 	.byte	0x3f
	.zero		1


	//   ....[46]....
        /*07d4*/ 	.word	0x000105c0
        /*07d8*/ 	.word	0x00000010
        /*07dc*/ 	.word	0x00013220
        /*07e0*/ 	.short	0x010a
        /*07e2*/ 	.byte	0x3f
	.zero		1


	//   ....[47]....
        /*07e4*/ 	.word	0x00010870
        /*07e8*/ 	.word	0x00000004
        /*07ec*/ 	.word	0x00013280
        /*07f0*/ 	.short	0x010a
        /*07f2*/ 	.byte	0x3f
	.zero		1


	//   ....[48]....
        /*07f4*/ 	.word	0x00010ac0
        /*07f8*/ 	.word	0x00000004
        /*07fc*/ 	.word	0x00013240
        /*0800*/ 	.short	0x010a
        /*0802*/ 	.byte	0x3f
	.zero		1


	//   ....[49]....
        /*0804*/ 	.word	0x00010d80
        /*0808*/ 	.word	0x00000003
        /*080c*/ 	.word	0x00013270
        /*0810*/ 	.short	0x010a
        /*0812*/ 	.byte	0x3f
	.zero		1


	//   ....[50]....
        /*0814*/ 	.word	0x00010e00
        /*0818*/ 	.word	0x00000003
        /*081c*/ 	.word	0x00013260
        /*0820*/ 	.short	0x010a
        /*0822*/ 	.byte	0x3f
	.zero		1


	//   ....[51]....
        /*0824*/ 	.word	0x000110e0
        /*0828*/ 	.word	0x00000003
        /*082c*/ 	.word	0x00013250
        /*0830*/ 	.short	0x0101
        /*0832*/ 	.byte	0x3f
	.zero		1


	//   ....[52]....
        /*0834*/ 	.word	0x00011160
        /*0838*/ 	.word	0x00000002
        /*083c*/ 	.word	0x00000000
        /*0840*/ 	.short	0x0101
        /*0842*/ 	.byte	0x3f
	.zero		1


	//   ....[53]....
        /*0844*/ 	.word	0x00011350
        /*0848*/ 	.word	0x00000002
        /*084c*/ 	.word	0x00013270
        /*0850*/ 	.short	0x010a
        /*0852*/ 	.byte	0x3f
	.zero		1


	//   ....[54]....
        /*0854*/ 	.word	0x000113d0
        /*0858*/ 	.word	0x00000002
        /*085c*/ 	.word	0x00013260
        /*0860*/ 	.short	0x010a
        /*0862*/ 	.byte	0x3f
	.zero		1


	//   ....[55]....
        /*0864*/ 	.word	0x000116a0
        /*0868*/ 	.word	0x00000002
        /*086c*/ 	.word	0x00013250
        /*0870*/ 	.short	0x0101
        /*0872*/ 	.byte	0x3f
	.zero		1


	//   ....[56]....
        /*0874*/ 	.word	0x000116f0
        /*0878*/ 	.word	0x00000000
        /*087c*/ 	.word	0x00000000
        /*0880*/ 	.short	0x0101
        /*0882*/ 	.byte	0x3f
	.zero		1


	//   ....[57]....
        /*0884*/ 	.word	0x000123f0
        /*0888*/ 	.word	0x00000007
        /*088c*/ 	.word	0x00013220
        /*0890*/ 	.short	0x010a
        /*0892*/ 	.byte	0x3f
	.zero		1


	//   ....[58]....
        /*0894*/ 	.word	0x00012590
        /*0898*/ 	.word	0x00000005
        /*089c*/ 	.word	0x00000000
        /*08a0*/ 	.short	0x010a
        /*08a2*/ 	.byte	0x3f
	.zero		1


	//   ....[59]....
        /*08a4*/ 	.word	0x00012600
        /*08a8*/ 	.word	0x00000003
        /*08ac*/ 	.word	0x00000000
        /*08b0*/ 	.short	0x010a
        /*08b2*/ 	.byte	0x3f
	.zero		1


	//   ....[60]....
        /*08b4*/ 	.word	0x00012650
        /*08b8*/ 	.word	0x00000003
        /*08bc*/ 	.word	0x00013260
        /*08c0*/ 	.short	0x010a
        /*08c2*/ 	.byte	0x3f
	.zero		1


	//   ....[61]....
        /*08c4*/ 	.word	0x000126a0
        /*08c8*/ 	.word	0x00000005
        /*08cc*/ 	.word	0x00013260
        /*08d0*/ 	.short	0x010a
        /*08d2*/ 	.byte	0x3f
	.zero		1


	//   ....[62]....
        /*08d4*/ 	.word	0x000126e0
        /*08d8*/ 	.word	0x00000003
        /*08dc*/ 	.word	0x00013280
        /*08e0*/ 	.short	0x010a
        /*08e2*/ 	.byte	0x3f
	.zero		1


	//   ....[63]....
        /*08e4*/ 	.word	0x00012700
        /*08e8*/ 	.word	0x00000005
        /*08ec*/ 	.word	0x00013280
        /*08f0*/ 	.short	0x010a
        /*08f2*/ 	.byte	0x3f
	.zero		1


	//   ....[64]....
        /*08f4*/ 	.word	0x00012770
        /*08f8*/ 	.word	0x00000003
        /*08fc*/ 	.word	0x00013200
        /*0900*/ 	.short	0x010a
        /*0902*/ 	.byte	0x3f
	.zero		1


	//   ....[65]....
        /*0904*/ 	.word	0x000127c0
        /*0908*/ 	.word	0x00000002
        /*090c*/ 	.word	0x00013230
        /*0910*/ 	.short	0x010a
        /*0912*/ 	.byte	0x3f
	.zero		1


	//   ....[66]....
        /*0914*/ 	.word	0x00012820
        /*0918*/ 	.word	0x00000008
        /*091c*/ 	.word	0x00013230
        /*0920*/ 	.short	0x010a
        /*0922*/ 	.byte	0x3f
	.zero		1


	//   ....[67]....
        /*0924*/ 	.word	0x00012880
        /*0928*/ 	.word	0x00000008
        /*092c*/ 	.word	0x00013250
        /*0930*/ 	.short	0x010a
        /*0932*/ 	.byte	0x3f
	.zero		1


	//   ....[68]....
        /*0934*/ 	.word	0x000128e0
        /*0938*/ 	.word	0x00000008
        /*093c*/ 	.word	0x00013230
        /*0940*/ 	.short	0x010a
        /*0942*/ 	.byte	0x3f
	.zero		1


	//   ....[69]....
        /*0944*/ 	.word	0x00012940
        /*0948*/ 	.word	0x00000008
        /*094c*/ 	.word	0x00013250
        /*0950*/ 	.short	0x010a
        /*0952*/ 	.byte	0x3f
	.zero		1


	//   ....[70]....
        /*0954*/ 	.word	0x000129a0
        /*0958*/ 	.word	0x00000005
        /*095c*/ 	.word	0x00013250
        /*0960*/ 	.short	0x010a
        /*0962*/ 	.byte	0x3f
	.zero		1


	//   ....[71]....
        /*0964*/ 	.word	0x00012af0
        /*0968*/ 	.word	0x00000005
        /*096c*/ 	.word	0x00013280
        /*0970*/ 	.short	0x010a
        /*0972*/ 	.byte	0x3f
	.zero		1


	//   ....[72]....
        /*0974*/ 	.word	0x00012b40
        /*0978*/ 	.word	0x00000005
        /*097c*/ 	.word	0x00013240
        /*0980*/ 	.short	0x010a
        /*0982*/ 	.byte	0x3f
	.zero		1


	//   ....[73]....
        /*0984*/ 	.word	0x00013250
        /*0988*/ 	.word	0x00000010
        /*098c*/ 	.word	0x00013220
        /*0990*/ 	.short	0x010a
        /*0992*/ 	.byte	0x3f
	.zero		1


	//   ....[74]....
        /*0994*/ 	.word	0x000132a0
        /*0998*/ 	.word	0x00000004
        /*099c*/ 	.word	0x00013280
        /*09a0*/ 	.short	0x010a
        /*09a2*/ 	.byte	0x3f
	.zero		1


	//   ....[75]....
        /*09a4*/ 	.word	0x000132f0
        /*09a8*/ 	.word	0x00000004
        /*09ac*/ 	.word	0x00013240
        /*09b0*/ 	.short	0x010a
        /*09b2*/ 	.byte	0x3f
	.zero		1


	//   ....[76]....
        /*09b4*/ 	.word	0x00013340
        /*09b8*/ 	.word	0x00000003
        /*09bc*/ 	.word	0x00013270
        /*09c0*/ 	.short	0x010a
        /*09c2*/ 	.byte	0x3f
	.zero		1


	//   ....[77]....
        /*09c4*/ 	.word	0x00013390
        /*09c8*/ 	.word	0x00000003
        /*09cc*/ 	.word	0x00013260
        /*09d0*/ 	.short	0x010a
        /*09d2*/ 	.byte	0x3f
	.zero		1


	//   ....[78]....
        /*09d4*/ 	.word	0x000133e0
        /*09d8*/ 	.word	0x00000002
        /*09dc*/ 	.word	0x00013270
        /*09e0*/ 	.short	0x010a
        /*09e2*/ 	.byte	0x3f
	.zero		1


	//   ....[79]....
        /*09e4*/ 	.word	0x00013430
        /*09e8*/ 	.word	0x00000002
        /*09ec*/ 	.word	0x00013260
        /*09f0*/ 	.short	0x010a
        /*09f2*/ 	.byte	0x3f
	.zero		1


	//   ....[80]....
        /*09f4*/ 	.word	0x00013480
        /*09f8*/ 	.word	0x00000007
        /*09fc*/ 	.word	0x00013220
        /*0a00*/ 	.short	0x010a
        /*0a02*/ 	.byte	0x3f
	.zero		1


	//   ....[81]....
        /*0a04*/ 	.word	0x00013620
        /*0a08*/ 	.word	0x00000005
        /*0a0c*/ 	.word	0x00000000
        /*0a10*/ 	.short	0x010a
        /*0a12*/ 	.byte	0x3f
	.zero		1


	//   ....[82]....
        /*0a14*/ 	.word	0x00013670
        /*0a18*/ 	.word	0x00000003
        /*0a1c*/ 	.word	0x00000000
        /*0a20*/ 	.short	0x010a
        /*0a22*/ 	.byte	0x3f
	.zero		1


	//   ....[83]....
        /*0a24*/ 	.word	0x000136c0
        /*0a28*/ 	.word	0x00000003
        /*0a2c*/ 	.word	0x00013260
        /*0a30*/ 	.short	0x010a
        /*0a32*/ 	.byte	0x3f
	.zero		1


	//   ....[84]....
        /*0a34*/ 	.word	0x00013710
        /*0a38*/ 	.word	0x00000005
        /*0a3c*/ 	.word	0x00013260
        /*0a40*/ 	.short	0x010a
        /*0a42*/ 	.byte	0x3f
	.zero		1


	//   ....[85]....
        /*0a44*/ 	.word	0x00013760
        /*0a48*/ 	.word	0x00000003
        /*0a4c*/ 	.word	0x00013280
        /*0a50*/ 	.short	0x010a
        /*0a52*/ 	.byte	0x3f
	.zero		1


	//----- nvinfo : EIATTR_NUM_MBARRIERS
	.align		4
.L_1637:
        /*0a54*/ 	.byte	0x03, 0x38
        /*0a56*/ 	.short	0x0016


	//----- nvinfo : EIATTR_EXIT_INSTR_OFFSETS
	.align		4
        /*0a58*/ 	.byte	0x04, 0x1c
        /*0a5a*/ 	.short	(.L_1639 - .L_1638)


	//   ....[0]....
.L_1638:
        /*0a5c*/ 	.word	0x00000a40


	//   ....[1]....
        /*0a60*/ 	.word	0x0000d860


	//   ....[2]....
        /*0a64*/ 	.word	0x00012750


	//----- nvinfo : EIATTR_MAX_THREADS
	.align		4
.L_1639:
        /*0a68*/ 	.byte	0x04, 0x05
        /*0a6a*/ 	.short	(.L_1641 - .L_1640)
.L_1640:
        /*0a6c*/ 	.word	0x00000200
        /*0a70*/ 	.word	0x00000001
        /*0a74*/ 	.word	0x00000001


	//----- nvinfo : EIATTR_CRS_STACK_SIZE
	.align		4
.L_1641:
        /*0a78*/ 	.byte	0x04, 0x1e
        /*0a7a*/ 	.short	(.L_1643 - .L_1642)
.L_1642:
        /*0a7c*/ 	.word	0x00000000


	//----- nvinfo : EIATTR_CBANK_PARAM_SIZE
	.align		4
.L_1643:
        /*0a80*/ 	.byte	0x03, 0x19
        /*0a82*/ 	.short	0x0af0


	//----- nvinfo : EIATTR_PARAM_CBANK
	.align		4
        /*0a84*/ 	.byte	0x04, 0x0a
        /*0a86*/ 	.short	(.L_1645 - .L_1644)
	.align		4
.L_1644:
        /*0a88*/ 	.word	index@(.nv.constant0._ZN7cutlass13device_kernelIN5flash11enable_sm90INS1_16FlashAttnFwdSm90INS1_25CollectiveMainloopFwdSm90ILi2EN4cute5tupleIJNS5_1CILi1EEES8_S8_EEENS6_IJNS7_ILi192EEENS7_ILi160EEENS7_ILi64EEEEEELi64ENS_12float_e4m3_tEfNS_4arch4Sm90ELb1ELb0ELb1ELb1ELb0ELb0ELb0ELb1ELb1ELb1ELb0ELb0EEENS1_21CollectiveEpilogueFwdINS6_IJSA_SC_SB_EEES9_NS_10bfloat16_tESG_Li384ELb1ELb1ELb0ELb1EEENS1_36VarlenDynamicPersistentTileSchedulerILi192ELi160ELi384ELi128ELb0ELb1ELb1ELb1ELb1ELb1EEEEEEEEEvNT_6ParamsE)
        /*0a8c*/ 	.short	0x0210
        /*0a8e*/ 	.short	0x0af0


	//----- nvinfo : EIATTR_SW_WAR
	.align		4
.L_1645:
        /*0a90*/ 	.byte	0x04, 0x36
        /*0a92*/ 	.short	(.L_1647 - .L_1646)
.L_1646:
        /*0a94*/ 	.word	0x00000008
.L_1647:


//--------------------- .nv.info._ZN7cutlass13device_kernelIN5flash11enable_sm90INS1_16FlashAttnFwdSm90INS1_25CollectiveMainloopFwdSm90ILi2EN4cute5tupleIJNS5_1CILi1EEES8_S8_EEENS6_IJNS7_ILi192EEENS7_ILi160EEENS7_ILi64EEEEEELi64ENS_12float_e4m3_tEfNS_4arch4Sm90ELb1ELb0ELb1ELb1ELb0ELb1ELb0ELb1ELb1ELb1ELb0ELb0EEENS1_21CollectiveEpilogueFwdINS6_IJSA_SC_SB_EEES9_NS_10bfloat16_tESG_Li384ELb1ELb1ELb0ELb1EEENS1_36VarlenDynamicPersistentTileSchedulerILi192ELi160ELi384ELi128ELb0ELb1ELb1ELb1ELb1ELb1EEEEEEEEEvNT_6ParamsE --------------------------
	.section	.nv.info._ZN7cutlass13device_kernelIN5flash11enable_sm90INS1_16FlashAttnFwdSm90INS1_25CollectiveMainloopFwdSm90ILi2EN4cute5tupleIJNS5_1CILi1EEES8_S8_EEENS6_IJNS7_ILi192EEENS7_ILi160EEENS7_ILi64EEEEEELi64ENS_12float_e4m3_tEfNS_4arch4Sm90ELb1ELb0ELb1ELb1ELb0ELb1ELb0ELb1ELb1ELb1ELb0ELb0EEENS1_21CollectiveEpilogueFwdINS6_IJSA_SC_SB_EEES9_NS_10bfloat16_tESG_Li384ELb1ELb1ELb0ELb1EEENS1_36VarlenDynamicPersistentTileSchedulerILi192ELi160ELi384ELi128ELb0ELb1ELb1ELb1ELb1ELb1EEEEEEEEEvNT_6ParamsE,"",@"SHT_CUDA_INFO"
	.sectionflags	@""
	.align	4


	//----- nvinfo : EIATTR_CUDA_API_VERSION
	.align		4
        /*0000*/ 	.byte	0x04, 0x37
        /*0002*/ 	.short	(.L_1649 - .L_1648)
.L_1648:
        /*0004*/ 	.word	0x00000082


	//----- nvinfo : EIATTR_KPARAM_INFO
	.align		4
.L_1649:
        /*0008*/ 	.byte	0x04, 0x17
        /*000a*/ 	.short	(.L_1651 - .L_1650)
.L_1650:
        /*000c*/ 	.word	0x00000000
        /*0010*/ 	.short	0x0000
        /*0012*/ 	.short	0x0070
        /*0014*/ 	.byte	0x00, 0xf0, 0x01, 0x2a


	//----- nvinfo : EIATTR_SPARSE_MMA_MASK
	.align		4
.L_1651:
        /*0018*/ 	.byte	0x03, 0x50
        /*001a*/ 	.short	0x0000


	//----- nvinfo : EIATTR_MAXREG_COUNT
	.align		4
        /*001c*/ 	.byte	0x03, 0x1b
        /*001e*/ 	.short	0x0080


	//----- nvinfo : EIATTR_NUM_BARRIERS
	.align		4
        /*0020*/ 	.byte	0x02, 0x4c
        /*0022*/ 	.byte	0x10
	.zero		1


	//----- nvinfo : EIATTR_EXTERNS
	.align		4
        /*0024*/ 	.byte	0x04, 0x0f
        /*0026*/ 	.short	(.L_1653 - .L_1652)


	//   ....[0]....
	.align		4
.L_1652:
        /*0028*/ 	.word	index@(__assertfail)


	//----- nvinfo : EIATTR_ANNOTATIONS
	.align		4
.L_1653:
        /*002c*/ 	.byte	0x04, 0x55
        /*002e*/ 	.short	(.L_1655 - .L_1654)


	//   ....[0]....
.L_1654:
        /* <DEDUP_REMOVED lines=101> */


	//----- nvinfo : EIATTR_MERCURY_ISA_VERSION
	.align		4
.L_1655:
        /*0668*/ 	.byte	0x03, 0x5f
        /*066a*/ 	.short	0x0101


	//----- nvinfo : EIATTR_UNUSED_LOAD_BYTE_OFFSET
	.align		4
        /*066c*/ 	.byte	0x04, 0x44
        /*066e*/ 	.short	(.L_1657 - .L_1656)


	//   ....[0]....
.L_1656:
        /*0670*/ 	.word	0x00000a90
        /*0674*/ 	.word	0x0000fff0


	//   ....[1]....
        /*0678*/ 	.word	0x00012c90
        /*067c*/ 	.word	0x0000fff0


	//----- nvinfo : EIATTR_INT_WARP_WIDE_INSTR_OFFSETS
	.align		4
.L_1657:
        /*0680*/ 	.byte	0x04, 0x31
        /*0682*/ 	.short	(.L_1659 - .L_1658)


	//   ....[0]....
.L_1658:
        /*0684*/ 	.word	0x00000180


	//   ....[1]....
        /*0688*/ 	.word	0x00000220


	//   ....[2]....
        /*068c*/ 	.word	0x00000290


	//   ....[3]....
        /*0690*/ 	.word	0x00016e30


	//   ....[4]....
        /*0694*/ 	.word	0x00016ec0


	//   ....[5]....
        /*0698*/ 	.word	0x00019570


	//   ....[6]....
        /*069c*/ 	.word	0x00019600


	//----- nvinfo : EIATTR_COOP_GROUP_MASK_REGIDS
	.align		4
.L_1659:
        /*06a0*/ 	.byte	0x04, 0x29
        /*06a2*/ 	.short	(.L_1661 - .L_1660)


	//   ....[0]....
.L_1660:
        /*06a4*/ 	.word	0xffffffff


	//   ....[1]....
        /*06a8*/ 	.word	0xffffffff


	//   ....[2]....
        /*06ac*/ 	.word	0xffffffff


	//   ....[3]....
        /*06b0*/ 	.word	0xffffffff


	//   ....[4]....
        /*06b4*/ 	.word	0xffffffff


	//   ....[5]....
        /*06b8*/ 	.word	0xffffffff


	//   ....[6]....
        /*06bc*/ 	.word	0xffffffff


	//   ....[7]....
        /*06c0*/ 	.word	0xffffffff


	//   ....[8]....
        /*06c4*/ 	.word	0xffffffff


	//   ....[9]....
        /*06c8*/ 	.word	0xffffffff


	//   ....[10]....
        /*06cc*/ 	.word	0xffffffff


	//   ....[11]....
        /*06d0*/ 	.word	0xffffffff


	//   ....[12]....
        /*06d4*/ 	.word	0xffffffff


	//   ....[13]....
        /*06d8*/ 	.word	0xffffffff


	//   ....[14]....
        /*06dc*/ 	.word	0xffffffff


	//   ....[15]....
        /*06e0*/ 	.word	0xffffffff


	//   ....[16]....
        /*06e4*/ 	.word	0xffffffff


	//   ....[17]....
        /*06e8*/ 	.word	0xffffffff


	//   ....[18]....
        /*06ec*/ 	.word	0xffffffff


	//   ....[19]....
        /*06f0*/ 	.word	0xffffffff


	//   ....[20]....
        /*06f4*/ 	.word	0xffffffff


	//   ....[21]....
        /*06f8*/ 	.word	0xffffffff


	//   ....[22]....
        /*06fc*/ 	.word	0xffffffff


	//   ....[23]....
        /*0700*/ 	.word	0xffffffff


	//   ....[24]....
        /*0704*/ 	.word	0xffffffff


	//   ....[25]....
        /*0708*/ 	.word	0xffffffff


	//   ....[26]....
        /*070c*/ 	.word	0xffffffff


	//   ....[27]....
        /*0710*/ 	.word	0xffffffff


	//   ....[28]....
        /*0714*/ 	.word	0xffffffff


	//   ....[29]....
        /*0718*/ 	.word	0xffffffff


	//   ....[30]....
        /*071c*/ 	.word	0xffffffff


	//   ....[31]....
        /*0720*/ 	.word	0xffffffff


	//   ....[32]....
        /*0724*/ 	.word	0xffffffff


	//   ....[33]....
        /*0728*/ 	.word	0xffffffff


	//   ....[34]....
        /*072c*/ 	.word	0xffffffff


	//   ....[35]....
        /*0730*/ 	.word	0xffffffff


	//   ....[36]....
        /*0734*/ 	.word	0xffffffff


	//   ....[37]....
        /*0738*/ 	.word	0xffffffff


	//   ....[38]....
        /*073c*/ 	.word	0xffffffff


	//   ....[39]....
        /*0740*/ 	.word	0xffffffff


	//   ....[40]....
        /*0744*/ 	.word	0xffffffff


	//   ....[41]....
        /*0748*/ 	.word	0xffffffff


	//   ....[42]....
        /*074c*/ 	.word	0xffffffff


	//   ....[43]....
        /*0750*/ 	.word	0xffffffff


	//   ....[44]....
        /*0754*/ 	.word	0xffffffff


	//   ....[45]....
        /*0758*/ 	.word	0xffffffff


	//   ....[46]....
        /*075c*/ 	.word	0xffffffff


	//   ....[47]....
        /*0760*/ 	.word	0xffffffff


	//   ....[48]....
        /*0764*/ 	.word	0xffffffff


	//   ....[49]....
        /*0768*/ 	.word	0xffffffff


	//   ....[50]....
        /*076c*/ 	.word	0xffffffff


	//   ....[51]....
        /*0770*/ 	.word	0xffffffff


	//   ....[52]....
        /*0774*/ 	.word	0xffffffff


	//   ....[53]....
        /*0778*/ 	.word	0xffffffff


	//   ....[54]....
        /*077c*/ 	.word	0xffffffff


	//   ....[55]....
        /*0780*/ 	.word	0xffffffff


	//   ....[56]....
        /*0784*/ 	.word	0xffffffff


	//   ....[57]....
        /*0788*/ 	.word	0xffffffff


	//   ....[58]....
        /*078c*/ 	.word	0xffffffff


	//   ....[59]....
        /*0790*/ 	.word	0xffffffff


	//   ....[60]....
        /*0794*/ 	.word	0xffffffff


	//   ....[61]....
        /*0798*/ 	.word	0xffffffff


	//   ....[62]....
        /*079c*/ 	.word	0xffffffff


	//   ....[63]....
        /*07a0*/ 	.word	0xffffffff


	//   ....[64]....
        /*07a4*/ 	.word	0xffffffff


	//   ....[65]....
        /*07a8*/ 	.word	0xffffffff


	//   ....[66]....
        /*07ac*/ 	.word	0xffffffff


	//   ....[67]....
        /*07b0*/ 	.word	0xffffffff


	//   ....[68]....
        /*07b4*/ 	.word	0xffffffff


	//   ....[69]....
        /*07b8*/ 	.word	0xffffffff


	//   ....[70]....
        /*07bc*/ 	.word	0xffffffff


	//   ....[71]....
        /*07c0*/ 	.word	0xffffffff


	//   ....[72]....
        /*07c4*/ 	.word	0xffffffff


	//   ....[73]....
        /*07c8*/ 	.word	0xffffffff


	//   ....[74]....
        /*07cc*/ 	.word	0xffffffff


	//   ....[75]....
        /*07d0*/ 	.word	0xffffffff


	//   ....[76]....
        /*07d4*/ 	.word	0xffffffff


	//   ....[77]....
        /*07d8*/ 	.word	0xffffffff


	//   ....[78]....
        /*07dc*/ 	.word	0xffffffff


	//   ....[79]....
        /*07e0*/ 	.word	0xffffffff


	//   ....[80]....
        /*07e4*/ 	.word	0xffffffff


	//   ....[81]....
        /*07e8*/ 	.word	0xffffffff


	//   ....[82]....
        /*07ec*/ 	.word	0xffffffff


	//   ....[83]....
        /*07f0*/ 	.word	0xffffffff


	//   ....[84]....
        /*07f4*/ 	.word	0xffffffff


	//   ....[85]....
        /*07f8*/ 	.word	0xffffffff


	//   ....[86]....
        /*07fc*/ 	.word	0xffffffff


	//   ....[87]....
        /*0800*/ 	.word	0xffffffff


	//   ....[88]....
        /*0804*/ 	.word	0xffffffff


	//   ....[89]....
        /*0808*/ 	.word	0xffffffff


	//   ....[90]....
        /*080c*/ 	.word	0xffffffff


	//   ....[91]....
        /*0810*/ 	.word	0xffffffff


	//   ....[92]....
        /*0814*/ 	.word	0xffffffff


	//   ....[93]....
        /*0818*/ 	.word	0xffffffff


	//   ....[94]....
        /*081c*/ 	.word	0xffffffff


	//   ....[95]....
        /*0820*/ 	.word	0xffffffff


	//   ....[96]....
        /*0824*/ 	.word	0xffffffff


	//   ....[97]....
        /*0828*/ 	.word	0xffffffff


	//   ....[98]....
        /*082c*/ 	.word	0xffffffff


	//   ....[99]....
        /*0830*/ 	.word	0xffffffff


	//   ....[100]....
        /*0834*/ 	.word	0xffffffff


	//   ....[101]....
        /*0838*/ 	.word	0xffffffff


	//   ....[102]....
        /*083c*/ 	.word	0xffffffff


	//   ....[103]....
        /*0840*/ 	.word	0xffffffff


	//   ....[104]....
        /*0844*/ 	.word	0xffffffff


	//   ....[105]....
        /*0848*/ 	.word	0xffffffff


	//   ....[106]....
        /*084c*/ 	.word	0xffffffff


	//   ....[107]....
        /*0850*/ 	.word	0xffffffff


	//   ....[108]....
        /*0854*/ 	.word	0xffffffff


	//   ....[109]....
        /*0858*/ 	.word	0xffffffff


	//   ....[110]....
        /*085c*/ 	.word	0xffffffff


	//   ....[111]....
        /*0860*/ 	.word	0xffffffff


	//   ....[112]....
        /*0864*/ 	.word	0xffffffff


	//   ....[113]....
        /*0868*/ 	.word	0xffffffff


	//   ....[114]....
        /*086c*/ 	.word	0xffffffff


	//   ....[115]....
        /*0870*/ 	.word	0xffffffff


	//   ....[116]....
        /*0874*/ 	.word	0xffffffff


	//   ....[117]....
        /*0878*/ 	.word	0xffffffff


	//   ....[118]....
        /*087c*/ 	.word	0xffffffff


	//   ....[119]....
        /*0880*/ 	.word	0xffffffff


	//   ....[120]....
        /*0884*/ 	.word	0x0500000f


	//   ....[121]....
        /*0888*/ 	.word	0x0500000f


	//   ....[122]....
        /*088c*/ 	.word	0x0500000f


	//   ....[123]....
        /*0890*/ 	.word	0x0500000f


	//   ....[124]....
        /*0894*/ 	.word	0x0500000f


	//   ....[125]....
        /*0898*/ 	.word	0x0500000f


	//   ....[126]....
        /*089c*/ 	.word	0x0500000f


	//   ....[127]....
        /*08a0*/ 	.word	0x0500000f


	//   ....[128]....
        /*08a4*/ 	.word	0x0500000f


	//   ....[129]....
        /*08a8*/ 	.word	0x0500000f


	//   ....[130]....
        /*08ac*/ 	.word	0x0500000f


	//   ....[131]....
        /*08b0*/ 	.word	0x0500000f


	//   ....[132]....
        /*08b4*/ 	.word	0x0500000f


	//   ....[133]....
        /*08b8*/ 	.word	0x0500000f


	//   ....[134]....
        /*08bc*/ 	.word	0x0500000f


	//   ....[135]....
        /*08c0*/ 	.word	0x0500000f


	//   ....[136]....
        /*08c4*/ 	.word	0x0500000f


	//   ....[137]....
        /*08c8*/ 	.word	0x0500000f


	//   ....[138]....
        /*08cc*/ 	.word	0x0500000f


	//   ....[139]....
        /*08d0*/ 	.word	0x0500000f


	//   ....[140]....
        /*08d4*/ 	.word	0x0500000f


	//   ....[141]....
        /*08d8*/ 	.word	0x0500000f


	//   ....[142]....
        /*08dc*/ 	.word	0x0500000f


	//   ....[143]....
        /*08e0*/ 	.word	0x0500000f


	//   ....[144]....
        /*08e4*/ 	.word	0x0500000f


	//   ....[145]....
        /*08e8*/ 	.word	0x0500000f


	//   ....[146]....
        /*08ec*/ 	.word	0x0500000f


	//   ....[147]....
        /*08f0*/ 	.word	0x0500000f


	//   ....[148]....
        /*08f4*/ 	.word	0x0500000f


	//   ....[149]....
        /*08f8*/ 	.word	0x0500000f


	//   ....[150]....
        /*08fc*/ 	.word	0x0500000f


	//   ....[151]....
        /*0900*/ 	.word	0x0500000f


	//   ....[152]....
        /*0904*/ 	.word	0x0500000f


	//   ....[153]....
        /*0908*/ 	.word	0x0500000f


	//   ....[154]....
        /*090c*/ 	.word	0x0500000f


	//   ....[155]....
        /*0910*/ 	.word	0x0500000f


	//   ....[156]....
        /*0914*/ 	.word	0x0500000f


	//   ....[157]....
        /*0918*/ 	.word	0x0500000f


	//   ....[158]....
        /*091c*/ 	.word	0x0500000f


	//   ....[159]....
        /*0920*/ 	.word	0x0500000f


	//----- nvinfo : EIATTR_COOP_GROUP_INSTR_OFFSETS
	.align		4
.L_1661:
        /*0924*/ 	.byte	0x04, 0x28
        /*0926*/ 	.short	(.L_1663 - .L_1662)


	//   ....[0]....
.L_1662:
        /*0928*/ 	.word	0x00000060


	//   ....[1]....
        /*092c*/ 	.word	0x00000190


	//   ....[2]....
        /*0930*/ 	.word	0x00000240


	//   ....[3]....
        /*0934*/ 	.word	0x00000400


	//   ....[4]....
        /*0938*/ 	.word	0x00000560


	//   ....[5]....
        /*093c*/ 	.word	0x00000680


	//   ....[6]....
        /*0940*/ 	.word	0x000007e0


	//   ....[7]....
        /*0944*/ 	.word	0x00005170


	//   ....[8]....
        /*0948*/ 	.word	0x00005ae0


	//   ....[9]....
        /*094c*/ 	.word	0x00005af0


	//   ....[10]....
        /*0950*/ 	.word	0x00005b00


	//   ....[11]....
        /*0954*/ 	.word	0x00005b10


	//   ....[12]....
        /*0958*/ 	.word	0x00006fe0


	//   ....[13]....
        /*095c*/ 	.word	0x00006ff0


	//   ....[14]....
        /*0960*/ 	.word	0x00007000


	//   ....[15]....
        /*0964*/ 	.word	0x00007010


	//   ....[16]....
        /*0968*/ 	.word	0x00008a60


	//   ....[17]....
        /*096c*/ 	.word	0x00009170


	//   ....[18]....
        /*0970*/ 	.word	0x000098c0


	//   ....[19]....
        /*0974*/ 	.word	0x000098f0


	//   ....[20]....
        /*0978*/ 	.word	0x0000a660


	//   ....[21]....
        /*097c*/ 	.word	0x0000a6a0


	//   ....[22]....
        /*0980*/ 	.word	0x0000ca40


	//   ....[23]....
        /*0984*/ 	.word	0x0000ca80


	//   ....[24]....
        /*0988*/ 	.word	0x0000d560


	//   ....[25]....
        /*098c*/ 	.word	0x0000d6a0


	//   ....[26]....
        /*0990*/ 	.word	0x0000e160


	//   ....[27]....
        /*0994*/ 	.word	0x0000e1b0


	//   ....[28]....
        /*0998*/ 	.word	0x00010c80


	//   ....[29]....
        /*099c*/ 	.word	0x00010ca0


	//   ....[30]....
        /*09a0*/ 	.word	0x00010cd0


	//   ....[31]....
        /*09a4*/ 	.word	0x00010d10


	//   ....[32]....
        /*09a8*/ 	.word	0x00012600


	//   ....[33]....
        /*09ac*/ 	.word	0x00012620


	//   ....[34]....
        /*09b0*/ 	.word	0x00012720


	//   ....[35]....
        /*09b4*/ 	.word	0x00012800


	//   ....[36]....
        /*09b8*/ 	.word	0x00013210


	//   ....[37]....
        /*09bc*/ 	.word	0x00013220


	//   ....[38]....
        /*09c0*/ 	.word	0x00013230


	//   ....[39]....
        /*09c4*/ 	.word	0x00013240


	//   ....[40]....
        /*09c8*/ 	.word	0x00013250


	//   ....[41]....
        /*09cc*/ 	.word	0x00013260


	//   ....[42]....
        /*09d0*/ 	.word	0x00013270


	//   ....[43]....
        /*09d4*/ 	.word	0x00013280


	//   ....[44]....
        /*09d8*/ 	.word	0x00013290


	//   ....[45]....
        /*09dc*/ 	.word	0x000132a0


	//   ....[46]....
        /*09e0*/ 	.word	0x000132b0


	//   ....[47]....
        /*09e4*/ 	.word	0x000132c0


	//   ....[48]....
        /*09e8*/ 	.word	0x000132d0


	//   ....[49]....
        /*09ec*/ 	.word	0x000132e0


	//   ....[50]....
        /*09f0*/ 	.word	0x000132f0


	//   ....[51]....
        /*09f4*/ 	.word	0x00013300


	//   ....[52]....
        /*09f8*/ 	.word	0x00013860


	//   ....[53]....
        /*09fc*/ 	.word	0x000138a0


	//   ....[54]....
        /*0a00*/ 	.word	0x000138c0


	//   ....[55]....
        /*0a04*/ 	.word	0x000138d0


	//   ....[56]....
        /*0a08*/ 	.word	0x00013de0


	//   ....[57]....
        /*0a0c*/ 	.word	0x00013e10


	//   ....[58]....
        /*0a10*/ 	.word	0x00013e20


	//   ....[59]....
        /*0a14*/ 	.word	0x00013e40


	//   ....[60]....
        /*0a18*/ 	.word	0x00013e60


	//   ....[61]....
        /*0a1c*/ 	.word	0x00013e80


	//   ....[62]....
        /*0a20*/ 	.word	0x00013f40


	//   ....[63]....
        /*0a24*/ 	.word	0x00013f50


	//   ....[64]....
        /*0a28*/ 	.word	0x00014800


	//   ....[65]....
        /*0a2c*/ 	.word	0x00014830


	//   ....[66]....
        /*0a30*/ 	.word	0x00014850


	//   ....[67]....
        /*0a34*/ 	.word	0x00014860


	//   ....[68]....
        /*0a38*/ 	.word	0x00014870


	//   ....[69]....
        /*0a3c*/ 	.word	0x00014880


	//   ....[70]....
        /*0a40*/ 	.word	0x00014890


	//   ....[71]....
        /*0a44*/ 	.word	0x000148a0


	//   ....[72]....
        /*0a48*/ 	.word	0x00014a60


	//   ....[73]....
        /*0a4c*/ 	.word	0x00014c50


	//   ....[74]....
        /*0a50*/ 	.word	0x00014c80


	//   ....[75]....
        /*0a54*/ 	.word	0x00014cb0


	//   ....[76]....
        /*0a58*/ 	.word	0x00014ce0


	//   ....[77]....
        /*0a5c*/ 	.word	0x00014d10


	//   ....[78]....
        /*0a60*/ 	.word	0x00014d40


	//   ....[79]....
        /*0a64*/ 	.word	0x00014eb0


	//   ....[80]....
        /*0a68*/ 	.word	0x00014ee0


	//   ....[81]....
        /*0a6c*/ 	.word	0x00014f10


	//   ....[82]....
        /*0a70*/ 	.word	0x00014f40


	//   ....[83]....
        /*0a74*/ 	.word	0x00014f70


	//   ....[84]....
        /*0a78*/ 	.word	0x00014fa0


	//   ....[85]....
        /*0a7c*/ 	.word	0x00015050


	//   ....[86]....
        /*0a80*/ 	.word	0x000150b0


	//   ....[87]....
        /*0a84*/ 	.word	0x00015150


	//   ....[88]....
        /*0a88*/ 	.word	0x00016070


	//   ....[89]....
        /*0a8c*/ 	.word	0x000175c0


	//   ....[90]....
        /*0a90*/ 	.word	0x00018310


	//   ....[91]....
        /*0a94*/ 	.word	0x00018320


	//   ....[92]....
        /*0a98*/ 	.word	0x00018330


	//   ....[93]....
        /*0a9c*/ 	.word	0x00018350


	//   ....[94]....
        /*0aa0*/ 	.word	0x000183b0


	//   ....[95]....
        /*0aa4*/ 	.word	0x000183d0


	//   ....[96]....
        /*0aa8*/ 	.word	0x00018450


	//   ....[97]....
        /*0aac*/ 	.word	0x00018470


	//   ....[98]....
        /*0ab0*/ 	.word	0x00018480


	//   ....[99]....
        /*0ab4*/ 	.word	0x000184f0


	//   ....[100]....
        /*0ab8*/ 	.word	0x00018540


	//   ....[101]....
        /*0abc*/ 	.word	0x00018550


	//   ....[102]....
        /*0ac0*/ 	.word	0x00019d60


	//   ....[103]....
        /*0ac4*/ 	.word	0x00019d90


	//   ....[104]....
        /*0ac8*/ 	.word	0x00019dd0


	//   ....[105]....
        /*0acc*/ 	.word	0x00019e00


	//   ....[106]....
        /*0ad0*/ 	.word	0x00019e30


	//   ....[107]....
        /*0ad4*/ 	.word	0x00019e60


	//   ....[108]....
        /*0ad8*/ 	.word	0x00019e90


	//   ....[109]....
        /*0adc*/ 	.word	0x00019ec0


	//   ....[110]....
        /*0ae0*/ 	.word	0x0001a040


	//   ....[111]....
        /*0ae4*/ 	.word	0x0001a070


	//   ....[112]....
        /*0ae8*/ 	.word	0x0001a0a0


	//   ....[113]....
        /*0aec*/ 	.word	0x0001a0d0


	//   ....[114]....
        /*0af0*/ 	.word	0x0001a100


	//   ....[115]....
        /*0af4*/ 	.word	0x0001a130


	//   ....[116]....
        /*0af8*/ 	.word	0x0001a1f0


	//   ....[117]....
        /*0afc*/ 	.word	0x0001a210


	//   ....[118]....
        /*0b00*/ 	.word	0x0001a280


	//   ....[119]....
        /*0b04*/ 	.word	0x0001a920


	//   ....[120]....
        /*0b08*/ 	.word	0x0001ad90


	//   ....[121]....
        /*0b0c*/ 	.word	0x0001ae20


	//   ....[122]....
        /*0b10*/ 	.word	0x0001ae70


	//   ....[123]....
        /*0b14*/ 	.word	0x0001aec0


	//   ....[124]....
        /*0b18*/ 	.word	0x0001af90


	//   ....[125]....
        /*0b1c*/ 	.word	0x0001b020


	//   ....[126]....
        /*0b20*/ 	.word	0x0001b070


	//   ....[127]....
        /*0b24*/ 	.word	0x0001b0c0


	//   ....[128]....
        /*0b28*/ 	.word	0x0001b3b0


	//   ....[129]....
        /*0b2c*/ 	.word	0x0001b690


	//   ....[130]....
        /*0b30*/ 	.word	0x0001b890


	//   ....[131]....
        /*0b34*/ 	.word	0x0001b8e0


	//   ....[132]....
        /*0b38*/ 	.word	0x0001b940


	//   ....[133]....
        /*0b3c*/ 	.word	0x0001ba00


	//   ....[134]....
        /*0b40*/ 	.word	0x0001ba60


	//   ....[135]....
        /*0b44*/ 	.word	0x0001bb60


	//   ....[136]....
        /*0b48*/ 	.word	0x0001bbc0


	//   ....[137]....
        /*0b4c*/ 	.word	0x0001bc70


	//   ....[138]....
        /*0b50*/ 	.word	0x0001bd20


	//   ....[139]....
        /*0b54*/ 	.word	0x0001be00


	//   ....[140]....
        /*0b58*/ 	.word	0x0001be60


	//   ....[141]....
        /*0b5c*/ 	.word	0x0001bf30


	//   ....[142]....
        /*0b60*/ 	.word	0x0001c200


	//   ....[143]....
        /*0b64*/ 	.word	0x0001c2a0


	//   ....[144]....
        /*0b68*/ 	.word	0x0001c3c0


	//   ....[145]....
        /*0b6c*/ 	.word	0x0001c430


	//   ....[146]....
        /*0b70*/ 	.word	0x0001c4a0


	//   ....[147]....
        /*0b74*/ 	.word	0x0001c510


	//   ....[148]....
        /*0b78*/ 	.word	0x0001c580


	//   ....[149]....
        /*0b7c*/ 	.word	0x0001c600


	//   ....[150]....
        /*0b80*/ 	.word	0x0001c690


	//   ....[151]....
        /*0b84*/ 	.word	0x0001c720


	//   ....[152]....
        /*0b88*/ 	.word	0x0001c790


	//   ....[153]....
        /*0b8c*/ 	.word	0x0001c800


	//   ....[154]....
        /*0b90*/ 	.word	0x0001c870


	//   ....[155]....
        /*0b94*/ 	.word	0x0001c8f0


	//   ....[156]....
        /*0b98*/ 	.word	0x0001c960


	//   ....[157]....
        /*0b9c*/ 	.word	0x0001ca00


	//   ....[158]....
        /*0ba0*/ 	.word	0x0001ca90


	//   ....[159]....
        /*0ba4*/ 	.word	0x0001cbc0


	//----- nvinfo : EIATTR_REG_RECONFIG
	.align		4
.L_1663:
        /*0ba8*/ 	.byte	0x01, 0x54
	.zero		2


	//----- nvinfo : EIATTR_SYSCALL_OFFSETS
	.align		4
        /*0bac*/ 	.byte	0x04, 0x46
        /*0bae*/ 	.short	(.L_1665 - .L_1664)


	//   ....[0]....
.L_1664:
        /*0bb0*/ 	.word	0x00001a00


	//   ....[1]....
        /*0bb4*/ 	.word	0x00001b50


	//   ....[2]....
        /*0bb8*/ 	.word	0x000052e0


	//   ....[3]....
        /*0bbc*/ 	.word	0x000058a0


	//   ....[4]....
        /*0bc0*/ 	.word	0x00017020


	//   ....[5]....
        /*0bc4*/ 	.word	0x000171b0


	//   ....[6]....
        /*0bc8*/ 	.word	0x00017300


	//   ....[7]....
        /*0bcc*/ 	.word	0x00017450


	//   ....[8]....
        /*0bd0*/ 	.word	0x00017e30


	//----- nvinfo : EIATTR_MBARRIER_INSTR_OFFSETS
	.align		4
.L_1665:
        /*0bd4*/ 	.byte	0x04, 0x39
        /*0bd6*/ 	.short	(.L_1667 - .L_1666)


	//   ....[0]....
.L_1666:
        /*0bd8*/ 	.word	0x000002b0
        /*0bdc*/ 	.word	0x000000ff
        /*0be0*/ 	.word	0x00013200
        /*0be4*/ 	.short	0x0100
        /*0be6*/ 	.byte	0x08
	.zero		1


	//   ....[1]....
        /*0be8*/ 	.word	0x000002c0
        /*0bec*/ 	.word	0x000000ff
        /*0bf0*/ 	.word	0x00013220
        /*0bf4*/ 	.short	0x0100
        /*0bf6*/ 	.byte	0x08
	.zero		1


	//   ....[2]....
        /*0bf8*/ 	.word	0x000003b0
        /*0bfc*/ 	.word	0x000000ff
        /*0c00*/ 	.word	0x00013230
        /*0c04*/ 	.short	0x0100
        /*0c06*/ 	.byte	0x08
	.zero		1


	//   ....[3]....
        /*0c08*/ 	.word	0x000003c0
        /*0c0c*/ 	.word	0x000000ff
        /*0c10*/ 	.word	0x00013240
        /*0c14*/ 	.short	0x0100
        /*0c16*/ 	.byte	0x08
	.zero		1


	//   ....[4]....
        /*0c18*/ 	.word	0x000003d0
        /*0c1c*/ 	.word	0x000000ff
        /*0c20*/ 	.word	0x00013238
        /*0c24*/ 	.short	0x0100
        /*0c26*/ 	.byte	0x08
	.zero		1


	//   ....[5]....
        /*0c28*/ 	.word	0x000003e0
        /*0c2c*/ 	.word	0x000000ff
        /*0c30*/ 	.word	0x00013248
        /*0c34*/ 	.short	0x0100
        /*0c36*/ 	.byte	0x08
	.zero		1


	//   ....[6]....
        /*0c38*/ 	.word	0x00000510
        /*0c3c*/ 	.word	0x000000ff
        /*0c40*/ 	.word	0x00013250
        /*0c44*/ 	.short	0x0100
        /*0c46*/ 	.byte	0x08
	.zero		1


	//   ....[7]....
        /*0c48*/ 	.word	0x00000520
        /*0c4c*/ 	.word	0x000000ff
        /*0c50*/ 	.word	0x00013260
        /*0c54*/ 	.short	0x0100
        /*0c56*/ 	.byte	0x08
	.zero		1


	//   ....[8]....
        /*0c58*/ 	.word	0x00000530
        /*0c5c*/ 	.word	0x000000ff
        /*0c60*/ 	.word	0x00013258
        /*0c64*/ 	.short	0x0100
        /*0c66*/ 	.byte	0x08
	.zero		1


	//   ....[9]....
        /*0c68*/ 	.word	0x00000540
        /*0c6c*/ 	.word	0x000000ff
        /*0c70*/ 	.word	0x00013268
        /*0c74*/ 	.short	0x0100
        /*0c76*/ 	.byte	0x08
	.zero		1


	//   ....[10]....
        /*0c78*/ 	.word	0x00000630
        /*0c7c*/ 	.word	0x000000ff
        /*0c80*/ 	.word	0x00013270
        /*0c84*/ 	.short	0x0100
        /*0c86*/ 	.byte	0x06
	.zero		1


	//   ....[11]....
        /*0c88*/ 	.word	0x00000640
        /*0c8c*/ 	.word	0x000000ff
        /*0c90*/ 	.word	0x00013280
        /*0c94*/ 	.short	0x0100
        /*0c96*/ 	.byte	0x06
	.zero		1


	//   ....[12]....
        /*0c98*/ 	.word	0x00000650
        /*0c9c*/ 	.word	0x000000ff
        /*0ca0*/ 	.word	0x00013278
        /*0ca4*/ 	.short	0x0100
        /*0ca6*/ 	.byte	0x06
	.zero		1


	//   ....[13]....
        /*0ca8*/ 	.word	0x00000660
        /*0cac*/ 	.word	0x000000ff
        /*0cb0*/ 	.word	0x00013288
        /*0cb4*/ 	.short	0x0100
        /*0cb6*/ 	.byte	0x06
	.zero		1


	//   ....[14]....
        /*0cb8*/ 	.word	0x00000790
        /*0cbc*/ 	.word	0x000000ff
        /*0cc0*/ 	.word	0x00013290
        /*0cc4*/ 	.short	0x0100
        /*0cc6*/ 	.byte	0x08
	.zero		1


	//   ....[15]....
        /*0cc8*/ 	.word	0x000007a0
        /*0ccc*/ 	.word	0x000000ff
        /*0cd0*/ 	.word	0x000132a0
        /*0cd4*/ 	.short	0x0100
        /*0cd6*/ 	.byte	0x08
	.zero		1


	//   ....[16]....
        /*0cd8*/ 	.word	0x000007b0
        /*0cdc*/ 	.word	0x000000ff
        /*0ce0*/ 	.word	0x00013298
        /*0ce4*/ 	.short	0x0100
        /*0ce6*/ 	.byte	0x08
	.zero		1


	//   ....[17]....
        /*0ce8*/ 	.word	0x000007c0
        /*0cec*/ 	.word	0x000000ff
        /*0cf0*/ 	.word	0x000132a8
        /*0cf4*/ 	.short	0x0100
        /*0cf6*/ 	.byte	0x08
	.zero		1


	//   ....[18]....
        /*0cf8*/ 	.word	0x000008f0
        /*0cfc*/ 	.word	0x000000ff
        /*0d00*/ 	.word	0x000132b0
        /*0d04*/ 	.short	0x0100
        /*0d06*/ 	.byte	0x08
	.zero		1


	//   ....[19]....
        /*0d08*/ 	.word	0x00000900
        /*0d0c*/ 	.word	0x000000ff
        /*0d10*/ 	.word	0x000132c0
        /*0d14*/ 	.short	0x0100
        /*0d16*/ 	.byte	0x08
	.zero		1


	//   ....[20]....
        /*0d18*/ 	.word	0x00000910
        /*0d1c*/ 	.word	0x000000ff
        /*0d20*/ 	.word	0x000132b8
        /*0d24*/ 	.short	0x0100
        /*0d26*/ 	.byte	0x08
	.zero		1


	//   ....[21]....
        /*0d28*/ 	.word	0x00000920
        /*0d2c*/ 	.word	0x000000ff
        /*0d30*/ 	.word	0x000132c8
        /*0d34*/ 	.short	0x0100
        /*0d36*/ 	.byte	0x08
	.zero		1


	//   ....[22]....
        /*0d38*/ 	.word	0x00002770
        /*0d3c*/ 	.word	0x0000004a
        /*0d40*/ 	.word	0x00013290
        /*0d44*/ 	.short	0x010a
        /*0d46*/ 	.byte	0x3f
	.zero		1


	//   ....[23]....
        /*0d48*/ 	.word	0x000038e0
        /*0d4c*/ 	.word	0x0000004a
        /*0d50*/ 	.word	0x00013290
        /*0d54*/ 	.short	0x010a
        /*0d56*/ 	.byte	0x3f
	.zero		1


	//   ....[24]....
        /*0d58*/ 	.word	0x000049c0
        /*0d5c*/ 	.word	0x0000004a
        /*0d60*/ 	.word	0x00013290
        /*0d64*/ 	.short	0x010a
        /*0d66*/ 	.byte	0x3f
	.zero		1


	//   ....[25]....
        /*0d68*/ 	.word	0x00004b50
        /*0d6c*/ 	.word	0x00000004
        /*0d70*/ 	.word	0x00000000
        /*0d74*/ 	.short	0x0101
        /*0d76*/ 	.byte	0x3f
	.zero		1


	//   ....[26]....
        /*0d78*/ 	.word	0x00004b90
        /*0d7c*/ 	.word	0x0000004a
        /*0d80*/ 	.word	0x000132b0
        /*0d84*/ 	.short	0x010a
        /*0d86*/ 	.byte	0x3f
	.zero		1


	//   ....[27]....
        /*0d88*/ 	.word	0x00004e00
        /*0d8c*/ 	.word	0x0000004a
        /*0d90*/ 	.word	0x00000000
        /*0d94*/ 	.short	0x0101
        /*0d96*/ 	.byte	0x3f
	.zero		1


	//   ....[28]....
        /*0d98*/ 	.word	0x00005620
        /*0d9c*/ 	.word	0x00000010
        /*0da0*/ 	.word	0x00013200
        /*0da4*/ 	.short	0x010a
        /*0da6*/ 	.byte	0x3f
	.zero		1


	//   ....[29]....
        /*0da8*/ 	.word	0x00005670
        /*0dac*/ 	.word	0x00000010
        /*0db0*/ 	.word	0x00013200
        /*0db4*/ 	.short	0x010a
        /*0db6*/ 	.byte	0x3f
	.zero		1


	//   ....[30]....
        /*0db8*/ 	.word	0x00005d90
        /*0dbc*/ 	.word	0x00000010
        /*0dc0*/ 	.word	0x00013200
        /*0dc4*/ 	.short	0x010a
        /*0dc6*/ 	.byte	0x3f
	.zero		1


	//   ....[31]....
        /*0dc8*/ 	.word	0x000071e0
        /*0dcc*/ 	.word	0x00000010
        /*0dd0*/ 	.word	0x00013200
        /*0dd4*/ 	.short	0x010a
        /*0dd6*/ 	.byte	0x3f
	.zero		1


	//   ....[32]....
        /*0dd8*/ 	.word	0x00008310
        /*0ddc*/ 	.word	0x00000000
        /*0de0*/ 	.word	0x00013230
        /*0de4*/ 	.short	0x010a
        /*0de6*/ 	.byte	0x3f
	.zero		1


	//   ....[33]....
        /*0de8*/ 	.word	0x000083b0
        /*0dec*/ 	.word	0x00000000
        /*0df0*/ 	.word	0x00013230
        /*0df4*/ 	.short	0x010a
        /*0df6*/ 	.byte	0x3f
	.zero		1


	//   ....[34]....
        /*0df8*/ 	.word	0x0000b020
        /*0dfc*/ 	.word	0x00000000
        /*0e00*/ 	.word	0x00000000
        /*0e04*/ 	.short	0x0101
        /*0e06*/ 	.byte	0x3f
	.zero		1


	//   ....[35]....
        /*0e08*/ 	.word	0x0000b9f0
        /*0e0c*/ 	.word	0x0000000d
        /*0e10*/ 	.word	0x00013230
        /*0e14*/ 	.short	0x010a
        /*0e16*/ 	.byte	0x3f
	.zero		1


	//   ....[36]....
        /*0e18*/ 	.word	0x0000ba80
        /*0e1c*/ 	.word	0x0000000d
        /*0e20*/ 	.word	0x00013230
        /*0e24*/ 	.short	0x010a
        /*0e26*/ 	.byte	0x3f
	.zero		1


	//   ....[37]....
        /*0e28*/ 	.word	0x0000c040
        /*0e2c*/ 	.word	0x0000000f
        /*0e30*/ 	.word	0x00013250
        /*0e34*/ 	.short	0x010a
        /*0e36*/ 	.byte	0x3f
	.zero		1


	//   ....[38]....
        /*0e38*/ 	.word	0x0000c090
        /*0e3c*/ 	.word	0x0000000f
        /*0e40*/ 	.word	0x00013250
        /*0e44*/ 	.short	0x010a
        /*0e46*/ 	.byte	0x3f
	.zero		1


	//   ....[39]....
        /*0e48*/ 	.word	0x0000e6d0
        /*0e4c*/ 	.word	0x0000000d
        /*0e50*/ 	.word	0x00000000
        /*0e54*/ 	.short	0x0101
        /*0e56*/ 	.byte	0x3f
	.zero		1


	//   ....[40]....
        /*0e58*/ 	.word	0x0000f350
        /*0e5c*/ 	.word	0x0000000f
        /*0e60*/ 	.word	0x00000000
        /*0e64*/ 	.short	0x0101
        /*0e66*/ 	.byte	0x3f
	.zero		1


	//   ....[41]....
        /*0e68*/ 	.word	0x0000f4a0
        /*0e6c*/ 	.word	0x0000000a
        /*0e70*/ 	.word	0x00013230
        /*0e74*/ 	.short	0x010a
        /*0e76*/ 	.byte	0x3f
	.zero		1


	//   ....[42]....
        /*0e78*/ 	.word	0x0000f530
        /*0e7c*/ 	.word	0x0000000a
        /*0e80*/ 	.word	0x00013230
        /*0e84*/ 	.short	0x010a
        /*0e86*/ 	.byte	0x3f
	.zero		1


	//   ....[43]....
        /*0e88*/ 	.word	0x0000faf0
        /*0e8c*/ 	.word	0x0000000d
        /*0e90*/ 	.word	0x00013250
        /*0e94*/ 	.short	0x010a
        /*0e96*/ 	.byte	0x3f
	.zero		1


	//   ....[44]....
        /*0e98*/ 	.word	0x0000fb40
        /*0e9c*/ 	.word	0x0000000d
        /*0ea0*/ 	.word	0x00013250
        /*0ea4*/ 	.short	0x010a
        /*0ea6*/ 	.byte	0x3f
	.zero		1


	//   ....[45]....
        /*0ea8*/ 	.word	0x000114f0
        /*0eac*/ 	.word	0x0000000f
        /*0eb0*/ 	.word	0x00000000
        /*0eb4*/ 	.short	0x0101
        /*0eb6*/ 	.byte	0x3f
	.zero		1


	//   ....[46]....
        /*0eb8*/ 	.word	0x00012290
        /*0ebc*/ 	.word	0x0000000d
        /*0ec0*/ 	.word	0x00000000
        /*0ec4*/ 	.short	0x0101
        /*0ec6*/ 	.byte	0x3f
	.zero		1


	//   ....[47]....
        /*0ec8*/ 	.word	0x00012310
        /*0ecc*/ 	.word	0x00000008
        /*0ed0*/ 	.word	0x00013250
        /*0ed4*/ 	.short	0x010a
        /*0ed6*/ 	.byte	0x3f
	.zero		1


	//   ....[48]....
        /*0ed8*/ 	.word	0x00012360
        /*0edc*/ 	.word	0x00000008
        /*0ee0*/ 	.word	0x00013250
        /*0ee4*/ 	.short	0x010a
        /*0ee6*/ 	.byte	0x3f
	.zero		1


	//   ....[49]....
        /*0ee8*/ 	.word	0x00012bd0
        /*0eec*/ 	.word	0x00000003
        /*0ef0*/ 	.word	0x00000000
        /*0ef4*/ 	.short	0x0101
        /*0ef6*/ 	.byte	0x3f
	.zero		1


	//   ....[50]....
        /*0ef8*/ 	.word	0x00013f10
        /*0efc*/ 	.word	0x00000000
        /*0f00*/ 	.word	0x00000000
        /*0f04*/ 	.short	0x0101
        /*0f06*/ 	.byte	0x3f
	.zero		1


	//   ....[51]....
        /*0f08*/ 	.word	0x00016150
        /*0f0c*/ 	.word	0x00000016
        /*0f10*/ 	.word	0x00013220
        /*0f14*/ 	.short	0x010a
        /*0f16*/ 	.byte	0x3f
	.zero		1


	//   ....[52]....
        /*0f18*/ 	.word	0x00016210
        /*0f1c*/ 	.word	0x00000006
        /*0f20*/ 	.word	0x000132a0
        /*0f24*/ 	.short	0x010a
        /*0f26*/ 	.byte	0x3f
	.zero		1


	//   ....[53]....
        /*0f28*/ 	.word	0x00016440
        /*0f2c*/ 	.word	0x00000006
        /*0f30*/ 	.word	0x000132c0
        /*0f34*/ 	.short	0x010a
        /*0f36*/ 	.byte	0x3f
	.zero		1


	//   ....[54]....
        /*0f38*/ 	.word	0x000167c0
        /*0f3c*/ 	.word	0x00000005
        /*0f40*/ 	.word	0x000132a0
        /*0f44*/ 	.short	0x010a
        /*0f46*/ 	.byte	0x3f
	.zero		1


	//   ....[55]....
        /*0f48*/ 	.word	0x000169e0
        /*0f4c*/ 	.word	0x00000005
        /*0f50*/ 	.word	0x000132c0
        /*0f54*/ 	.short	0x010a
        /*0f56*/ 	.byte	0x3f
	.zero		1


	//   ....[56]....
        /*0f58*/ 	.word	0x00017810
        /*0f5c*/ 	.word	0x00000004
        /*0f60*/ 	.word	0x00013280
        /*0f64*/ 	.short	0x010a
        /*0f66*/ 	.byte	0x3f
	.zero		1


	//   ....[57]....
        /*0f68*/ 	.word	0x000179d0
        /*0f6c*/ 	.word	0x00000004
        /*0f70*/ 	.word	0x00013240
        /*0f74*/ 	.short	0x010a
        /*0f76*/ 	.byte	0x3f
	.zero		1


	//   ....[58]....
        /*0f78*/ 	.word	0x00018680
        /*0f7c*/ 	.word	0x00000016
        /*0f80*/ 	.word	0x00013200
        /*0f84*/ 	.short	0x0107
        /*0f86*/ 	.byte	0x3f
	.zero		1


	//   ....[59]....
        /*0f88*/ 	.word	0x00018770
        /*0f8c*/ 	.word	0x00000016
        /*0f90*/ 	.word	0x00013200
        /*0f94*/ 	.short	0x0101
        /*0f96*/ 	.byte	0x3f
	.zero		1


	//   ....[60]....
        /*0f98*/ 	.word	0x00018790
        /*0f9c*/ 	.word	0x00000016
        /*0fa0*/ 	.word	0x00013220
        /*0fa4*/ 	.short	0x010a
        /*0fa6*/ 	.byte	0x3f
	.zero		1


	//   ....[61]....
        /*0fa8*/ 	.word	0x00018a80
        /*0fac*/ 	.word	0x00000006
        /*0fb0*/ 	.word	0x00013280
        /*0fb4*/ 	.short	0x010a
        /*0fb6*/ 	.byte	0x3f
	.zero		1


	//   ....[62]....
        /*0fb8*/ 	.word	0x00018cd0
        /*0fbc*/ 	.word	0x00000006
        /*0fc0*/ 	.word	0x00013240
        /*0fc4*/ 	.short	0x010a
        /*0fc6*/ 	.byte	0x3f
	.zero		1


	//   ....[63]....
        /*0fc8*/ 	.word	0x00018f90
        /*0fcc*/ 	.word	0x00000003
        /*0fd0*/ 	.word	0x00013270
        /*0fd4*/ 	.short	0x010a
        /*0fd6*/ 	.byte	0x3f
	.zero		1


	//   ....[64]....
        /*0fd8*/ 	.word	0x00019010
        /*0fdc*/ 	.word	0x00000003
        /*0fe0*/ 	.word	0x00013260
        /*0fe4*/ 	.short	0x010a
        /*0fe6*/ 	.byte	0x3f
	.zero		1


	//   ....[65]....
        /*0fe8*/ 	.word	0x00019430
        /*0fec*/ 	.word	0x00000003
        /*0ff0*/ 	.word	0x00013250
        /*0ff4*/ 	.short	0x0101
        /*0ff6*/ 	.byte	0x3f
	.zero		1


	//   ....[66]....
        /*0ff8*/ 	.word	0x000194b0
        /*0ffc*/ 	.word	0x00000003
        /*1000*/ 	.word	0x00000000
        /*1004*/ 	.short	0x0101
        /*1006*/ 	.byte	0x3f
	.zero		1


	//   ....[67]....
        /*1008*/ 	.word	0x000196a0
        /*100c*/ 	.word	0x00000000
        /*1010*/ 	.word	0x00013270
        /*1014*/ 	.short	0x010a
        /*1016*/ 	.byte	0x3f
	.zero		1


	//   ....[68]....
        /*1018*/ 	.word	0x00019710
        /*101c*/ 	.word	0x00000000
        /*1020*/ 	.word	0x00013260
        /*1024*/ 	.short	0x010a
        /*1026*/ 	.byte	0x3f
	.zero		1


	//   ....[69]....
        /*1028*/ 	.word	0x00019b30
        /*102c*/ 	.word	0x00000000
        /*1030*/ 	.word	0x00013250
        /*1034*/ 	.short	0x0101
        /*1036*/ 	.byte	0x3f
	.zero		1


	//   ....[70]....
        /*1038*/ 	.word	0x00019b80
        /*103c*/ 	.word	0x00000002
        /*1040*/ 	.word	0x00000000
        /*1044*/ 	.short	0x0101
        /*1046*/ 	.byte	0x3f
	.zero		1


	//   ....[71]....
        /*1048*/ 	.word	0x0001a8a0
        /*104c*/ 	.word	0x00000008
        /*1050*/ 	.word	0x00013220
        /*1054*/ 	.short	0x010a
        /*1056*/ 	.byte	0x3f
	.zero		1


	//   ....[72]....
        /*1058*/ 	.word	0x0001aa30
        /*105c*/ 	.word	0x00000006
        /*1060*/ 	.word	0x00000000
        /*1064*/ 	.short	0x010a
        /*1066*/ 	.byte	0x3f
	.zero		1


	//   ....[73]....
        /*1068*/ 	.word	0x0001aaa0
        /*106c*/ 	.word	0x00000007
        /*1070*/ 	.word	0x00000000
        /*1074*/ 	.short	0x010a
        /*1076*/ 	.byte	0x3f
	.zero		1


	//   ....[74]....
        /*1078*/ 	.word	0x0001aaf0
        /*107c*/ 	.word	0x00000002
        /*1080*/ 	.word	0x00013260
        /*1084*/ 	.short	0x010a
        /*1086*/ 	.byte	0x3f
	.zero		1


	//   ....[75]....
        /*1088*/ 	.word	0x0001ab40
        /*108c*/ 	.word	0x00000005
        /*1090*/ 	.word	0x00013260
        /*1094*/ 	.short	0x010a
        /*1096*/ 	.byte	0x3f
	.zero		1


	//   ....[76]....
        /*1098*/ 	.word	0x0001ab80
        /*109c*/ 	.word	0x00000002
        /*10a0*/ 	.word	0x00013280
        /*10a4*/ 	.short	0x010a
        /*10a6*/ 	.byte	0x3f
	.zero		1


	//   ....[77]....
        /*10a8*/ 	.word	0x0001aba0
        /*10ac*/ 	.word	0x00000005
        /*10b0*/ 	.word	0x00013280
        /*10b4*/ 	.short	0x010a
        /*10b6*/ 	.byte	0x3f
	.zero		1


	//   ....[78]....
        /*10b8*/ 	.word	0x0001ac00
        /*10bc*/ 	.word	0x0000004a
        /*10c0*/ 	.word	0x00013290
        /*10c4*/ 	.short	0x010a
        /*10c6*/ 	.byte	0x3f
	.zero		1


	//   ....[79]....
        /*10c8*/ 	.word	0x0001ac50
        /*10cc*/ 	.word	0x0000004a
        /*10d0*/ 	.word	0x00013290
        /*10d4*/ 	.short	0x010a
        /*10d6*/ 	.byte	0x3f
	.zero		1


	//   ....[80]....
        /*10d8*/ 	.word	0x0001aca0
        /*10dc*/ 	.word	0x0000004a
        /*10e0*/ 	.word	0x00013290
        /*10e4*/ 	.short	0x010a
        /*10e6*/ 	.byte	0x3f
	.zero		1


	//   ....[81]....
        /*10e8*/ 	.word	0x0001acf0
        /*10ec*/ 	.word	0x0000004a
        /*10f0*/ 	.word	0x000132b0
        /*10f4*/ 	.short	0x010a
        /*10f6*/ 	.byte	0x3f
	.zero		1


	//   ....[82]....
        /*10f8*/ 	.word	0x0001aef0
        /*10fc*/ 	.word	0x00000010
        /*1100*/ 	.word	0x00013200
        /*1104*/ 	.short	0x010a
        /*1106*/ 	.byte	0x3f
	.zero		1


	//   ....[83]....
        /*1108*/ 	.word	0x0001b0f0
        /*110c*/ 	.word	0x00000010
        /*1110*/ 	.word	0x00013200
        /*1114*/ 	.short	0x010a
        /*1116*/ 	.byte	0x3f
	.zero		1


	//   ....[84]....
        /*1118*/ 	.word	0x0001b140
        /*111c*/ 	.word	0x00000000
        /*1120*/ 	.word	0x00013230
        /*1124*/ 	.short	0x010a
        /*1126*/ 	.byte	0x3f
	.zero		1


	//   ....[85]....
        /*1128*/ 	.word	0x0001b190
        /*112c*/ 	.word	0x0000000d
        /*1130*/ 	.word	0x00013230
        /*1134*/ 	.short	0x010a
        /*1136*/ 	.byte	0x3f
	.zero		1


	//   ....[86]....
        /*1138*/ 	.word	0x0001b1e0
        /*113c*/ 	.word	0x0000000f
        /*1140*/ 	.word	0x00013250
        /*1144*/ 	.short	0x010a
        /*1146*/ 	.byte	0x3f
	.zero		1


	//   ....[87]....
        /*1148*/ 	.word	0x0001b230
        /*114c*/ 	.word	0x0000000a
        /*1150*/ 	.word	0x00013230
        /*1154*/ 	.short	0x010a
        /*1156*/ 	.byte	0x3f
	.zero		1


	//   ....[88]....
        /*1158*/ 	.word	0x0001b280
        /*115c*/ 	.word	0x0000000d
        /*1160*/ 	.word	0x00013250
        /*1164*/ 	.short	0x010a
        /*1166*/ 	.byte	0x3f
	.zero		1


	//   ....[89]....
        /*1168*/ 	.word	0x0001b2d0
        /*116c*/ 	.word	0x00000008
        /*1170*/ 	.word	0x00013250
        /*1174*/ 	.short	0x010a
        /*1176*/ 	.byte	0x3f
	.zero		1


	//   ....[90]....
        /*1178*/ 	.word	0x0001b470
        /*117c*/ 	.word	0x00000016
        /*1180*/ 	.word	0x00013220
        /*1184*/ 	.short	0x010a
        /*1186*/ 	.byte	0x3f
	.zero		1


	//   ....[91]....
        /*1188*/ 	.word	0x0001b4c0
        /*118c*/ 	.word	0x00000006
        /*1190*/ 	.word	0x000132a0
        /*1194*/ 	.short	0x010a
        /*1196*/ 	.byte	0x3f
	.zero		1


	//   ....[92]....
        /*1198*/ 	.word	0x0001b510
        /*119c*/ 	.word	0x00000006
        /*11a0*/ 	.word	0x000132c0
        /*11a4*/ 	.short	0x010a
        /*11a6*/ 	.byte	0x3f
	.zero		1


	//   ....[93]....
        /*11a8*/ 	.word	0x0001b560
        /*11ac*/ 	.word	0x00000005
        /*11b0*/ 	.word	0x000132a0
        /*11b4*/ 	.short	0x010a
        /*11b6*/ 	.byte	0x3f
	.zero		1


	//   ....[94]....
        /*11b8*/ 	.word	0x0001b5b0
        /*11bc*/ 	.word	0x00000005
        /*11c0*/ 	.word	0x000132c0
        /*11c4*/ 	.short	0x010a
        /*11c6*/ 	.byte	0x3f
	.zero		1


	//   ....[95]....
        /*11c8*/ 	.word	0x0001b750
        /*11cc*/ 	.word	0x00000004
        /*11d0*/ 	.word	0x00013280
        /*11d4*/ 	.short	0x010a
        /*11d6*/ 	.byte	0x3f
	.zero		1


	//   ....[96]....
        /*11d8*/ 	.word	0x0001b7a0
        /*11dc*/ 	.word	0x00000004
        /*11e0*/ 	.word	0x00013240
        /*11e4*/ 	.short	0x010a
        /*11e6*/ 	.byte	0x3f
	.zero		1


	//   ....[97]....
        /*11e8*/ 	.word	0x0001bf70
        /*11ec*/ 	.word	0x00000016
        /*11f0*/ 	.word	0x00013220
        /*11f4*/ 	.short	0x010a
        /*11f6*/ 	.byte	0x3f
	.zero		1


	//   ....[98]....
        /*11f8*/ 	.word	0x0001bfc0
        /*11fc*/ 	.word	0x00000006
        /*1200*/ 	.word	0x00013280
        /*1204*/ 	.short	0x010a
        /*1206*/ 	.byte	0x3f
	.zero		1


	//   ....[99]....
        /*1208*/ 	.word	0x0001c010
        /*120c*/ 	.word	0x00000006
        /*1210*/ 	.word	0x00013240
        /*1214*/ 	.short	0x010a
        /*1216*/ 	.byte	0x3f
	.zero		1


	//   ....[100]....
        /*1218*/ 	.word	0x0001c060
        /*121c*/ 	.word	0x00000003
        /*1220*/ 	.word	0x00013270
        /*1224*/ 	.short	0x010a
        /*1226*/ 	.byte	0x3f
	.zero		1


	//   ....[101]....
        /*1228*/ 	.word	0x0001c0b0
        /*122c*/ 	.word	0x00000003
        /*1230*/ 	.word	0x00013260
        /*1234*/ 	.short	0x010a
        /*1236*/ 	.byte	0x3f
	.zero		1


	//   ....[102]....
        /*1238*/ 	.word	0x0001c100
        /*123c*/ 	.word	0x00000000
        /*1240*/ 	.word	0x00013270
        /*1244*/ 	.short	0x010a
        /*1246*/ 	.byte	0x3f
	.zero		1


	//   ....[103]....
        /*1248*/ 	.word	0x0001c150
        /*124c*/ 	.word	0x00000000
        /*1250*/ 	.word	0x00013260
        /*1254*/ 	.short	0x010a
        /*1256*/ 	.byte	0x3f
	.zero		1


	//   ....[104]....
        /*1258*/ 	.word	0x0001cae0
        /*125c*/ 	.word	0x00000008
        /*1260*/ 	.word	0x00013220
        /*1264*/ 	.short	0x010a
        /*1266*/ 	.byte	0x3f
	.zero		1


	//   ....[105]....
        /*1268*/ 	.word	0x0001cc80
        /*126c*/ 	.word	0x00000006
        /*1270*/ 	.word	0x00000000
        /*1274*/ 	.short	0x010a
        /*1276*/ 	.byte	0x3f
	.zero		1


	//   ....[106]....
        /*1278*/ 	.word	0x0001ccd0
        /*127c*/ 	.word	0x00000007
        /*1280*/ 	.word	0x00000000
        /*1284*/ 	.short	0x010a
        /*1286*/ 	.byte	0x3f
	.zero		1


	//   ....[107]....
        /*1288*/ 	.word	0x0001cd20
        /*128c*/ 	.word	0x00000002
        /*1290*/ 	.word	0x00013260
        /*1294*/ 	.short	0x010a
        /*1296*/ 	.byte	0x3f
	.zero		1


	//   ....[108]....
        /*1298*/ 	.word	0x0001cd70
        /*129c*/ 	.word	0x00000005
        /*12a0*/ 	.word	0x00013260
        /*12a4*/ 	.short	0x010a
        /*12a6*/ 	.byte	0x3f
	.zero		1


	//   ....[109]....
        /*12a8*/ 	.word	0x0001cdc0
        /*12ac*/ 	.word	0x00000002
        /*12b0*/ 	.word	0x00013280
        /*12b4*/ 	.short	0x010a
        /*12b6*/ 	.byte	0x3f
	.zero		1


	//----- nvinfo : EIATTR_NUM_MBARRIERS
	.align		4
.L_1667:
        /*12b8*/ 	.byte	0x03, 0x38
        /*12ba*/ 	.short	0x0016


	//----- nvinfo : EIATTR_EXIT_INSTR_OFFSETS
	.align		4
        /*12bc*/ 	.byte	0x04, 0x1c
        /*12be*/ 	.short	(.L_1669 - .L_1668)


	//   ....[0]....
.L_1668:
        /*12c0*/ 	.word	0x0001abf0


	//----- nvinfo : EIATTR_MAX_THREADS
	.align		4
.L_1669:
        /*12c4*/ 	.byte	0x04, 0x05
        /*12c6*/ 	.short	(.L_1671 - .L_1670)
.L_1670:
        /*12c8*/ 	.word	0x00000200
        /*12cc*/ 	.word	0x00000001
        /*12d0*/ 	.word	0x00000001


	//----- nvinfo : EIATTR_CRS_STACK_SIZE
	.align		4
.L_1671:
        /*12d4*/ 	.byte	0x04, 0x1e
        /*12d6*/ 	.short	(.L_1673 - .L_1672)
.L_1672:
        /*12d8*/ 	.word	0x00000000


	//----- nvinfo : EIATTR_CBANK_PARAM_SIZE
	.align		4
.L_1673:
        /*12dc*/ 	.byte	0x03, 0x19
        /*12de*/ 	.short	0x0af0


	//----- nvinfo : EIATTR_PARAM_CBANK
	.align		4
        /*12e0*/ 	.byte	0x04, 0x0a
        /*12e2*/ 	.short	(.L_1675 - .L_1674)
	.align		4
.L_1674:
        /*12e4*/ 	.word	index@(.nv.constant0._ZN7cutlass13device_kernelIN5flash11enable_sm90INS1_16FlashAttnFwdSm90INS1_25CollectiveMainloopFwdSm90ILi2EN4cute5tupleIJNS5_1CILi1EEES8_S8_EEENS6_IJNS7_ILi192EEENS7_ILi160EEENS7_ILi64EEEEEELi64ENS_12float_e4m3_tEfNS_4arch4Sm90ELb1ELb0ELb1ELb1ELb0ELb1ELb0ELb1ELb1ELb1ELb0ELb0EEENS1_21CollectiveEpilogueFwdINS6_IJSA_SC_SB_EEES9_NS_10bfloat16_tESG_Li384ELb1ELb1ELb0ELb1EEENS1_36VarlenDynamicPersistentTileSchedulerILi192ELi160ELi384ELi128ELb0ELb1ELb1ELb1ELb1ELb1EEEEEEEEEvNT_6ParamsE)
        /*12e8*/ 	.short	0x0210
        /*12ea*/ 	.short	0x0af0


	//----- nvinfo : EIATTR_SW_WAR
	.align		4
.L_1675:
        /*12ec*/ 	.byte	0x04, 0x36
        /*12ee*/ 	.short	(.L_1677 - .L_1676)
.L_1676:
        /*12f0*/ 	.word	0x00000008
.L_1677:


//--------------------- .nv.callgraph             --------------------------
	.section	.nv.callgraph,"",@"SHT_CUDA_CALLGRAPH"
	.align	4
	.sectionentsize	8
	.align		4
        /*0000*/ 	.word	0x00000000
	.align		4
        /*0004*/ 	.word	0xffffffff
	.align		4
        /*0008*/ 	.word	index@(_ZN7cutlass13device_kernelIN5flash11enable_sm90INS1_16FlashAttnFwdSm90INS1_25CollectiveMainloopFwdSm90ILi2EN4cute5tupleIJNS5_1CILi1EEES8_S8_EEENS6_IJNS7_ILi128EEESA_NS7_ILi256EEEEEELi256ENS_12float_e4m3_tEfNS_4arch4Sm90ELb0ELb0ELb1ELb0ELb0ELb0ELb0ELb1ELb1ELb1ELb0ELb0EEENS1_21CollectiveEpilogueFwdINS6_IJSA_SB_SA_EEES9_NS_10bfloat16_tESF_Li256ELb0ELb1ELb0ELb1EEENS1_29StaticPersistentTileSchedulerILb0EEEEEEEEEvNT_6ParamsE)
	.align		4
        /*000c*/ 	.word	index@(__assertfail)
	.align		4
        /*0010*/ 	.word	index@(_ZN7cutlass13device_kernelIN5flash11enable_sm90INS1_16FlashAttnFwdSm90INS1_25CollectiveMainloopFwdSm90ILi2EN4cute5tupleIJNS5_1CILi1EEES8_S8_EEENS6_IJNS7_ILi128EEESA_NS7_ILi256EEEEEELi256ENS_12float_e4m3_tEfNS_4arch4Sm90ELb0ELb0ELb1ELb1ELb0ELb0ELb0ELb1ELb1ELb1ELb0ELb0EEENS1_21CollectiveEpilogueFwdINS6_IJSA_SB_SA_EEES9_NS_10bfloat16_tESF_Li256ELb1ELb1ELb0ELb1EEENS1_36VarlenDynamicPersistentTileSchedulerILi128ELi128ELi256ELi128ELb0ELb1ELb1ELb0ELb1ELb1EEEEEEEEEvNT_6ParamsE)
	.align		4
        /*0014*/ 	.word	index@(__assertfail)
	.align		4
        /*0018*/ 	.word	index@(_ZN7cutlass13device_kernelIN5flash11enable_sm90INS1_16FlashAttnFwdSm90INS1_25CollectiveMainloopFwdSm90ILi2EN4cute5tupleIJNS5_1CILi1EEES8_S8_EEENS6_IJNS7_ILi128EEESA_NS7_ILi256EEEEEELi256ENS_12float_e4m3_tEfNS_4arch4Sm90ELb0ELb0ELb1ELb1ELb0ELb1ELb0ELb1ELb1ELb1ELb0ELb0EEENS1_21CollectiveEpilogueFwdINS6_IJSA_SB_SA_EEES9_NS_10bfloat16_tESF_Li256ELb1ELb1ELb0ELb1EEENS1_36VarlenDynamicPersistentTileSchedulerILi128ELi128ELi256ELi128ELb0ELb1ELb1ELb0ELb1ELb1EEEEEEEEEvNT_6ParamsE)
	.align		4
        /*001c*/ 	.word	index@(__assertfail)
	.align		4
        /*0020*/ 	.word	index@(_ZN7cutlass13device_kernelIN5flash11enable_sm90INS1_16FlashAttnFwdSm90INS1_25CollectiveMainloopFwdSm90ILi2EN4cute5tupleIJNS5_1CILi1EEES8_S8_EEENS6_IJNS7_ILi128EEENS7_ILi64EEENS7_ILi256EEEEEELi256ENS_12float_e4m3_tEfNS_4arch4Sm90ELb0ELb1ELb1ELb0ELb0ELb0ELb0ELb1ELb1ELb1ELb0ELb0EEENS1_21CollectiveEpilogueFwdINS6_IJSA_SC_SB_EEES9_NS_10bfloat16_tESG_Li256ELb0ELb1ELb0ELb1EEENS1_30DynamicPersistentTileSchedulerILi256ELi128ELb0ELb1ELb1EEEEEEEEEvNT_6ParamsE)
	.align		4
        /*0024*/ 	.word	index@(__assertfail)
	.align		4
        /*0028*/ 	.word	index@(_ZN7cutlass13device_kernelIN5flash11enable_sm90INS1_16FlashAttnFwdSm90INS1_25CollectiveMainloopFwdSm90ILi2EN4cute5tupleIJNS5_1CILi1EEES8_S8_EEENS6_IJNS7_ILi128EEENS7_ILi64EEENS7_ILi256EEEEEELi256ENS_12float_e4m3_tEfNS_4arch4Sm90ELb0ELb1ELb1ELb1ELb0ELb0ELb0ELb1ELb1ELb1ELb0ELb0EEENS1_21CollectiveEpilogueFwdINS6_IJSA_SC_SB_EEES9_NS_10bfloat16_tESG_Li256ELb1ELb1ELb0ELb1EEENS1_36VarlenDynamicPersistentTileSchedulerILi128ELi64ELi256ELi128ELb0ELb1ELb1ELb1ELb0ELb1EEEEEEEEEvNT_6ParamsE)
	.align		4
        /*002c*/ 	.word	index@(__assertfail)
	.align		4
        /*0030*/ 	.word	index@(_ZN7cutlass13device_kernelIN5flash11enable_sm90INS1_16FlashAttnFwdSm90INS1_25CollectiveMainloopFwdSm90ILi2EN4cute5tupleIJNS5_1CILi1EEES8_S8_EEENS6_IJNS7_ILi128EEENS7_ILi64EEENS7_ILi256EEEEEELi256ENS_12float_e4m3_tEfNS_4arch4Sm90ELb0ELb1ELb1ELb1ELb0ELb1ELb0ELb1ELb1ELb1ELb0ELb0EEENS1_21CollectiveEpilogueFwdINS6_IJSA_SC_SB_EEES9_NS_10bfloat16_tESG_Li256ELb1ELb1ELb0ELb1EEENS1_36VarlenDynamicPersistentTileSchedulerILi128ELi64ELi256ELi128ELb0ELb1ELb1ELb1ELb0ELb1EEEEEEEEEvNT_6ParamsE)
	.align		4
        /*0034*/ 	.word	index@(__assertfail)
	.align		4
        /*0038*/ 	.word	index@(_ZN7cutlass13device_kernelIN5flash11enable_sm90INS1_16FlashAttnFwdSm90INS1_25CollectiveMainloopFwdSm90ILi2EN4cute5tupleIJNS5_1CILi1EEES8_S8_EEENS6_IJNS7_ILi128EEESA_NS7_ILi256EEEEEELi256ENS_12float_e4m3_tEfNS_4arch4Sm90ELb1ELb0ELb1ELb0ELb0ELb0ELb0ELb1ELb1ELb1ELb0ELb0EEENS1_21CollectiveEpilogueFwdINS6_IJSA_SB_SA_EEES9_NS_10bfloat16_tESF_Li256ELb0ELb1ELb0ELb1EEENS1_30DynamicPersistentTileSchedulerILi256ELi128ELb0ELb1ELb1EEEEEEEEEvNT_6ParamsE)
	.align		4
        /*003c*/ 	.word	index@(__assertfail)
	.align		4
        /*0040*/ 	.word	index@(_ZN7cutlass13device_kernelIN5flash11enable_sm90INS1_16FlashAttnFwdSm90INS1_25CollectiveMainloopFwdSm90ILi2EN4cute5tupleIJNS5_1CILi1EEES8_S8_EEENS6_IJNS7_ILi128EEESA_NS7_ILi256EEEEEELi256ENS_12float_e4m3_tEfNS_4arch4Sm90ELb1ELb0ELb1ELb1ELb0ELb0ELb0ELb1ELb1ELb1ELb0ELb0EEENS1_21CollectiveEpilogueFwdINS6_IJSA_SB_SA_EEES9_NS_10bfloat16_tESF_Li256ELb1ELb1ELb0ELb1EEENS1_36VarlenDynamicPersistentTileSchedulerILi128ELi128ELi256ELi128ELb0ELb1ELb1ELb1ELb1ELb1EEEEEEEEEvNT_6ParamsE)
	.align		4
        /*0044*/ 	.word	index@(__assertfail)
	.align		4
        /*0048*/ 	.word	index@(_ZN7cutlass13device_kernelIN5flash11enable_sm90INS1_16FlashAttnFwdSm90INS1_25CollectiveMainloopFwdSm90ILi2EN4cute5tupleIJNS5_1CILi1EEES8_S8_EEENS6_IJNS7_ILi128EEESA_NS7_ILi256EEEEEELi256ENS_12float_e4m3_tEfNS_4arch4Sm90ELb1ELb0ELb1ELb1ELb0ELb1ELb0ELb1ELb1ELb1ELb0ELb0EEENS1_21CollectiveEpilogueFwdINS6_IJSA_SB_SA_EEES9_NS_10bfloat16_tESF_Li256ELb1ELb1ELb0ELb1EEENS1_36VarlenDynamicPersistentTileSchedulerILi128ELi128ELi256ELi128ELb0ELb1ELb1ELb1ELb1ELb1EEEEEEEEEvNT_6ParamsE)
	.align		4
        /*004c*/ 	.word	index@(__assertfail)
	.align		4
        /*0050*/ 	.word	index@(_ZN7cutlass13device_kernelIN5flash11enable_sm90INS1_16FlashAttnFwdSm90INS1_25CollectiveMainloopFwdSm90ILi2EN4cute5tupleIJNS5_1CILi1EEES8_S8_EEENS6_IJNS7_ILi128EEENS7_ILi160EEENS7_ILi192EEEEEELi192ENS_12float_e4m3_tEfNS_4arch4Sm90ELb0ELb0ELb1ELb0ELb0ELb0ELb0ELb1ELb1ELb1ELb0ELb0EEENS1_21CollectiveEpilogueFwdINS6_IJSA_SC_SB_EEES9_NS_10bfloat16_tESG_Li256ELb0ELb1ELb0ELb1EEENS1_29StaticPersistentTileSchedulerILb0EEEEEEEEEvNT_6ParamsE)
	.align		4
        /*0054*/ 	.word	index@(__assertfail)
	.align		4
        /*0058*/ 	.word	index@(_ZN7cutlass13device_kernelIN5flash11enable_sm90INS1_16FlashAttnFwdSm90INS1_25CollectiveMainloopFwdSm90ILi2EN4cute5tupleIJNS5_1CILi2EEENS7_ILi1EEES9_EEENS6_IJNS7_ILi128EEENS7_ILi160EEENS7_ILi192EEEEEELi192ENS_12float_e4m3_tEfNS_4arch4Sm90ELb0ELb0ELb1ELb0ELb0ELb0ELb0ELb1ELb1ELb1ELb0ELb0EEENS1_21CollectiveEpilogueFwdINS6_IJSB_SD_SC_EEESA_NS_10bfloat16_tESH_Li256ELb0ELb1ELb0ELb1EEENS1_29StaticPersistentTileSchedulerILb0EEEEEEEEEvNT_6ParamsE)
	.align		4
        /*005c*/ 	.word	index@(__assertfail)
	.align		4
        /*0060*/ 	.word	index@(_ZN7cutlass13device_kernelIN5flash11enable_sm90INS1_16FlashAttnFwdSm90INS1_25CollectiveMainloopFwdSm90ILi2EN4cute5tupleIJNS5_1CILi1EEES8_S8_EEENS6_IJNS7_ILi128EEENS7_ILi160EEENS7_ILi192EEEEEELi192ENS_12float_e4m3_tEfNS_4arch4Sm90ELb0ELb0ELb1ELb1ELb0ELb0ELb0ELb1ELb1ELb1ELb0ELb0EEENS1_21CollectiveEpilogueFwdINS6_IJSA_SC_SB_EEES9_NS_10bfloat16_tESG_Li256ELb1ELb1ELb0ELb1EEENS1_36VarlenDynamicPersistentTileSchedulerILi128ELi160ELi256ELi128ELb0ELb1ELb1ELb0ELb1ELb1EEEEEEEEEvNT_6ParamsE)
	.align		4
        /*0064*/ 	.word	index@(__assertfail)
	.align		4
        /*0068*/ 	.word	index@(_ZN7cutlass13device_kernelIN5flash11enable_sm90INS1_16FlashAttnFwdSm90INS1_25CollectiveMainloopFwdSm90ILi2EN4cute5tupleIJNS5_1CILi1EEES8_S8_EEENS6_IJNS7_ILi128EEENS7_ILi160EEENS7_ILi192EEEEEELi192ENS_12float_e4m3_tEfNS_4arch4Sm90ELb0ELb0ELb1ELb1ELb0ELb1ELb0ELb1ELb1ELb1ELb0ELb0EEENS1_21CollectiveEpilogueFwdINS6_IJSA_SC_SB_EEES9_NS_10bfloat16_tESG_Li256ELb1ELb1ELb0ELb1EEENS1_36VarlenDynamicPersistentTileSchedulerILi128ELi160ELi256ELi128ELb0ELb1ELb1ELb0ELb1ELb1EEEEEEEEEvNT_6ParamsE)
	.align		4
        /*006c*/ 	.word	index@(__assertfail)
	.align		4
        /*0070*/ 	.word	index@(_ZN7cutlass13device_kernelIN5flash11enable_sm90INS1_16FlashAttnFwdSm90INS1_25CollectiveMainloopFwdSm90ILi2EN4cute5tupleIJNS5_1CILi1EEES8_S8_EEENS6_IJNS7_ILi128EEESA_NS7_ILi192EEEEEELi192ENS_12float_e4m3_tEfNS_4arch4Sm90ELb0ELb1ELb1ELb0ELb0ELb0ELb0ELb1ELb1ELb1ELb0ELb0EEENS1_21CollectiveEpilogueFwdINS6_IJSA_SB_SA_EEES9_NS_10bfloat16_tESF_Li256ELb0ELb1ELb0ELb1EEENS1_30DynamicPersistentTileSchedulerILi256ELi128ELb0ELb1ELb1EEEEEEEEEvNT_6ParamsE)
	.align		4
        /*0074*/ 	.word	index@(__assertfail)
	.align		4
        /*0078*/ 	.word	index@(_ZN7cutlass13device_kernelIN5flash11enable_sm90INS1_16FlashAttnFwdSm90INS1_25CollectiveMainloopFwdSm90ILi2EN4cute5tupleIJNS5_1CILi1EEES8_S8_EEENS6_IJNS7_ILi128EEESA_NS7_ILi192EEEEEELi192ENS_12float_e4m3_tEfNS_4arch4Sm90ELb0ELb1ELb1ELb1ELb0ELb0ELb0ELb1ELb1ELb1ELb0ELb0EEENS1_21CollectiveEpilogueFwdINS6_IJSA_SB_SA_EEES9_NS_10bfloat16_tESF_Li256ELb1ELb1ELb0ELb1EEENS1_36VarlenDynamicPersistentTileSchedulerILi128ELi128ELi256ELi128ELb0ELb1ELb1ELb1ELb0ELb1EEEEEEEEEvNT_6ParamsE)
	.align		4
        /*007c*/ 	.word	index@(__assertfail)
	.align		4
        /*0080*/ 	.word	index@(_ZN7cutlass13device_kernelIN5flash11enable_sm90INS1_16FlashAttnFwdSm90INS1_25CollectiveMainloopFwdSm90ILi2EN4cute5tupleIJNS5_1CILi1EEES8_S8_EEENS6_IJNS7_ILi128EEESA_NS7_ILi192EEEEEELi192ENS_12float_e4m3_tEfNS_4arch4Sm90ELb0ELb1ELb1ELb1ELb0ELb1ELb0ELb1ELb1ELb1ELb0ELb0EEENS1_21CollectiveEpilogueFwdINS6_IJSA_SB_SA_EEES9_NS_10bfloat16_tESF_Li256ELb1ELb1ELb0ELb1EEENS1_36VarlenDynamicPersistentTileSchedulerILi128ELi128ELi256ELi128ELb0ELb1ELb1ELb1ELb0ELb1EEEEEEEEEvNT_6ParamsE)
	.align		4
        /*0084*/ 	.word	index@(__assertfail)
	.align		4
        /*0088*/ 	.word	index@(_ZN7cutlass13device_kernelIN5flash11enable_sm90INS1_16FlashAttnFwdSm90INS1_25CollectiveMainloopFwdSm90ILi2EN4cute5tupleIJNS5_1CILi1EEES8_S8_EEENS6_IJNS7_ILi128EEENS7_ILi160EEENS7_ILi192EEEEEELi192ENS_12float_e4m3_tEfNS_4arch4Sm90ELb1ELb0ELb1ELb0ELb0ELb0ELb0ELb1ELb1ELb1ELb0ELb0EEENS1_21CollectiveEpilogueFwdINS6_IJSA_SC_SB_EEES9_NS_10bfloat16_tESG_Li256ELb0ELb1ELb0ELb1EEENS1_30DynamicPersistentTileSchedulerILi256ELi128ELb0ELb1ELb1EEEEEEEEEvNT_6ParamsE)
	.align		4
        /*008c*/ 	.word	index@(__assertfail)
	.align		4
        /*0090*/ 	.word	index@(_ZN7cutlass13device_kernelIN5flash11enable_sm90INS1_16FlashAttnFwdSm90INS1_25CollectiveMainloopFwdSm90ILi2EN4cute5tupleIJNS5_1CILi1EEES8_S8_EEENS6_IJNS7_ILi128EEENS7_ILi160EEENS7_ILi192EEEEEELi192ENS_12float_e4m3_tEfNS_4arch4Sm90ELb1ELb0ELb1ELb1ELb0ELb0ELb0ELb1ELb1ELb1ELb0ELb0EEENS1_21CollectiveEpilogueFwdINS6_IJSA_SC_SB_EEES9_NS_10bfloat16_tESG_Li256ELb1ELb1ELb0ELb1EEENS1_36VarlenDynamicPersistentTileSchedulerILi128ELi160ELi256ELi128ELb0ELb1ELb1ELb1ELb1ELb1EEEEEEEEEvNT_6ParamsE)
	.align		4
        /*0094*/ 	.word	index@(__assertfail)
	.align		4
        /*0098*/ 	.word	index@(_ZN7cutlass13device_kernelIN5flash11enable_sm90INS1_16FlashAttnFwdSm90INS1_25CollectiveMainloopFwdSm90ILi2EN4cute5tupleIJNS5_1CILi1EEES8_S8_EEENS6_IJNS7_ILi128EEENS7_ILi160EEENS7_ILi192EEEEEELi192ENS_12float_e4m3_tEfNS_4arch4Sm90ELb1ELb0ELb1ELb1ELb0ELb1ELb0ELb1ELb1ELb1ELb0ELb0EEENS1_21CollectiveEpilogueFwdINS6_IJSA_SC_SB_EEES9_NS_10bfloat16_tESG_Li256ELb1ELb1ELb0ELb1EEENS1_36VarlenDynamicPersistentTileSchedulerILi128ELi160ELi256ELi128ELb0ELb1ELb1ELb1ELb1ELb1EEEEEEEEEvNT_6ParamsE)
	.align		4
        /*009c*/ 	.word	index@(__assertfail)
	.align		4
        /*00a0*/ 	.word	index@(_ZN7cutlass13device_kernelIN5flash11enable_sm90INS1_16FlashAttnFwdSm90INS1_25CollectiveMainloopFwdSm90ILi2EN4cute5tupleIJNS5_1CILi1EEES8_S8_EEENS6_IJNS7_ILi128EEENS7_ILi224EEESA_EEELi128ENS_12float_e4m3_tEfNS_4arch4Sm90ELb0ELb0ELb1ELb0ELb0ELb0ELb0ELb1ELb1ELb1ELb0ELb0EEENS1_21CollectiveEpilogueFwdINS6_IJSA_SA_SB_EEES9_NS_10bfloat16_tESF_Li256ELb0ELb1ELb0ELb1EEENS1_29StaticPersistentTileSchedulerILb0EEEEEEEEEvNT_6ParamsE)
	.align		4
        /*00a4*/ 	.word	index@(__assertfail)
	.align		4
        /*00a8*/ 	.word	index@(_ZN7cutlass13device_kernelIN5flash11enable_sm90INS1_16FlashAttnFwdSm90INS1_25CollectiveMainloopFwdSm90ILi2EN4cute5tupleIJNS5_1CILi1EEES8_S8_EEENS6_IJNS7_ILi128EEENS7_ILi224EEESA_EEELi128ENS_12float_e4m3_tEfNS_4arch4Sm90ELb0ELb0ELb1ELb1ELb0ELb0ELb0ELb1ELb1ELb1ELb0ELb0EEENS1_21CollectiveEpilogueFwdINS6_IJSA_SA_SB_EEES9_NS_10bfloat16_tESF_Li256ELb1ELb1ELb0ELb1EEENS1_36VarlenDynamicPersistentTileSchedulerILi128ELi224ELi256ELi128ELb0ELb1ELb1ELb0ELb1ELb1EEEEEEEEEvNT_6ParamsE)
	.align		4
        /*00ac*/ 	.word	index@(__assertfail)
	.align		4
        /*00b0*/ 	.word	index@(_ZN7cutlass13device_kernelIN5flash11enable_sm90INS1_16FlashAttnFwdSm90INS1_25CollectiveMainloopFwdSm90ILi2EN4cute5tupleIJNS5_1CILi1EEES8_S8_EEENS6_IJNS7_ILi128EEENS7_ILi224EEESA_EEELi128ENS_12float_e4m3_tEfNS_4arch4Sm90ELb0ELb0ELb1ELb1ELb0ELb1ELb0ELb1ELb1ELb1ELb0ELb0EEENS1_21CollectiveEpilogueFwdINS6_IJSA_SA_SB_EEES9_NS_10bfloat16_tESF_Li256ELb1ELb1ELb0ELb1EEENS1_36VarlenDynamicPersistentTileSchedulerILi128ELi224ELi256ELi128ELb0ELb1ELb1ELb0ELb1ELb1EEEEEEEEEvNT_6ParamsE)
	.align		4
        /*00b4*/ 	.word	index@(__assertfail)
	.align		4
        /*00b8*/ 	.word	index@(_ZN7cutlass13device_kernelIN5flash11enable_sm90INS1_16FlashAttnFwdSm90INS1_25CollectiveMainloopFwdSm90ILi2EN4cute5tupleIJNS5_1CILi1EEES8_S8_EEENS6_IJNS7_ILi128EEENS7_ILi192EEESA_EEELi128ENS_12float_e4m3_tEfNS_4arch4Sm90ELb0ELb1ELb1ELb0ELb0ELb0ELb0ELb1ELb1ELb1ELb0ELb0EEENS1_21CollectiveEpilogueFwdINS6_IJSA_SA_SB_EEES9_NS_10bfloat16_tESF_Li256ELb0ELb1ELb0ELb1EEENS1_30DynamicPersistentTileSchedulerILi256ELi128ELb0ELb1ELb1EEEEEEEEEvNT_6ParamsE)
	.align		4
        /*00bc*/ 	.word	index@(__assertfail)
	.align		4
        /*00c0*/ 	.word	index@(_ZN7cutlass13device_kernelIN5flash11enable_sm90INS1_16FlashAttnFwdSm90INS1_25CollectiveMainloopFwdSm90ILi2EN4cute5tupleIJNS5_1CILi1EEES8_S8_EEENS6_IJNS7_ILi128EEENS7_ILi192EEESA_EEELi128ENS_12float_e4m3_tEfNS_4arch4Sm90ELb0ELb1ELb1ELb1ELb0ELb0ELb0ELb1ELb1ELb1ELb0ELb0EEENS1_21CollectiveEpilogueFwdINS6_IJSA_SA_SB_EEES9_NS_10bfloat16_tESF_Li256ELb1ELb1ELb0ELb1EEENS1_36VarlenDynamicPersistentTileSchedulerILi128ELi192ELi256ELi128ELb0ELb1ELb1ELb1ELb0ELb1EEEEEEEEEvNT_6ParamsE)
	.align		4
        /*00c4*/ 	.word	index@(__assertfail)
	.align		4
        /*00c8*/ 	.word	index@(_ZN7cutlass13device_kernelIN5flash11enable_sm90INS1_16FlashAttnFwdSm90INS1_25CollectiveMainloopFwdSm90ILi2EN4cute5tupleIJNS5_1CILi1EEES8_S8_EEENS6_IJNS7_ILi128EEENS7_ILi192EEESA_EEELi128ENS_12float_e4m3_tEfNS_4arch4Sm90ELb0ELb1ELb1ELb1ELb0ELb1ELb0ELb1ELb1ELb1ELb0ELb0EEENS1_21CollectiveEpilogueFwdINS6_IJSA_SA_SB_EEES9_NS_10bfloat16_tESF_Li256ELb1ELb1ELb0ELb1EEENS1_36VarlenDynamicPersistentTileSchedulerILi128ELi192ELi256ELi128ELb0ELb1ELb1ELb1ELb0ELb1EEEEEEEEEvNT_6ParamsE)
	.align		4
        /*00cc*/ 	.word	index@(__assertfail)
	.align		4
        /*00d0*/ 	.word	index@(_ZN7cutlass13device_kernelIN5flash11enable_sm90INS1_16FlashAttnFwdSm90INS1_25CollectiveMainloopFwdSm90ILi2EN4cute5tupleIJNS5_1CILi1EEES8_S8_EEENS6_IJNS7_ILi128EEENS7_ILi224EEESA_EEELi128ENS_12float_e4m3_tEfNS_4arch4Sm90ELb1ELb0ELb1ELb0ELb0ELb0ELb0ELb1ELb1ELb1ELb0ELb0EEENS1_21CollectiveEpilogueFwdINS6_IJSA_SA_SB_EEES9_NS_10bfloat16_tESF_Li256ELb0ELb1ELb0ELb1EEENS1_30DynamicPersistentTileSchedulerILi256ELi128ELb0ELb1ELb1EEEEEEEEEvNT_6ParamsE)
	.align		4
        /*00d4*/ 	.word	index@(__assertfail)
	.align		4
        /*00d8*/ 	.word	index@(_ZN7cutlass13device_kernelIN5flash11enable_sm90INS1_16FlashAttnFwdSm90INS1_25CollectiveMainloopFwdSm90ILi2EN4cute5tupleIJNS5_1CILi1EEES8_S8_EEENS6_IJNS7_ILi128EEENS7_ILi224EEESA_EEELi128ENS_12float_e4m3_tEfNS_4arch4Sm90ELb1ELb0ELb1ELb1ELb0ELb0ELb0ELb1ELb1ELb1ELb0ELb0EEENS1_21CollectiveEpilogueFwdINS6_IJSA_SA_SB_EEES9_NS_10bfloat16_tESF_Li256ELb1ELb1ELb0ELb1EEENS1_36VarlenDynamicPersistentTileSchedulerILi128ELi224ELi256ELi128ELb0ELb1ELb1ELb1ELb1ELb1EEEEEEEEEvNT_6ParamsE)
	.align		4
        /*00dc*/ 	.word	index@(__assertfail)
	.align		4
        /*00e0*/ 	.word	index@(_ZN7cutlass13device_kernelIN5flash11enable_sm90INS1_16FlashAttnFwdSm90INS1_25CollectiveMainloopFwdSm90ILi2EN4cute5tupleIJNS5_1CILi1EEES8_S8_EEENS6_IJNS7_ILi128EEENS7_ILi224EEESA_EEELi128ENS_12float_e4m3_tEfNS_4arch4Sm90ELb1ELb0ELb1ELb1ELb0ELb1ELb0ELb1ELb1ELb1ELb0ELb0EEENS1_21CollectiveEpilogueFwdINS6_IJSA_SA_SB_EEES9_NS_10bfloat16_tESF_Li256ELb1ELb1ELb0ELb1EEENS1_36VarlenDynamicPersistentTileSchedulerILi128ELi224ELi256ELi128ELb0ELb1ELb1ELb1ELb1ELb1EEEEEEEEEvNT_6ParamsE)
	.align		4
        /*00e4*/ 	.word	index@(__assertfail)
	.align		4
        /*00e8*/ 	.word	index@(_ZN7cutlass13device_kernelIN5flash11enable_sm90INS1_16FlashAttnFwdSm90INS1_25CollectiveMainloopFwdSm90ILi2EN4cute5tupleIJNS5_1CILi1EEES8_S8_EEENS6_IJNS7_ILi192EEENS7_ILi128EEENS7_ILi96EEEEEELi96ENS_12float_e4m3_tEfNS_4arch4Sm90ELb0ELb0ELb1ELb0ELb0ELb0ELb0ELb1ELb1ELb1ELb0ELb0EEENS1_21CollectiveEpilogueFwdINS6_IJSA_SC_SB_EEES9_NS_10bfloat16_tESG_Li384ELb0ELb1ELb0ELb1EEENS1_29StaticPersistentTileSchedulerILb0EEEEEEEEEvNT_6ParamsE)
	.align		4
        /*00ec*/ 	.word	index@(__assertfail)
	.align		4
        /*00f0*/ 	.word	index@(_ZN7cutlass13device_kernelIN5flash11enable_sm90INS1_16FlashAttnFwdSm90INS1_25CollectiveMainloopFwdSm90ILi2EN4cute5tupleIJNS5_1CILi1EEES8_S8_EEENS6_IJNS7_ILi192EEENS7_ILi128EEENS7_ILi96EEEEEELi96ENS_12float_e4m3_tEfNS_4arch4Sm90ELb0ELb0ELb1ELb1ELb0ELb0ELb0ELb1ELb1ELb1ELb0ELb0EEENS1_21CollectiveEpilogueFwdINS6_IJSA_SC_SB_EEES9_NS_10bfloat16_tESG_Li384ELb1ELb1ELb0ELb1EEENS1_36VarlenDynamicPersistentTileSchedulerILi192ELi128ELi384ELi128ELb0ELb1ELb1ELb0ELb1ELb1EEEEEEEEEvNT_6ParamsE)
	.align		4
        /*00f4*/ 	.word	index@(__assertfail)
	.align		4
        /*00f8*/ 	.word	index@(_ZN7cutlass13device_kernelIN5flash11enable_sm90INS1_16FlashAttnFwdSm90INS1_25CollectiveMainloopFwdSm90ILi2EN4cute5tupleIJNS5_1CILi1EEES8_S8_EEENS6_IJNS7_ILi192EEENS7_ILi128EEENS7_ILi96EEEEEELi96ENS_12float_e4m3_tEfNS_4arch4Sm90ELb0ELb0ELb1ELb1ELb0ELb1ELb0ELb1ELb1ELb1ELb0ELb0EEENS1_21CollectiveEpilogueFwdINS6_IJSA_SC_SB_EEES9_NS_10bfloat16_tESG_Li384ELb1ELb1ELb0ELb1EEENS1_36VarlenDynamicPersistentTileSchedulerILi192ELi128ELi384ELi128ELb0ELb1ELb1ELb0ELb1ELb1EEEEEEEEEvNT_6ParamsE)
	.align		4
        /*00fc*/ 	.word	index@(__assertfail)
	.align		4
        /*0100*/ 	.word	index@(_ZN7cutlass13device_kernelIN5flash11enable_sm90INS1_16FlashAttnFwdSm90INS1_25CollectiveMainloopFwdSm90ILi2EN4cute5tupleIJNS5_1CILi1EEES8_S8_EEENS6_IJNS7_ILi192EEENS7_ILi128EEENS7_ILi96EEEEEELi96ENS_12float_e4m3_tEfNS_4arch4Sm90ELb0ELb1ELb1ELb0ELb0ELb0ELb0ELb1ELb1ELb1ELb0ELb0EEENS1_21CollectiveEpilogueFwdINS6_IJSA_SC_SB_EEES9_NS_10bfloat16_tESG_Li384ELb0ELb1ELb0ELb1EEENS1_30DynamicPersistentTileSchedulerILi384ELi128ELb0ELb1ELb1EEEEEEEEEvNT_6ParamsE)
	.align		4
        /*0104*/ 	.word	index@(__assertfail)
	.align		4
        /*0108*/ 	.word	index@(_ZN7cutlass13device_kernelIN5flash11enable_sm90INS1_16FlashAttnFwdSm90INS1_25CollectiveMainloopFwdSm90ILi2EN4cute5tupleIJNS5_1CILi1EEES8_S8_EEENS6_IJNS7_ILi192EEENS7_ILi128EEENS7_ILi96EEEEEELi96ENS_12float_e4m3_tEfNS_4arch4Sm90ELb0ELb1ELb1ELb1ELb0ELb0ELb0ELb1ELb1ELb1ELb0ELb0EEENS1_21CollectiveEpilogueFwdINS6_IJSA_SC_SB_EEES9_NS_10bfloat16_tESG_Li384ELb1ELb1ELb0ELb1EEENS1_36VarlenDynamicPersistentTileSchedulerILi192ELi128ELi384ELi128ELb0ELb1ELb1ELb1ELb0ELb1EEEEEEEEEvNT_6ParamsE)
	.align		4
        /*010c*/ 	.word	index@(__assertfail)
	.align		4
        /*0110*/ 	.word	index@(_ZN7cutlass13device_kernelIN5flash11enable_sm90INS1_16FlashAttnFwdSm90INS1_25CollectiveMainloopFwdSm90ILi2EN4cute5tupleIJNS5_1CILi1EEES8_S8_EEENS6_IJNS7_ILi192EEENS7_ILi128EEENS7_ILi96EEEEEELi96ENS_12float_e4m3_tEfNS_4arch4Sm90ELb0ELb1ELb1ELb1ELb0ELb1ELb0ELb1ELb1ELb1ELb0ELb0EEENS1_21CollectiveEpilogueFwdINS6_IJSA_SC_SB_EEES9_NS_10bfloat16_tESG_Li384ELb1ELb1ELb0ELb1EEENS1_36VarlenDynamicPersistentTileSchedulerILi192ELi128ELi384ELi128ELb0ELb1ELb1ELb1ELb0ELb1EEEEEEEEEvNT_6ParamsE)
	.align		4
        /*0114*/ 	.word	index@(__assertfail)
	.align		4
        /*0118*/ 	.word	index@(_ZN7cutlass13device_kernelIN5flash11enable_sm90INS1_16FlashAttnFwdSm90INS1_25CollectiveMainloopFwdSm90ILi2EN4cute5tupleIJNS5_1CILi1EEES8_S8_EEENS6_IJNS7_ILi192EEENS7_ILi128EEENS7_ILi96EEEEEELi96ENS_12float_e4m3_tEfNS_4arch4Sm90ELb1ELb0ELb1ELb0ELb0ELb0ELb0ELb1ELb1ELb1ELb0ELb0EEENS1_21CollectiveEpilogueFwdINS6_IJSA_SC_SB_EEES9_NS_10bfloat16_tESG_Li384ELb0ELb1ELb0ELb1EEENS1_30DynamicPersistentTileSchedulerILi384ELi128ELb0ELb1ELb1EEEEEEEEEvNT_6ParamsE)
	.align		4
        /*011c*/ 	.word	index@(__assertfail)
	.align		4
        /*0120*/ 	.word	index@(_ZN7cutlass13device_kernelIN5flash11enable_sm90INS1_16FlashAttnFwdSm90INS1_25CollectiveMainloopFwdSm90ILi2EN4cute5tupleIJNS5_1CILi1EEES8_S8_EEENS6_IJNS7_ILi192EEENS7_ILi128EEENS7_ILi96EEEEEELi96ENS_12float_e4m3_tEfNS_4arch4Sm90ELb1ELb0ELb1ELb1ELb0ELb0ELb0ELb1ELb1ELb1ELb0ELb0EEENS1_21CollectiveEpilogueFwdINS6_IJSA_SC_SB_EEES9_NS_10bfloat16_tESG_Li384ELb1ELb1ELb0ELb1EEENS1_36VarlenDynamicPersistentTileSchedulerILi192ELi128ELi384ELi128ELb0ELb1ELb1ELb1ELb1ELb1EEEEEEEEEvNT_6ParamsE)
	.align		4
        /*0124*/ 	.word	index@(__assertfail)
	.align		4
        /*0128*/ 	.word	index@(_ZN7cutlass13device_kernelIN5flash11enable_sm90INS1_16FlashAttnFwdSm90INS1_25CollectiveMainloopFwdSm90ILi2EN4cute5tupleIJNS5_1CILi1EEES8_S8_EEENS6_IJNS7_ILi192EEENS7_ILi128EEENS7_ILi96EEEEEELi96ENS_12float_e4m3_tEfNS_4arch4Sm90ELb1ELb0ELb1ELb1ELb0ELb1ELb0ELb1ELb1ELb1ELb0ELb0EEENS1_21CollectiveEpilogueFwdINS6_IJSA_SC_SB_EEES9_NS_10bfloat16_tESG_Li384ELb1ELb1ELb0ELb1EEENS1_36VarlenDynamicPersistentTileSchedulerILi192ELi128ELi384ELi128ELb0ELb1ELb1ELb1ELb1ELb1EEEEEEEEEvNT_6ParamsE)
	.align		4
        /*012c*/ 	.word	index@(__assertfail)
	.align		4
        /*0130*/ 	.word	index@(_ZN7cutlass13device_kernelIN5flash11enable_sm90INS1_16FlashAttnFwdSm90INS1_25CollectiveMainloopFwdSm90ILi2EN4cute5tupleIJNS5_1CILi1EEES8_S8_EEENS6_IJNS7_ILi192EEENS7_ILi160EEENS7_ILi64EEEEEELi64ENS_12float_e4m3_tEfNS_4arch4Sm90ELb0ELb0ELb1ELb0ELb0ELb0ELb0ELb1ELb1ELb1ELb0ELb0EEENS1_21CollectiveEpilogueFwdINS6_IJSA_SC_SB_EEES9_NS_10bfloat16_tESG_Li384ELb0ELb1ELb0ELb1EEENS1_29StaticPersistentTileSchedulerILb0EEEEEEEEEvNT_6ParamsE)
	.align		4
        /*0134*/ 	.word	index@(__assertfail)
	.align		4
        /*0138*/ 	.word	index@(_ZN7cutlass13device_kernelIN5flash11enable_sm90INS1_16FlashAttnFwdSm90INS1_25CollectiveMainloopFwdSm90ILi2EN4cute5tupleIJNS5_1CILi1EEES8_S8_EEENS6_IJNS7_ILi192EEENS7_ILi160EEENS7_ILi64EEEEEELi64ENS_12float_e4m3_tEfNS_4arch4Sm90ELb0ELb0ELb1ELb1ELb0ELb0ELb0ELb1ELb1ELb1ELb0ELb0EEENS1_21CollectiveEpilogueFwdINS6_IJSA_SC_SB_EEES9_NS_10bfloat16_tESG_Li384ELb1ELb1ELb0ELb1EEENS1_36VarlenDynamicPersistentTileSchedulerILi192ELi160ELi384ELi128ELb0ELb1ELb1ELb0ELb1ELb1EEEEEEEEEvNT_6ParamsE)
	.align		4
        /*013c*/ 	.word	index@(__assertfail)
	.align		4
        /*0140*/ 	.word	index@(_ZN7cutlass13device_kernelIN5flash11enable_sm90INS1_16FlashAttnFwdSm90INS1_25CollectiveMainloopFwdSm90ILi2EN4cute5tupleIJNS5_1CILi1EEES8_S8_EEENS6_IJNS7_ILi192EEENS7_ILi160EEENS7_ILi64EEEEEELi64ENS_12float_e4m3_tEfNS_4arch4Sm90ELb0ELb0ELb1ELb1ELb0ELb1ELb0ELb1ELb1ELb1ELb0ELb0EEENS1_21CollectiveEpilogueFwdINS6_IJSA_SC_SB_EEES9_NS_10bfloat16_tESG_Li384ELb1ELb1ELb0ELb1EEENS1_36VarlenDynamicPersistentTileSchedulerILi192ELi160ELi384ELi128ELb0ELb1ELb1ELb0ELb1ELb1EEEEEEEEEvNT_6ParamsE)
	.align		4
        /*0144*/ 	.word	index@(__assertfail)
	.align		4
        /*0148*/ 	.word	index@(_ZN7cutlass13device_kernelIN5flash11enable_sm90INS1_16FlashAttnFwdSm90INS1_25CollectiveMainloopFwdSm90ILi2EN4cute5tupleIJNS5_1CILi1EEES8_S8_EEENS6_IJNS7_ILi192EEENS7_ILi160EEENS7_ILi64EEEEEELi64ENS_12float_e4m3_tEfNS_4arch4Sm90ELb0ELb1ELb1ELb0ELb0ELb0ELb0ELb1ELb1ELb1ELb0ELb0EEENS1_21CollectiveEpilogueFwdINS6_IJSA_SC_SB_EEES9_NS_10bfloat16_tESG_Li384ELb0ELb1ELb0ELb1EEENS1_30DynamicPersistentTileSchedulerILi384ELi128ELb0ELb1ELb1EEEEEEEEEvNT_6ParamsE)
	.align		4
        /*014c*/ 	.word	index@(__assertfail)
	.align		4
        /*0150*/ 	.word	index@(_ZN7cutlass13device_kernelIN5flash11enable_sm90INS1_16FlashAttnFwdSm90INS1_25CollectiveMainloopFwdSm90ILi2EN4cute5tupleIJNS5_1CILi1EEES8_S8_EEENS6_IJNS7_ILi192EEENS7_ILi160EEENS7_ILi64EEEEEELi64ENS_12float_e4m3_tEfNS_4arch4Sm90ELb0ELb1ELb1ELb1ELb0ELb0ELb0ELb1ELb1ELb1ELb0ELb0EEENS1_21CollectiveEpilogueFwdINS6_IJSA_SC_SB_EEES9_NS_10bfloat16_tESG_Li384ELb1ELb1ELb0ELb1EEENS1_36VarlenDynamicPersistentTileSchedulerILi192ELi160ELi384ELi128ELb0ELb1ELb1ELb1ELb0ELb1EEEEEEEEEvNT_6ParamsE)
	.align		4
        /*0154*/ 	.word	index@(__assertfail)
	.align		4
        /*0158*/ 	.word	index@(_ZN7cutlass13device_kernelIN5flash11enable_sm90INS1_16FlashAttnFwdSm90INS1_25CollectiveMainloopFwdSm90ILi2EN4cute5tupleIJNS5_1CILi1EEES8_S8_EEENS6_IJNS7_ILi192EEENS7_ILi160EEENS7_ILi64EEEEEELi64ENS_12float_e4m3_tEfNS_4arch4Sm90ELb0ELb1ELb1ELb1ELb0ELb1ELb0ELb1ELb1ELb1ELb0ELb0EEENS1_21CollectiveEpilogueFwdINS6_IJSA_SC_SB_EEES9_NS_10bfloat16_tESG_Li384ELb1ELb1ELb0ELb1EEENS1_36VarlenDynamicPersistentTileSchedulerILi192ELi160ELi384ELi128ELb0ELb1ELb1ELb1ELb0ELb1EEEEEEEEEvNT_6ParamsE)
	.align		4
        /*015c*/ 	.word	index@(__assertfail)
	.align		4
        /*0160*/ 	.word	index@(_ZN7cutlass13device_kernelIN5flash11enable_sm90INS1_16FlashAttnFwdSm90INS1_25CollectiveMainloopFwdSm90ILi2EN4cute5tupleIJNS5_1CILi1EEES8_S8_EEENS6_IJNS7_ILi192EEENS7_ILi160EEENS7_ILi64EEEEEELi64ENS_12float_e4m3_tEfNS_4arch4Sm90ELb1ELb0ELb1ELb0ELb0ELb0ELb0ELb1ELb1ELb1ELb0ELb0EEENS1_21CollectiveEpilogueFwdINS6_IJSA_SC_SB_EEES9_NS_10bfloat16_tESG_Li384ELb0ELb1ELb0ELb1EEENS1_30DynamicPersistentTileSchedulerILi384ELi128ELb0ELb1ELb1EEEEEEEEEvNT_6ParamsE)
	.align		4
        /*0164*/ 	.word	index@(__assertfail)
	.align		4
        /*0168*/ 	.word	index@(_ZN7cutlass13device_kernelIN5flash11enable_sm90INS1_16FlashAttnFwdSm90INS1_25CollectiveMainloopFwdSm90ILi2EN4cute5tupleIJNS5_1CILi1EEES8_S8_EEENS6_IJNS7_ILi192EEENS7_ILi160EEENS7_ILi64EEEEEELi64ENS_12float_e4m3_tEfNS_4arch4Sm90ELb1ELb0ELb1ELb1ELb0ELb0ELb0ELb1ELb1ELb1ELb0ELb0EEENS1_21CollectiveEpilogueFwdINS6_IJSA_SC_SB_EEES9_NS_10bfloat16_tESG_Li384ELb1ELb1ELb0ELb1EEENS1_36VarlenDynamicPersistentTileSchedulerILi192ELi160ELi384ELi128ELb0ELb1ELb1ELb1ELb1ELb1EEEEEEEEEvNT_6ParamsE)
	.align		4
        /*016c*/ 	.word	index@(__assertfail)
	.align		4
        /*0170*/ 	.word	index@(_ZN7cutlass13device_kernelIN5flash11enable_sm90INS1_16FlashAttnFwdSm90INS1_25CollectiveMainloopFwdSm90ILi2EN4cute5tupleIJNS5_1CILi1EEES8_S8_EEENS6_IJNS7_ILi192EEENS7_ILi160EEENS7_ILi64EEEEEELi64ENS_12float_e4m3_tEfNS_4arch4Sm90ELb1ELb0ELb1ELb1ELb0ELb1ELb0ELb1ELb1ELb1ELb0ELb0EEENS1_21CollectiveEpilogueFwdINS6_IJSA_SC_SB_EEES9_NS_10bfloat16_tESG_Li384ELb1ELb1ELb0ELb1EEENS1_36VarlenDynamicPersistentTileSchedulerILi192ELi160ELi384ELi128ELb0ELb1ELb1ELb1ELb1ELb1EEEEEEEEEvNT_6ParamsE)
	.align		4
        /*0174*/ 	.word	index@(__assertfail)
	.align		4
        /*0178*/ 	.word	0x00000000
	.align		4
        /*017c*/ 	.word	0xfffffffe
	.align		4
        /*0180*/ 	.word	0x00000000
	.align		4
        /*0184*/ 	.word	0xfffffffd
	.align		4
        /*0188*/ 	.word	0x00000000
	.align		4
        /*018c*/ 	.word	0xfffffffc


//--------------------- .nv.constant4             --------------------------
	.section	.nv.constant4,"a",@progbits
	.align	8
	.align		8
.nv.constant4:
        /*0000*/ 	.dword	__assertfail
	.align		8
        /*0008*/ 	.dword	__unnamed_1
	.align		8
        /*0010*/ 	.dword	__unnamed_2
	.align		8
        /*0018*/ 	.dword	__unnamed_3
	.align		8
        /*0020*/ 	.dword	__unnamed_4
	.align		8
        /*0028*/ 	.dword	__unnamed_5
	.align		8
        /*0030*/ 	.dword	__unnamed_6
	.align		8
        /*0038*/ 	.dword	_ZZN5flash28permute_output_fp8_VcolmajorIN4cute6TensorINS1_11ArrayEngineIN7cutlass10bfloat16_tELm32EEENS1_6LayoutINS1_5tupleIJNS8_IJNS1_1CILi2EEESA_NS9_ILi8EEEEEENS9_ILi1EEESD_EEENS8_IJNS8_IJSD_SA_NS9_ILi4EEEEEENS9_ILi0EEESH_EEEEEEEEEvRT_E9upper_map
	.align		8
        /*0040*/ 	.dword	__unnamed_7
	.align		8
        /*0048*/ 	.dword	__unnamed_8
	.align		8
        /*0050*/ 	.dword	__unnamed_9
	.align		8
        /*0058*/ 	.dword	__unnamed_10
	.align		8
        /*0060*/ 	.dword	__unnamed_11
	.align		8
        /*0068*/ 	.dword	__unnamed_12
	.align		8
        /*0070*/ 	.dword	_ZZN5flash28permute_output_fp8_VcolmajorIN4cute6TensorINS1_11ArrayEngineIN7cutlass10bfloat16_tELm48EEENS1_6LayoutINS1_5tupleIJNS8_IJNS1_1CILi2EEESA_NS9_ILi12EEEEEENS9_ILi1EEESD_EEENS8_IJNS8_IJSD_SA_NS9_ILi4EEEEEENS9_ILi0EEESH_EEEEEEEEEvRT_E9upper_map
	.align		8
        /*0078*/ 	.dword	__unnamed_13
	.align		8
        /*0080*/ 	.dword	__unnamed_14
	.align		8
        /*0088*/ 	.dword	__unnamed_15
	.align		8
        /*0090*/ 	.dword	__unnamed_16
	.align		8
        /*0098*/ 	.dword	__unnamed_17
	.align		8
        /*00a0*/ 	.dword	__unnamed_18
	.align		8
        /*00a8*/ 	.dword	_ZZN5flash28permute_output_fp8_VcolmajorIN4cute6TensorINS1_11ArrayEngineIN7cutlass10bfloat16_tELm64EEENS1_6LayoutINS1_5tupleIJNS8_IJNS1_1CILi2EEESA_NS9_ILi16EEEEEENS9_ILi1EEESD_EEENS8_IJNS8_IJSD_SA_NS9_ILi4EEEEEENS9_ILi0EEESH_EEEEEEEEEvRT_E9upper_map
	.align		8
        /*00b0*/ 	.dword	__unnamed_19
	.align		8
        /*00b8*/ 	.dword	__unnamed_20
	.align		8
        /*00c0*/ 	.dword	__unnamed_21
	.align		8
        /*00c8*/ 	.dword	__unnamed_22
	.align		8
        /*00d0*/ 	.dword	__unnamed_23
	.align		8
        /*00d8*/ 	.dword	__unnamed_24
	.align		8
        /*00e0*/ 	.dword	__unnamed_25
	.align		8
        /*00e8*/ 	.dword	__unnamed_26
	.align		8
        /*00f0*/ 	.dword	__unnamed_27
	.align		8
        /*00f8*/ 	.dword	__unnamed_28
	.align		8
        /*0100*/ 	.dword	_ZZN5flash28permute_output_fp8_VcolmajorIN4cute6TensorINS1_11ArrayEngineIN7cutlass10bfloat16_tELm96EEENS1_6LayoutINS1_5tupleIJNS8_IJNS1_1CILi2EEESA_NS9_ILi24EEEEEENS9_ILi1EEESD_EEENS8_IJNS8_IJSD_SA_NS9_ILi4EEEEEENS9_ILi0EEESH_EEEEEEEEEvRT_E9upper_map
	.align		8
        /*0108*/ 	.dword	__unnamed_29
	.align		8
        /*0110*/ 	.dword	__unnamed_30
	.align		8
        /*0118*/ 	.dword	__unnamed_31
	.align		8
        /*0120*/ 	.dword	__unnamed_32
	.align		8
        /*0128*/ 	.dword	__unnamed_33
	.align		8
        /*0130*/ 	.dword	__unnamed_34
	.align		8
        /*0138*/ 	.dword	__unnamed_35
	.align		8
        /*0140*/ 	.dword	_ZZN5flash28permute_output_fp8_VcolmajorIN4cute6TensorINS1_11ArrayEngineIN7cutlass10bfloat16_tELm128EEENS1_6LayoutINS1_5tupleIJNS8_IJNS1_1CILi2EEESA_NS9_ILi32EEEEEENS9_ILi1EEESD_EEENS8_IJNS8_IJSD_SA_NS9_ILi4EEEEEENS9_ILi0EEESH_EEEEEEEEEvRT_E9upper_map
	.align		8
        /*0148*/ 	.dword	__unnamed_36
	.align		8
        /*0150*/ 	.dword	__unnamed_37
	.align		8
        /*0158*/ 	.dword	__unnamed_38
	.align		8
        /*0160*/ 	.dword	__unnamed_39
	.align		8
        /*0168*/ 	.dword	__unnamed_40
	.align		8
        /*0170*/ 	.dword	_ZN82_INTERNAL_a59f53e3_46_flash_fwd_hdimall_e4m3_softcap_packgqa_sm90_cu_882f9858_35024cuda3std3__45__cpo5beginE
	.align		8
        /*0178*/ 	.dword	_ZN82_INTERNAL_a59f53e3_46_flash_fwd_hdimall_e4m3_softcap_packgqa_sm90_cu_882f9858_35024cuda3std3__45__cpo3endE
	.align		8
        /*0180*/ 	.dword	_ZN82_INTERNAL_a59f53e3_46_flash_fwd_hdimall_e4m3_softcap_packgqa_sm90_cu_882f9858_35024cuda3std3__45__cpo6cbeginE
	.align		8
        /*0188*/ 	.dword	_ZN82_INTERNAL_a59f53e3_46_flash_fwd_hdimall_e4m3_softcap_packgqa_sm90_cu_882f9858_35024cuda3std3__45__cpo4cendE
	.align		8
        /*0190*/ 	.dword	_ZN82_INTERNAL_a59f53e3_46_flash_fwd_hdimall_e4m3_softcap_packgqa_sm90_cu_882f9858_35024cuda3std3__484_GLOBAL__N__a59f53e3_46_flash_fwd_hdimall_e4m3_softcap_packgqa_sm90_cu_882f9858_35026ignoreE
	.align		8
        /*0198*/ 	.dword	_ZN82_INTERNAL_a59f53e3_46_flash_fwd_hdimall_e4m3_softcap_packgqa_sm90_cu_882f9858_35024cuda3std3__419piecewise_constructE
	.align		8
        /*01a0*/ 	.dword	_ZN82_INTERNAL_a59f53e3_46_flash_fwd_hdimall_e4m3_softcap_packgqa_sm90_cu_882f9858_35024cuda3std3__48in_placeE
	.align		8
        /*01a8*/ 	.dword	_ZN82_INTERNAL_a59f53e3_46_flash_fwd_hdimall_e4m3_softcap_packgqa_sm90_cu_882f9858_35024cuda3std6ranges3__45__cpo4swapE
	.align		8
        /*01b0*/ 	.dword	_ZN82_INTERNAL_a59f53e3_46_flash_fwd_hdimall_e4m3_softcap_packgqa_sm90_cu_882f9858_35024cuda3std6ranges3__45__cpo9iter_moveE
	.align		8
        /*01b8*/ 	.dword	_ZN82_INTERNAL_a59f53e3_46_flash_fwd_hdimall_e4m3_softcap_packgqa_sm90_cu_882f9858_35024cute7productE
	.align		8
        /*01c0*/ 	.dword	_ZN82_INTERNAL_a59f53e3_46_flash_fwd_hdimall_e4m3_softcap_packgqa_sm90_cu_882f9858_35024cute1_E
	.align		8
        /*01c8*/ 	.dword	$str$25
	.align		8
        /*01d0*/ 	.dword	$str$26


//--------------------- .text._ZN7cutlass13device_kernelIN5flash11enable_sm90INS1_16FlashAttnFwdSm90INS1_25CollectiveMainloopFwdSm90ILi2EN4cute5tupleIJNS5_1CILi1EEES8_S8_EEENS6_IJNS7_ILi128EEESA_NS7_ILi256EEEEEELi256ENS_12float_e4m3_tEfNS_4arch4Sm90ELb0ELb0ELb1ELb0ELb0ELb0ELb0ELb1ELb1ELb1ELb0ELb0EEENS1_21CollectiveEpilogueFwdINS6_IJSA_SB_SA_EEES9_NS_10bfloat16_tESF_Li256ELb0ELb1ELb0ELb1EEENS1_29StaticPersistentTileSchedulerILb0EEEEEEEEEvNT_6ParamsE --------------------------
	.section	.text._ZN7cutlass13device_kernelIN5flash11enable_sm90INS1_16FlashAttnFwdSm90INS1_25CollectiveMainloopFwdSm90ILi2EN4cute5tupleIJNS5_1CILi1EEES8_S8_EEENS6_IJNS7_ILi128EEESA_NS7_ILi256EEEEEELi256ENS_12float_e4m3_tEfNS_4arch4Sm90ELb0ELb0ELb1ELb0ELb0ELb0ELb0ELb1ELb1ELb1ELb0ELb0EEENS1_21CollectiveEpilogueFwdINS6_IJSA_SB_SA_EEES9_NS_10bfloat16_tESF_Li256ELb0ELb1ELb0ELb1EEENS1_29StaticPersistentTileSchedulerILb0EEEEEEEEEvNT_6ParamsE,"ax",@progbits
	.align	128
.text._ZN7cutlass13device_kernelIN5flash11enable_sm90INS1_16FlashAttnFwdSm90INS1_25CollectiveMainloopFwdSm90ILi2EN4cute5tupleIJNS5_1CILi1EEES8_S8_EEENS6_IJNS7_ILi128EEESA_NS7_ILi256EEEEEELi256ENS_12float_e4m3_tEfNS_4arch4Sm90ELb0ELb0ELb1ELb0ELb0ELb0ELb0ELb1ELb1ELb1ELb0ELb0EEENS1_21CollectiveEpilogueFwdINS6_IJSA_SB_SA_EEES9_NS_10bfloat16_tESF_Li256ELb0ELb1ELb0ELb1EEENS1_29StaticPersistentTileSchedulerILb0EEEEEEEEEvNT_6ParamsE:
        .type           _ZN7cutlass13device_kernelIN5flash11enable_sm90INS1_16FlashAttnFwdSm90INS1_25CollectiveMainloopFwdSm90ILi2EN4cute5tupleIJNS5_1CILi1EEES8_S8_EEENS6_IJNS7_ILi128EEESA_NS7_ILi256EEEEEELi256ENS_12float_e4m3_tEfNS_4arch4Sm90ELb0ELb0ELb1ELb0ELb0ELb0ELb0ELb1ELb1ELb1ELb0ELb0EEENS1_21CollectiveEpilogueFwdINS6_IJSA_SB_SA_EEES9_NS_10bfloat16_tESF_Li256ELb0ELb1ELb0ELb1EEENS1_29StaticPersistentTileSchedulerILb0EEEEEEEEEvNT_6ParamsE,@function
        .size           _ZN7cutlass13device_kernelIN5flash11enable_sm90INS1_16FlashAttnFwdSm90INS1_25CollectiveMainloopFwdSm90ILi2EN4cute5tupleIJNS5_1CILi1EEES8_S8_EEENS6_IJNS7_ILi128EEESA_NS7_ILi256EEEEEELi256ENS_12float_e4m3_tEfNS_4arch4Sm90ELb0ELb0ELb1ELb0ELb0ELb0ELb0ELb1ELb1ELb1ELb0ELb0EEENS1_21CollectiveEpilogueFwdINS6_IJSA_SB_SA_EEES9_NS_10bfloat16_tESF_Li256ELb0ELb1ELb0ELb1EEENS1_29StaticPersistentTileSchedulerILb0EEEEEEEEEvNT_6ParamsE,(.L_x_12953 - _ZN7cutlass13device_kernelIN5flash11enable_sm90INS1_16FlashAttnFwdSm90INS1_25CollectiveMainloopFwdSm90ILi2EN4cute5tupleIJNS5_1CILi1EEES8_S8_EEENS6_IJNS7_ILi128EEESA_NS7_ILi256EEEEEELi256ENS_12float_e4m3_tEfNS_4arch4Sm90ELb0ELb0ELb1ELb0ELb0ELb0ELb0ELb1ELb1ELb1ELb0ELb0EEENS1_21CollectiveEpilogueFwdINS6_IJSA_SB_SA_EEES9_NS_10bfloat16_tESF_Li256ELb0ELb1ELb0ELb1EEENS1_29StaticPersistentTileSchedulerILb0EEEEEEEEEvNT_6ParamsE)
        .other          _ZN7cutlass13device_kernelIN5flash11enable_sm90INS1_16FlashAttnFwdSm90INS1_25CollectiveMainloopFwdSm90ILi2EN4cute5tupleIJNS5_1CILi1EEES8_S8_EEENS6_IJNS7_ILi128EEESA_NS7_ILi256EEEEEELi256ENS_12float_e4m3_tEfNS_4arch4Sm90ELb0ELb0ELb1ELb0ELb0ELb0ELb0ELb1ELb1ELb1ELb0ELb0EEENS1_21CollectiveEpilogueFwdINS6_IJSA_SB_SA_EEES9_NS_10bfloat16_tESF_Li256ELb0ELb1ELb0ELb1EEENS1_29StaticPersistentTileSchedulerILb0EEEEEEEEEvNT_6ParamsE,@"STO_CUDA_ENTRY STV_DEFAULT"
_ZN7cutlass13device_kernelIN5flash11enable_sm90INS1_16FlashAttnFwdSm90INS1_25CollectiveMainloopFwdSm90ILi2EN4cute5tupleIJNS5_1CILi1EEES8_S8_EEENS6_IJNS7_ILi128EEESA_NS7_ILi256EEEEEELi256ENS_12float_e4m3_tEfNS_4arch4Sm90ELb0ELb0ELb1ELb0ELb0ELb0ELb0ELb1ELb1ELb1ELb0ELb0EEENS1_21CollectiveEpilogueFwdINS6_IJSA_SB_SA_EEES9_NS_10bfloat16_tESF_Li256ELb0ELb1ELb0ELb1EEENS1_29StaticPersistentTileSchedulerILb0EEEEEEEEEvNT_6ParamsE:
[----:B------:R-:W0:Y:S02]  /*0000*/  LDC R1, c[0x0][0x28] ;  /* 0x00000a00ff017b82 */ /* 0x000e240000000800 */
[----:B0-----:R-:W-:Y:S01]  /*0010*/  VIADD R1, R1, 0xffffffd0 ;  /* 0xffffffd001017836 */ /* 0x001fe20000000000 */
[----:B------:R-:W0:Y:S01]  /*0020*/  S2R R3, SR_TID.X ;  /* 0x0000000000037919 */ /* 0x000e220000002100 */
[----:B------:R-:W-:Y:S01]  /*0030*/  ELECT P0, URZ, PT ;  /* 0x00000000003f782f */ /* 0x000fe20003800000 */
[----:B------:R-:W-:Y:S01]  /*0040*/  BSSY B0, `(.L_x_0) ;  /* 0x000000e000007945 */ /* 0x000fe20003800000 */
[--C-:B0-----:R-:W-:Y:S02]  /*0050*/  SHF.R.U32.HI R0, RZ, 0x5, R3.reuse ;  /* 0x00000005ff007819 */ /* 0x101fe40000011603 */
[----:B------:R-:W-:-:S03]  /*0060*/  SHF.R.U32.HI R3, RZ, 0x7, R3 ;  /* 0x00000007ff037819 */ /* 0x000fc60000011603 */
[----:B------:R-:W0:Y:S02]  /*0070*/  SHFL.IDX PT, R2, R0, RZ, 0x1f ;  /* 0x00001fff00027589 */ /* 0x000e2400000e0000 */
[----:B0-----:R-:W-:-:S13]  /*0080*/  ISETP.EQ.AND P0, PT, R2, RZ, P0 ;  /* 0x000000ff0200720c */ /* 0x001fda0000702270 */
[----:B------:R-:W-:Y:S05]  /*0090*/  @!P0 BRA `(.L_x_1) ;  /* 0x0000000000208947 */ /* 0x000fea0003800000 */
[----:B------:R-:W-:Y:S02]  /*00a0*/  ULDC.64 UR4, c[0x0][0x198] ;  /* 0x0000660000047ab9 */ /* 0x000fe40000000a00 */
[----:B------:R-:W-:Y:S02]  /*00b0*/  UIADD3 UR6, UP0, UR4, 0x370, URZ ;  /* 0x0000037004067890 */ /* 0x000fe4000ff1e03f */
[----:B------:R-:W-:Y:S02]  /*00c0*/  UIADD3 UR4, UP1, UR4, 0x470, URZ ;  /* 0x0000047004047890 */ /* 0x000fe4000ff3e03f */
[----:B------:R-:W-:Y:S02]  /*00d0*/  UIADD3.X UR7, URZ, UR5, URZ, UP0, !UPT ;  /* 0x000000053f077290 */ /* 0x000fe400087fe43f */
[----:B------:R-:W-:-:S07]  /*00e0*/  UIADD3.X UR5, URZ, UR5, URZ, UP1, !UPT ;  /* 0x000000053f057290 */ /* 0x000fce0008ffe43f */
[----:B------:R0:W-:Y:S02]  /*00f0*/  UTMACCTL.PF [UR6] ;  /* 0x00000000060079b9 */ /* 0x0001e40008040000 */
[----:B------:R0:W-:Y:S02]  /*0100*/  UTMACCTL.PF [UR4] ;  /* 0x00000000040079b9 */ /* 0x0001e40008040000 */
[----:B0-----:R-:W-:Y:S01]  /*0110*/  NOP ;  /* 0x0000000000007918 */ /* 0x001fe20000000000 */
.L_x_1:
[----:B------:R-:W-:Y:S05]  /*0120*/  BSYNC B0 ;  /* 0x0000000000007941 */ /* 0x000fea0003800000 */
.L_x_0:
[----:B------:R-:W-:Y:S01]  /*0130*/  VOTEU.ANY UP0, P0 ;  /* 0x00000000003f7886 */ /* 0x000fe20000000100 */
[----:B------:R-:W0:Y:S01]  /*0140*/  SHFL.IDX PT, R3, R3, RZ, 0x1f ;  /* 0x00001fff03037589 */ /* 0x000e2200000e0000 */
[----:B------:R-:W-:Y:S01]  /*0150*/  UMOV UR4, 0x80 ;  /* 0x0000008000047882 */ /* 0x000fe20000000000 */
[----:B------:R-:W-:Y:S01]  /*0160*/  UMOV UR7, 0x100 ;  /* 0x0000010000077882 */ /* 0x000fe20000000000 */
[----:B------:R-:W-:Y:S01]  /*0170*/  VOTEU.ANY UP1, P0 ;  /* 0x00000000003f7886 */ /* 0x000fe20000020100 */
[----:B------:R-:W1:Y:S01]  /*0180*/  @UP0 S2UR UR8, SR_CgaCtaId ;  /* 0x00000000000809c3 */ /* 0x000e620000008800 */
[----:B------:R-:W2:Y:S01]  /*0190*/  SHFL.IDX PT, R2, R0, RZ, 0x1f ;  /* 0x00001fff00027589 */ /* 0x000ea200000e0000 */
[----:B------:R-:W-:Y:S01]  /*01a0*/  @UP0 UMOV UR6, 0x400 ;  /* 0x0000040000060882 */ /* 0x000fe20000000000 */
[----:B------:R-:W-:-:S04]  /*01b0*/  @UP0 UIADD3 UR4, -UR4, 0x100000, URZ ;  /* 0x0010000004040890 */ /* 0x000fc8000fffe13f */
[----:B------:R-:W-:Y:S02]  /*01c0*/  @UP0 USHF.L.U32 UR5, UR4, 0xb, URZ ;  /* 0x0000000b04050899 */ /* 0x000fe4000800063f */
[----:B------:R-:W-:Y:S01]  /*01d0*/  @UP0 USHF.L.U32 UR4, UR4, 0x1, URZ ;  /* 0x0000000104040899 */ /* 0x000fe2000800063f */
[----:B------:R-:W-:Y:S01]  /*01e0*/  VOTEU.ANY UP2, P0 ;  /* 0x00000000003f7886 */ /* 0x000fe20000040100 */
[----:B0-----:R-:W-:Y:S01]  /*01f0*/  R2UR UR9, R3 ;  /* 0x00000000030972ca */ /* 0x001fe200000e0000 */
[----:B-1----:R-:W-:Y:S01]  /*0200*/  @UP0 ULEA UR8, UR8, UR6, 0x18 ;  /* 0x0000000608080291 */ /* 0x002fe2000f8ec03f */
[----:B--2---:R-:W-:Y:S01]  /*0210*/  ISETP.NE.AND P1, PT, R2, RZ, PT ;  /* 0x000000ff0200720c */ /* 0x004fe20003f25270 */
[----:B------:R-:W-:-:S04]  /*0220*/  @UP0 UIADD3 UR6, -UR7, 0x100000, URZ ;  /* 0x0010000007060890 */ /* 0x000fc8000fffe13f */
[----:B------:R-:W-:Y:S02]  /*0230*/  @UP0 USHF.L.U32 UR7, UR6, 0xb, URZ ;  /* 0x0000000b06070899 */ /* 0x000fe4000800063f */
[----:B------:R-:W-:-:S04]  /*0240*/  @UP0 USHF.L.U32 UR6, UR6, 0x1, URZ ;  /* 0x0000000106060899 */ /* 0x000fc8000800063f */
[----:B------:R-:W-:Y:S01]  /*0250*/  UISETP.NE.AND UP0, UPT, UR9, URZ, UPT ;  /* 0x0000003f0900728c */ /* 0x000fe2000bf05270 */
[----:B------:R-:W0:Y:S02]  /*0260*/  FENCE.VIEW.ASYNC.S ;  /* 0x00000000000073c6 */ /* 0x000e240000000000 */
[----:B0-----:R0:W1:Y:S05]  /*0270*/  @UP1 SYNCS.EXCH.64 URZ, [UR8+0x38800], UR4 ;  /* 0x03880004083f15b2 */ /* 0x00106a0008000100 */
[----:B------:R0:W2:Y:S01]  /*0280*/  @UP2 SYNCS.EXCH.64 URZ, [UR8+0x38820], UR6 ;  /* 0x03882006083f25b2 */ /* 0x0000a20008000100 */
[----:B------:R-:W-:Y:S05]  /*0290*/  @P1 BRA `(.L_x_2) ;  /* 0x0000000000481947 */ /* 0x000fea0003800000 */
[----:B0-----:R-:W0:Y:S01]  /*02a0*/  S2UR UR5, SR_CgaCtaId ;  /* 0x00000000000579c3 */ /* 0x001e220000008800 */
[----:B------:R-:W-:Y:S01]  /*02b0*/  UMOV UR4, 0x400 ;  /* 0x0000040000047882 */ /* 0x000fe20000000000 */
[----:B------:R-:W-:Y:S01]  /*02c0*/  UMOV UR6, 0x1 ;  /* 0x0000000100067882 */ /* 0x000fe20000000000 */
[----:B------:R-:W-:Y:S01]  /*02d0*/  UMOV UR7, 0x2 ;  /* 0x0000000200077882 */ /* 0x000fe20000000000 */
[----:B------:R-:W-:Y:S01]  /*02e0*/  ELECT P0, URZ, PT ;  /* 0x00000000003f782f */ /* 0x000fe20003800000 */
[----:B0-----:R-:W-:Y:S02]  /*02f0*/  ULEA UR8, UR5, UR4, 0x18 ;  /* 0x0000000405087291 */ /* 0x001fe4000f8ec03f */
[----:B------:R-:W-:-:S04]  /*0300*/  UIADD3 UR4, -UR6, 0x100000, URZ ;  /* 0x0010000006047890 */ /* 0x000fc8000fffe13f */
[----:B------:R-:W-:Y:S02]  /*0310*/  USHF.L.U32 UR5, UR4, 0xb, URZ ;  /* 0x0000000b04057899 */ /* 0x000fe4000800063f */
[----:B------:R-:W-:Y:S02]  /*0320*/  USHF.L.U32 UR4, UR4, 0x1, URZ ;  /* 0x0000000104047899 */ /* 0x000fe4000800063f */
[----:B------:R-:W-:-:S04]  /*0330*/  UIADD3 UR6, -UR7, 0x100000, URZ ;  /* 0x0010000007067890 */ /* 0x000fc8000fffe13f */
[----:B------:R-:W-:Y:S02]  /*0340*/  USHF.L.U32 UR7, UR6, 0xb, URZ ;  /* 0x0000000b06077899 */ /* 0x000fe4000800063f */
[----:B------:R-:W-:Y:S01]  /*0350*/  USHF.L.U32 UR6, UR6, 0x1, URZ ;  /* 0x0000000106067899 */ /* 0x000fe2000800063f */
[----:B------:R-:W0:Y:S03]  /*0360*/  FENCE.VIEW.ASYNC.S ;  /* 0x00000000000073c6 */ /* 0x000e260000000000 */
[----:B0-----:R3:W4:Y:S08]  /*0370*/  SYNCS.EXCH.64 URZ, [UR8+0x38830], UR4 ;  /* 0x03883004083f75b2 */ /* 0x0017300008000100 */
[----:B------:R3:W0:Y:S01]  /*0380*/  SYNCS.EXCH.64 URZ, [UR8+0x38840], UR6 ;  /* 0x03884006083f75b2 */ /* 0x0006220008000100 */
[----:B------:R3:W0:Y:S01]  /*0390*/  SYNCS.EXCH.64 URZ, [UR8+0x38838], UR4 ;  /* 0x03883804083f75b2 */ /* 0x0006220008000100 */
[----:B------:R3:W0:Y:S02]  /*03a0*/  SYNCS.EXCH.64 URZ, [UR8+0x38848], UR6 ;  /* 0x03884806083f75b2 */ /* 0x0006240008000100 */
[----:B---3--:R-:W-:Y:S01]  /*03b0*/  NOP ;  /* 0x0000000000007918 */ /* 0x008fe20000000000 */
.L_x_2:
[----:B------:R-:W3:Y:S01]  /*03c0*/  SHFL.IDX PT, R2, R0, RZ, 0x1f ;  /* 0x00001fff00027589 */ /* 0x000ee200000e0000 */
[----:B------:R-:W-:Y:S01]  /*03d0*/  NOP ;  /* 0x0000000000007918 */ /* 0x000fe20000000000 */
[----:B---3--:R-:W-:-:S13]  /*03e0*/  ISETP.NE.AND P0, PT, R2, RZ, PT ;  /* 0x000000ff0200720c */ /* 0x008fda0003f05270 */
        /* <DEDUP_REMOVED lines=14> */
[----:B0-----:R3:W0:Y:S08]  /*04d0*/  SYNCS.EXCH.64 URZ, [UR8+0x38850], UR4 ;  /* 0x03885004083f75b2 */ /* 0x0016300008000100 */
[----:B------:R3:W0:Y:S01]  /*04e0*/  SYNCS.EXCH.64 URZ, [UR8+0x38860], UR6 ;  /* 0x03886006083f75b2 */ /* 0x0006220008000100 */
[----:B------:R3:W0:Y:S01]  /*04f0*/  SYNCS.EXCH.64 URZ, [UR8+0x38858], UR4 ;  /* 0x03885804083f75b2 */ /* 0x0006220008000100 */
[----:B------:R3:W0:Y:S02]  /*0500*/  SYNCS.EXCH.64 URZ, [UR8+0x38868], UR6 ;  /* 0x03886806083f75b2 */ /* 0x0006240008000100 */
[----:B---3--:R-:W-:Y:S01]  /*0510*/  NOP ;  /* 0x0000000000007918 */ /* 0x008fe20000000000 */
.L_x_3:
[----:B------:R-:W3:Y:S01]  /*0520*/  SHFL.IDX PT, R2, R0, RZ, 0x1f ;  /* 0x00001fff00027589 */ /* 0x000ee200000e0000 */
[----:B------:R-:W-:Y:S01]  /*0530*/  NOP ;  /* 0x0000000000007918 */ /* 0x000fe20000000000 */
[----:B---3--:R-:W-:-:S13]  /*0540*/  ISETP.NE.AND P0, PT, R2, RZ, PT ;  /* 0x000000ff0200720c */ /* 0x008fda0003f05270 */
[----:B------:R-:W-:Y:S05]  /*0550*/  @P0 BRA `(.L_x_4) ;  /* 0x0000000000380947 */ /* 0x000fea0003800000 */
[----:B0-----:R-:W0:Y:S01]  /*0560*/  S2UR UR5, SR_CgaCtaId ;  /* 0x00000000000579c3 */ /* 0x001e220000008800 */
[----:B------:R-:W-:Y:S01]  /*0570*/  UMOV UR4, 0x400 ;  /* 0x0000040000047882 */ /* 0x000fe20000000000 */
[----:B------:R-:W-:Y:S01]  /*0580*/  UMOV UR7, 0x1 ;  /* 0x0000000100077882 */ /* 0x000fe20000000000 */
[----:B------:R-:W-:Y:S01]  /*0590*/  ELECT P0, URZ, PT ;  /* 0x00000000003f782f */ /* 0x000fe20003800000 */
[----:B0-----:R-:W-:Y:S02]  /*05a0*/  ULEA UR6, UR5, UR4, 0x18 ;  /* 0x0000000405067291 */ /* 0x001fe4000f8ec03f */
[----:B------:R-:W-:-:S04]  /*05b0*/  UIADD3 UR4, -UR7, 0x100000, URZ ;  /* 0x0010000007047890 */ /* 0x000fc8000fffe13f */
[----:B------:R-:W-:Y:S02]  /*05c0*/  USHF.L.U32 UR5, UR4, 0xb, URZ ;  /* 0x0000000b04057899 */ /* 0x000fe4000800063f */
[----:B------:R-:W-:Y:S01]  /*05d0*/  USHF.L.U32 UR4, UR4, 0x1, URZ ;  /* 0x0000000104047899 */ /* 0x000fe2000800063f */
[----:B------:R-:W0:Y:S11]  /*05e0*/  FENCE.VIEW.ASYNC.S ;  /* 0x00000000000073c6 */ /* 0x000e360000000000 */
[----:B0-----:R3:W0:Y:S01]  /*05f0*/  SYNCS.EXCH.64 URZ, [UR6+0x38870], UR4 ;  /* 0x03887004063f75b2 */ /* 0x0016220008000100 */
[----:B------:R3:W0:Y:S01]  /*0600*/  SYNCS.EXCH.64 URZ, [UR6+0x38880], UR4 ;  /* 0x03888004063f75b2 */ /* 0x0006220008000100 */
[----:B------:R3:W0:Y:S01]  /*0610*/  SYNCS.EXCH.64 URZ, [UR6+0x38878], UR4 ;  /* 0x03887804063f75b2 */ /* 0x0006220008000100 */
[----:B------:R3:W0:Y:S02]  /*0620*/  SYNCS.EXCH.64 URZ, [UR6+0x38888], UR4 ;  /* 0x03888804063f75b2 */ /* 0x0006240008000100 */
[----:B---3--:R-:W-:Y:S01]  /*0630*/  NOP ;  /* 0x0000000000007918 */ /* 0x008fe20000000000 */
.L_x_4:
        /* <DEDUP_REMOVED lines=22> */
.L_x_5:
        /* <DEDUP_REMOVED lines=22> */
.L_x_6:
[----:B------:R-:W-:Y:S01]  /*0900*/  PLOP3.LUT P0, PT, PT, PT, UP0, 0x80, 0x0 ;  /* 0x000000000000781c */ /* 0x000fe20003f0f008 */
[----:B------:R-:W-:Y:S01]  /*0910*/  UMOV UR38, 0x1 ;  /* 0x0000000100267882 */ /* 0x000fe20000000000 */
[----:B------:R-:W-:Y:S01]  /*0920*/  NOP ;  /* 0x0000000000007918 */ /* 0x000fe20000000000 */
[----:B------:R-:W-:Y:S01]  /*0930*/  USEL UR38, UR38, 0x2, !UP0 ;  /* 0x0000000226267887 */ /* 0x000fe2000c000000 */
[----:B------:R-:W-:Y:S01]  /*0940*/  ULDC.64 UR46, c[0x0][0x208] ;  /* 0x00008200002e7ab9 */ /* 0x000fe20000000a00 */
[----:B012-4-:R-:W-:Y:S08]  /*0950*/  BAR.SYNC.DEFER_BLOCKING 0x0 ;  /* 0x0000000000007b1d */ /* 0x017ff00000010000 */
[----:B------:R-:W-:Y:S05]  /*0960*/  @!P0 BRA `(.L_x_7) ;  /* 0x000000a000988947 */ /* 0x000fea0003800000 */
.L_x_8:
[----:B------:R-:W-:-:S08]  /*0970*/  NOP ;  /* 0x0000000000007918 */ /* 0x000fd00000000000 */
[----:B------:R-:W0:Y:S02]  /*0980*/  USETMAXREG.TRY_ALLOC.CTAPOOL UP0, 0xf0 ;  /* 0x000000f0000079c8 */ /* 0x000e240008000600 */
[----:B0-----:R-:W-:-:S13]  /*0990*/  PLOP3.LUT P0, PT, PT, PT, UP0, 0x80, 0x0 ;  /* 0x000000000000781c */ /* 0x001fda0003f0f008 */
[----:B------:R-:W-:Y:S05]  /*09a0*/  @!P0 BRA `(.L_x_8) ;  /* 0xfffffffc00f08947 */ /* 0x000fea000383ffff */
[----:B------:R-:W0:Y:S01]  /*09b0*/  S2R R2, SR_TID.X ;  /* 0x0000000000027919 */ /* 0x000e220000002100 */
[----:B------:R-:W1:Y:S08]  /*09c0*/  S2UR UR41, SR_CTAID.X ;  /* 0x00000000002979c3 */ /* 0x000e700000002500 */
[----:B------:R-:W-:Y:S06]  /*09d0*/  BAR.ARV 0x8, 0x180 ;  /* 0x0206000000007b1d */ /* 0x000fec0000002000 */
[----:B0-----:R-:W-:-:S04]  /*09e0*/  LOP3.LUT R0, R2, 0xffffff80, RZ, 0xc0, !PT ;  /* 0xffffff8002007812 */ /* 0x001fc800078ec0ff */
[----:B------:R-:W-:Y:S02]  /*09f0*/  ISETP.NE.AND P0, PT, R0, 0x80, PT ;  /* 0x000000800000780c */ /* 0x000fe40003f05270 */
[----:B------:R-:W1:Y:S11]  /*0a00*/  LDC R0, c[0x0][0xc34] ;  /* 0x00030d00ff007b82 */ /* 0x000e760000000800 */
[----:B------:R-:W-:Y:S06]  /*0a10*/  @!P0 BAR.ARV 0x9, 0x100 ;  /* 0x0244000000008b1d */ /* 0x000fec0000002000 */
[----:B-1----:R-:W-:-:S13]  /*0a20*/  ISETP.LE.AND P0, PT, R0, UR41, PT ;  /* 0x0000002900007c0c */ /* 0x002fda000bf03270 */
[----:B------:R-:W-:Y:S05]  /*0a30*/  @P0 EXIT ;  /* 0x000000000000094d */ /* 0x000fea0003800000 */
[----:B------:R-:W-:Y:S01]  /*0a40*/  VIADD R19, R2, 0xffffff80 ;  /* 0xffffff8002137836 */ /* 0x000fe20000000000 */
[----:B------:R-:W-:Y:S01]  /*0a50*/  ULOP3.LUT UR45, UR38, 0x1, URZ, 0xfc, !UPT ;  /* 0x00000001262d7892 */ /* 0x000fe2000f8efc3f */
[----:B------:R-:W-:Y:S01]  /*0a60*/  IMAD.MOV.U32 R11, RZ, RZ, -0x2 ;  /* 0xfffffffeff0b7424 */ /* 0x000fe200078e00ff */
[----:B------:R-:W-:Y:S01]  /*0a70*/  UMOV UR44, URZ ;  /* 0x0000003f002c7c82 */ /* 0x000fe20008000000 */
[----:B------:R-:W-:Y:S01]  /*0a80*/  UMOV UR43, URZ ;  /* 0x0000003f002b7c82 */ /* 0x000fe20008000000 */
[----:B------:R-:W-:Y:S01]  /*0a90*/  SHF.R.S32.HI R0, RZ, 0x1f, R19 ;  /* 0x0000001fff007819 */ /* 0x000fe20000011413 */
[----:B------:R-:W-:-:S03]  /*0aa0*/  UMOV UR51, URZ ;  /* 0x0000003f00337c82 */ /* 0x000fc60008000000 */
[CC--:B------:R-:W-:Y:S02]  /*0ab0*/  LEA.HI R3, R0.reuse, R19.reuse, RZ, 0x7 ;  /* 0x0000001300037211 */ /* 0x0c0fe400078f38ff */
[CC--:B------:R-:W-:Y:S02]  /*0ac0*/  LEA.HI R5, R0.reuse, R19.reuse, RZ, 0x5 ;  /* 0x0000001300057211 */ /* 0x0c0fe400078f28ff */
[----:B------:R-:W-:Y:S02]  /*0ad0*/  LOP3.LUT R2, R3, 0xffffff80, RZ, 0xc0, !PT ;  /* 0xffffff8003027812 */ /* 0x000fe400078ec0ff */
[CC--:B------:R-:W-:Y:S01]  /*0ae0*/  LEA.HI R4, R0.reuse, R19.reuse, RZ, 0x4 ;  /* 0x0000001300047211 */ /* 0x0c0fe200078f20ff */
[----:B------:R-:W-:Y:S01]  /*0af0*/  IMAD.SHL.U32 R7, R5, 0x20, RZ ;  /* 0x0000002005077824 */ /* 0x000fe200078e00ff */
[CC--:B------:R-:W-:Y:S01]  /*0b00*/  LEA.HI R6, R0.reuse, R19.reuse, RZ, 0x2 ;  /* 0x0000001300067211 */ /* 0x0c0fe200078f10ff */
[----:B------:R-:W-:Y:S01]  /*0b10*/  IMAD.IADD R23, R19, 0x1, -R2 ;  /* 0x0000000113177824 */ /* 0x000fe200078e0a02 */
[----:B------:R-:W-:-:S02]  /*0b20*/  LEA.HI R22, R0, R19, RZ, 0x3 ;  /* 0x0000001300167211 */ /* 0x000fc400078f18ff */
[----:B------:R-:W-:Y:S02]  /*0b30*/  SHF.R.S32.HI R5, RZ, 0x4, R4 ;  /* 0x00000004ff057819 */ /* 0x000fe40000011404 */
[----:B------:R-:W-:Y:S02]  /*0b40*/  SHF.R.S32.HI R2, RZ, 0x1f, R23 ;  /* 0x0000001fff027819 */ /* 0x000fe40000011417 */
[----:B------:R-:W-:Y:S02]  /*0b50*/  LOP3.LUT R10, R6, 0xfffffffc, RZ, 0xc0, !PT ;  /* 0xfffffffc060a7812 */ /* 0x000fe400078ec0ff */
[----:B------:R-:W-:Y:S02]  /*0b60*/  LEA.HI R0, R2, R23, RZ, 0x2 ;  /* 0x0000001702007211 */ /* 0x000fe400078f10ff */
[----:B------:R-:W-:Y:S01]  /*0b70*/  LOP3.LUT R6, R4, 0x3fffff0, RZ, 0xc0, !PT ;  /* 0x03fffff004067812 */ /* 0x000fe200078ec0ff */
[----:B------:R-:W-:Y:S01]  /*0b80*/  IMAD.IADD R10, R19, 0x1, -R10 ;  /* 0x00000001130a7824 */ /* 0x000fe200078e0a0a */
[----:B------:R-:W-:-:S02]  /*0b90*/  SHF.R.S32.HI R8, RZ, 0x2, R0 ;  /* 0x00000002ff087819 */ /* 0x000fc40000011400 */
[----:B------:R-:W-:Y:S01]  /*0ba0*/  SHF.R.S32.HI R9, RZ, 0x1f, R0 ;  /* 0x0000001fff097819 */ /* 0x000fe20000011400 */
[----:B------:R-:W-:Y:S01]  /*0bb0*/  IMAD.IADD R6, R19, 0x1, -R6 ;  /* 0x0000000113067824 */ /* 0x000fe200078e0a06 */
[----:B------:R-:W-:Y:S02]  /*0bc0*/  LEA.HI R4, R4, R5, RZ, 0x1 ;  /* 0x0000000504047211 */ /* 0x000fe400078f08ff */
[----:B------:R-:W-:Y:S02]  /*0bd0*/  LEA.HI R9, R9, R8, RZ, 0x3 ;  /* 0x0000000809097211 */ /* 0x000fe400078f18ff */
[----:B------:R-:W-:Y:S02]  /*0be0*/  SHF.R.S32.HI R232, RZ, 0x7, R3 ;  /* 0x00000007ffe87819 */ /* 0x000fe40000011403 */
[----:B------:R-:W-:Y:S02]  /*0bf0*/  LOP3.LUT R7, R7, 0xfffffc00, RZ, 0xc0, !PT ;  /* 0xfffffc0007077812 */ /* 0x000fe400078ec0ff */
[----:B------:R-:W-:-:S02]  /*0c00*/  LOP3.LUT R4, R4, 0x1ffffffe, RZ, 0xc0, !PT ;  /* 0x1ffffffe04047812 */ /* 0x000fc400078ec0ff */
[----:B------:R-:W-:Y:S01]  /*0c10*/  LOP3.LUT R9, R9, 0xfffffff8, RZ, 0xc0, !PT ;  /* 0xfffffff809097812 */ /* 0x000fe200078ec0ff */
[----:B------:R-:W-:Y:S01]  /*0c20*/  IMAD R7, R6, 0x40, R7 ;  /* 0x0000004006077824 */ /* 0x000fe200078e0207 */
[----:B------:R-:W-:Y:S01]  /*0c30*/  LEA.HI R2, R2, R23, RZ, 0x5 ;  /* 0x0000001702027211 */ /* 0x000fe200078f28ff */
[----:B------:R-:W-:Y:S01]  /*0c40*/  IMAD.IADD R4, R5, 0x1, -R4 ;  /* 0x0000000105047824 */ /* 0x000fe200078e0a04 */
[----:B------:R-:W-:Y:S01]  /*0c50*/  LOP3.LUT R12, R22, 0xfffffff8, RZ, 0xc0, !PT ;  /* 0xfffffff8160c7812 */ /* 0x000fe200078ec0ff */
[----:B------:R-:W-:Y:S01]  /*0c60*/  IMAD.IADD R9, R8, 0x1, -R9 ;  /* 0x0000000108097824 */ /* 0x000fe200078e0a09 */
[----:B------:R-:W-:Y:S01]  /*0c70*/  LEA.HI R3, R3, R232, RZ, 0x1 ;  /* 0x000000e803037211 */ /* 0x000fe200078f08ff */
[----:B------:R-:W-:Y:S01]  /*0c80*/  IMAD R235, R4, 0x8, R7 ;  /* 0x0000000804eb7824 */ /* 0x000fe200078e0207 */
[----:B------:R-:W-:Y:S01]  /*0c90*/  SHF.R.S32.HI R2, RZ, 0x5, R2 ;  /* 0x00000005ff027819 */ /* 0x000fe20000011402 */
[----:B------:R-:W-:Y:S01]  /*0ca0*/  IMAD.IADD R19, R19, 0x1, -R12 ;  /* 0x0000000113137824 */ /* 0x000fe200078e0a0c */
[----:B------:R-:W-:-:S02]  /*0cb0*/  LEA.HI R5, R10, R10, RZ, 0x1 ;  /* 0x0000000a0a057211 */ /* 0x000fc400078f08ff */
[----:B------:R-:W-:Y:S01]  /*0cc0*/  LOP3.LUT R3, R3, 0x3fffffe, RZ, 0xc0, !PT ;  /* 0x03fffffe03037812 */ /* 0x000fe200078ec0ff */
[----:B------:R-:W-:Y:S01]  /*0cd0*/  IMAD R4, R2, 0x10, R9 ;  /* 0x0000001002047824 */ /* 0x000fe200078e0209 */
[----:B------:R-:W-:Y:S01]  /*0ce0*/  LOP3.LUT R0, R0, 0x7ffffffc, RZ, 0xc0, !PT ;  /* 0x7ffffffc00007812 */ /* 0x000fe200078ec0ff */
[----:B------:R-:W-:Y:S01]  /*0cf0*/  IMAD.SHL.U32 R2, R19, 0x8, RZ ;  /* 0x0000000813027824 */ /* 0x000fe200078e00ff */
[----:B------:R-:W-:Y:S01]  /*0d00*/  LOP3.LUT R5, R5, 0x1ffffffe, RZ, 0xc0, !PT ;  /* 0x1ffffffe05057812 */ /* 0x000fe200078ec0ff */
[----:B------:R-:W-:Y:S01]  /*0d10*/  IMAD.IADD R3, R232, 0x1, -R3 ;  /* 0x00000001e8037824 */ /* 0x000fe200078e0a03 */
[----:B------:R-:W-:Y:S01]  /*0d20*/  SHF.R.S32.HI R22, RZ, 0x3, R22 ;  /* 0x00000003ff167819 */ /* 0x000fe20000011416 */
[----:B------:R-:W-:Y:S02]  /*0d30*/  IMAD.IADD R0, R23, 0x1, -R0 ;  /* 0x0000000117007824 */ /* 0x000fe400078e0a00 */
[C---:B------:R-:W-:Y:S02]  /*0d40*/  VIADD R18, R2.reuse, 0x40 ;  /* 0x0000004002127836 */ /* 0x040fe40000000000 */
[----:B------:R-:W-:-:S02]  /*0d50*/  VIADD R17, R2, 0x80 ;  /* 0x0000008002117836 */ /* 0x000fc40000000000 */
[----:B------:R-:W-:Y:S02]  /*0d60*/  VIADD R16, R2, 0xc0 ;  /* 0x000000c002107836 */ /* 0x000fe40000000000 */
[----:B------:R-:W-:Y:S02]  /*0d70*/  IMAD.IADD R234, R10, 0x1, -R5 ;  /* 0x000000010aea7824 */ /* 0x000fe400078e0a05 */
[----:B------:R-:W-:Y:S01]  /*0d80*/  IMAD R233, R3, 0x40, R4 ;  /* 0x0000004003e97824 */ /* 0x000fe200078e0204 */
[----:B------:R-:W-:Y:S01]  /*0d90*/  SHF.R.S32.HI R3, RZ, 0x1f, R18 ;  /* 0x0000001fff037819 */ /* 0x000fe20000011412 */
[----:B------:R-:W-:Y:S01]  /*0da0*/  IMAD R236, R0, R11, 0x80 ;  /* 0x0000008000ec7424 */ /* 0x000fe200078e020b */
[----:B------:R-:W-:Y:S01]  /*0db0*/  SHF.R.S32.HI R0, RZ, 0x1f, R17 ;  /* 0x0000001fff007819 */ /* 0x000fe20000011411 */
[----:B------:R-:W-:Y:S01]  /*0dc0*/  IMAD R234, R234, 0x8, R233 ;  /* 0x00000008eaea7824 */ /* 0x000fe200078e02e9 */
[----:B------:R-:W-:-:S07]  /*0dd0*/  SHF.R.S32.HI R237, RZ, 0x1f, R16 ;  /* 0x0000001fffed7819 */ /* 0x000fce0000011410 */
.L_x_39:
[----:B------:R-:W0:Y:S01]  /*0de0*/  SHFL.IDX PT, R0, R232, RZ, 0x1f ;  /* 0x00001fffe8007589 */ /* 0x000e2200000e0000 */
[----:B------:R-:W-:Y:S01]  /*0df0*/  ULDC UR4, c[0x0][0xc38] ;  /* 0x00030e0000047ab9 */ /* 0x000fe20000000800 */
[----:B-1----:R-:W1:Y:S01]  /*0e00*/  S2UR UR36, SR_CgaCtaId ;  /* 0x00000000002479c3 */ /* 0x002e620000008800 */
[----:B------:R-:W-:Y:S01]  /*0e10*/  UISETP.NE.AND UP0, UPT, UR4, 0x1, UPT ;  /* 0x000000010400788c */ /* 0x000fe2000bf05270 */
[----:B------:R-:W-:Y:S02]  /*0e20*/  UMOV UR42, UR41 ;  /* 0x00000029002a7c82 */ /* 0x000fe40008000000 */
[----:B------:R-:W-:Y:S01]  /*0e30*/  ULDC UR4, c[0x0][0xc44] ;  /* 0x0003110000047ab9 */ /* 0x000fe20000000800 */
[----:B------:R-:W-:Y:S01]  /*0e40*/  ULDC.64 UR8, c[0x0][0x418] ;  /* 0x0001060000087ab9 */ /* 0x000fe20000000a00 */
[----:B------:R-:W-:Y:S01]  /*0e50*/  UISETP.NE.AND UP1, UPT, UR4, 0x1, UPT ;  /* 0x000000010400788c */ /* 0x000fe2000bf25270 */
[----:B------:R-:W-:Y:S01]  /*0e60*/  UMOV UR39, 0x400 ;  /* 0x0000040000277882 */ /* 0x000fe20000000000 */
[----:B------:R-:W-:-:S04]  /*0e70*/  ULDC UR50, c[0x0][0x424] ;  /* 0x0001090000327ab9 */ /* 0x000fc80000000800 */
[----:B------:R-:W-:Y:S01]  /*0e80*/  @UP0 ULDC UR4, c[0x0][0xc3c] ;  /* 0x00030f0000040ab9 */ /* 0x000fe20000000800 */
[----:B------:R-:W-:Y:S01]  /*0e90*/  @UP0 ULDC UR6, c[0x0][0xc40] ;  /* 0x0003100000060ab9 */ /* 0x000fe20000000800 */
[----:B------:R-:W-:-:S04]  /*0ea0*/  UIMAD.WIDE.U32 UR4, UR41, UR4, URZ ;  /* 0x00000004290472a5 */ /* 0x000fc8000f8e003f */
[----:B------:R-:W-:Y:S02]  /*0eb0*/  @UP0 USHF.R.U32.HI UR42, URZ, UR6, UR5 ;  /* 0x000000063f2a0299 */ /* 0x000fe40008011605 */
[----:B------:R-:W-:Y:S01]  /*0ec0*/  UISETP.NE.U32.AND UP0, UPT, UR8, URZ, UPT ;  /* 0x0000003f0800728c */ /* 0x000fe2000bf05070 */
[----:B0-----:R-:W-:Y:S01]  /*0ed0*/  R2UR UR37, R0 ;  /* 0x00000000002572ca */ /* 0x001fe200000e0000 */
[----:B------:R-:W-:Y:S01]  /*0ee0*/  @UP1 ULDC.64 UR6, c[0x0][0xc48] ;  /* 0x0003120000061ab9 */ /* 0x000fe20000000a00 */
[----:B-1----:R-:W-:Y:S02]  /*0ef0*/  ULEA UR39, UR36, UR39, 0x18 ;  /* 0x0000002724277291 */ /* 0x002fe4000f8ec03f */
[----:B------:R-:W-:Y:S02]  /*0f00*/  UIMAD.WIDE.U32 UR4, UR42, UR6, URZ ;  /* 0x000000062a0472a5 */ /* 0x000fe4000f8e003f */
[----:B------:R-:W-:Y:S01]  /*0f10*/  UISETP.NE.AND.EX UP0, UPT, UR9, URZ, UPT, UP0 ;  /* 0x0000003f0900728c */ /* 0x000fe2000bf05300 */
[----:B------:R-:W-:Y:S01]  /*0f20*/  UMOV UR40, UR42 ;  /* 0x0000002a00287c82 */ /* 0x000fe20008000000 */
[----:B------:R-:W-:-:S02]  /*0f30*/  @UP1 USHF.R.U32.HI UR40, URZ, UR7, UR5 ;  /* 0x000000073f281299 */ /* 0x000fc40008011605 */
[----:B------:R-:W-:-:S03]  /*0f40*/  UIADD3 UR5, UR39, 0x20400, URZ ;  /* 0x0002040027057890 */ /* 0x000fc6000fffe03f */
[----:B------:R-:W-:Y:S02]  /*0f50*/  ULEA.HI UR4, UR37, UR37, URZ, 0x1 ;  /* 0x0000002525047291 */ /* 0x000fe4000f8f083f */
[----:B------:R-:W-:Y:S01]  /*0f60*/  USEL UR50, UR50, 0x1, UP0 ;  /* 0x0000000132327887 */ /* 0x000fe20008000000 */
[----:B------:R-:W-:Y:S01]  /*0f70*/  ULDC UR6, c[0x0][0x2f0] ;  /* 0x0000bc0000067ab9 */ /* 0x000fe20000000800 */
[----:B------:R-:W-:Y:S02]  /*0f80*/  ULOP3.LUT UP0, URZ, UR5, 0x3ff, URZ, 0xc0, !UPT ;  /* 0x000003ff053f7892 */ /* 0x000fe4000f80c03f */
[----:B------:R-:W-:Y:S02]  /*0f90*/  ULOP3.LUT UR4, UR4, 0x1e, URZ, 0xc0, !UPT ;  /* 0x0000001e04047892 */ /* 0x000fe4000f8ec03f */
[----:B------:R-:W-:Y:S02]  /*0fa0*/  UIMAD UR50, UR50, UR6, URZ ;  /* 0x00000006323272a4 */ /* 0x000fe4000f8e023f */
[----:B------:R-:W-:Y:S01]  /*0fb0*/  UIADD3 UR4, UR37, -UR4, URZ ;  /* 0x8000000425047290 */ /* 0x000fe2000fffe03f */
[----:B------:R-:W-:Y:S01]  /*0fc0*/  PLOP3.LUT P0, PT, PT, PT, UP0, 0x80, 0x0 ;  /* 0x000000000000781c */ /* 0x000fe20003f0f008 */
[----:B------:R-:W-:-:S02]  /*0fd0*/  UIADD3 UR6, UR50, 0x7f, URZ ;  /* 0x0000007f32067890 */ /* 0x000fc4000fffe03f */
[----:B------:R-:W-:Y:S02]  /*0fe0*/  ULEA UR4, UR4, UR5, 0xd ;  /* 0x0000000504047291 */ /* 0x000fe4000f8e683f */
[----:B------:R-:W-:Y:S02]  /*0ff0*/  USHF.R.S32.HI UR5, URZ, 0x1f, UR6 ;  /* 0x0000001f3f057899 */ /* 0x000fe40008011406 */
[----:B------:R-:W-:Y:S02]  /*1000*/  USHF.R.U32.HI UR4, URZ, 0x4, UR4 ;  /* 0x000000043f047899 */ /* 0x000fe40008011604 */
[----:B------:R-:W-:Y:S02]  /*1010*/  ULEA.HI UR5, UR5, UR6, URZ, 0x7 ;  /* 0x0000000605057291 */ /* 0x000fe4000f8f383f */
[----:B------:R-:W-:Y:S02]  /*1020*/  ULOP3.LUT UR52, UR4, 0x3fff, URZ, 0xc0, !UPT ;  /* 0x00003fff04347892 */ /* 0x000fe4000f8ec03f */
[----:B------:R-:W-:Y:S01]  /*1030*/  USHF.R.S32.HI UR49, URZ, 0x7, UR5 ;  /* 0x000000073f317899 */ /* 0x000fe20008011405 */
[----:B---3-5:R-:W-:Y:S11]  /*1040*/  @!P0 BRA `(.L_x_9) ;  /* 0x0000000000408947 */ /* 0x028ff60003800000 */
[----:B------:R-:W-:Y:S01]  /*1050*/  MOV R0, 0x0 ;  /* 0x0000000000007802 */ /* 0x000fe20000000f00 */
[----:B------:R-:W-:Y:S01]  /*1060*/  ULDC.64 UR4, c[0x4][0x1c8] ;  /* 0x0100720000047ab9 */ /* 0x000fe20000000a00 */
[----:B------:R-:W-:Y:S01]  /*1070*/  ULDC.64 UR6, c[0x4][0x98] ;  /* 0x0100260000067ab9 */ /* 0x000fe20000000a00 */
[----:B------:R-:W-:Y:S01]  /*1080*/  IMAD.U32 R4, RZ, RZ, UR4 ;  /* 0x00000004ff047e24 */ /* 0x000fe2000f8e00ff */
[----:B------:R0:W1:Y:S01]  /*1090*/  LDC.64 R14, c[0x4][R0] ;  /* 0x01000000000e7b82 */ /* 0x0000620000000a00 */
[----:B------:R-:W-:Y:S01]  /*10a0*/  IMAD.U32 R5, RZ, RZ, UR5 ;  /* 0x00000005ff057e24 */ /* 0x000fe2000f8e00ff */
[----:B------:R-:W-:Y:S01]  /*10b0*/  ULDC.64 UR4, c[0x4][0x1d0] ;  /* 0x0100740000047ab9 */ /* 0x000fe20000000a00 */
[----:B------:R-:W-:Y:S02]  /*10c0*/  IMAD.U32 R10, RZ, RZ, UR6 ;  /* 0x00000006ff0a7e24 */ /* 0x000fe4000f8e00ff */
[----:B------:R-:W-:Y:S02]  /*10d0*/  IMAD.U32 R6, RZ, RZ, UR4 ;  /* 0x00000004ff067e24 */ /* 0x000fe4000f8e00ff */
[----:B------:R-:W-:-:S02]  /*10e0*/  IMAD.U32 R7, RZ, RZ, UR5 ;  /* 0x00000005ff077e24 */ /* 0x000fc4000f8e00ff */
[----:B------:R-:W-:Y:S02]  /*10f0*/  IMAD.U32 R11, RZ, RZ, UR7 ;  /* 0x00000007ff0b7e24 */ /* 0x000fe4000f8e00ff */
[----:B------:R-:W-:Y:S02]  /*1100*/  IMAD.MOV.U32 R8, RZ, RZ, 0x70 ;  /* 0x00000070ff087424 */ /* 0x000fe400078e00ff */
[----:B------:R-:W-:Y:S02]  /*1110*/  IMAD.MOV.U32 R12, RZ, RZ, 0x1 ;  /* 0x00000001ff0c7424 */ /* 0x000fe400078e00ff */
[----:B0-----:R-:W-:-:S07]  /*1120*/  IMAD.MOV.U32 R13, RZ, RZ, RZ ;  /* 0x000000ffff0d7224 */ /* 0x001fce00078e00ff */
[----:B------:R-:W-:-:S07]  /*1130*/  LEPC R20, `(.L_x_9) ;  /* 0x000000001014794e */ /* 0x000fce0000000000 */
[----:B-1----:R-:W-:Y:S05]  /*1140*/  CALL.ABS.NOINC R14 ;  /* 0x000000000e007343 */ /* 0x002fea0003c00000 */
.L_x_9:
[----:B------:R-:W-:Y:S01]  /*1150*/  ULDC.64 UR4, c[0x0][0x990] ;  /* 0x0002640000047ab9 */ /* 0x000fe20000000a00 */
[----:B------:R-:W-:Y:S01]  /*1160*/  ULDC.64 UR6, c[0x0][0x998] ;  /* 0x0002660000067ab9 */ /* 0x000fe20000000a00 */
[----:B------:R-:W-:Y:S01]  /*1170*/  UISETP.NE.U32.AND UP0, UPT, UR4, URZ, UPT ;  /* 0x0000003f0400728c */ /* 0x000fe2000bf05070 */
[----:B------:R-:W-:Y:S01]  /*1180*/  IMAD.MOV.U32 R3, RZ, RZ, 0x3f800000 ;  /* 0x3f800000ff037424 */ /* 0x000fe200078e00ff */
[----:B------:R-:W-:Y:S01]  /*1190*/  UISETP.NE.U32.AND UP1, UPT, UR6, URZ, UPT ;  /* 0x0000003f0600728c */ /* 0x000fe2000bf25070 */
[----:B------:R-:W-:Y:S01]  /*11a0*/  IMAD.MOV.U32 R0, RZ, RZ, 0x3f800000 ;  /* 0x3f800000ff007424 */ /* 0x000fe200078e00ff */
[----:B------:R-:W-:Y:S02]  /*11b0*/  UISETP.NE.AND.EX UP0, UPT, UR5, URZ, UPT, UP0 ;  /* 0x0000003f0500728c */ /* 0x000fe4000bf05300 */
[----:B------:R-:W-:-:S04]  /*11c0*/  UISETP.NE.AND.EX UP1, UPT, UR7, URZ, UPT, UP1 ;  /* 0x0000003f0700728c */ /* 0x000fc8000bf25310 */
[----:B------:R-:W-:Y:S02]  /*11d0*/  PLOP3.LUT P0, PT, PT, PT, UP0, 0x80, 0x0 ;  /* 0x000000000000781c */ /* 0x000fe40003f0f008 */
[----:B------:R-:W-:-:S03]  /*11e0*/  PLOP3.LUT P1, PT, PT, PT, UP1, 0x80, 0x0 ;  /* 0x000000000000781c */ /* 0x000fc60003f2f018 */
[----:B------:R-:W-:Y:S02]  /*11f0*/  @UP0 USHF.R.S32.HI UR8, URZ, 0x1f, UR40 ;  /* 0x0000001f3f080899 */ /* 0x000fe40008011428 */
[----:B------:R-:W-:Y:S02]  /*1200*/  @UP1 USHF.R.S32.HI UR9, URZ, 0x1f, UR40 ;  /* 0x0000001f3f091899 */ /* 0x000fe40008011428 */
[----:B------:R-:W-:Y:S02]  /*1210*/  @UP0 UIADD3 UR16, -UR40, URZ, URZ ;  /* 0x0000003f28100290 */ /* 0x000fe4000fffe13f */
[----:B------:R-:W-:Y:S01]  /*1220*/  @UP1 UIADD3 UR20, -UR40, URZ, URZ ;  /* 0x0000003f28141290 */ /* 0x000fe2000fffe13f */
[----:B------:R-:W-:Y:S01]  /*1230*/  @UP0 ULDC.64 UR12, c[0x0][0x9a8] ;  /* 0x00026a00000c0ab9 */ /* 0x000fe20000000a00 */
[----:B------:R-:W-:Y:S01]  /*1240*/  @UP1 ULDC.64 UR14, c[0x0][0x9b8] ;  /* 0x00026e00000e1ab9 */ /* 0x000fe20000000a00 */
[----:B------:R-:W-:Y:S01]  /*1250*/  @UP0 ULDC UR17, c[0x0][0xc44] ;  /* 0x0003110000110ab9 */ /* 0x000fe20000000800 */
[----:B------:R-:W-:Y:S01]  /*1260*/  @UP1 ULDC UR21, c[0x0][0xc44] ;  /* 0x0003110000151ab9 */ /* 0x000fe20000000800 */
[----:B------:R-:W-:-:S02]  /*1270*/  @UP0 UIMAD UR8, UR8, UR12, URZ ;  /* 0x0000000c080802a4 */ /* 0x000fc4000f8e023f */
[----:B------:R-:W-:Y:S02]  /*1280*/  @UP1 UIMAD UR9, UR9, UR14, URZ ;  /* 0x0000000e090912a4 */ /* 0x000fe4000f8e023f */
[----:B------:R-:W-:Y:S02]  /*1290*/  @UP0 UIMAD UR16, UR17, UR16, UR42 ;  /* 0x00000010111002a4 */ /* 0x000fe4000f8e022a */
[----:B------:R-:W-:Y:S02]  /*12a0*/  @UP1 UIMAD UR20, UR21, UR20, UR42 ;  /* 0x00000014151412a4 */ /* 0x000fe4000f8e022a */
[----:B------:R-:W-:Y:S02]  /*12b0*/  @UP0 UIMAD.WIDE.U32 UR10, UR40, UR12, URZ ;  /* 0x0000000c280a02a5 */ /* 0x000fe4000f8e003f */
[----:B------:R-:W-:Y:S02]  /*12c0*/  @UP0 UIMAD UR18, UR40, UR13, UR8 ;  /* 0x0000000d281202a4 */ /* 0x000fe4000f8e0208 */
[----:B------:R-:W-:-:S02]  /*12d0*/  @UP0 USHF.R.S32.HI UR17, URZ, 0x1f, UR16 ;  /* 0x0000001f3f110899 */ /* 0x000fc40008011410 */
[----:B------:R-:W-:Y:S02]  /*12e0*/  @UP1 USHF.R.S32.HI UR21, URZ, 0x1f, UR20 ;  /* 0x0000001f3f151899 */ /* 0x000fe40008011414 */
[----:B------:R-:W-:Y:S02]  /*12f0*/  @UP1 UIMAD.WIDE.U32 UR12, UR40, UR14, URZ ;  /* 0x0000000e280c12a5 */ /* 0x000fe4000f8e003f */
[----:B------:R-:W-:Y:S02]  /*1300*/  @UP1 UIMAD UR19, UR40, UR15, UR9 ;  /* 0x0000000f281312a4 */ /* 0x000fe4000f8e0209 */
[----:B------:R-:W-:Y:S01]  /*1310*/  @UP0 UIADD3 UR11, UR11, UR18, URZ ;  /* 0x000000120b0b0290 */ /* 0x000fe2000fffe03f */
[----:B------:R-:W-:Y:S01]  /*1320*/  @UP0 ULDC.64 UR14, c[0x0][0x9b0] ;  /* 0x00026c00000e0ab9 */ /* 0x000fe20000000a00 */
[----:B------:R-:W-:Y:S01]  /*1330*/  @UP1 ULDC.64 UR8, c[0x0][0x9c0] ;  /* 0x0002700000081ab9 */ /* 0x000fe20000000a00 */
[----:B------:R-:W-:Y:S02]  /*1340*/  @UP0 UIMAD UR17, UR17, UR14, URZ ;  /* 0x0000000e111102a4 */ /* 0x000fe4000f8e023f */
[----:B------:R-:W-:-:S02]  /*1350*/  @UP1 UIMAD UR18, UR21, UR8, URZ ;  /* 0x00000008151212a4 */ /* 0x000fc4000f8e023f */
[----:B------:R-:W-:Y:S02]  /*1360*/  @UP1 UIADD3 UR13, UR13, UR19, URZ ;  /* 0x000000130d0d1290 */ /* 0x000fe4000fffe03f */
[----:B------:R-:W-:Y:S02]  /*1370*/  @UP0 UIMAD UR17, UR16, UR15, UR17 ;  /* 0x0000000f101102a4 */ /* 0x000fe4000f8e0211 */
[----:B------:R-:W-:Y:S02]  /*1380*/  @UP1 UIMAD UR18, UR20, UR9, UR18 ;  /* 0x00000009141212a4 */ /* 0x000fe4000f8e0212 */
[----:B------:R-:W-:Y:S02]  /*1390*/  @UP0 UIMAD.WIDE.U32 UR14, UR16, UR14, UR10 ;  /* 0x0000000e100e02a5 */ /* 0x000fe4000f8e000a */
[----:B------:R-:W-:Y:S02]  /*13a0*/  @UP1 UIMAD.WIDE.U32 UR8, UR20, UR8, UR12 ;  /* 0x00000008140812a5 */ /* 0x000fe4000f8e000c */
[----:B------:R-:W-:-:S02]  /*13b0*/  @UP0 UIADD3 UR10, UR15, UR17, URZ ;  /* 0x000000110f0a0290 */ /* 0x000fc4000fffe03f */
[----:B------:R-:W-:Y:S02]  /*13c0*/  @UP0 ULEA UR4, UP2, UR14, UR4, 0x2 ;  /* 0x000000040e040291 */ /* 0x000fe4000f84103f */
[----:B------:R-:W-:Y:S02]  /*13d0*/  @UP1 UIADD3 UR9, UR9, UR18, URZ ;  /* 0x0000001209091290 */ /* 0x000fe4000fffe03f */
[----:B------:R-:W-:Y:S02]  /*13e0*/  @UP1 ULEA UR6, UP3, UR8, UR6, 0x2 ;  /* 0x0000000608061291 */ /* 0x000fe4000f86103f */
[----:B------:R-:W-:Y:S01]  /*13f0*/  @UP0 ULEA.HI.X UR5, UR14, UR5, UR10, 0x2, UP2 ;  /* 0x000000050e050291 */ /* 0x000fe200090f140a */
[----:B------:R-:W-:Y:S01]  /*1400*/  IMAD.U32 R4, RZ, RZ, UR4 ;  /* 0x00000004ff047e24 */ /* 0x000fe2000f8e00ff */
[----:B------:R-:W-:Y:S02]  /*1410*/  @UP1 ULEA.HI.X UR7, UR8, UR7, UR9, 0x2, UP3 ;  /* 0x0000000708071291 */ /* 0x000fe400098f1409 */
[----:B------:R-:W-:-:S02]  /*1420*/  IMAD.U32 R6, RZ, RZ, UR6 ;  /* 0x00000006ff067e24 */ /* 0x000fc4000f8e00ff */
[----:B------:R-:W-:Y:S02]  /*1430*/  IMAD.U32 R5, RZ, RZ, UR5 ;  /* 0x00000005ff057e24 */ /* 0x000fe4000f8e00ff */
[----:B------:R-:W-:-:S03]  /*1440*/  IMAD.U32 R7, RZ, RZ, UR7 ;  /* 0x00000007ff077e24 */ /* 0x000fc6000f8e00ff */
[----:B------:R-:W2:Y:S04]  /*1450*/  @P0 LDG.E R3, desc[UR46][R4.64] ;  /* 0x0000002e04030981 */ /* 0x000ea8000c1e1900 */
[----:B------:R-:W2:Y:S01]  /*1460*/  @P1 LDG.E R0, desc[UR46][R6.64] ;  /* 0x0000002e06001981 */ /* 0x000ea2000c1e1900 */
[----:B------:R-:W-:Y:S01]  /*1470*/  ULOP3.LUT UR4, UR44, 0x1, URZ, 0xc0, !UPT ;  /* 0x000000012c047892 */ /* 0x000fe2000f8ec03f */
[----:B------:R-:W-:-:S05]  /*1480*/  IMAD.U32 R9, RZ, RZ, UR45 ;  /* 0x0000002dff097e24 */ /* 0x000fca000f8e00ff */
[----:B------:R-:W-:Y:S01]  /*1490*/  IMAD.U32 R8, RZ, RZ, UR4 ;  /* 0x00000004ff087e24 */ /* 0x000fe2000f8e00ff */
[----:B------:R-:W-:Y:S01]  /*14a0*/  ULDC UR4, c[0x0][0x9d8] ;  /* 0x0002760000047ab9 */ /* 0x000fe20000000800 */
[----:B------:R-:W-:-:S03]  /*14b0*/  ISETP.NE.AND P0, PT, R9, 0x3, PT ;  /* 0x000000030900780c */ /* 0x000fc60003f05270 */
[----:B------:R-:W-:-:S04]  /*14c0*/  SHF.L.U32 R8, R8, 0x1f, RZ ;  /* 0x0000001f08087819 */ /* 0x000fc800000006ff */
[----:B------:R-:W0:Y:S01]  /*14d0*/  SYNCS.PHASECHK.TRANS64.TRYWAIT P1, [UR39+0x38800], R8 ;  /* 0x03880008ff0075a7 */ /* 0x000e220008020167 */
[----:B--2---:R-:W-:-:S04]  /*14e0*/  FMUL.FTZ R0, R3, R0 ;  /* 0x0000000003007220 */ /* 0x004fc80000410000 */
[----:B------:R-:W-:Y:S01]  /*14f0*/  FMUL.FTZ R0, R0, UR4 ;  /* 0x0000000400007c20 */ /* 0x000fe20008410000 */
[----:B0-----:R-:W-:Y:S06]  /*1500*/  @!P1 BRA `(.L_x_10) ;  /* 0x000000d800109947 */ /* 0x001fec0003800000 */
.L_x_101:
[----:B------:R-:W-:Y:S05]  /*1510*/  @!P0 BRA `(.L_x_11) ;  /* 0x0000000000048947 */ /* 0x000fea0003800000 */
[----:B------:R-:W-:Y:S01]  /*1520*/  BPT.TRAP 0x1 ;  /* 0x000000040000795c */ /* 0x000fe20000300000 */
.L_x_11:
[----:B0-----:R-:W-:Y:S02]  /*1530*/  IMAD.U32 R3, RZ, RZ, UR51 ;  /* 0x00000033ff037e24 */ /* 0x001fe4000f8e00ff */
[----:B------:R-:W-:-:S03]  /*1540*/  IMAD.U32 R4, RZ, RZ, UR43 ;  /* 0x0000002bff047e24 */ /* 0x000fc6000f8e00ff */
[----:B------:R-:W-:Y:S02]  /*1550*/  LEA R3, R3, UR39, 0x3 ;  /* 0x0000002703037c11 */ /* 0x000fe4000f8e18ff */
[----:B------:R-:W-:-:S04]  /*1560*/  SHF.L.U32 R4, R4, 0x1f, RZ ;  /* 0x0000001f04047819 */ /* 0x000fc800000006ff */
[----:B------:R0:W1:Y:S01]  /*1570*/  SYNCS.PHASECHK.TRANS64.TRYWAIT P1, [R3+URZ+0x38830], R4 ;  /* 0x03883004030075a7 */ /* 0x000062000802017f */
[----:B------:R-:W-:Y:S05]  /*1580*/  @!P0 BRA `(.L_x_12) ;  /* 0x0000000000048947 */ /* 0x000fea0003800000 */
[----:B------:R-:W-:Y:S01]  /*1590*/  BPT.TRAP 0x1 ;  /* 0x000000040000795c */ /* 0x000fe20000300000 */
.L_x_12:
[----:B------:R-:W2:Y:S01]  /*15a0*/  S2R R5, SR_TID.X ;  /* 0x0000000000057919 */ /* 0x000ea20000002100 */
[----:B------:R-:W-:Y:S01]  /*15b0*/  IMAD.MOV.U32 R151, RZ, RZ, RZ ;  /* 0x000000ffff977224 */ /* 0x000fe200078e00ff */
[----:B--2---:R-:W-:Y:S01]  /*15c0*/  LOP3.LUT P2, RZ, R5, 0x7f, RZ, 0xc0, !PT ;  /* 0x0000007f05ff7812 */ /* 0x004fe2000784c0ff */
[----:B-1----:R-:W-:-:S12]  /*15d0*/  @P1 BRA `(.L_x_13) ;  /* 0x0000000000081947 */ /* 0x002fd80003800000 */
[----:B------:R-:W1:Y:S02]  /*15e0*/  SYNCS.PHASECHK.TRANS64.TRYWAIT P1, [R3+URZ+0x38830], R4 ;  /* 0x03883004030075a7 */ /* 0x000e64000802017f */
[----:B-1----:R-:W-:Y:S05]  /*15f0*/  @!P1 BRA `(.L_x_14) ;  /* 0x000000d400ec9947 */ /* 0x002fea0003800000 */
.L_x_13:
[----:B------:R-:W-:Y:S05]  /*1600*/  WARPSYNC.ALL ;  /* 0x0000000000007948 */ /* 0x000fea0003800000 */
[----:B------:R-:W-:Y:S01]  /*1610*/  UIADD3 UR4, UR39, 0x28400, URZ ;  /* 0x0002840027047890 */ /* 0x000fe2000fffe03f */
[----:B------:R-:W-:Y:S01]  /*1620*/  WARPGROUP.ARRIVE ;  /* 0x00000000000079c5 */ /* 0x000fe20000000000 */
[----:B------:R-:W-:-:S05]  /*1630*/  ULOP3.LUT UR32, UR52, 0x10000, URZ, 0xfc, !UPT ;  /* 0x0001000034207892 */ /* 0x000fca000f8efc3f */
[----:B------:R-:W2:Y:S01]  /*1640*/  S2R R89, SR_TID.X ;  /* 0x0000000000597919 */ /* 0x000ea20000002100 */
[----:B------:R-:W-:Y:S01]  /*1650*/  USHF.R.U32.HI UR4, URZ, 0x4, UR4 ;  /* 0x000000043f047899 */ /* 0x000fe20008011604 */
[--C-:B------:R-:W-:Y:S01]  /*1660*/  IMAD.MOV.U32 R150, RZ, RZ, R151.reuse ;  /* 0x000000ffff967224 */ /* 0x100fe200078e0097 */
[----:B------:R-:W-:Y:S01]  /*1670*/  UMOV UR33, 0x40000040 ;  /* 0x4000004000217882 */ /* 0x000fe20000000000 */
[----:B------:R-:W-:Y:S01]  /*1680*/  UMOV UR35, 0x40000040 ;  /* 0x4000004000237882 */ /* 0x000fe20000000000 */
[----:B------:R-:W-:Y:S01]  /*1690*/  ULOP3.LUT UR4, UR4, 0x3fff, URZ, 0xc0, !UPT ;  /* 0x00003fff04047892 */ /* 0x000fe2000f8ec03f */
[--C-:B------:R-:W-:Y:S01]  /*16a0*/  IMAD.MOV.U32 R149, RZ, RZ, R151.reuse ;  /* 0x000000ffff957224 */ /* 0x100fe200078e0097 */
[----:B------:R-:W-:Y:S01]  /*16b0*/  UMOV UR5, 0x40000040 ;  /* 0x4000004000057882 */ /* 0x000fe20000000000 */
[----:B------:R-:W-:Y:S01]  /*16c0*/  UMOV UR7, 0x40000040 ;  /* 0x4000004000077882 */ /* 0x000fe20000000000 */
[----:B------:R-:W-:Y:S01]  /*16d0*/  ULOP3.LUT UR48, UR4, 0x10000, URZ, 0xfc, !UPT ;  /* 0x0001000004307892 */ /* 0x000fe2000f8efc3f */
[--C-:B------:R-:W-:Y:S01]  /*16e0*/  IMAD.MOV.U32 R148, RZ, RZ, R151.reuse ;  /* 0x000000ffff947224 */ /* 0x100fe200078e0097 */
[----:B------:R-:W-:Y:S01]  /*16f0*/  UIADD3 UR4, UR32, 0x2, URZ ;  /* 0x0000000220047890 */ /* 0x000fe2000fffe03f */
[--C-:B------:R-:W-:Y:S01]  /*1700*/  IMAD.MOV.U32 R147, RZ, RZ, R151.reuse ;  /* 0x000000ffff937224 */ /* 0x100fe200078e0097 */
[----:B------:R-:W-:Y:S01]  /*1710*/  ULEA UR34, UR51, UR48, 0xb ;  /* 0x0000003033227291 */ /* 0x000fe2000f8e583f */
[--C-:B------:R-:W-:Y:S01]  /*1720*/  IMAD.MOV.U32 R146, RZ, RZ, R151.reuse ;  /* 0x000000ffff927224 */ /* 0x100fe200078e0097 */
[----:B------:R-:W-:Y:S01]  /*1730*/  UIADD3 UR8, UR32, 0x4, URZ ;  /* 0x0000000420087890 */ /* 0x000fe2000fffe03f */
[--C-:B------:R-:W-:Y:S01]  /*1740*/  IMAD.MOV.U32 R145, RZ, RZ, R151.reuse ;  /* 0x000000ffff917224 */ /* 0x100fe200078e0097 */
[----:B------:R-:W-:Y:S01]  /*1750*/  UIADD3 UR6, UR34, 0x2, URZ ;  /* 0x0000000222067890 */ /* 0x000fe2000fffe03f */
[--C-:B------:R-:W-:Y:S01]  /*1760*/  IMAD.MOV.U32 R144, RZ, RZ, R151.reuse ;  /* 0x000000ffff907224 */ /* 0x100fe200078e0097 */
[----:B------:R-:W-:Y:S01]  /*1770*/  UIADD3 UR10, UR34, 0x4, URZ ;  /* 0x00000004220a7890 */ /* 0x000fe2000fffe03f */
[--C-:B------:R-:W-:Y:S01]  /*1780*/  IMAD.MOV.U32 R143, RZ, RZ, R151.reuse ;  /* 0x000000ffff8f7224 */ /* 0x100fe200078e0097 */
[----:B------:R-:W-:Y:S01]  /*1790*/  UMOV UR9, 0x40000040 ;  /* 0x4000004000097882 */ /* 0x000fe20000000000 */
[----:B------:R-:W-:Y:S01]  /*17a0*/  QGMMA.64x128x32.F32.E4M3.E4M3 R24, gdesc[UR32], RZ, !UPT, gsb0 ;  /* 0x01e00000201879f3 */ /* 0x000fe2000c0008ff */
[----:B------:R-:W-:Y:S01]  /*17b0*/  UMOV UR11, 0x40000040 ;  /* 0x40000040000b7882 */ /* 0x000fe20000000000 */
[----:B------:R-:W-:Y:S01]  /*17c0*/  UIADD3 UR12, UR32, 0x6, URZ ;  /* 0x00000006200c7890 */ /* 0x000fe2000fffe03f */
[--C-:B------:R-:W-:Y:S01]  /*17d0*/  IMAD.MOV.U32 R142, RZ, RZ, R151.reuse ;  /* 0x000000ffff8e7224 */ /* 0x100fe200078e0097 */
[----:B------:R-:W-:Y:S01]  /*17e0*/  UIADD3 UR14, UR34, 0x6, URZ ;  /* 0x00000006220e7890 */ /* 0x000fe2000fffe03f */
[--C-:B------:R-:W-:Y:S01]  /*17f0*/  IMAD.MOV.U32 R141, RZ, RZ, R151.reuse ;  /* 0x000000ffff8d7224 */ /* 0x100fe200078e0097 */
[----:B------:R-:W-:Y:S01]  /*1800*/  UMOV UR13, 0x40000040 ;  /* 0x40000040000d7882 */ /* 0x000fe20000000000 */
        /* <DEDUP_REMOVED lines=25> */
[----:B------:R-:W-:Y:S01]  /*19a0*/  UISETP.GE.AND UP0, UPT, UR50, 0x81, UPT ;  /* 0x000000813200788c */ /* 0x000fe2000bf06270 */
[----:B------:R-:W-:-:S02]  /*19b0*/  IMAD.MOV.U32 R132, RZ, RZ, R151 ;  /* 0x000000ffff847224 */ /* 0x000fc400078e0097 */
[--C-:B------:R-:W-:Y:S02]  /*19c0*/  IMAD.MOV.U32 R131, RZ, RZ, R151.reuse ;  /* 0x000000ffff837224 */ /* 0x100fe400078e0097 */
[--C-:B------:R-:W-:Y:S02]  /*19d0*/  IMAD.MOV.U32 R130, RZ, RZ, R151.reuse ;  /* 0x000000ffff827224 */ /* 0x100fe400078e0097 */
[--C-:B------:R-:W-:Y:S02]  /*19e0*/  IMAD.MOV.U32 R129, RZ, RZ, R151.reuse ;  /* 0x000000ffff817224 */ /* 0x100fe400078e0097 */
[--C-:B------:R-:W-:Y:S02]  /*19f0*/  IMAD.MOV.U32 R128, RZ, RZ, R151.reuse ;  /* 0x000000ffff807224 */ /* 0x100fe400078e0097 */
[--C-:B------:R-:W-:Y:S02]  /*1a00*/  IMAD.MOV.U32 R127, RZ, RZ, R151.reuse ;  /* 0x000000ffff7f7224 */ /* 0x100fe400078e0097 */
        /* <DEDUP_REMOVED lines=36> */
[----:B------:R-:W-:Y:S01]  /*1c50*/  IMAD.MOV.U32 R90, RZ, RZ, R151 ;  /* 0x000000ffff5a7224 */ /* 0x000fe200078e0097 */
[----:B------:R-:W-:-:S02]  /*1c60*/  WARPGROUP.DEPBAR.LE gsb0, 0x0 ;  /* 0x00008000000079c5 */ /* 0x000fc40000010000 */
[----:B------:R-:W-:-:S06]  /*1c70*/  WARPGROUP.ARRIVE ;  /* 0x00000000000079c5 */ /* 0x000fcc0000000000 */
[----:B------:R-:W-:Y:S01]  /*1c80*/  QGMMA.64x128x32.F32.E4M3.E4M3 R24, gdesc[UR4], R24, gsb0 ;  /* 0x01e00000041879f3 */ /* 0x000fe20008000818 */
[----:B------:R-:W-:Y:S02]  /*1c90*/  ULDC UR6, c[0x0][0x988] ;  /* 0x0002620000067ab9 */ /* 0x000fe40000000800 */
[----:B------:R-:W-:Y:S02]  /*1ca0*/  WARPGROUP.DEPBAR.LE gsb0, 0x0 ;  /* 0x00008000000079c5 */ /* 0x000fe40000010000 */
[----:B------:R-:W-:-:S07]  /*1cb0*/  WARPGROUP.ARRIVE ;  /* 0x00000000000079c5 */ /* 0x000fce0000000000 */
[----:B------:R-:W-:Y:S03]  /*1cc0*/  QGMMA.64x128x32.F32.E4M3.E4M3 R24, gdesc[UR8], R24, gsb0 ;  /* 0x01e00000081879f3 */ /* 0x000fe60008000818 */
        /* <DEDUP_REMOVED lines=16> */
[C---:B------:R-:W-:Y:S01]  /*1dd0*/  FMUL.FTZ R24, R0.reuse, R24 ;  /* 0x0000001800187220 */ /* 0x040fe20000410000 */
[C---:B------:R-:W-:Y:S01]  /*1de0*/  FMUL.FTZ R25, R0.reuse, R25 ;  /* 0x0000001900197220 */ /* 0x040fe20000410000 */
[C---:B------:R-:W-:Y:S01]  /*1df0*/  FMUL.FTZ R28, R0.reuse, R28 ;  /* 0x0000001c001c7220 */ /* 0x040fe20000410000 */
[C---:B------:R-:W-:Y:S01]  /*1e00*/  FMUL.FTZ R34, R0.reuse, R34 ;  /* 0x0000002200227220 */ /* 0x040fe20000410000 */
[C---:B------:R-:W-:Y:S01]  /*1e10*/  FMUL.FTZ R35, R0.reuse, R35 ;  /* 0x0000002300237220 */ /* 0x040fe20000410000 */
[C---:B------:R-:W-:Y:S01]  /*1e20*/  FMUL.FTZ R29, R0.reuse, R29 ;  /* 0x0000001d001d7220 */ /* 0x040fe20000410000 */
[----:B------:R-:W-:Y:S01]  /*1e30*/  MUFU.TANH R24, R24 ;  /* 0x0000001800187308 */ /* 0x000fe20000002400 */
[C---:B------:R-:W-:Y:S01]  /*1e40*/  FMUL.FTZ R38, R0.reuse, R38 ;  /* 0x0000002600267220 */ /* 0x040fe20000410000 */
        /* <DEDUP_REMOVED lines=14> */
[----:B------:R3:W4:Y:S01]  /*1f30*/  MUFU.TANH R8, R34 ;  /* 0x0000002200087308 */ /* 0x0007220000002400 */
[C---:B------:R-:W-:Y:S01]  /*1f40*/  FMUL.FTZ R47, R0.reuse, R47 ;  /* 0x0000002f002f7220 */ /* 0x040fe20000410000 */
[C---:B------:R-:W-:Y:S01]  /*1f50*/  FMUL.FTZ R41, R0.reuse, R41 ;  /* 0x0000002900297220 */ /* 0x040fe20000410000 */
[C---:B------:R-:W-:Y:S01]  /*1f60*/  FMUL.FTZ R50, R0.reuse, R50 ;  /* 0x0000003200327220 */ /* 0x040fe20000410000 */
[C---:B------:R-:W-:Y:S01]  /*1f70*/  FMUL.FTZ R44, R0.reuse, R44 ;  /* 0x0000002c002c7220 */ /* 0x040fe20000410000 */
[C---:B------:R-:W-:Y:S01]  /*1f80*/  FMUL.FTZ R51, R0.reuse, R51 ;  /* 0x0000003300337220 */ /* 0x040fe20000410000 */
[C---:B------:R-:W-:Y:S01]  /*1f90*/  FMUL.FTZ R45, R0.reuse, R45 ;  /* 0x0000002d002d7220 */ /* 0x040fe20000410000 */
[----:B------:R-:W-:Y:S01]  /*1fa0*/  FMUL.FTZ R58, R0, R58 ;  /* 0x0000003a003a7220 */ /* 0x000fe20000410000 */
[----:B------:R5:W-:Y:S01]  /*1fb0*/  MUFU.TANH R9, R35 ;  /* 0x0000002300097308 */ /* 0x000be20000002400 */
[----:B---3--:R-:W-:-:S02]  /*1fc0*/  VIADD R34, R236, UR50 ;  /* 0x00000032ec227c36 */ /* 0x008fc40008000000 */
[C---:B------:R-:W-:Y:S01]  /*1fd0*/  FMUL.FTZ R48, R0.reuse, R48 ;  /* 0x0000003000307220 */ /* 0x040fe20000410000 */
[C---:B------:R-:W-:Y:S01]  /*1fe0*/  FMUL.FTZ R59, R0.reuse, R59 ;  /* 0x0000003b003b7220 */ /* 0x040fe20000410000 */
[C---:B------:R-:W-:Y:S01]  /*1ff0*/  FMUL.FTZ R49, R0.reuse, R49 ;  /* 0x0000003100317220 */ /* 0x040fe20000410000 */
[C---:B------:R-:W-:Y:S01]  /*2000*/  FMUL.FTZ R66, R0.reuse, R66 ;  /* 0x0000004200427220 */ /* 0x040fe20000410000 */
[C---:B------:R-:W-:Y:S01]  /*2010*/  FMUL.FTZ R52, R0.reuse, R52 ;  /* 0x0000003400347220 */ /* 0x040fe20000410000 */
[C---:B------:R-:W-:Y:S01]  /*2020*/  FMUL.FTZ R67, R0.reuse, R67 ;  /* 0x0000004300437220 */ /* 0x040fe20000410000 */
[----:B------:R-:W-:Y:S01]  /*2030*/  MUFU.TANH R28, R28 ;  /* 0x0000001c001c7308 */ /* 0x000fe20000002400 */
[----:B-----5:R-:W-:Y:S02]  /*2040*/  IMAD.U32 R35, RZ, RZ, UR49 ;  /* 0x00000031ff237e24 */ /* 0x020fe4000f8e00ff */
[C---:B------:R-:W-:Y:S01]  /*2050*/  FMUL.FTZ R53, R0.reuse, R53 ;  /* 0x0000003500357220 */ /* 0x040fe20000410000 */
[C---:B------:R-:W-:Y:S01]  /*2060*/  FMUL.FTZ R56, R0.reuse, R56 ;  /* 0x0000003800387220 */ /* 0x040fe20000410000 */
[C---:B------:R-:W-:Y:S01]  /*2070*/  FMUL.FTZ R57, R0.reuse, R57 ;  /* 0x0000003900397220 */ /* 0x040fe20000410000 */
[C---:B------:R-:W-:Y:S01]  /*2080*/  FMUL.FTZ R54, R0.reuse, R54 ;  /* 0x0000003600367220 */ /* 0x040fe20000410000 */
[C---:B------:R-:W-:Y:S01]  /*2090*/  FMUL.FTZ R60, R0.reuse, R60 ;  /* 0x0000003c003c7220 */ /* 0x040fe20000410000 */
[C---:B------:R-:W-:Y:S01]  /*20a0*/  FMUL.FTZ R55, R0.reuse, R55 ;  /* 0x0000003700377220 */ /* 0x040fe20000410000 */
[----:B------:R3:W-:Y:S01]  /*20b0*/  MUFU.TANH R10, R38 ;  /* 0x00000026000a7308 */ /* 0x0007e20000002400 */
[C---:B------:R-:W-:Y:S01]  /*20c0*/  FMUL.FTZ R61, R0.reuse, R61 ;  /* 0x0000003d003d7220 */ /* 0x040fe20000410000 */
[C---:B------:R-:W-:Y:S01]  /*20d0*/  FMUL.FTZ R64, R0.reuse, R64 ;  /* 0x0000004000407220 */ /* 0x040fe20000410000 */
[C---:B------:R-:W-:Y:S01]  /*20e0*/  FMUL.FTZ R65, R0.reuse, R65 ;  /* 0x0000004100417220 */ /* 0x040fe20000410000 */
[C---:B------:R-:W-:Y:S01]  /*20f0*/  FMUL.FTZ R62, R0.reuse, R62 ;  /* 0x0000003e003e7220 */ /* 0x040fe20000410000 */
[C---:B------:R-:W-:Y:S01]  /*2100*/  FMUL.FTZ R68, R0.reuse, R68 ;  /* 0x0000004400447220 */ /* 0x040fe20000410000 */
[C---:B------:R-:W-:Y:S01]  /*2110*/  FMUL.FTZ R63, R0.reuse, R63 ;  /* 0x0000003f003f7220 */ /* 0x040fe20000410000 */
[----:B------:R-:W-:Y:S01]  /*2120*/  FMUL.FTZ R69, R0, R69 ;  /* 0x0000004500457220 */ /* 0x000fe20000410000 */
[----:B------:R-:W-:Y:S01]  /*2130*/  MUFU.TANH R29, R29 ;  /* 0x0000001d001d7308 */ /* 0x000fe20000002400 */
[----:B---3--:R-:W-:-:S02]  /*2140*/  IMAD R38, R35, -0x80, R34 ;  /* 0xffffff8023267824 */ /* 0x008fc400078e0222 */
[C---:B------:R-:W-:Y:S01]  /*2150*/  FMUL.FTZ R72, R0.reuse, R72 ;  /* 0x0000004800487220 */ /* 0x040fe20000410000 */
[C---:B------:R-:W-:Y:S01]  /*2160*/  FMUL.FTZ R73, R0.reuse, R73 ;  /* 0x0000004900497220 */ /* 0x040fe20000410000 */
[C---:B------:R-:W-:Y:S01]  /*2170*/  FMUL.FTZ R70, R0.reuse, R70 ;  /* 0x0000004600467220 */ /* 0x040fe20000410000 */
[----:B------:R-:W-:Y:S01]  /*2180*/  FMUL.FTZ R76, R0, R76 ;  /* 0x0000004c004c7220 */ /* 0x000fe20000410000 */
[----:B------:R-:W-:Y:S01]  /*2190*/  ISETP.GT.AND P4, PT, R38, RZ, PT ;  /* 0x000000ff2600720c */ /* 0x000fe20003f84270 */
[----:B------:R-:W-:Y:S01]  /*21a0*/  FMUL.FTZ R71, R0, R71 ;  /* 0x0000004700477220 */ /* 0x000fe20000410000 */
[----:B01----:R-:W0:Y:S01]  /*21b0*/  MUFU.TANH R4, R26 ;  /* 0x0000001a00047308 */ /* 0x003e220000002400 */
[----:B------:R-:W-:Y:S01]  /*21c0*/  ISETP.GT.AND P5, PT, R38, 0x1, PT ;  /* 0x000000012600780c */ /* 0x000fe20003fa4270 */
[----:B------:R-:W-:Y:S01]  /*21d0*/  FMUL.FTZ R77, R0, R77 ;  /* 0x0000004d004d7220 */ /* 0x000fe20000410000 */
[----:B------:R-:W-:Y:S01]  /*21e0*/  ISETP.GT.AND P1, PT, R38, 0x8, PT ;  /* 0x000000082600780c */ /* 0x000fe20003f24270 */
[----:B------:R-:W-:Y:S01]  /*21f0*/  FMUL.FTZ R80, R0, R80 ;  /* 0x0000005000507220 */ /* 0x000fe20000410000 */
[----:B------:R-:W-:Y:S01]  /*2200*/  ISETP.GT.AND P2, PT, R38, 0x9, PT ;  /* 0x000000092600780c */ /* 0x000fe20003f44270 */
[----:B------:R-:W-:Y:S01]  /*2210*/  FMUL.FTZ R74, R0, R74 ;  /* 0x0000004a004a7220 */ /* 0x000fe20000410000 */
[----:B------:R-:W-:Y:S01]  /*2220*/  ISETP.GT.AND P3, PT, R38, 0x10, PT ;  /* 0x000000102600780c */ /* 0x000fe20003f64270 */
[----:B------:R-:W-:Y:S01]  /*2230*/  MUFU.TANH R32, R32 ;  /* 0x0000002000207308 */ /* 0x000fe20000002400 */
[C---:B------:R-:W-:Y:S01]  /*2240*/  FMUL.FTZ R81, R0.reuse, R81 ;  /* 0x0000005100517220 */ /* 0x040fe20000410000 */
[----:B------:R-:W-:Y:S01]  /*2250*/  FMUL.FTZ R75, R0, R75 ;  /* 0x0000004b004b7220 */ /* 0x000fe20000410000 */
[----:B----4-:R-:W-:Y:S01]  /*2260*/  FSEL R8, R8, -INF , P3 ;  /* 0xff80000008087808 */ /* 0x010fe20001800000 */
[C---:B------:R-:W-:Y:S01]  /*2270*/  FMUL.FTZ R84, R0.reuse, R84 ;  /* 0x0000005400547220 */ /* 0x040fe20000410000 */
[C---:B------:R-:W-:Y:S01]  /*2280*/  FMUL.FTZ R78, R0.reuse, R78 ;  /* 0x0000004e004e7220 */ /* 0x040fe20000410000 */
[C---:B------:R-:W-:Y:S01]  /*2290*/  FMUL.FTZ R85, R0.reuse, R85 ;  /* 0x0000005500557220 */ /* 0x040fe20000410000 */
[----:B------:R-:W-:Y:S01]  /*22a0*/  FMUL.FTZ R79, R0, R79 ;  /* 0x0000004f004f7220 */ /* 0x000fe20000410000 */
[----:B------:R-:W1:Y:S01]  /*22b0*/  MUFU.TANH R5, R27 ;  /* 0x0000001b00057308 */ /* 0x000e620000002400 */
[----:B0-----:R-:W-:Y:S01]  /*22c0*/  FSEL R4, R4, -INF , P4 ;  /* 0xff80000004047808 */ /* 0x001fe20002000000 */
[C---:B------:R-:W-:Y:S01]  /*22d0*/  FMUL.FTZ R82, R0.reuse, R82 ;  /* 0x0000005200527220 */ /* 0x040fe20000410000 */
[C---:B------:R-:W-:Y:S01]  /*22e0*/  FMUL.FTZ R83, R0.reuse, R83 ;  /* 0x0000005300537220 */ /* 0x040fe20000410000 */
[C---:B------:R-:W-:Y:S01]  /*22f0*/  FMUL.FTZ R86, R0.reuse, R86 ;  /* 0x0000005600567220 */ /* 0x040fe20000410000 */
[----:B------:R-:W-:-:S03]  /*2300*/  FMUL.FTZ R87, R0, R87 ;  /* 0x0000005700577220 */ /* 0x000fc60000410000 */
[----:B------:R-:W-:Y:S08]  /*2310*/  MUFU.TANH R33, R33 ;  /* 0x0000002100217308 */ /* 0x000ff00000002400 */
[----:B------:R0:W-:Y:S01]  /*2320*/  MUFU.TANH R11, R39 ;  /* 0x00000027000b7308 */ /* 0x0001e20000002400 */
[----:B-1----:R-:W-:-:S07]  /*2330*/  FSEL R5, R5, -INF , P5 ;  /* 0xff80000005057808 */ /* 0x002fce0002800000 */
[----:B------:R1:W-:Y:S01]  /*2340*/  MUFU.TANH R12, R42 ;  /* 0x0000002a000c7308 */ /* 0x0003e20000002400 */
[----:B0-----:R-:W-:Y:S02]  /*2350*/  FSEL R39, R24, -INF , P4 ;  /* 0xff80000018277808 */ /* 0x001fe40002000000 */
[----:B------:R-:W-:-:S04]  /*2360*/  ISETP.GT.AND P4, PT, R38, 0x11, PT ;  /* 0x000000112600780c */ /* 0x000fc80003f84270 */
[----:B------:R-:W-:Y:S01]  /*2370*/  FSEL R9, R9, -INF , P4 ;  /* 0xff80000009097808 */ /* 0x000fe20002000000 */
[----:B------:R-:W0:Y:S01]  /*2380*/  MUFU.TANH R6, R30 ;  /* 0x0000001e00067308 */ /* 0x000e220000002400 */
[----:B-1----:R-:W-:Y:S02]  /*2390*/  FSEL R42, R25, -INF , P5 ;  /* 0xff800000192a7808 */ /* 0x002fe40002800000 */
[----:B------:R-:W-:Y:S02]  /*23a0*/  ISETP.GT.AND P5, PT, R38, 0x18, PT ;  /* 0x000000182600780c */ /* 0x000fe40003fa4270 */
[----:B------:R-:W-:Y:S02]  /*23b0*/  FMNMX.FTZ R24, R39, R42, !PT ;  /* 0x0000002a27187209 */ /* 0x000fe40007810000 */
[----:B------:R-:W-:Y:S01]  /*23c0*/  FSEL R10, R10, -INF , P5 ;  /* 0xff8000000a0a7808 */ /* 0x000fe20002800000 */
[----:B------:R-:W-:Y:S08]  /*23d0*/  MUFU.TANH R36, R36 ;  /* 0x0000002400247308 */ /* 0x000ff00000002400 */
[----:B------:R1:W-:Y:S01]  /*23e0*/  MUFU.TANH R13, R43 ;  /* 0x0000002b000d7308 */ /* 0x0003e20000002400 */
[----:B0-----:R-:W-:-:S07]  /*23f0*/  FSEL R6, R6, -INF , P1 ;  /* 0xff80000006067808 */ /* 0x001fce0000800000 */
[----:B------:R-:W0:Y:S01]  /*2400*/  MUFU.TANH R7, R31 ;  /* 0x0000001f00077308 */ /* 0x000e220000002400 */
[----:B-1----:R-:W-:Y:S02]  /*2410*/  FSEL R43, R28, -INF , P1 ;  /* 0xff8000001c2b7808 */ /* 0x002fe40000800000 */
[----:B------:R-:W-:Y:S02]  /*2420*/  ISETP.GT.AND P1, PT, R38, 0x19, PT ;  /* 0x000000192600780c */ /* 0x000fe40003f24270 */
[----:B------:R-:W-:Y:S02]  /*2430*/  FMNMX.FTZ R25, R43, R24, !PT ;  /* 0x000000182b197209 */ /* 0x000fe40007810000 */
[----:B------:R-:W-:Y:S01]  /*2440*/  FSEL R11, R11, -INF , P1 ;  /* 0xff8000000b0b7808 */ /* 0x000fe20000800000 */
[----:B------:R-:W-:Y:S08]  /*2450*/  MUFU.TANH R37, R37 ;  /* 0x0000002500257308 */ /* 0x000ff00000002400 */
[----:B------:R1:W3:Y:S01]  /*2460*/  MUFU.TANH R14, R46 ;  /* 0x0000002e000e7308 */ /* 0x0002e20000002400 */
[----:B0-----:R-:W-:-:S07]  /*2470*/  FSEL R7, R7, -INF , P2 ;  /* 0xff80000007077808 */ /* 0x001fce0001000000 */
[----:B------:R-:W-:Y:S01]  /*2480*/  MUFU.TANH R40, R40 ;  /* 0x0000002800287308 */ /* 0x000fe20000002400 */
[----:B-1----:R-:W-:Y:S02]  /*2490*/  FSEL R46, R29, -INF , P2 ;  /* 0xff8000001d2e7808 */ /* 0x002fe40001000000 */
[----:B------:R-:W-:Y:S02]  /*24a0*/  ISETP.GT.AND P2, PT, R38, 0x20, PT ;  /* 0x000000202600780c */ /* 0x000fe40003f44270 */
[----:B------:R-:W-:Y:S02]  /*24b0*/  FMNMX.FTZ R24, R46, R25, !PT ;  /* 0x000000192e187209 */ /* 0x000fe40007810000 */
[----:B------:R-:W-:Y:S01]  /*24c0*/  FSEL R12, R12, -INF , P2 ;  /* 0xff8000000c0c7808 */ /* 0x000fe20001000000 */
[----:B------:R0:W1:Y:S08]  /*24d0*/  MUFU.TANH R15, R47 ;  /* 0x0000002f000f7308 */ /* 0x0000700000002400 */
[----:B------:R-:W-:Y:S01]  /*24e0*/  MUFU.TANH R41, R41 ;  /* 0x0000002900297308 */ /* 0x000fe20000002400 */
[----:B0-----:R-:W-:-:S02]  /*24f0*/  FSEL R47, R32, -INF , P3 ;  /* 0xff800000202f7808 */ /* 0x001fc40001800000 */
[----:B------:R-:W-:Y:S02]  /*2500*/  ISETP.GT.AND P3, PT, R38, 0x21, PT ;  /* 0x000000212600780c */ /* 0x000fe40003f64270 */
[----:B------:R-:W-:Y:S02]  /*2510*/  FMNMX.FTZ R25, R47, R24, !PT ;  /* 0x000000182f197209 */ /* 0x000fe40007810000 */
[----:B------:R-:W-:Y:S01]  /*2520*/  FSEL R13, R13, -INF , P3 ;  /* 0xff8000000d0d7808 */ /* 0x000fe20001800000 */
[----:B------:R0:W-:Y:S08]  /*2530*/  MUFU.TANH R20, R50 ;  /* 0x0000003200147308 */ /* 0x0001f00000002400 */
[----:B------:R-:W-:Y:S01]  /*2540*/  MUFU.TANH R44, R44 ;  /* 0x0000002c002c7308 */ /* 0x000fe20000002400 */
[----:B0-----:R-:W-:-:S02]  /*2550*/  FSEL R50, R33, -INF , P4 ;  /* 0xff80000021327808 */ /* 0x001fc40002000000 */
[----:B------:R-:W-:Y:S02]  /*2560*/  ISETP.GT.AND P4, PT, R38, 0x28, PT ;  /* 0x000000282600780c */ /* 0x000fe40003f84270 */
[----:B------:R-:W-:Y:S02]  /*2570*/  FMNMX.FTZ R24, R50, R25, !PT ;  /* 0x0000001932187209 */ /* 0x000fe40007810000 */
[----:B---3--:R-:W-:Y:S01]  /*2580*/  FSEL R14, R14, -INF , P4 ;  /* 0xff8000000e0e7808 */ /* 0x008fe20002000000 */
[----:B------:R0:W-:Y:S08]  /*2590*/  MUFU.TANH R21, R51 ;  /* 0x0000003300157308 */ /* 0x0001f00000002400 */
[----:B------:R-:W3:Y:S01]  /*25a0*/  MUFU.TANH R45, R45 ;  /* 0x0000002d002d7308 */ /* 0x000ee20000002400 */
[----:B0-----:R-:W-:-:S02]  /*25b0*/  FSEL R51, R36, -INF , P5 ;  /* 0xff80000024337808 */ /* 0x001fc40002800000 */
[----:B------:R-:W-:Y:S02]  /*25c0*/  ISETP.GT.AND P5, PT, R38, 0x29, PT ;  /* 0x000000292600780c */ /* 0x000fe40003fa4270 */
[----:B------:R-:W-:Y:S02]  /*25d0*/  FMNMX.FTZ R25, R51, R24, !PT ;  /* 0x0000001833197209 */ /* 0x000fe40007810000 */
[----:B-1----:R-:W-:Y:S01]  /*25e0*/  FSEL R15, R15, -INF , P5 ;  /* 0xff8000000f0f7808 */ /* 0x002fe20002800000 */
[----:B------:R0:W1:Y:S08]  /*25f0*/  MUFU.TANH R26, R58 ;  /* 0x0000003a001a7308 */ /* 0x0000700000002400 */
[----:B------:R-:W4:Y:S01]  /*2600*/  MUFU.TANH R48, R48 ;  /* 0x0000003000307308 */ /* 0x000f220000002400 */
[----:B0-----:R-:W-:-:S02]  /*2610*/  FSEL R58, R37, -INF , P1 ;  /* 0xff800000253a7808 */ /* 0x001fc40000800000 */
[----:B------:R-:W-:Y:S02]  /*2620*/  ISETP.GT.AND P1, PT, R38, 0x30, PT ;  /* 0x000000302600780c */ /* 0x000fe40003f24270 */
[----:B------:R-:W-:Y:S02]  /*2630*/  FMNMX.FTZ R24, R58, R25, !PT ;  /* 0x000000193a187209 */ /* 0x000fe40007810000 */
[----:B---3--:R-:W-:Y:S01]  /*2640*/  FSEL R88, R45, -INF , P5 ;  /* 0xff8000002d587808 */ /* 0x008fe20002800000 */
[----:B------:R0:W3:Y:S01]  /*2650*/  MUFU.TANH R27, R59 ;  /* 0x0000003b001b7308 */ /* 0x0000e20000002400 */
[----:B------:R-:W-:Y:S02]  /*2660*/  ISETP.GT.AND P5, PT, R38, 0x40, PT ;  /* 0x000000402600780c */ /* 0x000fe40003fa4270 */
[----:B------:R-:W-:Y:S02]  /*2670*/  FSEL R20, R20, -INF , P1 ;  /* 0xff80000014147808 */ /* 0x000fe40000800000 */
[----:B-1----:R-:W-:-:S03]  /*2680*/  FSEL R26, R26, -INF , P5 ;  /* 0xff8000001a1a7808 */ /* 0x002fc60002800000 */
[----:B------:R-:W1:Y:S01]  /*2690*/  MUFU.TANH R49, R49 ;  /* 0x0000003100317308 */ /* 0x000e620000002400 */
[----:B0-----:R-:W-:Y:S02]  /*26a0*/  FSEL R59, R40, -INF , P2 ;  /* 0xff800000283b7808 */ /* 0x001fe40001000000 */
[----:B------:R-:W-:Y:S02]  /*26b0*/  ISETP.GT.AND P2, PT, R38, 0x31, PT ;  /* 0x000000312600780c */ /* 0x000fe40003f44270 */
[----:B------:R-:W-:Y:S02]  /*26c0*/  FMNMX.FTZ R25, R59, R24, !PT ;  /* 0x000000183b197209 */ /* 0x000fe40007810000 */
[----:B----4-:R-:W-:Y:S01]  /*26d0*/  FSEL R48, R48, -INF , P1 ;  /* 0xff80000030307808 */ /* 0x010fe20000800000 */
[----:B------:R0:W-:Y:S01]  /*26e0*/  MUFU.TANH R30, R66 ;  /* 0x00000042001e7308 */ /* 0x0001e20000002400 */
[----:B------:R-:W-:Y:S02]  /*26f0*/  ISETP.GT.AND P1, PT, R38, 0x41, PT ;  /* 0x000000412600780c */ /* 0x000fe40003f24270 */
[----:B------:R-:W-:-:S02]  /*2700*/  FSEL R21, R21, -INF , P2 ;  /* 0xff80000015157808 */ /* 0x000fc40001000000 */
[----:B---3--:R-:W-:-:S03]  /*2710*/  FSEL R27, R27, -INF , P1 ;  /* 0xff8000001b1b7808 */ /* 0x008fc60000800000 */
[----:B------:R-:W3:Y:S01]  /*2720*/  MUFU.TANH R52, R52 ;  /* 0x0000003400347308 */ /* 0x000ee20000002400 */
[----:B0-----:R-:W-:Y:S01]  /*2730*/  FSEL R66, R41, -INF , P3 ;  /* 0xff80000029427808 */ /* 0x001fe20001800000 */
[----:B------:R-:W-:Y:S01]  /*2740*/  IMAD.U32 R41, RZ, RZ, UR6 ;  /* 0x00000006ff297e24 */ /* 0x000fe2000f8e00ff */
[----:B------:R-:W-:Y:S02]  /*2750*/  ISETP.GT.AND P3, PT, R38, 0x38, PT ;  /* 0x000000382600780c */ /* 0x000fe40003f64270 */
[----:B------:R-:W-:Y:S02]  /*2760*/  FMNMX.FTZ R24, R66, R25, !PT ;  /* 0x0000001942187209 */ /* 0x000fe40007810000 */
[----:B-1----:R-:W-:Y:S01]  /*2770*/  FSEL R49, R49, -INF , P2 ;  /* 0xff80000031317808 */ /* 0x002fe20001000000 */
[----:B------:R0:W-:Y:S01]  /*2780*/  MUFU.TANH R31, R67 ;  /* 0x00000043001f7308 */ /* 0x0001e20000002400 */
[----:B------:R-:W-:-:S07]  /*2790*/  ISETP.GT.AND P2, PT, R38, 0x48, PT ;  /* 0x000000482600780c */ /* 0x000fce0003f44270 */
[----:B------:R-:W1:Y:S01]  /*27a0*/  MUFU.TANH R53, R53 ;  /* 0x0000003500357308 */ /* 0x000e620000002400 */
[----:B0-----:R-:W-:Y:S02]  /*27b0*/  FSEL R67, R44, -INF , P4 ;  /* 0xff8000002c437808 */ /* 0x001fe40002000000 */
[----:B------:R-:W-:Y:S02]  /*27c0*/  ISETP.GT.AND P4, PT, R38, 0x39, PT ;  /* 0x000000392600780c */ /* 0x000fe40003f84270 */
[----:B------:R-:W-:Y:S02]  /*27d0*/  FMNMX.FTZ R25, R67, R24, !PT ;  /* 0x0000001843197209 */ /* 0x000fe40007810000 */
[----:B---3--:R-:W-:Y:S01]  /*27e0*/  FSEL R52, R52, -INF , P3 ;  /* 0xff80000034347808 */ /* 0x008fe20001800000 */
[----:B------:R-:W0:Y:S01]  /*27f0*/  MUFU.TANH R56, R56 ;  /* 0x0000003800387308 */ /* 0x000e220000002400 */
[----:B------:R-:W-:-:S04]  /*2800*/  FMNMX.FTZ R29, R88, R25, !PT ;  /* 0x00000019581d7209 */ /* 0x000fc80007810000 */
[----:B------:R-:W-:-:S03]  /*2810*/  FMNMX.FTZ R28, R48, R29, !PT ;  /* 0x0000001d301c7209 */ /* 0x000fc60007810000 */
[----:B------:R-:W3:Y:S01]  /*2820*/  MUFU.TANH R57, R57 ;  /* 0x0000003900397308 */ /* 0x000ee20000002400 */
[----:B------:R-:W-:Y:S02]  /*2830*/  FMNMX.FTZ R29, R49, R28, !PT ;  /* 0x0000001c311d7209 */ /* 0x000fe40007810000 */
[----:B-1----:R-:W-:Y:S02]  /*2840*/  FSEL R53, R53, -INF , P4 ;  /* 0xff80000035357808 */ /* 0x002fe40002000000 */
[----:B------:R-:W-:-:S03]  /*2850*/  FMNMX.FTZ R28, R52, R29, !PT ;  /* 0x0000001d341c7209 */ /* 0x000fc60007810000 */
[----:B------:R-:W1:Y:S01]  /*2860*/  MUFU.TANH R54, R54 ;  /* 0x0000003600367308 */ /* 0x000e620000002400 */
[----:B0-----:R-:W-:Y:S02]  /*2870*/  FSEL R56, R56, -INF , P5 ;  /* 0xff80000038387808 */ /* 0x001fe40002800000 */
[----:B------:R-:W-:Y:S02]  /*2880*/  FMNMX.FTZ R29, R53, R28, !PT ;  /* 0x0000001c351d7209 */ /* 0x000fe40007810000 */
[----:B------:R-:W-:Y:S02]  /*2890*/  ISETP.GT.AND P5, PT, R38, 0x51, PT ;  /* 0x000000512600780c */ /* 0x000fe40003fa4270 */
[----:B------:R-:W-:Y:S01]  /*28a0*/  FMNMX.FTZ R32, R56, R29, !PT ;  /* 0x0000001d38207209 */ /* 0x000fe20007810000 */
[----:B------:R-:W0:Y:S01]  /*28b0*/  MUFU.TANH R60, R60 ;  /* 0x0000003c003c7308 */ /* 0x000e220000002400 */
[----:B---3--:R-:W-:Y:S02]  /*28c0*/  FSEL R57, R57, -INF , P1 ;  /* 0xff80000039397808 */ /* 0x008fe40000800000 */
[----:B------:R-:W-:-:S02]  /*28d0*/  ISETP.GT.AND P1, PT, R38, 0x58, PT ;  /* 0x000000582600780c */ /* 0x000fc40003f24270 */
[----:B------:R-:W-:Y:S02]  /*28e0*/  FMNMX.FTZ R33, R57, R32, !PT ;  /* 0x0000002039217209 */ /* 0x000fe40007810000 */
[----:B------:R-:W-:Y:S01]  /*28f0*/  FSEL R31, R31, -INF , P5 ;  /* 0xff8000001f1f7808 */ /* 0x000fe20002800000 */
[----:B------:R-:W3:Y:S01]  /*2900*/  MUFU.TANH R55, R55 ;  /* 0x0000003700377308 */ /* 0x000ee20000002400 */
[----:B-1----:R-:W-:Y:S02]  /*2910*/  FSEL R24, R54, -INF , P3 ;  /* 0xff80000036187808 */ /* 0x002fe40001800000 */
[----:B------:R-:W-:-:S05]  /*2920*/  ISETP.GT.AND P3, PT, R38, 0x49, PT ;  /* 0x000000492600780c */ /* 0x000fca0003f64270 */
[----:B------:R-:W1:Y:S01]  /*2930*/  MUFU.TANH R61, R61 ;  /* 0x0000003d003d7308 */ /* 0x000e620000002400 */
[----:B0-----:R-:W-:-:S04]  /*2940*/  FSEL R60, R60, -INF , P2 ;  /* 0xff8000003c3c7808 */ /* 0x001fc80001000000 */
[----:B------:R-:W-:-:S03]  /*2950*/  FMNMX.FTZ R32, R60, R33, !PT ;  /* 0x000000213c207209 */ /* 0x000fc60007810000 */
[----:B------:R-:W0:Y:S01]  /*2960*/  MUFU.TANH R64, R64 ;  /* 0x0000004000407308 */ /* 0x000e220000002400 */
[----:B---3--:R-:W-:Y:S02]  /*2970*/  FSEL R25, R55, -INF , P4 ;  /* 0xff80000037197808 */ /* 0x008fe40002000000 */
[----:B------:R-:W-:-:S04]  /*2980*/  ISETP.GT.AND P4, PT, R38, 0x50, PT ;  /* 0x000000502600780c */ /* 0x000fc80003f84270 */
[----:B------:R-:W-:Y:S01]  /*2990*/  FSEL R30, R30, -INF , P4 ;  /* 0xff8000001e1e7808 */ /* 0x000fe20002000000 */
[----:B------:R-:W3:Y:S01]  /*29a0*/  MUFU.TANH R65, R65 ;  /* 0x0000004100417308 */ /* 0x000ee20000002400 */
[----:B-1----:R-:W-:-:S04]  /*29b0*/  FSEL R61, R61, -INF , P3 ;  /* 0xff8000003d3d7808 */ /* 0x002fc80001800000 */
[----:B------:R-:W-:-:S03]  /*29c0*/  FMNMX.FTZ R33, R61, R32, !PT ;  /* 0x000000203d217209 */ /* 0x000fc60007810000 */
[----:B------:R-:W1:Y:S01]  /*29d0*/  MUFU.TANH R62, R62 ;  /* 0x0000003e003e7308 */ /* 0x000e620000002400 */
[----:B0-----:R-:W-:Y:S02]  /*29e0*/  FSEL R64, R64, -INF , P4 ;  /* 0xff80000040407808 */ /* 0x001fe40002000000 */
[----:B------:R-:W-:Y:S02]  /*29f0*/  ISETP.GT.AND P4, PT, R38, 0x61, PT ;  /* 0x000000612600780c */ /* 0x000fe40003f84270 */
[----:B------:R-:W-:-:S03]  /*2a00*/  FMNMX.FTZ R32, R64, R33, !PT ;  /* 0x0000002140207209 */ /* 0x000fc60007810000 */
[----:B------:R-:W0:Y:S01]  /*2a10*/  MUFU.TANH R68, R68 ;  /* 0x0000004400447308 */ /* 0x000e220000002400 */
[----:B---3--:R-:W-:Y:S02]  /*2a20*/  FSEL R65, R65, -INF , P5 ;  /* 0xff80000041417808 */ /* 0x008fe40002800000 */
[----:B------:R-:W-:Y:S02]  /*2a30*/  ISETP.GT.AND P5, PT, R38, 0x68, PT ;  /* 0x000000682600780c */ /* 0x000fe40003fa4270 */
[----:B------:R-:W-:-:S03]  /*2a40*/  FMNMX.FTZ R33, R65, R32, !PT ;  /* 0x0000002041217209 */ /* 0x000fc60007810000 */
        /* <DEDUP_REMOVED lines=8> */
[----:B------:R-:W-:-:S05]  /*2ad0*/  ISETP.GT.AND P3, PT, R38, 0x60, PT ;  /* 0x000000602600780c */ /* 0x000fca0003f64270 */
[----:B------:R-:W3:Y:S01]  /*2ae0*/  MUFU.TANH R73, R73 ;  /* 0x0000004900497308 */ /* 0x000ee20000002400 */
[----:B-1----:R-:W-:-:S04]  /*2af0*/  FSEL R69, R69, -INF , P2 ;  /* 0xff80000045457808 */ /* 0x002fc80001000000 */
[----:B------:R-:W-:-:S03]  /*2b00*/  FMNMX.FTZ R33, R69, R40, !PT ;  /* 0x0000002845217209 */ /* 0x000fc60007810000 */
[----:B------:R-:W1:Y:S01]  /*2b10*/  MUFU.TANH R70, R70 ;  /* 0x0000004600467308 */ /* 0x000e620000002400 */
[----:B0-----:R-:W-:-:S04]  /*2b20*/  FSEL R72, R72, -INF , P3 ;  /* 0xff80000048487808 */ /* 0x001fc80001800000 */
[----:B------:R-:W-:-:S03]  /*2b30*/  FMNMX.FTZ R40, R72, R33, !PT ;  /* 0x0000002148287209 */ /* 0x000fc60007810000 */
[----:B------:R-:W0:Y:S01]  /*2b40*/  MUFU.TANH R76, R76 ;  /* 0x0000004c004c7308 */ /* 0x000e220000002400 */
[----:B---3--:R-:W-:-:S04]  /*2b50*/  FSEL R73, R73, -INF , P4 ;  /* 0xff80000049497808 */ /* 0x008fc80002000000 */
[----:B------:R-:W-:-:S03]  /*2b60*/  FMNMX.FTZ R37, R73, R40, !PT ;  /* 0x0000002849257209 */ /* 0x000fc60007810000 */
[----:B------:R-:W3:Y:S01]  /*2b70*/  MUFU.TANH R71, R71 ;  /* 0x0000004700477308 */ /* 0x000ee20000002400 */
[----:B-1----:R-:W-:Y:S02]  /*2b80*/  FSEL R32, R70, -INF , P1 ;  /* 0xff80000046207808 */ /* 0x002fe40000800000 */
[----:B------:R-:W-:-:S05]  /*2b90*/  ISETP.GT.AND P1, PT, R38, 0x69, PT ;  /* 0x000000692600780c */ /* 0x000fca0003f24270 */
[----:B------:R-:W1:Y:S01]  /*2ba0*/  MUFU.TANH R77, R77 ;  /* 0x0000004d004d7308 */ /* 0x000e620000002400 */
[----:B0-----:R-:W-:-:S04]  /*2bb0*/  FSEL R76, R76, -INF , P5 ;  /* 0xff8000004c4c7808 */ /* 0x001fc80002800000 */
[----:B------:R-:W-:-:S03]  /*2bc0*/  FMNMX.FTZ R40, R76, R37, !PT ;  /* 0x000000254c287209 */ /* 0x000fc60007810000 */
[----:B------:R0:W4:Y:S01]  /*2bd0*/  MUFU.TANH R34, R74 ;  /* 0x0000004a00227308 */ /* 0x0001220000002400 */
[----:B---3--:R-:W-:Y:S02]  /*2be0*/  FSEL R33, R71, -INF , P2 ;  /* 0xff80000047217808 */ /* 0x008fe40001000000 */
[----:B------:R-:W-:-:S05]  /*2bf0*/  ISETP.GT.AND P2, PT, R38, 0x70, PT ;  /* 0x000000702600780c */ /* 0x000fca0003f44270 */
[----:B------:R-:W3:Y:S01]  /*2c00*/  MUFU.TANH R80, R80 ;  /* 0x0000005000507308 */ /* 0x000ee20000002400 */
[----:B-1----:R-:W-:Y:S01]  /*2c10*/  FSEL R77, R77, -INF , P1 ;  /* 0xff8000004d4d7808 */ /* 0x002fe20000800000 */
[----:B0-----:R-:W-:-:S03]  /*2c20*/  IMAD.MOV.U32 R74, RZ, RZ, R151 ;  /* 0x000000ffff4a7224 */ /* 0x001fc600078e0097 */
[----:B------:R-:W-:-:S03]  /*2c30*/  FMNMX.FTZ R37, R77, R40, !PT ;  /* 0x000000284d257209 */ /* 0x000fc60007810000 */
[----:B------:R0:W1:Y:S01]  /*2c40*/  MUFU.TANH R35, R75 ;  /* 0x0000004b00237308 */ /* 0x0000620000002400 */
[----:B----4-:R-:W-:Y:S02]  /*2c50*/  FSEL R34, R34, -INF , P3 ;  /* 0xff80000022227808 */ /* 0x010fe40001800000 */
[----:B------:R-:W-:-:S05]  /*2c60*/  ISETP.GT.AND P3, PT, R38, 0x71, PT ;  /* 0x000000712600780c */ /* 0x000fca0003f64270 */
[----:B------:R-:W4:Y:S01]  /*2c70*/  MUFU.TANH R81, R81 ;  /* 0x0000005100517308 */ /* 0x000f220000002400 */
[----:B---3--:R-:W-:Y:S01]  /*2c80*/  FSEL R80, R80, -INF , P2 ;  /* 0xff80000050507808 */ /* 0x008fe20001000000 */
[----:B0-----:R-:W-:-:S03]  /*2c90*/  IMAD.MOV.U32 R75, RZ, RZ, R151 ;  /* 0x000000ffff4b7224 */ /* 0x001fc600078e0097 */
[----:B------:R-:W-:-:S03]  /*2ca0*/  FMNMX.FTZ R40, R80, R37, !PT ;  /* 0x0000002550287209 */ /* 0x000fc60007810000 */
[----:B------:R0:W3:Y:S01]  /*2cb0*/  MUFU.TANH R36, R78 ;  /* 0x0000004e00247308 */ /* 0x0000e20000002400 */
[----:B-1----:R-:W-:Y:S02]  /*2cc0*/  FSEL R35, R35, -INF , P4 ;  /* 0xff80000023237808 */ /* 0x002fe40002000000 */
[----:B------:R-:W-:-:S05]  /*2cd0*/  ISETP.GT.AND P4, PT, R38, 0x78, PT ;  /* 0x000000782600780c */ /* 0x000fca0003f84270 */
[----:B------:R-:W1:Y:S01]  /*2ce0*/  MUFU.TANH R84, R84 ;  /* 0x0000005400547308 */ /* 0x000e620000002400 */
[----:B----4-:R-:W-:Y:S01]  /*2cf0*/  FSEL R81, R81, -INF , P3 ;  /* 0xff80000051517808 */ /* 0x010fe20001800000 */
[----:B0-----:R-:W-:-:S03]  /*2d00*/  IMAD.MOV.U32 R78, RZ, RZ, R151 ;  /* 0x000000ffff4e7224 */ /* 0x001fc600078e0097 */
        /* <DEDUP_REMOVED lines=11> */
[----:B---3--:R-:W-:Y:S01]  /*2dc0*/  FSEL R79, R79, -INF , P1 ;  /* 0xff8000004f4f7808 */ /* 0x008fe20000800000 */
[----:B------:R-:W3:Y:S06]  /*2dd0*/  SHFL.BFLY PT, R37, R38, 0x2, 0x1f ;  /* 0x0c401f0026257f89 */ /* 0x000eec00000e0000 */
[----:B------:R-:W4:Y:S01]  /*2de0*/  MUFU.TANH R86, R86 ;  /* 0x0000005600567308 */ /* 0x000f220000002400 */
[----:B-1----:R-:W-:-:S07]  /*2df0*/  FSEL R82, R82, -INF , P2 ;  /* 0xff80000052527808 */ /* 0x002fce0001000000 */
[----:B------:R-:W1:Y:S01]  /*2e00*/  MUFU.TANH R87, R87 ;  /* 0x0000005700577308 */ /* 0x000e620000002400 */
[----:B0-----:R-:W-:Y:S02]  /*2e10*/  FSEL R83, R83, -INF , P3 ;  /* 0xff80000053537808 */ /* 0x001fe40001800000 */
[----:B----4-:R-:W-:Y:S02]  /*2e20*/  FSEL R86, R86, -INF , P4 ;  /* 0xff80000056567808 */ /* 0x010fe40002000000 */
[----:B---3--:R-:W-:-:S05]  /*2e30*/  FMNMX.FTZ R37, R38, R37, !PT ;  /* 0x0000002526257209 */ /* 0x008fca0007810000 */
[----:B------:R-:W0:Y:S01]  /*2e40*/  SHFL.BFLY PT, R188, R37, 0x1, 0x1f ;  /* 0x0c201f0025bc7f89 */ /* 0x000e2200000e0000 */
[----:B-1----:R-:W-:Y:S02]  /*2e50*/  FSEL R87, R87, -INF , P5 ;  /* 0xff80000057577808 */ /* 0x002fe40002800000 */
[----:B0-----:R-:W-:-:S04]  /*2e60*/  FMNMX.FTZ R188, R37, R188, !PT ;  /* 0x000000bc25bc7209 */ /* 0x001fc80007810000 */
[C---:B------:R-:W-:Y:S01]  /*2e70*/  FSETP.NEU.FTZ.AND P6, PT, R188.reuse, -INF , PT ;  /* 0xff800000bc00780b */ /* 0x040fe20003fdd000 */
[----:B------:R-:W-:-:S01]  /*2e80*/  FFMA.FTZ R40, R188, R41, -8 ;  /* 0xc1000000bc287423 */ /* 0x000fc20000010029 */
[----:B------:R-:W-:-:S04]  /*2e90*/  FMNMX.FTZ R41, R4, R5, !PT ;  /* 0x0000000504297209 */ /* 0x000fc80007810000 */
[----:B------:R-:W-:Y:S02]  /*2ea0*/  FSEL R62, R40, RZ, P6 ;  /* 0x000000ff283e7208 */ /* 0x000fe40003000000 */
[----:B--2---:R-:W-:Y:S01]  /*2eb0*/  LOP3.LUT P6, RZ, R89, 0x7f, RZ, 0xc0, !PT ;  /* 0x0000007f59ff7812 */ /* 0x004fe200078cc0ff */
[----:B------:R-:W-:Y:S02]  /*2ec0*/  IMAD.MOV.U32 R89, RZ, RZ, R151 ;  /* 0x000000ffff597224 */ /* 0x000fe400078e0097 */
[----:B------:R-:W-:-:S01]  /*2ed0*/  FFMA.FTZ R38, R42, UR6, -R62 ;  /* 0x000000062a267c23 */ /* 0x000fc2000801083e */
[----:B------:R-:W-:Y:S01]  /*2ee0*/  FMNMX.FTZ R42, R6, R41, !PT ;  /* 0x00000029062a7209 */ /* 0x000fe20007810000 */
[----:B------:R-:W-:-:S01]  /*2ef0*/  FFMA.FTZ R37, R39, UR6, -R62 ;  /* 0x0000000627257c23 */ /* 0x000fc2000801083e */
[--C-:B------:R-:W-:Y:S01]  /*2f00*/  FFMA.FTZ R39, R43, UR6, -R62.reuse ;  /* 0x000000062b277c23 */ /* 0x100fe2000801083e */
[----:B------:R-:W-:-:S01]  /*2f10*/  FFMA.FTZ R47, R47, UR6, -R62 ;  /* 0x000000062f2f7c23 */ /* 0x000fc2000801083e */
[----:B------:R-:W-:Y:S01]  /*2f20*/  FMNMX.FTZ R41, R7, R42, !PT ;  /* 0x0000002a07297209 */ /* 0x000fe20007810000 */
[----:B------:R-:W-:-:S01]  /*2f30*/  FFMA.FTZ R51, R51, UR6, -R62 ;  /* 0x0000000633337c23 */ /* 0x000fc2000801083e */
[--C-:B------:R-:W-:Y:S01]  /*2f40*/  FFMA.FTZ R55, R53, UR6, -R62.reuse ;  /* 0x0000000635377c23 */ /* 0x100fe2000801083e */
[----:B------:R-:W-:-:S01]  /*2f50*/  FFMA.FTZ R66, R66, UR6, -R62 ;  /* 0x0000000642427c23 */ /* 0x000fc2000801083e */
[----:B------:R-:W-:Y:S01]  /*2f60*/  FMNMX.FTZ R42, R8, R41, !PT ;  /* 0x00000029082a7209 */ /* 0x000fe20007810000 */
[----:B------:R-:W-:-:S01]  /*2f70*/  FFMA.FTZ R40, R46, UR6, -R62 ;  /* 0x000000062e287c23 */ /* 0x000fc2000801083e */
[----:B------:R-:W-:Y:S01]  /*2f80*/  MUFU.EX2 R41, R47 ;  /* 0x0000002f00297308 */ /* 0x000fe20000000800 */
        /* <DEDUP_REMOVED lines=19> */
[----:B------:R-:W-:-:S02]  /*30c0*/  @!P6 VIADD R3, R3, 0x38840 ;  /* 0x000388400303e836 */ /* 0x000fc40000000000 */
[----:B------:R-:W-:Y:S02]  /*30d0*/  FMNMX.FTZ R44, R14, R45, !PT ;  /* 0x0000002d0e2c7209 */ /* 0x000fe40007810000 */
[----:B------:R-:W-:Y:S01]  /*30e0*/  MUFU.EX2 R70, R61 ;  /* 0x0000003d00467308 */ /* 0x000fe20000000800 */
[----:B------:R-:W-:Y:S02]  /*30f0*/  @!P6 PRMT R3, RZ, 0x654, R3 ;  /* 0x00000654ff03e816 */ /* 0x000fe40000000003 */
[----:B------:R-:W-:Y:S01]  /*3100*/  FMNMX.FTZ R45, R15, R44, !PT ;  /* 0x0000002c0f2d7209 */ /* 0x000fe20007810000 */
[----:B------:R-:W-:-:S01]  /*3110*/  FFMA.FTZ R44, R59, UR6, -R62 ;  /* 0x000000063b2c7c23 */ /* 0x000fc2000801083e */
[----:B------:R-:W-:Y:S01]  /*3120*/  FFMA.FTZ R59, R85, UR6, -R62 ;  /* 0x00000006553b7c23 */ /* 0x000fe2000801083e */
[----:B------:R0:W-:Y:S01]  /*3130*/  @!P6 SYNCS.ARRIVE.TRANS64.RED.A1T0 RZ, [R3+URZ], RZ ;  /* 0x000000ff03ffe9a7 */ /* 0x0001e2000810043f */
[----:B------:R-:W-:Y:S01]  /*3140*/  FMNMX.FTZ R50, R20, R45, !PT ;  /* 0x0000002d14327209 */ /* 0x000fe20007810000 */
[----:B------:R1:W-:Y:S01]  /*3150*/  MUFU.EX2 R61, R72 ;  /* 0x00000048003d7308 */ /* 0x0003e20000000800 */
[----:B------:R-:W-:-:S02]  /*3160*/  IMAD.MOV.U32 R85, RZ, RZ, R151 ;  /* 0x000000ffff557224 */ /* 0x000fc400078e0097 */
[----:B------:R-:W-:-:S04]  /*3170*/  FMNMX.FTZ R45, R21, R50, !PT ;  /* 0x00000032152d7209 */ /* 0x000fc80007810000 */
[----:B------:R-:W-:Y:S01]  /*3180*/  FMNMX.FTZ R50, R24, R45, !PT ;  /* 0x0000002d18327209 */ /* 0x000fe20007810000 */
[----:B------:R-:W-:Y:S01]  /*3190*/  MUFU.EX2 R38, R38 ;  /* 0x0000002600267308 */ /* 0x000fe20000000800 */
[----:B-1----:R-:W-:Y:S02]  /*31a0*/  IMAD.U32 R72, RZ, RZ, UR6 ;  /* 0x00000006ff487e24 */ /* 0x002fe4000f8e00ff */
[----:B------:R-:W-:-:S04]  /*31b0*/  FMNMX.FTZ R47, R25, R50, !PT ;  /* 0x00000032192f7209 */ /* 0x000fc80007810000 */
[----:B------:R-:W-:Y:S01]  /*31c0*/  FMNMX.FTZ R50, R26, R47, !PT ;  /* 0x0000002f1a327209 */ /* 0x000fe20007810000 */
[----:B------:R-:W-:Y:S03]  /*31d0*/  MUFU.EX2 R45, R66 ;  /* 0x00000042002d7308 */ /* 0x000fe60000000800 */
[----:B------:R-:W-:Y:S01]  /*31e0*/  FMNMX.FTZ R51, R27, R50, !PT ;  /* 0x000000321b337209 */ /* 0x000fe20007810000 */
[----:B------:R-:W-:Y:S01]  /*31f0*/  FFMA.FTZ R50, R88, UR6, -R62 ;  /* 0x0000000658327c23 */ /* 0x000fe2000801083e */
[----:B------:R-:W-:Y:S02]  /*3200*/  IMAD.MOV.U32 R88, RZ, RZ, R151 ;  /* 0x000000ffff587224 */ /* 0x000fe400078e0097 */
[----:B------:R-:W-:Y:S01]  /*3210*/  FMNMX.FTZ R54, R28, R51, !PT ;  /* 0x000000331c367209 */ /* 0x000fe20007810000 */
[----:B------:R-:W-:Y:S03]  /*3220*/  MUFU.EX2 R66, R55 ;  /* 0x0000003700427308 */ /* 0x000fe60000000800 */
[----:B------:R-:W-:-:S04]  /*3230*/  FMNMX.FTZ R51, R29, R54, !PT ;  /* 0x000000361d337209 */ /* 0x000fc80007810000 */
[----:B------:R-:W-:Y:S01]  /*3240*/  FMNMX.FTZ R54, R30, R51, !PT ;  /* 0x000000331e367209 */ /* 0x000fe20007810000 */
[----:B------:R-:W-:Y:S03]  /*3250*/  MUFU.EX2 R39, R39 ;  /* 0x0000002700277308 */ /* 0x000fe60000000800 */
[----:B------:R-:W-:-:S04]  /*3260*/  FMNMX.FTZ R51, R31, R54, !PT ;  /* 0x000000361f337209 */ /* 0x000fc80007810000 */
[----:B------:R-:W-:Y:S01]  /*3270*/  FMNMX.FTZ R54, R32, R51, !PT ;  /* 0x0000003320367209 */ /* 0x000fe20007810000 */
[----:B------:R-:W1:Y:S03]  /*3280*/  MUFU.EX2 R40, R40 ;  /* 0x0000002800287308 */ /* 0x000e660000000800 */
[----:B------:R-:W-:Y:S01]  /*3290*/  FMNMX.FTZ R51, R33, R54, !PT ;  /* 0x0000003621337209 */ /* 0x000fe20007810000 */
[----:B------:R-:W-:-:S03]  /*32a0*/  FFMA.FTZ R54, R52, UR6, -R62 ;  /* 0x0000000634367c23 */ /* 0x000fc6000801083e */
[----:B------:R-:W-:Y:S01]  /*32b0*/  FMNMX.FTZ R52, R34, R51, !PT ;  /* 0x0000003322347209 */ /* 0x000fe20007810000 */
[----:B------:R-:W2:Y:S03]  /*32c0*/  MUFU.EX2 R63, R54 ;  /* 0x00000036003f7308 */ /* 0x000ea60000000800 */
[----:B------:R-:W-:-:S04]  /*32d0*/  FMNMX.FTZ R51, R35, R52, !PT ;  /* 0x0000003423337209 */ /* 0x000fc80007810000 */
[----:B------:R-:W-:Y:S01]  /*32e0*/  FMNMX.FTZ R52, R36, R51, !PT ;  /* 0x0000003324347209 */ /* 0x000fe20007810000 */
[----:B------:R-:W-:Y:S01]  /*32f0*/  MUFU.EX2 R47, R67 ;  /* 0x00000043002f7308 */ /* 0x000fe20000000800 */
[----:B-1----:R-:W-:Y:S02]  /*3300*/  F2FP.SATFINITE.E4M3.F32.PACK_AB_MERGE_C R228, R40, R39, RZ ;  /* 0x0000002728e4723e */ /* 0x002fe400048070ff */
[----:B------:R-:W-:Y:S02]  /*3310*/  FMNMX.FTZ R51, R79, R52, !PT ;  /* 0x000000344f337209 */ /* 0x000fe40007810000 */
[----:B------:R-:W-:Y:S02]  /*3320*/  F2FP.SATFINITE.E4M3.F32.PACK_AB_MERGE_C R228, R38, R37, R228 ;  /* 0x0000002526e4723e */ /* 0x000fe400048070e4 */
[----:B------:R-:W-:Y:S01]  /*3330*/  FMNMX.FTZ R52, R82, R51, !PT ;  /* 0x0000003352347209 */ /* 0x000fe20007810000 */
[----:B------:R1:W-:Y:S01]  /*3340*/  MUFU.EX2 R67, R60 ;  /* 0x0000003c00437308 */ /* 0x0003e20000000800 */
[----:B--2---:R-:W-:-:S02]  /*3350*/  F2FP.SATFINITE.E4M3.F32.PACK_AB_MERGE_C R218, R66, R63, RZ ;  /* 0x0000003f42da723e */ /* 0x004fc400048070ff */
[----:B------:R-:W-:Y:S01]  /*3360*/  FMNMX.FTZ R53, R83, R52, !PT ;  /* 0x0000003453357209 */ /* 0x000fe20007810000 */
[----:B------:R-:W-:-:S01]  /*3370*/  FFMA.FTZ R52, R57, UR6, -R62 ;  /* 0x0000000639347c23 */ /* 0x000fc2000801083e */
[--C-:B------:R-:W-:Y:S01]  /*3380*/  FFMA.FTZ R57, R77, UR6, -R62.reuse ;  /* 0x000000064d397c23 */ /* 0x100fe2000801083e */
[----:B------:R-:W-:Y:S01]  /*3390*/  IMAD.MOV.U32 R77, RZ, RZ, R151 ;  /* 0x000000ffff4d7224 */ /* 0x000fe200078e0097 */
[----:B------:R-:W-:Y:S01]  /*33a0*/  FMNMX.FTZ R54, R86, R53, !PT ;  /* 0x0000003556367209 */ /* 0x000fe20007810000 */
[----:B------:R2:W-:Y:S01]  /*33b0*/  MUFU.EX2 R51, R58 ;  /* 0x0000003a00337308 */ /* 0x0005e20000000800 */
[----:B------:R-:W-:-:S01]  /*33c0*/  FFMA.FTZ R53, R64, UR6, -R62 ;  /* 0x0000000640357c23 */ /* 0x000fc2000801083e */
[--C-:B-1----:R-:W-:Y:S01]  /*33d0*/  FFMA.FTZ R60, R76, UR6, -R62.reuse ;  /* 0x000000064c3c7c23 */ /* 0x102fe2000801083e */
[----:B------:R-:W-:Y:S01]  /*33e0*/  FMNMX.FTZ R55, R87, R54, !PT ;  /* 0x0000003657377209 */ /* 0x000fe20007810000 */
[----:B------:R-:W-:Y:S01]  /*33f0*/  FFMA.FTZ R54, R65, UR6, -R62 ;  /* 0x0000000641367c23 */ /* 0x000fe2000801083e */
[----:B------:R-:W-:-:S03]  /*3400*/  IMAD.MOV.U32 R76, RZ, RZ, R151 ;  /* 0x000000ffff4c7224 */ /* 0x000fc600078e0097 */
[----:B------:R-:W1:Y:S01]  /*3410*/  SHFL.BFLY PT, R56, R55, 0x2, 0x1f ;  /* 0x0c401f0037387f89 */ /* 0x000e6200000e0000 */
[----:B------:R-:W-:Y:S01]  /*3420*/  MUFU.EX2 R42, R42 ;  /* 0x0000002a002a7308 */ /* 0x000fe20000000800 */
[----:B--2---:R-:W-:-:S01]  /*3430*/  FFMA.FTZ R58, R81, UR6, -R62 ;  /* 0x00000006513a7c23 */ /* 0x004fc2000801083e */
[----:B------:R-:W-:-:S06]  /*3440*/  IMAD.MOV.U32 R81, RZ, RZ, R151 ;  /* 0x000000ffff517224 */ /* 0x000fcc00078e0097 */
[----:B------:R-:W-:Y:S08]  /*3450*/  MUFU.EX2 R64, R73 ;  /* 0x0000004900407308 */ /* 0x000ff00000000800 */
[----:B------:R-:W2:Y:S01]  /*3460*/  MUFU.EX2 R46, R46 ;  /* 0x0000002e002e7308 */ /* 0x000ea20000000800 */
[----:B-1----:R-:W-:Y:S01]  /*3470*/  FMNMX.FTZ R56, R55, R56, !PT ;  /* 0x0000003837387209 */ /* 0x002fe20007810000 */
[----:B------:R-:W-:-:S06]  /*3480*/  FFMA.FTZ R55, R80, UR6, -R62 ;  /* 0x0000000650377c23 */ /* 0x000fcc000801083e */
[----:B------:R-:W-:Y:S01]  /*3490*/  MUFU.EX2 R44, R44 ;  /* 0x0000002c002c7308 */ /* 0x000fe20000000800 */
[----:B------:R-:W-:Y:S01]  /*34a0*/  IMAD.MOV.U32 R80, RZ, RZ, R151 ;  /* 0x000000ffff507224 */ /* 0x000fe200078e0097 */
[----:B------:R-:W1:Y:S06]  /*34b0*/  SHFL.BFLY PT, R193, R56, 0x1, 0x1f ;  /* 0x0c201f0038c17f89 */ /* 0x000e6c00000e0000 */
[----:B------:R-:W3:Y:S01]  /*34c0*/  MUFU.EX2 R50, R50 ;  /* 0x0000003200327308 */ /* 0x000ee20000000800 */
[----:B--2---:R-:W-:-:S04]  /*34d0*/  F2FP.SATFINITE.E4M3.F32.PACK_AB_MERGE_C R230, R46, R43, RZ ;  /* 0x0000002b2ee6723e */ /* 0x004fc800048070ff */
[----:B------:R-:W-:-:S03]  /*34e0*/  F2FP.SATFINITE.E4M3.F32.PACK_AB_MERGE_C R230, R42, R41, R230 ;  /* 0x000000292ae6723e */ /* 0x000fc600048070e6 */
[----:B------:R-:W-:Y:S08]  /*34f0*/  MUFU.EX2 R48, R48 ;  /* 0x0000003000307308 */ /* 0x000ff00000000800 */
[----:B------:R-:W2:Y:S01]  /*3500*/  MUFU.EX2 R49, R49 ;  /* 0x0000003100317308 */ /* 0x000ea20000000800 */
[----:B---3--:R-:W-:Y:S02]  /*3510*/  F2FP.SATFINITE.E4M3.F32.PACK_AB_MERGE_C R216, R50, R47, RZ ;  /* 0x0000002f32d8723e */ /* 0x008fe400048070ff */
[----:B-1----:R-:W-:Y:S01]  /*3520*/  FMNMX.FTZ R193, R56, R193, !PT ;  /* 0x000000c138c17209 */ /* 0x002fe20007810000 */
[----:B------:R-:W-:-:S01]  /*3530*/  FFMA.FTZ R56, R84, UR6, -R62 ;  /* 0x0000000654387c23 */ /* 0x000fc2000801083e */
[----:B------:R-:W-:Y:S01]  /*3540*/  FADD.FTZ R62, R37, R38 ;  /* 0x00000026253e7221 */ /* 0x000fe20000010000 */
[----:B------:R-:W-:Y:S01]  /*3550*/  F2FP.SATFINITE.E4M3.F32.PACK_AB_MERGE_C R216, R45, R44, R216 ;  /* 0x0000002c2dd8723e */ /* 0x000fe200048070d8 */
[----:B------:R-:W-:-:S02]  /*3560*/  IMAD.MOV.U32 R84, RZ, RZ, R151 ;  /* 0x000000ffff547224 */ /* 0x000fc400078e0097 */
[----:B------:R-:W-:-:S01]  /*3570*/  FFMA.FTZ R65, R193, R72, -8 ;  /* 0xc1000000c1417423 */ /* 0x000fc20000010048 */
[----:B------:R-:W-:Y:S01]  /*3580*/  FSETP.NEU.FTZ.AND P1, PT, R193, -INF , PT ;  /* 0xff800000c100780b */ /* 0x000fe20003f3d000 */
[----:B------:R-:W-:-:S01]  /*3590*/  FADD.FTZ R73, R39, R62 ;  /* 0x0000003e27497221 */ /* 0x000fc20000010000 */
[----:B------:R-:W-:Y:S01]  /*35a0*/  MUFU.EX2 R52, R52 ;  /* 0x0000003400347308 */ /* 0x000fe20000000800 */
[----:B------:R-:W-:Y:S01]  /*35b0*/  IMAD.MOV.U32 R38, RZ, RZ, R151 ;  /* 0x000000ffff267224 */ /* 0x000fe200078e0097 */
[----:B------:R-:W-:Y:S01]  /*35c0*/  FSEL R65, R65, RZ, P1 ;  /* 0x000000ff41417208 */ /* 0x000fe20000800000 */
[----:B------:R-:W-:-:S01]  /*35d0*/  FADD.FTZ R72, R40, R73 ;  /* 0x0000004928487221 */ /* 0x000fc20000010000 */
[----:B------:R-:W-:Y:S01]  /*35e0*/  PLOP3.LUT P1, PT, PT, PT, UP0, 0x80, 0x0 ;  /* 0x000000000000781c */ /* 0x000fe20003f2f008 */
[----:B------:R-:W-:Y:S01]  /*35f0*/  IMAD.MOV.U32 R37, RZ, RZ, R151 ;  /* 0x000000ffff257224 */ /* 0x000fe200078e0097 */
[----:B--2---:R-:W-:Y:S01]  /*3600*/  F2FP.SATFINITE.E4M3.F32.PACK_AB_MERGE_C R218, R49, R48, R218 ;  /* 0x0000003031da723e */ /* 0x004fe200048070da */
[----:B------:R-:W-:-:S01]  /*3610*/  FFMA.FTZ R4, R4, UR6, -R65 ;  /* 0x0000000604047c23 */ /* 0x000fc20008010841 */
[--C-:B------:R-:W-:Y:S01]  /*3620*/  FFMA.FTZ R5, R5, UR6, -R65.reuse ;  /* 0x0000000605057c23 */ /* 0x100fe20008010841 */
[----:B------:R-:W-:-:S01]  /*3630*/  FFMA.FTZ R6, R6, UR6, -R65 ;  /* 0x0000000606067c23 */ /* 0x000fc20008010841 */
[--C-:B------:R-:W-:Y:S01]  /*3640*/  FFMA.FTZ R7, R7, UR6, -R65.reuse ;  /* 0x0000000607077c23 */ /* 0x100fe20008010841 */
[----:B------:R-:W-:-:S01]  /*3650*/  FFMA.FTZ R8, R8, UR6, -R65 ;  /* 0x0000000608087c23 */ /* 0x000fc20008010841 */
[--C-:B------:R-:W-:Y:S01]  /*3660*/  FFMA.FTZ R9, R9, UR6, -R65.reuse ;  /* 0x0000000609097c23 */ /* 0x100fe20008010841 */
[----:B------:R-:W-:Y:S01]  /*3670*/  MUFU.EX2 R4, R4 ;  /* 0x0000000400047308 */ /* 0x000fe20000000800 */
[----:B------:R-:W-:-:S01]  /*3680*/  FFMA.FTZ R10, R10, UR6, -R65 ;  /* 0x000000060a0a7c23 */ /* 0x000fc20008010841 */
[--C-:B------:R-:W-:Y:S01]  /*3690*/  FFMA.FTZ R11, R11, UR6, -R65.reuse ;  /* 0x000000060b0b7c23 */ /* 0x100fe20008010841 */
[----:B------:R-:W-:-:S01]  /*36a0*/  FFMA.FTZ R12, R12, UR6, -R65 ;  /* 0x000000060c0c7c23 */ /* 0x000fc20008010841 */
[----:B------:R-:W-:Y:S01]  /*36b0*/  FFMA.FTZ R13, R13, UR6, -R65 ;  /* 0x000000060d0d7c23 */ /* 0x000fe20008010841 */
[----:B------:R-:W-:-:S01]  /*36c0*/  FADD.FTZ R73, R41, R72 ;  /* 0x0000004829497221 */ /* 0x000fc20000010000 */
[--C-:B------:R-:W-:Y:S01]  /*36d0*/  FFMA.FTZ R14, R14, UR6, -R65.reuse ;  /* 0x000000060e0e7c23 */ /* 0x100fe20008010841 */
[----:B------:R-:W-:-:S01]  /*36e0*/  FFMA.FTZ R15, R15, UR6, -R65 ;  /* 0x000000060f0f7c23 */ /* 0x000fc20008010841 */
[----:B------:R-:W1:Y:S01]  /*36f0*/  MUFU.EX2 R5, R5 ;  /* 0x0000000500057308 */ /* 0x000e620000000800 */
[----:B------:R-:W-:-:S01]  /*3700*/  FADD.FTZ R72, R42, R73 ;  /* 0x000000492a487221 */ /* 0x000fc20000010000 */
[--C-:B------:R-:W-:Y:S01]  /*3710*/  FFMA.FTZ R20, R20, UR6, -R65.reuse ;  /* 0x0000000614147c23 */ /* 0x100fe20008010841 */
[----:B------:R-:W-:-:S01]  /*3720*/  FFMA.FTZ R21, R21, UR6, -R65 ;  /* 0x0000000615157c23 */ /* 0x000fc20008010841 */
[--C-:B------:R-:W-:Y:S01]  /*3730*/  FFMA.FTZ R24, R24, UR6, -R65.reuse ;  /* 0x0000000618187c23 */ /* 0x100fe20008010841 */
[----:B------:R-:W-:-:S01]  /*3740*/  FFMA.FTZ R25, R25, UR6, -R65 ;  /* 0x0000000619197c23 */ /* 0x000fc20008010841 */
[--C-:B------:R-:W-:Y:S01]  /*3750*/  FFMA.FTZ R26, R26, UR6, -R65.reuse ;  /* 0x000000061a1a7c23 */ /* 0x100fe20008010841 */
[----:B------:R-:W-:-:S01]  /*3760*/  FFMA.FTZ R27, R27, UR6, -R65 ;  /* 0x000000061b1b7c23 */ /* 0x000fc20008010841 */
[----:B------:R-:W2:Y:S01]  /*3770*/  MUFU.EX2 R6, R6 ;  /* 0x0000000600067308 */ /* 0x000ea20000000800 */
[----:B------:R-:W-:-:S01]  /*3780*/  FFMA.FTZ R28, R28, UR6, -R65 ;  /* 0x000000061c1c7c23 */ /* 0x000fc20008010841 */
[--C-:B------:R-:W-:Y:S01]  /*3790*/  FFMA.FTZ R29, R29, UR6, -R65.reuse ;  /* 0x000000061d1d7c23 */ /* 0x100fe20008010841 */
[----:B------:R-:W-:-:S01]  /*37a0*/  FFMA.FTZ R30, R30, UR6, -R65 ;  /* 0x000000061e1e7c23 */ /* 0x000fc20008010841 */
[--C-:B------:R-:W-:Y:S01]  /*37b0*/  FFMA.FTZ R31, R31, UR6, -R65.reuse ;  /* 0x000000061f1f7c23 */ /* 0x100fe20008010841 */
[----:B------:R-:W-:-:S01]  /*37c0*/  FFMA.FTZ R32, R32, UR6, -R65 ;  /* 0x0000000620207c23 */ /* 0x000fc20008010841 */
[--C-:B------:R-:W-:Y:S01]  /*37d0*/  FFMA.FTZ R33, R33, UR6, -R65.reuse ;  /* 0x0000000621217c23 */ /* 0x100fe20008010841 */
[----:B------:R-:W-:-:S01]  /*37e0*/  FFMA.FTZ R34, R34, UR6, -R65 ;  /* 0x0000000622227c23 */ /* 0x000fc20008010841 */
[----:B------:R-:W3:Y:S01]  /*37f0*/  MUFU.EX2 R7, R7 ;  /* 0x0000000700077308 */ /* 0x000ee20000000800 */
[----:B-1----:R-:W-:-:S01]  /*3800*/  FADD.FTZ R71, R4, R5 ;  /* 0x0000000504477221 */ /* 0x002fc20000010000 */
[--C-:B------:R-:W-:Y:S01]  /*3810*/  FFMA.FTZ R35, R35, UR6, -R65.reuse ;  /* 0x0000000623237c23 */ /* 0x100fe20008010841 */
[----:B------:R-:W-:-:S01]  /*3820*/  FFMA.FTZ R36, R36, UR6, -R65 ;  /* 0x0000000624247c23 */ /* 0x000fc20008010841 */
[--C-:B------:R-:W-:Y:S01]  /*3830*/  FFMA.FTZ R79, R79, UR6, -R65.reuse ;  /* 0x000000064f4f7c23 */ /* 0x100fe20008010841 */
[----:B------:R-:W-:-:S01]  /*3840*/  FFMA.FTZ R82, R82, UR6, -R65 ;  /* 0x0000000652527c23 */ /* 0x000fc20008010841 */
[--C-:B------:R-:W-:Y:S01]  /*3850*/  FFMA.FTZ R83, R83, UR6, -R65.reuse ;  /* 0x0000000653537c23 */ /* 0x100fe20008010841 */
[----:B------:R-:W-:-:S01]  /*3860*/  FFMA.FTZ R86, R86, UR6, -R65 ;  /* 0x0000000656567c23 */ /* 0x000fc20008010841 */
[----:B------:R-:W1:Y:S01]  /*3870*/  MUFU.EX2 R8, R8 ;  /* 0x0000000800087308 */ /* 0x000e620000000800 */
[----:B--2---:R-:W-:-:S01]  /*3880*/  FADD.FTZ R62, R6, R71 ;  /* 0x00000047063e7221 */ /* 0x004fc20000010000 */
[----:B------:R-:W-:Y:S01]  /*3890*/  FFMA.FTZ R65, R87, UR6, -R65 ;  /* 0x0000000657417c23 */ /* 0x000fe20008010841 */
[----:B------:R-:W-:-:S02]  /*38a0*/  IMAD.MOV.U32 R87, RZ, RZ, R151 ;  /* 0x000000ffff577224 */ /* 0x000fc400078e0097 */
[--C-:B------:R-:W-:Y:S02]  /*38b0*/  IMAD.MOV.U32 R73, RZ, RZ, R151.reuse ;  /* 0x000000ffff497224 */ /* 0x100fe400078e0097 */
[----:B------:R-:W-:Y:S01]  /*38c0*/  IMAD.MOV.U32 R42, RZ, RZ, R151 ;  /* 0x000000ffff2a7224 */ /* 0x000fe200078e0097 */
[----:B------:R-:W0:Y:S01]  /*38d0*/  MUFU.EX2 R9, R9 ;  /* 0x0000000900097308 */ /* 0x000e220000000800 */
[----:B---3--:R-:W-:-:S01]  /*38e0*/  FADD.FTZ R71, R7, R62 ;  /* 0x0000003e07477221 */ /* 0x008fc20000010000 */
[----:B------:R-:W-:-:S06]  /*38f0*/  IMAD.MOV.U32 R41, RZ, RZ, R151 ;  /* 0x000000ffff297224 */ /* 0x000fcc00078e0097 */
[----:B------:R-:W2:Y:S01]  /*3900*/  MUFU.EX2 R10, R10 ;  /* 0x0000000a000a7308 */ /* 0x000ea20000000800 */
[----:B-1----:R-:W-:-:S01]  /*3910*/  FADD.FTZ R62, R8, R71 ;  /* 0x00000047083e7221 */ /* 0x002fc20000010000 */
[----:B------:R-:W-:Y:S01]  /*3920*/  FADD.FTZ R71, R43, R72 ;  /* 0x000000482b477221 */ /* 0x000fe20000010000 */
[----:B------:R-:W-:-:S03]  /*3930*/  IMAD.MOV.U32 R43, RZ, RZ, R151 ;  /* 0x000000ffff2b7224 */ /* 0x000fc600078e0097 */
[----:B------:R-:W-:Y:S01]  /*3940*/  FADD.FTZ R71, R46, R71 ;  /* 0x000000472e477221 */ /* 0x000fe20000010000 */
[----:B------:R-:W-:Y:S01]  /*3950*/  IMAD.MOV.U32 R46, RZ, RZ, R151 ;  /* 0x000000ffff2e7224 */ /* 0x000fe200078e0097 */
[----:B------:R-:W1:Y:S01]  /*3960*/  MUFU.EX2 R11, R11 ;  /* 0x0000000b000b7308 */ /* 0x000e620000000800 */
[----:B0-----:R-:W-:-:S07]  /*3970*/  FADD.FTZ R3, R9, R62 ;  /* 0x0000003e09037221 */ /* 0x001fce0000010000 */
[----:B------:R-:W0:Y:S01]  /*3980*/  MUFU.EX2 R12, R12 ;  /* 0x0000000c000c7308 */ /* 0x000e220000000800 */
[----:B--2---:R-:W-:-:S07]  /*3990*/  FADD.FTZ R62, R10, R3 ;  /* 0x000000030a3e7221 */ /* 0x004fce0000010000 */
[----:B------:R-:W2:Y:S01]  /*39a0*/  MUFU.EX2 R13, R13 ;  /* 0x0000000d000d7308 */ /* 0x000ea20000000800 */
[----:B-1----:R-:W-:-:S01]  /*39b0*/  FADD.FTZ R3, R11, R62 ;  /* 0x0000003e0b037221 */ /* 0x002fc20000010000 */
[----:B------:R-:W-:Y:S01]  /*39c0*/  FADD.FTZ R62, R44, R71 ;  /* 0x000000472c3e7221 */ /* 0x000fe20000010000 */
[----:B------:R-:W-:Y:S01]  /*39d0*/  F2FP.SATFINITE.E4M3.F32.PACK_AB_MERGE_C R11, R11, R10, RZ ;  /* 0x0000000a0b0b723e */ /* 0x000fe200048070ff */
[----:B------:R-:W-:Y:S02]  /*39e0*/  IMAD.MOV.U32 R44, RZ, RZ, R151 ;  /* 0x000000ffff2c7224 */ /* 0x000fe400078e0097 */
[----:B------:R-:W-:-:S01]  /*39f0*/  FADD.FTZ R62, R45, R62 ;  /* 0x0000003e2d3e7221 */ /* 0x000fc20000010000 */
[----:B------:R-:W-:Y:S01]  /*3a00*/  F2FP.SATFINITE.E4M3.F32.PACK_AB_MERGE_C R231, R9, R8, R11 ;  /* 0x0000000809e7723e */ /* 0x000fe2000480700b */
[----:B------:R-:W1:Y:S01]  /*3a10*/  MUFU.EX2 R14, R14 ;  /* 0x0000000e000e7308 */ /* 0x000e620000000800 */
[----:B0-----:R-:W-:-:S01]  /*3a20*/  FADD.FTZ R72, R12, R3 ;  /* 0x000000030c487221 */ /* 0x001fc20000010000 */
[----:B------:R-:W-:Y:S01]  /*3a30*/  FADD.FTZ R71, R47, R62 ;  /* 0x0000003e2f477221 */ /* 0x000fe20000010000 */
[----:B------:R-:W-:-:S02]  /*3a40*/  IMAD.MOV.U32 R47, RZ, RZ, R151 ;  /* 0x000000ffff2f7224 */ /* 0x000fc400078e0097 */
[----:B------:R-:W-:Y:S02]  /*3a50*/  IMAD.MOV.U32 R45, RZ, RZ, R151 ;  /* 0x000000ffff2d7224 */ /* 0x000fe400078e0097 */
[----:B------:R-:W-:-:S01]  /*3a60*/  FADD.FTZ R71, R50, R71 ;  /* 0x0000004732477221 */ /* 0x000fc20000010000 */
[----:B------:R-:W-:Y:S01]  /*3a70*/  IMAD.MOV.U32 R50, RZ, RZ, R151 ;  /* 0x000000ffff327224 */ /* 0x000fe200078e0097 */
[----:B------:R-:W0:Y:S01]  /*3a80*/  MUFU.EX2 R15, R15 ;  /* 0x0000000f000f7308 */ /* 0x000e220000000800 */
[----:B--2---:R-:W-:-:S07]  /*3a90*/  FADD.FTZ R3, R13, R72 ;  /* 0x000000480d037221 */ /* 0x004fce0000010000 */
[----:B------:R-:W2:Y:S01]  /*3aa0*/  MUFU.EX2 R20, R20 ;  /* 0x0000001400147308 */ /* 0x000ea20000000800 */
[----:B-1----:R-:W-:-:S07]  /*3ab0*/  FADD.FTZ R62, R14, R3 ;  /* 0x000000030e3e7221 */ /* 0x002fce0000010000 */
[----:B------:R-:W1:Y:S01]  /*3ac0*/  MUFU.EX2 R21, R21 ;  /* 0x0000001500157308 */ /* 0x000e620000000800 */
[----:B0-----:R-:W-:-:S01]  /*3ad0*/  FADD.FTZ R3, R15, R62 ;  /* 0x0000003e0f037221 */ /* 0x001fc20000010000 */
[----:B------:R-:W-:Y:S01]  /*3ae0*/  FADD.FTZ R62, R48, R71 ;  /* 0x00000047303e7221 */ /* 0x000fe20000010000 */
[----:B------:R-:W-:Y:S01]  /*3af0*/  F2FP.SATFINITE.E4M3.F32.PACK_AB_MERGE_C R14, R15, R14, RZ ;  /* 0x0000000e0f0e723e */ /* 0x000fe200048070ff */
[----:B------:R-:W-:Y:S02]  /*3b00*/  IMAD.MOV.U32 R71, RZ, RZ, R151 ;  /* 0x000000ffff477224 */ /* 0x000fe400078e0097 */
[----:B------:R-:W-:-:S01]  /*3b10*/  FADD.FTZ R62, R49, R62 ;  /* 0x0000003e313e7221 */ /* 0x000fc20000010000 */
[----:B------:R-:W-:Y:S01]  /*3b20*/  F2FP.SATFINITE.E4M3.F32.PACK_AB_MERGE_C R217, R13, R12, R14 ;  /* 0x0000000c0dd9723e */ /* 0x000fe2000480700e */
[----:B------:R-:W0:Y:S01]  /*3b30*/  MUFU.EX2 R24, R24 ;  /* 0x0000001800187308 */ /* 0x000e220000000800 */
[----:B--2---:R-:W-:-:S01]  /*3b40*/  FADD.FTZ R72, R20, R3 ;  /* 0x0000000314487221 */ /* 0x004fc20000010000 */
[----:B------:R-:W-:Y:S01]  /*3b50*/  FADD.FTZ R39, R63, R62 ;  /* 0x0000003e3f277221 */ /* 0x000fe20000010000 */
[----:B------:R-:W-:-:S02]  /*3b60*/  IMAD.MOV.U32 R63, RZ, RZ, R151 ;  /* 0x000000ffff3f7224 */ /* 0x000fc400078e0097 */
[----:B------:R-:W-:Y:S02]  /*3b70*/  IMAD.MOV.U32 R62, RZ, RZ, R151 ;  /* 0x000000ffff3e7224 */ /* 0x000fe400078e0097 */
[----:B------:R-:W-:-:S01]  /*3b80*/  FADD.FTZ R66, R66, R39 ;  /* 0x0000002742427221 */ /* 0x000fc20000010000 */
[----:B------:R-:W-:Y:S01]  /*3b90*/  F2FP.SATFINITE.E4M3.F32.PACK_AB_MERGE_C R39, R7, R6, RZ ;  /* 0x000000060727723e */ /* 0x000fe200048070ff */
[----:B------:R-:W2:Y:S01]  /*3ba0*/  MUFU.EX2 R25, R25 ;  /* 0x0000001900197308 */ /* 0x000ea20000000800 */
[----:B-1----:R-:W-:-:S01]  /*3bb0*/  FADD.FTZ R3, R21, R72 ;  /* 0x0000004815037221 */ /* 0x002fc20000010000 */
[----:B------:R-:W-:Y:S01]  /*3bc0*/  FADD.FTZ R7, R51, R66 ;  /* 0x0000004233077221 */ /* 0x000fe20000010000 */
[----:B------:R-:W-:Y:S01]  /*3bd0*/  F2FP.SATFINITE.E4M3.F32.PACK_AB_MERGE_C R229, R5, R4, R39 ;  /* 0x0000000405e5723e */ /* 0x000fe20004807027 */
[----:B------:R-:W-:Y:S02]  /*3be0*/  IMAD.MOV.U32 R72, RZ, RZ, R151 ;  /* 0x000000ffff487224 */ /* 0x000fe400078e0097 */
[----:B------:R-:W-:-:S01]  /*3bf0*/  FADD.FTZ R10, R52, R7 ;  /* 0x00000007340a7221 */ /* 0x000fc20000010000 */
[----:B------:R-:W-:Y:S01]  /*3c00*/  IMAD.MOV.U32 R66, RZ, RZ, R151 ;  /* 0x000000ffff427224 */ /* 0x000fe200078e0097 */
[----:B------:R-:W1:Y:S01]  /*3c10*/  MUFU.EX2 R26, R26 ;  /* 0x0000001a001a7308 */ /* 0x000e620000000800 */
[----:B0-----:R-:W-:-:S01]  /*3c20*/  FADD.FTZ R40, R24, R3 ;  /* 0x0000000318287221 */ /* 0x001fc20000010000 */
[----:B------:R-:W-:Y:S01]  /*3c30*/  FADD.FTZ R7, R67, R10 ;  /* 0x0000000a43077221 */ /* 0x000fe20000010000 */
[----:B------:R-:W-:Y:S01]  /*3c40*/  F2FP.SATFINITE.E4M3.F32.PACK_AB_MERGE_C R67, R70, R67, RZ ;  /* 0x000000434643723e */ /* 0x000fe200048070ff */
[----:B------:R-:W-:-:S02]  /*3c50*/  IMAD.MOV.U32 R49, RZ, RZ, R151 ;  /* 0x000000ffff317224 */ /* 0x000fc400078e0097 */
[----:B------:R-:W-:-:S01]  /*3c60*/  FADD.FTZ R70, R70, R7 ;  /* 0x0000000746467221 */ /* 0x000fc20000010000 */
[----:B------:R-:W-:Y:S01]  /*3c70*/  F2FP.SATFINITE.E4M3.F32.PACK_AB_MERGE_C R220, R52, R51, R67 ;  /* 0x0000003334dc723e */ /* 0x000fe20004807043 */
[----:B------:R-:W0:Y:S01]  /*3c80*/  MUFU.EX2 R27, R27 ;  /* 0x0000001b001b7308 */ /* 0x000e220000000800 */
[----:B--2---:R-:W-:-:S01]  /*3c90*/  FADD.FTZ R3, R25, R40 ;  /* 0x0000002819037221 */ /* 0x004fc20000010000 */
[----:B------:R-:W-:Y:S01]  /*3ca0*/  F2FP.SATFINITE.E4M3.F32.PACK_AB_MERGE_C R24, R25, R24, RZ ;  /* 0x000000181918723e */ /* 0x000fe200048070ff */
[--C-:B------:R-:W-:Y:S02]  /*3cb0*/  IMAD.MOV.U32 R67, RZ, RZ, R151.reuse ;  /* 0x000000ffff437224 */ /* 0x100fe400078e0097 */
[--C-:B------:R-:W-:Y:S01]  /*3cc0*/  IMAD.MOV.U32 R52, RZ, RZ, R151.reuse ;  /* 0x000000ffff347224 */ /* 0x100fe200078e0097 */
[----:B------:R-:W-:Y:S01]  /*3cd0*/  F2FP.SATFINITE.E4M3.F32.PACK_AB_MERGE_C R219, R21, R20, R24 ;  /* 0x0000001415db723e */ /* 0x000fe20004807018 */
[----:B------:R-:W-:Y:S01]  /*3ce0*/  IMAD.MOV.U32 R51, RZ, RZ, R151 ;  /* 0x000000ffff337224 */ /* 0x000fe200078e0097 */
[----:B------:R-:W2:Y:S01]  /*3cf0*/  MUFU.EX2 R28, R28 ;  /* 0x0000001c001c7308 */ /* 0x000ea20000000800 */
[----:B-1----:R-:W-:-:S01]  /*3d00*/  FADD.FTZ R6, R26, R3 ;  /* 0x000000031a067221 */ /* 0x002fc20000010000 */
[----:B------:R-:W-:-:S02]  /*3d10*/  IMAD.MOV.U32 R48, RZ, RZ, R151 ;  /* 0x000000ffff307224 */ /* 0x000fc400078e0097 */
[--C-:B------:R-:W-:Y:S02]  /*3d20*/  IMAD.MOV.U32 R40, RZ, RZ, R151.reuse ;  /* 0x000000ffff287224 */ /* 0x100fe400078e0097 */
[----:B------:R-:W-:Y:S02]  /*3d30*/  IMAD.MOV.U32 R39, RZ, RZ, R151 ;  /* 0x000000ffff277224 */ /* 0x000fe400078e0097 */
[----:B------:R-:W1:Y:S01]  /*3d40*/  MUFU.EX2 R29, R29 ;  /* 0x0000001d001d7308 */ /* 0x000e620000000800 */
[----:B0-----:R-:W-:-:S01]  /*3d50*/  FADD.FTZ R3, R27, R6 ;  /* 0x000000061b037221 */ /* 0x001fc20000010000 */
[--C-:B------:R-:W-:Y:S02]  /*3d60*/  IMAD.MOV.U32 R25, RZ, RZ, R151.reuse ;  /* 0x000000ffff197224 */ /* 0x100fe400078e0097 */
[----:B------:R-:W-:-:S04]  /*3d70*/  IMAD.MOV.U32 R24, RZ, RZ, R151 ;  /* 0x000000ffff187224 */ /* 0x000fc800078e0097 */
[----:B------:R-:W0:Y:S01]  /*3d80*/  MUFU.EX2 R53, R53 ;  /* 0x0000003500357308 */ /* 0x000e220000000800 */
[----:B--2---:R-:W-:-:S07]  /*3d90*/  FADD.FTZ R6, R28, R3 ;  /* 0x000000031c067221 */ /* 0x004fce0000010000 */
[----:B------:R-:W2:Y:S01]  /*3da0*/  MUFU.EX2 R30, R30 ;  /* 0x0000001e001e7308 */ /* 0x000ea20000000800 */
[C---:B-1----:R-:W-:Y:S01]  /*3db0*/  F2FP.SATFINITE.E4M3.F32.PACK_AB_MERGE_C R28, R29.reuse, R28, RZ ;  /* 0x0000001c1d1c723e */ /* 0x042fe200048070ff */
[----:B------:R-:W-:-:S03]  /*3dc0*/  FADD.FTZ R29, R29, R6 ;  /* 0x000000061d1d7221 */ /* 0x000fc60000010000 */
[----:B------:R-:W-:Y:S01]  /*3dd0*/  F2FP.SATFINITE.E4M3.F32.PACK_AB_MERGE_C R221, R27, R26, R28 ;  /* 0x0000001a1bdd723e */ /* 0x000fe2000480701c */
[----:B------:R-:W-:Y:S02]  /*3de0*/  IMAD.MOV.U32 R28, RZ, RZ, R151 ;  /* 0x000000ffff1c7224 */ /* 0x000fe400078e0097 */
[----:B------:R-:W1:Y:S01]  /*3df0*/  MUFU.EX2 R54, R54 ;  /* 0x0000003600367308 */ /* 0x000e620000000800 */
[----:B0-----:R-:W-:-:S01]  /*3e00*/  FADD.FTZ R3, R53, R70 ;  /* 0x0000004635037221 */ /* 0x001fc20000010000 */
[--C-:B------:R-:W-:Y:S02]  /*3e10*/  IMAD.MOV.U32 R70, RZ, RZ, R151.reuse ;  /* 0x000000ffff467224 */ /* 0x100fe400078e0097 */
[--C-:B------:R-:W-:Y:S02]  /*3e20*/  IMAD.MOV.U32 R27, RZ, RZ, R151.reuse ;  /* 0x000000ffff1b7224 */ /* 0x100fe400078e0097 */
[----:B------:R-:W-:Y:S02]  /*3e30*/  IMAD.MOV.U32 R26, RZ, RZ, R151 ;  /* 0x000000ffff1a7224 */ /* 0x000fe400078e0097 */
[----:B------:R-:W0:Y:S01]  /*3e40*/  MUFU.EX2 R31, R31 ;  /* 0x0000001f001f7308 */ /* 0x000e220000000800 */
[----:B--2---:R-:W-:-:S01]  /*3e50*/  FADD.FTZ R6, R30, R29 ;  /* 0x0000001d1e067221 */ /* 0x004fc20000010000 */
[----:B------:R-:W-:-:S06]  /*3e60*/  IMAD.MOV.U32 R29, RZ, RZ, R151 ;  /* 0x000000ffff1d7224 */ /* 0x000fcc00078e0097 */
[----:B------:R-:W2:Y:S01]  /*3e70*/  MUFU.EX2 R68, R68 ;  /* 0x0000004400447308 */ /* 0x000ea20000000800 */
[----:B-1----:R-:W-:-:S07]  /*3e80*/  FADD.FTZ R3, R54, R3 ;  /* 0x0000000336037221 */ /* 0x002fce0000010000 */
[----:B------:R-:W1:Y:S01]  /*3e90*/  MUFU.EX2 R32, R32 ;  /* 0x0000002000207308 */ /* 0x000e620000000800 */
[----:B0-----:R-:W-:-:S07]  /*3ea0*/  FADD.FTZ R7, R31, R6 ;  /* 0x000000061f077221 */ /* 0x001fce0000010000 */
[----:B------:R-:W0:Y:S01]  /*3eb0*/  MUFU.EX2 R69, R69 ;  /* 0x0000004500457308 */ /* 0x000e220000000800 */
[----:B--2---:R-:W-:-:S07]  /*3ec0*/  FADD.FTZ R6, R68, R3 ;  /* 0x0000000344067221 */ /* 0x004fce0000010000 */
[----:B------:R-:W2:Y:S01]  /*3ed0*/  MUFU.EX2 R33, R33 ;  /* 0x0000002100217308 */ /* 0x000ea20000000800 */
[----:B-1----:R-:W-:-:S07]  /*3ee0*/  FADD.FTZ R10, R32, R7 ;  /* 0x00000007200a7221 */ /* 0x002fce0000010000 */
[----:B------:R-:W1:Y:S01]  /*3ef0*/  MUFU.EX2 R34, R34 ;  /* 0x0000002200227308 */ /* 0x000e620000000800 */
[----:B0-----:R-:W-:-:S01]  /*3f00*/  FADD.FTZ R6, R69, R6 ;  /* 0x0000000645067221 */ /* 0x001fc20000010000 */
[----:B------:R-:W-:Y:S01]  /*3f10*/  F2FP.SATFINITE.E4M3.F32.PACK_AB_MERGE_C R68, R69, R68, RZ ;  /* 0x000000444544723e */ /* 0x000fe200048070ff */
[--C-:B------:R-:W-:Y:S02]  /*3f20*/  IMAD.MOV.U32 R69, RZ, RZ, R151.reuse ;  /* 0x000000ffff457224 */ /* 0x100fe400078e0097 */
[----:B------:R-:W-:Y:S01]  /*3f30*/  FADD.FTZ R3, R61, R6 ;  /* 0x000000063d037221 */ /* 0x000fe20000010000 */
[----:B------:R-:W-:Y:S01]  /*3f40*/  F2FP.SATFINITE.E4M3.F32.PACK_AB_MERGE_C R222, R54, R53, R68 ;  /* 0x0000003536de723e */ /* 0x000fe20004807044 */
[----:B------:R-:W-:Y:S01]  /*3f50*/  IMAD.MOV.U32 R68, RZ, RZ, R151 ;  /* 0x000000ffff447224 */ /* 0x000fe200078e0097 */
[----:B------:R-:W0:Y:S01]  /*3f60*/  MUFU.EX2 R35, R35 ;  /* 0x0000002300237308 */ /* 0x000e220000000800 */
[C---:B--2---:R-:W-:Y:S01]  /*3f70*/  F2FP.SATFINITE.E4M3.F32.PACK_AB_MERGE_C R32, R33.reuse, R32, RZ ;  /* 0x000000202120723e */ /* 0x044fe200048070ff */
[----:B------:R-:W-:Y:S01]  /*3f80*/  FADD.FTZ R33, R33, R10 ;  /* 0x0000000a21217221 */ /* 0x000fe20000010000 */
[----:B------:R-:W-:-:S01]  /*3f90*/  FADD.FTZ R3, R64, R3 ;  /* 0x0000000340037221 */ /* 0x000fc20000010000 */
[--C-:B------:R-:W-:Y:S01]  /*3fa0*/  IMAD.MOV.U32 R54, RZ, RZ, R151.reuse ;  /* 0x000000ffff367224 */ /* 0x100fe200078e0097 */
[----:B------:R-:W-:Y:S01]  /*3fb0*/  F2FP.SATFINITE.E4M3.F32.PACK_AB_MERGE_C R223, R31, R30, R32 ;  /* 0x0000001e1fdf723e */ /* 0x000fe20004807020 */
[----:B------:R-:W-:-:S02]  /*3fc0*/  IMAD.MOV.U32 R53, RZ, RZ, R151 ;  /* 0x000000ffff357224 */ /* 0x000fc400078e0097 */
[----:B------:R-:W-:Y:S01]  /*3fd0*/  MUFU.EX2 R60, R60 ;  /* 0x0000003c003c7308 */ /* 0x000fe20000000800 */
[----:B-1----:R-:W-:-:S01]  /*3fe0*/  FADD.FTZ R6, R34, R33 ;  /* 0x0000002122067221 */ /* 0x002fc20000010000 */
[--C-:B------:R-:W-:Y:S02]  /*3ff0*/  IMAD.MOV.U32 R33, RZ, RZ, R151.reuse ;  /* 0x000000ffff217224 */ /* 0x100fe400078e0097 */
[--C-:B------:R-:W-:Y:S02]  /*4000*/  IMAD.MOV.U32 R32, RZ, RZ, R151.reuse ;  /* 0x000000ffff207224 */ /* 0x100fe400078e0097 */
[----:B------:R-:W-:Y:S02]  /*4010*/  IMAD.MOV.U32 R31, RZ, RZ, R151 ;  /* 0x000000ffff1f7224 */ /* 0x000fe400078e0097 */
[----:B------:R-:W1:Y:S01]  /*4020*/  MUFU.EX2 R57, R57 ;  /* 0x0000003900397308 */ /* 0x000e620000000800 */
[----:B0-----:R-:W-:-:S01]  /*4030*/  FADD.FTZ R5, R35, R6 ;  /* 0x0000000623057221 */ /* 0x001fc20000010000 */
[----:B------:R-:W-:-:S06]  /*4040*/  IMAD.MOV.U32 R30, RZ, RZ, R151 ;  /* 0x000000ffff1e7224 */ /* 0x000fcc00078e0097 */
[----:B------:R-:W0:Y:S08]  /*4050*/  MUFU.EX2 R36, R36 ;  /* 0x0000002400247308 */ /* 0x000e300000000800 */
[----:B------:R-:W2:Y:S01]  /*4060*/  MUFU.EX2 R79, R79 ;  /* 0x0000004f004f7308 */ /* 0x000ea20000000800 */
[----:B-1----:R-:W-:Y:S01]  /*4070*/  F2FP.SATFINITE.E4M3.F32.PACK_AB_MERGE_C R7, R57, R60, RZ ;  /* 0x0000003c3907723e */ /* 0x002fe200048070ff */
[----:B------:R-:W-:-:S03]  /*4080*/  FADD.FTZ R60, R60, R3 ;  /* 0x000000033c3c7221 */ /* 0x000fc60000010000 */
[----:B------:R-:W-:Y:S01]  /*4090*/  F2FP.SATFINITE.E4M3.F32.PACK_AB_MERGE_C R224, R64, R61, R7 ;  /* 0x0000003d40e0723e */ /* 0x000fe20004807007 */
[----:B------:R-:W-:-:S01]  /*40a0*/  FADD.FTZ R60, R57, R60 ;  /* 0x0000003c393c7221 */ /* 0x000fc20000010000 */
[----:B------:R-:W-:Y:S01]  /*40b0*/  IMAD.MOV.U32 R64, RZ, RZ, R151 ;  /* 0x000000ffff407224 */ /* 0x000fe200078e0097 */
[----:B------:R-:W-:Y:S01]  /*40c0*/  MUFU.EX2 R56, R56 ;  /* 0x0000003800387308 */ /* 0x000fe20000000800 */
[----:B0-----:R-:W-:-:S01]  /*40d0*/  FADD.FTZ R4, R36, R5 ;  /* 0x0000000524047221 */ /* 0x001fc20000010000 */
[--C-:B------:R-:W-:Y:S02]  /*40e0*/  IMAD.MOV.U32 R61, RZ, RZ, R151.reuse ;  /* 0x000000ffff3d7224 */ /* 0x100fe400078e0097 */
[----:B------:R-:W-:-:S04]  /*40f0*/  IMAD.MOV.U32 R57, RZ, RZ, R151 ;  /* 0x000000ffff397224 */ /* 0x000fc800078e0097 */
[----:B------:R-:W0:Y:S01]  /*4100*/  MUFU.EX2 R59, R59 ;  /* 0x0000003b003b7308 */ /* 0x000e220000000800 */
[C---:B--2---:R-:W-:Y:S01]  /*4110*/  F2FP.SATFINITE.E4M3.F32.PACK_AB_MERGE_C R36, R79.reuse, R36, RZ ;  /* 0x000000244f24723e */ /* 0x044fe200048070ff */
[----:B------:R-:W-:-:S03]  /*4120*/  FADD.FTZ R79, R79, R4 ;  /* 0x000000044f4f7221 */ /* 0x000fc60000010000 */
[----:B------:R-:W-:Y:S01]  /*4130*/  F2FP.SATFINITE.E4M3.F32.PACK_AB_MERGE_C R225, R35, R34, R36 ;  /* 0x0000002223e1723e */ /* 0x000fe20004807024 */
[--C-:B------:R-:W-:Y:S02]  /*4140*/  IMAD.MOV.U32 R36, RZ, RZ, R151.reuse ;  /* 0x000000ffff247224 */ /* 0x100fe400078e0097 */
[----:B------:R-:W1:Y:S01]  /*4150*/  MUFU.EX2 R55, R55 ;  /* 0x0000003700377308 */ /* 0x000e620000000800 */
[--C-:B------:R-:W-:Y:S02]  /*4160*/  IMAD.MOV.U32 R35, RZ, RZ, R151.reuse ;  /* 0x000000ffff237224 */ /* 0x100fe400078e0097 */
[----:B------:R-:W-:-:S05]  /*4170*/  IMAD.MOV.U32 R34, RZ, RZ, R151 ;  /* 0x000000ffff227224 */ /* 0x000fca00078e0097 */
[----:B------:R-:W2:Y:S01]  /*4180*/  MUFU.EX2 R82, R82 ;  /* 0x0000005200527308 */ /* 0x000ea20000000800 */
[----:B0-----:R-:W-:-:S07]  /*4190*/  F2FP.SATFINITE.E4M3.F32.PACK_AB_MERGE_C R5, R59, R56, RZ ;  /* 0x000000383b05723e */ /* 0x001fce00048070ff */
[----:B------:R-:W0:Y:S01]  /*41a0*/  MUFU.EX2 R58, R58 ;  /* 0x0000003a003a7308 */ /* 0x000e220000000800 */
[----:B-1----:R-:W-:-:S01]  /*41b0*/  FADD.FTZ R3, R55, R60 ;  /* 0x0000003c37037221 */ /* 0x002fc20000010000 */
[----:B------:R-:W-:-:S06]  /*41c0*/  IMAD.MOV.U32 R60, RZ, RZ, R151 ;  /* 0x000000ffff3c7224 */ /* 0x000fcc00078e0097 */
[----:B------:R-:W1:Y:S01]  /*41d0*/  MUFU.EX2 R83, R83 ;  /* 0x0000005300537308 */ /* 0x000e620000000800 */
[----:B--2---:R-:W-:-:S01]  /*41e0*/  FADD.FTZ R4, R82, R79 ;  /* 0x0000004f52047221 */ /* 0x004fc20000010000 */
[----:B------:R-:W-:-:S06]  /*41f0*/  IMAD.MOV.U32 R79, RZ, RZ, R151 ;  /* 0x000000ffff4f7224 */ /* 0x000fcc00078e0097 */
[----:B------:R-:W2:Y:S01]  /*4200*/  MUFU.EX2 R86, R86 ;  /* 0x0000005600567308 */ /* 0x000ea20000000800 */
[C---:B0-----:R-:W-:Y:S01]  /*4210*/  F2FP.SATFINITE.E4M3.F32.PACK_AB_MERGE_C R226, R58.reuse, R55, R5 ;  /* 0x000000373ae2723e */ /* 0x041fe20004807005 */
[----:B------:R-:W-:Y:S01]  /*4220*/  FADD.FTZ R3, R58, R3 ;  /* 0x000000033a037221 */ /* 0x000fe20000010000 */
[--C-:B------:R-:W-:Y:S02]  /*4230*/  IMAD.MOV.U32 R58, RZ, RZ, R151.reuse ;  /* 0x000000ffff3a7224 */ /* 0x100fe400078e0097 */
[----:B------:R-:W-:Y:S02]  /*4240*/  IMAD.MOV.U32 R55, RZ, RZ, R151 ;  /* 0x000000ffff377224 */ /* 0x000fe400078e0097 */
[----:B------:R-:W-:-:S01]  /*4250*/  FADD.FTZ R56, R56, R3 ;  /* 0x0000000338387221 */ /* 0x000fc20000010000 */
[----:B------:R-:W0:Y:S01]  /*4260*/  MUFU.EX2 R65, R65 ;  /* 0x0000004100417308 */ /* 0x000e220000000800 */
[----:B-1----:R-:W-:-:S04]  /*4270*/  FADD.FTZ R5, R83, R4 ;  /* 0x0000000453057221 */ /* 0x002fc80000010000 */
[----:B--2---:R-:W-:Y:S01]  /*4280*/  FADD.FTZ R4, R86, R5 ;  /* 0x0000000556047221 */ /* 0x004fe20000010000 */
[----:B------:R-:W-:-:S01]  /*4290*/  FADD.FTZ R5, R59, R56 ;  /* 0x000000383b057221 */ /* 0x000fc20000010000 */
[--C-:B------:R-:W-:Y:S02]  /*42a0*/  IMAD.MOV.U32 R59, RZ, RZ, R151.reuse ;  /* 0x000000ffff3b7224 */ /* 0x100fe400078e0097 */
[----:B------:R-:W-:Y:S01]  /*42b0*/  IMAD.MOV.U32 R56, RZ, RZ, R151 ;  /* 0x000000ffff387224 */ /* 0x000fe200078e0097 */
[C---:B0-----:R-:W-:Y:S01]  /*42c0*/  F2FP.SATFINITE.E4M3.F32.PACK_AB_MERGE_C R6, R65.reuse, R86, RZ ;  /* 0x000000564106723e */ /* 0x041fe200048070ff */
[----:B------:R-:W-:-:S01]  /*42d0*/  FADD.FTZ R4, R65, R4 ;  /* 0x0000000441047221 */ /* 0x000fc20000010000 */
[--C-:B------:R-:W-:Y:S02]  /*42e0*/  IMAD.MOV.U32 R86, RZ, RZ, R151.reuse ;  /* 0x000000ffff567224 */ /* 0x100fe400078e0097 */
[----:B------:R-:W-:Y:S01]  /*42f0*/  F2FP.SATFINITE.E4M3.F32.PACK_AB_MERGE_C R227, R83, R82, R6 ;  /* 0x0000005253e3723e */ /* 0x000fe20004807006 */
[----:B------:R-:W-:-:S02]  /*4300*/  IMAD.MOV.U32 R83, RZ, RZ, R151 ;  /* 0x000000ffff537224 */ /* 0x000fc400078e0097 */
[--C-:B------:R-:W-:Y:S02]  /*4310*/  IMAD.MOV.U32 R82, RZ, RZ, R151.reuse ;  /* 0x000000ffff527224 */ /* 0x100fe400078e0097 */
[----:B------:R-:W-:Y:S01]  /*4320*/  IMAD.MOV.U32 R65, RZ, RZ, R151 ;  /* 0x000000ffff417224 */ /* 0x000fe200078e0097 */
[----:B------:R-:W-:Y:S06]  /*4330*/  @!P1 BRA `(.L_x_15) ;  /* 0x0000002c00e49947 */ /* 0x000fec0003800000 */
[----:B------:R-:W-:Y:S01]  /*4340*/  IMAD.MOV.U32 R6, RZ, RZ, R193 ;  /* 0x000000ffff067224 */ /* 0x000fe200078e00c1 */
[----:B------:R-:W-:Y:S01]  /*4350*/  CS2R R150, SRZ ;  /* 0x0000000000967805 */ /* 0x000fe2000001ff00 */
[----:B------:R-:W-:Y:S01]  /*4360*/  IMAD.MOV.U32 R3, RZ, RZ, R188 ;  /* 0x000000ffff037224 */ /* 0x000fe200078e00bc */
[----:B------:R-:W-:Y:S02]  /*4370*/  CS2R R148, SRZ ;  /* 0x0000000000947805 */ /* 0x000fe4000001ff00 */
[----:B------:R-:W-:Y:S02]  /*4380*/  CS2R R146, SRZ ;  /* 0x0000000000927805 */ /* 0x000fe4000001ff00 */
[----:B------:R-:W-:Y:S02]  /*4390*/  CS2R R144, SRZ ;  /* 0x0000000000907805 */ /* 0x000fe4000001ff00 */
[----:B------:R-:W-:Y:S02]  /*43a0*/  CS2R R142, SRZ ;  /* 0x00000000008e7805 */ /* 0x000fe4000001ff00 */
[----:B------:R-:W-:-:S02]  /*43b0*/  CS2R R140, SRZ ;  /* 0x00000000008c7805 */ /* 0x000fc4000001ff00 */
[----:B------:R-:W-:Y:S02]  /*43c0*/  CS2R R138, SRZ ;  /* 0x00000000008a7805 */ /* 0x000fe4000001ff00 */
        /* <DEDUP_REMOVED lines=56> */
[----:B------:R-:W-:Y:S01]  /*4750*/  CS2R R24, SRZ ;  /* 0x0000000000187805 */ /* 0x000fe2000001ff00 */
[----:B------:R-:W-:Y:S01]  /*4760*/  UIADD3 UR49, UR49, -0x2, URZ ;  /* 0xfffffffe31317890 */ /* 0x000fe2000fffe03f */
[----:B------:R-:W-:Y:S01]  /*4770*/  UMOV UR53, UR43 ;  /* 0x0000002b00357c82 */ /* 0x000fe20008000000 */
[----:B------:R-:W-:Y:S01]  /*4780*/  UMOV UR52, UR51 ;  /* 0x0000003300347c82 */ /* 0x000fe20008000000 */
[----:B------:R-:W-:-:S09]  /*4790*/  ULDC UR50, c[0x0][0x988] ;  /* 0x0002620000327ab9 */ /* 0x000fd20000000800 */
.L_x_25:
[----:B------:R-:W-:Y:S01]  /*47a0*/  ISETP.NE.AND P2, PT, RZ, UR37, PT ;  /* 0x00000025ff007c0c */ /* 0x000fe2000bf45270 */
[----:B------:R-:W-:-:S04]  /*47b0*/  UISETP.NE.AND UP0, UPT, UR52, 0x1, UPT ;  /* 0x000000013400788c */ /* 0x000fc8000bf05270 */
[----:B------:R-:W-:-:S04]  /*47c0*/  USEL UR43, URZ, 0x1, UP0 ;  /* 0x000000013f2b7887 */ /* 0x000fc80008000000 */
[----:B------:R-:W-:-:S04]  /*47d0*/  ULOP3.LUT UR43, UR53, UR43, URZ, 0x3c, !UPT ;  /* 0x0000002b352b7292 */ /* 0x000fc8000f8e3c3f */
[----:B------:R-:W-:Y:S08]  /*47e0*/  @P2 BRA `(.L_x_16) ;  /* 0x0000000000382947 */ /* 0x000ff00003800000 */
[----:B------:R-:W-:Y:S05]  /*47f0*/  @!P0 BRA `(.L_x_17) ;  /* 0x0000000000048947 */ /* 0x000fea0003800000 */
[----:B------:R-:W-:Y:S01]  /*4800*/  BPT.TRAP 0x1 ;  /* 0x000000040000795c */ /* 0x000fe20000300000 */
.L_x_17:
[----:B------:R-:W-:Y:S01]  /*4810*/  UIADD3 UR6, UR52, 0x1, URZ ;  /* 0x0000000134067890 */ /* 0x000fe2000fffe03f */
[----:B------:R-:W-:-:S03]  /*4820*/  IMAD.U32 R7, RZ, RZ, UR43 ;  /* 0x0000002bff077e24 */ /* 0x000fc6000f8e00ff */
[----:B------:R-:W-:Y:S02]  /*4830*/  UISETP.NE.AND UP0, UPT, UR6, 0x2, UPT ;  /* 0x000000020600788c */ /* 0x000fe4000bf05270 */
[----:B------:R-:W-:Y:S02]  /*4840*/  SHF.L.U32 R7, R7, 0x1f, RZ ;  /* 0x0000001f07077819 */ /* 0x000fe400000006ff */
[----:B------:R-:W-:-:S04]  /*4850*/  USEL UR6, UR6, URZ, UP0 ;  /* 0x0000003f06067287 */ /* 0x000fc80008000000 */
[----:B------:R-:W-:-:S09]  /*4860*/  ULEA UR6, UR6, UR39, 0x3 ;  /* 0x0000002706067291 */ /* 0x000fd2000f8e183f */
[----:B------:R0:W1:Y:S01]  /*4870*/  SYNCS.PHASECHK.TRANS64.TRYWAIT P1, [UR6+0x38830], R7 ;  /* 0x03883007ff0075a7 */ /* 0x0000620008020146 */
[----:B------:R-:W-:Y:S05]  /*4880*/  @!P0 BRA `(.L_x_18) ;  /* 0x0000000000048947 */ /* 0x000fea0003800000 */
[----:B------:R-:W-:Y:S01]  /*4890*/  BPT.TRAP 0x1 ;  /* 0x000000040000795c */ /* 0x000fe20000300000 */
.L_x_18:
[----:B-1----:R-:W-:Y:S05]  /*48a0*/  @P1 BRA `(.L_x_16) ;  /* 0x0000000000081947 */ /* 0x002fea0003800000 */
[----:B------:R-:W1:Y:S02]  /*48b0*/  SYNCS.PHASECHK.TRANS64.TRYWAIT P1, [UR6+0x38830], R7 ;  /* 0x03883007ff0075a7 */ /* 0x000e640008020146 */
[----:B-1----:R-:W-:Y:S05]  /*48c0*/  @!P1 BRA `(.L_x_19) ;  /* 0x000000a4004c9947 */ /* 0x002fea0003800000 */
.L_x_16:
[----:B-1----:R-:W1:Y:S01]  /*48d0*/  S2R R8, SR_TID.X ;  /* 0x0000000000087919 */ /* 0x002e620000002100 */
[----:B------:R-:W-:Y:S01]  /*48e0*/  UIADD3 UR51, UR52, 0x1, URZ ;  /* 0x0000000134337890 */ /* 0x000fe2000fffe03f */
[----:B------:R-:W-:Y:S01]  /*48f0*/  UMOV UR35, 0x40000040 ;  /* 0x4000004000237882 */ /* 0x000fe20000000000 */
[----:B------:R-:W-:Y:S02]  /*4900*/  UMOV UR7, 0x40000040 ;  /* 0x4000004000077882 */ /* 0x000fe40000000000 */
[----:B------:R-:W-:Y:S01]  /*4910*/  UISETP.NE.AND UP0, UPT, UR51, 0x2, UPT ;  /* 0x000000023300788c */ /* 0x000fe2000bf05270 */
[----:B------:R-:W-:Y:S01]  /*4920*/  UMOV UR11, 0x40000040 ;  /* 0x40000040000b7882 */ /* 0x000fe20000000000 */
[----:B------:R-:W-:Y:S02]  /*4930*/  UMOV UR15, 0x40000040 ;  /* 0x40000040000f7882 */ /* 0x000fe40000000000 */
[----:B------:R-:W-:Y:S01]  /*4940*/  USEL UR51, UR51, URZ, UP0 ;  /* 0x0000003f33337287 */ /* 0x000fe20008000000 */
[----:B------:R-:W-:Y:S01]  /*4950*/  UMOV UR19, 0x40000040 ;  /* 0x4000004000137882 */ /* 0x000fe20000000000 */
[----:B------:R-:W-:-:S02]  /*4960*/  UMOV UR23, 0x40000040 ;  /* 0x4000004000177882 */ /* 0x000fc40000000000 */
[----:B------:R-:W-:Y:S01]  /*4970*/  ULEA UR34, UR51, UR48, 0xb ;  /* 0x0000003033227291 */ /* 0x000fe2000f8e583f */
[----:B------:R-:W-:Y:S01]  /*4980*/  UMOV UR27, 0x40000040 ;  /* 0x40000040001b7882 */ /* 0x000fe20000000000 */
[----:B------:R-:W-:Y:S02]  /*4990*/  UMOV UR31, 0x40000040 ;  /* 0x40000040001f7882 */ /* 0x000fe40000000000 */
[----:B------:R-:W-:Y:S02]  /*49a0*/  UIADD3 UR6, UR34, 0x2, URZ ;  /* 0x0000000222067890 */ /* 0x000fe4000fffe03f */
[----:B------:R-:W-:Y:S02]  /*49b0*/  UIADD3 UR10, UR34, 0x4, URZ ;  /* 0x00000004220a7890 */ /* 0x000fe4000fffe03f */
[----:B------:R-:W-:Y:S02]  /*49c0*/  UIADD3 UR14, UR34, 0x6, URZ ;  /* 0x00000006220e7890 */ /* 0x000fe4000fffe03f */
[----:B------:R-:W-:-:S02]  /*49d0*/  UIADD3 UR18, UR34, 0x400, URZ ;  /* 0x0000040022127890 */ /* 0x000fc4000fffe03f */
[----:B------:R-:W-:Y:S02]  /*49e0*/  UIADD3 UR22, UR34, 0x402, URZ ;  /* 0x0000040222167890 */ /* 0x000fe4000fffe03f */
[----:B------:R-:W-:Y:S02]  /*49f0*/  UIADD3 UR26, UR34, 0x404, URZ ;  /* 0x00000404221a7890 */ /* 0x000fe4000fffe03f */
[----:B------:R-:W-:Y:S01]  /*4a00*/  UIADD3 UR30, UR34, 0x406, URZ ;  /* 0x00000406221e7890 */ /* 0x000fe2000fffe03f */
[----:B-1----:R-:W-:-:S05]  /*4a10*/  SHF.R.U32.HI R8, RZ, 0x7, R8 ;  /* 0x00000007ff087819 */ /* 0x002fca0000011608 */
[----:B0-----:R-:W-:-:S05]  /*4a20*/  VIADD R7, R8, 0x8 ;  /* 0x0000000808077836 */ /* 0x001fca0000000000 */
[----:B------:R0:W-:Y:S06]  /*4a30*/  BAR.SYNC.DEFER_BLOCKING R7, 0x100 ;  /* 0x000400070000751d */ /* 0x0001ec0000010000 */
[----:B------:R-:W-:-:S06]  /*4a40*/  WARPGROUP.ARRIVE ;  /* 0x00000000000079c5 */ /* 0x000fcc0000000000 */
[----:B------:R-:W-:Y:S03]  /*4a50*/  QGMMA.64x128x32.F32.E4M3.E4M3 R152, gdesc[UR32], RZ, !UPT, gsb0 ;  /* 0x01e00000209879f3 */ /* 0x000fe6000c0008ff */
        /* <DEDUP_REMOVED lines=22> */
[----:B0-----:R-:W-:Y:S05]  /*4bc0*/  @P2 BRA `(.L_x_20) ;  /* 0x00000000002c2947 */ /* 0x001fea0003800000 */
[----:B------:R-:W-:Y:S05]  /*4bd0*/  @!P0 BRA `(.L_x_21) ;  /* 0x0000000000048947 */ /* 0x000fea0003800000 */
[----:B------:R-:W-:Y:S01]  /*4be0*/  BPT.TRAP 0x1 ;  /* 0x000000040000795c */ /* 0x000fe20000300000 */
.L_x_21:
[----:B------:R-:W-:Y:S01]  /*4bf0*/  ULEA UR6, UR52, UR39, 0x3 ;  /* 0x0000002734067291 */ /* 0x000fe2000f8e183f */
[----:B------:R-:W-:-:S05]  /*4c00*/  IMAD.U32 R7, RZ, RZ, UR53 ;  /* 0x00000035ff077e24 */ /* 0x000fca000f8e00ff */
[----:B------:R-:W-:-:S04]  /*4c10*/  SHF.L.U32 R7, R7, 0x1f, RZ ;  /* 0x0000001f07077819 */ /* 0x000fc800000006ff */
[----:B------:R0:W1:Y:S01]  /*4c20*/  SYNCS.PHASECHK.TRANS64.TRYWAIT P1, [UR6+0x38850], R7 ;  /* 0x03885007ff0075a7 */ /* 0x0000620008020146 */
[----:B------:R-:W-:Y:S05]  /*4c30*/  @!P0 BRA `(.L_x_22) ;  /* 0x0000000000048947 */ /* 0x000fea0003800000 */
[----:B------:R-:W-:Y:S01]  /*4c40*/  BPT.TRAP 0x1 ;  /* 0x000000040000795c */ /* 0x000fe20000300000 */
.L_x_22:
[----:B-1----:R-:W-:Y:S05]  /*4c50*/  @P1 BRA `(.L_x_20) ;  /* 0x0000000000081947 */ /* 0x002fea0003800000 */
[----:B------:R-:W1:Y:S02]  /*4c60*/  SYNCS.PHASECHK.TRANS64.TRYWAIT P1, [UR6+0x38850], R7 ;  /* 0x03885007ff0075a7 */ /* 0x000e640008020146 */
[----:B-1----:R-:W-:Y:S05]  /*4c70*/  @!P1 BRA `(.L_x_23) ;  /* 0x000000a000789947 */ /* 0x002fea0003800000 */
.L_x_20:
[----:B------:R-:W-:Y:S01]  /*4c80*/  UIADD3 UR6, UR39, 0x400, URZ ;  /* 0x0000040027067890 */ /* 0x000fe2000fffe03f */
[----:B------:R-:W-:Y:S01]  /*4c90*/  WARPGROUP.ARRIVE ;  /* 0x00000000000079c5 */ /* 0x000fe20000000000 */
[----:B------:R-:W-:Y:S01]  /*4ca0*/  UMOV UR7, 0x40000040 ;  /* 0x4000004000077882 */ /* 0x000fe20000000000 */
[C---:B-1----:R-:W-:Y:S01]  /*4cb0*/  FMUL.FTZ R8, R0.reuse, R152 ;  /* 0x0000009800087220 */ /* 0x042fe20000410000 */
[----:B------:R-:W-:Y:S01]  /*4cc0*/  USHF.R.U32.HI UR6, URZ, 0x4, UR6 ;  /* 0x000000043f067899 */ /* 0x000fe20008011606 */
[C---:B------:R-:W-:Y:S01]  /*4cd0*/  FMUL.FTZ R9, R0.reuse, R154 ;  /* 0x0000009a00097220 */ /* 0x040fe20000410000 */
[C---:B0-----:R-:W-:Y:S01]  /*4ce0*/  FMUL.FTZ R7, R0.reuse, R153 ;  /* 0x0000009900077220 */ /* 0x041fe20000410000 */
[C---:B------:R-:W-:Y:S01]  /*4cf0*/  FMUL.FTZ R10, R0.reuse, R155 ;  /* 0x0000009b000a7220 */ /* 0x040fe20000410000 */
[----:B------:R-:W-:Y:S01]  /*4d00*/  ULOP3.LUT UR6, UR6, 0x3fff, URZ, 0xc0, !UPT ;  /* 0x00003fff06067892 */ /* 0x000fe2000f8ec03f */
[----:B------:R-:W0:Y:S01]  /*4d10*/  MUFU.TANH R8, R8 ;  /* 0x0000000800087308 */ /* 0x000e220000002400 */
[C---:B------:R-:W-:Y:S01]  /*4d20*/  FMUL.FTZ R11, R0.reuse, R156 ;  /* 0x0000009c000b7220 */ /* 0x040fe20000410000 */
[C---:B------:R-:W-:Y:S01]  /*4d30*/  FMUL.FTZ R13, R0.reuse, R158 ;  /* 0x0000009e000d7220 */ /* 0x040fe20000410000 */
[----:B------:R-:W-:Y:S01]  /*4d40*/  ULOP3.LUT UR6, UR6, 0x10000, URZ, 0xfc, !UPT ;  /* 0x0001000006067892 */ /* 0x000fe2000f8efc3f */
[C---:B------:R-:W-:Y:S01]  /*4d50*/  FMUL.FTZ R12, R0.reuse, R157 ;  /* 0x0000009d000c7220 */ /* 0x040fe20000410000 */
[C---:B------:R-:W-:Y:S01]  /*4d60*/  FMUL.FTZ R14, R0.reuse, R159 ;  /* 0x0000009f000e7220 */ /* 0x040fe20000410000 */
[C---:B------:R-:W-:Y:S01]  /*4d70*/  FMUL.FTZ R15, R0.reuse, R160 ;  /* 0x000000a0000f7220 */ /* 0x040fe20000410000 */
[----:B------:R-:W-:Y:S01]  /*4d80*/  ULEA UR10, UR52, UR6, 0xb ;  /* 0x00000006340a7291 */ /* 0x000fe2000f8e583f */
[----:B------:R-:W1:Y:S01]  /*4d90*/  MUFU.TANH R9, R9 ;  /* 0x0000000900097308 */ /* 0x000e620000002400 */
[C---:B------:R-:W-:Y:S01]  /*4da0*/  FMUL.FTZ R21, R0.reuse, R162 ;  /* 0x000000a200157220 */ /* 0x040fe20000410000 */
[C---:B------:R-:W-:Y:S01]  /*4db0*/  FMUL.FTZ R20, R0.reuse, R161 ;  /* 0x000000a100147220 */ /* 0x040fe20000410000 */
[C---:B------:R-:W-:Y:S01]  /*4dc0*/  FMUL.FTZ R155, R0.reuse, R166 ;  /* 0x000000a6009b7220 */ /* 0x040fe20000410000 */
[C---:B------:R-:W-:Y:S01]  /*4dd0*/  FMUL.FTZ R166, R0.reuse, R177 ;  /* 0x000000b100a67220 */ /* 0x040fe20000410000 */
[C---:B------:R-:W-:Y:S01]  /*4de0*/  FMUL.FTZ R177, R0.reuse, R188 ;  /* 0x000000bc00b17220 */ /* 0x040fe20000410000 */
[----:B------:R-:W-:Y:S01]  /*4df0*/  UMOV UR6, UR10 ;  /* 0x0000000a00067c82 */ /* 0x000fe20008000000 */
[C---:B------:R-:W-:Y:S01]  /*4e00*/  FMUL.FTZ R152, R0.reuse, R163 ;  /* 0x000000a300987220 */ /* 0x040fe20000410000 */
[----:B------:R-:W-:Y:S01]  /*4e10*/  QGMMA.64x256x32.F32.E4M3.E4M3 R24, R228, gdesc[UR4], R24, gsb0 ;  /* 0x03e00004e4187df3 */ /* 0x000fe20008000818 */
[----:B------:R-:W-:Y:S01]  /*4e20*/  UIADD3 UR6, UR10, 0x2, URZ ;  /* 0x000000020a067890 */ /* 0x000fe2000fffe03f */
[----:B------:R-:W2:Y:S01]  /*4e30*/  MUFU.TANH R7, R7 ;  /* 0x0000000700077308 */ /* 0x000ea20000002400 */
[----:B------:R-:W-:Y:S01]  /*4e40*/  UMOV UR7, 0x40000040 ;  /* 0x4000004000077882 */ /* 0x000fe20000000000 */
[----:B------:R-:W-:Y:S01]  /*4e50*/  FMUL.FTZ R160, R0, R171 ;  /* 0x000000ab00a07220 */ /* 0x000fe20000410000 */
[----:B0-----:R-:W-:Y:S01]  /*4e60*/  FMNMX.FTZ R188, R8, R3, !PT ;  /* 0x0000000308bc7209 */ /* 0x001fe20007810000 */
[C---:B------:R-:W-:Y:S01]  /*4e70*/  FMUL.FTZ R153, R0.reuse, R164 ;  /* 0x000000a400997220 */ /* 0x040fe20000410000 */
[C---:B------:R-:W-:Y:S01]  /*4e80*/  FMUL.FTZ R171, R0.reuse, R182 ;  /* 0x000000b600ab7220 */ /* 0x040fe20000410000 */
[C---:B------:R-:W-:Y:S01]  /*4e90*/  FMUL.FTZ R182, R0.reuse, R193 ;  /* 0x000000c100b67220 */ /* 0x040fe20000410000 */
[----:B-1----:R-:W-:Y:S01]  /*4ea0*/  FMNMX.FTZ R193, R9, R6, !PT ;  /* 0x0000000609c17209 */ /* 0x002fe20007810000 */
[----:B------:R-:W0:Y:S01]  /*4eb0*/  MUFU.TANH R10, R10 ;  /* 0x0000000a000a7308 */ /* 0x000e220000002400 */
[C---:B------:R-:W-:Y:S01]  /*4ec0*/  FMUL.FTZ R163, R0.reuse, R174 ;  /* 0x000000ae00a37220 */ /* 0x040fe20000410000 */
[C---:B------:R-:W-:Y:S01]  /*4ed0*/  FMUL.FTZ R154, R0.reuse, R165 ;  /* 0x000000a5009a7220 */ /* 0x040fe20000410000 */
[C---:B------:R-:W-:Y:S01]  /*4ee0*/  FMUL.FTZ R174, R0.reuse, R185 ;  /* 0x000000b900ae7220 */ /* 0x040fe20000410000 */
[C---:B------:R-:W-:Y:S01]  /*4ef0*/  FMUL.FTZ R185, R0.reuse, R196 ;  /* 0x000000c400b97220 */ /* 0x040fe20000410000 */
[C---:B------:R-:W-:Y:S01]  /*4f00*/  FMUL.FTZ R156, R0.reuse, R167 ;  /* 0x000000a7009c7220 */ /* 0x040fe20000410000 */
[C---:B------:R-:W-:Y:S01]  /*4f10*/  FMUL.FTZ R162, R0.reuse, R173 ;  /* 0x000000ad00a27220 */ /* 0x040fe20000410000 */
[C---:B------:R-:W-:Y:S01]  /*4f20*/  FMUL.FTZ R157, R0.reuse, R168 ;  /* 0x000000a8009d7220 */ /* 0x040fe20000410000 */
[----:B------:R-:W1:Y:S01]  /*4f30*/  MUFU.TANH R11, R11 ;  /* 0x0000000b000b7308 */ /* 0x000e620000002400 */
[----:B--2---:R-:W-:Y:S01]  /*4f40*/  FMNMX.FTZ R188, R7, R188, !PT ;  /* 0x000000bc07bc7209 */ /* 0x004fe20007810000 */
[C---:B------:R-:W-:Y:S01]  /*4f50*/  FMUL.FTZ R173, R0.reuse, R184 ;  /* 0x000000b800ad7220 */ /* 0x040fe20000410000 */
[C---:B------:R-:W-:Y:S01]  /*4f60*/  FMUL.FTZ R184, R0.reuse, R195 ;  /* 0x000000c300b87220 */ /* 0x040fe20000410000 */
[C---:B------:R-:W-:Y:S01]  /*4f70*/  FMUL.FTZ R159, R0.reuse, R170 ;  /* 0x000000aa009f7220 */ /* 0x040fe20000410000 */
[C---:B------:R-:W-:Y:S01]  /*4f80*/  FMUL.FTZ R158, R0.reuse, R169 ;  /* 0x000000a9009e7220 */ /* 0x040fe20000410000 */
[C---:B------:R-:W-:Y:S01]  /*4f90*/  FMUL.FTZ R164, R0.reuse, R175 ;  /* 0x000000af00a47220 */ /* 0x040fe20000410000 */
[----:B------:R-:W-:Y:S01]  /*4fa0*/  FMUL.FTZ R161, R0, R172 ;  /* 0x000000ac00a17220 */ /* 0x000fe20000410000 */
[----:B------:R-:W2:Y:S01]  /*4fb0*/  MUFU.TANH R13, R13 ;  /* 0x0000000d000d7308 */ /* 0x000ea20000002400 */
[----:B0-----:R-:W-:Y:S01]  /*4fc0*/  FMNMX.FTZ R196, R10, R193, !PT ;  /* 0x000000c10ac47209 */ /* 0x001fe20007810000 */
[C---:B------:R-:W-:Y:S01]  /*4fd0*/  FMUL.FTZ R175, R0.reuse, R186 ;  /* 0x000000ba00af7220 */ /* 0x040fe20000410000 */
[C---:B------:R-:W-:Y:S01]  /*4fe0*/  FMUL.FTZ R186, R0.reuse, R197 ;  /* 0x000000c500ba7220 */ /* 0x040fe20000410000 */
[C---:B------:R-:W-:Y:S01]  /*4ff0*/  FMUL.FTZ R165, R0.reuse, R176 ;  /* 0x000000b000a57220 */ /* 0x040fe20000410000 */
[C---:B------:R-:W-:Y:S01]  /*5000*/  FMUL.FTZ R176, R0.reuse, R187 ;  /* 0x000000bb00b07220 */ /* 0x040fe20000410000 */
[C---:B------:R-:W-:Y:S01]  /*5010*/  FMUL.FTZ R187, R0.reuse, R198 ;  /* 0x000000c600bb7220 */ /* 0x040fe20000410000 */
[C---:B------:R-:W-:Y:S01]  /*5020*/  FMUL.FTZ R167, R0.reuse, R178 ;  /* 0x000000b200a77220 */ /* 0x040fe20000410000 */
[----:B------:R-:W0:Y:S01]  /*5030*/  MUFU.TANH R12, R12 ;  /* 0x0000000c000c7308 */ /* 0x000e220000002400 */
[----:B-1----:R-:W-:Y:S01]  /*5040*/  FMNMX.FTZ R193, R11, R188, !PT ;  /* 0x000000bc0bc17209 */ /* 0x002fe20007810000 */
        /* <DEDUP_REMOVED lines=17> */
[----:B------:R-:W-:-:S05]  /*5160*/  FMUL.FTZ R194, R0, R203 ;  /* 0x000000cb00c27220 */ /* 0x000fca0000410000 */
[----:B------:R-:W0:Y:S01]  /*5170*/  MUFU.TANH R21, R21 ;  /* 0x0000001500157308 */ /* 0x000e220000002400 */
[----:B-1----:R-:W-:Y:S01]  /*5180*/  FMNMX.FTZ R196, R14, R195, !PT ;  /* 0x000000c30ec47209 */ /* 0x002fe20007810000 */
[----:B------:R-:W-:-:S06]  /*5190*/  FMUL.FTZ R195, R0, R204 ;  /* 0x000000cc00c37220 */ /* 0x000fcc0000410000 */
[----:B------:R-:W1:Y:S01]  /*51a0*/  MUFU.TANH R20, R20 ;  /* 0x0000001400147308 */ /* 0x000e620000002400 */
[----:B--2---:R-:W-:-:S07]  /*51b0*/  FMNMX.FTZ R193, R15, R188, !PT ;  /* 0x000000bc0fc17209 */ /* 0x004fce0007810000 */
[----:B------:R-:W2:Y:S01]  /*51c0*/  MUFU.TANH R152, R152 ;  /* 0x0000009800987308 */ /* 0x000ea20000002400 */
[----:B0-----:R-:W-:Y:S01]  /*51d0*/  FMNMX.FTZ R197, R21, R196, !PT ;  /* 0x000000c415c57209 */ /* 0x001fe20007810000 */
[----:B------:R-:W-:-:S06]  /*51e0*/  FMUL.FTZ R196, R0, R205 ;  /* 0x000000cd00c47220 */ /* 0x000fcc0000410000 */
[----:B------:R-:W0:Y:S01]  /*51f0*/  MUFU.TANH R153, R153 ;  /* 0x0000009900997308 */ /* 0x000e220000002400 */
[----:B-1----:R-:W-:-:S07]  /*5200*/  FMNMX.FTZ R188, R20, R193, !PT ;  /* 0x000000c114bc7209 */ /* 0x002fce0007810000 */
[----:B------:R-:W1:Y:S01]  /*5210*/  MUFU.TANH R155, R155 ;  /* 0x0000009b009b7308 */ /* 0x000e620000002400 */
[----:B--2---:R-:W-:-:S07]  /*5220*/  FMNMX.FTZ R198, R152, R197, !PT ;  /* 0x000000c598c67209 */ /* 0x004fce0007810000 */
[----:B------:R-:W2:Y:S01]  /*5230*/  MUFU.TANH R154, R154 ;  /* 0x0000009a009a7308 */ /* 0x000ea20000002400 */
[----:B0-----:R-:W-:-:S07]  /*5240*/  FMNMX.FTZ R193, R153, R188, !PT ;  /* 0x000000bc99c17209 */ /* 0x001fce0007810000 */
[----:B------:R-:W0:Y:S01]  /*5250*/  MUFU.TANH R156, R156 ;  /* 0x0000009c009c7308 */ /* 0x000e220000002400 */
[----:B-1----:R-:W-:-:S07]  /*5260*/  FMNMX.FTZ R197, R155, R198, !PT ;  /* 0x000000c69bc57209 */ /* 0x002fce0007810000 */
        /* <DEDUP_REMOVED lines=8> */
[----:B--2---:R-:W-:Y:S01]  /*52f0*/  FMNMX.FTZ R199, R159, R198, !PT ;  /* 0x000000c69fc77209 */ /* 0x004fe20007810000 */
[----:B------:R-:W-:-:S06]  /*5300*/  FMUL.FTZ R198, R0, R207 ;  /* 0x000000cf00c67220 */ /* 0x000fcc0000410000 */
[----:B------:R-:W2:Y:S01]  /*5310*/  MUFU.TANH R161, R161 ;  /* 0x000000a100a17308 */ /* 0x000ea20000002400 */
[----:B0-----:R-:W-:-:S07]  /*5320*/  FMNMX.FTZ R188, R158, R193, !PT ;  /* 0x000000c19ebc7209 */ /* 0x001fce0007810000 */
        /* <DEDUP_REMOVED lines=14> */
[----:B-1----:R-:W-:Y:S01]  /*5410*/  FMNMX.FTZ R201, R167, R200, !PT ;  /* 0x000000c8a7c97209 */ /* 0x002fe20007810000 */
[----:B------:R-:W-:-:S06]  /*5420*/  FMUL.FTZ R200, R0, R209 ;  /* 0x000000d100c87220 */ /* 0x000fcc0000410000 */
        /* <DEDUP_REMOVED lines=16> */
[----:B0-----:R-:W-:Y:S01]  /*5530*/  FMNMX.FTZ R203, R175, R202, !PT ;  /* 0x000000caafcb7209 */ /* 0x001fe20007810000 */
[----:B------:R-:W-:Y:S01]  /*5540*/  FMUL.FTZ R202, R0, R211 ;  /* 0x000000d300ca7220 */ /* 0x000fe20000410000 */
[----:B------:R-:W-:Y:S02]  /*5550*/  WARPGROUP.DEPBAR.LE gsb0, 0x0 ;  /* 0x00008000000079c5 */ /* 0x000fe40000010000 */
[----:B------:R-:W-:-:S06]  /*5560*/  WARPGROUP.ARRIVE ;  /* 0x00000000000079c5 */ /* 0x000fcc0000000000 */
[----:B------:R-:W0:Y:S01]  /*5570*/  S2R R231, SR_TID.X ;  /* 0x0000000000e77919 */ /* 0x000e220000002100 */
[----:B------:R-:W3:Y:S01]  /*5580*/  MUFU.TANH R177, R177 ;  /* 0x000000b100b17308 */ /* 0x000ee20000002400 */
[----:B-1----:R-:W-:Y:S01]  /*5590*/  FMNMX.FTZ R188, R174, R193, !PT ;  /* 0x000000c1aebc7209 */ /* 0x002fe20007810000 */
[----:B------:R-:W-:Y:S01]  /*55a0*/  QGMMA.64x256x32.F32.E4M3.E4M3 R24, R216, gdesc[UR4], R24, gsb0 ;  /* 0x03e00004d8187df3 */ /* 0x000fe20008000818 */
[----:B------:R-:W-:Y:S01]  /*55b0*/  UIADD3 UR6, UR10, 0x4, URZ ;  /* 0x000000040a067890 */ /* 0x000fe2000fffe03f */
[----:B------:R-:W-:-:S04]  /*55c0*/  UMOV UR7, 0x40000040 ;  /* 0x4000004000077882 */ /* 0x000fc80000000000 */
[----:B------:R-:W1:Y:S01]  /*55d0*/  MUFU.TANH R179, R179 ;  /* 0x000000b300b37308 */ /* 0x000e620000002400 */
[----:B--2---:R-:W-:-:S07]  /*55e0*/  FMNMX.FTZ R204, R176, R203, !PT ;  /* 0x000000cbb0cc7209 */ /* 0x004fce0007810000 */
[----:B------:R-:W2:Y:S01]  /*55f0*/  MUFU.TANH R178, R178 ;  /* 0x000000b200b27308 */ /* 0x000ea20000002400 */
[----:B---3--:R-:W-:-:S07]  /*5600*/  FMNMX.FTZ R193, R177, R188, !PT ;  /* 0x000000bcb1c17209 */ /* 0x008fce0007810000 */
[----:B------:R-:W3:Y:S01]  /*5610*/  MUFU.TANH R180, R180 ;  /* 0x000000b400b47308 */ /* 0x000ee20000002400 */
[----:B-1----:R-:W-:Y:S02]  /*5620*/  FMNMX.FTZ R203, R179, R204, !PT ;  /* 0x000000ccb3cb7209 */ /* 0x002fe40007810000 */
[----:B0-----:R-:W-:-:S05]  /*5630*/  LOP3.LUT P1, RZ, R231, 0x7f, RZ, 0xc0, !PT ;  /* 0x0000007fe7ff7812 */ /* 0x001fca000782c0ff */
[----:B------:R-:W0:Y:S01]  /*5640*/  MUFU.TANH R181, R181 ;  /* 0x000000b500b57308 */ /* 0x000e220000002400 */
[----:B--2---:R-:W-:Y:S02]  /*5650*/  FMNMX.FTZ R188, R178, R193, !PT ;  /* 0x000000c1b2bc7209 */ /* 0x004fe40007810000 */
[----:B------:R-:W-:-:S05]  /*5660*/  SHF.R.U32.HI R231, RZ, 0x7, R231 ;  /* 0x00000007ffe77819 */ /* 0x000fca00000116e7 */
[----:B------:R-:W1:Y:S01]  /*5670*/  MUFU.TANH R183, R183 ;  /* 0x000000b700b77308 */ /* 0x000e620000002400 */
[----:B---3--:R-:W-:Y:S01]  /*5680*/  FMNMX.FTZ R204, R180, R203, !PT ;  /* 0x000000cbb4cc7209 */ /* 0x008fe20007810000 */
        /* <DEDUP_REMOVED lines=47> */
[----:B0-----:R-:W-:Y:S02]  /*5980*/  FMNMX.FTZ R207, R205, R208, !PT ;  /* 0x000000d0cdcf7209 */ /* 0x001fe40007810000 */
[----:B-1----:R-:W-:-:S05]  /*5990*/  FMNMX.FTZ R208, R204, R193, !PT ;  /* 0x000000c1ccd07209 */ /* 0x002fca0007810000 */
[----:B------:R-:W0:Y:S01]  /*59a0*/  SHFL.BFLY PT, R193, R208, 0x2, 0x1f ;  /* 0x0c401f00d0c17f89 */ /* 0x000e2200000e0000 */
[----:B--2---:R-:W-:-:S05]  /*59b0*/  FMNMX.FTZ R207, R206, R207, !PT ;  /* 0x000000cfcecf7209 */ /* 0x004fca0007810000 */
[----:B------:R-:W1:Y:S01]  /*59c0*/  SHFL.BFLY PT, R188, R207, 0x2, 0x1f ;  /* 0x0c401f00cfbc7f89 */ /* 0x000e6200000e0000 */
[----:B0-----:R-:W-:Y:S02]  /*59d0*/  FMNMX.FTZ R209, R208, R193, !PT ;  /* 0x000000c1d0d17209 */ /* 0x001fe40007810000 */
[----:B-1----:R-:W-:-:S03]  /*59e0*/  FMNMX.FTZ R210, R207, R188, !PT ;  /* 0x000000bccfd27209 */ /* 0x002fc60007810000 */
[----:B------:R-:W0:Y:S04]  /*59f0*/  SHFL.BFLY PT, R188, R209, 0x1, 0x1f ;  /* 0x0c201f00d1bc7f89 */ /* 0x000e2800000e0000 */
[----:B------:R-:W1:Y:S01]  /*5a00*/  SHFL.BFLY PT, R193, R210, 0x1, 0x1f ;  /* 0x0c201f00d2c17f89 */ /* 0x000e6200000e0000 */
[----:B------:R-:W-:Y:S02]  /*5a10*/  WARPGROUP.DEPBAR.LE gsb0, 0x0 ;  /* 0x00008000000079c5 */ /* 0x000fe40000010000 */
[----:B------:R-:W-:-:S06]  /*5a20*/  WARPGROUP.ARRIVE ;  /* 0x00000000000079c5 */ /* 0x000fcc0000000000 */
[----:B------:R-:W-:Y:S01]  /*5a30*/  QGMMA.64x256x32.F32.E4M3.E4M3 R24, R220, gdesc[UR4], R24, gsb0 ;  /* 0x03e00004dc187df3 */ /* 0x000fe20008000818 */
[----:B------:R-:W-:Y:S01]  /*5a40*/  UIADD3 UR6, UR10, 0x6, URZ ;  /* 0x000000060a067890 */ /* 0x000fe2000fffe03f */
[----:B------:R-:W-:Y:S01]  /*5a50*/  UMOV UR7, 0x40000040 ;  /* 0x4000004000077882 */ /* 0x000fe20000000000 */
[----:B0-----:R-:W-:Y:S02]  /*5a60*/  FMNMX.FTZ R188, R209, R188, !PT ;  /* 0x000000bcd1bc7209 */ /* 0x001fe40007810000 */
[----:B-1----:R-:W-:-:S03]  /*5a70*/  FMNMX.FTZ R193, R210, R193, !PT ;  /* 0x000000c1d2c17209 */ /* 0x002fc60007810000 */
[----:B------:R-:W-:Y:S01]  /*5a80*/  FADD.FTZ R3, -R188, R3 ;  /* 0x00000003bc037221 */ /* 0x000fe20000010100 */
[----:B------:R-:W-:Y:S02]  /*5a90*/  WARPGROUP.DEPBAR.LE gsb0, 0x0 ;  /* 0x00008000000079c5 */ /* 0x000fe40000010000 */
[----:B------:R-:W-:-:S15]  /*5aa0*/  WARPGROUP.ARRIVE ;  /* 0x00000000000079c5 */ /* 0x000fde0000000000 */
[----:B------:R-:W-:-:S02]  /*5ab0*/  NOP ;  /* 0x0000000000007918 */ /* 0x000fc40000000000 */
[----:B------:R-:W-:Y:S01]  /*5ac0*/  QGMMA.64x256x32.F32.E4M3.E4M3 R24, R224, gdesc[UR4], R24, gsb0 ;  /* 0x03e00004e0187df3 */ /* 0x000fe20008000818 */
[----:B------:R-:W-:Y:S02]  /*5ad0*/  UMOV UR6, UR50 ;  /* 0x0000003200067c82 */ /* 0x000fe40008000000 */
[----:B------:R-:W-:Y:S02]  /*5ae0*/  IMAD.U32 R207, RZ, RZ, UR6 ;  /* 0x00000006ffcf7e24 */ /* 0x000fe4000f8e00ff */
[----:B------:R-:W-:Y:S01]  /*5af0*/  FMUL.FTZ R208, R3, UR6 ;  /* 0x0000000603d07c20 */ /* 0x000fe20008410000 */
[----:B------:R-:W-:Y:S01]  /*5b00*/  FADD.FTZ R3, -R193, R6 ;  /* 0x00000006c1037221 */ /* 0x000fe20000010100 */
[----:B------:R-:W-:-:S02]  /*5b10*/  FFMA.FTZ R207, R188, R207, -8 ;  /* 0xc1000000bccf7423 */ /* 0x000fc400000100cf */
[----:B------:R0:W-:Y:S01]  /*5b20*/  MUFU.EX2 R6, R208 ;  /* 0x000000d000067308 */ /* 0x0001e20000000800 */
[----:B------:R-:W-:Y:S01]  /*5b30*/  FMUL.FTZ R3, R3, UR6 ;  /* 0x0000000603037c20 */ /* 0x000fe20008410000 */
[--C-:B------:R-:W-:Y:S01]  /*5b40*/  FFMA.FTZ R209, R8, UR6, -R207.reuse ;  /* 0x0000000608d17c23 */ /* 0x100fe200080108cf */
[----:B------:R-:W-:-:S01]  /*5b50*/  FFMA.FTZ R8, R7, UR6, -R207 ;  /* 0x0000000607087c23 */ /* 0x000fc200080108cf */
        /* <DEDUP_REMOVED lines=12> */
[----:B------:R-:W-:Y:S01]  /*5c20*/  FFMA.FTZ R190, R191, UR6, -R207 ;  /* 0x00000006bfbe7c23 */ /* 0x000fe200080108cf */
[----:B0-----:R-:W-:-:S02]  /*5c30*/  IMAD.U32 R208, RZ, RZ, UR6 ;  /* 0x00000006ffd07e24 */ /* 0x001fc4000f8e00ff */
[--C-:B------:R-:W-:Y:S01]  /*5c40*/  FFMA.FTZ R191, R195, UR6, -R207.reuse ;  /* 0x00000006c3bf7c23 */ /* 0x100fe200080108cf */
[----:B------:R-:W-:-:S01]  /*5c50*/  FFMA.FTZ R195, R199, UR6, -R207 ;  /* 0x00000006c7c37c23 */ /* 0x000fc200080108cf */
[----:B------:R-:W-:Y:S01]  /*5c60*/  FFMA.FTZ R199, R203, UR6, -R207 ;  /* 0x00000006cbc77c23 */ /* 0x000fe200080108cf */
[----:B------:R-:W-:-:S01]  /*5c70*/  FFMA.FTZ R203, R193, R208, -8 ;  /* 0xc1000000c1cb7423 */ /* 0x000fc200000100d0 */
[----:B------:R-:W0:Y:S01]  /*5c80*/  MUFU.EX2 R209, R209 ;  /* 0x000000d100d17308 */ /* 0x000e220000000800 */
[----:B------:R-:W-:-:S01]  /*5c90*/  FFMA.FTZ R12, R12, UR6, -R207 ;  /* 0x000000060c0c7c23 */ /* 0x000fc200080108cf */
[----:B------:R-:W-:Y:S01]  /*5ca0*/  FFMA.FTZ R20, R20, UR6, -R207 ;  /* 0x0000000614147c23 */ /* 0x000fe200080108cf */
[----:B------:R-:W-:-:S01]  /*5cb0*/  FFMA.FTZ R208, R9, UR6, -R203 ;  /* 0x0000000609d07c23 */ /* 0x000fc200080108cb */
[--C-:B------:R-:W-:Y:S01]  /*5cc0*/  FFMA.FTZ R9, R10, UR6, -R203.reuse ;  /* 0x000000060a097c23 */ /* 0x100fe200080108cb */
[----:B------:R-:W-:-:S01]  /*5cd0*/  FFMA.FTZ R10, R13, UR6, -R203 ;  /* 0x000000060d0a7c23 */ /* 0x000fc200080108cb */
[--C-:B------:R-:W-:Y:S01]  /*5ce0*/  FFMA.FTZ R13, R14, UR6, -R203.reuse ;  /* 0x000000060e0d7c23 */ /* 0x100fe200080108cb */
[----:B------:R-:W-:-:S01]  /*5cf0*/  FFMA.FTZ R14, R21, UR6, -R203 ;  /* 0x00000006150e7c23 */ /* 0x000fc200080108cb */
[----:B------:R-:W-:Y:S01]  /*5d00*/  MUFU.EX2 R3, R3 ;  /* 0x0000000300037308 */ /* 0x000fe20000000800 */
[----:B------:R-:W-:-:S01]  /*5d10*/  FFMA.FTZ R21, R152, UR6, -R203 ;  /* 0x0000000698157c23 */ /* 0x000fc200080108cb */
[--C-:B------:R-:W-:Y:S01]  /*5d20*/  FFMA.FTZ R152, R155, UR6, -R203.reuse ;  /* 0x000000069b987c23 */ /* 0x100fe200080108cb */
[----:B------:R-:W-:-:S01]  /*5d30*/  FFMA.FTZ R155, R156, UR6, -R203 ;  /* 0x000000069c9b7c23 */ /* 0x000fc200080108cb */
[--C-:B------:R-:W-:Y:S01]  /*5d40*/  FFMA.FTZ R156, R159, UR6, -R203.reuse ;  /* 0x000000069f9c7c23 */ /* 0x100fe200080108cb */
[----:B------:R-:W-:-:S01]  /*5d50*/  FFMA.FTZ R159, R160, UR6, -R203 ;  /* 0x00000006a09f7c23 */ /* 0x000fc200080108cb */
[----:B------:R-:W-:Y:S01]  /*5d60*/  FFMA.FTZ R154, R154, UR6, -R207 ;  /* 0x000000069a9a7c23 */ /* 0x000fe200080108cf */
[----:B------:R-:W-:-:S01]  /*5d70*/  FFMA.FTZ R160, R163, UR6, -R203 ;  /* 0x00000006a3a07c23 */ /* 0x000fc200080108cb */
[----:B------:R-:W1:Y:S01]  /*5d80*/  MUFU.EX2 R208, R208 ;  /* 0x000000d000d07308 */ /* 0x000e620000000800 */
[----:B0-----:R-:W-:-:S01]  /*5d90*/  FFMA.FTZ R5, R6, R5, R209 ;  /* 0x0000000506057223 */ /* 0x001fc200000100d1 */
[----:B------:R-:W-:Y:S01]  /*5da0*/  FFMA.FTZ R163, R164, UR6, -R203 ;  /* 0x00000006a4a37c23 */ /* 0x000fe200080108cb */
[----:B------:R-:W-:-:S01]  /*5db0*/  FFMA.FTZ R158, R158, UR6, -R207 ;  /* 0x000000069e9e7c23 */ /* 0x000fc200080108cf */
[--C-:B------:R-:W-:Y:S01]  /*5dc0*/  FFMA.FTZ R162, R162, UR6, -R207.reuse ;  /* 0x00000006a2a27c23 */ /* 0x100fe200080108cf */
[----:B------:R-:W-:-:S01]  /*5dd0*/  FFMA.FTZ R166, R166, UR6, -R207 ;  /* 0x00000006a6a67c23 */ /* 0x000fc200080108cf */
[--C-:B------:R-:W-:Y:S01]  /*5de0*/  FFMA.FTZ R170, R170, UR6, -R207.reuse ;  /* 0x00000006aaaa7c23 */ /* 0x100fe200080108cf */
[----:B------:R-:W-:-:S01]  /*5df0*/  FFMA.FTZ R174, R174, UR6, -R207 ;  /* 0x00000006aeae7c23 */ /* 0x000fc200080108cf */
[----:B------:R-:W0:Y:S01]  /*5e00*/  MUFU.EX2 R8, R8 ;  /* 0x0000000800087308 */ /* 0x000e220000000800 */
[----:B------:R-:W-:-:S01]  /*5e10*/  FFMA.FTZ R178, R178, UR6, -R207 ;  /* 0x00000006b2b27c23 */ /* 0x000fc200080108cf */
[--C-:B------:R-:W-:Y:S01]  /*5e20*/  FFMA.FTZ R182, R182, UR6, -R207.reuse ;  /* 0x00000006b6b67c23 */ /* 0x100fe200080108cf */
[----:B------:R-:W-:-:S01]  /*5e30*/  FFMA.FTZ R186, R186, UR6, -R207 ;  /* 0x00000006baba7c23 */ /* 0x000fc200080108cf */
[--C-:B------:R-:W-:Y:S01]  /*5e40*/  FFMA.FTZ R196, R196, UR6, -R207.reuse ;  /* 0x00000006c4c47c23 */ /* 0x100fe200080108cf */
[----:B------:R-:W-:-:S01]  /*5e50*/  FFMA.FTZ R200, R200, UR6, -R207 ;  /* 0x00000006c8c87c23 */ /* 0x000fc200080108cf */
[----:B------:R-:W-:Y:S01]  /*5e60*/  FFMA.FTZ R204, R204, UR6, -R207 ;  /* 0x00000006cccc7c23 */ /* 0x000fe200080108cf */
[----:B------:R-:W-:-:S01]  /*5e70*/  FFMA.FTZ R164, R167, UR6, -R203 ;  /* 0x00000006a7a47c23 */ /* 0x000fc200080108cb */
[----:B------:R-:W2:Y:S01]  /*5e80*/  MUFU.EX2 R9, R9 ;  /* 0x0000000900097308 */ /* 0x000ea20000000800 */
[----:B-1----:R-:W-:-:S01]  /*5e90*/  FFMA.FTZ R4, R3, R4, R208 ;  /* 0x0000000403047223 */ /* 0x002fc200000100d0 */
[--C-:B------:R-:W-:Y:S01]  /*5ea0*/  FFMA.FTZ R167, R168, UR6, -R203.reuse ;  /* 0x00000006a8a77c23 */ /* 0x100fe200080108cb */
[----:B------:R-:W-:-:S01]  /*5eb0*/  FFMA.FTZ R168, R171, UR6, -R203 ;  /* 0x00000006aba87c23 */ /* 0x000fc200080108cb */
[--C-:B------:R-:W-:Y:S01]  /*5ec0*/  FFMA.FTZ R171, R172, UR6, -R203.reuse ;  /* 0x00000006acab7c23 */ /* 0x100fe200080108cb */
[----:B------:R-:W-:-:S01]  /*5ed0*/  FFMA.FTZ R172, R175, UR6, -R203 ;  /* 0x00000006afac7c23 */ /* 0x000fc200080108cb */
[--C-:B------:R-:W-:Y:S01]  /*5ee0*/  FFMA.FTZ R175, R176, UR6, -R203.reuse ;  /* 0x00000006b0af7c23 */ /* 0x100fe200080108cb */
[----:B------:R-:W-:-:S01]  /*5ef0*/  FFMA.FTZ R176, R179, UR6, -R203 ;  /* 0x00000006b3b07c23 */ /* 0x000fc200080108cb */
[----:B------:R-:W1:Y:S01]  /*5f00*/  MUFU.EX2 R7, R7 ;  /* 0x0000000700077308 */ /* 0x000e620000000800 */
[----:B0-----:R-:W-:-:S01]  /*5f10*/  FADD.FTZ R210, R8, R5 ;  /* 0x0000000508d27221 */ /* 0x001fc20000010000 */
[--C-:B------:R-:W-:Y:S01]  /*5f20*/  FFMA.FTZ R179, R180, UR6, -R203.reuse ;  /* 0x00000006b4b37c23 */ /* 0x100fe200080108cb */
[----:B------:R-:W-:-:S05]  /*5f30*/  FFMA.FTZ R180, R183, UR6, -R203 ;  /* 0x00000006b7b47c23 */ /* 0x000fca00080108cb */
[----:B------:R-:W0:Y:S01]  /*5f40*/  MUFU.EX2 R10, R10 ;  /* 0x0000000a000a7308 */ /* 0x000e220000000800 */
[----:B--2---:R-:W-:-:S07]  /*5f50*/  FADD.FTZ R5, R9, R4 ;  /* 0x0000000409057221 */ /* 0x004fce0000010000 */
        /* <DEDUP_REMOVED lines=13> */
[----:B-1----:R-:W-:-:S01]  /*6030*/  FADD.FTZ R210, R20, R183 ;  /* 0x000000b714d27221 */ /* 0x002fc20000010000 */
[--C-:B------:R-:W-:Y:S01]  /*6040*/  FFMA.FTZ R183, R184, UR6, -R203.reuse ;  /* 0x00000006b8b77c23 */ /* 0x100fe200080108cb */
[----:B------:R-:W-:-:S05]  /*6050*/  FFMA.FTZ R184, R187, UR6, -R203 ;  /* 0x00000006bbb87c23 */ /* 0x000fca00080108cb */
        /* <DEDUP_REMOVED lines=15> */
[----:B--2---:R-:W-:-:S01]  /*6150*/  FADD.FTZ R210, R158, R187 ;  /* 0x000000bb9ed27221 */ /* 0x004fc20000010000 */
[----:B------:R-:W-:-:S06]  /*6160*/  FFMA.FTZ R187, R189, UR6, -R203 ;  /* 0x00000006bdbb7c23 */ /* 0x000fcc00080108cb */
        /* <DEDUP_REMOVED lines=9> */
[----:B------:R-:W-:-:S01]  /*6200*/  FFMA.FTZ R192, R194, UR6, -R203 ;  /* 0x00000006c2c07c23 */ /* 0x000fc200080108cb */
[----:B------:R-:W-:-:S04]  /*6210*/  FFMA.FTZ R194, R197, UR6, -R203 ;  /* 0x00000006c5c27c23 */ /* 0x000fc800080108cb */
        /* <DEDUP_REMOVED lines=8> */
[----:B------:R-:W-:-:S06]  /*62a0*/  WARPGROUP.DEPBAR.LE gsb0, 0x0 ;  /* 0x00008000000079c5 */ /* 0x000fcc0000010000 */
        /* <DEDUP_REMOVED lines=28> */
[----:B------:R-:W-:-:S06]  /*6470*/  IADD3 R4, -R231, 0xb, RZ ;  /* 0x0000000be7047810 */ /* 0x000fcc0007ffe1ff */
        /* <DEDUP_REMOVED lines=8> */
[----:B------:R-:W-:-:S06]  /*6500*/  FFMA.FTZ R201, R202, UR6, -R203 ;  /* 0x00000006cac97c23 */ /* 0x000fcc00080108cb */
[----:B------:R-:W1:Y:S01]  /*6510*/  MUFU.EX2 R186, R186 ;  /* 0x000000ba00ba7308 */ /* 0x000e620000000800 */
[----:B0-----:R-:W-:-:S01]  /*6520*/  FADD.FTZ R202, R184, R5 ;  /* 0x00000005b8ca7221 */ /* 0x001fc20000010000 */
[----:B------:R-:W-:-:S06]  /*6530*/  IMAD.U32 R5, RZ, RZ, UR51 ;  /* 0x00000033ff057e24 */ /* 0x000fcc000f8e00ff */
[----:B------:R-:W0:Y:S01]  /*6540*/  MUFU.EX2 R187, R187 ;  /* 0x000000bb00bb7308 */ /* 0x000e220000000800 */
[----:B--2---:R-:W-:-:S07]  /*6550*/  FADD.FTZ R207, R181, R212 ;  /* 0x000000d4b5cf7221 */ /* 0x004fce0000010000 */
[----:B------:R-:W2:Y:S01]  /*6560*/  MUFU.EX2 R185, R185 ;  /* 0x000000b900b97308 */ /* 0x000ea20000000800 */
[----:B-1----:R-:W-:-:S01]  /*6570*/  FADD.FTZ R210, R186, R207 ;  /* 0x000000cfbad27221 */ /* 0x002fc20000010000 */
[----:B------:R-:W-:Y:S01]  /*6580*/  @!P1 LEA R207, R5, UR39, 0x3 ;  /* 0x0000002705cf9c11 */ /* 0x000fe2000f8e18ff */
[----:B------:R1:W-:Y:S06]  /*6590*/  BAR.ARV R4, 0x100 ;  /* 0x000400040000751d */ /* 0x0003ec0000002000 */
[----:B------:R-:W3:Y:S01]  /*65a0*/  MUFU.EX2 R189, R189 ;  /* 0x000000bd00bd7308 */ /* 0x000ee20000000800 */
[----:B0-----:R-:W-:-:S01]  /*65b0*/  FADD.FTZ R212, R187, R202 ;  /* 0x000000cabbd47221 */ /* 0x001fc20000010000 */
[----:B------:R-:W-:Y:S01]  /*65c0*/  FFMA.FTZ R202, R205, UR6, -R203 ;  /* 0x00000006cdca7c23 */ /* 0x000fe200080108cb */
[----:B-1----:R-:W-:-:S02]  /*65d0*/  @!P1 VIADD R4, R207, 0x38840 ;  /* 0x00038840cf049836 */ /* 0x002fc40000000000 */
[----:B------:R-:W-:-:S03]  /*65e0*/  FFMA.FTZ R203, R206, UR6, -R203 ;  /* 0x00000006cecb7c23 */ /* 0x000fc600080108cb */
[----:B------:R-:W0:Y:S01]  /*65f0*/  MUFU.EX2 R190, R190 ;  /* 0x000000be00be7308 */ /* 0x000e220000000800 */
[----:B--2---:R-:W-:-:S01]  /*6600*/  FADD.FTZ R5, R185, R210 ;  /* 0x000000d2b9057221 */ /* 0x004fc20000010000 */
[----:B------:R-:W-:-:S04]  /*6610*/  @!P1 PRMT R4, RZ, 0x654, R4 ;  /* 0x00000654ff049816 */ /* 0x000fc80000000004 */
[----:B------:R1:W-:Y:S02]  /*6620*/  @!P1 SYNCS.ARRIVE.TRANS64.RED.A1T0 RZ, [R4+URZ], RZ ;  /* 0x000000ff04ff99a7 */ /* 0x0003e4000810043f */
[----:B------:R-:W2:Y:S01]  /*6630*/  MUFU.EX2 R192, R192 ;  /* 0x000000c000c07308 */ /* 0x000ea20000000800 */
[----:B---3--:R-:W-:-:S07]  /*6640*/  FADD.FTZ R205, R189, R212 ;  /* 0x000000d4bdcd7221 */ /* 0x008fce0000010000 */
[----:B------:R-:W3:Y:S01]  /*6650*/  MUFU.EX2 R191, R191 ;  /* 0x000000bf00bf7308 */ /* 0x000ee20000000800 */
[----:B0-----:R-:W-:-:S07]  /*6660*/  FADD.FTZ R210, R190, R5 ;  /* 0x00000005bed27221 */ /* 0x001fce0000010000 */
[----:B------:R-:W0:Y:S01]  /*6670*/  MUFU.EX2 R194, R194 ;  /* 0x000000c200c27308 */ /* 0x000e220000000800 */
[----:B--2---:R-:W-:-:S07]  /*6680*/  FADD.FTZ R205, R192, R205 ;  /* 0x000000cdc0cd7221 */ /* 0x004fce0000010000 */
[----:B------:R-:W1:Y:S01]  /*6690*/  MUFU.EX2 R196, R196 ;  /* 0x000000c400c47308 */ /* 0x000e620000000800 */
[----:B---3--:R-:W-:-:S07]  /*66a0*/  FADD.FTZ R5, R191, R210 ;  /* 0x000000d2bf057221 */ /* 0x008fce0000010000 */
[----:B------:R-:W2:Y:S01]  /*66b0*/  MUFU.EX2 R197, R197 ;  /* 0x000000c500c57308 */ /* 0x000ea20000000800 */
[----:B0-----:R-:W-:-:S07]  /*66c0*/  FADD.FTZ R206, R194, R205 ;  /* 0x000000cdc2ce7221 */ /* 0x001fce0000010000 */
[----:B------:R-:W0:Y:S01]  /*66d0*/  MUFU.EX2 R195, R195 ;  /* 0x000000c300c37308 */ /* 0x000e220000000800 */
[----:B-1----:R-:W-:-:S07]  /*66e0*/  FADD.FTZ R4, R196, R5 ;  /* 0x00000005c4047221 */ /* 0x002fce0000010000 */
[----:B------:R-:W1:Y:S01]  /*66f0*/  MUFU.EX2 R198, R198 ;  /* 0x000000c600c67308 */ /* 0x000e620000000800 */
[----:B--2---:R-:W-:-:S07]  /*6700*/  FADD.FTZ R5, R197, R206 ;  /* 0x000000cec5057221 */ /* 0x004fce0000010000 */
        /* <DEDUP_REMOVED lines=11> */
[----:B--2---:R-:W-:-:S01]  /*67c0*/  FADD.FTZ R4, R202, R5 ;  /* 0x00000005ca047221 */ /* 0x004fc20000010000 */
[----:B0-----:R-:W-:-:S03]  /*67d0*/  FADD.FTZ R5, R204, R205 ;  /* 0x000000cdcc057221 */ /* 0x001fc60000010000 */
[----:B-1----:R-:W-:Y:S01]  /*67e0*/  FADD.FTZ R4, R203, R4 ;  /* 0x00000004cb047221 */ /* 0x002fe20000010000 */
[----:B------:R-:W-:Y:S06]  /*67f0*/  @!P0 BRA `(.L_x_24) ;  /* 0x0000000000048947 */ /* 0x000fec0003800000 */
[----:B------:R-:W-:Y:S01]  /*6800*/  BPT.TRAP 0x1 ;  /* 0x000000040000795c */ /* 0x000fe20000300000 */
.L_x_24:
[----:B------:R-:W-:Y:S01]  /*6810*/  ULEA UR7, UR52, UR39, 0x3 ;  /* 0x0000002734077291 */ /* 0x000fe2000f8e183f */
[----:B------:R-:W-:Y:S01]  /*6820*/  ISETP.LT.AND P1, PT, RZ, UR49, PT ;  /* 0x00000031ff007c0c */ /* 0x000fe2000bf21270 */
[----:B------:R-:W-:Y:S01]  /*6830*/  UIADD3 UR10, UR49, -0x1, URZ ;  /* 0xffffffff310a7890 */ /* 0x000fe2000fffe03f */
[----:B------:R-:W-:Y:S01]  /*6840*/  F2FP.SATFINITE.E4M3.F32.PACK_AB_MERGE_C R7, R12, R7, RZ ;  /* 0x000000070c07723e */ /* 0x000fe200048070ff */
[----:B------:R-:W-:Y:S01]  /*6850*/  UIADD3 UR7, UR7, 0x38860, URZ ;  /* 0x0003886007077890 */ /* 0x000fe2000fffe03f */
[----:B------:R-:W-:Y:S01]  /*6860*/  F2FP.SATFINITE.E4M3.F32.PACK_AB_MERGE_C R10, R13, R10, RZ ;  /* 0x0000000a0d0a723e */ /* 0x000fe200048070ff */
[----:B------:R-:W-:Y:S01]  /*6870*/  UMOV UR53, UR43 ;  /* 0x0000002b00357c82 */ /* 0x000fe20008000000 */
[----:B------:R-:W-:Y:S01]  /*6880*/  F2FP.SATFINITE.E4M3.F32.PACK_AB_MERGE_C R15, R154, R15, RZ ;  /* 0x0000000f9a0f723e */ /* 0x000fe200048070ff */
[----:B------:R-:W-:Y:S01]  /*6890*/  UPRMT UR7, UR36, 0x654, UR7 ;  /* 0x0000065424077896 */ /* 0x000fe20008000007 */
[----:B------:R-:W-:Y:S01]  /*68a0*/  F2FP.SATFINITE.E4M3.F32.PACK_AB_MERGE_C R152, R155, R152, RZ ;  /* 0x000000989b98723e */ /* 0x000fe200048070ff */
[----:B------:R-:W-:Y:S01]  /*68b0*/  UMOV UR49, UR10 ;  /* 0x0000000a00317c82 */ /* 0x000fe20008000000 */
[----:B------:R-:W-:Y:S01]  /*68c0*/  F2FP.SATFINITE.E4M3.F32.PACK_AB_MERGE_C R157, R162, R157, RZ ;  /* 0x0000009da29d723e */ /* 0x000fe200048070ff */
[----:B------:R-:W-:Y:S01]  /*68d0*/  UMOV UR52, UR51 ;  /* 0x0000003300347c82 */ /* 0x000fe20008000000 */
[----:B------:R-:W-:Y:S01]  /*68e0*/  F2FP.SATFINITE.E4M3.F32.PACK_AB_MERGE_C R160, R163, R160, RZ ;  /* 0x000000a0a3a0723e */ /* 0x000fe200048070ff */
[-C--:B------:R-:W-:Y:S01]  /*68f0*/  FMUL.FTZ R24, R24, R6.reuse ;  /* 0x0000000618187220 */ /* 0x080fe20000410000 */
[----:B------:R-:W-:Y:S01]  /*6900*/  F2FP.SATFINITE.E4M3.F32.PACK_AB_MERGE_C R165, R170, R165, RZ ;  /* 0x000000a5aaa5723e */ /* 0x000fe200048070ff */
[----:B------:R-:W-:Y:S01]  /*6910*/  FMUL.FTZ R25, R25, R6 ;  /* 0x0000000619197220 */ /* 0x000fe20000410000 */
[----:B------:R-:W-:Y:S01]  /*6920*/  F2FP.SATFINITE.E4M3.F32.PACK_AB_MERGE_C R168, R171, R168, RZ ;  /* 0x000000a8aba8723e */ /* 0x000fe200048070ff */
[----:B------:R-:W-:Y:S01]  /*6930*/  SYNCS.ARRIVE.TRANS64.RED.A1T0 RZ, [UR7], RZ ;  /* 0x000000ffffff79a7 */ /* 0x000fe20008100407 */
[----:B------:R-:W-:Y:S01]  /*6940*/  F2FP.SATFINITE.E4M3.F32.PACK_AB_MERGE_C R173, R178, R173, RZ ;  /* 0x000000adb2ad723e */ /* 0x000fe200048070ff */
[----:B------:R-:W-:Y:S01]  /*6950*/  FMUL.FTZ R28, R28, R6 ;  /* 0x000000061c1c7220 */ /* 0x000fe20000410000 */
[----:B------:R-:W-:Y:S01]  /*6960*/  F2FP.SATFINITE.E4M3.F32.PACK_AB_MERGE_C R176, R179, R176, RZ ;  /* 0x000000b0b3b0723e */ /* 0x000fe200048070ff */
[-C--:B------:R-:W-:Y:S01]  /*6970*/  FMUL.FTZ R29, R29, R6.reuse ;  /* 0x000000061d1d7220 */ /* 0x080fe20000410000 */
        /* <DEDUP_REMOVED lines=65> */
[----:B------:R-:W-:Y:S01]  /*6d90*/  FMUL.FTZ R149, R149, R6 ;  /* 0x0000000695957220 */ /* 0x000fe20000410000 */
        /* <DEDUP_REMOVED lines=64> */
[----:B------:R-:W-:Y:S01]  /*71a0*/  F2FP.SATFINITE.E4M3.F32.PACK_AB_MERGE_C R228, R8, R209, R7 ;  /* 0x000000d108e4723e */ /* 0x000fe20004807007 */
[----:B------:R-:W-:Y:S01]  /*71b0*/  IMAD.MOV.U32 R6, RZ, RZ, R193 ;  /* 0x000000ffff067224 */ /* 0x000fe200078e00c1 */
[----:B------:R-:W-:Y:S01]  /*71c0*/  F2FP.SATFINITE.E4M3.F32.PACK_AB_MERGE_C R229, R9, R208, R10 ;  /* 0x000000d009e5723e */ /* 0x000fe2000480700a */
[----:B------:R-:W-:Y:S01]  /*71d0*/  IMAD.MOV.U32 R3, RZ, RZ, R188 ;  /* 0x000000ffff037224 */ /* 0x000fe200078e00bc */
[----:B------:R-:W-:-:S02]  /*71e0*/  F2FP.SATFINITE.E4M3.F32.PACK_AB_MERGE_C R230, R20, R11, R15 ;  /* 0x0000000b14e6723e */ /* 0x000fc4000480700f */
[----:B------:R-:W-:Y:S02]  /*71f0*/  F2FP.SATFINITE.E4M3.F32.PACK_AB_MERGE_C R231, R21, R14, R152 ;  /* 0x0000000e15e7723e */ /* 0x000fe40004807098 */
[----:B------:R-:W-:Y:S02]  /*7200*/  F2FP.SATFINITE.E4M3.F32.PACK_AB_MERGE_C R216, R158, R153, R157 ;  /* 0x000000999ed8723e */ /* 0x000fe4000480709d */
[----:B------:R-:W-:Y:S02]  /*7210*/  F2FP.SATFINITE.E4M3.F32.PACK_AB_MERGE_C R217, R159, R156, R160 ;  /* 0x0000009c9fd9723e */ /* 0x000fe400048070a0 */
[----:B------:R-:W-:Y:S02]  /*7220*/  F2FP.SATFINITE.E4M3.F32.PACK_AB_MERGE_C R218, R166, R161, R165 ;  /* 0x000000a1a6da723e */ /* 0x000fe400048070a5 */
[----:B------:R-:W-:Y:S02]  /*7230*/  F2FP.SATFINITE.E4M3.F32.PACK_AB_MERGE_C R219, R167, R164, R168 ;  /* 0x000000a4a7db723e */ /* 0x000fe400048070a8 */
[----:B------:R-:W-:-:S02]  /*7240*/  F2FP.SATFINITE.E4M3.F32.PACK_AB_MERGE_C R220, R174, R169, R173 ;  /* 0x000000a9aedc723e */ /* 0x000fc400048070ad */
[----:B------:R-:W-:Y:S02]  /*7250*/  F2FP.SATFINITE.E4M3.F32.PACK_AB_MERGE_C R221, R175, R172, R176 ;  /* 0x000000acafdd723e */ /* 0x000fe400048070b0 */
[----:B------:R-:W-:Y:S02]  /*7260*/  F2FP.SATFINITE.E4M3.F32.PACK_AB_MERGE_C R222, R182, R177, R181 ;  /* 0x000000b1b6de723e */ /* 0x000fe400048070b5 */
[----:B------:R-:W-:Y:S02]  /*7270*/  F2FP.SATFINITE.E4M3.F32.PACK_AB_MERGE_C R223, R183, R180, R184 ;  /* 0x000000b4b7df723e */ /* 0x000fe400048070b8 */
[----:B------:R-:W-:Y:S02]  /*7280*/  F2FP.SATFINITE.E4M3.F32.PACK_AB_MERGE_C R224, R190, R185, R191 ;  /* 0x000000b9bee0723e */ /* 0x000fe400048070bf */
[----:B------:R-:W-:Y:S02]  /*7290*/  F2FP.SATFINITE.E4M3.F32.PACK_AB_MERGE_C R225, R192, R189, R194 ;  /* 0x000000bdc0e1723e */ /* 0x000fe400048070c2 */
[----:B------:R-:W-:-:S02]  /*72a0*/  F2FP.SATFINITE.E4M3.F32.PACK_AB_MERGE_C R226, R200, R195, R199 ;  /* 0x000000c3c8e2723e */ /* 0x000fc400048070c7 */
[----:B------:R-:W-:Y:S01]  /*72b0*/  F2FP.SATFINITE.E4M3.F32.PACK_AB_MERGE_C R227, R201, R198, R202 ;  /* 0x000000c6c9e3723e */ /* 0x000fe200048070ca */
[----:B------:R-:W-:Y:S06]  /*72c0*/  @P1 BRA `(.L_x_25) ;  /* 0xffffffd400341947 */ /* 0x000fec000383ffff */
.L_x_15:
[----:B------:R-:W-:Y:S06]  /*72d0*/  BAR.ARV 0x8, 0x180 ;  /* 0x0206000000007b1d */ /* 0x000fec0000002000 */
[----:B------:R-:W-:Y:S05]  /*72e0*/  @!P0 BRA `(.L_x_26) ;  /* 0x0000000000048947 */ /* 0x000fea0003800000 */
[----:B------:R-:W-:Y:S01]  /*72f0*/  BPT.TRAP 0x1 ;  /* 0x000000040000795c */ /* 0x000fe20000300000 */
.L_x_26:
[----:B------:R-:W-:Y:S01]  /*7300*/  ULEA UR7, UR51, UR39, 0x3 ;  /* 0x0000002733077291 */ /* 0x000fe2000f8e183f */
[----:B------:R-:W-:-:S05]  /*7310*/  IMAD.U32 R0, RZ, RZ, UR43 ;  /* 0x0000002bff007e24 */ /* 0x000fca000f8e00ff */
[----:B------:R-:W-:-:S04]  /*7320*/  SHF.L.U32 R0, R0, 0x1f, RZ ;  /* 0x0000001f00007819 */ /* 0x000fc800000006ff */
[----:B------:R0:W1:Y:S01]  /*7330*/  SYNCS.PHASECHK.TRANS64.TRYWAIT P1, [UR7+0x38850], R0 ;  /* 0x03885000ff0075a7 */ /* 0x0000620008020147 */
[----:B------:R-:W-:Y:S05]  /*7340*/  @!P0 BRA `(.L_x_27) ;  /* 0x0000000000048947 */ /* 0x000fea0003800000 */
[----:B------:R-:W-:Y:S01]  /*7350*/  BPT.TRAP 0x1 ;  /* 0x000000040000795c */ /* 0x000fe20000300000 */
.L_x_27:
[----:B-1----:R-:W-:Y:S05]  /*7360*/  @P1 BRA `(.L_x_28) ;  /* 0x0000000000081947 */ /* 0x002fea0003800000 */
[----:B------:R-:W1:Y:S02]  /*7370*/  SYNCS.PHASECHK.TRANS64.TRYWAIT P1, [UR7+0x38850], R0 ;  /* 0x03885000ff0075a7 */ /* 0x000e640008020147 */
[----:B-1----:R-:W-:Y:S05]  /*7380*/  @!P1 BRA `(.L_x_29) ;  /* 0x0000007800cc9947 */ /* 0x002fea0003800000 */
.L_x_28:
[----:B------:R-:W-:Y:S01]  /*7390*/  UIADD3 UR4, UR39, 0x400, URZ ;  /* 0x0000040027047890 */ /* 0x000fe2000fffe03f */
[----:B------:R-:W-:Y:S01]  /*73a0*/  WARPGROUP.ARRIVE ;  /* 0x00000000000079c5 */ /* 0x000fe20000000000 */
[----:B------:R-:W-:Y:S01]  /*73b0*/  UMOV UR11, 0x40000040 ;  /* 0x40000040000b7882 */ /* 0x000fe20000000000 */
[----:B------:R-:W-:Y:S01]  /*73c0*/  IMAD.MOV.U32 R8, RZ, RZ, 0x3f800000 ;  /* 0x3f800000ff087424 */ /* 0x000fe200078e00ff */
[----:B------:R-:W-:-:S04]  /*73d0*/  USHF.R.U32.HI UR4, URZ, 0x4, UR4 ;  /* 0x000000043f047899 */ /* 0x000fc80008011604 */
[----:B------:R-:W-:-:S04]  /*73e0*/  ULOP3.LUT UR4, UR4, 0x3fff, URZ, 0xc0, !UPT ;  /* 0x00003fff04047892 */ /* 0x000fc8000f8ec03f */
[----:B------:R-:W-:-:S04]  /*73f0*/  ULOP3.LUT UR4, UR4, 0x10000, URZ, 0xfc, !UPT ;  /* 0x0001000004047892 */ /* 0x000fc8000f8efc3f */
[----:B------:R-:W-:-:S03]  /*7400*/  ULEA UR12, UR51, UR4, 0xb ;  /* 0x00000004330c7291 */ /* 0x000fc6000f8e583f */
[----:B------:R-:W-:Y:S02]  /*7410*/  ULDC.64 UR4, c[0x0][0x9a0] ;  /* 0x0002680000047ab9 */ /* 0x000fe40000000a00 */
[----:B------:R-:W-:Y:S02]  /*7420*/  UISETP.NE.U32.AND UP0, UPT, UR4, URZ, UPT ;  /* 0x0000003f0400728c */ /* 0x000fe4000bf05070 */
[----:B------:R-:W-:Y:S02]  /*7430*/  UMOV UR10, UR12 ;  /* 0x0000000c000a7c82 */ /* 0x000fe40008000000 */
[----:B------:R-:W-:Y:S01]  /*7440*/  QGMMA.64x256x32.F32.E4M3.E4M3 R24, R228, gdesc[UR8], R24, gsb0 ;  /* 0x03e00008e4187df3 */ /* 0x000fe20008000818 */
[----:B------:R-:W-:Y:S01]  /*7450*/  UIADD3 UR10, UR12, 0x2, URZ ;  /* 0x000000020c0a7890 */ /* 0x000fe2000fffe03f */
[----:B------:R-:W-:Y:S01]  /*7460*/  UMOV UR11, 0x40000040 ;  /* 0x40000040000b7882 */ /* 0x000fe20000000000 */
[----:B------:R-:W-:-:S06]  /*7470*/  UISETP.NE.AND.EX UP0, UPT, UR5, URZ, UPT, UP0 ;  /* 0x0000003f0500728c */ /* 0x000fcc000bf05300 */
[----:B------:R-:W-:-:S05]  /*7480*/  PLOP3.LUT P1, PT, PT, PT, UP0, 0x80, 0x0 ;  /* 0x000000000000781c */ /* 0x000fca0003f2f008 */
[----:B------:R-:W-:Y:S01]  /*7490*/  @UP0 UIADD3 UR8, -UR40, URZ, URZ ;  /* 0x0000003f28080290 */ /* 0x000fe2000fffe13f */
[----:B------:R-:W-:Y:S01]  /*74a0*/  @UP0 ULDC.64 UR14, c[0x0][0x9c8] ;  /* 0x00027200000e0ab9 */ /* 0x000fe20000000a00 */
[----:B------:R-:W-:Y:S02]  /*74b0*/  @UP0 ULDC UR9, c[0x0][0xc44] ;  /* 0x0003110000090ab9 */ /* 0x000fe40000000800 */
[----:B------:R-:W-:Y:S02]  /*74c0*/  @UP0 UIMAD UR16, UR9, UR8, UR42 ;  /* 0x00000008091002a4 */ /* 0x000fe4000f8e022a */
[----:B------:R-:W-:Y:S01]  /*74d0*/  @UP0 UIMAD.WIDE.U32 UR8, UR40, UR14, URZ ;  /* 0x0000000e280802a5 */ /* 0x000fe2000f8e003f */
[----:B------:R-:W-:Y:S02]  /*74e0*/  WARPGROUP.DEPBAR.LE gsb0, 0x0 ;  /* 0x00008000000079c5 */ /* 0x000fe40000010000 */
[----:B------:R-:W-:-:S06]  /*74f0*/  WARPGROUP.ARRIVE ;  /* 0x00000000000079c5 */ /* 0x000fcc0000000000 */
[----:B------:R-:W-:Y:S01]  /*7500*/  QGMMA.64x256x32.F32.E4M3.E4M3 R24, R216, gdesc[UR8], R24, gsb0 ;  /* 0x03e00008d8187df3 */ /* 0x000fe20008000818 */
[----:B------:R-:W-:Y:S02]  /*7510*/  @UP0 USHF.R.S32.HI UR10, URZ, 0x1f, UR40 ;  /* 0x0000001f3f0a0899 */ /* 0x000fe40008011428 */
[----:B------:R-:W-:Y:S02]  /*7520*/  @UP0 USHF.R.S32.HI UR11, URZ, 0x1f, UR16 ;  /* 0x0000001f3f0b0899 */ /* 0x000fe40008011410 */
[----:B------:R-:W-:-:S04]  /*7530*/  @UP0 UIMAD UR10, UR10, UR14, URZ ;  /* 0x0000000e0a0a02a4 */ /* 0x000fc8000f8e023f */
[----:B------:R-:W-:-:S03]  /*7540*/  @UP0 UIMAD UR10, UR40, UR15, UR10 ;  /* 0x0000000f280a02a4 */ /* 0x000fc6000f8e020a */
[----:B------:R-:W-:Y:S01]  /*7550*/  @UP0 ULDC.64 UR14, c[0x0][0x9d0] ;  /* 0x00027400000e0ab9 */ /* 0x000fe20000000a00 */
[----:B------:R-:W-:Y:S02]  /*7560*/  @UP0 UIADD3 UR9, UR9, UR10, URZ ;  /* 0x0000000a09090290 */ /* 0x000fe4000fffe03f */
[----:B------:R-:W-:Y:S02]  /*7570*/  @UP0 UIMAD UR11, UR11, UR14, URZ ;  /* 0x0000000e0b0b02a4 */ /* 0x000fe4000f8e023f */
[----:B------:R-:W-:Y:S02]  /*7580*/  UIADD3 UR10, UR12, 0x4, URZ ;  /* 0x000000040c0a7890 */ /* 0x000fe4000fffe03f */
[----:B------:R-:W-:Y:S02]  /*7590*/  @UP0 UIMAD UR13, UR16, UR15, UR11 ;  /* 0x0000000f100d02a4 */ /* 0x000fe4000f8e020b */
[----:B------:R-:W-:Y:S01]  /*75a0*/  @UP0 UIMAD.WIDE.U32 UR8, UR16, UR14, UR8 ;  /* 0x0000000e100802a5 */ /* 0x000fe2000f8e0008 */
[----:B------:R-:W-:-:S03]  /*75b0*/  UMOV UR11, 0x40000040 ;  /* 0x40000040000b7882 */ /* 0x000fc60000000000 */
[----:B------:R-:W-:Y:S02]  /*75c0*/  @UP0 UIADD3 UR9, UR9, UR13, URZ ;  /* 0x0000000d09090290 */ /* 0x000fe4000fffe03f */
[----:B------:R-:W-:-:S04]  /*75d0*/  @UP0 ULEA UR4, UP1, UR8, UR4, 0x2 ;  /* 0x0000000408040291 */ /* 0x000fc8000f82103f */
[----:B------:R-:W-:Y:S02]  /*75e0*/  @UP0 ULEA.HI.X UR5, UR8, UR5, UR9, 0x2, UP1 ;  /* 0x0000000508050291 */ /* 0x000fe400088f1409 */
[----:B------:R-:W-:-:S04]  /*75f0*/  IMAD.U32 R6, RZ, RZ, UR4 ;  /* 0x00000004ff067e24 */ /* 0x000fc8000f8e00ff */
[----:B------:R-:W-:-:S05]  /*7600*/  IMAD.U32 R7, RZ, RZ, UR5 ;  /* 0x00000005ff077e24 */ /* 0x000fca000f8e00ff */
[----:B------:R2:W3:Y:S01]  /*7610*/  @P1 LDG.E R8, desc[UR46][R6.64] ;  /* 0x0000002e06081981 */ /* 0x0004e2000c1e1900 */
[----:B------:R-:W-:Y:S02]  /*7620*/  WARPGROUP.DEPBAR.LE gsb0, 0x0 ;  /* 0x00008000000079c5 */ /* 0x000fe40000010000 */
[----:B------:R-:W-:-:S06]  /*7630*/  WARPGROUP.ARRIVE ;  /* 0x00000000000079c5 */ /* 0x000fcc0000000000 */
[----:B------:R-:W-:Y:S01]  /*7640*/  QGMMA.64x256x32.F32.E4M3.E4M3 R24, R220, gdesc[UR8], R24, gsb0 ;  /* 0x03e00008dc187df3 */ /* 0x000fe20008000818 */
[----:B------:R-:W-:Y:S01]  /*7650*/  UIADD3 UR10, UR12, 0x6, URZ ;  /* 0x000000060c0a7890 */ /* 0x000fe2000fffe03f */
[----:B------:R-:W-:Y:S01]  /*7660*/  UMOV UR11, 0x40000040 ;  /* 0x40000040000b7882 */ /* 0x000fe20000000000 */
[----:B01----:R-:W0:Y:S04]  /*7670*/  SHFL.BFLY PT, R0, R5, 0x2, 0x1f ;  /* 0x0c401f0005007f89 */ /* 0x003e2800000e0000 */
[----:B------:R-:W1:Y:S01]  /*7680*/  SHFL.BFLY PT, R9, R4, 0x2, 0x1f ;  /* 0x0c401f0004097f89 */ /* 0x000e6200000e0000 */
[----:B0-----:R-:W-:-:S01]  /*7690*/  FADD.FTZ R0, R0, R5 ;  /* 0x0000000500007221 */ /* 0x001fc20000010000 */
[----:B-1----:R-:W-:-:S04]  /*76a0*/  FADD.FTZ R9, R9, R4 ;  /* 0x0000000409097221 */ /* 0x002fc80000010000 */
[----:B------:R-:W0:Y:S04]  /*76b0*/  SHFL.BFLY PT, R3, R0, 0x1, 0x1f ;  /* 0x0c201f0000037f89 */ /* 0x000e2800000e0000 */
[----:B------:R-:W1:Y:S01]  /*76c0*/  SHFL.BFLY PT, R10, R9, 0x1, 0x1f ;  /* 0x0c201f00090a7f89 */ /* 0x000e6200000e0000 */
[----:B------:R-:W-:Y:S02]  /*76d0*/  IMAD.MOV.U32 R5, RZ, RZ, RZ ;  /* 0x000000ffff057224 */ /* 0x000fe400078e00ff */
[----:B0-----:R-:W-:Y:S01]  /*76e0*/  FADD.FTZ R11, R0, R3 ;  /* 0x00000003000b7221 */ /* 0x001fe20000010000 */
[----:B-1----:R-:W-:-:S04]  /*76f0*/  FADD.FTZ R10, R9, R10 ;  /* 0x0000000a090a7221 */ /* 0x002fc80000010000 */
[C---:B------:R-:W-:Y:S01]  /*7700*/  FSETP.NE.FTZ.AND P1, PT, R11.reuse, RZ, PT ;  /* 0x000000ff0b00720b */ /* 0x040fe20003f35000 */
[----:B------:R-:W-:Y:S01]  /*7710*/  FMUL.FTZ R12, R11, 0.00390625 ;  /* 0x3b8000000b0c7820 */ /* 0x000fe20000410000 */
[----:B------:R-:W-:-:S04]  /*7720*/  FMUL.FTZ R13, R10, 0.00390625 ;  /* 0x3b8000000a0d7820 */ /* 0x000fc80000410000 */
[----:B------:R-:W-:Y:S02]  /*7730*/  FSETP.NE.FTZ.AND P2, PT, R12, RZ, PT ;  /* 0x000000ff0c00720b */ /* 0x000fe40003f55000 */
[----:B------:R-:W-:-:S05]  /*7740*/  FSETP.NE.FTZ.AND P3, PT, R13, RZ, PT ;  /* 0x000000ff0d00720b */ /* 0x000fca0003f75000 */
[----:B------:R0:W-:Y:S01]  /*7750*/  @P1 MUFU.RCP R5, R11 ;  /* 0x0000000b00051308 */ /* 0x0001e20000001000 */
[----:B------:R-:W-:Y:S01]  /*7760*/  FSETP.NE.FTZ.AND P1, PT, R10, RZ, PT ;  /* 0x000000ff0a00720b */ /* 0x000fe20003f35000 */
[----:B------:R-:W-:-:S06]  /*7770*/  IMAD.MOV.U32 R9, RZ, RZ, RZ ;  /* 0x000000ffff097224 */ /* 0x000fcc00078e00ff */
[----:B------:R-:W1:Y:S08]  /*7780*/  @P2 MUFU.LG2 R4, R12 ;  /* 0x0000000c00042308 */ /* 0x000e700000000c00 */
[----:B--2---:R-:W2:Y:S08]  /*7790*/  @P3 MUFU.LG2 R6, R13 ;  /* 0x0000000d00063308 */ /* 0x004eb00000000c00 */
[----:B------:R-:W4:Y:S01]  /*77a0*/  @P1 MUFU.RCP R9, R10 ;  /* 0x0000000a00091308 */ /* 0x000f220000001000 */
[----:B------:R-:W-:-:S02]  /*77b0*/  IMAD.U32 R7, RZ, RZ, UR6 ;  /* 0x00000006ff077e24 */ /* 0x000fc4000f8e00ff */
[----:B------:R-:W-:Y:S01]  /*77c0*/  IMAD.U32 R14, RZ, RZ, UR6 ;  /* 0x00000006ff0e7e24 */ /* 0x000fe2000f8e00ff */
[----:B------:R-:W-:Y:S02]  /*77d0*/  WARPGROUP.DEPBAR.LE gsb0, 0x0 ;  /* 0x00008000000079c5 */ /* 0x000fe40000010000 */
[----:B------:R-:W-:-:S06]  /*77e0*/  WARPGROUP.ARRIVE ;  /* 0x00000000000079c5 */ /* 0x000fcc0000000000 */
[----:B------:R-:W-:Y:S01]  /*77f0*/  QGMMA.64x256x32.F32.E4M3.E4M3 R24, R224, gdesc[UR8], R24, gsb0 ;  /* 0x03e00008e0187df3 */ /* 0x000fe20008000818 */
[----:B------:R-:W-:Y:S01]  /*7800*/  @P2 FMUL.FTZ R7, R7, 0.69314718246459960938 ;  /* 0x3f31721807072820 */ /* 0x000fe20000410000 */
[----:B0-----:R-:W-:Y:S01]  /*7810*/  @P3 FMUL.FTZ R11, R14, 0.69314718246459960938 ;  /* 0x3f3172180e0b3820 */ /* 0x001fe20000410000 */
[----:B-1----:R-:W-:Y:S01]  /*7820*/  @P2 FMUL.FTZ R4, R4, 0.69314718246459960938 ;  /* 0x3f31721804042820 */ /* 0x002fe20000410000 */
[----:B--2---:R-:W-:Y:S01]  /*7830*/  @P3 FMUL.FTZ R6, R6, 0.69314718246459960938 ;  /* 0x3f31721806063820 */ /* 0x004fe20000410000 */
[----:B------:R-:W-:Y:S02]  /*7840*/  IMAD.MOV.U32 R3, RZ, RZ, -0x800000 ;  /* 0xff800000ff037424 */ /* 0x000fe400078e00ff */
[----:B---3--:R-:W-:Y:S01]  /*7850*/  FMUL.FTZ R158, R5, R8 ;  /* 0x00000008059e7220 */ /* 0x008fe20000410000 */
[----:B------:R-:W-:Y:S02]  /*7860*/  IMAD.MOV.U32 R0, RZ, RZ, -0x800000 ;  /* 0xff800000ff007424 */ /* 0x000fe400078e00ff */
[----:B------:R-:W-:Y:S01]  /*7870*/  @P2 FFMA.FTZ R3, R7, R188, R4 ;  /* 0x000000bc07032223 */ /* 0x000fe20000010004 */
[----:B------:R-:W-:-:S01]  /*7880*/  @P3 FFMA.FTZ R0, R11, R193, R6 ;  /* 0x000000c10b003223 */ /* 0x000fc20000010006 */
[----:B----4-:R-:W-:Y:S01]  /*7890*/  FMUL.FTZ R8, R9, R8 ;  /* 0x0000000809087220 */ /* 0x010fe20000410000 */
[----:B------:R-:W-:-:S02]  /*78a0*/  WARPGROUP.DEPBAR.LE gsb0, 0x0 ;  /* 0x00008000000079c5 */ /* 0x000fc40000010000 */
[----:B------:R-:W-:Y:S05]  /*78b0*/  @!P0 BRA `(.L_x_30) ;  /* 0x0000000000048947 */ /* 0x000fea0003800000 */
[----:B------:R-:W-:Y:S01]  /*78c0*/  BPT.TRAP 0x1 ;  /* 0x000000040000795c */ /* 0x000fe20000300000 */
.L_x_30:
[----:B------:R-:W0:Y:S01]  /*78d0*/  S2R R159, SR_TID.X ;  /* 0x00000000009f7919 */ /* 0x000e220000002100 */
[----:B------:R-:W-:Y:S01]  /*78e0*/  FMUL.FTZ R14, R73, R158 ;  /* 0x0000009e490e7220 */ /* 0x000fe20000410000 */
[-C--:B------:R-:W-:Y:S01]  /*78f0*/  FMUL.FTZ R73, R26, R8.reuse ;  /* 0x000000081a497220 */ /* 0x080fe20000410000 */
[-C--:B------:R-:W-:Y:S01]  /*7900*/  FMUL.FTZ R26, R31, R8.reuse ;  /* 0x000000081f1a7220 */ /* 0x080fe20000410000 */
[-C--:B------:R-:W-:Y:S01]  /*7910*/  FMUL.FTZ R31, R38, R8.reuse ;  /* 0x00000008261f7220 */ /* 0x080fe20000410000 */
[-C--:B------:R-:W-:Y:S01]  /*7920*/  FMUL.FTZ R38, R39, R8.reuse ;  /* 0x0000000827267220 */ /* 0x080fe20000410000 */
[----:B------:R-:W-:Y:S01]  /*7930*/  FMUL.FTZ R39, R46, R8 ;  /* 0x000000082e277220 */ /* 0x000fe20000410000 */
[----:B------:R-:W-:Y:S01]  /*7940*/  FMUL.FTZ R157, R24, R158 ;  /* 0x0000009e189d7220 */ /* 0x000fe20000410000 */
[----:B------:R-:W-:Y:S01]  /*7950*/  FMUL.FTZ R46, R47, R8 ;  /* 0x000000082f2e7220 */ /* 0x000fe20000410000 */
[----:B------:R-:W-:Y:S01]  /*7960*/  FMUL.FTZ R24, R45, R158 ;  /* 0x0000009e2d187220 */ /* 0x000fe20000410000 */
[----:B------:R-:W-:Y:S01]  /*7970*/  FMUL.FTZ R47, R54, R8 ;  /* 0x00000008362f7220 */ /* 0x000fe20000410000 */
[----:B------:R-:W-:Y:S01]  /*7980*/  FMUL.FTZ R45, R41, R158 ;  /* 0x0000009e292d7220 */ /* 0x000fe20000410000 */
[----:B------:R-:W-:Y:S01]  /*7990*/  FMUL.FTZ R54, R55, R8 ;  /* 0x0000000837367220 */ /* 0x000fe20000410000 */
[-C--:B------:R-:W-:Y:S01]  /*79a0*/  FMUL.FTZ R20, R53, R158.reuse ;  /* 0x0000009e35147220 */ /* 0x080fe20000410000 */
[----:B------:R-:W-:Y:S01]  /*79b0*/  FMUL.FTZ R41, R49, R158 ;  /* 0x0000009e31297220 */ /* 0x000fe20000410000 */
[-C--:B------:R-:W-:Y:S01]  /*79c0*/  FMUL.FTZ R55, R62, R8.reuse ;  /* 0x000000083e377220 */ /* 0x080fe20000410000 */
[-C--:B------:R-:W-:Y:S01]  /*79d0*/  FMUL.FTZ R62, R63, R8.reuse ;  /* 0x000000083f3e7220 */ /* 0x080fe20000410000 */
[-C--:B------:R-:W-:Y:S01]  /*79e0*/  FMUL.FTZ R63, R70, R8.reuse ;  /* 0x00000008463f7220 */ /* 0x080fe20000410000 */
[-C--:B------:R-:W-:Y:S01]  /*79f0*/  FMUL.FTZ R70, R71, R8.reuse ;  /* 0x0000000847467220 */ /* 0x080fe20000410000 */
[----:B------:R-:W-:Y:S01]  /*7a00*/  FMUL.FTZ R71, R78, R8 ;  /* 0x000000084e477220 */ /* 0x000fe20000410000 */
[----:B------:R-:W-:Y:S01]  /*7a10*/  F2FP.BF16.F32.PACK_AB R78, R20, R41 ;  /* 0x00000029144e723e */ /* 0x000fe200000010ff */
[----:B------:R-:W-:Y:S01]  /*7a20*/  ULDC.64 UR4, c[0x4][0x140] ;  /* 0x0100500000047ab9 */ /* 0x000fe20000000a00 */
        /* <DEDUP_REMOVED lines=9> */
[----:B------:R-:W-:Y:S01]  /*7ac0*/  FMUL.FTZ R116, R75, R8 ;  /* 0x000000084b747220 */ /* 0x000fe20000410000 */
[----:B0-----:R-:W-:-:S02]  /*7ad0*/  IMAD.SHL.U32 R20, R159, 0x4, RZ ;  /* 0x000000049f147824 */ /* 0x001fc400078e00ff */
[----:B------:R-:W-:Y:S01]  /*7ae0*/  FMUL.FTZ R117, R106, R8 ;  /* 0x000000086a757220 */ /* 0x000fe20000410000 */
[----:B------:R-:W-:Y:S01]  /*7af0*/  FMUL.FTZ R36, R44, R158 ;  /* 0x0000009e2c247220 */ /* 0x000fe20000410000 */
[-C--:B------:R-:W-:Y:S01]  /*7b00*/  FMUL.FTZ R75, R86, R8.reuse ;  /* 0x00000008564b7220 */ /* 0x080fe20000410000 */
[----:B------:R-:W-:Y:S01]  /*7b10*/  FMUL.FTZ R106, R111, R8 ;  /* 0x000000086f6a7220 */ /* 0x000fe20000410000 */
[----:B------:R-:W-:Y:S01]  /*7b20*/  LOP3.LUT R20, R20, 0xc, RZ, 0xc0, !PT ;  /* 0x0000000c14147812 */ /* 0x000fe200078ec0ff */
[-C--:B------:R-:W-:Y:S01]  /*7b30*/  FMUL.FTZ R155, R25, R158.reuse ;  /* 0x0000009e199b7220 */ /* 0x080fe20000410000 */
[-C--:B------:R-:W-:Y:S01]  /*7b40*/  FMUL.FTZ R156, R32, R158.reuse ;  /* 0x0000009e209c7220 */ /* 0x080fe20000410000 */
[-C--:B------:R-:W-:Y:S01]  /*7b50*/  FMUL.FTZ R44, R56, R158.reuse ;  /* 0x0000009e382c7220 */ /* 0x080fe20000410000 */
[----:B------:R-:W-:Y:S01]  /*7b60*/  IADD3 R20, P0, R20, UR4, RZ ;  /* 0x0000000414147c10 */ /* 0x000fe2000ff1e0ff */
[----:B------:R-:W-:Y:S01]  /*7b70*/  FMUL.FTZ R12, R84, R158 ;  /* 0x0000009e540c7220 */ /* 0x000fe20000410000 */
[-C--:B------:R-:W-:Y:S01]  /*7b80*/  FMUL.FTZ R30, R30, R8.reuse ;  /* 0x000000081e1e7220 */ /* 0x080fe20000410000 */
[-C--:B------:R-:W-:Y:S01]  /*7b90*/  FMUL.FTZ R86, R87, R8.reuse ;  /* 0x0000000857567220 */ /* 0x080fe20000410000 */
[----:B------:R-:W-:Y:S01]  /*7ba0*/  FMUL.FTZ R111, R118, R8 ;  /* 0x00000008766f7220 */ /* 0x000fe20000410000 */
[----:B------:R-:W-:Y:S01]  /*7bb0*/  F2FP.BF16.F32.PACK_AB R154, R21, R154 ;  /* 0x0000009a159a723e */ /* 0x000fe200000010ff */
        /* <DEDUP_REMOVED lines=8> */
[----:B------:R-:W-:Y:S01]  /*7c40*/  FMUL.FTZ R118, R119, R8 ;  /* 0x0000000877767220 */ /* 0x000fe20000410000 */
[----:B------:R-:W-:-:S02]  /*7c50*/  IMAD.X R21, RZ, RZ, UR5, P0 ;  /* 0x00000005ff157e24 */ /* 0x000fc400080e06ff */
        /* <DEDUP_REMOVED lines=56> */
[----:B------:R-:W-:Y:S01]  /*7fe0*/  F2FP.BF16.F32.PACK_AB R8, R30, R73 ;  /* 0x000000491e08723e */ /* 0x000fe200000010ff */
[----:B------:R-:W0:Y:S01]  /*7ff0*/  S2UR UR6, SR_SWINHI ;  /* 0x00000000000679c3 */ /* 0x000e220000002f00 */
[----:B------:R1:W2:Y:S01]  /*8000*/  LDG.E.CONSTANT R73, desc[UR46][R20.64] ;  /* 0x0000002e14497981 */ /* 0x0002a2000c1e9900 */
        /* <DEDUP_REMOVED lines=13> */
[----:B------:R-:W-:Y:S01]  /*80e0*/  F2FP.BF16.F32.PACK_AB R12, R12, R13 ;  /* 0x0000000d0c0c723e */ /* 0x000fe200000010ff */
[-C--:B------:R-:W-:Y:S01]  /*80f0*/  FMUL.FTZ R5, R68, R158.reuse ;  /* 0x0000009e44057220 */ /* 0x080fe20000410000 */
[----:B------:R-:W-:Y:S01]  /*8100*/  LOP3.LUT P0, R13, R159, 0x3, RZ, 0xc0, !PT ;  /* 0x000000039f0d7812 */ /* 0x000fe2000780c0ff */
[----:B------:R-:W-:Y:S01]  /*8110*/  FMUL.FTZ R48, R48, R158 ;  /* 0x0000009e30307220 */ /* 0x000fe20000410000 */
[----:B------:R-:W-:Y:S01]  /*8120*/  F2FP.BF16.F32.PACK_AB R15, R15, R40 ;  /* 0x000000280f0f723e */ /* 0x000fe200000010ff */
[-C--:B------:R-:W-:Y:S01]  /*8130*/  FMUL.FTZ R9, R72, R158.reuse ;  /* 0x0000009e48097220 */ /* 0x080fe20000410000 */
[----:B------:R-:W-:Y:S01]  /*8140*/  F2FP.BF16.F32.PACK_AB R108, R108, R109 ;  /* 0x0000006d6c6c723e */ /* 0x000fe200000010ff */
[----:B------:R-:W-:Y:S01]  /*8150*/  FMUL.FTZ R72, R105, R158 ;  /* 0x0000009e69487220 */ /* 0x000fe20000410000 */
[----:B------:R-:W-:Y:S01]  /*8160*/  ISETP.EQ.OR P0, PT, R13, 0x3, !P0 ;  /* 0x000000030d00780c */ /* 0x000fe20004702670 */
[----:B------:R-:W-:Y:S01]  /*8170*/  UMOV UR4, UR39 ;  /* 0x0000002700047c82 */ /* 0x000fe20008000000 */
[----:B0-----:R-:W-:Y:S01]  /*8180*/  UMOV UR5, UR6 ;  /* 0x0000000600057c82 */ /* 0x001fe20008000000 */
[----:B------:R-:W-:Y:S01]  /*8190*/  F2FP.BF16.F32.PACK_AB R113, R112, R113 ;  /* 0x000000717071723e */ /* 0x000fe200000010ff */
[----:B------:R-:W-:Y:S01]  /*81a0*/  IMAD.U32 R40, RZ, RZ, UR4 ;  /* 0x00000004ff287e24 */ /* 0x000fe2000f8e00ff */
[----:B------:R-:W-:Y:S01]  /*81b0*/  F2FP.BF16.F32.PACK_AB R99, R87, R90 ;  /* 0x0000005a5763723e */ /* 0x000fe200000010ff */
[----:B------:R-:W-:Y:S01]  /*81c0*/  IMAD.U32 R41, RZ, RZ, UR5 ;  /* 0x00000005ff297e24 */ /* 0x000fe2000f8e00ff */
[----:B------:R-:W-:Y:S01]  /*81d0*/  F2FP.BF16.F32.PACK_AB R87, R84, R85 ;  /* 0x000000555457723e */ /* 0x000fe200000010ff */
[-C--:B------:R-:W-:Y:S01]  /*81e0*/  FMUL.FTZ R37, R57, R158.reuse ;  /* 0x0000009e39257220 */ /* 0x080fe20000410000 */
[----:B------:R-:W-:Y:S01]  /*81f0*/  F2FP.BF16.F32.PACK_AB R88, R88, R89 ;  /* 0x000000595858723e */ /* 0x000fe200000010ff */
[----:B------:R-:W-:Y:S01]  /*8200*/  FMUL.FTZ R57, R100, R158 ;  /* 0x0000009e64397220 */ /* 0x000fe20000410000 */
[----:B------:R-:W-:Y:S01]  /*8210*/  F2FP.BF16.F32.PACK_AB R5, R5, R10 ;  /* 0x0000000a0505723e */ /* 0x000fe200000010ff */
[-C--:B------:R-:W-:Y:S01]  /*8220*/  FMUL.FTZ R68, R104, R158.reuse ;  /* 0x0000009e68447220 */ /* 0x080fe20000410000 */
[----:B------:R-:W-:Y:S01]  /*8230*/  F2FP.BF16.F32.PACK_AB R92, R92, R93 ;  /* 0x0000005d5c5c723e */ /* 0x000fe200000010ff */
[-C--:B------:R-:W-:Y:S01]  /*8240*/  FMUL.FTZ R100, R140, R158.reuse ;  /* 0x0000009e8c647220 */ /* 0x080fe20000410000 */
[----:B------:R-:W-:Y:S01]  /*8250*/  F2FP.BF16.F32.PACK_AB R97, R96, R97 ;  /* 0x000000616061723e */ /* 0x000fe200000010ff */
[-C--:B------:R-:W-:Y:S01]  /*8260*/  FMUL.FTZ R104, R141, R158.reuse ;  /* 0x0000009e8d687220 */ /* 0x080fe20000410000 */
[----:B------:R-:W-:Y:S01]  /*8270*/  SEL R142, R108, R113, P0 ;  /* 0x000000716c8e7207 */ /* 0x000fe20000000000 */
[----:B------:R-:W-:Y:S01]  /*8280*/  FMUL.FTZ R105, R137, R158 ;  /* 0x0000009e89697220 */ /* 0x000fe20000410000 */
[----:B------:R-:W-:Y:S01]  /*8290*/  SEL R90, R113, R108, P0 ;  /* 0x0000006c715a7207 */ /* 0x000fe20000000000 */
[----:B------:R-:W-:Y:S01]  /*82a0*/  IMAD.WIDE R112, R235, 0x2, R40 ;  /* 0x00000002eb707825 */ /* 0x000fe200078e0228 */
[----:B------:R-:W-:Y:S01]  /*82b0*/  F2FP.BF16.F32.PACK_AB R71, R71, R74 ;  /* 0x0000004a4747723e */ /* 0x000fe200000010ff */
[----:B------:R-:W-:Y:S01]  /*82c0*/  UIADD3 UR7, UR7, 0x38860, URZ ;  /* 0x0003886007077890 */ /* 0x000fe2000fffe03f */
[----:B------:R-:W-:Y:S01]  /*82d0*/  F2FP.BF16.F32.PACK_AB R10, R79, R116 ;  /* 0x000000744f0a723e */ /* 0x000fe200000010ff */
[----:B------:R-:W-:Y:S01]  /*82e0*/  ULDC.64 UR8, c[0x0][0xb90] ;  /* 0x0002e40000087ab9 */ /* 0x000fe20000000a00 */
[----:B------:R-:W-:-:S02]  /*82f0*/  F2FP.BF16.F32.PACK_AB R30, R133, R136 ;  /* 0x00000088851e723e */ /* 0x000fc400000010ff */
[----:B------:R-:W-:Y:S02]  /*8300*/  F2FP.BF16.F32.PACK_AB R29, R29, R156 ;  /* 0x0000009c1d1d723e */ /* 0x000fe400000010ff */
[----:B------:R-:W-:Y:S02]  /*8310*/  F2FP.BF16.F32.PACK_AB R63, R63, R66 ;  /* 0x000000423f3f723e */ /* 0x000fe400000010ff */
[----:B------:R-:W-:Y:S02]  /*8320*/  F2FP.BF16.F32.PACK_AB R70, R70, R67 ;  /* 0x000000434646723e */ /* 0x000fe400000010ff */
[----:B------:R-:W-:Y:S02]  /*8330*/  F2FP.BF16.F32.PACK_AB R98, R75, R82 ;  /* 0x000000524b62723e */ /* 0x000fe400000010ff */
[----:B------:R-:W-:Y:S02]  /*8340*/  F2FP.BF16.F32.PACK_AB R111, R111, R114 ;  /* 0x000000726f6f723e */ /* 0x000fe400000010ff */
[----:B------:R-:W-:-:S02]  /*8350*/  F2FP.BF16.F32.PACK_AB R25, R25, R48 ;  /* 0x000000301919723e */ /* 0x000fc400000010ff */
[----:B------:R-:W-:Y:S02]  /*8360*/  F2FP.BF16.F32.PACK_AB R27, R26, R27 ;  /* 0x0000001b1a1b723e */ /* 0x000fe400000010ff */
[----:B------:R-:W-:Y:S02]  /*8370*/  F2FP.BF16.F32.PACK_AB R4, R4, R11 ;  /* 0x0000000b0404723e */ /* 0x000fe400000010ff */
[----:B-1----:R-:W-:Y:S02]  /*8380*/  F2FP.BF16.F32.PACK_AB R20, R118, R115 ;  /* 0x000000737614723e */ /* 0x002fe400000010ff */
[----:B------:R-:W-:Y:S02]  /*8390*/  F2FP.BF16.F32.PACK_AB R102, R95, R102 ;  /* 0x000000665f66723e */ /* 0x000fe400000010ff */
[----:B------:R-:W-:Y:S02]  /*83a0*/  F2FP.BF16.F32.PACK_AB R119, R119, R122 ;  /* 0x0000007a7777723e */ /* 0x000fe400000010ff */
        /* <DEDUP_REMOVED lines=24> */
[----:B------:R-:W-:Y:S01]  /*8530*/  F2FP.BF16.F32.PACK_AB R110, R110, R117 ;  /* 0x000000756e6e723e */ /* 0x000fe200000010ff */
[----:B------:R-:W-:Y:S01]  /*8540*/  UIADD3 UR4, -UR40, URZ, URZ ;  /* 0x0000003f28047290 */ /* 0x000fe2000fffe13f */
[----:B------:R-:W-:Y:S01]  /*8550*/  SEL R136, R87, R88, P0 ;  /* 0x0000005857887207 */ /* 0x000fe20000000000 */
[----:B------:R-:W-:Y:S01]  /*8560*/  ULDC UR5, c[0x0][0xc44] ;  /* 0x0003110000057ab9 */ /* 0x000fe20000000800 */
[----:B------:R-:W-:-:S02]  /*8570*/  SEL R87, R88, R87, P0 ;  /* 0x0000005758577207 */ /* 0x000fc40000000000 */
[----:B------:R-:W-:Y:S02]  /*8580*/  SEL R138, R92, R97, P0 ;  /* 0x000000615c8a7207 */ /* 0x000fe40000000000 */
[----:B------:R-:W-:Y:S02]  /*8590*/  SEL R88, R97, R92, P0 ;  /* 0x0000005c61587207 */ /* 0x000fe40000000000 */
[----:B------:R-:W-:Y:S02]  /*85a0*/  SEL R156, R71, R10, P0 ;  /* 0x0000000a479c7207 */ /* 0x000fe40000000000 */
[----:B------:R-:W-:Y:S02]  /*85b0*/  SEL R97, R10, R71, P0 ;  /* 0x000000470a617207 */ /* 0x000fe40000000000 */
[----:B------:R-:W-:Y:S02]  /*85c0*/  IADD3 R71, P4, R112, 0xc060, RZ ;  /* 0x0000c06070477810 */ /* 0x000fe40007f9e0ff */
[----:B------:R-:W-:-:S02]  /*85d0*/  SEL R114, R29, R154, P0 ;  /* 0x0000009a1d727207 */ /* 0x000fc40000000000 */
[----:B------:R-:W-:Y:S02]  /*85e0*/  SEL R75, R154, R29, P0 ;  /* 0x0000001d9a4b7207 */ /* 0x000fe40000000000 */
[----:B------:R-:W-:Y:S02]  /*85f0*/  SEL R154, R63, R70, P0 ;  /* 0x000000463f9a7207 */ /* 0x000fe40000000000 */
[----:B------:R-:W-:Y:S02]  /*8600*/  SEL R96, R70, R63, P0 ;  /* 0x0000003f46607207 */ /* 0x000fe40000000000 */
[----:B------:R-:W-:Y:S02]  /*8610*/  LOP3.LUT R70, R71, 0x380, RZ, 0xc0, !PT ;  /* 0x0000038047467812 */ /* 0x000fe400078ec0ff */
[----:B------:R-:W-:Y:S02]  /*8620*/  F2FP.BF16.F32.PACK_AB R11, R80, R81 ;  /* 0x00000051500b723e */ /* 0x000fe400000010ff */
[----:B------:R-:W-:-:S02]  /*8630*/  SEL R118, R25, R78, P0 ;  /* 0x0000004e19767207 */ /* 0x000fc40000000000 */
[----:B------:R-:W-:Y:S02]  /*8640*/  SEL R78, R78, R25, P0 ;  /* 0x000000194e4e7207 */ /* 0x000fe40000000000 */
[----:B------:R-:W-:Y:S02]  /*8650*/  SEL R122, R5, R4, P0 ;  /* 0x00000004057a7207 */ /* 0x000fe40000000000 */
[----:B------:R-:W-:Y:S01]  /*8660*/  SEL R80, R4, R5, P0 ;  /* 0x0000000504507207 */ /* 0x000fe20000000000 */
[----:B------:R-:W-:Y:S01]  /*8670*/  IMAD R5, R22, 0x40, R2 ;  /* 0x0000004016057824 */ /* 0x000fe200078e0202 */
[----:B------:R-:W-:Y:S02]  /*8680*/  SEL R144, R8, R27, P0 ;  /* 0x0000001b08907207 */ /* 0x000fe40000000000 */
[----:B------:R-:W-:Y:S02]  /*8690*/  SEL R95, R27, R8, P0 ;  /* 0x000000081b5f7207 */ /* 0x000fe40000000000 */
[----:B------:R-:W-:-:S02]  /*86a0*/  F2FP.BF16.F32.PACK_AB R14, R94, R91 ;  /* 0x0000005b5e0e723e */ /* 0x000fc400000010ff */
[----:B------:R-:W-:Y:S02]  /*86b0*/  SHF.R.U64 R70, R70, 0x3, RZ ;  /* 0x0000000346467819 */ /* 0x000fe400000012ff */
[C---:B------:R-:W-:Y:S02]  /*86c0*/  IADD3 R29, P3, R112.reuse, 0xc040, RZ ;  /* 0x0000c040701d7810 */ /* 0x040fe40007f7e0ff */
[C---:B------:R-:W-:Y:S02]  /*86d0*/  IADD3 R27, P2, R112.reuse, 0xc020, RZ ;  /* 0x0000c020701b7810 */ /* 0x040fe40007f5e0ff */
[----:B------:R-:W-:Y:S01]  /*86e0*/  IADD3 R25, P6, R112, 0x8060, RZ ;  /* 0x0000806070197810 */ /* 0x000fe20007fde0ff */
[----:B------:R-:W-:Y:S01]  /*86f0*/  IMAD.WIDE R40, R5, 0x2, R40 ;  /* 0x0000000205287825 */ /* 0x000fe200078e0228 */
[----:B------:R-:W-:Y:S02]  /*8700*/  F2FP.BF16.F32.PACK_AB R106, R121, R124 ;  /* 0x0000007c796a723e */ /* 0x000fe400000010ff */
[----:B------:R-:W-:Y:S01]  /*8710*/  SEL R160, R99, R14, P0 ;  /* 0x0000000e63a07207 */ /* 0x000fe20000000000 */
[--C-:B------:R-:W-:Y:S01]  /*8720*/  IMAD.X R69, RZ, RZ, R113.reuse, P3 ;  /* 0x000000ffff457224 */ /* 0x100fe200018e0671 */
[----:B------:R-:W-:Y:S01]  /*8730*/  LOP3.LUT R70, R70, R71, RZ, 0x3c, !PT ;  /* 0x0000004746467212 */ /* 0x000fe200078e3cff */
[--C-:B------:R-:W-:Y:S01]  /*8740*/  IMAD.X R71, RZ, RZ, R113.reuse, P4 ;  /* 0x000000ffff477224 */ /* 0x100fe200020e0671 */
[----:B------:R-:W-:Y:S01]  /*8750*/  LOP3.LUT R4, R25, 0x380, RZ, 0xc0, !PT ;  /* 0x0000038019047812 */ /* 0x000fe200078ec0ff */
[----:B------:R-:W-:Y:S01]  /*8760*/  IMAD.X R67, RZ, RZ, R113, P2 ;  /* 0x000000ffff437224 */ /* 0x000fe200010e0671 */
[----:B------:R-:W-:-:S02]  /*8770*/  SEL R124, R6, R7, P0 ;  /* 0x00000007067c7207 */ /* 0x000fc40000000000 */
[----:B------:R-:W-:Y:S02]  /*8780*/  SEL R81, R7, R6, P0 ;  /* 0x0000000607517207 */ /* 0x000fe40000000000 */
[----:B------:R-:W-:Y:S02]  /*8790*/  SEL R126, R12, R15, P0 ;  /* 0x0000000f0c7e7207 */ /* 0x000fe40000000000 */
[----:B------:R-:W-:Y:S02]  /*87a0*/  SEL R82, R15, R12, P0 ;  /* 0x0000000c0f527207 */ /* 0x000fe40000000000 */
[----:B------:R-:W-:Y:S02]  /*87b0*/  SEL R99, R14, R99, P0 ;  /* 0x000000630e637207 */ /* 0x000fe40000000000 */
[----:B------:R-:W-:Y:S02]  /*87c0*/  LOP3.LUT R5, R112, 0x380, RZ, 0xc0, !PT ;  /* 0x0000038070057812 */ /* 0x000fe400078ec0ff */
[----:B------:R-:W-:-:S02]  /*87d0*/  F2FP.BF16.F32.PACK_AB R9, R86, R83 ;  /* 0x000000535609723e */ /* 0x000fc400000010ff */
[----:B------:R-:W-:Y:S02]  /*87e0*/  F2FP.BF16.F32.PACK_AB R57, R57, R60 ;  /* 0x0000003c3939723e */ /* 0x000fe400000010ff */
[----:B------:R-:W-:Y:S02]  /*87f0*/  F2FP.BF16.F32.PACK_AB R65, R65, R68 ;  /* 0x000000444141723e */ /* 0x000fe400000010ff */
[C---:B------:R-:W-:Y:S02]  /*8800*/  IADD3 R14, P1, R112.reuse, 0xc000, RZ ;  /* 0x0000c000700e7810 */ /* 0x040fe40007f3e0ff */
[C---:B------:R-:W-:Y:S02]  /*8810*/  IADD3 R7, P5, R112.reuse, 0x20, RZ ;  /* 0x0000002070077810 */ /* 0x040fe40007fbe0ff */
[C---:B------:R-:W-:Y:S02]  /*8820*/  IADD3 R21, P4, R112.reuse, 0x8040, RZ ;  /* 0x0000804070157810 */ /* 0x040fe40007f9e0ff */
[----:B------:R-:W-:-:S02]  /*8830*/  IADD3 R15, P3, R112, 0x8020, RZ ;  /* 0x00008020700f7810 */ /* 0x000fc40007f7e0ff */
[----:B------:R-:W-:Y:S02]  /*8840*/  IADD3 R12, P2, R112, 0x8000, RZ ;  /* 0x00008000700c7810 */ /* 0x000fe40007f5e0ff */
[----:B------:R-:W-:Y:S02]  /*8850*/  F2FP.BF16.F32.PACK_AB R101, R100, R101 ;  /* 0x000000656465723e */ /* 0x000fe400000010ff */
[----:B------:R-:W-:Y:S02]  /*8860*/  SHF.R.U64 R4, R4, 0x3, RZ ;  /* 0x0000000304047819 */ /* 0x000fe400000012ff */
[----:B------:R-:W-:Y:S02]  /*8870*/  F2FP.BF16.F32.PACK_AB R28, R129, R132 ;  /* 0x00000084811c723e */ /* 0x000fe400000010ff */
[----:B------:R-:W-:Y:S02]  /*8880*/  SEL R100, R152, R155, P0 ;  /* 0x0000009b98647207 */ /* 0x000fe40000000000 */
[----:B------:R-:W-:-:S02]  /*8890*/  SEL R74, R155, R152, P0 ;  /* 0x000000989b4a7207 */ /* 0x000fc40000000000 */
[----:B------:R-:W-:Y:S01]  /*88a0*/  SHF.R.U64 R5, R5, 0x3, RZ ;  /* 0x0000000305057819 */ /* 0x000fe200000012ff */
[--C-:B------:R-:W-:Y:S01]  /*88b0*/  IMAD.X R63, RZ, RZ, R113.reuse, P6 ;  /* 0x000000ffff3f7224 */ /* 0x100fe200030e0671 */
[----:B------:R-:W-:Y:S01]  /*88c0*/  SEL R130, R57, R64, P0 ;  /* 0x0000004039827207 */ /* 0x000fe20000000000 */
[--C-:B------:R-:W-:Y:S01]  /*88d0*/  IMAD.X R59, RZ, RZ, R113.reuse, P5 ;  /* 0x000000ffff3b7224 */ /* 0x100fe200028e0671 */
[----:B------:R-:W-:Y:S01]  /*88e0*/  SEL R84, R64, R57, P0 ;  /* 0x0000003940547207 */ /* 0x000fe20000000000 */
[--C-:B------:R-:W-:Y:S01]  /*88f0*/  IMAD.X R61, RZ, RZ, R113.reuse, P4 ;  /* 0x000000ffff3d7224 */ /* 0x100fe200020e0671 */
[----:B------:R-:W-:Y:S01]  /*8900*/  SEL R132, R65, R72, P0 ;  /* 0x0000004841847207 */ /* 0x000fe20000000000 */
[--C-:B------:R-:W-:Y:S01]  /*8910*/  IMAD.X R57, RZ, RZ, R113.reuse, P3 ;  /* 0x000000ffff397224 */ /* 0x100fe200018e0671 */
[----:B------:R-:W-:Y:S01]  /*8920*/  SEL R85, R72, R65, P0 ;  /* 0x0000004148557207 */ /* 0x000fe20000000000 */
[----:B------:R-:W-:Y:S01]  /*8930*/  IMAD.X R65, RZ, RZ, R113, P1 ;  /* 0x000000ffff417224 */ /* 0x000fe200008e0671 */
[----:B------:R-:W-:-:S02]  /*8940*/  SEL R152, R55, R62, P0 ;  /* 0x0000003e37987207 */ /* 0x000fc40000000000 */
[----:B------:R-:W-:Y:S01]  /*8950*/  SEL R94, R62, R55, P0 ;  /* 0x000000373e5e7207 */ /* 0x000fe20000000000 */
[----:B------:R-:W-:Y:S01]  /*8960*/  IMAD.X R55, RZ, RZ, R113, P2 ;  /* 0x000000ffff377224 */ /* 0x000fe200010e0671 */
[----:B------:R-:W-:Y:S02]  /*8970*/  SEL R158, R98, R9, P0 ;  /* 0x00000009629e7207 */ /* 0x000fe40000000000 */
[----:B------:R-:W-:Y:S02]  /*8980*/  SEL R134, R76, R11, P0 ;  /* 0x0000000b4c867207 */ /* 0x000fe40000000000 */
[----:B------:R-:W-:Y:S02]  /*8990*/  SEL R86, R11, R76, P0 ;  /* 0x0000004c0b567207 */ /* 0x000fe40000000000 */
[----:B------:R-:W-:Y:S02]  /*89a0*/  SEL R98, R9, R98, P0 ;  /* 0x0000006209627207 */ /* 0x000fe40000000000 */
[----:B------:R-:W-:-:S02]  /*89b0*/  IADD3 R13, P1, R112, 0x4060, RZ ;  /* 0x00004060700d7810 */ /* 0x000fc40007f3e0ff */
[C---:B------:R-:W-:Y:S02]  /*89c0*/  IADD3 R9, P6, R112.reuse, 0x40, RZ ;  /* 0x0000004070097810 */ /* 0x040fe40007fde0ff */
[C---:B------:R-:W-:Y:S02]  /*89d0*/  IADD3 R10, P5, R112.reuse, 0x4040, RZ ;  /* 0x00004040700a7810 */ /* 0x040fe40007fbe0ff */
[C---:B------:R-:W-:Y:S02]  /*89e0*/  IADD3 R8, P4, R112.reuse, 0x4020, RZ ;  /* 0x0000402070087810 */ /* 0x040fe40007f9e0ff */
[C---:B------:R-:W-:Y:S02]  /*89f0*/  IADD3 R6, P3, R112.reuse, 0x4000, RZ ;  /* 0x0000400070067810 */ /* 0x040fe40007f7e0ff */
[----:B------:R-:W-:Y:S02]  /*8a00*/  IADD3 R11, P2, R112, 0x60, RZ ;  /* 0x00000060700b7810 */ /* 0x000fe40007f5e0ff */
[----:B------:R-:W-:-:S02]  /*8a10*/  LOP3.LUT R62, R4, R25, RZ, 0x3c, !PT ;  /* 0x00000019043e7212 */ /* 0x000fc400078e3cff */
[----:B------:R-:W-:Y:S02]  /*8a20*/  LOP3.LUT R112, R5, R112, RZ, 0x3c, !PT ;  /* 0x0000007005707212 */ /* 0x000fe400078e3cff */
[----:B------:R-:W-:Y:S02]  /*8a30*/  LOP3.LUT R4, R7, 0x380, RZ, 0xc0, !PT ;  /* 0x0000038007047812 */ /* 0x000fe400078ec0ff */
[----:B------:R-:W-:Y:S02]  /*8a40*/  LOP3.LUT R5, R14, 0x380, RZ, 0xc0, !PT ;  /* 0x000003800e057812 */ /* 0x000fe400078ec0ff */
[----:B------:R-:W-:Y:S02]  /*8a50*/  F2FP.BF16.F32.PACK_AB R24, R125, R128 ;  /* 0x000000807d18723e */ /* 0x000fe400000010ff */
[----:B------:R-:W-:Y:S02]  /*8a60*/  SEL R128, R49, R56, P0 ;  /* 0x0000003831807207 */ /* 0x000fe40000000000 */
[----:B------:R-:W-:Y:S01]  /*8a70*/  SEL R83, R56, R49, P0 ;  /* 0x0000003138537207 */ /* 0x000fe20000000000 */
[----:B------:R-:W-:Y:S01]  /*8a80*/  IMAD.X R49, RZ, RZ, R113, P3 ;  /* 0x000000ffff317224 */ /* 0x000fe200018e0671 */
[----:B------:R-:W-:-:S02]  /*8a90*/  F2FP.BF16.F32.PACK_AB R32, R32, R37 ;  /* 0x000000252020723e */ /* 0x000fc400000010ff */
[----:B------:R-:W-:Y:S02]  /*8aa0*/  SHF.R.U64 R4, R4, 0x3, RZ ;  /* 0x0000000304047819 */ /* 0x000fe400000012ff */
[----:B------:R-:W-:Y:S02]  /*8ab0*/  SHF.R.U64 R5, R5, 0x3, RZ ;  /* 0x0000000305057819 */ /* 0x000fe400000012ff */
[----:B------:R-:W-:Y:S02]  /*8ac0*/  IADD3 R37, P3, R40, 0x2000, RZ ;  /* 0x0000200028257810 */ /* 0x000fe40007f7e0ff */
[----:B------:R-:W-:Y:S02]  /*8ad0*/  SEL R116, R36, R45, P0 ;  /* 0x0000002d24747207 */ /* 0x000fe40000000000 */
[----:B------:R-:W-:Y:S02]  /*8ae0*/  SEL R77, R45, R36, P0 ;  /* 0x000000242d4d7207 */ /* 0x000fe40000000000 */
[----:B------:R-:W-:-:S02]  /*8af0*/  LOP3.LUT R58, R4, R7, RZ, 0x3c, !PT ;  /* 0x00000007043a7212 */ /* 0x000fc400078e3cff */
[----:B------:R-:W-:Y:S02]  /*8b00*/  LOP3.LUT R64, R5, R14, RZ, 0x3c, !PT ;  /* 0x0000000e05407212 */ /* 0x000fe400078e3cff */
[----:B------:R-:W-:Y:S02]  /*8b10*/  LOP3.LUT R4, R9, 0x380, RZ, 0xc0, !PT ;  /* 0x0000038009047812 */ /* 0x000fe400078ec0ff */
[----:B------:R-:W-:Y:S02]  /*8b20*/  LOP3.LUT R36, R37, 0x380, RZ, 0xc0, !PT ;  /* 0x0000038025247812 */ /* 0x000fe400078ec0ff */
[----:B------:R-:W-:Y:S02]  /*8b30*/  LOP3.LUT R14, R15, 0x380, RZ, 0xc0, !PT ;  /* 0x000003800f0e7812 */ /* 0x000fe400078ec0ff */
[----:B------:R-:W-:Y:S02]  /*8b40*/  SHF.R.U64 R4, R4, 0x3, RZ ;  /* 0x0000000304047819 */ /* 0x000fe400000012ff */
[----:B------:R-:W-:-:S02]  /*8b50*/  SHF.R.U64 R36, R36, 0x3, RZ ;  /* 0x0000000324247819 */ /* 0x000fc400000012ff */
[----:B------:R-:W-:Y:S01]  /*8b60*/  SHF.R.U64 R14, R14, 0x3, RZ ;  /* 0x000000030e0e7819 */ /* 0x000fe200000012ff */
[----:B------:R-:W-:Y:S01]  /*8b70*/  IMAD.X R43, RZ, RZ, R113, P6 ;  /* 0x000000ffff2b7224 */ /* 0x000fe200030e0671 */
[----:B------:R-:W-:Y:S02]  /*8b80*/  LOP3.LUT R42, R4, R9, RZ, 0x3c, !PT ;  /* 0x00000009042a7212 */ /* 0x000fe400078e3cff */
[----:B------:R-:W-:Y:S01]  /*8b90*/  LOP3.LUT R36, R36, R37, RZ, 0x3c, !PT ;  /* 0x0000002524247212 */ /* 0x000fe200078e3cff */
[----:B------:R-:W-:Y:S01]  /*8ba0*/  IMAD.X R37, RZ, RZ, R41, P3 ;  /* 0x000000ffff257224 */ /* 0x000fe200018e0629 */
[----:B------:R-:W-:Y:S02]  /*8bb0*/  LOP3.LUT R56, R14, R15, RZ, 0x3c, !PT ;  /* 0x0000000f0e387212 */ /* 0x000fe400078e3cff */
[----:B------:R-:W-:Y:S02]  /*8bc0*/  F2FP.BF16.F32.PACK_AB R104, R104, R105 ;  /* 0x000000696868723e */ /* 0x000fe400000010ff */
[----:B------:R-:W-:-:S02]  /*8bd0*/  LOP3.LUT R5, R12, 0x380, RZ, 0xc0, !PT ;  /* 0x000003800c057812 */ /* 0x000fc400078ec0ff */
[----:B------:R-:W-:Y:S02]  /*8be0*/  IADD3 R15, P3, R40, 0x8000, RZ ;  /* 0x00008000280f7810 */ /* 0x000fe40007f7e0ff */
[----:B------:R-:W-:Y:S02]  /*8bf0*/  MOV R135, R42 ;  /* 0x0000002a00877202 */ /* 0x000fe40000000f00 */
[----:B------:R-:W-:Y:S01]  /*8c00*/  SEL R140, R101, R104, P0 ;  /* 0x00000068658c7207 */ /* 0x000fe20000000000 */
[----:B------:R-:W0:Y:S01]  /*8c10*/  LDC R42, c[0x0][0xbe8] ;  /* 0x0002fa00ff2a7b82 */ /* 0x000e220000000800 */
[----:B------:R-:W-:Y:S02]  /*8c20*/  SEL R89, R104, R101, P0 ;  /* 0x0000006568597207 */ /* 0x000fe40000000000 */
[----:B------:R-:W-:Y:S02]  /*8c30*/  SHF.R.U64 R5, R5, 0x3, RZ ;  /* 0x0000000305057819 */ /* 0x000fe400000012ff */
[----:B------:R-:W-:-:S02]  /*8c40*/  LOP3.LUT R14, R15, 0x380, RZ, 0xc0, !PT ;  /* 0x000003800f0e7812 */ /* 0x000fc400078ec0ff */
[----:B------:R-:W-:Y:S02]  /*8c50*/  F2FP.BF16.F32.PACK_AB R26, R31, R34 ;  /* 0x000000221f1a723e */ /* 0x000fe400000010ff */
[----:B------:R-:W-:Y:S02]  /*8c60*/  SEL R166, R111, R20, P0 ;  /* 0x000000146fa67207 */ /* 0x000fe40000000000 */
[----:B------:R-:W-:Y:S02]  /*8c70*/  SEL R104, R20, R111, P0 ;  /* 0x0000006f14687207 */ /* 0x000fe40000000000 */
[----:B------:R-:W-:Y:S02]  /*8c80*/  LOP3.LUT R20, R27, 0x380, RZ, 0xc0, !PT ;  /* 0x000003801b147812 */ /* 0x000fe400078ec0ff */
[----:B------:R-:W-:Y:S02]  /*8c90*/  SEL R150, R47, R54, P0 ;  /* 0x000000362f967207 */ /* 0x000fe40000000000 */
[----:B------:R-:W-:Y:S01]  /*8ca0*/  SEL R93, R54, R47, P0 ;  /* 0x0000002f365d7207 */ /* 0x000fe20000000000 */
[----:B------:R-:W-:Y:S01]  /*8cb0*/  IMAD.X R51, RZ, RZ, R113, P2 ;  /* 0x000000ffff337224 */ /* 0x000fe200010e0671 */
[----:B------:R-:W-:-:S02]  /*8cc0*/  LOP3.LUT R54, R5, R12, RZ, 0x3c, !PT ;  /* 0x0000000c05367212 */ /* 0x000fc400078e3cff */
[----:B------:R-:W-:Y:S02]  /*8cd0*/  SHF.R.U64 R14, R14, 0x3, RZ ;  /* 0x000000030e0e7819 */ /* 0x000fe400000012ff */
[----:B------:R-:W-:Y:S02]  /*8ce0*/  SEL R146, R26, R35, P0 ;  /* 0x000000231a927207 */ /* 0x000fe40000000000 */
[----:B------:R-:W-:Y:S02]  /*8cf0*/  SEL R91, R35, R26, P0 ;  /* 0x0000001a235b7207 */ /* 0x000fe40000000000 */
[----:B------:R-:W-:Y:S02]  /*8d00*/  LOP3.LUT R5, R8, 0x380, RZ, 0xc0, !PT ;  /* 0x0000038008057812 */ /* 0x000fe400078ec0ff */
[----:B------:R-:W-:Y:S02]  /*8d10*/  SHF.R.U64 R20, R20, 0x3, RZ ;  /* 0x0000000314147819 */ /* 0x000fe400000012ff */
[----:B------:R-:W-:-:S02]  /*8d20*/  IADD3 R35, P2, R40, 0x3000, RZ ;  /* 0x0000300028237810 */ /* 0x000fc40007f5e0ff */
[----:B------:R-:W-:Y:S01]  /*8d30*/  LOP3.LUT R14, R14, R15, RZ, 0x3c, !PT ;  /* 0x0000000f0e0e7212 */ /* 0x000fe200078e3cff */
[----:B------:R-:W-:Y:S01]  /*8d40*/  IMAD.X R15, RZ, RZ, R41, P3 ;  /* 0x000000ffff0f7224 */ /* 0x000fe200018e0629 */
[----:B------:R-:W-:Y:S02]  /*8d50*/  SHF.R.U64 R5, R5, 0x3, RZ ;  /* 0x0000000305057819 */ /* 0x000fe400000012ff */
[----:B------:R-:W-:Y:S02]  /*8d60*/  LOP3.LUT R66, R20, R27, RZ, 0x3c, !PT ;  /* 0x0000001b14427212 */ /* 0x000fe400078e3cff */
[----:B------:R-:W-:Y:S02]  /*8d70*/  LOP3.LUT R34, R35, 0x380, RZ, 0xc0, !PT ;  /* 0x0000038023227812 */ /* 0x000fe400078ec0ff */
[----:B------:R-:W-:Y:S02]  /*8d80*/  IADD3 R9, P3, R40, 0xe000, RZ ;  /* 0x0000e00028097810 */ /* 0x000fe40007f7e0ff */
[----:B------:R-:W-:-:S02]  /*8d90*/  LOP3.LUT R20, R21, 0x380, RZ, 0xc0, !PT ;  /* 0x0000038015147812 */ /* 0x000fc400078ec0ff */
[----:B------:R-:W-:Y:S02]  /*8da0*/  SEL R148, R39, R46, P0 ;  /* 0x0000002e27947207 */ /* 0x000fe40000000000 */
[----:B------:R-:W-:Y:S02]  /*8db0*/  SEL R92, R46, R39, P0 ;  /* 0x000000272e5c7207 */ /* 0x000fe40000000000 */
[----:B--2---:R-:W-:Y:S02]  /*8dc0*/  LOP3.LUT R43, R73, 0x2, RZ, 0x3c, !PT ;  /* 0x00000002492b7812 */ /* 0x004fe400078e3cff */
[----:B------:R-:W-:Y:S02]  /*8dd0*/  LOP3.LUT R46, R5, R8, RZ, 0x3c, !PT ;  /* 0x00000008052e7212 */ /* 0x000fe400078e3cff */
[----:B------:R-:W-:Y:S02]  /*8de0*/  SHF.R.U64 R34, R34, 0x3, RZ ;  /* 0x0000000322227819 */ /* 0x000fe400000012ff */
[----:B------:R-:W-:-:S02]  /*8df0*/  LOP3.LUT R8, R9, 0x380, RZ, 0xc0, !PT ;  /* 0x0000038009087812 */ /* 0x000fc400078ec0ff */
[----:B------:R-:W-:Y:S01]  /*8e00*/  SHF.R.U64 R20, R20, 0x3, RZ ;  /* 0x0000000314147819 */ /* 0x000fe200000012ff */
[----:B------:R-:W-:Y:S01]  /*8e10*/  SHFL.IDX PT, R114, R114, R73, 0x1c1f ;  /* 0x001c1f4972727589 */ /* 0x000fe200000e0000 */
[----:B------:R-:W-:Y:S02]  /*8e20*/  LOP3.LUT R7, R10, 0x380, RZ, 0xc0, !PT ;  /* 0x000003800a077812 */ /* 0x000fe400078ec0ff */
[----:B------:R-:W-:Y:S01]  /*8e30*/  LOP3.LUT R34, R34, R35, RZ, 0x3c, !PT ;  /* 0x0000002322227212 */ /* 0x000fe200078e3cff */
[----:B------:R-:W1:Y:S01]  /*8e40*/  SHFL.IDX PT, R75, R75, R43, 0x1c1f ;  /* 0x001c1f2b4b4b7589 */ /* 0x000e6200000e0000 */
[----:B------:R-:W-:Y:S01]  /*8e50*/  SHF.R.U64 R8, R8, 0x3, RZ ;  /* 0x0000000308087819 */ /* 0x000fe200000012ff */
[----:B------:R-:W-:Y:S01]  /*8e60*/  IMAD.X R35, RZ, RZ, R41, P2 ;  /* 0x000000ffff237224 */ /* 0x000fe200010e0629 */
[----:B------:R-:W-:Y:S02]  /*8e70*/  LOP3.LUT R60, R20, R21, RZ, 0x3c, !PT ;  /* 0x00000015143c7212 */ /* 0x000fe400078e3cff */
[----:B------:R-:W-:-:S02]  /*8e80*/  SHF.R.U64 R7, R7, 0x3, RZ ;  /* 0x0000000307077819 */ /* 0x000fc400000012ff */
[----:B------:R-:W-:Y:S01]  /*8e90*/  IADD3 R21, P2, R40, 0x9000, RZ ;  /* 0x0000900028157810 */ /* 0x000fe20007f5e0ff */
[--C-:B------:R-:W-:Y:S01]  /*8ea0*/  IMAD.X R45, RZ, RZ, R113.reuse, P5 ;  /* 0x000000ffff2d7224 */ /* 0x100fe200028e0671 */
[----:B------:R-:W-:Y:S01]  /*8eb0*/  LOP3.LUT R8, R8, R9, RZ, 0x3c, !PT ;  /* 0x0000000908087212 */ /* 0x000fe200078e3cff */
[----:B------:R-:W-:Y:S01]  /*8ec0*/  IMAD.X R47, RZ, RZ, R113, P4 ;  /* 0x000000ffff2f7224 */ /* 0x000fe200020e0671 */
[----:B------:R-:W-:Y:S01]  /*8ed0*/  LOP3.LUT R44, R7, R10, RZ, 0x3c, !PT ;  /* 0x0000000a072c7212 */ /* 0x000fe200078e3cff */
[----:B------:R-:W-:Y:S01]  /*8ee0*/  IMAD.X R9, RZ, RZ, R41, P3 ;  /* 0x000000ffff097224 */ /* 0x000fe200018e0629 */
[----:B------:R-:W-:Y:S02]  /*8ef0*/  LOP3.LUT R20, R21, 0x380, RZ, 0xc0, !PT ;  /* 0x0000038015147812 */ /* 0x000fe400078ec0ff */
[----:B0-----:R-:W-:Y:S01]  /*8f00*/  ISETP.NE.AND P3, PT, R42, 0x1, PT ;  /* 0x000000012a00780c */ /* 0x001fe20003f65270 */
[----:B------:R-:W-:Y:S01]  /*8f10*/  UPRMT UR7, UR36, 0x654, UR7 ;  /* 0x0000065424077896 */ /* 0x000fe20008000007 */
[----:B------:R-:W-:Y:S01]  /*8f20*/  IMAD.X R53, RZ, RZ, R113, P1 ;  /* 0x000000ffff357224 */ /* 0x000fe200008e0671 */
[----:B------:R-:W-:-:S02]  /*8f30*/  MOV R105, R112 ;  /* 0x0000007000697202 */ /* 0x000fc40000000f00 */
[----:B------:R-:W-:Y:S02]  /*8f40*/  MOV R60, R60 ;  /* 0x0000003c003c7202 */ /* 0x000fe40000000f00 */
[----:B------:R-:W-:Y:S02]  /*8f50*/  LOP3.LUT R5, R6, 0x380, RZ, 0xc0, !PT ;  /* 0x0000038006057812 */ /* 0x000fe400078ec0ff */
[----:B------:R-:W-:Y:S01]  /*8f60*/  LOP3.LUT R4, R11, 0x380, RZ, 0xc0, !PT ;  /* 0x000003800b047812 */ /* 0x000fe200078ec0ff */
[----:B------:R-:W-:Y:S01]  /*8f70*/  SHFL.IDX PT, R144, R144, R73, 0x1c1f ;  /* 0x001c1f4990907589 */ /* 0x000fe200000e0000 */
[----:B------:R-:W-:Y:S01]  /*8f80*/  SHF.R.U64 R20, R20, 0x3, RZ ;  /* 0x0000000314147819 */ /* 0x000fe200000012ff */
[----:B------:R-:W-:Y:S01]  /*8f90*/  SYNCS.ARRIVE.TRANS64.RED.A1T0 RZ, [UR7], RZ ;  /* 0x000000ffffff79a7 */ /* 0x000fe20008100407 */
[----:B------:R-:W-:Y:S02]  /*8fa0*/  MOV R61, R56 ;  /* 0x00000038003d7202 */ /* 0x000fe40000000f00 */
[----:B------:R-:W-:-:S02]  /*8fb0*/  MOV R112, R44 ;  /* 0x0000002c00707202 */ /* 0x000fc40000000f00 */
[----:B------:R-:W-:Y:S01]  /*8fc0*/  MOV R113, R46 ;  /* 0x0000002e00717202 */ /* 0x000fe20000000f00 */
[----:B------:R0:W-:Y:S01]  /*8fd0*/  SHFL.IDX PT, R45, R74, R43, 0x1c1f ;  /* 0x001c1f2b4a2d7589 */ /* 0x0001e200000e0000 */
[----:B------:R-:W2:Y:S03]  /*8fe0*/  LDC R56, c[0x0][0xc38] ;  /* 0x00030e00ff387b82 */ /* 0x000ea60000000800 */
[----:B------:R-:W3:Y:S01]  /*8ff0*/  SHFL.IDX PT, R46, R100, R73, 0x1c1f ;  /* 0x001c1f49642e7589 */ /* 0x000ee200000e0000 */
[----:B------:R-:W-:Y:S02]  /*9000*/  SEL R172, R123, R24, P0 ;  /* 0x000000187bac7207 */ /* 0x000fe40000000000 */
[----:B------:R-:W-:Y:S01]  /*9010*/  SEL R108, R24, R123, P0 ;  /* 0x0000007b186c7207 */ /* 0x000fe20000000000 */
[----:B------:R-:W4:Y:S01]  /*9020*/  SHFL.IDX PT, R95, R95, R43, 0x1c1f ;  /* 0x001c1f2b5f5f7589 */ /* 0x000f2200000e0000 */
[----:B------:R-:W-:Y:S01]  /*9030*/  LOP3.LUT R24, R29, 0x380, RZ, 0xc0, !PT ;  /* 0x000003801d187812 */ /* 0x000fe200078ec0ff */
[----:B0-----:R-:W0:Y:S01]  /*9040*/  @P3 LDC R74, c[0x0][0xbec] ;  /* 0x0002fb00ff4a3b82 */ /* 0x001e220000000800 */
[----:B------:R-:W-:Y:S01]  /*9050*/  SHF.R.U64 R5, R5, 0x3, RZ ;  /* 0x0000000305057819 */ /* 0x000fe200000012ff */
[----:B------:R-:W-:Y:S01]  /*9060*/  SHFL.IDX PT, R116, R116, R73, 0x1c1f ;  /* 0x001c1f4974747589 */ /* 0x000fe200000e0000 */
[----:B------:R-:W-:-:S02]  /*9070*/  SHF.R.U64 R4, R4, 0x3, RZ ;  /* 0x0000000304047819 */ /* 0x000fc400000012ff */
[----:B------:R-:W-:Y:S01]  /*9080*/  LOP3.LUT R20, R20, R21, RZ, 0x3c, !PT ;  /* 0x0000001514147212 */ /* 0x000fe200078e3cff */
[----:B------:R-:W4:Y:S01]  /*9090*/  SHFL.IDX PT, R77, R77, R43, 0x1c1f ;  /* 0x001c1f2b4d4d7589 */ /* 0x000f2200000e0000 */
[----:B------:R-:W-:Y:S01]  /*90a0*/  IMAD.X R21, RZ, RZ, R41, P2 ;  /* 0x000000ffff157224 */ /* 0x000fe200010e0629 */
[----:B------:R-:W-:Y:S02]  /*90b0*/  IADD3 R101, P2, R40, 0xf000, RZ ;  /* 0x0000f00028657810 */ /* 0x000fe40007f5e0ff */
[----:B------:R-:W-:Y:S02]  /*90c0*/  SHF.R.U64 R24, R24, 0x3, RZ ;  /* 0x0000000318187819 */ /* 0x000fe400000012ff */
[----:B------:R-:W-:Y:S02]  /*90d0*/  LOP3.LUT R48, R5, R6, RZ, 0x3c, !PT ;  /* 0x0000000605307212 */ /* 0x000fe400078e3cff */
[----:B------:R-:W-:Y:S02]  /*90e0*/  LOP3.LUT R50, R4, R11, RZ, 0x3c, !PT ;  /* 0x0000000b04327212 */ /* 0x000fe400078e3cff */
[----:B------:R-:W-:-:S02]  /*90f0*/  LOP3.LUT R10, R101, 0x380, RZ, 0xc0, !PT ;  /* 0x00000380650a7812 */ /* 0x000fc400078ec0ff */
[----:B------:R-:W-:Y:S02]  /*9100*/  SEL R162, R102, R103, P0 ;  /* 0x0000006766a27207 */ /* 0x000fe40000000000 */
[----:B------:R-:W-:Y:S02]  /*9110*/  SEL R174, R131, R30, P0 ;  /* 0x0000001e83ae7207 */ /* 0x000fe40000000000 */
[----:B------:R-:W-:Y:S02]  /*9120*/  SEL R111, R30, R131, P0 ;  /* 0x000000831e6f7207 */ /* 0x000fe40000000000 */
[----:B------:R-:W-:Y:S02]  /*9130*/  SEL R102, R103, R102, P0 ;  /* 0x0000006667667207 */ /* 0x000fe40000000000 */
[----:B------:R-:W-:Y:S02]  /*9140*/  LOP3.LUT R68, R24, R29, RZ, 0x3c, !PT ;  /* 0x0000001d18447212 */ /* 0x000fe400078e3cff */
[----:B------:R-:W-:-:S02]  /*9150*/  MOV R131, R48 ;  /* 0x0000003000837202 */ /* 0x000fc40000000f00 */
[----:B------:R-:W-:Y:S02]  /*9160*/  MOV R133, R50 ;  /* 0x0000003200857202 */ /* 0x000fe40000000f00 */
[----:B------:R-:W-:Y:S02]  /*9170*/  SEL R120, R33, R32, P0 ;  /* 0x0000002021787207 */ /* 0x000fe40000000000 */
[----:B------:R-:W-:Y:S02]  /*9180*/  SEL R164, R110, R107, P0 ;  /* 0x0000006b6ea47207 */ /* 0x000fe40000000000 */
[----:B------:R-:W-:Y:S02]  /*9190*/  SEL R103, R107, R110, P0 ;  /* 0x0000006e6b677207 */ /* 0x000fe40000000000 */
[----:B------:R-:W-:Y:S02]  /*91a0*/  SEL R168, R119, R106, P0 ;  /* 0x0000006a77a87207 */ /* 0x000fe40000000000 */
[----:B------:R-:W-:-:S02]  /*91b0*/  MOV R62, R62 ;  /* 0x0000003e003e7202 */ /* 0x000fc40000000f00 */
[----:B-1----:R-:W-:Y:S02]  /*91c0*/  SEL R48, R114, R75, P0 ;  /* 0x0000004b72307207 */ /* 0x002fe40000000000 */
[----:B------:R-:W-:Y:S01]  /*91d0*/  SEL R50, R75, R114, P0 ;  /* 0x000000724b327207 */ /* 0x000fe20000000000 */
[----:B------:R-:W-:Y:S01]  /*91e0*/  SHFL.IDX PT, R146, R146, R73, 0x1c1f ;  /* 0x001c1f4992927589 */ /* 0x000fe200000e0000 */
[----:B------:R-:W-:Y:S01]  /*91f0*/  SEL R79, R32, R33, P0 ;  /* 0x00000021204f7207 */ /* 0x000fe20000000000 */
[----:B------:R-:W1:Y:S01]  /*9200*/  @P3 LDC R75, c[0x0][0xbf0] ;  /* 0x0002fc00ff4b3b82 */ /* 0x000e620000000800 */
[----:B------:R-:W-:Y:S01]  /*9210*/  SEL R106, R106, R119, P0 ;  /* 0x000000776a6a7207 */ /* 0x000fe20000000000 */
[----:B------:R-:W-:Y:S01]  /*9220*/  SHFL.IDX PT, R148, R148, R73, 0x1c1f ;  /* 0x001c1f4994947589 */ /* 0x000fe200000e0000 */
[----:B------:R-:W-:Y:S02]  /*9230*/  SEL R170, R127, R28, P0 ;  /* 0x0000001c7faa7207 */ /* 0x000fe40000000000 */
[----:B------:R-:W-:Y:S01]  /*9240*/  SEL R110, R28, R127, P0 ;  /* 0x0000007f1c6e7207 */ /* 0x000fe20000000000 */
[----:B------:R-:W0:Y:S01]  /*9250*/  SHFL.IDX PT, R91, R91, R43, 0x1c1f ;  /* 0x001c1f2b5b5b7589 */ /* 0x000e2200000e0000 */
[----:B------:R-:W-:-:S02]  /*9260*/  SHF.R.U64 R10, R10, 0x3, RZ ;  /* 0x000000030a0a7819 */ /* 0x000fc400000012ff */
[----:B------:R-:W-:Y:S02]  /*9270*/  MOV R63, R54 ;  /* 0x00000036003f7202 */ /* 0x000fe40000000f00 */
[----:B------:R-:W-:Y:S01]  /*9280*/  LOP3.LUT R12, R13, 0x380, RZ, 0xc0, !PT ;  /* 0x000003800d0c7812 */ /* 0x000fe200078ec0ff */
[----:B------:R-:W0:Y:S01]  /*9290*/  SHFL.IDX PT, R55, R92, R43, 0x1c1f ;  /* 0x001c1f2b5c377589 */ /* 0x000e2200000e0000 */
[----:B------:R-:W-:Y:S02]  /*92a0*/  IADD3 R39, P4, R40, 0x1000, RZ ;  /* 0x0000100028277810 */ /* 0x000fe40007f9e0ff */
[----:B------:R-:W-:Y:S01]  /*92b0*/  MOV R76, R68 ;  /* 0x00000044004c7202 */ /* 0x000fe20000000f00 */
[----:B------:R-:W-:Y:S01]  /*92c0*/  SHFL.IDX PT, R118, R118, R73, 0x1c1f ;  /* 0x001c1f4976767589 */ /* 0x000fe200000e0000 */
[----:B------:R-:W-:Y:S02]  /*92d0*/  MOV R68, R66 ;  /* 0x0000004200447202 */ /* 0x000fe40000000f00 */
[----:B------:R-:W-:Y:S01]  /*92e0*/  LOP3.LUT R10, R10, R101, RZ, 0x3c, !PT ;  /* 0x000000650a0a7212 */ /* 0x000fe200078e3cff */
[----:B------:R-:W-:Y:S01]  /*92f0*/  SHFL.IDX PT, R67, R132, R73, 0x1c1f ;  /* 0x001c1f4984437589 */ /* 0x000fe200000e0000 */
[----:B------:R-:W-:-:S02]  /*9300*/  MOV R72, R70 ;  /* 0x0000004600487202 */ /* 0x000fc40000000f00 */
[----:B------:R-:W-:Y:S01]  /*9310*/  MOV R69, R64 ;  /* 0x0000004000457202 */ /* 0x000fe20000000f00 */
[----:B------:R-:W-:Y:S01]  /*9320*/  SHFL.IDX PT, R100, R134, R73, 0x1c1f ;  /* 0x001c1f4986647589 */ /* 0x000fe200000e0000 */
[----:B------:R-:W-:Y:S02]  /*9330*/  SHF.R.U64 R12, R12, 0x3, RZ ;  /* 0x000000030c0c7819 */ /* 0x000fe400000012ff */
[----:B------:R-:W-:Y:S01]  /*9340*/  LOP3.LUT R38, R39, 0x380, RZ, 0xc0, !PT ;  /* 0x0000038027267812 */ /* 0x000fe200078ec0ff */
[----:B------:R-:W1:Y:S04]  /*9350*/  SHFL.IDX PT, R57, R78, R43, 0x1c1f ;  /* 0x001c1f2b4e397589 */ /* 0x000e6800000e0000 */
[----:B------:R-:W-:Y:S04]  /*9360*/  SHFL.IDX PT, R120, R120, R73, 0x1c1f ;  /* 0x001c1f4978787589 */ /* 0x000fe800000e0000 */
        /* <DEDUP_REMOVED lines=24> */
[----:B------:R-:W1:Y:S01]  /*94f0*/  SHFL.IDX PT, R93, R93, R43, 0x1c1f ;  /* 0x001c1f2b5d5d7589 */ /* 0x000e6200000e0000 */
[----:B------:R-:W-:-:S03]  /*9500*/  LOP3.LUT R52, R12, R13, RZ, 0x3c, !PT ;  /* 0x0000000d0c347212 */ /* 0x000fc600078e3cff */
[----:B------:R-:W1:Y:S01]  /*9510*/  SHFL.IDX PT, R79, R79, R43, 0x1c1f ;  /* 0x001c1f2b4f4f7589 */ /* 0x000e6200000e0000 */
[----:B------:R-:W-:-:S03]  /*9520*/  SHF.R.U64 R38, R38, 0x3, RZ ;  /* 0x0000000326267819 */ /* 0x000fc600000012ff */
        /* <DEDUP_REMOVED lines=9> */
[----:B------:R-:W1:Y:S04]  /*95c0*/  SHFL.IDX PT, R125, R94, R43, 0x1c1f ;  /* 0x001c1f2b5e7d7589 */ /* 0x000e6800000e0000 */
[----:B------:R-:W1:Y:S04]  /*95d0*/  SHFL.IDX PT, R85, R96, R43, 0x1c1f ;  /* 0x001c1f2b60557589 */ /* 0x000e6800000e0000 */
[----:B------:R-:W1:Y:S04]  /*95e0*/  SHFL.IDX PT, R97, R97, R43, 0x1c1f ;  /* 0x001c1f2b61617589 */ /* 0x000e6800000e0000 */
[----:B------:R-:W1:Y:S04]  /*95f0*/  SHFL.IDX PT, R127, R98, R43, 0x1c1f ;  /* 0x001c1f2b627f7589 */ /* 0x000e6800000e0000 */
[----:B------:R-:W1:Y:S04]  /*9600*/  SHFL.IDX PT, R99, R99, R43, 0x1c1f ;  /* 0x001c1f2b63637589 */ /* 0x000e6800000e0000 */
[----:B------:R-:W1:Y:S04]  /*9610*/  SHFL.IDX PT, R87, R102, R43, 0x1c1f ;  /* 0x001c1f2b66577589 */ /* 0x000e6800000e0000 */
[----:B------:R-:W1:Y:S04]  /*9620*/  SHFL.IDX PT, R103, R103, R43, 0x1c1f ;  /* 0x001c1f2b67677589 */ /* 0x000e6800000e0000 */
[----:B------:R-:W1:Y:S04]  /*9630*/  SHFL.IDX PT, R129, R104, R43, 0x1c1f ;  /* 0x001c1f2b68817589 */ /* 0x000e6800000e0000 */
[----:B------:R-:W-:Y:S04]  /*9640*/  SHFL.IDX PT, R106, R106, R43, 0x1c1f ;  /* 0x001c1f2b6a6a7589 */ /* 0x000fe800000e0000 */
[----:B------:R-:W1:Y:S04]  /*9650*/  SHFL.IDX PT, R108, R108, R43, 0x1c1f ;  /* 0x001c1f2b6c6c7589 */ /* 0x000e6800000e0000 */
[----:B------:R-:W1:Y:S04]  /*9660*/  SHFL.IDX PT, R110, R110, R43, 0x1c1f ;  /* 0x001c1f2b6e6e7589 */ /* 0x000e6800000e0000 */
[----:B------:R4:W1:Y:S01]  /*9670*/  SHFL.IDX PT, R111, R111, R43, 0x1c1f ;  /* 0x001c1f2b6f6f7589 */ /* 0x00086200000e0000 */
[----:B------:R-:W-:Y:S01]  /*9680*/  IADD3 R31, P1, R40, 0x4000, RZ ;  /* 0x00004000281f7810 */ /* 0x000fe20007f3e0ff */
[----:B------:R-:W-:Y:S01]  /*9690*/  UIMAD UR10, UR5, UR4, UR42 ;  /* 0x00000004050a72a4 */ /* 0x000fe2000f8e022a */
[----:B---3--:R-:W-:-:S02]  /*96a0*/  SEL R44, R46, R45, P0 ;  /* 0x0000002d2e2c7207 */ /* 0x008fc40000000000 */
[----:B------:R-:W-:Y:S01]  /*96b0*/  SEL R46, R45, R46, P0 ;  /* 0x0000002e2d2e7207 */ /* 0x000fe20000000000 */
[----:B----4-:R-:W-:Y:S01]  /*96c0*/  IMAD R43, RZ, RZ, -UR42 ;  /* 0x8000002aff2b7e24 */ /* 0x010fe2000f8e02ff */
[----:B------:R-:W-:-:S03]  /*96d0*/  LOP3.LUT R38, R38, R39, RZ, 0x3c, !PT ;  /* 0x0000002726267212 */ /* 0x000fc600078e3cff */
[----:B--2---:R-:W-:Y:S01]  /*96e0*/  IMAD R43, R56, R43, UR41 ;  /* 0x00000029382b7e24 */ /* 0x004fe2000f8e022b */
[----:B------:R-:W-:Y:S01]  /*96f0*/  MOV R65, R52 ;  /* 0x0000003400417202 */ /* 0x000fe20000000f00 */
[----:B------:R-:W-:Y:S01]  /*9700*/  IMAD.X R39, RZ, RZ, R41, P4 ;  /* 0x000000ffff277224 */ /* 0x000fe200020e0629 */
[----:B------:R-:W-:Y:S01]  /*9710*/  SEL R45, R144, R95, P0 ;  /* 0x0000005f902d7207 */ /* 0x000fe20000000000 */
[----:B------:R-:W-:Y:S01]  /*9720*/  USHF.R.S32.HI UR7, URZ, 0x1f, UR10 ;  /* 0x0000001f3f077899 */ /* 0x000fe2000801140a */
[----:B------:R-:W-:Y:S01]  /*9730*/  SEL R47, R95, R144, P0 ;  /* 0x000000905f2f7207 */ /* 0x000fe20000000000 */
[----:B------:R-:W-:Y:S01]  /*9740*/  BAR.SYNC.DEFER_BLOCKING 0x1, 0x100 ;  /* 0x0044000000007b1d */ /* 0x000fe20000010000 */
[----:B------:R-:W-:Y:S02]  /*9750*/  LOP3.LUT R30, R31, 0x380, RZ, 0xc0, !PT ;  /* 0x000003801f1e7812 */ /* 0x000fe400078ec0ff */
[----:B------:R-:W-:Y:S02]  /*9760*/  SEL R52, R116, R77, P0 ;  /* 0x0000004d74347207 */ /* 0x000fe40000000000 */
[----:B------:R-:W-:Y:S01]  /*9770*/  SEL R54, R77, R116, P0 ;  /* 0x000000744d367207 */ /* 0x000fe20000000000 */
[----:B------:R-:W-:Y:S01]  /*9780*/  IMAD R77, R43, 0x80, R234 ;  /* 0x000000802b4d7824 */ /* 0x000fe200078e02ea */
[----:B------:R-:W-:Y:S01]  /*9790*/  IADD3 R27, P4, R40, 0x7000, RZ ;  /* 0x00007000281b7810 */ /* 0x000fe20007f9e0ff */
[----:B------:R-:W-:Y:S01]  /*97a0*/  UIMAD UR6, UR7, UR8, URZ ;  /* 0x00000008070672a4 */ /* 0x000fe2000f8e023f */
[----:B------:R-:W-:-:S02]  /*97b0*/  SHF.R.U64 R30, R30, 0x3, RZ ;  /* 0x000000031e1e7819 */ /* 0x000fc400000012ff */
[----:B------:R-:W-:Y:S01]  /*97c0*/  LOP3.LUT R26, R27, 0x380, RZ, 0xc0, !PT ;  /* 0x000003801b1a7812 */ /* 0x000fe200078ec0ff */
[----:B------:R-:W-:Y:S01]  /*97d0*/  UIMAD.WIDE.U32 UR4, UR10, UR8, URZ ;  /* 0x000000080a0472a5 */ /* 0x000fe2000f8e003f */
[----:B------:R-:W-:Y:S01]  /*97e0*/  LOP3.LUT R30, R30, R31, RZ, 0x3c, !PT ;  /* 0x0000001f1e1e7212 */ /* 0x000fe200078e3cff */
[----:B------:R-:W-:Y:S01]  /*97f0*/  UIMAD UR6, UR10, UR9, UR6 ;  /* 0x000000090a0672a4 */ /* 0x000fe2000f8e0206 */
[----:B------:R-:W-:Y:S01]  /*9800*/  IMAD.X R31, RZ, RZ, R41, P1 ;  /* 0x000000ffff1f7224 */ /* 0x000fe200008e0629 */
[----:B------:R-:W-:Y:S01]  /*9810*/  SHF.R.U64 R26, R26, 0x3, RZ ;  /* 0x000000031a1a7819 */ /* 0x000fe200000012ff */
[----:B------:R-:W-:Y:S01]  /*9820*/  USHF.R.S32.HI UR11, URZ, 0x1f, UR40 ;  /* 0x0000001f3f0b7899 */ /* 0x000fe20008011428 */
[----:B------:R-:W-:Y:S01]  /*9830*/  IADD3 R25, P1, R40, 0xa000, RZ ;  /* 0x0000a00028197810 */ /* 0x000fe20007f3e0ff */
[----:B------:R-:W-:Y:S01]  /*9840*/  ULDC.64 UR8, c[0x0][0xb98] ;  /* 0x0002e60000087ab9 */ /* 0x000fe20000000a00 */
[----:B------:R2:W-:Y:S01]  /*9850*/  STSM.16.M88.4 [R105], R44 ;  /* 0x0000002c69007844 */ /* 0x0005e20000000200 */
[----:B------:R-:W-:Y:S01]  /*9860*/  MOV R137, R58 ;  /* 0x0000003a00897202 */ /* 0x000fe20000000f00 */
[----:B------:R-:W-:Y:S01]  /*9870*/  UIADD3 UR5, UR5, UR6, URZ ;  /* 0x0000000605057290 */ /* 0x000fe2000fffe03f */
[----:B0-----:R-:W-:-:S02]  /*9880*/  SEL R49, R146, R91, P0 ;  /* 0x0000005b92317207 */ /* 0x001fc40000000000 */
[----:B------:R-:W-:Y:S02]  /*9890*/  SEL R51, R91, R146, P0 ;  /* 0x000000925b337207 */ /* 0x000fe40000000000 */
[----:B------:R-:W-:Y:S01]  /*98a0*/  SEL R53, R148, R55, P0 ;  /* 0x0000003794357207 */ /* 0x000fe20000000000 */
[----:B------:R-:W-:Y:S01]  /*98b0*/  UIMAD UR6, UR11, UR8, URZ ;  /* 0x000000080b0672a4 */ /* 0x000fe2000f8e023f */
[----:B------:R-:W-:Y:S01]  /*98c0*/  SEL R55, R55, R148, P0 ;  /* 0x0000009437377207 */ /* 0x000fe20000000000 */
[----:B--2---:R-:W-:-:S04]  /*98d0*/  @P3 IMAD.HI.U32 R44, R77, R74, RZ ;  /* 0x0000004a4d2c3227 */ /* 0x004fc800078e00ff */
[----:B------:R-:W-:Y:S01]  /*98e0*/  IMAD.MOV.U32 R74, RZ, RZ, R77 ;  /* 0x000000ffff4a7224 */ /* 0x000fe200078e004d */
[----:B-1----:R-:W-:Y:S02]  /*98f0*/  @P3 SHF.R.U32.HI R74, RZ, R75, R44 ;  /* 0x0000004bff4a3219 */ /* 0x002fe4000001162c */
[----:B------:R-:W-:Y:S01]  /*9900*/  LOP3.LUT R26, R26, R27, RZ, 0x3c, !PT ;  /* 0x0000001b1a1a7212 */ /* 0x000fe200078e3cff */
[----:B------:R-:W-:Y:S01]  /*9910*/  IMAD.X R27, RZ, RZ, R41, P4 ;  /* 0x000000ffff1b7224 */ /* 0x000fe200020e0629 */
[----:B------:R-:W-:Y:S01]  /*9920*/  LOP3.LUT R24, R25, 0x380, RZ, 0xc0, !PT ;  /* 0x0000038019187812 */ /* 0x000fe200078ec0ff */
[----:B------:R-:W-:Y:S01]  /*9930*/  IMAD.MOV R75, RZ, RZ, -R74 ;  /* 0x000000ffff4b7224 */ /* 0x000fe200078e0a4a */
[----:B------:R-:W-:Y:S02]  /*9940*/  SEL R56, R118, R57, P0 ;  /* 0x0000003976387207 */ /* 0x000fe40000000000 */
[----:B------:R-:W-:Y:S01]  /*9950*/  SEL R58, R57, R118, P0 ;  /* 0x00000076393a7207 */ /* 0x000fe20000000000 */
[----:B------:R0:W-:Y:S01]  /*9960*/  STSM.16.M88.4 [R137], R48 ;  /* 0x0000003089007844 */ /* 0x0001e20000000200 */
[----:B------:R-:W-:-:S02]  /*9970*/  IADD3 R7, P4, R40, 0xd000, RZ ;  /* 0x0000d00028077810 */ /* 0x000fc40007f9e0ff */
[----:B------:R-:W-:Y:S02]  /*9980*/  SEL R57, R150, R93, P0 ;  /* 0x0000005d96397207 */ /* 0x000fe40000000000 */
[----:B------:R-:W-:Y:S01]  /*9990*/  SEL R59, R93, R150, P0 ;  /* 0x000000965d3b7207 */ /* 0x000fe20000000000 */
[----:B------:R1:W-:Y:S01]  /*99a0*/  STSM.16.M88.4 [R135], R52 ;  /* 0x0000003487007844 */ /* 0x0003e20000000200 */
[----:B------:R-:W-:Y:S01]  /*99b0*/  SEL R44, R120, R79, P0 ;  /* 0x0000004f782c7207 */ /* 0x000fe20000000000 */
[----:B------:R-:W-:Y:S01]  /*99c0*/  UIMAD UR6, UR40, UR9, UR6 ;  /* 0x00000009280672a4 */ /* 0x000fe2000f8e0206 */
[----:B------:R-:W-:Y:S02]  /*99d0*/  SEL R46, R79, R120, P0 ;  /* 0x000000784f2e7207 */ /* 0x000fe40000000000 */
[----:B------:R-:W-:Y:S02]  /*99e0*/  SEL R45, R152, R125, P0 ;  /* 0x0000007d982d7207 */ /* 0x000fe40000000000 */
[----:B------:R-:W-:Y:S01]  /*99f0*/  SEL R47, R125, R152, P0 ;  /* 0x000000987d2f7207 */ /* 0x000fe20000000000 */
[----:B------:R-:W-:Y:S01]  /*9a00*/  UIMAD.WIDE.U32 UR4, UR40, UR8, UR4 ;  /* 0x00000008280472a5 */ /* 0x000fe2000f8e0004 */
[----:B------:R-:W-:-:S02]  /*9a10*/  SHF.R.U64 R24, R24, 0x3, RZ ;  /* 0x0000000318187819 */ /* 0x000fc400000012ff */
[----:B0-----:R-:W-:Y:S02]  /*9a20*/  SEL R48, R122, R115, P0 ;  /* 0x000000737a307207 */ /* 0x001fe40000000000 */
[----:B------:R-:W-:Y:S02]  /*9a30*/  SEL R50, R115, R122, P0 ;  /* 0x0000007a73327207 */ /* 0x000fe40000000000 */
[----:B------:R-:W-:Y:S02]  /*9a40*/  SEL R49, R154, R85, P0 ;  /* 0x000000559a317207 */ /* 0x000fe40000000000 */
[----:B------:R-:W-:Y:S01]  /*9a50*/  SEL R51, R85, R154, P0 ;  /* 0x0000009a55337207 */ /* 0x000fe20000000000 */
[----:B------:R-:W-:Y:S01]  /*9a60*/  IMAD R75, R42, R75, R77 ;  /* 0x0000004b2a4b7224 */ /* 0x000fe200078e024d */
[----:B-1----:R-:W-:Y:S02]  /*9a70*/  SEL R52, R124, R81, P0 ;  /* 0x000000517c347207 */ /* 0x002fe40000000000 */
[----:B------:R-:W-:-:S02]  /*9a80*/  SEL R54, R81, R124, P0 ;  /* 0x0000007c51367207 */ /* 0x000fc40000000000 */
[----:B------:R-:W-:Y:S02]  /*9a90*/  SEL R53, R156, R97, P0 ;  /* 0x000000619c357207 */ /* 0x000fe40000000000 */
[----:B------:R-:W-:Y:S01]  /*9aa0*/  SEL R55, R97, R156, P0 ;  /* 0x0000009c61377207 */ /* 0x000fe20000000000 */
[----:B------:R-:W-:Y:S01]  /*9ab0*/  STSM.16.M88.4 [R133], R56 ;  /* 0x0000003885007844 */ /* 0x000fe20000000200 */
[----:B------:R-:W-:Y:S02]  /*9ac0*/  LOP3.LUT R6, R7, 0x380, RZ, 0xc0, !PT ;  /* 0x0000038007067812 */ /* 0x000fe400078ec0ff */
[C---:B------:R-:W-:Y:S01]  /*9ad0*/  IADD3 R33, P6, R40.reuse, 0x5000, RZ ;  /* 0x0000500028217810 */ /* 0x040fe20007fde0ff */
[----:B------:R-:W-:Y:S01]  /*9ae0*/  STSM.16.M88.4 [R131], R44 ;  /* 0x0000002c83007844 */ /* 0x000fe20000000200 */
[----:B------:R-:W-:Y:S01]  /*9af0*/  IADD3 R29, P5, R40, 0x6000, RZ ;  /* 0x00006000281d7810 */ /* 0x000fe20007fbe0ff */
[----:B------:R-:W-:Y:S01]  /*9b00*/  IMAD.U32 R78, RZ, RZ, UR6 ;  /* 0x00000006ff4e7e24 */ /* 0x000fe2000f8e00ff */
[----:B------:R-:W-:Y:S01]  /*9b10*/  LOP3.LUT R24, R24, R25, RZ, 0x3c, !PT ;  /* 0x0000001918187212 */ /* 0x000fe200078e3cff */
[----:B------:R-:W-:Y:S01]  /*9b20*/  STSM.16.M88.4 [R113], R48 ;  /* 0x0000003071007844 */ /* 0x000fe20000000200 */
[----:B------:R-:W-:Y:S01]  /*9b30*/  SHF.R.U64 R6, R6, 0x3, RZ ;  /* 0x0000000306067819 */ /* 0x000fe200000012ff */
[----:B------:R-:W-:Y:S01]  /*9b40*/  IMAD.X R25, RZ, RZ, R41, P1 ;  /* 0x000000ffff197224 */ /* 0x000fe200008e0629 */
[----:B------:R-:W-:Y:S01]  /*9b50*/  LOP3.LUT R32, R33, 0x380, RZ, 0xc0, !PT ;  /* 0x0000038021207812 */ /* 0x000fe200078ec0ff */
[----:B------:R0:W-:Y:S01]  /*9b60*/  STSM.16.M88.4 [R112], R52 ;  /* 0x0000003470007844 */ /* 0x0001e20000000200 */
[----:B------:R-:W-:Y:S01]  /*9b70*/  LOP3.LUT R28, R29, 0x380, RZ, 0xc0, !PT ;  /* 0x000003801d1c7812 */ /* 0x000fe200078ec0ff */
[----:B------:R-:W-:Y:S01]  /*9b80*/  ULDC.64 UR8, c[0x0][0xb88] ;  /* 0x0002e20000087ab9 */ /* 0x000fe20000000a00 */
[----:B------:R-:W-:Y:S01]  /*9b90*/  LOP3.LUT R6, R6, R7, RZ, 0x3c, !PT ;  /* 0x0000000706067212 */ /* 0x000fe200078e3cff */
[----:B------:R-:W-:Y:S01]  /*9ba0*/  ULDC UR6, c[0x0][0xa88] ;  /* 0x0002a20000067ab9 */ /* 0x000fe20000000800 */
[----:B------:R-:W-:-:S02]  /*9bb0*/  LOP3.LUT R7, R40, 0x380, RZ, 0xc0, !PT ;  /* 0x0000038028077812 */ /* 0x000fc400078ec0ff */
[----:B------:R-:W-:Y:S02]  /*9bc0*/  SHF.R.U64 R32, R32, 0x3, RZ ;  /* 0x0000000320207819 */ /* 0x000fe400000012ff */
[----:B------:R-:W-:Y:S02]  /*9bd0*/  SHF.R.U64 R28, R28, 0x3, RZ ;  /* 0x000000031c1c7819 */ /* 0x000fe400000012ff */
[----:B0-----:R-:W-:Y:S02]  /*9be0*/  SHF.R.S32.HI R53, RZ, 0x1f, R74 ;  /* 0x0000001fff357819 */ /* 0x001fe4000001144a */
[----:B------:R-:W-:Y:S02]  /*9bf0*/  SHF.R.S32.HI R54, RZ, 0x1f, R75 ;  /* 0x0000001fff367819 */ /* 0x000fe4000001144b */
[----:B------:R-:W-:Y:S02]  /*9c00*/  IADD3 R52, P1, R74, UR4, RZ ;  /* 0x000000044a347c10 */ /* 0x000fe4000ff3e0ff */
[----:B------:R-:W-:Y:S01]  /*9c10*/  SEL R56, R126, R117, P0 ;  /* 0x000000757e387207 */ /* 0x000fe20000000000 */
[----:B------:R-:W-:Y:S01]  /*9c20*/  IMAD R54, R54, UR8, RZ ;  /* 0x0000000836367c24 */ /* 0x000fe2000f8e02ff */
[----:B------:R-:W-:Y:S01]  /*9c30*/  IADD3.X R53, R53, UR5, R78, P1, !PT ;  /* 0x0000000535357c10 */ /* 0x000fe20008ffe44e */
[----:B------:R-:W-:Y:S01]  /*9c40*/  ULDC.64 UR4, c[0x0][0xb50] ;  /* 0x0002d40000047ab9 */ /* 0x000fe20000000a00 */
[----:B------:R-:W-:-:S02]  /*9c50*/  SEL R58, R117, R126, P0 ;  /* 0x0000007e753a7207 */ /* 0x000fc40000000000 */
[----:B------:R-:W-:Y:S02]  /*9c60*/  SEL R57, R158, R127, P0 ;  /* 0x0000007f9e397207 */ /* 0x000fe40000000000 */
[----:B------:R-:W-:Y:S02]  /*9c70*/  SEL R59, R127, R158, P0 ;  /* 0x0000009e7f3b7207 */ /* 0x000fe40000000000 */
[----:B------:R-:W-:Y:S02]  /*9c80*/  SEL R44, R128, R83, P0 ;  /* 0x00000053802c7207 */ /* 0x000fe40000000000 */
[----:B------:R-:W-:Y:S02]  /*9c90*/  SEL R46, R83, R128, P0 ;  /* 0x00000080532e7207 */ /* 0x000fe40000000000 */
[----:B------:R-:W-:Y:S02]  /*9ca0*/  SEL R45, R160, R99, P0 ;  /* 0x00000063a02d7207 */ /* 0x000fe40000000000 */
[----:B------:R-:W-:Y:S01]  /*9cb0*/  SEL R47, R99, R160, P0 ;  /* 0x000000a0632f7207 */ /* 0x000fe20000000000 */
[----:B------:R-:W-:Y:S01]  /*9cc0*/  IMAD R55, R75, UR9, R54 ;  /* 0x000000094b377c24 */ /* 0x000fe2000f8e0236 */
[----:B------:R-:W-:Y:S01]  /*9cd0*/  SHF.R.U64 R7, R7, 0x3, RZ ;  /* 0x0000000307077819 */ /* 0x000fe200000012ff */
[----:B------:R-:W-:Y:S01]  /*9ce0*/  IMAD.WIDE.U32 R52, R75, UR8, R52 ;  /* 0x000000084b347c25 */ /* 0x000fe2000f8e0034 */
[----:B------:R-:W-:-:S02]  /*9cf0*/  LOP3.LUT R32, R32, R33, RZ, 0x3c, !PT ;  /* 0x0000002120207212 */ /* 0x000fc400078e3cff */
[----:B------:R-:W-:Y:S01]  /*9d00*/  LOP3.LUT R28, R28, R29, RZ, 0x3c, !PT ;  /* 0x0000001d1c1c7212 */ /* 0x000fe200078e3cff */
[--C-:B------:R-:W-:Y:S01]  /*9d10*/  IMAD.X R33, RZ, RZ, R41.reuse, P6 ;  /* 0x000000ffff217224 */ /* 0x100fe200030e0629 */
[C---:B------:R-:W-:Y:S01]  /*9d20*/  IADD3 R13, P6, R40.reuse, 0xb000, RZ ;  /* 0x0000b000280d7810 */ /* 0x040fe20007fde0ff */
[--C-:B------:R-:W-:Y:S01]  /*9d30*/  IMAD.X R29, RZ, RZ, R41.reuse, P5 ;  /* 0x000000ffff1d7224 */ /* 0x100fe200028e0629 */
[----:B------:R-:W-:Y:S01]  /*9d40*/  IADD3 R5, P5, R40, 0xc000, RZ ;  /* 0x0000c00028057810 */ /* 0x000fe20007fbe0ff */
[----:B------:R-:W-:Y:S01]  /*9d50*/  STSM.16.M88.4 [R65], R56 ;  /* 0x0000003841007844 */ /* 0x000fe20000000200 */
[----:B------:R-:W-:Y:S01]  /*9d60*/  LOP3.LUT R40, R7, R40, RZ, 0x3c, !PT ;  /* 0x0000002807287212 */ /* 0x000fe200078e3cff */
[----:B------:R-:W-:Y:S01]  /*9d70*/  IMAD.X R7, RZ, RZ, R41, P4 ;  /* 0x000000ffff077224 */ /* 0x000fe200020e0629 */
[----:B------:R-:W-:Y:S01]  /*9d80*/  SEL R48, R130, R119, P0 ;  /* 0x0000007782307207 */ /* 0x000fe20000000000 */
[----:B------:R0:W-:Y:S01]  /*9d90*/  STSM.16.M88.4 [R63], R44 ;  /* 0x0000002c3f007844 */ /* 0x0001e20000000200 */
[----:B------:R-:W-:-:S02]  /*9da0*/  SEL R50, R119, R130, P0 ;  /* 0x0000008277327207 */ /* 0x000fc40000000000 */
[----:B------:R-:W-:Y:S02]  /*9db0*/  SEL R49, R162, R87, P0 ;  /* 0x00000057a2317207 */ /* 0x000fe40000000000 */
[----:B------:R-:W-:Y:S02]  /*9dc0*/  SEL R51, R87, R162, P0 ;  /* 0x000000a257337207 */ /* 0x000fe40000000000 */
[----:B------:R-:W-:Y:S02]  /*9dd0*/  SEL R80, R67, R132, P0 ;  /* 0x0000008443507207 */ /* 0x000fe40000000000 */
[----:B------:R-:W-:Y:S02]  /*9de0*/  SEL R82, R132, R67, P0 ;  /* 0x0000004384527207 */ /* 0x000fe40000000000 */
[----:B------:R-:W-:Y:S02]  /*9df0*/  SEL R81, R164, R103, P0 ;  /* 0x00000067a4517207 */ /* 0x000fe40000000000 */
[----:B------:R-:W-:Y:S01]  /*9e00*/  SEL R83, R103, R164, P0 ;  /* 0x000000a467537207 */ /* 0x000fe20000000000 */
[----:B------:R-:W-:Y:S01]  /*9e10*/  IMAD R104, R42, UR6, RZ ;  /* 0x000000062a687c24 */ /* 0x000fe2000f8e02ff */
[----:B------:R-:W-:Y:S01]  /*9e20*/  LOP3.LUT P1, RZ, R23, 0x3, RZ, 0xc0, !PT ;  /* 0x0000000317ff7812 */ /* 0x000fe2000782c0ff */
[----:B0-----:R-:W-:Y:S01]  /*9e30*/  IMAD.IADD R47, R53, 0x1, R55 ;  /* 0x00000001352f7824 */ /* 0x001fe200078e0237 */
[C---:B------:R-:W-:Y:S01]  /*9e40*/  LEA R44, P4, R52.reuse, UR4, 0x2 ;  /* 0x00000004342c7c11 */ /* 0x040fe2000f8810ff */
[----:B------:R-:W-:Y:S01]  /*9e50*/  IMAD R67, R43, 0x80, R233 ;  /* 0x000000802b437824 */ /* 0x000fe200078e02e9 */
[----:B------:R-:W-:Y:S01]  /*9e60*/  STSM.16.M88.4 [R61], R48 ;  /* 0x000000303d007844 */ /* 0x000fe20000000200 */
[----:B------:R-:W-:Y:S01]  /*9e70*/  SEL R54, R121, R100, P0 ;  /* 0x0000006479367207 */ /* 0x000fe20000000000 */
[----:B------:R-:W-:Y:S01]  /*9e80*/  IMAD.X R11, RZ, RZ, R41, P2 ;  /* 0x000000ffff0b7224 */ /* 0x000fe200010e0629 */
[----:B------:R-:W-:Y:S01]  /*9e90*/  LEA.HI.X R47, R52, UR5, R47, 0x2, P4 ;  /* 0x00000005342f7c11 */ /* 0x000fe2000a0f142f */
[----:B------:R0:W-:Y:S01]  /*9ea0*/  STSM.16.M88.4 [R60], R80 ;  /* 0x000000503c007844 */ /* 0x0001e20000000200 */
[----:B------:R-:W-:Y:S01]  /*9eb0*/  SEL R52, R100, R121, P0 ;  /* 0x0000007964347207 */ /* 0x000fe20000000000 */
[----:B------:R-:W-:Y:S01]  /*9ec0*/  ULDC.64 UR8, c[0x0][0xae8] ;  /* 0x0002ba0000087ab9 */ /* 0x000fe20000000a00 */
[----:B------:R-:W-:-:S02]  /*9ed0*/  SEL R53, R166, R129, P0 ;  /* 0x00000081a6357207 */ /* 0x000fc40000000000 */
[----:B------:R-:W-:Y:S01]  /*9ee0*/  SEL R55, R129, R166, P0 ;  /* 0x000000a681377207 */ /* 0x000fe20000000000 */
[----:B------:R-:W-:Y:S01]  /*9ef0*/  VIADD R45, R67, 0x8 ;  /* 0x00000008432d7836 */ /* 0x000fe20000000000 */
[----:B------:R-:W-:Y:S02]  /*9f00*/  SEL R84, R70, R123, P0 ;  /* 0x0000007b46547207 */ /* 0x000fe40000000000 */
[----:B------:R-:W-:Y:S02]  /*9f10*/  SEL R86, R123, R70, P0 ;  /* 0x000000467b567207 */ /* 0x000fe40000000000 */
[----:B------:R-:W-:Y:S02]  /*9f20*/  SEL R85, R107, R108, P0 ;  /* 0x0000006c6b557207 */ /* 0x000fe40000000000 */
[----:B------:R-:W-:Y:S02]  /*9f30*/  SEL R87, R108, R107, P0 ;  /* 0x0000006b6c577207 */ /* 0x000fe40000000000 */
[----:B------:R-:W-:-:S02]  /*9f40*/  SEL R88, R64, R89, P0 ;  /* 0x0000005940587207 */ /* 0x000fc40000000000 */
[----:B0-----:R-:W-:Y:S02]  /*9f50*/  SEL R80, R71, R134, P0 ;  /* 0x0000008647507207 */ /* 0x001fe40000000000 */
[----:B------:R-:W-:Y:S02]  /*9f60*/  SEL R82, R134, R71, P0 ;  /* 0x0000004786527207 */ /* 0x000fe40000000000 */
[----:B------:R-:W-:Y:S02]  /*9f70*/  SEL R81, R109, R106, P0 ;  /* 0x0000006a6d517207 */ /* 0x000fe40000000000 */
[----:B------:R-:W-:Y:S02]  /*9f80*/  SEL R83, R106, R109, P0 ;  /* 0x0000006d6a537207 */ /* 0x000fe40000000000 */
[----:B------:R-:W-:Y:S02]  /*9f90*/  SEL R90, R89, R64, P0 ;  /* 0x00000040595a7207 */ /* 0x000fe40000000000 */
[----:B------:R-:W-:-:S02]  /*9fa0*/  ISETP.GE.OR P2, PT, R67, R104, P1 ;  /* 0x000000684300720c */ /* 0x000fc40000f46670 */
[----:B------:R-:W-:Y:S02]  /*9fb0*/  SEL R89, R101, R110, P0 ;  /* 0x0000006e65597207 */ /* 0x000fe40000000000 */
[----:B------:R-:W-:Y:S02]  /*9fc0*/  SEL R91, R110, R101, P0 ;  /* 0x000000656e5b7207 */ /* 0x000fe40000000000 */
[----:B------:R-:W-:Y:S01]  /*9fd0*/  SEL R64, R66, R73, P0 ;  /* 0x0000004942407207 */ /* 0x000fe20000000000 */
[----:B------:R-:W-:Y:S01]  /*9fe0*/  STSM.16.M88.4 [R62], R52 ;  /* 0x000000343e007844 */ /* 0x000fe20000000200 */
[----:B------:R-:W-:Y:S02]  /*9ff0*/  SEL R65, R174, R111, P0 ;  /* 0x0000006fae417207 */ /* 0x000fe40000000000 */
[----:B------:R-:W-:Y:S02]  /*a000*/  SEL R67, R111, R174, P0 ;  /* 0x000000ae6f437207 */ /* 0x000fe40000000000 */
[----:B------:R-:W-:Y:S01]  /*a010*/  SEL R66, R73, R66, P0 ;  /* 0x0000004249427207 */ /* 0x000fe20000000000 */
[----:B------:R-:W-:Y:S04]  /*a020*/  STSM.16.M88.4 [R69], R80 ;  /* 0x0000005045007844 */ /* 0x000fe80000000200 */
[----:B------:R-:W-:Y:S04]  /*a030*/  STSM.16.M88.4 [R68], R84 ;  /* 0x0000005444007844 */ /* 0x000fe80000000200 */
[----:B------:R-:W-:Y:S04]  /*a040*/  STSM.16.M88.4 [R76], R88 ;  /* 0x000000584c007844 */ /* 0x000fe80000000200 */
[----:B------:R-:W-:Y:S04]  /*a050*/  STSM.16.M88.4 [R72], R64 ;  /* 0x0000004048007844 */ /* 0x000fe80000000200 */
[----:B------:R-:W-:Y:S04]  /*a060*/  SHFL.IDX PT, R74, R44, RZ, 0x1c1f ;  /* 0x001c1fff2c4a7589 */ /* 0x000fe800000e0000 */
[----:B------:R-:W0:Y:S01]  /*a070*/  SHFL.IDX PT, R75, R47, RZ, 0x1c1f ;  /* 0x001c1fff2f4b7589 */ /* 0x000e2200000e0000 */
[----:B------:R-:W-:Y:S06]  /*a080*/  BAR.SYNC.DEFER_BLOCKING 0x1, 0x100 ;  /* 0x0044000000007b1d */ /* 0x000fec0000010000 */
[----:B------:R-:W-:Y:S04]  /*a090*/  SHFL.IDX PT, R78, R44, 0x1, 0x1c1f ;  /* 0x003c1f002c4e7f89 */ /* 0x000fe800000e0000 */
[----:B------:R-:W1:Y:S01]  /*a0a0*/  SHFL.IDX PT, R79, R47, 0x1, 0x1c1f ;  /* 0x003c1f002f4f7f89 */ /* 0x000e6200000e0000 */
[----:B------:R-:W-:-:S03]  /*a0b0*/  ISETP.GE.OR P1, PT, R45, R104, P1 ;  /* 0x000000682d00720c */ /* 0x000fc60000f26670 */
[----:B0-----:R-:W-:Y:S10]  /*a0c0*/  @!P2 ST.E desc[UR46][R74.64], R3 ;  /* 0x000000034a00a985 */ /* 0x001ff4000c10192e */
[----:B-1----:R0:W-:Y:S04]  /*a0d0*/  @!P1 ST.E desc[UR46][R78.64], R0 ;  /* 0x000000004e009985 */ /* 0x0021e8000c10192e */
[----:B------:R1:W5:Y:S04]  /*a0e0*/  LD.E.128 R80, desc[UR46][R30.64] ;  /* 0x0000002e1e507980 */ /* 0x000368000c101d00 */
[----:B------:R2:W5:Y:S01]  /*a0f0*/  LD.E.128 R60, desc[UR46][R28.64] ;  /* 0x0000002e1c3c7980 */ /* 0x000562000c101d00 */
[----:B------:R-:W-:Y:S01]  /*a100*/  UIMAD UR6, UR7, UR8, URZ ;  /* 0x00000008070672a4 */ /* 0x000fe2000f8e023f */
[----:B0-----:R-:W-:-:S02]  /*a110*/  IMAD R0, R19, 0x20, R22 ;  /* 0x0000002013007824 */ /* 0x001fc400078e0216 */
[----:B------:R0:W5:Y:S01]  /*a120*/  LD.E.128 R96, desc[UR46][R6.64] ;  /* 0x0000002e06607980 */ /* 0x000162000c101d00 */
[----:B-1----:R-:W1:Y:S01]  /*a130*/  @P3 LDC R31, c[0x0][0xbec] ;  /* 0x0002fb00ff1f3b82 */ /* 0x002e620000000800 */
[----:B------:R-:W-:Y:S01]  /*a140*/  UIMAD.WIDE.U32 UR4, UR10, UR8, URZ ;  /* 0x000000080a0472a5 */ /* 0x000fe2000f8e003f */
[----:B------:R-:W-:Y:S01]  /*a150*/  LOP3.LUT R4, R5, 0x380, RZ, 0xc0, !PT ;  /* 0x0000038005047812 */ /* 0x000fe200078ec0ff */
[----:B------:R-:W5:Y:S01]  /*a160*/  LD.E.128 R44, desc[UR46][R38.64] ;  /* 0x0000002e262c7980 */ /* 0x000f62000c101d00 */
[----:B------:R-:W-:-:S03]  /*a170*/  LOP3.LUT R12, R13, 0x380, RZ, 0xc0, !PT ;  /* 0x000003800d0c7812 */ /* 0x000fc600078ec0ff */
[----:B------:R-:W5:Y:S01]  /*a180*/  LD.E.128 R48, desc[UR46][R36.64] ;  /* 0x0000002e24307980 */ /* 0x000f62000c101d00 */
[----:B--2---:R-:W2:Y:S01]  /*a190*/  @P3 LDC R29, c[0x0][0xbf0] ;  /* 0x0002fc00ff1d3b82 */ /* 0x004ea20000000800 */
[----:B0-----:R-:W-:Y:S01]  /*a1a0*/  IMAD R6, R43, 0x80, R0 ;  /* 0x000000802b067824 */ /* 0x001fe200078e0200 */
[----:B------:R-:W-:Y:S01]  /*a1b0*/  UIMAD UR6, UR10, UR9, UR6 ;  /* 0x000000090a0672a4 */ /* 0x000fe2000f8e0206 */
[----:B------:R-:W5:Y:S02]  /*a1c0*/  LD.E.128 R56, desc[UR46][R40.64] ;  /* 0x0000002e28387980 */ /* 0x000f64000c101d00 */
[----:B------:R-:W-:Y:S01]  /*a1d0*/  ULDC.64 UR8, c[0x0][0xaf0] ;  /* 0x0002bc0000087ab9 */ /* 0x000fe20000000a00 */
[----:B------:R-:W-:Y:S01]  /*a1e0*/  UIADD3 UR5, UR5, UR6, URZ ;  /* 0x0000000605057290 */ /* 0x000fe2000fffe03f */
[----:B------:R-:W5:Y:S01]  /*a1f0*/  LD.E.128 R52, desc[UR46][R34.64] ;  /* 0x0000002e22347980 */ /* 0x000f62000c101d00 */
[----:B------:R-:W-:Y:S01]  /*a200*/  UIMAD UR7, UR11, UR8, URZ ;  /* 0x000000080b0772a4 */ /* 0x000fe2000f8e023f */
[----:B------:R-:W-:Y:S01]  /*a210*/  SHF.R.U64 R4, R4, 0x3, RZ ;  /* 0x0000000304047819 */ /* 0x000fe200000012ff */
[----:B------:R-:W-:Y:S01]  /*a220*/  IMAD.MOV.U32 R3, RZ, RZ, R6 ;  /* 0x000000ffff037224 */ /* 0x000fe200078e0006 */
[----:B------:R-:W-:Y:S01]  /*a230*/  SHF.R.U64 R12, R12, 0x3, RZ ;  /* 0x000000030c0c7819 */ /* 0x000fe200000012ff */
[----:B------:R-:W5:Y:S01]  /*a240*/  LD.E.128 R68, desc[UR46][R32.64] ;  /* 0x0000002e20447980 */ /* 0x000f62000c101d00 */
[----:B-1----:R-:W-:Y:S01]  /*a250*/  @P3 IMAD.HI.U32 R0, R6, R31, RZ ;  /* 0x0000001f06003227 */ /* 0x002fe200078e00ff */
[----:B------:R-:W-:-:S02]  /*a260*/  UIMAD UR6, UR40, UR9, UR7 ;  /* 0x00000009280672a4 */ /* 0x000fc4000f8e0207 */
[----:B------:R-:W5:Y:S01]  /*a270*/  LD.E.128 R64, desc[UR46][R26.64] ;  /* 0x0000002e1a407980 */ /* 0x000f62000c101d00 */
[----:B------:R-:W-:Y:S01]  /*a280*/  UIMAD.WIDE.U32 UR4, UR40, UR8, UR4 ;  /* 0x00000008280472a5 */ /* 0x000fe2000f8e0004 */
[----:B------:R-:W-:Y:S02]  /*a290*/  LOP3.LUT R4, R4, R5, RZ, 0x3c, !PT ;  /* 0x0000000504047212 */ /* 0x000fe400078e3cff */
[----:B------:R-:W5:Y:S01]  /*a2a0*/  LD.E.128 R92, desc[UR46][R14.64] ;  /* 0x0000002e0e5c7980 */ /* 0x000f62000c101d00 */
[----:B--2---:R-:W-:Y:S01]  /*a2b0*/  @P3 SHF.R.U32.HI R3, RZ, R29, R0 ;  /* 0x0000001dff033219 */ /* 0x004fe20000011600 */
[----:B------:R-:W-:Y:S01]  /*a2c0*/  IMAD.X R5, RZ, RZ, R41, P5 ;  /* 0x000000ffff057224 */ /* 0x000fe200028e0629 */
[----:B------:R-:W-:Y:S01]  /*a2d0*/  UIADD3 UR6, UR5, UR6, URZ ;  /* 0x0000000605067290 */ /* 0x000fe2000fffe03f */
[----:B------:R-:W5:Y:S01]  /*a2e0*/  LD.E.128 R84, desc[UR46][R20.64] ;  /* 0x0000002e14547980 */ /* 0x000f62000c101d00 */
[--C-:B------:R-:W-:Y:S01]  /*a2f0*/  SHF.R.S32.HI R0, RZ, 0x1f, R3.reuse ;  /* 0x0000001fff007819 */ /* 0x100fe20000011403 */
[----:B------:R-:W-:Y:S01]  /*a300*/  IMAD.MOV R7, RZ, RZ, -R3 ;  /* 0x000000ffff077224 */ /* 0x000fe200078e0a03 */
[----:B------:R-:W-:Y:S01]  /*a310*/  LOP3.LUT R12, R12, R13, RZ, 0x3c, !PT ;  /* 0x0000000d0c0c7212 */ /* 0x000fe200078e3cff */
[----:B------:R-:W-:Y:S01]  /*a320*/  IMAD.X R13, RZ, RZ, R41, P6 ;  /* 0x000000ffff0d7224 */ /* 0x000fe200030e0629 */
[----:B------:R-:W-:Y:S01]  /*a330*/  ULDC.64 UR8, c[0x0][0xae0] ;  /* 0x0002b80000087ab9 */ /* 0x000fe20000000a00 */
[----:B------:R0:W5:Y:S01]  /*a340*/  LD.E.128 R100, desc[UR46][R4.64] ;  /* 0x0000002e04647980 */ /* 0x000162000c101d00 */
[----:B------:R-:W-:-:S02]  /*a350*/  IMAD R0, R0, UR8, RZ ;  /* 0x0000000800007c24 */ /* 0x000fc4000f8e02ff */
[----:B------:R-:W-:Y:S01]  /*a360*/  IMAD R7, R42, R7, R6 ;  /* 0x000000072a077224 */ /* 0x000fe200078e0206 */
[----:B------:R-:W5:Y:S04]  /*a370*/  LD.E.128 R76, desc[UR46][R24.64] ;  /* 0x0000002e184c7980 */ /* 0x000f68000c101d00 */
[----:B------:R-:W5:Y:S01]  /*a380*/  LD.E.128 R72, desc[UR46][R12.64] ;  /* 0x0000002e0c487980 */ /* 0x000f62000c101d00 */
[----:B0-----:R-:W-:Y:S02]  /*a390*/  IMAD.U32 R5, RZ, RZ, UR5 ;  /* 0x00000005ff057e24 */ /* 0x001fe4000f8e00ff */
[----:B------:R-:W-:Y:S01]  /*a3a0*/  IMAD.U32 R4, RZ, RZ, UR4 ;  /* 0x00000004ff047e24 */ /* 0x000fe2000f8e00ff */
[----:B------:R0:W5:Y:S01]  /*a3b0*/  LD.E.128 R88, desc[UR46][R8.64] ;  /* 0x0000002e08587980 */ /* 0x000162000c101d00 */
[----:B------:R-:W-:Y:S01]  /*a3c0*/  IMAD.U32 R5, RZ, RZ, UR6 ;  /* 0x00000006ff057e24 */ /* 0x000fe2000f8e00ff */
[----:B------:R-:W-:-:S02]  /*a3d0*/  ULDC.64 UR6, c[0x0][0xad8] ;  /* 0x0002b60000067ab9 */ /* 0x000fc40000000a00 */
[----:B------:R1:W5:Y:S01]  /*a3e0*/  LD.E.128 R36, desc[UR46][R10.64] ;  /* 0x0000002e0a247980 */ /* 0x000362000c101d00 */
[C---:B------:R-:W-:Y:S01]  /*a3f0*/  IMAD.WIDE.U32 R4, R3.reuse, UR8, R4 ;  /* 0x0000000803047c25 */ /* 0x040fe2000f8e0004 */
[----:B------:R-:W-:Y:S01]  /*a400*/  @!PT LDS RZ, [RZ] ;  /* 0x00000000fffff984 */ /* 0x000fe20000000800 */
[----:B------:R-:W-:Y:S01]  /*a410*/  @!PT LDS RZ, [RZ] ;  /* 0x00000000fffff984 */ /* 0x000fe20000000800 */
[----:B------:R-:W-:Y:S01]  /*a420*/  @!PT LDS RZ, [RZ] ;  /* 0x00000000fffff984 */ /* 0x000fe20000000800 */
[----:B------:R-:W-:Y:S01]  /*a430*/  @!PT LDS RZ, [RZ] ;  /* 0x00000000fffff984 */ /* 0x000fe20000000800 */
[----:B------:R2:W-:Y:S06]  /*a440*/  MEMBAR.ALL.CTA ;  /* 0x0000000000007992 */ /* 0x0005ec0000008000 */
[----:B--2---:R-:W2:Y:S01]  /*a450*/  FENCE.VIEW.ASYNC.S ;  /* 0x00000000000073c6 */ /* 0x004ea20000000000 */
[----:B0-----:R-:W-:Y:S01]  /*a460*/  IMAD R9, R3, UR9, R0 ;  /* 0x0000000903097c24 */ /* 0x001fe2000f8e0200 */
[----:B------:R-:W-:Y:S01]  /*a470*/  SHF.R.S32.HI R0, RZ, 0x1f, R7 ;  /* 0x0000001fff007819 */ /* 0x000fe20000011407 */
[----:B------:R-:W-:-:S02]  /*a480*/  IMAD R43, R43, 0x80, R22 ;  /* 0x000000802b2b7824 */ /* 0x000fc400078e0216 */
[----:B------:R-:W-:Y:S02]  /*a490*/  IMAD.IADD R5, R5, 0x1, R9 ;  /* 0x0000000105057824 */ /* 0x000fe400078e0209 */
[----:B------:R-:W-:Y:S01]  /*a4a0*/  IMAD R0, R0, UR6, RZ ;  /* 0x0000000600007c24 */ /* 0x000fe2000f8e02ff */
[----:B------:R-:W-:Y:S01]  /*a4b0*/  UIADD3 UR39, UR39, 0x38820, URZ ;  /* 0x0003882027277890 */ /* 0x000fe2000fffe03f */
[----:B------:R-:W-:Y:S01]  /*a4c0*/  IMAD.WIDE.U32 R4, R7, UR6, R4 ;  /* 0x0000000607047c25 */ /* 0x000fe2000f8e0004 */
[----:B------:R-:W-:Y:S01]  /*a4d0*/  UIADD3 UR51, UR51, 0x1, URZ ;  /* 0x0000000133337890 */ /* 0x000fe2000fffe03f */
[----:B------:R-:W-:Y:S02]  /*a4e0*/  ISETP.GE.AND P2, PT, R43, R104, PT ;  /* 0x000000682b00720c */ /* 0x000fe40003f46270 */
[----:B------:R-:W-:Y:S01]  /*a4f0*/  IMAD R9, R7, UR7, R0 ;  /* 0x0000000707097c24 */ /* 0x000fe2000f8e0200 */
[----:B------:R-:W-:Y:S01]  /*a500*/  ULDC.64 UR6, c[0x0][0xa80] ;  /* 0x0002a00000067ab9 */ /* 0x000fe20000000a00 */
[----:B------:R-:W-:Y:S01]  /*a510*/  UPRMT UR39, URZ, 0x654, UR39 ;  /* 0x000006543f277896 */ /* 0x000fe20008000027 */
[----:B------:R-:W-:Y:S01]  /*a520*/  LEA R0, P3, R4, UR6, 0x1 ;  /* 0x0000000604007c11 */ /* 0x000fe2000f8608ff */
[----:B------:R-:W-:Y:S01]  /*a530*/  IMAD.IADD R5, R5, 0x1, R9 ;  /* 0x0000000105057824 */ /* 0x000fe200078e0209 */
[----:B------:R-:W-:Y:S01]  /*a540*/  UISETP.NE.AND UP0, UPT, UR51, 0x2, UPT ;  /* 0x000000023300788c */ /* 0x000fe2000bf05270 */
[----:B------:R-:W-:-:S03]  /*a550*/  VIADD R3, R43, 0x20 ;  /* 0x000000202b037836 */ /* 0x000fc60000000000 */
[----:B------:R-:W-:Y:S01]  /*a560*/  LEA.HI.X R14, R4, UR7, R5, 0x1, P3 ;  /* 0x00000007040e7c11 */ /* 0x000fe200098f0c05 */
[----:B------:R-:W-:Y:S01]  /*a570*/  USEL UR5, URZ, 0x1, UP0 ;  /* 0x000000013f057887 */ /* 0x000fe20008000000 */
[-C--:B------:R-:W-:Y:S01]  /*a580*/  ISETP.GE.AND P1, PT, R3, R104.reuse, PT ;  /* 0x000000680300720c */ /* 0x080fe20003f26270 */
[----:B------:R-:W-:Y:S01]  /*a590*/  ULDC UR4, c[0x0][0xc] ;  /* 0x0000030000047ab9 */ /* 0x000fe20000000800 */
[----:B------:R-:W-:Y:S01]  /*a5a0*/  VIADD R3, R43, 0x40 ;  /* 0x000000402b037836 */ /* 0x000fe20000000000 */
[----:B------:R-:W-:Y:S01]  /*a5b0*/  UIADD3 UR41, UR4, UR41, URZ ;  /* 0x0000002904297290 */ /* 0x000fe2000fffe03f */
[----:B--2---:R1:W0:Y:S01]  /*a5c0*/  SHFL.IDX PT, R6, R0, RZ, 0x181f ;  /* 0x00181fff00067589 */ /* 0x00422200000e0000 */
[----:B------:R-:W-:Y:S01]  /*a5d0*/  USEL UR51, UR51, URZ, UP0 ;  /* 0x0000003f33337287 */ /* 0x000fe20008000000 */
[----:B------:R-:W-:Y:S01]  /*a5e0*/  SYNCS.ARRIVE.TRANS64.RED.A1T0 RZ, [UR39], RZ ;  /* 0x000000ffffff79a7 */ /* 0x000fe20008100427 */
[----:B------:R-:W-:Y:S01]  /*a5f0*/  ULOP3.LUT UR43, UR43, UR5, URZ, 0x3c, !UPT ;  /* 0x000000052b2b7292 */ /* 0x000fe2000f8e3c3f */
[----:B------:R1:W2:Y:S01]  /*a600*/  SHFL.IDX PT, R7, R14, RZ, 0x181f ;  /* 0x00181fff0e077589 */ /* 0x0002a200000e0000 */
[----:B------:R-:W-:Y:S01]  /*a610*/  BSSY B0, `(.L_x_31) ;  /* 0x0000015000007945 */ /* 0x000fe20003800000 */
[----:B------:R-:W-:-:S02]  /*a620*/  ISETP.GE.AND P0, PT, R3, R104, PT ;  /* 0x000000680300720c */ /* 0x000fc40003f06270 */
[----:B------:R-:W-:Y:S02]  /*a630*/  SHF.R.S32.HI R139, RZ, 0x1f, R17 ;  /* 0x0000001fff8b7819 */ /* 0x000fe40000011411 */
[----:B------:R-:W-:Y:S01]  /*a640*/  SHF.R.S32.HI R141, RZ, 0x1f, R18 ;  /* 0x0000001fff8d7819 */ /* 0x000fe20000011412 */
[----:B------:R-:W-:Y:S08]  /*a650*/  @P2 BRA `(.L_x_32) ;  /* 0x0000000000402947 */ /* 0x000ff00003800000 */
[----:B------:R-:W-:Y:S02]  /*a660*/  ULDC UR4, c[0x0][0xac8] ;  /* 0x0002b20000047ab9 */ /* 0x000fe40000000800 */
[----:B------:R-:W-:Y:S02]  /*a670*/  ISETP.GE.AND P4, PT, R18, UR4, PT ;  /* 0x0000000412007c0c */ /* 0x000fe4000bf86270 */
[----:B------:R-:W-:Y:S02]  /*a680*/  ISETP.GE.AND P3, PT, R17, UR4, PT ;  /* 0x0000000411007c0c */ /* 0x000fe4000bf66270 */
[----:B------:R-:W-:Y:S02]  /*a690*/  ISETP.GE.AND P2, PT, R16, UR4, PT ;  /* 0x0000000410007c0c */ /* 0x000fe4000bf46270 */
[----:B------:R-:W-:-:S07]  /*a6a0*/  ISETP.GE.AND P5, PT, R2, UR4, PT ;  /* 0x0000000402007c0c */ /* 0x000fce000bfa6270 */
[----:B0-----:R-:W-:-:S04]  /*a6b0*/  @!P4 LEA R8, P6, R18, R6, 0x1 ;  /* 0x000000061208c211 */ /* 0x001fc800078c08ff */
[----:B--2---:R-:W-:Y:S02]  /*a6c0*/  @!P4 LEA.HI.X R9, R18, R7, R141, 0x1, P6 ;  /* 0x000000071209c211 */ /* 0x004fe400030f0c8d */
[----:B-1----:R-:W-:Y:S01]  /*a6d0*/  @!P3 LEA R10, P6, R17, R6, 0x1 ;  /* 0x00000006110ab211 */ /* 0x002fe200078c08ff */
[----:B------:R-:W-:-:S03]  /*a6e0*/  @!P5 IMAD.WIDE R4, R2, 0x2, R6 ;  /* 0x000000020204d825 */ /* 0x000fc600078e0206 */
[-C--:B------:R-:W-:Y:S02]  /*a6f0*/  @!P3 LEA.HI.X R11, R17, R7.reuse, R139, 0x1, P6 ;  /* 0x00000007110bb211 */ /* 0x080fe400030f0c8b */
[C---:B------:R-:W-:Y:S01]  /*a700*/  @!P2 LEA R12, P6, R16.reuse, R6, 0x1 ;  /* 0x00000006100ca211 */ /* 0x040fe200078c08ff */
[----:B-----5:R3:W-:Y:S03]  /*a710*/  @!P5 ST.E.128 desc[UR46][R4.64], R56 ;  /* 0x000000380400d985 */ /* 0x0207e6000c101d2e */
[----:B------:R-:W-:Y:S01]  /*a720*/  @!P2 LEA.HI.X R13, R16, R7, R237, 0x1, P6 ;  /* 0x00000007100da211 */ /* 0x000fe200030f0ced */
[----:B------:R3:W-:Y:S04]  /*a730*/  @!P4 ST.E.128 desc[UR46][R8.64], R80 ;  /* 0x000000500800c985 */ /* 0x0007e8000c101d2e */
[----:B------:R3:W-:Y:S04]  /*a740*/  @!P3 ST.E.128 desc[UR46][R10.64], R92 ;  /* 0x0000005c0a00b985 */ /* 0x0007e8000c101d2e */
[----:B------:R3:W-:Y:S02]  /*a750*/  @!P2 ST.E.128 desc[UR46][R12.64], R100 ;  /* 0x000000640c00a985 */ /* 0x0007e4000c101d2e */
.L_x_32:
[----:B------:R-:W-:Y:S05]  /*a760*/  BSYNC B0 ;  /* 0x0000000000007941 */ /* 0x000fea0003800000 */
.L_x_31:
[----:B--2---:R2:W4:Y:S01]  /*a770*/  SHFL.IDX PT, R7, R14, 0x1, 0x181f ;  /* 0x00381f000e077f89 */ /* 0x00452200000e0000 */
[----:B------:R-:W-:Y:S03]  /*a780*/  BSSY B0, `(.L_x_33) ;  /* 0x0000013000007945 */ /* 0x000fe60003800000 */
[----:B0-----:R2:W0:Y:S01]  /*a790*/  SHFL.IDX PT, R6, R0, 0x1, 0x181f ;  /* 0x00381f0000067f89 */ /* 0x00142200000e0000 */
[----:B------:R-:W-:Y:S05]  /*a7a0*/  @P1 BRA `(.L_x_34) ;  /* 0x0000000000401947 */ /* 0x000fea0003800000 */
[----:B------:R-:W-:Y:S02]  /*a7b0*/  ULDC UR4, c[0x0][0xac8] ;  /* 0x0002b20000047ab9 */ /* 0x000fe40000000800 */
[----:B------:R-:W-:Y:S02]  /*a7c0*/  ISETP.GE.AND P3, PT, R18, UR4, PT ;  /* 0x0000000412007c0c */ /* 0x000fe4000bf66270 */
[----:B------:R-:W-:Y:S02]  /*a7d0*/  ISETP.GE.AND P2, PT, R17, UR4, PT ;  /* 0x0000000411007c0c */ /* 0x000fe4000bf46270 */
[----:B------:R-:W-:Y:S02]  /*a7e0*/  ISETP.GE.AND P1, PT, R16, UR4, PT ;  /* 0x0000000410007c0c */ /* 0x000fe4000bf26270 */
[----:B------:R-:W-:-:S07]  /*a7f0*/  ISETP.GE.AND P4, PT, R2, UR4, PT ;  /* 0x0000000402007c0c */ /* 0x000fce000bf86270 */
[CC--:B0--3--:R-:W-:Y:S02]  /*a800*/  @!P3 LEA R8, P6, R18.reuse, R6.reuse, 0x1 ;  /* 0x000000061208b211 */ /* 0x0c9fe400078c08ff */
[CC--:B-1----:R-:W-:Y:S02]  /*a810*/  @!P2 LEA R10, P5, R17.reuse, R6.reuse, 0x1 ;  /* 0x00000006110aa211 */ /* 0x0c2fe400078a08ff */
[-C--:B----4-:R-:W-:Y:S02]  /*a820*/  @!P3 LEA.HI.X R9, R18, R7.reuse, R141, 0x1, P6 ;  /* 0x000000071209b211 */ /* 0x090fe400030f0c8d */
[----:B------:R-:W-:Y:S01]  /*a830*/  @!P1 LEA R12, P6, R16, R6, 0x1 ;  /* 0x00000006100c9211 */ /* 0x000fe200078c08ff */
[----:B------:R-:W-:Y:S01]  /*a840*/  @!P4 IMAD.WIDE R4, R2, 0x2, R6 ;  /* 0x000000020204c825 */ /* 0x000fe200078e0206 */
[-C--:B------:R-:W-:Y:S02]  /*a850*/  @!P2 LEA.HI.X R11, R17, R7.reuse, R139, 0x1, P5 ;  /* 0x00000007110ba211 */ /* 0x080fe400028f0c8b */
[----:B------:R-:W-:-:S02]  /*a860*/  @!P1 LEA.HI.X R13, R16, R7, R237, 0x1, P6 ;  /* 0x00000007100d9211 */ /* 0x000fc400030f0ced */
[----:B-----5:R0:W-:Y:S04]  /*a870*/  @!P4 ST.E.128 desc[UR46][R4.64], R44 ;  /* 0x0000002c0400c985 */ /* 0x0201e8000c101d2e */
[----:B------:R0:W-:Y:S04]  /*a880*/  @!P3 ST.E.128 desc[UR46][R8.64], R68 ;  /* 0x000000440800b985 */ /* 0x0001e8000c101d2e */
[----:B------:R0:W-:Y:S04]  /*a890*/  @!P2 ST.E.128 desc[UR46][R10.64], R84 ;  /* 0x000000540a00a985 */ /* 0x0001e8000c101d2e */
[----:B------:R0:W-:Y:S02]  /*a8a0*/  @!P1 ST.E.128 desc[UR46][R12.64], R96 ;  /* 0x000000600c009985 */ /* 0x0001e4000c101d2e */
.L_x_34:
[----:B------:R-:W-:Y:S05]  /*a8b0*/  BSYNC B0 ;  /* 0x0000000000007941 */ /* 0x000fea0003800000 */
.L_x_33:
[----:B----4-:R4:W1:Y:S01]  /*a8c0*/  SHFL.IDX PT, R7, R14, 0x2, 0x181f ;  /* 0x00581f000e077f89 */ /* 0x01086200000e0000 */
        /* <DEDUP_REMOVED lines=8> */
[-C--:B0--3--:R-:W-:Y:S02]  /*a950*/  @!P4 LEA R8, P0, R18, R6.reuse, 0x1 ;  /* 0x000000061208c211 */ /* 0x089fe400078008ff */
[CC--:B-1----:R-:W-:Y:S02]  /*a960*/  @!P5 LEA R10, P1, R17.reuse, R6.reuse, 0x1 ;  /* 0x00000006110ad211 */ /* 0x0c2fe400078208ff */
[----:B------:R-:W-:Y:S02]  /*a970*/  @!P6 LEA R12, P2, R16, R6, 0x1 ;  /* 0x00000006100ce211 */ /* 0x000fe400078408ff */
[----:B------:R-:W-:Y:S01]  /*a980*/  @!P3 IMAD.WIDE R4, R2, 0x2, R6 ;  /* 0x000000020204b825 */ /* 0x000fe200078e0206 */
[-C--:B------:R-:W-:Y:S02]  /*a990*/  @!P4 LEA.HI.X R9, R18, R7.reuse, R141, 0x1, P0 ;  /* 0x000000071209c211 */ /* 0x080fe400000f0c8d */
[-C--:B------:R-:W-:Y:S02]  /*a9a0*/  @!P5 LEA.HI.X R11, R17, R7.reuse, R139, 0x1, P1 ;  /* 0x00000007110bd211 */ /* 0x080fe400008f0c8b */
[----:B------:R-:W-:Y:S01]  /*a9b0*/  @!P6 LEA.HI.X R13, R16, R7, R237, 0x1, P2 ;  /* 0x00000007100de211 */ /* 0x000fe200010f0ced */
[----:B-----5:R0:W-:Y:S04]  /*a9c0*/  @!P3 ST.E.128 desc[UR46][R4.64], R48 ;  /* 0x000000300400b985 */ /* 0x0201e8000c101d2e */
[----:B------:R0:W-:Y:S04]  /*a9d0*/  @!P4 ST.E.128 desc[UR46][R8.64], R60 ;  /* 0x0000003c0800c985 */ /* 0x0001e8000c101d2e */
[----:B------:R0:W-:Y:S04]  /*a9e0*/  @!P5 ST.E.128 desc[UR46][R10.64], R76 ;  /* 0x0000004c0a00d985 */ /* 0x0001e8000c101d2e */
[----:B------:R0:W-:Y:S02]  /*a9f0*/  @!P6 ST.E.128 desc[UR46][R12.64], R88 ;  /* 0x000000580c00e985 */ /* 0x0001e4000c101d2e */
.L_x_36:
[----:B------:R-:W-:Y:S05]  /*aa00*/  BSYNC B0 ;  /* 0x0000000000007941 */ /* 0x000fea0003800000 */
.L_x_35:
[----:B------:R-:W-:Y:S01]  /*aa10*/  VIADD R3, R43, 0x60 ;  /* 0x000000602b037836 */ /* 0x000fe20000000000 */
[----:B-1----:R1:W1:Y:S01]  /*aa20*/  SHFL.IDX PT, R7, R14, 0x3, 0x181f ;  /* 0x00781f000e077f89 */ /* 0x00226200000e0000 */
[----:B------:R-:W-:Y:S01]  /*aa30*/  UIADD3 UR44, UR44, 0x1, URZ ;  /* 0x000000012c2c7890 */ /* 0x000fe2000fffe03f */
[----:B------:R-:W-:Y:S02]  /*aa40*/  BSSY B0, `(.L_x_37) ;  /* 0x0000014000007945 */ /* 0x000fe40003800000 */
[----:B------:R-:W-:Y:S01]  /*aa50*/  ISETP.GE.AND P0, PT, R3, R104, PT ;  /* 0x000000680300720c */ /* 0x000fe20003f06270 */
[----:B0-----:R0:W0:-:S12]  /*aa60*/  SHFL.IDX PT, R6, R0, 0x3, 0x181f ;  /* 0x00781f0000067f89 */ /* 0x00101800000e0000 */
[----:B------:R-:W-:Y:S05]  /*aa70*/  @P0 BRA `(.L_x_38) ;  /* 0x0000000000400947 */ /* 0x000fea0003800000 */
[----:B------:R-:W-:Y:S02]  /*aa80*/  ULDC UR4, c[0x0][0xac8] ;  /* 0x0002b20000047ab9 */ /* 0x000fe40000000800 */
[----:B------:R-:W-:Y:S02]  /*aa90*/  ISETP.GE.AND P4, PT, R18, UR4, PT ;  /* 0x0000000412007c0c */ /* 0x000fe4000bf86270 */
[----:B------:R-:W-:Y:S02]  /*aaa0*/  ISETP.GE.AND P5, PT, R17, UR4, PT ;  /* 0x0000000411007c0c */ /* 0x000fe4000bfa6270 */
[----:B------:R-:W-:Y:S02]  /*aab0*/  ISETP.GE.AND P6, PT, R16, UR4, PT ;  /* 0x0000000410007c0c */ /* 0x000fe4000bfc6270 */
[----:B------:R-:W-:-:S07]  /*aac0*/  ISETP.GE.AND P3, PT, R2, UR4, PT ;  /* 0x0000000402007c0c */ /* 0x000fce000bf66270 */
[-C--:B0--3--:R-:W-:Y:S02]  /*aad0*/  @!P4 LEA R8, P0, R18, R6.reuse, 0x1 ;  /* 0x000000061208c211 */ /* 0x089fe400078008ff */
[CC--:B------:R-:W-:Y:S02]  /*aae0*/  @!P5 LEA R10, P1, R17.reuse, R6.reuse, 0x1 ;  /* 0x00000006110ad211 */ /* 0x0c0fe400078208ff */
[----:B------:R-:W-:Y:S02]  /*aaf0*/  @!P6 LEA R12, P2, R16, R6, 0x1 ;  /* 0x00000006100ce211 */ /* 0x000fe400078408ff */
[----:B-1----:R-:W-:Y:S01]  /*ab00*/  @!P3 IMAD.WIDE R4, R2, 0x2, R6 ;  /* 0x000000020204b825 */ /* 0x002fe200078e0206 */
[-C--:B------:R-:W-:Y:S02]  /*ab10*/  @!P4 LEA.HI.X R9, R18, R7.reuse, R141, 0x1, P0 ;  /* 0x000000071209c211 */ /* 0x080fe400000f0c8d */
[-C--:B------:R-:W-:Y:S02]  /*ab20*/  @!P5 LEA.HI.X R11, R17, R7.reuse, R139, 0x1, P1 ;  /* 0x00000007110bd211 */ /* 0x080fe400008f0c8b */
[----:B------:R-:W-:Y:S01]  /*ab30*/  @!P6 LEA.HI.X R13, R16, R7, R237, 0x1, P2 ;  /* 0x00000007100de211 */ /* 0x000fe200010f0ced */
[----:B-----5:R0:W-:Y:S04]  /*ab40*/  @!P3 ST.E.128 desc[UR46][R4.64], R52 ;  /* 0x000000340400b985 */ /* 0x0201e8000c101d2e */
[----:B------:R0:W-:Y:S04]  /*ab50*/  @!P4 ST.E.128 desc[UR46][R8.64], R64 ;  /* 0x000000400800c985 */ /* 0x0001e8000c101d2e */
[----:B------:R0:W-:Y:S04]  /*ab60*/  @!P5 ST.E.128 desc[UR46][R10.64], R72 ;  /* 0x000000480a00d985 */ /* 0x0001e8000c101d2e */
[----:B------:R0:W-:Y:S02]  /*ab70*/  @!P6 ST.E.128 desc[UR46][R12.64], R36 ;  /* 0x000000240c00e985 */ /* 0x0001e4000c101d2e */
.L_x_38:
[----:B------:R-:W-:Y:S05]  /*ab80*/  BSYNC B0 ;  /* 0x0000000000007941 */ /* 0x000fea0003800000 */
.L_x_37:
[----:B0-2-4-:R-:W0:Y:S02]  /*ab90*/  LDC R0, c[0x0][0xc34] ;  /* 0x00030d00ff007b82 */ /* 0x015e240000000800 */
[----:B0-----:R-:W-:-:S13]  /*aba0*/  ISETP.LE.AND P0, PT, R0, UR41, PT ;  /* 0x0000002900007c0c */ /* 0x001fda000bf03270 */
[----:B------:R-:W-:Y:S05]  /*abb0*/  @!P0 BRA `(.L_x_39) ;  /* 0xffffff6000888947 */ /* 0x000fea000383ffff */
[----:B------:R-:W-:Y:S05]  /*abc0*/  EXIT ;  /* 0x000000000000794d */ /* 0x000fea0003800000 */
.L_x_7:
[----:B------:R-:W-:-:S08]  /*abd0*/  NOP ;  /* 0x0000000000007918 */ /* 0x000fd00000000000 */
[----:B------:R-:W0:-:S00]  /*abe0*/  USETMAXREG.DEALLOC.CTAPOOL 0x18 ;  /* 0x00000018000079c8 */ /* 0x000e0000080e0500 */
[----:B------:R-:W1:Y:S01]  /*abf0*/  S2UR UR50, SR_CTAID.X ;  /* 0x00000000003279c3 */ /* 0x000e620000002500 */
[----:B0-----:R-:W-:Y:S01]  /*ac00*/  IMAD.MOV.U32 R0, RZ, RZ, 0x1 ;  /* 0x00000001ff007424 */ /* 0x001fe200078e00ff */
[----:B------:R0:W-:Y:S01]  /*ac10*/  STL [R1], RZ ;  /* 0x000000ff01007387 */ /* 0x0001e20000100800 */
[----:B------:R-:W-:-:S03]  /*ac20*/  UMOV UR48, 0x1 ;  /* 0x0000000100307882 */ /* 0x000fc60000000000 */
[----:B------:R0:W-:Y:S02]  /*ac30*/  STL [R1+0x8], R0 ;  /* 0x0000080001007387 */ /* 0x0001e40000100800 */
[----:B------:R-:W1:Y:S02]  /*ac40*/  LDC R2, c[0x0][0xc34] ;  /* 0x00030d00ff027b82 */ /* 0x000e640000000800 */
[----:B-1----:R-:W-:-:S13]  /*ac50*/  ISETP.LE.AND P0, PT, R2, UR50, PT ;  /* 0x0000003202007c0c */ /* 0x002fda000bf03270 */
[----:B0-----:R-:W-:Y:S05]  /*ac60*/  @P0 BRA `(.L_x_40) ;  /* 0x0000003c00500947 */ /* 0x001fea0003800000 */
[----:B------:R-:W0:Y:S01]  /*ac70*/  S2R R7, SR_TID.X ;  /* 0x0000000000077919 */ /* 0x000e220000002100 */
[----:B------:R-:W1:Y:S01]  /*ac80*/  S2UR UR4, SR_CgaCtaId ;  /* 0x00000000000479c3 */ /* 0x000e620000008800 */
[----:B------:R-:W-:Y:S01]  /*ac90*/  UMOV UR41, 0x400 ;  /* 0x0000040000297882 */ /* 0x000fe20000000000 */
[----:B------:R-:W-:Y:S01]  /*aca0*/  ULDC.64 UR52, c[0x0][0x198] ;  /* 0x0000660000347ab9 */ /* 0x000fe20000000a00 */
[----:B------:R-:W-:Y:S02]  /*acb0*/  ULOP3.LUT UR42, UR38, 0x1, URZ, 0xfc, !UPT ;  /* 0x00000001262a7892 */ /* 0x000fe4000f8efc3f */
[----:B------:R-:W-:Y:S01]  /*acc0*/  ULOP3.LUT UR49, UR38, 0x2, URZ, 0xfc, !UPT ;  /* 0x0000000226317892 */ /* 0x000fe2000f8efc3f */
[----:B------:R-:W-:Y:S01]  /*acd0*/  ULDC UR43, c[0x0][0xc] ;  /* 0x00000300002b7ab9 */ /* 0x000fe20000000800 */
[----:B------:R-:W-:Y:S01]  /*ace0*/  UMOV UR48, URZ ;  /* 0x0000003f00307c82 */ /* 0x000fe20008000000 */
[----:B-1----:R-:W-:Y:S01]  /*acf0*/  ULEA UR41, UR4, UR41, 0x18 ;  /* 0x0000002904297291 */ /* 0x002fe2000f8ec03f */
[C---:B0-----:R-:W-:Y:S01]  /*ad00*/  IMAD.SHL.U32 R17, R7.reuse, 0x80, RZ ;  /* 0x0000008007117824 */ /* 0x041fe200078e00ff */
[----:B------:R-:W-:-:S02]  /*ad10*/  LOP3.LUT R6, R7, 0x7f, RZ, 0xc0, !PT ;  /* 0x0000007f07067812 */ /* 0x000fc400078ec0ff */
[----:B------:R-:W-:Y:S02]  /*ad20*/  R2P PR, R7, 0x6 ;  /* 0x0000000607007804 */ /* 0x000fe40000000000 */
[----:B------:R-:W-:Y:S02]  /*ad30*/  SHF.R.U32.HI R0, RZ, 0x5, R6 ;  /* 0x00000005ff007819 */ /* 0x000fe40000011606 */
[C---:B------:R-:W-:Y:S02]  /*ad40*/  LOP3.LUT R5, R17.reuse, 0x400, RZ, 0xc0, !PT ;  /* 0x0000040011057812 */ /* 0x040fe400078ec0ff */
[----:B------:R-:W-:-:S03]  /*ad50*/  LOP3.LUT R3, R17, 0x380, RZ, 0xc0, !PT ;  /* 0x0000038011037812 */ /* 0x000fc600078ec0ff */
[C---:B------:R-:W-:Y:S02]  /*ad60*/  IMAD R4, R0.reuse, 0x800, R5 ;  /* 0x0000080000047824 */ /* 0x040fe400078e0205 */
[----:B------:R-:W-:Y:S01]  /*ad70*/  IMAD R5, R0, 0x10, R3 ;  /* 0x0000001000057824 */ /* 0x000fe200078e0203 */
[----:B------:R-:W-:Y:S01]  /*ad80*/  LOP3.LUT R3, R3, 0x10, R7, 0xf8, !PT ;  /* 0x0000001003037812 */ /* 0x000fe200078ef807 */
[----:B------:R-:W-:-:S05]  /*ad90*/  IMAD.SHL.U32 R0, R7, 0x10, RZ ;  /* 0x0000001007007824 */ /* 0x000fca00078e00ff */
[--C-:B------:R-:W-:Y:S02]  /*ada0*/  LOP3.LUT R2, R5, 0x70, R0.reuse, 0x78, !PT ;  /* 0x0000007005027812 */ /* 0x100fe400078e7800 */
[----:B------:R-:W-:Y:S02]  /*adb0*/  LOP3.LUT R3, R3, 0x70, R0, 0x78, !PT ;  /* 0x0000007003037812 */ /* 0x000fe400078e7800 */
[----:B------:R-:W-:Y:S02]  /*adc0*/  LOP3.LUT R17, R2, 0xc00, R17, 0xf8, !PT ;  /* 0x00000c0002117812 */ /* 0x000fe400078ef811 */
[----:B------:R-:W-:Y:S01]  /*add0*/  LOP3.LUT R5, R0, 0x70, RZ, 0xc0, !PT ;  /* 0x0000007000057812 */ /* 0x000fe200078ec0ff */
[----:B------:R-:W-:Y:S02]  /*ade0*/  IMAD.IADD R2, R4, 0x1, R3 ;  /* 0x0000000104027824 */ /* 0x000fe400078e0203 */
[----:B------:R-:W-:-:S03]  /*adf0*/  IMAD.SHL.U32 R3, R7, 0x2, RZ ;  /* 0x0000000207037824 */ /* 0x000fc600078e00ff */
[----:B------:R0:W-:Y:S02]  /*ae00*/  STL [R1+0x4], R2 ;  /* 0x0000040201007387 */ /* 0x0001e40000100800 */
[----:B0-----:R-:W-:-:S04]  /*ae10*/  LOP3.LUT R2, R0, 0x3f0, RZ, 0xc0, !PT ;  /* 0x000003f000027812 */ /* 0x001fc800078ec0ff */
[----:B------:R-:W-:Y:S02]  /*ae20*/  LOP3.LUT R3, R2, 0x70, R3, 0x78, !PT ;  /* 0x0000007002037812 */ /* 0x000fe400078e7803 */
[----:B------:R-:W-:Y:S02]  /*ae30*/  SHF.L.U32 R2, R6, 0x4, RZ ;  /* 0x0000000406027819 */ /* 0x000fe400000006ff */
[----:B------:R-:W-:Y:S02]  /*ae40*/  SHF.R.U32.HI R6, RZ, 0x3, R6 ;  /* 0x00000003ff067819 */ /* 0x000fe40000011606 */
[----:B------:R-:W-:Y:S01]  /*ae50*/  LOP3.LUT R2, R3, 0x400, R2, 0xf8, !PT ;  /* 0x0000040003027812 */ /* 0x000fe200078ef802 */
[----:B------:R-:W-:Y:S01]  /*ae60*/  IMAD.MOV.U32 R3, RZ, RZ, 0x40 ;  /* 0x00000040ff037424 */ /* 0x000fe200078e00ff */
[----:B------:R-:W-:-:S03]  /*ae70*/  LOP3.LUT R6, R6, 0x70, R0, 0xf8, !PT ;  /* 0x0000007006067812 */ /* 0x000fc600078ef800 */
[----:B------:R-:W-:Y:S01]  /*ae80*/  VIADD R0, R2, UR41 ;  /* 0x0000002902007c36 */ /* 0x000fe20008000000 */
[----:B------:R-:W-:Y:S01]  /*ae90*/  SEL R4, R3, 0xffffffc0, !P2 ;  /* 0xffffffc003047807 */ /* 0x000fe20005000000 */
[----:B------:R-:W-:Y:S01]  /*aea0*/  IMAD.MOV.U32 R3, RZ, RZ, 0x20 ;  /* 0x00000020ff037424 */ /* 0x000fe200078e00ff */
[----:B------:R-:W-:-:S03]  /*aeb0*/  LOP3.LUT R2, R5, 0x80, RZ, 0xfc, !PT ;  /* 0x0000008005027812 */ /* 0x000fc600078efcff */
[----:B------:R-:W-:Y:S01]  /*aec0*/  STL [R1+0x18], R4 ;  /* 0x0000180401007387 */ /* 0x000fe20000100800 */
[----:B------:R-:W-:-:S05]  /*aed0*/  SEL R3, R3, 0xffffffe0, !P1 ;  /* 0xffffffe003037807 */ /* 0x000fca0004800000 */
[----:B------:R0:W-:Y:S04]  /*aee0*/  STL [R1+0x1c], R3 ;  /* 0x00001c0301007387 */ /* 0x0001e80000100800 */
[----:B------:R-:W-:Y:S04]  /*aef0*/  STL [R1], RZ ;  /* 0x000000ff01007387 */ /* 0x000fe80000100800 */
[----:B------:R1:W-:Y:S01]  /*af00*/  STL [R1+0x28], R0 ;  /* 0x0000280001007387 */ /* 0x0003e20000100800 */
[----:B0-----:R-:W-:Y:S02]  /*af10*/  IMAD.IADD R3, R4, 0x1, R3 ;  /* 0x0000000104037824 */ /* 0x001fe400078e0203 */
[----:B-1----:R-:W-:-:S05]  /*af20*/  IMAD.MOV.U32 R0, RZ, RZ, 0x1 ;  /* 0x00000001ff007424 */ /* 0x002fca00078e00ff */
[----:B------:R0:W-:Y:S04]  /*af30*/  STL [R1+0x8], R0 ;  /* 0x0000080001007387 */ /* 0x0001e80000100800 */
[----:B------:R1:W-:Y:S01]  /*af40*/  STL [R1+0x20], R3 ;  /* 0x0000200301007387 */ /* 0x0003e20000100800 */
[----:B0-----:R-:W-:-:S05]  /*af50*/  IMAD.IADD R0, R4, 0x1, R17 ;  /* 0x0000000104007824 */ /* 0x001fca00078e0211 */
[----:B------:R1:W-:Y:S02]  /*af60*/  STL [R1+0x24], R0 ;  /* 0x0000240001007387 */ /* 0x0003e40000100800 */
.L_x_87:
[----:B------:R-:W-:Y:S01]  /*af70*/  ULDC UR4, c[0x0][0xc38] ;  /* 0x00030e0000047ab9 */ /* 0x000fe20000000800 */
[----:B------:R-:W-:Y:S01]  /*af80*/  ULDC UR6, c[0x0][0xc44] ;  /* 0x0003110000067ab9 */ /* 0x000fe20000000800 */
[----:B------:R-:W-:Y:S02]  /*af90*/  UISETP.NE.AND UP2, UPT, UR4, 0x1, UPT ;  /* 0x000000010400788c */ /* 0x000fe4000bf45270 */
[----:B------:R-:W-:Y:S01]  /*afa0*/  UISETP.NE.AND UP1, UPT, UR6, 0x1, UPT ;  /* 0x000000010600788c */ /* 0x000fe2000bf25270 */
[----:B------:R-:W-:Y:S01]  /*afb0*/  ULDC.64 UR4, c[0x0][0x418] ;  /* 0x0001060000047ab9 */ /* 0x000fe20000000a00 */
[----:B------:R-:W-:Y:S02]  /*afc0*/  UIADD3 UR10, UR41, 0x28400, URZ ;  /* 0x00028400290a7890 */ /* 0x000fe4000fffe03f */
[----:B------:R-:W-:Y:S01]  /*afd0*/  UISETP.NE.U32.AND UP0, UPT, UR4, URZ, UPT ;  /* 0x0000003f0400728c */ /* 0x000fe2000bf05070 */
[----:B------:R-:W-:Y:S01]  /*afe0*/  ULDC UR7, c[0x0][0x424] ;  /* 0x0001090000077ab9 */ /* 0x000fe20000000800 */
[----:B------:R-:W-:-:S02]  /*aff0*/  UMOV UR45, UR50 ;  /* 0x00000032002d7c82 */ /* 0x000fc40008000000 */
[----:B------:R-:W-:Y:S01]  /*b000*/  UISETP.NE.AND.EX UP0, UPT, UR5, URZ, UPT, UP0 ;  /* 0x0000003f0500728c */ /* 0x000fe2000bf05300 */
[----:B------:R-:W-:Y:S01]  /*b010*/  @UP2 ULDC UR4, c[0x0][0xc3c] ;  /* 0x00030f0000042ab9 */ /* 0x000fe20000000800 */
[----:B------:R-:W-:Y:S01]  /*b020*/  @UP2 ULDC UR8, c[0x0][0xc40] ;  /* 0x0003100000082ab9 */ /* 0x000fe20000000800 */
[----:B------:R-:W-:Y:S02]  /*b030*/  UIMAD.WIDE.U32 UR4, UR50, UR4, URZ ;  /* 0x00000004320472a5 */ /* 0x000fe4000f8e003f */
[----:B------:R-:W-:Y:S02]  /*b040*/  USEL UR7, UR7, 0x1, UP0 ;  /* 0x0000000107077887 */ /* 0x000fe40008000000 */
[----:B------:R-:W-:Y:S02]  /*b050*/  ULOP3.LUT UP0, URZ, UR10, 0x3ff, URZ, 0xc0, !UPT ;  /* 0x000003ff0a3f7892 */ /* 0x000fe4000f80c03f */
[----:B------:R-:W-:Y:S01]  /*b060*/  @UP2 USHF.R.U32.HI UR45, URZ, UR8, UR5 ;  /* 0x000000083f2d2299 */ /* 0x000fe20008011605 */
[----:B------:R-:W-:-:S02]  /*b070*/  ULDC UR40, c[0x0][0x2f0] ;  /* 0x0000bc0000287ab9 */ /* 0x000fc40000000800 */
[----:B------:R-:W-:Y:S01]  /*b080*/  @UP1 ULDC.64 UR8, c[0x0][0xc48] ;  /* 0x0003120000081ab9 */ /* 0x000fe20000000a00 */
[----:B------:R-:W-:Y:S01]  /*b090*/  UIMAD UR40, UR7, UR40, URZ ;  /* 0x00000028072872a4 */ /* 0x000fe2000f8e023f */
[----:B------:R-:W-:Y:S01]  /*b0a0*/  PLOP3.LUT P0, PT, PT, PT, UP0, 0x80, 0x0 ;  /* 0x000000000000781c */ /* 0x000fe20003f0f008 */
[----:B------:R-:W-:Y:S02]  /*b0b0*/  UIMAD.WIDE.U32 UR4, UR45, UR8, URZ ;  /* 0x000000082d0472a5 */ /* 0x000fe4000f8e003f */
[----:B------:R-:W-:Y:S01]  /*b0c0*/  UMOV UR44, UR45 ;  /* 0x0000002d002c7c82 */ /* 0x000fe20008000000 */
[----:B------:R-:W-:Y:S02]  /*b0d0*/  UIADD3 UR39, UR40, 0x7f, URZ ;  /* 0x0000007f28277890 */ /* 0x000fe4000fffe03f */
[----:B------:R-:W-:Y:S02]  /*b0e0*/  @UP1 USHF.R.U32.HI UR44, URZ, UR9, UR5 ;  /* 0x000000093f2c1299 */ /* 0x000fe40008011605 */
[----:B------:R-:W-:-:S02]  /*b0f0*/  USHF.R.S32.HI UR4, URZ, 0x1f, UR39 ;  /* 0x0000001f3f047899 */ /* 0x000fc40008011427 */
[----:B------:R-:W-:Y:S02]  /*b100*/  UIADD3 UR36, -UR44, URZ, URZ ;  /* 0x0000003f2c247290 */ /* 0x000fe4000fffe13f */
[----:B------:R-:W-:Y:S02]  /*b110*/  ULEA.HI UR39, UR4, UR39, URZ, 0x7 ;  /* 0x0000002704277291 */ /* 0x000fe4000f8f383f */
[----:B------:R-:W-:Y:S01]  /*b120*/  UIMAD UR36, UR6, UR36, UR45 ;  /* 0x00000024062472a4 */ /* 0x000fe2000f8e022d */
[----:B0-----:R-:W-:Y:S11]  /*b130*/  @!P0 BRA `(.L_x_41) ;  /* 0x0000000000408947 */ /* 0x001ff60003800000 */
[----:B------:R-:W-:Y:S01]  /*b140*/  MOV R2, 0x0 ;  /* 0x0000000000027802 */ /* 0x000fe20000000f00 */
[----:B------:R-:W-:Y:S01]  /*b150*/  ULDC.64 UR6, c[0x4][0x1c8] ;  /* 0x0100720000067ab9 */ /* 0x000fe20000000a00 */
[----:B------:R-:W-:Y:S01]  /*b160*/  ULDC.64 UR8, c[0x4][0x1d0] ;  /* 0x0100740000087ab9 */ /* 0x000fe20000000a00 */
[----:B------:R-:W-:Y:S01]  /*b170*/  ULDC.64 UR4, c[0x4][0x118] ;  /* 0x0100460000047ab9 */ /* 0x000fe20000000a00 */
[----:B------:R-:W-:Y:S02]  /*b180*/  IMAD.U32 R4, RZ, RZ, UR6 ;  /* 0x00000006ff047e24 */ /* 0x000fe4000f8e00ff */
[----:B-1----:R-:W0:Y:S01]  /*b190*/  LDC.64 R2, c[0x4][R2] ;  /* 0x0100000002027b82 */ /* 0x002e220000000a00 */
[----:B------:R-:W-:Y:S02]  /*b1a0*/  IMAD.U32 R5, RZ, RZ, UR7 ;  /* 0x00000007ff057e24 */ /* 0x000fe4000f8e00ff */
[----:B------:R-:W-:Y:S02]  /*b1b0*/  IMAD.U32 R6, RZ, RZ, UR8 ;  /* 0x00000008ff067e24 */ /* 0x000fe4000f8e00ff */
[----:B------:R-:W-:-:S02]  /*b1c0*/  IMAD.U32 R7, RZ, RZ, UR9 ;  /* 0x00000009ff077e24 */ /* 0x000fc4000f8e00ff */
[----:B------:R-:W-:Y:S02]  /*b1d0*/  IMAD.U32 R10, RZ, RZ, UR4 ;  /* 0x00000004ff0a7e24 */ /* 0x000fe4000f8e00ff */
[----:B------:R-:W-:Y:S02]  /*b1e0*/  IMAD.U32 R11, RZ, RZ, UR5 ;  /* 0x00000005ff0b7e24 */ /* 0x000fe4000f8e00ff */
[----:B------:R-:W-:Y:S02]  /*b1f0*/  IMAD.MOV.U32 R8, RZ, RZ, 0x70 ;  /* 0x00000070ff087424 */ /* 0x000fe400078e00ff */
[----:B------:R-:W-:Y:S02]  /*b200*/  IMAD.MOV.U32 R12, RZ, RZ, 0x1 ;  /* 0x00000001ff0c7424 */ /* 0x000fe400078e00ff */
[----:B------:R-:W-:-:S07]  /*b210*/  IMAD.MOV.U32 R13, RZ, RZ, RZ ;  /* 0x000000ffff0d7224 */ /* 0x000fce00078e00ff */
[----:B------:R-:W-:-:S07]  /*b220*/  LEPC R20, `(.L_x_41) ;  /* 0x000000001014794e */ /* 0x000fce0000000000 */
[----:B0-----:R-:W-:Y:S05]  /*b230*/  CALL.ABS.NOINC R2 ;  /* 0x0000000002007343 */ /* 0x001fea0003c00000 */
.L_x_41:
[----:B------:R-:W-:-:S06]  /*b240*/  UIADD3 UR4, UR41, 0x10400, URZ ;  /* 0x0001040029047890 */ /* 0x000fcc000fffe03f */
[----:B------:R-:W-:-:S05]  /*b250*/  IMAD.U32 R16, RZ, RZ, UR4 ;  /* 0x00000004ff107e24 */ /* 0x000fca000f8e00ff */
[----:B------:R-:W-:-:S13]  /*b260*/  LOP3.LUT P0, RZ, R16, 0x3ff, RZ, 0xc0, !PT ;  /* 0x000003ff10ff7812 */ /* 0x000fda000780c0ff */
[----:B------:R-:W-:Y:S05]  /*b270*/  @!P0 BRA `(.L_x_42) ;  /* 0x0000000000408947 */ /* 0x000fea0003800000 */
        /* <DEDUP_REMOVED lines=16> */
.L_x_42:
[----:B------:R-:W-:-:S04]  /*b380*/  IMAD.U32 R18, RZ, RZ, UR41 ;  /* 0x00000029ff127e24 */ /* 0x000fc8000f8e00ff */
[----:B-1----:R-:W-:-:S05]  /*b390*/  VIADD R0, R18, 0x400 ;  /* 0x0000040012007836 */ /* 0x002fca0000000000 */
[----:B------:R-:W-:-:S13]  /*b3a0*/  LOP3.LUT P0, RZ, R0, 0x3ff, RZ, 0xc0, !PT ;  /* 0x000003ff00ff7812 */ /* 0x000fda000780c0ff */
[----:B------:R-:W-:Y:S05]  /*b3b0*/  @!P0 BRA `(.L_x_43) ;  /* 0x0000000000408947 */ /* 0x000fea0003800000 */
[----:B------:R-:W-:Y:S01]  /*b3c0*/  MOV R2, 0x0 ;  /* 0x0000000000027802 */ /* 0x000fe20000000f00 */
[----:B------:R-:W-:Y:S01]  /*b3d0*/  ULDC.64 UR6, c[0x4][0x1c8] ;  /* 0x0100720000067ab9 */ /* 0x000fe20000000a00 */
[----:B------:R-:W-:Y:S01]  /*b3e0*/  ULDC.64 UR8, c[0x4][0x1d0] ;  /* 0x0100740000087ab9 */ /* 0x000fe20000000a00 */
[----:B------:R-:W-:Y:S01]  /*b3f0*/  ULDC.64 UR4, c[0x4][0x128] ;  /* 0x01004a0000047ab9 */ /* 0x000fe20000000a00 */
[----:B------:R-:W-:Y:S02]  /*b400*/  IMAD.U32 R4, RZ, RZ, UR6 ;  /* 0x00000006ff047e24 */ /* 0x000fe4000f8e00ff */
[----:B------:R-:W0:Y:S01]  /*b410*/  LDC.64 R2, c[0x4][R2] ;  /* 0x0100000002027b82 */ /* 0x000e220000000a00 */
        /* <DEDUP_REMOVED lines=10> */
.L_x_43:
        /* <DEDUP_REMOVED lines=18> */
.L_x_44:
[----:B------:R-:W-:Y:S01]  /*b5e0*/  ULDC.64 UR4, c[0x0][0x9f8] ;  /* 0x00027e0000047ab9 */ /* 0x000fe20000000a00 */
[----:B------:R-:W2:Y:S01]  /*b5f0*/  LDL.LU R19, [R1+0x10] ;  /* 0x0000100001137983 */ /* 0x000ea20000300800 */
[----:B------:R-:W-:Y:S01]  /*b600*/  UISETP.NE.U32.AND UP0, UPT, UR4, URZ, UPT ;  /* 0x0000003f0400728c */ /* 0x000fe2000bf05070 */
[----:B------:R-:W-:-:S03]  /*b610*/  IMAD.U32 R8, RZ, RZ, UR44 ;  /* 0x0000002cff087e24 */ /* 0x000fc6000f8e00ff */
[----:B------:R-:W-:-:S06]  /*b620*/  UISETP.NE.AND.EX UP0, UPT, UR5, URZ, UPT, UP0 ;  /* 0x0000003f0500728c */ /* 0x000fcc000bf05300 */
[----:B------:R-:W-:-:S05]  /*b630*/  PLOP3.LUT P0, PT, PT, PT, UP0, 0x80, 0x0 ;  /* 0x000000000000781c */ /* 0x000fca0003f0f008 */
[----:B------:R-:W-:Y:S02]  /*b640*/  @UP0 ULDC.64 UR4, c[0x0][0x9f8] ;  /* 0x00027e0000040ab9 */ /* 0x000fe40000000a00 */
[----:B------:R-:W-:-:S06]  /*b650*/  @UP0 UIMAD.WIDE UR4, UR44, 0x4, UR4 ;  /* 0x000000042c0408a5 */ /* 0x000fcc000f8e0204 */
[----:B------:R-:W-:Y:S02]  /*b660*/  IMAD.U32 R2, RZ, RZ, UR4 ;  /* 0x00000004ff027e24 */ /* 0x000fe4000f8e00ff */
[----:B------:R-:W-:-:S05]  /*b670*/  IMAD.U32 R3, RZ, RZ, UR5 ;  /* 0x00000005ff037e24 */ /* 0x000fca000f8e00ff */
[----:B------:R0:W3:Y:S01]  /*b680*/  @P0 LDG.E R8, desc[UR46][R2.64] ;  /* 0x0000002e02080981 */ /* 0x0000e2000c1e1900 */
[----:B------:R-:W-:Y:S01]  /*b690*/  UMOV UR4, 0xffffffff ;  /* 0xffffffff00047882 */ /* 0x000fe20000000000 */
[----:B------:R-:W1:Y:S01]  /*b6a0*/  S2R R0, SR_TID.X ;  /* 0x0000000000007919 */ /* 0x000e620000002100 */
[----:B0-----:R-:W0:Y:S02]  /*b6b0*/  LDC.64 R2, c[0x0][0x418] ;  /* 0x00010600ff027b82 */ /* 0x001e240000000a00 */
[----:B0-----:R-:W-:Y:S02]  /*b6c0*/  ISETP.NE.U32.AND P0, PT, R2, RZ, PT ;  /* 0x000000ff0200720c */ /* 0x001fe40003f05070 */
[----:B-1----:R-:W-:Y:S02]  /*b6d0*/  SHF.R.U32.HI R0, RZ, 0x5, R0 ;  /* 0x00000005ff007819 */ /* 0x002fe40000011600 */
[----:B------:R-:W-:Y:S02]  /*b6e0*/  ISETP.NE.AND.EX P1, PT, R3, RZ, PT, P0 ;  /* 0x000000ff0300720c */ /* 0x000fe40003f25300 */
[----:B------:R-:W-:-:S02]  /*b6f0*/  LOP3.LUT R0, R0, 0x3, RZ, 0xc0, !PT ;  /* 0x0000000300007812 */ /* 0x000fc400078ec0ff */
[----:B--2---:R-:W-:-:S09]  /*b700*/  LOP3.LUT R19, R19, 0xfffffffe, RZ, 0xc0, !PT ;  /* 0xfffffffe13137812 */ /* 0x004fd200078ec0ff */
[----:B------:R-:W-:Y:S02]  /*b710*/  @P1 LOP3.LUT R19, R19, 0x1, RZ, 0xfc, !PT ;  /* 0x0000000113131812 */ /* 0x000fe400078efcff */
[----:B---3--:R-:W-:Y:S01]  /*b720*/  SHF.R.S32.HI R9, RZ, 0x1f, R8 ;  /* 0x0000001fff097819 */ /* 0x008fe20000011408 */
[----:B------:R0:W-:Y:S01]  /*b730*/  STL [R1+0xc], R8 ;  /* 0x00000c0801007387 */ /* 0x0001e20000100800 */
[----:B------:R-:W-:-:S03]  /*b740*/  SEL R16, R8, RZ, !P1 ;  /* 0x000000ff08107207 */ /* 0x000fc60004800000 */
[----:B------:R0:W-:Y:S04]  /*b750*/  STL [R1+0x14], R9 ;  /* 0x0000140901007387 */ /* 0x0001e80000100800 */
[----:B------:R0:W-:Y:S01]  /*b760*/  STL [R1+0x10], R19 ;  /* 0x0000101301007387 */ /* 0x0001e20000100800 */
[----:B------:R-:W-:Y:S05]  /*b770*/  BRA.DIV UR4, `(.L_x_45) ;  /* 0x0000003604e87947 */ /* 0x000fea000b800000 */
[----:B------:R1:W2:Y:S02]  /*b780*/  SHFL.IDX PT, R14, R0, RZ, 0x1f ;  /* 0x00001fff000e7589 */ /* 0x0002a400000e0000 */
.L_x_103:
[----:B------:R-:W-:Y:S01]  /*b790*/  PLOP3.LUT P2, PT, PT, PT, PT, 0x8, 0x0 ;  /* 0x000000000000781c */ /* 0x000fe20003f4e170 */
[----:B-1----:R-:W-:Y:S01]  /*b7a0*/  IMAD.MOV.U32 R0, RZ, RZ, R19 ;  /* 0x000000ffff007224 */ /* 0x002fe200078e0013 */
[----:B--2---:R-:W-:-:S04]  /*b7b0*/  ISETP.NE.AND P0, PT, R14, RZ, PT ;  /* 0x000000ff0e00720c */ /* 0x004fc80003f05270 */
[----:B------:R-:W-:-:S07]  /*b7c0*/  LOP3.LUT R0, R0, 0xfffffffd, RZ, 0xc0, !PT ;  /* 0xfffffffd00007812 */ /* 0x000fce00078ec0ff */
[----:B------:R-:W-:-:S05]  /*b7d0*/  @P2 LOP3.LUT R0, R0, 0x2, RZ, 0xfc, !PT ;  /* 0x0000000200002812 */ /* 0x000fca00078efcff */
[----:B------:R1:W-:Y:S01]  /*b7e0*/  STL [R1+0x10], R0 ;  /* 0x0000100001007387 */ /* 0x0003e20000100800 */
[----:B------:R-:W-:Y:S05]  /*b7f0*/  @P0 BRA `(.L_x_46) ;  /* 0x0000000400900947 */ /* 0x000fea0003800000 */
[----:B------:R-:W-:-:S06]  /*b800*/  ULEA.HI.SX32 UR4, UR39, 0xffffffff, 0x19 ;  /* 0xffffffff27047891 */ /* 0x000fcc000f8fca3f */
[----:B-1----:R-:W-:Y:S01]  /*b810*/  IMAD.U32 R0, RZ, RZ, UR4 ;  /* 0x00000004ff007e24 */ /* 0x002fe2000f8e00ff */
[----:B------:R-:W-:-:S03]  /*b820*/  UMOV UR4, 0xffffffff ;  /* 0xffffffff00047882 */ /* 0x000fc60000000000 */
[----:B------:R-:W-:Y:S05]  /*b830*/  BRA.DIV UR4, `(.L_x_47) ;  /* 0x0000003604d87947 */ /* 0x000fea000b800000 */
[----:B------:R-:W-:-:S13]  /*b840*/  ELECT P6, URZ, PT ;  /* 0x00000000003f782f */ /* 0x000fda00038c0000 */
.L_x_106:
[----:B------:R-:W-:Y:S05]  /*b850*/  @!P6 BRA `(.L_x_46) ;  /* 0x000000040078e947 */ /* 0x000fea0003800000 */
[----:B------:R-:W-:Y:S01]  /*b860*/  IMAD.MOV.U32 R16, RZ, RZ, R8 ;  /* 0x000000ffff107224 */ /* 0x000fe200078e0008 */
[----:B------:R-:W-:Y:S06]  /*b870*/  @!P1 BRA `(.L_x_48) ;  /* 0x0000000000449947 */ /* 0x000fec0003800000 */
[----:B------:R-:W1:Y:S01]  /*b880*/  LDC R7, c[0x0][0x43c] ;  /* 0x00010f00ff077b82 */ /* 0x000e620000000800 */
[----:B------:R-:W-:Y:S01]  /*b890*/  ULDC.64 UR4, c[0x0][0x428] ;  /* 0x00010a0000047ab9 */ /* 0x000fe20000000a00 */
[----:B-1----:R-:W-:-:S13]  /*b8a0*/  ISETP.NE.AND P0, PT, R7, 0x1, PT ;  /* 0x000000010700780c */ /* 0x002fda0003f05270 */
[----:B------:R-:W1:Y:S02]  /*b8b0*/  @P0 LDC.64 R4, c[0x0][0x440] ;  /* 0x00011000ff040b82 */ /* 0x000e640000000a00 */
[----:B-1----:R-:W-:-:S04]  /*b8c0*/  @P0 IMAD.HI.U32 R6, R0, R4, RZ ;  /* 0x0000000400060227 */ /* 0x002fc800078e00ff */
[----:B------:R-:W-:Y:S01]  /*b8d0*/  IMAD.MOV.U32 R4, RZ, RZ, R0 ;  /* 0x000000ffff047224 */ /* 0x000fe200078e0000 */
[----:B------:R-:W-:Y:S01]  /*b8e0*/  @P0 SHF.R.U32.HI R4, RZ, R5, R6 ;  /* 0x00000005ff040219 */ /* 0x000fe20000011606 */
[----:B------:R-:W-:-:S04]  /*b8f0*/  IMAD R6, R9, UR4, RZ ;  /* 0x0000000409067c24 */ /* 0x000fc8000f8e02ff */
[----:B------:R-:W-:Y:S02]  /*b900*/  IMAD.MOV R5, RZ, RZ, -R4 ;  /* 0x000000ffff057224 */ /* 0x000fe400078e0a04 */
[----:B------:R-:W-:Y:S02]  /*b910*/  IMAD R6, R8, UR5, R6 ;  /* 0x0000000508067c24 */ /* 0x000fe4000f8e0206 */
[----:B------:R-:W-:Y:S01]  /*b920*/  IMAD R0, R7, R5, R0 ;  /* 0x0000000507007224 */ /* 0x000fe200078e0200 */
[----:B------:R-:W-:-:S03]  /*b930*/  SHF.R.S32.HI R5, RZ, 0x1f, R4 ;  /* 0x0000001fff057819 */ /* 0x000fc60000011404 */
[----:B------:R-:W-:-:S04]  /*b940*/  IMAD.WIDE.U32 R4, R8, UR4, R4 ;  /* 0x0000000408047c25 */ /* 0x000fc8000f8e0004 */
[----:B------:R-:W-:Y:S01]  /*b950*/  IMAD.IADD R6, R5, 0x1, R6 ;  /* 0x0000000105067824 */ /* 0x000fe200078e0206 */
[----:B------:R-:W-:-:S04]  /*b960*/  LEA R2, P0, R4, R2, 0x2 ;  /* 0x0000000204027211 */ /* 0x000fc800078010ff */
[----:B------:R-:W-:-:S05]  /*b970*/  LEA.HI.X R3, R4, R3, R6, 0x2, P0 ;  /* 0x0000000304037211 */ /* 0x000fca00000f1406 */
[----:B------:R1:W5:Y:S04]  /*b980*/  LDG.E R16, desc[UR46][R2.64] ;  /* 0x0000002e02107981 */ /* 0x000368000c1e1900 */
.L_x_48:
[----:B------:R-:W2:Y:S04]  /*b990*/  LDL R4, [R1] ;  /* 0x0000000001047983 */ /* 0x000ea80000100800 */
[----:B-1----:R-:W3:Y:S01]  /*b9a0*/  LDL R3, [R1+0x8] ;  /* 0x0000080001037983 */ /* 0x002ee20000100800 */
[----:B------:R-:W1:Y:S02]  /*b9b0*/  S2R R2, SR_TID.X ;  /* 0x0000000000027919 */ /* 0x000e640000002100 */
[----:B-1----:R-:W-:-:S04]  /*b9c0*/  LOP3.LUT R2, R2, 0x7f, RZ, 0xc0, !PT ;  /* 0x0000007f02027812 */ /* 0x002fc800078ec0ff */
[----:B------:R-:W-:Y:S02]  /*b9d0*/  ISETP.NE.AND P1, PT, R2, RZ, PT ;  /* 0x000000ff0200720c */ /* 0x000fe40003f25270 */
[----:B--2---:R-:W-:Y:S02]  /*b9e0*/  LEA R4, R4, UR41, 0x3 ;  /* 0x0000002904047c11 */ /* 0x004fe4000f8e18ff */
[----:B---3--:R-:W-:-:S04]  /*b9f0*/  SHF.L.U32 R3, R3, 0x1f, RZ ;  /* 0x0000001f03037819 */ /* 0x008fc800000006ff */
[----:B------:R-:W1:Y:S02]  /*ba00*/  SYNCS.PHASECHK.TRANS64.TRYWAIT P0, [R4+URZ+0x38880], R3 ;  /* 0x03888003040075a7 */ /* 0x000e64000800017f */
[----:B-1----:R-:W-:Y:S05]  /*ba10*/  @!P0 BRA `(.L_x_49) ;  /* 0x0000003400808947 */ /* 0x002fea0003800000 */
.L_x_107:
[----:B------:R-:W-:Y:S05]  /*ba20*/  @P1 BRA `(.L_x_50) ;  /* 0x00000000001c1947 */ /* 0x000fea0003800000 */
[----:B------:R-:W2:Y:S02]  /*ba30*/  S2R R2, SR_TID.X ;  /* 0x0000000000027919 */ /* 0x000ea40000002100 */
[----:B--2---:R-:W-:Y:S01]  /*ba40*/  LOP3.LUT R5, R2, 0x1f, RZ, 0xc0, !PT ;  /* 0x0000001f02057812 */ /* 0x004fe200078ec0ff */
[----:B------:R-:W-:-:S03]  /*ba50*/  IMAD.MOV.U32 R2, RZ, RZ, 0x8000 ;  /* 0x00008000ff027424 */ /* 0x000fc600078e00ff */
[----:B------:R-:W-:Y:S01]  /*ba60*/  ISETP.NE.AND P0, PT, R5, RZ, PT ;  /* 0x000000ff0500720c */ /* 0x000fe20003f05270 */
[----:B------:R2:W-:-:S12]  /*ba70*/  SYNCS.ARRIVE.TRANS64 RZ, [R4+URZ+0x38870], R2 ;  /* 0x0388700204ff79a7 */ /* 0x0005d8000800003f */
[----:B--2---:R-:W-:Y:S05]  /*ba80*/  @!P0 BRA `(.L_x_50) ;  /* 0x0000000000048947 */ /* 0x004fea0003800000 */
[----:B------:R-:W-:Y:S01]  /*ba90*/  BPT.TRAP 0x1 ;  /* 0x000000040000795c */ /* 0x000fe20000300000 */
.L_x_50:
[----:B------:R-:W2:Y:S01]  /*baa0*/  LDL R2, [R1] ;  /* 0x0000000001027983 */ /* 0x000ea20000100800 */
[----:B------:R-:W-:Y:S01]  /*bab0*/  R2UR UR33, R4 ;  /* 0x00000000042172ca */ /* 0x000fe200000e0000 */
[----:B------:R-:W-:Y:S01]  /*bac0*/  IMAD.SHL.U32 R0, R0, 0x80, RZ ;  /* 0x0000008000007824 */ /* 0x000fe200078e00ff */
[----:B-----5:R-:W-:Y:S01]  /*bad0*/  R2UR UR37, R16 ;  /* 0x00000000102572ca */ /* 0x020fe200000e0000 */
[----:B------:R-:W-:Y:S01]  /*bae0*/  UIADD3 UR4, UP0, UR52, 0x470, URZ ;  /* 0x0000047034047890 */ /* 0x000fe2000ff1e03f */
[----:B------:R-:W-:Y:S02]  /*baf0*/  UMOV UR6, 0x0 ;  /* 0x0000000000067882 */ /* 0x000fe40000000000 */
[----:B------:R-:W-:Y:S01]  /*bb00*/  R2UR UR35, R0 ;  /* 0x00000000002372ca */ /* 0x000fe200000e0000 */
[----:B------:R-:W-:Y:S01]  /*bb10*/  UIADD3.X UR5, URZ, UR53, URZ, UP0, !UPT ;  /* 0x000000353f057290 */ /* 0x000fe200087fe43f */
[----:B------:R-:W-:Y:S01]  /*bb20*/  UMOV UR7, 0x14f00000 ;  /* 0x14f0000000077882 */ /* 0x000fe20000000000 */
[----:B------:R-:W-:Y:S01]  /*bb30*/  UMOV UR34, URZ ;  /* 0x0000003f00227c82 */ /* 0x000fe20008000000 */
[----:B------:R-:W-:Y:S01]  /*bb40*/  UMOV UR10, 0x80 ;  /* 0x00000080000a7882 */ /* 0x000fe20000000000 */
[----:B------:R-:W-:-:S02]  /*bb50*/  UMOV UR12, UR36 ;  /* 0x00000024000c7c82 */ /* 0x000fc40008000000 */
[----:B------:R-:W-:Y:S02]  /*bb60*/  UIADD3 UR33, UR33, 0x38870, URZ ;  /* 0x0003887021217890 */ /* 0x000fe4000fffe03f */
[----:B------:R-:W-:-:S04]  /*bb70*/  UMOV UR13, UR37 ;  /* 0x00000025000d7c82 */ /* 0x000fc80008000000 */
[----:B------:R-:W-:Y:S01]  /*bb80*/  UMOV UR11, UR35 ;  /* 0x00000023000b7c82 */ /* 0x000fe20008000000 */
[----:B------:R-:W-:Y:S01]  /*bb90*/  UMOV UR9, UR33 ;  /* 0x0000002100097c82 */ /* 0x000fe20008000000 */
[----:B--2---:R-:W-:-:S04]  /*bba0*/  LEA R2, R2, UR41, 0xf ;  /* 0x0000002902027c11 */ /* 0x004fc8000f8e78ff */
[----:B------:R-:W-:-:S13]  /*bbb0*/  R2UR UR8, R2 ;  /* 0x00000000020872ca */ /* 0x000fda00000e0000 */
[----:B------:R-:W-:Y:S02]  /*bbc0*/  UIADD3 UR32, UR8, 0x10400, URZ ;  /* 0x0001040008207890 */ /* 0x000fe4000fffe03f */
[----:B------:R-:W-:-:S07]  /*bbd0*/  UIADD3 UR8, UR8, 0x14400, URZ ;  /* 0x0001440008087890 */ /* 0x000fce000fffe03f */
[----:B------:R2:W-:Y:S02]  /*bbe0*/  UTMALDG.4D [UR32], [UR4], desc[UR6] ;  /* 0x00000620040075b4 */ /* 0x0005e40008019000 */
[----:B------:R2:W-:Y:S01]  /*bbf0*/  UTMALDG.4D [UR8], [UR4], desc[UR6] ;  /* 0x00000608040075b4 */ /* 0x0005e20008019000 */
[----:B------:R-:W3:Y:S02]  /*bc00*/  SYNCS.PHASECHK.TRANS64.TRYWAIT P0, [R4+URZ+0x38840], R3 ;  /* 0x03884003040075a7 */ /* 0x000ee4000800017f */
[----:B--23--:R-:W-:Y:S05]  /*bc10*/  @!P0 BRA `(.L_x_51) ;  /* 0x0000003400148947 */ /* 0x00cfea0003800000 */
.L_x_108:
[----:B------:R-:W-:Y:S05]  /*bc20*/  @P1 BRA `(.L_x_52) ;  /* 0x00000000001c1947 */ /* 0x000fea0003800000 */
[----:B------:R-:W3:Y:S01]  /*bc30*/  S2R R5, SR_TID.X ;  /* 0x0000000000057919 */ /* 0x000ee20000002100 */
[----:B-12---:R-:W-:-:S04]  /*bc40*/  IMAD.MOV.U32 R3, RZ, RZ, 0x8000 ;  /* 0x00008000ff037424 */ /* 0x006fc800078e00ff */
[----:B------:R4:W-:Y:S01]  /*bc50*/  SYNCS.ARRIVE.TRANS64 RZ, [R4+URZ+0x38830], R3 ;  /* 0x0388300304ff79a7 */ /* 0x0009e2000800003f */
[----:B---3--:R-:W-:-:S04]  /*bc60*/  LOP3.LUT R5, R5, 0x1f, RZ, 0xc0, !PT ;  /* 0x0000001f05057812 */ /* 0x008fc800078ec0ff */
[----:B------:R-:W-:-:S13]  /*bc70*/  ISETP.NE.AND P0, PT, R5, RZ, PT ;  /* 0x000000ff0500720c */ /* 0x000fda0003f05270 */
[----:B----4-:R-:W-:Y:S05]  /*bc80*/  @!P0 BRA `(.L_x_52) ;  /* 0x0000000000048947 */ /* 0x010fea0003800000 */
[----:B------:R-:W-:Y:S01]  /*bc90*/  BPT.TRAP 0x1 ;  /* 0x000000040000795c */ /* 0x000fe20000300000 */
.L_x_52:
[----:B-12---:R-:W2:Y:S01]  /*bca0*/  LDL.LU R3, [R1+0x10] ;  /* 0x0000100001037983 */ /* 0x006ea20000300800 */
[----:B------:R-:W-:Y:S01]  /*bcb0*/  R2UR UR8, R2 ;  /* 0x00000000020872ca */ /* 0x000fe200000e0000 */
[----:B------:R-:W-:Y:S01]  /*bcc0*/  UIADD3 UR4, UP0, UR52, 0x370, URZ ;  /* 0x0000037034047890 */ /* 0x000fe2000ff1e03f */
[----:B------:R-:W-:Y:S01]  /*bcd0*/  R2UR UR17, R4 ;  /* 0x00000000041172ca */ /* 0x000fe200000e0000 */
[----:B------:R-:W-:Y:S01]  /*bce0*/  UMOV UR6, 0x0 ;  /* 0x0000000000067882 */ /* 0x000fe20000000000 */
[----:B------:R-:W-:Y:S01]  /*bcf0*/  PLOP3.LUT P0, PT, PT, PT, PT, 0x80, 0x0 ;  /* 0x000000000000781c */ /* 0x000fe20003f0f070 */
[----:B------:R-:W-:Y:S01]  /*bd00*/  UIADD3.X UR5, URZ, UR53, URZ, UP0, !UPT ;  /* 0x000000353f057290 */ /* 0x000fe200087fe43f */
[----:B------:R-:W-:Y:S01]  /*bd10*/  R2UR UR19, R0 ;  /* 0x00000000001372ca */ /* 0x000fe200000e0000 */
[----:B------:R-:W-:Y:S01]  /*bd20*/  UMOV UR7, 0x14f00000 ;  /* 0x14f0000000077882 */ /* 0x000fe20000000000 */
[----:B------:R-:W-:Y:S01]  /*bd30*/  R2UR UR21, R16 ;  /* 0x00000000101572ca */ /* 0x000fe200000e0000 */
[----:B------:R-:W-:Y:S01]  /*bd40*/  UMOV UR18, URZ ;  /* 0x0000003f00127c82 */ /* 0x000fe20008000000 */
[----:B------:R-:W-:Y:S01]  /*bd50*/  UMOV UR20, UR36 ;  /* 0x0000002400147c82 */ /* 0x000fe20008000000 */
[----:B------:R-:W-:Y:S01]  /*bd60*/  UMOV UR10, 0x80 ;  /* 0x00000080000a7882 */ /* 0x000fe20000000000 */
[----:B------:R-:W-:Y:S01]  /*bd70*/  UMOV UR12, UR36 ;  /* 0x00000024000c7c82 */ /* 0x000fe20008000000 */
[----:B------:R-:W-:-:S02]  /*bd80*/  UIADD3 UR16, UR8, 0x28400, URZ ;  /* 0x0002840008107890 */ /* 0x000fc4000fffe03f */
[----:B------:R-:W-:Y:S02]  /*bd90*/  UIADD3 UR17, UR17, 0x38830, URZ ;  /* 0x0003883011117890 */ /* 0x000fe4000fffe03f */
[----:B------:R-:W-:Y:S02]  /*bda0*/  UIADD3 UR8, UR8, 0x2c400, URZ ;  /* 0x0002c40008087890 */ /* 0x000fe4000fffe03f */
[----:B------:R-:W-:Y:S02]  /*bdb0*/  UMOV UR11, UR19 ;  /* 0x00000013000b7c82 */ /* 0x000fe40008000000 */
[----:B------:R-:W-:Y:S01]  /*bdc0*/  UMOV UR13, UR21 ;  /* 0x00000015000d7c82 */ /* 0x000fe20008000000 */
[----:B------:R-:W-:Y:S02]  /*bdd0*/  UMOV UR9, UR17 ;  /* 0x0000001100097c82 */ /* 0x000fe40008000000 */
[----:B------:R3:W-:Y:S02]  /*bde0*/  UTMALDG.4D [UR16], [UR4], desc[UR6] ;  /* 0x00000610040075b4 */ /* 0x0007e40008019000 */
[----:B------:R3:W-:Y:S01]  /*bdf0*/  UTMALDG.4D [UR8], [UR4], desc[UR6] ;  /* 0x00000608040075b4 */ /* 0x0007e20008019000 */
[----:B--2---:R-:W-:-:S04]  /*be00*/  LOP3.LUT R3, R3, 0xfffffffd, RZ, 0xc0, !PT ;  /* 0xfffffffd03037812 */ /* 0x004fc800078ec0ff */
[----:B------:R-:W-:-:S05]  /*be10*/  @P0 LOP3.LUT R3, R3, 0x2, RZ, 0xfc, !PT ;  /* 0x0000000203030812 */ /* 0x000fca00078efcff */
[----:B------:R3:W-:Y:S01]  /*be20*/  STL [R1+0x10], R3 ;  /* 0x0000100301007387 */ /* 0x0007e20000100800 */
[----:B------:R-:W-:Y:S01]  /*be30*/  NOP ;  /* 0x0000000000007918 */ /* 0x000fe20000000000 */
.L_x_46:
[----:B------:R-:W-:Y:S05]  /*be40*/  WARPSYNC.ALL ;  /* 0x0000000000007948 */ /* 0x000fea0003800000 */
[----:B---3--:R-:W-:Y:S01]  /*be50*/  UIADD3 UR4, UR41, 0x20400, URZ ;  /* 0x0002040029047890 */ /* 0x008fe2000fffe03f */
[----:B------:R-:W-:Y:S03]  /*be60*/  BAR.SYNC.DEFER_BLOCKING 0x8, 0x180 ;  /* 0x0206000000007b1d */ /* 0x000fe60000010000 */
[----:B------:R-:W-:-:S06]  /*be70*/  ULOP3.LUT UP0, URZ, UR4, 0x3ff, URZ, 0xc0, !UPT ;  /* 0x000003ff043f7892 */ /* 0x000fcc000f80c03f */
[----:B------:R-:W-:-:S13]  /*be80*/  PLOP3.LUT P0, PT, PT, PT, UP0, 0x80, 0x0 ;  /* 0x000000000000781c */ /* 0x000fda0003f0f008 */
[----:B------:R-:W-:Y:S05]  /*be90*/  @!P0 BRA `(.L_x_53) ;  /* 0x0000000000408947 */ /* 0x000fea0003800000 */
[----:B------:R-:W-:Y:S01]  /*bea0*/  MOV R2, 0x0 ;  /* 0x0000000000027802 */ /* 0x000fe20000000f00 */
[----:B------:R-:W-:Y:S01]  /*beb0*/  ULDC.64 UR6, c[0x4][0x1c8] ;  /* 0x0100720000067ab9 */ /* 0x000fe20000000a00 */
[----:B------:R-:W-:Y:S01]  /*bec0*/  ULDC.64 UR8, c[0x4][0x1d0] ;  /* 0x0100740000087ab9 */ /* 0x000fe20000000a00 */
[----:B------:R-:W-:Y:S01]  /*bed0*/  ULDC.64 UR4, c[0x4][0x138] ;  /* 0x01004e0000047ab9 */ /* 0x000fe20000000a00 */
[----:B------:R-:W-:Y:S02]  /*bee0*/  IMAD.U32 R4, RZ, RZ, UR6 ;  /* 0x00000006ff047e24 */ /* 0x000fe4000f8e00ff */
[----:B------:R-:W2:Y:S01]  /*bef0*/  LDC.64 R2, c[0x4][R2] ;  /* 0x0100000002027b82 */ /* 0x000ea20000000a00 */
[----:B------:R-:W-:Y:S02]  /*bf00*/  IMAD.U32 R5, RZ, RZ, UR7 ;  /* 0x00000007ff057e24 */ /* 0x000fe4000f8e00ff */
[----:B------:R-:W-:Y:S02]  /*bf10*/  IMAD.U32 R6, RZ, RZ, UR8 ;  /* 0x00000008ff067e24 */ /* 0x000fe4000f8e00ff */
[----:B------:R-:W-:-:S02]  /*bf20*/  IMAD.U32 R7, RZ, RZ, UR9 ;  /* 0x00000009ff077e24 */ /* 0x000fc4000f8e00ff */
[----:B------:R-:W-:Y:S02]  /*bf30*/  IMAD.U32 R10, RZ, RZ, UR4 ;  /* 0x00000004ff0a7e24 */ /* 0x000fe4000f8e00ff */
[----:B------:R-:W-:Y:S02]  /*bf40*/  IMAD.U32 R11, RZ, RZ, UR5 ;  /* 0x00000005ff0b7e24 */ /* 0x000fe4000f8e00ff */
[----:B0-----:R-:W-:Y:S02]  /*bf50*/  IMAD.MOV.U32 R8, RZ, RZ, 0x70 ;  /* 0x00000070ff087424 */ /* 0x001fe400078e00ff */
[----:B------:R-:W-:Y:S02]  /*bf60*/  IMAD.MOV.U32 R12, RZ, RZ, 0x1 ;  /* 0x00000001ff0c7424 */ /* 0x000fe400078e00ff */
[----:B------:R-:W-:-:S07]  /*bf70*/  IMAD.MOV.U32 R13, RZ, RZ, RZ ;  /* 0x000000ffff0d7224 */ /* 0x000fce00078e00ff */
[----:B------:R-:W-:-:S07]  /*bf80*/  LEPC R20, `(.L_x_53) ;  /* 0x000000001014794e */ /* 0x000fce0000000000 */
[----:B-12---:R-:W-:Y:S05]  /*bf90*/  CALL.ABS.NOINC R2 ;  /* 0x0000000002007343 */ /* 0x006fea0003c00000 */
.L_x_53:
[----:B0-----:R0:W5:Y:S01]  /*bfa0*/  LDL R9, [R1+0x28] ;  /* 0x0000280001097983 */ /* 0x0011620000100800 */
[----:B------:R-:W2:Y:S01]  /*bfb0*/  LDC R8, c[0x0][0x448] ;  /* 0x00011200ff087b82 */ /* 0x000ea20000000800 */
[----:B------:R-:W-:Y:S01]  /*bfc0*/  USHF.R.S32.HI UR4, URZ, 0x1f, UR36 ;  /* 0x0000001f3f047899 */ /* 0x000fe20008011424 */
[----:B------:R-:W3:Y:S01]  /*bfd0*/  S2R R2, SR_TID.X ;  /* 0x0000000000027919 */ /* 0x000ee20000002100 */
[----:B------:R-:W-:Y:S01]  /*bfe0*/  ULDC.64 UR8, c[0x0][0x2d8] ;  /* 0x0000b60000087ab9 */ /* 0x000fe20000000a00 */
[----:B------:R-:W-:Y:S01]  /*bff0*/  USHF.R.S32.HI UR7, URZ, 0x1f, UR44 ;  /* 0x0000001f3f077899 */ /* 0x000fe2000801142c */
[----:B------:R-:W4:Y:S03]  /*c000*/  S2R R19, SR_TID.X ;  /* 0x0000000000137919 */ /* 0x000f260000002100 */
[----:B------:R-:W0:Y:S01]  /*c010*/  LDC R4, c[0x0][0xc38] ;  /* 0x00030e00ff047b82 */ /* 0x000e220000000800 */
[----:B------:R-:W-:Y:S01]  /*c020*/  UIMAD UR6, UR4, UR8, URZ ;  /* 0x00000008040672a4 */ /* 0x000fe2000f8e023f */
[----:B------:R-:W4:Y:S01]  /*c030*/  S2R R7, SR_TID.X ;  /* 0x0000000000077919 */ /* 0x000f220000002100 */
[----:B------:R-:W-:-:S02]  /*c040*/  UIMAD.WIDE.U32 UR4, UR36, UR8, URZ ;  /* 0x00000008240472a5 */ /* 0x000fc4000f8e003f */
[----:B------:R-:W-:-:S03]  /*c050*/  UIMAD UR6, UR36, UR9, UR6 ;  /* 0x00000009240672a4 */ /* 0x000fc6000f8e0206 */
[----:B------:R-:W-:Y:S01]  /*c060*/  ULDC.64 UR8, c[0x0][0x2e0] ;  /* 0x0000b80000087ab9 */ /* 0x000fe20000000a00 */
[----:B------:R-:W-:Y:S02]  /*c070*/  UIADD3 UR5, UR5, UR6, URZ ;  /* 0x0000000605057290 */ /* 0x000fe4000fffe03f */
[----:B------:R-:W-:Y:S02]  /*c080*/  UIMAD UR6, UR7, UR8, URZ ;  /* 0x00000008070672a4 */ /* 0x000fe4000f8e023f */
[----:B------:R-:W-:Y:S01]  /*c090*/  UIMAD.WIDE.U32 UR4, UR44, UR8, UR4 ;  /* 0x000000082c0472a5 */ /* 0x000fe2000f8e0004 */
[----:B--2---:R-:W-:Y:S01]  /*c0a0*/  ISETP.NE.AND P0, PT, R8, 0x1, PT ;  /* 0x000000010800780c */ /* 0x004fe20003f05270 */
[----:B------:R-:W-:-:S04]  /*c0b0*/  UIMAD UR6, UR44, UR9, UR6 ;  /* 0x000000092c0672a4 */ /* 0x000fc8000f8e0206 */
[----:B------:R-:W-:-:S03]  /*c0c0*/  UIADD3 UR5, UR5, UR6, URZ ;  /* 0x0000000605057290 */ /* 0x000fc6000fffe03f */
[----:B------:R-:W-:Y:S01]  /*c0d0*/  ULDC.64 UR6, c[0x0][0x280] ;  /* 0x0000a00000067ab9 */ /* 0x000fe20000000a00 */
[----:B---3--:R-:W-:-:S04]  /*c0e0*/  LOP3.LUT R2, R2, 0x7f, RZ, 0xc0, !PT ;  /* 0x0000007f02027812 */ /* 0x008fc800078ec0ff */
[----:B------:R-:W2:Y:S01]  /*c0f0*/  @P0 LDC R3, c[0x0][0x44c] ;  /* 0x00011300ff030b82 */ /* 0x000ea20000000800 */
[----:B-1----:R-:W-:Y:S01]  /*c100*/  SHF.R.U32.HI R0, RZ, 0x3, R2 ;  /* 0x00000003ff007819 */ /* 0x002fe20000011602 */
[----:B----4-:R-:W-:Y:S02]  /*c110*/  IMAD.SHL.U32 R19, R19, 0x10, RZ ;  /* 0x0000001013137824 */ /* 0x010fe400078e00ff */
[----:B------:R-:W-:Y:S02]  /*c120*/  IMAD R2, RZ, RZ, -UR45 ;  /* 0x8000002dff027e24 */ /* 0x000fe4000f8e02ff */
[----:B------:R-:W-:Y:S01]  /*c130*/  IMAD.SHL.U32 R7, R7, 0x10, RZ ;  /* 0x0000001007077824 */ /* 0x000fe200078e00ff */
[----:B------:R-:W-:Y:S01]  /*c140*/  LOP3.LUT R19, R0, 0x70, R19, 0xf8, !PT ;  /* 0x0000007000137812 */ /* 0x000fe200078ef813 */
[----:B0-----:R-:W-:Y:S01]  /*c150*/  IMAD R2, R4, R2, UR50 ;  /* 0x0000003204027e24 */ /* 0x001fe2000f8e0202 */
[----:B------:R-:W0:Y:S02]  /*c160*/  @P0 LDC R0, c[0x0][0x450] ;  /* 0x00011400ff000b82 */ /* 0x000e240000000800 */
[----:B------:R-:W-:Y:S01]  /*c170*/  LOP3.LUT R7, R7, 0x70, RZ, 0xc0, !PT ;  /* 0x0000007007077812 */ /* 0x000fe200078ec0ff */
[----:B------:R-:W-:-:S03]  /*c180*/  IMAD.SHL.U32 R4, R2, 0x80, RZ ;  /* 0x0000008002047824 */ /* 0x000fc600078e00ff */
[----:B------:R-:W-:Y:S02]  /*c190*/  LOP3.LUT R7, R7, 0x80, RZ, 0xfc, !PT ;  /* 0x0000008007077812 */ /* 0x000fe400078efcff */
[----:B------:R-:W-:Y:S02]  /*c1a0*/  LOP3.LUT R2, R19, R4, RZ, 0xfc, !PT ;  /* 0x0000000413027212 */ /* 0x000fe400078efcff */
[----:B------:R-:W1:Y:S03]  /*c1b0*/  S2R R19, SR_TID.X ;  /* 0x0000000000137919 */ /* 0x000e660000002100 */
[----:B------:R-:W-:Y:S02]  /*c1c0*/  IMAD.MOV.U32 R6, RZ, RZ, R2 ;  /* 0x000000ffff067224 */ /* 0x000fe400078e0002 */
[----:B--2---:R-:W-:-:S05]  /*c1d0*/  @P0 IMAD.HI.U32 R3, R2, R3, RZ ;  /* 0x0000000302030227 */ /* 0x004fca00078e00ff */
[----:B0-----:R-:W-:-:S04]  /*c1e0*/  @P0 SHF.R.U32.HI R6, RZ, R0, R3 ;  /* 0x00000000ff060219 */ /* 0x001fc80000011603 */
[--C-:B------:R-:W-:Y:S01]  /*c1f0*/  SHF.R.S32.HI R5, RZ, 0x1f, R6.reuse ;  /* 0x0000001fff057819 */ /* 0x100fe20000011406 */
[----:B------:R-:W-:-:S04]  /*c200*/  IMAD.MOV R0, RZ, RZ, -R6 ;  /* 0x000000ffff007224 */ /* 0x000fc800078e0a06 */
[----:B------:R-:W-:Y:S02]  /*c210*/  IMAD R0, R8, R0, R2 ;  /* 0x0000000008007224 */ /* 0x000fe400078e0202 */
[----:B------:R-:W0:Y:S01]  /*c220*/  LDC.64 R2, c[0x0][0x2d0] ;  /* 0x0000b400ff027b82 */ /* 0x000e220000000a00 */
[----:B-1----:R-:W-:-:S05]  /*c230*/  IMAD.SHL.U32 R10, R19, 0x10, RZ ;  /* 0x00000010130a7824 */ /* 0x002fca00078e00ff */
[----:B------:R-:W-:Y:S01]  /*c240*/  LOP3.LUT R10, R10, 0x70, RZ, 0xc0, !PT ;  /* 0x000000700a0a7812 */ /* 0x000fe200078ec0ff */
[----:B0-----:R-:W-:-:S04]  /*c250*/  IMAD R5, R5, R2, RZ ;  /* 0x0000000205057224 */ /* 0x001fc800078e02ff */
[C---:B------:R-:W-:Y:S02]  /*c260*/  IMAD R5, R6.reuse, R3, R5 ;  /* 0x0000000306057224 */ /* 0x040fe400078e0205 */
[----:B------:R-:W-:Y:S01]  /*c270*/  IMAD.WIDE.U32 R2, R6, R2, UR4 ;  /* 0x0000000406027e25 */ /* 0x000fe2000f8e0002 */
[----:B------:R-:W-:-:S03]  /*c280*/  ULDC.64 UR4, c[0x0][0x2c8] ;  /* 0x0000b20000047ab9 */ /* 0x000fc60000000a00 */
[----:B------:R-:W-:Y:S01]  /*c290*/  IMAD.IADD R3, R3, 0x1, R5 ;  /* 0x0000000103037824 */ /* 0x000fe200078e0205 */
[----:B------:R-:W-:Y:S01]  /*c2a0*/  SHF.R.S32.HI R5, RZ, 0x1f, R0 ;  /* 0x0000001fff057819 */ /* 0x000fe20000011400 */
[----:B------:R-:W-:-:S04]  /*c2b0*/  IMAD.WIDE.U32 R2, R0, UR4, R2 ;  /* 0x0000000400027c25 */ /* 0x000fc8000f8e0002 */
[----:B------:R-:W-:Y:S01]  /*c2c0*/  IMAD R5, R5, UR4, RZ ;  /* 0x0000000405057c24 */ /* 0x000fe2000f8e02ff */
[----:B------:R-:W-:Y:S02]  /*c2d0*/  ULDC UR4, c[0x0][0x2b8] ;  /* 0x0000ae0000047ab9 */ /* 0x000fe40000000800 */
[----:B------:R-:W-:Y:S01]  /*c2e0*/  ISETP.GE.AND P0, PT, R10, UR4, PT ;  /* 0x000000040a007c0c */ /* 0x000fe2000bf06270 */
[----:B------:R-:W-:Y:S01]  /*c2f0*/  IMAD R5, R0, UR5, R5 ;  /* 0x0000000500057c24 */ /* 0x000fe2000f8e0205 */
[----:B------:R-:W-:Y:S02]  /*c300*/  IADD3 R0, P2, R2, UR6, RZ ;  /* 0x0000000602007c10 */ /* 0x000fe4000ff5e0ff */
[----:B------:R-:W-:Y:S01]  /*c310*/  ISETP.GE.AND P1, PT, R7, UR4, PT ;  /* 0x0000000407007c0c */ /* 0x000fe2000bf26270 */
[----:B------:R-:W-:Y:S01]  /*c320*/  UMOV UR4, 0xffffffff ;  /* 0xffffffff00047882 */ /* 0x000fe20000000000 */
[----:B------:R-:W-:Y:S02]  /*c330*/  LOP3.LUT R19, R19, 0x7f, RZ, 0xc0, !PT ;  /* 0x0000007f13137812 */ /* 0x000fe400078ec0ff */
[----:B------:R-:W-:-:S02]  /*c340*/  IADD3.X R2, R3, UR7, R5, P2, !PT ;  /* 0x0000000703027c10 */ /* 0x000fc400097fe405 */
[----:B------:R-:W-:Y:S01]  /*c350*/  SHF.R.U32.HI R19, RZ, 0x3, R19 ;  /* 0x00000003ff137819 */ /* 0x000fe20000011613 */
[----:B------:R-:W-:Y:S06]  /*c360*/  BRA.DIV UR4, `(.L_x_54) ;  /* 0x0000002e04547947 */ /* 0x000fec000b800000 */
[----:B------:R-:W-:Y:S01]  /*c370*/  IMAD.IADD R4, R19, 0x1, R4 ;  /* 0x0000000113047824 */ /* 0x000fe200078e0204 */
[----:B------:R-:W-:Y:S01]  /*c380*/  ULDC UR4, c[0x0][0x288] ;  /* 0x0000a20000047ab9 */ /* 0x000fe20000000800 */
[----:B------:R-:W0:Y:S01]  /*c390*/  SHFL.IDX PT, R6, R0, RZ, 0x181f ;  /* 0x00181fff00067589 */ /* 0x000e2200000e0000 */
[----:B------:R-:W-:Y:S02]  /*c3a0*/  IMAD R3, R8, UR4, RZ ;  /* 0x0000000408037c24 */ /* 0x000fe4000f8e02ff */
[C---:B------:R-:W-:Y:S01]  /*c3b0*/  VIADD R5, R4.reuse, 0x10 ;  /* 0x0000001004057836 */ /* 0x040fe20000000000 */
[----:B------:R-:W1:Y:S02]  /*c3c0*/  SHFL.IDX PT, R7, R2, RZ, 0x181f ;  /* 0x00181fff02077589 */ /* 0x000e6400000e0000 */
[-C--:B------:R-:W-:Y:S02]  /*c3d0*/  ISETP.GE.AND P4, PT, R4, R3.reuse, PT ;  /* 0x000000030400720c */ /* 0x080fe40003f86270 */
[----:B------:R-:W-:Y:S01]  /*c3e0*/  ISETP.GE.AND P2, PT, R5, R3, PT ;  /* 0x000000030500720c */ /* 0x000fe20003f46270 */
[----:B------:R-:W-:Y:S04]  /*c3f0*/  SHFL.IDX PT, R8, R2, 0x1, 0x181f ;  /* 0x00381f0002087f89 */ /* 0x000fe800000e0000 */
[----:B------:R-:W2:Y:S06]  /*c400*/  SHFL.IDX PT, R5, R0, 0x1, 0x181f ;  /* 0x00381f0000057f89 */ /* 0x000eac00000e0000 */
[----:B0-----:R-:W-:-:S05]  /*c410*/  @!P4 IADD3 R6, P3, R10, R6, RZ ;  /* 0x000000060a06c210 */ /* 0x001fca0007f7e0ff */
[----:B-1----:R-:W-:-:S05]  /*c420*/  @!P4 IMAD.X R7, RZ, RZ, R7, P3 ;  /* 0x000000ffff07c224 */ /* 0x002fca00018e0607 */
[----:B-----5:R-:W-:Y:S01]  /*c430*/  @!P4 LDGSTS.E.BYPASS.LTC128B.128 [R9+0x20400], desc[UR46][R6.64], !P0 ;  /* 0x204000000609cfae */ /* 0x020fe2000c101d6e */
[----:B--2---:R-:W-:-:S03]  /*c440*/  @!P2 IADD3 R5, P3, R10, R5, RZ ;  /* 0x000000050a05a210 */ /* 0x004fc60007f7e0ff */
[----:B------:R0:W-:Y:S02]  /*c450*/  @!P4 LDGSTS.E.BYPASS.LTC128B.128 [R9+0x24400], desc[UR46][R6.64+0x80], !P1 ;  /* 0x244000800609cfae */ /* 0x0001e4000c901d6e */
[----:B0-----:R-:W-:-:S04]  /*c460*/  @!P2 IMAD.X R6, RZ, RZ, R8, P3 ;  /* 0x000000ffff06a224 */ /* 0x001fc800018e0608 */
[----:B------:R-:W-:Y:S02]  /*c470*/  @!P2 IMAD.MOV.U32 R7, RZ, RZ, R6 ;  /* 0x000000ffff07a224 */ /* 0x000fe400078e0006 */
[----:B------:R-:W-:Y:S02]  /*c480*/  @!P2 IMAD.MOV.U32 R6, RZ, RZ, R5 ;  /* 0x000000ffff06a224 */ /* 0x000fe400078e0005 */
[----:B------:R-:W-:-:S03]  /*c490*/  VIADD R5, R4, 0x20 ;  /* 0x0000002004057836 */ /* 0x000fc60000000000 */
[----:B------:R-:W-:Y:S04]  /*c4a0*/  @!P2 LDGSTS.E.BYPASS.LTC128B.128 [R9+0x20c00], desc[UR46][R6.64], !P0 ;  /* 0x20c000000609afae */ /* 0x000fe8000c101d6e */
[----:B------:R0:W-:Y:S01]  /*c4b0*/  @!P2 LDGSTS.E.BYPASS.LTC128B.128 [R9+0x24c00], desc[UR46][R6.64+0x80], !P1 ;  /* 0x24c000800609afae */ /* 0x0001e2000c901d6e */
[----:B------:R-:W-:-:S03]  /*c4c0*/  ISETP.GE.AND P2, PT, R5, R3, PT ;  /* 0x000000030500720c */ /* 0x000fc60003f46270 */
[----:B------:R-:W-:Y:S04]  /*c4d0*/  SHFL.IDX PT, R5, R2, 0x2, 0x181f ;  /* 0x00581f0002057f89 */ /* 0x000fe800000e0000 */
[----:B0-----:R-:W0:Y:S06]  /*c4e0*/  SHFL.IDX PT, R6, R0, 0x2, 0x181f ;  /* 0x00581f0000067f89 */ /* 0x001e2c00000e0000 */
[----:B0-----:R-:W-:-:S05]  /*c4f0*/  @!P2 IADD3 R6, P3, R10, R6, RZ ;  /* 0x000000060a06a210 */ /* 0x001fca0007f7e0ff */
[----:B------:R-:W-:-:S04]  /*c500*/  @!P2 IMAD.X R5, RZ, RZ, R5, P3 ;  /* 0x000000ffff05a224 */ /* 0x000fc800018e0605 */
        /* <DEDUP_REMOVED lines=33> */
[----:B0-----:R-:W0:Y:S04]  /*c720*/  SHFL.IDX PT, R6, R0, 0x6, 0x181f ;  /* 0x00d81f0000067f89 */ /* 0x001e2800000e0000 */
[----:B------:R-:W1:Y:S02]  /*c730*/  SHFL.IDX PT, R0, R0, 0x7, 0x181f ;  /* 0x00f81f0000007f89 */ /* 0x000e6400000e0000 */
[----:B0-----:R-:W-:-:S05]  /*c740*/  @!P2 IADD3 R6, P3, R10, R6, RZ ;  /* 0x000000060a06a210 */ /* 0x001fca0007f7e0ff */
[----:B------:R-:W-:-:S04]  /*c750*/  @!P2 IMAD.X R5, RZ, RZ, R5, P3 ;  /* 0x000000ffff05a224 */ /* 0x000fc800018e0605 */
[----:B------:R-:W-:Y:S02]  /*c760*/  @!P2 IMAD.MOV.U32 R7, RZ, RZ, R5 ;  /* 0x000000ffff07a224 */ /* 0x000fe400078e0005 */
[----:B------:R0:W2:Y:S04]  /*c770*/  SHFL.IDX PT, R5, R2, 0x7, 0x181f ;  /* 0x00f81f0002057f89 */ /* 0x0000a800000e0000 */
[----:B------:R0:W-:Y:S04]  /*c780*/  @!P2 LDGSTS.E.BYPASS.LTC128B.128 [R9+0x23400], desc[UR46][R6.64], !P0 ;  /* 0x234000000609afae */ /* 0x0001e8000c101d6e */
[----:B-1----:R0:W-:Y:S02]  /*c790*/  @!P2 LDGSTS.E.BYPASS.LTC128B.128 [R9+0x27400], desc[UR46][R6.64+0x80], !P1 ;  /* 0x274000800609afae */ /* 0x0021e4000c901d6e */
.L_x_125:
[----:B------:R-:W-:Y:S01]  /*c7a0*/  VIADD R4, R4, 0x70 ;  /* 0x0000007004047836 */ /* 0x000fe20000000000 */
[----:B------:R-:W-:Y:S04]  /*c7b0*/  BSSY B0, `(.L_x_55) ;  /* 0x000000a000007945 */ /* 0x000fe80003800000 */
[----:B------:R-:W-:-:S13]  /*c7c0*/  ISETP.GE.AND P2, PT, R4, R3, PT ;  /* 0x000000030400720c */ /* 0x000fda0003f46270 */
[----:B------:R-:W-:Y:S05]  /*c7d0*/  @P2 BRA `(.L_x_56) ;  /* 0x00000000001c2947 */ /* 0x000fea0003800000 */
[----:B0-----:R-:W-:-:S05]  /*c7e0*/  IADD3 R2, P2, R10, R0, RZ ;  /* 0x000000000a027210 */ /* 0x001fca0007f5e0ff */
[----:B--2---:R-:W-:-:S05]  /*c7f0*/  IMAD.X R3, RZ, RZ, R5, P2 ;  /* 0x000000ffff037224 */ /* 0x004fca00010e0605 */
[----:B------:R-:W-:Y:S01]  /*c800*/  @!PT LDS RZ, [RZ] ;  /* 0x00000000fffff984 */ /* 0x000fe20000000800 */
[----:B------:R-:W-:Y:S01]  /*c810*/  @!PT LDS RZ, [RZ] ;  /* 0x00000000fffff984 */ /* 0x000fe20000000800 */
[----:B------:R-:W-:Y:S01]  /*c820*/  @!PT LDS RZ, [RZ] ;  /* 0x00000000fffff984 */ /* 0x000fe20000000800 */
[----:B------:R1:W-:Y:S04]  /*c830*/  LDGSTS.E.BYPASS.LTC128B.128 [R9+0x23c00], desc[UR46][R2.64], !P0 ;  /* 0x23c0000002097fae */ /* 0x0003e8000c101d6e */
[----:B------:R1:W-:Y:S02]  /*c840*/  LDGSTS.E.BYPASS.LTC128B.128 [R9+0x27c00], desc[UR46][R2.64+0x80], !P1 ;  /* 0x27c0008002097fae */ /* 0x0003e4000c901d6e */
.L_x_56:
[----:B------:R-:W-:Y:S05]  /*c850*/  BSYNC B0 ;  /* 0x0000000000007941 */ /* 0x000fea0003800000 */
.L_x_55:
[----:B------:R-:W-:Y:S01]  /*c860*/  NOP ;  /* 0x0000000000007918 */ /* 0x000fe20000000000 */
[----:B------:R-:W-:Y:S01]  /*c870*/  SYNCS.ARRIVE.TRANS64.RED.A0T1 RZ, [UR41+0x38800], RZ ;  /* 0x038800ffffff79a7 */ /* 0x000fe20008200429 */
[----:B------:R-:W-:Y:S01]  /*c880*/  ARRIVES.LDGSTSBAR.64.TRANSCNT [UR41+0x38800] ;  /* 0x03880000ff0079b0 */ /* 0x000fe20008000aa9 */
[----:B------:R-:W-:Y:S01]  /*c890*/  NOP ;  /* 0x0000000000007918 */ /* 0x000fe20000000000 */
[----:B------:R-:W-:Y:S01]  /*c8a0*/  ULOP3.LUT UR4, UR48, 0x1, URZ, 0xc, !UPT ;  /* 0x0000000130047892 */ /* 0x000fe2000f8e0c3f */
[----:B------:R-:W-:Y:S05]  /*c8b0*/  SYNCS.ARRIVE.TRANS64.A1T0 RZ, [UR41+0x38800], RZ ;  /* 0x038800ffffff79a7 */ /* 0x000fea0008100029 */
[----:B------:R-:W-:-:S05]  /*c8c0*/  IMAD.U32 R0, RZ, RZ, UR4 ;  /* 0x00000004ff007e24 */ /* 0x000fca000f8e00ff */
[----:B------:R-:W-:-:S04]  /*c8d0*/  SHF.L.U32 R0, R0, 0x1f, RZ ;  /* 0x0000001f00007819 */ /* 0x000fc800000006ff */
[----:B------:R-:W3:Y:S02]  /*c8e0*/  SYNCS.PHASECHK.TRANS64.TRYWAIT P0, [UR41+0x38820], R0 ;  /* 0x03882000ff0075a7 */ /* 0x000ee40008000169 */
[----:B---3--:R-:W-:Y:S05]  /*c8f0*/  @!P0 BRA `(.L_x_57) ;  /* 0x00000030007c8947 */ /* 0x008fea0003800000 */
.L_x_126:
[----:B------:R-:W-:-:S06]  /*c900*/  UISETP.GE.AND UP0, UPT, UR40, 0x81, UPT ;  /* 0x000000812800788c */ /* 0x000fcc000bf06270 */
[----:B------:R-:W-:-:S13]  /*c910*/  PLOP3.LUT P0, PT, PT, PT, UP0, 0x80, 0x0 ;  /* 0x000000000000781c */ /* 0x000fda0003f0f008 */
[----:B------:R-:W-:Y:S05]  /*c920*/  @!P0 BRA `(.L_x_58) ;  /* 0x0000001400248947 */ /* 0x000fea0003800000 */
[----:B---3--:R3:W5:Y:S01]  /*c930*/  LDL.LU R0, [R1+0x8] ;  /* 0x0000080001007983 */ /* 0x0087620000300800 */
[----:B------:R-:W-:-:S03]  /*c940*/  ULEA.HI.SX32 UR4, UR39, 0xfffffffe, 0x19 ;  /* 0xfffffffe27047891 */ /* 0x000fc6000f8fca3f */
[----:B01----:R3:W5:Y:S03]  /*c950*/  LDL.LU R2, [R1] ;  /* 0x0000000001027983 */ /* 0x0037660000300800 */
[----:B------:R-:W-:-:S07]  /*c960*/  IMAD.U32 R3, RZ, RZ, UR4 ;  /* 0x00000004ff037e24 */ /* 0x000fce000f8e00ff */
.L_x_80:
[----:B------:R-:W4:Y:S01]  /*c970*/  LDL R6, [R1+0x10] ;  /* 0x0000100001067983 */ /* 0x000f220000100800 */
[----:B--2--5:R-:W-:Y:S01]  /*c980*/  VIADD R5, R2, 0x1 ;  /* 0x0000000102057836 */ /* 0x024fe20000000000 */
[----:B------:R-:W-:Y:S04]  /*c990*/  BSSY B0, `(.L_x_59) ;  /* 0x000008a000007945 */ /* 0x000fe80003800000 */
[----:B------:R-:W-:-:S04]  /*c9a0*/  ISETP.NE.AND P0, PT, R5, 0x2, PT ;  /* 0x000000020500780c */ /* 0x000fc80003f05270 */
[----:B------:R-:W-:Y:S02]  /*c9b0*/  SEL R4, RZ, 0x1, P0 ;  /* 0x00000001ff047807 */ /* 0x000fe40000000000 */
[----:B------:R-:W-:Y:S02]  /*c9c0*/  SEL R10, R5, RZ, P0 ;  /* 0x000000ff050a7207 */ /* 0x000fe40000000000 */
[----:B------:R-:W-:-:S05]  /*c9d0*/  LOP3.LUT R9, R0, R4, RZ, 0x3c, !PT ;  /* 0x0000000400097212 */ /* 0x000fca00078e3cff */
[----:B------:R0:W-:Y:S04]  /*c9e0*/  STL [R1+0x8], R9 ;  /* 0x0000080901007387 */ /* 0x0001e80000100800 */
[----:B------:R0:W-:Y:S01]  /*c9f0*/  STL [R1], R10 ;  /* 0x0000000a01007387 */ /* 0x0001e20000100800 */
[----:B----4-:R-:W-:-:S13]  /*ca00*/  LOP3.LUT P1, RZ, R6, 0x2, RZ, 0xc0, !PT ;  /* 0x0000000206ff7812 */ /* 0x010fda000782c0ff */
[----:B0-----:R-:W-:Y:S05]  /*ca10*/  @!P1 BRA `(.L_x_60) ;  /* 0x0000000800049947 */ /* 0x001fea0003800000 */
[----:B------:R-:W-:Y:S01]  /*ca20*/  LOP3.LUT P1, RZ, R6, 0x1, RZ, 0xc0, !PT ;  /* 0x0000000106ff7812 */ /* 0x000fe2000782c0ff */
[----:B------:R-:W-:-:S12]  /*ca30*/  IMAD.MOV.U32 R8, RZ, RZ, R3 ;  /* 0x000000ffff087224 */ /* 0x000fd800078e0003 */
[----:B------:R-:W-:Y:S05]  /*ca40*/  @!P1 BRA `(.L_x_61) ;  /* 0x0000000000509947 */ /* 0x000fea0003800000 */
[----:B------:R-:W2:Y:S01]  /*ca50*/  LDL R11, [R1+0x14] ;  /* 0x00001400010b7983 */ /* 0x000ea20000100800 */
[----:B------:R-:W0:Y:S01]  /*ca60*/  LDC R8, c[0x0][0x43c] ;  /* 0x00010f00ff087b82 */ /* 0x000e220000000800 */
[----:B------:R-:W-:Y:S02]  /*ca70*/  ULDC.64 UR4, c[0x0][0x428] ;  /* 0x00010a0000047ab9 */ /* 0x000fe40000000a00 */
[----:B------:R-:W4:Y:S01]  /*ca80*/  LDL R7, [R1+0xc] ;  /* 0x00000c0001077983 */ /* 0x000f220000100800 */
[----:B0-----:R-:W-:-:S13]  /*ca90*/  ISETP.NE.AND P0, PT, R8, 0x1, PT ;  /* 0x000000010800780c */ /* 0x001fda0003f05270 */
[----:B------:R-:W0:Y:S02]  /*caa0*/  @P0 LDC.64 R4, c[0x0][0x440] ;  /* 0x00011000ff040b82 */ /* 0x000e240000000a00 */
[----:B0-----:R-:W-:-:S04]  /*cab0*/  @P0 IMAD.HI.U32 R6, R3, R4, RZ ;  /* 0x0000000403060227 */ /* 0x001fc800078e00ff */
[----:B------:R-:W-:Y:S01]  /*cac0*/  IMAD.MOV.U32 R4, RZ, RZ, R3 ;  /* 0x000000ffff047224 */ /* 0x000fe200078e0003 */
[----:B------:R-:W-:-:S05]  /*cad0*/  @P0 SHF.R.U32.HI R4, RZ, R5, R6 ;  /* 0x00000005ff040219 */ /* 0x000fca0000011606 */
[----:B------:R-:W-:-:S04]  /*cae0*/  IMAD.MOV R5, RZ, RZ, -R4 ;  /* 0x000000ffff057224 */ /* 0x000fc800078e0a04 */
[----:B------:R-:W-:Y:S01]  /*caf0*/  IMAD R8, R8, R5, R3 ;  /* 0x0000000508087224 */ /* 0x000fe200078e0203 */
[----:B------:R-:W-:Y:S01]  /*cb00*/  SHF.R.S32.HI R5, RZ, 0x1f, R4 ;  /* 0x0000001fff057819 */ /* 0x000fe20000011404 */
[----:B--2---:R-:W-:-:S04]  /*cb10*/  IMAD R6, R11, UR4, RZ ;  /* 0x000000040b067c24 */ /* 0x004fc8000f8e02ff */
[C---:B----4-:R-:W-:Y:S02]  /*cb20*/  IMAD R6, R7.reuse, UR5, R6 ;  /* 0x0000000507067c24 */ /* 0x050fe4000f8e0206 */
[----:B------:R-:W-:Y:S01]  /*cb30*/  IMAD.WIDE.U32 R4, R7, UR4, R4 ;  /* 0x0000000407047c25 */ /* 0x000fe2000f8e0004 */
[----:B------:R-:W-:-:S03]  /*cb40*/  ULDC.64 UR4, c[0x0][0x418] ;  /* 0x0001060000047ab9 */ /* 0x000fc60000000a00 */
[----:B------:R-:W-:Y:S01]  /*cb50*/  IMAD.IADD R5, R6, 0x1, R5 ;  /* 0x0000000106057824 */ /* 0x000fe200078e0205 */
[----:B------:R-:W-:-:S04]  /*cb60*/  LEA R6, P0, R4, UR4, 0x2 ;  /* 0x0000000404067c11 */ /* 0x000fc8000f8010ff */
[----:B------:R-:W-:-:S05]  /*cb70*/  LEA.HI.X R7, R4, UR5, R5, 0x2, P0 ;  /* 0x0000000504077c11 */ /* 0x000fca00080f1405 */
[----:B------:R0:W5:Y:S04]  /*cb80*/  LDG.E R16, desc[UR46][R6.64] ;  /* 0x0000002e06107981 */ /* 0x000168000c1e1900 */
.L_x_61:
[----:B0-----:R-:W-:Y:S01]  /*cb90*/  LEA R6, R10, UR41, 0x3 ;  /* 0x000000290a067c11 */ /* 0x001fe2000f8e18ff */
[----:B------:R-:W0:Y:S01]  /*cba0*/  S2R R4, SR_TID.X ;  /* 0x0000000000047919 */ /* 0x000e220000002100 */
[----:B------:R-:W-:Y:S01]  /*cbb0*/  SHF.L.U32 R5, R9, 0x1f, RZ ;  /* 0x0000001f09057819 */ /* 0x000fe200000006ff */
[----:B------:R-:W-:Y:S03]  /*cbc0*/  BSSY B1, `(.L_x_62) ;  /* 0x0000005000017945 */ /* 0x000fe60003800000 */
[----:B------:R-:W1:Y:S01]  /*cbd0*/  SYNCS.PHASECHK.TRANS64.TRYWAIT P0, [R6+URZ+0x38880], R5 ;  /* 0x03888005060075a7 */ /* 0x000e62000800017f */
[----:B0-----:R-:W-:-:S04]  /*cbe0*/  LOP3.LUT R4, R4, 0x7f, RZ, 0xc0, !PT ;  /* 0x0000007f04047812 */ /* 0x001fc800078ec0ff */
[----:B------:R-:W-:Y:S01]  /*cbf0*/  ISETP.NE.AND P1, PT, R4, RZ, PT ;  /* 0x000000ff0400720c */ /* 0x000fe20003f25270 */
[----:B-1----:R-:W-:-:S12]  /*cc00*/  @!P0 BRA `(.L_x_63) ;  /* 0x0000002c00cc8947 */ /* 0x002fd80003800000 */
.L_x_127:
[----:B------:R-:W-:Y:S05]  /*cc10*/  BSYNC B1 ;  /* 0x0000000000017941 */ /* 0x000fea0003800000 */
.L_x_62:
[----:B------:R-:W-:Y:S04]  /*cc20*/  BSSY B1, `(.L_x_64) ;  /* 0x0000009000017945 */ /* 0x000fe80003800000 */
[----:B------:R-:W-:Y:S05]  /*cc30*/  @P1 BRA `(.L_x_65) ;  /* 0x00000000001c1947 */ /* 0x000fea0003800000 */
[----:B------:R-:W1:Y:S02]  /*cc40*/  S2R R4, SR_TID.X ;  /* 0x0000000000047919 */ /* 0x000e640000002100 */
[----:B-1----:R-:W-:Y:S01]  /*cc50*/  LOP3.LUT R7, R4, 0x1f, RZ, 0xc0, !PT ;  /* 0x0000001f04077812 */ /* 0x002fe200078ec0ff */
[----:B------:R-:W-:-:S03]  /*cc60*/  IMAD.MOV.U32 R4, RZ, RZ, 0x8000 ;  /* 0x00008000ff047424 */ /* 0x000fc600078e00ff */
[----:B------:R-:W-:Y:S01]  /*cc70*/  ISETP.NE.AND P0, PT, R7, RZ, PT ;  /* 0x000000ff0700720c */ /* 0x000fe20003f05270 */
[----:B------:R1:W-:-:S12]  /*cc80*/  SYNCS.ARRIVE.TRANS64 RZ, [R6+URZ+0x38870], R4 ;  /* 0x0388700406ff79a7 */ /* 0x0003d8000800003f */
[----:B-1----:R-:W-:Y:S05]  /*cc90*/  @!P0 BRA `(.L_x_65) ;  /* 0x0000000000048947 */ /* 0x002fea0003800000 */
[----:B------:R-:W-:Y:S01]  /*cca0*/  BPT.TRAP 0x1 ;  /* 0x000000040000795c */ /* 0x000fe20000300000 */
.L_x_65:
[----:B------:R-:W-:Y:S05]  /*ccb0*/  BSYNC B1 ;  /* 0x0000000000017941 */ /* 0x000fea0003800000 */
.L_x_64:
[----:B------:R-:W2:Y:S01]  /*ccc0*/  LDL R4, [R1] ;  /* 0x0000000001047983 */ /* 0x000ea20000100800 */
[----:B------:R-:W-:Y:S01]  /*ccd0*/  IMAD.MOV.U32 R13, RZ, RZ, RZ ;  /* 0x000000ffff0d7224 */ /* 0x000fe200078e00ff */
[----:B------:R-:W-:Y:S01]  /*cce0*/  UIADD3 UR4, UP0, UR52, 0x470, URZ ;  /* 0x0000047034047890 */ /* 0x000fe2000ff1e03f */
[----:B------:R-:W-:Y:S01]  /*ccf0*/  PLOP3.LUT P0, PT, PT, PT, PT, 0x80, 0x0 ;  /* 0x000000000000781c */ /* 0x000fe20003f0f070 */
[----:B------:R-:W-:Y:S01]  /*cd00*/  IMAD.SHL.U32 R8, R8, 0x80, RZ ;  /* 0x0000008008087824 */ /* 0x000fe200078e00ff */
[----:B------:R-:W-:Y:S01]  /*cd10*/  UMOV UR6, 0x0 ;  /* 0x0000000000067882 */ /* 0x000fe20000000000 */
[----:B------:R-:W-:Y:S01]  /*cd20*/  R2UR UR10, R13 ;  /* 0x000000000d0a72ca */ /* 0x000fe200000e0000 */
[----:B------:R-:W-:Y:S01]  /*cd30*/  VIADD R7, R6, 0x38870 ;  /* 0x0003887006077836 */ /* 0x000fe20000000000 */
[----:B------:R-:W-:Y:S01]  /*cd40*/  UIADD3.X UR5, URZ, UR53, URZ, UP0, !UPT ;  /* 0x000000353f057290 */ /* 0x000fe200087fe43f */
[----:B------:R-:W-:Y:S01]  /*cd50*/  UMOV UR7, 0x14f00000 ;  /* 0x14f0000000077882 */ /* 0x000fe20000000000 */
[----:B--2---:R-:W-:-:S05]  /*cd60*/  LEA R4, R4, UR41, 0xf ;  /* 0x0000002904047c11 */ /* 0x004fca000f8e78ff */
[----:B------:R-:W-:-:S07]  /*cd70*/  VIADD R9, R4, 0x10400 ;  /* 0x0001040004097836 */ /* 0x000fce0000000000 */
.L_x_66:
[----:B------:R-:W-:-:S13]  /*cd80*/  @P0 ELECT P2, URZ, PT ;  /* 0x00000000003f082f */ /* 0x000fda0003840000 */
[----:B-----5:R-:W-:Y:S01]  /*cd90*/  @P2 R2UR UR13, R16 ;  /* 0x00000000100d22ca */ /* 0x020fe200000e0000 */
[----:B------:R-:W-:Y:S01]  /*cda0*/  UMOV UR12, UR36 ;  /* 0x00000024000c7c82 */ /* 0x000fe20008000000 */
[----:B------:R-:W-:Y:S02]  /*cdb0*/  @P2 R2UR UR11, R8 ;  /* 0x00000000080b22ca */ /* 0x000fe400000e0000 */
[----:B------:R-:W-:Y:S02]  /*cdc0*/  @P2 R2UR UR9, R7 ;  /* 0x00000000070922ca */ /* 0x000fe400000e0000 */
[----:B------:R-:W-:Y:S02]  /*cdd0*/  @P2 R2UR UR8, R9 ;  /* 0x00000000090822ca */ /* 0x000fe400000e0000 */
[----:B------:R-:W-:Y:S02]  /*cde0*/  @P2 PLOP3.LUT P0, PT, P2, PT, PT, 0x8, 0x0 ;  /* 0x000000000000281c */ /* 0x000fe4000170e170 */
[----:B------:R-:W-:-:S09]  /*cdf0*/  PLOP3.LUT P2, PT, PT, PT, PT, 0x8, 0x0 ;  /* 0x000000000000781c */ /* 0x000fd20003f4e170 */
[----:B------:R1:W-:Y:S02]  /*ce00*/  UTMALDG.4D [UR8], [UR4], desc[UR6] ;  /* 0x00000608040075b4 */ /* 0x0003e40008019000 */
[----:B-1----:R-:W-:Y:S05]  /*ce10*/  @P0 BRA.U.ANY `(.L_x_66) ;  /* 0xfffffffd00d80947 */ /* 0x002fea000393ffff */
[----:B------:R-:W-:Y:S01]  /*ce20*/  IMAD.MOV.U32 R12, RZ, RZ, 0x80 ;  /* 0x00000080ff0c7424 */ /* 0x000fe200078e00ff */
[----:B------:R-:W-:Y:S01]  /*ce30*/  PLOP3.LUT P0, PT, PT, PT, PT, 0x80, 0x0 ;  /* 0x000000000000781c */ /* 0x000fe20003f0f070 */
[----:B------:R-:W-:Y:S01]  /*ce40*/  VIADD R9, R4, 0x14400 ;  /* 0x0001440004097836 */ /* 0x000fe20000000000 */
[----:B------:R-:W-:Y:S01]  /*ce50*/  UMOV UR6, 0x0 ;  /* 0x0000000000067882 */ /* 0x000fe20000000000 */
[----:B------:R-:W-:Y:S01]  /*ce60*/  UMOV UR7, 0x14f00000 ;  /* 0x14f0000000077882 */ /* 0x000fe20000000000 */
[----:B------:R-:W-:-:S15]  /*ce70*/  R2UR UR10, R12 ;  /* 0x000000000c0a72ca */ /* 0x000fde00000e0000 */
.L_x_67:
[----:B------:R-:W-:-:S13]  /*ce80*/  @P0 ELECT P2, URZ, PT ;  /* 0x00000000003f082f */ /* 0x000fda0003840000 */
[----:B------:R-:W-:Y:S01]  /*ce90*/  @P2 R2UR UR13, R16 ;  /* 0x00000000100d22ca */ /* 0x000fe200000e0000 */
        /* <DEDUP_REMOVED lines=8> */
[----:B------:R-:W1:Y:S01]  /*cf20*/  SYNCS.PHASECHK.TRANS64.TRYWAIT P0, [R6+URZ+0x38840], R5 ;  /* 0x03884005060075a7 */ /* 0x000e62000800017f */
[----:B------:R-:W-:Y:S04]  /*cf30*/  BSSY B1, `(.L_x_68) ;  /* 0x0000002000017945 */ /* 0x000fe80003800000 */
[----:B-1----:R-:W-:Y:S05]  /*cf40*/  @!P0 BRA `(.L_x_69) ;  /* 0x0000002c00108947 */ /* 0x002fea0003800000 */
.L_x_128:
[----:B------:R-:W-:Y:S05]  /*cf50*/  BSYNC B1 ;  /* 0x0000000000017941 */ /* 0x000fea0003800000 */
.L_x_68:
[----:B------:R-:W-:Y:S01]  /*cf60*/  BSSY B1, `(.L_x_70) ;  /* 0x000000b000017945 */ /* 0x000fe20003800000 */
[----:B------:R-:W-:Y:S02]  /*cf70*/  IMAD.MOV.U32 R10, RZ, RZ, 0x0 ;  /* 0x00000000ff0a7424 */ /* 0x000fe400078e00ff */
[----:B------:R-:W-:Y:S01]  /*cf80*/  IMAD.MOV.U32 R11, RZ, RZ, 0x14f00000 ;  /* 0x14f00000ff0b7424 */ /* 0x000fe200078e00ff */
[----:B------:R-:W-:Y:S06]  /*cf90*/  @P1 BRA `(.L_x_71) ;  /* 0x00000000001c1947 */ /* 0x000fec0003800000 */
[----:B------:R-:W2:Y:S01]  /*cfa0*/  S2R R7, SR_TID.X ;  /* 0x0000000000077919 */ /* 0x000ea20000002100 */
[----:B01----:R-:W-:-:S04]  /*cfb0*/  IMAD.MOV.U32 R5, RZ, RZ, 0x8000 ;  /* 0x00008000ff057424 */ /* 0x003fc800078e00ff */
[----:B------:R4:W-:Y:S01]  /*cfc0*/  SYNCS.ARRIVE.TRANS64 RZ, [R6+URZ+0x38830], R5 ;  /* 0x0388300506ff79a7 */ /* 0x0009e2000800003f */
[----:B--2---:R-:W-:-:S04]  /*cfd0*/  LOP3.LUT R7, R7, 0x1f, RZ, 0xc0, !PT ;  /* 0x0000001f07077812 */ /* 0x004fc800078ec0ff */
[----:B------:R-:W-:-:S13]  /*cfe0*/  ISETP.NE.AND P0, PT, R7, RZ, PT ;  /* 0x000000ff0700720c */ /* 0x000fda0003f05270 */
[----:B----4-:R-:W-:Y:S05]  /*cff0*/  @!P0 BRA `(.L_x_71) ;  /* 0x0000000000048947 */ /* 0x010fea0003800000 */
[----:B------:R-:W-:Y:S01]  /*d000*/  BPT.TRAP 0x1 ;  /* 0x000000040000795c */ /* 0x000fe20000300000 */
.L_x_71:
[----:B------:R-:W-:Y:S05]  /*d010*/  BSYNC B1 ;  /* 0x0000000000017941 */ /* 0x000fea0003800000 */
.L_x_70:
[----:B------:R-:W-:Y:S01]  /*d020*/  R2UR UR10, R13 ;  /* 0x000000000d0a72ca */ /* 0x000fe200000e0000 */
[----:B------:R-:W-:Y:S01]  /*d030*/  UIADD3 UR4, UP0, UR52, 0x370, URZ ;  /* 0x0000037034047890 */ /* 0x000fe2000ff1e03f */
[----:B------:R-:W-:Y:S01]  /*d040*/  R2UR UR6, R10 ;  /* 0x000000000a0672ca */ /* 0x000fe200000e0000 */
[----:B01----:R-:W-:Y:S01]  /*d050*/  VIADD R6, R6, 0x38830 ;  /* 0x0003883006067836 */ /* 0x003fe20000000000 */
[----:B------:R-:W-:Y:S01]  /*d060*/  R2UR UR7, R11 ;  /* 0x000000000b0772ca */ /* 0x000fe200000e0000 */
[----:B------:R-:W-:Y:S01]  /*d070*/  VIADD R5, R4, 0x28400 ;  /* 0x0002840004057836 */ /* 0x000fe20000000000 */
[----:B------:R-:W-:Y:S01]  /*d080*/  PLOP3.LUT P0, PT, PT, PT, PT, 0x80, 0x0 ;  /* 0x000000000000781c */ /* 0x000fe20003f0f070 */
[----:B------:R-:W-:-:S12]  /*d090*/  UIADD3.X UR5, URZ, UR53, URZ, UP0, !UPT ;  /* 0x000000353f057290 */ /* 0x000fd800087fe43f */
.L_x_72:
        /* <DEDUP_REMOVED lines=9> */
[----:B0-----:R-:W-:Y:S05]  /*d130*/  @P0 BRA.U.ANY `(.L_x_72) ;  /* 0xfffffffd00d80947 */ /* 0x001fea000393ffff */
[----:B------:R-:W-:Y:S01]  /*d140*/  R2UR UR10, R12 ;  /* 0x000000000c0a72ca */ /* 0x000fe200000e0000 */
[----:B------:R-:W-:Y:S01]  /*d150*/  VIADD R4, R4, 0x2c400 ;  /* 0x0002c40004047836 */ /* 0x000fe20000000000 */
[----:B------:R-:W-:Y:S02]  /*d160*/  R2UR UR6, R10 ;  /* 0x000000000a0672ca */ /* 0x000fe400000e0000 */
[----:B------:R-:W-:Y:S02]  /*d170*/  R2UR UR7, R11 ;  /* 0x000000000b0772ca */ /* 0x000fe400000e0000 */
[----:B------:R-:W-:-:S13]  /*d180*/  PLOP3.LUT P0, PT, PT, PT, PT, 0x80, 0x0 ;  /* 0x000000000000781c */ /* 0x000fda0003f0f070 */
.L_x_73:
        /* <DEDUP_REMOVED lines=10> */
.L_x_60:
[----:B------:R-:W-:Y:S05]  /*d230*/  BSYNC B0 ;  /* 0x0000000000007941 */ /* 0x000fea0003800000 */
.L_x_59:
[----:B------:R-:W-:-:S06]  /*d240*/  UISETP.NE.AND UP0, UPT, UR42, 0x3, UPT ;  /* 0x000000032a00788c */ /* 0x000fcc000bf05270 */
[----:B------:R-:W-:-:S13]  /*d250*/  PLOP3.LUT P0, PT, PT, PT, UP0, 0x80, 0x0 ;  /* 0x000000000000781c */ /* 0x000fda0003f0f008 */
[----:B------:R-:W-:Y:S05]  /*d260*/  @!P0 BRA `(.L_x_74) ;  /* 0x0000000000048947 */ /* 0x000fea0003800000 */
[----:B------:R-:W-:Y:S01]  /*d270*/  BPT.TRAP 0x1 ;  /* 0x000000040000795c */ /* 0x000fe20000300000 */
.L_x_74:
[----:B------:R-:W-:Y:S01]  /*d280*/  IMAD.U32 R4, RZ, RZ, UR49 ;  /* 0x00000031ff047e24 */ /* 0x000fe2000f8e00ff */
[----:B------:R-:W-:Y:S01]  /*d290*/  LEA R19, R2, UR41, 0x3 ;  /* 0x0000002902137c11 */ /* 0x000fe2000f8e18ff */
[----:B------:R-:W-:Y:S03]  /*d2a0*/  BSSY B0, `(.L_x_75) ;  /* 0x0000006000007945 */ /* 0x000fe60003800000 */
[----:B------:R-:W-:Y:S02]  /*d2b0*/  ISETP.NE.AND P1, PT, R4, 0x3, PT ;  /* 0x000000030400780c */ /* 0x000fe40003f25270 */
[----:B------:R-:W-:-:S04]  /*d2c0*/  LOP3.LUT R4, R0, 0x1, RZ, 0x3c, !PT ;  /* 0x0000000100047812 */ /* 0x000fc800078e3cff */
[----:B------:R-:W-:-:S04]  /*d2d0*/  SHF.L.U32 R4, R4, 0x1f, RZ ;  /* 0x0000001f04047819 */ /* 0x000fc800000006ff */
[----:B------:R-:W0:Y:S02]  /*d2e0*/  SYNCS.PHASECHK.TRANS64.TRYWAIT P0, [R19+URZ+0x38870], R4 ;  /* 0x03887004130075a7 */ /* 0x000e24000800017f */
[----:B0-----:R-:W-:Y:S05]  /*d2f0*/  @!P0 BRA `(.L_x_76) ;  /* 0x0000002800388947 */ /* 0x001fea0003800000 */
.L_x_129:
[----:B------:R-:W-:Y:S05]  /*d300*/  BSYNC B0 ;  /* 0x0000000000007941 */ /* 0x000fea0003800000 */
.L_x_75:
[----:B------:R-:W-:Y:S05]  /*d310*/  @!P1 BRA `(.L_x_77) ;  /* 0x0000000000049947 */ /* 0x000fea0003800000 */
[----:B------:R-:W-:Y:S01]  /*d320*/  BPT.TRAP 0x1 ;  /* 0x000000040000795c */ /* 0x000fe20000300000 */
.L_x_77:
[----:B0-----:R-:W-:Y:S01]  /*d330*/  SHF.L.U32 R4, R0, 0x1f, RZ ;  /* 0x0000001f00047819 */ /* 0x001fe200000006ff */
[----:B------:R-:W-:-:S03]  /*d340*/  IMAD.SHL.U32 R0, R2, 0x8000, RZ ;  /* 0x0000800002007824 */ /* 0x000fc600078e00ff */
[----:B------:R-:W0:Y:S02]  /*d350*/  SYNCS.PHASECHK.TRANS64.TRYWAIT P0, [R19+URZ+0x38860], R4 ;  /* 0x03886004130075a7 */ /* 0x000e24000800017f */
[----:B0-----:R-:W-:Y:S05]  /*d360*/  @!P0 BRA `(.L_x_78) ;  /* 0x0000002800308947 */ /* 0x001fea0003800000 */
.L_x_130:
[----:B------:R-:W2:Y:S04]  /*d370*/  LDL R13, [R1+0x24] ;  /* 0x00002400010d7983 */ /* 0x000ea80000100800 */
[----:B------:R-:W4:Y:S01]  /*d380*/  LDL R12, [R1+0x4] ;  /* 0x00000400010c7983 */ /* 0x000f220000100800 */
[----:B0-----:R-:W-:Y:S01]  /*d390*/  LOP3.LUT R4, R0, R17, RZ, 0xfc, !PT ;  /* 0x0000001100047212 */ /* 0x001fe200078efcff */
[----:B------:R-:W-:Y:S05]  /*d3a0*/  WARPSYNC.ALL ;  /* 0x0000000000007948 */ /* 0x000fea0003800000 */
[----:B------:R-:W0:Y:S01]  /*d3b0*/  LDSM.16.MT88.4 R4, [R4+UR41+0x10400] ;  /* 0x010400290404783b */ /* 0x000e220008004200 */
[----:B------:R-:W-:-:S04]  /*d3c0*/  IMAD.U32 R2, RZ, RZ, UR41 ;  /* 0x00000029ff027e24 */ /* 0x000fc8000f8e00ff */
[----:B------:R-:W-:Y:S01]  /*d3d0*/  VIADD R2, R2, 0x400 ;  /* 0x0000040002027836 */ /* 0x000fe20000000000 */
[C-C-:B0-----:R-:W-:Y:S02]  /*d3e0*/  PRMT R8, R4.reuse, 0x6420, R5.reuse ;  /* 0x0000642004087816 */ /* 0x141fe40000000005 */
[----:B------:R-:W-:Y:S02]  /*d3f0*/  PRMT R9, R4, 0x7531, R5 ;  /* 0x0000753104097816 */ /* 0x000fe40000000005 */
[C-C-:B------:R-:W-:Y:S02]  /*d400*/  PRMT R10, R6.reuse, 0x6420, R7.reuse ;  /* 0x00006420060a7816 */ /* 0x140fe40000000007 */
[----:B------:R-:W-:Y:S02]  /*d410*/  PRMT R11, R6, 0x7531, R7 ;  /* 0x00007531060b7816 */ /* 0x000fe40000000007 */
[----:B--2---:R-:W-:Y:S02]  /*d420*/  IADD3 R18, R13, UR41, R0 ;  /* 0x000000290d127c10 */ /* 0x004fe4000fffe000 */
[----:B----4-:R-:W-:-:S03]  /*d430*/  IADD3 R2, R2, R0, R12 ;  /* 0x0000000002027210 */ /* 0x010fc60007ffe00c */
[----:B------:R-:W0:Y:S04]  /*d440*/  LDSM.16.MT88.4 R4, [R18+0x10400] ;  /* 0x010400001204783b */ /* 0x000e280000004200 */
[----:B------:R0:W-:Y:S02]  /*d450*/  STSM.16.M88.4 [R2], R8 ;  /* 0x0000000802007844 */ /* 0x0001e40000000200 */
[C-C-:B0-----:R-:W-:Y:S02]  /*d460*/  PRMT R8, R4.reuse, 0x6420, R5.reuse ;  /* 0x0000642004087816 */ /* 0x141fe40000000005 */
[----:B------:R-:W-:Y:S01]  /*d470*/  PRMT R9, R4, 0x7531, R5 ;  /* 0x0000753104097816 */ /* 0x000fe20000000005 */
[----:B------:R-:W-:Y:S01]  /*d480*/  VIADD R4, R0, 0x4000 ;  /* 0x0000400000047836 */ /* 0x000fe20000000000 */
[----:B------:R-:W-:-:S02]  /*d490*/  PRMT R10, R6, 0x6420, R7 ;  /* 0x00006420060a7816 */ /* 0x000fc40000000007 */
[----:B------:R-:W-:Y:S02]  /*d4a0*/  PRMT R11, R6, 0x7531, R7 ;  /* 0x00007531060b7816 */ /* 0x000fe40000000007 */
[----:B------:R-:W-:-:S03]  /*d4b0*/  LOP3.LUT R4, R4, R17, RZ, 0xfc, !PT ;  /* 0x0000001104047212 */ /* 0x000fc600078efcff */
[----:B------:R0:W-:Y:S04]  /*d4c0*/  STSM.16.M88.4 [R2+0x2000], R8 ;  /* 0x0020000802007844 */ /* 0x0001e80000000200 */
[----:B------:R-:W1:Y:S01]  /*d4d0*/  LDSM.16.MT88.4 R4, [R4+UR41+0x10400] ;  /* 0x010400290404783b */ /* 0x000e620008004200 */
[----:B0-----:R-:W-:Y:S01]  /*d4e0*/  IMAD.MOV.U32 R11, RZ, RZ, R12 ;  /* 0x000000ffff0b7224 */ /* 0x001fe200078e000c */
[C-C-:B-1----:R-:W-:Y:S02]  /*d4f0*/  PRMT R12, R4.reuse, 0x6420, R5.reuse ;  /* 0x00006420040c7816 */ /* 0x142fe40000000005 */
[----:B------:R-:W-:Y:S02]  /*d500*/  PRMT R13, R4, 0x7531, R5 ;  /* 0x00007531040d7816 */ /* 0x000fe40000000005 */
[----:B------:R-:W-:-:S02]  /*d510*/  PRMT R14, R6, 0x6420, R7 ;  /* 0x00006420060e7816 */ /* 0x000fc40000000007 */
[----:B------:R-:W-:Y:S02]  /*d520*/  PRMT R15, R6, 0x7531, R7 ;  /* 0x00007531060f7816 */ /* 0x000fe40000000007 */
[----:B------:R-:W0:Y:S04]  /*d530*/  LDSM.16.MT88.4 R4, [R18+0x14400] ;  /* 0x014400001204783b */ /* 0x000e280000004200 */
[----:B------:R1:W-:Y:S02]  /*d540*/  STSM.16.M88.4 [R2+0x4000], R12 ;  /* 0x0040000c02007844 */ /* 0x0003e40000000200 */
[----:B-1----:R-:W-:Y:S01]  /*d550*/  IMAD.MOV.U32 R15, RZ, RZ, R11 ;  /* 0x000000ffff0f7224 */ /* 0x002fe200078e000b */
[C-C-:B0-----:R-:W-:Y:S02]  /*d560*/  PRMT R8, R4.reuse, 0x6420, R5.reuse ;  /* 0x0000642004087816 */ /* 0x141fe40000000005 */
[----:B------:R-:W-:-:S02]  /*d570*/  PRMT R9, R4, 0x7531, R5 ;  /* 0x0000753104097816 */ /* 0x000fc40000000005 */
[C-C-:B------:R-:W-:Y:S02]  /*d580*/  PRMT R10, R6.reuse, 0x6420, R7.reuse ;  /* 0x00006420060a7816 */ /* 0x140fe40000000007 */
[----:B------:R-:W-:-:S05]  /*d590*/  PRMT R11, R6, 0x7531, R7 ;  /* 0x00007531060b7816 */ /* 0x000fca0000000007 */
[----:B------:R0:W-:Y:S04]  /*d5a0*/  STSM.16.M88.4 [R2+0x6000], R8 ;  /* 0x0060000802007844 */ /* 0x0001e80000000200 */
[----:B0-----:R-:W2:Y:S01]  /*d5b0*/  LDL R9, [R1+0x1c] ;  /* 0x00001c0001097983 */ /* 0x001ea20000100800 */
[----:B------:R-:W-:Y:S02]  /*d5c0*/  VIADD R2, R0, 0x1000 ;  /* 0x0000100000027836 */ /* 0x000fe40000000000 */
[----:B------:R-:W-:Y:S02]  /*d5d0*/  IMAD.MOV.U32 R11, RZ, RZ, R15 ;  /* 0x000000ffff0b7224 */ /* 0x000fe400078e000f */
[----:B------:R-:W-:Y:S01]  /*d5e0*/  IMAD.U32 R10, RZ, RZ, UR41 ;  /* 0x00000029ff0a7e24 */ /* 0x000fe2000f8e00ff */
[----:B------:R-:W-:-:S03]  /*d5f0*/  LOP3.LUT R2, R2, R17, RZ, 0xfc, !PT ;  /* 0x0000001102027212 */ /* 0x000fc600078efcff */
[----:B------:R-:W-:Y:S02]  /*d600*/  VIADD R10, R10, 0x400 ;  /* 0x000004000a0a7836 */ /* 0x000fe40000000000 */
[----:B------:R-:W0:Y:S02]  /*d610*/  LDSM.16.MT88.4 R4, [R2+UR41+0x10400] ;  /* 0x010400290204783b */ /* 0x000e240008004200 */
[C-C-:B0-----:R-:W-:Y:S02]  /*d620*/  PRMT R12, R4.reuse, 0x6420, R5.reuse ;  /* 0x00006420040c7816 */ /* 0x141fe40000000005 */
[----:B------:R-:W-:Y:S02]  /*d630*/  PRMT R13, R4, 0x7531, R5 ;  /* 0x00007531040d7816 */ /* 0x000fe40000000005 */
[C-C-:B------:R-:W-:Y:S02]  /*d640*/  PRMT R14, R6.reuse, 0x6420, R7.reuse ;  /* 0x00006420060e7816 */ /* 0x140fe40000000007 */
[----:B------:R-:W-:-:S02]  /*d650*/  PRMT R15, R6, 0x7531, R7 ;  /* 0x00007531060f7816 */ /* 0x000fc40000000007 */
[----:B------:R-:W0:Y:S02]  /*d660*/  LDSM.16.MT88.4 R4, [R18+0x11400] ;  /* 0x011400001204783b */ /* 0x000e240000004200 */
[C---:B0-----:R-:W-:Y:S02]  /*d670*/  PRMT R8, R4.reuse, 0x6420, R5 ;  /* 0x0000642004087816 */ /* 0x041fe40000000005 */
[----:B--2---:R-:W-:Y:S02]  /*d680*/  IADD3 R2, R11, R0, R9 ;  /* 0x000000000b027210 */ /* 0x004fe40007ffe009 */
[----:B------:R-:W-:Y:S01]  /*d690*/  PRMT R9, R4, 0x7531, R5 ;  /* 0x0000753104097816 */ /* 0x000fe20000000005 */
[----:B------:R-:W-:Y:S02]  /*d6a0*/  VIADD R4, R0, 0x5000 ;  /* 0x0000500000047836 */ /* 0x000fe40000000000 */
[----:B------:R-:W-:Y:S01]  /*d6b0*/  IMAD.IADD R2, R10, 0x1, R2 ;  /* 0x000000010a027824 */ /* 0x000fe200078e0202 */
[----:B------:R-:W-:-:S02]  /*d6c0*/  PRMT R10, R6, 0x6420, R7 ;  /* 0x00006420060a7816 */ /* 0x000fc40000000007 */
[----:B------:R-:W-:Y:S02]  /*d6d0*/  LOP3.LUT R4, R4, R17, RZ, 0xfc, !PT ;  /* 0x0000001104047212 */ /* 0x000fe400078efcff */
[----:B------:R0:W-:Y:S02]  /*d6e0*/  STSM.16.M88.4 [R2], R12 ;  /* 0x0000000c02007844 */ /* 0x0001e40000000200 */
[----:B0-----:R-:W-:Y:S02]  /*d6f0*/  MOV R15, R11 ;  /* 0x0000000b000f7202 */ /* 0x001fe40000000f00 */
[----:B------:R-:W-:-:S05]  /*d700*/  PRMT R11, R6, 0x7531, R7 ;  /* 0x00007531060b7816 */ /* 0x000fca0000000007 */
        /* <DEDUP_REMOVED lines=35> */
[----:B0-----:R-:W-:Y:S01]  /*d940*/  IMAD.MOV.U32 R15, RZ, RZ, R11 ;  /* 0x000000ffff0f7224 */ /* 0x001fe200078e000b */
        /* <DEDUP_REMOVED lines=28> */
[--C-:B0-----:R-:W-:Y:S02]  /*db10*/  PRMT R8, R4, 0x6420, R5.reuse ;  /* 0x0000642004087816 */ /* 0x101fe40000000005 */
[----:B--2---:R-:W-:Y:S01]  /*db20*/  IADD3 R2, R10, R9, R0 ;  /* 0x000000090a027210 */ /* 0x004fe20007ffe000 */
[----:B------:R-:W-:Y:S01]  /*db30*/  VIADD R0, R0, 0x7000 ;  /* 0x0000700000007836 */ /* 0x000fe20000000000 */
[----:B------:R-:W-:Y:S02]  /*db40*/  PRMT R9, R4, 0x7531, R5 ;  /* 0x0000753104097816 */ /* 0x000fe40000000005 */
[C-C-:B------:R-:W-:Y:S01]  /*db50*/  PRMT R10, R6.reuse, 0x6420, R7.reuse ;  /* 0x00006420060a7816 */ /* 0x140fe20000000007 */
[----:B------:R-:W-:Y:S01]  /*db60*/  IMAD.IADD R2, R11, 0x1, R2 ;  /* 0x000000010b027824 */ /* 0x000fe200078e0202 */
[----:B------:R-:W-:-:S02]  /*db70*/  PRMT R11, R6, 0x7531, R7 ;  /* 0x00007531060b7816 */ /* 0x000fc40000000007 */
[----:B------:R-:W-:Y:S02]  /*db80*/  LOP3.LUT R0, R0, R17, RZ, 0xfc, !PT ;  /* 0x0000001100007212 */ /* 0x000fe400078efcff */
[----:B------:R-:W-:Y:S04]  /*db90*/  STSM.16.M88.4 [R2], R12 ;  /* 0x0000000c02007844 */ /* 0x000fe80000000200 */
[----:B------:R-:W-:Y:S04]  /*dba0*/  STSM.16.M88.4 [R2+0x2000], R8 ;  /* 0x0020000802007844 */ /* 0x000fe80000000200 */
[----:B------:R-:W0:Y:S02]  /*dbb0*/  LDSM.16.MT88.4 R8, [R0+UR41+0x10400] ;  /* 0x010400290008783b */ /* 0x000e240008004200 */
[----:B0-----:R-:W-:-:S02]  /*dbc0*/  PRMT R4, R8, 0x6420, R9 ;  /* 0x0000642008047816 */ /* 0x001fc40000000009 */
[----:B------:R-:W-:Y:S02]  /*dbd0*/  PRMT R5, R8, 0x7531, R9 ;  /* 0x0000753108057816 */ /* 0x000fe40000000009 */
[C-C-:B------:R-:W-:Y:S02]  /*dbe0*/  PRMT R6, R10.reuse, 0x6420, R11.reuse ;  /* 0x000064200a067816 */ /* 0x140fe4000000000b */
[----:B------:R-:W-:Y:S02]  /*dbf0*/  PRMT R7, R10, 0x7531, R11 ;  /* 0x000075310a077816 */ /* 0x000fe4000000000b */
[----:B------:R-:W0:Y:S04]  /*dc00*/  LDSM.16.MT88.4 R8, [R18+0x17400] ;  /* 0x017400001208783b */ /* 0x000e280000004200 */
[----:B------:R0:W-:Y:S02]  /*dc10*/  STSM.16.M88.4 [R2+0x4000], R4 ;  /* 0x0040000402007844 */ /* 0x0001e40000000200 */
[----:B0-----:R-:W-:-:S02]  /*dc20*/  PRMT R4, R8, 0x6420, R9 ;  /* 0x0000642008047816 */ /* 0x001fc40000000009 */
[----:B------:R-:W-:Y:S02]  /*dc30*/  PRMT R5, R8, 0x7531, R9 ;  /* 0x0000753108057816 */ /* 0x000fe40000000009 */
[C-C-:B------:R-:W-:Y:S02]  /*dc40*/  PRMT R6, R10.reuse, 0x6420, R11.reuse ;  /* 0x000064200a067816 */ /* 0x140fe4000000000b */
[----:B------:R-:W-:-:S05]  /*dc50*/  PRMT R7, R10, 0x7531, R11 ;  /* 0x000075310a077816 */ /* 0x000fca000000000b */
[----:B------:R0:W-:Y:S01]  /*dc60*/  STSM.16.M88.4 [R2+0x6000], R4 ;  /* 0x0060000402007844 */ /* 0x0001e20000000200 */
[----:B------:R-:W-:Y:S01]  /*dc70*/  @!PT LDS RZ, [RZ] ;  /* 0x00000000fffff984 */ /* 0x000fe20000000800 */
[----:B------:R-:W-:Y:S01]  /*dc80*/  @!PT LDS RZ, [RZ] ;  /* 0x00000000fffff984 */ /* 0x000fe20000000800 */
[----:B------:R-:W-:Y:S01]  /*dc90*/  @!PT LDS RZ, [RZ] ;  /* 0x00000000fffff984 */ /* 0x000fe20000000800 */
[----:B------:R-:W-:Y:S01]  /*dca0*/  @!PT LDS RZ, [RZ] ;  /* 0x00000000fffff984 */ /* 0x000fe20000000800 */
[----:B------:R1:W-:Y:S06]  /*dcb0*/  MEMBAR.ALL.CTA ;  /* 0x0000000000007992 */ /* 0x0003ec0000008000 */
[----:B-1----:R-:W1:Y:S01]  /*dcc0*/  FENCE.VIEW.ASYNC.S ;  /* 0x00000000000073c6 */ /* 0x002e620000000000 */
[----:B------:R-:W-:Y:S05]  /*dcd0*/  @!P1 BRA `(.L_x_79) ;  /* 0x0000000000049947 */ /* 0x000fea0003800000 */
[----:B------:R-:W-:Y:S01]  /*dce0*/  BPT.TRAP 0x1 ;  /* 0x000000040000795c */ /* 0x000fe20000300000 */
.L_x_79:
[----:B------:R-:W2:Y:S01]  /*dcf0*/  S2R R0, SR_TID.X ;  /* 0x0000000000007919 */ /* 0x000ea20000002100 */
[----:B-1----:R1:W-:Y:S01]  /*dd00*/  SYNCS.ARRIVE.TRANS64.A1T0 RZ, [R19+URZ+0x38850], RZ ;  /* 0x038850ff13ff79a7 */ /* 0x0023e2000810003f */
[----:B0-----:R4:W5:Y:S01]  /*dd10*/  LDL R2, [R1] ;  /* 0x0000000001027983 */ /* 0x0019620000100800 */
[----:B--2---:R-:W-:Y:S01]  /*dd20*/  LOP3.LUT R0, R0, 0x7f, RZ, 0xc0, !PT ;  /* 0x0000007f00007812 */ /* 0x004fe200078ec0ff */
[----:B------:R-:W-:Y:S03]  /*dd30*/  BAR.SYNC.DEFER_BLOCKING 0x2, 0x80 ;  /* 0x0082000000007b1d */ /* 0x000fe60000010000 */
[----:B------:R-:W-:-:S03]  /*dd40*/  ISETP.NE.AND P0, PT, R0, RZ, PT ;  /* 0x000000ff0000720c */ /* 0x000fc60003f05270 */
[----:B------:R4:W5:Y:S10]  /*dd50*/  LDL R0, [R1+0x8] ;  /* 0x0000080001007983 */ /* 0x0009740000100800 */
[----:B-1----:R-:W-:-:S05]  /*dd60*/  @!P0 VIADD R19, R19, 0x38880 ;  /* 0x0003888013138836 */ /* 0x002fca0000000000 */
[----:B------:R-:W-:-:S04]  /*dd70*/  @!P0 PRMT R19, RZ, 0x654, R19 ;  /* 0x00000654ff138816 */ /* 0x000fc80000000013 */
[----:B------:R4:W-:Y:S01]  /*dd80*/  @!P0 SYNCS.ARRIVE.TRANS64.RED.A1T0 RZ, [R19+URZ], RZ ;  /* 0x000000ff13ff89a7 */ /* 0x0009e2000810043f */
[C---:B------:R-:W-:Y:S01]  /*dd90*/  ISETP.GT.AND P0, PT, R3.reuse, RZ, PT ;  /* 0x000000ff0300720c */ /* 0x040fe20003f04270 */
[----:B------:R-:W-:-:S12]  /*dda0*/  VIADD R3, R3, 0xffffffff ;  /* 0xffffffff03037836 */ /* 0x000fd80000000000 */
[----:B----4-:R-:W-:Y:S05]  /*ddb0*/  @P0 BRA `(.L_x_80) ;  /* 0xffffffe800ec0947 */ /* 0x010fea000383ffff */
.L_x_58:
[----:B------:R-:W-:-:S06]  /*ddc0*/  UISETP.NE.AND UP0, UPT, UR42, 0x3, UPT ;  /* 0x000000032a00788c */ /* 0x000fcc000bf05270 */
[----:B------:R-:W-:-:S13]  /*ddd0*/  PLOP3.LUT P0, PT, PT, PT, UP0, 0x80, 0x0 ;  /* 0x000000000000781c */ /* 0x000fda0003f0f008 */
[----:B------:R-:W-:Y:S05]  /*dde0*/  @!P0 BRA `(.L_x_81) ;  /* 0x0000000000048947 */ /* 0x000fea0003800000 */
[----:B------:R-:W-:Y:S01]  /*ddf0*/  BPT.TRAP 0x1 ;  /* 0x000000040000795c */ /* 0x000fe20000300000 */
.L_x_81:
[----:B-1----:R-:W4:Y:S04]  /*de00*/  LDL R3, [R1+0x8] ;  /* 0x0000080001037983 */ /* 0x002f280000100800 */
[----:B0----5:R-:W2:Y:S01]  /*de10*/  LDL R2, [R1] ;  /* 0x0000000001027983 */ /* 0x021ea20000100800 */
[----:B---3--:R-:W-:Y:S01]  /*de20*/  IMAD.U32 R0, RZ, RZ, UR49 ;  /* 0x00000031ff007e24 */ /* 0x008fe2000f8e00ff */
[----:B------:R-:W-:Y:S04]  /*de30*/  BSSY B0, `(.L_x_82) ;  /* 0x0000007000007945 */ /* 0x000fe80003800000 */
[----:B------:R-:W-:-:S02]  /*de40*/  ISETP.NE.AND P1, PT, R0, 0x3, PT ;  /* 0x000000030000780c */ /* 0x000fc40003f25270 */
[----:B----4-:R-:W-:-:S04]  /*de50*/  LOP3.LUT R0, R3, 0x1, RZ, 0x3c, !PT ;  /* 0x0000000103007812 */ /* 0x010fc800078e3cff */
[----:B------:R-:W-:Y:S02]  /*de60*/  SHF.L.U32 R0, R0, 0x1f, RZ ;  /* 0x0000001f00007819 */ /* 0x000fe400000006ff */
[----:B--2---:R-:W-:-:S04]  /*de70*/  LEA R3, R2, UR41, 0x3 ;  /* 0x0000002902037c11 */ /* 0x004fc8000f8e18ff */
[----:B------:R-:W0:Y:S02]  /*de80*/  SYNCS.PHASECHK.TRANS64.TRYWAIT P0, [R3+URZ+0x38870], R0 ;  /* 0x03887000030075a7 */ /* 0x000e24000800017f */
[----:B0-----:R-:W-:Y:S05]  /*de90*/  @!P0 BRA `(.L_x_83) ;  /* 0x0000001c00788947 */ /* 0x001fea0003800000 */
.L_x_131:
[----:B------:R-:W-:Y:S05]  /*dea0*/  BSYNC B0 ;  /* 0x0000000000007941 */ /* 0x000fea0003800000 */
.L_x_82:
[----:B------:R-:W-:Y:S05]  /*deb0*/  @!P1 BRA `(.L_x_84) ;  /* 0x0000000000049947 */ /* 0x000fea0003800000 */
[----:B------:R-:W-:Y:S01]  /*dec0*/  BPT.TRAP 0x1 ;  /* 0x000000040000795c */ /* 0x000fe20000300000 */
.L_x_84:
[----:B0-----:R-:W2:Y:S02]  /*ded0*/  LDL R0, [R1+0x8] ;  /* 0x0000080001007983 */ /* 0x001ea40000100800 */
[----:B--2---:R-:W-:-:S04]  /*dee0*/  SHF.L.U32 R0, R0, 0x1f, RZ ;  /* 0x0000001f00007819 */ /* 0x004fc800000006ff */
[----:B------:R-:W0:Y:S02]  /*def0*/  SYNCS.PHASECHK.TRANS64.TRYWAIT P0, [R3+URZ+0x38860], R0 ;  /* 0x03886000030075a7 */ /* 0x000e24000800017f */
[----:B0-----:R-:W-:Y:S05]  /*df00*/  @!P0 BRA `(.L_x_85) ;  /* 0x0000001c00708947 */ /* 0x001fea0003800000 */
.L_x_132:
[----:B------:R-:W2:Y:S04]  /*df10*/  LDL R18, [R1] ;  /* 0x0000000001127983 */ /* 0x000ea80000100800 */
[----:B------:R-:W3:Y:S04]  /*df20*/  LDL R2, [R1+0x24] ;  /* 0x0000240001027983 */ /* 0x000ee80000100800 */
[----:B------:R-:W0:Y:S01]  /*df30*/  LDL R13, [R1+0x4] ;  /* 0x00000400010d7983 */ /* 0x000e220000100800 */
[----:B------:R-:W-:Y:S05]  /*df40*/  WARPSYNC.ALL ;  /* 0x0000000000007948 */ /* 0x000fea0003800000 */
[----:B------:R-:W-:-:S04]  /*df50*/  IMAD.U32 R19, RZ, RZ, UR41 ;  /* 0x00000029ff137e24 */ /* 0x000fc8000f8e00ff */
[----:B------:R-:W-:Y:S02]  /*df60*/  VIADD R19, R19, 0x400 ;  /* 0x0000040013137836 */ /* 0x000fe40000000000 */
[----:B--2---:R-:W-:-:S05]  /*df70*/  IMAD.SHL.U32 R16, R18, 0x8000, RZ ;  /* 0x0000800012107824 */ /* 0x004fca00078e00ff */
[----:B------:R-:W-:-:S05]  /*df80*/  LOP3.LUT R12, R16, R17, RZ, 0xfc, !PT ;  /* 0x00000011100c7212 */ /* 0x000fca00078efcff */
[----:B------:R-:W1:Y:S01]  /*df90*/  LDSM.16.MT88.4 R4, [R12+UR41+0x10400] ;  /* 0x010400290c04783b */ /* 0x000e620008004200 */
[----:B---3--:R-:W-:Y:S02]  /*dfa0*/  IADD3 R2, R2, UR41, R16 ;  /* 0x0000002902027c10 */ /* 0x008fe4000fffe010 */
[----:B0-----:R-:W-:Y:S02]  /*dfb0*/  IADD3 R0, R19, R16, R13 ;  /* 0x0000001013007210 */ /* 0x001fe40007ffe00d */
[C-C-:B-1----:R-:W-:Y:S02]  /*dfc0*/  PRMT R8, R4.reuse, 0x6420, R5.reuse ;  /* 0x0000642004087816 */ /* 0x142fe40000000005 */
[----:B------:R-:W-:Y:S02]  /*dfd0*/  PRMT R9, R4, 0x7531, R5 ;  /* 0x0000753104097816 */ /* 0x000fe40000000005 */
[C-C-:B------:R-:W-:Y:S02]  /*dfe0*/  PRMT R10, R6.reuse, 0x6420, R7.reuse ;  /* 0x00006420060a7816 */ /* 0x140fe40000000007 */
[----:B------:R-:W-:-:S02]  /*dff0*/  PRMT R11, R6, 0x7531, R7 ;  /* 0x00007531060b7816 */ /* 0x000fc40000000007 */
        /* <DEDUP_REMOVED lines=24> */
[----:B------:R-:W-:-:S05]  /*e180*/  VIADD R0, R16, 0x1000 ;  /* 0x0000100010007836 */ /* 0x000fca0000000000 */
[----:B------:R-:W-:-:S05]  /*e190*/  LOP3.LUT R0, R0, R17, RZ, 0xfc, !PT ;  /* 0x0000001100007212 */ /* 0x000fca00078efcff */
[----:B------:R-:W0:Y:S01]  /*e1a0*/  LDSM.16.MT88.4 R4, [R0+UR41+0x10400] ;  /* 0x010400290004783b */ /* 0x000e220008004200 */
[----:B------:R-:W-:Y:S01]  /*e1b0*/  IMAD.MOV.U32 R11, RZ, RZ, R15 ;  /* 0x000000ffff0b7224 */ /* 0x000fe200078e000f */
[C-C-:B0-----:R-:W-:Y:S02]  /*e1c0*/  PRMT R12, R4.reuse, 0x6420, R5.reuse ;  /* 0x00006420040c7816 */ /* 0x141fe40000000005 */
[----:B------:R-:W-:Y:S02]  /*e1d0*/  PRMT R13, R4, 0x7531, R5 ;  /* 0x00007531040d7816 */ /* 0x000fe40000000005 */
[C-C-:B------:R-:W-:Y:S02]  /*e1e0*/  PRMT R14, R6.reuse, 0x6420, R7.reuse ;  /* 0x00006420060e7816 */ /* 0x140fe40000000007 */
[----:B------:R-:W-:Y:S02]  /*e1f0*/  PRMT R15, R6, 0x7531, R7 ;  /* 0x00007531060f7816 */ /* 0x000fe40000000007 */
[----:B------:R-:W0:Y:S02]  /*e200*/  LDSM.16.MT88.4 R4, [R2+0x11400] ;  /* 0x011400000204783b */ /* 0x000e240000004200 */
[----:B0-----:R-:W-:-:S02]  /*e210*/  PRMT R8, R4, 0x6420, R5 ;  /* 0x0000642004087816 */ /* 0x001fc40000000005 */
[----:B------:R-:W-:Y:S01]  /*e220*/  PRMT R9, R4, 0x7531, R5 ;  /* 0x0000753104097816 */ /* 0x000fe20000000005 */
[----:B------:R-:W-:-:S05]  /*e230*/  VIADD R4, R16, 0x5000 ;  /* 0x0000500010047836 */ /* 0x000fca0000000000 */
[----:B------:R-:W-:Y:S02]  /*e240*/  LOP3.LUT R4, R4, R17, RZ, 0xfc, !PT ;  /* 0x0000001104047212 */ /* 0x000fe400078efcff */
[----:B--2---:R-:W-:-:S05]  /*e250*/  IADD3 R0, R11, R16, R10 ;  /* 0x000000100b007210 */ /* 0x004fca0007ffe00a */
[----:B------:R-:W-:Y:S01]  /*e260*/  IMAD.IADD R0, R19, 0x1, R0 ;  /* 0x0000000113007824 */ /* 0x000fe200078e0200 */
[----:B------:R-:W-:-:S04]  /*e270*/  PRMT R10, R6, 0x6420, R7 ;  /* 0x00006420060a7816 */ /* 0x000fc80000000007 */
        /* <DEDUP_REMOVED lines=64> */
[----:B------:R-:W-:Y:S02]  /*e680*/  PRMT R9, R4, 0x7531, R5 ;  /* 0x0000753104097816 */ /* 0x000fe40000000005 */
[----:B--2---:R-:W-:Y:S01]  /*e690*/  IADD3 R0, R11, R10, R16 ;  /* 0x0000000a0b007210 */ /* 0x004fe20007ffe010 */
[----:B------:R-:W-:Y:S01]  /*e6a0*/  VIADD R16, R16, 0x7000 ;  /* 0x0000700010107836 */ /* 0x000fe20000000000 */
[C-C-:B------:R-:W-:Y:S02]  /*e6b0*/  PRMT R10, R6.reuse, 0x6420, R7.reuse ;  /* 0x00006420060a7816 */ /* 0x140fe40000000007 */
[----:B------:R-:W-:Y:S01]  /*e6c0*/  PRMT R11, R6, 0x7531, R7 ;  /* 0x00007531060b7816 */ /* 0x000fe20000000007 */
[----:B------:R-:W-:Y:S01]  /*e6d0*/  IMAD.IADD R0, R19, 0x1, R0 ;  /* 0x0000000113007824 */ /* 0x000fe200078e0200 */
[----:B------:R-:W-:-:S04]  /*e6e0*/  LOP3.LUT R16, R16, R17, RZ, 0xfc, !PT ;  /* 0x0000001110107212 */ /* 0x000fc800078efcff */
        /* <DEDUP_REMOVED lines=8> */
[----:B------:R1:W-:Y:S01]  /*e770*/  STSM.16.M88.4 [R0+0x4000], R12 ;  /* 0x0040000c00007844 */ /* 0x0003e20000000200 */
        /* <DEDUP_REMOVED lines=10> */
[----:B0-----:R-:W0:Y:S01]  /*e820*/  FENCE.VIEW.ASYNC.S ;  /* 0x00000000000073c6 */ /* 0x001e220000000000 */
[----:B------:R-:W-:Y:S05]  /*e830*/  @!P1 BRA `(.L_x_86) ;  /* 0x0000000000049947 */ /* 0x000fea0003800000 */
[----:B------:R-:W-:Y:S01]  /*e840*/  BPT.TRAP 0x1 ;  /* 0x000000040000795c */ /* 0x000fe20000300000 */
.L_x_86:
[----:B------:R-:W2:Y:S01]  /*e850*/  LDL.LU R4, [R1+0x8] ;  /* 0x0000080001047983 */ /* 0x000ea20000300800 */
[----:B0-----:R0:W-:Y:S01]  /*e860*/  SYNCS.ARRIVE.TRANS64.A1T0 RZ, [R3+URZ+0x38850], RZ ;  /* 0x038850ff03ff79a7 */ /* 0x0011e2000810003f */
[----:B-1----:R-:W1:Y:S01]  /*e870*/  S2R R0, SR_TID.X ;  /* 0x0000000000007919 */ /* 0x002e620000002100 */
[----:B------:R-:W-:Y:S01]  /*e880*/  VIADD R2, R18, 0x1 ;  /* 0x0000000112027836 */ /* 0x000fe20000000000 */
[----:B------:R-:W-:Y:S01]  /*e890*/  UIADD3 UR50, UR43, UR50, URZ ;  /* 0x000000322b327290 */ /* 0x000fe2000fffe03f */
[----:B-1----:R-:W-:Y:S01]  /*e8a0*/  LOP3.LUT R0, R0, 0x7f, RZ, 0xc0, !PT ;  /* 0x0000007f00007812 */ /* 0x002fe200078ec0ff */
[----:B------:R-:W-:Y:S03]  /*e8b0*/  BAR.SYNC.DEFER_BLOCKING 0x2, 0x80 ;  /* 0x0082000000007b1d */ /* 0x000fe60000010000 */
[----:B------:R-:W-:-:S05]  /*e8c0*/  ISETP.NE.AND P0, PT, R0, RZ, PT ;  /* 0x000000ff0000720c */ /* 0x000fca0003f05270 */
[----:B------:R-:W1:Y:S08]  /*e8d0*/  LDC R0, c[0x0][0xc34] ;  /* 0x00030d00ff007b82 */ /* 0x000e700000000800 */
[----:B0-----:R-:W-:-:S05]  /*e8e0*/  @!P0 VIADD R3, R3, 0x38880 ;  /* 0x0003888003038836 */ /* 0x001fca0000000000 */
[----:B------:R-:W-:-:S04]  /*e8f0*/  @!P0 PRMT R3, RZ, 0x654, R3 ;  /* 0x00000654ff038816 */ /* 0x000fc80000000003 */
[----:B------:R0:W-:Y:S01]  /*e900*/  @!P0 SYNCS.ARRIVE.TRANS64.RED.A1T0 RZ, [R3+URZ], RZ ;  /* 0x000000ff03ff89a7 */ /* 0x0001e2000810043f */
[----:B------:R-:W-:Y:S02]  /*e910*/  ISETP.NE.AND P0, PT, R2, 0x2, PT ;  /* 0x000000020200780c */ /* 0x000fe40003f05270 */
[----:B-1----:R-:W-:Y:S02]  /*e920*/  ISETP.LE.AND P1, PT, R0, UR50, PT ;  /* 0x0000003200007c0c */ /* 0x002fe4000bf23270 */
[----:B------:R-:W-:Y:S01]  /*e930*/  SEL R0, RZ, 0x1, P0 ;  /* 0x00000001ff007807 */ /* 0x000fe20000000000 */
[----:B------:R-:W-:-:S03]  /*e940*/  UIADD3 UR48, UR48, 0x1, URZ ;  /* 0x0000000130307890 */ /* 0x000fc6000fffe03f */
[----:B--2---:R-:W-:Y:S02]  /*e950*/  LOP3.LUT R4, R4, R0, RZ, 0x3c, !PT ;  /* 0x0000000004047212 */ /* 0x004fe400078e3cff */
[----:B------:R-:W-:-:S05]  /*e960*/  SEL R0, R2, RZ, P0 ;  /* 0x000000ff02007207 */ /* 0x000fca0000000000 */
[----:B------:R0:W-:Y:S04]  /*e970*/  STL [R1], R0 ;  /* 0x0000000001007387 */ /* 0x0001e80000100800 */
[----:B------:R0:W-:Y:S01]  /*e980*/  STL [R1+0x8], R4 ;  /* 0x0000080401007387 */ /* 0x0001e20000100800 */
[----:B------:R-:W-:Y:S05]  /*e990*/  @!P1 BRA `(.L_x_87) ;  /* 0xffffffc400749947 */ /* 0x000fea000383ffff */
[----:B------:R-:W-:-:S12]  /*e9a0*/  ULOP3.LUT UR48, UR48, 0x1, URZ, 0xc, !UPT ;  /* 0x0000000130307892 */ /* 0x000fd8000f8e0c3f */
.L_x_40:
[----:B0-----:R-:W0:Y:S01]  /*e9b0*/  S2R R3, SR_CgaCtaId ;  /* 0x0000000000037919 */ /* 0x001e220000008800 */
[----:B------:R-:W-:-:S04]  /*e9c0*/  MOV R0, 0x400 ;  /* 0x0000040000007802 */ /* 0x000fc80000000f00 */
[----:B0-----:R-:W-:Y:S01]  /*e9d0*/  LEA R9, R3, R0, 0x18 ;  /* 0x0000000003097211 */ /* 0x001fe200078ec0ff */
[----:B------:R-:W-:-:S05]  /*e9e0*/  IMAD.U32 R0, RZ, RZ, UR48 ;  /* 0x00000030ff007e24 */ /* 0x000fca000f8e00ff */
[----:B------:R-:W-:-:S04]  /*e9f0*/  SHF.L.U32 R0, R0, 0x1f, RZ ;  /* 0x0000001f00007819 */ /* 0x000fc800000006ff */
[----:B------:R-:W0:Y:S02]  /*ea00*/  SYNCS.PHASECHK.TRANS64.TRYWAIT P0, [R9+URZ+0x38820], R0 ;  /* 0x03882000090075a7 */ /* 0x000e24000800017f */
[----:B0-----:R-:W-:Y:S05]  /*ea10*/  @!P0 BRA `(.L_x_88) ;  /* 0x0000001000c08947 */ /* 0x001fea0003800000 */
.L_x_133:
[----:B------:R-:W1:Y:S02]  /*ea20*/  S2R R2, SR_TID.X ;  /* 0x0000000000027919 */ /* 0x000e640000002100 */
[----:B-1----:R-:W-:-:S04]  /*ea30*/  SHF.R.U32.HI R2, RZ, 0x5, R2 ;  /* 0x00000005ff027819 */ /* 0x002fc80000011602 */
[----:B------:R-:W-:-:S05]  /*ea40*/  LOP3.LUT R2, R2, 0x3, RZ, 0xc0, !PT ;  /* 0x0000000302027812 */ /* 0x000fca00078ec0ff */
[----:B0-----:R-:W0:Y:S02]  /*ea50*/  SHFL.IDX PT, R0, R2, RZ, 0x1f ;  /* 0x00001fff02007589 */ /* 0x001e2400000e0000 */
[----:B0-----:R-:W-:-:S13]  /*ea60*/  ISETP.NE.AND P0, PT, R0, RZ, PT ;  /* 0x000000ff0000720c */ /* 0x001fda0003f05270 */
[----:B------:R-:W-:Y:S05]  /*ea70*/  @P0 EXIT ;  /* 0x000000000000094d */ /* 0x000fea0003800000 */
[----:B------:R-:W-:Y:S01]  /*ea80*/  ELECT P0, URZ, PT ;  /* 0x00000000003f782f */ /* 0x000fe20003800000 */
[----:B------:R-:W-:-:S12]  /*ea90*/  BSSY B0, `(.L_x_89) ;  /* 0x000002a000007945 */ /* 0x000fd80003800000 */
[----:B------:R-:W-:Y:S05]  /*eaa0*/  @!P0 BRA `(.L_x_90) ;  /* 0x0000000000a08947 */ /* 0x000fea0003800000 */
[----:B------:R-:W-:-:S06]  /*eab0*/  ULOP3.LUT UR4, UR38, 0x2, URZ, 0xfc, !UPT ;  /* 0x0000000226047892 */ /* 0x000fcc000f8efc3f */
[----:B------:R-:W-:-:S05]  /*eac0*/  IMAD.U32 R0, RZ, RZ, UR4 ;  /* 0x00000004ff007e24 */ /* 0x000fca000f8e00ff */
[----:B------:R-:W-:-:S13]  /*ead0*/  ISETP.NE.AND P0, PT, R0, 0x3, PT ;  /* 0x000000030000780c */ /* 0x000fda0003f05270 */
[----:B------:R-:W-:Y:S05]  /*eae0*/  @!P0 BRA `(.L_x_91) ;  /* 0x0000000000048947 */ /* 0x000fea0003800000 */
[----:B------:R-:W-:Y:S01]  /*eaf0*/  BPT.TRAP 0x1 ;  /* 0x000000040000795c */ /* 0x000fe20000300000 */
.L_x_91:
[----:B------:R-:W2:Y:S04]  /*eb00*/  LDL R2, [R1] ;  /* 0x0000000001027983 */ /* 0x000ea80000100800 */
[----:B------:R-:W3:Y:S01]  /*eb10*/  LDL.LU R6, [R1+0x8] ;  /* 0x0000080001067983 */ /* 0x000ee20000300800 */
[----:B------:R-:W-:-:S04]  /*eb20*/  VIADD R0, R9, 0x38840 ;  /* 0x0003884009007836 */ /* 0x000fc80000000000 */
[C---:B--2---:R-:W-:Y:S02]  /*eb30*/  IMAD R5, R2.reuse, 0x8, R0 ;  /* 0x0000000802057824 */ /* 0x044fe400078e0200 */
[----:B------:R-:W-:Y:S01]  /*eb40*/  VIADD R2, R2, 0x1 ;  /* 0x0000000102027836 */ /* 0x000fe20000000000 */
[----:B---3--:R-:W-:-:S04]  /*eb50*/  SHF.L.U32 R4, R6, 0x1f, RZ ;  /* 0x0000001f06047819 */ /* 0x008fc800000006ff */
[----:B------:R-:W-:Y:S01]  /*eb60*/  ISETP.NE.AND P2, PT, R2, 0x2, PT ;  /* 0x000000020200780c */ /* 0x000fe20003f45270 */
[----:B------:R-:W0:Y:S03]  /*eb70*/  SYNCS.PHASECHK.TRANS64.TRYWAIT P1, [R5+URZ], R4 ;  /* 0x00000004050075a7 */ /* 0x000e26000802017f */
[----:B------:R-:W-:-:S04]  /*eb80*/  SEL R3, RZ, 0x1, P2 ;  /* 0x00000001ff037807 */ /* 0x000fc80001000000 */
[----:B------:R-:W-:Y:S02]  /*eb90*/  LOP3.LUT R6, R6, R3, RZ, 0x3c, !PT ;  /* 0x0000000306067212 */ /* 0x000fe400078e3cff */
[----:B------:R-:W-:-:S05]  /*eba0*/  SEL R3, R2, RZ, P2 ;  /* 0x000000ff02037207 */ /* 0x000fca0001000000 */
[----:B------:R-:W-:Y:S01]  /*ebb0*/  IMAD R7, R3, 0x8, R0 ;  /* 0x0000000803077824 */ /* 0x000fe200078e0200 */
[----:B------:R-:W-:Y:S01]  /*ebc0*/  SHF.L.U32 R0, R6, 0x1f, RZ ;  /* 0x0000001f06007819 */ /* 0x000fe200000006ff */
[----:B0-----:R-:W-:Y:S06]  /*ebd0*/  @!P1 BRA `(.L_x_92) ;  /* 0x0000001000649947 */ /* 0x001fec0003800000 */
.L_x_134:
[----:B------:R-:W1:Y:S02]  /*ebe0*/  SYNCS.PHASECHK.TRANS64.TRYWAIT P1, [R7+URZ], R0 ;  /* 0x00000000070075a7 */ /* 0x000e64000802017f */
[----:B-1----:R-:W-:Y:S05]  /*ebf0*/  @!P1 BRA `(.L_x_93) ;  /* 0x0000001000709947 */ /* 0x002fea0003800000 */
.L_x_135:
[----:B------:R-:W-:Y:S05]  /*ec00*/  @!P0 BRA `(.L_x_94) ;  /* 0x0000000000048947 */ /* 0x000fea0003800000 */
[----:B------:R-:W-:Y:S01]  /*ec10*/  BPT.TRAP 0x1 ;  /* 0x000000040000795c */ /* 0x000fe20000300000 */
.L_x_94:
[----:B------:R-:W0:Y:S02]  /*ec20*/  LDL.LU R2, [R1] ;  /* 0x0000000001027983 */ /* 0x000e240000300800 */
[----:B0-----:R-:W-:-:S04]  /*ec30*/  IMAD R5, R2, 0x8, R9 ;  /* 0x0000000802057824 */ /* 0x001fc800078e0209 */
[----:B------:R-:W0:Y:S02]  /*ec40*/  SYNCS.PHASECHK.TRANS64.TRYWAIT P1, [R5+URZ+0x38860], R4 ;  /* 0x03886004050075a7 */ /* 0x000e24000802017f */
[----:B0-----:R-:W-:Y:S05]  /*ec50*/  @!P1 BRA `(.L_x_95) ;  /* 0x00000010006c9947 */ /* 0x001fea0003800000 */
.L_x_136:
[----:B------:R-:W-:Y:S05]  /*ec60*/  @!P0 BRA `(.L_x_96) ;  /* 0x0000000000048947 */ /* 0x000fea0003800000 */
[----:B------:R-:W-:Y:S01]  /*ec70*/  BPT.TRAP 0x1 ;  /* 0x000000040000795c */ /* 0x000fe20000300000 */
.L_x_96:
[----:B------:R-:W-:-:S04]  /*ec80*/  IMAD R3, R3, 0x8, R9 ;  /* 0x0000000803037824 */ /* 0x000fc800078e0209 */
[----:B------:R-:W2:Y:S02]  /*ec90*/  SYNCS.PHASECHK.TRANS64.TRYWAIT P1, [R3+URZ+0x38860], R0 ;  /* 0x03886000030075a7 */ /* 0x000ea4000802017f */
[----:B--2---:R-:W-:Y:S05]  /*eca0*/  @!P1 BRA `(.L_x_97) ;  /* 0x00000010006c9947 */ /* 0x004fea0003800000 */
.L_x_137:
[----:B------:R-:W-:Y:S05]  /*ecb0*/  @!P0 BRA `(.L_x_98) ;  /* 0x0000000000048947 */ /* 0x000fea0003800000 */
[----:B------:R-:W-:Y:S01]  /*ecc0*/  BPT.TRAP 0x1 ;  /* 0x000000040000795c */ /* 0x000fe20000300000 */
.L_x_98:
[----:B------:R-:W3:Y:S02]  /*ecd0*/  SYNCS.PHASECHK.TRANS64.TRYWAIT P0, [R5+URZ+0x38880], R4 ;  /* 0x03888004050075a7 */ /* 0x000ee4000800017f */
[----:B---3--:R-:W-:Y:S05]  /*ece0*/  @!P0 BRA `(.L_x_99) ;  /* 0x0000001000708947 */ /* 0x008fea0003800000 */
.L_x_100:
[----:B----4-:R4:W0:Y:S02]  /*ecf0*/  SYNCS.PHASECHK.TRANS64.TRYWAIT P0, [R3+URZ+0x38880], R0 ;  /* 0x03888000030075a7 */ /* 0x010824000800017f */
[----:B0-----:R-:W-:Y:S05]  /*ed00*/  @!P0 NANOSLEEP.SYNCS 0x989680 ;  /* 0x009896800000895d */ /* 0x001fea0003900000 */
[----:B------:R-:W0:Y:S02]  /*ed10*/  @!P0 SYNCS.PHASECHK.TRANS64 P0, [R3+URZ+0x38880], R0 ;  /* 0x03888000030085a7 */ /* 0x000e24000800007f */
[----:B0-----:R-:W-:Y:S05]  /*ed20*/  @!P0 BRA `(.L_x_100) ;  /* 0xfffffffc00f08947 */ /* 0x001fea000383ffff */
.L_x_90:
[----:B------:R-:W-:Y:S05]  /*ed30*/  BSYNC B0 ;  /* 0x0000000000007941 */ /* 0x000fea0003800000 */
.L_x_89:
[----:B------:R-:W-:Y:S05]  /*ed40*/  EXIT ;  /* 0x000000000000794d */ /* 0x000fea0003800000 */
.L_x_10:
[----:B0-----:R-:W-:-:S04]  /*ed50*/  IMAD.U32 R3, RZ, RZ, UR39 ;  /* 0x00000027ff037e24 */ /* 0x001fc8000f8e00ff */
[----:B------:R0:W1:Y:S03]  /*ed60*/  SYNCS.PHASECHK.TRANS64.TRYWAIT P1, [R3+URZ+0x38800], R8 ;  /* 0x03880008030075a7 */ /* 0x000066000802017f */
[----:B-1----:R-:W-:Y:S05]  /*ed70*/  @!P1 NANOSLEEP.SYNCS 0x989680 ;  /* 0x009896800000995d */ /* 0x002fea0003900000 */
[----:B------:R-:W1:Y:S02]  /*ed80*/  @!P1 SYNCS.PHASECHK.TRANS64 P1, [R3+URZ+0x38800], R8 ;  /* 0x03880008030095a7 */ /* 0x000e64000802007f */
[----:B-1----:R-:W-:Y:S05]  /*ed90*/  @!P1 BRA `(.L_x_10) ;  /* 0xfffffffc00ec9947 */ /* 0x002fea000383ffff */
[----:B------:R-:W-:Y:S05]  /*eda0*/  BRA `(.L_x_101) ;  /* 0xffffff2400d87947 */ /* 0x000fea000383ffff */
.L_x_14:
[----:B-1----:R1:W2:Y:S02]  /*edb0*/  SYNCS.PHASECHK.TRANS64.TRYWAIT P1, [R3+URZ+0x38830], R4 ;  /* 0x03883004030075a7 */ /* 0x0022a4000802017f */
[----:B--2---:R-:W-:Y:S05]  /*edc0*/  @!P1 NANOSLEEP.SYNCS 0x989680 ;  /* 0x009896800000995d */ /* 0x004fea0003900000 */
[----:B------:R-:W2:Y:S02]  /*edd0*/  @!P1 SYNCS.PHASECHK.TRANS64 P1, [R3+URZ+0x38830], R4 ;  /* 0x03883004030095a7 */ /* 0x000ea4000802007f */
[----:B--2---:R-:W-:Y:S05]  /*ede0*/  @!P1 BRA `(.L_x_14) ;  /* 0xfffffffc00f09947 */ /* 0x004fea000383ffff */
[----:B------:R-:W-:Y:S05]  /*edf0*/  BRA `(.L_x_13) ;  /* 0xffffff2800007947 */ /* 0x000fea000383ffff */
.L_x_19:
[----:B-1----:R-:W-:-:S04]  /*ee00*/  IMAD.U32 R8, RZ, RZ, UR6 ;  /* 0x00000006ff087e24 */ /* 0x002fc8000f8e00ff */
[----:B------:R1:W2:Y:S03]  /*ee10*/  SYNCS.PHASECHK.TRANS64.TRYWAIT P1, [R8+URZ+0x38830], R7 ;  /* 0x03883007080075a7 */ /* 0x0002a6000802017f */
[----:B--2---:R-:W-:Y:S05]  /*ee20*/  @!P1 NANOSLEEP.SYNCS 0x989680 ;  /* 0x009896800000995d */ /* 0x004fea0003900000 */
[----:B------:R-:W2:Y:S02]  /*ee30*/  @!P1 SYNCS.PHASECHK.TRANS64 P1, [R8+URZ+0x38830], R7 ;  /* 0x03883007080095a7 */ /* 0x000ea4000802007f */
[----:B--2---:R-:W-:Y:S05]  /*ee40*/  @!P1 BRA `(.L_x_19) ;  /* 0xfffffffc00ec9947 */ /* 0x004fea000383ffff */
[----:B------:R-:W-:Y:S05]  /*ee50*/  BRA `(.L_x_16) ;  /* 0xffffff58009c7947 */ /* 0x000fea000383ffff */
.L_x_23:
[----:B-1----:R-:W-:-:S04]  /*ee60*/  IMAD.U32 R8, RZ, RZ, UR6 ;  /* 0x00000006ff087e24 */ /* 0x002fc8000f8e00ff */
[----:B------:R1:W2:Y:S03]  /*ee70*/  SYNCS.PHASECHK.TRANS64.TRYWAIT P1, [R8+URZ+0x38850], R7 ;  /* 0x03885007080075a7 */ /* 0x0002a6000802017f */
[----:B--2---:R-:W-:Y:S05]  /*ee80*/  @!P1 NANOSLEEP.SYNCS 0x989680 ;  /* 0x009896800000995d */ /* 0x004fea0003900000 */
[----:B------:R-:W2:Y:S02]  /*ee90*/  @!P1 SYNCS.PHASECHK.TRANS64 P1, [R8+URZ+0x38850], R7 ;  /* 0x03885007080095a7 */ /* 0x000ea4000802007f */
[----:B--2---:R-:W-:Y:S05]  /*eea0*/  @!P1 BRA `(.L_x_23) ;  /* 0xfffffffc00ec9947 */ /* 0x004fea000383ffff */
[----:B------:R-:W-:Y:S05]  /*eeb0*/  BRA `(.L_x_20) ;  /* 0xffffff5c00707947 */ /* 0x000fea000383ffff */
.L_x_29:
[----:B-1----:R-:W-:-:S04]  /*eec0*/  IMAD.U32 R3, RZ, RZ, UR7 ;  /* 0x00000007ff037e24 */ /* 0x002fc8000f8e00ff */
[----:B------:R1:W2:Y:S03]  /*eed0*/  SYNCS.PHASECHK.TRANS64.TRYWAIT P1, [R3+URZ+0x38850], R0 ;  /* 0x03885000030075a7 */ /* 0x0002a6000802017f */
[----:B--2---:R-:W-:Y:S05]  /*eee0*/  @!P1 NANOSLEEP.SYNCS 0x989680 ;  /* 0x009896800000995d */ /* 0x004fea0003900000 */
[----:B------:R-:W2:Y:S02]  /*eef0*/  @!P1 SYNCS.PHASECHK.TRANS64 P1, [R3+URZ+0x38850], R0 ;  /* 0x03885000030095a7 */ /* 0x000ea4000802007f */
[----:B--2---:R-:W-:Y:S05]  /*ef00*/  @!P1 BRA `(.L_x_29) ;  /* 0xfffffffc00ec9947 */ /* 0x004fea000383ffff */
[----:B------:R-:W-:Y:S05]  /*ef10*/  BRA `(.L_x_28) ;  /* 0xffffff84001c7947 */ /* 0x000fea000383ffff */
.L_x_45:
[----:B------:R-:W-:Y:S02]  /*ef20*/  IMAD.MOV.U32 R13, RZ, RZ, R0 ;  /* 0x000000ffff0d7224 */ /* 0x000fe400078e0000 */
[----:B------:R-:W-:Y:S02]  /*ef30*/  IMAD.MOV.U32 R12, RZ, RZ, RZ ;  /* 0x000000ffff0c7224 */ /* 0x000fe400078e00ff */
[----:B------:R-:W-:Y:S02]  /*ef40*/  IMAD.MOV.U32 R11, RZ, RZ, 0x1f ;  /* 0x0000001fff0b7424 */ /* 0x000fe400078e00ff */
[----:B------:R-:W-:-:S07]  /*ef50*/  IMAD.MOV.U32 R15, RZ, RZ, -0x1 ;  /* 0xffffffffff0f7424 */ /* 0x000fce00078e00ff */
[----:B0-----:R-:W-:Y:S05]  /*ef60*/  WARPSYNC.COLLECTIVE R15, `(.L_x_102) ;  /* 0x000000000f087348 */ /* 0x001fea0003c00000 */
[----:B------:R1:W2:Y:S02]  /*ef70*/  SHFL.IDX P6, R14, R13, R12, R11 ;  /* 0x0000000c0d0e7389 */ /* 0x0002a400000c000b */
[----:B012---:R-:W-:Y:S01]  /*ef80*/  ENDCOLLECTIVE ;  /* 0x000000000000791b */ /* 0x007fe20003800000 */
.L_x_102:
[----:B------:R-:W-:Y:S05]  /*ef90*/  BRA `(.L_x_103) ;  /* 0xffffffc400fc7947 */ /* 0x000fea000383ffff */
.L_x_47:
[----:B------:R-:W-:Y:S01]  /*efa0*/  BSSY B0, `(.L_x_104) ;  /* 0x0000006000007945 */ /* 0x000fe20003800000 */
[----:B------:R-:W-:-:S07]  /*efb0*/  IMAD.MOV.U32 R15, RZ, RZ, -0x1 ;  /* 0xffffffffff0f7424 */ /* 0x000fce00078e00ff */
[----:B0-----:R-:W-:Y:S05]  /*efc0*/  WARPSYNC.COLLECTIVE R15, `(.L_x_105) ;  /* 0x000000000f0c7348 */ /* 0x001fea0003c00000 */
[----:B------:R-:W-:Y:S02]  /*efd0*/  ELECT P6, UR62, PT ;  /* 0x00000000003e782f */ /* 0x000fe400038c0000 */
[----:B------:R-:W-:Y:S01]  /*efe0*/  MOV R14, UR62 ;  /* 0x0000003e000e7c02 */ /* 0x000fe20008000f00 */
[----:B0-----:R-:W-:Y:S10]  /*eff0*/  ENDCOLLECTIVE ;  /* 0x000000000000791b */ /* 0x001ff40003800000 */
.L_x_105:
[----:B------:R-:W-:Y:S05]  /*f000*/  BSYNC B0 ;  /* 0x0000000000007941 */ /* 0x000fea0003800000 */
.L_x_104:
[----:B------:R-:W-:Y:S05]  /*f010*/  BRA `(.L_x_106) ;  /* 0xffffffc8000c7947 */ /* 0x000fea000383ffff */
.L_x_49:
[----:B-1----:R1:W2:Y:S02]  /*f020*/  SYNCS.PHASECHK.TRANS64.TRYWAIT P0, [R4+URZ+0x38880], R3 ;  /* 0x03888003040075a7 */ /* 0x0022a4000800017f */
[----:B--2---:R-:W-:Y:S05]  /*f030*/  @!P0 NANOSLEEP.SYNCS 0x989680 ;  /* 0x009896800000895d */ /* 0x004fea0003900000 */
[----:B------:R-:W2:Y:S02]  /*f040*/  @!P0 SYNCS.PHASECHK.TRANS64 P0, [R4+URZ+0x38880], R3 ;  /* 0x03888003040085a7 */ /* 0x000ea4000800007f */
[----:B--2---:R-:W-:Y:S05]  /*f050*/  @!P0 BRA `(.L_x_49) ;  /* 0xfffffffc00f08947 */ /* 0x004fea000383ffff */
[----:B------:R-:W-:Y:S05]  /*f060*/  BRA `(.L_x_107) ;  /* 0xffffffc8006c7947 */ /* 0x000fea000383ffff */
.L_x_51:
[----:B--2---:R2:W3:Y:S02]  /*f070*/  SYNCS.PHASECHK.TRANS64.TRYWAIT P0, [R4+URZ+0x38840], R3 ;  /* 0x03884003040075a7 */ /* 0x0044e4000800017f */
[----:B---3--:R-:W-:Y:S05]  /*f080*/  @!P0 NANOSLEEP.SYNCS 0x989680 ;  /* 0x009896800000895d */ /* 0x008fea0003900000 */
[----:B------:R-:W3:Y:S02]  /*f090*/  @!P0 SYNCS.PHASECHK.TRANS64 P0, [R4+URZ+0x38840], R3 ;  /* 0x03884003040085a7 */ /* 0x000ee4000800007f */
[----:B---3--:R-:W-:Y:S05]  /*f0a0*/  @!P0 BRA `(.L_x_51) ;  /* 0xfffffffc00f08947 */ /* 0x008fea000383ffff */
[----:B------:R-:W-:Y:S05]  /*f0b0*/  BRA `(.L_x_108) ;  /* 0xffffffc800d87947 */ /* 0x000fea000383ffff */
.L_x_54:
[----:B------:R-:W-:Y:S02]  /*f0c0*/  IMAD.MOV.U32 R13, RZ, RZ, R2 ;  /* 0x000000ffff0d7224 */ /* 0x000fe400078e0002 */
[----:B------:R-:W-:Y:S02]  /*f0d0*/  IMAD.MOV.U32 R12, RZ, RZ, RZ ;  /* 0x000000ffff0c7224 */ /* 0x000fe400078e00ff */
[----:B------:R-:W-:Y:S02]  /*f0e0*/  IMAD.MOV.U32 R11, RZ, RZ, 0x181f ;  /* 0x0000181fff0b7424 */ /* 0x000fe400078e00ff */
[----:B------:R-:W-:Y:S02]  /*f0f0*/  IMAD.MOV.U32 R15, RZ, RZ, -0x1 ;  /* 0xffffffffff0f7424 */ /* 0x000fe400078e00ff */
[----:B------:R-:W-:-:S07]  /*f100*/  IMAD.IADD R4, R19, 0x1, R4 ;  /* 0x0000000113047824 */ /* 0x000fce00078e0204 */
[----:B-----5:R-:W-:Y:S05]  /*f110*/  WARPSYNC.COLLECTIVE R15, `(.L_x_109) ;  /* 0x000000000f087348 */ /* 0x020fea0003c00000 */
[----:B------:R0:W1:Y:S02]  /*f120*/  SHFL.IDX P6, R14, R13, R12, R11 ;  /* 0x0000000c0d0e7389 */ /* 0x00006400000c000b */
[----:B01---5:R-:W-:Y:S01]  /*f130*/  ENDCOLLECTIVE ;  /* 0x000000000000791b */ /* 0x023fe20003800000 */
.L_x_109:
[----:B------:R-:W-:Y:S02]  /*f140*/  VIADD R5, R4, 0x10 ;  /* 0x0000001004057836 */ /* 0x000fe40000000000 */
[----:B------:R-:W-:Y:S02]  /*f150*/  IMAD.MOV.U32 R13, RZ, RZ, R0 ;  /* 0x000000ffff0d7224 */ /* 0x000fe400078e0000 */
[----:B------:R-:W-:-:S07]  /*f160*/  IMAD.MOV.U32 R7, RZ, RZ, R14 ;  /* 0x000000ffff077224 */ /* 0x000fce00078e000e */
[----:B------:R-:W-:Y:S05]  /*f170*/  WARPSYNC.COLLECTIVE R15, `(.L_x_110) ;  /* 0x000000000f087348 */ /* 0x000fea0003c00000 */
[----:B------:R0:W1:Y:S02]  /*f180*/  SHFL.IDX P6, R14, R13, R12, R11 ;  /* 0x0000000c0d0e7389 */ /* 0x00006400000c000b */
[----:B01----:R-:W-:Y:S01]  /*f190*/  ENDCOLLECTIVE ;  /* 0x000000000000791b */ /* 0x003fe20003800000 */
.L_x_110:
[----:B------:R-:W-:Y:S02]  /*f1a0*/  ULDC UR4, c[0x0][0x288] ;  /* 0x0000a20000047ab9 */ /* 0x000fe40000000800 */
[----:B------:R-:W-:-:S05]  /*f1b0*/  IMAD R3, R8, UR4, RZ ;  /* 0x0000000408037c24 */ /* 0x000fca000f8e02ff */
[----:B------:R-:W-:Y:S01]  /*f1c0*/  ISETP.GE.AND P2, PT, R4, R3, PT ;  /* 0x000000030400720c */ /* 0x000fe20003f46270 */
[----:B------:R-:W-:Y:S02]  /*f1d0*/  IMAD.MOV.U32 R13, RZ, RZ, R2 ;  /* 0x000000ffff0d7224 */ /* 0x000fe400078e0002 */
[----:B------:R-:W-:Y:S02]  /*f1e0*/  IMAD.MOV.U32 R12, RZ, RZ, 0x1 ;  /* 0x00000001ff0c7424 */ /* 0x000fe400078e00ff */
[----:B------:R-:W-:-:S08]  /*f1f0*/  IMAD.MOV.U32 R6, RZ, RZ, R14 ;  /* 0x000000ffff067224 */ /* 0x000fd000078e000e */
[----:B------:R-:W-:Y:S05]  /*f200*/  WARPSYNC.COLLECTIVE R15, `(.L_x_111) ;  /* 0x000000000f087348 */ /* 0x000fea0003c00000 */
[----:B------:R0:W1:Y:S02]  /*f210*/  SHFL.IDX P6, R14, R13, R12, R11 ;  /* 0x0000000c0d0e7389 */ /* 0x00006400000c000b */
[----:B01----:R-:W-:Y:S01]  /*f220*/  ENDCOLLECTIVE ;  /* 0x000000000000791b */ /* 0x003fe20003800000 */
.L_x_111:
[----:B------:R-:W-:-:S05]  /*f230*/  @!P2 IADD3 R6, P3, R10, R6, RZ ;  /* 0x000000060a06a210 */ /* 0x000fca0007f7e0ff */
[----:B------:R-:W-:-:S05]  /*f240*/  @!P2 IMAD.X R7, RZ, RZ, R7, P3 ;  /* 0x000000ffff07a224 */ /* 0x000fca00018e0607 */
[----:B------:R-:W-:Y:S01]  /*f250*/  @!PT LDS RZ, [RZ] ;  /* 0x00000000fffff984 */ /* 0x000fe20000000800 */
[----:B------:R-:W-:Y:S01]  /*f260*/  @!PT LDS RZ, [RZ] ;  /* 0x00000000fffff984 */ /* 0x000fe20000000800 */
[----:B------:R-:W-:Y:S01]  /*f270*/  @!PT LDS RZ, [RZ] ;  /* 0x00000000fffff984 */ /* 0x000fe20000000800 */
[----:B------:R0:W-:Y:S01]  /*f280*/  @!P2 LDGSTS.E.BYPASS.LTC128B.128 [R9+0x20400], desc[UR46][R6.64], !P0 ;  /* 0x204000000609afae */ /* 0x0001e2000c101d6e */
[----:B------:R-:W-:-:S03]  /*f290*/  IMAD.MOV.U32 R13, RZ, RZ, R0 ;  /* 0x000000ffff0d7224 */ /* 0x000fc600078e0000 */
[----:B------:R0:W-:Y:S01]  /*f2a0*/  @!P2 LDGSTS.E.BYPASS.LTC128B.128 [R9+0x24400], desc[UR46][R6.64+0x80], !P1 ;  /* 0x244000800609afae */ /* 0x0001e2000c901d6e */
[----:B------:R-:W-:Y:S01]  /*f2b0*/  ISETP.GE.AND P2, PT, R5, R3, PT ;  /* 0x000000030500720c */ /* 0x000fe20003f46270 */
[----:B------:R-:W-:-:S12]  /*f2c0*/  IMAD.MOV.U32 R8, RZ, RZ, R14 ;  /* 0x000000ffff087224 */ /* 0x000fd800078e000e */
[----:B0-----:R-:W-:Y:S05]  /*f2d0*/  WARPSYNC.COLLECTIVE R15, `(.L_x_112) ;  /* 0x000000000f087348 */ /* 0x001fea0003c00000 */
[----:B------:R1:W2:Y:S02]  /*f2e0*/  SHFL.IDX P6, R14, R13, R12, R11 ;  /* 0x0000000c0d0e7389 */ /* 0x0002a400000c000b */
[----:B012---:R-:W-:Y:S01]  /*f2f0*/  ENDCOLLECTIVE ;  /* 0x000000000000791b */ /* 0x007fe20003800000 */
.L_x_112:
[----:B------:R-:W-:Y:S02]  /*f300*/  IMAD.MOV.U32 R13, RZ, RZ, R2 ;  /* 0x000000ffff0d7224 */ /* 0x000fe400078e0002 */
[----:B------:R-:W-:Y:S02]  /*f310*/  IMAD.MOV.U32 R12, RZ, RZ, 0x2 ;  /* 0x00000002ff0c7424 */ /* 0x000fe400078e00ff */
[----:B------:R-:W-:-:S07]  /*f320*/  IMAD.MOV.U32 R5, RZ, RZ, R14 ;  /* 0x000000ffff057224 */ /* 0x000fce00078e000e */
[----:B------:R-:W-:Y:S05]  /*f330*/  WARPSYNC.COLLECTIVE R15, `(.L_x_113) ;  /* 0x000000000f087348 */ /* 0x000fea0003c00000 */
[----:B------:R0:W1:Y:S02]  /*f340*/  SHFL.IDX P6, R14, R13, R12, R11 ;  /* 0x0000000c0d0e7389 */ /* 0x00006400000c000b */
[----:B01----:R-:W-:Y:S01]  /*f350*/  ENDCOLLECTIVE ;  /* 0x000000000000791b */ /* 0x003fe20003800000 */
.L_x_113:
[----:B------:R-:W-:-:S05]  /*f360*/  @!P2 IADD3 R5, P3, R10, R5, RZ ;  /* 0x000000050a05a210 */ /* 0x000fca0007f7e0ff */
[----:B------:R-:W-:Y:S02]  /*f370*/  @!P2 IMAD.X R6, RZ, RZ, R8, P3 ;  /* 0x000000ffff06a224 */ /* 0x000fe400018e0608 */
[C---:B------:R-:W-:Y:S02]  /*f380*/  VIADD R8, R4.reuse, 0x60 ;  /* 0x0000006004087836 */ /* 0x040fe40000000000 */
[----:B------:R-:W-:Y:S02]  /*f390*/  @!P2 IMAD.MOV.U32 R7, RZ, RZ, R6 ;  /* 0x000000ffff07a224 */ /* 0x000fe400078e0006 */
[----:B------:R-:W-:Y:S02]  /*f3a0*/  @!P2 IMAD.MOV.U32 R6, RZ, RZ, R5 ;  /* 0x000000ffff06a224 */ /* 0x000fe400078e0005 */
[----:B------:R-:W-:Y:S02]  /*f3b0*/  VIADD R5, R4, 0x20 ;  /* 0x0000002004057836 */ /* 0x000fe40000000000 */
[----:B------:R-:W-:Y:S01]  /*f3c0*/  IMAD.MOV.U32 R13, RZ, RZ, R0 ;  /* 0x000000ffff0d7224 */ /* 0x000fe200078e0000 */
[----:B------:R-:W-:Y:S01]  /*f3d0*/  @!PT LDS RZ, [RZ] ;  /* 0x00000000fffff984 */ /* 0x000fe20000000800 */
[----:B------:R-:W-:Y:S01]  /*f3e0*/  @!PT LDS RZ, [RZ] ;  /* 0x00000000fffff984 */ /* 0x000fe20000000800 */
[----:B------:R-:W-:Y:S01]  /*f3f0*/  @!PT LDS RZ, [RZ] ;  /* 0x00000000fffff984 */ /* 0x000fe20000000800 */
[----:B------:R0:W-:Y:S04]  /*f400*/  @!P2 LDGSTS.E.BYPASS.LTC128B.128 [R9+0x20c00], desc[UR46][R6.64], !P0 ;  /* 0x20c000000609afae */ /* 0x0001e8000c101d6e */
[----:B------:R0:W-:Y:S01]  /*f410*/  @!P2 LDGSTS.E.BYPASS.LTC128B.128 [R9+0x24c00], desc[UR46][R6.64+0x80], !P1 ;  /* 0x24c000800609afae */ /* 0x0001e2000c901d6e */
[----:B------:R-:W-:Y:S01]  /*f420*/  ISETP.GE.AND P2, PT, R5, R3, PT ;  /* 0x000000030500720c */ /* 0x000fe20003f46270 */
[----:B------:R-:W-:-:S12]  /*f430*/  IMAD.MOV.U32 R5, RZ, RZ, R14 ;  /* 0x000000ffff057224 */ /* 0x000fd800078e000e */
[----:B0-----:R-:W-:Y:S05]  /*f440*/  WARPSYNC.COLLECTIVE R15, `(.L_x_114) ;  /* 0x000000000f087348 */ /* 0x001fea0003c00000 */
[----:B------:R1:W2:Y:S02]  /*f450*/  SHFL.IDX P6, R14, R13, R12, R11 ;  /* 0x0000000c0d0e7389 */ /* 0x0002a400000c000b */
[----:B012---:R-:W-:Y:S01]  /*f460*/  ENDCOLLECTIVE ;  /* 0x000000000000791b */ /* 0x007fe20003800000 */
.L_x_114:
[----:B------:R-:W-:Y:S02]  /*f470*/  IMAD.MOV.U32 R13, RZ, RZ, R2 ;  /* 0x000000ffff0d7224 */ /* 0x000fe400078e0002 */
[----:B------:R-:W-:Y:S02]  /*f480*/  IMAD.MOV.U32 R12, RZ, RZ, 0x3 ;  /* 0x00000003ff0c7424 */ /* 0x000fe400078e00ff */
[----:B------:R-:W-:-:S07]  /*f490*/  IMAD.MOV.U32 R6, RZ, RZ, R14 ;  /* 0x000000ffff067224 */ /* 0x000fce00078e000e */
[----:B------:R-:W-:Y:S05]  /*f4a0*/  WARPSYNC.COLLECTIVE R15, `(.L_x_115) ;  /* 0x000000000f087348 */ /* 0x000fea0003c00000 */
[----:B------:R0:W1:Y:S02]  /*f4b0*/  SHFL.IDX P6, R14, R13, R12, R11 ;  /* 0x0000000c0d0e7389 */ /* 0x00006400000c000b */
[----:B01----:R-:W-:Y:S01]  /*f4c0*/  ENDCOLLECTIVE ;  /* 0x000000000000791b */ /* 0x003fe20003800000 */
.L_x_115:
[----:B------:R-:W-:-:S05]  /*f4d0*/  @!P2 IADD3 R6, P3, R10, R6, RZ ;  /* 0x000000060a06a210 */ /* 0x000fca0007f7e0ff */
[----:B------:R-:W-:-:S04]  /*f4e0*/  @!P2 IMAD.X R5, RZ, RZ, R5, P3 ;  /* 0x000000ffff05a224 */ /* 0x000fc800018e0605 */
        /* <DEDUP_REMOVED lines=13> */
.L_x_116:
[----:B------:R-:W-:Y:S02]  /*f5c0*/  IMAD.MOV.U32 R13, RZ, RZ, R2 ;  /* 0x000000ffff0d7224 */ /* 0x000fe400078e0002 */
[----:B------:R-:W-:Y:S02]  /*f5d0*/  IMAD.MOV.U32 R12, RZ, RZ, 0x4 ;  /* 0x00000004ff0c7424 */ /* 0x000fe400078e00ff */
[----:B------:R-:W-:-:S07]  /*f5e0*/  IMAD.MOV.U32 R6, RZ, RZ, R14 ;  /* 0x000000ffff067224 */ /* 0x000fce00078e000e */
[----:B------:R-:W-:Y:S05]  /*f5f0*/  WARPSYNC.COLLECTIVE R15, `(.L_x_117) ;  /* 0x000000000f087348 */ /* 0x000fea0003c00000 */
[----:B------:R0:W1:Y:S02]  /*f600*/  SHFL.IDX P6, R14, R13, R12, R11 ;  /* 0x0000000c0d0e7389 */ /* 0x00006400000c000b */
[----:B01----:R-:W-:Y:S01]  /*f610*/  ENDCOLLECTIVE ;  /* 0x000000000000791b */ /* 0x003fe20003800000 */
.L_x_117:
        /* <DEDUP_REMOVED lines=15> */
.L_x_118:
[----:B------:R-:W-:Y:S02]  /*f710*/  IMAD.MOV.U32 R13, RZ, RZ, R2 ;  /* 0x000000ffff0d7224 */ /* 0x000fe400078e0002 */
[----:B------:R-:W-:Y:S02]  /*f720*/  IMAD.MOV.U32 R12, RZ, RZ, 0x5 ;  /* 0x00000005ff0c7424 */ /* 0x000fe400078e00ff */
[----:B------:R-:W-:-:S07]  /*f730*/  IMAD.MOV.U32 R6, RZ, RZ, R14 ;  /* 0x000000ffff067224 */ /* 0x000fce00078e000e */
[----:B------:R-:W-:Y:S05]  /*f740*/  WARPSYNC.COLLECTIVE R15, `(.L_x_119) ;  /* 0x000000000f087348 */ /* 0x000fea0003c00000 */
[----:B------:R0:W1:Y:S02]  /*f750*/  SHFL.IDX P6, R14, R13, R12, R11 ;  /* 0x0000000c0d0e7389 */ /* 0x00006400000c000b */
[----:B01----:R-:W-:Y:S01]  /*f760*/  ENDCOLLECTIVE ;  /* 0x000000000000791b */ /* 0x003fe20003800000 */
.L_x_119:
        /* <DEDUP_REMOVED lines=15> */
.L_x_120:
[----:B------:R-:W-:Y:S02]  /*f860*/  IMAD.MOV.U32 R13, RZ, RZ, R2 ;  /* 0x000000ffff0d7224 */ /* 0x000fe400078e0002 */
[----:B------:R-:W-:Y:S02]  /*f870*/  IMAD.MOV.U32 R12, RZ, RZ, 0x6 ;  /* 0x00000006ff0c7424 */ /* 0x000fe400078e00ff */
[----:B------:R-:W-:-:S07]  /*f880*/  IMAD.MOV.U32 R6, RZ, RZ, R14 ;  /* 0x000000ffff067224 */ /* 0x000fce00078e000e */
[----:B------:R-:W-:Y:S05]  /*f890*/  WARPSYNC.COLLECTIVE R15, `(.L_x_121) ;  /* 0x000000000f087348 */ /* 0x000fea0003c00000 */
[----:B------:R0:W1:Y:S02]  /*f8a0*/  SHFL.IDX P6, R14, R13, R12, R11 ;  /* 0x0000000c0d0e7389 */ /* 0x00006400000c000b */
[----:B01----:R-:W-:Y:S01]  /*f8b0*/  ENDCOLLECTIVE ;  /* 0x000000000000791b */ /* 0x003fe20003800000 */
.L_x_121:
[----:B------:R-:W-:-:S05]  /*f8c0*/  @!P2 IADD3 R6, P3, R10, R6, RZ ;  /* 0x000000060a06a210 */ /* 0x000fca0007f7e0ff */
[----:B------:R-:W-:-:S04]  /*f8d0*/  @!P2 IMAD.X R5, RZ, RZ, R5, P3 ;  /* 0x000000ffff05a224 */ /* 0x000fc800018e0605 */
[----:B------:R-:W-:Y:S02]  /*f8e0*/  @!P2 IMAD.MOV.U32 R7, RZ, RZ, R5 ;  /* 0x000000ffff07a224 */ /* 0x000fe400078e0005 */
[----:B------:R-:W-:-:S03]  /*f8f0*/  IMAD.MOV.U32 R13, RZ, RZ, R0 ;  /* 0x000000ffff0d7224 */ /* 0x000fc600078e0000 */
        /* <DEDUP_REMOVED lines=10> */
.L_x_122:
[----:B------:R-:W-:Y:S02]  /*f9a0*/  IMAD.MOV.U32 R13, RZ, RZ, R2 ;  /* 0x000000ffff0d7224 */ /* 0x000fe400078e0002 */
[----:B------:R-:W-:Y:S02]  /*f9b0*/  IMAD.MOV.U32 R12, RZ, RZ, 0x7 ;  /* 0x00000007ff0c7424 */ /* 0x000fe400078e00ff */
[----:B------:R-:W-:-:S07]  /*f9c0*/  IMAD.MOV.U32 R6, RZ, RZ, R14 ;  /* 0x000000ffff067224 */ /* 0x000fce00078e000e */
[----:B------:R-:W-:Y:S05]  /*f9d0*/  WARPSYNC.COLLECTIVE R15, `(.L_x_123) ;  /* 0x000000000f087348 */ /* 0x000fea0003c00000 */
[----:B------:R0:W1:Y:S02]  /*f9e0*/  SHFL.IDX P6, R14, R13, R12, R11 ;  /* 0x0000000c0d0e7389 */ /* 0x00006400000c000b */
[----:B01----:R-:W-:Y:S01]  /*f9f0*/  ENDCOLLECTIVE ;  /* 0x000000000000791b */ /* 0x003fe20003800000 */
.L_x_123:
        /* <DEDUP_REMOVED lines=9> */
[----:B------:R-:W-:-:S07]  /*fa90*/  IMAD.MOV.U32 R5, RZ, RZ, R14 ;  /* 0x000000ffff057224 */ /* 0x000fce00078e000e */
[----:B0-----:R-:W-:Y:S05]  /*faa0*/  WARPSYNC.COLLECTIVE R15, `(.L_x_124) ;  /* 0x000000000f087348 */ /* 0x001fea0003c00000 */
[----:B------:R1:W2:Y:S02]  /*fab0*/  SHFL.IDX P6, R14, R13, R12, R11 ;  /* 0x0000000c0d0e7389 */ /* 0x0002a400000c000b */
[----:B012---:R-:W-:Y:S01]  /*fac0*/  ENDCOLLECTIVE ;  /* 0x000000000000791b */ /* 0x007fe20003800000 */
.L_x_124:
[----:B------:R-:W-:Y:S01]  /*fad0*/  IMAD.MOV.U32 R0, RZ, RZ, R14 ;  /* 0x000000ffff007224 */ /* 0x000fe200078e000e */
[----:B------:R-:W-:Y:S06]  /*fae0*/  BRA `(.L_x_125) ;  /* 0xffffffcc002c7947 */ /* 0x000fec000383ffff */
.L_x_57:
[----:B---3--:R3:W4:Y:S02]  /*faf0*/  SYNCS.PHASECHK.TRANS64.TRYWAIT P0, [R18+URZ+0x38820], R0 ;  /* 0x03882000120075a7 */ /* 0x008724000800017f */
[----:B----4-:R-:W-:Y:S05]  /*fb00*/  @!P0 NANOSLEEP.SYNCS 0x989680 ;  /* 0x009896800000895d */ /* 0x010fea0003900000 */
[----:B------:R-:W4:Y:S02]  /*fb10*/  @!P0 SYNCS.PHASECHK.TRANS64 P0, [R18+URZ+0x38820], R0 ;  /* 0x03882000120085a7 */ /* 0x000f24000800007f */
[----:B----4-:R-:W-:Y:S05]  /*fb20*/  @!P0 BRA `(.L_x_57) ;  /* 0xfffffffc00f08947 */ /* 0x010fea000383ffff */
[----:B------:R-:W-:Y:S05]  /*fb30*/  BRA `(.L_x_126) ;  /* 0xffffffcc00707947 */ /* 0x000fea000383ffff */
.L_x_63:
[----:B0-----:R0:W1:Y:S02]  /*fb40*/  SYNCS.PHASECHK.TRANS64.TRYWAIT P0, [R6+URZ+0x38880], R5 ;  /* 0x03888005060075a7 */ /* 0x001064000800017f */
[----:B-1----:R-:W-:Y:S05]  /*fb50*/  @!P0 NANOSLEEP.SYNCS 0x989680 ;  /* 0x009896800000895d */ /* 0x002fea0003900000 */
[----:B------:R-:W1:Y:S02]  /*fb60*/  @!P0 SYNCS.PHASECHK.TRANS64 P0, [R6+URZ+0x38880], R5 ;  /* 0x03888005060085a7 */ /* 0x000e64000800007f */
[----:B-1----:R-:W-:Y:S05]  /*fb70*/  @!P0 BRA `(.L_x_63) ;  /* 0xfffffffc00f08947 */ /* 0x002fea000383ffff */
[----:B------:R-:W-:Y:S05]  /*fb80*/  BRA `(.L_x_127) ;  /* 0xffffffd000207947 */ /* 0x000fea000383ffff */
.L_x_69:
[----:B-1----:R1:W2:Y:S02]  /*fb90*/  SYNCS.PHASECHK.TRANS64.TRYWAIT P0, [R6+URZ+0x38840], R5 ;  /* 0x03884005060075a7 */ /* 0x0022a4000800017f */
[----:B--2---:R-:W-:Y:S05]  /*fba0*/  @!P0 NANOSLEEP.SYNCS 0x989680 ;  /* 0x009896800000895d */ /* 0x004fea0003900000 */
[----:B------:R-:W2:Y:S02]  /*fbb0*/  @!P0 SYNCS.PHASECHK.TRANS64 P0, [R6+URZ+0x38840], R5 ;  /* 0x03884005060085a7 */ /* 0x000ea4000800007f */
[----:B--2---:R-:W-:Y:S05]  /*fbc0*/  @!P0 BRA `(.L_x_69) ;  /* 0xfffffffc00f08947 */ /* 0x004fea000383ffff */
[----:B------:R-:W-:Y:S05]  /*fbd0*/  BRA `(.L_x_128) ;  /* 0xffffffd000dc7947 */ /* 0x000fea000383ffff */
.L_x_76:
[----:B0-----:R0:W1:Y:S02]  /*fbe0*/  SYNCS.PHASECHK.TRANS64.TRYWAIT P0, [R19+URZ+0x38870], R4 ;  /* 0x03887004130075a7 */ /* 0x001064000800017f */
[----:B-1----:R-:W-:Y:S05]  /*fbf0*/  @!P0 NANOSLEEP.SYNCS 0x989680 ;  /* 0x009896800000895d */ /* 0x002fea0003900000 */
[----:B------:R-:W1:Y:S02]  /*fc00*/  @!P0 SYNCS.PHASECHK.TRANS64 P0, [R19+URZ+0x38870], R4 ;  /* 0x03887004130085a7 */ /* 0x000e64000800007f */
[----:B-1----:R-:W-:Y:S05]  /*fc10*/  @!P0 BRA `(.L_x_76) ;  /* 0xfffffffc00f08947 */ /* 0x002fea000383ffff */
[----:B------:R-:W-:Y:S05]  /*fc20*/  BRA `(.L_x_129) ;  /* 0xffffffd400b47947 */ /* 0x000fea000383ffff */
.L_x_78:
[----:B0-----:R0:W1:Y:S02]  /*fc30*/  SYNCS.PHASECHK.TRANS64.TRYWAIT P0, [R19+URZ+0x38860], R4 ;  /* 0x03886004130075a7 */ /* 0x001064000800017f */
[----:B-1----:R-:W-:Y:S05]  /*fc40*/  @!P0 NANOSLEEP.SYNCS 0x989680 ;  /* 0x009896800000895d */ /* 0x002fea0003900000 */
[----:B------:R-:W1:Y:S02]  /*fc50*/  @!P0 SYNCS.PHASECHK.TRANS64 P0, [R19+URZ+0x38860], R4 ;  /* 0x03886004130085a7 */ /* 0x000e64000800007f */
[----:B-1----:R-:W-:Y:S05]  /*fc60*/  @!P0 BRA `(.L_x_78) ;  /* 0xfffffffc00f08947 */ /* 0x002fea000383ffff */
[----:B------:R-:W-:Y:S05]  /*fc70*/  BRA `(.L_x_130) ;  /* 0xffffffd400bc7947 */ /* 0x000fea000383ffff */
.L_x_83:
[----:B0-----:R0:W1:Y:S02]  /*fc80*/  SYNCS.PHASECHK.TRANS64.TRYWAIT P0, [R3+URZ+0x38870], R0 ;  /* 0x03887000030075a7 */ /* 0x001064000800017f */
[----:B-1----:R-:W-:Y:S05]  /*fc90*/  @!P0 NANOSLEEP.SYNCS 0x989680 ;  /* 0x009896800000895d */ /* 0x002fea0003900000 */
[----:B------:R-:W1:Y:S02]  /*fca0*/  @!P0 SYNCS.PHASECHK.TRANS64 P0, [R3+URZ+0x38870], R0 ;  /* 0x03887000030085a7 */ /* 0x000e64000800007f */
[----:B-1----:R-:W-:Y:S05]  /*fcb0*/  @!P0 BRA `(.L_x_83) ;  /* 0xfffffffc00f08947 */ /* 0x002fea000383ffff */
[----:B------:R-:W-:Y:S05]  /*fcc0*/  BRA `(.L_x_131) ;  /* 0xffffffe000747947 */ /* 0x000fea000383ffff */
.L_x_85:
[----:B0-----:R0:W1:Y:S02]  /*fcd0*/  SYNCS.PHASECHK.TRANS64.TRYWAIT P0, [R3+URZ+0x38860], R0 ;  /* 0x03886000030075a7 */ /* 0x001064000800017f */
[----:B-1----:R-:W-:Y:S05]  /*fce0*/  @!P0 NANOSLEEP.SYNCS 0x989680 ;  /* 0x009896800000895d */ /* 0x002fea0003900000 */
[----:B------:R-:W1:Y:S02]  /*fcf0*/  @!P0 SYNCS.PHASECHK.TRANS64 P0, [R3+URZ+0x38860], R0 ;  /* 0x03886000030085a7 */ /* 0x000e64000800007f */
[----:B-1----:R-:W-:Y:S05]  /*fd00*/  @!P0 BRA `(.L_x_85) ;  /* 0xfffffffc00f08947 */ /* 0x002fea000383ffff */
[----:B------:R-:W-:Y:S05]  /*fd10*/  BRA `(.L_x_132) ;  /* 0xffffffe0007c7947 */ /* 0x000fea000383ffff */
.L_x_88:
[----:B0-----:R0:W1:Y:S02]  /*fd20*/  SYNCS.PHASECHK.TRANS64.TRYWAIT P0, [R9+URZ+0x38820], R0 ;  /* 0x03882000090075a7 */ /* 0x001064000800017f */
[----:B-1----:R-:W-:Y:S05]  /*fd30*/  @!P0 NANOSLEEP.SYNCS 0x989680 ;  /* 0x009896800000895d */ /* 0x002fea0003900000 */
[----:B------:R-:W1:Y:S02]  /*fd40*/  @!P0 SYNCS.PHASECHK.TRANS64 P0, [R9+URZ+0x38820], R0 ;  /* 0x03882000090085a7 */ /* 0x000e64000800007f */
[----:B-1----:R-:W-:Y:S05]  /*fd50*/  @!P0 BRA `(.L_x_88) ;  /* 0xfffffffc00f08947 */ /* 0x002fea000383ffff */
[----:B------:R-:W-:Y:S05]  /*fd60*/  BRA `(.L_x_133) ;  /* 0xffffffec002c7947 */ /* 0x000fea000383ffff */
.L_x_92:
[----:B0-----:R0:W1:Y:S02]  /*fd70*/  SYNCS.PHASECHK.TRANS64.TRYWAIT P1, [R5+URZ], R4 ;  /* 0x00000004050075a7 */ /* 0x001064000802017f */
[----:B-1----:R-:W-:Y:S05]  /*fd80*/  @!P1 NANOSLEEP.SYNCS 0x989680 ;  /* 0x009896800000995d */ /* 0x002fea0003900000 */
[----:B------:R-:W1:Y:S02]  /*fd90*/  @!P1 SYNCS.PHASECHK.TRANS64 P1, [R5+URZ], R4 ;  /* 0x00000004050095a7 */ /* 0x000e64000802007f */
[----:B-1----:R-:W-:Y:S05]  /*fda0*/  @!P1 BRA `(.L_x_92) ;  /* 0xfffffffc00f09947 */ /* 0x002fea000383ffff */
[----:B------:R-:W-:Y:S05]  /*fdb0*/  BRA `(.L_x_134) ;  /* 0xffffffec00887947 */ /* 0x000fea000383ffff */
.L_x_93:
[----:B-1----:R1:W2:Y:S02]  /*fdc0*/  SYNCS.PHASECHK.TRANS64.TRYWAIT P1, [R7+URZ], R0 ;  /* 0x00000000070075a7 */ /* 0x0022a4000802017f */
[----:B--2---:R-:W-:Y:S05]  /*fdd0*/  @!P1 NANOSLEEP.SYNCS 0x989680 ;  /* 0x009896800000995d */ /* 0x004fea0003900000 */
[----:B------:R-:W2:Y:S02]  /*fde0*/  @!P1 SYNCS.PHASECHK.TRANS64 P1, [R7+URZ], R0 ;  /* 0x00000000070095a7 */ /* 0x000ea4000802007f */
[----:B--2---:R-:W-:Y:S05]  /*fdf0*/  @!P1 BRA `(.L_x_93) ;  /* 0xfffffffc00f09947 */ /* 0x004fea000383ffff */
[----:B------:R-:W-:Y:S05]  /*fe00*/  BRA `(.L_x_135) ;  /* 0xffffffec007c7947 */ /* 0x000fea000383ffff */
.L_x_95:
[----:B0-----:R0:W2:Y:S02]  /*fe10*/  SYNCS.PHASECHK.TRANS64.TRYWAIT P1, [R5+URZ+0x38860], R4 ;  /* 0x03886004050075a7 */ /* 0x0010a4000802017f */
[----:B--2---:R-:W-:Y:S05]  /*fe20*/  @!P1 NANOSLEEP.SYNCS 0x989680 ;  /* 0x009896800000995d */ /* 0x004fea0003900000 */
[----:B------:R-:W2:Y:S02]  /*fe30*/  @!P1 SYNCS.PHASECHK.TRANS64 P1, [R5+URZ+0x38860], R4 ;  /* 0x03886004050095a7 */ /* 0x000ea4000802007f */
[----:B--2---:R-:W-:Y:S05]  /*fe40*/  @!P1 BRA `(.L_x_95) ;  /* 0xfffffffc00f09947 */ /* 0x004fea000383ffff */
[----:B------:R-:W-:Y:S05]  /*fe50*/  BRA `(.L_x_136) ;  /* 0xffffffec00807947 */ /* 0x000fea000383ffff */
.L_x_97:
[----:B--2---:R2:W3:Y:S02]  /*fe60*/  SYNCS.PHASECHK.TRANS64.TRYWAIT P1, [R3+URZ+0x38860], R0 ;  /* 0x03886000030075a7 */ /* 0x0044e4000802017f */
[----:B---3--:R-:W-:Y:S05]  /*fe70*/  @!P1 NANOSLEEP.SYNCS 0x989680 ;  /* 0x009896800000995d */ /* 0x008fea0003900000 */
[----:B------:R-:W3:Y:S02]  /*fe80*/  @!P1 SYNCS.PHASECHK.TRANS64 P1, [R3+URZ+0x38860], R0 ;  /* 0x03886000030095a7 */ /* 0x000ee4000802007f */
[----:B---3--:R-:W-:Y:S05]  /*fe90*/  @!P1 BRA `(.L_x_97) ;  /* 0xfffffffc00f09947 */ /* 0x008fea000383ffff */
[----:B------:R-:W-:Y:S05]  /*fea0*/  BRA `(.L_x_137) ;  /* 0xffffffec00807947 */ /* 0x000fea000383ffff */
.L_x_99:
[----:B---3--:R3:W4:Y:S02]  /*feb0*/  SYNCS.PHASECHK.TRANS64.TRYWAIT P0, [R5+URZ+0x38880], R4 ;  /* 0x03888004050075a7 */ /* 0x008724000800017f */
[----:B----4-:R-:W-:Y:S05]  /*fec0*/  @!P0 NANOSLEEP.SYNCS 0x989680 ;  /* 0x009896800000895d */ /* 0x010fea0003900000 */
[----:B------:R-:W4:Y:S02]  /*fed0*/  @!P0 SYNCS.PHASECHK.TRANS64 P0, [R5+URZ+0x38880], R4 ;  /* 0x03888004050085a7 */ /* 0x000f24000800007f */
[----:B----4-:R-:W-:Y:S05]  /*fee0*/  @!P0 BRA `(.L_x_99) ;  /* 0xfffffffc00f08947 */ /* 0x010fea000383ffff */
[----:B------:R-:W-:Y:S05]  /*fef0*/  BRA `(.L_x_100) ;  /* 0xffffffec007c7947 */ /* 0x000fea000383ffff */
.L_x_138:
[----:B------:R-:W-:-:S00]  /*ff00*/  BRA `(.L_x_138) ;  /* 0xfffffffc00fc7947 */ /* 0x000fc0000383ffff */
[----:B------:R-:W-:-:S00]  /*ff10*/  NOP ;  /* 0x0000000000007918 */ /* 0x000fc00000000000 */
        /* <DEDUP_REMOVED lines=14> */
.L_x_12953:


//--------------------- .text._ZN7cutlass13device_kernelIN5flash11enable_sm90INS1_16FlashAttnFwdSm90INS1_25CollectiveMainloopFwdSm90ILi2EN4cute5tupleIJNS5_1CILi1EEES8_S8_EEENS6_IJNS7_ILi128EEESA_NS7_ILi256EEEEEELi256ENS_12float_e4m3_tEfNS_4arch4Sm90ELb0ELb0ELb1ELb1ELb0ELb0ELb0ELb1ELb1ELb1ELb0ELb0EEENS1_21CollectiveEpilogueFwdINS6_IJSA_SB_SA_EEES9_NS_10bfloat16_tESF_Li256ELb1ELb1ELb0ELb1EEENS1_36VarlenDynamicPersistentTileSchedulerILi128ELi128ELi256ELi128ELb0ELb1ELb1ELb0ELb1ELb1EEEEEEEEEvNT_6ParamsE --------------------------
	.section	.text._ZN7cutlass13device_kernelIN5flash11enable_sm90INS1_16FlashAttnFwdSm90INS1_25CollectiveMainloopFwdSm90ILi2EN4cute5tupleIJNS5_1CILi1EEES8_S8_EEENS6_IJNS7_ILi128EEESA_NS7_ILi256EEEEEELi256ENS_12float_e4m3_tEfNS_4arch4Sm90ELb0ELb0ELb1ELb1ELb0ELb0ELb0ELb1ELb1ELb1ELb0ELb0EEENS1_21CollectiveEpilogueFwdINS6_IJSA_SB_SA_EEES9_NS_10bfloat16_tESF_Li256ELb1ELb1ELb0ELb1EEENS1_36VarlenDynamicPersistentTileSchedulerILi128ELi128ELi256ELi128ELb0ELb1ELb1ELb0ELb1ELb1EEEEEEEEEvNT_6ParamsE,"ax",@progbits
	.align	128
.text._ZN7cutlass13device_kernelIN5flash11enable_sm90INS1_16FlashAttnFwdSm90INS1_25CollectiveMainloopFwdSm90ILi2EN4cute5tupleIJNS5_1CILi1EEES8_S8_EEENS6_IJNS7_ILi128EEESA_NS7_ILi256EEEEEELi256ENS_12float_e4m3_tEfNS_4arch4Sm90ELb0ELb0ELb1ELb1ELb0ELb0ELb0ELb1ELb1ELb1ELb0ELb0EEENS1_21CollectiveEpilogueFwdINS6_IJSA_SB_SA_EEES9_NS_10bfloat16_tESF_Li256ELb1ELb1ELb0ELb1EEENS1_36VarlenDynamicPersistentTileSchedulerILi128ELi128ELi256ELi128ELb0ELb1ELb1ELb0ELb1ELb1EEEEEEEEEvNT_6ParamsE:
        .type           _ZN7cutlass13device_kernelIN5flash11enable_sm90INS1_16FlashAttnFwdSm90INS1_25CollectiveMainloopFwdSm90ILi2EN4cute5tupleIJNS5_1CILi1EEES8_S8_EEENS6_IJNS7_ILi128EEESA_NS7_ILi256EEEEEELi256ENS_12float_e4m3_tEfNS_4arch4Sm90ELb0ELb0ELb1ELb1ELb0ELb0ELb0ELb1ELb1ELb1ELb0ELb0EEENS1_21CollectiveEpilogueFwdINS6_IJSA_SB_SA_EEES9_NS_10bfloat16_tESF_Li256ELb1ELb1ELb0ELb1EEENS1_36VarlenDynamicPersistentTileSchedulerILi128ELi128ELi256ELi128ELb0ELb1ELb1ELb0ELb1ELb1EEEEEEEEEvNT_6ParamsE,@function
        .size           _ZN7cutlass13device_kernelIN5flash11enable_sm90INS1_16FlashAttnFwdSm90INS1_25CollectiveMainloopFwdSm90ILi2EN4cute5tupleIJNS5_1CILi1EEES8_S8_EEENS6_IJNS7_ILi128EEESA_NS7_ILi256EEEEEELi256ENS_12float_e4m3_tEfNS_4arch4Sm90ELb0ELb0ELb1ELb1ELb0ELb0ELb0ELb1ELb1ELb1ELb0ELb0EEENS1_21CollectiveEpilogueFwdINS6_IJSA_SB_SA_EEES9_NS_10bfloat16_tESF_Li256ELb1ELb1ELb0ELb1EEENS1_36VarlenDynamicPersistentTileSchedulerILi128ELi128ELi256ELi128ELb0ELb1ELb1ELb0ELb1ELb1EEEEEEEEEvNT_6ParamsE,(.L_x_12954 - _ZN7cutlass13device_kernelIN5flash11enable_sm90INS1_16FlashAttnFwdSm90INS1_25CollectiveMainloopFwdSm90ILi2EN4cute5tupleIJNS5_1CILi1EEES8_S8_EEENS6_IJNS7_ILi128EEESA_NS7_ILi256EEEEEELi256ENS_12float_e4m3_tEfNS_4arch4Sm90ELb0ELb0ELb1ELb1ELb0ELb0ELb0ELb1ELb1ELb1ELb0ELb0EEENS1_21CollectiveEpilogueFwdINS6_IJSA_SB_SA_EEES9_NS_10bfloat16_tESF_Li256ELb1ELb1ELb0ELb1EEENS1_36VarlenDynamicPersistentTileSchedulerILi128ELi128ELi256ELi128ELb0ELb1ELb1ELb0ELb1ELb1EEEEEEEEEvNT_6ParamsE)
        .other          _ZN7cutlass13device_kernelIN5flash11enable_sm90INS1_16FlashAttnFwdSm90INS1_25CollectiveMainloopFwdSm90ILi2EN4cute5tupleIJNS5_1CILi1EEES8_S8_EEENS6_IJNS7_ILi128EEESA_NS7_ILi256EEEEEELi256ENS_12float_e4m3_tEfNS_4arch4Sm90ELb0ELb0ELb1ELb1ELb0ELb0ELb0ELb1ELb1ELb1ELb0ELb0EEENS1_21CollectiveEpilogueFwdINS6_IJSA_SB_SA_EEES9_NS_10bfloat16_tESF_Li256ELb1ELb1ELb0ELb1EEENS1_36VarlenDynamicPersistentTileSchedulerILi128ELi128ELi256ELi128ELb0ELb1ELb1ELb0ELb1ELb1EEEEEEEEEvNT_6ParamsE,@"STO_CUDA_ENTRY STV_DEFAULT"
_ZN7cutlass13device_kernelIN5flash11enable_sm90INS1_16FlashAttnFwdSm90INS1_25CollectiveMainloopFwdSm90ILi2EN4cute5tupleIJNS5_1CILi1EEES8_S8_EEENS6_IJNS7_ILi128EEESA_NS7_ILi256EEEEEELi256ENS_12float_e4m3_tEfNS_4arch4Sm90ELb0ELb0ELb1ELb1ELb0ELb0ELb0ELb1ELb1ELb1ELb0ELb0EEENS1_21CollectiveEpilogueFwdINS6_IJSA_SB_SA_EEES9_NS_10bfloat16_tESF_Li256ELb1ELb1ELb0ELb1EEENS1_36VarlenDynamicPersistentTileSchedulerILi128ELi128ELi256ELi128ELb0ELb1ELb1ELb0ELb1ELb1EEEEEEEEEvNT_6ParamsE:
        /* <DEDUP_REMOVED lines=18> */
.L_x_140:
[----:B------:R-:W-:Y:S05]  /*0120*/  BSYNC B0 ;  /* 0x0000000000007941 */ /* 0x000fea0003800000 */
.L_x_139:
        /* <DEDUP_REMOVED lines=41> */
.L_x_141:
        /* <DEDUP_REMOVED lines=22> */
.L_x_142:
        /* <DEDUP_REMOVED lines=18> */
.L_x_143:
        /* <DEDUP_REMOVED lines=22> */
.L_x_144:
        /* <DEDUP_REMOVED lines=22> */
.L_x_145:
[----:B------:R-:W-:Y:S01]  /*0900*/  PLOP3.LUT P0, PT, PT, PT, UP0, 0x80, 0x0 ;  /* 0x000000000000781c */ /* 0x000fe20003f0f008 */
[----:B------:R-:W-:Y:S01]  /*0910*/  UMOV UR38, 0x1 ;  /* 0x0000000100267882 */ /* 0x000fe20000000000 */
[----:B------:R-:W-:Y:S01]  /*0920*/  NOP ;  /* 0x0000000000007918 */ /* 0x000fe20000000000 */
[----:B------:R-:W-:Y:S01]  /*0930*/  USEL UR38, UR38, 0x2, !UP0 ;  /* 0x0000000226267887 */ /* 0x000fe2000c000000 */
[----:B------:R-:W-:Y:S01]  /*0940*/  ULDC.64 UR46, c[0x0][0x208] ;  /* 0x00008200002e7ab9 */ /* 0x000fe20000000a00 */
[----:B012-4-:R-:W-:Y:S08]  /*0950*/  BAR.SYNC.DEFER_BLOCKING 0x0 ;  /* 0x0000000000007b1d */ /* 0x017ff00000010000 */
[----:B------:R-:W-:Y:S05]  /*0960*/  @!P0 BRA `(.L_x_146) ;  /* 0x000000b800d88947 */ /* 0x000fea0003800000 */
.L_x_147:
[----:B------:R-:W-:-:S08]  /*0970*/  NOP ;  /* 0x0000000000007918 */ /* 0x000fd00000000000 */
[----:B------:R-:W0:Y:S02]  /*0980*/  USETMAXREG.TRY_ALLOC.CTAPOOL UP0, 0xf0 ;  /* 0x000000f0000079c8 */ /* 0x000e240008000600 */
[----:B0-----:R-:W-:-:S13]  /*0990*/  PLOP3.LUT P0, PT, PT, PT, UP0, 0x80, 0x0 ;  /* 0x000000000000781c */ /* 0x001fda0003f0f008 */
[----:B------:R-:W-:Y:S05]  /*09a0*/  @!P0 BRA `(.L_x_147) ;  /* 0xfffffffc00f08947 */ /* 0x000fea000383ffff */
[----:B------:R-:W0:Y:S01]  /*09b0*/  S2R R2, SR_TID.X ;  /* 0x0000000000027919 */ /* 0x000e220000002100 */
[----:B------:R-:W1:Y:S01]  /*09c0*/  S2UR UR5, SR_CgaCtaId ;  /* 0x00000000000579c3 */ /* 0x000e620000008800 */
[----:B------:R-:W-:-:S07]  /*09d0*/  UMOV UR4, 0x400 ;  /* 0x0000040000047882 */ /* 0x000fce0000000000 */
[----:B------:R-:W-:Y:S06]  /*09e0*/  BAR.ARV 0x8, 0x180 ;  /* 0x0206000000007b1d */ /* 0x000fec0000002000 */
[----:B-1----:R-:W-:Y:S01]  /*09f0*/  ULEA UR4, UR5, UR4, 0x18 ;  /* 0x0000000405047291 */ /* 0x002fe2000f8ec03f */
[----:B0-----:R-:W-:-:S04]  /*0a00*/  LOP3.LUT R0, R2, 0xffffff80, RZ, 0xc0, !PT ;  /* 0xffffff8002007812 */ /* 0x001fc800078ec0ff */
[----:B------:R-:W-:-:S13]  /*0a10*/  ISETP.NE.AND P0, PT, R0, 0x80, PT ;  /* 0x000000800000780c */ /* 0x000fda0003f05270 */
[----:B------:R-:W-:Y:S08]  /*0a20*/  @!P0 BAR.ARV 0x9, 0x100 ;  /* 0x0244000000008b1d */ /* 0x000ff00000002000 */
[----:B------:R-:W-:Y:S06]  /*0a30*/  BAR.SYNC.DEFER_BLOCKING 0x5, 0x180 ;  /* 0x0146000000007b1d */ /* 0x000fec0000010000 */
[----:B------:R-:W0:Y:S01]  /*0a40*/  LDS.128 R48, [UR4+0x388d0] ;  /* 0x0388d004ff307984 */ /* 0x000e220008000c00 */
[----:B------:R-:W-:Y:S01]  /*0a50*/  ULDC UR4, c[0x0][0xc3c] ;  /* 0x00030f0000047ab9 */ /* 0x000fe20000000800 */
[----:B------:R-:W-:Y:S06]  /*0a60*/  BAR.ARV 0x4, 0x180 ;  /* 0x0106000000007b1d */ /* 0x000fec0000002000 */
[----:B0-----:R-:W-:-:S13]  /*0a70*/  ISETP.GE.AND P0, PT, R51, UR4, PT ;  /* 0x0000000433007c0c */ /* 0x001fda000bf06270 */
[----:B------:R-:W-:Y:S05]  /*0a80*/  @P0 EXIT ;  /* 0x000000000000094d */ /* 0x000fea0003800000 */
[----:B------:R-:W-:Y:S01]  /*0a90*/  VIADD R11, R2, 0xffffff80 ;  /* 0xffffff80020b7836 */ /* 0x000fe20000000000 */
[----:B------:R-:W-:Y:S01]  /*0aa0*/  R2UR UR5, R49 ;  /* 0x00000000310572ca */ /* 0x000fe200000e0000 */
[----:B------:R-:W-:Y:S01]  /*0ab0*/  ULOP3.LUT UR44, UR38, 0x1, URZ, 0xfc, !UPT ;  /* 0x00000001262c7892 */ /* 0x000fe2000f8efc3f */
[----:B------:R-:W-:Y:S01]  /*0ac0*/  R2UR UR45, R50 ;  /* 0x00000000322d72ca */ /* 0x000fe200000e0000 */
[----:B------:R-:W-:Y:S01]  /*0ad0*/  UMOV UR43, URZ ;  /* 0x0000003f002b7c82 */ /* 0x000fe20008000000 */
[----:B------:R-:W-:Y:S01]  /*0ae0*/  SHF.R.S32.HI R0, RZ, 0x1f, R11 ;  /* 0x0000001fff007819 */ /* 0x000fe2000001140b */
[----:B------:R-:W-:Y:S01]  /*0af0*/  UMOV UR42, URZ ;  /* 0x0000003f002a7c82 */ /* 0x000fe20008000000 */
[----:B------:R-:W-:Y:S02]  /*0b00*/  UMOV UR51, URZ ;  /* 0x0000003f00337c82 */ /* 0x000fe40008000000 */
[CC--:B------:R-:W-:Y:S02]  /*0b10*/  LEA.HI R2, R0.reuse, R11.reuse, RZ, 0x7 ;  /* 0x0000000b00027211 */ /* 0x0c0fe400078f38ff */
[----:B------:R-:W-:-:S02]  /*0b20*/  LEA.HI R4, R0, R11, RZ, 0x5 ;  /* 0x0000000b00047211 */ /* 0x000fc400078f28ff */
[----:B------:R-:W-:Y:S02]  /*0b30*/  LOP3.LUT R232, R2, 0xffffff80, RZ, 0xc0, !PT ;  /* 0xffffff8002e87812 */ /* 0x000fe400078ec0ff */
[----:B------:R-:W-:Y:S01]  /*0b40*/  LEA.HI R3, R0, R11, RZ, 0x4 ;  /* 0x0000000b00037211 */ /* 0x000fe200078f20ff */
[----:B------:R-:W-:Y:S01]  /*0b50*/  IMAD.SHL.U32 R5, R4, 0x20, RZ ;  /* 0x0000002004057824 */ /* 0x000fe200078e00ff */
[----:B------:R-:W-:Y:S01]  /*0b60*/  SHF.R.S32.HI R233, RZ, 0x7, R2 ;  /* 0x00000007ffe97819 */ /* 0x000fe20000011402 */
[----:B------:R-:W-:Y:S01]  /*0b70*/  IMAD.IADD R232, R11, 0x1, -R232 ;  /* 0x000000010be87824 */ /* 0x000fe200078e0ae8 */
[----:B------:R-:W-:Y:S02]  /*0b80*/  LOP3.LUT R4, R3, 0x3fffff0, RZ, 0xc0, !PT ;  /* 0x03fffff003047812 */ /* 0x000fe400078ec0ff */
[----:B------:R-:W-:Y:S02]  /*0b90*/  LOP3.LUT R5, R5, 0xfffffc00, RZ, 0xc0, !PT ;  /* 0xfffffc0005057812 */ /* 0x000fe400078ec0ff */
[----:B------:R-:W-:Y:S01]  /*0ba0*/  SHF.R.S32.HI R7, RZ, 0x1f, R232 ;  /* 0x0000001fff077819 */ /* 0x000fe200000114e8 */
[----:B------:R-:W-:Y:S01]  /*0bb0*/  IMAD.IADD R4, R11, 0x1, -R4 ;  /* 0x000000010b047824 */ /* 0x000fe200078e0a04 */
[----:B------:R-:W-:-:S02]  /*0bc0*/  SHF.R.S32.HI R6, RZ, 0x4, R3 ;  /* 0x00000004ff067819 */ /* 0x000fc40000011403 */
[----:B------:R-:W-:Y:S01]  /*0bd0*/  LEA.HI R8, R7, R232, RZ, 0x2 ;  /* 0x000000e807087211 */ /* 0x000fe200078f10ff */
[----:B------:R-:W-:Y:S01]  /*0be0*/  IMAD R4, R4, 0x40, R5 ;  /* 0x0000004004047824 */ /* 0x000fe200078e0205 */
[----:B------:R-:W-:Y:S02]  /*0bf0*/  LEA.HI R3, R3, R6, RZ, 0x1 ;  /* 0x0000000603037211 */ /* 0x000fe400078f08ff */
[----:B------:R-:W-:Y:S02]  /*0c00*/  LEA.HI R5, R0, R11, RZ, 0x2 ;  /* 0x0000000b00057211 */ /* 0x000fe400078f10ff */
[--C-:B------:R-:W-:Y:S02]  /*0c10*/  SHF.R.S32.HI R9, RZ, 0x2, R8.reuse ;  /* 0x00000002ff097819 */ /* 0x100fe40000011408 */
[----:B------:R-:W-:Y:S02]  /*0c20*/  SHF.R.S32.HI R10, RZ, 0x1f, R8 ;  /* 0x0000001fff0a7819 */ /* 0x000fe40000011408 */
[----:B------:R-:W-:-:S02]  /*0c30*/  LOP3.LUT R3, R3, 0x1ffffffe, RZ, 0xc0, !PT ;  /* 0x1ffffffe03037812 */ /* 0x000fc400078ec0ff */
[----:B------:R-:W-:Y:S02]  /*0c40*/  LOP3.LUT R5, R5, 0xfffffffc, RZ, 0xc0, !PT ;  /* 0xfffffffc05057812 */ /* 0x000fe400078ec0ff */
[----:B------:R-:W-:Y:S01]  /*0c50*/  LEA.HI R0, R0, R11, RZ, 0x3 ;  /* 0x0000000b00007211 */ /* 0x000fe200078f18ff */
[----:B------:R-:W-:Y:S01]  /*0c60*/  IMAD.IADD R3, R6, 0x1, -R3 ;  /* 0x0000000106037824 */ /* 0x000fe200078e0a03 */
[----:B------:R-:W-:Y:S01]  /*0c70*/  LEA.HI R10, R10, R9, RZ, 0x3 ;  /* 0x000000090a0a7211 */ /* 0x000fe200078f18ff */
[----:B------:R-:W-:Y:S01]  /*0c80*/  IMAD.IADD R5, R11, 0x1, -R5 ;  /* 0x000000010b057824 */ /* 0x000fe200078e0a05 */
[----:B------:R-:W-:Y:S01]  /*0c90*/  LOP3.LUT R22, R0, 0xfffffff8, RZ, 0xc0, !PT ;  /* 0xfffffff800167812 */ /* 0x000fe200078ec0ff */
[----:B------:R-:W-:Y:S01]  /*0ca0*/  IMAD R237, R3, 0x8, R4 ;  /* 0x0000000803ed7824 */ /* 0x000fe200078e0204 */
[----:B------:R-:W-:Y:S01]  /*0cb0*/  LOP3.LUT R10, R10, 0xfffffff8, RZ, 0xc0, !PT ;  /* 0xfffffff80a0a7812 */ /* 0x000fe200078ec0ff */
[----:B------:R-:W-:Y:S01]  /*0cc0*/  IMAD.MOV.U32 R6, RZ, RZ, 0x80 ;  /* 0x00000080ff067424 */ /* 0x000fe200078e00ff */
[----:B------:R-:W-:Y:S01]  /*0cd0*/  LEA.HI R7, R7, R232, RZ, 0x5 ;  /* 0x000000e807077211 */ /* 0x000fe200078f28ff */
[----:B------:R-:W-:Y:S01]  /*0ce0*/  IMAD.IADD R22, R11, 0x1, -R22 ;  /* 0x000000010b167824 */ /* 0x000fe200078e0a16 */
[----:B------:R-:W-:Y:S01]  /*0cf0*/  LEA.HI R2, R2, R233, RZ, 0x1 ;  /* 0x000000e902027211 */ /* 0x000fe200078f08ff */
[----:B------:R-:W-:Y:S01]  /*0d00*/  IMAD.IADD R10, R9, 0x1, -R10 ;  /* 0x00000001090a7824 */ /* 0x000fe200078e0a0a */
[----:B------:R-:W-:Y:S01]  /*0d10*/  LEA.HI R3, R5, R5, RZ, 0x1 ;  /* 0x0000000505037211 */ /* 0x000fe200078f08ff */
[----:B------:R-:W-:Y:S01]  /*0d20*/  IMAD.SHL.U32 R16, R22, 0x8, RZ ;  /* 0x0000000816107824 */ /* 0x000fe200078e00ff */
[----:B------:R-:W-:-:S02]  /*0d30*/  SHF.R.S32.HI R7, RZ, 0x5, R7 ;  /* 0x00000005ff077819 */ /* 0x000fc40000011407 */
[----:B------:R-:W-:Y:S01]  /*0d40*/  LOP3.LUT R2, R2, 0x3fffffe, RZ, 0xc0, !PT ;  /* 0x03fffffe02027812 */ /* 0x000fe200078ec0ff */
[----:B------:R-:W-:Y:S01]  /*0d50*/  VIADD R18, R16, 0x40 ;  /* 0x0000004010127836 */ /* 0x000fe20000000000 */
[----:B------:R-:W-:Y:S01]  /*0d60*/  LOP3.LUT R9, R8, 0x7ffffffc, RZ, 0xc0, !PT ;  /* 0x7ffffffc08097812 */ /* 0x000fe200078ec0ff */
[----:B------:R-:W-:Y:S01]  /*0d70*/  IMAD R7, R7, 0x10, R10 ;  /* 0x0000001007077824 */ /* 0x000fe200078e020a */
[----:B------:R-:W-:Y:S01]  /*0d80*/  LOP3.LUT R4, R3, 0x1ffffffe, RZ, 0xc0, !PT ;  /* 0x1ffffffe03047812 */ /* 0x000fe200078ec0ff */
[----:B------:R-:W-:Y:S01]  /*0d90*/  IMAD.IADD R2, R233, 0x1, -R2 ;  /* 0x00000001e9027824 */ /* 0x000fe200078e0a02 */
[----:B------:R-:W-:Y:S01]  /*0da0*/  SHF.R.S32.HI R23, RZ, 0x3, R0 ;  /* 0x00000003ff177819 */ /* 0x000fe20000011400 */
[C---:B------:R-:W-:Y:S01]  /*0db0*/  VIADD R17, R16.reuse, 0x80 ;  /* 0x0000008010117836 */ /* 0x040fe20000000000 */
[----:B------:R-:W-:Y:S01]  /*0dc0*/  SHF.R.S32.HI R0, RZ, 0x1f, R16 ;  /* 0x0000001fff007819 */ /* 0x000fe20000011410 */
[----:B------:R-:W-:Y:S01]  /*0dd0*/  VIADD R19, R16, 0xc0 ;  /* 0x000000c010137836 */ /* 0x000fe20000000000 */
[----:B------:R-:W-:Y:S01]  /*0de0*/  SHF.R.S32.HI R3, RZ, 0x1f, R18 ;  /* 0x0000001fff037819 */ /* 0x000fe20000011412 */
[----:B------:R-:W-:-:S02]  /*0df0*/  IMAD.IADD R9, R232, 0x1, -R9 ;  /* 0x00000001e8097824 */ /* 0x000fc400078e0a09 */
[----:B------:R-:W-:Y:S01]  /*0e00*/  IMAD.IADD R5, R5, 0x1, -R4 ;  /* 0x0000000105057824 */ /* 0x000fe200078e0a04 */
[----:B------:R-:W-:Y:S01]  /*0e10*/  SHF.R.S32.HI R0, RZ, 0x1f, R19 ;  /* 0x0000001fff007819 */ /* 0x000fe20000011413 */
[----:B------:R-:W-:Y:S01]  /*0e20*/  IMAD R234, R2, 0x40, R7 ;  /* 0x0000004002ea7824 */ /* 0x000fe200078e0207 */
[----:B------:R-:W-:Y:S01]  /*0e30*/  SHF.R.S32.HI R2, RZ, 0x1f, R17 ;  /* 0x0000001fff027819 */ /* 0x000fe20000011411 */
[----:B------:R-:W-:Y:S02]  /*0e40*/  IMAD R235, R9, -0x2, R6 ;  /* 0xfffffffe09eb7824 */ /* 0x000fe400078e0206 */
[----:B------:R-:W-:-:S07]  /*0e50*/  IMAD R236, R5, 0x8, R234 ;  /* 0x0000000805ec7824 */ /* 0x000fce00078e02ea */
.L_x_191:
[----:B012---:R-:W0:Y:S01]  /*0e60*/  LDC.64 R2, c[0x0][0xc88] ;  /* 0x00032200ff027b82 */ /* 0x007e220000000a00 */
[----:B------:R-:W-:Y:S01]  /*0e70*/  ULDC.64 UR6, c[0x0][0xa28] ;  /* 0x00028a0000067ab9 */ /* 0x000fe20000000a00 */
[----:B------:R-:W-:Y:S01]  /*0e80*/  ULDC.64 UR8, c[0x0][0xa20] ;  /* 0x0002880000087ab9 */ /* 0x000fe20000000a00 */
[----:B------:R-:W-:Y:S01]  /*0e90*/  ULDC UR4, c[0x0][0x424] ;  /* 0x0001090000047ab9 */ /* 0x000fe20000000800 */
[----:B0-----:R-:W-:-:S06]  /*0ea0*/  IMAD.WIDE R2, R51, 0x4, R2 ;  /* 0x0000000433027825 */ /* 0x001fcc00078e0202 */
[----:B------:R-:W2:Y:S01]  /*0eb0*/  LDG.E R2, desc[UR46][R2.64] ;  /* 0x0000002e02027981 */ /* 0x000ea2000c1e1900 */
[----:B------:R-:W-:Y:S02]  /*0ec0*/  UISETP.NE.U32.AND UP0, UPT, UR6, URZ, UPT ;  /* 0x0000003f0600728c */ /* 0x000fe4000bf05070 */
[----:B------:R-:W-:Y:S02]  /*0ed0*/  UISETP.NE.U32.AND UP1, UPT, UR8, URZ, UPT ;  /* 0x0000003f0800728c */ /* 0x000fe4000bf25070 */
[----:B------:R-:W-:Y:S02]  /*0ee0*/  UISETP.NE.AND.EX UP0, UPT, UR7, URZ, UPT, UP0 ;  /* 0x0000003f0700728c */ /* 0x000fe4000bf05300 */
[----:B------:R-:W-:-:S04]  /*0ef0*/  UISETP.NE.AND.EX UP1, UPT, UR9, URZ, UPT, UP1 ;  /* 0x0000003f0900728c */ /* 0x000fc8000bf25310 */
[----:B------:R-:W-:Y:S02]  /*0f00*/  PLOP3.LUT P0, PT, PT, PT, UP0, 0x80, 0x0 ;  /* 0x000000000000781c */ /* 0x000fe40003f0f008 */
[----:B------:R-:W-:Y:S02]  /*0f10*/  PLOP3.LUT P1, PT, PT, PT, UP1, 0x80, 0x0 ;  /* 0x000000000000781c */ /* 0x000fe40003f2f018 */
[----:B--2---:R-:W-:-:S13]  /*0f20*/  R2UR UR36, R2 ;  /* 0x00000000022472ca */ /* 0x004fda00000e0000 */
[----:B------:R-:W-:Y:S02]  /*0f30*/  USHF.R.S32.HI UR37, URZ, 0x1f, UR36 ;  /* 0x0000001f3f257899 */ /* 0x000fe40008011424 */
[----:B------:R-:W-:Y:S02]  /*0f40*/  @UP0 ULEA UR6, UP2, UR36, UR6, 0x2 ;  /* 0x0000000624060291 */ /* 0x000fe4000f84103f */
[----:B------:R-:W-:Y:S02]  /*0f50*/  @UP1 ULEA UR8, UP3, UR36, UR8, 0x2 ;  /* 0x0000000824081291 */ /* 0x000fe4000f86103f */
[----:B------:R-:W-:Y:S02]  /*0f60*/  @UP0 ULEA.HI.X UR7, UR36, UR7, UR37, 0x2, UP2 ;  /* 0x0000000724070291 */ /* 0x000fe400090f1425 */
[----:B------:R-:W-:Y:S01]  /*0f70*/  @UP1 ULEA.HI.X UR9, UR36, UR9, UR37, 0x2, UP3 ;  /* 0x0000000924091291 */ /* 0x000fe200098f1425 */
[----:B------:R-:W-:Y:S02]  /*0f80*/  IMAD.U32 R2, RZ, RZ, UR6 ;  /* 0x00000006ff027e24 */ /* 0x000fe4000f8e00ff */
[----:B------:R-:W-:-:S02]  /*0f90*/  IMAD.U32 R4, RZ, RZ, UR8 ;  /* 0x00000008ff047e24 */ /* 0x000fc4000f8e00ff */
[----:B------:R-:W-:Y:S01]  /*0fa0*/  IMAD.U32 R3, RZ, RZ, UR7 ;  /* 0x00000007ff037e24 */ /* 0x000fe2000f8e00ff */
[----:B------:R-:W-:Y:S01]  /*0fb0*/  ULDC.64 UR6, c[0x0][0x418] ;  /* 0x0001060000067ab9 */ /* 0x000fe20000000a00 */
[----:B------:R-:W-:-:S03]  /*0fc0*/  IMAD.U32 R5, RZ, RZ, UR9 ;  /* 0x00000009ff057e24 */ /* 0x000fc6000f8e00ff */
[----:B------:R-:W2:Y:S04]  /*0fd0*/  @P0 LDG.E R2, desc[UR46][R2.64] ;  /* 0x0000002e02020981 */ /* 0x000ea8000c1e1900 */
[----:B---3--:R-:W3:Y:S01]  /*0fe0*/  @P1 LDG.E R4, desc[UR46][R4.64] ;  /* 0x0000002e04041981 */ /* 0x008ee2000c1e1900 */
[----:B------:R-:W-:Y:S01]  /*0ff0*/  UISETP.NE.U32.AND UP0, UPT, UR6, URZ, UPT ;  /* 0x0000003f0600728c */ /* 0x000fe2000bf05070 */
[----:B------:R-:W-:Y:S01]  /*1000*/  IMAD.MOV.U32 R0, RZ, RZ, RZ ;  /* 0x000000ffff007224 */ /* 0x000fe200078e00ff */
[----:B------:R-:W-:Y:S01]  /*1010*/  UMOV UR49, URZ ;  /* 0x0000003f00317c82 */ /* 0x000fe20008000000 */
[----:B------:R-:W-:Y:S01]  /*1020*/  ULDC UR6, c[0x0][0x2f0] ;  /* 0x0000bc0000067ab9 */ /* 0x000fe20000000800 */
[----:B------:R-:W-:Y:S01]  /*1030*/  UISETP.NE.AND.EX UP0, UPT, UR7, URZ, UPT, UP0 ;  /* 0x0000003f0700728c */ /* 0x000fe2000bf05300 */
[----:B------:R-:W-:Y:S01]  /*1040*/  CS2R R20, SRZ ;  /* 0x0000000000147805 */ /* 0x000fe2000001ff00 */
[----:B------:R-:W-:Y:S01]  /*1050*/  UMOV UR39, UR5 ;  /* 0x0000000500277c82 */ /* 0x000fe20008000000 */
[----:B------:R-:W-:Y:S01]  /*1060*/  CS2R R30, SRZ ;  /* 0x00000000001e7805 */ /* 0x000fe2000001ff00 */
[----:B------:R-:W-:Y:S01]  /*1070*/  USEL UR4, UR4, 0x1, UP0 ;  /* 0x0000000104047887 */ /* 0x000fe20008000000 */
[----:B------:R-:W-:-:S02]  /*1080*/  CS2R R128, SRZ ;  /* 0x0000000000807805 */ /* 0x000fc4000001ff00 */
[----:B------:R-:W-:Y:S02]  /*1090*/  CS2R R124, SRZ ;  /* 0x00000000007c7805 */ /* 0x000fe4000001ff00 */
[----:B------:R-:W-:Y:S01]  /*10a0*/  CS2R R34, SRZ ;  /* 0x0000000000227805 */ /* 0x000fe2000001ff00 */
[----:B------:R-:W-:Y:S01]  /*10b0*/  UIMAD UR4, UR4, UR6, URZ ;  /* 0x00000006040472a4 */ /* 0x000fe2000f8e023f */
        /* <DEDUP_REMOVED lines=48> */
[----:B------:R-:W-:Y:S01]  /*13c0*/  CS2R R14, SRZ ;  /* 0x00000000000e7805 */ /* 0x000fe2000001ff00 */
[----:B------:R-:W-:Y:S01]  /*13d0*/  IMAD.MOV.U32 R12, RZ, RZ, RZ ;  /* 0x000000ffff0c7224 */ /* 0x000fe200078e00ff */
[----:B------:R-:W-:Y:S01]  /*13e0*/  CS2R R164, SRZ ;  /* 0x0000000000a47805 */ /* 0x000fe2000001ff00 */
[----:B------:R-:W-:Y:S01]  /*13f0*/  IMAD.MOV.U32 R11, RZ, RZ, RZ ;  /* 0x000000ffff0b7224 */ /* 0x000fe200078e00ff */
[----:B------:R-:W-:Y:S01]  /*1400*/  CS2R R166, SRZ ;  /* 0x0000000000a67805 */ /* 0x000fe2000001ff00 */
[----:B------:R-:W-:Y:S01]  /*1410*/  IMAD.MOV.U32 R6, RZ, RZ, RZ ;  /* 0x000000ffff067224 */ /* 0x000fe200078e00ff */
[----:B--2---:R-:W-:Y:S01]  /*1420*/  @P0 R2UR UR49, R2 ;  /* 0x00000000023102ca */ /* 0x004fe200000e0000 */
[----:B------:R-:W-:Y:S01]  /*1430*/  IMAD.MOV.U32 R2, RZ, RZ, RZ ;  /* 0x000000ffff027224 */ /* 0x000fe200078e00ff */
[----:B------:R-:W-:-:S02]  /*1440*/  PLOP3.LUT P0, PT, PT, PT, PT, 0x80, 0x0 ;  /* 0x000000000000781c */ /* 0x000fc40003f0f070 */
[----:B---3--:R-:W-:Y:S01]  /*1450*/  @P1 R2UR UR4, R4 ;  /* 0x00000000040412ca */ /* 0x008fe200000e0000 */
[----:B----4-:R-:W-:-:S14]  /*1460*/  @P1 BRA `(.L_x_148) ;  /* 0x0000000000341947 */ /* 0x010fdc0003800000 */
[----:B------:R-:W-:Y:S02]  /*1470*/  ULDC.64 UR6, c[0x0][0xa08] ;  /* 0x0002820000067ab9 */ /* 0x000fe40000000a00 */
[----:B------:R-:W-:-:S04]  /*1480*/  ISETP.NE.U32.AND P1, PT, RZ, UR6, PT ;  /* 0x00000006ff007c0c */ /* 0x000fc8000bf25070 */
[----:B------:R-:W-:-:S13]  /*1490*/  ISETP.NE.AND.EX P1, PT, RZ, UR7, PT, P1 ;  /* 0x00000007ff007c0c */ /* 0x000fda000bf25310 */
[----:B------:R-:W-:Y:S05]  /*14a0*/  @!P1 BRA `(.L_x_148) ;  /* 0x0000000000249947 */ /* 0x000fea0003800000 */
[----:B------:R-:W-:Y:S02]  /*14b0*/  ULDC.64 UR4, c[0x0][0xa08] ;  /* 0x0002820000047ab9 */ /* 0x000fe40000000a00 */
[----:B------:R-:W-:-:S06]  /*14c0*/  UIMAD.WIDE UR4, UR36, 0x4, UR4 ;  /* 0x00000004240478a5 */ /* 0x000fcc000f8e0204 */
[----:B------:R-:W-:Y:S02]  /*14d0*/  IMAD.U32 R4, RZ, RZ, UR4 ;  /* 0x00000004ff047e24 */ /* 0x000fe4000f8e00ff */
[----:B------:R-:W-:-:S05]  /*14e0*/  IMAD.U32 R5, RZ, RZ, UR5 ;  /* 0x00000005ff057e24 */ /* 0x000fca000f8e00ff */
[----:B------:R-:W2:Y:S04]  /*14f0*/  LDG.E R7, desc[UR46][R4.64] ;  /* 0x0000002e04077981 */ /* 0x000ea8000c1e1900 */
[----:B------:R-:W3:Y:S01]  /*1500*/  LDG.E R3, desc[UR46][R4.64+0x4] ;  /* 0x0000042e04037981 */ /* 0x000ee2000c1e1900 */
[----:B--2---:R-:W-:Y:S02]  /*1510*/  R2UR UR4, R7 ;  /* 0x00000000070472ca */ /* 0x004fe400000e0000 */
[----:B---3--:R-:W-:-:S13]  /*1520*/  R2UR UR5, R3 ;  /* 0x00000000030572ca */ /* 0x008fda00000e0000 */
[----:B------:R-:W-:-:S12]  /*1530*/  UIADD3 UR4, -UR4, UR5, URZ ;  /* 0x0000000504047290 */ /* 0x000fd8000fffe13f */
.L_x_148:
[----:B------:R-:W-:Y:S01]  /*1540*/  UIADD3 UR49, -UR49, UR4, URZ ;  /* 0x0000000431317290 */ /* 0x000fe2000fffe13f */
[----:B------:R-:W-:Y:S01]  /*1550*/  IMAD.MOV.U32 R7, RZ, RZ, RZ ;  /* 0x000000ffff077224 */ /* 0x000fe200078e00ff */
[----:B------:R-:W-:Y:S01]  /*1560*/  UMOV UR40, UR45 ;  /* 0x0000002d00287c82 */ /* 0x000fe20008000000 */
[----:B------:R-:W-:Y:S01]  /*1570*/  CS2R R168, SRZ ;  /* 0x0000000000a87805 */ /* 0x000fe2000001ff00 */
[----:B------:R-:W-:Y:S01]  /*1580*/  UISETP.GE.AND UP0, UPT, UR49, 0x1, UPT ;  /* 0x000000013100788c */ /* 0x000fe2000bf06270 */
[----:B------:R-:W-:Y:S01]  /*1590*/  IMAD.MOV.U32 R13, RZ, RZ, RZ ;  /* 0x000000ffff0d7224 */ /* 0x000fe200078e00ff */
[----:B------:R-:W-:Y:S01]  /*15a0*/  UIADD3 UR4, UR49, 0x7f, URZ ;  /* 0x0000007f31047890 */ /* 0x000fe2000fffe03f */
[----:B------:R-:W-:Y:S02]  /*15b0*/  CS2R R8, SRZ ;  /* 0x0000000000087805 */ /* 0x000fe4000001ff00 */
[----:B------:R-:W-:Y:S02]  /*15c0*/  CS2R R170, SRZ ;  /* 0x0000000000aa7805 */ /* 0x000fe4000001ff00 */
[----:B------:R-:W-:-:S02]  /*15d0*/  CS2R R4, SRZ ;  /* 0x0000000000047805 */ /* 0x000fc4000001ff00 */
[----:B------:R-:W-:Y:S01]  /*15e0*/  PLOP3.LUT P1, PT, PT, PT, UP0, 0x80, 0x0 ;  /* 0x000000000000781c */ /* 0x000fe20003f2f008 */
[----:B------:R-:W-:Y:S01]  /*15f0*/  USHF.R.S32.HI UR5, URZ, 0x1f, UR4 ;  /* 0x0000001f3f057899 */ /* 0x000fe20008011404 */
[----:B------:R-:W-:Y:S01]  /*1600*/  CS2R R172, SRZ ;  /* 0x0000000000ac7805 */ /* 0x000fe2000001ff00 */
[----:B------:R-:W-:Y:S02]  /*1610*/  IMAD.MOV.U32 R10, RZ, RZ, RZ ;  /* 0x000000ffff0a7224 */ /* 0x000fe400078e00ff */
[----:B------:R-:W-:-:S08]  /*1620*/  ULEA.HI UR5, UR5, UR4, URZ, 0x7 ;  /* 0x0000000405057291 */ /* 0x000fd0000f8f383f */
[----:B------:R-:W-:Y:S05]  /*1630*/  @!P1 BRA `(.L_x_149) ;  /* 0x0000007000d49947 */ /* 0x000fea0003800000 */
[----:B------:R-:W0:Y:S01]  /*1640*/  SHFL.IDX PT, R0, R233, RZ, 0x1f ;  /* 0x00001fffe9007589 */ /* 0x000e2200000e0000 */
[----:B------:R-:W1:Y:S01]  /*1650*/  S2UR UR7, SR_CgaCtaId ;  /* 0x00000000000779c3 */ /* 0x000e620000008800 */
[----:B------:R-:W-:Y:S01]  /*1660*/  UMOV UR6, 0x400 ;  /* 0x0000040000067882 */ /* 0x000fe20000000000 */
[----:B------:R-:W-:Y:S01]  /*1670*/  USHF.R.S32.HI UR48, URZ, 0x7, UR5 ;  /* 0x000000073f307899 */ /* 0x000fe20008011405 */
[----:B0-----:R-:W-:Y:S01]  /*1680*/  R2UR UR41, R0 ;  /* 0x00000000002972ca */ /* 0x001fe200000e0000 */
[----:B-1----:R-:W-:-:S04]  /*1690*/  ULEA UR6, UR7, UR6, 0x18 ;  /* 0x0000000607067291 */ /* 0x002fc8000f8ec03f */
[----:B------:R-:W-:-:S04]  /*16a0*/  UIADD3 UR6, UR6, 0x20400, URZ ;  /* 0x0002040006067890 */ /* 0x000fc8000fffe03f */
[----:B------:R-:W-:-:S04]  /*16b0*/  ULOP3.LUT UP0, URZ, UR6, 0x3ff, URZ, 0xc0, !UPT ;  /* 0x000003ff063f7892 */ /* 0x000fc8000f80c03f */
[----:B------:R-:W-:Y:S02]  /*16c0*/  ULEA.HI UR4, UR41, UR41, URZ, 0x1 ;  /* 0x0000002929047291 */ /* 0x000fe4000f8f083f */
[----:B------:R-:W-:Y:S02]  /*16d0*/  PLOP3.LUT P0, PT, PT, PT, UP0, 0x80, 0x0 ;  /* 0x000000000000781c */ /* 0x000fe40003f0f008 */
[----:B------:R-:W-:-:S04]  /*16e0*/  ULOP3.LUT UR4, UR4, 0x1e, URZ, 0xc0, !UPT ;  /* 0x0000001e04047892 */ /* 0x000fc8000f8ec03f */
[----:B------:R-:W-:-:S04]  /*16f0*/  UIADD3 UR4, UR41, -UR4, URZ ;  /* 0x8000000429047290 */ /* 0x000fc8000fffe03f */
[----:B------:R-:W-:-:S04]  /*1700*/  ULEA UR4, UR4, UR6, 0xd ;  /* 0x0000000604047291 */ /* 0x000fc8000f8e683f */
[----:B------:R-:W-:-:S04]  /*1710*/  USHF.R.U32.HI UR4, URZ, 0x4, UR4 ;  /* 0x000000043f047899 */ /* 0x000fc80008011604 */
[----:B------:R-:W-:Y:S01]  /*1720*/  ULOP3.LUT UR52, UR4, 0x3fff, URZ, 0xc0, !UPT ;  /* 0x00003fff04347892 */ /* 0x000fe2000f8ec03f */
[----:B------:R-:W-:Y:S11]  /*1730*/  @!P0 BRA `(.L_x_150) ;  /* 0x0000000000408947 */ /* 0x000ff60003800000 */
        /* <DEDUP_REMOVED lines=16> */
.L_x_150:
        /* <DEDUP_REMOVED lines=10> */
[----:B------:R-:W-:Y:S02]  /*18e0*/  @UP0 ULDC.64 UR16, c[0x0][0x9a8] ;  /* 0x00026a0000100ab9 */ /* 0x000fe40000000a00 */
[----:B------:R-:W-:Y:S01]  /*18f0*/  @UP1 ULDC.64 UR14, c[0x0][0x9b8] ;  /* 0x00026e00000e1ab9 */ /* 0x000fe20000000a00 */
[----:B------:R-:W-:Y:S02]  /*1900*/  @UP0 UIMAD UR8, UR37, UR16, URZ ;  /* 0x00000010250802a4 */ /* 0x000fe4000f8e023f */
[----:B------:R-:W-:Y:S02]  /*1910*/  @UP1 UIMAD UR10, UR37, UR14, URZ ;  /* 0x0000000e250a12a4 */ /* 0x000fe4000f8e023f */
        /* <DEDUP_REMOVED lines=26> */
[----:B------:R0:W2:Y:S04]  /*1ac0*/  @P0 LDG.E R9, desc[UR46][R4.64] ;  /* 0x0000002e04090981 */ /* 0x0000a8000c1e1900 */
[----:B------:R-:W2:Y:S01]  /*1ad0*/  @P1 LDG.E R0, desc[UR46][R6.64] ;  /* 0x0000002e06001981 */ /* 0x000ea2000c1e1900 */
[----:B------:R-:W1:Y:S01]  /*1ae0*/  S2UR UR5, SR_CgaCtaId ;  /* 0x00000000000579c3 */ /* 0x000e620000008800 */
[----:B------:R-:W-:Y:S01]  /*1af0*/  ULEA.HI UR4, UR43, UR43, URZ, 0x1 ;  /* 0x0000002b2b047291 */ /* 0x000fe2000f8f083f */
[----:B------:R-:W-:-:S03]  /*1b00*/  MOV R2, 0x400 ;  /* 0x0000040000027802 */ /* 0x000fc60000000f00 */
[----:B------:R-:W-:Y:S01]  /*1b10*/  ULOP3.LUT UR4, UR4, 0xfffffffe, URZ, 0xc0, !UPT ;  /* 0xfffffffe04047892 */ /* 0x000fe2000f8ec03f */
[----:B0-----:R-:W-:-:S03]  /*1b20*/  IMAD.U32 R4, RZ, RZ, UR44 ;  /* 0x0000002cff047e24 */ /* 0x001fc6000f8e00ff */
[----:B------:R-:W-:Y:S02]  /*1b30*/  UIADD3 UR4, UR43, -UR4, URZ ;  /* 0x800000042b047290 */ /* 0x000fe4000fffe03f */
[----:B------:R-:W-:-:S04]  /*1b40*/  ISETP.NE.AND P0, PT, R4, 0x3, PT ;  /* 0x000000030400780c */ /* 0x000fc80003f05270 */
[----:B------:R-:W-:Y:S01]  /*1b50*/  IMAD.U32 R11, RZ, RZ, UR4 ;  /* 0x00000004ff0b7e24 */ /* 0x000fe2000f8e00ff */
[----:B------:R-:W-:-:S04]  /*1b60*/  ULDC UR4, c[0x0][0x9d8] ;  /* 0x0002760000047ab9 */ /* 0x000fc80000000800 */
[----:B------:R-:W-:Y:S01]  /*1b70*/  SHF.L.U32 R11, R11, 0x1f, RZ ;  /* 0x0000001f0b0b7819 */ /* 0x000fe200000006ff */
[----:B-1----:R-:W-:-:S05]  /*1b80*/  IMAD.U32 R3, RZ, RZ, UR5 ;  /* 0x00000005ff037e24 */ /* 0x002fca000f8e00ff */
[----:B------:R-:W-:-:S04]  /*1b90*/  LEA R2, R3, R2, 0x18 ;  /* 0x0000000203027211 */ /* 0x000fc800078ec0ff */
[----:B------:R-:W0:Y:S01]  /*1ba0*/  SYNCS.PHASECHK.TRANS64.TRYWAIT P1, [R2+URZ+0x38800], R11 ;  /* 0x0388000b020075a7 */ /* 0x000e22000802017f */
[----:B--2---:R-:W-:-:S04]  /*1bb0*/  FMUL.FTZ R0, R9, R0 ;  /* 0x0000000009007220 */ /* 0x004fc80000410000 */
[----:B------:R-:W-:Y:S01]  /*1bc0*/  FMUL.FTZ R0, R0, UR4 ;  /* 0x0000000400007c20 */ /* 0x000fe20008410000 */
[----:B0-----:R-:W-:Y:S06]  /*1bd0*/  @!P1 BRA `(.L_x_151) ;  /* 0x0000010800749947 */ /* 0x001fec0003800000 */
.L_x_289:
[----:B------:R-:W-:Y:S05]  /*1be0*/  @!P0 BRA `(.L_x_152) ;  /* 0x0000000000048947 */ /* 0x000fea0003800000 */
[----:B------:R-:W-:Y:S01]  /*1bf0*/  BPT.TRAP 0x1 ;  /* 0x000000040000795c */ /* 0x000fe20000300000 */
.L_x_152:
[----:B------:R-:W-:Y:S02]  /*1c00*/  IMAD.U32 R5, RZ, RZ, UR51 ;  /* 0x00000033ff057e24 */ /* 0x000fe4000f8e00ff */
[----:B------:R-:W-:Y:S02]  /*1c10*/  IMAD.U32 R6, RZ, RZ, UR42 ;  /* 0x0000002aff067e24 */ /* 0x000fe4000f8e00ff */
[----:B------:R-:W-:-:S03]  /*1c20*/  IMAD R4, R5, 0x8, R2 ;  /* 0x0000000805047824 */ /* 0x000fc600078e0202 */
[----:B------:R-:W-:-:S04]  /*1c30*/  SHF.L.U32 R5, R6, 0x1f, RZ ;  /* 0x0000001f06057819 */ /* 0x000fc800000006ff */
[----:B------:R1:W2:Y:S01]  /*1c40*/  SYNCS.PHASECHK.TRANS64.TRYWAIT P1, [R4+URZ+0x38830], R5 ;  /* 0x03883005040075a7 */ /* 0x0002a2000802017f */
[----:B------:R-:W-:Y:S05]  /*1c50*/  @!P0 BRA `(.L_x_153) ;  /* 0x0000000000048947 */ /* 0x000fea0003800000 */
[----:B------:R-:W-:Y:S01]  /*1c60*/  BPT.TRAP 0x1 ;  /* 0x000000040000795c */ /* 0x000fe20000300000 */
.L_x_153:
[----:B------:R-:W3:Y:S01]  /*1c70*/  S2R R6, SR_TID.X ;  /* 0x0000000000067919 */ /* 0x000ee20000002100 */
[----:B------:R-:W-:Y:S01]  /*1c80*/  IMAD.MOV.U32 R151, RZ, RZ, RZ ;  /* 0x000000ffff977224 */ /* 0x000fe200078e00ff */
[----:B---3--:R-:W-:Y:S01]  /*1c90*/  LOP3.LUT P2, RZ, R6, 0x7f, RZ, 0xc0, !PT ;  /* 0x0000007f06ff7812 */ /* 0x008fe2000784c0ff */
[----:B--2---:R-:W-:-:S12]  /*1ca0*/  @P1 BRA `(.L_x_154) ;  /* 0x0000000000081947 */ /* 0x004fd80003800000 */
[----:B------:R-:W2:Y:S02]  /*1cb0*/  SYNCS.PHASECHK.TRANS64.TRYWAIT P1, [R4+URZ+0x38830], R5 ;  /* 0x03883005040075a7 */ /* 0x000ea4000802017f */
[----:B--2---:R-:W-:Y:S05]  /*1cc0*/  @!P1 BRA `(.L_x_155) ;  /* 0x00000108004c9947 */ /* 0x004fea0003800000 */
.L_x_154:
[----:B------:R-:W-:Y:S05]  /*1cd0*/  WARPSYNC.ALL ;  /* 0x0000000000007948 */ /* 0x000fea0003800000 */
[----:B------:R-:W-:Y:S01]  /*1ce0*/  R2UR UR4, R2 ;  /* 0x00000000020472ca */ /* 0x000fe200000e0000 */
[----:B------:R-:W-:Y:S01]  /*1cf0*/  ULOP3.LUT UR32, UR52, 0x10000, URZ, 0xfc, !UPT ;  /* 0x0001000034207892 */ /* 0x000fe2000f8efc3f */
[----:B------:R-:W-:Y:S01]  /*1d00*/  WARPGROUP.ARRIVE ;  /* 0x00000000000079c5 */ /* 0x000fe20000000000 */
[----:B------:R-:W-:Y:S01]  /*1d10*/  UMOV UR33, 0x40000040 ;  /* 0x4000004000217882 */ /* 0x000fe20000000000 */
[----:B------:R-:W-:Y:S01]  /*1d20*/  UMOV UR35, 0x40000040 ;  /* 0x4000004000237882 */ /* 0x000fe20000000000 */
[----:B------:R-:W-:Y:S01]  /*1d30*/  UMOV UR5, 0x40000040 ;  /* 0x4000004000057882 */ /* 0x000fe20000000000 */
[----:B------:R-:W-:Y:S01]  /*1d40*/  UMOV UR7, 0x40000040 ;  /* 0x4000004000077882 */ /* 0x000fe20000000000 */
[----:B------:R-:W-:Y:S01]  /*1d50*/  UIADD3 UR8, UR32, 0x4, URZ ;  /* 0x0000000420087890 */ /* 0x000fe2000fffe03f */
[----:B------:R-:W3:Y:S01]  /*1d60*/  S2R R90, SR_TID.X ;  /* 0x00000000005a7919 */ /* 0x000ee20000002100 */
        /* <DEDUP_REMOVED lines=8> */
[----:B------:R-:W-:Y:S01]  /*1df0*/  USHF.R.U32.HI UR4, URZ, 0x4, UR4 ;  /* 0x000000043f047899 */ /* 0x000fe20008011604 */
[--C-:B------:R-:W-:Y:S01]  /*1e00*/  IMAD.MOV.U32 R148, RZ, RZ, R151.reuse ;  /* 0x000000ffff947224 */ /* 0x100fe200078e0097 */
[----:B------:R-:W-:Y:S01]  /*1e10*/  UIADD3 UR16, UR32, 0x400, URZ ;  /* 0x0000040020107890 */ /* 0x000fe2000fffe03f */
[--C-:B------:R-:W-:Y:S01]  /*1e20*/  IMAD.MOV.U32 R147, RZ, RZ, R151.reuse ;  /* 0x000000ffff937224 */ /* 0x100fe200078e0097 */
        /* <DEDUP_REMOVED lines=15> */
[----:B------:R-:W-:Y:S01]  /*1f20*/  IMAD.MOV.U32 R140, RZ, RZ, R151 ;  /* 0x000000ffff8c7224 */ /* 0x000fe200078e0097 */
[----:B------:R-:W-:-:S02]  /*1f30*/  UIADD3 UR14, UR34, 0x6, URZ ;  /* 0x00000006220e7890 */ /* 0x000fc4000fffe03f */
[----:B------:R-:W-:Y:S01]  /*1f40*/  QGMMA.64x128x32.F32.E4M3.E4M3 R24, gdesc[UR32], RZ, !UPT, gsb0 ;  /* 0x01e00000201879f3 */ /* 0x000fe2000c0008ff */
        /* <DEDUP_REMOVED lines=107> */
[----:B------:R4:W5:Y:S01]  /*2600*/  MUFU.TANH R9, R34 ;  /* 0x0000002200097308 */ /* 0x0009620000002400 */
        /* <DEDUP_REMOVED lines=8> */
[----:B----4-:R-:W-:-:S02]  /*2690*/  VIADD R34, R235, UR49 ;  /* 0x00000031eb227c36 */ /* 0x010fc40008000000 */
[C---:B------:R-:W-:Y:S01]  /*26a0*/  FMUL.FTZ R48, R0.reuse, R48 ;  /* 0x0000003000307220 */ /* 0x040fe20000410000 */
[C---:B------:R-:W-:Y:S01]  /*26b0*/  FMUL.FTZ R63, R0.reuse, R63 ;  /* 0x0000003f003f7220 */ /* 0x040fe20000410000 */
[C---:B------:R-:W-:Y:S01]  /*26c0*/  FMUL.FTZ R49, R0.reuse, R49 ;  /* 0x0000003100317220 */ /* 0x040fe20000410000 */
[C---:B------:R-:W-:Y:S01]  /*26d0*/  FMUL.FTZ R66, R0.reuse, R66 ;  /* 0x0000004200427220 */ /* 0x040fe20000410000 */
[C---:B------:R-:W-:Y:S01]  /*26e0*/  FMUL.FTZ R52, R0.reuse, R52 ;  /* 0x0000003400347220 */ /* 0x040fe20000410000 */
[C---:B------:R-:W-:Y:S01]  /*26f0*/  FMUL.FTZ R71, R0.reuse, R71 ;  /* 0x0000004700477220 */ /* 0x040fe20000410000 */
[----:B------:R-:W-:Y:S01]  /*2700*/  MUFU.TANH R28, R28 ;  /* 0x0000001c001c7308 */ /* 0x000fe20000002400 */
[----:B0-----:R-:W-:Y:S02]  /*2710*/  IMAD.U32 R35, RZ, RZ, UR48 ;  /* 0x00000030ff237e24 */ /* 0x001fe4000f8e00ff */
        /* <DEDUP_REMOVED lines=15> */
[----:B0-----:R-:W-:-:S02]  /*2810*/  IMAD R38, R35, -0x80, R34 ;  /* 0xffffff8023267824 */ /* 0x001fc400078e0222 */
[C---:B------:R-:W-:Y:S01]  /*2820*/  FMUL.FTZ R69, R0.reuse, R69 ;  /* 0x0000004500457220 */ /* 0x040fe20000410000 */
[C---:B------:R-:W-:Y:S01]  /*2830*/  FMUL.FTZ R72, R0.reuse, R72 ;  /* 0x0000004800487220 */ /* 0x040fe20000410000 */
[C---:B------:R-:W-:Y:S01]  /*2840*/  FMUL.FTZ R67, R0.reuse, R67 ;  /* 0x0000004300437220 */ /* 0x040fe20000410000 */
[----:B------:R-:W-:Y:S01]  /*2850*/  FMUL.FTZ R73, R0, R73 ;  /* 0x0000004900497220 */ /* 0x000fe20000410000 */
[----:B------:R-:W-:Y:S01]  /*2860*/  ISETP.GT.AND P4, PT, R38, RZ, PT ;  /* 0x000000ff2600720c */ /* 0x000fe20003f84270 */
[----:B------:R-:W-:Y:S01]  /*2870*/  FMUL.FTZ R70, R0, R70 ;  /* 0x0000004600467220 */ /* 0x000fe20000410000 */
[----:B-12---:R-:W0:Y:S01]  /*2880*/  MUFU.TANH R5, R26 ;  /* 0x0000001a00057308 */ /* 0x006e220000002400 */
        /* <DEDUP_REMOVED lines=9> */
[C---:B------:R-:W-:Y:S01]  /*2920*/  FMUL.FTZ R75, R0.reuse, R75 ;  /* 0x0000004b004b7220 */ /* 0x040fe20000410000 */
[----:B-----5:R-:W-:Y:S01]  /*2930*/  FSEL R9, R9, -INF , P3 ;  /* 0xff80000009097808 */ /* 0x020fe20001800000 */
[C---:B------:R-:W-:Y:S01]  /*2940*/  FMUL.FTZ R84, R0.reuse, R84 ;  /* 0x0000005400547220 */ /* 0x040fe20000410000 */
[C---:B------:R-:W-:Y:S01]  /*2950*/  FMUL.FTZ R78, R0.reuse, R78 ;  /* 0x0000004e004e7220 */ /* 0x040fe20000410000 */
[C---:B------:R-:W-:Y:S01]  /*2960*/  FMUL.FTZ R85, R0.reuse, R85 ;  /* 0x0000005500557220 */ /* 0x040fe20000410000 */
[C---:B------:R-:W-:Y:S01]  /*2970*/  FMUL.FTZ R79, R0.reuse, R79 ;  /* 0x0000004f004f7220 */ /* 0x040fe20000410000 */
        /* <DEDUP_REMOVED lines=27> */
[----:B------:R1:W2:Y:S01]  /*2b30*/  MUFU.TANH R15, R46 ;  /* 0x0000002e000f7308 */ /* 0x0002a20000002400 */
        /* <DEDUP_REMOVED lines=17> */
[----:B--2---:R-:W-:Y:S01]  /*2c50*/  FSEL R15, R15, -INF , P4 ;  /* 0xff8000000f0f7808 */ /* 0x004fe20002000000 */
[----:B------:R0:W-:Y:S08]  /*2c60*/  MUFU.TANH R26, R55 ;  /* 0x00000037001a7308 */ /* 0x0001f00000002400 */
[----:B------:R-:W2:Y:S01]  /*2c70*/  MUFU.TANH R45, R45 ;  /* 0x0000002d002d7308 */ /* 0x000ea20000002400 */
        /* <DEDUP_REMOVED lines=9> */
[----:B--2---:R-:W-:Y:S01]  /*2d10*/  FSEL R88, R45, -INF , P5 ;  /* 0xff8000002d587808 */ /* 0x004fe20002800000 */
[----:B------:R0:W-:Y:S01]  /*2d20*/  MUFU.TANH R30, R63 ;  /* 0x0000003f001e7308 */ /* 0x0001e20000002400 */
[----:B------:R-:W-:Y:S02]  /*2d30*/  ISETP.GT.AND P5, PT, R38, 0x40, PT ;  /* 0x000000402600780c */ /* 0x000fe40003fa4270 */
[----:B------:R-:W-:Y:S02]  /*2d40*/  FSEL R21, R21, -INF , P1 ;  /* 0xff80000015157808 */ /* 0x000fe40000800000 */
[----:B-1----:R-:W-:-:S03]  /*2d50*/  FSEL R27, R27, -INF , P5 ;  /* 0xff8000001b1b7808 */ /* 0x002fc60002800000 */
[----:B------:R-:W-:Y:S01]  /*2d60*/  MUFU.TANH R49, R49 ;  /* 0x0000003100317308 */ /* 0x000fe20000002400 */
[----:B0-----:R-:W-:Y:S02]  /*2d70*/  FSEL R63, R40, -INF , P2 ;  /* 0xff800000283f7808 */ /* 0x001fe40001000000 */
[----:B------:R-:W-:Y:S02]  /*2d80*/  ISETP.GT.AND P2, PT, R38, 0x31, PT ;  /* 0x000000312600780c */ /* 0x000fe40003f44270 */
[----:B------:R-:W-:Y:S02]  /*2d90*/  FMNMX.FTZ R25, R63, R24, !PT ;  /* 0x000000183f197209 */ /* 0x000fe40007810000 */
[----:B----4-:R-:W-:Y:S01]  /*2da0*/  FSEL R89, R48, -INF , P1 ;  /* 0xff80000030597808 */ /* 0x010fe20000800000 */
[----:B------:R0:W-:Y:S01]  /*2db0*/  MUFU.TANH R31, R66 ;  /* 0x00000042001f7308 */ /* 0x0001e20000002400 */
[----:B------:R-:W-:-:S07]  /*2dc0*/  ISETP.GT.AND P1, PT, R38, 0x41, PT ;  /* 0x000000412600780c */ /* 0x000fce0003f24270 */
[----:B------:R-:W1:Y:S01]  /*2dd0*/  MUFU.TANH R52, R52 ;  /* 0x0000003400347308 */ /* 0x000e620000002400 */
[----:B0-----:R-:W-:Y:S02]  /*2de0*/  FSEL R66, R41, -INF , P3 ;  /* 0xff80000029427808 */ /* 0x001fe40001800000 */
[----:B------:R-:W-:Y:S02]  /*2df0*/  ISETP.GT.AND P3, PT, R38, 0x38, PT ;  /* 0x000000382600780c */ /* 0x000fe40003f64270 */
[----:B------:R-:W-:-:S03]  /*2e00*/  FMNMX.FTZ R28, R66, R25, !PT ;  /* 0x00000019421c7209 */ /* 0x000fc60007810000 */
[----:B------:R0:W-:Y:S08]  /*2e10*/  MUFU.TANH R34, R71 ;  /* 0x0000004700227308 */ /* 0x0001f00000002400 */
[----:B------:R-:W2:Y:S01]  /*2e20*/  MUFU.TANH R53, R53 ;  /* 0x0000003500357308 */ /* 0x000ea20000002400 */
[----:B0-----:R-:W-:Y:S02]  /*2e30*/  FSEL R71, R44, -INF , P4 ;  /* 0xff8000002c477808 */ /* 0x001fe40002000000 */
[----:B------:R-:W-:-:S02]  /*2e40*/  ISETP.GT.AND P4, PT, R38, 0x39, PT ;  /* 0x000000392600780c */ /* 0x000fc40003f84270 */
[----:B------:R-:W-:Y:S02]  /*2e50*/  FMNMX.FTZ R29, R71, R28, !PT ;  /* 0x0000001c471d7209 */ /* 0x000fe40007810000 */
[----:B-1----:R-:W-:Y:S01]  /*2e60*/  FSEL R52, R52, -INF , P3 ;  /* 0xff80000034347808 */ /* 0x002fe20001800000 */
[----:B------:R-:W0:Y:S01]  /*2e70*/  MUFU.TANH R56, R56 ;  /* 0x0000003800387308 */ /* 0x000e220000002400 */
[----:B------:R-:W-:Y:S02]  /*2e80*/  FMNMX.FTZ R28, R88, R29, !PT ;  /* 0x0000001d581c7209 */ /* 0x000fe40007810000 */
[----:B------:R-:W-:Y:S02]  /*2e90*/  FSEL R26, R26, -INF , P4 ;  /* 0xff8000001a1a7808 */ /* 0x000fe40002000000 */
[----:B------:R-:W-:-:S03]  /*2ea0*/  FMNMX.FTZ R29, R89, R28, !PT ;  /* 0x0000001c591d7209 */ /* 0x000fc60007810000 */
[----:B------:R-:W1:Y:S01]  /*2eb0*/  MUFU.TANH R51, R51 ;  /* 0x0000003300337308 */ /* 0x000e620000002400 */
[----:B--2---:R-:W-:Y:S02]  /*2ec0*/  FSEL R53, R53, -INF , P4 ;  /* 0xff80000035357808 */ /* 0x004fe40002000000 */
[----:B------:R-:W-:-:S04]  /*2ed0*/  ISETP.GT.AND P4, PT, R38, 0x50, PT ;  /* 0x000000502600780c */ /* 0x000fc80003f84270 */
[----:B------:R-:W-:Y:S01]  /*2ee0*/  FSEL R31, R31, -INF , P4 ;  /* 0xff8000001f1f7808 */ /* 0x000fe20002000000 */
[----:B------:R-:W2:Y:S01]  /*2ef0*/  MUFU.TANH R57, R57 ;  /* 0x0000003900397308 */ /* 0x000ea20000002400 */
[----:B0-----:R-:W-:Y:S02]  /*2f00*/  FSEL R56, R56, -INF , P5 ;  /* 0xff80000038387808 */ /* 0x001fe40002800000 */
[----:B------:R-:W-:-:S05]  /*2f10*/  ISETP.GT.AND P5, PT, R38, 0x51, PT ;  /* 0x000000512600780c */ /* 0x000fca0003fa4270 */
[----:B------:R0:W-:Y:S01]  /*2f20*/  MUFU.TANH R35, R74 ;  /* 0x0000004a00237308 */ /* 0x0001e20000002400 */
[----:B-1----:R-:W-:-:S07]  /*2f30*/  FSEL R24, R51, -INF , P2 ;  /* 0xff80000033187808 */ /* 0x002fce0001000000 */
[----:B------:R-:W1:Y:S01]  /*2f40*/  MUFU.TANH R54, R54 ;  /* 0x0000003600367308 */ /* 0x000e620000002400 */
[----:B0-----:R-:W-:Y:S02]  /*2f50*/  FSEL R74, R49, -INF , P2 ;  /* 0xff800000314a7808 */ /* 0x001fe40001000000 */
[----:B------:R-:W-:Y:S02]  /*2f60*/  ISETP.GT.AND P2, PT, R38, 0x48, PT ;  /* 0x000000482600780c */ /* 0x000fe40003f44270 */
[----:B------:R-:W-:Y:S02]  /*2f70*/  FMNMX.FTZ R29, R74, R29, !PT ;  /* 0x0000001d4a1d7209 */ /* 0x000fe40007810000 */
[----:B--2---:R-:W-:Y:S01]  /*2f80*/  FSEL R57, R57, -INF , P1 ;  /* 0xff80000039397808 */ /* 0x004fe20000800000 */
[----:B------:R-:W0:Y:S01]  /*2f90*/  MUFU.TANH R60, R60 ;  /* 0x0000003c003c7308 */ /* 0x000e220000002400 */
[----:B------:R-:W-:-:S04]  /*2fa0*/  FMNMX.FTZ R32, R52, R29, !PT ;  /* 0x0000001d34207209 */ /* 0x000fc80007810000 */
[----:B------:R-:W-:-:S03]  /*2fb0*/  FMNMX.FTZ R33, R53, R32, !PT ;  /* 0x0000002035217209 */ /* 0x000fc60007810000 */
[----:B------:R-:W2:Y:S01]  /*2fc0*/  MUFU.TANH R61, R61 ;  /* 0x0000003d003d7308 */ /* 0x000ea20000002400 */
[----:B------:R-:W-:Y:S02]  /*2fd0*/  FMNMX.FTZ R32, R56, R33, !PT ;  /* 0x0000002138207209 */ /* 0x000fe40007810000 */
[----:B-1----:R-:W-:Y:S02]  /*2fe0*/  FSEL R25, R54, -INF , P3 ;  /* 0xff80000036197808 */ /* 0x002fe40001800000 */
[----:B------:R-:W-:Y:S02]  /*2ff0*/  ISETP.GT.AND P3, PT, R38, 0x49, PT ;  /* 0x000000492600780c */ /* 0x000fe40003f64270 */
[----:B------:R-:W-:Y:S01]  /*3000*/  FMNMX.FTZ R33, R57, R32, !PT ;  /* 0x0000002039217209 */ /* 0x000fe20007810000 */
[----:B------:R-:W1:Y:S01]  /*3010*/  MUFU.TANH R64, R64 ;  /* 0x0000004000407308 */ /* 0x000e620000002400 */
[----:B0-----:R-:W-:Y:S02]  /*3020*/  FSEL R60, R60, -INF , P2 ;  /* 0xff8000003c3c7808 */ /* 0x001fe40001000000 */
[----:B------:R-:W-:-:S02]  /*3030*/  FSEL R30, R30, -INF , P3 ;  /* 0xff8000001e1e7808 */ /* 0x000fc40001800000 */
[----:B------:R-:W-:-:S03]  /*3040*/  FMNMX.FTZ R32, R60, R33, !PT ;  /* 0x000000213c207209 */ /* 0x000fc60007810000 */
[----:B------:R-:W0:Y:S01]  /*3050*/  MUFU.TANH R59, R59 ;  /* 0x0000003b003b7308 */ /* 0x000e220000002400 */
[----:B--2---:R-:W-:Y:S02]  /*3060*/  FSEL R61, R61, -INF , P3 ;  /* 0xff8000003d3d7808 */ /* 0x004fe40001800000 */
[----:B------:R-:W-:Y:S02]  /*3070*/  ISETP.GT.AND P3, PT, R38, 0x60, PT ;  /* 0x000000602600780c */ /* 0x000fe40003f64270 */
[----:B------:R-:W-:Y:S02]  /*3080*/  FMNMX.FTZ R33, R61, R32, !PT ;  /* 0x000000203d217209 */ /* 0x000fe40007810000 */
[----:B------:R-:W-:Y:S01]  /*3090*/  FSEL R35, R35, -INF , P3 ;  /* 0xff80000023237808 */ /* 0x000fe20001800000 */
[----:B------:R-:W2:Y:S01]  /*30a0*/  MUFU.TANH R65, R65 ;  /* 0x0000004100417308 */ /* 0x000ea20000002400 */
[----:B-1----:R-:W-:Y:S02]  /*30b0*/  FSEL R64, R64, -INF , P4 ;  /* 0xff80000040407808 */ /* 0x002fe40002000000 */
[----:B------:R-:W-:-:S02]  /*30c0*/  ISETP.GT.AND P4, PT, R38, 0x61, PT ;  /* 0x000000612600780c */ /* 0x000fc40003f84270 */
[----:B------:R-:W-:-:S03]  /*30d0*/  FMNMX.FTZ R40, R64, R33, !PT ;  /* 0x0000002140287209 */ /* 0x000fc60007810000 */
[----:B------:R-:W1:Y:S01]  /*30e0*/  MUFU.TANH R62, R62 ;  /* 0x0000003e003e7308 */ /* 0x000e620000002400 */
[----:B0-----:R-:W-:Y:S02]  /*30f0*/  FSEL R28, R59, -INF , P1 ;  /* 0xff8000003b1c7808 */ /* 0x001fe40000800000 */
[----:B------:R-:W-:-:S05]  /*3100*/  ISETP.GT.AND P1, PT, R38, 0x58, PT ;  /* 0x000000582600780c */ /* 0x000fca0003f24270 */
[----:B------:R-:W0:Y:S01]  /*3110*/  MUFU.TANH R68, R68 ;  /* 0x0000004400447308 */ /* 0x000e220000002400 */
[----:B--2---:R-:W-:-:S04]  /*3120*/  FSEL R65, R65, -INF , P5 ;  /* 0xff80000041417808 */ /* 0x004fc80002800000 */
[----:B------:R-:W-:-:S03]  /*3130*/  FMNMX.FTZ R33, R65, R40, !PT ;  /* 0x0000002841217209 */ /* 0x000fc60007810000 */
[----:B------:R-:W2:Y:S01]  /*3140*/  MUFU.TANH R69, R69 ;  /* 0x0000004500457308 */ /* 0x000ea20000002400 */
[----:B-1----:R-:W-:Y:S02]  /*3150*/  FSEL R29, R62, -INF , P2 ;  /* 0xff8000003e1d7808 */ /* 0x002fe40001000000 */
[----:B------:R-:W-:-:S04]  /*3160*/  ISETP.GT.AND P2, PT, R38, 0x59, PT ;  /* 0x000000592600780c */ /* 0x000fc80003f44270 */
[----:B------:R-:W-:Y:S01]  /*3170*/  FSEL R34, R34, -INF , P2 ;  /* 0xff80000022227808 */ /* 0x000fe20001000000 */
[----:B------:R-:W1:Y:S01]  /*3180*/  MUFU.TANH R72, R72 ;  /* 0x0000004800487308 */ /* 0x000e620000002400 */
[----:B0-----:R-:W-:-:S04]  /*3190*/  FSEL R68, R68, -INF , P1 ;  /* 0xff80000044447808 */ /* 0x001fc80000800000 */
[----:B------:R-:W-:-:S03]  /*31a0*/  FMNMX.FTZ R40, R68, R33, !PT ;  /* 0x0000002144287209 */ /* 0x000fc60007810000 */
[----:B------:R-:W0:Y:S01]  /*31b0*/  MUFU.TANH R67, R67 ;  /* 0x0000004300437308 */ /* 0x000e220000002400 */
[----:B--2---:R-:W-:Y:S02]  /*31c0*/  FSEL R69, R69, -INF , P2 ;  /* 0xff80000045457808 */ /* 0x004fe40001000000 */
[----:B------:R-:W-:Y:S02]  /*31d0*/  ISETP.GT.AND P2, PT, R38, 0x70, PT ;  /* 0x000000702600780c */ /* 0x000fe40003f44270 */
[----:B------:R-:W-:-:S03]  /*31e0*/  FMNMX.FTZ R41, R69, R40, !PT ;  /* 0x0000002845297209 */ /* 0x000fc60007810000 */
[----:B------:R-:W2:Y:S01]  /*31f0*/  MUFU.TANH R73, R73 ;  /* 0x0000004900497308 */ /* 0x000ea20000002400 */
[----:B-1----:R-:W-:Y:S02]  /*3200*/  FSEL R72, R72, -INF , P3 ;  /* 0xff80000048487808 */ /* 0x002fe40001800000 */
[----:B------:R-:W-:Y:S02]  /*3210*/  ISETP.GT.AND P3, PT, R38, 0x71, PT ;  /* 0x000000712600780c */ /* 0x000fe40003f64270 */
        /* <DEDUP_REMOVED lines=9> */
[----:B------:R-:W-:-:S05]  /*32b0*/  ISETP.GT.AND P1, PT, R38, 0x69, PT ;  /* 0x000000692600780c */ /* 0x000fca0003f24270 */
[----:B------:R-:W1:Y:S01]  /*32c0*/  MUFU.TANH R80, R80 ;  /* 0x0000005000507308 */ /* 0x000e620000002400 */
[----:B0-----:R-:W-:-:S04]  /*32d0*/  FSEL R76, R76, -INF , P5 ;  /* 0xff8000004c4c7808 */ /* 0x001fc80002800000 */
[----:B------:R-:W-:-:S03]  /*32e0*/  FMNMX.FTZ R40, R76, R41, !PT ;  /* 0x000000294c287209 */ /* 0x000fc60007810000 */
[----:B------:R-:W0:Y:S01]  /*32f0*/  MUFU.TANH R36, R75 ;  /* 0x0000004b00247308 */ /* 0x000e220000002400 */
[----:B--2---:R-:W-:-:S04]  /*3300*/  FSEL R77, R77, -INF , P1 ;  /* 0xff8000004d4d7808 */ /* 0x004fc80000800000 */
[----:B------:R-:W-:-:S03]  /*3310*/  FMNMX.FTZ R41, R77, R40, !PT ;  /* 0x000000284d297209 */ /* 0x000fc60007810000 */
[----:B------:R-:W2:Y:S01]  /*3320*/  MUFU.TANH R81, R81 ;  /* 0x0000005100517308 */ /* 0x000ea20000002400 */
[----:B-1----:R-:W-:-:S04]  /*3330*/  FSEL R80, R80, -INF , P2 ;  /* 0xff80000050507808 */ /* 0x002fc80001000000 */
[----:B------:R-:W-:-:S03]  /*3340*/  FMNMX.FTZ R40, R80, R41, !PT ;  /* 0x0000002950287209 */ /* 0x000fc60007810000 */
[----:B------:R1:W4:Y:S01]  /*3350*/  MUFU.TANH R37, R78 ;  /* 0x0000004e00257308 */ /* 0x0003220000002400 */
[----:B0-----:R-:W-:Y:S02]  /*3360*/  FSEL R36, R36, -INF , P4 ;  /* 0xff80000024247808 */ /* 0x001fe40002000000 */
[----:B------:R-:W-:-:S05]  /*3370*/  ISETP.GT.AND P4, PT, R38, 0x78, PT ;  /* 0x000000782600780c */ /* 0x000fca0003f84270 */
[----:B------:R-:W0:Y:S01]  /*3380*/  MUFU.TANH R84, R84 ;  /* 0x0000005400547308 */ /* 0x000e220000002400 */
[----:B--2---:R-:W-:Y:S01]  /*3390*/  FSEL R81, R81, -INF , P3 ;  /* 0xff80000051517808 */ /* 0x004fe20001800000 */
[----:B-1----:R-:W-:-:S03]  /*33a0*/  IMAD.MOV.U32 R78, RZ, RZ, R151 ;  /* 0x000000ffff4e7224 */ /* 0x002fc600078e0097 */
[----:B------:R-:W-:-:S03]  /*33b0*/  FMNMX.FTZ R41, R81, R40, !PT ;  /* 0x0000002851297209 */ /* 0x000fc60007810000 */
[----:B------:R-:W1:Y:S01]  /*33c0*/  MUFU.TANH R85, R85 ;  /* 0x0000005500557308 */ /* 0x000e620000002400 */
[----:B----4-:R-:W-:Y:S02]  /*33d0*/  FSEL R37, R37, -INF , P5 ;  /* 0xff80000025257808 */ /* 0x010fe40002800000 */
[----:B------:R-:W-:-:S05]  /*33e0*/  ISETP.GT.AND P5, PT, R38, 0x79, PT ;  /* 0x000000792600780c */ /* 0x000fca0003fa4270 */
[----:B------:R-:W2:Y:S01]  /*33f0*/  MUFU.TANH R79, R79 ;  /* 0x0000004f004f7308 */ /* 0x000ea20000002400 */
[----:B0-----:R-:W-:-:S04]  /*3400*/  FSEL R84, R84, -INF , P4 ;  /* 0xff80000054547808 */ /* 0x001fc80002000000 */
[----:B------:R-:W-:-:S03]  /*3410*/  FMNMX.FTZ R38, R84, R41, !PT ;  /* 0x0000002954267209 */ /* 0x000fc60007810000 */
[----:B------:R-:W0:Y:S01]  /*3420*/  MUFU.TANH R82, R82 ;  /* 0x0000005200527308 */ /* 0x000e220000002400 */
[----:B-1----:R-:W-:-:S04]  /*3430*/  FSEL R85, R85, -INF , P5 ;  /* 0xff80000055557808 */ /* 0x002fc80002800000 */
[----:B------:R-:W-:-:S03]  /*3440*/  FMNMX.FTZ R38, R85, R38, !PT ;  /* 0x0000002655267209 */ /* 0x000fc60007810000 */
[----:B------:R-:W1:Y:S01]  /*3450*/  MUFU.TANH R83, R83 ;  /* 0x0000005300537308 */ /* 0x000e620000002400 */
[----:B--2---:R-:W-:Y:S01]  /*3460*/  FSEL R79, R79, -INF , P1 ;  /* 0xff8000004f4f7808 */ /* 0x004fe20000800000 */
[----:B------:R-:W2:Y:S06]  /*3470*/  SHFL.BFLY PT, R41, R38, 0x2, 0x1f ;  /* 0x0c401f0026297f89 */ /* 0x000eac00000e0000 */
[----:B------:R-:W4:Y:S01]  /*3480*/  MUFU.TANH R86, R86 ;  /* 0x0000005600567308 */ /* 0x000f220000002400 */
[----:B0-----:R-:W-:-:S07]  /*3490*/  FSEL R82, R82, -INF , P2 ;  /* 0xff80000052527808 */ /* 0x001fce0001000000 */
[----:B------:R-:W0:Y:S01]  /*34a0*/  MUFU.TANH R87, R87 ;  /* 0x0000005700577308 */ /* 0x000e220000002400 */
[----:B-1----:R-:W-:Y:S02]  /*34b0*/  FSEL R83, R83, -INF , P3 ;  /* 0xff80000053537808 */ /* 0x002fe40001800000 */
[----:B----4-:R-:W-:Y:S02]  /*34c0*/  FSEL R86, R86, -INF , P4 ;  /* 0xff80000056567808 */ /* 0x010fe40002000000 */
[----:B--2---:R-:W-:-:S05]  /*34d0*/  FMNMX.FTZ R41, R38, R41, !PT ;  /* 0x0000002926297209 */ /* 0x004fca0007810000 */
[----:B------:R-:W1:Y:S01]  /*34e0*/  SHFL.BFLY PT, R40, R41, 0x1, 0x1f ;  /* 0x0c201f0029287f89 */ /* 0x000e6200000e0000 */
[----:B0-----:R-:W-:Y:S02]  /*34f0*/  FSEL R87, R87, -INF , P5 ;  /* 0xff80000057577808 */ /* 0x001fe40002800000 */
[----:B-1----:R-:W-:Y:S01]  /*3500*/  FMNMX.FTZ R189, R41, R40, !PT ;  /* 0x0000002829bd7209 */ /* 0x002fe20007810000 */
[----:B------:R-:W-:-:S03]  /*3510*/  IMAD.U32 R40, RZ, RZ, UR6 ;  /* 0x00000006ff287e24 */ /* 0x000fc6000f8e00ff */
[C---:B------:R-:W-:Y:S01]  /*3520*/  FSETP.NEU.FTZ.AND P6, PT, R189.reuse, -INF , PT ;  /* 0xff800000bd00780b */ /* 0x040fe20003fdd000 */
[----:B------:R-:W-:-:S05]  /*3530*/  FFMA.FTZ R40, R189, R40, -8 ;  /* 0xc1000000bd287423 */ /* 0x000fca0000010028 */
[----:B------:R-:W-:Y:S02]  /*3540*/  FSEL R67, R40, RZ, P6 ;  /* 0x000000ff28437208 */ /* 0x000fe40003000000 */
[----:B---3--:R-:W-:Y:S01]  /*3550*/  LOP3.LUT P6, RZ, R90, 0x7f, RZ, 0xc0, !PT ;  /* 0x0000007f5aff7812 */ /* 0x008fe200078cc0ff */
[----:B------:R-:W-:Y:S02]  /*3560*/  IMAD.MOV.U32 R90, RZ, RZ, R151 ;  /* 0x000000ffff5a7224 */ /* 0x000fe400078e0097 */
[----:B------:R-:W-:-:S01]  /*3570*/  FFMA.FTZ R38, R39, UR6, -R67 ;  /* 0x0000000627267c23 */ /* 0x000fc20008010843 */
[--C-:B------:R-:W-:Y:S01]  /*3580*/  FFMA.FTZ R39, R42, UR6, -R67.reuse ;  /* 0x000000062a277c23 */ /* 0x100fe20008010843 */
[----:B------:R-:W-:Y:S01]  /*3590*/  FMNMX.FTZ R42, R5, R6, !PT ;  /* 0x00000006052a7209 */ /* 0x000fe20007810000 */
[--C-:B------:R-:W-:Y:S01]  /*35a0*/  FFMA.FTZ R40, R43, UR6, -R67.reuse ;  /* 0x000000062b287c23 */ /* 0x100fe20008010843 */
        /* <DEDUP_REMOVED lines=8> */
[----:B------:R-:W-:Y:S01]  /*3630*/  IMAD.U32 R68, RZ, RZ, UR6 ;  /* 0x00000006ff447e24 */ /* 0x000fe2000f8e00ff */
[----:B------:R-:W-:Y:S01]  /*3640*/  MUFU.EX2 R38, R38 ;  /* 0x0000002600267308 */ /* 0x000fe20000000800 */
[----:B------:R-:W-:Y:S01]  /*3650*/  FMNMX.FTZ R43, R9, R42, !PT ;  /* 0x0000002a092b7209 */ /* 0x000fe20007810000 */
[--C-:B------:R-:W-:Y:S01]  /*3660*/  FFMA.FTZ R71, R71, UR6, -R67.reuse ;  /* 0x0000000647477c23 */ /* 0x100fe20008010843 */
[----:B------:R-:W-:-:S01]  /*3670*/  FFMA.FTZ R60, R60, UR6, -R67 ;  /* 0x000000063c3c7c23 */ /* 0x000fc20008010843 */
[--C-:B------:R-:W-:Y:S01]  /*3680*/  FFMA.FTZ R61, R61, UR6, -R67.reuse ;  /* 0x000000063d3d7c23 */ /* 0x100fe20008010843 */
[----:B------:R-:W-:Y:S01]  /*3690*/  FMNMX.FTZ R44, R10, R43, !PT ;  /* 0x0000002b0a2c7209 */ /* 0x000fe20007810000 */
[--C-:B------:R-:W-:Y:S01]  /*36a0*/  FFMA.FTZ R43, R50, UR6, -R67.reuse ;  /* 0x00000006322b7c23 */ /* 0x100fe20008010843 */
[----:B------:R-:W-:-:S01]  /*36b0*/  FFMA.FTZ R51, R88, UR6, -R67 ;  /* 0x0000000658337c23 */ /* 0x000fc20008010843 */
[----:B------:R-:W-:Y:S01]  /*36c0*/  MUFU.EX2 R42, R47 ;  /* 0x0000002f002a7308 */ /* 0x000fe20000000800 */
[----:B------:R-:W-:Y:S01]  /*36d0*/  FMNMX.FTZ R45, R11, R44, !PT ;  /* 0x0000002c0b2d7209 */ /* 0x000fe20007810000 */
[--C-:B------:R-:W-:Y:S01]  /*36e0*/  FFMA.FTZ R74, R74, UR6, -R67.reuse ;  /* 0x000000064a4a7c23 */ /* 0x100fe20008010843 */
[----:B------:R-:W-:-:S01]  /*36f0*/  FFMA.FTZ R69, R69, UR6, -R67 ;  /* 0x0000000645457c23 */ /* 0x000fc20008010843 */
[----:B------:R-:W-:Y:S01]  /*3700*/  FFMA.FTZ R62, R72, UR6, -R67 ;  /* 0x00000006483e7c23 */ /* 0x000fe20008010843 */
[----:B------:R-:W-:Y:S01]  /*3710*/  FMNMX.FTZ R44, R12, R45, !PT ;  /* 0x0000002d0c2c7209 */ /* 0x000fe20007810000 */
[----:B------:R-:W-:-:S02]  /*3720*/  @!P6 VIADD R4, R4, 0x38840 ;  /* 0x000388400404e836 */ /* 0x000fc40000000000 */
[----:B------:R0:W-:Y:S01]  /*3730*/  MUFU.EX2 R47, R58 ;  /* 0x0000003a002f7308 */ /* 0x0001e20000000800 */
[----:B------:R-:W-:Y:S01]  /*3740*/  FMNMX.FTZ R45, R13, R44, !PT ;  /* 0x0000002c0d2d7209 */ /* 0x000fe20007810000 */
[----:B------:R-:W-:Y:S01]  /*3750*/  IMAD.MOV.U32 R88, RZ, RZ, R151 ;  /* 0x000000ffff587224 */ /* 0x000fe200078e0097 */
[----:B------:R-:W-:Y:S02]  /*3760*/  @!P6 PRMT R4, RZ, 0x654, R4 ;  /* 0x00000654ff04e816 */ /* 0x000fe40000000004 */
[----:B------:R-:W-:Y:S02]  /*3770*/  FMNMX.FTZ R46, R14, R45, !PT ;  /* 0x0000002d0e2e7209 */ /* 0x000fe40007810000 */
[----:B------:R1:W-:Y:S01]  /*3780*/  @!P6 SYNCS.ARRIVE.TRANS64.RED.A1T0 RZ, [R4+URZ], RZ ;  /* 0x000000ff04ffe9a7 */ /* 0x0003e2000810043f */
[----:B------:R-:W2:Y:S01]  /*3790*/  MUFU.EX2 R44, R55 ;  /* 0x00000037002c7308 */ /* 0x000ea20000000800 */
[----:B------:R-:W-:Y:S01]  /*37a0*/  FMNMX.FTZ R45, R15, R46, !PT ;  /* 0x0000002e0f2d7209 */ /* 0x000fe20007810000 */
[----:B0-----:R-:W-:-:S03]  /*37b0*/  FFMA.FTZ R58, R52, UR6, -R67 ;  /* 0x00000006343a7c23 */ /* 0x001fc60008010843 */
[----:B------:R-:W-:Y:S01]  /*37c0*/  FMNMX.FTZ R46, R20, R45, !PT ;  /* 0x0000002d142e7209 */ /* 0x000fe20007810000 */
[----:B------:R-:W-:-:S01]  /*37d0*/  FFMA.FTZ R45, R63, UR6, -R67 ;  /* 0x000000063f2d7c23 */ /* 0x000fc20008010843 */
[----:B------:R-:W-:Y:S01]  /*37e0*/  FFMA.FTZ R63, R85, UR6, -R67 ;  /* 0x00000006553f7c23 */ /* 0x000fe20008010843 */
[----:B------:R-:W-:Y:S01]  /*37f0*/  MUFU.EX2 R39, R39 ;  /* 0x0000002700277308 */ /* 0x000fe20000000800 */
[----:B------:R-:W-:Y:S01]  /*3800*/  FMNMX.FTZ R49, R21, R46, !PT ;  /* 0x0000002e15317209 */ /* 0x000fe20007810000 */
[----:B------:R-:W-:-:S03]  /*3810*/  IMAD.MOV.U32 R85, RZ, RZ, R151 ;  /* 0x000000ffff557224 */ /* 0x000fc600078e0097 */
[----:B------:R-:W-:-:S03]  /*3820*/  FMNMX.FTZ R46, R24, R49, !PT ;  /* 0x00000031182e7209 */ /* 0x000fc60007810000 */
[----:B------:R-:W-:Y:S01]  /*3830*/  MUFU.EX2 R40, R40 ;  /* 0x0000002800287308 */ /* 0x000fe20000000800 */
[----:B------:R-:W-:Y:S02]  /*3840*/  FMNMX.FTZ R49, R25, R46, !PT ;  /* 0x0000002e19317209 */ /* 0x000fe40007810000 */
[----:B--2---:R-:W-:Y:S02]  /*3850*/  F2FP.SATFINITE.E4M3.F32.PACK_AB_MERGE_C R230, R47, R44, RZ ;  /* 0x0000002c2fe6723e */ /* 0x004fe400048070ff */
[----:B------:R-:W-:-:S03]  /*3860*/  FMNMX.FTZ R48, R26, R49, !PT ;  /* 0x000000311a307209 */ /* 0x000fc60007810000 */
[----:B------:R-:W-:Y:S01]  /*3870*/  MUFU.EX2 R46, R66 ;  /* 0x00000042002e7308 */ /* 0x000fe20000000800 */
[----:B------:R-:W-:-:S04]  /*3880*/  FMNMX.FTZ R49, R27, R48, !PT ;  /* 0x000000301b317209 */ /* 0x000fc80007810000 */
[----:B------:R-:W-:-:S03]  /*3890*/  FMNMX.FTZ R50, R28, R49, !PT ;  /* 0x000000311c327209 */ /* 0x000fc60007810000 */
[----:B------:R0:W-:Y:S01]  /*38a0*/  MUFU.EX2 R66, R58 ;  /* 0x0000003a00427308 */ /* 0x0001e20000000800 */
[----:B------:R-:W-:-:S04]  /*38b0*/  FMNMX.FTZ R49, R29, R50, !PT ;  /* 0x000000321d317209 */ /* 0x000fc80007810000 */
[----:B------:R-:W-:Y:S01]  /*38c0*/  FMNMX.FTZ R50, R30, R49, !PT ;  /* 0x000000311e327209 */ /* 0x000fe20007810000 */
[----:B------:R-:W-:-:S01]  /*38d0*/  FFMA.FTZ R49, R89, UR6, -R67 ;  /* 0x0000000659317c23 */ /* 0x000fc20008010843 */
[----:B------:R-:W-:Y:S01]  /*38e0*/  IMAD.MOV.U32 R89, RZ, RZ, R151 ;  /* 0x000000ffff597224 */ /* 0x000fe200078e0097 */
[----:B------:R-:W2:Y:S01]  /*38f0*/  MUFU.EX2 R41, R41 ;  /* 0x0000002900297308 */ /* 0x000ea20000000800 */
[----:B------:R-:W-:Y:S01]  /*3900*/  FMNMX.FTZ R55, R31, R50, !PT ;  /* 0x000000321f377209 */ /* 0x000fe20007810000 */
[----:B0-----:R-:W-:-:S03]  /*3910*/  FFMA.FTZ R58, R57, UR6, -R67 ;  /* 0x00000006393a7c23 */ /* 0x001fc60008010843 */
[----:B------:R-:W-:-:S03]  /*3920*/  FMNMX.FTZ R50, R32, R55, !PT ;  /* 0x0000003720327209 */ /* 0x000fc60007810000 */
[----:B------:R-:W-:Y:S01]  /*3930*/  MUFU.EX2 R48, R71 ;  /* 0x0000004700307308 */ /* 0x000fe20000000800 */
[----:B------:R-:W-:-:S04]  /*3940*/  FMNMX.FTZ R55, R33, R50, !PT ;  /* 0x0000003221377209 */ /* 0x000fc80007810000 */
[----:B------:R-:W-:-:S03]  /*3950*/  FMNMX.FTZ R54, R34, R55, !PT ;  /* 0x0000003722367209 */ /* 0x000fc60007810000 */
[----:B------:R0:W-:Y:S01]  /*3960*/  MUFU.EX2 R70, R60 ;  /* 0x0000003c00467308 */ /* 0x0001e20000000800 */
[----:B------:R-:W-:Y:S02]  /*3970*/  FMNMX.FTZ R55, R35, R54, !PT ;  /* 0x0000003623377209 */ /* 0x000fe40007810000 */
[----:B--2---:R-:W-:Y:S02]  /*3980*/  F2FP.SATFINITE.E4M3.F32.PACK_AB_MERGE_C R228, R41, R40, RZ ;  /* 0x0000002829e4723e */ /* 0x004fe400048070ff */
[----:B------:R-:W-:Y:S01]  /*3990*/  FMNMX.FTZ R52, R36, R55, !PT ;  /* 0x0000003724347209 */ /* 0x000fe20007810000 */
[--C-:B------:R-:W-:Y:S01]  /*39a0*/  FFMA.FTZ R55, R53, UR6, -R67.reuse ;  /* 0x0000000635377c23 */ /* 0x100fe20008010843 */
[----:B------:R-:W-:Y:S01]  /*39b0*/  F2FP.SATFINITE.E4M3.F32.PACK_AB_MERGE_C R228, R39, R38, R228 ;  /* 0x0000002627e4723e */ /* 0x000fe200048070e4 */
[----:B------:R2:W3:Y:S01]  /*39c0*/  MUFU.EX2 R75, R61 ;  /* 0x0000003d004b7308 */ /* 0x0004e20000000800 */
[----:B------:R-:W-:Y:S01]  /*39d0*/  FMNMX.FTZ R52, R37, R52, !PT ;  /* 0x0000003425347209 */ /* 0x000fe20007810000 */
[----:B0-----:R-:W-:Y:S01]  /*39e0*/  FFMA.FTZ R60, R76, UR6, -R67 ;  /* 0x000000064c3c7c23 */ /* 0x001fe20008010843 */
[----:B------:R-:W-:-:S02]  /*39f0*/  IMAD.MOV.U32 R76, RZ, RZ, R151 ;  /* 0x000000ffff4c7224 */ /* 0x000fc400078e0097 */
[----:B------:R-:W-:Y:S01]  /*3a00*/  FMNMX.FTZ R53, R79, R52, !PT ;  /* 0x000000344f357209 */ /* 0x000fe20007810000 */
[----:B------:R-:W-:-:S02]  /*3a10*/  FFMA.FTZ R52, R56, UR6, -R67 ;  /* 0x0000000638347c23 */ /* 0x000fc40008010843 */
[----:B------:R0:W4:Y:S01]  /*3a20*/  MUFU.EX2 R71, R55 ;  /* 0x0000003700477308 */ /* 0x0001220000000800 */
[----:B------:R-:W-:Y:S01]  /*3a30*/  FMNMX.FTZ R54, R82, R53, !PT ;  /* 0x0000003552367209 */ /* 0x000fe20007810000 */
[----:B--2---:R-:W-:Y:S01]  /*3a40*/  FFMA.FTZ R61, R81, UR6, -R67 ;  /* 0x00000006513d7c23 */ /* 0x004fe20008010843 */
[----:B------:R-:W-:Y:S02]  /*3a50*/  IMAD.MOV.U32 R81, RZ, RZ, R151 ;  /* 0x000000ffff517224 */ /* 0x000fe400078e0097 */
[----:B------:R-:W-:-:S03]  /*3a60*/  FMNMX.FTZ R53, R83, R54, !PT ;  /* 0x0000003653357209 */ /* 0x000fc60007810000 */
[----:B------:R-:W2:Y:S01]  /*3a70*/  MUFU.EX2 R43, R43 ;  /* 0x0000002b002b7308 */ /* 0x000ea20000000800 */
[----:B------:R-:W-:Y:S01]  /*3a80*/  FMNMX.FTZ R54, R86, R53, !PT ;  /* 0x0000003556367209 */ /* 0x000fe20007810000 */
[--C-:B0-----:R-:W-:Y:S01]  /*3a90*/  FFMA.FTZ R55, R65, UR6, -R67.reuse ;  /* 0x0000000641377c23 */ /* 0x101fe20008010843 */
[----:B------:R-:W-:-:S01]  /*3aa0*/  FFMA.FTZ R65, R73, UR6, -R67 ;  /* 0x0000000649417c23 */ /* 0x000fc20008010843 */
[----:B---3--:R-:W-:Y:S01]  /*3ab0*/  F2FP.SATFINITE.E4M3.F32.PACK_AB_MERGE_C R220, R75, R70, RZ ;  /* 0x000000464bdc723e */ /* 0x008fe200048070ff */
[----:B------:R-:W-:Y:S01]  /*3ac0*/  IMAD.MOV.U32 R73, RZ, RZ, R151 ;  /* 0x000000ffff497224 */ /* 0x000fe200078e0097 */
[----:B------:R-:W-:Y:S01]  /*3ad0*/  FMNMX.FTZ R56, R87, R54, !PT ;  /* 0x0000003657387209 */ /* 0x000fe20007810000 */
[----:B------:R-:W-:-:S01]  /*3ae0*/  FFMA.FTZ R54, R64, UR6, -R67 ;  /* 0x0000000640367c23 */ /* 0x000fc20008010843 */
[----:B------:R0:W-:Y:S01]  /*3af0*/  MUFU.EX2 R53, R58 ;  /* 0x0000003a00357308 */ /* 0x0001e20000000800 */
[----:B----4-:R-:W-:Y:S02]  /*3b00*/  F2FP.SATFINITE.E4M3.F32.PACK_AB_MERGE_C R218, R71, R66, RZ ;  /* 0x0000004247da723e */ /* 0x010fe400048070ff */
[----:B------:R-:W0:Y:S05]  /*3b10*/  SHFL.BFLY PT, R57, R56, 0x2, 0x1f ;  /* 0x0c401f0038397f89 */ /* 0x000e2a00000e0000 */
[----:B------:R-:W-:Y:S01]  /*3b20*/  MUFU.EX2 R50, R74 ;  /* 0x0000004a00327308 */ /* 0x000fe20000000800 */
[----:B--2---:R-:W-:-:S07]  /*3b30*/  F2FP.SATFINITE.E4M3.F32.PACK_AB_MERGE_C R230, R43, R42, R230 ;  /* 0x0000002a2be6723e */ /* 0x004fce00048070e6 */
[----:B------:R-:W-:Y:S08]  /*3b40*/  MUFU.EX2 R64, R69 ;  /* 0x0000004500407308 */ /* 0x000ff00000000800 */
[----:B------:R-:W-:Y:S01]  /*3b50*/  MUFU.EX2 R45, R45 ;  /* 0x0000002d002d7308 */ /* 0x000fe20000000800 */
[----:B0-----:R-:W-:Y:S01]  /*3b60*/  FMNMX.FTZ R58, R56, R57, !PT ;  /* 0x00000039383a7209 */ /* 0x001fe20007810000 */
[--C-:B------:R-:W-:Y:S01]  /*3b70*/  FFMA.FTZ R57, R77, UR6, -R67.reuse ;  /* 0x000000064d397c23 */ /* 0x100fe20008010843 */
[----:B------:R-:W-:-:S01]  /*3b80*/  FFMA.FTZ R56, R80, UR6, -R67 ;  /* 0x0000000650387c23 */ /* 0x000fc20008010843 */
[----:B------:R-:W-:-:S02]  /*3b90*/  IMAD.MOV.U32 R80, RZ, RZ, R151 ;  /* 0x000000ffff507224 */ /* 0x000fc400078e0097 */
[----:B------:R-:W0:Y:S02]  /*3ba0*/  SHFL.BFLY PT, R195, R58, 0x1, 0x1f ;  /* 0x0c201f003ac37f89 */ /* 0x000e2400000e0000 */
[----:B------:R-:W2:Y:S01]  /*3bb0*/  MUFU.EX2 R51, R51 ;  /* 0x0000003300337308 */ /* 0x000ea20000000800 */
[----:B------:R-:W-:-:S07]  /*3bc0*/  IMAD.MOV.U32 R77, RZ, RZ, R151 ;  /* 0x000000ffff4d7224 */ /* 0x000fce00078e0097 */
[----:B------:R-:W3:Y:S08]  /*3bd0*/  MUFU.EX2 R49, R49 ;  /* 0x0000003100317308 */ /* 0x000ef00000000800 */
[----:B------:R-:W-:Y:S01]  /*3be0*/  MUFU.EX2 R52, R52 ;  /* 0x0000003400347308 */ /* 0x000fe20000000800 */
[----:B--2---:R-:W-:-:S04]  /*3bf0*/  F2FP.SATFINITE.E4M3.F32.PACK_AB_MERGE_C R216, R51, R48, RZ ;  /* 0x0000003033d8723e */ /* 0x004fc800048070ff */
[----:B------:R-:W-:Y:S02]  /*3c00*/  F2FP.SATFINITE.E4M3.F32.PACK_AB_MERGE_C R216, R46, R45, R216 ;  /* 0x0000002d2ed8723e */ /* 0x000fe400048070d8 */
[----:B0-----:R-:W-:Y:S01]  /*3c10*/  FMNMX.FTZ R195, R58, R195, !PT ;  /* 0x000000c33ac37209 */ /* 0x001fe20007810000 */
[----:B------:R-:W-:Y:S01]  /*3c20*/  FFMA.FTZ R58, R84, UR6, -R67 ;  /* 0x00000006543a7c23 */ /* 0x000fe20008010843 */
[----:B------:R-:W-:-:S01]  /*3c30*/  FADD.FTZ R67, R38, R39 ;  /* 0x0000002726437221 */ /* 0x000fc20000010000 */
[----:B------:R-:W-:Y:S01]  /*3c40*/  MUFU.EX2 R54, R54 ;  /* 0x0000003600367308 */ /* 0x000fe20000000800 */
[C---:B------:R-:W-:Y:S01]  /*3c50*/  FSETP.NEU.FTZ.AND P1, PT, R195.reuse, -INF , PT ;  /* 0xff800000c300780b */ /* 0x040fe20003f3d000 */
[----:B------:R-:W-:Y:S01]  /*3c60*/  FFMA.FTZ R68, R195, R68, -8 ;  /* 0xc1000000c3447423 */ /* 0x000fe20000010044 */
[----:B------:R-:W-:-:S01]  /*3c70*/  FADD.FTZ R74, R40, R67 ;  /* 0x00000043284a7221 */ /* 0x000fc20000010000 */
[----:B---3--:R-:W-:Y:S01]  /*3c80*/  F2FP.SATFINITE.E4M3.F32.PACK_AB_MERGE_C R218, R50, R49, R218 ;  /* 0x0000003132da723e */ /* 0x008fe200048070da */
[----:B------:R-:W-:-:S02]  /*3c90*/  IMAD.MOV.U32 R84, RZ, RZ, R151 ;  /* 0x000000ffff547224 */ /* 0x000fc400078e0097 */
[----:B------:R-:W-:Y:S01]  /*3ca0*/  FSEL R68, R68, RZ, P1 ;  /* 0x000000ff44447208 */ /* 0x000fe20000800000 */
[----:B------:R-:W-:-:S01]  /*3cb0*/  FADD.FTZ R69, R41, R74 ;  /* 0x0000004a29457221 */ /* 0x000fc20000010000 */
[----:B------:R-:W-:Y:S01]  /*3cc0*/  MUFU.EX2 R55, R55 ;  /* 0x0000003700377308 */ /* 0x000fe20000000800 */
[----:B------:R-:W-:Y:S01]  /*3cd0*/  PLOP3.LUT P1, PT, PT, PT, UP0, 0x80, 0x0 ;  /* 0x000000000000781c */ /* 0x000fe20003f2f008 */
[----:B------:R-:W-:Y:S02]  /*3ce0*/  IMAD.MOV.U32 R39, RZ, RZ, R151 ;  /* 0x000000ffff277224 */ /* 0x000fe400078e0097 */
        /* <DEDUP_REMOVED lines=14> */
[----:B------:R-:W0:Y:S01]  /*3dd0*/  MUFU.EX2 R6, R6 ;  /* 0x0000000600067308 */ /* 0x000e220000000800 */
        /* <DEDUP_REMOVED lines=16> */
[----:B0-----:R-:W-:-:S01]  /*3ee0*/  FADD.FTZ R72, R5, R6 ;  /* 0x0000000605487221 */ /* 0x001fc20000010000 */
[--C-:B------:R-:W-:Y:S01]  /*3ef0*/  FFMA.FTZ R36, R36, UR6, -R68.reuse ;  /* 0x0000000624247c23 */ /* 0x100fe20008010844 */
[----:B------:R-:W-:-:S01]  /*3f00*/  FFMA.FTZ R37, R37, UR6, -R68 ;  /* 0x0000000625257c23 */ /* 0x000fc20008010844 */
[--C-:B------:R-:W-:Y:S01]  /*3f10*/  FFMA.FTZ R79, R79, UR6, -R68.reuse ;  /* 0x000000064f4f7c23 */ /* 0x100fe20008010844 */
[----:B------:R-:W-:-:S01]  /*3f20*/  FFMA.FTZ R82, R82, UR6, -R68 ;  /* 0x0000000652527c23 */ /* 0x000fc20008010844 */
[--C-:B------:R-:W-:Y:S01]  /*3f30*/  FFMA.FTZ R83, R83, UR6, -R68.reuse ;  /* 0x0000000653537c23 */ /* 0x100fe20008010844 */
[----:B------:R-:W-:-:S01]  /*3f40*/  FFMA.FTZ R86, R86, UR6, -R68 ;  /* 0x0000000656567c23 */ /* 0x000fc20008010844 */
[----:B------:R-:W0:Y:S01]  /*3f50*/  MUFU.EX2 R9, R9 ;  /* 0x0000000900097308 */ /* 0x000e220000000800 */
[----:B--2---:R-:W-:-:S01]  /*3f60*/  FADD.FTZ R67, R7, R72 ;  /* 0x0000004807437221 */ /* 0x004fc20000010000 */
[----:B------:R-:W-:Y:S01]  /*3f70*/  FFMA.FTZ R68, R87, UR6, -R68 ;  /* 0x0000000657447c23 */ /* 0x000fe20008010844 */
[----:B------:R-:W-:Y:S01]  /*3f80*/  F2FP.SATFINITE.E4M3.F32.PACK_AB_MERGE_C R220, R53, R52, R220 ;  /* 0x0000003435dc723e */ /* 0x000fe200048070dc */
[----:B------:R-:W-:-:S02]  /*3f90*/  IMAD.MOV.U32 R87, RZ, RZ, R151 ;  /* 0x000000ffff577224 */ /* 0x000fc400078e0097 */
[----:B------:R-:W-:Y:S02]  /*3fa0*/  IMAD.MOV.U32 R74, RZ, RZ, R151 ;  /* 0x000000ffff4a7224 */ /* 0x000fe400078e0097 */
[----:B------:R-:W1:Y:S01]  /*3fb0*/  MUFU.EX2 R10, R10 ;  /* 0x0000000a000a7308 */ /* 0x000e620000000800 */
[----:B---3--:R-:W-:-:S01]  /*3fc0*/  FADD.FTZ R72, R8, R67 ;  /* 0x0000004308487221 */ /* 0x008fc20000010000 */
[--C-:B------:R-:W-:Y:S02]  /*3fd0*/  IMAD.MOV.U32 R43, RZ, RZ, R151.reuse ;  /* 0x000000ffff2b7224 */ /* 0x100fe400078e0097 */
[--C-:B------:R-:W-:Y:S02]  /*3fe0*/  IMAD.MOV.U32 R42, RZ, RZ, R151.reuse ;  /* 0x000000ffff2a7224 */ /* 0x100fe400078e0097 */
[----:B------:R-:W-:Y:S02]  /*3ff0*/  IMAD.MOV.U32 R38, RZ, RZ, R151 ;  /* 0x000000ffff267224 */ /* 0x000fe400078e0097 */
[----:B------:R-:W2:Y:S01]  /*4000*/  MUFU.EX2 R11, R11 ;  /* 0x0000000b000b7308 */ /* 0x000ea20000000800 */
[----:B0-----:R-:W-:-:S01]  /*4010*/  FADD.FTZ R67, R9, R72 ;  /* 0x0000004809437221 */ /* 0x001fc20000010000 */
[----:B------:R-:W-:Y:S01]  /*4020*/  FADD.FTZ R72, R44, R69 ;  /* 0x000000452c487221 */ /* 0x000fe20000010000 */
[----:B------:R-:W-:-:S03]  /*4030*/  IMAD.MOV.U32 R44, RZ, RZ, R151 ;  /* 0x000000ffff2c7224 */ /* 0x000fc600078e0097 */
[----:B------:R-:W-:Y:S01]  /*4040*/  FADD.FTZ R72, R47, R72 ;  /* 0x000000482f487221 */ /* 0x000fe20000010000 */
[----:B------:R-:W-:Y:S01]  /*4050*/  IMAD.MOV.U32 R47, RZ, RZ, R151 ;  /* 0x000000ffff2f7224 */ /* 0x000fe200078e0097 */
[----:B------:R-:W0:Y:S01]  /*4060*/  MUFU.EX2 R12, R12 ;  /* 0x0000000c000c7308 */ /* 0x000e220000000800 */
[----:B-1----:R-:W-:-:S07]  /*4070*/  FADD.FTZ R4, R10, R67 ;  /* 0x000000430a047221 */ /* 0x002fce0000010000 */
[----:B------:R-:W1:Y:S01]  /*4080*/  MUFU.EX2 R13, R13 ;  /* 0x0000000d000d7308 */ /* 0x000e620000000800 */
[----:B--2---:R-:W-:-:S07]  /*4090*/  FADD.FTZ R67, R11, R4 ;  /* 0x000000040b437221 */ /* 0x004fce0000010000 */
[----:B------:R-:W2:Y:S01]  /*40a0*/  MUFU.EX2 R14, R14 ;  /* 0x0000000e000e7308 */ /* 0x000ea20000000800 */
[----:B0-----:R-:W-:-:S01]  /*40b0*/  FADD.FTZ R4, R12, R67 ;  /* 0x000000430c047221 */ /* 0x001fc20000010000 */
[----:B------:R-:W-:Y:S01]  /*40c0*/  FADD.FTZ R67, R45, R72 ;  /* 0x000000482d437221 */ /* 0x000fe20000010000 */
[----:B------:R-:W-:-:S03]  /*40d0*/  IMAD.MOV.U32 R45, RZ, RZ, R151 ;  /* 0x000000ffff2d7224 */ /* 0x000fc600078e0097 */
[----:B------:R-:W-:Y:S01]  /*40e0*/  FADD.FTZ R67, R46, R67 ;  /* 0x000000432e437221 */ /* 0x000fe20000010000 */
[----:B------:R-:W-:Y:S01]  /*40f0*/  IMAD.MOV.U32 R46, RZ, RZ, R151 ;  /* 0x000000ffff2e7224 */ /* 0x000fe200078e0097 */
[----:B------:R-:W0:Y:S01]  /*4100*/  MUFU.EX2 R15, R15 ;  /* 0x0000000f000f7308 */ /* 0x000e220000000800 */
[----:B-1----:R-:W-:-:S01]  /*4110*/  FADD.FTZ R69, R13, R4 ;  /* 0x000000040d457221 */ /* 0x002fc20000010000 */
[----:B------:R-:W-:Y:S01]  /*4120*/  FADD.FTZ R72, R48, R67 ;  /* 0x0000004330487221 */ /* 0x000fe20000010000 */
[----:B------:R-:W-:-:S03]  /*4130*/  IMAD.MOV.U32 R48, RZ, RZ, R151 ;  /* 0x000000ffff307224 */ /* 0x000fc600078e0097 */
[----:B------:R-:W-:Y:S01]  /*4140*/  FADD.FTZ R72, R51, R72 ;  /* 0x0000004833487221 */ /* 0x000fe20000010000 */
[----:B------:R-:W-:Y:S01]  /*4150*/  IMAD.MOV.U32 R51, RZ, RZ, R151 ;  /* 0x000000ffff337224 */ /* 0x000fe200078e0097 */
[----:B------:R-:W1:Y:S01]  /*4160*/  MUFU.EX2 R20, R20 ;  /* 0x0000001400147308 */ /* 0x000e620000000800 */
[----:B--2---:R-:W-:-:S07]  /*4170*/  FADD.FTZ R4, R14, R69 ;  /* 0x000000450e047221 */ /* 0x004fce0000010000 */
[----:B------:R-:W2:Y:S01]  /*4180*/  MUFU.EX2 R21, R21 ;  /* 0x0000001500157308 */ /* 0x000ea20000000800 */
[----:B0-----:R-:W-:-:S07]  /*4190*/  FADD.FTZ R67, R15, R4 ;  /* 0x000000040f437221 */ /* 0x001fce0000010000 */
[----:B------:R-:W0:Y:S01]  /*41a0*/  MUFU.EX2 R24, R24 ;  /* 0x0000001800187308 */ /* 0x000e220000000800 */
[----:B-1----:R-:W-:-:S01]  /*41b0*/  FADD.FTZ R4, R20, R67 ;  /* 0x0000004314047221 */ /* 0x002fc20000010000 */
[----:B------:R-:W-:Y:S01]  /*41c0*/  FADD.FTZ R67, R49, R72 ;  /* 0x0000004831437221 */ /* 0x000fe20000010000 */
[----:B------:R-:W-:Y:S01]  /*41d0*/  F2FP.SATFINITE.E4M3.F32.PACK_AB_MERGE_C R15, R20, R15, RZ ;  /* 0x0000000f140f723e */ /* 0x000fe200048070ff */
[----:B------:R-:W-:Y:S02]  /*41e0*/  IMAD.MOV.U32 R72, RZ, RZ, R151 ;  /* 0x000000ffff487224 */ /* 0x000fe400078e0097 */
[----:B------:R-:W-:-:S01]  /*41f0*/  FADD.FTZ R67, R50, R67 ;  /* 0x0000004332437221 */ /* 0x000fc20000010000 */
[----:B------:R-:W-:Y:S01]  /*4200*/  F2FP.SATFINITE.E4M3.F32.PACK_AB_MERGE_C R217, R14, R13, R15 ;  /* 0x0000000d0ed9723e */ /* 0x000fe2000480700f */
[----:B------:R-:W1:Y:S01]  /*4210*/  MUFU.EX2 R25, R25 ;  /* 0x0000001900197308 */ /* 0x000e620000000800 */
[----:B--2---:R-:W-:-:S01]  /*4220*/  FADD.FTZ R69, R21, R4 ;  /* 0x0000000415457221 */ /* 0x004fc20000010000 */
[----:B------:R-:W-:Y:S01]  /*4230*/  FADD.FTZ R40, R66, R67 ;  /* 0x0000004342287221 */ /* 0x000fe20000010000 */
[----:B------:R-:W-:-:S02]  /*4240*/  IMAD.MOV.U32 R67, RZ, RZ, R151 ;  /* 0x000000ffff437224 */ /* 0x000fc400078e0097 */
[----:B------:R-:W-:Y:S02]  /*4250*/  IMAD.MOV.U32 R66, RZ, RZ, R151 ;  /* 0x000000ffff427224 */ /* 0x000fe400078e0097 */
[----:B------:R-:W-:-:S01]  /*4260*/  FADD.FTZ R71, R71, R40 ;  /* 0x0000002847477221 */ /* 0x000fc20000010000 */
[----:B------:R-:W-:Y:S01]  /*4270*/  F2FP.SATFINITE.E4M3.F32.PACK_AB_MERGE_C R40, R8, R7, RZ ;  /* 0x000000070828723e */ /* 0x000fe200048070ff */
[----:B------:R-:W2:Y:S01]  /*4280*/  MUFU.EX2 R26, R26 ;  /* 0x0000001a001a7308 */ /* 0x000ea20000000800 */
[----:B0-----:R-:W-:-:S01]  /*4290*/  FADD.FTZ R4, R24, R69 ;  /* 0x0000004518047221 */ /* 0x001fc20000010000 */
[----:B------:R-:W-:Y:S01]  /*42a0*/  FADD.FTZ R8, R52, R71 ;  /* 0x0000004734087221 */ /* 0x000fe20000010000 */
[----:B------:R-:W-:Y:S01]  /*42b0*/  F2FP.SATFINITE.E4M3.F32.PACK_AB_MERGE_C R229, R6, R5, R40 ;  /* 0x0000000506e5723e */ /* 0x000fe20004807028 */
[--C-:B------:R-:W-:Y:S02]  /*42c0*/  IMAD.MOV.U32 R71, RZ, RZ, R151.reuse ;  /* 0x000000ffff477224 */ /* 0x100fe400078e0097 */
[----:B------:R-:W-:-:S02]  /*42d0*/  IMAD.MOV.U32 R69, RZ, RZ, R151 ;  /* 0x000000ffff457224 */ /* 0x000fc400078e0097 */
[----:B------:R-:W0:Y:S01]  /*42e0*/  MUFU.EX2 R27, R27 ;  /* 0x0000001b001b7308 */ /* 0x000e220000000800 */
[----:B-1----:R-:W-:-:S01]  /*42f0*/  FADD.FTZ R41, R25, R4 ;  /* 0x0000000419297221 */ /* 0x002fc20000010000 */
[--C-:B------:R-:W-:Y:S02]  /*4300*/  IMAD.MOV.U32 R52, RZ, RZ, R151.reuse ;  /* 0x000000ffff347224 */ /* 0x100fe400078e0097 */
[--C-:B------:R-:W-:Y:S02]  /*4310*/  IMAD.MOV.U32 R50, RZ, RZ, R151.reuse ;  /* 0x000000ffff327224 */ /* 0x100fe400078e0097 */
[----:B------:R-:W-:Y:S02]  /*4320*/  IMAD.MOV.U32 R49, RZ, RZ, R151 ;  /* 0x000000ffff317224 */ /* 0x000fe400078e0097 */
[----:B------:R-:W1:Y:S01]  /*4330*/  MUFU.EX2 R28, R28 ;  /* 0x0000001c001c7308 */ /* 0x000e620000000800 */
[----:B--2---:R-:W-:-:S01]  /*4340*/  FADD.FTZ R4, R26, R41 ;  /* 0x000000291a047221 */ /* 0x004fc20000010000 */
[----:B------:R-:W-:Y:S01]  /*4350*/  F2FP.SATFINITE.E4M3.F32.PACK_AB_MERGE_C R41, R12, R11, RZ ;  /* 0x0000000b0c29723e */ /* 0x000fe200048070ff */
[----:B------:R-:W-:-:S01]  /*4360*/  FADD.FTZ R11, R53, R8 ;  /* 0x00000008350b7221 */ /* 0x000fc20000010000 */
[----:B------:R-:W-:Y:S01]  /*4370*/  F2FP.SATFINITE.E4M3.F32.PACK_AB_MERGE_C R25, R26, R25, RZ ;  /* 0x000000191a19723e */ /* 0x000fe200048070ff */
[----:B------:R-:W-:Y:S01]  /*4380*/  IMAD.MOV.U32 R53, RZ, RZ, R151 ;  /* 0x000000ffff357224 */ /* 0x000fe200078e0097 */
[----:B------:R-:W-:Y:S01]  /*4390*/  F2FP.SATFINITE.E4M3.F32.PACK_AB_MERGE_C R231, R10, R9, R41 ;  /* 0x000000090ae7723e */ /* 0x000fe20004807029 */
[----:B------:R-:W-:-:S01]  /*43a0*/  FADD.FTZ R12, R70, R11 ;  /* 0x0000000b460c7221 */ /* 0x000fc20000010000 */
[----:B------:R-:W2:Y:S01]  /*43b0*/  MUFU.EX2 R29, R29 ;  /* 0x0000001d001d7308 */ /* 0x000ea20000000800 */
[----:B0-----:R-:W-:-:S01]  /*43c0*/  FADD.FTZ R7, R27, R4 ;  /* 0x000000041b077221 */ /* 0x001fc20000010000 */
[----:B------:R-:W-:Y:S01]  /*43d0*/  F2FP.SATFINITE.E4M3.F32.PACK_AB_MERGE_C R219, R24, R21, R25 ;  /* 0x0000001518db723e */ /* 0x000fe20004807019 */
[----:B------:R-:W-:-:S01]  /*43e0*/  FADD.FTZ R75, R75, R12 ;  /* 0x0000000c4b4b7221 */ /* 0x000fc20000010000 */
[----:B------:R-:W-:-:S02]  /*43f0*/  IMAD.MOV.U32 R70, RZ, RZ, R151 ;  /* 0x000000ffff467224 */ /* 0x000fc400078e0097 */
[----:B------:R-:W-:Y:S02]  /*4400*/  IMAD.MOV.U32 R41, RZ, RZ, R151 ;  /* 0x000000ffff297224 */ /* 0x000fe400078e0097 */
[----:B------:R-:W0:Y:S01]  /*4410*/  MUFU.EX2 R30, R30 ;  /* 0x0000001e001e7308 */ /* 0x000e220000000800 */
[----:B-1----:R-:W-:-:S01]  /*4420*/  FADD.FTZ R8, R28, R7 ;  /* 0x000000071c087221 */ /* 0x002fc20000010000 */
[--C-:B------:R-:W-:Y:S02]  /*4430*/  IMAD.MOV.U32 R40, RZ, RZ, R151.reuse ;  /* 0x000000ffff287224 */ /* 0x100fe400078e0097 */
[--C-:B------:R-:W-:Y:S02]  /*4440*/  IMAD.MOV.U32 R26, RZ, RZ, R151.reuse ;  /* 0x000000ffff1a7224 */ /* 0x100fe400078e0097 */
[----:B------:R-:W-:Y:S02]  /*4450*/  IMAD.MOV.U32 R25, RZ, RZ, R151 ;  /* 0x000000ffff197224 */ /* 0x000fe400078e0097 */
[----:B------:R-:W1:Y:S01]  /*4460*/  MUFU.EX2 R31, R31 ;  /* 0x0000001f001f7308 */ /* 0x000e620000000800 */
[----:B--2---:R-:W-:-:S01]  /*4470*/  FADD.FTZ R7, R29, R8 ;  /* 0x000000081d077221 */ /* 0x004fc20000010000 */
[----:B------:R-:W-:Y:S01]  /*4480*/  FADD.FTZ R8, R54, R75 ;  /* 0x0000004b36087221 */ /* 0x000fe20000010000 */
[----:B------:R-:W-:-:S02]  /*4490*/  IMAD.MOV.U32 R75, RZ, RZ, R151 ;  /* 0x000000ffff4b7224 */ /* 0x000fc400078e0097 */
[----:B------:R-:W-:Y:S02]  /*44a0*/  IMAD.MOV.U32 R24, RZ, RZ, R151 ;  /* 0x000000ffff187224 */ /* 0x000fe400078e0097 */
[----:B------:R-:W-:-:S01]  /*44b0*/  FADD.FTZ R8, R55, R8 ;  /* 0x0000000837087221 */ /* 0x000fc20000010000 */
[----:B------:R-:W2:Y:S01]  /*44c0*/  MUFU.EX2 R32, R32 ;  /* 0x0000002000207308 */ /* 0x000ea20000000800 */
[C---:B0-----:R-:W-:Y:S01]  /*44d0*/  F2FP.SATFINITE.E4M3.F32.PACK_AB_MERGE_C R29, R30.reuse, R29, RZ ;  /* 0x0000001d1e1d723e */ /* 0x041fe200048070ff */
[----:B------:R-:W-:-:S03]  /*44e0*/  FADD.FTZ R30, R30, R7 ;  /* 0x000000071e1e7221 */ /* 0x000fc60000010000 */
[----:B------:R-:W-:Y:S01]  /*44f0*/  F2FP.SATFINITE.E4M3.F32.PACK_AB_MERGE_C R221, R28, R27, R29 ;  /* 0x0000001b1cdd723e */ /* 0x000fe2000480701d */
[----:B------:R-:W-:Y:S02]  /*4500*/  IMAD.MOV.U32 R29, RZ, RZ, R151 ;  /* 0x000000ffff1d7224 */ /* 0x000fe400078e0097 */
[----:B------:R-:W0:Y:S01]  /*4510*/  MUFU.EX2 R59, R59 ;  /* 0x0000003b003b7308 */ /* 0x000e220000000800 */
[----:B-1----:R-:W-:-:S01]  /*4520*/  FADD.FTZ R7, R31, R30 ;  /* 0x0000001e1f077221 */ /* 0x002fc20000010000 */
[--C-:B------:R-:W-:Y:S02]  /*4530*/  IMAD.MOV.U32 R30, RZ, RZ, R151.reuse ;  /* 0x000000ffff1e7224 */ /* 0x100fe400078e0097 */
[--C-:B------:R-:W-:Y:S02]  /*4540*/  IMAD.MOV.U32 R28, RZ, RZ, R151.reuse ;  /* 0x000000ffff1c7224 */ /* 0x100fe400078e0097 */
[----:B------:R-:W-:Y:S02]  /*4550*/  IMAD.MOV.U32 R27, RZ, RZ, R151 ;  /* 0x000000ffff1b7224 */ /* 0x000fe400078e0097 */
[----:B------:R-:W1:Y:S01]  /*4560*/  MUFU.EX2 R33, R33 ;  /* 0x0000002100217308 */ /* 0x000e620000000800 */
[----:B--2---:R-:W-:-:S07]  /*4570*/  FADD.FTZ R12, R32, R7 ;  /* 0x00000007200c7221 */ /* 0x004fce0000010000 */
[----:B------:R-:W2:Y:S01]  /*4580*/  MUFU.EX2 R34, R34 ;  /* 0x0000002200227308 */ /* 0x000ea20000000800 */
[----:B0-----:R-:W-:-:S01]  /*4590*/  FADD.FTZ R7, R59, R8 ;  /* 0x000000083b077221 */ /* 0x001fc20000010000 */
[----:B------:R-:W-:-:S03]  /*45a0*/  F2FP.SATFINITE.E4M3.F32.PACK_AB_MERGE_C R59, R64, R59, RZ ;  /* 0x0000003b403b723e */ /* 0x000fc600048070ff */
[----:B------:R-:W-:Y:S01]  /*45b0*/  FADD.FTZ R7, R64, R7 ;  /* 0x0000000740077221 */ /* 0x000fe20000010000 */
[----:B------:R-:W-:Y:S01]  /*45c0*/  F2FP.SATFINITE.E4M3.F32.PACK_AB_MERGE_C R222, R55, R54, R59 ;  /* 0x0000003637de723e */ /* 0x000fe2000480703b */
[----:B------:R-:W-:Y:S01]  /*45d0*/  IMAD.MOV.U32 R64, RZ, RZ, R151 ;  /* 0x000000ffff407224 */ /* 0x000fe200078e0097 */
[----:B------:R-:W0:Y:S01]  /*45e0*/  MUFU.EX2 R62, R62 ;  /* 0x0000003e003e7308 */ /* 0x000e220000000800 */
[----:B-1----:R-:W-:-:S01]  /*45f0*/  FADD.FTZ R11, R33, R12 ;  /* 0x0000000c210b7221 */ /* 0x002fc20000010000 */
[--C-:B------:R-:W-:Y:S02]  /*4600*/  IMAD.MOV.U32 R59, RZ, RZ, R151.reuse ;  /* 0x000000ffff3b7224 */ /* 0x100fe400078e0097 */
[--C-:B------:R-:W-:Y:S02]  /*4610*/  IMAD.MOV.U32 R55, RZ, RZ, R151.reuse ;  /* 0x000000ffff377224 */ /* 0x100fe400078e0097 */
[----:B------:R-:W-:Y:S02]  /*4620*/  IMAD.MOV.U32 R54, RZ, RZ, R151 ;  /* 0x000000ffff367224 */ /* 0x000fe400078e0097 */
[----:B------:R-:W-:Y:S01]  /*4630*/  MUFU.EX2 R60, R60 ;  /* 0x0000003c003c7308 */ /* 0x000fe20000000800 */
[C---:B--2---:R-:W-:Y:S01]  /*4640*/  F2FP.SATFINITE.E4M3.F32.PACK_AB_MERGE_C R33, R34.reuse, R33, RZ ;  /* 0x000000212221723e */ /* 0x044fe200048070ff */
[----:B------:R-:W-:-:S03]  /*4650*/  FADD.FTZ R34, R34, R11 ;  /* 0x0000000b22227221 */ /* 0x000fc60000010000 */
[----:B------:R-:W-:Y:S01]  /*4660*/  F2FP.SATFINITE.E4M3.F32.PACK_AB_MERGE_C R223, R32, R31, R33 ;  /* 0x0000001f20df723e */ /* 0x000fe20004807021 */
[----:B------:R-:W-:Y:S02]  /*4670*/  IMAD.MOV.U32 R33, RZ, RZ, R151 ;  /* 0x000000ffff217224 */ /* 0x000fe400078e0097 */
[----:B------:R-:W1:Y:S01]  /*4680*/  MUFU.EX2 R57, R57 ;  /* 0x0000003900397308 */ /* 0x000e620000000800 */
[----:B0-----:R-:W-:-:S01]  /*4690*/  FADD.FTZ R8, R62, R7 ;  /* 0x000000073e087221 */ /* 0x001fc20000010000 */
[--C-:B------:R-:W-:Y:S02]  /*46a0*/  IMAD.MOV.U32 R32, RZ, RZ, R151.reuse ;  /* 0x000000ffff207224 */ /* 0x100fe400078e0097 */
[----:B------:R-:W-:-:S04]  /*46b0*/  IMAD.MOV.U32 R31, RZ, RZ, R151 ;  /* 0x000000ffff1f7224 */ /* 0x000fc800078e0097 */
[----:B------:R-:W0:Y:S08]  /*46c0*/  MUFU.EX2 R35, R35 ;  /* 0x0000002300237308 */ /* 0x000e300000000800 */
[----:B------:R-:W2:Y:S01]  /*46d0*/  MUFU.EX2 R65, R65 ;  /* 0x0000004100417308 */ /* 0x000ea20000000800 */
[----:B-1----:R-:W-:-:S07]  /*46e0*/  F2FP.SATFINITE.E4M3.F32.PACK_AB_MERGE_C R11, R57, R60, RZ ;  /* 0x0000003c390b723e */ /* 0x002fce00048070ff */
[----:B------:R-:W1:Y:S01]  /*46f0*/  MUFU.EX2 R36, R36 ;  /* 0x0000002400247308 */ /* 0x000e620000000800 */
[----:B0-----:R-:W-:-:S01]  /*4700*/  FADD.FTZ R7, R35, R34 ;  /* 0x0000002223077221 */ /* 0x001fc20000010000 */
[----:B------:R-:W-:-:S06]  /*4710*/  IMAD.MOV.U32 R34, RZ, RZ, R151 ;  /* 0x000000ffff227224 */ /* 0x000fcc00078e0097 */
[----:B------:R-:W0:Y:S01]  /*4720*/  MUFU.EX2 R37, R37 ;  /* 0x0000002500257308 */ /* 0x000e220000000800 */
[C---:B--2---:R-:W-:Y:S01]  /*4730*/  F2FP.SATFINITE.E4M3.F32.PACK_AB_MERGE_C R224, R65.reuse, R62, R11 ;  /* 0x0000003e41e0723e */ /* 0x044fe2000480700b */
[----:B------:R-:W-:Y:S01]  /*4740*/  FADD.FTZ R65, R65, R8 ;  /* 0x0000000841417221 */ /* 0x000fe20000010000 */
[----:B------:R-:W-:-:S03]  /*4750*/  IMAD.MOV.U32 R62, RZ, RZ, R151 ;  /* 0x000000ffff3e7224 */ /* 0x000fc600078e0097 */
[----:B------:R-:W-:Y:S01]  /*4760*/  FADD.FTZ R60, R60, R65 ;  /* 0x000000413c3c7221 */ /* 0x000fe20000010000 */
[----:B------:R-:W-:Y:S01]  /*4770*/  IMAD.MOV.U32 R65, RZ, RZ, R151 ;  /* 0x000000ffff417224 */ /* 0x000fe200078e0097 */
[----:B------:R2:W3:Y:S01]  /*4780*/  MUFU.EX2 R4, R79 ;  /* 0x0000004f00047308 */ /* 0x0004e20000000800 */
[----:B-1----:R-:W-:-:S01]  /*4790*/  FADD.FTZ R6, R36, R7 ;  /* 0x0000000724067221 */ /* 0x002fc20000010000 */
[----:B------:R-:W-:Y:S01]  /*47a0*/  FADD.FTZ R57, R57, R60 ;  /* 0x0000003c39397221 */ /* 0x000fe20000010000 */
[----:B------:R-:W-:-:S05]  /*47b0*/  IMAD.MOV.U32 R60, RZ, RZ, R151 ;  /* 0x000000ffff3c7224 */ /* 0x000fca00078e0097 */
[----:B------:R-:W-:Y:S01]  /*47c0*/  MUFU.EX2 R58, R58 ;  /* 0x0000003a003a7308 */ /* 0x000fe20000000800 */
[----:B0-----:R-:W-:-:S01]  /*47d0*/  FADD.FTZ R5, R37, R6 ;  /* 0x0000000625057221 */ /* 0x001fc20000010000 */
[----:B--2---:R-:W-:-:S06]  /*47e0*/  IMAD.MOV.U32 R79, RZ, RZ, R151 ;  /* 0x000000ffff4f7224 */ /* 0x004fcc00078e0097 */
[----:B------:R-:W0:Y:S01]  /*47f0*/  MUFU.EX2 R63, R63 ;  /* 0x0000003f003f7308 */ /* 0x000e220000000800 */
[----:B---3--:R-:W-:-:S01]  /*4800*/  FADD.FTZ R5, R4, R5 ;  /* 0x0000000504057221 */ /* 0x008fc20000010000 */
[----:B------:R-:W-:-:S04]  /*4810*/  F2FP.SATFINITE.E4M3.F32.PACK_AB_MERGE_C R37, R4, R37, RZ ;  /* 0x000000250425723e */ /* 0x000fc800048070ff */
[----:B------:R-:W-:Y:S01]  /*4820*/  F2FP.SATFINITE.E4M3.F32.PACK_AB_MERGE_C R225, R36, R35, R37 ;  /* 0x0000002324e1723e */ /* 0x000fe20004807025 */
[--C-:B------:R-:W-:Y:S01]  /*4830*/  IMAD.MOV.U32 R37, RZ, RZ, R151.reuse ;  /* 0x000000ffff257224 */ /* 0x100fe200078e0097 */
        /* <DEDUP_REMOVED lines=9> */
[----:B--2---:R-:W-:-:S07]  /*48d0*/  FADD.FTZ R6, R82, R5 ;  /* 0x0000000552067221 */ /* 0x004fce0000010000 */
[----:B------:R-:W-:Y:S01]  /*48e0*/  MUFU.EX2 R86, R86 ;  /* 0x0000005600567308 */ /* 0x000fe20000000800 */
[C---:B0-----:R-:W-:Y:S01]  /*48f0*/  F2FP.SATFINITE.E4M3.F32.PACK_AB_MERGE_C R226, R61.reuse, R56, R8 ;  /* 0x000000383de2723e */ /* 0x041fe20004807008 */
[----:B------:R-:W-:Y:S01]  /*4900*/  FADD.FTZ R61, R61, R4 ;  /* 0x000000043d3d7221 */ /* 0x000fe20000010000 */
[----:B------:R-:W-:-:S03]  /*4910*/  IMAD.MOV.U32 R56, RZ, RZ, R151 ;  /* 0x000000ffff387224 */ /* 0x000fc600078e0097 */
[----:B------:R-:W-:Y:S01]  /*4920*/  FADD.FTZ R58, R58, R61 ;  /* 0x0000003d3a3a7221 */ /* 0x000fe20000010000 */
[----:B------:R-:W-:Y:S01]  /*4930*/  IMAD.MOV.U32 R61, RZ, RZ, R151 ;  /* 0x000000ffff3d7224 */ /* 0x000fe200078e0097 */
[----:B------:R0:W2:Y:S01]  /*4940*/  MUFU.EX2 R7, R68 ;  /* 0x0000004400077308 */ /* 0x0000a20000000800 */
[----:B-1----:R-:W-:-:S01]  /*4950*/  FADD.FTZ R5, R83, R6 ;  /* 0x0000000653057221 */ /* 0x002fc20000010000 */
[----:B0-----:R-:W-:Y:S01]  /*4960*/  IMAD.MOV.U32 R68, RZ, RZ, R151 ;  /* 0x000000ffff447224 */ /* 0x001fe200078e0097 */
[----:B--2---:R-:W-:Y:S02]  /*4970*/  F2FP.SATFINITE.E4M3.F32.PACK_AB_MERGE_C R4, R7, R86, RZ ;  /* 0x000000560704723e */ /* 0x004fe400048070ff */
[----:B------:R-:W-:Y:S01]  /*4980*/  FADD.FTZ R86, R86, R5 ;  /* 0x0000000556567221 */ /* 0x000fe20000010000 */
[----:B------:R-:W-:-:S01]  /*4990*/  FADD.FTZ R5, R63, R58 ;  /* 0x0000003a3f057221 */ /* 0x000fc20000010000 */
[--C-:B------:R-:W-:Y:S01]  /*49a0*/  IMAD.MOV.U32 R63, RZ, RZ, R151.reuse ;  /* 0x000000ffff3f7224 */ /* 0x100fe200078e0097 */
[----:B------:R-:W-:Y:S01]  /*49b0*/  F2FP.SATFINITE.E4M3.F32.PACK_AB_MERGE_C R227, R83, R82, R4 ;  /* 0x0000005253e3723e */ /* 0x000fe20004807004 */
[----:B------:R-:W-:Y:S01]  /*49c0*/  FADD.FTZ R7, R7, R86 ;  /* 0x0000005607077221 */ /* 0x000fe20000010000 */
[----:B------:R-:W-:-:S02]  /*49d0*/  IMAD.MOV.U32 R86, RZ, RZ, R151 ;  /* 0x000000ffff567224 */ /* 0x000fc400078e0097 */
[--C-:B------:R-:W-:Y:S02]  /*49e0*/  IMAD.MOV.U32 R83, RZ, RZ, R151.reuse ;  /* 0x000000ffff537224 */ /* 0x100fe400078e0097 */
        /* <DEDUP_REMOVED lines=73> */
.L_x_166:
[----:B------:R-:W-:Y:S01]  /*4e80*/  ISETP.NE.AND P2, PT, RZ, UR41, PT ;  /* 0x00000029ff007c0c */ /* 0x000fe2000bf45270 */
[----:B------:R-:W-:-:S04]  /*4e90*/  UISETP.NE.AND UP0, UPT, UR52, 0x1, UPT ;  /* 0x000000013400788c */ /* 0x000fc8000bf05270 */
[----:B------:R-:W-:-:S04]  /*4ea0*/  USEL UR42, URZ, 0x1, UP0 ;  /* 0x000000013f2a7887 */ /* 0x000fc80008000000 */
[----:B------:R-:W-:-:S04]  /*4eb0*/  ULOP3.LUT UR42, UR53, UR42, URZ, 0x3c, !UPT ;  /* 0x0000002a352a7292 */ /* 0x000fc8000f8e3c3f */
[----:B------:R-:W-:Y:S08]  /*4ec0*/  @P2 BRA `(.L_x_157) ;  /* 0x0000000000442947 */ /* 0x000ff00003800000 */
[----:B------:R-:W-:Y:S05]  /*4ed0*/  @!P0 BRA `(.L_x_158) ;  /* 0x0000000000048947 */ /* 0x000fea0003800000 */
[----:B------:R-:W-:Y:S01]  /*4ee0*/  BPT.TRAP 0x1 ;  /* 0x000000040000795c */ /* 0x000fe20000300000 */
.L_x_158:
[----:B------:R-:W0:Y:S01]  /*4ef0*/  S2UR UR10, SR_CgaCtaId ;  /* 0x00000000000a79c3 */ /* 0x000e220000008800 */
[----:B------:R-:W-:Y:S01]  /*4f00*/  UIADD3 UR6, UR52, 0x1, URZ ;  /* 0x0000000134067890 */ /* 0x000fe2000fffe03f */
[----:B------:R-:W-:Y:S01]  /*4f10*/  IMAD.U32 R2, RZ, RZ, UR42 ;  /* 0x0000002aff027e24 */ /* 0x000fe2000f8e00ff */
[----:B------:R-:W-:Y:S02]  /*4f20*/  UMOV UR7, 0x400 ;  /* 0x0000040000077882 */ /* 0x000fe40000000000 */
[----:B------:R-:W-:Y:S02]  /*4f30*/  UISETP.NE.AND UP0, UPT, UR6, 0x2, UPT ;  /* 0x000000020600788c */ /* 0x000fe4000bf05270 */
[----:B------:R-:W-:Y:S02]  /*4f40*/  SHF.L.U32 R2, R2, 0x1f, RZ ;  /* 0x0000001f02027819 */ /* 0x000fe400000006ff */
[----:B------:R-:W-:Y:S02]  /*4f50*/  USEL UR6, UR6, URZ, UP0 ;  /* 0x0000003f06067287 */ /* 0x000fe40008000000 */
[----:B0-----:R-:W-:-:S04]  /*4f60*/  ULEA UR7, UR10, UR7, 0x18 ;  /* 0x000000070a077291 */ /* 0x001fc8000f8ec03f */
[----:B------:R-:W-:-:S09]  /*4f70*/  ULEA UR6, UR6, UR7, 0x3 ;  /* 0x0000000706067291 */ /* 0x000fd2000f8e183f */
[----:B------:R0:W1:Y:S01]  /*4f80*/  SYNCS.PHASECHK.TRANS64.TRYWAIT P1, [UR6+0x38830], R2 ;  /* 0x03883002ff0075a7 */ /* 0x0000620008020146 */
[----:B------:R-:W-:Y:S05]  /*4f90*/  @!P0 BRA `(.L_x_159) ;  /* 0x0000000000048947 */ /* 0x000fea0003800000 */
[----:B------:R-:W-:Y:S01]  /*4fa0*/  BPT.TRAP 0x1 ;  /* 0x000000040000795c */ /* 0x000fe20000300000 */
.L_x_159:
[----:B-1----:R-:W-:Y:S05]  /*4fb0*/  @P1 BRA `(.L_x_157) ;  /* 0x0000000000081947 */ /* 0x002fea0003800000 */
[----:B------:R-:W1:Y:S02]  /*4fc0*/  SYNCS.PHASECHK.TRANS64.TRYWAIT P1, [UR6+0x38830], R2 ;  /* 0x03883002ff0075a7 */ /* 0x000e640008020146 */
[----:B-1----:R-:W-:Y:S05]  /*4fd0*/  @!P1 BRA `(.L_x_160) ;  /* 0x000000d4009c9947 */ /* 0x002fea0003800000 */
.L_x_157:
        /* <DEDUP_REMOVED lines=50> */
.L_x_162:
[----:B------:R-:W0:Y:S01]  /*5300*/  S2UR UR7, SR_CgaCtaId ;  /* 0x00000000000779c3 */ /* 0x000e220000008800 */
[----:B------:R-:W-:Y:S01]  /*5310*/  UMOV UR6, 0x400 ;  /* 0x0000040000067882 */ /* 0x000fe20000000000 */
[----:B------:R-:W-:-:S05]  /*5320*/  IMAD.U32 R2, RZ, RZ, UR53 ;  /* 0x00000035ff027e24 */ /* 0x000fca000f8e00ff */
[----:B------:R-:W-:Y:S01]  /*5330*/  SHF.L.U32 R2, R2, 0x1f, RZ ;  /* 0x0000001f02027819 */ /* 0x000fe200000006ff */
[----:B0-----:R-:W-:-:S04]  /*5340*/  ULEA UR6, UR7, UR6, 0x18 ;  /* 0x0000000607067291 */ /* 0x001fc8000f8ec03f */
[----:B------:R-:W-:-:S09]  /*5350*/  ULEA UR6, UR52, UR6, 0x3 ;  /* 0x0000000634067291 */ /* 0x000fd2000f8e183f */
[----:B------:R0:W1:Y:S01]  /*5360*/  SYNCS.PHASECHK.TRANS64.TRYWAIT P1, [UR6+0x38850], R2 ;  /* 0x03885002ff0075a7 */ /* 0x0000620008020146 */
[----:B------:R-:W-:Y:S05]  /*5370*/  @!P0 BRA `(.L_x_163) ;  /* 0x0000000000048947 */ /* 0x000fea0003800000 */
[----:B------:R-:W-:Y:S01]  /*5380*/  BPT.TRAP 0x1 ;  /* 0x000000040000795c */ /* 0x000fe20000300000 */
.L_x_163:
[----:B-1----:R-:W-:Y:S05]  /*5390*/  @P1 BRA `(.L_x_161) ;  /* 0x0000000000081947 */ /* 0x002fea0003800000 */
[----:B------:R-:W1:Y:S02]  /*53a0*/  SYNCS.PHASECHK.TRANS64.TRYWAIT P1, [UR6+0x38850], R2 ;  /* 0x03885002ff0075a7 */ /* 0x000e640008020146 */
[----:B-1----:R-:W-:Y:S05]  /*53b0*/  @!P1 BRA `(.L_x_164) ;  /* 0x000000d000bc9947 */ /* 0x002fea0003800000 */
.L_x_161:
[----:B------:R-:W2:Y:S01]  /*53c0*/  S2UR UR6, SR_CgaCtaId ;  /* 0x00000000000679c3 */ /* 0x000ea20000008800 */
[----:B01----:R-:W-:Y:S01]  /*53d0*/  MOV R2, 0x400 ;  /* 0x0000040000027802 */ /* 0x003fe20000000f00 */
[----:B------:R-:W-:Y:S01]  /*53e0*/  WARPGROUP.ARRIVE ;  /* 0x00000000000079c5 */ /* 0x000fe20000000000 */
[----:B------:R-:W-:Y:S01]  /*53f0*/  UMOV UR7, 0x40000040 ;  /* 0x4000004000077882 */ /* 0x000fe20000000000 */
[C---:B------:R-:W-:Y:S01]  /*5400*/  FMUL.FTZ R9, R0.reuse, R152 ;  /* 0x0000009800097220 */ /* 0x040fe20000410000 */
[C---:B------:R-:W-:Y:S01]  /*5410*/  FMUL.FTZ R8, R0.reuse, R153 ;  /* 0x0000009900087220 */ /* 0x040fe20000410000 */
[C---:B------:R-:W-:Y:S01]  /*5420*/  FMUL.FTZ R11, R0.reuse, R154 ;  /* 0x0000009a000b7220 */ /* 0x040fe20000410000 */
[C---:B------:R-:W-:Y:S01]  /*5430*/  FMUL.FTZ R10, R0.reuse, R155 ;  /* 0x0000009b000a7220 */ /* 0x040fe20000410000 */
[C---:B------:R-:W-:Y:S01]  /*5440*/  FMUL.FTZ R12, R0.reuse, R156 ;  /* 0x0000009c000c7220 */ /* 0x040fe20000410000 */
[C---:B------:R-:W-:Y:S01]  /*5450*/  FMUL.FTZ R14, R0.reuse, R158 ;  /* 0x0000009e000e7220 */ /* 0x040fe20000410000 */
        /* <DEDUP_REMOVED lines=9> */
[C---:B------:R-:W-:Y:S01]  /*54f0*/  FMUL.FTZ R179, R0.reuse, R189 ;  /* 0x000000bd00b37220 */ /* 0x040fe20000410000 */
[C---:B------:R-:W-:Y:S01]  /*5500*/  FMUL.FTZ R155, R0.reuse, R165 ;  /* 0x000000a5009b7220 */ /* 0x040fe20000410000 */
[C---:B------:R-:W-:Y:S01]  /*5510*/  FMUL.FTZ R165, R0.reuse, R175 ;  /* 0x000000af00a57220 */ /* 0x040fe20000410000 */
[C---:B------:R-:W-:Y:S01]  /*5520*/  FMUL.FTZ R153, R0.reuse, R163 ;  /* 0x000000a300997220 */ /* 0x040fe20000410000 */
[----:B------:R-:W-:Y:S01]  /*5530*/  FMUL.FTZ R175, R0, R185 ;  /* 0x000000b900af7220 */ /* 0x000fe20000410000 */
[----:B--2---:R-:W-:-:S02]  /*5540*/  IMAD.U32 R3, RZ, RZ, UR6 ;  /* 0x00000006ff037e24 */ /* 0x004fc4000f8e00ff */
[C---:B------:R-:W-:Y:S01]  /*5550*/  FMUL.FTZ R154, R0.reuse, R164 ;  /* 0x000000a4009a7220 */ /* 0x040fe20000410000 */
[----:B------:R-:W2:Y:S01]  /*5560*/  MUFU.TANH R11, R11 ;  /* 0x0000000b000b7308 */ /* 0x000ea20000002400 */
[----:B0-----:R-:W-:Y:S01]  /*5570*/  FMNMX.FTZ R189, R9, R4, !PT ;  /* 0x0000000409bd7209 */ /* 0x001fe20007810000 */
[C---:B------:R-:W-:Y:S01]  /*5580*/  FMUL.FTZ R185, R0.reuse, R195 ;  /* 0x000000c300b97220 */ /* 0x040fe20000410000 */
[----:B------:R-:W-:Y:S01]  /*5590*/  LEA R2, R3, R2, 0x18 ;  /* 0x0000000203027211 */ /* 0x000fe200078ec0ff */
[C---:B------:R-:W-:Y:S01]  /*55a0*/  FMUL.FTZ R156, R0.reuse, R166 ;  /* 0x000000a6009c7220 */ /* 0x040fe20000410000 */
[C---:B------:R-:W-:Y:S01]  /*55b0*/  FMUL.FTZ R166, R0.reuse, R176 ;  /* 0x000000b000a67220 */ /* 0x040fe20000410000 */
[----:B------:R-:W-:Y:S01]  /*55c0*/  FMUL.FTZ R176, R0, R186 ;  /* 0x000000ba00b07220 */ /* 0x000fe20000410000 */
[----:B------:R-:W-:Y:S01]  /*55d0*/  R2UR UR6, R2 ;  /* 0x00000000020672ca */ /* 0x000fe200000e0000 */
        /* <DEDUP_REMOVED lines=12> */
[----:B------:R-:W-:Y:S01]  /*56a0*/  UIADD3 UR6, UR6, 0x400, URZ ;  /* 0x0000040006067890 */ /* 0x000fe2000fffe03f */
[C---:B------:R-:W-:Y:S01]  /*56b0*/  FMUL.FTZ R171, R0.reuse, R181 ;  /* 0x000000b500ab7220 */ /* 0x040fe20000410000 */
[C---:B------:R-:W-:Y:S01]  /*56c0*/  FMUL.FTZ R162, R0.reuse, R172 ;  /* 0x000000ac00a27220 */ /* 0x040fe20000410000 */
[----:B------:R-:W-:Y:S01]  /*56d0*/  FMUL.FTZ R181, R0, R191 ;  /* 0x000000bf00b57220 */ /* 0x000fe20000410000 */
[----:B------:R-:W-:Y:S01]  /*56e0*/  USHF.R.U32.HI UR6, URZ, 0x4, UR6 ;  /* 0x000000043f067899 */ /* 0x000fe20008011606 */
[----:B------:R-:W2:Y:S01]  /*56f0*/  MUFU.TANH R14, R14 ;  /* 0x0000000e000e7308 */ /* 0x000ea20000002400 */
[----:B0-----:R-:W-:Y:S01]  /*5700*/  FMNMX.FTZ R189, R10, R189, !PT ;  /* 0x000000bd0abd7209 */ /* 0x001fe20007810000 */
[C---:B------:R-:W-:Y:S01]  /*5710*/  FMUL.FTZ R191, R0.reuse, R200 ;  /* 0x000000c800bf7220 */ /* 0x040fe20000410000 */
[----:B------:R-:W-:Y:S01]  /*5720*/  ULOP3.LUT UR6, UR6, 0x3fff, URZ, 0xc0, !UPT ;  /* 0x00003fff06067892 */ /* 0x000fe2000f8ec03f */
[C---:B------:R-:W-:Y:S01]  /*5730*/  FMUL.FTZ R164, R0.reuse, R174 ;  /* 0x000000ae00a47220 */ /* 0x040fe20000410000 */
[C---:B------:R-:W-:Y:S01]  /*5740*/  FMUL.FTZ R163, R0.reuse, R173 ;  /* 0x000000ad00a37220 */ /* 0x040fe20000410000 */
[----:B------:R-:W-:Y:S01]  /*5750*/  FMUL.FTZ R167, R0, R177 ;  /* 0x000000b100a77220 */ /* 0x000fe20000410000 */
[----:B------:R-:W-:Y:S01]  /*5760*/  ULOP3.LUT UR6, UR6, 0x10000, URZ, 0xfc, !UPT ;  /* 0x0001000006067892 */ /* 0x000fe2000f8efc3f */
[----:B------:R-:W0:Y:S01]  /*5770*/  MUFU.TANH R13, R13 ;  /* 0x0000000d000d7308 */ /* 0x000e220000002400 */
[----:B-1----:R-:W-:Y:S01]  /*5780*/  FMNMX.FTZ R196, R12, R195, !PT ;  /* 0x000000c30cc47209 */ /* 0x002fe20007810000 */
[C---:B------:R-:W-:Y:S01]  /*5790*/  FMUL.FTZ R173, R0.reuse, R183 ;  /* 0x000000b700ad7220 */ /* 0x040fe20000410000 */
[----:B------:R-:W-:Y:S01]  /*57a0*/  ULEA UR10, UR52, UR6, 0xb ;  /* 0x00000006340a7291 */ /* 0x000fe2000f8e583f */
[C---:B------:R-:W-:Y:S01]  /*57b0*/  FMUL.FTZ R170, R0.reuse, R180 ;  /* 0x000000b400aa7220 */ /* 0x040fe20000410000 */
[C---:B------:R-:W-:Y:S01]  /*57c0*/  FMUL.FTZ R183, R0.reuse, R193 ;  /* 0x000000c100b77220 */ /* 0x040fe20000410000 */
[C---:B------:R-:W-:Y:S01]  /*57d0*/  FMUL.FTZ R193, R0.reuse, R202 ;  /* 0x000000ca00c17220 */ /* 0x040fe20000410000 */
[----:B------:R-:W-:Y:S01]  /*57e0*/  FMUL.FTZ R172, R0, R182 ;  /* 0x000000b600ac7220 */ /* 0x000fe20000410000 */
[----:B------:R-:W1:Y:S01]  /*57f0*/  MUFU.TANH R15, R15 ;  /* 0x0000000f000f7308 */ /* 0x000e620000002400 */
[----:B--2---:R-:W-:Y:S01]  /*5800*/  FMNMX.FTZ R198, R14, R189, !PT ;  /* 0x000000bd0ec67209 */ /* 0x004fe20007810000 */
[----:B------:R-:W-:Y:S01]  /*5810*/  UMOV UR6, UR10 ;  /* 0x0000000a00067c82 */ /* 0x000fe20008000000 */
[C---:B------:R-:W-:Y:S01]  /*5820*/  FMUL.FTZ R174, R0.reuse, R184 ;  /* 0x000000b800ae7220 */ /* 0x040fe20000410000 */
[----:B------:R-:W-:Y:S01]  /*5830*/  QGMMA.64x256x32.F32.E4M3.E4M3 R24, R228, gdesc[UR4], R24, gsb0 ;  /* 0x03e00004e4187df3 */ /* 0x000fe20008000818 */
[----:B------:R-:W-:Y:S01]  /*5840*/  UIADD3 UR6, UR10, 0x2, URZ ;  /* 0x000000020a067890 */ /* 0x000fe2000fffe03f */
[C---:B------:R-:W-:Y:S01]  /*5850*/  FMUL.FTZ R177, R0.reuse, R187 ;  /* 0x000000bb00b17220 */ /* 0x040fe20000410000 */
[----:B------:R-:W-:Y:S01]  /*5860*/  UMOV UR7, 0x40000040 ;  /* 0x4000004000077882 */ /* 0x000fe20000000000 */
        /* <DEDUP_REMOVED lines=15> */
[----:B------:R-:W-:Y:S01]  /*5960*/  FMUL.FTZ R203, R0, R211 ;  /* 0x000000d300cb7220 */ /* 0x000fe20000410000 */
[----:B------:R-:W1:Y:S01]  /*5970*/  MUFU.TANH R21, R21 ;  /* 0x0000001500157308 */ /* 0x000e620000002400 */
[----:B--2---:R-:W-:Y:S01]  /*5980*/  FMNMX.FTZ R198, R20, R189, !PT ;  /* 0x000000bd14c67209 */ /* 0x004fe20007810000 */
[C---:B------:R-:W-:Y:S01]  /*5990*/  FMUL.FTZ R205, R0.reuse, R213 ;  /* 0x000000d500cd7220 */ /* 0x040fe20000410000 */
[----:B------:R-:W-:-:S05]  /*59a0*/  FMUL.FTZ R207, R0, R215 ;  /* 0x000000d700cf7220 */ /* 0x000fca0000410000 */
        /* <DEDUP_REMOVED lines=65> */
[----:B0-----:R-:W-:Y:S01]  /*5dc0*/  FMNMX.FTZ R195, R181, R206, !PT ;  /* 0x000000ceb5c37209 */ /* 0x001fe20007810000 */
        /* <DEDUP_REMOVED lines=14> */
[----:B0-----:R-:W-:Y:S02]  /*5eb0*/  LOP3.LUT P1, RZ, R231, 0x7f, RZ, 0xc0, !PT ;  /* 0x0000007fe7ff7812 */ /* 0x001fe4000782c0ff */
[----:B------:R-:W-:-:S03]  /*5ec0*/  SHF.R.U32.HI R231, RZ, 0x7, R231 ;  /* 0x00000007ffe77819 */ /* 0x000fc600000116e7 */
[----:B------:R-:W0:Y:S01]  /*5ed0*/  MUFU.TANH R188, R188 ;  /* 0x000000bc00bc7308 */ /* 0x000e220000002400 */
[----:B--2---:R-:W-:-:S07]  /*5ee0*/  FMNMX.FTZ R195, R185, R208, !PT ;  /* 0x000000d0b9c37209 */ /* 0x004fce0007810000 */
[----:B------:R-:W1:Y:S01]  /*5ef0*/  MUFU.TANH R191, R191 ;  /* 0x000000bf00bf7308 */ /* 0x000e620000002400 */
[----:B---3--:R-:W-:-:S07]  /*5f00*/  FMNMX.FTZ R206, R187, R206, !PT ;  /* 0x000000cebbce7209 */ /* 0x008fce0007810000 */
        /* <DEDUP_REMOVED lines=32> */
[----:B0-----:R-:W-:-:S05]  /*6110*/  FMNMX.FTZ R208, R205, R208, !PT ;  /* 0x000000d0cdd07209 */ /* 0x001fca0007810000 */
[----:B------:R-:W0:Y:S01]  /*6120*/  SHFL.BFLY PT, R189, R208, 0x2, 0x1f ;  /* 0x0c401f00d0bd7f89 */ /* 0x000e2200000e0000 */
[----:B-1----:R-:W-:-:S04]  /*6130*/  FMNMX.FTZ R210, R206, R195, !PT ;  /* 0x000000c3ced27209 */ /* 0x002fc80007810000 */
[----:B--2---:R-:W-:-:S05]  /*6140*/  FMNMX.FTZ R210, R207, R210, !PT ;  /* 0x000000d2cfd27209 */ /* 0x004fca0007810000 */
[----:B------:R-:W1:Y:S01]  /*6150*/  SHFL.BFLY PT, R195, R210, 0x2, 0x1f ;  /* 0x0c401f00d2c37f89 */ /* 0x000e6200000e0000 */
[----:B0-----:R-:W-:-:S05]  /*6160*/  FMNMX.FTZ R209, R208, R189, !PT ;  /* 0x000000bdd0d17209 */ /* 0x001fca0007810000 */
[----:B------:R-:W0:Y:S01]  /*6170*/  SHFL.BFLY PT, R212, R209, 0x1, 0x1f ;  /* 0x0c201f00d1d47f89 */ /* 0x000e2200000e0000 */
[----:B-1----:R-:W-:-:S05]  /*6180*/  FMNMX.FTZ R211, R210, R195, !PT ;  /* 0x000000c3d2d37209 */ /* 0x002fca0007810000 */
[----:B------:R-:W1:Y:S01]  /*6190*/  SHFL.BFLY PT, R214, R211, 0x1, 0x1f ;  /* 0x0c201f00d3d67f89 */ /* 0x000e6200000e0000 */
[----:B0-----:R-:W-:-:S05]  /*61a0*/  FMNMX.FTZ R189, R209, R212, !PT ;  /* 0x000000d4d1bd7209 */ /* 0x001fca0007810000 */
[----:B------:R-:W-:Y:S01]  /*61b0*/  FADD.FTZ R4, -R189, R4 ;  /* 0x00000004bd047221 */ /* 0x000fe20000010100 */
[----:B-1----:R-:W-:Y:S01]  /*61c0*/  FMNMX.FTZ R195, R211, R214, !PT ;  /* 0x000000d6d3c37209 */ /* 0x002fe20007810000 */
[----:B------:R-:W-:Y:S01]  /*61d0*/  IMAD.U32 R211, RZ, RZ, UR51 ;  /* 0x00000033ffd37e24 */ /* 0x000fe2000f8e00ff */
[----:B------:R-:W-:Y:S02]  /*61e0*/  WARPGROUP.DEPBAR.LE gsb0, 0x0 ;  /* 0x00008000000079c5 */ /* 0x000fe40000010000 */
[----:B------:R-:W-:-:S06]  /*61f0*/  WARPGROUP.ARRIVE ;  /* 0x00000000000079c5 */ /* 0x000fcc0000000000 */
[----:B------:R-:W-:Y:S01]  /*6200*/  QGMMA.64x256x32.F32.E4M3.E4M3 R24, R220, gdesc[UR4], R24, gsb0 ;  /* 0x03e00004dc187df3 */ /* 0x000fe20008000818 */
[----:B------:R-:W-:Y:S01]  /*6210*/  UIADD3 UR6, UR10, 0x6, URZ ;  /* 0x000000060a067890 */ /* 0x000fe2000fffe03f */
[----:B------:R-:W-:Y:S01]  /*6220*/  UMOV UR7, 0x40000040 ;  /* 0x4000004000077882 */ /* 0x000fe20000000000 */
[----:B------:R-:W-:Y:S02]  /*6230*/  WARPGROUP.DEPBAR.LE gsb0, 0x0 ;  /* 0x00008000000079c5 */ /* 0x000fe40000010000 */
[----:B------:R-:W-:-:S15]  /*6240*/  WARPGROUP.ARRIVE ;  /* 0x00000000000079c5 */ /* 0x000fde0000000000 */
[----:B------:R-:W-:-:S08]  /*6250*/  NOP ;  /* 0x0000000000007918 */ /* 0x000fd00000000000 */
        /* <DEDUP_REMOVED lines=14> */
[--C-:B0-----:R-:W-:Y:S01]  /*6340*/  FFMA.FTZ R210, R204, UR6, -R208.reuse ;  /* 0x00000006ccd27c23 */ /* 0x101fe200080108d0 */
        /* <DEDUP_REMOVED lines=25> */
[----:B------:R-:W-:Y:S01]  /*64e0*/  IMAD.U32 R208, RZ, RZ, UR6 ;  /* 0x00000006ffd07e24 */ /* 0x000fe2000f8e00ff */
[----:B------:R-:W0:Y:S03]  /*64f0*/  MUFU.EX2 R9, R9 ;  /* 0x0000000900097308 */ /* 0x000e260000000800 */
[----:B------:R-:W-:-:S01]  /*6500*/  FFMA.FTZ R209, R195, R208, -8 ;  /* 0xc1000000c3d17423 */ /* 0x000fc200000100d0 */
[----:B------:R-:W-:-:S03]  /*6510*/  @!P1 IMAD R208, R211, 0x8, R2 ;  /* 0x00000008d3d09824 */ /* 0x000fc600078e0202 */
[--C-:B------:R-:W-:Y:S01]  /*6520*/  FFMA.FTZ R11, R11, UR6, -R209.reuse ;  /* 0x000000060b0b7c23 */ /* 0x100fe200080108d1 */
[----:B------:R-:W-:-:S01]  /*6530*/  FFMA.FTZ R10, R10, UR6, -R209 ;  /* 0x000000060a0a7c23 */ /* 0x000fc200080108d1 */
[----:B------:R-:W-:Y:S01]  /*6540*/  MUFU.EX2 R4, R4 ;  /* 0x0000000400047308 */ /* 0x000fe20000000800 */
[----:B------:R-:W-:-:S01]  /*6550*/  FFMA.FTZ R14, R14, UR6, -R209 ;  /* 0x000000060e0e7c23 */ /* 0x000fc200080108d1 */
[--C-:B------:R-:W-:Y:S01]  /*6560*/  FFMA.FTZ R15, R15, UR6, -R209.reuse ;  /* 0x000000060f0f7c23 */ /* 0x100fe200080108d1 */
[----:B------:R-:W-:-:S01]  /*6570*/  FFMA.FTZ R152, R152, UR6, -R209 ;  /* 0x0000000698987c23 */ /* 0x000fc200080108d1 */
[----:B------:R-:W-:Y:S02]  /*6580*/  @!P1 VIADD R208, R208, 0x38840 ;  /* 0x00038840d0d09836 */ /* 0x000fe40000000000 */
[----:B------:R-:W-:-:S01]  /*6590*/  FFMA.FTZ R153, R153, UR6, -R209 ;  /* 0x0000000699997c23 */ /* 0x000fc200080108d1 */
[--C-:B------:R-:W-:Y:S01]  /*65a0*/  FFMA.FTZ R156, R156, UR6, -R209.reuse ;  /* 0x000000069c9c7c23 */ /* 0x100fe200080108d1 */
[----:B------:R-:W-:-:S01]  /*65b0*/  FFMA.FTZ R157, R157, UR6, -R209 ;  /* 0x000000069d9d7c23 */ /* 0x000fc200080108d1 */
[----:B------:R-:W1:Y:S01]  /*65c0*/  MUFU.EX2 R11, R11 ;  /* 0x0000000b000b7308 */ /* 0x000e620000000800 */
[----:B0-----:R-:W-:-:S01]  /*65d0*/  FFMA.FTZ R5, R6, R5, R9 ;  /* 0x0000000506057223 */ /* 0x001fc20000010009 */
[--C-:B------:R-:W-:Y:S01]  /*65e0*/  FFMA.FTZ R211, R173, UR6, -R209.reuse ;  /* 0x00000006add37c23 */ /* 0x100fe200080108d1 */
        /* <DEDUP_REMOVED lines=11> */
[--C-:B------:R-:W-:Y:S01]  /*66a0*/  FFMA.FTZ R184, R184, UR6, -R209.reuse ;  /* 0x00000006b8b87c23 */ /* 0x100fe200080108d1 */
        /* <DEDUP_REMOVED lines=9> */
[----:B------:R-:W-:Y:S01]  /*6740*/  MUFU.EX2 R12, R12 ;  /* 0x0000000c000c7308 */ /* 0x000fe20000000800 */
[----:B0-----:R-:W-:-:S01]  /*6750*/  FADD.FTZ R5, R8, R5 ;  /* 0x0000000508057221 */ /* 0x001fc20000010000 */
[--C-:B------:R-:W-:Y:S01]  /*6760*/  FFMA.FTZ R202, R202, UR6, -R209.reuse ;  /* 0x00000006caca7c23 */ /* 0x100fe200080108d1 */
[----:B------:R-:W-:-:S01]  /*6770*/  FFMA.FTZ R203, R203, UR6, -R209 ;  /* 0x00000006cbcb7c23 */ /* 0x000fc200080108d1 */
[--C-:B------:R-:W-:Y:S01]  /*6780*/  FFMA.FTZ R206, R206, UR6, -R209.reuse ;  /* 0x00000006cece7c23 */ /* 0x100fe200080108d1 */
[----:B------:R-:W-:-:S03]  /*6790*/  FFMA.FTZ R207, R207, UR6, -R209 ;  /* 0x00000006cfcf7c23 */ /* 0x000fc600080108d1 */
[----:B------:R-:W0:Y:S01]  /*67a0*/  MUFU.EX2 R14, R14 ;  /* 0x0000000e000e7308 */ /* 0x000e220000000800 */
[----:B--2---:R-:W-:-:S07]  /*67b0*/  FADD.FTZ R7, R10, R7 ;  /* 0x000000070a077221 */ /* 0x004fce0000010000 */
[----:B------:R-:W-:Y:S08]  /*67c0*/  MUFU.EX2 R13, R13 ;  /* 0x0000000d000d7308 */ /* 0x000ff00000000800 */
[----:B------:R-:W1:Y:S08]  /*67d0*/  MUFU.EX2 R15, R15 ;  /* 0x0000000f000f7308 */ /* 0x000e700000000800 */
[----:B------:R-:W-:Y:S08]  /*67e0*/  MUFU.EX2 R20, R20 ;  /* 0x0000001400147308 */ /* 0x000ff00000000800 */
[----:B------:R2:W-:Y:S08]  /*67f0*/  MUFU.EX2 R205, R210 ;  /* 0x000000d200cd7308 */ /* 0x0005f00000000800 */
[----:B------:R-:W3:Y:S01]  /*6800*/  MUFU.EX2 R152, R152 ;  /* 0x0000009800987308 */ /* 0x000ee20000000800 */
[----:B--2---:R-:W-:-:S01]  /*6810*/  FFMA.FTZ R210, R172, UR6, -R209 ;  /* 0x00000006acd27c23 */ /* 0x004fc200080108d1 */
[----:B------:R-:W-:-:S02]  /*6820*/  @!P1 PRMT R172, RZ, 0x654, R208 ;  /* 0x00000654ffac9816 */ /* 0x000fc400000000d0 */
[----:B------:R-:W-:-:S04]  /*6830*/  IADD3 R208, -R231, 0xb, RZ ;  /* 0x0000000be7d07810 */ /* 0x000fc80007ffe1ff */
[----:B------:R-:W-:Y:S08]  /*6840*/  MUFU.EX2 R21, R21 ;  /* 0x0000001500157308 */ /* 0x000ff00000000800 */
[----:B------:R-:W2:Y:S08]  /*6850*/  MUFU.EX2 R153, R153 ;  /* 0x0000009900997308 */ /* 0x000eb00000000800 */
[----:B------:R-:W-:Y:S08]  /*6860*/  MUFU.EX2 R154, R154 ;  /* 0x0000009a009a7308 */ /* 0x000ff00000000800 */
[----:B------:R-:W4:Y:S08]  /*6870*/  MUFU.EX2 R156, R156 ;  /* 0x0000009c009c7308 */ /* 0x000f300000000800 */
[----:B------:R0:W-:Y:S08]  /*6880*/  MUFU.EX2 R173, R210 ;  /* 0x000000d200ad7308 */ /* 0x0001f00000000800 */
[----:B------:R-:W-:Y:S01]  /*6890*/  MUFU.EX2 R155, R155 ;  /* 0x0000009b009b7308 */ /* 0x000fe20000000800 */
[----:B0-----:R-:W-:-:S04]  /*68a0*/  FADD.FTZ R210, R14, R7 ;  /* 0x000000070ed27221 */ /* 0x001fc80000010000 */
[----:B-1----:R-:W-:-:S03]  /*68b0*/  FADD.FTZ R7, R15, R210 ;  /* 0x000000d20f077221 */ /* 0x002fc60000010000 */
[----:B------:R-:W0:Y:S01]  /*68c0*/  MUFU.EX2 R157, R157 ;  /* 0x0000009d009d7308 */ /* 0x000e220000000800 */
[----:B---3--:R-:W-:-:S04]  /*68d0*/  FADD.FTZ R210, R152, R7 ;  /* 0x0000000798d27221 */ /* 0x008fc80000010000 */
[----:B--2---:R-:W-:-:S03]  /*68e0*/  FADD.FTZ R7, R153, R210 ;  /* 0x000000d299077221 */ /* 0x004fc60000010000 */
[----:B------:R-:W-:Y:S01]  /*68f0*/  MUFU.EX2 R158, R158 ;  /* 0x0000009e009e7308 */ /* 0x000fe20000000800 */
[----:B----4-:R-:W-:-:S07]  /*6900*/  FADD.FTZ R210, R156, R7 ;  /* 0x000000079cd27221 */ /* 0x010fce0000010000 */
[----:B------:R-:W1:Y:S01]  /*6910*/  MUFU.EX2 R160, R160 ;  /* 0x000000a000a07308 */ /* 0x000e620000000800 */
[----:B0-----:R-:W-:-:S07]  /*6920*/  FADD.FTZ R7, R157, R210 ;  /* 0x000000d29d077221 */ /* 0x001fce0000010000 */
[----:B------:R-:W-:Y:S08]  /*6930*/  MUFU.EX2 R159, R159 ;  /* 0x0000009f009f7308 */ /* 0x000ff00000000800 */
[----:B------:R-:W0:Y:S01]  /*6940*/  MUFU.EX2 R161, R161 ;  /* 0x000000a100a17308 */ /* 0x000e220000000800 */
[----:B-1----:R-:W-:-:S07]  /*6950*/  FADD.FTZ R210, R160, R7 ;  /* 0x00000007a0d27221 */ /* 0x002fce0000010000 */
[----:B------:R-:W-:Y:S08]  /*6960*/  MUFU.EX2 R162, R162 ;  /* 0x000000a200a27308 */ /* 0x000ff00000000800 */
[----:B------:R-:W1:Y:S01]  /*6970*/  MUFU.EX2 R164, R164 ;  /* 0x000000a400a47308 */ /* 0x000e620000000800 */
[----:B0-----:R-:W-:-:S07]  /*6980*/  FADD.FTZ R7, R161, R210 ;  /* 0x000000d2a1077221 */ /* 0x001fce0000010000 */
[----:B------:R-:W-:Y:S08]  /*6990*/  MUFU.EX2 R163, R163 ;  /* 0x000000a300a37308 */ /* 0x000ff00000000800 */
[----:B------:R-:W0:Y:S01]  /*69a0*/  MUFU.EX2 R165, R165 ;  /* 0x000000a500a57308 */ /* 0x000e220000000800 */
[----:B-1----:R-:W-:-:S07]  /*69b0*/  FADD.FTZ R210, R164, R7 ;  /* 0x00000007a4d27221 */ /* 0x002fce0000010000 */
[----:B------:R-:W-:Y:S08]  /*69c0*/  MUFU.EX2 R166, R166 ;  /* 0x000000a600a67308 */ /* 0x000ff00000000800 */
[----:B------:R-:W1:Y:S01]  /*69d0*/  MUFU.EX2 R168, R168 ;  /* 0x000000a800a87308 */ /* 0x000e620000000800 */
[----:B------:R-:W-:Y:S02]  /*69e0*/  WARPGROUP.DEPBAR.LE gsb0, 0x0 ;  /* 0x00008000000079c5 */ /* 0x000fe40000010000 */
[----:B------:R2:W-:Y:S06]  /*69f0*/  BAR.ARV R208, 0x100 ;  /* 0x000400d00000751d */ /* 0x0005ec0000002000 */
[----:B------:R-:W-:Y:S01]  /*6a00*/  MUFU.EX2 R167, R167 ;  /* 0x000000a700a77308 */ /* 0x000fe20000000800 */
[----:B------:R3:W-:Y:S01]  /*6a10*/  @!P1 SYNCS.ARRIVE.TRANS64.RED.A1T0 RZ, [R172+URZ], RZ ;  /* 0x000000ffacff99a7 */ /* 0x0007e2000810043f */
[----:B--2---:R-:W-:-:S01]  /*6a20*/  FADD.FTZ R208, R12, R5 ;  /* 0x000000050cd07221 */ /* 0x004fc20000010000 */
[----:B0-----:R-:W-:-:S03]  /*6a30*/  FADD.FTZ R7, R165, R210 ;  /* 0x000000d2a5077221 */ /* 0x001fc60000010000 */
[----:B------:R-:W-:Y:S02]  /*6a40*/  FADD.FTZ R5, R13, R208 ;  /* 0x000000d00d057221 */ /* 0x000fe40000010000 */
[----:B------:R-:W0:Y:S01]  /*6a50*/  MUFU.EX2 R169, R169 ;  /* 0x000000a900a97308 */ /* 0x000e220000000800 */
[----:B-1----:R-:W-:-:S01]  /*6a60*/  FADD.FTZ R210, R168, R7 ;  /* 0x00000007a8d27221 */ /* 0x002fc20000010000 */
[----:B------:R-:W-:-:S04]  /*6a70*/  FADD.FTZ R208, R20, R5 ;  /* 0x0000000514d07221 */ /* 0x000fc80000010000 */
[----:B------:R-:W-:Y:S02]  /*6a80*/  FADD.FTZ R5, R21, R208 ;  /* 0x000000d015057221 */ /* 0x000fe40000010000 */
[----:B------:R-:W1:Y:S02]  /*6a90*/  MUFU.EX2 R170, R170 ;  /* 0x000000aa00aa7308 */ /* 0x000e640000000800 */
[----:B------:R-:W-:-:S04]  /*6aa0*/  FADD.FTZ R208, R154, R5 ;  /* 0x000000059ad07221 */ /* 0x000fc80000010000 */
[----:B------:R-:W-:Y:S02]  /*6ab0*/  FADD.FTZ R5, R155, R208 ;  /* 0x000000d09b057221 */ /* 0x000fe40000010000 */
[----:B------:R-:W2:Y:S01]  /*6ac0*/  MUFU.EX2 R171, R171 ;  /* 0x000000ab00ab7308 */ /* 0x000ea20000000800 */
[----:B0-----:R-:W-:-:S01]  /*6ad0*/  FADD.FTZ R210, R169, R210 ;  /* 0x000000d2a9d27221 */ /* 0x001fc20000010000 */
[----:B------:R-:W-:-:S04]  /*6ae0*/  FADD.FTZ R208, R158, R5 ;  /* 0x000000059ed07221 */ /* 0x000fc80000010000 */
[----:B------:R-:W-:Y:S02]  /*6af0*/  FADD.FTZ R5, R159, R208 ;  /* 0x000000d09f057221 */ /* 0x000fe40000010000 */
[----:B---3--:R-:W0:Y:S02]  /*6b00*/  MUFU.EX2 R172, R211 ;  /* 0x000000d300ac7308 */ /* 0x008e240000000800 */
[----:B------:R-:W-:-:S04]  /*6b10*/  FADD.FTZ R208, R162, R5 ;  /* 0x00000005a2d07221 */ /* 0x000fc80000010000 */
[----:B------:R-:W-:Y:S02]  /*6b20*/  FADD.FTZ R5, R163, R208 ;  /* 0x000000d0a3057221 */ /* 0x000fe40000010000 */
[----:B------:R-:W-:Y:S02]  /*6b30*/  MUFU.EX2 R174, R174 ;  /* 0x000000ae00ae7308 */ /* 0x000fe40000000800 */
[----:B------:R-:W-:-:S04]  /*6b40*/  FADD.FTZ R208, R166, R5 ;  /* 0x00000005a6d07221 */ /* 0x000fc80000010000 */
[----:B------:R-:W-:Y:S02]  /*6b50*/  FADD.FTZ R5, R167, R208 ;  /* 0x000000d0a7057221 */ /* 0x000fe40000010000 */
[----:B------:R-:W3:Y:S02]  /*6b60*/  MUFU.EX2 R176, R176 ;  /* 0x000000b000b07308 */ /* 0x000ee40000000800 */
[----:B-1----:R-:W-:-:S01]  /*6b70*/  FADD.FTZ R208, R170, R5 ;  /* 0x00000005aad07221 */ /* 0x002fc20000010000 */
[----:B------:R-:W-:-:S03]  /*6b80*/  FADD.FTZ R5, R173, R210 ;  /* 0x000000d2ad057221 */ /* 0x000fc60000010000 */
[----:B--2---:R-:W-:Y:S01]  /*6b90*/  FADD.FTZ R7, R171, R208 ;  /* 0x000000d0ab077221 */ /* 0x004fe20000010000 */
[----:B0-----:R-:W-:-:S01]  /*6ba0*/  FADD.FTZ R5, R172, R5 ;  /* 0x00000005ac057221 */ /* 0x001fc20000010000 */
[----:B------:R-:W-:Y:S08]  /*6bb0*/  MUFU.EX2 R175, R175 ;  /* 0x000000af00af7308 */ /* 0x000ff00000000800 */
[----:B------:R-:W0:Y:S01]  /*6bc0*/  MUFU.EX2 R177, R177 ;  /* 0x000000b100b17308 */ /* 0x000e220000000800 */
[----:B---3--:R-:W-:-:S07]  /*6bd0*/  FADD.FTZ R208, R176, R5 ;  /* 0x00000005b0d07221 */ /* 0x008fce0000010000 */
[----:B------:R-:W-:Y:S08]  /*6be0*/  MUFU.EX2 R178, R178 ;  /* 0x000000b200b27308 */ /* 0x000ff00000000800 */
[----:B------:R-:W1:Y:S08]  /*6bf0*/  MUFU.EX2 R180, R180 ;  /* 0x000000b400b47308 */ /* 0x000e700000000800 */
[----:B------:R-:W-:Y:S08]  /*6c00*/  MUFU.EX2 R179, R179 ;  /* 0x000000b300b37308 */ /* 0x000ff00000000800 */
[----:B------:R-:W2:Y:S08]  /*6c10*/  MUFU.EX2 R181, R181 ;  /* 0x000000b500b57308 */ /* 0x000eb00000000800 */
[----:B------:R-:W3:Y:S08]  /*6c20*/  MUFU.EX2 R182, R182 ;  /* 0x000000b600b67308 */ /* 0x000ef00000000800 */
[----:B------:R4:W-:Y:S08]  /*6c30*/  MUFU.EX2 R209, R190 ;  /* 0x000000be00d17308 */ /* 0x0009f00000000800 */
[----:B------:R-:W5:Y:S01]  /*6c40*/  MUFU.EX2 R184, R184 ;  /* 0x000000b800b87308 */ /* 0x000f620000000800 */
[----:B----4-:R-:W-:-:S01]  /*6c50*/  FADD.FTZ R190, R174, R7 ;  /* 0x00000007aebe7221 */ /* 0x010fc20000010000 */
[----:B0-----:R-:W-:-:S03]  /*6c60*/  FADD.FTZ R7, R177, R208 ;  /* 0x000000d0b1077221 */ /* 0x001fc60000010000 */
[----:B------:R-:W-:Y:S01]  /*6c70*/  FADD.FTZ R5, R175, R190 ;  /* 0x000000beaf057221 */ /* 0x000fe20000010000 */
[----:B-1----:R-:W-:-:S02]  /*6c80*/  FADD.FTZ R208, R180, R7 ;  /* 0x00000007b4d07221 */ /* 0x002fc40000010000 */
[----:B------:R-:W0:Y:S01]  /*6c90*/  MUFU.EX2 R183, R183 ;  /* 0x000000b700b77308 */ /* 0x000e220000000800 */
[----:B------:R-:W-:-:S01]  /*6ca0*/  FADD.FTZ R190, R178, R5 ;  /* 0x00000005b2be7221 */ /* 0x000fc20000010000 */
[----:B--2---:R-:W-:-:S03]  /*6cb0*/  FADD.FTZ R7, R181, R208 ;  /* 0x000000d0b5077221 */ /* 0x004fc60000010000 */
[----:B------:R-:W-:-:S03]  /*6cc0*/  FADD.FTZ R5, R179, R190 ;  /* 0x000000beb3057221 */ /* 0x000fc60000010000 */
[----:B------:R-:W1:Y:S01]  /*6cd0*/  MUFU.EX2 R185, R185 ;  /* 0x000000b900b97308 */ /* 0x000e620000000800 */
[----:B---3--:R-:W-:-:S01]  /*6ce0*/  FADD.FTZ R190, R182, R5 ;  /* 0x00000005b6be7221 */ /* 0x008fc20000010000 */
[----:B-----5:R-:W-:-:S06]  /*6cf0*/  FADD.FTZ R208, R184, R7 ;  /* 0x00000007b8d07221 */ /* 0x020fcc0000010000 */
[----:B------:R-:W2:Y:S01]  /*6d00*/  MUFU.EX2 R186, R186 ;  /* 0x000000ba00ba7308 */ /* 0x000ea20000000800 */
[----:B0-----:R-:W-:-:S07]  /*6d10*/  FADD.FTZ R5, R183, R190 ;  /* 0x000000beb7057221 */ /* 0x001fce0000010000 */
[----:B------:R-:W0:Y:S01]  /*6d20*/  MUFU.EX2 R188, R188 ;  /* 0x000000bc00bc7308 */ /* 0x000e220000000800 */
[----:B-1----:R-:W-:-:S07]  /*6d30*/  FADD.FTZ R7, R185, R208 ;  /* 0x000000d0b9077221 */ /* 0x002fce0000010000 */
[----:B------:R-:W1:Y:S01]  /*6d40*/  MUFU.EX2 R187, R187 ;  /* 0x000000bb00bb7308 */ /* 0x000e620000000800 */
[----:B--2---:R-:W-:-:S07]  /*6d50*/  FADD.FTZ R190, R186, R5 ;  /* 0x00000005babe7221 */ /* 0x004fce0000010000 */
[----:B------:R-:W2:Y:S01]  /*6d60*/  MUFU.EX2 R191, R191 ;  /* 0x000000bf00bf7308 */ /* 0x000ea20000000800 */
[----:B0-----:R-:W-:-:S04]  /*6d70*/  FADD.FTZ R208, R188, R7 ;  /* 0x00000007bcd07221 */ /* 0x001fc80000010000 */
[----:B------:R-:W-:-:S03]  /*6d80*/  FADD.FTZ R208, R209, R208 ;  /* 0x000000d0d1d07221 */ /* 0x000fc60000010000 */
        /* <DEDUP_REMOVED lines=33> */
.L_x_165:
[----:B------:R-:W-:Y:S01]  /*6fa0*/  F2FP.SATFINITE.E4M3.F32.PACK_AB_MERGE_C R12, R13, R12, RZ ;  /* 0x0000000c0d0c723e */ /* 0x000fe200048070ff */
[----:B------:R-:W-:Y:S02]  /*6fb0*/  UIADD3 UR7, UR48, -0x1, URZ ;  /* 0xffffffff30077890 */ /* 0x000fe4000fffe03f */
[----:B------:R-:W-:Y:S01]  /*6fc0*/  ISETP.LT.AND P1, PT, RZ, UR48, PT ;  /* 0x00000030ff007c0c */ /* 0x000fe2000bf21270 */
[----:B------:R-:W-:Y:S01]  /*6fd0*/  UMOV UR53, UR42 ;  /* 0x0000002a00357c82 */ /* 0x000fe20008000000 */
[----:B------:R-:W-:Y:S01]  /*6fe0*/  F2FP.SATFINITE.E4M3.F32.PACK_AB_MERGE_C R228, R8, R9, R12 ;  /* 0x0000000908e4723e */ /* 0x000fe2000480700c */
[----:B------:R-:W-:Y:S01]  /*6ff0*/  IMAD.U32 R9, RZ, RZ, UR52 ;  /* 0x00000034ff097e24 */ /* 0x000fe2000f8e00ff */
[----:B------:R-:W-:Y:S01]  /*7000*/  F2FP.SATFINITE.E4M3.F32.PACK_AB_MERGE_C R14, R15, R14, RZ ;  /* 0x0000000e0f0e723e */ /* 0x000fe200048070ff */
[----:B------:R-:W-:Y:S01]  /*7010*/  UMOV UR52, UR51 ;  /* 0x0000003300347c82 */ /* 0x000fe20008000000 */
[----:B------:R-:W-:Y:S01]  /*7020*/  F2FP.SATFINITE.E4M3.F32.PACK_AB_MERGE_C R154, R155, R154, RZ ;  /* 0x0000009a9b9a723e */ /* 0x000fe200048070ff */
[----:B------:R-:W-:Y:S01]  /*7030*/  IMAD R8, R9, 0x8, R2 ;  /* 0x0000000809087824 */ /* 0x000fe200078e0202 */
[----:B------:R-:W-:Y:S01]  /*7040*/  F2FP.SATFINITE.E4M3.F32.PACK_AB_MERGE_C R156, R157, R156, RZ ;  /* 0x0000009c9d9c723e */ /* 0x000fe200048070ff */
[----:B------:R-:W-:Y:S01]  /*7050*/  UMOV UR48, UR7 ;  /* 0x0000000700307c82 */ /* 0x000fe20008000000 */
[----:B------:R-:W-:Y:S01]  /*7060*/  F2FP.SATFINITE.E4M3.F32.PACK_AB_MERGE_C R162, R163, R162, RZ ;  /* 0x000000a2a3a2723e */ /* 0x000fe200048070ff */
[----:B------:R-:W-:Y:S01]  /*7070*/  VIADD R8, R8, 0x38860 ;  /* 0x0003886008087836 */ /* 0x000fe20000000000 */
[----:B------:R-:W-:Y:S01]  /*7080*/  F2FP.SATFINITE.E4M3.F32.PACK_AB_MERGE_C R164, R165, R164, RZ ;  /* 0x000000a4a5a4723e */ /* 0x000fe200048070ff */
[----:B------:R-:W-:Y:S01]  /*7090*/  FMUL.FTZ R24, R24, R6 ;  /* 0x0000000618187220 */ /* 0x000fe20000410000 */
[----:B------:R-:W-:Y:S01]  /*70a0*/  F2FP.SATFINITE.E4M3.F32.PACK_AB_MERGE_C R170, R171, R170, RZ ;  /* 0x000000aaabaa723e */ /* 0x000fe200048070ff */
[-C--:B------:R-:W-:Y:S01]  /*70b0*/  FMUL.FTZ R25, R25, R6.reuse ;  /* 0x0000000619197220 */ /* 0x080fe20000410000 */
[----:B------:R-:W-:Y:S01]  /*70c0*/  PRMT R8, R3, 0x654, R8 ;  /* 0x0000065403087816 */ /* 0x000fe20000000008 */
[-C--:B------:R-:W-:Y:S01]  /*70d0*/  FMUL.FTZ R28, R28, R6.reuse ;  /* 0x000000061c1c7220 */ /* 0x080fe20000410000 */
[----:B------:R-:W-:Y:S01]  /*70e0*/  F2FP.SATFINITE.E4M3.F32.PACK_AB_MERGE_C R172, R172, R173, RZ ;  /* 0x000000adacac723e */ /* 0x000fe200048070ff */
[----:B------:R-:W-:Y:S01]  /*70f0*/  FMUL.FTZ R29, R29, R6 ;  /* 0x000000061d1d7220 */ /* 0x000fe20000410000 */
[----:B------:R-:W-:Y:S01]  /*7100*/  F2FP.SATFINITE.E4M3.F32.PACK_AB_MERGE_C R178, R179, R178, RZ ;  /* 0x000000b2b3b2723e */ /* 0x000fe200048070ff */
[----:B------:R0:W-:Y:S01]  /*7110*/  SYNCS.ARRIVE.TRANS64.RED.A1T0 RZ, [R8+URZ], RZ ;  /* 0x000000ff08ff79a7 */ /* 0x0001e2000810043f */
[----:B------:R-:W-:Y:S01]  /*7120*/  F2FP.SATFINITE.E4M3.F32.PACK_AB_MERGE_C R180, R181, R180, RZ ;  /* 0x000000b4b5b4723e */ /* 0x000fe200048070ff */
[----:B------:R-:W-:Y:S01]  /*7130*/  FMUL.FTZ R32, R32, R6 ;  /* 0x0000000620207220 */ /* 0x000fe20000410000 */
[----:B------:R-:W-:Y:S01]  /*7140*/  F2FP.SATFINITE.E4M3.F32.PACK_AB_MERGE_C R186, R187, R186, RZ ;  /* 0x000000babbba723e */ /* 0x000fe200048070ff */
[----:B------:R-:W-:Y:S01]  /*7150*/  FMUL.FTZ R33, R33, R6 ;  /* 0x0000000621217220 */ /* 0x000fe20000410000 */
[----:B------:R-:W-:Y:S01]  /*7160*/  F2FP.SATFINITE.E4M3.F32.PACK_AB_MERGE_C R188, R209, R188, RZ ;  /* 0x000000bcd1bc723e */ /* 0x000fe200048070ff */
[----:B------:R-:W-:Y:S01]  /*7170*/  FMUL.FTZ R36, R36, R6 ;  /* 0x0000000624247220 */ /* 0x000fe20000410000 */
        /* <DEDUP_REMOVED lines=141> */
[----:B------:R-:W-:Y:S01]  /*7a50*/  F2FP.SATFINITE.E4M3.F32.PACK_AB_MERGE_C R227, R203, R202, R206 ;  /* 0x000000cacbe3723e */ /* 0x000fe200048070ce */
[----:B0-----:R-:W-:Y:S06]  /*7a60*/  @P1 BRA `(.L_x_166) ;  /* 0xffffffd400041947 */ /* 0x001fec000383ffff */
.L_x_156:
[----:B------:R-:W-:Y:S06]  /*7a70*/  BAR.ARV 0x8, 0x180 ;  /* 0x0206000000007b1d */ /* 0x000fec0000002000 */
[----:B------:R-:W-:Y:S05]  /*7a80*/  @!P0 BRA `(.L_x_167) ;  /* 0x0000000000048947 */ /* 0x000fea0003800000 */
[----:B------:R-:W-:Y:S01]  /*7a90*/  BPT.TRAP 0x1 ;  /* 0x000000040000795c */ /* 0x000fe20000300000 */
.L_x_167:
[----:B------:R-:W-:Y:S02]  /*7aa0*/  IMAD.U32 R0, RZ, RZ, UR42 ;  /* 0x0000002aff007e24 */ /* 0x000fe4000f8e00ff */
[----:B------:R-:W-:-:S03]  /*7ab0*/  IMAD.U32 R15, RZ, RZ, UR51 ;  /* 0x00000033ff0f7e24 */ /* 0x000fc6000f8e00ff */
[----:B------:R-:W-:Y:S01]  /*7ac0*/  SHF.L.U32 R0, R0, 0x1f, RZ ;  /* 0x0000001f00007819 */ /* 0x000fe200000006ff */
[----:B------:R-:W-:-:S04]  /*7ad0*/  IMAD R15, R15, 0x8, R2 ;  /* 0x000000080f0f7824 */ /* 0x000fc800078e0202 */
[----:B------:R0:W1:Y:S01]  /*7ae0*/  SYNCS.PHASECHK.TRANS64.TRYWAIT P1, [R15+URZ+0x38850], R0 ;  /* 0x038850000f0075a7 */ /* 0x000062000802017f */
[----:B------:R-:W-:Y:S05]  /*7af0*/  @!P0 BRA `(.L_x_168) ;  /* 0x0000000000048947 */ /* 0x000fea0003800000 */
[----:B------:R-:W-:Y:S01]  /*7b00*/  BPT.TRAP 0x1 ;  /* 0x000000040000795c */ /* 0x000fe20000300000 */
.L_x_168:
[----:B------:R-:W-:Y:S02]  /*7b10*/  VIADD R2, R2, 0x400 ;  /* 0x0000040002027836 */ /* 0x000fe40000000000 */
[----:B------:R-:W-:-:S03]  /*7b20*/  IMAD.U32 R9, RZ, RZ, UR51 ;  /* 0x00000033ff097e24 */ /* 0x000fc6000f8e00ff */
[----:B------:R-:W-:-:S04]  /*7b30*/  SHF.R.U32.HI R2, RZ, 0x4, R2 ;  /* 0x00000004ff027819 */ /* 0x000fc80000011602 */
[----:B------:R-:W-:-:S04]  /*7b40*/  LOP3.LUT R2, R2, 0x3fff, RZ, 0xc0, !PT ;  /* 0x00003fff02027812 */ /* 0x000fc800078ec0ff */
[----:B------:R-:W-:Y:S01]  /*7b50*/  LOP3.LUT R2, R2, 0x10000, RZ, 0xfc, !PT ;  /* 0x0001000002027812 */ /* 0x000fe200078efcff */
[----:B-1----:R-:W-:Y:S06]  /*7b60*/  @P1 BRA `(.L_x_169) ;  /* 0x0000000000081947 */ /* 0x002fec0003800000 */
[----:B------:R-:W1:Y:S02]  /*7b70*/  SYNCS.PHASECHK.TRANS64.TRYWAIT P1, [R15+URZ+0x38850], R0 ;  /* 0x038850000f0075a7 */ /* 0x000e64000802017f */
[----:B-1----:R-:W-:Y:S05]  /*7b80*/  @!P1 BRA `(.L_x_170) ;  /* 0x000000a800e09947 */ /* 0x002fea0003800000 */
.L_x_169:
[----:B------:R-:W-:Y:S01]  /*7b90*/  IMAD R8, R9, 0x800, R2 ;  /* 0x0000080009087824 */ /* 0x000fe200078e0202 */
[----:B------:R-:W-:Y:S05]  /*7ba0*/  WARPSYNC.ALL ;  /* 0x0000000000007948 */ /* 0x000fea0003800000 */
[----:B------:R-:W-:Y:S01]  /*7bb0*/  IMAD.MOV.U32 R9, RZ, RZ, 0x40000040 ;  /* 0x40000040ff097424 */ /* 0x000fe200078e00ff */
[C---:B------:R-:W-:Y:S01]  /*7bc0*/  R2UR UR10, R8.reuse ;  /* 0x00000000080a72ca */ /* 0x040fe200000e0000 */
[----:B------:R-:W-:Y:S01]  /*7bd0*/  WARPGROUP.ARRIVE ;  /* 0x00000000000079c5 */ /* 0x000fe20000000000 */
[----:B------:R-:W-:Y:S01]  /*7be0*/  VIADD R10, R8, 0x2 ;  /* 0x00000002080a7836 */ /* 0x000fe20000000000 */
[----:B------:R-:W-:Y:S01]  /*7bf0*/  ULDC.64 UR8, c[0x0][0x9a0] ;  /* 0x0002680000087ab9 */ /* 0x000fe20000000a00 */
[----:B------:R-:W-:Y:S01]  /*7c00*/  R2UR UR11, R9 ;  /* 0x00000000090b72ca */ /* 0x000fe200000e0000 */
[----:B------:R-:W-:Y:S01]  /*7c10*/  IMAD.MOV.U32 R11, RZ, RZ, 0x40000040 ;  /* 0x40000040ff0b7424 */ /* 0x000fe200078e00ff */
[----:B------:R-:W-:Y:S01]  /*7c20*/  UISETP.NE.U32.AND UP0, UPT, UR8, URZ, UPT ;  /* 0x0000003f0800728c */ /* 0x000fe2000bf05070 */
[----:B------:R-:W-:-:S03]  /*7c30*/  IMAD.MOV.U32 R21, RZ, RZ, 0x3f800000 ;  /* 0x3f800000ff157424 */ /* 0x000fc600078e00ff */
[----:B------:R-:W-:-:S06]  /*7c40*/  UISETP.NE.AND.EX UP0, UPT, UR9, URZ, UPT, UP0 ;  /* 0x0000003f0900728c */ /* 0x000fcc000bf05300 */
[----:B------:R-:W-:Y:S01]  /*7c50*/  PLOP3.LUT P1, PT, PT, PT, UP0, 0x80, 0x0 ;  /* 0x000000000000781c */ /* 0x000fe20003f2f008 */
[----:B------:R-:W-:Y:S01]  /*7c60*/  QGMMA.64x256x32.F32.E4M3.E4M3 R24, R228, gdesc[UR8], R24, gsb0 ;  /* 0x03e00008e4187df3 */ /* 0x000fe20008000818 */
[----:B------:R-:W-:Y:S01]  /*7c70*/  R2UR UR10, R10 ;  /* 0x000000000a0a72ca */ /* 0x000fe200000e0000 */
[----:B------:R-:W-:Y:S01]  /*7c80*/  VIADD R10, R8, 0x4 ;  /* 0x00000004080a7836 */ /* 0x000fe20000000000 */
[----:B------:R-:W-:Y:S01]  /*7c90*/  R2UR UR11, R11 ;  /* 0x000000000b0b72ca */ /* 0x000fe200000e0000 */
[----:B------:R-:W-:Y:S01]  /*7ca0*/  IMAD.MOV.U32 R11, RZ, RZ, 0x40000040 ;  /* 0x40000040ff0b7424 */ /* 0x000fe200078e00ff */
[----:B------:R-:W-:Y:S01]  /*7cb0*/  @UP0 USHF.R.S32.HI UR14, URZ, 0x1f, UR45 ;  /* 0x0000001f3f0e0899 */ /* 0x000fe2000801142d */
[----:B------:R-:W-:Y:S01]  /*7cc0*/  @UP0 ULDC.64 UR12, c[0x0][0x9d0] ;  /* 0x00027400000c0ab9 */ /* 0x000fe20000000a00 */
[----:B------:R-:W-:Y:S02]  /*7cd0*/  WARPGROUP.DEPBAR.LE gsb0, 0x0 ;  /* 0x00008000000079c5 */ /* 0x000fe40000010000 */
[----:B------:R-:W-:-:S15]  /*7ce0*/  WARPGROUP.ARRIVE ;  /* 0x00000000000079c5 */ /* 0x000fde0000000000 */
[----:B------:R-:W-:-:S04]  /*7cf0*/  NOP ;  /* 0x0000000000007918 */ /* 0x000fc80000000000 */
[----:B------:R-:W-:Y:S01]  /*7d00*/  QGMMA.64x256x32.F32.E4M3.E4M3 R24, R216, gdesc[UR8], R24, gsb0 ;  /* 0x03e00008d8187df3 */ /* 0x000fe20008000818 */
[----:B------:R-:W-:Y:S02]  /*7d10*/  @UP0 ULDC.64 UR10, c[0x0][0x9c8] ;  /* 0x00027200000a0ab9 */ /* 0x000fe40000000a00 */
[----:B------:R-:W-:Y:S02]  /*7d20*/  @UP0 UIMAD UR7, UR37, UR10, URZ ;  /* 0x0000000a250702a4 */ /* 0x000fe4000f8e023f */
[----:B------:R-:W-:Y:S01]  /*7d30*/  @UP0 UIMAD.WIDE.U32 UR4, UR36, UR10, URZ ;  /* 0x0000000a240402a5 */ /* 0x000fe2000f8e003f */
[----:B------:R-:W-:Y:S01]  /*7d40*/  R2UR UR10, R10 ;  /* 0x000000000a0a72ca */ /* 0x000fe200000e0000 */
[----:B------:R-:W-:Y:S01]  /*7d50*/  @UP0 UIMAD UR7, UR36, UR11, UR7 ;  /* 0x0000000b240702a4 */ /* 0x000fe2000f8e0207 */
[----:B------:R-:W-:-:S03]  /*7d60*/  R2UR UR11, R11 ;  /* 0x000000000b0b72ca */ /* 0x000fc600000e0000 */
[----:B------:R-:W-:Y:S02]  /*7d70*/  @UP0 UIADD3 UR5, UR5, UR7, URZ ;  /* 0x0000000705050290 */ /* 0x000fe4000fffe03f */
[----:B------:R-:W-:Y:S02]  /*7d80*/  @UP0 UIMAD UR7, UR14, UR12, URZ ;  /* 0x0000000c0e0702a4 */ /* 0x000fe4000f8e023f */
[----:B------:R-:W-:Y:S02]  /*7d90*/  @UP0 UIMAD.WIDE.U32 UR4, UR45, UR12, UR4 ;  /* 0x0000000c2d0402a5 */ /* 0x000fe4000f8e0004 */
[----:B------:R-:W-:-:S04]  /*7da0*/  @UP0 UIMAD UR7, UR45, UR13, UR7 ;  /* 0x0000000d2d0702a4 */ /* 0x000fc8000f8e0207 */
[----:B------:R-:W-:Y:S02]  /*7db0*/  @UP0 UIADD3 UR5, UR5, UR7, URZ ;  /* 0x0000000705050290 */ /* 0x000fe4000fffe03f */
[----:B------:R-:W-:-:S04]  /*7dc0*/  @UP0 ULEA UR7, UP1, UR4, UR8, 0x2 ;  /* 0x0000000804070291 */ /* 0x000fc8000f82103f */
[----:B------:R-:W-:-:S03]  /*7dd0*/  @UP0 ULEA.HI.X UR5, UR4, UR9, UR5, 0x2, UP1 ;  /* 0x0000000904050291 */ /* 0x000fc600088f1405 */
[----:B------:R-:W-:Y:S02]  /*7de0*/  @UP0 UMOV UR4, UR7 ;  /* 0x0000000700040c82 */ /* 0x000fe40008000000 */
[----:B------:R-:W-:Y:S02]  /*7df0*/  IMAD.U32 R10, RZ, RZ, UR4 ;  /* 0x00000004ff0a7e24 */ /* 0x000fe4000f8e00ff */
[----:B------:R-:W-:-:S05]  /*7e00*/  IMAD.U32 R11, RZ, RZ, UR5 ;  /* 0x00000005ff0b7e24 */ /* 0x000fca000f8e00ff */
[----:B------:R2:W3:Y:S01]  /*7e10*/  @P1 LDG.E R21, desc[UR46][R10.64] ;  /* 0x0000002e0a151981 */ /* 0x0004e2000c1e1900 */
[----:B------:R-:W-:Y:S02]  /*7e20*/  VIADD R8, R8, 0x6 ;  /* 0x0000000608087836 */ /* 0x000fe40000000000 */
[----:B------:R-:W-:Y:S01]  /*7e30*/  IMAD.MOV.U32 R9, RZ, RZ, 0x40000040 ;  /* 0x40000040ff097424 */ /* 0x000fe200078e00ff */
[----:B------:R-:W-:Y:S02]  /*7e40*/  WARPGROUP.DEPBAR.LE gsb0, 0x0 ;  /* 0x00008000000079c5 */ /* 0x000fe40000010000 */
[----:B------:R-:W-:-:S06]  /*7e50*/  WARPGROUP.ARRIVE ;  /* 0x00000000000079c5 */ /* 0x000fcc0000000000 */
[----:B------:R-:W-:Y:S01]  /*7e60*/  QGMMA.64x256x32.F32.E4M3.E4M3 R24, R220, gdesc[UR8], R24, gsb0 ;  /* 0x03e00008dc187df3 */ /* 0x000fe20008000818 */
[----:B------:R-:W-:Y:S02]  /*7e70*/  R2UR UR10, R8 ;  /* 0x00000000080a72ca */ /* 0x000fe400000e0000 */
[----:B------:R-:W-:Y:S01]  /*7e80*/  R2UR UR11, R9 ;  /* 0x00000000090b72ca */ /* 0x000fe200000e0000 */
        /* <DEDUP_REMOVED lines=10> */
[----:B--2---:R-:W-:Y:S01]  /*7f30*/  FMUL.FTZ R10, R9, 0.00390625 ;  /* 0x3b800000090a7820 */ /* 0x004fe20000410000 */
[----:B------:R-:W-:-:S04]  /*7f40*/  FMUL.FTZ R7, R13, 0.00390625 ;  /* 0x3b8000000d077820 */ /* 0x000fc80000410000 */
[----:B------:R-:W-:Y:S02]  /*7f50*/  FSETP.NE.FTZ.AND P2, PT, R10, RZ, PT ;  /* 0x000000ff0a00720b */ /* 0x000fe40003f55000 */
[----:B------:R-:W-:-:S05]  /*7f60*/  FSETP.NE.FTZ.AND P3, PT, R7, RZ, PT ;  /* 0x000000ff0700720b */ /* 0x000fca0003f75000 */
[----:B------:R0:W-:Y:S01]  /*7f70*/  @P1 MUFU.RCP R4, R9 ;  /* 0x0000000900041308 */ /* 0x0001e20000001000 */
[----:B------:R-:W-:Y:S01]  /*7f80*/  FSETP.NE.FTZ.AND P1, PT, R13, RZ, PT ;  /* 0x000000ff0d00720b */ /* 0x000fe20003f35000 */
[----:B------:R-:W-:-:S06]  /*7f90*/  IMAD.MOV.U32 R8, RZ, RZ, RZ ;  /* 0x000000ffff087224 */ /* 0x000fcc00078e00ff */
[----:B------:R-:W1:Y:S08]  /*7fa0*/  @P2 MUFU.LG2 R5, R10 ;  /* 0x0000000a00052308 */ /* 0x000e700000000c00 */
[----:B------:R-:W2:Y:S08]  /*7fb0*/  @P3 MUFU.LG2 R7, R7 ;  /* 0x0000000700073308 */ /* 0x000eb00000000c00 */
        /* <DEDUP_REMOVED lines=19> */
.L_x_171:
[----:B------:R-:W-:Y:S01]  /*80f0*/  VIADD R6, R15, 0x38860 ;  /* 0x000388600f067836 */ /* 0x000fe20000000000 */
[----:B------:R-:W-:Y:S01]  /*8100*/  UIADD3 UR51, UR51, 0x1, URZ ;  /* 0x0000000133337890 */ /* 0x000fe2000fffe03f */
[-C--:B------:R-:W-:Y:S01]  /*8110*/  FMUL.FTZ R4, R25, R152.reuse ;  /* 0x0000009819047220 */ /* 0x080fe20000410000 */
[-C--:B------:R-:W-:Y:S01]  /*8120*/  FMUL.FTZ R10, R28, R152.reuse ;  /* 0x000000981c0a7220 */ /* 0x080fe20000410000 */
[-C--:B------:R-:W-:Y:S01]  /*8130*/  FMUL.FTZ R9, R29, R152.reuse ;  /* 0x000000981d097220 */ /* 0x080fe20000410000 */
[----:B------:R-:W-:Y:S01]  /*8140*/  PRMT R3, R3, 0x654, R6 ;  /* 0x0000065403037816 */ /* 0x000fe20000000006 */
[-C--:B------:R-:W-:Y:S01]  /*8150*/  FMUL.FTZ R8, R32, R152.reuse ;  /* 0x0000009820087220 */ /* 0x080fe20000410000 */
[-C--:B------:R-:W-:Y:S01]  /*8160*/  FMUL.FTZ R7, R33, R152.reuse ;  /* 0x0000009821077220 */ /* 0x080fe20000410000 */
[-C--:B------:R-:W-:Y:S01]  /*8170*/  FMUL.FTZ R6, R37, R152.reuse ;  /* 0x0000009825067220 */ /* 0x080fe20000410000 */
[----:B------:R0:W-:Y:S01]  /*8180*/  SYNCS.ARRIVE.TRANS64.RED.A1T0 RZ, [R3+URZ], RZ ;  /* 0x000000ff03ff79a7 */ /* 0x0001e2000810043f */
        /* <DEDUP_REMOVED lines=34> */
[----:B------:R-:W-:Y:S01]  /*83b0*/  UISETP.NE.AND UP0, UPT, UR51, 0x2, UPT ;  /* 0x000000023300788c */ /* 0x000fe2000bf05270 */
        /* <DEDUP_REMOVED lines=82> */
[----:B------:R-:W-:Y:S01]  /*88e0*/  USEL UR4, URZ, 0x1, UP0 ;  /* 0x000000013f047887 */ /* 0x000fe20008000000 */
[-C--:B------:R-:W-:Y:S01]  /*88f0*/  FMUL.FTZ R39, R142, R21.reuse ;  /* 0x000000158e277220 */ /* 0x080fe20000410000 */
[-C--:B------:R-:W-:Y:S01]  /*8900*/  FMUL.FTZ R35, R143, R21.reuse ;  /* 0x000000158f237220 */ /* 0x080fe20000410000 */
[-C--:B------:R-:W-:Y:S01]  /*8910*/  FMUL.FTZ R34, R146, R21.reuse ;  /* 0x0000001592227220 */ /* 0x080fe20000410000 */
[-C--:B------:R-:W-:Y:S01]  /*8920*/  FMUL.FTZ R30, R147, R21.reuse ;  /* 0x00000015931e7220 */ /* 0x080fe20000410000 */
[-C--:B------:R-:W-:Y:S01]  /*8930*/  FMUL.FTZ R31, R150, R21.reuse ;  /* 0x00000015961f7220 */ /* 0x080fe20000410000 */
[----:B------:R-:W-:Y:S01]  /*8940*/  PLOP3.LUT P0, PT, PT, PT, PT, 0x8, 0x0 ;  /* 0x000000000000781c */ /* 0x000fe20003f0e170 */
[----:B------:R-:W-:Y:S01]  /*8950*/  FMUL.FTZ R21, R151, R21 ;  /* 0x0000001597157220 */ /* 0x000fe20000410000 */
[----:B------:R-:W-:-:S02]  /*8960*/  UIADD3 UR43, UR43, 0x1, URZ ;  /* 0x000000012b2b7890 */ /* 0x000fc4000fffe03f */
[----:B------:R-:W-:Y:S02]  /*8970*/  USEL UR51, UR51, URZ, UP0 ;  /* 0x0000003f33337287 */ /* 0x000fe40008000000 */
[----:B0-----:R-:W-:-:S12]  /*8980*/  ULOP3.LUT UR42, UR42, UR4, URZ, 0x3c, !UPT ;  /* 0x000000042a2a7292 */ /* 0x001fd8000f8e3c3f */
.L_x_149:
[----:B------:R-:W0:Y:S01]  /*8990*/  S2R R26, SR_CgaCtaId ;  /* 0x00000000001a7919 */ /* 0x000e220000008800 */
[----:B------:R-:W-:Y:S01]  /*89a0*/  MOV R3, 0x400 ;  /* 0x0000040000037802 */ /* 0x000fe20000000f00 */
[----:B------:R-:W-:Y:S01]  /*89b0*/  BSSY B0, `(.L_x_172) ;  /* 0x00003ad000007945 */ /* 0x000fe20003800000 */
[----:B------:R-:W-:Y:S02]  /*89c0*/  BAR.SYNC.DEFER_BLOCKING 0x5, 0x180 ;  /* 0x0146000000007b1d */ /* 0x000fe40000010000 */
[----:B0-----:R-:W-:-:S05]  /*89d0*/  LEA R3, R26, R3, 0x18 ;  /* 0x000000031a037211 */ /* 0x001fca00078ec0ff */
[----:B------:R-:W0:Y:S02]  /*89e0*/  LDS.128 R48, [R3+0x388d0] ;  /* 0x0388d00003307984 */ /* 0x000e240000000c00 */
[----:B0-----:R-:W-:Y:S02]  /*89f0*/  R2UR UR5, R49 ;  /* 0x00000000310572ca */ /* 0x001fe400000e0000 */
[----:B------:R-:W-:Y:S01]  /*8a00*/  R2UR UR45, R50 ;  /* 0x00000000322d72ca */ /* 0x000fe200000e0000 */
[----:B------:R-:W-:Y:S06]  /*8a10*/  BAR.ARV 0x4, 0x180 ;  /* 0x0106000000007b1d */ /* 0x000fec0000002000 */
[----:B------:R-:W-:Y:S08]  /*8a20*/  @P0 BRA `(.L_x_173) ;  /* 0x0000002c00140947 */ /* 0x000ff00003800000 */
[----:B------:R-:W0:Y:S01]  /*8a30*/  S2R R94, SR_TID.X ;  /* 0x00000000005e7919 */ /* 0x000e220000002100 */
[----:B------:R-:W-:Y:S01]  /*8a40*/  ULDC.64 UR6, c[0x4][0x140] ;  /* 0x0100500000067ab9 */ /* 0x000fe20000000a00 */
[----:B0-----:R-:W-:-:S05]  /*8a50*/  IMAD.SHL.U32 R26, R94, 0x4, RZ ;  /* 0x000000045e1a7824 */ /* 0x001fca00078e00ff */
[----:B------:R-:W-:-:S04]  /*8a60*/  LOP3.LUT R26, R26, 0xc, RZ, 0xc0, !PT ;  /* 0x0000000c1a1a7812 */ /* 0x000fc800078ec0ff */
[----:B------:R-:W-:-:S05]  /*8a70*/  IADD3 R26, P0, R26, UR6, RZ ;  /* 0x000000061a1a7c10 */ /* 0x000fca000ff1e0ff */
[----:B------:R-:W-:Y:S01]  /*8a80*/  IMAD.X R27, RZ, RZ, UR7, P0 ;  /* 0x00000007ff1b7e24 */ /* 0x000fe200080e06ff */
[----:B------:R-:W-:Y:S01]  /*8a90*/  F2FP.BF16.F32.PACK_AB R6, R6, R7 ;  /* 0x000000070606723e */ /* 0x000fe200000010ff */
[----:B------:R-:W-:-:S03]  /*8aa0*/  ULDC.64 UR6, c[0x0][0xc00] ;  /* 0x0003000000067ab9 */ /* 0x000fc60000000a00 */
[----:B------:R0:W2:Y:S01]  /*8ab0*/  LDG.E.CONSTANT R26, desc[UR46][R26.64] ;  /* 0x0000002e1a1a7981 */ /* 0x0000a2000c1e9900 */
[----:B------:R-:W-:Y:S01]  /*8ac0*/  LOP3.LUT P0, R7, R94, 0x3, RZ, 0xc0, !PT ;  /* 0x000000035e077812 */ /* 0x000fe2000780c0ff */
[----:B------:R-:W-:Y:S01]  /*8ad0*/  UISETP.NE.U32.AND UP0, UPT, UR6, URZ, UPT ;  /* 0x0000003f0600728c */ /* 0x000fe2000bf05070 */
[----:B------:R-:W-:Y:S02]  /*8ae0*/  F2FP.BF16.F32.PACK_AB R10, R10, R5 ;  /* 0x000000050a0a723e */ /* 0x000fe400000010ff */
[----:B------:R-:W-:Y:S01]  /*8af0*/  F2FP.BF16.F32.PACK_AB R9, R9, R4 ;  /* 0x000000040909723e */ /* 0x000fe200000010ff */
[----:B------:R-:W-:Y:S01]  /*8b00*/  UISETP.NE.AND.EX UP0, UPT, UR7, URZ, UPT, UP0 ;  /* 0x0000003f0700728c */ /* 0x000fe2000bf05300 */
[----:B------:R-:W-:Y:S02]  /*8b10*/  ISETP.EQ.OR P0, PT, R7, 0x3, !P0 ;  /* 0x000000030700780c */ /* 0x000fe40004702670 */
[----:B------:R-:W-:Y:S01]  /*8b20*/  F2FP.BF16.F32.PACK_AB R78, R75, R78 ;  /* 0x0000004e4b4e723e */ /* 0x000fe200000010ff */
[----:B------:R-:W-:Y:S01]  /*8b30*/  ULDC.64 UR6, c[0x0][0xc00] ;  /* 0x0003000000067ab9 */ /* 0x000fe20000000a00 */
[----:B------:R-:W-:Y:S01]  /*8b40*/  F2FP.BF16.F32.PACK_AB R49, R71, R74 ;  /* 0x0000004a4731723e */ /* 0x000fe200000010ff */
[----:B------:R-:W-:Y:S01]  /*8b50*/  UIMAD.WIDE UR6, UR36, 0x4, UR6 ;  /* 0x00000004240678a5 */ /* 0x000fe2000f8e0206 */
[----:B------:R-:W-:-:S02]  /*8b60*/  SEL R75, R10, R9, P0 ;  /* 0x000000090a4b7207 */ /* 0x000fc40000000000 */
[----:B------:R-:W-:Y:S02]  /*8b70*/  SEL R71, R9, R10, P0 ;  /* 0x0000000a09477207 */ /* 0x000fe40000000000 */
[----:B------:R-:W1:Y:S01]  /*8b80*/  S2R R10, SR_SWINHI ;  /* 0x00000000000a7919 */ /* 0x000e620000002f00 */
        /* <DEDUP_REMOVED lines=10> */
[----:B------:R-:W-:-:S02]  /*8c30*/  SEL R95, R80, R33, P0 ;  /* 0x00000021505f7207 */ /* 0x000fc40000000000 */
[----:B------:R-:W-:Y:S02]  /*8c40*/  SEL R32, R33, R80, P0 ;  /* 0x0000005021207207 */ /* 0x000fe40000000000 */
[----:B------:R-:W-:Y:S02]  /*8c50*/  F2FP.BF16.F32.PACK_AB R11, R14, R11 ;  /* 0x0000000b0e0b723e */ /* 0x000fe400000010ff */
[----:B------:R-:W-:Y:S02]  /*8c60*/  F2FP.BF16.F32.PACK_AB R70, R67, R70 ;  /* 0x000000464346723e */ /* 0x000fe400000010ff */
[----:B------:R-:W-:Y:S02]  /*8c70*/  F2FP.BF16.F32.PACK_AB R61, R63, R66 ;  /* 0x000000423f3d723e */ /* 0x000fe400000010ff */
[----:B------:R-:W-:Y:S02]  /*8c80*/  SEL R117, R5, R4, P0 ;  /* 0x0000000405757207 */ /* 0x000fe40000000000 */
[----:B------:R-:W-:-:S02]  /*8c90*/  SEL R80, R4, R5, P0 ;  /* 0x0000000504507207 */ /* 0x000fc40000000000 */
[----:B------:R-:W-:Y:S02]  /*8ca0*/  F2FP.BF16.F32.PACK_AB R86, R83, R86 ;  /* 0x000000565356723e */ /* 0x000fe400000010ff */
[----:B------:R-:W-:Y:S02]  /*8cb0*/  F2FP.BF16.F32.PACK_AB R14, R59, R62 ;  /* 0x0000003e3b0e723e */ /* 0x000fe400000010ff */
[----:B------:R-:W-:Y:S02]  /*8cc0*/  F2FP.BF16.F32.PACK_AB R55, R55, R58 ;  /* 0x0000003a3737723e */ /* 0x000fe400000010ff */
[----:B------:R-:W-:Y:S02]  /*8cd0*/  MOV R4, R3 ;  /* 0x0000000300047202 */ /* 0x000fe40000000f00 */
[----:B-1----:R-:W-:Y:S02]  /*8ce0*/  MOV R5, R10 ;  /* 0x0000000a00057202 */ /* 0x002fe40000000f00 */
[----:B------:R-:W-:-:S02]  /*8cf0*/  F2FP.BF16.F32.PACK_AB R88, R93, R88 ;  /* 0x000000585d58723e */ /* 0x000fc400000010ff */
[----:B------:R-:W-:Y:S02]  /*8d00*/  SEL R83, R28, R37, P0 ;  /* 0x000000251c537207 */ /* 0x000fe40000000000 */
[----:B------:R-:W-:Y:S02]  /*8d10*/  SEL R7, R37, R28, P0 ;  /* 0x0000001c25077207 */ /* 0x000fe40000000000 */
[----:B------:R-:W-:Y:S02]  /*8d20*/  F2FP.BF16.F32.PACK_AB R73, R73, R68 ;  /* 0x000000444949723e */ /* 0x000fe400000010ff */
[----:B------:R-:W-:Y:S02]  /*8d30*/  SEL R93, R120, R129, P0 ;  /* 0x00000081785d7207 */ /* 0x000fe40000000000 */
[----:B------:R-:W-:Y:S02]  /*8d40*/  SEL R37, R129, R120, P0 ;  /* 0x0000007881257207 */ /* 0x000fe40000000000 */
[----:B------:R-:W-:-:S02]  /*8d50*/  SEL R129, R70, R61, P0 ;  /* 0x0000003d46817207 */ /* 0x000fc40000000000 */
[----:B------:R-:W-:Y:S02]  /*8d60*/  SEL R68, R61, R70, P0 ;  /* 0x000000463d447207 */ /* 0x000fe40000000000 */
[----:B------:R-:W-:Y:S02]  /*8d70*/  F2FP.BF16.F32.PACK_AB R47, R47, R54 ;  /* 0x000000362f2f723e */ /* 0x000fe400000010ff */
[----:B------:R-:W-:Y:S02]  /*8d80*/  SEL R131, R14, R55, P0 ;  /* 0x000000370e837207 */ /* 0x000fe40000000000 */
[----:B------:R-:W-:Y:S01]  /*8d90*/  SEL R70, R55, R14, P0 ;  /* 0x0000000e37467207 */ /* 0x000fe20000000000 */
[----:B------:R-:W-:Y:S01]  /*8da0*/  IMAD.WIDE R54, R237, 0x2, R4 ;  /* 0x00000002ed367825 */ /* 0x000fe200078e0204 */
[----:B------:R-:W-:Y:S02]  /*8db0*/  F2FP.BF16.F32.PACK_AB R13, R13, R8 ;  /* 0x000000080d0d723e */ /* 0x000fe400000010ff */
[----:B------:R-:W-:-:S02]  /*8dc0*/  F2FP.BF16.F32.PACK_AB R8, R168, R169 ;  /* 0x000000a9a808723e */ /* 0x000fc400000010ff */
[----:B------:R-:W-:Y:S02]  /*8dd0*/  F2FP.BF16.F32.PACK_AB R167, R166, R167 ;  /* 0x000000a7a6a7723e */ /* 0x000fe400000010ff */
[----:B------:R-:W-:Y:S02]  /*8de0*/  IADD3 R139, P2, R54, 0x20, RZ ;  /* 0x00000020368b7810 */ /* 0x000fe40007f5e0ff */
[----:B------:R-:W-:Y:S02]  /*8df0*/  F2FP.BF16.F32.PACK_AB R36, R41, R36 ;  /* 0x000000242924723e */ /* 0x000fe400000010ff */
[----:B------:R-:W-:Y:S01]  /*8e00*/  F2FP.BF16.F32.PACK_AB R41, R79, R82 ;  /* 0x000000524f29723e */ /* 0x000fe200000010ff */
[----:B------:R-:W-:Y:S01]  /*8e10*/  IMAD.X R61, RZ, RZ, R55, P2 ;  /* 0x000000ffff3d7224 */ /* 0x000fe200010e0637 */
[----:B------:R-:W-:Y:S02]  /*8e20*/  SEL R115, R8, R167, P0 ;  /* 0x000000a708737207 */ /* 0x000fe40000000000 */
[----:B------:R-:W-:-:S02]  /*8e30*/  SEL R82, R167, R8, P0 ;  /* 0x00000008a7527207 */ /* 0x000fc40000000000 */
[----:B------:R-:W-:Y:S02]  /*8e40*/  LOP3.LUT R8, R139, 0x380, RZ, 0xc0, !PT ;  /* 0x000003808b087812 */ /* 0x000fe400078ec0ff */
[----:B------:R-:W-:Y:S02]  /*8e50*/  F2FP.BF16.F32.PACK_AB R144, R144, R145 ;  /* 0x000000919090723e */ /* 0x000fe400000010ff */
[----:B------:R-:W-:Y:S02]  /*8e60*/  F2FP.BF16.F32.PACK_AB R141, R140, R141 ;  /* 0x0000008d8c8d723e */ /* 0x000fe400000010ff */
[----:B------:R-:W-:Y:S02]  /*8e70*/  SHF.R.U64 R8, R8, 0x3, RZ ;  /* 0x0000000308087819 */ /* 0x000fe400000012ff */
[----:B------:R-:W-:Y:S02]  /*8e80*/  IADD3 R145, P5, R54, 0x4000, RZ ;  /* 0x0000400036917810 */ /* 0x000fe40007fbe0ff */
[----:B------:R-:W-:-:S02]  /*8e90*/  F2FP.BF16.F32.PACK_AB R65, R65, R60 ;  /* 0x0000003c4141723e */ /* 0x000fc400000010ff */
[----:B------:R-:W-:Y:S02]  /*8ea0*/  SEL R119, R144, R141, P0 ;  /* 0x0000008d90777207 */ /* 0x000fe40000000000 */
[----:B------:R-:W-:Y:S02]  /*8eb0*/  SEL R59, R141, R144, P0 ;  /* 0x000000908d3b7207 */ /* 0x000fe40000000000 */
[----:B------:R-:W-:Y:S02]  /*8ec0*/  F2FP.BF16.F32.PACK_AB R44, R53, R44 ;  /* 0x0000002c352c723e */ /* 0x000fe400000010ff */
[----:B------:R-:W-:Y:S02]  /*8ed0*/  F2FP.BF16.F32.PACK_AB R57, R57, R52 ;  /* 0x000000343939723e */ /* 0x000fe400000010ff */
[----:B------:R-:W-:Y:S02]  /*8ee0*/  IADD3 R141, P3, R54, 0x40, RZ ;  /* 0x00000040368d7810 */ /* 0x000fe40007f7e0ff */
[----:B------:R-:W-:-:S02]  /*8ef0*/  LOP3.LUT R60, R8, R139, RZ, 0x3c, !PT ;  /* 0x0000008b083c7212 */ /* 0x000fc400078e3cff */
[----:B------:R-:W-:Y:S02]  /*8f00*/  LOP3.LUT R8, R145, 0x380, RZ, 0xc0, !PT ;  /* 0x0000038091087812 */ /* 0x000fe400078ec0ff */
[----:B------:R-:W-:Y:S02]  /*8f10*/  F2FP.BF16.F32.PACK_AB R12, R15, R12 ;  /* 0x0000000c0f0c723e */ /* 0x000fe400000010ff */
[----:B------:R-:W-:Y:S02]  /*8f20*/  F2FP.BF16.F32.PACK_AB R15, R87, R90 ;  /* 0x0000005a570f723e */ /* 0x000fe400000010ff */
[----:B------:R-:W-:Y:S02]  /*8f30*/  F2FP.BF16.F32.PACK_AB R30, R21, R30 ;  /* 0x0000001e151e723e */ /* 0x000fe400000010ff */
[----:B------:R-:W-:Y:S02]  /*8f40*/  SEL R87, R44, R57, P0 ;  /* 0x000000392c577207 */ /* 0x000fe40000000000 */
[----:B------:R-:W-:Y:S01]  /*8f50*/  SEL R21, R57, R44, P0 ;  /* 0x0000002c39157207 */ /* 0x000fe20000000000 */
[----:B------:R-:W-:Y:S01]  /*8f60*/  IMAD.X R57, RZ, RZ, R55, P3 ;  /* 0x000000ffff397224 */ /* 0x000fe200018e0637 */
[----:B------:R-:W-:-:S02]  /*8f70*/  F2FP.BF16.F32.PACK_AB R152, R152, R153 ;  /* 0x000000999898723e */ /* 0x000fc400000010ff */
[----:B------:R-:W-:Y:S02]  /*8f80*/  SHF.R.U64 R8, R8, 0x3, RZ ;  /* 0x0000000308087819 */ /* 0x000fe400000012ff */
[----:B------:R-:W-:Y:S02]  /*8f90*/  IADD3 R153, P3, R54, 0x8000, RZ ;  /* 0x0000800036997810 */ /* 0x000fe40007f7e0ff */
[----:B------:R-:W-:Y:S02]  /*8fa0*/  LOP3.LUT R10, R141, 0x380, RZ, 0xc0, !PT ;  /* 0x000003808d0a7812 */ /* 0x000fe400078ec0ff */
[----:B------:R-:W-:Y:S02]  /*8fb0*/  LOP3.LUT R48, R8, R145, RZ, 0x3c, !PT ;  /* 0x0000009108307212 */ /* 0x000fe400078e3cff */
[----:B------:R-:W-:Y:S02]  /*8fc0*/  IADD3 R143, P4, R54, 0x60, RZ ;  /* 0x00000060368f7810 */ /* 0x000fe40007f9e0ff */
[----:B------:R-:W-:-:S02]  /*8fd0*/  SHF.R.U64 R10, R10, 0x3, RZ ;  /* 0x000000030a0a7819 */ /* 0x000fc400000012ff */
[----:B------:R-:W-:Y:S02]  /*8fe0*/  LOP3.LUT R8, R153, 0x380, RZ, 0xc0, !PT ;  /* 0x0000038099087812 */ /* 0x000fe400078ec0ff */
[----:B------:R-:W-:Y:S02]  /*8ff0*/  F2FP.BF16.F32.PACK_AB R64, R69, R64 ;  /* 0x000000404540723e */ /* 0x000fe400000010ff */
[----:B------:R-:W-:Y:S02]  /*9000*/  IADD3 R147, P6, R54, 0x4020, RZ ;  /* 0x0000402036937810 */ /* 0x000fe40007fde0ff */
[----:B------:R-:W-:Y:S02]  /*9010*/  F2FP.BF16.F32.PACK_AB R29, R29, R24 ;  /* 0x000000181d1d723e */ /* 0x000fe400000010ff */
[----:B------:R-:W-:Y:S02]  /*9020*/  F2FP.BF16.F32.PACK_AB R96, R101, R96 ;  /* 0x000000606560723e */ /* 0x000fe400000010ff */
[----:B------:R-:W-:-:S02]  /*9030*/  F2FP.BF16.F32.PACK_AB R105, R105, R100 ;  /* 0x000000646969723e */ /* 0x000fc400000010ff */
[----:B------:R-:W-:Y:S02]  /*9040*/  F2FP.BF16.F32.PACK_AB R39, R39, R42 ;  /* 0x0000002a2727723e */ /* 0x000fe400000010ff */
[----:B------:R-:W-:Y:S02]  /*9050*/  F2FP.BF16.F32.PACK_AB R38, R35, R38 ;  /* 0x000000262326723e */ /* 0x000fe400000010ff */
[----:B------:R-:W-:Y:S02]  /*9060*/  F2FP.BF16.F32.PACK_AB R104, R109, R104 ;  /* 0x000000686d68723e */ /* 0x000fe400000010ff */
[----:B------:R-:W-:Y:S02]  /*9070*/  F2FP.BF16.F32.PACK_AB R113, R113, R108 ;  /* 0x0000006c7171723e */ /* 0x000fe400000010ff */
[----:B------:R-:W-:Y:S02]  /*9080*/  SEL R79, R11, R12, P0 ;  /* 0x0000000c0b4f7207 */ /* 0x000fe40000000000 */
[----:B------:R-:W-:-:S02]  /*9090*/  SEL R66, R12, R11, P0 ;  /* 0x0000000b0c427207 */ /* 0x000fc40000000000 */
[----:B------:R-:W-:Y:S02]  /*90a0*/  SEL R89, R56, R65, P0 ;  /* 0x0000004138597207 */ /* 0x000fe40000000000 */
[----:B------:R-:W-:Y:S02]  /*90b0*/  SEL R24, R65, R56, P0 ;  /* 0x0000003841187207 */ /* 0x000fe40000000000 */
[----:B------:R-:W-:Y:S02]  /*90c0*/  F2FP.BF16.F32.PACK_AB R20, R25, R20 ;  /* 0x000000141914723e */ /* 0x000fe400000010ff */
[----:B------:R-:W-:Y:S02]  /*90d0*/  F2FP.BF16.F32.PACK_AB R149, R148, R149 ;  /* 0x000000959495723e */ /* 0x000fe400000010ff */
[----:B------:R-:W-:Y:S02]  /*90e0*/  F2FP.BF16.F32.PACK_AB R128, R91, R128 ;  /* 0x000000805b80723e */ /* 0x000fe400000010ff */
[----:B------:R-:W-:-:S02]  /*90f0*/  F2FP.BF16.F32.PACK_AB R53, R97, R92 ;  /* 0x0000005c6135723e */ /* 0x000fc400000010ff */
[----:B------:R-:W-:Y:S02]  /*9100*/  LOP3.LUT R12, R143, 0x380, RZ, 0xc0, !PT ;  /* 0x000003808f0c7812 */ /* 0x000fe400078ec0ff */
[----:B------:R-:W-:Y:S02]  /*9110*/  LOP3.LUT R56, R10, R141, RZ, 0x3c, !PT ;  /* 0x0000008d0a387212 */ /* 0x000fe400078e3cff */
[----:B------:R-:W-:Y:S02]  /*9120*/  SHF.R.U64 R8, R8, 0x3, RZ ;  /* 0x0000000308087819 */ /* 0x000fe400000012ff */
[----:B------:R-:W-:Y:S02]  /*9130*/  F2FP.BF16.F32.PACK_AB R156, R156, R157 ;  /* 0x0000009d9c9c723e */ /* 0x000fe400000010ff */
[----:B------:R-:W-:Y:S02]  /*9140*/  F2FP.BF16.F32.PACK_AB R155, R154, R155 ;  /* 0x0000009b9a9b723e */ /* 0x000fe400000010ff */
[----:B------:R-:W-:-:S02]  /*9150*/  F2FP.BF16.F32.PACK_AB R45, R45, R40 ;  /* 0x000000282d2d723e */ /* 0x000fc400000010ff */
[----:B------:R-:W-:Y:S02]  /*9160*/  F2FP.BF16.F32.PACK_AB R31, R31, R34 ;  /* 0x000000221f1f723e */ /* 0x000fe400000010ff */
[----:B------:R-:W-:Y:S02]  /*9170*/  SEL R91, R64, R73, P0 ;  /* 0x00000049405b7207 */ /* 0x000fe40000000000 */
[----:B------:R-:W-:Y:S02]  /*9180*/  SEL R25, R73, R64, P0 ;  /* 0x0000004049197207 */ /* 0x000fe40000000000 */
[----:B------:R-:W-:Y:S02]  /*9190*/  LOP3.LUT R10, R147, 0x380, RZ, 0xc0, !PT ;  /* 0x00000380930a7812 */ /* 0x000fe400078ec0ff */
[----:B------:R-:W-:Y:S02]  /*91a0*/  F2FP.BF16.F32.PACK_AB R72, R77, R72 ;  /* 0x000000484d48723e */ /* 0x000fe400000010ff */
[----:B0-----:R-:W-:-:S02]  /*91b0*/  F2FP.BF16.F32.PACK_AB R27, R81, R76 ;  /* 0x0000004c511b723e */ /* 0x001fc400000010ff */
[----:B------:R-:W-:Y:S02]  /*91c0*/  F2FP.BF16.F32.PACK_AB R121, R121, R116 ;  /* 0x000000747979723e */ /* 0x000fe400000010ff */
[----:B------:R-:W-:Y:S02]  /*91d0*/  SEL R103, R96, R105, P0 ;  /* 0x0000006960677207 */ /* 0x000fe40000000000 */
[----:B------:R-:W-:Y:S02]  /*91e0*/  SEL R34, R105, R96, P0 ;  /* 0x0000006069227207 */ /* 0x000fe40000000000 */
[----:B------:R-:W-:Y:S02]  /*91f0*/  SEL R135, R39, R38, P0 ;  /* 0x0000002627877207 */ /* 0x000fe40000000000 */
[----:B------:R-:W-:Y:S01]  /*9200*/  SEL R73, R38, R39, P0 ;  /* 0x0000002726497207 */ /* 0x000fe20000000000 */
[----:B------:R-:W-:Y:S01]  /*9210*/  IMAD.X R39, RZ, RZ, R55, P3 ;  /* 0x000000ffff277224 */ /* 0x000fe200018e0637 */
[----:B------:R-:W-:-:S02]  /*9220*/  F2FP.BF16.F32.PACK_AB R136, R136, R137 ;  /* 0x000000898888723e */ /* 0x000fc400000010ff */
[----:B------:R-:W-:Y:S02]  /*9230*/  F2FP.BF16.F32.PACK_AB R133, R132, R133 ;  /* 0x000000858485723e */ /* 0x000fe400000010ff */
[----:B------:R-:W-:Y:S02]  /*9240*/  SEL R77, R13, R6, P0 ;  /* 0x000000060d4d7207 */ /* 0x000fe40000000000 */
[----:B------:R-:W-:Y:S02]  /*9250*/  SEL R69, R6, R13, P0 ;  /* 0x0000000d06457207 */ /* 0x000fe40000000000 */
[----:B------:R-:W-:Y:S02]  /*9260*/  SEL R105, R104, R113, P0 ;  /* 0x0000007168697207 */ /* 0x000fe40000000000 */
[----:B------:R-:W-:Y:S02]  /*9270*/  SEL R35, R113, R104, P0 ;  /* 0x0000006871237207 */ /* 0x000fe40000000000 */
[----:B------:R-:W-:-:S02]  /*9280*/  F2FP.BF16.F32.PACK_AB R46, R43, R46 ;  /* 0x0000002e2b2e723e */ /* 0x000fc400000010ff */
[----:B------:R-:W-:Y:S02]  /*9290*/  SEL R81, R20, R29, P0 ;  /* 0x0000001d14517207 */ /* 0x000fe40000000000 */
[----:B------:R-:W-:Y:S02]  /*92a0*/  SEL R6, R29, R20, P0 ;  /* 0x000000141d067207 */ /* 0x000fe40000000000 */
[----:B------:R-:W-:Y:S02]  /*92b0*/  SEL R99, R88, R53, P0 ;  /* 0x0000003558637207 */ /* 0x000fe40000000000 */
[----:B------:R-:W-:Y:S01]  /*92c0*/  SEL R33, R53, R88, P0 ;  /* 0x0000005835217207 */ /* 0x000fe20000000000 */
[----:B------:R-:W-:Y:S01]  /*92d0*/  IMAD.X R53, RZ, RZ, R55, P4 ;  /* 0x000000ffff357224 */ /* 0x000fe200020e0637 */
[----:B------:R-:W-:Y:S02]  /*92e0*/  SEL R113, R152, R149, P0 ;  /* 0x0000009598717207 */ /* 0x000fe40000000000 */
[----:B------:R-:W-:-:S02]  /*92f0*/  SEL R50, R149, R152, P0 ;  /* 0x0000009895327207 */ /* 0x000fc40000000000 */
[----:B------:R-:W-:Y:S02]  /*9300*/  SHF.R.U64 R12, R12, 0x3, RZ ;  /* 0x000000030c0c7819 */ /* 0x000fe400000012ff */
[----:B------:R-:W-:Y:S02]  /*9310*/  LOP3.LUT R38, R8, R153, RZ, 0x3c, !PT ;  /* 0x0000009908267212 */ /* 0x000fe400078e3cff */
[----:B------:R-:W-:Y:S02]  /*9320*/  SEL R85, R36, R45, P0 ;  /* 0x0000002d24557207 */ /* 0x000fe40000000000 */
[----:B------:R-:W-:Y:S02]  /*9330*/  SEL R20, R45, R36, P0 ;  /* 0x000000242d147207 */ /* 0x000fe40000000000 */
[----:B------:R-:W-:Y:S02]  /*9340*/  SEL R111, R156, R155, P0 ;  /* 0x0000009b9c6f7207 */ /* 0x000fe40000000000 */
[----:B------:R-:W-:-:S02]  /*9350*/  SEL R58, R155, R156, P0 ;  /* 0x0000009c9b3a7207 */ /* 0x000fc40000000000 */
[----:B------:R-:W-:Y:S02]  /*9360*/  IADD3 R149, P1, R54, 0x4040, RZ ;  /* 0x0000404036957810 */ /* 0x000fe40007f3e0ff */
[----:B------:R-:W-:Y:S02]  /*9370*/  SHF.R.U64 R10, R10, 0x3, RZ ;  /* 0x000000030a0a7819 */ /* 0x000fe400000012ff */
[----:B------:R-:W-:Y:S01]  /*9380*/  SEL R97, R72, R27, P0 ;  /* 0x0000001b48617207 */ /* 0x000fe20000000000 */
[----:B------:R-:W-:Y:S01]  /*9390*/  IMAD.X R43, RZ, RZ, R55, P1 ;  /* 0x000000ffff2b7224 */ /* 0x000fe200008e0637 */
[----:B------:R-:W-:Y:S02]  /*93a0*/  SEL R101, R112, R121, P0 ;  /* 0x0000007970657207 */ /* 0x000fe40000000000 */
[----:B------:R-:W-:Y:S02]  /*93b0*/  SEL R36, R121, R112, P0 ;  /* 0x0000007079247207 */ /* 0x000fe40000000000 */
[----:B------:R-:W-:-:S02]  /*93c0*/  IADD3 R155, P4, R54, 0x8020, RZ ;  /* 0x00008020369b7810 */ /* 0x000fc40007f9e0ff */
[----:B------:R-:W-:Y:S02]  /*93d0*/  SEL R27, R27, R72, P0 ;  /* 0x000000481b1b7207 */ /* 0x000fe40000000000 */
[----:B------:R-:W-:Y:S01]  /*93e0*/  SEL R121, R136, R133, P0 ;  /* 0x0000008588797207 */ /* 0x000fe20000000000 */
[--C-:B------:R-:W-:Y:S01]  /*93f0*/  IMAD.X R29, RZ, RZ, R55.reuse, P4 ;  /* 0x000000ffff1d7224 */ /* 0x100fe200020e0637 */
[----:B------:R-:W-:Y:S02]  /*9400*/  SEL R62, R133, R136, P0 ;  /* 0x00000088853e7207 */ /* 0x000fe40000000000 */
[----:B------:R-:W-:Y:S02]  /*9410*/  MOV R98, R56 ;  /* 0x0000003800627202 */ /* 0x000fe40000000f00 */
[----:B------:R-:W-:Y:S02]  /*9420*/  SEL R133, R47, R46, P0 ;  /* 0x0000002e2f857207 */ /* 0x000fe40000000000 */
[----:B------:R-:W-:Y:S01]  /*9430*/  SEL R72, R46, R47, P0 ;  /* 0x0000002f2e487207 */ /* 0x000fe20000000000 */
[----:B------:R-:W-:Y:S01]  /*9440*/  IMAD.X R47, RZ, RZ, R55, P6 ;  /* 0x000000ffff2f7224 */ /* 0x000fe200030e0637 */
[----:B------:R-:W-:-:S02]  /*9450*/  LOP3.LUT R52, R12, R143, RZ, 0x3c, !PT ;  /* 0x0000008f0c347212 */ /* 0x000fc400078e3cff */
[----:B------:R-:W-:Y:S02]  /*9460*/  MOV R57, R38 ;  /* 0x0000002600397202 */ /* 0x000fe40000000f00 */
[----:B------:R-:W-:Y:S02]  /*9470*/  IADD3 R151, P2, R54, 0x4060, RZ ;  /* 0x0000406036977810 */ /* 0x000fe40007f5e0ff */
[----:B------:R-:W-:Y:S02]  /*9480*/  LOP3.LUT R12, R149, 0x380, RZ, 0xc0, !PT ;  /* 0x00000380950c7812 */ /* 0x000fe400078ec0ff */
[----:B------:R-:W-:Y:S02]  /*9490*/  LOP3.LUT R46, R10, R147, RZ, 0x3c, !PT ;  /* 0x000000930a2e7212 */ /* 0x000fe400078e3cff */
[----:B------:R-:W-:Y:S02]  /*94a0*/  F2FP.BF16.F32.PACK_AB R164, R164, R165 ;  /* 0x000000a5a4a4723e */ /* 0x000fe400000010ff */
[----:B------:R-:W-:-:S02]  /*94b0*/  F2FP.BF16.F32.PACK_AB R163, R162, R163 ;  /* 0x000000a3a2a3723e */ /* 0x000fc400000010ff */
[----:B------:R-:W-:Y:S02]  /*94c0*/  LOP3.LUT R10, R155, 0x380, RZ, 0xc0, !PT ;  /* 0x000003809b0a7812 */ /* 0x000fe400078ec0ff */
[----:B------:R-:W-:Y:S02]  /*94d0*/  SEL R127, R78, R49, P0 ;  /* 0x000000314e7f7207 */ /* 0x000fe40000000000 */
[----:B------:R-:W-:Y:S01]  /*94e0*/  SEL R67, R49, R78, P0 ;  /* 0x0000004e31437207 */ /* 0x000fe20000000000 */
[----:B------:R-:W-:Y:S01]  /*94f0*/  IMAD.X R49, RZ, RZ, R55, P5 ;  /* 0x000000ffff317224 */ /* 0x000fe200028e0637 */
[----:B--2---:R-:W-:Y:S01]  /*9500*/  LOP3.LUT R39, R26, 0x2, RZ, 0x3c, !PT ;  /* 0x000000021a277812 */ /* 0x004fe200078e3cff */
[----:B------:R-:W-:Y:S01]  /*9510*/  SHFL.IDX PT, R117, R117, R26, 0x1c1f ;  /* 0x001c1f1a75757589 */ /* 0x000fe200000e0000 */
[----:B------:R-:W-:Y:S02]  /*9520*/  F2FP.BF16.F32.PACK_AB R160, R160, R161 ;  /* 0x000000a1a0a0723e */ /* 0x000fe400000010ff */
[----:B------:R-:W-:Y:S01]  /*9530*/  F2FP.BF16.F32.PACK_AB R159, R158, R159 ;  /* 0x0000009f9e9f723e */ /* 0x000fe200000010ff */
[----:B------:R-:W0:Y:S01]  /*9540*/  SHFL.IDX PT, R80, R80, R39, 0x1c1f ;  /* 0x001c1f2750507589 */ /* 0x000e2200000e0000 */
[----:B------:R-:W-:-:S02]  /*9550*/  SEL R125, R86, R41, P0 ;  /* 0x00000029567d7207 */ /* 0x000fc40000000000 */
[----:B------:R-:W-:Y:S01]  /*9560*/  SEL R65, R41, R86, P0 ;  /* 0x0000005629417207 */ /* 0x000fe20000000000 */
[----:B------:R-:W-:Y:S01]  /*9570*/  IMAD.X R41, RZ, RZ, R55, P2 ;  /* 0x000000ffff297224 */ /* 0x000fe200010e0637 */
[----:B------:R-:W-:Y:S01]  /*9580*/  LOP3.LUT R14, R151, 0x380, RZ, 0xc0, !PT ;  /* 0x00000380970e7812 */ /* 0x000fe200078ec0ff */
[----:B------:R-:W-:Y:S01]  /*9590*/  SHFL.IDX PT, R115, R115, R26, 0x1c1f ;  /* 0x001c1f1a73737589 */ /* 0x000fe200000e0000 */
[----:B------:R-:W-:Y:S02]  /*95a0*/  SHF.R.U64 R12, R12, 0x3, RZ ;  /* 0x000000030c0c7819 */ /* 0x000fe400000012ff */
[----:B------:R-:W-:Y:S01]  /*95b0*/  SEL R109, R164, R163, P0 ;  /* 0x000000a3a46d7207 */ /* 0x000fe20000000000 */
[----:B------:R-:W1:Y:S01]  /*95c0*/  SHFL.IDX PT, R82, R82, R39, 0x1c1f ;  /* 0x001c1f2752527589 */ /* 0x000e6200000e0000 */
[----:B------:R-:W-:Y:S02]  /*95d0*/  SEL R76, R163, R164, P0 ;  /* 0x000000a4a34c7207 */ /* 0x000fe40000000000 */
[----:B------:R-:W-:Y:S01]  /*95e0*/  IADD3 R157, P5, R54, 0x8040, RZ ;  /* 0x00008040369d7810 */ /* 0x000fe20007fbe0ff */
[----:B------:R-:W-:Y:S01]  /*95f0*/  SHFL.IDX PT, R79, R79, R26, 0x1c1f ;  /* 0x001c1f1a4f4f7589 */ /* 0x000fe200000e0000 */
[----:B------:R-:W-:-:S02]  /*9600*/  SHF.R.U64 R10, R10, 0x3, RZ ;  /* 0x000000030a0a7819 */ /* 0x000fc400000012ff */
[C---:B------:R-:W-:Y:S01]  /*9610*/  IADD3 R163, P2, R54.reuse, 0xc020, RZ ;  /* 0x0000c02036a37810 */ /* 0x040fe20007f5e0ff */
[----:B------:R-:W2:Y:S01]  /*9620*/  SHFL.IDX PT, R66, R66, R39, 0x1c1f ;  /* 0x001c1f2742427589 */ /* 0x000ea200000e0000 */
[----:B------:R-:W-:Y:S02]  /*9630*/  IADD3 R165, P3, R54, 0xc040, RZ ;  /* 0x0000c04036a57810 */ /* 0x000fe40007f7e0ff */
[----:B------:R-:W-:Y:S01]  /*9640*/  SEL R107, R160, R159, P0 ;  /* 0x0000009fa06b7207 */ /* 0x000fe20000000000 */
[----:B------:R-:W-:Y:S01]  /*9650*/  SHFL.IDX PT, R109, R109, R26, 0x1c1f ;  /* 0x001c1f1a6d6d7589 */ /* 0x000fe200000e0000 */
[----:B------:R-:W-:Y:S01]  /*9660*/  SEL R63, R159, R160, P0 ;  /* 0x000000a09f3f7207 */ /* 0x000fe20000000000 */
[--C-:B------:R-:W-:Y:S01]  /*9670*/  IMAD.X R11, RZ, RZ, R55.reuse, P3 ;  /* 0x000000ffff0b7224 */ /* 0x100fe200018e0637 */
[----:B------:R-:W-:Y:S01]  /*9680*/  SHF.R.U64 R14, R14, 0x3, RZ ;  /* 0x000000030e0e7819 */ /* 0x000fe200000012ff */
[----:B------:R-:W3:Y:S01]  /*9690*/  SHFL.IDX PT, R76, R76, R39, 0x1c1f ;  /* 0x001c1f274c4c7589 */ /* 0x000ee200000e0000 */
[----:B------:R-:W-:Y:S01]  /*96a0*/  LOP3.LUT R42, R12, R149, RZ, 0x3c, !PT ;  /* 0x000000950c2a7212 */ /* 0x000fe200078e3cff */
[----:B------:R-:W-:Y:S01]  /*96b0*/  IMAD.X R13, RZ, RZ, R55, P2 ;  /* 0x000000ffff0d7224 */ /* 0x000fe200010e0637 */
[----:B------:R-:W-:Y:S01]  /*96c0*/  IADD3 R159, P6, R54, 0x8060, RZ ;  /* 0x00008060369f7810 */ /* 0x000fe20007fde0ff */
[----:B------:R-:W-:Y:S01]  /*96d0*/  SHFL.IDX PT, R75, R75, R26, 0x1c1f ;  /* 0x001c1f1a4b4b7589 */ /* 0x000fe200000e0000 */
[----:B------:R-:W-:-:S02]  /*96e0*/  LOP3.LUT R12, R157, 0x380, RZ, 0xc0, !PT ;  /* 0x000003809d0c7812 */ /* 0x000fc400078ec0ff */
[----:B------:R-:W-:Y:S01]  /*96f0*/  LOP3.LUT R28, R10, R155, RZ, 0x3c, !PT ;  /* 0x0000009b0a1c7212 */ /* 0x000fe200078e3cff */
[----:B------:R-:W-:Y:S01]  /*9700*/  SHFL.IDX PT, R77, R77, R26, 0x1c1f ;  /* 0x001c1f1a4d4d7589 */ /* 0x000fe200000e0000 */
[----:B------:R-:W-:Y:S02]  /*9710*/  LOP3.LUT R10, R163, 0x380, RZ, 0xc0, !PT ;  /* 0x00000380a30a7812 */ /* 0x000fe400078ec0ff */
[C---:B------:R-:W-:Y:S01]  /*9720*/  IADD3 R161, P1, R54.reuse, 0xc000, RZ ;  /* 0x0000c00036a17810 */ /* 0x040fe20007f3e0ff */
[----:B------:R-:W-:Y:S01]  /*9730*/  SHFL.IDX PT, R81, R81, R26, 0x1c1f ;  /* 0x001c1f1a51517589 */ /* 0x000fe200000e0000 */
[----:B------:R-:W-:Y:S02]  /*9740*/  LOP3.LUT R78, R165, 0x380, RZ, 0xc0, !PT ;  /* 0x00000380a54e7812 */ /* 0x000fe400078ec0ff */
[----:B------:R-:W-:Y:S01]  /*9750*/  IADD3 R167, P4, R54, 0xc060, RZ ;  /* 0x0000c06036a77810 */ /* 0x000fe20007f9e0ff */
[----:B------:R-:W-:Y:S01]  /*9760*/  IMAD.X R45, RZ, RZ, R55, P1 ;  /* 0x000000ffff2d7224 */ /* 0x000fe200008e0637 */
[----:B------:R-:W-:Y:S01]  /*9770*/  LOP3.LUT R40, R14, R151, RZ, 0x3c, !PT ;  /* 0x000000970e287212 */ /* 0x000fe200078e3cff */
[----:B------:R-:W-:Y:S01]  /*9780*/  SHFL.IDX PT, R107, R107, R26, 0x1c1f ;  /* 0x001c1f1a6b6b7589 */ /* 0x000fe200000e0000 */
[----:B------:R-:W-:-:S02]  /*9790*/  LOP3.LUT R14, R159, 0x380, RZ, 0xc0, !PT ;  /* 0x000003809f0e7812 */ /* 0x000fc400078ec0ff */
[----:B------:R-:W-:Y:S01]  /*97a0*/  SHF.R.U64 R12, R12, 0x3, RZ ;  /* 0x000000030c0c7819 */ /* 0x000fe200000012ff */
[----:B------:R-:W-:Y:S01]  /*97b0*/  SHFL.IDX PT, R6, R6, R39, 0x1c1f ;  /* 0x001c1f2706067589 */ /* 0x000fe200000e0000 */
[----:B------:R-:W-:Y:S02]  /*97c0*/  LOP3.LUT R9, R54, 0x380, RZ, 0xc0, !PT ;  /* 0x0000038036097812 */ /* 0x000fe400078ec0ff */
[----:B------:R-:W-:Y:S01]  /*97d0*/  SHF.R.U64 R10, R10, 0x3, RZ ;  /* 0x000000030a0a7819 */ /* 0x000fe200000012ff */
[----:B------:R-:W-:Y:S01]  /*97e0*/  SHFL.IDX PT, R83, R83, R26, 0x1c1f ;  /* 0x001c1f1a53537589 */ /* 0x000fe200000e0000 */
[----:B------:R-:W-:Y:S02]  /*97f0*/  LOP3.LUT R8, R161, 0x380, RZ, 0xc0, !PT ;  /* 0x00000380a1087812 */ /* 0x000fe400078ec0ff */
[----:B------:R-:W-:Y:S01]  /*9800*/  SHF.R.U64 R78, R78, 0x3, RZ ;  /* 0x000000034e4e7819 */ /* 0x000fe200000012ff */
[----:B------:R-:W-:Y:S01]  /*9810*/  SHFL.IDX PT, R111, R111, R26, 0x1c1f ;  /* 0x001c1f1a6f6f7589 */ /* 0x000fe200000e0000 */
[----:B------:R-:W-:-:S02]  /*9820*/  SEL R137, R31, R30, P0 ;  /* 0x0000001e1f897207 */ /* 0x000fc40000000000 */
[----:B------:R-:W-:Y:S01]  /*9830*/  SEL R74, R30, R31, P0 ;  /* 0x0000001f1e4a7207 */ /* 0x000fe20000000000 */
[----:B------:R4:W-:Y:S01]  /*9840*/  SHFL.IDX PT, R38, R7, R39, 0x1c1f ;  /* 0x001c1f2707267589 */ /* 0x0009e200000e0000 */
[----:B------:R-:W-:Y:S01]  /*9850*/  LOP3.LUT R84, R167, 0x380, RZ, 0xc0, !PT ;  /* 0x00000380a7547812 */ /* 0x000fe200078ec0ff */
[----:B------:R-:W-:Y:S01]  /*9860*/  IMAD.X R31, RZ, RZ, R55, P5 ;  /* 0x000000ffff1f7224 */ /* 0x000fe200028e0637 */
[----:B------:R-:W-:Y:S01]  /*9870*/  SHF.R.U64 R14, R14, 0x3, RZ ;  /* 0x000000030e0e7819 */ /* 0x000fe200000012ff */
[----:B------:R-:W-:Y:S01]  /*9880*/  SHFL.IDX PT, R58, R58, R39, 0x1c1f ;  /* 0x001c1f273a3a7589 */ /* 0x000fe200000e0000 */
[----:B------:R-:W-:Y:S02]  /*9890*/  LOP3.LUT R30, R12, R157, RZ, 0x3c, !PT ;  /* 0x0000009d0c1e7212 */ /* 0x000fe400078e3cff */
[----:B------:R-:W-:Y:S01]  /*98a0*/  SHF.R.U64 R9, R9, 0x3, RZ ;  /* 0x0000000309097819 */ /* 0x000fe200000012ff */
[----:B------:R-:W-:Y:S01]  /*98b0*/  SHFL.IDX PT, R85, R85, R26, 0x1c1f ;  /* 0x001c1f1a55557589 */ /* 0x000fe200000e0000 */
[----:B------:R-:W-:Y:S01]  /*98c0*/  LOP3.LUT R12, R10, R163, RZ, 0x3c, !PT ;  /* 0x000000a30a0c7212 */ /* 0x000fe200078e3cff */
[----:B----4-:R-:W-:Y:S01]  /*98d0*/  IMAD.U32 R7, RZ, RZ, UR7 ;  /* 0x00000007ff077e24 */ /* 0x010fe2000f8e00ff */
[----:B------:R-:W-:Y:S01]  /*98e0*/  SHF.R.U64 R8, R8, 0x3, RZ ;  /* 0x0000000308087819 */ /* 0x000fe200000012ff */
[----:B------:R-:W-:Y:S01]  /*98f0*/  SHFL.IDX PT, R113, R113, R26, 0x1c1f ;  /* 0x001c1f1a71717589 */ /* 0x000fe200000e0000 */
[----:B------:R-:W-:-:S02]  /*9900*/  LOP3.LUT R10, R78, R165, RZ, 0x3c, !PT ;  /* 0x000000a54e0a7212 */ /* 0x000fc400078e3cff */
[----:B------:R-:W-:Y:S01]  /*9910*/  SEL R123, R128, R15, P0 ;  /* 0x0000000f807b7207 */ /* 0x000fe20000000000 */
[----:B------:R-:W-:Y:S01]  /*9920*/  SHFL.IDX PT, R20, R20, R39, 0x1c1f ;  /* 0x001c1f2714147589 */ /* 0x000fe200000e0000 */
[----:B------:R-:W-:Y:S01]  /*9930*/  SEL R64, R15, R128, P0 ;  /* 0x000000800f407207 */ /* 0x000fe20000000000 */
[--C-:B------:R-:W-:Y:S01]  /*9940*/  IMAD.X R15, RZ, RZ, R55.reuse, P6 ;  /* 0x000000ffff0f7224 */ /* 0x100fe200030e0637 */
[----:B------:R-:W-:Y:S01]  /*9950*/  SHF.R.U64 R84, R84, 0x3, RZ ;  /* 0x0000000354547819 */ /* 0x000fe200000012ff */
[----:B------:R-:W-:Y:S01]  /*9960*/  SHFL.IDX PT, R50, R50, R39, 0x1c1f ;  /* 0x001c1f2732327589 */ /* 0x000fe200000e0000 */
[----:B------:R-:W-:Y:S02]  /*9970*/  LOP3.LUT R14, R14, R159, RZ, 0x3c, !PT ;  /* 0x0000009f0e0e7212 */ /* 0x000fe400078e3cff */
[----:B------:R-:W-:Y:S01]  /*9980*/  LOP3.LUT R54, R9, R54, RZ, 0x3c, !PT ;  /* 0x0000003609367212 */ /* 0x000fe200078e3cff */
[----:B------:R-:W-:Y:S01]  /*9990*/  IMAD.X R9, RZ, RZ, R55, P4 ;  /* 0x000000ffff097224 */ /* 0x000fe200020e0637 */
[----:B------:R-:W-:Y:S01]  /*99a0*/  LOP3.LUT R44, R8, R161, RZ, 0x3c, !PT ;  /* 0x000000a1082c7212 */ /* 0x000fe200078e3cff */
[----:B------:R-:W-:Y:S01]  /*99b0*/  SHFL.IDX PT, R87, R87, R26, 0x1c1f ;  /* 0x001c1f1a57577589 */ /* 0x000fe200000e0000 */
[----:B------:R-:W-:-:S02]  /*99c0*/  MOV R92, R46 ;  /* 0x0000002e005c7202 */ /* 0x000fc40000000f00 */
[----:B------:R-:W-:Y:S01]  /*99d0*/  LOP3.LUT R8, R84, R167, RZ, 0x3c, !PT ;  /* 0x000000a754087212 */ /* 0x000fe200078e3cff */
[----:B------:R-:W-:Y:S01]  /*99e0*/  SHFL.IDX PT, R119, R119, R26, 0x1c1f ;  /* 0x001c1f1a77777589 */ /* 0x000fe200000e0000 */
[----:B------:R-:W-:Y:S02]  /*99f0*/  MOV R46, R10 ;  /* 0x0000000a002e7202 */ /* 0x000fe40000000f00 */
[----:B------:R-:W-:Y:S01]  /*9a00*/  MOV R94, R48 ;  /* 0x00000030005e7202 */ /* 0x000fe20000000f00 */
[----:B------:R-:W4:Y:S01]  /*9a10*/  SHFL.IDX PT, R10, R71, R39, 0x1c1f ;  /* 0x001c1f27470a7589 */ /* 0x000f2200000e0000 */
[----:B------:R-:W-:Y:S02]  /*9a20*/  MOV R49, R14 ;  /* 0x0000000e00317202 */ /* 0x000fe40000000f00 */
[----:B------:R-:W-:Y:S01]  /*9a30*/  MOV R47, R8 ;  /* 0x00000008002f7202 */ /* 0x000fe20000000f00 */
[----:B------:R-:W4:Y:S01]  /*9a40*/  SHFL.IDX PT, R14, R69, R39, 0x1c1f ;  /* 0x001c1f27450e7589 */ /* 0x000f2200000e0000 */
[----:B0-----:R-:W-:-:S02]  /*9a50*/  SEL R9, R117, R80, P0 ;  /* 0x0000005075097207 */ /* 0x001fc40000000000 */
[----:B------:R-:W-:Y:S01]  /*9a60*/  SEL R11, R80, R117, P0 ;  /* 0x00000075500b7207 */ /* 0x000fe20000000000 */
[----:B------:R-:W-:Y:S01]  /*9a70*/  SHFL.IDX PT, R89, R89, R26, 0x1c1f ;  /* 0x001c1f1a59597589 */ /* 0x000fe200000e0000 */
[----:B------:R-:W-:Y:S02]  /*9a80*/  MOV R44, R44 ;  /* 0x0000002c002c7202 */ /* 0x000fe40000000f00 */
[----:B------:R-:W-:Y:S01]  /*9a90*/  MOV R100, R60 ;  /* 0x0000003c00647202 */ /* 0x000fe20000000f00 */
[----:B------:R-:W0:Y:S01]  /*9aa0*/  SHFL.IDX PT, R80, R63, R39, 0x1c1f ;  /* 0x001c1f273f507589 */ /* 0x000e2200000e0000 */
[----:B------:R-:W-:Y:S02]  /*9ab0*/  MOV R45, R12 ;  /* 0x0000000c002d7202 */ /* 0x000fe40000000f00 */
[----:B------:R-:W-:Y:S01]  /*9ac0*/  MOV R61, R40 ;  /* 0x00000028003d7202 */ /* 0x000fe20000000f00 */
[----:B------:R-:W-:Y:S01]  /*9ad0*/  SHFL.IDX PT, R121, R121, R26, 0x1c1f ;  /* 0x001c1f1a79797589 */ /* 0x000fe200000e0000 */
[----:B-1----:R-:W-:-:S02]  /*9ae0*/  SEL R13, R115, R82, P0 ;  /* 0x00000052730d7207 */ /* 0x002fc40000000000 */
[----:B------:R-:W-:Y:S01]  /*9af0*/  SEL R15, R82, R115, P0 ;  /* 0x00000073520f7207 */ /* 0x000fe20000000000 */
[----:B------:R-:W-:Y:S01]  /*9b00*/  SHFL.IDX PT, R40, R21, R39, 0x1c1f ;  /* 0x001c1f2715287589 */ /* 0x000fe200000e0000 */
[----:B------:R-:W-:Y:S02]  /*9b10*/  MOV R90, R42 ;  /* 0x0000002a005a7202 */ /* 0x000fe40000000f00 */
[----:B------:R-:W-:Y:S01]  /*9b20*/  MOV R96, R52 ;  /* 0x0000003400607202 */ /* 0x000fe20000000f00 */
[----:B------:R-:W-:Y:S01]  /*9b30*/  SHFL.IDX PT, R82, R59, R39, 0x1c1f ;  /* 0x001c1f273b527589 */ /* 0x000fe200000e0000 */
[----:B------:R-:W-:Y:S02]  /*9b40*/  MOV R102, R54 ;  /* 0x0000003600667202 */ /* 0x000fe40000000f00 */
[----:B------:R-:W-:Y:S01]  /*9b50*/  MOV R55, R28 ;  /* 0x0000001c00377202 */ /* 0x000fe20000000f00 */
[----:B------:R1:W-:Y:S01]  /*9b60*/  SHFL.IDX PT, R42, R24, R39, 0x1c1f ;  /* 0x001c1f27182a7589 */ /* 0x0003e200000e0000 */
[----:B------:R-:W-:-:S02]  /*9b70*/  MOV R53, R30 ;  /* 0x0000001e00357202 */ /* 0x000fc40000000f00 */
[----:B--2---:R-:W-:Y:S01]  /*9b80*/  SEL R28, R79, R66, P0 ;  /* 0x000000424f1c7207 */ /* 0x004fe20000000000 */
[----:B------:R-:W-:Y:S01]  /*9b90*/  SHFL.IDX PT, R62, R62, R39, 0x1c1f ;  /* 0x001c1f273e3e7589 */ /* 0x000fe200000e0000 */
[----:B------:R-:W-:Y:S02]  /*9ba0*/  SEL R30, R66, R79, P0 ;  /* 0x0000004f421e7207 */ /* 0x000fe40000000000 */
[----:B---3--:R-:W-:Y:S01]  /*9bb0*/  SEL R29, R109, R76, P0 ;  /* 0x0000004c6d1d7207 */ /* 0x008fe20000000000 */
[----:B------:R-:W-:Y:S01]  /*9bc0*/  SHFL.IDX PT, R91, R91, R26, 0x1c1f ;  /* 0x001c1f1a5b5b7589 */ /* 0x000fe200000e0000 */
[----:B------:R-:W-:Y:S02]  /*9bd0*/  SEL R31, R76, R109, P0 ;  /* 0x0000006d4c1f7207 */ /* 0x000fe40000000000 */
[----:B----4-:R-:W-:Y:S01]  /*9be0*/  SEL R8, R75, R10, P0 ;  /* 0x0000000a4b087207 */ /* 0x010fe20000000000 */
[----:B------:R-:W-:Y:S01]  /*9bf0*/  SHFL.IDX PT, R123, R123, R26, 0x1c1f ;  /* 0x001c1f1a7b7b7589 */ /* 0x000fe200000e0000 */
[----:B------:R-:W-:-:S02]  /*9c00*/  SEL R10, R10, R75, P0 ;  /* 0x0000004b0a0a7207 */ /* 0x000fc40000000000 */
[----:B------:R-:W-:Y:S01]  /*9c10*/  SEL R12, R77, R14, P0 ;  /* 0x0000000e4d0c7207 */ /* 0x000fe20000000000 */
[----:B------:R-:W-:Y:S01]  /*9c20*/  BAR.SYNC.DEFER_BLOCKING 0x1, 0x100 ;  /* 0x0044000000007b1d */ /* 0x000fe20000010000 */
[----:B------:R-:W-:Y:S02]  /*9c30*/  SEL R14, R14, R77, P0 ;  /* 0x0000004d0e0e7207 */ /* 0x000fe40000000000 */
[----:B-1----:R-:W-:Y:S02]  /*9c40*/  SEL R24, R81, R6, P0 ;  /* 0x0000000651187207 */ /* 0x002fe40000000000 */
[----:B------:R-:W-:Y:S01]  /*9c50*/  PLOP3.LUT P2, PT, PT, PT, UP0, 0x80, 0x0 ;  /* 0x000000000000781c */ /* 0x000fe20003f4f008 */
[----:B------:R0:W-:Y:S04]  /*9c60*/  SHFL.IDX PT, R48, R25, R39, 0x1c1f ;  /* 0x001c1f2719307589 */ /* 0x0001e800000e0000 */
[----:B------:R-:W-:Y:S04]  /*9c70*/  SHFL.IDX PT, R64, R64, R39, 0x1c1f ;  /* 0x001c1f2740407589 */ /* 0x000fe800000e0000 */
[----:B------:R-:W-:Y:S01]  /*9c80*/  SHFL.IDX PT, R97, R97, R26, 0x1c1f ;  /* 0x001c1f1a61617589 */ /* 0x000fe200000e0000 */
[----:B0-----:R-:W-:-:S03]  /*9c90*/  SEL R25, R107, R80, P0 ;  /* 0x000000506b197207 */ /* 0x001fc60000000000 */
[----:B------:R-:W-:Y:S04]  /*9ca0*/  SHFL.IDX PT, R125, R125, R26, 0x1c1f ;  /* 0x001c1f1a7d7d7589 */ /* 0x000fe800000e0000 */
[----:B------:R0:W-:Y:S04]  /*9cb0*/  SHFL.IDX PT, R52, R27, R39, 0x1c1f ;  /* 0x001c1f271b347589 */ /* 0x0001e800000e0000 */
[----:B------:R-:W1:Y:S04]  /*9cc0*/  SHFL.IDX PT, R84, R65, R39, 0x1c1f ;  /* 0x001c1f2741547589 */ /* 0x000e6800000e0000 */
[----:B------:R-:W-:Y:S01]  /*9cd0*/  SHFL.IDX PT, R95, R95, R26, 0x1c1f ;  /* 0x001c1f1a5f5f7589 */ /* 0x000fe200000e0000 */
[----:B0-----:R-:W-:-:S03]  /*9ce0*/  SEL R27, R80, R107, P0 ;  /* 0x0000006b501b7207 */ /* 0x001fc60000000000 */
[----:B------:R-:W-:Y:S04]  /*9cf0*/  SHFL.IDX PT, R127, R127, R26, 0x1c1f ;  /* 0x001c1f1a7f7f7589 */ /* 0x000fe800000e0000 */
[----:B------:R0:W-:Y:S04]  /*9d00*/  SHFL.IDX PT, R54, R32, R39, 0x1c1f ;  /* 0x001c1f2720367589 */ /* 0x0001e800000e0000 */
[----:B------:R-:W-:Y:S04]  /*9d10*/  SHFL.IDX PT, R86, R67, R39, 0x1c1f ;  /* 0x001c1f2743567589 */ /* 0x000fe800000e0000 */
[----:B------:R-:W-:Y:S01]  /*9d20*/  SHFL.IDX PT, R99, R99, R26, 0x1c1f ;  /* 0x001c1f1a63637589 */ /* 0x000fe200000e0000 */
[----:B0-----:R-:W-:-:S03]  /*9d30*/  SEL R32, R83, R38, P0 ;  /* 0x0000002653207207 */ /* 0x001fc60000000000 */
[----:B------:R-:W-:Y:S01]  /*9d40*/  SHFL.IDX PT, R129, R129, R26, 0x1c1f ;  /* 0x001c1f1a81817589 */ /* 0x000fe200000e0000 */
[----:B-1----:R-:W-:Y:S02]  /*9d50*/  SEL R41, R125, R84, P0 ;  /* 0x000000547d297207 */ /* 0x002fe40000000000 */
[----:B------:R-:W-:Y:S01]  /*9d60*/  SEL R43, R84, R125, P0 ;  /* 0x0000007d542b7207 */ /* 0x000fe20000000000 */
[----:B------:R0:W-:Y:S04]  /*9d70*/  SHFL.IDX PT, R56, R33, R39, 0x1c1f ;  /* 0x001c1f2721387589 */ /* 0x0001e800000e0000 */
[----:B------:R-:W-:Y:S04]  /*9d80*/  SHFL.IDX PT, R68, R68, R39, 0x1c1f ;  /* 0x001c1f2744447589 */ /* 0x000fe800000e0000 */
[----:B------:R-:W-:Y:S01]  /*9d90*/  SHFL.IDX PT, R103, R103, R26, 0x1c1f ;  /* 0x001c1f1a67677589 */ /* 0x000fe200000e0000 */
[----:B0-----:R-:W-:-:S03]  /*9da0*/  SEL R33, R111, R58, P0 ;  /* 0x0000003a6f217207 */ /* 0x001fc60000000000 */
[----:B------:R-:W-:Y:S04]  /*9db0*/  SHFL.IDX PT, R105, R105, R26, 0x1c1f ;  /* 0x001c1f1a69697589 */ /* 0x000fe800000e0000 */
[----:B------:R-:W-:Y:S04]  /*9dc0*/  SHFL.IDX PT, R131, R131, R26, 0x1c1f ;  /* 0x001c1f1a83837589 */ /* 0x000fe800000e0000 */
[----:B------:R0:W-:Y:S04]  /*9dd0*/  SHFL.IDX PT, R60, R34, R39, 0x1c1f ;  /* 0x001c1f27223c7589 */ /* 0x0001e800000e0000 */
[----:B------:R1:W-:Y:S04]  /*9de0*/  SHFL.IDX PT, R66, R35, R39, 0x1c1f ;  /* 0x001c1f2723427589 */ /* 0x0003e800000e0000 */
[----:B------:R-:W-:Y:S01]  /*9df0*/  SHFL.IDX PT, R70, R70, R39, 0x1c1f ;  /* 0x001c1f2746467589 */ /* 0x000fe200000e0000 */
[----:B0-----:R-:W-:-:S03]  /*9e00*/  SEL R34, R38, R83, P0 ;  /* 0x0000005326227207 */ /* 0x001fc60000000000 */
[----:B------:R-:W-:Y:S01]  /*9e10*/  SHFL.IDX PT, R101, R101, R26, 0x1c1f ;  /* 0x001c1f1a65657589 */ /* 0x000fe200000e0000 */
[----:B------:R-:W-:Y:S02]  /*9e20*/  SEL R38, R48, R91, P0 ;  /* 0x0000005b30267207 */ /* 0x000fe40000000000 */
[----:B-1----:R-:W-:Y:S01]  /*9e30*/  SEL R35, R58, R111, P0 ;  /* 0x0000006f3a237207 */ /* 0x002fe20000000000 */
        /* <DEDUP_REMOVED lines=8> */
[----:B------:R2:W-:Y:S01]  /*9ec0*/  SHFL.IDX PT, R137, R137, R26, 0x1c1f ;  /* 0x001c1f1a89897589 */ /* 0x0005e200000e0000 */
[----:B0-----:R-:W-:-:S03]  /*9ed0*/  SEL R37, R123, R64, P0 ;  /* 0x000000407b257207 */ /* 0x001fc60000000000 */
[----:B------:R0:W3:Y:S01]  /*9ee0*/  SHFL.IDX PT, R74, R74, R39, 0x1c1f ;  /* 0x001c1f274a4a7589 */ /* 0x0000e200000e0000 */
[----:B-1----:R-:W-:Y:S02]  /*9ef0*/  SEL R65, R133, R72, P0 ;  /* 0x0000004885417207 */ /* 0x002fe40000000000 */
[----:B------:R-:W-:Y:S01]  /*9f00*/  SEL R67, R72, R133, P0 ;  /* 0x0000008548437207 */ /* 0x000fe20000000000 */
[----:B------:R1:W-:Y:S01]  /*9f10*/  STSM.16.M88.4 [R102], R8 ;  /* 0x0000000866007844 */ /* 0x0003e20000000200 */
[----:B--2---:R-:W-:Y:S01]  /*9f20*/  SEL R26, R6, R81, P0 ;  /* 0x00000051061a7207 */ /* 0x004fe20000000000 */
[----:B------:R-:W-:Y:S02]  /*9f30*/  IMAD.U32 R6, RZ, RZ, UR6 ;  /* 0x00000006ff067e24 */ /* 0x000fe4000f8e00ff */
[----:B------:R2:W-:Y:S01]  /*9f40*/  STSM.16.M88.4 [R100], R12 ;  /* 0x0000000c64007844 */ /* 0x0005e20000000200 */
[----:B------:R-:W-:Y:S01]  /*9f50*/  ULDC.64 UR6, c[0x0][0xc08] ;  /* 0x0003020000067ab9 */ /* 0x000fe20000000a00 */
[----:B0-----:R-:W-:Y:S01]  /*9f60*/  SEL R39, R64, R123, P0 ;  /* 0x0000007b40277207 */ /* 0x001fe20000000000 */
[----:B------:R-:W-:Y:S01]  /*9f70*/  ULDC UR8, c[0x0][0xa88] ;  /* 0x0002a20000087ab9 */ /* 0x000fe20000000800 */
[----:B------:R0:W-:Y:S01]  /*9f80*/  STSM.16.M88.4 [R98], R28 ;  /* 0x0000001c62007844 */ /* 0x0001e20000000200 */
[----:B------:R-:W-:Y:S01]  /*9f90*/  SEL R64, R105, R66, P0 ;  /* 0x0000004269407207 */ /* 0x000fe20000000000 */
[----:B------:R-:W4:Y:S01]  /*9fa0*/  LDC R81, c[0x0][0xbe8] ;  /* 0x0002fa00ff517b82 */ /* 0x000f220000000800 */
[----:B------:R-:W-:Y:S01]  /*9fb0*/  SEL R66, R66, R105, P0 ;  /* 0x0000006942427207 */ /* 0x000fe20000000000 */
[----:B------:R-:W-:Y:S01]  /*9fc0*/  STSM.16.M88.4 [R96], R24 ;  /* 0x0000001860007844 */ /* 0x000fe20000000200 */
[----:B-1----:R-:W-:-:S03]  /*9fd0*/  SEL R8, R85, R20, P0 ;  /* 0x0000001455087207 */ /* 0x002fc60000000000 */
[----:B------:R-:W-:Y:S01]  /*9fe0*/  STSM.16.M88.4 [R94], R32 ;  /* 0x000000205e007844 */ /* 0x000fe20000000200 */
[----:B------:R-:W-:Y:S02]  /*9ff0*/  SEL R10, R20, R85, P0 ;  /* 0x00000055140a7207 */ /* 0x000fe40000000000 */
[----:B------:R-:W-:Y:S02]  /*a000*/  SEL R9, R113, R50, P0 ;  /* 0x0000003271097207 */ /* 0x000fe40000000000 */
[----:B------:R-:W-:Y:S02]  /*a010*/  SEL R11, R50, R113, P0 ;  /* 0x00000071320b7207 */ /* 0x000fe40000000000 */
[----:B--2---:R-:W-:Y:S02]  /*a020*/  SEL R12, R87, R40, P0 ;  /* 0x00000028570c7207 */ /* 0x004fe40000000000 */
[----:B------:R-:W-:Y:S01]  /*a030*/  SEL R14, R40, R87, P0 ;  /* 0x00000057280e7207 */ /* 0x000fe20000000000 */
[----:B------:R1:W-:Y:S01]  /*a040*/  STSM.16.M88.4 [R92], R8 ;  /* 0x000000085c007844 */ /* 0x0003e20000000200 */
[----:B------:R-:W-:-:S02]  /*a050*/  SEL R13, R119, R82, P0 ;  /* 0x00000052770d7207 */ /* 0x000fc40000000000 */
[----:B------:R-:W-:Y:S02]  /*a060*/  SEL R15, R82, R119, P0 ;  /* 0x00000077520f7207 */ /* 0x000fe40000000000 */
[----:B0-----:R-:W-:Y:S02]  /*a070*/  SEL R28, R89, R42, P0 ;  /* 0x0000002a591c7207 */ /* 0x001fe40000000000 */
[----:B------:R-:W-:Y:S01]  /*a080*/  SEL R30, R42, R89, P0 ;  /* 0x000000592a1e7207 */ /* 0x000fe20000000000 */
[----:B------:R0:W-:Y:S01]  /*a090*/  STSM.16.M88.4 [R90], R12 ;  /* 0x0000000c5a007844 */ /* 0x0001e20000000200 */
[----:B------:R-:W-:Y:S02]  /*a0a0*/  SEL R29, R121, R62, P0 ;  /* 0x0000003e791d7207 */ /* 0x000fe40000000000 */
[----:B------:R-:W-:Y:S02]  /*a0b0*/  SEL R31, R62, R121, P0 ;  /* 0x000000793e1f7207 */ /* 0x000fe40000000000 */
[----:B------:R-:W-:-:S02]  /*a0c0*/  SEL R40, R97, R52, P0 ;  /* 0x0000003461287207 */ /* 0x000fc40000000000 */
[----:B------:R-:W-:Y:S01]  /*a0d0*/  SEL R42, R52, R97, P0 ;  /* 0x00000061342a7207 */ /* 0x000fe20000000000 */
[----:B------:R-:W-:Y:S01]  /*a0e0*/  STSM.16.M88.4 [R61], R28 ;  /* 0x0000001c3d007844 */ /* 0x000fe20000000200 */
[----:B-1----:R-:W-:Y:S02]  /*a0f0*/  SEL R8, R95, R54, P0 ;  /* 0x000000365f087207 */ /* 0x002fe40000000000 */
[----:B------:R-:W-:Y:S01]  /*a100*/  SEL R10, R54, R95, P0 ;  /* 0x0000005f360a7207 */ /* 0x000fe20000000000 */
[----:B------:R-:W-:Y:S01]  /*a110*/  STSM.16.M88.4 [R57], R36 ;  /* 0x0000002439007844 */ /* 0x000fe20000000200 */
[----:B------:R-:W-:Y:S02]  /*a120*/  SEL R9, R127, R86, P0 ;  /* 0x000000567f097207 */ /* 0x000fe40000000000 */
[----:B------:R-:W-:Y:S01]  /*a130*/  SEL R11, R86, R127, P0 ;  /* 0x0000007f560b7207 */ /* 0x000fe20000000000 */
[----:B------:R-:W-:Y:S01]  /*a140*/  STSM.16.M88.4 [R55], R40 ;  /* 0x0000002837007844 */ /* 0x000fe20000000200 */
[----:B0-----:R-:W-:-:S02]  /*a150*/  SEL R12, R99, R56, P0 ;  /* 0x00000038630c7207 */ /* 0x001fc40000000000 */
[----:B------:R-:W-:Y:S01]  /*a160*/  SEL R14, R56, R99, P0 ;  /* 0x00000063380e7207 */ /* 0x000fe20000000000 */
[----:B------:R0:W-:Y:S01]  /*a170*/  STSM.16.M88.4 [R53], R8 ;  /* 0x0000000835007844 */ /* 0x0001e20000000200 */
[----:B------:R-:W-:Y:S02]  /*a180*/  SEL R13, R129, R68, P0 ;  /* 0x00000044810d7207 */ /* 0x000fe40000000000 */
[----:B------:R-:W-:Y:S02]  /*a190*/  SEL R15, R68, R129, P0 ;  /* 0x00000081440f7207 */ /* 0x000fe40000000000 */
[----:B------:R-:W-:Y:S02]  /*a1a0*/  SEL R24, R103, R60, P0 ;  /* 0x0000003c67187207 */ /* 0x000fe40000000000 */
[----:B------:R-:W-:Y:S01]  /*a1b0*/  SEL R26, R60, R103, P0 ;  /* 0x000000673c1a7207 */ /* 0x000fe20000000000 */
[----:B------:R-:W-:Y:S01]  /*a1c0*/  STSM.16.M88.4 [R49], R12 ;  /* 0x0000000c31007844 */ /* 0x000fe20000000200 */
[----:B------:R-:W-:-:S02]  /*a1d0*/  SEL R25, R131, R70, P0 ;  /* 0x0000004683197207 */ /* 0x000fc40000000000 */
[----:B------:R-:W-:Y:S02]  /*a1e0*/  SEL R27, R70, R131, P0 ;  /* 0x00000083461b7207 */ /* 0x000fe40000000000 */
[----:B---3--:R-:W-:Y:S02]  /*a1f0*/  SEL R77, R137, R74, P0 ;  /* 0x0000004a894d7207 */ /* 0x008fe40000000000 */
[----:B------:R-:W-:Y:S01]  /*a200*/  SEL R79, R74, R137, P0 ;  /* 0x000000894a4f7207 */ /* 0x000fe20000000000 */
[----:B------:R-:W-:Y:S01]  /*a210*/  STSM.16.M88.4 [R44], R24 ;  /* 0x000000182c007844 */ /* 0x000fe20000000200 */
[----:B0-----:R-:W-:Y:S02]  /*a220*/  SEL R8, R101, R76, P0 ;  /* 0x0000004c65087207 */ /* 0x001fe40000000000 */
[----:B------:R-:W-:Y:S01]  /*a230*/  SEL R10, R76, R101, P0 ;  /* 0x000000654c0a7207 */ /* 0x000fe20000000000 */
[----:B------:R-:W-:Y:S01]  /*a240*/  STSM.16.M88.4 [R45], R64 ;  /* 0x000000402d007844 */ /* 0x000fe20000000200 */
[----:B------:R-:W-:-:S02]  /*a250*/  SEL R9, R135, R88, P0 ;  /* 0x0000005887097207 */ /* 0x000fc40000000000 */
[----:B------:R-:W-:Y:S02]  /*a260*/  SEL R11, R88, R135, P0 ;  /* 0x00000087580b7207 */ /* 0x000fe40000000000 */
[----:B------:R-:W-:Y:S02]  /*a270*/  SEL R76, R93, R78, P0 ;  /* 0x0000004e5d4c7207 */ /* 0x000fe40000000000 */
[----:B------:R-:W-:Y:S01]  /*a280*/  SEL R78, R78, R93, P0 ;  /* 0x0000005d4e4e7207 */ /* 0x000fe20000000000 */
[----:B------:R0:W-:Y:S01]  /*a290*/  STSM.16.M88.4 [R46], R8 ;  /* 0x000000082e007844 */ /* 0x0001e20000000200 */
[----:B------:R-:W-:-:S03]  /*a2a0*/  UISETP.NE.U32.AND UP1, UPT, UR6, URZ, UPT ;  /* 0x0000003f0600728c */ /* 0x000fc6000bf25070 */
[----:B------:R1:W-:Y:S01]  /*a2b0*/  STSM.16.M88.4 [R47], R76 ;  /* 0x0000004c2f007844 */ /* 0x0003e20000000200 */
[----:B------:R-:W-:Y:S01]  /*a2c0*/  BAR.SYNC.DEFER_BLOCKING 0x1, 0x100 ;  /* 0x0044000000007b1d */ /* 0x000fe20000010000 */
[----:B------:R-:W-:-:S06]  /*a2d0*/  UISETP.NE.AND.EX UP1, UPT, UR7, URZ, UPT, UP1 ;  /* 0x0000003f0700728c */ /* 0x000fcc000bf25310 */
[----:B------:R-:W-:-:S05]  /*a2e0*/  PLOP3.LUT P0, PT, PT, PT, UP1, 0x80, 0x0 ;  /* 0x000000000000781c */ /* 0x000fca0003f0f018 */
[----:B------:R-:W-:-:S04]  /*a2f0*/  @UP1 ULEA UR6, UP2, UR36, UR6, 0x2 ;  /* 0x0000000624061291 */ /* 0x000fc8000f84103f */
[----:B------:R-:W-:Y:S01]  /*a300*/  @UP1 ULEA.HI.X UR7, UR36, UR7, UR37, 0x2, UP2 ;  /* 0x0000000724071291 */ /* 0x000fe200090f1425 */
[----:B0-----:R-:W-:Y:S02]  /*a310*/  IMAD.U32 R10, RZ, RZ, UR8 ;  /* 0x00000008ff0a7e24 */ /* 0x001fe4000f8e00ff */
[----:B------:R-:W-:-:S03]  /*a320*/  IMAD.U32 R8, RZ, RZ, UR6 ;  /* 0x00000006ff087e24 */ /* 0x000fc6000f8e00ff */
[----:B------:R-:W-:Y:S01]  /*a330*/  IMAD.U32 R9, RZ, RZ, UR7 ;  /* 0x00000007ff097e24 */ /* 0x000fe2000f8e00ff */
[----:B------:R-:W2:Y:S01]  /*a340*/  @P2 LDG.E R12, desc[UR46][R6.64] ;  /* 0x0000002e060c2981 */ /* 0x000ea2000c1e1900 */
[----:B----4-:R-:W-:Y:S01]  /*a350*/  ISETP.NE.AND P1, PT, R81, 0x1, PT ;  /* 0x000000015100780c */ /* 0x010fe20003f25270 */
[----:B------:R-:W-:Y:S01]  /*a360*/  UMOV UR4, URZ ;  /* 0x0000003f00047c82 */ /* 0x000fe20008000000 */
[----:B------:R-:W-:Y:S01]  /*a370*/  IMAD.U32 R11, RZ, RZ, UR39 ;  /* 0x00000027ff0b7e24 */ /* 0x000fe2000f8e00ff */
[----:B------:R1:W5:Y:S10]  /*a380*/  @P0 LDG.E R10, desc[UR46][R8.64] ;  /* 0x0000002e080a0981 */ /* 0x000374000c1e1900 */
[----:B------:R-:W0:Y:S08]  /*a390*/  @P1 LDC R13, c[0x0][0xbec] ;  /* 0x0002fb00ff0d1b82 */ /* 0x000e300000000800 */
[----:B------:R-:W3:Y:S01]  /*a3a0*/  @P1 LDC R14, c[0x0][0xbf0] ;  /* 0x0002fc00ff0e1b82 */ /* 0x000ee20000000800 */
[----:B--2---:R-:W-:Y:S01]  /*a3b0*/  @P2 R2UR UR4, R12 ;  /* 0x000000000c0422ca */ /* 0x004fe200000e0000 */
[----:B01-3--:R-:W-:-:S14]  /*a3c0*/  @P0 BRA `(.L_x_174) ;  /* 0x0000000000100947 */ /* 0x00bfdc0003800000 */
[----:B------:R-:W-:Y:S05]  /*a3d0*/  @!P2 BRA `(.L_x_174) ;  /* 0x00000000000ca947 */ /* 0x000fea0003800000 */
[----:B------:R-:W2:Y:S04]  /*a3e0*/  LDG.E R9, desc[UR46][R6.64] ;  /* 0x0000002e06097981 */ /* 0x000ea8000c1e1900 */
[----:B-----5:R-:W2:Y:S02]  /*a3f0*/  LDG.E R10, desc[UR46][R6.64+0x4] ;  /* 0x0000042e060a7981 */ /* 0x020ea4000c1e1900 */
[----:B--2---:R-:W-:-:S07]  /*a400*/  IMAD.IADD R10, R10, 0x1, -R9 ;  /* 0x000000010a0a7824 */ /* 0x004fce00078e0a09 */
.L_x_174:
[----:B------:R-:W-:Y:S01]  /*a410*/  USHF.R.S32.HI UR14, URZ, 0x1f, UR40 ;  /* 0x0000001f3f0e7899 */ /* 0x000fe20008011428 */
[----:B------:R-:W-:Y:S01]  /*a420*/  IMAD R12, R11, 0x80, R236 ;  /* 0x000000800b0c7824 */ /* 0x000fe200078e02ec */
[----:B------:R-:W-:Y:S01]  /*a430*/  ULDC.64 UR12, c[0x0][0xb90] ;  /* 0x0002e400000c7ab9 */ /* 0x000fe20000000a00 */
[----:B------:R-:W-:Y:S01]  /*a440*/  USHF.R.S32.HI UR9, URZ, 0x1f, UR4 ;  /* 0x0000001f3f097899 */ /* 0x000fe20008011404 */
[----:B-----5:R-:W-:Y:S01]  /*a450*/  IMAD R85, R10, R81, RZ ;  /* 0x000000510a557224 */ /* 0x020fe200078e02ff */
[----:B------:R-:W-:Y:S01]  /*a460*/  UIMAD UR10, UR14, UR12, URZ ;  /* 0x0000000c0e0a72a4 */ /* 0x000fe2000f8e023f */
[----:B------:R-:W-:Y:S01]  /*a470*/  @P1 IMAD.HI.U32 R7, R12, R13, RZ ;  /* 0x0000000d0c071227 */ /* 0x000fe200078e00ff */
[----:B------:R-:W-:Y:S01]  /*a480*/  UMOV UR8, UR4 ;  /* 0x0000000400087c82 */ /* 0x000fe20008000000 */
[----:B------:R-:W-:Y:S01]  /*a490*/  USEL UR37, UR37, URZ, !UP0 ;  /* 0x0000003f25257287 */ /* 0x000fe2000c000000 */
[----:B------:R-:W0:Y:S01]  /*a4a0*/  @P1 LDC R83, c[0x0][0xbf0] ;  /* 0x0002fc00ff531b82 */ /* 0x000e220000000800 */
[----:B------:R-:W-:Y:S01]  /*a4b0*/  UIMAD.WIDE.U32 UR6, UR40, UR12, UR8 ;  /* 0x0000000c280672a5 */ /* 0x000fe2000f8e0008 */
[----:B------:R-:W-:Y:S01]  /*a4c0*/  IMAD.MOV.U32 R6, RZ, RZ, R12 ;  /* 0x000000ffff067224 */ /* 0x000fe200078e000c */
[----:B------:R-:W-:Y:S01]  /*a4d0*/  UIMAD UR10, UR40, UR13, UR10 ;  /* 0x0000000d280a72a4 */ /* 0x000fe2000f8e020a */
[----:B------:R-:W-:Y:S01]  /*a4e0*/  @P1 SHF.R.U32.HI R6, RZ, R14, R7 ;  /* 0x0000000eff061219 */ /* 0x000fe20000011607 */
[----:B------:R-:W-:Y:S01]  /*a4f0*/  USEL UR36, UR36, URZ, !UP0 ;  /* 0x0000003f24247287 */ /* 0x000fe2000c000000 */
[----:B------:R-:W-:Y:S01]  /*a500*/  IMAD R7, R23, 0x40, R16 ;  /* 0x0000004017077824 */ /* 0x000fe200078e0210 */
[----:B------:R-:W-:Y:S01]  /*a510*/  ULDC.64 UR12, c[0x0][0xb98] ;  /* 0x0002e600000c7ab9 */ /* 0x000fe20000000a00 */
[----:B------:R-:W-:Y:S01]  /*a520*/  UIADD3 UR7, UR7, UR10, URZ ;  /* 0x0000000a07077290 */ /* 0x000fe2000fffe03f */
[----:B------:R-:W-:Y:S01]  /*a530*/  IMAD.MOV R8, RZ, RZ, -R6 ;  /* 0x000000ffff087224 */ /* 0x000fe200078e0a06 */
[----:B------:R-:W-:Y:S01]  /*a540*/  UIMAD UR8, UR37, UR12, URZ ;  /* 0x0000000c250872a4 */ /* 0x000fe2000f8e023f */
[----:B------:R-:W-:Y:S01]  /*a550*/  IMAD.WIDE R4, R7, 0x2, R4 ;  /* 0x0000000207047825 */ /* 0x000fe200078e0204 */
[----:B------:R-:W-:Y:S01]  /*a560*/  UIMAD.WIDE.U32 UR6, UR36, UR12, UR6 ;  /* 0x0000000c240672a5 */ /* 0x000fe2000f8e0006 */
[----:B------:R-:W-:Y:S01]  /*a570*/  SHF.R.S32.HI R7, RZ, 0x1f, R6 ;  /* 0x0000001fff077819 */ /* 0x000fe20000011406 */
[----:B------:R-:W-:Y:S01]  /*a580*/  UIMAD UR8, UR36, UR13, UR8 ;  /* 0x0000000d240872a4 */ /* 0x000fe2000f8e0208 */
[----:B------:R-:W-:Y:S01]  /*a590*/  IMAD R9, R81, R8, R12 ;  /* 0x0000000851097224 */ /* 0x000fe200078e020c */
[----:B------:R-:W-:Y:S01]  /*a5a0*/  IADD3 R14, P5, R4, 0x1000, RZ ;  /* 0x00001000040e7810 */ /* 0x000fe20007fbe0ff */
[----:B------:R-:W-:Y:S01]  /*a5b0*/  ULDC.64 UR10, c[0x0][0xaa0] ;  /* 0x0002a800000a7ab9 */ /* 0x000fe20000000a00 */
[----:B------:R-:W-:-:S02]  /*a5c0*/  IADD3 R6, P0, R6, UR6, RZ ;  /* 0x0000000606067c10 */ /* 0x000fc4000ff1e0ff */
[----:B------:R-:W-:Y:S01]  /*a5d0*/  IMAD.U32 R8, RZ, RZ, UR8 ;  /* 0x00000008ff087e24 */ /* 0x000fe2000f8e00ff */
[----:B------:R-:W-:Y:S02]  /*a5e0*/  LOP3.LUT R11, R14, 0x380, RZ, 0xc0, !PT ;  /* 0x000003800e0b7812 */ /* 0x000fe400078ec0ff */
[C---:B------:R-:W-:Y:S02]  /*a5f0*/  IADD3 R29, P2, R4.reuse, 0x5000, RZ ;  /* 0x00005000041d7810 */ /* 0x040fe40007f5e0ff */
[----:B------:R-:W-:Y:S01]  /*a600*/  IADD3.X R7, R7, UR7, R8, P0, !PT ;  /* 0x0000000707077c10 */ /* 0x000fe200087fe408 */
[----:B------:R-:W-:Y:S01]  /*a610*/  ULDC.64 UR6, c[0x0][0xb88] ;  /* 0x0002e20000067ab9 */ /* 0x000fe20000000a00 */
[----:B------:R-:W-:Y:S02]  /*a620*/  SHF.R.S32.HI R8, RZ, 0x1f, R9 ;  /* 0x0000001fff087819 */ /* 0x000fe40000011409 */
[----:B------:R-:W-:Y:S01]  /*a630*/  IADD3 R25, P0, R4, 0x3000, RZ ;  /* 0x0000300004197810 */ /* 0x000fe20007f1e0ff */
[----:B------:R-:W-:Y:S01]  /*a640*/  IMAD.WIDE.U32 R6, R9, UR6, R6 ;  /* 0x0000000609067c25 */ /* 0x000fe2000f8e0006 */
[----:B------:R-:W-:-:S02]  /*a650*/  SHF.R.U64 R11, R11, 0x3, RZ ;  /* 0x000000030b0b7819 */ /* 0x000fc400000012ff */
[----:B------:R-:W-:Y:S01]  /*a660*/  LOP3.LUT R24, R25, 0x380, RZ, 0xc0, !PT ;  /* 0x0000038019187812 */ /* 0x000fe200078ec0ff */
[----:B------:R-:W-:Y:S01]  /*a670*/  IMAD R20, R8, UR6, RZ ;  /* 0x0000000608147c24 */ /* 0x000fe2000f8e02ff */
[----:B------:R-:W-:Y:S02]  /*a680*/  LOP3.LUT R8, R11, R14, RZ, 0x3c, !PT ;  /* 0x0000000e0b087212 */ /* 0x000fe400078e3cff */
[----:B------:R-:W-:Y:S01]  /*a690*/  SHF.R.U64 R24, R24, 0x3, RZ ;  /* 0x0000000318187819 */ /* 0x000fe200000012ff */
[----:B------:R-:W-:Y:S01]  /*a6a0*/  IMAD R11, R9, UR7, R20 ;  /* 0x00000007090b7c24 */ /* 0x000fe2000f8e0214 */
[----:B------:R-:W-:Y:S01]  /*a6b0*/  LOP3.LUT R28, R29, 0x380, RZ, 0xc0, !PT ;  /* 0x000003801d1c7812 */ /* 0x000fe200078ec0ff */
[----:B------:R-:W-:Y:S01]  /*a6c0*/  ULDC.64 UR6, c[0x0][0xb50] ;  /* 0x0002d40000067ab9 */ /* 0x000fe20000000a00 */
[----:B------:R-:W-:Y:S01]  /*a6d0*/  LOP3.LUT R24, R24, R25, RZ, 0x3c, !PT ;  /* 0x0000001918187212 */ /* 0x000fe200078e3cff */
[----:B------:R-:W-:Y:S01]  /*a6e0*/  IMAD.IADD R7, R7, 0x1, R11 ;  /* 0x0000000107077824 */ /* 0x000fe200078e020b */
[----:B------:R-:W-:Y:S01]  /*a6f0*/  LEA R14, P6, R6, UR6, 0x2 ;  /* 0x00000006060e7c11 */ /* 0x000fe2000f8c10ff */
[--C-:B------:R-:W-:Y:S01]  /*a700*/  IMAD.X R25, RZ, RZ, R5.reuse, P0 ;  /* 0x000000ffff197224 */ /* 0x100fe200000e0605 */
[----:B------:R-:W-:Y:S01]  /*a710*/  SHF.R.U64 R28, R28, 0x3, RZ ;  /* 0x000000031c1c7819 */ /* 0x000fe200000012ff */
[----:B------:R-:W-:Y:S01]  /*a720*/  IMAD.X R9, RZ, RZ, R5, P5 ;  /* 0x000000ffff097224 */ /* 0x000fe200028e0605 */
[----:B------:R-:W-:Y:S01]  /*a730*/  IADD3 R61, P0, R4, 0x9000, RZ ;  /* 0x00009000043d7810 */ /* 0x000fe20007f1e0ff */
[----:B------:R-:W-:Y:S01]  /*a740*/  SHFL.IDX PT, R20, R14, RZ, 0x1c1f ;  /* 0x001c1fff0e147589 */ /* 0x000fe200000e0000 */
[----:B------:R-:W-:Y:S01]  /*a750*/  LEA.HI.X R15, R6, UR7, R7, 0x2, P6 ;  /* 0x00000007060f7c11 */ /* 0x000fe2000b0f1407 */
[----:B------:R-:W-:Y:S01]  /*a760*/  IMAD.U32 R7, RZ, RZ, UR39 ;  /* 0x00000027ff077e24 */ /* 0x000fe2000f8e00ff */
[----:B------:R-:W-:Y:S01]  /*a770*/  LOP3.LUT R28, R28, R29, RZ, 0x3c, !PT ;  /* 0x0000001d1c1c7212 */ /* 0x000fe200078e3cff */
[--C-:B------:R-:W-:Y:S01]  /*a780*/  IMAD.X R29, RZ, RZ, R5.reuse, P2 ;  /* 0x000000ffff1d7224 */ /* 0x100fe200010e0605 */
[----:B------:R-:W-:Y:S01]  /*a790*/  LOP3.LUT R60, R61, 0x380, RZ, 0xc0, !PT ;  /* 0x000003803d3c7812 */ /* 0x000fe200078ec0ff */
[----:B------:R-:W1:Y:S01]  /*a7a0*/  SHFL.IDX PT, R21, R15, RZ, 0x1c1f ;  /* 0x001c1fff0f157589 */ /* 0x000e6200000e0000 */
[----:B------:R-:W-:Y:S01]  /*a7b0*/  IADD3 R41, P2, R4, 0xb000, RZ ;  /* 0x0000b00004297810 */ /* 0x000fe20007f5e0ff */
[----:B------:R-:W-:Y:S01]  /*a7c0*/  IMAD R26, R7, 0x80, R234 ;  /* 0x00000080071a7824 */ /* 0x000fe200078e02ea */
[----:B------:R-:W-:Y:S01]  /*a7d0*/  SHF.R.U64 R60, R60, 0x3, RZ ;  /* 0x000000033c3c7819 */ /* 0x000fe200000012ff */
[----:B------:R-:W-:Y:S01]  /*a7e0*/  SHFL.IDX PT, R42, R14, 0x1, 0x1c1f ;  /* 0x003c1f000e2a7f89 */ /* 0x000fe200000e0000 */
[----:B------:R-:W-:Y:S01]  /*a7f0*/  LOP3.LUT R40, R41, 0x380, RZ, 0xc0, !PT ;  /* 0x0000038029287812 */ /* 0x000fe200078ec0ff */
[----:B------:R-:W-:Y:S01]  /*a800*/  VIADD R6, R26, 0x8 ;  /* 0x000000081a067836 */ /* 0x000fe20000000000 */
[----:B------:R-:W-:Y:S01]  /*a810*/  LOP3.LUT R60, R60, R61, RZ, 0x3c, !PT ;  /* 0x0000003d3c3c7212 */ /* 0x000fe200078e3cff */
[----:B------:R-:W-:Y:S01]  /*a820*/  IMAD.X R61, RZ, RZ, R5, P0 ;  /* 0x000000ffff3d7224 */ /* 0x000fe200000e0605 */
[----:B------:R-:W-:Y:S01]  /*a830*/  SHF.R.U64 R40, R40, 0x3, RZ ;  /* 0x0000000328287819 */ /* 0x000fe200000012ff */
[----:B------:R-:W2:Y:S01]  /*a840*/  SHFL.IDX PT, R43, R15, 0x1, 0x1c1f ;  /* 0x003c1f000f2b7f89 */ /* 0x000ea200000e0000 */
[----:B------:R-:W-:-:S02]  /*a850*/  LOP3.LUT P0, RZ, R232, 0x3, RZ, 0xc0, !PT ;  /* 0x00000003e8ff7812 */ /* 0x000fc4000780c0ff */
[----:B------:R-:W-:Y:S01]  /*a860*/  LOP3.LUT R40, R40, R41, RZ, 0x3c, !PT ;  /* 0x0000002928287212 */ /* 0x000fe200078e3cff */
[----:B------:R-:W-:Y:S01]  /*a870*/  IMAD.X R41, RZ, RZ, R5, P2 ;  /* 0x000000ffff297224 */ /* 0x000fe200010e0605 */
[----:B------:R-:W-:Y:S02]  /*a880*/  ISETP.GE.OR P2, PT, R26, R85, P0 ;  /* 0x000000551a00720c */ /* 0x000fe40000746670 */
[C---:B------:R-:W-:Y:S02]  /*a890*/  IADD3 R13, P4, R4.reuse, 0x2000, RZ ;  /* 0x00002000040d7810 */ /* 0x040fe40007f9e0ff */
[----:B------:R-:W-:Y:S02]  /*a8a0*/  IADD3 R57, P3, R4, 0x4000, RZ ;  /* 0x0000400004397810 */ /* 0x000fe40007f7e0ff */
[----:B------:R-:W-:Y:S02]  /*a8b0*/  LOP3.LUT R12, R13, 0x380, RZ, 0xc0, !PT ;  /* 0x000003800d0c7812 */ /* 0x000fe400078ec0ff */
[----:B------:R-:W-:-:S02]  /*a8c0*/  LOP3.LUT R56, R57, 0x380, RZ, 0xc0, !PT ;  /* 0x0000038039387812 */ /* 0x000fc400078ec0ff */
[----:B------:R-:W-:Y:S02]  /*a8d0*/  SHF.R.U64 R12, R12, 0x3, RZ ;  /* 0x000000030c0c7819 */ /* 0x000fe400000012ff */
[----:B------:R-:W-:Y:S01]  /*a8e0*/  ISETP.GE.OR P0, PT, R6, R85, P0 ;  /* 0x000000550600720c */ /* 0x000fe20000706670 */
[----:B-1----:R1:W-:Y:S01]  /*a8f0*/  @!P2 ST.E desc[UR46][R20.64], R2 ;  /* 0x000000021400a985 */ /* 0x0023e2000c10192e */
[----:B------:R-:W-:Y:S02]  /*a900*/  SHF.R.U64 R56, R56, 0x3, RZ ;  /* 0x0000000338387819 */ /* 0x000fe400000012ff */
[----:B------:R-:W-:Y:S01]  /*a910*/  LOP3.LUT R12, R12, R13, RZ, 0x3c, !PT ;  /* 0x0000000d0c0c7212 */ /* 0x000fe200078e3cff */
[--C-:B------:R-:W-:Y:S01]  /*a920*/  IMAD.X R13, RZ, RZ, R5.reuse, P4 ;  /* 0x000000ffff0d7224 */ /* 0x100fe200020e0605 */
[----:B------:R-:W-:Y:S01]  /*a930*/  LOP3.LUT R56, R56, R57, RZ, 0x3c, !PT ;  /* 0x0000003938387212 */ /* 0x000fe200078e3cff */
[----:B------:R-:W-:Y:S01]  /*a940*/  IMAD.X R57, RZ, RZ, R5, P3 ;  /* 0x000000ffff397224 */ /* 0x000fe200018e0605 */
[C---:B------:R-:W-:Y:S01]  /*a950*/  IADD3 R33, P6, R4.reuse, 0x6000, RZ ;  /* 0x0000600004217810 */ /* 0x040fe20007fde0ff */
[----:B------:R-:W-:Y:S01]  /*a960*/  UIMAD UR8, UR9, UR10, URZ ;  /* 0x0000000a090872a4 */ /* 0x000fe2000f8e023f */
[----:B------:R-:W-:-:S02]  /*a970*/  IADD3 R37, P5, R4, 0x7000, RZ ;  /* 0x0000700004257810 */ /* 0x000fc40007fbe0ff */
[C---:B------:R-:W-:Y:S01]  /*a980*/  IADD3 R69, P4, R4.reuse, 0x8000, RZ ;  /* 0x0000800004457810 */ /* 0x040fe20007f9e0ff */
[----:B-1----:R-:W1:Y:S01]  /*a990*/  @P1 LDC R21, c[0x0][0xbec] ;  /* 0x0002fb00ff151b82 */ /* 0x002e620000000800 */
[----:B------:R-:W-:Y:S01]  /*a9a0*/  IADD3 R45, P3, R4, 0xa000, RZ ;  /* 0x0000a000042d7810 */ /* 0x000fe20007f7e0ff */
[----:B------:R-:W-:Y:S01]  /*a9b0*/  UIMAD.WIDE.U32 UR6, UR4, UR10, URZ ;  /* 0x0000000a040672a5 */ /* 0x000fe2000f8e003f */
[----:B------:R-:W-:Y:S01]  /*a9c0*/  LOP3.LUT R32, R33, 0x380, RZ, 0xc0, !PT ;  /* 0x0000038021207812 */ /* 0x000fe200078ec0ff */
[----:B------:R-:W-:Y:S01]  /*a9d0*/  UIMAD UR8, UR4, UR11, UR8 ;  /* 0x0000000b040872a4 */ /* 0x000fe2000f8e0208 */
[----:B------:R-:W-:Y:S01]  /*a9e0*/  LOP3.LUT R36, R37, 0x380, RZ, 0xc0, !PT ;  /* 0x0000038025247812 */ /* 0x000fe200078ec0ff */
[----:B--2---:R2:W-:Y:S01]  /*a9f0*/  @!P0 ST.E desc[UR46][R42.64], R0 ;  /* 0x000000002a008985 */ /* 0x0045e2000c10192e */
[----:B------:R-:W-:Y:S01]  /*aa00*/  LOP3.LUT R68, R69, 0x380, RZ, 0xc0, !PT ;  /* 0x0000038045447812 */ /* 0x000fe200078ec0ff */
[----:B------:R-:W-:Y:S01]  /*aa10*/  ULDC.64 UR10, c[0x0][0xae8] ;  /* 0x0002ba00000a7ab9 */ /* 0x000fe20000000a00 */
[----:B------:R-:W-:Y:S01]  /*aa20*/  LOP3.LUT R44, R45, 0x380, RZ, 0xc0, !PT ;  /* 0x000003802d2c7812 */ /* 0x000fe200078ec0ff */
[----:B------:R-:W-:Y:S01]  /*aa30*/  IMAD.U32 R49, RZ, RZ, UR39 ;  /* 0x00000027ff317e24 */ /* 0x000fe2000f8e00ff */
[----:B------:R-:W-:Y:S01]  /*aa40*/  SHF.R.U64 R32, R32, 0x3, RZ ;  /* 0x0000000320207819 */ /* 0x000fe200000012ff */
[----:B------:R-:W-:Y:S01]  /*aa50*/  UIADD3 UR7, UR7, UR8, URZ ;  /* 0x0000000807077290 */ /* 0x000fe2000fffe03f */
[----:B------:R-:W-:Y:S01]  /*aa60*/  SHF.R.U64 R36, R36, 0x3, RZ ;  /* 0x0000000324247819 */ /* 0x000fe200000012ff */
[----:B------:R-:W-:Y:S01]  /*aa70*/  UIMAD UR4, UR14, UR10, URZ ;  /* 0x0000000a0e0472a4 */ /* 0x000fe2000f8e023f */
[----:B------:R-:W-:Y:S01]  /*aa80*/  SHF.R.U64 R68, R68, 0x3, RZ ;  /* 0x0000000344447819 */ /* 0x000fe200000012ff */
[----:B------:R-:W5:Y:S01]  /*aa90*/  LD.E.128 R12, desc[UR46][R12.64] ;  /* 0x0000002e0c0c7980 */ /* 0x000f62000c101d00 */
[----:B------:R-:W-:Y:S01]  /*aaa0*/  SHF.R.U64 R44, R44, 0x3, RZ ;  /* 0x000000032c2c7819 */ /* 0x000fe200000012ff */
[----:B--2---:R-:W-:Y:S01]  /*aab0*/  IMAD R0, R22, 0x20, R23 ;  /* 0x0000002016007824 */ /* 0x004fe200078e0217 */
[----:B------:R-:W-:Y:S01]  /*aac0*/  LOP3.LUT R32, R32, R33, RZ, 0x3c, !PT ;  /* 0x0000002120207212 */ /* 0x000fe200078e3cff */
[--C-:B------:R-:W-:Y:S01]  /*aad0*/  IMAD.X R33, RZ, RZ, R5.reuse, P6 ;  /* 0x000000ffff217224 */ /* 0x100fe200030e0605 */
[----:B------:R-:W-:Y:S01]  /*aae0*/  LOP3.LUT R36, R36, R37, RZ, 0x3c, !PT ;  /* 0x0000002524247212 */ /* 0x000fe200078e3cff */
[----:B------:R-:W-:Y:S01]  /*aaf0*/  IMAD R48, R49, 0x80, R0 ;  /* 0x0000008031307824 */ /* 0x000fe200078e0200 */
[----:B------:R-:W-:Y:S01]  /*ab00*/  LOP3.LUT R68, R68, R69, RZ, 0x3c, !PT ;  /* 0x0000004544447212 */ /* 0x000fe200078e3cff */
[--C-:B------:R-:W-:Y:S01]  /*ab10*/  IMAD.X R37, RZ, RZ, R5.reuse, P5 ;  /* 0x000000ffff257224 */ /* 0x100fe200028e0605 */
[----:B------:R-:W-:Y:S01]  /*ab20*/  LOP3.LUT R44, R44, R45, RZ, 0x3c, !PT ;  /* 0x0000002d2c2c7212 */ /* 0x000fe200078e3cff */
[--C-:B------:R-:W-:Y:S01]  /*ab30*/  IMAD.X R69, RZ, RZ, R5.reuse, P4 ;  /* 0x000000ffff457224 */ /* 0x100fe200020e0605 */
[----:B------:R-:W-:Y:S01]  /*ab40*/  UIMAD UR4, UR40, UR11, UR4 ;  /* 0x0000000b280472a4 */ /* 0x000fe2000f8e0204 */
[C---:B------:R-:W-:Y:S01]  /*ab50*/  IADD3 R77, P6, R4.reuse, 0xc000, RZ ;  /* 0x0000c000044d7810 */ /* 0x040fe20007fde0ff */
[----:B------:R-:W-:Y:S01]  /*ab60*/  UIMAD.WIDE.U32 UR6, UR40, UR10, UR6 ;  /* 0x0000000a280672a5 */ /* 0x000fe2000f8e0006 */
[C---:B------:R-:W-:Y:S01]  /*ab70*/  IADD3 R73, P5, R4.reuse, 0xd000, RZ ;  /* 0x0000d00004497810 */ /* 0x040fe20007fbe0ff */
[--C-:B------:R-:W-:Y:S01]  /*ab80*/  IMAD.X R45, RZ, RZ, R5.reuse, P3 ;  /* 0x000000ffff2d7224 */ /* 0x100fe200018e0605 */
[C---:B------:R-:W-:Y:S01]  /*ab90*/  IADD3 R65, P4, R4.reuse, 0xe000, RZ ;  /* 0x0000e00004417810 */ /* 0x040fe20007f9e0ff */
[----:B------:R-:W-:Y:S01]  /*aba0*/  ULDC.64 UR8, c[0x0][0xaf0] ;  /* 0x0002bc0000087ab9 */ /* 0x000fe20000000a00 */
[----:B------:R-:W-:Y:S01]  /*abb0*/  IADD3 R7, P3, R4, 0xf000, RZ ;  /* 0x0000f00004077810 */ /* 0x000fe20007f7e0ff */
[----:B-1----:R-:W-:Y:S01]  /*abc0*/  @P1 IMAD.HI.U32 R0, R48, R21, RZ ;  /* 0x0000001530001227 */ /* 0x002fe200078e00ff */
[----:B------:R-:W-:Y:S01]  /*abd0*/  UIADD3 UR7, UR7, UR4, URZ ;  /* 0x0000000407077290 */ /* 0x000fe2000fffe03f */
[----:B------:R-:W-:Y:S01]  /*abe0*/  LOP3.LUT R76, R77, 0x380, RZ, 0xc0, !PT ;  /* 0x000003804d4c7812 */ /* 0x000fe200078ec0ff */
[----:B------:R-:W-:Y:S01]  /*abf0*/  UIMAD UR4, UR37, UR8, URZ ;  /* 0x00000008250472a4 */ /* 0x000fe2000f8e023f */
[----:B------:R-:W-:Y:S01]  /*ac00*/  LOP3.LUT R72, R73, 0x380, RZ, 0xc0, !PT ;  /* 0x0000038049487812 */ /* 0x000fe200078ec0ff */
[----:B------:R-:W-:Y:S01]  /*ac10*/  IMAD.MOV.U32 R49, RZ, RZ, R48 ;  /* 0x000000ffff317224 */ /* 0x000fe200078e0030 */
[----:B------:R-:W-:Y:S01]  /*ac20*/  LOP3.LUT R64, R65, 0x380, RZ, 0xc0, !PT ;  /* 0x0000038041407812 */ /* 0x000fe200078ec0ff */
[----:B------:R-:W-:Y:S01]  /*ac30*/  IMAD.X R53, RZ, RZ, R5, P3 ;  /* 0x000000ffff357224 */ /* 0x000fe200018e0605 */
[----:B------:R-:W-:Y:S01]  /*ac40*/  LOP3.LUT R11, R4, 0x380, RZ, 0xc0, !PT ;  /* 0x00000380040b7812 */ /* 0x000fe200078ec0ff */
[----:B------:R-:W5:Y:S01]  /*ac50*/  LD.E.128 R24, desc[UR46][R24.64] ;  /* 0x0000002e18187980 */ /* 0x000f62000c101d00 */
[----:B------:R-:W-:Y:S01]  /*ac60*/  LOP3.LUT R6, R7, 0x380, RZ, 0xc0, !PT ;  /* 0x0000038007067812 */ /* 0x000fe200078ec0ff */
[----:B------:R-:W-:Y:S01]  /*ac70*/  UIMAD.WIDE.U32 UR6, UR36, UR8, UR6 ;  /* 0x00000008240672a5 */ /* 0x000fe2000f8e0006 */
[----:B0-----:R-:W-:Y:S01]  /*ac80*/  @P1 SHF.R.U32.HI R49, RZ, R83, R0 ;  /* 0x00000053ff311219 */ /* 0x001fe20000011600 */
[----:B------:R-:W-:Y:S01]  /*ac90*/  UIMAD UR4, UR36, UR9, UR4 ;  /* 0x00000009240472a4 */ /* 0x000fe2000f8e0204 */
[----:B------:R-:W-:Y:S01]  /*aca0*/  SHF.R.U64 R76, R76, 0x3, RZ ;  /* 0x000000034c4c7819 */ /* 0x000fe200000012ff */
[----:B------:R-:W5:Y:S01]  /*acb0*/  LD.E.128 R56, desc[UR46][R56.64] ;  /* 0x0000002e38387980 */ /* 0x000f62000c101d00 */
[----:B------:R-:W-:-:S02]  /*acc0*/  SHF.R.U64 R72, R72, 0x3, RZ ;  /* 0x0000000348487819 */ /* 0x000fc400000012ff */
[----:B------:R-:W-:Y:S01]  /*acd0*/  SHF.R.U64 R64, R64, 0x3, RZ ;  /* 0x0000000340407819 */ /* 0x000fe200000012ff */
[----:B------:R-:W5:Y:S01]  /*ace0*/  LD.E.128 R28, desc[UR46][R28.64] ;  /* 0x0000002e1c1c7980 */ /* 0x000f62000c101d00 */
[----:B------:R-:W-:Y:S02]  /*acf0*/  SHF.R.U64 R11, R11, 0x3, RZ ;  /* 0x000000030b0b7819 */ /* 0x000fe400000012ff */
[----:B------:R-:W-:Y:S01]  /*ad00*/  SHF.R.U64 R6, R6, 0x3, RZ ;  /* 0x0000000306067819 */ /* 0x000fe200000012ff */
[----:B------:R-:W-:Y:S01]  /*ad10*/  UIADD3 UR4, UR7, UR4, URZ ;  /* 0x0000000407047290 */ /* 0x000fe2000fffe03f */
[--C-:B------:R-:W-:Y:S01]  /*ad20*/  SHF.R.S32.HI R0, RZ, 0x1f, R49.reuse ;  /* 0x0000001fff007819 */ /* 0x100fe20000011431 */
[----:B------:R-:W-:Y:S01]  /*ad30*/  IMAD.MOV R2, RZ, RZ, -R49 ;  /* 0x000000ffff027224 */ /* 0x000fe200078e0a31 */
[----:B------:R-:W-:Y:S01]  /*ad40*/  LOP3.LUT R76, R76, R77, RZ, 0x3c, !PT ;  /* 0x0000004d4c4c7212 */ /* 0x000fe200078e3cff */
[--C-:B------:R-:W-:Y:S01]  /*ad50*/  IMAD.X R77, RZ, RZ, R5.reuse, P6 ;  /* 0x000000ffff4d7224 */ /* 0x100fe200030e0605 */
[----:B------:R-:W-:Y:S01]  /*ad60*/  LOP3.LUT R72, R72, R73, RZ, 0x3c, !PT ;  /* 0x0000004948487212 */ /* 0x000fe200078e3cff */
[--C-:B------:R-:W-:Y:S01]  /*ad70*/  IMAD.X R73, RZ, RZ, R5.reuse, P5 ;  /* 0x000000ffff497224 */ /* 0x100fe200028e0605 */
[----:B------:R-:W-:Y:S01]  /*ad80*/  LOP3.LUT R64, R64, R65, RZ, 0x3c, !PT ;  /* 0x0000004140407212 */ /* 0x000fe200078e3cff */
[----:B------:R-:W-:Y:S01]  /*ad90*/  IMAD.X R65, RZ, RZ, R5, P4 ;  /* 0x000000ffff417224 */ /* 0x000fe200020e0605 */
[----:B------:R-:W-:Y:S01]  /*ada0*/  LOP3.LUT R4, R11, R4, RZ, 0x3c, !PT ;  /* 0x000000040b047212 */ /* 0x000fe200078e3cff */
[----:B------:R-:W-:Y:S01]  /*adb0*/  IMAD.U32 R20, RZ, RZ, UR6 ;  /* 0x00000006ff147e24 */ /* 0x000fe2000f8e00ff */
[----:B------:R-:W-:Y:S01]  /*adc0*/  LOP3.LUT R52, R6, R7, RZ, 0x3c, !PT ;  /* 0x0000000706347212 */ /* 0x000fe200078e3cff */
[----:B------:R-:W-:Y:S01]  /*add0*/  IMAD.U32 R21, RZ, RZ, UR7 ;  /* 0x00000007ff157e24 */ /* 0x000fe2000f8e00ff */
[----:B------:R-:W-:Y:S01]  /*ade0*/  ULDC.64 UR6, c[0x0][0xae0] ;  /* 0x0002b80000067ab9 */ /* 0x000fe20000000a00 */
[----:B------:R-:W-:Y:S01]  /*adf0*/  IMAD R81, R81, R2, R48 ;  /* 0x0000000251517224 */ /* 0x000fe200078e0230 */
[----:B------:R-:W5:Y:S01]  /*ae00*/  LD.E.128 R4, desc[UR46][R4.64] ;  /* 0x0000002e04047980 */ /* 0x000f62000c101d00 */
[----:B------:R-:W-:-:S02]  /*ae10*/  IMAD R0, R0, UR6, RZ ;  /* 0x0000000600007c24 */ /* 0x000fc4000f8e02ff */
[----:B------:R-:W-:Y:S01]  /*ae20*/  IMAD.U32 R21, RZ, RZ, UR4 ;  /* 0x00000004ff157e24 */ /* 0x000fe2000f8e00ff */
[----:B------:R-:W5:Y:S01]  /*ae30*/  LD.E.128 R8, desc[UR46][R8.64] ;  /* 0x0000002e08087980 */ /* 0x000f62000c101d00 */
[C---:B------:R-:W-:Y:S01]  /*ae40*/  IMAD R83, R49.reuse, UR7, R0 ;  /* 0x0000000731537c24 */ /* 0x040fe2000f8e0200 */
[----:B------:R-:W-:Y:S02]  /*ae50*/  SHF.R.S32.HI R0, RZ, 0x1f, R81 ;  /* 0x0000001fff007819 */ /* 0x000fe40000011451 */
[----:B------:R-:W5:Y:S01]  /*ae60*/  LD.E.128 R32, desc[UR46][R32.64] ;  /* 0x0000002e20207980 */ /* 0x000f62000c101d00 */
[----:B------:R-:W-:Y:S01]  /*ae70*/  IMAD.WIDE.U32 R20, R49, UR6, R20 ;  /* 0x0000000631147c25 */ /* 0x000fe2000f8e0014 */
[----:B------:R-:W-:Y:S02]  /*ae80*/  ULDC.64 UR6, c[0x0][0xad8] ;  /* 0x0002b60000067ab9 */ /* 0x000fe40000000a00 */
[----:B------:R-:W5:Y:S04]  /*ae90*/  LD.E.128 R36, desc[UR46][R36.64] ;  /* 0x0000002e24247980 */ /* 0x000f68000c101d00 */
[----:B------:R-:W5:Y:S04]  /*aea0*/  LD.E.128 R68, desc[UR46][R68.64] ;  /* 0x0000002e44447980 */ /* 0x000f68000c101d00 */
[----:B------:R-:W5:Y:S04]  /*aeb0*/  LD.E.128 R60, desc[UR46][R60.64] ;  /* 0x0000002e3c3c7980 */ /* 0x000f68000c101d00 */
[----:B------:R-:W5:Y:S04]  /*aec0*/  LD.E.128 R44, desc[UR46][R44.64] ;  /* 0x0000002e2c2c7980 */ /* 0x000f68000c101d00 */
[----:B------:R-:W5:Y:S04]  /*aed0*/  LD.E.128 R40, desc[UR46][R40.64] ;  /* 0x0000002e28287980 */ /* 0x000f68000c101d00 */
[----:B------:R-:W5:Y:S04]  /*aee0*/  LD.E.128 R76, desc[UR46][R76.64] ;  /* 0x0000002e4c4c7980 */ /* 0x000f68000c101d00 */
[----:B------:R-:W5:Y:S04]  /*aef0*/  LD.E.128 R72, desc[UR46][R72.64] ;  /* 0x0000002e48487980 */ /* 0x000f68000c101d00 */
[----:B------:R-:W5:Y:S04]  /*af00*/  LD.E.128 R64, desc[UR46][R64.64] ;  /* 0x0000002e40407980 */ /* 0x000f68000c101d00 */
[----:B------:R-:W5:Y:S01]  /*af10*/  LD.E.128 R52, desc[UR46][R52.64] ;  /* 0x0000002e34347980 */ /* 0x000f62000c101d00 */
[----:B------:R-:W-:Y:S01]  /*af20*/  IMAD.U32 R84, RZ, RZ, UR39 ;  /* 0x00000027ff547e24 */ /* 0x000fe2000f8e00ff */
[----:B------:R-:W-:Y:S01]  /*af30*/  @!PT LDS RZ, [RZ] ;  /* 0x00000000fffff984 */ /* 0x000fe20000000800 */
[----:B------:R-:W-:Y:S01]  /*af40*/  @!PT LDS RZ, [RZ] ;  /* 0x00000000fffff984 */ /* 0x000fe20000000800 */
[----:B------:R-:W-:Y:S01]  /*af50*/  @!PT LDS RZ, [RZ] ;  /* 0x00000000fffff984 */ /* 0x000fe20000000800 */
[----:B------:R-:W-:Y:S01]  /*af60*/  @!PT LDS RZ, [RZ] ;  /* 0x00000000fffff984 */ /* 0x000fe20000000800 */
[----:B------:R0:W-:Y:S06]  /*af70*/  MEMBAR.ALL.CTA ;  /* 0x0000000000007992 */ /* 0x0001ec0000008000 */
[----:B0-----:R-:W0:Y:S01]  /*af80*/  FENCE.VIEW.ASYNC.S ;  /* 0x00000000000073c6 */ /* 0x001e220000000000 */
[----:B------:R-:W-:-:S02]  /*af90*/  IMAD.IADD R21, R21, 0x1, R83 ;  /* 0x0000000115157824 */ /* 0x000fc400078e0253 */
[----:B------:R-:W-:Y:S02]  /*afa0*/  IMAD R2, R0, UR6, RZ ;  /* 0x0000000600027c24 */ /* 0x000fe4000f8e02ff */
[----:B------:R-:W-:Y:S02]  /*afb0*/  IMAD R84, R84, 0x80, R23 ;  /* 0x0000008054547824 */ /* 0x000fe400078e0217 */
[C---:B------:R-:W-:Y:S02]  /*afc0*/  IMAD R49, R81.reuse, UR7, R2 ;  /* 0x0000000751317c24 */ /* 0x040fe4000f8e0202 */
[----:B------:R-:W-:Y:S01]  /*afd0*/  IMAD.WIDE.U32 R20, R81, UR6, R20 ;  /* 0x0000000651147c25 */ /* 0x000fe2000f8e0014 */
[C---:B------:R-:W-:Y:S01]  /*afe0*/  ISETP.GE.AND P2, PT, R84.reuse, R85, PT ;  /* 0x000000555400720c */ /* 0x040fe20003f46270 */
[----:B------:R-:W-:Y:S02]  /*aff0*/  ULDC.64 UR6, c[0x0][0xa80] ;  /* 0x0002a00000067ab9 */ /* 0x000fe40000000a00 */
[----:B------:R-:W-:Y:S01]  /*b000*/  VIADD R0, R84, 0x20 ;  /* 0x0000002054007836 */ /* 0x000fe20000000000 */
[----:B------:R-:W-:Y:S01]  /*b010*/  LEA R50, P3, R20, UR6, 0x1 ;  /* 0x0000000614327c11 */ /* 0x000fe2000f8608ff */
[----:B------:R-:W-:-:S02]  /*b020*/  IMAD.IADD R21, R21, 0x1, R49 ;  /* 0x0000000115157824 */ /* 0x000fc400078e0231 */
[----:B------:R-:W-:Y:S01]  /*b030*/  VIADD R3, R3, 0x38820 ;  /* 0x0003882003037836 */ /* 0x000fe20000000000 */
[-C--:B------:R-:W-:Y:S01]  /*b040*/  ISETP.GE.AND P1, PT, R0, R85.reuse, PT ;  /* 0x000000550000720c */ /* 0x080fe20003f26270 */
[----:B------:R-:W-:Y:S01]  /*b050*/  VIADD R0, R84, 0x40 ;  /* 0x0000004054007836 */ /* 0x000fe20000000000 */
[----:B------:R-:W-:Y:S02]  /*b060*/  LEA.HI.X R82, R20, UR7, R21, 0x1, P3 ;  /* 0x0000000714527c11 */ /* 0x000fe400098f0c15 */
[----:B------:R-:W-:Y:S01]  /*b070*/  PRMT R3, RZ, 0x654, R3 ;  /* 0x00000654ff037816 */ /* 0x000fe20000000003 */
[----:B0-----:R0:W1:Y:S01]  /*b080*/  SHFL.IDX PT, R80, R50, RZ, 0x181f ;  /* 0x00181fff32507589 */ /* 0x00106200000e0000 */
[----:B------:R-:W-:Y:S01]  /*b090*/  ISETP.GE.AND P0, PT, R0, R85, PT ;  /* 0x000000550000720c */ /* 0x000fe20003f06270 */
[----:B------:R-:W-:Y:S01]  /*b0a0*/  BSSY B1, `(.L_x_175) ;  /* 0x0000019000017945 */ /* 0x000fe20003800000 */
[----:B------:R0:W-:Y:S01]  /*b0b0*/  SYNCS.ARRIVE.TRANS64.RED.A1T0 RZ, [R3+URZ], RZ ;  /* 0x000000ff03ff79a7 */ /* 0x0001e2000810043f */
[----:B------:R0:W2:Y:S01]  /*b0c0*/  SHFL.IDX PT, R0, R82, RZ, 0x181f ;  /* 0x00181fff52007589 */ /* 0x0000a200000e0000 */
[----:B------:R-:W-:-:S02]  /*b0d0*/  SHF.R.S32.HI R86, RZ, 0x1f, R19 ;  /* 0x0000001fff567819 */ /* 0x000fc40000011413 */
[----:B------:R-:W-:Y:S02]  /*b0e0*/  SHF.R.S32.HI R87, RZ, 0x1f, R17 ;  /* 0x0000001fff577819 */ /* 0x000fe40000011411 */
[----:B------:R-:W-:Y:S02]  /*b0f0*/  SHF.R.S32.HI R88, RZ, 0x1f, R18 ;  /* 0x0000001fff587819 */ /* 0x000fe40000011412 */
[----:B------:R-:W-:Y:S01]  /*b100*/  SHF.R.S32.HI R89, RZ, 0x1f, R16 ;  /* 0x0000001fff597819 */ /* 0x000fe20000011410 */
[----:B0-----:R-:W-:Y:S06]  /*b110*/  @P2 BRA `(.L_x_176) ;  /* 0x0000000000442947 */ /* 0x001fec0003800000 */
[----:B------:R-:W-:Y:S02]  /*b120*/  ULDC UR4, c[0x0][0xac8] ;  /* 0x0002b20000047ab9 */ /* 0x000fe40000000800 */
[----:B------:R-:W-:Y:S02]  /*b130*/  ISETP.GE.AND P5, PT, R16, UR4, PT ;  /* 0x0000000410007c0c */ /* 0x000fe4000bfa6270 */
[----:B------:R-:W-:Y:S02]  /*b140*/  ISETP.GE.AND P4, PT, R18, UR4, PT ;  /* 0x0000000412007c0c */ /* 0x000fe4000bf86270 */
[----:B------:R-:W-:Y:S02]  /*b150*/  ISETP.GE.AND P3, PT, R17, UR4, PT ;  /* 0x0000000411007c0c */ /* 0x000fe4000bf66270 */
[----:B------:R-:W-:-:S07]  /*b160*/  ISETP.GE.AND P2, PT, R19, UR4, PT ;  /* 0x0000000413007c0c */ /* 0x000fce000bf46270 */
[----:B-1----:R-:W-:-:S04]  /*b170*/  @!P5 LEA R2, P6, R16, R80, 0x1 ;  /* 0x000000501002d211 */ /* 0x002fc800078c08ff */
[----:B--2---:R-:W-:Y:S02]  /*b180*/  @!P5 LEA.HI.X R3, R16, R0, R89, 0x1, P6 ;  /* 0x000000001003d211 */ /* 0x004fe400030f0c59 */
[----:B------:R-:W-:-:S03]  /*b190*/  @!P4 LEA R20, P6, R18, R80, 0x1 ;  /* 0x000000501214c211 */ /* 0x000fc600078c08ff */
[----:B-----5:R0:W-:Y:S01]  /*b1a0*/  @!P5 ST.E.128 desc[UR46][R2.64], R4 ;  /* 0x000000040200d985 */ /* 0x0201e2000c101d2e */
[----:B------:R-:W-:Y:S02]  /*b1b0*/  @!P4 LEA.HI.X R21, R18, R0, R88, 0x1, P6 ;  /* 0x000000001215c211 */ /* 0x000fe400030f0c58 */
[----:B------:R-:W-:-:S03]  /*b1c0*/  @!P3 LEA R48, P6, R17, R80, 0x1 ;  /* 0x000000501130b211 */ /* 0x000fc600078c08ff */
[----:B------:R0:W-:Y:S01]  /*b1d0*/  @!P4 ST.E.128 desc[UR46][R20.64], R56 ;  /* 0x000000381400c985 */ /* 0x0001e2000c101d2e */
[----:B------:R-:W-:Y:S02]  /*b1e0*/  @!P3 LEA.HI.X R49, R17, R0, R87, 0x1, P6 ;  /* 0x000000001131b211 */ /* 0x000fe400030f0c57 */
[----:B------:R-:W-:-:S03]  /*b1f0*/  @!P2 LEA R80, P6, R19, R80, 0x1 ;  /* 0x000000501350a211 */ /* 0x000fc600078c08ff */
[----:B------:R0:W-:Y:S01]  /*b200*/  @!P3 ST.E.128 desc[UR46][R48.64], R68 ;  /* 0x000000443000b985 */ /* 0x0001e2000c101d2e */
[----:B------:R-:W-:-:S05]  /*b210*/  @!P2 LEA.HI.X R81, R19, R0, R86, 0x1, P6 ;  /* 0x000000001351a211 */ /* 0x000fca00030f0c56 */
[----:B------:R0:W-:Y:S04]  /*b220*/  @!P2 ST.E.128 desc[UR46][R80.64], R76 ;  /* 0x0000004c5000a985 */ /* 0x0001e8000c101d2e */
.L_x_176:
[----:B------:R-:W-:Y:S05]  /*b230*/  BSYNC B1 ;  /* 0x0000000000017941 */ /* 0x000fea0003800000 */
.L_x_175:
[----:B--2---:R2:W3:Y:S01]  /*b240*/  SHFL.IDX PT, R0, R82, 0x1, 0x181f ;  /* 0x00381f0052007f89 */ /* 0x0044e200000e0000 */
        /* <DEDUP_REMOVED lines=8> */
[-C--:B0-----:R-:W-:Y:S02]  /*b2d0*/  @!P4 LEA R2, P6, R16, R20.reuse, 0x1 ;  /* 0x000000141002c211 */ /* 0x081fe400078c08ff */
[----:B-----5:R-:W-:Y:S02]  /*b2e0*/  @!P3 LEA R4, P5, R18, R20, 0x1 ;  /* 0x000000141204b211 */ /* 0x020fe400078a08ff */
[----:B---3--:R-:W-:Y:S02]  /*b2f0*/  @!P4 LEA.HI.X R3, R16, R0, R89, 0x1, P6 ;  /* 0x000000001003c211 */ /* 0x008fe400030f0c59 */
[----:B------:R-:W-:Y:S02]  /*b300*/  @!P2 LEA R6, P6, R17, R20, 0x1 ;  /* 0x000000141106a211 */ /* 0x000fe400078c08ff */
[----:B------:R-:W-:Y:S01]  /*b310*/  @!P3 LEA.HI.X R5, R18, R0, R88, 0x1, P5 ;  /* 0x000000001205b211 */ /* 0x000fe200028f0c58 */
[----:B------:R4:W-:Y:S01]  /*b320*/  @!P4 ST.E.128 desc[UR46][R2.64], R8 ;  /* 0x000000080200c985 */ /* 0x0009e2000c101d2e */
[----:B------:R-:W-:-:S02]  /*b330*/  @!P1 LEA R20, P5, R19, R20, 0x1 ;  /* 0x0000001413149211 */ /* 0x000fc400078a08ff */
[-C--:B------:R-:W-:Y:S01]  /*b340*/  @!P2 LEA.HI.X R7, R17, R0.reuse, R87, 0x1, P6 ;  /* 0x000000001107a211 */ /* 0x080fe200030f0c57 */
[----:B------:R4:W-:Y:S01]  /*b350*/  @!P3 ST.E.128 desc[UR46][R4.64], R28 ;  /* 0x0000001c0400b985 */ /* 0x0009e2000c101d2e */
[----:B------:R-:W-:-:S03]  /*b360*/  @!P1 LEA.HI.X R21, R19, R0, R86, 0x1, P5 ;  /* 0x0000000013159211 */ /* 0x000fc600028f0c56 */
[----:B------:R4:W-:Y:S04]  /*b370*/  @!P2 ST.E.128 desc[UR46][R6.64], R60 ;  /* 0x0000003c0600a985 */ /* 0x0009e8000c101d2e */
[----:B------:R4:W-:Y:S02]  /*b380*/  @!P1 ST.E.128 desc[UR46][R20.64], R72 ;  /* 0x0000004814009985 */ /* 0x0009e4000c101d2e */
.L_x_178:
[----:B------:R-:W-:Y:S05]  /*b390*/  BSYNC B1 ;  /* 0x0000000000017941 */ /* 0x000fea0003800000 */
.L_x_177:
[----:B---3--:R3:W0:Y:S01]  /*b3a0*/  SHFL.IDX PT, R0, R82, 0x2, 0x181f ;  /* 0x00581f0052007f89 */ /* 0x00862200000e0000 */
[----:B------:R-:W-:Y:S03]  /*b3b0*/  BSSY B1, `(.L_x_179) ;  /* 0x0000014000017945 */ /* 0x000fe60003800000 */
[----:B----45:R3:W4:Y:S01]  /*b3c0*/  SHFL.IDX PT, R8, R50, 0x2, 0x181f ;  /* 0x00581f0032087f89 */ /* 0x03072200000e0000 */
[----:B------:R-:W-:Y:S05]  /*b3d0*/  @P0 BRA `(.L_x_180) ;  /* 0x0000000000440947 */ /* 0x000fea0003800000 */
[----:B------:R-:W-:Y:S02]  /*b3e0*/  ULDC UR4, c[0x0][0xac8] ;  /* 0x0002b20000047ab9 */ /* 0x000fe40000000800 */
[----:B------:R-:W-:Y:S02]  /*b3f0*/  ISETP.GE.AND P3, PT, R16, UR4, PT ;  /* 0x0000000410007c0c */ /* 0x000fe4000bf66270 */
[----:B------:R-:W-:Y:S02]  /*b400*/  ISETP.GE.AND P2, PT, R18, UR4, PT ;  /* 0x0000000412007c0c */ /* 0x000fe4000bf46270 */
[----:B------:R-:W-:Y:S02]  /*b410*/  ISETP.GE.AND P1, PT, R17, UR4, PT ;  /* 0x0000000411007c0c */ /* 0x000fe4000bf26270 */
[----:B------:R-:W-:-:S07]  /*b420*/  ISETP.GE.AND P0, PT, R19, UR4, PT ;  /* 0x0000000413007c0c */ /* 0x000fce000bf06270 */
[-C--:B----4-:R-:W-:Y:S02]  /*b430*/  @!P3 LEA R2, P6, R16, R8.reuse, 0x1 ;  /* 0x000000081002b211 */ /* 0x090fe400078c08ff */
[-C--:B------:R-:W-:Y:S02]  /*b440*/  @!P2 LEA R4, P5, R18, R8.reuse, 0x1 ;  /* 0x000000081204a211 */ /* 0x080fe400078a08ff */
[----:B------:R-:W-:Y:S02]  /*b450*/  @!P1 LEA R6, P4, R17, R8, 0x1 ;  /* 0x0000000811069211 */ /* 0x000fe400078808ff */
[----:B0-----:R-:W-:Y:S02]  /*b460*/  @!P3 LEA.HI.X R3, R16, R0, R89, 0x1, P6 ;  /* 0x000000001003b211 */ /* 0x001fe400030f0c59 */
[----:B------:R-:W-:Y:S02]  /*b470*/  @!P0 LEA R8, P6, R19, R8, 0x1 ;  /* 0x0000000813088211 */ /* 0x000fe400078c08ff */
[-C--:B------:R-:W-:Y:S01]  /*b480*/  @!P2 LEA.HI.X R5, R18, R0.reuse, R88, 0x1, P5 ;  /* 0x000000001205a211 */ /* 0x080fe200028f0c58 */
[----:B------:R0:W-:Y:S01]  /*b490*/  @!P3 ST.E.128 desc[UR46][R2.64], R12 ;  /* 0x0000000c0200b985 */ /* 0x0001e2000c101d2e */
[----:B------:R-:W-:-:S02]  /*b4a0*/  @!P1 LEA.HI.X R7, R17, R0, R87, 0x1, P4 ;  /* 0x0000000011079211 */ /* 0x000fc400020f0c57 */
[----:B------:R-:W-:Y:S01]  /*b4b0*/  @!P0 LEA.HI.X R9, R19, R0, R86, 0x1, P6 ;  /* 0x0000000013098211 */ /* 0x000fe200030f0c56 */
[----:B------:R0:W-:Y:S04]  /*b4c0*/  @!P2 ST.E.128 desc[UR46][R4.64], R32 ;  /* 0x000000200400a985 */ /* 0x0001e8000c101d2e */
[----:B------:R0:W-:Y:S04]  /*b4d0*/  @!P1 ST.E.128 desc[UR46][R6.64], R44 ;  /* 0x0000002c06009985 */ /* 0x0001e8000c101d2e */
[----:B------:R0:W-:Y:S02]  /*b4e0*/  @!P0 ST.E.128 desc[UR46][R8.64], R64 ;  /* 0x0000004008008985 */ /* 0x0001e4000c101d2e */
.L_x_180:
[----:B------:R-:W-:Y:S05]  /*b4f0*/  BSYNC B1 ;  /* 0x0000000000017941 */ /* 0x000fea0003800000 */
.L_x_179:
[----:B0-----:R-:W-:Y:S01]  /*b500*/  VIADD R0, R84, 0x60 ;  /* 0x0000006054007836 */ /* 0x001fe20000000000 */
[----:B--23--:R-:W3:Y:S04]  /*b510*/  SHFL.IDX PT, R82, R82, 0x3, 0x181f ;  /* 0x00781f0052527f89 */ /* 0x00cee800000e0000 */
[----:B------:R-:W-:Y:S01]  /*b520*/  ISETP.GE.AND P0, PT, R0, R85, PT ;  /* 0x000000550000720c */ /* 0x000fe20003f06270 */
[----:B------:R-:W0:-:S12]  /*b530*/  SHFL.IDX PT, R50, R50, 0x3, 0x181f ;  /* 0x00781f0032327f89 */ /* 0x000e1800000e0000 */
[----:B------:R-:W-:Y:S05]  /*b540*/  @P0 BRA `(.L_x_181) ;  /* 0x0000000c00cc0947 */ /* 0x000fea0003800000 */
[----:B------:R-:W-:Y:S02]  /*b550*/  ULDC UR4, c[0x0][0xac8] ;  /* 0x0002b20000047ab9 */ /* 0x000fe40000000800 */
[----:B------:R-:W-:Y:S02]  /*b560*/  ISETP.GE.AND P3, PT, R16, UR4, PT ;  /* 0x0000000410007c0c */ /* 0x000fe4000bf66270 */
[----:B------:R-:W-:Y:S02]  /*b570*/  ISETP.GE.AND P4, PT, R18, UR4, PT ;  /* 0x0000000412007c0c */ /* 0x000fe4000bf86270 */
[----:B------:R-:W-:-:S09]  /*b580*/  ISETP.GE.AND P5, PT, R17, UR4, PT ;  /* 0x0000000411007c0c */ /* 0x000fd2000bfa6270 */
[-C--:B0-----:R-:W-:Y:S02]  /*b590*/  @!P3 LEA R2, P0, R16, R50.reuse, 0x1 ;  /* 0x000000321002b211 */ /* 0x081fe400078008ff */
[-C--:B------:R-:W-:Y:S02]  /*b5a0*/  @!P4 LEA R4, P1, R18, R50.reuse, 0x1 ;  /* 0x000000321204c211 */ /* 0x080fe400078208ff */
[C---:B------:R-:W-:Y:S02]  /*b5b0*/  @!P5 LEA R6, P2, R17.reuse, R50, 0x1 ;  /* 0x000000321106d211 */ /* 0x040fe400078408ff */
[-C--:B---3--:R-:W-:Y:S02]  /*b5c0*/  @!P3 LEA.HI.X R3, R16, R82.reuse, R89, 0x1, P0 ;  /* 0x000000521003b211 */ /* 0x088fe400000f0c59 */
[-C--:B------:R-:W-:Y:S02]  /*b5d0*/  @!P4 LEA.HI.X R5, R18, R82.reuse, R88, 0x1, P1 ;  /* 0x000000521205c211 */ /* 0x080fe400008f0c58 */
[----:B------:R-:W-:Y:S01]  /*b5e0*/  @!P5 LEA.HI.X R7, R17, R82, R87, 0x1, P2 ;  /* 0x000000521107d211 */ /* 0x000fe200010f0c57 */
[----:B------:R0:W-:Y:S01]  /*b5f0*/  @!P3 ST.E.128 desc[UR46][R2.64], R24 ;  /* 0x000000180200b985 */ /* 0x0001e2000c101d2e */
[----:B------:R-:W-:-:S03]  /*b600*/  ISETP.GE.AND P0, PT, R19, UR4, PT ;  /* 0x0000000413007c0c */ /* 0x000fc6000bf06270 */
[----:B------:R0:W-:Y:S04]  /*b610*/  @!P4 ST.E.128 desc[UR46][R4.64], R36 ;  /* 0x000000240400c985 */ /* 0x0001e8000c101d2e */
[----:B------:R0:W-:Y:S06]  /*b620*/  @!P5 ST.E.128 desc[UR46][R6.64], R40 ;  /* 0x000000280600d985 */ /* 0x0001ec000c101d2e */
[----:B------:R-:W-:Y:S05]  /*b630*/  @P0 BRA `(.L_x_181) ;  /* 0x0000000c00900947 */ /* 0x000fea0003800000 */
[----:B0-----:R-:W-:-:S04]  /*b640*/  LEA R2, P0, R19, R50, 0x1 ;  /* 0x0000003213027211 */ /* 0x001fc800078008ff */
[----:B------:R-:W-:-:S05]  /*b650*/  LEA.HI.X R3, R19, R82, R86, 0x1, P0 ;  /* 0x0000005213037211 */ /* 0x000fca00000f0c56 */
[----:B------:R0:W-:Y:S01]  /*b660*/  ST.E.128 desc[UR46][R2.64], R52 ;  /* 0x0000003402007985 */ /* 0x0001e2000c101d2e */
[----:B------:R-:W-:Y:S05]  /*b670*/  BRA `(.L_x_181) ;  /* 0x0000000c00807947 */ /* 0x000fea0003800000 */
.L_x_173:
[----:B------:R-:W-:Y:S01]  /*b680*/  ULDC.64 UR6, c[0x0][0xc00] ;  /* 0x0003000000067ab9 */ /* 0x000fe20000000a00 */
[----:B------:R-:W0:Y:S01]  /*b690*/  LDC R11, c[0x0][0xbe8] ;  /* 0x0002fa00ff0b7b82 */ /* 0x000e220000000800 */
[----:B------:R-:W-:Y:S02]  /*b6a0*/  UISETP.NE.U32.AND UP0, UPT, UR6, URZ, UPT ;  /* 0x0000003f0600728c */ /* 0x000fe4000bf05070 */
[----:B------:R-:W-:Y:S02]  /*b6b0*/  ULEA UR4, UP1, UR36, UR6, 0x2 ;  /* 0x0000000624047291 */ /* 0x000fe4000f82103f */
[----:B------:R-:W-:Y:S02]  /*b6c0*/  UISETP.NE.AND.EX UP0, UPT, UR7, URZ, UPT, UP0 ;  /* 0x0000003f0700728c */ /* 0x000fe4000bf05300 */
[----:B------:R-:W-:Y:S02]  /*b6d0*/  ULEA.HI.X UR6, UR36, UR7, UR37, 0x2, UP1 ;  /* 0x0000000724067291 */ /* 0x000fe400088f1425 */
[----:B------:R-:W-:-:S02]  /*b6e0*/  IMAD.U32 R2, RZ, RZ, UR4 ;  /* 0x00000004ff027e24 */ /* 0x000fc4000f8e00ff */
[----:B------:R-:W-:Y:S02]  /*b6f0*/  PLOP3.LUT P2, PT, PT, PT, UP0, 0x80, 0x0 ;  /* 0x000000000000781c */ /* 0x000fe40003f4f008 */
[----:B------:R-:W-:Y:S01]  /*b700*/  IMAD.U32 R3, RZ, RZ, UR6 ;  /* 0x00000006ff037e24 */ /* 0x000fe2000f8e00ff */
[----:B------:R-:W-:Y:S02]  /*b710*/  ULDC.64 UR6, c[0x0][0xc08] ;  /* 0x0003020000067ab9 */ /* 0x000fe40000000a00 */
[----:B------:R-:W-:-:S04]  /*b720*/  UISETP.NE.U32.AND UP1, UPT, UR6, URZ, UPT ;  /* 0x0000003f0600728c */ /* 0x000fc8000bf25070 */
[----:B------:R-:W-:-:S04]  /*b730*/  UISETP.NE.AND.EX UP1, UPT, UR7, URZ, UPT, UP1 ;  /* 0x0000003f0700728c */ /* 0x000fc8000bf25310 */
[----:B------:R-:W2:Y:S01]  /*b740*/  @P2 LDG.E R6, desc[UR46][R2.64] ;  /* 0x0000002e02062981 */ /* 0x000ea2000c1e1900 */
[----:B------:R-:W-:Y:S01]  /*b750*/  ULDC UR4, c[0x0][0xa88] ;  /* 0x0002a20000047ab9 */ /* 0x000fe20000000800 */
[----:B------:R-:W-:Y:S01]  /*b760*/  PLOP3.LUT P3, PT, PT, PT, UP1, 0x80, 0x0 ;  /* 0x000000000000781c */ /* 0x000fe20003f6f018 */
[----:B------:R-:W-:-:S04]  /*b770*/  IMAD.U32 R0, RZ, RZ, UR4 ;  /* 0x00000004ff007e24 */ /* 0x000fc8000f8e00ff */
[----:B------:R-:W-:Y:S02]  /*b780*/  @UP1 ULDC.64 UR6, c[0x0][0xc08] ;  /* 0x0003020000061ab9 */ /* 0x000fe40000000a00 */
[----:B------:R-:W-:-:S06]  /*b790*/  @UP1 UIMAD.WIDE UR6, UR36, 0x4, UR6 ;  /* 0x00000004240618a5 */ /* 0x000fcc000f8e0206 */
[----:B------:R-:W-:Y:S02]  /*b7a0*/  IMAD.U32 R4, RZ, RZ, UR6 ;  /* 0x00000006ff047e24 */ /* 0x000fe4000f8e00ff */
[----:B------:R-:W-:-:S05]  /*b7b0*/  IMAD.U32 R5, RZ, RZ, UR7 ;  /* 0x00000007ff057e24 */ /* 0x000fca000f8e00ff */
[----:B------:R1:W5:Y:S01]  /*b7c0*/  @P3 LDG.E R0, desc[UR46][R4.64] ;  /* 0x0000002e04003981 */ /* 0x000362000c1e1900 */
[----:B0-----:R-:W-:Y:S01]  /*b7d0*/  ISETP.NE.AND P0, PT, R11, 0x1, PT ;  /* 0x000000010b00780c */ /* 0x001fe20003f05270 */
[----:B------:R-:W-:Y:S01]  /*b7e0*/  UMOV UR4, URZ ;  /* 0x0000003f00047c82 */ /* 0x000fe20008000000 */
[----:B------:R-:W-:Y:S01]  /*b7f0*/  USHF.R.S32.HI UR10, URZ, 0x1f, UR40 ;  /* 0x0000001f3f0a7899 */ /* 0x000fe20008011428 */
[----:B------:R-:W0:Y:S10]  /*b800*/  S2R R7, SR_TID.X ;  /* 0x0000000000077919 */ /* 0x000e340000002100 */
[----:B------:R-:W3:Y:S01]  /*b810*/  @P0 LDC R9, c[0x0][0xbec] ;  /* 0x0002fb00ff090b82 */ /* 0x000ee20000000800 */
[----:B0-----:R-:W-:-:S05]  /*b820*/  VIADD R7, R7, 0xffffff80 ;  /* 0xffffff8007077836 */ /* 0x001fca0000000000 */
[----:B------:R-:W-:Y:S02]  /*b830*/  ISETP.GE.AND P1, PT, R7, 0x80, PT ;  /* 0x000000800700780c */ /* 0x000fe40003f26270 */
[----:B--2---:R-:W-:-:S13]  /*b840*/  @P2 R2UR UR4, R6 ;  /* 0x00000000060422ca */ /* 0x004fda00000e0000 */
[----:B------:R-:W-:Y:S01]  /*b850*/  USHF.R.S32.HI UR9, URZ, 0x1f, UR4 ;  /* 0x0000001f3f097899 */ /* 0x000fe20008011404 */
[----:B-1-3--:R-:W-:Y:S11]  /*b860*/  @P3 BRA `(.L_x_182) ;  /* 0x0000000000103947 */ /* 0x00aff60003800000 */
[----:B------:R-:W-:Y:S05]  /*b870*/  @!P2 BRA `(.L_x_182) ;  /* 0x00000000000ca947 */ /* 0x000fea0003800000 */
[----:B------:R-:W2:Y:S04]  /*b880*/  LDG.E R5, desc[UR46][R2.64] ;  /* 0x0000002e02057981 */ /* 0x000ea8000c1e1900 */
[----:B-----5:R-:W2:Y:S02]  /*b890*/  LDG.E R0, desc[UR46][R2.64+0x4] ;  /* 0x0000042e02007981 */ /* 0x020ea4000c1e1900 */
[----:B--2---:R-:W-:-:S07]  /*b8a0*/  IMAD.IADD R0, R0, 0x1, -R5 ;  /* 0x0000000100007824 */ /* 0x004fce00078e0a05 */
.L_x_182:
[----:B------:R-:W-:Y:S01]  /*b8b0*/  USEL UR36, UR36, URZ, !UP0 ;  /* 0x0000003f24247287 */ /* 0x000fe2000c000000 */
[----:B------:R-:W-:Y:S01]  /*b8c0*/  BSSY B1, `(.L_x_183) ;  /* 0x000002d000017945 */ /* 0x000fe20003800000 */
[----:B------:R-:W-:-:S03]  /*b8d0*/  USEL UR37, UR37, URZ, !UP0 ;  /* 0x0000003f25257287 */ /* 0x000fc6000c000000 */
[----:B------:R-:W-:Y:S09]  /*b8e0*/  @P1 BRA `(.L_x_184) ;  /* 0x0000000000a81947 */ /* 0x000ff20003800000 */
[----:B------:R-:W0:Y:S01]  /*b8f0*/  S2R R3, SR_TID.X ;  /* 0x0000000000037919 */ /* 0x000e220000002100 */
[----:B------:R-:W1:Y:S01]  /*b900*/  LDC R7, c[0x0][0xbe8] ;  /* 0x0002fa00ff077b82 */ /* 0x000e620000000800 */
[----:B------:R-:W-:-:S04]  /*b910*/  IMAD.U32 R2, RZ, RZ, UR39 ;  /* 0x00000027ff027e24 */ /* 0x000fc8000f8e00ff */
[----:B0-----:R-:W-:Y:S02]  /*b920*/  IMAD R2, R2, 0x80, R3 ;  /* 0x0000008002027824 */ /* 0x001fe400078e0203 */
[----:B-1---5:R-:W-:Y:S02]  /*b930*/  IMAD R3, R0, R7, RZ ;  /* 0x0000000700037224 */ /* 0x022fe400078e02ff */
[----:B------:R-:W-:-:S05]  /*b940*/  VIADD R4, R2, 0xffffff80 ;  /* 0xffffff8002047836 */ /* 0x000fca0000000000 */
[----:B------:R-:W-:-:S13]  /*b950*/  ISETP.GE.AND P1, PT, R4, R3, PT ;  /* 0x000000030400720c */ /* 0x000fda0003f26270 */
[----:B------:R-:W-:Y:S05]  /*b960*/  @P1 BRA `(.L_x_184) ;  /* 0x0000000000881947 */ /* 0x000fea0003800000 */
[----:B------:R-:W-:Y:S01]  /*b970*/  ISETP.NE.AND P1, PT, R7, 0x1, PT ;  /* 0x000000010700780c */ /* 0x000fe20003f25270 */
[----:B------:R-:W-:Y:S01]  /*b980*/  ULDC.64 UR12, c[0x0][0xb90] ;  /* 0x0002e400000c7ab9 */ /* 0x000fe20000000a00 */
[----:B------:R-:W-:Y:S01]  /*b990*/  UMOV UR6, UR4 ;  /* 0x0000000400067c82 */ /* 0x000fe20008000000 */
[----:B------:R-:W-:Y:S01]  /*b9a0*/  UIMAD UR8, UR10, UR12, URZ ;  /* 0x0000000c0a0872a4 */ /* 0x000fe2000f8e023f */
[----:B------:R-:W-:Y:S01]  /*b9b0*/  IMAD.MOV.U32 R2, RZ, RZ, R4 ;  /* 0x000000ffff027224 */ /* 0x000fe200078e0004 */
[----:B------:R-:W-:Y:S02]  /*b9c0*/  UMOV UR7, UR9 ;  /* 0x0000000900077c82 */ /* 0x000fe40008000000 */
[----:B------:R-:W-:Y:S02]  /*b9d0*/  UIMAD.WIDE.U32 UR6, UR40, UR12, UR6 ;  /* 0x0000000c280672a5 */ /* 0x000fe4000f8e0006 */
[----:B------:R-:W-:-:S03]  /*b9e0*/  UIMAD UR8, UR40, UR13, UR8 ;  /* 0x0000000d280872a4 */ /* 0x000fc6000f8e0208 */
[----:B------:R-:W-:Y:S01]  /*b9f0*/  ULDC.64 UR12, c[0x0][0xb98] ;  /* 0x0002e600000c7ab9 */ /* 0x000fe20000000a00 */
[----:B------:R-:W0:Y:S01]  /*ba00*/  @P1 LDC R3, c[0x0][0xbec] ;  /* 0x0002fb00ff031b82 */ /* 0x000e220000000800 */
[----:B------:R-:W-:Y:S02]  /*ba10*/  UIADD3 UR7, UR7, UR8, URZ ;  /* 0x0000000807077290 */ /* 0x000fe4000fffe03f */
[----:B------:R-:W-:Y:S02]  /*ba20*/  UIMAD UR8, UR37, UR12, URZ ;  /* 0x0000000c250872a4 */ /* 0x000fe4000f8e023f */
[----:B------:R-:W-:Y:S02]  /*ba30*/  UIMAD.WIDE.U32 UR6, UR36, UR12, UR6 ;  /* 0x0000000c240672a5 */ /* 0x000fe4000f8e0006 */
[----:B------:R-:W-:Y:S01]  /*ba40*/  UIMAD UR8, UR36, UR13, UR8 ;  /* 0x0000000d240872a4 */ /* 0x000fe2000f8e0208 */
[----:B------:R-:W1:Y:S02]  /*ba50*/  @P1 LDC R6, c[0x0][0xbf0] ;  /* 0x0002fc00ff061b82 */ /* 0x000e640000000800 */
[----:B------:R-:W-:Y:S01]  /*ba60*/  ULDC.64 UR12, c[0x0][0xb88] ;  /* 0x0002e200000c7ab9 */ /* 0x000fe20000000a00 */
[----:B0-----:R-:W-:-:S05]  /*ba70*/  @P1 IMAD.HI.U32 R3, R4, R3, RZ ;  /* 0x0000000304031227 */ /* 0x001fca00078e00ff */
[----:B-1----:R-:W-:Y:S01]  /*ba80*/  @P1 SHF.R.U32.HI R2, RZ, R6, R3 ;  /* 0x00000006ff021219 */ /* 0x002fe20000011603 */
[----:B------:R-:W-:-:S03]  /*ba90*/  IMAD.U32 R6, RZ, RZ, UR8 ;  /* 0x00000008ff067e24 */ /* 0x000fc6000f8e00ff */
[--C-:B------:R-:W-:Y:S01]  /*baa0*/  SHF.R.S32.HI R3, RZ, 0x1f, R2.reuse ;  /* 0x0000001fff037819 */ /* 0x100fe20000011402 */
[----:B------:R-:W-:Y:S01]  /*bab0*/  IMAD.MOV R5, RZ, RZ, -R2 ;  /* 0x000000ffff057224 */ /* 0x000fe200078e0a02 */
[----:B------:R-:W-:-:S03]  /*bac0*/  IADD3 R2, P1, R2, UR6, RZ ;  /* 0x0000000602027c10 */ /* 0x000fc6000ff3e0ff */
[----:B------:R-:W-:Y:S01]  /*bad0*/  IMAD R5, R7, R5, R4 ;  /* 0x0000000507057224 */ /* 0x000fe200078e0204 */
[----:B------:R-:W-:Y:S01]  /*bae0*/  IADD3.X R3, R3, UR7, R6, P1, !PT ;  /* 0x0000000703037c10 */ /* 0x000fe20008ffe406 */
[----:B------:R-:W-:-:S03]  /*baf0*/  ULDC.64 UR6, c[0x0][0xb50] ;  /* 0x0002d40000067ab9 */ /* 0x000fc60000000a00 */
[----:B------:R-:W-:Y:S01]  /*bb00*/  SHF.R.S32.HI R4, RZ, 0x1f, R5 ;  /* 0x0000001fff047819 */ /* 0x000fe20000011405 */
[----:B------:R-:W-:-:S04]  /*bb10*/  IMAD.WIDE.U32 R2, R5, UR12, R2 ;  /* 0x0000000c05027c25 */ /* 0x000fc8000f8e0002 */
[----:B------:R-:W-:-:S04]  /*bb20*/  IMAD R4, R4, UR12, RZ ;  /* 0x0000000c04047c24 */ /* 0x000fc8000f8e02ff */
[----:B------:R-:W-:Y:S01]  /*bb30*/  IMAD R7, R5, UR13, R4 ;  /* 0x0000000d05077c24 */ /* 0x000fe2000f8e0204 */
[----:B------:R-:W-:-:S03]  /*bb40*/  LEA R4, P1, R2, UR6, 0x2 ;  /* 0x0000000602047c11 */ /* 0x000fc6000f8210ff */
[----:B------:R-:W-:-:S05]  /*bb50*/  IMAD.IADD R3, R3, 0x1, R7 ;  /* 0x0000000103037824 */ /* 0x000fca00078e0207 */
[----:B------:R-:W-:Y:S01]  /*bb60*/  LEA.HI.X R5, R2, UR7, R3, 0x2, P1 ;  /* 0x0000000702057c11 */ /* 0x000fe200088f1403 */
[----:B------:R-:W-:-:S05]  /*bb70*/  IMAD.MOV.U32 R3, RZ, RZ, -0x800000 ;  /* 0xff800000ff037424 */ /* 0x000fca00078e00ff */
[----:B------:R0:W-:Y:S02]  /*bb80*/  STG.E desc[UR46][R4.64], R3 ;  /* 0x0000000304007986 */ /* 0x0001e4000c10192e */
.L_x_184:
[----:B------:R-:W-:Y:S05]  /*bb90*/  BSYNC B1 ;  /* 0x0000000000017941 */ /* 0x000fea0003800000 */
.L_x_183:
[----:B0-----:R-:W0:Y:S01]  /*bba0*/  @P0 LDC R3, c[0x0][0xbf0] ;  /* 0x0002fc00ff030b82 */ /* 0x001e220000000800 */
[----:B------:R-:W-:Y:S01]  /*bbb0*/  ULDC.64 UR12, c[0x0][0xaa0] ;  /* 0x0002a800000c7ab9 */ /* 0x000fe20000000a00 */
[----:B------:R-:W-:Y:S01]  /*bbc0*/  IMAD R2, R22, 0x20, R23 ;  /* 0x0000002016027824 */ /* 0x000fe200078e0217 */
[----:B------:R-:W-:Y:S01]  /*bbd0*/  UIMAD UR8, UR9, UR12, URZ ;  /* 0x0000000c090872a4 */ /* 0x000fe2000f8e023f */
[----:B------:R-:W-:Y:S01]  /*bbe0*/  IMAD.U32 R5, RZ, RZ, UR39 ;  /* 0x00000027ff057e24 */ /* 0x000fe2000f8e00ff */
[----:B------:R-:W-:Y:S01]  /*bbf0*/  UIMAD.WIDE.U32 UR6, UR4, UR12, URZ ;  /* 0x0000000c040672a5 */ /* 0x000fe2000f8e003f */
[----:B------:R-:W-:Y:S01]  /*bc00*/  BSSY B1, `(.L_x_185) ;  /* 0x0000045000017945 */ /* 0x000fe20003800000 */
[----:B------:R-:W-:Y:S01]  /*bc10*/  UIMAD UR8, UR4, UR13, UR8 ;  /* 0x0000000d040872a4 */ /* 0x000fe2000f8e0208 */
[----:B------:R-:W-:Y:S01]  /*bc20*/  IMAD R6, R5, 0x80, R2 ;  /* 0x0000008005067824 */ /* 0x000fe200078e0202 */
[----:B------:R-:W-:Y:S01]  /*bc30*/  SHF.R.S32.HI R20, RZ, 0x1f, R19 ;  /* 0x0000001fff147819 */ /* 0x000fe20000011413 */
[----:B------:R-:W-:Y:S01]  /*bc40*/  ULDC.64 UR12, c[0x0][0xae8] ;  /* 0x0002ba00000c7ab9 */ /* 0x000fe20000000a00 */
[----:B------:R-:W-:Y:S01]  /*bc50*/  UIADD3 UR7, UR7, UR8, URZ ;  /* 0x0000000807077290 */ /* 0x000fe2000fffe03f */
[----:B------:R-:W-:Y:S01]  /*bc60*/  @P0 IMAD.HI.U32 R2, R6, R9, RZ ;  /* 0x0000000906020227 */ /* 0x000fe200078e00ff */
[----:B------:R-:W-:Y:S01]  /*bc70*/  UIMAD UR4, UR10, UR12, URZ ;  /* 0x0000000c0a0472a4 */ /* 0x000fe2000f8e023f */
[----:B------:R-:W-:Y:S01]  /*bc80*/  SHF.R.S32.HI R21, RZ, 0x1f, R17 ;  /* 0x0000001fff157819 */ /* 0x000fe20000011411 */
[----:B------:R-:W-:Y:S01]  /*bc90*/  UIMAD.WIDE.U32 UR6, UR40, UR12, UR6 ;  /* 0x0000000c280672a5 */ /* 0x000fe2000f8e0006 */
[----:B------:R-:W-:Y:S01]  /*bca0*/  IMAD.MOV.U32 R5, RZ, RZ, R6 ;  /* 0x000000ffff057224 */ /* 0x000fe200078e0006 */
[----:B------:R-:W-:Y:S01]  /*bcb0*/  UIMAD UR4, UR40, UR13, UR4 ;  /* 0x0000000d280472a4 */ /* 0x000fe2000f8e0204 */
[----:B------:R-:W-:Y:S01]  /*bcc0*/  SHF.R.S32.HI R24, RZ, 0x1f, R18 ;  /* 0x0000001fff187819 */ /* 0x000fe20000011412 */
[----:B------:R-:W-:Y:S01]  /*bcd0*/  ULDC.64 UR8, c[0x0][0xaf0] ;  /* 0x0002bc0000087ab9 */ /* 0x000fe20000000a00 */
[----:B------:R-:W-:Y:S01]  /*bce0*/  SHF.R.S32.HI R25, RZ, 0x1f, R16 ;  /* 0x0000001fff197819 */ /* 0x000fe20000011410 */
[----:B------:R-:W-:-:S02]  /*bcf0*/  UIADD3 UR7, UR7, UR4, URZ ;  /* 0x0000000407077290 */ /* 0x000fc4000fffe03f */
[----:B------:R-:W-:Y:S01]  /*bd00*/  UIMAD UR4, UR37, UR8, URZ ;  /* 0x00000008250472a4 */ /* 0x000fe2000f8e023f */
[----:B0-----:R-:W-:Y:S01]  /*bd10*/  @P0 SHF.R.U32.HI R5, RZ, R3, R2 ;  /* 0x00000003ff050219 */ /* 0x001fe20000011602 */
[----:B------:R-:W-:Y:S02]  /*bd20*/  UIMAD.WIDE.U32 UR6, UR36, UR8, UR6 ;  /* 0x00000008240672a5 */ /* 0x000fe4000f8e0006 */
[----:B------:R-:W-:Y:S01]  /*bd30*/  UIMAD UR4, UR36, UR9, UR4 ;  /* 0x00000009240472a4 */ /* 0x000fe2000f8e0204 */
[--C-:B------:R-:W-:Y:S01]  /*bd40*/  SHF.R.S32.HI R2, RZ, 0x1f, R5.reuse ;  /* 0x0000001fff027819 */ /* 0x100fe20000011405 */
[----:B------:R-:W-:Y:S01]  /*bd50*/  IMAD.MOV R7, RZ, RZ, -R5 ;  /* 0x000000ffff077224 */ /* 0x000fe200078e0a05 */
[----:B------:R-:W-:Y:S01]  /*bd60*/  ULDC.64 UR8, c[0x0][0xae0] ;  /* 0x0002b80000087ab9 */ /* 0x000fe20000000a00 */
[----:B------:R-:W-:Y:S02]  /*bd70*/  UIADD3 UR4, UR7, UR4, URZ ;  /* 0x0000000407047290 */ /* 0x000fe4000fffe03f */
[----:B------:R-:W-:-:S02]  /*bd80*/  IMAD.U32 R3, RZ, RZ, UR7 ;  /* 0x00000007ff037e24 */ /* 0x000fc4000f8e00ff */
[----:B------:R-:W-:Y:S02]  /*bd90*/  IMAD R4, R2, UR8, RZ ;  /* 0x0000000802047c24 */ /* 0x000fe4000f8e02ff */
[----:B------:R-:W-:Y:S02]  /*bda0*/  IMAD R7, R11, R7, R6 ;  /* 0x000000070b077224 */ /* 0x000fe400078e0206 */
[----:B------:R-:W-:Y:S01]  /*bdb0*/  IMAD.U32 R2, RZ, RZ, UR6 ;  /* 0x00000006ff027e24 */ /* 0x000fe2000f8e00ff */
[----:B------:R-:W-:Y:S01]  /*bdc0*/  ULDC.64 UR6, c[0x0][0xad8] ;  /* 0x0002b60000067ab9 */ /* 0x000fe20000000a00 */
[----:B------:R-:W-:Y:S02]  /*bdd0*/  IMAD.U32 R3, RZ, RZ, UR4 ;  /* 0x00000004ff037e24 */ /* 0x000fe4000f8e00ff */
[C---:B------:R-:W-:Y:S01]  /*bde0*/  IMAD R9, R5.reuse, UR9, R4 ;  /* 0x0000000905097c24 */ /* 0x040fe2000f8e0204 */
[----:B------:R-:W-:Y:S01]  /*bdf0*/  SHF.R.S32.HI R4, RZ, 0x1f, R7 ;  /* 0x0000001fff047819 */ /* 0x000fe20000011407 */
[----:B------:R-:W-:-:S04]  /*be00*/  IMAD.WIDE.U32 R2, R5, UR8, R2 ;  /* 0x0000000805027c25 */ /* 0x000fc8000f8e0002 */
[----:B------:R-:W-:Y:S02]  /*be10*/  IMAD.U32 R6, RZ, RZ, UR39 ;  /* 0x00000027ff067e24 */ /* 0x000fe4000f8e00ff */
[----:B------:R-:W-:Y:S02]  /*be20*/  IMAD.IADD R3, R3, 0x1, R9 ;  /* 0x0000000103037824 */ /* 0x000fe400078e0209 */
[----:B------:R-:W-:Y:S02]  /*be30*/  IMAD R4, R4, UR6, RZ ;  /* 0x0000000604047c24 */ /* 0x000fe4000f8e02ff */
[----:B------:R-:W-:Y:S02]  /*be40*/  IMAD R6, R6, 0x80, R23 ;  /* 0x0000008006067824 */ /* 0x000fe400078e0217 */
[----:B-----5:R-:W-:Y:S02]  /*be50*/  IMAD R11, R0, R11, RZ ;  /* 0x0000000b000b7224 */ /* 0x020fe400078e02ff */
[----:B------:R-:W-:-:S02]  /*be60*/  IMAD R5, R7, UR7, R4 ;  /* 0x0000000707057c24 */ /* 0x000fc4000f8e0204 */
[----:B------:R-:W-:Y:S01]  /*be70*/  IMAD.WIDE.U32 R2, R7, UR6, R2 ;  /* 0x0000000607027c25 */ /* 0x000fe2000f8e0002 */
[C---:B------:R-:W-:Y:S01]  /*be80*/  ISETP.GE.AND P2, PT, R6.reuse, R11, PT ;  /* 0x0000000b0600720c */ /* 0x040fe20003f46270 */
[----:B------:R-:W-:Y:S02]  /*be90*/  ULDC.64 UR6, c[0x0][0xa80] ;  /* 0x0002a00000067ab9 */ /* 0x000fe40000000a00 */
[----:B------:R-:W-:Y:S01]  /*bea0*/  VIADD R0, R6, 0x20 ;  /* 0x0000002006007836 */ /* 0x000fe20000000000 */
[----:B------:R-:W-:Y:S01]  /*beb0*/  LEA R4, P3, R2, UR6, 0x1 ;  /* 0x0000000602047c11 */ /* 0x000fe2000f8608ff */
[----:B------:R-:W-:-:S03]  /*bec0*/  IMAD.IADD R3, R3, 0x1, R5 ;  /* 0x0000000103037824 */ /* 0x000fc600078e0205 */
[-C--:B------:R-:W-:Y:S01]  /*bed0*/  ISETP.GE.AND P1, PT, R0, R11.reuse, PT ;  /* 0x0000000b0000720c */ /* 0x080fe20003f26270 */
[----:B------:R-:W-:Y:S01]  /*bee0*/  VIADD R0, R6, 0x40 ;  /* 0x0000004006007836 */ /* 0x000fe20000000000 */
[----:B------:R-:W-:Y:S02]  /*bef0*/  LEA.HI.X R5, R2, UR7, R3, 0x1, P3 ;  /* 0x0000000702057c11 */ /* 0x000fe400098f0c03 */
[----:B------:R0:W1:Y:S02]  /*bf00*/  SHFL.IDX PT, R2, R4, RZ, 0x181f ;  /* 0x00181fff04027589 */ /* 0x00006400000e0000 */
[----:B------:R-:W-:Y:S02]  /*bf10*/  ISETP.GE.AND P0, PT, R0, R11, PT ;  /* 0x0000000b0000720c */ /* 0x000fe40003f06270 */
[----:B------:R0:W2:Y:S01]  /*bf20*/  SHFL.IDX PT, R0, R5, RZ, 0x181f ;  /* 0x00181fff05007589 */ /* 0x0000a200000e0000 */
[----:B------:R-:W-:Y:S10]  /*bf30*/  @P2 BRA `(.L_x_186) ;  /* 0x0000000000442947 */ /* 0x000ff40003800000 */
        /* <DEDUP_REMOVED lines=8> */
[----:B------:R3:W-:Y:S01]  /*bfc0*/  @!P5 ST.E.128 desc[UR46][R8.64], RZ ;  /* 0x000000ff0800d985 */ /* 0x0007e2000c101d2e */
[----:B------:R-:W-:Y:S02]  /*bfd0*/  @!P4 LEA.HI.X R13, R18, R0, R24, 0x1, P6 ;  /* 0x00000000120dc211 */ /* 0x000fe400030f0c18 */
[----:B------:R-:W-:-:S03]  /*bfe0*/  @!P3 LEA R14, P6, R17, R2, 0x1 ;  /* 0x00000002110eb211 */ /* 0x000fc600078c08ff */
[----:B------:R3:W-:Y:S01]  /*bff0*/  @!P4 ST.E.128 desc[UR46][R12.64], RZ ;  /* 0x000000ff0c00c985 */ /* 0x0007e2000c101d2e */
[----:B------:R-:W-:Y:S02]  /*c000*/  @!P3 LEA.HI.X R15, R17, R0, R21, 0x1, P6 ;  /* 0x00000000110fb211 */ /* 0x000fe400030f0c15 */
[----:B------:R-:W-:-:S03]  /*c010*/  @!P2 LEA R2, P6, R19, R2, 0x1 ;  /* 0x000000021302a211 */ /* 0x000fc600078c08ff */
[----:B------:R3:W-:Y:S01]  /*c020*/  @!P3 ST.E.128 desc[UR46][R14.64], RZ ;  /* 0x000000ff0e00b985 */ /* 0x0007e2000c101d2e */
[----:B------:R-:W-:-:S05]  /*c030*/  @!P2 LEA.HI.X R3, R19, R0, R20, 0x1, P6 ;  /* 0x000000001303a211 */ /* 0x000fca00030f0c14 */
[----:B------:R3:W-:Y:S04]  /*c040*/  @!P2 ST.E.128 desc[UR46][R2.64], RZ ;  /* 0x000000ff0200a985 */ /* 0x0007e8000c101d2e */
.L_x_186:
[----:B------:R-:W-:Y:S05]  /*c050*/  BSYNC B1 ;  /* 0x0000000000017941 */ /* 0x000fea0003800000 */
.L_x_185:
[----:B--2---:R2:W4:Y:S01]  /*c060*/  SHFL.IDX PT, R0, R5, 0x1, 0x181f ;  /* 0x00381f0005007f89 */ /* 0x00452200000e0000 */
[----:B------:R-:W-:Y:S03]  /*c070*/  BSSY B1, `(.L_x_187) ;  /* 0x0000014000017945 */ /* 0x000fe60003800000 */
[----:B-1-3--:R2:W1:Y:S01]  /*c080*/  SHFL.IDX PT, R2, R4, 0x1, 0x181f ;  /* 0x00381f0004027f89 */ /* 0x00a46200000e0000 */
[----:B------:R-:W-:Y:S05]  /*c090*/  @P1 BRA `(.L_x_188) ;  /* 0x0000000000441947 */ /* 0x000fea0003800000 */
[----:B------:R-:W-:Y:S02]  /*c0a0*/  ULDC UR4, c[0x0][0xac8] ;  /* 0x0002b20000047ab9 */ /* 0x000fe40000000800 */
[----:B------:R-:W-:Y:S02]  /*c0b0*/  ISETP.GE.AND P4, PT, R16, UR4, PT ;  /* 0x0000000410007c0c */ /* 0x000fe4000bf86270 */
[----:B------:R-:W-:Y:S02]  /*c0c0*/  ISETP.GE.AND P3, PT, R18, UR4, PT ;  /* 0x0000000412007c0c */ /* 0x000fe4000bf66270 */
[----:B------:R-:W-:Y:S02]  /*c0d0*/  ISETP.GE.AND P2, PT, R17, UR4, PT ;  /* 0x0000000411007c0c */ /* 0x000fe4000bf46270 */
[----:B------:R-:W-:-:S07]  /*c0e0*/  ISETP.GE.AND P1, PT, R19, UR4, PT ;  /* 0x0000000413007c0c */ /* 0x000fce000bf26270 */
[-C--:B-1----:R-:W-:Y:S02]  /*c0f0*/  @!P4 LEA R8, P6, R16, R2.reuse, 0x1 ;  /* 0x000000021008c211 */ /* 0x082fe400078c08ff */
[----:B------:R-:W-:Y:S02]  /*c100*/  @!P3 LEA R12, P5, R18, R2, 0x1 ;  /* 0x00000002120cb211 */ /* 0x000fe400078a08ff */
[----:B----4-:R-:W-:Y:S02]  /*c110*/  @!P4 LEA.HI.X R9, R16, R0, R25, 0x1, P6 ;  /* 0x000000001009c211 */ /* 0x010fe400030f0c19 */
[----:B------:R-:W-:Y:S02]  /*c120*/  @!P2 LEA R14, P6, R17, R2, 0x1 ;  /* 0x00000002110ea211 */ /* 0x000fe400078c08ff */
[----:B------:R-:W-:Y:S01]  /*c130*/  @!P3 LEA.HI.X R13, R18, R0, R24, 0x1, P5 ;  /* 0x00000000120db211 */ /* 0x000fe200028f0c18 */
[----:B------:R3:W-:Y:S01]  /*c140*/  @!P4 ST.E.128 desc[UR46][R8.64], RZ ;  /* 0x000000ff0800c985 */ /* 0x0007e2000c101d2e */
[----:B------:R-:W-:-:S02]  /*c150*/  @!P1 LEA R2, P5, R19, R2, 0x1 ;  /* 0x0000000213029211 */ /* 0x000fc400078a08ff */
[-C--:B------:R-:W-:Y:S01]  /*c160*/  @!P2 LEA.HI.X R15, R17, R0.reuse, R21, 0x1, P6 ;  /* 0x00000000110fa211 */ /* 0x080fe200030f0c15 */
[----:B------:R3:W-:Y:S01]  /*c170*/  @!P3 ST.E.128 desc[UR46][R12.64], RZ ;  /* 0x000000ff0c00b985 */ /* 0x0007e2000c101d2e */
[----:B------:R-:W-:-:S03]  /*c180*/  @!P1 LEA.HI.X R3, R19, R0, R20, 0x1, P5 ;  /* 0x0000000013039211 */ /* 0x000fc600028f0c14 */
[----:B------:R3:W-:Y:S04]  /*c190*/  @!P2 ST.E.128 desc[UR46][R14.64], RZ ;  /* 0x000000ff0e00a985 */ /* 0x0007e8000c101d2e */
[----:B------:R3:W-:Y:S02]  /*c1a0*/  @!P1 ST.E.128 desc[UR46][R2.64], RZ ;  /* 0x000000ff02009985 */ /* 0x0007e4000c101d2e */
.L_x_188:
[----:B------:R-:W-:Y:S05]  /*c1b0*/  BSYNC B1 ;  /* 0x0000000000017941 */ /* 0x000fea0003800000 */
.L_x_187:
[----:B----4-:R4:W0:Y:S01]  /*c1c0*/  SHFL.IDX PT, R0, R5, 0x2, 0x181f ;  /* 0x00581f0005007f89 */ /* 0x01082200000e0000 */
        /* <DEDUP_REMOVED lines=9> */
[-C--:B------:R-:W-:Y:S02]  /*c260*/  @!P2 LEA R12, P5, R18, R2.reuse, 0x1 ;  /* 0x00000002120ca211 */ /* 0x080fe400078a08ff */
[----:B------:R-:W-:Y:S02]  /*c270*/  @!P1 LEA R14, P4, R17, R2, 0x1 ;  /* 0x00000002110e9211 */ /* 0x000fe400078808ff */
[----:B0-----:R-:W-:Y:S02]  /*c280*/  @!P3 LEA.HI.X R9, R16, R0, R25, 0x1, P6 ;  /* 0x000000001009b211 */ /* 0x001fe400030f0c19 */
[----:B------:R-:W-:Y:S02]  /*c290*/  @!P0 LEA R2, P6, R19, R2, 0x1 ;  /* 0x0000000213028211 */ /* 0x000fe400078c08ff */
[-C--:B------:R-:W-:Y:S01]  /*c2a0*/  @!P2 LEA.HI.X R13, R18, R0.reuse, R24, 0x1, P5 ;  /* 0x00000000120da211 */ /* 0x080fe200028f0c18 */
[----:B------:R3:W-:Y:S01]  /*c2b0*/  @!P3 ST.E.128 desc[UR46][R8.64], RZ ;  /* 0x000000ff0800b985 */ /* 0x0007e2000c101d2e */
[----:B------:R-:W-:-:S02]  /*c2c0*/  @!P1 LEA.HI.X R15, R17, R0, R21, 0x1, P4 ;  /* 0x00000000110f9211 */ /* 0x000fc400020f0c15 */
[----:B------:R-:W-:Y:S01]  /*c2d0*/  @!P0 LEA.HI.X R3, R19, R0, R20, 0x1, P6 ;  /* 0x0000000013038211 */ /* 0x000fe200030f0c14 */
[----:B------:R3:W-:Y:S04]  /*c2e0*/  @!P2 ST.E.128 desc[UR46][R12.64], RZ ;  /* 0x000000ff0c00a985 */ /* 0x0007e8000c101d2e */
[----:B------:R3:W-:Y:S04]  /*c2f0*/  @!P1 ST.E.128 desc[UR46][R14.64], RZ ;  /* 0x000000ff0e009985 */ /* 0x0007e8000c101d2e */
[----:B------:R3:W-:Y:S02]  /*c300*/  @!P0 ST.E.128 desc[UR46][R2.64], RZ ;  /* 0x000000ff02008985 */ /* 0x0007e4000c101d2e */
.L_x_190:
[----:B------:R-:W-:Y:S05]  /*c310*/  BSYNC B1 ;  /* 0x0000000000017941 */ /* 0x000fea0003800000 */
.L_x_189:
[----:B0-----:R-:W-:Y:S01]  /*c320*/  VIADD R0, R6, 0x60 ;  /* 0x0000006006007836 */ /* 0x001fe20000000000 */
[----:B--2-4-:R-:W0:Y:S04]  /*c330*/  SHFL.IDX PT, R5, R5, 0x3, 0x181f ;  /* 0x00781f0005057f89 */ /* 0x014e2800000e0000 */
[----:B------:R-:W-:Y:S01]  /*c340*/  ISETP.GE.AND P0, PT, R0, R11, PT ;  /* 0x0000000b0000720c */ /* 0x000fe20003f06270 */
[----:B-1-3--:R1:W2:-:S12]  /*c350*/  SHFL.IDX PT, R2, R4, 0x3, 0x181f ;  /* 0x00781f0004027f89 */ /* 0x00a29800000e0000 */
[----:B-1----:R-:W-:Y:S05]  /*c360*/  @P0 BRA `(.L_x_181) ;  /* 0x0000000000440947 */ /* 0x002fea0003800000 */
[----:B------:R-:W-:Y:S02]  /*c370*/  ULDC UR4, c[0x0][0xac8] ;  /* 0x0002b20000047ab9 */ /* 0x000fe40000000800 */
[----:B------:R-:W-:Y:S02]  /*c380*/  ISETP.GE.AND P3, PT, R16, UR4, PT ;  /* 0x0000000410007c0c */ /* 0x000fe4000bf66270 */
[----:B------:R-:W-:Y:S02]  /*c390*/  ISETP.GE.AND P2, PT, R18, UR4, PT ;  /* 0x0000000412007c0c */ /* 0x000fe4000bf46270 */
[----:B------:R-:W-:Y:S02]  /*c3a0*/  ISETP.GE.AND P1, PT, R17, UR4, PT ;  /* 0x0000000411007c0c */ /* 0x000fe4000bf26270 */
[----:B------:R-:W-:-:S07]  /*c3b0*/  ISETP.GE.AND P0, PT, R19, UR4, PT ;  /* 0x0000000413007c0c */ /* 0x000fce000bf06270 */
[-C--:B--2---:R-:W-:Y:S02]  /*c3c0*/  @!P3 LEA R6, P6, R16, R2.reuse, 0x1 ;  /* 0x000000021006b211 */ /* 0x084fe400078c08ff */
[-C--:B------:R-:W-:Y:S02]  /*c3d0*/  @!P2 LEA R8, P5, R18, R2.reuse, 0x1 ;  /* 0x000000021208a211 */ /* 0x080fe400078a08ff */
[-C--:B------:R-:W-:Y:S02]  /*c3e0*/  @!P1 LEA R10, P4, R17, R2.reuse, 0x1 ;  /* 0x00000002110a9211 */ /* 0x080fe400078808ff */
[-C--:B0-----:R-:W-:Y:S02]  /*c3f0*/  @!P3 LEA.HI.X R7, R16, R5.reuse, R25, 0x1, P6 ;  /* 0x000000051007b211 */ /* 0x081fe400030f0c19 */
        /* <DEDUP_REMOVED lines=8> */
.L_x_181:
[----:B------:R-:W-:Y:S05]  /*c480*/  BSYNC B0 ;  /* 0x0000000000007941 */ /* 0x000fea0003800000 */
.L_x_172:
[----:B------:R-:W-:Y:S02]  /*c490*/  ULDC UR4, c[0x0][0xc3c] ;  /* 0x00030f0000047ab9 */ /* 0x000fe40000000800 */
[----:B------:R-:W-:-:S13]  /*c4a0*/  ISETP.GE.AND P0, PT, R51, UR4, PT ;  /* 0x0000000433007c0c */ /* 0x000fda000bf06270 */
[----:B------:R-:W-:Y:S05]  /*c4b0*/  @!P0 BRA `(.L_x_191) ;  /* 0xffffff4800688947 */ /* 0x000fea000383ffff */
[----:B------:R-:W-:Y:S05]  /*c4c0*/  EXIT ;  /* 0x000000000000794d */ /* 0x000fea0003800000 */
.L_x_146:
[----:B------:R-:W-:-:S08]  /*c4d0*/  NOP ;  /* 0x0000000000007918 */ /* 0x000fd00000000000 */
[----:B------:R-:W0:-:S00]  /*c4e0*/  USETMAXREG.DEALLOC.CTAPOOL 0x18 ;  /* 0x00000018000079c8 */ /* 0x000e0000080e0500 */
[----:B0-----:R-:W2:Y:S01]  /*c4f0*/  LDL.LU R2, [R1+0x14] ;  /* 0x0000140001027983 */ /* 0x001ea20000300800 */
[----:B------:R-:W-:-:S06]  /*c500*/  LOP3.LUT R0, R0, 0x3, RZ, 0xc0, !PT ;  /* 0x0000000300007812 */ /* 0x000fcc00078ec0ff */
[----:B------:R-:W0:Y:S02]  /*c510*/  SHFL.IDX PT, R0, R0, RZ, 0x1f ;  /* 0x00001fff00007589 */ /* 0x000e2400000e0000 */
[----:B0-----:R-:W-:Y:S01]  /*c520*/  ISETP.NE.AND P0, PT, R0, RZ, PT ;  /* 0x000000ff0000720c */ /* 0x001fe20003f05270 */
[----:B------:R-:W-:Y:S01]  /*c530*/  IMAD.MOV.U32 R0, RZ, RZ, RZ ;  /* 0x000000ffff007224 */ /* 0x000fe200078e00ff */
[----:B--2---:R-:W-:-:S11]  /*c540*/  LOP3.LUT R2, R2, 0xfffffffd, RZ, 0xc0, !PT ;  /* 0xfffffffd02027812 */ /* 0x004fd600078ec0ff */
[----:B------:R-:W-:-:S05]  /*c550*/  @P0 LOP3.LUT R2, R2, 0x2, RZ, 0xfc, !PT ;  /* 0x0000000202020812 */ /* 0x000fca00078efcff */
[----:B------:R0:W-:Y:S01]  /*c560*/  STL [R1+0x14], R2 ;  /* 0x0000140201007387 */ /* 0x0001e20000100800 */
[----:B------:R-:W-:Y:S05]  /*c570*/  @!P0 BRA `(.L_x_192) ;  /* 0x00000000002c8947 */ /* 0x000fea0003800000 */
[----:B------:R-:W1:Y:S08]  /*c580*/  S2UR UR5, SR_CgaCtaId ;  /* 0x00000000000579c3 */ /* 0x000e700000008800 */
[----:B------:R-:W-:Y:S06]  /*c590*/  BAR.SYNC.DEFER_BLOCKING 0x5, 0x180 ;  /* 0x0146000000007b1d */ /* 0x000fec0000010000 */
[----:B------:R-:W-:-:S02]  /*c5a0*/  UMOV UR4, 0x400 ;  /* 0x0000040000047882 */ /* 0x000fc40000000000 */
[----:B-1----:R-:W-:-:S09]  /*c5b0*/  ULEA UR4, UR5, UR4, 0x18 ;  /* 0x0000000405047291 */ /* 0x002fd2000f8ec03f */
[----:B------:R-:W1:Y:S04]  /*c5c0*/  LDS.128 R4, [UR4+0x388d0] ;  /* 0x0388d004ff047984 */ /* 0x000e680008000c00 */
[----:B-1----:R1:W-:Y:S01]  /*c5d0*/  STL [R1+0x24], R5 ;  /* 0x0000240501007387 */ /* 0x0023e20000100800 */
[----:B------:R-:W-:Y:S02]  /*c5e0*/  R2UR UR45, R7 ;  /* 0x00000000072d72ca */ /* 0x000fe400000e0000 */
[----:B------:R-:W-:Y:S01]  /*c5f0*/  R2UR UR36, R6 ;  /* 0x00000000062472ca */ /* 0x000fe200000e0000 */
[----:B------:R1:W-:Y:S01]  /*c600*/  STL [R1+0x20], R4 ;  /* 0x0000200401007387 */ /* 0x0003e20000100800 */
[----:B------:R-:W-:Y:S06]  /*c610*/  BAR.ARV 0x4, 0x180 ;  /* 0x0106000000007b1d */ /* 0x000fec0000002000 */
[----:B------:R-:W-:Y:S07]  /*c620*/  BRA `(.L_x_193) ;  /* 0x0000000800247947 */ /* 0x000fee0003800000 */
.L_x_192:
[----:B0-----:R-:W0:Y:S01]  /*c630*/  S2R R2, SR_TID.X ;  /* 0x0000000000027919 */ /* 0x001e220000002100 */
[----:B------:R-:W-:Y:S01]  /*c640*/  ULDC UR4, c[0x0][0xc3c] ;  /* 0x00030f0000047ab9 */ /* 0x000fe20000000800 */
[----:B------:R-:W1:Y:S01]  /*c650*/  LDC R9, c[0x0][0xc38] ;  /* 0x00030e00ff097b82 */ /* 0x000e620000000800 */
[----:B0-----:R-:W-:-:S04]  /*c660*/  LOP3.LUT R5, R2, 0x1f, RZ, 0xc0, !PT ;  /* 0x0000001f02057812 */ /* 0x001fc800078ec0ff */
[----:B------:R-:W-:-:S04]  /*c670*/  ISETP.NE.AND P0, PT, R5, 0x1f, PT ;  /* 0x0000001f0500780c */ /* 0x000fc80003f05270 */
[----:B------:R-:W-:-:S13]  /*c680*/  ISETP.GE.OR P1, PT, R5, UR4, !P0 ;  /* 0x0000000405007c0c */ /* 0x000fda000c726670 */
[----:B------:R-:W0:Y:S02]  /*c690*/  @!P1 LDC.64 R2, c[0x0][0xc80] ;  /* 0x00032000ff029b82 */ /* 0x000e240000000a00 */
[----:B0-----:R-:W-:-:S05]  /*c6a0*/  @!P1 IMAD.WIDE.U32 R2, R5, 0x4, R2 ;  /* 0x0000000405029825 */ /* 0x001fca00078e0002 */
[----:B------:R-:W2:Y:S01]  /*c6b0*/  @!P1 LDG.E R0, desc[UR46][R2.64] ;  /* 0x0000002e02009981 */ /* 0x000ea2000c1e1900 */
[C---:B------:R-:W-:Y:S01]  /*c6c0*/  ISETP.NE.AND P1, PT, R5.reuse, RZ, PT ;  /* 0x000000ff0500720c */ /* 0x040fe20003f25270 */
[----:B------:R-:W-:Y:S01]  /*c6d0*/  UMOV UR45, URZ ;  /* 0x0000003f002d7c82 */ /* 0x000fe20008000000 */
[C---:B------:R-:W-:Y:S02]  /*c6e0*/  ISETP.GE.U32.AND P2, PT, R5.reuse, 0x2, PT ;  /* 0x000000020500780c */ /* 0x040fe40003f46070 */
[C---:B------:R-:W-:Y:S02]  /*c6f0*/  ISETP.GE.U32.AND P3, PT, R5.reuse, 0x4, PT ;  /* 0x000000040500780c */ /* 0x040fe40003f66070 */
[C---:B------:R-:W-:Y:S02]  /*c700*/  ISETP.GE.U32.AND P4, PT, R5.reuse, 0x8, PT ;  /* 0x000000080500780c */ /* 0x040fe40003f86070 */
[----:B------:R-:W-:Y:S01]  /*c710*/  ISETP.GE.U32.AND P5, PT, R5, 0x10, PT ;  /* 0x000000100500780c */ /* 0x000fe20003fa6070 */
[----:B--2---:R-:W0:Y:S02]  /*c720*/  SHFL.UP PT, R4, R0, 0x1, RZ ;  /* 0x0420000000047989 */ /* 0x004e2400000e00ff */
[----:B0-----:R-:W-:-:S05]  /*c730*/  SEL R7, R4, RZ, P1 ;  /* 0x000000ff04077207 */ /* 0x001fca0000800000 */
[----:B------:R-:W-:-:S05]  /*c740*/  IMAD.IADD R7, R0, 0x1, R7 ;  /* 0x0000000100077824 */ /* 0x000fca00078e0207 */
[----:B------:R-:W0:Y:S02]  /*c750*/  SHFL.UP PT, R4, R7, 0x2, RZ ;  /* 0x0440000007047989 */ /* 0x000e2400000e00ff */
[----:B0-----:R-:W-:-:S05]  /*c760*/  SEL R4, R4, RZ, P2 ;  /* 0x000000ff04047207 */ /* 0x001fca0001000000 */
[----:B------:R-:W-:-:S05]  /*c770*/  IMAD.IADD R4, R7, 0x1, R4 ;  /* 0x0000000107047824 */ /* 0x000fca00078e0204 */
[----:B------:R-:W0:Y:S02]  /*c780*/  SHFL.UP PT, R6, R4, 0x4, RZ ;  /* 0x0480000004067989 */ /* 0x000e2400000e00ff */
[----:B0-----:R-:W-:-:S05]  /*c790*/  SEL R3, R6, RZ, P3 ;  /* 0x000000ff06037207 */ /* 0x001fca0001800000 */
[----:B------:R-:W-:Y:S02]  /*c7a0*/  IMAD.IADD R3, R4, 0x1, R3 ;  /* 0x0000000104037824 */ /* 0x000fe400078e0203 */
[----:B------:R-:W0:Y:S03]  /*c7b0*/  S2R R4, SR_CTAID.X ;  /* 0x0000000000047919 */ /* 0x000e260000002500 */
[----:B------:R-:W2:Y:S02]  /*c7c0*/  SHFL.UP PT, R2, R3, 0x8, RZ ;  /* 0x0500000003027989 */ /* 0x000ea400000e00ff */
[----:B--2---:R-:W-:-:S05]  /*c7d0*/  SEL R2, R2, RZ, P4 ;  /* 0x000000ff02027207 */ /* 0x004fca0002000000 */
[----:B------:R-:W-:-:S05]  /*c7e0*/  IMAD.IADD R8, R3, 0x1, R2 ;  /* 0x0000000103087824 */ /* 0x000fca00078e0202 */
[----:B------:R-:W2:Y:S02]  /*c7f0*/  SHFL.UP PT, R2, R8, 0x10, RZ ;  /* 0x0600000008027989 */ /* 0x000ea400000e00ff */
[----:B--2---:R-:W-:-:S05]  /*c800*/  SEL R7, R2, RZ, P5 ;  /* 0x000000ff02077207 */ /* 0x004fca0002800000 */
[----:B------:R-:W-:-:S05]  /*c810*/  IMAD.IADD R2, R8, 0x1, R7 ;  /* 0x0000000108027824 */ /* 0x000fca00078e0207 */
[----:B------:R-:W1:Y:S02]  /*c820*/  SHFL.IDX PT, R6, R2, 0x1f, 0x1f ;  /* 0x03e01f0002067f89 */ /* 0x000e6400000e0000 */
[----:B-1----:R-:W-:Y:S02]  /*c830*/  IMAD R7, R6, R9, RZ ;  /* 0x0000000906077224 */ /* 0x002fe400078e02ff */
[----:B------:R-:W-:Y:S02]  /*c840*/  IMAD.MOV.U32 R6, RZ, RZ, RZ ;  /* 0x000000ffff067224 */ /* 0x000fe400078e00ff */
[----:B------:R-:W-:Y:S01]  /*c850*/  IMAD.MOV.U32 R10, RZ, RZ, R7 ;  /* 0x000000ffff0a7224 */ /* 0x000fe200078e0007 */
[----:B0-----:R-:W-:-:S13]  /*c860*/  ISETP.GT.AND P6, PT, R7, R4, PT ;  /* 0x000000040700720c */ /* 0x001fda0003fc4270 */
[----:B------:R-:W-:Y:S05]  /*c870*/  @P6 BRA `(.L_x_194) ;  /* 0x0000000000a46947 */ /* 0x000fea0003800000 */
[----:B------:R-:W-:Y:S01]  /*c880*/  IMAD.MOV.U32 R7, RZ, RZ, R10 ;  /* 0x000000ffff077224 */ /* 0x000fe200078e000a */
[----:B------:R-:W-:Y:S01]  /*c890*/  UMOV UR45, URZ ;  /* 0x0000003f002d7c82 */ /* 0x000fe20008000000 */
[----:B------:R-:W-:Y:S01]  /*c8a0*/  ULDC UR6, c[0x0][0xc3c] ;  /* 0x00030f0000067ab9 */ /* 0x000fe20000000800 */
[----:B------:R-:W-:-:S05]  /*c8b0*/  ULDC UR5, c[0x0][0xc3c] ;  /* 0x00030f0000057ab9 */ /* 0x000fca0000000800 */
.L_x_198:
[----:B------:R-:W-:-:S03]  /*c8c0*/  UIADD3 UR4, UR45, 0x1f, URZ ;  /* 0x0000001f2d047890 */ /* 0x000fc6000fffe03f */
[----:B------:R-:W-:Y:S01]  /*c8d0*/  UMOV UR45, UR5 ;  /* 0x00000005002d7c82 */ /* 0x000fe20008000000 */
[----:B------:R-:W-:-:S06]  /*c8e0*/  UISETP.GE.AND UP0, UPT, UR4, UR6, UPT ;  /* 0x000000060400728c */ /* 0x000fcc000bf06270 */
[----:B------:R-:W-:-:S13]  /*c8f0*/  PLOP3.LUT P6, PT, PT, PT, UP0, 0x40, 0x0 ;  /* 0x000000000000781c */ /* 0x000fda0003fce808 */
[----:B------:R-:W-:Y:S05]  /*c900*/  @!P6 BRA `(.L_x_195) ;  /* 0x000000040034e947 */ /* 0x000fea0003800000 */
[----:B------:R-:W-:Y:S01]  /*c910*/  UMOV UR45, UR4 ;  /* 0x00000004002d7c82 */ /* 0x000fe20008000000 */
[----:B------:R-:W-:Y:S01]  /*c920*/  BSSY B0, `(.L_x_196) ;  /* 0x0000008000007945 */ /* 0x000fe20003800000 */
[----:B------:R-:W-:Y:S02]  /*c930*/  VIADD R9, R5, UR45 ;  /* 0x0000002d05097c36 */ /* 0x000fe40008000000 */
[----:B------:R-:W-:-:S03]  /*c940*/  IMAD.MOV.U32 R0, RZ, RZ, RZ ;  /* 0x000000ffff007224 */ /* 0x000fc600078e00ff */
[----:B------:R-:W-:-:S13]  /*c950*/  ISETP.GE.OR P6, PT, R9, UR6, !P0 ;  /* 0x0000000609007c0c */ /* 0x000fda000c7c6670 */
[----:B------:R-:W-:Y:S05]  /*c960*/  @P6 BRA `(.L_x_197) ;  /* 0x00000000000c6947 */ /* 0x000fea0003800000 */
[----:B------:R-:W0:Y:S02]  /*c970*/  LDC.64 R2, c[0x0][0xc80] ;  /* 0x00032000ff027b82 */ /* 0x000e240000000a00 */
[----:B0-----:R-:W-:-:S05]  /*c980*/  IMAD.WIDE R2, R9, 0x4, R2 ;  /* 0x0000000409027825 */ /* 0x001fca00078e0202 */
[----:B------:R0:W5:Y:S02]  /*c990*/  LDG.E R0, desc[UR46][R2.64] ;  /* 0x0000002e02007981 */ /* 0x000164000c1e1900 */
.L_x_197:
[----:B------:R-:W-:Y:S05]  /*c9a0*/  BSYNC B0 ;  /* 0x0000000000007941 */ /* 0x000fea0003800000 */
.L_x_196:
[----:B0----5:R-:W0:Y:S02]  /*c9b0*/  SHFL.UP PT, R2, R0, 0x1, RZ ;  /* 0x0420000000027989 */ /* 0x021e2400000e00ff */
[----:B0-----:R-:W-:-:S05]  /*c9c0*/  SEL R3, R2, RZ, P1 ;  /* 0x000000ff02037207 */ /* 0x001fca0000800000 */
[----:B------:R-:W-:-:S05]  /*c9d0*/  IMAD.IADD R3, R0, 0x1, R3 ;  /* 0x0000000100037824 */ /* 0x000fca00078e0203 */
[----:B------:R-:W0:Y:S02]  /*c9e0*/  SHFL.UP PT, R2, R3, 0x2, RZ ;  /* 0x0440000003027989 */ /* 0x000e2400000e00ff */
        /* <DEDUP_REMOVED lines=11> */
[----:B------:R-:W0:Y:S03]  /*caa0*/  LDC R9, c[0x0][0xc38] ;  /* 0x00030e00ff097b82 */ /* 0x000e260000000800 */
[----:B------:R-:W0:Y:S02]  /*cab0*/  SHFL.IDX PT, R12, R2, 0x1f, 0x1f ;  /* 0x03e01f00020c7f89 */ /* 0x000e2400000e0000 */
[----:B0-----:R-:W-:-:S04]  /*cac0*/  IMAD R12, R12, R9, RZ ;  /* 0x000000090c0c7224 */ /* 0x001fc800078e02ff */
[----:B------:R-:W-:-:S05]  /*cad0*/  IMAD.IADD R7, R12, 0x1, R7 ;  /* 0x000000010c077824 */ /* 0x000fca00078e0207 */
[----:B------:R-:W-:-:S13]  /*cae0*/  ISETP.GT.AND P6, PT, R7, R4, PT ;  /* 0x000000040700720c */ /* 0x000fda0003fc4270 */
[----:B------:R-:W-:Y:S05]  /*caf0*/  @!P6 BRA `(.L_x_198) ;  /* 0xfffffffc0070e947 */ /* 0x000fea000383ffff */
[----:B------:R-:W-:-:S07]  /*cb00*/  IMAD.MOV.U32 R10, RZ, RZ, R12 ;  /* 0x000000ffff0a7224 */ /* 0x000fce00078e000c */
.L_x_194:
[----:B------:R-:W-:-:S04]  /*cb10*/  IMAD.IADD R8, R7, 0x1, -R10 ;  /* 0x0000000107087824 */ /* 0x000fc800078e0a0a */
[----:B------:R-:W-:-:S05]  /*cb20*/  IMAD R3, R2, R9, R8 ;  /* 0x0000000902037224 */ /* 0x000fca00078e0208 */
[----:B------:R-:W-:-:S13]  /*cb30*/  ISETP.GT.AND P0, PT, R3, R4, PT ;  /* 0x000000040300720c */ /* 0x000fda0003f04270 */
[----:B------:R-:W-:Y:S02]  /*cb40*/  VOTEU.ANY UR5, UPT, !P0 ;  /* 0x0000000000057886 */ /* 0x000fe400040e0100 */
[----:B------:R-:W-:Y:S02]  /*cb50*/  UPOPC UR4, UR5 ;  /* 0x00000005000472bf */ /* 0x000fe40008000000 */
[----:B------:R-:W-:-:S04]  /*cb60*/  ISETP.NE.AND P0, PT, RZ, UR5, PT ;  /* 0x00000005ff007c0c */ /* 0x000fc8000bf05270 */
[----:B------:R-:W-:-:S05]  /*cb70*/  IMAD.U32 R11, RZ, RZ, UR4 ;  /* 0x00000004ff0b7e24 */ /* 0x000fca000f8e00ff */
[----:B------:R-:W0:Y:S02]  /*cb80*/  SHFL.IDX PT, R0, R0, R11, 0x1f ;  /* 0x00001f0b00007589 */ /* 0x000e2400000e0000 */
[----:B0-----:R-:W-:-:S04]  /*cb90*/  IABS R7, R0 ;  /* 0x0000000000077213 */ /* 0x001fc80000000000 */
[----:B------:R-:W0:Y:S08]  /*cba0*/  I2F.RP R10, R7 ;  /* 0x00000007000a7306 */ /* 0x000e300000209400 */
[----:B0-----:R-:W0:Y:S02]  /*cbb0*/  MUFU.RCP R10, R10 ;  /* 0x0000000a000a7308 */ /* 0x001e240000001000 */
[----:B0-----:R-:W-:-:S06]  /*cbc0*/  VIADD R3, R10, 0xffffffe ;  /* 0x0ffffffe0a037836 */ /* 0x001fcc0000000000 */
[----:B------:R-:W0:Y:S01]  /*cbd0*/  F2I.FTZ.U32.TRUNC.NTZ R3, R3 ;  /* 0x0000000300037305 */ /* 0x000e22000021f000 */
[----:B------:R-:W-:Y:S05]  /*cbe0*/  @!P0 BRA `(.L_x_199) ;  /* 0x00000000000c8947 */ /* 0x000fea0003800000 */
[----:B------:R-:W-:-:S06]  /*cbf0*/  UIADD3 UR5, UR4, -0x1, URZ ;  /* 0xffffffff04057890 */ /* 0x000fcc000fffe03f */
[----:B------:R-:W-:-:S05]  /*cc00*/  IMAD.U32 R11, RZ, RZ, UR5 ;  /* 0x00000005ff0b7e24 */ /* 0x000fca000f8e00ff */
[----:B------:R1:W2:Y:S02]  /*cc10*/  SHFL.IDX PT, R6, R2, R11, 0x1f ;  /* 0x00001f0b02067589 */ /* 0x0002a400000e0000 */
.L_x_199:
[--C-:B01----:R-:W-:Y:S01]  /*cc20*/  IMAD.MOV R2, RZ, RZ, -R3.reuse ;  /* 0x000000ffff027224 */ /* 0x103fe200078e0a03 */
[----:B------:R-:W-:Y:S01]  /*cc30*/  UIADD3 UR45, UR4, UR45, URZ ;  /* 0x0000002d042d7290 */ /* 0x000fe2000fffe03f */
[----:B--2---:R-:W-:Y:S02]  /*cc40*/  IMAD R6, R6, R9, R8 ;  /* 0x0000000906067224 */ /* 0x004fe400078e0208 */
[----:B------:R-:W-:Y:S02]  /*cc50*/  IMAD R9, R2, R7, RZ ;  /* 0x0000000702097224 */ /* 0x000fe400078e02ff */
[----:B------:R-:W-:Y:S01]  /*cc60*/  IMAD.MOV.U32 R2, RZ, RZ, RZ ;  /* 0x000000ffff027224 */ /* 0x000fe200078e00ff */
[----:B------:R1:W-:Y:S03]  /*cc70*/  STL [R1+0x20], R6 ;  /* 0x0000200601007387 */ /* 0x0003e60000100800 */
[----:B------:R-:W-:-:S04]  /*cc80*/  IMAD.HI.U32 R2, R3, R9, R2 ;  /* 0x0000000903027227 */ /* 0x000fc800078e0002 */
[----:B------:R-:W-:Y:S01]  /*cc90*/  IMAD.IADD R9, R4, 0x1, -R6 ;  /* 0x0000000104097824 */ /* 0x000fe200078e0a06 */
[----:B------:R-:W-:-:S04]  /*cca0*/  IABS R4, R0 ;  /* 0x0000000000047213 */ /* 0x000fc80000000000 */
[----:B------:R-:W-:Y:S01]  /*ccb0*/  IABS R3, R9 ;  /* 0x0000000900037213 */ /* 0x000fe20000000000 */
[----:B------:R-:W-:-:S04]  /*ccc0*/  IMAD.MOV R4, RZ, RZ, -R4 ;  /* 0x000000ffff047224 */ /* 0x000fc800078e0a04 */
[----:B------:R-:W-:-:S04]  /*ccd0*/  IMAD.HI.U32 R2, R2, R3, RZ ;  /* 0x0000000302027227 */ /* 0x000fc800078e00ff */
[----:B------:R-:W-:Y:S01]  /*cce0*/  IMAD R4, R2, R4, R3 ;  /* 0x0000000402047224 */ /* 0x000fe200078e0203 */
[----:B------:R-:W-:-:S04]  /*ccf0*/  LOP3.LUT R3, R9, R0, RZ, 0x3c, !PT ;  /* 0x0000000009037212 */ /* 0x000fc800078e3cff */
[----:B------:R-:W-:Y:S02]  /*cd00*/  ISETP.GT.U32.AND P1, PT, R7, R4, PT ;  /* 0x000000040700720c */ /* 0x000fe40003f24070 */
[----:B------:R-:W-:-:S11]  /*cd10*/  ISETP.GE.AND P2, PT, R3, RZ, PT ;  /* 0x000000ff0300720c */ /* 0x000fd60003f46270 */
[----:B------:R-:W-:Y:S02]  /*cd20*/  @!P1 IMAD.IADD R4, R4, 0x1, -R7 ;  /* 0x0000000104049824 */ /* 0x000fe400078e0a07 */
[----:B------:R-:W-:Y:S01]  /*cd30*/  @!P1 VIADD R2, R2, 0x1 ;  /* 0x0000000102029836 */ /* 0x000fe20000000000 */
[----:B------:R-:W-:Y:S02]  /*cd40*/  ISETP.NE.AND P1, PT, R0, RZ, PT ;  /* 0x000000ff0000720c */ /* 0x000fe40003f25270 */
[----:B------:R-:W-:-:S13]  /*cd50*/  ISETP.GE.U32.AND P0, PT, R4, R7, PT ;  /* 0x000000070400720c */ /* 0x000fda0003f06070 */
[----:B------:R-:W-:-:S04]  /*cd60*/  @P0 VIADD R2, R2, 0x1 ;  /* 0x0000000102020836 */ /* 0x000fc80000000000 */
[----:B------:R-:W-:Y:S01]  /*cd70*/  @!P2 IMAD.MOV R2, RZ, RZ, -R2 ;  /* 0x000000ffff02a224 */ /* 0x000fe200078e0a02 */
[----:B------:R-:W-:-:S04]  /*cd80*/  @!P1 LOP3.LUT R2, RZ, R0, RZ, 0x33, !PT ;  /* 0x00000000ff029212 */ /* 0x000fc800078e33ff */
[----:B------:R-:W-:Y:S01]  /*cd90*/  R2UR UR36, R2 ;  /* 0x00000000022472ca */ /* 0x000fe200000e0000 */
[----:B------:R-:W-:-:S04]  /*cda0*/  IMAD.MOV R3, RZ, RZ, -R2 ;  /* 0x000000ffff037224 */ /* 0x000fc800078e0a02 */
[----:B------:R-:W-:-:S05]  /*cdb0*/  IMAD R0, R0, R3, R9 ;  /* 0x0000000300007224 */ /* 0x000fca00078e0209 */
[----:B------:R1:W-:Y:S01]  /*cdc0*/  STL [R1+0x24], R0 ;  /* 0x0000240001007387 */ /* 0x0003e20000100800 */
[----:B------:R-:W-:Y:S05]  /*cdd0*/  BRA `(.L_x_200) ;  /* 0x00000000000c7947 */ /* 0x000fea0003800000 */
.L_x_195:
[----:B------:R0:W-:Y:S01]  /*cde0*/  STL [R1+0x20], R4 ;  /* 0x0000200401007387 */ /* 0x0001e20000100800 */
[----:B------:R-:W-:-:S03]  /*cdf0*/  UMOV UR36, URZ ;  /* 0x0000003f00247c82 */ /* 0x000fc60008000000 */
[----:B------:R0:W-:Y:S02]  /*ce00*/  STL [R1+0x24], RZ ;  /* 0x000024ff01007387 */ /* 0x0001e40000100800 */
.L_x_200:
[----:B------:R-:W2:Y:S04]  /*ce10*/  LDL R2, [R1+0x24] ;  /* 0x0000240001027983 */ /* 0x000ea80000100800 */
[----:B0-----:R-:W3:Y:S01]  /*ce20*/  LDL R4, [R1+0x20] ;  /* 0x0000200001047983 */ /* 0x001ee20000100800 */
[----:B------:R-:W-:-:S13]  /*ce30*/  ISETP.NE.AND P0, PT, R5, RZ, PT ;  /* 0x000000ff0500720c */ /* 0x000fda0003f05270 */
[----:B------:R-:W0:Y:S01]  /*ce40*/  @!P0 S2R R3, SR_CgaCtaId ;  /* 0x0000000000038919 */ /* 0x000e220000008800 */
[----:B-1----:R-:W-:Y:S01]  /*ce50*/  @!P0 MOV R0, 0x400 ;  /* 0x0000040000008802 */ /* 0x002fe20000000f00 */
[----:B------:R-:W-:Y:S02]  /*ce60*/  IMAD.U32 R6, RZ, RZ, UR36 ;  /* 0x00000024ff067e24 */ /* 0x000fe4000f8e00ff */
[----:B------:R-:W-:Y:S01]  /*ce70*/  IMAD.U32 R7, RZ, RZ, UR45 ;  /* 0x0000002dff077e24 */ /* 0x000fe2000f8e00ff */
[----:B0-----:R-:W-:Y:S01]  /*ce80*/  @!P0 LEA R0, R3, R0, 0x18 ;  /* 0x0000000003008211 */ /* 0x001fe200078ec0ff */
[----:B--2---:R-:W-:-:S05]  /*ce90*/  IMAD.MOV.U32 R5, RZ, RZ, R2 ;  /* 0x000000ffff057224 */ /* 0x004fca00078e0002 */
[----:B---3--:R2:W-:Y:S01]  /*cea0*/  @!P0 STS.128 [R0+0x388d0], R4 ;  /* 0x0388d00400008388 */ /* 0x0085e20000000c00 */
[----:B------:R-:W-:Y:S06]  /*ceb0*/  BAR.ARV 0x5, 0x180 ;  /* 0x0146000000007b1d */ /* 0x000fec0000002000 */
.L_x_193:
[----:B--2---:R-:W-:Y:S01]  /*cec0*/  IMAD.MOV.U32 R0, RZ, RZ, 0x1 ;  /* 0x00000001ff007424 */ /* 0x004fe200078e00ff */
[----:B------:R-:W-:Y:S01]  /*ced0*/  ULDC UR4, c[0x0][0xc3c] ;  /* 0x00030f0000047ab9 */ /* 0x000fe20000000800 */
[----:B------:R2:W-:Y:S01]  /*cee0*/  STL [R1+0x38], RZ ;  /* 0x000038ff01007387 */ /* 0x0005e20000100800 */
[----:B------:R-:W-:-:S03]  /*cef0*/  UISETP.GE.AND UP0, UPT, UR45, UR4, UPT ;  /* 0x000000042d00728c */ /* 0x000fc6000bf06270 */
[----:B------:R2:W-:Y:S03]  /*cf00*/  STL [R1+0xc], R0 ;  /* 0x00000c0001007387 */ /* 0x0005e60000100800 */
[----:B------:R-:W-:Y:S01]  /*cf10*/  PLOP3.LUT P0, PT, PT, PT, UP0, 0x80, 0x0 ;  /* 0x000000000000781c */ /* 0x000fe20003f0f008 */
[----:B------:R2:W-:-:S12]  /*cf20*/  STL [R1+0x4], RZ ;  /* 0x000004ff01007387 */ /* 0x0005d80000100800 */
[----:B--2---:R-:W-:Y:S05]  /*cf30*/  @P0 BRA `(.L_x_201) ;  /* 0x00000050008c0947 */ /* 0x004fea0003800000 */
[----:B-1----:R-:W1:Y:S01]  /*cf40*/  S2R R4, SR_TID.X ;  /* 0x0000000000047919 */ /* 0x002e620000002100 */
[----:B------:R-:W2:Y:S01]  /*cf50*/  S2UR UR5, SR_CgaCtaId ;  /* 0x00000000000579c3 */ /* 0x000ea20000008800 */
[----:B------:R-:W-:Y:S01]  /*cf60*/  UMOV UR4, 0x400 ;  /* 0x0000040000047882 */ /* 0x000fe20000000000 */
[----:B------:R-:W-:Y:S01]  /*cf70*/  ULDC UR43, c[0x0][0xc] ;  /* 0x00000300002b7ab9 */ /* 0x000fe20000000800 */
[----:B------:R-:W-:Y:S02]  /*cf80*/  ULOP3.LUT UR39, UR38, 0x1, URZ, 0xfc, !UPT ;  /* 0x0000000126277892 */ /* 0x000fe4000f8efc3f */
[----:B------:R-:W-:Y:S01]  /*cf90*/  ULOP3.LUT UR44, UR38, 0x2, URZ, 0xfc, !UPT ;  /* 0x00000002262c7892 */ /* 0x000fe2000f8efc3f */
[----:B------:R-:W-:Y:S01]  /*cfa0*/  ULDC.64 UR52, c[0x0][0x198] ;  /* 0x0000660000347ab9 */ /* 0x000fe20000000a00 */
[----:B--2---:R-:W-:-:S06]  /*cfb0*/  ULEA UR4, UR5, UR4, 0x18 ;  /* 0x0000000405047291 */ /* 0x004fcc000f8ec03f */
[----:B------:R-:W-:Y:S01]  /*cfc0*/  IMAD.U32 R17, RZ, RZ, UR4 ;  /* 0x00000004ff117e24 */ /* 0x000fe2000f8e00ff */
[C---:B-1----:R-:W-:Y:S01]  /*cfd0*/  LOP3.LUT R6, R4.reuse, 0x7f, RZ, 0xc0, !PT ;  /* 0x0000007f04067812 */ /* 0x042fe200078ec0ff */
[C---:B------:R-:W-:Y:S01]  /*cfe0*/  IMAD.SHL.U32 R18, R4.reuse, 0x80, RZ ;  /* 0x0000008004127824 */ /* 0x040fe200078e00ff */
[----:B------:R-:W-:Y:S02]  /*cff0*/  R2P PR, R4, 0x6 ;  /* 0x0000000604007804 */ /* 0x000fe40000000000 */
[----:B------:R-:W-:Y:S02]  /*d000*/  SHF.R.U32.HI R3, RZ, 0x5, R6 ;  /* 0x00000005ff037819 */ /* 0x000fe40000011606 */
[C---:B0-----:R-:W-:Y:S02]  /*d010*/  LOP3.LUT R2, R18.reuse, 0x400, RZ, 0xc0, !PT ;  /* 0x0000040012027812 */ /* 0x041fe400078ec0ff */
[----:B------:R-:W-:-:S03]  /*d020*/  LOP3.LUT R0, R18, 0x380, RZ, 0xc0, !PT ;  /* 0x0000038012007812 */ /* 0x000fc600078ec0ff */
[C---:B------:R-:W-:Y:S01]  /*d030*/  IMAD R2, R3.reuse, 0x800, R2 ;  /* 0x0000080003027824 */ /* 0x040fe200078e0202 */
[----:B------:R-:W-:Y:S01]  /*d040*/  LOP3.LUT R5, R0, 0x10, R4, 0xf8, !PT ;  /* 0x0000001000057812 */ /* 0x000fe200078ef804 */
[----:B------:R-:W-:Y:S02]  /*d050*/  IMAD R3, R3, 0x10, R0 ;  /* 0x0000001003037824 */ /* 0x000fe400078e0200 */
[----:B------:R-:W-:-:S05]  /*d060*/  IMAD.SHL.U32 R0, R4, 0x10, RZ ;  /* 0x0000001004007824 */ /* 0x000fca00078e00ff */
[--C-:B------:R-:W-:Y:S02]  /*d070*/  LOP3.LUT R3, R3, 0x70, R0.reuse, 0x78, !PT ;  /* 0x0000007003037812 */ /* 0x100fe400078e7800 */
[----:B------:R-:W-:Y:S02]  /*d080*/  LOP3.LUT R5, R5, 0x70, R0, 0x78, !PT ;  /* 0x0000007005057812 */ /* 0x000fe400078e7800 */
[----:B------:R-:W-:Y:S01]  /*d090*/  LOP3.LUT R18, R3, 0xc00, R18, 0xf8, !PT ;  /* 0x00000c0003127812 */ /* 0x000fe200078ef812 */
[----:B------:R-:W-:Y:S02]  /*d0a0*/  IMAD.SHL.U32 R3, R4, 0x2, RZ ;  /* 0x0000000204037824 */ /* 0x000fe400078e00ff */
[----:B------:R-:W-:Y:S01]  /*d0b0*/  IMAD.IADD R5, R2, 0x1, R5 ;  /* 0x0000000102057824 */ /* 0x000fe200078e0205 */
[----:B------:R-:W-:Y:S01]  /*d0c0*/  LOP3.LUT R2, R0, 0x3f0, RZ, 0xc0, !PT ;  /* 0x000003f000027812 */ /* 0x000fe200078ec0ff */
[----:B------:R-:W-:-:S03]  /*d0d0*/  IMAD.MOV.U32 R4, RZ, RZ, 0x20 ;  /* 0x00000020ff047424 */ /* 0x000fc600078e00ff */
[----:B------:R-:W-:Y:S01]  /*d0e0*/  LOP3.LUT R3, R2, 0x70, R3, 0x78, !PT ;  /* 0x0000007002037812 */ /* 0x000fe200078e7803 */
[----:B------:R-:W-:Y:S01]  /*d0f0*/  IMAD.SHL.U32 R2, R6, 0x10, RZ ;  /* 0x0000001006027824 */ /* 0x000fe200078e00ff */
[----:B------:R-:W-:Y:S01]  /*d100*/  SHF.R.U32.HI R6, RZ, 0x3, R6 ;  /* 0x00000003ff067819 */ /* 0x000fe20000011606 */
[----:B------:R0:W-:Y:S03]  /*d110*/  STL [R1+0x8], R5 ;  /* 0x0000080501007387 */ /* 0x0001e60000100800 */
[----:B------:R-:W-:Y:S01]  /*d120*/  LOP3.LUT R2, R3, 0x400, R2, 0xf8, !PT ;  /* 0x0000040003027812 */ /* 0x000fe200078ef802 */
[----:B------:R-:W-:Y:S01]  /*d130*/  IMAD.MOV.U32 R3, RZ, RZ, 0x40 ;  /* 0x00000040ff037424 */ /* 0x000fe200078e00ff */
[----:B------:R-:W-:-:S03]  /*d140*/  LOP3.LUT R6, R6, 0x70, R0, 0xf8, !PT ;  /* 0x0000007006067812 */ /* 0x000fc600078ef800 */
[----:B------:R-:W-:Y:S01]  /*d150*/  IMAD.IADD R2, R17, 0x1, R2 ;  /* 0x0000000111027824 */ /* 0x000fe200078e0202 */
[----:B------:R-:W-:Y:S02]  /*d160*/  SEL R3, R3, 0xffffffc0, !P2 ;  /* 0xffffffc003037807 */ /* 0x000fe40005000000 */
[----:B0-----:R-:W-:Y:S02]  /*d170*/  SEL R5, R4, 0xffffffe0, !P1 ;  /* 0xffffffe004057807 */ /* 0x001fe40004800000 */
[----:B------:R-:W-:Y:S01]  /*d180*/  LOP3.LUT R4, R0, 0x70, RZ, 0xc0, !PT ;  /* 0x0000007000047812 */ /* 0x000fe200078ec0ff */
[----:B------:R-:W-:Y:S01]  /*d190*/  IMAD.MOV.U32 R0, RZ, RZ, 0x1 ;  /* 0x00000001ff007424 */ /* 0x000fe200078e00ff */
[----:B------:R-:W-:Y:S04]  /*d1a0*/  STL [R1+0x1c], R3 ;  /* 0x00001c0301007387 */ /* 0x000fe80000100800 */
[----:B------:R0:W-:Y:S04]  /*d1b0*/  STL [R1+0x28], R5 ;  /* 0x0000280501007387 */ /* 0x0001e80000100800 */
[----:B------:R1:W-:Y:S04]  /*d1c0*/  STL [R1+0x34], R2 ;  /* 0x0000340201007387 */ /* 0x0003e80000100800 */
[----:B------:R-:W-:Y:S01]  /*d1d0*/  STL [R1+0x4], RZ ;  /* 0x000004ff01007387 */ /* 0x000fe20000100800 */
[----:B0-----:R-:W-:-:S03]  /*d1e0*/  IMAD.IADD R5, R3, 0x1, R5 ;  /* 0x0000000103057824 */ /* 0x001fc600078e0205 */
[----:B------:R0:W-:Y:S01]  /*d1f0*/  STL [R1+0xc], R0 ;  /* 0x00000c0001007387 */ /* 0x0001e20000100800 */
[----:B-1----:R-:W-:-:S03]  /*d200*/  LOP3.LUT R2, R4, 0x80, RZ, 0xfc, !PT ;  /* 0x0000008004027812 */ /* 0x002fc600078efcff */
[----:B------:R1:W-:Y:S04]  /*d210*/  STL [R1+0x38], RZ ;  /* 0x000038ff01007387 */ /* 0x0003e80000100800 */
[----:B------:R1:W-:Y:S01]  /*d220*/  STL [R1+0x2c], R5 ;  /* 0x00002c0501007387 */ /* 0x0003e20000100800 */
[----:B0-----:R-:W-:-:S05]  /*d230*/  IMAD.IADD R0, R3, 0x1, R18 ;  /* 0x0000000103007824 */ /* 0x001fca00078e0212 */
[----:B------:R1:W-:Y:S02]  /*d240*/  STL [R1+0x30], R0 ;  /* 0x0000300001007387 */ /* 0x0003e40000100800 */
.L_x_272:
[----:B------:R-:W-:Y:S01]  /*d250*/  ULDC.64 UR4, c[0x0][0xc88] ;  /* 0x0003220000047ab9 */ /* 0x000fe20000000a00 */
[----:B------:R-:W-:Y:S01]  /*d260*/  ULDC.64 UR6, c[0x0][0xa18] ;  /* 0x0002860000067ab9 */ /* 0x000fe20000000a00 */
[----:B------:R-:W-:-:S06]  /*d270*/  UIMAD.WIDE UR4, UR45, 0x4, UR4 ;  /* 0x000000042d0478a5 */ /* 0x000fcc000f8e0204 */
[----:B------:R-:W-:Y:S02]  /*d280*/  IMAD.U32 R2, RZ, RZ, UR4 ;  /* 0x00000004ff027e24 */ /* 0x000fe4000f8e00ff */
[----:B------:R-:W-:Y:S01]  /*d290*/  IMAD.U32 R3, RZ, RZ, UR5 ;  /* 0x00000005ff037e24 */ /* 0x000fe2000f8e00ff */
[----:B------:R-:W-:Y:S01]  /*d2a0*/  UISETP.NE.U32.AND UP0, UPT, UR6, URZ, UPT ;  /* 0x0000003f0600728c */ /* 0x000fe2000bf05070 */
[----:B------:R-:W-:-:S03]  /*d2b0*/  ULDC.64 UR4, c[0x0][0xa28] ;  /* 0x00028a0000047ab9 */ /* 0x000fc60000000a00 */
[----:B------:R-:W2:Y:S01]  /*d2c0*/  LDG.E R2, desc[UR46][R2.64] ;  /* 0x0000002e02027981 */ /* 0x000ea2000c1e1900 */
[----:B------:R-:W-:Y:S02]  /*d2d0*/  UISETP.NE.AND.EX UP0, UPT, UR7, URZ, UPT, UP0 ;  /* 0x0000003f0700728c */ /* 0x000fe4000bf05300 */
[----:B------:R-:W-:Y:S01]  /*d2e0*/  UISETP.NE.U32.AND UP1, UPT, UR4, URZ, UPT ;  /* 0x0000003f0400728c */ /* 0x000fe2000bf25070 */
[----:B------:R-:W-:-:S03]  /*d2f0*/  ULDC UR8, c[0x0][0x288] ;  /* 0x0000a20000087ab9 */ /* 0x000fc60000000800 */
[----:B------:R-:W-:Y:S01]  /*d300*/  UISETP.NE.AND.EX UP1, UPT, UR5, URZ, UPT, UP1 ;  /* 0x0000003f0500728c */ /* 0x000fe2000bf25310 */
[----:B------:R-:W-:Y:S01]  /*d310*/  PLOP3.LUT P3, PT, PT, PT, UP0, 0x80, 0x0 ;  /* 0x000000000000781c */ /* 0x000fe20003f6f008 */
[----:B------:R-:W-:-:S04]  /*d320*/  IMAD.U32 R19, RZ, RZ, UR8 ;  /* 0x00000008ff137e24 */ /* 0x000fc8000f8e00ff */
[----:B------:R-:W-:Y:S02]  /*d330*/  PLOP3.LUT P2, PT, PT, PT, UP1, 0x80, 0x0 ;  /* 0x000000000000781c */ /* 0x000fe40003f4f018 */
[----:B--2---:R-:W-:-:S13]  /*d340*/  R2UR UR48, R2 ;  /* 0x00000000023072ca */ /* 0x004fda00000e0000 */
[----:B------:R-:W-:Y:S02]  /*d350*/  USHF.R.S32.HI UR50, URZ, 0x1f, UR48 ;  /* 0x0000001f3f327899 */ /* 0x000fe40008011430 */
[----:B------:R-:W-:Y:S02]  /*d360*/  USHF.L.U32 UR49, UR48, 0x2, URZ ;  /* 0x0000000230317899 */ /* 0x000fe4000800063f */
[----:B------:R-:W-:Y:S02]  /*d370*/  USHF.L.U64.HI UR51, UR48, 0x2, UR50 ;  /* 0x0000000230337899 */ /* 0x000fe40008010232 */
[----:B------:R-:W-:Y:S02]  /*d380*/  @UP0 UIADD3 UR6, UP3, UR49, UR6, URZ ;  /* 0x0000000631060290 */ /* 0x000fe4000ff7e03f */
[----:B------:R-:W-:Y:S02]  /*d390*/  @UP1 ULEA UR4, UP2, UR48, UR4, 0x2 ;  /* 0x0000000430041291 */ /* 0x000fe4000f84103f */
[----:B------:R-:W-:-:S02]  /*d3a0*/  @UP0 UIADD3.X UR7, UR51, UR7, URZ, UP3, !UPT ;  /* 0x0000000733070290 */ /* 0x000fc40009ffe43f */
[----:B------:R-:W-:Y:S01]  /*d3b0*/  @UP1 ULEA.HI.X UR5, UR48, UR5, UR50, 0x2, UP2 ;  /* 0x0000000530051291 */ /* 0x000fe200090f1432 */
[----:B------:R-:W-:-:S03]  /*d3c0*/  IMAD.U32 R2, RZ, RZ, UR6 ;  /* 0x00000006ff027e24 */ /* 0x000fc6000f8e00ff */
[----:B------:R-:W-:Y:S01]  /*d3d0*/  IMAD.U32 R3, RZ, RZ, UR7 ;  /* 0x00000007ff037e24 */ /* 0x000fe2000f8e00ff */
[----:B------:R-:W-:-:S04]  /*d3e0*/  ULDC.64 UR6, c[0x0][0xa08] ;  /* 0x0002820000067ab9 */ /* 0x000fc80000000a00 */
[----:B0-----:R0:W5:Y:S01]  /*d3f0*/  @P3 LDG.E R19, desc[UR46][R2.64] ;  /* 0x0000002e02133981 */ /* 0x001162000c1e1900 */
[----:B------:R-:W-:Y:S01]  /*d400*/  ISETP.NE.U32.AND P1, PT, RZ, UR6, PT ;  /* 0x00000006ff007c0c */ /* 0x000fe2000bf25070 */
[----:B------:R-:W-:Y:S01]  /*d410*/  UIADD3 UR6, UP1, UR49, UR6, URZ ;  /* 0x0000000631067290 */ /* 0x000fe2000ff3e03f */
[----:B0-----:R-:W-:Y:S02]  /*d420*/  IMAD.U32 R2, RZ, RZ, UR4 ;  /* 0x00000004ff027e24 */ /* 0x001fe4000f8e00ff */
[----:B------:R-:W-:Y:S01]  /*d430*/  IMAD.U32 R3, RZ, RZ, UR5 ;  /* 0x00000005ff037e24 */ /* 0x000fe2000f8e00ff */
[----:B------:R-:W-:Y:S02]  /*d440*/  ULDC.64 UR4, c[0x0][0xa00] ;  /* 0x0002800000047ab9 */ /* 0x000fe40000000a00 */
[----:B------:R-:W-:Y:S01]  /*d450*/  ISETP.NE.U32.AND P0, PT, RZ, UR4, PT ;  /* 0x00000004ff007c0c */ /* 0x000fe2000bf05070 */
[----:B------:R-:W-:Y:S01]  /*d460*/  UIADD3 UR4, UP0, UR49, UR4, URZ ;  /* 0x0000000431047290 */ /* 0x000fe2000ff1e03f */
[----:B------:R-:W-:Y:S01]  /*d470*/  ISETP.NE.AND.EX P1, PT, RZ, UR7, PT, P1 ;  /* 0x00000007ff007c0c */ /* 0x000fe2000bf25310 */
[----:B-1----:R0:W2:Y:S01]  /*d480*/  @P2 LDG.E R7, desc[UR46][R2.64] ;  /* 0x0000002e02072981 */ /* 0x0020a2000c1e1900 */
[----:B------:R-:W-:Y:S01]  /*d490*/  ISETP.NE.AND.EX P0, PT, RZ, UR5, PT, P0 ;  /* 0x00000005ff007c0c */ /* 0x000fe2000bf05300 */
[----:B------:R-:W-:Y:S01]  /*d4a0*/  UIADD3.X UR5, UR51, UR5, URZ, UP0, !UPT ;  /* 0x0000000533057290 */ /* 0x000fe200087fe43f */
[----:B------:R-:W-:Y:S01]  /*d4b0*/  IMAD.U32 R4, RZ, RZ, UR6 ;  /* 0x00000006ff047e24 */ /* 0x000fe2000f8e00ff */
[----:B------:R-:W-:Y:S01]  /*d4c0*/  UIADD3.X UR7, UR51, UR7, URZ, UP1, !UPT ;  /* 0x0000000733077290 */ /* 0x000fe20008ffe43f */
[----:B0-----:R-:W-:-:S03]  /*d4d0*/  IMAD.U32 R2, RZ, RZ, UR4 ;  /* 0x00000004ff027e24 */ /* 0x001fc6000f8e00ff */
[----:B------:R-:W-:Y:S02]  /*d4e0*/  IMAD.U32 R3, RZ, RZ, UR5 ;  /* 0x00000005ff037e24 */ /* 0x000fe4000f8e00ff */
[----:B-1----:R-:W-:-:S04]  /*d4f0*/  IMAD.U32 R5, RZ, RZ, UR7 ;  /* 0x00000007ff057e24 */ /* 0x002fc8000f8e00ff */
[----:B------:R0:W5:Y:S04]  /*d500*/  @P0 LDG.E R0, desc[UR46][R2.64] ;  /* 0x0000002e02000981 */ /* 0x000168000c1e1900 */
[----:B------:R0:W5:Y:S01]  /*d510*/  @P1 LDG.E R6, desc[UR46][R4.64] ;  /* 0x0000002e04061981 */ /* 0x000162000c1e1900 */
[----:B------:R-:W-:Y:S01]  /*d520*/  UMOV UR41, URZ ;  /* 0x0000003f00297c82 */ /* 0x000fe20008000000 */
[----:B--2---:R-:W-:Y:S01]  /*d530*/  @P2 R2UR UR41, R7 ;  /* 0x00000000072922ca */ /* 0x004fe200000e0000 */
[----:B0-----:R-:W-:-:S14]  /*d540*/  @P3 BRA `(.L_x_202) ;  /* 0x0000000000103947 */ /* 0x001fdc0003800000 */
[----:B------:R-:W-:Y:S05]  /*d550*/  @!P0 BRA `(.L_x_202) ;  /* 0x00000000000c8947 */ /* 0x000fea0003800000 */
[----:B-----5:R-:W2:Y:S04]  /*d560*/  LDG.E R19, desc[UR46][R2.64] ;  /* 0x0000002e02137981 */ /* 0x020ea8000c1e1900 */
[----:B------:R-:W2:Y:S02]  /*d570*/  LDG.E R2, desc[UR46][R2.64+0x4] ;  /* 0x0000042e02027981 */ /* 0x000ea4000c1e1900 */
[----:B--2---:R-:W-:-:S07]  /*d580*/  IMAD.IADD R19, R2, 0x1, -R19 ;  /* 0x0000000102137824 */ /* 0x004fce00078e0a13 */
.L_x_202:
[----:B------:R-:W-:Y:S01]  /*d590*/  UMOV UR54, URZ ;  /* 0x0000003f00367c82 */ /* 0x000fe20008000000 */
[----:B-----5:R-:W-:Y:S01]  /*d5a0*/  @P0 R2UR UR54, R0 ;  /* 0x00000000003602ca */ /* 0x020fe200000e0000 */
[----:B------:R-:W-:Y:S01]  /*d5b0*/  IMAD.U32 R0, RZ, RZ, UR48 ;  /* 0x00000030ff007e24 */ /* 0x000fe2000f8e00ff */
[----:B------:R-:W-:Y:S01]  /*d5c0*/  ULDC.64 UR6, c[0x0][0xa20] ;  /* 0x0002880000067ab9 */ /* 0x000fe20000000a00 */
[----:B------:R-:W-:Y:S01]  /*d5d0*/  UMOV UR42, URZ ;  /* 0x0000003f002a7c82 */ /* 0x000fe20008000000 */
[----:B------:R-:W-:Y:S01]  /*d5e0*/  ISETP.NE.U32.AND P0, PT, RZ, UR6, PT ;  /* 0x00000006ff007c0c */ /* 0x000fe2000bf05070 */
[----:B------:R-:W-:Y:S01]  /*d5f0*/  ULDC.64 UR4, c[0x0][0x418] ;  /* 0x0001060000047ab9 */ /* 0x000fe20000000a00 */
[----:B------:R0:W-:Y:S01]  /*d600*/  STL [R1+0x10], R0 ;  /* 0x0000100001007387 */ /* 0x0001e20000100800 */
[----:B------:R-:W-:Y:S01]  /*d610*/  @P1 R2UR UR42, R6 ;  /* 0x00000000062a12ca */ /* 0x000fe200000e0000 */
[----:B------:R-:W-:Y:S01]  /*d620*/  UISETP.NE.U32.AND UP0, UPT, UR4, URZ, UPT ;  /* 0x0000003f0400728c */ /* 0x000fe2000bf05070 */
[----:B------:R-:W-:-:S02]  /*d630*/  ISETP.NE.AND.EX P0, PT, RZ, UR7, PT, P0 ;  /* 0x00000007ff007c0c */ /* 0x000fc4000bf05300 */
[----:B------:R-:W-:Y:S01]  /*d640*/  ULDC UR4, c[0x0][0x424] ;  /* 0x0001090000047ab9 */ /* 0x000fe20000000800 */
[----:B------:R-:W-:-:S03]  /*d650*/  UISETP.NE.AND.EX UP0, UPT, UR5, URZ, UPT, UP0 ;  /* 0x0000003f0500728c */ /* 0x000fc6000bf05300 */
[----:B------:R-:W-:Y:S01]  /*d660*/  ULDC UR5, c[0x0][0x2f0] ;  /* 0x0000bc0000057ab9 */ /* 0x000fe20000000800 */
[----:B------:R-:W-:-:S04]  /*d670*/  USEL UR4, UR4, 0x1, UP0 ;  /* 0x0000000104047887 */ /* 0x000fc80008000000 */
[----:B------:R-:W-:Y:S02]  /*d680*/  UIMAD UR4, UR4, UR5, URZ ;  /* 0x00000005040472a4 */ /* 0x000fe4000f8e023f */
[----:B------:R-:W-:Y:S01]  /*d690*/  UIADD3 UR42, UR42, UR41, URZ ;  /* 0x000000292a2a7290 */ /* 0x000fe2000fffe03f */
[----:B0-----:R-:W-:Y:S11]  /*d6a0*/  @!P0 BRA `(.L_x_203) ;  /* 0x00000000001c8947 */ /* 0x001ff60003800000 */
[----:B------:R-:W-:-:S04]  /*d6b0*/  UIADD3 UR4, UP0, UR49, UR6, URZ ;  /* 0x0000000631047290 */ /* 0x000fc8000ff1e03f */
[----:B------:R-:W-:Y:S02]  /*d6c0*/  UIADD3.X UR5, UR51, UR7, URZ, UP0, !UPT ;  /* 0x0000000733057290 */ /* 0x000fe400087fe43f */
[----:B------:R-:W-:-:S04]  /*d6d0*/  IMAD.U32 R2, RZ, RZ, UR4 ;  /* 0x00000004ff027e24 */ /* 0x000fc8000f8e00ff */
[----:B------:R-:W-:-:S05]  /*d6e0*/  IMAD.U32 R3, RZ, RZ, UR5 ;  /* 0x00000005ff037e24 */ /* 0x000fca000f8e00ff */
[----:B------:R-:W2:Y:S02]  /*d6f0*/  LDG.E R2, desc[UR46][R2.64] ;  /* 0x0000002e02027981 */ /* 0x000ea4000c1e1900 */
[----:B--2---:R-:W-:Y:S01]  /*d700*/  R2UR UR4, R2 ;  /* 0x00000000020472ca */ /* 0x004fe200000e0000 */
[----:B------:R-:W-:-:S14]  /*d710*/  BRA `(.L_x_204) ;  /* 0x0000000000187947 */ /* 0x000fdc0003800000 */
.L_x_203:
[----:B------:R-:W-:Y:S05]  /*d720*/  @!P1 BRA `(.L_x_204) ;  /* 0x0000000000149947 */ /* 0x000fea0003800000 */
[----:B------:R-:W2:Y:S04]  /*d730*/  LDG.E R0, desc[UR46][R4.64] ;  /* 0x0000002e04007981 */ /* 0x000ea8000c1e1900 */
[----:B------:R-:W3:Y:S01]  /*d740*/  LDG.E R4, desc[UR46][R4.64+0x4] ;  /* 0x0000042e04047981 */ /* 0x000ee2000c1e1900 */
[----:B--2---:R-:W-:Y:S02]  /*d750*/  R2UR UR5, R0 ;  /* 0x00000000000572ca */ /* 0x004fe400000e0000 */
[----:B---3--:R-:W-:-:S13]  /*d760*/  R2UR UR4, R4 ;  /* 0x00000000040472ca */ /* 0x008fda00000e0000 */
[----:B------:R-:W-:-:S12]  /*d770*/  UIADD3 UR4, -UR5, UR4, URZ ;  /* 0x0000000405047290 */ /* 0x000fd8000fffe13f */
.L_x_204:
[----:B------:R-:W-:Y:S01]  /*d780*/  UIADD3 UR41, -UR41, UR4, URZ ;  /* 0x0000000429297290 */ /* 0x000fe2000fffe13f */
[----:B------:R-:W-:Y:S03]  /*d790*/  BSSY B7, `(.L_x_205) ;  /* 0x00003fa000077945 */ /* 0x000fe60003800000 */
[----:B------:R-:W-:Y:S02]  /*d7a0*/  UIADD3 UR40, UR41, 0x7f, URZ ;  /* 0x0000007f29287890 */ /* 0x000fe4000fffe03f */
[----:B------:R-:W-:Y:S02]  /*d7b0*/  ISETP.LT.AND P0, PT, RZ, UR41, PT ;  /* 0x00000029ff007c0c */ /* 0x000fe4000bf01270 */
[----:B------:R-:W-:-:S04]  /*d7c0*/  USHF.R.S32.HI UR4, URZ, 0x1f, UR40 ;  /* 0x0000001f3f047899 */ /* 0x000fc80008011428 */
[----:B------:R-:W-:-:S07]  /*d7d0*/  ULEA.HI UR40, UR4, UR40, URZ, 0x7 ;  /* 0x0000002804287291 */ /* 0x000fce000f8f383f */
[----:B------:R-:W-:Y:S05]  /*d7e0*/  @P0 BRA `(.L_x_206) ;  /* 0x0000000000480947 */ /* 0x000fea0003800000 */
[----:B------:R-:W0:Y:S02]  /*d7f0*/  S2R R0, SR_TID.X ;  /* 0x0000000000007919 */ /* 0x000e240000002100 */
[----:B0-----:R-:W-:-:S04]  /*d800*/  LOP3.LUT R0, R0, 0x7f, RZ, 0xc0, !PT ;  /* 0x0000007f00007812 */ /* 0x001fc800078ec0ff */
[----:B------:R-:W-:-:S13]  /*d810*/  ISETP.NE.AND P0, PT, R0, RZ, PT ;  /* 0x000000ff0000720c */ /* 0x000fda0003f05270 */
[----:B------:R-:W-:Y:S05]  /*d820*/  @P0 BRA `(.L_x_207) ;  /* 0x0000003c00c00947 */ /* 0x000fea0003800000 */
[----:B------:R-:W0:Y:S01]  /*d830*/  S2R R3, SR_LANEID ;  /* 0x0000000000037919 */ /* 0x000e220000000000 */
[----:B------:R-:W-:Y:S01]  /*d840*/  VOTEU.ANY UR4, UPT, PT ;  /* 0x0000000000047886 */ /* 0x000fe200038e0100 */
[----:B------:R-:W1:Y:S01]  /*d850*/  LDC.64 R4, c[0x0][0xc60] ;  /* 0x00031800ff047b82 */ /* 0x000e620000000a00 */
[----:B------:R-:W0:Y:S08]  /*d860*/  FLO.U32 R0, UR4 ;  /* 0x0000000400007d00 */ /* 0x000e3000080e0000 */
[----:B------:R-:W1:Y:S01]  /*d870*/  POPC R2, UR4 ;  /* 0x0000000400027d09 */ /* 0x000e620008000000 */
[----:B0-----:R-:W-:-:S13]  /*d880*/  ISETP.EQ.U32.AND P0, PT, R0, R3, PT ;  /* 0x000000030000720c */ /* 0x001fda0003f02070 */
[----:B-1----:R-:W2:Y:S01]  /*d890*/  @P0 ATOMG.E.ADD.STRONG.GPU PT, R5, desc[UR46][R4.64], R2 ;  /* 0x00000002040509a8 */ /* 0x002ea200081ee1ee */
[----:B------:R-:W0:Y:S02]  /*d8a0*/  S2R R3, SR_LTMASK ;  /* 0x0000000000037919 */ /* 0x000e240000003900 */
[----:B0-----:R-:W-:-:S06]  /*d8b0*/  LOP3.LUT R3, R3, UR4, RZ, 0xc0, !PT ;  /* 0x0000000403037c12 */ /* 0x001fcc000f8ec0ff */
[----:B------:R-:W0:Y:S01]  /*d8c0*/  POPC R3, R3 ;  /* 0x0000000300037309 */ /* 0x000e220000000000 */
[----:B--2---:R-:W0:Y:S02]  /*d8d0*/  SHFL.IDX PT, R0, R5, R0, 0x1f ;  /* 0x00001f0005007589 */ /* 0x004e2400000e0000 */
[----:B0-----:R-:W-:-:S05]  /*d8e0*/  IADD3 R0, R0, UR43, R3 ;  /* 0x0000002b00007c10 */ /* 0x001fca000fffe003 */
[----:B------:R0:W-:Y:S01]  /*d8f0*/  STL [R1+0x20], R0 ;  /* 0x0000200001007387 */ /* 0x0001e20000100800 */
[----:B------:R-:W-:Y:S05]  /*d900*/  BRA `(.L_x_207) ;  /* 0x0000003c00887947 */ /* 0x000fea0003800000 */
.L_x_206:
[----:B------:R-:W-:Y:S01]  /*d910*/  VIADD R0, R17, 0x28400 ;  /* 0x0002840011007836 */ /* 0x000fe20000000000 */
[----:B------:R-:W-:Y:S04]  /*d920*/  BSSY B6, `(.L_x_208) ;  /* 0x0000013000067945 */ /* 0x000fe80003800000 */
        /* <DEDUP_REMOVED lines=18> */
.L_x_209:
[----:B------:R-:W-:Y:S05]  /*da50*/  BSYNC B6 ;  /* 0x0000000000067941 */ /* 0x000fea0003800000 */
.L_x_208:
[----:B------:R-:W2:Y:S01]  /*da60*/  LDL.LU R16, [R1+0x14] ;  /* 0x0000140001107983 */ /* 0x000ea20000300800 */
[----:B------:R-:W-:Y:S01]  /*da70*/  VIADD R0, R17, 0x10400 ;  /* 0x0001040011007836 */ /* 0x000fe20000000000 */
[----:B------:R-:W-:Y:S04]  /*da80*/  BSSY B6, `(.L_x_210) ;  /* 0x0000016000067945 */ /* 0x000fe80003800000 */
[----:B------:R-:W-:Y:S02]  /*da90*/  LOP3.LUT P0, RZ, R0, 0x3ff, RZ, 0xc0, !PT ;  /* 0x000003ff00ff7812 */ /* 0x000fe4000780c0ff */
[----:B--2---:R-:W-:-:S11]  /*daa0*/  LOP3.LUT R16, R16, 0xfffffffe, RZ, 0xc0, !PT ;  /* 0xfffffffe10107812 */ /* 0x004fd600078ec0ff */
[----:B------:R-:W-:-:S05]  /*dab0*/  @P0 LOP3.LUT R16, R16, 0x1, RZ, 0xfc, !PT ;  /* 0x0000000110100812 */ /* 0x000fca00078efcff */
[----:B------:R0:W-:Y:S01]  /*dac0*/  STL [R1+0x14], R16 ;  /* 0x0000141001007387 */ /* 0x0001e20000100800 */
[----:B------:R-:W-:Y:S05]  /*dad0*/  @!P0 BRA `(.L_x_211) ;  /* 0x0000000000408947 */ /* 0x000fea0003800000 */
[----:B------:R-:W-:Y:S01]  /*dae0*/  MOV R2, 0x0 ;  /* 0x0000000000027802 */ /* 0x000fe20000000f00 */
[----:B------:R-:W-:Y:S01]  /*daf0*/  ULDC.64 UR6, c[0x4][0x1c8] ;  /* 0x0100720000067ab9 */ /* 0x000fe20000000a00 */
[----:B------:R-:W-:Y:S01]  /*db00*/  ULDC.64 UR8, c[0x4][0x1d0] ;  /* 0x0100740000087ab9 */ /* 0x000fe20000000a00 */
[----:B------:R-:W-:Y:S01]  /*db10*/  ULDC.64 UR4, c[0x4][0x120] ;  /* 0x0100480000047ab9 */ /* 0x000fe20000000a00 */
[----:B------:R-:W-:Y:S02]  /*db20*/  IMAD.U32 R4, RZ, RZ, UR6 ;  /* 0x00000006ff047e24 */ /* 0x000fe4000f8e00ff */
[----:B------:R-:W1:Y:S01]  /*db30*/  LDC.64 R2, c[0x4][R2] ;  /* 0x0100000002027b82 */ /* 0x000e620000000a00 */
        /* <DEDUP_REMOVED lines=9> */
[----:B01----:R-:W-:Y:S05]  /*dbd0*/  CALL.ABS.NOINC R2 ;  /* 0x0000000002007343 */ /* 0x003fea0003c00000 */
.L_x_211:
[----:B------:R-:W-:Y:S05]  /*dbe0*/  BSYNC B6 ;  /* 0x0000000000067941 */ /* 0x000fea0003800000 */
.L_x_210:
[----:B------:R-:W-:Y:S01]  /*dbf0*/  VIADD R0, R17, 0x400 ;  /* 0x0000040011007836 */ /* 0x000fe20000000000 */
[----:B------:R-:W-:Y:S04]  /*dc00*/  BSSY B6, `(.L_x_212) ;  /* 0x0000014000067945 */ /* 0x000fe80003800000 */
[----:B------:R1:W-:Y:S01]  /*dc10*/  STL [R1], R0 ;  /* 0x0000000001007387 */ /* 0x0003e20000100800 */
[----:B------:R-:W-:-:S13]  /*dc20*/  LOP3.LUT P0, RZ, R0, 0x3ff, RZ, 0xc0, !PT ;  /* 0x000003ff00ff7812 */ /* 0x000fda000780c0ff */
[----:B-1----:R-:W-:Y:S05]  /*dc30*/  @!P0 BRA `(.L_x_213) ;  /* 0x0000000000408947 */ /* 0x002fea0003800000 */
        /* <DEDUP_REMOVED lines=16> */
.L_x_213:
[----:B------:R-:W-:Y:S05]  /*dd40*/  BSYNC B6 ;  /* 0x0000000000067941 */ /* 0x000fea0003800000 */
.L_x_212:
[----:B------:R-:W-:Y:S01]  /*dd50*/  LOP3.LUT P6, RZ, R16, 0x1, RZ, 0xc0, !PT ;  /* 0x0000000110ff7812 */ /* 0x000fe200078cc0ff */
[----:B------:R-:W-:-:S12]  /*dd60*/  BSSY B6, `(.L_x_214) ;  /* 0x0000012000067945 */ /* 0x000fd80003800000 */
        /* <DEDUP_REMOVED lines=17> */
.L_x_215:
[----:B------:R-:W-:Y:S05]  /*de80*/  BSYNC B6 ;  /* 0x0000000000067941 */ /* 0x000fea0003800000 */
.L_x_214:
[----:B------:R-:W2:Y:S01]  /*de90*/  LDL R8, [R1+0x10] ;  /* 0x0000100001087983 */ /* 0x000ea20000100800 */
[----:B------:R-:W-:Y:S02]  /*dea0*/  ULDC.64 UR4, c[0x0][0x9f8] ;  /* 0x00027e0000047ab9 */ /* 0x000fe40000000a00 */
[----:B------:R-:W-:-:S04]  /*deb0*/  UISETP.NE.U32.AND UP0, UPT, UR4, URZ, UPT ;  /* 0x0000003f0400728c */ /* 0x000fc8000bf05070 */
[----:B------:R-:W-:-:S06]  /*dec0*/  UISETP.NE.AND.EX UP0, UPT, UR5, URZ, UPT, UP0 ;  /* 0x0000003f0500728c */ /* 0x000fcc000bf05300 */
[----:B------:R-:W-:-:S05]  /*ded0*/  PLOP3.LUT P0, PT, PT, PT, UP0, 0x80, 0x0 ;  /* 0x000000000000781c */ /* 0x000fca0003f0f008 */
[----:B------:R-:W-:-:S04]  /*dee0*/  @UP0 UIADD3 UR4, UP1, UR49, UR4, URZ ;  /* 0x0000000431040290 */ /* 0x000fc8000ff3e03f */
[----:B------:R-:W-:Y:S02]  /*def0*/  @UP0 UIADD3.X UR5, UR51, UR5, URZ, UP1, !UPT ;  /* 0x0000000533050290 */ /* 0x000fe40008ffe43f */
[----:B------:R-:W-:-:S04]  /*df00*/  IMAD.U32 R2, RZ, RZ, UR4 ;  /* 0x00000004ff027e24 */ /* 0x000fc8000f8e00ff */
[----:B------:R-:W-:Y:S01]  /*df10*/  IMAD.U32 R3, RZ, RZ, UR5 ;  /* 0x00000005ff037e24 */ /* 0x000fe2000f8e00ff */
[----:B------:R-:W1:Y:S01]  /*df20*/  S2R R0, SR_TID.X ;  /* 0x0000000000007919 */ /* 0x000e620000002100 */
[----:B------:R-:W-:-:S03]  /*df30*/  ULDC.64 UR4, c[0x0][0xa08] ;  /* 0x0002820000047ab9 */ /* 0x000fc60000000a00 */
[----:B--2---:R2:W3:Y:S01]  /*df40*/  @P0 LDG.E R8, desc[UR46][R2.64] ;  /* 0x0000002e02080981 */ /* 0x0044e2000c1e1900 */
[----:B-1----:R-:W-:-:S04]  /*df50*/  SHF.R.U32.HI R0, RZ, 0x5, R0 ;  /* 0x00000005ff007819 */ /* 0x002fc80000011600 */
[----:B------:R-:W-:Y:S01]  /*df60*/  LOP3.LUT R0, R0, 0x3, RZ, 0xc0, !PT ;  /* 0x0000000300007812 */ /* 0x000fe200078ec0ff */
[----:B--2---:R-:W1:Y:S01]  /*df70*/  LDC.64 R2, c[0x0][0x418] ;  /* 0x00010600ff027b82 */ /* 0x004e620000000a00 */
[----:B---3--:R-:W-:Y:S01]  /*df80*/  SHF.R.S32.HI R9, RZ, 0x1f, R8 ;  /* 0x0000001fff097819 */ /* 0x008fe20000011408 */
[----:B------:R2:W-:Y:S01]  /*df90*/  @P0 STL [R1+0x10], R8 ;  /* 0x0000100801000387 */ /* 0x0005e20000100800 */
[----:B-1----:R-:W-:Y:S01]  /*dfa0*/  LOP3.LUT P0, RZ, R2, UR4, RZ, 0xfc, !PT ;  /* 0x0000000402ff7c12 */ /* 0x002fe2000f80fcff */
[----:B------:R-:W-:Y:S02]  /*dfb0*/  UMOV UR4, 0xffffffff ;  /* 0xffffffff00047882 */ /* 0x000fe40000000000 */
[----:B------:R2:W-:Y:S01]  /*dfc0*/  STL [R1+0x18], R9 ;  /* 0x0000180901007387 */ /* 0x0005e20000100800 */
[----:B------:R-:W-:-:S04]  /*dfd0*/  LOP3.LUT P0, RZ, R3, UR5, RZ, 0xfc, P0 ;  /* 0x0000000503ff7c12 */ /* 0x000fc8000800fcff */
[----:B0-----:R-:W-:Y:S01]  /*dfe0*/  SEL R16, R8, RZ, !P0 ;  /* 0x000000ff08107207 */ /* 0x001fe20004000000 */
[----:B------:R-:W-:Y:S08]  /*dff0*/  BRA.DIV UR4, `(.L_x_216) ;  /* 0x0000004604d87947 */ /* 0x000ff0000b800000 */
[----:B------:R0:W1:Y:S02]  /*e000*/  SHFL.IDX PT, R14, R0, RZ, 0x1f ;  /* 0x00001fff000e7589 */ /* 0x00006400000e0000 */
.L_x_291:
[----:B0-----:R-:W3:Y:S01]  /*e010*/  LDL.LU R0, [R1+0x14] ;  /* 0x0000140001007983 */ /* 0x001ee20000300800 */
[----:B------:R-:W-:Y:S02]  /*e020*/  PLOP3.LUT P1, PT, PT, PT, PT, 0x8, 0x0 ;  /* 0x000000000000781c */ /* 0x000fe40003f2e170 */
[----:B-1----:R-:W-:Y:S02]  /*e030*/  ISETP.NE.AND P0, PT, R14, RZ, PT ;  /* 0x000000ff0e00720c */ /* 0x002fe40003f05270 */
[----:B---3--:R-:W-:-:S09]  /*e040*/  LOP3.LUT R0, R0, 0xfffffffe, RZ, 0xc0, !PT ;  /* 0xfffffffe00007812 */ /* 0x008fd200078ec0ff */
[----:B------:R-:W-:-:S05]  /*e050*/  @P1 LOP3.LUT R0, R0, 0x1, RZ, 0xfc, !PT ;  /* 0x0000000100001812 */ /* 0x000fca00078efcff */
[----:B------:R0:W-:Y:S01]  /*e060*/  STL [R1+0x14], R0 ;  /* 0x0000140001007387 */ /* 0x0001e20000100800 */
[----:B------:R-:W-:Y:S05]  /*e070*/  @P0 BRA `(.L_x_217) ;  /* 0x0000000400940947 */ /* 0x000fea0003800000 */
[----:B------:R-:W-:-:S06]  /*e080*/  ULEA.HI.SX32 UR4, UR40, 0xffffffff, 0x19 ;  /* 0xffffffff28047891 */ /* 0x000fcc000f8fca3f */
[----:B0-----:R-:W-:Y:S01]  /*e090*/  IMAD.U32 R0, RZ, RZ, UR4 ;  /* 0x00000004ff007e24 */ /* 0x001fe2000f8e00ff */
[----:B------:R-:W-:-:S03]  /*e0a0*/  UMOV UR4, 0xffffffff ;  /* 0xffffffff00047882 */ /* 0x000fc60000000000 */
[----:B------:R-:W-:Y:S05]  /*e0b0*/  BRA.DIV UR4, `(.L_x_218) ;  /* 0x0000004604c87947 */ /* 0x000fea000b800000 */
[----:B------:R-:W-:-:S13]  /*e0c0*/  ELECT P6, URZ, PT ;  /* 0x00000000003f782f */ /* 0x000fda00038c0000 */
.L_x_294:
[----:B------:R-:W-:Y:S05]  /*e0d0*/  @!P6 BRA `(.L_x_217) ;  /* 0x00000004007ce947 */ /* 0x000fea0003800000 */
[----:B------:R-:W-:-:S04]  /*e0e0*/  ISETP.NE.U32.AND P0, PT, R2, RZ, PT ;  /* 0x000000ff0200720c */ /* 0x000fc80003f05070 */
[----:B------:R-:W-:-:S13]  /*e0f0*/  ISETP.NE.AND.EX P0, PT, R3, RZ, PT, P0 ;  /* 0x000000ff0300720c */ /* 0x000fda0003f05300 */
[----:B------:R-:W-:Y:S05]  /*e100*/  @!P0 BRA `(.L_x_219) ;  /* 0x0000000000448947 */ /* 0x000fea0003800000 */
[----:B------:R-:W0:Y:S01]  /*e110*/  LDC R7, c[0x0][0x43c] ;  /* 0x00010f00ff077b82 */ /* 0x000e220000000800 */
[----:B------:R-:W-:Y:S01]  /*e120*/  ULDC.64 UR4, c[0x0][0x428] ;  /* 0x00010a0000047ab9 */ /* 0x000fe20000000a00 */
[----:B0-----:R-:W-:-:S13]  /*e130*/  ISETP.NE.AND P0, PT, R7, 0x1, PT ;  /* 0x000000010700780c */ /* 0x001fda0003f05270 */
[----:B------:R-:W0:Y:S02]  /*e140*/  @P0 LDC.64 R4, c[0x0][0x440] ;  /* 0x00011000ff040b82 */ /* 0x000e240000000a00 */
[----:B0-----:R-:W-:-:S04]  /*e150*/  @P0 IMAD.HI.U32 R6, R0, R4, RZ ;  /* 0x0000000400060227 */ /* 0x001fc800078e00ff */
        /* <DEDUP_REMOVED lines=12> */
.L_x_219:
[----:B0-----:R-:W3:Y:S04]  /*e220*/  LDL R3, [R1+0x4] ;  /* 0x0000040001037983 */ /* 0x001ee80000100800 */
[----:B------:R-:W4:Y:S01]  /*e230*/  LDL R2, [R1+0xc] ;  /* 0x00000c0001027983 */ /* 0x000f220000100800 */
[----:B--2---:R-:W0:Y:S02]  /*e240*/  S2R R8, SR_TID.X ;  /* 0x0000000000087919 */ /* 0x004e240000002100 */
[----:B0-----:R-:W-:-:S04]  /*e250*/  LOP3.LUT R8, R8, 0x7f, RZ, 0xc0, !PT ;  /* 0x0000007f08087812 */ /* 0x001fc800078ec0ff */
[----:B------:R-:W-:Y:S01]  /*e260*/  ISETP.NE.AND P1, PT, R8, RZ, PT ;  /* 0x000000ff0800720c */ /* 0x000fe20003f25270 */
[----:B---3--:R-:W-:Y:S01]  /*e270*/  IMAD R3, R3, 0x8, R17 ;  /* 0x0000000803037824 */ /* 0x008fe200078e0211 */
[----:B----4-:R-:W-:-:S04]  /*e280*/  SHF.L.U32 R4, R2, 0x1f, RZ ;  /* 0x0000001f02047819 */ /* 0x010fc800000006ff */
[----:B------:R-:W0:Y:S02]  /*e290*/  SYNCS.PHASECHK.TRANS64.TRYWAIT P0, [R3+URZ+0x38880], R4 ;  /* 0x03888004030075a7 */ /* 0x000e24000800017f */
[----:B0-----:R-:W-:Y:S05]  /*e2a0*/  @!P0 BRA `(.L_x_220) ;  /* 0x00000044006c8947 */ /* 0x001fea0003800000 */
.L_x_295:
        /* <DEDUP_REMOVED lines=8> */
.L_x_221:
[----:B------:R-:W2:Y:S01]  /*e330*/  LDL R2, [R1+0x4] ;  /* 0x0000040001027983 */ /* 0x000ea20000100800 */
[----:B------:R-:W-:Y:S01]  /*e340*/  R2UR UR33, R3 ;  /* 0x00000000032172ca */ /* 0x000fe200000e0000 */
[----:B------:R-:W-:Y:S01]  /*e350*/  UIADD3 UR4, UP0, UR52, 0x470, URZ ;  /* 0x0000047034047890 */ /* 0x000fe2000ff1e03f */
[----:B------:R-:W-:Y:S01]  /*e360*/  LEA R0, R0, UR42, 0x7 ;  /* 0x0000002a00007c11 */ /* 0x000fe2000f8e38ff */
[----:B------:R-:W-:Y:S01]  /*e370*/  UMOV UR6, 0x0 ;  /* 0x0000000000067882 */ /* 0x000fe20000000000 */
[----:B-----5:R-:W-:Y:S01]  /*e380*/  R2UR UR37, R16 ;  /* 0x00000000102572ca */ /* 0x020fe200000e0000 */
[----:B------:R-:W-:Y:S01]  /*e390*/  UIADD3.X UR5, URZ, UR53, URZ, UP0, !UPT ;  /* 0x000000353f057290 */ /* 0x000fe200087fe43f */
[----:B------:R-:W-:Y:S01]  /*e3a0*/  R2UR UR35, R0 ;  /* 0x00000000002372ca */ /* 0x000fe200000e0000 */
[----:B------:R-:W-:Y:S01]  /*e3b0*/  UMOV UR7, 0x14f00000 ;  /* 0x14f0000000077882 */ /* 0x000fe20000000000 */
[----:B------:R-:W-:Y:S01]  /*e3c0*/  UMOV UR34, URZ ;  /* 0x0000003f00227c82 */ /* 0x000fe20008000000 */
[----:B------:R-:W-:Y:S01]  /*e3d0*/  UMOV UR10, 0x80 ;  /* 0x00000080000a7882 */ /* 0x000fe20000000000 */
[----:B------:R-:W-:-:S03]  /*e3e0*/  UMOV UR12, UR36 ;  /* 0x00000024000c7c82 */ /* 0x000fc60008000000 */
[----:B------:R-:W-:-:S04]  /*e3f0*/  UIADD3 UR33, UR33, 0x38870, URZ ;  /* 0x0003887021217890 */ /* 0x000fc8000fffe03f */
[----:B------:R-:W-:Y:S02]  /*e400*/  UMOV UR13, UR37 ;  /* 0x00000025000d7c82 */ /* 0x000fe40008000000 */
[----:B------:R-:W-:Y:S01]  /*e410*/  UMOV UR11, UR35 ;  /* 0x00000023000b7c82 */ /* 0x000fe20008000000 */
[----:B------:R-:W-:Y:S01]  /*e420*/  UMOV UR9, UR33 ;  /* 0x0000002100097c82 */ /* 0x000fe20008000000 */
[----:B--2---:R-:W-:-:S05]  /*e430*/  IMAD R2, R2, 0x8000, R17 ;  /* 0x0000800002027824 */ /* 0x004fca00078e0211 */
[----:B------:R-:W-:-:S13]  /*e440*/  R2UR UR8, R2 ;  /* 0x00000000020872ca */ /* 0x000fda00000e0000 */
[----:B------:R-:W-:Y:S02]  /*e450*/  UIADD3 UR32, UR8, 0x10400, URZ ;  /* 0x0001040008207890 */ /* 0x000fe4000fffe03f */
[----:B------:R-:W-:-:S07]  /*e460*/  UIADD3 UR8, UR8, 0x14400, URZ ;  /* 0x0001440008087890 */ /* 0x000fce000fffe03f */
[----:B------:R1:W-:Y:S02]  /*e470*/  UTMALDG.4D [UR32], [UR4], desc[UR6] ;  /* 0x00000620040075b4 */ /* 0x0003e40008019000 */
[----:B------:R1:W-:Y:S01]  /*e480*/  UTMALDG.4D [UR8], [UR4], desc[UR6] ;  /* 0x00000608040075b4 */ /* 0x0003e20008019000 */
[----:B------:R-:W2:Y:S02]  /*e490*/  SYNCS.PHASECHK.TRANS64.TRYWAIT P0, [R3+URZ+0x38840], R4 ;  /* 0x03884004030075a7 */ /* 0x000ea4000800017f */
[----:B-12---:R-:W-:Y:S05]  /*e4a0*/  @!P0 BRA `(.L_x_222) ;  /* 0x0000004400008947 */ /* 0x006fea0003800000 */
.L_x_296:
[----:B------:R-:W-:Y:S05]  /*e4b0*/  @P1 BRA `(.L_x_223) ;  /* 0x00000000001c1947 */ /* 0x000fea0003800000 */
[----:B------:R-:W2:Y:S01]  /*e4c0*/  S2R R5, SR_TID.X ;  /* 0x0000000000057919 */ /* 0x000ea20000002100 */
[----:B01----:R-:W-:-:S04]  /*e4d0*/  IMAD.MOV.U32 R4, RZ, RZ, 0x8000 ;  /* 0x00008000ff047424 */ /* 0x003fc800078e00ff */
[----:B------:R3:W-:Y:S01]  /*e4e0*/  SYNCS.ARRIVE.TRANS64 RZ, [R3+URZ+0x38830], R4 ;  /* 0x0388300403ff79a7 */ /* 0x0007e2000800003f */
[----:B--2---:R-:W-:-:S04]  /*e4f0*/  LOP3.LUT R5, R5, 0x1f, RZ, 0xc0, !PT ;  /* 0x0000001f05057812 */ /* 0x004fc800078ec0ff */
[----:B------:R-:W-:-:S13]  /*e500*/  ISETP.NE.AND P0, PT, R5, RZ, PT ;  /* 0x000000ff0500720c */ /* 0x000fda0003f05270 */
[----:B---3--:R-:W-:Y:S05]  /*e510*/  @!P0 BRA `(.L_x_223) ;  /* 0x0000000000048947 */ /* 0x008fea0003800000 */
[----:B------:R-:W-:Y:S01]  /*e520*/  BPT.TRAP 0x1 ;  /* 0x000000040000795c */ /* 0x000fe20000300000 */
.L_x_223:
[----:B01----:R-:W2:Y:S01]  /*e530*/  LDL.LU R4, [R1+0x14] ;  /* 0x0000140001047983 */ /* 0x003ea20000300800 */
        /* <DEDUP_REMOVED lines=25> */
.L_x_217:
[----:B------:R-:W-:Y:S05]  /*e6d0*/  WARPSYNC.ALL ;  /* 0x0000000000007948 */ /* 0x000fea0003800000 */
[----:B0-----:R-:W-:Y:S01]  /*e6e0*/  VIADD R0, R17, 0x20400 ;  /* 0x0002040011007836 */ /* 0x001fe20000000000 */
[----:B-1----:R-:W-:Y:S01]  /*e6f0*/  USHF.R.S32.HI UR4, URZ, 0x1f, UR54 ;  /* 0x0000001f3f047899 */ /* 0x002fe20008011436 */
[----:B------:R-:W-:Y:S01]  /*e700*/  BAR.SYNC.DEFER_BLOCKING 0x8, 0x180 ;  /* 0x0206000000007b1d */ /* 0x000fe20000010000 */
[----:B------:R-:W-:Y:S02]  /*e710*/  USHF.R.S32.HI UR49, URZ, 0x1f, UR36 ;  /* 0x0000001f3f317899 */ /* 0x000fe40008011424 */
[----:B------:R-:W-:-:S03]  /*e720*/  LOP3.LUT P0, RZ, R0, 0x3ff, RZ, 0xc0, !PT ;  /* 0x000003ff00ff7812 */ /* 0x000fc6000780c0ff */
[----:B------:R-:W-:Y:S01]  /*e730*/  ULDC.64 UR6, c[0x0][0x298] ;  /* 0x0000a60000067ab9 */ /* 0x000fe20000000a00 */
[----:B------:R-:W-:Y:S01]  /*e740*/  ULDC.64 UR8, c[0x0][0xa00] ;  /* 0x0002800000087ab9 */ /* 0x000fe20000000a00 */
[----:B------:R-:W-:Y:S01]  /*e750*/  UIMAD UR4, UR4, UR6, URZ ;  /* 0x00000006040472a4 */ /* 0x000fe2000f8e023f */
[----:B------:R-:W-:Y:S01]  /*e760*/  BSSY B6, `(.L_x_224) ;  /* 0x0000019000067945 */ /* 0x000fe20003800000 */
[----:B------:R-:W-:Y:S02]  /*e770*/  UISETP.NE.U32.AND UP0, UPT, UR8, URZ, UPT ;  /* 0x0000003f0800728c */ /* 0x000fe4000bf05070 */
[----:B------:R-:W-:Y:S02]  /*e780*/  UIMAD.WIDE.U32 UR56, UR54, UR6, URZ ;  /* 0x00000006363872a5 */ /* 0x000fe4000f8e003f */
[----:B------:R-:W-:Y:S02]  /*e790*/  UIMAD UR4, UR54, UR7, UR4 ;  /* 0x00000007360472a4 */ /* 0x000fe4000f8e0204 */
[----:B------:R-:W-:-:S02]  /*e7a0*/  UISETP.NE.AND.EX UP0, UPT, UR9, URZ, UPT, UP0 ;  /* 0x0000003f0900728c */ /* 0x000fc4000bf05300 */
[----:B------:R-:W-:Y:S02]  /*e7b0*/  UIADD3 UR51, UR57, UR4, URZ ;  /* 0x0000000439337290 */ /* 0x000fe4000fffe03f */
[----:B------:R-:W-:Y:S02]  /*e7c0*/  USEL UR48, UR48, URZ, !UP0 ;  /* 0x0000003f30307287 */ /* 0x000fe4000c000000 */
[----:B------:R-:W-:Y:S01]  /*e7d0*/  USEL UR37, UR50, URZ, !UP0 ;  /* 0x0000003f32257287 */ /* 0x000fe2000c000000 */
[----:B------:R-:W-:Y:S11]  /*e7e0*/  @!P0 BRA `(.L_x_225) ;  /* 0x0000000000408947 */ /* 0x000ff60003800000 */
        /* <DEDUP_REMOVED lines=11> */
[----:B--2---:R-:W-:Y:S02]  /*e8a0*/  IMAD.MOV.U32 R8, RZ, RZ, 0x70 ;  /* 0x00000070ff087424 */ /* 0x004fe400078e00ff */
[----:B------:R-:W-:Y:S02]  /*e8b0*/  IMAD.MOV.U32 R12, RZ, RZ, 0x1 ;  /* 0x00000001ff0c7424 */ /* 0x000fe400078e00ff */
[----:B------:R-:W-:-:S07]  /*e8c0*/  IMAD.MOV.U32 R13, RZ, RZ, RZ ;  /* 0x000000ffff0d7224 */ /* 0x000fce00078e00ff */
[----:B------:R-:W-:-:S07]  /*e8d0*/  LEPC R20, `(.L_x_225) ;  /* 0x000000001014794e */ /* 0x000fce0000000000 */
[----:B0-----:R-:W-:Y:S05]  /*e8e0*/  CALL.ABS.NOINC R2 ;  /* 0x0000000002007343 */ /* 0x001fea0003c00000 */
.L_x_225:
[----:B------:R-:W-:Y:S05]  /*e8f0*/  BSYNC B6 ;  /* 0x0000000000067941 */ /* 0x000fea0003800000 */
.L_x_224:
[----:B------:R-:W3:Y:S01]  /*e900*/  LDL.LU R0, [R1+0x24] ;  /* 0x0000240001007983 */ /* 0x000ee20000300800 */
[----:B------:R-:W0:Y:S01]  /*e910*/  LDC R6, c[0x0][0x448] ;  /* 0x00011200ff067b82 */ /* 0x000e220000000800 */
[----:B------:R-:W-:Y:S02]  /*e920*/  ULDC.64 UR8, c[0x0][0x2d8] ;  /* 0x0000b60000087ab9 */ /* 0x000fe40000000a00 */
[----:B--2---:R1:W5:Y:S01]  /*e930*/  LDL R9, [R1+0x34] ;  /* 0x0000340001097983 */ /* 0x0043620000100800 */
[----:B------:R-:W2:Y:S01]  /*e940*/  S2R R2, SR_TID.X ;  /* 0x0000000000027919 */ /* 0x000ea20000002100 */
[----:B0-----:R-:W-:-:S13]  /*e950*/  ISETP.NE.AND P0, PT, R6, 0x1, PT ;  /* 0x000000010600780c */ /* 0x001fda0003f05270 */
[----:B------:R-:W0:Y:S01]  /*e960*/  @P0 LDC R4, c[0x0][0x450] ;  /* 0x00011400ff040b82 */ /* 0x000e220000000800 */
[C---:B--2---:R-:W-:Y:S01]  /*e970*/  LOP3.LUT R3, R2.reuse, 0x7f, RZ, 0xc0, !PT ;  /* 0x0000007f02037812 */ /* 0x044fe200078ec0ff */
[----:B------:R-:W-:-:S03]  /*e980*/  IMAD.SHL.U32 R2, R2, 0x10, RZ ;  /* 0x0000001002027824 */ /* 0x000fc600078e00ff */
[----:B------:R-:W-:-:S04]  /*e990*/  SHF.R.U32.HI R3, RZ, 0x3, R3 ;  /* 0x00000003ff037819 */ /* 0x000fc80000011603 */
[----:B------:R-:W-:Y:S02]  /*e9a0*/  LOP3.LUT R2, R3, 0x70, R2, 0xf8, !PT ;  /* 0x0000007003027812 */ /* 0x000fe400078ef802 */
[----:B------:R-:W2:Y:S01]  /*e9b0*/  @P0 LDC R3, c[0x0][0x44c] ;  /* 0x00011300ff030b82 */ /* 0x000ea20000000800 */
[----:B------:R-:W-:Y:S01]  /*e9c0*/  UIMAD UR6, UR49, UR8, URZ ;  /* 0x00000008310672a4 */ /* 0x000fe2000f8e023f */
[----:B------:R-:W4:Y:S01]  /*e9d0*/  S2R R8, SR_TID.X ;  /* 0x0000000000087919 */ /* 0x000f220000002100 */
[----:B------:R-:W-:Y:S02]  /*e9e0*/  UMOV UR50, UR56 ;  /* 0x0000003800327c82 */ /* 0x000fe40008000000 */
[----:B------:R-:W-:Y:S01]  /*e9f0*/  UIMAD.WIDE.U32 UR4, UR36, UR8, UR50 ;  /* 0x00000008240472a5 */ /* 0x000fe2000f8e0032 */
[----:B------:R-:W1:Y:S01]  /*ea00*/  S2R R7, SR_TID.X ;  /* 0x0000000000077919 */ /* 0x000e620000002100 */
[----:B------:R-:W-:-:S03]  /*ea10*/  UIMAD UR6, UR36, UR9, UR6 ;  /* 0x00000009240672a4 */ /* 0x000fc6000f8e0206 */
[----:B------:R-:W-:Y:S01]  /*ea20*/  ULDC.64 UR8, c[0x0][0x2e0] ;  /* 0x0000b80000087ab9 */ /* 0x000fe20000000a00 */
[----:B------:R-:W-:Y:S02]  /*ea30*/  UIADD3 UR5, UR5, UR6, URZ ;  /* 0x0000000605057290 */ /* 0x000fe4000fffe03f */
[----:B------:R-:W-:Y:S02]  /*ea40*/  UIMAD UR6, UR37, UR8, URZ ;  /* 0x00000008250672a4 */ /* 0x000fe4000f8e023f */
[----:B------:R-:W-:Y:S02]  /*ea50*/  UIMAD.WIDE.U32 UR4, UR48, UR8, UR4 ;  /* 0x00000008300472a5 */ /* 0x000fe4000f8e0004 */
[----:B------:R-:W-:-:S03]  /*ea60*/  UIMAD UR6, UR48, UR9, UR6 ;  /* 0x00000009300672a4 */ /* 0x000fc6000f8e0206 */
[----:B------:R-:W-:Y:S01]  /*ea70*/  ULDC.64 UR8, c[0x0][0x2d0] ;  /* 0x0000b40000087ab9 */ /* 0x000fe20000000a00 */
[----:B------:R-:W-:Y:S01]  /*ea80*/  UIADD3 UR5, UR5, UR6, URZ ;  /* 0x0000000605057290 */ /* 0x000fe2000fffe03f */
[----:B----4-:R-:W-:Y:S02]  /*ea90*/  IMAD.SHL.U32 R8, R8, 0x10, RZ ;  /* 0x0000001008087824 */ /* 0x010fe400078e00ff */
[----:B-1----:R-:W-:-:S03]  /*eaa0*/  IMAD.SHL.U32 R10, R7, 0x10, RZ ;  /* 0x00000010070a7824 */ /* 0x002fc600078e00ff */
[----:B------:R-:W-:Y:S02]  /*eab0*/  LOP3.LUT R8, R8, 0x70, RZ, 0xc0, !PT ;  /* 0x0000007008087812 */ /* 0x000fe400078ec0ff */
[----:B------:R-:W-:Y:S02]  /*eac0*/  LOP3.LUT R10, R10, 0x70, RZ, 0xc0, !PT ;  /* 0x000000700a0a7812 */ /* 0x000fe400078ec0ff */
[----:B------:R-:W-:Y:S01]  /*ead0*/  LOP3.LUT R8, R8, 0x80, RZ, 0xfc, !PT ;  /* 0x0000008008087812 */ /* 0x000fe200078efcff */
[----:B---3--:R-:W-:-:S05]  /*eae0*/  IMAD.SHL.U32 R5, R0, 0x80, RZ ;  /* 0x0000008000057824 */ /* 0x008fca00078e00ff */
[----:B------:R-:W-:-:S05]  /*eaf0*/  LOP3.LUT R0, R2, R5, RZ, 0xfc, !PT ;  /* 0x0000000502007212 */ /* 0x000fca00078efcff */
[----:B--2---:R-:W-:-:S04]  /*eb00*/  @P0 IMAD.HI.U32 R3, R0, R3, RZ ;  /* 0x0000000300030227 */ /* 0x004fc800078e00ff */
[----:B------:R-:W-:Y:S01]  /*eb10*/  IMAD.MOV.U32 R2, RZ, RZ, R0 ;  /* 0x000000ffff027224 */ /* 0x000fe200078e0000 */
[----:B0-----:R-:W-:-:S04]  /*eb20*/  @P0 SHF.R.U32.HI R2, RZ, R4, R3 ;  /* 0x00000004ff020219 */ /* 0x001fc80000011603 */
[--C-:B------:R-:W-:Y:S01]  /*eb30*/  SHF.R.S32.HI R4, RZ, 0x1f, R2.reuse ;  /* 0x0000001fff047819 */ /* 0x100fe20000011402 */
[----:B------:R-:W-:-:S04]  /*eb40*/  IMAD.MOV R3, RZ, RZ, -R2 ;  /* 0x000000ffff037224 */ /* 0x000fc800078e0a02 */
[----:B------:R-:W-:Y:S02]  /*eb50*/  IMAD R0, R6, R3, R0 ;  /* 0x0000000306007224 */ /* 0x000fe400078e0200 */
[----:B------:R-:W-:Y:S02]  /*eb60*/  IMAD R4, R4, UR8, RZ ;  /* 0x0000000804047c24 */ /* 0x000fe4000f8e02ff */
[----:B------:R-:W-:Y:S02]  /*eb70*/  IMAD.U32 R3, RZ, RZ, UR8 ;  /* 0x00000008ff037e24 */ /* 0x000fe4000f8e00ff */
[C---:B------:R-:W-:Y:S02]  /*eb80*/  IMAD R4, R2.reuse, UR9, R4 ;  /* 0x0000000902047c24 */ /* 0x040fe4000f8e0204 */
[----:B------:R-:W-:Y:S01]  /*eb90*/  IMAD.WIDE.U32 R2, R2, R3, UR4 ;  /* 0x0000000402027e25 */ /* 0x000fe2000f8e0003 */
[----:B------:R-:W-:-:S03]  /*eba0*/  ULDC.64 UR4, c[0x0][0x2c8] ;  /* 0x0000b20000047ab9 */ /* 0x000fc60000000a00 */
[----:B------:R-:W-:Y:S01]  /*ebb0*/  IMAD.IADD R3, R3, 0x1, R4 ;  /* 0x0000000103037824 */ /* 0x000fe200078e0204 */
[----:B------:R-:W-:Y:S01]  /*ebc0*/  SHF.R.S32.HI R4, RZ, 0x1f, R0 ;  /* 0x0000001fff047819 */ /* 0x000fe20000011400 */
[----:B------:R-:W-:-:S04]  /*ebd0*/  IMAD.WIDE.U32 R2, R0, UR4, R2 ;  /* 0x0000000400027c25 */ /* 0x000fc8000f8e0002 */
[----:B------:R-:W-:-:S04]  /*ebe0*/  IMAD R4, R4, UR4, RZ ;  /* 0x0000000404047c24 */ /* 0x000fc8000f8e02ff */
[----:B------:R-:W-:Y:S01]  /*ebf0*/  IMAD R4, R0, UR5, R4 ;  /* 0x0000000500047c24 */ /* 0x000fe2000f8e0204 */
[----:B------:R-:W-:Y:S02]  /*ec00*/  ULDC.64 UR4, c[0x0][0x280] ;  /* 0x0000a00000047ab9 */ /* 0x000fe40000000a00 */
[----:B------:R-:W-:Y:S01]  /*ec10*/  IADD3 R0, P0, R2, UR4, RZ ;  /* 0x0000000402007c10 */ /* 0x000fe2000ff1e0ff */
[----:B------:R-:W-:Y:S02]  /*ec20*/  ULDC UR4, c[0x0][0x2b8] ;  /* 0x0000ae0000047ab9 */ /* 0x000fe40000000800 */
[----:B------:R-:W-:Y:S02]  /*ec30*/  ISETP.GE.AND P1, PT, R8, UR4, PT ;  /* 0x0000000408007c0c */ /* 0x000fe4000bf26270 */
[----:B------:R-:W-:Y:S02]  /*ec40*/  IADD3.X R2, R3, UR5, R4, P0, !PT ;  /* 0x0000000503027c10 */ /* 0x000fe400087fe404 */
[----:B------:R-:W-:Y:S01]  /*ec50*/  ISETP.GE.AND P0, PT, R10, UR4, PT ;  /* 0x000000040a007c0c */ /* 0x000fe2000bf06270 */
[----:B------:R-:W-:-:S03]  /*ec60*/  UMOV UR4, 0xffffffff ;  /* 0xffffffff00047882 */ /* 0x000fc60000000000 */
[----:B------:R-:W-:Y:S09]  /*ec70*/  BRA.DIV UR4, `(.L_x_226) ;  /* 0x0000003e04207947 */ /* 0x000ff2000b800000 */
[----:B------:R-:W0:Y:S01]  /*ec80*/  S2R R7, SR_TID.X ;  /* 0x0000000000077919 */ /* 0x000e220000002100 */
[----:B------:R-:W-:Y:S02]  /*ec90*/  IMAD R4, R19, R6, RZ ;  /* 0x0000000613047224 */ /* 0x000fe400078e02ff */
[----:B------:R-:W-:Y:S04]  /*eca0*/  SHFL.IDX PT, R6, R2, RZ, 0x181f ;  /* 0x00181fff02067589 */ /* 0x000fe800000e0000 */
[----:B------:R-:W-:Y:S01]  /*ecb0*/  SHFL.IDX PT, R8, R2, 0x1, 0x181f ;  /* 0x00381f0002087f89 */ /* 0x000fe200000e0000 */
[----:B0-----:R-:W-:-:S04]  /*ecc0*/  LOP3.LUT R7, R7, 0x7f, RZ, 0xc0, !PT ;  /* 0x0000007f07077812 */ /* 0x001fc800078ec0ff */
[----:B------:R-:W-:-:S05]  /*ecd0*/  SHF.R.U32.HI R7, RZ, 0x3, R7 ;  /* 0x00000003ff077819 */ /* 0x000fca0000011607 */
[----:B------:R-:W-:Y:S02]  /*ece0*/  IMAD.IADD R3, R7, 0x1, R5 ;  /* 0x0000000107037824 */ /* 0x000fe400078e0205 */
[----:B------:R-:W0:Y:S02]  /*ecf0*/  SHFL.IDX PT, R7, R0, RZ, 0x181f ;  /* 0x00181fff00077589 */ /* 0x000e2400000e0000 */
[C---:B------:R-:W-:Y:S01]  /*ed00*/  VIADD R5, R3.reuse, 0x10 ;  /* 0x0000001003057836 */ /* 0x040fe20000000000 */
[----:B------:R-:W-:-:S04]  /*ed10*/  ISETP.GE.AND P4, PT, R3, R4, PT ;  /* 0x000000040300720c */ /* 0x000fc80003f86270 */
[----:B------:R-:W-:Y:S02]  /*ed20*/  ISETP.GE.AND P2, PT, R5, R4, PT ;  /* 0x000000040500720c */ /* 0x000fe40003f46270 */
[----:B------:R-:W1:Y:S07]  /*ed30*/  SHFL.IDX PT, R5, R0, 0x1, 0x181f ;  /* 0x00381f0000057f89 */ /* 0x000e6e00000e0000 */
[----:B0-----:R-:W-:-:S05]  /*ed40*/  @!P4 IADD3 R7, P3, R10, R7, RZ ;  /* 0x000000070a07c210 */ /* 0x001fca0007f7e0ff */
[----:B------:R-:W-:-:S05]  /*ed50*/  @!P4 IMAD.X R6, RZ, RZ, R6, P3 ;  /* 0x000000ffff06c224 */ /* 0x000fca00018e0606 */
[----:B------:R-:W-:-:S04]  /*ed60*/  @!P4 LOP3.LUT R7, R7, R6, RZ, 0x3c, !PT ;  /* 0x000000060707c212 */ /* 0x000fc800078e3cff */
[----:B------:R-:W-:-:S04]  /*ed70*/  @!P4 LOP3.LUT R6, R7, R6, RZ, 0x3c, !PT ;  /* 0x000000060706c212 */ /* 0x000fc800078e3cff */
[----:B------:R-:W-:-:S05]  /*ed80*/  @!P4 LOP3.LUT R7, R7, R6, RZ, 0x3c, !PT ;  /* 0x000000060707c212 */ /* 0x000fca00078e3cff */
[----:B-----5:R-:W-:Y:S04]  /*ed90*/  @!P4 LDGSTS.E.BYPASS.LTC128B.128 [R9+0x20400], desc[UR46][R6.64], !P0 ;  /* 0x204000000609cfae */ /* 0x020fe8000c101d6e */
[----:B------:R1:W-:Y:S02]  /*eda0*/  @!P4 LDGSTS.E.BYPASS.LTC128B.128 [R9+0x24400], desc[UR46][R6.64+0x80], !P1 ;  /* 0x244000800609cfae */ /* 0x0003e4000c901d6e */
[----:B-1----:R-:W-:Y:S01]  /*edb0*/  @!P2 IADD3 R7, P3, R10, R5, RZ ;  /* 0x000000050a07a210 */ /* 0x002fe20007f7e0ff */
[----:B------:R-:W-:-:S04]  /*edc0*/  VIADD R5, R3, 0x20 ;  /* 0x0000002003057836 */ /* 0x000fc80000000000 */
[----:B------:R-:W-:-:S05]  /*edd0*/  @!P2 IMAD.X R6, RZ, RZ, R8, P3 ;  /* 0x000000ffff06a224 */ /* 0x000fca00018e0608 */
[----:B------:R-:W-:-:S04]  /*ede0*/  @!P2 LOP3.LUT R7, R7, R6, RZ, 0x3c, !PT ;  /* 0x000000060707a212 */ /* 0x000fc800078e3cff */
[----:B------:R-:W-:-:S04]  /*edf0*/  @!P2 LOP3.LUT R6, R7, R6, RZ, 0x3c, !PT ;  /* 0x000000060706a212 */ /* 0x000fc800078e3cff */
[----:B------:R-:W-:-:S05]  /*ee00*/  @!P2 LOP3.LUT R7, R7, R6, RZ, 0x3c, !PT ;  /* 0x000000060707a212 */ /* 0x000fca00078e3cff */
[----:B------:R-:W-:Y:S04]  /*ee10*/  @!P2 LDGSTS.E.BYPASS.LTC128B.128 [R9+0x20c00], desc[UR46][R6.64], !P0 ;  /* 0x20c000000609afae */ /* 0x000fe8000c101d6e */
[----:B------:R0:W-:Y:S01]  /*ee20*/  @!P2 LDGSTS.E.BYPASS.LTC128B.128 [R9+0x24c00], desc[UR46][R6.64+0x80], !P1 ;  /* 0x24c000800609afae */ /* 0x0001e2000c901d6e */
[----:B------:R-:W-:Y:S01]  /*ee30*/  ISETP.GE.AND P2, PT, R5, R4, PT ;  /* 0x000000040500720c */ /* 0x000fe20003f46270 */
[----:B------:R-:W-:Y:S02]  /*ee40*/  VIADD R5, R3, 0x30 ;  /* 0x0000003003057836 */ /* 0x000fe40000000000 */
[----:B0-----:R-:W0:Y:S04]  /*ee50*/  SHFL.IDX PT, R7, R0, 0x2, 0x181f ;  /* 0x00581f0000077f89 */ /* 0x001e2800000e0000 */
[----:B------:R-:W1:Y:S06]  /*ee60*/  SHFL.IDX PT, R6, R2, 0x2, 0x181f ;  /* 0x00581f0002067f89 */ /* 0x000e6c00000e0000 */
[----:B0-----:R-:W-:-:S05]  /*ee70*/  @!P2 IADD3 R7, P3, R10, R7, RZ ;  /* 0x000000070a07a210 */ /* 0x001fca0007f7e0ff */
[----:B-1----:R-:W-:-:S05]  /*ee80*/  @!P2 IMAD.X R6, RZ, RZ, R6, P3 ;  /* 0x000000ffff06a224 */ /* 0x002fca00018e0606 */
        /* <DEDUP_REMOVED lines=38> */
[----:B------:R-:W-:-:S03]  /*f0f0*/  ISETP.GE.AND P2, PT, R5, R4, PT ;  /* 0x000000040500720c */ /* 0x000fc60003f46270 */
[----:B------:R-:W-:Y:S04]  /*f100*/  SHFL.IDX PT, R5, R2, 0x7, 0x181f ;  /* 0x00f81f0002057f89 */ /* 0x000fe800000e0000 */
[----:B0-----:R-:W0:Y:S04]  /*f110*/  SHFL.IDX PT, R7, R0, 0x6, 0x181f ;  /* 0x00d81f0000077f89 */ /* 0x001e2800000e0000 */
[----:B------:R-:W1:Y:S04]  /*f120*/  SHFL.IDX PT, R6, R2, 0x6, 0x181f ;  /* 0x00d81f0002067f89 */ /* 0x000e6800000e0000 */
[----:B------:R-:W2:Y:S01]  /*f130*/  SHFL.IDX PT, R0, R0, 0x7, 0x181f ;  /* 0x00f81f0000007f89 */ /* 0x000ea200000e0000 */
[----:B0-----:R-:W-:-:S05]  /*f140*/  @!P2 IADD3 R7, P3, R10, R7, RZ ;  /* 0x000000070a07a210 */ /* 0x001fca0007f7e0ff */
[----:B-1----:R-:W-:-:S05]  /*f150*/  @!P2 IMAD.X R6, RZ, RZ, R6, P3 ;  /* 0x000000ffff06a224 */ /* 0x002fca00018e0606 */
[----:B------:R-:W-:-:S04]  /*f160*/  @!P2 LOP3.LUT R7, R7, R6, RZ, 0x3c, !PT ;  /* 0x000000060707a212 */ /* 0x000fc800078e3cff */
[----:B------:R-:W-:-:S04]  /*f170*/  @!P2 LOP3.LUT R6, R7, R6, RZ, 0x3c, !PT ;  /* 0x000000060706a212 */ /* 0x000fc800078e3cff */
[----:B------:R-:W-:-:S05]  /*f180*/  @!P2 LOP3.LUT R7, R7, R6, RZ, 0x3c, !PT ;  /* 0x000000060707a212 */ /* 0x000fca00078e3cff */
[----:B------:R1:W-:Y:S04]  /*f190*/  @!P2 LDGSTS.E.BYPASS.LTC128B.128 [R9+0x23400], desc[UR46][R6.64], !P0 ;  /* 0x234000000609afae */ /* 0x0003e8000c101d6e */
[----:B--2---:R1:W-:Y:S02]  /*f1a0*/  @!P2 LDGSTS.E.BYPASS.LTC128B.128 [R9+0x27400], desc[UR46][R6.64+0x80], !P1 ;  /* 0x274000800609afae */ /* 0x0043e4000c901d6e */
.L_x_313:
[----:B------:R-:W-:Y:S01]  /*f1b0*/  VIADD R3, R3, 0x70 ;  /* 0x0000007003037836 */ /* 0x000fe20000000000 */
[----:B------:R-:W-:Y:S04]  /*f1c0*/  BSSY B0, `(.L_x_227) ;  /* 0x000000a000007945 */ /* 0x000fe80003800000 */
[----:B------:R-:W-:-:S13]  /*f1d0*/  ISETP.GE.AND P2, PT, R3, R4, PT ;  /* 0x000000040300720c */ /* 0x000fda0003f46270 */
[----:B------:R-:W-:Y:S05]  /*f1e0*/  @P2 BRA `(.L_x_228) ;  /* 0x00000000001c2947 */ /* 0x000fea0003800000 */
[----:B------:R-:W-:-:S05]  /*f1f0*/  IADD3 R2, P2, R10, R0, RZ ;  /* 0x000000000a027210 */ /* 0x000fca0007f5e0ff */
[----:B------:R-:W-:-:S05]  /*f200*/  IMAD.X R3, RZ, RZ, R5, P2 ;  /* 0x000000ffff037224 */ /* 0x000fca00010e0605 */
[----:B------:R-:W-:Y:S01]  /*f210*/  @!PT LDS RZ, [RZ] ;  /* 0x00000000fffff984 */ /* 0x000fe20000000800 */
[----:B------:R-:W-:Y:S01]  /*f220*/  @!PT LDS RZ, [RZ] ;  /* 0x00000000fffff984 */ /* 0x000fe20000000800 */
[----:B------:R-:W-:Y:S01]  /*f230*/  @!PT LDS RZ, [RZ] ;  /* 0x00000000fffff984 */ /* 0x000fe20000000800 */
[----:B------:R2:W-:Y:S04]  /*f240*/  LDGSTS.E.BYPASS.LTC128B.128 [R9+0x23c00], desc[UR46][R2.64], !P0 ;  /* 0x23c0000002097fae */ /* 0x0005e8000c101d6e */
[----:B------:R2:W-:Y:S02]  /*f250*/  LDGSTS.E.BYPASS.LTC128B.128 [R9+0x27c00], desc[UR46][R2.64+0x80], !P1 ;  /* 0x27c0008002097fae */ /* 0x0005e4000c901d6e */
.L_x_228:
[----:B------:R-:W-:Y:S05]  /*f260*/  BSYNC B0 ;  /* 0x0000000000007941 */ /* 0x000fea0003800000 */
.L_x_227:
[----:B------:R-:W-:Y:S01]  /*f270*/  NOP ;  /* 0x0000000000007918 */ /* 0x000fe20000000000 */
[----:B------:R-:W-:-:S13]  /*f280*/  PLOP3.LUT P0, PT, PT, PT, PT, 0x80, 0x0 ;  /* 0x000000000000781c */ /* 0x000fda0003f0f070 */
.L_x_229:
[----:B------:R-:W-:Y:S02]  /*f290*/  PLOP3.LUT P1, PT, P1, P0, PT, 0xa2, 0x0 ;  /* 0x000000000000781c */ /* 0x000fe40000f21472 */
[----:B------:R-:W-:-:S08]  /*f2a0*/  @P0 R2UR P1, UR4, R17 ;  /* 0x00000000110402ca */ /* 0x000fd00000020000 */
[----:B------:R-:W-:-:S05]  /*f2b0*/  @P0 PLOP3.LUT P0, PT, P1, PT, PT, 0x80, 0x0 ;  /* 0x000000000000081c */ /* 0x000fca0000f0f070 */
[----:B------:R-:W-:Y:S01]  /*f2c0*/  @!P1 SYNCS.ARRIVE.TRANS64.RED.A0T1 RZ, [UR4+0x38800], RZ ;  /* 0x038800ffffff99a7 */ /* 0x000fe20008200404 */
[----:B------:R-:W-:Y:S07]  /*f2d0*/  @!P1 ARRIVES.LDGSTSBAR.64.TRANSCNT [UR4+0x38800] ;  /* 0x03880000ff0099b0 */ /* 0x000fee0008000a84 */
[----:B------:R-:W-:Y:S05]  /*f2e0*/  @P0 BRA.U.ANY `(.L_x_229) ;  /* 0xfffffffd00e80947 */ /* 0x000fea000393ffff */
[----:B--2---:R-:W2:Y:S02]  /*f2f0*/  LDL.LU R2, [R1+0x38] ;  /* 0x0000380001027983 */ /* 0x004ea40000300800 */
[----:B--2---:R-:W-:-:S05]  /*f300*/  VIADD R2, R2, 0x1 ;  /* 0x0000000102027836 */ /* 0x004fca0000000000 */
[----:B------:R2:W-:Y:S01]  /*f310*/  STL [R1+0x38], R2 ;  /* 0x0000380201007387 */ /* 0x0005e20000100800 */
[----:B------:R-:W-:-:S04]  /*f320*/  LEA.HI R0, R2, R2, RZ, 0x1 ;  /* 0x0000000202007211 */ /* 0x000fc800078f08ff */
[----:B------:R-:W-:-:S05]  /*f330*/  LOP3.LUT R0, R0, 0xfffffffe, RZ, 0xc0, !PT ;  /* 0xfffffffe00007812 */ /* 0x000fca00078ec0ff */
[----:B------:R-:W-:-:S05]  /*f340*/  IMAD.IADD R0, R2, 0x1, -R0 ;  /* 0x0000000102007824 */ /* 0x000fca00078e0a00 */
[----:B------:R-:W-:Y:S01]  /*f350*/  SHF.L.U32 R0, R0, 0x1f, RZ ;  /* 0x0000001f00007819 */ /* 0x000fe200000006ff */
[----:B------:R-:W-:Y:S01]  /*f360*/  NOP ;  /* 0x0000000000007918 */ /* 0x000fe20000000000 */
[----:B------:R2:W-:Y:S01]  /*f370*/  SYNCS.ARRIVE.TRANS64.A1T0 RZ, [R17+URZ+0x38800], RZ ;  /* 0x038800ff11ff79a7 */ /* 0x0005e2000810003f */
[----:B------:R-:W-:Y:S01]  /*f380*/  BSSY B0, `(.L_x_230) ;  /* 0x0000003000007945 */ /* 0x000fe20003800000 */
[----:B------:R-:W3:Y:S03]  /*f390*/  SYNCS.PHASECHK.TRANS64.TRYWAIT P0, [R17+URZ+0x38820], R0 ;  /* 0x03882000110075a7 */ /* 0x000ee6000800017f */
[----:B--23--:R-:W-:Y:S05]  /*f3a0*/  @!P0 BRA `(.L_x_231) ;  /* 0x00000040001c8947 */ /* 0x00cfea0003800000 */
.L_x_314:
[----:B------:R-:W-:Y:S05]  /*f3b0*/  BSYNC B0 ;  /* 0x0000000000007941 */ /* 0x000fea0003800000 */
.L_x_230:
[----:B------:R-:W-:-:S06]  /*f3c0*/  UISETP.GE.AND UP0, UPT, UR41, 0x81, UPT ;  /* 0x000000812900788c */ /* 0x000fcc000bf06270 */
[----:B------:R-:W-:-:S13]  /*f3d0*/  PLOP3.LUT P0, PT, PT, PT, UP0, 0x80, 0x0 ;  /* 0x000000000000781c */ /* 0x000fda0003f0f008 */
[----:B------:R-:W-:Y:S05]  /*f3e0*/  @!P0 BRA `(.L_x_232) ;  /* 0x0000001400648947 */ /* 0x000fea0003800000 */
[----:B--2---:R2:W5:Y:S01]  /*f3f0*/  LDL.LU R0, [R1+0xc] ;  /* 0x00000c0001007983 */ /* 0x0045620000300800 */
[----:B------:R-:W-:-:S03]  /*f400*/  ULEA.HI.SX32 UR4, UR40, 0xfffffffe, 0x19 ;  /* 0xfffffffe28047891 */ /* 0x000fc6000f8fca3f */
[----:B------:R2:W5:Y:S03]  /*f410*/  LDL.LU R3, [R1+0x4] ;  /* 0x0000040001037983 */ /* 0x0005660000300800 */
[----:B------:R-:W-:-:S07]  /*f420*/  IMAD.U32 R2, RZ, RZ, UR4 ;  /* 0x00000004ff027e24 */ /* 0x000fce000f8e00ff */
.L_x_254:
[----:B------:R-:W3:Y:S01]  /*f430*/  LDL R4, [R1+0x14] ;  /* 0x0000140001047983 */ /* 0x000ee20000100800 */
[----:B-----5:R-:W-:Y:S01]  /*f440*/  VIADD R5, R3, 0x1 ;  /* 0x0000000103057836 */ /* 0x020fe20000000000 */
[----:B------:R-:W-:Y:S05]  /*f450*/  YIELD ;  /* 0x0000000000007946 */ /* 0x000fea0003800000 */
[C---:B------:R-:W-:Y:S01]  /*f460*/  ISETP.NE.AND P0, PT, R5.reuse, 0x2, PT ;  /* 0x000000020500780c */ /* 0x040fe20003f05270 */
[----:B------:R-:W-:Y:S03]  /*f470*/  BSSY B0, `(.L_x_233) ;  /* 0x000008a000007945 */ /* 0x000fe60003800000 */
[----:B------:R-:W-:-:S02]  /*f480*/  SEL R10, R5, RZ, P0 ;  /* 0x000000ff050a7207 */ /* 0x000fc40000000000 */
[----:B---3--:R-:W-:Y:S02]  /*f490*/  LOP3.LUT P1, RZ, R4, 0x1, RZ, 0xc0, !PT ;  /* 0x0000000104ff7812 */ /* 0x008fe4000782c0ff */
[----:B------:R-:W-:-:S04]  /*f4a0*/  SEL R4, RZ, 0x1, P0 ;  /* 0x00000001ff047807 */ /* 0x000fc80000000000 */
[----:B01----:R-:W-:-:S05]  /*f4b0*/  LOP3.LUT R9, R0, R4, RZ, 0x3c, !PT ;  /* 0x0000000400097212 */ /* 0x003fca00078e3cff */
[----:B------:R0:W-:Y:S04]  /*f4c0*/  STL [R1+0xc], R9 ;  /* 0x00000c0901007387 */ /* 0x0001e80000100800 */
[----:B------:R0:W-:Y:S01]  /*f4d0*/  STL [R1+0x4], R10 ;  /* 0x0000040a01007387 */ /* 0x0001e20000100800 */
[----:B------:R-:W-:Y:S05]  /*f4e0*/  @!P1 BRA `(.L_x_234) ;  /* 0x0000000800089947 */ /* 0x000fea0003800000 */
[----:B------:R-:W-:Y:S01]  /*f4f0*/  ULDC.64 UR4, c[0x0][0x418] ;  /* 0x0001060000047ab9 */ /* 0x000fe20000000a00 */
[----:B------:R-:W-:Y:S01]  /*f500*/  IMAD.MOV.U32 R8, RZ, RZ, R2 ;  /* 0x000000ffff087224 */ /* 0x000fe200078e0002 */
[----:B------:R-:W-:-:S04]  /*f510*/  ISETP.NE.U32.AND P0, PT, RZ, UR4, PT ;  /* 0x00000004ff007c0c */ /* 0x000fc8000bf05070 */
[----:B------:R-:W-:-:S13]  /*f520*/  ISETP.NE.AND.EX P0, PT, RZ, UR5, PT, P0 ;  /* 0x00000005ff007c0c */ /* 0x000fda000bf05300 */
[----:B------:R-:W-:Y:S05]  /*f530*/  @!P0 BRA `(.L_x_235) ;  /* 0x00000000004c8947 */ /* 0x000fea0003800000 */
[----:B------:R-:W3:Y:S01]  /*f540*/  LDL R12, [R1+0x18] ;  /* 0x00001800010c7983 */ /* 0x000ee20000100800 */
[----:B------:R-:W1:Y:S01]  /*f550*/  LDC R7, c[0x0][0x43c] ;  /* 0x00010f00ff077b82 */ /* 0x000e620000000800 */
[----:B------:R-:W-:Y:S02]  /*f560*/  ULDC.64 UR6, c[0x0][0x428] ;  /* 0x00010a0000067ab9 */ /* 0x000fe40000000a00 */
[----:B------:R-:W4:Y:S01]  /*f570*/  LDL R11, [R1+0x10] ;  /* 0x00001000010b7983 */ /* 0x000f220000100800 */
[----:B-1----:R-:W-:-:S13]  /*f580*/  ISETP.NE.AND P0, PT, R7, 0x1, PT ;  /* 0x000000010700780c */ /* 0x002fda0003f05270 */
[----:B------:R-:W1:Y:S02]  /*f590*/  @P0 LDC.64 R4, c[0x0][0x440] ;  /* 0x00011000ff040b82 */ /* 0x000e640000000a00 */
[----:B-1----:R-:W-:-:S04]  /*f5a0*/  @P0 IMAD.HI.U32 R6, R2, R4, RZ ;  /* 0x0000000402060227 */ /* 0x002fc800078e00ff */
[----:B------:R-:W-:Y:S01]  /*f5b0*/  IMAD.MOV.U32 R4, RZ, RZ, R2 ;  /* 0x000000ffff047224 */ /* 0x000fe200078e0002 */
[----:B------:R-:W-:-:S04]  /*f5c0*/  @P0 SHF.R.U32.HI R4, RZ, R5, R6 ;  /* 0x00000005ff040219 */ /* 0x000fc80000011606 */
[--C-:B------:R-:W-:Y:S01]  /*f5d0*/  SHF.R.S32.HI R5, RZ, 0x1f, R4.reuse ;  /* 0x0000001fff057819 */ /* 0x100fe20000011404 */
[----:B------:R-:W-:-:S04]  /*f5e0*/  IMAD.MOV R8, RZ, RZ, -R4 ;  /* 0x000000ffff087224 */ /* 0x000fc800078e0a04 */
[----:B------:R-:W-:Y:S02]  /*f5f0*/  IMAD R8, R7, R8, R2 ;  /* 0x0000000807087224 */ /* 0x000fe400078e0202 */
[----:B---3--:R-:W-:-:S04]  /*f600*/  IMAD R6, R12, UR6, RZ ;  /* 0x000000060c067c24 */ /* 0x008fc8000f8e02ff */
[C---:B----4-:R-:W-:Y:S02]  /*f610*/  IMAD R6, R11.reuse, UR7, R6 ;  /* 0x000000070b067c24 */ /* 0x050fe4000f8e0206 */
[----:B------:R-:W-:-:S04]  /*f620*/  IMAD.WIDE.U32 R4, R11, UR6, R4 ;  /* 0x000000060b047c25 */ /* 0x000fc8000f8e0004 */
[----:B------:R-:W-:Y:S01]  /*f630*/  IMAD.IADD R5, R6, 0x1, R5 ;  /* 0x0000000106057824 */ /* 0x000fe200078e0205 */
[----:B------:R-:W-:-:S04]  /*f640*/  LEA R6, P0, R4, UR4, 0x2 ;  /* 0x0000000404067c11 */ /* 0x000fc8000f8010ff */
[----:B------:R-:W-:-:S05]  /*f650*/  LEA.HI.X R7, R4, UR5, R5, 0x2, P0 ;  /* 0x0000000504077c11 */ /* 0x000fca00080f1405 */
[----:B------:R1:W5:Y:S04]  /*f660*/  LDG.E R16, desc[UR46][R6.64] ;  /* 0x0000002e06107981 */ /* 0x000368000c1e1900 */
.L_x_235:
[----:B-1----:R-:W-:Y:S01]  /*f670*/  IMAD R6, R10, 0x8, R17 ;  /* 0x000000080a067824 */ /* 0x002fe200078e0211 */
[----:B------:R-:W-:Y:S01]  /*f680*/  SHF.L.U32 R5, R9, 0x1f, RZ ;  /* 0x0000001f09057819 */ /* 0x000fe200000006ff */
[----:B------:R-:W1:Y:S01]  /*f690*/  S2R R4, SR_TID.X ;  /* 0x0000000000047919 */ /* 0x000e620000002100 */
[----:B------:R-:W-:Y:S02]  /*f6a0*/  BSSY B1, `(.L_x_236) ;  /* 0x0000005000017945 */ /* 0x000fe40003800000 */
[----:B------:R-:W3:Y:S01]  /*f6b0*/  SYNCS.PHASECHK.TRANS64.TRYWAIT P0, [R6+URZ+0x38880], R5 ;  /* 0x03888005060075a7 */ /* 0x000ee2000800017f */
[----:B-1----:R-:W-:-:S04]  /*f6c0*/  LOP3.LUT R4, R4, 0x7f, RZ, 0xc0, !PT ;  /* 0x0000007f04047812 */ /* 0x002fc800078ec0ff */
[----:B------:R-:W-:Y:S01]  /*f6d0*/  ISETP.NE.AND P1, PT, R4, RZ, PT ;  /* 0x000000ff0400720c */ /* 0x000fe20003f25270 */
[----:B---3--:R-:W-:-:S12]  /*f6e0*/  @!P0 BRA `(.L_x_237) ;  /* 0x0000003c00608947 */ /* 0x008fd80003800000 */
.L_x_315:
[----:B------:R-:W-:Y:S05]  /*f6f0*/  BSYNC B1 ;  /* 0x0000000000017941 */ /* 0x000fea0003800000 */
.L_x_236:
[----:B------:R-:W-:Y:S04]  /*f700*/  BSSY B1, `(.L_x_238) ;  /* 0x0000009000017945 */ /* 0x000fe80003800000 */
[----:B------:R-:W-:Y:S05]  /*f710*/  @P1 BRA `(.L_x_239) ;  /* 0x00000000001c1947 */ /* 0x000fea0003800000 */
[----:B------:R-:W3:Y:S02]  /*f720*/  S2R R4, SR_TID.X ;  /* 0x0000000000047919 */ /* 0x000ee40000002100 */
[----:B---3--:R-:W-:Y:S01]  /*f730*/  LOP3.LUT R7, R4, 0x1f, RZ, 0xc0, !PT ;  /* 0x0000001f04077812 */ /* 0x008fe200078ec0ff */
[----:B------:R-:W-:-:S03]  /*f740*/  IMAD.MOV.U32 R4, RZ, RZ, 0x8000 ;  /* 0x00008000ff047424 */ /* 0x000fc600078e00ff */
[----:B------:R-:W-:Y:S01]  /*f750*/  ISETP.NE.AND P0, PT, R7, RZ, PT ;  /* 0x000000ff0700720c */ /* 0x000fe20003f05270 */
[----:B------:R3:W-:-:S12]  /*f760*/  SYNCS.ARRIVE.TRANS64 RZ, [R6+URZ+0x38870], R4 ;  /* 0x0388700406ff79a7 */ /* 0x0007d8000800003f */
[----:B---3--:R-:W-:Y:S05]  /*f770*/  @!P0 BRA `(.L_x_239) ;  /* 0x0000000000048947 */ /* 0x008fea0003800000 */
[----:B------:R-:W-:Y:S01]  /*f780*/  BPT.TRAP 0x1 ;  /* 0x000000040000795c */ /* 0x000fe20000300000 */
.L_x_239:
[----:B------:R-:W-:Y:S05]  /*f790*/  BSYNC B1 ;  /* 0x0000000000017941 */ /* 0x000fea0003800000 */
.L_x_238:
[----:B------:R-:W3:Y:S01]  /*f7a0*/  LDL R4, [R1+0x4] ;  /* 0x0000040001047983 */ /* 0x000ee20000100800 */
[----:B------:R-:W-:Y:S01]  /*f7b0*/  IMAD.MOV.U32 R13, RZ, RZ, RZ ;  /* 0x000000ffff0d7224 */ /* 0x000fe200078e00ff */
[----:B------:R-:W-:Y:S01]  /*f7c0*/  UIADD3 UR4, UP0, UR52, 0x470, URZ ;  /* 0x0000047034047890 */ /* 0x000fe2000ff1e03f */
[----:B------:R-:W-:Y:S01]  /*f7d0*/  PLOP3.LUT P0, PT, PT, PT, PT, 0x80, 0x0 ;  /* 0x000000000000781c */ /* 0x000fe20003f0f070 */
[----:B------:R-:W-:Y:S01]  /*f7e0*/  VIADD R7, R6, 0x38870 ;  /* 0x0003887006077836 */ /* 0x000fe20000000000 */
[----:B------:R-:W-:Y:S01]  /*f7f0*/  LEA R8, R8, UR42, 0x7 ;  /* 0x0000002a08087c11 */ /* 0x000fe2000f8e38ff */
[----:B------:R-:W-:Y:S01]  /*f800*/  UIADD3.X UR5, URZ, UR53, URZ, UP0, !UPT ;  /* 0x000000353f057290 */ /* 0x000fe200087fe43f */
[----:B------:R-:W-:Y:S01]  /*f810*/  R2UR UR10, R13 ;  /* 0x000000000d0a72ca */ /* 0x000fe200000e0000 */
[----:B------:R-:W-:Y:S01]  /*f820*/  UMOV UR6, 0x0 ;  /* 0x0000000000067882 */ /* 0x000fe20000000000 */
[----:B------:R-:W-:Y:S01]  /*f830*/  UMOV UR7, 0x14f00000 ;  /* 0x14f0000000077882 */ /* 0x000fe20000000000 */
[----:B---3--:R-:W-:-:S04]  /*f840*/  IMAD R4, R4, 0x8000, R17 ;  /* 0x0000800004047824 */ /* 0x008fc800078e0211 */
[----:B0-----:R-:W-:-:S08]  /*f850*/  VIADD R9, R4, 0x10400 ;  /* 0x0001040004097836 */ /* 0x001fd00000000000 */
.L_x_240:
        /* <DEDUP_REMOVED lines=10> */
[----:B------:R-:W-:Y:S01]  /*f900*/  IMAD.MOV.U32 R12, RZ, RZ, 0x80 ;  /* 0x00000080ff0c7424 */ /* 0x000fe200078e00ff */
[----:B------:R-:W-:Y:S01]  /*f910*/  PLOP3.LUT P0, PT, PT, PT, PT, 0x80, 0x0 ;  /* 0x000000000000781c */ /* 0x000fe20003f0f070 */
[----:B------:R-:W-:Y:S01]  /*f920*/  VIADD R9, R4, 0x14400 ;  /* 0x0001440004097836 */ /* 0x000fe20000000000 */
[----:B------:R-:W-:Y:S01]  /*f930*/  UMOV UR6, 0x0 ;  /* 0x0000000000067882 */ /* 0x000fe20000000000 */
[----:B------:R-:W-:Y:S01]  /*f940*/  UMOV UR7, 0x14f00000 ;  /* 0x14f0000000077882 */ /* 0x000fe20000000000 */
[----:B------:R-:W-:-:S15]  /*f950*/  R2UR UR10, R12 ;  /* 0x000000000c0a72ca */ /* 0x000fde00000e0000 */
.L_x_241:
        /* <DEDUP_REMOVED lines=10> */
[----:B------:R-:W0:Y:S01]  /*fa00*/  SYNCS.PHASECHK.TRANS64.TRYWAIT P0, [R6+URZ+0x38840], R5 ;  /* 0x03884005060075a7 */ /* 0x000e22000800017f */
[----:B------:R-:W-:Y:S04]  /*fa10*/  BSSY B1, `(.L_x_242) ;  /* 0x0000002000017945 */ /* 0x000fe80003800000 */
[----:B0-----:R-:W-:Y:S05]  /*fa20*/  @!P0 BRA `(.L_x_243) ;  /* 0x0000003800a48947 */ /* 0x001fea0003800000 */
.L_x_316:
[----:B------:R-:W-:Y:S05]  /*fa30*/  BSYNC B1 ;  /* 0x0000000000017941 */ /* 0x000fea0003800000 */
.L_x_242:
[----:B------:R-:W-:Y:S01]  /*fa40*/  BSSY B1, `(.L_x_244) ;  /* 0x000000b000017945 */ /* 0x000fe20003800000 */
[----:B------:R-:W-:Y:S02]  /*fa50*/  IMAD.MOV.U32 R10, RZ, RZ, 0x0 ;  /* 0x00000000ff0a7424 */ /* 0x000fe400078e00ff */
[----:B------:R-:W-:Y:S01]  /*fa60*/  IMAD.MOV.U32 R11, RZ, RZ, 0x14f00000 ;  /* 0x14f00000ff0b7424 */ /* 0x000fe200078e00ff */
[----:B------:R-:W-:Y:S06]  /*fa70*/  @P1 BRA `(.L_x_245) ;  /* 0x00000000001c1947 */ /* 0x000fec0003800000 */
[----:B------:R-:W3:Y:S01]  /*fa80*/  S2R R7, SR_TID.X ;  /* 0x0000000000077919 */ /* 0x000ee20000002100 */
[----:B01----:R-:W-:-:S04]  /*fa90*/  IMAD.MOV.U32 R5, RZ, RZ, 0x8000 ;  /* 0x00008000ff057424 */ /* 0x003fc800078e00ff */
[----:B------:R4:W-:Y:S01]  /*faa0*/  SYNCS.ARRIVE.TRANS64 RZ, [R6+URZ+0x38830], R5 ;  /* 0x0388300506ff79a7 */ /* 0x0009e2000800003f */
[----:B---3--:R-:W-:-:S04]  /*fab0*/  LOP3.LUT R7, R7, 0x1f, RZ, 0xc0, !PT ;  /* 0x0000001f07077812 */ /* 0x008fc800078ec0ff */
[----:B------:R-:W-:-:S13]  /*fac0*/  ISETP.NE.AND P0, PT, R7, RZ, PT ;  /* 0x000000ff0700720c */ /* 0x000fda0003f05270 */
[----:B----4-:R-:W-:Y:S05]  /*fad0*/  @!P0 BRA `(.L_x_245) ;  /* 0x0000000000048947 */ /* 0x010fea0003800000 */
[----:B------:R-:W-:Y:S01]  /*fae0*/  BPT.TRAP 0x1 ;  /* 0x000000040000795c */ /* 0x000fe20000300000 */
.L_x_245:
[----:B------:R-:W-:Y:S05]  /*faf0*/  BSYNC B1 ;  /* 0x0000000000017941 */ /* 0x000fea0003800000 */
.L_x_244:
        /* <DEDUP_REMOVED lines=8> */
.L_x_246:
        /* <DEDUP_REMOVED lines=15> */
.L_x_247:
        /* <DEDUP_REMOVED lines=10> */
.L_x_234:
[----:B------:R-:W-:Y:S05]  /*fd10*/  BSYNC B0 ;  /* 0x0000000000007941 */ /* 0x000fea0003800000 */
.L_x_233:
[----:B------:R-:W-:-:S06]  /*fd20*/  UISETP.NE.AND UP0, UPT, UR39, 0x3, UPT ;  /* 0x000000032700788c */ /* 0x000fcc000bf05270 */
[----:B------:R-:W-:-:S13]  /*fd30*/  PLOP3.LUT P0, PT, PT, PT, UP0, 0x80, 0x0 ;  /* 0x000000000000781c */ /* 0x000fda0003f0f008 */
[----:B------:R-:W-:Y:S05]  /*fd40*/  @!P0 BRA `(.L_x_248) ;  /* 0x0000000000048947 */ /* 0x000fea0003800000 */
[----:B------:R-:W-:Y:S01]  /*fd50*/  BPT.TRAP 0x1 ;  /* 0x000000040000795c */ /* 0x000fe20000300000 */
.L_x_248:
[----:B------:R-:W-:Y:S01]  /*fd60*/  IMAD.U32 R4, RZ, RZ, UR44 ;  /* 0x0000002cff047e24 */ /* 0x000fe2000f8e00ff */
[----:B------:R-:W-:Y:S01]  /*fd70*/  BSSY B0, `(.L_x_249) ;  /* 0x0000007000007945 */ /* 0x000fe20003800000 */
[----:B------:R-:W-:-:S03]  /*fd80*/  IMAD R19, R3, 0x8, R17 ;  /* 0x0000000803137824 */ /* 0x000fc600078e0211 */
[----:B------:R-:W-:Y:S02]  /*fd90*/  ISETP.NE.AND P1, PT, R4, 0x3, PT ;  /* 0x000000030400780c */ /* 0x000fe40003f25270 */
[----:B------:R-:W-:-:S04]  /*fda0*/  LOP3.LUT R4, R0, 0x1, RZ, 0x3c, !PT ;  /* 0x0000000100047812 */ /* 0x000fc800078e3cff */
[----:B------:R-:W-:-:S04]  /*fdb0*/  SHF.L.U32 R4, R4, 0x1f, RZ ;  /* 0x0000001f04047819 */ /* 0x000fc800000006ff */
[----:B------:R-:W1:Y:S02]  /*fdc0*/  SYNCS.PHASECHK.TRANS64.TRYWAIT P0, [R19+URZ+0x38870], R4 ;  /* 0x03887004130075a7 */ /* 0x000e64000800017f */
[----:B-1----:R-:W-:Y:S05]  /*fdd0*/  @!P0 BRA `(.L_x_250) ;  /* 0x0000003400cc8947 */ /* 0x002fea0003800000 */
.L_x_317:
[----:B------:R-:W-:Y:S05]  /*fde0*/  BSYNC B0 ;  /* 0x0000000000007941 */ /* 0x000fea0003800000 */
.L_x_249:
[----:B------:R-:W-:Y:S05]  /*fdf0*/  @!P1 BRA `(.L_x_251) ;  /* 0x0000000000049947 */ /* 0x000fea0003800000 */
[----:B------:R-:W-:Y:S01]  /*fe00*/  BPT.TRAP 0x1 ;  /* 0x000000040000795c */ /* 0x000fe20000300000 */
.L_x_251:
[----:B-1----:R-:W-:Y:S01]  /*fe10*/  SHF.L.U32 R4, R0, 0x1f, RZ ;  /* 0x0000001f00047819 */ /* 0x002fe200000006ff */
[----:B------:R-:W-:-:S03]  /*fe20*/  IMAD.SHL.U32 R0, R3, 0x8000, RZ ;  /* 0x0000800003007824 */ /* 0x000fc600078e00ff */
[----:B------:R-:W1:Y:S02]  /*fe30*/  SYNCS.PHASECHK.TRANS64.TRYWAIT P0, [R19+URZ+0x38860], R4 ;  /* 0x03886004130075a7 */ /* 0x000e64000800017f */
[----:B-1----:R-:W-:Y:S05]  /*fe40*/  @!P0 BRA `(.L_x_252) ;  /* 0x0000003400c48947 */ /* 0x002fea0003800000 */
.L_x_318:
[----:B------:R-:W3:Y:S04]  /*fe50*/  LDL R14, [R1+0x30] ;  /* 0x00003000010e7983 */ /* 0x000ee80000100800 */
[----:B------:R-:W4:Y:S04]  /*fe60*/  LDL R13, [R1+0x8] ;  /* 0x00000800010d7983 */ /* 0x000f280000100800 */
[----:B------:R-:W4:Y:S01]  /*fe70*/  LDL R12, [R1] ;  /* 0x00000000010c7983 */ /* 0x000f220000100800 */
[----:B------:R-:W-:Y:S01]  /*fe80*/  LOP3.LUT R3, R0, R18, RZ, 0xfc, !PT ;  /* 0x0000001200037212 */ /* 0x000fe200078efcff */
[----:B------:R-:W-:Y:S05]  /*fe90*/  WARPSYNC.ALL ;  /* 0x0000000000007948 */ /* 0x000fea0003800000 */
[----:B------:R-:W-:-:S05]  /*fea0*/  IMAD.IADD R3, R17, 0x1, R3 ;  /* 0x0000000111037824 */ /* 0x000fca00078e0203 */
[----:B0-----:R-:W1:Y:S02]  /*feb0*/  LDSM.16.MT88.4 R8, [R3+0x10400] ;  /* 0x010400000308783b */ /* 0x001e640000004200 */
[C-C-:B-1----:R-:W-:Y:S02]  /*fec0*/  PRMT R4, R8.reuse, 0x6420, R9.reuse ;  /* 0x0000642008047816 */ /* 0x142fe40000000009 */
[----:B------:R-:W-:Y:S02]  /*fed0*/  PRMT R5, R8, 0x7531, R9 ;  /* 0x0000753108057816 */ /* 0x000fe40000000009 */
[C-C-:B------:R-:W-:Y:S02]  /*fee0*/  PRMT R6, R10.reuse, 0x6420, R11.reuse ;  /* 0x000064200a067816 */ /* 0x140fe4000000000b */
[----:B------:R-:W-:Y:S02]  /*fef0*/  PRMT R7, R10, 0x7531, R11 ;  /* 0x000075310a077816 */ /* 0x000fe4000000000b */
[----:B---3--:R-:W-:-:S05]  /*ff00*/  IADD3 R20, R17, R14, R0 ;  /* 0x0000000e11147210 */ /* 0x008fca0007ffe000 */
[----:B------:R-:W0:Y:S01]  /*ff10*/  LDSM.16.MT88.4 R8, [R20+0x10400] ;  /* 0x010400001408783b */ /* 0x000e220000004200 */
[----:B----4-:R-:W-:-:S05]  /*ff20*/  IADD3 R3, R12, R0, R13 ;  /* 0x000000000c037210 */ /* 0x010fca0007ffe00d */
[----:B------:R1:W-:Y:S02]  /*ff30*/  STSM.16.M88.4 [R3], R4 ;  /* 0x0000000403007844 */ /* 0x0003e40000000200 */
[----:B-1----:R-:W-:Y:S02]  /*ff40*/  VIADD R4, R0, 0x4000 ;  /* 0x0000400000047836 */ /* 0x002fe40000000000 */
[----:B------:R-:W-:Y:S02]  /*ff50*/  IMAD.MOV.U32 R6, RZ, RZ, R13 ;  /* 0x000000ffff067224 */ /* 0x000fe400078e000d */
[----:B------:R-:W-:Y:S01]  /*ff60*/  IMAD.MOV.U32 R7, RZ, RZ, R12 ;  /* 0x000000ffff077224 */ /* 0x000fe200078e000c */
[----:B------:R-:W-:-:S05]  /*ff70*/  LOP3.LUT R4, R4, R18, RZ, 0xfc, !PT ;  /* 0x0000001204047212 */ /* 0x000fca00078efcff */
[----:B------:R-:W-:Y:S01]  /*ff80*/  IMAD.IADD R4, R17, 0x1, R4 ;  /* 0x0000000111047824 */ /* 0x000fe200078e0204 */
[C-C-:B0-----:R-:W-:Y:S02]  /*ff90*/  PRMT R12, R8.reuse, 0x6420, R9.reuse ;  /* 0x00006420080c7816 */ /* 0x141fe40000000009 */
[----:B------:R-:W-:Y:S02]  /*ffa0*/  PRMT R13, R8, 0x7531, R9 ;  /* 0x00007531080d7816 */ /* 0x000fe40000000009 */
[C-C-:B------:R-:W-:Y:S02]  /*ffb0*/  PRMT R14, R10.reuse, 0x6420, R11.reuse ;  /* 0x000064200a0e7816 */ /* 0x140fe4000000000b */
[----:B------:R-:W-:-:S05]  /*ffc0*/  PRMT R15, R10, 0x7531, R11 ;  /* 0x000075310a0f7816 */ /* 0x000fca000000000b */
[----:B------:R0:W-:Y:S04]  /*ffd0*/  STSM.16.M88.4 [R3+0x2000], R12 ;  /* 0x0020000c03007844 */ /* 0x0001e80000000200 */
[----:B------:R-:W1:Y:S01]  /*ffe0*/  LDSM.16.MT88.4 R8, [R4+0x10400] ;  /* 0x010400000408783b */ /* 0x000e620000004200 */
[----:B0-----:R-:W-:Y:S02]  /*fff0*/  IMAD.MOV.U32 R14, RZ, RZ, R6 ;  /* 0x000000ffff0e7224 */ /* 0x001fe400078e0006 */
[----:B------:R-:W-:Y:S01]  /*10000*/  IMAD.MOV.U32 R15, RZ, RZ, R7 ;  /* 0x000000ffff0f7224 */ /* 0x000fe200078e0007 */
[C-C-:B-1----:R-:W-:Y:S02]  /*10010*/  PRMT R4, R8.reuse, 0x6420, R9.reuse ;  /* 0x0000642008047816 */ /* 0x142fe40000000009 */
[----:B------:R-:W-:-:S02]  /*10020*/  PRMT R5, R8, 0x7531, R9 ;  /* 0x0000753108057816 */ /* 0x000fc40000000009 */
[C-C-:B------:R-:W-:Y:S02]  /*10030*/  PRMT R6, R10.reuse, 0x6420, R11.reuse ;  /* 0x000064200a067816 */ /* 0x140fe4000000000b */
[----:B------:R-:W-:Y:S02]  /*10040*/  PRMT R7, R10, 0x7531, R11 ;  /* 0x000075310a077816 */ /* 0x000fe4000000000b */
[----:B------:R-:W0:Y:S04]  /*10050*/  LDSM.16.MT88.4 R8, [R20+0x14400] ;  /* 0x014400001408783b */ /* 0x000e280000004200 */
[----:B------:R1:W-:Y:S02]  /*10060*/  STSM.16.M88.4 [R3+0x4000], R4 ;  /* 0x0040000403007844 */ /* 0x0003e40000000200 */
[----:B-1----:R-:W-:-:S02]  /*10070*/  IMAD.MOV.U32 R6, RZ, RZ, R14 ;  /* 0x000000ffff067224 */ /* 0x002fc400078e000e */
[----:B------:R-:W-:Y:S01]  /*10080*/  IMAD.MOV.U32 R7, RZ, RZ, R15 ;  /* 0x000000ffff077224 */ /* 0x000fe200078e000f */
[C-C-:B0-----:R-:W-:Y:S02]  /*10090*/  PRMT R12, R8.reuse, 0x6420, R9.reuse ;  /* 0x00006420080c7816 */ /* 0x141fe40000000009 */
[----:B------:R-:W-:Y:S02]  /*100a0*/  PRMT R13, R8, 0x7531, R9 ;  /* 0x00007531080d7816 */ /* 0x000fe40000000009 */
[C-C-:B------:R-:W-:Y:S02]  /*100b0*/  PRMT R14, R10.reuse, 0x6420, R11.reuse ;  /* 0x000064200a0e7816 */ /* 0x140fe4000000000b */
[----:B------:R-:W-:-:S05]  /*100c0*/  PRMT R15, R10, 0x7531, R11 ;  /* 0x000075310a0f7816 */ /* 0x000fca000000000b */
[----:B------:R0:W-:Y:S04]  /*100d0*/  STSM.16.M88.4 [R3+0x6000], R12 ;  /* 0x0060000c03007844 */ /* 0x0001e80000000200 */
[----:B0-----:R-:W3:Y:S01]  /*100e0*/  LDL R13, [R1+0x28] ;  /* 0x00002800010d7983 */ /* 0x001ee20000100800 */
[----:B------:R-:W-:Y:S02]  /*100f0*/  VIADD R3, R0, 0x1000 ;  /* 0x0000100000037836 */ /* 0x000fe40000000000 */
[----:B------:R-:W-:Y:S02]  /*10100*/  IMAD.MOV.U32 R14, RZ, RZ, R6 ;  /* 0x000000ffff0e7224 */ /* 0x000fe400078e0006 */
[----:B------:R-:W-:Y:S01]  /*10110*/  IMAD.MOV.U32 R15, RZ, RZ, R7 ;  /* 0x000000ffff0f7224 */ /* 0x000fe200078e0007 */
[----:B------:R-:W-:-:S05]  /*10120*/  LOP3.LUT R3, R3, R18, RZ, 0xfc, !PT ;  /* 0x0000001203037212 */ /* 0x000fca00078efcff */
[----:B------:R-:W-:-:S05]  /*10130*/  IMAD.IADD R3, R17, 0x1, R3 ;  /* 0x0000000111037824 */ /* 0x000fca00078e0203 */
[----:B------:R-:W0:Y:S02]  /*10140*/  LDSM.16.MT88.4 R8, [R3+0x10400] ;  /* 0x010400000308783b */ /* 0x000e240000004200 */
[C-C-:B0-----:R-:W-:Y:S02]  /*10150*/  PRMT R4, R8.reuse, 0x6420, R9.reuse ;  /* 0x0000642008047816 */ /* 0x141fe40000000009 */
[----:B------:R-:W-:Y:S02]  /*10160*/  PRMT R5, R8, 0x7531, R9 ;  /* 0x0000753108057816 */ /* 0x000fe40000000009 */
[C-C-:B------:R-:W-:Y:S02]  /*10170*/  PRMT R6, R10.reuse, 0x6420, R11.reuse ;  /* 0x000064200a067816 */ /* 0x140fe4000000000b */
[----:B------:R-:W-:Y:S02]  /*10180*/  PRMT R7, R10, 0x7531, R11 ;  /* 0x000075310a077816 */ /* 0x000fe4000000000b */
[----:B------:R-:W0:Y:S02]  /*10190*/  LDSM.16.MT88.4 R8, [R20+0x11400] ;  /* 0x011400001408783b */ /* 0x000e240000004200 */
[----:B0-----:R-:W-:-:S02]  /*101a0*/  PRMT R12, R8, 0x6420, R9 ;  /* 0x00006420080c7816 */ /* 0x001fc40000000009 */
[----:B---3--:R-:W-:Y:S02]  /*101b0*/  IADD3 R3, R14, R0, R13 ;  /* 0x000000000e037210 */ /* 0x008fe40007ffe00d */
[----:B------:R-:W-:-:S03]  /*101c0*/  PRMT R13, R8, 0x7531, R9 ;  /* 0x00007531080d7816 */ /* 0x000fc60000000009 */
[----:B------:R-:W-:-:S05]  /*101d0*/  IMAD.IADD R3, R15, 0x1, R3 ;  /* 0x000000010f037824 */ /* 0x000fca00078e0203 */
[----:B------:R0:W-:Y:S02]  /*101e0*/  STSM.16.M88.4 [R3], R4 ;  /* 0x0000000403007844 */ /* 0x0001e40000000200 */
[----:B0-----:R-:W-:Y:S02]  /*101f0*/  VIADD R4, R0, 0x5000 ;  /* 0x0000500000047836 */ /* 0x001fe40000000000 */
[----:B------:R-:W-:Y:S01]  /*10200*/  IMAD.MOV.U32 R6, RZ, RZ, R14 ;  /* 0x000000ffff067224 */ /* 0x000fe200078e000e */
[----:B------:R-:W-:Y:S01]  /*10210*/  PRMT R14, R10, 0x6420, R11 ;  /* 0x000064200a0e7816 */ /* 0x000fe2000000000b */
[----:B------:R-:W-:Y:S01]  /*10220*/  IMAD.MOV.U32 R7, RZ, RZ, R15 ;  /* 0x000000ffff077224 */ /* 0x000fe200078e000f */
[----:B------:R-:W-:Y:S02]  /*10230*/  LOP3.LUT R4, R4, R18, RZ, 0xfc, !PT ;  /* 0x0000001204047212 */ /* 0x000fe400078efcff */
[----:B------:R-:W-:-:S03]  /*10240*/  PRMT R15, R10, 0x7531, R11 ;  /* 0x000075310a0f7816 */ /* 0x000fc6000000000b */
[----:B------:R-:W-:Y:S02]  /*10250*/  IMAD.IADD R4, R17, 0x1, R4 ;  /* 0x0000000111047824 */ /* 0x000fe400078e0204 */
[----:B------:R0:W-:Y:S04]  /*10260*/  STSM.16.M88.4 [R3+0x2000], R12 ;  /* 0x0020000c03007844 */ /* 0x0001e80000000200 */
[----:B------:R-:W1:Y:S01]  /*10270*/  LDSM.16.MT88.4 R8, [R4+0x10400] ;  /* 0x010400000408783b */ /* 0x000e620000004200 */
[----:B0-----:R-:W-:Y:S02]  /*10280*/  IMAD.MOV.U32 R14, RZ, RZ, R6 ;  /* 0x000000ffff0e7224 */ /* 0x001fe400078e0006 */
[----:B------:R-:W-:Y:S01]  /*10290*/  IMAD.MOV.U32 R15, RZ, RZ, R7 ;  /* 0x000000ffff0f7224 */ /* 0x000fe200078e0007 */
[----:B-1----:R-:W-:-:S02]  /*102a0*/  PRMT R4, R8, 0x6420, R9 ;  /* 0x0000642008047816 */ /* 0x002fc40000000009 */
[----:B------:R-:W-:Y:S02]  /*102b0*/  PRMT R5, R8, 0x7531, R9 ;  /* 0x0000753108057816 */ /* 0x000fe40000000009 */
        /* <DEDUP_REMOVED lines=63> */
[----:B------:R-:W0:Y:S01]  /*106b0*/  LDSM.16.MT88.4 R8, [R20+0x13400] ;  /* 0x013400001408783b */ /* 0x000e220000004200 */
[----:B---3--:R-:W-:Y:S01]  /*106c0*/  IADD3 R3, R14, R13, R0 ;  /* 0x0000000d0e037210 */ /* 0x008fe20007ffe000 */
[----:B------:R-:W-:-:S04]  /*106d0*/  VIADD R0, R0, 0x7000 ;  /* 0x0000700000007836 */ /* 0x000fc80000000000 */
[----:B------:R-:W-:Y:S01]  /*106e0*/  IMAD.IADD R3, R15, 0x1, R3 ;  /* 0x000000010f037824 */ /* 0x000fe200078e0203 */
[----:B------:R-:W-:-:S04]  /*106f0*/  LOP3.LUT R0, R0, R18, RZ, 0xfc, !PT ;  /* 0x0000001200007212 */ /* 0x000fc800078efcff */
[----:B------:R0:W-:Y:S01]  /*10700*/  STSM.16.M88.4 [R3], R4 ;  /* 0x0000000403007844 */ /* 0x0001e20000000200 */
[----:B------:R-:W-:Y:S01]  /*10710*/  IMAD.IADD R0, R17, 0x1, R0 ;  /* 0x0000000111007824 */ /* 0x000fe200078e0200 */
[C-C-:B0-----:R-:W-:Y:S02]  /*10720*/  PRMT R4, R8.reuse, 0x6420, R9.reuse ;  /* 0x0000642008047816 */ /* 0x141fe40000000009 */
[----:B------:R-:W-:Y:S02]  /*10730*/  PRMT R5, R8, 0x7531, R9 ;  /* 0x0000753108057816 */ /* 0x000fe40000000009 */
[C-C-:B------:R-:W-:Y:S02]  /*10740*/  PRMT R6, R10.reuse, 0x6420, R11.reuse ;  /* 0x000064200a067816 */ /* 0x140fe4000000000b */
[----:B------:R-:W-:-:S05]  /*10750*/  PRMT R7, R10, 0x7531, R11 ;  /* 0x000075310a077816 */ /* 0x000fca000000000b */
[----:B------:R-:W-:Y:S04]  /*10760*/  STSM.16.M88.4 [R3+0x2000], R4 ;  /* 0x0020000403007844 */ /* 0x000fe80000000200 */
[----:B------:R-:W0:Y:S02]  /*10770*/  LDSM.16.MT88.4 R8, [R0+0x10400] ;  /* 0x010400000008783b */ /* 0x000e240000004200 */
[C-C-:B0-----:R-:W-:Y:S02]  /*10780*/  PRMT R4, R8.reuse, 0x6420, R9.reuse ;  /* 0x0000642008047816 */ /* 0x141fe40000000009 */
[----:B------:R-:W-:Y:S02]  /*10790*/  PRMT R5, R8, 0x7531, R9 ;  /* 0x0000753108057816 */ /* 0x000fe40000000009 */
[----:B------:R-:W-:-:S02]  /*107a0*/  PRMT R6, R10, 0x6420, R11 ;  /* 0x000064200a067816 */ /* 0x000fc4000000000b */
[----:B------:R-:W-:Y:S02]  /*107b0*/  PRMT R7, R10, 0x7531, R11 ;  /* 0x000075310a077816 */ /* 0x000fe4000000000b */
[----:B------:R-:W0:Y:S04]  /*107c0*/  LDSM.16.MT88.4 R8, [R20+0x17400] ;  /* 0x017400001408783b */ /* 0x000e280000004200 */
[----:B------:R0:W-:Y:S02]  /*107d0*/  STSM.16.M88.4 [R3+0x4000], R4 ;  /* 0x0040000403007844 */ /* 0x0001e40000000200 */
[C-C-:B0-----:R-:W-:Y:S02]  /*107e0*/  PRMT R4, R8.reuse, 0x6420, R9.reuse ;  /* 0x0000642008047816 */ /* 0x141fe40000000009 */
[----:B------:R-:W-:-:S02]  /*107f0*/  PRMT R5, R8, 0x7531, R9 ;  /* 0x0000753108057816 */ /* 0x000fc40000000009 */
        /* <DEDUP_REMOVED lines=11> */
.L_x_253:
[----:B------:R-:W3:Y:S01]  /*108b0*/  S2R R0, SR_TID.X ;  /* 0x0000000000007919 */ /* 0x000ee20000002100 */
[----:B-1----:R1:W-:Y:S01]  /*108c0*/  SYNCS.ARRIVE.TRANS64.A1T0 RZ, [R19+URZ+0x38850], RZ ;  /* 0x038850ff13ff79a7 */ /* 0x0023e2000810003f */
[----:B0-----:R4:W5:Y:S01]  /*108d0*/  LDL R3, [R1+0x4] ;  /* 0x0000040001037983 */ /* 0x0019620000100800 */
[----:B---3--:R-:W-:Y:S01]  /*108e0*/  LOP3.LUT R0, R0, 0x7f, RZ, 0xc0, !PT ;  /* 0x0000007f00007812 */ /* 0x008fe200078ec0ff */
        /* <DEDUP_REMOVED lines=9> */
.L_x_232:
[----:B------:R-:W3:Y:S01]  /*10980*/  S2R R4, SR_TID.X ;  /* 0x0000000000047919 */ /* 0x000ee20000002100 */
[----:B------:R-:W-:Y:S01]  /*10990*/  BSSY B0, `(.L_x_255) ;  /* 0x0000011000007945 */ /* 0x000fe20003800000 */
[----:B---3--:R-:W-:-:S04]  /*109a0*/  LOP3.LUT R4, R4, 0x7f, RZ, 0xc0, !PT ;  /* 0x0000007f04047812 */ /* 0x008fc800078ec0ff */
[----:B------:R-:W-:-:S13]  /*109b0*/  ISETP.NE.AND P0, PT, R4, RZ, PT ;  /* 0x000000ff0400720c */ /* 0x000fda0003f05270 */
[----:B------:R-:W-:Y:S05]  /*109c0*/  @P0 BRA `(.L_x_256) ;  /* 0x0000000000340947 */ /* 0x000fea0003800000 */
[----:B------:R-:W3:Y:S01]  /*109d0*/  S2R R2, SR_LANEID ;  /* 0x0000000000027919 */ /* 0x000ee20000000000 */
[----:B------:R-:W-:Y:S01]  /*109e0*/  VOTEU.ANY UR4, UPT, PT ;  /* 0x0000000000047886 */ /* 0x000fe200038e0100 */
[----:B------:R-:W4:Y:S01]  /*109f0*/  LDC.64 R4, c[0x0][0xc60] ;  /* 0x00031800ff047b82 */ /* 0x000f220000000a00 */
[----:B--2--5:R-:W3:Y:S02]  /*10a00*/  FLO.U32 R0, UR4 ;  /* 0x0000000400007d00 */ /* 0x024ee400080e0000 */
[----:B---3--:R-:W-:-:S06]  /*10a10*/  ISETP.EQ.U32.AND P1, PT, R0, R2, PT ;  /* 0x000000020000720c */ /* 0x008fcc0003f22070 */
[----:B------:R-:W4:Y:S07]  /*10a20*/  POPC R2, UR4 ;  /* 0x0000000400027d09 */ /* 0x000f2e0008000000 */
[----:B----4-:R-:W2:Y:S04]  /*10a30*/  @P1 ATOMG.E.ADD.STRONG.GPU PT, R2, desc[UR46][R4.64], R2 ;  /* 0x00000002040219a8 */ /* 0x010ea800081ee1ee */
[----:B--2---:R2:W3:Y:S02]  /*10a40*/  SHFL.IDX PT, R2, R2, R0, 0x1f ;  /* 0x00001f0002027589 */ /* 0x0044e400000e0000 */
[----:B--2---:R-:W2:Y:S02]  /*10a50*/  S2R R0, SR_LTMASK ;  /* 0x0000000000007919 */ /* 0x004ea40000003900 */
[----:B--2---:R-:W-:-:S06]  /*10a60*/  LOP3.LUT R0, R0, UR4, RZ, 0xc0, !PT ;  /* 0x0000000400007c12 */ /* 0x004fcc000f8ec0ff */
[----:B------:R-:W3:Y:S02]  /*10a70*/  POPC R0, R0 ;  /* 0x0000000000007309 */ /* 0x000ee40000000000 */
[----:B---3--:R-:W-:-:S05]  /*10a80*/  IADD3 R0, R2, UR43, R0 ;  /* 0x0000002b02007c10 */ /* 0x008fca000fffe000 */
[----:B------:R3:W-:Y:S02]  /*10a90*/  STL [R1+0x20], R0 ;  /* 0x0000200001007387 */ /* 0x0007e40000100800 */
.L_x_256:
[----:B------:R-:W-:Y:S05]  /*10aa0*/  BSYNC B0 ;  /* 0x0000000000007941 */ /* 0x000fea0003800000 */
.L_x_255:
[----:B------:R-:W-:-:S06]  /*10ab0*/  UISETP.NE.AND UP0, UPT, UR39, 0x3, UPT ;  /* 0x000000032700788c */ /* 0x000fcc000bf05270 */
[----:B------:R-:W-:-:S13]  /*10ac0*/  PLOP3.LUT P1, PT, PT, PT, UP0, 0x80, 0x0 ;  /* 0x000000000000781c */ /* 0x000fda0003f2f008 */
[----:B------:R-:W-:Y:S05]  /*10ad0*/  @!P1 BRA `(.L_x_257) ;  /* 0x0000000000049947 */ /* 0x000fea0003800000 */
[----:B------:R-:W-:Y:S01]  /*10ae0*/  BPT.TRAP 0x1 ;  /* 0x000000040000795c */ /* 0x000fe20000300000 */
.L_x_257:
[----:B-----5:R-:W4:Y:S04]  /*10af0*/  LDL R3, [R1+0xc] ;  /* 0x00000c0001037983 */ /* 0x020f280000100800 */
[----:B------:R-:W4:Y:S01]  /*10b00*/  LDL R2, [R1+0x4] ;  /* 0x0000040001027983 */ /* 0x000f220000100800 */
[----:B--23--:R-:W-:Y:S01]  /*10b10*/  IMAD.U32 R0, RZ, RZ, UR44 ;  /* 0x0000002cff007e24 */ /* 0x00cfe2000f8e00ff */
[----:B------:R-:W-:Y:S04]  /*10b20*/  BSSY B0, `(.L_x_258) ;  /* 0x0000007000007945 */ /* 0x000fe80003800000 */
[----:B------:R-:W-:-:S02]  /*10b30*/  ISETP.NE.AND P2, PT, R0, 0x3, PT ;  /* 0x000000030000780c */ /* 0x000fc40003f45270 */
[----:B----4-:R-:W-:-:S04]  /*10b40*/  LOP3.LUT R0, R3, 0x1, RZ, 0x3c, !PT ;  /* 0x0000000103007812 */ /* 0x010fc800078e3cff */
[----:B------:R-:W-:Y:S01]  /*10b50*/  SHF.L.U32 R0, R0, 0x1f, RZ ;  /* 0x0000001f00007819 */ /* 0x000fe200000006ff */
[----:B------:R-:W-:-:S04]  /*10b60*/  IMAD R2, R2, 0x8, R17 ;  /* 0x0000000802027824 */ /* 0x000fc800078e0211 */
[----:B------:R-:W2:Y:S02]  /*10b70*/  SYNCS.PHASECHK.TRANS64.TRYWAIT P1, [R2+URZ+0x38870], R0 ;  /* 0x03887000020075a7 */ /* 0x000ea4000802017f */
[----:B--2---:R-:W-:Y:S05]  /*10b80*/  @!P1 BRA `(.L_x_259) ;  /* 0x0000002800889947 */ /* 0x004fea0003800000 */
.L_x_319:
[----:B------:R-:W-:Y:S05]  /*10b90*/  BSYNC B0 ;  /* 0x0000000000007941 */ /* 0x000fea0003800000 */
.L_x_258:
[----:B------:R-:W-:Y:S05]  /*10ba0*/  @!P2 BRA `(.L_x_260) ;  /* 0x000000000004a947 */ /* 0x000fea0003800000 */
[----:B------:R-:W-:Y:S01]  /*10bb0*/  BPT.TRAP 0x1 ;  /* 0x000000040000795c */ /* 0x000fe20000300000 */
.L_x_260:
[----:B--2---:R-:W2:Y:S02]  /*10bc0*/  LDL R0, [R1+0xc] ;  /* 0x00000c0001007983 */ /* 0x004ea40000100800 */
[----:B--2---:R-:W-:-:S04]  /*10bd0*/  SHF.L.U32 R0, R0, 0x1f, RZ ;  /* 0x0000001f00007819 */ /* 0x004fc800000006ff */
[----:B------:R-:W2:Y:S02]  /*10be0*/  SYNCS.PHASECHK.TRANS64.TRYWAIT P1, [R2+URZ+0x38860], R0 ;  /* 0x03886000020075a7 */ /* 0x000ea4000802017f */
[----:B--2---:R-:W-:Y:S05]  /*10bf0*/  @!P1 BRA `(.L_x_261) ;  /* 0x0000002800809947 */ /* 0x004fea0003800000 */
.L_x_320:
[----:B------:R-:W3:Y:S04]  /*10c00*/  LDL R3, [R1+0x30] ;  /* 0x0000300001037983 */ /* 0x000ee80000100800 */
[----:B------:R-:W4:Y:S04]  /*10c10*/  LDL R13, [R1+0x8] ;  /* 0x00000800010d7983 */ /* 0x000f280000100800 */
[----:B------:R-:W4:Y:S04]  /*10c20*/  LDL.LU R12, [R1] ;  /* 0x00000000010c7983 */ /* 0x000f280000300800 */
[----:B------:R-:W5:Y:S01]  /*10c30*/  LDL R19, [R1+0x4] ;  /* 0x0000040001137983 */ /* 0x000f620000100800 */
[----:B------:R-:W-:Y:S05]  /*10c40*/  WARPSYNC.ALL ;  /* 0x0000000000007948 */ /* 0x000fea0003800000 */
[----:B-----5:R-:W-:-:S05]  /*10c50*/  IMAD.SHL.U32 R16, R19, 0x8000, RZ ;  /* 0x0000800013107824 */ /* 0x020fca00078e00ff */
[----:B--2---:R-:W-:Y:S02]  /*10c60*/  LOP3.LUT R0, R16, R18, RZ, 0xfc, !PT ;  /* 0x0000001210007212 */ /* 0x004fe400078efcff */
[----:B---3--:R-:W-:-:S03]  /*10c70*/  IADD3 R3, R17, R3, R16 ;  /* 0x0000000311037210 */ /* 0x008fc60007ffe010 */
[----:B------:R-:W-:-:S05]  /*10c80*/  IMAD.IADD R0, R17, 0x1, R0 ;  /* 0x0000000111007824 */ /* 0x000fca00078e0200 */
[----:B01----:R4:W0:Y:S02]  /*10c90*/  LDSM.16.MT88.4 R4, [R0+0x10400] ;  /* 0x010400000004783b */ /* 0x0038240000004200 */
[----:B----4-:R-:W-:Y:S02]  /*10ca0*/  IADD3 R0, R12, R16, R13 ;  /* 0x000000100c007210 */ /* 0x010fe40007ffe00d */
[C-C-:B0-----:R-:W-:Y:S02]  /*10cb0*/  PRMT R8, R4.reuse, 0x6420, R5.reuse ;  /* 0x0000642004087816 */ /* 0x141fe40000000005 */
        /* <DEDUP_REMOVED lines=11> */
[----:B------:R0:W-:Y:S02]  /*10d70*/  STSM.16.M88.4 [R0+0x2000], R8 ;  /* 0x0020000800007844 */ /* 0x0001e40000000200 */
[----:B------:R-:W-:-:S06]  /*10d80*/  IMAD.IADD R4, R17, 0x1, R4 ;  /* 0x0000000111047824 */ /* 0x000fcc00078e0204 */
[----:B------:R-:W1:Y:S01]  /*10d90*/  LDSM.16.MT88.4 R4, [R4+0x10400] ;  /* 0x010400000404783b */ /* 0x000e620000004200 */
[----:B0-----:R-:W-:Y:S02]  /*10da0*/  IMAD.MOV.U32 R10, RZ, RZ, R13 ;  /* 0x000000ffff0a7224 */ /* 0x001fe400078e000d */
[----:B------:R-:W-:Y:S01]  /*10db0*/  IMAD.MOV.U32 R11, RZ, RZ, R12 ;  /* 0x000000ffff0b7224 */ /* 0x000fe200078e000c */
[C-C-:B-1----:R-:W-:Y:S02]  /*10dc0*/  PRMT R12, R4.reuse, 0x6420, R5.reuse ;  /* 0x00006420040c7816 */ /* 0x142fe40000000005 */
[----:B------:R-:W-:Y:S02]  /*10dd0*/  PRMT R13, R4, 0x7531, R5 ;  /* 0x00007531040d7816 */ /* 0x000fe40000000005 */
[C-C-:B------:R-:W-:Y:S02]  /*10de0*/  PRMT R14, R6.reuse, 0x6420, R7.reuse ;  /* 0x00006420060e7816 */ /* 0x140fe40000000007 */
[----:B------:R-:W-:-:S02]  /*10df0*/  PRMT R15, R6, 0x7531, R7 ;  /* 0x00007531060f7816 */ /* 0x000fc40000000007 */
[----:B------:R-:W0:Y:S04]  /*10e00*/  LDSM.16.MT88.4 R4, [R3+0x14400] ;  /* 0x014400000304783b */ /* 0x000e280000004200 */
[----:B------:R1:W-:Y:S02]  /*10e10*/  STSM.16.M88.4 [R0+0x4000], R12 ;  /* 0x0040000c00007844 */ /* 0x0003e40000000200 */
[----:B-1----:R-:W-:Y:S02]  /*10e20*/  IMAD.MOV.U32 R14, RZ, RZ, R10 ;  /* 0x000000ffff0e7224 */ /* 0x002fe400078e000a */
[----:B------:R-:W-:Y:S01]  /*10e30*/  IMAD.MOV.U32 R15, RZ, RZ, R11 ;  /* 0x000000ffff0f7224 */ /* 0x000fe200078e000b */
        /* <DEDUP_REMOVED lines=18> */
[----:B--2---:R-:W-:Y:S02]  /*10f60*/  IADD3 R0, R10, R16, R9 ;  /* 0x000000100a007210 */ /* 0x004fe40007ffe009 */
[----:B------:R-:W-:Y:S01]  /*10f70*/  PRMT R9, R4, 0x7531, R5 ;  /* 0x0000753104097816 */ /* 0x000fe20000000005 */
[----:B------:R-:W-:Y:S02]  /*10f80*/  VIADD R4, R16, 0x5000 ;  /* 0x0000500010047836 */ /* 0x000fe40000000000 */
[----:B------:R-:W-:-:S03]  /*10f90*/  IMAD.IADD R0, R11, 0x1, R0 ;  /* 0x000000010b007824 */ /* 0x000fc600078e0200 */
[----:B------:R-:W-:Y:S02]  /*10fa0*/  LOP3.LUT R4, R4, R18, RZ, 0xfc, !PT ;  /* 0x0000001204047212 */ /* 0x000fe400078efcff */
[----:B------:R0:W-:Y:S03]  /*10fb0*/  STSM.16.M88.4 [R0], R12 ;  /* 0x0000000c00007844 */ /* 0x0001e60000000200 */
[----:B------:R-:W-:Y:S02]  /*10fc0*/  IMAD.IADD R4, R17, 0x1, R4 ;  /* 0x0000000111047824 */ /* 0x000fe400078e0204 */
[----:B0-----:R-:W-:Y:S01]  /*10fd0*/  IMAD.MOV.U32 R14, RZ, RZ, R10 ;  /* 0x000000ffff0e7224 */ /* 0x001fe200078e000a */
[C---:B------:R-:W-:Y:S01]  /*10fe0*/  PRMT R10, R6.reuse, 0x6420, R7 ;  /* 0x00006420060a7816 */ /* 0x040fe20000000007 */
[----:B------:R-:W-:Y:S01]  /*10ff0*/  IMAD.MOV.U32 R15, RZ, RZ, R11 ;  /* 0x000000ffff0f7224 */ /* 0x000fe200078e000b */
        /* <DEDUP_REMOVED lines=72> */
[----:B--2---:R-:W-:Y:S01]  /*11480*/  IADD3 R0, R10, R9, R16 ;  /* 0x000000090a007210 */ /* 0x004fe20007ffe010 */
[----:B------:R-:W-:Y:S01]  /*11490*/  VIADD R16, R16, 0x7000 ;  /* 0x0000700010107836 */ /* 0x000fe20000000000 */
[----:B------:R-:W-:Y:S02]  /*114a0*/  PRMT R9, R4, 0x7531, R5 ;  /* 0x0000753104097816 */ /* 0x000fe40000000005 */
[--C-:B------:R-:W-:Y:S01]  /*114b0*/  PRMT R10, R6, 0x6420, R7.reuse ;  /* 0x00006420060a7816 */ /* 0x100fe20000000007 */
[----:B------:R-:W-:Y:S01]  /*114c0*/  IMAD.IADD R0, R11, 0x1, R0 ;  /* 0x000000010b007824 */ /* 0x000fe200078e0200 */
[----:B------:R-:W-:Y:S02]  /*114d0*/  LOP3.LUT R16, R16, R18, RZ, 0xfc, !PT ;  /* 0x0000001210107212 */ /* 0x000fe400078efcff */
[----:B------:R-:W-:Y:S02]  /*114e0*/  PRMT R11, R6, 0x7531, R7 ;  /* 0x00007531060b7816 */ /* 0x000fe40000000007 */
[----:B------:R-:W-:Y:S01]  /*114f0*/  STSM.16.M88.4 [R0], R12 ;  /* 0x0000000c00007844 */ /* 0x000fe20000000200 */
[----:B------:R-:W-:-:S03]  /*11500*/  IMAD.IADD R4, R17, 0x1, R16 ;  /* 0x0000000111047824 */ /* 0x000fc600078e0210 */
[----:B------:R-:W-:Y:S04]  /*11510*/  STSM.16.M88.4 [R0+0x2000], R8 ;  /* 0x0020000800007844 */ /* 0x000fe80000000200 */
[----:B------:R-:W0:Y:S02]  /*11520*/  LDSM.16.MT88.4 R4, [R4+0x10400] ;  /* 0x010400000404783b */ /* 0x000e240000004200 */
[C-C-:B0-----:R-:W-:Y:S02]  /*11530*/  PRMT R12, R4.reuse, 0x6420, R5.reuse ;  /* 0x00006420040c7816 */ /* 0x141fe40000000005 */
[----:B------:R-:W-:Y:S02]  /*11540*/  PRMT R13, R4, 0x7531, R5 ;  /* 0x00007531040d7816 */ /* 0x000fe40000000005 */
[----:B------:R-:W-:-:S02]  /*11550*/  PRMT R14, R6, 0x6420, R7 ;  /* 0x00006420060e7816 */ /* 0x000fc40000000007 */
[----:B------:R-:W-:Y:S02]  /*11560*/  PRMT R15, R6, 0x7531, R7 ;  /* 0x00007531060f7816 */ /* 0x000fe40000000007 */
[----:B------:R-:W0:Y:S04]  /*11570*/  LDSM.16.MT88.4 R4, [R3+0x17400] ;  /* 0x017400000304783b */ /* 0x000e280000004200 */
[----:B------:R1:W-:Y:S01]  /*11580*/  STSM.16.M88.4 [R0+0x4000], R12 ;  /* 0x0040000c00007844 */ /* 0x0003e20000000200 */
[C-C-:B0-----:R-:W-:Y:S02]  /*11590*/  PRMT R8, R4.reuse, 0x6420, R5.reuse ;  /* 0x0000642004087816 */ /* 0x141fe40000000005 */
[----:B------:R-:W-:Y:S02]  /*115a0*/  PRMT R9, R4, 0x7531, R5 ;  /* 0x0000753104097816 */ /* 0x000fe40000000005 */
[----:B------:R-:W-:-:S02]  /*115b0*/  PRMT R10, R6, 0x6420, R7 ;  /* 0x00006420060a7816 */ /* 0x000fc40000000007 */
        /* <DEDUP_REMOVED lines=10> */
.L_x_262:
[----:B------:R-:W2:Y:S01]  /*11660*/  LDL.LU R3, [R1+0xc] ;  /* 0x00000c0001037983 */ /* 0x000ea20000300800 */
[----:B0-----:R0:W-:Y:S01]  /*11670*/  SYNCS.ARRIVE.TRANS64.A1T0 RZ, [R2+URZ+0x38850], RZ ;  /* 0x038850ff02ff79a7 */ /* 0x0011e2000810003f */
[----:B-1----:R-:W-:Y:S02]  /*11680*/  VIADD R0, R19, 0x1 ;  /* 0x0000000113007836 */ /* 0x002fe40000000000 */
[----:B0-----:R-:W-:-:S05]  /*11690*/  @!P0 VIADD R2, R2, 0x38880 ;  /* 0x0003888002028836 */ /* 0x001fca0000000000 */
[----:B------:R-:W-:Y:S01]  /*116a0*/  @!P0 PRMT R2, RZ, 0x654, R2 ;  /* 0x00000654ff028816 */ /* 0x000fe20000000002 */
[----:B------:R-:W-:Y:S06]  /*116b0*/  BAR.SYNC.DEFER_BLOCKING 0x2, 0x80 ;  /* 0x0082000000007b1d */ /* 0x000fec0000010000 */
[----:B------:R0:W-:Y:S01]  /*116c0*/  @!P0 SYNCS.ARRIVE.TRANS64.RED.A1T0 RZ, [R2+URZ], RZ ;  /* 0x000000ff02ff89a7 */ /* 0x0001e2000810043f */
[----:B------:R-:W-:-:S04]  /*116d0*/  ISETP.NE.AND P0, PT, R0, 0x2, PT ;  /* 0x000000020000780c */ /* 0x000fc80003f05270 */
[----:B------:R-:W-:Y:S02]  /*116e0*/  SEL R0, R0, RZ, P0 ;  /* 0x000000ff00007207 */ /* 0x000fe40000000000 */
[----:B0-----:R-:W-:-:S03]  /*116f0*/  SEL R2, RZ, 0x1, P0 ;  /* 0x00000001ff027807 */ /* 0x001fc60000000000 */
[----:B------:R1:W-:Y:S01]  /*11700*/  STL [R1+0x4], R0 ;  /* 0x0000040001007387 */ /* 0x0003e20000100800 */
[----:B--2---:R-:W-:-:S05]  /*11710*/  LOP3.LUT R3, R3, R2, RZ, 0x3c, !PT ;  /* 0x0000000203037212 */ /* 0x004fca00078e3cff */
[----:B------:R1:W-:Y:S02]  /*11720*/  STL [R1+0xc], R3 ;  /* 0x00000c0301007387 */ /* 0x0003e40000100800 */
.L_x_207:
[----:B------:R-:W-:Y:S05]  /*11730*/  BSYNC B7 ;  /* 0x0000000000077941 */ /* 0x000fea0003800000 */
.L_x_205:
[----:B01----:R-:W2:Y:S02]  /*11740*/  LDL R0, [R1+0x14] ;  /* 0x0000140001007983 */ /* 0x003ea40000100800 */
[----:B--2---:R-:W-:-:S13]  /*11750*/  LOP3.LUT P0, RZ, R0, 0x2, RZ, 0xc0, !PT ;  /* 0x0000000200ff7812 */ /* 0x004fda000780c0ff */
[----:B------:R-:W-:Y:S05]  /*11760*/  @!P0 BRA `(.L_x_263) ;  /* 0x0000000000348947 */ /* 0x000fea0003800000 */
[----:B------:R-:W0:Y:S08]  /*11770*/  S2UR UR5, SR_CgaCtaId ;  /* 0x00000000000579c3 */ /* 0x000e300000008800 */
[----:B------:R-:W-:Y:S06]  /*11780*/  BAR.SYNC.DEFER_BLOCKING 0x5, 0x180 ;  /* 0x0146000000007b1d */ /* 0x000fec0000010000 */
[----:B------:R-:W-:-:S02]  /*11790*/  UMOV UR4, 0x400 ;  /* 0x0000040000047882 */ /* 0x000fc40000000000 */
[----:B0-----:R-:W-:-:S06]  /*117a0*/  ULEA UR4, UR5, UR4, 0x18 ;  /* 0x0000000405047291 */ /* 0x001fcc000f8ec03f */
[----:B------:R-:W-:-:S05]  /*117b0*/  IMAD.U32 R17, RZ, RZ, UR4 ;  /* 0x00000004ff117e24 */ /* 0x000fca000f8e00ff */
[----:B------:R-:W0:Y:S04]  /*117c0*/  LDS.128 R4, [R17+0x388d0] ;  /* 0x0388d00011047984 */ /* 0x000e280000000c00 */
[----:B0-----:R0:W-:Y:S01]  /*117d0*/  STL.64 [R1+0x20], R4 ;  /* 0x0000200401007387 */ /* 0x0011e20000100a00 */
[----:B------:R-:W-:Y:S02]  /*117e0*/  IMAD.MOV.U32 R2, RZ, RZ, R6 ;  /* 0x000000ffff027224 */ /* 0x000fe400078e0006 */
[----:B------:R-:W-:-:S03]  /*117f0*/  IMAD.MOV.U32 R0, RZ, RZ, R7 ;  /* 0x000000ffff007224 */ /* 0x000fc600078e0007 */
[----:B------:R-:W-:Y:S02]  /*11800*/  R2UR UR36, R2 ;  /* 0x00000000022472ca */ /* 0x000fe400000e0000 */
[----:B------:R-:W-:Y:S01]  /*11810*/  R2UR UR45, R0 ;  /* 0x00000000002d72ca */ /* 0x000fe200000e0000 */
[----:B------:R-:W-:Y:S06]  /*11820*/  BAR.ARV 0x4, 0x180 ;  /* 0x0106000000007b1d */ /* 0x000fec0000002000 */
[----:B------:R-:W-:Y:S08]  /*11830*/  BRA `(.L_x_264) ;  /* 0x00000008003c7947 */ /* 0x000ff00003800000 */
.L_x_263:
[----:B------:R-:W2:Y:S01]  /*11840*/  LDL.LU R0, [R1+0x20] ;  /* 0x0000200001007983 */ /* 0x000ea20000300800 */
[----:B------:R-:W-:Y:S01]  /*11850*/  ULDC UR4, c[0x0][0xc3c] ;  /* 0x00030f0000047ab9 */ /* 0x000fe20000000800 */
[----:B------:R-:W-:Y:S01]  /*11860*/  IMAD.MOV.U32 R4, RZ, RZ, RZ ;  /* 0x000000ffff047224 */ /* 0x000fe200078e00ff */
[----:B------:R-:W0:Y:S01]  /*11870*/  LDC R6, c[0x0][0xc38] ;  /* 0x00030e00ff067b82 */ /* 0x000e220000000800 */
[----:B------:R-:W1:Y:S02]  /*11880*/  S2R R2, SR_TID.X ;  /* 0x0000000000027919 */ /* 0x000e640000002100 */
[----:B-1----:R-:W-:-:S04]  /*11890*/  LOP3.LUT R5, R2, 0x1f, RZ, 0xc0, !PT ;  /* 0x0000001f02057812 */ /* 0x002fc800078ec0ff */
[C---:B------:R-:W-:Y:S01]  /*118a0*/  ISETP.NE.AND P0, PT, R5.reuse, 0x1f, PT ;  /* 0x0000001f0500780c */ /* 0x040fe20003f05270 */
[----:B--2---:R-:W-:Y:S02]  /*118b0*/  IMAD.MOV.U32 R7, RZ, RZ, R0 ;  /* 0x000000ffff077224 */ /* 0x004fe400078e0000 */
[----:B------:R-:W-:-:S05]  /*118c0*/  VIADD R0, R5, UR45 ;  /* 0x0000002d05007c36 */ /* 0x000fca0008000000 */
[----:B------:R-:W-:Y:S01]  /*118d0*/  ISETP.GE.OR P1, PT, R0, UR4, !P0 ;  /* 0x0000000400007c0c */ /* 0x000fe2000c726670 */
[----:B------:R-:W-:-:S12]  /*118e0*/  ULDC UR4, c[0x0][0xc3c] ;  /* 0x00030f0000047ab9 */ /* 0x000fd80000000800 */
[----:B------:R-:W1:Y:S02]  /*118f0*/  @!P1 LDC.64 R2, c[0x0][0xc80] ;  /* 0x00032000ff029b82 */ /* 0x000e640000000a00 */
[----:B-1----:R-:W-:-:S05]  /*11900*/  @!P1 IMAD.WIDE R2, R0, 0x4, R2 ;  /* 0x0000000400029825 */ /* 0x002fca00078e0202 */
[----:B------:R-:W2:Y:S01]  /*11910*/  @!P1 LDG.E R4, desc[UR46][R2.64] ;  /* 0x0000002e02049981 */ /* 0x000ea2000c1e1900 */
[C---:B------:R-:W-:Y:S02]  /*11920*/  ISETP.NE.AND P1, PT, R5.reuse, RZ, PT ;  /* 0x000000ff0500720c */ /* 0x040fe40003f25270 */
[C---:B------:R-:W-:Y:S02]  /*11930*/  ISETP.GE.U32.AND P2, PT, R5.reuse, 0x2, PT ;  /* 0x000000020500780c */ /* 0x040fe40003f46070 */
[C---:B------:R-:W-:Y:S02]  /*11940*/  ISETP.GE.U32.AND P3, PT, R5.reuse, 0x4, PT ;  /* 0x000000040500780c */ /* 0x040fe40003f66070 */
[C---:B------:R-:W-:Y:S02]  /*11950*/  ISETP.GE.U32.AND P4, PT, R5.reuse, 0x8, PT ;  /* 0x000000080500780c */ /* 0x040fe40003f86070 */
[----:B------:R-:W-:Y:S02]  /*11960*/  ISETP.GE.U32.AND P5, PT, R5, 0x10, PT ;  /* 0x000000100500780c */ /* 0x000fe40003fa6070 */
[----:B------:R-:W-:Y:S04]  /*11970*/  SHFL.IDX PT, R5, R7, 0x1, 0x1f ;  /* 0x00201f0007057f89 */ /* 0x000fe800000e0000 */
[----:B--2---:R-:W1:Y:S02]  /*11980*/  SHFL.UP PT, R0, R4, 0x1, RZ ;  /* 0x0420000004007989 */ /* 0x004e6400000e00ff */
[----:B-1----:R-:W-:-:S05]  /*11990*/  SEL R0, R0, RZ, P1 ;  /* 0x000000ff00007207 */ /* 0x002fca0000800000 */
[----:B------:R-:W-:-:S05]  /*119a0*/  IMAD.IADD R0, R4, 0x1, R0 ;  /* 0x0000000104007824 */ /* 0x000fca00078e0200 */
[----:B------:R-:W1:Y:S02]  /*119b0*/  SHFL.UP PT, R2, R0, 0x2, RZ ;  /* 0x0440000000027989 */ /* 0x000e6400000e00ff */
        /* <DEDUP_REMOVED lines=10> */
[----:B------:R-:W-:Y:S02]  /*11a60*/  IMAD.IADD R2, R2, 0x1, R0 ;  /* 0x0000000102027824 */ /* 0x000fe400078e0200 */
[----:B------:R-:W-:Y:S04]  /*11a70*/  SHFL.IDX PT, R0, R7, RZ, 0x1f ;  /* 0x00001fff07007589 */ /* 0x000fe800000e0000 */
[----:B------:R-:W0:Y:S02]  /*11a80*/  SHFL.IDX PT, R3, R2, 0x1f, 0x1f ;  /* 0x03e01f0002037f89 */ /* 0x000e2400000e0000 */
[----:B0-----:R-:W-:-:S04]  /*11a90*/  IMAD R3, R3, R6, RZ ;  /* 0x0000000603037224 */ /* 0x001fc800078e02ff */
[----:B------:R-:W-:-:S05]  /*11aa0*/  IMAD.IADD R5, R5, 0x1, R3 ;  /* 0x0000000105057824 */ /* 0x000fca00078e0203 */
[----:B------:R-:W-:-:S13]  /*11ab0*/  ISETP.GT.AND P6, PT, R5, R0, PT ;  /* 0x000000000500720c */ /* 0x000fda0003fc4270 */
[----:B------:R-:W-:Y:S05]  /*11ac0*/  @P6 BRA `(.L_x_265) ;  /* 0x0000000000906947 */ /* 0x000fea0003800000 */
.L_x_269:
[----:B------:R-:W-:-:S04]  /*11ad0*/  UIADD3 UR45, UR45, 0x1f, URZ ;  /* 0x0000001f2d2d7890 */ /* 0x000fc8000fffe03f */
[----:B------:R-:W-:-:S06]  /*11ae0*/  UISETP.GE.AND UP0, UPT, UR45, UR4, UPT ;  /* 0x000000042d00728c */ /* 0x000fcc000bf06270 */
[----:B------:R-:W-:-:S13]  /*11af0*/  PLOP3.LUT P6, PT, PT, PT, UP0, 0x40, 0x0 ;  /* 0x000000000000781c */ /* 0x000fda0003fce808 */
[----:B------:R-:W-:Y:S05]  /*11b00*/  @!P6 BRA `(.L_x_266) ;  /* 0x000000040038e947 */ /* 0x000fea0003800000 */
[----:B------:R-:W0:Y:S01]  /*11b10*/  S2R R2, SR_TID.X ;  /* 0x0000000000027919 */ /* 0x000e220000002100 */
[----:B------:R-:W-:Y:S01]  /*11b20*/  BSSY B0, `(.L_x_267) ;  /* 0x0000009000007945 */ /* 0x000fe20003800000 */
[----:B------:R-:W-:Y:S01]  /*11b30*/  IMAD.MOV.U32 R4, RZ, RZ, RZ ;  /* 0x000000ffff047224 */ /* 0x000fe200078e00ff */
[----:B0-----:R-:W-:-:S05]  /*11b40*/  LOP3.LUT R2, R2, 0x1f, RZ, 0xc0, !PT ;  /* 0x0000001f02027812 */ /* 0x001fca00078ec0ff */
[----:B------:R-:W-:-:S05]  /*11b50*/  VIADD R6, R2, UR45 ;  /* 0x0000002d02067c36 */ /* 0x000fca0008000000 */
[----:B------:R-:W-:-:S13]  /*11b60*/  ISETP.GE.OR P6, PT, R6, UR4, !P0 ;  /* 0x0000000406007c0c */ /* 0x000fda000c7c6670 */
[----:B------:R-:W-:Y:S05]  /*11b70*/  @P6 BRA `(.L_x_268) ;  /* 0x00000000000c6947 */ /* 0x000fea0003800000 */
[----:B------:R-:W0:Y:S02]  /*11b80*/  LDC.64 R2, c[0x0][0xc80] ;  /* 0x00032000ff027b82 */ /* 0x000e240000000a00 */
[----:B0-----:R-:W-:-:S05]  /*11b90*/  IMAD.WIDE R2, R6, 0x4, R2 ;  /* 0x0000000406027825 */ /* 0x001fca00078e0202 */
[----:B------:R0:W5:Y:S02]  /*11ba0*/  LDG.E R4, desc[UR46][R2.64] ;  /* 0x0000002e02047981 */ /* 0x000164000c1e1900 */
.L_x_268:
[----:B------:R-:W-:Y:S05]  /*11bb0*/  BSYNC B0 ;  /* 0x0000000000007941 */ /* 0x000fea0003800000 */
.L_x_267:
[----:B0----5:R-:W0:Y:S01]  /*11bc0*/  SHFL.UP PT, R2, R4, 0x1, RZ ;  /* 0x0420000004027989 */ /* 0x021e2200000e00ff */
[----:B------:R-:W1:Y:S01]  /*11bd0*/  LDC R6, c[0x0][0xc38] ;  /* 0x00030e00ff067b82 */ /* 0x000e620000000800 */
        /* <DEDUP_REMOVED lines=14> */
[----:B------:R-:W1:Y:S02]  /*11cc0*/  SHFL.IDX PT, R3, R2, 0x1f, 0x1f ;  /* 0x03e01f0002037f89 */ /* 0x000e6400000e0000 */
[----:B-1----:R-:W-:-:S04]  /*11cd0*/  IMAD R3, R3, R6, RZ ;  /* 0x0000000603037224 */ /* 0x002fc800078e02ff */
[----:B------:R-:W-:-:S05]  /*11ce0*/  IMAD.IADD R5, R3, 0x1, R5 ;  /* 0x0000000103057824 */ /* 0x000fca00078e0205 */
[----:B------:R-:W-:-:S13]  /*11cf0*/  ISETP.GT.AND P6, PT, R5, R0, PT ;  /* 0x000000000500720c */ /* 0x000fda0003fc4270 */
[----:B------:R-:W-:Y:S05]  /*11d00*/  @!P6 BRA `(.L_x_269) ;  /* 0xfffffffc0070e947 */ /* 0x000fea000383ffff */
.L_x_265:
[----:B------:R-:W-:-:S04]  /*11d10*/  IMAD.IADD R3, R5, 0x1, -R3 ;  /* 0x0000000105037824 */ /* 0x000fc800078e0a03 */
[----:B------:R-:W-:-:S05]  /*11d20*/  IMAD R5, R2, R6, R3 ;  /* 0x0000000602057224 */ /* 0x000fca00078e0203 */
[----:B------:R-:W-:-:S13]  /*11d30*/  ISETP.GT.AND P0, PT, R5, R0, PT ;  /* 0x000000000500720c */ /* 0x000fda0003f04270 */
[----:B------:R-:W-:Y:S02]  /*11d40*/  VOTEU.ANY UR5, UPT, !P0 ;  /* 0x0000000000057886 */ /* 0x000fe400040e0100 */
[----:B------:R-:W-:Y:S01]  /*11d50*/  ISETP.NE.AND P0, PT, RZ, UR5, PT ;  /* 0x00000005ff007c0c */ /* 0x000fe2000bf05270 */
[----:B------:R-:W-:-:S06]  /*11d60*/  UPOPC UR4, UR5 ;  /* 0x00000005000472bf */ /* 0x000fcc0008000000 */
[----:B------:R-:W-:-:S05]  /*11d70*/  IMAD.U32 R5, RZ, RZ, UR4 ;  /* 0x00000004ff057e24 */ /* 0x000fca000f8e00ff */
[----:B------:R0:W1:Y:S02]  /*11d80*/  SHFL.IDX PT, R4, R4, R5, 0x1f ;  /* 0x00001f0504047589 */ /* 0x00006400000e0000 */
[----:B0-----:R-:W-:Y:S01]  /*11d90*/  IMAD.MOV.U32 R5, RZ, RZ, RZ ;  /* 0x000000ffff057224 */ /* 0x001fe200078e00ff */
[----:B------:R-:W-:Y:S06]  /*11da0*/  @!P0 BRA `(.L_x_270) ;  /* 0x00000000000c8947 */ /* 0x000fec0003800000 */
[----:B------:R-:W-:-:S06]  /*11db0*/  UIADD3 UR5, UR4, -0x1, URZ ;  /* 0xffffffff04057890 */ /* 0x000fcc000fffe03f */
[----:B------:R-:W-:-:S06]  /*11dc0*/  IMAD.U32 R5, RZ, RZ, UR5 ;  /* 0x00000005ff057e24 */ /* 0x000fcc000f8e00ff */
[----:B------:R0:W2:Y:S02]  /*11dd0*/  SHFL.IDX PT, R5, R2, R5, 0x1f ;  /* 0x00001f0502057589 */ /* 0x0000a400000e0000 */
.L_x_270:
[----:B--2---:R-:W-:Y:S01]  /*11de0*/  IMAD R7, R5, R6, R3 ;  /* 0x0000000605077224 */ /* 0x004fe200078e0203 */
[----:B-1----:R-:W-:Y:S01]  /*11df0*/  IABS R5, R4 ;  /* 0x0000000400057213 */ /* 0x002fe20000000000 */
[----:B------:R-:W-:Y:S02]  /*11e00*/  UIADD3 UR45, UR4, UR45, URZ ;  /* 0x0000002d042d7290 */ /* 0x000fe4000fffe03f */
[----:B------:R-:W-:Y:S01]  /*11e10*/  IMAD.IADD R0, R0, 0x1, -R7 ;  /* 0x0000000100007824 */ /* 0x000fe200078e0a07 */
[----:B0-----:R-:W0:Y:S01]  /*11e20*/  I2F.RP R2, R5 ;  /* 0x0000000500027306 */ /* 0x001e220000209400 */
[----:B------:R1:W-:Y:S07]  /*11e30*/  STL [R1+0x20], R7 ;  /* 0x0000200701007387 */ /* 0x0003ee0000100800 */
[----:B0-----:R-:W0:Y:S02]  /*11e40*/  MUFU.RCP R2, R2 ;  /* 0x0000000200027308 */ /* 0x001e240000001000 */
[----:B0-----:R-:W-:-:S06]  /*11e50*/  VIADD R2, R2, 0xffffffe ;  /* 0x0ffffffe02027836 */ /* 0x001fcc0000000000 */
[----:B------:R-:W0:Y:S02]  /*11e60*/  F2I.FTZ.U32.TRUNC.NTZ R3, R2 ;  /* 0x0000000200037305 */ /* 0x000e24000021f000 */
[----:B0-----:R-:W-:-:S04]  /*11e70*/  IMAD.MOV R2, RZ, RZ, -R3 ;  /* 0x000000ffff027224 */ /* 0x001fc800078e0a03 */
[----:B------:R-:W-:Y:S02]  /*11e80*/  IMAD R6, R2, R5, RZ ;  /* 0x0000000502067224 */ /* 0x000fe400078e02ff */
[----:B------:R-:W-:-:S04]  /*11e90*/  IMAD.MOV.U32 R2, RZ, RZ, RZ ;  /* 0x000000ffff027224 */ /* 0x000fc800078e00ff */
[----:B------:R-:W-:Y:S01]  /*11ea0*/  IMAD.HI.U32 R2, R3, R6, R2 ;  /* 0x0000000603027227 */ /* 0x000fe200078e0002 */
[----:B------:R-:W-:Y:S02]  /*11eb0*/  IABS R6, R4 ;  /* 0x0000000400067213 */ /* 0x000fe40000000000 */
[----:B------:R-:W-:-:S03]  /*11ec0*/  IABS R3, R0 ;  /* 0x0000000000037213 */ /* 0x000fc60000000000 */
[----:B------:R-:W-:Y:S02]  /*11ed0*/  IMAD.MOV R6, RZ, RZ, -R6 ;  /* 0x000000ffff067224 */ /* 0x000fe400078e0a06 */
[----:B------:R-:W-:-:S04]  /*11ee0*/  IMAD.HI.U32 R2, R2, R3, RZ ;  /* 0x0000000302027227 */ /* 0x000fc800078e00ff */
[----:B------:R-:W-:-:S05]  /*11ef0*/  IMAD R3, R2, R6, R3 ;  /* 0x0000000602037224 */ /* 0x000fca00078e0203 */
[----:B------:R-:W-:-:S13]  /*11f00*/  ISETP.GT.U32.AND P1, PT, R5, R3, PT ;  /* 0x000000030500720c */ /* 0x000fda0003f24070 */
[----:B------:R-:W-:Y:S02]  /*11f10*/  @!P1 IMAD.IADD R3, R3, 0x1, -R5 ;  /* 0x0000000103039824 */ /* 0x000fe400078e0a05 */
[----:B------:R-:W-:Y:S01]  /*11f20*/  @!P1 VIADD R2, R2, 0x1 ;  /* 0x0000000102029836 */ /* 0x000fe20000000000 */
[----:B------:R-:W-:Y:S02]  /*11f30*/  ISETP.NE.AND P1, PT, R4, RZ, PT ;  /* 0x000000ff0400720c */ /* 0x000fe40003f25270 */
[----:B------:R-:W-:Y:S02]  /*11f40*/  ISETP.GE.U32.AND P0, PT, R3, R5, PT ;  /* 0x000000050300720c */ /* 0x000fe40003f06070 */
[----:B------:R-:W-:-:S04]  /*11f50*/  LOP3.LUT R3, R0, R4, RZ, 0x3c, !PT ;  /* 0x0000000400037212 */ /* 0x000fc800078e3cff */
[----:B------:R-:W-:-:S07]  /*11f60*/  ISETP.GE.AND P2, PT, R3, RZ, PT ;  /* 0x000000ff0300720c */ /* 0x000fce0003f46270 */
[----:B------:R-:W-:-:S06]  /*11f70*/  @P0 VIADD R2, R2, 0x1 ;  /* 0x0000000102020836 */ /* 0x000fcc0000000000 */
[----:B------:R-:W-:Y:S01]  /*11f80*/  @!P2 IMAD.MOV R2, RZ, RZ, -R2 ;  /* 0x000000ffff02a224 */ /* 0x000fe200078e0a02 */
[----:B------:R-:W-:-:S04]  /*11f90*/  @!P1 LOP3.LUT R2, RZ, R4, RZ, 0x33, !PT ;  /* 0x00000004ff029212 */ /* 0x000fc800078e33ff */
[----:B------:R-:W-:Y:S01]  /*11fa0*/  R2UR UR36, R2 ;  /* 0x00000000022472ca */ /* 0x000fe200000e0000 */
[----:B------:R-:W-:-:S04]  /*11fb0*/  IMAD.MOV R2, RZ, RZ, -R2 ;  /* 0x000000ffff027224 */ /* 0x000fc800078e0a02 */
[----:B------:R-:W-:-:S05]  /*11fc0*/  IMAD R0, R4, R2, R0 ;  /* 0x0000000204007224 */ /* 0x000fca00078e0200 */
[----:B------:R1:W-:Y:S01]  /*11fd0*/  STL [R1+0x24], R0 ;  /* 0x0000240001007387 */ /* 0x0003e20000100800 */
[----:B------:R-:W-:Y:S05]  /*11fe0*/  BRA `(.L_x_271) ;  /* 0x0000000000107947 */ /* 0x000fea0003800000 */
.L_x_266:
[----:B------:R0:W-:Y:S01]  /*11ff0*/  STL [R1+0x20], R0 ;  /* 0x0000200001007387 */ /* 0x0001e20000100800 */
[----:B------:R-:W-:Y:S01]  /*12000*/  ULDC UR45, c[0x0][0xc3c] ;  /* 0x00030f00002d7ab9 */ /* 0x000fe20000000800 */
[----:B------:R-:W-:Y:S02]  /*12010*/  UMOV UR36, URZ ;  /* 0x0000003f00247c82 */ /* 0x000fe40008000000 */
[----:B------:R0:W-:Y:S03]  /*12020*/  STL [R1+0x24], RZ ;  /* 0x000024ff01007387 */ /* 0x0001e60000100800 */
.L_x_271:
[----:B------:R-:W2:Y:S04]  /*12030*/  LDL R3, [R1+0x20] ;  /* 0x0000200001037983 */ /* 0x000ea80000100800 */
[----:B------:R-:W3:Y:S01]  /*12040*/  LDL R2, [R1+0x24] ;  /* 0x0000240001027983 */ /* 0x000ee20000100800 */
[----:B------:R-:W-:Y:S02]  /*12050*/  IMAD.U32 R6, RZ, RZ, UR36 ;  /* 0x00000024ff067e24 */ /* 0x000fe4000f8e00ff */
[----:B-1----:R-:W-:Y:S01]  /*12060*/  IMAD.U32 R7, RZ, RZ, UR45 ;  /* 0x0000002dff077e24 */ /* 0x002fe2000f8e00ff */
[----:B0-----:R-:W0:Y:S02]  /*12070*/  S2R R0, SR_TID.X ;  /* 0x0000000000007919 */ /* 0x001e240000002100 */
[----:B0-----:R-:W-:Y:S01]  /*12080*/  LOP3.LUT R0, R0, 0x1f, RZ, 0xc0, !PT ;  /* 0x0000001f00007812 */ /* 0x001fe200078ec0ff */
[----:B------:R-:W-:Y:S03]  /*12090*/  BAR.SYNC.DEFER_BLOCKING 0x4, 0x180 ;  /* 0x0106000000007b1d */ /* 0x000fe60000010000 */
[----:B------:R-:W-:-:S13]  /*120a0*/  ISETP.NE.AND P0, PT, R0, RZ, PT ;  /* 0x000000ff0000720c */ /* 0x000fda0003f05270 */
[----:B------:R-:W0:Y:S01]  /*120b0*/  @!P0 S2R R0, SR_CgaCtaId ;  /* 0x0000000000008919 */ /* 0x000e220000008800 */
[----:B--2---:R-:W-:Y:S02]  /*120c0*/  IMAD.MOV.U32 R4, RZ, RZ, R3 ;  /* 0x000000ffff047224 */ /* 0x004fe400078e0003 */
[----:B---3--:R-:W-:Y:S01]  /*120d0*/  IMAD.MOV.U32 R3, RZ, RZ, R2 ;  /* 0x000000ffff037224 */ /* 0x008fe200078e0002 */
[----:B------:R-:W-:-:S03]  /*120e0*/  @!P0 MOV R2, 0x400 ;  /* 0x0000040000028802 */ /* 0x000fc60000000f00 */
[----:B------:R-:W-:Y:S01]  /*120f0*/  IMAD.MOV.U32 R5, RZ, RZ, R3 ;  /* 0x000000ffff057224 */ /* 0x000fe200078e0003 */
[----:B0-----:R-:W-:-:S05]  /*12100*/  @!P0 LEA R17, R0, R2, 0x18 ;  /* 0x0000000200118211 */ /* 0x001fca00078ec0ff */
[----:B------:R1:W-:Y:S01]  /*12110*/  @!P0 STS.128 [R17+0x388d0], R4 ;  /* 0x0388d00411008388 */ /* 0x0003e20000000c00 */
[----:B------:R-:W-:Y:S06]  /*12120*/  BAR.ARV 0x5, 0x180 ;  /* 0x0146000000007b1d */ /* 0x000fec0000002000 */
.L_x_264:
[----:B------:R-:W-:Y:S02]  /*12130*/  ULDC UR4, c[0x0][0xc3c] ;  /* 0x00030f0000047ab9 */ /* 0x000fe40000000800 */
[----:B------:R-:W-:-:S06]  /*12140*/  UISETP.GE.AND UP0, UPT, UR45, UR4, UPT ;  /* 0x000000042d00728c */ /* 0x000fcc000bf06270 */
[----:B------:R-:W-:-:S13]  /*12150*/  PLOP3.LUT P0, PT, PT, PT, UP0, 0x80, 0x0 ;  /* 0x000000000000781c */ /* 0x000fda0003f0f008 */
[----:B------:R-:W-:Y:S05]  /*12160*/  @!P0 BRA `(.L_x_272) ;  /* 0xffffffb000388947 */ /* 0x000fea000383ffff */
.L_x_201:
[----:B------:R-:W2:Y:S01]  /*12170*/  LDL.LU R0, [R1+0x38] ;  /* 0x0000380001007983 */ /* 0x000ea20000300800 */
[----:B------:R-:W-:Y:S01]  /*12180*/  BSSY B0, `(.L_x_273) ;  /* 0x000000b000007945 */ /* 0x000fe20003800000 */
[----:B01----:R-:W0:Y:S01]  /*12190*/  S2R R5, SR_CgaCtaId ;  /* 0x0000000000057919 */ /* 0x003e220000008800 */
[----:B--2---:R-:W-:-:S05]  /*121a0*/  VIADD R0, R0, 0x1 ;  /* 0x0000000100007836 */ /* 0x004fca0000000000 */
[----:B------:R-:W-:-:S04]  /*121b0*/  LEA.HI R2, R0, R0, RZ, 0x1 ;  /* 0x0000000000027211 */ /* 0x000fc800078f08ff */
[----:B------:R-:W-:-:S05]  /*121c0*/  LOP3.LUT R3, R2, 0xfffffffe, RZ, 0xc0, !PT ;  /* 0xfffffffe02037812 */ /* 0x000fca00078ec0ff */
[----:B------:R-:W-:Y:S01]  /*121d0*/  IMAD.IADD R3, R0, 0x1, -R3 ;  /* 0x0000000100037824 */ /* 0x000fe200078e0a03 */
[----:B------:R-:W-:-:S04]  /*121e0*/  MOV R0, 0x400 ;  /* 0x0000040000007802 */ /* 0x000fc80000000f00 */
[----:B0-----:R-:W-:Y:S02]  /*121f0*/  LEA R0, R5, R0, 0x18 ;  /* 0x0000000005007211 */ /* 0x001fe400078ec0ff */
[----:B------:R-:W-:-:S04]  /*12200*/  SHF.L.U32 R3, R3, 0x1f, RZ ;  /* 0x0000001f03037819 */ /* 0x000fc800000006ff */
[----:B------:R-:W0:Y:S02]  /*12210*/  SYNCS.PHASECHK.TRANS64.TRYWAIT P0, [R0+URZ+0x38820], R3 ;  /* 0x03882003000075a7 */ /* 0x000e24000800017f */
[----:B0-----:R-:W-:Y:S05]  /*12220*/  @!P0 BRA `(.L_x_274) ;  /* 0x0000001400088947 */ /* 0x001fea0003800000 */
.L_x_321:
[----:B------:R-:W-:Y:S05]  /*12230*/  BSYNC B0 ;  /* 0x0000000000007941 */ /* 0x000fea0003800000 */
.L_x_273:
[----:B------:R-:W-:-:S03]  /*12240*/  UMOV UR4, 0xffffffff ;  /* 0xffffffff00047882 */ /* 0x000fc60000000000 */
[----:B------:R-:W-:Y:S05]  /*12250*/  BRA.DIV UR4, `(.L_x_275) ;  /* 0x0000001604107947 */ /* 0x000fea000b800000 */
[----:B------:R-:W1:Y:S02]  /*12260*/  S2R R2, SR_TID.X ;  /* 0x0000000000027919 */ /* 0x000e640000002100 */
[----:B-1----:R-:W-:-:S04]  /*12270*/  SHF.R.U32.HI R2, RZ, 0x5, R2 ;  /* 0x00000005ff027819 */ /* 0x002fc80000011602 */
[----:B------:R-:W-:-:S05]  /*12280*/  LOP3.LUT R2, R2, 0x3, RZ, 0xc0, !PT ;  /* 0x0000000302027812 */ /* 0x000fca00078ec0ff */
[----:B------:R1:W2:Y:S02]  /*12290*/  SHFL.IDX PT, R14, R2, RZ, 0x1f ;  /* 0x00001fff020e7589 */ /* 0x0002a400000e0000 */
.L_x_324:
[----:B--2---:R-:W-:Y:S01]  /*122a0*/  ISETP.NE.AND P0, PT, R14, RZ, PT ;  /* 0x000000ff0e00720c */ /* 0x004fe20003f05270 */
[----:B------:R-:W-:-:S12]  /*122b0*/  BSSY B0, `(.L_x_276) ;  /* 0x000002e000007945 */ /* 0x000fd80003800000 */
[----:B------:R-:W-:Y:S05]  /*122c0*/  @P0 BRA `(.L_x_277) ;  /* 0x0000000000b00947 */ /* 0x000fea0003800000 */
[----:B------:R-:W-:-:S03]  /*122d0*/  UMOV UR4, 0xffffffff ;  /* 0xffffffff00047882 */ /* 0x000fc60000000000 */
[----:B------:R-:W-:Y:S05]  /*122e0*/  BRA.DIV UR4, `(.L_x_278) ;  /* 0x0000001604207947 */ /* 0x000fea000b800000 */
[----:B------:R-:W-:-:S13]  /*122f0*/  ELECT P6, URZ, PT ;  /* 0x00000000003f782f */ /* 0x000fda00038c0000 */
.L_x_327:
[----:B------:R-:W-:Y:S05]  /*12300*/  @!P6 BRA `(.L_x_277) ;  /* 0x0000000000a0e947 */ /* 0x000fea0003800000 */
[----:B------:R-:W-:-:S06]  /*12310*/  ULOP3.LUT UR4, UR38, 0x2, URZ, 0xfc, !UPT ;  /* 0x0000000226047892 */ /* 0x000fcc000f8efc3f */
[----:B-1----:R-:W-:-:S05]  /*12320*/  IMAD.U32 R2, RZ, RZ, UR4 ;  /* 0x00000004ff027e24 */ /* 0x002fca000f8e00ff */
[----:B------:R-:W-:-:S13]  /*12330*/  ISETP.NE.AND P0, PT, R2, 0x3, PT ;  /* 0x000000030200780c */ /* 0x000fda0003f05270 */
[----:B------:R-:W-:Y:S05]  /*12340*/  @!P0 BRA `(.L_x_279) ;  /* 0x0000000000048947 */ /* 0x000fea0003800000 */
[----:B------:R-:W-:Y:S01]  /*12350*/  BPT.TRAP 0x1 ;  /* 0x000000040000795c */ /* 0x000fe20000300000 */
.L_x_279:
[----:B0-----:R-:W2:Y:S04]  /*12360*/  LDL R3, [R1+0x4] ;  /* 0x0000040001037983 */ /* 0x001ea80000100800 */
[----:B------:R-:W3:Y:S01]  /*12370*/  LDL.LU R7, [R1+0xc] ;  /* 0x00000c0001077983 */ /* 0x000ee20000300800 */
[----:B------:R-:W-:-:S04]  /*12380*/  VIADD R2, R0, 0x38840 ;  /* 0x0003884000027836 */ /* 0x000fc80000000000 */
[C---:B--2---:R-:W-:Y:S02]  /*12390*/  IMAD R6, R3.reuse, 0x8, R2 ;  /* 0x0000000803067824 */ /* 0x044fe400078e0202 */
[----:B------:R-:W-:Y:S01]  /*123a0*/  VIADD R3, R3, 0x1 ;  /* 0x0000000103037836 */ /* 0x000fe20000000000 */
[----:B---3--:R-:W-:-:S04]  /*123b0*/  SHF.L.U32 R5, R7, 0x1f, RZ ;  /* 0x0000001f07057819 */ /* 0x008fc800000006ff */
[C---:B------:R-:W-:Y:S01]  /*123c0*/  ISETP.NE.AND P2, PT, R3.reuse, 0x2, PT ;  /* 0x000000020300780c */ /* 0x040fe20003f45270 */
[----:B------:R-:W0:Y:S03]  /*123d0*/  SYNCS.PHASECHK.TRANS64.TRYWAIT P1, [R6+URZ], R5 ;  /* 0x00000005060075a7 */ /* 0x000e26000802017f */
[----:B------:R-:W-:Y:S02]  /*123e0*/  SEL R4, RZ, 0x1, P2 ;  /* 0x00000001ff047807 */ /* 0x000fe40001000000 */
[----:B------:R-:W-:Y:S02]  /*123f0*/  SEL R3, R3, RZ, P2 ;  /* 0x000000ff03037207 */ /* 0x000fe40001000000 */
[----:B------:R-:W-:-:S03]  /*12400*/  LOP3.LUT R4, R7, R4, RZ, 0x3c, !PT ;  /* 0x0000000407047212 */ /* 0x000fc600078e3cff */
[----:B------:R-:W-:Y:S01]  /*12410*/  IMAD R7, R3, 0x8, R2 ;  /* 0x0000000803077824 */ /* 0x000fe200078e0202 */
[----:B------:R-:W-:Y:S01]  /*12420*/  SHF.L.U32 R2, R4, 0x1f, RZ ;  /* 0x0000001f04027819 */ /* 0x000fe200000006ff */
[----:B0-----:R-:W-:Y:S06]  /*12430*/  @!P1 BRA `(.L_x_280) ;  /* 0x0000001000ec9947 */ /* 0x001fec0003800000 */
.L_x_328:
[----:B------:R-:W1:Y:S02]  /*12440*/  SYNCS.PHASECHK.TRANS64.TRYWAIT P1, [R7+URZ], R2 ;  /* 0x00000002070075a7 */ /* 0x000e64000802017f */
[----:B-1----:R-:W-:Y:S05]  /*12450*/  @!P1 BRA `(.L_x_281) ;  /* 0x0000001000f89947 */ /* 0x002fea0003800000 */
.L_x_329:
[----:B------:R-:W-:Y:S05]  /*12460*/  @!P0 BRA `(.L_x_282) ;  /* 0x0000000000048947 */ /* 0x000fea0003800000 */
[----:B------:R-:W-:Y:S01]  /*12470*/  BPT.TRAP 0x1 ;  /* 0x000000040000795c */ /* 0x000fe20000300000 */
.L_x_282:
[----:B------:R-:W2:Y:S02]  /*12480*/  LDL.LU R4, [R1+0x4] ;  /* 0x0000040001047983 */ /* 0x000ea40000300800 */
[----:B--2---:R-:W-:-:S04]  /*12490*/  IMAD R4, R4, 0x8, R0 ;  /* 0x0000000804047824 */ /* 0x004fc800078e0200 */
[----:B------:R-:W2:Y:S02]  /*124a0*/  SYNCS.PHASECHK.TRANS64.TRYWAIT P1, [R4+URZ+0x38860], R5 ;  /* 0x03886005040075a7 */ /* 0x000ea4000802017f */
[----:B--2---:R-:W-:Y:S05]  /*124b0*/  @!P1 BRA `(.L_x_283) ;  /* 0x0000001000f49947 */ /* 0x004fea0003800000 */
.L_x_330:
[----:B------:R-:W-:Y:S05]  /*124c0*/  @!P0 BRA `(.L_x_284) ;  /* 0x0000000000048947 */ /* 0x000fea0003800000 */
[----:B------:R-:W-:Y:S01]  /*124d0*/  BPT.TRAP 0x1 ;  /* 0x000000040000795c */ /* 0x000fe20000300000 */
.L_x_284:
[----:B------:R-:W-:-:S04]  /*124e0*/  IMAD R3, R3, 0x8, R0 ;  /* 0x0000000803037824 */ /* 0x000fc800078e0200 */
[----:B------:R-:W3:Y:S02]  /*124f0*/  SYNCS.PHASECHK.TRANS64.TRYWAIT P1, [R3+URZ+0x38860], R2 ;  /* 0x03886002030075a7 */ /* 0x000ee4000802017f */
[----:B---3--:R-:W-:Y:S05]  /*12500*/  @!P1 BRA `(.L_x_285) ;  /* 0x0000001000f49947 */ /* 0x008fea0003800000 */
.L_x_331:
[----:B------:R-:W-:Y:S05]  /*12510*/  @!P0 BRA `(.L_x_286) ;  /* 0x0000000000048947 */ /* 0x000fea0003800000 */
[----:B------:R-:W-:Y:S01]  /*12520*/  BPT.TRAP 0x1 ;  /* 0x000000040000795c */ /* 0x000fe20000300000 */
.L_x_286:
[----:B------:R-:W4:Y:S02]  /*12530*/  SYNCS.PHASECHK.TRANS64.TRYWAIT P0, [R4+URZ+0x38880], R5 ;  /* 0x03888005040075a7 */ /* 0x000f24000800017f */
[----:B----4-:R-:W-:Y:S05]  /*12540*/  @!P0 BRA `(.L_x_287) ;  /* 0x0000001000f88947 */ /* 0x010fea0003800000 */
.L_x_288:
[----:B------:R0:W0:Y:S02]  /*12550*/  SYNCS.PHASECHK.TRANS64.TRYWAIT P0, [R3+URZ+0x38880], R2 ;  /* 0x03888002030075a7 */ /* 0x000024000800017f */
[----:B0-----:R-:W-:Y:S05]  /*12560*/  @!P0 NANOSLEEP.SYNCS 0x989680 ;  /* 0x009896800000895d */ /* 0x001fea0003900000 */
[----:B------:R-:W0:Y:S02]  /*12570*/  @!P0 SYNCS.PHASECHK.TRANS64 P0, [R3+URZ+0x38880], R2 ;  /* 0x03888002030085a7 */ /* 0x000e24000800007f */
[----:B0-----:R-:W-:Y:S05]  /*12580*/  @!P0 BRA `(.L_x_288) ;  /* 0xfffffffc00f08947 */ /* 0x001fea000383ffff */
.L_x_277:
[----:B------:R-:W-:Y:S05]  /*12590*/  BSYNC B0 ;  /* 0x0000000000007941 */ /* 0x000fea0003800000 */
.L_x_276:
[----:B------:R-:W-:Y:S05]  /*125a0*/  EXIT ;  /* 0x000000000000794d */ /* 0x000fea0003800000 */
.L_x_151:
[----:B0-----:R0:W1:Y:S02]  /*125b0*/  SYNCS.PHASECHK.TRANS64.TRYWAIT P1, [R2+URZ+0x38800], R11 ;  /* 0x0388000b020075a7 */ /* 0x001064000802017f */
[----:B-1----:R-:W-:Y:S05]  /*125c0*/  @!P1 NANOSLEEP.SYNCS 0x989680 ;  /* 0x009896800000995d */ /* 0x002fea0003900000 */
[----:B------:R-:W1:Y:S02]  /*125d0*/  @!P1 SYNCS.PHASECHK.TRANS64 P1, [R2+URZ+0x38800], R11 ;  /* 0x0388000b020095a7 */ /* 0x000e64000802007f */
[----:B-1----:R-:W-:Y:S05]  /*125e0*/  @!P1 BRA `(.L_x_151) ;  /* 0xfffffffc00f09947 */ /* 0x002fea000383ffff */
[----:B------:R-:W-:Y:S05]  /*125f0*/  BRA `(.L_x_289) ;  /* 0xfffffef400787947 */ /* 0x000fea000383ffff */
.L_x_155:
[----:B--2---:R2:W3:Y:S02]  /*12600*/  SYNCS.PHASECHK.TRANS64.TRYWAIT P1, [R4+URZ+0x38830], R5 ;  /* 0x03883005040075a7 */ /* 0x0044e4000802017f */
[----:B---3--:R-:W-:Y:S05]  /*12610*/  @!P1 NANOSLEEP.SYNCS 0x989680 ;  /* 0x009896800000995d */ /* 0x008fea0003900000 */
[----:B------:R-:W3:Y:S02]  /*12620*/  @!P1 SYNCS.PHASECHK.TRANS64 P1, [R4+URZ+0x38830], R5 ;  /* 0x03883005040095a7 */ /* 0x000ee4000802007f */
[----:B---3--:R-:W-:Y:S05]  /*12630*/  @!P1 BRA `(.L_x_155) ;  /* 0xfffffffc00f09947 */ /* 0x008fea000383ffff */
[----:B------:R-:W-:Y:S05]  /*12640*/  BRA `(.L_x_154) ;  /* 0xfffffef400a07947 */ /* 0x000fea000383ffff */
.L_x_160:
[----:B-1----:R-:W-:-:S04]  /*12650*/  IMAD.U32 R3, RZ, RZ, UR6 ;  /* 0x00000006ff037e24 */ /* 0x002fc8000f8e00ff */
[----:B------:R1:W2:Y:S03]  /*12660*/  SYNCS.PHASECHK.TRANS64.TRYWAIT P1, [R3+URZ+0x38830], R2 ;  /* 0x03883002030075a7 */ /* 0x0002a6000802017f */
[----:B--2---:R-:W-:Y:S05]  /*12670*/  @!P1 NANOSLEEP.SYNCS 0x989680 ;  /* 0x009896800000995d */ /* 0x004fea0003900000 */
[----:B------:R-:W2:Y:S02]  /*12680*/  @!P1 SYNCS.PHASECHK.TRANS64 P1, [R3+URZ+0x38830], R2 ;  /* 0x03883002030095a7 */ /* 0x000ea4000802007f */
[----:B--2---:R-:W-:Y:S05]  /*12690*/  @!P1 BRA `(.L_x_160) ;  /* 0xfffffffc00ec9947 */ /* 0x004fea000383ffff */
[----:B------:R-:W-:Y:S05]  /*126a0*/  BRA `(.L_x_157) ;  /* 0xffffff28004c7947 */ /* 0x000fea000383ffff */
.L_x_164:
[----:B-1----:R-:W-:-:S04]  /*126b0*/  IMAD.U32 R3, RZ, RZ, UR6 ;  /* 0x00000006ff037e24 */ /* 0x002fc8000f8e00ff */
[----:B------:R1:W2:Y:S03]  /*126c0*/  SYNCS.PHASECHK.TRANS64.TRYWAIT P1, [R3+URZ+0x38850], R2 ;  /* 0x03885002030075a7 */ /* 0x0002a6000802017f */
[----:B--2---:R-:W-:Y:S05]  /*126d0*/  @!P1 NANOSLEEP.SYNCS 0x989680 ;  /* 0x009896800000995d */ /* 0x004fea0003900000 */
[----:B------:R-:W2:Y:S02]  /*126e0*/  @!P1 SYNCS.PHASECHK.TRANS64 P1, [R3+URZ+0x38850], R2 ;  /* 0x03885002030095a7 */ /* 0x000ea4000802007f */
[----:B--2---:R-:W-:Y:S05]  /*126f0*/  @!P1 BRA `(.L_x_164) ;  /* 0xfffffffc00ec9947 */ /* 0x004fea000383ffff */
[----:B------:R-:W-:Y:S05]  /*12700*/  BRA `(.L_x_161) ;  /* 0xffffff2c002c7947 */ /* 0x000fea000383ffff */
.L_x_170:
[----:B-1----:R1:W2:Y:S02]  /*12710*/  SYNCS.PHASECHK.TRANS64.TRYWAIT P1, [R15+URZ+0x38850], R0 ;  /* 0x038850000f0075a7 */ /* 0x0022a4000802017f */
[----:B--2---:R-:W-:Y:S05]  /*12720*/  @!P1 NANOSLEEP.SYNCS 0x989680 ;  /* 0x009896800000995d */ /* 0x004fea0003900000 */
[----:B------:R-:W2:Y:S02]  /*12730*/  @!P1 SYNCS.PHASECHK.TRANS64 P1, [R15+URZ+0x38850], R0 ;  /* 0x038850000f0095a7 */ /* 0x000ea4000802007f */
[----:B--2---:R-:W-:Y:S05]  /*12740*/  @!P1 BRA `(.L_x_170) ;  /* 0xfffffffc00f09947 */ /* 0x004fea000383ffff */
[----:B------:R-:W-:Y:S05]  /*12750*/  BRA `(.L_x_169) ;  /* 0xffffff54000c7947 */ /* 0x000fea000383ffff */
.L_x_216:
[----:B------:R-:W-:Y:S02]  /*12760*/  IMAD.MOV.U32 R13, RZ, RZ, R0 ;  /* 0x000000ffff0d7224 */ /* 0x000fe400078e0000 */
[----:B------:R-:W-:Y:S02]  /*12770*/  IMAD.MOV.U32 R12, RZ, RZ, RZ ;  /* 0x000000ffff0c7224 */ /* 0x000fe400078e00ff */
[----:B------:R-:W-:Y:S02]  /*12780*/  IMAD.MOV.U32 R11, RZ, RZ, 0x1f ;  /* 0x0000001fff0b7424 */ /* 0x000fe400078e00ff */
[----:B------:R-:W-:-:S07]  /*12790*/  IMAD.MOV.U32 R15, RZ, RZ, -0x1 ;  /* 0xffffffffff0f7424 */ /* 0x000fce00078e00ff */
[----:B--2---:R-:W-:Y:S05]  /*127a0*/  WARPSYNC.COLLECTIVE R15, `(.L_x_290) ;  /* 0x000000000f087348 */ /* 0x004fea0003c00000 */
[----:B------:R0:W1:Y:S02]  /*127b0*/  SHFL.IDX P6, R14, R13, R12, R11 ;  /* 0x0000000c0d0e7389 */ /* 0x00006400000c000b */
[----:B012---:R-:W-:Y:S01]  /*127c0*/  ENDCOLLECTIVE ;  /* 0x000000000000791b */ /* 0x007fe20003800000 */
.L_x_290:
[----:B------:R-:W-:Y:S05]  /*127d0*/  BRA `(.L_x_291) ;  /* 0xffffffb8000c7947 */ /* 0x000fea000383ffff */
.L_x_218:
[----:B------:R-:W-:Y:S01]  /*127e0*/  BSSY B0, `(.L_x_292) ;  /* 0x0000006000007945 */ /* 0x000fe20003800000 */
[----:B------:R-:W-:-:S07]  /*127f0*/  IMAD.MOV.U32 R15, RZ, RZ, -0x1 ;  /* 0xffffffffff0f7424 */ /* 0x000fce00078e00ff */
[----:B--2---:R-:W-:Y:S05]  /*12800*/  WARPSYNC.COLLECTIVE R15, `(.L_x_293) ;  /* 0x000000000f0c7348 */ /* 0x004fea0003c00000 */
[----:B------:R-:W-:Y:S02]  /*12810*/  ELECT P6, UR62, PT ;  /* 0x00000000003e782f */ /* 0x000fe400038c0000 */
[----:B------:R-:W-:Y:S01]  /*12820*/  MOV R14, UR62 ;  /* 0x0000003e000e7c02 */ /* 0x000fe20008000f00 */
[----:B--2---:R-:W-:Y:S10]  /*12830*/  ENDCOLLECTIVE ;  /* 0x000000000000791b */ /* 0x004ff40003800000 */
.L_x_293:
[----:B------:R-:W-:Y:S05]  /*12840*/  BSYNC B0 ;  /* 0x0000000000007941 */ /* 0x000fea0003800000 */
.L_x_292:
[----:B------:R-:W-:Y:S05]  /*12850*/  BRA `(.L_x_294) ;  /* 0xffffffb8001c7947 */ /* 0x000fea000383ffff */
.L_x_220:
[----:B0-----:R0:W1:Y:S02]  /*12860*/  SYNCS.PHASECHK.TRANS64.TRYWAIT P0, [R3+URZ+0x38880], R4 ;  /* 0x03888004030075a7 */ /* 0x001064000800017f */
[----:B-1----:R-:W-:Y:S05]  /*12870*/  @!P0 NANOSLEEP.SYNCS 0x989680 ;  /* 0x009896800000895d */ /* 0x002fea0003900000 */
[----:B------:R-:W1:Y:S02]  /*12880*/  @!P0 SYNCS.PHASECHK.TRANS64 P0, [R3+URZ+0x38880], R4 ;  /* 0x03888004030085a7 */ /* 0x000e64000800007f */
[----:B-1----:R-:W-:Y:S05]  /*12890*/  @!P0 BRA `(.L_x_220) ;  /* 0xfffffffc00f08947 */ /* 0x002fea000383ffff */
[----:B------:R-:W-:Y:S05]  /*128a0*/  BRA `(.L_x_295) ;  /* 0xffffffb800807947 */ /* 0x000fea000383ffff */
.L_x_222:
[----:B-1----:R1:W2:Y:S02]  /*128b0*/  SYNCS.PHASECHK.TRANS64.TRYWAIT P0, [R3+URZ+0x38840], R4 ;  /* 0x03884004030075a7 */ /* 0x0022a4000800017f */
[----:B--2---:R-:W-:Y:S05]  /*128c0*/  @!P0 NANOSLEEP.SYNCS 0x989680 ;  /* 0x009896800000895d */ /* 0x004fea0003900000 */
[----:B------:R-:W2:Y:S02]  /*128d0*/  @!P0 SYNCS.PHASECHK.TRANS64 P0, [R3+URZ+0x38840], R4 ;  /* 0x03884004030085a7 */ /* 0x000ea4000800007f */
[----:B--2---:R-:W-:Y:S05]  /*128e0*/  @!P0 BRA `(.L_x_222) ;  /* 0xfffffffc00f08947 */ /* 0x004fea000383ffff */
[----:B------:R-:W-:Y:S05]  /*128f0*/  BRA `(.L_x_296) ;  /* 0xffffffb800ec7947 */ /* 0x000fea000383ffff */
.L_x_226:
[----:B------:R-:W-:Y:S01]  /*12900*/  IMAD.MOV.U32 R13, RZ, RZ, R2 ;  /* 0x000000ffff0d7224 */ /* 0x000fe200078e0002 */
[----:B------:R-:W-:Y:S01]  /*12910*/  LOP3.LUT R7, R7, 0x7f, RZ, 0xc0, !PT ;  /* 0x0000007f07077812 */ /* 0x000fe200078ec0ff */
[----:B------:R-:W-:Y:S02]  /*12920*/  IMAD.MOV.U32 R12, RZ, RZ, RZ ;  /* 0x000000ffff0c7224 */ /* 0x000fe400078e00ff */
[----:B------:R-:W-:Y:S01]  /*12930*/  IMAD.MOV.U32 R11, RZ, RZ, 0x181f ;  /* 0x0000181fff0b7424 */ /* 0x000fe200078e00ff */
[----:B------:R-:W-:Y:S01]  /*12940*/  SHF.R.U32.HI R8, RZ, 0x3, R7 ;  /* 0x00000003ff087819 */ /* 0x000fe20000011607 */
[----:B------:R-:W-:Y:S02]  /*12950*/  IMAD.MOV.U32 R15, RZ, RZ, -0x1 ;  /* 0xffffffffff0f7424 */ /* 0x000fe400078e00ff */
[----:B------:R-:W-:Y:S02]  /*12960*/  IMAD R4, R19, R6, RZ ;  /* 0x0000000613047224 */ /* 0x000fe400078e02ff */
[----:B------:R-:W-:-:S07]  /*12970*/  IMAD.IADD R3, R8, 0x1, R5 ;  /* 0x0000000108037824 */ /* 0x000fce00078e0205 */
[----:B-----5:R-:W-:Y:S05]  /*12980*/  WARPSYNC.COLLECTIVE R15, `(.L_x_297) ;  /* 0x000000000f087348 */ /* 0x020fea0003c00000 */
[----:B------:R0:W1:Y:S02]  /*12990*/  SHFL.IDX P6, R14, R13, R12, R11 ;  /* 0x0000000c0d0e7389 */ /* 0x00006400000c000b */
[----:B01---5:R-:W-:Y:S01]  /*129a0*/  ENDCOLLECTIVE ;  /* 0x000000000000791b */ /* 0x023fe20003800000 */
.L_x_297:
[C---:B------:R-:W-:Y:S01]  /*129b0*/  VIADD R5, R3.reuse, 0x10 ;  /* 0x0000001003057836 */ /* 0x040fe20000000000 */
[----:B------:R-:W-:Y:S01]  /*129c0*/  ISETP.GE.AND P2, PT, R3, R4, PT ;  /* 0x000000040300720c */ /* 0x000fe20003f46270 */
[----:B------:R-:W-:Y:S02]  /*129d0*/  IMAD.MOV.U32 R13, RZ, RZ, R0 ;  /* 0x000000ffff0d7224 */ /* 0x000fe400078e0000 */
[----:B------:R-:W-:-:S10]  /*129e0*/  IMAD.MOV.U32 R6, RZ, RZ, R14 ;  /* 0x000000ffff067224 */ /* 0x000fd400078e000e */
[----:B------:R-:W-:Y:S05]  /*129f0*/  WARPSYNC.COLLECTIVE R15, `(.L_x_298) ;  /* 0x000000000f087348 */ /* 0x000fea0003c00000 */
[----:B------:R0:W1:Y:S02]  /*12a00*/  SHFL.IDX P6, R14, R13, R12, R11 ;  /* 0x0000000c0d0e7389 */ /* 0x00006400000c000b */
[----:B01----:R-:W-:Y:S01]  /*12a10*/  ENDCOLLECTIVE ;  /* 0x000000000000791b */ /* 0x003fe20003800000 */
.L_x_298:
[----:B------:R-:W-:Y:S02]  /*12a20*/  IMAD.MOV.U32 R13, RZ, RZ, R2 ;  /* 0x000000ffff0d7224 */ /* 0x000fe400078e0002 */
[----:B------:R-:W-:Y:S02]  /*12a30*/  IMAD.MOV.U32 R12, RZ, RZ, 0x1 ;  /* 0x00000001ff0c7424 */ /* 0x000fe400078e00ff */
[----:B------:R-:W-:-:S07]  /*12a40*/  IMAD.MOV.U32 R7, RZ, RZ, R14 ;  /* 0x000000ffff077224 */ /* 0x000fce00078e000e */
[----:B------:R-:W-:Y:S05]  /*12a50*/  WARPSYNC.COLLECTIVE R15, `(.L_x_299) ;  /* 0x000000000f087348 */ /* 0x000fea0003c00000 */
[----:B------:R0:W1:Y:S02]  /*12a60*/  SHFL.IDX P6, R14, R13, R12, R11 ;  /* 0x0000000c0d0e7389 */ /* 0x00006400000c000b */
[----:B01----:R-:W-:Y:S01]  /*12a70*/  ENDCOLLECTIVE ;  /* 0x000000000000791b */ /* 0x003fe20003800000 */
.L_x_299:
[----:B------:R-:W-:-:S05]  /*12a80*/  @!P2 IADD3 R7, P3, R10, R7, RZ ;  /* 0x000000070a07a210 */ /* 0x000fca0007f7e0ff */
[----:B------:R-:W-:-:S05]  /*12a90*/  @!P2 IMAD.X R6, RZ, RZ, R6, P3 ;  /* 0x000000ffff06a224 */ /* 0x000fca00018e0606 */
[----:B------:R-:W-:Y:S01]  /*12aa0*/  @!P2 LOP3.LUT R7, R7, R6, RZ, 0x3c, !PT ;  /* 0x000000060707a212 */ /* 0x000fe200078e3cff */
[----:B------:R-:W-:-:S03]  /*12ab0*/  IMAD.MOV.U32 R13, RZ, RZ, R0 ;  /* 0x000000ffff0d7224 */ /* 0x000fc600078e0000 */
[----:B------:R-:W-:-:S04]  /*12ac0*/  @!P2 LOP3.LUT R6, R7, R6, RZ, 0x3c, !PT ;  /* 0x000000060706a212 */ /* 0x000fc800078e3cff */
[----:B------:R-:W-:Y:S01]  /*12ad0*/  @!P2 LOP3.LUT R7, R7, R6, RZ, 0x3c, !PT ;  /* 0x000000060707a212 */ /* 0x000fe200078e3cff */
[----:B------:R-:W-:-:S07]  /*12ae0*/  IMAD.MOV.U32 R8, RZ, RZ, R14 ;  /* 0x000000ffff087224 */ /* 0x000fce00078e000e */
[----:B------:R-:W-:Y:S05]  /*12af0*/  WARPSYNC.COLLECTIVE R15, `(.L_x_300) ;  /* 0x000000000f087348 */ /* 0x000fea0003c00000 */
[----:B------:R0:W1:Y:S02]  /*12b00*/  SHFL.IDX P6, R14, R13, R12, R11 ;  /* 0x0000000c0d0e7389 */ /* 0x00006400000c000b */
[----:B01----:R-:W-:Y:S01]  /*12b10*/  ENDCOLLECTIVE ;  /* 0x000000000000791b */ /* 0x003fe20003800000 */
.L_x_300:
[----:B------:R-:W-:Y:S01]  /*12b20*/  @!PT LDS RZ, [RZ] ;  /* 0x00000000fffff984 */ /* 0x000fe20000000800 */
[----:B------:R-:W-:Y:S01]  /*12b30*/  @!PT LDS RZ, [RZ] ;  /* 0x00000000fffff984 */ /* 0x000fe20000000800 */
[----:B------:R-:W-:Y:S01]  /*12b40*/  @!PT LDS RZ, [RZ] ;  /* 0x00000000fffff984 */ /* 0x000fe20000000800 */
[----:B------:R0:W-:Y:S04]  /*12b50*/  @!P2 LDGSTS.E.BYPASS.LTC128B.128 [R9+0x20400], desc[UR46][R6.64], !P0 ;  /* 0x204000000609afae */ /* 0x0001e8000c101d6e */
[----:B------:R0:W-:Y:S01]  /*12b60*/  @!P2 LDGSTS.E.BYPASS.LTC128B.128 [R9+0x24400], desc[UR46][R6.64+0x80], !P1 ;  /* 0x244000800609afae */ /* 0x0001e2000c901d6e */
[----:B------:R-:W-:Y:S01]  /*12b70*/  ISETP.GE.AND P2, PT, R5, R4, PT ;  /* 0x000000040500720c */ /* 0x000fe20003f46270 */
[----:B------:R-:W-:Y:S02]  /*12b80*/  IMAD.MOV.U32 R13, RZ, RZ, R2 ;  /* 0x000000ffff0d7224 */ /* 0x000fe400078e0002 */
[----:B------:R-:W-:Y:S02]  /*12b90*/  IMAD.MOV.U32 R12, RZ, RZ, 0x2 ;  /* 0x00000002ff0c7424 */ /* 0x000fe400078e00ff */
[----:B------:R-:W-:-:S08]  /*12ba0*/  IMAD.MOV.U32 R5, RZ, RZ, R14 ;  /* 0x000000ffff057224 */ /* 0x000fd000078e000e */
[----:B0-----:R-:W-:Y:S05]  /*12bb0*/  WARPSYNC.COLLECTIVE R15, `(.L_x_301) ;  /* 0x000000000f087348 */ /* 0x001fea0003c00000 */
[----:B------:R1:W2:Y:S02]  /*12bc0*/  SHFL.IDX P6, R14, R13, R12, R11 ;  /* 0x0000000c0d0e7389 */ /* 0x0002a400000c000b */
[----:B012---:R-:W-:Y:S01]  /*12bd0*/  ENDCOLLECTIVE ;  /* 0x000000000000791b */ /* 0x007fe20003800000 */
.L_x_301:
[----:B------:R-:W-:Y:S01]  /*12be0*/  @!P2 IADD3 R7, P3, R10, R5, RZ ;  /* 0x000000050a07a210 */ /* 0x000fe20007f7e0ff */
[----:B------:R-:W-:-:S04]  /*12bf0*/  VIADD R5, R3, 0x20 ;  /* 0x0000002003057836 */ /* 0x000fc80000000000 */
[----:B------:R-:W-:-:S05]  /*12c00*/  @!P2 IMAD.X R6, RZ, RZ, R8, P3 ;  /* 0x000000ffff06a224 */ /* 0x000fca00018e0608 */
[----:B------:R-:W-:Y:S01]  /*12c10*/  @!P2 LOP3.LUT R7, R7, R6, RZ, 0x3c, !PT ;  /* 0x000000060707a212 */ /* 0x000fe200078e3cff */
[----:B------:R-:W-:-:S03]  /*12c20*/  IMAD.MOV.U32 R13, RZ, RZ, R0 ;  /* 0x000000ffff0d7224 */ /* 0x000fc600078e0000 */
[----:B------:R-:W-:-:S04]  /*12c30*/  @!P2 LOP3.LUT R6, R7, R6, RZ, 0x3c, !PT ;  /* 0x000000060706a212 */ /* 0x000fc800078e3cff */
[----:B------:R-:W-:-:S05]  /*12c40*/  @!P2 LOP3.LUT R7, R7, R6, RZ, 0x3c, !PT ;  /* 0x000000060707a212 */ /* 0x000fca00078e3cff */
[----:B------:R-:W-:Y:S01]  /*12c50*/  @!PT LDS RZ, [RZ] ;  /* 0x00000000fffff984 */ /* 0x000fe20000000800 */
[----:B------:R-:W-:Y:S01]  /*12c60*/  @!PT LDS RZ, [RZ] ;  /* 0x00000000fffff984 */ /* 0x000fe20000000800 */
[----:B------:R-:W-:Y:S01]  /*12c70*/  @!PT LDS RZ, [RZ] ;  /* 0x00000000fffff984 */ /* 0x000fe20000000800 */
[----:B------:R-:W-:Y:S04]  /*12c80*/  @!P2 LDGSTS.E.BYPASS.LTC128B.128 [R9+0x20c00], desc[UR46][R6.64], !P0 ;  /* 0x20c000000609afae */ /* 0x000fe8000c101d6e */
[----:B------:R0:W-:Y:S01]  /*12c90*/  @!P2 LDGSTS.E.BYPASS.LTC128B.128 [R9+0x24c00], desc[UR46][R6.64+0x80], !P1 ;  /* 0x24c000800609afae */ /* 0x0001e2000c901d6e */
[----:B------:R-:W-:Y:S01]  /*12ca0*/  ISETP.GE.AND P2, PT, R5, R4, PT ;  /* 0x000000040500720c */ /* 0x000fe20003f46270 */
[----:B------:R-:W-:Y:S02]  /*12cb0*/  VIADD R5, R3, 0x30 ;  /* 0x0000003003057836 */ /* 0x000fe40000000000 */
[----:B0-----:R-:W-:-:S10]  /*12cc0*/  IMAD.MOV.U32 R6, RZ, RZ, R14 ;  /* 0x000000ffff067224 */ /* 0x001fd400078e000e */
[----:B------:R-:W-:Y:S05]  /*12cd0*/  WARPSYNC.COLLECTIVE R15, `(.L_x_302) ;  /* 0x000000000f087348 */ /* 0x000fea0003c00000 */
[----:B------:R0:W1:Y:S02]  /*12ce0*/  SHFL.IDX P6, R14, R13, R12, R11 ;  /* 0x0000000c0d0e7389 */ /* 0x00006400000c000b */
[----:B01----:R-:W-:Y:S01]  /*12cf0*/  ENDCOLLECTIVE ;  /* 0x000000000000791b */ /* 0x003fe20003800000 */
.L_x_302:
[----:B------:R-:W-:Y:S02]  /*12d00*/  IMAD.MOV.U32 R13, RZ, RZ, R2 ;  /* 0x000000ffff0d7224 */ /* 0x000fe400078e0002 */
[----:B------:R-:W-:Y:S02]  /*12d10*/  IMAD.MOV.U32 R12, RZ, RZ, 0x3 ;  /* 0x00000003ff0c7424 */ /* 0x000fe400078e00ff */
[----:B------:R-:W-:-:S07]  /*12d20*/  IMAD.MOV.U32 R7, RZ, RZ, R14 ;  /* 0x000000ffff077224 */ /* 0x000fce00078e000e */
[----:B------:R-:W-:Y:S05]  /*12d30*/  WARPSYNC.COLLECTIVE R15, `(.L_x_303) ;  /* 0x000000000f087348 */ /* 0x000fea0003c00000 */
[----:B------:R0:W1:Y:S02]  /*12d40*/  SHFL.IDX P6, R14, R13, R12, R11 ;  /* 0x0000000c0d0e7389 */ /* 0x00006400000c000b */
[----:B01----:R-:W-:Y:S01]  /*12d50*/  ENDCOLLECTIVE ;  /* 0x000000000000791b */ /* 0x003fe20003800000 */
.L_x_303:
[----:B------:R-:W-:-:S05]  /*12d60*/  @!P2 IADD3 R7, P3, R10, R7, RZ ;  /* 0x000000070a07a210 */ /* 0x000fca0007f7e0ff */
        /* <DEDUP_REMOVED lines=16> */
.L_x_304:
[----:B------:R-:W-:Y:S02]  /*12e70*/  IMAD.MOV.U32 R13, RZ, RZ, R2 ;  /* 0x000000ffff0d7224 */ /* 0x000fe400078e0002 */
[----:B------:R-:W-:Y:S02]  /*12e80*/  IMAD.MOV.U32 R12, RZ, RZ, 0x4 ;  /* 0x00000004ff0c7424 */ /* 0x000fe400078e00ff */
[----:B------:R-:W-:-:S07]  /*12e90*/  IMAD.MOV.U32 R7, RZ, RZ, R14 ;  /* 0x000000ffff077224 */ /* 0x000fce00078e000e */
[----:B------:R-:W-:Y:S05]  /*12ea0*/  WARPSYNC.COLLECTIVE R15, `(.L_x_305) ;  /* 0x000000000f087348 */ /* 0x000fea0003c00000 */
[----:B------:R0:W1:Y:S02]  /*12eb0*/  SHFL.IDX P6, R14, R13, R12, R11 ;  /* 0x0000000c0d0e7389 */ /* 0x00006400000c000b */
[----:B01----:R-:W-:Y:S01]  /*12ec0*/  ENDCOLLECTIVE ;  /* 0x000000000000791b */ /* 0x003fe20003800000 */
.L_x_305:
        /* <DEDUP_REMOVED lines=17> */
.L_x_306:
[----:B------:R-:W-:Y:S02]  /*12fe0*/  IMAD.MOV.U32 R13, RZ, RZ, R2 ;  /* 0x000000ffff0d7224 */ /* 0x000fe400078e0002 */
[----:B------:R-:W-:Y:S02]  /*12ff0*/  IMAD.MOV.U32 R12, RZ, RZ, 0x5 ;  /* 0x00000005ff0c7424 */ /* 0x000fe400078e00ff */
[----:B------:R-:W-:-:S07]  /*13000*/  IMAD.MOV.U32 R7, RZ, RZ, R14 ;  /* 0x000000ffff077224 */ /* 0x000fce00078e000e */
[----:B------:R-:W-:Y:S05]  /*13010*/  WARPSYNC.COLLECTIVE R15, `(.L_x_307) ;  /* 0x000000000f087348 */ /* 0x000fea0003c00000 */
[----:B------:R0:W1:Y:S02]  /*13020*/  SHFL.IDX P6, R14, R13, R12, R11 ;  /* 0x0000000c0d0e7389 */ /* 0x00006400000c000b */
[----:B01----:R-:W-:Y:S01]  /*13030*/  ENDCOLLECTIVE ;  /* 0x000000000000791b */ /* 0x003fe20003800000 */
.L_x_307:
        /* <DEDUP_REMOVED lines=17> */
.L_x_308:
[----:B------:R-:W-:Y:S02]  /*13150*/  IMAD.MOV.U32 R13, RZ, RZ, R2 ;  /* 0x000000ffff0d7224 */ /* 0x000fe400078e0002 */
[----:B------:R-:W-:Y:S02]  /*13160*/  IMAD.MOV.U32 R12, RZ, RZ, 0x6 ;  /* 0x00000006ff0c7424 */ /* 0x000fe400078e00ff */
[----:B------:R-:W-:-:S07]  /*13170*/  IMAD.MOV.U32 R7, RZ, RZ, R14 ;  /* 0x000000ffff077224 */ /* 0x000fce00078e000e */
[----:B------:R-:W-:Y:S05]  /*13180*/  WARPSYNC.COLLECTIVE R15, `(.L_x_309) ;  /* 0x000000000f087348 */ /* 0x000fea0003c00000 */
[----:B------:R0:W1:Y:S02]  /*13190*/  SHFL.IDX P6, R14, R13, R12, R11 ;  /* 0x0000000c0d0e7389 */ /* 0x00006400000c000b */
[----:B01----:R-:W-:Y:S01]  /*131a0*/  ENDCOLLECTIVE ;  /* 0x000000000000791b */ /* 0x003fe20003800000 */
.L_x_309:
        /* <DEDUP_REMOVED lines=12> */
[----:B0-----:R-:W-:-:S12]  /*13270*/  IMAD.MOV.U32 R6, RZ, RZ, R14 ;  /* 0x000000ffff067224 */ /* 0x001fd800078e000e */
[----:B------:R-:W-:Y:S05]  /*13280*/  WARPSYNC.COLLECTIVE R15, `(.L_x_310) ;  /* 0x000000000f087348 */ /* 0x000fea0003c00000 */
[----:B------:R0:W1:Y:S02]  /*13290*/  SHFL.IDX P6, R14, R13, R12, R11 ;  /* 0x0000000c0d0e7389 */ /* 0x00006400000c000b */
[----:B01----:R-:W-:Y:S01]  /*132a0*/  ENDCOLLECTIVE ;  /* 0x000000000000791b */ /* 0x003fe20003800000 */
.L_x_310:
[----:B------:R-:W-:Y:S02]  /*132b0*/  IMAD.MOV.U32 R13, RZ, RZ, R2 ;  /* 0x000000ffff0d7224 */ /* 0x000fe400078e0002 */
[----:B------:R-:W-:Y:S02]  /*132c0*/  IMAD.MOV.U32 R12, RZ, RZ, 0x7 ;  /* 0x00000007ff0c7424 */ /* 0x000fe400078e00ff */
[----:B------:R-:W-:-:S07]  /*132d0*/  IMAD.MOV.U32 R7, RZ, RZ, R14 ;  /* 0x000000ffff077224 */ /* 0x000fce00078e000e */
[----:B------:R-:W-:Y:S05]  /*132e0*/  WARPSYNC.COLLECTIVE R15, `(.L_x_311) ;  /* 0x000000000f087348 */ /* 0x000fea0003c00000 */
[----:B------:R0:W1:Y:S02]  /*132f0*/  SHFL.IDX P6, R14, R13, R12, R11 ;  /* 0x0000000c0d0e7389 */ /* 0x00006400000c000b */
[----:B01----:R-:W-:Y:S01]  /*13300*/  ENDCOLLECTIVE ;  /* 0x000000000000791b */ /* 0x003fe20003800000 */
.L_x_311:
        /* <DEDUP_REMOVED lines=10> */
.L_x_312:
[----:B------:R-:W-:Y:S01]  /*133b0*/  @!PT LDS RZ, [RZ] ;  /* 0x00000000fffff984 */ /* 0x000fe20000000800 */
[----:B------:R-:W-:Y:S01]  /*133c0*/  @!PT LDS RZ, [RZ] ;  /* 0x00000000fffff984 */ /* 0x000fe20000000800 */
[----:B------:R-:W-:Y:S01]  /*133d0*/  @!PT LDS RZ, [RZ] ;  /* 0x00000000fffff984 */ /* 0x000fe20000000800 */
[----:B------:R0:W-:Y:S04]  /*133e0*/  @!P2 LDGSTS.E.BYPASS.LTC128B.128 [R9+0x23400], desc[UR46][R6.64], !P0 ;  /* 0x234000000609afae */ /* 0x0001e8000c101d6e */
[----:B------:R0:W-:Y:S01]  /*133f0*/  @!P2 LDGSTS.E.BYPASS.LTC128B.128 [R9+0x27400], desc[UR46][R6.64+0x80], !P1 ;  /* 0x274000800609afae */ /* 0x0001e2000c901d6e */
[----:B------:R-:W-:Y:S01]  /*13400*/  IMAD.MOV.U32 R0, RZ, RZ, R14 ;  /* 0x000000ffff007224 */ /* 0x000fe200078e000e */
[----:B------:R-:W-:Y:S06]  /*13410*/  BRA `(.L_x_313) ;  /* 0xffffffbc00647947 */ /* 0x000fec000383ffff */
.L_x_231:
[----:B--2---:R2:W3:Y:S02]  /*13420*/  SYNCS.PHASECHK.TRANS64.TRYWAIT P0, [R17+URZ+0x38820], R0 ;  /* 0x03882000110075a7 */ /* 0x0044e4000800017f */
[----:B---3--:R-:W-:Y:S05]  /*13430*/  @!P0 NANOSLEEP.SYNCS 0x989680 ;  /* 0x009896800000895d */ /* 0x008fea0003900000 */
[----:B------:R-:W3:Y:S02]  /*13440*/  @!P0 SYNCS.PHASECHK.TRANS64 P0, [R17+URZ+0x38820], R0 ;  /* 0x03882000110085a7 */ /* 0x000ee4000800007f */
[----:B---3--:R-:W-:Y:S05]  /*13450*/  @!P0 BRA `(.L_x_231) ;  /* 0xfffffffc00f08947 */ /* 0x008fea000383ffff */
[----:B------:R-:W-:Y:S05]  /*13460*/  BRA `(.L_x_314) ;  /* 0xffffffbc00d07947 */ /* 0x000fea000383ffff */
.L_x_237:
[----:B-1----:R1:W3:Y:S02]  /*13470*/  SYNCS.PHASECHK.TRANS64.TRYWAIT P0, [R6+URZ+0x38880], R5 ;  /* 0x03888005060075a7 */ /* 0x0022e4000800017f */
[----:B---3--:R-:W-:Y:S05]  /*13480*/  @!P0 NANOSLEEP.SYNCS 0x989680 ;  /* 0x009896800000895d */ /* 0x008fea0003900000 */
[----:B------:R-:W3:Y:S02]  /*13490*/  @!P0 SYNCS.PHASECHK.TRANS64 P0, [R6+URZ+0x38880], R5 ;  /* 0x03888005060085a7 */ /* 0x000ee4000800007f */
[----:B---3--:R-:W-:Y:S05]  /*134a0*/  @!P0 BRA `(.L_x_237) ;  /* 0xfffffffc00f08947 */ /* 0x008fea000383ffff */
[----:B------:R-:W-:Y:S05]  /*134b0*/  BRA `(.L_x_315) ;  /* 0xffffffc0008c7947 */ /* 0x000fea000383ffff */
.L_x_243:
[----:B0-----:R0:W3:Y:S02]  /*134c0*/  SYNCS.PHASECHK.TRANS64.TRYWAIT P0, [R6+URZ+0x38840], R5 ;  /* 0x03884005060075a7 */ /* 0x0010e4000800017f */
[----:B---3--:R-:W-:Y:S05]  /*134d0*/  @!P0 NANOSLEEP.SYNCS 0x989680 ;  /* 0x009896800000895d */ /* 0x008fea0003900000 */
[----:B------:R-:W3:Y:S02]  /*134e0*/  @!P0 SYNCS.PHASECHK.TRANS64 P0, [R6+URZ+0x38840], R5 ;  /* 0x03884005060085a7 */ /* 0x000ee4000800007f */
[----:B---3--:R-:W-:Y:S05]  /*134f0*/  @!P0 BRA `(.L_x_243) ;  /* 0xfffffffc00f08947 */ /* 0x008fea000383ffff */
[----:B------:R-:W-:Y:S05]  /*13500*/  BRA `(.L_x_316) ;  /* 0xffffffc400487947 */ /* 0x000fea000383ffff */
.L_x_250:
[----:B-1----:R1:W3:Y:S02]  /*13510*/  SYNCS.PHASECHK.TRANS64.TRYWAIT P0, [R19+URZ+0x38870], R4 ;  /* 0x03887004130075a7 */ /* 0x0022e4000800017f */
[----:B---3--:R-:W-:Y:S05]  /*13520*/  @!P0 NANOSLEEP.SYNCS 0x989680 ;  /* 0x009896800000895d */ /* 0x008fea0003900000 */
[----:B------:R-:W3:Y:S02]  /*13530*/  @!P0 SYNCS.PHASECHK.TRANS64 P0, [R19+URZ+0x38870], R4 ;  /* 0x03887004130085a7 */ /* 0x000ee4000800007f */
[----:B---3--:R-:W-:Y:S05]  /*13540*/  @!P0 BRA `(.L_x_250) ;  /* 0xfffffffc00f08947 */ /* 0x008fea000383ffff */
[----:B------:R-:W-:Y:S05]  /*13550*/  BRA `(.L_x_317) ;  /* 0xffffffc800207947 */ /* 0x000fea000383ffff */
.L_x_252:
[----:B-1----:R1:W3:Y:S02]  /*13560*/  SYNCS.PHASECHK.TRANS64.TRYWAIT P0, [R19+URZ+0x38860], R4 ;  /* 0x03886004130075a7 */ /* 0x0022e4000800017f */
[----:B---3--:R-:W-:Y:S05]  /*13570*/  @!P0 NANOSLEEP.SYNCS 0x989680 ;  /* 0x009896800000895d */ /* 0x008fea0003900000 */
[----:B------:R-:W3:Y:S02]  /*13580*/  @!P0 SYNCS.PHASECHK.TRANS64 P0, [R19+URZ+0x38860], R4 ;  /* 0x03886004130085a7 */ /* 0x000ee4000800007f */
[----:B---3--:R-:W-:Y:S05]  /*13590*/  @!P0 BRA `(.L_x_252) ;  /* 0xfffffffc00f08947 */ /* 0x008fea000383ffff */
[----:B------:R-:W-:Y:S05]  /*135a0*/  BRA `(.L_x_318) ;  /* 0xffffffc800287947 */ /* 0x000fea000383ffff */
.L_x_259:
[----:B--2---:R2:W3:Y:S02]  /*135b0*/  SYNCS.PHASECHK.TRANS64.TRYWAIT P1, [R2+URZ+0x38870], R0 ;  /* 0x03887000020075a7 */ /* 0x0044e4000802017f */
[----:B---3--:R-:W-:Y:S05]  /*135c0*/  @!P1 NANOSLEEP.SYNCS 0x989680 ;  /* 0x009896800000995d */ /* 0x008fea0003900000 */
[----:B------:R-:W3:Y:S02]  /*135d0*/  @!P1 SYNCS.PHASECHK.TRANS64 P1, [R2+URZ+0x38870], R0 ;  /* 0x03887000020095a7 */ /* 0x000ee4000802007f */
[----:B---3--:R-:W-:Y:S05]  /*135e0*/  @!P1 BRA `(.L_x_259) ;  /* 0xfffffffc00f09947 */ /* 0x008fea000383ffff */
[----:B------:R-:W-:Y:S05]  /*135f0*/  BRA `(.L_x_319) ;  /* 0xffffffd400647947 */ /* 0x000fea000383ffff */
.L_x_261:
[----:B--2---:R2:W3:Y:S02]  /*13600*/  SYNCS.PHASECHK.TRANS64.TRYWAIT P1, [R2+URZ+0x38860], R0 ;  /* 0x03886000020075a7 */ /* 0x0044e4000802017f */
[----:B---3--:R-:W-:Y:S05]  /*13610*/  @!P1 NANOSLEEP.SYNCS 0x989680 ;  /* 0x009896800000995d */ /* 0x008fea0003900000 */
[----:B------:R-:W3:Y:S02]  /*13620*/  @!P1 SYNCS.PHASECHK.TRANS64 P1, [R2+URZ+0x38860], R0 ;  /* 0x03886000020095a7 */ /* 0x000ee4000802007f */
[----:B---3--:R-:W-:Y:S05]  /*13630*/  @!P1 BRA `(.L_x_261) ;  /* 0xfffffffc00f09947 */ /* 0x008fea000383ffff */
[----:B------:R-:W-:Y:S05]  /*13640*/  BRA `(.L_x_320) ;  /* 0xffffffd4006c7947 */ /* 0x000fea000383ffff */
.L_x_274:
[----:B0-----:R0:W1:Y:S02]  /*13650*/  SYNCS.PHASECHK.TRANS64.TRYWAIT P0, [R0+URZ+0x38820], R3 ;  /* 0x03882003000075a7 */ /* 0x001064000800017f */
[----:B-1----:R-:W-:Y:S05]  /*13660*/  @!P0 NANOSLEEP.SYNCS 0x989680 ;  /* 0x009896800000895d */ /* 0x002fea0003900000 */
[----:B------:R-:W1:Y:S02]  /*13670*/  @!P0 SYNCS.PHASECHK.TRANS64 P0, [R0+URZ+0x38820], R3 ;  /* 0x03882003000085a7 */ /* 0x000e64000800007f */
[----:B-1----:R-:W-:Y:S05]  /*13680*/  @!P0 BRA `(.L_x_274) ;  /* 0xfffffffc00f08947 */ /* 0x002fea000383ffff */
[----:B------:R-:W-:Y:S05]  /*13690*/  BRA `(.L_x_321) ;  /* 0xffffffe800e47947 */ /* 0x000fea000383ffff */
.L_x_275:
[----:B------:R-:W1:Y:S01]  /*136a0*/  S2R R2, SR_TID.X ;  /* 0x0000000000027919 */ /* 0x000e620000002100 */
[----:B------:R-:W-:Y:S01]  /*136b0*/  BSSY B0, `(.L_x_322) ;  /* 0x000000a000007945 */ /* 0x000fe20003800000 */
[----:B------:R-:W-:Y:S02]  /*136c0*/  IMAD.MOV.U32 R12, RZ, RZ, RZ ;  /* 0x000000ffff0c7224 */ /* 0x000fe400078e00ff */
[----:B------:R-:W-:Y:S02]  /*136d0*/  IMAD.MOV.U32 R11, RZ, RZ, 0x1f ;  /* 0x0000001fff0b7424 */ /* 0x000fe400078e00ff */
[----:B------:R-:W-:Y:S01]  /*136e0*/  IMAD.MOV.U32 R15, RZ, RZ, -0x1 ;  /* 0xffffffffff0f7424 */ /* 0x000fe200078e00ff */
[----:B-1----:R-:W-:-:S04]  /*136f0*/  SHF.R.U32.HI R2, RZ, 0x5, R2 ;  /* 0x00000005ff027819 */ /* 0x002fc80000011602 */
[----:B------:R-:W-:-:S05]  /*13700*/  LOP3.LUT R2, R2, 0x3, RZ, 0xc0, !PT ;  /* 0x0000000302027812 */ /* 0x000fca00078ec0ff */
[----:B------:R-:W-:-:S07]  /*13710*/  IMAD.MOV.U32 R13, RZ, RZ, R2 ;  /* 0x000000ffff0d7224 */ /* 0x000fce00078e0002 */
[----:B0-----:R-:W-:Y:S05]  /*13720*/  WARPSYNC.COLLECTIVE R15, `(.L_x_323) ;  /* 0x000000000f087348 */ /* 0x001fea0003c00000 */
[----:B------:R1:W2:Y:S02]  /*13730*/  SHFL.IDX P6, R14, R13, R12, R11 ;  /* 0x0000000c0d0e7389 */ /* 0x0002a400000c000b */
[----:B012---:R-:W-:Y:S01]  /*13740*/  ENDCOLLECTIVE ;  /* 0x000000000000791b */ /* 0x007fe20003800000 */
.L_x_323:
[----:B------:R-:W-:Y:S05]  /*13750*/  BSYNC B0 ;  /* 0x0000000000007941 */ /* 0x000fea0003800000 */
.L_x_322:
[----:B------:R-:W-:Y:S05]  /*13760*/  BRA `(.L_x_324) ;  /* 0xffffffe800cc7947 */ /* 0x000fea000383ffff */
.L_x_278:
[----:B------:R-:W-:Y:S01]  /*13770*/  BSSY B1, `(.L_x_325) ;  /* 0x0000006000017945 */ /* 0x000fe20003800000 */
[----:B------:R-:W-:-:S07]  /*13780*/  IMAD.MOV.U32 R15, RZ, RZ, -0x1 ;  /* 0xffffffffff0f7424 */ /* 0x000fce00078e00ff */
[----:B01----:R-:W-:Y:S05]  /*13790*/  WARPSYNC.COLLECTIVE R15, `(.L_x_326) ;  /* 0x000000000f0c7348 */ /* 0x003fea0003c00000 */
[----:B------:R-:W-:Y:S02]  /*137a0*/  ELECT P6, UR62, PT ;  /* 0x00000000003e782f */ /* 0x000fe400038c0000 */
[----:B------:R-:W-:Y:S01]  /*137b0*/  MOV R14, UR62 ;  /* 0x0000003e000e7c02 */ /* 0x000fe20008000f00 */
[----:B01----:R-:W-:Y:S10]  /*137c0*/  ENDCOLLECTIVE ;  /* 0x000000000000791b */ /* 0x003ff40003800000 */
.L_x_326:
[----:B------:R-:W-:Y:S05]  /*137d0*/  BSYNC B1 ;  /* 0x0000000000017941 */ /* 0x000fea0003800000 */
.L_x_325:
[----:B------:R-:W-:Y:S05]  /*137e0*/  BRA `(.L_x_327) ;  /* 0xffffffe800c47947 */ /* 0x000fea000383ffff */
.L_x_280:
[----:B0-----:R0:W1:Y:S02]  /*137f0*/  SYNCS.PHASECHK.TRANS64.TRYWAIT P1, [R6+URZ], R5 ;  /* 0x00000005060075a7 */ /* 0x001064000802017f */
[----:B-1----:R-:W-:Y:S05]  /*13800*/  @!P1 NANOSLEEP.SYNCS 0x989680 ;  /* 0x009896800000995d */ /* 0x002fea0003900000 */
[----:B------:R-:W1:Y:S02]  /*13810*/  @!P1 SYNCS.PHASECHK.TRANS64 P1, [R6+URZ], R5 ;  /* 0x00000005060095a7 */ /* 0x000e64000802007f */
[----:B-1----:R-:W-:Y:S05]  /*13820*/  @!P1 BRA `(.L_x_280) ;  /* 0xfffffffc00f09947 */ /* 0x002fea000383ffff */
[----:B------:R-:W-:Y:S05]  /*13830*/  BRA `(.L_x_328) ;  /* 0xffffffec00007947 */ /* 0x000fea000383ffff */
.L_x_281:
[----:B-1----:R1:W2:Y:S02]  /*13840*/  SYNCS.PHASECHK.TRANS64.TRYWAIT P1, [R7+URZ], R2 ;  /* 0x00000002070075a7 */ /* 0x0022a4000802017f */
[----:B--2---:R-:W-:Y:S05]  /*13850*/  @!P1 NANOSLEEP.SYNCS 0x989680 ;  /* 0x009896800000995d */ /* 0x004fea0003900000 */
[----:B------:R-:W2:Y:S02]  /*13860*/  @!P1 SYNCS.PHASECHK.TRANS64 P1, [R7+URZ], R2 ;  /* 0x00000002070095a7 */ /* 0x000ea4000802007f */
[----:B--2---:R-:W-:Y:S05]  /*13870*/  @!P1 BRA `(.L_x_281) ;  /* 0xfffffffc00f09947 */ /* 0x004fea000383ffff */
[----:B------:R-:W-:Y:S05]  /*13880*/  BRA `(.L_x_329) ;  /* 0xffffffe800f47947 */ /* 0x000fea000383ffff */
.L_x_283:
[----:B--2---:R2:W3:Y:S02]  /*13890*/  SYNCS.PHASECHK.TRANS64.TRYWAIT P1, [R4+URZ+0x38860], R5 ;  /* 0x03886005040075a7 */ /* 0x0044e4000802017f */
[----:B---3--:R-:W-:Y:S05]  /*138a0*/  @!P1 NANOSLEEP.SYNCS 0x989680 ;  /* 0x009896800000995d */ /* 0x008fea0003900000 */
[----:B------:R-:W3:Y:S02]  /*138b0*/  @!P1 SYNCS.PHASECHK.TRANS64 P1, [R4+URZ+0x38860], R5 ;  /* 0x03886005040095a7 */ /* 0x000ee4000802007f */
[----:B---3--:R-:W-:Y:S05]  /*138c0*/  @!P1 BRA `(.L_x_283) ;  /* 0xfffffffc00f09947 */ /* 0x008fea000383ffff */
[----:B------:R-:W-:Y:S05]  /*138d0*/  BRA `(.L_x_330) ;  /* 0xffffffe800f87947 */ /* 0x000fea000383ffff */
.L_x_285:
[----:B---3--:R3:W4:Y:S02]  /*138e0*/  SYNCS.PHASECHK.TRANS64.TRYWAIT P1, [R3+URZ+0x38860], R2 ;  /* 0x03886002030075a7 */ /* 0x008724000802017f */
[----:B----4-:R-:W-:Y:S05]  /*138f0*/  @!P1 NANOSLEEP.SYNCS 0x989680 ;  /* 0x009896800000995d */ /* 0x010fea0003900000 */
[----:B------:R-:W4:Y:S02]  /*13900*/  @!P1 SYNCS.PHASECHK.TRANS64 P1, [R3+URZ+0x38860], R2 ;  /* 0x03886002030095a7 */ /* 0x000f24000802007f */
[----:B----4-:R-:W-:Y:S05]  /*13910*/  @!P1 BRA `(.L_x_285) ;  /* 0xfffffffc00f09947 */ /* 0x010fea000383ffff */
[----:B------:R-:W-:Y:S05]  /*13920*/  BRA `(.L_x_331) ;  /* 0xffffffe800f87947 */ /* 0x000fea000383ffff */
.L_x_287:
[----:B----4-:R4:W0:Y:S02]  /*13930*/  SYNCS.PHASECHK.TRANS64.TRYWAIT P0, [R4+URZ+0x38880], R5 ;  /* 0x03888005040075a7 */ /* 0x010824000800017f */
[----:B0-----:R-:W-:Y:S05]  /*13940*/  @!P0 NANOSLEEP.SYNCS 0x989680 ;  /* 0x009896800000895d */ /* 0x001fea0003900000 */
[----:B------:R-:W0:Y:S02]  /*13950*/  @!P0 SYNCS.PHASECHK.TRANS64 P0, [R4+URZ+0x38880], R5 ;  /* 0x03888005040085a7 */ /* 0x000e24000800007f */
[----:B0-----:R-:W-:Y:S05]  /*13960*/  @!P0 BRA `(.L_x_287) ;  /* 0xfffffffc00f08947 */ /* 0x001fea000383ffff */
[----:B------:R-:W-:Y:S05]  /*13970*/  BRA `(.L_x_288) ;  /* 0xffffffe800f47947 */ /* 0x000fea000383ffff */
.L_x_332:
        /* <DEDUP_REMOVED lines=16> */
.L_x_12954:


//--------------------- .text._ZN7cutlass13device_kernelIN5flash11enable_sm90INS1_16FlashAttnFwdSm90INS1_25CollectiveMainloopFwdSm90ILi2EN4cute5tupleIJNS5_1CILi1EEES8_S8_EEENS6_IJNS7_ILi128EEESA_NS7_ILi256EEEEEELi256ENS_12float_e4m3_tEfNS_4arch4Sm90ELb0ELb0ELb1ELb1ELb0ELb1ELb0ELb1ELb1ELb1ELb0ELb0EEENS1_21CollectiveEpilogueFwdINS6_IJSA_SB_SA_EEES9_NS_10bfloat16_tESF_Li256ELb1ELb1ELb0ELb1EEENS1_36VarlenDynamicPersistentTileSchedulerILi128ELi128ELi256ELi128ELb0ELb1ELb1ELb0ELb1ELb1EEEEEEEEEvNT_6ParamsE --------------------------
	.section	.text._ZN7cutlass13device_kernelIN5flash11enable_sm90INS1_16FlashAttnFwdSm90INS1_25CollectiveMainloopFwdSm90ILi2EN4cute5tupleIJNS5_1CILi1EEES8_S8_EEENS6_IJNS7_ILi128EEESA_NS7_ILi256EEEEEELi256ENS_12float_e4m3_tEfNS_4arch4Sm90ELb0ELb0ELb1ELb1ELb0ELb1ELb0ELb1ELb1ELb1ELb0ELb0EEENS1_21CollectiveEpilogueFwdINS6_IJSA_SB_SA_EEES9_NS_10bfloat16_tESF_Li256ELb1ELb1ELb0ELb1EEENS1_36VarlenDynamicPersistentTileSchedulerILi128ELi128ELi256ELi128ELb0ELb1ELb1ELb0ELb1ELb1EEEEEEEEEvNT_6ParamsE,"ax",@progbits
	.align	128
.text._ZN7cutlass13device_kernelIN5flash11enable_sm90INS1_16FlashAttnFwdSm90INS1_25CollectiveMainloopFwdSm90ILi2EN4cute5tupleIJNS5_1CILi1EEES8_S8_EEENS6_IJNS7_ILi128EEESA_NS7_ILi256EEEEEELi256ENS_12float_e4m3_tEfNS_4arch4Sm90ELb0ELb0ELb1ELb1ELb0ELb1ELb0ELb1ELb1ELb1ELb0ELb0EEENS1_21CollectiveEpilogueFwdINS6_IJSA_SB_SA_EEES9_NS_10bfloat16_tESF_Li256ELb1ELb1ELb0ELb1EEENS1_36VarlenDynamicPersistentTileSchedulerILi128ELi128ELi256ELi128ELb0ELb1ELb1ELb0ELb1ELb1EEEEEEEEEvNT_6ParamsE:
        .type           _ZN7cutlass13device_kernelIN5flash11enable_sm90INS1_16FlashAttnFwdSm90INS1_25CollectiveMainloopFwdSm90ILi2EN4cute5tupleIJNS5_1CILi1EEES8_S8_EEENS6_IJNS7_ILi128EEESA_NS7_ILi256EEEEEELi256ENS_12float_e4m3_tEfNS_4arch4Sm90ELb0ELb0ELb1ELb1ELb0ELb1ELb0ELb1ELb1ELb1ELb0ELb0EEENS1_21CollectiveEpilogueFwdINS6_IJSA_SB_SA_EEES9_NS_10bfloat16_tESF_Li256ELb1ELb1ELb0ELb1EEENS1_36VarlenDynamicPersistentTileSchedulerILi128ELi128ELi256ELi128ELb0ELb1ELb1ELb0ELb1ELb1EEEEEEEEEvNT_6ParamsE,@function
        .size           _ZN7cutlass13device_kernelIN5flash11enable_sm90INS1_16FlashAttnFwdSm90INS1_25CollectiveMainloopFwdSm90ILi2EN4cute5tupleIJNS5_1CILi1EEES8_S8_EEENS6_IJNS7_ILi128EEESA_NS7_ILi256EEEEEELi256ENS_12float_e4m3_tEfNS_4arch4Sm90ELb0ELb0ELb1ELb1ELb0ELb1ELb0ELb1ELb1ELb1ELb0ELb0EEENS1_21CollectiveEpilogueFwdINS6_IJSA_SB_SA_EEES9_NS_10bfloat16_tESF_Li256ELb1ELb1ELb0ELb1EEENS1_36VarlenDynamicPersistentTileSchedulerILi128ELi128ELi256ELi128ELb0ELb1ELb1ELb0ELb1ELb1EEEEEEEEEvNT_6ParamsE,(.L_x_12955 - _ZN7cutlass13device_kernelIN5flash11enable_sm90INS1_16FlashAttnFwdSm90INS1_25CollectiveMainloopFwdSm90ILi2EN4cute5tupleIJNS5_1CILi1EEES8_S8_EEENS6_IJNS7_ILi128EEESA_NS7_ILi256EEEEEELi256ENS_12float_e4m3_tEfNS_4arch4Sm90ELb0ELb0ELb1ELb1ELb0ELb1ELb0ELb1ELb1ELb1ELb0ELb0EEENS1_21CollectiveEpilogueFwdINS6_IJSA_SB_SA_EEES9_NS_10bfloat16_tESF_Li256ELb1ELb1ELb0ELb1EEENS1_36VarlenDynamicPersistentTileSchedulerILi128ELi128ELi256ELi128ELb0ELb1ELb1ELb0ELb1ELb1EEEEEEEEEvNT_6ParamsE)
        .other          _ZN7cutlass13device_kernelIN5flash11enable_sm90INS1_16FlashAttnFwdSm90INS1_25CollectiveMainloopFwdSm90ILi2EN4cute5tupleIJNS5_1CILi1EEES8_S8_EEENS6_IJNS7_ILi128EEESA_NS7_ILi256EEEEEELi256ENS_12float_e4m3_tEfNS_4arch4Sm90ELb0ELb0ELb1ELb1ELb0ELb1ELb0ELb1ELb1ELb1ELb0ELb0EEENS1_21CollectiveEpilogueFwdINS6_IJSA_SB_SA_EEES9_NS_10bfloat16_tESF_Li256ELb1ELb1ELb0ELb1EEENS1_36VarlenDynamicPersistentTileSchedulerILi128ELi128ELi256ELi128ELb0ELb1ELb1ELb0ELb1ELb1EEEEEEEEEvNT_6ParamsE,@"STO_CUDA_ENTRY STV_DEFAULT"
_ZN7cutlass13device_kernelIN5flash11enable_sm90INS1_16FlashAttnFwdSm90INS1_25CollectiveMainloopFwdSm90ILi2EN4cute5tupleIJNS5_1CILi1EEES8_S8_EEENS6_IJNS7_ILi128EEESA_NS7_ILi256EEEEEELi256ENS_12float_e4m3_tEfNS_4arch4Sm90ELb0ELb0ELb1ELb1ELb0ELb1ELb0ELb1ELb1ELb1ELb0ELb0EEENS1_21CollectiveEpilogueFwdINS6_IJSA_SB_SA_EEES9_NS_10bfloat16_tESF_Li256ELb1ELb1ELb0ELb1EEENS1_36VarlenDynamicPersistentTileSchedulerILi128ELi128ELi256ELi128ELb0ELb1ELb1ELb0ELb1ELb1EEEEEEEEEvNT_6ParamsE:
        /* <DEDUP_REMOVED lines=13> */
[----:B------:R-:W-:Y:S02]  /*00d0*/  UIADD3 UR10, UP2, UR4, 0x570, URZ ;  /* 0x00000570040a7890 */ /* 0x000fe4000ff5e03f */
[----:B------:R-:W-:Y:S02]  /*00e0*/  UIADD3 UR4, UP3, UR4, 0x670, URZ ;  /* 0x0000067004047890 */ /* 0x000fe4000ff7e03f */
[----:B------:R-:W-:-:S02]  /*00f0*/  UIADD3.X UR7, URZ, UR5, URZ, UP0, !UPT ;  /* 0x000000053f077290 */ /* 0x000fc400087fe43f */
[----:B------:R-:W-:Y:S02]  /*0100*/  UIADD3.X UR9, URZ, UR5, URZ, UP1, !UPT ;  /* 0x000000053f097290 */ /* 0x000fe40008ffe43f */
[----:B------:R-:W-:Y:S02]  /*0110*/  UIADD3.X UR11, URZ, UR5, URZ, UP2, !UPT ;  /* 0x000000053f0b7290 */ /* 0x000fe400097fe43f */
[----:B------:R-:W-:-:S03]  /*0120*/  UIADD3.X UR5, URZ, UR5, URZ, UP3, !UPT ;  /* 0x000000053f057290 */ /* 0x000fc60009ffe43f */
[----:B------:R0:W-:Y:S02]  /*0130*/  UTMACCTL.PF [UR6] ;  /* 0x00000000060079b9 */ /* 0x0001e40008040000 */
[----:B------:R0:W-:Y:S02]  /*0140*/  UTMACCTL.PF [UR8] ;  /* 0x00000000080079b9 */ /* 0x0001e40008040000 */
[----:B------:R0:W-:Y:S02]  /*0150*/  UTMACCTL.PF [UR10] ;  /* 0x000000000a0079b9 */ /* 0x0001e40008040000 */
[----:B------:R0:W-:Y:S02]  /*0160*/  UTMACCTL.PF [UR4] ;  /* 0x00000000040079b9 */ /* 0x0001e40008040000 */
[----:B0-----:R-:W-:Y:S01]  /*0170*/  NOP ;  /* 0x0000000000007918 */ /* 0x001fe20000000000 */
.L_x_334:
[----:B------:R-:W-:Y:S05]  /*0180*/  BSYNC B0 ;  /* 0x0000000000007941 */ /* 0x000fea0003800000 */
.L_x_333:
        /* <DEDUP_REMOVED lines=41> */
.L_x_335:
        /* <DEDUP_REMOVED lines=22> */
.L_x_336:
        /* <DEDUP_REMOVED lines=18> */
.L_x_337:
        /* <DEDUP_REMOVED lines=22> */
.L_x_338:
        /* <DEDUP_REMOVED lines=22> */
.L_x_339:
[----:B------:R-:W-:Y:S01]  /*0960*/  PLOP3.LUT P0, PT, PT, PT, UP0, 0x80, 0x0 ;  /* 0x000000000000781c */ /* 0x000fe20003f0f008 */
[----:B------:R-:W-:Y:S01]  /*0970*/  UMOV UR40, 0x1 ;  /* 0x0000000100287882 */ /* 0x000fe20000000000 */
[----:B------:R-:W-:Y:S01]  /*0980*/  NOP ;  /* 0x0000000000007918 */ /* 0x000fe20000000000 */
[----:B------:R-:W-:Y:S01]  /*0990*/  USEL UR40, UR40, 0x2, !UP0 ;  /* 0x0000000228287887 */ /* 0x000fe2000c000000 */
[----:B------:R-:W-:Y:S01]  /*09a0*/  BSSY B8, `(.L_x_340) ;  /* 0x00025eb000087945 */ /* 0x000fe20003800000 */
[----:B------:R-:W-:Y:S01]  /*09b0*/  ULDC.64 UR42, c[0x0][0x208] ;  /* 0x00008200002a7ab9 */ /* 0x000fe20000000a00 */
[----:B012-4-:R-:W-:Y:S07]  /*09c0*/  BAR.SYNC.DEFER_BLOCKING 0x0 ;  /* 0x0000000000007b1d */ /* 0x017fee0000010000 */
[----:B------:R-:W-:Y:S05]  /*09d0*/  @!P0 BRA `(.L_x_341) ;  /* 0x000001e4009c8947 */ /* 0x000fea0003800000 */
.L_x_342:
        /* <DEDUP_REMOVED lines=8> */
[----:B-1----:R-:W-:-:S06]  /*0a60*/  ULEA UR4, UR44, UR4, 0x18 ;  /* 0x000000042c047291 */ /* 0x002fcc000f8ec03f */
[----:B------:R-:W-:Y:S01]  /*0a70*/  IMAD.U32 R22, RZ, RZ, UR4 ;  /* 0x00000004ff167e24 */ /* 0x000fe2000f8e00ff */
[----:B0-----:R-:W-:Y:S01]  /*0a80*/  SHF.R.U32.HI R0, RZ, 0x7, R0 ;  /* 0x00000007ff007819 */ /* 0x001fe20000011600 */
[----:B------:R-:W-:-:S03]  /*0a90*/  ULDC UR4, c[0x0][0xc3c] ;  /* 0x00030f0000047ab9 */ /* 0x000fc60000000800 */
[----:B------:R-:W-:-:S13]  /*0aa0*/  ISETP.NE.AND P0, PT, R0, 0x1, PT ;  /* 0x000000010000780c */ /* 0x000fda0003f05270 */
[----:B------:R-:W-:Y:S08]  /*0ab0*/  @!P0 BAR.ARV 0x9, 0x100 ;  /* 0x0244000000008b1d */ /* 0x000ff00000002000 */
[----:B------:R-:W-:Y:S06]  /*0ac0*/  BAR.SYNC.DEFER_BLOCKING 0x5, 0x180 ;  /* 0x0146000000007b1d */ /* 0x000fec0000010000 */
[----:B------:R-:W0:Y:S02]  /*0ad0*/  LDS.128 R12, [R22+0x388d0] ;  /* 0x0388d000160c7984 */ /* 0x000e240000000c00 */
[----:B------:R-:W-:Y:S06]  /*0ae0*/  BAR.ARV 0x4, 0x180 ;  /* 0x0106000000007b1d */ /* 0x000fec0000002000 */
[----:B0-----:R-:W-:-:S13]  /*0af0*/  ISETP.GE.AND P0, PT, R15, UR4, PT ;  /* 0x000000040f007c0c */ /* 0x001fda000bf06270 */
[----:B------:R-:W-:Y:S05]  /*0b00*/  @P0 BRA `(.L_x_343) ;  /* 0x0000025c00500947 */ /* 0x000fea0003800000 */
[----:B------:R-:W0:Y:S01]  /*0b10*/  S2R R0, SR_TID.X ;  /* 0x0000000000007919 */ /* 0x000e220000002100 */
[----:B------:R-:W-:Y:S01]  /*0b20*/  R2UR UR46, R22 ;  /* 0x00000000162e72ca */ /* 0x000fe200000e0000 */
[----:B------:R-:W-:Y:S01]  /*0b30*/  IMAD.MOV.U32 R232, RZ, RZ, RZ ;  /* 0x000000ffffe87224 */ /* 0x000fe200078e00ff */
[----:B------:R-:W-:Y:S01]  /*0b40*/  MOV R236, RZ ;  /* 0x000000ff00ec7202 */ /* 0x000fe20000000f00 */
[----:B------:R-:W-:Y:S01]  /*0b50*/  IMAD.MOV.U32 R234, RZ, RZ, RZ ;  /* 0x000000ffffea7224 */ /* 0x000fe200078e00ff */
[----:B------:R-:W-:Y:S01]  /*0b60*/  ULOP3.LUT UR47, UR40, 0x1, URZ, 0xfc, !UPT ;  /* 0x00000001282f7892 */ /* 0x000fe2000f8efc3f */
[----:B------:R-:W-:Y:S01]  /*0b70*/  IMAD.MOV.U32 R152, RZ, RZ, RZ ;  /* 0x000000ffff987224 */ /* 0x000fe200078e00ff */
[----:B------:R-:W-:-:S07]  /*0b80*/  UMOV UR45, URZ ;  /* 0x0000003f002d7c82 */ /* 0x000fce0008000000 */
[----:B------:R-:W-:Y:S01]  /*0b90*/  UIADD3 UR46, UR46, 0x20400, URZ ;  /* 0x000204002e2e7890 */ /* 0x000fe2000fffe03f */
[----:B0-----:R-:W-:-:S05]  /*0ba0*/  VIADD R10, R0, 0xffffff80 ;  /* 0xffffff80000a7836 */ /* 0x001fca0000000000 */
[----:B------:R-:W-:-:S04]  /*0bb0*/  SHF.R.S32.HI R0, RZ, 0x1f, R10 ;  /* 0x0000001fff007819 */ /* 0x000fc8000001140a */
[CC--:B------:R-:W-:Y:S02]  /*0bc0*/  LEA.HI R2, R0.reuse, R10.reuse, RZ, 0x7 ;  /* 0x0000000a00027211 */ /* 0x0c0fe400078f38ff */
[----:B------:R-:W-:Y:S02]  /*0bd0*/  LEA.HI R4, R0, R10, RZ, 0x5 ;  /* 0x0000000a00047211 */ /* 0x000fe400078f28ff */
[----:B------:R-:W-:Y:S02]  /*0be0*/  LOP3.LUT R3, R2, 0xffffff80, RZ, 0xc0, !PT ;  /* 0xffffff8002037812 */ /* 0x000fe400078ec0ff */
[----:B------:R-:W-:Y:S02]  /*0bf0*/  SHF.R.S32.HI R11, RZ, 0x7, R2 ;  /* 0x00000007ff0b7819 */ /* 0x000fe40000011402 */
[----:B------:R-:W-:Y:S02]  /*0c00*/  IADD3 R12, R10, -R3, RZ ;  /* 0x800000030a0c7210 */ /* 0x000fe40007ffe0ff */
[----:B------:R-:W-:-:S02]  /*0c10*/  LEA.HI R2, R2, R11, RZ, 0x1 ;  /* 0x0000000b02027211 */ /* 0x000fc400078f08ff */
[----:B------:R-:W-:Y:S02]  /*0c20*/  SHF.R.S32.HI R7, RZ, 0x1f, R12 ;  /* 0x0000001fff077819 */ /* 0x000fe4000001140c */
[----:B------:R-:W-:Y:S02]  /*0c30*/  LOP3.LUT R2, R2, 0x3fffffe, RZ, 0xc0, !PT ;  /* 0x03fffffe02027812 */ /* 0x000fe400078ec0ff */
[CC--:B------:R-:W-:Y:S02]  /*0c40*/  LEA.HI R3, R7.reuse, R12.reuse, RZ, 0x2 ;  /* 0x0000000c07037211 */ /* 0x0c0fe400078f10ff */
[----:B------:R-:W-:Y:S01]  /*0c50*/  LEA.HI R7, R7, R12, RZ, 0x5 ;  /* 0x0000000c07077211 */ /* 0x000fe200078f28ff */
[----:B------:R-:W-:Y:S01]  /*0c60*/  IMAD.IADD R2, R11, 0x1, -R2 ;  /* 0x000000010b027824 */ /* 0x000fe200078e0a02 */
[--C-:B------:R-:W-:Y:S02]  /*0c70*/  SHF.R.S32.HI R8, RZ, 0x2, R3.reuse ;  /* 0x00000002ff087819 */ /* 0x100fe40000011403 */
[----:B------:R-:W-:-:S02]  /*0c80*/  SHF.R.S32.HI R3, RZ, 0x1f, R3 ;  /* 0x0000001fff037819 */ /* 0x000fc40000011403 */
[----:B------:R-:W-:Y:S02]  /*0c90*/  SHF.R.S32.HI R7, RZ, 0x5, R7 ;  /* 0x00000005ff077819 */ /* 0x000fe40000011407 */
[----:B------:R-:W-:Y:S02]  /*0ca0*/  LEA.HI R5, R3, R8, RZ, 0x3 ;  /* 0x0000000803057211 */ /* 0x000fe400078f18ff */
[----:B------:R-:W-:Y:S02]  /*0cb0*/  LEA.HI R3, R0, R10, RZ, 0x4 ;  /* 0x0000000a00037211 */ /* 0x000fe400078f20ff */
[----:B------:R-:W-:Y:S01]  /*0cc0*/  LOP3.LUT R9, R5, 0xfffffff8, RZ, 0xc0, !PT ;  /* 0xfffffff805097812 */ /* 0x000fe200078ec0ff */
[----:B------:R-:W-:Y:S01]  /*0cd0*/  IMAD.SHL.U32 R5, R4, 0x20, RZ ;  /* 0x0000002004057824 */ /* 0x000fe200078e00ff */
[----:B------:R-:W-:Y:S02]  /*0ce0*/  SHF.R.S32.HI R6, RZ, 0x4, R3 ;  /* 0x00000004ff067819 */ /* 0x000fe40000011403 */
[C---:B------:R-:W-:Y:S01]  /*0cf0*/  LOP3.LUT R4, R3.reuse, 0x3fffff0, RZ, 0xc0, !PT ;  /* 0x03fffff003047812 */ /* 0x040fe200078ec0ff */
[----:B------:R-:W-:Y:S01]  /*0d00*/  IMAD.IADD R8, R8, 0x1, -R9 ;  /* 0x0000000108087824 */ /* 0x000fe200078e0a09 */
[----:B------:R-:W-:-:S02]  /*0d10*/  LEA.HI R3, R3, R6, RZ, 0x1 ;  /* 0x0000000603037211 */ /* 0x000fc400078f08ff */
[----:B------:R-:W-:Y:S01]  /*0d20*/  LOP3.LUT R5, R5, 0xfffffc00, RZ, 0xc0, !PT ;  /* 0xfffffc0005057812 */ /* 0x000fe200078ec0ff */
[----:B------:R-:W-:Y:S01]  /*0d30*/  IMAD.IADD R4, R10, 0x1, -R4 ;  /* 0x000000010a047824 */ /* 0x000fe200078e0a04 */
[----:B------:R-:W-:Y:S01]  /*0d40*/  LOP3.LUT R3, R3, 0x1ffffffe, RZ, 0xc0, !PT ;  /* 0x1ffffffe03037812 */ /* 0x000fe200078ec0ff */
[----:B------:R-:W-:-:S03]  /*0d50*/  IMAD R7, R7, 0x10, R8 ;  /* 0x0000001007077824 */ /* 0x000fc600078e0208 */
[----:B------:R-:W-:Y:S01]  /*0d60*/  LEA R4, R4, R5, 0x6 ;  /* 0x0000000504047211 */ /* 0x000fe200078e30ff */
[----:B------:R-:W-:Y:S02]  /*0d70*/  IMAD.IADD R3, R6, 0x1, -R3 ;  /* 0x0000000106037824 */ /* 0x000fe400078e0a03 */
[----:B------:R-:W-:-:S03]  /*0d80*/  IMAD R2, R2, 0x40, R7 ;  /* 0x0000004002027824 */ /* 0x000fc600078e0207 */
[----:B------:R-:W-:-:S05]  /*0d90*/  LEA R3, R3, R4, 0x3 ;  /* 0x0000000403037211 */ /* 0x000fca00078e18ff */
[----:B------:R-:W-:Y:S04]  /*0da0*/  STL [R1+0x78], R3 ;  /* 0x0000780301007387 */ /* 0x000fe80000100800 */
[----:B------:R-:W-:Y:S04]  /*0db0*/  STL [R1+0x4], R13 ;  /* 0x0000040d01007387 */ /* 0x000fe80000100800 */
[----:B------:R0:W-:Y:S04]  /*0dc0*/  STL [R1+0x70], R2 ;  /* 0x0000700201007387 */ /* 0x0001e80000100800 */
[----:B------:R-:W-:Y:S04]  /*0dd0*/  STL [R1+0x8], R14 ;  /* 0x0000080e01007387 */ /* 0x000fe80000100800 */
[----:B------:R-:W-:Y:S01]  /*0de0*/  STL [R1+0xc], R15 ;  /* 0x00000c0f01007387 */ /* 0x000fe20000100800 */
[----:B0-----:R-:W-:-:S02]  /*0df0*/  LEA.HI R2, R0, R10, RZ, 0x6 ;  /* 0x0000000a00027211 */ /* 0x001fc400078f30ff */
[----:B------:R-:W-:-:S03]  /*0e00*/  LEA.HI R0, R0, R10, RZ, 0x3 ;  /* 0x0000000a00007211 */ /* 0x000fc600078f18ff */
[----:B------:R-:W-:Y:S01]  /*0e10*/  IMAD.SHL.U32 R3, R2, 0x10, RZ ;  /* 0x0000001002037824 */ /* 0x000fe200078e00ff */
[----:B------:R-:W-:Y:S02]  /*0e20*/  SHF.R.S32.HI R23, RZ, 0x3, R0 ;  /* 0x00000003ff177819 */ /* 0x000fe40000011400 */
[----:B------:R-:W-:Y:S02]  /*0e30*/  LOP3.LUT R2, R0, 0xfffffff8, RZ, 0xc0, !PT ;  /* 0xfffffff800027812 */ /* 0x000fe400078ec0ff */
[C---:B------:R-:W-:Y:S01]  /*0e40*/  IADD3 R9, R23.reuse, 0x20, RZ ;  /* 0x0000002017097810 */ /* 0x040fe20007ffe0ff */
[----:B------:R-:W-:Y:S01]  /*0e50*/  VIADD R7, R23, 0x60 ;  /* 0x0000006017077836 */ /* 0x000fe20000000000 */
[----:B------:R-:W-:Y:S01]  /*0e60*/  LOP3.LUT R11, R3, 0xfffffc00, RZ, 0xc0, !PT ;  /* 0xfffffc00030b7812 */ /* 0x000fe200078ec0ff */
[----:B------:R-:W-:Y:S01]  /*0e70*/  IMAD.IADD R12, R10, 0x1, -R2 ;  /* 0x000000010a0c7824 */ /* 0x000fe200078e0a02 */
[----:B------:R-:W-:Y:S01]  /*0e80*/  SHF.R.S32.HI R2, RZ, 0x1f, R23 ;  /* 0x0000001fff027819 */ /* 0x000fe20000011417 */
[C---:B------:R-:W-:Y:S01]  /*0e90*/  VIADD R8, R23.reuse, 0x40 ;  /* 0x0000004017087836 */ /* 0x040fe20000000000 */
[----:B------:R-:W-:Y:S01]  /*0ea0*/  SHF.R.S32.HI R2, RZ, 0x1f, R9 ;  /* 0x0000001fff027819 */ /* 0x000fe20000011409 */
[----:B------:R-:W-:Y:S01]  /*0eb0*/  IMAD.SHL.U32 R0, R23, 0x80, RZ ;  /* 0x0000008017007824 */ /* 0x000fe200078e00ff */
[----:B------:R-:W-:Y:S01]  /*0ec0*/  SHF.R.S32.HI R6, RZ, 0x1f, R7 ;  /* 0x0000001fff067819 */ /* 0x000fe20000011407 */
[----:B------:R-:W-:Y:S01]  /*0ed0*/  IMAD.SHL.U32 R16, R12, 0x10, RZ ;  /* 0x000000100c107824 */ /* 0x000fe200078e00ff */
[----:B------:R-:W-:Y:S01]  /*0ee0*/  SHF.R.S32.HI R4, RZ, 0x1f, R8 ;  /* 0x0000001fff047819 */ /* 0x000fe20000011408 */
[----:B------:R-:W-:Y:S01]  /*0ef0*/  IMAD.SHL.U32 R3, R8, 0x80, RZ ;  /* 0x0000008008037824 */ /* 0x000fe200078e00ff */
[----:B------:R-:W-:Y:S01]  /*0f00*/  LEA.HI R2, R2, R9, RZ, 0x3 ;  /* 0x0000000902027211 */ /* 0x000fe200078f18ff */
[----:B------:R-:W-:Y:S01]  /*0f10*/  IMAD.SHL.U32 R5, R7, 0x80, RZ ;  /* 0x0000008007057824 */ /* 0x000fe200078e00ff */
[----:B------:R-:W-:Y:S01]  /*0f20*/  LEA.HI R6, R6, R7, RZ, 0x3 ;  /* 0x0000000706067211 */ /* 0x000fe200078f18ff */
[----:B------:R-:W-:Y:S01]  /*0f30*/  VIADD R235, R16, 0x80 ;  /* 0x0000008010eb7836 */ /* 0x000fe20000000000 */
[----:B------:R-:W-:Y:S01]  /*0f40*/  LOP3.LUT R10, R0, 0x380, RZ, 0xc0, !PT ;  /* 0x00000380000a7812 */ /* 0x000fe200078ec0ff */
[----:B------:R-:W-:Y:S01]  /*0f50*/  IMAD.SHL.U32 R2, R2, 0x80, RZ ;  /* 0x0000008002027824 */ /* 0x000fe200078e00ff */
[----:B------:R-:W-:Y:S01]  /*0f60*/  LEA.HI R4, R4, R8, RZ, 0x3 ;  /* 0x0000000804047211 */ /* 0x000fe200078f18ff */
[----:B------:R-:W-:Y:S01]  /*0f70*/  IMAD.SHL.U32 R6, R6, 0x80, RZ ;  /* 0x0000008006067824 */ /* 0x000fe200078e00ff */
[----:B------:R-:W-:-:S02]  /*0f80*/  SHF.L.U32 R0, R9, 0x7, RZ ;  /* 0x0000000709007819 */ /* 0x000fc400000006ff */
[----:B------:R-:W-:Y:S02]  /*0f90*/  SHF.L.U32 R4, R4, 0x7, RZ ;  /* 0x0000000704047819 */ /* 0x000fe400000006ff */
[----:B------:R-:W-:Y:S02]  /*0fa0*/  SHF.L.U32 R18, R12, 0x3, RZ ;  /* 0x000000030c127819 */ /* 0x000fe400000006ff */
[----:B------:R-:W-:Y:S02]  /*0fb0*/  LOP3.LUT R9, R0, 0x380, RZ, 0xc0, !PT ;  /* 0x0000038000097812 */ /* 0x000fe400078ec0ff */
[----:B------:R-:W-:Y:S01]  /*0fc0*/  LOP3.LUT R0, R10, 0x70, R16, 0xf8, !PT ;  /* 0x000000700a007812 */ /* 0x000fe200078ef810 */
[----:B------:R-:W-:Y:S01]  /*0fd0*/  VIADD R233, R18, 0x40 ;  /* 0x0000004012e97836 */ /* 0x000fe20000000000 */
[----:B------:R-:W-:Y:S02]  /*0fe0*/  SHF.R.U32.HI R12, RZ, 0x3, R10 ;  /* 0x00000003ff0c7819 */ /* 0x000fe4000001160a */
[----:B------:R-:W-:-:S02]  /*0ff0*/  LOP3.LUT R8, R3, 0x380, RZ, 0xc0, !PT ;  /* 0x0000038003087812 */ /* 0x000fc400078ec0ff */
[----:B------:R-:W-:Y:S02]  /*1000*/  LOP3.LUT R2, R2, 0xfffffc00, RZ, 0xc0, !PT ;  /* 0xfffffc0002027812 */ /* 0x000fe400078ec0ff */
[----:B------:R-:W-:Y:S02]  /*1010*/  LOP3.LUT R7, R5, 0x380, RZ, 0xc0, !PT ;  /* 0x0000038005077812 */ /* 0x000fe400078ec0ff */
[----:B------:R-:W-:Y:S01]  /*1020*/  LOP3.LUT R4, R4, 0xfffffc00, RZ, 0xc0, !PT ;  /* 0xfffffc0004047812 */ /* 0x000fe200078ec0ff */
[----:B------:R-:W-:Y:S01]  /*1030*/  STL [R1+0x2c], R2 ;  /* 0x00002c0201007387 */ /* 0x000fe20000100800 */
[----:B------:R-:W-:Y:S02]  /*1040*/  LOP3.LUT R6, R6, 0xfffffc00, RZ, 0xc0, !PT ;  /* 0xfffffc0006067812 */ /* 0x000fe400078ec0ff */
[----:B------:R-:W-:Y:S01]  /*1050*/  SHF.R.U32.HI R10, RZ, 0x3, R9 ;  /* 0x00000003ff0a7819 */ /* 0x000fe20000011609 */
[----:B------:R-:W-:Y:S01]  /*1060*/  STL [R1+0x28], R4 ;  /* 0x0000280401007387 */ /* 0x000fe20000100800 */
[----:B------:R-:W-:-:S02]  /*1070*/  LOP3.LUT R3, R9, 0x70, R16, 0xf8, !PT ;  /* 0x0000007009037812 */ /* 0x000fc400078ef810 */
[----:B------:R-:W-:Y:S01]  /*1080*/  LOP3.LUT R0, R11, R0, R12, 0xf6, !PT ;  /* 0x000000000b007212 */ /* 0x000fe200078ef60c */
[----:B------:R-:W-:Y:S01]  /*1090*/  STL [R1+0x24], R6 ;  /* 0x0000240601007387 */ /* 0x000fe20000100800 */
[----:B------:R-:W-:Y:S02]  /*10a0*/  SHF.R.U32.HI R9, RZ, 0x3, R8 ;  /* 0x00000003ff097819 */ /* 0x000fe40000011608 */
[--C-:B------:R-:W-:Y:S01]  /*10b0*/  LOP3.LUT R5, R8, 0x70, R16.reuse, 0xf8, !PT ;  /* 0x0000007008057812 */ /* 0x100fe200078ef810 */
[----:B------:R0:W-:Y:S01]  /*10c0*/  STL [R1+0x38], R0 ;  /* 0x0000380001007387 */ /* 0x0001e20000100800 */
[----:B------:R-:W-:Y:S02]  /*10d0*/  SHF.R.U32.HI R8, RZ, 0x3, R7 ;  /* 0x00000003ff087819 */ /* 0x000fe40000011607 */
[----:B------:R-:W-:Y:S02]  /*10e0*/  LOP3.LUT R7, R7, 0x70, R16, 0xf8, !PT ;  /* 0x0000007007077812 */ /* 0x000fe400078ef810 */
[----:B------:R-:W-:-:S02]  /*10f0*/  LOP3.LUT R3, R2, R3, R10, 0xf6, !PT ;  /* 0x0000000302037212 */ /* 0x000fc400078ef60a */
[----:B------:R-:W-:Y:S02]  /*1100*/  LOP3.LUT R5, R4, R5, R9, 0xf6, !PT ;  /* 0x0000000504057212 */ /* 0x000fe400078ef609 */
[----:B------:R-:W-:Y:S01]  /*1110*/  LOP3.LUT R7, R6, R7, R8, 0xf6, !PT ;  /* 0x0000000706077212 */ /* 0x000fe200078ef608 */
[C---:B0-----:R-:W-:Y:S01]  /*1120*/  IMAD.IADD R0, R22.reuse, 0x1, R0 ;  /* 0x0000000116007824 */ /* 0x041fe200078e0200 */
[C---:B------:R-:W-:Y:S01]  /*1130*/  IADD3 R2, R22.reuse, R5, RZ ;  /* 0x0000000516027210 */ /* 0x040fe20007ffe0ff */
[C---:B------:R-:W-:Y:S01]  /*1140*/  IMAD.IADD R3, R22.reuse, 0x1, R3 ;  /* 0x0000000116037824 */ /* 0x040fe200078e0203 */
[----:B------:R-:W-:Y:S02]  /*1150*/  SHF.R.S32.HI R17, RZ, 0x1f, R16 ;  /* 0x0000001fff117819 */ /* 0x000fe40000011410 */
[----:B------:R0:W-:Y:S04]  /*1160*/  STL [R1+0x34], R0 ;  /* 0x0000340001007387 */ /* 0x0001e80000100800 */
[----:B------:R1:W-:Y:S04]  /*1170*/  STL [R1+0x6c], R3 ;  /* 0x00006c0301007387 */ /* 0x0003e80000100800 */
[----:B------:R1:W-:Y:S01]  /*1180*/  STL [R1+0x68], R2 ;  /* 0x0000680201007387 */ /* 0x0003e20000100800 */
[----:B0-----:R-:W-:-:S05]  /*1190*/  IMAD.IADD R0, R22, 0x1, R7 ;  /* 0x0000000116007824 */ /* 0x001fca00078e0207 */
[----:B------:R1:W-:Y:S02]  /*11a0*/  STL [R1+0x64], R0 ;  /* 0x0000640001007387 */ /* 0x0003e40000100800 */
.L_x_524:
[----:B-12---:R-:W2:Y:S01]  /*11b0*/  LDL.LU R0, [R1+0xc] ;  /* 0x00000c0001007983 */ /* 0x006ea20000300800 */
[----:B----4-:R-:W2:Y:S01]  /*11c0*/  LDC.64 R2, c[0x0][0xc88] ;  /* 0x00032200ff027b82 */ /* 0x010ea20000000a00 */
[----:B------:R-:W-:Y:S05]  /*11d0*/  YIELD ;  /* 0x0000000000007946 */ /* 0x000fea0003800000 */
[----:B------:R-:W-:Y:S01]  /*11e0*/  ULDC.64 UR4, c[0x0][0xa28] ;  /* 0x00028a0000047ab9 */ /* 0x000fe20000000a00 */
[----:B------:R-:W-:Y:S01]  /*11f0*/  ULDC.64 UR8, c[0x0][0xa18] ;  /* 0x0002860000087ab9 */ /* 0x000fe20000000a00 */
[----:B------:R-:W-:Y:S01]  /*1200*/  ISETP.NE.U32.AND P1, PT, RZ, UR4, PT ;  /* 0x00000004ff007c0c */ /* 0x000fe2000bf25070 */
[----:B------:R-:W-:Y:S01]  /*1210*/  ULDC.64 UR6, c[0x0][0xa08] ;  /* 0x0002820000067ab9 */ /* 0x000fe20000000a00 */
[----:B--2---:R-:W-:-:S05]  /*1220*/  IMAD.WIDE R2, R0, 0x4, R2 ;  /* 0x0000000400027825 */ /* 0x004fca00078e0202 */
[----:B------:R0:W2:Y:S01]  /*1230*/  LDG.E R0, desc[UR42][R2.64] ;  /* 0x0000002a02007981 */ /* 0x0000a2000c1e1900 */
[----:B------:R-:W-:Y:S02]  /*1240*/  ISETP.NE.AND.EX P1, PT, RZ, UR5, PT, P1 ;  /* 0x00000005ff007c0c */ /* 0x000fe4000bf25310 */
[----:B------:R-:W-:Y:S02]  /*1250*/  ISETP.NE.U32.AND P0, PT, RZ, UR6, PT ;  /* 0x00000006ff007c0c */ /* 0x000fe4000bf05070 */
[----:B------:R-:W-:Y:S02]  /*1260*/  MOV R29, RZ ;  /* 0x000000ff001d7202 */ /* 0x000fe40000000f00 */
[----:B------:R-:W-:Y:S01]  /*1270*/  ISETP.NE.AND.EX P0, PT, RZ, UR7, PT, P0 ;  /* 0x00000007ff007c0c */ /* 0x000fe2000bf05300 */
[----:B0-----:R-:W-:Y:S01]  /*1280*/  IMAD.MOV.U32 R3, RZ, RZ, RZ ;  /* 0x000000ffff037224 */ /* 0x001fe200078e00ff */
[----:B--2---:R-:W-:Y:S01]  /*1290*/  SHF.R.S32.HI R6, RZ, 0x1f, R0 ;  /* 0x0000001fff067819 */ /* 0x004fe20000011400 */
[----:B------:R-:W-:-:S04]  /*12a0*/  IMAD.SHL.U32 R28, R0, 0x4, RZ ;  /* 0x00000004001c7824 */ /* 0x000fc800078e00ff */
[C---:B------:R-:W-:Y:S01]  /*12b0*/  @P1 LEA R4, P2, R0.reuse, UR4, 0x2 ;  /* 0x0000000400041c11 */ /* 0x040fe2000f8410ff */
[----:B------:R-:W-:Y:S01]  /*12c0*/  STL [R1+0x20], R0 ;  /* 0x0000200001007387 */ /* 0x000fe20000100800 */
[C-C-:B------:R-:W-:Y:S02]  /*12d0*/  SHF.L.U64.HI R30, R0.reuse, 0x2, R6.reuse ;  /* 0x00000002001e7819 */ /* 0x140fe40000010206 */
[----:B------:R-:W-:Y:S01]  /*12e0*/  @P1 LEA.HI.X R5, R0, UR5, R6, 0x2, P2 ;  /* 0x0000000500051c11 */ /* 0x000fe200090f1406 */
[----:B------:R0:W-:Y:S01]  /*12f0*/  STL [R1+0x44], R6 ;  /* 0x0000440601007387 */ /* 0x0001e20000100800 */
[----:B------:R-:W-:Y:S01]  /*1300*/  ISETP.NE.U32.AND P2, PT, RZ, UR8, PT ;  /* 0x00000008ff007c0c */ /* 0x000fe2000bf45070 */
[----:B------:R-:W-:Y:S01]  /*1310*/  ULDC UR4, c[0x0][0x288] ;  /* 0x0000a20000047ab9 */ /* 0x000fe20000000800 */
[----:B---3--:R-:W-:Y:S01]  /*1320*/  IADD3 R8, P3, R28, UR6, RZ ;  /* 0x000000061c087c10 */ /* 0x008fe2000ff7e0ff */
[----:B------:R1:W5:Y:S01]  /*1330*/  @P1 LDG.E R3, desc[UR42][R4.64] ;  /* 0x0000002a04031981 */ /* 0x000362000c1e1900 */
[----:B------:R-:W-:Y:S01]  /*1340*/  ISETP.NE.AND.EX P2, PT, RZ, UR9, PT, P2 ;  /* 0x00000009ff007c0c */ /* 0x000fe2000bf45320 */
[----:B------:R-:W-:Y:S01]  /*1350*/  IMAD.U32 R118, RZ, RZ, UR4 ;  /* 0x00000004ff767e24 */ /* 0x000fe2000f8e00ff */
[----:B------:R-:W-:Y:S01]  /*1360*/  IADD3.X R9, R30, UR7, RZ, P3, !PT ;  /* 0x000000071e097c10 */ /* 0x000fe20009ffe4ff */
[----:B------:R-:W-:-:S04]  /*1370*/  ULDC.64 UR4, c[0x0][0x418] ;  /* 0x0001060000047ab9 */ /* 0x000fc80000000a00 */
[----:B------:R1:W5:Y:S06]  /*1380*/  @P0 LDG.E R29, desc[UR42][R8.64] ;  /* 0x0000002a081d0981 */ /* 0x00036c000c1e1900 */
[----:B0-----:R-:W-:-:S04]  /*1390*/  @P2 IADD3 R6, P1, R28, UR8, RZ ;  /* 0x000000081c062c10 */ /* 0x001fc8000ff3e0ff */
[----:B------:R-:W-:-:S05]  /*13a0*/  @P2 IADD3.X R7, R30, UR9, RZ, P1, !PT ;  /* 0x000000091e072c10 */ /* 0x000fca0008ffe4ff */
[----:B------:R1:W5:Y:S01]  /*13b0*/  @P2 LDG.E R118, desc[UR42][R6.64] ;  /* 0x0000002a06762981 */ /* 0x000362000c1e1900 */
[----:B------:R-:W-:-:S03]  /*13c0*/  UISETP.NE.U32.AND UP0, UPT, UR4, URZ, UPT ;  /* 0x0000003f0400728c */ /* 0x000fc6000bf05070 */
[----:B------:R-:W-:Y:S01]  /*13d0*/  ULDC UR4, c[0x0][0x424] ;  /* 0x0001090000047ab9 */ /* 0x000fe20000000800 */
[----:B------:R-:W-:-:S03]  /*13e0*/  UISETP.NE.AND.EX UP0, UPT, UR5, URZ, UPT, UP0 ;  /* 0x0000003f0500728c */ /* 0x000fc6000bf05300 */
[----:B------:R-:W-:Y:S01]  /*13f0*/  ULDC UR5, c[0x0][0x2f0] ;  /* 0x0000bc0000057ab9 */ /* 0x000fe20000000800 */
[----:B------:R-:W-:-:S04]  /*1400*/  USEL UR4, UR4, 0x1, UP0 ;  /* 0x0000000104047887 */ /* 0x000fc80008000000 */
[----:B------:R-:W-:-:S03]  /*1410*/  UIMAD UR4, UR4, UR5, URZ ;  /* 0x00000005040472a4 */ /* 0x000fc6000f8e023f */
[----:B------:R-:W-:Y:S02]  /*1420*/  ULDC UR5, c[0x0][0x348] ;  /* 0x0000d20000057ab9 */ /* 0x000fe40000000800 */
[----:B------:R-:W-:Y:S01]  /*1430*/  IMAD.U32 R2, RZ, RZ, UR5 ;  /* 0x00000005ff027e24 */ /* 0x000fe2000f8e00ff */
[----:B------:R-:W-:Y:S01]  /*1440*/  MOV R26, UR4 ;  /* 0x00000004001a7c02 */ /* 0x000fe20008000f00 */
[----:B------:R-:W-:Y:S01]  /*1450*/  IMAD.MOV.U32 R27, RZ, RZ, R0 ;  /* 0x000000ffff1b7224 */ /* 0x000fe200078e0000 */
[----:B-1----:R-:W-:Y:S06]  /*1460*/  @P2 BRA `(.L_x_344) ;  /* 0x0000000000242947 */ /* 0x002fec0003800000 */
[----:B------:R-:W-:Y:S02]  /*1470*/  ULDC.64 UR4, c[0x0][0xa00] ;  /* 0x0002800000047ab9 */ /* 0x000fe40000000a00 */
[----:B------:R-:W-:-:S04]  /*1480*/  ISETP.NE.U32.AND P1, PT, RZ, UR4, PT ;  /* 0x00000004ff007c0c */ /* 0x000fc8000bf25070 */
[----:B------:R-:W-:-:S13]  /*1490*/  ISETP.NE.AND.EX P1, PT, RZ, UR5, PT, P1 ;  /* 0x00000005ff007c0c */ /* 0x000fda000bf25310 */
[----:B------:R-:W-:Y:S05]  /*14a0*/  @!P1 BRA `(.L_x_344) ;  /* 0x0000000000149947 */ /* 0x000fea0003800000 */
[----:B------:R-:W0:Y:S02]  /*14b0*/  LDC.64 R4, c[0x0][0xa00] ;  /* 0x00028000ff047b82 */ /* 0x000e240000000a00 */
[----:B0-----:R-:W-:-:S05]  /*14c0*/  IMAD.WIDE R4, R27, 0x4, R4 ;  /* 0x000000041b047825 */ /* 0x001fca00078e0204 */
[----:B-----5:R-:W2:Y:S04]  /*14d0*/  LDG.E R118, desc[UR42][R4.64] ;  /* 0x0000002a04767981 */ /* 0x020ea8000c1e1900 */
[----:B------:R-:W2:Y:S02]  /*14e0*/  LDG.E R7, desc[UR42][R4.64+0x4] ;  /* 0x0000042a04077981 */ /* 0x000ea4000c1e1900 */
[----:B--2---:R-:W-:-:S07]  /*14f0*/  IMAD.IADD R118, R7, 0x1, -R118 ;  /* 0x0000000107767824 */ /* 0x004fce00078e0a76 */
.L_x_344:
[----:B------:R-:W2:Y:S01]  /*1500*/  LDL R31, [R1+0x8] ;  /* 0x00000800011f7983 */ /* 0x000ea20000100800 */
[----:B------:R-:W-:Y:S02]  /*1510*/  ULDC.64 UR4, c[0x0][0xa20] ;  /* 0x0002880000047ab9 */ /* 0x000fe40000000a00 */
[----:B------:R-:W-:Y:S01]  /*1520*/  ISETP.NE.U32.AND P1, PT, RZ, UR4, PT ;  /* 0x00000004ff007c0c */ /* 0x000fe2000bf25070 */
[----:B------:R-:W3:Y:S03]  /*1530*/  LDL R0, [R1+0x4] ;  /* 0x0000040001007983 */ /* 0x000ee60000100800 */
[----:B------:R-:W-:Y:S01]  /*1540*/  ISETP.NE.AND.EX P1, PT, RZ, UR5, PT, P1 ;  /* 0x00000005ff007c0c */ /* 0x000fe2000bf25310 */
[----:B--2---:R0:W-:Y:S04]  /*1550*/  STL [R1+0x3c], R31 ;  /* 0x00003c1f01007387 */ /* 0x0041e80000100800 */
[----:B---3--:R0:W-:Y:S08]  /*1560*/  STL [R1+0x54], R0 ;  /* 0x0000540001007387 */ /* 0x0081f00000100800 */
[----:B------:R-:W-:Y:S05]  /*1570*/  @!P1 BRA `(.L_x_345) ;  /* 0x0000000000109947 */ /* 0x000fea0003800000 */
[----:B------:R-:W-:-:S04]  /*1580*/  IADD3 R4, P0, R28, UR4, RZ ;  /* 0x000000041c047c10 */ /* 0x000fc8000ff1e0ff */
[----:B------:R-:W-:-:S05]  /*1590*/  IADD3.X R5, R30, UR5, RZ, P0, !PT ;  /* 0x000000051e057c10 */ /* 0x000fca00087fe4ff */
[----:B------:R1:W5:Y:S01]  /*15a0*/  LDG.E R26, desc[UR42][R4.64] ;  /* 0x0000002a041a7981 */ /* 0x000362000c1e1900 */
[----:B------:R-:W-:Y:S05]  /*15b0*/  BRA `(.L_x_346) ;  /* 0x0000000000107947 */ /* 0x000fea0003800000 */
.L_x_345:
[----:B------:R-:W-:Y:S05]  /*15c0*/  @!P0 BRA `(.L_x_346) ;  /* 0x00000000000c8947 */ /* 0x000fea0003800000 */
[----:B------:R-:W2:Y:S04]  /*15d0*/  LDG.E R5, desc[UR42][R8.64] ;  /* 0x0000002a08057981 */ /* 0x000ea8000c1e1900 */
[----:B------:R-:W2:Y:S02]  /*15e0*/  LDG.E R26, desc[UR42][R8.64+0x4] ;  /* 0x0000042a081a7981 */ /* 0x000ea4000c1e1900 */
[----:B--2---:R-:W-:-:S07]  /*15f0*/  IMAD.IADD R26, R26, 0x1, -R5 ;  /* 0x000000011a1a7824 */ /* 0x004fce00078e0a05 */
.L_x_346:
[----:B------:R-:W-:Y:S02]  /*1600*/  ULDC.64 UR4, c[0x0][0xa10] ;  /* 0x0002840000047ab9 */ /* 0x000fe40000000a00 */
[----:B------:R-:W-:-:S04]  /*1610*/  ISETP.NE.U32.AND P0, PT, RZ, UR4, PT ;  /* 0x00000004ff007c0c */ /* 0x000fc8000bf05070 */
[----:B------:R-:W-:Y:S01]  /*1620*/  ISETP.NE.AND.EX P0, PT, RZ, UR5, PT, P0 ;  /* 0x00000005ff007c0c */ /* 0x000fe2000bf05300 */
[----:B------:R-:W-:-:S12]  /*1630*/  ULDC.64 UR4, c[0x0][0xa30] ;  /* 0x00028c0000047ab9 */ /* 0x000fd80000000a00 */
[----:B-1----:R-:W1:Y:S02]  /*1640*/  @P0 LDC.64 R4, c[0x0][0xa10] ;  /* 0x00028400ff040b82 */ /* 0x002e640000000a00 */
[----:B-1----:R-:W-:-:S05]  /*1650*/  @P0 IMAD.WIDE R4, R27, 0x4, R4 ;  /* 0x000000041b040825 */ /* 0x002fca00078e0204 */
[----:B0-----:R-:W2:Y:S04]  /*1660*/  @P0 LDG.E R0, desc[UR42][R4.64] ;  /* 0x0000002a04000981 */ /* 0x001ea8000c1e1900 */
[----:B------:R-:W2:Y:S01]  /*1670*/  @P0 LDG.E R9, desc[UR42][R4.64+0x4] ;  /* 0x0000042a04090981 */ /* 0x000ea2000c1e1900 */
[----:B-----5:R-:W-:Y:S01]  /*1680*/  IADD3 R11, -R3, R26, RZ ;  /* 0x0000001a030b7210 */ /* 0x020fe20007ffe1ff */
[----:B------:R-:W-:Y:S01]  /*1690*/  IMAD.MOV.U32 R112, RZ, RZ, R26 ;  /* 0x000000ffff707224 */ /* 0x000fe200078e001a */
[----:B------:R-:W-:Y:S02]  /*16a0*/  ISETP.NE.U32.AND P1, PT, RZ, UR4, PT ;  /* 0x00000004ff007c0c */ /* 0x000fe4000bf25070 */
[----:B------:R-:W-:Y:S02]  /*16b0*/  IADD3 R24, -R11, RZ, RZ ;  /* 0x000000ff0b187210 */ /* 0x000fe40007ffe1ff */
[----:B------:R-:W-:-:S02]  /*16c0*/  ISETP.NE.AND.EX P1, PT, RZ, UR5, PT, P1 ;  /* 0x00000005ff007c0c */ /* 0x000fc4000bf25310 */
[----:B------:R-:W-:-:S11]  /*16d0*/  VIMNMX R24, RZ, R24, !PT ;  /* 0x00000018ff187248 */ /* 0x000fd60007fe0100 */
[----:B------:R-:W-:-:S04]  /*16e0*/  @P1 IADD3 R6, P2, R28, UR4, RZ ;  /* 0x000000041c061c10 */ /* 0x000fc8000ff5e0ff */
[----:B------:R-:W-:-:S05]  /*16f0*/  @P1 IADD3.X R7, R30, UR5, RZ, P2, !PT ;  /* 0x000000051e071c10 */ /* 0x000fca00097fe4ff */
[----:B------:R0:W5:Y:S01]  /*1700*/  @P1 LDG.E R112, desc[UR42][R6.64] ;  /* 0x0000002a06701981 */ /* 0x000162000c1e1900 */
[----:B--2---:R-:W-:-:S04]  /*1710*/  @P0 IMAD.IADD R2, R9, 0x1, -R0 ;  /* 0x0000000109020824 */ /* 0x004fc800078e0a00 */
[----:B------:R-:W-:-:S04]  /*1720*/  IMAD.IADD R119, R11, 0x1, R2 ;  /* 0x000000010b777824 */ /* 0x000fc800078e0202 */
[----:B------:R-:W-:-:S05]  /*1730*/  VIADD R0, R119, 0x7f ;  /* 0x0000007f77007836 */ /* 0x000fca0000000000 */
[----:B------:R-:W-:-:S04]  /*1740*/  SHF.R.S32.HI R3, RZ, 0x1f, R0 ;  /* 0x0000001fff037819 */ /* 0x000fc80000011400 */
[----:B------:R-:W-:-:S04]  /*1750*/  LEA.HI R3, R3, R0, RZ, 0x7 ;  /* 0x0000000003037211 */ /* 0x000fc800078f38ff */
[----:B------:R-:W-:Y:S02]  /*1760*/  LOP3.LUT R5, R3, 0xffffff80, RZ, 0xc0, !PT ;  /* 0xffffff8003057812 */ /* 0x000fe400078ec0ff */
[----:B------:R-:W-:Y:S02]  /*1770*/  SHF.R.S32.HI R153, RZ, 0x7, R3 ;  /* 0x00000007ff997819 */ /* 0x000fe40000011403 */
[----:B------:R-:W-:-:S04]  /*1780*/  VIADDMNMX R5, R5, -R11, R2, PT ;  /* 0x8000000b05057246 */ /* 0x000fc80003800102 */
[----:B------:R-:W-:Y:S02]  /*1790*/  ISETP.GT.AND P0, PT, R5, R24, PT ;  /* 0x000000180500720c */ /* 0x000fe40003f04270 */
[----:B------:R-:W-:-:S05]  /*17a0*/  SHF.R.U32.HI R24, RZ, 0x7, R24 ;  /* 0x00000007ff187819 */ /* 0x000fca0000011618 */
[----:B------:R-:W-:-:S06]  /*17b0*/  IMAD.MOV.U32 R25, RZ, RZ, R24 ;  /* 0x000000ffff197224 */ /* 0x000fcc00078e0018 */
[----:B------:R-:W-:-:S05]  /*17c0*/  @P0 VIADD R0, R5, 0x7f ;  /* 0x0000007f05000836 */ /* 0x000fca0000000000 */
[----:B------:R-:W-:-:S04]  /*17d0*/  @P0 SHF.R.S32.HI R5, RZ, 0x1f, R0 ;  /* 0x0000001fff050819 */ /* 0x000fc80000011400 */
[----:B------:R-:W-:-:S04]  /*17e0*/  @P0 LEA.HI R5, R5, R0, RZ, 0x7 ;  /* 0x0000000005050211 */ /* 0x000fc800078f38ff */
[----:B------:R-:W-:Y:S02]  /*17f0*/  @P0 SHF.R.S32.HI R25, RZ, 0x7, R5 ;  /* 0x00000007ff190819 */ /* 0x000fe40000011405 */
[----:B------:R-:W-:Y:S02]  /*1800*/  PLOP3.LUT P0, PT, PT, PT, PT, 0x80, 0x0 ;  /* 0x000000000000781c */ /* 0x000fe40003f0f070 */
[----:B------:R-:W-:-:S13]  /*1810*/  ISETP.GT.AND P1, PT, R25, R24, PT ;  /* 0x000000181900720c */ /* 0x000fda0003f24270 */
[----:B0-----:R-:W-:Y:S05]  /*1820*/  @!P1 BRA `(.L_x_347) ;  /* 0x000000ac00389947 */ /* 0x001fea0003800000 */
[----:B------:R-:W-:Y:S01]  /*1830*/  VIADD R0, R22, 0x28400 ;  /* 0x0002840016007836 */ /* 0x000fe20000000000 */
[----:B------:R-:W-:Y:S04]  /*1840*/  BSSY B6, `(.L_x_348) ;  /* 0x0000013000067945 */ /* 0x000fe80003800000 */
[----:B------:R-:W-:-:S13]  /*1850*/  LOP3.LUT P0, RZ, R0, 0x3ff, RZ, 0xc0, !PT ;  /* 0x000003ff00ff7812 */ /* 0x000fda000780c0ff */
[----:B------:R-:W-:Y:S05]  /*1860*/  @!P0 BRA `(.L_x_349) ;  /* 0x0000000000408947 */ /* 0x000fea0003800000 */
[----:B------:R-:W-:Y:S01]  /*1870*/  MOV R0, 0x0 ;  /* 0x0000000000007802 */ /* 0x000fe20000000f00 */
[----:B------:R-:W-:Y:S01]  /*1880*/  ULDC.64 UR4, c[0x4][0x1c8] ;  /* 0x0100720000047ab9 */ /* 0x000fe20000000a00 */
[----:B------:R-:W-:Y:S01]  /*1890*/  ULDC.64 UR6, c[0x4][0x130] ;  /* 0x01004c0000067ab9 */ /* 0x000fe20000000a00 */
[----:B------:R-:W-:Y:S01]  /*18a0*/  MOV R4, UR4 ;  /* 0x0000000400047c02 */ /* 0x000fe20008000f00 */
[----:B------:R0:W1:Y:S01]  /*18b0*/  LDC.64 R14, c[0x4][R0] ;  /* 0x01000000000e7b82 */ /* 0x0000620000000a00 */
[----:B------:R-:W-:Y:S01]  /*18c0*/  IMAD.U32 R5, RZ, RZ, UR5 ;  /* 0x00000005ff057e24 */ /* 0x000fe2000f8e00ff */
[----:B------:R-:W-:Y:S01]  /*18d0*/  ULDC.64 UR4, c[0x4][0x1d0] ;  /* 0x0100740000047ab9 */ /* 0x000fe20000000a00 */
[----:B------:R-:W-:Y:S01]  /*18e0*/  MOV R10, UR6 ;  /* 0x00000006000a7c02 */ /* 0x000fe20008000f00 */
[----:B------:R-:W-:Y:S01]  /*18f0*/  IMAD.U32 R6, RZ, RZ, UR4 ;  /* 0x00000004ff067e24 */ /* 0x000fe2000f8e00ff */
[----:B------:R-:W-:Y:S01]  /*1900*/  MOV R13, RZ ;  /* 0x000000ff000d7202 */ /* 0x000fe20000000f00 */
[----:B------:R-:W-:-:S02]  /*1910*/  IMAD.U32 R7, RZ, RZ, UR5 ;  /* 0x00000005ff077e24 */ /* 0x000fc4000f8e00ff */
[----:B------:R-:W-:Y:S02]  /*1920*/  IMAD.U32 R11, RZ, RZ, UR7 ;  /* 0x00000007ff0b7e24 */ /* 0x000fe4000f8e00ff */
[----:B------:R-:W-:Y:S02]  /*1930*/  IMAD.MOV.U32 R8, RZ, RZ, 0x70 ;  /* 0x00000070ff087424 */ /* 0x000fe400078e00ff */
[----:B0-----:R-:W-:-:S07]  /*1940*/  IMAD.MOV.U32 R12, RZ, RZ, 0x1 ;  /* 0x00000001ff0c7424 */ /* 0x001fce00078e00ff */
[----:B------:R-:W-:-:S07]  /*1950*/  LEPC R20, `(.L_x_349) ;  /* 0x000000001014794e */ /* 0x000fce0000000000 */
[----:B-1---5:R-:W-:Y:S05]  /*1960*/  CALL.ABS.NOINC R14 ;  /* 0x000000000e007343 */ /* 0x022fea0003c00000 */
.L_x_349:
[----:B------:R-:W-:Y:S05]  /*1970*/  BSYNC B6 ;  /* 0x0000000000067941 */ /* 0x000fea0003800000 */
.L_x_348:
[----:B------:R-:W-:Y:S01]  /*1980*/  VIADD R0, R22, 0x10400 ;  /* 0x0001040016007836 */ /* 0x000fe20000000000 */
[----:B------:R-:W-:Y:S04]  /*1990*/  BSSY B6, `(.L_x_350) ;  /* 0x0000013000067945 */ /* 0x000fe80003800000 */
[----:B------:R-:W-:-:S13]  /*19a0*/  LOP3.LUT P0, RZ, R0, 0x3ff, RZ, 0xc0, !PT ;  /* 0x000003ff00ff7812 */ /* 0x000fda000780c0ff */
[----:B------:R-:W-:Y:S05]  /*19b0*/  @!P0 BRA `(.L_x_351) ;  /* 0x0000000000408947 */ /* 0x000fea0003800000 */
[----:B------:R-:W-:Y:S01]  /*19c0*/  MOV R0, 0x0 ;  /* 0x0000000000007802 */ /* 0x000fe20000000f00 */
[----:B------:R-:W-:Y:S01]  /*19d0*/  ULDC.64 UR4, c[0x4][0x1c8] ;  /* 0x0100720000047ab9 */ /* 0x000fe20000000a00 */
[----:B------:R-:W-:Y:S01]  /*19e0*/  ULDC.64 UR6, c[0x4][0x130] ;  /* 0x01004c0000067ab9 */ /* 0x000fe20000000a00 */
[----:B------:R-:W-:Y:S01]  /*19f0*/  IMAD.U32 R4, RZ, RZ, UR4 ;  /* 0x00000004ff047e24 */ /* 0x000fe2000f8e00ff */
[----:B------:R0:W1:Y:S01]  /*1a00*/  LDC.64 R14, c[0x4][R0] ;  /* 0x01000000000e7b82 */ /* 0x0000620000000a00 */
[----:B------:R-:W-:Y:S01]  /*1a10*/  IMAD.U32 R5, RZ, RZ, UR5 ;  /* 0x00000005ff057e24 */ /* 0x000fe2000f8e00ff */
[----:B------:R-:W-:Y:S01]  /*1a20*/  ULDC.64 UR4, c[0x4][0x1d0] ;  /* 0x0100740000047ab9 */ /* 0x000fe20000000a00 */
[----:B------:R-:W-:Y:S01]  /*1a30*/  IMAD.U32 R10, RZ, RZ, UR6 ;  /* 0x00000006ff0a7e24 */ /* 0x000fe2000f8e00ff */
[----:B------:R-:W-:Y:S01]  /*1a40*/  MOV R6, UR4 ;  /* 0x0000000400067c02 */ /* 0x000fe20008000f00 */
[----:B------:R-:W-:Y:S01]  /*1a50*/  IMAD.U32 R7, RZ, RZ, UR5 ;  /* 0x00000005ff077e24 */ /* 0x000fe2000f8e00ff */
[----:B------:R-:W-:Y:S01]  /*1a60*/  MOV R8, 0x70 ;  /* 0x0000007000087802 */ /* 0x000fe20000000f00 */
[----:B------:R-:W-:-:S02]  /*1a70*/  IMAD.U32 R11, RZ, RZ, UR7 ;  /* 0x00000007ff0b7e24 */ /* 0x000fc4000f8e00ff */
[----:B------:R-:W-:Y:S02]  /*1a80*/  IMAD.MOV.U32 R12, RZ, RZ, 0x1 ;  /* 0x00000001ff0c7424 */ /* 0x000fe400078e00ff */
[----:B0-----:R-:W-:-:S07]  /*1a90*/  IMAD.MOV.U32 R13, RZ, RZ, RZ ;  /* 0x000000ffff0d7224 */ /* 0x001fce00078e00ff */
[----:B------:R-:W-:-:S07]  /*1aa0*/  LEPC R20, `(.L_x_351) ;  /* 0x000000001014794e */ /* 0x000fce0000000000 */
[----:B-1---5:R-:W-:Y:S05]  /*1ab0*/  CALL.ABS.NOINC R14 ;  /* 0x000000000e007343 */ /* 0x022fea0003c00000 */
.L_x_351:
[----:B------:R-:W-:Y:S05]  /*1ac0*/  BSYNC B6 ;  /* 0x0000000000067941 */ /* 0x000fea0003800000 */
.L_x_350:
[----:B------:R-:W-:Y:S01]  /*1ad0*/  ULDC.64 UR4, c[0x0][0x9f8] ;  /* 0x00027e0000047ab9 */ /* 0x000fe20000000a00 */
[----:B------:R-:W0:Y:S01]  /*1ae0*/  S2R R20, SR_TID.X ;  /* 0x0000000000147919 */ /* 0x000e220000002100 */
[----:B------:R-:W-:Y:S01]  /*1af0*/  ISETP.NE.U32.AND P0, PT, RZ, UR4, PT ;  /* 0x00000004ff007c0c */ /* 0x000fe2000bf05070 */
[----:B------:R-:W1:Y:S01]  /*1b00*/  LDC.64 R102, c[0x0][0x300] ;  /* 0x0000c000ff667b82 */ /* 0x000e620000000a00 */
[----:B------:R-:W-:Y:S01]  /*1b10*/  IMAD.IADD R46, R29, 0x1, R26 ;  /* 0x000000011d2e7824 */ /* 0x000fe200078e021a */
[----:B------:R-:W2:Y:S01]  /*1b20*/  LDL R21, [R1+0x2c] ;  /* 0x00002c0001157983 */ /* 0x000ea20000100800 */
[----:B------:R-:W-:Y:S01]  /*1b30*/  ISETP.NE.AND.EX P0, PT, RZ, UR5, PT, P0 ;  /* 0x00000005ff007c0c */ /* 0x000fe2000bf05300 */
[----:B------:R-:W-:Y:S02]  /*1b40*/  ULDC.64 UR6, c[0x0][0xa08] ;  /* 0x0002820000067ab9 */ /* 0x000fe40000000a00 */
[----:B------:R-:W3:Y:S01]  /*1b50*/  LDL R15, [R1+0x24] ;  /* 0x00002400010f7983 */ /* 0x000ee20000100800 */
[----:B------:R-:W-:Y:S01]  /*1b60*/  SHF.R.S32.HI R8, RZ, 0x1f, R31 ;  /* 0x0000001fff087819 */ /* 0x000fe2000001141f */
[----:B------:R-:W4:Y:S08]  /*1b70*/  LDC R111, c[0x0][0x3f4] ;  /* 0x0000fd00ff6f7b82 */ /* 0x000f300000000800 */
[----:B------:R-:W-:Y:S01]  /*1b80*/  @P0 IADD3 R4, P1, R28, UR4, RZ ;  /* 0x000000041c040c10 */ /* 0x000fe2000ff3e0ff */
[----:B------:R-:W4:Y:S03]  /*1b90*/  LDC.64 R32, c[0x0][0x3f8] ;  /* 0x0000fe00ff207b82 */ /* 0x000f260000000a00 */
[----:B------:R-:W-:Y:S01]  /*1ba0*/  @P0 IADD3.X R5, R30, UR5, RZ, P1, !PT ;  /* 0x000000051e050c10 */ /* 0x000fe20008ffe4ff */
[----:B------:R-:W-:-:S04]  /*1bb0*/  ULDC.64 UR4, c[0x0][0x308] ;  /* 0x0000c20000047ab9 */ /* 0x000fc80000000a00 */
[----:B------:R0:W2:Y:S01]  /*1bc0*/  @P0 LDG.E R27, desc[UR42][R4.64] ;  /* 0x0000002a041b0981 */ /* 0x0000a2000c1e1900 */
[----:B------:R-:W-:Y:S01]  /*1bd0*/  SHF.R.S32.HI R35, RZ, 0x1f, R46 ;  /* 0x0000001fff237819 */ /* 0x000fe2000001142e */
[CC--:B-1----:R-:W-:Y:S01]  /*1be0*/  IMAD.WIDE.U32 R6, R46.reuse, R102.reuse, RZ ;  /* 0x000000662e067225 */ /* 0x0c2fe200078e00ff */
[----:B------:R-:W-:Y:S02]  /*1bf0*/  ISETP.NE.U32.AND P0, PT, RZ, UR6, PT ;  /* 0x00000006ff007c0c */ /* 0x000fe4000bf05070 */
[----:B0-----:R-:W-:Y:S01]  /*1c00*/  SHF.R.U32.HI R36, RZ, 0x7, R20 ;  /* 0x00000007ff247819 */ /* 0x001fe20000011614 */
[----:B------:R-:W-:Y:S01]  /*1c10*/  IMAD R0, R35, R102, RZ ;  /* 0x0000006623007224 */ /* 0x000fe200078e02ff */
[----:B------:R-:W3:Y:S01]  /*1c20*/  LDL R20, [R1+0x28] ;  /* 0x0000280001147983 */ /* 0x000ee20000100800 */
[----:B------:R-:W-:Y:S02]  /*1c30*/  ISETP.NE.AND.EX P0, PT, RZ, UR7, PT, P0 ;  /* 0x00000007ff007c0c */ /* 0x000fe4000bf05300 */
[----:B------:R-:W-:Y:S01]  /*1c40*/  IMAD R3, R46, R103, R0 ;  /* 0x000000672e037224 */ /* 0x000fe200078e0200 */
[----:B------:R-:W-:Y:S01]  /*1c50*/  ISETP.NE.AND P6, PT, R36, 0x1, PT ;  /* 0x000000012400780c */ /* 0x000fe20003fc5270 */
[----:B------:R-:W-:-:S03]  /*1c60*/  IMAD R0, R8, UR4, RZ ;  /* 0x0000000408007c24 */ /* 0x000fc6000f8e02ff */
[----:B------:R-:W-:Y:S01]  /*1c70*/  IADD3 R7, R7, R3, RZ ;  /* 0x0000000307077210 */ /* 0x000fe20007ffe0ff */
[C---:B------:R-:W-:Y:S02]  /*1c80*/  IMAD R3, R31.reuse, UR5, R0 ;  /* 0x000000051f037c24 */ /* 0x040fe4000f8e0200 */
[----:B------:R-:W-:Y:S01]  /*1c90*/  IMAD.WIDE.U32 R4, R31, UR4, R6 ;  /* 0x000000041f047c25 */ /* 0x000fe2000f8e0006 */
[----:B------:R-:W-:Y:S02]  /*1ca0*/  ULDC.64 UR4, c[0x0][0x310] ;  /* 0x0000c40000047ab9 */ /* 0x000fe40000000a00 */
[----:B------:R-:W0:Y:S01]  /*1cb0*/  LDC.64 R6, c[0x0][0x408] ;  /* 0x00010200ff067b82 */ /* 0x000e220000000a00 */
[----:B------:R-:W-:Y:S01]  /*1cc0*/  IMAD.IADD R5, R5, 0x1, R3 ;  /* 0x0000000105057824 */ /* 0x000fe200078e0203 */
[----:B----4-:R-:W-:Y:S02]  /*1cd0*/  ISETP.GE.AND P2, PT, R16, R111, PT ;  /* 0x0000006f1000720c */ /* 0x010fe40003f46270 */
[----:B------:R-:W-:Y:S01]  /*1ce0*/  SHF.R.S32.HI R19, RZ, 0x1f, R18 ;  /* 0x0000001fff137819 */ /* 0x000fe20000011412 */
[----:B------:R-:W-:-:S05]  /*1cf0*/  IMAD.SHL.U32 R28, R23, 0x80, RZ ;  /* 0x00000080171c7824 */ /* 0x000fca00078e00ff */
[----:B------:R-:W-:Y:S02]  /*1d00*/  LOP3.LUT R28, R28, 0x380, RZ, 0xc0, !PT ;  /* 0x000003801c1c7812 */ /* 0x000fe400078ec0ff */
[----:B------:R-:W-:Y:S01]  /*1d10*/  SHF.R.S32.HI R34, RZ, 0x1f, R23 ;  /* 0x0000001fff227819 */ /* 0x000fe20000011417 */
[C---:B------:R-:W-:Y:S02]  /*1d20*/  VIADD R26, R23.reuse, 0x40 ;  /* 0x00000040171a7836 */ /* 0x040fe40000000000 */
[----:B------:R-:W-:-:S04]  /*1d30*/  IMAD.WIDE.U32 R10, R23, R32, R16 ;  /* 0x00000020170a7225 */ /* 0x000fc800078e0010 */
[----:B0-----:R-:W-:Y:S02]  /*1d40*/  IMAD R12, R34, R6, RZ ;  /* 0x00000006220c7224 */ /* 0x001fe400078e02ff */
[----:B------:R-:W-:Y:S02]  /*1d50*/  IMAD.SHL.U32 R26, R26, 0x80, RZ ;  /* 0x000000801a1a7824 */ /* 0x000fe400078e00ff */
[----:B------:R-:W-:-:S03]  /*1d60*/  IMAD R89, R23, R7, R12 ;  /* 0x0000000717597224 */ /* 0x000fc600078e020c */
[----:B------:R-:W-:Y:S01]  /*1d70*/  LOP3.LUT R26, R26, 0x380, RZ, 0xc0, !PT ;  /* 0x000003801a1a7812 */ /* 0x000fe200078ec0ff */
[----:B------:R-:W-:-:S04]  /*1d80*/  VIADD R29, R23, 0x20 ;  /* 0x00000020171d7836 */ /* 0x000fc80000000000 */
[----:B------:R-:W-:-:S05]  /*1d90*/  IMAD.SHL.U32 R29, R29, 0x80, RZ ;  /* 0x000000801d1d7824 */ /* 0x000fca00078e00ff */
[----:B------:R-:W-:-:S04]  /*1da0*/  LOP3.LUT R29, R29, 0x380, RZ, 0xc0, !PT ;  /* 0x000003801d1d7812 */ /* 0x000fc800078ec0ff */
[----:B------:R-:W-:Y:S01]  /*1db0*/  SHF.R.U32.HI R29, RZ, 0x3, R29 ;  /* 0x00000003ff1d7819 */ /* 0x000fe2000001161d */
[C---:B------:R-:W-:Y:S01]  /*1dc0*/  IMAD.SHL.U32 R92, R102.reuse, 0x20, RZ ;  /* 0x00000020665c7824 */ /* 0x040fe200078e00ff */
[----:B------:R-:W-:Y:S01]  /*1dd0*/  SHF.L.U64.HI R93, R102, 0x5, R103 ;  /* 0x00000005665d7819 */ /* 0x000fe20000010267 */
[C---:B------:R-:W-:Y:S02]  /*1de0*/  VIADD R30, R23.reuse, 0x20 ;  /* 0x00000020171e7836 */ /* 0x040fe40000000000 */
[C---:B------:R-:W-:Y:S02]  /*1df0*/  VIADD R38, R23.reuse, 0x40 ;  /* 0x0000004017267836 */ /* 0x040fe40000000000 */
[----:B------:R-:W-:-:S04]  /*1e00*/  IMAD.WIDE.U32 R130, R23, R102, R92 ;  /* 0x0000006617827225 */ /* 0x000fc800078e005c */
[C---:B------:R-:W-:Y:S01]  /*1e10*/  IMAD.WIDE.U32 R44, R23.reuse, R102, R16 ;  /* 0x00000066172c7225 */ /* 0x040fe200078e0010 */
[----:B------:R-:W-:Y:S02]  /*1e20*/  SHF.R.S32.HI R117, RZ, 0x1f, R30 ;  /* 0x0000001fff757819 */ /* 0x000fe4000001141e */
[----:B------:R-:W-:Y:S02]  /*1e30*/  SHF.R.S32.HI R116, RZ, 0x1f, R38 ;  /* 0x0000001fff747819 */ /* 0x000fe40000011426 */
[----:B------:R-:W-:-:S04]  /*1e40*/  IADD3 R30, R23, 0x60, RZ ;  /* 0x00000060171e7810 */ /* 0x000fc80007ffe0ff */
[----:B------:R-:W-:Y:S01]  /*1e50*/  SHF.R.S32.HI R115, RZ, 0x1f, R30 ;  /* 0x0000001fff737819 */ /* 0x000fe2000001141e */
[----:B------:R-:W-:Y:S02]  /*1e60*/  VIADD R125, R36, 0x8 ;  /* 0x00000008247d7836 */ /* 0x000fe40000000000 */
[----:B------:R-:W-:Y:S01]  /*1e70*/  IMAD.SHL.U32 R128, R102, 0x80, RZ ;  /* 0x0000008066807824 */ /* 0x000fe200078e00ff */
[----:B--2---:R-:W-:Y:S02]  /*1e80*/  SHF.R.S32.HI R0, RZ, 0x1f, R27 ;  /* 0x0000001fff007819 */ /* 0x004fe4000001141b */
[----:B------:R-:W-:Y:S02]  /*1e90*/  SEL R99, R27, RZ, !P0 ;  /* 0x000000ff1b637207 */ /* 0x000fe40004000000 */
[----:B------:R-:W-:-:S03]  /*1ea0*/  SEL R9, R0, RZ, !P0 ;  /* 0x000000ff00097207 */ /* 0x000fc60004000000 */
[----:B------:R-:W-:-:S04]  /*1eb0*/  IMAD.WIDE.U32 R100, R99, UR4, R4 ;  /* 0x0000000463647c25 */ /* 0x000fc8000f8e0004 */
[----:B------:R-:W-:-:S04]  /*1ec0*/  IMAD R0, R9, UR4, RZ ;  /* 0x0000000409007c24 */ /* 0x000fc8000f8e02ff */
[----:B------:R-:W-:Y:S01]  /*1ed0*/  IMAD R41, R99, UR5, R0 ;  /* 0x0000000563297c24 */ /* 0x000fe2000f8e0200 */
[----:B------:R-:W-:Y:S05]  /*1ee0*/  @!P6 WARPSYNC.ALL ;  /* 0x000000000000e948 */ /* 0x000fea0003800000 */
[----:B------:R-:W-:Y:S02]  /*1ef0*/  ULDC.64 UR4, c[0x0][0x330] ;  /* 0x0000cc0000047ab9 */ /* 0x000fe40000000a00 */
[----:B------:R-:W-:Y:S02]  /*1f00*/  IMAD R0, R8, UR4, RZ ;  /* 0x0000000408007c24 */ /* 0x000fe4000f8e02ff */
[----:B------:R-:W-:-:S04]  /*1f10*/  IMAD.WIDE.U32 R4, R31, UR4, R16 ;  /* 0x000000041f047c25 */ /* 0x000fc8000f8e0010 */
[----:B------:R-:W-:Y:S01]  /*1f20*/  IMAD R3, R31, UR5, R0 ;  /* 0x000000051f037c24 */ /* 0x000fe2000f8e0200 */
[----:B------:R-:W-:-:S03]  /*1f30*/  ULDC.64 UR4, c[0x0][0x338] ;  /* 0x0000ce0000047ab9 */ /* 0x000fc60000000a00 */
[----:B------:R-:W-:Y:S02]  /*1f40*/  IMAD.IADD R5, R5, 0x1, R3 ;  /* 0x0000000105057824 */ /* 0x000fe400078e0203 */
[----:B------:R-:W-:-:S04]  /*1f50*/  IMAD R3, R9, UR4, RZ ;  /* 0x0000000409037c24 */ /* 0x000fc8000f8e02ff */
[----:B------:R-:W-:Y:S01]  /*1f60*/  IMAD R51, R99, UR5, R3 ;  /* 0x0000000563337c24 */ /* 0x000fe2000f8e0203 */
[----:B------:R-:W-:-:S05]  /*1f70*/  SEL R3, R111, RZ, P2 ;  /* 0x000000ff6f037207 */ /* 0x000fca0001000000 */
[----:B------:R-:W-:Y:S02]  /*1f80*/  IMAD.IADD R3, R16, 0x1, R3 ;  /* 0x0000000110037824 */ /* 0x000fe400078e0203 */
[----:B------:R-:W-:-:S03]  /*1f90*/  IMAD.WIDE.U32 R8, R23, R6, R18 ;  /* 0x0000000617087225 */ /* 0x000fc600078e0012 */
[----:B------:R-:W-:Y:S02]  /*1fa0*/  SHF.R.S32.HI R14, RZ, 0x1f, R3 ;  /* 0x0000001fff0e7819 */ /* 0x000fe40000011403 */
[----:B------:R-:W-:Y:S02]  /*1fb0*/  MOV R90, R8 ;  /* 0x00000008005a7202 */ /* 0x000fe40000000f00 */
[CC--:B------:R-:W-:Y:S02]  /*1fc0*/  LEA.HI R104, R14.reuse, R3.reuse, RZ, 0x4 ;  /* 0x000000030e687211 */ /* 0x0c0fe400078f20ff */
[----:B------:R-:W-:Y:S02]  /*1fd0*/  LEA.HI R8, R14, R3, RZ, 0x7 ;  /* 0x000000030e087211 */ /* 0x000fe400078f38ff */
[----:B------:R-:W-:Y:S02]  /*1fe0*/  LOP3.LUT R3, R28, 0x70, R104, 0xf8, !PT ;  /* 0x000000701c037812 */ /* 0x000fe400078ef868 */
[----:B------:R-:W0:Y:S01]  /*1ff0*/  S2R R28, SR_TID.X ;  /* 0x00000000001c7919 */ /* 0x000e220000002100 */
[----:B------:R-:W-:Y:S01]  /*2000*/  IADD3 R27, R23, 0x20, RZ ;  /* 0x00000020171b7810 */ /* 0x000fe20007ffe0ff */
[----:B------:R-:W-:-:S04]  /*2010*/  IMAD R0, R34, R32, RZ ;  /* 0x0000002022007224 */ /* 0x000fc800078e02ff */
[----:B------:R-:W-:Y:S02]  /*2020*/  IMAD.SHL.U32 R27, R27, 0x80, RZ ;  /* 0x000000801b1b7824 */ /* 0x000fe400078e00ff */
[----:B------:R-:W-:-:S04]  /*2030*/  IMAD.WIDE.U32 R98, R99, UR4, R4 ;  /* 0x0000000463627c25 */ /* 0x000fc8000f8e0004 */
[----:B------:R-:W-:Y:S02]  /*2040*/  IMAD.IADD R91, R9, 0x1, R89 ;  /* 0x00000001095b7824 */ /* 0x000fe400078e0259 */
[----:B------:R-:W-:Y:S01]  /*2050*/  IMAD R13, R23, R33, R0 ;  /* 0x00000021170d7224 */ /* 0x000fe200078e0200 */
[----:B------:R-:W-:Y:S01]  /*2060*/  LOP3.LUT R27, R27, 0x380, RZ, 0xc0, !PT ;  /* 0x000003801b1b7812 */ /* 0x000fe200078ec0ff */
[----:B------:R-:W-:Y:S01]  /*2070*/  IMAD.WIDE.U32 R4, R23, R32, R18 ;  /* 0x0000002017047225 */ /* 0x000fe200078e0012 */
[----:B-----5:R-:W-:Y:S01]  /*2080*/  SHF.R.S32.HI R31, RZ, 0x1f, R112 ;  /* 0x0000001fff1f7819 */ /* 0x020fe20000011470 */
[----:B------:R-:W-:Y:S01]  /*2090*/  ULDC UR4, c[0x0][0x2f4] ;  /* 0x0000bd0000047ab9 */ /* 0x000fe20000000800 */
[----:B------:R-:W-:Y:S01]  /*20a0*/  IADD3 R11, R13, R11, RZ ;  /* 0x0000000b0d0b7210 */ /* 0x000fe20007ffe0ff */
[----:B------:R-:W-:Y:S01]  /*20b0*/  IMAD.IADD R5, R5, 0x1, R13 ;  /* 0x0000000105057824 */ /* 0x000fe200078e020d */
[----:B------:R-:W-:Y:S01]  /*20c0*/  LOP3.LUT R9, R27, 0x70, R104, 0xf8, !PT ;  /* 0x000000701b097812 */ /* 0x000fe200078ef868 */
[----:B------:R-:W-:-:S04]  /*20d0*/  IMAD.WIDE.U32 R12, R23, R6, R16 ;  /* 0x00000006170c7225 */ /* 0x000fc800078e0010 */
[----:B------:R-:W-:Y:S02]  /*20e0*/  VIADD R27, R23, 0x60 ;  /* 0x00000060171b7836 */ /* 0x000fe40000000000 */
[----:B------:R-:W-:Y:S01]  /*20f0*/  IMAD.MOV.U32 R88, RZ, RZ, R12 ;  /* 0x000000ffff587224 */ /* 0x000fe200078e000c */
[----:B------:R-:W-:Y:S01]  /*2100*/  LOP3.LUT R12, R26, 0x70, R104, 0xf8, !PT ;  /* 0x000000701a0c7812 */ /* 0x000fe200078ef868 */
[----:B------:R-:W-:Y:S01]  /*2110*/  IMAD.SHL.U32 R27, R27, 0x80, RZ ;  /* 0x000000801b1b7824 */ /* 0x000fe200078e00ff */
[----:B------:R-:W-:Y:S01]  /*2120*/  SHF.L.U32 R26, R23, 0x7, RZ ;  /* 0x00000007171a7819 */ /* 0x000fe200000006ff */
[----:B------:R-:W-:-:S03]  /*2130*/  IMAD.IADD R89, R89, 0x1, R13 ;  /* 0x0000000159597824 */ /* 0x000fc600078e020d */
[----:B------:R-:W-:Y:S02]  /*2140*/  LOP3.LUT R27, R27, 0x380, RZ, 0xc0, !PT ;  /* 0x000003801b1b7812 */ /* 0x000fe400078ec0ff */
[----:B------:R-:W-:Y:S01]  /*2150*/  LOP3.LUT R26, R26, 0x380, RZ, 0xc0, !PT ;  /* 0x000003801a1a7812 */ /* 0x000fe200078ec0ff */
[----:B0-----:R-:W-:Y:S01]  /*2160*/  VIADD R37, R28, 0xffffff80 ;  /* 0xffffff801c257836 */ /* 0x001fe20000000000 */
[----:B------:R-:W-:Y:S01]  /*2170*/  LOP3.LUT R13, R27, 0x70, R104, 0xf8, !PT ;  /* 0x000000701b0d7812 */ /* 0x000fe200078ef868 */
[C---:B------:R-:W-:Y:S01]  /*2180*/  VIADD R28, R23.reuse, 0x60 ;  /* 0x00000060171c7836 */ /* 0x040fe20000000000 */
[----:B------:R-:W-:Y:S01]  /*2190*/  SHF.R.U32.HI R26, RZ, 0x3, R26 ;  /* 0x00000003ff1a7819 */ /* 0x000fe2000001161a */
[----:B------:R-:W-:Y:S02]  /*21a0*/  VIADD R27, R23, 0x40 ;  /* 0x00000040171b7836 */ /* 0x000fe40000000000 */
[----:B------:R-:W-:Y:S01]  /*21b0*/  IMAD.SHL.U32 R28, R28, 0x80, RZ ;  /* 0x000000801c1c7824 */ /* 0x000fe200078e00ff */
[----:B------:R-:W-:-:S02]  /*21c0*/  LOP3.LUT R3, R3, R26, RZ, 0x3c, !PT ;  /* 0x0000001a03037212 */ /* 0x000fc400078e3cff */
[----:B------:R-:W-:Y:S02]  /*21d0*/  SHF.R.S32.HI R26, RZ, 0x1f, R37 ;  /* 0x0000001fff1a7819 */ /* 0x000fe40000011425 */
[----:B------:R-:W-:Y:S02]  /*21e0*/  SHF.L.U32 R27, R27, 0x7, RZ ;  /* 0x000000071b1b7819 */ /* 0x000fe400000006ff */
[----:B------:R-:W-:Y:S02]  /*21f0*/  LEA.HI R26, R26, R37, RZ, 0x6 ;  /* 0x000000251a1a7211 */ /* 0x000fe400078f30ff */
[----:B------:R-:W-:Y:S02]  /*2200*/  LOP3.LUT R28, R28, 0x380, RZ, 0xc0, !PT ;  /* 0x000003801c1c7812 */ /* 0x000fe400078ec0ff */
[----:B------:R-:W-:Y:S01]  /*2210*/  LOP3.LUT R27, R27, 0x380, RZ, 0xc0, !PT ;  /* 0x000003801b1b7812 */ /* 0x000fe200078ec0ff */
[----:B------:R-:W-:Y:S01]  /*2220*/  IMAD.SHL.U32 R8, R8, 0x80, RZ ;  /* 0x0000008008087824 */ /* 0x000fe200078e00ff */
[----:B------:R-:W-:-:S02]  /*2230*/  SHF.L.U32 R26, R26, 0x4, RZ ;  /* 0x000000041a1a7819 */ /* 0x000fc400000006ff */
[----:B------:R-:W-:Y:S02]  /*2240*/  SHF.R.U32.HI R27, RZ, 0x3, R27 ;  /* 0x00000003ff1b7819 */ /* 0x000fe4000001161b */
[----:B------:R-:W-:Y:S02]  /*2250*/  SHF.R.U32.HI R28, RZ, 0x3, R28 ;  /* 0x00000003ff1c7819 */ /* 0x000fe4000001161c */
[----:B------:R-:W-:Y:S02]  /*2260*/  LOP3.LUT R8, R8, 0xffffc000, RZ, 0xc0, !PT ;  /* 0xffffc00008087812 */ /* 0x000fe400078ec0ff */
[----:B------:R-:W-:Y:S01]  /*2270*/  LOP3.LUT R26, R26, 0xfffffc00, RZ, 0xc0, !PT ;  /* 0xfffffc001a1a7812 */ /* 0x000fe200078ec0ff */
[-C--:B------:R-:W-:Y:S01]  /*2280*/  IMAD R14, R31, R32.reuse, RZ ;  /* 0x000000201f0e7224 */ /* 0x080fe200078e02ff */
[----:B------:R-:W-:Y:S01]  /*2290*/  LOP3.LUT R9, R9, R29, RZ, 0x3c, !PT ;  /* 0x0000001d09097212 */ /* 0x000fe200078e3cff */
[----:B------:R-:W-:Y:S01]  /*22a0*/  IMAD.WIDE.U32 R96, R112, R32, R4 ;  /* 0x0000002070607225 */ /* 0x000fe200078e0004 */
[----:B------:R-:W-:-:S02]  /*22b0*/  LOP3.LUT R27, R12, R27, RZ, 0x3c, !PT ;  /* 0x0000001b0c1b7212 */ /* 0x000fc400078e3cff */
[----:B------:R-:W-:Y:S01]  /*22c0*/  LOP3.LUT R13, R13, R28, RZ, 0x3c, !PT ;  /* 0x0000001c0d0d7212 */ /* 0x000fe200078e3cff */
[----:B------:R-:W-:Y:S01]  /*22d0*/  IMAD R4, R34, R102, RZ ;  /* 0x0000006622047224 */ /* 0x000fe200078e02ff */
[-C--:B------:R-:W-:Y:S01]  /*22e0*/  IADD3 R29, R3, R8.reuse, R26 ;  /* 0x00000008031d7210 */ /* 0x080fe20007ffe01a */
[----:B------:R-:W-:Y:S01]  /*22f0*/  IMAD R37, R112, R33, R14 ;  /* 0x0000002170257224 */ /* 0x000fe200078e020e */
[-C--:B------:R-:W-:Y:S02]  /*2300*/  IADD3 R28, R9, R8.reuse, R21 ;  /* 0x00000008091c7210 */ /* 0x080fe40007ffe015 */
[-C--:B---3--:R-:W-:Y:S02]  /*2310*/  IADD3 R27, R27, R8.reuse, R20 ;  /* 0x000000081b1b7210 */ /* 0x088fe40007ffe014 */
[----:B------:R-:W-:Y:S02]  /*2320*/  IADD3 R26, R13, R8, R15 ;  /* 0x000000080d1a7210 */ /* 0x000fe40007ffe00f */
[----:B------:R-:W-:-:S02]  /*2330*/  SHF.L.U64.HI R21, R32, 0x5, R33 ;  /* 0x0000000520157819 */ /* 0x000fc40000010221 */
[C-C-:B------:R-:W-:Y:S02]  /*2340*/  SHF.L.U64.HI R20, R32.reuse, 0x6, R33.reuse ;  /* 0x0000000620147819 */ /* 0x140fe40000010221 */
[----:B------:R-:W-:Y:S01]  /*2350*/  SHF.L.U64.HI R15, R32, 0x7, R33 ;  /* 0x00000007200f7819 */ /* 0x000fe20000010221 */
[C---:B------:R-:W-:Y:S01]  /*2360*/  IMAD R33, R23.reuse, R103, R4 ;  /* 0x0000006717217224 */ /* 0x040fe200078e0204 */
[----:B------:R-:W-:Y:S01]  /*2370*/  IADD3 R46, P0, R23, R46, RZ ;  /* 0x0000002e172e7210 */ /* 0x000fe20007f1e0ff */
[----:B------:R-:W-:Y:S01]  /*2380*/  IMAD R31, R31, R6, RZ ;  /* 0x000000061f1f7224 */ /* 0x000fe200078e02ff */
[----:B------:R-:W-:Y:S01]  /*2390*/  IADD3 R4, P1, R92, R130, RZ ;  /* 0x000000825c047210 */ /* 0x000fe20007f3e0ff */
[----:B------:R-:W-:Y:S01]  /*23a0*/  IMAD.IADD R5, R33, 0x1, R131 ;  /* 0x0000000121057824 */ /* 0x000fe200078e0283 */
[----:B------:R-:W-:Y:S01]  /*23b0*/  IADD3 R40, R101, R41, RZ ;  /* 0x0000002965287210 */ /* 0x000fe20007ffe0ff */
[----:B------:R-:W-:Y:S01]  /*23c0*/  IMAD.X R47, R34, 0x1, R35, P0 ;  /* 0x00000001222f7824 */ /* 0x000fe200000e0623 */
[----:B------:R-:W-:Y:S01]  /*23d0*/  IADD3 R38, P0, R100, R44, RZ ;  /* 0x0000002c64267210 */ /* 0x000fe20007f1e0ff */
[----:B------:R-:W-:-:S02]  /*23e0*/  IMAD.IADD R33, R45, 0x1, R33 ;  /* 0x000000012d217824 */ /* 0x000fc400078e0221 */
[C---:B------:R-:W-:Y:S01]  /*23f0*/  IMAD R49, R112.reuse, R7, R31 ;  /* 0x0000000770317224 */ /* 0x040fe200078e021f */
[----:B------:R-:W-:Y:S01]  /*2400*/  IADD3.X R31, R5, R93, RZ, P1, !PT ;  /* 0x0000005d051f7210 */ /* 0x000fe20000ffe4ff */
[----:B------:R-:W-:Y:S01]  /*2410*/  IMAD.WIDE.U32 R94, R112, R32, R10 ;  /* 0x00000020705e7225 */ /* 0x000fe200078e000a */
[----:B------:R-:W-:Y:S02]  /*2420*/  P2R R0, PR, RZ, 0x4 ;  /* 0x00000004ff007803 */ /* 0x000fe40000000000 */
[----:B------:R-:W-:Y:S01]  /*2430*/  IADD3 R30, P1, R4, R92, RZ ;  /* 0x0000005c041e7210 */ /* 0x000fe20007f3e0ff */
[----:B------:R-:W-:Y:S01]  /*2440*/  IMAD.X R43, R33, 0x1, R40, P0 ;  /* 0x00000001212b7824 */ /* 0x000fe200000e0628 */
[----:B------:R-:W-:Y:S01]  /*2450*/  IADD3 R41, P3, R100, 0x80, RZ ;  /* 0x0000008064297810 */ /* 0x000fe20007f7e0ff */
[-C--:B------:R-:W-:Y:S01]  /*2460*/  IMAD.WIDE.U32 R90, R112, R6.reuse, R90 ;  /* 0x00000006705a7225 */ /* 0x080fe200078e005a */
[----:B------:R-:W-:Y:S02]  /*2470*/  LOP3.LUT R39, R104, 0xfffffff0, RZ, 0xc0, !PT ;  /* 0xfffffff068277812 */ /* 0x000fe400078ec0ff */
[----:B------:R-:W-:Y:S01]  /*2480*/  IADD3 R42, P2, R38, 0x80, RZ ;  /* 0x00000080262a7810 */ /* 0x000fe20007f5e0ff */
[----:B------:R-:W-:Y:S01]  /*2490*/  IMAD.WIDE.U32 R88, R112, R6, R88 ;  /* 0x0000000670587225 */ /* 0x000fe200078e0058 */
[----:B------:R-:W-:-:S02]  /*24a0*/  SHF.L.U32 R13, R32, 0x6, RZ ;  /* 0x00000006200d7819 */ /* 0x000fc400000006ff */
[--C-:B------:R-:W-:Y:S01]  /*24b0*/  SHF.L.U64.HI R11, R6, 0x5, R7.reuse ;  /* 0x00000005060b7819 */ /* 0x100fe20000010207 */
[----:B------:R-:W-:Y:S01]  /*24c0*/  IMAD.SHL.U32 R14, R32, 0x20, RZ ;  /* 0x00000020200e7824 */ /* 0x000fe200078e00ff */
[--C-:B------:R-:W-:Y:S01]  /*24d0*/  SHF.L.U64.HI R10, R6, 0x6, R7.reuse ;  /* 0x00000006060a7819 */ /* 0x100fe20000010207 */
[----:B------:R-:W-:Y:S01]  /*24e0*/  IMAD.SHL.U32 R12, R32, 0x80, RZ ;  /* 0x00000080200c7824 */ /* 0x000fe200078e00ff */
[C---:B------:R-:W-:Y:S01]  /*24f0*/  SHF.L.U64.HI R9, R6.reuse, 0x7, R7 ;  /* 0x0000000706097819 */ /* 0x040fe20000010207 */
[C---:B------:R-:W-:Y:S01]  /*2500*/  IMAD.SHL.U32 R8, R6.reuse, 0x20, RZ ;  /* 0x0000002006087824 */ /* 0x040fe200078e00ff */
[----:B------:R-:W-:Y:S01]  /*2510*/  SHF.L.U32 R7, R6, 0x6, RZ ;  /* 0x0000000606077819 */ /* 0x000fe200000006ff */
[----:B------:R-:W-:Y:S01]  /*2520*/  IMAD.IADD R35, R97, 0x1, R37 ;  /* 0x0000000161237824 */ /* 0x000fe200078e0225 */
[C---:B------:R-:W-:Y:S01]  /*2530*/  SHF.L.U64.HI R3, R102.reuse, 0x7, R103 ;  /* 0x0000000766037819 */ /* 0x040fe20000010267 */
[----:B------:R-:W-:Y:S01]  /*2540*/  IMAD.IADD R36, R37, 0x1, R95 ;  /* 0x0000000125247824 */ /* 0x000fe200078e025f */
[----:B------:R-:W-:Y:S01]  /*2550*/  SHF.L.U64.HI R32, R102, 0x6, R103 ;  /* 0x0000000666207819 */ /* 0x000fe20000010267 */
[----:B------:R-:W-:Y:S01]  /*2560*/  IMAD.SHL.U32 R6, R6, 0x80, RZ ;  /* 0x0000008006067824 */ /* 0x000fe200078e00ff */
[----:B------:R-:W-:Y:S01]  /*2570*/  IADD3.X R34, R31, R93, RZ, P1, !PT ;  /* 0x0000005d1f227210 */ /* 0x000fe20000ffe4ff */
[----:B------:R-:W-:Y:S01]  /*2580*/  IMAD.SHL.U32 R111, R111, 0x2, RZ ;  /* 0x000000026f6f7824 */ /* 0x000fe200078e00ff */
[----:B------:R-:W-:Y:S01]  /*2590*/  ISETP.GE.AND P0, PT, R16, UR4, PT ;  /* 0x0000000410007c0c */ /* 0x000fe2000bf06270 */
[----:B------:R-:W-:Y:S01]  /*25a0*/  IMAD.IADD R37, R91, 0x1, R49 ;  /* 0x000000015b257824 */ /* 0x000fe200078e0231 */
[----:B------:R-:W-:Y:S01]  /*25b0*/  @!P6 BAR.SYNC.DEFER_BLOCKING 0x9, 0x100 ;  /* 0x024400000000eb1d */ /* 0x000fe20000010000 */
[----:B------:R-:W-:Y:S01]  /*25c0*/  ISETP.GE.AND P1, PT, R235, UR4, PT ;  /* 0x00000004eb007c0c */ /* 0x000fe2000bf26270 */
[----:B------:R-:W-:Y:S01]  /*25d0*/  IMAD.IADD R103, R49, 0x1, R89 ;  /* 0x0000000131677824 */ /* 0x000fe200078e0259 */
[----:B------:R-:W-:Y:S01]  /*25e0*/  SHF.R.S32.HI R104, RZ, 0x4, R104 ;  /* 0x00000004ff687819 */ /* 0x000fe20000011468 */
[----:B------:R-:W-:Y:S01]  /*25f0*/  IMAD.X R106, RZ, RZ, R40, P3 ;  /* 0x000000ffff6a7224 */ /* 0x000fe200018e0628 */
[----:B------:R-:W-:Y:S01]  /*2600*/  SHF.R.S32.HI R105, RZ, 0x1f, R39 ;  /* 0x0000001fff697819 */ /* 0x000fe20000011427 */
[----:B------:R-:W-:Y:S01]  /*2610*/  IMAD.IADD R108, R99, 0x1, R51 ;  /* 0x00000001636c7824 */ /* 0x000fe200078e0233 */
[----:B------:R-:W-:-:S07]  /*2620*/  IADD3.X R107, RZ, R43, RZ, P2, !PT ;  /* 0x0000002bff6b7210 */ /* 0x000fce00017fe4ff */
.L_x_435:
[----:B------:R-:W2:Y:S01]  /*2630*/  LDL R48, [R1+0x38] ;  /* 0x0000380001307983 */ /* 0x000ea20000100800 */
[----:B------:R-:W0:Y:S01]  /*2640*/  LDC R122, c[0x0][0x3f4] ;  /* 0x0000fd00ff7a7b82 */ /* 0x000e220000000800 */
[----:B------:R-:W-:Y:S01]  /*2650*/  VIADD R25, R25, 0xffffffff ;  /* 0xffffffff19197836 */ /* 0x000fe20000000000 */
[----:B------:R-:W-:Y:S05]  /*2660*/  YIELD ;  /* 0x0000000000007946 */ /* 0x000fea0003800000 */
[----:B------:R-:W-:Y:S01]  /*2670*/  ISETP.GT.AND P3, PT, R25, R24, PT ;  /* 0x000000181900720c */ /* 0x000fe20003f64270 */
[----:B------:R-:W-:Y:S03]  /*2680*/  BSSY B0, `(.L_x_352) ;  /* 0x000096b000007945 */ /* 0x000fe60003800000 */
[----:B------:R-:W-:-:S02]  /*2690*/  P2R R110, PR, RZ, 0x8 ;  /* 0x00000008ff6e7803 */ /* 0x000fc40000000000 */
[----:B0-----:R-:W-:Y:S01]  /*26a0*/  ISETP.GE.AND P2, PT, R122, 0x1, PT ;  /* 0x000000017a00780c */ /* 0x001fe20003f46270 */
[----:B--2---:R-:W-:-:S05]  /*26b0*/  IMAD R113, R232, 0x8000, R48 ;  /* 0x00008000e8717824 */ /* 0x004fca00078e0230 */
[----:B------:R-:W-:-:S07]  /*26c0*/  IADD3 R113, R22, R113, RZ ;  /* 0x0000007116717210 */ /* 0x000fce0007ffe0ff */
[----:B------:R-:W-:Y:S05]  /*26d0*/  @!P2 BRA `(.L_x_353) ;  /* 0x000000900044a947 */ /* 0x000fea0003800000 */
[----:B------:R-:W-:Y:S01]  /*26e0*/  ULDC.U8 UR4, c[0x0][0x410] ;  /* 0x0001040000047ab9 */ /* 0x000fe20000000000 */
[----:B------:R-:W-:Y:S01]  /*26f0*/  SHF.R.S32.HI R49, RZ, 0x1f, R25 ;  /* 0x0000001fff317819 */ /* 0x000fe20000011419 */
[-C--:B------:R-:W-:Y:S01]  /*2700*/  IMAD R48, R3, R25.reuse, RZ ;  /* 0x0000001903307224 */ /* 0x080fe200078e02ff */
[----:B------:R-:W-:Y:S01]  /*2710*/  ISETP.NE.AND P2, PT, RZ, UR4, PT ;  /* 0x00000004ff007c0c */ /* 0x000fe2000bf45270 */
[-C--:B------:R-:W-:Y:S02]  /*2720*/  IMAD R50, R15, R25.reuse, RZ ;  /* 0x000000190f327224 */ /* 0x080fe400078e02ff */
[----:B------:R-:W-:Y:S02]  /*2730*/  IMAD R51, R9, R25, RZ ;  /* 0x0000001909337224 */ /* 0x000fe400078e02ff */
[C---:B------:R-:W-:Y:S02]  /*2740*/  IMAD R123, R49.reuse, R128, R48 ;  /* 0x00000080317b7224 */ /* 0x040fe400078e0230 */
[----:B------:R-:W-:-:S02]  /*2750*/  IMAD R53, R49, R12, R50 ;  /* 0x0000000c31357224 */ /* 0x000fc400078e0232 */
[----:B------:R-:W-:Y:S02]  /*2760*/  IMAD R55, R49, R6, R51 ;  /* 0x0000000631377224 */ /* 0x000fe400078e0233 */
[----:B------:R-:W-:Y:S02]  /*2770*/  IMAD R114, R25, -0x80, R2 ;  /* 0xffffff8019727824 */ /* 0x000fe400078e0202 */
[----:B------:R-:W-:-:S03]  /*2780*/  IMAD.WIDE.U32 R120, R128, R25, RZ ;  /* 0x0000001980787225 */ /* 0x000fc600078e00ff */
[----:B------:R-:W-:Y:S01]  /*2790*/  VIMNMX R114, R114, 0x80, PT ;  /* 0x0000008072727848 */ /* 0x000fe20003fe0100 */
[----:B------:R-:W-:-:S04]  /*27a0*/  IMAD.WIDE.U32 R48, R12, R25, RZ ;  /* 0x000000190c307225 */ /* 0x000fc800078e00ff */
[----:B------:R-:W-:-:S04]  /*27b0*/  IMAD.WIDE.U32 R50, R6, R25, RZ ;  /* 0x0000001906327225 */ /* 0x000fc800078e00ff */
[----:B------:R-:W-:Y:S02]  /*27c0*/  IMAD.IADD R123, R121, 0x1, R123 ;  /* 0x00000001797b7824 */ /* 0x000fe400078e027b */
[----:B------:R-:W-:Y:S02]  /*27d0*/  IMAD.IADD R109, R49, 0x1, R53 ;  /* 0x00000001316d7824 */ /* 0x000fe400078e0235 */
[----:B------:R-:W-:Y:S01]  /*27e0*/  IMAD.IADD R124, R51, 0x1, R55 ;  /* 0x00000001337c7824 */ /* 0x000fe200078e0237 */
[----:B------:R-:W-:Y:S06]  /*27f0*/  @!P2 BRA `(.L_x_354) ;  /* 0x00000044005ca947 */ /* 0x000fec0003800000 */
[----:B------:R-:W-:Y:S01]  /*2800*/  ISETP.GE.AND P2, PT, R23, R114, PT ;  /* 0x000000721700720c */ /* 0x000fe20003f46270 */
[----:B------:R-:W-:Y:S01]  /*2810*/  BSSY B1, `(.L_x_355) ;  /* 0x0000017000017945 */ /* 0x000fe20003800000 */
[----:B------:R-:W-:Y:S02]  /*2820*/  CS2R R68, SRZ ;  /* 0x0000000000447805 */ /* 0x000fe4000001ff00 */
[----:B------:R-:W-:Y:S02]  /*2830*/  CS2R R76, SRZ ;  /* 0x00000000004c7805 */ /* 0x000fe4000001ff00 */
[----:B------:R-:W-:Y:S02]  /*2840*/  CS2R R80, SRZ ;  /* 0x0000000000507805 */ /* 0x000fe4000001ff00 */
[----:B------:R-:W-:Y:S02]  /*2850*/  CS2R R78, SRZ ;  /* 0x00000000004e7805 */ /* 0x000fe4000001ff00 */
[----:B------:R-:W-:-:S03]  /*2860*/  CS2R R82, SRZ ;  /* 0x0000000000527805 */ /* 0x000fc6000001ff00 */
[----:B------:R-:W-:Y:S05]  /*2870*/  @P2 BRA `(.L_x_356) ;  /* 0x0000000000402947 */ /* 0x000fea0003800000 */
[----:B------:R-:W-:Y:S01]  /*2880*/  ULDC.64 UR4, c[0x0][0x3e8] ;  /* 0x0000fa0000047ab9 */ /* 0x000fe20000000a00 */
[----:B------:R-:W-:Y:S02]  /*2890*/  CS2R R80, SRZ ;  /* 0x0000000000507805 */ /* 0x000fe4000001ff00 */
[----:B------:R-:W-:Y:S02]  /*28a0*/  IADD3 R52, P3, P4, R96, UR4, R48 ;  /* 0x0000000460347c10 */ /* 0x000fe4000fc7e030 */
[----:B------:R-:W-:Y:S02]  /*28b0*/  CS2R R82, SRZ ;  /* 0x0000000000527805 */ /* 0x000fe4000001ff00 */
[----:B------:R-:W-:Y:S01]  /*28c0*/  IADD3.X R53, R35, UR5, R109, P3, P4 ;  /* 0x0000000523357c10 */ /* 0x000fe20009fe846d */
[----:B------:R-:W-:Y:S02]  /*28d0*/  ULDC.64 UR4, c[0x0][0x400] ;  /* 0x0001000000047ab9 */ /* 0x000fe40000000a00 */
[----:B------:R-:W-:-:S04]  /*28e0*/  IADD3 R54, P3, P4, R90, UR4, R50 ;  /* 0x000000045a367c10 */ /* 0x000fc8000fc7e032 */
[----:B------:R-:W-:Y:S02]  /*28f0*/  IADD3.X R55, R37, UR5, R124, P3, P4 ;  /* 0x0000000525377c10 */ /* 0x000fe40009fe847c */
[----:B------:R-:W-:Y:S02]  /*2900*/  ISETP.GE.AND P3, PT, R18, R122, PT ;  /* 0x0000007a1200720c */ /* 0x000fe40003f66270 */
[----:B------:R-:W-:Y:S02]  /*2910*/  CS2R R76, SRZ ;  /* 0x00000000004c7805 */ /* 0x000fe4000001ff00 */
[----:B------:R-:W-:-:S09]  /*2920*/  CS2R R78, SRZ ;  /* 0x00000000004e7805 */ /* 0x000fd2000001ff00 */
[----:B------:R0:W5:Y:S04]  /*2930*/  @!P3 LDG.E.64 R80, desc[UR42][R52.64] ;  /* 0x0000002a3450b981 */ /* 0x000168000c1e1b00 */
[----:B------:R0:W5:Y:S01]  /*2940*/  @!P3 LDG.E.64 R82, desc[UR42][R54.64] ;  /* 0x0000002a3652b981 */ /* 0x000162000c1e1b00 */
[----:B------:R-:W-:-:S13]  /*2950*/  ISETP.GE.AND P3, PT, R233, R122, PT ;  /* 0x0000007ae900720c */ /* 0x000fda0003f66270 */
[----:B------:R0:W5:Y:S04]  /*2960*/  @!P3 LDG.E.64 R76, desc[UR42][R52.64+0x40] ;  /* 0x0000402a344cb981 */ /* 0x000168000c1e1b00 */
[----:B------:R0:W5:Y:S02]  /*2970*/  @!P3 LDG.E.64 R78, desc[UR42][R54.64+0x40] ;  /* 0x0000402a364eb981 */ /* 0x000164000c1e1b00 */
.L_x_356:
[----:B------:R-:W-:Y:S05]  /*2980*/  BSYNC B1 ;  /* 0x0000000000017941 */ /* 0x000fea0003800000 */
.L_x_355:
[----:B0-----:R-:W-:Y:S01]  /*2990*/  IADD3 R52, R23, 0x20, RZ ;  /* 0x0000002017347810 */ /* 0x001fe20007ffe0ff */
[----:B------:R-:W-:Y:S01]  /*29a0*/  BSSY B1, `(.L_x_357) ;  /* 0x0000024000017945 */ /* 0x000fe20003800000 */
[----:B------:R-:W-:Y:S02]  /*29b0*/  CS2R R72, SRZ ;  /* 0x0000000000487805 */ /* 0x000fe4000001ff00 */
[----:B------:R-:W-:Y:S02]  /*29c0*/  CS2R R70, SRZ ;  /* 0x0000000000467805 */ /* 0x000fe4000001ff00 */
[----:B------:R-:W-:Y:S02]  /*29d0*/  ISETP.GE.AND P3, PT, R52, R114, PT ;  /* 0x000000723400720c */ /* 0x000fe40003f66270 */
[----:B------:R-:W-:Y:S02]  /*29e0*/  CS2R R52, SRZ ;  /* 0x0000000000347805 */ /* 0x000fe4000001ff00 */
[----:B------:R-:W-:-:S02]  /*29f0*/  CS2R R60, SRZ ;  /* 0x00000000003c7805 */ /* 0x000fc4000001ff00 */
[----:B------:R-:W-:Y:S02]  /*2a00*/  CS2R R64, SRZ ;  /* 0x0000000000407805 */ /* 0x000fe4000001ff00 */
[----:B------:R-:W-:Y:S02]  /*2a10*/  CS2R R62, SRZ ;  /* 0x00000000003e7805 */ /* 0x000fe4000001ff00 */
[----:B------:R-:W-:Y:S02]  /*2a20*/  CS2R R66, SRZ ;  /* 0x0000000000427805 */ /* 0x000fe4000001ff00 */
[----:B------:R-:W-:Y:S02]  /*2a30*/  CS2R R56, SRZ ;  /* 0x0000000000387805 */ /* 0x000fe4000001ff00 */
[----:B------:R-:W-:Y:S02]  /*2a40*/  CS2R R54, SRZ ;  /* 0x0000000000367805 */ /* 0x000fe4000001ff00 */
[----:B------:R-:W-:Y:S01]  /*2a50*/  CS2R R58, SRZ ;  /* 0x00000000003a7805 */ /* 0x000fe2000001ff00 */
[----:B-----5:R-:W-:Y:S01]  /*2a60*/  IMAD.MOV.U32 R133, RZ, RZ, R76 ;  /* 0x000000ffff857224 */ /* 0x020fe200078e004c */
[----:B------:R-:W-:Y:S01]  /*2a70*/  CS2R R74, SRZ ;  /* 0x00000000004a7805 */ /* 0x000fe2000001ff00 */
[----:B------:R-:W-:Y:S01]  /*2a80*/  IMAD.MOV.U32 R141, RZ, RZ, R80 ;  /* 0x000000ffff8d7224 */ /* 0x000fe200078e0050 */
[----:B------:R-:W-:Y:S06]  /*2a90*/  @P3 BRA `(.L_x_358) ;  /* 0x0000000000503947 */ /* 0x000fec0003800000 */
[----:B------:R-:W-:Y:S01]  /*2aa0*/  IADD3 R84, P4, P5, R96, R48, R14 ;  /* 0x0000003060547210 */ /* 0x000fe20007d9e00e */
[----:B------:R-:W-:Y:S01]  /*2ab0*/  ULDC.64 UR4, c[0x0][0x3e8] ;  /* 0x0000fa0000047ab9 */ /* 0x000fe20000000a00 */
[----:B------:R-:W-:Y:S02]  /*2ac0*/  CS2R R72, SRZ ;  /* 0x0000000000487805 */ /* 0x000fe4000001ff00 */
[----:B------:R-:W-:Y:S02]  /*2ad0*/  CS2R R74, SRZ ;  /* 0x00000000004a7805 */ /* 0x000fe4000001ff00 */
[----:B------:R-:W-:Y:S02]  /*2ae0*/  IADD3.X R69, R35, R109, R21, P4, P5 ;  /* 0x0000006d23457210 */ /* 0x000fe400027ea415 */
[----:B------:R-:W-:-:S04]  /*2af0*/  IADD3 R86, P4, P5, R90, R50, R8 ;  /* 0x000000325a567210 */ /* 0x000fc80007d9e008 */
[----:B------:R-:W-:Y:S02]  /*2b00*/  IADD3.X R68, R37, R124, R11, P4, P5 ;  /* 0x0000007c25447210 */ /* 0x000fe400027ea40b */
[----:B------:R-:W-:-:S04]  /*2b10*/  IADD3 R84, P4, R84, UR4, RZ ;  /* 0x0000000454547c10 */ /* 0x000fc8000ff9e0ff */
[----:B------:R-:W-:Y:S01]  /*2b20*/  IADD3.X R85, R69, UR5, RZ, P4, !PT ;  /* 0x0000000545557c10 */ /* 0x000fe2000a7fe4ff */
[----:B------:R-:W-:Y:S02]  /*2b30*/  ULDC.64 UR4, c[0x0][0x400] ;  /* 0x0001000000047ab9 */ /* 0x000fe40000000a00 */
[----:B------:R-:W-:-:S04]  /*2b40*/  IADD3 R86, P4, R86, UR4, RZ ;  /* 0x0000000456567c10 */ /* 0x000fc8000ff9e0ff */
[----:B------:R-:W-:Y:S02]  /*2b50*/  IADD3.X R87, R68, UR5, RZ, P4, !PT ;  /* 0x0000000544577c10 */ /* 0x000fe4000a7fe4ff */
        /* <DEDUP_REMOVED lines=8> */
.L_x_358:
[----:B------:R-:W-:Y:S05]  /*2be0*/  BSYNC B1 ;  /* 0x0000000000017941 */ /* 0x000fea0003800000 */
.L_x_357:
[----:B0-----:R-:W-:Y:S01]  /*2bf0*/  VIADD R84, R23, 0x40 ;  /* 0x0000004017547836 */ /* 0x001fe20000000000 */
[----:B------:R-:W-:Y:S04]  /*2c00*/  BSSY B1, `(.L_x_359) ;  /* 0x0000018000017945 */ /* 0x000fe80003800000 */
[----:B------:R-:W-:-:S04]  /*2c10*/  ISETP.GE.AND P4, PT, R84, R114, PT ;  /* 0x000000725400720c */ /* 0x000fc80003f86270 */
[----:B------:R-:W-:-:S09]  /*2c20*/  P2R R142, PR, RZ, 0x10 ;  /* 0x00000010ff8e7803 */ /* 0x000fd20000000000 */
[----:B------:R-:W-:Y:S05]  /*2c30*/  @P4 BRA `(.L_x_360) ;  /* 0x0000000000504947 */ /* 0x000fea0003800000 */
        /* <DEDUP_REMOVED lines=20> */
.L_x_360:
[----:B------:R-:W-:Y:S05]  /*2d80*/  BSYNC B1 ;  /* 0x0000000000017941 */ /* 0x000fea0003800000 */
.L_x_359:
[----:B0-----:R-:W-:Y:S01]  /*2d90*/  IADD3 R84, R23, 0x60, RZ ;  /* 0x0000006017547810 */ /* 0x001fe20007ffe0ff */
[----:B------:R-:W-:Y:S03]  /*2da0*/  BSSY B1, `(.L_x_361) ;  /* 0x000001d000017945 */ /* 0x000fe60003800000 */
[----:B------:R-:W-:-:S13]  /*2db0*/  ISETP.GE.AND P4, PT, R84, R114, PT ;  /* 0x000000725400720c */ /* 0x000fda0003f86270 */
[----:B------:R-:W-:Y:S05]  /*2dc0*/  @P4 BRA `(.L_x_362) ;  /* 0x0000000000684947 */ /* 0x000fea0003800000 */
[----:B------:R-:W0:Y:S01]  /*2dd0*/  LDC.64 R52, c[0x0][0x3f8] ;  /* 0x0000fe00ff347b82 */ /* 0x000e220000000a00 */
[----:B------:R-:W-:Y:S01]  /*2de0*/  IMAD.MOV.U32 R49, RZ, RZ, R109 ;  /* 0x000000ffff317224 */ /* 0x000fe200078e006d */
[----:B------:R-:W-:Y:S01]  /*2df0*/  ULDC.64 UR4, c[0x0][0x3e8] ;  /* 0x0000fa0000047ab9 */ /* 0x000fe20000000a00 */
[----:B------:R-:W-:Y:S01]  /*2e00*/  IMAD.MOV.U32 R51, RZ, RZ, R124 ;  /* 0x000000ffff337224 */ /* 0x000fe200078e007c */
[----:B------:R-:W-:Y:S02]  /*2e10*/  CS2R R56, SRZ ;  /* 0x0000000000387805 */ /* 0x000fe4000001ff00 */
[----:B------:R-:W-:Y:S01]  /*2e20*/  CS2R R58, SRZ ;  /* 0x00000000003a7805 */ /* 0x000fe2000001ff00 */
[----:B0-----:R-:W-:-:S04]  /*2e30*/  IMAD.WIDE.U32 R48, R52, 0x60, R48 ;  /* 0x0000006034307825 */ /* 0x001fc800078e0030 */
[----:B------:R-:W-:Y:S01]  /*2e40*/  IMAD R53, R53, 0x60, RZ ;  /* 0x0000006035357824 */ /* 0x000fe200078e02ff */
[----:B------:R-:W-:-:S03]  /*2e50*/  IADD3 R48, P5, P6, R96, UR4, R48 ;  /* 0x0000000460307c10 */ /* 0x000fc6000febe030 */
[----:B------:R-:W-:-:S05]  /*2e60*/  IMAD.IADD R52, R49, 0x1, R53 ;  /* 0x0000000131347824 */ /* 0x000fca00078e0235 */
[----:B------:R-:W-:Y:S01]  /*2e70*/  IADD3.X R49, R35, UR5, R52, P5, P6 ;  /* 0x0000000523317c10 */ /* 0x000fe2000afec434 */
[----:B------:R-:W-:Y:S01]  /*2e80*/  ULDC.64 UR4, c[0x0][0x400] ;  /* 0x0001000000047ab9 */ /* 0x000fe20000000a00 */
[----:B------:R-:W0:Y:S02]  /*2e90*/  LDC.64 R52, c[0x0][0x408] ;  /* 0x00010200ff347b82 */ /* 0x000e240000000a00 */
[----:B0-----:R-:W-:-:S04]  /*2ea0*/  IMAD.WIDE.U32 R50, R52, 0x60, R50 ;  /* 0x0000006034327825 */ /* 0x001fc800078e0032 */
[----:B------:R-:W-:Y:S01]  /*2eb0*/  IMAD R53, R53, 0x60, RZ ;  /* 0x0000006035357824 */ /* 0x000fe200078e02ff */
[----:B------:R-:W-:-:S04]  /*2ec0*/  IADD3 R50, P5, P6, R90, UR4, R50 ;  /* 0x000000045a327c10 */ /* 0x000fc8000febe032 */
[----:B------:R-:W-:-:S04]  /*2ed0*/  IADD3 R52, R51, R53, RZ ;  /* 0x0000003533347210 */ /* 0x000fc80007ffe0ff */
        /* <DEDUP_REMOVED lines=9> */
.L_x_362:
[----:B------:R-:W-:Y:S05]  /*2f70*/  BSYNC B1 ;  /* 0x0000000000017941 */ /* 0x000fea0003800000 */
.L_x_361:
[----:B------:R-:W-:Y:S01]  /*2f80*/  UISETP.NE.AND UP0, UPT, UR47, 0x3, UPT ;  /* 0x000000032f00788c */ /* 0x000fe2000bf05270 */
[----:B------:R-:W-:Y:S01]  /*2f90*/  IMAD.MOV.U32 R140, RZ, RZ, R78 ;  /* 0x000000ffff8c7224 */ /* 0x000fe200078e004e */
[----:B-----5:R-:W-:Y:S01]  /*2fa0*/  MOV R136, R72 ;  /* 0x0000004800887202 */ /* 0x020fe20000000f00 */
[----:B------:R-:W-:Y:S01]  /*2fb0*/  IMAD.MOV.U32 R151, RZ, RZ, R82 ;  /* 0x000000ffff977224 */ /* 0x000fe200078e0052 */
[----:B------:R-:W-:Y:S01]  /*2fc0*/  MOV R129, R64 ;  /* 0x0000004000817202 */ /* 0x000fe20000000f00 */
[----:B------:R-:W-:Y:S01]  /*2fd0*/  IMAD.MOV.U32 R134, RZ, RZ, R68 ;  /* 0x000000ffff867224 */ /* 0x000fe200078e0044 */
[----:B------:R-:W-:Y:S01]  /*2fe0*/  PLOP3.LUT P5, PT, PT, PT, UP0, 0x80, 0x0 ;  /* 0x000000000000781c */ /* 0x000fe20003faf008 */
[----:B------:R-:W-:Y:S01]  /*2ff0*/  IMAD.MOV.U32 R135, RZ, RZ, R70 ;  /* 0x000000ffff877224 */ /* 0x000fe200078e0046 */
[----:B------:R-:W-:Y:S01]  /*3000*/  MOV R86, R56 ;  /* 0x0000003800567202 */ /* 0x000fe20000000f00 */
[----:B------:R-:W-:Y:S02]  /*3010*/  IMAD.MOV.U32 R137, RZ, RZ, R74 ;  /* 0x000000ffff897224 */ /* 0x000fe400078e004a */
[----:B------:R-:W-:-:S02]  /*3020*/  IMAD.MOV.U32 R126, RZ, RZ, R60 ;  /* 0x000000ffff7e7224 */ /* 0x000fc400078e003c */
[----:B------:R-:W-:Y:S02]  /*3030*/  IMAD.MOV.U32 R127, RZ, RZ, R62 ;  /* 0x000000ffff7f7224 */ /* 0x000fe400078e003e */
[----:B------:R-:W-:Y:S02]  /*3040*/  IMAD.MOV.U32 R132, RZ, RZ, R66 ;  /* 0x000000ffff847224 */ /* 0x000fe400078e0042 */
[----:B------:R-:W-:Y:S02]  /*3050*/  IMAD.MOV.U32 R84, RZ, RZ, R52 ;  /* 0x000000ffff547224 */ /* 0x000fe400078e0034 */
[----:B------:R-:W-:Y:S02]  /*3060*/  IMAD.MOV.U32 R85, RZ, RZ, R54 ;  /* 0x000000ffff557224 */ /* 0x000fe400078e0036 */
[----:B------:R-:W-:Y:S01]  /*3070*/  IMAD.MOV.U32 R87, RZ, RZ, R58 ;  /* 0x000000ffff577224 */ /* 0x000fe200078e003a */
[----:B------:R-:W-:Y:S06]  /*3080*/  @!P5 BRA `(.L_x_363) ;  /* 0x000000000004d947 */ /* 0x000fec0003800000 */
[----:B------:R-:W-:Y:S01]  /*3090*/  BPT.TRAP 0x1 ;  /* 0x000000040000795c */ /* 0x000fe20000300000 */
.L_x_363:
[----:B------:R-:W-:Y:S01]  /*30a0*/  IMAD R109, R232, 0x8, R22 ;  /* 0x00000008e86d7824 */ /* 0x000fe200078e0216 */
[----:B------:R-:W-:Y:S01]  /*30b0*/  SHF.L.U32 R124, R234, 0x1f, RZ ;  /* 0x0000001fea7c7819 */ /* 0x000fe200000006ff */
[----:B------:R-:W-:Y:S03]  /*30c0*/  BSSY B1, `(.L_x_364) ;  /* 0x0000003000017945 */ /* 0x000fe60003800000 */
[----:B------:R-:W1:Y:S02]  /*30d0*/  SYNCS.PHASECHK.TRANS64.TRYWAIT P6, [R109+URZ+0x38890], R124 ;  /* 0x0388907c6d0075a7 */ /* 0x000e6400080c017f */
[----:B-1----:R-:W-:Y:S05]  /*30e0*/  @!P6 BRA `(.L_x_365) ;  /* 0x0000023400e0e947 */ /* 0x002fea0003800000 */
.L_x_659:
[----:B------:R-:W-:Y:S05]  /*30f0*/  BSYNC B1 ;  /* 0x0000000000017941 */ /* 0x000fea0003800000 */
.L_x_364:
[----:B------:R-:W-:Y:S04]  /*3100*/  BSSY B1, `(.L_x_366) ;  /* 0x00000f0000017945 */ /* 0x000fe80003800000 */
[----:B------:R-:W-:Y:S05]  /*3110*/  @P2 BRA `(.L_x_367) ;  /* 0x0000000c00b82947 */ /* 0x000fea0003800000 */
[----:B------:R-:W-:Y:S01]  /*3120*/  IADD3 R138, P2, R44, R120, RZ ;  /* 0x000000782c8a7210 */ /* 0x000fe20007f5e0ff */
[----:B------:R-:W-:Y:S03]  /*3130*/  BSSY B2, `(.L_x_368) ;  /* 0x0000077000027945 */ /* 0x000fe60003800000 */
[----:B------:R-:W-:Y:S01]  /*3140*/  IADD3.X R139, R123, R33, RZ, P2, !PT ;  /* 0x000000217b8b7210 */ /* 0x000fe200017fe4ff */
[----:B------:R-:W-:Y:S08]  /*3150*/  @P0 BRA `(.L_x_369) ;  /* 0x0000000400d00947 */ /* 0x000ff00003800000 */
[----:B0-----:R0:W2:Y:S01]  /*3160*/  LDS.128 R48, [R113+0x28400] ;  /* 0x0284000071307984 */ /* 0x0010a20000000c00 */
[----:B------:R-:W-:Y:S01]  /*3170*/  ISETP.GE.AND P2, PT, R18, R122, PT ;  /* 0x0000007a1200720c */ /* 0x000fe20003f46270 */
[----:B------:R-:W-:-:S12]  /*3180*/  BSSY B3, `(.L_x_370) ;  /* 0x000006d000037945 */ /* 0x000fd80003800000 */
[----:B0-----:R-:W-:Y:S05]  /*3190*/  @P2 BRA `(.L_x_371) ;  /* 0x0000000400ac2947 */ /* 0x001fea0003800000 */
[--C-:B------:R-:W-:Y:S02]  /*31a0*/  SHF.R.U32.HI R148, RZ, 0x10, R81.reuse ;  /* 0x00000010ff947819 */ /* 0x100fe40000011651 */
[--C-:B------:R-:W-:Y:S02]  /*31b0*/  SHF.R.U32.HI R146, RZ, 0x8, R81.reuse ;  /* 0x00000008ff927819 */ /* 0x100fe40000011651 */
[----:B------:R-:W-:Y:S02]  /*31c0*/  LOP3.LUT R80, R81, 0xff, RZ, 0xc0, !PT ;  /* 0x000000ff51507812 */ /* 0x000fe400078ec0ff */
[----:B------:R-:W-:Y:S02]  /*31d0*/  SHF.R.U32.HI R147, RZ, 0x18, R81 ;  /* 0x00000018ff937819 */ /* 0x000fe40000011651 */
[----:B------:R-:W-:Y:S02]  /*31e0*/  LOP3.LUT R81, R83, 0xff, RZ, 0xc0, !PT ;  /* 0x000000ff53517812 */ /* 0x000fe400078ec0ff */
[----:B------:R-:W-:-:S02]  /*31f0*/  SHF.R.U32.HI R144, RZ, 0x18, R83 ;  /* 0x00000018ff907819 */ /* 0x000fc40000011653 */
[----:B------:R-:W-:Y:S02]  /*3200*/  SHF.R.U32.HI R143, RZ, 0x8, R83 ;  /* 0x00000008ff8f7819 */ /* 0x000fe40000011653 */
[----:B------:R-:W-:Y:S01]  /*3210*/  PRMT R144, R144, 0x654, R81 ;  /* 0x0000065490907816 */ /* 0x000fe20000000051 */
[----:B------:R-:W-:Y:S01]  /*3220*/  IMAD.SHL.U32 R81, R146, 0x100, RZ ;  /* 0x0000010092517824 */ /* 0x000fe200078e00ff */
[----:B------:R-:W-:Y:S01]  /*3230*/  SHF.R.U32.HI R145, RZ, 0x10, R83 ;  /* 0x00000010ff917819 */ /* 0x000fe20000011653 */
[----:B------:R-:W-:Y:S01]  /*3240*/  IMAD.SHL.U32 R83, R143, 0x100, RZ ;  /* 0x000001008f537824 */ /* 0x000fe200078e00ff */
[----:B------:R-:W-:Y:S01]  /*3250*/  PRMT R82, R147, 0x654, R80 ;  /* 0x0000065493527816 */ /* 0x000fe20000000050 */
[----:B--2---:R-:W-:Y:S01]  /*3260*/  IMAD.MOV.U32 R80, RZ, RZ, R48 ;  /* 0x000000ffff507224 */ /* 0x004fe200078e0030 */
[----:B------:R-:W-:Y:S01]  /*3270*/  F2FP.F16.E4M3.UNPACK_B R48, R49 ;  /* 0x00000031ff30723e */ /* 0x000fe200020006ff */
[----:B------:R-:W-:Y:S01]  /*3280*/  IMAD.U32 R143, R145, 0x10000, RZ ;  /* 0x00010000918f7824 */ /* 0x000fe200078e00ff */
[----:B------:R-:W-:-:S02]  /*3290*/  LOP3.LUT R82, R82, 0xff00, R81, 0xf8, !PT ;  /* 0x0000ff0052527812 */ /* 0x000fc400078ef851 */
[----:B------:R-:W-:Y:S02]  /*32a0*/  LOP3.LUT R144, R144, 0xff00, R83, 0xf8, !PT ;  /* 0x0000ff0090907812 */ /* 0x000fe400078ef853 */
[----:B------:R-:W-:Y:S02]  /*32b0*/  SHF.L.U32 R81, R148, 0x10, RZ ;  /* 0x0000001094517819 */ /* 0x000fe400000006ff */
[----:B------:R-:W-:Y:S02]  /*32c0*/  F2FP.F16.E4M3.UNPACK_B R83, R151.H1 ;  /* 0x00000097ff53723e */ /* 0x000fe400030006ff */
[----:B------:R-:W-:Y:S01]  /*32d0*/  LOP3.LUT R145, R82, 0xff0000, R81, 0xf8, !PT ;  /* 0x00ff000052917812 */ /* 0x000fe200078ef851 */
[--C-:B------:R-:W-:Y:S01]  /*32e0*/  HADD2.F32 R81, -RZ, R48.reuse.H1_H1 ;  /* 0x30000030ff517230 */ /* 0x100fe20000004100 */
[----:B------:R-:W-:Y:S01]  /*32f0*/  LOP3.LUT R148, R144, 0xff0000, R143, 0xf8, !PT ;  /* 0x00ff000090947812 */ /* 0x000fe200078ef88f */
[--C-:B------:R-:W-:Y:S01]  /*3300*/  HADD2.F32 R146, -RZ, R83.reuse.H0_H0 ;  /* 0x20000053ff927230 */ /* 0x100fe20000004100 */
[----:B------:R-:W-:Y:S01]  /*3310*/  F2FP.F16.E4M3.UNPACK_B R143, R141.H1 ;  /* 0x0000008dff8f723e */ /* 0x000fe200030006ff */
[----:B------:R-:W-:Y:S01]  /*3320*/  HADD2.F32 R48, -RZ, R48.H0_H0 ;  /* 0x20000030ff307230 */ /* 0x000fe20000004100 */
[----:B------:R-:W-:Y:S01]  /*3330*/  F2FP.F16.E4M3.UNPACK_B R49, R49.H1 ;  /* 0x00000031ff31723e */ /* 0x000fe200030006ff */
[----:B------:R-:W-:-:S02]  /*3340*/  HADD2.F32 R147, -RZ, R83.H1_H1 ;  /* 0x30000053ff937230 */ /* 0x000fc40000004100 */
[CC--:B------:R-:W-:Y:S01]  /*3350*/  FMUL.FTZ R149, R81.reuse, R146.reuse ;  /* 0x0000009251957220 */ /* 0x0c0fe20000410000 */
[----:B------:R-:W-:Y:S02]  /*3360*/  HADD2.F32 R144, -RZ, R143.H0_H0 ;  /* 0x2000008fff907230 */ /* 0x000fe40000004100 */
[C---:B------:R-:W-:Y:S01]  /*3370*/  FMUL.FTZ R150, R48.reuse, R146 ;  /* 0x0000009230967220 */ /* 0x040fe20000410000 */
[--C-:B------:R-:W-:Y:S01]  /*3380*/  HADD2.F32 R83, -RZ, R49.reuse.H1_H1 ;  /* 0x30000031ff537230 */ /* 0x100fe20000004100 */
[----:B------:R-:W-:Y:S01]  /*3390*/  F2FP.F16.E4M3.UNPACK_B R146, R151 ;  /* 0x00000097ff92723e */ /* 0x000fe200020006ff */
[----:B------:R-:W-:Y:S02]  /*33a0*/  HADD2.F32 R82, -RZ, R49.H0_H0 ;  /* 0x20000031ff527230 */ /* 0x000fe40000004100 */
[-C--:B------:R-:W-:Y:S01]  /*33b0*/  FFMA.FTZ R48, R48, R144.reuse, -R149 ;  /* 0x0000009030307223 */ /* 0x080fe20000010895 */
[----:B------:R-:W-:Y:S02]  /*33c0*/  HADD2.F32 R143, -RZ, R143.H1_H1 ;  /* 0x3000008fff8f7230 */ /* 0x000fe40000004100 */
[----:B------:R-:W-:Y:S01]  /*33d0*/  FFMA.FTZ R49, R81, R144, R150 ;  /* 0x0000009051317223 */ /* 0x000fe20000010096 */
[CC--:B------:R-:W-:Y:S01]  /*33e0*/  FMUL.FTZ R149, R83.reuse, R147.reuse ;  /* 0x0000009353957220 */ /* 0x0c0fe20000410000 */
[C---:B------:R-:W-:Y:S01]  /*33f0*/  FMUL.FTZ R154, R82.reuse, R147 ;  /* 0x00000093529a7220 */ /* 0x040fe20000410000 */
[-C--:B------:R-:W-:Y:S01]  /*3400*/  F2FP.F16.E4M3.UNPACK_B R81, R80.reuse.H1 ;  /* 0x00000050ff51723e */ /* 0x080fe200030006ff */
[----:B------:R-:W-:Y:S01]  /*3410*/  HADD2.F32 R144, -RZ, R146.H1_H1 ;  /* 0x30000092ff907230 */ /* 0x000fe20000004100 */
[----:B------:R-:W-:Y:S01]  /*3420*/  F2FP.F16.E4M3.UNPACK_B R80, R80 ;  /* 0x00000050ff50723e */ /* 0x000fe200020006ff */
[-C--:B------:R-:W-:Y:S01]  /*3430*/  FFMA.FTZ R151, R82, R143.reuse, -R149 ;  /* 0x0000008f52977223 */ /* 0x080fe20000010895 */
[----:B------:R-:W-:Y:S01]  /*3440*/  FFMA.FTZ R154, R83, R143, R154 ;  /* 0x0000008f539a7223 */ /* 0x000fe2000001009a */
[----:B------:R-:W-:Y:S01]  /*3450*/  F2FP.F16.E4M3.UNPACK_B R141, R141 ;  /* 0x0000008dff8d723e */ /* 0x000fe200020006ff */
[----:B------:R-:W-:-:S02]  /*3460*/  HADD2.F32 R82, -RZ, R81.H0_H0 ;  /* 0x20000051ff527230 */ /* 0x000fc40000004100 */
[----:B------:R-:W-:Y:S01]  /*3470*/  HADD2.F32 R83, -RZ, R81.H1_H1 ;  /* 0x30000051ff537230 */ /* 0x000fe20000004100 */
[----:B------:R-:W-:Y:S01]  /*3480*/  F2FP.SATFINITE.E4M3.F32.PACK_AB_MERGE_C R156, R154, R151, RZ ;  /* 0x000000979a9c723e */ /* 0x000fe200048070ff */
[----:B------:R-:W-:Y:S02]  /*3490*/  HADD2.F32 R81, -RZ, R80.H0_H0 ;  /* 0x20000050ff517230 */ /* 0x000fe40000004100 */
[-C--:B------:R-:W-:Y:S01]  /*34a0*/  FMUL.FTZ R150, R82, R144.reuse ;  /* 0x0000009052967220 */ /* 0x080fe20000410000 */
[----:B------:R-:W-:Y:S02]  /*34b0*/  HADD2.F32 R146, -RZ, R146.H0_H0 ;  /* 0x20000092ff927230 */ /* 0x000fe40000004100 */
[----:B------:R-:W-:Y:S01]  /*34c0*/  FMUL.FTZ R149, R83, R144 ;  /* 0x0000009053957220 */ /* 0x000fe20000410000 */
[----:B------:R-:W-:Y:S01]  /*34d0*/  HADD2.F32 R80, -RZ, R80.H1_H1 ;  /* 0x30000050ff507230 */ /* 0x000fe20000004100 */
[----:B------:R-:W-:Y:S01]  /*34e0*/  F2FP.SATFINITE.E4M3.F32.PACK_AB_MERGE_C R49, R49, R48, R156 ;  /* 0x000000303131723e */ /* 0x000fe2000480709c */
[----:B------:R-:W-:-:S02]  /*34f0*/  HADD2.F32 R143, -RZ, R141.H1_H1 ;  /* 0x3000008dff8f7230 */ /* 0x000fc40000004100 */
[-C--:B------:R-:W-:Y:S01]  /*3500*/  FMUL.FTZ R147, R81, R146.reuse ;  /* 0x0000009251937220 */ /* 0x080fe20000410000 */
[----:B------:R-:W-:Y:S02]  /*3510*/  HADD2.F32 R141, -RZ, R141.H0_H0 ;  /* 0x2000008dff8d7230 */ /* 0x000fe40000004100 */
[----:B------:R-:W-:Y:S01]  /*3520*/  FMUL.FTZ R144, R80, R146 ;  /* 0x0000009250907220 */ /* 0x000fe20000410000 */
[-C--:B------:R-:W-:Y:S01]  /*3530*/  FFMA.FTZ R82, R82, R143.reuse, -R149 ;  /* 0x0000008f52527223 */ /* 0x080fe20000010895 */
[----:B------:R-:W-:Y:S02]  /*3540*/  FFMA.FTZ R83, R83, R143, R150 ;  /* 0x0000008f53537223 */ /* 0x000fe40000010096 */
[----:B------:R-:W-:Y:S01]  /*3550*/  FFMA.FTZ R149, R81, R141, -R144 ;  /* 0x0000008d51957223 */ /* 0x000fe20000010890 */
[----:B------:R-:W-:Y:S01]  /*3560*/  F2FP.F16.E4M3.UNPACK_B R81, R51.H1 ;  /* 0x00000033ff51723e */ /* 0x000fe200030006ff */
[----:B------:R-:W-:Y:S01]  /*3570*/  FFMA.FTZ R150, R80, R141, R147 ;  /* 0x0000008d50967223 */ /* 0x000fe20000010093 */
[----:B------:R-:W-:-:S02]  /*3580*/  F2FP.F16.E4M3.UNPACK_B R144, R148.H1 ;  /* 0x00000094ff90723e */ /* 0x000fc400030006ff */
[----:B------:R-:W-:Y:S01]  /*3590*/  F2FP.SATFINITE.E4M3.F32.PACK_AB_MERGE_C R155, R83, R82, RZ ;  /* 0x00000052539b723e */ /* 0x000fe200048070ff */
[--C-:B------:R-:W-:Y:S01]  /*35a0*/  HADD2.F32 R83, -RZ, R81.reuse.H1_H1 ;  /* 0x30000051ff537230 */ /* 0x100fe20000004100 */
[-C--:B------:R-:W-:Y:S01]  /*35b0*/  F2FP.F16.E4M3.UNPACK_B R141, R145.reuse.H1 ;  /* 0x00000091ff8d723e */ /* 0x080fe200030006ff */
[----:B------:R-:W-:Y:S01]  /*35c0*/  HADD2.F32 R147, -RZ, R144.H1_H1 ;  /* 0x30000090ff937230 */ /* 0x000fe20000004100 */
[----:B------:R-:W-:Y:S01]  /*35d0*/  F2FP.F16.E4M3.UNPACK_B R80, R50.H1 ;  /* 0x00000032ff50723e */ /* 0x000fe200030006ff */
[----:B------:R-:W-:Y:S01]  /*35e0*/  HADD2.F32 R82, -RZ, R81.H0_H0 ;  /* 0x20000051ff527230 */ /* 0x000fe20000004100 */
[----:B------:R-:W-:Y:S01]  /*35f0*/  F2FP.F16.E4M3.UNPACK_B R148, R148 ;  /* 0x00000094ff94723e */ /* 0x000fe200020006ff */
[----:B------:R-:W-:Y:S01]  /*3600*/  HADD2.F32 R143, -RZ, R141.H1_H1 ;  /* 0x3000008dff8f7230 */ /* 0x000fe20000004100 */
[----:B------:R-:W-:Y:S01]  /*3610*/  F2FP.F16.E4M3.UNPACK_B R145, R145 ;  /* 0x00000091ff91723e */ /* 0x000fe200020006ff */
[----:B------:R-:W-:Y:S02]  /*3620*/  HADD2.F32 R81, -RZ, R80.H1_H1 ;  /* 0x30000050ff517230 */ /* 0x000fe40000004100 */
[----:B------:R-:W-:Y:S01]  /*3630*/  FMUL.FTZ R151, R83, R147 ;  /* 0x0000009353977220 */ /* 0x000fe20000410000 */
[----:B------:R-:W-:-:S02]  /*3640*/  HADD2.F32 R146, -RZ, R148.H1_H1 ;  /* 0x30000094ff927230 */ /* 0x000fc40000004100 */
[C---:B------:R-:W-:Y:S01]  /*3650*/  FMUL.FTZ R154, R82.reuse, R147 ;  /* 0x00000093529a7220 */ /* 0x040fe20000410000 */
[----:B------:R-:W-:Y:S02]  /*3660*/  HADD2.F32 R80, -RZ, R80.H0_H0 ;  /* 0x20000050ff507230 */ /* 0x000fe40000004100 */
[----:B------:R-:W-:Y:S01]  /*3670*/  FFMA.FTZ R151, R82, R143, -R151 ;  /* 0x0000008f52977223 */ /* 0x000fe20000010897 */
[----:B------:R-:W-:Y:S02]  /*3680*/  HADD2.F32 R82, -RZ, R145.H1_H1 ;  /* 0x30000091ff527230 */ /* 0x000fe40000004100 */
[-C--:B------:R-:W-:Y:S01]  /*3690*/  FMUL.FTZ R147, R81, R146.reuse ;  /* 0x0000009251937220 */ /* 0x080fe20000410000 */
[----:B------:R-:W-:Y:S01]  /*36a0*/  F2FP.F16.E4M3.UNPACK_B R51, R51 ;  /* 0x00000033ff33723e */ /* 0x000fe200020006ff */
[C---:B------:R-:W-:Y:S01]  /*36b0*/  FMUL.FTZ R146, R80.reuse, R146 ;  /* 0x0000009250927220 */ /* 0x040fe20000410000 */
[----:B------:R-:W-:Y:S01]  /*36c0*/  F2FP.F16.E4M3.UNPACK_B R50, R50 ;  /* 0x00000032ff32723e */ /* 0x000fe200020006ff */
[----:B------:R-:W-:Y:S01]  /*36d0*/  FFMA.FTZ R147, R80, R82, -R147 ;  /* 0x0000005250937223 */ /* 0x000fe20000010893 */
[----:B------:R-:W-:-:S02]  /*36e0*/  HADD2.F32 R144, -RZ, R144.H0_H0 ;  /* 0x20000090ff907230 */ /* 0x000fc40000004100 */
[----:B------:R-:W-:Y:S01]  /*36f0*/  FFMA.FTZ R146, R81, R82, R146 ;  /* 0x0000005251927223 */ /* 0x000fe20000010092 */
[--C-:B------:R-:W-:Y:S02]  /*3700*/  HADD2.F32 R80, -RZ, R51.reuse.H0_H0 ;  /* 0x20000033ff507230 */ /* 0x100fe40000004100 */
[----:B------:R-:W-:Y:S01]  /*3710*/  FFMA.FTZ R154, R83, R143, R154 ;  /* 0x0000008f539a7223 */ /* 0x000fe2000001009a */
[----:B------:R-:W-:Y:S01]  /*3720*/  HADD2.F32 R81, -RZ, R51.H1_H1 ;  /* 0x30000033ff517230 */ /* 0x000fe20000004100 */
[----:B------:R-:W-:Y:S01]  /*3730*/  F2FP.SATFINITE.E4M3.F32.PACK_AB_MERGE_C R48, R150, R149, R155 ;  /* 0x000000959630723e */ /* 0x000fe2000480709b */
[--C-:B------:R-:W-:Y:S01]  /*3740*/  HADD2.F32 R51, -RZ, R50.reuse.H0_H0 ;  /* 0x20000032ff337230 */ /* 0x100fe20000004100 */
[----:B------:R-:W-:Y:S01]  /*3750*/  F2FP.SATFINITE.E4M3.F32.PACK_AB_MERGE_C R146, R146, R147, RZ ;  /* 0x000000939292723e */ /* 0x000fe200048070ff */
[----:B------:R-:W-:Y:S02]  /*3760*/  HADD2.F32 R50, -RZ, R50.H1_H1 ;  /* 0x30000032ff327230 */ /* 0x000fe40000004100 */
[----:B------:R-:W-:Y:S01]  /*3770*/  FMUL.FTZ R143, R81, R144 ;  /* 0x00000090518f7220 */ /* 0x000fe20000410000 */
[----:B------:R-:W-:-:S02]  /*3780*/  HADD2.F32 R148, -RZ, R148.H0_H0 ;  /* 0x20000094ff947230 */ /* 0x000fc40000004100 */
[----:B------:R-:W-:Y:S01]  /*3790*/  FMUL.FTZ R144, R80, R144 ;  /* 0x0000009050907220 */ /* 0x000fe20000410000 */
[----:B------:R-:W-:Y:S01]  /*37a0*/  HADD2.F32 R141, -RZ, R141.H0_H0 ;  /* 0x2000008dff8d7230 */ /* 0x000fe20000004100 */
[----:B------:R-:W-:Y:S01]  /*37b0*/  F2FP.SATFINITE.E4M3.F32.PACK_AB_MERGE_C R151, R154, R151, RZ ;  /* 0x000000979a97723e */ /* 0x000fe200048070ff */
[----:B------:R-:W-:Y:S02]  /*37c0*/  HADD2.F32 R145, -RZ, R145.H0_H0 ;  /* 0x20000091ff917230 */ /* 0x000fe40000004100 */
[-C--:B------:R-:W-:Y:S01]  /*37d0*/  FMUL.FTZ R82, R50, R148.reuse ;  /* 0x0000009432527220 */ /* 0x080fe20000410000 */
[----:B------:R-:W-:Y:S01]  /*37e0*/  FMUL.FTZ R83, R51, R148 ;  /* 0x0000009433537220 */ /* 0x000fe20000410000 */
[-C--:B------:R-:W-:Y:S01]  /*37f0*/  FFMA.FTZ R143, R80, R141.reuse, -R143 ;  /* 0x0000008d508f7223 */ /* 0x080fe2000001088f */
[----:B------:R-:W-:Y:S01]  /*3800*/  FFMA.FTZ R144, R81, R141, R144 ;  /* 0x0000008d51907223 */ /* 0x000fe20000010090 */
[-C--:B------:R-:W-:Y:S01]  /*3810*/  FFMA.FTZ R82, R51, R145.reuse, -R82 ;  /* 0x0000009133527223 */ /* 0x080fe20000010852 */
[----:B------:R-:W-:-:S03]  /*3820*/  FFMA.FTZ R83, R50, R145, R83 ;  /* 0x0000009132537223 */ /* 0x000fc60000010053 */
[----:B------:R-:W-:Y:S02]  /*3830*/  F2FP.SATFINITE.E4M3.F32.PACK_AB_MERGE_C R51, R144, R143, R151 ;  /* 0x0000008f9033723e */ /* 0x000fe40004807097 */
[----:B------:R-:W-:-:S07]  /*3840*/  F2FP.SATFINITE.E4M3.F32.PACK_AB_MERGE_C R50, R83, R82, R146 ;  /* 0x000000525332723e */ /* 0x000fce0004807092 */
.L_x_371:
[----:B------:R-:W-:Y:S05]  /*3850*/  BSYNC B3 ;  /* 0x0000000000037941 */ /* 0x000fea0003800000 */
.L_x_370:
[----:B------:R-:W-:Y:S02]  /*3860*/  ULDC.64 UR4, c[0x0][0x2e8] ;  /* 0x0000ba0000047ab9 */ /* 0x000fe40000000a00 */
[----:B------:R-:W-:-:S04]  /*3870*/  IADD3 R80, P2, P6, R138, UR4, R100 ;  /* 0x000000048a507c10 */ /* 0x000fc8000fe5e064 */
[----:B------:R-:W-:-:S05]  /*3880*/  IADD3.X R81, R139, UR5, R40, P2, P6 ;  /* 0x000000058b517c10 */ /* 0x000fca00097ec428 */
[----:B--2---:R2:W-:Y:S04]  /*3890*/  STG.E.128 desc[UR42][R80.64], R48 ;  /* 0x0000003050007986 */ /* 0x0045e8000c101d2a */
.L_x_369:
[----:B------:R-:W-:Y:S05]  /*38a0*/  BSYNC B2 ;  /* 0x0000000000027941 */ /* 0x000fea0003800000 */
.L_x_368:
[----:B------:R-:W-:Y:S05]  /*38b0*/  @P1 BRA `(.L_x_367) ;  /* 0x0000000400d01947 */ /* 0x000fea0003800000 */
[----:B0-2---:R0:W2:Y:S01]  /*38c0*/  LDS.128 R48, [R113+0x2c400] ;  /* 0x02c4000071307984 */ /* 0x0050a20000000c00 */
[----:B------:R-:W-:Y:S01]  /*38d0*/  ISETP.GE.AND P2, PT, R233, R122, PT ;  /* 0x0000007ae900720c */ /* 0x000fe20003f46270 */
[----:B------:R-:W-:-:S12]  /*38e0*/  BSSY B2, `(.L_x_372) ;  /* 0x000006d000027945 */ /* 0x000fd80003800000 */
[----:B0-----:R-:W-:Y:S05]  /*38f0*/  @P2 BRA `(.L_x_373) ;  /* 0x0000000400ac2947 */ /* 0x001fea0003800000 */
[----:B------:R-:W-:Y:S02]  /*3900*/  SHF.R.U32.HI R141, RZ, 0x8, R77 ;  /* 0x00000008ff8d7819 */ /* 0x000fe4000001164d */
[----:B------:R-:W-:Y:S02]  /*3910*/  SHF.R.U32.HI R83, RZ, 0x18, R79 ;  /* 0x00000018ff537819 */ /* 0x000fe4000001164f */
        /* <DEDUP_REMOVED lines=10> */
[----:B------:R-:W-:Y:S01]  /*39c0*/  IMAD.U32 R81, R81, 0x10000, RZ ;  /* 0x0001000051517824 */ /* 0x000fe200078e00ff */
[----:B--2---:R-:W-:Y:S02]  /*39d0*/  MOV R76, R48 ;  /* 0x00000030004c7202 */ /* 0x004fe40000000f00 */
[----:B------:R-:W-:Y:S01]  /*39e0*/  LOP3.LUT R77, R77, 0xff00, R78, 0xf8, !PT ;  /* 0x0000ff004d4d7812 */ /* 0x000fe200078ef84e */
[----:B------:R-:W-:Y:S01]  /*39f0*/  IMAD.U32 R78, R82, 0x10000, RZ ;  /* 0x00010000524e7824 */ /* 0x000fe200078e00ff */
[----:B------:R-:W-:-:S02]  /*3a00*/  LOP3.LUT R80, R79, 0xff00, R80, 0xf8, !PT ;  /* 0x0000ff004f507812 */ /* 0x000fc400078ef850 */
[----:B------:R-:W-:Y:S02]  /*3a10*/  F2FP.F16.E4M3.UNPACK_B R48, R49 ;  /* 0x00000031ff30723e */ /* 0x000fe400020006ff */
        /* <DEDUP_REMOVED lines=10> */
[--C-:B------:R-:W-:Y:S02]  /*3ac0*/  HADD2.F32 R81, -RZ, R80.reuse.H0_H0 ;  /* 0x20000050ff517230 */ /* 0x100fe40000004100 */
[----:B------:R-:W-:Y:S01]  /*3ad0*/  FMUL.FTZ R144, R48, R83 ;  /* 0x0000005330907220 */ /* 0x000fe20000410000 */
[--C-:B------:R-:W-:Y:S01]  /*3ae0*/  HADD2.F32 R79, -RZ, R49.reuse.H1_H1 ;  /* 0x30000031ff4f7230 */ /* 0x100fe20000004100 */
[----:B------:R-:W-:Y:S01]  /*3af0*/  F2FP.F16.E4M3.UNPACK_B R140, R140 ;  /* 0x0000008cff8c723e */ /* 0x000fe200020006ff */
[----:B------:R-:W-:Y:S02]  /*3b00*/  HADD2.F32 R78, -RZ, R49.H0_H0 ;  /* 0x20000031ff4e7230 */ /* 0x000fe40000004100 */
[----:B------:R-:W-:Y:S01]  /*3b10*/  FFMA.FTZ R49, R77, R81, R144 ;  /* 0x000000514d317223 */ /* 0x000fe20000010090 */
[----:B------:R-:W-:Y:S02]  /*3b20*/  HADD2.F32 R80, -RZ, R80.H1_H1 ;  /* 0x30000050ff507230 */ /* 0x000fe40000004100 */
[CC--:B------:R-:W-:Y:S01]  /*3b30*/  FMUL.FTZ R83, R79.reuse, R141.reuse ;  /* 0x0000008d4f537220 */ /* 0x0c0fe20000410000 */
[----:B------:R-:W-:Y:S01]  /*3b40*/  F2FP.F16.E4M3.UNPACK_B R77, R76.H1 ;  /* 0x0000004cff4d723e */ /* 0x000fe200030006ff */
[----:B------:R-:W-:Y:S01]  /*3b50*/  FMUL.FTZ R146, R78, R141 ;  /* 0x0000008d4e927220 */ /* 0x000fe20000410000 */
[----:B------:R-:W-:Y:S01]  /*3b60*/  FFMA.FTZ R48, R48, R81, -R145 ;  /* 0x0000005130307223 */ /* 0x000fe20000010891 */
[----:B------:R-:W-:Y:S01]  /*3b70*/  FFMA.FTZ R145, R78, R80, -R83 ;  /* 0x000000504e917223 */ /* 0x000fe20000010853 */
[----:B------:R-:W-:Y:S01]  /*3b80*/  F2FP.F16.E4M3.UNPACK_B R76, R76 ;  /* 0x0000004cff4c723e */ /* 0x000fe200020006ff */
[----:B------:R-:W-:Y:S01]  /*3b90*/  FFMA.FTZ R148, R79, R80, R146 ;  /* 0x000000504f947223 */ /* 0x000fe20000010092 */
[----:B------:R-:W-:Y:S01]  /*3ba0*/  F2FP.F16.E4M3.UNPACK_B R133, R133 ;  /* 0x00000085ff85723e */ /* 0x000fe200020006ff */
[----:B------:R-:W-:-:S02]  /*3bb0*/  HADD2.F32 R81, -RZ, R140.H1_H1 ;  /* 0x3000008cff517230 */ /* 0x000fc40000004100 */
[--C-:B------:R-:W-:Y:S01]  /*3bc0*/  HADD2.F32 R78, -RZ, R77.reuse.H0_H0 ;  /* 0x2000004dff4e7230 */ /* 0x100fe20000004100 */
[----:B------:R-:W-:Y:S01]  /*3bd0*/  F2FP.SATFINITE.E4M3.F32.PACK_AB_MERGE_C R150, R148, R145, RZ ;  /* 0x000000919496723e */ /* 0x000fe200048070ff */
[----:B------:R-:W-:Y:S02]  /*3be0*/  HADD2.F32 R79, -RZ, R77.H1_H1 ;  /* 0x3000004dff4f7230 */ /* 0x000fe40000004100 */
[----:B------:R-:W-:Y:S02]  /*3bf0*/  HADD2.F32 R77, -RZ, R76.H0_H0 ;  /* 0x2000004cff4d7230 */ /* 0x000fe40000004100 */
[-C--:B------:R-:W-:Y:S01]  /*3c00*/  FMUL.FTZ R146, R78, R81.reuse ;  /* 0x000000514e927220 */ /* 0x080fe20000410000 */
[----:B------:R-:W-:Y:S02]  /*3c10*/  HADD2.F32 R80, -RZ, R133.H1_H1 ;  /* 0x30000085ff507230 */ /* 0x000fe40000004100 */
[----:B------:R-:W-:Y:S01]  /*3c20*/  FMUL.FTZ R83, R79, R81 ;  /* 0x000000514f537220 */ /* 0x000fe20000410000 */
[----:B------:R-:W-:Y:S01]  /*3c30*/  HADD2.F32 R140, -RZ, R140.H0_H0 ;  /* 0x2000008cff8c7230 */ /* 0x000fe20000004100 */
[----:B------:R-:W-:Y:S01]  /*3c40*/  F2FP.SATFINITE.E4M3.F32.PACK_AB_MERGE_C R49, R49, R48, R150 ;  /* 0x000000303131723e */ /* 0x000fe20004807096 */
[----:B------:R-:W-:-:S02]  /*3c50*/  HADD2.F32 R76, -RZ, R76.H1_H1 ;  /* 0x3000004cff4c7230 */ /* 0x000fc40000004100 */
[-C--:B------:R-:W-:Y:S01]  /*3c60*/  FFMA.FTZ R83, R78, R80.reuse, -R83 ;  /* 0x000000504e537223 */ /* 0x080fe20000010853 */
[----:B------:R-:W-:Y:S02]  /*3c70*/  HADD2.F32 R133, -RZ, R133.H0_H0 ;  /* 0x20000085ff857230 */ /* 0x000fe40000004100 */
[----:B------:R-:W-:Y:S01]  /*3c80*/  FFMA.FTZ R146, R79, R80, R146 ;  /* 0x000000504f927223 */ /* 0x000fe20000010092 */
[CC--:B------:R-:W-:Y:S01]  /*3c90*/  FMUL.FTZ R81, R77.reuse, R140.reuse ;  /* 0x0000008c4d517220 */ /* 0x0c0fe20000410000 */
[----:B------:R-:W-:Y:S01]  /*3ca0*/  FMUL.FTZ R144, R76, R140 ;  /* 0x0000008c4c907220 */ /* 0x000fe20000410000 */
[----:B------:R-:W-:Y:S02]  /*3cb0*/  F2FP.F16.E4M3.UNPACK_B R80, R82.H1 ;  /* 0x00000052ff50723e */ /* 0x000fe400030006ff */
[----:B------:R-:W-:Y:S01]  /*3cc0*/  F2FP.SATFINITE.E4M3.F32.PACK_AB_MERGE_C R149, R146, R83, RZ ;  /* 0x000000539295723e */ /* 0x000fe200048070ff */
[----:B------:R-:W-:Y:S01]  /*3cd0*/  FFMA.FTZ R144, R77, R133, -R144 ;  /* 0x000000854d907223 */ /* 0x000fe20000010890 */
[----:B------:R-:W-:Y:S01]  /*3ce0*/  F2FP.F16.E4M3.UNPACK_B R77, R51.H1 ;  /* 0x00000033ff4d723e */ /* 0x000fe200030006ff */
[----:B------:R-:W-:Y:S01]  /*3cf0*/  FFMA.FTZ R141, R76, R133, R81 ;  /* 0x000000854c8d7223 */ /* 0x000fe20000010051 */
[-C--:B------:R-:W-:Y:S01]  /*3d00*/  F2FP.F16.E4M3.UNPACK_B R83, R143.reuse.H1 ;  /* 0x0000008fff53723e */ /* 0x080fe200030006ff */
[----:B------:R-:W-:Y:S01]  /*3d10*/  HADD2.F32 R81, -RZ, R80.H1_H1 ;  /* 0x30000050ff517230 */ /* 0x000fe20000004100 */
[----:B------:R-:W-:Y:S01]  /*3d20*/  F2FP.F16.E4M3.UNPACK_B R76, R50.H1 ;  /* 0x00000032ff4c723e */ /* 0x000fe200030006ff */
[----:B------:R-:W-:Y:S01]  /*3d30*/  HADD2.F32 R79, -RZ, R77.H1_H1 ;  /* 0x3000004dff4f7230 */ /* 0x000fe20000004100 */
[----:B------:R-:W-:Y:S01]  /*3d40*/  F2FP.F16.E4M3.UNPACK_B R143, R143 ;  /* 0x0000008fff8f723e */ /* 0x000fe200020006ff */
[----:B------:R-:W-:Y:S01]  /*3d50*/  HADD2.F32 R140, -RZ, R83.H1_H1 ;  /* 0x30000053ff8c7230 */ /* 0x000fe20000004100 */
[----:B------:R-:W-:Y:S01]  /*3d60*/  F2FP.F16.E4M3.UNPACK_B R82, R82 ;  /* 0x00000052ff52723e */ /* 0x000fe200020006ff */
[----:B------:R-:W-:Y:S01]  /*3d70*/  HADD2.F32 R78, -RZ, R77.H0_H0 ;  /* 0x2000004dff4e7230 */ /* 0x000fe20000004100 */
[----:B------:R-:W-:Y:S01]  /*3d80*/  F2FP.F16.E4M3.UNPACK_B R51, R51 ;  /* 0x00000033ff33723e */ /* 0x000fe200020006ff */
[----:B------:R-:W-:-:S02]  /*3d90*/  HADD2.F32 R77, -RZ, R76.H1_H1 ;  /* 0x3000004cff4d7230 */ /* 0x000fc40000004100 */
[-C--:B------:R-:W-:Y:S01]  /*3da0*/  FMUL.FTZ R145, R79, R140.reuse ;  /* 0x0000008c4f917220 */ /* 0x080fe20000410000 */
[--C-:B------:R-:W-:Y:S02]  /*3db0*/  HADD2.F32 R133, -RZ, R143.reuse.H1_H1 ;  /* 0x3000008fff857230 */ /* 0x100fe40000004100 */
[C---:B------:R-:W-:Y:S01]  /*3dc0*/  FMUL.FTZ R146, R78.reuse, R140 ;  /* 0x0000008c4e927220 */ /* 0x040fe20000410000 */
[----:B------:R-:W-:Y:S02]  /*3dd0*/  HADD2.F32 R76, -RZ, R76.H0_H0 ;  /* 0x2000004cff4c7230 */ /* 0x000fe40000004100 */
[----:B------:R-:W-:Y:S01]  /*3de0*/  FFMA.FTZ R147, R78, R81, -R145 ;  /* 0x000000514e937223 */ /* 0x000fe20000010891 */
[----:B------:R-:W-:Y:S02]  /*3df0*/  HADD2.F32 R78, -RZ, R82.H1_H1 ;  /* 0x30000052ff4e7230 */ /* 0x000fe40000004100 */
[-C--:B------:R-:W-:Y:S01]  /*3e00*/  FMUL.FTZ R145, R77, R133.reuse ;  /* 0x000000854d917220 */ /* 0x080fe20000410000 */
[----:B------:R-:W-:Y:S01]  /*3e10*/  F2FP.F16.E4M3.UNPACK_B R50, R50 ;  /* 0x00000032ff32723e */ /* 0x000fe200020006ff */
[----:B------:R-:W-:Y:S01]  /*3e20*/  FMUL.FTZ R140, R76, R133 ;  /* 0x000000854c8c7220 */ /* 0x000fe20000410000 */
[----:B------:R-:W-:-:S02]  /*3e30*/  HADD2.F32 R143, -RZ, R143.H0_H0 ;  /* 0x2000008fff8f7230 */ /* 0x000fc40000004100 */
[-C--:B------:R-:W-:Y:S01]  /*3e40*/  FFMA.FTZ R145, R76, R78.reuse, -R145 ;  /* 0x0000004e4c917223 */ /* 0x080fe20000010891 */
[--C-:B------:R-:W-:Y:S02]  /*3e50*/  HADD2.F32 R76, -RZ, R51.reuse.H0_H0 ;  /* 0x20000033ff4c7230 */ /* 0x100fe40000004100 */
[----:B------:R-:W-:Y:S01]  /*3e60*/  FFMA.FTZ R140, R77, R78, R140 ;  /* 0x0000004e4d8c7223 */ /* 0x000fe2000001008c */
[----:B------:R-:W-:Y:S02]  /*3e70*/  HADD2.F32 R77, -RZ, R51.H1_H1 ;  /* 0x30000033ff4d7230 */ /* 0x000fe40000004100 */
[----:B------:R-:W-:Y:S01]  /*3e80*/  FFMA.FTZ R148, R79, R81, R146 ;  /* 0x000000514f947223 */ /* 0x000fe20000010092 */
[--C-:B------:R-:W-:Y:S01]  /*3e90*/  HADD2.F32 R51, -RZ, R50.reuse.H0_H0 ;  /* 0x20000032ff337230 */ /* 0x100fe20000004100 */
[----:B------:R-:W-:Y:S01]  /*3ea0*/  F2FP.SATFINITE.E4M3.F32.PACK_AB_MERGE_C R48, R141, R144, R149 ;  /* 0x000000908d30723e */ /* 0x000fe20004807095 */
[----:B------:R-:W-:Y:S01]  /*3eb0*/  HADD2.F32 R50, -RZ, R50.H1_H1 ;  /* 0x30000032ff327230 */ /* 0x000fe20000004100 */
[----:B------:R-:W-:Y:S01]  /*3ec0*/  F2FP.SATFINITE.E4M3.F32.PACK_AB_MERGE_C R140, R140, R145, RZ ;  /* 0x000000918c8c723e */ /* 0x000fe200048070ff */
[----:B------:R-:W-:Y:S01]  /*3ed0*/  HADD2.F32 R83, -RZ, R83.H0_H0 ;  /* 0x20000053ff537230 */ /* 0x000fe20000004100 */
[----:B------:R-:W-:Y:S01]  /*3ee0*/  F2FP.SATFINITE.E4M3.F32.PACK_AB_MERGE_C R147, R148, R147, RZ ;  /* 0x000000939493723e */ /* 0x000fe200048070ff */
[----:B------:R-:W-:-:S02]  /*3ef0*/  HADD2.F32 R80, -RZ, R80.H0_H0 ;  /* 0x20000050ff507230 */ /* 0x000fc40000004100 */
[----:B------:R-:W-:Y:S01]  /*3f00*/  FMUL.FTZ R78, R50, R143 ;  /* 0x0000008f324e7220 */ /* 0x000fe20000410000 */
[----:B------:R-:W-:Y:S02]  /*3f10*/  HADD2.F32 R82, -RZ, R82.H0_H0 ;  /* 0x20000052ff527230 */ /* 0x000fe40000004100 */
[-C--:B------:R-:W-:Y:S01]  /*3f20*/  FMUL.FTZ R79, R77, R83.reuse ;  /* 0x000000534d4f7220 */ /* 0x080fe20000410000 */
[C---:B------:R-:W-:Y:S01]  /*3f30*/  FMUL.FTZ R146, R76.reuse, R83 ;  /* 0x000000534c927220 */ /* 0x040fe20000410000 */
[----:B------:R-:W-:Y:S02]  /*3f40*/  FMUL.FTZ R143, R51, R143 ;  /* 0x0000008f338f7220 */ /* 0x000fe40000410000 */
[-C--:B------:R-:W-:Y:S01]  /*3f50*/  FFMA.FTZ R79, R76, R80.reuse, -R79 ;  /* 0x000000504c4f7223 */ /* 0x080fe2000001084f */
[----:B------:R-:W-:Y:S01]  /*3f60*/  FFMA.FTZ R146, R77, R80, R146 ;  /* 0x000000504d927223 */ /* 0x000fe20000010092 */
[-C--:B------:R-:W-:Y:S01]  /*3f70*/  FFMA.FTZ R78, R51, R82.reuse, -R78 ;  /* 0x00000052334e7223 */ /* 0x080fe2000001084e */
[----:B------:R-:W-:-:S03]  /*3f80*/  FFMA.FTZ R143, R50, R82, R143 ;  /* 0x00000052328f7223 */ /* 0x000fc6000001008f */
[----:B------:R-:W-:Y:S02]  /*3f90*/  F2FP.SATFINITE.E4M3.F32.PACK_AB_MERGE_C R51, R146, R79, R147 ;  /* 0x0000004f9233723e */ /* 0x000fe40004807093 */
[----:B------:R-:W-:-:S07]  /*3fa0*/  F2FP.SATFINITE.E4M3.F32.PACK_AB_MERGE_C R50, R143, R78, R140 ;  /* 0x0000004e8f32723e */ /* 0x000fce000480708c */
.L_x_373:
[----:B------:R-:W-:Y:S05]  /*3fb0*/  BSYNC B2 ;  /* 0x0000000000027941 */ /* 0x000fea0003800000 */
.L_x_372:
[----:B------:R-:W-:Y:S02]  /*3fc0*/  ULDC.64 UR4, c[0x0][0x2e8] ;  /* 0x0000ba0000047ab9 */ /* 0x000fe40000000a00 */
[----:B------:R-:W-:-:S04]  /*3fd0*/  IADD3 R76, P2, P6, R41, UR4, R138 ;  /* 0x00000004294c7c10 */ /* 0x000fc8000fe5e08a */
[----:B------:R-:W-:-:S05]  /*3fe0*/  IADD3.X R77, R106, UR5, R139, P2, P6 ;  /* 0x000000056a4d7c10 */ /* 0x000fca00097ec48b */
[----:B--2---:R3:W-:Y:S04]  /*3ff0*/  STG.E.128 desc[UR42][R76.64], R48 ;  /* 0x000000304c007986 */ /* 0x0047e8000c101d2a */
.L_x_367:
[----:B------:R-:W-:Y:S05]  /*4000*/  BSYNC B1 ;  /* 0x0000000000017941 */ /* 0x000fea0003800000 */
.L_x_366:
[----:B------:R-:W-:Y:S04]  /*4010*/  BSSY B1, `(.L_x_374) ;  /* 0x00000f0000017945 */ /* 0x000fe80003800000 */
[----:B------:R-:W-:Y:S05]  /*4020*/  @P3 BRA `(.L_x_375) ;  /* 0x0000000c00b83947 */ /* 0x000fea0003800000 */
[----:B---3--:R-:W-:Y:S01]  /*4030*/  IADD3 R76, P2, P3, R130, R120, R16 ;  /* 0x00000078824c7210 */ /* 0x008fe20007b5e010 */
[----:B------:R-:W-:Y:S03]  /*4040*/  BSSY B2, `(.L_x_376) ;  /* 0x0000077000027945 */ /* 0x000fe60003800000 */
[----:B------:R-:W-:Y:S01]  /*4050*/  IADD3.X R77, R5, R123, R17, P2, P3 ;  /* 0x0000007b054d7210 */ /* 0x000fe200017e6411 */
[----:B------:R-:W-:Y:S08]  /*4060*/  @P0 BRA `(.L_x_377) ;  /* 0x0000000400d00947 */ /* 0x000ff00003800000 */
        /* <DEDUP_REMOVED lines=14> */
[----:B------:R-:W-:Y:S01]  /*4150*/  IMAD.U32 R79, R79, 0x10000, RZ ;  /* 0x000100004f4f7824 */ /* 0x000fe200078e00ff */
[----:B------:R-:W-:Y:S01]  /*4160*/  PRMT R73, R83, 0x654, R72 ;  /* 0x0000065453497816 */ /* 0x000fe20000000048 */
[----:B--2---:R-:W-:Y:S01]  /*4170*/  IMAD.MOV.U32 R72, RZ, RZ, R48 ;  /* 0x000000ffff487224 */ /* 0x004fe200078e0030 */
[----:B------:R-:W-:Y:S02]  /*4180*/  SHF.L.U32 R78, R78, 0x8, RZ ;  /* 0x000000084e4e7819 */ /* 0x000fe400000006ff */
        /* <DEDUP_REMOVED lines=19> */
[-C--:B------:R-:W-:Y:S01]  /*42c0*/  FFMA.FTZ R49, R73, R79.reuse, R138 ;  /* 0x0000004f49317223 */ /* 0x080fe2000001008a */
[----:B------:R-:W-:Y:S02]  /*42d0*/  HADD2.F32 R78, -RZ, R78.H1_H1 ;  /* 0x3000004eff4e7230 */ /* 0x000fe40000004100 */
[C---:B------:R-:W-:Y:S01]  /*42e0*/  FMUL.FTZ R81, R75.reuse, R82 ;  /* 0x000000524b517220 */ /* 0x040fe20000410000 */
        /* <DEDUP_REMOVED lines=25> */
[-C--:B------:R-:W-:Y:S01]  /*4480*/  FFMA.FTZ R137, R73, R136.reuse, -R82 ;  /* 0x0000008849897223 */ /* 0x080fe20000010852 */
        /* <DEDUP_REMOVED lines=18> */
[----:B------:R-:W-:Y:S01]  /*45b0*/  FMUL.FTZ R133, R73, R82 ;  /* 0x0000005249857220 */ /* 0x000fe20000410000 */
        /* <DEDUP_REMOVED lines=26> */
.L_x_379:
[----:B------:R-:W-:Y:S05]  /*4760*/  BSYNC B3 ;  /* 0x0000000000037941 */ /* 0x000fea0003800000 */
.L_x_378:
[----:B------:R-:W-:Y:S02]  /*4770*/  ULDC.64 UR4, c[0x0][0x2e8] ;  /* 0x0000ba0000047ab9 */ /* 0x000fe40000000a00 */
[----:B------:R-:W-:-:S04]  /*4780*/  IADD3 R72, P2, P3, R76, UR4, R100 ;  /* 0x000000044c487c10 */ /* 0x000fc8000fb5e064 */
[----:B------:R-:W-:-:S05]  /*4790*/  IADD3.X R73, R77, UR5, R40, P2, P3 ;  /* 0x000000054d497c10 */ /* 0x000fca00097e6428 */
[----:B--2---:R3:W-:Y:S04]  /*47a0*/  STG.E.128 desc[UR42][R72.64], R48 ;  /* 0x0000003048007986 */ /* 0x0047e8000c101d2a */
.L_x_377:
[----:B------:R-:W-:Y:S05]  /*47b0*/  BSYNC B2 ;  /* 0x0000000000027941 */ /* 0x000fea0003800000 */
.L_x_376:
[----:B------:R-:W-:Y:S05]  /*47c0*/  @P1 BRA `(.L_x_375) ;  /* 0x0000000400d01947 */ /* 0x000fea0003800000 */
[----:B0-23--:R0:W2:Y:S01]  /*47d0*/  LDS.128 R48, [R113+0x2d400] ;  /* 0x02d4000071307984 */ /* 0x00d0a20000000c00 */
[----:B------:R-:W-:Y:S01]  /*47e0*/  ISETP.GE.AND P2, PT, R233, R122, PT ;  /* 0x0000007ae900720c */ /* 0x000fe20003f46270 */
[----:B------:R-:W-:-:S12]  /*47f0*/  BSSY B2, `(.L_x_380) ;  /* 0x000006d000027945 */ /* 0x000fd80003800000 */
[----:B0-----:R-:W-:Y:S05]  /*4800*/  @P2 BRA `(.L_x_381) ;  /* 0x0000000400ac2947 */ /* 0x001fea0003800000 */
[--C-:B------:R-:W-:Y:S02]  /*4810*/  SHF.R.U32.HI R78, RZ, 0x10, R69.reuse ;  /* 0x00000010ff4e7819 */ /* 0x100fe40000011645 */
[--C-:B------:R-:W-:Y:S02]  /*4820*/  SHF.R.U32.HI R74, RZ, 0x8, R69.reuse ;  /* 0x00000008ff4a7819 */ /* 0x100fe40000011645 */
[----:B------:R-:W-:Y:S02]  /*4830*/  LOP3.LUT R68, R69, 0xff, RZ, 0xc0, !PT ;  /* 0x000000ff45447812 */ /* 0x000fe400078ec0ff */
[----:B------:R-:W-:Y:S02]  /*4840*/  SHF.R.U32.HI R79, RZ, 0x18, R69 ;  /* 0x00000018ff4f7819 */ /* 0x000fe40000011645 */
[----:B------:R-:W-:Y:S02]  /*4850*/  SHF.R.U32.HI R73, RZ, 0x8, R71 ;  /* 0x00000008ff497819 */ /* 0x000fe40000011647 */
[----:B------:R-:W-:-:S02]  /*4860*/  LOP3.LUT R69, R71, 0xff, RZ, 0xc0, !PT ;  /* 0x000000ff47457812 */ /* 0x000fc400078ec0ff */
[--C-:B------:R-:W-:Y:S02]  /*4870*/  SHF.R.U32.HI R72, RZ, 0x18, R71.reuse ;  /* 0x00000018ff487819 */ /* 0x100fe40000011647 */
[----:B------:R-:W-:Y:S01]  /*4880*/  SHF.R.U32.HI R75, RZ, 0x10, R71 ;  /* 0x00000010ff4b7819 */ /* 0x000fe20000011647 */
[----:B------:R-:W-:Y:S01]  /*4890*/  IMAD.SHL.U32 R71, R73, 0x100, RZ ;  /* 0x0000010049477824 */ /* 0x000fe200078e00ff */
[----:B------:R-:W-:Y:S02]  /*48a0*/  PRMT R72, R72, 0x654, R69 ;  /* 0x0000065448487816 */ /* 0x000fe40000000045 */
[----:B------:R-:W-:Y:S01]  /*48b0*/  PRMT R70, R79, 0x654, R68 ;  /* 0x000006544f467816 */ /* 0x000fe20000000044 */
[----:B--2---:R-:W-:Y:S01]  /*48c0*/  IMAD.MOV.U32 R68, RZ, RZ, R48 ;  /* 0x000000ffff447224 */ /* 0x004fe200078e0030 */
[----:B------:R-:W-:Y:S02]  /*48d0*/  SHF.L.U32 R69, R74, 0x8, RZ ;  /* 0x000000084a457819 */ /* 0x000fe400000006ff */
[----:B------:R-:W-:-:S02]  /*48e0*/  LOP3.LUT R74, R72, 0xff00, R71, 0xf8, !PT ;  /* 0x0000ff00484a7812 */ /* 0x000fc400078ef847 */
[----:B------:R-:W-:Y:S01]  /*48f0*/  LOP3.LUT R70, R70, 0xff00, R69, 0xf8, !PT ;  /* 0x0000ff0046467812 */ /* 0x000fe200078ef845 */
[----:B------:R-:W-:Y:S01]  /*4900*/  IMAD.U32 R69, R78, 0x10000, RZ ;  /* 0x000100004e457824 */ /* 0x000fe200078e00ff */
[----:B------:R-:W-:Y:S02]  /*4910*/  SHF.L.U32 R71, R75, 0x10, RZ ;  /* 0x000000104b477819 */ /* 0x000fe400000006ff */
[----:B------:R-:W-:Y:S02]  /*4920*/  F2FP.F16.E4M3.UNPACK_B R72, R135.H1 ;  /* 0x00000087ff48723e */ /* 0x000fe400030006ff */
[-C--:B------:R-:W-:Y:S02]  /*4930*/  F2FP.F16.E4M3.UNPACK_B R48, R49.reuse ;  /* 0x00000031ff30723e */ /* 0x080fe400020006ff */
[----:B------:R-:W-:Y:S01]  /*4940*/  F2FP.F16.E4M3.UNPACK_B R49, R49.H1 ;  /* 0x00000031ff31723e */ /* 0x000fe200030006ff */
[--C-:B------:R-:W-:Y:S01]  /*4950*/  HADD2.F32 R75, -RZ, R72.reuse.H1_H1 ;  /* 0x30000048ff4b7230 */ /* 0x100fe20000004100 */
[----:B------:R-:W-:Y:S01]  /*4960*/  LOP3.LUT R78, R74, 0xff0000, R71, 0xf8, !PT ;  /* 0x00ff00004a4e7812 */ /* 0x000fe200078ef847 */
[----:B------:R-:W-:Y:S01]  /*4970*/  HADD2.F32 R74, -RZ, R72.H0_H0 ;  /* 0x20000048ff4a7230 */ /* 0x000fe20000004100 */
[----:B------:R-:W-:Y:S01]  /*4980*/  LOP3.LUT R73, R70, 0xff0000, R69, 0xf8, !PT ;  /* 0x00ff000046497812 */ /* 0x000fe200078ef845 */
[--C-:B------:R-:W-:Y:S01]  /*4990*/  HADD2.F32 R69, -RZ, R48.reuse.H1_H1 ;  /* 0x30000030ff457230 */ /* 0x100fe20000004100 */
[----:B------:R-:W-:Y:S01]  /*49a0*/  F2FP.F16.E4M3.UNPACK_B R71, R134.H1 ;  /* 0x00000086ff47723e */ /* 0x000fe200030006ff */
[----:B------:R-:W-:Y:S01]  /*49b0*/  HADD2.F32 R70, -RZ, R49.H1_H1 ;  /* 0x30000031ff467230 */ /* 0x000fe20000004100 */
[----:B------:R-:W-:Y:S01]  /*49c0*/  F2FP.F16.E4M3.UNPACK_B R135, R135 ;  /* 0x00000087ff87723e */ /* 0x000fe200020006ff */
[----:B------:R-:W-:-:S02]  /*49d0*/  HADD2.F32 R48, -RZ, R48.H0_H0 ;  /* 0x20000030ff307230 */ /* 0x000fc40000004100 */
[-C--:B------:R-:W-:Y:S01]  /*49e0*/  FMUL.FTZ R79, R69, R74.reuse ;  /* 0x0000004a454f7220 */ /* 0x080fe20000410000 */
[----:B------:R-:W-:Y:S02]  /*49f0*/  HADD2.F32 R72, -RZ, R71.H0_H0 ;  /* 0x20000047ff487230 */ /* 0x000fe40000004100 */
[-C--:B------:R-:W-:Y:S01]  /*4a00*/  FMUL.FTZ R80, R70, R75.reuse ;  /* 0x0000004b46507220 */ /* 0x080fe20000410000 */
[----:B------:R-:W-:Y:S02]  /*4a10*/  HADD2.F32 R49, -RZ, R49.H0_H0 ;  /* 0x20000031ff317230 */ /* 0x000fe40000004100 */
[C---:B------:R-:W-:Y:S01]  /*4a20*/  FMUL.FTZ R74, R48.reuse, R74 ;  /* 0x0000004a304a7220 */ /* 0x040fe20000410000 */
[----:B------:R-:W-:Y:S02]  /*4a30*/  HADD2.F32 R71, -RZ, R71.H1_H1 ;  /* 0x30000047ff477230 */ /* 0x000fe40000004100 */
[----:B------:R-:W-:Y:S01]  /*4a40*/  FFMA.FTZ R48, R48, R72, -R79 ;  /* 0x0000004830307223 */ /* 0x000fe2000001084f */
[----:B------:R-:W-:Y:S01]  /*4a50*/  F2FP.F16.E4M3.UNPACK_B R134, R134 ;  /* 0x00000086ff86723e */ /* 0x000fe200020006ff */
[----:B------:R-:W-:Y:S01]  /*4a60*/  FMUL.FTZ R75, R49, R75 ;  /* 0x0000004b314b7220 */ /* 0x000fe20000410000 */
[----:B------:R-:W-:Y:S01]  /*4a70*/  FFMA.FTZ R81, R69, R72, R74 ;  /* 0x0000004845517223 */ /* 0x000fe2000001004a */
[-C--:B------:R-:W-:Y:S01]  /*4a80*/  FFMA.FTZ R79, R49, R71.reuse, -R80 ;  /* 0x00000047314f7223 */ /* 0x080fe20000010850 */
[-C--:B------:R-:W-:Y:S01]  /*4a90*/  F2FP.F16.E4M3.UNPACK_B R49, R68.reuse.H1 ;  /* 0x00000044ff31723e */ /* 0x080fe200030006ff */
[----:B------:R-:W-:Y:S01]  /*4aa0*/  FFMA.FTZ R82, R70, R71, R75 ;  /* 0x0000004746527223 */ /* 0x000fe2000001004b */
[----:B------:R-:W-:Y:S01]  /*4ab0*/  F2FP.F16.E4M3.UNPACK_B R68, R68 ;  /* 0x00000044ff44723e */ /* 0x000fe200020006ff */
[----:B------:R-:W-:-:S02]  /*4ac0*/  HADD2.F32 R72, -RZ, R135.H1_H1 ;  /* 0x30000087ff487230 */ /* 0x000fc40000004100 */
[--C-:B------:R-:W-:Y:S02]  /*4ad0*/  HADD2.F32 R69, -RZ, R49.reuse.H0_H0 ;  /* 0x20000031ff457230 */ /* 0x100fe40000004100 */
[----:B------:R-:W-:Y:S02]  /*4ae0*/  HADD2.F32 R70, -RZ, R49.H1_H1 ;  /* 0x30000031ff467230 */ /* 0x000fe40000004100 */
[--C-:B------:R-:W-:Y:S02]  /*4af0*/  HADD2.F32 R49, -RZ, R68.reuse.H0_H0 ;  /* 0x20000044ff317230 */ /* 0x100fe40000004100 */
[-C--:B------:R-:W-:Y:S01]  /*4b00*/  FMUL.FTZ R75, R69, R72.reuse ;  /* 0x00000048454b7220 */ /* 0x080fe20000410000 */
[----:B------:R-:W-:Y:S02]  /*4b10*/  HADD2.F32 R135, -RZ, R135.H0_H0 ;  /* 0x20000087ff877230 */ /* 0x000fe40000004100 */
[----:B------:R-:W-:Y:S01]  /*4b20*/  FMUL.FTZ R74, R70, R72 ;  /* 0x00000048464a7220 */ /* 0x000fe20000410000 */
[----:B------:R-:W-:-:S02]  /*4b30*/  HADD2.F32 R68, -RZ, R68.H1_H1 ;  /* 0x30000044ff447230 */ /* 0x000fc40000004100 */
[--C-:B------:R-:W-:Y:S02]  /*4b40*/  HADD2.F32 R71, -RZ, R134.reuse.H1_H1 ;  /* 0x30000086ff477230 */ /* 0x100fe40000004100 */
[----:B------:R-:W-:Y:S02]  /*4b50*/  HADD2.F32 R134, -RZ, R134.H0_H0 ;  /* 0x20000086ff867230 */ /* 0x000fe40000004100 */
[-C--:B------:R-:W-:Y:S01]  /*4b60*/  FMUL.FTZ R72, R68, R135.reuse ;  /* 0x0000008744487220 */ /* 0x080fe20000410000 */
[----:B------:R-:W-:Y:S01]  /*4b70*/  FMUL.FTZ R135, R49, R135 ;  /* 0x0000008731877220 */ /* 0x000fe20000410000 */
[-C--:B------:R-:W-:Y:S01]  /*4b80*/  FFMA.FTZ R74, R69, R71.reuse, -R74 ;  /* 0x00000047454a7223 */ /* 0x080fe2000001084a */
[----:B------:R-:W-:Y:S01]  /*4b90*/  FFMA.FTZ R75, R70, R71, R75 ;  /* 0x00000047464b7223 */ /* 0x000fe2000001004b */
[-C--:B------:R-:W-:Y:S01]  /*4ba0*/  FFMA.FTZ R80, R49, R134.reuse, -R72 ;  /* 0x0000008631507223 */ /* 0x080fe20000010848 */
[----:B------:R-:W-:Y:S01]  /*4bb0*/  FFMA.FTZ R135, R68, R134, R135 ;  /* 0x0000008644877223 */ /* 0x000fe20000010087 */
[----:B------:R-:W-:-:S02]  /*4bc0*/  F2FP.F16.E4M3.UNPACK_B R68, R51.H1 ;  /* 0x00000033ff44723e */ /* 0x000fc400030006ff */
[----:B------:R-:W-:Y:S02]  /*4bd0*/  F2FP.SATFINITE.E4M3.F32.PACK_AB_MERGE_C R133, R75, R74, RZ ;  /* 0x0000004a4b85723e */ /* 0x000fe400048070ff */
[----:B------:R-:W-:Y:S01]  /*4be0*/  F2FP.F16.E4M3.UNPACK_B R74, R78.H1 ;  /* 0x0000004eff4a723e */ /* 0x000fe200030006ff */
[--C-:B------:R-:W-:Y:S01]  /*4bf0*/  HADD2.F32 R70, -RZ, R68.reuse.H1_H1 ;  /* 0x30000044ff467230 */ /* 0x100fe20000004100 */
[----:B------:R-:W-:Y:S01]  /*4c00*/  F2FP.SATFINITE.E4M3.F32.PACK_AB_MERGE_C R134, R82, R79, RZ ;  /* 0x0000004f5286723e */ /* 0x000fe200048070ff */
[----:B------:R-:W-:Y:S01]  /*4c10*/  HADD2.F32 R69, -RZ, R68.H0_H0 ;  /* 0x20000044ff457230 */ /* 0x000fe20000004100 */
[-C--:B------:R-:W-:Y:S01]  /*4c20*/  F2FP.F16.E4M3.UNPACK_B R71, R73.reuse.H1 ;  /* 0x00000049ff47723e */ /* 0x080fe200030006ff */
[--C-:B------:R-:W-:Y:S01]  /*4c30*/  HADD2.F32 R79, -RZ, R74.reuse.H1_H1 ;  /* 0x3000004aff4f7230 */ /* 0x100fe20000004100 */
[----:B------:R-:W-:Y:S01]  /*4c40*/  F2FP.F16.E4M3.UNPACK_B R49, R50.H1 ;  /* 0x00000032ff31723e */ /* 0x000fe200030006ff */
[----:B------:R-:W-:Y:S01]  /*4c50*/  HADD2.F32 R74, -RZ, R74.H0_H0 ;  /* 0x2000004aff4a7230 */ /* 0x000fe20000004100 */
[----:B------:R-:W-:Y:S01]  /*4c60*/  F2FP.F16.E4M3.UNPACK_B R78, R78 ;  /* 0x0000004eff4e723e */ /* 0x000fe200020006ff */
[----:B------:R-:W-:Y:S01]  /*4c70*/  HADD2.F32 R72, -RZ, R71.H1_H1 ;  /* 0x30000047ff487230 */ /* 0x000fe20000004100 */
        /* <DEDUP_REMOVED lines=17> */
[----:B------:R-:W-:Y:S02]  /*4d90*/  HADD2.F32 R51, -RZ, R51.H1_H1 ;  /* 0x30000033ff337230 */ /* 0x000fe40000004100 */
[--C-:B------:R-:W-:Y:S01]  /*4da0*/  HADD2.F32 R49, -RZ, R50.reuse.H0_H0 ;  /* 0x20000032ff317230 */ /* 0x100fe20000004100 */
[----:B------:R-:W-:Y:S01]  /*4db0*/  F2FP.SATFINITE.E4M3.F32.PACK_AB_MERGE_C R75, R75, R82, RZ ;  /* 0x000000524b4b723e */ /* 0x000fe200048070ff */
[----:B------:R-:W-:Y:S02]  /*4dc0*/  HADD2.F32 R50, -RZ, R50.H1_H1 ;  /* 0x30000032ff327230 */ /* 0x000fe40000004100 */
[----:B------:R-:W-:Y:S01]  /*4dd0*/  FMUL.FTZ R79, R51, R74 ;  /* 0x0000004a334f7220 */ /* 0x000fe20000410000 */
[----:B------:R-:W-:-:S02]  /*4de0*/  HADD2.F32 R71, -RZ, R71.H0_H0 ;  /* 0x20000047ff477230 */ /* 0x000fc40000004100 */
[----:B------:R-:W-:Y:S01]  /*4df0*/  FMUL.FTZ R74, R68, R74 ;  /* 0x0000004a444a7220 */ /* 0x000fe20000410000 */
[----:B------:R-:W-:Y:S02]  /*4e00*/  HADD2.F32 R73, -RZ, R73.H0_H0 ;  /* 0x20000049ff497230 */ /* 0x000fe40000004100 */
[-C--:B------:R-:W-:Y:S01]  /*4e10*/  FMUL.FTZ R70, R50, R78.reuse ;  /* 0x0000004e32467220 */ /* 0x080fe20000410000 */
[----:B------:R-:W-:Y:S01]  /*4e20*/  FMUL.FTZ R69, R49, R78 ;  /* 0x0000004e31457220 */ /* 0x000fe20000410000 */
[-C--:B------:R-:W-:Y:S01]  /*4e30*/  FFMA.FTZ R79, R68, R71.reuse, -R79 ;  /* 0x00000047444f7223 */ /* 0x080fe2000001084f */
[----:B------:R-:W-:Y:S01]  /*4e40*/  FFMA.FTZ R74, R51, R71, R74 ;  /* 0x00000047334a7223 */ /* 0x000fe2000001004a */
[-C--:B------:R-:W-:Y:S01]  /*4e50*/  FFMA.FTZ R70, R49, R73.reuse, -R70 ;  /* 0x0000004931467223 */ /* 0x080fe20000010846 */
[----:B------:R-:W-:Y:S01]  /*4e60*/  FFMA.FTZ R69, R50, R73, R69 ;  /* 0x0000004932457223 */ /* 0x000fe20000010045 */
[----:B------:R-:W-:Y:S02]  /*4e70*/  F2FP.SATFINITE.E4M3.F32.PACK_AB_MERGE_C R72, R72, R83, RZ ;  /* 0x000000534848723e */ /* 0x000fe400048070ff */
[----:B------:R-:W-:-:S02]  /*4e80*/  F2FP.SATFINITE.E4M3.F32.PACK_AB_MERGE_C R49, R81, R48, R134 ;  /* 0x000000305131723e */ /* 0x000fc40004807086 */
[----:B------:R-:W-:Y:S02]  /*4e90*/  F2FP.SATFINITE.E4M3.F32.PACK_AB_MERGE_C R48, R135, R80, R133 ;  /* 0x000000508730723e */ /* 0x000fe40004807085 */
[----:B------:R-:W-:Y:S02]  /*4ea0*/  F2FP.SATFINITE.E4M3.F32.PACK_AB_MERGE_C R50, R69, R70, R75 ;  /* 0x000000464532723e */ /* 0x000fe4000480704b */
[----:B------:R-:W-:-:S07]  /*4eb0*/  F2FP.SATFINITE.E4M3.F32.PACK_AB_MERGE_C R51, R74, R79, R72 ;  /* 0x0000004f4a33723e */ /* 0x000fce0004807048 */
.L_x_381:
[----:B------:R-:W-:Y:S05]  /*4ec0*/  BSYNC B2 ;  /* 0x0000000000027941 */ /* 0x000fea0003800000 */
.L_x_380:
[----:B------:R-:W-:Y:S02]  /*4ed0*/  ULDC.64 UR4, c[0x0][0x2e8] ;  /* 0x0000ba0000047ab9 */ /* 0x000fe40000000a00 */
[----:B------:R-:W-:-:S04]  /*4ee0*/  IADD3 R68, P2, P3, R41, UR4, R76 ;  /* 0x0000000429447c10 */ /* 0x000fc8000fb5e04c */
[----:B------:R-:W-:-:S05]  /*4ef0*/  IADD3.X R69, R106, UR5, R77, P2, P3 ;  /* 0x000000056a457c10 */ /* 0x000fca00097e644d */
[----:B--2---:R4:W-:Y:S04]  /*4f00*/  STG.E.128 desc[UR42][R68.64], R48 ;  /* 0x0000003044007986 */ /* 0x0049e8000c101d2a */
.L_x_375:
[----:B------:R-:W-:Y:S05]  /*4f10*/  BSYNC B1 ;  /* 0x0000000000017941 */ /* 0x000fea0003800000 */
.L_x_374:
[----:B------:R-:W-:Y:S01]  /*4f20*/  ISETP.NE.AND P2, PT, R142, RZ, PT ;  /* 0x000000ff8e00720c */ /* 0x000fe20003f45270 */
[----:B------:R-:W-:-:S12]  /*4f30*/  BSSY B1, `(.L_x_382) ;  /* 0x00000f1000017945 */ /* 0x000fd80003800000 */
[----:B------:R-:W-:Y:S05]  /*4f40*/  @P2 BRA `(.L_x_383) ;  /* 0x0000000c00bc2947 */ /* 0x000fea0003800000 */
[----:B----4-:R-:W-:Y:S01]  /*4f50*/  IADD3 R68, P2, P3, R4, R120, R16 ;  /* 0x0000007804447210 */ /* 0x010fe20007b5e010 */
[----:B------:R-:W-:Y:S03]  /*4f60*/  BSSY B2, `(.L_x_384) ;  /* 0x0000076000027945 */ /* 0x000fe60003800000 */
[----:B------:R-:W-:Y:S01]  /*4f70*/  IADD3.X R69, R31, R123, R17, P2, P3 ;  /* 0x0000007b1f457210 */ /* 0x000fe200017e6411 */
[----:B------:R-:W-:Y:S08]  /*4f80*/  @P0 BRA `(.L_x_385) ;  /* 0x0000000400cc0947 */ /* 0x000ff00003800000 */
[----:B0-23--:R0:W2:Y:S01]  /*4f90*/  LDS.128 R48, [R113+0x2a400] ;  /* 0x02a4000071307984 */ /* 0x00d0a20000000c00 */
[----:B------:R-:W-:Y:S01]  /*4fa0*/  ISETP.GE.AND P2, PT, R18, R122, PT ;  /* 0x0000007a1200720c */ /* 0x000fe20003f46270 */
[----:B------:R-:W-:-:S12]  /*4fb0*/  BSSY B3, `(.L_x_386) ;  /* 0x000006c000037945 */ /* 0x000fd80003800000 */
[----:B0-----:R-:W-:Y:S05]  /*4fc0*/  @P2 BRA `(.L_x_387) ;  /* 0x0000000400a82947 */ /* 0x001fea0003800000 */
[--C-:B------:R-:W-:Y:S02]  /*4fd0*/  SHF.R.U32.HI R74, RZ, 0x10, R65.reuse ;  /* 0x00000010ff4a7819 */ /* 0x100fe40000011641 */
[----:B------:R-:W-:Y:S02]  /*4fe0*/  SHF.R.U32.HI R72, RZ, 0x8, R65 ;  /* 0x00000008ff487819 */ /* 0x000fe40000011641 */
[----:B------:R-:W-:Y:S02]  /*4ff0*/  LOP3.LUT R64, R65, 0xff, RZ, 0xc0, !PT ;  /* 0x000000ff41407812 */ /* 0x000fe400078ec0ff */
[--C-:B------:R-:W-:Y:S02]  /*5000*/  SHF.R.U32.HI R73, RZ, 0x10, R67.reuse ;  /* 0x00000010ff497819 */ /* 0x100fe40000011643 */
[----:B------:R-:W-:Y:S02]  /*5010*/  SHF.R.U32.HI R71, RZ, 0x8, R67 ;  /* 0x00000008ff477819 */ /* 0x000fe40000011643 */
[----:B------:R-:W-:-:S02]  /*5020*/  LOP3.LUT R66, R67, 0xff, RZ, 0xc0, !PT ;  /* 0x000000ff43427812 */ /* 0x000fc400078ec0ff */
[----:B------:R-:W-:Y:S02]  /*5030*/  SHF.R.U32.HI R65, RZ, 0x18, R65 ;  /* 0x00000018ff417819 */ /* 0x000fe40000011641 */
[----:B------:R-:W-:Y:S02]  /*5040*/  SHF.R.U32.HI R67, RZ, 0x18, R67 ;  /* 0x00000018ff437819 */ /* 0x000fe40000011643 */
[----:B------:R-:W-:Y:S01]  /*5050*/  PRMT R65, R65, 0x654, R64 ;  /* 0x0000065441417816 */ /* 0x000fe20000000040 */
[----:B------:R-:W-:Y:S01]  /*5060*/  IMAD.SHL.U32 R64, R72, 0x100, RZ ;  /* 0x0000010048407824 */ /* 0x000fe200078e00ff */
[----:B------:R-:W-:Y:S01]  /*5070*/  PRMT R70, R67, 0x654, R66 ;  /* 0x0000065443467816 */ /* 0x000fe20000000042 */
[----:B------:R-:W-:-:S03]  /*5080*/  IMAD.SHL.U32 R67, R71, 0x100, RZ ;  /* 0x0000010047437824 */ /* 0x000fc600078e00ff */
[----:B------:R-:W-:Y:S01]  /*5090*/  LOP3.LUT R66, R65, 0xff00, R64, 0xf8, !PT ;  /* 0x0000ff0041427812 */ /* 0x000fe200078ef840 */
[----:B------:R-:W-:Y:S01]  /*50a0*/  IMAD.U32 R65, R74, 0x10000, RZ ;  /* 0x000100004a417824 */ /* 0x000fe200078e00ff */
[----:B------:R-:W-:Y:S02]  /*50b0*/  LOP3.LUT R72, R70, 0xff00, R67, 0xf8, !PT ;  /* 0x0000ff0046487812 */ /* 0x000fe400078ef843 */
[----:B------:R-:W-:Y:S02]  /*50c0*/  SHF.L.U32 R67, R73, 0x10, RZ ;  /* 0x0000001049437819 */ /* 0x000fe400000006ff */
[----:B------:R-:W-:Y:S02]  /*50d0*/  F2FP.F16.E4M3.UNPACK_B R70, R132.H1 ;  /* 0x00000084ff46723e */ /* 0x000fe400030006ff */
[----:B--2---:R-:W-:Y:S02]  /*50e0*/  F2FP.F16.E4M3.UNPACK_B R64, R49 ;  /* 0x00000031ff40723e */ /* 0x004fe400020006ff */
[----:B------:R-:W-:Y:S01]  /*50f0*/  LOP3.LUT R74, R72, 0xff0000, R67, 0xf8, !PT ;  /* 0x00ff0000484a7812 */ /* 0x000fe200078ef843 */
[----:B------:R-:W-:Y:S01]  /*5100*/  HADD2.F32 R72, -RZ, R70.H0_H0 ;  /* 0x20000046ff487230 */ /* 0x000fe20000004100 */
[----:B------:R-:W-:Y:S01]  /*5110*/  LOP3.LUT R71, R66, 0xff0000, R65, 0xf8, !PT ;  /* 0x00ff000042477812 */ /* 0x000fe200078ef841 */
[----:B------:R-:W-:Y:S01]  /*5120*/  HADD2.F32 R65, -RZ, R64.H1_H1 ;  /* 0x30000040ff417230 */ /* 0x000fe20000004100 */
[----:B------:R-:W-:Y:S01]  /*5130*/  F2FP.F16.E4M3.UNPACK_B R67, R129.H1 ;  /* 0x00000081ff43723e */ /* 0x000fe200030006ff */
[----:B------:R-:W-:Y:S01]  /*5140*/  HADD2.F32 R73, -RZ, R70.H1_H1 ;  /* 0x30000046ff497230 */ /* 0x000fe20000004100 */
[----:B------:R-:W-:Y:S01]  /*5150*/  F2FP.F16.E4M3.UNPACK_B R49, R49.H1 ;  /* 0x00000031ff31723e */ /* 0x000fe200030006ff */
[----:B------:R-:W-:-:S02]  /*5160*/  HADD2.F32 R64, -RZ, R64.H0_H0 ;  /* 0x20000040ff407230 */ /* 0x000fc40000004100 */
[C---:B------:R-:W-:Y:S01]  /*5170*/  FMUL.FTZ R75, R65.reuse, R72 ;  /* 0x00000048414b7220 */ /* 0x040fe20000410000 */
[----:B------:R-:W-:Y:S01]  /*5180*/  HADD2.F32 R70, -RZ, R67.H0_H0 ;  /* 0x20000043ff467230 */ /* 0x000fe20000004100 */
[----:B------:R-:W-:Y:S01]  /*5190*/  F2FP.F16.E4M3.UNPACK_B R132, R132 ;  /* 0x00000084ff84723e */ /* 0x000fe200020006ff */
[--C-:B------:R-:W-:Y:S02]  /*51a0*/  HADD2.F32 R66, -RZ, R49.reuse.H1_H1 ;  /* 0x30000031ff427230 */ /* 0x100fe40000004100 */
[C---:B------:R-:W-:Y:S01]  /*51b0*/  FMUL.FTZ R72, R64.reuse, R72 ;  /* 0x0000004840487220 */ /* 0x040fe20000410000 */
[----:B------:R-:W-:Y:S02]  /*51c0*/  HADD2.F32 R49, -RZ, R49.H0_H0 ;  /* 0x20000031ff317230 */ /* 0x000fe40000004100 */
[-C--:B------:R-:W-:Y:S01]  /*51d0*/  FFMA.FTZ R77, R64, R70.reuse, -R75 ;  /* 0x00000046404d7223 */ /* 0x080fe2000001084b */
[----:B------:R-:W-:Y:S02]  /*51e0*/  HADD2.F32 R67, -RZ, R67.H1_H1 ;  /* 0x30000043ff437230 */ /* 0x000fe40000004100 */
[CC--:B------:R-:W-:Y:S01]  /*51f0*/  FMUL.FTZ R64, R66.reuse, R73.reuse ;  /* 0x0000004942407220 */ /* 0x0c0fe20000410000 */
[----:B------:R-:W-:Y:S01]  /*5200*/  FFMA.FTZ R78, R65, R70, R72 ;  /* 0x00000046414e7223 */ /* 0x000fe20000010048 */
[C---:B------:R-:W-:Y:S01]  /*5210*/  FMUL.FTZ R73, R49.reuse, R73 ;  /* 0x0000004931497220 */ /* 0x040fe20000410000 */
[----:B------:R-:W-:Y:S01]  /*5220*/  F2FP.F16.E4M3.UNPACK_B R129, R129 ;  /* 0x00000081ff81723e */ /* 0x000fe200020006ff */
[-C--:B------:R-:W-:Y:S01]  /*5230*/  FFMA.FTZ R79, R49, R67.reuse, -R64 ;  /* 0x00000043314f7223 */ /* 0x080fe20000010840 */
[-C--:B------:R-:W-:Y:S01]  /*5240*/  F2FP.F16.E4M3.UNPACK_B R49, R48.reuse.H1 ;  /* 0x00000030ff31723e */ /* 0x080fe200030006ff */
        /* <DEDUP_REMOVED lines=8> */
[----:B------:R-:W-:Y:S02]  /*52d0*/  HADD2.F32 R132, -RZ, R132.H0_H0 ;  /* 0x20000084ff847230 */ /* 0x000fe40000004100 */
[----:B------:R-:W-:Y:S01]  /*52e0*/  FMUL.FTZ R73, R65, R67 ;  /* 0x0000004341497220 */ /* 0x000fe20000410000 */
[----:B------:R-:W-:-:S02]  /*52f0*/  HADD2.F32 R48, -RZ, R48.H1_H1 ;  /* 0x30000030ff307230 */ /* 0x000fc40000004100 */
[--C-:B------:R-:W-:Y:S02]  /*5300*/  HADD2.F32 R66, -RZ, R129.reuse.H1_H1 ;  /* 0x30000081ff427230 */ /* 0x100fe40000004100 */
        /* <DEDUP_REMOVED lines=29> */
[-C--:B------:R-:W-:Y:S01]  /*54e0*/  FFMA.FTZ R73, R48, R64.reuse, -R73 ;  /* 0x0000004030497223 */ /* 0x080fe20000010849 */
[----:B------:R-:W-:Y:S01]  /*54f0*/  FFMA.FTZ R80, R65, R67, R80 ;  /* 0x0000004341507223 */ /* 0x000fe20000010050 */
[----:B------:R-:W-:Y:S01]  /*5500*/  FFMA.FTZ R72, R49, R64, R72 ;  /* 0x0000004031487223 */ /* 0x000fe20000010048 */
[----:B------:R-:W-:-:S02]  /*5510*/  HADD2.F32 R49, -RZ, R51.H0_H0 ;  /* 0x20000033ff317230 */ /* 0x000fc40000004100 */
[----:B------:R-:W-:Y:S01]  /*5520*/  HADD2.F32 R48, -RZ, R50.H0_H0 ;  /* 0x20000032ff307230 */ /* 0x000fe20000004100 */
[----:B------:R-:W-:Y:S01]  /*5530*/  F2FP.SATFINITE.E4M3.F32.PACK_AB_MERGE_C R79, R80, R79, RZ ;  /* 0x0000004f504f723e */ /* 0x000fe200048070ff */
[----:B------:R-:W-:Y:S01]  /*5540*/  HADD2.F32 R51, -RZ, R51.H1_H1 ;  /* 0x30000033ff337230 */ /* 0x000fe20000004100 */
[----:B------:R-:W-:Y:S01]  /*5550*/  F2FP.SATFINITE.E4M3.F32.PACK_AB_MERGE_C R72, R72, R73, RZ ;  /* 0x000000494848723e */ /* 0x000fe200048070ff */
[----:B------:R-:W-:Y:S02]  /*5560*/  HADD2.F32 R70, -RZ, R70.H0_H0 ;  /* 0x20000046ff467230 */ /* 0x000fe40000004100 */
[----:B------:R-:W-:Y:S02]  /*5570*/  HADD2.F32 R50, -RZ, R50.H1_H1 ;  /* 0x30000032ff327230 */ /* 0x000fe40000004100 */
[----:B------:R-:W-:Y:S02]  /*5580*/  HADD2.F32 R65, -RZ, R74.H0_H0 ;  /* 0x2000004aff417230 */ /* 0x000fe40000004100 */
[----:B------:R-:W-:Y:S01]  /*5590*/  FMUL.FTZ R64, R51, R70 ;  /* 0x0000004633407220 */ /* 0x000fe20000410000 */
[----:B------:R-:W-:-:S02]  /*55a0*/  HADD2.F32 R66, -RZ, R66.H0_H0 ;  /* 0x20000042ff427230 */ /* 0x000fc40000004100 */
[C---:B------:R-:W-:Y:S01]  /*55b0*/  FMUL.FTZ R70, R49.reuse, R70 ;  /* 0x0000004631467220 */ /* 0x040fe20000410000 */
[----:B------:R-:W-:Y:S02]  /*55c0*/  HADD2.F32 R71, -RZ, R71.H0_H0 ;  /* 0x20000047ff477230 */ /* 0x000fe40000004100 */
[-C--:B------:R-:W-:Y:S01]  /*55d0*/  FMUL.FTZ R67, R50, R65.reuse ;  /* 0x0000004132437220 */ /* 0x080fe20000410000 */
[C---:B------:R-:W-:Y:S01]  /*55e0*/  FMUL.FTZ R65, R48.reuse, R65 ;  /* 0x0000004130417220 */ /* 0x040fe20000410000 */
[-C--:B------:R-:W-:Y:S01]  /*55f0*/  FFMA.FTZ R64, R49, R66.reuse, -R64 ;  /* 0x0000004231407223 */ /* 0x080fe20000010840 */
[----:B------:R-:W-:Y:S01]  /*5600*/  FFMA.FTZ R51, R51, R66, R70 ;  /* 0x0000004233337223 */ /* 0x000fe20000010046 */
[-C--:B------:R-:W-:Y:S01]  /*5610*/  FFMA.FTZ R67, R48, R71.reuse, -R67 ;  /* 0x0000004730437223 */ /* 0x080fe20000010843 */
[----:B------:R-:W-:Y:S01]  /*5620*/  FFMA.FTZ R50, R50, R71, R65 ;  /* 0x0000004732327223 */ /* 0x000fe20000010041 */
[----:B------:R-:W-:Y:S02]  /*5630*/  F2FP.SATFINITE.E4M3.F32.PACK_AB_MERGE_C R49, R78, R77, R82 ;  /* 0x0000004d4e31723e */ /* 0x000fe40004807052 */
[----:B------:R-:W-:-:S02]  /*5640*/  F2FP.SATFINITE.E4M3.F32.PACK_AB_MERGE_C R48, R76, R75, R81 ;  /* 0x0000004b4c30723e */ /* 0x000fc40004807051 */
[----:B------:R-:W-:Y:S02]  /*5650*/  F2FP.SATFINITE.E4M3.F32.PACK_AB_MERGE_C R50, R50, R67, R72 ;  /* 0x000000433232723e */ /* 0x000fe40004807048 */
[----:B------:R-:W-:-:S07]  /*5660*/  F2FP.SATFINITE.E4M3.F32.PACK_AB_MERGE_C R51, R51, R64, R79 ;  /* 0x000000403333723e */ /* 0x000fce000480704f */
.L_x_387:
[----:B------:R-:W-:Y:S05]  /*5670*/  BSYNC B3 ;  /* 0x0000000000037941 */ /* 0x000fea0003800000 */
.L_x_386:
[----:B------:R-:W-:Y:S02]  /*5680*/  ULDC.64 UR4, c[0x0][0x2e8] ;  /* 0x0000ba0000047ab9 */ /* 0x000fe40000000a00 */
[----:B------:R-:W-:-:S04]  /*5690*/  IADD3 R64, P2, P3, R68, UR4, R100 ;  /* 0x0000000444407c10 */ /* 0x000fc8000fb5e064 */
[----:B------:R-:W-:-:S05]  /*56a0*/  IADD3.X R65, R69, UR5, R40, P2, P3 ;  /* 0x0000000545417c10 */ /* 0x000fca00097e6428 */
[----:B--2---:R4:W-:Y:S04]  /*56b0*/  STG.E.128 desc[UR42][R64.64], R48 ;  /* 0x0000003040007986 */ /* 0x0049e8000c101d2a */
.L_x_385:
[----:B------:R-:W-:Y:S05]  /*56c0*/  BSYNC B2 ;  /* 0x0000000000027941 */ /* 0x000fea0003800000 */
.L_x_384:
[----:B------:R-:W-:Y:S05]  /*56d0*/  @P1 BRA `(.L_x_383) ;  /* 0x0000000400d81947 */ /* 0x000fea0003800000 */
[----:B0-234-:R0:W2:Y:S01]  /*56e0*/  LDS.128 R48, [R113+0x2e400] ;  /* 0x02e4000071307984 */ /* 0x01d0a20000000c00 */
[----:B------:R-:W-:Y:S01]  /*56f0*/  ISETP.GE.AND P2, PT, R233, R122, PT ;  /* 0x0000007ae900720c */ /* 0x000fe20003f46270 */
[----:B------:R-:W-:-:S12]  /*5700*/  BSSY B2, `(.L_x_388) ;  /* 0x000006f000027945 */ /* 0x000fd80003800000 */
[----:B0-----:R-:W-:Y:S05]  /*5710*/  @P2 BRA `(.L_x_389) ;  /* 0x0000000400b42947 */ /* 0x001fea0003800000 */
[----:B------:R-:W-:Y:S01]  /*5720*/  SHF.R.U32.HI R71, RZ, 0x8, R61 ;  /* 0x00000008ff477819 */ /* 0x000fe2000001163d */
[----:B--2---:R-:W-:Y:S01]  /*5730*/  IMAD.MOV.U32 R62, RZ, RZ, R51 ;  /* 0x000000ffff3e7224 */ /* 0x004fe200078e0033 */
[----:B------:R-:W-:Y:S02]  /*5740*/  SHF.R.U32.HI R73, RZ, 0x18, R61 ;  /* 0x00000018ff497819 */ /* 0x000fe4000001163d */
[----:B------:R-:W-:Y:S01]  /*5750*/  LOP3.LUT R60, R61, 0xff, RZ, 0xc0, !PT ;  /* 0x000000ff3d3c7812 */ /* 0x000fe200078ec0ff */
[----:B------:R-:W-:Y:S01]  /*5760*/  IMAD.SHL.U32 R51, R71, 0x100, RZ ;  /* 0x0000010047337824 */ /* 0x000fe200078e00ff */
[--C-:B------:R-:W-:Y:S02]  /*5770*/  SHF.R.U32.HI R67, RZ, 0x18, R63.reuse ;  /* 0x00000018ff437819 */ /* 0x100fe4000001163f */
[----:B------:R-:W-:Y:S02]  /*5780*/  LOP3.LUT R64, R63, 0xff, RZ, 0xc0, !PT ;  /* 0x000000ff3f407812 */ /* 0x000fe400078ec0ff */
[----:B------:R-:W-:-:S02]  /*5790*/  SHF.R.U32.HI R65, RZ, 0x8, R63 ;  /* 0x00000008ff417819 */ /* 0x000fc4000001163f */
[----:B------:R-:W-:Y:S02]  /*57a0*/  SHF.R.U32.HI R66, RZ, 0x10, R63 ;  /* 0x00000010ff427819 */ /* 0x000fe4000001163f */
[----:B------:R-:W-:Y:S01]  /*57b0*/  SHF.R.U32.HI R70, RZ, 0x10, R61 ;  /* 0x00000010ff467819 */ /* 0x000fe2000001163d */
[----:B------:R-:W-:Y:S01]  /*57c0*/  IMAD.MOV.U32 R61, RZ, RZ, R50 ;  /* 0x000000ffff3d7224 */ /* 0x000fe200078e0032 */
[----:B------:R-:W-:Y:S01]  /*57d0*/  PRMT R60, R73, 0x654, R60 ;  /* 0x00000654493c7816 */ /* 0x000fe2000000003c */
[----:B------:R-:W-:Y:S01]  /*57e0*/  IMAD.U32 R66, R66, 0x10000, RZ ;  /* 0x0001000042427824 */ /* 0x000fe200078e00ff */
[----:B------:R-:W-:Y:S02]  /*57f0*/  PRMT R64, R67, 0x654, R64 ;  /* 0x0000065443407816 */ /* 0x000fe40000000040 */
[----:B------:R-:W-:Y:S02]  /*5800*/  SHF.L.U32 R63, R65, 0x8, RZ ;  /* 0x00000008413f7819 */ /* 0x000fe400000006ff */
[----:B------:R-:W-:Y:S01]  /*5810*/  LOP3.LUT R51, R60, 0xff00, R51, 0xf8, !PT ;  /* 0x0000ff003c337812 */ /* 0x000fe200078ef833 */
[----:B------:R-:W-:Y:S01]  /*5820*/  IMAD.U32 R60, R70, 0x10000, RZ ;  /* 0x00010000463c7824 */ /* 0x000fe200078e00ff */
[----:B------:R-:W-:-:S02]  /*5830*/  LOP3.LUT R63, R64, 0xff00, R63, 0xf8, !PT ;  /* 0x0000ff00403f7812 */ /* 0x000fc400078ef83f */
[----:B------:R-:W-:Y:S02]  /*5840*/  F2FP.F16.E4M3.UNPACK_B R64, R127.H1 ;  /* 0x0000007fff40723e */ /* 0x000fe400030006ff */
[-C--:B------:R-:W-:Y:S02]  /*5850*/  F2FP.F16.E4M3.UNPACK_B R50, R49.reuse ;  /* 0x00000031ff32723e */ /* 0x080fe400020006ff */
        /* <DEDUP_REMOVED lines=8> */
[CC--:B------:R-:W-:Y:S01]  /*58e0*/  FMUL.FTZ R71, R51.reuse, R66.reuse ;  /* 0x0000004233477220 */ /* 0x0c0fe20000410000 */
        /* <DEDUP_REMOVED lines=30> */
[----:B------:R-:W-:Y:S01]  /*5ad0*/  FFMA.FTZ R71, R49, R126, -R64 ;  /* 0x0000007e31477223 */ /* 0x000fe20000010840 */
[----:B------:R-:W-:Y:S01]  /*5ae0*/  F2FP.F16.E4M3.UNPACK_B R49, R62.H1 ;  /* 0x0000003eff31723e */ /* 0x000fe200030006ff */
[----:B------:R-:W-:Y:S01]  /*5af0*/  FFMA.FTZ R126, R48, R126, R127 ;  /* 0x0000007e307e7223 */ /* 0x000fe2000001007f */
[----:B------:R-:W-:-:S02]  /*5b00*/  F2FP.F16.E4M3.UNPACK_B R64, R70.H1 ;  /* 0x00000046ff40723e */ /* 0x000fc400030006ff */
[----:B------:R-:W-:Y:S01]  /*5b10*/  F2FP.SATFINITE.E4M3.F32.PACK_AB_MERGE_C R76, R66, R67, RZ ;  /* 0x00000043424c723e */ /* 0x000fe200048070ff */
[--C-:B------:R-:W-:Y:S01]  /*5b20*/  HADD2.F32 R51, -RZ, R49.reuse.H1_H1 ;  /* 0x30000031ff337230 */ /* 0x100fe20000004100 */
[----:B------:R-:W-:Y:S01]  /*5b30*/  F2FP.F16.E4M3.UNPACK_B R60, R65.H1 ;  /* 0x00000041ff3c723e */ /* 0x000fe200030006ff */
[----:B------:R-:W-:Y:S01]  /*5b40*/  HADD2.F32 R67, -RZ, R64.H1_H1 ;  /* 0x30000040ff437230 */ /* 0x000fe20000004100 */
[----:B------:R-:W-:Y:S01]  /*5b50*/  F2FP.F16.E4M3.UNPACK_B R48, R61.H1 ;  /* 0x0000003dff30723e */ /* 0x000fe200030006ff */
[----:B------:R-:W-:Y:S01]  /*5b60*/  HADD2.F32 R50, -RZ, R49.H0_H0 ;  /* 0x20000031ff327230 */ /* 0x000fe20000004100 */
[----:B------:R-:W-:Y:S01]  /*5b70*/  F2FP.F16.E4M3.UNPACK_B R70, R70 ;  /* 0x00000046ff46723e */ /* 0x000fe200020006ff */
[----:B------:R-:W-:Y:S01]  /*5b80*/  HADD2.F32 R63, -RZ, R60.H1_H1 ;  /* 0x3000003cff3f7230 */ /* 0x000fe20000004100 */
[----:B------:R-:W-:Y:S01]  /*5b90*/  F2FP.F16.E4M3.UNPACK_B R65, R65 ;  /* 0x00000041ff41723e */ /* 0x000fe200020006ff */
[----:B------:R-:W-:Y:S01]  /*5ba0*/  FMUL.FTZ R75, R51, R67 ;  /* 0x00000043334b7220 */ /* 0x000fe20000410000 */
[----:B------:R-:W-:-:S02]  /*5bb0*/  HADD2.F32 R49, -RZ, R48.H1_H1 ;  /* 0x30000030ff317230 */ /* 0x000fc40000004100 */
[C---:B------:R-:W-:Y:S01]  /*5bc0*/  FMUL.FTZ R74, R50.reuse, R67 ;  /* 0x00000043324a7220 */ /* 0x040fe20000410000 */
[----:B------:R-:W-:Y:S02]  /*5bd0*/  HADD2.F32 R66, -RZ, R70.H1_H1 ;  /* 0x30000046ff427230 */ /* 0x000fe40000004100 */
[----:B------:R-:W-:Y:S01]  /*5be0*/  FFMA.FTZ R75, R50, R63, -R75 ;  /* 0x0000003f324b7223 */ /* 0x000fe2000001084b */
[----:B------:R-:W-:Y:S01]  /*5bf0*/  HADD2.F32 R48, -RZ, R48.H0_H0 ;  /* 0x20000030ff307230 */ /* 0x000fe20000004100 */
[----:B------:R-:W-:Y:S01]  /*5c00*/  F2FP.F16.E4M3.UNPACK_B R61, R61 ;  /* 0x0000003dff3d723e */ /* 0x000fe200020006ff */
        /* <DEDUP_REMOVED lines=10> */
[--C-:B------:R-:W-:Y:S02]  /*5cb0*/  HADD2.F32 R49, -RZ, R62.reuse.H0_H0 ;  /* 0x2000003eff317230 */ /* 0x100fe40000004100 */
        /* <DEDUP_REMOVED lines=12> */
[----:B------:R-:W-:Y:S01]  /*5d80*/  FFMA.FTZ R63, R62, R60, R63 ;  /* 0x0000003c3e3f7223 */ /* 0x000fe2000001003f */
[----:B------:R-:W-:-:S02]  /*5d90*/  F2FP.SATFINITE.E4M3.F32.PACK_AB_MERGE_C R74, R74, R75, RZ ;  /* 0x0000004b4a4a723e */ /* 0x000fc400048070ff */
[----:B------:R-:W-:Y:S02]  /*5da0*/  F2FP.SATFINITE.E4M3.F32.PACK_AB_MERGE_C R66, R70, R51, R66 ;  /* 0x000000334642723e */ /* 0x000fe40004807042 */
[----:B------:R-:W-:Y:S02]  /*5db0*/  F2FP.SATFINITE.E4M3.F32.PACK_AB_MERGE_C R51, R63, R50, R74 ;  /* 0x000000323f33723e */ /* 0x000fe4000480704a */
[----:B------:R-:W-:Y:S01]  /*5dc0*/  F2FP.SATFINITE.E4M3.F32.PACK_AB_MERGE_C R49, R73, R72, R77 ;  /* 0x000000484931723e */ /* 0x000fe2000480704d */
[----:B------:R-:W-:Y:S01]  /*5dd0*/  IMAD.MOV.U32 R50, RZ, RZ, R66 ;  /* 0x000000ffff327224 */ /* 0x000fe200078e0042 */
[----:B------:R-:W-:-:S07]  /*5de0*/  F2FP.SATFINITE.E4M3.F32.PACK_AB_MERGE_C R48, R126, R71, R76 ;  /* 0x000000477e30723e */ /* 0x000fce000480704c */
.L_x_389:
[----:B------:R-:W-:Y:S05]  /*5df0*/  BSYNC B2 ;  /* 0x0000000000027941 */ /* 0x000fea0003800000 */
.L_x_388:
[----:B------:R-:W-:Y:S02]  /*5e00*/  ULDC.64 UR4, c[0x0][0x2e8] ;  /* 0x0000ba0000047ab9 */ /* 0x000fe40000000a00 */
[----:B------:R-:W-:-:S04]  /*5e10*/  IADD3 R60, P2, P3, R41, UR4, R68 ;  /* 0x00000004293c7c10 */ /* 0x000fc8000fb5e044 */
[----:B------:R-:W-:-:S05]  /*5e20*/  IADD3.X R61, R106, UR5, R69, P2, P3 ;  /* 0x000000056a3d7c10 */ /* 0x000fca00097e6445 */
[----:B--2---:R0:W-:Y:S04]  /*5e30*/  STG.E.128 desc[UR42][R60.64], R48 ;  /* 0x000000303c007986 */ /* 0x0041e8000c101d2a */
.L_x_383:
[----:B------:R-:W-:Y:S05]  /*5e40*/  BSYNC B1 ;  /* 0x0000000000017941 */ /* 0x000fea0003800000 */
.L_x_382:
[----:B------:R-:W-:Y:S05]  /*5e50*/  @P4 BRA `(.L_x_390) ;  /* 0x0000005c00b44947 */ /* 0x000fea0003800000 */
[----:B------:R-:W-:Y:S01]  /*5e60*/  IADD3 R120, P2, P3, R30, R120, R16 ;  /* 0x000000781e787210 */ /* 0x000fe20007b5e010 */
[----:B------:R-:W-:Y:S03]  /*5e70*/  BSSY B1, `(.L_x_391) ;  /* 0x0000079000017945 */ /* 0x000fe60003800000 */
[----:B------:R-:W-:Y:S01]  /*5e80*/  IADD3.X R123, R34, R123, R17, P2, P3 ;  /* 0x0000007b227b7210 */ /* 0x000fe200017e6411 */
[----:B------:R-:W-:Y:S08]  /*5e90*/  @P0 BRA `(.L_x_392) ;  /* 0x0000000400d80947 */ /* 0x000ff00003800000 */
[----:B0-234-:R0:W2:Y:S01]  /*5ea0*/  LDS.128 R48, [R113+0x2b400] ;  /* 0x02b4000071307984 */ /* 0x01d0a20000000c00 */
[----:B------:R-:W-:Y:S01]  /*5eb0*/  ISETP.GE.AND P2, PT, R18, R122, PT ;  /* 0x0000007a1200720c */ /* 0x000fe20003f46270 */
[----:B------:R-:W-:-:S12]  /*5ec0*/  BSSY B2, `(.L_x_393) ;  /* 0x000006f000027945 */ /* 0x000fd80003800000 */
[----:B0-----:R-:W-:Y:S05]  /*5ed0*/  @P2 BRA `(.L_x_394) ;  /* 0x0000000400b42947 */ /* 0x001fea0003800000 */
[----:B------:R-:W-:Y:S02]  /*5ee0*/  SHF.R.U32.HI R65, RZ, 0x8, R57 ;  /* 0x00000008ff417819 */ /* 0x000fe40000011639 */
[----:B------:R-:W-:Y:S02]  /*5ef0*/  SHF.R.U32.HI R61, RZ, 0x8, R59 ;  /* 0x00000008ff3d7819 */ /* 0x000fe4000001163b */
[----:B------:R-:W-:Y:S02]  /*5f00*/  SHF.R.U32.HI R67, RZ, 0x18, R57 ;  /* 0x00000018ff437819 */ /* 0x000fe40000011639 */
[----:B------:R-:W-:Y:S02]  /*5f10*/  LOP3.LUT R56, R57, 0xff, RZ, 0xc0, !PT ;  /* 0x000000ff39387812 */ /* 0x000fe400078ec0ff */
[----:B------:R-:W-:Y:S02]  /*5f20*/  SHF.R.U32.HI R63, RZ, 0x18, R59 ;  /* 0x00000018ff3f7819 */ /* 0x000fe4000001163b */
[----:B------:R-:W-:-:S02]  /*5f30*/  LOP3.LUT R60, R59, 0xff, RZ, 0xc0, !PT ;  /* 0x000000ff3b3c7812 */ /* 0x000fc400078ec0ff */
[----:B------:R-:W-:Y:S01]  /*5f40*/  SHF.R.U32.HI R62, RZ, 0x10, R59 ;  /* 0x00000010ff3e7819 */ /* 0x000fe2000001163b */
[----:B------:R-:W-:Y:S01]  /*5f50*/  IMAD.SHL.U32 R59, R61, 0x100, RZ ;  /* 0x000001003d3b7824 */ /* 0x000fe200078e00ff */
[----:B--2---:R-:W-:Y:S01]  /*5f60*/  MOV R58, R51 ;  /* 0x00000033003a7202 */ /* 0x004fe20000000f00 */
[----:B------:R-:W-:Y:S01]  /*5f70*/  IMAD.SHL.U32 R51, R65, 0x100, RZ ;  /* 0x0000010041337824 */ /* 0x000fe200078e00ff */
[----:B------:R-:W-:Y:S01]  /*5f80*/  PRMT R56, R67, 0x654, R56 ;  /* 0x0000065443387816 */ /* 0x000fe20000000038 */
[----:B------:R-:W-:Y:S01]  /*5f90*/  IMAD.U32 R62, R62, 0x10000, RZ ;  /* 0x000100003e3e7824 */ /* 0x000fe200078e00ff */
[----:B------:R-:W-:Y:S02]  /*5fa0*/  PRMT R60, R63, 0x654, R60 ;  /* 0x000006543f3c7816 */ /* 0x000fe4000000003c */
[----:B------:R-:W-:Y:S01]  /*5fb0*/  SHF.R.U32.HI R64, RZ, 0x10, R57 ;  /* 0x00000010ff407819 */ /* 0x000fe20000011639 */
[----:B------:R-:W-:Y:S01]  /*5fc0*/  IMAD.MOV.U32 R57, RZ, RZ, R50 ;  /* 0x000000ffff397224 */ /* 0x000fe200078e0032 */
[----:B------:R-:W-:-:S02]  /*5fd0*/  LOP3.LUT R51, R56, 0xff00, R51, 0xf8, !PT ;  /* 0x0000ff0038337812 */ /* 0x000fc400078ef833 */
[----:B------:R-:W-:Y:S02]  /*5fe0*/  LOP3.LUT R59, R60, 0xff00, R59, 0xf8, !PT ;  /* 0x0000ff003c3b7812 */ /* 0x000fe400078ef83b */
[----:B------:R-:W-:Y:S02]  /*5ff0*/  SHF.L.U32 R56, R64, 0x10, RZ ;  /* 0x0000001040387819 */ /* 0x000fe400000006ff */
        /* <DEDUP_REMOVED lines=91> */
.L_x_394:
[----:B------:R-:W-:Y:S05]  /*65b0*/  BSYNC B2 ;  /* 0x0000000000027941 */ /* 0x000fea0003800000 */
.L_x_393:
[----:B------:R-:W-:Y:S02]  /*65c0*/  ULDC.64 UR4, c[0x0][0x2e8] ;  /* 0x0000ba0000047ab9 */ /* 0x000fe40000000a00 */
[----:B------:R-:W-:-:S04]  /*65d0*/  IADD3 R56, P2, P3, R120, UR4, R100 ;  /* 0x0000000478387c10 */ /* 0x000fc8000fb5e064 */
[----:B------:R-:W-:-:S05]  /*65e0*/  IADD3.X R57, R123, UR5, R40, P2, P3 ;  /* 0x000000057b397c10 */ /* 0x000fca00097e6428 */
[----:B--2---:R0:W-:Y:S04]  /*65f0*/  STG.E.128 desc[UR42][R56.64], R48 ;  /* 0x0000003038007986 */ /* 0x0041e8000c101d2a */
.L_x_392:
[----:B------:R-:W-:Y:S05]  /*6600*/  BSYNC B1 ;  /* 0x0000000000017941 */ /* 0x000fea0003800000 */
.L_x_391:
        /* <DEDUP_REMOVED lines=8> */
[----:B------:R-:W-:Y:S02]  /*6690*/  LOP3.LUT R52, R53, 0xff, RZ, 0xc0, !PT ;  /* 0x000000ff35347812 */ /* 0x000fe400078ec0ff */
[--C-:B------:R-:W-:Y:S02]  /*66a0*/  SHF.R.U32.HI R61, RZ, 0x18, R53.reuse ;  /* 0x00000018ff3d7819 */ /* 0x100fe40000011635 */
[----:B------:R-:W-:Y:S02]  /*66b0*/  SHF.R.U32.HI R60, RZ, 0x10, R53 ;  /* 0x00000010ff3c7819 */ /* 0x000fe40000011635 */
[----:B------:R-:W-:-:S02]  /*66c0*/  SHF.R.U32.HI R59, RZ, 0x10, R55 ;  /* 0x00000010ff3b7819 */ /* 0x000fc40000011637 */
[----:B------:R-:W-:Y:S01]  /*66d0*/  LOP3.LUT R56, R55, 0xff0000ff, RZ, 0xc0, !PT ;  /* 0xff0000ff37387812 */ /* 0x000fe200078ec0ff */
[----:B------:R-:W-:Y:S01]  /*66e0*/  IMAD.SHL.U32 R55, R57, 0x100, RZ ;  /* 0x0000010039377824 */ /* 0x000fe200078e00ff */
[----:B------:R-:W-:Y:S01]  /*66f0*/  MOV R53, R50 ;  /* 0x0000003200357202 */ /* 0x000fe20000000f00 */
[----:B------:R-:W-:Y:S01]  /*6700*/  IMAD.SHL.U32 R50, R58, 0x100, RZ ;  /* 0x000001003a327824 */ /* 0x000fe200078e00ff */
[----:B------:R-:W-:Y:S02]  /*6710*/  PRMT R51, R61, 0x654, R52 ;  /* 0x000006543d337816 */ /* 0x000fe40000000034 */
[----:B------:R-:W-:Y:S02]  /*6720*/  LOP3.LUT R58, R56, 0xff00, R55, 0xf8, !PT ;  /* 0x0000ff00383a7812 */ /* 0x000fe400078ef837 */
[----:B------:R-:W-:Y:S01]  /*6730*/  LOP3.LUT R52, R51, 0xff00, R50, 0xf8, !PT ;  /* 0x0000ff0033347812 */ /* 0x000fe200078ef832 */
[----:B------:R-:W-:Y:S01]  /*6740*/  IMAD.U32 R51, R60, 0x10000, RZ ;  /* 0x000100003c337824 */ /* 0x000fe200078e00ff */
[----:B------:R-:W-:-:S02]  /*6750*/  SHF.L.U32 R55, R59, 0x10, RZ ;  /* 0x000000103b377819 */ /* 0x000fc400000006ff */
        /* <DEDUP_REMOVED lines=91> */
.L_x_396:
[----:B------:R-:W-:Y:S05]  /*6d10*/  BSYNC B1 ;  /* 0x0000000000017941 */ /* 0x000fea0003800000 */
.L_x_395:
[----:B------:R-:W-:Y:S02]  /*6d20*/  ULDC.64 UR4, c[0x0][0x2e8] ;  /* 0x0000ba0000047ab9 */ /* 0x000fe40000000a00 */
[----:B------:R-:W-:-:S04]  /*6d30*/  IADD3 R52, P2, P3, R41, UR4, R120 ;  /* 0x0000000429347c10 */ /* 0x000fc8000fb5e078 */
[----:B------:R-:W-:-:S05]  /*6d40*/  IADD3.X R53, R106, UR5, R123, P2, P3 ;  /* 0x000000056a357c10 */ /* 0x000fca00097e647b */
[----:B--2---:R0:W-:Y:S01]  /*6d50*/  STG.E.128 desc[UR42][R52.64], R48 ;  /* 0x0000003034007986 */ /* 0x0041e2000c101d2a */
[----:B------:R-:W-:Y:S05]  /*6d60*/  BRA `(.L_x_390) ;  /* 0x0000004c00f07947 */ /* 0x000fea0003800000 */
.L_x_354:
[C---:B------:R-:W-:Y:S01]  /*6d70*/  ISETP.GE.AND P5, PT, R23.reuse, R114, PT ;  /* 0x000000721700720c */ /* 0x040fe20003fa6270 */
[C---:B------:R-:W-:Y:S01]  /*6d80*/  VIADD R52, R23.reuse, 0x60 ;  /* 0x0000006017347836 */ /* 0x040fe20000000000 */
[----:B------:R-:W-:Y:S01]  /*6d90*/  P2R R60, PR, RZ, 0x1 ;  /* 0x00000001ff3c7803 */ /* 0x000fe20000000000 */
[----:B------:R-:W-:Y:S01]  /*6da0*/  VIADD R61, R23, 0x20 ;  /* 0x00000020173d7836 */ /* 0x000fe20000000000 */
[----:B------:R-:W-:-:S13]  /*6db0*/  ISETP.GE.OR P5, PT, R16, R122, P5 ;  /* 0x0000007a1000720c */ /* 0x000fda0002fa6670 */
[----:B------:R-:W0:Y:S08]  /*6dc0*/  @!P5 LDC.64 R56, c[0x0][0x3e8] ;  /* 0x0000fa00ff38db82 */ /* 0x000e300000000a00 */
[----:B------:R-:W1:Y:S01]  /*6dd0*/  @!P5 LDC.64 R58, c[0x0][0x400] ;  /* 0x00010000ff3adb82 */ /* 0x000e620000000a00 */
[----:B0-----:R-:W-:-:S04]  /*6de0*/  @!P5 IADD3 R56, P2, P3, R94, R56, R48 ;  /* 0x000000385e38d210 */ /* 0x001fc80007b5e030 */
[----:B------:R-:W-:Y:S02]  /*6df0*/  @!P5 IADD3.X R57, R36, R57, R109, P2, P3 ;  /* 0x000000392439d210 */ /* 0x000fe400017e646d */
[----:B------:R-:W-:-:S04]  /*6e00*/  ISETP.GE.AND P2, PT, R52, R114, PT ;  /* 0x000000723400720c */ /* 0x000fc80003f46270 */
[----:B------:R-:W-:-:S13]  /*6e10*/  ISETP.GE.OR P2, PT, R16, R122, P2 ;  /* 0x0000007a1000720c */ /* 0x000fda0001746670 */
[----:B------:R-:W0:Y:S01]  /*6e20*/  @!P2 LDC.64 R52, c[0x0][0x3f8] ;  /* 0x0000fe00ff34ab82 */ /* 0x000e220000000a00 */
[----:B------:R-:W-:Y:S02]  /*6e30*/  @!P2 IMAD.MOV.U32 R49, RZ, RZ, R109 ;  /* 0x000000ffff31a224 */ /* 0x000fe400078e006d */
[----:B------:R-:W-:-:S05]  /*6e40*/  @!P2 IMAD.MOV.U32 R51, RZ, RZ, R124 ;  /* 0x000000ffff33a224 */ /* 0x000fca00078e007c */
[----:B------:R-:W2:Y:S08]  /*6e50*/  @!P2 LDC.64 R80, c[0x0][0x3e8] ;  /* 0x0000fa00ff50ab82 */ /* 0x000eb00000000a00 */
[----:B------:R-:W3:Y:S01]  /*6e60*/  @!P2 LDC.64 R82, c[0x0][0x400] ;  /* 0x00010000ff52ab82 */ /* 0x000ee20000000a00 */
[----:B0-----:R-:W-:-:S04]  /*6e70*/  @!P2 IMAD.WIDE.U32 R54, R52, 0x60, R48 ;  /* 0x000000603436a825 */ /* 0x001fc800078e0030 */
[----:B------:R-:W-:Y:S01]  /*6e80*/  @!P2 IMAD R53, R53, 0x60, RZ ;  /* 0x000000603535a824 */ /* 0x000fe200078e02ff */
[----:B--2---:R-:W-:-:S04]  /*6e90*/  @!P2 IADD3 R80, P3, P4, R94, R80, R54 ;  /* 0x000000505e50a210 */ /* 0x004fc80007c7e036 */
[----:B------:R-:W-:-:S04]  /*6ea0*/  @!P2 IADD3 R53, R55, R53, RZ ;  /* 0x000000353735a210 */ /* 0x000fc80007ffe0ff */
[----:B------:R-:W-:Y:S02]  /*6eb0*/  @!P2 IADD3.X R81, R36, R81, R53, P3, P4 ;  /* 0x000000512451a210 */ /* 0x000fe40001fe8435 */
[----:B------:R-:W0:Y:S02]  /*6ec0*/  @!P2 LDC.64 R52, c[0x0][0x408] ;  /* 0x00010200ff34ab82 */ /* 0x000e240000000a00 */
[----:B0-----:R-:W-:-:S04]  /*6ed0*/  @!P2 IMAD.WIDE.U32 R54, R52, 0x60, R50 ;  /* 0x000000603436a825 */ /* 0x001fc800078e0032 */
[----:B------:R-:W-:Y:S01]  /*6ee0*/  @!P2 IMAD R53, R53, 0x60, RZ ;  /* 0x000000603535a824 */ /* 0x000fe200078e02ff */
[----:B---3--:R-:W-:-:S03]  /*6ef0*/  @!P2 IADD3 R82, P3, P4, R88, R82, R54 ;  /* 0x000000525852a210 */ /* 0x008fc60007c7e036 */
[----:B------:R-:W-:-:S05]  /*6f00*/  @!P2 IMAD.IADD R52, R55, 0x1, R53 ;  /* 0x000000013734a824 */ /* 0x000fca00078e0235 */
[----:B------:R-:W-:Y:S02]  /*6f10*/  @!P2 IADD3.X R83, R103, R83, R52, P3, P4 ;  /* 0x000000536753a210 */ /* 0x000fe40001fe8434 */
[----:B-1----:R-:W-:-:S04]  /*6f20*/  @!P5 IADD3 R58, P3, P4, R88, R58, R50 ;  /* 0x0000003a583ad210 */ /* 0x002fc80007c7e032 */
[----:B------:R-:W-:Y:S02]  /*6f30*/  @!P5 IADD3.X R59, R103, R59, R124, P3, P4 ;  /* 0x0000003b673bd210 */ /* 0x000fe40001fe847c */
[----:B------:R-:W-:Y:S02]  /*6f40*/  ISETP.GE.AND P4, PT, R61, R114, PT ;  /* 0x000000723d00720c */ /* 0x000fe40003f86270 */
[----:B------:R-:W-:Y:S02]  /*6f50*/  IADD3 R61, R23, 0x40, RZ ;  /* 0x00000040173d7810 */ /* 0x000fe40007ffe0ff */
[----:B------:R-:W-:-:S13]  /*6f60*/  ISETP.GE.OR P4, PT, R16, R122, P4 ;  /* 0x0000007a1000720c */ /* 0x000fda0002786670 */
[----:B------:R-:W-:Y:S01]  /*6f70*/  @!P4 IADD3 R55, P3, P6, R94, R48, R14 ;  /* 0x000000305e37c210 */ /* 0x000fe20007e7e00e */
[----:B------:R-:W0:Y:S03]  /*6f80*/  @!P4 LDC.64 R64, c[0x0][0x3e8] ;  /* 0x0000fa00ff40cb82 */ /* 0x000e260000000a00 */
[----:B------:R-:W-:Y:S02]  /*6f90*/  @!P4 IADD3.X R54, R36, R109, R21, P3, P6 ;  /* 0x0000006d2436c210 */ /* 0x000fe40001fec415 */
[----:B------:R-:W-:-:S03]  /*6fa0*/  ISETP.GE.AND P3, PT, R61, R114, PT ;  /* 0x000000723d00720c */ /* 0x000fc60003f66270 */
[----:B------:R-:W1:Y:S01]  /*6fb0*/  @!P4 LDC.64 R66, c[0x0][0x400] ;  /* 0x00010000ff42cb82 */ /* 0x000e620000000a00 */
[----:B------:R-:W-:-:S13]  /*6fc0*/  ISETP.GE.OR P3, PT, R16, R122, P3 ;  /* 0x0000007a1000720c */ /* 0x000fda0001f66670 */
[----:B------:R-:W-:Y:S01]  /*6fd0*/  @!P3 IADD3 R49, P0, P6, R94, R13, R48 ;  /* 0x0000000d5e31b210 */ /* 0x000fe20007e1e030 */
[----:B------:R-:W2:Y:S03]  /*6fe0*/  @!P3 LDC.64 R68, c[0x0][0x3e8] ;  /* 0x0000fa00ff44bb82 */ /* 0x000ea60000000a00 */
[----:B------:R-:W-:Y:S02]  /*6ff0*/  @!P3 IADD3.X R48, R36, R20, R109, P0, P6 ;  /* 0x000000142430b210 */ /* 0x000fe400007ec46d */
[----:B------:R-:W-:-:S03]  /*7000*/  @!P4 IADD3 R53, P0, P6, R88, R50, R8 ;  /* 0x000000325835c210 */ /* 0x000fc60007e1e008 */
[----:B------:R-:W3:Y:S01]  /*7010*/  @!P3 LDC.64 R84, c[0x0][0x400] ;  /* 0x00010000ff54bb82 */ /* 0x000ee20000000a00 */
[----:B------:R-:W-:Y:S02]  /*7020*/  @!P4 IADD3.X R52, R103, R124, R11, P0, P6 ;  /* 0x0000007c6734c210 */ /* 0x000fe400007ec40b */
[----:B------:R-:W-:-:S04]  /*7030*/  @!P3 IADD3 R51, P0, P6, R88, R7, R50 ;  /* 0x000000075833b210 */ /* 0x000fc80007e1e032 */
[----:B------:R-:W-:Y:S02]  /*7040*/  @!P3 IADD3.X R124, R103, R10, R124, P0, P6 ;  /* 0x0000000a677cb210 */ /* 0x000fe400007ec47c */
[----:B0-----:R-:W-:Y:S02]  /*7050*/  @!P4 IADD3 R64, P6, R55, R64, RZ ;  /* 0x000000403740c210 */ /* 0x001fe40007fde0ff */
[----:B------:R-:W-:Y:S02]  /*7060*/  CS2R R62, SRZ ;  /* 0x00000000003e7805 */ /* 0x000fe4000001ff00 */
[----:B------:R-:W-:Y:S01]  /*7070*/  ISETP.NE.AND P0, PT, R60, RZ, PT ;  /* 0x000000ff3c00720c */ /* 0x000fe20003f05270 */
[----:B------:R-:W-:Y:S01]  /*7080*/  @!P4 IMAD.X R65, R54, 0x1, R65, P6 ;  /* 0x000000013641c824 */ /* 0x000fe200030e0641 */
[----:B-1----:R-:W-:Y:S02]  /*7090*/  @!P4 IADD3 R66, P6, R53, R66, RZ ;  /* 0x000000423542c210 */ /* 0x002fe40007fde0ff */
[----:B------:R-:W-:-:S03]  /*70a0*/  CS2R R54, SRZ ;  /* 0x0000000000367805 */ /* 0x000fc6000001ff00 */
[----:B------:R-:W-:Y:S01]  /*70b0*/  @!P4 IMAD.X R67, R52, 0x1, R67, P6 ;  /* 0x000000013443c824 */ /* 0x000fe200030e0643 */
[----:B--2---:R-:W-:Y:S02]  /*70c0*/  @!P3 IADD3 R68, P6, R49, R68, RZ ;  /* 0x000000443144b210 */ /* 0x004fe40007fde0ff */
[----:B------:R-:W-:-:S03]  /*70d0*/  CS2R R52, SRZ ;  /* 0x0000000000347805 */ /* 0x000fc6000001ff00 */
[----:B------:R-:W-:Y:S01]  /*70e0*/  @!P3 IMAD.X R69, R48, 0x1, R69, P6 ;  /* 0x000000013045b824 */ /* 0x000fe200030e0645 */
[----:B---3--:R-:W-:Y:S02]  /*70f0*/  @!P3 IADD3 R84, P6, R51, R84, RZ ;  /* 0x000000543354b210 */ /* 0x008fe40007fde0ff */
[----:B------:R-:W-:Y:S02]  /*7100*/  CS2R R50, SRZ ;  /* 0x0000000000327805 */ /* 0x000fe4000001ff00 */
[----:B------:R-:W-:Y:S01]  /*7110*/  CS2R R48, SRZ ;  /* 0x0000000000307805 */ /* 0x000fe2000001ff00 */
[----:B------:R0:W2:Y:S01]  /*7120*/  @!P5 LDG.E.128 R52, desc[UR42][R58.64] ;  /* 0x0000002a3a34d981 */ /* 0x0000a2000c1e1d00 */
[----:B------:R-:W-:Y:S02]  /*7130*/  CS2R R60, SRZ ;  /* 0x00000000003c7805 */ /* 0x000fe4000001ff00 */
[----:B------:R-:W-:Y:S02]  /*7140*/  CS2R R70, SRZ ;  /* 0x0000000000467805 */ /* 0x000fe4000001ff00 */
[----:B------:R-:W-:-:S02]  /*7150*/  CS2R R74, SRZ ;  /* 0x00000000004a7805 */ /* 0x000fc4000001ff00 */
[----:B------:R-:W-:Y:S01]  /*7160*/  CS2R R72, SRZ ;  /* 0x0000000000487805 */ /* 0x000fe2000001ff00 */
[----:B------:R1:W3:Y:S01]  /*7170*/  @!P5 LDG.E.128 R48, desc[UR42][R56.64] ;  /* 0x0000002a3830d981 */ /* 0x0002e2000c1e1d00 */
[----:B------:R-:W-:Y:S02]  /*7180*/  CS2R R78, SRZ ;  /* 0x00000000004e7805 */ /* 0x000fe4000001ff00 */
[----:B------:R-:W-:Y:S02]  /*7190*/  CS2R R76, SRZ ;  /* 0x00000000004c7805 */ /* 0x000fe4000001ff00 */
[----:B------:R-:W-:Y:S01]  /*71a0*/  @!P3 IADD3.X R85, R124, R85, RZ, P6, !PT ;  /* 0x000000557c55b210 */ /* 0x000fe200037fe4ff */
[----:B------:R4:W5:Y:S01]  /*71b0*/  @!P4 LDG.E.128 R60, desc[UR42][R66.64] ;  /* 0x0000002a423cc981 */ /* 0x000962000c1e1d00 */
[----:B0-----:R-:W-:-:S03]  /*71c0*/  CS2R R58, SRZ ;  /* 0x00000000003a7805 */ /* 0x001fc6000001ff00 */
[----:B------:R-:W5:Y:S01]  /*71d0*/  @!P2 LDG.E.128 R72, desc[UR42][R80.64] ;  /* 0x0000002a5048a981 */ /* 0x000f62000c1e1d00 */
[----:B-1----:R-:W-:-:S03]  /*71e0*/  CS2R R56, SRZ ;  /* 0x0000000000387805 */ /* 0x002fc6000001ff00 */
[----:B------:R-:W5:Y:S01]  /*71f0*/  @!P2 LDG.E.128 R76, desc[UR42][R82.64] ;  /* 0x0000002a524ca981 */ /* 0x000f62000c1e1d00 */
[----:B----4-:R-:W-:-:S03]  /*7200*/  CS2R R66, SRZ ;  /* 0x0000000000427805 */ /* 0x010fc6000001ff00 */
[----:B------:R0:W4:Y:S02]  /*7210*/  @!P4 LDG.E.128 R56, desc[UR42][R64.64] ;  /* 0x0000002a4038c981 */ /* 0x000124000c1e1d00 */
[----:B0-----:R-:W-:-:S06]  /*7220*/  CS2R R64, SRZ ;  /* 0x0000000000407805 */ /* 0x001fcc000001ff00 */
[----:B------:R0:W4:Y:S02]  /*7230*/  @!P3 LDG.E.128 R64, desc[UR42][R68.64] ;  /* 0x0000002a4440b981 */ /* 0x000124000c1e1d00 */
[----:B0-----:R-:W-:-:S06]  /*7240*/  CS2R R68, SRZ ;  /* 0x0000000000447805 */ /* 0x001fcc000001ff00 */
[----:B------:R-:W4:Y:S01]  /*7250*/  @!P3 LDG.E.128 R68, desc[UR42][R84.64] ;  /* 0x0000002a5444b981 */ /* 0x000f22000c1e1d00 */
[----:B------:R-:W-:-:S06]  /*7260*/  UISETP.NE.AND UP0, UPT, UR47, 0x3, UPT ;  /* 0x000000032f00788c */ /* 0x000fcc000bf05270 */
[----:B------:R-:W-:Y:S02]  /*7270*/  PLOP3.LUT P5, PT, PT, PT, UP0, 0x80, 0x0 ;  /* 0x000000000000781c */ /* 0x000fe40003faf008 */
[----:B------:R-:W-:Y:S01]  /*7280*/  ISETP.GE.AND P2, PT, R16, R122, PT ;  /* 0x0000007a1000720c */ /* 0x000fe20003f46270 */
[----:B--2---:R-:W-:Y:S01]  /*7290*/  IMAD.MOV.U32 R149, RZ, RZ, R54 ;  /* 0x000000ffff957224 */ /* 0x004fe200078e0036 */
[----:B------:R-:W-:Y:S01]  /*72a0*/  MOV R151, R52 ;  /* 0x0000003400977202 */ /* 0x000fe20000000f00 */
[----:B---3--:R-:W-:Y:S02]  /*72b0*/  IMAD.MOV.U32 R148, RZ, RZ, R50 ;  /* 0x000000ffff947224 */ /* 0x008fe400078e0032 */
[----:B------:R-:W-:Y:S02]  /*72c0*/  IMAD.MOV.U32 R150, RZ, RZ, R48 ;  /* 0x000000ffff967224 */ /* 0x000fe400078e0030 */
[----:B-----5:R-:W-:Y:S01]  /*72d0*/  IMAD.MOV.U32 R143, RZ, RZ, R62 ;  /* 0x000000ffff8f7224 */ /* 0x020fe200078e003e */
[----:B------:R-:W-:Y:S01]  /*72e0*/  MOV R144, R60 ;  /* 0x0000003c00907202 */ /* 0x000fe20000000f00 */
[----:B------:R-:W-:-:S02]  /*72f0*/  IMAD.MOV.U32 R135, RZ, RZ, R74 ;  /* 0x000000ffff877224 */ /* 0x000fc400078e004a */
[----:B------:R-:W-:Y:S02]  /*7300*/  IMAD.MOV.U32 R134, RZ, RZ, R72 ;  /* 0x000000ffff867224 */ /* 0x000fe400078e0048 */
[----:B------:R-:W-:Y:S01]  /*7310*/  IMAD.MOV.U32 R133, RZ, RZ, R78 ;  /* 0x000000ffff857224 */ /* 0x000fe200078e004e */
[----:B------:R-:W-:Y:S01]  /*7320*/  MOV R129, R76 ;  /* 0x0000004c00817202 */ /* 0x000fe20000000f00 */
[----:B----4-:R-:W-:Y:S02]  /*7330*/  IMAD.MOV.U32 R141, RZ, RZ, R58 ;  /* 0x000000ffff8d7224 */ /* 0x010fe400078e003a */
[----:B------:R-:W-:Y:S02]  /*7340*/  IMAD.MOV.U32 R142, RZ, RZ, R56 ;  /* 0x000000ffff8e7224 */ /* 0x000fe400078e0038 */
[----:B------:R-:W-:Y:S02]  /*7350*/  IMAD.MOV.U32 R137, RZ, RZ, R66 ;  /* 0x000000ffff897224 */ /* 0x000fe400078e0042 */
[----:B------:R-:W-:-:S02]  /*7360*/  IMAD.MOV.U32 R138, RZ, RZ, R64 ;  /* 0x000000ffff8a7224 */ /* 0x000fc400078e0040 */
[----:B------:R-:W-:Y:S01]  /*7370*/  IMAD.MOV.U32 R139, RZ, RZ, R70 ;  /* 0x000000ffff8b7224 */ /* 0x000fe200078e0046 */
[----:B------:R-:W-:Y:S01]  /*7380*/  MOV R140, R68 ;  /* 0x00000044008c7202 */ /* 0x000fe20000000f00 */
[----:B------:R-:W-:Y:S06]  /*7390*/  @!P5 BRA `(.L_x_397) ;  /* 0x000000000004d947 */ /* 0x000fec0003800000 */
[----:B------:R-:W-:Y:S01]  /*73a0*/  BPT.TRAP 0x1 ;  /* 0x000000040000795c */ /* 0x000fe20000300000 */
.L_x_397:
[----:B------:R-:W-:Y:S01]  /*73b0*/  IMAD R109, R232, 0x8, R22 ;  /* 0x00000008e86d7824 */ /* 0x000fe200078e0216 */
[----:B------:R-:W-:Y:S01]  /*73c0*/  SHF.L.U32 R124, R234, 0x1f, RZ ;  /* 0x0000001fea7c7819 */ /* 0x000fe200000006ff */
[----:B------:R-:W0:Y:S01]  /*73d0*/  LDC R132, c[0x0][0x2f4] ;  /* 0x0000bd00ff847b82 */ /* 0x000e220000000800 */
[----:B------:R-:W-:Y:S01]  /*73e0*/  IMAD.MOV.U32 R121, RZ, RZ, R123 ;  /* 0x000000ffff797224 */ /* 0x000fe200078e007b */
[----:B------:R-:W-:Y:S01]  /*73f0*/  BSSY B1, `(.L_x_398) ;  /* 0x0000005000017945 */ /* 0x000fe20003800000 */
[----:B------:R-:W1:Y:S05]  /*7400*/  SYNCS.PHASECHK.TRANS64.TRYWAIT P3, [R109+URZ+0x38890], R124 ;  /* 0x0388907c6d0075a7 */ /* 0x000e6a000806017f */
[----:B------:R-:W2:Y:S01]  /*7410*/  LDC.64 R122, c[0x0][0x300] ;  /* 0x0000c000ff7a7b82 */ /* 0x000ea20000000a00 */
[----:B0-----:R-:W-:Y:S01]  /*7420*/  IMAD.IADD R136, R132, 0x1, -R111 ;  /* 0x0000000184887824 */ /* 0x001fe200078e0a6f */
[----:B-1----:R-:W-:Y:S06]  /*7430*/  @!P3 BRA `(.L_x_399) ;  /* 0x000001f40020b947 */ /* 0x002fec0003800000 */
.L_x_660:
[----:B------:R-:W-:Y:S05]  /*7440*/  BSYNC B1 ;  /* 0x0000000000017941 */ /* 0x000fea0003800000 */
.L_x_398:
[----:B------:R-:W-:Y:S01]  /*7450*/  ISETP.GE.OR P3, PT, R23, R114, P0 ;  /* 0x000000721700720c */ /* 0x000fe20000766670 */
[----:B------:R-:W-:-:S12]  /*7460*/  BSSY B1, `(.L_x_400) ;  /* 0x000010a000017945 */ /* 0x000fd80003800000 */
[----:B------:R-:W-:Y:S05]  /*7470*/  @P3 BRA `(.L_x_401) ;  /* 0x0000001000203947 */ /* 0x000fea0003800000 */
[----:B------:R-:W1:Y:S01]  /*7480*/  S2R R83, SR_TID.X ;  /* 0x0000000000537919 */ /* 0x000e620000002100 */
[----:B------:R-:W-:Y:S01]  /*7490*/  SHF.R.S32.HI R80, RZ, 0x1f, R23 ;  /* 0x0000001fff507819 */ /* 0x000fe20000011417 */
[C---:B------:R-:W-:Y:S01]  /*74a0*/  IMAD.SHL.U32 R82, R23.reuse, 0x80, RZ ;  /* 0x0000008017527824 */ /* 0x040fe200078e00ff */
[----:B------:R-:W-:Y:S01]  /*74b0*/  ISETP.NE.AND P6, PT, R0, RZ, PT ;  /* 0x000000ff0000720c */ /* 0x000fe20003fc5270 */
[-C--:B--2---:R-:W-:Y:S01]  /*74c0*/  IMAD.WIDE.U32 R126, R23, R122.reuse, R120 ;  /* 0x0000007a177e7225 */ /* 0x084fe200078e0078 */
[----:B------:R-:W-:Y:S02]  /*74d0*/  BSSY B2, `(.L_x_402) ;  /* 0x00000f7000027945 */ /* 0x000fe40003800000 */
[----:B------:R-:W-:Y:S01]  /*74e0*/  LOP3.LUT R82, R82, 0x380, RZ, 0xc0, !PT ;  /* 0x0000038052527812 */ /* 0x000fe200078ec0ff */
[----:B------:R-:W-:Y:S01]  /*74f0*/  IMAD R80, R80, R122, RZ ;  /* 0x0000007a50507224 */ /* 0x000fe200078e02ff */
[----:B------:R-:W-:-:S03]  /*7500*/  IADD3 R146, P3, P4, R100, R126, R39 ;  /* 0x0000007e64927210 */ /* 0x000fc60007c7e027 */
[----:B------:R-:W-:Y:S01]  /*7510*/  IMAD R145, R23, R123, R80 ;  /* 0x0000007b17917224 */ /* 0x000fe200078e0250 */
[----:B------:R-:W-:-:S04]  /*7520*/  SEL R80, R111, R136, !P6 ;  /* 0x000000886f507207 */ /* 0x000fc80007000000 */
[----:B------:R-:W-:Y:S02]  /*7530*/  SHF.R.S32.HI R81, RZ, 0x1f, R80 ;  /* 0x0000001fff517819 */ /* 0x000fe40000011450 */
[----:B------:R-:W-:Y:S02]  /*7540*/  IADD3 R145, R145, R127, RZ ;  /* 0x0000007f91917210 */ /* 0x000fe40007ffe0ff */
[----:B------:R-:W-:Y:S02]  /*7550*/  LEA.HI R81, R81, R80, RZ, 0x5 ;  /* 0x0000005051517211 */ /* 0x000fe400078f28ff */
[----:B------:R-:W-:Y:S02]  /*7560*/  IADD3.X R154, R40, R145, R105, P3, P4 ;  /* 0x00000091289a7210 */ /* 0x000fe40001fe8469 */
[----:B------:R-:W-:-:S04]  /*7570*/  LEA.HI.SX32 R81, R81, R104, 0x1b ;  /* 0x0000006851517211 */ /* 0x000fc800078fdaff */
[----:B------:R-:W-:Y:S01]  /*7580*/  SHF.R.S32.HI R80, RZ, 0x1f, R81 ;  /* 0x0000001fff507819 */ /* 0x000fe20000011451 */
[----:B------:R-:W-:Y:S02]  /*7590*/  IMAD.SHL.U32 R147, R81, 0x10, RZ ;  /* 0x0000001051937824 */ /* 0x000fe400078e00ff */
[----:B-1----:R-:W-:Y:S01]  /*75a0*/  VIADD R83, R83, 0xffffff80 ;  /* 0xffffff8053537836 */ /* 0x002fe20000000000 */
[----:B------:R-:W-:Y:S02]  /*75b0*/  LEA.HI R81, R80, R81, RZ, 0x3 ;  /* 0x0000005150517211 */ /* 0x000fe400078f18ff */
[----:B------:R-:W-:Y:S02]  /*75c0*/  LOP3.LUT R80, R82, 0x70, R147, 0xf8, !PT ;  /* 0x0000007052507812 */ /* 0x000fe400078ef893 */
[----:B------:R-:W-:Y:S01]  /*75d0*/  SHF.R.S32.HI R82, RZ, 0x1f, R83 ;  /* 0x0000001fff527819 */ /* 0x000fe20000011453 */
[----:B------:R-:W-:-:S03]  /*75e0*/  IMAD.SHL.U32 R81, R81, 0x800, RZ ;  /* 0x0000080051517824 */ /* 0x000fc600078e00ff */
[----:B------:R-:W-:Y:S02]  /*75f0*/  LEA.HI R82, R82, R83, RZ, 0x6 ;  /* 0x0000005352527211 */ /* 0x000fe400078f30ff */
[----:B------:R-:W-:Y:S02]  /*7600*/  SHF.L.U32 R83, R23, 0x7, RZ ;  /* 0x0000000717537819 */ /* 0x000fe400000006ff */
[----:B------:R-:W-:Y:S01]  /*7610*/  LOP3.LUT R81, R81, 0xffffc000, RZ, 0xc0, !PT ;  /* 0xffffc00051517812 */ /* 0x000fe200078ec0ff */
[----:B------:R-:W-:Y:S01]  /*7620*/  IMAD.SHL.U32 R82, R82, 0x10, RZ ;  /* 0x0000001052527824 */ /* 0x000fe200078e00ff */
[----:B------:R-:W-:-:S04]  /*7630*/  LOP3.LUT R83, R83, 0x380, RZ, 0xc0, !PT ;  /* 0x0000038053537812 */ /* 0x000fc800078ec0ff */
[----:B------:R-:W-:Y:S02]  /*7640*/  SHF.R.U32.HI R83, RZ, 0x3, R83 ;  /* 0x00000003ff537819 */ /* 0x000fe40000011653 */
[----:B------:R-:W-:Y:S02]  /*7650*/  LOP3.LUT R82, R82, 0xfffffc00, RZ, 0xc0, !PT ;  /* 0xfffffc0052527812 */ /* 0x000fe400078ec0ff */
[----:B------:R-:W-:-:S04]  /*7660*/  LOP3.LUT R80, R80, R83, RZ, 0x3c, !PT ;  /* 0x0000005350507212 */ /* 0x000fc800078e3cff */
[----:B------:R-:W-:Y:S01]  /*7670*/  IADD3 R83, R80, R81, R82 ;  /* 0x0000005150537210 */ /* 0x000fe20007ffe052 */
[----:B------:R-:W-:-:S03]  /*7680*/  IMAD R81, R232, 0x8000, R29 ;  /* 0x00008000e8517824 */ /* 0x000fc600078e021d */
[----:B------:R-:W-:Y:S01]  /*7690*/  LEA R83, R232, R83, 0xf ;  /* 0x00000053e8537211 */ /* 0x000fe200078e78ff */
[----:B------:R-:W-:-:S04]  /*76a0*/  IMAD.IADD R81, R22, 0x1, R81 ;  /* 0x0000000116517824 */ /* 0x000fc800078e0251 */
[----:B------:R-:W-:Y:S02]  /*76b0*/  IMAD.IADD R84, R22, 0x1, R83 ;  /* 0x0000000116547824 */ /* 0x000fe400078e0253 */
[----:B------:R-:W1:Y:S04]  /*76c0*/  LDS.128 R80, [R81+0x28400] ;  /* 0x0284000051507984 */ /* 0x000e680000000c00 */
[----:B------:R-:W2:Y:S01]  /*76d0*/  LDS.128 R84, [R84+0x28400] ;  /* 0x0284000054547984 */ /* 0x000ea20000000c00 */
[----:B------:R-:W-:Y:S05]  /*76e0*/  @P2 BRA `(.L_x_403) ;  /* 0x0000000c00542947 */ /* 0x000fea0003800000 */
[--C-:B------:R-:W-:Y:S02]  /*76f0*/  SHF.R.U32.HI R163, RZ, 0x8, R49.reuse ;  /* 0x00000008ffa37819 */ /* 0x100fe40000011631 */
[--C-:B------:R-:W-:Y:S02]  /*7700*/  SHF.R.U32.HI R165, RZ, 0x18, R49.reuse ;  /* 0x00000018ffa57819 */ /* 0x100fe40000011631 */
[----:B------:R-:W-:Y:S02]  /*7710*/  LOP3.LUT R48, R49, 0xff, RZ, 0xc0, !PT ;  /* 0x000000ff31307812 */ /* 0x000fe400078ec0ff */
[----:B------:R-:W-:Y:S01]  /*7720*/  SHF.R.U32.HI R161, RZ, 0x10, R49 ;  /* 0x00000010ffa17819 */ /* 0x000fe20000011631 */
[----:B------:R-:W-:Y:S01]  /*7730*/  IMAD.SHL.U32 R49, R163, 0x100, RZ ;  /* 0x00000100a3317824 */ /* 0x000fe200078e00ff */
[----:B------:R-:W-:Y:S02]  /*7740*/  SHF.R.U32.HI R159, RZ, 0x18, R51 ;  /* 0x00000018ff9f7819 */ /* 0x000fe40000011633 */
[----:B------:R-:W-:-:S02]  /*7750*/  LOP3.LUT R50, R51, 0xff, RZ, 0xc0, !PT ;  /* 0x000000ff33327812 */ /* 0x000fc400078ec0ff */
[--C-:B------:R-:W-:Y:S02]  /*7760*/  SHF.R.U32.HI R157, RZ, 0x8, R51.reuse ;  /* 0x00000008ff9d7819 */ /* 0x100fe40000011633 */
[----:B------:R-:W-:Y:S02]  /*7770*/  SHF.R.U32.HI R158, RZ, 0x10, R51 ;  /* 0x00000010ff9e7819 */ /* 0x000fe40000011633 */
[----:B------:R-:W-:Y:S02]  /*7780*/  SHF.R.U32.HI R52, RZ, 0x18, R53 ;  /* 0x00000018ff347819 */ /* 0x000fe40000011635 */
[----:B------:R-:W-:Y:S02]  /*7790*/  LOP3.LUT R51, R53, 0xff, RZ, 0xc0, !PT ;  /* 0x000000ff35337812 */ /* 0x000fe400078ec0ff */
[----:B------:R-:W-:Y:S02]  /*77a0*/  PRMT R48, R165, 0x654, R48 ;  /* 0x00000654a5307816 */ /* 0x000fe40000000030 */
[----:B------:R-:W-:-:S02]  /*77b0*/  SHF.R.U32.HI R155, RZ, 0x8, R55 ;  /* 0x00000008ff9b7819 */ /* 0x000fc40000011637 */
[--C-:B------:R-:W-:Y:S02]  /*77c0*/  SHF.R.U32.HI R156, RZ, 0x8, R53.reuse ;  /* 0x00000008ff9c7819 */ /* 0x100fe40000011635 */
[----:B------:R-:W-:Y:S02]  /*77d0*/  SHF.R.U32.HI R160, RZ, 0x10, R53 ;  /* 0x00000010ffa07819 */ /* 0x000fe40000011635 */
[----:B------:R-:W-:Y:S02]  /*77e0*/  SHF.R.U32.HI R54, RZ, 0x18, R55 ;  /* 0x00000018ff367819 */ /* 0x000fe40000011637 */
[----:B------:R-:W-:Y:S01]  /*77f0*/  LOP3.LUT R53, R55, 0xff, RZ, 0xc0, !PT ;  /* 0x000000ff37357812 */ /* 0x000fe200078ec0ff */
[----:B------:R-:W-:Y:S01]  /*7800*/  IMAD.U32 R160, R160, 0x10000, RZ ;  /* 0x00010000a0a07824 */ /* 0x000fe200078e00ff */
[----:B------:R-:W-:Y:S02]  /*7810*/  PRMT R52, R52, 0x654, R51 ;  /* 0x0000065434347816 */ /* 0x000fe40000000033 */
[----:B------:R-:W-:Y:S01]  /*7820*/  LOP3.LUT R48, R48, 0xff00, R49, 0xf8, !PT ;  /* 0x0000ff0030307812 */ /* 0x000fe200078ef831 */
[----:B------:R-:W-:Y:S01]  /*7830*/  IMAD.U32 R49, R161, 0x10000, RZ ;  /* 0x00010000a1317824 */ /* 0x000fe200078e00ff */
[----:B------:R-:W-:Y:S01]  /*7840*/  SHF.R.U32.HI R162, RZ, 0x10, R55 ;  /* 0x00000010ffa27819 */ /* 0x000fe20000011637 */
[----:B------:R-:W-:Y:S01]  /*7850*/  IMAD.SHL.U32 R55, R155, 0x100, RZ ;  /* 0x000001009b377824 */ /* 0x000fe200078e00ff */
[----:B------:R-:W-:-:S02]  /*7860*/  PRMT R50, R159, 0x654, R50 ;  /* 0x000006549f327816 */ /* 0x000fc40000000032 */
[----:B------:R-:W-:Y:S01]  /*7870*/  SHF.L.U32 R51, R157, 0x8, RZ ;  /* 0x000000089d337819 */ /* 0x000fe200000006ff */
[----:B------:R-:W-:Y:S01]  /*7880*/  IMAD.U32 R162, R162, 0x10000, RZ ;  /* 0x00010000a2a27824 */ /* 0x000fe200078e00ff */
[----:B------:R-:W-:Y:S01]  /*7890*/  PRMT R54, R54, 0x654, R53 ;  /* 0x0000065436367816 */ /* 0x000fe20000000035 */
[----:B------:R-:W-:Y:S01]  /*78a0*/  IMAD.SHL.U32 R53, R156, 0x100, RZ ;  /* 0x000001009c357824 */ /* 0x000fe200078e00ff */
[----:B------:R-:W-:Y:S02]  /*78b0*/  LOP3.LUT R51, R50, 0xff00, R51, 0xf8, !PT ;  /* 0x0000ff0032337812 */ /* 0x000fe400078ef833 */
[----:B------:R-:W-:Y:S02]  /*78c0*/  LOP3.LUT R50, R48, 0xff0000, R49, 0xf8, !PT ;  /* 0x00ff000030327812 */ /* 0x000fe400078ef831 */
[----:B------:R-:W-:Y:S02]  /*78d0*/  LOP3.LUT R159, R54, 0xff00, R55, 0xf8, !PT ;  /* 0x0000ff00369f7812 */ /* 0x000fe400078ef837 */
[----:B------:R-:W-:-:S02]  /*78e0*/  SHF.L.U32 R48, R158, 0x10, RZ ;  /* 0x000000109e307819 */ /* 0x000fc400000006ff */
[----:B------:R-:W-:Y:S02]  /*78f0*/  F2FP.F16.E4M3.UNPACK_B R158, R151.H1 ;  /* 0x00000097ff9e723e */ /* 0x000fe400030006ff */
[----:B--2---:R-:W-:Y:S02]  /*7900*/  F2FP.F16.E4M3.UNPACK_B R55, R84.H1 ;  /* 0x00000054ff37723e */ /* 0x004fe400030006ff */
[----:B-1----:R-:W-:Y:S01]  /*7910*/  F2FP.F16.E4M3.UNPACK_B R54, R80.H1 ;  /* 0x00000050ff36723e */ /* 0x002fe200030006ff */
[----:B------:R-:W-:Y:S01]  /*7920*/  HADD2.F32 R49, -RZ, R158.H0_H0 ;  /* 0x2000009eff317230 */ /* 0x000fe20000004100 */
[----:B------:R-:W-:Y:S01]  /*7930*/  LOP3.LUT R157, R52, 0xff00, R53, 0xf8, !PT ;  /* 0x0000ff00349d7812 */ /* 0x000fe200078ef835 */
[----:B------:R-:W-:Y:S01]  /*7940*/  HADD2.F32 R53, -RZ, R55.H0_H0 ;  /* 0x20000037ff357230 */ /* 0x000fe20000004100 */
[----:B------:R-:W-:Y:S01]  /*7950*/  F2FP.F16.E4M3.UNPACK_B R155, R150.H1 ;  /* 0x00000096ff9b723e */ /* 0x000fe200030006ff */
[--C-:B------:R-:W-:Y:S01]  /*7960*/  HADD2.F32 R52, -RZ, R54.reuse.H0_H0 ;  /* 0x20000036ff347230 */ /* 0x100fe20000004100 */
[----:B------:R-:W-:Y:S01]  /*7970*/  LOP3.LUT R48, R51, 0xff0000, R48, 0xf8, !PT ;  /* 0x00ff000033307812 */ /* 0x000fe200078ef830 */
[----:B------:R-:W-:-:S02]  /*7980*/  HADD2.F32 R54, -RZ, R54.H1_H1 ;  /* 0x30000036ff367230 */ /* 0x000fc40000004100 */
[-C--:B------:R-:W-:Y:S01]  /*7990*/  FMUL.FTZ R161, R53, R49.reuse ;  /* 0x0000003135a17220 */ /* 0x080fe20000410000 */
[--C-:B------:R-:W-:Y:S02]  /*79a0*/  HADD2.F32 R156, -RZ, R155.reuse.H0_H0 ;  /* 0x2000009bff9c7230 */ /* 0x100fe40000004100 */
[C---:B------:R-:W-:Y:S01]  /*79b0*/  FMUL.FTZ R164, R52.reuse, R49 ;  /* 0x0000003134a47220 */ /* 0x040fe20000410000 */
[----:B------:R-:W-:Y:S01]  /*79c0*/  LOP3.LUT R51, R157, 0xff0000, R160, 0xf8, !PT ;  /* 0x00ff00009d337812 */ /* 0x000fe200078ef8a0 */
[----:B------:R-:W-:Y:S01]  /*79d0*/  HADD2.F32 R157, -RZ, R155.H1_H1 ;  /* 0x3000009bff9d7230 */ /* 0x000fe20000004100 */
[----:B------:R-:W-:Y:S01]  /*79e0*/  F2FP.F16.E4M3.UNPACK_B R84, R84 ;  /* 0x00000054ff54723e */ /* 0x000fe200020006ff */
[-C--:B------:R-:W-:Y:S01]  /*79f0*/  FFMA.FTZ R52, R52, R156.reuse, -R161 ;  /* 0x0000009c34347223 */ /* 0x080fe200000108a1 */
[----:B------:R-:W-:Y:S01]  /*7a00*/  FFMA.FTZ R53, R53, R156, R164 ;  /* 0x0000009c35357223 */ /* 0x000fe200000100a4 */
[----:B------:R-:W-:Y:S01]  /*7a10*/  HADD2.F32 R160, -RZ, R158.H1_H1 ;  /* 0x3000009effa07230 */ /* 0x000fe20000004100 */
[----:B------:R-:W-:Y:S01]  /*7a20*/  F2FP.F16.E4M3.UNPACK_B R156, R150 ;  /* 0x00000096ff9c723e */ /* 0x000fe200020006ff */
[----:B------:R-:W-:Y:S01]  /*7a30*/  HADD2.F32 R155, -RZ, R55.H1_H1 ;  /* 0x30000037ff9b7230 */ /* 0x000fe20000004100 */
[----:B------:R-:W-:Y:S01]  /*7a40*/  F2FP.F16.E4M3.UNPACK_B R158, R151 ;  /* 0x00000097ff9e723e */ /* 0x000fe200020006ff */
[----:B------:R-:W-:Y:S01]  /*7a50*/  HADD2.F32 R151, -RZ, R84.H0_H0 ;  /* 0x20000054ff977230 */ /* 0x000fe20000004100 */
[----:B------:R-:W-:-:S02]  /*7a60*/  F2FP.F16.E4M3.UNPACK_B R150, R80 ;  /* 0x00000050ff96723e */ /* 0x000fc400020006ff */
[-C--:B------:R-:W-:Y:S01]  /*7a70*/  FMUL.FTZ R55, R155, R160.reuse ;  /* 0x000000a09b377220 */ /* 0x080fe20000410000 */
[----:B------:R-:W-:Y:S01]  /*7a80*/  LOP3.LUT R49, R159, 0xff0000, R162, 0xf8, !PT ;  /* 0x00ff00009f317812 */ /* 0x000fe200078ef8a2 */
[C---:B------:R-:W-:Y:S01]  /*7a90*/  FMUL.FTZ R160, R54.reuse, R160 ;  /* 0x000000a036a07220 */ /* 0x040fe20000410000 */
[----:B------:R-:W-:Y:S02]  /*7aa0*/  HADD2.F32 R159, -RZ, R158.H0_H0 ;  /* 0x2000009eff9f7230 */ /* 0x000fe40000004100 */
[-C--:B------:R-:W-:Y:S01]  /*7ab0*/  FFMA.FTZ R55, R54, R157.reuse, -R55 ;  /* 0x0000009d36377223 */ /* 0x080fe20000010837 */
[----:B------:R-:W-:Y:S02]  /*7ac0*/  HADD2.F32 R80, -RZ, R150.H0_H0 ;  /* 0x20000096ff507230 */ /* 0x000fe40000004100 */
[----:B------:R-:W-:Y:S01]  /*7ad0*/  FFMA.FTZ R54, R155, R157, R160 ;  /* 0x0000009d9b367223 */ /* 0x000fe200000100a0 */
[----:B------:R-:W-:Y:S02]  /*7ae0*/  HADD2.F32 R157, -RZ, R156.H0_H0 ;  /* 0x2000009cff9d7230 */ /* 0x000fe40000004100 */
[----:B------:R-:W-:Y:S01]  /*7af0*/  FMUL.FTZ R161, R151, R159 ;  /* 0x0000009f97a17220 */ /* 0x000fe20000410000 */
[----:B------:R-:W-:-:S02]  /*7b00*/  HADD2.F32 R158, -RZ, R158.H1_H1 ;  /* 0x3000009eff9e7230 */ /* 0x000fc40000004100 */
[C---:B------:R-:W-:Y:S01]  /*7b10*/  FMUL.FTZ R160, R80.reuse, R159 ;  /* 0x0000009f50a07220 */ /* 0x040fe20000410000 */
[----:B------:R-:W-:Y:S02]  /*7b20*/  HADD2.F32 R155, -RZ, R84.H1_H1 ;  /* 0x30000054ff9b7230 */ /* 0x000fe40000004100 */
[-C--:B------:R-:W-:Y:S01]  /*7b30*/  FFMA.FTZ R80, R80, R157.reuse, -R161 ;  /* 0x0000009d50507223 */ /* 0x080fe200000108a1 */
[----:B------:R-:W-:Y:S02]  /*7b40*/  HADD2.F32 R150, -RZ, R150.H1_H1 ;  /* 0x30000096ff967230 */ /* 0x000fe40000004100 */
[----:B------:R-:W-:Y:S01]  /*7b50*/  FFMA.FTZ R84, R151, R157, R160 ;  /* 0x0000009d97547223 */ /* 0x000fe200000100a0 */
[----:B------:R-:W-:Y:S02]  /*7b60*/  HADD2.F32 R156, -RZ, R156.H1_H1 ;  /* 0x3000009cff9c7230 */ /* 0x000fe40000004100 */
[-C--:B------:R-:W-:Y:S01]  /*7b70*/  FMUL.FTZ R151, R155, R158.reuse ;  /* 0x0000009e9b977220 */ /* 0x080fe20000410000 */
[----:B------:R-:W-:Y:S01]  /*7b80*/  F2FP.F16.E4M3.UNPACK_B R160, R149.H1 ;  /* 0x00000095ffa0723e */ /* 0x000fe200030006ff */
[C---:B------:R-:W-:Y:S01]  /*7b90*/  FMUL.FTZ R162, R150.reuse, R158 ;  /* 0x0000009e96a27220 */ /* 0x040fe20000410000 */
[----:B------:R-:W-:Y:S01]  /*7ba0*/  F2FP.F16.E4M3.UNPACK_B R157, R86.H1 ;  /* 0x00000056ff9d723e */ /* 0x000fe200030006ff */
[----:B------:R-:W-:Y:S01]  /*7bb0*/  FFMA.FTZ R151, R150, R156, -R151 ;  /* 0x0000009c96977223 */ /* 0x000fe20000010897 */
[----:B------:R-:W-:Y:S01]  /*7bc0*/  F2FP.F16.E4M3.UNPACK_B R159, R148.H1 ;  /* 0x00000094ff9f723e */ /* 0x000fe200030006ff */
[----:B------:R-:W-:Y:S01]  /*7bd0*/  HADD2.F32 R163, -RZ, R160.H0_H0 ;  /* 0x200000a0ffa37230 */ /* 0x000fe20000004100 */
[----:B------:R-:W-:Y:S01]  /*7be0*/  F2FP.F16.E4M3.UNPACK_B R150, R82.H1 ;  /* 0x00000052ff96723e */ /* 0x000fe200030006ff */
[----:B------:R-:W-:-:S02]  /*7bf0*/  HADD2.F32 R158, -RZ, R157.H0_H0 ;  /* 0x2000009dff9e7230 */ /* 0x000fc40000004100 */
[----:B------:R-:W-:Y:S01]  /*7c00*/  FFMA.FTZ R155, R155, R156, R162 ;  /* 0x0000009c9b9b7223 */ /* 0x000fe200000100a2 */
[----:B------:R-:W-:Y:S01]  /*7c10*/  HADD2.F32 R161, -RZ, R159.H0_H0 ;  /* 0x2000009fffa17230 */ /* 0x000fe20000004100 */
[----:B------:R-:W-:Y:S01]  /*7c20*/  F2FP.F16.E4M3.UNPACK_B R82, R82 ;  /* 0x00000052ff52723e */ /* 0x000fe200020006ff */
[----:B------:R-:W-:Y:S02]  /*7c30*/  HADD2.F32 R156, -RZ, R150.H0_H0 ;  /* 0x20000096ff9c7230 */ /* 0x000fe40000004100 */
[----:B------:R-:W-:Y:S01]  /*7c40*/  FMUL.FTZ R165, R158, R163 ;  /* 0x000000a39ea57220 */ /* 0x000fe20000410000 */
[----:B------:R-:W-:Y:S01]  /*7c50*/  HADD2.F32 R160, -RZ, R160.H1_H1 ;  /* 0x300000a0ffa07230 */ /* 0x000fe20000004100 */
[----:B------:R-:W-:Y:S01]  /*7c60*/  F2FP.SATFINITE.E4M3.F32.PACK_AB_MERGE_C R53, R54, R53, RZ ;  /* 0x000000353635723e */ /* 0x000fe200048070ff */
[----:B------:R-:W-:Y:S02]  /*7c70*/  HADD2.F32 R157, -RZ, R157.H1_H1 ;  /* 0x3000009dff9d7230 */ /* 0x000fe40000004100 */
[----:B------:R-:W-:Y:S01]  /*7c80*/  FMUL.FTZ R163, R156, R163 ;  /* 0x000000a39ca37220 */ /* 0x000fe20000410000 */
[----:B------:R-:W-:-:S02]  /*7c90*/  HADD2.F32 R150, -RZ, R150.H1_H1 ;  /* 0x30000096ff967230 */ /* 0x000fc40000004100 */
[----:B------:R-:W-:Y:S01]  /*7ca0*/  FFMA.FTZ R165, R156, R161, -R165 ;  /* 0x000000a19ca57223 */ /* 0x000fe200000108a5 */
[----:B------:R-:W-:Y:S02]  /*7cb0*/  HADD2.F32 R159, -RZ, R159.H1_H1 ;  /* 0x3000009fff9f7230 */ /* 0x000fe40000004100 */
[CC--:B------:R-:W-:Y:S01]  /*7cc0*/  FMUL.FTZ R167, R157.reuse, R160.reuse ;  /* 0x000000a09da77220 */ /* 0x0c0fe20000410000 */
[----:B------:R-:W-:Y:S01]  /*7cd0*/  F2FP.F16.E4M3.UNPACK_B R156, R149 ;  /* 0x00000095ff9c723e */ /* 0x000fe200020006ff */
[C---:B------:R-:W-:Y:S01]  /*7ce0*/  FMUL.FTZ R162, R150.reuse, R160 ;  /* 0x000000a096a27220 */ /* 0x040fe20000410000 */
[----:B------:R-:W-:Y:S01]  /*7cf0*/  F2FP.F16.E4M3.UNPACK_B R149, R86 ;  /* 0x00000056ff95723e */ /* 0x000fe200020006ff */
[-C--:B------:R-:W-:Y:S01]  /*7d00*/  FFMA.FTZ R160, R150, R159.reuse, -R167 ;  /* 0x0000009f96a07223 */ /* 0x080fe200000108a7 */
[----:B------:R-:W-:Y:S01]  /*7d10*/  F2FP.F16.E4M3.UNPACK_B R150, R148 ;  /* 0x00000094ff96723e */ /* 0x000fe200020006ff */
[----:B------:R-:W-:Y:S01]  /*7d20*/  FFMA.FTZ R167, R157, R159, R162 ;  /* 0x0000009f9da77223 */ /* 0x000fe200000100a2 */
[----:B------:R-:W-:-:S02]  /*7d30*/  HADD2.F32 R159, -RZ, R156.H0_H0 ;  /* 0x2000009cff9f7230 */ /* 0x000fc40000004100 */
[----:B------:R-:W-:Y:S01]  /*7d40*/  FFMA.FTZ R158, R158, R161, R163 ;  /* 0x000000a19e9e7223 */ /* 0x000fe200000100a3 */
[--C-:B------:R-:W-:Y:S01]  /*7d50*/  HADD2.F32 R148, -RZ, R149.reuse.H0_H0 ;  /* 0x20000095ff947230 */ /* 0x100fe20000004100 */
[----:B------:R-:W-:Y:S01]  /*7d60*/  F2FP.SATFINITE.E4M3.F32.PACK_AB_MERGE_C R52, R55, R52, RZ ;  /* 0x000000343734723e */ /* 0x000fe200048070ff */
[----:B------:R-:W-:Y:S01]  /*7d70*/  HADD2.F32 R156, -RZ, R156.H1_H1 ;  /* 0x3000009cff9c7230 */ /* 0x000fe20000004100 */
[----:B------:R-:W-:Y:S01]  /*7d80*/  F2FP.F16.E4M3.UNPACK_B R54, R85 ;  /* 0x00000055ff36723e */ /* 0x000fe200020006ff */
[--C-:B------:R-:W-:Y:S02]  /*7d90*/  HADD2.F32 R86, -RZ, R82.reuse.H0_H0 ;  /* 0x20000052ff567230 */ /* 0x100fe40000004100 */
[----:B------:R-:W-:Y:S01]  /*7da0*/  FMUL.FTZ R161, R148, R159 ;  /* 0x0000009f94a17220 */ /* 0x000fe20000410000 */
[----:B------:R-:W-:Y:S01]  /*7db0*/  HADD2.F32 R149, -RZ, R149.H1_H1 ;  /* 0x30000095ff957230 */ /* 0x000fe20000004100 */
[----:B------:R-:W-:Y:S01]  /*7dc0*/  F2FP.F16.E4M3.UNPACK_B R55, R51 ;  /* 0x00000033ff37723e */ /* 0x000fe200020006ff */
[----:B------:R-:W-:-:S02]  /*7dd0*/  HADD2.F32 R82, -RZ, R82.H1_H1 ;  /* 0x30000052ff527230 */ /* 0x000fc40000004100 */
[----:B------:R-:W-:Y:S01]  /*7de0*/  FMUL.FTZ R159, R86, R159 ;  /* 0x0000009f569f7220 */ /* 0x000fe20000410000 */
[--C-:B------:R-:W-:Y:S02]  /*7df0*/  HADD2.F32 R157, -RZ, R150.reuse.H0_H0 ;  /* 0x20000096ff9d7230 */ /* 0x100fe40000004100 */
[-C--:B------:R-:W-:Y:S01]  /*7e00*/  FMUL.FTZ R163, R149, R156.reuse ;  /* 0x0000009c95a37220 */ /* 0x080fe20000410000 */
[----:B------:R-:W-:Y:S02]  /*7e10*/  HADD2.F32 R150, -RZ, R150.H1_H1 ;  /* 0x30000096ff967230 */ /* 0x000fe40000004100 */
[----:B------:R-:W-:Y:S01]  /*7e20*/  FMUL.FTZ R156, R82, R156 ;  /* 0x0000009c529c7220 */ /* 0x000fe20000410000 */
[----:B------:R-:W-:Y:S01]  /*7e30*/  F2FP.SATFINITE.E4M3.F32.PACK_AB_MERGE_C R84, R155, R84, R53 ;  /* 0x000000549b54723e */ /* 0x000fe20004807035 */
[----:B------:R-:W-:Y:S01]  /*7e40*/  FFMA.FTZ R161, R86, R157, -R161 ;  /* 0x0000009d56a17223 */ /* 0x000fe200000108a1 */
[----:B------:R-:W-:Y:S01]  /*7e50*/  F2FP.F16.E4M3.UNPACK_B R53, R81 ;  /* 0x00000051ff35723e */ /* 0x000fe200020006ff */
[----:B------:R-:W-:Y:S01]  /*7e60*/  FFMA.FTZ R86, R148, R157, R159 ;  /* 0x0000009d94567223 */ /* 0x000fe2000001009f */
[----:B------:R-:W-:Y:S01]  /*7e70*/  FFMA.FTZ R157, R149, R150, R156 ;  /* 0x00000096959d7223 */ /* 0x000fe2000001009c */
[----:B------:R-:W-:Y:S01]  /*7e80*/  F2FP.SATFINITE.E4M3.F32.PACK_AB_MERGE_C R158, R167, R158, RZ ;  /* 0x0000009ea79e723e */ /* 0x000fe200048070ff */
[----:B------:R-:W-:Y:S01]  /*7e90*/  HADD2.F32 R148, -RZ, R54.H0_H0 ;  /* 0x20000036ff947230 */ /* 0x000fe20000004100 */
[----:B------:R-:W-:Y:S01]  /*7ea0*/  F2FP.SATFINITE.E4M3.F32.PACK_AB_MERGE_C R80, R151, R80, R52 ;  /* 0x000000509750723e */ /* 0x000fe20004807034 */
[----:B------:R-:W-:Y:S01]  /*7eb0*/  HADD2.F32 R155, -RZ, R55.H0_H0 ;  /* 0x20000037ff9b7230 */ /* 0x000fe20000004100 */
[----:B------:R-:W-:Y:S01]  /*7ec0*/  F2FP.F16.E4M3.UNPACK_B R149, R50 ;  /* 0x00000032ff95723e */ /* 0x000fe200020006ff */
[----:B------:R-:W-:-:S02]  /*7ed0*/  HADD2.F32 R52, -RZ, R53.H0_H0 ;  /* 0x20000035ff347230 */ /* 0x000fc40000004100 */
[----:B------:R-:W-:Y:S01]  /*7ee0*/  FFMA.FTZ R82, R82, R150, -R163 ;  /* 0x0000009652527223 */ /* 0x000fe200000108a3 */
[----:B------:R-:W-:Y:S01]  /*7ef0*/  F2FP.SATFINITE.E4M3.F32.PACK_AB_MERGE_C R86, R157, R86, R158 ;  /* 0x000000569d56723e */ /* 0x000fe2000480709e */
[-C--:B------:R-:W-:Y:S01]  /*7f00*/  FMUL.FTZ R157, R148, R155.reuse ;  /* 0x0000009b949d7220 */ /* 0x080fe20000410000 */
[----:B------:R-:W-:Y:S02]  /*7f10*/  HADD2.F32 R151, -RZ, R149.H0_H0 ;  /* 0x20000095ff977230 */ /* 0x000fe40000004100 */
[C---:B------:R-:W-:Y:S01]  /*7f20*/  FMUL.FTZ R155, R52.reuse, R155 ;  /* 0x0000009b349b7220 */ /* 0x040fe20000410000 */
[----:B------:R-:W-:Y:S01]  /*7f30*/  HADD2.F32 R150, -RZ, R55.H1_H1 ;  /* 0x30000037ff967230 */ /* 0x000fe20000004100 */
[----:B------:R-:W-:Y:S01]  /*7f40*/  F2FP.F16.E4M3.UNPACK_B R85, R85.H1 ;  /* 0x00000055ff55723e */ /* 0x000fe200030006ff */
[----:B------:R-:W-:Y:S02]  /*7f50*/  HADD2.F32 R54, -RZ, R54.H1_H1 ;  /* 0x30000036ff367230 */ /* 0x000fe40000004100 */
[----:B------:R-:W-:Y:S01]  /*7f60*/  FFMA.FTZ R52, R52, R151, -R157 ;  /* 0x0000009734347223 */ /* 0x000fe2000001089d */
[----:B------:R-:W-:-:S02]  /*7f70*/  HADD2.F32 R55, -RZ, R53.H1_H1 ;  /* 0x30000035ff377230 */ /* 0x000fc40000004100 */
[----:B------:R-:W-:Y:S01]  /*7f80*/  FFMA.FTZ R53, R148, R151, R155 ;  /* 0x0000009794357223 */ /* 0x000fe2000001009b */
[----:B------:R-:W-:Y:S02]  /*7f90*/  HADD2.F32 R149, -RZ, R149.H1_H1 ;  /* 0x30000095ff957230 */ /* 0x000fe40000004100 */
[CC--:B------:R-:W-:Y:S01]  /*7fa0*/  FMUL.FTZ R148, R54.reuse, R150.reuse ;  /* 0x0000009636947220 */ /* 0x0c0fe20000410000 */
[----:B------:R-:W-:Y:S01]  /*7fb0*/  F2FP.F16.E4M3.UNPACK_B R81, R81.H1 ;  /* 0x00000051ff51723e */ /* 0x000fe200030006ff */
[C---:B------:R-:W-:Y:S01]  /*7fc0*/  FMUL.FTZ R151, R55.reuse, R150 ;  /* 0x0000009637977220 */ /* 0x040fe20000410000 */
[----:B------:R-:W-:Y:S01]  /*7fd0*/  F2FP.F16.E4M3.UNPACK_B R150, R51.H1 ;  /* 0x00000033ff96723e */ /* 0x000fe200030006ff */
[-C--:B------:R-:W-:Y:S01]  /*7fe0*/  FFMA.FTZ R55, R55, R149.reuse, -R148 ;  /* 0x0000009537377223 */ /* 0x080fe20000010894 */
[--C-:B------:R-:W-:Y:S01]  /*7ff0*/  HADD2.F32 R148, -RZ, R85.reuse.H0_H0 ;  /* 0x20000055ff947230 */ /* 0x100fe20000004100 */
[----:B------:R-:W-:Y:S01]  /*8000*/  F2FP.F16.E4M3.UNPACK_B R50, R50.H1 ;  /* 0x00000032ff32723e */ /* 0x000fe200030006ff */
[----:B------:R-:W-:Y:S01]  /*8010*/  FFMA.FTZ R54, R54, R149, R151 ;  /* 0x0000009536367223 */ /* 0x000fe20000010097 */
[----:B------:R-:W-:Y:S01]  /*8020*/  F2FP.SATFINITE.E4M3.F32.PACK_AB_MERGE_C R160, R160, R165, RZ ;  /* 0x000000a5a0a0723e */ /* 0x000fe200048070ff */
[----:B------:R-:W-:Y:S01]  /*8030*/  HADD2.F32 R85, -RZ, R85.H1_H1 ;  /* 0x30000055ff557230 */ /* 0x000fe20000004100 */
[----:B------:R-:W-:Y:S01]  /*8040*/  F2FP.F16.E4M3.UNPACK_B R157, R49 ;  /* 0x00000031ff9d723e */ /* 0x000fe200020006ff */
[--C-:B------:R-:W-:Y:S01]  /*8050*/  HADD2.F32 R156, -RZ, R150.reuse.H1_H1 ;  /* 0x30000096ff9c7230 */ /* 0x100fe20000004100 */
[----:B------:R-:W-:Y:S01]  /*8060*/  F2FP.SATFINITE.E4M3.F32.PACK_AB_MERGE_C R82, R82, R161, R160 ;  /* 0x000000a15252723e */ /* 0x000fe200048070a0 */
[----:B------:R-:W-:-:S02]  /*8070*/  HADD2.F32 R151, -RZ, R150.H0_H0 ;  /* 0x20000096ff977230 */ /* 0x000fc40000004100 */
[--C-:B------:R-:W-:Y:S02]  /*8080*/  HADD2.F32 R51, -RZ, R81.reuse.H0_H0 ;  /* 0x20000051ff337230 */ /* 0x100fe40000004100 */
[-C--:B------:R-:W-:Y:S01]  /*8090*/  FMUL.FTZ R160, R85, R156.reuse ;  /* 0x0000009c55a07220 */ /* 0x080fe20000410000 */
[----:B------:R-:W-:Y:S02]  /*80a0*/  HADD2.F32 R81, -RZ, R81.H1_H1 ;  /* 0x30000051ff517230 */ /* 0x000fe40000004100 */
[-C--:B------:R-:W-:Y:S01]  /*80b0*/  FMUL.FTZ R158, R148, R151.reuse ;  /* 0x00000097949e7220 */ /* 0x080fe20000410000 */
[--C-:B------:R-:W-:Y:S02]  /*80c0*/  HADD2.F32 R150, -RZ, R50.reuse.H1_H1 ;  /* 0x30000032ff967230 */ /* 0x100fe40000004100 */
[----:B------:R-:W-:Y:S01]  /*80d0*/  FMUL.FTZ R151, R51, R151 ;  /* 0x0000009733977220 */ /* 0x000fe20000410000 */
[----:B------:R-:W-:Y:S02]  /*80e0*/  HADD2.F32 R149, -RZ, R50.H0_H0 ;  /* 0x20000032ff957230 */ /* 0x000fe40000004100 */
[----:B------:R-:W-:Y:S01]  /*80f0*/  FMUL.FTZ R156, R81, R156 ;  /* 0x0000009c519c7220 */ /* 0x000fe20000410000 */
[----:B------:R-:W-:-:S02]  /*8100*/  HADD2.F32 R159, -RZ, R157.H0_H0 ;  /* 0x2000009dff9f7230 */ /* 0x000fc40000004100 */
[-C--:B------:R-:W-:Y:S01]  /*8110*/  FFMA.FTZ R161, R81, R150.reuse, -R160 ;  /* 0x0000009651a17223 */ /* 0x080fe200000108a0 */
[----:B------:R-:W-:Y:S01]  /*8120*/  F2FP.F16.E4M3.UNPACK_B R81, R83 ;  /* 0x00000053ff51723e */ /* 0x000fe200020006ff */
[-C--:B------:R-:W-:Y:S01]  /*8130*/  FFMA.FTZ R50, R51, R149.reuse, -R158 ;  /* 0x0000009533327223 */ /* 0x080fe2000001089e */
[----:B------:R-:W-:Y:S01]  /*8140*/  FFMA.FTZ R51, R148, R149, R151 ;  /* 0x0000009594337223 */ /* 0x000fe20000010097 */
[----:B------:R-:W-:Y:S01]  /*8150*/  F2FP.F16.E4M3.UNPACK_B R83, R83.H1 ;  /* 0x00000053ff53723e */ /* 0x000fe200030006ff */
[----:B------:R-:W-:Y:S01]  /*8160*/  FFMA.FTZ R162, R85, R150, R156 ;  /* 0x0000009655a27223 */ /* 0x000fe2000001009c */
[----:B------:R-:W-:Y:S01]  /*8170*/  F2FP.F16.E4M3.UNPACK_B R158, R49.H1 ;  /* 0x00000031ff9e723e */ /* 0x000fe200030006ff */
[----:B------:R-:W-:Y:S01]  /*8180*/  HADD2.F32 R85, -RZ, R81.H0_H0 ;  /* 0x20000051ff557230 */ /* 0x000fe20000004100 */
[-C--:B------:R-:W-:Y:S01]  /*8190*/  F2FP.F16.E4M3.UNPACK_B R149, R87.reuse.H1 ;  /* 0x00000057ff95723e */ /* 0x080fe200030006ff */
[----:B------:R-:W-:Y:S01]  /*81a0*/  HADD2.F32 R157, -RZ, R157.H1_H1 ;  /* 0x3000009dff9d7230 */ /* 0x000fe20000004100 */
[----:B------:R-:W-:Y:S01]  /*81b0*/  F2FP.F16.E4M3.UNPACK_B R148, R87 ;  /* 0x00000057ff94723e */ /* 0x000fe200020006ff */
[----:B------:R-:W-:Y:S01]  /*81c0*/  HADD2.F32 R87, -RZ, R83.H0_H0 ;  /* 0x20000053ff577230 */ /* 0x000fe20000004100 */
[-C--:B------:R-:W-:Y:S01]  /*81d0*/  F2FP.F16.E4M3.UNPACK_B R151, R48.reuse.H1 ;  /* 0x00000030ff97723e */ /* 0x080fe200030006ff */
[----:B------:R-:W-:Y:S01]  /*81e0*/  HADD2.F32 R160, -RZ, R158.H0_H0 ;  /* 0x2000009effa07230 */ /* 0x000fe20000004100 */
[----:B------:R-:W-:Y:S01]  /*81f0*/  F2FP.F16.E4M3.UNPACK_B R49, R48 ;  /* 0x00000030ff31723e */ /* 0x000fe200020006ff */
[----:B------:R-:W-:Y:S01]  /*8200*/  HADD2.F32 R48, -RZ, R149.H0_H0 ;  /* 0x20000095ff307230 */ /* 0x000fe20000004100 */
[----:B------:R-:W-:Y:S01]  /*8210*/  F2FP.SATFINITE.E4M3.F32.PACK_AB_MERGE_C R50, R161, R50, RZ ;  /* 0x00000032a132723e */ /* 0x000fe200048070ff */
[----:B------:R-:W-:-:S02]  /*8220*/  HADD2.F32 R150, -RZ, R148.H0_H0 ;  /* 0x20000094ff967230 */ /* 0x000fc40000004100 */
[-C--:B------:R-:W-:Y:S01]  /*8230*/  FMUL.FTZ R163, R87, R160.reuse ;  /* 0x000000a057a37220 */ /* 0x080fe20000410000 */
[----:B------:R-:W-:Y:S02]  /*8240*/  HADD2.F32 R156, -RZ, R151.H0_H0 ;  /* 0x20000097ff9c7230 */ /* 0x000fe40000004100 */
[----:B------:R-:W-:Y:S01]  /*8250*/  FMUL.FTZ R166, R48, R160 ;  /* 0x000000a030a67220 */ /* 0x000fe20000410000 */
[----:B------:R-:W-:Y:S02]  /*8260*/  HADD2.F32 R149, -RZ, R149.H1_H1 ;  /* 0x30000095ff957230 */ /* 0x000fe40000004100 */
[----:B------:R-:W-:Y:S01]  /*8270*/  FMUL.FTZ R164, R150, R159 ;  /* 0x0000009f96a47220 */ /* 0x000fe20000410000 */
[----:B------:R-:W-:Y:S02]  /*8280*/  HADD2.F32 R158, -RZ, R158.H1_H1 ;  /* 0x3000009eff9e7230 */ /* 0x000fe40000004100 */
[----:B------:R-:W-:Y:S01]  /*8290*/  FFMA.FTZ R163, R48, R156, R163 ;  /* 0x0000009c30a37223 */ /* 0x000fe200000100a3 */
[----:B------:R-:W-:-:S02]  /*82a0*/  HADD2.F32 R83, -RZ, R83.H1_H1 ;  /* 0x30000053ff537230 */ /* 0x000fc40000004100 */
[----:B------:R-:W-:Y:S01]  /*82b0*/  FMUL.FTZ R159, R85, R159 ;  /* 0x0000009f559f7220 */ /* 0x000fe20000410000 */
[----:B------:R-:W-:Y:S02]  /*82c0*/  HADD2.F32 R155, -RZ, R49.H0_H0 ;  /* 0x20000031ff9b7230 */ /* 0x000fe40000004100 */
[----:B------:R-:W-:Y:S01]  /*82d0*/  FFMA.FTZ R166, R87, R156, -R166 ;  /* 0x0000009c57a67223 */ /* 0x000fe200000108a6 */
[----:B------:R-:W-:Y:S02]  /*82e0*/  HADD2.F32 R148, -RZ, R148.H1_H1 ;  /* 0x30000094ff947230 */ /* 0x000fe40000004100 */
[-C--:B------:R-:W-:Y:S01]  /*82f0*/  FMUL.FTZ R156, R149, R158.reuse ;  /* 0x0000009e959c7220 */ /* 0x080fe20000410000 */
[----:B------:R-:W-:Y:S02]  /*8300*/  HADD2.F32 R48, -RZ, R151.H1_H1 ;  /* 0x30000097ff307230 */ /* 0x000fe40000004100 */
[----:B------:R-:W-:Y:S01]  /*8310*/  FMUL.FTZ R158, R83, R158 ;  /* 0x0000009e539e7220 */ /* 0x000fe20000410000 */
[----:B------:R-:W-:-:S02]  /*8320*/  HADD2.F32 R81, -RZ, R81.H1_H1 ;  /* 0x30000051ff517230 */ /* 0x000fc40000004100 */
[----:B------:R-:W-:Y:S01]  /*8330*/  FFMA.FTZ R159, R150, R155, R159 ;  /* 0x0000009b969f7223 */ /* 0x000fe2000001009f */
[----:B------:R-:W-:Y:S02]  /*8340*/  HADD2.F32 R49, -RZ, R49.H1_H1 ;  /* 0x30000031ff317230 */ /* 0x000fe40000004100 */
[CC--:B------:R-:W-:Y:S01]  /*8350*/  FMUL.FTZ R150, R148.reuse, R157.reuse ;  /* 0x0000009d94967220 */ /* 0x0c0fe20000410000 */
[-C--:B------:R-:W-:Y:S01]  /*8360*/  FFMA.FTZ R83, R83, R48.reuse, -R156 ;  /* 0x0000003053537223 */ /* 0x080fe2000001089c */
[----:B------:R-:W-:Y:S01]  /*8370*/  FMUL.FTZ R157, R81, R157 ;  /* 0x0000009d519d7220 */ /* 0x000fe20000410000 */
[----:B------:R-:W-:Y:S01]  /*8380*/  FFMA.FTZ R158, R149, R48, R158 ;  /* 0x00000030959e7223 */ /* 0x000fe2000001009e */
[----:B------:R-:W-:Y:S01]  /*8390*/  FFMA.FTZ R164, R85, R155, -R164 ;  /* 0x0000009b55a47223 */ /* 0x000fe200000108a4 */
[-C--:B------:R-:W-:Y:S01]  /*83a0*/  FFMA.FTZ R81, R81, R49.reuse, -R150 ;  /* 0x0000003151517223 */ /* 0x080fe20000010896 */
[----:B------:R-:W-:Y:S01]  /*83b0*/  FFMA.FTZ R148, R148, R49, R157 ;  /* 0x0000003194947223 */ /* 0x000fe2000001009d */
[----:B------:R-:W-:-:S02]  /*83c0*/  F2FP.SATFINITE.E4M3.F32.PACK_AB_MERGE_C R83, R83, R166, RZ ;  /* 0x000000a65353723e */ /* 0x000fc400048070ff */
[----:B------:R-:W-:Y:S02]  /*83d0*/  F2FP.SATFINITE.E4M3.F32.PACK_AB_MERGE_C R55, R55, R52, R50 ;  /* 0x000000343737723e */ /* 0x000fe40004807032 */
[----:B------:R-:W-:Y:S02]  /*83e0*/  F2FP.SATFINITE.E4M3.F32.PACK_AB_MERGE_C R51, R162, R51, RZ ;  /* 0x00000033a233723e */ /* 0x000fe400048070ff */
[----:B------:R-:W-:Y:S02]  /*83f0*/  F2FP.SATFINITE.E4M3.F32.PACK_AB_MERGE_C R158, R158, R163, RZ ;  /* 0x000000a39e9e723e */ /* 0x000fe400048070ff */
[----:B------:R-:W-:Y:S01]  /*8400*/  F2FP.SATFINITE.E4M3.F32.PACK_AB_MERGE_C R83, R81, R164, R83 ;  /* 0x000000a45153723e */ /* 0x000fe20004807053 */
[----:B------:R-:W-:Y:S01]  /*8410*/  IMAD.MOV.U32 R81, RZ, RZ, R55 ;  /* 0x000000ffff517224 */ /* 0x000fe200078e0037 */
[----:B------:R-:W-:Y:S02]  /*8420*/  F2FP.SATFINITE.E4M3.F32.PACK_AB_MERGE_C R85, R54, R53, R51 ;  /* 0x000000353655723e */ /* 0x000fe40004807033 */
[----:B------:R-:W-:-:S07]  /*8430*/  F2FP.SATFINITE.E4M3.F32.PACK_AB_MERGE_C R87, R148, R159, R158 ;  /* 0x0000009f9457723e */ /* 0x000fce000480709e */
.L_x_403:
[----:B------:R-:W-:Y:S05]  /*8440*/  BSYNC B2 ;  /* 0x0000000000027941 */ /* 0x000fea0003800000 */
.L_x_402:
[----:B------:R-:W-:Y:S01]  /*8450*/  ISETP.GE.AND P3, PT, R147, R132, PT ;  /* 0x000000849300720c */ /* 0x000fe20003f66270 */
[----:B------:R-:W-:-:S12]  /*8460*/  ULDC.64 UR4, c[0x0][0x2e8] ;  /* 0x0000ba0000047ab9 */ /* 0x000fd80000000a00 */
[--C-:B------:R-:W-:Y:S02]  /*8470*/  @!P3 SHF.R.S32.HI R48, RZ, 0x1f, R147.reuse ;  /* 0x0000001fff30b819 */ /* 0x100fe40000011493 */
[----:B------:R-:W-:-:S04]  /*8480*/  @!P3 IADD3 R50, P4, P6, R100, R126, R147 ;  /* 0x0000007e6432b210 */ /* 0x000fc80007e9e093 */
[----:B------:R-:W-:Y:S02]  /*8490*/  @!P3 IADD3.X R145, R40, R145, R48, P4, P6 ;  /* 0x000000912891b210 */ /* 0x000fe400027ec430 */
[----:B------:R-:W-:-:S04]  /*84a0*/  IADD3 R48, P4, R146, UR4, RZ ;  /* 0x0000000492307c10 */ /* 0x000fc8000ff9e0ff */
[----:B------:R-:W-:Y:S02]  /*84b0*/  IADD3.X R49, R154, UR5, RZ, P4, !PT ;  /* 0x000000059a317c10 */ /* 0x000fe4000a7fe4ff */
[----:B------:R-:W-:-:S03]  /*84c0*/  @!P3 IADD3 R50, P4, R50, UR4, RZ ;  /* 0x000000043232bc10 */ /* 0x000fc6000ff9e0ff */
[----:B-1----:R1:W-:Y:S01]  /*84d0*/  STG.E.128 desc[UR42][R48.64], R80 ;  /* 0x0000005030007986 */ /* 0x0023e2000c101d2a */
[----:B------:R-:W-:-:S05]  /*84e0*/  @!P3 IADD3.X R51, R145, UR5, RZ, P4, !PT ;  /* 0x000000059133bc10 */ /* 0x000fca000a7fe4ff */
[----:B--2---:R1:W-:Y:S04]  /*84f0*/  @!P3 STG.E.128 desc[UR42][R50.64], R84 ;  /* 0x000000543200b986 */ /* 0x0043e8000c101d2a */
.L_x_401:
[----:B------:R-:W-:Y:S05]  /*8500*/  BSYNC B1 ;  /* 0x0000000000017941 */ /* 0x000fea0003800000 */
.L_x_400:
[----:B-1----:R-:W-:Y:S01]  /*8510*/  IADD3 R49, R23, 0x20, RZ ;  /* 0x0000002017317810 */ /* 0x002fe20007ffe0ff */
[----:B------:R-:W-:Y:S03]  /*8520*/  BSSY B1, `(.L_x_404) ;  /* 0x000010e000017945 */ /* 0x000fe60003800000 */
[----:B------:R-:W-:-:S13]  /*8530*/  ISETP.GE.OR P3, PT, R49, R114, P0 ;  /* 0x000000723100720c */ /* 0x000fda0000766670 */
[----:B------:R-:W-:Y:S05]  /*8540*/  @P3 BRA `(.L_x_405) ;  /* 0x00000010002c3947 */ /* 0x000fea0003800000 */
[----:B------:R-:W3:Y:S01]  /*8550*/  LDL R50, [R1+0x2c] ;  /* 0x00002c0001327983 */ /* 0x000ee20000100800 */
[-C--:B--2---:R-:W-:Y:S01]  /*8560*/  IMAD R48, R117, R122.reuse, RZ ;  /* 0x0000007a75307224 */ /* 0x084fe200078e02ff */
[----:B------:R-:W-:Y:S01]  /*8570*/  ISETP.NE.AND P6, PT, R0, RZ, PT ;  /* 0x000000ff0000720c */ /* 0x000fe20003fc5270 */
[C---:B------:R-:W-:Y:S01]  /*8580*/  IMAD.WIDE.U32 R80, R49.reuse, R122, R120 ;  /* 0x0000007a31507225 */ /* 0x040fe200078e0078 */
[----:B------:R-:W-:Y:S03]  /*8590*/  BSSY B2, `(.L_x_406) ;  /* 0x00000fb000027945 */ /* 0x000fe60003800000 */
[----:B------:R-:W-:Y:S01]  /*85a0*/  IMAD R83, R49, R123, R48 ;  /* 0x0000007b31537224 */ /* 0x000fe200078e0230 */
[----:B------:R-:W-:Y:S01]  /*85b0*/  SEL R48, R111, R136, !P6 ;  /* 0x000000886f307207 */ /* 0x000fe20007000000 */
[C---:B------:R-:W-:Y:S01]  /*85c0*/  VIADD R51, R23.reuse, 0x20 ;  /* 0x0000002017337836 */ /* 0x040fe20000000000 */
[----:B------:R-:W-:Y:S01]  /*85d0*/  IADD3 R82, P3, P4, R100, R80, R39 ;  /* 0x0000005064527210 */ /* 0x000fe20007c7e027 */
[----:B------:R-:W-:Y:S01]  /*85e0*/  VIADD R52, R23, 0x20 ;  /* 0x0000002017347836 */ /* 0x000fe20000000000 */
[----:B------:R-:W-:Y:S01]  /*85f0*/  SHF.R.S32.HI R49, RZ, 0x1f, R48 ;  /* 0x0000001fff317819 */ /* 0x000fe20000011430 */
[----:B------:R-:W-:Y:S01]  /*8600*/  IMAD.IADD R83, R81, 0x1, R83 ;  /* 0x0000000151537824 */ /* 0x000fe200078e0253 */
[----:B------:R-:W-:Y:S01]  /*8610*/  SHF.L.U32 R51, R51, 0x7, RZ ;  /* 0x0000000733337819 */ /* 0x000fe200000006ff */
[----:B------:R-:W-:Y:S01]  /*8620*/  IMAD.SHL.U32 R52, R52, 0x80, RZ ;  /* 0x0000008034347824 */ /* 0x000fe200078e00ff */
[----:B------:R-:W-:-:S02]  /*8630*/  LEA.HI R49, R49, R48, RZ, 0x5 ;  /* 0x0000003031317211 */ /* 0x000fc400078f28ff */
[----:B------:R-:W-:Y:S02]  /*8640*/  LOP3.LUT R51, R51, 0x380, RZ, 0xc0, !PT ;  /* 0x0000038033337812 */ /* 0x000fe400078ec0ff */
[----:B------:R-:W-:Y:S02]  /*8650*/  LEA.HI.SX32 R49, R49, R104, 0x1b ;  /* 0x0000006831317211 */ /* 0x000fe400078fdaff */
[----:B------:R-:W-:Y:S02]  /*8660*/  LOP3.LUT R52, R52, 0x380, RZ, 0xc0, !PT ;  /* 0x0000038034347812 */ /* 0x000fe400078ec0ff */
[----:B------:R-:W-:Y:S01]  /*8670*/  SHF.R.S32.HI R48, RZ, 0x1f, R49 ;  /* 0x0000001fff307819 */ /* 0x000fe20000011431 */
[----:B------:R-:W-:Y:S01]  /*8680*/  IMAD.SHL.U32 R85, R49, 0x10, RZ ;  /* 0x0000001031557824 */ /* 0x000fe200078e00ff */
[----:B------:R-:W-:Y:S02]  /*8690*/  SHF.R.U32.HI R51, RZ, 0x3, R51 ;  /* 0x00000003ff337819 */ /* 0x000fe40000011633 */
[----:B------:R-:W-:-:S02]  /*86a0*/  LEA.HI R49, R48, R49, RZ, 0x3 ;  /* 0x0000003130317211 */ /* 0x000fc400078f18ff */
[----:B------:R-:W-:Y:S02]  /*86b0*/  LOP3.LUT R48, R52, 0x70, R85, 0xf8, !PT ;  /* 0x0000007034307812 */ /* 0x000fe400078ef855 */
[----:B------:R-:W-:Y:S01]  /*86c0*/  IADD3.X R87, R40, R83, R105, P3, P4 ;  /* 0x0000005328577210 */ /* 0x000fe20001fe8469 */
[----:B------:R-:W-:Y:S01]  /*86d0*/  IMAD.SHL.U32 R49, R49, 0x800, RZ ;  /* 0x0000080031317824 */ /* 0x000fe200078e00ff */
[----:B------:R-:W-:-:S04]  /*86e0*/  LOP3.LUT R48, R48, R51, RZ, 0x3c, !PT ;  /* 0x0000003330307212 */ /* 0x000fc800078e3cff */
[----:B------:R-:W-:-:S04]  /*86f0*/  LOP3.LUT R49, R49, 0xffffc000, RZ, 0xc0, !PT ;  /* 0xffffc00031317812 */ /* 0x000fc800078ec0ff */
[----:B---3--:R-:W-:Y:S02]  /*8700*/  IADD3 R51, R48, R49, R50 ;  /* 0x0000003130337210 */ /* 0x008fe40007ffe032 */
[----:B------:R-:W-:-:S03]  /*8710*/  LEA R49, R232, R28, 0xf ;  /* 0x0000001ce8317211 */ /* 0x000fc600078e78ff */
[----:B------:R-:W-:Y:S02]  /*8720*/  IMAD R51, R232, 0x8000, R51 ;  /* 0x00008000e8337824 */ /* 0x000fe400078e0233 */
[C---:B------:R-:W-:Y:S02]  /*8730*/  IMAD.IADD R49, R22.reuse, 0x1, R49 ;  /* 0x0000000116317824 */ /* 0x040fe400078e0231 */
[----:B------:R-:W-:-:S04]  /*8740*/  IMAD.IADD R52, R22, 0x1, R51 ;  /* 0x0000000116347824 */ /* 0x000fc800078e0233 */
[----:B------:R-:W1:Y:S04]  /*8750*/  LDS.128 R48, [R49+0x28400] ;  /* 0x0284000031307984 */ /* 0x000e680000000c00 */
[----:B------:R-:W2:Y:S01]  /*8760*/  LDS.128 R52, [R52+0x28400] ;  /* 0x0284000034347984 */ /* 0x000ea20000000c00 */
[----:B------:R-:W-:Y:S05]  /*8770*/  @P2 BRA `(.L_x_407) ;  /* 0x0000000c00702947 */ /* 0x000fea0003800000 */
[--C-:B------:R-:W-:Y:S01]  /*8780*/  SHF.R.U32.HI R150, RZ, 0x8, R57.reuse ;  /* 0x00000008ff967819 */ /* 0x100fe20000011639 */
[----:B-1----:R-:W-:Y:S01]  /*8790*/  IMAD.MOV.U32 R60, RZ, RZ, R48 ;  /* 0x000000ffff3c7224 */ /* 0x002fe200078e0030 */
[----:B------:R-:W-:Y:S01]  /*87a0*/  LOP3.LUT R58, R57, 0xff, RZ, 0xc0, !PT ;  /* 0x000000ff393a7812 */ /* 0x000fe200078ec0ff */
[----:B--2---:R-:W-:Y:S01]  /*87b0*/  IMAD.MOV.U32 R62, RZ, RZ, R52 ;  /* 0x000000ffff3e7224 */ /* 0x004fe200078e0034 */
[----:B------:R-:W-:Y:S02]  /*87c0*/  SHF.R.U32.HI R151, RZ, 0x18, R57 ;  /* 0x00000018ff977819 */ /* 0x000fe40000011639 */
[----:B------:R-:W-:Y:S02]  /*87d0*/  SHF.R.U32.HI R146, RZ, 0x8, R61 ;  /* 0x00000008ff927819 */ /* 0x000fe4000001163d */
[----:B------:R-:W-:Y:S02]  /*87e0*/  SHF.R.U32.HI R127, RZ, 0x8, R63 ;  /* 0x00000008ff7f7819 */ /* 0x000fe4000001163f */
[----:B------:R-:W-:Y:S01]  /*87f0*/  MOV R56, R49 ;  /* 0x0000003100387202 */ /* 0x000fe20000000f00 */
[----:B------:R-:W-:Y:S01]  /*8800*/  IMAD.SHL.U32 R52, R146, 0x100, RZ ;  /* 0x0000010092347824 */ /* 0x000fe200078e00ff */
[----:B------:R-:W-:Y:S01]  /*8810*/  SHF.R.U32.HI R154, RZ, 0x10, R57 ;  /* 0x00000010ff9a7819 */ /* 0x000fe20000011639 */
[----:B------:R-:W-:Y:S01]  /*8820*/  IMAD.MOV.U32 R57, RZ, RZ, R50 ;  /* 0x000000ffff397224 */ /* 0x000fe200078e0032 */
[----:B------:R-:W-:-:S02]  /*8830*/  SHF.R.U32.HI R148, RZ, 0x8, R59 ;  /* 0x00000008ff947819 */ /* 0x000fc4000001163b */
[----:B------:R-:W-:Y:S02]  /*8840*/  SHF.R.U32.HI R147, RZ, 0x10, R61 ;  /* 0x00000010ff937819 */ /* 0x000fe4000001163d */
[----:B------:R-:W-:Y:S02]  /*8850*/  LOP3.LUT R86, R61, 0xff, RZ, 0xc0, !PT ;  /* 0x000000ff3d567812 */ /* 0x000fe400078ec0ff */
[----:B------:R-:W-:Y:S02]  /*8860*/  SHF.R.U32.HI R145, RZ, 0x10, R63 ;  /* 0x00000010ff917819 */ /* 0x000fe4000001163f */
[----:B------:R-:W-:Y:S02]  /*8870*/  LOP3.LUT R126, R63, 0xff, RZ, 0xc0, !PT ;  /* 0x000000ff3f7e7812 */ /* 0x000fe400078ec0ff */
[----:B------:R-:W-:Y:S01]  /*8880*/  PRMT R49, R151, 0x654, R58 ;  /* 0x0000065497317816 */ /* 0x000fe2000000003a */
[----:B------:R-:W-:Y:S01]  /*8890*/  IMAD.SHL.U32 R58, R127, 0x100, RZ ;  /* 0x000001007f3a7824 */ /* 0x000fe200078e00ff */
[----:B------:R-:W-:Y:S01]  /*88a0*/  SHF.L.U32 R48, R150, 0x8, RZ ;  /* 0x0000000896307819 */ /* 0x000fe200000006ff */
[----:B------:R-:W-:Y:S01]  /*88b0*/  IMAD.U32 R145, R145, 0x10000, RZ ;  /* 0x0001000091917824 */ /* 0x000fe200078e00ff */
[----:B------:R-:W-:-:S02]  /*88c0*/  SHF.R.U32.HI R149, RZ, 0x10, R59 ;  /* 0x00000010ff957819 */ /* 0x000fc4000001163b */
[----:B------:R-:W-:Y:S02]  /*88d0*/  LOP3.LUT R84, R59, 0xff, RZ, 0xc0, !PT ;  /* 0x000000ff3b547812 */ /* 0x000fe400078ec0ff */
[----:B------:R-:W-:Y:S02]  /*88e0*/  SHF.R.U32.HI R61, RZ, 0x18, R61 ;  /* 0x00000018ff3d7819 */ /* 0x000fe4000001163d */
[----:B------:R-:W-:Y:S02]  /*88f0*/  SHF.R.U32.HI R63, RZ, 0x18, R63 ;  /* 0x00000018ff3f7819 */ /* 0x000fe4000001163f */
[----:B------:R-:W-:Y:S02]  /*8900*/  SHF.R.U32.HI R59, RZ, 0x18, R59 ;  /* 0x00000018ff3b7819 */ /* 0x000fe4000001163b */
[----:B------:R-:W-:Y:S01]  /*8910*/  LOP3.LUT R49, R49, 0xff00, R48, 0xf8, !PT ;  /* 0x0000ff0031317812 */ /* 0x000fe200078ef830 */
[----:B------:R-:W-:Y:S01]  /*8920*/  IMAD.SHL.U32 R48, R148, 0x100, RZ ;  /* 0x0000010094307824 */ /* 0x000fe200078e00ff */
[----:B------:R-:W-:-:S02]  /*8930*/  SHF.L.U32 R50, R154, 0x10, RZ ;  /* 0x000000109a327819 */ /* 0x000fc400000006ff */
[----:B------:R-:W-:Y:S02]  /*8940*/  PRMT R61, R61, 0x654, R86 ;  /* 0x000006543d3d7816 */ /* 0x000fe40000000056 */
[----:B------:R-:W-:Y:S02]  /*8950*/  PRMT R63, R63, 0x654, R126 ;  /* 0x000006543f3f7816 */ /* 0x000fe4000000007e */
[----:B------:R-:W-:Y:S02]  /*8960*/  PRMT R59, R59, 0x654, R84 ;  /* 0x000006543b3b7816 */ /* 0x000fe40000000054 */
[----:B------:R-:W-:Y:S01]  /*8970*/  LOP3.LUT R50, R49, 0xff0000, R50, 0xf8, !PT ;  /* 0x00ff000031327812 */ /* 0x000fe200078ef832 */
[----:B------:R-:W-:Y:S01]  /*8980*/  IMAD.U32 R49, R149, 0x10000, RZ ;  /* 0x0001000095317824 */ /* 0x000fe200078e00ff */
[----:B------:R-:W-:Y:S01]  /*8990*/  LOP3.LUT R127, R61, 0xff00, R52, 0xf8, !PT ;  /* 0x0000ff003d7f7812 */ /* 0x000fe200078ef834 */
[----:B------:R-:W-:Y:S01]  /*89a0*/  IMAD.U32 R52, R147, 0x10000, RZ ;  /* 0x0001000093347824 */ /* 0x000fe200078e00ff */
[----:B------:R-:W-:-:S02]  /*89b0*/  LOP3.LUT R146, R63, 0xff00, R58, 0xf8, !PT ;  /* 0x0000ff003f927812 */ /* 0x000fc400078ef83a */
[----:B------:R-:W-:Y:S02]  /*89c0*/  LOP3.LUT R48, R59, 0xff00, R48, 0xf8, !PT ;  /* 0x0000ff003b307812 */ /* 0x000fe400078ef830 */
[----:B------:R-:W-:Y:S02]  /*89d0*/  F2FP.F16.E4M3.UNPACK_B R126, R144.H1 ;  /* 0x00000090ff7e723e */ /* 0x000fe400030006ff */
[----:B------:R-:W-:Y:S02]  /*89e0*/  F2FP.F16.E4M3.UNPACK_B R63, R62.H1 ;  /* 0x0000003eff3f723e */ /* 0x000fe400030006ff */
[----:B------:R-:W-:Y:S02]  /*89f0*/  F2FP.F16.E4M3.UNPACK_B R61, R60.H1 ;  /* 0x0000003cff3d723e */ /* 0x000fe400030006ff */
[----:B------:R-:W-:Y:S01]  /*8a00*/  LOP3.LUT R49, R48, 0xff0000, R49, 0xf8, !PT ;  /* 0x00ff000030317812 */ /* 0x000fe200078ef831 */
[----:B------:R-:W-:Y:S01]  /*8a10*/  HADD2.F32 R48, -RZ, R126.H0_H0 ;  /* 0x2000007eff307230 */ /* 0x000fe20000004100 */
[----:B------:R-:W-:Y:S01]  /*8a20*/  F2FP.F16.E4M3.UNPACK_B R84, R142.H1 ;  /* 0x0000008eff54723e */ /* 0x000fe200030006ff */
[----:B------:R-:W-:Y:S01]  /*8a30*/  HADD2.F32 R59, -RZ, R63.H0_H0 ;  /* 0x2000003fff3b7230 */ /* 0x000fe20000004100 */
[----:B------:R-:W-:Y:S01]  /*8a40*/  LOP3.LUT R52, R127, 0xff0000, R52, 0xf8, !PT ;  /* 0x00ff00007f347812 */ /* 0x000fe200078ef834 */
[----:B------:R-:W-:Y:S01]  /*8a50*/  HADD2.F32 R58, -RZ, R61.H0_H0 ;  /* 0x2000003dff3a7230 */ /* 0x000fe20000004100 */
[----:B------:R-:W-:Y:S01]  /*8a60*/  F2FP.F16.E4M3.UNPACK_B R144, R144 ;  /* 0x00000090ff90723e */ /* 0x000fe200020006ff */
[----:B------:R-:W-:-:S02]  /*8a70*/  HADD2.F32 R86, -RZ, R84.H0_H0 ;  /* 0x20000054ff567230 */ /* 0x000fc40000004100 */
[CC--:B------:R-:W-:Y:S01]  /*8a80*/  FMUL.FTZ R147, R59.reuse, R48.reuse ;  /* 0x000000303b937220 */ /* 0x0c0fe20000410000 */
[----:B------:R-:W-:Y:S02]  /*8a90*/  HADD2.F32 R61, -RZ, R61.H1_H1 ;  /* 0x3000003dff3d7230 */ /* 0x000fe40000004100 */
[C---:B------:R-:W-:Y:S01]  /*8aa0*/  FMUL.FTZ R148, R58.reuse, R48 ;  /* 0x000000303a947220 */ /* 0x040fe20000410000 */
[----:B------:R-:W-:Y:S02]  /*8ab0*/  HADD2.F32 R127, -RZ, R84.H1_H1 ;  /* 0x30000054ff7f7230 */ /* 0x000fe40000004100 */
[----:B------:R-:W-:Y:S01]  /*8ac0*/  FFMA.FTZ R58, R58, R86, -R147 ;  /* 0x000000563a3a7223 */ /* 0x000fe20000010893 */
[----:B------:R-:W-:Y:S01]  /*8ad0*/  F2FP.F16.E4M3.UNPACK_B R84, R60 ;  /* 0x0000003cff54723e */ /* 0x000fe200020006ff */
[----:B------:R-:W-:Y:S01]  /*8ae0*/  FFMA.FTZ R59, R59, R86, R148 ;  /* 0x000000563b3b7223 */ /* 0x000fe20000010094 */
[----:B------:R-:W-:Y:S01]  /*8af0*/  HADD2.F32 R86, -RZ, R126.H1_H1 ;  /* 0x3000007eff567230 */ /* 0x000fe20000004100 */
[----:B------:R-:W-:Y:S01]  /*8b00*/  LOP3.LUT R48, R146, 0xff0000, R145, 0xf8, !PT ;  /* 0x00ff000092307812 */ /* 0x000fe200078ef891 */
[----:B------:R-:W-:Y:S01]  /*8b10*/  HADD2.F32 R126, -RZ, R63.H1_H1 ;  /* 0x3000003fff7e7230 */ /* 0x000fe20000004100 */
[----:B------:R-:W-:Y:S01]  /*8b20*/  F2FP.F16.E4M3.UNPACK_B R63, R62 ;  /* 0x0000003eff3f723e */ /* 0x000fe200020006ff */
[----:B------:R-:W-:-:S02]  /*8b30*/  HADD2.F32 R145, -RZ, R144.H0_H0 ;  /* 0x20000090ff917230 */ /* 0x000fc40000004100 */
[C---:B------:R-:W-:Y:S01]  /*8b40*/  FMUL.FTZ R147, R61.reuse, R86 ;  /* 0x000000563d937220 */ /* 0x040fe20000410000 */
[----:B------:R-:W-:Y:S01]  /*8b50*/  F2FP.F16.E4M3.UNPACK_B R142, R142 ;  /* 0x0000008eff8e723e */ /* 0x000fe200020006ff */
[C---:B------:R-:W-:Y:S01]  /*8b60*/  FMUL.FTZ R60, R126.reuse, R86 ;  /* 0x000000567e3c7220 */ /* 0x040fe20000410000 */
[--C-:B------:R-:W-:Y:S02]  /*8b70*/  HADD2.F32 R86, -RZ, R63.reuse.H0_H0 ;  /* 0x2000003fff567230 */ /* 0x100fe40000004100 */
[----:B------:R-:W-:Y:S02]  /*8b80*/  HADD2.F32 R62, -RZ, R84.H0_H0 ;  /* 0x20000054ff3e7230 */ /* 0x000fe40000004100 */
[-C--:B------:R-:W-:Y:S01]  /*8b90*/  FFMA.FTZ R61, R61, R127.reuse, -R60 ;  /* 0x0000007f3d3d7223 */ /* 0x080fe2000001083c */
[----:B------:R-:W-:Y:S01]  /*8ba0*/  FFMA.FTZ R60, R126, R127, R147 ;  /* 0x0000007f7e3c7223 */ /* 0x000fe20000010093 */
[----:B------:R-:W-:Y:S02]  /*8bb0*/  HADD2.F32 R127, -RZ, R142.H0_H0 ;  /* 0x2000008eff7f7230 */ /* 0x000fe40000004100 */
[-C--:B------:R-:W-:Y:S01]  /*8bc0*/  FMUL.FTZ R149, R86, R145.reuse ;  /* 0x0000009156957220 */ /* 0x080fe20000410000 */
[----:B------:R-:W-:Y:S01]  /*8bd0*/  FMUL.FTZ R145, R62, R145 ;  /* 0x000000913e917220 */ /* 0x000fe20000410000 */
[----:B------:R-:W-:Y:S01]  /*8be0*/  HADD2.F32 R147, -RZ, R144.H1_H1 ;  /* 0x30000090ff937230 */ /* 0x000fe20000004100 */
[----:B------:R-:W-:Y:S01]  /*8bf0*/  F2FP.F16.E4M3.UNPACK_B R144, R141.H1 ;  /* 0x0000008dff90723e */ /* 0x000fe200030006ff */
[----:B------:R-:W-:-:S02]  /*8c00*/  HADD2.F32 R126, -RZ, R63.H1_H1 ;  /* 0x3000003fff7e7230 */ /* 0x000fc40000004100 */
[-C--:B------:R-:W-:Y:S01]  /*8c10*/  FFMA.FTZ R63, R86, R127.reuse, R145 ;  /* 0x0000007f563f7223 */ /* 0x080fe20000010091 */
[----:B------:R-:W-:Y:S02]  /*8c20*/  HADD2.F32 R84, -RZ, R84.H1_H1 ;  /* 0x30000054ff547230 */ /* 0x000fe40000004100 */
[----:B------:R-:W-:Y:S01]  /*8c30*/  FFMA.FTZ R62, R62, R127, -R149 ;  /* 0x0000007f3e3e7223 */ /* 0x000fe20000010895 */
[----:B------:R-:W-:Y:S02]  /*8c40*/  HADD2.F32 R145, -RZ, R142.H1_H1 ;  /* 0x3000008eff917230 */ /* 0x000fe40000004100 */
[-C--:B------:R-:W-:Y:S01]  /*8c50*/  FMUL.FTZ R149, R126, R147.reuse ;  /* 0x000000937e957220 */ /* 0x080fe20000410000 */
[----:B------:R-:W-:Y:S01]  /*8c60*/  F2FP.F16.E4M3.UNPACK_B R127, R54.H1 ;  /* 0x00000036ff7f723e */ /* 0x000fe200030006ff */
[C---:B------:R-:W-:Y:S01]  /*8c70*/  FMUL.FTZ R151, R84.reuse, R147 ;  /* 0x0000009354977220 */ /* 0x040fe20000410000 */
[----:B------:R-:W-:Y:S01]  /*8c80*/  F2FP.F16.E4M3.UNPACK_B R86, R143.H1 ;  /* 0x0000008fff56723e */ /* 0x000fe200030006ff */
[----:B------:R-:W-:Y:S01]  /*8c90*/  FFMA.FTZ R149, R84, R145, -R149 ;  /* 0x0000009154957223 */ /* 0x000fe20000010895 */
[----:B------:R-:W-:Y:S01]  /*8ca0*/  F2FP.F16.E4M3.UNPACK_B R84, R57.H1 ;  /* 0x00000039ff54723e */ /* 0x000fe200030006ff */
[----:B------:R-:W-:-:S02]  /*8cb0*/  HADD2.F32 R142, -RZ, R127.H0_H0 ;  /* 0x2000007fff8e7230 */ /* 0x000fc40000004100 */
[----:B------:R-:W-:Y:S01]  /*8cc0*/  FFMA.FTZ R146, R126, R145, R151 ;  /* 0x000000917e927223 */ /* 0x000fe20000010097 */
[--C-:B------:R-:W-:Y:S01]  /*8cd0*/  HADD2.F32 R126, -RZ, R86.reuse.H1_H1 ;  /* 0x30000056ff7e7230 */ /* 0x100fe20000004100 */
[----:B------:R-:W-:Y:S01]  /*8ce0*/  F2FP.F16.E4M3.UNPACK_B R143, R143 ;  /* 0x0000008fff8f723e */ /* 0x000fe200020006ff */
[----:B------:R-:W-:Y:S01]  /*8cf0*/  HADD2.F32 R127, -RZ, R127.H1_H1 ;  /* 0x3000007fff7f7230 */ /* 0x000fe20000004100 */
[----:B------:R-:W-:Y:S01]  /*8d00*/  F2FP.F16.E4M3.UNPACK_B R57, R57 ;  /* 0x00000039ff39723e */ /* 0x000fe200020006ff */
[----:B------:R-:W-:Y:S01]  /*8d10*/  HADD2.F32 R147, -RZ, R86.H0_H0 ;  /* 0x20000056ff937230 */ /* 0x000fe20000004100 */
[----:B------:R-:W-:Y:S01]  /*8d20*/  F2FP.F16.E4M3.UNPACK_B R141, R141 ;  /* 0x0000008dff8d723e */ /* 0x000fe200020006ff */
[----:B------:R-:W-:Y:S02]  /*8d30*/  HADD2.F32 R86, -RZ, R84.H0_H0 ;  /* 0x20000054ff567230 */ /* 0x000fe40000004100 */
[----:B------:R-:W-:Y:S01]  /*8d40*/  FMUL.FTZ R155, R127, R126 ;  /* 0x0000007e7f9b7220 */ /* 0x000fe20000410000 */
[----:B------:R-:W-:-:S02]  /*8d50*/  HADD2.F32 R145, -RZ, R144.H0_H0 ;  /* 0x20000090ff917230 */ /* 0x000fc40000004100 */
[-C--:B------:R-:W-:Y:S01]  /*8d60*/  FMUL.FTZ R151, R142, R147.reuse ;  /* 0x000000938e977220 */ /* 0x080fe20000410000 */
[----:B------:R-:W-:Y:S02]  /*8d70*/  HADD2.F32 R84, -RZ, R84.H1_H1 ;  /* 0x30000054ff547230 */ /* 0x000fe40000004100 */
[C---:B------:R-:W-:Y:S01]  /*8d80*/  FMUL.FTZ R147, R86.reuse, R147 ;  /* 0x0000009356937220 */ /* 0x040fe20000410000 */
[----:B------:R-:W-:Y:S02]  /*8d90*/  HADD2.F32 R144, -RZ, R144.H1_H1 ;  /* 0x30000090ff907230 */ /* 0x000fe40000004100 */
[-C--:B------:R-:W-:Y:S01]  /*8da0*/  FFMA.FTZ R151, R86, R145.reuse, -R151 ;  /* 0x0000009156977223 */ /* 0x080fe20000010897 */
[----:B------:R-:W-:Y:S01]  /*8db0*/  F2FP.SATFINITE.E4M3.F32.PACK_AB_MERGE_C R58, R61, R58, RZ ;  /* 0x0000003a3d3a723e */ /* 0x000fe200048070ff */
[----:B------:R-:W-:Y:S01]  /*8dc0*/  FMUL.FTZ R126, R84, R126 ;  /* 0x0000007e547e7220 */ /* 0x000fe20000410000 */
[----:B------:R-:W-:Y:S01]  /*8dd0*/  FFMA.FTZ R142, R142, R145, R147 ;  /* 0x000000918e8e7223 */ /* 0x000fe20000010093 */
[----:B------:R-:W-:Y:S01]  /*8de0*/  FFMA.FTZ R148, R84, R144, -R155 ;  /* 0x0000009054947223 */ /* 0x000fe2000001089b */
[----:B------:R-:W-:Y:S01]  /*8df0*/  F2FP.F16.E4M3.UNPACK_B R84, R54 ;  /* 0x00000036ff54723e */ /* 0x000fe200020006ff */
[----:B------:R-:W-:-:S02]  /*8e00*/  HADD2.F32 R145, -RZ, R143.H0_H0 ;  /* 0x2000008fff917230 */ /* 0x000fc40000004100 */
[----:B------:R-:W-:Y:S01]  /*8e10*/  FFMA.FTZ R155, R127, R144, R126 ;  /* 0x000000907f9b7223 */ /* 0x000fe2000001007e */
[----:B------:R-:W-:Y:S01]  /*8e20*/  HADD2.F32 R143, -RZ, R143.H1_H1 ;  /* 0x3000008fff8f7230 */ /* 0x000fe20000004100 */
[----:B------:R-:W-:Y:S01]  /*8e30*/  F2FP.SATFINITE.E4M3.F32.PACK_AB_MERGE_C R60, R60, R59, RZ ;  /* 0x0000003b3c3c723e */ /* 0x000fe200048070ff */
[--C-:B------:R-:W-:Y:S01]  /*8e40*/  HADD2.F32 R86, -RZ, R84.reuse.H0_H0 ;  /* 0x20000054ff567230 */ /* 0x100fe20000004100 */
[----:B------:R-:W-:Y:S01]  /*8e50*/  F2FP.SATFINITE.E4M3.F32.PACK_AB_MERGE_C R59, R149, R62, R58 ;  /* 0x0000003e953b723e */ /* 0x000fe2000480703a */
[--C-:B------:R-:W-:Y:S01]  /*8e60*/  HADD2.F32 R54, -RZ, R57.reuse.H0_H0 ;  /* 0x20000039ff367230 */ /* 0x100fe20000004100 */
[----:B------:R-:W-:Y:S01]  /*8e70*/  F2FP.F16.E4M3.UNPACK_B R62, R52 ;  /* 0x00000034ff3e723e */ /* 0x000fe200020006ff */
[----:B------:R-:W-:Y:S02]  /*8e80*/  HADD2.F32 R84, -RZ, R84.H1_H1 ;  /* 0x30000054ff547230 */ /* 0x000fe40000004100 */
[----:B------:R-:W-:Y:S01]  /*8e90*/  FMUL.FTZ R147, R86, R145 ;  /* 0x0000009156937220 */ /* 0x000fe20000410000 */
[----:B------:R-:W-:-:S02]  /*8ea0*/  HADD2.F32 R57, -RZ, R57.H1_H1 ;  /* 0x30000039ff397230 */ /* 0x000fc40000004100 */
[----:B------:R-:W-:Y:S01]  /*8eb0*/  FMUL.FTZ R145, R54, R145 ;  /* 0x0000009136917220 */ /* 0x000fe20000410000 */
[--C-:B------:R-:W-:Y:S02]  /*8ec0*/  HADD2.F32 R127, -RZ, R141.reuse.H0_H0 ;  /* 0x2000008dff7f7230 */ /* 0x100fe40000004100 */
[-C--:B------:R-:W-:Y:S01]  /*8ed0*/  FMUL.FTZ R126, R84, R143.reuse ;  /* 0x0000008f547e7220 */ /* 0x080fe20000410000 */
[----:B------:R-:W-:Y:S02]  /*8ee0*/  HADD2.F32 R141, -RZ, R141.H1_H1 ;  /* 0x3000008dff8d7230 */ /* 0x000fe40000004100 */
[C---:B------:R-:W-:Y:S01]  /*8ef0*/  FMUL.FTZ R143, R57.reuse, R143 ;  /* 0x0000008f398f7220 */ /* 0x040fe20000410000 */
[----:B------:R-:W-:Y:S01]  /*8f00*/  F2FP.F16.E4M3.UNPACK_B R61, R56 ;  /* 0x00000038ff3d723e */ /* 0x000fe200020006ff */
[-C--:B------:R-:W-:Y:S01]  /*8f10*/  FFMA.FTZ R147, R54, R127.reuse, -R147 ;  /* 0x0000007f36937223 */ /* 0x080fe20000010893 */
[----:B------:R-:W-:Y:S01]  /*8f20*/  FFMA.FTZ R54, R86, R127, R145 ;  /* 0x0000007f56367223 */ /* 0x000fe20000010091 */
[----:B------:R-:W-:Y:S01]  /*8f30*/  FFMA.FTZ R143, R84, R141, R143 ;  /* 0x0000008d548f7223 */ /* 0x000fe2000001008f */
[----:B------:R-:W-:Y:S01]  /*8f40*/  F2FP.F16.E4M3.UNPACK_B R84, R53 ;  /* 0x00000035ff54723e */ /* 0x000fe200020006ff */
[----:B------:R-:W-:Y:S01]  /*8f50*/  FFMA.FTZ R126, R57, R141, -R126 ;  /* 0x0000008d397e7223 */ /* 0x000fe2000001087e */
[----:B------:R-:W-:Y:S01]  /*8f60*/  F2FP.SATFINITE.E4M3.F32.PACK_AB_MERGE_C R57, R148, R151, RZ ;  /* 0x000000979439723e */ /* 0x000fe200048070ff */
[----:B------:R-:W-:Y:S01]  /*8f70*/  HADD2.F32 R127, -RZ, R62.H0_H0 ;  /* 0x2000003eff7f7230 */ /* 0x000fe20000004100 */
[----:B------:R-:W-:Y:S01]  /*8f80*/  F2FP.SATFINITE.E4M3.F32.PACK_AB_MERGE_C R58, R146, R63, R60 ;  /* 0x0000003f923a723e */ /* 0x000fe2000480703c */
[--C-:B------:R-:W-:Y:S01]  /*8f90*/  HADD2.F32 R63, -RZ, R84.reuse.H0_H0 ;  /* 0x20000054ff3f7230 */ /* 0x100fe20000004100 */
[----:B------:R-:W-:Y:S01]  /*8fa0*/  F2FP.F16.E4M3.UNPACK_B R86, R50 ;  /* 0x00000032ff56723e */ /* 0x000fe200020006ff */
[----:B------:R-:W-:Y:S01]  /*8fb0*/  HADD2.F32 R60, -RZ, R61.H0_H0 ;  /* 0x2000003dff3c7230 */ /* 0x000fe20000004100 */
[----:B------:R-:W-:Y:S01]  /*8fc0*/  F2FP.SATFINITE.E4M3.F32.PACK_AB_MERGE_C R142, R155, R142, RZ ;  /* 0x0000008e9b8e723e */ /* 0x000fe200048070ff */
[----:B------:R-:W-:Y:S01]  /*8fd0*/  HADD2.F32 R84, -RZ, R84.H1_H1 ;  /* 0x30000054ff547230 */ /* 0x000fe20000004100 */
[----:B------:R-:W-:Y:S01]  /*8fe0*/  F2FP.SATFINITE.E4M3.F32.PACK_AB_MERGE_C R57, R126, R147, R57 ;  /* 0x000000937e39723e */ /* 0x000fe20004807039 */
[----:B------:R-:W-:Y:S01]  /*8ff0*/  HADD2.F32 R126, -RZ, R86.H0_H0 ;  /* 0x20000056ff7e7230 */ /* 0x000fe20000004100 */
[----:B------:R-:W-:Y:S01]  /*9000*/  F2FP.SATFINITE.E4M3.F32.PACK_AB_MERGE_C R54, R143, R54, R142 ;  /* 0x000000368f36723e */ /* 0x000fe2000480708e */
[----:B------:R-:W-:Y:S01]  /*9010*/  FMUL.FTZ R143, R63, R127 ;  /* 0x0000007f3f8f7220 */ /* 0x000fe20000410000 */
[----:B------:R-:W-:-:S02]  /*9020*/  HADD2.F32 R141, -RZ, R62.H1_H1 ;  /* 0x3000003eff8d7230 */ /* 0x000fc40000004100 */
[C---:B------:R-:W-:Y:S01]  /*9030*/  FMUL.FTZ R142, R60.reuse, R127 ;  /* 0x0000007f3c8e7220 */ /* 0x040fe20000410000 */
[----:B------:R-:W-:Y:S02]  /*9040*/  HADD2.F32 R62, -RZ, R61.H1_H1 ;  /* 0x3000003dff3e7230 */ /* 0x000fe40000004100 */
[-C--:B------:R-:W-:Y:S01]  /*9050*/  FFMA.FTZ R60, R60, R126.reuse, -R143 ;  /* 0x0000007e3c3c7223 */ /* 0x080fe2000001088f */
[----:B------:R-:W-:Y:S02]  /*9060*/  HADD2.F32 R127, -RZ, R86.H1_H1 ;  /* 0x30000056ff7f7230 */ /* 0x000fe40000004100 */
[----:B------:R-:W-:Y:S01]  /*9070*/  FFMA.FTZ R61, R63, R126, R142 ;  /* 0x0000007e3f3d7223 */ /* 0x000fe2000001008e */
[-C--:B------:R-:W-:Y:S01]  /*9080*/  FMUL.FTZ R143, R84, R141.reuse ;  /* 0x0000008d548f7220 */ /* 0x080fe20000410000 */
[C---:B------:R-:W-:Y:S01]  /*9090*/  FMUL.FTZ R141, R62.reuse, R141 ;  /* 0x0000008d3e8d7220 */ /* 0x040fe20000410000 */
[----:B------:R-:W-:Y:S02]  /*90a0*/  F2FP.F16.E4M3.UNPACK_B R63, R53.H1 ;  /* 0x00000035ff3f723e */ /* 0x000fe400030006ff */
[----:B------:R-:W-:Y:S01]  /*90b0*/  F2FP.F16.E4M3.UNPACK_B R56, R56.H1 ;  /* 0x00000038ff38723e */ /* 0x000fe200030006ff */
[-C--:B------:R-:W-:Y:S01]  /*90c0*/  FFMA.FTZ R53, R62, R127.reuse, -R143 ;  /* 0x0000007f3e357223 */ /* 0x080fe2000001088f */
[----:B------:R-:W-:Y:S01]  /*90d0*/  F2FP.F16.E4M3.UNPACK_B R86, R52.H1 ;  /* 0x00000034ff56723e */ /* 0x000fe200030006ff */
[----:B------:R-:W-:Y:S01]  /*90e0*/  FFMA.FTZ R52, R84, R127, R141 ;  /* 0x0000007f54347223 */ /* 0x000fe2000001008d */
[--C-:B------:R-:W-:Y:S01]  /*90f0*/  HADD2.F32 R84, -RZ, R63.reuse.H0_H0 ;  /* 0x2000003fff547230 */ /* 0x100fe20000004100 */
[----:B------:R-:W-:Y:S01]  /*9100*/  F2FP.F16.E4M3.UNPACK_B R50, R50.H1 ;  /* 0x00000032ff32723e */ /* 0x000fe200030006ff */
[----:B------:R-:W-:Y:S01]  /*9110*/  HADD2.F32 R62, -RZ, R56.H0_H0 ;  /* 0x20000038ff3e7230 */ /* 0x000fe20000004100 */
[----:B------:R-:W-:Y:S01]  /*9120*/  F2FP.F16.E4M3.UNPACK_B R142, R48.H1 ;  /* 0x00000030ff8e723e */ /* 0x000fe200030006ff */
[----:B------:R-:W-:-:S02]  /*9130*/  HADD2.F32 R63, -RZ, R63.H1_H1 ;  /* 0x3000003fff3f7230 */ /* 0x000fc40000004100 */
[----:B------:R-:W-:Y:S02]  /*9140*/  HADD2.F32 R126, -RZ, R86.H1_H1 ;  /* 0x30000056ff7e7230 */ /* 0x000fe40000004100 */
[----:B------:R-:W-:Y:S02]  /*9150*/  HADD2.F32 R56, -RZ, R56.H1_H1 ;  /* 0x30000038ff387230 */ /* 0x000fe40000004100 */
[----:B------:R-:W-:Y:S02]  /*9160*/  HADD2.F32 R141, -RZ, R86.H0_H0 ;  /* 0x20000056ff8d7230 */ /* 0x000fe40000004100 */
[-C--:B------:R-:W-:Y:S01]  /*9170*/  FMUL.FTZ R145, R63, R126.reuse ;  /* 0x0000007e3f917220 */ /* 0x080fe20000410000 */
[--C-:B------:R-:W-:Y:S02]  /*9180*/  HADD2.F32 R86, -RZ, R50.reuse.H1_H1 ;  /* 0x30000032ff567230 */ /* 0x100fe40000004100 */
[----:B------:R-:W-:Y:S01]  /*9190*/  FMUL.FTZ R126, R56, R126 ;  /* 0x0000007e387e7220 */ /* 0x000fe20000410000 */
[----:B------:R-:W-:-:S02]  /*91a0*/  HADD2.F32 R127, -RZ, R50.H0_H0 ;  /* 0x20000032ff7f7230 */ /* 0x000fc40000004100 */
[-C--:B------:R-:W-:Y:S01]  /*91b0*/  FMUL.FTZ R143, R84, R141.reuse ;  /* 0x0000008d548f7220 */ /* 0x080fe20000410000 */
[----:B------:R-:W-:Y:S01]  /*91c0*/  FMUL.FTZ R141, R62, R141 ;  /* 0x0000008d3e8d7220 */ /* 0x000fe20000410000 */
[-C--:B------:R-:W-:Y:S01]  /*91d0*/  FFMA.FTZ R149, R63, R86.reuse, R126 ;  /* 0x000000563f957223 */ /* 0x080fe2000001007e */
[----:B------:R-:W-:Y:S01]  /*91e0*/  F2FP.F16.E4M3.UNPACK_B R50, R51 ;  /* 0x00000033ff32723e */ /* 0x000fe200020006ff */
[----:B------:R-:W-:Y:S01]  /*91f0*/  FFMA.FTZ R147, R56, R86, -R145 ;  /* 0x0000005638937223 */ /* 0x000fe20000010891 */
[----:B------:R-:W-:Y:S01]  /*9200*/  F2FP.F16.E4M3.UNPACK_B R63, R55.H1 ;  /* 0x00000037ff3f723e */ /* 0x000fe200030006ff */
[----:B------:R-:W-:Y:S01]  /*9210*/  FFMA.FTZ R146, R84, R127, R141 ;  /* 0x0000007f54927223 */ /* 0x000fe2000001008d */
[----:B------:R-:W-:Y:S01]  /*9220*/  F2FP.F16.E4M3.UNPACK_B R51, R51.H1 ;  /* 0x00000033ff33723e */ /* 0x000fe200030006ff */
[----:B------:R-:W-:Y:S01]  /*9230*/  FFMA.FTZ R144, R62, R127, -R143 ;  /* 0x0000007f3e907223 */ /* 0x000fe2000001088f */
[----:B------:R-:W-:Y:S01]  /*9240*/  F2FP.F16.E4M3.UNPACK_B R141, R48 ;  /* 0x00000030ff8d723e */ /* 0x000fe200020006ff */
[----:B------:R-:W-:Y:S01]  /*9250*/  HADD2.F32 R48, -RZ, R63.H0_H0 ;  /* 0x2000003fff307230 */ /* 0x000fe20000004100 */
[----:B------:R-:W-:Y:S01]  /*9260*/  F2FP.F16.E4M3.UNPACK_B R86, R49 ;  /* 0x00000031ff56723e */ /* 0x000fe200020006ff */
[----:B------:R-:W-:Y:S01]  /*9270*/  HADD2.F32 R145, -RZ, R142.H0_H0 ;  /* 0x2000008eff917230 */ /* 0x000fe20000004100 */
[----:B------:R-:W-:Y:S01]  /*9280*/  F2FP.F16.E4M3.UNPACK_B R62, R55 ;  /* 0x00000037ff3e723e */ /* 0x000fe200020006ff */
[----:B------:R-:W-:Y:S01]  /*9290*/  HADD2.F32 R56, -RZ, R51.H0_H0 ;  /* 0x20000033ff387230 */ /* 0x000fe20000004100 */
[----:B------:R-:W-:Y:S01]  /*92a0*/  F2FP.F16.E4M3.UNPACK_B R49, R49.H1 ;  /* 0x00000031ff31723e */ /* 0x000fe200030006ff */
[----:B------:R-:W-:-:S02]  /*92b0*/  HADD2.F32 R143, -RZ, R141.H0_H0 ;  /* 0x2000008dff8f7230 */ /* 0x000fc40000004100 */
[-C--:B------:R-:W-:Y:S01]  /*92c0*/  FMUL.FTZ R151, R48, R145.reuse ;  /* 0x0000009130977220 */ /* 0x080fe20000410000 */
[----:B------:R-:W-:Y:S02]  /*92d0*/  HADD2.F32 R84, -RZ, R62.H0_H0 ;  /* 0x2000003eff547230 */ /* 0x000fe40000004100 */
[----:B------:R-:W-:Y:S01]  /*92e0*/  FMUL.FTZ R145, R56, R145 ;  /* 0x0000009138917220 */ /* 0x000fe20000410000 */
[----:B------:R-:W-:Y:S01]  /*92f0*/  HADD2.F32 R127, -RZ, R49.H0_H0 ;  /* 0x20000031ff7f7230 */ /* 0x000fe20000004100 */
[----:B------:R-:W-:Y:S01]  /*9300*/  F2FP.SATFINITE.E4M3.F32.PACK_AB_MERGE_C R144, R147, R144, RZ ;  /* 0x000000909390723e */ /* 0x000fe200048070ff */
[----:B------:R-:W-:Y:S02]  /*9310*/  HADD2.F32 R63, -RZ, R63.H1_H1 ;  /* 0x3000003fff3f7230 */ /* 0x000fe40000004100 */
[----:B------:R-:W-:Y:S01]  /*9320*/  FMUL.FTZ R148, R84, R143 ;  /* 0x0000008f54947220 */ /* 0x000fe20000410000 */
[----:B------:R-:W-:Y:S02]  /*9330*/  HADD2.F32 R142, -RZ, R142.H1_H1 ;  /* 0x3000008eff8e7230 */ /* 0x000fe40000004100 */
[----:B------:R-:W-:Y:S01]  /*9340*/  FFMA.FTZ R145, R48, R127, R145 ;  /* 0x0000007f30917223 */ /* 0x000fe20000010091 */
[----:B------:R-:W-:-:S02]  /*9350*/  HADD2.F32 R51, -RZ, R51.H1_H1 ;  /* 0x30000033ff337230 */ /* 0x000fc40000004100 */
[----:B------:R-:W-:Y:S01]  /*9360*/  FFMA.FTZ R151, R56, R127, -R151 ;  /* 0x0000007f38977223 */ /* 0x000fe20000010897 */
[----:B------:R-:W-:Y:S02]  /*9370*/  HADD2.F32 R55, -RZ, R50.H0_H0 ;  /* 0x20000032ff377230 */ /* 0x000fe40000004100 */
[-C--:B------:R-:W-:Y:S01]  /*9380*/  FMUL.FTZ R56, R63, R142.reuse ;  /* 0x0000008e3f387220 */ /* 0x080fe20000410000 */
[----:B------:R-:W-:Y:S02]  /*9390*/  HADD2.F32 R126, -RZ, R86.H0_H0 ;  /* 0x20000056ff7e7230 */ /* 0x000fe40000004100 */
[----:B------:R-:W-:Y:S01]  /*93a0*/  FMUL.FTZ R142, R51, R142 ;  /* 0x0000008e338e7220 */ /* 0x000fe20000410000 */
[----:B------:R-:W-:Y:S02]  /*93b0*/  HADD2.F32 R62, -RZ, R62.H1_H1 ;  /* 0x3000003eff3e7230 */ /* 0x000fe40000004100 */
[----:B------:R-:W-:Y:S01]  /*93c0*/  FMUL.FTZ R143, R55, R143 ;  /* 0x0000008f378f7220 */ /* 0x000fe20000410000 */
[----:B------:R-:W-:-:S02]  /*93d0*/  HADD2.F32 R141, -RZ, R141.H1_H1 ;  /* 0x3000008dff8d7230 */ /* 0x000fc40000004100 */
[-C--:B------:R-:W-:Y:S01]  /*93e0*/  FFMA.FTZ R148, R55, R126.reuse, -R148 ;  /* 0x0000007e37947223 */ /* 0x080fe20000010894 */
[----:B------:R-:W-:Y:S02]  /*93f0*/  HADD2.F32 R48, -RZ, R49.H1_H1 ;  /* 0x30000031ff307230 */ /* 0x000fe40000004100 */
[----:B------:R-:W-:Y:S01]  /*9400*/  FFMA.FTZ R143, R84, R126, R143 ;  /* 0x0000007e548f7223 */ /* 0x000fe2000001008f */
[----:B------:R-:W-:Y:S02]  /*9410*/  HADD2.F32 R50, -RZ, R50.H1_H1 ;  /* 0x30000032ff327230 */ /* 0x000fe40000004100 */
[-C--:B------:R-:W-:Y:S01]  /*9420*/  FMUL.FTZ R49, R62, R141.reuse ;  /* 0x0000008d3e317220 */ /* 0x080fe20000410000 */
[----:B------:R-:W-:Y:S02]  /*9430*/  HADD2.F32 R55, -RZ, R86.H1_H1 ;  /* 0x30000056ff377230 */ /* 0x000fe40000004100 */
[-C--:B------:R-:W-:Y:S01]  /*9440*/  FFMA.FTZ R56, R51, R48.reuse, -R56 ;  /* 0x0000003033387223 */ /* 0x080fe20000010838 */
[----:B------:R-:W-:Y:S01]  /*9450*/  FFMA.FTZ R142, R63, R48, R142 ;  /* 0x000000303f8e7223 */ /* 0x000fe2000001008e */
[C---:B------:R-:W-:Y:S01]  /*9460*/  FMUL.FTZ R141, R50.reuse, R141 ;  /* 0x0000008d328d7220 */ /* 0x040fe20000410000 */
[----:B------:R-:W-:Y:S01]  /*9470*/  F2FP.SATFINITE.E4M3.F32.PACK_AB_MERGE_C R146, R149, R146, RZ ;  /* 0x000000929592723e */ /* 0x000fe200048070ff */
[----:B------:R-:W-:Y:S01]  /*9480*/  FFMA.FTZ R49, R50, R55, -R49 ;  /* 0x0000003732317223 */ /* 0x000fe20000010831 */
[----:B------:R-:W-:Y:S01]  /*9490*/  F2FP.SATFINITE.E4M3.F32.PACK_AB_MERGE_C R56, R56, R151, RZ ;  /* 0x000000973838723e */ /* 0x000fe200048070ff */
[----:B------:R-:W-:Y:S01]  /*94a0*/  FFMA.FTZ R62, R62, R55, R141 ;  /* 0x000000373e3e7223 */ /* 0x000fe2000001008d */
[----:B------:R-:W-:Y:S01]  /*94b0*/  F2FP.SATFINITE.E4M3.F32.PACK_AB_MERGE_C R60, R53, R60, R144 ;  /* 0x0000003c353c723e */ /* 0x000fe20004807090 */
[----:B------:R-:W-:Y:S01]  /*94c0*/  IMAD.MOV.U32 R50, RZ, RZ, R57 ;  /* 0x000000ffff327224 */ /* 0x000fe200078e0039 */
[----:B------:R-:W-:-:S02]  /*94d0*/  F2FP.SATFINITE.E4M3.F32.PACK_AB_MERGE_C R142, R142, R145, RZ ;  /* 0x000000918e8e723e */ /* 0x000fc400048070ff */
[----:B------:R-:W-:Y:S01]  /*94e0*/  F2FP.SATFINITE.E4M3.F32.PACK_AB_MERGE_C R51, R49, R148, R56 ;  /* 0x000000943133723e */ /* 0x000fe20004807038 */
[----:B------:R-:W-:Y:S01]  /*94f0*/  IMAD.MOV.U32 R49, RZ, RZ, R60 ;  /* 0x000000ffff317224 */ /* 0x000fe200078e003c */
[----:B------:R-:W-:Y:S01]  /*9500*/  F2FP.SATFINITE.E4M3.F32.PACK_AB_MERGE_C R53, R52, R61, R146 ;  /* 0x0000003d3435723e */ /* 0x000fe20004807092 */
[----:B------:R-:W-:Y:S01]  /*9510*/  IMAD.MOV.U32 R52, RZ, RZ, R58 ;  /* 0x000000ffff347224 */ /* 0x000fe200078e003a */
[----:B------:R-:W-:Y:S02]  /*9520*/  F2FP.SATFINITE.E4M3.F32.PACK_AB_MERGE_C R55, R62, R143, R142 ;  /* 0x0000008f3e37723e */ /* 0x000fe4000480708e */
[----:B------:R-:W-:-:S07]  /*9530*/  MOV R48, R59 ;  /* 0x0000003b00307202 */ /* 0x000fce0000000f00 */
.L_x_407:
[----:B------:R-:W-:Y:S05]  /*9540*/  BSYNC B2 ;  /* 0x0000000000027941 */ /* 0x000fea0003800000 */
.L_x_406:
        /* <DEDUP_REMOVED lines=11> */
.L_x_405:
[----:B------:R-:W-:Y:S05]  /*9600*/  BSYNC B1 ;  /* 0x0000000000017941 */ /* 0x000fea0003800000 */
.L_x_404:
        /* <DEDUP_REMOVED lines=43> */
[--C-:B------:R-:W-:Y:S01]  /*98c0*/  SHF.R.U32.HI R141, RZ, 0x8, R65.reuse ;  /* 0x00000008ff8d7819 */ /* 0x100fe20000011641 */
[----:B------:R-:W-:Y:S01]  /*98d0*/  IMAD.MOV.U32 R62, RZ, RZ, R54 ;  /* 0x000000ffff3e7224 */ /* 0x000fe200078e0036 */
[----:B------:R-:W-:Y:S02]  /*98e0*/  SHF.R.U32.HI R126, RZ, 0x10, R65 ;  /* 0x00000010ff7e7819 */ /* 0x000fe40000011641 */
[----:B------:R-:W-:Y:S02]  /*98f0*/  MOV R65, R48 ;  /* 0x0000003000417202 */ /* 0x000fe40000000f00 */
[----:B------:R-:W-:-:S02]  /*9900*/  SHF.R.U32.HI R127, RZ, 0x18, R67 ;  /* 0x00000018ff7f7819 */ /* 0x000fc40000011643 */
[----:B------:R-:W-:Y:S02]  /*9910*/  LOP3.LUT R64, R67, 0xff, RZ, 0xc0, !PT ;  /* 0x000000ff43407812 */ /* 0x000fe400078ec0ff */
[--C-:B------:R-:W-:Y:S02]  /*9920*/  SHF.R.U32.HI R87, RZ, 0x8, R67.reuse ;  /* 0x00000008ff577819 */ /* 0x100fe40000011643 */
[----:B------:R-:W-:Y:S02]  /*9930*/  SHF.R.U32.HI R86, RZ, 0x10, R67 ;  /* 0x00000010ff567819 */ /* 0x000fe40000011643 */
[----:B------:R-:W-:Y:S02]  /*9940*/  SHF.R.U32.HI R81, RZ, 0x8, R69 ;  /* 0x00000008ff517819 */ /* 0x000fe40000011645 */
[----:B------:R-:W-:Y:S02]  /*9950*/  PRMT R63, R142, 0x654, R63 ;  /* 0x000006548e3f7816 */ /* 0x000fe4000000003f */
[----:B------:R-:W-:-:S02]  /*9960*/  SHF.L.U32 R48, R141, 0x8, RZ ;  /* 0x000000088d307819 */ /* 0x000fc400000006ff */
[----:B------:R-:W-:Y:S02]  /*9970*/  SHF.R.U32.HI R82, RZ, 0x18, R71 ;  /* 0x00000018ff527819 */ /* 0x000fe40000011647 */
[----:B------:R-:W-:Y:S02]  /*9980*/  LOP3.LUT R67, R71, 0xff, RZ, 0xc0, !PT ;  /* 0x000000ff47437812 */ /* 0x000fe400078ec0ff */
[--C-:B------:R-:W-:Y:S02]  /*9990*/  SHF.R.U32.HI R85, RZ, 0x18, R69.reuse ;  /* 0x00000018ff557819 */ /* 0x100fe40000011645 */
[----:B------:R-:W-:Y:S02]  /*99a0*/  LOP3.LUT R66, R69, 0xff, RZ, 0xc0, !PT ;  /* 0x000000ff45427812 */ /* 0x000fe400078ec0ff */
[----:B------:R-:W-:Y:S01]  /*99b0*/  SHF.R.U32.HI R84, RZ, 0x10, R69 ;  /* 0x00000010ff547819 */ /* 0x000fe20000011645 */
[----:B------:R-:W-:Y:S01]  /*99c0*/  IMAD.SHL.U32 R69, R81, 0x100, RZ ;  /* 0x0000010051457824 */ /* 0x000fe200078e00ff */
[----:B------:R-:W-:-:S02]  /*99d0*/  LOP3.LUT R48, R63, 0xff00, R48, 0xf8, !PT ;  /* 0x0000ff003f307812 */ /* 0x000fc400078ef830 */
[----:B------:R-:W-:Y:S02]  /*99e0*/  SHF.R.U32.HI R70, RZ, 0x8, R71 ;  /* 0x00000008ff467819 */ /* 0x000fe40000011647 */
[----:B------:R-:W-:Y:S01]  /*99f0*/  PRMT R50, R82, 0x654, R67 ;  /* 0x0000065452327816 */ /* 0x000fe20000000043 */
[----:B------:R-:W-:Y:S01]  /*9a00*/  IMAD.SHL.U32 R67, R87, 0x100, RZ ;  /* 0x0000010057437824 */ /* 0x000fe200078e00ff */
[----:B------:R-:W-:Y:S02]  /*9a10*/  SHF.L.U32 R63, R126, 0x10, RZ ;  /* 0x000000107e3f7819 */ /* 0x000fe400000006ff */
[----:B------:R-:W-:Y:S02]  /*9a20*/  PRMT R66, R85, 0x654, R66 ;  /* 0x0000065455427816 */ /* 0x000fe40000000042 */
[----:B------:R-:W-:Y:S02]  /*9a30*/  PRMT R64, R127, 0x654, R64 ;  /* 0x000006547f407816 */ /* 0x000fe40000000040 */
[----:B------:R-:W-:Y:S01]  /*9a40*/  SHF.R.U32.HI R83, RZ, 0x10, R71 ;  /* 0x00000010ff537819 */ /* 0x000fe20000011647 */
[----:B------:R-:W-:Y:S01]  /*9a50*/  IMAD.SHL.U32 R71, R70, 0x100, RZ ;  /* 0x0000010046477824 */ /* 0x000fe200078e00ff */
[----:B------:R-:W-:Y:S01]  /*9a60*/  LOP3.LUT R52, R48, 0xff0000, R63, 0xf8, !PT ;  /* 0x00ff000030347812 */ /* 0x000fe200078ef83f */
[----:B------:R-:W-:Y:S01]  /*9a70*/  IMAD.U32 R63, R86, 0x10000, RZ ;  /* 0x00010000563f7824 */ /* 0x000fe200078e00ff */
[----:B------:R-:W-:Y:S01]  /*9a80*/  LOP3.LUT R54, R66, 0xff00, R69, 0xf8, !PT ;  /* 0x0000ff0042367812 */ /* 0x000fe200078ef845 */
[----:B------:R-:W-:Y:S01]  /*9a90*/  IMAD.U32 R83, R83, 0x10000, RZ ;  /* 0x0001000053537824 */ /* 0x000fe200078e00ff */
[----:B------:R-:W-:-:S02]  /*9aa0*/  LOP3.LUT R64, R64, 0xff00, R67, 0xf8, !PT ;  /* 0x0000ff0040407812 */ /* 0x000fc400078ef843 */
[----:B------:R-:W-:Y:S02]  /*9ab0*/  F2FP.F16.E4M3.UNPACK_B R81, R140.H1 ;  /* 0x0000008cff51723e */ /* 0x000fe400030006ff */
[----:B------:R-:W-:Y:S02]  /*9ac0*/  F2FP.F16.E4M3.UNPACK_B R69, R68.H1 ;  /* 0x00000044ff45723e */ /* 0x000fe400030006ff */
[----:B------:R-:W-:Y:S02]  /*9ad0*/  F2FP.F16.E4M3.UNPACK_B R66, R65.H1 ;  /* 0x00000041ff42723e */ /* 0x000fe400030006ff */
[----:B------:R-:W-:Y:S01]  /*9ae0*/  LOP3.LUT R82, R50, 0xff00, R71, 0xf8, !PT ;  /* 0x0000ff0032527812 */ /* 0x000fe200078ef847 */
[----:B------:R-:W-:Y:S01]  /*9af0*/  HADD2.F32 R50, -RZ, R81.H0_H0 ;  /* 0x20000051ff327230 */ /* 0x000fe20000004100 */
[----:B------:R-:W-:Y:S01]  /*9b00*/  LOP3.LUT R48, R64, 0xff0000, R63, 0xf8, !PT ;  /* 0x00ff000040307812 */ /* 0x000fe200078ef83f */
[----:B------:R-:W-:Y:S01]  /*9b10*/  HADD2.F32 R64, -RZ, R69.H0_H0 ;  /* 0x20000045ff407230 */ /* 0x000fe20000004100 */
[----:B------:R-:W-:Y:S01]  /*9b20*/  F2FP.F16.E4M3.UNPACK_B R67, R138.H1 ;  /* 0x0000008aff43723e */ /* 0x000fe200030006ff */
[----:B------:R-:W-:Y:S01]  /*9b30*/  HADD2.F32 R63, -RZ, R66.H0_H0 ;  /* 0x20000042ff3f7230 */ /* 0x000fe20000004100 */
[----:B------:R-:W-:Y:S01]  /*9b40*/  F2FP.F16.E4M3.UNPACK_B R140, R140 ;  /* 0x0000008cff8c723e */ /* 0x000fe200020006ff */
[----:B------:R-:W-:-:S02]  /*9b50*/  IMAD.U32 R71, R84, 0x10000, RZ ;  /* 0x0001000054477824 */ /* 0x000fc400078e00ff */
[-C--:B------:R-:W-:Y:S01]  /*9b60*/  FMUL.FTZ R84, R64, R50.reuse ;  /* 0x0000003240547220 */ /* 0x080fe20000410000 */
[----:B------:R-:W-:Y:S02]  /*9b70*/  HADD2.F32 R70, -RZ, R67.H0_H0 ;  /* 0x20000043ff467230 */ /* 0x000fe40000004100 */
[C---:B------:R-:W-:Y:S01]  /*9b80*/  FMUL.FTZ R85, R63.reuse, R50 ;  /* 0x000000323f557220 */ /* 0x040fe20000410000 */
[----:B------:R-:W-:Y:S01]  /*9b90*/  LOP3.LUT R50, R82, 0xff0000, R83, 0xf8, !PT ;  /* 0x00ff000052327812 */ /* 0x000fe200078ef853 */
[----:B------:R-:W-:Y:S01]  /*9ba0*/  HADD2.F32 R82, -RZ, R81.H1_H1 ;  /* 0x30000051ff527230 */ /* 0x000fe20000004100 */
[----:B------:R-:W-:Y:S01]  /*9bb0*/  LOP3.LUT R54, R54, 0xff0000, R71, 0xf8, !PT ;  /* 0x00ff000036367812 */ /* 0x000fe200078ef847 */
[-C--:B------:R-:W-:Y:S01]  /*9bc0*/  FFMA.FTZ R63, R63, R70.reuse, -R84 ;  /* 0x000000463f3f7223 */ /* 0x080fe20000010854 */
[----:B------:R-:W-:Y:S01]  /*9bd0*/  FFMA.FTZ R64, R64, R70, R85 ;  /* 0x0000004640407223 */ /* 0x000fe20000010055 */
[----:B------:R-:W-:Y:S01]  /*9be0*/  HADD2.F32 R71, -RZ, R67.H1_H1 ;  /* 0x30000043ff477230 */ /* 0x000fe20000004100 */
[----:B------:R-:W-:Y:S01]  /*9bf0*/  F2FP.F16.E4M3.UNPACK_B R65, R65 ;  /* 0x00000041ff41723e */ /* 0x000fe200020006ff */
[----:B------:R-:W-:Y:S01]  /*9c00*/  HADD2.F32 R70, -RZ, R69.H1_H1 ;  /* 0x30000045ff467230 */ /* 0x000fe20000004100 */
[----:B------:R-:W-:Y:S01]  /*9c10*/  F2FP.F16.E4M3.UNPACK_B R68, R68 ;  /* 0x00000044ff44723e */ /* 0x000fe200020006ff */
[----:B------:R-:W-:Y:S01]  /*9c20*/  HADD2.F32 R67, -RZ, R66.H1_H1 ;  /* 0x30000042ff437230 */ /* 0x000fe20000004100 */
[----:B------:R-:W-:Y:S01]  /*9c30*/  F2FP.F16.E4M3.UNPACK_B R138, R138 ;  /* 0x0000008aff8a723e */ /* 0x000fe200020006ff */
[----:B------:R-:W-:-:S02]  /*9c40*/  HADD2.F32 R81, -RZ, R140.H0_H0 ;  /* 0x2000008cff517230 */ /* 0x000fc40000004100 */
[CC--:B------:R-:W-:Y:S01]  /*9c50*/  FMUL.FTZ R84, R70.reuse, R82.reuse ;  /* 0x0000005246547220 */ /* 0x0c0fe20000410000 */
[----:B------:R-:W-:Y:S02]  /*9c60*/  HADD2.F32 R66, -RZ, R65.H0_H0 ;  /* 0x20000041ff427230 */ /* 0x000fe40000004100 */
[C---:B------:R-:W-:Y:S01]  /*9c70*/  FMUL.FTZ R83, R67.reuse, R82 ;  /* 0x0000005243537220 */ /* 0x040fe20000410000 */
[----:B------:R-:W-:Y:S02]  /*9c80*/  HADD2.F32 R69, -RZ, R68.H0_H0 ;  /* 0x20000044ff457230 */ /* 0x000fe40000004100 */
[-C--:B------:R-:W-:Y:S01]  /*9c90*/  FFMA.FTZ R86, R67, R71.reuse, -R84 ;  /* 0x0000004743567223 */ /* 0x080fe20000010854 */
[----:B------:R-:W-:Y:S02]  /*9ca0*/  HADD2.F32 R67, -RZ, R138.H0_H0 ;  /* 0x2000008aff437230 */ /* 0x000fe40000004100 */
[----:B------:R-:W-:Y:S01]  /*9cb0*/  FFMA.FTZ R87, R70, R71, R83 ;  /* 0x0000004746577223 */ /* 0x000fe20000010053 */
[----:B------:R-:W-:Y:S01]  /*9cc0*/  FMUL.FTZ R70, R66, R81 ;  /* 0x0000005142467220 */ /* 0x000fe20000410000 */
[----:B------:R-:W-:-:S02]  /*9cd0*/  HADD2.F32 R140, -RZ, R140.H1_H1 ;  /* 0x3000008cff8c7230 */ /* 0x000fc40000004100 */
[C---:B------:R-:W-:Y:S01]  /*9ce0*/  FMUL.FTZ R71, R69.reuse, R81 ;  /* 0x0000005145477220 */ /* 0x040fe20000410000 */
[----:B------:R-:W-:Y:S02]  /*9cf0*/  HADD2.F32 R68, -RZ, R68.H1_H1 ;  /* 0x30000044ff447230 */ /* 0x000fe40000004100 */
        /* <DEDUP_REMOVED lines=14> */
[----:B------:R-:W-:Y:S01]  /*9de0*/  HADD2.F32 R82, -RZ, R66.H1_H1 ;  /* 0x30000042ff527230 */ /* 0x000fe20000004100 */
[----:B------:R-:W-:Y:S01]  /*9df0*/  F2FP.F16.E4M3.UNPACK_B R139, R139 ;  /* 0x0000008bff8b723e */ /* 0x000fe200020006ff */
[----:B------:R-:W-:Y:S02]  /*9e00*/  HADD2.F32 R66, -RZ, R65.H0_H0 ;  /* 0x20000041ff427230 */ /* 0x000fe40000004100 */
[-C--:B------:R-:W-:Y:S01]  /*9e10*/  FMUL.FTZ R85, R69, R71.reuse ;  /* 0x0000004745557220 */ /* 0x080fe20000410000 */
[----:B------:R-:W-:Y:S01]  /*9e20*/  HADD2.F32 R68, -RZ, R70.H0_H0 ;  /* 0x20000046ff447230 */ /* 0x000fe20000004100 */
[----:B------:R-:W-:Y:S01]  /*9e30*/  F2FP.F16.E4M3.UNPACK_B R60, R60 ;  /* 0x0000003cff3c723e */ /* 0x000fe200020006ff */
[----:B------:R-:W-:Y:S02]  /*9e40*/  HADD2.F32 R67, -RZ, R67.H1_H1 ;  /* 0x30000043ff437230 */ /* 0x000fe40000004100 */
[----:B------:R-:W-:Y:S01]  /*9e50*/  FMUL.FTZ R140, R66, R71 ;  /* 0x00000047428c7220 */ /* 0x000fe20000410000 */
[----:B------:R-:W-:-:S02]  /*9e60*/  HADD2.F32 R65, -RZ, R65.H1_H1 ;  /* 0x30000041ff417230 */ /* 0x000fc40000004100 */
[----:B------:R-:W-:Y:S01]  /*9e70*/  FFMA.FTZ R126, R66, R68, -R85 ;  /* 0x00000044427e7223 */ /* 0x000fe20000010855 */
[----:B------:R-:W-:Y:S02]  /*9e80*/  HADD2.F32 R70, -RZ, R70.H1_H1 ;  /* 0x30000046ff467230 */ /* 0x000fe40000004100 */
[----:B------:R-:W-:Y:S01]  /*9e90*/  FMUL.FTZ R66, R67, R82 ;  /* 0x0000005243427220 */ /* 0x000fe20000410000 */
[----:B------:R-:W-:Y:S01]  /*9ea0*/  FFMA.FTZ R140, R69, R68, R140 ;  /* 0x00000044458c7223 */ /* 0x000fe2000001008c */
[C---:B------:R-:W-:Y:S01]  /*9eb0*/  FMUL.FTZ R82, R65.reuse, R82 ;  /* 0x0000005241527220 */ /* 0x040fe20000410000 */
[--C-:B------:R-:W-:Y:S02]  /*9ec0*/  HADD2.F32 R69, -RZ, R139.reuse.H0_H0 ;  /* 0x2000008bff457230 */ /* 0x100fe40000004100 */
[----:B------:R-:W-:Y:S01]  /*9ed0*/  FFMA.FTZ R127, R65, R70, -R66 ;  /* 0x00000046417f7223 */ /* 0x000fe20000010842 */
[----:B------:R-:W-:Y:S01]  /*9ee0*/  F2FP.F16.E4M3.UNPACK_B R65, R62 ;  /* 0x0000003eff41723e */ /* 0x000fe200020006ff */
[----:B------:R-:W-:Y:S01]  /*9ef0*/  HADD2.F32 R62, -RZ, R60.H0_H0 ;  /* 0x2000003cff3e7230 */ /* 0x000fe20000004100 */
[----:B------:R-:W-:Y:S01]  /*9f00*/  F2FP.F16.E4M3.UNPACK_B R137, R137 ;  /* 0x00000089ff89723e */ /* 0x000fe200020006ff */
[----:B------:R-:W-:Y:S01]  /*9f10*/  FFMA.FTZ R141, R67, R70, R82 ;  /* 0x00000046438d7223 */ /* 0x000fe20000010052 */
[----:B------:R-:W-:Y:S01]  /*9f20*/  HADD2.F32 R139, -RZ, R139.H1_H1 ;  /* 0x3000008bff8b7230 */ /* 0x000fe20000004100 */
[----:B------:R-:W-:Y:S01]  /*9f30*/  F2FP.SATFINITE.E4M3.F32.PACK_AB_MERGE_C R63, R86, R63, RZ ;  /* 0x0000003f563f723e */ /* 0x000fe200048070ff */
[--C-:B------:R-:W-:Y:S01]  /*9f40*/  HADD2.F32 R66, -RZ, R65.reuse.H0_H0 ;  /* 0x20000041ff427230 */ /* 0x100fe20000004100 */
[----:B------:R-:W-:Y:S01]  /*9f50*/  F2FP.SATFINITE.E4M3.F32.PACK_AB_MERGE_C R87, R87, R64, RZ ;  /* 0x000000405757723e */ /* 0x000fe200048070ff */
[----:B------:R-:W-:Y:S01]  /*9f60*/  HADD2.F32 R65, -RZ, R65.H1_H1 ;  /* 0x30000041ff417230 */ /* 0x000fe20000004100 */
[----:B------:R-:W-:Y:S01]  /*9f70*/  F2FP.SATFINITE.E4M3.F32.PACK_AB_MERGE_C R64, R84, R81, R63 ;  /* 0x000000515440723e */ /* 0x000fe2000480703f */
[----:B------:R-:W-:-:S02]  /*9f80*/  HADD2.F32 R67, -RZ, R137.H0_H0 ;  /* 0x20000089ff437230 */ /* 0x000fc40000004100 */
[-C--:B------:R-:W-:Y:S01]  /*9f90*/  FMUL.FTZ R71, R66, R69.reuse ;  /* 0x0000004542477220 */ /* 0x080fe20000410000 */
[----:B------:R-:W-:Y:S02]  /*9fa0*/  HADD2.F32 R60, -RZ, R60.H1_H1 ;  /* 0x3000003cff3c7230 */ /* 0x000fe40000004100 */
[C---:B------:R-:W-:Y:S01]  /*9fb0*/  FMUL.FTZ R69, R62.reuse, R69 ;  /* 0x000000453e457220 */ /* 0x040fe20000410000 */
[----:B------:R-:W-:Y:S02]  /*9fc0*/  HADD2.F32 R137, -RZ, R137.H1_H1 ;  /* 0x30000089ff897230 */ /* 0x000fe40000004100 */
[C---:B------:R-:W-:Y:S01]  /*9fd0*/  FMUL.FTZ R85, R65.reuse, R139 ;  /* 0x0000008b41557220 */ /* 0x040fe20000410000 */
[-C--:B------:R-:W-:Y:S01]  /*9fe0*/  FFMA.FTZ R62, R62, R67.reuse, -R71 ;  /* 0x000000433e3e7223 */ /* 0x080fe20000010847 */
[----:B------:R-:W-:Y:S01]  /*9ff0*/  FFMA.FTZ R69, R66, R67, R69 ;  /* 0x0000004342457223 */ /* 0x000fe20000010045 */
[C---:B------:R-:W-:Y:S01]  /*a000*/  FMUL.FTZ R68, R60.reuse, R139 ;  /* 0x0000008b3c447220 */ /* 0x040fe20000410000 */
[----:B------:R-:W-:Y:S01]  /*a010*/  F2FP.F16.E4M3.UNPACK_B R67, R53 ;  /* 0x00000035ff43723e */ /* 0x000fe200020006ff */
[-C--:B------:R-:W-:Y:S01]  /*a020*/  FFMA.FTZ R85, R60, R137.reuse, -R85 ;  /* 0x000000893c557223 */ /* 0x080fe20000010855 */
[----:B------:R-:W-:Y:S01]  /*a030*/  F2FP.F16.E4M3.UNPACK_B R81, R54 ;  /* 0x00000036ff51723e */ /* 0x000fe200020006ff */
[----:B------:R-:W-:Y:S01]  /*a040*/  FFMA.FTZ R60, R65, R137, R68 ;  /* 0x00000089413c7223 */ /* 0x000fe20000010044 */
[----:B------:R-:W-:Y:S01]  /*a050*/  F2FP.F16.E4M3.UNPACK_B R66, R49 ;  /* 0x00000031ff42723e */ /* 0x000fe200020006ff */
[----:B------:R-:W-:Y:S01]  /*a060*/  HADD2.F32 R68, -RZ, R67.H0_H0 ;  /* 0x20000043ff447230 */ /* 0x000fe20000004100 */
[----:B------:R-:W-:Y:S01]  /*a070*/  F2FP.F16.E4M3.UNPACK_B R70, R52 ;  /* 0x00000034ff46723e */ /* 0x000fe200020006ff */
[----:B------:R-:W-:Y:S01]  /*a080*/  HADD2.F32 R82, -RZ, R81.H0_H0 ;  /* 0x20000051ff527230 */ /* 0x000fe20000004100 */
[----:B------:R-:W-:Y:S01]  /*a090*/  F2FP.SATFINITE.E4M3.F32.PACK_AB_MERGE_C R140, R141, R140, RZ ;  /* 0x0000008c8d8c723e */ /* 0x000fe200048070ff */
[----:B------:R-:W-:Y:S01]  /*a0a0*/  HADD2.F32 R65, -RZ, R66.H0_H0 ;  /* 0x20000042ff417230 */ /* 0x000fe20000004100 */
[----:B------:R-:W-:Y:S01]  /*a0b0*/  F2FP.SATFINITE.E4M3.F32.PACK_AB_MERGE_C R63, R138, R83, R87 ;  /* 0x000000538a3f723e */ /* 0x000fe20004807057 */
[----:B------:R-:W-:Y:S01]  /*a0c0*/  HADD2.F32 R71, -RZ, R70.H0_H0 ;  /* 0x20000046ff477230 */ /* 0x000fe20000004100 */
[----:B------:R-:W-:Y:S01]  /*a0d0*/  F2FP.SATFINITE.E4M3.F32.PACK_AB_MERGE_C R60, R60, R69, R140 ;  /* 0x000000453c3c723e */ /* 0x000fe2000480708c */
[-C--:B------:R-:W-:Y:S01]  /*a0e0*/  FMUL.FTZ R84, R68, R82.reuse ;  /* 0x0000005244547220 */ /* 0x080fe20000410000 */
[----:B------:R-:W-:Y:S01]  /*a0f0*/  FMUL.FTZ R83, R65, R82 ;  /* 0x0000005241537220 */ /* 0x000fe20000410000 */
[----:B------:R-:W-:Y:S01]  /*a100*/  HADD2.F32 R69, -RZ, R67.H1_H1 ;  /* 0x30000043ff457230 */ /* 0x000fe20000004100 */
[----:B------:R-:W-:Y:S01]  /*a110*/  F2FP.SATFINITE.E4M3.F32.PACK_AB_MERGE_C R126, R127, R126, RZ ;  /* 0x0000007e7f7e723e */ /* 0x000fe200048070ff */
[----:B------:R-:W-:-:S02]  /*a120*/  HADD2.F32 R82, -RZ, R81.H1_H1 ;  /* 0x30000051ff527230 */ /* 0x000fc40000004100 */
        /* <DEDUP_REMOVED lines=10> */
[--C-:B------:R-:W-:Y:S01]  /*a1d0*/  HADD2.F32 R54, -RZ, R68.reuse.H0_H0 ;  /* 0x20000044ff367230 */ /* 0x100fe20000004100 */
[----:B------:R-:W-:Y:S01]  /*a1e0*/  F2FP.SATFINITE.E4M3.F32.PACK_AB_MERGE_C R62, R85, R62, R126 ;  /* 0x0000003e553e723e */ /* 0x000fe2000480707e */
[----:B------:R-:W-:Y:S01]  /*a1f0*/  FFMA.FTZ R85, R69, R70, R82 ;  /* 0x0000004645557223 */ /* 0x000fe20000010052 */
[----:B------:R-:W-:Y:S01]  /*a200*/  F2FP.F16.E4M3.UNPACK_B R52, R52.H1 ;  /* 0x00000034ff34723e */ /* 0x000fe200030006ff */
[----:B------:R-:W-:Y:S01]  /*a210*/  HADD2.F32 R69, -RZ, R67.H0_H0 ;  /* 0x20000043ff457230 */ /* 0x000fe20000004100 */
[-C--:B------:R-:W-:Y:S01]  /*a220*/  F2FP.F16.E4M3.UNPACK_B R81, R50.reuse.H1 ;  /* 0x00000032ff51723e */ /* 0x080fe200030006ff */
[----:B------:R-:W-:Y:S01]  /*a230*/  HADD2.F32 R53, -RZ, R49.H0_H0 ;  /* 0x20000031ff357230 */ /* 0x000fe20000004100 */
[----:B------:R-:W-:Y:S01]  /*a240*/  F2FP.F16.E4M3.UNPACK_B R71, R50 ;  /* 0x00000032ff47723e */ /* 0x000fe200020006ff */
[----:B------:R-:W-:-:S02]  /*a250*/  HADD2.F32 R68, -RZ, R68.H1_H1 ;  /* 0x30000044ff447230 */ /* 0x000fc40000004100 */
[-C--:B------:R-:W-:Y:S01]  /*a260*/  FMUL.FTZ R82, R54, R69.reuse ;  /* 0x0000004536527220 */ /* 0x080fe20000410000 */
[----:B------:R-:W-:Y:S02]  /*a270*/  HADD2.F32 R70, -RZ, R67.H1_H1 ;  /* 0x30000043ff467230 */ /* 0x000fe40000004100 */
[C---:B------:R-:W-:Y:S01]  /*a280*/  FMUL.FTZ R69, R53.reuse, R69 ;  /* 0x0000004535457220 */ /* 0x040fe20000410000 */
[--C-:B------:R-:W-:Y:S01]  /*a290*/  HADD2.F32 R67, -RZ, R52.reuse.H0_H0 ;  /* 0x20000034ff437230 */ /* 0x100fe20000004100 */
[----:B------:R-:W-:Y:S01]  /*a2a0*/  F2FP.F16.E4M3.UNPACK_B R50, R48 ;  /* 0x00000030ff32723e */ /* 0x000fe200020006ff */
[----:B------:R-:W-:Y:S02]  /*a2b0*/  HADD2.F32 R49, -RZ, R49.H1_H1 ;  /* 0x30000031ff317230 */ /* 0x000fe40000004100 */
[-C--:B------:R-:W-:Y:S01]  /*a2c0*/  FMUL.FTZ R126, R68, R70.reuse ;  /* 0x00000046447e7220 */ /* 0x080fe20000410000 */
[----:B------:R-:W-:Y:S02]  /*a2d0*/  HADD2.F32 R52, -RZ, R52.H1_H1 ;  /* 0x30000034ff347230 */ /* 0x000fe40000004100 */
[-C--:B------:R-:W-:Y:S01]  /*a2e0*/  FFMA.FTZ R86, R53, R67.reuse, -R82 ;  /* 0x0000004335567223 */ /* 0x080fe20000010852 */
[----:B------:R-:W-:Y:S01]  /*a2f0*/  FFMA.FTZ R87, R54, R67, R69 ;  /* 0x0000004336577223 */ /* 0x000fe20000010045 */
[C---:B------:R-:W-:Y:S01]  /*a300*/  FMUL.FTZ R53, R49.reuse, R70 ;  /* 0x0000004631357220 */ /* 0x040fe20000410000 */
[----:B------:R-:W-:Y:S01]  /*a310*/  F2FP.F16.E4M3.UNPACK_B R54, R55 ;  /* 0x00000037ff36723e */ /* 0x000fe200020006ff */
[-C--:B------:R-:W-:Y:S01]  /*a320*/  FFMA.FTZ R127, R49, R52.reuse, -R126 ;  /* 0x00000034317f7223 */ /* 0x080fe2000001087e */
[----:B------:R-:W-:Y:S01]  /*a330*/  F2FP.F16.E4M3.UNPACK_B R49, R51 ;  /* 0x00000033ff31723e */ /* 0x000fe200020006ff */
[----:B------:R-:W-:Y:S01]  /*a340*/  FFMA.FTZ R126, R68, R52, R53 ;  /* 0x00000034447e7223 */ /* 0x000fe20000010035 */
[----:B------:R-:W-:Y:S01]  /*a350*/  F2FP.F16.E4M3.UNPACK_B R55, R55.H1 ;  /* 0x00000037ff37723e */ /* 0x000fe200030006ff */
[----:B------:R-:W-:Y:S01]  /*a360*/  HADD2.F32 R83, -RZ, R81.H0_H0 ;  /* 0x20000051ff537230 */ /* 0x000fe20000004100 */
[----:B------:R-:W-:Y:S01]  /*a370*/  F2FP.F16.E4M3.UNPACK_B R51, R51.H1 ;  /* 0x00000033ff33723e */ /* 0x000fe200030006ff */
[----:B------:R-:W-:Y:S01]  /*a380*/  HADD2.F32 R67, -RZ, R54.H0_H0 ;  /* 0x20000036ff437230 */ /* 0x000fe20000004100 */
[----:B------:R-:W-:Y:S01]  /*a390*/  F2FP.F16.E4M3.UNPACK_B R68, R48.H1 ;  /* 0x00000030ff44723e */ /* 0x000fe200030006ff */
[----:B------:R-:W-:Y:S01]  /*a3a0*/  HADD2.F32 R48, -RZ, R55.H0_H0 ;  /* 0x20000037ff307230 */ /* 0x000fe20000004100 */
[----:B------:R-:W-:Y:S01]  /*a3b0*/  F2FP.SATFINITE.E4M3.F32.PACK_AB_MERGE_C R86, R127, R86, RZ ;  /* 0x000000567f56723e */ /* 0x000fe200048070ff */
[----:B------:R-:W-:Y:S01]  /*a3c0*/  HADD2.F32 R53, -RZ, R51.H0_H0 ;  /* 0x20000033ff357230 */ /* 0x000fe20000004100 */
[----:B------:R-:W-:Y:S01]  /*a3d0*/  F2FP.SATFINITE.E4M3.F32.PACK_AB_MERGE_C R87, R126, R87, RZ ;  /* 0x000000577e57723e */ /* 0x000fe200048070ff */
        /* <DEDUP_REMOVED lines=16> */
[----:B------:R-:W-:Y:S01]  /*a4e0*/  FMUL.FTZ R52, R55, R48 ;  /* 0x0000003037347220 */ /* 0x000fe20000410000 */
[----:B------:R-:W-:-:S02]  /*a4f0*/  HADD2.F32 R71, -RZ, R71.H1_H1 ;  /* 0x30000047ff477230 */ /* 0x000fc40000004100 */
[----:B------:R-:W-:Y:S01]  /*a500*/  FMUL.FTZ R70, R51, R48 ;  /* 0x0000003033467220 */ /* 0x000fe20000410000 */
[----:B------:R-:W-:Y:S01]  /*a510*/  HADD2.F32 R68, -RZ, R68.H1_H1 ;  /* 0x30000044ff447230 */ /* 0x000fe20000004100 */
[----:B------:R-:W-:Y:S01]  /*a520*/  F2FP.SATFINITE.E4M3.F32.PACK_AB_MERGE_C R53, R85, R66, R87 ;  /* 0x000000425535723e */ /* 0x000fe20004807057 */
[----:B------:R-:W-:Y:S02]  /*a530*/  HADD2.F32 R49, -RZ, R49.H1_H1 ;  /* 0x30000031ff317230 */ /* 0x000fe40000004100 */
[-C--:B------:R-:W-:Y:S01]  /*a540*/  FMUL.FTZ R48, R54, R71.reuse ;  /* 0x0000004736307220 */ /* 0x080fe20000410000 */
[----:B------:R-:W-:Y:S02]  /*a550*/  HADD2.F32 R50, -RZ, R50.H1_H1 ;  /* 0x30000032ff327230 */ /* 0x000fe40000004100 */
[-C--:B------:R-:W-:Y:S01]  /*a560*/  FFMA.FTZ R51, R51, R68.reuse, -R52 ;  /* 0x0000004433337223 */ /* 0x080fe20000010834 */
[----:B------:R-:W-:Y:S01]  /*a570*/  FFMA.FTZ R70, R55, R68, R70 ;  /* 0x0000004437467223 */ /* 0x000fe20000010046 */
[----:B------:R-:W-:Y:S01]  /*a580*/  FMUL.FTZ R71, R49, R71 ;  /* 0x0000004731477220 */ /* 0x000fe20000410000 */
[----:B------:R-:W-:-:S02]  /*a590*/  IMAD.MOV.U32 R52, RZ, RZ, R63 ;  /* 0x000000ffff347224 */ /* 0x000fc400078e003f */
[----:B------:R-:W-:Y:S01]  /*a5a0*/  FFMA.FTZ R48, R49, R50, -R48 ;  /* 0x0000003231307223 */ /* 0x000fe20000010830 */
[----:B------:R-:W-:Y:S01]  /*a5b0*/  F2FP.SATFINITE.E4M3.F32.PACK_AB_MERGE_C R51, R51, R138, RZ ;  /* 0x0000008a3333723e */ /* 0x000fe200048070ff */
[----:B------:R-:W-:Y:S01]  /*a5c0*/  FFMA.FTZ R71, R54, R50, R71 ;  /* 0x0000003236477223 */ /* 0x000fe20000010047 */
[----:B------:R-:W-:Y:S01]  /*a5d0*/  F2FP.SATFINITE.E4M3.F32.PACK_AB_MERGE_C R70, R70, R83, RZ ;  /* 0x000000534646723e */ /* 0x000fe200048070ff */
[----:B------:R-:W-:Y:S01]  /*a5e0*/  IMAD.MOV.U32 R50, RZ, RZ, R62 ;  /* 0x000000ffff327224 */ /* 0x000fe200078e003e */
[----:B------:R-:W-:Y:S01]  /*a5f0*/  F2FP.SATFINITE.E4M3.F32.PACK_AB_MERGE_C R51, R48, R137, R51 ;  /* 0x000000893033723e */ /* 0x000fe20004807033 */
[----:B------:R-:W-:Y:S01]  /*a600*/  IMAD.MOV.U32 R54, RZ, RZ, R60 ;  /* 0x000000ffff367224 */ /* 0x000fe200078e003c */
[----:B------:R-:W-:Y:S02]  /*a610*/  F2FP.SATFINITE.E4M3.F32.PACK_AB_MERGE_C R49, R84, R65, R86 ;  /* 0x000000415431723e */ /* 0x000fe40004807056 */
[----:B------:R-:W-:Y:S02]  /*a620*/  F2FP.SATFINITE.E4M3.F32.PACK_AB_MERGE_C R55, R71, R82, R70 ;  /* 0x000000524737723e */ /* 0x000fe40004807046 */
[----:B------:R-:W-:-:S07]  /*a630*/  MOV R48, R64 ;  /* 0x0000004000307202 */ /* 0x000fce0000000f00 */
.L_x_411:
[----:B------:R-:W-:Y:S05]  /*a640*/  BSYNC B2 ;  /* 0x0000000000027941 */ /* 0x000fea0003800000 */
.L_x_410:
        /* <DEDUP_REMOVED lines=11> */
.L_x_409:
[----:B------:R-:W-:Y:S05]  /*a700*/  BSYNC B1 ;  /* 0x0000000000017941 */ /* 0x000fea0003800000 */
.L_x_408:
[----:B-1----:R-:W-:Y:S01]  /*a710*/  IADD3 R49, R23, 0x60, RZ ;  /* 0x0000006017317810 */ /* 0x002fe20007ffe0ff */
[----:B--2---:R-:W-:-:S03]  /*a720*/  IMAD R48, R115, R122, RZ ;  /* 0x0000007a73307224 */ /* 0x004fc600078e02ff */
[C---:B------:R-:W-:Y:S01]  /*a730*/  ISETP.GE.OR P3, PT, R49.reuse, R114, P0 ;  /* 0x000000723100720c */ /* 0x040fe20000766670 */
[----:B------:R-:W-:-:S04]  /*a740*/  IMAD.WIDE.U32 R120, R49, R122, R120 ;  /* 0x0000007a31787225 */ /* 0x000fc800078e0078 */
[----:B------:R-:W-:-:S08]  /*a750*/  IMAD R61, R49, R123, R48 ;  /* 0x0000007b313d7224 */ /* 0x000fd000078e0230 */
[----:B------:R-:W-:Y:S05]  /*a760*/  @P3 BRA `(.L_x_390) ;  /* 0x0000001400703947 */ /* 0x000fea0003800000 */
[----:B------:R-:W2:Y:S01]  /*a770*/  LDL R50, [R1+0x24] ;  /* 0x0000240001327983 */ /* 0x000ea20000100800 */
[----:B------:R-:W1:Y:S01]  /*a780*/  LDC.64 R56, c[0x0][0x2e8] ;  /* 0x0000ba00ff387b82 */ /* 0x000e620000000a00 */
[----:B------:R-:W-:Y:S01]  /*a790*/  ISETP.NE.AND P6, PT, R0, RZ, PT ;  /* 0x000000ff0000720c */ /* 0x000fe20003fc5270 */
[----:B------:R-:W-:Y:S01]  /*a7a0*/  IMAD.IADD R61, R121, 0x1, R61 ;  /* 0x00000001793d7824 */ /* 0x000fe200078e023d */
[----:B------:R-:W-:Y:S01]  /*a7b0*/  IADD3 R59, P3, P4, R100, R120, R39 ;  /* 0x00000078643b7210 */ /* 0x000fe20007c7e027 */
[----:B------:R-:W-:Y:S01]  /*a7c0*/  VIADD R52, R23, 0x60 ;  /* 0x0000006017347836 */ /* 0x000fe20000000000 */
[----:B------:R-:W-:Y:S01]  /*a7d0*/  SEL R136, R111, R136, !P6 ;  /* 0x000000886f887207 */ /* 0x000fe20007000000 */
[----:B------:R-:W-:Y:S01]  /*a7e0*/  BSSY B1, `(.L_x_412) ;  /* 0x00000f6000017945 */ /* 0x000fe20003800000 */
[----:B------:R-:W-:Y:S01]  /*a7f0*/  IADD3.X R48, R40, R61, R105, P3, P4 ;  /* 0x0000003d28307210 */ /* 0x000fe20001fe8469 */
[----:B------:R-:W-:Y:S01]  /*a800*/  IMAD.SHL.U32 R52, R52, 0x80, RZ ;  /* 0x0000008034347824 */ /* 0x000fe200078e00ff */
[----:B------:R-:W-:-:S02]  /*a810*/  SHF.R.S32.HI R49, RZ, 0x1f, R136 ;  /* 0x0000001fff317819 */ /* 0x000fc40000011488 */
[----:B------:R-:W-:Y:S02]  /*a820*/  IADD3 R51, R23, 0x60, RZ ;  /* 0x0000006017337810 */ /* 0x000fe40007ffe0ff */
[----:B------:R-:W-:Y:S02]  /*a830*/  LEA.HI R49, R49, R136, RZ, 0x5 ;  /* 0x0000008831317211 */ /* 0x000fe400078f28ff */
[----:B------:R-:W-:Y:S01]  /*a840*/  LOP3.LUT R52, R52, 0x380, RZ, 0xc0, !PT ;  /* 0x0000038034347812 */ /* 0x000fe200078ec0ff */
[----:B------:R-:W-:Y:S01]  /*a850*/  IMAD.SHL.U32 R51, R51, 0x80, RZ ;  /* 0x0000008033337824 */ /* 0x000fe200078e00ff */
[----:B------:R-:W-:-:S04]  /*a860*/  LEA.HI.SX32 R49, R49, R104, 0x1b ;  /* 0x0000006831317211 */ /* 0x000fc800078fdaff */
[----:B------:R-:W-:Y:S01]  /*a870*/  LOP3.LUT R51, R51, 0x380, RZ, 0xc0, !PT ;  /* 0x0000038033337812 */ /* 0x000fe200078ec0ff */
[----:B------:R-:W-:Y:S01]  /*a880*/  IMAD.SHL.U32 R63, R49, 0x10, RZ ;  /* 0x00000010313f7824 */ /* 0x000fe200078e00ff */
[----:B-1----:R-:W-:Y:S02]  /*a890*/  IADD3 R58, P3, R59, R56, RZ ;  /* 0x000000383b3a7210 */ /* 0x002fe40007f7e0ff */
[----:B------:R-:W-:-:S03]  /*a8a0*/  SHF.R.U32.HI R51, RZ, 0x3, R51 ;  /* 0x00000003ff337819 */ /* 0x000fc60000011633 */
[----:B------:R-:W-:Y:S01]  /*a8b0*/  IMAD.X R59, R48, 0x1, R57, P3 ;  /* 0x00000001303b7824 */ /* 0x000fe200018e0639 */
[----:B------:R-:W-:-:S04]  /*a8c0*/  SHF.R.S32.HI R48, RZ, 0x1f, R49 ;  /* 0x0000001fff307819 */ /* 0x000fc80000011431 */
[----:B------:R-:W-:Y:S02]  /*a8d0*/  LEA.HI R49, R48, R49, RZ, 0x3 ;  /* 0x0000003130317211 */ /* 0x000fe400078f18ff */
[----:B------:R-:W-:Y:S02]  /*a8e0*/  LOP3.LUT R48, R52, 0x70, R63, 0xf8, !PT ;  /* 0x0000007034307812 */ /* 0x000fe400078ef83f */
[----:B------:R-:W-:Y:S02]  /*a8f0*/  SHF.L.U32 R49, R49, 0xb, RZ ;  /* 0x0000000b31317819 */ /* 0x000fe400000006ff */
[----:B------:R-:W-:Y:S02]  /*a900*/  LOP3.LUT R48, R48, R51, RZ, 0x3c, !PT ;  /* 0x0000003330307212 */ /* 0x000fe400078e3cff */
[----:B------:R-:W-:-:S04]  /*a910*/  LOP3.LUT R49, R49, 0xffffc000, RZ, 0xc0, !PT ;  /* 0xffffc00031317812 */ /* 0x000fc800078ec0ff */
[----:B--2---:R-:W-:Y:S01]  /*a920*/  IADD3 R51, R48, R49, R50 ;  /* 0x0000003130337210 */ /* 0x004fe20007ffe032 */
[----:B------:R-:W-:-:S04]  /*a930*/  IMAD R49, R232, 0x8000, R26 ;  /* 0x00008000e8317824 */ /* 0x000fc800078e021a */
[----:B------:R-:W-:Y:S02]  /*a940*/  IMAD R51, R232, 0x8000, R51 ;  /* 0x00008000e8337824 */ /* 0x000fe400078e0233 */
[----:B------:R-:W-:-:S03]  /*a950*/  IMAD.IADD R49, R22, 0x1, R49 ;  /* 0x0000000116317824 */ /* 0x000fc600078e0231 */
[----:B------:R-:W-:-:S03]  /*a960*/  IADD3 R52, R22, R51, RZ ;  /* 0x0000003316347210 */ /* 0x000fc60007ffe0ff */
        /* <DEDUP_REMOVED lines=10> */
[----:B------:R-:W-:Y:S02]  /*aa10*/  SHF.R.U32.HI R73, RZ, 0x8, R75 ;  /* 0x00000008ff497819 */ /* 0x000fe4000001164b */
[----:B------:R-:W-:Y:S01]  /*aa20*/  PRMT R65, R65, 0x654, R62 ;  /* 0x0000065441417816 */ /* 0x000fe2000000003e */
[----:B------:R-:W-:Y:S01]  /*aa30*/  IMAD.U32 R52, R81, 0x10000, RZ ;  /* 0x0001000051347824 */ /* 0x000fe200078e00ff */
[----:B------:R-:W-:Y:S01]  /*aa40*/  SHF.L.U32 R48, R80, 0x8, RZ ;  /* 0x0000000850307819 */ /* 0x000fe200000006ff */
[----:B------:R-:W-:Y:S01]  /*aa50*/  IMAD.MOV.U32 R62, RZ, RZ, R54 ;  /* 0x000000ffff3e7224 */ /* 0x000fe200078e0036 */
[----:B------:R-:W-:-:S02]  /*aa60*/  LOP3.LUT R66, R75, 0xff, RZ, 0xc0, !PT ;  /* 0x000000ff4b427812 */ /* 0x000fc400078ec0ff */
[----:B------:R-:W-:Y:S02]  /*aa70*/  SHF.R.U32.HI R69, RZ, 0x18, R75 ;  /* 0x00000018ff457819 */ /* 0x000fe4000001164b */
[----:B------:R-:W-:Y:S01]  /*aa80*/  LOP3.LUT R65, R65, 0xff00, R48, 0xf8, !PT ;  /* 0x0000ff0041417812 */ /* 0x000fe200078ef830 */
[----:B------:R-:W-:Y:S01]  /*aa90*/  IMAD.SHL.U32 R48, R73, 0x100, RZ ;  /* 0x0000010049307824 */ /* 0x000fe200078e00ff */
[----:B------:R-:W-:Y:S02]  /*aaa0*/  SHF.R.U32.HI R72, RZ, 0x8, R77 ;  /* 0x00000008ff487819 */ /* 0x000fe4000001164d */
[----:B------:R-:W-:Y:S02]  /*aab0*/  SHF.R.U32.HI R78, RZ, 0x10, R75 ;  /* 0x00000010ff4e7819 */ /* 0x000fe4000001164b */
[----:B------:R-:W-:Y:S01]  /*aac0*/  PRMT R69, R69, 0x654, R66 ;  /* 0x0000065445457816 */ /* 0x000fe20000000042 */
[----:B------:R-:W-:Y:S01]  /*aad0*/  IMAD.SHL.U32 R50, R72, 0x100, RZ ;  /* 0x0000010048327824 */ /* 0x000fe200078e00ff */
[----:B------:R-:W-:-:S02]  /*aae0*/  LOP3.LUT R68, R77, 0xff, RZ, 0xc0, !PT ;  /* 0x000000ff4d447812 */ /* 0x000fc400078ec0ff */
[----:B------:R-:W-:Y:S02]  /*aaf0*/  SHF.R.U32.HI R71, RZ, 0x18, R77 ;  /* 0x00000018ff477819 */ /* 0x000fe4000001164d */
[----:B------:R-:W-:Y:S02]  /*ab00*/  SHF.R.U32.HI R70, RZ, 0x8, R79 ;  /* 0x00000008ff467819 */ /* 0x000fe4000001164f */
[----:B------:R-:W-:Y:S01]  /*ab10*/  LOP3.LUT R69, R69, 0xff00, R48, 0xf8, !PT ;  /* 0x0000ff0045457812 */ /* 0x000fe200078ef830 */
[----:B------:R-:W-:Y:S01]  /*ab20*/  IMAD.U32 R48, R78, 0x10000, RZ ;  /* 0x000100004e307824 */ /* 0x000fe200078e00ff */
[----:B------:R-:W-:Y:S02]  /*ab30*/  LOP3.LUT R52, R65, 0xff0000, R52, 0xf8, !PT ;  /* 0x00ff000041347812 */ /* 0x000fe400078ef834 */
[----:B------:R-:W-:Y:S02]  /*ab40*/  PRMT R71, R71, 0x654, R68 ;  /* 0x0000065447477816 */ /* 0x000fe40000000044 */
[----:B------:R-:W-:-:S02]  /*ab50*/  F2FP.F16.E4M3.UNPACK_B R72, R129.H1 ;  /* 0x00000081ff48723e */ /* 0x000fc400030006ff */
[----:B------:R-:W-:Y:S02]  /*ab60*/  F2FP.F16.E4M3.UNPACK_B R65, R64.H1 ;  /* 0x00000040ff41723e */ /* 0x000fe400030006ff */
[----:B------:R-:W-:Y:S02]  /*ab70*/  F2FP.F16.E4M3.UNPACK_B R68, R67.H1 ;  /* 0x00000043ff44723e */ /* 0x000fe400030006ff */
[----:B------:R-:W-:Y:S01]  /*ab80*/  SHF.L.U32 R54, R70, 0x8, RZ ;  /* 0x0000000846367819 */ /* 0x000fe200000006ff */
[----:B------:R-:W-:Y:S01]  /*ab90*/  HADD2.F32 R66, -RZ, R65.H0_H0 ;  /* 0x20000041ff427230 */ /* 0x000fe20000004100 */
[----:B------:R-:W-:Y:S02]  /*aba0*/  SHF.R.U32.HI R76, RZ, 0x10, R77 ;  /* 0x00000010ff4c7819 */ /* 0x000fe4000001164d */
[----:B------:R-:W-:Y:S02]  /*abb0*/  LOP3.LUT R75, R79, 0xff0000ff, RZ, 0xc0, !PT ;  /* 0xff0000ff4f4b7812 */ /* 0x000fe400078ec0ff */
[----:B------:R-:W-:Y:S01]  /*abc0*/  LOP3.LUT R73, R71, 0xff00, R50, 0xf8, !PT ;  /* 0x0000ff0047497812 */ /* 0x000fe200078ef832 */
[--C-:B------:R-:W-:Y:S01]  /*abd0*/  HADD2.F32 R50, -RZ, R72.reuse.H0_H0 ;  /* 0x20000048ff327230 */ /* 0x100fe20000004100 */
[----:B------:R-:W-:Y:S01]  /*abe0*/  F2FP.F16.E4M3.UNPACK_B R70, R134.H1 ;  /* 0x00000086ff46723e */ /* 0x000fe200030006ff */
[----:B------:R-:W-:Y:S01]  /*abf0*/  HADD2.F32 R72, -RZ, R72.H1_H1 ;  /* 0x30000048ff487230 */ /* 0x000fe20000004100 */
[----:B------:R-:W-:Y:S01]  /*ac00*/  LOP3.LUT R48, R69, 0xff0000, R48, 0xf8, !PT ;  /* 0x00ff000045307812 */ /* 0x000fe200078ef830 */
[----:B------:R-:W-:Y:S01]  /*ac10*/  HADD2.F32 R69, -RZ, R68.H0_H0 ;  /* 0x20000044ff457230 */ /* 0x000fe20000004100 */
[----:B------:R-:W-:Y:S01]  /*ac20*/  LOP3.LUT R75, R75, 0xff00, R54, 0xf8, !PT ;  /* 0x0000ff004b4b7812 */ /* 0x000fe200078ef836 */
[----:B------:R-:W-:-:S02]  /*ac30*/  IMAD.U32 R54, R76, 0x10000, RZ ;  /* 0x000100004c367824 */ /* 0x000fc400078e00ff */
[CC--:B------:R-:W-:Y:S01]  /*ac40*/  FMUL.FTZ R76, R66.reuse, R50.reuse ;  /* 0x00000032424c7220 */ /* 0x0c0fe20000410000 */
[--C-:B------:R-:W-:Y:S02]  /*ac50*/  HADD2.F32 R71, -RZ, R70.reuse.H0_H0 ;  /* 0x20000046ff477230 */ /* 0x100fe40000004100 */
[C---:B------:R-:W-:Y:S01]  /*ac60*/  FMUL.FTZ R77, R69.reuse, R50 ;  /* 0x00000032454d7220 */ /* 0x040fe20000410000 */
[----:B------:R-:W-:Y:S01]  /*ac70*/  F2FP.F16.E4M3.UNPACK_B R129, R129 ;  /* 0x00000081ff81723e */ /* 0x000fe200020006ff */
[----:B------:R-:W-:Y:S01]  /*ac80*/  HADD2.F32 R70, -RZ, R70.H1_H1 ;  /* 0x30000046ff467230 */ /* 0x000fe20000004100 */
[----:B------:R-:W-:Y:S01]  /*ac90*/  F2FP.F16.E4M3.UNPACK_B R67, R67 ;  /* 0x00000043ff43723e */ /* 0x000fe200020006ff */
[-C--:B------:R-:W-:Y:S01]  /*aca0*/  FFMA.FTZ R76, R69, R71.reuse, R76 ;  /* 0x00000047454c7223 */ /* 0x080fe2000001004c */
[----:B------:R-:W-:Y:S01]  /*acb0*/  FFMA.FTZ R77, R66, R71, -R77 ;  /* 0x00000047424d7223 */ /* 0x000fe2000001084d */
[----:B------:R-:W-:Y:S01]  /*acc0*/  HADD2.F32 R69, -RZ, R68.H1_H1 ;  /* 0x30000044ff457230 */ /* 0x000fe20000004100 */
[----:B------:R-:W-:Y:S01]  /*acd0*/  F2FP.F16.E4M3.UNPACK_B R64, R64 ;  /* 0x00000040ff40723e */ /* 0x000fe200020006ff */
[----:B------:R-:W-:Y:S01]  /*ace0*/  HADD2.F32 R66, -RZ, R65.H1_H1 ;  /* 0x30000041ff427230 */ /* 0x000fe20000004100 */
[----:B------:R-:W-:Y:S01]  /*acf0*/  LOP3.LUT R54, R73, 0xff0000, R54, 0xf8, !PT ;  /* 0x00ff000049367812 */ /* 0x000fe200078ef836 */
[----:B------:R-:W-:-:S02]  /*ad00*/  HADD2.F32 R71, -RZ, R129.H0_H0 ;  /* 0x20000081ff477230 */ /* 0x000fc40000004100 */
[C---:B------:R-:W-:Y:S01]  /*ad10*/  FMUL.FTZ R73, R69.reuse, R72 ;  /* 0x0000004845497220 */ /* 0x040fe20000410000 */
[----:B------:R-:W-:Y:S01]  /*ad20*/  F2FP.F16.E4M3.UNPACK_B R134, R134 ;  /* 0x00000086ff86723e */ /* 0x000fe200020006ff */
[C---:B------:R-:W-:Y:S01]  /*ad30*/  FMUL.FTZ R72, R66.reuse, R72 ;  /* 0x0000004842487220 */ /* 0x040fe20000410000 */
[----:B------:R-:W-:Y:S01]  /*ad40*/  HADD2.F32 R68, -RZ, R67.H0_H0 ;  /* 0x20000043ff447230 */ /* 0x000fe20000004100 */
[----:B------:R-:W-:Y:S01]  /*ad50*/  SHF.R.U32.HI R74, RZ, 0x10, R79 ;  /* 0x00000010ff4a7819 */ /* 0x000fe2000001164f */
[----:B------:R-:W-:Y:S02]  /*ad60*/  HADD2.F32 R65, -RZ, R64.H0_H0 ;  /* 0x20000040ff417230 */ /* 0x000fe40000004100 */
[-C--:B------:R-:W-:Y:S01]  /*ad70*/  FFMA.FTZ R78, R66, R70.reuse, -R73 ;  /* 0x00000046424e7223 */ /* 0x080fe20000010849 */
[----:B------:R-:W-:Y:S01]  /*ad80*/  FFMA.FTZ R79, R69, R70, R72 ;  /* 0x00000046454f7223 */ /* 0x000fe20000010048 */
[----:B------:R-:W-:Y:S02]  /*ad90*/  HADD2.F32 R129, -RZ, R129.H1_H1 ;  /* 0x30000081ff817230 */ /* 0x000fe40000004100 */
[----:B------:R-:W-:Y:S01]  /*ada0*/  FMUL.FTZ R70, R68, R71 ;  /* 0x0000004744467220 */ /* 0x000fe20000410000 */
[----:B------:R-:W-:-:S02]  /*adb0*/  HADD2.F32 R67, -RZ, R67.H1_H1 ;  /* 0x30000043ff437230 */ /* 0x000fc40000004100 */
[----:B------:R-:W-:Y:S01]  /*adc0*/  FMUL.FTZ R71, R65, R71 ;  /* 0x0000004741477220 */ /* 0x000fe20000410000 */
[----:B------:R-:W-:Y:S01]  /*add0*/  HADD2.F32 R66, -RZ, R134.H0_H0 ;  /* 0x20000086ff427230 */ /* 0x000fe20000004100 */
[----:B------:R-:W-:Y:S01]  /*ade0*/  SHF.L.U32 R74, R74, 0x10, RZ ;  /* 0x000000104a4a7819 */ /* 0x000fe200000006ff */
[----:B------:R-:W-:Y:S02]  /*adf0*/  HADD2.F32 R64, -RZ, R64.H1_H1 ;  /* 0x30000040ff407230 */ /* 0x000fe40000004100 */
[----:B------:R-:W-:Y:S01]  /*ae00*/  FMUL.FTZ R69, R67, R129 ;  /* 0x0000008143457220 */ /* 0x000fe20000410000 */
[----:B------:R-:W-:Y:S02]  /*ae10*/  HADD2.F32 R134, -RZ, R134.H1_H1 ;  /* 0x30000086ff867230 */ /* 0x000fe40000004100 */
[-C--:B------:R-:W-:Y:S01]  /*ae20*/  FFMA.FTZ R72, R65, R66.reuse, -R70 ;  /* 0x0000004241487223 */ /* 0x080fe20000010846 */
[----:B------:R-:W-:Y:S01]  /*ae30*/  FFMA.FTZ R73, R68, R66, R71 ;  /* 0x0000004244497223 */ /* 0x000fe20000010047 */
[----:B------:R-:W-:-:S02]  /*ae40*/  F2FP.F16.E4M3.UNPACK_B R65, R133.H1 ;  /* 0x00000085ff41723e */ /* 0x000fc400030006ff */
[----:B------:R-:W-:Y:S02]  /*ae50*/  F2FP.F16.E4M3.UNPACK_B R66, R62.H1 ;  /* 0x0000003eff42723e */ /* 0x000fe400030006ff */
[----:B------:R-:W-:Y:S01]  /*ae60*/  LOP3.LUT R50, R75, 0xff0000, R74, 0xf8, !PT ;  /* 0x00ff00004b327812 */ /* 0x000fe200078ef84a */
[C---:B------:R-:W-:Y:S01]  /*ae70*/  FMUL.FTZ R74, R64.reuse, R129 ;  /* 0x00000081404a7220 */ /* 0x040fe20000410000 */
[----:B------:R-:W-:Y:S01]  /*ae80*/  FFMA.FTZ R75, R64, R134, -R69 ;  /* 0x00000086404b7223 */ /* 0x000fe20000010845 */
[----:B------:R-:W-:Y:S01]  /*ae90*/  F2FP.F16.E4M3.UNPACK_B R64, R60.H1 ;  /* 0x0000003cff40723e */ /* 0x000fe200030006ff */
[--C-:B------:R-:W-:Y:S01]  /*aea0*/  HADD2.F32 R70, -RZ, R65.reuse.H0_H0 ;  /* 0x20000041ff467230 */ /* 0x100fe20000004100 */
[----:B------:R-:W-:Y:S01]  /*aeb0*/  F2FP.F16.E4M3.UNPACK_B R69, R135.H1 ;  /* 0x00000087ff45723e */ /* 0x000fe200030006ff */
[----:B------:R-:W-:Y:S02]  /*aec0*/  HADD2.F32 R68, -RZ, R66.H0_H0 ;  /* 0x20000042ff447230 */ /* 0x000fe40000004100 */
[----:B------:R-:W-:Y:S01]  /*aed0*/  FFMA.FTZ R74, R67, R134, R74 ;  /* 0x00000086434a7223 */ /* 0x000fe2000001004a */
[----:B------:R-:W-:Y:S01]  /*aee0*/  HADD2.F32 R71, -RZ, R65.H1_H1 ;  /* 0x30000041ff477230 */ /* 0x000fe20000004100 */
[----:B------:R-:W-:Y:S01]  /*aef0*/  F2FP.F16.E4M3.UNPACK_B R133, R133 ;  /* 0x00000085ff85723e */ /* 0x000fe200020006ff */
[----:B------:R-:W-:-:S02]  /*af00*/  HADD2.F32 R65, -RZ, R64.H0_H0 ;  /* 0x20000040ff417230 */ /* 0x000fc40000004100 */
[----:B------:R-:W-:Y:S01]  /*af10*/  FMUL.FTZ R80, R68, R70 ;  /* 0x0000004644507220 */ /* 0x000fe20000410000 */
[--C-:B------:R-:W-:Y:S01]  /*af20*/  HADD2.F32 R67, -RZ, R69.reuse.H0_H0 ;  /* 0x20000045ff437230 */ /* 0x100fe20000004100 */
[----:B------:R-:W-:Y:S01]  /*af30*/  F2FP.F16.E4M3.UNPACK_B R60, R60 ;  /* 0x0000003cff3c723e */ /* 0x000fe200020006ff */
[----:B------:R-:W-:Y:S02]  /*af40*/  HADD2.F32 R66, -RZ, R66.H1_H1 ;  /* 0x30000042ff427230 */ /* 0x000fe40000004100 */
[C---:B------:R-:W-:Y:S01]  /*af50*/  FMUL.FTZ R81, R65.reuse, R70 ;  /* 0x0000004641517220 */ /* 0x040fe20000410000 */
[----:B------:R-:W-:Y:S02]  /*af60*/  HADD2.F32 R64, -RZ, R64.H1_H1 ;  /* 0x30000040ff407230 */ /* 0x000fe40000004100 */
[----:B------:R-:W-:Y:S01]  /*af70*/  FFMA.FTZ R70, R65, R67, -R80 ;  /* 0x0000004341467223 */ /* 0x000fe20000010850 */
[----:B------:R-:W-:Y:S02]  /*af80*/  HADD2.F32 R69, -RZ, R69.H1_H1 ;  /* 0x30000045ff457230 */ /* 0x000fe40000004100 */
[----:B------:R-:W-:Y:S01]  /*af90*/  FMUL.FTZ R65, R66, R71 ;  /* 0x0000004742417220 */ /* 0x000fe20000410000 */
[----:B------:R-:W-:Y:S01]  /*afa0*/  FFMA.FTZ R81, R68, R67, R81 ;  /* 0x0000004344517223 */ /* 0x000fe20000010051 */
[C---:B------:R-:W-:Y:S01]  /*afb0*/  FMUL.FTZ R71, R64.reuse, R71 ;  /* 0x0000004740477220 */ /* 0x040fe20000410000 */
[----:B------:R-:W-:Y:S01]  /*afc0*/  F2FP.F16.E4M3.UNPACK_B R135, R135 ;  /* 0x00000087ff87723e */ /* 0x000fe200020006ff */
[----:B------:R-:W-:Y:S01]  /*afd0*/  FFMA.FTZ R83, R64, R69, -R65 ;  /* 0x0000004540537223 */ /* 0x000fe20000010841 */
[----:B------:R-:W-:Y:S01]  /*afe0*/  F2FP.F16.E4M3.UNPACK_B R64, R62 ;  /* 0x0000003eff40723e */ /* 0x000fe200020006ff */
[----:B------:R-:W-:-:S02]  /*aff0*/  HADD2.F32 R67, -RZ, R133.H0_H0 ;  /* 0x20000085ff437230 */ /* 0x000fc40000004100 */
[----:B------:R-:W-:Y:S01]  /*b000*/  FFMA.FTZ R84, R66, R69, R71 ;  /* 0x0000004542547223 */ /* 0x000fe20000010047 */
[----:B------:R-:W-:Y:S02]  /*b010*/  HADD2.F32 R133, -RZ, R133.H1_H1 ;  /* 0x30000085ff857230 */ /* 0x000fe40000004100 */
[----:B------:R-:W-:Y:S02]  /*b020*/  HADD2.F32 R65, -RZ, R64.H0_H0 ;  /* 0x20000040ff417230 */ /* 0x000fe40000004100 */
[----:B------:R-:W-:Y:S02]  /*b030*/  HADD2.F32 R62, -RZ, R60.H0_H0 ;  /* 0x2000003cff3e7230 */ /* 0x000fe40000004100 */
[----:B------:R-:W-:Y:S02]  /*b040*/  HADD2.F32 R64, -RZ, R64.H1_H1 ;  /* 0x30000040ff407230 */ /* 0x000fe40000004100 */
[----:B------:R-:W-:Y:S01]  /*b050*/  FMUL.FTZ R69, R65, R67 ;  /* 0x0000004341457220 */ /* 0x000fe20000410000 */
[----:B------:R-:W-:-:S02]  /*b060*/  HADD2.F32 R66, -RZ, R135.H0_H0 ;  /* 0x20000087ff427230 */ /* 0x000fc40000004100 */
[----:B------:R-:W-:Y:S01]  /*b070*/  FMUL.FTZ R68, R62, R67 ;  /* 0x000000433e447220 */ /* 0x000fe20000410000 */
[----:B------:R-:W-:Y:S02]  /*b080*/  HADD2.F32 R60, -RZ, R60.H1_H1 ;  /* 0x3000003cff3c7230 */ /* 0x000fe40000004100 */
[-C--:B------:R-:W-:Y:S01]  /*b090*/  FMUL.FTZ R71, R64, R133.reuse ;  /* 0x0000008540477220 */ /* 0x080fe20000410000 */
[----:B------:R-:W-:Y:S02]  /*b0a0*/  HADD2.F32 R135, -RZ, R135.H1_H1 ;  /* 0x30000087ff877230 */ /* 0x000fe40000004100 */
[-C--:B------:R-:W-:Y:S01]  /*b0b0*/  FFMA.FTZ R80, R65, R66.reuse, R68 ;  /* 0x0000004241507223 */ /* 0x080fe20000010044 */
[----:B------:R-:W-:Y:S01]  /*b0c0*/  FFMA.FTZ R67, R62, R66, -R69 ;  /* 0x000000423e437223 */ /* 0x000fe20000010845 */
[C---:B------:R-:W-:Y:S01]  /*b0d0*/  FMUL.FTZ R133, R60.reuse, R133 ;  /* 0x000000853c857220 */ /* 0x040fe20000410000 */
[----:B------:R-:W-:Y:S01]  /*b0e0*/  F2FP.F16.E4M3.UNPACK_B R68, R53 ;  /* 0x00000035ff44723e */ /* 0x000fe200020006ff */
[-C--:B------:R-:W-:Y:S01]  /*b0f0*/  FFMA.FTZ R82, R60, R135.reuse, -R71 ;  /* 0x000000873c527223 */ /* 0x080fe20000010847 */
[----:B------:R-:W-:Y:S01]  /*b100*/  F2FP.SATFINITE.E4M3.F32.PACK_AB_MERGE_C R60, R79, R76, RZ ;  /* 0x0000004c4f3c723e */ /* 0x000fe200048070ff */
[----:B------:R-:W-:Y:S01]  /*b110*/  FFMA.FTZ R133, R64, R135, R133 ;  /* 0x0000008740857223 */ /* 0x000fe20000010085 */
[----:B------:R-:W-:Y:S01]  /*b120*/  F2FP.F16.E4M3.UNPACK_B R71, R54 ;  /* 0x00000036ff47723e */ /* 0x000fe200020006ff */
[--C-:B------:R-:W-:Y:S01]  /*b130*/  HADD2.F32 R69, -RZ, R68.reuse.H0_H0 ;  /* 0x20000044ff457230 */ /* 0x100fe20000004100 */
[----:B------:R-:W-:Y:S01]  /*b140*/  F2FP.SATFINITE.E4M3.F32.PACK_AB_MERGE_C R65, R83, R70, RZ ;  /* 0x000000465341723e */ /* 0x000fe200048070ff */
[----:B------:R-:W-:Y:S01]  /*b150*/  HADD2.F32 R68, -RZ, R68.H1_H1 ;  /* 0x30000044ff447230 */ /* 0x000fe20000004100 */
[----:B------:R-:W-:-:S02]  /*b160*/  F2FP.F16.E4M3.UNPACK_B R66, R49 ;  /* 0x00000031ff42723e */ /* 0x000fc400020006ff */
[----:B------:R-:W-:Y:S01]  /*b170*/  F2FP.SATFINITE.E4M3.F32.PACK_AB_MERGE_C R60, R74, R73, R60 ;  /* 0x000000494a3c723e */ /* 0x000fe2000480703c */
[--C-:B------:R-:W-:Y:S01]  /*b180*/  HADD2.F32 R74, -RZ, R71.reuse.H0_H0 ;  /* 0x20000047ff4a7230 */ /* 0x100fe20000004100 */
[----:B------:R-:W-:Y:S01]  /*b190*/  F2FP.SATFINITE.E4M3.F32.PACK_AB_MERGE_C R62, R78, R77, RZ ;  /* 0x0000004d4e3e723e */ /* 0x000fe200048070ff */
[----:B------:R-:W-:Y:S01]  /*b1a0*/  HADD2.F32 R71, -RZ, R71.H1_H1 ;  /* 0x30000047ff477230 */ /* 0x000fe20000004100 */
[----:B------:R-:W-:Y:S02]  /*b1b0*/  F2FP.F16.E4M3.UNPACK_B R70, R52 ;  /* 0x00000034ff46723e */ /* 0x000fe400020006ff */
[----:B------:R-:W-:Y:S01]  /*b1c0*/  F2FP.SATFINITE.E4M3.F32.PACK_AB_MERGE_C R65, R82, R67, R65 ;  /* 0x000000435241723e */ /* 0x000fe20004807041 */
[----:B------:R-:W-:Y:S01]  /*b1d0*/  HADD2.F32 R67, -RZ, R66.H0_H0 ;  /* 0x20000042ff437230 */ /* 0x000fe20000004100 */
[----:B------:R-:W-:Y:S01]  /*b1e0*/  F2FP.SATFINITE.E4M3.F32.PACK_AB_MERGE_C R62, R75, R72, R62 ;  /* 0x000000484b3e723e */ /* 0x000fe2000480703e */
[----:B------:R-:W-:Y:S02]  /*b1f0*/  HADD2.F32 R72, -RZ, R70.H0_H0 ;  /* 0x20000046ff487230 */ /* 0x000fe40000004100 */
[----:B------:R-:W-:Y:S01]  /*b200*/  FMUL.FTZ R76, R69, R74 ;  /* 0x0000004a454c7220 */ /* 0x000fe20000410000 */
[----:B------:R-:W-:-:S02]  /*b210*/  HADD2.F32 R66, -RZ, R66.H1_H1 ;  /* 0x30000042ff427230 */ /* 0x000fc40000004100 */
[C---:B------:R-:W-:Y:S01]  /*b220*/  FMUL.FTZ R74, R67.reuse, R74 ;  /* 0x0000004a434a7220 */ /* 0x040fe20000410000 */
[----:B------:R-:W-:Y:S01]  /*b230*/  FMUL.FTZ R73, R68, R71 ;  /* 0x0000004744497220 */ /* 0x000fe20000410000 */
[-C--:B------:R-:W-:Y:S01]  /*b240*/  FFMA.FTZ R76, R67, R72.reuse, -R76 ;  /* 0x00000048434c7223 */ /* 0x080fe2000001084c */
[----:B------:R-:W-:Y:S01]  /*b250*/  F2FP.F16.E4M3.UNPACK_B R49, R49.H1 ;  /* 0x00000031ff31723e */ /* 0x000fe200030006ff */
[----:B------:R-:W-:Y:S01]  /*b260*/  FFMA.FTZ R74, R69, R72, R74 ;  /* 0x00000048454a7223 */ /* 0x000fe2000001004a */
[----:B------:R-:W-:Y:S02]  /*b270*/  HADD2.F32 R69, -RZ, R70.H1_H1 ;  /* 0x30000046ff457230 */ /* 0x000fe40000004100 */
[C---:B------:R-:W-:Y:S01]  /*b280*/  FMUL.FTZ R71, R66.reuse, R71 ;  /* 0x0000004742477220 */ /* 0x040fe20000410000 */
[----:B------:R-:W-:Y:S01]  /*b290*/  F2FP.F16.E4M3.UNPACK_B R67, R53.H1 ;  /* 0x00000035ff43723e */ /* 0x000fe200030006ff */
[----:B------:R-:W-:Y:S01]  /*b2a0*/  HADD2.F32 R53, -RZ, R49.H0_H0 ;  /* 0x20000031ff357230 */ /* 0x000fe20000004100 */
[----:B------:R-:W-:Y:S01]  /*b2b0*/  F2FP.F16.E4M3.UNPACK_B R52, R52.H1 ;  /* 0x00000034ff34723e */ /* 0x000fe200030006ff */
[-C--:B------:R-:W-:Y:S01]  /*b2c0*/  FFMA.FTZ R75, R66, R69.reuse, -R73 ;  /* 0x00000045424b7223 */ /* 0x080fe20000010849 */
[----:B------:R-:W-:Y:S01]  /*b2d0*/  F2FP.F16.E4M3.UNPACK_B R66, R54.H1 ;  /* 0x00000036ff42723e */ /* 0x000fe200030006ff */
[----:B------:R-:W-:Y:S01]  /*b2e0*/  FFMA.FTZ R77, R68, R69, R71 ;  /* 0x00000045444d7223 */ /* 0x000fe20000010047 */
[--C-:B------:R-:W-:Y:S01]  /*b2f0*/  HADD2.F32 R54, -RZ, R67.reuse.H0_H0 ;  /* 0x20000043ff367230 */ /* 0x100fe20000004100 */
[----:B------:R-:W-:Y:S01]  /*b300*/  F2FP.SATFINITE.E4M3.F32.PACK_AB_MERGE_C R64, R84, R81, RZ ;  /* 0x000000515440723e */ /* 0x000fe200048070ff */
[----:B------:R-:W-:Y:S01]  /*b310*/  HADD2.F32 R67, -RZ, R67.H1_H1 ;  /* 0x30000043ff437230 */ /* 0x000fe20000004100 */
[----:B------:R-:W-:Y:S01]  /*b320*/  F2FP.F16.E4M3.UNPACK_B R71, R50.H1 ;  /* 0x00000032ff47723e */ /* 0x000fe200030006ff */
[--C-:B------:R-:W-:Y:S01]  /*b330*/  HADD2.F32 R68, -RZ, R66.reuse.H0_H0 ;  /* 0x20000042ff447230 */ /* 0x100fe20000004100 */
[----:B------:R-:W-:Y:S01]  /*b340*/  F2FP.SATFINITE.E4M3.F32.PACK_AB_MERGE_C R64, R133, R80, R64 ;  /* 0x000000508540723e */ /* 0x000fe20004807040 */
[----:B------:R-:W-:-:S02]  /*b350*/  HADD2.F32 R70, -RZ, R66.H1_H1 ;  /* 0x30000042ff467230 */ /* 0x000fc40000004100 */
[----:B------:R-:W-:Y:S02]  /*b360*/  HADD2.F32 R49, -RZ, R49.H1_H1 ;  /* 0x30000031ff317230 */ /* 0x000fe40000004100 */
[CC--:B------:R-:W-:Y:S01]  /*b370*/  FMUL.FTZ R72, R54.reuse, R68.reuse ;  /* 0x0000004436487220 */ /* 0x0c0fe20000410000 */
[--C-:B------:R-:W-:Y:S02]  /*b380*/  HADD2.F32 R66, -RZ, R52.reuse.H0_H0 ;  /* 0x20000034ff427230 */ /* 0x100fe40000004100 */
[----:B------:R-:W-:Y:S01]  /*b390*/  FMUL.FTZ R69, R53, R68 ;  /* 0x0000004435457220 */ /* 0x000fe20000410000 */
[----:B------:R-:W-:Y:S02]  /*b3a0*/  HADD2.F32 R52, -RZ, R52.H1_H1 ;  /* 0x30000034ff347230 */ /* 0x000fe40000004100 */
[-C--:B------:R-:W-:Y:S01]  /*b3b0*/  FMUL.FTZ R68, R67, R70.reuse ;  /* 0x0000004643447220 */ /* 0x080fe20000410000 */
[C---:B------:R-:W-:Y:S01]  /*b3c0*/  FMUL.FTZ R70, R49.reuse, R70 ;  /* 0x0000004631467220 */ /* 0x040fe20000410000 */
[----:B------:R-:W-:Y:S01]  /*b3d0*/  FFMA.FTZ R79, R54, R66, R69 ;  /* 0x00000042364f7223 */ /* 0x000fe20000010045 */
[----:B------:R-:W-:Y:S01]  /*b3e0*/  F2FP.F16.E4M3.UNPACK_B R54, R55 ;  /* 0x00000037ff36723e */ /* 0x000fe200020006ff */
[-C--:B------:R-:W-:Y:S01]  /*b3f0*/  FFMA.FTZ R81, R49, R52.reuse, -R68 ;  /* 0x0000003431517223 */ /* 0x080fe20000010844 */
[----:B------:R-:W-:Y:S01]  /*b400*/  FFMA.FTZ R80, R67, R52, R70 ;  /* 0x0000003443507223 */ /* 0x000fe20000010046 */
[----:B------:R-:W-:Y:S01]  /*b410*/  F2FP.F16.E4M3.UNPACK_B R70, R50 ;  /* 0x00000032ff46723e */ /* 0x000fe200020006ff */
[----:B------:R-:W-:Y:S01]  /*b420*/  FFMA.FTZ R78, R53, R66, -R72 ;  /* 0x00000042354e7223 */ /* 0x000fe20000010848 */
[-C--:B------:R-:W-:Y:S01]  /*b430*/  F2FP.F16.E4M3.UNPACK_B R49, R51.reuse ;  /* 0x00000033ff31723e */ /* 0x080fe200020006ff */
[----:B------:R-:W-:Y:S01]  /*b440*/  HADD2.F32 R66, -RZ, R54.H0_H0 ;  /* 0x20000036ff427230 */ /* 0x000fe20000004100 */
[----:B------:R-:W-:Y:S01]  /*b450*/  F2FP.F16.E4M3.UNPACK_B R51, R51.H1 ;  /* 0x00000033ff33723e */ /* 0x000fe200030006ff */
[----:B------:R-:W-:Y:S01]  /*b460*/  HADD2.F32 R73, -RZ, R70.H0_H0 ;  /* 0x20000046ff497230 */ /* 0x000fe20000004100 */
[-C--:B------:R-:W-:Y:S01]  /*b470*/  F2FP.F16.E4M3.UNPACK_B R50, R48.reuse ;  /* 0x00000030ff32723e */ /* 0x080fe200020006ff */
[----:B------:R-:W-:Y:S01]  /*b480*/  HADD2.F32 R52, -RZ, R49.H0_H0 ;  /* 0x20000031ff347230 */ /* 0x000fe20000004100 */
[----:B------:R-:W-:Y:S01]  /*b490*/  F2FP.F16.E4M3.UNPACK_B R55, R55.H1 ;  /* 0x00000037ff37723e */ /* 0x000fe200030006ff */
[----:B------:R-:W-:Y:S01]  /*b4a0*/  HADD2.F32 R53, -RZ, R51.H0_H0 ;  /* 0x20000033ff357230 */ /* 0x000fe20000004100 */
[----:B------:R-:W-:Y:S01]  /*b4b0*/  F2FP.F16.E4M3.UNPACK_B R67, R48.H1 ;  /* 0x00000030ff43723e */ /* 0x000fe200030006ff */
[----:B------:R-:W-:-:S02]  /*b4c0*/  HADD2.F32 R72, -RZ, R71.H0_H0 ;  /* 0x20000047ff487230 */ /* 0x000fc40000004100 */
[-C--:B------:R-:W-:Y:S01]  /*b4d0*/  FMUL.FTZ R83, R66, R73.reuse ;  /* 0x0000004942537220 */ /* 0x080fe20000410000 */
[----:B------:R-:W-:Y:S02]  /*b4e0*/  HADD2.F32 R69, -RZ, R50.H0_H0 ;  /* 0x20000032ff457230 */ /* 0x000fe40000004100 */
[C---:B------:R-:W-:Y:S01]  /*b4f0*/  FMUL.FTZ R73, R52.reuse, R73 ;  /* 0x0000004934497220 */ /* 0x040fe20000410000 */
[----:B------:R-:W-:Y:S02]  /*b500*/  HADD2.F32 R48, -RZ, R55.H0_H0 ;  /* 0x20000037ff307230 */ /* 0x000fe40000004100 */
[----:B------:R-:W-:Y:S01]  /*b510*/  FMUL.FTZ R85, R53, R72 ;  /* 0x0000004835557220 */ /* 0x000fe20000410000 */
[----:B------:R-:W-:Y:S02]  /*b520*/  HADD2.F32 R68, -RZ, R67.H0_H0 ;  /* 0x20000043ff447230 */ /* 0x000fe40000004100 */
[----:B------:R-:W-:Y:S01]  /*b530*/  FFMA.FTZ R83, R52, R69, -R83 ;  /* 0x0000004534537223 */ /* 0x000fe20000010853 */
[----:B------:R-:W-:-:S02]  /*b540*/  HADD2.F32 R55, -RZ, R55.H1_H1 ;  /* 0x30000037ff377230 */ /* 0x000fc40000004100 */
[C---:B------:R-:W-:Y:S01]  /*b550*/  FMUL.FTZ R82, R48.reuse, R72 ;  /* 0x0000004830527220 */ /* 0x040fe20000410000 */
[----:B------:R-:W-:Y:S02]  /*b560*/  HADD2.F32 R52, -RZ, R71.H1_H1 ;  /* 0x30000047ff347230 */ /* 0x000fe40000004100 */
[-C--:B------:R-:W-:Y:S01]  /*b570*/  FFMA.FTZ R85, R48, R68.reuse, R85 ;  /* 0x0000004430557223 */ /* 0x080fe20000010055 */
[----:B------:R-:W-:Y:S02]  /*b580*/  HADD2.F32 R51, -RZ, R51.H1_H1 ;  /* 0x30000033ff337230 */ /* 0x000fe40000004100 */
[----:B------:R-:W-:Y:S01]  /*b590*/  FFMA.FTZ R73, R66, R69, R73 ;  /* 0x0000004542497223 */ /* 0x000fe20000010049 */
[----:B------:R-:W-:Y:S02]  /*b5a0*/  HADD2.F32 R54, -RZ, R54.H1_H1 ;  /* 0x30000036ff367230 */ /* 0x000fe40000004100 */
[----:B------:R-:W-:Y:S01]  /*b5b0*/  FFMA.FTZ R82, R53, R68, -R82 ;  /* 0x0000004435527223 */ /* 0x000fe20000010852 */
[----:B------:R-:W-:-:S02]  /*b5c0*/  HADD2.F32 R70, -RZ, R70.H1_H1 ;  /* 0x30000046ff467230 */ /* 0x000fc40000004100 */
[-C--:B------:R-:W-:Y:S01]  /*b5d0*/  FMUL.FTZ R66, R55, R52.reuse ;  /* 0x0000003437427220 */ /* 0x080fe20000410000 */
[----:B------:R-:W-:Y:S02]  /*b5e0*/  HADD2.F32 R49, -RZ, R49.H1_H1 ;  /* 0x30000031ff317230 */ /* 0x000fe40000004100 */
[----:B------:R-:W-:Y:S01]  /*b5f0*/  FMUL.FTZ R68, R51, R52 ;  /* 0x0000003433447220 */ /* 0x000fe20000410000 */
[----:B------:R-:W-:Y:S02]  /*b600*/  HADD2.F32 R48, -RZ, R67.H1_H1 ;  /* 0x30000043ff307230 */ /* 0x000fe40000004100 */
[CC--:B------:R-:W-:Y:S01]  /*b610*/  FMUL.FTZ R52, R54.reuse, R70.reuse ;  /* 0x0000004636347220 */ /* 0x0c0fe20000410000 */
[----:B------:R-:W-:Y:S02]  /*b620*/  HADD2.F32 R50, -RZ, R50.H1_H1 ;  /* 0x30000032ff327230 */ /* 0x000fe40000004100 */
[----:B------:R-:W-:Y:S01]  /*b630*/  FMUL.FTZ R53, R49, R70 ;  /* 0x0000004631357220 */ /* 0x000fe20000410000 */
[----:B------:R-:W-:Y:S01]  /*b640*/  F2FP.SATFINITE.E4M3.F32.PACK_AB_MERGE_C R78, R81, R78, RZ ;  /* 0x0000004e514e723e */ /* 0x000fe200048070ff */
[-C--:B------:R-:W-:Y:S01]  /*b650*/  FFMA.FTZ R51, R51, R48.reuse, -R66 ;  /* 0x0000003033337223 */ /* 0x080fe20000010842 */
[----:B------:R-:W-:Y:S01]  /*b660*/  FFMA.FTZ R68, R55, R48, R68 ;  /* 0x0000003037447223 */ /* 0x000fe20000010044 */
[-C--:B------:R-:W-:Y:S01]  /*b670*/  FFMA.FTZ R52, R49, R50.reuse, -R52 ;  /* 0x0000003231347223 */ /* 0x080fe20000010834 */
[----:B------:R-:W-:Y:S01]  /*b680*/  FFMA.FTZ R50, R54, R50, R53 ;  /* 0x0000003236327223 */ /* 0x000fe20000010035 */
[----:B------:R-:W-:Y:S01]  /*b690*/  F2FP.SATFINITE.E4M3.F32.PACK_AB_MERGE_C R79, R80, R79, RZ ;  /* 0x0000004f504f723e */ /* 0x000fe200048070ff */
[----:B------:R-:W-:Y:S01]  /*b6a0*/  IMAD.MOV.U32 R48, RZ, RZ, R62 ;  /* 0x000000ffff307224 */ /* 0x000fe200078e003e */
[----:B------:R-:W-:-:S02]  /*b6b0*/  F2FP.SATFINITE.E4M3.F32.PACK_AB_MERGE_C R51, R51, R82, RZ ;  /* 0x000000523333723e */ /* 0x000fc400048070ff */
[----:B------:R-:W-:Y:S02]  /*b6c0*/  F2FP.SATFINITE.E4M3.F32.PACK_AB_MERGE_C R68, R68, R85, RZ ;  /* 0x000000554444723e */ /* 0x000fe400048070ff */
[----:B------:R-:W-:Y:S01]  /*b6d0*/  F2FP.SATFINITE.E4M3.F32.PACK_AB_MERGE_C R51, R52, R83, R51 ;  /* 0x000000533433723e */ /* 0x000fe20004807033 */
[----:B------:R-:W-:Y:S01]  /*b6e0*/  IMAD.MOV.U32 R52, RZ, RZ, R60 ;  /* 0x000000ffff347224 */ /* 0x000fe200078e003c */
[----:B------:R-:W-:Y:S01]  /*b6f0*/  F2FP.SATFINITE.E4M3.F32.PACK_AB_MERGE_C R55, R50, R73, R68 ;  /* 0x000000493237723e */ /* 0x000fe20004807044 */
[----:B------:R-:W-:Y:S01]  /*b700*/  IMAD.MOV.U32 R50, RZ, RZ, R65 ;  /* 0x000000ffff327224 */ /* 0x000fe200078e0041 */
[----:B------:R-:W-:Y:S02]  /*b710*/  F2FP.SATFINITE.E4M3.F32.PACK_AB_MERGE_C R49, R75, R76, R78 ;  /* 0x0000004c4b31723e */ /* 0x000fe4000480704e */
[----:B------:R-:W-:Y:S02]  /*b720*/  F2FP.SATFINITE.E4M3.F32.PACK_AB_MERGE_C R53, R77, R74, R79 ;  /* 0x0000004a4d35723e */ /* 0x000fe4000480704f */
[----:B------:R-:W-:-:S07]  /*b730*/  MOV R54, R64 ;  /* 0x0000004000367202 */ /* 0x000fce0000000f00 */
.L_x_413:
[----:B------:R-:W-:Y:S05]  /*b740*/  BSYNC B1 ;  /* 0x0000000000017941 */ /* 0x000fea0003800000 */
.L_x_412:
[----:B-1----:R3:W-:Y:S01]  /*b750*/  STG.E.128 desc[UR42][R58.64], R48 ;  /* 0x000000303a007986 */ /* 0x0027e2000c101d2a */
[----:B------:R-:W-:-:S13]  /*b760*/  ISETP.GE.AND P2, PT, R63, R132, PT ;  /* 0x000000843f00720c */ /* 0x000fda0003f46270 */
[----:B------:R-:W-:Y:S05]  /*b770*/  @P2 BRA `(.L_x_390) ;  /* 0x00000004006c2947 */ /* 0x000fea0003800000 */
[--C-:B---3--:R-:W-:Y:S02]  /*b780*/  SHF.R.S32.HI R48, RZ, 0x1f, R63.reuse ;  /* 0x0000001fff307819 */ /* 0x108fe4000001143f */
[----:B------:R-:W-:-:S04]  /*b790*/  IADD3 R63, P2, P3, R100, R120, R63 ;  /* 0x00000078643f7210 */ /* 0x000fc80007b5e03f */
[----:B------:R-:W-:Y:S02]  /*b7a0*/  IADD3.X R48, R40, R61, R48, P2, P3 ;  /* 0x0000003d28307210 */ /* 0x000fe400017e6430 */
[----:B------:R-:W-:-:S05]  /*b7b0*/  IADD3 R56, P2, R63, R56, RZ ;  /* 0x000000383f387210 */ /* 0x000fca0007f5e0ff */
[----:B------:R-:W-:-:S05]  /*b7c0*/  IMAD.X R57, R48, 0x1, R57, P2 ;  /* 0x0000000130397824 */ /* 0x000fca00010e0639 */
[----:B--2---:R4:W-:Y:S01]  /*b7d0*/  STG.E.128 desc[UR42][R56.64], R52 ;  /* 0x0000003438007986 */ /* 0x0049e2000c101d2a */
[----:B------:R-:W-:Y:S05]  /*b7e0*/  BRA `(.L_x_390) ;  /* 0x0000000400507947 */ /* 0x000fea0003800000 */
.L_x_353:
[----:B------:R-:W-:-:S06]  /*b7f0*/  UISETP.NE.AND UP0, UPT, UR47, 0x3, UPT ;  /* 0x000000032f00788c */ /* 0x000fcc000bf05270 */
[----:B------:R-:W-:-:S13]  /*b800*/  PLOP3.LUT P5, PT, PT, PT, UP0, 0x80, 0x0 ;  /* 0x000000000000781c */ /* 0x000fda0003faf008 */
[----:B------:R-:W-:Y:S05]  /*b810*/  @!P5 BRA `(.L_x_414) ;  /* 0x000000000004d947 */ /* 0x000fea0003800000 */
[----:B------:R-:W-:Y:S01]  /*b820*/  BPT.TRAP 0x1 ;  /* 0x000000040000795c */ /* 0x000fe20000300000 */
.L_x_414:
[----:B------:R-:W-:Y:S01]  /*b830*/  IMAD R109, R232, 0x8, R22 ;  /* 0x00000008e86d7824 */ /* 0x000fe200078e0216 */
[----:B------:R-:W-:Y:S01]  /*b840*/  SHF.L.U32 R124, R234, 0x1f, RZ ;  /* 0x0000001fea7c7819 */ /* 0x000fe200000006ff */
[----:B------:R-:W-:Y:S01]  /*b850*/  IMAD R114, R25, -0x80, R2 ;  /* 0xffffff8019727824 */ /* 0x000fe200078e0202 */
[----:B------:R-:W-:Y:S01]  /*b860*/  BSSY B1, `(.L_x_415) ;  /* 0x0000006000017945 */ /* 0x000fe20003800000 */
[----:B------:R-:W-:Y:S01]  /*b870*/  SHF.R.S32.HI R49, RZ, 0x1f, R25 ;  /* 0x0000001fff317819 */ /* 0x000fe20000011419 */
[----:B------:R-:W0:Y:S01]  /*b880*/  SYNCS.PHASECHK.TRANS64.TRYWAIT P2, [R109+URZ+0x38890], R124 ;  /* 0x0388907c6d0075a7 */ /* 0x000e22000804017f */
[----:B------:R-:W-:Y:S01]  /*b890*/  IMAD R48, R3, R25, RZ ;  /* 0x0000001903307224 */ /* 0x000fe200078e02ff */
[----:B------:R-:W-:Y:S01]  /*b8a0*/  VIMNMX R114, R114, 0x80, PT ;  /* 0x0000008072727848 */ /* 0x000fe20003fe0100 */
[----:B0-----:R-:W-:Y:S06]  /*b8b0*/  @!P2 BRA `(.L_x_416) ;  /* 0x000001b00014a947 */ /* 0x001fec0003800000 */
.L_x_661:
[----:B------:R-:W-:Y:S05]  /*b8c0*/  BSYNC B1 ;  /* 0x0000000000017941 */ /* 0x000fea0003800000 */
.L_x_415:
[----:B------:R-:W-:Y:S01]  /*b8d0*/  ISETP.GE.AND P2, PT, R23, R114, PT ;  /* 0x000000721700720c */ /* 0x000fe20003f46270 */
[----:B------:R-:W-:Y:S01]  /*b8e0*/  IMAD R49, R49, R128, R48 ;  /* 0x0000008031317224 */ /* 0x000fe200078e0230 */
[----:B------:R-:W-:Y:S01]  /*b8f0*/  BSSY B1, `(.L_x_417) ;  /* 0x000000e000017945 */ /* 0x000fe20003800000 */
[----:B------:R-:W-:-:S04]  /*b900*/  IMAD.WIDE.U32 R56, R128, R25, RZ ;  /* 0x0000001980387225 */ /* 0x000fc800078e00ff */
[----:B------:R-:W-:-:S06]  /*b910*/  IMAD.IADD R62, R49, 0x1, R57 ;  /* 0x00000001313e7824 */ /* 0x000fcc00078e0239 */
[----:B------:R-:W-:Y:S05]  /*b920*/  @P2 BRA `(.L_x_418) ;  /* 0x0000000000282947 */ /* 0x000fea0003800000 */
[----:B------:R-:W1:Y:S01]  /*b930*/  @!P0 LDS.128 R48, [R113+0x28400] ;  /* 0x0284000071308984 */ /* 0x000e620000000c00 */
[----:B------:R-:W2:Y:S03]  /*b940*/  @!P0 LDC.64 R58, c[0x0][0x2e8] ;  /* 0x0000ba00ff3a8b82 */ /* 0x000ea60000000a00 */
[----:B------:R-:W3:Y:S05]  /*b950*/  @!P1 LDS.128 R52, [R113+0x2c400] ;  /* 0x02c4000071349984 */ /* 0x000eea0000000c00 */
[----:B------:R-:W4:Y:S01]  /*b960*/  @!P1 LDC.64 R60, c[0x0][0x2e8] ;  /* 0x0000ba00ff3c9b82 */ /* 0x000f220000000a00 */
[----:B--2---:R-:W-:-:S04]  /*b970*/  @!P0 IADD3 R58, P2, P3, R56, R58, R38 ;  /* 0x0000003a383a8210 */ /* 0x004fc80007b5e026 */
[----:B------:R-:W-:Y:S02]  /*b980*/  @!P0 IADD3.X R59, R62, R59, R43, P2, P3 ;  /* 0x0000003b3e3b8210 */ /* 0x000fe400017e642b */
[----:B----4-:R-:W-:-:S04]  /*b990*/  @!P1 IADD3 R60, P2, P3, R42, R60, R56 ;  /* 0x0000003c2a3c9210 */ /* 0x010fc80007b5e038 */
[----:B------:R-:W-:Y:S01]  /*b9a0*/  @!P1 IADD3.X R61, R107, R61, R62, P2, P3 ;  /* 0x0000003d6b3d9210 */ /* 0x000fe200017e643e */
[----:B-1----:R1:W-:Y:S04]  /*b9b0*/  @!P0 STG.E.128 desc[UR42][R58.64], R48 ;  /* 0x000000303a008986 */ /* 0x0023e8000c101d2a */
[----:B---3--:R1:W-:Y:S04]  /*b9c0*/  @!P1 STG.E.128 desc[UR42][R60.64], R52 ;  /* 0x000000343c009986 */ /* 0x0083e8000c101d2a */
.L_x_418:
[----:B------:R-:W-:Y:S05]  /*b9d0*/  BSYNC B1 ;  /* 0x0000000000017941 */ /* 0x000fea0003800000 */
.L_x_417:
[----:B-1----:R-:W-:Y:S01]  /*b9e0*/  IADD3 R48, R23, 0x20, RZ ;  /* 0x0000002017307810 */ /* 0x002fe20007ffe0ff */
[----:B------:R-:W-:Y:S03]  /*b9f0*/  BSSY B1, `(.L_x_419) ;  /* 0x000000f000017945 */ /* 0x000fe60003800000 */
[----:B------:R-:W-:-:S13]  /*ba00*/  ISETP.GE.AND P2, PT, R48, R114, PT ;  /* 0x000000723000720c */ /* 0x000fda0003f46270 */
[----:B------:R-:W-:Y:S05]  /*ba10*/  @P2 BRA `(.L_x_420) ;  /* 0x0000000000302947 */ /* 0x000fea0003800000 */
[----:B------:R-:W1:Y:S01]  /*ba20*/  @!P0 LDC.64 R58, c[0x0][0x2e8] ;  /* 0x0000ba00ff3a8b82 */ /* 0x000e620000000a00 */
[----:B------:R-:W-:Y:S01]  /*ba30*/  IADD3 R49, P2, R92, R56, RZ ;  /* 0x000000385c317210 */ /* 0x000fe20007f5e0ff */
[----:B------:R-:W-:Y:S04]  /*ba40*/  @!P1 LDS.128 R52, [R113+0x2d400] ;  /* 0x02d4000071349984 */ /* 0x000fe80000000c00 */
[----:B------:R-:W-:Y:S02]  /*ba50*/  IMAD.X R48, R62, 0x1, R93, P2 ;  /* 0x000000013e307824 */ /* 0x000fe400010e065d */
[----:B------:R-:W2:Y:S01]  /*ba60*/  @!P1 LDC.64 R60, c[0x0][0x2e8] ;  /* 0x0000ba00ff3c9b82 */ /* 0x000ea20000000a00 */
[----:B-1----:R-:W-:-:S04]  /*ba70*/  @!P0 IADD3 R58, P2, P3, R49, R58, R38 ;  /* 0x0000003a313a8210 */ /* 0x002fc80007b5e026 */
[----:B------:R-:W-:Y:S02]  /*ba80*/  @!P0 IADD3.X R59, R48, R59, R43, P2, P3 ;  /* 0x0000003b303b8210 */ /* 0x000fe400017e642b */
[----:B--2---:R-:W-:-:S04]  /*ba90*/  @!P1 IADD3 R60, P2, P3, R42, R60, R49 ;  /* 0x0000003c2a3c9210 */ /* 0x004fc80007b5e031 */
[----:B------:R-:W-:Y:S02]  /*baa0*/  @!P1 IADD3.X R61, R107, R61, R48, P2, P3 ;  /* 0x0000003d6b3d9210 */ /* 0x000fe400017e6430 */
[----:B------:R-:W1:Y:S04]  /*bab0*/  @!P0 LDS.128 R48, [R113+0x29400] ;  /* 0x0294000071308984 */ /* 0x000e680000000c00 */
[----:B-1----:R1:W-:Y:S04]  /*bac0*/  @!P0 STG.E.128 desc[UR42][R58.64], R48 ;  /* 0x000000303a008986 */ /* 0x0023e8000c101d2a */
[----:B------:R1:W-:Y:S02]  /*bad0*/  @!P1 STG.E.128 desc[UR42][R60.64], R52 ;  /* 0x000000343c009986 */ /* 0x0003e4000c101d2a */
.L_x_420:
[----:B------:R-:W-:Y:S05]  /*bae0*/  BSYNC B1 ;  /* 0x0000000000017941 */ /* 0x000fea0003800000 */
.L_x_419:
[----:B-1----:R-:W-:Y:S01]  /*baf0*/  VIADD R48, R23, 0x40 ;  /* 0x0000004017307836 */ /* 0x002fe20000000000 */
[----:B------:R-:W-:Y:S04]  /*bb00*/  BSSY B1, `(.L_x_421) ;  /* 0x000000f000017945 */ /* 0x000fe80003800000 */
[----:B------:R-:W-:-:S13]  /*bb10*/  ISETP.GE.AND P2, PT, R48, R114, PT ;  /* 0x000000723000720c */ /* 0x000fda0003f46270 */
[----:B------:R-:W-:Y:S05]  /*bb20*/  @P2 BRA `(.L_x_422) ;  /* 0x0000000000302947 */ /* 0x000fea0003800000 */
[----:B------:R-:W1:Y:S01]  /*bb30*/  @!P0 LDC.64 R58, c[0x0][0x2e8] ;  /* 0x0000ba00ff3a8b82 */ /* 0x000e620000000a00 */
[----:B------:R-:W-:Y:S01]  /*bb40*/  LEA R49, P2, R102, R56, 0x6 ;  /* 0x0000003866317211 */ /* 0x000fe200078430ff */
        /* <DEDUP_REMOVED lines=10> */
.L_x_422:
[----:B------:R-:W-:Y:S05]  /*bbf0*/  BSYNC B1 ;  /* 0x0000000000017941 */ /* 0x000fea0003800000 */
.L_x_421:
[----:B-1----:R-:W-:-:S04]  /*bc00*/  IADD3 R48, R23, 0x60, RZ ;  /* 0x0000006017307810 */ /* 0x002fc80007ffe0ff */
[----:B------:R-:W-:-:S13]  /*bc10*/  ISETP.GE.AND P2, PT, R48, R114, PT ;  /* 0x000000723000720c */ /* 0x000fda0003f46270 */
[----:B------:R-:W-:Y:S05]  /*bc20*/  @P2 BRA `(.L_x_390) ;  /* 0x0000000000402947 */ /* 0x000fea0003800000 */
[----:B------:R-:W1:Y:S01]  /*bc30*/  LDC.64 R50, c[0x0][0x300] ;  /* 0x0000c000ff327b82 */ /* 0x000e620000000a00 */
[----:B------:R-:W-:Y:S01]  /*bc40*/  IMAD.MOV.U32 R58, RZ, RZ, R56 ;  /* 0x000000ffff3a7224 */ /* 0x000fe200078e0038 */
[----:B------:R-:W-:Y:S01]  /*bc50*/  @!P1 LDS.128 R52, [R113+0x2f400] ;  /* 0x02f4000071349984 */ /* 0x000fe20000000c00 */
[----:B------:R-:W-:-:S05]  /*bc60*/  IMAD.MOV.U32 R59, RZ, RZ, R62 ;  /* 0x000000ffff3b7224 */ /* 0x000fca00078e003e */
[----:B------:R-:W2:Y:S01]  /*bc70*/  @!P0 LDC.64 R48, c[0x0][0x2e8] ;  /* 0x0000ba00ff308b82 */ /* 0x000ea20000000a00 */
[----:B-1----:R-:W-:-:S04]  /*bc80*/  IMAD.WIDE.U32 R58, R50, 0x60, R58 ;  /* 0x00000060323a7825 */ /* 0x002fc800078e003a */
[----:B------:R-:W-:-:S04]  /*bc90*/  IMAD R51, R51, 0x60, RZ ;  /* 0x0000006033337824 */ /* 0x000fc800078e02ff */
[----:B------:R-:W-:Y:S01]  /*bca0*/  IMAD.IADD R50, R59, 0x1, R51 ;  /* 0x000000013b327824 */ /* 0x000fe200078e0233 */
[----:B--2---:R-:W-:-:S04]  /*bcb0*/  @!P0 IADD3 R56, P2, P3, R58, R48, R38 ;  /* 0x000000303a388210 */ /* 0x004fc80007b5e026 */
[----:B------:R-:W-:Y:S02]  /*bcc0*/  @!P0 IADD3.X R57, R50, R49, R43, P2, P3 ;  /* 0x0000003132398210 */ /* 0x000fe400017e642b */
[----:B------:R-:W1:Y:S02]  /*bcd0*/  @!P1 LDC.64 R48, c[0x0][0x2e8] ;  /* 0x0000ba00ff309b82 */ /* 0x000e640000000a00 */
[----:B-1----:R-:W-:-:S04]  /*bce0*/  @!P1 IADD3 R58, P2, P3, R42, R48, R58 ;  /* 0x000000302a3a9210 */ /* 0x002fc80007b5e03a */
[----:B------:R-:W-:Y:S02]  /*bcf0*/  @!P1 IADD3.X R59, R107, R49, R50, P2, P3 ;  /* 0x000000316b3b9210 */ /* 0x000fe400017e6432 */
[----:B------:R-:W1:Y:S04]  /*bd00*/  @!P0 LDS.128 R48, [R113+0x2b400] ;  /* 0x02b4000071308984 */ /* 0x000e680000000c00 */
[----:B-1----:R1:W-:Y:S04]  /*bd10*/  @!P0 STG.E.128 desc[UR42][R56.64], R48 ;  /* 0x0000003038008986 */ /* 0x0023e8000c101d2a */
[----:B------:R1:W-:Y:S02]  /*bd20*/  @!P1 STG.E.128 desc[UR42][R58.64], R52 ;  /* 0x000000343a009986 */ /* 0x0003e4000c101d2a */
.L_x_390:
[----:B------:R-:W-:Y:S05]  /*bd30*/  BSYNC B0 ;  /* 0x0000000000007941 */ /* 0x000fea0003800000 */
.L_x_352:
[----:B01234-:R-:W0:Y:S01]  /*bd40*/  S2R R48, SR_TID.X ;  /* 0x0000000000307919 */ /* 0x01fe220000002100 */
[----:B------:R-:W-:Y:S01]  /*bd50*/  @!PT LDS RZ, [RZ] ;  /* 0x00000000fffff984 */ /* 0x000fe20000000800 */
[----:B------:R-:W-:Y:S01]  /*bd60*/  @!PT LDS RZ, [RZ] ;  /* 0x00000000fffff984 */ /* 0x000fe20000000800 */
[----:B------:R-:W-:Y:S01]  /*bd70*/  @!PT LDS RZ, [RZ] ;  /* 0x00000000fffff984 */ /* 0x000fe20000000800 */
[----:B------:R-:W-:Y:S01]  /*bd80*/  @!PT LDS RZ, [RZ] ;  /* 0x00000000fffff984 */ /* 0x000fe20000000800 */
[----:B------:R1:W-:Y:S06]  /*bd90*/  MEMBAR.ALL.CTA ;  /* 0x0000000000007992 */ /* 0x0003ec0000008000 */
[----:B-1----:R-:W1:Y:S01]  /*bda0*/  FENCE.VIEW.ASYNC.S ;  /* 0x00000000000073c6 */ /* 0x002e620000000000 */
[----:B------:R-:W-:Y:S05]  /*bdb0*/  WARPSYNC.ALL ;  /* 0x0000000000007948 */ /* 0x000fea0003800000 */
[----:B------:R-:W-:Y:S01]  /*bdc0*/  BSSY B0, `(.L_x_423) ;  /* 0x0000009000007945 */ /* 0x000fe20003800000 */
[----:B0-----:R-:W-:Y:S01]  /*bdd0*/  LOP3.LUT R48, R48, 0x7f, RZ, 0xc0, !PT ;  /* 0x0000007f30307812 */ /* 0x001fe200078ec0ff */
[----:B-1----:R0:W-:Y:S03]  /*bde0*/  BAR.SYNC.DEFER_BLOCKING R125, 0x80 ;  /* 0x0002007d0000751d */ /* 0x0021e60000010000 */
[----:B------:R-:W-:-:S13]  /*bdf0*/  ISETP.NE.AND P2, PT, R48, RZ, PT ;  /* 0x000000ff3000720c */ /* 0x000fda0003f45270 */
[----:B------:R-:W-:-:S04]  /*be00*/  @!P2 IADD3 R48, R109, 0x388a0, RZ ;  /* 0x000388a06d30a810 */ /* 0x000fc80007ffe0ff */
[----:B------:R-:W-:-:S04]  /*be10*/  @!P2 PRMT R48, RZ, 0x654, R48 ;  /* 0x00000654ff30a816 */ /* 0x000fc80000000030 */
[----:B------:R0:W-:Y:S01]  /*be20*/  @!P2 SYNCS.ARRIVE.TRANS64.RED.A1T0 RZ, [R48+URZ], RZ ;  /* 0x000000ff30ffa9a7 */ /* 0x0001e2000810043f */
[----:B------:R-:W-:Y:S05]  /*be30*/  @!P5 BRA `(.L_x_424) ;  /* 0x000000000004d947 */ /* 0x000fea0003800000 */
[----:B------:R-:W-:Y:S01]  /*be40*/  BPT.TRAP 0x1 ;  /* 0x000000040000795c */ /* 0x000fe20000300000 */
.L_x_424:
[----:B------:R-:W-:Y:S05]  /*be50*/  BSYNC B0 ;  /* 0x0000000000007941 */ /* 0x000fea0003800000 */
.L_x_423:
[----:B------:R-:W1:Y:S01]  /*be60*/  SYNCS.PHASECHK.TRANS64.TRYWAIT P3, [R109+URZ+0x388b0], R124 ;  /* 0x0388b07c6d0075a7 */ /* 0x000e62000806017f */
[----:B------:R-:W-:Y:S01]  /*be70*/  ULDC UR41, c[0x0][0x2f4] ;  /* 0x0000bd0000297ab9 */ /* 0x000fe20000000800 */
[----:B------:R-:W-:Y:S01]  /*be80*/  ULDC.64 UR36, c[0x0][0x328] ;  /* 0x0000ca0000247ab9 */ /* 0x000fe20000000a00 */
[----:B------:R-:W-:Y:S01]  /*be90*/  ULDC.64 UR38, c[0x0][0x318] ;  /* 0x0000c60000267ab9 */ /* 0x000fe20000000a00 */
[----:B------:R-:W-:Y:S04]  /*bea0*/  BSSY B0, `(.L_x_425) ;  /* 0x0000002000007945 */ /* 0x000fe80003800000 */
[----:B-1----:R-:W-:Y:S05]  /*beb0*/  @!P3 BRA `(.L_x_426) ;  /* 0x000001a800a8b947 */ /* 0x002fea0003800000 */
.L_x_662:
[----:B------:R-:W-:Y:S05]  /*bec0*/  BSYNC B0 ;  /* 0x0000000000007941 */ /* 0x000fea0003800000 */
.L_x_425:
[----:B------:R-:W-:Y:S01]  /*bed0*/  ISETP.GE.AND P3, PT, R23, R114, PT ;  /* 0x000000721700720c */ /* 0x000fe20003f66270 */
[----:B------:R-:W-:Y:S01]  /*bee0*/  BSSY B0, `(.L_x_427) ;  /* 0x0000010000007945 */ /* 0x000fe20003800000 */
[----:B------:R-:W-:-:S11]  /*bef0*/  IMAD.WIDE R52, R25, 0x80, R46 ;  /* 0x0000008019347825 */ /* 0x000fd600078e022e */
[----:B------:R-:W-:Y:S05]  /*bf00*/  @P3 BRA `(.L_x_428) ;  /* 0x0000000000343947 */ /* 0x000fea0003800000 */
[----:B0-----:R-:W-:Y:S02]  /*bf10*/  IMAD.MOV.U32 R48, RZ, RZ, R98 ;  /* 0x000000ffff307224 */ /* 0x001fe400078e0062 */
[----:B------:R-:W-:Y:S02]  /*bf20*/  IMAD.MOV.U32 R49, RZ, RZ, R108 ;  /* 0x000000ffff317224 */ /* 0x000fe400078e006c */
[----:B------:R-:W-:Y:S02]  /*bf30*/  IMAD R51, R53, UR36, RZ ;  /* 0x0000002435337c24 */ /* 0x000fe4000f8e02ff */
[----:B------:R-:W-:-:S04]  /*bf40*/  IMAD.WIDE.U32 R48, R52, UR36, R48 ;  /* 0x0000002434307c25 */ /* 0x000fc8000f8e0030 */
[----:B------:R-:W-:Y:S01]  /*bf50*/  IMAD R51, R52, UR37, R51 ;  /* 0x0000002534337c24 */ /* 0x000fe2000f8e0233 */
[----:B------:R-:W-:-:S04]  /*bf60*/  IADD3 R54, P3, R48, UR38, RZ ;  /* 0x0000002630367c10 */ /* 0x000fc8000ff7e0ff */
[----:B------:R-:W-:Y:S02]  /*bf70*/  IADD3.X R55, R49, UR39, R51, P3, !PT ;  /* 0x0000002731377c10 */ /* 0x000fe40009ffe433 */
[----:B------:R-:W-:-:S13]  /*bf80*/  ISETP.GE.AND P3, PT, R16, UR41, PT ;  /* 0x0000002910007c0c */ /* 0x000fda000bf66270 */
[----:B------:R-:W0:Y:S04]  /*bf90*/  @!P3 LDS.128 R48, [R113+0x10400] ;  /* 0x010400007130b984 */ /* 0x000e280000000c00 */
[----:B0-----:R-:W-:Y:S01]  /*bfa0*/  @!P3 STG.E.128 desc[UR42][R54.64], R48 ;  /* 0x000000303600b986 */ /* 0x001fe2000c101d2a */
[----:B------:R-:W-:-:S13]  /*bfb0*/  ISETP.GE.AND P3, PT, R235, UR41, PT ;  /* 0x00000029eb007c0c */ /* 0x000fda000bf66270 */
[----:B------:R-:W0:Y:S04]  /*bfc0*/  @!P3 LDS.128 R48, [R113+0x14400] ;  /* 0x014400007130b984 */ /* 0x000e280000000c00 */
[----:B0-----:R2:W-:Y:S02]  /*bfd0*/  @!P3 STG.E.128 desc[UR42][R54.64+0x80], R48 ;  /* 0x000080303600b986 */ /* 0x0015e4000c101d2a */
.L_x_428:
[----:B------:R-:W-:Y:S05]  /*bfe0*/  BSYNC B0 ;  /* 0x0000000000007941 */ /* 0x000fea0003800000 */
.L_x_427:
[----:B0-2---:R-:W-:Y:S01]  /*bff0*/  VIADD R48, R23, 0x20 ;  /* 0x0000002017307836 */ /* 0x005fe20000000000 */
[----:B------:R-:W-:Y:S04]  /*c000*/  BSSY B0, `(.L_x_429) ;  /* 0x0000012000007945 */ /* 0x000fe80003800000 */
[----:B------:R-:W-:-:S13]  /*c010*/  ISETP.GE.AND P3, PT, R48, R114, PT ;  /* 0x000000723000720c */ /* 0x000fda0003f66270 */
[----:B------:R-:W-:Y:S05]  /*c020*/  @P3 BRA `(.L_x_430) ;  /* 0x00000000003c3947 */ /* 0x000fea0003800000 */
[----:B------:R-:W-:Y:S01]  /*c030*/  IADD3 R51, P3, R52, 0x20, RZ ;  /* 0x0000002034337810 */ /* 0x000fe20007f7e0ff */
[----:B------:R-:W-:Y:S02]  /*c040*/  IMAD.MOV.U32 R48, RZ, RZ, R98 ;  /* 0x000000ffff307224 */ /* 0x000fe400078e0062 */
[----:B------:R-:W-:Y:S01]  /*c050*/  IMAD.MOV.U32 R49, RZ, RZ, R108 ;  /* 0x000000ffff317224 */ /* 0x000fe200078e006c */
[----:B------:R-:W-:Y:S01]  /*c060*/  IADD3.X R50, RZ, R53, RZ, P3, !PT ;  /* 0x00000035ff327210 */ /* 0x000fe20001ffe4ff */
[----:B------:R-:W-:-:S04]  /*c070*/  IMAD.WIDE.U32 R48, R51, UR36, R48 ;  /* 0x0000002433307c25 */ /* 0x000fc8000f8e0030 */
[----:B------:R-:W-:Y:S01]  /*c080*/  IMAD R50, R50, UR36, RZ ;  /* 0x0000002432327c24 */ /* 0x000fe2000f8e02ff */
[----:B------:R-:W-:-:S03]  /*c090*/  IADD3 R54, P3, R48, UR38, RZ ;  /* 0x0000002630367c10 */ /* 0x000fc6000ff7e0ff */
[----:B------:R-:W-:-:S05]  /*c0a0*/  IMAD R51, R51, UR37, R50 ;  /* 0x0000002533337c24 */ /* 0x000fca000f8e0232 */
[----:B------:R-:W-:Y:S02]  /*c0b0*/  IADD3.X R55, R49, UR39, R51, P3, !PT ;  /* 0x0000002731377c10 */ /* 0x000fe40009ffe433 */
[----:B------:R-:W-:-:S13]  /*c0c0*/  ISETP.GE.AND P3, PT, R16, UR41, PT ;  /* 0x0000002910007c0c */ /* 0x000fda000bf66270 */
[----:B------:R-:W0:Y:S04]  /*c0d0*/  @!P3 LDS.128 R48, [R113+0x11400] ;  /* 0x011400007130b984 */ /* 0x000e280000000c00 */
[----:B0-----:R-:W-:Y:S01]  /*c0e0*/  @!P3 STG.E.128 desc[UR42][R54.64], R48 ;  /* 0x000000303600b986 */ /* 0x001fe2000c101d2a */
[----:B------:R-:W-:-:S13]  /*c0f0*/  ISETP.GE.AND P3, PT, R235, UR41, PT ;  /* 0x00000029eb007c0c */ /* 0x000fda000bf66270 */
[----:B------:R-:W0:Y:S04]  /*c100*/  @!P3 LDS.128 R48, [R113+0x15400] ;  /* 0x015400007130b984 */ /* 0x000e280000000c00 */
[----:B0-----:R0:W-:Y:S02]  /*c110*/  @!P3 STG.E.128 desc[UR42][R54.64+0x80], R48 ;  /* 0x000080303600b986 */ /* 0x0011e4000c101d2a */
.L_x_430:
[----:B------:R-:W-:Y:S05]  /*c120*/  BSYNC B0 ;  /* 0x0000000000007941 */ /* 0x000fea0003800000 */
.L_x_429:
[----:B0-----:R-:W-:Y:S01]  /*c130*/  VIADD R48, R23, 0x40 ;  /* 0x0000004017307836 */ /* 0x001fe20000000000 */
        /* <DEDUP_REMOVED lines=18> */
.L_x_432:
[----:B------:R-:W-:Y:S05]  /*c260*/  BSYNC B0 ;  /* 0x0000000000007941 */ /* 0x000fea0003800000 */
.L_x_431:
        /* <DEDUP_REMOVED lines=9> */
[----:B------:R-:W-:-:S04]  /*c300*/  IMAD R52, R52, UR36, RZ ;  /* 0x0000002434347c24 */ /* 0x000fc8000f8e02ff */
        /* <DEDUP_REMOVED lines=9> */
.L_x_434:
[----:B------:R-:W-:Y:S05]  /*c3a0*/  BSYNC B0 ;  /* 0x0000000000007941 */ /* 0x000fea0003800000 */
.L_x_433:
[----:B------:R-:W-:Y:S01]  /*c3b0*/  @!PT LDS RZ, [RZ] ;  /* 0x00000000fffff984 */ /* 0x000fe20000000800 */
[----:B------:R-:W-:Y:S01]  /*c3c0*/  @!PT LDS RZ, [RZ] ;  /* 0x00000000fffff984 */ /* 0x000fe20000000800 */
[----:B------:R-:W-:Y:S01]  /*c3d0*/  @!PT LDS RZ, [RZ] ;  /* 0x00000000fffff984 */ /* 0x000fe20000000800 */
[----:B------:R-:W-:Y:S01]  /*c3e0*/  @!PT LDS RZ, [RZ] ;  /* 0x00000000fffff984 */ /* 0x000fe20000000800 */
[----:B------:R2:W-:Y:S06]  /*c3f0*/  MEMBAR.ALL.CTA ;  /* 0x0000000000007992 */ /* 0x0005ec0000008000 */
[----:B--2---:R-:W2:Y:S01]  /*c400*/  FENCE.VIEW.ASYNC.S ;  /* 0x00000000000073c6 */ /* 0x004ea20000000000 */
[----:B-1----:R-:W-:Y:S01]  /*c410*/  @!P2 VIADD R109, R109, 0x388c0 ;  /* 0x000388c06d6da836 */ /* 0x002fe20000000000 */
[----:B--2---:R1:W-:Y:S01]  /*c420*/  BAR.SYNC.DEFER_BLOCKING R125, 0x80 ;  /* 0x0002007d0000751d */ /* 0x0043e20000010000 */
[----:B------:R-:W-:-:S03]  /*c430*/  ISETP.NE.AND P3, PT, R110, RZ, PT ;  /* 0x000000ff6e00720c */ /* 0x000fc60003f65270 */
[----:B------:R-:W-:Y:S02]  /*c440*/  @!P2 PRMT R109, RZ, 0x654, R109 ;  /* 0x00000654ff6da816 */ /* 0x000fe4000000006d */
[----:B------:R-:W-:Y:S02]  /*c450*/  IADD3 R232, R232, 0x1, RZ ;  /* 0x00000001e8e87810 */ /* 0x000fe40007ffe0ff */
[----:B------:R1:W-:Y:S02]  /*c460*/  @!P2 SYNCS.ARRIVE.TRANS64.RED.A1T0 RZ, [R109+URZ], RZ ;  /* 0x000000ff6dffa9a7 */ /* 0x0003e4000810043f */
[----:B------:R-:W-:-:S04]  /*c470*/  ISETP.NE.AND P2, PT, R232, 0x2, PT ;  /* 0x00000002e800780c */ /* 0x000fc80003f45270 */
[----:B0-----:R-:W-:Y:S02]  /*c480*/  SEL R49, RZ, 0x1, P2 ;  /* 0x00000001ff317807 */ /* 0x001fe40001000000 */
[----:B------:R-:W-:Y:S02]  /*c490*/  SEL R232, R232, RZ, P2 ;  /* 0x000000ffe8e87207 */ /* 0x000fe40001000000 */
[----:B------:R-:W-:Y:S01]  /*c4a0*/  LOP3.LUT R234, R234, R49, RZ, 0x3c, !PT ;  /* 0x00000031eaea7212 */ /* 0x000fe200078e3cff */
[----:B-1----:R-:W-:Y:S06]  /*c4b0*/  @P3 BRA `(.L_x_435) ;  /* 0xffffff60005c3947 */ /* 0x002fec000383ffff */
[----:B------:R-:W0:Y:S01]  /*c4c0*/  S2R R48, SR_TID.X ;  /* 0x0000000000307919 */ /* 0x000e220000002100 */
[----:B------:R-:W-:Y:S02]  /*c4d0*/  PLOP3.LUT P0, PT, PT, PT, PT, 0x8, 0x0 ;  /* 0x000000000000781c */ /* 0x000fe40003f0e170 */
[----:B0-----:R-:W-:-:S04]  /*c4e0*/  SHF.R.U32.HI R48, RZ, 0x7, R48 ;  /* 0x00000007ff307819 */ /* 0x001fc80000011630 */
[----:B------:R-:W-:-:S13]  /*c4f0*/  ISETP.NE.AND P3, PT, R48, 0x1, PT ;  /* 0x000000013000780c */ /* 0x000fda0003f65270 */
[----:B------:R-:W-:Y:S06]  /*c500*/  @!P3 BAR.ARV 0x9, 0x100 ;  /* 0x024400000000bb1d */ /* 0x000fec0000002000 */
.L_x_347:
[----:B------:R-:W-:Y:S01]  /*c510*/  ISETP.GE.AND P2, PT, R119, 0x1, PT ;  /* 0x000000017700780c */ /* 0x000fe20003f46270 */
[----:B------:R-:W-:Y:S01]  /*c520*/  IMAD.MOV.U32 R2, RZ, RZ, RZ ;  /* 0x000000ffff027224 */ /* 0x000fe200078e00ff */
[----:B------:R-:W-:Y:S01]  /*c530*/  PLOP3.LUT P1, PT, PT, PT, PT, 0x80, 0x0 ;  /* 0x000000000000781c */ /* 0x000fe20003f2f070 */
[----:B------:R-:W-:Y:S01]  /*c540*/  IMAD.MOV.U32 R0, RZ, RZ, RZ ;  /* 0x000000ffff007224 */ /* 0x000fe200078e00ff */
[----:B------:R-:W-:Y:S01]  /*c550*/  CS2R R138, SRZ ;  /* 0x00000000008a7805 */ /* 0x000fe2000001ff00 */
[----:B------:R-:W-:Y:S01]  /*c560*/  IMAD.MOV.U32 R146, RZ, RZ, RZ ;  /* 0x000000ffff927224 */ /* 0x000fe200078e00ff */
[----:B------:R-:W-:Y:S02]  /*c570*/  CS2R R128, SRZ ;  /* 0x0000000000807805 */ /* 0x000fe4000001ff00 */
[----:B------:R-:W-:Y:S02]  /*c580*/  CS2R R120, SRZ ;  /* 0x0000000000787805 */ /* 0x000fe4000001ff00 */
[----:B------:R-:W-:-:S02]  /*c590*/  CS2R R142, SRZ ;  /* 0x00000000008e7805 */ /* 0x000fc4000001ff00 */
[----:B------:R-:W-:Y:S02]  /*c5a0*/  CS2R R134, SRZ ;  /* 0x0000000000867805 */ /* 0x000fe4000001ff00 */
[----:B------:R-:W-:Y:S02]  /*c5b0*/  CS2R R124, SRZ ;  /* 0x00000000007c7805 */ /* 0x000fe4000001ff00 */
[----:B------:R-:W-:Y:S02]  /*c5c0*/  CS2R R116, SRZ ;  /* 0x0000000000747805 */ /* 0x000fe4000001ff00 */
[----:B------:R-:W-:Y:S02]  /*c5d0*/  MOV R131, RZ ;  /* 0x000000ff00837202 */ /* 0x000fe40000000f00 */
[----:B------:R-:W-:Y:S01]  /*c5e0*/  CS2R R108, SRZ ;  /* 0x00000000006c7805 */ /* 0x000fe2000001ff00 */
[----:B------:R-:W-:Y:S01]  /*c5f0*/  IMAD.MOV.U32 R123, RZ, RZ, RZ ;  /* 0x000000ffff7b7224 */ /* 0x000fe200078e00ff */
[----:B------:R-:W-:Y:S01]  /*c600*/  CS2R R126, SRZ ;  /* 0x00000000007e7805 */ /* 0x000fe2000001ff00 */
[----:B------:R-:W-:Y:S01]  /*c610*/  IMAD.MOV.U32 R113, RZ, RZ, RZ ;  /* 0x000000ffff717224 */ /* 0x000fe200078e00ff */
[----:B------:R-:W-:Y:S01]  /*c620*/  CS2R R104, SRZ ;  /* 0x0000000000687805 */ /* 0x000fe2000001ff00 */
[----:B------:R-:W-:Y:S01]  /*c630*/  IMAD.MOV.U32 R160, RZ, RZ, RZ ;  /* 0x000000ffffa07224 */ /* 0x000fe200078e00ff */
[----:B------:R-:W-:-:S02]  /*c640*/  CS2R R100, SRZ ;  /* 0x0000000000647805 */ /* 0x000fc4000001ff00 */
[----:B------:R-:W-:Y:S01]  /*c650*/  MOV R156, RZ ;  /* 0x000000ff009c7202 */ /* 0x000fe20000000f00 */
[----:B------:R-:W-:Y:S01]  /*c660*/  IMAD.MOV.U32 R103, RZ, RZ, RZ ;  /* 0x000000ffff677224 */ /* 0x000fe200078e00ff */
[----:B------:R-:W-:Y:S01]  /*c670*/  CS2R R96, SRZ ;  /* 0x0000000000607805 */ /* 0x000fe2000001ff00 */
[----:B------:R-:W-:Y:S01]  /*c680*/  IMAD.MOV.U32 R158, RZ, RZ, RZ ;  /* 0x000000ffff9e7224 */ /* 0x000fe200078e00ff */
[----:B------:R-:W-:Y:S01]  /*c690*/  CS2R R92, SRZ ;  /* 0x00000000005c7805 */ /* 0x000fe2000001ff00 */
[----:B------:R-:W-:Y:S01]  /*c6a0*/  IMAD.MOV.U32 R107, RZ, RZ, RZ ;  /* 0x000000ffff6b7224 */ /* 0x000fe200078e00ff */
[----:B------:R-:W-:Y:S02]  /*c6b0*/  MOV R111, RZ ;  /* 0x000000ff006f7202 */ /* 0x000fe40000000f00 */
[----:B------:R-:W-:Y:S02]  /*c6c0*/  CS2R R98, SRZ ;  /* 0x0000000000627805 */ /* 0x000fe4000001ff00 */
[----:B------:R-:W-:Y:S01]  /*c6d0*/  CS2R R88, SRZ ;  /* 0x0000000000587805 */ /* 0x000fe2000001ff00 */
[----:B------:R-:W-:Y:S01]  /*c6e0*/  IMAD.MOV.U32 R114, RZ, RZ, RZ ;  /* 0x000000ffff727224 */ /* 0x000fe200078e00ff */
[----:B------:R-:W-:Y:S01]  /*c6f0*/  CS2R R84, SRZ ;  /* 0x0000000000547805 */ /* 0x000fe2000001ff00 */
[----:B------:R-:W-:Y:S01]  /*c700*/  IMAD.MOV.U32 R148, RZ, RZ, RZ ;  /* 0x000000ffff947224 */ /* 0x000fe200078e00ff */
[----:B------:R-:W-:Y:S01]  /*c710*/  CS2R R80, SRZ ;  /* 0x0000000000507805 */ /* 0x000fe2000001ff00 */
[----:B------:R-:W-:Y:S01]  /*c720*/  IMAD.MOV.U32 R87, RZ, RZ, RZ ;  /* 0x000000ffff577224 */ /* 0x000fe200078e00ff */
[----:B------:R-:W-:-:S02]  /*c730*/  MOV R154, RZ ;  /* 0x000000ff009a7202 */ /* 0x000fc40000000f00 */
        /* <DEDUP_REMOVED lines=28> */
[----:B------:R-:W-:Y:S01]  /*c900*/  CS2R R24, SRZ ;  /* 0x0000000000187805 */ /* 0x000fe2000001ff00 */
[----:B------:R-:W-:Y:S01]  /*c910*/  IMAD.MOV.U32 R21, RZ, RZ, RZ ;  /* 0x000000ffff157224 */ /* 0x000fe200078e00ff */
[----:B------:R-:W-:-:S02]  /*c920*/  CS2R R132, SRZ ;  /* 0x0000000000847805 */ /* 0x000fc4000001ff00 */
[----:B------:R-:W-:Y:S02]  /*c930*/  CS2R R34, SRZ ;  /* 0x0000000000227805 */ /* 0x000fe4000001ff00 */
[----:B------:R-:W-:Y:S02]  /*c940*/  CS2R R14, SRZ ;  /* 0x00000000000e7805 */ /* 0x000fe4000001ff00 */
[----:B------:R-:W-:Y:S02]  /*c950*/  CS2R R12, SRZ ;  /* 0x00000000000c7805 */ /* 0x000fe4000001ff00 */
[----:B------:R-:W-:Y:S02]  /*c960*/  CS2R R136, SRZ ;  /* 0x0000000000887805 */ /* 0x000fe4000001ff00 */
[----:B------:R-:W-:Y:S02]  /*c970*/  CS2R R10, SRZ ;  /* 0x00000000000a7805 */ /* 0x000fe4000001ff00 */
[----:B------:R-:W-:-:S02]  /*c980*/  CS2R R8, SRZ ;  /* 0x0000000000087805 */ /* 0x000fc4000001ff00 */
[----:B------:R-:W-:Y:S01]  /*c990*/  CS2R R140, SRZ ;  /* 0x00000000008c7805 */ /* 0x000fe2000001ff00 */
[----:B------:R-:W-:Y:S01]  /*c9a0*/  IMAD.MOV.U32 R6, RZ, RZ, RZ ;  /* 0x000000ffff067224 */ /* 0x000fe200078e00ff */
[----:B------:R-:W-:Y:S01]  /*c9b0*/  MOV R144, RZ ;  /* 0x000000ff00907202 */ /* 0x000fe20000000f00 */
[----:B------:R-:W-:Y:S01]  /*c9c0*/  IMAD.MOV.U32 R5, RZ, RZ, RZ ;  /* 0x000000ffff057224 */ /* 0x000fe200078e00ff */
[----:B------:R-:W-:Y:S06]  /*c9d0*/  @P0 BRA `(.L_x_436) ;  /* 0x00000000000c0947 */ /* 0x000fec0003800000 */
[----:B------:R-:W0:Y:S01]  /*c9e0*/  FENCE.VIEW.ASYNC.G ;  /* 0x00000000000073c6 */ /* 0x000e220000000100 */
[----:B------:R-:W-:Y:S05]  /*c9f0*/  WARPSYNC.ALL ;  /* 0x0000000000007948 */ /* 0x000fea0003800000 */
[----:B0-----:R-:W-:Y:S06]  /*ca00*/  BAR.ARV 0xc, 0x180 ;  /* 0x0306000000007b1d */ /* 0x001fec0000002000 */
.L_x_436:
[----:B------:R-:W-:Y:S02]  /*ca10*/  IMAD.MOV.U32 R7, RZ, RZ, RZ ;  /* 0x000000ffff077224 */ /* 0x000fe400078e00ff */
[----:B------:R-:W-:Y:S01]  /*ca20*/  IMAD.MOV.U32 R4, RZ, RZ, RZ ;  /* 0x000000ffff047224 */ /* 0x000fe200078e00ff */
[----:B------:R-:W-:Y:S06]  /*ca30*/  @!P2 BRA `(.L_x_437) ;  /* 0x000000e80054a947 */ /* 0x000fec0003800000 */
[----:B------:R-:W-:-:S03]  /*ca40*/  UMOV UR4, 0xffffffff ;  /* 0xffffffff00047882 */ /* 0x000fc60000000000 */
[----:B------:R-:W-:Y:S05]  /*ca50*/  BRA.DIV UR4, `(.L_x_438) ;  /* 0x0000019e04d47947 */ /* 0x000fea000b800000 */
[----:B------:R-:W0:Y:S02]  /*ca60*/  S2R R0, SR_TID.X ;  /* 0x0000000000007919 */ /* 0x000e240000002100 */
[----:B0-----:R-:W-:-:S05]  /*ca70*/  VIADD R2, R0, 0xffffff80 ;  /* 0xffffff8000027836 */ /* 0x001fca0000000000 */
[----:B------:R-:W-:-:S04]  /*ca80*/  SHF.R.S32.HI R0, RZ, 0x1f, R2 ;  /* 0x0000001fff007819 */ /* 0x000fc80000011402 */
[----:B------:R-:W-:-:S04]  /*ca90*/  LEA.HI R0, R0, R2, RZ, 0x7 ;  /* 0x0000000200007211 */ /* 0x000fc800078f38ff */
[----:B------:R-:W-:-:S05]  /*caa0*/  SHF.R.S32.HI R0, RZ, 0x7, R0 ;  /* 0x00000007ff007819 */ /* 0x000fca0000011400 */
[----:B------:R0:W1:Y:S02]  /*cab0*/  SHFL.IDX PT, R237, R0, RZ, 0x1f ;  /* 0x00001fff00ed7589 */ /* 0x00006400000e0000 */
.L_x_665:
[----:B01----:R-:W-:Y:S01]  /*cac0*/  LEA.HI R0, R237, R237, RZ, 0x1 ;  /* 0x000000eded007211 */ /* 0x003fe200078f08ff */
[----:B------:R-:W-:-:S03]  /*cad0*/  IMAD.U32 R2, RZ, RZ, UR46 ;  /* 0x0000002eff027e24 */ /* 0x000fc6000f8e00ff */
[----:B------:R-:W-:Y:S02]  /*cae0*/  LOP3.LUT R0, R0, 0x1e, RZ, 0xc0, !PT ;  /* 0x0000001e00007812 */ /* 0x000fe400078ec0ff */
[----:B------:R-:W-:Y:S02]  /*caf0*/  LOP3.LUT P0, RZ, R2, 0x3ff, RZ, 0xc0, !PT ;  /* 0x000003ff02ff7812 */ /* 0x000fe4000780c0ff */
[----:B------:R-:W-:Y:S02]  /*cb00*/  IADD3 R0, R237, -R0, RZ ;  /* 0x80000000ed007210 */ /* 0x000fe40007ffe0ff */
[----:B------:R-:W-:Y:S02]  /*cb10*/  P2R R24, PR, RZ, 0x1 ;  /* 0x00000001ff187803 */ /* 0x000fe40000000000 */
[----:B------:R-:W-:-:S04]  /*cb20*/  LEA R0, R0, UR46, 0xd ;  /* 0x0000002e00007c11 */ /* 0x000fc8000f8e68ff */
[----:B------:R-:W-:-:S04]  /*cb30*/  SHF.R.U32.HI R0, RZ, 0x4, R0 ;  /* 0x00000004ff007819 */ /* 0x000fc80000011600 */
[----:B------:R-:W-:Y:S01]  /*cb40*/  LOP3.LUT R28, R0, 0x3fff, RZ, 0xc0, !PT ;  /* 0x00003fff001c7812 */ /* 0x000fe200078ec0ff */
[----:B------:R-:W-:Y:S06]  /*cb50*/  @!P0 BRA `(.L_x_439) ;  /* 0x0000000000408947 */ /* 0x000fec0003800000 */
[----:B------:R-:W-:Y:S01]  /*cb60*/  MOV R0, 0x0 ;  /* 0x0000000000007802 */ /* 0x000fe20000000f00 */
[----:B------:R-:W-:Y:S01]  /*cb70*/  ULDC.64 UR4, c[0x4][0x1c8] ;  /* 0x0100720000047ab9 */ /* 0x000fe20000000a00 */
[----:B------:R-:W-:Y:S01]  /*cb80*/  ULDC.64 UR6, c[0x4][0x1d0] ;  /* 0x0100740000067ab9 */ /* 0x000fe20000000a00 */
[----:B------:R-:W-:Y:S01]  /*cb90*/  IMAD.U32 R4, RZ, RZ, UR4 ;  /* 0x00000004ff047e24 */ /* 0x000fe2000f8e00ff */
[----:B------:R0:W1:Y:S01]  /*cba0*/  LDC.64 R2, c[0x4][R0] ;  /* 0x0100000000027b82 */ /* 0x0000620000000a00 */
[----:B------:R-:W-:Y:S01]  /*cbb0*/  IMAD.U32 R5, RZ, RZ, UR5 ;  /* 0x00000005ff057e24 */ /* 0x000fe2000f8e00ff */
[----:B------:R-:W-:Y:S01]  /*cbc0*/  ULDC.64 UR4, c[0x4][0x98] ;  /* 0x0100260000047ab9 */ /* 0x000fe20000000a00 */
[----:B------:R-:W-:Y:S01]  /*cbd0*/  MOV R6, UR6 ;  /* 0x0000000600067c02 */ /* 0x000fe20008000f00 */
[----:B------:R-:W-:Y:S01]  /*cbe0*/  IMAD.U32 R7, RZ, RZ, UR7 ;  /* 0x00000007ff077e24 */ /* 0x000fe2000f8e00ff */
[----:B------:R-:W-:Y:S01]  /*cbf0*/  MOV R8, 0x70 ;  /* 0x0000007000087802 */ /* 0x000fe20000000f00 */
[----:B------:R-:W-:-:S02]  /*cc00*/  IMAD.U32 R10, RZ, RZ, UR4 ;  /* 0x00000004ff0a7e24 */ /* 0x000fc4000f8e00ff */
[----:B------:R-:W-:Y:S02]  /*cc10*/  IMAD.U32 R11, RZ, RZ, UR5 ;  /* 0x00000005ff0b7e24 */ /* 0x000fe4000f8e00ff */
[----:B------:R-:W-:Y:S02]  /*cc20*/  IMAD.MOV.U32 R12, RZ, RZ, 0x1 ;  /* 0x00000001ff0c7424 */ /* 0x000fe400078e00ff */
[----:B0-----:R-:W-:-:S07]  /*cc30*/  IMAD.MOV.U32 R13, RZ, RZ, RZ ;  /* 0x000000ffff0d7224 */ /* 0x001fce00078e00ff */
[----:B------:R-:W-:-:S07]  /*cc40*/  LEPC R20, `(.L_x_439) ;  /* 0x000000001014794e */ /* 0x000fce0000000000 */
[----:B-1---5:R-:W-:Y:S05]  /*cc50*/  CALL.ABS.NOINC R2 ;  /* 0x0000000002007343 */ /* 0x022fea0003c00000 */
.L_x_439:
[----:B------:R-:W2:Y:S01]  /*cc60*/  LDL R2, [R1+0x44] ;  /* 0x0000440001027983 */ /* 0x000ea20000100800 */
[----:B------:R-:W-:Y:S01]  /*cc70*/  ULDC.64 UR4, c[0x0][0x990] ;  /* 0x0002640000047ab9 */ /* 0x000fe20000000a00 */
[----:B------:R-:W-:Y:S02]  /*cc80*/  ULDC.64 UR6, c[0x0][0x998] ;  /* 0x0002660000067ab9 */ /* 0x000fe40000000a00 */
[----:B------:R-:W3:Y:S04]  /*cc90*/  LDL R21, [R1+0x20] ;  /* 0x0000200001157983 */ /* 0x000ee80000100800 */
[----:B------:R-:W4:Y:S01]  /*cca0*/  LDL R20, [R1+0x8] ;  /* 0x0000080001147983 */ /* 0x000f220000100800 */
[----:B------:R-:W-:Y:S02]  /*ccb0*/  ISETP.NE.U32.AND P0, PT, RZ, UR4, PT ;  /* 0x00000004ff007c0c */ /* 0x000fe4000bf05070 */
[----:B------:R-:W-:-:S02]  /*ccc0*/  ISETP.NE.U32.AND P1, PT, RZ, UR6, PT ;  /* 0x00000006ff007c0c */ /* 0x000fc4000bf25070 */
[----:B------:R-:W-:Y:S02]  /*ccd0*/  ISETP.NE.AND.EX P0, PT, RZ, UR5, PT, P0 ;  /* 0x00000005ff007c0c */ /* 0x000fe4000bf05300 */
[----:B------:R-:W-:-:S11]  /*cce0*/  ISETP.NE.AND.EX P1, PT, RZ, UR7, PT, P1 ;  /* 0x00000007ff007c0c */ /* 0x000fd6000bf25310 */
[----:B------:R-:W2:Y:S08]  /*ccf0*/  @P0 LDC.64 R6, c[0x0][0x9a8] ;  /* 0x00026a00ff060b82 */ /* 0x000eb00000000a00 */
[----:B------:R-:W0:Y:S08]  /*cd00*/  @P1 LDC.64 R8, c[0x0][0x9b8] ;  /* 0x00026e00ff081b82 */ /* 0x000e300000000a00 */
[----:B------:R-:W1:Y:S08]  /*cd10*/  @P0 LDC.64 R10, c[0x0][0x9b0] ;  /* 0x00026c00ff0a0b82 */ /* 0x000e700000000a00 */
[----:B------:R-:W1:Y:S01]  /*cd20*/  @P1 LDC.64 R12, c[0x0][0x9c0] ;  /* 0x00027000ff0c1b82 */ /* 0x000e620000000a00 */
[----:B--2---:R-:W-:-:S02]  /*cd30*/  @P0 IMAD R0, R2, R6, RZ ;  /* 0x0000000602000224 */ /* 0x004fc400078e02ff */
[----:B0-----:R-:W-:Y:S02]  /*cd40*/  @P1 IMAD R4, R2, R8, RZ ;  /* 0x0000000802041224 */ /* 0x001fe400078e02ff */
[C---:B---3--:R-:W-:Y:S02]  /*cd50*/  @P0 IMAD R7, R21.reuse, R7, R0 ;  /* 0x0000000715070224 */ /* 0x048fe400078e0200 */
[----:B------:R-:W-:Y:S01]  /*cd60*/  @P0 IMAD.WIDE.U32 R2, R21, R6, RZ ;  /* 0x0000000615020225 */ /* 0x000fe200078e00ff */
[----:B----4-:R-:W-:-:S03]  /*cd70*/  @P0 SHF.R.S32.HI R15, RZ, 0x1f, R20 ;  /* 0x0000001fff0f0819 */ /* 0x010fc60000011414 */
[----:B------:R-:W-:Y:S02]  /*cd80*/  @P1 IMAD R9, R21, R9, R4 ;  /* 0x0000000915091224 */ /* 0x000fe400078e0204 */
[----:B------:R-:W-:Y:S01]  /*cd90*/  @P0 IMAD.IADD R3, R3, 0x1, R7 ;  /* 0x0000000103030824 */ /* 0x000fe200078e0207 */
[----:B------:R-:W-:Y:S01]  /*cda0*/  @P1 SHF.R.S32.HI R7, RZ, 0x1f, R20 ;  /* 0x0000001fff071819 */ /* 0x000fe20000011414 */
[----:B------:R-:W-:-:S04]  /*cdb0*/  @P1 IMAD.WIDE.U32 R4, R21, R8, RZ ;  /* 0x0000000815041225 */ /* 0x000fc800078e00ff */
[----:B-1----:R-:W-:Y:S01]  /*cdc0*/  @P0 IMAD R0, R15, R10, RZ ;  /* 0x0000000a0f000224 */ /* 0x002fe200078e02ff */
[----:B------:R-:W-:Y:S01]  /*cdd0*/  @P1 IADD3 R5, R5, R9, RZ ;  /* 0x0000000905051210 */ /* 0x000fe20007ffe0ff */
[----:B------:R-:W-:Y:S02]  /*cde0*/  @P1 IMAD R6, R7, R12, RZ ;  /* 0x0000000c07061224 */ /* 0x000fe400078e02ff */
[C---:B------:R-:W-:Y:S01]  /*cdf0*/  @P0 IMAD R9, R20.reuse, R11, R0 ;  /* 0x0000000b14090224 */ /* 0x040fe200078e0200 */
[----:B------:R-:W-:Y:S01]  /*ce00*/  MOV R0, 0x3f800000 ;  /* 0x3f80000000007802 */ /* 0x000fe20000000f00 */
[----:B------:R-:W-:-:S04]  /*ce10*/  @P0 IMAD.WIDE.U32 R2, R20, R10, R2 ;  /* 0x0000000a14020225 */ /* 0x000fc800078e0002 */
[C---:B------:R-:W-:Y:S02]  /*ce20*/  @P1 IMAD R11, R20.reuse, R13, R6 ;  /* 0x0000000d140b1224 */ /* 0x040fe400078e0206 */
[----:B------:R-:W-:Y:S01]  /*ce30*/  @P1 IMAD.WIDE.U32 R6, R20, R12, R4 ;  /* 0x0000000c14061225 */ /* 0x000fe200078e0004 */
[----:B------:R-:W-:Y:S01]  /*ce40*/  @P0 LEA R4, P2, R2, UR4, 0x2 ;  /* 0x0000000402040c11 */ /* 0x000fe2000f8410ff */
[----:B------:R-:W-:Y:S02]  /*ce50*/  ULDC UR4, c[0x0][0x3f4] ;  /* 0x0000fd0000047ab9 */ /* 0x000fe40000000800 */
[----:B------:R-:W-:Y:S01]  /*ce60*/  @P0 IMAD.IADD R5, R3, 0x1, R9 ;  /* 0x0000000103050824 */ /* 0x000fe200078e0209 */
[----:B------:R-:W-:Y:S01]  /*ce70*/  @P1 LEA R8, P3, R6, UR6, 0x2 ;  /* 0x0000000606081c11 */ /* 0x000fe2000f8610ff */
[----:B------:R-:W-:-:S03]  /*ce80*/  @P1 IMAD.IADD R3, R7, 0x1, R11 ;  /* 0x0000000107031824 */ /* 0x000fc600078e020b */
[----:B------:R-:W-:Y:S02]  /*ce90*/  @P0 LEA.HI.X R5, R2, UR5, R5, 0x2, P2 ;  /* 0x0000000502050c11 */ /* 0x000fe400090f1405 */
[----:B------:R-:W-:Y:S01]  /*cea0*/  @P1 LEA.HI.X R9, R6, UR7, R3, 0x2, P3 ;  /* 0x0000000706091c11 */ /* 0x000fe200098f1403 */
[----:B------:R-:W-:-:S04]  /*ceb0*/  IMAD.MOV.U32 R3, RZ, RZ, 0x3f800000 ;  /* 0x3f800000ff037424 */ /* 0x000fc800078e00ff */
[----:B------:R-:W2:Y:S04]  /*cec0*/  @P1 LDG.E R0, desc[UR42][R8.64] ;  /* 0x0000002a08001981 */ /* 0x000ea8000c1e1900 */
[----:B------:R-:W2:Y:S01]  /*ced0*/  @P0 LDG.E R3, desc[UR42][R4.64] ;  /* 0x0000002a04030981 */ /* 0x000ea2000c1e1900 */
[----:B------:R-:W-:Y:S01]  /*cee0*/  ISETP.LT.AND P0, PT, RZ, UR4, PT ;  /* 0x00000004ff007c0c */ /* 0x000fe2000bf01270 */
[----:B------:R-:W-:Y:S01]  /*cef0*/  ULDC UR4, c[0x0][0x9d8] ;  /* 0x0002760000047ab9 */ /* 0x000fe20000000800 */
[----:B--2---:R-:W-:-:S04]  /*cf00*/  FMUL.FTZ R0, R3, R0 ;  /* 0x0000000003007220 */ /* 0x004fc80000410000 */
[----:B------:R-:W-:-:S07]  /*cf10*/  FMUL.FTZ R2, R0, UR4 ;  /* 0x0000000400027c20 */ /* 0x000fce0008410000 */
[----:B------:R-:W-:Y:S05]  /*cf20*/  @P0 BRA `(.L_x_440) ;  /* 0x0000000000400947 */ /* 0x000fea0003800000 */
[----:B------:R-:W-:-:S04]  /*cf30*/  ULEA.HI UR4, UR45, UR45, URZ, 0x1 ;  /* 0x0000002d2d047291 */ /* 0x000fc8000f8f083f */
[----:B------:R-:W-:-:S04]  /*cf40*/  ULOP3.LUT UR4, UR4, 0xfffffffe, URZ, 0xc0, !UPT ;  /* 0xfffffffe04047892 */ /* 0x000fc8000f8ec03f */
[----:B------:R-:W-:-:S06]  /*cf50*/  UIADD3 UR4, UR45, -UR4, URZ ;  /* 0x800000042d047290 */ /* 0x000fcc000fffe03f */
[----:B------:R-:W-:-:S05]  /*cf60*/  IMAD.U32 R3, RZ, RZ, UR4 ;  /* 0x00000004ff037e24 */ /* 0x000fca000f8e00ff */
[----:B------:R-:W-:-:S04]  /*cf70*/  SHF.L.U32 R3, R3, 0x1f, RZ ;  /* 0x0000001f03037819 */ /* 0x000fc800000006ff */
[----:B------:R0:W1:Y:S03]  /*cf80*/  SYNCS.PHASECHK.TRANS64.TRYWAIT P0, [R22+URZ+0x38800], R3 ;  /* 0x03880003160075a7 */ /* 0x000066000800017f */
[----:B-1----:R-:W-:Y:S05]  /*cf90*/  @!P0 NANOSLEEP.SYNCS 0x989680 ;  /* 0x009896800000895d */ /* 0x002fea0003900000 */
[----:B------:R-:W1:Y:S01]  /*cfa0*/  @!P0 SYNCS.PHASECHK.TRANS64 P0, [R22+URZ+0x38800], R3 ;  /* 0x03880003160085a7 */ /* 0x000e62000800007f */
[----:B------:R-:W-:Y:S04]  /*cfb0*/  BSSY B0, `(.L_x_441) ;  /* 0x0000006000007945 */ /* 0x000fe80003800000 */
[----:B-1----:R-:W-:Y:S05]  /*cfc0*/  @P0 BRA `(.L_x_442) ;  /* 0x0000000000100947 */ /* 0x002fea0003800000 */
.L_x_443:
[----:B-1----:R1:W2:Y:S02]  /*cfd0*/  SYNCS.PHASECHK.TRANS64.TRYWAIT P0, [R22+URZ+0x38800], R3 ;  /* 0x03880003160075a7 */ /* 0x0022a4000800017f */
[----:B--2---:R-:W-:Y:S05]  /*cfe0*/  @!P0 NANOSLEEP.SYNCS 0x989680 ;  /* 0x009896800000895d */ /* 0x004fea0003900000 */
[----:B------:R-:W2:Y:S02]  /*cff0*/  @!P0 SYNCS.PHASECHK.TRANS64 P0, [R22+URZ+0x38800], R3 ;  /* 0x03880003160085a7 */ /* 0x000ea4000800007f */
[----:B--2---:R-:W-:Y:S05]  /*d000*/  @!P0 BRA `(.L_x_443) ;  /* 0xfffffffc00f08947 */ /* 0x004fea000383ffff */
.L_x_442:
[----:B------:R-:W-:Y:S05]  /*d010*/  BSYNC B0 ;  /* 0x0000000000007941 */ /* 0x000fea0003800000 */
.L_x_441:
[----:B------:R-:W-:Y:S05]  /*d020*/  BRA `(.L_x_444) ;  /* 0x0000007000f87947 */ /* 0x000fea0003800000 */
.L_x_440:
[----:B------:R-:W-:Y:S01]  /*d030*/  ISETP.NE.AND P0, PT, R24, RZ, PT ;  /* 0x000000ff1800720c */ /* 0x000fe20003f05270 */
[----:B------:R-:W0:Y:S01]  /*d040*/  LDC.64 R4, c[0x0][0x400] ;  /* 0x00010000ff047b82 */ /* 0x000e220000000a00 */
[----:B-----5:R-:W-:Y:S01]  /*d050*/  SHF.R.S32.HI R0, RZ, 0x1f, R112 ;  /* 0x0000001fff007819 */ /* 0x020fe20000011470 */
[----:B------:R-:W-:Y:S01]  /*d060*/  ULDC.64 UR4, c[0x0][0x3f8] ;  /* 0x0000fe0000047ab9 */ /* 0x000fe20000000a00 */
[----:B------:R-:W-:-:S03]  /*d070*/  ULDC.64 UR6, c[0x0][0x408] ;  /* 0x0001020000067ab9 */ /* 0x000fc60000000a00 */
[C---:B------:R-:W-:Y:S02]  /*d080*/  IMAD R3, R0.reuse, UR4, RZ ;  /* 0x0000000400037c24 */ /* 0x040fe4000f8e02ff */
[----:B------:R-:W1:Y:S01]  /*d090*/  LDC.64 R24, c[0x0][0x3e8] ;  /* 0x0000fa00ff187b82 */ /* 0x000e620000000a00 */
[----:B------:R-:W-:Y:S02]  /*d0a0*/  IMAD R7, R0, UR6, RZ ;  /* 0x0000000600077c24 */ /* 0x000fe4000f8e02ff */
[C---:B------:R-:W-:Y:S02]  /*d0b0*/  IMAD R3, R112.reuse, UR5, R3 ;  /* 0x0000000570037c24 */ /* 0x040fe4000f8e0203 */
[C---:B------:R-:W-:Y:S02]  /*d0c0*/  IMAD R7, R112.reuse, UR7, R7 ;  /* 0x0000000770077c24 */ /* 0x040fe4000f8e0207 */
[----:B-1----:R-:W-:-:S04]  /*d0d0*/  IMAD.WIDE.U32 R24, R112, UR4, R24 ;  /* 0x0000000470187c25 */ /* 0x002fc8000f8e0018 */
[----:B0-----:R-:W-:-:S04]  /*d0e0*/  IMAD.WIDE.U32 R112, R112, UR6, R4 ;  /* 0x0000000670707c25 */ /* 0x001fc8000f8e0004 */
[----:B------:R-:W-:Y:S02]  /*d0f0*/  IMAD.IADD R26, R3, 0x1, R25 ;  /* 0x00000001031a7824 */ /* 0x000fe400078e0219 */
[----:B------:R-:W-:Y:S01]  /*d100*/  IMAD.IADD R27, R7, 0x1, R113 ;  /* 0x00000001071b7824 */ /* 0x000fe200078e0271 */
[----:B------:R-:W-:Y:S06]  /*d110*/  @!P0 BRA `(.L_x_445) ;  /* 0x0000000000408947 */ /* 0x000fec0003800000 */
[----:B------:R-:W-:Y:S01]  /*d120*/  MOV R0, 0x0 ;  /* 0x0000000000007802 */ /* 0x000fe20000000f00 */
[----:B------:R-:W-:Y:S01]  /*d130*/  ULDC.64 UR4, c[0x4][0x1c8] ;  /* 0x0100720000047ab9 */ /* 0x000fe20000000a00 */
[----:B------:R-:W-:Y:S01]  /*d140*/  ULDC.64 UR6, c[0x4][0x1d0] ;  /* 0x0100740000067ab9 */ /* 0x000fe20000000a00 */
[----:B------:R-:W-:Y:S01]  /*d150*/  MOV R4, UR4 ;  /* 0x0000000400047c02 */ /* 0x000fe20008000f00 */
[----:B------:R0:W1:Y:S01]  /*d160*/  LDC.64 R14, c[0x4][R0] ;  /* 0x01000000000e7b82 */ /* 0x0000620000000a00 */
[----:B------:R-:W-:Y:S01]  /*d170*/  IMAD.U32 R5, RZ, RZ, UR5 ;  /* 0x00000005ff057e24 */ /* 0x000fe2000f8e00ff */
[----:B------:R-:W-:Y:S01]  /*d180*/  ULDC.64 UR4, c[0x4][0x138] ;  /* 0x01004e0000047ab9 */ /* 0x000fe20000000a00 */
[----:B------:R-:W-:Y:S01]  /*d190*/  IMAD.U32 R6, RZ, RZ, UR6 ;  /* 0x00000006ff067e24 */ /* 0x000fe2000f8e00ff */
[----:B------:R-:W-:Y:S01]  /*d1a0*/  MOV R10, UR4 ;  /* 0x00000004000a7c02 */ /* 0x000fe20008000f00 */
[----:B------:R-:W-:Y:S01]  /*d1b0*/  IMAD.U32 R7, RZ, RZ, UR7 ;  /* 0x00000007ff077e24 */ /* 0x000fe2000f8e00ff */
[----:B------:R-:W-:Y:S01]  /*d1c0*/  MOV R13, RZ ;  /* 0x000000ff000d7202 */ /* 0x000fe20000000f00 */
[----:B------:R-:W-:-:S02]  /*d1d0*/  IMAD.U32 R11, RZ, RZ, UR5 ;  /* 0x00000005ff0b7e24 */ /* 0x000fc4000f8e00ff */
[----:B------:R-:W-:Y:S02]  /*d1e0*/  IMAD.MOV.U32 R8, RZ, RZ, 0x70 ;  /* 0x00000070ff087424 */ /* 0x000fe400078e00ff */
[----:B0-----:R-:W-:-:S07]  /*d1f0*/  IMAD.MOV.U32 R12, RZ, RZ, 0x1 ;  /* 0x00000001ff0c7424 */ /* 0x001fce00078e00ff */
[----:B------:R-:W-:-:S07]  /*d200*/  LEPC R20, `(.L_x_445) ;  /* 0x000000001014794e */ /* 0x000fce0000000000 */
[----:B-1----:R-:W-:Y:S05]  /*d210*/  CALL.ABS.NOINC R14 ;  /* 0x000000000e007343 */ /* 0x002fea0003c00000 */
.L_x_445:
[----:B------:R-:W2:Y:S01]  /*d220*/  LDL R29, [R1+0x4] ;  /* 0x00000400011d7983 */ /* 0x000ea20000100800 */
[----:B------:R-:W-:Y:S01]  /*d230*/  ULDC.U8 UR4, c[0x0][0x410] ;  /* 0x0001040000047ab9 */ /* 0x000fe20000000000 */
[----:B------:R-:W-:Y:S01]  /*d240*/  BSSY B0, `(.L_x_446) ;  /* 0x0000714000007945 */ /* 0x000fe20003800000 */
[----:B------:R-:W-:Y:S01]  /*d250*/  ISETP.NE.AND P0, PT, RZ, UR4, PT ;  /* 0x00000004ff007c0c */ /* 0x000fe2000bf05270 */
[----:B--2---:R-:W-:-:S12]  /*d260*/  IMAD R6, R29, 0x80, R23 ;  /* 0x000000801d067824 */ /* 0x004fd800078e0217 */
[----:B------:R-:W-:Y:S05]  /*d270*/  @!P0 BRA `(.L_x_447) ;  /* 0x0000003400a08947 */ /* 0x000fea0003800000 */
[----:B------:R-:W-:-:S03]  /*d280*/  UMOV UR4, 0xffffffff ;  /* 0xffffffff00047882 */ /* 0x000fc60000000000 */
[----:B------:R-:W-:Y:S05]  /*d290*/  BRA.DIV UR4, `(.L_x_448) ;  /* 0x0000019a04047947 */ /* 0x000fea000b800000 */
[----:B------:R0:W1:Y:S04]  /*d2a0*/  SHFL.IDX PT, R3, R24, RZ, 0x181f ;  /* 0x00181fff18037589 */ /* 0x00006800000e0000 */
[----:B------:R0:W2:Y:S04]  /*d2b0*/  SHFL.IDX PT, R14, R112, RZ, 0x181f ;  /* 0x00181fff700e7589 */ /* 0x0000a800000e0000 */
[----:B------:R0:W3:Y:S04]  /*d2c0*/  SHFL.IDX PT, R0, R26, RZ, 0x181f ;  /* 0x00181fff1a007589 */ /* 0x0000e800000e0000 */
[----:B------:R0:W4:Y:S02]  /*d2d0*/  SHFL.IDX PT, R4, R27, RZ, 0x181f ;  /* 0x00181fff1b047589 */ /* 0x00012400000e0000 */
.L_x_671:
[----:B------:R-:W-:Y:S01]  /*d2e0*/  ULDC UR4, c[0x0][0x448] ;  /* 0x0001120000047ab9 */ /* 0x000fe20000000800 */
[----:B------:R-:W-:Y:S01]  /*d2f0*/  BSSY B1, `(.L_x_449) ;  /* 0x000001b000017945 */ /* 0x000fe20003800000 */
[----:B------:R-:W-:Y:S01]  /*d300*/  IMAD R5, R118, UR4, RZ ;  /* 0x0000000476057c24 */ /* 0x000fe2000f8e02ff */
[----:B------:R-:W-:Y:S02]  /*d310*/  CS2R R20, SRZ ;  /* 0x0000000000147805 */ /* 0x000fe4000001ff00 */
[----:B------:R-:W-:Y:S02]  /*d320*/  CS2R R10, SRZ ;  /* 0x00000000000a7805 */ /* 0x000fe4000001ff00 */
[----:B------:R-:W-:Y:S02]  /*d330*/  CS2R R12, SRZ ;  /* 0x00000000000c7805 */ /* 0x000fe4000001ff00 */
[----:B------:R-:W-:Y:S02]  /*d340*/  ISETP.GE.AND P0, PT, R6, R5, PT ;  /* 0x000000050600720c */ /* 0x000fe40003f06270 */
[----:B------:R-:W-:-:S11]  /*d350*/  CS2R R6, SRZ ;  /* 0x0000000000067805 */ /* 0x000fd6000001ff00 */
[----:B------:R-:W-:Y:S05]  /*d360*/  @P0 BRA `(.L_x_450) ;  /* 0x00000000004c0947 */ /* 0x000fea0003800000 */
[----:B------:R-:W-:Y:S01]  /*d370*/  ULDC UR4, c[0x0][0x3f4] ;  /* 0x0000fd0000047ab9 */ /* 0x000fe20000000800 */
[----:B------:R-:W-:Y:S02]  /*d380*/  SHF.R.S32.HI R7, RZ, 0x1f, R18 ;  /* 0x0000001fff077819 */ /* 0x000fe40000011412 */
[----:B------:R-:W-:Y:S02]  /*d390*/  ISETP.GE.AND P4, PT, R18, UR4, PT ;  /* 0x0000000412007c0c */ /* 0x000fe4000bf86270 */
[----:B------:R-:W-:Y:S02]  /*d3a0*/  ISETP.GE.AND P5, PT, R233, UR4, PT ;  /* 0x00000004e9007c0c */ /* 0x000fe4000bfa6270 */
[----:B------:R-:W-:Y:S02]  /*d3b0*/  SHF.R.S32.HI R15, RZ, 0x1f, R233 ;  /* 0x0000001fff0f7819 */ /* 0x000fe400000114e9 */
[----:B------:R-:W-:-:S07]  /*d3c0*/  CS2R R20, SRZ ;  /* 0x0000000000147805 */ /* 0x000fce000001ff00 */
[CC--:B-1----:R-:W-:Y:S02]  /*d3d0*/  @!P4 IADD3 R8, P0, R18.reuse, R3.reuse, RZ ;  /* 0x000000031208c210 */ /* 0x0c2fe40007f1e0ff */
[-C--:B0-2---:R-:W-:Y:S02]  /*d3e0*/  @!P4 IADD3 R24, P1, R18, R14.reuse, RZ ;  /* 0x0000000e1218c210 */ /* 0x085fe40007f3e0ff */
[C---:B------:R-:W-:Y:S01]  /*d3f0*/  @!P5 IADD3 R26, P2, R233.reuse, R3, RZ ;  /* 0x00000003e91ad210 */ /* 0x040fe20007f5e0ff */
[--C-:B---3--:R-:W-:Y:S01]  /*d400*/  @!P4 IMAD.X R9, R0, 0x1, R7.reuse, P0 ;  /* 0x000000010009c824 */ /* 0x108fe200000e0607 */
[----:B------:R-:W-:Y:S01]  /*d410*/  @!P5 IADD3 R14, P3, R233, R14, RZ ;  /* 0x0000000ee90ed210 */ /* 0x000fe20007f7e0ff */
[----:B----4-:R-:W-:Y:S01]  /*d420*/  @!P4 IMAD.X R25, R4, 0x1, R7, P1 ;  /* 0x000000010419c824 */ /* 0x010fe200008e0607 */
[----:B------:R-:W-:Y:S02]  /*d430*/  @!P5 IADD3.X R27, R0, R15, RZ, P2, !PT ;  /* 0x0000000f001bd210 */ /* 0x000fe400017fe4ff */
[----:B------:R-:W-:Y:S01]  /*d440*/  CS2R R6, SRZ ;  /* 0x0000000000067805 */ /* 0x000fe2000001ff00 */
[----:B------:R0:W5:Y:S01]  /*d450*/  @!P4 LD.E.64 R10, desc[UR42][R8.64] ;  /* 0x0000002a080ac980 */ /* 0x000162000c101b00 */
[----:B------:R-:W-:-:S03]  /*d460*/  @!P5 IMAD.X R15, R4, 0x1, R15, P3 ;  /* 0x00000001040fd824 */ /* 0x000fc600018e060f */
[----:B------:R0:W5:Y:S04]  /*d470*/  @!P4 LD.E.64 R12, desc[UR42][R24.64] ;  /* 0x0000002a180cc980 */ /* 0x000168000c101b00 */
[----:B------:R0:W5:Y:S04]  /*d480*/  @!P5 LD.E.64 R20, desc[UR42][R26.64] ;  /* 0x0000002a1a14d980 */ /* 0x000168000c101b00 */
[----:B------:R0:W5:Y:S02]  /*d490*/  @!P5 LD.E.64 R6, desc[UR42][R14.64] ;  /* 0x0000002a0e06d980 */ /* 0x000164000c101b00 */
.L_x_450:
[----:B------:R-:W-:Y:S05]  /*d4a0*/  BSYNC B1 ;  /* 0x0000000000017941 */ /* 0x000fea0003800000 */
.L_x_449:
[----:B------:R-:W-:Y:S01]  /*d4b0*/  ULEA.HI UR4, UR45, UR45, URZ, 0x1 ;  /* 0x0000002d2d047291 */ /* 0x000fe2000f8f083f */
[----:B---3-5:R-:W-:Y:S01]  /*d4c0*/  SHF.R.U32.HI R0, RZ, 0x8, R10 ;  /* 0x00000008ff007819 */ /* 0x028fe2000001160a */
[----:B0-----:R-:W-:Y:S01]  /*d4d0*/  IMAD R26, R29, -0x80, R5 ;  /* 0xffffff801d1a7824 */ /* 0x001fe200078e0205 */
[----:B------:R-:W-:Y:S01]  /*d4e0*/  SHF.R.U32.HI R9, RZ, 0x8, R11 ;  /* 0x00000008ff097819 */ /* 0x000fe2000001160b */
[----:B------:R-:W-:Y:S01]  /*d4f0*/  ULOP3.LUT UR4, UR4, 0xfffffffe, URZ, 0xc0, !UPT ;  /* 0xfffffffe04047892 */ /* 0x000fe2000f8ec03f */
[----:B-1----:R-:W-:Y:S01]  /*d500*/  LOP3.LUT R3, R10, 0xff, RZ, 0xc0, !PT ;  /* 0x000000ff0a037812 */ /* 0x002fe200078ec0ff */
[----:B------:R-:W-:Y:S01]  /*d510*/  BSSY B1, `(.L_x_451) ;  /* 0x000003b000017945 */ /* 0x000fe20003800000 */
[----:B------:R-:W-:Y:S01]  /*d520*/  LOP3.LUT R0, R0, 0xff, RZ, 0xc0, !PT ;  /* 0x000000ff00007812 */ /* 0x000fe200078ec0ff */
[----:B------:R-:W-:Y:S01]  /*d530*/  UIADD3 UR4, UR45, -UR4, URZ ;  /* 0x800000042d047290 */ /* 0x000fe2000fffe03f */
[----:B----4-:R-:W-:Y:S02]  /*d540*/  LOP3.LUT R4, R11, 0xff, RZ, 0xc0, !PT ;  /* 0x000000ff0b047812 */ /* 0x010fe400078ec0ff */
[----:B------:R-:W-:-:S02]  /*d550*/  LOP3.LUT R9, R9, 0xff, RZ, 0xc0, !PT ;  /* 0x000000ff09097812 */ /* 0x000fc400078ec0ff */
[----:B------:R-:W-:Y:S01]  /*d560*/  PRMT R5, R0, 0x7604, R3 ;  /* 0x0000760400057816 */ /* 0x000fe20000000003 */
[----:B------:R-:W-:Y:S01]  /*d570*/  IMAD.U32 R35, RZ, RZ, UR4 ;  /* 0x00000004ff237e24 */ /* 0x000fe2000f8e00ff */
[----:B------:R-:W-:Y:S02]  /*d580*/  SHF.R.U32.HI R0, RZ, 0x8, R20 ;  /* 0x00000008ff007819 */ /* 0x000fe40000011614 */
[----:B------:R-:W-:Y:S02]  /*d590*/  PRMT R4, R9, 0x7604, R4 ;  /* 0x0000760409047816 */ /* 0x000fe40000000004 */
[----:B------:R-:W-:Y:S02]  /*d5a0*/  SHF.L.U32 R35, R35, 0x1f, RZ ;  /* 0x0000001f23237819 */ /* 0x000fe400000006ff */
[----:B------:R-:W-:Y:S02]  /*d5b0*/  LOP3.LUT R8, R20, 0xff, RZ, 0xc0, !PT ;  /* 0x000000ff14087812 */ /* 0x000fe400078ec0ff */
[----:B------:R-:W0:Y:S01]  /*d5c0*/  SYNCS.PHASECHK.TRANS64.TRYWAIT P0, [R22+URZ+0x38800], R35 ;  /* 0x03880023160075a7 */ /* 0x000e22000800017f */
[----:B------:R-:W-:-:S02]  /*d5d0*/  SHF.R.U32.HI R3, RZ, 0x8, R12 ;  /* 0x00000008ff037819 */ /* 0x000fc4000001160c */
[----:B------:R-:W-:Y:S02]  /*d5e0*/  LOP3.LUT R9, R0, 0xff, RZ, 0xc0, !PT ;  /* 0x000000ff00097812 */ /* 0x000fe400078ec0ff */
[----:B------:R-:W-:Y:S02]  /*d5f0*/  SHF.R.U32.HI R15, RZ, 0x8, R21 ;  /* 0x00000008ff0f7819 */ /* 0x000fe40000011615 */
[----:B------:R-:W-:Y:S02]  /*d600*/  LOP3.LUT R24, R12, 0xff, RZ, 0xc0, !PT ;  /* 0x000000ff0c187812 */ /* 0x000fe400078ec0ff */
[----:B------:R-:W-:Y:S02]  /*d610*/  LOP3.LUT R3, R3, 0xff, RZ, 0xc0, !PT ;  /* 0x000000ff03037812 */ /* 0x000fe400078ec0ff */
[----:B------:R-:W-:Y:S02]  /*d620*/  PRMT R9, R9, 0x7604, R8 ;  /* 0x0000760409097816 */ /* 0x000fe40000000008 */
[----:B------:R-:W-:-:S02]  /*d630*/  SHF.R.U32.HI R8, RZ, 0x8, R13 ;  /* 0x00000008ff087819 */ /* 0x000fc4000001160d */
[----:B--2---:R-:W-:Y:S02]  /*d640*/  LOP3.LUT R14, R21, 0xff, RZ, 0xc0, !PT ;  /* 0x000000ff150e7812 */ /* 0x004fe400078ec0ff */
[----:B------:R-:W-:Y:S02]  /*d650*/  LOP3.LUT R15, R15, 0xff, RZ, 0xc0, !PT ;  /* 0x000000ff0f0f7812 */ /* 0x000fe400078ec0ff */
[----:B------:R-:W-:Y:S02]  /*d660*/  SHF.R.U32.HI R0, RZ, 0x8, R6 ;  /* 0x00000008ff007819 */ /* 0x000fe40000011606 */
[----:B------:R-:W-:Y:S02]  /*d670*/  PRMT R27, R3, 0x7604, R24 ;  /* 0x00007604031b7816 */ /* 0x000fe40000000018 */
[----:B------:R-:W-:Y:S02]  /*d680*/  LOP3.LUT R3, R13, 0xff, RZ, 0xc0, !PT ;  /* 0x000000ff0d037812 */ /* 0x000fe400078ec0ff */
[----:B------:R-:W-:-:S02]  /*d690*/  LOP3.LUT R8, R8, 0xff, RZ, 0xc0, !PT ;  /* 0x000000ff08087812 */ /* 0x000fc400078ec0ff */
[----:B------:R-:W-:Y:S02]  /*d6a0*/  PRMT R14, R15, 0x7604, R14 ;  /* 0x000076040f0e7816 */ /* 0x000fe4000000000e */
[----:B------:R-:W-:Y:S02]  /*d6b0*/  LOP3.LUT R15, R6, 0xff, RZ, 0xc0, !PT ;  /* 0x000000ff060f7812 */ /* 0x000fe400078ec0ff */
[----:B------:R-:W-:Y:S02]  /*d6c0*/  LOP3.LUT R0, R0, 0xff, RZ, 0xc0, !PT ;  /* 0x000000ff00007812 */ /* 0x000fe400078ec0ff */
[----:B------:R-:W-:Y:S02]  /*d6d0*/  PRMT R8, R8, 0x7604, R3 ;  /* 0x0000760408087816 */ /* 0x000fe40000000003 */
[----:B------:R-:W-:Y:S02]  /*d6e0*/  SHF.R.U32.HI R3, RZ, 0x10, R11 ;  /* 0x00000010ff037819 */ /* 0x000fe4000001160b */
[----:B------:R-:W-:-:S02]  /*d6f0*/  SHF.R.U32.HI R25, RZ, 0x8, R7 ;  /* 0x00000008ff197819 */ /* 0x000fc40000011607 */
[----:B------:R-:W-:Y:S01]  /*d700*/  PRMT R31, R0, 0x7604, R15 ;  /* 0x00007604001f7816 */ /* 0x000fe2000000000f */
[----:B------:R-:W-:Y:S01]  /*d710*/  IMAD.U32 R3, R3, 0x10000, RZ ;  /* 0x0001000003037824 */ /* 0x000fe200078e00ff */
[----:B------:R-:W-:Y:S02]  /*d720*/  SHF.R.U32.HI R29, RZ, 0x10, R13 ;  /* 0x00000010ff1d7819 */ /* 0x000fe4000001160d */
[----:B------:R-:W-:Y:S02]  /*d730*/  SHF.R.U32.HI R15, RZ, 0x10, R21 ;  /* 0x00000010ff0f7819 */ /* 0x000fe40000011615 */
[----:B------:R-:W-:Y:S01]  /*d740*/  LOP3.LUT R24, R7, 0xff, RZ, 0xc0, !PT ;  /* 0x000000ff07187812 */ /* 0x000fe200078ec0ff */
[----:B------:R-:W-:Y:S01]  /*d750*/  IMAD.U32 R29, R29, 0x10000, RZ ;  /* 0x000100001d1d7824 */ /* 0x000fe200078e00ff */
[----:B------:R-:W-:Y:S02]  /*d760*/  LOP3.LUT R25, R25, 0xff, RZ, 0xc0, !PT ;  /* 0x000000ff19197812 */ /* 0x000fe400078ec0ff */
[----:B------:R-:W-:-:S02]  /*d770*/  SHF.R.U32.HI R33, RZ, 0x10, R7 ;  /* 0x00000010ff217819 */ /* 0x000fc40000011607 */
[----:B------:R-:W-:Y:S02]  /*d780*/  SHF.L.U32 R15, R15, 0x10, RZ ;  /* 0x000000100f0f7819 */ /* 0x000fe400000006ff */
[----:B------:R-:W-:Y:S01]  /*d790*/  PRMT R24, R25, 0x7604, R24 ;  /* 0x0000760419187816 */ /* 0x000fe20000000018 */
[----:B------:R-:W-:Y:S01]  /*d7a0*/  IMAD.U32 R33, R33, 0x10000, RZ ;  /* 0x0001000021217824 */ /* 0x000fe200078e00ff */
[----:B------:R-:W-:Y:S02]  /*d7b0*/  LOP3.LUT R5, R5, 0xff0000, R10, 0xf8, !PT ;  /* 0x00ff000005057812 */ /* 0x000fe400078ef80a */
[----:B------:R-:W-:Y:S02]  /*d7c0*/  LOP3.LUT R3, R4, 0xff0000, R3, 0xf8, !PT ;  /* 0x00ff000004037812 */ /* 0x000fe400078ef803 */
[----:B------:R-:W-:Y:S02]  /*d7d0*/  LOP3.LUT R25, R14, 0xff0000, R15, 0xf8, !PT ;  /* 0x00ff00000e197812 */ /* 0x000fe400078ef80f */
[----:B------:R-:W-:-:S02]  /*d7e0*/  VIMNMX R0, R26, 0x80, PT ;  /* 0x000000801a007848 */ /* 0x000fc40003fe0100 */
[----:B------:R-:W-:Y:S02]  /*d7f0*/  LOP3.LUT R29, R8, 0xff0000, R29, 0xf8, !PT ;  /* 0x00ff0000081d7812 */ /* 0x000fe400078ef81d */
[----:B------:R-:W-:Y:S02]  /*d800*/  LOP3.LUT R15, R9, 0xff0000, R20, 0xf8, !PT ;  /* 0x00ff0000090f7812 */ /* 0x000fe400078ef814 */
[----:B------:R-:W-:Y:S02]  /*d810*/  LOP3.LUT R27, R27, 0xff0000, R12, 0xf8, !PT ;  /* 0x00ff00001b1b7812 */ /* 0x000fe400078ef80c */
[----:B------:R-:W-:Y:S02]  /*d820*/  LOP3.LUT R9, R5, 0xff000000, R10, 0xf8, !PT ;  /* 0xff00000005097812 */ /* 0x000fe400078ef80a */
[----:B------:R-:W-:Y:S02]  /*d830*/  LOP3.LUT R10, R3, 0xff000000, R11, 0xf8, !PT ;  /* 0xff000000030a7812 */ /* 0x000fe400078ef80b */
[----:B------:R-:W-:-:S02]  /*d840*/  LOP3.LUT R33, R24, 0xff0000, R33, 0xf8, !PT ;  /* 0x00ff000018217812 */ /* 0x000fc400078ef821 */
[----:B------:R-:W-:Y:S02]  /*d850*/  ISETP.GE.AND P1, PT, R23, R0, PT ;  /* 0x000000001700720c */ /* 0x000fe40003f26270 */
[----:B------:R-:W-:Y:S02]  /*d860*/  LOP3.LUT R3, R15, 0xff000000, R20, 0xf8, !PT ;  /* 0xff0000000f037812 */ /* 0x000fe400078ef814 */
[----:B------:R-:W-:Y:S02]  /*d870*/  LOP3.LUT R8, R25, 0xff000000, R21, 0xf8, !PT ;  /* 0xff00000019087812 */ /* 0x000fe400078ef815 */
[----:B------:R-:W-:Y:S02]  /*d880*/  LOP3.LUT R12, R27, 0xff000000, R12, 0xf8, !PT ;  /* 0xff0000001b0c7812 */ /* 0x000fe400078ef80c */
[----:B------:R-:W-:Y:S02]  /*d890*/  LOP3.LUT R14, R29, 0xff000000, R13, 0xf8, !PT ;  /* 0xff0000001d0e7812 */ /* 0x000fe400078ef80d */
[----:B------:R-:W-:Y:S01]  /*d8a0*/  LOP3.LUT R11, R31, 0xff0000, R6, 0xf8, !PT ;  /* 0x00ff00001f0b7812 */ /* 0x000fe200078ef806 */
[----:B0-----:R-:W-:Y:S06]  /*d8b0*/  @!P0 BRA `(.L_x_452) ;  /* 0x0000019000ec8947 */ /* 0x001fec0003800000 */
.L_x_672:
[----:B------:R-:W-:Y:S05]  /*d8c0*/  BSYNC B1 ;  /* 0x0000000000017941 */ /* 0x000fea0003800000 */
.L_x_451:
[----:B------:R-:W-:Y:S01]  /*d8d0*/  BSSY B1, `(.L_x_453) ;  /* 0x00000c0000017945 */ /* 0x000fe20003800000 */
[----:B------:R-:W-:Y:S02]  /*d8e0*/  LOP3.LUT R11, R11, 0xff000000, R6, 0xf8, !PT ;  /* 0xff0000000b0b7812 */ /* 0x000fe400078ef806 */
[----:B------:R-:W-:Y:S01]  /*d8f0*/  LOP3.LUT R13, R33, 0xff000000, R7, 0xf8, !PT ;  /* 0xff000000210d7812 */ /* 0x000fe200078ef807 */
[----:B------:R-:W-:Y:S06]  /*d900*/  @P1 BRA `(.L_x_454) ;  /* 0x0000000800f01947 */ /* 0x000fec0003800000 */
[----:B------:R1:W5:Y:S01]  /*d910*/  LDL R41, [R1+0x34] ;  /* 0x0000340001297983 */ /* 0x0003620000100800 */
[----:B------:R-:W2:Y:S01]  /*d920*/  LDC R4, c[0x0][0x3f4] ;  /* 0x0000fd00ff047b82 */ /* 0x000ea20000000800 */
[----:B------:R-:W-:Y:S01]  /*d930*/  BSSY B2, `(.L_x_455) ;  /* 0x000005e000027945 */ /* 0x000fe20003800000 */
[-C--:B--2---:R-:W-:Y:S02]  /*d940*/  ISETP.GE.AND P0, PT, R18, R4.reuse, PT ;  /* 0x000000041200720c */ /* 0x084fe40003f06270 */
[----:B------:R-:W-:-:S11]  /*d950*/  ISETP.GE.AND P1, PT, R233, R4, PT ;  /* 0x00000004e900720c */ /* 0x000fd60003f26270 */
[----:B-1----:R-:W-:Y:S05]  /*d960*/  @P0 BRA `(.L_x_456) ;  /* 0x0000000400680947 */ /* 0x002fea0003800000 */
[----:B-----5:R-:W1:Y:S01]  /*d970*/  LDS.128 R4, [R41+0x20400] ;  /* 0x0204000029047984 */ /* 0x020e620000000c00 */
[----:B------:R-:W-:Y:S02]  /*d980*/  F2FP.F16.E4M3.UNPACK_B R29, R12 ;  /* 0x0000000cff1d723e */ /* 0x000fe400020006ff */
[----:B------:R-:W-:-:S03]  /*d990*/  F2FP.F16.E4M3.UNPACK_B R26, R9 ;  /* 0x00000009ff1a723e */ /* 0x000fc600020006ff */
[--C-:B------:R-:W-:Y:S02]  /*d9a0*/  HADD2.F32 R30, -RZ, R29.reuse.H1_H1 ;  /* 0x3000001dff1e7230 */ /* 0x100fe40000004100 */
[--C-:B------:R-:W-:Y:S02]  /*d9b0*/  HADD2.F32 R27, -RZ, R26.reuse.H1_H1 ;  /* 0x3000001aff1b7230 */ /* 0x100fe40000004100 */
[----:B------:R-:W-:Y:S02]  /*d9c0*/  HADD2.F32 R29, -RZ, R29.H0_H0 ;  /* 0x2000001dff1d7230 */ /* 0x000fe40000004100 */
[----:B------:R-:W-:Y:S01]  /*d9d0*/  HADD2.F32 R26, -RZ, R26.H0_H0 ;  /* 0x2000001aff1a7230 */ /* 0x000fe20000004100 */
[-C--:B-1----:R-:W-:Y:S02]  /*d9e0*/  F2FP.F16.E4M3.UNPACK_B R15, R4.reuse.H1 ;  /* 0x00000004ff0f723e */ /* 0x082fe400030006ff */
[-C--:B------:R-:W-:Y:S02]  /*d9f0*/  F2FP.F16.E4M3.UNPACK_B R21, R5.reuse ;  /* 0x00000005ff15723e */ /* 0x080fe400020006ff */
[----:B------:R-:W-:Y:S01]  /*da00*/  F2FP.F16.E4M3.UNPACK_B R24, R5.H1 ;  /* 0x00000005ff18723e */ /* 0x000fe200030006ff */
[--C-:B------:R-:W-:Y:S01]  /*da10*/  HADD2.F32 R20, -RZ, R15.reuse.H0_H0 ;  /* 0x2000000fff147230 */ /* 0x100fe20000004100 */
[----:B------:R-:W-:Y:S01]  /*da20*/  F2FP.F16.E4M3.UNPACK_B R4, R4 ;  /* 0x00000004ff04723e */ /* 0x000fe200020006ff */
[----:B------:R-:W-:Y:S01]  /*da30*/  HADD2.F32 R15, -RZ, R15.H1_H1 ;  /* 0x3000000fff0f7230 */ /* 0x000fe20000004100 */
[----:B------:R-:W-:-:S02]  /*da40*/  F2FP.F16.E4M3.UNPACK_B R25, R6 ;  /* 0x00000006ff19723e */ /* 0x000fc400020006ff */
[----:B------:R-:W-:Y:S02]  /*da50*/  F2FP.F16.E4M3.UNPACK_B R6, R6.H1 ;  /* 0x00000006ff06723e */ /* 0x000fe400030006ff */
[C---:B------:R-:W-:Y:S01]  /*da60*/  FMUL.FTZ R5, R15.reuse, R30 ;  /* 0x0000001e0f057220 */ /* 0x040fe20000410000 */
[----:B------:R-:W-:Y:S01]  /*da70*/  FMUL.FTZ R31, R15, R27 ;  /* 0x0000001b0f1f7220 */ /* 0x000fe20000410000 */
[----:B------:R-:W-:Y:S02]  /*da80*/  F2FP.F16.E4M3.UNPACK_B R15, R7 ;  /* 0x00000007ff0f723e */ /* 0x000fe400020006ff */
[C---:B------:R-:W-:Y:S01]  /*da90*/  FFMA.FTZ R33, R20.reuse, R27, -R5 ;  /* 0x0000001b14217223 */ /* 0x040fe20000010805 */
[--C-:B------:R-:W-:Y:S01]  /*daa0*/  HADD2.F32 R5, -RZ, R4.reuse.H1_H1 ;  /* 0x30000004ff057230 */ /* 0x100fe20000004100 */
[----:B------:R-:W-:Y:S01]  /*dab0*/  F2FP.F16.E4M3.UNPACK_B R27, R12.H1 ;  /* 0x0000000cff1b723e */ /* 0x000fe200030006ff */
[----:B------:R-:W-:Y:S01]  /*dac0*/  FFMA.FTZ R34, R20, R30, R31 ;  /* 0x0000001e14227223 */ /* 0x000fe2000001001f */
[----:B------:R-:W-:Y:S01]  /*dad0*/  HADD2.F32 R4, -RZ, R4.H0_H0 ;  /* 0x20000004ff047230 */ /* 0x000fe20000004100 */
[----:B------:R-:W-:Y:S01]  /*dae0*/  F2FP.F16.E4M3.UNPACK_B R20, R9.H1 ;  /* 0x00000009ff14723e */ /* 0x000fe200030006ff */
[C---:B------:R-:W-:Y:S01]  /*daf0*/  FMUL.FTZ R31, R5.reuse, R29 ;  /* 0x0000001d051f7220 */ /* 0x040fe20000410000 */
[----:B------:R-:W-:Y:S01]  /*db00*/  FMUL.FTZ R32, R5, R26 ;  /* 0x0000001a05207220 */ /* 0x000fe20000410000 */
[----:B------:R-:W-:Y:S01]  /*db10*/  HADD2.F32 R30, -RZ, R27.H1_H1 ;  /* 0x3000001bff1e7230 */ /* 0x000fe20000004100 */
[----:B------:R-:W-:Y:S01]  /*db20*/  F2FP.F16.E4M3.UNPACK_B R7, R7.H1 ;  /* 0x00000007ff07723e */ /* 0x000fe200030006ff */
[----:B------:R-:W-:-:S02]  /*db30*/  HADD2.F32 R5, -RZ, R24.H1_H1 ;  /* 0x30000018ff057230 */ /* 0x000fc40000004100 */
[C---:B------:R-:W-:Y:S01]  /*db40*/  FFMA.FTZ R31, R4.reuse, R26, -R31 ;  /* 0x0000001a041f7223 */ /* 0x040fe2000001081f */
[----:B------:R-:W-:Y:S01]  /*db50*/  FFMA.FTZ R32, R4, R29, R32 ;  /* 0x0000001d04207223 */ /* 0x000fe20000010020 */
[----:B------:R-:W-:Y:S02]  /*db60*/  HADD2.F32 R26, -RZ, R20.H1_H1 ;  /* 0x30000014ff1a7230 */ /* 0x000fe40000004100 */
[----:B------:R-:W-:Y:S02]  /*db70*/  HADD2.F32 R24, -RZ, R24.H0_H0 ;  /* 0x20000018ff187230 */ /* 0x000fe40000004100 */
[C---:B------:R-:W-:Y:S01]  /*db80*/  FMUL.FTZ R29, R5.reuse, R30 ;  /* 0x0000001e051d7220 */ /* 0x040fe20000410000 */
[----:B------:R-:W-:Y:S02]  /*db90*/  HADD2.F32 R27, -RZ, R27.H0_H0 ;  /* 0x2000001bff1b7230 */ /* 0x000fe40000004100 */
[----:B------:R-:W-:Y:S01]  /*dba0*/  FMUL.FTZ R5, R5, R26 ;  /* 0x0000001a05057220 */ /* 0x000fe20000410000 */
[----:B------:R-:W-:-:S02]  /*dbb0*/  HADD2.F32 R4, -RZ, R21.H1_H1 ;  /* 0x30000015ff047230 */ /* 0x000fc40000004100 */
[C---:B0-----:R-:W-:Y:S01]  /*dbc0*/  FFMA.FTZ R35, R24.reuse, R26, -R29 ;  /* 0x0000001a18237223 */ /* 0x041fe2000001081d */
[----:B------:R-:W-:Y:S01]  /*dbd0*/  HADD2.F32 R20, -RZ, R20.H0_H0 ;  /* 0x20000014ff147230 */ /* 0x000fe20000004100 */
[----:B------:R-:W-:Y:S01]  /*dbe0*/  F2FP.F16.E4M3.UNPACK_B R26, R14 ;  /* 0x0000000eff1a723e */ /* 0x000fe200020006ff */
[----:B------:R-:W-:Y:S02]  /*dbf0*/  HADD2.F32 R21, -RZ, R21.H0_H0 ;  /* 0x20000015ff157230 */ /* 0x000fe40000004100 */
[----:B------:R-:W-:Y:S01]  /*dc00*/  FFMA.FTZ R30, R24, R30, R5 ;  /* 0x0000001e181e7223 */ /* 0x000fe20000010005 */
[C---:B------:R-:W-:Y:S01]  /*dc10*/  FMUL.FTZ R36, R4.reuse, R27 ;  /* 0x0000001b04247220 */ /* 0x040fe20000410000 */
[----:B------:R-:W-:Y:S01]  /*dc20*/  F2FP.F16.E4M3.UNPACK_B R24, R10 ;  /* 0x0000000aff18723e */ /* 0x000fe200020006ff */
[-C--:B------:R-:W-:Y:S01]  /*dc30*/  FMUL.FTZ R4, R4, R20.reuse ;  /* 0x0000001404047220 */ /* 0x080fe20000410000 */
[----:B------:R-:W-:Y:S02]  /*dc40*/  HADD2.F32 R29, -RZ, R26.H1_H1 ;  /* 0x3000001aff1d7230 */ /* 0x000fe40000004100 */
[----:B------:R-:W-:Y:S01]  /*dc50*/  FFMA.FTZ R36, R21, R20, -R36 ;  /* 0x0000001415247223 */ /* 0x000fe20000010824 */
[----:B------:R-:W-:-:S02]  /*dc60*/  HADD2.F32 R5, -RZ, R6.H1_H1 ;  /* 0x30000006ff057230 */ /* 0x000fc40000004100 */
[----:B------:R-:W-:Y:S01]  /*dc70*/  FFMA.FTZ R27, R21, R27, R4 ;  /* 0x0000001b151b7223 */ /* 0x000fe20000010004 */
[----:B------:R-:W-:Y:S01]  /*dc80*/  HADD2.F32 R20, -RZ, R24.H1_H1 ;  /* 0x30000018ff147230 */ /* 0x000fe20000004100 */
[----:B------:R-:W-:Y:S01]  /*dc90*/  F2FP.SATFINITE.E4M3.F32.PACK_AB_MERGE_C R30, R30, R35, RZ ;  /* 0x000000231e1e723e */ /* 0x000fe200048070ff */
[----:B------:R-:W-:Y:S02]  /*dca0*/  HADD2.F32 R6, -RZ, R6.H0_H0 ;  /* 0x20000006ff067230 */ /* 0x000fe40000004100 */
[C---:B------:R-:W-:Y:S01]  /*dcb0*/  FMUL.FTZ R21, R5.reuse, R29 ;  /* 0x0000001d05157220 */ /* 0x040fe20000410000 */
[----:B------:R-:W-:Y:S02]  /*dcc0*/  HADD2.F32 R24, -RZ, R24.H0_H0 ;  /* 0x20000018ff187230 */ /* 0x000fe40000004100 */
[-C--:B------:R-:W-:Y:S01]  /*dcd0*/  FMUL.FTZ R39, R5, R20.reuse ;  /* 0x0000001405277220 */ /* 0x080fe20000410000 */
[----:B------:R-:W-:Y:S02]  /*dce0*/  HADD2.F32 R26, -RZ, R26.H0_H0 ;  /* 0x2000001aff1a7230 */ /* 0x000fe40000004100 */
[----:B------:R-:W-:Y:S01]  /*dcf0*/  FFMA.FTZ R37, R6, R20, -R21 ;  /* 0x0000001406257223 */ /* 0x000fe20000010815 */
[--C-:B------:R-:W-:Y:S01]  /*dd00*/  HADD2.F32 R4, -RZ, R25.reuse.H1_H1 ;  /* 0x30000019ff047230 */ /* 0x100fe20000004100 */
[----:B------:R-:W-:Y:S01]  /*dd10*/  F2FP.F16.E4M3.UNPACK_B R5, R10.H1 ;  /* 0x0000000aff05723e */ /* 0x000fe200030006ff */
[----:B------:R-:W-:-:S02]  /*dd20*/  HADD2.F32 R25, -RZ, R25.H0_H0 ;  /* 0x20000019ff197230 */ /* 0x000fc40000004100 */
[----:B------:R-:W-:Y:S01]  /*dd30*/  FFMA.FTZ R38, R6, R29, R39 ;  /* 0x0000001d06267223 */ /* 0x000fe20000010027 */
[C---:B------:R-:W-:Y:S01]  /*dd40*/  FMUL.FTZ R20, R4.reuse, R26 ;  /* 0x0000001a04147220 */ /* 0x040fe20000410000 */
[----:B------:R-:W-:Y:S01]  /*dd50*/  FMUL.FTZ R21, R4, R24 ;  /* 0x0000001804157220 */ /* 0x000fe20000410000 */
[----:B------:R-:W-:Y:S01]  /*dd60*/  F2FP.F16.E4M3.UNPACK_B R4, R14.H1 ;  /* 0x0000000eff04723e */ /* 0x000fe200030006ff */
[--C-:B------:R-:W-:Y:S02]  /*dd70*/  HADD2.F32 R6, -RZ, R5.reuse.H0_H0 ;  /* 0x20000005ff067230 */ /* 0x100fe40000004100 */
[C---:B------:R-:W-:Y:S01]  /*dd80*/  FFMA.FTZ R29, R25.reuse, R24, -R20 ;  /* 0x00000018191d7223 */ /* 0x040fe20000010814 */
[----:B------:R-:W-:Y:S02]  /*dd90*/  HADD2.F32 R20, -RZ, R5.H1_H1 ;  /* 0x30000005ff147230 */ /* 0x000fe40000004100 */
[----:B------:R-:W-:Y:S01]  /*dda0*/  FFMA.FTZ R26, R25, R26, R21 ;  /* 0x0000001a191a7223 */ /* 0x000fe20000010015 */
[----:B------:R-:W-:-:S02]  /*ddb0*/  HADD2.F32 R24, -RZ, R4.H1_H1 ;  /* 0x30000004ff187230 */ /* 0x000fc40000004100 */
[----:B------:R-:W-:Y:S02]  /*ddc0*/  HADD2.F32 R5, -RZ, R7.H1_H1 ;  /* 0x30000007ff057230 */ /* 0x000fe40000004100 */
[----:B------:R-:W-:Y:S02]  /*ddd0*/  HADD2.F32 R21, -RZ, R4.H0_H0 ;  /* 0x20000004ff157230 */ /* 0x000fe40000004100 */
[----:B------:R-:W-:Y:S02]  /*dde0*/  HADD2.F32 R4, -RZ, R15.H1_H1 ;  /* 0x3000000fff047230 */ /* 0x000fe40000004100 */
[C---:B------:R-:W-:Y:S01]  /*ddf0*/  FMUL.FTZ R42, R5.reuse, R24 ;  /* 0x00000018052a7220 */ /* 0x040fe20000410000 */
[----:B------:R-:W-:Y:S02]  /*de00*/  HADD2.F32 R7, -RZ, R7.H0_H0 ;  /* 0x20000007ff077230 */ /* 0x000fe40000004100 */
[----:B------:R-:W-:Y:S01]  /*de10*/  FMUL.FTZ R5, R5, R20 ;  /* 0x0000001405057220 */ /* 0x000fe20000410000 */
[----:B------:R-:W-:-:S02]  /*de20*/  HADD2.F32 R15, -RZ, R15.H0_H0 ;  /* 0x2000000fff0f7230 */ /* 0x000fc40000004100 */
[CC--:B------:R-:W-:Y:S01]  /*de30*/  FMUL.FTZ R40, R4.reuse, R21.reuse ;  /* 0x0000001504287220 */ /* 0x0c0fe20000410000 */
[----:B------:R-:W-:Y:S01]  /*de40*/  FMUL.FTZ R4, R4, R6 ;  /* 0x0000000604047220 */ /* 0x000fe20000410000 */
[C---:B------:R-:W-:Y:S01]  /*de50*/  FFMA.FTZ R42, R7.reuse, R20, -R42 ;  /* 0x00000014072a7223 */ /* 0x040fe2000001082a */
[----:B------:R-:W-:Y:S01]  /*de60*/  FFMA.FTZ R5, R7, R24, R5 ;  /* 0x0000001807057223 */ /* 0x000fe20000010005 */
[C---:B------:R-:W-:Y:S01]  /*de70*/  FFMA.FTZ R7, R15.reuse, R6, -R40 ;  /* 0x000000060f077223 */ /* 0x040fe20000010828 */
[----:B------:R-:W-:Y:S01]  /*de80*/  FFMA.FTZ R20, R15, R21, R4 ;  /* 0x000000150f147223 */ /* 0x000fe20000010004 */
[----:B------:R-:W-:Y:S02]  /*de90*/  F2FP.SATFINITE.E4M3.F32.PACK_AB_MERGE_C R4, R34, R33, RZ ;  /* 0x000000212204723e */ /* 0x000fe400048070ff */
[----:B------:R-:W-:Y:S02]  /*dea0*/  F2FP.SATFINITE.E4M3.F32.PACK_AB_MERGE_C R6, R38, R37, RZ ;  /* 0x000000252606723e */ /* 0x000fe400048070ff */
[----:B------:R-:W-:-:S02]  /*deb0*/  F2FP.SATFINITE.E4M3.F32.PACK_AB_MERGE_C R42, R5, R42, RZ ;  /* 0x0000002a052a723e */ /* 0x000fc400048070ff */
[----:B------:R-:W-:Y:S02]  /*dec0*/  F2FP.SATFINITE.E4M3.F32.PACK_AB_MERGE_C R4, R32, R31, R4 ;  /* 0x0000001f2004723e */ /* 0x000fe40004807004 */
[----:B------:R-:W-:Y:S02]  /*ded0*/  F2FP.SATFINITE.E4M3.F32.PACK_AB_MERGE_C R5, R27, R36, R30 ;  /* 0x000000241b05723e */ /* 0x000fe4000480701e */
[----:B------:R-:W-:Y:S02]  /*dee0*/  F2FP.SATFINITE.E4M3.F32.PACK_AB_MERGE_C R6, R26, R29, R6 ;  /* 0x0000001d1a06723e */ /* 0x000fe40004807006 */
[----:B------:R-:W-:-:S05]  /*def0*/  F2FP.SATFINITE.E4M3.F32.PACK_AB_MERGE_C R7, R20, R7, R42 ;  /* 0x000000071407723e */ /* 0x000fca000480702a */
[----:B------:R1:W-:Y:S02]  /*df00*/  STS.128 [R41+0x20400], R4 ;  /* 0x0204000429007388 */ /* 0x0003e40000000c00 */
.L_x_456:
[----:B------:R-:W-:Y:S05]  /*df10*/  BSYNC B2 ;  /* 0x0000000000027941 */ /* 0x000fea0003800000 */
.L_x_455:
[----:B------:R-:W-:Y:S05]  /*df20*/  @P1 BRA `(.L_x_454) ;  /* 0x0000000400681947 */ /* 0x000fea0003800000 */
[----:B-1---5:R-:W1:Y:S01]  /*df30*/  LDS.128 R4, [R41+0x24400] ;  /* 0x0244000029047984 */ /* 0x022e620000000c00 */
        /* <DEDUP_REMOVED lines=14> */
[CC--:B------:R-:W-:Y:S01]  /*e020*/  FMUL.FTZ R5, R15.reuse, R30.reuse ;  /* 0x0000001e0f057220 */ /* 0x0c0fe20000410000 */
        /* <DEDUP_REMOVED lines=46> */
[-C--:B------:R-:W-:Y:S01]  /*e310*/  FMUL.FTZ R21, R4, R24.reuse ;  /* 0x0000001804157220 */ /* 0x080fe20000410000 */
        /* <DEDUP_REMOVED lines=27> */
.L_x_454:
[----:B------:R-:W-:Y:S05]  /*e4d0*/  BSYNC B1 ;  /* 0x0000000000017941 */ /* 0x000fea0003800000 */
.L_x_453:
[----:B-12---:R-:W-:Y:S01]  /*e4e0*/  VIADD R4, R23, 0x20 ;  /* 0x0000002017047836 */ /* 0x006fe20000000000 */
[----:B------:R-:W-:Y:S04]  /*e4f0*/  BSSY B1, `(.L_x_457) ;  /* 0x00000bf000017945 */ /* 0x000fe80003800000 */
[----:B------:R-:W-:-:S13]  /*e500*/  ISETP.GE.AND P0, PT, R4, R0, PT ;  /* 0x000000000400720c */ /* 0x000fda0003f06270 */
[----:B------:R-:W-:Y:S05]  /*e510*/  @P0 BRA `(.L_x_458) ;  /* 0x0000000800f00947 */ /* 0x000fea0003800000 */
        /* <DEDUP_REMOVED lines=8> */
[-C--:B------:R-:W-:Y:S02]  /*e5a0*/  F2FP.F16.E4M3.UNPACK_B R30, R12.reuse ;  /* 0x0000000cff1e723e */ /* 0x080fe400020006ff */
[----:B------:R-:W-:Y:S01]  /*e5b0*/  F2FP.F16.E4M3.UNPACK_B R33, R12.H1 ;  /* 0x0000000cff21723e */ /* 0x000fe200030006ff */
[----:B------:R-:W-:Y:S01]  /*e5c0*/  HADD2.F32 R26, -RZ, R29.H1_H1 ;  /* 0x3000001dff1a7230 */ /* 0x000fe20000004100 */
[----:B------:R-:W-:Y:S01]  /*e5d0*/  F2FP.F16.E4M3.UNPACK_B R36, R14 ;  /* 0x0000000eff24723e */ /* 0x000fe200020006ff */
[----:B------:R-:W-:Y:S02]  /*e5e0*/  HADD2.F32 R32, -RZ, R30.H1_H1 ;  /* 0x3000001eff207230 */ /* 0x000fe40000004100 */
[----:B------:R-:W-:-:S02]  /*e5f0*/  HADD2.F32 R34, -RZ, R33.H1_H1 ;  /* 0x30000021ff227230 */ /* 0x000fc40000004100 */
[----:B0-----:R-:W-:Y:S02]  /*e600*/  HADD2.F32 R35, -RZ, R33.H0_H0 ;  /* 0x20000021ff237230 */ /* 0x001fe40000004100 */
[--C-:B------:R-:W-:Y:S02]  /*e610*/  HADD2.F32 R38, -RZ, R36.reuse.H1_H1 ;  /* 0x30000024ff267230 */ /* 0x100fe40000004100 */
[----:B------:R-:W-:Y:S01]  /*e620*/  HADD2.F32 R39, -RZ, R36.H0_H0 ;  /* 0x20000024ff277230 */ /* 0x000fe20000004100 */
[----:B------:R-:W-:-:S05]  /*e630*/  F2FP.F16.E4M3.UNPACK_B R36, R14.H1 ;  /* 0x0000000eff24723e */ /* 0x000fca00030006ff */
[----:B------:R-:W-:Y:S01]  /*e640*/  HADD2.F32 R41, -RZ, R36.H1_H1 ;  /* 0x30000024ff297230 */ /* 0x000fe20000004100 */
[-C--:B-1----:R-:W-:Y:S02]  /*e650*/  F2FP.F16.E4M3.UNPACK_B R15, R4.reuse.H1 ;  /* 0x00000004ff0f723e */ /* 0x082fe400030006ff */
[-C--:B------:R-:W-:Y:S02]  /*e660*/  F2FP.F16.E4M3.UNPACK_B R21, R5.reuse ;  /* 0x00000005ff15723e */ /* 0x080fe400020006ff */
[----:B------:R-:W-:Y:S01]  /*e670*/  F2FP.F16.E4M3.UNPACK_B R24, R5.H1 ;  /* 0x00000005ff18723e */ /* 0x000fe200030006ff */
[--C-:B------:R-:W-:Y:S01]  /*e680*/  HADD2.F32 R20, -RZ, R15.reuse.H0_H0 ;  /* 0x2000000fff147230 */ /* 0x100fe20000004100 */
[----:B------:R-:W-:Y:S01]  /*e690*/  F2FP.F16.E4M3.UNPACK_B R4, R4 ;  /* 0x00000004ff04723e */ /* 0x000fe200020006ff */
[----:B------:R-:W-:Y:S01]  /*e6a0*/  HADD2.F32 R15, -RZ, R15.H1_H1 ;  /* 0x3000000fff0f7230 */ /* 0x000fe20000004100 */
[-C--:B------:R-:W-:Y:S02]  /*e6b0*/  F2FP.F16.E4M3.UNPACK_B R25, R6.reuse ;  /* 0x00000006ff19723e */ /* 0x080fe400020006ff */
[----:B------:R-:W-:-:S02]  /*e6c0*/  F2FP.F16.E4M3.UNPACK_B R6, R6.H1 ;  /* 0x00000006ff06723e */ /* 0x000fc400030006ff */
[-C--:B------:R-:W-:Y:S01]  /*e6d0*/  FMUL.FTZ R5, R32, R15.reuse ;  /* 0x0000000f20057220 */ /* 0x080fe20000410000 */
[C---:B------:R-:W-:Y:S01]  /*e6e0*/  FMUL.FTZ R27, R26.reuse, R15 ;  /* 0x0000000f1a1b7220 */ /* 0x040fe20000410000 */
[----:B------:R-:W-:Y:S02]  /*e6f0*/  F2FP.F16.E4M3.UNPACK_B R15, R7 ;  /* 0x00000007ff0f723e */ /* 0x000fe400020006ff */
[-C--:B------:R-:W-:Y:S01]  /*e700*/  FFMA.FTZ R26, R26, R20.reuse, -R5 ;  /* 0x000000141a1a7223 */ /* 0x080fe20000010805 */
[----:B------:R-:W-:Y:S01]  /*e710*/  FFMA.FTZ R31, R32, R20, R27 ;  /* 0x00000014201f7223 */ /* 0x000fe2000001001b */
[----:B------:R-:W-:Y:S01]  /*e720*/  HADD2.F32 R32, -RZ, R30.H0_H0 ;  /* 0x2000001eff207230 */ /* 0x000fe20000004100 */
[----:B------:R-:W-:Y:S01]  /*e730*/  F2FP.F16.E4M3.UNPACK_B R30, R9.H1 ;  /* 0x00000009ff1e723e */ /* 0x000fe200030006ff */
[----:B------:R-:W-:Y:S01]  /*e740*/  HADD2.F32 R5, -RZ, R4.H1_H1 ;  /* 0x30000004ff057230 */ /* 0x000fe20000004100 */
[----:B------:R-:W-:Y:S01]  /*e750*/  F2FP.F16.E4M3.UNPACK_B R7, R7.H1 ;  /* 0x00000007ff07723e */ /* 0x000fe200030006ff */
[----:B------:R-:W-:-:S02]  /*e760*/  HADD2.F32 R20, -RZ, R29.H0_H0 ;  /* 0x2000001dff147230 */ /* 0x000fc40000004100 */
[----:B------:R-:W-:Y:S02]  /*e770*/  HADD2.F32 R4, -RZ, R4.H0_H0 ;  /* 0x20000004ff047230 */ /* 0x000fe40000004100 */
[-C--:B------:R-:W-:Y:S01]  /*e780*/  FMUL.FTZ R27, R32, R5.reuse ;  /* 0x00000005201b7220 */ /* 0x080fe20000410000 */
[----:B------:R-:W-:Y:S02]  /*e790*/  HADD2.F32 R33, -RZ, R30.H0_H0 ;  /* 0x2000001eff217230 */ /* 0x000fe40000004100 */
[C---:B------:R-:W-:Y:S01]  /*e7a0*/  FMUL.FTZ R29, R20.reuse, R5 ;  /* 0x00000005141d7220 */ /* 0x040fe20000410000 */
[--C-:B------:R-:W-:Y:S02]  /*e7b0*/  HADD2.F32 R5, -RZ, R24.reuse.H1_H1 ;  /* 0x30000018ff057230 */ /* 0x100fe40000004100 */
[-C--:B------:R-:W-:Y:S01]  /*e7c0*/  FFMA.FTZ R27, R20, R4.reuse, -R27 ;  /* 0x00000004141b7223 */ /* 0x080fe2000001081b */
[----:B------:R-:W-:Y:S02]  /*e7d0*/  HADD2.F32 R24, -RZ, R24.H0_H0 ;  /* 0x20000018ff187230 */ /* 0x000fe40000004100 */
[----:B------:R-:W-:Y:S01]  /*e7e0*/  FFMA.FTZ R20, R32, R4, R29 ;  /* 0x0000000420147223 */ /* 0x000fe2000001001d */
[----:B------:R-:W-:-:S02]  /*e7f0*/  HADD2.F32 R32, -RZ, R30.H1_H1 ;  /* 0x3000001eff207230 */ /* 0x000fc40000004100 */
[-C--:B------:R-:W-:Y:S01]  /*e800*/  FMUL.FTZ R29, R34, R5.reuse ;  /* 0x00000005221d7220 */ /* 0x080fe20000410000 */
[--C-:B------:R-:W-:Y:S02]  /*e810*/  HADD2.F32 R4, -RZ, R21.reuse.H1_H1 ;  /* 0x30000015ff047230 */ /* 0x100fe40000004100 */
[----:B------:R-:W-:Y:S02]  /*e820*/  HADD2.F32 R21, -RZ, R21.H0_H0 ;  /* 0x20000015ff157230 */ /* 0x000fe40000004100 */
[C---:B------:R-:W-:Y:S01]  /*e830*/  FMUL.FTZ R5, R32.reuse, R5 ;  /* 0x0000000520057220 */ /* 0x040fe20000410000 */
[----:B------:R-:W-:Y:S01]  /*e840*/  FFMA.FTZ R29, R32, R24, -R29 ;  /* 0x00000018201d7223 */ /* 0x000fe2000001081d */
[----:B------:R-:W-:Y:S01]  /*e850*/  FMUL.FTZ R30, R35, R4 ;  /* 0x00000004231e7220 */ /* 0x000fe20000410000 */
[----:B------:R-:W-:Y:S01]  /*e860*/  F2FP.F16.E4M3.UNPACK_B R32, R10 ;  /* 0x0000000aff20723e */ /* 0x000fe200020006ff */
[C---:B------:R-:W-:Y:S01]  /*e870*/  FMUL.FTZ R4, R33.reuse, R4 ;  /* 0x0000000421047220 */ /* 0x040fe20000410000 */
[----:B------:R-:W-:Y:S01]  /*e880*/  FFMA.FTZ R24, R34, R24, R5 ;  /* 0x0000001822187223 */ /* 0x000fe20000010005 */
[----:B------:R-:W-:Y:S01]  /*e890*/  FFMA.FTZ R30, R33, R21, -R30 ;  /* 0x00000015211e7223 */ /* 0x000fe2000001081e */
[----:B------:R-:W-:-:S02]  /*e8a0*/  HADD2.F32 R5, -RZ, R6.H1_H1 ;  /* 0x30000006ff057230 */ /* 0x000fc40000004100 */
[----:B------:R-:W-:Y:S01]  /*e8b0*/  FFMA.FTZ R21, R35, R21, R4 ;  /* 0x0000001523157223 */ /* 0x000fe20000010004 */
[----:B------:R-:W-:Y:S01]  /*e8c0*/  HADD2.F32 R34, -RZ, R32.H1_H1 ;  /* 0x30000020ff227230 */ /* 0x000fe20000004100 */
[----:B------:R-:W-:Y:S01]  /*e8d0*/  F2FP.F16.E4M3.UNPACK_B R35, R10.H1 ;  /* 0x0000000aff23723e */ /* 0x000fe200030006ff */
[--C-:B------:R-:W-:Y:S02]  /*e8e0*/  HADD2.F32 R4, -RZ, R25.reuse.H1_H1 ;  /* 0x30000019ff047230 */ /* 0x100fe40000004100 */
[-C--:B------:R-:W-:Y:S01]  /*e8f0*/  FMUL.FTZ R33, R38, R5.reuse ;  /* 0x0000000526217220 */ /* 0x080fe20000410000 */
[----:B------:R-:W-:Y:S02]  /*e900*/  HADD2.F32 R6, -RZ, R6.H0_H0 ;  /* 0x20000006ff067230 */ /* 0x000fe40000004100 */
[----:B------:R-:W-:Y:S01]  /*e910*/  FMUL.FTZ R5, R34, R5 ;  /* 0x0000000522057220 */ /* 0x000fe20000410000 */
[----:B------:R-:W-:Y:S02]  /*e920*/  HADD2.F32 R37, -RZ, R32.H0_H0 ;  /* 0x20000020ff257230 */ /* 0x000fe40000004100 */
[----:B------:R-:W-:Y:S01]  /*e930*/  FMUL.FTZ R32, R39, R4 ;  /* 0x0000000427207220 */ /* 0x000fe20000410000 */
[----:B------:R-:W-:-:S02]  /*e940*/  HADD2.F32 R25, -RZ, R25.H0_H0 ;  /* 0x20000019ff197230 */ /* 0x000fc40000004100 */
[-C--:B------:R-:W-:Y:S01]  /*e950*/  FFMA.FTZ R33, R34, R6.reuse, -R33 ;  /* 0x0000000622217223 */ /* 0x080fe20000010821 */
[----:B------:R-:W-:Y:S01]  /*e960*/  FFMA.FTZ R34, R38, R6, R5 ;  /* 0x0000000626227223 */ /* 0x000fe20000010005 */
[C---:B------:R-:W-:Y:S01]  /*e970*/  FMUL.FTZ R4, R37.reuse, R4 ;  /* 0x0000000425047220 */ /* 0x040fe20000410000 */
[----:B------:R-:W-:Y:S02]  /*e980*/  HADD2.F32 R5, -RZ, R7.H1_H1 ;  /* 0x30000007ff057230 */ /* 0x000fe40000004100 */
[-C--:B------:R-:W-:Y:S01]  /*e990*/  FFMA.FTZ R6, R37, R25.reuse, -R32 ;  /* 0x0000001925067223 */ /* 0x080fe20000010820 */
[----:B------:R-:W-:Y:S02]  /*e9a0*/  HADD2.F32 R37, -RZ, R35.H1_H1 ;  /* 0x30000023ff257230 */ /* 0x000fe40000004100 */
[----:B------:R-:W-:Y:S01]  /*e9b0*/  FFMA.FTZ R25, R39, R25, R4 ;  /* 0x0000001927197223 */ /* 0x000fe20000010004 */
[----:B------:R-:W-:Y:S02]  /*e9c0*/  HADD2.F32 R39, -RZ, R36.H0_H0 ;  /* 0x20000024ff277230 */ /* 0x000fe40000004100 */
[----:B------:R-:W-:Y:S01]  /*e9d0*/  FMUL.FTZ R36, R41, R5 ;  /* 0x0000000529247220 */ /* 0x000fe20000410000 */
[----:B------:R-:W-:-:S02]  /*e9e0*/  HADD2.F32 R4, -RZ, R15.H1_H1 ;  /* 0x3000000fff047230 */ /* 0x000fc40000004100 */
[----:B------:R-:W-:Y:S01]  /*e9f0*/  FMUL.FTZ R38, R37, R5 ;  /* 0x0000000525267220 */ /* 0x000fe20000410000 */
[----:B------:R-:W-:Y:S01]  /*ea00*/  HADD2.F32 R35, -RZ, R35.H0_H0 ;  /* 0x20000023ff237230 */ /* 0x000fe20000004100 */
[----:B------:R-:W-:Y:S01]  /*ea10*/  F2FP.SATFINITE.E4M3.F32.PACK_AB_MERGE_C R24, R24, R29, RZ ;  /* 0x0000001d1818723e */ /* 0x000fe200048070ff */
[----:B------:R-:W-:Y:S02]  /*ea20*/  HADD2.F32 R7, -RZ, R7.H0_H0 ;  /* 0x20000007ff077230 */ /* 0x000fe40000004100 */
[-C--:B------:R-:W-:Y:S01]  /*ea30*/  FMUL.FTZ R32, R39, R4.reuse ;  /* 0x0000000427207220 */ /* 0x080fe20000410000 */
[----:B------:R-:W-:Y:S02]  /*ea40*/  HADD2.F32 R15, -RZ, R15.H0_H0 ;  /* 0x2000000fff0f7230 */ /* 0x000fe40000004100 */
[----:B------:R-:W-:Y:S01]  /*ea50*/  FMUL.FTZ R4, R35, R4 ;  /* 0x0000000423047220 */ /* 0x000fe20000410000 */
[----:B------:R-:W-:Y:S01]  /*ea60*/  F2FP.SATFINITE.E4M3.F32.PACK_AB_MERGE_C R33, R34, R33, RZ ;  /* 0x000000212221723e */ /* 0x000fe200048070ff */
[-C--:B------:R-:W-:Y:S01]  /*ea70*/  FFMA.FTZ R36, R37, R7.reuse, -R36 ;  /* 0x0000000725247223 */ /* 0x080fe20000010824 */
[----:B------:R-:W-:Y:S01]  /*ea80*/  FFMA.FTZ R5, R41, R7, R38 ;  /* 0x0000000729057223 */ /* 0x000fe20000010026 */
[-C--:B------:R-:W-:Y:S01]  /*ea90*/  FFMA.FTZ R7, R35, R15.reuse, -R32 ;  /* 0x0000000f23077223 */ /* 0x080fe20000010820 */
[----:B------:R-:W-:Y:S01]  /*eaa0*/  FFMA.FTZ R32, R39, R15, R4 ;  /* 0x0000000f27207223 */ /* 0x000fe20000010004 */
[----:B------:R-:W-:-:S02]  /*eab0*/  F2FP.SATFINITE.E4M3.F32.PACK_AB_MERGE_C R4, R31, R26, RZ ;  /* 0x0000001a1f04723e */ /* 0x000fc400048070ff */
[----:B------:R-:W-:Y:S02]  /*eac0*/  F2FP.SATFINITE.E4M3.F32.PACK_AB_MERGE_C R36, R5, R36, RZ ;  /* 0x000000240524723e */ /* 0x000fe400048070ff */
[----:B------:R-:W-:Y:S02]  /*ead0*/  F2FP.SATFINITE.E4M3.F32.PACK_AB_MERGE_C R4, R20, R27, R4 ;  /* 0x0000001b1404723e */ /* 0x000fe40004807004 */
[----:B------:R-:W-:Y:S02]  /*eae0*/  F2FP.SATFINITE.E4M3.F32.PACK_AB_MERGE_C R5, R21, R30, R24 ;  /* 0x0000001e1505723e */ /* 0x000fe40004807018 */
[----:B------:R-:W-:Y:S02]  /*eaf0*/  F2FP.SATFINITE.E4M3.F32.PACK_AB_MERGE_C R6, R25, R6, R33 ;  /* 0x000000061906723e */ /* 0x000fe40004807021 */
[----:B------:R-:W-:-:S05]  /*eb00*/  F2FP.SATFINITE.E4M3.F32.PACK_AB_MERGE_C R7, R32, R7, R36 ;  /* 0x000000072007723e */ /* 0x000fca0004807024 */
[----:B------:R1:W-:Y:S02]  /*eb10*/  STS.128 [R40+0x21400], R4 ;  /* 0x0214000428007388 */ /* 0x0003e40000000c00 */
.L_x_460:
[----:B------:R-:W-:Y:S05]  /*eb20*/  BSYNC B2 ;  /* 0x0000000000027941 */ /* 0x000fea0003800000 */
.L_x_459:
[----:B------:R-:W-:Y:S05]  /*eb30*/  @P1 BRA `(.L_x_458) ;  /* 0x0000000400681947 */ /* 0x000fea0003800000 */
[----:B-1---5:R-:W1:Y:S01]  /*eb40*/  LDS.128 R4, [R40+0x25400] ;  /* 0x0254000028047984 */ /* 0x022e620000000c00 */
        /* <DEDUP_REMOVED lines=89> */
.L_x_458:
[----:B------:R-:W-:Y:S05]  /*f0e0*/  BSYNC B1 ;  /* 0x0000000000017941 */ /* 0x000fea0003800000 */
.L_x_457:
[----:B-12---:R-:W-:Y:S01]  /*f0f0*/  IADD3 R4, R23, 0x40, RZ ;  /* 0x0000004017047810 */ /* 0x006fe20007ffe0ff */
[----:B------:R-:W-:Y:S03]  /*f100*/  BSSY B1, `(.L_x_461) ;  /* 0x00000bf000017945 */ /* 0x000fe60003800000 */
[----:B------:R-:W-:-:S13]  /*f110*/  ISETP.GE.AND P0, PT, R4, R0, PT ;  /* 0x000000000400720c */ /* 0x000fda0003f06270 */
[----:B------:R-:W-:Y:S05]  /*f120*/  @P0 BRA `(.L_x_462) ;  /* 0x0000000800f00947 */ /* 0x000fea0003800000 */
[----:B-----5:R1:W5:Y:S01]  /*f130*/  LDL R40, [R1+0x34] ;  /* 0x0000340001287983 */ /* 0x0203620000100800 */
        /* <DEDUP_REMOVED lines=95> */
.L_x_464:
[----:B------:R-:W-:Y:S05]  /*f730*/  BSYNC B2 ;  /* 0x0000000000027941 */ /* 0x000fea0003800000 */
.L_x_463:
        /* <DEDUP_REMOVED lines=91> */
.L_x_462:
[----:B------:R-:W-:Y:S05]  /*fcf0*/  BSYNC B1 ;  /* 0x0000000000017941 */ /* 0x000fea0003800000 */
.L_x_461:
[----:B-12---:R-:W-:-:S05]  /*fd00*/  VIADD R4, R23, 0x60 ;  /* 0x0000006017047836 */ /* 0x006fca0000000000 */
        /* <DEDUP_REMOVED lines=10> */
[----:B------:R-:W-:Y:S02]  /*fdb0*/  F2FP.F16.E4M3.UNPACK_B R29, R9 ;  /* 0x00000009ff1d723e */ /* 0x000fe400020006ff */
[-C--:B------:R-:W-:Y:S01]  /*fdc0*/  F2FP.F16.E4M3.UNPACK_B R34, R14.reuse ;  /* 0x0000000eff22723e */ /* 0x080fe200020006ff */
[--C-:B------:R-:W-:Y:S01]  /*fdd0*/  HADD2.F32 R31, -RZ, R30.reuse.H1_H1 ;  /* 0x3000001eff1f7230 */ /* 0x100fe20000004100 */
[----:B------:R-:W-:Y:S01]  /*fde0*/  F2FP.F16.E4M3.UNPACK_B R14, R14.H1 ;  /* 0x0000000eff0e723e */ /* 0x000fe200030006ff */
[----:B------:R-:W-:Y:S02]  /*fdf0*/  HADD2.F32 R27, -RZ, R29.H1_H1 ;  /* 0x3000001dff1b7230 */ /* 0x000fe40000004100 */
[----:B------:R-:W-:-:S02]  /*fe00*/  HADD2.F32 R32, -RZ, R30.H0_H0 ;  /* 0x2000001eff207230 */ /* 0x000fc40000004100 */
[----:B------:R-:W-:Y:S01]  /*fe10*/  HADD2.F32 R30, -RZ, R29.H0_H0 ;  /* 0x2000001dff1e7230 */ /* 0x000fe20000004100 */
[----:B------:R-:W-:Y:S01]  /*fe20*/  F2FP.F16.E4M3.UNPACK_B R29, R9.H1 ;  /* 0x00000009ff1d723e */ /* 0x000fe200030006ff */
[--C-:B------:R-:W-:Y:S02]  /*fe30*/  HADD2.F32 R36, -RZ, R34.reuse.H1_H1 ;  /* 0x30000022ff247230 */ /* 0x100fe40000004100 */
[----:B0-----:R-:W-:Y:S02]  /*fe40*/  HADD2.F32 R35, -RZ, R34.H0_H0 ;  /* 0x20000022ff237230 */ /* 0x001fe40000004100 */
[----:B------:R-:W-:Y:S01]  /*fe50*/  HADD2.F32 R37, -RZ, R14.H1_H1 ;  /* 0x3000000eff257230 */ /* 0x000fe20000004100 */
[----:B-1----:R-:W-:Y:S02]  /*fe60*/  F2FP.F16.E4M3.UNPACK_B R0, R4.H1 ;  /* 0x00000004ff00723e */ /* 0x002fe400030006ff */
[-C--:B------:R-:W-:Y:S02]  /*fe70*/  F2FP.F16.E4M3.UNPACK_B R21, R6.reuse ;  /* 0x00000006ff15723e */ /* 0x080fe400020006ff */
[----:B------:R-:W-:Y:S01]  /*fe80*/  F2FP.F16.E4M3.UNPACK_B R24, R6.H1 ;  /* 0x00000006ff18723e */ /* 0x000fe200030006ff */
[--C-:B------:R-:W-:Y:S01]  /*fe90*/  HADD2.F32 R15, -RZ, R0.reuse.H0_H0 ;  /* 0x20000000ff0f7230 */ /* 0x100fe20000004100 */
[----:B------:R-:W-:Y:S01]  /*fea0*/  F2FP.F16.E4M3.UNPACK_B R4, R4 ;  /* 0x00000004ff04723e */ /* 0x000fe200020006ff */
[----:B------:R-:W-:Y:S01]  /*feb0*/  HADD2.F32 R0, -RZ, R0.H1_H1 ;  /* 0x30000000ff007230 */ /* 0x000fe20000004100 */
[----:B------:R-:W-:-:S02]  /*fec0*/  F2FP.F16.E4M3.UNPACK_B R20, R5 ;  /* 0x00000005ff14723e */ /* 0x000fc400020006ff */
[----:B------:R-:W-:Y:S02]  /*fed0*/  F2FP.F16.E4M3.UNPACK_B R5, R5.H1 ;  /* 0x00000005ff05723e */ /* 0x000fe400030006ff */
[-C--:B------:R-:W-:Y:S01]  /*fee0*/  FMUL.FTZ R6, R31, R0.reuse ;  /* 0x000000001f067220 */ /* 0x080fe20000410000 */
[C---:B------:R-:W-:Y:S01]  /*fef0*/  FMUL.FTZ R0, R27.reuse, R0 ;  /* 0x000000001b007220 */ /* 0x040fe20000410000 */
[----:B------:R-:W-:Y:S02]  /*ff00*/  F2FP.F16.E4M3.UNPACK_B R25, R7 ;  /* 0x00000007ff19723e */ /* 0x000fe400020006ff */
[-C--:B------:R-:W-:Y:S01]  /*ff10*/  FFMA.FTZ R26, R27, R15.reuse, -R6 ;  /* 0x0000000f1b1a7223 */ /* 0x080fe20000010806 */
[----:B------:R-:W-:Y:S01]  /*ff20*/  FFMA.FTZ R27, R31, R15, R0 ;  /* 0x0000000f1f1b7223 */ /* 0x000fe20000010000 */
[--C-:B------:R-:W-:Y:S01]  /*ff30*/  HADD2.F32 R0, -RZ, R4.reuse.H1_H1 ;  /* 0x30000004ff007230 */ /* 0x100fe20000004100 */
[----:B------:R-:W-:Y:S01]  /*ff40*/  F2FP.F16.E4M3.UNPACK_B R31, R12.H1 ;  /* 0x0000000cff1f723e */ /* 0x000fe200030006ff */
[----:B------:R-:W-:Y:S01]  /*ff50*/  HADD2.F32 R4, -RZ, R4.H0_H0 ;  /* 0x20000004ff047230 */ /* 0x000fe20000004100 */
[----:B------:R-:W-:Y:S01]  /*ff60*/  F2FP.F16.E4M3.UNPACK_B R7, R7.H1 ;  /* 0x00000007ff07723e */ /* 0x000fe200030006ff */
[----:B------:R-:W-:-:S02]  /*ff70*/  HADD2.F32 R6, -RZ, R5.H1_H1 ;  /* 0x30000005ff067230 */ /* 0x000fc40000004100 */
[-C--:B------:R-:W-:Y:S01]  /*ff80*/  FMUL.FTZ R15, R30, R0.reuse ;  /* 0x000000001e0f7220 */ /* 0x080fe20000410000 */
[C---:B------:R-:W-:Y:S01]  /*ff90*/  FMUL.FTZ R9, R32.reuse, R0 ;  /* 0x0000000020097220 */ /* 0x040fe20000410000 */
[----:B------:R-:W-:Y:S02]  /*ffa0*/  HADD2.F32 R33, -RZ, R31.H1_H1 ;  /* 0x3000001fff217230 */ /* 0x000fe40000004100 */
[-C--:B------:R-:W-:Y:S01]  /*ffb0*/  FFMA.FTZ R12, R32, R4.reuse, R15 ;  /* 0x00000004200c7223 */ /* 0x080fe2000001000f */
[----:B------:R-:W-:Y:S02]  /*ffc0*/  HADD2.F32 R15, -RZ, R29.H1_H1 ;  /* 0x3000001dff0f7230 */ /* 0x000fe40000004100 */
[----:B------:R-:W-:Y:S01]  /*ffd0*/  FFMA.FTZ R9, R30, R4, -R9 ;  /* 0x000000041e097223 */ /* 0x000fe20000010809 */
[----:B------:R-:W-:Y:S02]  /*ffe0*/  HADD2.F32 R5, -RZ, R5.H0_H0 ;  /* 0x20000005ff057230 */ /* 0x000fe40000004100 */
[----:B------:R-:W-:Y:S01]  /*fff0*/  FMUL.FTZ R4, R33, R6 ;  /* 0x0000000621047220 */ /* 0x000fe20000410000 */
[----:B------:R-:W-:-:S02]  /*10000*/  HADD2.F32 R32, -RZ, R31.H0_H0 ;  /* 0x2000001fff207230 */ /* 0x000fc40000004100 */
[C---:B------:R-:W-:Y:S01]  /*10010*/  FMUL.FTZ R30, R15.reuse, R6 ;  /* 0x000000060f1e7220 */ /* 0x040fe20000410000 */
[--C-:B------:R-:W-:Y:S02]  /*10020*/  HADD2.F32 R0, -RZ, R20.reuse.H1_H1 ;  /* 0x30000014ff007230 */ /* 0x100fe40000004100 */
[-C--:B------:R-:W-:Y:S01]  /*10030*/  FFMA.FTZ R6, R15, R5.reuse, -R4 ;  /* 0x000000050f067223 */ /* 0x080fe20000010804 */
[----:B------:R-:W-:Y:S02]  /*10040*/  HADD2.F32 R4, -RZ, R29.H0_H0 ;  /* 0x2000001dff047230 */ /* 0x000fe40000004100 */
[----:B------:R-:W-:Y:S01]  /*10050*/  FFMA.FTZ R31, R33, R5, R30 ;  /* 0x00000005211f7223 */ /* 0x000fe2000001001e */
[----:B------:R-:W-:Y:S02]  /*10060*/  HADD2.F32 R20, -RZ, R20.H0_H0 ;  /* 0x20000014ff147230 */ /* 0x000fe40000004100 */
[----:B------:R-:W-:Y:S01]  /*10070*/  FMUL.FTZ R15, R32, R0 ;  /* 0x00000000200f7220 */ /* 0x000fe20000410000 */
[----:B------:R-:W-:Y:S01]  /*10080*/  F2FP.F16.E4M3.UNPACK_B R30, R10 ;  /* 0x0000000aff1e723e */ /* 0x000fe200020006ff */
[----:B------:R-:W-:Y:S01]  /*10090*/  FMUL.FTZ R29, R4, R0 ;  /* 0x00000000041d7220 */ /* 0x000fe20000410000 */
[----:B------:R-:W-:-:S02]  /*100a0*/  HADD2.F32 R0, -RZ, R21.H1_H1 ;  /* 0x30000015ff007230 */ /* 0x000fc40000004100 */
[-C--:B------:R-:W-:Y:S01]  /*100b0*/  FFMA.FTZ R5, R4, R20.reuse, -R15 ;  /* 0x0000001404057223 */ /* 0x080fe2000001080f */
[----:B------:R-:W-:Y:S02]  /*100c0*/  HADD2.F32 R4, -RZ, R24.H1_H1 ;  /* 0x30000018ff047230 */ /* 0x000fe40000004100 */
[----:B------:R-:W-:Y:S01]  /*100d0*/  FFMA.FTZ R20, R32, R20, R29 ;  /* 0x0000001420147223 */ /* 0x000fe2000001001d */
[--C-:B------:R-:W-:Y:S01]  /*100e0*/  HADD2.F32 R32, -RZ, R30.reuse.H1_H1 ;  /* 0x3000001eff207230 */ /* 0x100fe20000004100 */
[----:B------:R-:W-:Y:S01]  /*100f0*/  F2FP.SATFINITE.E4M3.F32.PACK_AB_MERGE_C R6, R31, R6, RZ ;  /* 0x000000061f06723e */ /* 0x000fe200048070ff */
[----:B------:R-:W-:Y:S02]  /*10100*/  HADD2.F32 R33, -RZ, R30.H0_H0 ;  /* 0x2000001eff217230 */ /* 0x000fe40000004100 */
[-C--:B------:R-:W-:Y:S01]  /*10110*/  FMUL.FTZ R15, R36, R4.reuse ;  /* 0x00000004240f7220 */ /* 0x080fe20000410000 */
[----:B------:R-:W-:Y:S02]  /*10120*/  HADD2.F32 R24, -RZ, R24.H0_H0 ;  /* 0x20000018ff187230 */ /* 0x000fe40000004100 */
[----:B------:R-:W-:Y:S01]  /*10130*/  FMUL.FTZ R29, R32, R4 ;  /* 0x00000004201d7220 */ /* 0x000fe20000410000 */
[----:B------:R-:W-:-:S02]  /*10140*/  HADD2.F32 R21, -RZ, R21.H0_H0 ;  /* 0x20000015ff157230 */ /* 0x000fc40000004100 */
[----:B------:R-:W-:Y:S01]  /*10150*/  FMUL.FTZ R4, R35, R0 ;  /* 0x0000000023047220 */ /* 0x000fe20000410000 */
[----:B------:R-:W-:Y:S01]  /*10160*/  F2FP.F16.E4M3.UNPACK_B R30, R10.H1 ;  /* 0x0000000aff1e723e */ /* 0x000fe200030006ff */
[----:B------:R-:W-:Y:S01]  /*10170*/  FFMA.FTZ R15, R32, R24, -R15 ;  /* 0x00000018200f7223 */ /* 0x000fe2000001080f */
[C---:B------:R-:W-:Y:S01]  /*10180*/  FMUL.FTZ R0, R33.reuse, R0 ;  /* 0x0000000021007220 */ /* 0x040fe20000410000 */
[-C--:B------:R-:W-:Y:S01]  /*10190*/  FFMA.FTZ R10, R33, R21.reuse, -R4 ;  /* 0x00000015210a7223 */ /* 0x080fe20000010804 */
[----:B------:R-:W-:Y:S01]  /*101a0*/  FFMA.FTZ R24, R36, R24, R29 ;  /* 0x0000001824187223 */ /* 0x000fe2000001001d */
[----:B------:R-:W-:Y:S02]  /*101b0*/  HADD2.F32 R4, -RZ, R7.H1_H1 ;  /* 0x30000007ff047230 */ /* 0x000fe40000004100 */
[----:B------:R-:W-:Y:S01]  /*101c0*/  FFMA.FTZ R21, R35, R21, R0 ;  /* 0x0000001523157223 */ /* 0x000fe20000010000 */
[----:B------:R-:W-:Y:S01]  /*101d0*/  HADD2.F32 R29, -RZ, R30.H1_H1 ;  /* 0x3000001eff1d7230 */ /* 0x000fe20000004100 */
[----:B------:R-:W-:Y:S01]  /*101e0*/  F2FP.SATFINITE.E4M3.F32.PACK_AB_MERGE_C R5, R20, R5, R6 ;  /* 0x000000051405723e */ /* 0x000fe20004807006 */
[----:B------:R-:W-:-:S02]  /*101f0*/  HADD2.F32 R35, -RZ, R14.H0_H0 ;  /* 0x2000000eff237230 */ /* 0x000fc40000004100 */
[-C--:B------:R-:W-:Y:S01]  /*10200*/  FMUL.FTZ R14, R37, R4.reuse ;  /* 0x00000004250e7220 */ /* 0x080fe20000410000 */
[----:B------:R-:W-:Y:S01]  /*10210*/  HADD2.F32 R0, -RZ, R25.H1_H1 ;  /* 0x30000019ff007230 */ /* 0x000fe20000004100 */
[----:B------:R-:W-:Y:S01]  /*10220*/  F2FP.SATFINITE.E4M3.F32.PACK_AB_MERGE_C R15, R24, R15, RZ ;  /* 0x0000000f180f723e */ /* 0x000fe200048070ff */
[----:B------:R-:W-:Y:S02]  /*10230*/  HADD2.F32 R7, -RZ, R7.H0_H0 ;  /* 0x20000007ff077230 */ /* 0x000fe40000004100 */
[----:B------:R-:W-:Y:S02]  /*10240*/  HADD2.F32 R33, -RZ, R30.H0_H0 ;  /* 0x2000001eff217230 */ /* 0x000fe40000004100 */
[----:B------:R-:W-:Y:S01]  /*10250*/  FMUL.FTZ R30, R29, R4 ;  /* 0x000000041d1e7220 */ /* 0x000fe20000410000 */
[----:B------:R-:W-:Y:S02]  /*10260*/  HADD2.F32 R25, -RZ, R25.H0_H0 ;  /* 0x20000019ff197230 */ /* 0x000fe40000004100 */
[-C--:B------:R-:W-:Y:S01]  /*10270*/  FMUL.FTZ R4, R35, R0.reuse ;  /* 0x0000000023047220 */ /* 0x080fe20000410000 */
[-C--:B------:R-:W-:Y:S01]  /*10280*/  FFMA.FTZ R14, R29, R7.reuse, -R14 ;  /* 0x000000071d0e7223 */ /* 0x080fe2000001080e */
[----:B------:R-:W-:Y:S01]  /*10290*/  FMUL.FTZ R0, R33, R0 ;  /* 0x0000000021007220 */ /* 0x000fe20000410000 */
[----:B------:R-:W-:Y:S01]  /*102a0*/  FFMA.FTZ R29, R37, R7, R30 ;  /* 0x00000007251d7223 */ /* 0x000fe2000001001e */
[-C--:B------:R-:W-:Y:S01]  /*102b0*/  FFMA.FTZ R7, R33, R25.reuse, -R4 ;  /* 0x0000001921077223 */ /* 0x080fe20000010804 */
[----:B------:R-:W-:Y:S01]  /*102c0*/  F2FP.SATFINITE.E4M3.F32.PACK_AB_MERGE_C R4, R27, R26, RZ ;  /* 0x0000001a1b04723e */ /* 0x000fe200048070ff */
[----:B------:R-:W-:Y:S01]  /*102d0*/  FFMA.FTZ R0, R35, R25, R0 ;  /* 0x0000001923007223 */ /* 0x000fe20000010000 */
[----:B------:R-:W-:-:S02]  /*102e0*/  F2FP.SATFINITE.E4M3.F32.PACK_AB_MERGE_C R6, R21, R10, R15 ;  /* 0x0000000a1506723e */ /* 0x000fc4000480700f */
[----:B------:R-:W-:Y:S02]  /*102f0*/  F2FP.SATFINITE.E4M3.F32.PACK_AB_MERGE_C R14, R29, R14, RZ ;  /* 0x0000000e1d0e723e */ /* 0x000fe400048070ff */
[----:B------:R-:W-:Y:S02]  /*10300*/  F2FP.SATFINITE.E4M3.F32.PACK_AB_MERGE_C R4, R12, R9, R4 ;  /* 0x000000090c04723e */ /* 0x000fe40004807004 */
[----:B------:R-:W-:-:S05]  /*10310*/  F2FP.SATFINITE.E4M3.F32.PACK_AB_MERGE_C R7, R0, R7, R14 ;  /* 0x000000070007723e */ /* 0x000fca000480700e */
[----:B------:R1:W-:Y:S02]  /*10320*/  STS.128 [R38+0x23400], R4 ;  /* 0x0234000426007388 */ /* 0x0003e40000000c00 */
.L_x_467:
[----:B------:R-:W-:Y:S05]  /*10330*/  BSYNC B1 ;  /* 0x0000000000017941 */ /* 0x000fea0003800000 */
.L_x_466:
[----:B------:R-:W-:Y:S05]  /*10340*/  @P1 BRA `(.L_x_465) ;  /* 0x00000040000c1947 */ /* 0x000fea0003800000 */
[----:B-1---5:R-:W1:Y:S01]  /*10350*/  LDS.128 R4, [R38+0x27400] ;  /* 0x0274000026047984 */ /* 0x022e620000000c00 */
        /* <DEDUP_REMOVED lines=9> */
[----:B------:R-:W-:-:S04]  /*103f0*/  HADD2.F32 R34, -RZ, R29.H1_H1 ;  /* 0x3000001dff227230 */ /* 0x000fc80000004100 */
[----:B------:R-:W-:Y:S01]  /*10400*/  HADD2.F32 R30, -RZ, R21.H0_H0 ;  /* 0x20000015ff1e7230 */ /* 0x000fe20000004100 */
[-C--:B-1----:R-:W-:Y:S02]  /*10410*/  F2FP.F16.E4M3.UNPACK_B R0, R4.reuse.H1 ;  /* 0x00000004ff00723e */ /* 0x082fe400030006ff */
[----:B------:R-:W-:Y:S02]  /*10420*/  F2FP.F16.E4M3.UNPACK_B R4, R4 ;  /* 0x00000004ff04723e */ /* 0x000fe400020006ff */
[-C--:B------:R-:W-:Y:S01]  /*10430*/  F2FP.F16.E4M3.UNPACK_B R10, R5.reuse ;  /* 0x00000005ff0a723e */ /* 0x080fe200020006ff */
[--C-:B------:R-:W-:Y:S01]  /*10440*/  HADD2.F32 R9, -RZ, R0.reuse.H0_H0 ;  /* 0x20000000ff097230 */ /* 0x100fe20000004100 */
[----:B------:R-:W-:Y:S01]  /*10450*/  F2FP.F16.E4M3.UNPACK_B R5, R5.H1 ;  /* 0x00000005ff05723e */ /* 0x000fe200030006ff */
[----:B------:R-:W-:Y:S01]  /*10460*/  HADD2.F32 R0, -RZ, R0.H1_H1 ;  /* 0x30000000ff007230 */ /* 0x000fe20000004100 */
[-C--:B------:R-:W-:Y:S02]  /*10470*/  F2FP.F16.E4M3.UNPACK_B R12, R6.reuse ;  /* 0x00000006ff0c723e */ /* 0x080fe400020006ff */
[----:B------:R-:W-:Y:S01]  /*10480*/  F2FP.F16.E4M3.UNPACK_B R6, R6.H1 ;  /* 0x00000006ff06723e */ /* 0x000fe200030006ff */
[----:B------:R-:W-:-:S02]  /*10490*/  HADD2.F32 R3, -RZ, R5.H1_H1 ;  /* 0x30000005ff037230 */ /* 0x000fc40000004100 */
[-C--:B------:R-:W-:Y:S01]  /*104a0*/  FMUL.FTZ R20, R25, R0.reuse ;  /* 0x0000000019147220 */ /* 0x080fe20000410000 */
[C---:B------:R-:W-:Y:S01]  /*104b0*/  FMUL.FTZ R0, R15.reuse, R0 ;  /* 0x000000000f007220 */ /* 0x040fe20000410000 */
[----:B------:R-:W-:Y:S01]  /*104c0*/  HADD2.F32 R5, -RZ, R5.H0_H0 ;  /* 0x20000005ff057230 */ /* 0x000fe20000004100 */
[----:B------:R-:W-:Y:S01]  /*104d0*/  F2FP.F16.E4M3.UNPACK_B R14, R7 ;  /* 0x00000007ff0e723e */ /* 0x000fe200020006ff */
[-C--:B------:R-:W-:Y:S01]  /*104e0*/  FFMA.FTZ R20, R15, R9.reuse, -R20 ;  /* 0x000000090f147223 */ /* 0x080fe20000010814 */
[----:B------:R-:W-:Y:S01]  /*104f0*/  FFMA.FTZ R15, R25, R9, R0 ;  /* 0x00000009190f7223 */ /* 0x000fe20000010000 */
[--C-:B------:R-:W-:Y:S01]  /*10500*/  HADD2.F32 R0, -RZ, R4.reuse.H1_H1 ;  /* 0x30000004ff007230 */ /* 0x100fe20000004100 */
[----:B------:R-:W-:Y:S01]  /*10510*/  F2FP.F16.E4M3.UNPACK_B R25, R11.H1 ;  /* 0x0000000bff19723e */ /* 0x000fe200030006ff */
[----:B------:R-:W-:Y:S01]  /*10520*/  HADD2.F32 R4, -RZ, R4.H0_H0 ;  /* 0x20000004ff047230 */ /* 0x000fe20000004100 */
[----:B------:R-:W-:Y:S02]  /*10530*/  F2FP.F16.E4M3.UNPACK_B R7, R7.H1 ;  /* 0x00000007ff07723e */ /* 0x000fe400030006ff */
[-C--:B------:R-:W-:Y:S01]  /*10540*/  FMUL.FTZ R9, R26, R0.reuse ;  /* 0x000000001a097220 */ /* 0x080fe20000410000 */
[C---:B------:R-:W-:Y:S01]  /*10550*/  FMUL.FTZ R11, R24.reuse, R0 ;  /* 0x00000000180b7220 */ /* 0x040fe20000410000 */
[----:B------:R-:W-:Y:S01]  /*10560*/  HADD2.F32 R27, -RZ, R25.H1_H1 ;  /* 0x30000019ff1b7230 */ /* 0x000fe20000004100 */
[----:B------:R-:W-:Y:S01]  /*10570*/  F2FP.SATFINITE.E4M3.F32.PACK_AB_MERGE_C R15, R15, R20, RZ ;  /* 0x000000140f0f723e */ /* 0x000fe200048070ff */
[-C--:B------:R-:W-:Y:S01]  /*10580*/  FFMA.FTZ R9, R24, R4.reuse, -R9 ;  /* 0x0000000418097223 */ /* 0x080fe20000010809 */
[----:B------:R-:W-:Y:S01]  /*10590*/  FFMA.FTZ R4, R26, R4, R11 ;  /* 0x000000041a047223 */ /* 0x000fe2000001000b */
[----:B------:R-:W-:-:S02]  /*105a0*/  HADD2.F32 R11, -RZ, R21.H1_H1 ;  /* 0x30000015ff0b7230 */ /* 0x000fc40000004100 */
[-C--:B------:R-:W-:Y:S01]  /*105b0*/  FMUL.FTZ R24, R27, R3.reuse ;  /* 0x000000031b187220 */ /* 0x080fe20000410000 */
[----:B------:R-:W-:Y:S01]  /*105c0*/  HADD2.F32 R32, -RZ, R25.H0_H0 ;  /* 0x20000019ff207230 */ /* 0x000fe20000004100 */
[----:B------:R-:W-:Y:S01]  /*105d0*/  F2FP.F16.E4M3.UNPACK_B R25, R8 ;  /* 0x00000008ff19723e */ /* 0x000fe200020006ff */
[--C-:B------:R-:W-:Y:S02]  /*105e0*/  HADD2.F32 R0, -RZ, R10.reuse.H1_H1 ;  /* 0x3000000aff007230 */ /* 0x100fe40000004100 */
[C---:B------:R-:W-:Y:S01]  /*105f0*/  FMUL.FTZ R26, R11.reuse, R3 ;  /* 0x000000030b1a7220 */ /* 0x040fe20000410000 */
[----:B------:R-:W-:Y:S02]  /*10600*/  HADD2.F32 R10, -RZ, R10.H0_H0 ;  /* 0x2000000aff0a7230 */ /* 0x000fe40000004100 */
[----:B------:R-:W-:Y:S01]  /*10610*/  FFMA.FTZ R24, R11, R5, -R24 ;  /* 0x000000050b187223 */ /* 0x000fe20000010818 */
[----:B------:R-:W-:Y:S01]  /*10620*/  F2FP.SATFINITE.E4M3.F32.PACK_AB_MERGE_C R4, R4, R9, R15 ;  /* 0x000000090404723e */ /* 0x000fe2000480700f */
[-C--:B------:R-:W-:Y:S01]  /*10630*/  FMUL.FTZ R3, R32, R0.reuse ;  /* 0x0000000020037220 */ /* 0x080fe20000410000 */
[----:B------:R-:W-:Y:S01]  /*10640*/  FFMA.FTZ R21, R27, R5, R26 ;  /* 0x000000051b157223 */ /* 0x000fe2000001001a */
[----:B------:R-:W-:Y:S01]  /*10650*/  FMUL.FTZ R11, R30, R0 ;  /* 0x000000001e0b7220 */ /* 0x000fe20000410000 */
[----:B------:R-:W-:-:S02]  /*10660*/  HADD2.F32 R26, -RZ, R25.H1_H1 ;  /* 0x30000019ff1a7230 */ /* 0x000fc40000004100 */
[-C--:B------:R-:W-:Y:S01]  /*10670*/  FFMA.FTZ R5, R30, R10.reuse, -R3 ;  /* 0x0000000a1e057223 */ /* 0x080fe20000010803 */
[--C-:B------:R-:W-:Y:S02]  /*10680*/  HADD2.F32 R3, -RZ, R6.reuse.H1_H1 ;  /* 0x30000006ff037230 */ /* 0x100fe40000004100 */
[----:B------:R-:W-:Y:S01]  /*10690*/  FFMA.FTZ R10, R32, R10, R11 ;  /* 0x0000000a200a7223 */ /* 0x000fe2000001000b */
[----:B------:R-:W-:Y:S01]  /*106a0*/  HADD2.F32 R6, -RZ, R6.H0_H0 ;  /* 0x20000006ff067230 */ /* 0x000fe20000004100 */
[----:B------:R-:W-:Y:S01]  /*106b0*/  F2FP.SATFINITE.E4M3.F32.PACK_AB_MERGE_C R21, R21, R24, RZ ;  /* 0x000000181515723e */ /* 0x000fe200048070ff */
[----:B------:R-:W-:Y:S02]  /*106c0*/  HADD2.F32 R32, -RZ, R29.H0_H0 ;  /* 0x2000001dff207230 */ /* 0x000fe40000004100 */
[-C--:B------:R-:W-:Y:S01]  /*106d0*/  FMUL.FTZ R11, R34, R3.reuse ;  /* 0x00000003220b7220 */ /* 0x080fe20000410000 */
[----:B------:R-:W-:Y:S02]  /*106e0*/  HADD2.F32 R0, -RZ, R12.H1_H1 ;  /* 0x3000000cff007230 */ /* 0x000fe40000004100 */
[----:B------:R-:W-:Y:S01]  /*106f0*/  FMUL.FTZ R27, R26, R3 ;  /* 0x000000031a1b7220 */ /* 0x000fe20000410000 */
[----:B------:R-:W-:-:S02]  /*10700*/  HADD2.F32 R30, -RZ, R25.H0_H0 ;  /* 0x20000019ff1e7230 */ /* 0x000fc40000004100 */
[----:B------:R-:W-:Y:S01]  /*10710*/  FFMA.FTZ R25, R26, R6, -R11 ;  /* 0x000000061a197223 */ /* 0x000fe2000001080b */
[----:B------:R-:W-:Y:S02]  /*10720*/  HADD2.F32 R12, -RZ, R12.H0_H0 ;  /* 0x2000000cff0c7230 */ /* 0x000fe40000004100 */
[----:B------:R-:W-:Y:S01]  /*10730*/  FMUL.FTZ R3, R32, R0 ;  /* 0x0000000020037220 */ /* 0x000fe20000410000 */
[----:B------:R-:W-:Y:S01]  /*10740*/  F2FP.F16.E4M3.UNPACK_B R26, R8.H1 ;  /* 0x00000008ff1a723e */ /* 0x000fe200030006ff */
[----:B------:R-:W-:Y:S01]  /*10750*/  FFMA.FTZ R8, R34, R6, R27 ;  /* 0x0000000622087223 */ /* 0x000fe2000001001b */
[C---:B------:R-:W-:Y:S01]  /*10760*/  FMUL.FTZ R11, R30.reuse, R0 ;  /* 0x000000001e0b7220 */ /* 0x040fe20000410000 */
[----:B------:R-:W-:Y:S01]  /*10770*/  FFMA.FTZ R6, R30, R12, -R3 ;  /* 0x0000000c1e067223 */ /* 0x000fe20000010803 */
[----:B------:R-:W-:Y:S01]  /*10780*/  HADD2.F32 R29, -RZ, R13.H1_H1 ;  /* 0x3000000dff1d7230 */ /* 0x000fe20000004100 */
[----:B------:R-:W-:Y:S01]  /*10790*/  F2FP.SATFINITE.E4M3.F32.PACK_AB_MERGE_C R5, R10, R5, R21 ;  /* 0x000000050a05723e */ /* 0x000fe20004807015 */
[----:B------:R-:W-:-:S02]  /*107a0*/  HADD2.F32 R3, -RZ, R7.H1_H1 ;  /* 0x30000007ff037230 */ /* 0x000fc40000004100 */
[----:B------:R-:W-:Y:S01]  /*107b0*/  FFMA.FTZ R11, R32, R12, R11 ;  /* 0x0000000c200b7223 */ /* 0x000fe2000001000b */
[----:B------:R-:W-:Y:S01]  /*107c0*/  HADD2.F32 R27, -RZ, R26.H1_H1 ;  /* 0x3000001aff1b7230 */ /* 0x000fe20000004100 */
[----:B------:R-:W-:Y:S01]  /*107d0*/  F2FP.SATFINITE.E4M3.F32.PACK_AB_MERGE_C R8, R8, R25, RZ ;  /* 0x000000190808723e */ /* 0x000fe200048070ff */
[----:B------:R-:W-:Y:S02]  /*107e0*/  HADD2.F32 R32, -RZ, R13.H0_H0 ;  /* 0x2000000dff207230 */ /* 0x000fe40000004100 */
[----:B------:R-:W-:Y:S01]  /*107f0*/  FMUL.FTZ R12, R29, R3 ;  /* 0x000000031d0c7220 */ /* 0x000fe20000410000 */
[----:B------:R-:W-:Y:S01]  /*10800*/  HADD2.F32 R0, -RZ, R14.H1_H1 ;  /* 0x3000000eff007230 */ /* 0x000fe20000004100 */
[----:B------:R-:W-:Y:S01]  /*10810*/  F2FP.SATFINITE.E4M3.F32.PACK_AB_MERGE_C R6, R11, R6, R8 ;  /* 0x000000060b06723e */ /* 0x000fe20004807008 */
[----:B------:R-:W-:Y:S02]  /*10820*/  HADD2.F32 R7, -RZ, R7.H0_H0 ;  /* 0x20000007ff077230 */ /* 0x000fe40000004100 */
[----:B------:R-:W-:-:S02]  /*10830*/  HADD2.F32 R30, -RZ, R26.H0_H0 ;  /* 0x2000001aff1e7230 */ /* 0x000fc40000004100 */
[C---:B------:R-:W-:Y:S01]  /*10840*/  FMUL.FTZ R26, R27.reuse, R3 ;  /* 0x000000031b1a7220 */ /* 0x040fe20000410000 */
[----:B------:R-:W-:Y:S02]  /*10850*/  HADD2.F32 R14, -RZ, R14.H0_H0 ;  /* 0x2000000eff0e7230 */ /* 0x000fe40000004100 */
[-C--:B------:R-:W-:Y:S01]  /*10860*/  FMUL.FTZ R3, R32, R0.reuse ;  /* 0x0000000020037220 */ /* 0x080fe20000410000 */
[-C--:B------:R-:W-:Y:S01]  /*10870*/  FFMA.FTZ R12, R27, R7.reuse, -R12 ;  /* 0x000000071b0c7223 */ /* 0x080fe2000001080c */
[C---:B------:R-:W-:Y:S01]  /*10880*/  FMUL.FTZ R13, R30.reuse, R0 ;  /* 0x000000001e0d7220 */ /* 0x040fe20000410000 */
[----:B------:R-:W-:Y:S01]  /*10890*/  FFMA.FTZ R7, R29, R7, R26 ;  /* 0x000000071d077223 */ /* 0x000fe2000001001a */
[-C--:B------:R-:W-:Y:S02]  /*108a0*/  FFMA.FTZ R3, R30, R14.reuse, -R3 ;  /* 0x0000000e1e037223 */ /* 0x080fe40000010803 */
[----:B------:R-:W-:Y:S02]  /*108b0*/  FFMA.FTZ R14, R32, R14, R13 ;  /* 0x0000000e200e7223 */ /* 0x000fe4000001000d */
[----:B------:R-:W-:-:S04]  /*108c0*/  F2FP.SATFINITE.E4M3.F32.PACK_AB_MERGE_C R7, R7, R12, RZ ;  /* 0x0000000c0707723e */ /* 0x000fc800048070ff */
[----:B------:R-:W-:-:S05]  /*108d0*/  F2FP.SATFINITE.E4M3.F32.PACK_AB_MERGE_C R7, R14, R3, R7 ;  /* 0x000000030e07723e */ /* 0x000fca0004807007 */
[----:B------:R1:W-:Y:S01]  /*108e0*/  STS.128 [R38+0x27400], R4 ;  /* 0x0274000426007388 */ /* 0x0003e20000000c00 */
[----:B------:R-:W-:Y:S05]  /*108f0*/  BRA `(.L_x_465) ;  /* 0x0000003800a07947 */ /* 0x000fea0003800000 */
.L_x_447:
[----:B------:R-:W-:-:S03]  /*10900*/  UMOV UR4, 0xffffffff ;  /* 0xffffffff00047882 */ /* 0x000fc60000000000 */
[----:B------:R-:W-:Y:S05]  /*10910*/  BRA.DIV UR4, `(.L_x_468) ;  /* 0x0000016204e87947 */ /* 0x000fea000b800000 */
[----:B------:R0:W1:Y:S04]  /*10920*/  SHFL.IDX PT, R5, R24, RZ, 0x181f ;  /* 0x00181fff18057589 */ /* 0x00006800000e0000 */
[----:B------:R0:W2:Y:S04]  /*10930*/  SHFL.IDX PT, R14, R112, RZ, 0x181f ;  /* 0x00181fff700e7589 */ /* 0x0000a800000e0000 */
[----:B------:R0:W3:Y:S04]  /*10940*/  SHFL.IDX PT, R3, R26, RZ, 0x181f ;  /* 0x00181fff1a037589 */ /* 0x0000e800000e0000 */
[----:B------:R0:W4:Y:S02]  /*10950*/  SHFL.IDX PT, R7, R27, RZ, 0x181f ;  /* 0x00181fff1b077589 */ /* 0x00012400000e0000 */
.L_x_678:
[----:B------:R-:W-:Y:S01]  /*10960*/  ULDC UR4, c[0x0][0x448] ;  /* 0x0001120000047ab9 */ /* 0x000fe20000000800 */
[----:B------:R-:W-:Y:S01]  /*10970*/  BSSY B1, `(.L_x_469) ;  /* 0x0000012000017945 */ /* 0x000fe20003800000 */
[----:B------:R-:W-:Y:S01]  /*10980*/  IMAD R13, R118, UR4, RZ ;  /* 0x00000004760d7c24 */ /* 0x000fe2000f8e02ff */
[----:B0-----:R-:W-:Y:S02]  /*10990*/  CS2R R24, SRZ ;  /* 0x0000000000187805 */ /* 0x001fe4000001ff00 */
[----:B------:R-:W-:Y:S02]  /*109a0*/  CS2R R26, SRZ ;  /* 0x00000000001a7805 */ /* 0x000fe4000001ff00 */
[----:B------:R-:W-:Y:S02]  /*109b0*/  CS2R R8, SRZ ;  /* 0x0000000000087805 */ /* 0x000fe4000001ff00 */
[----:B------:R-:W-:Y:S02]  /*109c0*/  CS2R R10, SRZ ;  /* 0x00000000000a7805 */ /* 0x000fe4000001ff00 */
[----:B------:R-:W-:-:S13]  /*109d0*/  ISETP.GE.AND P0, PT, R6, R13, PT ;  /* 0x0000000d0600720c */ /* 0x000fda0003f06270 */
[----:B------:R-:W-:Y:S05]  /*109e0*/  @P0 BRA `(.L_x_470) ;  /* 0x0000000000280947 */ /* 0x000fea0003800000 */
[----:B------:R-:W-:Y:S01]  /*109f0*/  ULDC UR4, c[0x0][0x3f4] ;  /* 0x0000fd0000047ab9 */ /* 0x000fe20000000800 */
[C---:B-1----:R-:W-:Y:S02]  /*10a00*/  IADD3 R4, P0, R16.reuse, R5, RZ ;  /* 0x0000000510047210 */ /* 0x042fe40007f1e0ff */
[----:B------:R-:W-:Y:S02]  /*10a10*/  CS2R R24, SRZ ;  /* 0x0000000000187805 */ /* 0x000fe4000001ff00 */
[C---:B------:R-:W-:Y:S02]  /*10a20*/  ISETP.GE.AND P2, PT, R16.reuse, UR4, PT ;  /* 0x0000000410007c0c */ /* 0x040fe4000bf46270 */
[----:B--2---:R-:W-:Y:S01]  /*10a30*/  IADD3 R14, P1, R16, R14, RZ ;  /* 0x0000000e100e7210 */ /* 0x004fe20007f3e0ff */
[----:B---3--:R-:W-:-:S04]  /*10a40*/  IMAD.X R5, R3, 0x1, R17, P0 ;  /* 0x0000000103057824 */ /* 0x008fc800000e0611 */
[----:B----4-:R-:W-:-:S06]  /*10a50*/  IMAD.X R15, R7, 0x1, R17, P1 ;  /* 0x00000001070f7824 */ /* 0x010fcc00008e0611 */
[----:B------:R-:W-:Y:S05]  /*10a60*/  @P2 BRA `(.L_x_470) ;  /* 0x0000000000082947 */ /* 0x000fea0003800000 */
[----:B------:R0:W5:Y:S04]  /*10a70*/  LD.E.128 R24, desc[UR42][R4.64] ;  /* 0x0000002a04187980 */ /* 0x000168000c101d00 */
[----:B------:R0:W5:Y:S02]  /*10a80*/  LD.E.128 R8, desc[UR42][R14.64] ;  /* 0x0000002a0e087980 */ /* 0x000164000c101d00 */
.L_x_470:
[----:B------:R-:W-:Y:S05]  /*10a90*/  BSYNC B1 ;  /* 0x0000000000017941 */ /* 0x000fea0003800000 */
.L_x_469:
[----:B01----:R-:W2:Y:S01]  /*10aa0*/  LDL.LU R5, [R1+0x4] ;  /* 0x0000040001057983 */ /* 0x003ea20000300800 */
[----:B------:R-:W-:Y:S01]  /*10ab0*/  ULEA.HI UR4, UR45, UR45, URZ, 0x1 ;  /* 0x0000002d2d047291 */ /* 0x000fe2000f8f083f */
[----:B-----5:R-:W-:Y:S01]  /*10ac0*/  SHF.R.U32.HI R0, RZ, 0x8, R24 ;  /* 0x00000008ff007819 */ /* 0x020fe20000011618 */
[C---:B------:R-:W-:Y:S01]  /*10ad0*/  VIADD R34, R23.reuse, 0x20 ;  /* 0x0000002017227836 */ /* 0x040fe20000000000 */
[----:B---3--:R-:W-:Y:S01]  /*10ae0*/  LOP3.LUT R3, R24, 0xff, RZ, 0xc0, !PT ;  /* 0x000000ff18037812 */ /* 0x008fe200078ec0ff */
[----:B------:R-:W-:Y:S01]  /*10af0*/  ULOP3.LUT UR4, UR4, 0xfffffffe, URZ, 0xc0, !UPT ;  /* 0xfffffffe04047892 */ /* 0x000fe2000f8ec03f */
[----:B------:R-:W-:Y:S01]  /*10b00*/  LOP3.LUT R0, R0, 0xff, RZ, 0xc0, !PT ;  /* 0x000000ff00007812 */ /* 0x000fe200078ec0ff */
[----:B------:R-:W-:Y:S01]  /*10b10*/  VIADD R32, R23, 0x40 ;  /* 0x0000004017207836 */ /* 0x000fe20000000000 */
[----:B----4-:R-:W-:Y:S01]  /*10b20*/  SHF.R.U32.HI R7, RZ, 0x8, R25 ;  /* 0x00000008ff077819 */ /* 0x010fe20000011619 */
[----:B------:R-:W-:Y:S01]  /*10b30*/  UIADD3 UR4, UR45, -UR4, URZ ;  /* 0x800000042d047290 */ /* 0x000fe2000fffe03f */
[----:B------:R-:W-:Y:S01]  /*10b40*/  LOP3.LUT R4, R25, 0xff, RZ, 0xc0, !PT ;  /* 0x000000ff19047812 */ /* 0x000fe200078ec0ff */
[----:B------:R-:W-:Y:S01]  /*10b50*/  VIADD R30, R23, 0x60 ;  /* 0x00000060171e7836 */ /* 0x000fe20000000000 */
[----:B------:R-:W-:Y:S01]  /*10b60*/  LOP3.LUT R7, R7, 0xff, RZ, 0xc0, !PT ;  /* 0x000000ff07077812 */ /* 0x000fe200078ec0ff */
[----:B------:R-:W-:Y:S01]  /*10b70*/  BSSY B1, `(.L_x_471) ;  /* 0x000003f000017945 */ /* 0x000fe20003800000 */
[----:B--2---:R-:W-:-:S02]  /*10b80*/  LOP3.LUT R14, R8, 0xff, RZ, 0xc0, !PT ;  /* 0x000000ff080e7812 */ /* 0x004fc400078ec0ff */
[----:B------:R-:W-:Y:S02]  /*10b90*/  MOV R35, UR4 ;  /* 0x0000000400237c02 */ /* 0x000fe40008000f00 */
[----:B------:R-:W-:Y:S02]  /*10ba0*/  PRMT R4, R7, 0x7604, R4 ;  /* 0x0000760407047816 */ /* 0x000fe40000000004 */
[----:B------:R-:W-:Y:S02]  /*10bb0*/  SHF.L.U32 R35, R35, 0x1f, RZ ;  /* 0x0000001f23237819 */ /* 0x000fe400000006ff */
[----:B------:R-:W-:Y:S02]  /*10bc0*/  LOP3.LUT R6, R26, 0xff, RZ, 0xc0, !PT ;  /* 0x000000ff1a067812 */ /* 0x000fe400078ec0ff */
[----:B------:R-:W0:Y:S01]  /*10bd0*/  SYNCS.PHASECHK.TRANS64.TRYWAIT P4, [R22+URZ+0x38800], R35 ;  /* 0x03880023160075a7 */ /* 0x000e22000808017f */
[----:B------:R-:W-:Y:S02]  /*10be0*/  SHF.R.U32.HI R15, RZ, 0x8, R27 ;  /* 0x00000008ff0f7819 */ /* 0x000fe4000001161b */
[----:B------:R-:W-:-:S02]  /*10bf0*/  LOP3.LUT R12, R27, 0xff, RZ, 0xc0, !PT ;  /* 0x000000ff1b0c7812 */ /* 0x000fc400078ec0ff */
[----:B------:R-:W-:Y:S02]  /*10c00*/  LOP3.LUT R15, R15, 0xff, RZ, 0xc0, !PT ;  /* 0x000000ff0f0f7812 */ /* 0x000fe400078ec0ff */
[----:B------:R-:W-:Y:S02]  /*10c10*/  SHF.R.U32.HI R29, RZ, 0x10, R9 ;  /* 0x00000010ff1d7819 */ /* 0x000fe40000011609 */
[----:B------:R-:W-:Y:S02]  /*10c20*/  PRMT R12, R15, 0x7604, R12 ;  /* 0x000076040f0c7816 */ /* 0x000fe4000000000c */
[----:B------:R-:W-:Y:S01]  /*10c30*/  SHF.R.U32.HI R33, RZ, 0x10, R11 ;  /* 0x00000010ff217819 */ /* 0x000fe2000001160b */
[----:B------:R-:W-:-:S03]  /*10c40*/  IMAD.U32 R29, R29, 0x10000, RZ ;  /* 0x000100001d1d7824 */ /* 0x000fc600078e00ff */
[----:B------:R-:W-:Y:S01]  /*10c50*/  SHF.L.U32 R33, R33, 0x10, RZ ;  /* 0x0000001021217819 */ /* 0x000fe200000006ff */
[----:B------:R-:W-:Y:S01]  /*10c60*/  IMAD R20, R5, -0x80, R13 ;  /* 0xffffff8005147824 */ /* 0x000fe200078e020d */
[----:B------:R-:W-:Y:S02]  /*10c70*/  PRMT R5, R0, 0x7604, R3 ;  /* 0x0000760400057816 */ /* 0x000fe40000000003 */
[----:B------:R-:W-:Y:S02]  /*10c80*/  SHF.R.U32.HI R3, RZ, 0x8, R8 ;  /* 0x00000008ff037819 */ /* 0x000fe40000011608 */
[----:B------:R-:W-:Y:S02]  /*10c90*/  SHF.R.U32.HI R0, RZ, 0x8, R26 ;  /* 0x00000008ff007819 */ /* 0x000fe4000001161a */
[----:B------:R-:W-:Y:S02]  /*10ca0*/  LOP3.LUT R3, R3, 0xff, RZ, 0xc0, !PT ;  /* 0x000000ff03037812 */ /* 0x000fe400078ec0ff */
[----:B------:R-:W-:-:S02]  /*10cb0*/  LOP3.LUT R7, R0, 0xff, RZ, 0xc0, !PT ;  /* 0x000000ff00077812 */ /* 0x000fc400078ec0ff */
[----:B------:R-:W-:Y:S02]  /*10cc0*/  PRMT R21, R3, 0x7604, R14 ;  /* 0x0000760403157816 */ /* 0x000fe4000000000e */
[----:B------:R-:W1:Y:S01]  /*10cd0*/  LDC R3, c[0x0][0x3f4] ;  /* 0x0000fd00ff037b82 */ /* 0x000e620000000800 */
[----:B------:R-:W-:Y:S02]  /*10ce0*/  PRMT R13, R7, 0x7604, R6 ;  /* 0x00007604070d7816 */ /* 0x000fe40000000006 */
[----:B------:R-:W-:Y:S02]  /*10cf0*/  SHF.R.U32.HI R7, RZ, 0x8, R9 ;  /* 0x00000008ff077819 */ /* 0x000fe40000011609 */
[----:B------:R-:W-:Y:S02]  /*10d00*/  SHF.R.U32.HI R0, RZ, 0x8, R10 ;  /* 0x00000008ff007819 */ /* 0x000fe4000001160a */
[----:B------:R-:W-:Y:S02]  /*10d10*/  LOP3.LUT R6, R9, 0xff, RZ, 0xc0, !PT ;  /* 0x000000ff09067812 */ /* 0x000fe400078ec0ff */
[----:B------:R-:W-:-:S02]  /*10d20*/  LOP3.LUT R7, R7, 0xff, RZ, 0xc0, !PT ;  /* 0x000000ff07077812 */ /* 0x000fc400078ec0ff */
[----:B------:R-:W-:Y:S02]  /*10d30*/  LOP3.LUT R14, R10, 0xff, RZ, 0xc0, !PT ;  /* 0x000000ff0a0e7812 */ /* 0x000fe400078ec0ff */
[----:B------:R-:W-:Y:S02]  /*10d40*/  LOP3.LUT R15, R0, 0xff, RZ, 0xc0, !PT ;  /* 0x000000ff000f7812 */ /* 0x000fe400078ec0ff */
[----:B------:R-:W-:Y:S02]  /*10d50*/  PRMT R6, R7, 0x7604, R6 ;  /* 0x0000760407067816 */ /* 0x000fe40000000006 */
[----:B------:R-:W-:Y:S02]  /*10d60*/  SHF.R.U32.HI R7, RZ, 0x8, R11 ;  /* 0x00000008ff077819 */ /* 0x000fe4000001160b */
[----:B------:R-:W-:Y:S02]  /*10d70*/  PRMT R31, R15, 0x7604, R14 ;  /* 0x000076040f1f7816 */ /* 0x000fe4000000000e */
[----:B------:R-:W-:-:S02]  /*10d80*/  SHF.R.U32.HI R15, RZ, 0x10, R27 ;  /* 0x00000010ff0f7819 */ /* 0x000fc4000001161b */
[----:B------:R-:W-:Y:S02]  /*10d90*/  LOP3.LUT R0, R11, 0xff, RZ, 0xc0, !PT ;  /* 0x000000ff0b007812 */ /* 0x000fe400078ec0ff */
[----:B------:R-:W-:Y:S01]  /*10da0*/  LOP3.LUT R7, R7, 0xff, RZ, 0xc0, !PT ;  /* 0x000000ff07077812 */ /* 0x000fe200078ec0ff */
[----:B------:R-:W-:Y:S01]  /*10db0*/  IMAD.U32 R15, R15, 0x10000, RZ ;  /* 0x000100000f0f7824 */ /* 0x000fe200078e00ff */
[----:B------:R-:W-:Y:S02]  /*10dc0*/  SHF.R.U32.HI R14, RZ, 0x10, R25 ;  /* 0x00000010ff0e7819 */ /* 0x000fe40000011619 */
[----:B------:R-:W-:Y:S02]  /*10dd0*/  PRMT R0, R7, 0x7604, R0 ;  /* 0x0000760407007816 */ /* 0x000fe40000000000 */
[----:B-1----:R-:W-:Y:S01]  /*10de0*/  ISETP.GE.AND P0, PT, R16, R3, PT ;  /* 0x000000031000720c */ /* 0x002fe20003f06270 */
[----:B------:R-:W-:Y:S01]  /*10df0*/  IMAD.U32 R7, R14, 0x10000, RZ ;  /* 0x000100000e077824 */ /* 0x000fe200078e00ff */
[----:B------:R-:W-:-:S02]  /*10e00*/  VIMNMX R20, R20, 0x80, PT ;  /* 0x0000008014147848 */ /* 0x000fc40003fe0100 */
[----:B------:R-:W-:Y:S02]  /*10e10*/  LOP3.LUT R13, R13, 0xff0000, R26, 0xf8, !PT ;  /* 0x00ff00000d0d7812 */ /* 0x000fe400078ef81a */
[----:B------:R-:W-:Y:S02]  /*10e20*/  LOP3.LUT R15, R12, 0xff0000, R15, 0xf8, !PT ;  /* 0x00ff00000c0f7812 */ /* 0x000fe400078ef80f */
[----:B------:R-:W-:Y:S02]  /*10e30*/  LOP3.LUT R5, R5, 0xff0000, R24, 0xf8, !PT ;  /* 0x00ff000005057812 */ /* 0x000fe400078ef818 */
[----:B------:R-:W-:Y:S02]  /*10e40*/  LOP3.LUT R7, R4, 0xff0000, R7, 0xf8, !PT ;  /* 0x00ff000004077812 */ /* 0x000fe400078ef807 */
[----:B------:R-:W-:Y:S02]  /*10e50*/  LOP3.LUT R29, R6, 0xff0000, R29, 0xf8, !PT ;  /* 0x00ff0000061d7812 */ /* 0x000fe400078ef81d */
[----:B------:R-:W-:-:S02]  /*10e60*/  LOP3.LUT R33, R0, 0xff0000, R33, 0xf8, !PT ;  /* 0x00ff000000217812 */ /* 0x000fc400078ef821 */
[----:B------:R-:W-:Y:S02]  /*10e70*/  LOP3.LUT R21, R21, 0xff0000, R8, 0xf8, !PT ;  /* 0x00ff000015157812 */ /* 0x000fe400078ef808 */
[----:B------:R-:W-:Y:S02]  /*10e80*/  LOP3.LUT R31, R31, 0xff0000, R10, 0xf8, !PT ;  /* 0x00ff00001f1f7812 */ /* 0x000fe400078ef80a */
[-C--:B------:R-:W-:Y:S02]  /*10e90*/  ISETP.GE.OR P3, PT, R23, R20.reuse, P0 ;  /* 0x000000141700720c */ /* 0x080fe40000766670 */
[-C--:B------:R-:W-:Y:S02]  /*10ea0*/  ISETP.GE.OR P2, PT, R34, R20.reuse, P0 ;  /* 0x000000142200720c */ /* 0x080fe40000746670 */
[----:B------:R-:W-:Y:S02]  /*10eb0*/  ISETP.GE.OR P1, PT, R32, R20, P0 ;  /* 0x000000142000720c */ /* 0x000fe40000726670 */
[----:B------:R-:W-:-:S02]  /*10ec0*/  LOP3.LUT R12, R13, 0xff000000, R26, 0xf8, !PT ;  /* 0xff0000000d0c7812 */ /* 0x000fc400078ef81a */
[----:B------:R-:W-:Y:S02]  /*10ed0*/  LOP3.LUT R0, R5, 0xff000000, R24, 0xf8, !PT ;  /* 0xff00000005007812 */ /* 0x000fe400078ef818 */
[----:B------:R-:W-:Y:S02]  /*10ee0*/  ISETP.GE.OR P0, PT, R30, R20, P0 ;  /* 0x000000141e00720c */ /* 0x000fe40000706670 */
[----:B------:R-:W-:Y:S02]  /*10ef0*/  LOP3.LUT R26, R15, 0xff000000, R27, 0xf8, !PT ;  /* 0xff0000000f1a7812 */ /* 0x000fe400078ef81b */
[----:B------:R-:W-:Y:S02]  /*10f00*/  LOP3.LUT R24, R7, 0xff000000, R25, 0xf8, !PT ;  /* 0xff00000007187812 */ /* 0x000fe400078ef819 */
[----:B------:R-:W-:Y:S02]  /*10f10*/  LOP3.LUT R13, R21, 0xff000000, R8, 0xf8, !PT ;  /* 0xff000000150d7812 */ /* 0x000fe400078ef808 */
[----:B------:R-:W-:-:S02]  /*10f20*/  LOP3.LUT R14, R29, 0xff000000, R9, 0xf8, !PT ;  /* 0xff0000001d0e7812 */ /* 0x000fc400078ef809 */
[----:B------:R-:W-:Y:S02]  /*10f30*/  LOP3.LUT R15, R31, 0xff000000, R10, 0xf8, !PT ;  /* 0xff0000001f0f7812 */ /* 0x000fe400078ef80a */
[----:B------:R-:W-:Y:S01]  /*10f40*/  LOP3.LUT R20, R33, 0xff000000, R11, 0xf8, !PT ;  /* 0xff00000021147812 */ /* 0x000fe200078ef80b */
[----:B0-----:R-:W-:Y:S06]  /*10f50*/  @!P4 BRA `(.L_x_472) ;  /* 0x0000015c00c8c947 */ /* 0x001fec0003800000 */
.L_x_679:
[----:B------:R-:W-:Y:S05]  /*10f60*/  BSYNC B1 ;  /* 0x0000000000017941 */ /* 0x000fea0003800000 */
.L_x_471:
[----:B------:R-:W-:Y:S04]  /*10f70*/  BSSY B1, `(.L_x_473) ;  /* 0x00000d2000017945 */ /* 0x000fe80003800000 */
[----:B------:R-:W-:Y:S05]  /*10f80*/  @P3 BRA `(.L_x_474) ;  /* 0x0000000c00403947 */ /* 0x000fea0003800000 */
[----:B------:R-:W2:Y:S01]  /*10f90*/  LDL R57, [R1+0x34] ;  /* 0x0000340001397983 */ /* 0x000ea20000100800 */
[----:B------:R-:W1:Y:S02]  /*10fa0*/  S2R R4, SR_TID.X ;  /* 0x0000000000047919 */ /* 0x000e640000002100 */
[----:B-1----:R-:W-:-:S04]  /*10fb0*/  IADD3 R5, R4, -0x80, RZ ;  /* 0xffffff8004057810 */ /* 0x002fc80007ffe0ff */
[----:B------:R-:W-:-:S04]  /*10fc0*/  SHF.R.S32.HI R4, RZ, 0x1f, R5 ;  /* 0x0000001fff047819 */ /* 0x000fc80000011405 */
[----:B------:R-:W-:-:S04]  /*10fd0*/  LEA.HI R4, R4, R5, RZ, 0x3 ;  /* 0x0000000504047211 */ /* 0x000fc800078f18ff */
[----:B------:R-:W-:-:S05]  /*10fe0*/  LOP3.LUT R4, R4, 0xfffffff8, RZ, 0xc0, !PT ;  /* 0xfffffff804047812 */ /* 0x000fca00078ec0ff */
[----:B------:R-:W-:Y:S02]  /*10ff0*/  IMAD.IADD R4, R5, 0x1, -R4 ;  /* 0x0000000105047824 */ /* 0x000fe400078e0a04 */
[----:B------:R-:W1:Y:S01]  /*11000*/  S2R R5, SR_TID.X ;  /* 0x0000000000057919 */ /* 0x000e620000002100 */
[----:B------:R-:W-:Y:S02]  /*11010*/  IMAD.SHL.U32 R6, R23, 0x80, RZ ;  /* 0x0000008017067824 */ /* 0x000fe400078e00ff */
[----:B------:R-:W-:-:S03]  /*11020*/  LEA.HI R4, R3, R4, RZ, 0x1c ;  /* 0x0000000403047211 */ /* 0x000fc600078fe0ff */
[----:B------:R-:W-:Y:S02]  /*11030*/  LOP3.LUT R6, R6, 0x380, RZ, 0xc0, !PT ;  /* 0x0000038006067812 */ /* 0x000fe400078ec0ff */
[----:B------:R-:W-:-:S04]  /*11040*/  SHF.R.S32.HI R7, RZ, 0x1f, R4 ;  /* 0x0000001fff077819 */ /* 0x000fc80000011404 */
[----:B------:R-:W-:Y:S01]  /*11050*/  LEA.HI R7, R7, R4, RZ, 0x3 ;  /* 0x0000000407077211 */ /* 0x000fe200078f18ff */
[----:B-1----:R-:W-:Y:S01]  /*11060*/  VIADD R8, R5, 0xffffff80 ;  /* 0xffffff8005087836 */ /* 0x002fe20000000000 */
[----:B------:R-:W-:-:S04]  /*11070*/  SHF.L.U32 R5, R4, 0x4, RZ ;  /* 0x0000000404057819 */ /* 0x000fc800000006ff */
[----:B------:R-:W-:Y:S02]  /*11080*/  LOP3.LUT R5, R6, 0x70, R5, 0xf8, !PT ;  /* 0x0000007006057812 */ /* 0x000fe400078ef805 */
[----:B------:R-:W-:-:S04]  /*11090*/  SHF.R.S32.HI R6, RZ, 0x1f, R8 ;  /* 0x0000001fff067819 */ /* 0x000fc80000011408 */
[----:B------:R-:W-:Y:S01]  /*110a0*/  LEA.HI R6, R6, R8, RZ, 0x6 ;  /* 0x0000000806067211 */ /* 0x000fe200078f30ff */
[----:B------:R-:W-:Y:S02]  /*110b0*/  IMAD.SHL.U32 R8, R23, 0x80, RZ ;  /* 0x0000008017087824 */ /* 0x000fe400078e00ff */
[----:B------:R-:W-:-:S03]  /*110c0*/  IMAD.SHL.U32 R7, R7, 0x800, RZ ;  /* 0x0000080007077824 */ /* 0x000fc600078e00ff */
[----:B------:R-:W-:Y:S01]  /*110d0*/  LOP3.LUT R8, R8, 0x380, RZ, 0xc0, !PT ;  /* 0x0000038008087812 */ /* 0x000fe200078ec0ff */
[----:B------:R-:W-:-:S03]  /*110e0*/  IMAD.SHL.U32 R6, R6, 0x10, RZ ;  /* 0x0000001006067824 */ /* 0x000fc600078e00ff */
[----:B------:R-:W-:Y:S02]  /*110f0*/  SHF.R.U32.HI R8, RZ, 0x3, R8 ;  /* 0x00000003ff087819 */ /* 0x000fe40000011608 */
[----:B------:R-:W-:Y:S02]  /*11100*/  LOP3.LUT R6, R6, 0xfffffc00, RZ, 0xc0, !PT ;  /* 0xfffffc0006067812 */ /* 0x000fe400078ec0ff */
[----:B------:R-:W-:Y:S02]  /*11110*/  LOP3.LUT R4, R5, R8, RZ, 0x3c, !PT ;  /* 0x0000000805047212 */ /* 0x000fe400078e3cff */
[----:B------:R-:W-:-:S04]  /*11120*/  LOP3.LUT R7, R7, 0xffffc000, RZ, 0xc0, !PT ;  /* 0xffffc00007077812 */ /* 0x000fc800078ec0ff */
[----:B------:R-:W-:-:S04]  /*11130*/  IADD3 R21, R4, R7, R6 ;  /* 0x0000000704157210 */ /* 0x000fc80007ffe006 */
[----:B------:R-:W-:-:S05]  /*11140*/  IADD3 R21, R22, R21, RZ ;  /* 0x0000001516157210 */ /* 0x000fca0007ffe0ff */
[----:B------:R-:W1:Y:S01]  /*11150*/  LDS.128 R8, [R21+0x20400] ;  /* 0x0204000015087984 */ /* 0x000e620000000c00 */
[----:B------:R-:W-:Y:S02]  /*11160*/  F2FP.F16.E4M3.UNPACK_B R37, R0.H1 ;  /* 0x00000000ff25723e */ /* 0x000fe400030006ff */
[----:B------:R-:W-:-:S03]  /*11170*/  F2FP.F16.E4M3.UNPACK_B R41, R13.H1 ;  /* 0x0000000dff29723e */ /* 0x000fc600030006ff */
[----:B------:R-:W-:Y:S02]  /*11180*/  HADD2.F32 R38, -RZ, R37.H0_H0 ;  /* 0x20000025ff267230 */ /* 0x000fe40000004100 */
[----:B------:R-:W-:Y:S02]  /*11190*/  HADD2.F32 R40, -RZ, R41.H0_H0 ;  /* 0x20000029ff287230 */ /* 0x000fe40000004100 */
[----:B------:R-:W-:Y:S01]  /*111a0*/  HADD2.F32 R39, -RZ, R37.H1_H1 ;  /* 0x30000025ff277230 */ /* 0x000fe20000004100 */
[----:B------:R-:W-:Y:S02]  /*111b0*/  F2FP.F16.E4M3.UNPACK_B R37, R0 ;  /* 0x00000000ff25723e */ /* 0x000fe400020006ff */
[----:B-1----:R-:W-:-:S05]  /*111c0*/  F2FP.F16.E4M3.UNPACK_B R32, R8.H1 ;  /* 0x00000008ff20723e */ /* 0x002fca00030006ff */
[--C-:B------:R-:W-:Y:S01]  /*111d0*/  HADD2.F32 R33, -RZ, R32.reuse.H0_H0 ;  /* 0x20000020ff217230 */ /* 0x100fe20000004100 */
[-C--:B------:R-:W-:Y:S02]  /*111e0*/  F2FP.F16.E4M3.UNPACK_B R34, R9.reuse ;  /* 0x00000009ff22723e */ /* 0x080fe400020006ff */
[----:B0-----:R-:W-:Y:S02]  /*111f0*/  F2FP.F16.E4M3.UNPACK_B R35, R9.H1 ;  /* 0x00000009ff23723e */ /* 0x001fe400030006ff */
[C---:B------:R-:W-:Y:S01]  /*11200*/  FMUL.FTZ R9, R33.reuse, R38 ;  /* 0x0000002621097220 */ /* 0x040fe20000410000 */
[----:B------:R-:W-:Y:S01]  /*11210*/  FMUL.FTZ R42, R33, R40 ;  /* 0x00000028212a7220 */ /* 0x000fe20000410000 */
[----:B------:R-:W-:Y:S01]  /*11220*/  F2FP.F16.E4M3.UNPACK_B R8, R8 ;  /* 0x00000008ff08723e */ /* 0x000fe200020006ff */
[----:B------:R-:W-:-:S05]  /*11230*/  HADD2.F32 R32, -RZ, R32.H1_H1 ;  /* 0x30000020ff207230 */ /* 0x000fca0000004100 */
[----:B------:R-:W-:Y:S01]  /*11240*/  FMUL.FTZ R45, R32, R39 ;  /* 0x00000027202d7220 */ /* 0x000fe20000410000 */
[-C--:B------:R-:W-:Y:S02]  /*11250*/  F2FP.F16.E4M3.UNPACK_B R36, R10.reuse ;  /* 0x0000000aff24723e */ /* 0x080fe400020006ff */
[----:B------:R-:W-:Y:S01]  /*11260*/  F2FP.F16.E4M3.UNPACK_B R10, R10.H1 ;  /* 0x0000000aff0a723e */ /* 0x000fe200030006ff */
[----:B--2---:R-:W0:Y:S02]  /*11270*/  LDS.128 R4, [R57+0x20400] ;  /* 0x0204000039047984 */ /* 0x004e240000000c00 */
[-C--:B0-----:R-:W-:Y:S02]  /*11280*/  F2FP.F16.E4M3.UNPACK_B R25, R4.reuse ;  /* 0x00000004ff19723e */ /* 0x081fe400020006ff */
[----:B------:R-:W-:Y:S02]  /*11290*/  F2FP.F16.E4M3.UNPACK_B R4, R4.H1 ;  /* 0x00000004ff04723e */ /* 0x000fe400030006ff */
[----:B------:R-:W-:-:S02]  /*112a0*/  F2FP.F16.E4M3.UNPACK_B R27, R5 ;  /* 0x00000005ff1b723e */ /* 0x000fc400020006ff */
[----:B------:R-:W-:Y:S01]  /*112b0*/  F2FP.F16.E4M3.UNPACK_B R29, R5.H1 ;  /* 0x00000005ff1d723e */ /* 0x000fe200030006ff */
[----:B------:R-:W-:-:S05]  /*112c0*/  HADD2.F32 R5, -RZ, R4.H0_H0 ;  /* 0x20000004ff057230 */ /* 0x000fca0000004100 */
[C---:B------:R-:W-:Y:S01]  /*112d0*/  FFMA.FTZ R46, R5.reuse, R40, R9 ;  /* 0x00000028052e7223 */ /* 0x040fe20000010009 */
[----:B------:R-:W-:Y:S01]  /*112e0*/  F2FP.F16.E4M3.UNPACK_B R40, R13 ;  /* 0x0000000dff28723e */ /* 0x000fe200020006ff */
[----:B------:R-:W-:Y:S01]  /*112f0*/  FFMA.FTZ R44, R5, R38, -R42 ;  /* 0x00000026052c7223 */ /* 0x000fe2000001082a */
[----:B------:R-:W-:Y:S02]  /*11300*/  HADD2.F32 R42, -RZ, R41.H1_H1 ;  /* 0x30000029ff2a7230 */ /* 0x000fe40000004100 */
[----:B------:R-:W-:Y:S02]  /*11310*/  HADD2.F32 R9, -RZ, R8.H0_H0 ;  /* 0x20000008ff097230 */ /* 0x000fe40000004100 */
[----:B------:R-:W-:Y:S02]  /*11320*/  HADD2.F32 R41, -RZ, R40.H0_H0 ;  /* 0x20000028ff297230 */ /* 0x000fe40000004100 */
[----:B------:R-:W-:Y:S02]  /*11330*/  HADD2.F32 R5, -RZ, R4.H1_H1 ;  /* 0x30000004ff057230 */ /* 0x000fe40000004100 */
[----:B------:R-:W-:-:S02]  /*11340*/  HADD2.F32 R38, -RZ, R37.H0_H0 ;  /* 0x20000025ff267230 */ /* 0x000fc40000004100 */
[C---:B------:R-:W-:Y:S01]  /*11350*/  FMUL.FTZ R43, R9.reuse, R41 ;  /* 0x00000029092b7220 */ /* 0x040fe20000410000 */
[----:B------:R-:W-:Y:S02]  /*11360*/  HADD2.F32 R4, -RZ, R25.H0_H0 ;  /* 0x20000019ff047230 */ /* 0x000fe40000004100 */
[----:B------:R-:W-:Y:S01]  /*11370*/  FMUL.FTZ R48, R32, R42 ;  /* 0x0000002a20307220 */ /* 0x000fe20000410000 */
[----:B------:R-:W-:Y:S01]  /*11380*/  FMUL.FTZ R32, R9, R38 ;  /* 0x0000002609207220 */ /* 0x000fe20000410000 */
[----:B------:R-:W-:Y:S01]  /*11390*/  F2FP.F16.E4M3.UNPACK_B R9, R24.H1 ;  /* 0x00000018ff09723e */ /* 0x000fe200030006ff */
[----:B------:R-:W-:Y:S01]  /*113a0*/  FFMA.FTZ R43, R4, R38, -R43 ;  /* 0x00000026042b7223 */ /* 0x000fe2000001082b */
[----:B------:R-:W-:Y:S01]  /*113b0*/  F2FP.F16.E4M3.UNPACK_B R38, R14.H1 ;  /* 0x0000000eff26723e */ /* 0x000fe200030006ff */
[----:B------:R-:W-:Y:S02]  /*113c0*/  HADD2.F32 R37, -RZ, R37.H1_H1 ;  /* 0x30000025ff257230 */ /* 0x000fe40000004100 */
[----:B------:R-:W-:-:S02]  /*113d0*/  HADD2.F32 R40, -RZ, R40.H1_H1 ;  /* 0x30000028ff287230 */ /* 0x000fc40000004100 */
[----:B------:R-:W-:Y:S02]  /*113e0*/  HADD2.F32 R8, -RZ, R8.H1_H1 ;  /* 0x30000008ff087230 */ /* 0x000fe40000004100 */
[C---:B------:R-:W-:Y:S01]  /*113f0*/  FFMA.FTZ R47, R5.reuse, R39, -R48 ;  /* 0x00000027052f7223 */ /* 0x040fe20000010830 */
[----:B------:R-:W-:Y:S01]  /*11400*/  FFMA.FTZ R49, R5, R42, R45 ;  /* 0x0000002a05317223 */ /* 0x000fe2000001002d */
[----:B------:R-:W-:Y:S01]  /*11410*/  FFMA.FTZ R41, R4, R41, R32 ;  /* 0x0000002904297223 */ /* 0x000fe20000010020 */
[----:B------:R-:W-:Y:S02]  /*11420*/  HADD2.F32 R25, -RZ, R25.H1_H1 ;  /* 0x30000019ff197230 */ /* 0x000fe40000004100 */
[C---:B------:R-:W-:Y:S01]  /*11430*/  FMUL.FTZ R42, R8.reuse, R40 ;  /* 0x00000028082a7220 */ /* 0x040fe20000410000 */
[----:B------:R-:W-:Y:S02]  /*11440*/  HADD2.F32 R39, -RZ, R38.H0_H0 ;  /* 0x20000026ff277230 */ /* 0x000fe40000004100 */
[----:B------:R-:W-:Y:S01]  /*11450*/  FMUL.FTZ R45, R8, R37 ;  /* 0x00000025082d7220 */ /* 0x000fe20000410000 */
[----:B------:R-:W-:-:S02]  /*11460*/  HADD2.F32 R5, -RZ, R35.H0_H0 ;  /* 0x20000023ff057230 */ /* 0x000fc40000004100 */
[----:B------:R-:W-:Y:S02]  /*11470*/  HADD2.F32 R32, -RZ, R9.H0_H0 ;  /* 0x20000009ff207230 */ /* 0x000fe40000004100 */
[----:B------:R-:W-:Y:S01]  /*11480*/  FFMA.FTZ R42, R25, R37, -R42 ;  /* 0x00000025192a7223 */ /* 0x000fe2000001082a */
[----:B------:R-:W-:Y:S02]  /*11490*/  HADD2.F32 R4, -RZ, R29.H0_H0 ;  /* 0x2000001dff047230 */ /* 0x000fe40000004100 */
[----:B------:R-:W-:Y:S01]  /*114a0*/  FMUL.FTZ R51, R5, R39 ;  /* 0x0000002705337220 */ /* 0x000fe20000410000 */
[----:B------:R-:W-:Y:S01]  /*114b0*/  FFMA.FTZ R40, R25, R40, R45 ;  /* 0x0000002819287223 */ /* 0x000fe2000001002d */
[----:B------:R-:W-:Y:S01]  /*114c0*/  FMUL.FTZ R8, R5, R32 ;  /* 0x0000002005087220 */ /* 0x000fe20000410000 */
[----:B------:R-:W-:Y:S01]  /*114d0*/  F2FP.F16.E4M3.UNPACK_B R25, R14 ;  /* 0x0000000eff19723e */ /* 0x000fe200020006ff */
[----:B------:R-:W-:Y:S01]  /*114e0*/  FFMA.FTZ R51, R4, R32, -R51 ;  /* 0x0000002004337223 */ /* 0x000fe20000010833 */
[----:B------:R-:W-:-:S02]  /*114f0*/  HADD2.F32 R38, -RZ, R38.H1_H1 ;  /* 0x30000026ff267230 */ /* 0x000fc40000004100 */
[----:B------:R-:W-:Y:S01]  /*11500*/  FFMA.FTZ R39, R4, R39, R8 ;  /* 0x0000002704277223 */ /* 0x000fe20000010008 */
[----:B------:R-:W-:Y:S01]  /*11510*/  HADD2.F32 R35, -RZ, R35.H1_H1 ;  /* 0x30000023ff237230 */ /* 0x000fe20000004100 */
[----:B------:R-:W-:Y:S01]  /*11520*/  F2FP.F16.E4M3.UNPACK_B R8, R24 ;  /* 0x00000018ff08723e */ /* 0x000fe200020006ff */
[----:B------:R-:W-:Y:S02]  /*11530*/  HADD2.F32 R32, -RZ, R9.H1_H1 ;  /* 0x30000009ff207230 */ /* 0x000fe40000004100 */
[----:B------:R-:W-:Y:S02]  /*11540*/  HADD2.F32 R37, -RZ, R25.H0_H0 ;  /* 0x20000019ff257230 */ /* 0x000fe40000004100 */
[----:B------:R-:W-:Y:S02]  /*11550*/  HADD2.F32 R5, -RZ, R34.H0_H0 ;  /* 0x20000022ff057230 */ /* 0x000fe40000004100 */
[----:B------:R-:W-:Y:S01]  /*11560*/  FMUL.FTZ R50, R35, R38 ;  /* 0x0000002623327220 */ /* 0x000fe20000410000 */
[----:B------:R-:W-:-:S02]  /*11570*/  HADD2.F32 R29, -RZ, R29.H1_H1 ;  /* 0x3000001dff1d7230 */ /* 0x000fc40000004100 */
[-C--:B------:R-:W-:Y:S01]  /*11580*/  FMUL.FTZ R45, R35, R32.reuse ;  /* 0x00000020232d7220 */ /* 0x080fe20000410000 */
[----:B------:R-:W-:Y:S02]  /*11590*/  HADD2.F32 R9, -RZ, R8.H0_H0 ;  /* 0x20000008ff097230 */ /* 0x000fe40000004100 */
[----:B------:R-:W-:Y:S01]  /*115a0*/  FMUL.FTZ R35, R5, R37 ;  /* 0x0000002505237220 */ /* 0x000fe20000410000 */
[----:B------:R-:W-:Y:S02]  /*115b0*/  HADD2.F32 R4, -RZ, R27.H0_H0 ;  /* 0x2000001bff047230 */ /* 0x000fe40000004100 */
[C---:B------:R-:W-:Y:S01]  /*115c0*/  FFMA.FTZ R52, R29.reuse, R32, -R50 ;  /* 0x000000201d347223 */ /* 0x040fe20000010832 */
[----:B------:R-:W-:Y:S01]  /*115d0*/  FFMA.FTZ R54, R29, R38, R45 ;  /* 0x000000261d367223 */ /* 0x000fe2000001002d */
[----:B------:R-:W-:Y:S01]  /*115e0*/  F2FP.F16.E4M3.UNPACK_B R32, R15.H1 ;  /* 0x0000000fff20723e */ /* 0x000fe200030006ff */
[-C--:B------:R-:W-:Y:S01]  /*115f0*/  FMUL.FTZ R48, R5, R9.reuse ;  /* 0x0000000905307220 */ /* 0x080fe20000410000 */
[----:B------:R-:W-:Y:S01]  /*11600*/  FFMA.FTZ R38, R4, R9, -R35 ;  /* 0x0000000904267223 */ /* 0x000fe20000010823 */
[----:B------:R-:W-:Y:S01]  /*11610*/  HADD2.F32 R29, -RZ, R25.H1_H1 ;  /* 0x30000019ff1d7230 */ /* 0x000fe20000004100 */
[----:B------:R-:W-:Y:S01]  /*11620*/  F2FP.F16.E4M3.UNPACK_B R9, R12.H1 ;  /* 0x0000000cff09723e */ /* 0x000fe200030006ff */
[----:B------:R-:W-:Y:S01]  /*11630*/  HADD2.F32 R34, -RZ, R34.H1_H1 ;  /* 0x30000022ff227230 */ /* 0x000fe20000004100 */
[-C--:B------:R-:W-:Y:S01]  /*11640*/  F2FP.F16.E4M3.UNPACK_B R30, R6.reuse ;  /* 0x00000006ff1e723e */ /* 0x080fe200020006ff */
[----:B------:R-:W-:Y:S01]  /*11650*/  HADD2.F32 R8, -RZ, R8.H1_H1 ;  /* 0x30000008ff087230 */ /* 0x000fe20000004100 */
[----:B------:R-:W-:Y:S01]  /*11660*/  F2FP.F16.E4M3.UNPACK_B R6, R6.H1 ;  /* 0x00000006ff06723e */ /* 0x000fe200030006ff */
[----:B------:R-:W-:-:S02]  /*11670*/  HADD2.F32 R35, -RZ, R32.H0_H0 ;  /* 0x20000020ff237230 */ /* 0x000fc40000004100 */
[C---:B------:R-:W-:Y:S01]  /*11680*/  FMUL.FTZ R50, R34.reuse, R29 ;  /* 0x0000001d22327220 */ /* 0x040fe20000410000 */
[----:B------:R-:W-:Y:S02]  /*11690*/  HADD2.F32 R5, -RZ, R10.H0_H0 ;  /* 0x2000000aff057230 */ /* 0x000fe40000004100 */
[----:B------:R-:W-:Y:S01]  /*116a0*/  FMUL.FTZ R34, R34, R8 ;  /* 0x0000000822227220 */ /* 0x000fe20000410000 */
[----:B------:R-:W-:Y:S02]  /*116b0*/  HADD2.F32 R27, -RZ, R27.H1_H1 ;  /* 0x3000001bff1b7230 */ /* 0x000fe40000004100 */
[----:B------:R-:W-:Y:S01]  /*116c0*/  FFMA.FTZ R48, R4, R37, R48 ;  /* 0x0000002504307223 */ /* 0x000fe20000010030 */
[----:B------:R-:W-:Y:S02]  /*116d0*/  HADD2.F32 R25, -RZ, R9.H0_H0 ;  /* 0x20000009ff197230 */ /* 0x000fe40000004100 */
[----:B------:R-:W-:Y:S01]  /*116e0*/  FMUL.FTZ R45, R5, R35 ;  /* 0x00000023052d7220 */ /* 0x000fe20000410000 */
[----:B------:R-:W-:-:S02]  /*116f0*/  HADD2.F32 R4, -RZ, R6.H0_H0 ;  /* 0x20000006ff047230 */ /* 0x000fc40000004100 */
[C---:B------:R-:W-:Y:S01]  /*11700*/  FFMA.FTZ R37, R27.reuse, R8, -R50 ;  /* 0x000000081b257223 */ /* 0x040fe20000010832 */
[----:B------:R-:W-:Y:S01]  /*11710*/  FFMA.FTZ R29, R27, R29, R34 ;  /* 0x0000001d1b1d7223 */ /* 0x000fe20000010022 */
[-C--:B------:R-:W-:Y:S01]  /*11720*/  FMUL.FTZ R56, R5, R25.reuse ;  /* 0x0000001905387220 */ /* 0x080fe20000410000 */
[----:B------:R-:W-:Y:S02]  /*11730*/  HADD2.F32 R27, -RZ, R32.H1_H1 ;  /* 0x30000020ff1b7230 */ /* 0x000fe40000004100 */
[----:B------:R-:W-:Y:S02]  /*11740*/  HADD2.F32 R10, -RZ, R10.H1_H1 ;  /* 0x3000000aff0a7230 */ /* 0x000fe40000004100 */
[----:B------:R-:W-:Y:S02]  /*11750*/  HADD2.F32 R9, -RZ, R9.H1_H1 ;  /* 0x30000009ff097230 */ /* 0x000fe40000004100 */
[C---:B------:R-:W-:Y:S01]  /*11760*/  FFMA.FTZ R34, R4.reuse, R25, -R45 ;  /* 0x0000001904227223 */ /* 0x040fe2000001082d */
[----:B------:R-:W-:Y:S01]  /*11770*/  F2FP.F16.E4M3.UNPACK_B R25, R15 ;  /* 0x0000000fff19723e */ /* 0x000fe200020006ff */
[----:B------:R-:W-:Y:S01]  /*11780*/  FFMA.FTZ R56, R4, R35, R56 ;  /* 0x0000002304387223 */ /* 0x000fe20000010038 */
[----:B------:R-:W-:Y:S01]  /*11790*/  HADD2.F32 R6, -RZ, R6.H1_H1 ;  /* 0x30000006ff067230 */ /* 0x000fe20000004100 */
[----:B------:R-:W-:Y:S01]  /*117a0*/  F2FP.F16.E4M3.UNPACK_B R8, R12 ;  /* 0x0000000cff08723e */ /* 0x000fe200020006ff */
[C---:B------:R-:W-:Y:S01]  /*117b0*/  FMUL.FTZ R35, R10.reuse, R27 ;  /* 0x0000001b0a237220 */ /* 0x040fe20000410000 */
[----:B------:R-:W-:Y:S01]  /*117c0*/  FMUL.FTZ R4, R10, R9 ;  /* 0x000000090a047220 */ /* 0x000fe20000410000 */
[----:B------:R-:W-:-:S02]  /*117d0*/  HADD2.F32 R10, -RZ, R25.H0_H0 ;  /* 0x20000019ff0a7230 */ /* 0x000fc40000004100 */
[----:B------:R-:W-:Y:S02]  /*117e0*/  HADD2.F32 R5, -RZ, R36.H0_H0 ;  /* 0x20000024ff057230 */ /* 0x000fe40000004100 */
[C---:B------:R-:W-:Y:S01]  /*117f0*/  FFMA.FTZ R53, R6.reuse, R9, -R35 ;  /* 0x0000000906357223 */ /* 0x040fe20000010823 */
[----:B------:R-:W-:Y:S01]  /*11800*/  FFMA.FTZ R55, R6, R27, R4 ;  /* 0x0000001b06377223 */ /* 0x000fe20000010004 */
[----:B------:R-:W-:Y:S02]  /*11810*/  HADD2.F32 R6, -RZ, R8.H0_H0 ;  /* 0x20000008ff067230 */ /* 0x000fe40000004100 */
[----:B------:R-:W-:Y:S02]  /*11820*/  HADD2.F32 R4, -RZ, R30.H0_H0 ;  /* 0x2000001eff047230 */ /* 0x000fe40000004100 */
[----:B------:R-:W-:Y:S01]  /*11830*/  FMUL.FTZ R9, R5, R10 ;  /* 0x0000000a05097220 */ /* 0x000fe20000410000 */
[----:B------:R-:W-:Y:S02]  /*11840*/  HADD2.F32 R25, -RZ, R25.H1_H1 ;  /* 0x30000019ff197230 */ /* 0x000fe40000004100 */
[----:B------:R-:W-:-:S02]  /*11850*/  HADD2.F32 R36, -RZ, R36.H1_H1 ;  /* 0x30000024ff247230 */ /* 0x000fc40000004100 */
[-C--:B------:R-:W-:Y:S01]  /*11860*/  FMUL.FTZ R35, R5, R6.reuse ;  /* 0x0000000605237220 */ /* 0x080fe20000410000 */
[-C--:B------:R-:W-:Y:S01]  /*11870*/  F2FP.F16.E4M3.UNPACK_B R33, R11.reuse ;  /* 0x0000000bff21723e */ /* 0x080fe200020006ff */
[----:B------:R-:W-:Y:S01]  /*11880*/  FFMA.FTZ R27, R4, R6, -R9 ;  /* 0x00000006041b7223 */ /* 0x000fe20000010809 */
[----:B------:R-:W-:Y:S01]  /*11890*/  HADD2.F32 R5, -RZ, R8.H1_H1 ;  /* 0x30000008ff057230 */ /* 0x000fe20000004100 */
[----:B------:R-:W-:Y:S01]  /*118a0*/  F2FP.F16.E4M3.UNPACK_B R11, R11.H1 ;  /* 0x0000000bff0b723e */ /* 0x000fe200030006ff */
[----:B------:R-:W-:Y:S01]  /*118b0*/  HADD2.F32 R30, -RZ, R30.H1_H1 ;  /* 0x3000001eff1e7230 */ /* 0x000fe20000004100 */
[----:B------:R-:W-:Y:S01]  /*118c0*/  F2FP.F16.E4M3.UNPACK_B R9, R20.H1 ;  /* 0x00000014ff09723e */ /* 0x000fe200030006ff */
[----:B------:R-:W-:Y:S01]  /*118d0*/  FMUL.FTZ R45, R36, R25 ;  /* 0x00000019242d7220 */ /* 0x000fe20000410000 */
[----:B------:R-:W-:Y:S01]  /*118e0*/  FFMA.FTZ R35, R4, R10, R35 ;  /* 0x0000000a04237223 */ /* 0x000fe20000010023 */
[----:B------:R-:W-:Y:S01]  /*118f0*/  F2FP.F16.E4M3.UNPACK_B R4, R26.H1 ;  /* 0x0000001aff04723e */ /* 0x000fe200030006ff */
[----:B------:R-:W-:Y:S01]  /*11900*/  FMUL.FTZ R36, R36, R5 ;  /* 0x0000000524247220 */ /* 0x000fe20000410000 */
[----:B------:R-:W-:Y:S01]  /*11910*/  F2FP.F16.E4M3.UNPACK_B R31, R7 ;  /* 0x00000007ff1f723e */ /* 0x000fe200020006ff */
[----:B------:R-:W-:Y:S01]  /*11920*/  FFMA.FTZ R32, R30, R5, -R45 ;  /* 0x000000051e207223 */ /* 0x000fe2000001082d */
[----:B------:R-:W-:Y:S01]  /*11930*/  F2FP.F16.E4M3.UNPACK_B R7, R7.H1 ;  /* 0x00000007ff07723e */ /* 0x000fe200030006ff */
[----:B------:R-:W-:-:S02]  /*11940*/  HADD2.F32 R10, -RZ, R9.H0_H0 ;  /* 0x20000009ff0a7230 */ /* 0x000fc40000004100 */
[----:B------:R-:W-:Y:S02]  /*11950*/  HADD2.F32 R5, -RZ, R11.H0_H0 ;  /* 0x2000000bff057230 */ /* 0x000fe40000004100 */
[--C-:B------:R-:W-:Y:S02]  /*11960*/  HADD2.F32 R6, -RZ, R4.reuse.H0_H0 ;  /* 0x20000004ff067230 */ /* 0x100fe40000004100 */
[----:B------:R-:W-:Y:S01]  /*11970*/  FFMA.FTZ R36, R30, R25, R36 ;  /* 0x000000191e247223 */ /* 0x000fe20000010024 */
[----:B------:R-:W-:Y:S02]  /*11980*/  HADD2.F32 R8, -RZ, R4.H1_H1 ;  /* 0x30000004ff087230 */ /* 0x000fe40000004100 */
[----:B------:R-:W-:Y:S01]  /*11990*/  FMUL.FTZ R25, R5, R10 ;  /* 0x0000000a05197220 */ /* 0x000fe20000410000 */
[----:B------:R-:W-:Y:S02]  /*119a0*/  HADD2.F32 R4, -RZ, R7.H0_H0 ;  /* 0x20000007ff047230 */ /* 0x000fe40000004100 */
[----:B------:R-:W-:-:S02]  /*119b0*/  HADD2.F32 R30, -RZ, R9.H1_H1 ;  /* 0x30000009ff1e7230 */ /* 0x000fc40000004100 */
[----:B------:R-:W-:Y:S02]  /*119c0*/  HADD2.F32 R11, -RZ, R11.H1_H1 ;  /* 0x3000000bff0b7230 */ /* 0x000fe40000004100 */
[-C--:B------:R-:W-:Y:S01]  /*119d0*/  FMUL.FTZ R9, R5, R6.reuse ;  /* 0x0000000605097220 */ /* 0x080fe20000410000 */
[C---:B------:R-:W-:Y:S01]  /*119e0*/  FFMA.FTZ R25, R4.reuse, R6, -R25 ;  /* 0x0000000604197223 */ /* 0x040fe20000010819 */
[----:B------:R-:W-:Y:S01]  /*119f0*/  HADD2.F32 R7, -RZ, R7.H1_H1 ;  /* 0x30000007ff077230 */ /* 0x000fe20000004100 */
[----:B------:R-:W-:Y:S01]  /*11a00*/  F2FP.F16.E4M3.UNPACK_B R5, R26 ;  /* 0x0000001aff05723e */ /* 0x000fe200020006ff */
[C---:B------:R-:W-:Y:S01]  /*11a10*/  FMUL.FTZ R6, R11.reuse, R30 ;  /* 0x0000001e0b067220 */ /* 0x040fe20000410000 */
[----:B------:R-:W-:Y:S01]  /*11a20*/  FFMA.FTZ R45, R4, R10, R9 ;  /* 0x0000000a042d7223 */ /* 0x000fe20000010009 */
[----:B------:R-:W-:Y:S01]  /*11a30*/  FMUL.FTZ R11, R11, R8 ;  /* 0x000000080b0b7220 */ /* 0x000fe20000410000 */
[----:B------:R-:W-:Y:S01]  /*11a40*/  F2FP.F16.E4M3.UNPACK_B R4, R20 ;  /* 0x00000014ff04723e */ /* 0x000fe200020006ff */
[----:B------:R-:W-:Y:S01]  /*11a50*/  FFMA.FTZ R58, R7, R8, -R6 ;  /* 0x00000008073a7223 */ /* 0x000fe20000010806 */
[----:B------:R-:W-:-:S02]  /*11a60*/  HADD2.F32 R6, -RZ, R5.H0_H0 ;  /* 0x20000005ff067230 */ /* 0x000fc40000004100 */
[----:B------:R-:W-:Y:S01]  /*11a70*/  FFMA.FTZ R60, R7, R30, R11 ;  /* 0x0000001e073c7223 */ /* 0x000fe2000001000b */
[----:B------:R-:W-:Y:S02]  /*11a80*/  HADD2.F32 R8, -RZ, R5.H1_H1 ;  /* 0x30000005ff087230 */ /* 0x000fe40000004100 */
[--C-:B------:R-:W-:Y:S02]  /*11a90*/  HADD2.F32 R5, -RZ, R33.reuse.H0_H0 ;  /* 0x20000021ff057230 */ /* 0x100fe40000004100 */
[--C-:B------:R-:W-:Y:S02]  /*11aa0*/  HADD2.F32 R7, -RZ, R4.reuse.H0_H0 ;  /* 0x20000004ff077230 */ /* 0x100fe40000004100 */
[----:B------:R-:W-:Y:S02]  /*11ab0*/  HADD2.F32 R10, -RZ, R4.H1_H1 ;  /* 0x30000004ff0a7230 */ /* 0x000fe40000004100 */
[----:B------:R-:W-:Y:S02]  /*11ac0*/  HADD2.F32 R33, -RZ, R33.H1_H1 ;  /* 0x30000021ff217230 */ /* 0x000fe40000004100 */
[----:B------:R-:W-:-:S02]  /*11ad0*/  HADD2.F32 R4, -RZ, R31.H0_H0 ;  /* 0x2000001fff047230 */ /* 0x000fc40000004100 */
[CC--:B------:R-:W-:Y:S01]  /*11ae0*/  FMUL.FTZ R9, R5.reuse, R7.reuse ;  /* 0x0000000705097220 */ /* 0x0c0fe20000410000 */
[----:B------:R-:W-:Y:S02]  /*11af0*/  HADD2.F32 R31, -RZ, R31.H1_H1 ;  /* 0x3000001fff1f7230 */ /* 0x000fe40000004100 */
[----:B------:R-:W-:Y:S01]  /*11b00*/  FMUL.FTZ R30, R5, R6 ;  /* 0x00000006051e7220 */ /* 0x000fe20000410000 */
[C---:B------:R-:W-:Y:S01]  /*11b10*/  FMUL.FTZ R50, R33.reuse, R10 ;  /* 0x0000000a21327220 */ /* 0x040fe20000410000 */
[----:B------:R-:W-:Y:S01]  /*11b20*/  FMUL.FTZ R33, R33, R8 ;  /* 0x0000000821217220 */ /* 0x000fe20000410000 */
[C---:B------:R-:W-:Y:S01]  /*11b30*/  FFMA.FTZ R11, R4.reuse, R6, -R9 ;  /* 0x00000006040b7223 */ /* 0x040fe20000010809 */
[----:B------:R-:W-:Y:S01]  /*11b40*/  FFMA.FTZ R30, R4, R7, R30 ;  /* 0x00000007041e7223 */ /* 0x000fe2000001001e */
[C---:B------:R-:W-:Y:S01]  /*11b50*/  FFMA.FTZ R50, R31.reuse, R8, -R50 ;  /* 0x000000081f327223 */ /* 0x040fe20000010832 */
[----:B------:R-:W-:Y:S01]  /*11b60*/  FFMA.FTZ R33, R31, R10, R33 ;  /* 0x0000000a1f217223 */ /* 0x000fe20000010021 */
[----:B------:R-:W-:-:S02]  /*11b70*/  F2FP.SATFINITE.E4M3.F32.PACK_AB_MERGE_C R4, R47, R44, RZ ;  /* 0x0000002c2f04723e */ /* 0x000fc400048070ff */
[----:B------:R-:W-:Y:S02]  /*11b80*/  F2FP.SATFINITE.E4M3.F32.PACK_AB_MERGE_C R5, R52, R51, RZ ;  /* 0x000000333405723e */ /* 0x000fe400048070ff */
[----:B------:R-:W-:Y:S02]  /*11b90*/  F2FP.SATFINITE.E4M3.F32.PACK_AB_MERGE_C R6, R53, R34, RZ ;  /* 0x000000223506723e */ /* 0x000fe400048070ff */
[----:B------:R-:W-:Y:S02]  /*11ba0*/  F2FP.SATFINITE.E4M3.F32.PACK_AB_MERGE_C R7, R58, R25, RZ ;  /* 0x000000193a07723e */ /* 0x000fe400048070ff */
[----:B------:R-:W-:Y:S02]  /*11bb0*/  F2FP.SATFINITE.E4M3.F32.PACK_AB_MERGE_C R8, R49, R46, RZ ;  /* 0x0000002e3108723e */ /* 0x000fe400048070ff */
[----:B------:R-:W-:Y:S02]  /*11bc0*/  F2FP.SATFINITE.E4M3.F32.PACK_AB_MERGE_C R9, R54, R39, RZ ;  /* 0x000000273609723e */ /* 0x000fe400048070ff */
[----:B------:R-:W-:-:S02]  /*11bd0*/  F2FP.SATFINITE.E4M3.F32.PACK_AB_MERGE_C R10, R55, R56, RZ ;  /* 0x00000038370a723e */ /* 0x000fc400048070ff */
[----:B------:R-:W-:Y:S02]  /*11be0*/  F2FP.SATFINITE.E4M3.F32.PACK_AB_MERGE_C R45, R60, R45, RZ ;  /* 0x0000002d3c2d723e */ /* 0x000fe400048070ff */
[----:B------:R-:W-:Y:S02]  /*11bf0*/  F2FP.SATFINITE.E4M3.F32.PACK_AB_MERGE_C R4, R42, R43, R4 ;  /* 0x0000002b2a04723e */ /* 0x000fe40004807004 */
[----:B------:R-:W-:Y:S02]  /*11c00*/  F2FP.SATFINITE.E4M3.F32.PACK_AB_MERGE_C R5, R37, R38, R5 ;  /* 0x000000262505723e */ /* 0x000fe40004807005 */
[----:B------:R-:W-:Y:S02]  /*11c10*/  F2FP.SATFINITE.E4M3.F32.PACK_AB_MERGE_C R6, R32, R27, R6 ;  /* 0x0000001b2006723e */ /* 0x000fe40004807006 */
[----:B------:R-:W-:Y:S02]  /*11c20*/  F2FP.SATFINITE.E4M3.F32.PACK_AB_MERGE_C R7, R50, R11, R7 ;  /* 0x0000000b3207723e */ /* 0x000fe40004807007 */
[----:B------:R-:W-:-:S02]  /*11c30*/  F2FP.SATFINITE.E4M3.F32.PACK_AB_MERGE_C R8, R40, R41, R8 ;  /* 0x000000292808723e */ /* 0x000fc40004807008 */
[----:B------:R-:W-:Y:S02]  /*11c40*/  F2FP.SATFINITE.E4M3.F32.PACK_AB_MERGE_C R9, R29, R48, R9 ;  /* 0x000000301d09723e */ /* 0x000fe40004807009 */
[----:B------:R-:W-:Y:S02]  /*11c50*/  F2FP.SATFINITE.E4M3.F32.PACK_AB_MERGE_C R10, R36, R35, R10 ;  /* 0x00000023240a723e */ /* 0x000fe4000480700a */
[----:B------:R-:W-:Y:S01]  /*11c60*/  F2FP.SATFINITE.E4M3.F32.PACK_AB_MERGE_C R11, R33, R30, R45 ;  /* 0x0000001e210b723e */ /* 0x000fe2000480702d */
[----:B------:R1:W-:Y:S04]  /*11c70*/  STS.128 [R57+0x20400], R4 ;  /* 0x0204000439007388 */ /* 0x0003e80000000c00 */
[----:B------:R1:W-:Y:S02]  /*11c80*/  STS.128 [R21+0x20400], R8 ;  /* 0x0204000815007388 */ /* 0x0003e40000000c00 */
.L_x_474:
[----:B------:R-:W-:Y:S05]  /*11c90*/  BSYNC B1 ;  /* 0x0000000000017941 */ /* 0x000fea0003800000 */
.L_x_473:
[----:B------:R-:W-:Y:S04]  /*11ca0*/  BSSY B1, `(.L_x_475) ;  /* 0x00000cf000017945 */ /* 0x000fe80003800000 */
[----:B------:R-:W-:Y:S05]  /*11cb0*/  @P2 BRA `(.L_x_476) ;  /* 0x0000000c00342947 */ /* 0x000fea0003800000 */
[----:B-1----:R-:W2:Y:S04]  /*11cc0*/  LDL R6, [R1+0x2c] ;  /* 0x00002c0001067983 */ /* 0x002ea80000100800 */
[----:B------:R-:W3:Y:S01]  /*11cd0*/  LDL R59, [R1+0x6c] ;  /* 0x00006c00013b7983 */ /* 0x000ee20000100800 */
[----:B------:R-:W1:Y:S01]  /*11ce0*/  S2R R4, SR_TID.X ;  /* 0x0000000000047919 */ /* 0x000e620000002100 */
[C---:B------:R-:W-:Y:S01]  /*11cf0*/  IADD3 R8, R23.reuse, 0x20, RZ ;  /* 0x0000002017087810 */ /* 0x040fe20007ffe0ff */
[----:B------:R-:W-:-:S04]  /*11d00*/  VIADD R9, R23, 0x20 ;  /* 0x0000002017097836 */ /* 0x000fc80000000000 */
[----:B------:R-:W-:Y:S02]  /*11d10*/  IMAD.SHL.U32 R8, R8, 0x80, RZ ;  /* 0x0000008008087824 */ /* 0x000fe400078e00ff */
[----:B-1----:R-:W-:-:S05]  /*11d20*/  VIADD R5, R4, 0xffffff80 ;  /* 0xffffff8004057836 */ /* 0x002fca0000000000 */
[----:B------:R-:W-:-:S04]  /*11d30*/  SHF.R.S32.HI R4, RZ, 0x1f, R5 ;  /* 0x0000001fff047819 */ /* 0x000fc80000011405 */
[----:B------:R-:W-:-:S04]  /*11d40*/  LEA.HI R4, R4, R5, RZ, 0x3 ;  /* 0x0000000504047211 */ /* 0x000fc800078f18ff */
[----:B------:R-:W-:-:S05]  /*11d50*/  LOP3.LUT R4, R4, 0xfffffff8, RZ, 0xc0, !PT ;  /* 0xfffffff804047812 */ /* 0x000fca00078ec0ff */
[----:B------:R-:W-:Y:S02]  /*11d60*/  IMAD.IADD R4, R5, 0x1, -R4 ;  /* 0x0000000105047824 */ /* 0x000fe400078e0a04 */
[----:B------:R-:W-:-:S03]  /*11d70*/  IMAD.SHL.U32 R9, R9, 0x80, RZ ;  /* 0x0000008009097824 */ /* 0x000fc600078e00ff */
[----:B------:R-:W-:-:S04]  /*11d80*/  LEA.HI R4, R3, R4, RZ, 0x1c ;  /* 0x0000000403047211 */ /* 0x000fc800078fe0ff */
[----:B------:R-:W-:Y:S01]  /*11d90*/  SHF.R.S32.HI R7, RZ, 0x1f, R4 ;  /* 0x0000001fff077819 */ /* 0x000fe20000011404 */
[----:B------:R-:W-:Y:S01]  /*11da0*/  IMAD.SHL.U32 R5, R4, 0x10, RZ ;  /* 0x0000001004057824 */ /* 0x000fe200078e00ff */
[----:B------:R-:W-:Y:S02]  /*11db0*/  LOP3.LUT R9, R9, 0x380, RZ, 0xc0, !PT ;  /* 0x0000038009097812 */ /* 0x000fe400078ec0ff */
[----:B------:R-:W-:Y:S02]  /*11dc0*/  LOP3.LUT R8, R8, 0x380, RZ, 0xc0, !PT ;  /* 0x0000038008087812 */ /* 0x000fe400078ec0ff */
[----:B------:R-:W-:Y:S02]  /*11dd0*/  LEA.HI R7, R7, R4, RZ, 0x3 ;  /* 0x0000000407077211 */ /* 0x000fe400078f18ff */
[----:B------:R-:W-:Y:S02]  /*11de0*/  SHF.R.U32.HI R8, RZ, 0x3, R8 ;  /* 0x00000003ff087819 */ /* 0x000fe40000011608 */
[----:B------:R-:W-:-:S02]  /*11df0*/  LOP3.LUT R4, R9, 0x70, R5, 0xf8, !PT ;  /* 0x0000007009047812 */ /* 0x000fc400078ef805 */
[----:B------:R-:W-:Y:S02]  /*11e00*/  SHF.L.U32 R7, R7, 0xb, RZ ;  /* 0x0000000b07077819 */ /* 0x000fe400000006ff */
[----:B------:R-:W-:Y:S02]  /*11e10*/  LOP3.LUT R4, R4, R8, RZ, 0x3c, !PT ;  /* 0x0000000804047212 */ /* 0x000fe400078e3cff */
[----:B------:R-:W-:Y:S02]  /*11e20*/  LOP3.LUT R7, R7, 0xffffc000, RZ, 0xc0, !PT ;  /* 0xffffc00007077812 */ /* 0x000fe400078ec0ff */
[----:B------:R-:W-:Y:S02]  /*11e30*/  F2FP.F16.E4M3.UNPACK_B R37, R0.H1 ;  /* 0x00000000ff25723e */ /* 0x000fe400030006ff */
[----:B------:R-:W-:-:S03]  /*11e40*/  F2FP.F16.E4M3.UNPACK_B R41, R13.H1 ;  /* 0x0000000dff29723e */ /* 0x000fc600030006ff */
[----:B------:R-:W-:Y:S02]  /*11e50*/  HADD2.F32 R39, -RZ, R37.H0_H0 ;  /* 0x20000025ff277230 */ /* 0x000fe40000004100 */
[--C-:B------:R-:W-:Y:S01]  /*11e60*/  HADD2.F32 R43, -RZ, R41.reuse.H0_H0 ;  /* 0x20000029ff2b7230 */ /* 0x100fe20000004100 */
[----:B------:R-:W-:Y:S01]  /*11e70*/  F2FP.F16.E4M3.UNPACK_B R46, R13 ;  /* 0x0000000dff2e723e */ /* 0x000fe200020006ff */
[----:B------:R-:W-:-:S04]  /*11e80*/  HADD2.F32 R41, -RZ, R41.H1_H1 ;  /* 0x30000029ff297230 */ /* 0x000fc80000004100 */
[--C-:B------:R-:W-:Y:S02]  /*11e90*/  HADD2.F32 R48, -RZ, R46.reuse.H0_H0 ;  /* 0x2000002eff307230 */ /* 0x100fe40000004100 */
[----:B------:R-:W-:Y:S01]  /*11ea0*/  HADD2.F32 R47, -RZ, R46.H1_H1 ;  /* 0x3000002eff2f7230 */ /* 0x000fe20000004100 */
[----:B------:R-:W-:-:S05]  /*11eb0*/  F2FP.F16.E4M3.UNPACK_B R49, R14 ;  /* 0x0000000eff31723e */ /* 0x000fca00020006ff */
[----:B------:R-:W-:Y:S01]  /*11ec0*/  HADD2.F32 R52, -RZ, R49.H0_H0 ;  /* 0x20000031ff347230 */ /* 0x000fe20000004100 */
[----:B------:R-:W-:-:S05]  /*11ed0*/  F2FP.F16.E4M3.UNPACK_B R55, R20.H1 ;  /* 0x00000014ff37723e */ /* 0x000fca00030006ff */
[----:B------:R-:W-:Y:S01]  /*11ee0*/  HADD2.F32 R57, -RZ, R55.H1_H1 ;  /* 0x30000037ff397230 */ /* 0x000fe20000004100 */
[----:B--2---:R-:W-:Y:S02]  /*11ef0*/  IADD3 R21, R4, R7, R6 ;  /* 0x0000000704157210 */ /* 0x004fe40007ffe006 */
[----:B---3--:R-:W1:Y:S03]  /*11f00*/  LDS.128 R4, [R59+0x20400] ;  /* 0x020400003b047984 */ /* 0x008e660000000c00 */
[----:B------:R-:W-:-:S05]  /*11f10*/  IMAD.IADD R21, R22, 0x1, R21 ;  /* 0x0000000116157824 */ /* 0x000fca00078e0215 */
[----:B------:R-:W2:Y:S01]  /*11f20*/  LDS.128 R8, [R21+0x20400] ;  /* 0x0204000015087984 */ /* 0x000ea20000000c00 */
[-C--:B-1----:R-:W-:Y:S02]  /*11f30*/  F2FP.F16.E4M3.UNPACK_B R25, R4.reuse ;  /* 0x00000004ff19723e */ /* 0x082fe400020006ff */
[----:B------:R-:W-:Y:S02]  /*11f40*/  F2FP.F16.E4M3.UNPACK_B R4, R4.H1 ;  /* 0x00000004ff04723e */ /* 0x000fe400030006ff */
[----:B--2---:R-:W-:Y:S02]  /*11f50*/  F2FP.F16.E4M3.UNPACK_B R32, R8.H1 ;  /* 0x00000008ff20723e */ /* 0x004fe400030006ff */
[----:B------:R-:W-:-:S03]  /*11f60*/  F2FP.F16.E4M3.UNPACK_B R27, R5 ;  /* 0x00000005ff1b723e */ /* 0x000fc600020006ff */
[----:B------:R-:W-:Y:S01]  /*11f70*/  HADD2.F32 R33, -RZ, R32.H0_H0 ;  /* 0x20000020ff217230 */ /* 0x000fe20000004100 */
[----:B------:R-:W-:Y:S01]  /*11f80*/  F2FP.F16.E4M3.UNPACK_B R29, R5.H1 ;  /* 0x00000005ff1d723e */ /* 0x000fe200030006ff */
[----:B------:R-:W-:-:S03]  /*11f90*/  HADD2.F32 R5, -RZ, R4.H0_H0 ;  /* 0x20000004ff057230 */ /* 0x000fc60000004100 */
[-C--:B------:R-:W-:Y:S01]  /*11fa0*/  FMUL.FTZ R40, R39, R33.reuse ;  /* 0x0000002127287220 */ /* 0x080fe20000410000 */
[----:B------:R-:W-:Y:S01]  /*11fb0*/  F2FP.F16.E4M3.UNPACK_B R8, R8 ;  /* 0x00000008ff08723e */ /* 0x000fe200020006ff */
[C---:B------:R-:W-:Y:S02]  /*11fc0*/  FMUL.FTZ R38, R43.reuse, R33 ;  /* 0x000000212b267220 */ /* 0x040fe40000410000 */
[----:B------:R-:W-:Y:S01]  /*11fd0*/  FFMA.FTZ R40, R43, R5, R40 ;  /* 0x000000052b287223 */ /* 0x000fe20000010028 */
[----:B------:R-:W-:Y:S02]  /*11fe0*/  F2FP.F16.E4M3.UNPACK_B R43, R0 ;  /* 0x00000000ff2b723e */ /* 0x000fe400020006ff */
[-C--:B------:R-:W-:Y:S02]  /*11ff0*/  F2FP.F16.E4M3.UNPACK_B R34, R9.reuse ;  /* 0x00000009ff22723e */ /* 0x080fe400020006ff */
[----:B0-----:R-:W-:Y:S01]  /*12000*/  F2FP.F16.E4M3.UNPACK_B R35, R9.H1 ;  /* 0x00000009ff23723e */ /* 0x001fe200030006ff */
[----:B------:R-:W-:-:S02]  /*12010*/  HADD2.F32 R9, -RZ, R8.H0_H0 ;  /* 0x20000008ff097230 */ /* 0x000fc40000004100 */
[----:B------:R-:W-:Y:S02]  /*12020*/  HADD2.F32 R44, -RZ, R43.H0_H0 ;  /* 0x2000002bff2c7230 */ /* 0x000fe40000004100 */
[----:B------:R-:W-:Y:S01]  /*12030*/  FFMA.FTZ R38, R39, R5, -R38 ;  /* 0x0000000527267223 */ /* 0x000fe20000010826 */
[----:B------:R-:W-:Y:S02]  /*12040*/  HADD2.F32 R32, -RZ, R32.H1_H1 ;  /* 0x30000020ff207230 */ /* 0x000fe40000004100 */
[----:B------:R-:W-:Y:S02]  /*12050*/  HADD2.F32 R39, -RZ, R37.H1_H1 ;  /* 0x30000025ff277230 */ /* 0x000fe40000004100 */
[-C--:B------:R-:W-:Y:S01]  /*12060*/  FMUL.FTZ R37, R48, R9.reuse ;  /* 0x0000000930257220 */ /* 0x080fe20000410000 */
[----:B------:R-:W-:Y:S02]  /*12070*/  HADD2.F32 R5, -RZ, R4.H1_H1 ;  /* 0x30000004ff057230 */ /* 0x000fe40000004100 */
[----:B------:R-:W-:Y:S01]  /*12080*/  FMUL.FTZ R9, R44, R9 ;  /* 0x000000092c097220 */ /* 0x000fe20000410000 */
[----:B------:R-:W-:-:S02]  /*12090*/  HADD2.F32 R4, -RZ, R25.H0_H0 ;  /* 0x20000019ff047230 */ /* 0x000fc40000004100 */
[-C--:B------:R-:W-:Y:S01]  /*120a0*/  FMUL.FTZ R42, R41, R32.reuse ;  /* 0x00000020292a7220 */ /* 0x080fe20000410000 */
[C---:B------:R-:W-:Y:S02]  /*120b0*/  FMUL.FTZ R32, R39.reuse, R32 ;  /* 0x0000002027207220 */ /* 0x040fe40000410000 */
[----:B------:R-:W-:Y:S01]  /*120c0*/  FFMA.FTZ R9, R48, R4, R9 ;  /* 0x0000000430097223 */ /* 0x000fe20000010009 */
[-C--:B------:R-:W-:Y:S01]  /*120d0*/  FFMA.FTZ R39, R39, R5.reuse, -R42 ;  /* 0x0000000527277223 */ /* 0x080fe2000001082a */
[----:B------:R-:W-:Y:S02]  /*120e0*/  F2FP.F16.E4M3.UNPACK_B R48, R14.H1 ;  /* 0x0000000eff30723e */ /* 0x000fe400030006ff */
[----:B------:R-:W-:Y:S01]  /*120f0*/  F2FP.F16.E4M3.UNPACK_B R42, R24.H1 ;  /* 0x00000018ff2a723e */ /* 0x000fe200030006ff */
[----:B------:R-:W-:Y:S01]  /*12100*/  FFMA.FTZ R41, R41, R5, R32 ;  /* 0x0000000529297223 */ /* 0x000fe20000010020 */
[----:B------:R-:W-:Y:S01]  /*12110*/  FFMA.FTZ R37, R44, R4, -R37 ;  /* 0x000000042c257223 */ /* 0x000fe20000010825 */
[----:B------:R-:W-:-:S02]  /*12120*/  HADD2.F32 R8, -RZ, R8.H1_H1 ;  /* 0x30000008ff087230 */ /* 0x000fc40000004100 */
[----:B------:R-:W-:Y:S02]  /*12130*/  HADD2.F32 R46, -RZ, R48.H0_H0 ;  /* 0x20000030ff2e7230 */ /* 0x000fe40000004100 */
[----:B------:R-:W-:Y:S02]  /*12140*/  HADD2.F32 R5, -RZ, R35.H0_H0 ;  /* 0x20000023ff057230 */ /* 0x000fe40000004100 */
[----:B------:R-:W-:Y:S02]  /*12150*/  HADD2.F32 R45, -RZ, R43.H1_H1 ;  /* 0x3000002bff2d7230 */ /* 0x000fe40000004100 */
[----:B------:R-:W-:Y:S02]  /*12160*/  HADD2.F32 R44, -RZ, R42.H0_H0 ;  /* 0x2000002aff2c7230 */ /* 0x000fe40000004100 */
[----:B------:R-:W-:Y:S01]  /*12170*/  FMUL.FTZ R32, R47, R8 ;  /* 0x000000082f207220 */ /* 0x000fe20000410000 */
[----:B------:R-:W-:Y:S02]  /*12180*/  HADD2.F32 R25, -RZ, R25.H1_H1 ;  /* 0x30000019ff197230 */ /* 0x000fe40000004100 */
[----:B------:R-:W-:Y:S01]  /*12190*/  FMUL.FTZ R43, R46, R5 ;  /* 0x000000052e2b7220 */ /* 0x000fe20000410000 */
[----:B------:R-:W-:-:S02]  /*121a0*/  HADD2.F32 R4, -RZ, R29.H0_H0 ;  /* 0x2000001dff047230 */ /* 0x000fc40000004100 */
[C---:B------:R-:W-:Y:S01]  /*121b0*/  FMUL.FTZ R8, R45.reuse, R8 ;  /* 0x000000082d087220 */ /* 0x040fe20000410000 */
[C---:B------:R-:W-:Y:S01]  /*121c0*/  FMUL.FTZ R5, R44.reuse, R5 ;  /* 0x000000052c057220 */ /* 0x040fe20000410000 */
[-C--:B------:R-:W-:Y:S01]  /*121d0*/  FFMA.FTZ R32, R45, R25.reuse, -R32 ;  /* 0x000000192d207223 */ /* 0x080fe20000010820 */
[----:B------:R-:W-:Y:S01]  /*121e0*/  F2FP.F16.E4M3.UNPACK_B R45, R24 ;  /* 0x00000018ff2d723e */ /* 0x000fe200020006ff */
[-C--:B------:R-:W-:Y:S01]  /*121f0*/  FFMA.FTZ R43, R44, R4.reuse, -R43 ;  /* 0x000000042c2b7223 */ /* 0x080fe2000001082b */
[----:B------:R-:W-:Y:S01]  /*12200*/  FFMA.FTZ R8, R47, R25, R8 ;  /* 0x000000192f087223 */ /* 0x000fe20000010008 */
[----:B------:R-:W-:Y:S01]  /*12210*/  FFMA.FTZ R44, R46, R4, R5 ;  /* 0x000000042e2c7223 */ /* 0x000fe20000010005 */
[----:B------:R-:W-:Y:S02]  /*12220*/  HADD2.F32 R47, -RZ, R42.H1_H1 ;  /* 0x3000002aff2f7230 */ /* 0x000fe40000004100 */
[----:B------:R-:W-:Y:S02]  /*12230*/  HADD2.F32 R35, -RZ, R35.H1_H1 ;  /* 0x30000023ff237230 */ /* 0x000fe40000004100 */
[----:B------:R-:W-:-:S02]  /*12240*/  HADD2.F32 R5, -RZ, R34.H0_H0 ;  /* 0x20000022ff057230 */ /* 0x000fc40000004100 */
[----:B------:R-:W-:Y:S02]  /*12250*/  HADD2.F32 R51, -RZ, R48.H1_H1 ;  /* 0x30000030ff337230 */ /* 0x000fe40000004100 */
[----:B------:R-:W-:Y:S01]  /*12260*/  FMUL.FTZ R48, R47, R35 ;  /* 0x000000232f307220 */ /* 0x000fe20000410000 */
[----:B------:R-:W-:Y:S02]  /*12270*/  HADD2.F32 R29, -RZ, R29.H1_H1 ;  /* 0x3000001dff1d7230 */ /* 0x000fe40000004100 */
[----:B------:R-:W-:Y:S01]  /*12280*/  FMUL.FTZ R25, R52, R5 ;  /* 0x0000000534197220 */ /* 0x000fe20000410000 */
[----:B------:R-:W-:Y:S02]  /*12290*/  HADD2.F32 R50, -RZ, R45.H0_H0 ;  /* 0x2000002dff327230 */ /* 0x000fe40000004100 */
[----:B------:R-:W-:Y:S02]  /*122a0*/  HADD2.F32 R4, -RZ, R27.H0_H0 ;  /* 0x2000001bff047230 */ /* 0x000fe40000004100 */
[C---:B------:R-:W-:Y:S01]  /*122b0*/  FMUL.FTZ R42, R51.reuse, R35 ;  /* 0x00000023332a7220 */ /* 0x040fe20000410000 */
[----:B------:R-:W-:Y:S01]  /*122c0*/  F2FP.F16.E4M3.UNPACK_B R36, R10 ;  /* 0x0000000aff24723e */ /* 0x000fe200020006ff */
[C---:B------:R-:W-:Y:S01]  /*122d0*/  FMUL.FTZ R5, R50.reuse, R5 ;  /* 0x0000000532057220 */ /* 0x040fe20000410000 */
[----:B------:R-:W-:Y:S01]  /*122e0*/  FFMA.FTZ R35, R51, R29, R48 ;  /* 0x0000001d33237223 */ /* 0x000fe20000010030 */
[----:B------:R-:W-:Y:S01]  /*122f0*/  FFMA.FTZ R25, R50, R4, -R25 ;  /* 0x0000000432197223 */ /* 0x000fe20000010819 */
[----:B------:R-:W-:Y:S01]  /*12300*/  F2FP.F16.E4M3.UNPACK_B R10, R10.H1 ;  /* 0x0000000aff0a723e */ /* 0x000fe200030006ff */
[----:B------:R-:W-:Y:S01]  /*12310*/  HADD2.F32 R51, -RZ, R49.H1_H1 ;  /* 0x30000031ff337230 */ /* 0x000fe20000004100 */
[----:B------:R-:W-:-:S02]  /*12320*/  F2FP.F16.E4M3.UNPACK_B R50, R15.H1 ;  /* 0x0000000fff32723e */ /* 0x000fc400030006ff */
[----:B------:R-:W-:Y:S01]  /*12330*/  F2FP.F16.E4M3.UNPACK_B R49, R12.H1 ;  /* 0x0000000cff31723e */ /* 0x000fe200030006ff */
[----:B------:R-:W-:Y:S01]  /*12340*/  FFMA.FTZ R46, R47, R29, -R42 ;  /* 0x0000001d2f2e7223 */ /* 0x000fe2000001082a */
[----:B------:R-:W-:Y:S01]  /*12350*/  F2FP.F16.E4M3.UNPACK_B R30, R6 ;  /* 0x00000006ff1e723e */ /* 0x000fe200020006ff */
[----:B------:R-:W-:Y:S01]  /*12360*/  FFMA.FTZ R29, R52, R4, R5 ;  /* 0x00000004341d7223 */ /* 0x000fe20000010005 */
[----:B------:R-:W-:Y:S01]  /*12370*/  F2FP.F16.E4M3.UNPACK_B R6, R6.H1 ;  /* 0x00000006ff06723e */ /* 0x000fe200030006ff */
[----:B------:R-:W-:Y:S02]  /*12380*/  HADD2.F32 R34, -RZ, R34.H1_H1 ;  /* 0x30000022ff227230 */ /* 0x000fe40000004100 */
[----:B------:R-:W-:Y:S02]  /*12390*/  HADD2.F32 R52, -RZ, R50.H0_H0 ;  /* 0x20000032ff347230 */ /* 0x000fe40000004100 */
[----:B------:R-:W-:Y:S02]  /*123a0*/  HADD2.F32 R5, -RZ, R10.H0_H0 ;  /* 0x2000000aff057230 */ /* 0x000fe40000004100 */
[----:B------:R-:W-:-:S02]  /*123b0*/  HADD2.F32 R48, -RZ, R49.H0_H0 ;  /* 0x20000031ff307230 */ /* 0x000fc40000004100 */
[-C--:B------:R-:W-:Y:S01]  /*123c0*/  FMUL.FTZ R42, R51, R34.reuse ;  /* 0x00000022332a7220 */ /* 0x080fe20000410000 */
[----:B------:R-:W-:Y:S02]  /*123d0*/  HADD2.F32 R47, -RZ, R45.H1_H1 ;  /* 0x3000002dff2f7230 */ /* 0x000fe40000004100 */
[----:B------:R-:W-:Y:S02]  /*123e0*/  HADD2.F32 R27, -RZ, R27.H1_H1 ;  /* 0x3000001bff1b7230 */ /* 0x000fe40000004100 */
[-C--:B------:R-:W-:Y:S01]  /*123f0*/  FMUL.FTZ R45, R52, R5.reuse ;  /* 0x00000005342d7220 */ /* 0x080fe20000410000 */
[----:B------:R-:W-:Y:S02]  /*12400*/  HADD2.F32 R4, -RZ, R6.H0_H0 ;  /* 0x20000006ff047230 */ /* 0x000fe40000004100 */
[C---:B------:R-:W-:Y:S01]  /*12410*/  FMUL.FTZ R5, R48.reuse, R5 ;  /* 0x0000000530057220 */ /* 0x040fe20000410000 */
[C---:B------:R-:W-:Y:S01]  /*12420*/  FMUL.FTZ R34, R47.reuse, R34 ;  /* 0x000000222f227220 */ /* 0x040fe20000410000 */
[----:B------:R-:W-:Y:S01]  /*12430*/  FFMA.FTZ R42, R47, R27, -R42 ;  /* 0x0000001b2f2a7223 */ /* 0x000fe2000001082a */
[-C--:B------:R-:W-:Y:S01]  /*12440*/  FFMA.FTZ R47, R48, R4.reuse, -R45 ;  /* 0x00000004302f7223 */ /* 0x080fe2000001082d */
[----:B------:R-:W-:Y:S01]  /*12450*/  FFMA.FTZ R48, R52, R4, R5 ;  /* 0x0000000434307223 */ /* 0x000fe20000010005 */
[----:B------:R-:W-:-:S02]  /*12460*/  HADD2.F32 R4, -RZ, R50.H1_H1 ;  /* 0x30000032ff047230 */ /* 0x000fc40000004100 */
[----:B------:R-:W-:Y:S02]  /*12470*/  HADD2.F32 R10, -RZ, R10.H1_H1 ;  /* 0x3000000aff0a7230 */ /* 0x000fe40000004100 */
[----:B------:R-:W-:Y:S02]  /*12480*/  HADD2.F32 R50, -RZ, R49.H1_H1 ;  /* 0x30000031ff327230 */ /* 0x000fe40000004100 */
[----:B------:R-:W-:Y:S01]  /*12490*/  FFMA.FTZ R34, R51, R27, R34 ;  /* 0x0000001b33227223 */ /* 0x000fe20000010022 */
[----:B------:R-:W-:Y:S01]  /*124a0*/  F2FP.F16.E4M3.UNPACK_B R52, R15 ;  /* 0x0000000fff34723e */ /* 0x000fe200020006ff */
[----:B------:R-:W-:Y:S01]  /*124b0*/  HADD2.F32 R6, -RZ, R6.H1_H1 ;  /* 0x30000006ff067230 */ /* 0x000fe20000004100 */
[----:B------:R-:W-:Y:S01]  /*124c0*/  F2FP.F16.E4M3.UNPACK_B R51, R12 ;  /* 0x0000000cff33723e */ /* 0x000fe200020006ff */
[-C--:B------:R-:W-:Y:S01]  /*124d0*/  FMUL.FTZ R27, R4, R10.reuse ;  /* 0x0000000a041b7220 */ /* 0x080fe20000410000 */
[----:B------:R-:W-:Y:S01]  /*124e0*/  FMUL.FTZ R45, R50, R10 ;  /* 0x0000000a322d7220 */ /* 0x000fe20000410000 */
[----:B------:R-:W-:-:S02]  /*124f0*/  HADD2.F32 R10, -RZ, R52.H0_H0 ;  /* 0x20000034ff0a7230 */ /* 0x000fc40000004100 */
[----:B------:R-:W-:Y:S02]  /*12500*/  HADD2.F32 R5, -RZ, R36.H0_H0 ;  /* 0x20000024ff057230 */ /* 0x000fe40000004100 */
[-C--:B------:R-:W-:Y:S01]  /*12510*/  FFMA.FTZ R50, R50, R6.reuse, -R27 ;  /* 0x0000000632327223 */ /* 0x080fe2000001081b */
[----:B------:R-:W-:Y:S01]  /*12520*/  FFMA.FTZ R49, R4, R6, R45 ;  /* 0x0000000604317223 */ /* 0x000fe2000001002d */
[----:B------:R-:W-:Y:S02]  /*12530*/  HADD2.F32 R6, -RZ, R51.H0_H0 ;  /* 0x20000033ff067230 */ /* 0x000fe40000004100 */
[----:B------:R-:W-:Y:S02]  /*12540*/  HADD2.F32 R4, -RZ, R30.H0_H0 ;  /* 0x2000001eff047230 */ /* 0x000fe40000004100 */
[-C--:B------:R-:W-:Y:S01]  /*12550*/  FMUL.FTZ R27, R10, R5.reuse ;  /* 0x000000050a1b7220 */ /* 0x080fe20000410000 */
[----:B------:R-:W-:Y:S02]  /*12560*/  HADD2.F32 R54, -RZ, R52.H1_H1 ;  /* 0x30000034ff367230 */ /* 0x000fe40000004100 */
[----:B------:R-:W-:Y:S01]  /*12570*/  FMUL.FTZ R5, R6, R5 ;  /* 0x0000000506057220 */ /* 0x000fe20000410000 */
[----:B------:R-:W-:-:S02]  /*12580*/  HADD2.F32 R36, -RZ, R36.H1_H1 ;  /* 0x30000024ff247230 */ /* 0x000fc40000004100 */
[----:B------:R-:W-:Y:S01]  /*12590*/  HADD2.F32 R52, -RZ, R51.H1_H1 ;  /* 0x30000033ff347230 */ /* 0x000fe20000004100 */
[-C--:B------:R-:W-:Y:S01]  /*125a0*/  F2FP.F16.E4M3.UNPACK_B R33, R11.reuse ;  /* 0x0000000bff21723e */ /* 0x080fe200020006ff */
[----:B------:R-:W-:Y:S01]  /*125b0*/  FFMA.FTZ R6, R6, R4, -R27 ;  /* 0x0000000406067223 */ /* 0x000fe2000001081b */
[----:B------:R-:W-:Y:S01]  /*125c0*/  HADD2.F32 R30, -RZ, R30.H1_H1 ;  /* 0x3000001eff1e7230 */ /* 0x000fe20000004100 */
[----:B------:R-:W-:Y:S01]  /*125d0*/  F2FP.F16.E4M3.UNPACK_B R11, R11.H1 ;  /* 0x0000000bff0b723e */ /* 0x000fe200030006ff */
[----:B------:R-:W-:Y:S01]  /*125e0*/  FMUL.FTZ R27, R54, R36 ;  /* 0x00000024361b7220 */ /* 0x000fe20000410000 */
[----:B------:R-:W-:Y:S01]  /*125f0*/  FFMA.FTZ R10, R10, R4, R5 ;  /* 0x000000040a0a7223 */ /* 0x000fe20000010005 */
[----:B------:R-:W-:Y:S01]  /*12600*/  F2FP.F16.E4M3.UNPACK_B R4, R26.H1 ;  /* 0x0000001aff04723e */ /* 0x000fe200030006ff */
[C---:B------:R-:W-:Y:S01]  /*12610*/  FMUL.FTZ R45, R52.reuse, R36 ;  /* 0x00000024342d7220 */ /* 0x040fe20000410000 */
[-C--:B------:R-:W-:Y:S01]  /*12620*/  F2FP.F16.E4M3.UNPACK_B R31, R7.reuse ;  /* 0x00000007ff1f723e */ /* 0x080fe200020006ff */
[----:B------:R-:W-:Y:S01]  /*12630*/  FFMA.FTZ R27, R52, R30, -R27 ;  /* 0x0000001e341b7223 */ /* 0x000fe2000001081b */
[----:B------:R-:W-:Y:S01]  /*12640*/  F2FP.F16.E4M3.UNPACK_B R7, R7.H1 ;  /* 0x00000007ff07723e */ /* 0x000fe200030006ff */
[----:B------:R-:W-:-:S02]  /*12650*/  HADD2.F32 R52, -RZ, R55.H0_H0 ;  /* 0x20000037ff347230 */ /* 0x000fc40000004100 */
[----:B------:R-:W-:Y:S01]  /*12660*/  FFMA.FTZ R45, R54, R30, R45 ;  /* 0x0000001e362d7223 */ /* 0x000fe2000001002d */
[----:B------:R-:W-:Y:S02]  /*12670*/  HADD2.F32 R5, -RZ, R11.H0_H0 ;  /* 0x2000000bff057230 */ /* 0x000fe40000004100 */
[--C-:B------:R-:W-:Y:S02]  /*12680*/  HADD2.F32 R30, -RZ, R4.reuse.H0_H0 ;  /* 0x20000004ff1e7230 */ /* 0x100fe40000004100 */
[----:B------:R-:W-:Y:S02]  /*12690*/  HADD2.F32 R53, -RZ, R4.H1_H1 ;  /* 0x30000004ff357230 */ /* 0x000fe40000004100 */
[-C--:B------:R-:W-:Y:S01]  /*126a0*/  FMUL.FTZ R51, R52, R5.reuse ;  /* 0x0000000534337220 */ /* 0x080fe20000410000 */
[----:B------:R-:W-:Y:S02]  /*126b0*/  HADD2.F32 R4, -RZ, R7.H0_H0 ;  /* 0x20000007ff047230 */ /* 0x000fe40000004100 */
[----:B------:R-:W-:Y:S01]  /*126c0*/  FMUL.FTZ R5, R30, R5 ;  /* 0x000000051e057220 */ /* 0x000fe20000410000 */
[----:B------:R-:W-:-:S02]  /*126d0*/  HADD2.F32 R11, -RZ, R11.H1_H1 ;  /* 0x3000000bff0b7230 */ /* 0x000fc40000004100 */
[----:B------:R-:W-:Y:S02]  /*126e0*/  HADD2.F32 R7, -RZ, R7.H1_H1 ;  /* 0x30000007ff077230 */ /* 0x000fe40000004100 */
[-C--:B------:R-:W-:Y:S01]  /*126f0*/  FFMA.FTZ R51, R30, R4.reuse, -R51 ;  /* 0x000000041e337223 */ /* 0x080fe20000010833 */
[----:B------:R-:W-:Y:S01]  /*12700*/  FFMA.FTZ R52, R52, R4, R5 ;  /* 0x0000000434347223 */ /* 0x000fe20000010005 */
[-C--:B------:R-:W-:Y:S01]  /*12710*/  FMUL.FTZ R30, R57, R11.reuse ;  /* 0x0000000b391e7220 */ /* 0x080fe20000410000 */
[----:B------:R-:W-:Y:S01]  /*12720*/  F2FP.F16.E4M3.UNPACK_B R4, R20 ;  /* 0x00000014ff04723e */ /* 0x000fe200020006ff */
[C---:B------:R-:W-:Y:S01]  /*12730*/  FMUL.FTZ R36, R53.reuse, R11 ;  /* 0x0000000b35247220 */ /* 0x040fe20000410000 */
[----:B------:R-:W-:Y:S01]  /*12740*/  F2FP.F16.E4M3.UNPACK_B R55, R26 ;  /* 0x0000001aff37723e */ /* 0x000fe200020006ff */
[-C--:B------:R-:W-:Y:S01]  /*12750*/  FFMA.FTZ R54, R53, R7.reuse, -R30 ;  /* 0x0000000735367223 */ /* 0x080fe2000001081e */
[----:B------:R-:W-:Y:S02]  /*12760*/  HADD2.F32 R5, -RZ, R33.H0_H0 ;  /* 0x20000021ff057230 */ /* 0x000fe40000004100 */
[----:B------:R-:W-:Y:S01]  /*12770*/  FFMA.FTZ R53, R57, R7, R36 ;  /* 0x0000000739357223 */ /* 0x000fe20000010024 */
[----:B------:R-:W-:-:S02]  /*12780*/  HADD2.F32 R58, -RZ, R4.H0_H0 ;  /* 0x20000004ff3a7230 */ /* 0x000fc40000004100 */
[----:B------:R-:W-:Y:S02]  /*12790*/  HADD2.F32 R56, -RZ, R55.H0_H0 ;  /* 0x20000037ff387230 */ /* 0x000fe40000004100 */
[----:B------:R-:W-:Y:S02]  /*127a0*/  HADD2.F32 R57, -RZ, R4.H1_H1 ;  /* 0x30000004ff397230 */ /* 0x000fe40000004100 */
[----:B------:R-:W-:Y:S02]  /*127b0*/  HADD2.F32 R33, -RZ, R33.H1_H1 ;  /* 0x30000021ff217230 */ /* 0x000fe40000004100 */
[----:B------:R-:W-:Y:S02]  /*127c0*/  HADD2.F32 R55, -RZ, R55.H1_H1 ;  /* 0x30000037ff377230 */ /* 0x000fe40000004100 */
[-C--:B------:R-:W-:Y:S01]  /*127d0*/  FMUL.FTZ R7, R58, R5.reuse ;  /* 0x000000053a077220 */ /* 0x080fe20000410000 */
[--C-:B------:R-:W-:Y:S02]  /*127e0*/  HADD2.F32 R4, -RZ, R31.reuse.H0_H0 ;  /* 0x2000001fff047230 */ /* 0x100fe40000004100 */
[----:B------:R-:W-:Y:S01]  /*127f0*/  FMUL.FTZ R5, R56, R5 ;  /* 0x0000000538057220 */ /* 0x000fe20000410000 */
[----:B------:R-:W-:-:S02]  /*12800*/  HADD2.F32 R31, -RZ, R31.H1_H1 ;  /* 0x3000001fff1f7230 */ /* 0x000fc40000004100 */
[-C--:B------:R-:W-:Y:S01]  /*12810*/  FMUL.FTZ R30, R57, R33.reuse ;  /* 0x00000021391e7220 */ /* 0x080fe20000410000 */
[C---:B------:R-:W-:Y:S01]  /*12820*/  FMUL.FTZ R36, R55.reuse, R33 ;  /* 0x0000002137247220 */ /* 0x040fe20000410000 */
[-C--:B------:R-:W-:Y:S01]  /*12830*/  FFMA.FTZ R7, R56, R4.reuse, -R7 ;  /* 0x0000000438077223 */ /* 0x080fe20000010807 */
[----:B------:R-:W-:Y:S01]  /*12840*/  FFMA.FTZ R11, R58, R4, R5 ;  /* 0x000000043a0b7223 */ /* 0x000fe20000010005 */
[-C--:B------:R-:W-:Y:S01]  /*12850*/  FFMA.FTZ R30, R55, R31.reuse, -R30 ;  /* 0x0000001f371e7223 */ /* 0x080fe2000001081e */
[----:B------:R-:W-:Y:S01]  /*12860*/  FFMA.FTZ R36, R57, R31, R36 ;  /* 0x0000001f39247223 */ /* 0x000fe20000010024 */
[----:B------:R-:W-:Y:S02]  /*12870*/  F2FP.SATFINITE.E4M3.F32.PACK_AB_MERGE_C R4, R39, R38, RZ ;  /* 0x000000262704723e */ /* 0x000fe400048070ff */
[----:B------:R-:W-:Y:S02]  /*12880*/  F2FP.SATFINITE.E4M3.F32.PACK_AB_MERGE_C R40, R41, R40, RZ ;  /* 0x000000282928723e */ /* 0x000fe400048070ff */
[----:B------:R-:W-:-:S02]  /*12890*/  F2FP.SATFINITE.E4M3.F32.PACK_AB_MERGE_C R5, R46, R43, RZ ;  /* 0x0000002b2e05723e */ /* 0x000fc400048070ff */
[----:B------:R-:W-:Y:S02]  /*128a0*/  F2FP.SATFINITE.E4M3.F32.PACK_AB_MERGE_C R47, R50, R47, RZ ;  /* 0x0000002f322f723e */ /* 0x000fe400048070ff */
[----:B------:R-:W-:Y:S02]  /*128b0*/  F2FP.SATFINITE.E4M3.F32.PACK_AB_MERGE_C R51, R54, R51, RZ ;  /* 0x000000333633723e */ /* 0x000fe400048070ff */
[----:B------:R-:W-:Y:S02]  /*128c0*/  F2FP.SATFINITE.E4M3.F32.PACK_AB_MERGE_C R35, R35, R44, RZ ;  /* 0x0000002c2323723e */ /* 0x000fe400048070ff */
[----:B------:R-:W-:Y:S02]  /*128d0*/  F2FP.SATFINITE.E4M3.F32.PACK_AB_MERGE_C R48, R49, R48, RZ ;  /* 0x000000303130723e */ /* 0x000fe400048070ff */
[----:B------:R-:W-:Y:S02]  /*128e0*/  F2FP.SATFINITE.E4M3.F32.PACK_AB_MERGE_C R52, R53, R52, RZ ;  /* 0x000000343534723e */ /* 0x000fe400048070ff */
        /* <DEDUP_REMOVED lines=8> */
[----:B------:R2:W-:Y:S04]  /*12970*/  STS.128 [R59+0x20400], R4 ;  /* 0x020400043b007388 */ /* 0x0005e80000000c00 */
[----:B------:R2:W-:Y:S02]  /*12980*/  STS.128 [R21+0x20400], R8 ;  /* 0x0204000815007388 */ /* 0x0005e40000000c00 */
.L_x_476:
[----:B------:R-:W-:Y:S05]  /*12990*/  BSYNC B1 ;  /* 0x0000000000017941 */ /* 0x000fea0003800000 */
.L_x_475:
[----:B------:R-:W-:Y:S04]  /*129a0*/  BSSY B1, `(.L_x_477) ;  /* 0x00000cf000017945 */ /* 0x000fe80003800000 */
[----:B------:R-:W-:Y:S05]  /*129b0*/  @P1 BRA `(.L_x_478) ;  /* 0x0000000c00341947 */ /* 0x000fea0003800000 */
[----:B-12---:R-:W2:Y:S04]  /*129c0*/  LDL R6, [R1+0x28] ;  /* 0x0000280001067983 */ /* 0x006ea80000100800 */
[----:B------:R-:W3:Y:S01]  /*129d0*/  LDL R59, [R1+0x68] ;  /* 0x00006800013b7983 */ /* 0x000ee20000100800 */
[----:B------:R-:W1:Y:S01]  /*129e0*/  S2R R4, SR_TID.X ;  /* 0x0000000000047919 */ /* 0x000e620000002100 */
[C---:B------:R-:W-:Y:S02]  /*129f0*/  VIADD R8, R23.reuse, 0x40 ;  /* 0x0000004017087836 */ /* 0x040fe40000000000 */
[----:B------:R-:W-:Y:S02]  /*12a00*/  VIADD R9, R23, 0x40 ;  /* 0x0000004017097836 */ /* 0x000fe40000000000 */
[----:B-1----:R-:W-:-:S05]  /*12a10*/  VIADD R5, R4, 0xffffff80 ;  /* 0xffffff8004057836 */ /* 0x002fca0000000000 */
[----:B------:R-:W-:-:S04]  /*12a20*/  SHF.R.S32.HI R4, RZ, 0x1f, R5 ;  /* 0x0000001fff047819 */ /* 0x000fc80000011405 */
[----:B------:R-:W-:-:S04]  /*12a30*/  LEA.HI R4, R4, R5, RZ, 0x3 ;  /* 0x0000000504047211 */ /* 0x000fc800078f18ff */
[----:B------:R-:W-:-:S05]  /*12a40*/  LOP3.LUT R4, R4, 0xfffffff8, RZ, 0xc0, !PT ;  /* 0xfffffff804047812 */ /* 0x000fca00078ec0ff */
[----:B------:R-:W-:-:S05]  /*12a50*/  IMAD.IADD R4, R5, 0x1, -R4 ;  /* 0x0000000105047824 */ /* 0x000fca00078e0a04 */
[----:B------:R-:W-:Y:S01]  /*12a60*/  LEA.HI R4, R3, R4, RZ, 0x1c ;  /* 0x0000000403047211 */ /* 0x000fe200078fe0ff */
[----:B------:R-:W-:Y:S01]  /*12a70*/  IMAD.SHL.U32 R8, R8, 0x80, RZ ;  /* 0x0000008008087824 */ /* 0x000fe200078e00ff */
[----:B------:R-:W-:Y:S02]  /*12a80*/  SHF.L.U32 R9, R9, 0x7, RZ ;  /* 0x0000000709097819 */ /* 0x000fe400000006ff */
[----:B------:R-:W-:Y:S02]  /*12a90*/  SHF.R.S32.HI R7, RZ, 0x1f, R4 ;  /* 0x0000001fff077819 */ /* 0x000fe40000011404 */
[----:B------:R-:W-:Y:S02]  /*12aa0*/  SHF.L.U32 R5, R4, 0x4, RZ ;  /* 0x0000000404057819 */ /* 0x000fe400000006ff */
[----:B------:R-:W-:Y:S02]  /*12ab0*/  LEA.HI R7, R7, R4, RZ, 0x3 ;  /* 0x0000000407077211 */ /* 0x000fe400078f18ff */
[----:B------:R-:W-:-:S02]  /*12ac0*/  LOP3.LUT R9, R9, 0x380, RZ, 0xc0, !PT ;  /* 0x0000038009097812 */ /* 0x000fc400078ec0ff */
[----:B------:R-:W-:Y:S01]  /*12ad0*/  LOP3.LUT R8, R8, 0x380, RZ, 0xc0, !PT ;  /* 0x0000038008087812 */ /* 0x000fe200078ec0ff */
[----:B------:R-:W-:Y:S01]  /*12ae0*/  IMAD.SHL.U32 R7, R7, 0x800, RZ ;  /* 0x0000080007077824 */ /* 0x000fe200078e00ff */
[----:B------:R-:W-:Y:S02]  /*12af0*/  LOP3.LUT R4, R9, 0x70, R5, 0xf8, !PT ;  /* 0x0000007009047812 */ /* 0x000fe400078ef805 */
[----:B------:R-:W-:Y:S02]  /*12b00*/  SHF.R.U32.HI R8, RZ, 0x3, R8 ;  /* 0x00000003ff087819 */ /* 0x000fe40000011608 */
[----:B------:R-:W-:Y:S02]  /*12b10*/  LOP3.LUT R7, R7, 0xffffc000, RZ, 0xc0, !PT ;  /* 0xffffc00007077812 */ /* 0x000fe400078ec0ff */
[----:B------:R-:W-:Y:S02]  /*12b20*/  LOP3.LUT R4, R4, R8, RZ, 0x3c, !PT ;  /* 0x0000000804047212 */ /* 0x000fe400078e3cff */
[----:B------:R-:W-:-:S02]  /*12b30*/  F2FP.F16.E4M3.UNPACK_B R37, R0.H1 ;  /* 0x00000000ff25723e */ /* 0x000fc400030006ff */
        /* <DEDUP_REMOVED lines=181> */
.L_x_478:
[----:B------:R-:W-:Y:S05]  /*13690*/  BSYNC B1 ;  /* 0x0000000000017941 */ /* 0x000fea0003800000 */
.L_x_477:
[----:B------:R-:W-:Y:S05]  /*136a0*/  @P0 BRA `(.L_x_465) ;  /* 0x0000000c00340947 */ /* 0x000fea0003800000 */
[----:B-123--:R-:W1:Y:S01]  /*136b0*/  S2R R4, SR_TID.X ;  /* 0x0000000000047919 */ /* 0x00ee620000002100 */
[----:B------:R-:W2:Y:S01]  /*136c0*/  LDL R49, [R1+0x64] ;  /* 0x0000640001317983 */ /* 0x000ea20000100800 */
[----:B-1----:R-:W-:-:S05]  /*136d0*/  VIADD R5, R4, 0xffffff80 ;  /* 0xffffff8004057836 */ /* 0x002fca0000000000 */
[----:B------:R-:W-:-:S04]  /*136e0*/  SHF.R.S32.HI R4, RZ, 0x1f, R5 ;  /* 0x0000001fff047819 */ /* 0x000fc80000011405 */
[----:B------:R-:W-:-:S04]  /*136f0*/  LEA.HI R4, R4, R5, RZ, 0x3 ;  /* 0x0000000504047211 */ /* 0x000fc800078f18ff */
[----:B------:R-:W-:-:S04]  /*13700*/  LOP3.LUT R4, R4, 0xfffffff8, RZ, 0xc0, !PT ;  /* 0xfffffff804047812 */ /* 0x000fc800078ec0ff */
[----:B------:R-:W-:Y:S02]  /*13710*/  IADD3 R4, R5, -R4, RZ ;  /* 0x8000000405047210 */ /* 0x000fe40007ffe0ff */
[----:B------:R-:W3:Y:S01]  /*13720*/  LDL R5, [R1+0x24] ;  /* 0x0000240001057983 */ /* 0x000ee20000100800 */
[C---:B------:R-:W-:Y:S01]  /*13730*/  IADD3 R8, R23.reuse, 0x60, RZ ;  /* 0x0000006017087810 */ /* 0x040fe20007ffe0ff */
[----:B------:R-:W-:Y:S01]  /*13740*/  VIADD R7, R23, 0x60 ;  /* 0x0000006017077836 */ /* 0x000fe20000000000 */
[----:B------:R-:W-:-:S03]  /*13750*/  LEA.HI R3, R3, R4, RZ, 0x1c ;  /* 0x0000000403037211 */ /* 0x000fc600078fe0ff */
[----:B------:R-:W-:Y:S01]  /*13760*/  IMAD.SHL.U32 R7, R7, 0x80, RZ ;  /* 0x0000008007077824 */ /* 0x000fe200078e00ff */
[----:B------:R-:W-:Y:S01]  /*13770*/  SHF.R.S32.HI R6, RZ, 0x1f, R3 ;  /* 0x0000001fff067819 */ /* 0x000fe20000011403 */
[----:B------:R-:W-:Y:S02]  /*13780*/  IMAD.SHL.U32 R8, R8, 0x80, RZ ;  /* 0x0000008008087824 */ /* 0x000fe400078e00ff */
[----:B------:R-:W-:Y:S01]  /*13790*/  IMAD.SHL.U32 R4, R3, 0x10, RZ ;  /* 0x0000001003047824 */ /* 0x000fe200078e00ff */
[----:B------:R-:W-:Y:S02]  /*137a0*/  LEA.HI R6, R6, R3, RZ, 0x3 ;  /* 0x0000000306067211 */ /* 0x000fe400078f18ff */
[----:B------:R-:W-:Y:S02]  /*137b0*/  LOP3.LUT R8, R8, 0x380, RZ, 0xc0, !PT ;  /* 0x0000038008087812 */ /* 0x000fe400078ec0ff */
[----:B------:R-:W-:Y:S01]  /*137c0*/  LOP3.LUT R7, R7, 0x380, RZ, 0xc0, !PT ;  /* 0x0000038007077812 */ /* 0x000fe200078ec0ff */
[----:B------:R-:W-:Y:S01]  /*137d0*/  IMAD.SHL.U32 R6, R6, 0x800, RZ ;  /* 0x0000080006067824 */ /* 0x000fe200078e00ff */
[----:B------:R-:W-:-:S02]  /*137e0*/  LOP3.LUT R3, R8, 0x70, R4, 0xf8, !PT ;  /* 0x0000007008037812 */ /* 0x000fc400078ef804 */
[----:B------:R-:W-:Y:S02]  /*137f0*/  SHF.R.U32.HI R7, RZ, 0x3, R7 ;  /* 0x00000003ff077819 */ /* 0x000fe40000011607 */
[----:B------:R-:W-:Y:S02]  /*13800*/  LOP3.LUT R6, R6, 0xffffc000, RZ, 0xc0, !PT ;  /* 0xffffc00006067812 */ /* 0x000fe400078ec0ff */
[----:B------:R-:W-:Y:S02]  /*13810*/  LOP3.LUT R3, R3, R7, RZ, 0x3c, !PT ;  /* 0x0000000703037212 */ /* 0x000fe400078e3cff */
[----:B------:R-:W-:Y:S02]  /*13820*/  F2FP.F16.E4M3.UNPACK_B R37, R0.H1 ;  /* 0x00000000ff25723e */ /* 0x000fe400030006ff */
[----:B------:R-:W-:-:S03]  /*13830*/  F2FP.F16.E4M3.UNPACK_B R41, R13.H1 ;  /* 0x0000000dff29723e */ /* 0x000fc600030006ff */
[----:B0-----:R-:W-:Y:S02]  /*13840*/  HADD2.F32 R35, -RZ, R37.H0_H0 ;  /* 0x20000025ff237230 */ /* 0x001fe40000004100 */
[--C-:B------:R-:W-:Y:S02]  /*13850*/  HADD2.F32 R39, -RZ, R41.reuse.H0_H0 ;  /* 0x20000029ff277230 */ /* 0x100fe40000004100 */
[----:B------:R-:W-:Y:S02]  /*13860*/  HADD2.F32 R46, -RZ, R41.H1_H1 ;  /* 0x30000029ff2e7230 */ /* 0x000fe40000004100 */
[----:B------:R-:W-:Y:S01]  /*13870*/  HADD2.F32 R40, -RZ, R37.H1_H1 ;  /* 0x30000025ff287230 */ /* 0x000fe20000004100 */
[----:B------:R-:W-:Y:S02]  /*13880*/  F2FP.F16.E4M3.UNPACK_B R45, R14 ;  /* 0x0000000eff2d723e */ /* 0x000fe400020006ff */
[----:B---3--:R-:W-:Y:S02]  /*13890*/  IADD3 R3, R3, R6, R5 ;  /* 0x0000000603037210 */ /* 0x008fe40007ffe005 */
[----:B--2---:R-:W0:Y:S03]  /*138a0*/  LDS.128 R4, [R49+0x20400] ;  /* 0x0204000031047984 */ /* 0x004e260000000c00 */
[----:B------:R-:W-:-:S05]  /*138b0*/  IMAD.IADD R3, R22, 0x1, R3 ;  /* 0x0000000116037824 */ /* 0x000fca00078e0203 */
[----:B------:R-:W1:Y:S01]  /*138c0*/  LDS.128 R8, [R3+0x20400] ;  /* 0x0204000003087984 */ /* 0x000e620000000c00 */
[-C--:B0-----:R-:W-:Y:S02]  /*138d0*/  F2FP.F16.E4M3.UNPACK_B R21, R4.reuse ;  /* 0x00000004ff15723e */ /* 0x081fe400020006ff */
[----:B------:R-:W-:Y:S02]  /*138e0*/  F2FP.F16.E4M3.UNPACK_B R4, R4.H1 ;  /* 0x00000004ff04723e */ /* 0x000fe400030006ff */
[----:B-1----:R-:W-:Y:S02]  /*138f0*/  F2FP.F16.E4M3.UNPACK_B R31, R8.H1 ;  /* 0x00000008ff1f723e */ /* 0x002fe400030006ff */
[----:B------:R-:W-:-:S03]  /*13900*/  F2FP.F16.E4M3.UNPACK_B R25, R5 ;  /* 0x00000005ff19723e */ /* 0x000fc600020006ff */
[----:B------:R-:W-:Y:S01]  /*13910*/  HADD2.F32 R32, -RZ, R31.H0_H0 ;  /* 0x2000001fff207230 */ /* 0x000fe20000004100 */
[----:B------:R-:W-:Y:S01]  /*13920*/  F2FP.F16.E4M3.UNPACK_B R27, R5.H1 ;  /* 0x00000005ff1b723e */ /* 0x000fe200030006ff */
[----:B------:R-:W-:-:S03]  /*13930*/  HADD2.F32 R5, -RZ, R4.H0_H0 ;  /* 0x20000004ff057230 */ /* 0x000fc60000004100 */
[-C--:B------:R-:W-:Y:S01]  /*13940*/  FMUL.FTZ R38, R35, R32.reuse ;  /* 0x0000002023267220 */ /* 0x080fe20000410000 */
[C---:B------:R-:W-:Y:S01]  /*13950*/  FMUL.FTZ R36, R39.reuse, R32 ;  /* 0x0000002027247220 */ /* 0x040fe20000410000 */
[----:B------:R-:W-:Y:S02]  /*13960*/  F2FP.F16.E4M3.UNPACK_B R8, R8 ;  /* 0x00000008ff08723e */ /* 0x000fe400020006ff */
[----:B------:R-:W-:Y:S01]  /*13970*/  FFMA.FTZ R38, R39, R5, R38 ;  /* 0x0000000527267223 */ /* 0x000fe20000010026 */
[----:B------:R-:W-:Y:S01]  /*13980*/  F2FP.F16.E4M3.UNPACK_B R39, R13 ;  /* 0x0000000dff27723e */ /* 0x000fe200020006ff */
[----:B------:R-:W-:Y:S01]  /*13990*/  FFMA.FTZ R35, R35, R5, -R36 ;  /* 0x0000000523237223 */ /* 0x000fe20000010824 */
[----:B------:R-:W-:Y:S01]  /*139a0*/  F2FP.F16.E4M3.UNPACK_B R36, R0 ;  /* 0x00000000ff24723e */ /* 0x000fe200020006ff */
[----:B------:R-:W-:Y:S02]  /*139b0*/  HADD2.F32 R5, -RZ, R8.H0_H0 ;  /* 0x20000008ff057230 */ /* 0x000fe40000004100 */
[----:B------:R-:W-:-:S02]  /*139c0*/  HADD2.F32 R44, -RZ, R39.H0_H0 ;  /* 0x20000027ff2c7230 */ /* 0x000fc40000004100 */
[----:B------:R-:W-:Y:S02]  /*139d0*/  HADD2.F32 R31, -RZ, R31.H1_H1 ;  /* 0x3000001fff1f7230 */ /* 0x000fe40000004100 */
[----:B------:R-:W-:Y:S02]  /*139e0*/  HADD2.F32 R42, -RZ, R36.H0_H0 ;  /* 0x20000024ff2a7230 */ /* 0x000fe40000004100 */
[----:B------:R-:W-:Y:S01]  /*139f0*/  FMUL.FTZ R13, R44, R5 ;  /* 0x000000052c0d7220 */ /* 0x000fe20000410000 */
[----:B------:R-:W-:Y:S02]  /*13a00*/  HADD2.F32 R0, -RZ, R21.H0_H0 ;  /* 0x20000015ff007230 */ /* 0x000fe40000004100 */
[----:B------:R-:W-:Y:S01]  /*13a10*/  FMUL.FTZ R37, R46, R31 ;  /* 0x0000001f2e257220 */ /* 0x000fe20000410000 */
[----:B------:R-:W-:Y:S01]  /*13a20*/  HADD2.F32 R4, -RZ, R4.H1_H1 ;  /* 0x30000004ff047230 */ /* 0x000fe20000004100 */
[----:B------:R-:W-:Y:S01]  /*13a30*/  F2FP.F16.E4M3.UNPACK_B R33, R9 ;  /* 0x00000009ff21723e */ /* 0x000fe200020006ff */
[----:B------:R-:W-:Y:S01]  /*13a40*/  FMUL.FTZ R31, R40, R31 ;  /* 0x0000001f281f7220 */ /* 0x000fe20000410000 */
[C---:B------:R-:W-:Y:S01]  /*13a50*/  FMUL.FTZ R5, R42.reuse, R5 ;  /* 0x000000052a057220 */ /* 0x040fe20000410000 */
[----:B------:R-:W-:Y:S01]  /*13a60*/  FFMA.FTZ R13, R42, R0, -R13 ;  /* 0x000000002a0d7223 */ /* 0x000fe2000001080d */
[----:B------:R-:W-:Y:S01]  /*13a70*/  HADD2.F32 R43, -RZ, R39.H1_H1 ;  /* 0x30000027ff2b7230 */ /* 0x000fe20000004100 */
[----:B------:R-:W-:Y:S01]  /*13a80*/  F2FP.F16.E4M3.UNPACK_B R9, R9.H1 ;  /* 0x00000009ff09723e */ /* 0x000fe200030006ff */
[----:B------:R-:W-:Y:S01]  /*13a90*/  HADD2.F32 R8, -RZ, R8.H1_H1 ;  /* 0x30000008ff087230 */ /* 0x000fe20000004100 */
[----:B------:R-:W-:Y:S01]  /*13aa0*/  F2FP.F16.E4M3.UNPACK_B R42, R24.H1 ;  /* 0x00000018ff2a723e */ /* 0x000fe200030006ff */
[----:B------:R-:W-:-:S02]  /*13ab0*/  HADD2.F32 R41, -RZ, R36.H1_H1 ;  /* 0x30000024ff297230 */ /* 0x000fc40000004100 */
[-C--:B------:R-:W-:Y:S01]  /*13ac0*/  FFMA.FTZ R31, R46, R4.reuse, R31 ;  /* 0x000000042e1f7223 */ /* 0x080fe2000001001f */
[----:B------:R-:W-:Y:S01]  /*13ad0*/  FFMA.FTZ R40, R40, R4, -R37 ;  /* 0x0000000428287223 */ /* 0x000fe20000010825 */
[----:B------:R-:W-:Y:S01]  /*13ae0*/  FFMA.FTZ R5, R44, R0, R5 ;  /* 0x000000002c057223 */ /* 0x000fe20000010005 */
[----:B------:R-:W-:Y:S01]  /*13af0*/  F2FP.F16.E4M3.UNPACK_B R46, R14.H1 ;  /* 0x0000000eff2e723e */ /* 0x000fe200030006ff */
[----:B------:R-:W-:Y:S02]  /*13b00*/  HADD2.F32 R21, -RZ, R21.H1_H1 ;  /* 0x30000015ff157230 */ /* 0x000fe40000004100 */
[-C--:B------:R-:W-:Y:S01]  /*13b10*/  FMUL.FTZ R36, R43, R8.reuse ;  /* 0x000000082b247220 */ /* 0x080fe20000410000 */
[----:B------:R-:W-:Y:S02]  /*13b20*/  HADD2.F32 R4, -RZ, R9.H0_H0 ;  /* 0x20000009ff047230 */ /* 0x000fe40000004100 */
[----:B------:R-:W-:Y:S01]  /*13b30*/  FMUL.FTZ R8, R41, R8 ;  /* 0x0000000829087220 */ /* 0x000fe20000410000 */
[----:B------:R-:W-:-:S02]  /*13b40*/  HADD2.F32 R44, -RZ, R42.H0_H0 ;  /* 0x2000002aff2c7230 */ /* 0x000fc40000004100 */
[-C--:B------:R-:W-:Y:S01]  /*13b50*/  FFMA.FTZ R36, R41, R21.reuse, -R36 ;  /* 0x0000001529247223 */ /* 0x080fe20000010824 */
[----:B------:R-:W-:Y:S02]  /*13b60*/  HADD2.F32 R48, -RZ, R46.H0_H0 ;  /* 0x2000002eff307230 */ /* 0x000fe40000004100 */
[----:B------:R-:W-:Y:S01]  /*13b70*/  FFMA.FTZ R8, R43, R21, R8 ;  /* 0x000000152b087223 */ /* 0x000fe20000010008 */
[----:B------:R-:W-:Y:S02]  /*13b80*/  HADD2.F32 R0, -RZ, R27.H0_H0 ;  /* 0x2000001bff007230 */ /* 0x000fe40000004100 */
[----:B------:R-:W-:Y:S01]  /*13b90*/  FMUL.FTZ R39, R44, R4 ;  /* 0x000000042c277220 */ /* 0x000fe20000410000 */
[----:B------:R-:W-:Y:S01]  /*13ba0*/  HADD2.F32 R43, -RZ, R42.H1_H1 ;  /* 0x3000002aff2b7230 */ /* 0x000fe20000004100 */
[----:B------:R-:W-:Y:S01]  /*13bb0*/  F2FP.F16.E4M3.UNPACK_B R41, R24 ;  /* 0x00000018ff29723e */ /* 0x000fe200020006ff */
[----:B------:R-:W-:Y:S02]  /*13bc0*/  HADD2.F32 R47, -RZ, R46.H1_H1 ;  /* 0x3000002eff2f7230 */ /* 0x000fe40000004100 */
[----:B------:R-:W-:-:S02]  /*13bd0*/  HADD2.F32 R9, -RZ, R9.H1_H1 ;  /* 0x30000009ff097230 */ /* 0x000fc40000004100 */
[C---:B------:R-:W-:Y:S01]  /*13be0*/  FMUL.FTZ R37, R48.reuse, R4 ;  /* 0x0000000430257220 */ /* 0x040fe20000410000 */
[----:B------:R-:W-:Y:S01]  /*13bf0*/  FFMA.FTZ R39, R48, R0, R39 ;  /* 0x0000000030277223 */ /* 0x000fe20000010027 */
[----:B------:R-:W-:Y:S02]  /*13c00*/  HADD2.F32 R27, -RZ, R27.H1_H1 ;  /* 0x3000001bff1b7230 */ /* 0x000fe40000004100 */
[----:B------:R-:W-:Y:S02]  /*13c10*/  HADD2.F32 R48, -RZ, R45.H0_H0 ;  /* 0x2000002dff307230 */ /* 0x000fe40000004100 */
[-C--:B------:R-:W-:Y:S01]  /*13c20*/  FMUL.FTZ R14, R47, R9.reuse ;  /* 0x000000092f0e7220 */ /* 0x080fe20000410000 */
[----:B------:R-:W-:Y:S02]  /*13c30*/  HADD2.F32 R4, -RZ, R33.H0_H0 ;  /* 0x20000021ff047230 */ /* 0x000fe40000004100 */
[----:B------:R-:W-:Y:S01]  /*13c40*/  FMUL.FTZ R24, R43, R9 ;  /* 0x000000092b187220 */ /* 0x000fe20000410000 */
[----:B------:R-:W-:-:S02]  /*13c50*/  HADD2.F32 R46, -RZ, R41.H0_H0 ;  /* 0x20000029ff2e7230 */ /* 0x000fc40000004100 */
[----:B------:R-:W-:Y:S01]  /*13c60*/  FFMA.FTZ R37, R44, R0, -R37 ;  /* 0x000000002c257223 */ /* 0x000fe20000010825 */
[-C--:B------:R-:W-:Y:S01]  /*13c70*/  F2FP.F16.E4M3.UNPACK_B R34, R10.reuse ;  /* 0x0000000aff22723e */ /* 0x080fe200020006ff */
[----:B------:R-:W-:Y:S02]  /*13c80*/  HADD2.F32 R0, -RZ, R25.H0_H0 ;  /* 0x20000019ff007230 */ /* 0x000fe40000004100 */
[-C--:B------:R-:W-:Y:S01]  /*13c90*/  FFMA.FTZ R42, R43, R27.reuse, -R14 ;  /* 0x0000001b2b2a7223 */ /* 0x080fe2000001080e */
[----:B------:R-:W-:Y:S01]  /*13ca0*/  FFMA.FTZ R44, R47, R27, R24 ;  /* 0x0000001b2f2c7223 */ /* 0x000fe20000010018 */
[----:B------:R-:W-:Y:S01]  /*13cb0*/  F2FP.F16.E4M3.UNPACK_B R10, R10.H1 ;  /* 0x0000000aff0a723e */ /* 0x000fe200030006ff */
[-C--:B------:R-:W-:Y:S01]  /*13cc0*/  FMUL.FTZ R9, R48, R4.reuse ;  /* 0x0000000430097220 */ /* 0x080fe20000410000 */
[C---:B------:R-:W-:Y:S01]  /*13cd0*/  FMUL.FTZ R21, R46.reuse, R4 ;  /* 0x000000042e157220 */ /* 0x040fe20000410000 */
[----:B------:R-:W-:Y:S02]  /*13ce0*/  F2FP.F16.E4M3.UNPACK_B R47, R15.H1 ;  /* 0x0000000fff2f723e */ /* 0x000fe400030006ff */
[----:B------:R-:W-:Y:S01]  /*13cf0*/  F2FP.F16.E4M3.UNPACK_B R43, R12.H1 ;  /* 0x0000000cff2b723e */ /* 0x000fe200030006ff */
[----:B------:R-:W-:Y:S01]  /*13d00*/  FFMA.FTZ R9, R46, R0, -R9 ;  /* 0x000000002e097223 */ /* 0x000fe20000010809 */
[----:B------:R-:W-:Y:S01]  /*13d10*/  F2FP.F16.E4M3.UNPACK_B R29, R6 ;  /* 0x00000006ff1d723e */ /* 0x000fe200020006ff */
[----:B------:R-:W-:Y:S01]  /*13d20*/  FFMA.FTZ R21, R48, R0, R21 ;  /* 0x0000000030157223 */ /* 0x000fe20000010015 */
[----:B------:R-:W-:Y:S01]  /*13d30*/  F2FP.F16.E4M3.UNPACK_B R6, R6.H1 ;  /* 0x00000006ff06723e */ /* 0x000fe200030006ff */
[----:B------:R-:W-:-:S02]  /*13d40*/  HADD2.F32 R41, -RZ, R41.H1_H1 ;  /* 0x30000029ff297230 */ /* 0x000fc40000004100 */
[----:B------:R-:W-:Y:S02]  /*13d50*/  HADD2.F32 R45, -RZ, R45.H1_H1 ;  /* 0x3000002dff2d7230 */ /* 0x000fe40000004100 */
[----:B------:R-:W-:Y:S02]  /*13d60*/  HADD2.F32 R33, -RZ, R33.H1_H1 ;  /* 0x30000021ff217230 */ /* 0x000fe40000004100 */
[----:B------:R-:W-:Y:S02]  /*13d70*/  HADD2.F32 R48, -RZ, R47.H0_H0 ;  /* 0x2000002fff307230 */ /* 0x000fe40000004100 */
[----:B------:R-:W-:Y:S02]  /*13d80*/  HADD2.F32 R4, -RZ, R10.H0_H0 ;  /* 0x2000000aff047230 */ /* 0x000fe40000004100 */
[----:B------:R-:W-:Y:S02]  /*13d90*/  HADD2.F32 R46, -RZ, R43.H0_H0 ;  /* 0x2000002bff2e7230 */ /* 0x000fe40000004100 */
[----:B------:R-:W-:Y:S01]  /*13da0*/  FMUL.FTZ R14, R45, R33 ;  /* 0x000000212d0e7220 */ /* 0x000fe20000410000 */
[----:B------:R-:W-:-:S02]  /*13db0*/  HADD2.F32 R0, -RZ, R6.H0_H0 ;  /* 0x20000006ff007230 */ /* 0x000fc40000004100 */
[----:B------:R-:W-:Y:S01]  /*13dc0*/  FMUL.FTZ R24, R41, R33 ;  /* 0x0000002129187220 */ /* 0x000fe20000410000 */
[-C--:B------:R-:W-:Y:S01]  /*13dd0*/  FMUL.FTZ R27, R48, R4.reuse ;  /* 0x00000004301b7220 */ /* 0x080fe20000410000 */
[C---:B------:R-:W-:Y:S01]  /*13de0*/  FMUL.FTZ R33, R46.reuse, R4 ;  /* 0x000000042e217220 */ /* 0x040fe20000410000 */
[----:B------:R-:W-:Y:S02]  /*13df0*/  HADD2.F32 R25, -RZ, R25.H1_H1 ;  /* 0x30000019ff197230 */ /* 0x000fe40000004100 */
[-C--:B------:R-:W-:Y:S01]  /*13e00*/  FFMA.FTZ R27, R46, R0.reuse, -R27 ;  /* 0x000000002e1b7223 */ /* 0x080fe2000001081b */
[----:B------:R-:W-:Y:S01]  /*13e10*/  FFMA.FTZ R33, R48, R0, R33 ;  /* 0x0000000030217223 */ /* 0x000fe20000010021 */
[----:B------:R-:W-:Y:S02]  /*13e20*/  HADD2.F32 R46, -RZ, R47.H1_H1 ;  /* 0x3000002fff2e7230 */ /* 0x000fe40000004100 */
[----:B------:R-:W-:Y:S02]  /*13e30*/  HADD2.F32 R10, -RZ, R10.H1_H1 ;  /* 0x3000000aff0a7230 */ /* 0x000fe40000004100 */
[----:B------:R-:W-:-:S02]  /*13e40*/  HADD2.F32 R0, -RZ, R43.H1_H1 ;  /* 0x3000002bff007230 */ /* 0x000fc40000004100 */
[-C--:B------:R-:W-:Y:S01]  /*13e50*/  FFMA.FTZ R14, R41, R25.reuse, -R14 ;  /* 0x00000019290e7223 */ /* 0x080fe2000001080e */
[----:B------:R-:W-:Y:S01]  /*13e60*/  FFMA.FTZ R24, R45, R25, R24 ;  /* 0x000000192d187223 */ /* 0x000fe20000010018 */
[----:B------:R-:W-:Y:S01]  /*13e70*/  F2FP.F16.E4M3.UNPACK_B R43, R15 ;  /* 0x0000000fff2b723e */ /* 0x000fe200020006ff */
[----:B------:R-:W-:Y:S01]  /*13e80*/  HADD2.F32 R6, -RZ, R6.H1_H1 ;  /* 0x30000006ff067230 */ /* 0x000fe20000004100 */
[----:B------:R-:W-:Y:S01]  /*13e90*/  F2FP.F16.E4M3.UNPACK_B R41, R12 ;  /* 0x0000000cff29723e */ /* 0x000fe200020006ff */
[-C--:B------:R-:W-:Y:S01]  /*13ea0*/  FMUL.FTZ R15, R46, R10.reuse ;  /* 0x0000000a2e0f7220 */ /* 0x080fe20000410000 */
[C---:B------:R-:W-:Y:S01]  /*13eb0*/  FMUL.FTZ R25, R0.reuse, R10 ;  /* 0x0000000a00197220 */ /* 0x040fe20000410000 */
[----:B------:R-:W-:Y:S02]  /*13ec0*/  HADD2.F32 R10, -RZ, R43.H0_H0 ;  /* 0x2000002bff0a7230 */ /* 0x000fe40000004100 */
[-C--:B------:R-:W-:Y:S01]  /*13ed0*/  FFMA.FTZ R12, R0, R6.reuse, -R15 ;  /* 0x00000006000c7223 */ /* 0x080fe2000001080f */
[----:B------:R-:W-:Y:S01]  /*13ee0*/  FFMA.FTZ R46, R46, R6, R25 ;  /* 0x000000062e2e7223 */ /* 0x000fe20000010019 */
[----:B------:R-:W-:-:S02]  /*13ef0*/  HADD2.F32 R4, -RZ, R34.H0_H0 ;  /* 0x20000022ff047230 */ /* 0x000fc40000004100 */
[----:B------:R-:W-:Y:S02]  /*13f00*/  HADD2.F32 R6, -RZ, R41.H0_H0 ;  /* 0x20000029ff067230 */ /* 0x000fe40000004100 */
[----:B------:R-:W-:Y:S02]  /*13f10*/  HADD2.F32 R43, -RZ, R43.H1_H1 ;  /* 0x3000002bff2b7230 */ /* 0x000fe40000004100 */
[----:B------:R-:W-:Y:S02]  /*13f20*/  HADD2.F32 R34, -RZ, R34.H1_H1 ;  /* 0x30000022ff227230 */ /* 0x000fe40000004100 */
[-C--:B------:R-:W-:Y:S01]  /*13f30*/  FMUL.FTZ R15, R10, R4.reuse ;  /* 0x000000040a0f7220 */ /* 0x080fe20000410000 */
[----:B------:R-:W-:Y:S02]  /*13f40*/  HADD2.F32 R0, -RZ, R29.H0_H0 ;  /* 0x2000001dff007230 */ /* 0x000fe40000004100 */
[C---:B------:R-:W-:Y:S01]  /*13f50*/  FMUL.FTZ R25, R6.reuse, R4 ;  /* 0x0000000406197220 */ /* 0x040fe20000410000 */
[----:B------:R-:W-:Y:S01]  /*13f60*/  HADD2.F32 R41, -RZ, R41.H1_H1 ;  /* 0x30000029ff297230 */ /* 0x000fe20000004100 */
[-C--:B------:R-:W-:Y:S01]  /*13f70*/  F2FP.F16.E4M3.UNPACK_B R32, R11.reuse ;  /* 0x0000000bff20723e */ /* 0x080fe200020006ff */
[----:B------:R-:W-:Y:S01]  /*13f80*/  HADD2.F32 R29, -RZ, R29.H1_H1 ;  /* 0x3000001dff1d7230 */ /* 0x000fe20000004100 */
[----:B------:R-:W-:Y:S01]  /*13f90*/  F2FP.F16.E4M3.UNPACK_B R11, R11.H1 ;  /* 0x0000000bff0b723e */ /* 0x000fe200030006ff */
[----:B------:R-:W-:Y:S01]  /*13fa0*/  FMUL.FTZ R4, R43, R34 ;  /* 0x000000222b047220 */ /* 0x000fe20000410000 */
[----:B------:R-:W-:Y:S01]  /*13fb0*/  F2FP.F16.E4M3.UNPACK_B R45, R20.H1 ;  /* 0x00000014ff2d723e */ /* 0x000fe200030006ff */
[-C--:B------:R-:W-:Y:S01]  /*13fc0*/  FFMA.FTZ R6, R6, R0.reuse, -R15 ;  /* 0x0000000006067223 */ /* 0x080fe2000001080f */
[----:B------:R-:W-:Y:S01]  /*13fd0*/  FFMA.FTZ R10, R10, R0, R25 ;  /* 0x000000000a0a7223 */ /* 0x000fe20000010019 */
[----:B------:R-:W-:Y:S01]  /*13fe0*/  F2FP.F16.E4M3.UNPACK_B R0, R26.H1 ;  /* 0x0000001aff00723e */ /* 0x000fe200030006ff */
[C---:B------:R-:W-:Y:S01]  /*13ff0*/  FMUL.FTZ R34, R41.reuse, R34 ;  /* 0x0000002229227220 */ /* 0x040fe20000410000 */
[----:B------:R-:W-:Y:S01]  /*14000*/  F2FP.F16.E4M3.UNPACK_B R30, R7 ;  /* 0x00000007ff1e723e */ /* 0x000fe200020006ff */
        /* <DEDUP_REMOVED lines=12> */
[----:B------:R-:W-:Y:S01]  /*140d0*/  FFMA.FTZ R34, R34, R0, -R25 ;  /* 0x0000000022227223 */ /* 0x000fe20000010819 */
[----:B------:R-:W-:Y:S01]  /*140e0*/  F2FP.F16.E4M3.UNPACK_B R25, R26 ;  /* 0x0000001aff19723e */ /* 0x000fe200020006ff */
[----:B------:R-:W-:Y:S02]  /*140f0*/  HADD2.F32 R7, -RZ, R7.H1_H1 ;  /* 0x30000007ff077230 */ /* 0x000fe40000004100 */
[----:B------:R-:W-:Y:S01]  /*14100*/  FFMA.FTZ R26, R50, R0, R41 ;  /* 0x00000000321a7223 */ /* 0x000fe20000010029 */
[-C--:B------:R-:W-:Y:S01]  /*14110*/  FMUL.FTZ R4, R45, R11.reuse ;  /* 0x0000000b2d047220 */ /* 0x080fe20000410000 */
[----:B------:R-:W-:Y:S01]  /*14120*/  F2FP.F16.E4M3.UNPACK_B R0, R20 ;  /* 0x00000014ff00723e */ /* 0x000fe200020006ff */
[----:B------:R-:W-:Y:S01]  /*14130*/  FMUL.FTZ R48, R43, R11 ;  /* 0x0000000b2b307220 */ /* 0x000fe20000410000 */
[----:B------:R-:W-:-:S02]  /*14140*/  HADD2.F32 R20, -RZ, R25.H0_H0 ;  /* 0x20000019ff147230 */ /* 0x000fc40000004100 */
[-C--:B------:R-:W-:Y:S01]  /*14150*/  FFMA.FTZ R43, R43, R7.reuse, -R4 ;  /* 0x000000072b2b7223 */ /* 0x080fe20000010804 */
[----:B------:R-:W-:Y:S02]  /*14160*/  HADD2.F32 R4, -RZ, R32.H0_H0 ;  /* 0x20000020ff047230 */ /* 0x000fe40000004100 */
[----:B------:R-:W-:Y:S01]  /*14170*/  FFMA.FTZ R45, R45, R7, R48 ;  /* 0x000000072d2d7223 */ /* 0x000fe20000010030 */
[--C-:B------:R-:W-:Y:S02]  /*14180*/  HADD2.F32 R50, -RZ, R0.reuse.H0_H0 ;  /* 0x20000000ff327230 */ /* 0x100fe40000004100 */
[----:B------:R-:W-:Y:S02]  /*14190*/  HADD2.F32 R52, -RZ, R0.H1_H1 ;  /* 0x30000000ff347230 */ /* 0x000fe40000004100 */
[----:B------:R-:W-:Y:S02]  /*141a0*/  HADD2.F32 R32, -RZ, R32.H1_H1 ;  /* 0x30000020ff207230 */ /* 0x000fe40000004100 */
[----:B------:R-:W-:-:S02]  /*141b0*/  HADD2.F32 R48, -RZ, R25.H1_H1 ;  /* 0x30000019ff307230 */ /* 0x000fc40000004100 */
[-C--:B------:R-:W-:Y:S01]  /*141c0*/  FMUL.FTZ R7, R50, R4.reuse ;  /* 0x0000000432077220 */ /* 0x080fe20000410000 */
[--C-:B------:R-:W-:Y:S02]  /*141d0*/  HADD2.F32 R0, -RZ, R30.reuse.H0_H0 ;  /* 0x2000001eff007230 */ /* 0x100fe40000004100 */
[----:B------:R-:W-:Y:S01]  /*141e0*/  FMUL.FTZ R11, R20, R4 ;  /* 0x00000004140b7220 */ /* 0x000fe20000410000 */
[----:B------:R-:W-:Y:S02]  /*141f0*/  HADD2.F32 R30, -RZ, R30.H1_H1 ;  /* 0x3000001eff1e7230 */ /* 0x000fe40000004100 */
[-C--:B------:R-:W-:Y:S01]  /*14200*/  FMUL.FTZ R25, R52, R32.reuse ;  /* 0x0000002034197220 */ /* 0x080fe20000410000 */
[----:B------:R-:W-:Y:S01]  /*14210*/  FMUL.FTZ R41, R48, R32 ;  /* 0x0000002030297220 */ /* 0x000fe20000410000 */
[-C--:B------:R-:W-:Y:S01]  /*14220*/  FFMA.FTZ R7, R20, R0.reuse, -R7 ;  /* 0x0000000014077223 */ /* 0x080fe20000010807 */
[----:B------:R-:W-:Y:S01]  /*14230*/  FFMA.FTZ R11, R50, R0, R11 ;  /* 0x00000000320b7223 */ /* 0x000fe2000001000b */
[----:B------:R-:W-:Y:S01]  /*14240*/  FFMA.FTZ R0, R48, R30, -R25 ;  /* 0x0000001e30007223 */ /* 0x000fe20000010819 */
[----:B------:R-:W-:Y:S01]  /*14250*/  F2FP.SATFINITE.E4M3.F32.PACK_AB_MERGE_C R31, R31, R38, RZ ;  /* 0x000000261f1f723e */ /* 0x000fe200048070ff */
        /* <DEDUP_REMOVED lines=8> */
[----:B------:R-:W-:Y:S02]  /*142e0*/  F2FP.SATFINITE.E4M3.F32.PACK_AB_MERGE_C R8, R8, R5, R31 ;  /* 0x000000050808723e */ /* 0x000fe4000480701f */
[----:B------:R-:W-:Y:S02]  /*142f0*/  F2FP.SATFINITE.E4M3.F32.PACK_AB_MERGE_C R4, R36, R13, R4 ;  /* 0x0000000d2404723e */ /* 0x000fe40004807004 */
[----:B------:R-:W-:Y:S02]  /*14300*/  F2FP.SATFINITE.E4M3.F32.PACK_AB_MERGE_C R5, R14, R9, R37 ;  /* 0x000000090e05723e */ /* 0x000fe40004807025 */
[----:B------:R-:W-:Y:S02]  /*14310*/  F2FP.SATFINITE.E4M3.F32.PACK_AB_MERGE_C R6, R15, R6, R12 ;  /* 0x000000060f06723e */ /* 0x000fe4000480700c */
[----:B------:R-:W-:Y:S02]  /*14320*/  F2FP.SATFINITE.E4M3.F32.PACK_AB_MERGE_C R7, R0, R7, R34 ;  /* 0x000000070007723e */ /* 0x000fe40004807022 */
[----:B------:R-:W-:-:S02]  /*14330*/  F2FP.SATFINITE.E4M3.F32.PACK_AB_MERGE_C R9, R24, R21, R39 ;  /* 0x000000151809723e */ /* 0x000fc40004807027 */
[----:B------:R-:W-:Y:S02]  /*14340*/  F2FP.SATFINITE.E4M3.F32.PACK_AB_MERGE_C R10, R29, R10, R33 ;  /* 0x0000000a1d0a723e */ /* 0x000fe40004807021 */
[----:B------:R-:W-:Y:S01]  /*14350*/  F2FP.SATFINITE.E4M3.F32.PACK_AB_MERGE_C R11, R30, R11, R26 ;  /* 0x0000000b1e0b723e */ /* 0x000fe2000480701a */
[----:B------:R4:W-:Y:S04]  /*14360*/  STS.128 [R49+0x20400], R4 ;  /* 0x0204000431007388 */ /* 0x0009e80000000c00 */
[----:B------:R4:W-:Y:S02]  /*14370*/  STS.128 [R3+0x20400], R8 ;  /* 0x0204000803007388 */ /* 0x0009e40000000c00 */
.L_x_465:
[----:B------:R-:W-:Y:S05]  /*14380*/  BSYNC B0 ;  /* 0x0000000000007941 */ /* 0x000fea0003800000 */
.L_x_446:
[----:B------:R-:W-:Y:S01]  /*14390*/  @!PT LDS RZ, [RZ] ;  /* 0x00000000fffff984 */ /* 0x000fe20000000800 */
[----:B------:R-:W-:Y:S01]  /*143a0*/  @!PT LDS RZ, [RZ] ;  /* 0x00000000fffff984 */ /* 0x000fe20000000800 */
[----:B------:R-:W-:Y:S01]  /*143b0*/  @!PT LDS RZ, [RZ] ;  /* 0x00000000fffff984 */ /* 0x000fe20000000800 */
[----:B------:R-:W-:Y:S01]  /*143c0*/  @!PT LDS RZ, [RZ] ;  /* 0x00000000fffff984 */ /* 0x000fe20000000800 */
[----:B------:R0:W-:Y:S06]  /*143d0*/  MEMBAR.ALL.CTA ;  /* 0x0000000000007992 */ /* 0x0001ec0000008000 */
[----:B0-----:R-:W0:Y:S01]  /*143e0*/  FENCE.VIEW.ASYNC.S ;  /* 0x00000000000073c6 */ /* 0x001e220000000000 */
[----:B------:R-:W-:Y:S05]  /*143f0*/  WARPSYNC.ALL ;  /* 0x0000000000007948 */ /* 0x000fea0003800000 */
[----:B0-----:R-:W-:Y:S06]  /*14400*/  BAR.SYNC.DEFER_BLOCKING 0xd, 0x100 ;  /* 0x0344000000007b1d */ /* 0x001fec0000010000 */
.L_x_444:
[----:B------:R-:W-:-:S04]  /*14410*/  MOV R0, UR47 ;  /* 0x0000002f00007c02 */ /* 0x000fc80008000f00 */
[----:B------:R-:W-:-:S13]  /*14420*/  ISETP.NE.AND P0, PT, R0, 0x3, PT ;  /* 0x000000030000780c */ /* 0x000fda0003f05270 */
[----:B------:R-:W-:Y:S05]  /*14430*/  @!P0 BRA `(.L_x_479) ;  /* 0x0000000000048947 */ /* 0x000fea0003800000 */
[----:B------:R-:W-:Y:S01]  /*14440*/  BPT.TRAP 0x1 ;  /* 0x000000040000795c */ /* 0x000fe20000300000 */
.L_x_479:
[----:B01--4-:R-:W-:Y:S01]  /*14450*/  IMAD R3, R152, 0x8, R22 ;  /* 0x0000000898037824 */ /* 0x013fe200078e0216 */
[----:B------:R-:W-:-:S04]  /*14460*/  SHF.L.U32 R0, R236, 0x1f, RZ ;  /* 0x0000001fec007819 */ /* 0x000fc800000006ff */
[----:B------:R0:W1:Y:S01]  /*14470*/  SYNCS.PHASECHK.TRANS64.TRYWAIT P1, [R3+URZ+0x38830], R0 ;  /* 0x03883000030075a7 */ /* 0x000062000802017f */
[----:B------:R-:W-:Y:S05]  /*14480*/  @!P0 BRA `(.L_x_480) ;  /* 0x0000000000048947 */ /* 0x000fea0003800000 */
[----:B------:R-:W-:Y:S01]  /*14490*/  BPT.TRAP 0x1 ;  /* 0x000000040000795c */ /* 0x000fe20000300000 */
.L_x_480:
[----:B--23--:R-:W2:Y:S01]  /*144a0*/  S2R R4, SR_TID.X ;  /* 0x0000000000047919 */ /* 0x00cea20000002100 */
[----:B------:R-:W-:Y:S01]  /*144b0*/  MOV R5, 0x80 ;  /* 0x0000008000057802 */ /* 0x000fe20000000f00 */
[----:B--2---:R-:W-:-:S05]  /*144c0*/  VIADD R4, R4, 0xffffff80 ;  /* 0xffffff8004047836 */ /* 0x004fca0000000000 */
[----:B------:R-:W-:-:S04]  /*144d0*/  SHF.R.S32.HI R6, RZ, 0x1f, R4 ;  /* 0x0000001fff067819 */ /* 0x000fc80000011404 */
[----:B------:R-:W-:-:S04]  /*144e0*/  LEA.HI R6, R6, R4, RZ, 0x7 ;  /* 0x0000000406067211 */ /* 0x000fc800078f38ff */
[----:B------:R-:W-:-:S05]  /*144f0*/  LOP3.LUT R6, R6, 0xffffff80, RZ, 0xc0, !PT ;  /* 0xffffff8006067812 */ /* 0x000fca00078ec0ff */
[----:B------:R-:W-:-:S05]  /*14500*/  IMAD.IADD R6, R4, 0x1, -R6 ;  /* 0x0000000104067824 */ /* 0x000fca00078e0a06 */
[----:B------:R-:W-:-:S04]  /*14510*/  SHF.R.S32.HI R4, RZ, 0x1f, R6 ;  /* 0x0000001fff047819 */ /* 0x000fc80000011406 */
[----:B------:R-:W-:-:S04]  /*14520*/  LEA.HI R4, R4, R6, RZ, 0x2 ;  /* 0x0000000604047211 */ /* 0x000fc800078f10ff */
[----:B------:R-:W-:-:S05]  /*14530*/  LOP3.LUT R4, R4, 0x7ffffffc, RZ, 0xc0, !PT ;  /* 0x7ffffffc04047812 */ /* 0x000fca00078ec0ff */
[----:B------:R-:W-:Y:S01]  /*14540*/  IMAD.IADD R4, R6, 0x1, -R4 ;  /* 0x0000000106047824 */ /* 0x000fe200078e0a04 */
[----:B-1----:R-:W-:Y:S06]  /*14550*/  @P1 BRA `(.L_x_481) ;  /* 0x0000000000081947 */ /* 0x002fec0003800000 */
[----:B------:R-:W1:Y:S02]  /*14560*/  SYNCS.PHASECHK.TRANS64.TRYWAIT P1, [R3+URZ+0x38830], R0 ;  /* 0x03883000030075a7 */ /* 0x000e64000802017f */
[----:B-1----:R-:W-:Y:S05]  /*14570*/  @!P1 BRA `(.L_x_482) ;  /* 0x0000012800549947 */ /* 0x002fea0003800000 */
.L_x_481:
[----:B------:R-:W2:Y:S01]  /*14580*/  S2R R6, SR_TID.X ;  /* 0x0000000000067919 */ /* 0x000ea20000002100 */
[----:B------:R-:W-:Y:S05]  /*14590*/  WARPSYNC.ALL ;  /* 0x0000000000007948 */ /* 0x000fea0003800000 */
[----:B------:R-:W-:Y:S02]  /*145a0*/  IMAD R10, R4, -0x2, R5 ;  /* 0xfffffffe040a7824 */ /* 0x000fe400078e0205 */
[----:B------:R-:W-:Y:S01]  /*145b0*/  IMAD.MOV.U32 R151, RZ, RZ, RZ ;  /* 0x000000ffff977224 */ /* 0x000fe200078e00ff */
[----:B--2---:R-:W-:-:S04]  /*145c0*/  LOP3.LUT R6, R6, 0x7f, RZ, 0xc0, !PT ;  /* 0x0000007f06067812 */ /* 0x004fc800078ec0ff */
[----:B------:R-:W-:Y:S01]  /*145d0*/  ISETP.NE.AND P1, PT, R6, RZ, PT ;  /* 0x000000ff0600720c */ /* 0x000fe20003f25270 */
[----:B01----:R-:W-:Y:S01]  /*145e0*/  VIADD R0, R22, 0x28400 ;  /* 0x0002840016007836 */ /* 0x003fe20000000000 */
[----:B------:R-:W-:Y:S01]  /*145f0*/  R2UR UR12, R28 ;  /* 0x000000001c0c72ca */ /* 0x000fe200000e0000 */
[----:B------:R-:W-:Y:S01]  /*14600*/  IMAD.MOV.U32 R5, RZ, RZ, 0x40000040 ;  /* 0x40000040ff057424 */ /* 0x000fe200078e00ff */
[----:B-----5:R-:W-:Y:S01]  /*14610*/  WARPGROUP.ARRIVE ;  /* 0x00000000000079c5 */ /* 0x020fe20000000000 */
[----:B------:R-:W-:Y:S01]  /*14620*/  UMOV UR13, 0x40000040 ;  /* 0x40000040000d7882 */ /* 0x000fe20000000000 */
[----:B------:R-:W-:Y:S01]  /*14630*/  SHF.R.U32.HI R0, RZ, 0x4, R0 ;  /* 0x00000004ff007819 */ /* 0x000fe20000011600 */
[----:B------:R-:W-:Y:S01]  /*14640*/  IMAD.MOV.U32 R7, RZ, RZ, 0x40000040 ;  /* 0x40000040ff077424 */ /* 0x000fe200078e00ff */
[----:B------:R-:W-:Y:S01]  /*14650*/  R2UR UR15, R5 ;  /* 0x00000000050f72ca */ /* 0x000fe200000e0000 */
[----:B------:R-:W-:Y:S01]  /*14660*/  UMOV UR9, 0x40000040 ;  /* 0x4000004000097882 */ /* 0x000fe20000000000 */
[----:B------:R-:W-:Y:S01]  /*14670*/  LOP3.LUT R0, R0, 0x3fff, RZ, 0xc0, !PT ;  /* 0x00003fff00007812 */ /* 0x000fe200078ec0ff */
[----:B------:R-:W-:Y:S01]  /*14680*/  UMOV UR5, 0x40000040 ;  /* 0x4000004000057882 */ /* 0x000fe20000000000 */
[----:B------:R-:W-:Y:S01]  /*14690*/  R2UR UR11, R7 ;  /* 0x00000000070b72ca */ /* 0x000fe200000e0000 */
[----:B------:R-:W-:Y:S01]  /*146a0*/  IMAD.MOV.U32 R7, RZ, RZ, 0x40000040 ;  /* 0x40000040ff077424 */ /* 0x000fe200078e00ff */
[----:B------:R-:W-:Y:S01]  /*146b0*/  LOP3.LUT R0, R0, 0x10000, RZ, 0xfc, !PT ;  /* 0x0001000000007812 */ /* 0x000fe200078efcff */
[----:B------:R-:W-:Y:S01]  /*146c0*/  ULOP3.LUT UR12, UR12, 0x10000, URZ, 0xfc, !UPT ;  /* 0x000100000c0c7892 */ /* 0x000fe2000f8efc3f */
[----:B------:R-:W-:Y:S01]  /*146d0*/  IMAD.MOV.U32 R5, RZ, RZ, 0x40000040 ;  /* 0x40000040ff057424 */ /* 0x000fe200078e00ff */
[----:B------:R-:W-:Y:S01]  /*146e0*/  UMOV UR17, 0x40000040 ;  /* 0x4000004000117882 */ /* 0x000fe20000000000 */
[----:B------:R-:W-:Y:S01]  /*146f0*/  LEA R4, R152, R0, 0xb ;  /* 0x0000000098047211 */ /* 0x000fe200078e58ff */
[----:B------:R-:W-:Y:S01]  /*14700*/  UIADD3 UR8, UR12, 0x2, URZ ;  /* 0x000000020c087890 */ /* 0x000fe2000fffe03f */
[----:B------:R-:W-:Y:S01]  /*14710*/  R2UR UR7, R7 ;  /* 0x00000000070772ca */ /* 0x000fe200000e0000 */
[----:B------:R-:W-:Y:S01]  /*14720*/  UIADD3 UR4, UR12, 0x4, URZ ;  /* 0x000000040c047890 */ /* 0x000fe2000fffe03f */
[C---:B------:R-:W-:Y:S01]  /*14730*/  R2UR UR14, R4.reuse ;  /* 0x00000000040e72ca */ /* 0x040fe200000e0000 */
[----:B------:R-:W-:Y:S01]  /*14740*/  VIADD R6, R4, 0x2 ;  /* 0x0000000204067836 */ /* 0x000fe20000000000 */
[----:B------:R-:W-:Y:S01]  /*14750*/  UIADD3 UR16, UR12, 0x6, URZ ;  /* 0x000000060c107890 */ /* 0x000fe2000fffe03f */
[----:B------:R-:W-:Y:S01]  /*14760*/  IMAD.MOV.U32 R7, RZ, RZ, 0x40000040 ;  /* 0x40000040ff077424 */ /* 0x000fe200078e00ff */
[----:B------:R-:W-:Y:S01]  /*14770*/  UIADD3 UR20, UR12, 0x400, URZ ;  /* 0x000004000c147890 */ /* 0x000fe2000fffe03f */
[----:B------:R-:W-:Y:S01]  /*14780*/  R2UR UR35, R5 ;  /* 0x00000000052372ca */ /* 0x000fe200000e0000 */
[----:B------:R-:W-:Y:S01]  /*14790*/  UMOV UR21, 0x40000040 ;  /* 0x4000004000157882 */ /* 0x000fe20000000000 */
[----:B------:R-:W-:Y:S01]  /*147a0*/  R2UR UR10, R6 ;  /* 0x00000000060a72ca */ /* 0x000fe200000e0000 */
[----:B------:R-:W-:Y:S01]  /*147b0*/  UIADD3 UR24, UR12, 0x402, URZ ;  /* 0x000004020c187890 */ /* 0x000fe2000fffe03f */
[----:B------:R-:W-:Y:S01]  /*147c0*/  IADD3 R6, R4, 0x4, RZ ;  /* 0x0000000404067810 */ /* 0x000fe20007ffe0ff */
[----:B------:R-:W-:Y:S01]  /*147d0*/  UMOV UR25, 0x40000040 ;  /* 0x4000004000197882 */ /* 0x000fe20000000000 */
[----:B------:R-:W-:Y:S01]  /*147e0*/  R2UR UR19, R7 ;  /* 0x00000000071372ca */ /* 0x000fe200000e0000 */
[----:B------:R-:W-:Y:S01]  /*147f0*/  IMAD.MOV.U32 R7, RZ, RZ, 0x40000040 ;  /* 0x40000040ff077424 */ /* 0x000fe200078e00ff */
[----:B------:R-:W-:Y:S01]  /*14800*/  QGMMA.64x128x32.F32.E4M3.E4M3 R24, gdesc[UR12], RZ, !UPT, gsb0 ;  /* 0x01e000000c1879f3 */ /* 0x000fe2000c0008ff */
[----:B------:R-:W-:Y:S01]  /*14810*/  R2UR UR6, R6 ;  /* 0x00000000060672ca */ /* 0x000fe200000e0000 */
[----:B------:R-:W-:Y:S01]  /*14820*/  VIADD R6, R4, 0x6 ;  /* 0x0000000604067836 */ /* 0x000fe20000000000 */
[----:B------:R-:W-:Y:S01]  /*14830*/  UIADD3 UR28, UR12, 0x404, URZ ;  /* 0x000004040c1c7890 */ /* 0x000fe2000fffe03f */
[----:B------:R-:W-:Y:S01]  /*14840*/  R2UR UR23, R7 ;  /* 0x00000000071772ca */ /* 0x000fe200000e0000 */
[----:B------:R-:W-:Y:S01]  /*14850*/  IMAD.MOV.U32 R7, RZ, RZ, 0x40000040 ;  /* 0x40000040ff077424 */ /* 0x000fe200078e00ff */
[----:B------:R-:W-:Y:S01]  /*14860*/  UMOV UR29, 0x40000040 ;  /* 0x40000040001d7882 */ /* 0x000fe20000000000 */
[----:B------:R-:W-:Y:S01]  /*14870*/  R2UR UR18, R6 ;  /* 0x00000000061272ca */ /* 0x000fe200000e0000 */
[----:B------:R-:W-:Y:S01]  /*14880*/  UIADD3 UR32, UR12, 0x406, URZ ;  /* 0x000004060c207890 */ /* 0x000fe2000fffe03f */
[----:B------:R-:W-:Y:S01]  /*14890*/  IADD3 R6, R4, 0x400, RZ ;  /* 0x0000040004067810 */ /* 0x000fe20007ffe0ff */
[----:B------:R-:W-:Y:S01]  /*148a0*/  UMOV UR33, 0x40000040 ;  /* 0x4000004000217882 */ /* 0x000fe20000000000 */
[----:B------:R-:W-:Y:S01]  /*148b0*/  R2UR UR27, R7 ;  /* 0x00000000071b72ca */ /* 0x000fe200000e0000 */
[----:B------:R-:W-:Y:S01]  /*148c0*/  IMAD.MOV.U32 R7, RZ, RZ, 0x40000040 ;  /* 0x40000040ff077424 */ /* 0x000fe200078e00ff */
[----:B------:R-:W-:Y:S01]  /*148d0*/  R2UR UR22, R6 ;  /* 0x00000000061672ca */ /* 0x000fe200000e0000 */
[----:B------:R-:W-:Y:S01]  /*148e0*/  VIADD R6, R4, 0x402 ;  /* 0x0000040204067836 */ /* 0x000fe20000000000 */
[----:B------:R-:W-:Y:S01]  /*148f0*/  IADD3 R10, R10, R119, RZ ;  /* 0x000000770a0a7210 */ /* 0x000fe20007ffe0ff */
[----:B------:R-:W-:Y:S01]  /*14900*/  @!P1 VIADD R3, R3, 0x38840 ;  /* 0x0003884003039836 */ /* 0x000fe20000000000 */
[----:B------:R-:W-:Y:S01]  /*14910*/  R2UR UR31, R7 ;  /* 0x00000000071f72ca */ /* 0x000fe200000e0000 */
[----:B------:R-:W-:Y:S01]  /*14920*/  ULDC UR48, c[0x0][0x988] ;  /* 0x0002620000307ab9 */ /* 0x000fe20000000800 */
[----:B------:R-:W-:Y:S01]  /*14930*/  R2UR UR26, R6 ;  /* 0x00000000061a72ca */ /* 0x000fe200000e0000 */
[----:B------:R-:W-:Y:S01]  /*14940*/  IMAD.MOV.U32 R150, RZ, RZ, R151 ;  /* 0x000000ffff967224 */ /* 0x000fe200078e0097 */
[C---:B------:R-:W-:Y:S01]  /*14950*/  IADD3 R6, R4.reuse, 0x404, RZ ;  /* 0x0000040404067810 */ /* 0x040fe20007ffe0ff */
[----:B------:R-:W-:Y:S01]  /*14960*/  VIADD R4, R4, 0x406 ;  /* 0x0000040604047836 */ /* 0x000fe20000000000 */
[----:B------:R-:W-:Y:S01]  /*14970*/  @!P1 PRMT R3, RZ, 0x654, R3 ;  /* 0x00000654ff039816 */ /* 0x000fe20000000003 */
[--C-:B------:R-:W-:Y:S01]  /*14980*/  IMAD.MOV.U32 R148, RZ, RZ, R151.reuse ;  /* 0x000000ffff947224 */ /* 0x100fe200078e0097 */
[----:B------:R-:W-:Y:S01]  /*14990*/  R2UR UR30, R6 ;  /* 0x00000000061e72ca */ /* 0x000fe200000e0000 */
[--C-:B------:R-:W-:Y:S01]  /*149a0*/  IMAD.MOV.U32 R147, RZ, RZ, R151.reuse ;  /* 0x000000ffff937224 */ /* 0x100fe200078e0097 */
[----:B------:R-:W-:Y:S01]  /*149b0*/  R2UR UR34, R4 ;  /* 0x00000000042272ca */ /* 0x000fe200000e0000 */
[--C-:B------:R-:W-:Y:S01]  /*149c0*/  IMAD.MOV.U32 R146, RZ, RZ, R151.reuse ;  /* 0x000000ffff927224 */ /* 0x100fe200078e0097 */
[-C--:B------:R-:W-:Y:S01]  /*149d0*/  MOV R149, R151.reuse ;  /* 0x0000009700957202 */ /* 0x080fe20000000f00 */
[--C-:B------:R-:W-:Y:S01]  /*149e0*/  IMAD.MOV.U32 R144, RZ, RZ, R151.reuse ;  /* 0x000000ffff907224 */ /* 0x100fe200078e0097 */
[-C--:B------:R-:W-:Y:S01]  /*149f0*/  MOV R145, R151.reuse ;  /* 0x0000009700917202 */ /* 0x080fe20000000f00 */
[--C-:B------:R-:W-:Y:S01]  /*14a00*/  IMAD.MOV.U32 R143, RZ, RZ, R151.reuse ;  /* 0x000000ffff8f7224 */ /* 0x100fe200078e0097 */
[-C--:B------:R-:W-:Y:S01]  /*14a10*/  MOV R141, R151.reuse ;  /* 0x00000097008d7202 */ /* 0x080fe20000000f00 */
[--C-:B------:R-:W-:Y:S01]  /*14a20*/  IMAD.MOV.U32 R142, RZ, RZ, R151.reuse ;  /* 0x000000ffff8e7224 */ /* 0x100fe200078e0097 */
[----:B------:R-:W-:Y:S01]  /*14a30*/  MOV R137, R151 ;  /* 0x0000009700897202 */ /* 0x000fe20000000f00 */
        /* <DEDUP_REMOVED lines=28> */
[----:B------:R-:W-:Y:S01]  /*14c00*/  IMAD.MOV.U32 R88, RZ, RZ, R151 ;  /* 0x000000ffff587224 */ /* 0x000fe200078e0097 */
[----:B------:R-:W-:Y:S02]  /*14c10*/  WARPGROUP.DEPBAR.LE gsb0, 0x0 ;  /* 0x00008000000079c5 */ /* 0x000fe40000010000 */
[----:B------:R-:W-:-:S06]  /*14c20*/  WARPGROUP.ARRIVE ;  /* 0x00000000000079c5 */ /* 0x000fcc0000000000 */
[----:B------:R-:W-:Y:S03]  /*14c30*/  QGMMA.64x128x32.F32.E4M3.E4M3 R24, gdesc[UR8], R24, gsb0 ;  /* 0x01e00000081879f3 */ /* 0x000fe60008000818 */
[----:B------:R-:W-:Y:S02]  /*14c40*/  WARPGROUP.DEPBAR.LE gsb0, 0x0 ;  /* 0x00008000000079c5 */ /* 0x000fe40000010000 */
[----:B------:R-:W-:-:S07]  /*14c50*/  WARPGROUP.ARRIVE ;  /* 0x00000000000079c5 */ /* 0x000fce0000000000 */
[----:B------:R-:W-:Y:S01]  /*14c60*/  QGMMA.64x128x32.F32.E4M3.E4M3 R24, gdesc[UR4], R24, gsb0 ;  /* 0x01e00000041879f3 */ /* 0x000fe20008000818 */
[----:B------:R-:W-:Y:S02]  /*14c70*/  ULDC UR6, c[0x0][0x988] ;  /* 0x0002620000067ab9 */ /* 0x000fe40000000800 */
[----:B------:R-:W-:Y:S01]  /*14c80*/  IMAD.U32 R166, RZ, RZ, UR6 ;  /* 0x00000006ffa67e24 */ /* 0x000fe2000f8e00ff */
[----:B------:R-:W-:Y:S02]  /*14c90*/  WARPGROUP.DEPBAR.LE gsb0, 0x0 ;  /* 0x00008000000079c5 */ /* 0x000fe40000010000 */
[----:B------:R-:W-:-:S06]  /*14ca0*/  WARPGROUP.ARRIVE ;  /* 0x00000000000079c5 */ /* 0x000fcc0000000000 */
        /* <DEDUP_REMOVED lines=43> */
[----:B------:R1:W2:Y:S01]  /*14f60*/  MUFU.TANH R5, R26 ;  /* 0x0000001a00057308 */ /* 0x0002a20000002400 */
        /* <DEDUP_REMOVED lines=8> */
[----:B-1----:R-:W-:-:S02]  /*14ff0*/  IMAD R26, R153, -0x80, R10 ;  /* 0xffffff80991a7824 */ /* 0x002fc400078e020a */
[C---:B------:R-:W-:Y:S01]  /*15000*/  FMUL.FTZ R71, R2.reuse, R71 ;  /* 0x0000004702477220 */ /* 0x040fe20000410000 */
[C---:B------:R-:W-:Y:S01]  /*15010*/  FMUL.FTZ R52, R2.reuse, R52 ;  /* 0x0000003402347220 */ /* 0x040fe20000410000 */
[C---:B------:R-:W-:Y:S01]  /*15020*/  FMUL.FTZ R50, R2.reuse, R50 ;  /* 0x0000003202327220 */ /* 0x040fe20000410000 */
[----:B------:R-:W-:Y:S01]  /*15030*/  FMUL.FTZ R12, R2, R73 ;  /* 0x00000049020c7220 */ /* 0x000fe20000410000 */
[----:B------:R-:W-:Y:S01]  /*15040*/  ISETP.GT.AND P2, PT, R26, RZ, PT ;  /* 0x000000ff1a00720c */ /* 0x000fe20003f44270 */
[----:B------:R-:W-:Y:S01]  /*15050*/  FMUL.FTZ R56, R2, R56 ;  /* 0x0000003802387220 */ /* 0x000fe20000410000 */
[----:B------:R-:W1:Y:S01]  /*15060*/  MUFU.TANH R4, R27 ;  /* 0x0000001b00047308 */ /* 0x000e620000002400 */
[----:B------:R-:W-:Y:S01]  /*15070*/  ISETP.GT.AND P3, PT, R26, 0x1, PT ;  /* 0x000000011a00780c */ /* 0x000fe20003f64270 */
[----:B------:R-:W-:Y:S01]  /*15080*/  FMUL.FTZ R51, R2, R51 ;  /* 0x0000003302337220 */ /* 0x000fe20000410000 */
[----:B------:R-:W-:Y:S01]  /*15090*/  ISETP.GT.AND P4, PT, R26, 0x8, PT ;  /* 0x000000081a00780c */ /* 0x000fe20003f84270 */
[----:B------:R-:W-:Y:S01]  /*150a0*/  FMUL.FTZ R54, R2, R54 ;  /* 0x0000003602367220 */ /* 0x000fe20000410000 */
[----:B0-----:R-:W-:Y:S01]  /*150b0*/  FSEL R6, R6, -INF , P3 ;  /* 0xff80000006067808 */ /* 0x001fe20001800000 */
[----:B------:R-:W-:Y:S01]  /*150c0*/  FMUL.FTZ R60, R2, R60 ;  /* 0x0000003c023c7220 */ /* 0x000fe20000410000 */
[----:B------:R-:W-:Y:S01]  /*150d0*/  ISETP.GT.AND P5, PT, R26, 0x9, PT ;  /* 0x000000091a00780c */ /* 0x000fe20003fa4270 */
[----:B------:R-:W-:Y:S01]  /*150e0*/  MUFU.TANH R32, R32 ;  /* 0x0000002000207308 */ /* 0x000fe20000002400 */
[----:B--2---:R-:W-:Y:S01]  /*150f0*/  FSEL R5, R5, -INF , P2 ;  /* 0xff80000005057808 */ /* 0x004fe20001000000 */
[C---:B------:R-:W-:Y:S01]  /*15100*/  FMUL.FTZ R55, R2.reuse, R55 ;  /* 0x0000003702377220 */ /* 0x040fe20000410000 */
[C---:B------:R-:W-:Y:S01]  /*15110*/  FMUL.FTZ R58, R2.reuse, R58 ;  /* 0x0000003a023a7220 */ /* 0x040fe20000410000 */
[C---:B------:R-:W-:Y:S01]  /*15120*/  FMUL.FTZ R64, R2.reuse, R64 ;  /* 0x0000004002407220 */ /* 0x040fe20000410000 */
[C---:B------:R-:W-:Y:S01]  /*15130*/  FMUL.FTZ R62, R2.reuse, R62 ;  /* 0x0000003e023e7220 */ /* 0x040fe20000410000 */
[C---:B------:R-:W-:Y:S01]  /*15140*/  FMUL.FTZ R68, R2.reuse, R68 ;  /* 0x0000004402447220 */ /* 0x040fe20000410000 */
[----:B------:R-:W-:Y:S01]  /*15150*/  FMUL.FTZ R66, R2, R66 ;  /* 0x0000004202427220 */ /* 0x000fe20000410000 */
[----:B------:R-:W0:Y:S01]  /*15160*/  MUFU.TANH R7, R30 ;  /* 0x0000001e00077308 */ /* 0x000e220000002400 */
[----:B-1----:R-:W-:Y:S01]  /*15170*/  FSEL R4, R4, -INF , P3 ;  /* 0xff80000004047808 */ /* 0x002fe20001800000 */
[----:B------:R-:W-:Y:S01]  /*15180*/  FMUL.FTZ R72, R2, R72 ;  /* 0x0000004802487220 */ /* 0x000fe20000410000 */
[----:B------:R-:W-:Y:S01]  /*15190*/  ISETP.GT.AND P3, PT, R26, 0x11, PT ;  /* 0x000000111a00780c */ /* 0x000fe20003f64270 */
        /* <DEDUP_REMOVED lines=13> */
[----:B0-----:R-:W-:Y:S01]  /*15270*/  FSEL R7, R7, -INF , P4 ;  /* 0xff80000007077808 */ /* 0x001fe20002000000 */
[C---:B------:R-:W-:Y:S01]  /*15280*/  FMUL.FTZ R86, R2.reuse, R86 ;  /* 0x0000005602567220 */ /* 0x040fe20000410000 */
[----:B------:R-:W-:Y:S01]  /*15290*/  FMUL.FTZ R87, R2, R87 ;  /* 0x0000005702577220 */ /* 0x000fe20000410000 */
[----:B------:R0:W-:Y:S04]  /*152a0*/  @!P1 SYNCS.ARRIVE.TRANS64.RED.A1T0 RZ, [R3+URZ], RZ ;  /* 0x000000ff03ff99a7 */ /* 0x0001e8000810043f */
[----:B------:R2:W-:Y:S01]  /*152b0*/  MUFU.TANH R31, R47 ;  /* 0x0000002f001f7308 */ /* 0x0005e20000002400 */
[----:B-1----:R-:W-:-:S07]  /*152c0*/  FSEL R9, R9, -INF , P5 ;  /* 0xff80000009097808 */ /* 0x002fce0002800000 */
[----:B------:R-:W-:Y:S01]  /*152d0*/  MUFU.TANH R36, R36 ;  /* 0x0000002400247308 */ /* 0x000fe20000002400 */
[----:B--2---:R-:W-:Y:S02]  /*152e0*/  FSEL R47, R24, -INF , P2 ;  /* 0xff800000182f7808 */ /* 0x004fe40001000000 */
[----:B------:R-:W-:Y:S02]  /*152f0*/  ISETP.GT.AND P2, PT, R26, 0x10, PT ;  /* 0x000000101a00780c */ /* 0x000fe40003f44270 */
[----:B------:R-:W-:-:S03]  /*15300*/  FMNMX.FTZ R14, R47, R6, !PT ;  /* 0x000000062f0e7209 */ /* 0x000fc60007810000 */
[----:B------:R1:W-:Y:S08]  /*15310*/  MUFU.TANH R99, R53 ;  /* 0x0000003500637308 */ /* 0x0003f00000002400 */
[----:B------:R-:W2:Y:S01]  /*15320*/  MUFU.TANH R11, R34 ;  /* 0x00000022000b7308 */ /* 0x000ea20000002400 */
[----:B-1----:R-:W-:Y:S02]  /*15330*/  FSEL R53, R28, -INF , P4 ;  /* 0xff8000001c357808 */ /* 0x002fe40002000000 */
[----:B------:R-:W-:-:S02]  /*15340*/  ISETP.GT.AND P4, PT, R26, 0x18, PT ;  /* 0x000000181a00780c */ /* 0x000fc40003f84270 */
[----:B------:R-:W-:-:S03]  /*15350*/  FMNMX.FTZ R14, R53, R14, !PT ;  /* 0x0000000e350e7209 */ /* 0x000fc60007810000 */
[----:B------:R-:W-:Y:S08]  /*15360*/  MUFU.TANH R27, R43 ;  /* 0x0000002b001b7308 */ /* 0x000ff00000002400 */
[----:B------:R-:W-:Y:S01]  /*15370*/  MUFU.TANH R37, R37 ;  /* 0x0000002500257308 */ /* 0x000fe20000002400 */
[----:B--2---:R-:W-:-:S07]  /*15380*/  FSEL R11, R11, -INF , P2 ;  /* 0xff8000000b0b7808 */ /* 0x004fce0001000000 */
[----:B------:R1:W-:Y:S08]  /*15390*/  MUFU.TANH R43, R59 ;  /* 0x0000003b002b7308 */ /* 0x0003f00000002400 */
[----:B------:R-:W2:Y:S01]  /*153a0*/  MUFU.TANH R13, R35 ;  /* 0x00000023000d7308 */ /* 0x000ea20000002400 */
[----:B-1----:R-:W-:Y:S02]  /*153b0*/  FSEL R59, R29, -INF , P5 ;  /* 0xff8000001d3b7808 */ /* 0x002fe40002800000 */
[----:B------:R-:W-:-:S02]  /*153c0*/  ISETP.GT.AND P5, PT, R26, 0x19, PT ;  /* 0x000000191a00780c */ /* 0x000fc40003fa4270 */
[----:B------:R-:W-:-:S03]  /*153d0*/  FMNMX.FTZ R14, R59, R14, !PT ;  /* 0x0000000e3b0e7209 */ /* 0x000fc60007810000 */
[----:B------:R-:W-:Y:S08]  /*153e0*/  MUFU.TANH R40, R40 ;  /* 0x0000002800287308 */ /* 0x000ff00000002400 */
[----:B------:R1:W-:Y:S01]  /*153f0*/  MUFU.TANH R105, R65 ;  /* 0x0000004100697308 */ /* 0x0003e20000002400 */
[----:B--2---:R-:W-:-:S07]  /*15400*/  FSEL R13, R13, -INF , P3 ;  /* 0xff8000000d0d7808 */ /* 0x004fce0001800000 */
[----:B------:R-:W2:Y:S01]  /*15410*/  MUFU.TANH R15, R38 ;  /* 0x00000026000f7308 */ /* 0x000ea20000002400 */
[----:B-1----:R-:W-:Y:S02]  /*15420*/  FSEL R65, R32, -INF , P2 ;  /* 0xff80000020417808 */ /* 0x002fe40001000000 */
[----:B------:R-:W-:Y:S02]  /*15430*/  ISETP.GT.AND P2, PT, R26, 0x20, PT ;  /* 0x000000201a00780c */ /* 0x000fe40003f44270 */
[----:B------:R-:W-:-:S03]  /*15440*/  FMNMX.FTZ R14, R65, R14, !PT ;  /* 0x0000000e410e7209 */ /* 0x000fc60007810000 */
[----:B------:R-:W-:Y:S08]  /*15450*/  MUFU.TANH R41, R41 ;  /* 0x0000002900297308 */ /* 0x000ff00000002400 */
[----:B------:R1:W-:Y:S01]  /*15460*/  MUFU.TANH R8, R63 ;  /* 0x0000003f00087308 */ /* 0x0003e20000002400 */
[----:B--2---:R-:W-:-:S07]  /*15470*/  FSEL R15, R15, -INF , P4 ;  /* 0xff8000000f0f7808 */ /* 0x004fce0002000000 */
[----:B------:R-:W2:Y:S01]  /*15480*/  MUFU.TANH R21, R39 ;  /* 0x0000002700157308 */ /* 0x000ea20000002400 */
[----:B-1----:R-:W-:Y:S02]  /*15490*/  FSEL R63, R33, -INF , P3 ;  /* 0xff800000213f7808 */ /* 0x002fe40001800000 */
[----:B------:R-:W-:Y:S02]  /*154a0*/  ISETP.GT.AND P3, PT, R26, 0x21, PT ;  /* 0x000000211a00780c */ /* 0x000fe40003f64270 */
[----:B------:R-:W-:Y:S02]  /*154b0*/  FMNMX.FTZ R20, R63, R14, !PT ;  /* 0x0000000e3f147209 */ /* 0x000fe40007810000 */
[----:B------:R-:W-:Y:S01]  /*154c0*/  FSEL R27, R27, -INF , P3 ;  /* 0xff8000001b1b7808 */ /* 0x000fe20001800000 */
[----:B------:R-:W1:Y:S08]  /*154d0*/  MUFU.TANH R44, R44 ;  /* 0x0000002c002c7308 */ /* 0x000e700000002400 */
[----:B------:R3:W-:Y:S01]  /*154e0*/  MUFU.TANH R101, R61 ;  /* 0x0000003d00657308 */ /* 0x0007e20000002400 */
[----:B--2---:R-:W-:-:S07]  /*154f0*/  FSEL R21, R21, -INF , P5 ;  /* 0xff80000015157808 */ /* 0x004fce0002800000 */
[----:B------:R-:W2:Y:S01]  /*15500*/  MUFU.TANH R25, R42 ;  /* 0x0000002a00197308 */ /* 0x000ea20000002400 */
[----:B---3--:R-:W-:Y:S02]  /*15510*/  FSEL R61, R36, -INF , P4 ;  /* 0xff800000243d7808 */ /* 0x008fe40002000000 */
[----:B------:R-:W-:Y:S02]  /*15520*/  ISETP.GT.AND P4, PT, R26, 0x28, PT ;  /* 0x000000281a00780c */ /* 0x000fe40003f84270 */
[----:B------:R-:W-:Y:S02]  /*15530*/  FMNMX.FTZ R20, R61, R20, !PT ;  /* 0x000000143d147209 */ /* 0x000fe40007810000 */
[----:B-1----:R-:W-:Y:S01]  /*15540*/  FSEL R73, R44, -INF , P4 ;  /* 0xff8000002c497808 */ /* 0x002fe20002000000 */
[----:B------:R-:W1:Y:S08]  /*15550*/  MUFU.TANH R45, R45 ;  /* 0x0000002d002d7308 */ /* 0x000e700000002400 */
[----:B------:R3:W-:Y:S01]  /*15560*/  MUFU.TANH R97, R57 ;  /* 0x0000003900617308 */ /* 0x0007e20000002400 */
[----:B--2---:R-:W-:-:S07]  /*15570*/  FSEL R25, R25, -INF , P2 ;  /* 0xff80000019197808 */ /* 0x004fce0001000000 */
[----:B------:R-:W2:Y:S01]  /*15580*/  MUFU.TANH R48, R48 ;  /* 0x0000003000307308 */ /* 0x000ea20000002400 */
[----:B---3--:R-:W-:Y:S02]  /*15590*/  FSEL R57, R37, -INF , P5 ;  /* 0xff80000025397808 */ /* 0x008fe40002800000 */
[C---:B------:R-:W-:Y:S02]  /*155a0*/  ISETP.GT.AND P5, PT, R26.reuse, 0x29, PT ;  /* 0x000000291a00780c */ /* 0x040fe40003fa4270 */
[----:B------:R-:W-:Y:S02]  /*155b0*/  FMNMX.FTZ R20, R57, R20, !PT ;  /* 0x0000001439147209 */ /* 0x000fe40007810000 */
[----:B-1----:R-:W-:Y:S01]  /*155c0*/  FSEL R89, R45, -INF , P5 ;  /* 0xff8000002d597808 */ /* 0x002fe20002800000 */
[----:B------:R1:W-:Y:S01]  /*155d0*/  MUFU.TANH R113, R69 ;  /* 0x0000004500717308 */ /* 0x0003e20000002400 */
[----:B------:R-:W-:Y:S02]  /*155e0*/  FSEL R31, R31, -INF , P5 ;  /* 0xff8000001f1f7808 */ /* 0x000fe40002800000 */
[----:B------:R-:W-:-:S04]  /*155f0*/  ISETP.GT.AND P5, PT, R26, 0x39, PT ;  /* 0x000000391a00780c */ /* 0x000fc80003fa4270 */
[----:B------:R-:W-:Y:S01]  /*15600*/  FSEL R99, R99, -INF , P5 ;  /* 0xff80000063637808 */ /* 0x000fe20002800000 */
[----:B------:R-:W3:Y:S01]  /*15610*/  MUFU.TANH R46, R46 ;  /* 0x0000002e002e7308 */ /* 0x000ee20000002400 */
[----:B-1----:R-:W-:Y:S02]  /*15620*/  FSEL R69, R40, -INF , P2 ;  /* 0xff80000028457808 */ /* 0x002fe40001000000 */
[----:B------:R-:W-:Y:S02]  /*15630*/  ISETP.GT.AND P2, PT, R26, 0x30, PT ;  /* 0x000000301a00780c */ /* 0x000fe40003f44270 */
[----:B------:R-:W-:Y:S02]  /*15640*/  FMNMX.FTZ R20, R69, R20, !PT ;  /* 0x0000001445147209 */ /* 0x000fe40007810000 */
[----:B--2---:R-:W-:Y:S01]  /*15650*/  FSEL R91, R48, -INF , P2 ;  /* 0xff800000305b7808 */ /* 0x004fe20001000000 */
[----:B------:R-:W1:Y:S08]  /*15660*/  MUFU.TANH R49, R49 ;  /* 0x0000003100317308 */ /* 0x000e700000002400 */
[----:B------:R2:W-:Y:S01]  /*15670*/  MUFU.TANH R10, R71 ;  /* 0x00000047000a7308 */ /* 0x0005e20000002400 */
[----:B---3--:R-:W-:-:S02]  /*15680*/  FSEL R29, R46, -INF , P4 ;  /* 0xff8000002e1d7808 */ /* 0x008fc40002000000 */
[----:B------:R-:W-:-:S05]  /*15690*/  ISETP.GT.AND P4, PT, R26, 0x38, PT ;  /* 0x000000381a00780c */ /* 0x000fca0003f84270 */
[----:B------:R-:W3:Y:S01]  /*156a0*/  MUFU.TANH R52, R52 ;  /* 0x0000003400347308 */ /* 0x000ee20000002400 */
[----:B--2---:R-:W-:Y:S02]  /*156b0*/  FSEL R71, R41, -INF , P3 ;  /* 0xff80000029477808 */ /* 0x004fe40001800000 */
[----:B------:R-:W-:Y:S02]  /*156c0*/  ISETP.GT.AND P3, PT, R26, 0x31, PT ;  /* 0x000000311a00780c */ /* 0x000fe40003f64270 */
[----:B------:R-:W-:Y:S02]  /*156d0*/  FMNMX.FTZ R20, R71, R20, !PT ;  /* 0x0000001447147209 */ /* 0x000fe40007810000 */
[----:B-1----:R-:W-:Y:S01]  /*156e0*/  FSEL R93, R49, -INF , P3 ;  /* 0xff800000315d7808 */ /* 0x002fe20001800000 */
[----:B------:R-:W1:Y:S01]  /*156f0*/  MUFU.TANH R50, R50 ;  /* 0x0000003200327308 */ /* 0x000e620000002400 */
[----:B------:R-:W-:-:S04]  /*15700*/  FMNMX.FTZ R20, R73, R20, !PT ;  /* 0x0000001449147209 */ /* 0x000fc80007810000 */
[----:B------:R-:W-:-:S03]  /*15710*/  FMNMX.FTZ R20, R89, R20, !PT ;  /* 0x0000001459147209 */ /* 0x000fc60007810000 */
[----:B------:R-:W2:Y:S01]  /*15720*/  MUFU.TANH R35, R51 ;  /* 0x0000003300237308 */ /* 0x000ea20000002400 */
[----:B------:R-:W-:Y:S01]  /*15730*/  FMNMX.FTZ R24, R91, R20, !PT ;  /* 0x000000145b187209 */ /* 0x000fe20007810000 */
[----:B------:R-:W-:Y:S01]  /*15740*/  FMUL.FTZ R20, R2, R77 ;  /* 0x0000004d02147220 */ /* 0x000fe20000410000 */
[----:B---3--:R-:W-:Y:S02]  /*15750*/  FSEL R95, R52, -INF , P4 ;  /* 0xff800000345f7808 */ /* 0x008fe40002000000 */
[----:B------:R-:W-:-:S03]  /*15760*/  FMNMX.FTZ R24, R93, R24, !PT ;  /* 0x000000185d187209 */ /* 0x000fc60007810000 */
[----:B------:R-:W3:Y:S01]  /*15770*/  MUFU.TANH R56, R56 ;  /* 0x0000003800387308 */ /* 0x000ee20000002400 */
[----:B-1----:R-:W-:Y:S02]  /*15780*/  FSEL R33, R50, -INF , P2 ;  /* 0xff80000032217808 */ /* 0x002fe40001000000 */
[----:B------:R-:W-:Y:S02]  /*15790*/  ISETP.GT.AND P2, PT, R26, 0x40, PT ;  /* 0x000000401a00780c */ /* 0x000fe40003f44270 */
[----:B------:R-:W-:Y:S01]  /*157a0*/  FMNMX.FTZ R28, R95, R24, !PT ;  /* 0x000000185f1c7209 */ /* 0x000fe20007810000 */
[----:B------:R-:W-:Y:S02]  /*157b0*/  FMUL.FTZ R24, R2, R79 ;  /* 0x0000004f02187220 */ /* 0x000fe40000410000 */
[----:B------:R-:W1:Y:S01]  /*157c0*/  MUFU.TANH R54, R54 ;  /* 0x0000003600367308 */ /* 0x000e620000002400 */
[----:B--2---:R-:W-:Y:S02]  /*157d0*/  FSEL R35, R35, -INF , P3 ;  /* 0xff80000023237808 */ /* 0x004fe40001800000 */
[----:B------:R-:W-:-:S02]  /*157e0*/  ISETP.GT.AND P3, PT, R26, 0x41, PT ;  /* 0x000000411a00780c */ /* 0x000fc40003f64270 */
[----:B------:R-:W-:Y:S02]  /*157f0*/  FMNMX.FTZ R28, R99, R28, !PT ;  /* 0x0000001c631c7209 */ /* 0x000fe40007810000 */
[----:B------:R-:W-:Y:S01]  /*15800*/  FSEL R97, R97, -INF , P3 ;  /* 0xff80000061617808 */ /* 0x000fe20001800000 */
[----:B------:R-:W2:Y:S01]  /*15810*/  MUFU.TANH R39, R55 ;  /* 0x0000003700277308 */ /* 0x000ea20000002400 */
[----:B---3--:R-:W-:Y:S02]  /*15820*/  FSEL R77, R56, -INF , P2 ;  /* 0xff800000384d7808 */ /* 0x008fe40001000000 */
[----:B------:R-:W-:Y:S02]  /*15830*/  FSEL R43, R43, -INF , P3 ;  /* 0xff8000002b2b7808 */ /* 0x000fe40001800000 */
[----:B------:R-:W-:Y:S02]  /*15840*/  FMNMX.FTZ R28, R77, R28, !PT ;  /* 0x0000001c4d1c7209 */ /* 0x000fe40007810000 */
[----:B------:R-:W-:Y:S01]  /*15850*/  ISETP.GT.AND P3, PT, R26, 0x51, PT ;  /* 0x000000511a00780c */ /* 0x000fe20003f64270 */
[----:B------:R-:W3:Y:S01]  /*15860*/  MUFU.TANH R60, R60 ;  /* 0x0000003c003c7308 */ /* 0x000ee20000002400 */
[----:B-1----:R-:W-:-:S02]  /*15870*/  FSEL R37, R54, -INF , P4 ;  /* 0xff80000036257808 */ /* 0x002fc40002000000 */
[C---:B------:R-:W-:Y:S02]  /*15880*/  ISETP.GT.AND P4, PT, R26.reuse, 0x48, PT ;  /* 0x000000481a00780c */ /* 0x040fe40003f84270 */
[----:B------:R-:W-:Y:S02]  /*15890*/  FMNMX.FTZ R28, R97, R28, !PT ;  /* 0x0000001c611c7209 */ /* 0x000fe40007810000 */
[----:B------:R-:W-:Y:S01]  /*158a0*/  FSEL R105, R105, -INF , P3 ;  /* 0xff80000069697808 */ /* 0x000fe20001800000 */
[----:B------:R-:W1:Y:S01]  /*158b0*/  MUFU.TANH R58, R58 ;  /* 0x0000003a003a7308 */ /* 0x000e620000002400 */
[----:B--2---:R-:W-:Y:S02]  /*158c0*/  FSEL R39, R39, -INF , P5 ;  /* 0xff80000027277808 */ /* 0x004fe40002800000 */
[----:B------:R-:W-:-:S04]  /*158d0*/  ISETP.GT.AND P5, PT, R26, 0x49, PT ;  /* 0x000000491a00780c */ /* 0x000fc80003fa4270 */
[----:B------:R-:W-:Y:S01]  /*158e0*/  FSEL R101, R101, -INF , P5 ;  /* 0xff80000065657808 */ /* 0x000fe20002800000 */
[----:B------:R-:W2:Y:S01]  /*158f0*/  MUFU.TANH R64, R64 ;  /* 0x0000004000407308 */ /* 0x000ea20000002400 */
[----:B---3--:R-:W-:Y:S02]  /*15900*/  FSEL R79, R60, -INF , P4 ;  /* 0xff8000003c4f7808 */ /* 0x008fe40002000000 */
[----:B------:R-:W-:Y:S01]  /*15910*/  FSEL R49, R8, -INF , P5 ;  /* 0xff80000008317808 */ /* 0x000fe20002800000 */
[----:B------:R-:W-:Y:S01]  /*15920*/  FMUL.FTZ R8, R2, R85 ;  /* 0x0000005502087220 */ /* 0x000fe20000410000 */
[----:B------:R-:W-:Y:S02]  /*15930*/  FMNMX.FTZ R28, R79, R28, !PT ;  /* 0x0000001c4f1c7209 */ /* 0x000fe40007810000 */
[----:B------:R-:W-:Y:S01]  /*15940*/  ISETP.GT.AND P5, PT, R26, 0x59, PT ;  /* 0x000000591a00780c */ /* 0x000fe20003fa4270 */
[----:B------:R-:W3:Y:S01]  /*15950*/  MUFU.TANH R62, R62 ;  /* 0x0000003e003e7308 */ /* 0x000ee20000002400 */
[----:B-1----:R-:W-:-:S02]  /*15960*/  FSEL R41, R58, -INF , P2 ;  /* 0xff8000003a297808 */ /* 0x002fc40001000000 */
[----:B------:R-:W-:Y:S02]  /*15970*/  ISETP.GT.AND P2, PT, R26, 0x50, PT ;  /* 0x000000501a00780c */ /* 0x000fe40003f44270 */
[----:B------:R-:W-:Y:S02]  /*15980*/  FMNMX.FTZ R28, R101, R28, !PT ;  /* 0x0000001c651c7209 */ /* 0x000fe40007810000 */
[----:B------:R-:W-:Y:S01]  /*15990*/  FSEL R113, R113, -INF , P5 ;  /* 0xff80000071717808 */ /* 0x000fe20002800000 */
[----:B------:R-:W1:Y:S01]  /*159a0*/  MUFU.TANH R68, R68 ;  /* 0x0000004400447308 */ /* 0x000e620000002400 */
[----:B--2---:R-:W-:-:S04]  /*159b0*/  FSEL R103, R64, -INF , P2 ;  /* 0xff80000040677808 */ /* 0x004fc80001000000 */
[----:B------:R-:W-:-:S03]  /*159c0*/  FMNMX.FTZ R28, R103, R28, !PT ;  /* 0x0000001c671c7209 */ /* 0x000fc60007810000 */
[----:B------:R-:W2:Y:S01]  /*159d0*/  MUFU.TANH R51, R66 ;  /* 0x0000004200337308 */ /* 0x000ea20000002400 */
[----:B---3--:R-:W-:Y:S02]  /*159e0*/  FSEL R45, R62, -INF , P4 ;  /* 0xff8000003e2d7808 */ /* 0x008fe40002000000 */
[----:B------:R-:W-:Y:S02]  /*159f0*/  ISETP.GT.AND P4, PT, R26, 0x58, PT ;  /* 0x000000581a00780c */ /* 0x000fe40003f84270 */
[----:B------:R-:W-:-:S03]  /*15a00*/  FMNMX.FTZ R28, R105, R28, !PT ;  /* 0x0000001c691c7209 */ /* 0x000fc60007810000 */
[----:B------:R-:W3:Y:S01]  /*15a10*/  MUFU.TANH R55, R67 ;  /* 0x0000004300377308 */ /* 0x000ee20000002400 */
[----:B-1----:R-:W-:-:S04]  /*15a20*/  FSEL R109, R68, -INF , P4 ;  /* 0xff800000446d7808 */ /* 0x002fc80002000000 */
[----:B------:R-:W-:-:S03]  /*15a30*/  FMNMX.FTZ R28, R109, R28, !PT ;  /* 0x0000001c6d1c7209 */ /* 0x000fc60007810000 */
[----:B------:R-:W1:Y:S01]  /*15a40*/  MUFU.TANH R72, R72 ;  /* 0x0000004800487308 */ /* 0x000e620000002400 */
[----:B--2---:R-:W-:Y:S02]  /*15a50*/  FSEL R51, R51, -INF , P2 ;  /* 0xff80000033337808 */ /* 0x004fe40001000000 */
[----:B------:R-:W-:Y:S02]  /*15a60*/  ISETP.GT.AND P2, PT, R26, 0x60, PT ;  /* 0x000000601a00780c */ /* 0x000fe40003f44270 */
[----:B------:R-:W-:-:S03]  /*15a70*/  FMNMX.FTZ R28, R113, R28, !PT ;  /* 0x0000001c711c7209 */ /* 0x000fc60007810000 */
[----:B------:R-:W2:Y:S01]  /*15a80*/  MUFU.TANH R70, R70 ;  /* 0x0000004600467308 */ /* 0x000ea20000002400 */
[----:B---3--:R-:W-:Y:S02]  /*15a90*/  FSEL R55, R55, -INF , P3 ;  /* 0xff80000037377808 */ /* 0x008fe40001800000 */
[----:B------:R-:W-:-:S05]  /*15aa0*/  ISETP.GT.AND P3, PT, R26, 0x61, PT ;  /* 0x000000611a00780c */ /* 0x000fca0003f64270 */
[----:B------:R-:W3:Y:S01]  /*15ab0*/  MUFU.TANH R12, R12 ;  /* 0x0000000c000c7308 */ /* 0x000ee20000002400 */
[----:B-1----:R-:W-:Y:S01]  /*15ac0*/  FSEL R115, R72, -INF , P2 ;  /* 0xff80000048737808 */ /* 0x002fe20001000000 */
[----:B------:R-:W-:-:S03]  /*15ad0*/  IMAD.MOV.U32 R72, RZ, RZ, R151 ;  /* 0x000000ffff487224 */ /* 0x000fc600078e0097 */
[----:B------:R-:W-:-:S03]  /*15ae0*/  FMNMX.FTZ R28, R115, R28, !PT ;  /* 0x0000001c731c7209 */ /* 0x000fc60007810000 */
[----:B------:R-:W1:Y:S01]  /*15af0*/  MUFU.TANH R76, R76 ;  /* 0x0000004c004c7308 */ /* 0x000e620000002400 */
[----:B--2---:R-:W-:Y:S02]  /*15b00*/  FSEL R67, R70, -INF , P4 ;  /* 0xff80000046437808 */ /* 0x004fe40002000000 */
[----:B------:R-:W-:-:S05]  /*15b10*/  ISETP.GT.AND P4, PT, R26, 0x68, PT ;  /* 0x000000681a00780c */ /* 0x000fca0003f84270 */
[----:B------:R-:W-:Y:S01]  /*15b20*/  MUFU.TANH R74, R74 ;  /* 0x0000004a004a7308 */ /* 0x000fe20000002400 */
[----:B---3--:R-:W-:-:S04]  /*15b30*/  FSEL R117, R12, -INF , P3 ;  /* 0xff8000000c757808 */ /* 0x008fc80001800000 */
[----:B------:R-:W-:-:S03]  /*15b40*/  FMNMX.FTZ R28, R117, R28, !PT ;  /* 0x0000001c751c7209 */ /* 0x000fc60007810000 */
[----:B------:R-:W2:Y:S01]  /*15b50*/  MUFU.TANH R20, R20 ;  /* 0x0000001400147308 */ /* 0x000ea20000002400 */
[----:B-1----:R-:W-:Y:S01]  /*15b60*/  FSEL R121, R76, -INF , P4 ;  /* 0xff8000004c797808 */ /* 0x002fe20002000000 */
[----:B------:R-:W-:-:S03]  /*15b70*/  IMAD.MOV.U32 R76, RZ, RZ, R151 ;  /* 0x000000ffff4c7224 */ /* 0x000fc600078e0097 */
[----:B------:R-:W-:-:S03]  /*15b80*/  FMNMX.FTZ R28, R121, R28, !PT ;  /* 0x0000001c791c7209 */ /* 0x000fc60007810000 */
[----:B------:R1:W3:Y:S08]  /*15b90*/  MUFU.TANH R14, R75 ;  /* 0x0000004b000e7308 */ /* 0x0002f00000002400 */
[----:B------:R-:W-:Y:S01]  /*15ba0*/  MUFU.TANH R80, R80 ;  /* 0x0000005000507308 */ /* 0x000fe20000002400 */
[----:B-1----:R-:W-:Y:S02]  /*15bb0*/  FSEL R75, R10, -INF , P5 ;  /* 0xff8000000a4b7808 */ /* 0x002fe40002800000 */
[----:B------:R-:W-:-:S02]  /*15bc0*/  FMNMX.FTZ R10, R5, R4, !PT ;  /* 0x00000004050a7209 */ /* 0x000fc40007810000 */
[----:B------:R-:W-:Y:S02]  /*15bd0*/  ISETP.GT.AND P5, PT, R26, 0x69, PT ;  /* 0x000000691a00780c */ /* 0x000fe40003fa4270 */
[----:B------:R-:W-:Y:S01]  /*15be0*/  FMNMX.FTZ R10, R7, R10, !PT ;  /* 0x0000000a070a7209 */ /* 0x000fe20007810000 */
[----:B------:R-:W1:Y:S01]  /*15bf0*/  MUFU.TANH R78, R78 ;  /* 0x0000004e004e7308 */ /* 0x000e620000002400 */
[----:B--2---:R-:W-:Y:S02]  /*15c00*/  FSEL R123, R20, -INF , P5 ;  /* 0xff800000147b7808 */ /* 0x004fe40002800000 */
[----:B------:R-:W-:Y:S02]  /*15c10*/  FMNMX.FTZ R12, R9, R10, !PT ;  /* 0x0000000a090c7209 */ /* 0x000fe40007810000 */
[----:B---3--:R-:W-:Y:S02]  /*15c20*/  FSEL R85, R14, -INF , P3 ;  /* 0xff8000000e557808 */ /* 0x008fe40001800000 */
[----:B------:R-:W-:Y:S01]  /*15c30*/  ISETP.GT.AND P3, PT, R26, 0x71, PT ;  /* 0x000000711a00780c */ /* 0x000fe20003f64270 */
[----:B------:R2:W3:Y:S01]  /*15c40*/  MUFU.TANH R127, R81 ;  /* 0x00000051007f7308 */ /* 0x0004e20000002400 */
[----:B------:R-:W-:-:S02]  /*15c50*/  FMNMX.FTZ R28, R123, R28, !PT ;  /* 0x0000001c7b1c7209 */ /* 0x000fc40007810000 */
[----:B------:R-:W-:-:S04]  /*15c60*/  FMNMX.FTZ R12, R11, R12, !PT ;  /* 0x0000000c0b0c7209 */ /* 0x000fc80007810000 */
[----:B------:R-:W-:Y:S01]  /*15c70*/  FMNMX.FTZ R12, R13, R12, !PT ;  /* 0x0000000c0d0c7209 */ /* 0x000fe20007810000 */
[----:B------:R-:W4:Y:S01]  /*15c80*/  MUFU.TANH R24, R24 ;  /* 0x0000001800187308 */ /* 0x000f220000002400 */
[----:B--2---:R-:W-:Y:S01]  /*15c90*/  FSEL R81, R74, -INF , P2 ;  /* 0xff8000004a517808 */ /* 0x004fe20001000000 */
[--C-:B------:R-:W-:Y:S01]  /*15ca0*/  IMAD.MOV.U32 R74, RZ, RZ, R151.reuse ;  /* 0x000000ffff4a7224 */ /* 0x100fe200078e0097 */
[----:B------:R-:W-:Y:S02]  /*15cb0*/  ISETP.GT.AND P2, PT, R26, 0x70, PT ;  /* 0x000000701a00780c */ /* 0x000fe40003f44270 */
[----:B-1----:R-:W-:Y:S01]  /*15cc0*/  FSEL R107, R78, -INF , P4 ;  /* 0xff8000004e6b7808 */ /* 0x002fe20002000000 */
[--C-:B------:R-:W-:Y:S01]  /*15cd0*/  IMAD.MOV.U32 R78, RZ, RZ, R151.reuse ;  /* 0x000000ffff4e7224 */ /* 0x100fe200078e0097 */
[----:B------:R-:W-:Y:S01]  /*15ce0*/  FSEL R125, R80, -INF , P2 ;  /* 0xff800000507d7808 */ /* 0x000fe20001000000 */
[----:B------:R-:W1:Y:S01]  /*15cf0*/  MUFU.TANH R84, R84 ;  /* 0x0000005400547308 */ /* 0x000e620000002400 */
[----:B------:R-:W-:Y:S01]  /*15d00*/  ISETP.GT.AND P4, PT, R26, 0x78, PT ;  /* 0x000000781a00780c */ /* 0x000fe20003f84270 */
[----:B------:R-:W-:Y:S01]  /*15d10*/  IMAD.MOV.U32 R80, RZ, RZ, R151 ;  /* 0x000000ffff507224 */ /* 0x000fe200078e0097 */
[----:B---3--:R-:W-:-:S02]  /*15d20*/  FSEL R127, R127, -INF , P3 ;  /* 0xff8000007f7f7808 */ /* 0x008fc40001800000 */
[----:B------:R-:W-:Y:S02]  /*15d30*/  FMNMX.FTZ R28, R125, R28, !PT ;  /* 0x0000001c7d1c7209 */ /* 0x000fe40007810000 */
[----:B------:R-:W-:Y:S01]  /*15d40*/  FMNMX.FTZ R12, R15, R12, !PT ;  /* 0x0000000c0f0c7209 */ /* 0x000fe20007810000 */
[----:B------:R-:W2:Y:S01]  /*15d50*/  MUFU.TANH R8, R8 ;  /* 0x0000000800087308 */ /* 0x000ea20000002400 */
[----:B----4-:R-:W-:Y:S02]  /*15d60*/  FSEL R111, R24, -INF , P5 ;  /* 0xff800000186f7808 */ /* 0x010fe40002800000 */
[----:B------:R-:W-:Y:S02]  /*15d70*/  ISETP.GT.AND P5, PT, R26, 0x79, PT ;  /* 0x000000791a00780c */ /* 0x000fe40003fa4270 */
[----:B------:R-:W-:Y:S02]  /*15d80*/  FMNMX.FTZ R28, R127, R28, !PT ;  /* 0x0000001c7f1c7209 */ /* 0x000fe40007810000 */
[----:B------:R-:W-:Y:S01]  /*15d90*/  FMNMX.FTZ R14, R21, R12, !PT ;  /* 0x0000000c150e7209 */ /* 0x000fe20007810000 */
[----:B------:R-:W-:Y:S01]  /*15da0*/  MUFU.TANH R82, R82 ;  /* 0x0000005200527308 */ /* 0x000fe20000002400 */
[----:B-1----:R-:W-:Y:S01]  /*15db0*/  FSEL R131, R84, -INF , P4 ;  /* 0xff80000054837808 */ /* 0x002fe20002000000 */
[----:B------:R-:W-:Y:S01]  /*15dc0*/  IMAD.MOV.U32 R84, RZ, RZ, R151 ;  /* 0x000000ffff547224 */ /* 0x000fe200078e0097 */
[----:B------:R-:W-:-:S02]  /*15dd0*/  FMNMX.FTZ R14, R25, R14, !PT ;  /* 0x0000000e190e7209 */ /* 0x000fc40007810000 */
[----:B------:R-:W-:Y:S02]  /*15de0*/  FMNMX.FTZ R28, R131, R28, !PT ;  /* 0x0000001c831c7209 */ /* 0x000fe40007810000 */
[----:B------:R-:W-:Y:S01]  /*15df0*/  FMNMX.FTZ R14, R27, R14, !PT ;  /* 0x0000000e1b0e7209 */ /* 0x000fe20007810000 */
[----:B------:R-:W-:Y:S01]  /*15e00*/  MUFU.TANH R83, R83 ;  /* 0x0000005300537308 */ /* 0x000fe20000002400 */
[----:B--2---:R-:W-:Y:S02]  /*15e10*/  FSEL R129, R8, -INF , P5 ;  /* 0xff80000008817808 */ /* 0x004fe40002800000 */
[----:B------:R-:W-:Y:S02]  /*15e20*/  FMNMX.FTZ R14, R29, R14, !PT ;  /* 0x0000000e1d0e7209 */ /* 0x000fe40007810000 */
[----:B------:R-:W-:Y:S02]  /*15e30*/  FMNMX.FTZ R28, R129, R28, !PT ;  /* 0x0000001c811c7209 */ /* 0x000fe40007810000 */
[----:B------:R-:W-:Y:S01]  /*15e40*/  FMNMX.FTZ R20, R31, R14, !PT ;  /* 0x0000000e1f147209 */ /* 0x000fe20007810000 */
[----:B------:R-:W-:Y:S02]  /*15e50*/  MUFU.TANH R86, R86 ;  /* 0x0000005600567308 */ /* 0x000fe40000002400 */
[----:B------:R-:W1:Y:S01]  /*15e60*/  SHFL.BFLY PT, R133, R28, 0x2, 0x1f ;  /* 0x0c401f001c857f89 */ /* 0x000e6200000e0000 */
[----:B------:R-:W-:-:S04]  /*15e70*/  FMNMX.FTZ R20, R33, R20, !PT ;  /* 0x0000001421147209 */ /* 0x000fc80007810000 */
[----:B------:R-:W-:Y:S01]  /*15e80*/  FMNMX.FTZ R20, R35, R20, !PT ;  /* 0x0000001423147209 */ /* 0x000fe20007810000 */
[----:B------:R-:W2:Y:S03]  /*15e90*/  MUFU.TANH R87, R87 ;  /* 0x0000005700577308 */ /* 0x000ea60000002400 */
[----:B------:R-:W-:-:S04]  /*15ea0*/  FMNMX.FTZ R20, R37, R20, !PT ;  /* 0x0000001425147209 */ /* 0x000fc80007810000 */
[----:B------:R-:W-:-:S04]  /*15eb0*/  FMNMX.FTZ R24, R39, R20, !PT ;  /* 0x0000001427187209 */ /* 0x000fc80007810000 */
[----:B------:R-:W-:-:S04]  /*15ec0*/  FMNMX.FTZ R24, R41, R24, !PT ;  /* 0x0000001829187209 */ /* 0x000fc80007810000 */
[----:B------:R-:W-:Y:S02]  /*15ed0*/  FMNMX.FTZ R24, R43, R24, !PT ;  /* 0x000000182b187209 */ /* 0x000fe40007810000 */
[----:B--2---:R-:W-:Y:S02]  /*15ee0*/  FSEL R87, R87, -INF , P5 ;  /* 0xff80000057577808 */ /* 0x004fe40002800000 */
[----:B-1----:R-:W-:Y:S02]  /*15ef0*/  FMNMX.FTZ R133, R28, R133, !PT ;  /* 0x000000851c857209 */ /* 0x002fe40007810000 */
[----:B------:R-:W-:-:S03]  /*15f00*/  FMNMX.FTZ R24, R45, R24, !PT ;  /* 0x000000182d187209 */ /* 0x000fc60007810000 */
[----:B------:R-:W1:Y:S01]  /*15f10*/  SHFL.BFLY PT, R8, R133, 0x1, 0x1f ;  /* 0x0c201f0085087f89 */ /* 0x000e6200000e0000 */
[----:B------:R-:W-:-:S04]  /*15f20*/  FMNMX.FTZ R26, R49, R24, !PT ;  /* 0x00000018311a7209 */ /* 0x000fc80007810000 */
[----:B------:R-:W-:-:S04]  /*15f30*/  FMNMX.FTZ R26, R51, R26, !PT ;  /* 0x0000001a331a7209 */ /* 0x000fc80007810000 */
[----:B------:R-:W-:-:S04]  /*15f40*/  FMNMX.FTZ R26, R55, R26, !PT ;  /* 0x0000001a371a7209 */ /* 0x000fc80007810000 */
[----:B------:R-:W-:-:S04]  /*15f50*/  FMNMX.FTZ R26, R67, R26, !PT ;  /* 0x0000001a431a7209 */ /* 0x000fc80007810000 */
[----:B------:R-:W-:-:S04]  /*15f60*/  FMNMX.FTZ R28, R75, R26, !PT ;  /* 0x0000001a4b1c7209 */ /* 0x000fc80007810000 */
[----:B------:R-:W-:Y:S02]  /*15f70*/  FMNMX.FTZ R28, R81, R28, !PT ;  /* 0x0000001c511c7209 */ /* 0x000fe40007810000 */
[----:B-1----:R-:W-:Y:S02]  /*15f80*/  FMNMX.FTZ R167, R133, R8, !PT ;  /* 0x0000000885a77209 */ /* 0x002fe40007810000 */
[----:B------:R-:W-:Y:S02]  /*15f90*/  FMNMX.FTZ R28, R85, R28, !PT ;  /* 0x0000001c551c7209 */ /* 0x000fe40007810000 */
[C---:B------:R-:W-:Y:S01]  /*15fa0*/  FSETP.NEU.FTZ.AND P6, PT, R167.reuse, -INF , PT ;  /* 0xff800000a700780b */ /* 0x040fe20003fdd000 */
[----:B------:R-:W-:-:S01]  /*15fb0*/  FFMA.FTZ R8, R167, R166, -8 ;  /* 0xc1000000a7087423 */ /* 0x000fc200000100a6 */
[----:B------:R-:W-:Y:S02]  /*15fc0*/  FMNMX.FTZ R28, R107, R28, !PT ;  /* 0x0000001c6b1c7209 */ /* 0x000fe40007810000 */
[----:B------:R-:W-:-:S02]  /*15fd0*/  MOV R133, R151 ;  /* 0x0000009700857202 */ /* 0x000fc40000000f00 */
[----:B------:R-:W-:Y:S02]  /*15fe0*/  FSEL R44, R8, RZ, P6 ;  /* 0x000000ff082c7208 */ /* 0x000fe40003000000 */
[----:B------:R-:W-:-:S03]  /*15ff0*/  FMNMX.FTZ R30, R111, R28, !PT ;  /* 0x0000001c6f1e7209 */ /* 0x000fc60007810000 */
[-CC-:B------:R-:W-:Y:S01]  /*16000*/  FFMA.FTZ R73, R73, R166.reuse, -R44.reuse ;  /* 0x000000a649497223 */ /* 0x180fe2000001082c */
[----:B------:R-:W-:-:S01]  /*16010*/  FFMA.FTZ R34, R77, R166, -R44 ;  /* 0x000000a64d227223 */ /* 0x000fc2000001082c */
[----:B------:R-:W-:Y:S01]  /*16020*/  FSEL R77, R83, -INF , P3 ;  /* 0xff800000534d7808 */ /* 0x000fe20001800000 */
[----:B------:R-:W-:-:S01]  /*16030*/  FFMA.FTZ R65, R65, R166, -R44 ;  /* 0x000000a641417223 */ /* 0x000fc2000001082c */
[----:B------:R1:W-:Y:S01]  /*16040*/  MUFU.EX2 R20, R73 ;  /* 0x0000004900147308 */ /* 0x0003e20000000800 */
[----:B------:R-:W-:Y:S01]  /*16050*/  FSEL R83, R86, -INF , P4 ;  /* 0xff80000056537808 */ /* 0x000fe20002000000 */
[-CC-:B------:R-:W-:Y:S01]  /*16060*/  FFMA.FTZ R8, R47, R166.reuse, -R44.reuse ;  /* 0x000000a62f087223 */ /* 0x180fe2000001082c */
[----:B------:R-:W-:-:S01]  /*16070*/  FFMA.FTZ R47, R6, R166, -R44 ;  /* 0x000000a6062f7223 */ /* 0x000fc2000001082c */
[-CC-:B------:R-:W-:Y:S01]  /*16080*/  FFMA.FTZ R6, R53, R166.reuse, -R44.reuse ;  /* 0x000000a635067223 */ /* 0x180fe2000001082c */
[----:B------:R-:W-:-:S01]  /*16090*/  FFMA.FTZ R53, R59, R166, -R44 ;  /* 0x000000a63b357223 */ /* 0x000fc2000001082c */
[-CC-:B------:R-:W-:Y:S01]  /*160a0*/  FFMA.FTZ R61, R61, R166.reuse, -R44.reuse ;  /* 0x000000a63d3d7223 */ /* 0x180fe2000001082c */
[----:B------:R-:W-:-:S01]  /*160b0*/  FFMA.FTZ R69, R69, R166, -R44 ;  /* 0x000000a645457223 */ /* 0x000fc2000001082c */
[----:B------:R2:W-:Y:S01]  /*160c0*/  MUFU.EX2 R10, R65 ;  /* 0x00000041000a7308 */ /* 0x0005e20000000800 */
[----:B-1----:R-:W-:Y:S01]  /*160d0*/  FSEL R73, R82, -INF , P2 ;  /* 0xff80000052497808 */ /* 0x002fe20001000000 */
[-CC-:B------:R-:W-:Y:S01]  /*160e0*/  FFMA.FTZ R71, R71, R166.reuse, -R44.reuse ;  /* 0x000000a647477223 */ /* 0x180fe2000001082c */
[----:B------:R-:W-:-:S01]  /*160f0*/  FFMA.FTZ R91, R91, R166, -R44 ;  /* 0x000000a65b5b7223 */ /* 0x000fc2000001082c */
[--C-:B------:R-:W-:Y:S01]  /*16100*/  FFMA.FTZ R95, R95, R166, -R44.reuse ;  /* 0x000000a65f5f7223 */ /* 0x100fe2000001082c */
[----:B------:R-:W-:Y:S01]  /*16110*/  FMNMX.FTZ R30, R73, R30, !PT ;  /* 0x0000001e491e7209 */ /* 0x000fe20007810000 */
[-CC-:B------:R-:W-:Y:S01]  /*16120*/  FFMA.FTZ R59, R63, R166.reuse, -R44.reuse ;  /* 0x000000a63f3b7223 */ /* 0x180fe2000001082c */
[----:B------:R-:W-:-:S01]  /*16130*/  FFMA.FTZ R63, R89, R166, -R44 ;  /* 0x000000a6593f7223 */ /* 0x000fc2000001082c */
[----:B------:R-:W-:Y:S01]  /*16140*/  MUFU.EX2 R8, R8 ;  /* 0x0000000800087308 */ /* 0x000fe20000000800 */
[----:B------:R-:W-:Y:S01]  /*16150*/  FMNMX.FTZ R30, R77, R30, !PT ;  /* 0x0000001e4d1e7209 */ /* 0x000fe20007810000 */
[-CC-:B--2---:R-:W-:Y:S01]  /*16160*/  FFMA.FTZ R65, R93, R166.reuse, -R44.reuse ;  /* 0x000000a65d417223 */ /* 0x184fe2000001082c */
[----:B------:R-:W-:-:S01]  /*16170*/  FFMA.FTZ R89, R101, R166, -R44 ;  /* 0x000000a665597223 */ /* 0x000fc2000001082c */
[--C-:B------:R-:W-:Y:S01]  /*16180*/  FFMA.FTZ R32, R79, R166, -R44.reuse ;  /* 0x000000a64f207223 */ /* 0x100fe2000001082c */
[----:B------:R-:W-:Y:S01]  /*16190*/  FMNMX.FTZ R30, R83, R30, !PT ;  /* 0x0000001e531e7209 */ /* 0x000fe20007810000 */
[-CC-:B------:R-:W-:Y:S01]  /*161a0*/  FFMA.FTZ R57, R57, R166.reuse, -R44.reuse ;  /* 0x000000a639397223 */ /* 0x180fe2000001082c */
[----:B------:R-:W-:-:S01]  /*161b0*/  FFMA.FTZ R79, R105, R166, -R44 ;  /* 0x000000a6694f7223 */ /* 0x000fc2000001082c */
[----:B------:R-:W-:Y:S01]  /*161c0*/  MUFU.EX2 R47, R47 ;  /* 0x0000002f002f7308 */ /* 0x000fe20000000800 */
[----:B------:R-:W-:Y:S01]  /*161d0*/  FMNMX.FTZ R36, R87, R30, !PT ;  /* 0x0000001e57247209 */ /* 0x000fe20007810000 */
[-CC-:B------:R-:W-:Y:S01]  /*161e0*/  FFMA.FTZ R30, R103, R166.reuse, -R44.reuse ;  /* 0x000000a6671e7223 */ /* 0x180fe2000001082c */
[----:B------:R-:W-:-:S01]  /*161f0*/  FFMA.FTZ R38, R123, R166, -R44 ;  /* 0x000000a67b267223 */ /* 0x000fc2000001082c */
[----:B------:R-:W-:Y:S01]  /*16200*/  FFMA.FTZ R40, R125, R166, -R44 ;  /* 0x000000a67d287223 */ /* 0x000fe2000001082c */
[-C--:B------:R-:W-:Y:S01]  /*16210*/  MOV R125, R151.reuse ;  /* 0x00000097007d7202 */ /* 0x080fe20000000f00 */
[----:B------:R-:W1:Y:S01]  /*16220*/  SHFL.BFLY PT, R93, R36, 0x2, 0x1f ;  /* 0x0c401f00245d7f89 */ /* 0x000e6200000e0000 */
[--C-:B------:R-:W-:Y:S01]  /*16230*/  IMAD.MOV.U32 R123, RZ, RZ, R151.reuse ;  /* 0x000000ffff7b7224 */ /* 0x100fe200078e0097 */
[----:B------:R-:W-:Y:S01]  /*16240*/  MUFU.EX2 R6, R6 ;  /* 0x0000000600067308 */ /* 0x000fe20000000800 */
[----:B------:R-:W-:Y:S01]  /*16250*/  MOV R105, R151 ;  /* 0x0000009700697202 */ /* 0x000fe20000000f00 */
[----:B------:R-:W-:-:S02]  /*16260*/  IMAD.MOV.U32 R103, RZ, RZ, R151 ;  /* 0x000000ffff677224 */ /* 0x000fc400078e0097 */
[--C-:B------:R-:W-:Y:S02]  /*16270*/  IMAD.MOV.U32 R86, RZ, RZ, R151.reuse ;  /* 0x000000ffff567224 */ /* 0x100fe400078e0097 */
[----:B------:R-:W-:Y:S02]  /*16280*/  IMAD.MOV.U32 R82, RZ, RZ, R151 ;  /* 0x000000ffff527224 */ /* 0x000fe400078e0097 */
[----:B------:R-:W-:Y:S08]  /*16290*/  MUFU.EX2 R12, R61 ;  /* 0x0000003d000c7308 */ /* 0x000ff00000000800 */
[----:B------:R-:W2:Y:S01]  /*162a0*/  MUFU.EX2 R53, R53 ;  /* 0x0000003500357308 */ /* 0x000ea20000000800 */
[----:B-1----:R-:W-:Y:S01]  /*162b0*/  FMNMX.FTZ R42, R36, R93, !PT ;  /* 0x0000005d242a7209 */ /* 0x002fe20007810000 */
[----:B------:R-:W-:-:S06]  /*162c0*/  FFMA.FTZ R36, R115, R166, -R44 ;  /* 0x000000a673247223 */ /* 0x000fcc000001082c */
[----:B------:R1:W-:Y:S01]  /*162d0*/  MUFU.EX2 R14, R69 ;  /* 0x00000045000e7308 */ /* 0x0003e20000000800 */
[----:B------:R-:W-:-:S01]  /*162e0*/  FFMA.FTZ R93, R121, R166, -R44 ;  /* 0x000000a6795d7223 */ /* 0x000fc2000001082c */
[----:B------:R-:W-:Y:S01]  /*162f0*/  MOV R121, R151 ;  /* 0x0000009700797202 */ /* 0x000fe20000000f00 */
[----:B------:R-:W3:Y:S01]  /*16300*/  SHFL.BFLY PT, R201, R42, 0x1, 0x1f ;  /* 0x0c201f002ac97f89 */ /* 0x000ee200000e0000 */
[----:B------:R-:W-:-:S04]  /*16310*/  IMAD.MOV.U32 R115, RZ, RZ, R151 ;  /* 0x000000ffff737224 */ /* 0x000fc800078e0097 */
[----:B------:R4:W-:Y:S01]  /*16320*/  MUFU.EX2 R61, R71 ;  /* 0x00000047003d7308 */ /* 0x0009e20000000800 */
[----:B-1----:R-:W-:-:S01]  /*16330*/  FFMA.FTZ R69, R99, R166, -R44 ;  /* 0x000000a663457223 */ /* 0x002fc2000001082c */
[----:B------:R-:W-:Y:S01]  /*16340*/  FFMA.FTZ R99, R129, R166, -R44 ;  /* 0x000000a681637223 */ /* 0x000fe2000001082c */
[----:B--2---:R-:W-:Y:S02]  /*16350*/  F2FP.SATFINITE.E4M3.F32.PACK_AB_MERGE_C R228, R53, R6, RZ ;  /* 0x0000000635e4723e */ /* 0x004fe400048070ff */
[----:B------:R-:W-:Y:S02]  /*16360*/  MOV R129, R151 ;  /* 0x0000009700817202 */ /* 0x000fe40000000f00 */
[----:B------:R-:W-:Y:S01]  /*16370*/  F2FP.SATFINITE.E4M3.F32.PACK_AB_MERGE_C R228, R47, R8, R228 ;  /* 0x000000082fe4723e */ /* 0x000fe200048070e4 */
[----:B------:R1:W-:Y:S01]  /*16380*/  MUFU.EX2 R24, R91 ;  /* 0x0000005b00187308 */ /* 0x0003e20000000800 */
[----:B----4-:R-:W-:-:S01]  /*16390*/  FFMA.FTZ R71, R97, R166, -R44 ;  /* 0x000000a661477223 */ /* 0x010fc2000001082c */
[----:B------:R-:W-:Y:S01]  /*163a0*/  FFMA.FTZ R97, R127, R166, -R44 ;  /* 0x000000a67f617223 */ /* 0x000fe2000001082c */
[----:B------:R-:W-:-:S05]  /*163b0*/  IMAD.MOV.U32 R127, RZ, RZ, R151 ;  /* 0x000000ffff7f7224 */ /* 0x000fca00078e0097 */
[----:B------:R2:W-:Y:S01]  /*163c0*/  MUFU.EX2 R26, R95 ;  /* 0x0000005f001a7308 */ /* 0x0005e20000000800 */
[----:B-1----:R-:W-:-:S01]  /*163d0*/  FFMA.FTZ R91, R113, R166, -R44 ;  /* 0x000000a6715b7223 */ /* 0x002fc2000001082c */
[----:B------:R-:W-:Y:S02]  /*163e0*/  MOV R113, R151 ;  /* 0x0000009700717202 */ /* 0x000fe40000000f00 */
[----:B---3--:R-:W-:Y:S01]  /*163f0*/  FMNMX.FTZ R201, R42, R201, !PT ;  /* 0x000000c92ac97209 */ /* 0x008fe20007810000 */
[-C--:B------:R-:W-:Y:S01]  /*16400*/  FFMA.FTZ R42, R131, R166.reuse, -R44 ;  /* 0x000000a6832a7223 */ /* 0x080fe2000001082c */
[----:B------:R-:W-:Y:S02]  /*16410*/  IMAD.MOV.U32 R131, RZ, RZ, R151 ;  /* 0x000000ffff837224 */ /* 0x000fe400078e0097 */
[C---:B------:R-:W-:Y:S01]  /*16420*/  FSETP.NEU.FTZ.AND P2, PT, R201.reuse, -INF , PT ;  /* 0xff800000c900780b */ /* 0x040fe20003f5d000 */
[----:B------:R-:W-:-:S01]  /*16430*/  FFMA.FTZ R46, R201, R166, -8 ;  /* 0xc1000000c92e7423 */ /* 0x000fc200000100a6 */
[----:B------:R1:W-:Y:S01]  /*16440*/  MUFU.EX2 R28, R34 ;  /* 0x00000022001c7308 */ /* 0x0003e20000000800 */
[----:B--2---:R-:W-:-:S01]  /*16450*/  FFMA.FTZ R95, R117, R166, -R44 ;  /* 0x000000a6755f7223 */ /* 0x004fc2000001082c */
[----:B------:R-:W-:-:S02]  /*16460*/  MOV R117, R151 ;  /* 0x0000009700757202 */ /* 0x000fc40000000f00 */
[----:B------:R-:W-:Y:S02]  /*16470*/  FSEL R50, R46, RZ, P2 ;  /* 0x000000ff2e327208 */ /* 0x000fe40001000000 */
[----:B------:R-:W-:Y:S01]  /*16480*/  ISETP.GE.AND P2, PT, R119, 0x81, PT ;  /* 0x000000817700780c */ /* 0x000fe20003f46270 */
[----:B------:R-:W-:Y:S01]  /*16490*/  IMAD.MOV.U32 R119, RZ, RZ, R151 ;  /* 0x000000ffff777224 */ /* 0x000fe200078e0097 */
[----:B------:R-:W-:Y:S01]  /*164a0*/  MUFU.EX2 R59, R59 ;  /* 0x0000003b003b7308 */ /* 0x000fe20000000800 */
[----:B------:R-:W-:-:S01]  /*164b0*/  FFMA.FTZ R5, R5, R166, -R50 ;  /* 0x000000a605057223 */ /* 0x000fc20000010832 */
[-CC-:B------:R-:W-:Y:S01]  /*164c0*/  FFMA.FTZ R4, R4, R166.reuse, -R50.reuse ;  /* 0x000000a604047223 */ /* 0x180fe20000010832 */
[----:B------:R-:W-:-:S01]  /*164d0*/  FFMA.FTZ R46, R7, R166, -R50 ;  /* 0x000000a6072e7223 */ /* 0x000fc20000010832 */
[-CC-:B------:R-:W-:Y:S01]  /*164e0*/  FFMA.FTZ R48, R9, R166.reuse, -R50.reuse ;  /* 0x000000a609307223 */ /* 0x180fe20000010832 */
[----:B------:R-:W-:-:S01]  /*164f0*/  FFMA.FTZ R7, R11, R166, -R50 ;  /* 0x000000a60b077223 */ /* 0x000fc20000010832 */
[-C--:B-1----:R-:W-:Y:S01]  /*16500*/  FFMA.FTZ R34, R109, R166.reuse, -R44 ;  /* 0x000000a66d227223 */ /* 0x082fe2000001082c */
[----:B------:R-:W-:-:S01]  /*16510*/  FFMA.FTZ R44, R13, R166, -R50 ;  /* 0x000000a60d2c7223 */ /* 0x000fc20000010832 */
[----:B------:R-:W-:Y:S01]  /*16520*/  MUFU.EX2 R5, R5 ;  /* 0x0000000500057308 */ /* 0x000fe20000000800 */
[----:B------:R-:W-:-:S01]  /*16530*/  FFMA.FTZ R21, R21, R166, -R50 ;  /* 0x000000a615157223 */ /* 0x000fc20000010832 */
[----:B------:R-:W-:Y:S01]  /*16540*/  FFMA.FTZ R15, R15, R166, -R50 ;  /* 0x000000a60f0f7223 */ /* 0x000fe20000010832 */
[----:B------:R-:W-:-:S01]  /*16550*/  FADD.FTZ R13, R8, R47 ;  /* 0x0000002f080d7221 */ /* 0x000fc20000010000 */
[-CC-:B------:R-:W-:Y:S01]  /*16560*/  FFMA.FTZ R9, R25, R166.reuse, -R50.reuse ;  /* 0x000000a619097223 */ /* 0x180fe20000010832 */
[----:B------:R-:W-:-:S01]  /*16570*/  FFMA.FTZ R29, R29, R166, -R50 ;  /* 0x000000a61d1d7223 */ /* 0x000fc20000010832 */
[----:B------:R-:W-:Y:S01]  /*16580*/  FFMA.FTZ R31, R31, R166, -R50 ;  /* 0x000000a61f1f7223 */ /* 0x000fe20000010832 */
[----:B------:R-:W-:-:S01]  /*16590*/  FADD.FTZ R64, R6, R13 ;  /* 0x0000000d06407221 */ /* 0x000fc20000010000 */
        /* <DEDUP_REMOVED lines=8> */
[----:B------:R1:W-:Y:S01]  /*16620*/  MUFU.EX2 R52, R46 ;  /* 0x0000002e00347308 */ /* 0x0003e20000000800 */
[----:B------:R-:W-:-:S01]  /*16630*/  FFMA.FTZ R45, R45, R166, -R50 ;  /* 0x000000a62d2d7223 */ /* 0x000fc20000010832 */
[-CC-:B------:R-:W-:Y:S01]  /*16640*/  FFMA.FTZ R49, R49, R166.reuse, -R50.reuse ;  /* 0x000000a631317223 */ /* 0x180fe20000010832 */
[----:B------:R-:W-:-:S01]  /*16650*/  FFMA.FTZ R51, R51, R166, -R50 ;  /* 0x000000a633337223 */ /* 0x000fc20000010832 */
[-CC-:B------:R-:W-:Y:S01]  /*16660*/  FFMA.FTZ R55, R55, R166.reuse, -R50.reuse ;  /* 0x000000a637377223 */ /* 0x180fe20000010832 */
[----:B------:R-:W-:-:S01]  /*16670*/  FFMA.FTZ R67, R67, R166, -R50 ;  /* 0x000000a643437223 */ /* 0x000fc20000010832 */
[-CC-:B------:R-:W-:Y:S01]  /*16680*/  FFMA.FTZ R75, R75, R166.reuse, -R50.reuse ;  /* 0x000000a64b4b7223 */ /* 0x180fe20000010832 */
[----:B------:R-:W-:-:S01]  /*16690*/  FFMA.FTZ R81, R81, R166, -R50 ;  /* 0x000000a651517223 */ /* 0x000fc20000010832 */
[----:B------:R2:W3:Y:S01]  /*166a0*/  MUFU.EX2 R101, R48 ;  /* 0x0000003000657308 */ /* 0x0004e20000000800 */
[----:B-1----:R-:W-:-:S01]  /*166b0*/  FFMA.FTZ R46, R27, R166, -R50 ;  /* 0x000000a61b2e7223 */ /* 0x002fc20000010832 */
[-CC-:B------:R-:W-:Y:S01]  /*166c0*/  FFMA.FTZ R85, R85, R166.reuse, -R50.reuse ;  /* 0x000000a655557223 */ /* 0x180fe20000010832 */
[----:B------:R-:W-:-:S01]  /*166d0*/  FFMA.FTZ R107, R107, R166, -R50 ;  /* 0x000000a66b6b7223 */ /* 0x000fc20000010832 */
[-CC-:B------:R-:W-:Y:S01]  /*166e0*/  FFMA.FTZ R111, R111, R166.reuse, -R50.reuse ;  /* 0x000000a66f6f7223 */ /* 0x180fe20000010832 */
[----:B------:R-:W-:-:S01]  /*166f0*/  FFMA.FTZ R73, R73, R166, -R50 ;  /* 0x000000a649497223 */ /* 0x000fc20000010832 */
[-CC-:B------:R-:W-:Y:S01]  /*16700*/  FFMA.FTZ R77, R77, R166.reuse, -R50.reuse ;  /* 0x000000a64d4d7223 */ /* 0x180fe20000010832 */
[----:B------:R-:W-:-:S01]  /*16710*/  FFMA.FTZ R83, R83, R166, -R50 ;  /* 0x000000a653537223 */ /* 0x000fc20000010832 */
[----:B------:R-:W1:Y:S01]  /*16720*/  MUFU.EX2 R7, R7 ;  /* 0x0000000700077308 */ /* 0x000e620000000800 */
[----:B--2---:R-:W-:-:S01]  /*16730*/  FFMA.FTZ R48, R35, R166, -R50 ;  /* 0x000000a623307223 */ /* 0x004fc20000010832 */
[----:B------:R-:W-:Y:S01]  /*16740*/  FFMA.FTZ R50, R87, R166, -R50 ;  /* 0x000000a657327223 */ /* 0x000fe20000010832 */
[-C--:B------:R-:W-:Y:S01]  /*16750*/  MOV R109, R151.reuse ;  /* 0x00000097006d7202 */ /* 0x080fe20000000f00 */
[--C-:B------:R-:W-:Y:S01]  /*16760*/  IMAD.MOV.U32 R87, RZ, RZ, R151.reuse ;  /* 0x000000ffff577224 */ /* 0x100fe200078e0097 */
[-C--:B------:R-:W-:Y:S01]  /*16770*/  MOV R53, R151.reuse ;  /* 0x0000009700357202 */ /* 0x080fe20000000f00 */
[--C-:B------:R-:W-:Y:S01]  /*16780*/  IMAD.MOV.U32 R47, RZ, RZ, R151.reuse ;  /* 0x000000ffff2f7224 */ /* 0x100fe200078e0097 */
[-C--:B------:R-:W-:Y:S01]  /*16790*/  MOV R33, R151.reuse ;  /* 0x0000009700217202 */ /* 0x080fe20000000f00 */
[----:B------:R-:W2:Y:S01]  /*167a0*/  MUFU.EX2 R44, R44 ;  /* 0x0000002c002c7308 */ /* 0x000ea20000000800 */
[----:B---3--:R-:W-:Y:S01]  /*167b0*/  F2FP.SATFINITE.E4M3.F32.PACK_AB_MERGE_C R229, R101, R52, RZ ;  /* 0x0000003465e5723e */ /* 0x008fe200048070ff */
[--C-:B------:R-:W-:Y:S01]  /*167c0*/  IMAD.MOV.U32 R35, RZ, RZ, R151.reuse ;  /* 0x000000ffff237224 */ /* 0x100fe200078e0097 */
[----:B------:R-:W-:Y:S01]  /*167d0*/  MOV R25, R151 ;  /* 0x0000009700197202 */ /* 0x000fe20000000f00 */
[----:B------:R-:W-:Y:S01]  /*167e0*/  IMAD.MOV.U32 R27, RZ, RZ, R151 ;  /* 0x000000ffff1b7224 */ /* 0x000fe200078e0097 */
[----:B------:R-:W-:-:S03]  /*167f0*/  F2FP.SATFINITE.E4M3.F32.PACK_AB_MERGE_C R229, R4, R5, R229 ;  /* 0x0000000504e5723e */ /* 0x000fc600048070e5 */
[----:B------:R3:W-:Y:S08]  /*16800*/  MUFU.EX2 R54, R21 ;  /* 0x0000001500367308 */ /* 0x0007f00000000800 */
[----:B------:R-:W4:Y:S01]  /*16810*/  MUFU.EX2 R15, R15 ;  /* 0x0000000f000f7308 */ /* 0x000f220000000800 */
[----:B---3--:R-:W-:-:S04]  /*16820*/  FADD.FTZ R21, R5, R4 ;  /* 0x0000000405157221 */ /* 0x008fc80000010000 */
[----:B------:R-:W-:Y:S01]  /*16830*/  FADD.FTZ R66, R52, R21 ;  /* 0x0000001534427221 */ /* 0x000fe20000010000 */
[----:B------:R-:W-:-:S01]  /*16840*/  FADD.FTZ R21, R59, R64 ;  /* 0x000000403b157221 */ /* 0x000fc20000010000 */
[----:B------:R-:W-:Y:S01]  /*16850*/  IMAD.MOV.U32 R52, RZ, RZ, R151 ;  /* 0x000000ffff347224 */ /* 0x000fe200078e0097 */
[----:B------:R-:W3:Y:S01]  /*16860*/  MUFU.EX2 R57, R57 ;  /* 0x0000003900397308 */ /* 0x000ee20000000800 */
[----:B------:R-:W-:-:S01]  /*16870*/  FADD.FTZ R66, R101, R66 ;  /* 0x0000004265427221 */ /* 0x000fc20000010000 */
[----:B------:R-:W-:Y:S01]  /*16880*/  FADD.FTZ R68, R12, R21 ;  /* 0x000000150c447221 */ /* 0x000fe20000010000 */
[----:B------:R-:W-:Y:S02]  /*16890*/  MOV R101, R151 ;  /* 0x0000009700657202 */ /* 0x000fe40000000f00 */
[----:B-1----:R-:W-:-:S03]  /*168a0*/  FADD.FTZ R13, R7, R66 ;  /* 0x00000042070d7221 */ /* 0x002fc60000010000 */
[----:B------:R-:W1:Y:S01]  /*168b0*/  MUFU.EX2 R9, R9 ;  /* 0x0000000900097308 */ /* 0x000e620000000800 */
[----:B--2---:R-:W-:-:S01]  /*168c0*/  FADD.FTZ R66, R44, R13 ;  /* 0x0000000d2c427221 */ /* 0x004fc20000010000 */
[----:B----4-:R-:W-:-:S03]  /*168d0*/  F2FP.SATFINITE.E4M3.F32.PACK_AB_MERGE_C R231, R54, R15, RZ ;  /* 0x0000000f36e7723e */ /* 0x010fc600048070ff */
[----:B0-----:R-:W-:Y:S01]  /*168e0*/  FADD.FTZ R3, R15, R66 ;  /* 0x000000420f037221 */ /* 0x001fe20000010000 */
[----:B------:R-:W-:Y:S01]  /*168f0*/  F2FP.SATFINITE.E4M3.F32.PACK_AB_MERGE_C R231, R44, R7, R231 ;  /* 0x000000072ce7723e */ /* 0x000fe200048070e7 */
[----:B------:R-:W-:Y:S01]  /*16900*/  IMAD.MOV.U32 R44, RZ, RZ, R151 ;  /* 0x000000ffff2c7224 */ /* 0x000fe200078e0097 */
[----:B------:R-:W0:Y:S01]  /*16910*/  MUFU.EX2 R46, R46 ;  /* 0x0000002e002e7308 */ /* 0x000e220000000800 */
[----:B---3--:R-:W-:-:S01]  /*16920*/  FADD.FTZ R13, R57, R68 ;  /* 0x00000044390d7221 */ /* 0x008fc20000010000 */
[----:B------:R-:W-:Y:S01]  /*16930*/  FADD.FTZ R66, R54, R3 ;  /* 0x0000000336427221 */ /* 0x000fe20000010000 */
[----:B------:R-:W-:Y:S01]  /*16940*/  F2FP.SATFINITE.E4M3.F32.PACK_AB_MERGE_C R230, R57, R12, RZ ;  /* 0x0000000c39e6723e */ /* 0x000fe200048070ff */
[----:B------:R-:W-:Y:S02]  /*16950*/  IMAD.MOV.U32 R54, RZ, RZ, R151 ;  /* 0x000000ffff367224 */ /* 0x000fe400078e0097 */
[----:B------:R-:W-:-:S01]  /*16960*/  FADD.FTZ R68, R14, R13 ;  /* 0x0000000d0e447221 */ /* 0x000fc20000010000 */
[----:B------:R-:W-:Y:S01]  /*16970*/  MOV R57, R151 ;  /* 0x0000009700397202 */ /* 0x000fe20000000f00 */
[----:B------:R-:W2:Y:S01]  /*16980*/  MUFU.EX2 R29, R29 ;  /* 0x0000001d001d7308 */ /* 0x000ea20000000800 */
[----:B-1----:R-:W-:-:S01]  /*16990*/  FADD.FTZ R3, R9, R66 ;  /* 0x0000004209037221 */ /* 0x002fc20000010000 */
[----:B------:R-:W-:Y:S01]  /*169a0*/  FADD.FTZ R13, R61, R68 ;  /* 0x000000443d0d7221 */ /* 0x000fe20000010000 */
[----:B------:R-:W-:Y:S01]  /*169b0*/  F2FP.SATFINITE.E4M3.F32.PACK_AB_MERGE_C R230, R59, R10, R230 ;  /* 0x0000000a3be6723e */ /* 0x000fe200048070e6 */
[----:B------:R-:W-:-:S02]  /*169c0*/  IMAD.MOV.U32 R59, RZ, RZ, R151 ;  /* 0x000000ffff3b7224 */ /* 0x000fc400078e0097 */
[----:B------:R-:W-:-:S02]  /*169d0*/  FADD.FTZ R70, R20, R13 ;  /* 0x0000000d14467221 */ /* 0x000fc40000010000 */
[----:B------:R-:W1:Y:S01]  /*169e0*/  MUFU.EX2 R63, R63 ;  /* 0x0000003f003f7308 */ /* 0x000e620000000800 */
[----:B0-----:R-:W-:-:S07]  /*169f0*/  FADD.FTZ R68, R46, R3 ;  /* 0x000000032e447221 */ /* 0x001fce0000010000 */
[----:B------:R0:W3:Y:S01]  /*16a00*/  MUFU.EX2 R56, R31 ;  /* 0x0000001f00387308 */ /* 0x0000e20000000800 */
[----:B--2---:R-:W-:-:S07]  /*16a10*/  FADD.FTZ R3, R29, R68 ;  /* 0x000000441d037221 */ /* 0x004fce0000010000 */
[----:B------:R-:W2:Y:S01]  /*16a20*/  MUFU.EX2 R11, R11 ;  /* 0x0000000b000b7308 */ /* 0x000ea20000000800 */
[----:B-1----:R-:W-:-:S01]  /*16a30*/  FADD.FTZ R13, R63, R70 ;  /* 0x000000463f0d7221 */ /* 0x002fc20000010000 */
[----:B------:R-:W-:Y:S01]  /*16a40*/  F2FP.SATFINITE.E4M3.F32.PACK_AB_MERGE_C R224, R63, R20, RZ ;  /* 0x000000143fe0723e */ /* 0x000fe200048070ff */
[----:B------:R-:W-:Y:S02]  /*16a50*/  IMAD.MOV.U32 R63, RZ, RZ, R151 ;  /* 0x000000ffff3f7224 */ /* 0x000fe400078e0097 */
[----:B------:R-:W-:Y:S01]  /*16a60*/  FADD.FTZ R70, R24, R13 ;  /* 0x0000000d18467221 */ /* 0x000fe20000010000 */
[----:B------:R-:W-:Y:S01]  /*16a70*/  F2FP.SATFINITE.E4M3.F32.PACK_AB_MERGE_C R224, R61, R14, R224 ;  /* 0x0000000e3de0723e */ /* 0x000fe200048070e0 */
[----:B0-----:R-:W-:Y:S01]  /*16a80*/  IMAD.MOV.U32 R31, RZ, RZ, R151 ;  /* 0x000000ffff1f7224 */ /* 0x001fe200078e0097 */
[----:B------:R-:W0:Y:S01]  /*16a90*/  MUFU.EX2 R65, R65 ;  /* 0x0000004100417308 */ /* 0x000e220000000800 */
[----:B---3--:R-:W-:-:S01]  /*16aa0*/  FADD.FTZ R68, R56, R3 ;  /* 0x0000000338447221 */ /* 0x008fc20000010000 */
[----:B------:R-:W-:Y:S01]  /*16ab0*/  F2FP.SATFINITE.E4M3.F32.PACK_AB_MERGE_C R225, R56, R29, RZ ;  /* 0x0000001d38e1723e */ /* 0x000fe200048070ff */
[----:B------:R-:W-:Y:S01]  /*16ac0*/  IMAD.MOV.U32 R56, RZ, RZ, R151 ;  /* 0x000000ffff387224 */ /* 0x000fe200078e0097 */
[----:B------:R-:W-:-:S02]  /*16ad0*/  MOV R61, R151 ;  /* 0x00000097003d7202 */ /* 0x000fc40000000f00 */
[----:B------:R-:W-:Y:S01]  /*16ae0*/  F2FP.SATFINITE.E4M3.F32.PACK_AB_MERGE_C R225, R46, R9, R225 ;  /* 0x000000092ee1723e */ /* 0x000fe200048070e1 */
[----:B------:R-:W-:Y:S01]  /*16af0*/  IMAD.MOV.U32 R46, RZ, RZ, R151 ;  /* 0x000000ffff2e7224 */ /* 0x000fe200078e0097 */
[----:B------:R-:W1:Y:S01]  /*16b00*/  MUFU.EX2 R48, R48 ;  /* 0x0000003000307308 */ /* 0x000e620000000800 */
[----:B--2---:R-:W-:-:S01]  /*16b10*/  FADD.FTZ R3, R11, R68 ;  /* 0x000000440b037221 */ /* 0x004fc20000010000 */
[----:B------:R-:W-:-:S06]  /*16b20*/  MOV R29, R151 ;  /* 0x00000097001d7202 */ /* 0x000fcc0000000f00 */
[----:B------:R-:W2:Y:S01]  /*16b30*/  MUFU.EX2 R37, R37 ;  /* 0x0000002500257308 */ /* 0x000ea20000000800 */
[----:B0-----:R-:W-:-:S01]  /*16b40*/  FADD.FTZ R13, R65, R70 ;  /* 0x00000046410d7221 */ /* 0x001fc20000010000 */
[----:B------:R-:W-:-:S03]  /*16b50*/  IMAD.MOV.U32 R70, RZ, RZ, R151 ;  /* 0x000000ffff467224 */ /* 0x000fc600078e0097 */
[----:B------:R-:W-:-:S03]  /*16b60*/  FADD.FTZ R68, R26, R13 ;  /* 0x0000000d1a447221 */ /* 0x000fc60000010000 */
[----:B------:R-:W0:Y:S01]  /*16b70*/  MUFU.EX2 R69, R69 ;  /* 0x0000004500457308 */ /* 0x000e220000000800 */
[----:B-1----:R-:W-:-:S07]  /*16b80*/  FADD.FTZ R12, R48, R3 ;  /* 0x00000003300c7221 */ /* 0x002fce0000010000 */
[----:B------:R-:W1:Y:S01]  /*16b90*/  MUFU.EX2 R58, R39 ;  /* 0x00000027003a7308 */ /* 0x000e620000000800 */
[----:B--2---:R-:W-:-:S07]  /*16ba0*/  FADD.FTZ R3, R37, R12 ;  /* 0x0000000c25037221 */ /* 0x004fce0000010000 */
[----:B------:R-:W2:Y:S01]  /*16bb0*/  MUFU.EX2 R41, R41 ;  /* 0x0000002900297308 */ /* 0x000ea20000000800 */
[C---:B0-----:R-:W-:Y:S01]  /*16bc0*/  F2FP.SATFINITE.E4M3.F32.PACK_AB_MERGE_C R226, R69.reuse, R26, RZ ;  /* 0x0000001a45e2723e */ /* 0x041fe200048070ff */
[----:B------:R-:W-:Y:S01]  /*16bd0*/  FADD.FTZ R69, R69, R68 ;  /* 0x0000004445457221 */ /* 0x000fe20000010000 */
[----:B------:R-:W-:Y:S02]  /*16be0*/  IMAD.MOV.U32 R68, RZ, RZ, R151 ;  /* 0x000000ffff447224 */ /* 0x000fe400078e0097 */
[----:B------:R-:W-:Y:S01]  /*16bf0*/  F2FP.SATFINITE.E4M3.F32.PACK_AB_MERGE_C R226, R65, R24, R226 ;  /* 0x0000001841e2723e */ /* 0x000fe200048070e2 */
[----:B------:R-:W-:-:S01]  /*16c00*/  FADD.FTZ R20, R28, R69 ;  /* 0x000000451c147221 */ /* 0x000fc20000010000 */
[----:B------:R-:W-:Y:S01]  /*16c10*/  MOV R69, R151 ;  /* 0x0000009700457202 */ /* 0x000fe20000000f00 */
[----:B------:R-:W0:Y:S01]  /*16c20*/  MUFU.EX2 R71, R71 ;  /* 0x0000004700477308 */ /* 0x000e220000000800 */
[----:B-1----:R-:W-:-:S01]  /*16c30*/  FADD.FTZ R12, R58, R3 ;  /* 0x000000033a0c7221 */ /* 0x002fc20000010000 */
[----:B------:R-:W-:Y:S01]  /*16c40*/  F2FP.SATFINITE.E4M3.F32.PACK_AB_MERGE_C R227, R58, R37, RZ ;  /* 0x000000253ae3723e */ /* 0x000fe200048070ff */
[--C-:B------:R-:W-:Y:S01]  /*16c50*/  IMAD.MOV.U32 R58, RZ, RZ, R151.reuse ;  /* 0x000000ffff3a7224 */ /* 0x100fe200078e0097 */
[----:B------:R-:W-:Y:S01]  /*16c60*/  MOV R65, R151 ;  /* 0x0000009700417202 */ /* 0x000fe20000000f00 */
[----:B------:R-:W-:Y:S01]  /*16c70*/  IMAD.MOV.U32 R39, RZ, RZ, R151 ;  /* 0x000000ffff277224 */ /* 0x000fe200078e0097 */
[----:B------:R-:W-:Y:S01]  /*16c80*/  F2FP.SATFINITE.E4M3.F32.PACK_AB_MERGE_C R227, R48, R11, R227 ;  /* 0x0000000b30e3723e */ /* 0x000fe200048070e3 */
[----:B------:R-:W-:Y:S01]  /*16c90*/  IMAD.MOV.U32 R48, RZ, RZ, R151 ;  /* 0x000000ffff307224 */ /* 0x000fe200078e0097 */
[----:B------:R1:W3:Y:S01]  /*16ca0*/  MUFU.EX2 R60, R43 ;  /* 0x0000002b003c7308 */ /* 0x0002e20000000800 */
[----:B--2---:R-:W-:-:S01]  /*16cb0*/  FADD.FTZ R3, R41, R12 ;  /* 0x0000000c29037221 */ /* 0x004fc20000010000 */
[----:B------:R-:W-:Y:S01]  /*16cc0*/  MOV R37, R151 ;  /* 0x0000009700257202 */ /* 0x000fe20000000f00 */
[----:B------:R-:W-:-:S05]  /*16cd0*/  IMAD.MOV.U32 R24, RZ, RZ, R151 ;  /* 0x000000ffff187224 */ /* 0x000fca00078e0097 */
[----:B------:R-:W2:Y:S01]  /*16ce0*/  MUFU.EX2 R32, R32 ;  /* 0x0000002000207308 */ /* 0x000ea20000000800 */
[----:B0-----:R-:W-:-:S01]  /*16cf0*/  FADD.FTZ R13, R71, R20 ;  /* 0x00000014470d7221 */ /* 0x001fc20000010000 */
[----:B-1----:R-:W-:-:S06]  /*16d00*/  IMAD.MOV.U32 R43, RZ, RZ, R151 ;  /* 0x000000ffff2b7224 */ /* 0x002fcc00078e0097 */
[----:B------:R-:W0:Y:S01]  /*16d10*/  MUFU.EX2 R45, R45 ;  /* 0x0000002d002d7308 */ /* 0x000e220000000800 */
[----:B---3--:R-:W-:-:S07]  /*16d20*/  FADD.FTZ R20, R60, R3 ;  /* 0x000000033c147221 */ /* 0x008fce0000010000 */
[----:B------:R-:W1:Y:S01]  /*16d30*/  MUFU.EX2 R89, R89 ;  /* 0x0000005900597308 */ /* 0x000e620000000800 */
[----:B--2---:R-:W-:-:S07]  /*16d40*/  FADD.FTZ R26, R32, R13 ;  /* 0x0000000d201a7221 */ /* 0x004fce0000010000 */
[----:B------:R2:W3:Y:S01]  /*16d50*/  MUFU.EX2 R62, R49 ;  /* 0x00000031003e7308 */ /* 0x0004e20000000800 */
[----:B0-----:R-:W-:-:S07]  /*16d60*/  FADD.FTZ R3, R45, R20 ;  /* 0x000000142d037221 */ /* 0x001fce0000010000 */
[----:B------:R-:W0:Y:S01]  /*16d70*/  MUFU.EX2 R30, R30 ;  /* 0x0000001e001e7308 */ /* 0x000e220000000800 */
[C---:B-1----:R-:W-:Y:S01]  /*16d80*/  F2FP.SATFINITE.E4M3.F32.PACK_AB_MERGE_C R220, R89.reuse, R32, RZ ;  /* 0x0000002059dc723e */ /* 0x042fe200048070ff */
[----:B------:R-:W-:Y:S01]  /*16d90*/  FADD.FTZ R89, R89, R26 ;  /* 0x0000001a59597221 */ /* 0x000fe20000010000 */
[----:B--2---:R-:W-:Y:S01]  /*16da0*/  MOV R49, R151 ;  /* 0x0000009700317202 */ /* 0x004fe20000000f00 */
[--C-:B------:R-:W-:Y:S01]  /*16db0*/  IMAD.MOV.U32 R32, RZ, RZ, R151.reuse ;  /* 0x000000ffff207224 */ /* 0x100fe200078e0097 */
[----:B------:R-:W-:Y:S01]  /*16dc0*/  F2FP.SATFINITE.E4M3.F32.PACK_AB_MERGE_C R220, R71, R28, R220 ;  /* 0x0000001c47dc723e */ /* 0x000fe200048070dc */
[----:B------:R-:W-:Y:S02]  /*16dd0*/  IMAD.MOV.U32 R71, RZ, RZ, R151 ;  /* 0x000000ffff477224 */ /* 0x000fe400078e0097 */
[----:B------:R-:W1:Y:S01]  /*16de0*/  MUFU.EX2 R51, R51 ;  /* 0x0000003300337308 */ /* 0x000e620000000800 */
[C---:B---3--:R-:W-:Y:S01]  /*16df0*/  F2FP.SATFINITE.E4M3.F32.PACK_AB_MERGE_C R45, R62.reuse, R45, RZ ;  /* 0x0000002d3e2d723e */ /* 0x048fe200048070ff */
[----:B------:R-:W-:Y:S01]  /*16e00*/  FADD.FTZ R62, R62, R3 ;  /* 0x000000033e3e7221 */ /* 0x000fe20000010000 */
[----:B------:R-:W-:-:S02]  /*16e10*/  IMAD.MOV.U32 R28, RZ, RZ, R151 ;  /* 0x000000ffff1c7224 */ /* 0x000fc400078e0097 */
[----:B------:R-:W-:Y:S01]  /*16e20*/  F2FP.SATFINITE.E4M3.F32.PACK_AB_MERGE_C R221, R60, R41, R45 ;  /* 0x000000293cdd723e */ /* 0x000fe2000480702d */
[----:B------:R-:W-:Y:S01]  /*16e30*/  IMAD.MOV.U32 R60, RZ, RZ, R151 ;  /* 0x000000ffff3c7224 */ /* 0x000fe200078e0097 */
[----:B------:R-:W-:Y:S01]  /*16e40*/  MOV R45, R151 ;  /* 0x00000097002d7202 */ /* 0x000fe20000000f00 */
[----:B------:R-:W2:Y:S01]  /*16e50*/  MUFU.EX2 R79, R79 ;  /* 0x0000004f004f7308 */ /* 0x000ea20000000800 */
[----:B0-----:R-:W-:-:S01]  /*16e60*/  FADD.FTZ R8, R30, R89 ;  /* 0x000000591e087221 */ /* 0x001fc20000010000 */
[-C--:B------:R-:W-:Y:S01]  /*16e70*/  MOV R89, R151.reuse ;  /* 0x0000009700597202 */ /* 0x080fe20000000f00 */
[----:B------:R-:W-:Y:S01]  /*16e80*/  IMAD.MOV.U32 R26, RZ, RZ, R151 ;  /* 0x000000ffff1a7224 */ /* 0x000fe200078e0097 */
[----:B------:R-:W-:-:S04]  /*16e90*/  MOV R41, R151 ;  /* 0x0000009700297202 */ /* 0x000fc80000000f00 */
[----:B------:R0:W3:Y:S01]  /*16ea0*/  MUFU.EX2 R64, R55 ;  /* 0x0000003700407308 */ /* 0x0000e20000000800 */
[----:B-1----:R-:W-:-:S01]  /*16eb0*/  FADD.FTZ R3, R51, R62 ;  /* 0x0000003e33037221 */ /* 0x002fc20000010000 */
[----:B------:R-:W-:-:S06]  /*16ec0*/  IMAD.MOV.U32 R62, RZ, RZ, R151 ;  /* 0x000000ffff3e7224 */ /* 0x000fcc00078e0097 */
[----:B------:R-:W1:Y:S01]  /*16ed0*/  MUFU.EX2 R34, R34 ;  /* 0x0000002200227308 */ /* 0x000e620000000800 */
[----:B--2---:R-:W-:-:S01]  /*16ee0*/  FADD.FTZ R13, R79, R8 ;  /* 0x000000084f0d7221 */ /* 0x004fc20000010000 */
[----:B0-----:R-:W-:-:S06]  /*16ef0*/  IMAD.MOV.U32 R55, RZ, RZ, R151 ;  /* 0x000000ffff377224 */ /* 0x001fcc00078e0097 */
[----:B------:R-:W0:Y:S01]  /*16f00*/  MUFU.EX2 R67, R67 ;  /* 0x0000004300437308 */ /* 0x000e220000000800 */
[----:B---3--:R-:W-:-:S07]  /*16f10*/  FADD.FTZ R10, R64, R3 ;  /* 0x00000003400a7221 */ /* 0x008fce0000010000 */
[----:B------:R-:W2:Y:S01]  /*16f20*/  MUFU.EX2 R91, R91 ;  /* 0x0000005b005b7308 */ /* 0x000ea20000000800 */
[----:B-1----:R-:W-:-:S07]  /*16f30*/  FADD.FTZ R14, R34, R13 ;  /* 0x0000000d220e7221 */ /* 0x002fce0000010000 */
[----:B------:R1:W3:Y:S01]  /*16f40*/  MUFU.EX2 R66, R75 ;  /* 0x0000004b00427308 */ /* 0x0002e20000000800 */
[----:B0-----:R-:W-:-:S07]  /*16f50*/  FADD.FTZ R3, R67, R10 ;  /* 0x0000000a43037221 */ /* 0x001fce0000010000 */
[----:B------:R-:W0:Y:S01]  /*16f60*/  MUFU.EX2 R36, R36 ;  /* 0x0000002400247308 */ /* 0x000e220000000800 */
[C---:B--2---:R-:W-:Y:S01]  /*16f70*/  F2FP.SATFINITE.E4M3.F32.PACK_AB_MERGE_C R222, R91.reuse, R34, RZ ;  /* 0x000000225bde723e */ /* 0x044fe200048070ff */
[----:B------:R-:W-:Y:S01]  /*16f80*/  FADD.FTZ R91, R91, R14 ;  /* 0x0000000e5b5b7221 */ /* 0x000fe20000010000 */
[--C-:B-1----:R-:W-:Y:S02]  /*16f90*/  IMAD.MOV.U32 R75, RZ, RZ, R151.reuse ;  /* 0x000000ffff4b7224 */ /* 0x102fe400078e0097 */
[----:B------:R-:W-:Y:S01]  /*16fa0*/  F2FP.SATFINITE.E4M3.F32.PACK_AB_MERGE_C R222, R79, R30, R222 ;  /* 0x0000001e4fde723e */ /* 0x000fe200048070de */
[----:B------:R-:W-:Y:S02]  /*16fb0*/  IMAD.MOV.U32 R79, RZ, RZ, R151 ;  /* 0x000000ffff4f7224 */ /* 0x000fe400078e0097 */
[----:B------:R-:W1:Y:S01]  /*16fc0*/  MUFU.EX2 R81, R81 ;  /* 0x0000005100517308 */ /* 0x000e620000000800 */
[C---:B---3--:R-:W-:Y:S01]  /*16fd0*/  F2FP.SATFINITE.E4M3.F32.PACK_AB_MERGE_C R67, R66.reuse, R67, RZ ;  /* 0x000000434243723e */ /* 0x048fe200048070ff */
[----:B------:R-:W-:Y:S01]  /*16fe0*/  FADD.FTZ R66, R66, R3 ;  /* 0x0000000342427221 */ /* 0x000fe20000010000 */
[----:B------:R-:W-:-:S02]  /*16ff0*/  IMAD.MOV.U32 R34, RZ, RZ, R151 ;  /* 0x000000ffff227224 */ /* 0x000fc400078e0097 */
[----:B------:R-:W-:Y:S01]  /*17000*/  F2FP.SATFINITE.E4M3.F32.PACK_AB_MERGE_C R223, R64, R51, R67 ;  /* 0x0000003340df723e */ /* 0x000fe20004807043 */
[----:B------:R-:W-:Y:S02]  /*17010*/  IMAD.MOV.U32 R67, RZ, RZ, R151 ;  /* 0x000000ffff437224 */ /* 0x000fe400078e0097 */
[----:B------:R-:W2:Y:S01]  /*17020*/  MUFU.EX2 R95, R95 ;  /* 0x0000005f005f7308 */ /* 0x000ea20000000800 */
[----:B0-----:R-:W-:-:S01]  /*17030*/  FADD.FTZ R10, R36, R91 ;  /* 0x0000005b240a7221 */ /* 0x001fc20000010000 */
[--C-:B------:R-:W-:Y:S02]  /*17040*/  IMAD.MOV.U32 R91, RZ, RZ, R151.reuse ;  /* 0x000000ffff5b7224 */ /* 0x100fe400078e0097 */
[--C-:B------:R-:W-:Y:S02]  /*17050*/  IMAD.MOV.U32 R64, RZ, RZ, R151.reuse ;  /* 0x000000ffff407224 */ /* 0x100fe400078e0097 */
[----:B------:R-:W-:Y:S02]  /*17060*/  IMAD.MOV.U32 R51, RZ, RZ, R151 ;  /* 0x000000ffff337224 */ /* 0x000fe400078e0097 */
[----:B------:R0:W3:Y:S01]  /*17070*/  MUFU.EX2 R6, R85 ;  /* 0x0000005500067308 */ /* 0x0000e20000000800 */
[----:B-1----:R-:W-:-:S01]  /*17080*/  FADD.FTZ R3, R81, R66 ;  /* 0x0000004251037221 */ /* 0x002fc20000010000 */
[----:B------:R-:W-:-:S02]  /*17090*/  IMAD.MOV.U32 R66, RZ, RZ, R151 ;  /* 0x000000ffff427224 */ /* 0x000fc400078e0097 */
[----:B------:R-:W-:-:S04]  /*170a0*/  IMAD.MOV.U32 R30, RZ, RZ, R151 ;  /* 0x000000ffff1e7224 */ /* 0x000fc800078e0097 */
[----:B------:R-:W-:Y:S01]  /*170b0*/  MUFU.EX2 R93, R93 ;  /* 0x0000005d005d7308 */ /* 0x000fe20000000800 */
[----:B--2---:R-:W-:-:S01]  /*170c0*/  FADD.FTZ R10, R95, R10 ;  /* 0x0000000a5f0a7221 */ /* 0x004fc20000010000 */
[----:B0-----:R-:W-:-:S06]  /*170d0*/  MOV R85, R151 ;  /* 0x0000009700557202 */ /* 0x001fcc0000000f00 */
[----:B------:R-:W0:Y:S01]  /*170e0*/  MUFU.EX2 R38, R38 ;  /* 0x0000002600267308 */ /* 0x000e220000000800 */
[----:B---3--:R-:W-:-:S07]  /*170f0*/  FADD.FTZ R4, R6, R3 ;  /* 0x0000000306047221 */ /* 0x008fce0000010000 */
[----:B------:R-:W1:Y:S08]  /*17100*/  MUFU.EX2 R107, R107 ;  /* 0x0000006b006b7308 */ /* 0x000e700000000800 */
[----:B------:R2:W3:Y:S01]  /*17110*/  MUFU.EX2 R12, R111 ;  /* 0x0000006f000c7308 */ /* 0x0004e20000000800 */
[----:B0-----:R-:W-:Y:S01]  /*17120*/  F2FP.SATFINITE.E4M3.F32.PACK_AB_MERGE_C R216, R38, R93, RZ ;  /* 0x0000005d26d8723e */ /* 0x001fe200048070ff */
[----:B------:R-:W-:-:S03]  /*17130*/  FADD.FTZ R93, R93, R10 ;  /* 0x0000000a5d5d7221 */ /* 0x000fc60000010000 */
[----:B------:R-:W-:Y:S01]  /*17140*/  F2FP.SATFINITE.E4M3.F32.PACK_AB_MERGE_C R216, R95, R36, R216 ;  /* 0x000000245fd8723e */ /* 0x000fe200048070d8 */
[----:B------:R-:W-:-:S01]  /*17150*/  FADD.FTZ R93, R38, R93 ;  /* 0x0000005d265d7221 */ /* 0x000fc20000010000 */
[----:B------:R-:W-:Y:S01]  /*17160*/  IMAD.MOV.U32 R95, RZ, RZ, R151 ;  /* 0x000000ffff5f7224 */ /* 0x000fe200078e0097 */
[----:B------:R-:W-:Y:S01]  /*17170*/  MUFU.EX2 R42, R42 ;  /* 0x0000002a002a7308 */ /* 0x000fe20000000800 */
[----:B-1----:R-:W-:-:S01]  /*17180*/  FADD.FTZ R3, R107, R4 ;  /* 0x000000046b037221 */ /* 0x002fc20000010000 */
[--C-:B--2---:R-:W-:Y:S02]  /*17190*/  IMAD.MOV.U32 R111, RZ, RZ, R151.reuse ;  /* 0x000000ffff6f7224 */ /* 0x104fe400078e0097 */
[--C-:B------:R-:W-:Y:S02]  /*171a0*/  IMAD.MOV.U32 R38, RZ, RZ, R151.reuse ;  /* 0x000000ffff267224 */ /* 0x100fe400078e0097 */
[----:B------:R-:W-:Y:S02]  /*171b0*/  IMAD.MOV.U32 R36, RZ, RZ, R151 ;  /* 0x000000ffff247224 */ /* 0x000fe400078e0097 */
[----:B------:R-:W0:Y:S01]  /*171c0*/  MUFU.EX2 R99, R99 ;  /* 0x0000006300637308 */ /* 0x000e220000000800 */
[C---:B---3--:R-:W-:Y:S01]  /*171d0*/  F2FP.SATFINITE.E4M3.F32.PACK_AB_MERGE_C R107, R12.reuse, R107, RZ ;  /* 0x0000006b0c6b723e */ /* 0x048fe200048070ff */
[----:B------:R-:W-:-:S03]  /*171e0*/  FADD.FTZ R12, R12, R3 ;  /* 0x000000030c0c7221 */ /* 0x000fc60000010000 */
[----:B------:R-:W-:Y:S01]  /*171f0*/  F2FP.SATFINITE.E4M3.F32.PACK_AB_MERGE_C R217, R6, R81, R107 ;  /* 0x0000005106d9723e */ /* 0x000fe2000480706b */
[----:B------:R-:W-:Y:S01]  /*17200*/  IMAD.MOV.U32 R107, RZ, RZ, R151 ;  /* 0x000000ffff6b7224 */ /* 0x000fe200078e0097 */
[----:B------:R-:W-:Y:S01]  /*17210*/  MOV R81, R151 ;  /* 0x0000009700517202 */ /* 0x000fe20000000f00 */
[----:B------:R-:W1:Y:S08]  /*17220*/  MUFU.EX2 R40, R40 ;  /* 0x0000002800287308 */ /* 0x000e700000000800 */
[----:B------:R-:W2:Y:S01]  /*17230*/  MUFU.EX2 R73, R73 ;  /* 0x0000004900497308 */ /* 0x000ea20000000800 */
[----:B0-----:R-:W-:-:S07]  /*17240*/  F2FP.SATFINITE.E4M3.F32.PACK_AB_MERGE_C R5, R99, R42, RZ ;  /* 0x0000002a6305723e */ /* 0x001fce00048070ff */
[----:B------:R-:W0:Y:S01]  /*17250*/  MUFU.EX2 R97, R97 ;  /* 0x0000006100617308 */ /* 0x000e220000000800 */
[----:B-1----:R-:W-:-:S01]  /*17260*/  FADD.FTZ R4, R40, R93 ;  /* 0x0000005d28047221 */ /* 0x002fc20000010000 */
[----:B------:R-:W-:-:S06]  /*17270*/  MOV R93, R151 ;  /* 0x00000097005d7202 */ /* 0x000fcc0000000f00 */
[----:B------:R1:W3:Y:S01]  /*17280*/  MUFU.EX2 R8, R77 ;  /* 0x0000004d00087308 */ /* 0x0002e20000000800 */
[----:B--2---:R-:W-:-:S07]  /*17290*/  FADD.FTZ R3, R73, R12 ;  /* 0x0000000c49037221 */ /* 0x004fce0000010000 */
[----:B------:R-:W-:Y:S01]  /*172a0*/  MUFU.EX2 R83, R83 ;  /* 0x0000005300537308 */ /* 0x000fe20000000800 */
[C---:B0-----:R-:W-:Y:S01]  /*172b0*/  F2FP.SATFINITE.E4M3.F32.PACK_AB_MERGE_C R218, R97.reuse, R40, R5 ;  /* 0x0000002861da723e */ /* 0x041fe20004807005 */
[----:B------:R-:W-:Y:S01]  /*172c0*/  FADD.FTZ R97, R97, R4 ;  /* 0x0000000461617221 */ /* 0x000fe20000010000 */
[----:B-1----:R-:W-:Y:S01]  /*172d0*/  MOV R77, R151 ;  /* 0x00000097004d7202 */ /* 0x002fe20000000f00 */
[----:B------:R-:W-:Y:S02]  /*172e0*/  IMAD.MOV.U32 R40, RZ, RZ, R151 ;  /* 0x000000ffff287224 */ /* 0x000fe400078e0097 */
[----:B------:R-:W-:-:S01]  /*172f0*/  FADD.FTZ R42, R42, R97 ;  /* 0x000000612a2a7221 */ /* 0x000fc20000010000 */
[----:B------:R-:W-:Y:S01]  /*17300*/  MOV R97, R151 ;  /* 0x0000009700617202 */ /* 0x000fe20000000f00 */
[----:B------:R-:W0:Y:S01]  /*17310*/  MUFU.EX2 R50, R50 ;  /* 0x0000003200327308 */ /* 0x000e220000000800 */
[----:B---3--:R-:W-:-:S01]  /*17320*/  FADD.FTZ R4, R8, R3 ;  /* 0x0000000308047221 */ /* 0x008fc20000010000 */
[----:B0-----:R-:W-:-:S03]  /*17330*/  F2FP.SATFINITE.E4M3.F32.PACK_AB_MERGE_C R3, R50, R83, RZ ;  /* 0x000000533203723e */ /* 0x001fc600048070ff */
[----:B------:R-:W-:Y:S01]  /*17340*/  FADD.FTZ R83, R83, R4 ;  /* 0x0000000453537221 */ /* 0x000fe20000010000 */
[----:B------:R-:W-:Y:S01]  /*17350*/  F2FP.SATFINITE.E4M3.F32.PACK_AB_MERGE_C R219, R8, R73, R3 ;  /* 0x0000004908db723e */ /* 0x000fe20004807003 */
[----:B------:R-:W-:Y:S02]  /*17360*/  FADD.FTZ R3, R99, R42 ;  /* 0x0000002a63037221 */ /* 0x000fe40000010000 */
[----:B------:R-:W-:-:S01]  /*17370*/  FADD.FTZ R8, R50, R83 ;  /* 0x0000005332087221 */ /* 0x000fc20000010000 */
[--C-:B------:R-:W-:Y:S01]  /*17380*/  IMAD.MOV.U32 R99, RZ, RZ, R151.reuse ;  /* 0x000000ffff637224 */ /* 0x100fe200078e0097 */
[----:B------:R-:W-:Y:S01]  /*17390*/  MOV R73, R151 ;  /* 0x0000009700497202 */ /* 0x000fe20000000f00 */
[--C-:B------:R-:W-:Y:S02]  /*173a0*/  IMAD.MOV.U32 R83, RZ, RZ, R151.reuse ;  /* 0x000000ffff537224 */ /* 0x100fe400078e0097 */
[--C-:B------:R-:W-:Y:S02]  /*173b0*/  IMAD.MOV.U32 R50, RZ, RZ, R151.reuse ;  /* 0x000000ffff327224 */ /* 0x100fe400078e0097 */
[----:B------:R-:W-:Y:S01]  /*173c0*/  IMAD.MOV.U32 R42, RZ, RZ, R151 ;  /* 0x000000ffff2a7224 */ /* 0x000fe200078e0097 */
[----:B------:R-:W-:Y:S06]  /*173d0*/  @!P2 BRA `(.L_x_483) ;  /* 0x000000300038a947 */ /* 0x000fec0003800000 */
[----:B------:R-:W-:Y:S01]  /*173e0*/  VIADD R9, R153, 0xfffffffe ;  /* 0xfffffffe99097836 */ /* 0x000fe20000000000 */
[----:B------:R-:W-:Y:S01]  /*173f0*/  MOV R11, R167 ;  /* 0x000000a7000b7202 */ /* 0x000fe20000000f00 */
[----:B------:R-:W-:Y:S01]  /*17400*/  IMAD.MOV.U32 R10, RZ, RZ, R201 ;  /* 0x000000ffff0a7224 */ /* 0x000fe200078e00c9 */
[----:B------:R-:W-:Y:S01]  /*17410*/  CS2R R150, SRZ ;  /* 0x0000000000967805 */ /* 0x000fe2000001ff00 */
[----:B------:R-:W-:Y:S01]  /*17420*/  IMAD.MOV.U32 R4, RZ, RZ, R236 ;  /* 0x000000ffff047224 */ /* 0x000fe200078e00ec */
[----:B------:R-:W-:Y:S01]  /*17430*/  CS2R R148, SRZ ;  /* 0x0000000000947805 */ /* 0x000fe2000001ff00 */
[----:B------:R-:W-:Y:S01]  /*17440*/  IMAD.MOV.U32 R12, RZ, RZ, R152 ;  /* 0x000000ffff0c7224 */ /* 0x000fe200078e0098 */
        /* <DEDUP_REMOVED lines=61> */
[----:B------:R-:W-:-:S07]  /*17820*/  CS2R R24, SRZ ;  /* 0x0000000000187805 */ /* 0x000fce000001ff00 */
.L_x_494:
[----:B------:R-:W-:Y:S01]  /*17830*/  ISETP.NE.AND P1, PT, R12, 0x1, PT ;  /* 0x000000010c00780c */ /* 0x000fe20003f25270 */
[----:B------:R-:W-:Y:S05]  /*17840*/  YIELD ;  /* 0x0000000000007946 */ /* 0x000fea0003800000 */
[----:B------:R-:W-:Y:S02]  /*17850*/  SEL R5, RZ, 0x1, P1 ;  /* 0x00000001ff057807 */ /* 0x000fe40000800000 */
[----:B------:R-:W-:Y:S02]  /*17860*/  ISETP.NE.AND P1, PT, R237, RZ, PT ;  /* 0x000000ffed00720c */ /* 0x000fe40003f25270 */
[----:B------:R-:W-:-:S11]  /*17870*/  LOP3.LUT R236, R4, R5, RZ, 0x3c, !PT ;  /* 0x0000000504ec7212 */ /* 0x000fd600078e3cff */
[----:B------:R-:W-:Y:S05]  /*17880*/  @P1 BRA `(.L_x_484) ;  /* 0x00000000003c1947 */ /* 0x000fea0003800000 */
[----:B------:R-:W-:Y:S05]  /*17890*/  @!P0 BRA `(.L_x_485) ;  /* 0x0000000000048947 */ /* 0x000fea0003800000 */
[----:B------:R-:W-:Y:S01]  /*178a0*/  BPT.TRAP 0x1 ;  /* 0x000000040000795c */ /* 0x000fe20000300000 */
.L_x_485:
[----:B------:R-:W-:Y:S01]  /*178b0*/  VIADD R5, R12, 0x1 ;  /* 0x000000010c057836 */ /* 0x000fe20000000000 */
[----:B------:R-:W-:-:S04]  /*178c0*/  SHF.L.U32 R6, R236, 0x1f, RZ ;  /* 0x0000001fec067819 */ /* 0x000fc800000006ff */
[----:B------:R-:W-:-:S04]  /*178d0*/  ISETP.NE.AND P2, PT, R5, 0x2, PT ;  /* 0x000000020500780c */ /* 0x000fc80003f45270 */
[----:B------:R-:W-:-:S04]  /*178e0*/  SEL R5, R5, RZ, P2 ;  /* 0x000000ff05057207 */ /* 0x000fc80001000000 */
[----:B------:R-:W-:-:S04]  /*178f0*/  LEA R5, R5, R22, 0x3 ;  /* 0x0000001605057211 */ /* 0x000fc800078e18ff */
[----:B------:R0:W1:Y:S01]  /*17900*/  SYNCS.PHASECHK.TRANS64.TRYWAIT P2, [R5+URZ+0x38830], R6 ;  /* 0x03883006050075a7 */ /* 0x000062000804017f */
[----:B------:R-:W-:Y:S05]  /*17910*/  @!P0 BRA `(.L_x_486) ;  /* 0x0000000000048947 */ /* 0x000fea0003800000 */
[----:B------:R-:W-:Y:S01]  /*17920*/  BPT.TRAP 0x1 ;  /* 0x000000040000795c */ /* 0x000fe20000300000 */
.L_x_486:
[----:B------:R-:W-:Y:S04]  /*17930*/  BSSY B0, `(.L_x_484) ;  /* 0x0000004000007945 */ /* 0x000fe80003800000 */
[----:B-1----:R-:W-:Y:S05]  /*17940*/  @P2 BRA `(.L_x_487) ;  /* 0x0000000000082947 */ /* 0x002fea0003800000 */
[----:B------:R-:W1:Y:S02]  /*17950*/  SYNCS.PHASECHK.TRANS64.TRYWAIT P2, [R5+URZ+0x38830], R6 ;  /* 0x03883006050075a7 */ /* 0x000e64000804017f */
[----:B-1----:R-:W-:Y:S05]  /*17960*/  @!P2 BRA `(.L_x_488) ;  /* 0x000000f4006ca947 */ /* 0x002fea0003800000 */
.L_x_487:
[----:B------:R-:W-:Y:S05]  /*17970*/  BSYNC B0 ;  /* 0x0000000000007941 */ /* 0x000fea0003800000 */
.L_x_484:
[----:B01----:R-:W0:Y:S01]  /*17980*/  S2R R5, SR_TID.X ;  /* 0x0000000000057919 */ /* 0x003e220000002100 */
[----:B------:R-:W-:Y:S01]  /*17990*/  VIADD R13, R12, 0x1 ;  /* 0x000000010c0d7836 */ /* 0x000fe20000000000 */
[----:B------:R-:W-:Y:S05]  /*179a0*/  WARPSYNC.ALL ;  /* 0x0000000000007948 */ /* 0x000fea0003800000 */
[C---:B------:R-:W-:Y:S01]  /*179b0*/  ISETP.NE.AND P2, PT, R13.reuse, 0x2, PT ;  /* 0x000000020d00780c */ /* 0x040fe20003f45270 */
[----:B------:R-:W-:Y:S01]  /*179c0*/  IMAD.MOV.U32 R7, RZ, RZ, 0x40000040 ;  /* 0x40000040ff077424 */ /* 0x000fe200078e00ff */
[----:B------:R-:W-:Y:S01]  /*179d0*/  MOV R21, 0x40000040 ;  /* 0x4000004000157802 */ /* 0x000fe20000000f00 */
[----:B------:R-:W-:Y:S01]  /*179e0*/  IMAD.MOV.U32 R153, RZ, RZ, 0x40000040 ;  /* 0x40000040ff997424 */ /* 0x000fe200078e00ff */
[----:B------:R-:W-:Y:S01]  /*179f0*/  SEL R13, R13, RZ, P2 ;  /* 0x000000ff0d0d7207 */ /* 0x000fe20001000000 */
[----:B------:R-:W-:Y:S01]  /*17a00*/  IMAD.MOV.U32 R15, RZ, RZ, 0x40000040 ;  /* 0x40000040ff0f7424 */ /* 0x000fe200078e00ff */
[----:B------:R-:W-:-:S02]  /*17a10*/  R2UR UR15, R7 ;  /* 0x00000000070f72ca */ /* 0x000fc400000e0000 */
[----:B------:R-:W-:Y:S01]  /*17a20*/  R2UR UR7, R153 ;  /* 0x00000000990772ca */ /* 0x000fe200000e0000 */
[----:B------:R-:W-:Y:S01]  /*17a30*/  IMAD R6, R13, 0x800, R0 ;  /* 0x000008000d067824 */ /* 0x000fe200078e0200 */
[----:B------:R-:W-:Y:S02]  /*17a40*/  R2UR UR31, R153 ;  /* 0x00000000991f72ca */ /* 0x000fe400000e0000 */
[----:B------:R-:W-:Y:S01]  /*17a50*/  R2UR UR11, R21 ;  /* 0x00000000150b72ca */ /* 0x000fe200000e0000 */
[C---:B------:R-:W-:Y:S01]  /*17a60*/  VIADD R152, R6.reuse, 0x4 ;  /* 0x0000000406987836 */ /* 0x040fe20000000000 */
[C---:B------:R-:W-:Y:S01]  /*17a70*/  R2UR UR14, R6.reuse ;  /* 0x00000000060e72ca */ /* 0x040fe200000e0000 */
[C---:B------:R-:W-:Y:S01]  /*17a80*/  VIADD R14, R6.reuse, 0x6 ;  /* 0x00000006060e7836 */ /* 0x040fe20000000000 */
[----:B------:R-:W-:Y:S02]  /*17a90*/  IADD3 R20, R6, 0x2, RZ ;  /* 0x0000000206147810 */ /* 0x000fe40007ffe0ff */
[----:B------:R-:W-:Y:S01]  /*17aa0*/  R2UR UR6, R152 ;  /* 0x00000000980672ca */ /* 0x000fe200000e0000 */
[----:B------:R-:W-:Y:S01]  /*17ab0*/  VIADD R152, R6, 0x404 ;  /* 0x0000040406987836 */ /* 0x000fe20000000000 */
[----:B------:R-:W-:Y:S01]  /*17ac0*/  R2UR UR10, R20 ;  /* 0x00000000140a72ca */ /* 0x000fe200000e0000 */
[----:B------:R-:W-:Y:S01]  /*17ad0*/  VIADD R20, R6, 0x400 ;  /* 0x0000040006147836 */ /* 0x000fe20000000000 */
[----:B------:R-:W-:-:S02]  /*17ae0*/  R2UR UR18, R14 ;  /* 0x000000000e1272ca */ /* 0x000fc400000e0000 */
[----:B------:R-:W-:Y:S02]  /*17af0*/  R2UR UR30, R152 ;  /* 0x00000000981e72ca */ /* 0x000fe400000e0000 */
[----:B0-----:R-:W-:Y:S02]  /*17b00*/  SHF.R.U32.HI R5, RZ, 0x7, R5 ;  /* 0x00000007ff057819 */ /* 0x001fe40000011605 */
[----:B------:R-:W-:Y:S02]  /*17b10*/  R2UR UR19, R15 ;  /* 0x000000000f1372ca */ /* 0x000fe400000e0000 */
[----:B------:R-:W-:Y:S01]  /*17b20*/  R2UR UR22, R20 ;  /* 0x00000000141672ca */ /* 0x000fe200000e0000 */
[----:B------:R-:W-:Y:S01]  /*17b30*/  VIADD R5, R5, 0x8 ;  /* 0x0000000805057836 */ /* 0x000fe20000000000 */
[----:B------:R-:W-:Y:S02]  /*17b40*/  R2UR UR23, R21 ;  /* 0x00000000151772ca */ /* 0x000fe400000e0000 */
[C---:B------:R-:W-:Y:S01]  /*17b50*/  IADD3 R14, R6.reuse, 0x402, RZ ;  /* 0x00000402060e7810 */ /* 0x040fe20007ffe0ff */
[----:B------:R-:W-:Y:S01]  /*17b60*/  VIADD R6, R6, 0x406 ;  /* 0x0000040606067836 */ /* 0x000fe20000000000 */
[----:B------:R0:W-:Y:S01]  /*17b70*/  BAR.SYNC.DEFER_BLOCKING R5, 0x100 ;  /* 0x000400050000751d */ /* 0x0001e20000010000 */
[----:B------:R-:W-:-:S02]  /*17b80*/  R2UR UR27, R15 ;  /* 0x000000000f1b72ca */ /* 0x000fc400000e0000 */
[----:B------:R-:W-:Y:S02]  /*17b90*/  R2UR UR26, R14 ;  /* 0x000000000e1a72ca */ /* 0x000fe400000e0000 */
[----:B------:R-:W-:Y:S02]  /*17ba0*/  R2UR UR34, R6 ;  /* 0x00000000062272ca */ /* 0x000fe400000e0000 */
[----:B------:R-:W-:Y:S01]  /*17bb0*/  R2UR UR35, R7 ;  /* 0x00000000072372ca */ /* 0x000fe200000e0000 */
        /* <DEDUP_REMOVED lines=27> */
.L_x_490:
[----:B------:R-:W-:Y:S01]  /*17d70*/  SHF.L.U32 R4, R4, 0x1f, RZ ;  /* 0x0000001f04047819 */ /* 0x000fe200000006ff */
[----:B------:R-:W-:-:S04]  /*17d80*/  IMAD R5, R12, 0x8, R22 ;  /* 0x000000080c057824 */ /* 0x000fc800078e0216 */
[----:B------:R0:W1:Y:S01]  /*17d90*/  SYNCS.PHASECHK.TRANS64.TRYWAIT P1, [R5+URZ+0x38850], R4 ;  /* 0x03885004050075a7 */ /* 0x000062000802017f */
[----:B------:R-:W-:Y:S05]  /*17da0*/  @!P0 BRA `(.L_x_491) ;  /* 0x0000000000048947 */ /* 0x000fea0003800000 */
[----:B------:R-:W-:Y:S01]  /*17db0*/  BPT.TRAP 0x1 ;  /* 0x000000040000795c */ /* 0x000fe20000300000 */
.L_x_491:
[----:B-1----:R-:W-:Y:S05]  /*17dc0*/  @P1 BRA `(.L_x_489) ;  /* 0x0000000000081947 */ /* 0x002fea0003800000 */
[----:B------:R-:W1:Y:S02]  /*17dd0*/  SYNCS.PHASECHK.TRANS64.TRYWAIT P1, [R5+URZ+0x38850], R4 ;  /* 0x03885004050075a7 */ /* 0x000e64000802017f */
[----:B-1----:R-:W-:Y:S05]  /*17de0*/  @!P1 BRA `(.L_x_492) ;  /* 0x000000f000609947 */ /* 0x002fea0003800000 */
.L_x_489:
[----:B01----:R-:W-:Y:S01]  /*17df0*/  IADD3 R4, R22, 0x400, RZ ;  /* 0x0000040016047810 */ /* 0x003fe20007ffe0ff */
[----:B------:R-:W-:Y:S01]  /*17e00*/  IMAD.MOV.U32 R5, RZ, RZ, 0x40000040 ;  /* 0x40000040ff057424 */ /* 0x000fe200078e00ff */
[----:B------:R-:W-:Y:S05]  /*17e10*/  WARPSYNC.ALL ;  /* 0x0000000000007948 */ /* 0x000fea0003800000 */
[----:B------:R-:W-:Y:S01]  /*17e20*/  SHF.R.U32.HI R4, RZ, 0x4, R4 ;  /* 0x00000004ff047819 */ /* 0x000fe20000011604 */
[----:B------:R-:W-:Y:S01]  /*17e30*/  WARPGROUP.ARRIVE ;  /* 0x00000000000079c5 */ /* 0x000fe20000000000 */
[----:B------:R-:W-:Y:S01]  /*17e40*/  R2UR UR7, R5 ;  /* 0x00000000050772ca */ /* 0x000fe200000e0000 */
[----:B------:R-:W-:Y:S01]  /*17e50*/  FMUL.FTZ R5, R2, R152 ;  /* 0x0000009802057220 */ /* 0x000fe20000410000 */
[----:B------:R-:W-:Y:S01]  /*17e60*/  LOP3.LUT R4, R4, 0x3fff, RZ, 0xc0, !PT ;  /* 0x00003fff04047812 */ /* 0x000fe200078ec0ff */
[C---:B------:R-:W-:Y:S01]  /*17e70*/  FMUL.FTZ R15, R2.reuse, R156 ;  /* 0x0000009c020f7220 */ /* 0x040fe20000410000 */
[----:B------:R-:W-:Y:S01]  /*17e80*/  MOV R7, 0x40000040 ;  /* 0x4000004000077802 */ /* 0x000fe20000000f00 */
[----:B------:R-:W-:Y:S01]  /*17e90*/  FMUL.FTZ R14, R2, R155 ;  /* 0x0000009b020e7220 */ /* 0x000fe20000410000 */
[----:B------:R-:W-:Y:S01]  /*17ea0*/  LOP3.LUT R4, R4, 0x10000, RZ, 0xfc, !PT ;  /* 0x0001000004047812 */ /* 0x000fe200078efcff */
[----:B------:R-:W0:Y:S01]  /*17eb0*/  MUFU.TANH R5, R5 ;  /* 0x0000000500057308 */ /* 0x000e220000002400 */
[C---:B------:R-:W-:Y:S01]  /*17ec0*/  FMUL.FTZ R20, R2.reuse, R157 ;  /* 0x0000009d02147220 */ /* 0x040fe20000410000 */
[C---:B------:R-:W-:Y:S01]  /*17ed0*/  FMUL.FTZ R21, R2.reuse, R158 ;  /* 0x0000009e02157220 */ /* 0x040fe20000410000 */
[----:B------:R-:W-:Y:S01]  /*17ee0*/  FMUL.FTZ R152, R2, R159 ;  /* 0x0000009f02987220 */ /* 0x000fe20000410000 */
[----:B------:R-:W-:-:S02]  /*17ef0*/  IMAD R4, R12, 0x800, R4 ;  /* 0x000008000c047824 */ /* 0x000fc400078e0204 */
[C---:B------:R-:W-:Y:S01]  /*17f00*/  FMUL.FTZ R155, R2.reuse, R162 ;  /* 0x000000a2029b7220 */ /* 0x040fe20000410000 */
[C---:B------:R-:W-:Y:S01]  /*17f10*/  FMUL.FTZ R157, R2.reuse, R164 ;  /* 0x000000a4029d7220 */ /* 0x040fe20000410000 */
[----:B------:R-:W-:Y:S01]  /*17f20*/  FMUL.FTZ R156, R2, R163 ;  /* 0x000000a3029c7220 */ /* 0x000fe20000410000 */
[C---:B------:R-:W-:Y:S01]  /*17f30*/  VIADD R6, R4.reuse, 0x2 ;  /* 0x0000000204067836 */ /* 0x040fe20000000000 */
[----:B------:R-:W-:Y:S01]  /*17f40*/  R2UR UR6, R4 ;  /* 0x00000000040672ca */ /* 0x000fe200000e0000 */
        /* <DEDUP_REMOVED lines=11> */
[----:B------:R-:W-:Y:S01]  /*18000*/  FMUL.FTZ R172, R2, R177 ;  /* 0x000000b102ac7220 */ /* 0x000fe20000410000 */
[----:B------:R-:W-:Y:S01]  /*18010*/  QGMMA.64x256x32.F32.E4M3.E4M3 R24, R228, gdesc[UR4], R24, gsb0 ;  /* 0x03e00004e4187df3 */ /* 0x000fe20008000818 */
[----:B------:R-:W-:Y:S01]  /*18020*/  R2UR UR6, R6 ;  /* 0x00000000060672ca */ /* 0x000fe200000e0000 */
[----:B------:R-:W-:Y:S01]  /*18030*/  VIADD R6, R4, 0x4 ;  /* 0x0000000404067836 */ /* 0x000fe20000000000 */
[----:B------:R-:W-:Y:S01]  /*18040*/  R2UR UR7, R7 ;  /* 0x00000000070772ca */ /* 0x000fe200000e0000 */
[----:B------:R-:W-:Y:S01]  /*18050*/  IMAD.MOV.U32 R7, RZ, RZ, 0x40000040 ;  /* 0x40000040ff077424 */ /* 0x000fe200078e00ff */
        /* <DEDUP_REMOVED lines=33> */
[----:B------:R-:W-:-:S07]  /*18270*/  FMUL.FTZ R210, R2, R214 ;  /* 0x000000d602d27220 */ /* 0x000fce0000410000 */
[----:B------:R-:W-:Y:S08]  /*18280*/  MUFU.TANH R156, R156 ;  /* 0x0000009c009c7308 */ /* 0x000ff00000002400 */
        /* <DEDUP_REMOVED lines=27> */
[----:B------:R-:W-:Y:S01]  /*18440*/  MUFU.TANH R194, R194 ;  /* 0x000000c200c27308 */ /* 0x000fe20000002400 */
[----:B------:R-:W-:-:S02]  /*18450*/  WARPGROUP.DEPBAR.LE gsb0, 0x0 ;  /* 0x00008000000079c5 */ /* 0x000fc40000010000 */
[----:B------:R-:W-:-:S06]  /*18460*/  WARPGROUP.ARRIVE ;  /* 0x00000000000079c5 */ /* 0x000fcc0000000000 */
[----:B------:R-:W1:Y:S01]  /*18470*/  S2R R231, SR_TID.X ;  /* 0x0000000000e77919 */ /* 0x000e620000002100 */
[----:B------:R-:W-:Y:S01]  /*18480*/  MUFU.TANH R196, R196 ;  /* 0x000000c400c47308 */ /* 0x000fe20000002400 */
[----:B------:R-:W-:Y:S01]  /*18490*/  QGMMA.64x256x32.F32.E4M3.E4M3 R24, R224, gdesc[UR4], R24, gsb0 ;  /* 0x03e00004e0187df3 */ /* 0x000fe20008000818 */
[----:B------:R-:W-:Y:S01]  /*184a0*/  R2UR UR6, R6 ;  /* 0x00000000060672ca */ /* 0x000fe200000e0000 */
[C---:B------:R-:W-:Y:S01]  /*184b0*/  FMUL.FTZ R6, R2.reuse, R153 ;  /* 0x0000009902067220 */ /* 0x040fe20000410000 */
[----:B------:R-:W-:Y:S01]  /*184c0*/  R2UR UR7, R7 ;  /* 0x00000000070772ca */ /* 0x000fe200000e0000 */
[C---:B------:R-:W-:Y:S01]  /*184d0*/  FMUL.FTZ R7, R2.reuse, R154 ;  /* 0x0000009a02077220 */ /* 0x040fe20000410000 */
[C---:B------:R-:W-:Y:S01]  /*184e0*/  FMUL.FTZ R153, R2.reuse, R160 ;  /* 0x000000a002997220 */ /* 0x040fe20000410000 */
[C---:B------:R-:W-:Y:S01]  /*184f0*/  FMUL.FTZ R154, R2.reuse, R161 ;  /* 0x000000a1029a7220 */ /* 0x040fe20000410000 */
[C---:B------:R-:W-:Y:S01]  /*18500*/  FMUL.FTZ R160, R2.reuse, R167 ;  /* 0x000000a702a07220 */ /* 0x040fe20000410000 */
        /* <DEDUP_REMOVED lines=13> */
[----:B------:R-:W-:-:S03]  /*185e0*/  FMUL.FTZ R211, R2, R215 ;  /* 0x000000d702d37220 */ /* 0x000fc60000410000 */
[----:B------:R-:W3:Y:S01]  /*185f0*/  MUFU.TANH R153, R153 ;  /* 0x0000009900997308 */ /* 0x000ee20000002400 */
[----:B--2---:R-:W-:Y:S02]  /*18600*/  FMNMX.FTZ R167, R6, R167, !PT ;  /* 0x000000a706a77209 */ /* 0x004fe40007810000 */
[----:B-1----:R-:W-:Y:S02]  /*18610*/  LOP3.LUT R231, R231, 0x7f, RZ, 0xc0, !PT ;  /* 0x0000007fe7e77812 */ /* 0x002fe400078ec0ff */
[----:B------:R-:W-:Y:S02]  /*18620*/  FMNMX.FTZ R167, R15, R167, !PT ;  /* 0x000000a70fa77209 */ /* 0x000fe40007810000 */
[----:B------:R-:W-:Y:S01]  /*18630*/  ISETP.NE.AND P1, PT, R231, RZ, PT ;  /* 0x000000ffe700720c */ /* 0x000fe20003f25270 */
[----:B------:R-:W1:Y:S01]  /*18640*/  MUFU.TANH R154, R154 ;  /* 0x0000009a009a7308 */ /* 0x000e620000002400 */
[----:B0-----:R-:W-:Y:S01]  /*18650*/  FMNMX.FTZ R166, R7, R10, !PT ;  /* 0x0000000a07a67209 */ /* 0x001fe20007810000 */
[----:B------:R-:W0:Y:S01]  /*18660*/  S2R R231, SR_TID.X ;  /* 0x0000000000e77919 */ /* 0x000e220000002100 */
[----:B------:R-:W-:-:S02]  /*18670*/  FMNMX.FTZ R167, R20, R167, !PT ;  /* 0x000000a714a77209 */ /* 0x000fc40007810000 */
[----:B------:R-:W-:-:S03]  /*18680*/  FMNMX.FTZ R166, R14, R166, !PT ;  /* 0x000000a60ea67209 */ /* 0x000fc60007810000 */
[----:B------:R-:W2:Y:S01]  /*18690*/  MUFU.TANH R161, R161 ;  /* 0x000000a100a17308 */ /* 0x000ea20000002400 */
[----:B------:R-:W-:Y:S02]  /*186a0*/  FMNMX.FTZ R166, R21, R166, !PT ;  /* 0x000000a615a67209 */ /* 0x000fe40007810000 */
[----:B---3--:R-:W-:Y:S02]  /*186b0*/  FMNMX.FTZ R167, R153, R167, !PT ;  /* 0x000000a799a77209 */ /* 0x008fe40007810000 */
[----:B------:R-:W-:-:S03]  /*186c0*/  FMNMX.FTZ R166, R152, R166, !PT ;  /* 0x000000a698a67209 */ /* 0x000fc60007810000 */
[----:B------:R-:W3:Y:S01]  /*186d0*/  MUFU.TANH R160, R160 ;  /* 0x000000a000a07308 */ /* 0x000ee20000002400 */
[----:B-1----:R-:W-:Y:S02]  /*186e0*/  FMNMX.FTZ R167, R154, R167, !PT ;  /* 0x000000a79aa77209 */ /* 0x002fe40007810000 */
[----:B------:R-:W-:Y:S02]  /*186f0*/  FMNMX.FTZ R166, R155, R166, !PT ;  /* 0x000000a69ba67209 */ /* 0x000fe40007810000 */
[----:B------:R-:W-:Y:S02]  /*18700*/  FMNMX.FTZ R167, R157, R167, !PT ;  /* 0x000000a79da77209 */ /* 0x000fe40007810000 */
[----:B------:R-:W-:Y:S01]  /*18710*/  FMNMX.FTZ R166, R156, R166, !PT ;  /* 0x000000a69ca67209 */ /* 0x000fe20007810000 */
[----:B------:R-:W1:Y:S01]  /*18720*/  MUFU.TANH R168, R168 ;  /* 0x000000a800a87308 */ /* 0x000e620000002400 */
[----:B------:R-:W-:Y:S02]  /*18730*/  FMNMX.FTZ R167, R158, R167, !PT ;  /* 0x000000a79ea77209 */ /* 0x000fe40007810000 */
[----:B------:R-:W-:-:S02]  /*18740*/  FMNMX.FTZ R166, R159, R166, !PT ;  /* 0x000000a69fa67209 */ /* 0x000fc40007810000 */
[----:B--2---:R-:W-:-:S03]  /*18750*/  FMNMX.FTZ R167, R161, R167, !PT ;  /* 0x000000a7a1a77209 */ /* 0x004fc60007810000 */
[----:B------:R-:W2:Y:S01]  /*18760*/  MUFU.TANH R173, R173 ;  /* 0x000000ad00ad7308 */ /* 0x000ea20000002400 */
[----:B---3--:R-:W-:Y:S02]  /*18770*/  FMNMX.FTZ R166, R160, R166, !PT ;  /* 0x000000a6a0a67209 */ /* 0x008fe40007810000 */
[----:B------:R-:W-:Y:S02]  /*18780*/  FMNMX.FTZ R167, R162, R167, !PT ;  /* 0x000000a7a2a77209 */ /* 0x000fe40007810000 */
[----:B------:R-:W-:Y:S02]  /*18790*/  FMNMX.FTZ R166, R163, R166, !PT ;  /* 0x000000a6a3a67209 */ /* 0x000fe40007810000 */
[----:B------:R-:W-:Y:S01]  /*187a0*/  FMNMX.FTZ R167, R165, R167, !PT ;  /* 0x000000a7a5a77209 */ /* 0x000fe20007810000 */
[----:B------:R-:W3:Y:S01]  /*187b0*/  MUFU.TANH R178, R178 ;  /* 0x000000b200b27308 */ /* 0x000ee20000002400 */
[----:B------:R-:W-:Y:S02]  /*187c0*/  FMNMX.FTZ R166, R164, R166, !PT ;  /* 0x000000a6a4a67209 */ /* 0x000fe40007810000 */
[----:B-1----:R-:W-:-:S02]  /*187d0*/  FMNMX.FTZ R167, R168, R167, !PT ;  /* 0x000000a7a8a77209 */ /* 0x002fc40007810000 */
[----:B------:R-:W-:Y:S02]  /*187e0*/  FMNMX.FTZ R166, R169, R166, !PT ;  /* 0x000000a6a9a67209 */ /* 0x000fe40007810000 */
[----:B------:R-:W-:Y:S01]  /*187f0*/  FMNMX.FTZ R167, R171, R167, !PT ;  /* 0x000000a7aba77209 */ /* 0x000fe20007810000 */
[----:B------:R-:W1:Y:S01]  /*18800*/  MUFU.TANH R183, R183 ;  /* 0x000000b700b77308 */ /* 0x000e620000002400 */
[----:B------:R-:W-:Y:S02]  /*18810*/  FMNMX.FTZ R166, R170, R166, !PT ;  /* 0x000000a6aaa67209 */ /* 0x000fe40007810000 */
[----:B------:R-:W-:Y:S02]  /*18820*/  FMNMX.FTZ R167, R172, R167, !PT ;  /* 0x000000a7aca77209 */ /* 0x000fe40007810000 */
[----:B--2---:R-:W-:Y:S02]  /*18830*/  FMNMX.FTZ R166, R173, R166, !PT ;  /* 0x000000a6ada67209 */ /* 0x004fe40007810000 */
[----:B------:R-:W-:Y:S01]  /*18840*/  FMNMX.FTZ R167, R175, R167, !PT ;  /* 0x000000a7afa77209 */ /* 0x000fe20007810000 */
[----:B------:R-:W2:Y:S01]  /*18850*/  MUFU.TANH R188, R188 ;  /* 0x000000bc00bc7308 */ /* 0x000ea20000002400 */
[----:B------:R-:W-:-:S02]  /*18860*/  FMNMX.FTZ R166, R174, R166, !PT ;  /* 0x000000a6aea67209 */ /* 0x000fc40007810000 */
[----:B------:R-:W-:Y:S02]  /*18870*/  FMNMX.FTZ R167, R176, R167, !PT ;  /* 0x000000a7b0a77209 */ /* 0x000fe40007810000 */
[----:B------:R-:W-:Y:S02]  /*18880*/  FMNMX.FTZ R166, R177, R166, !PT ;  /* 0x000000a6b1a67209 */ /* 0x000fe40007810000 */
[----:B------:R-:W-:Y:S01]  /*18890*/  FMNMX.FTZ R167, R179, R167, !PT ;  /* 0x000000a7b3a77209 */ /* 0x000fe20007810000 */
[----:B------:R-:W4:Y:S01]  /*188a0*/  MUFU.TANH R193, R193 ;  /* 0x000000c100c17308 */ /* 0x000f220000002400 */
[----:B---3--:R-:W-:Y:S02]  /*188b0*/  FMNMX.FTZ R166, R178, R166, !PT ;  /* 0x000000a6b2a67209 */ /* 0x008fe40007810000 */
[----:B------:R-:W-:Y:S02]  /*188c0*/  FMNMX.FTZ R167, R180, R167, !PT ;  /* 0x000000a7b4a77209 */ /* 0x000fe40007810000 */
[----:B------:R-:W-:-:S02]  /*188d0*/  FMNMX.FTZ R166, R181, R166, !PT ;  /* 0x000000a6b5a67209 */ /* 0x000fc40007810000 */
[----:B-1----:R-:W-:Y:S01]  /*188e0*/  FMNMX.FTZ R167, R183, R167, !PT ;  /* 0x000000a7b7a77209 */ /* 0x002fe20007810000 */
[----:B------:R-:W1:Y:S01]  /*188f0*/  MUFU.TANH R197, R197 ;  /* 0x000000c500c57308 */ /* 0x000e620000002400 */
[----:B------:R-:W-:Y:S02]  /*18900*/  FMNMX.FTZ R166, R182, R166, !PT ;  /* 0x000000a6b6a67209 */ /* 0x000fe40007810000 */
[----:B------:R-:W-:Y:S02]  /*18910*/  FMNMX.FTZ R167, R184, R167, !PT ;  /* 0x000000a7b8a77209 */ /* 0x000fe40007810000 */
[----:B------:R-:W-:Y:S02]  /*18920*/  FMNMX.FTZ R166, R185, R166, !PT ;  /* 0x000000a6b9a67209 */ /* 0x000fe40007810000 */
[----:B------:R-:W-:Y:S01]  /*18930*/  FMNMX.FTZ R167, R187, R167, !PT ;  /* 0x000000a7bba77209 */ /* 0x000fe20007810000 */
[----:B------:R-:W3:Y:S01]  /*18940*/  MUFU.TANH R199, R199 ;  /* 0x000000c700c77308 */ /* 0x000ee20000002400 */
[----:B------:R-:W-:-:S02]  /*18950*/  FMNMX.FTZ R166, R186, R166, !PT ;  /* 0x000000a6baa67209 */ /* 0x000fc40007810000 */
[----:B--2---:R-:W-:Y:S02]  /*18960*/  FMNMX.FTZ R167, R188, R167, !PT ;  /* 0x000000a7bca77209 */ /* 0x004fe40007810000 */
[----:B------:R-:W-:Y:S02]  /*18970*/  FMNMX.FTZ R166, R189, R166, !PT ;  /* 0x000000a6bda67209 */ /* 0x000fe40007810000 */
[----:B------:R-:W-:Y:S01]  /*18980*/  FMNMX.FTZ R167, R191, R167, !PT ;  /* 0x000000a7bfa77209 */ /* 0x000fe20007810000 */
[----:B------:R-:W2:Y:S01]  /*18990*/  MUFU.TANH R198, R198 ;  /* 0x000000c600c67308 */ /* 0x000ea20000002400 */
[----:B------:R-:W-:Y:S02]  /*189a0*/  FMNMX.FTZ R166, R190, R166, !PT ;  /* 0x000000a6bea67209 */ /* 0x000fe40007810000 */
[----:B------:R-:W-:Y:S02]  /*189b0*/  FMNMX.FTZ R167, R192, R167, !PT ;  /* 0x000000a7c0a77209 */ /* 0x000fe40007810000 */
[----:B----4-:R-:W-:-:S02]  /*189c0*/  FMNMX.FTZ R166, R193, R166, !PT ;  /* 0x000000a6c1a67209 */ /* 0x010fc40007810000 */
[----:B------:R-:W-:Y:S01]  /*189d0*/  FMNMX.FTZ R167, R195, R167, !PT ;  /* 0x000000a7c3a77209 */ /* 0x000fe20007810000 */
[----:B------:R-:W4:Y:S01]  /*189e0*/  MUFU.TANH R200, R200 ;  /* 0x000000c800c87308 */ /* 0x000f220000002400 */
[----:B------:R-:W-:Y:S02]  /*189f0*/  FMNMX.FTZ R166, R194, R166, !PT ;  /* 0x000000a6c2a67209 */ /* 0x000fe40007810000 */
[----:B------:R-:W-:Y:S02]  /*18a00*/  FMNMX.FTZ R167, R196, R167, !PT ;  /* 0x000000a7c4a77209 */ /* 0x000fe40007810000 */
[----:B-1----:R-:W-:Y:S02]  /*18a10*/  FMNMX.FTZ R166, R197, R166, !PT ;  /* 0x000000a6c5a67209 */ /* 0x002fe40007810000 */
[----:B---3--:R-:W-:Y:S01]  /*18a20*/  FMNMX.FTZ R167, R199, R167, !PT ;  /* 0x000000a7c7a77209 */ /* 0x008fe20007810000 */
[----:B------:R-:W1:Y:S01]  /*18a30*/  MUFU.TANH R202, R202 ;  /* 0x000000ca00ca7308 */ /* 0x000e620000002400 */
[----:B--2---:R-:W-:-:S02]  /*18a40*/  FMNMX.FTZ R166, R198, R166, !PT ;  /* 0x000000a6c6a67209 */ /* 0x004fc40007810000 */
[----:B0-----:R-:W-:-:S05]  /*18a50*/  SHF.R.U32.HI R231, RZ, 0x7, R231 ;  /* 0x00000007ffe77819 */ /* 0x001fca00000116e7 */
[----:B------:R-:W0:Y:S01]  /*18a60*/  MUFU.TANH R204, R204 ;  /* 0x000000cc00cc7308 */ /* 0x000e220000002400 */
[----:B----4-:R-:W-:-:S07]  /*18a70*/  FMNMX.FTZ R167, R200, R167, !PT ;  /* 0x000000a7c8a77209 */ /* 0x010fce0007810000 */
[----:B------:R-:W2:Y:S01]  /*18a80*/  MUFU.TANH R203, R203 ;  /* 0x000000cb00cb7308 */ /* 0x000ea20000002400 */
[----:B-1----:R-:W-:-:S07]  /*18a90*/  FMNMX.FTZ R166, R202, R166, !PT ;  /* 0x000000a6caa67209 */ /* 0x002fce0007810000 */
[----:B------:R-:W1:Y:S01]  /*18aa0*/  MUFU.TANH R205, R205 ;  /* 0x000000cd00cd7308 */ /* 0x000e620000002400 */
[----:B0-----:R-:W-:-:S07]  /*18ab0*/  FMNMX.FTZ R167, R204, R167, !PT ;  /* 0x000000a7cca77209 */ /* 0x001fce0007810000 */
[----:B------:R-:W0:Y:S01]  /*18ac0*/  MUFU.TANH R206, R206 ;  /* 0x000000ce00ce7308 */ /* 0x000e220000002400 */
[----:B--2---:R-:W-:-:S07]  /*18ad0*/  FMNMX.FTZ R166, R203, R166, !PT ;  /* 0x000000a6cba67209 */ /* 0x004fce0007810000 */
        /* <DEDUP_REMOVED lines=9> */
[----:B0-----:R-:W-:-:S05]  /*18b70*/  FMNMX.FTZ R167, R209, R167, !PT ;  /* 0x000000a7d1a77209 */ /* 0x001fca0007810000 */
[----:B------:R-:W0:Y:S01]  /*18b80*/  SHFL.BFLY PT, R212, R167, 0x2, 0x1f ;  /* 0x0c401f00a7d47f89 */ /* 0x000e2200000e0000 */
[----:B--2---:R-:W-:-:S04]  /*18b90*/  FMNMX.FTZ R166, R210, R166, !PT ;  /* 0x000000a6d2a67209 */ /* 0x004fc80007810000 */
[----:B-1----:R-:W-:Y:S01]  /*18ba0*/  FMNMX.FTZ R201, R211, R166, !PT ;  /* 0x000000a6d3c97209 */ /* 0x002fe20007810000 */
[----:B------:R-:W-:-:S04]  /*18bb0*/  VIADD R166, R4, 0x6 ;  /* 0x0000000604a67836 */ /* 0x000fc80000000000 */
[----:B------:R-:W1:Y:S01]  /*18bc0*/  SHFL.BFLY PT, R213, R201, 0x2, 0x1f ;  /* 0x0c401f00c9d57f89 */ /* 0x000e6200000e0000 */
[----:B0-----:R-:W-:Y:S02]  /*18bd0*/  FMNMX.FTZ R212, R167, R212, !PT ;  /* 0x000000d4a7d47209 */ /* 0x001fe40007810000 */
[----:B------:R-:W-:Y:S02]  /*18be0*/  MOV R167, 0x40000040 ;  /* 0x4000004000a77802 */ /* 0x000fe40000000f00 */
[----:B-1----:R-:W-:Y:S02]  /*18bf0*/  FMNMX.FTZ R201, R201, R213, !PT ;  /* 0x000000d5c9c97209 */ /* 0x002fe40007810000 */
[----:B------:R-:W-:-:S03]  /*18c00*/  IADD3 R213, -R231, 0xb, RZ ;  /* 0x0000000be7d57810 */ /* 0x000fc60007ffe1ff */
[----:B------:R-:W0:Y:S01]  /*18c10*/  SHFL.BFLY PT, R4, R201, 0x1, 0x1f ;  /* 0x0c201f00c9047f89 */ /* 0x000e2200000e0000 */
[----:B------:R-:W-:Y:S02]  /*18c20*/  WARPGROUP.DEPBAR.LE gsb0, 0x0 ;  /* 0x00008000000079c5 */ /* 0x000fe40000010000 */
[----:B------:R-:W-:-:S06]  /*18c30*/  WARPGROUP.ARRIVE ;  /* 0x00000000000079c5 */ /* 0x000fcc0000000000 */
[----:B------:R-:W-:Y:S01]  /*18c40*/  QGMMA.64x256x32.F32.E4M3.E4M3 R24, R220, gdesc[UR4], R24, gsb0 ;  /* 0x03e00004dc187df3 */ /* 0x000fe20008000818 */
[----:B------:R-:W-:Y:S02]  /*18c50*/  R2UR UR7, R167 ;  /* 0x00000000a70772ca */ /* 0x000fe400000e0000 */
[----:B------:R-:W1:Y:S01]  /*18c60*/  SHFL.BFLY PT, R167, R212, 0x1, 0x1f ;  /* 0x0c201f00d4a77f89 */ /* 0x000e6200000e0000 */
[----:B------:R-:W-:Y:S01]  /*18c70*/  R2UR UR6, R166 ;  /* 0x00000000a60672ca */ /* 0x000fe200000e0000 */
[----:B------:R-:W-:Y:S01]  /*18c80*/  IMAD.U32 R166, RZ, RZ, UR48 ;  /* 0x00000030ffa67e24 */ /* 0x000fe2000f8e00ff */
[----:B0-----:R-:W-:Y:S02]  /*18c90*/  FMNMX.FTZ R201, R201, R4, !PT ;  /* 0x00000004c9c97209 */ /* 0x001fe40007810000 */
[----:B-1----:R-:W-:Y:S01]  /*18ca0*/  FMNMX.FTZ R167, R212, R167, !PT ;  /* 0x000000a7d4a77209 */ /* 0x002fe20007810000 */
[----:B------:R-:W-:-:S04]  /*18cb0*/  @!P1 IMAD R212, R13, 0x8, R22 ;  /* 0x000000080dd49824 */ /* 0x000fc800078e0216 */
[----:B------:R-:W-:Y:S01]  /*18cc0*/  FADD.FTZ R4, -R167, R11 ;  /* 0x0000000ba7047221 */ /* 0x000fe20000010100 */
[----:B------:R-:W-:-:S01]  /*18cd0*/  FADD.FTZ R11, -R201, R10 ;  /* 0x0000000ac90b7221 */ /* 0x000fc20000010100 */
[----:B------:R-:W-:Y:S02]  /*18ce0*/  @!P1 VIADD R212, R212, 0x38840 ;  /* 0x00038840d4d49836 */ /* 0x000fe40000000000 */
[----:B------:R-:W-:-:S03]  /*18cf0*/  FMUL.FTZ R4, R4, R166 ;  /* 0x000000a604047220 */ /* 0x000fc60000410000 */
[----:B------:R-:W-:Y:S01]  /*18d00*/  @!P1 PRMT R212, RZ, 0x654, R212 ;  /* 0x00000654ffd49816 */ /* 0x000fe200000000d4 */
[----:B------:R0:W-:Y:S02]  /*18d10*/  MUFU.EX2 R10, R4 ;  /* 0x00000004000a7308 */ /* 0x0001e40000000800 */
[-C--:B0-----:R-:W-:Y:S01]  /*18d20*/  FMUL.FTZ R4, R11, R166.reuse ;  /* 0x000000a60b047220 */ /* 0x081fe20000410000 */
[----:B------:R-:W-:-:S04]  /*18d30*/  FFMA.FTZ R11, R167, R166, -8 ;  /* 0xc1000000a70b7423 */ /* 0x000fc800000100a6 */
[-CC-:B------:R-:W-:Y:S01]  /*18d40*/  FFMA.FTZ R5, R5, R166.reuse, -R11.reuse ;  /* 0x000000a605057223 */ /* 0x180fe2000001080b */
[----:B------:R-:W-:-:S01]  /*18d50*/  FFMA.FTZ R6, R6, R166, -R11 ;  /* 0x000000a606067223 */ /* 0x000fc2000001080b */
        /* <DEDUP_REMOVED lines=30> */
[-C--:B------:R-:W-:Y:S01]  /*18f40*/  FFMA.FTZ R209, R201, R166.reuse, -8 ;  /* 0xc1000000c9d17423 */ /* 0x080fe200000100a6 */
[----:B------:R-:W-:Y:S03]  /*18f50*/  MUFU.EX2 R4, R4 ;  /* 0x0000000400047308 */ /* 0x000fe60000000800 */
[----:B------:R-:W-:-:S01]  /*18f60*/  FFMA.FTZ R7, R7, R166, -R209 ;  /* 0x000000a607077223 */ /* 0x000fc200000108d1 */
[-CC-:B------:R-:W-:Y:S01]  /*18f70*/  FFMA.FTZ R14, R14, R166.reuse, -R209.reuse ;  /* 0x000000a60e0e7223 */ /* 0x180fe200000108d1 */
[----:B------:R-:W-:-:S01]  /*18f80*/  FFMA.FTZ R21, R21, R166, -R209 ;  /* 0x000000a615157223 */ /* 0x000fc200000108d1 */
[-CC-:B------:R-:W-:Y:S01]  /*18f90*/  FFMA.FTZ R152, R152, R166.reuse, -R209.reuse ;  /* 0x000000a698987223 */ /* 0x180fe200000108d1 */
[----:B------:R-:W-:-:S01]  /*18fa0*/  FFMA.FTZ R155, R155, R166, -R209 ;  /* 0x000000a69b9b7223 */ /* 0x000fc200000108d1 */
[----:B------:R-:W0:Y:S01]  /*18fb0*/  MUFU.EX2 R5, R5 ;  /* 0x0000000500057308 */ /* 0x000e220000000800 */
[----:B------:R-:W-:-:S01]  /*18fc0*/  FFMA.FTZ R156, R156, R166, -R209 ;  /* 0x000000a69c9c7223 */ /* 0x000fc200000108d1 */
[-CC-:B------:R-:W-:Y:S01]  /*18fd0*/  FFMA.FTZ R159, R159, R166.reuse, -R209.reuse ;  /* 0x000000a69f9f7223 */ /* 0x180fe200000108d1 */
[----:B------:R-:W-:-:S01]  /*18fe0*/  FFMA.FTZ R160, R160, R166, -R209 ;  /* 0x000000a6a0a07223 */ /* 0x000fc200000108d1 */
[-CC-:B------:R-:W-:Y:S01]  /*18ff0*/  FFMA.FTZ R163, R163, R166.reuse, -R209.reuse ;  /* 0x000000a6a3a37223 */ /* 0x180fe200000108d1 */
[----:B------:R-:W-:-:S01]  /*19000*/  FFMA.FTZ R164, R164, R166, -R209 ;  /* 0x000000a6a4a47223 */ /* 0x000fc200000108d1 */
[-CC-:B------:R-:W-:Y:S01]  /*19010*/  FFMA.FTZ R169, R169, R166.reuse, -R209.reuse ;  /* 0x000000a6a9a97223 */ /* 0x180fe200000108d1 */
[----:B------:R-:W-:-:S01]  /*19020*/  FFMA.FTZ R170, R170, R166, -R209 ;  /* 0x000000a6aaaa7223 */ /* 0x000fc200000108d1 */
[----:B------:R-:W1:Y:S01]  /*19030*/  MUFU.EX2 R7, R7 ;  /* 0x0000000700077308 */ /* 0x000e620000000800 */
[----:B------:R-:W-:-:S01]  /*19040*/  FFMA.FTZ R173, R173, R166, -R209 ;  /* 0x000000a6adad7223 */ /* 0x000fc200000108d1 */
[-CC-:B------:R-:W-:Y:S01]  /*19050*/  FFMA.FTZ R174, R174, R166.reuse, -R209.reuse ;  /* 0x000000a6aeae7223 */ /* 0x180fe200000108d1 */
[----:B------:R-:W-:-:S01]  /*19060*/  FFMA.FTZ R177, R177, R166, -R209 ;  /* 0x000000a6b1b17223 */ /* 0x000fc200000108d1 */
[-CC-:B------:R-:W-:Y:S01]  /*19070*/  FFMA.FTZ R178, R178, R166.reuse, -R209.reuse ;  /* 0x000000a6b2b27223 */ /* 0x180fe200000108d1 */
[----:B------:R-:W-:-:S01]  /*19080*/  FFMA.FTZ R181, R181, R166, -R209 ;  /* 0x000000a6b5b57223 */ /* 0x000fc200000108d1 */
[-CC-:B------:R-:W-:Y:S01]  /*19090*/  FFMA.FTZ R182, R182, R166.reuse, -R209.reuse ;  /* 0x000000a6b6b67223 */ /* 0x180fe200000108d1 */
[----:B------:R-:W-:-:S01]  /*190a0*/  FFMA.FTZ R185, R185, R166, -R209 ;  /* 0x000000a6b9b97223 */ /* 0x000fc200000108d1 */
[----:B------:R-:W2:Y:S01]  /*190b0*/  MUFU.EX2 R6, R6 ;  /* 0x0000000600067308 */ /* 0x000ea20000000800 */
[----:B0-----:R-:W-:-:S01]  /*190c0*/  FFMA.FTZ R3, R10, R3, R5 ;  /* 0x000000030a037223 */ /* 0x001fc20000010005 */
[-CC-:B------:R-:W-:Y:S01]  /*190d0*/  FFMA.FTZ R186, R186, R166.reuse, -R209.reuse ;  /* 0x000000a6baba7223 */ /* 0x180fe200000108d1 */
[----:B------:R-:W-:-:S01]  /*190e0*/  FFMA.FTZ R189, R189, R166, -R209 ;  /* 0x000000a6bdbd7223 */ /* 0x000fc200000108d1 */
[-CC-:B------:R-:W-:Y:S01]  /*190f0*/  FFMA.FTZ R190, R190, R166.reuse, -R209.reuse ;  /* 0x000000a6bebe7223 */ /* 0x180fe200000108d1 */
[----:B------:R-:W-:-:S01]  /*19100*/  FFMA.FTZ R193, R193, R166, -R209 ;  /* 0x000000a6c1c17223 */ /* 0x000fc200000108d1 */
[-CC-:B------:R-:W-:Y:S01]  /*19110*/  FFMA.FTZ R194, R194, R166.reuse, -R209.reuse ;  /* 0x000000a6c2c27223 */ /* 0x180fe200000108d1 */
[----:B------:R-:W-:-:S01]  /*19120*/  FFMA.FTZ R197, R197, R166, -R209 ;  /* 0x000000a6c5c57223 */ /* 0x000fc200000108d1 */
[----:B------:R-:W0:Y:S01]  /*19130*/  MUFU.EX2 R14, R14 ;  /* 0x0000000e000e7308 */ /* 0x000e220000000800 */
[----:B-1----:R-:W-:-:S01]  /*19140*/  FFMA.FTZ R8, R4, R8, R7 ;  /* 0x0000000804087223 */ /* 0x002fc20000010007 */
[-CC-:B------:R-:W-:Y:S01]  /*19150*/  FFMA.FTZ R198, R198, R166.reuse, -R209.reuse ;  /* 0x000000a6c6c67223 */ /* 0x180fe200000108d1 */
[----:B------:R-:W-:-:S01]  /*19160*/  FFMA.FTZ R202, R202, R166, -R209 ;  /* 0x000000a6caca7223 */ /* 0x000fc200000108d1 */
[-CC-:B------:R-:W-:Y:S01]  /*19170*/  FFMA.FTZ R203, R203, R166.reuse, -R209.reuse ;  /* 0x000000a6cbcb7223 */ /* 0x180fe200000108d1 */
[----:B------:R-:W-:-:S01]  /*19180*/  FFMA.FTZ R206, R206, R166, -R209 ;  /* 0x000000a6cece7223 */ /* 0x000fc200000108d1 */
[-CC-:B------:R-:W-:Y:S01]  /*19190*/  FFMA.FTZ R207, R207, R166.reuse, -R209.reuse ;  /* 0x000000a6cfcf7223 */ /* 0x180fe200000108d1 */
[----:B------:R-:W-:-:S01]  /*191a0*/  FFMA.FTZ R210, R210, R166, -R209 ;  /* 0x000000a6d2d27223 */ /* 0x000fc200000108d1 */
[----:B------:R-:W1:Y:S01]  /*191b0*/  MUFU.EX2 R15, R15 ;  /* 0x0000000f000f7308 */ /* 0x000e620000000800 */
[----:B--2---:R-:W-:-:S01]  /*191c0*/  FADD.FTZ R3, R6, R3 ;  /* 0x0000000306037221 */ /* 0x004fc20000010000 */
[----:B------:R-:W-:-:S06]  /*191d0*/  FFMA.FTZ R209, R211, R166, -R209 ;  /* 0x000000a6d3d17223 */ /* 0x000fcc00000108d1 */
        /* <DEDUP_REMOVED lines=33> */
[----:B-1----:R-:W-:-:S01]  /*193f0*/  FADD.FTZ R8, R164, R8 ;  /* 0x00000008a4087221 */ /* 0x002fc20000010000 */
[----:B------:R-:W-:Y:S02]  /*19400*/  WARPGROUP.DEPBAR.LE gsb0, 0x0 ;  /* 0x00008000000079c5 */ /* 0x000fe40000010000 */
[----:B------:R-:W-:-:S04]  /*19410*/  WARPGROUP.ARRIVE ;  /* 0x00000000000079c5 */ /* 0x000fc80000000000 */
[----:B------:R-:W1:Y:S01]  /*19420*/  MUFU.EX2 R168, R168 ;  /* 0x000000a800a87308 */ /* 0x000e620000000800 */
[----:B--2---:R-:W-:-:S01]  /*19430*/  FADD.FTZ R3, R165, R3 ;  /* 0x00000003a5037221 */ /* 0x004fc20000010000 */
[----:B------:R-:W-:Y:S01]  /*19440*/  QGMMA.64x256x32.F32.E4M3.E4M3 R24, R216, gdesc[UR4], R24, gsb0 ;  /* 0x03e00004d8187df3 */ /* 0x000fe20008000818 */
[----:B0-----:R-:W-:-:S05]  /*19450*/  FADD.FTZ R8, R169, R8 ;  /* 0x00000008a9087221 */ /* 0x001fca0000010000 */
[----:B------:R-:W0:Y:S08]  /*19460*/  MUFU.EX2 R170, R170 ;  /* 0x000000aa00aa7308 */ /* 0x000e300000000800 */
        /* <DEDUP_REMOVED lines=66> */
[----:B------:R-:W-:Y:S02]  /*19890*/  WARPGROUP.DEPBAR.LE gsb0, 0x0 ;  /* 0x00008000000079c5 */ /* 0x000fe40000010000 */
[----:B------:R2:W-:Y:S06]  /*198a0*/  BAR.ARV R213, 0x100 ;  /* 0x000400d50000751d */ /* 0x0005ec0000002000 */
[----:B------:R-:W3:Y:S01]  /*198b0*/  MUFU.EX2 R206, R206 ;  /* 0x000000ce00ce7308 */ /* 0x000ee20000000800 */
[----:B-1----:R-:W-:-:S01]  /*198c0*/  FADD.FTZ R8, R203, R8 ;  /* 0x00000008cb087221 */ /* 0x002fc20000010000 */
[----:B------:R2:W-:Y:S01]  /*198d0*/  @!P1 SYNCS.ARRIVE.TRANS64.RED.A1T0 RZ, [R212+URZ], RZ ;  /* 0x000000ffd4ff99a7 */ /* 0x0005e2000810043f */
[----:B0-----:R-:W-:-:S05]  /*198e0*/  FADD.FTZ R3, R204, R3 ;  /* 0x00000003cc037221 */ /* 0x001fca0000010000 */
[----:B------:R-:W0:Y:S08]  /*198f0*/  MUFU.EX2 R205, R205 ;  /* 0x000000cd00cd7308 */ /* 0x000e300000000800 */
[----:B------:R-:W1:Y:S01]  /*19900*/  MUFU.EX2 R207, R207 ;  /* 0x000000cf00cf7308 */ /* 0x000e620000000800 */
[----:B---3--:R-:W-:-:S07]  /*19910*/  FADD.FTZ R8, R206, R8 ;  /* 0x00000008ce087221 */ /* 0x008fce0000010000 */
[----:B------:R-:W3:Y:S01]  /*19920*/  MUFU.EX2 R208, R208 ;  /* 0x000000d000d07308 */ /* 0x000ee20000000800 */
[----:B0-----:R-:W-:-:S07]  /*19930*/  FADD.FTZ R3, R205, R3 ;  /* 0x00000003cd037221 */ /* 0x001fce0000010000 */
[----:B------:R-:W0:Y:S01]  /*19940*/  MUFU.EX2 R210, R210 ;  /* 0x000000d200d27308 */ /* 0x000e220000000800 */
[----:B-1----:R-:W-:-:S07]  /*19950*/  FADD.FTZ R8, R207, R8 ;  /* 0x00000008cf087221 */ /* 0x002fce0000010000 */
[----:B------:R-:W1:Y:S01]  /*19960*/  MUFU.EX2 R11, R11 ;  /* 0x0000000b000b7308 */ /* 0x000e620000000800 */
[----:B---3--:R-:W-:-:S07]  /*19970*/  FADD.FTZ R3, R208, R3 ;  /* 0x00000003d0037221 */ /* 0x008fce0000010000 */
[----:B------:R-:W3:Y:S01]  /*19980*/  MUFU.EX2 R209, R209 ;  /* 0x000000d100d17308 */ /* 0x000ee20000000800 */
[----:B0-----:R-:W-:-:S01]  /*19990*/  FADD.FTZ R8, R210, R8 ;  /* 0x00000008d2087221 */ /* 0x001fc20000010000 */
[----:B-1----:R-:W-:-:S03]  /*199a0*/  FADD.FTZ R3, R11, R3 ;  /* 0x000000030b037221 */ /* 0x002fc60000010000 */
[----:B---3--:R-:W-:Y:S01]  /*199b0*/  FADD.FTZ R8, R209, R8 ;  /* 0x00000008d1087221 */ /* 0x008fe20000010000 */
[----:B--2---:R-:W-:Y:S06]  /*199c0*/  @!P0 BRA `(.L_x_493) ;  /* 0x0000000000048947 */ /* 0x004fec0003800000 */
[----:B------:R-:W-:Y:S01]  /*199d0*/  BPT.TRAP 0x1 ;  /* 0x000000040000795c */ /* 0x000fe20000300000 */
.L_x_493:
[----:B------:R-:W-:Y:S01]  /*199e0*/  LEA R12, R12, R22, 0x3 ;  /* 0x000000160c0c7211 */ /* 0x000fe200078e18ff */
[----:B------:R-:W-:Y:S01]  /*199f0*/  IMAD.U32 R211, RZ, RZ, UR44 ;  /* 0x0000002cffd37e24 */ /* 0x000fe2000f8e00ff */
[----:B------:R-:W-:Y:S01]  /*19a00*/  ISETP.GT.AND P1, PT, R9, RZ, PT ;  /* 0x000000ff0900720c */ /* 0x000fe20003f24270 */
[----:B------:R-:W-:Y:S01]  /*19a10*/  FMUL.FTZ R24, R24, R10 ;  /* 0x0000000a18187220 */ /* 0x000fe20000410000 */
[----:B------:R-:W-:Y:S01]  /*19a20*/  F2FP.SATFINITE.E4M3.F32.PACK_AB_MERGE_C R15, R20, R15, RZ ;  /* 0x0000000f140f723e */ /* 0x000fe200048070ff */
[----:B------:R-:W-:Y:S01]  /*19a30*/  VIADD R12, R12, 0x38860 ;  /* 0x000388600c0c7836 */ /* 0x000fe20000000000 */
[----:B------:R-:W-:Y:S01]  /*19a40*/  F2FP.SATFINITE.E4M3.F32.PACK_AB_MERGE_C R11, R11, R208, RZ ;  /* 0x000000d00b0b723e */ /* 0x000fe200048070ff */
[-C--:B------:R-:W-:Y:S01]  /*19a50*/  FMUL.FTZ R25, R25, R10.reuse ;  /* 0x0000000a19197220 */ /* 0x080fe20000410000 */
[----:B------:R-:W-:Y:S01]  /*19a60*/  F2FP.SATFINITE.E4M3.F32.PACK_AB_MERGE_C R5, R6, R5, R15 ;  /* 0x000000050605723e */ /* 0x000fe2000480700f */
[-C--:B------:R-:W-:Y:S01]  /*19a70*/  FMUL.FTZ R28, R28, R10.reuse ;  /* 0x0000000a1c1c7220 */ /* 0x080fe20000410000 */
[----:B------:R-:W-:Y:S01]  /*19a80*/  PRMT R12, R211, 0x654, R12 ;  /* 0x00000654d30c7816 */ /* 0x000fe2000000000c */
[-C--:B------:R-:W-:Y:S01]  /*19a90*/  FMUL.FTZ R29, R29, R10.reuse ;  /* 0x0000000a1d1d7220 */ /* 0x080fe20000410000 */
[----:B------:R-:W-:Y:S01]  /*19aa0*/  F2FP.SATFINITE.E4M3.F32.PACK_AB_MERGE_C R21, R152, R21, RZ ;  /* 0x000000159815723e */ /* 0x000fe200048070ff */
[-C--:B------:R-:W-:Y:S01]  /*19ab0*/  FMUL.FTZ R32, R32, R10.reuse ;  /* 0x0000000a20207220 */ /* 0x080fe20000410000 */
[----:B------:R-:W-:Y:S01]  /*19ac0*/  F2FP.SATFINITE.E4M3.F32.PACK_AB_MERGE_C R157, R158, R157, RZ ;  /* 0x0000009d9e9d723e */ /* 0x000fe200048070ff */
[----:B------:R0:W-:Y:S01]  /*19ad0*/  SYNCS.ARRIVE.TRANS64.RED.A1T0 RZ, [R12+URZ], RZ ;  /* 0x000000ff0cff79a7 */ /* 0x0001e2000810043f */
[----:B------:R-:W-:Y:S01]  /*19ae0*/  F2FP.SATFINITE.E4M3.F32.PACK_AB_MERGE_C R159, R160, R159, RZ ;  /* 0x0000009fa09f723e */ /* 0x000fe200048070ff */
[-C--:B------:R-:W-:Y:S01]  /*19af0*/  FMUL.FTZ R33, R33, R10.reuse ;  /* 0x0000000a21217220 */ /* 0x080fe20000410000 */
        /* <DEDUP_REMOVED lines=17> */
[----:B------:R-:W-:Y:S01]  /*19c10*/  FMUL.FTZ R52, R52, R10 ;  /* 0x0000000a34347220 */ /* 0x000fe20000410000 */
[----:B------:R-:W-:Y:S01]  /*19c20*/  F2FP.SATFINITE.E4M3.F32.PACK_AB_MERGE_C R202, R203, R202, RZ ;  /* 0x000000cacbca723e */ /* 0x000fe200048070ff */
[----:B------:R-:W-:Y:S01]  /*19c30*/  FMUL.FTZ R53, R53, R10 ;  /* 0x0000000a35357220 */ /* 0x000fe20000410000 */
[----:B------:R-:W-:Y:S01]  /*19c40*/  F2FP.SATFINITE.E4M3.F32.PACK_AB_MERGE_C R209, R209, R210, RZ ;  /* 0x000000d2d1d1723e */ /* 0x000fe200048070ff */
[----:B------:R-:W-:Y:S01]  /*19c50*/  FMUL.FTZ R56, R56, R10 ;  /* 0x0000000a38387220 */ /* 0x000fe20000410000 */
[----:B------:R-:W-:Y:S01]  /*19c60*/  F2FP.SATFINITE.E4M3.F32.PACK_AB_MERGE_C R218, R205, R204, R11 ;  /* 0x000000cccdda723e */ /* 0x000fe2000480700b */
        /* <DEDUP_REMOVED lines=112> */
[----:B------:R-:W-:Y:S01]  /*1a370*/  VIADD R9, R9, 0xffffffff ;  /* 0xffffffff09097836 */ /* 0x000fe20000000000 */
[----:B------:R-:W-:Y:S01]  /*1a380*/  F2FP.SATFINITE.E4M3.F32.PACK_AB_MERGE_C R230, R154, R153, R157 ;  /* 0x000000999ae6723e */ /* 0x000fe2000480709d */
[----:B------:R-:W-:Y:S01]  /*1a390*/  IMAD.MOV.U32 R11, RZ, RZ, R167 ;  /* 0x000000ffff0b7224 */ /* 0x000fe200078e00a7 */
[----:B------:R-:W-:Y:S01]  /*1a3a0*/  F2FP.SATFINITE.E4M3.F32.PACK_AB_MERGE_C R231, R156, R155, R159 ;  /* 0x0000009b9ce7723e */ /* 0x000fe2000480709f */
[----:B------:R-:W-:Y:S01]  /*1a3b0*/  IMAD.MOV.U32 R4, RZ, RZ, R236 ;  /* 0x000000ffff047224 */ /* 0x000fe200078e00ec */
[----:B------:R-:W-:Y:S01]  /*1a3c0*/  F2FP.SATFINITE.E4M3.F32.PACK_AB_MERGE_C R224, R162, R161, R165 ;  /* 0x000000a1a2e0723e */ /* 0x000fe200048070a5 */
[----:B0-----:R-:W-:Y:S01]  /*1a3d0*/  IMAD.MOV.U32 R12, RZ, RZ, R13 ;  /* 0x000000ffff0c7224 */ /* 0x001fe200078e000d */
        /* <DEDUP_REMOVED lines=10> */
[----:B------:R-:W-:Y:S02]  /*1a480*/  MOV R10, R201 ;  /* 0x000000c9000a7202 */ /* 0x000fe40000000f00 */
[----:B------:R-:W-:Y:S01]  /*1a490*/  MOV R228, R5 ;  /* 0x0000000500e47202 */ /* 0x000fe20000000f00 */
[----:B------:R-:W-:Y:S06]  /*1a4a0*/  @P1 BRA `(.L_x_494) ;  /* 0xffffffd000e01947 */ /* 0x000fec000383ffff */
[----:B------:R-:W-:-:S07]  /*1a4b0*/  IMAD.MOV.U32 R152, RZ, RZ, R13 ;  /* 0x000000ffff987224 */ /* 0x000fce00078e000d */
.L_x_483:
[----:B------:R-:W-:Y:S05]  /*1a4c0*/  WARPSYNC.ALL ;  /* 0x0000000000007948 */ /* 0x000fea0003800000 */
[----:B------:R-:W-:Y:S06]  /*1a4d0*/  BAR.ARV 0x8, 0x180 ;  /* 0x0206000000007b1d */ /* 0x000fec0000002000 */
[----:B------:R-:W-:Y:S05]  /*1a4e0*/  @!P0 BRA `(.L_x_495) ;  /* 0x0000000000048947 */ /* 0x000fea0003800000 */
[----:B------:R-:W-:Y:S01]  /*1a4f0*/  BPT.TRAP 0x1 ;  /* 0x000000040000795c */ /* 0x000fe20000300000 */
.L_x_495:
[----:B------:R-:W-:Y:S01]  /*1a500*/  IMAD R9, R152, 0x8, R22 ;  /* 0x0000000898097824 */ /* 0x000fe200078e0216 */
[----:B------:R-:W-:-:S04]  /*1a510*/  SHF.L.U32 R0, R236, 0x1f, RZ ;  /* 0x0000001fec007819 */ /* 0x000fc800000006ff */
[----:B------:R0:W1:Y:S01]  /*1a520*/  SYNCS.PHASECHK.TRANS64.TRYWAIT P1, [R9+URZ+0x38850], R0 ;  /* 0x03885000090075a7 */ /* 0x000062000802017f */
[----:B------:R-:W-:Y:S05]  /*1a530*/  @!P0 BRA `(.L_x_496) ;  /* 0x0000000000048947 */ /* 0x000fea0003800000 */
[----:B------:R-:W-:Y:S01]  /*1a540*/  BPT.TRAP 0x1 ;  /* 0x000000040000795c */ /* 0x000fe20000300000 */
.L_x_496:
[----:B------:R-:W-:-:S05]  /*1a550*/  VIADD R22, R22, 0x400 ;  /* 0x0000040016167836 */ /* 0x000fca0000000000 */
[----:B------:R-:W-:-:S04]  /*1a560*/  SHF.R.U32.HI R22, RZ, 0x4, R22 ;  /* 0x00000004ff167819 */ /* 0x000fc80000011616 */
[----:B------:R-:W-:-:S04]  /*1a570*/  LOP3.LUT R22, R22, 0x3fff, RZ, 0xc0, !PT ;  /* 0x00003fff16167812 */ /* 0x000fc800078ec0ff */
[----:B------:R-:W-:Y:S01]  /*1a580*/  LOP3.LUT R5, R22, 0x10000, RZ, 0xfc, !PT ;  /* 0x0001000016057812 */ /* 0x000fe200078efcff */
[----:B-1----:R-:W-:Y:S06]  /*1a590*/  @P1 BRA `(.L_x_497) ;  /* 0x0000000000081947 */ /* 0x002fec0003800000 */
[----:B------:R-:W1:Y:S02]  /*1a5a0*/  SYNCS.PHASECHK.TRANS64.TRYWAIT P1, [R9+URZ+0x38850], R0 ;  /* 0x03885000090075a7 */ /* 0x000e64000802017f */
[----:B-1----:R-:W-:Y:S05]  /*1a5b0*/  @!P1 BRA `(.L_x_498) ;  /* 0x000000c800809947 */ /* 0x002fea0003800000 */
.L_x_497:
[----:B------:R-:W-:Y:S01]  /*1a5c0*/  LEA R4, R152, R5, 0xb ;  /* 0x0000000598047211 */ /* 0x000fe200078e58ff */
[----:B------:R-:W-:Y:S01]  /*1a5d0*/  IMAD.MOV.U32 R5, RZ, RZ, 0x40000040 ;  /* 0x40000040ff057424 */ /* 0x000fe200078e00ff */
[----:B------:R-:W-:Y:S05]  /*1a5e0*/  WARPSYNC.ALL ;  /* 0x0000000000007948 */ /* 0x000fea0003800000 */
[----:B------:R-:W-:Y:S01]  /*1a5f0*/  R2UR UR6, R4 ;  /* 0x00000000040672ca */ /* 0x000fe200000e0000 */
[----:B------:R-:W0:Y:S01]  /*1a600*/  LDL R15, [R1+0x44] ;  /* 0x00004400010f7983 */ /* 0x000e220000100800 */
[----:B------:R-:W-:Y:S01]  /*1a610*/  R2UR UR7, R5 ;  /* 0x00000000050772ca */ /* 0x000fe200000e0000 */
[----:B------:R-:W-:-:S02]  /*1a620*/  WARPGROUP.ARRIVE ;  /* 0x00000000000079c5 */ /* 0x000fc40000000000 */
[----:B------:R-:W2:Y:S01]  /*1a630*/  LDL R14, [R1+0x20] ;  /* 0x00002000010e7983 */ /* 0x000ea20000100800 */
[C---:B------:R-:W-:Y:S01]  /*1a640*/  VIADD R6, R4.reuse, 0x2 ;  /* 0x0000000204067836 */ /* 0x040fe20000000000 */
[----:B------:R-:W-:Y:S02]  /*1a650*/  ULDC.64 UR4, c[0x0][0x9a0] ;  /* 0x0002680000047ab9 */ /* 0x000fe40000000a00 */
[----:B------:R-:W3:Y:S01]  /*1a660*/  LDL.LU R2, [R1+0x8] ;  /* 0x0000080001027983 */ /* 0x000ee20000300800 */
[----:B------:R-:W-:Y:S01]  /*1a670*/  IMAD.MOV.U32 R7, RZ, RZ, 0x40000040 ;  /* 0x40000040ff077424 */ /* 0x000fe200078e00ff */
[----:B------:R-:W-:Y:S01]  /*1a680*/  ISETP.NE.U32.AND P1, PT, RZ, UR4, PT ;  /* 0x00000004ff007c0c */ /* 0x000fe2000bf25070 */
[----:B------:R-:W-:Y:S01]  /*1a690*/  IMAD.MOV.U32 R13, RZ, RZ, 0x40000040 ;  /* 0x40000040ff0d7424 */ /* 0x000fe200078e00ff */
[----:B------:R-:W-:Y:S02]  /*1a6a0*/  IADD3 R12, R4, 0x4, RZ ;  /* 0x00000004040c7810 */ /* 0x000fe40007ffe0ff */
[----:B------:R-:W-:Y:S01]  /*1a6b0*/  QGMMA.64x256x32.F32.E4M3.E4M3 R24, R228, gdesc[UR4], R24, gsb0 ;  /* 0x03e00004e4187df3 */ /* 0x000fe20008000818 */
[----:B------:R-:W-:-:S02]  /*1a6c0*/  R2UR UR6, R6 ;  /* 0x00000000060672ca */ /* 0x000fc400000e0000 */
[----:B------:R-:W-:Y:S02]  /*1a6d0*/  R2UR UR7, R7 ;  /* 0x00000000070772ca */ /* 0x000fe400000e0000 */
[----:B------:R-:W-:Y:S02]  /*1a6e0*/  ISETP.NE.AND.EX P1, PT, RZ, UR5, PT, P1 ;  /* 0x00000005ff007c0c */ /* 0x000fe4000bf25310 */
[----:B------:R-:W-:-:S11]  /*1a6f0*/  MOV R20, 0x3f800000 ;  /* 0x3f80000000147802 */ /* 0x000fd60000000f00 */
[----:B------:R-:W0:Y:S08]  /*1a700*/  @P1 LDC.64 R6, c[0x0][0x9c8] ;  /* 0x00027200ff061b82 */ /* 0x000e300000000a00 */
[----:B------:R-:W4:Y:S01]  /*1a710*/  @P1 LDC.64 R10, c[0x0][0x9d0] ;  /* 0x00027400ff0a1b82 */ /* 0x000f220000000a00 */
[----:B------:R-:W-:Y:S02]  /*1a720*/  WARPGROUP.DEPBAR.LE gsb0, 0x0 ;  /* 0x00008000000079c5 */ /* 0x000fe40000010000 */
[----:B------:R-:W-:-:S06]  /*1a730*/  WARPGROUP.ARRIVE ;  /* 0x00000000000079c5 */ /* 0x000fcc0000000000 */
[----:B------:R-:W-:Y:S01]  /*1a740*/  QGMMA.64x256x32.F32.E4M3.E4M3 R24, R224, gdesc[UR4], R24, gsb0 ;  /* 0x03e00004e0187df3 */ /* 0x000fe20008000818 */
[----:B------:R-:W-:Y:S02]  /*1a750*/  R2UR UR6, R12 ;  /* 0x000000000c0672ca */ /* 0x000fe400000e0000 */
[----:B------:R-:W-:Y:S01]  /*1a760*/  R2UR UR7, R13 ;  /* 0x000000000d0772ca */ /* 0x000fe200000e0000 */
[----:B01----:R-:W-:-:S04]  /*1a770*/  @P1 IMAD R0, R15, R6, RZ ;  /* 0x000000060f001224 */ /* 0x003fc800078e02ff */
[C---:B--2---:R-:W-:Y:S02]  /*1a780*/  @P1 IMAD R5, R14.reuse, R7, R0 ;  /* 0x000000070e051224 */ /* 0x044fe400078e0200 */
[----:B------:R-:W-:Y:S01]  /*1a790*/  @P1 IMAD.WIDE.U32 R6, R14, R6, RZ ;  /* 0x000000060e061225 */ /* 0x000fe200078e00ff */
[----:B---3--:R-:W-:-:S03]  /*1a7a0*/  @P1 SHF.R.S32.HI R13, RZ, 0x1f, R2 ;  /* 0x0000001fff0d1819 */ /* 0x008fc60000011402 */
[----:B------:R-:W-:Y:S02]  /*1a7b0*/  @P1 IMAD.IADD R7, R7, 0x1, R5 ;  /* 0x0000000107071824 */ /* 0x000fe400078e0205 */
[----:B----4-:R-:W-:-:S04]  /*1a7c0*/  @P1 IMAD R0, R13, R10, RZ ;  /* 0x0000000a0d001224 */ /* 0x010fc800078e02ff */
[C---:B------:R-:W-:Y:S02]  /*1a7d0*/  @P1 IMAD R5, R2.reuse, R11, R0 ;  /* 0x0000000b02051224 */ /* 0x040fe400078e0200 */
[----:B------:R-:W-:-:S04]  /*1a7e0*/  @P1 IMAD.WIDE.U32 R10, R2, R10, R6 ;  /* 0x0000000a020a1225 */ /* 0x000fc800078e0006 */
[----:B------:R-:W-:Y:S01]  /*1a7f0*/  @P1 IMAD.IADD R5, R11, 0x1, R5 ;  /* 0x000000010b051824 */ /* 0x000fe200078e0205 */
[----:B------:R-:W-:-:S04]  /*1a800*/  @P1 LEA R6, P2, R10, UR4, 0x2 ;  /* 0x000000040a061c11 */ /* 0x000fc8000f8410ff */
[----:B------:R-:W-:-:S05]  /*1a810*/  @P1 LEA.HI.X R7, R10, UR5, R5, 0x2, P2 ;  /* 0x000000050a071c11 */ /* 0x000fca00090f1405 */
[----:B------:R0:W2:Y:S01]  /*1a820*/  @P1 LDG.E R20, desc[UR42][R6.64] ;  /* 0x0000002a06141981 */ /* 0x0000a2000c1e1900 */
[----:B------:R-:W-:Y:S02]  /*1a830*/  VIADD R4, R4, 0x6 ;  /* 0x0000000604047836 */ /* 0x000fe40000000000 */
[----:B------:R-:W-:Y:S01]  /*1a840*/  IMAD.MOV.U32 R5, RZ, RZ, 0x40000040 ;  /* 0x40000040ff057424 */ /* 0x000fe200078e00ff */
[----:B------:R-:W-:Y:S02]  /*1a850*/  WARPGROUP.DEPBAR.LE gsb0, 0x0 ;  /* 0x00008000000079c5 */ /* 0x000fe40000010000 */
[----:B------:R-:W-:-:S06]  /*1a860*/  WARPGROUP.ARRIVE ;  /* 0x00000000000079c5 */ /* 0x000fcc0000000000 */
[----:B------:R-:W-:Y:S01]  /*1a870*/  QGMMA.64x256x32.F32.E4M3.E4M3 R24, R220, gdesc[UR4], R24, gsb0 ;  /* 0x03e00004dc187df3 */ /* 0x000fe20008000818 */
[----:B------:R-:W-:Y:S02]  /*1a880*/  R2UR UR6, R4 ;  /* 0x00000000040672ca */ /* 0x000fe400000e0000 */
[----:B------:R-:W-:Y:S01]  /*1a890*/  R2UR UR7, R5 ;  /* 0x00000000050772ca */ /* 0x000fe200000e0000 */
[----:B------:R-:W1:Y:S04]  /*1a8a0*/  SHFL.BFLY PT, R0, R3, 0x2, 0x1f ;  /* 0x0c401f0003007f89 */ /* 0x000e6800000e0000 */
[----:B------:R-:W3:Y:S01]  /*1a8b0*/  SHFL.BFLY PT, R11, R8, 0x2, 0x1f ;  /* 0x0c401f00080b7f89 */ /* 0x000ee200000e0000 */
[----:B-1----:R-:W-:-:S01]  /*1a8c0*/  FADD.FTZ R0, R0, R3 ;  /* 0x0000000300007221 */ /* 0x002fc20000010000 */
[----:B---3--:R-:W-:-:S04]  /*1a8d0*/  FADD.FTZ R11, R11, R8 ;  /* 0x000000080b0b7221 */ /* 0x008fc80000010000 */
[----:B------:R-:W1:Y:S04]  /*1a8e0*/  SHFL.BFLY PT, R5, R0, 0x1, 0x1f ;  /* 0x0c201f0000057f89 */ /* 0x000e6800000e0000 */
[----:B------:R-:W3:Y:S01]  /*1a8f0*/  SHFL.BFLY PT, R2, R11, 0x1, 0x1f ;  /* 0x0c201f000b027f89 */ /* 0x000ee200000e0000 */
[----:B------:R-:W-:Y:S02]  /*1a900*/  IMAD.MOV.U32 R3, RZ, RZ, RZ ;  /* 0x000000ffff037224 */ /* 0x000fe400078e00ff */
[----:B-1----:R-:W-:Y:S01]  /*1a910*/  FADD.FTZ R10, R0, R5 ;  /* 0x00000005000a7221 */ /* 0x002fe20000010000 */
[----:B---3--:R-:W-:-:S04]  /*1a920*/  FADD.FTZ R12, R11, R2 ;  /* 0x000000020b0c7221 */ /* 0x008fc80000010000 */
[C---:B------:R-:W-:Y:S01]  /*1a930*/  FSETP.NE.FTZ.AND P1, PT, R10.reuse, RZ, PT ;  /* 0x000000ff0a00720b */ /* 0x040fe20003f35000 */
[----:B------:R-:W-:Y:S01]  /*1a940*/  FMUL.FTZ R13, R10, 0.00390625 ;  /* 0x3b8000000a0d7820 */ /* 0x000fe20000410000 */
[----:B------:R-:W-:-:S04]  /*1a950*/  FMUL.FTZ R8, R12, 0.00390625 ;  /* 0x3b8000000c087820 */ /* 0x000fc80000410000 */
[----:B------:R-:W-:Y:S02]  /*1a960*/  FSETP.NE.FTZ.AND P2, PT, R13, RZ, PT ;  /* 0x000000ff0d00720b */ /* 0x000fe40003f55000 */
[----:B------:R-:W-:-:S05]  /*1a970*/  FSETP.NE.FTZ.AND P3, PT, R8, RZ, PT ;  /* 0x000000ff0800720b */ /* 0x000fca0003f75000 */
[----:B------:R-:W-:Y:S01]  /*1a980*/  @P1 MUFU.RCP R3, R10 ;  /* 0x0000000a00031308 */ /* 0x000fe20000001000 */
[----:B------:R-:W-:Y:S02]  /*1a990*/  FSETP.NE.FTZ.AND P1, PT, R12, RZ, PT ;  /* 0x000000ff0c00720b */ /* 0x000fe40003f35000 */
[----:B0-----:R-:W-:-:S05]  /*1a9a0*/  MOV R7, RZ ;  /* 0x000000ff00077202 */ /* 0x001fca0000000f00 */
[----:B------:R-:W0:Y:S08]  /*1a9b0*/  @P2 MUFU.LG2 R5, R13 ;  /* 0x0000000d00052308 */ /* 0x000e300000000c00 */
[----:B------:R-:W1:Y:S08]  /*1a9c0*/  @P3 MUFU.LG2 R6, R8 ;  /* 0x0000000800063308 */ /* 0x000e700000000c00 */
[----:B------:R-:W3:Y:S01]  /*1a9d0*/  @P1 MUFU.RCP R7, R12 ;  /* 0x0000000c00071308 */ /* 0x000ee20000001000 */
[C---:B------:R-:W-:Y:S01]  /*1a9e0*/  @P2 FMUL.FTZ R4, R166.reuse, 0.69314718246459960938 ;  /* 0x3f317218a6042820 */ /* 0x040fe20000410000 */
[----:B------:R-:W-:Y:S01]  /*1a9f0*/  @P3 FMUL.FTZ R11, R166, 0.69314718246459960938 ;  /* 0x3f317218a60b3820 */ /* 0x000fe20000410000 */
[----:B0-----:R-:W-:Y:S01]  /*1aa00*/  @P2 FMUL.FTZ R5, R5, 0.69314718246459960938 ;  /* 0x3f31721805052820 */ /* 0x001fe20000410000 */
[----:B------:R-:W-:-:S02]  /*1aa10*/  WARPGROUP.DEPBAR.LE gsb0, 0x0 ;  /* 0x00008000000079c5 */ /* 0x000fc40000010000 */
[----:B------:R-:W-:-:S06]  /*1aa20*/  WARPGROUP.ARRIVE ;  /* 0x00000000000079c5 */ /* 0x000fcc0000000000 */
[----:B------:R-:W-:Y:S01]  /*1aa30*/  QGMMA.64x256x32.F32.E4M3.E4M3 R24, R216, gdesc[UR4], R24, gsb0 ;  /* 0x03e00004d8187df3 */ /* 0x000fe20008000818 */
[----:B-1----:R-:W-:Y:S01]  /*1aa40*/  @P3 FMUL.FTZ R6, R6, 0.69314718246459960938 ;  /* 0x3f31721806063820 */ /* 0x002fe20000410000 */
[----:B------:R-:W-:Y:S02]  /*1aa50*/  IMAD.MOV.U32 R0, RZ, RZ, -0x800000 ;  /* 0xff800000ff007424 */ /* 0x000fe400078e00ff */
[----:B--2---:R-:W-:Y:S01]  /*1aa60*/  FMUL.FTZ R3, R3, R20 ;  /* 0x0000001403037220 */ /* 0x004fe20000410000 */
[----:B------:R-:W-:Y:S02]  /*1aa70*/  IMAD.MOV.U32 R2, RZ, RZ, -0x800000 ;  /* 0xff800000ff027424 */ /* 0x000fe400078e00ff */
[----:B------:R-:W-:-:S01]  /*1aa80*/  @P2 FFMA.FTZ R0, R4, R167, R5 ;  /* 0x000000a704002223 */ /* 0x000fc20000010005 */
[----:B------:R-:W-:Y:S01]  /*1aa90*/  @P3 FFMA.FTZ R2, R11, R201, R6 ;  /* 0x000000c90b023223 */ /* 0x000fe20000010006 */
[----:B---3--:R-:W-:Y:S01]  /*1aaa0*/  FMUL.FTZ R20, R7, R20 ;  /* 0x0000001407147220 */ /* 0x008fe20000410000 */
[----:B------:R-:W-:-:S02]  /*1aab0*/  WARPGROUP.DEPBAR.LE gsb0, 0x0 ;  /* 0x00008000000079c5 */ /* 0x000fc40000010000 */
[----:B------:R-:W-:Y:S05]  /*1aac0*/  @!P0 BRA `(.L_x_499) ;  /* 0x0000000000048947 */ /* 0x000fea0003800000 */
[----:B------:R-:W-:Y:S01]  /*1aad0*/  BPT.TRAP 0x1 ;  /* 0x000000040000795c */ /* 0x000fe20000300000 */
.L_x_499:
[----:B------:R-:W-:Y:S01]  /*1aae0*/  VIADD R22, R9, 0x38860 ;  /* 0x0003886009167836 */ /* 0x000fe20000000000 */
[----:B------:R-:W-:Y:S01]  /*1aaf0*/  MOV R7, UR44 ;  /* 0x0000002c00077c02 */ /* 0x000fe20008000f00 */
[-C--:B------:R-:W-:Y:S01]  /*1ab00*/  FMUL.FTZ R5, R25, R3.reuse ;  /* 0x0000000319057220 */ /* 0x080fe20000410000 */
[-C--:B------:R-:W-:Y:S01]  /*1ab10*/  FMUL.FTZ R25, R53, R3.reuse ;  /* 0x0000000335197220 */ /* 0x080fe20000410000 */
[----:B------:R-:W-:Y:S01]  /*1ab20*/  VIADD R152, R152, 0x1 ;  /* 0x0000000198987836 */ /* 0x000fe20000000000 */
        /* <DEDUP_REMOVED lines=36> */
[----:B------:R-:W-:Y:S01]  /*1ad70*/  ISETP.NE.AND P0, PT, R152, 0x2, PT ;  /* 0x000000029800780c */ /* 0x000fe20003f05270 */
        /* <DEDUP_REMOVED lines=46> */
[----:B------:R-:W-:Y:S01]  /*1b060*/  SEL R3, RZ, 0x1, P0 ;  /* 0x00000001ff037807 */ /* 0x000fe20000000000 */
        /* <DEDUP_REMOVED lines=43> */
[----:B------:R-:W-:Y:S01]  /*1b320*/  PLOP3.LUT P1, PT, PT, PT, PT, 0x8, 0x0 ;  /* 0x000000000000781c */ /* 0x000fe20003f2e170 */
[-C--:B------:R-:W-:Y:S01]  /*1b330*/  FMUL.FTZ R139, R147, R20.reuse ;  /* 0x00000014938b7220 */ /* 0x080fe20000410000 */
[-C--:B------:R-:W-:Y:S01]  /*1b340*/  FMUL.FTZ R143, R150, R20.reuse ;  /* 0x00000014968f7220 */ /* 0x080fe20000410000 */
[----:B------:R-:W-:Y:S01]  /*1b350*/  FMUL.FTZ R146, R151, R20 ;  /* 0x0000001497927220 */ /* 0x000fe20000410000 */
[----:B------:R-:W-:Y:S01]  /*1b360*/  LOP3.LUT R236, R236, R3, RZ, 0x3c, !PT ;  /* 0x00000003ecec7212 */ /* 0x000fe200078e3cff */
[----:B------:R-:W-:Y:S01]  /*1b370*/  UIADD3 UR45, UR45, 0x1, URZ ;  /* 0x000000012d2d7890 */ /* 0x000fe2000fffe03f */
[----:B0-----:R-:W-:-:S11]  /*1b380*/  SEL R152, R152, RZ, P0 ;  /* 0x000000ff98987207 */ /* 0x001fd60000000000 */
.L_x_437:
[----:B------:R-:W-:Y:S05]  /*1b390*/  WARPSYNC.ALL ;  /* 0x0000000000007948 */ /* 0x000fea0003800000 */
[----:B------:R-:W0:Y:S08]  /*1b3a0*/  S2UR UR44, SR_CgaCtaId ;  /* 0x00000000002c79c3 */ /* 0x000e300000008800 */
[----:B------:R-:W-:Y:S06]  /*1b3b0*/  BAR.SYNC.DEFER_BLOCKING 0x5, 0x180 ;  /* 0x0146000000007b1d */ /* 0x000fec0000010000 */
[----:B------:R-:W-:Y:S01]  /*1b3c0*/  UMOV UR4, 0x400 ;  /* 0x0000040000047882 */ /* 0x000fe20000000000 */
[----:B------:R-:W-:Y:S01]  /*1b3d0*/  BSSY B0, `(.L_x_500) ;  /* 0x00003c2000007945 */ /* 0x000fe20003800000 */
[----:B0-----:R-:W-:-:S06]  /*1b3e0*/  ULEA UR4, UR44, UR4, 0x18 ;  /* 0x000000042c047291 */ /* 0x001fcc000f8ec03f */
[----:B------:R-:W-:-:S05]  /*1b3f0*/  IMAD.U32 R22, RZ, RZ, UR4 ;  /* 0x00000004ff167e24 */ /* 0x000fca000f8e00ff */
[----:B------:R-:W0:Y:S04]  /*1b400*/  LDS.128 R164, [R22+0x388d0] ;  /* 0x0388d00016a47984 */ /* 0x000e280000000c00 */
[----:B0-----:R0:W-:Y:S04]  /*1b410*/  STL.64 [R1], R164 ;  /* 0x000000a401007387 */ /* 0x0011e80000100a00 */
[----:B------:R0:W-:Y:S01]  /*1b420*/  STL.64 [R1+0x8], R166 ;  /* 0x000008a601007387 */ /* 0x0001e20000100a00 */
[----:B------:R-:W-:Y:S06]  /*1b430*/  BAR.ARV 0x4, 0x180 ;  /* 0x0106000000007b1d */ /* 0x000fec0000002000 */
[----:B------:R-:W-:Y:S05]  /*1b440*/  @P1 BRA `(.L_x_501) ;  /* 0x0000002c00541947 */ /* 0x000fea0003800000 */
[----:B------:R-:W2:Y:S04]  /*1b450*/  LDL R153, [R1+0x78] ;  /* 0x0000780001997983 */ /* 0x000ea80000100800 */
[----:B------:R-:W3:Y:S04]  /*1b460*/  LDL R150, [R1+0x44] ;  /* 0x0000440001967983 */ /* 0x000ee80000100800 */
[----:B------:R-:W3:Y:S01]  /*1b470*/  LDL R149, [R1+0x20] ;  /* 0x0000200001957983 */ /* 0x000ee20000100800 */
[----:B------:R-:W-:Y:S01]  /*1b480*/  F2FP.BF16.F32.PACK_AB R4, R7, R4 ;  /* 0x000000040704723e */ /* 0x000fe200000010ff */
[----:B------:R-:W-:Y:S01]  /*1b490*/  ULDC.64 UR4, c[0x4][0x140] ;  /* 0x0100500000047ab9 */ /* 0x000fe20000000a00 */
[----:B------:R-:W-:Y:S01]  /*1b4a0*/  F2FP.BF16.F32.PACK_AB R7, R144, R129 ;  /* 0x000000819007723e */ /* 0x000fe200000010ff */
[----:B------:R-:W1:Y:S01]  /*1b4b0*/  S2R R151, SR_TID.X ;  /* 0x0000000000977919 */ /* 0x000e620000002100 */
[----:B------:R-:W-:-:S02]  /*1b4c0*/  F2FP.BF16.F32.PACK_AB R129, R6, R5 ;  /* 0x000000050681723e */ /* 0x000fc400000010ff */
[----:B------:R-:W4:Y:S01]  /*1b4d0*/  S2R R5, SR_SWINHI ;  /* 0x0000000000057919 */ /* 0x000f220000002f00 */
[----:B------:R-:W-:Y:S02]  /*1b4e0*/  F2FP.BF16.F32.PACK_AB R75, R75, R66 ;  /* 0x000000424b4b723e */ /* 0x000fe400000010ff */
[----:B------:R-:W-:Y:S02]  /*1b4f0*/  F2FP.BF16.F32.PACK_AB R66, R76, R69 ;  /* 0x000000454c42723e */ /* 0x000fe400000010ff */
[----:B------:R-:W-:Y:S02]  /*1b500*/  F2FP.BF16.F32.PACK_AB R84, R84, R77 ;  /* 0x0000004d5454723e */ /* 0x000fe400000010ff */
[----:B------:R-:W-:Y:S02]  /*1b510*/  F2FP.BF16.F32.PACK_AB R86, R140, R125 ;  /* 0x0000007d8c56723e */ /* 0x000fe400000010ff */
[----:B------:R-:W-:Y:S02]  /*1b520*/  F2FP.BF16.F32.PACK_AB R125, R65, R64 ;  /* 0x00000040417d723e */ /* 0x000fe400000010ff */
[----:B------:R-:W-:-:S02]  /*1b530*/  F2FP.BF16.F32.PACK_AB R20, R11, R8 ;  /* 0x000000080b14723e */ /* 0x000fc400000010ff */
[----:B------:R-:W-:Y:S02]  /*1b540*/  F2FP.BF16.F32.PACK_AB R11, R137, R42 ;  /* 0x0000002a890b723e */ /* 0x000fe400000010ff */
[----:B------:R-:W-:Y:S01]  /*1b550*/  F2FP.BF16.F32.PACK_AB R137, R81, R80 ;  /* 0x000000505189723e */ /* 0x000fe200000010ff */
[----:B-1----:R-:W-:Y:S01]  /*1b560*/  IMAD.SHL.U32 R3, R151, 0x4, RZ ;  /* 0x0000000497037824 */ /* 0x002fe200078e00ff */
[----:B------:R-:W-:Y:S02]  /*1b570*/  MOV R76, R22 ;  /* 0x00000016004c7202 */ /* 0x000fe40000000f00 */
[----:B----4-:R-:W-:Y:S02]  /*1b580*/  MOV R77, R5 ;  /* 0x00000005004d7202 */ /* 0x010fe40000000f00 */
[----:B------:R-:W-:-:S04]  /*1b590*/  LOP3.LUT R3, R3, 0xc, RZ, 0xc0, !PT ;  /* 0x0000000c03037812 */ /* 0x000fc800078ec0ff */
[----:B------:R-:W-:-:S04]  /*1b5a0*/  IADD3 R26, P0, R3, UR4, RZ ;  /* 0x00000004031a7c10 */ /* 0x000fc8000ff1e0ff */
[----:B------:R-:W-:Y:S02]  /*1b5b0*/  IADD3.X R27, RZ, UR5, RZ, P0, !PT ;  /* 0x00000005ff1b7c10 */ /* 0x000fe400087fe4ff */
[----:B------:R-:W-:Y:S02]  /*1b5c0*/  F2FP.BF16.F32.PACK_AB R15, R15, R12 ;  /* 0x0000000c0f0f723e */ /* 0x000fe400000010ff */
[----:B------:R-:W-:Y:S01]  /*1b5d0*/  F2FP.BF16.F32.PACK_AB R12, R133, R34 ;  /* 0x00000022850c723e */ /* 0x000fe200000010ff */
[----:B------:R1:W5:Y:S01]  /*1b5e0*/  LDG.E.CONSTANT R3, desc[UR42][R26.64] ;  /* 0x0000002a1a037981 */ /* 0x000362000c1e9900 */
[----:B------:R-:W-:Y:S02]  /*1b5f0*/  F2FP.BF16.F32.PACK_AB R118, R90, R71 ;  /* 0x000000475a76723e */ /* 0x000fe400000010ff */
[----:B------:R-:W-:Y:S02]  /*1b600*/  F2FP.BF16.F32.PACK_AB R133, R73, R72 ;  /* 0x000000484985723e */ /* 0x000fe400000010ff */
[----:B------:R-:W-:-:S02]  /*1b610*/  F2FP.BF16.F32.PACK_AB R122, R94, R79 ;  /* 0x0000004f5e7a723e */ /* 0x000fc400000010ff */
[----:B-1----:R-:W-:Y:S02]  /*1b620*/  F2FP.BF16.F32.PACK_AB R27, R28, R21 ;  /* 0x000000151c1b723e */ /* 0x002fe400000010ff */
[----:B------:R-:W-:Y:S02]  /*1b630*/  F2FP.BF16.F32.PACK_AB R21, R83, R74 ;  /* 0x0000004a5315723e */ /* 0x000fe400000010ff */
[----:B------:R-:W-:Y:S02]  /*1b640*/  F2FP.BF16.F32.PACK_AB R34, R25, R24 ;  /* 0x000000181922723e */ /* 0x000fe400000010ff */
[----:B------:R-:W-:Y:S02]  /*1b650*/  F2FP.BF16.F32.PACK_AB R110, R70, R55 ;  /* 0x00000037466e723e */ /* 0x000fe400000010ff */
[----:B------:R-:W-:Y:S02]  /*1b660*/  F2FP.BF16.F32.PACK_AB R25, R95, R82 ;  /* 0x000000525f19723e */ /* 0x000fe400000010ff */
[----:B-----5:R-:W-:-:S02]  /*1b670*/  F2FP.BF16.F32.PACK_AB R112, R78, R63 ;  /* 0x0000003f4e70723e */ /* 0x020fc400000010ff */
        /* <DEDUP_REMOVED lines=15> */
[----:B------:R-:W-:Y:S01]  /*1b770*/  LOP3.LUT P0, R6, R151, 0x3, RZ, 0xc0, !PT ;  /* 0x0000000397067812 */ /* 0x000fe2000780c0ff */
[----:B------:R-:W-:Y:S01]  /*1b780*/  UMOV UR4, 0xffffffff ;  /* 0xffffffff00047882 */ /* 0x000fe20000000000 */
[----:B------:R-:W-:Y:S02]  /*1b790*/  F2FP.BF16.F32.PACK_AB R92, R92, R85 ;  /* 0x000000555c5c723e */ /* 0x000fe400000010ff */
[----:B------:R-:W-:-:S02]  /*1b7a0*/  ISETP.EQ.OR P0, PT, R6, 0x3, !P0 ;  /* 0x000000030600780c */ /* 0x000fc40004702670 */
        /* <DEDUP_REMOVED lines=18> */
[----:B------:R-:W-:Y:S02]  /*1b8d0*/  SEL R13, R4, R129, P0 ;  /* 0x00000081040d7207 */ /* 0x000fe40000000000 */
        /* <DEDUP_REMOVED lines=8> */
[----:B------:R-:W-:Y:S01]  /*1b960*/  SEL R4, R129, R4, P0 ;  /* 0x0000000481047207 */ /* 0x000fe20000000000 */
[----:B--2---:R-:W-:-:S03]  /*1b970*/  IMAD.WIDE R64, R153, 0x2, R76 ;  /* 0x0000000299407825 */ /* 0x004fc600078e024c */
[----:B------:R-:W-:-:S04]  /*1b980*/  IADD3 R81, P2, R64, 0xc040, RZ ;  /* 0x0000c04040517810 */ /* 0x000fc80007f5e0ff */
[----:B------:R-:W-:Y:S02]  /*1b990*/  LOP3.LUT R80, R81, 0x380, RZ, 0xc0, !PT ;  /* 0x0000038051507812 */ /* 0x000fe400078ec0ff */
[----:B------:R-:W-:Y:S02]  /*1b9a0*/  IADD3 R83, P3, R64, 0xc060, RZ ;  /* 0x0000c06040537810 */ /* 0x000fe40007f7e0ff */
[----:B------:R-:W-:Y:S02]  /*1b9b0*/  SHF.R.U64 R80, R80, 0x3, RZ ;  /* 0x0000000350507819 */ /* 0x000fe400000012ff */
[C---:B------:R-:W-:Y:S02]  /*1b9c0*/  IADD3 R73, P5, R64.reuse, 0xc000, RZ ;  /* 0x0000c00040497810 */ /* 0x040fe40007fbe0ff */
[C---:B------:R-:W-:Y:S02]  /*1b9d0*/  IADD3 R71, P4, R64.reuse, 0x8060, RZ ;  /* 0x0000806040477810 */ /* 0x040fe40007f9e0ff */
[----:B------:R-:W-:-:S02]  /*1b9e0*/  IADD3 R79, P1, R64, 0xc020, RZ ;  /* 0x0000c020404f7810 */ /* 0x000fc40007f3e0ff */
[----:B------:R-:W-:Y:S01]  /*1b9f0*/  LOP3.LUT R80, R80, R81, RZ, 0x3c, !PT ;  /* 0x0000005150507212 */ /* 0x000fe200078e3cff */
[----:B------:R-:W-:Y:S01]  /*1ba00*/  IMAD.X R81, RZ, RZ, R65, P2 ;  /* 0x000000ffff517224 */ /* 0x000fe200010e0641 */
[----:B------:R-:W-:Y:S02]  /*1ba10*/  LOP3.LUT R82, R83, 0x380, RZ, 0xc0, !PT ;  /* 0x0000038053527812 */ /* 0x000fe400078ec0ff */
[----:B------:R-:W-:Y:S02]  /*1ba20*/  LOP3.LUT R72, R73, 0x380, RZ, 0xc0, !PT ;  /* 0x0000038049487812 */ /* 0x000fe400078ec0ff */
[----:B------:R-:W-:Y:S02]  /*1ba30*/  LOP3.LUT R70, R71, 0x380, RZ, 0xc0, !PT ;  /* 0x0000038047467812 */ /* 0x000fe400078ec0ff */
[----:B------:R-:W-:Y:S02]  /*1ba40*/  LOP3.LUT R78, R79, 0x380, RZ, 0xc0, !PT ;  /* 0x000003804f4e7812 */ /* 0x000fe400078ec0ff */
[----:B------:R-:W-:-:S02]  /*1ba50*/  IADD3 R63, P2, R64, 0x8020, RZ ;  /* 0x00008020403f7810 */ /* 0x000fc40007f5e0ff */
[----:B------:R-:W-:Y:S02]  /*1ba60*/  SHF.R.U64 R82, R82, 0x3, RZ ;  /* 0x0000000352527819 */ /* 0x000fe400000012ff */
[----:B------:R-:W-:Y:S02]  /*1ba70*/  SHF.R.U64 R72, R72, 0x3, RZ ;  /* 0x0000000348487819 */ /* 0x000fe400000012ff */
[----:B------:R-:W-:Y:S02]  /*1ba80*/  SHF.R.U64 R70, R70, 0x3, RZ ;  /* 0x0000000346467819 */ /* 0x000fe400000012ff */
[----:B------:R-:W-:Y:S02]  /*1ba90*/  SHF.R.U64 R78, R78, 0x3, RZ ;  /* 0x000000034e4e7819 */ /* 0x000fe400000012ff */
[----:B------:R-:W-:Y:S02]  /*1baa0*/  LOP3.LUT R62, R63, 0x380, RZ, 0xc0, !PT ;  /* 0x000003803f3e7812 */ /* 0x000fe400078ec0ff */
[----:B------:R-:W-:Y:S01]  /*1bab0*/  LOP3.LUT R82, R82, R83, RZ, 0x3c, !PT ;  /* 0x0000005352527212 */ /* 0x000fe200078e3cff */
[----:B------:R-:W-:Y:S01]  /*1bac0*/  IMAD.X R83, RZ, RZ, R65, P3 ;  /* 0x000000ffff537224 */ /* 0x000fe200018e0641 */
[----:B------:R-:W-:-:S02]  /*1bad0*/  LOP3.LUT R72, R72, R73, RZ, 0x3c, !PT ;  /* 0x0000004948487212 */ /* 0x000fc400078e3cff */
[----:B------:R-:W-:Y:S01]  /*1bae0*/  LOP3.LUT R70, R70, R71, RZ, 0x3c, !PT ;  /* 0x0000004746467212 */ /* 0x000fe200078e3cff */
[--C-:B------:R-:W-:Y:S01]  /*1baf0*/  IMAD.X R71, RZ, RZ, R65.reuse, P4 ;  /* 0x000000ffff477224 */ /* 0x100fe200020e0641 */
[----:B------:R-:W-:Y:S01]  /*1bb00*/  LOP3.LUT R78, R78, R79, RZ, 0x3c, !PT ;  /* 0x0000004f4e4e7212 */ /* 0x000fe200078e3cff */
[----:B------:R-:W-:Y:S01]  /*1bb10*/  IMAD.X R79, RZ, RZ, R65, P1 ;  /* 0x000000ffff4f7224 */ /* 0x000fe200008e0641 */
[----:B------:R-:W-:Y:S02]  /*1bb20*/  SHF.R.U64 R62, R62, 0x3, RZ ;  /* 0x000000033e3e7819 */ /* 0x000fe400000012ff */
[----:B------:R-:W-:Y:S02]  /*1bb30*/  IADD3.X R73, RZ, R65, RZ, P5, !PT ;  /* 0x00000041ff497210 */ /* 0x000fe40002ffe4ff */
[C---:B------:R-:W-:Y:S02]  /*1bb40*/  IADD3 R69, P3, R64.reuse, 0x8040, RZ ;  /* 0x0000804040457810 */ /* 0x040fe40007f7e0ff */
[----:B------:R-:W-:-:S02]  /*1bb50*/  IADD3 R55, P5, R64, 0x4060, RZ ;  /* 0x0000406040377810 */ /* 0x000fc40007fbe0ff */
[C---:B------:R-:W-:Y:S02]  /*1bb60*/  IADD3 R53, P4, R64.reuse, 0x4040, RZ ;  /* 0x0000404040357810 */ /* 0x040fe40007f9e0ff */
[----:B------:R-:W-:Y:S02]  /*1bb70*/  IADD3 R57, P1, R64, 0x8000, RZ ;  /* 0x0000800040397810 */ /* 0x000fe40007f3e0ff */
[----:B------:R-:W-:Y:S01]  /*1bb80*/  LOP3.LUT R62, R62, R63, RZ, 0x3c, !PT ;  /* 0x0000003f3e3e7212 */ /* 0x000fe200078e3cff */
[----:B------:R-:W-:Y:S01]  /*1bb90*/  IMAD.X R63, RZ, RZ, R65, P2 ;  /* 0x000000ffff3f7224 */ /* 0x000fe200010e0641 */
[----:B------:R-:W-:Y:S02]  /*1bba0*/  LOP3.LUT R68, R69, 0x380, RZ, 0xc0, !PT ;  /* 0x0000038045447812 */ /* 0x000fe400078ec0ff */
[----:B------:R-:W-:Y:S02]  /*1bbb0*/  LOP3.LUT R54, R55, 0x380, RZ, 0xc0, !PT ;  /* 0x0000038037367812 */ /* 0x000fe400078ec0ff */
[----:B------:R-:W-:-:S02]  /*1bbc0*/  LOP3.LUT R52, R53, 0x380, RZ, 0xc0, !PT ;  /* 0x0000038035347812 */ /* 0x000fc400078ec0ff */
[----:B------:R-:W-:Y:S02]  /*1bbd0*/  LOP3.LUT R56, R57, 0x380, RZ, 0xc0, !PT ;  /* 0x0000038039387812 */ /* 0x000fe400078ec0ff */
[----:B------:R-:W-:Y:S02]  /*1bbe0*/  IADD3 R37, P2, R64, 0x4000, RZ ;  /* 0x0000400040257810 */ /* 0x000fe40007f5e0ff */
[----:B------:R-:W-:Y:S02]  /*1bbf0*/  SHF.R.U64 R68, R68, 0x3, RZ ;  /* 0x0000000344447819 */ /* 0x000fe400000012ff */
[----:B------:R-:W-:Y:S02]  /*1bc00*/  SHF.R.U64 R54, R54, 0x3, RZ ;  /* 0x0000000336367819 */ /* 0x000fe400000012ff */
[----:B------:R-:W-:Y:S02]  /*1bc10*/  SHF.R.U64 R52, R52, 0x3, RZ ;  /* 0x0000000334347819 */ /* 0x000fe400000012ff */
[----:B------:R-:W-:-:S02]  /*1bc20*/  SHF.R.U64 R56, R56, 0x3, RZ ;  /* 0x0000000338387819 */ /* 0x000fc400000012ff */
[----:B------:R-:W-:Y:S02]  /*1bc30*/  LOP3.LUT R46, R37, 0x380, RZ, 0xc0, !PT ;  /* 0x00000380252e7812 */ /* 0x000fe400078ec0ff */
[----:B------:R-:W-:Y:S01]  /*1bc40*/  LOP3.LUT R68, R68, R69, RZ, 0x3c, !PT ;  /* 0x0000004544447212 */ /* 0x000fe200078e3cff */
[--C-:B------:R-:W-:Y:S01]  /*1bc50*/  IMAD.X R69, RZ, RZ, R65.reuse, P3 ;  /* 0x000000ffff457224 */ /* 0x100fe200018e0641 */
[----:B------:R-:W-:Y:S01]  /*1bc60*/  LOP3.LUT R54, R54, R55, RZ, 0x3c, !PT ;  /* 0x0000003736367212 */ /* 0x000fe200078e3cff */
[--C-:B------:R-:W-:Y:S01]  /*1bc70*/  IMAD.X R55, RZ, RZ, R65.reuse, P5 ;  /* 0x000000ffff377224 */ /* 0x100fe200028e0641 */
[----:B------:R-:W-:Y:S01]  /*1bc80*/  LOP3.LUT R52, R52, R53, RZ, 0x3c, !PT ;  /* 0x0000003534347212 */ /* 0x000fe200078e3cff */
[----:B------:R-:W-:Y:S01]  /*1bc90*/  IMAD.X R53, RZ, RZ, R65, P4 ;  /* 0x000000ffff357224 */ /* 0x000fe200020e0641 */
[----:B------:R-:W-:Y:S02]  /*1bca0*/  LOP3.LUT R56, R56, R57, RZ, 0x3c, !PT ;  /* 0x0000003938387212 */ /* 0x000fe400078e3cff */
[----:B------:R-:W-:-:S02]  /*1bcb0*/  SHF.R.U64 R46, R46, 0x3, RZ ;  /* 0x000000032e2e7819 */ /* 0x000fc400000012ff */
[C---:B------:R-:W-:Y:S02]  /*1bcc0*/  IADD3 R49, P3, R64.reuse, 0x4020, RZ ;  /* 0x0000402040317810 */ /* 0x040fe40007f7e0ff */
[----:B------:R-:W-:Y:S02]  /*1bcd0*/  IADD3.X R57, RZ, R65, RZ, P1, !PT ;  /* 0x00000041ff397210 */ /* 0x000fe40000ffe4ff */
[C---:B------:R-:W-:Y:S02]  /*1bce0*/  IADD3 R43, P5, R64.reuse, 0x40, RZ ;  /* 0x00000040402b7810 */ /* 0x040fe40007fbe0ff */
[C---:B------:R-:W-:Y:S02]  /*1bcf0*/  IADD3 R41, P4, R64.reuse, 0x20, RZ ;  /* 0x0000002040297810 */ /* 0x040fe40007f9e0ff */
[----:B------:R-:W-:Y:S02]  /*1bd00*/  IADD3 R47, P1, R64, 0x60, RZ ;  /* 0x00000060402f7810 */ /* 0x000fe40007f3e0ff */
[----:B------:R-:W-:-:S02]  /*1bd10*/  LOP3.LUT R46, R46, R37, RZ, 0x3c, !PT ;  /* 0x000000252e2e7212 */ /* 0x000fc400078e3cff */
[----:B------:R-:W-:Y:S02]  /*1bd20*/  LOP3.LUT R48, R49, 0x380, RZ, 0xc0, !PT ;  /* 0x0000038031307812 */ /* 0x000fe400078ec0ff */
[----:B------:R-:W-:Y:S02]  /*1bd30*/  LOP3.LUT R40, R43, 0x380, RZ, 0xc0, !PT ;  /* 0x000003802b287812 */ /* 0x000fe400078ec0ff */
[----:B------:R-:W-:Y:S02]  /*1bd40*/  LOP3.LUT R36, R41, 0x380, RZ, 0xc0, !PT ;  /* 0x0000038029247812 */ /* 0x000fe400078ec0ff */
[----:B------:R-:W-:Y:S02]  /*1bd50*/  LOP3.LUT R37, R64, 0x380, RZ, 0xc0, !PT ;  /* 0x0000038040257812 */ /* 0x000fe400078ec0ff */
[----:B------:R-:W-:Y:S02]  /*1bd60*/  LOP3.LUT R42, R47, 0x380, RZ, 0xc0, !PT ;  /* 0x000003802f2a7812 */ /* 0x000fe400078ec0ff */
[----:B------:R-:W-:-:S02]  /*1bd70*/  SHF.R.U64 R48, R48, 0x3, RZ ;  /* 0x0000000330307819 */ /* 0x000fc400000012ff */
[----:B------:R-:W-:Y:S02]  /*1bd80*/  SHF.R.U64 R40, R40, 0x3, RZ ;  /* 0x0000000328287819 */ /* 0x000fe400000012ff */
[----:B------:R-:W-:Y:S02]  /*1bd90*/  SHF.R.U64 R36, R36, 0x3, RZ ;  /* 0x0000000324247819 */ /* 0x000fe400000012ff */
[----:B------:R-:W-:Y:S02]  /*1bda0*/  SHF.R.U64 R37, R37, 0x3, RZ ;  /* 0x0000000325257819 */ /* 0x000fe400000012ff */
[----:B------:R-:W-:Y:S02]  /*1bdb0*/  SHF.R.U64 R42, R42, 0x3, RZ ;  /* 0x000000032a2a7819 */ /* 0x000fe400000012ff */
[----:B------:R-:W-:Y:S01]  /*1bdc0*/  LOP3.LUT R48, R48, R49, RZ, 0x3c, !PT ;  /* 0x0000003130307212 */ /* 0x000fe200078e3cff */
[--C-:B------:R-:W-:Y:S01]  /*1bdd0*/  IMAD.X R49, RZ, RZ, R65.reuse, P3 ;  /* 0x000000ffff317224 */ /* 0x100fe200018e0641 */
[----:B------:R-:W-:Y:S01]  /*1bde0*/  LOP3.LUT R40, R40, R43, RZ, 0x3c, !PT ;  /* 0x0000002b28287212 */ /* 0x000fe200078e3cff */
[--C-:B------:R-:W-:Y:S01]  /*1bdf0*/  IMAD.X R43, RZ, RZ, R65.reuse, P1 ;  /* 0x000000ffff2b7224 */ /* 0x100fe200008e0641 */
[----:B------:R-:W-:Y:S01]  /*1be00*/  LOP3.LUT R36, R36, R41, RZ, 0x3c, !PT ;  /* 0x0000002924247212 */ /* 0x000fe200078e3cff */
[--C-:B------:R-:W-:Y:S01]  /*1be10*/  IMAD.X R41, RZ, RZ, R65.reuse, P5 ;  /* 0x000000ffff297224 */ /* 0x100fe200028e0641 */
[----:B------:R-:W-:Y:S01]  /*1be20*/  LOP3.LUT R64, R37, R64, RZ, 0x3c, !PT ;  /* 0x0000004025407212 */ /* 0x000fe200078e3cff */
[----:B------:R-:W-:Y:S01]  /*1be30*/  IMAD.X R37, RZ, RZ, R65, P4 ;  /* 0x000000ffff257224 */ /* 0x000fe200020e0641 */
[----:B------:R-:W-:-:S02]  /*1be40*/  LOP3.LUT R42, R42, R47, RZ, 0x3c, !PT ;  /* 0x0000002f2a2a7212 */ /* 0x000fc400078e3cff */
[----:B------:R-:W-:Y:S02]  /*1be50*/  IADD3.X R47, RZ, R65, RZ, P2, !PT ;  /* 0x00000041ff2f7210 */ /* 0x000fe400017fe4ff */
[----:B------:R-:W-:Y:S02]  /*1be60*/  MOV R85, R82 ;  /* 0x0000005200557202 */ /* 0x000fe40000000f00 */
[----:B------:R-:W-:Y:S02]  /*1be70*/  MOV R83, R80 ;  /* 0x0000005000537202 */ /* 0x000fe40000000f00 */
[----:B------:R-:W-:Y:S02]  /*1be80*/  MOV R81, R78 ;  /* 0x0000004e00517202 */ /* 0x000fe40000000f00 */
[----:B------:R-:W-:Y:S02]  /*1be90*/  MOV R79, R72 ;  /* 0x00000048004f7202 */ /* 0x000fe40000000f00 */
[----:B------:R-:W-:-:S02]  /*1bea0*/  MOV R111, R64 ;  /* 0x00000040006f7202 */ /* 0x000fc40000000f00 */
[----:B------:R-:W-:Y:S02]  /*1beb0*/  MOV R109, R70 ;  /* 0x00000046006d7202 */ /* 0x000fe40000000f00 */
        /* <DEDUP_REMOVED lines=10> */
[----:B---3--:R-:W-:-:S02]  /*1bf60*/  SHF.L.U64.HI R107, R149, 0x2, R150 ;  /* 0x00000002956b7819 */ /* 0x008fc40000010296 */
[----:B------:R-:W-:Y:S01]  /*1bf70*/  SHF.L.U32 R87, R149, 0x2, RZ ;  /* 0x0000000295577819 */ /* 0x000fe200000006ff */
[----:B------:R-:W-:Y:S06]  /*1bf80*/  BRA.DIV UR4, `(.L_x_502) ;  /* 0x000000b204207947 */ /* 0x000fec000b800000 */
[----:B------:R-:W-:Y:S02]  /*1bf90*/  SEL R40, R45, R50, P0 ;  /* 0x000000322d287207 */ /* 0x000fe40000000000 */
[----:B------:R-:W-:Y:S02]  /*1bfa0*/  SEL R42, R50, R45, P0 ;  /* 0x0000002d322a7207 */ /* 0x000fe40000000000 */
[----:B------:R-:W-:Y:S02]  /*1bfb0*/  SEL R48, R58, R125, P0 ;  /* 0x0000007d3a307207 */ /* 0x000fe40000000000 */
[----:B------:R-:W-:Y:S01]  /*1bfc0*/  SEL R50, R125, R58, P0 ;  /* 0x0000003a7d327207 */ /* 0x000fe20000000000 */
[----:B------:R-:W-:Y:S01]  /*1bfd0*/  SHFL.IDX PT, R40, R40, R3, 0x1c1f ;  /* 0x001c1f0328287589 */ /* 0x000fe200000e0000 */
[----:B------:R-:W-:Y:S02]  /*1bfe0*/  SEL R56, R84, R137, P0 ;  /* 0x0000008954387207 */ /* 0x000fe40000000000 */
[----:B------:R-:W-:Y:S01]  /*1bff0*/  SEL R58, R137, R84, P0 ;  /* 0x00000054893a7207 */ /* 0x000fe20000000000 */
[----:B------:R-:W-:Y:S01]  /*1c000*/  SHFL.IDX PT, R48, R48, R3, 0x1c1f ;  /* 0x001c1f0330307589 */ /* 0x000fe200000e0000 */
[----:B------:R-:W-:-:S02]  /*1c010*/  SEL R82, R7, R86, P0 ;  /* 0x0000005607527207 */ /* 0x000fc40000000000 */
[----:B------:R-:W-:Y:S01]  /*1c020*/  SEL R84, R86, R7, P0 ;  /* 0x0000000756547207 */ /* 0x000fe20000000000 */
[----:B------:R-:W-:Y:S01]  /*1c030*/  SHFL.IDX PT, R56, R56, R3, 0x1c1f ;  /* 0x001c1f0338387589 */ /* 0x000fe200000e0000 */
[----:B------:R-:W-:Y:S02]  /*1c040*/  SEL R24, R15, R26, P0 ;  /* 0x0000001a0f187207 */ /* 0x000fe40000000000 */
[----:B------:R-:W-:Y:S01]  /*1c050*/  SEL R86, R8, R9, P0 ;  /* 0x0000000908567207 */ /* 0x000fe20000000000 */
[----:B------:R-:W-:Y:S01]  /*1c060*/  SHFL.IDX PT, R7, R13, R3, 0x1c1f ;  /* 0x001c1f030d077589 */ /* 0x000fe200000e0000 */
[----:B------:R-:W-:Y:S02]  /*1c070*/  SEL R88, R9, R8, P0 ;  /* 0x0000000809587207 */ /* 0x000fe40000000000 */
[----:B------:R-:W-:Y:S01]  /*1c080*/  SEL R26, R26, R15, P0 ;  /* 0x0000000f1a1a7207 */ /* 0x000fe20000000000 */
[----:B------:R-:W-:Y:S01]  /*1c090*/  SHFL.IDX PT, R24, R24, R3, 0x1c1f ;  /* 0x001c1f0318187589 */ /* 0x000fe200000e0000 */
[----:B------:R-:W-:-:S02]  /*1c0a0*/  SEL R28, R27, R34, P0 ;  /* 0x000000221b1c7207 */ /* 0x000fc40000000000 */
[----:B------:R-:W-:Y:S01]  /*1c0b0*/  LOP3.LUT R9, R3, 0x2, RZ, 0x3c, !PT ;  /* 0x0000000203097812 */ /* 0x000fe200078e3cff */
        /* <DEDUP_REMOVED lines=18> */
[----:B------:R-:W1:Y:S01]  /*1c1e0*/  SHFL.IDX PT, R25, R26, R9, 0x1c1f ;  /* 0x001c1f091a197589 */ /* 0x000e6200000e0000 */
[----:B------:R-:W-:Y:S02]  /*1c1f0*/  SEL R54, R133, R66, P0 ;  /* 0x0000004285367207 */ /* 0x000fe40000000000 */
[----:B------:R-:W-:Y:S01]  /*1c200*/  SEL R94, R14, R31, P0 ;  /* 0x0000001f0e5e7207 */ /* 0x000fe20000000000 */
[----:B------:R-:W-:Y:S01]  /*1c210*/  SHFL.IDX PT, R44, R44, R3, 0x1c1f ;  /* 0x001c1f032c2c7589 */ /* 0x000fe200000e0000 */
[----:B------:R-:W-:Y:S02]  /*1c220*/  SEL R96, R31, R14, P0 ;  /* 0x0000000e1f607207 */ /* 0x000fe40000000000 */
[----:B------:R-:W-:Y:S01]  /*1c230*/  SEL R60, R92, R141, P0 ;  /* 0x0000008d5c3c7207 */ /* 0x000fe20000000000 */
[----:B------:R-:W2:Y:S01]  /*1c240*/  SHFL.IDX PT, R31, R38, R9, 0x1c1f ;  /* 0x001c1f09261f7589 */ /* 0x000ea200000e0000 */
        /* <DEDUP_REMOVED lines=8> */
[----:B------:R-:W3:Y:S01]  /*1c2d0*/  SHFL.IDX PT, R33, R42, R9, 0x1c1f ;  /* 0x001c1f092a217589 */ /* 0x000ee200000e0000 */
[----:B------:R-:W-:-:S02]  /*1c2e0*/  SEL R66, R145, R100, P0 ;  /* 0x0000006491427207 */ /* 0x000fc40000000000 */
[----:B------:R-:W-:Y:S01]  /*1c2f0*/  SEL R126, R35, R130, P0 ;  /* 0x00000082237e7207 */ /* 0x000fe20000000000 */
[----:B------:R-:W-:Y:S01]  /*1c300*/  SHFL.IDX PT, R39, R54, R9, 0x1c1f ;  /* 0x001c1f0936277589 */ /* 0x000fe200000e0000 */
[----:B------:R-:W-:Y:S02]  /*1c310*/  SEL R128, R130, R35, P0 ;  /* 0x0000002382807207 */ /* 0x000fe40000000000 */
[----:B------:R-:W-:Y:S01]  /*1c320*/  SEL R68, R108, R147, P0 ;  /* 0x000000936c447207 */ /* 0x000fe20000000000 */
[----:B------:R-:W4:Y:S01]  /*1c330*/  SHFL.IDX PT, R35, R46, R9, 0x1c1f ;  /* 0x001c1f092e237589 */ /* 0x000f2200000e0000 */
[----:B------:R-:W-:Y:S02]  /*1c340*/  SEL R98, R51, R102, P0 ;  /* 0x0000006633627207 */ /* 0x000fe40000000000 */
[----:B------:R-:W-:Y:S01]  /*1c350*/  SEL R100, R102, R51, P0 ;  /* 0x0000003366647207 */ /* 0x000fe20000000000 */
[----:B------:R-:W5:Y:S01]  /*1c360*/  SHFL.IDX PT, R41, R58, R9, 0x1c1f ;  /* 0x001c1f093a297589 */ /* 0x000f6200000e0000 */
[----:B------:R-:W-:-:S02]  /*1c370*/  SEL R70, R147, R108, P0 ;  /* 0x0000006c93467207 */ /* 0x000fc40000000000 */
[----:B------:R-:W-:Y:S01]  /*1c380*/  SEL R72, R74, R113, P0 ;  /* 0x000000714a487207 */ /* 0x000fe20000000000 */
[----:B------:R-:W-:Y:S01]  /*1c390*/  SHFL.IDX PT, R60, R60, R3, 0x1c1f ;  /* 0x001c1f033c3c7589 */ /* 0x000fe200000e0000 */
[----:B------:R-:W-:Y:S02]  /*1c3a0*/  SEL R102, R59, R106, P0 ;  /* 0x0000006a3b667207 */ /* 0x000fe40000000000 */
[----:B------:R-:W-:Y:S01]  /*1c3b0*/  SEL R104, R106, R59, P0 ;  /* 0x0000003b6a687207 */ /* 0x000fe20000000000 */
[----:B------:R-:W0:Y:S01]  /*1c3c0*/  SHFL.IDX PT, R43, R62, R9, 0x1c1f ;  /* 0x001c1f093e2b7589 */ /* 0x000e2200000e0000 */
[----:B------:R-:W-:Y:S02]  /*1c3d0*/  SEL R74, R113, R74, P0 ;  /* 0x0000004a714a7207 */ /* 0x000fe40000000000 */
[----:B------:R-:W-:Y:S01]  /*1c3e0*/  SEL R106, R67, R110, P0 ;  /* 0x0000006e436a7207 */ /* 0x000fe20000000000 */
[----:B------:R-:W-:Y:S01]  /*1c3f0*/  SHFL.IDX PT, R64, R64, R3, 0x1c1f ;  /* 0x001c1f0340407589 */ /* 0x000fe200000e0000 */
[----:B------:R-:W-:-:S02]  /*1c400*/  SEL R108, R110, R67, P0 ;  /* 0x000000436e6c7207 */ /* 0x000fc40000000000 */
[----:B------:R-:W-:Y:S01]  /*1c410*/  SEL R10, R20, R115, P0 ;  /* 0x00000073140a7207 */ /* 0x000fe20000000000 */
[----:B------:R-:W0:Y:S01]  /*1c420*/  SHFL.IDX PT, R45, R66, R9, 0x1c1f ;  /* 0x001c1f09422d7589 */ /* 0x000e2200000e0000 */
[----:B------:R-:W-:Y:S02]  /*1c430*/  SEL R90, R11, R12, P0 ;  /* 0x0000000c0b5a7207 */ /* 0x000fe40000000000 */
[----:B------:R-:W-:Y:S01]  /*1c440*/  SEL R110, R75, R112, P0 ;  /* 0x000000704b6e7207 */ /* 0x000fe20000000000 */
[----:B------:R-:W-:Y:S01]  /*1c450*/  SHFL.IDX PT, R68, R68, R3, 0x1c1f ;  /* 0x001c1f0344447589 */ /* 0x000fe200000e0000 */
[----:B------:R-:W-:Y:S02]  /*1c460*/  SEL R20, R115, R20, P0 ;  /* 0x0000001473147207 */ /* 0x000fe40000000000 */
[----:B------:R-:W-:Y:S01]  /*1c470*/  SEL R92, R12, R11, P0 ;  /* 0x0000000b0c5c7207 */ /* 0x000fe20000000000 */
[----:B------:R-:W0:Y:S01]  /*1c480*/  SHFL.IDX PT, R47, R70, R9, 0x1c1f ;  /* 0x001c1f09462f7589 */ /* 0x000e2200000e0000 */
        /* <DEDUP_REMOVED lines=10> */
[----:B-1----:R-:W-:Y:S01]  /*1c530*/  SEL R12, R24, R25, P0 ;  /* 0x00000019180c7207 */ /* 0x002fe20000000000 */
[----:B------:R-:W1:Y:S01]  /*1c540*/  SHFL.IDX PT, R8, R4, R9, 0x1c1f ;  /* 0x001c1f0904087589 */ /* 0x000e6200000e0000 */
[----:B------:R-:W-:Y:S02]  /*1c550*/  SEL R14, R25, R24, P0 ;  /* 0x00000018190e7207 */ /* 0x000fe40000000000 */
[----:B------:R-:W-:Y:S01]  /*1c560*/  SEL R24, R28, R27, P0 ;  /* 0x0000001b1c187207 */ /* 0x000fe20000000000 */
[----:B------:R-:W1:Y:S01]  /*1c570*/  SHFL.IDX PT, R51, R80, R9, 0x1c1f ;  /* 0x001c1f0950337589 */ /* 0x000e6200000e0000 */
[----:B------:R-:W-:Y:S02]  /*1c580*/  SEL R26, R27, R28, P0 ;  /* 0x0000001c1b1a7207 */ /* 0x000fe40000000000 */
[----:B------:R-:W-:Y:S01]  /*1c590*/  SEL R28, R32, R29, P0 ;  /* 0x0000001d201c7207 */ /* 0x000fe20000000000 */
[----:B------:R-:W-:Y:S01]  /*1c5a0*/  SHFL.IDX PT, R10, R10, R3, 0x1c1f ;  /* 0x001c1f030a0a7589 */ /* 0x000fe200000e0000 */
[----:B------:R-:W-:-:S02]  /*1c5b0*/  SEL R30, R29, R32, P0 ;  /* 0x000000201d1e7207 */ /* 0x000fc40000000000 */
        /* <DEDUP_REMOVED lines=18> */
[----:B-----5:R-:W-:Y:S01]  /*1c6e0*/  SEL R52, R56, R41, P0 ;  /* 0x0000002938347207 */ /* 0x020fe20000000000 */
[----:B------:R-:W-:Y:S01]  /*1c6f0*/  SHFL.IDX PT, R110, R110, R3, 0x1c1f ;  /* 0x001c1f036e6e7589 */ /* 0x000fe200000e0000 */
[----:B------:R-:W-:Y:S02]  /*1c700*/  SEL R54, R41, R56, P0 ;  /* 0x0000003829367207 */ /* 0x000fe40000000000 */
[----:B0-----:R-:W-:Y:S01]  /*1c710*/  SEL R56, R60, R43, P0 ;  /* 0x0000002b3c387207 */ /* 0x001fe20000000000 */
        /* <DEDUP_REMOVED lines=11> */
[----:B-1----:R-:W-:Y:S01]  /*1c7d0*/  SEL R4, R7, R8, P0 ;  /* 0x0000000807047207 */ /* 0x002fe20000000000 */
[----:B------:R-:W0:Y:S01]  /*1c7e0*/  SHFL.IDX PT, R55, R88, R9, 0x1c1f ;  /* 0x001c1f0958377589 */ /* 0x000e2200000e0000 */
[----:B------:R-:W-:-:S02]  /*1c7f0*/  SEL R72, R78, R51, P0 ;  /* 0x000000334e487207 */ /* 0x000fc40000000000 */
[----:B------:R-:W-:Y:S01]  /*1c800*/  SEL R74, R51, R78, P0 ;  /* 0x0000004e334a7207 */ /* 0x000fe20000000000 */
[----:B------:R-:W1:Y:S01]  /*1c810*/  SHFL.IDX PT, R57, R92, R9, 0x1c1f ;  /* 0x001c1f095c397589 */ /* 0x000e6200000e0000 */
[----:B------:R-:W-:-:S03]  /*1c820*/  IMAD.MOV.U32 R78, RZ, RZ, RZ ;  /* 0x000000ffff4e7224 */ /* 0x000fc600078e00ff */
[----:B------:R-:W2:Y:S04]  /*1c830*/  SHFL.IDX PT, R59, R96, R9, 0x1c1f ;  /* 0x001c1f09603b7589 */ /* 0x000ea800000e0000 */
[----:B------:R-:W3:Y:S04]  /*1c840*/  SHFL.IDX PT, R61, R100, R9, 0x1c1f ;  /* 0x001c1f09643d7589 */ /* 0x000ee800000e0000 */
[----:B------:R-:W4:Y:S04]  /*1c850*/  SHFL.IDX PT, R63, R104, R9, 0x1c1f ;  /* 0x001c1f09683f7589 */ /* 0x000f2800000e0000 */
[----:B------:R-:W5:Y:S04]  /*1c860*/  SHFL.IDX PT, R65, R108, R9, 0x1c1f ;  /* 0x001c1f096c417589 */ /* 0x000f6800000e0000 */
[----:B------:R-:W5:Y:S01]  /*1c870*/  SHFL.IDX PT, R67, R112, R9, 0x1c1f ;  /* 0x001c1f0970437589 */ /* 0x000f6200000e0000 */
[----:B0-----:R-:W-:-:S03]  /*1c880*/  SEL R11, R55, R86, P0 ;  /* 0x00000056370b7207 */ /* 0x001fc60000000000 */
[----:B------:R-:W0:Y:S01]  /*1c890*/  SHFL.IDX PT, R69, R116, R9, 0x1c1f ;  /* 0x001c1f0974457589 */ /* 0x000e2200000e0000 */
[----:B-1----:R-:W-:Y:S02]  /*1c8a0*/  SEL R13, R90, R57, P0 ;  /* 0x000000395a0d7207 */ /* 0x002fe40000000000 */
[----:B------:R-:W-:Y:S01]  /*1c8b0*/  SEL R15, R57, R90, P0 ;  /* 0x0000005a390f7207 */ /* 0x000fe20000000000 */
[----:B------:R-:W1:Y:S01]  /*1c8c0*/  SHFL.IDX PT, R71, R120, R9, 0x1c1f ;  /* 0x001c1f0978477589 */ /* 0x000e6200000e0000 */
[----:B--2---:R-:W-:Y:S02]  /*1c8d0*/  SEL R25, R94, R59, P0 ;  /* 0x0000003b5e197207 */ /* 0x004fe40000000000 */
[----:B------:R-:W-:Y:S01]  /*1c8e0*/  SEL R27, R59, R94, P0 ;  /* 0x0000005e3b1b7207 */ /* 0x000fe20000000000 */
[----:B------:R-:W-:Y:S01]  /*1c8f0*/  SHFL.IDX PT, R122, R122, R3, 0x1c1f ;  /* 0x001c1f037a7a7589 */ /* 0x000fe200000e0000 */
[----:B---3--:R-:W-:Y:S02]  /*1c900*/  SEL R29, R98, R61, P0 ;  /* 0x0000003d621d7207 */ /* 0x008fe40000000000 */
[----:B------:R-:W-:Y:S01]  /*1c910*/  SEL R31, R61, R98, P0 ;  /* 0x000000623d1f7207 */ /* 0x000fe20000000000 */
[----:B------:R-:W-:Y:S01]  /*1c920*/  SHFL.IDX PT, R126, R126, R3, 0x1c1f ;  /* 0x001c1f037e7e7589 */ /* 0x000fe200000e0000 */
[----:B----4-:R-:W-:-:S02]  /*1c930*/  SEL R33, R102, R63, P0 ;  /* 0x0000003f66217207 */ /* 0x010fc40000000000 */
[----:B------:R-:W-:Y:S01]  /*1c940*/  SEL R35, R63, R102, P0 ;  /* 0x000000663f237207 */ /* 0x000fe20000000000 */
[----:B------:R-:W-:Y:S01]  /*1c950*/  SHFL.IDX PT, R130, R130, R3, 0x1c1f ;  /* 0x001c1f0382827589 */ /* 0x000fe200000e0000 */
[----:B-----5:R-:W-:Y:S02]  /*1c960*/  SEL R37, R106, R65, P0 ;  /* 0x000000416a257207 */ /* 0x020fe40000000000 */
[----:B------:R-:W-:Y:S01]  /*1c970*/  SEL R39, R65, R106, P0 ;  /* 0x0000006a41277207 */ /* 0x000fe20000000000 */
[----:B------:R-:W-:Y:S01]  /*1c980*/  SHFL.IDX PT, R134, R134, R3, 0x1c1f ;  /* 0x001c1f0386867589 */ /* 0x000fe200000e0000 */
[----:B------:R-:W-:Y:S02]  /*1c990*/  SEL R41, R110, R67, P0 ;  /* 0x000000436e297207 */ /* 0x000fe40000000000 */
[----:B------:R-:W-:Y:S01]  /*1c9a0*/  SEL R43, R67, R110, P0 ;  /* 0x0000006e432b7207 */ /* 0x000fe20000000000 */
[----:B------:R-:W-:Y:S01]  /*1c9b0*/  SHFL.IDX PT, R138, R138, R3, 0x1c1f ;  /* 0x001c1f038a8a7589 */ /* 0x000fe200000e0000 */
[----:B0-----:R-:W-:-:S02]  /*1c9c0*/  SEL R45, R114, R69, P0 ;  /* 0x00000045722d7207 */ /* 0x001fc40000000000 */
[----:B------:R-:W-:Y:S01]  /*1c9d0*/  SEL R47, R69, R114, P0 ;  /* 0x00000072452f7207 */ /* 0x000fe20000000000 */
[----:B------:R-:W-:Y:S01]  /*1c9e0*/  SHFL.IDX PT, R113, R124, R9, 0x1c1f ;  /* 0x001c1f097c717589 */ /* 0x000fe200000e0000 */
[----:B-1----:R-:W-:Y:S02]  /*1c9f0*/  SEL R49, R118, R71, P0 ;  /* 0x0000004776317207 */ /* 0x002fe40000000000 */
[----:B------:R-:W-:Y:S01]  /*1ca00*/  SEL R51, R71, R118, P0 ;  /* 0x0000007647337207 */ /* 0x000fe20000000000 */
[----:B------:R-:W0:Y:S04]  /*1ca10*/  SHFL.IDX PT, R115, R128, R9, 0x1c1f ;  /* 0x001c1f0980737589 */ /* 0x000e2800000e0000 */
[----:B------:R-:W1:Y:S04]  /*1ca20*/  SHFL.IDX PT, R117, R132, R9, 0x1c1f ;  /* 0x001c1f0984757589 */ /* 0x000e6800000e0000 */
[----:B------:R-:W2:Y:S04]  /*1ca30*/  SHFL.IDX PT, R119, R136, R9, 0x1c1f ;  /* 0x001c1f0988777589 */ /* 0x000ea800000e0000 */
[----:B------:R-:W3:Y:S04]  /*1ca40*/  SHFL.IDX PT, R121, R140, R9, 0x1c1f ;  /* 0x001c1f098c797589 */ /* 0x000ee800000e0000 */
[----:B------:R4:W1:Y:S04]  /*1ca50*/  SHFL.IDX PT, R75, R6, R3, 0x1c1f ;  /* 0x001c1f03064b7589 */ /* 0x00086800000e0000 */
[----:B------:R5:W1:Y:S01]  /*1ca60*/  SHFL.IDX PT, R20, R5, R9, 0x1c1f ;  /* 0x001c1f0905147589 */ /* 0x000a6200000e0000 */
[----:B0-----:R-:W-:-:S02]  /*1ca70*/  SEL R57, R126, R115, P0 ;  /* 0x000000737e397207 */ /* 0x001fc40000000000 */
[----:B----4-:R-:W-:Y:S02]  /*1ca80*/  SEL R6, R8, R7, P0 ;  /* 0x0000000708067207 */ /* 0x010fe40000000000 */
[----:B------:R-:W-:Y:S02]  /*1ca90*/  SEL R8, R10, R21, P0 ;  /* 0x000000150a087207 */ /* 0x000fe40000000000 */
[----:B-----5:R-:W-:Y:S02]  /*1caa0*/  SEL R5, R82, R53, P0 ;  /* 0x0000003552057207 */ /* 0x020fe40000000000 */
[----:B------:R-:W-:Y:S02]  /*1cab0*/  SEL R7, R53, R82, P0 ;  /* 0x0000005235077207 */ /* 0x000fe40000000000 */
[----:B------:R-:W-:Y:S02]  /*1cac0*/  SEL R9, R86, R55, P0 ;  /* 0x0000003756097207 */ /* 0x000fe40000000000 */
[----:B------:R-:W-:-:S02]  /*1cad0*/  SEL R10, R21, R10, P0 ;  /* 0x0000000a150a7207 */ /* 0x000fc40000000000 */
[----:B------:R-:W-:Y:S02]  /*1cae0*/  SEL R53, R122, R113, P0 ;  /* 0x000000717a357207 */ /* 0x000fe40000000000 */
[----:B------:R-:W-:Y:S02]  /*1caf0*/  SEL R55, R113, R122, P0 ;  /* 0x0000007a71377207 */ /* 0x000fe40000000000 */
[----:B------:R-:W-:Y:S02]  /*1cb00*/  SEL R59, R115, R126, P0 ;  /* 0x0000007e733b7207 */ /* 0x000fe40000000000 */
[----:B-1----:R-:W-:Y:S02]  /*1cb10*/  SEL R61, R130, R117, P0 ;  /* 0x00000075823d7207 */ /* 0x002fe40000000000 */
[----:B------:R-:W-:Y:S02]  /*1cb20*/  SEL R63, R117, R130, P0 ;  /* 0x00000082753f7207 */ /* 0x000fe40000000000 */
[----:B--2---:R-:W-:-:S02]  /*1cb30*/  SEL R65, R134, R119, P0 ;  /* 0x0000007786417207 */ /* 0x004fc40000000000 */
[----:B------:R-:W-:Y:S02]  /*1cb40*/  SEL R67, R119, R134, P0 ;  /* 0x0000008677437207 */ /* 0x000fe40000000000 */
[----:B---3--:R-:W-:Y:S02]  /*1cb50*/  SEL R69, R138, R121, P0 ;  /* 0x000000798a457207 */ /* 0x008fe40000000000 */
[----:B------:R-:W-:-:S07]  /*1cb60*/  SEL R71, R121, R138, P0 ;  /* 0x0000008a79477207 */ /* 0x000fce0000000000 */
.L_x_744:
[----:B------:R-:W-:Y:S05]  /*1cb70*/  WARPSYNC.ALL ;  /* 0x0000000000007948 */ /* 0x000fea0003800000 */
[----:B------:R-:W-:Y:S01]  /*1cb80*/  BAR.SYNC.DEFER_BLOCKING 0x1, 0x100 ;  /* 0x0044000000007b1d */ /* 0x000fe20000010000 */
[----:B------:R-:W-:-:S05]  /*1cb90*/  VIADD R88, R151, 0xffffff80 ;  /* 0xffffff8097587836 */ /* 0x000fca0000000000 */
[----:B------:R-:W-:Y:S02]  /*1cba0*/  ULDC.64 UR4, c[0x0][0xc00] ;  /* 0x0003000000047ab9 */ /* 0x000fe40000000a00 */
[----:B------:R-:W0:Y:S01]  /*1cbb0*/  LDC R3, c[0x0][0xbe8] ;  /* 0x0002fa00ff037b82 */ /* 0x000e220000000800 */
[----:B------:R-:W-:Y:S01]  /*1cbc0*/  ISETP.NE.U32.AND P1, PT, RZ, UR4, PT ;  /* 0x00000004ff007c0c */ /* 0x000fe2000bf25070 */
[----:B------:R-:W2:Y:S01]  /*1cbd0*/  LDL R86, [R1+0x70] ;  /* 0x0000700001567983 */ /* 0x000ea20000100800 */
[----:B------:R-:W-:Y:S02]  /*1cbe0*/  IADD3 R112, P2, R87, UR4, RZ ;  /* 0x0000000457707c10 */ /* 0x000fe4000ff5e0ff */
[----:B------:R-:W-:Y:S01]  /*1cbf0*/  ISETP.NE.AND.EX P1, PT, RZ, UR5, PT, P1 ;  /* 0x00000005ff007c0c */ /* 0x000fe2000bf25310 */
[----:B------:R-:W3:Y:S01]  /*1cc00*/  LDL R82, [R1+0x54] ;  /* 0x0000540001527983 */ /* 0x000ee20000100800 */
[----:B------:R-:W-:Y:S01]  /*1cc10*/  IADD3.X R113, R107, UR5, RZ, P2, !PT ;  /* 0x000000056b717c10 */ /* 0x000fe200097fe4ff */
[----:B------:R-:W-:-:S02]  /*1cc20*/  ULDC.64 UR4, c[0x0][0xc08] ;  /* 0x0003020000047ab9 */ /* 0x000fc40000000a00 */
[----:B------:R1:W-:Y:S04]  /*1cc30*/  STSM.16.M88.4 [R111], R4 ;  /* 0x000000046f007844 */ /* 0x0003e80000000200 */
[----:B------:R4:W-:Y:S04]  /*1cc40*/  STSM.16.M88.4 [R73], R8 ;  /* 0x0000000849007844 */ /* 0x0009e80000000200 */
[----:B------:R3:W-:Y:S04]  /*1cc50*/  STSM.16.M88.4 [R89], R12 ;  /* 0x0000000c59007844 */ /* 0x0007e80000000200 */
[----:B------:R0:W-:Y:S04]  /*1cc60*/  STSM.16.M88.4 [R91], R24 ;  /* 0x000000185b007844 */ /* 0x0001e80000000200 */
[----:B------:R0:W-:Y:S01]  /*1cc70*/  STSM.16.M88.4 [R93], R28 ;  /* 0x0000001c5d007844 */ /* 0x0001e20000000200 */
[----:B-1----:R-:W-:-:S03]  /*1cc80*/  SHF.R.S32.HI R4, RZ, 0x1f, R88 ;  /* 0x0000001fff047819 */ /* 0x002fc60000011458 */
[----:B------:R1:W-:Y:S01]  /*1cc90*/  STSM.16.M88.4 [R95], R32 ;  /* 0x000000205f007844 */ /* 0x0003e20000000200 */
[----:B----4-:R-:W-:Y:S02]  /*1cca0*/  SEL R73, R75, R20, P0 ;  /* 0x000000144b497207 */ /* 0x010fe40000000000 */
[----:B------:R-:W-:Y:S01]  /*1ccb0*/  SEL R75, R20, R75, P0 ;  /* 0x0000004b144b7207 */ /* 0x000fe20000000000 */
[----:B------:R1:W-:Y:S04]  /*1ccc0*/  STSM.16.M88.4 [R97], R36 ;  /* 0x0000002461007844 */ /* 0x0003e80000000200 */
[----:B------:R1:W-:Y:S01]  /*1ccd0*/  STSM.16.M88.4 [R99], R40 ;  /* 0x0000002863007844 */ /* 0x0003e20000000200 */
[----:B------:R-:W-:-:S03]  /*1cce0*/  LEA.HI R4, R4, R88, RZ, 0x2 ;  /* 0x0000005804047211 */ /* 0x000fc600078f10ff */
[----:B------:R1:W-:Y:S04]  /*1ccf0*/  STSM.16.M88.4 [R101], R44 ;  /* 0x0000002c65007844 */ /* 0x0003e80000000200 */
[----:B------:R1:W-:Y:S04]  /*1cd00*/  STSM.16.M88.4 [R103], R48 ;  /* 0x0000003067007844 */ /* 0x0003e80000000200 */
[----:B------:R1:W-:Y:S01]  /*1cd10*/  STSM.16.M88.4 [R105], R52 ;  /* 0x0000003469007844 */ /* 0x0003e20000000200 */
[----:B------:R-:W-:-:S03]  /*1cd20*/  ISETP.NE.U32.AND P0, PT, RZ, UR4, PT ;  /* 0x00000004ff007c0c */ /* 0x000fc6000bf05070 */
[----:B------:R1:W-:Y:S01]  /*1cd30*/  STSM.16.M88.4 [R109], R56 ;  /* 0x000000386d007844 */ /* 0x0003e20000000200 */
[----:B------:R-:W-:-:S03]  /*1cd40*/  LOP3.LUT R4, R4, 0xfffffffc, RZ, 0xc0, !PT ;  /* 0xfffffffc04047812 */ /* 0x000fc600078ec0ff */
[----:B------:R1:W-:Y:S04]  /*1cd50*/  STSM.16.M88.4 [R79], R60 ;  /* 0x0000003c4f007844 */ /* 0x0003e80000000200 */
[----:B------:R1:W-:Y:S04]  /*1cd60*/  STSM.16.M88.4 [R81], R64 ;  /* 0x0000004051007844 */ /* 0x0003e80000000200 */
[----:B------:R1:W-:Y:S01]  /*1cd70*/  STSM.16.M88.4 [R83], R68 ;  /* 0x0000004453007844 */ /* 0x0003e20000000200 */
[----:B------:R-:W-:-:S03]  /*1cd80*/  ISETP.NE.AND.EX P0, PT, RZ, UR5, PT, P0 ;  /* 0x00000005ff007c0c */ /* 0x000fc6000bf05300 */
[----:B------:R1:W-:Y:S01]  /*1cd90*/  STSM.16.M88.4 [R85], R72 ;  /* 0x0000004855007844 */ /* 0x0003e20000000200 */
[----:B------:R-:W-:Y:S01]  /*1cda0*/  BAR.SYNC.DEFER_BLOCKING 0x1, 0x100 ;  /* 0x0044000000007b1d */ /* 0x000fe20000010000 */
[----:B------:R-:W-:-:S05]  /*1cdb0*/  IMAD.IADD R5, R88, 0x1, -R4 ;  /* 0x0000000158057824 */ /* 0x000fca00078e0a04 */
[----:B------:R-:W-:-:S04]  /*1cdc0*/  LEA.HI R4, R5, R5, RZ, 0x1 ;  /* 0x0000000505047211 */ /* 0x000fc800078f08ff */
[----:B------:R-:W-:Y:S02]  /*1cdd0*/  LOP3.LUT R6, R4, 0x1ffffffe, RZ, 0xc0, !PT ;  /* 0x1ffffffe04067812 */ /* 0x000fe400078ec0ff */
[----:B------:R-:W-:Y:S01]  /*1cde0*/  @P0 IADD3 R4, P3, R87, UR4, RZ ;  /* 0x0000000457040c10 */ /* 0x000fe2000ff7e0ff */
[----:B------:R-:W-:Y:S01]  /*1cdf0*/  ULDC UR4, c[0x0][0xa88] ;  /* 0x0002a20000047ab9 */ /* 0x000fe20000000800 */
[----:B------:R-:W-:Y:S01]  /*1ce00*/  IADD3 R7, R5, -R6, RZ ;  /* 0x8000000605077210 */ /* 0x000fe20007ffe0ff */
[----:B------:R-:W-:Y:S01]  /*1ce10*/  IMAD.U32 R6, RZ, RZ, UR4 ;  /* 0x00000004ff067e24 */ /* 0x000fe2000f8e00ff */
[----:B------:R-:W-:Y:S01]  /*1ce20*/  @P0 IADD3.X R5, R107, UR5, RZ, P3, !PT ;  /* 0x000000056b050c10 */ /* 0x000fe20009ffe4ff */
[----:B------:R1:W5:Y:S01]  /*1ce30*/  @P1 LDG.E R78, desc[UR42][R112.64] ;  /* 0x0000002a704e1981 */ /* 0x000362000c1e1900 */
[----:B0-----:R-:W-:-:S03]  /*1ce40*/  ISETP.NE.AND P2, PT, R3, 0x1, PT ;  /* 0x000000010300780c */ /* 0x001fc60003f45270 */
[----:B------:R1:W5:Y:S10]  /*1ce50*/  @P0 LDG.E R6, desc[UR42][R4.64] ;  /* 0x0000002a04060981 */ /* 0x000374000c1e1900 */
[----:B------:R-:W0:Y:S08]  /*1ce60*/  @P2 LDC R8, c[0x0][0xbec] ;  /* 0x0002fb00ff082b82 */ /* 0x000e300000000800 */
[----:B------:R-:W4:Y:S01]  /*1ce70*/  @P2 LDC R9, c[0x0][0xbf0] ;  /* 0x0002fc00ff092b82 */ /* 0x000f220000000800 */
[----:B--2---:R-:W-:-:S04]  /*1ce80*/  IMAD R7, R7, 0x8, R86 ;  /* 0x0000000807077824 */ /* 0x004fc800078e0256 */
[----:B---3--:R-:W-:Y:S01]  /*1ce90*/  IMAD R13, R82, 0x80, R7 ;  /* 0x00000080520d7824 */ /* 0x008fe200078e0207 */
[----:B01--4-:R-:W-:Y:S06]  /*1cea0*/  @P0 BRA `(.L_x_503) ;  /* 0x0000000000100947 */ /* 0x013fec0003800000 */
[----:B------:R-:W-:Y:S05]  /*1ceb0*/  @!P1 BRA `(.L_x_503) ;  /* 0x00000000000c9947 */ /* 0x000fea0003800000 */
[----:B------:R-:W2:Y:S04]  /*1cec0*/  LDG.E R5, desc[UR42][R112.64] ;  /* 0x0000002a70057981 */ /* 0x000ea8000c1e1900 */
[----:B-----5:R-:W2:Y:S02]  /*1ced0*/  LDG.E R6, desc[UR42][R112.64+0x4] ;  /* 0x0000042a70067981 */ /* 0x020ea4000c1e1900 */
[----:B--2---:R-:W-:-:S07]  /*1cee0*/  IADD3 R6, -R5, R6, RZ ;  /* 0x0000000605067210 */ /* 0x004fce0007ffe1ff */
.L_x_503:
[----:B------:R-:W2:Y:S01]  /*1cef0*/  LDL.LU R84, [R1+0x3c] ;  /* 0x00003c0001547983 */ /* 0x000ea20000300800 */
[----:B------:R-:W-:Y:S01]  /*1cf00*/  @P2 IMAD.HI.U32 R4, R13, R8, RZ ;  /* 0x000000080d042227 */ /* 0x000fe200078e00ff */
[----:B------:R-:W-:Y:S01]  /*1cf10*/  ULDC.64 UR4, c[0x0][0xb90] ;  /* 0x0002e40000047ab9 */ /* 0x000fe20000000a00 */
[----:B-----5:R-:W-:Y:S01]  /*1cf20*/  SHF.R.S32.HI R79, RZ, 0x1f, R78 ;  /* 0x0000001fff4f7819 */ /* 0x020fe2000001144e */
[----:B------:R-:W0:Y:S01]  /*1cf30*/  S2R R14, SR_TID.X ;  /* 0x00000000000e7919 */ /* 0x000e220000002100 */
[----:B------:R-:W-:Y:S01]  /*1cf40*/  IMAD.MOV.U32 R7, RZ, RZ, R13 ;  /* 0x000000ffff077224 */ /* 0x000fe200078e000d */
[----:B------:R-:W-:Y:S01]  /*1cf50*/  @P2 SHF.R.U32.HI R7, RZ, R9, R4 ;  /* 0x00000009ff072219 */ /* 0x000fe20000011604 */
[----:B------:R-:W-:Y:S01]  /*1cf60*/  IMAD R11, R23, 0x40, R18 ;  /* 0x00000040170b7824 */ /* 0x000fe200078e0212 */
[----:B------:R-:W-:Y:S01]  /*1cf70*/  SEL R20, R150, RZ, !P1 ;  /* 0x000000ff96147207 */ /* 0x000fe20004800000 */
[----:B------:R-:W-:Y:S01]  /*1cf80*/  IMAD R81, R6, R3, RZ ;  /* 0x0000000306517224 */ /* 0x000fe200078e02ff */
[----:B------:R-:W-:Y:S01]  /*1cf90*/  SEL R21, R149, RZ, !P1 ;  /* 0x000000ff95157207 */ /* 0x000fe20004800000 */
[----:B------:R-:W-:Y:S01]  /*1cfa0*/  IMAD.WIDE R76, R11, 0x2, R76 ;  /* 0x000000020b4c7825 */ /* 0x000fe200078e024c */
[----:B------:R-:W-:Y:S01]  /*1cfb0*/  SHF.R.S32.HI R11, RZ, 0x1f, R7 ;  /* 0x0000001fff0b7819 */ /* 0x000fe20000011407 */
[----:B------:R-:W1:Y:S01]  /*1cfc0*/  @P2 LDC R83, c[0x0][0xbec] ;  /* 0x0002fb00ff532b82 */ /* 0x000e620000000800 */
[----:B------:R-:W-:-:S02]  /*1cfd0*/  IADD3 R25, P5, R76, 0x3000, RZ ;  /* 0x000030004c197810 */ /* 0x000fc40007fbe0ff */
[----:B------:R-:W-:Y:S02]  /*1cfe0*/  IADD3 R33, P4, R76, 0x5000, RZ ;  /* 0x000050004c217810 */ /* 0x000fe40007f9e0ff */
[----:B------:R-:W-:-:S03]  /*1cff0*/  LOP3.LUT R24, R25, 0x380, RZ, 0xc0, !PT ;  /* 0x0000038019187812 */ /* 0x000fc600078ec0ff */
[----:B------:R-:W3:Y:S01]  /*1d000*/  @P2 LDC R85, c[0x0][0xbf0] ;  /* 0x0002fc00ff552b82 */ /* 0x000ee20000000800 */
[----:B------:R-:W-:Y:S02]  /*1d010*/  LOP3.LUT R32, R33, 0x380, RZ, 0xc0, !PT ;  /* 0x0000038021207812 */ /* 0x000fe400078ec0ff */
[----:B------:R-:W-:Y:S02]  /*1d020*/  SHF.R.U64 R24, R24, 0x3, RZ ;  /* 0x0000000318187819 */ /* 0x000fe400000012ff */
[----:B------:R-:W-:Y:S02]  /*1d030*/  SHF.R.U64 R32, R32, 0x3, RZ ;  /* 0x0000000320207819 */ /* 0x000fe400000012ff */
[----:B------:R-:W-:Y:S02]  /*1d040*/  LOP3.LUT R24, R24, R25, RZ, 0x3c, !PT ;  /* 0x0000001918187212 */ /* 0x000fe400078e3cff */
[----:B------:R-:W-:Y:S01]  /*1d050*/  LOP3.LUT R32, R32, R33, RZ, 0x3c, !PT ;  /* 0x0000002120207212 */ /* 0x000fe200078e3cff */
[----:B------:R-:W-:Y:S01]  /*1d060*/  IMAD.X R33, RZ, RZ, R77, P4 ;  /* 0x000000ffff217224 */ /* 0x000fe200020e064d */
[----:B------:R-:W-:-:S02]  /*1d070*/  IADD3.X R25, RZ, R77, RZ, P5, !PT ;  /* 0x0000004dff197210 */ /* 0x000fc40002ffe4ff */
[----:B------:R-:W-:Y:S01]  /*1d080*/  IADD3 R45, P5, R76, 0x8000, RZ ;  /* 0x000080004c2d7810 */ /* 0x000fe20007fbe0ff */
[----:B0-----:R-:W-:Y:S01]  /*1d090*/  VIADD R15, R14, 0xffffff80 ;  /* 0xffffff800e0f7836 */ /* 0x001fe20000000000 */
[----:B------:R-:W-:Y:S02]  /*1d0a0*/  IADD3 R53, P4, R76, 0xa000, RZ ;  /* 0x0000a0004c357810 */ /* 0x000fe40007f9e0ff */
[----:B------:R-:W-:Y:S02]  /*1d0b0*/  LOP3.LUT R44, R45, 0x380, RZ, 0xc0, !PT ;  /* 0x000003802d2c7812 */ /* 0x000fe400078ec0ff */
[----:B------:R-:W-:Y:S02]  /*1d0c0*/  SHF.R.S32.HI R14, RZ, 0x1f, R15 ;  /* 0x0000001fff0e7819 */ /* 0x000fe4000001140f */
[----:B------:R-:W-:Y:S02]  /*1d0d0*/  LOP3.LUT R52, R53, 0x380, RZ, 0xc0, !PT ;  /* 0x0000038035347812 */ /* 0x000fe400078ec0ff */
[----:B------:R-:W-:-:S02]  /*1d0e0*/  LEA.HI R14, R14, R15, RZ, 0x7 ;  /* 0x0000000f0e0e7211 */ /* 0x000fc400078f38ff */
[----:B------:R-:W-:Y:S02]  /*1d0f0*/  SHF.R.U64 R44, R44, 0x3, RZ ;  /* 0x000000032c2c7819 */ /* 0x000fe400000012ff */
[----:B------:R-:W-:Y:S02]  /*1d100*/  LOP3.LUT R14, R14, 0xffffff80, RZ, 0xc0, !PT ;  /* 0xffffff800e0e7812 */ /* 0x000fe400078ec0ff */
[----:B------:R-:W-:Y:S02]  /*1d110*/  SHF.R.U64 R52, R52, 0x3, RZ ;  /* 0x0000000334347819 */ /* 0x000fe400000012ff */
[----:B------:R-:W-:Y:S01]  /*1d120*/  LOP3.LUT R44, R44, R45, RZ, 0x3c, !PT ;  /* 0x0000002d2c2c7212 */ /* 0x000fe200078e3cff */
[----:B------:R-:W-:Y:S01]  /*1d130*/  IMAD.IADD R14, R15, 0x1, -R14 ;  /* 0x000000010f0e7824 */ /* 0x000fe200078e0a0e */
[----:B------:R-:W-:Y:S01]  /*1d140*/  LOP3.LUT R52, R52, R53, RZ, 0x3c, !PT ;  /* 0x0000003534347212 */ /* 0x000fe200078e3cff */
[--C-:B------:R-:W-:Y:S01]  /*1d150*/  IMAD.X R45, RZ, RZ, R77.reuse, P5 ;  /* 0x000000ffff2d7224 */ /* 0x100fe200028e064d */
[C---:B------:R-:W-:Y:S01]  /*1d160*/  IADD3 R65, P5, R76.reuse, 0xd000, RZ ;  /* 0x0000d0004c417810 */ /* 0x040fe20007fbe0ff */
[----:B------:R-:W-:Y:S01]  /*1d170*/  IMAD.X R53, RZ, RZ, R77, P4 ;  /* 0x000000ffff357224 */ /* 0x000fe200020e064d */
[----:B------:R-:W-:-:S02]  /*1d180*/  IADD3 R69, P4, R76, 0xe000, RZ ;  /* 0x0000e0004c457810 */ /* 0x000fc40007f9e0ff */
[----:B------:R-:W-:Y:S02]  /*1d190*/  LOP3.LUT R64, R65, 0x380, RZ, 0xc0, !PT ;  /* 0x0000038041407812 */ /* 0x000fe400078ec0ff */
[----:B------:R-:W-:Y:S02]  /*1d1a0*/  LOP3.LUT R68, R69, 0x380, RZ, 0xc0, !PT ;  /* 0x0000038045447812 */ /* 0x000fe400078ec0ff */
[----:B------:R-:W-:Y:S02]  /*1d1b0*/  SHF.R.U64 R64, R64, 0x3, RZ ;  /* 0x0000000340407819 */ /* 0x000fe400000012ff */
[----:B------:R-:W-:Y:S02]  /*1d1c0*/  SHF.R.U64 R68, R68, 0x3, RZ ;  /* 0x0000000344447819 */ /* 0x000fe400000012ff */
[----:B------:R-:W-:Y:S01]  /*1d1d0*/  LOP3.LUT R64, R64, R65, RZ, 0x3c, !PT ;  /* 0x0000004140407212 */ /* 0x000fe200078e3cff */
[--C-:B------:R-:W-:Y:S01]  /*1d1e0*/  IMAD.X R65, RZ, RZ, R77.reuse, P5 ;  /* 0x000000ffff417224 */ /* 0x100fe200028e064d */
[----:B------:R-:W-:Y:S01]  /*1d1f0*/  LOP3.LUT R68, R68, R69, RZ, 0x3c, !PT ;  /* 0x0000004544447212 */ /* 0x000fe200078e3cff */
[----:B------:R-:W-:Y:S01]  /*1d200*/  IMAD.X R69, RZ, RZ, R77, P4 ;  /* 0x000000ffff457224 */ /* 0x000fe200020e064d */
[----:B------:R-:W-:Y:S01]  /*1d210*/  IADD3 R89, -R18, R235, RZ ;  /* 0x000000eb12597210 */ /* 0x000fe20007ffe1ff */
[----:B------:R-:W-:Y:S01]  /*1d220*/  BSSY B1, `(.L_x_504) ;  /* 0x00000b3000017945 */ /* 0x000fe20003800000 */
[----:B------:R-:W-:-:S02]  /*1d230*/  SHF.R.S32.HI R87, RZ, 0x1f, R18 ;  /* 0x0000001fff577819 */ /* 0x000fc40000011412 */
[----:B--2---:R-:W-:Y:S01]  /*1d240*/  SHF.R.S32.HI R80, RZ, 0x1f, R84 ;  /* 0x0000001fff507819 */ /* 0x004fe20000011454 */
[----:B------:R-:W-:-:S04]  /*1d250*/  IMAD.WIDE.U32 R4, R84, UR4, R78 ;  /* 0x0000000454047c25 */ /* 0x000fc8000f8e004e */
[----:B------:R-:W-:-:S04]  /*1d260*/  IMAD R8, R80, UR4, RZ ;  /* 0x0000000450087c24 */ /* 0x000fc8000f8e02ff */
[----:B------:R-:W-:Y:S01]  /*1d270*/  IMAD R9, R84, UR5, R8 ;  /* 0x0000000554097c24 */ /* 0x000fe2000f8e0208 */
[----:B------:R-:W-:Y:S01]  /*1d280*/  ULDC.64 UR4, c[0x0][0xb98] ;  /* 0x0002e60000047ab9 */ /* 0x000fe20000000a00 */
[----:B------:R-:W-:-:S03]  /*1d290*/  IMAD.MOV R8, RZ, RZ, -R7 ;  /* 0x000000ffff087224 */ /* 0x000fc600078e0a07 */
[----:B------:R-:W-:Y:S01]  /*1d2a0*/  IADD3 R5, R5, R9, RZ ;  /* 0x0000000905057210 */ /* 0x000fe20007ffe0ff */
[----:B------:R-:W-:Y:S01]  /*1d2b0*/  IMAD R9, R3, R8, R13 ;  /* 0x0000000803097224 */ /* 0x000fe200078e020d */
[----:B------:R-:W-:Y:S01]  /*1d2c0*/  IADD3 R13, P3, R76, 0x2000, RZ ;  /* 0x000020004c0d7810 */ /* 0x000fe20007f7e0ff */
[----:B------:R-:W-:Y:S02]  /*1d2d0*/  IMAD R8, R20, UR4, RZ ;  /* 0x0000000414087c24 */ /* 0x000fe4000f8e02ff */
[----:B------:R-:W-:-:S04]  /*1d2e0*/  IMAD.WIDE.U32 R4, R21, UR4, R4 ;  /* 0x0000000415047c25 */ /* 0x000fc8000f8e0004 */
[----:B------:R-:W-:Y:S01]  /*1d2f0*/  IMAD R10, R21, UR5, R8 ;  /* 0x00000005150a7c24 */ /* 0x000fe2000f8e0208 */
[----:B------:R-:W-:Y:S01]  /*1d300*/  SHF.R.S32.HI R8, RZ, 0x1f, R9 ;  /* 0x0000001fff087819 */ /* 0x000fe20000011409 */
[----:B------:R-:W-:Y:S01]  /*1d310*/  ULDC.64 UR4, c[0x0][0xb88] ;  /* 0x0002e20000047ab9 */ /* 0x000fe20000000a00 */
[----:B------:R-:W-:Y:S02]  /*1d320*/  IADD3 R4, P0, R7, R4, RZ ;  /* 0x0000000407047210 */ /* 0x000fe40007f1e0ff */
[----:B------:R-:W-:Y:S01]  /*1d330*/  IADD3 R7, P1, R76, 0x1000, RZ ;  /* 0x000010004c077810 */ /* 0x000fe20007f3e0ff */
[----:B------:R-:W-:Y:S01]  /*1d340*/  IMAD R12, R8, UR4, RZ ;  /* 0x00000004080c7c24 */ /* 0x000fe2000f8e02ff */
[----:B------:R-:W-:Y:S02]  /*1d350*/  IADD3.X R5, R11, R5, R10, P0, !PT ;  /* 0x000000050b057210 */ /* 0x000fe400007fe40a */
[----:B------:R-:W-:Y:S01]  /*1d360*/  LOP3.LUT R8, R7, 0x380, RZ, 0xc0, !PT ;  /* 0x0000038007087812 */ /* 0x000fe200078ec0ff */
[----:B------:R-:W-:Y:S01]  /*1d370*/  IMAD R11, R9, UR5, R12 ;  /* 0x00000005090b7c24 */ /* 0x000fe2000f8e020c */
[----:B------:R-:W-:Y:S01]  /*1d380*/  LOP3.LUT R12, R13, 0x380, RZ, 0xc0, !PT ;  /* 0x000003800d0c7812 */ /* 0x000fe200078ec0ff */
[----:B------:R-:W-:Y:S01]  /*1d390*/  IMAD.WIDE.U32 R4, R9, UR4, R4 ;  /* 0x0000000409047c25 */ /* 0x000fe2000f8e0004 */
[----:B------:R-:W-:Y:S01]  /*1d3a0*/  ULDC.64 UR4, c[0x0][0xb50] ;  /* 0x0002d40000047ab9 */ /* 0x000fe20000000a00 */
[----:B------:R-:W-:-:S02]  /*1d3b0*/  SHF.R.U64 R8, R8, 0x3, RZ ;  /* 0x0000000308087819 */ /* 0x000fc400000012ff */
[----:B------:R-:W-:Y:S01]  /*1d3c0*/  IMAD.IADD R5, R5, 0x1, R11 ;  /* 0x0000000105057824 */ /* 0x000fe200078e020b */
[----:B------:R-:W-:Y:S01]  /*1d3d0*/  LEA R10, P0, R4, UR4, 0x2 ;  /* 0x00000004040a7c11 */ /* 0x000fe2000f8010ff */
[----:B------:R-:W-:Y:S01]  /*1d3e0*/  IMAD.X R9, RZ, RZ, R77, P1 ;  /* 0x000000ffff097224 */ /* 0x000fe200008e064d */
[----:B------:R-:W-:Y:S02]  /*1d3f0*/  SHF.R.U64 R12, R12, 0x3, RZ ;  /* 0x000000030c0c7819 */ /* 0x000fe400000012ff */
[----:B------:R-:W-:Y:S01]  /*1d400*/  LEA.HI.X R11, R4, UR5, R5, 0x2, P0 ;  /* 0x00000005040b7c11 */ /* 0x000fe200080f1405 */
[----:B------:R-:W-:Y:S01]  /*1d410*/  SHFL.IDX PT, R50, R10, RZ, 0x1c1f ;  /* 0x001c1fff0a327589 */ /* 0x000fe200000e0000 */
[----:B------:R-:W-:Y:S01]  /*1d420*/  IADD3 R29, P0, R76, 0x4000, RZ ;  /* 0x000040004c1d7810 */ /* 0x000fe20007f1e0ff */
[----:B------:R-:W-:Y:S01]  /*1d430*/  IMAD R4, R82, 0x80, R86 ;  /* 0x0000008052047824 */ /* 0x000fe200078e0256 */
[----:B------:R-:W-:Y:S01]  /*1d440*/  IADD3 R37, P1, R76, 0x6000, RZ ;  /* 0x000060004c257810 */ /* 0x000fe20007f3e0ff */
[----:B------:R-:W0:Y:S01]  /*1d450*/  SHFL.IDX PT, R51, R11, RZ, 0x1c1f ;  /* 0x001c1fff0b337589 */ /* 0x000e2200000e0000 */
[----:B------:R-:W-:Y:S01]  /*1d460*/  LOP3.LUT R28, R29, 0x380, RZ, 0xc0, !PT ;  /* 0x000003801d1c7812 */ /* 0x000fe200078ec0ff */
[----:B------:R-:W-:Y:S01]  /*1d470*/  ULDC.64 UR4, c[0x0][0xaa0] ;  /* 0x0002a80000047ab9 */ /* 0x000fe20000000a00 */
[----:B------:R-:W-:Y:S01]  /*1d480*/  LOP3.LUT R12, R12, R13, RZ, 0x3c, !PT ;  /* 0x0000000d0c0c7212 */ /* 0x000fe200078e3cff */
[----:B------:R-:W-:Y:S01]  /*1d490*/  IMAD.X R13, RZ, RZ, R77, P3 ;  /* 0x000000ffff0d7224 */ /* 0x000fe200018e064d */
[----:B------:R-:W-:Y:S01]  /*1d4a0*/  SHF.R.U64 R28, R28, 0x3, RZ ;  /* 0x000000031c1c7819 */ /* 0x000fe200000012ff */
[----:B------:R-:W-:Y:S01]  /*1d4b0*/  SHFL.IDX PT, R54, R10, 0x1, 0x1c1f ;  /* 0x003c1f000a367f89 */ /* 0x000fe200000e0000 */
[----:B------:R-:W-:-:S02]  /*1d4c0*/  LOP3.LUT R36, R37, 0x380, RZ, 0xc0, !PT ;  /* 0x0000038025247812 */ /* 0x000fc400078ec0ff */
[----:B------:R-:W-:Y:S01]  /*1d4d0*/  IADD3 R41, P3, R76, 0x7000, RZ ;  /* 0x000070004c297810 */ /* 0x000fe20007f7e0ff */
[----:B------:R-:W2:Y:S01]  /*1d4e0*/  SHFL.IDX PT, R55, R11, 0x1, 0x1c1f ;  /* 0x003c1f000b377f89 */ /* 0x000ea200000e0000 */
[----:B------:R-:W-:Y:S01]  /*1d4f0*/  LOP3.LUT R28, R28, R29, RZ, 0x3c, !PT ;  /* 0x0000001d1c1c7212 */ /* 0x000fe200078e3cff */
[--C-:B------:R-:W-:Y:S01]  /*1d500*/  IMAD.X R29, RZ, RZ, R77.reuse, P0 ;  /* 0x000000ffff1d7224 */ /* 0x100fe200000e064d */
[----:B------:R-:W-:Y:S02]  /*1d510*/  SHF.R.U64 R36, R36, 0x3, RZ ;  /* 0x0000000324247819 */ /* 0x000fe400000012ff */
[----:B------:R-:W-:Y:S02]  /*1d520*/  LOP3.LUT R40, R41, 0x380, RZ, 0xc0, !PT ;  /* 0x0000038029287812 */ /* 0x000fe400078ec0ff */
[----:B------:R-:W-:Y:S02]  /*1d530*/  IADD3 R49, P0, R76, 0x9000, RZ ;  /* 0x000090004c317810 */ /* 0x000fe40007f1e0ff */
[----:B------:R-:W-:Y:S01]  /*1d540*/  LOP3.LUT R36, R36, R37, RZ, 0x3c, !PT ;  /* 0x0000002524247212 */ /* 0x000fe200078e3cff */
[----:B------:R-:W-:Y:S01]  /*1d550*/  IMAD.X R37, RZ, RZ, R77, P1 ;  /* 0x000000ffff257224 */ /* 0x000fe200008e064d */
[----:B------:R-:W-:-:S02]  /*1d560*/  SHF.R.U64 R40, R40, 0x3, RZ ;  /* 0x0000000328287819 */ /* 0x000fc400000012ff */
[----:B------:R-:W-:Y:S02]  /*1d570*/  LOP3.LUT R48, R49, 0x380, RZ, 0xc0, !PT ;  /* 0x0000038031307812 */ /* 0x000fe400078ec0ff */
[----:B------:R-:W-:Y:S02]  /*1d580*/  IADD3 R57, P1, R76, 0xb000, RZ ;  /* 0x0000b0004c397810 */ /* 0x000fe40007f3e0ff */
[----:B------:R-:W-:Y:S02]  /*1d590*/  LOP3.LUT R40, R40, R41, RZ, 0x3c, !PT ;  /* 0x0000002928287212 */ /* 0x000fe400078e3cff */
[----:B------:R-:W-:Y:S02]  /*1d5a0*/  SHF.R.U64 R48, R48, 0x3, RZ ;  /* 0x0000000330307819 */ /* 0x000fe400000012ff */
[----:B------:R-:W-:Y:S02]  /*1d5b0*/  IADD3.X R41, RZ, R77, RZ, P3, !PT ;  /* 0x0000004dff297210 */ /* 0x000fe40001ffe4ff */
[----:B------:R-:W-:-:S02]  /*1d5c0*/  LOP3.LUT R56, R57, 0x380, RZ, 0xc0, !PT ;  /* 0x0000038039387812 */ /* 0x000fc400078ec0ff */
[----:B------:R-:W-:Y:S02]  /*1d5d0*/  IADD3 R61, P3, R76, 0xc000, RZ ;  /* 0x0000c0004c3d7810 */ /* 0x000fe40007f7e0ff */
[----:B------:R-:W-:Y:S02]  /*1d5e0*/  LOP3.LUT R48, R48, R49, RZ, 0x3c, !PT ;  /* 0x0000003130307212 */ /* 0x000fe400078e3cff */
[----:B------:R-:W-:Y:S02]  /*1d5f0*/  SHF.R.U64 R56, R56, 0x3, RZ ;  /* 0x0000000338387819 */ /* 0x000fe400000012ff */
[----:B------:R-:W-:Y:S02]  /*1d600*/  LOP3.LUT R60, R61, 0x380, RZ, 0xc0, !PT ;  /* 0x000003803d3c7812 */ /* 0x000fe400078ec0ff */
[----:B------:R-:W-:Y:S02]  /*1d610*/  IADD3.X R49, RZ, R77, RZ, P0, !PT ;  /* 0x0000004dff317210 */ /* 0x000fe400007fe4ff */
[----:B------:R-:W-:-:S02]  /*1d620*/  LOP3.LUT P0, RZ, R14, 0x3, RZ, 0xc0, !PT ;  /* 0x000000030eff7812 */ /* 0x000fc4000780c0ff */
[----:B------:R-:W-:Y:S01]  /*1d630*/  LOP3.LUT R56, R56, R57, RZ, 0x3c, !PT ;  /* 0x0000003938387212 */ /* 0x000fe200078e3cff */
[--C-:B------:R-:W-:Y:S01]  /*1d640*/  IMAD.X R57, RZ, RZ, R77.reuse, P1 ;  /* 0x000000ffff397224 */ /* 0x100fe200008e064d */
[----:B------:R-:W-:Y:S02]  /*1d650*/  SHF.R.U64 R60, R60, 0x3, RZ ;  /* 0x000000033c3c7819 */ /* 0x000fe400000012ff */
[C---:B------:R-:W-:Y:S02]  /*1d660*/  ISETP.GE.OR P1, PT, R4.reuse, R81, P0 ;  /* 0x000000510400720c */ /* 0x040fe40000726670 */
[----:B------:R-:W-:Y:S02]  /*1d670*/  IADD3 R4, R4, 0x8, RZ ;  /* 0x0000000804047810 */ /* 0x000fe40007ffe0ff */
[----:B------:R-:W-:Y:S01]  /*1d680*/  LOP3.LUT R60, R60, R61, RZ, 0x3c, !PT ;  /* 0x0000003d3c3c7212 */ /* 0x000fe200078e3cff */
[----:B------:R-:W-:Y:S01]  /*1d690*/  IMAD.X R61, RZ, RZ, R77, P3 ;  /* 0x000000ffff3d7224 */ /* 0x000fe200018e064d */
[----:B------:R-:W-:-:S02]  /*1d6a0*/  LOP3.LUT R8, R8, R7, RZ, 0x3c, !PT ;  /* 0x0000000708087212 */ /* 0x000fc400078e3cff */
[----:B------:R-:W-:Y:S02]  /*1d6b0*/  IADD3 R5, P3, R76, 0xf000, RZ ;  /* 0x0000f0004c057810 */ /* 0x000fe40007f7e0ff */
[----:B------:R-:W-:Y:S02]  /*1d6c0*/  ISETP.GE.OR P0, PT, R4, R81, P0 ;  /* 0x000000510400720c */ /* 0x000fe40000706670 */
[----:B------:R-:W-:Y:S01]  /*1d6d0*/  LOP3.LUT R7, R76, 0x380, RZ, 0xc0, !PT ;  /* 0x000003804c077812 */ /* 0x000fe200078ec0ff */
[----:B0-----:R0:W-:Y:S01]  /*1d6e0*/  @!P1 ST.E desc[UR42][R50.64], R0 ;  /* 0x0000000032009985 */ /* 0x0011e2000c10192a */
[----:B------:R-:W-:Y:S02]  /*1d6f0*/  SHF.R.S32.HI R86, RZ, 0x1f, R88 ;  /* 0x0000001fff567819 */ /* 0x000fe40000011458 */
[----:B------:R-:W-:Y:S02]  /*1d700*/  LOP3.LUT R4, R5, 0x380, RZ, 0xc0, !PT ;  /* 0x0000038005047812 */ /* 0x000fe400078ec0ff */
[----:B------:R-:W-:-:S02]  /*1d710*/  SHF.R.U64 R7, R7, 0x3, RZ ;  /* 0x0000000307077819 */ /* 0x000fc400000012ff */
[----:B------:R-:W-:Y:S02]  /*1d720*/  LEA.HI R86, R86, R88, RZ, 0x3 ;  /* 0x0000005856567211 */ /* 0x000fe400078f18ff */
[----:B------:R-:W-:Y:S01]  /*1d730*/  SHF.R.U64 R4, R4, 0x3, RZ ;  /* 0x0000000304047819 */ /* 0x000fe200000012ff */
[----:B--2---:R2:W-:Y:S01]  /*1d740*/  @!P0 ST.E desc[UR42][R54.64], R2 ;  /* 0x0000000236008985 */ /* 0x0045e2000c10192a */
[----:B------:R-:W-:Y:S02]  /*1d750*/  LOP3.LUT R76, R7, R76, RZ, 0x3c, !PT ;  /* 0x0000004c074c7212 */ /* 0x000fe400078e3cff */
[----:B------:R-:W-:Y:S01]  /*1d760*/  LOP3.LUT R86, R86, 0xfffffff8, RZ, 0xc0, !PT ;  /* 0xfffffff856567812 */ /* 0x000fe200078ec0ff */
[----:B------:R-:W5:Y:S01]  /*1d770*/  LD.E.128 R8, desc[UR42][R8.64] ;  /* 0x0000002a08087980 */ /* 0x000f62000c101d00 */
[----:B------:R-:W-:Y:S02]  /*1d780*/  LOP3.LUT R72, R4, R5, RZ, 0x3c, !PT ;  /* 0x0000000504487212 */ /* 0x000fe400078e3cff */
[----:B------:R-:W-:Y:S01]  /*1d790*/  IADD3.X R73, RZ, R77, RZ, P3, !PT ;  /* 0x0000004dff497210 */ /* 0x000fe20001ffe4ff */
[----:B------:R4:W5:Y:S01]  /*1d7a0*/  LD.E.128 R4, desc[UR42][R76.64] ;  /* 0x0000002a4c047980 */ /* 0x000962000c101d00 */
[----:B------:R-:W-:-:S03]  /*1d7b0*/  IMAD.IADD R86, R88, 0x1, -R86 ;  /* 0x0000000158567824 */ /* 0x000fc600078e0a56 */
[----:B------:R-:W5:Y:S01]  /*1d7c0*/  LD.E.128 R12, desc[UR42][R12.64] ;  /* 0x0000002a0c0c7980 */ /* 0x000f62000c101d00 */
[----:B0-----:R-:W-:-:S03]  /*1d7d0*/  IMAD R0, R86, 0x20, R23 ;  /* 0x0000002056007824 */ /* 0x001fc600078e0217 */
[----:B------:R-:W5:Y:S01]  /*1d7e0*/  LD.E.128 R24, desc[UR42][R24.64] ;  /* 0x0000002a18187980 */ /* 0x000f62000c101d00 */
[----:B----4-:R-:W-:-:S03]  /*1d7f0*/  IMAD R77, R79, UR4, RZ ;  /* 0x000000044f4d7c24 */ /* 0x010fc6000f8e02ff */
[----:B------:R-:W5:Y:S01]  /*1d800*/  LD.E.128 R28, desc[UR42][R28.64] ;  /* 0x0000002a1c1c7980 */ /* 0x000f62000c101d00 */
[C---:B------:R-:W-:Y:S02]  /*1d810*/  IMAD R79, R78.reuse, UR5, R77 ;  /* 0x000000054e4f7c24 */ /* 0x040fe4000f8e024d */
[----:B------:R-:W-:Y:S01]  /*1d820*/  IMAD.WIDE.U32 R76, R78, UR4, RZ ;  /* 0x000000044e4c7c25 */ /* 0x000fe2000f8e00ff */
[----:B------:R-:W-:Y:S01]  /*1d830*/  ULDC.64 UR4, c[0x0][0xae8] ;  /* 0x0002ba0000047ab9 */ /* 0x000fe20000000a00 */
[----:B------:R-:W-:Y:S01]  /*1d840*/  LEA R78, R82, R0, 0x7 ;  /* 0x00000000524e7211 */ /* 0x000fe200078e38ff */
[----:B------:R-:W5:Y:S01]  /*1d850*/  LD.E.128 R32, desc[UR42][R32.64] ;  /* 0x0000002a20207980 */ /* 0x000f62000c101d00 */
[----:B------:R-:W-:Y:S02]  /*1d860*/  IMAD.IADD R77, R77, 0x1, R79 ;  /* 0x000000014d4d7824 */ /* 0x000fe400078e024f */
[----:B------:R-:W-:Y:S01]  /*1d870*/  IMAD R80, R80, UR4, RZ ;  /* 0x0000000450507c24 */ /* 0x000fe2000f8e02ff */
[----:B------:R-:W5:Y:S01]  /*1d880*/  LD.E.128 R36, desc[UR42][R36.64] ;  /* 0x0000002a24247980 */ /* 0x000f62000c101d00 */
[----:B------:R-:W-:-:S03]  /*1d890*/  IMAD.WIDE.U32 R76, R84, UR4, R76 ;  /* 0x00000004544c7c25 */ /* 0x000fc6000f8e004c */
[----:B------:R-:W5:Y:S01]  /*1d8a0*/  LD.E.128 R40, desc[UR42][R40.64] ;  /* 0x0000002a28287980 */ /* 0x000f62000c101d00 */
[----:B------:R-:W-:Y:S01]  /*1d8b0*/  IMAD R79, R84, UR5, R80 ;  /* 0x00000005544f7c24 */ /* 0x000fe2000f8e0250 */
[----:B------:R-:W-:Y:S01]  /*1d8c0*/  ULDC.64 UR4, c[0x0][0xaf0] ;  /* 0x0002bc0000047ab9 */ /* 0x000fe20000000a00 */
[----:B-1----:R-:W-:Y:S01]  /*1d8d0*/  @P2 IMAD.HI.U32 R0, R78, R83, RZ ;  /* 0x000000534e002227 */ /* 0x002fe200078e00ff */
[----:B------:R-:W5:Y:S03]  /*1d8e0*/  LD.E.128 R44, desc[UR42][R44.64] ;  /* 0x0000002a2c2c7980 */ /* 0x000f66000c101d00 */
[----:B------:R-:W-:Y:S01]  /*1d8f0*/  IMAD.IADD R77, R77, 0x1, R79 ;  /* 0x000000014d4d7824 */ /* 0x000fe200078e024f */
[----:B------:R-:W5:Y:S01]  /*1d900*/  LD.E.128 R48, desc[UR42][R48.64] ;  /* 0x0000002a30307980 */ /* 0x000f62000c101d00 */
[----:B------:R-:W-:Y:S01]  /*1d910*/  IMAD.MOV.U32 R79, RZ, RZ, R78 ;  /* 0x000000ffff4f7224 */ /* 0x000fe200078e004e */
[----:B---3--:R-:W-:Y:S01]  /*1d920*/  @P2 SHF.R.U32.HI R79, RZ, R85, R0 ;  /* 0x00000055ff4f2219 */ /* 0x008fe20000011600 */
[----:B------:R-:W-:Y:S01]  /*1d930*/  IMAD R20, R20, UR4, RZ ;  /* 0x0000000414147c24 */ /* 0x000fe2000f8e02ff */
[----:B--2---:R-:W5:Y:S02]  /*1d940*/  LD.E.128 R52, desc[UR42][R52.64] ;  /* 0x0000002a34347980 */ /* 0x004f64000c101d00 */
[----:B------:R-:W-:Y:S01]  /*1d950*/  SHF.R.S32.HI R0, RZ, 0x1f, R79 ;  /* 0x0000001fff007819 */ /* 0x000fe2000001144f */
[C---:B------:R-:W-:Y:S01]  /*1d960*/  IMAD R83, R21.reuse, UR5, R20 ;  /* 0x0000000515537c24 */ /* 0x040fe2000f8e0214 */
[----:B------:R-:W5:Y:S01]  /*1d970*/  LD.E.128 R56, desc[UR42][R56.64] ;  /* 0x0000002a38387980 */ /* 0x000f62000c101d00 */
[----:B------:R-:W-:Y:S01]  /*1d980*/  IMAD.WIDE.U32 R20, R21, UR4, R76 ;  /* 0x0000000415147c25 */ /* 0x000fe2000f8e004c */
[----:B------:R-:W-:-:S02]  /*1d990*/  ULDC.64 UR4, c[0x0][0xae0] ;  /* 0x0002b80000047ab9 */ /* 0x000fc40000000a00 */
[----:B------:R-:W5:Y:S01]  /*1d9a0*/  LD.E.128 R60, desc[UR42][R60.64] ;  /* 0x0000002a3c3c7980 */ /* 0x000f62000c101d00 */
[----:B------:R-:W-:Y:S01]  /*1d9b0*/  IMAD.MOV R2, RZ, RZ, -R79 ;  /* 0x000000ffff027224 */ /* 0x000fe200078e0a4f */
[----:B------:R-:W-:Y:S01]  /*1d9c0*/  IADD3 R21, R21, R83, RZ ;  /* 0x0000005315157210 */ /* 0x000fe20007ffe0ff */
[----:B------:R-:W-:Y:S01]  /*1d9d0*/  IMAD R0, R0, UR4, RZ ;  /* 0x0000000400007c24 */ /* 0x000fe2000f8e02ff */
[----:B------:R-:W5:Y:S01]  /*1d9e0*/  LD.E.128 R64, desc[UR42][R64.64] ;  /* 0x0000002a40407980 */ /* 0x000f62000c101d00 */
[----:B------:R-:W-:Y:S02]  /*1d9f0*/  IMAD R77, R3, R2, R78 ;  /* 0x00000002034d7224 */ /* 0x000fe400078e024e */
[C---:B------:R-:W-:Y:S01]  /*1da00*/  IMAD R83, R79.reuse, UR5, R0 ;  /* 0x000000054f537c24 */ /* 0x040fe2000f8e0200 */
[----:B------:R-:W5:Y:S01]  /*1da10*/  LD.E.128 R68, desc[UR42][R68.64] ;  /* 0x0000002a44447980 */ /* 0x000f62000c101d00 */
[----:B------:R-:W-:Y:S01]  /*1da20*/  IMAD.WIDE.U32 R2, R79, UR4, R20 ;  /* 0x000000044f027c25 */ /* 0x000fe2000f8e0014 */
[----:B------:R-:W-:Y:S01]  /*1da30*/  SHF.R.S32.HI R0, RZ, 0x1f, R77 ;  /* 0x0000001fff007819 */ /* 0x000fe2000001144d */
[----:B------:R-:W-:Y:S01]  /*1da40*/  ULDC.64 UR4, c[0x0][0xad8] ;  /* 0x0002b60000047ab9 */ /* 0x000fe20000000a00 */
[----:B------:R-:W5:Y:S01]  /*1da50*/  LD.E.128 R72, desc[UR42][R72.64] ;  /* 0x0000002a48487980 */ /* 0x000f62000c101d00 */
[----:B------:R-:W-:-:S02]  /*1da60*/  IMAD.IADD R3, R3, 0x1, R83 ;  /* 0x0000000103037824 */ /* 0x000fc400078e0253 */
[----:B------:R-:W-:Y:S01]  /*1da70*/  IMAD R0, R0, UR4, RZ ;  /* 0x0000000400007c24 */ /* 0x000fe2000f8e02ff */
[----:B------:R-:W-:Y:S01]  /*1da80*/  @!PT LDS RZ, [RZ] ;  /* 0x00000000fffff984 */ /* 0x000fe20000000800 */
[----:B------:R-:W-:Y:S01]  /*1da90*/  @!PT LDS RZ, [RZ] ;  /* 0x00000000fffff984 */ /* 0x000fe20000000800 */
[----:B------:R-:W-:Y:S01]  /*1daa0*/  @!PT LDS RZ, [RZ] ;  /* 0x00000000fffff984 */ /* 0x000fe20000000800 */
[----:B------:R-:W-:Y:S01]  /*1dab0*/  @!PT LDS RZ, [RZ] ;  /* 0x00000000fffff984 */ /* 0x000fe20000000800 */
[----:B------:R0:W-:Y:S06]  /*1dac0*/  MEMBAR.ALL.CTA ;  /* 0x0000000000007992 */ /* 0x0001ec0000008000 */
[----:B0-----:R-:W0:Y:S01]  /*1dad0*/  FENCE.VIEW.ASYNC.S ;  /* 0x00000000000073c6 */ /* 0x001e220000000000 */
[----:B------:R-:W-:-:S04]  /*1dae0*/  IMAD.WIDE.U32 R2, R77, UR4, R2 ;  /* 0x000000044d027c25 */ /* 0x000fc8000f8e0002 */
[----:B------:R-:W-:Y:S01]  /*1daf0*/  IMAD R21, R77, UR5, R0 ;  /* 0x000000054d157c24 */ /* 0x000fe2000f8e0200 */
[----:B------:R-:W-:Y:S01]  /*1db00*/  ULDC.64 UR4, c[0x0][0xa80] ;  /* 0x0002a00000047ab9 */ /* 0x000fe20000000a00 */
[----:B------:R-:W-:Y:S01]  /*1db10*/  IMAD R84, R82, 0x80, R23 ;  /* 0x0000008052547824 */ /* 0x000fe200078e0217 */
[----:B------:R-:W-:Y:S01]  /*1db20*/  LEA R80, P2, R2, UR4, 0x1 ;  /* 0x0000000402507c11 */ /* 0x000fe2000f8408ff */
[----:B------:R-:W-:Y:S02]  /*1db30*/  IMAD.IADD R3, R3, 0x1, R21 ;  /* 0x0000000103037824 */ /* 0x000fe400078e0215 */
[----:B------:R-:W-:-:S03]  /*1db40*/  VIADD R0, R22, 0x38820 ;  /* 0x0003882016007836 */ /* 0x000fc60000000000 */
[----:B------:R-:W-:Y:S02]  /*1db50*/  LEA.HI.X R82, R2, UR5, R3, 0x1, P2 ;  /* 0x0000000502527c11 */ /* 0x000fe400090f0c03 */
[CC--:B------:R-:W-:Y:S02]  /*1db60*/  ISETP.GE.AND P2, PT, R84.reuse, R81.reuse, PT ;  /* 0x000000515400720c */ /* 0x0c0fe40003f46270 */
[----:B------:R-:W-:Y:S01]  /*1db70*/  PRMT R0, RZ, 0x654, R0 ;  /* 0x00000654ff007816 */ /* 0x000fe20000000000 */
[C---:B------:R-:W-:Y:S01]  /*1db80*/  VIADD R76, R84.reuse, 0x40 ;  /* 0x00000040544c7836 */ /* 0x040fe20000000000 */
[----:B------:R-:W-:Y:S01]  /*1db90*/  IADD3 R20, R84, 0x20, RZ ;  /* 0x0000002054147810 */ /* 0x000fe20007ffe0ff */
[----:B------:R-:W-:Y:S01]  /*1dba0*/  VIADD R85, R18, 0xc0 ;  /* 0x000000c012557836 */ /* 0x000fe20000000000 */
[----:B0-----:R0:W1:Y:S01]  /*1dbb0*/  SHFL.IDX PT, R78, R80, RZ, 0x181f ;  /* 0x00181fff504e7589 */ /* 0x00106200000e0000 */
[----:B------:R2:W-:Y:S01]  /*1dbc0*/  SYNCS.ARRIVE.TRANS64.RED.A1T0 RZ, [R0+URZ], RZ ;  /* 0x000000ff00ff79a7 */ /* 0x0005e2000810043f */
[----:B------:R-:W-:-:S02]  /*1dbd0*/  ISETP.GE.AND P1, PT, R20, R81, PT ;  /* 0x000000511400720c */ /* 0x000fc40003f26270 */
[----:B------:R-:W-:Y:S02]  /*1dbe0*/  ISETP.GE.AND P0, PT, R76, R81, PT ;  /* 0x000000514c00720c */ /* 0x000fe40003f06270 */
[----:B------:R-:W-:Y:S01]  /*1dbf0*/  SHF.R.S32.HI R83, RZ, 0x1f, R233 ;  /* 0x0000001fff537819 */ /* 0x000fe200000114e9 */
[----:B--2---:R0:W2:Y:S01]  /*1dc00*/  SHFL.IDX PT, R0, R82, RZ, 0x181f ;  /* 0x00181fff52007589 */ /* 0x0040a200000e0000 */
[----:B------:R-:W-:Y:S02]  /*1dc10*/  SHF.R.S32.HI R86, RZ, 0x1f, R85 ;  /* 0x0000001fff567819 */ /* 0x000fe40000011455 */
[----:B------:R-:W-:Y:S01]  /*1dc20*/  SHF.R.S32.HI R88, RZ, 0x1f, R89 ;  /* 0x0000001fff587819 */ /* 0x000fe20000011459 */
[----:B------:R-:W-:Y:S06]  /*1dc30*/  @P2 BRA `(.L_x_505) ;  /* 0x0000000000442947 */ /* 0x000fec0003800000 */
[----:B------:R-:W-:Y:S02]  /*1dc40*/  ULDC UR4, c[0x0][0xac8] ;  /* 0x0002b20000047ab9 */ /* 0x000fe40000000800 */
[----:B------:R-:W-:Y:S02]  /*1dc50*/  ISETP.GE.AND P2, PT, R18, UR4, PT ;  /* 0x0000000412007c0c */ /* 0x000fe4000bf46270 */
[----:B------:R-:W-:Y:S02]  /*1dc60*/  ISETP.GE.AND P3, PT, R233, UR4, PT ;  /* 0x00000004e9007c0c */ /* 0x000fe4000bf66270 */
[----:B------:R-:W-:-:S09]  /*1dc70*/  ISETP.GE.AND P4, PT, R89, UR4, PT ;  /* 0x0000000459007c0c */ /* 0x000fd2000bf86270 */
[----:B-1----:R-:W-:-:S04]  /*1dc80*/  @!P2 LEA R2, P5, R18, R78, 0x1 ;  /* 0x0000004e1202a211 */ /* 0x002fc800078a08ff */
[----:B--2---:R-:W-:Y:S02]  /*1dc90*/  @!P2 LEA.HI.X R3, R18, R0, R87, 0x1, P5 ;  /* 0x000000001203a211 */ /* 0x004fe400028f0c57 */
[----:B------:R-:W-:-:S03]  /*1dca0*/  ISETP.GE.AND P5, PT, R85, UR4, PT ;  /* 0x0000000455007c0c */ /* 0x000fc6000bfa6270 */
[----:B-----5:R3:W-:Y:S01]  /*1dcb0*/  @!P2 ST.E.128 desc[UR42][R2.64], R4 ;  /* 0x000000040200a985 */ /* 0x0207e2000c101d2a */
[----:B------:R-:W-:-:S04]  /*1dcc0*/  @!P3 LEA R20, P2, R233, R78, 0x1 ;  /* 0x0000004ee914b211 */ /* 0x000fc800078408ff */
        /* <DEDUP_REMOVED lines=8> */
.L_x_505:
[----:B------:R-:W-:Y:S05]  /*1dd50*/  BSYNC B1 ;  /* 0x0000000000017941 */ /* 0x000fea0003800000 */
.L_x_504:
[----:B--2---:R2:W4:Y:S01]  /*1dd60*/  SHFL.IDX PT, R0, R82, 0x1, 0x181f ;  /* 0x00381f0052007f89 */ /* 0x00452200000e0000 */
[----:B------:R-:W-:Y:S03]  /*1dd70*/  BSSY B1, `(.L_x_506) ;  /* 0x0000014000017945 */ /* 0x000fe60003800000 */
[----:B---3--:R2:W3:Y:S01]  /*1dd80*/  SHFL.IDX PT, R20, R80, 0x1, 0x181f ;  /* 0x00381f0050147f89 */ /* 0x0084e200000e0000 */
[----:B------:R-:W-:Y:S05]  /*1dd90*/  @P1 BRA `(.L_x_507) ;  /* 0x0000000000441947 */ /* 0x000fea0003800000 */
[----:B------:R-:W-:Y:S02]  /*1dda0*/  ULDC UR4, c[0x0][0xac8] ;  /* 0x0002b20000047ab9 */ /* 0x000fe40000000800 */
[----:B------:R-:W-:Y:S02]  /*1ddb0*/  ISETP.GE.AND P4, PT, R18, UR4, PT ;  /* 0x0000000412007c0c */ /* 0x000fe4000bf86270 */
[----:B------:R-:W-:Y:S02]  /*1ddc0*/  ISETP.GE.AND P3, PT, R233, UR4, PT ;  /* 0x00000004e9007c0c */ /* 0x000fe4000bf66270 */
[----:B------:R-:W-:Y:S02]  /*1ddd0*/  ISETP.GE.AND P2, PT, R89, UR4, PT ;  /* 0x0000000459007c0c */ /* 0x000fe4000bf46270 */
[----:B------:R-:W-:-:S07]  /*1dde0*/  ISETP.GE.AND P1, PT, R85, UR4, PT ;  /* 0x0000000455007c0c */ /* 0x000fce000bf26270 */
[----:B---3--:R-:W-:-:S04]  /*1ddf0*/  @!P4 LEA R2, P5, R18, R20, 0x1 ;  /* 0x000000141202c211 */ /* 0x008fc800078a08ff */
[----:B----4-:R-:W-:Y:S02]  /*1de00*/  @!P4 LEA.HI.X R3, R18, R0, R87, 0x1, P5 ;  /* 0x000000001203c211 */ /* 0x010fe400028f0c57 */
[----:B-----5:R-:W-:-:S03]  /*1de10*/  @!P3 LEA R4, P5, R233, R20, 0x1 ;  /* 0x00000014e904b211 */ /* 0x020fc600078a08ff */
[----:B------:R3:W-:Y:S01]  /*1de20*/  @!P4 ST.E.128 desc[UR42][R2.64], R8 ;  /* 0x000000080200c985 */ /* 0x0007e2000c101d2a */
        /* <DEDUP_REMOVED lines=8> */
.L_x_507:
[----:B------:R-:W-:Y:S05]  /*1deb0*/  BSYNC B1 ;  /* 0x0000000000017941 */ /* 0x000fea0003800000 */
.L_x_506:
[----:B----4-:R4:W0:Y:S01]  /*1dec0*/  SHFL.IDX PT, R0, R82, 0x2, 0x181f ;  /* 0x00581f0052007f89 */ /* 0x01082200000e0000 */
[----:B------:R-:W-:Y:S03]  /*1ded0*/  BSSY B1, `(.L_x_508) ;  /* 0x0000014000017945 */ /* 0x000fe60003800000 */
[----:B---3-5:R4:W3:Y:S01]  /*1dee0*/  SHFL.IDX PT, R8, R80, 0x2, 0x181f ;  /* 0x00581f0050087f89 */ /* 0x0288e200000e0000 */
[----:B------:R-:W-:Y:S05]  /*1def0*/  @P0 BRA `(.L_x_509) ;  /* 0x0000000000440947 */ /* 0x000fea0003800000 */
[----:B------:R-:W-:Y:S02]  /*1df00*/  ULDC UR4, c[0x0][0xac8] ;  /* 0x0002b20000047ab9 */ /* 0x000fe40000000800 */
[----:B------:R-:W-:Y:S02]  /*1df10*/  ISETP.GE.AND P3, PT, R18, UR4, PT ;  /* 0x0000000412007c0c */ /* 0x000fe4000bf66270 */
[----:B------:R-:W-:Y:S02]  /*1df20*/  ISETP.GE.AND P2, PT, R233, UR4, PT ;  /* 0x00000004e9007c0c */ /* 0x000fe4000bf46270 */
[----:B------:R-:W-:Y:S02]  /*1df30*/  ISETP.GE.AND P1, PT, R89, UR4, PT ;  /* 0x0000000459007c0c */ /* 0x000fe4000bf26270 */
[----:B------:R-:W-:-:S07]  /*1df40*/  ISETP.GE.AND P0, PT, R85, UR4, PT ;  /* 0x0000000455007c0c */ /* 0x000fce000bf06270 */
[CC--:B---3--:R-:W-:Y:S02]  /*1df50*/  @!P3 LEA R2, P5, R18.reuse, R8.reuse, 0x1 ;  /* 0x000000081202b211 */ /* 0x0c8fe400078a08ff */
[----:B------:R-:W-:Y:S02]  /*1df60*/  @!P2 LEA R4, P4, R233, R8, 0x1 ;  /* 0x00000008e904a211 */ /* 0x000fe400078808ff */
[----:B0-----:R-:W-:Y:S02]  /*1df70*/  @!P3 LEA.HI.X R3, R18, R0, R87, 0x1, P5 ;  /* 0x000000001203b211 */ /* 0x001fe400028f0c57 */
        /* <DEDUP_REMOVED lines=9> */
.L_x_509:
[----:B------:R-:W-:Y:S05]  /*1e010*/  BSYNC B1 ;  /* 0x0000000000017941 */ /* 0x000fea0003800000 */
.L_x_508:
[----:B0-----:R-:W-:Y:S01]  /*1e020*/  VIADD R0, R84, 0x60 ;  /* 0x0000006054007836 */ /* 0x001fe20000000000 */
[----:B--2-4-:R-:W0:Y:S04]  /*1e030*/  SHFL.IDX PT, R82, R82, 0x3, 0x181f ;  /* 0x00781f0052527f89 */ /* 0x014e2800000e0000 */
[----:B------:R-:W-:Y:S01]  /*1e040*/  ISETP.GE.AND P0, PT, R0, R81, PT ;  /* 0x000000510000720c */ /* 0x000fe20003f06270 */
[----:B------:R-:W2:-:S12]  /*1e050*/  SHFL.IDX PT, R80, R80, 0x3, 0x181f ;  /* 0x00781f0050507f89 */ /* 0x000e9800000e0000 */
[----:B------:R-:W-:Y:S05]  /*1e060*/  @P0 BRA `(.L_x_510) ;  /* 0x0000000c00e00947 */ /* 0x000fea0003800000 */
[----:B------:R-:W-:Y:S02]  /*1e070*/  ULDC UR4, c[0x0][0xac8] ;  /* 0x0002b20000047ab9 */ /* 0x000fe40000000800 */
[----:B------:R-:W-:Y:S02]  /*1e080*/  ISETP.GE.AND P3, PT, R18, UR4, PT ;  /* 0x0000000412007c0c */ /* 0x000fe4000bf66270 */
[----:B------:R-:W-:Y:S02]  /*1e090*/  ISETP.GE.AND P4, PT, R233, UR4, PT ;  /* 0x00000004e9007c0c */ /* 0x000fe4000bf86270 */
[----:B------:R-:W-:-:S09]  /*1e0a0*/  ISETP.GE.AND P5, PT, R89, UR4, PT ;  /* 0x0000000459007c0c */ /* 0x000fd2000bfa6270 */
[CC--:B--2---:R-:W-:Y:S02]  /*1e0b0*/  @!P3 LEA R2, P0, R18.reuse, R80.reuse, 0x1 ;  /* 0x000000501202b211 */ /* 0x0c4fe400078008ff */
[-C--:B------:R-:W-:Y:S02]  /*1e0c0*/  @!P4 LEA R4, P1, R233, R80.reuse, 0x1 ;  /* 0x00000050e904c211 */ /* 0x080fe400078208ff */
[----:B------:R-:W-:Y:S02]  /*1e0d0*/  @!P5 LEA R6, P2, R89, R80, 0x1 ;  /* 0x000000505906d211 */ /* 0x000fe400078408ff */
[-C--:B0-----:R-:W-:Y:S02]  /*1e0e0*/  @!P3 LEA.HI.X R3, R18, R82.reuse, R87, 0x1, P0 ;  /* 0x000000521203b211 */ /* 0x081fe400000f0c57 */
[-C--:B------:R-:W-:Y:S02]  /*1e0f0*/  @!P4 LEA.HI.X R5, R233, R82.reuse, R83, 0x1, P1 ;  /* 0x00000052e905c211 */ /* 0x080fe400008f0c53 */
[----:B------:R-:W-:Y:S01]  /*1e100*/  @!P5 LEA.HI.X R7, R89, R82, R88, 0x1, P2 ;  /* 0x000000525907d211 */ /* 0x000fe200010f0c58 */
[----:B------:R4:W-:Y:S01]  /*1e110*/  @!P3 ST.E.128 desc[UR42][R2.64], R24 ;  /* 0x000000180200b985 */ /* 0x0009e2000c101d2a */
[----:B------:R-:W-:-:S03]  /*1e120*/  ISETP.GE.AND P0, PT, R85, UR4, PT ;  /* 0x0000000455007c0c */ /* 0x000fc6000bf06270 */
[----:B------:R4:W-:Y:S04]  /*1e130*/  @!P4 ST.E.128 desc[UR42][R4.64], R40 ;  /* 0x000000280400c985 */ /* 0x0009e8000c101d2a */
[----:B------:R4:W-:Y:S06]  /*1e140*/  @!P5 ST.E.128 desc[UR42][R6.64], R56 ;  /* 0x000000380600d985 */ /* 0x0009ec000c101d2a */
[----:B------:R-:W-:Y:S05]  /*1e150*/  @P0 BRA `(.L_x_510) ;  /* 0x0000000c00a40947 */ /* 0x000fea0003800000 */
[----:B----4-:R-:W-:-:S04]  /*1e160*/  LEA R2, P0, R85, R80, 0x1 ;  /* 0x0000005055027211 */ /* 0x010fc800078008ff */
[----:B------:R-:W-:-:S05]  /*1e170*/  LEA.HI.X R3, R85, R82, R86, 0x1, P0 ;  /* 0x0000005255037211 */ /* 0x000fca00000f0c56 */
[----:B------:R0:W-:Y:S01]  /*1e180*/  ST.E.128 desc[UR42][R2.64], R72 ;  /* 0x0000004802007985 */ /* 0x0001e2000c101d2a */
[----:B------:R-:W-:Y:S05]  /*1e190*/  BRA `(.L_x_510) ;  /* 0x0000000c00947947 */ /* 0x000fea0003800000 */
.L_x_501:
[----:B------:R-:W2:Y:S01]  /*1e1a0*/  LDL R9, [R1+0x20] ;  /* 0x0000200001097983 */ /* 0x000ea20000100800 */
[----:B------:R-:W-:-:S03]  /*1e1b0*/  ULDC.64 UR4, c[0x0][0xc00] ;  /* 0x0003000000047ab9 */ /* 0x000fc60000000a00 */
[----:B------:R-:W3:Y:S01]  /*1e1c0*/  LDL R8, [R1+0x44] ;  /* 0x0000440001087983 */ /* 0x000ee20000100800 */
[----:B------:R-:W-:Y:S01]  /*1e1d0*/  ISETP.NE.U32.AND P0, PT, RZ, UR4, PT ;  /* 0x00000004ff007c0c */ /* 0x000fe2000bf05070 */
[----:B------:R-:W-:Y:S01]  /*1e1e0*/  IMAD.MOV.U32 R0, RZ, RZ, RZ ;  /* 0x000000ffff007224 */ /* 0x000fe200078e00ff */
[----:B------:R-:W1:Y:S02]  /*1e1f0*/  LDC R25, c[0x0][0xbe8] ;  /* 0x0002fa00ff197b82 */ /* 0x000e640000000800 */
[----:B------:R-:W-:Y:S01]  /*1e200*/  ISETP.NE.AND.EX P0, PT, RZ, UR5, PT, P0 ;  /* 0x00000005ff007c0c */ /* 0x000fe2000bf05300 */
[C---:B--2---:R-:W-:Y:S01]  /*1e210*/  IMAD.SHL.U32 R4, R9.reuse, 0x4, RZ ;  /* 0x0000000409047824 */ /* 0x044fe200078e00ff */
[----:B---3--:R-:W-:-:S04]  /*1e220*/  SHF.L.U64.HI R5, R9, 0x2, R8 ;  /* 0x0000000209057819 */ /* 0x008fc80000010208 */
[----:B------:R-:W-:-:S04]  /*1e230*/  IADD3 R2, P1, R4, UR4, RZ ;  /* 0x0000000404027c10 */ /* 0x000fc8000ff3e0ff */
[----:B------:R-:W-:Y:S01]  /*1e240*/  IADD3.X R3, R5, UR5, RZ, P1, !PT ;  /* 0x0000000505037c10 */ /* 0x000fe20008ffe4ff */
[----:B------:R-:W-:Y:S02]  /*1e250*/  ULDC.64 UR4, c[0x0][0xc08] ;  /* 0x0003020000047ab9 */ /* 0x000fe40000000a00 */
[----:B------:R-:W-:Y:S02]  /*1e260*/  ISETP.NE.U32.AND P1, PT, RZ, UR4, PT ;  /* 0x00000004ff007c0c */ /* 0x000fe4000bf25070 */
[----:B------:R2:W5:Y:S02]  /*1e270*/  @P0 LDG.E R0, desc[UR42][R2.64] ;  /* 0x0000002a02000981 */ /* 0x000564000c1e1900 */
[----:B------:R-:W-:Y:S01]  /*1e280*/  ISETP.NE.AND.EX P1, PT, RZ, UR5, PT, P1 ;  /* 0x00000005ff007c0c */ /* 0x000fe2000bf25310 */
[----:B------:R-:W3:-:S12]  /*1e290*/  S2R R7, SR_TID.X ;  /* 0x0000000000077919 */ /* 0x000ed80000002100 */
[----:B------:R-:W-:Y:S01]  /*1e2a0*/  @P1 IADD3 R4, P2, R4, UR4, RZ ;  /* 0x0000000404041c10 */ /* 0x000fe2000ff5e0ff */
[----:B------:R-:W-:Y:S02]  /*1e2b0*/  ULDC UR4, c[0x0][0xa88] ;  /* 0x0002a20000047ab9 */ /* 0x000fe40000000800 */
[----:B------:R-:W-:Y:S02]  /*1e2c0*/  MOV R6, UR4 ;  /* 0x0000000400067c02 */ /* 0x000fe40008000f00 */
[----:B------:R-:W-:-:S05]  /*1e2d0*/  @P1 IADD3.X R5, R5, UR5, RZ, P2, !PT ;  /* 0x0000000505051c10 */ /* 0x000fca00097fe4ff */
[----:B------:R2:W5:Y:S01]  /*1e2e0*/  @P1 LDG.E R6, desc[UR42][R4.64] ;  /* 0x0000002a04061981 */ /* 0x000562000c1e1900 */
[----:B-1----:R-:W-:Y:S01]  /*1e2f0*/  ISETP.NE.AND P2, PT, R25, 0x1, PT ;  /* 0x000000011900780c */ /* 0x002fe20003f45270 */
[----:B---3--:R-:W-:-:S12]  /*1e300*/  VIADD R24, R7, 0xffffff80 ;  /* 0xffffff8007187836 */ /* 0x008fd80000000000 */
[----:B------:R-:W1:Y:S01]  /*1e310*/  @P2 LDC R27, c[0x0][0xbec] ;  /* 0x0002fb00ff1b2b82 */ /* 0x000e620000000800 */
[----:B------:R-:W-:Y:S01]  /*1e320*/  ISETP.GE.AND P3, PT, R24, 0x80, PT ;  /* 0x000000801800780c */ /* 0x000fe20003f66270 */
[----:B--2---:R-:W-:-:S12]  /*1e330*/  @P1 BRA `(.L_x_511) ;  /* 0x0000000000101947 */ /* 0x004fd80003800000 */
[----:B------:R-:W-:Y:S05]  /*1e340*/  @!P0 BRA `(.L_x_511) ;  /* 0x00000000000c8947 */ /* 0x000fea0003800000 */
[----:B------:R-:W2:Y:S04]  /*1e350*/  LDG.E R5, desc[UR42][R2.64] ;  /* 0x0000002a02057981 */ /* 0x000ea8000c1e1900 */
[----:B-----5:R-:W2:Y:S02]  /*1e360*/  LDG.E R6, desc[UR42][R2.64+0x4] ;  /* 0x0000042a02067981 */ /* 0x020ea4000c1e1900 */
[----:B--2---:R-:W-:-:S07]  /*1e370*/  IMAD.IADD R6, R6, 0x1, -R5 ;  /* 0x0000000106067824 */ /* 0x004fce00078e0a05 */
.L_x_511:
[----:B------:R-:W2:Y:S04]  /*1e380*/  LDL R20, [R1+0x3c] ;  /* 0x00003c0001147983 */ /* 0x000ea80000100800 */
[----:B------:R3:W5:Y:S01]  /*1e390*/  LDL R14, [R1+0x54] ;  /* 0x00005400010e7983 */ /* 0x0007620000100800 */
[----:B------:R-:W-:Y:S01]  /*1e3a0*/  BSSY B1, `(.L_x_512) ;  /* 0x000002d000017945 */ /* 0x000fe20003800000 */
[----:B------:R-:W-:Y:S02]  /*1e3b0*/  SEL R13, R9, RZ, !P0 ;  /* 0x000000ff090d7207 */ /* 0x000fe40004000000 */
[----:B------:R-:W-:Y:S02]  /*1e3c0*/  SEL R12, R8, RZ, !P0 ;  /* 0x000000ff080c7207 */ /* 0x000fe40004000000 */
[----:B-----5:R-:W-:-:S02]  /*1e3d0*/  SHF.R.S32.HI R11, RZ, 0x1f, R0 ;  /* 0x0000001fff0b7819 */ /* 0x020fc40000011400 */
[----:B--2---:R-:W-:Y:S01]  /*1e3e0*/  SHF.R.S32.HI R10, RZ, 0x1f, R20 ;  /* 0x0000001fff0a7819 */ /* 0x004fe20000011414 */
[----:B---3--:R-:W-:Y:S06]  /*1e3f0*/  @P3 BRA `(.L_x_513) ;  /* 0x00000000009c3947 */ /* 0x008fec0003800000 */
[----:B------:R-:W2:Y:S01]  /*1e400*/  LDC R9, c[0x0][0xbe8] ;  /* 0x0002fa00ff097b82 */ /* 0x000ea20000000800 */
[----:B------:R-:W-:-:S05]  /*1e410*/  IMAD R2, R14, 0x80, R7 ;  /* 0x000000800e027824 */ /* 0x000fca00078e0207 */
[----:B------:R-:W-:Y:S01]  /*1e420*/  IADD3 R8, R2, -0x80, RZ ;  /* 0xffffff8002087810 */ /* 0x000fe20007ffe0ff */
[----:B--2---:R-:W-:-:S05]  /*1e430*/  IMAD R3, R6, R9, RZ ;  /* 0x0000000906037224 */ /* 0x004fca00078e02ff */
[----:B------:R-:W-:-:S13]  /*1e440*/  ISETP.GE.AND P0, PT, R8, R3, PT ;  /* 0x000000030800720c */ /* 0x000fda0003f06270 */
[----:B------:R-:W-:Y:S05]  /*1e450*/  @P0 BRA `(.L_x_513) ;  /* 0x0000000000840947 */ /* 0x000fea0003800000 */
[----:B------:R-:W-:Y:S01]  /*1e460*/  ISETP.NE.AND P0, PT, R9, 0x1, PT ;  /* 0x000000010900780c */ /* 0x000fe20003f05270 */
[----:B------:R-:W-:Y:S01]  /*1e470*/  ULDC.64 UR4, c[0x0][0xb90] ;  /* 0x0002e40000047ab9 */ /* 0x000fe20000000a00 */
[----:B------:R-:W-:Y:S02]  /*1e480*/  IMAD.MOV.U32 R2, RZ, RZ, R0 ;  /* 0x000000ffff027224 */ /* 0x000fe400078e0000 */
[----:B------:R-:W-:Y:S02]  /*1e490*/  IMAD R7, R10, UR4, RZ ;  /* 0x000000040a077c24 */ /* 0x000fe4000f8e02ff */
[----:B------:R-:W-:Y:S02]  /*1e4a0*/  IMAD.MOV.U32 R3, RZ, RZ, R11 ;  /* 0x000000ffff037224 */ /* 0x000fe400078e000b */
[----:B------:R-:W-:Y:S02]  /*1e4b0*/  IMAD.MOV.U32 R5, RZ, RZ, R8 ;  /* 0x000000ffff057224 */ /* 0x000fe400078e0008 */
[----:B------:R-:W-:-:S03]  /*1e4c0*/  IMAD.WIDE.U32 R2, R20, UR4, R2 ;  /* 0x0000000414027c25 */ /* 0x000fc6000f8e0002 */
[----:B------:R-:W2:Y:S01]  /*1e4d0*/  @P0 LDC R15, c[0x0][0xbec] ;  /* 0x0002fb00ff0f0b82 */ /* 0x000ea20000000800 */
[----:B------:R-:W-:Y:S01]  /*1e4e0*/  IMAD R7, R20, UR5, R7 ;  /* 0x0000000514077c24 */ /* 0x000fe2000f8e0207 */
[----:B------:R-:W-:-:S04]  /*1e4f0*/  ULDC.64 UR4, c[0x0][0xb98] ;  /* 0x0002e60000047ab9 */ /* 0x000fc80000000a00 */
[----:B------:R-:W-:Y:S02]  /*1e500*/  IADD3 R3, R3, R7, RZ ;  /* 0x0000000703037210 */ /* 0x000fe40007ffe0ff */
[----:B------:R-:W3:Y:S01]  /*1e510*/  @P0 LDC R21, c[0x0][0xbf0] ;  /* 0x0002fc00ff150b82 */ /* 0x000ee20000000800 */
[----:B------:R-:W-:-:S04]  /*1e520*/  IMAD.WIDE.U32 R2, R13, UR4, R2 ;  /* 0x000000040d027c25 */ /* 0x000fc8000f8e0002 */
[----:B--2---:R-:W-:-:S05]  /*1e530*/  @P0 IMAD.HI.U32 R4, R8, R15, RZ ;  /* 0x0000000f08040227 */ /* 0x004fca00078e00ff */
[----:B---3--:R-:W-:Y:S01]  /*1e540*/  @P0 SHF.R.U32.HI R5, RZ, R21, R4 ;  /* 0x00000015ff050219 */ /* 0x008fe20000011604 */
[----:B------:R-:W-:-:S03]  /*1e550*/  IMAD R4, R12, UR4, RZ ;  /* 0x000000040c047c24 */ /* 0x000fc6000f8e02ff */
[----:B------:R-:W-:Y:S01]  /*1e560*/  IADD3 R2, P0, R5, R2, RZ ;  /* 0x0000000205027210 */ /* 0x000fe20007f1e0ff */
[----:B------:R-:W-:-:S04]  /*1e570*/  IMAD.MOV R7, RZ, RZ, -R5 ;  /* 0x000000ffff077224 */ /* 0x000fc800078e0a05 */
[----:B------:R-:W-:Y:S01]  /*1e580*/  IMAD R7, R9, R7, R8 ;  /* 0x0000000709077224 */ /* 0x000fe200078e0208 */
[----:B------:R-:W-:Y:S01]  /*1e590*/  SHF.R.S32.HI R9, RZ, 0x1f, R5 ;  /* 0x0000001fff097819 */ /* 0x000fe20000011405 */
[----:B------:R-:W-:Y:S01]  /*1e5a0*/  IMAD R8, R13, UR5, R4 ;  /* 0x000000050d087c24 */ /* 0x000fe2000f8e0204 */
[----:B------:R-:W-:Y:S02]  /*1e5b0*/  ULDC.64 UR4, c[0x0][0xb88] ;  /* 0x0002e20000047ab9 */ /* 0x000fe40000000a00 */
[----:B------:R-:W-:Y:S02]  /*1e5c0*/  SHF.R.S32.HI R4, RZ, 0x1f, R7 ;  /* 0x0000001fff047819 */ /* 0x000fe40000011407 */
[----:B------:R-:W-:-:S03]  /*1e5d0*/  IADD3.X R3, R9, R3, R8, P0, !PT ;  /* 0x0000000309037210 */ /* 0x000fc600007fe408 */
[----:B------:R-:W-:Y:S02]  /*1e5e0*/  IMAD R4, R4, UR4, RZ ;  /* 0x0000000404047c24 */ /* 0x000fe4000f8e02ff */
[----:B------:R-:W-:-:S04]  /*1e5f0*/  IMAD.WIDE.U32 R2, R7, UR4, R2 ;  /* 0x0000000407027c25 */ /* 0x000fc8000f8e0002 */
[----:B------:R-:W-:Y:S01]  /*1e600*/  IMAD R5, R7, UR5, R4 ;  /* 0x0000000507057c24 */ /* 0x000fe2000f8e0204 */
[----:B------:R-:W-:Y:S02]  /*1e610*/  ULDC.64 UR4, c[0x0][0xb50] ;  /* 0x0002d40000047ab9 */ /* 0x000fe40000000a00 */
[----:B------:R-:W-:Y:S01]  /*1e620*/  LEA R4, P0, R2, UR4, 0x2 ;  /* 0x0000000402047c11 */ /* 0x000fe2000f8010ff */
[----:B------:R-:W-:-:S05]  /*1e630*/  IMAD.IADD R3, R3, 0x1, R5 ;  /* 0x0000000103037824 */ /* 0x000fca00078e0205 */
[----:B------:R-:W-:Y:S01]  /*1e640*/  LEA.HI.X R5, R2, UR5, R3, 0x2, P0 ;  /* 0x0000000502057c11 */ /* 0x000fe200080f1403 */
[----:B------:R-:W-:-:S05]  /*1e650*/  IMAD.MOV.U32 R3, RZ, RZ, -0x800000 ;  /* 0xff800000ff037424 */ /* 0x000fca00078e00ff */
[----:B------:R2:W-:Y:S02]  /*1e660*/  STG.E desc[UR42][R4.64], R3 ;  /* 0x0000000304007986 */ /* 0x0005e4000c10192a */
.L_x_513:
[----:B------:R-:W-:Y:S05]  /*1e670*/  BSYNC B1 ;  /* 0x0000000000017941 */ /* 0x000fea0003800000 */
.L_x_512:
[----:B--2---:R-:W-:Y:S01]  /*1e680*/  SHF.R.S32.HI R4, RZ, 0x1f, R24 ;  /* 0x0000001fff047819 */ /* 0x004fe20000011418 */
[----:B------:R-:W2:Y:S01]  /*1e690*/  @P2 LDC R9, c[0x0][0xbf0] ;  /* 0x0002fc00ff092b82 */ /* 0x000ea20000000800 */
[----:B------:R-:W-:Y:S01]  /*1e6a0*/  ULDC.64 UR4, c[0x0][0xaa0] ;  /* 0x0002a80000047ab9 */ /* 0x000fe20000000a00 */
[----:B------:R-:W-:Y:S01]  /*1e6b0*/  SHF.R.S32.HI R21, RZ, 0x1f, R18 ;  /* 0x0000001fff157819 */ /* 0x000fe20000011412 */
[----:B------:R-:W-:Y:S01]  /*1e6c0*/  IMAD R3, R11, UR4, RZ ;  /* 0x000000040b037c24 */ /* 0x000fe2000f8e02ff */
[----:B------:R-:W-:-:S03]  /*1e6d0*/  LEA.HI R4, R4, R24, RZ, 0x3 ;  /* 0x0000001804047211 */ /* 0x000fc600078f18ff */
[----:B------:R-:W-:Y:S01]  /*1e6e0*/  IMAD R5, R0, UR5, R3 ;  /* 0x0000000500057c24 */ /* 0x000fe2000f8e0203 */
[----:B------:R-:W-:Y:S01]  /*1e6f0*/  LOP3.LUT R4, R4, 0xfffffff8, RZ, 0xc0, !PT ;  /* 0xfffffff804047812 */ /* 0x000fe200078ec0ff */
[----:B------:R-:W-:Y:S01]  /*1e700*/  IMAD.WIDE.U32 R2, R0, UR4, RZ ;  /* 0x0000000400027c25 */ /* 0x000fe2000f8e00ff */
[----:B------:R-:W-:Y:S02]  /*1e710*/  ULDC.64 UR4, c[0x0][0xae8] ;  /* 0x0002ba0000047ab9 */ /* 0x000fe40000000a00 */
[----:B------:R-:W-:Y:S01]  /*1e720*/  IADD3 R4, R24, -R4, RZ ;  /* 0x8000000418047210 */ /* 0x000fe20007ffe0ff */
[----:B------:R-:W-:Y:S02]  /*1e730*/  IMAD R0, R10, UR4, RZ ;  /* 0x000000040a007c24 */ /* 0x000fe4000f8e02ff */
[----:B------:R-:W-:Y:S02]  /*1e740*/  IMAD.IADD R3, R3, 0x1, R5 ;  /* 0x0000000103037824 */ /* 0x000fe400078e0205 */
[----:B------:R-:W-:-:S02]  /*1e750*/  IMAD R4, R4, 0x20, R23 ;  /* 0x0000002004047824 */ /* 0x000fc400078e0217 */
[----:B------:R-:W-:Y:S02]  /*1e760*/  IMAD R7, R20, UR5, R0 ;  /* 0x0000000514077c24 */ /* 0x000fe4000f8e0200 */
[----:B------:R-:W-:Y:S02]  /*1e770*/  IMAD R8, R14, 0x80, R4 ;  /* 0x000000800e087824 */ /* 0x000fe400078e0204 */
[----:B------:R-:W-:Y:S01]  /*1e780*/  IMAD.WIDE.U32 R2, R20, UR4, R2 ;  /* 0x0000000414027c25 */ /* 0x000fe2000f8e0002 */
[----:B------:R-:W-:Y:S01]  /*1e790*/  ULDC.64 UR4, c[0x0][0xaf0] ;  /* 0x0002bc0000047ab9 */ /* 0x000fe20000000a00 */
[----:B------:R-:W-:Y:S02]  /*1e7a0*/  SHF.R.S32.HI R20, RZ, 0x1f, R233 ;  /* 0x0000001fff147819 */ /* 0x000fe400000114e9 */
[----:B-1----:R-:W-:Y:S01]  /*1e7b0*/  @P2 IMAD.HI.U32 R0, R8, R27, RZ ;  /* 0x0000001b08002227 */ /* 0x002fe200078e00ff */
[----:B------:R-:W-:-:S03]  /*1e7c0*/  MOV R5, R8 ;  /* 0x0000000800057202 */ /* 0x000fc60000000f00 */
[----:B------:R-:W-:Y:S01]  /*1e7d0*/  IMAD.IADD R3, R3, 0x1, R7 ;  /* 0x0000000103037824 */ /* 0x000fe200078e0207 */
[----:B--2---:R-:W-:Y:S01]  /*1e7e0*/  @P2 SHF.R.U32.HI R5, RZ, R9, R0 ;  /* 0x00000009ff052219 */ /* 0x004fe20000011600 */
[----:B------:R-:W-:Y:S02]  /*1e7f0*/  IMAD R4, R12, UR4, RZ ;  /* 0x000000040c047c24 */ /* 0x000fe4000f8e02ff */
[----:B------:R-:W-:Y:S01]  /*1e800*/  IMAD.WIDE.U32 R2, R13, UR4, R2 ;  /* 0x000000040d027c25 */ /* 0x000fe2000f8e0002 */
[----:B------:R-:W-:-:S03]  /*1e810*/  SHF.R.S32.HI R0, RZ, 0x1f, R5 ;  /* 0x0000001fff007819 */ /* 0x000fc60000011405 */
[----:B------:R-:W-:Y:S02]  /*1e820*/  IMAD.MOV R7, RZ, RZ, -R5 ;  /* 0x000000ffff077224 */ /* 0x000fe400078e0a05 */
[----:B------:R-:W-:Y:S01]  /*1e830*/  IMAD R9, R13, UR5, R4 ;  /* 0x000000050d097c24 */ /* 0x000fe2000f8e0204 */
[----:B------:R-:W-:Y:S01]  /*1e840*/  ULDC.64 UR4, c[0x0][0xae0] ;  /* 0x0002b80000047ab9 */ /* 0x000fe20000000a00 */
[----:B------:R-:W-:Y:S02]  /*1e850*/  IMAD R7, R25, R7, R8 ;  /* 0x0000000719077224 */ /* 0x000fe400078e0208 */
[----:B------:R-:W-:Y:S02]  /*1e860*/  IMAD R4, R0, UR4, RZ ;  /* 0x0000000400047c24 */ /* 0x000fe4000f8e02ff */
[----:B------:R-:W-:Y:S01]  /*1e870*/  IMAD.IADD R3, R3, 0x1, R9 ;  /* 0x0000000103037824 */ /* 0x000fe200078e0209 */
[----:B------:R-:W-:Y:S01]  /*1e880*/  SHF.R.S32.HI R0, RZ, 0x1f, R7 ;  /* 0x0000001fff007819 */ /* 0x000fe20000011407 */
[----:B------:R-:W-:-:S02]  /*1e890*/  IMAD R9, R5, UR5, R4 ;  /* 0x0000000505097c24 */ /* 0x000fc4000f8e0204 */
[----:B------:R-:W-:Y:S01]  /*1e8a0*/  IMAD.WIDE.U32 R2, R5, UR4, R2 ;  /* 0x0000000405027c25 */ /* 0x000fe2000f8e0002 */
[----:B------:R-:W-:-:S03]  /*1e8b0*/  ULDC.64 UR4, c[0x0][0xad8] ;  /* 0x0002b60000047ab9 */ /* 0x000fc60000000a00 */
[----:B------:R-:W-:Y:S01]  /*1e8c0*/  IMAD R0, R0, UR4, RZ ;  /* 0x0000000400007c24 */ /* 0x000fe2000f8e02ff */
[----:B------:R-:W-:-:S03]  /*1e8d0*/  IADD3 R3, R3, R9, RZ ;  /* 0x0000000903037210 */ /* 0x000fc60007ffe0ff */
[C---:B------:R-:W-:Y:S02]  /*1e8e0*/  IMAD R9, R7.reuse, UR5, R0 ;  /* 0x0000000507097c24 */ /* 0x040fe4000f8e0200 */
[----:B------:R-:W-:Y:S01]  /*1e8f0*/  IMAD.WIDE.U32 R4, R7, UR4, R2 ;  /* 0x0000000407047c25 */ /* 0x000fe2000f8e0002 */
[----:B------:R-:W-:-:S03]  /*1e900*/  ULDC.64 UR4, c[0x0][0xa80] ;  /* 0x0002a00000047ab9 */ /* 0x000fc60000000a00 */
[----:B------:R-:W-:Y:S01]  /*1e910*/  IMAD.IADD R3, R5, 0x1, R9 ;  /* 0x0000000105037824 */ /* 0x000fe200078e0209 */
[----:B------:R-:W-:Y:S01]  /*1e920*/  LEA R2, P0, R4, UR4, 0x1 ;  /* 0x0000000404027c11 */ /* 0x000fe2000f8008ff */
[----:B------:R-:W-:Y:S01]  /*1e930*/  IMAD.IADD R7, R235, 0x1, -R18 ;  /* 0x00000001eb077824 */ /* 0x000fe200078e0a12 */
[----:B------:R-:W-:Y:S01]  /*1e940*/  UMOV UR4, 0xffffffff ;  /* 0xffffffff00047882 */ /* 0x000fe20000000000 */
[----:B------:R-:W-:Y:S01]  /*1e950*/  IADD3 R9, R18, 0xc0, RZ ;  /* 0x000000c012097810 */ /* 0x000fe20007ffe0ff */
[----:B------:R-:W-:Y:S01]  /*1e960*/  IMAD R5, R14, 0x80, R23 ;  /* 0x000000800e057824 */ /* 0x000fe200078e0217 */
[----:B------:R-:W-:Y:S02]  /*1e970*/  LEA.HI.X R3, R4, UR5, R3, 0x1, P0 ;  /* 0x0000000504037c11 */ /* 0x000fe400080f0c03 */
[----:B------:R-:W-:Y:S02]  /*1e980*/  SHF.R.S32.HI R8, RZ, 0x1f, R7 ;  /* 0x0000001fff087819 */ /* 0x000fe40000011407 */
[----:B------:R-:W-:Y:S01]  /*1e990*/  SHF.R.S32.HI R10, RZ, 0x1f, R9 ;  /* 0x0000001fff0a7819 */ /* 0x000fe20000011409 */
[----:B------:R-:W-:Y:S06]  /*1e9a0*/  BRA.DIV UR4, `(.L_x_514) ;  /* 0x000000a604987947 */ /* 0x000fec000b800000 */
[----:B------:R1:W2:Y:S04]  /*1e9b0*/  SHFL.IDX PT, R0, R3, RZ, 0x181f ;  /* 0x00181fff03007589 */ /* 0x0002a800000e0000 */
[----:B------:R1:W3:Y:S02]  /*1e9c0*/  SHFL.IDX PT, R14, R2, RZ, 0x181f ;  /* 0x00181fff020e7589 */ /* 0x0002e400000e0000 */
.L_x_747:
[----:B------:R-:W-:Y:S01]  /*1e9d0*/  IMAD R25, R6, R25, RZ ;  /* 0x0000001906197224 */ /* 0x000fe200078e02ff */
[----:B------:R-:W-:Y:S04]  /*1e9e0*/  BSSY B1, `(.L_x_515) ;  /* 0x0000014000017945 */ /* 0x000fe80003800000 */
[----:B------:R-:W-:-:S13]  /*1e9f0*/  ISETP.GE.AND P0, PT, R5, R25, PT ;  /* 0x000000190500720c */ /* 0x000fda0003f06270 */
        /* <DEDUP_REMOVED lines=8> */
[----:B--2---:R-:W-:Y:S02]  /*1ea80*/  @!P3 LEA.HI.X R13, R18, R0, R21, 0x1, P5 ;  /* 0x00000000120db211 */ /* 0x004fe400028f0c15 */
        /* <DEDUP_REMOVED lines=9> */
.L_x_516:
[----:B------:R-:W-:Y:S05]  /*1eb20*/  BSYNC B1 ;  /* 0x0000000000017941 */ /* 0x000fea0003800000 */
.L_x_515:
[----:B------:R-:W-:-:S03]  /*1eb30*/  UMOV UR4, 0xffffffff ;  /* 0xffffffff00047882 */ /* 0x000fc60000000000 */
[----:B------:R-:W-:Y:S05]  /*1eb40*/  BRA.DIV UR4, `(.L_x_517) ;  /* 0x000000a604647947 */ /* 0x000fea000b800000 */
[----:B--2---:R2:W0:Y:S04]  /*1eb50*/  SHFL.IDX PT, R0, R3, 0x1, 0x181f ;  /* 0x00381f0003007f89 */ /* 0x00442800000e0000 */
[----:B---34-:R2:W3:Y:S02]  /*1eb60*/  SHFL.IDX PT, R14, R2, 0x1, 0x181f ;  /* 0x00381f00020e7f89 */ /* 0x0184e400000e0000 */
.L_x_751:
[----:B------:R-:W-:Y:S01]  /*1eb70*/  VIADD R4, R5, 0x20 ;  /* 0x0000002005047836 */ /* 0x000fe20000000000 */
        /* <DEDUP_REMOVED lines=20> */
.L_x_519:
[----:B------:R-:W-:Y:S05]  /*1ecc0*/  BSYNC B1 ;  /* 0x0000000000017941 */ /* 0x000fea0003800000 */
.L_x_518:
[----:B------:R-:W-:-:S03]  /*1ecd0*/  UMOV UR4, 0xffffffff ;  /* 0xffffffff00047882 */ /* 0x000fc60000000000 */
[----:B------:R-:W-:Y:S05]  /*1ece0*/  BRA.DIV UR4, `(.L_x_520) ;  /* 0x000000a604447947 */ /* 0x000fea000b800000 */
[----:B0-----:R0:W0:Y:S04]  /*1ecf0*/  SHFL.IDX PT, R0, R3, 0x2, 0x181f ;  /* 0x00581f0003007f89 */ /* 0x00102800000e0000 */
[----:B---34-:R3:W4:Y:S02]  /*1ed00*/  SHFL.IDX PT, R14, R2, 0x2, 0x181f ;  /* 0x00581f00020e7f89 */ /* 0x01872400000e0000 */
.L_x_755:
        /* <DEDUP_REMOVED lines=9> */
[CC--:B----4-:R-:W-:Y:S02]  /*1eda0*/  @!P3 LEA R12, P5, R18.reuse, R14.reuse, 0x1 ;  /* 0x0000000e120cb211 */ /* 0x0d0fe400078a08ff */
        /* <DEDUP_REMOVED lines=11> */
.L_x_522:
[----:B------:R-:W-:Y:S05]  /*1ee60*/  BSYNC B1 ;  /* 0x0000000000017941 */ /* 0x000fea0003800000 */
.L_x_521:
[----:B------:R-:W-:-:S03]  /*1ee70*/  UMOV UR4, 0xffffffff ;  /* 0xffffffff00047882 */ /* 0x000fc60000000000 */
[----:B------:R-:W-:Y:S05]  /*1ee80*/  BRA.DIV UR4, `(.L_x_523) ;  /* 0x000000a604247947 */ /* 0x000fea000b800000 */
[----:B0-----:R0:W0:Y:S04]  /*1ee90*/  SHFL.IDX PT, R0, R3, 0x3, 0x181f ;  /* 0x00781f0003007f89 */ /* 0x00102800000e0000 */
[----:B----4-:R4:W0:Y:S02]  /*1eea0*/  SHFL.IDX PT, R14, R2, 0x3, 0x181f ;  /* 0x00781f00020e7f89 */ /* 0x01082400000e0000 */
.L_x_759:
[----:B-1234-:R-:W-:-:S05]  /*1eeb0*/  VIADD R2, R5, 0x60 ;  /* 0x0000006005027836 */ /* 0x01efca0000000000 */
[----:B------:R-:W-:-:S13]  /*1eec0*/  ISETP.GE.AND P0, PT, R2, R25, PT ;  /* 0x000000190200720c */ /* 0x000fda0003f06270 */
[----:B------:R-:W-:Y:S05]  /*1eed0*/  @P0 BRA `(.L_x_510) ;  /* 0x0000000000440947 */ /* 0x000fea0003800000 */
[----:B------:R-:W-:Y:S02]  /*1eee0*/  ULDC UR4, c[0x0][0xac8] ;  /* 0x0002b20000047ab9 */ /* 0x000fe40000000800 */
[----:B------:R-:W-:Y:S02]  /*1eef0*/  ISETP.GE.AND P3, PT, R18, UR4, PT ;  /* 0x0000000412007c0c */ /* 0x000fe4000bf66270 */
[----:B------:R-:W-:Y:S02]  /*1ef00*/  ISETP.GE.AND P2, PT, R233, UR4, PT ;  /* 0x00000004e9007c0c */ /* 0x000fe4000bf46270 */
[----:B------:R-:W-:Y:S02]  /*1ef10*/  ISETP.GE.AND P1, PT, R7, UR4, PT ;  /* 0x0000000407007c0c */ /* 0x000fe4000bf26270 */
[----:B------:R-:W-:-:S07]  /*1ef20*/  ISETP.GE.AND P0, PT, R9, UR4, PT ;  /* 0x0000000409007c0c */ /* 0x000fce000bf06270 */
[CC--:B0-----:R-:W-:Y:S02]  /*1ef30*/  @!P3 LEA R2, P5, R18.reuse, R14.reuse, 0x1 ;  /* 0x0000000e1202b211 */ /* 0x0c1fe400078a08ff */
[----:B------:R-:W-:Y:S02]  /*1ef40*/  @!P2 LEA R4, P4, R233, R14, 0x1 ;  /* 0x0000000ee904a211 */ /* 0x000fe400078808ff */
[----:B------:R-:W-:Y:S02]  /*1ef50*/  @!P3 LEA.HI.X R3, R18, R0, R21, 0x1, P5 ;  /* 0x000000001203b211 */ /* 0x000fe400028f0c15 */
        /* <DEDUP_REMOVED lines=9> */
.L_x_510:
[----:B------:R-:W-:Y:S05]  /*1eff0*/  BSYNC B0 ;  /* 0x0000000000007941 */ /* 0x000fea0003800000 */
.L_x_500:
[----:B0-----:R-:W5:Y:S01]  /*1f000*/  LDL R0, [R1+0xc] ;  /* 0x00000c0001007983 */ /* 0x001f620000100800 */
[----:B------:R-:W-:Y:S02]  /*1f010*/  ULDC UR4, c[0x0][0xc3c] ;  /* 0x00030f0000047ab9 */ /* 0x000fe40000000800 */
[----:B-----5:R-:W-:-:S13]  /*1f020*/  ISETP.GE.AND P0, PT, R0, UR4, PT ;  /* 0x0000000400007c0c */ /* 0x020fda000bf06270 */
[----:B------:R-:W-:Y:S05]  /*1f030*/  @!P0 BRA `(.L_x_524) ;  /* 0xfffffe20005c8947 */ /* 0x000fea000383ffff */
[----:B------:R-:W-:Y:S05]  /*1f040*/  BRA `(.L_x_343) ;  /* 0x0000007800007947 */ /* 0x000fea0003800000 */
.L_x_341:
[----:B------:R-:W-:-:S08]  /*1f050*/  NOP ;  /* 0x0000000000007918 */ /* 0x000fd00000000000 */
[----:B------:R-:W0:-:S00]  /*1f060*/  USETMAXREG.DEALLOC.CTAPOOL 0x18 ;  /* 0x00000018000079c8 */ /* 0x000e0000080e0500 */
[----:B0-----:R-:W2:Y:S01]  /*1f070*/  LDL.LU R2, [R1+0x34] ;  /* 0x0000340001027983 */ /* 0x001ea20000300800 */
[----:B------:R-:W-:-:S06]  /*1f080*/  LOP3.LUT R0, R0, 0x3, RZ, 0xc0, !PT ;  /* 0x0000000300007812 */ /* 0x000fcc00078ec0ff */
[----:B------:R-:W0:Y:S02]  /*1f090*/  SHFL.IDX PT, R0, R0, RZ, 0x1f ;  /* 0x00001fff00007589 */ /* 0x000e2400000e0000 */
[----:B0-----:R-:W-:Y:S02]  /*1f0a0*/  ISETP.NE.AND P0, PT, R0, RZ, PT ;  /* 0x000000ff0000720c */ /* 0x001fe40003f05270 */
[----:B------:R-:W-:Y:S02]  /*1f0b0*/  MOV R0, RZ ;  /* 0x000000ff00007202 */ /* 0x000fe40000000f00 */
[----:B--2---:R-:W-:-:S09]  /*1f0c0*/  LOP3.LUT R2, R2, 0xfffffffd, RZ, 0xc0, !PT ;  /* 0xfffffffd02027812 */ /* 0x004fd200078ec0ff */
[----:B------:R-:W-:-:S05]  /*1f0d0*/  @P0 LOP3.LUT R2, R2, 0x2, RZ, 0xfc, !PT ;  /* 0x0000000202020812 */ /* 0x000fca00078efcff */
[----:B------:R0:W-:Y:S01]  /*1f0e0*/  STL [R1+0x34], R2 ;  /* 0x0000340201007387 */ /* 0x0001e20000100800 */
[----:B------:R-:W-:Y:S05]  /*1f0f0*/  @!P0 BRA `(.L_x_525) ;  /* 0x00000000001c8947 */ /* 0x000fea0003800000 */
[----:B------:R-:W1:Y:S08]  /*1f100*/  S2UR UR5, SR_CgaCtaId ;  /* 0x00000000000579c3 */ /* 0x000e700000008800 */
[----:B------:R-:W-:Y:S06]  /*1f110*/  BAR.SYNC.DEFER_BLOCKING 0x5, 0x180 ;  /* 0x0146000000007b1d */ /* 0x000fec0000010000 */
[----:B------:R-:W-:-:S02]  /*1f120*/  UMOV UR4, 0x400 ;  /* 0x0000040000047882 */ /* 0x000fc40000000000 */
[----:B-1----:R-:W-:-:S09]  /*1f130*/  ULEA UR4, UR5, UR4, 0x18 ;  /* 0x0000000405047291 */ /* 0x002fd2000f8ec03f */
[----:B------:R-:W1:Y:S01]  /*1f140*/  LDS.128 R16, [UR4+0x388d0] ;  /* 0x0388d004ff107984 */ /* 0x000e620008000c00 */
[----:B------:R-:W-:Y:S06]  /*1f150*/  BAR.ARV 0x4, 0x180 ;  /* 0x0106000000007b1d */ /* 0x000fec0000002000 */
[----:B------:R-:W-:Y:S05]  /*1f160*/  BRA `(.L_x_526) ;  /* 0x0000000400fc7947 */ /* 0x000fea0003800000 */
.L_x_525:
[----:B0-----:R-:W0:Y:S01]  /*1f170*/  S2R R2, SR_TID.X ;  /* 0x0000000000027919 */ /* 0x001e220000002100 */
[----:B------:R-:W-:Y:S01]  /*1f180*/  ULDC UR4, c[0x0][0xc3c] ;  /* 0x00030f0000047ab9 */ /* 0x000fe20000000800 */
[----:B------:R-:W1:Y:S01]  /*1f190*/  S2UR UR6, SR_CTAID.X ;  /* 0x00000000000679c3 */ /* 0x000e620000002500 */
[----:B------:R-:W-:Y:S01]  /*1f1a0*/  ULDC UR5, c[0x0][0xc38] ;  /* 0x00030e0000057ab9 */ /* 0x000fe20000000800 */
        /* <DEDUP_REMOVED lines=8> */
[C---:B------:R-:W-:Y:S01]  /*1f230*/  ISETP.GE.U32.AND P2, PT, R5.reuse, 0x2, PT ;  /* 0x000000020500780c */ /* 0x040fe20003f46070 */
[----:B------:R-:W-:Y:S01]  /*1f240*/  IMAD.MOV.U32 R16, RZ, RZ, RZ ;  /* 0x000000ffff107224 */ /* 0x000fe200078e00ff */
        /* <DEDUP_REMOVED lines=13> */
[----:B0-----:R-:W-:-:S04]  /*1f320*/  SEL R2, R2, RZ, P4 ;  /* 0x000000ff02027207 */ /* 0x001fc80002000000 */
[----:B------:R-:W-:-:S05]  /*1f330*/  IADD3 R6, R3, R2, RZ ;  /* 0x0000000203067210 */ /* 0x000fca0007ffe0ff */
[----:B------:R-:W0:Y:S02]  /*1f340*/  SHFL.UP PT, R2, R6, 0x10, RZ ;  /* 0x0600000006027989 */ /* 0x000e2400000e00ff */
[----:B0-----:R-:W-:-:S05]  /*1f350*/  SEL R7, R2, RZ, P5 ;  /* 0x000000ff02077207 */ /* 0x001fca0002800000 */
[----:B------:R-:W-:-:S05]  /*1f360*/  IMAD.IADD R2, R6, 0x1, R7 ;  /* 0x0000000106027824 */ /* 0x000fca00078e0207 */
[----:B------:R-:W0:Y:S02]  /*1f370*/  SHFL.IDX PT, R4, R2, 0x1f, 0x1f ;  /* 0x03e01f0002047f89 */ /* 0x000e2400000e0000 */
[----:B0-----:R-:W-:-:S04]  /*1f380*/  IMAD R4, R4, UR5, RZ ;  /* 0x0000000504047c24 */ /* 0x001fc8000f8e02ff */
[----:B------:R-:W-:Y:S01]  /*1f390*/  IMAD.MOV.U32 R7, RZ, RZ, R4 ;  /* 0x000000ffff077224 */ /* 0x000fe200078e0004 */
[----:B-1----:R-:W-:-:S13]  /*1f3a0*/  ISETP.GT.AND P6, PT, R4, UR6, PT ;  /* 0x0000000604007c0c */ /* 0x002fda000bfc4270 */
[----:B------:R-:W-:Y:S05]  /*1f3b0*/  @P6 BRA `(.L_x_527) ;  /* 0x0000000000a06947 */ /* 0x000fea0003800000 */
[----:B------:R-:W0:Y:S01]  /*1f3c0*/  LDC R6, c[0x0][0xc3c] ;  /* 0x00030f00ff067b82 */ /* 0x000e220000000800 */
[----:B------:R-:W-:Y:S01]  /*1f3d0*/  MOV R4, R7 ;  /* 0x0000000700047202 */ /* 0x000fe20000000f00 */
[----:B------:R-:W-:Y:S01]  /*1f3e0*/  UMOV UR4, URZ ;  /* 0x0000003f00047c82 */ /* 0x000fe20008000000 */
[----:B------:R-:W-:Y:S01]  /*1f3f0*/  ULDC UR7, c[0x0][0xc3c] ;  /* 0x00030f0000077ab9 */ /* 0x000fe20000000800 */
[----:B------:R-:W-:-:S05]  /*1f400*/  ULDC UR5, c[0x0][0xc38] ;  /* 0x00030e0000057ab9 */ /* 0x000fca0000000800 */
.L_x_531:
[----:B------:R-:W-:Y:S01]  /*1f410*/  UIADD3 UR4, UR4, 0x1f, URZ ;  /* 0x0000001f04047890 */ /* 0x000fe2000fffe03f */
[----:B------:R-:W-:-:S05]  /*1f420*/  IMAD.U32 R19, RZ, RZ, UR7 ;  /* 0x00000007ff137e24 */ /* 0x000fca000f8e00ff */
[----:B0-----:R-:W-:-:S13]  /*1f430*/  ISETP.LE.AND P6, PT, R6, UR4, PT ;  /* 0x0000000406007c0c */ /* 0x001fda000bfc3270 */
[----:B------:R-:W-:Y:S05]  /*1f440*/  @P6 BRA `(.L_x_528) ;  /* 0x0000000400206947 */ /* 0x000fea0003800000 */
[----:B------:R-:W-:Y:S01]  /*1f450*/  VIADD R7, R5, UR4 ;  /* 0x0000000405077c36 */ /* 0x000fe20008000000 */
[----:B------:R-:W-:Y:S01]  /*1f460*/  BSSY B0, `(.L_x_529) ;  /* 0x0000007000007945 */ /* 0x000fe20003800000 */
[----:B------:R-:W-:-:S03]  /*1f470*/  IMAD.MOV.U32 R0, RZ, RZ, RZ ;  /* 0x000000ffff007224 */ /* 0x000fc600078e00ff */
[----:B------:R-:W-:-:S13]  /*1f480*/  ISETP.GE.OR P6, PT, R7, R6, !P0 ;  /* 0x000000060700720c */ /* 0x000fda00047c6670 */
[----:B------:R-:W-:Y:S05]  /*1f490*/  @P6 BRA `(.L_x_530) ;  /* 0x00000000000c6947 */ /* 0x000fea0003800000 */
[----:B------:R-:W0:Y:S02]  /*1f4a0*/  LDC.64 R2, c[0x0][0xc80] ;  /* 0x00032000ff027b82 */ /* 0x000e240000000a00 */
[----:B0-----:R-:W-:-:S05]  /*1f4b0*/  IMAD.WIDE R2, R7, 0x4, R2 ;  /* 0x0000000407027825 */ /* 0x001fca00078e0202 */
[----:B------:R0:W5:Y:S02]  /*1f4c0*/  LDG.E R0, desc[UR42][R2.64] ;  /* 0x0000002a02007981 */ /* 0x000164000c1e1900 */
.L_x_530:
[----:B------:R-:W-:Y:S05]  /*1f4d0*/  BSYNC B0 ;  /* 0x0000000000007941 */ /* 0x000fea0003800000 */
.L_x_529:
[----:B0----5:R-:W0:Y:S02]  /*1f4e0*/  SHFL.UP PT, R2, R0, 0x1, RZ ;  /* 0x0420000000027989 */ /* 0x021e2400000e00ff */
[----:B0-----:R-:W-:-:S04]  /*1f4f0*/  SEL R3, R2, RZ, P1 ;  /* 0x000000ff02037207 */ /* 0x001fc80000800000 */
[----:B------:R-:W-:-:S05]  /*1f500*/  IADD3 R3, R0, R3, RZ ;  /* 0x0000000300037210 */ /* 0x000fca0007ffe0ff */
        /* <DEDUP_REMOVED lines=12> */
[----:B------:R-:W0:Y:S02]  /*1f5d0*/  SHFL.IDX PT, R3, R9, 0x1f, 0x1f ;  /* 0x03e01f0009037f89 */ /* 0x000e2400000e0000 */
[----:B0-----:R-:W-:-:S04]  /*1f5e0*/  IMAD R3, R3, UR5, RZ ;  /* 0x0000000503037c24 */ /* 0x001fc8000f8e02ff */
[----:B------:R-:W-:-:S05]  /*1f5f0*/  IMAD.IADD R4, R3, 0x1, R4 ;  /* 0x0000000103047824 */ /* 0x000fca00078e0204 */
[----:B------:R-:W-:-:S13]  /*1f600*/  ISETP.GT.AND P6, PT, R4, UR6, PT ;  /* 0x0000000604007c0c */ /* 0x000fda000bfc4270 */
[----:B------:R-:W-:Y:S05]  /*1f610*/  @!P6 BRA `(.L_x_531) ;  /* 0xfffffffc007ce947 */ /* 0x000fea000383ffff */
[----:B------:R-:W-:Y:S02]  /*1f620*/  IMAD.MOV.U32 R2, RZ, RZ, R9 ;  /* 0x000000ffff027224 */ /* 0x000fe400078e0009 */
[----:B------:R-:W-:-:S07]  /*1f630*/  IMAD.MOV.U32 R7, RZ, RZ, R3 ;  /* 0x000000ffff077224 */ /* 0x000fce00078e0003 */
.L_x_527:
[----:B------:R-:W-:-:S05]  /*1f640*/  IADD3 R7, -R7, R4, RZ ;  /* 0x0000000407077210 */ /* 0x000fca0007ffe1ff */
[----:B------:R-:W-:-:S05]  /*1f650*/  IMAD R3, R2, UR5, R7 ;  /* 0x0000000502037c24 */ /* 0x000fca000f8e0207 */
[----:B------:R-:W-:-:S13]  /*1f660*/  ISETP.GT.AND P0, PT, R3, UR6, PT ;  /* 0x0000000603007c0c */ /* 0x000fda000bf04270 */
[----:B------:R-:W-:-:S04]  /*1f670*/  VOTE.ANY R6, PT, !P0 ;  /* 0x0000000000067806 */ /* 0x000fc800040e0100 */
[----:B------:R-:W0:Y:S01]  /*1f680*/  POPC R19, R6 ;  /* 0x0000000600137309 */ /* 0x000e220000000000 */
[----:B------:R-:W-:Y:S01]  /*1f690*/  ISETP.NE.AND P0, PT, R6, RZ, PT ;  /* 0x000000ff0600720c */ /* 0x000fe20003f05270 */
[----:B0-----:R-:W0:Y:S02]  /*1f6a0*/  SHFL.IDX PT, R0, R0, R19, 0x1f ;  /* 0x00001f1300007589 */ /* 0x001e2400000e0000 */
[----:B0-----:R-:W-:-:S04]  /*1f6b0*/  IABS R4, R0 ;  /* 0x0000000000047213 */ /* 0x001fc80000000000 */
[----:B------:R-:W0:Y:S08]  /*1f6c0*/  I2F.RP R8, R4 ;  /* 0x0000000400087306 */ /* 0x000e300000209400 */
[----:B0-----:R-:W0:Y:S02]  /*1f6d0*/  MUFU.RCP R8, R8 ;  /* 0x0000000800087308 */ /* 0x001e240000001000 */
[----:B0-----:R-:W-:-:S06]  /*1f6e0*/  VIADD R3, R8, 0xffffffe ;  /* 0x0ffffffe08037836 */ /* 0x001fcc0000000000 */
[----:B------:R-:W0:Y:S02]  /*1f6f0*/  F2I.FTZ.U32.TRUNC.NTZ R3, R3 ;  /* 0x0000000300037305 */ /* 0x000e24000021f000 */
[----:B0-----:R-:W-:Y:S01]  /*1f700*/  IMAD.MOV R11, RZ, RZ, -R3 ;  /* 0x000000ffff0b7224 */ /* 0x001fe200078e0a03 */
[----:B------:R-:W-:Y:S06]  /*1f710*/  @!P0 BRA `(.L_x_532) ;  /* 0x0000000000088947 */ /* 0x000fec0003800000 */
[----:B------:R-:W-:-:S05]  /*1f720*/  VIADD R9, R19, 0xffffffff ;  /* 0xffffffff13097836 */ /* 0x000fca0000000000 */
[----:B------:R0:W1:Y:S02]  /*1f730*/  SHFL.IDX PT, R16, R2, R9, 0x1f ;  /* 0x00001f0902107589 */ /* 0x00006400000e0000 */
.L_x_532:
[----:B-1----:R-:W-:Y:S01]  /*1f740*/  IMAD R16, R16, UR5, R7 ;  /* 0x0000000510107c24 */ /* 0x002fe2000f8e0207 */
[----:B0-----:R-:W-:Y:S01]  /*1f750*/  MOV R2, RZ ;  /* 0x000000ff00027202 */ /* 0x001fe20000000f00 */
[----:B------:R-:W-:Y:S01]  /*1f760*/  IMAD R7, R11, R4, RZ ;  /* 0x000000040b077224 */ /* 0x000fe200078e02ff */
[----:B------:R-:W-:Y:S01]  /*1f770*/  IABS R6, R0 ;  /* 0x0000000000067213 */ /* 0x000fe20000000000 */
[----:B------:R-:W-:Y:S02]  /*1f780*/  VIADD R19, R19, UR4 ;  /* 0x0000000413137c36 */ /* 0x000fe40008000000 */
[----:B------:R-:W-:Y:S01]  /*1f790*/  IMAD.HI.U32 R2, R3, R7, R2 ;  /* 0x0000000703027227 */ /* 0x000fe200078e0002 */
[----:B------:R-:W-:-:S03]  /*1f7a0*/  IADD3 R7, -R16, UR6, RZ ;  /* 0x0000000610077c10 */ /* 0x000fc6000fffe1ff */
[----:B------:R-:W-:Y:S01]  /*1f7b0*/  IMAD.MOV R6, RZ, RZ, -R6 ;  /* 0x000000ffff067224 */ /* 0x000fe200078e0a06 */
[----:B------:R-:W-:-:S05]  /*1f7c0*/  IABS R3, R7 ;  /* 0x0000000700037213 */ /* 0x000fca0000000000 */
[----:B------:R-:W-:-:S04]  /*1f7d0*/  IMAD.HI.U32 R2, R2, R3, RZ ;  /* 0x0000000302027227 */ /* 0x000fc800078e00ff */
[----:B------:R-:W-:-:S05]  /*1f7e0*/  IMAD R3, R2, R6, R3 ;  /* 0x0000000602037224 */ /* 0x000fca00078e0203 */
[----:B------:R-:W-:-:S13]  /*1f7f0*/  ISETP.GT.U32.AND P1, PT, R4, R3, PT ;  /* 0x000000030400720c */ /* 0x000fda0003f24070 */
[----:B------:R-:W-:Y:S01]  /*1f800*/  @!P1 IMAD.IADD R3, R3, 0x1, -R4 ;  /* 0x0000000103039824 */ /* 0x000fe200078e0a04 */
[----:B------:R-:W-:Y:S02]  /*1f810*/  @!P1 IADD3 R2, R2, 0x1, RZ ;  /* 0x0000000102029810 */ /* 0x000fe40007ffe0ff */
[----:B------:R-:W-:Y:S02]  /*1f820*/  ISETP.NE.AND P1, PT, R0, RZ, PT ;  /* 0x000000ff0000720c */ /* 0x000fe40003f25270 */
[----:B------:R-:W-:Y:S02]  /*1f830*/  ISETP.GE.U32.AND P0, PT, R3, R4, PT ;  /* 0x000000040300720c */ /* 0x000fe40003f06070 */
[----:B------:R-:W-:-:S04]  /*1f840*/  LOP3.LUT R3, R7, R0, RZ, 0x3c, !PT ;  /* 0x0000000007037212 */ /* 0x000fc800078e3cff */
[----:B------:R-:W-:-:S07]  /*1f850*/  ISETP.GE.AND P2, PT, R3, RZ, PT ;  /* 0x000000ff0300720c */ /* 0x000fce0003f46270 */
[----:B------:R-:W-:-:S06]  /*1f860*/  @P0 VIADD R2, R2, 0x1 ;  /* 0x0000000102020836 */ /* 0x000fcc0000000000 */
[----:B------:R-:W-:Y:S01]  /*1f870*/  @!P2 IMAD.MOV R2, RZ, RZ, -R2 ;  /* 0x000000ffff02a224 */ /* 0x000fe200078e0a02 */
[----:B------:R-:W-:-:S04]  /*1f880*/  @!P1 LOP3.LUT R2, RZ, R0, RZ, 0x33, !PT ;  /* 0x00000000ff029212 */ /* 0x000fc800078e33ff */
[----:B------:R-:W-:Y:S01]  /*1f890*/  IADD3 R17, -R2, RZ, RZ ;  /* 0x000000ff02117210 */ /* 0x000fe20007ffe1ff */
[----:B------:R-:W-:-:S04]  /*1f8a0*/  IMAD.MOV.U32 R18, RZ, RZ, R2 ;  /* 0x000000ffff127224 */ /* 0x000fc800078e0002 */
[----:B------:R-:W-:Y:S01]  /*1f8b0*/  IMAD R17, R0, R17, R7 ;  /* 0x0000001100117224 */ /* 0x000fe200078e0207 */
[----:B------:R-:W-:Y:S06]  /*1f8c0*/  BRA `(.L_x_533) ;  /* 0x00000000000c7947 */ /* 0x000fec0003800000 */
.L_x_528:
[----:B------:R-:W-:Y:S01]  /*1f8d0*/  MOV R17, RZ ;  /* 0x000000ff00117202 */ /* 0x000fe20000000f00 */
[----:B------:R-:W-:Y:S02]  /*1f8e0*/  IMAD.U32 R16, RZ, RZ, UR6 ;  /* 0x00000006ff107e24 */ /* 0x000fe4000f8e00ff */
[----:B------:R-:W-:-:S07]  /*1f8f0*/  IMAD.MOV.U32 R18, RZ, RZ, RZ ;  /* 0x000000ffff127224 */ /* 0x000fce00078e00ff */
.L_x_533:
[----:B------:R-:W-:-:S13]  /*1f900*/  ISETP.NE.AND P0, PT, R5, RZ, PT ;  /* 0x000000ff0500720c */ /* 0x000fda0003f05270 */
[----:B------:R-:W0:Y:S01]  /*1f910*/  @!P0 S2R R3, SR_CgaCtaId ;  /* 0x0000000000038919 */ /* 0x000e220000008800 */
[----:B------:R-:W-:-:S04]  /*1f920*/  @!P0 MOV R0, 0x400 ;  /* 0x0000040000008802 */ /* 0x000fc80000000f00 */
[----:B0-----:R-:W-:-:S05]  /*1f930*/  @!P0 LEA R0, R3, R0, 0x18 ;  /* 0x0000000003008211 */ /* 0x001fca00078ec0ff */
[----:B------:R0:W-:Y:S01]  /*1f940*/  @!P0 STS.128 [R0+0x388d0], R16 ;  /* 0x0388d01000008388 */ /* 0x0001e20000000c00 */
[----:B------:R-:W-:Y:S06]  /*1f950*/  BAR.ARV 0x5, 0x180 ;  /* 0x0146000000007b1d */ /* 0x000fec0000002000 */
.L_x_526:
[----:B0-----:R-:W-:Y:S01]  /*1f960*/  MOV R0, 0x1 ;  /* 0x0000000100007802 */ /* 0x001fe20000000f00 */
[----:B------:R0:W-:Y:S01]  /*1f970*/  STL [R1+0x14], RZ ;  /* 0x000014ff01007387 */ /* 0x0001e20000100800 */
[----:B------:R-:W-:Y:S02]  /*1f980*/  ULDC UR4, c[0x0][0xc3c] ;  /* 0x00030f0000047ab9 */ /* 0x000fe40000000800 */
[----:B-1----:R-:W-:Y:S01]  /*1f990*/  ISETP.GE.AND P0, PT, R19, UR4, PT ;  /* 0x0000000413007c0c */ /* 0x002fe2000bf06270 */
[----:B------:R0:W-:Y:S04]  /*1f9a0*/  STL [R1+0x24], R0 ;  /* 0x0000240001007387 */ /* 0x0001e80000100800 */
[----:B------:R0:W-:Y:S08]  /*1f9b0*/  STL [R1+0x74], RZ ;  /* 0x000074ff01007387 */ /* 0x0001f00000100800 */
[----:B0-----:R-:W-:Y:S05]  /*1f9c0*/  @P0 BRA `(.L_x_534) ;  /* 0x00000068009c0947 */ /* 0x001fea0003800000 */
[----:B------:R-:W0:Y:S01]  /*1f9d0*/  S2R R9, SR_TID.X ;  /* 0x0000000000097919 */ /* 0x000e220000002100 */
[----:B------:R-:W1:Y:S01]  /*1f9e0*/  S2UR UR5, SR_CgaCtaId ;  /* 0x00000000000579c3 */ /* 0x000e620000008800 */
[----:B------:R-:W-:Y:S01]  /*1f9f0*/  UMOV UR4, 0x400 ;  /* 0x0000040000047882 */ /* 0x000fe20000000000 */
[----:B------:R-:W-:Y:S01]  /*1fa00*/  BSSY B7, `(.L_x_534) ;  /* 0x00006a3000077945 */ /* 0x000fe20003800000 */
[----:B------:R-:W-:Y:S01]  /*1fa10*/  ULDC.64 UR44, c[0x0][0x198] ;  /* 0x00006600002c7ab9 */ /* 0x000fe20000000a00 */
[----:B------:R-:W-:Y:S02]  /*1fa20*/  ULOP3.LUT UR36, UR40, 0x1, URZ, 0xfc, !UPT ;  /* 0x0000000128247892 */ /* 0x000fe4000f8efc3f */
[----:B------:R-:W-:Y:S01]  /*1fa30*/  ULOP3.LUT UR38, UR40, 0x2, URZ, 0xfc, !UPT ;  /* 0x0000000228267892 */ /* 0x000fe2000f8efc3f */
[----:B------:R-:W-:Y:S01]  /*1fa40*/  ULDC UR37, c[0x0][0xc] ;  /* 0x0000030000257ab9 */ /* 0x000fe20000000800 */
[----:B-1----:R-:W-:Y:S01]  /*1fa50*/  ULEA UR4, UR5, UR4, 0x18 ;  /* 0x0000000405047291 */ /* 0x002fe2000f8ec03f */
[C---:B0-----:R-:W-:Y:S01]  /*1fa60*/  LOP3.LUT R8, R9.reuse, 0x7f, RZ, 0xc0, !PT ;  /* 0x0000007f09087812 */ /* 0x041fe200078ec0ff */
[C---:B------:R-:W-:Y:S01]  /*1fa70*/  IMAD.SHL.U32 R2, R9.reuse, 0x80, RZ ;  /* 0x0000008009027824 */ /* 0x040fe200078e00ff */
[----:B------:R-:W-:-:S03]  /*1fa80*/  R2P PR, R9, 0x6 ;  /* 0x0000000609007804 */ /* 0x000fc60000000000 */
[----:B------:R-:W-:Y:S01]  /*1fa90*/  IMAD.SHL.U32 R3, R8, 0x40, RZ ;  /* 0x0000004008037824 */ /* 0x000fe200078e00ff */
[----:B------:R-:W-:-:S04]  /*1faa0*/  LOP3.LUT R0, R2, 0x400, RZ, 0xc0, !PT ;  /* 0x0000040002007812 */ /* 0x000fc800078ec0ff */
[----:B------:R-:W-:Y:S02]  /*1fab0*/  LOP3.LUT R4, R0, 0x1800, R3, 0xf8, !PT ;  /* 0x0000180000047812 */ /* 0x000fe400078ef803 */
[----:B------:R-:W-:Y:S02]  /*1fac0*/  SHF.R.U32.HI R3, RZ, 0x1, R9 ;  /* 0x00000001ff037819 */ /* 0x000fe40000011609 */
[----:B------:R-:W-:-:S04]  /*1fad0*/  LOP3.LUT R0, R2, 0x380, RZ, 0xc0, !PT ;  /* 0x0000038002007812 */ /* 0x000fc800078ec0ff */
[C---:B------:R-:W-:Y:S02]  /*1fae0*/  LOP3.LUT R3, R0.reuse, 0x30, R3, 0xf8, !PT ;  /* 0x0000003000037812 */ /* 0x040fe400078ef803 */
[----:B------:R-:W-:Y:S02]  /*1faf0*/  LOP3.LUT R5, R0, 0x10, R9, 0xf8, !PT ;  /* 0x0000001000057812 */ /* 0x000fe400078ef809 */
[----:B------:R-:W-:-:S04]  /*1fb00*/  SHF.L.U32 R0, R9, 0x4, RZ ;  /* 0x0000000409007819 */ /* 0x000fc800000006ff */
[--C-:B------:R-:W-:Y:S02]  /*1fb10*/  LOP3.LUT R3, R3, 0x70, R0.reuse, 0x78, !PT ;  /* 0x0000007003037812 */ /* 0x100fe400078e7800 */
[----:B------:R-:W-:Y:S02]  /*1fb20*/  LOP3.LUT R5, R5, 0x70, R0, 0x78, !PT ;  /* 0x0000007005057812 */ /* 0x000fe400078e7800 */
[----:B------:R-:W-:Y:S01]  /*1fb30*/  LOP3.LUT R7, R3, 0xc00, R2, 0xf8, !PT ;  /* 0x00000c0003077812 */ /* 0x000fe200078ef802 */
[----:B------:R-:W-:Y:S01]  /*1fb40*/  IMAD.SHL.U32 R3, R9, 0x2, RZ ;  /* 0x0000000209037824 */ /* 0x000fe200078e00ff */
[----:B------:R-:W-:Y:S02]  /*1fb50*/  LOP3.LUT R2, R0, 0x3f0, RZ, 0xc0, !PT ;  /* 0x000003f000027812 */ /* 0x000fe400078ec0ff */
[----:B------:R-:W-:Y:S01]  /*1fb60*/  LOP3.LUT R6, R4, R5, RZ, 0xfc, !PT ;  /* 0x0000000504067212 */ /* 0x000fe200078efcff */
[----:B------:R-:W-:Y:S01]  /*1fb70*/  IMAD.MOV.U32 R4, RZ, RZ, 0x20 ;  /* 0x00000020ff047424 */ /* 0x000fe200078e00ff */
[----:B------:R-:W-:Y:S01]  /*1fb80*/  LOP3.LUT R3, R2, 0x70, R3, 0x78, !PT ;  /* 0x0000007002037812 */ /* 0x000fe200078e7803 */
[----:B------:R-:W-:Y:S01]  /*1fb90*/  IMAD.SHL.U32 R2, R8, 0x10, RZ ;  /* 0x0000001008027824 */ /* 0x000fe200078e00ff */
[----:B------:R-:W-:Y:S01]  /*1fba0*/  SHF.R.U32.HI R9, RZ, 0x3, R8 ;  /* 0x00000003ff097819 */ /* 0x000fe20000011608 */
[----:B------:R-:W-:Y:S01]  /*1fbb0*/  IMAD.U32 R8, RZ, RZ, UR4 ;  /* 0x00000004ff087e24 */ /* 0x000fe2000f8e00ff */
[----:B------:R-:W-:Y:S01]  /*1fbc0*/  SEL R5, R4, 0xffffffe0, !P1 ;  /* 0xffffffe004057807 */ /* 0x000fe20004800000 */
[----:B------:R-:W-:Y:S01]  /*1fbd0*/  STL [R1+0xc], R7 ;  /* 0x00000c0701007387 */ /* 0x000fe20000100800 */
[----:B------:R-:W-:-:S02]  /*1fbe0*/  LOP3.LUT R2, R3, 0x400, R2, 0xf8, !PT ;  /* 0x0000040003027812 */ /* 0x000fc400078ef802 */
[----:B------:R-:W-:Y:S01]  /*1fbf0*/  MOV R3, 0x40 ;  /* 0x0000004000037802 */ /* 0x000fe20000000f00 */
[----:B------:R-:W-:Y:S01]  /*1fc00*/  STL [R1+0x10], R6 ;  /* 0x0000100601007387 */ /* 0x000fe20000100800 */
[----:B------:R-:W-:Y:S02]  /*1fc10*/  IADD3 R2, R8, R2, RZ ;  /* 0x0000000208027210 */ /* 0x000fe40007ffe0ff */
[----:B------:R-:W-:Y:S02]  /*1fc20*/  SEL R3, R3, 0xffffffc0, !P2 ;  /* 0xffffffc003037807 */ /* 0x000fe40005000000 */
[----:B------:R-:W-:Y:S02]  /*1fc30*/  LOP3.LUT R4, R0, 0x70, RZ, 0xc0, !PT ;  /* 0x0000007000047812 */ /* 0x000fe400078ec0ff */
[----:B------:R-:W-:Y:S01]  /*1fc40*/  LOP3.LUT R9, R9, 0x70, R0, 0xf8, !PT ;  /* 0x0000007009097812 */ /* 0x000fe200078ef800 */
[----:B------:R-:W-:Y:S01]  /*1fc50*/  STL [R1+0x40], R3 ;  /* 0x0000400301007387 */ /* 0x000fe20000100800 */
[----:B------:R-:W-:Y:S01]  /*1fc60*/  IMAD.MOV.U32 R0, RZ, RZ, 0x1 ;  /* 0x00000001ff007424 */ /* 0x000fe200078e00ff */
[----:B------:R-:W-:-:S02]  /*1fc70*/  LOP3.LUT R4, R4, 0x80, RZ, 0xfc, !PT ;  /* 0x0000008004047812 */ /* 0x000fc400078efcff */
[----:B------:R-:W-:Y:S04]  /*1fc80*/  STL [R1+0x44], R5 ;  /* 0x0000440501007387 */ /* 0x000fe80000100800 */
[----:B------:R-:W-:Y:S04]  /*1fc90*/  STL [R1+0x4], R8 ;  /* 0x0000040801007387 */ /* 0x000fe80000100800 */
[----:B------:R0:W-:Y:S04]  /*1fca0*/  STL [R1+0x50], R2 ;  /* 0x0000500201007387 */ /* 0x0001e80000100800 */
[----:B------:R-:W-:Y:S04]  /*1fcb0*/  STL [R1+0x74], RZ ;  /* 0x000074ff01007387 */ /* 0x000fe80000100800 */
[----:B------:R1:W-:Y:S01]  /*1fcc0*/  STL [R1+0x28], R0 ;  /* 0x0000280001007387 */ /* 0x0003e20000100800 */
[----:B0-----:R-:W-:-:S03]  /*1fcd0*/  IMAD.MOV.U32 R2, RZ, RZ, 0x1 ;  /* 0x00000001ff027424 */ /* 0x001fc600078e00ff */
[----:B------:R-:W-:Y:S04]  /*1fce0*/  STL [R1+0x1c], RZ ;  /* 0x00001cff01007387 */ /* 0x000fe80000100800 */
[----:B------:R-:W-:Y:S01]  /*1fcf0*/  STL [R1+0x14], RZ ;  /* 0x000014ff01007387 */ /* 0x000fe20000100800 */
[----:B-1----:R-:W-:-:S03]  /*1fd00*/  IADD3 R0, R3, R5, RZ ;  /* 0x0000000503007210 */ /* 0x002fc60007ffe0ff */
[----:B------:R0:W-:Y:S04]  /*1fd10*/  STL [R1+0x24], R2 ;  /* 0x0000240201007387 */ /* 0x0001e80000100800 */
[----:B------:R1:W-:Y:S01]  /*1fd20*/  STL [R1+0x48], R0 ;  /* 0x0000480001007387 */ /* 0x0003e20000100800 */
[----:B0-----:R-:W-:Y:S01]  /*1fd30*/  IMAD.IADD R2, R3, 0x1, R7 ;  /* 0x0000000103027824 */ /* 0x001fe200078e0207 */
[----:B-1----:R-:W-:-:S04]  /*1fd40*/  LOP3.LUT R0, R6, 0x2000, RZ, 0xfc, !PT ;  /* 0x0000200006007812 */ /* 0x002fc800078efcff */
[----:B------:R0:W-:Y:S04]  /*1fd50*/  STL [R1+0x4c], R2 ;  /* 0x00004c0201007387 */ /* 0x0001e80000100800 */
[----:B------:R0:W-:Y:S02]  /*1fd60*/  STL [R1+0x2c], R0 ;  /* 0x00002c0001007387 */ /* 0x0001e40000100800 */
.L_x_644:
[----:B0-----:R-:W0:Y:S02]  /*1fd70*/  LDC.64 R2, c[0x0][0xc88] ;  /* 0x00032200ff027b82 */ /* 0x001e240000000a00 */
[----:B0-----:R-:W-:-:S05]  /*1fd80*/  IMAD.WIDE R2, R19, 0x4, R2 ;  /* 0x0000000413027825 */ /* 0x001fca00078e0202 */
[----:B--2---:R-:W2:Y:S01]  /*1fd90*/  LDG.E R15, desc[UR42][R2.64] ;  /* 0x0000002a020f7981 */ /* 0x004ea2000c1e1900 */
[----:B------:R-:W-:Y:S05]  /*1fda0*/  YIELD ;  /* 0x0000000000007946 */ /* 0x000fea0003800000 */
[----:B------:R-:W-:Y:S01]  /*1fdb0*/  ULDC.64 UR4, c[0x0][0xa28] ;  /* 0x00028a0000047ab9 */ /* 0x000fe20000000a00 */
[----:B------:R-:W-:Y:S01]  /*1fdc0*/  IMAD.MOV.U32 R0, RZ, RZ, RZ ;  /* 0x000000ffff007224 */ /* 0x000fe200078e00ff */
[----:B------:R-:W-:Y:S01]  /*1fdd0*/  ISETP.NE.U32.AND P0, PT, RZ, UR4, PT ;  /* 0x00000004ff007c0c */ /* 0x000fe2000bf05070 */
[----:B------:R-:W-:Y:S01]  /*1fde0*/  IMAD.MOV.U32 R8, RZ, RZ, RZ ;  /* 0x000000ffff087224 */ /* 0x000fe200078e00ff */
[----:B------:R-:W-:Y:S01]  /*1fdf0*/  ULDC.64 UR10, c[0x0][0xa18] ;  /* 0x00028600000a7ab9 */ /* 0x000fe20000000a00 */
[----:B------:R-:W-:Y:S01]  /*1fe00*/  ULDC.64 UR8, c[0x0][0xa10] ;  /* 0x0002840000087ab9 */ /* 0x000fe20000000a00 */
[----:B------:R-:W-:Y:S01]  /*1fe10*/  ISETP.NE.AND.EX P0, PT, RZ, UR5, PT, P0 ;  /* 0x00000005ff007c0c */ /* 0x000fe2000bf05300 */
[----:B------:R-:W-:Y:S01]  /*1fe20*/  ULDC.64 UR6, c[0x0][0xa08] ;  /* 0x0002820000067ab9 */ /* 0x000fe20000000a00 */
[----:B--2---:R-:W-:Y:S01]  /*1fe30*/  SHF.R.S32.HI R4, RZ, 0x1f, R15 ;  /* 0x0000001fff047819 */ /* 0x004fe2000001140f */
[----:B------:R-:W-:Y:S10]  /*1fe40*/  STL [R1+0x18], R15 ;  /* 0x0000180f01007387 */ /* 0x000ff40000100800 */
[----:B------:R-:W-:-:S02]  /*1fe50*/  @P0 LEA R2, P1, R15, UR4, 0x2 ;  /* 0x000000040f020c11 */ /* 0x000fc4000f8210ff */
[C---:B------:R-:W-:Y:S01]  /*1fe60*/  SHF.L.U32 R14, R15.reuse, 0x2, RZ ;  /* 0x000000020f0e7819 */ /* 0x040fe200000006ff */
[----:B------:R0:W-:Y:S01]  /*1fe70*/  STL [R1+0x58], R4 ;  /* 0x0000580401007387 */ /* 0x0001e20000100800 */
[C-C-:B------:R-:W-:Y:S01]  /*1fe80*/  @P0 LEA.HI.X R3, R15.reuse, UR5, R4.reuse, 0x2, P1 ;  /* 0x000000050f030c11 */ /* 0x140fe200088f1404 */
[----:B------:R-:W-:Y:S02]  /*1fe90*/  ULDC.64 UR4, c[0x0][0xa00] ;  /* 0x0002800000047ab9 */ /* 0x000fe40000000a00 */
[----:B------:R-:W-:Y:S02]  /*1fea0*/  ISETP.NE.U32.AND P2, PT, RZ, UR4, PT ;  /* 0x00000004ff007c0c */ /* 0x000fe4000bf45070 */
[----:B-1----:R1:W5:Y:S01]  /*1feb0*/  @P0 LDG.E R0, desc[UR42][R2.64] ;  /* 0x0000002a02000981 */ /* 0x002362000c1e1900 */
[----:B------:R-:W-:Y:S02]  /*1fec0*/  SHF.L.U64.HI R13, R15, 0x2, R4 ;  /* 0x000000020f0d7819 */ /* 0x000fe40000010204 */
[----:B------:R-:W-:-:S02]  /*1fed0*/  CS2R R10, SRZ ;  /* 0x00000000000a7805 */ /* 0x000fc4000001ff00 */
[----:B------:R-:W-:Y:S01]  /*1fee0*/  ISETP.NE.AND.EX P2, PT, RZ, UR5, PT, P2 ;  /* 0x00000005ff007c0c */ /* 0x000fe2000bf45320 */
[----:B------:R-:W-:Y:S01]  /*1fef0*/  STL [R1], R14 ;  /* 0x0000000e01007387 */ /* 0x000fe20000100800 */
[----:B------:R-:W-:Y:S02]  /*1ff00*/  ISETP.NE.U32.AND P3, PT, RZ, UR10, PT ;  /* 0x0000000aff007c0c */ /* 0x000fe4000bf65070 */
[----:B------:R-:W-:Y:S01]  /*1ff10*/  ISETP.NE.U32.AND P0, PT, RZ, UR6, PT ;  /* 0x00000006ff007c0c */ /* 0x000fe2000bf05070 */
[----:B------:R-:W-:Y:S01]  /*1ff20*/  STL [R1+0x20], R13 ;  /* 0x0000200d01007387 */ /* 0x000fe20000100800 */
[----:B------:R-:W-:Y:S02]  /*1ff30*/  ISETP.NE.AND.EX P3, PT, RZ, UR11, PT, P3 ;  /* 0x0000000bff007c0c */ /* 0x000fe4000bf65330 */
[----:B-1----:R-:W-:Y:S02]  /*1ff40*/  IADD3 R2, P4, R14, UR4, RZ ;  /* 0x000000040e027c10 */ /* 0x002fe4000ff9e0ff */
[----:B------:R-:W-:-:S02]  /*1ff50*/  ISETP.NE.U32.AND P1, PT, RZ, UR8, PT ;  /* 0x00000008ff007c0c */ /* 0x000fc4000bf25070 */
[C---:B------:R-:W-:Y:S02]  /*1ff60*/  IADD3.X R3, R13.reuse, UR5, RZ, P4, !PT ;  /* 0x000000050d037c10 */ /* 0x040fe4000a7fe4ff */
[C---:B0-----:R-:W-:Y:S01]  /*1ff70*/  IADD3 R4, P4, R14.reuse, UR8, RZ ;  /* 0x000000080e047c10 */ /* 0x041fe2000ff9e0ff */
[----:B------:R-:W-:Y:S01]  /*1ff80*/  ULDC UR4, c[0x0][0x288] ;  /* 0x0000a20000047ab9 */ /* 0x000fe20000000800 */
[----:B------:R-:W-:Y:S01]  /*1ff90*/  ISETP.NE.AND.EX P0, PT, RZ, UR7, PT, P0 ;  /* 0x00000007ff007c0c */ /* 0x000fe2000bf05300 */
[----:B------:R-:W2:Y:S01]  /*1ffa0*/  @P2 LDG.E R8, desc[UR42][R2.64] ;  /* 0x0000002a02082981 */ /* 0x000ea2000c1e1900 */
[----:B------:R-:W-:Y:S01]  /*1ffb0*/  IADD3.X R5, R13, UR9, RZ, P4, !PT ;  /* 0x000000090d057c10 */ /* 0x000fe2000a7fe4ff */
[----:B------:R-:W-:Y:S01]  /*1ffc0*/  IMAD.U32 R12, RZ, RZ, UR4 ;  /* 0x00000004ff0c7e24 */ /* 0x000fe2000f8e00ff */
[----:B------:R-:W-:Y:S01]  /*1ffd0*/  ISETP.NE.AND.EX P1, PT, RZ, UR9, PT, P1 ;  /* 0x00000009ff007c0c */ /* 0x000fe2000bf25310 */
[----:B------:R-:W-:Y:S01]  /*1ffe0*/  ULDC.64 UR4, c[0x0][0x418] ;  /* 0x0001060000047ab9 */ /* 0x000fe20000000a00 */
[----:B------:R-:W-:-:S04]  /*1fff0*/  IADD3 R6, P5, R14, UR6, RZ ;  /* 0x000000060e067c10 */ /* 0x000fc8000ffbe0ff */
[----:B------:R-:W-:-:S05]  /*20000*/  IADD3.X R7, R13, UR7, RZ, P5, !PT ;  /* 0x000000070d077c10 */ /* 0x000fca000affe4ff */
[----:B------:R-:W5:Y:S04]  /*20010*/  @P0 LDG.E R11, desc[UR42][R6.64] ;  /* 0x0000002a060b0981 */ /* 0x000f68000c1e1900 */
[----:B------:R-:W5:Y:S04]  /*20020*/  @P1 LDG.E R10, desc[UR42][R4.64] ;  /* 0x0000002a040a1981 */ /* 0x000f68000c1e1900 */
[----:B--2---:R0:W-:Y:S02]  /*20030*/  STL [R1+0x54], R8 ;  /* 0x0000540801007387 */ /* 0x0041e40000100800 */
[----:B0-----:R-:W-:-:S04]  /*20040*/  @P3 IADD3 R8, P4, R14, UR10, RZ ;  /* 0x0000000a0e083c10 */ /* 0x001fc8000ff9e0ff */
[----:B------:R-:W-:-:S05]  /*20050*/  @P3 IADD3.X R9, R13, UR11, RZ, P4, !PT ;  /* 0x0000000b0d093c10 */ /* 0x000fca000a7fe4ff */
[----:B------:R0:W2:Y:S01]  /*20060*/  @P3 LDG.E R12, desc[UR42][R8.64] ;  /* 0x0000002a080c3981 */ /* 0x0000a2000c1e1900 */
[----:B------:R-:W-:-:S03]  /*20070*/  UISETP.NE.U32.AND UP0, UPT, UR4, URZ, UPT ;  /* 0x0000003f0400728c */ /* 0x000fc6000bf05070 */
[----:B------:R-:W-:Y:S01]  /*20080*/  ULDC UR4, c[0x0][0x424] ;  /* 0x0001090000047ab9 */ /* 0x000fe20000000800 */
[----:B------:R-:W-:-:S03]  /*20090*/  UISETP.NE.AND.EX UP0, UPT, UR5, URZ, UPT, UP0 ;  /* 0x0000003f0500728c */ /* 0x000fc6000bf05300 */
[----:B------:R-:W-:Y:S01]  /*200a0*/  ULDC UR5, c[0x0][0x2f0] ;  /* 0x0000bc0000057ab9 */ /* 0x000fe20000000800 */
[----:B------:R-:W-:-:S04]  /*200b0*/  USEL UR4, UR4, 0x1, UP0 ;  /* 0x0000000104047887 */ /* 0x000fc80008000000 */
[----:B------:R-:W-:-:S03]  /*200c0*/  UIMAD UR4, UR4, UR5, URZ ;  /* 0x00000005040472a4 */ /* 0x000fc6000f8e023f */
[----:B------:R-:W-:Y:S02]  /*200d0*/  ULDC UR5, c[0x0][0x348] ;  /* 0x0000d20000057ab9 */ /* 0x000fe40000000800 */
[----:B0-----:R-:W-:Y:S01]  /*200e0*/  MOV R9, UR5 ;  /* 0x0000000500097c02 */ /* 0x001fe20008000f00 */
[----:B------:R-:W-:Y:S01]  /*200f0*/  IMAD.U32 R8, RZ, RZ, UR4 ;  /* 0x00000004ff087e24 */ /* 0x000fe2000f8e00ff */
[----:B--2---:R0:W-:Y:S01]  /*20100*/  STL [R1+0x6c], R12 ;  /* 0x00006c0c01007387 */ /* 0x0041e20000100800 */
[----:B------:R-:W-:Y:S05]  /*20110*/  @P3 BRA `(.L_x_535) ;  /* 0x0000000000143947 */ /* 0x000fea0003800000 */
[----:B------:R-:W-:Y:S05]  /*20120*/  @!P2 BRA `(.L_x_535) ;  /* 0x000000000010a947 */ /* 0x000fea0003800000 */
[----:B0-----:R-:W2:Y:S04]  /*20130*/  LDG.E R12, desc[UR42][R2.64] ;  /* 0x0000002a020c7981 */ /* 0x001ea8000c1e1900 */
[----:B------:R-:W2:Y:S02]  /*20140*/  LDG.E R2, desc[UR42][R2.64+0x4] ;  /* 0x0000042a02027981 */ /* 0x000ea4000c1e1900 */
[----:B--2---:R-:W-:-:S05]  /*20150*/  IMAD.IADD R2, R2, 0x1, -R12 ;  /* 0x0000000102027824 */ /* 0x004fca00078e0a0c */
[----:B------:R1:W-:Y:S02]  /*20160*/  STL [R1+0x6c], R2 ;  /* 0x00006c0201007387 */ /* 0x0003e40000100800 */
.L_x_535:
[----:B0-----:R-:W-:Y:S01]  /*20170*/  IMAD.MOV.U32 R12, RZ, RZ, R15 ;  /* 0x000000ffff0c7224 */ /* 0x001fe200078e000f */
[----:B-1---5:R-:W-:Y:S01]  /*20180*/  IADD3 R2, R11, R0, RZ ;  /* 0x000000000b027210 */ /* 0x022fe20007ffe0ff */
[----:B------:R-:W-:Y:S02]  /*20190*/  ULDC.64 UR4, c[0x0][0xa20] ;  /* 0x0002880000047ab9 */ /* 0x000fe40000000a00 */
[----:B------:R-:W-:Y:S01]  /*201a0*/  ISETP.NE.U32.AND P2, PT, RZ, UR4, PT ;  /* 0x00000004ff007c0c */ /* 0x000fe2000bf45070 */
[----:B------:R0:W-:Y:S03]  /*201b0*/  STL [R1+0x30], R12 ;  /* 0x0000300c01007387 */ /* 0x0001e60000100800 */
[----:B------:R-:W-:Y:S01]  /*201c0*/  ISETP.NE.AND.EX P2, PT, RZ, UR5, PT, P2 ;  /* 0x00000005ff007c0c */ /* 0x000fe2000bf45320 */
[----:B------:R0:W-:-:S12]  /*201d0*/  STL [R1+0x3c], R2 ;  /* 0x00003c0201007387 */ /* 0x0001d80000100800 */
[----:B0-----:R-:W-:Y:S05]  /*201e0*/  @!P2 BRA `(.L_x_536) ;  /* 0x000000000010a947 */ /* 0x001fea0003800000 */
[----:B------:R-:W-:-:S04]  /*201f0*/  IADD3 R2, P0, R14, UR4, RZ ;  /* 0x000000040e027c10 */ /* 0x000fc8000ff1e0ff */
[----:B------:R-:W-:-:S05]  /*20200*/  IADD3.X R3, R13, UR5, RZ, P0, !PT ;  /* 0x000000050d037c10 */ /* 0x000fca00087fe4ff */
[----:B------:R0:W5:Y:S01]  /*20210*/  LDG.E R8, desc[UR42][R2.64] ;  /* 0x0000002a02087981 */ /* 0x000162000c1e1900 */
[----:B------:R-:W-:Y:S05]  /*20220*/  BRA `(.L_x_537) ;  /* 0x0000000000107947 */ /* 0x000fea0003800000 */
.L_x_536:
[----:B------:R-:W-:Y:S05]  /*20230*/  @!P0 BRA `(.L_x_537) ;  /* 0x00000000000c8947 */ /* 0x000fea0003800000 */
[----:B------:R-:W2:Y:S04]  /*20240*/  LDG.E R8, desc[UR42][R6.64] ;  /* 0x0000002a06087981 */ /* 0x000ea8000c1e1900 */
[----:B------:R-:W2:Y:S02]  /*20250*/  LDG.E R6, desc[UR42][R6.64+0x4] ;  /* 0x0000042a06067981 */ /* 0x000ea4000c1e1900 */
[----:B--2---:R-:W-:-:S07]  /*20260*/  IMAD.IADD R8, R6, 0x1, -R8 ;  /* 0x0000000106087824 */ /* 0x004fce00078e0a08 */
.L_x_537:
[----:B0-----:R-:W2:Y:S01]  /*20270*/  @P1 LDG.E R2, desc[UR42][R4.64] ;  /* 0x0000002a04021981 */ /* 0x001ea2000c1e1900 */
[----:B-----5:R-:W-:-:S03]  /*20280*/  IADD3 R0, -R0, R8, RZ ;  /* 0x0000000800007210 */ /* 0x020fc60007ffe1ff */
[----:B------:R-:W2:Y:S01]  /*20290*/  @P1 LDG.E R4, desc[UR42][R4.64+0x4] ;  /* 0x0000042a04041981 */ /* 0x000ea2000c1e1900 */
[----:B------:R-:W-:Y:S01]  /*202a0*/  BSSY B0, `(.L_x_538) ;  /* 0x000012c000007945 */ /* 0x000fe20003800000 */
[----:B--2---:R-:W-:-:S04]  /*202b0*/  @P1 IMAD.IADD R9, R4, 0x1, -R2 ;  /* 0x0000000104091824 */ /* 0x004fc800078e0a02 */
[----:B------:R-:W-:-:S05]  /*202c0*/  IMAD.IADD R3, R0, 0x1, R9 ;  /* 0x0000000100037824 */ /* 0x000fca00078e0209 */
[----:B------:R-:W-:Y:S01]  /*202d0*/  IADD3 R2, R3, 0x7f, RZ ;  /* 0x0000007f03027810 */ /* 0x000fe20007ffe0ff */
[----:B------:R0:W-:Y:S03]  /*202e0*/  STL [R1+0x5c], R3 ;  /* 0x00005c0301007387 */ /* 0x0001e60000100800 */
[----:B0-----:R-:W-:-:S04]  /*202f0*/  SHF.R.S32.HI R3, RZ, 0x1f, R2 ;  /* 0x0000001fff037819 */ /* 0x001fc80000011402 */
[----:B------:R-:W-:-:S04]  /*20300*/  LEA.HI R4, R3, R2, RZ, 0x7 ;  /* 0x0000000203047211 */ /* 0x000fc800078f38ff */
[----:B------:R-:W-:-:S04]  /*20310*/  LOP3.LUT R2, R4, 0xffffff80, RZ, 0xc0, !PT ;  /* 0xffffff8004027812 */ /* 0x000fc800078ec0ff */
[----:B------:R-:W-:Y:S01]  /*20320*/  VIADDMNMX R9, R2, -R0, R9, PT ;  /* 0x8000000002097246 */ /* 0x000fe20003800109 */
[----:B------:R-:W-:-:S05]  /*20330*/  IMAD.MOV R2, RZ, RZ, -R0 ;  /* 0x000000ffff027224 */ /* 0x000fca00078e0a00 */
[----:B------:R-:W-:-:S04]  /*20340*/  VIMNMX R2, RZ, R2, !PT ;  /* 0x00000002ff027248 */ /* 0x000fc80007fe0100 */
[----:B------:R-:W-:Y:S01]  /*20350*/  ISETP.GT.AND P0, PT, R9, R2, PT ;  /* 0x000000020900720c */ /* 0x000fe20003f04270 */
[----:B------:R0:W-:-:S12]  /*20360*/  STL [R1+0x68], R4 ;  /* 0x0000680401007387 */ /* 0x0001d80000100800 */
[----:B------:R-:W-:Y:S01]  /*20370*/  @P0 VIADD R0, R9, 0x7f ;  /* 0x0000007f09000836 */ /* 0x000fe20000000000 */
[----:B------:R-:W-:-:S04]  /*20380*/  SHF.R.U32.HI R9, RZ, 0x7, R2 ;  /* 0x00000007ff097819 */ /* 0x000fc80000011602 */
[----:B------:R-:W-:-:S04]  /*20390*/  @P0 SHF.R.S32.HI R2, RZ, 0x1f, R0 ;  /* 0x0000001fff020819 */ /* 0x000fc80000011400 */
[----:B------:R-:W-:Y:S02]  /*203a0*/  @P0 LEA.HI R0, R2, R0, RZ, 0x7 ;  /* 0x0000000002000211 */ /* 0x000fe400078f38ff */
[----:B------:R-:W-:Y:S02]  /*203b0*/  MOV R6, R9 ;  /* 0x0000000900067202 */ /* 0x000fe40000000f00 */
[----:B------:R-:W-:-:S04]  /*203c0*/  @P0 SHF.R.S32.HI R6, RZ, 0x7, R0 ;  /* 0x00000007ff060819 */ /* 0x000fc80000011400 */
[----:B------:R-:W-:Y:S02]  /*203d0*/  ISETP.GT.AND P2, PT, R6, R9, PT ;  /* 0x000000090600720c */ /* 0x000fe40003f44270 */
[----:B------:R-:W-:-:S11]  /*203e0*/  PLOP3.LUT P0, PT, PT, PT, PT, 0x80, 0x0 ;  /* 0x000000000000781c */ /* 0x000fd60003f0f070 */
[----:B0-----:R-:W-:Y:S05]  /*203f0*/  @!P2 BRA `(.L_x_539) ;  /* 0x000000100058a947 */ /* 0x001fea0003800000 */
[----:B------:R-:W-:Y:S01]  /*20400*/  UMOV UR4, 0xffffffff ;  /* 0xffffffff00047882 */ /* 0x000fe20000000000 */
[----:B------:R-:W-:Y:S02]  /*20410*/  SEL R0, R12, RZ, !P1 ;  /* 0x000000ff0c007207 */ /* 0x000fe40004800000 */
[----:B------:R-:W-:Y:S05]  /*20420*/  BRA.DIV UR4, `(.L_x_540) ;  /* 0x0000009204047947 */ /* 0x000fea000b800000 */
[----:B------:R-:W0:Y:S02]  /*20430*/  S2R R2, SR_TID.X ;  /* 0x0000000000027919 */ /* 0x000e240000002100 */
[----:B0-----:R-:W-:-:S04]  /*20440*/  SHF.R.U32.HI R2, RZ, 0x5, R2 ;  /* 0x00000005ff027819 */ /* 0x001fc80000011602 */
[----:B------:R-:W-:-:S05]  /*20450*/  LOP3.LUT R2, R2, 0x3, RZ, 0xc0, !PT ;  /* 0x0000000302027812 */ /* 0x000fca00078ec0ff */
[----:B------:R0:W1:Y:S02]  /*20460*/  SHFL.IDX PT, R14, R2, RZ, 0x1f ;  /* 0x00001fff020e7589 */ /* 0x00006400000e0000 */
.L_x_762:
[----:B-1----:R-:W-:Y:S02]  /*20470*/  ISETP.NE.AND P0, PT, R14, RZ, PT ;  /* 0x000000ff0e00720c */ /* 0x002fe40003f05270 */
[----:B------:R-:W-:-:S11]  /*20480*/  PLOP3.LUT P6, PT, PT, PT, PT, 0x8, 0x0 ;  /* 0x000000000000781c */ /* 0x000fd60003fce170 */
[----:B------:R-:W-:Y:S05]  /*20490*/  @P0 BRA `(.L_x_541) ;  /* 0x00000000000c0947 */ /* 0x000fea0003800000 */
[----:B------:R-:W-:-:S03]  /*204a0*/  UMOV UR4, 0xffffffff ;  /* 0xffffffff00047882 */ /* 0x000fc60000000000 */
[----:B------:R-:W-:Y:S05]  /*204b0*/  BRA.DIV UR4, `(.L_x_542) ;  /* 0x0000009204147947 */ /* 0x000fea000b800000 */
[----:B------:R-:W-:-:S13]  /*204c0*/  ELECT P6, URZ, PT ;  /* 0x00000000003f782f */ /* 0x000fda00038c0000 */
.L_x_541:
[----:B0-----:R-:W2:Y:S04]  /*204d0*/  LDL R2, [R1+0x74] ;  /* 0x0000740001027983 */ /* 0x001ea80000100800 */
[----:B------:R-:W3:Y:S01]  /*204e0*/  LDL R4, [R1+0x4] ;  /* 0x0000040001047983 */ /* 0x000ee20000100800 */
[----:B------:R-:W-:Y:S01]  /*204f0*/  BSSY B1, `(.L_x_543) ;  /* 0x0000008000017945 */ /* 0x000fe20003800000 */
[----:B--2---:R-:W-:-:S05]  /*20500*/  VIADD R2, R2, 0x1 ;  /* 0x0000000102027836 */ /* 0x004fca0000000000 */
[----:B------:R-:W-:-:S04]  /*20510*/  LEA.HI R3, R2, R2, RZ, 0x1 ;  /* 0x0000000202037211 */ /* 0x000fc800078f08ff */
[----:B------:R-:W-:-:S05]  /*20520*/  LOP3.LUT R3, R3, 0xfffffffe, RZ, 0xc0, !PT ;  /* 0xfffffffe03037812 */ /* 0x000fca00078ec0ff */
[----:B------:R-:W-:-:S05]  /*20530*/  IMAD.IADD R2, R2, 0x1, -R3 ;  /* 0x0000000102027824 */ /* 0x000fca00078e0a03 */
[----:B------:R-:W-:-:S04]  /*20540*/  SHF.L.U32 R2, R2, 0x1f, RZ ;  /* 0x0000001f02027819 */ /* 0x000fc800000006ff */
[----:B---3--:R-:W0:Y:S02]  /*20550*/  SYNCS.PHASECHK.TRANS64.TRYWAIT P0, [R4+URZ+0x38820], R2 ;  /* 0x03882002040075a7 */ /* 0x008e24000800017f */
[----:B0-----:R-:W-:Y:S05]  /*20560*/  @!P0 BRA `(.L_x_544) ;  /* 0x0000009000088947 */ /* 0x001fea0003800000 */
.L_x_765:
[----:B------:R-:W-:Y:S05]  /*20570*/  BSYNC B1 ;  /* 0x0000000000017941 */ /* 0x000fea0003800000 */
.L_x_543:
[----:B------:R-:W-:Y:S04]  /*20580*/  BSSY B1, `(.L_x_545) ;  /* 0x0000072000017945 */ /* 0x000fe80003800000 */
[----:B------:R-:W-:Y:S05]  /*20590*/  @!P6 BRA `(.L_x_546) ;  /* 0x0000000400c0e947 */ /* 0x000fea0003800000 */
[----:B------:R-:W2:Y:S04]  /*205a0*/  LDL R4, [R1+0x4] ;  /* 0x0000040001047983 */ /* 0x000ea80000100800 */
[----:B------:R-:W3:Y:S01]  /*205b0*/  LDL R5, [R1+0x1c] ;  /* 0x00001c0001057983 */ /* 0x000ee20000100800 */
[----:B0-----:R-:W0:Y:S01]  /*205c0*/  S2R R3, SR_TID.X ;  /* 0x0000000000037919 */ /* 0x001e220000002100 */
[----:B--2---:R-:W-:Y:S02]  /*205d0*/  MOV R7, R4 ;  /* 0x0000000400077202 */ /* 0x004fe40000000f00 */
[----:B------:R-:W2:Y:S03]  /*205e0*/  LDL R4, [R1+0x28] ;  /* 0x0000280001047983 */ /* 0x000ea60000100800 */
[----:B---3--:R-:W-:Y:S01]  /*205f0*/  IMAD R5, R5, 0x8, R7 ;  /* 0x0000000805057824 */ /* 0x008fe200078e0207 */
[----:B0-----:R-:W-:Y:S01]  /*20600*/  LOP3.LUT R3, R3, 0x7f, RZ, 0xc0, !PT ;  /* 0x0000007f03037812 */ /* 0x001fe200078ec0ff */
[----:B------:R-:W-:Y:S03]  /*20610*/  BSSY B2, `(.L_x_547) ;  /* 0x0000005000027945 */ /* 0x000fe60003800000 */
[----:B------:R-:W-:-:S02]  /*20620*/  ISETP.NE.AND P1, PT, R3, RZ, PT ;  /* 0x000000ff0300720c */ /* 0x000fc40003f25270 */
[----:B--2---:R-:W-:-:S04]  /*20630*/  SHF.L.U32 R8, R4, 0x1f, RZ ;  /* 0x0000001f04087819 */ /* 0x004fc800000006ff */
[----:B------:R-:W0:Y:S02]  /*20640*/  SYNCS.PHASECHK.TRANS64.TRYWAIT P0, [R5+URZ+0x388a0], R8 ;  /* 0x0388a008050075a7 */ /* 0x000e24000800017f */
[----:B0-----:R-:W-:Y:S05]  /*20650*/  @!P0 BRA `(.L_x_548) ;  /* 0x0000008c00e48947 */ /* 0x001fea0003800000 */
.L_x_766:
[----:B------:R-:W-:Y:S05]  /*20660*/  BSYNC B2 ;  /* 0x0000000000027941 */ /* 0x000fea0003800000 */
.L_x_547:
        /* <DEDUP_REMOVED lines=9> */
.L_x_550:
[----:B------:R-:W-:Y:S05]  /*20700*/  BSYNC B2 ;  /* 0x0000000000027941 */ /* 0x000fea0003800000 */
.L_x_549:
[----:B------:R-:W2:Y:S04]  /*20710*/  LDL R4, [R1+0x4] ;  /* 0x0000040001047983 */ /* 0x000ea80000100800 */
[----:B------:R-:W2:Y:S01]  /*20720*/  LDL R2, [R1+0x1c] ;  /* 0x00001c0001027983 */ /* 0x000ea20000100800 */
[----:B------:R-:W-:Y:S01]  /*20730*/  MOV R14, RZ ;  /* 0x000000ff000e7202 */ /* 0x000fe20000000f00 */
[----:B------:R-:W-:Y:S01]  /*20740*/  IMAD R3, R6, 0x80, R10 ;  /* 0x0000008006037824 */ /* 0x000fe200078e020a */
[----:B------:R-:W-:Y:S01]  /*20750*/  UIADD3 UR4, UP0, UR44, 0x570, URZ ;  /* 0x000005702c047890 */ /* 0x000fe2000ff1e03f */
[----:B------:R-:W-:Y:S01]  /*20760*/  PLOP3.LUT P0, PT, PT, PT, PT, 0x80, 0x0 ;  /* 0x000000000000781c */ /* 0x000fe20003f0f070 */
[----:B------:R-:W-:Y:S01]  /*20770*/  UMOV UR6, 0x0 ;  /* 0x0000000000067882 */ /* 0x000fe20000000000 */
[----:B------:R-:W-:Y:S01]  /*20780*/  R2UR UR10, R14 ;  /* 0x000000000e0a72ca */ /* 0x000fe200000e0000 */
[----:B------:R-:W-:Y:S01]  /*20790*/  UIADD3.X UR5, URZ, UR45, URZ, UP0, !UPT ;  /* 0x0000002d3f057290 */ /* 0x000fe200087fe43f */
[----:B------:R-:W-:Y:S01]  /*207a0*/  IADD3 R3, R3, -0x80, RZ ;  /* 0xffffff8003037810 */ /* 0x000fe20007ffe0ff */
[----:B------:R-:W-:Y:S01]  /*207b0*/  UMOV UR7, 0x12f00000 ;  /* 0x12f0000000077882 */ /* 0x000fe20000000000 */
[----:B--2---:R-:W-:-:S02]  /*207c0*/  IMAD R7, R2, 0x8000, R4 ;  /* 0x0000800002077824 */ /* 0x004fc400078e0204 */
[----:B------:R-:W-:Y:S02]  /*207d0*/  VIADD R2, R5, 0x38890 ;  /* 0x0003889005027836 */ /* 0x000fe40000000000 */
[----:B------:R-:W-:-:S07]  /*207e0*/  VIADD R4, R7, 0x28400 ;  /* 0x0002840007047836 */ /* 0x000fce0000000000 */
.L_x_551:
[----:B------:R-:W-:-:S13]  /*207f0*/  @P0 ELECT P2, URZ, PT ;  /* 0x00000000003f082f */ /* 0x000fda0003840000 */
[----:B------:R-:W-:Y:S02]  /*20800*/  @P2 R2UR UR13, R0 ;  /* 0x00000000000d22ca */ /* 0x000fe400000e0000 */
[----:B------:R-:W-:Y:S02]  /*20810*/  @P2 R2UR UR12, R18 ;  /* 0x00000000120c22ca */ /* 0x000fe400000e0000 */
[----:B------:R-:W-:Y:S02]  /*20820*/  @P2 R2UR UR11, R3 ;  /* 0x00000000030b22ca */ /* 0x000fe400000e0000 */
[----:B------:R-:W-:Y:S02]  /*20830*/  @P2 R2UR UR9, R2 ;  /* 0x00000000020922ca */ /* 0x000fe400000e0000 */
[----:B------:R-:W-:Y:S02]  /*20840*/  @P2 R2UR UR8, R4 ;  /* 0x00000000040822ca */ /* 0x000fe400000e0000 */
[----:B------:R-:W-:-:S02]  /*20850*/  @P2 PLOP3.LUT P0, PT, P2, PT, PT, 0x8, 0x0 ;  /* 0x000000000000281c */ /* 0x000fc4000170e170 */
[----:B------:R-:W-:-:S09]  /*20860*/  PLOP3.LUT P2, PT, PT, PT, PT, 0x8, 0x0 ;  /* 0x000000000000781c */ /* 0x000fd20003f4e170 */
[----:B------:R1:W-:Y:S02]  /*20870*/  UTMALDG.4D [UR8], [UR4], desc[UR6] ;  /* 0x00000608040075b4 */ /* 0x0003e40008019000 */
[----:B-1----:R-:W-:Y:S05]  /*20880*/  @P0 BRA.U.ANY `(.L_x_551) ;  /* 0xfffffffd00d80947 */ /* 0x002fea000393ffff */
[----:B------:R-:W-:Y:S01]  /*20890*/  MOV R11, 0x80 ;  /* 0x00000080000b7802 */ /* 0x000fe20000000f00 */
[----:B------:R-:W-:Y:S01]  /*208a0*/  VIADD R4, R7, 0x2c400 ;  /* 0x0002c40007047836 */ /* 0x000fe20000000000 */
[----:B------:R-:W-:Y:S01]  /*208b0*/  PLOP3.LUT P0, PT, PT, PT, PT, 0x80, 0x0 ;  /* 0x000000000000781c */ /* 0x000fe20003f0f070 */
[----:B------:R-:W-:Y:S01]  /*208c0*/  UMOV UR6, 0x0 ;  /* 0x0000000000067882 */ /* 0x000fe20000000000 */
[----:B------:R-:W-:Y:S01]  /*208d0*/  R2UR UR10, R11 ;  /* 0x000000000b0a72ca */ /* 0x000fe200000e0000 */
[----:B------:R-:W-:-:S14]  /*208e0*/  UMOV UR7, 0x12f00000 ;  /* 0x12f0000000077882 */ /* 0x000fdc0000000000 */
.L_x_552:
        /* <DEDUP_REMOVED lines=10> */
[----:B------:R-:W1:Y:S01]  /*20990*/  SYNCS.PHASECHK.TRANS64.TRYWAIT P0, [R5+URZ+0x388c0], R8 ;  /* 0x0388c008050075a7 */ /* 0x000e62000800017f */
[----:B------:R-:W-:Y:S04]  /*209a0*/  BSSY B2, `(.L_x_553) ;  /* 0x0000002000027945 */ /* 0x000fe80003800000 */
[----:B-1----:R-:W-:Y:S05]  /*209b0*/  @!P0 BRA `(.L_x_554) ;  /* 0x0000008c00208947 */ /* 0x002fea0003800000 */
.L_x_767:
[----:B------:R-:W-:Y:S05]  /*209c0*/  BSYNC B2 ;  /* 0x0000000000027941 */ /* 0x000fea0003800000 */
.L_x_553:
[----:B------:R-:W-:Y:S01]  /*209d0*/  BSSY B2, `(.L_x_555) ;  /* 0x000000b000027945 */ /* 0x000fe20003800000 */
[----:B------:R-:W-:Y:S01]  /*209e0*/  IMAD.MOV.U32 R12, RZ, RZ, 0x0 ;  /* 0x00000000ff0c7424 */ /* 0x000fe200078e00ff */
[----:B------:R-:W-:Y:S02]  /*209f0*/  MOV R13, 0x12f00000 ;  /* 0x12f00000000d7802 */ /* 0x000fe40000000f00 */
        /* <DEDUP_REMOVED lines=8> */
.L_x_556:
[----:B------:R-:W-:Y:S05]  /*20a80*/  BSYNC B2 ;  /* 0x0000000000027941 */ /* 0x000fea0003800000 */
.L_x_555:
[----:B------:R-:W-:Y:S01]  /*20a90*/  R2UR UR10, R14 ;  /* 0x000000000e0a72ca */ /* 0x000fe200000e0000 */
[----:B------:R-:W-:Y:S01]  /*20aa0*/  UIADD3 UR4, UP0, UR44, 0x670, URZ ;  /* 0x000006702c047890 */ /* 0x000fe2000ff1e03f */
[----:B------:R-:W-:Y:S01]  /*20ab0*/  R2UR UR6, R12 ;  /* 0x000000000c0672ca */ /* 0x000fe200000e0000 */
[----:B------:R-:W-:Y:S01]  /*20ac0*/  VIADD R2, R5, 0x388b0 ;  /* 0x000388b005027836 */ /* 0x000fe20000000000 */
[----:B------:R-:W-:Y:S01]  /*20ad0*/  R2UR UR7, R13 ;  /* 0x000000000d0772ca */ /* 0x000fe200000e0000 */
[----:B------:R-:W-:Y:S01]  /*20ae0*/  UIADD3.X UR5, URZ, UR45, URZ, UP0, !UPT ;  /* 0x0000002d3f057290 */ /* 0x000fe200087fe43f */
[----:B------:R-:W-:Y:S02]  /*20af0*/  PLOP3.LUT P0, PT, PT, PT, PT, 0x80, 0x0 ;  /* 0x000000000000781c */ /* 0x000fe40003f0f070 */
[----:B------:R-:W-:-:S11]  /*20b00*/  IADD3 R4, R7, 0x10400, RZ ;  /* 0x0001040007047810 */ /* 0x000fd60007ffe0ff */
.L_x_557:
        /* <DEDUP_REMOVED lines=9> */
[----:B--2---:R-:W-:Y:S05]  /*20ba0*/  @P0 BRA.U.ANY `(.L_x_557) ;  /* 0xfffffffd00d80947 */ /* 0x004fea000393ffff */
[----:B------:R-:W-:Y:S01]  /*20bb0*/  R2UR UR10, R11 ;  /* 0x000000000b0a72ca */ /* 0x000fe200000e0000 */
[----:B------:R-:W-:Y:S01]  /*20bc0*/  VIADD R4, R7, 0x14400 ;  /* 0x0001440007047836 */ /* 0x000fe20000000000 */
[----:B------:R-:W-:Y:S02]  /*20bd0*/  R2UR UR6, R12 ;  /* 0x000000000c0672ca */ /* 0x000fe400000e0000 */
[----:B------:R-:W-:Y:S02]  /*20be0*/  R2UR UR7, R13 ;  /* 0x000000000d0772ca */ /* 0x000fe400000e0000 */
[----:B------:R-:W-:-:S13]  /*20bf0*/  PLOP3.LUT P0, PT, PT, PT, PT, 0x80, 0x0 ;  /* 0x000000000000781c */ /* 0x000fda0003f0f070 */
.L_x_558:
        /* <DEDUP_REMOVED lines=10> */
.L_x_546:
[----:B------:R-:W-:Y:S05]  /*20ca0*/  BSYNC B1 ;  /* 0x0000000000017941 */ /* 0x000fea0003800000 */
.L_x_545:
[----:B------:R-:W2:Y:S04]  /*20cb0*/  LDL.LU R7, [R1+0x1c] ;  /* 0x00001c0001077983 */ /* 0x000ea80000300800 */
[----:B01----:R-:W3:Y:S01]  /*20cc0*/  LDL.LU R5, [R1+0x28] ;  /* 0x0000280001057983 */ /* 0x003ee20000300800 */
[----:B------:R-:W-:Y:S01]  /*20cd0*/  PLOP3.LUT P0, PT, PT, PT, PT, 0x8, 0x0 ;  /* 0x000000000000781c */ /* 0x000fe20003f0e170 */
[----:B--2---:R-:W-:Y:S01]  /*20ce0*/  VIADD R2, R7, 0x1 ;  /* 0x0000000107027836 */ /* 0x004fe20000000000 */
[----:B------:R-:W-:-:S04]  /*20cf0*/  IADD3 R7, R6, -0x2, RZ ;  /* 0xfffffffe06077810 */ /* 0x000fc80007ffe0ff */
[C---:B------:R-:W-:Y:S02]  /*20d00*/  ISETP.NE.AND P1, PT, R2.reuse, 0x2, PT ;  /* 0x000000020200780c */ /* 0x040fe40003f25270 */
[----:B------:R-:W-:Y:S02]  /*20d10*/  ISETP.GE.AND P2, PT, R7, R9, PT ;  /* 0x000000090700720c */ /* 0x000fe40003f46270 */
[----:B------:R-:W-:Y:S02]  /*20d20*/  SEL R3, RZ, 0x1, P1 ;  /* 0x00000001ff037807 */ /* 0x000fe40000800000 */
[----:B------:R-:W-:Y:S02]  /*20d30*/  SEL R2, R2, RZ, P1 ;  /* 0x000000ff02027207 */ /* 0x000fe40000800000 */
[----:B---3--:R-:W-:-:S03]  /*20d40*/  LOP3.LUT R5, R5, R3, RZ, 0x3c, !PT ;  /* 0x0000000305057212 */ /* 0x008fc600078e3cff */
[----:B------:R0:W-:Y:S04]  /*20d50*/  STL [R1+0x1c], R2 ;  /* 0x00001c0201007387 */ /* 0x0001e80000100800 */
[----:B------:R0:W-:Y:S01]  /*20d60*/  STL [R1+0x28], R5 ;  /* 0x0000280501007387 */ /* 0x0001e20000100800 */
[----:B------:R-:W-:Y:S05]  /*20d70*/  @!P2 BRA `(.L_x_539) ;  /* 0x0000000400f8a947 */ /* 0x000fea0003800000 */
.L_x_573:
[----:B------:R-:W-:Y:S05]  /*20d80*/  YIELD ;  /* 0x0000000000007946 */ /* 0x000fea0003800000 */
[----:B------:R-:W-:Y:S04]  /*20d90*/  BSSY B1, `(.L_x_559) ;  /* 0x0000070000017945 */ /* 0x000fe80003800000 */
[----:B-1----:R-:W-:Y:S05]  /*20da0*/  @!P6 BRA `(.L_x_560) ;  /* 0x0000000400b8e947 */ /* 0x002fea0003800000 */
[----:B0-----:R-:W2:Y:S04]  /*20db0*/  LDL R5, [R1+0x4] ;  /* 0x0000040001057983 */ /* 0x001ea80000100800 */
[----:B------:R-:W2:Y:S04]  /*20dc0*/  LDL R4, [R1+0x1c] ;  /* 0x00001c0001047983 */ /* 0x000ea80000100800 */
[----:B------:R-:W3:Y:S01]  /*20dd0*/  LDL R3, [R1+0x28] ;  /* 0x0000280001037983 */ /* 0x000ee20000100800 */
[----:B------:R-:W0:Y:S01]  /*20de0*/  S2R R2, SR_TID.X ;  /* 0x0000000000027919 */ /* 0x000e220000002100 */
[----:B------:R-:W-:Y:S01]  /*20df0*/  BSSY B2, `(.L_x_561) ;  /* 0x0000007000027945 */ /* 0x000fe20003800000 */
[----:B0-----:R-:W-:-:S04]  /*20e00*/  LOP3.LUT R2, R2, 0x7f, RZ, 0xc0, !PT ;  /* 0x0000007f02027812 */ /* 0x001fc800078ec0ff */
[----:B------:R-:W-:Y:S01]  /*20e10*/  ISETP.NE.AND P2, PT, R2, RZ, PT ;  /* 0x000000ff0200720c */ /* 0x000fe20003f45270 */
[----:B--2---:R-:W-:Y:S01]  /*20e20*/  IMAD R6, R4, 0x8, R5 ;  /* 0x0000000804067824 */ /* 0x004fe200078e0205 */
[----:B---3--:R-:W-:-:S04]  /*20e30*/  SHF.L.U32 R5, R3, 0x1f, RZ ;  /* 0x0000001f03057819 */ /* 0x008fc800000006ff */
[----:B------:R-:W0:Y:S02]  /*20e40*/  SYNCS.PHASECHK.TRANS64.TRYWAIT P1, [R6+URZ+0x388a0], R5 ;  /* 0x0388a005060075a7 */ /* 0x000e24000802017f */
[----:B0-----:R-:W-:Y:S05]  /*20e50*/  @!P1 BRA `(.L_x_562) ;  /* 0x00000088000c9947 */ /* 0x001fea0003800000 */
.L_x_768:
[----:B------:R-:W-:Y:S05]  /*20e60*/  BSYNC B2 ;  /* 0x0000000000027941 */ /* 0x000fea0003800000 */
.L_x_561:
        /* <DEDUP_REMOVED lines=9> */
.L_x_564:
[----:B------:R-:W-:Y:S05]  /*20f00*/  BSYNC B2 ;  /* 0x0000000000027941 */ /* 0x000fea0003800000 */
.L_x_563:
[----:B------:R-:W2:Y:S04]  /*20f10*/  LDL R3, [R1+0x4] ;  /* 0x0000040001037983 */ /* 0x000ea80000100800 */
[----:B------:R-:W2:Y:S01]  /*20f20*/  LDL R2, [R1+0x1c] ;  /* 0x00001c0001027983 */ /* 0x000ea20000100800 */
[----:B------:R-:W-:Y:S01]  /*20f30*/  MOV R11, RZ ;  /* 0x000000ff000b7202 */ /* 0x000fe20000000f00 */
[----:B------:R-:W-:Y:S01]  /*20f40*/  UIADD3 UR4, UP0, UR44, 0x570, URZ ;  /* 0x000005702c047890 */ /* 0x000fe2000ff1e03f */
[----:B------:R-:W-:Y:S01]  /*20f50*/  PLOP3.LUT P1, PT, PT, PT, PT, 0x80, 0x0 ;  /* 0x000000000000781c */ /* 0x000fe20003f2f070 */
[----:B------:R-:W-:Y:S01]  /*20f60*/  UMOV UR6, 0x0 ;  /* 0x0000000000067882 */ /* 0x000fe20000000000 */
[----:B------:R-:W-:Y:S01]  /*20f70*/  R2UR UR10, R11 ;  /* 0x000000000b0a72ca */ /* 0x000fe200000e0000 */
[----:B------:R-:W-:Y:S01]  /*20f80*/  UIADD3.X UR5, URZ, UR45, URZ, UP0, !UPT ;  /* 0x0000002d3f057290 */ /* 0x000fe200087fe43f */
[----:B------:R-:W-:Y:S01]  /*20f90*/  UMOV UR7, 0x12f00000 ;  /* 0x12f0000000077882 */ /* 0x000fe20000000000 */
[----:B--2---:R-:W-:Y:S01]  /*20fa0*/  IMAD R4, R2, 0x8000, R3 ;  /* 0x0000800002047824 */ /* 0x004fe200078e0203 */
[----:B------:R-:W-:Y:S01]  /*20fb0*/  IADD3 R2, R6, 0x38890, RZ ;  /* 0x0003889006027810 */ /* 0x000fe20007ffe0ff */
[----:B------:R-:W-:-:S02]  /*20fc0*/  IMAD R3, R7, 0x80, R10 ;  /* 0x0000008007037824 */ /* 0x000fc400078e020a */
[----:B------:R-:W-:-:S08]  /*20fd0*/  VIADD R8, R4, 0x28400 ;  /* 0x0002840004087836 */ /* 0x000fd00000000000 */
.L_x_565:
        /* <DEDUP_REMOVED lines=10> */
[----:B------:R-:W-:Y:S01]  /*21080*/  IMAD.MOV.U32 R14, RZ, RZ, 0x80 ;  /* 0x00000080ff0e7424 */ /* 0x000fe200078e00ff */
[----:B------:R-:W-:Y:S01]  /*21090*/  PLOP3.LUT P1, PT, PT, PT, PT, 0x80, 0x0 ;  /* 0x000000000000781c */ /* 0x000fe20003f2f070 */
[----:B------:R-:W-:Y:S01]  /*210a0*/  UMOV UR6, 0x0 ;  /* 0x0000000000067882 */ /* 0x000fe20000000000 */
[----:B------:R-:W-:Y:S01]  /*210b0*/  IADD3 R8, R4, 0x2c400, RZ ;  /* 0x0002c40004087810 */ /* 0x000fe20007ffe0ff */
[----:B------:R-:W-:Y:S01]  /*210c0*/  UMOV UR7, 0x12f00000 ;  /* 0x12f0000000077882 */ /* 0x000fe20000000000 */
[----:B------:R-:W-:-:S15]  /*210d0*/  R2UR UR10, R14 ;  /* 0x000000000e0a72ca */ /* 0x000fde00000e0000 */
.L_x_566:
        /* <DEDUP_REMOVED lines=13> */
.L_x_769:
[----:B------:R-:W-:Y:S05]  /*211b0*/  BSYNC B2 ;  /* 0x0000000000027941 */ /* 0x000fea0003800000 */
.L_x_567:
[----:B------:R-:W-:Y:S01]  /*211c0*/  BSSY B2, `(.L_x_569) ;  /* 0x000000b000027945 */ /* 0x000fe20003800000 */
[----:B------:R-:W-:Y:S02]  /*211d0*/  IMAD.MOV.U32 R12, RZ, RZ, 0x0 ;  /* 0x00000000ff0c7424 */ /* 0x000fe400078e00ff */
[----:B------:R-:W-:Y:S01]  /*211e0*/  IMAD.MOV.U32 R13, RZ, RZ, 0x12f00000 ;  /* 0x12f00000ff0d7424 */ /* 0x000fe200078e00ff */
[----:B------:R-:W-:Y:S06]  /*211f0*/  @P2 BRA `(.L_x_570) ;  /* 0x00000000001c2947 */ /* 0x000fec0003800000 */
[----:B------:R-:W2:Y:S02]  /*21200*/  S2R R2, SR_TID.X ;  /* 0x0000000000027919 */ /* 0x000ea40000002100 */
[----:B--2---:R-:W-:Y:S02]  /*21210*/  LOP3.LUT R8, R2, 0x1f, RZ, 0xc0, !PT ;  /* 0x0000001f02087812 */ /* 0x004fe400078ec0ff */
[----:B------:R-:W-:Y:S02]  /*21220*/  MOV R2, 0x8000 ;  /* 0x0000800000027802 */ /* 0x000fe40000000f00 */
[----:B------:R-:W-:Y:S02]  /*21230*/  ISETP.NE.AND P1, PT, R8, RZ, PT ;  /* 0x000000ff0800720c */ /* 0x000fe40003f25270 */
[----:B------:R2:W-:Y:S11]  /*21240*/  SYNCS.ARRIVE.TRANS64 RZ, [R6+URZ+0x388b0], R2 ;  /* 0x0388b00206ff79a7 */ /* 0x0005f6000800003f */
[----:B--2---:R-:W-:Y:S05]  /*21250*/  @!P1 BRA `(.L_x_570) ;  /* 0x0000000000049947 */ /* 0x004fea0003800000 */
[----:B------:R-:W-:Y:S01]  /*21260*/  BPT.TRAP 0x1 ;  /* 0x000000040000795c */ /* 0x000fe20000300000 */
.L_x_570:
[----:B------:R-:W-:Y:S05]  /*21270*/  BSYNC B2 ;  /* 0x0000000000027941 */ /* 0x000fea0003800000 */
.L_x_569:
        /* <DEDUP_REMOVED lines=8> */
.L_x_571:
        /* <DEDUP_REMOVED lines=9> */
[----:B0-----:R-:W-:Y:S05]  /*21390*/  @P1 BRA.U.ANY `(.L_x_571) ;  /* 0xfffffffd00d81947 */ /* 0x001fea000393ffff */
[----:B------:R-:W-:Y:S02]  /*213a0*/  R2UR UR10, R14 ;  /* 0x000000000e0a72ca */ /* 0x000fe400000e0000 */
[----:B------:R-:W-:Y:S02]  /*213b0*/  R2UR UR6, R12 ;  /* 0x000000000c0672ca */ /* 0x000fe400000e0000 */
[----:B------:R-:W-:Y:S02]  /*213c0*/  R2UR UR7, R13 ;  /* 0x000000000d0772ca */ /* 0x000fe400000e0000 */
[----:B------:R-:W-:Y:S02]  /*213d0*/  PLOP3.LUT P1, PT, PT, PT, PT, 0x80, 0x0 ;  /* 0x000000000000781c */ /* 0x000fe40003f2f070 */
[----:B------:R-:W-:-:S11]  /*213e0*/  IADD3 R4, R4, 0x14400, RZ ;  /* 0x0001440004047810 */ /* 0x000fd60007ffe0ff */
.L_x_572:
        /* <DEDUP_REMOVED lines=10> */
.L_x_560:
[----:B------:R-:W-:Y:S05]  /*21490*/  BSYNC B1 ;  /* 0x0000000000017941 */ /* 0x000fea0003800000 */
.L_x_559:
[----:B0-----:R-:W2:Y:S04]  /*214a0*/  LDL.LU R2, [R1+0x1c] ;  /* 0x00001c0001027983 */ /* 0x001ea80000300800 */
[----:B------:R-:W3:Y:S01]  /*214b0*/  LDL.LU R5, [R1+0x28] ;  /* 0x0000280001057983 */ /* 0x000ee20000300800 */
[C---:B------:R-:W-:Y:S01]  /*214c0*/  ISETP.GT.AND P2, PT, R7.reuse, R9, PT ;  /* 0x000000090700720c */ /* 0x040fe20003f44270 */
[----:B------:R-:W-:Y:S02]  /*214d0*/  VIADD R7, R7, 0xffffffff ;  /* 0xffffffff07077836 */ /* 0x000fe40000000000 */
[----:B--2---:R-:W-:-:S05]  /*214e0*/  VIADD R2, R2, 0x1 ;  /* 0x0000000102027836 */ /* 0x004fca0000000000 */
[----:B------:R-:W-:-:S04]  /*214f0*/  ISETP.NE.AND P1, PT, R2, 0x2, PT ;  /* 0x000000020200780c */ /* 0x000fc80003f25270 */
[----:B------:R-:W-:Y:S02]  /*21500*/  SEL R3, RZ, 0x1, P1 ;  /* 0x00000001ff037807 */ /* 0x000fe40000800000 */
[----:B------:R-:W-:Y:S02]  /*21510*/  SEL R2, R2, RZ, P1 ;  /* 0x000000ff02027207 */ /* 0x000fe40000800000 */
[----:B---3--:R-:W-:-:S05]  /*21520*/  LOP3.LUT R5, R5, R3, RZ, 0x3c, !PT ;  /* 0x0000000305057212 */ /* 0x008fca00078e3cff */
[----:B------:R1:W-:Y:S04]  /*21530*/  STL [R1+0x28], R5 ;  /* 0x0000280501007387 */ /* 0x0003e80000100800 */
[----:B------:R1:W-:Y:S01]  /*21540*/  STL [R1+0x1c], R2 ;  /* 0x00001c0201007387 */ /* 0x0003e20000100800 */
[----:B------:R-:W-:Y:S05]  /*21550*/  @P2 BRA `(.L_x_573) ;  /* 0xfffffff800082947 */ /* 0x000fea000383ffff */
.L_x_539:
[----:B------:R-:W-:Y:S05]  /*21560*/  BSYNC B0 ;  /* 0x0000000000007941 */ /* 0x000fea0003800000 */
.L_x_538:
[----:B01----:R-:W2:Y:S01]  /*21570*/  LDL R2, [R1+0x5c] ;  /* 0x00005c0001027983 */ /* 0x003ea20000100800 */
[----:B------:R-:W-:Y:S05]  /*21580*/  @!P0 WARPSYNC.ALL ;  /* 0x0000000000008948 */ /* 0x000fea0003800000 */
[----:B------:R-:W-:Y:S01]  /*21590*/  @!P0 BAR.SYNC.DEFER_BLOCKING 0xc, 0x180 ;  /* 0x0306000000008b1d */ /* 0x000fe20000010000 */
[----:B--2---:R-:W-:-:S13]  /*215a0*/  ISETP.GT.AND P0, PT, R2, RZ, PT ;  /* 0x000000ff0200720c */ /* 0x004fda0003f04270 */
        /* <DEDUP_REMOVED lines=8> */
[----:B------:R-:W0:Y:S02]  /*21630*/  FLO.U32 R0, UR4 ;  /* 0x0000000400007d00 */ /* 0x000e2400080e0000 */
[----:B0-----:R-:W-:-:S06]  /*21640*/  ISETP.EQ.U32.AND P0, PT, R0, R2, PT ;  /* 0x000000020000720c */ /* 0x001fcc0003f02070 */
[----:B------:R-:W1:Y:S07]  /*21650*/  POPC R2, UR4 ;  /* 0x0000000400027d09 */ /* 0x000e6e0008000000 */
[----:B-1----:R-:W2:Y:S04]  /*21660*/  @P0 ATOMG.E.ADD.STRONG.GPU PT, R2, desc[UR42][R4.64], R2 ;  /* 0x00000002040209a8 */ /* 0x002ea800081ee1ea */
[----:B--2---:R0:W1:Y:S02]  /*21670*/  SHFL.IDX PT, R2, R2, R0, 0x1f ;  /* 0x00001f0002027589 */ /* 0x00406400000e0000 */
[----:B0-----:R-:W0:Y:S02]  /*21680*/  S2R R0, SR_LTMASK ;  /* 0x0000000000007919 */ /* 0x001e240000003900 */
[----:B0-----:R-:W-:-:S06]  /*21690*/  LOP3.LUT R0, R0, UR4, RZ, 0xc0, !PT ;  /* 0x0000000400007c12 */ /* 0x001fcc000f8ec0ff */
[----:B------:R-:W1:Y:S02]  /*216a0*/  POPC R0, R0 ;  /* 0x0000000000007309 */ /* 0x000e640000000000 */
[----:B-1----:R-:W-:Y:S01]  /*216b0*/  IADD3 R16, R2, UR37, R0 ;  /* 0x0000002502107c10 */ /* 0x002fe2000fffe000 */
[----:B------:R-:W-:Y:S06]  /*216c0*/  BRA `(.L_x_575) ;  /* 0x0000004000c47947 */ /* 0x000fec0003800000 */
.L_x_574:
[----:B------:R-:W2:Y:S01]  /*216d0*/  LDL R0, [R1+0x4] ;  /* 0x0000040001007983 */ /* 0x000ea20000100800 */
[----:B------:R-:W-:Y:S01]  /*216e0*/  BSSY B6, `(.L_x_576) ;  /* 0x0000014000067945 */ /* 0x000fe20003800000 */
[----:B--2---:R-:W-:-:S04]  /*216f0*/  IADD3 R0, R0, 0x28400, RZ ;  /* 0x0002840000007810 */ /* 0x004fc80007ffe0ff */
[----:B------:R-:W-:-:S13]  /*21700*/  LOP3.LUT P0, RZ, R0, 0x3ff, RZ, 0xc0, !PT ;  /* 0x000003ff00ff7812 */ /* 0x000fda000780c0ff */
[----:B------:R-:W-:Y:S05]  /*21710*/  @!P0 BRA `(.L_x_577) ;  /* 0x0000000000408947 */ /* 0x000fea0003800000 */
[----:B------:R-:W-:Y:S01]  /*21720*/  MOV R2, 0x0 ;  /* 0x0000000000027802 */ /* 0x000fe20000000f00 */
[----:B------:R-:W-:Y:S01]  /*21730*/  ULDC.64 UR6, c[0x4][0x1c8] ;  /* 0x0100720000067ab9 */ /* 0x000fe20000000a00 */
[----:B------:R-:W-:Y:S01]  /*21740*/  ULDC.64 UR8, c[0x4][0x1d0] ;  /* 0x0100740000087ab9 */ /* 0x000fe20000000a00 */
[----:B------:R-:W-:Y:S01]  /*21750*/  ULDC.64 UR4, c[0x4][0x118] ;  /* 0x0100460000047ab9 */ /* 0x000fe20000000a00 */
[----:B------:R-:W-:Y:S01]  /*21760*/  IMAD.U32 R4, RZ, RZ, UR6 ;  /* 0x00000006ff047e24 */ /* 0x000fe2000f8e00ff */
[----:B------:R-:W-:Y:S01]  /*21770*/  MOV R6, UR8 ;  /* 0x0000000800067c02 */ /* 0x000fe20008000f00 */
[----:B------:R-:W0:Y:S01]  /*21780*/  LDC.64 R2, c[0x4][R2] ;  /* 0x0100000002027b82 */ /* 0x000e220000000a00 */
[----:B------:R-:W-:Y:S01]  /*21790*/  IMAD.U32 R5, RZ, RZ, UR7 ;  /* 0x00000007ff057e24 */ /* 0x000fe2000f8e00ff */
[----:B------:R-:W-:Y:S01]  /*217a0*/  MOV R11, UR5 ;  /* 0x00000005000b7c02 */ /* 0x000fe20008000f00 */
[----:B------:R-:W-:Y:S01]  /*217b0*/  IMAD.U32 R7, RZ, RZ, UR9 ;  /* 0x00000009ff077e24 */ /* 0x000fe2000f8e00ff */
[----:B------:R-:W-:Y:S01]  /*217c0*/  MOV R13, RZ ;  /* 0x000000ff000d7202 */ /* 0x000fe20000000f00 */
[----:B------:R-:W-:-:S02]  /*217d0*/  IMAD.U32 R10, RZ, RZ, UR4 ;  /* 0x00000004ff0a7e24 */ /* 0x000fc4000f8e00ff */
[----:B------:R-:W-:Y:S02]  /*217e0*/  IMAD.MOV.U32 R8, RZ, RZ, 0x70 ;  /* 0x00000070ff087424 */ /* 0x000fe400078e00ff */
[----:B------:R-:W-:-:S07]  /*217f0*/  IMAD.MOV.U32 R12, RZ, RZ, 0x1 ;  /* 0x00000001ff0c7424 */ /* 0x000fce00078e00ff */
[----:B------:R-:W-:-:S07]  /*21800*/  LEPC R20, `(.L_x_577) ;  /* 0x000000001014794e */ /* 0x000fce0000000000 */
[----:B0-----:R-:W-:Y:S05]  /*21810*/  CALL.ABS.NOINC R2 ;  /* 0x0000000002007343 */ /* 0x001fea0003c00000 */
.L_x_577:
[----:B------:R-:W-:Y:S05]  /*21820*/  BSYNC B6 ;  /* 0x0000000000067941 */ /* 0x000fea0003800000 */
.L_x_576:
[----:B------:R-:W2:Y:S04]  /*21830*/  LDL R0, [R1+0x4] ;  /* 0x0000040001007983 */ /* 0x000ea80000100800 */
[----:B------:R-:W3:Y:S01]  /*21840*/  LDL.LU R2, [R1+0x34] ;  /* 0x0000340001027983 */ /* 0x000ee20000300800 */
[----:B------:R-:W-:Y:S01]  /*21850*/  BSSY B6, `(.L_x_578) ;  /* 0x0000017000067945 */ /* 0x000fe20003800000 */
[----:B--2---:R-:W-:Y:S01]  /*21860*/  VIADD R0, R0, 0x10400 ;  /* 0x0001040000007836 */ /* 0x004fe20000000000 */
[----:B---3--:R-:W-:-:S04]  /*21870*/  LOP3.LUT R2, R2, 0xfffffffe, RZ, 0xc0, !PT ;  /* 0xfffffffe02027812 */ /* 0x008fc800078ec0ff */
[----:B------:R-:W-:-:S13]  /*21880*/  LOP3.LUT P0, RZ, R0, 0x3ff, RZ, 0xc0, !PT ;  /* 0x000003ff00ff7812 */ /* 0x000fda000780c0ff */
[----:B------:R-:W-:-:S05]  /*21890*/  @P0 LOP3.LUT R2, R2, 0x1, RZ, 0xfc, !PT ;  /* 0x0000000102020812 */ /* 0x000fca00078efcff */
[----:B------:R0:W-:Y:S01]  /*218a0*/  STL [R1+0x34], R2 ;  /* 0x0000340201007387 */ /* 0x0001e20000100800 */
[----:B------:R-:W-:Y:S05]  /*218b0*/  @!P0 BRA `(.L_x_579) ;  /* 0x0000000000408947 */ /* 0x000fea0003800000 */
[----:B0-----:R-:W-:Y:S01]  /*218c0*/  MOV R2, 0x0 ;  /* 0x0000000000027802 */ /* 0x001fe20000000f00 */
        /* <DEDUP_REMOVED lines=9> */
[----:B------:R-:W-:Y:S01]  /*21960*/  MOV R12, 0x1 ;  /* 0x00000001000c7802 */ /* 0x000fe20000000f00 */
[----:B------:R-:W-:-:S02]  /*21970*/  IMAD.U32 R11, RZ, RZ, UR5 ;  /* 0x00000005ff0b7e24 */ /* 0x000fc4000f8e00ff */
[----:B------:R-:W-:Y:S02]  /*21980*/  IMAD.MOV.U32 R8, RZ, RZ, 0x70 ;  /* 0x00000070ff087424 */ /* 0x000fe400078e00ff */
[----:B------:R-:W-:-:S07]  /*21990*/  IMAD.MOV.U32 R13, RZ, RZ, RZ ;  /* 0x000000ffff0d7224 */ /* 0x000fce00078e00ff */
[----:B------:R-:W-:-:S07]  /*219a0*/  LEPC R20, `(.L_x_579) ;  /* 0x000000001014794e */ /* 0x000fce0000000000 */
[----:B0-----:R-:W-:Y:S05]  /*219b0*/  CALL.ABS.NOINC R2 ;  /* 0x0000000002007343 */ /* 0x001fea0003c00000 */
.L_x_579:
[----:B------:R-:W-:Y:S05]  /*219c0*/  BSYNC B6 ;  /* 0x0000000000067941 */ /* 0x000fea0003800000 */
.L_x_578:
[----:B0-----:R-:W2:Y:S01]  /*219d0*/  LDL R2, [R1+0x4] ;  /* 0x0000040001027983 */ /* 0x001ea20000100800 */
[----:B------:R-:W-:Y:S01]  /*219e0*/  BSSY B6, `(.L_x_580) ;  /* 0x0000015000067945 */ /* 0x000fe20003800000 */
[----:B--2---:R-:W-:-:S05]  /*219f0*/  VIADD R0, R2, 0x400 ;  /* 0x0000040002007836 */ /* 0x004fca0000000000 */
[----:B------:R0:W-:Y:S01]  /*21a00*/  STL [R1+0x8], R0 ;  /* 0x0000080001007387 */ /* 0x0001e20000100800 */
[----:B------:R-:W-:-:S13]  /*21a10*/  LOP3.LUT P0, RZ, R0, 0x3ff, RZ, 0xc0, !PT ;  /* 0x000003ff00ff7812 */ /* 0x000fda000780c0ff */
[----:B0-----:R-:W-:Y:S05]  /*21a20*/  @!P0 BRA `(.L_x_581) ;  /* 0x0000000000408947 */ /* 0x001fea0003800000 */
[----:B------:R-:W-:Y:S01]  /*21a30*/  MOV R2, 0x0 ;  /* 0x0000000000027802 */ /* 0x000fe20000000f00 */
[----:B------:R-:W-:Y:S01]  /*21a40*/  ULDC.64 UR6, c[0x4][0x1c8] ;  /* 0x0100720000067ab9 */ /* 0x000fe20000000a00 */
[----:B------:R-:W-:Y:S01]  /*21a50*/  ULDC.64 UR8, c[0x4][0x1d0] ;  /* 0x0100740000087ab9 */ /* 0x000fe20000000a00 */
[----:B------:R-:W-:Y:S01]  /*21a60*/  ULDC.64 UR4, c[0x4][0x128] ;  /* 0x01004a0000047ab9 */ /* 0x000fe20000000a00 */
[----:B------:R-:W-:Y:S01]  /*21a70*/  MOV R4, UR6 ;  /* 0x0000000600047c02 */ /* 0x000fe20008000f00 */
[----:B------:R-:W-:Y:S01]  /*21a80*/  IMAD.U32 R5, RZ, RZ, UR7 ;  /* 0x00000007ff057e24 */ /* 0x000fe2000f8e00ff */
        /* <DEDUP_REMOVED lines=10> */
.L_x_581:
[----:B------:R-:W-:Y:S05]  /*21b30*/  BSYNC B6 ;  /* 0x0000000000067941 */ /* 0x000fea0003800000 */
.L_x_580:
[----:B------:R-:W2:Y:S01]  /*21b40*/  LDL R2, [R1+0x34] ;  /* 0x0000340001027983 */ /* 0x000ea20000100800 */
[----:B------:R-:W-:Y:S01]  /*21b50*/  BSSY B6, `(.L_x_582) ;  /* 0x0000013000067945 */ /* 0x000fe20003800000 */
[----:B--2---:R-:W-:-:S13]  /*21b60*/  LOP3.LUT P6, RZ, R2, 0x1, RZ, 0xc0, !PT ;  /* 0x0000000102ff7812 */ /* 0x004fda00078cc0ff */
[----:B------:R-:W-:Y:S05]  /*21b70*/  @!P6 BRA `(.L_x_583) ;  /* 0x000000000040e947 */ /* 0x000fea0003800000 */
        /* <DEDUP_REMOVED lines=16> */
.L_x_583:
[----:B------:R-:W-:Y:S05]  /*21c80*/  BSYNC B6 ;  /* 0x0000000000067941 */ /* 0x000fea0003800000 */
.L_x_582:
[----:B------:R-:W2:Y:S01]  /*21c90*/  LDL.LU R2, [R1] ;  /* 0x0000000001027983 */ /* 0x000ea20000300800 */
[----:B------:R-:W-:-:S03]  /*21ca0*/  ULDC.64 UR4, c[0x0][0x9f8] ;  /* 0x00027e0000047ab9 */ /* 0x000fc60000000a00 */
[----:B------:R-:W3:Y:S04]  /*21cb0*/  LDL.LU R0, [R1+0x20] ;  /* 0x0000200001007983 */ /* 0x000ee80000300800 */
[----:B------:R-:W4:Y:S01]  /*21cc0*/  LDL R9, [R1+0x30] ;  /* 0x0000300001097983 */ /* 0x000f220000100800 */
[----:B------:R-:W-:-:S04]  /*21cd0*/  ISETP.NE.U32.AND P0, PT, RZ, UR4, PT ;  /* 0x00000004ff007c0c */ /* 0x000fc8000bf05070 */
[----:B------:R-:W-:-:S13]  /*21ce0*/  ISETP.NE.AND.EX P0, PT, RZ, UR5, PT, P0 ;  /* 0x00000005ff007c0c */ /* 0x000fda000bf05300 */
[----:B--2---:R-:W-:-:S04]  /*21cf0*/  @P0 IADD3 R2, P1, R2, UR4, RZ ;  /* 0x0000000402020c10 */ /* 0x004fc8000ff3e0ff */
[----:B---3--:R-:W-:Y:S01]  /*21d00*/  @P0 IADD3.X R3, R0, UR5, RZ, P1, !PT ;  /* 0x0000000500030c10 */ /* 0x008fe20008ffe4ff */
[----:B------:R-:W-:-:S04]  /*21d10*/  ULDC.64 UR4, c[0x0][0xa08] ;  /* 0x0002820000047ab9 */ /* 0x000fc80000000a00 */
[----:B----4-:R0:W2:Y:S02]  /*21d20*/  @P0 LDG.E R9, desc[UR42][R2.64] ;  /* 0x0000002a02090981 */ /* 0x0100a4000c1e1900 */
[----:B0-----:R-:W0:Y:S01]  /*21d30*/  LDC.64 R2, c[0x0][0x418] ;  /* 0x00010600ff027b82 */ /* 0x001e220000000a00 */
[----:B--2---:R-:W-:Y:S01]  /*21d40*/  SHF.R.S32.HI R10, RZ, 0x1f, R9 ;  /* 0x0000001fff0a7819 */ /* 0x004fe20000011409 */
[----:B------:R1:W-:Y:S01]  /*21d50*/  @P0 STL [R1+0x30], R9 ;  /* 0x0000300901000387 */ /* 0x0003e20000100800 */
[----:B0-----:R-:W-:Y:S01]  /*21d60*/  LOP3.LUT P0, RZ, R2, UR4, RZ, 0xfc, !PT ;  /* 0x0000000402ff7c12 */ /* 0x001fe2000f80fcff */
[----:B------:R-:W-:Y:S02]  /*21d70*/  UMOV UR4, 0xffffffff ;  /* 0xffffffff00047882 */ /* 0x000fe40000000000 */
[----:B------:R1:W-:Y:S01]  /*21d80*/  STL [R1+0x38], R10 ;  /* 0x0000380a01007387 */ /* 0x0003e20000100800 */
[----:B------:R-:W-:-:S04]  /*21d90*/  LOP3.LUT P0, RZ, R3, UR5, RZ, 0xfc, P0 ;  /* 0x0000000503ff7c12 */ /* 0x000fc8000800fcff */
[----:B------:R-:W-:Y:S01]  /*21da0*/  SEL R0, R9, RZ, !P0 ;  /* 0x000000ff09007207 */ /* 0x000fe20004000000 */
[----:B------:R-:W-:Y:S08]  /*21db0*/  BRA.DIV UR4, `(.L_x_584) ;  /* 0x0000007a045c7947 */ /* 0x000ff0000b800000 */
[----:B------:R-:W0:Y:S02]  /*21dc0*/  S2R R4, SR_TID.X ;  /* 0x0000000000047919 */ /* 0x000e240000002100 */
[----:B0-----:R-:W-:-:S04]  /*21dd0*/  SHF.R.U32.HI R4, RZ, 0x5, R4 ;  /* 0x00000005ff047819 */ /* 0x001fc80000011604 */
[----:B------:R-:W-:-:S05]  /*21de0*/  LOP3.LUT R4, R4, 0x3, RZ, 0xc0, !PT ;  /* 0x0000000304047812 */ /* 0x000fca00078ec0ff */
[----:B------:R0:W2:Y:S02]  /*21df0*/  SHFL.IDX PT, R14, R4, RZ, 0x1f ;  /* 0x00001fff040e7589 */ /* 0x0000a400000e0000 */
.L_x_772:
[----:B0-----:R-:W3:Y:S01]  /*21e00*/  LDL.LU R4, [R1+0x34] ;  /* 0x0000340001047983 */ /* 0x001ee20000300800 */
[----:B------:R-:W-:Y:S02]  /*21e10*/  PLOP3.LUT P1, PT, PT, PT, PT, 0x8, 0x0 ;  /* 0x000000000000781c */ /* 0x000fe40003f2e170 */
[----:B--2---:R-:W-:Y:S01]  /*21e20*/  ISETP.NE.AND P0, PT, R14, RZ, PT ;  /* 0x000000ff0e00720c */ /* 0x004fe20003f05270 */
[----:B------:R0:W-:Y:S01]  /*21e30*/  STL [R1], R0 ;  /* 0x0000000001007387 */ /* 0x0001e20000100800 */
[----:B---3--:R-:W-:-:S09]  /*21e40*/  LOP3.LUT R4, R4, 0xfffffffe, RZ, 0xc0, !PT ;  /* 0xfffffffe04047812 */ /* 0x008fd200078ec0ff */
[----:B------:R-:W-:-:S05]  /*21e50*/  @P1 LOP3.LUT R4, R4, 0x1, RZ, 0xfc, !PT ;  /* 0x0000000104041812 */ /* 0x000fca00078efcff */
[----:B------:R0:W-:Y:S01]  /*21e60*/  STL [R1+0x34], R4 ;  /* 0x0000340401007387 */ /* 0x0001e20000100800 */
[----:B------:R-:W-:Y:S05]  /*21e70*/  @P0 BRA `(.L_x_585) ;  /* 0x0000000400a40947 */ /* 0x000fea0003800000 */
[----:B------:R-:W-:-:S03]  /*21e80*/  UMOV UR4, 0xffffffff ;  /* 0xffffffff00047882 */ /* 0x000fc60000000000 */
[----:B------:R-:W-:Y:S05]  /*21e90*/  BRA.DIV UR4, `(.L_x_586) ;  /* 0x0000007a04587947 */ /* 0x000fea000b800000 */
[----:B------:R-:W-:-:S13]  /*21ea0*/  ELECT P6, URZ, PT ;  /* 0x00000000003f782f */ /* 0x000fda00038c0000 */
.L_x_775:
[----:B------:R-:W-:Y:S05]  /*21eb0*/  @!P6 BRA `(.L_x_585) ;  /* 0x000000040094e947 */ /* 0x000fea0003800000 */
[----:B0-----:R-:W2:Y:S01]  /*21ec0*/  LDL R0, [R1+0x68] ;  /* 0x0000680001007983 */ /* 0x001ea20000100800 */
[----:B------:R-:W-:-:S04]  /*21ed0*/  ISETP.NE.U32.AND P0, PT, R2, RZ, PT ;  /* 0x000000ff0200720c */ /* 0x000fc80003f05070 */
[----:B------:R-:W-:Y:S02]  /*21ee0*/  ISETP.NE.AND.EX P0, PT, R3, RZ, PT, P0 ;  /* 0x000000ff0300720c */ /* 0x000fe40003f05300 */
[----:B--2---:R-:W-:-:S11]  /*21ef0*/  LEA.HI.SX32 R4, R0, 0xffffffff, 0x19 ;  /* 0xffffffff00047811 */ /* 0x004fd600078fcaff */
[----:B------:R-:W-:Y:S05]  /*21f00*/  @!P0 BRA `(.L_x_587) ;  /* 0x00000000004c8947 */ /* 0x000fea0003800000 */
[----:B------:R-:W0:Y:S01]  /*21f10*/  LDC R8, c[0x0][0x43c] ;  /* 0x00010f00ff087b82 */ /* 0x000e220000000800 */
[----:B------:R-:W-:Y:S01]  /*21f20*/  MOV R0, R4 ;  /* 0x0000000400007202 */ /* 0x000fe20000000f00 */
[----:B------:R-:W-:Y:S01]  /*21f30*/  ULDC.64 UR4, c[0x0][0x428] ;  /* 0x00010a0000047ab9 */ /* 0x000fe20000000a00 */
[----:B0-----:R-:W-:-:S13]  /*21f40*/  ISETP.NE.AND P0, PT, R8, 0x1, PT ;  /* 0x000000010800780c */ /* 0x001fda0003f05270 */
[----:B------:R-:W0:Y:S02]  /*21f50*/  @P0 LDC.64 R6, c[0x0][0x440] ;  /* 0x00011000ff060b82 */ /* 0x000e240000000a00 */
[----:B0-----:R-:W-:-:S05]  /*21f60*/  @P0 IMAD.HI.U32 R6, R4, R6, RZ ;  /* 0x0000000604060227 */ /* 0x001fca00078e00ff */
[----:B------:R-:W-:-:S04]  /*21f70*/  @P0 SHF.R.U32.HI R0, RZ, R7, R6 ;  /* 0x00000007ff000219 */ /* 0x000fc80000011606 */
[--C-:B------:R-:W-:Y:S01]  /*21f80*/  SHF.R.S32.HI R7, RZ, 0x1f, R0.reuse ;  /* 0x0000001fff077819 */ /* 0x100fe20000011400 */
[--C-:B------:R-:W-:Y:S02]  /*21f90*/  IMAD.MOV R5, RZ, RZ, -R0.reuse ;  /* 0x000000ffff057224 */ /* 0x100fe400078e0a00 */
[----:B------:R-:W-:Y:S02]  /*21fa0*/  IMAD.MOV.U32 R6, RZ, RZ, R0 ;  /* 0x000000ffff067224 */ /* 0x000fe400078e0000 */
[----:B------:R-:W-:Y:S02]  /*21fb0*/  IMAD R4, R8, R5, R4 ;  /* 0x0000000508047224 */ /* 0x000fe400078e0204 */
[----:B------:R-:W-:Y:S02]  /*21fc0*/  IMAD R5, R10, UR4, RZ ;  /* 0x000000040a057c24 */ /* 0x000fe4000f8e02ff */
[----:B------:R-:W-:-:S04]  /*21fd0*/  IMAD.WIDE.U32 R6, R9, UR4, R6 ;  /* 0x0000000409067c25 */ /* 0x000fc8000f8e0006 */
[----:B------:R-:W-:Y:S01]  /*21fe0*/  IMAD R0, R9, UR5, R5 ;  /* 0x0000000509007c24 */ /* 0x000fe2000f8e0205 */
[----:B------:R-:W-:-:S04]  /*21ff0*/  LEA R2, P0, R6, R2, 0x2 ;  /* 0x0000000206027211 */ /* 0x000fc800078010ff */
[----:B------:R-:W-:-:S04]  /*22000*/  IADD3 R0, R7, R0, RZ ;  /* 0x0000000007007210 */ /* 0x000fc80007ffe0ff */
[----:B------:R-:W-:-:S05]  /*22010*/  LEA.HI.X R3, R6, R3, R0, 0x2, P0 ;  /* 0x0000000306037211 */ /* 0x000fca00000f1400 */
[----:B------:R-:W2:Y:S04]  /*22020*/  LDG.E R0, desc[UR42][R2.64] ;  /* 0x0000002a02007981 */ /* 0x000ea8000c1e1900 */
[----:B--2---:R0:W-:Y:S02]  /*22030*/  STL [R1], R0 ;  /* 0x0000000001007387 */ /* 0x0041e40000100800 */
.L_x_587:
[----:B-1----:R-:W2:Y:S04]  /*22040*/  LDL R10, [R1+0x4] ;  /* 0x00000400010a7983 */ /* 0x002ea80000100800 */
[----:B0-----:R-:W2:Y:S04]  /*22050*/  LDL R0, [R1+0x14] ;  /* 0x0000140001007983 */ /* 0x001ea80000100800 */
[----:B------:R-:W3:Y:S01]  /*22060*/  LDL R2, [R1+0x24] ;  /* 0x0000240001027983 */ /* 0x000ee20000100800 */
[----:B------:R-:W0:Y:S02]  /*22070*/  S2R R9, SR_TID.X ;  /* 0x0000000000097919 */ /* 0x000e240000002100 */
[----:B0-----:R-:W-:-:S04]  /*22080*/  LOP3.LUT R9, R9, 0x7f, RZ, 0xc0, !PT ;  /* 0x0000007f09097812 */ /* 0x001fc800078ec0ff */
[----:B------:R-:W-:Y:S01]  /*22090*/  ISETP.NE.AND P1, PT, R9, RZ, PT ;  /* 0x000000ff0900720c */ /* 0x000fe20003f25270 */
[----:B--2---:R-:W-:Y:S01]  /*220a0*/  IMAD R0, R0, 0x8, R10 ;  /* 0x0000000800007824 */ /* 0x004fe200078e020a */
[----:B---3--:R-:W-:-:S04]  /*220b0*/  SHF.L.U32 R3, R2, 0x1f, RZ ;  /* 0x0000001f02037819 */ /* 0x008fc800000006ff */
[----:B------:R-:W0:Y:S02]  /*220c0*/  SYNCS.PHASECHK.TRANS64.TRYWAIT P0, [R0+URZ+0x38880], R3 ;  /* 0x03888003000075a7 */ /* 0x000e24000800017f */
[----:B0-----:R-:W-:Y:S05]  /*220d0*/  @!P0 BRA `(.L_x_588) ;  /* 0x0000007400e88947 */ /* 0x001fea0003800000 */
.L_x_776:
        /* <DEDUP_REMOVED lines=8> */
.L_x_589:
[----:B------:R-:W2:Y:S04]  /*22160*/  LDL R7, [R1+0x4] ;  /* 0x0000040001077983 */ /* 0x000ea80000100800 */
[----:B------:R-:W2:Y:S04]  /*22170*/  LDL R2, [R1+0x14] ;  /* 0x0000140001027983 */ /* 0x000ea80000100800 */
[----:B------:R-:W3:Y:S04]  /*22180*/  LDL R6, [R1+0x3c] ;  /* 0x00003c0001067983 */ /* 0x000ee80000100800 */
[----:B------:R-:W4:Y:S01]  /*22190*/  LDL R5, [R1] ;  /* 0x0000000001057983 */ /* 0x000f220000100800 */
[----:B------:R-:W-:Y:S01]  /*221a0*/  R2UR UR9, R0 ;  /* 0x00000000000972ca */ /* 0x000fe200000e0000 */
[----:B------:R-:W-:Y:S01]  /*221b0*/  UIADD3 UR4, UP0, UR44, 0x470, URZ ;  /* 0x000004702c047890 */ /* 0x000fe2000ff1e03f */
[----:B------:R-:W-:Y:S01]  /*221c0*/  R2UR UR12, R18 ;  /* 0x00000000120c72ca */ /* 0x000fe200000e0000 */
[----:B------:R-:W-:Y:S01]  /*221d0*/  UMOV UR10, URZ ;  /* 0x0000003f000a7c82 */ /* 0x000fe20008000000 */
[----:B------:R-:W-:Y:S01]  /*221e0*/  UMOV UR6, 0x0 ;  /* 0x0000000000067882 */ /* 0x000fe20000000000 */
[----:B------:R-:W-:Y:S01]  /*221f0*/  UIADD3.X UR5, URZ, UR45, URZ, UP0, !UPT ;  /* 0x0000002d3f057290 */ /* 0x000fe200087fe43f */
[----:B------:R-:W-:Y:S01]  /*22200*/  UMOV UR7, 0x14f00000 ;  /* 0x14f0000000077882 */ /* 0x000fe20000000000 */
[----:B------:R-:W-:-:S06]  /*22210*/  UMOV UR15, 0x80 ;  /* 0x00000080000f7882 */ /* 0x000fcc0000000000 */
[----:B------:R-:W-:Y:S01]  /*22220*/  UIADD3 UR9, UR9, 0x38870, URZ ;  /* 0x0003887009097890 */ /* 0x000fe2000fffe03f */
[----:B--2---:R-:W-:-:S04]  /*22230*/  LEA R2, R2, R7, 0xf ;  /* 0x0000000702027211 */ /* 0x004fc800078e78ff */
[----:B------:R-:W-:Y:S01]  /*22240*/  R2UR UR14, R2 ;  /* 0x00000000020e72ca */ /* 0x000fe200000e0000 */
[----:B---3--:R-:W-:Y:S01]  /*22250*/  IMAD R4, R4, 0x80, R6 ;  /* 0x0000008004047824 */ /* 0x008fe200078e0206 */
[----:B----4-:R-:W-:-:S04]  /*22260*/  R2UR UR13, R5 ;  /* 0x00000000050d72ca */ /* 0x010fc800000e0000 */
[----:B------:R-:W-:-:S07]  /*22270*/  R2UR UR11, R4 ;  /* 0x00000000040b72ca */ /* 0x000fce00000e0000 */
[----:B------:R-:W-:Y:S02]  /*22280*/  UIADD3 UR8, UR14, 0x10400, URZ ;  /* 0x000104000e087890 */ /* 0x000fe4000fffe03f */
[----:B------:R-:W-:-:S07]  /*22290*/  UIADD3 UR14, UR14, 0x14400, URZ ;  /* 0x000144000e0e7890 */ /* 0x000fce000fffe03f */
[----:B------:R1:W-:Y:S02]  /*222a0*/  UTMALDG.4D [UR8], [UR4], desc[UR6] ;  /* 0x00000608040075b4 */ /* 0x0003e40008019000 */
[----:B-1----:R-:W-:Y:S01]  /*222b0*/  UMOV UR8, UR14 ;  /* 0x0000000e00087c82 */ /* 0x002fe20008000000 */
[----:B------:R-:W-:Y:S02]  /*222c0*/  UMOV UR10, UR15 ;  /* 0x0000000f000a7c82 */ /* 0x000fe40008000000 */
[----:B------:R1:W-:Y:S01]  /*222d0*/  UTMALDG.4D [UR8], [UR4], desc[UR6] ;  /* 0x00000608040075b4 */ /* 0x0003e20008019000 */
[----:B------:R-:W2:Y:S02]  /*222e0*/  SYNCS.PHASECHK.TRANS64.TRYWAIT P0, [R0+URZ+0x38840], R3 ;  /* 0x03884003000075a7 */ /* 0x000ea4000800017f */
[----:B-12---:R-:W-:Y:S05]  /*222f0*/  @!P0 BRA `(.L_x_590) ;  /* 0x0000007400748947 */ /* 0x006fea0003800000 */
.L_x_777:
        /* <DEDUP_REMOVED lines=8> */
.L_x_591:
[----:B------:R-:W2:Y:S04]  /*22380*/  LDL R5, [R1] ;  /* 0x0000000001057983 */ /* 0x000ea80000100800 */
[----:B01----:R-:W3:Y:S01]  /*22390*/  LDL.LU R3, [R1+0x34] ;  /* 0x0000340001037983 */ /* 0x003ee20000300800 */
[----:B------:R-:W-:Y:S01]  /*223a0*/  R2UR UR14, R2 ;  /* 0x00000000020e72ca */ /* 0x000fe200000e0000 */
[----:B------:R-:W-:Y:S01]  /*223b0*/  UIADD3 UR4, UP0, UR44, 0x370, URZ ;  /* 0x000003702c047890 */ /* 0x000fe2000ff1e03f */
[----:B------:R-:W-:Y:S01]  /*223c0*/  R2UR UR9, R0 ;  /* 0x00000000000972ca */ /* 0x000fe200000e0000 */
[----:B------:R-:W-:Y:S01]  /*223d0*/  UMOV UR10, URZ ;  /* 0x0000003f000a7c82 */ /* 0x000fe20008000000 */
[----:B------:R-:W-:Y:S01]  /*223e0*/  PLOP3.LUT P0, PT, PT, PT, PT, 0x80, 0x0 ;  /* 0x000000000000781c */ /* 0x000fe20003f0f070 */
[----:B------:R-:W-:Y:S01]  /*223f0*/  UIADD3.X UR5, URZ, UR45, URZ, UP0, !UPT ;  /* 0x0000002d3f057290 */ /* 0x000fe200087fe43f */
[----:B------:R-:W-:Y:S01]  /*22400*/  R2UR UR11, R4 ;  /* 0x00000000040b72ca */ /* 0x000fe200000e0000 */
[----:B------:R-:W-:Y:S01]  /*22410*/  UMOV UR6, 0x0 ;  /* 0x0000000000067882 */ /* 0x000fe20000000000 */
[----:B------:R-:W-:Y:S01]  /*22420*/  R2UR UR12, R18 ;  /* 0x00000000120c72ca */ /* 0x000fe200000e0000 */
[----:B------:R-:W-:Y:S01]  /*22430*/  UMOV UR7, 0x14f00000 ;  /* 0x14f0000000077882 */ /* 0x000fe20000000000 */
[----:B------:R-:W-:-:S03]  /*22440*/  UMOV UR15, 0x80 ;  /* 0x00000080000f7882 */ /* 0x000fc60000000000 */
[----:B------:R-:W-:Y:S02]  /*22450*/  UIADD3 UR8, UR14, 0x28400, URZ ;  /* 0x000284000e087890 */ /* 0x000fe4000fffe03f */
[----:B------:R-:W-:Y:S02]  /*22460*/  UIADD3 UR9, UR9, 0x38830, URZ ;  /* 0x0003883009097890 */ /* 0x000fe4000fffe03f */
[----:B------:R-:W-:Y:S01]  /*22470*/  UIADD3 UR14, UR14, 0x2c400, URZ ;  /* 0x0002c4000e0e7890 */ /* 0x000fe2000fffe03f */
[----:B--2---:R-:W-:Y:S02]  /*22480*/  R2UR UR13, R5 ;  /* 0x00000000050d72ca */ /* 0x004fe400000e0000 */
[----:B---3--:R-:W-:-:S04]  /*22490*/  LOP3.LUT R3, R3, 0xfffffffe, RZ, 0xc0, !PT ;  /* 0xfffffffe03037812 */ /* 0x008fc800078ec0ff */
[----:B------:R-:W-:-:S07]  /*224a0*/  @P0 LOP3.LUT R3, R3, 0x1, RZ, 0xfc, !PT ;  /* 0x0000000103030812 */ /* 0x000fce00078efcff */
[----:B------:R0:W-:Y:S01]  /*224b0*/  UTMALDG.4D [UR8], [UR4], desc[UR6] ;  /* 0x00000608040075b4 */ /* 0x0001e20008019000 */
[----:B------:R2:W-:Y:S01]  /*224c0*/  STL [R1+0x34], R3 ;  /* 0x0000340301007387 */ /* 0x0005e20000100800 */
[----:B0-----:R-:W-:Y:S01]  /*224d0*/  UMOV UR8, UR14 ;  /* 0x0000000e00087c82 */ /* 0x001fe20008000000 */
[----:B------:R-:W-:Y:S02]  /*224e0*/  UMOV UR10, UR15 ;  /* 0x0000000f000a7c82 */ /* 0x000fe40008000000 */
[----:B------:R2:W-:Y:S01]  /*224f0*/  UTMALDG.4D [UR8], [UR4], desc[UR6] ;  /* 0x00000608040075b4 */ /* 0x0005e20008019000 */
[----:B------:R-:W-:Y:S02]  /*22500*/  NOP ;  /* 0x0000000000007918 */ /* 0x000fe40000000000 */
.L_x_585:
[----:B------:R-:W3:Y:S04]  /*22510*/  LDL R2, [R1+0x4] ;  /* 0x0000040001027983 */ /* 0x000ee80000100800 */
[----:B--2---:R-:W2:Y:S04]  /*22520*/  LDL.LU R3, [R1+0x54] ;  /* 0x0000540001037983 */ /* 0x004ea80000300800 */
[----:B------:R-:W4:Y:S04]  /*22530*/  LDL.LU R5, [R1+0x18] ;  /* 0x0000180001057983 */ /* 0x000f280000300800 */
[----:B0-----:R-:W5:Y:S01]  /*22540*/  LDL.LU R4, [R1+0x58] ;  /* 0x0000580001047983 */ /* 0x001f620000300800 */
[----:B------:R-:W-:Y:S05]  /*22550*/  WARPSYNC.ALL ;  /* 0x0000000000007948 */ /* 0x000fea0003800000 */
[----:B------:R-:W-:Y:S01]  /*22560*/  ULDC.64 UR4, c[0x0][0x298] ;  /* 0x0000a60000047ab9 */ /* 0x000fe20000000a00 */
[----:B------:R-:W-:Y:S01]  /*22570*/  ULDC.64 UR6, c[0x0][0xa00] ;  /* 0x0002800000067ab9 */ /* 0x000fe20000000a00 */
[----:B------:R-:W-:Y:S01]  /*22580*/  BSSY B6, `(.L_x_592) ;  /* 0x0000024000067945 */ /* 0x000fe20003800000 */
[----:B------:R-:W-:Y:S01]  /*22590*/  BAR.SYNC.DEFER_BLOCKING 0x8, 0x180 ;  /* 0x0206000000007b1d */ /* 0x000fe20000010000 */
[----:B------:R-:W-:-:S04]  /*225a0*/  ISETP.NE.U32.AND P0, PT, RZ, UR6, PT ;  /* 0x00000006ff007c0c */ /* 0x000fc8000bf05070 */
[----:B------:R-:W-:Y:S02]  /*225b0*/  ISETP.NE.AND.EX P0, PT, RZ, UR7, PT, P0 ;  /* 0x00000007ff007c0c */ /* 0x000fe4000bf05300 */
[----:B---3--:R-:W-:Y:S02]  /*225c0*/  IADD3 R2, R2, 0x20400, RZ ;  /* 0x0002040002027810 */ /* 0x008fe40007ffe0ff */
[----:B--2---:R-:W-:Y:S02]  /*225d0*/  SHF.R.S32.HI R0, RZ, 0x1f, R3 ;  /* 0x0000001fff007819 */ /* 0x004fe40000011403 */
[----:B------:R-:W-:Y:S02]  /*225e0*/  LOP3.LUT P1, RZ, R2, 0x3ff, RZ, 0xc0, !PT ;  /* 0x000003ff02ff7812 */ /* 0x000fe4000782c0ff */
[----:B----4-:R-:W-:Y:S01]  /*225f0*/  SEL R5, R5, RZ, !P0 ;  /* 0x000000ff05057207 */ /* 0x010fe20004000000 */
[----:B------:R-:W-:Y:S01]  /*22600*/  IMAD R0, R0, UR4, RZ ;  /* 0x0000000400007c24 */ /* 0x000fe2000f8e02ff */
[----:B-----5:R-:W-:-:S03]  /*22610*/  SEL R4, R4, RZ, !P0 ;  /* 0x000000ff04047207 */ /* 0x020fc60004000000 */
[C---:B------:R-:W-:Y:S02]  /*22620*/  IMAD R0, R3.reuse, UR5, R0 ;  /* 0x0000000503007c24 */ /* 0x040fe4000f8e0200 */
[----:B------:R-:W-:-:S05]  /*22630*/  IMAD.WIDE.U32 R2, R3, UR4, RZ ;  /* 0x0000000403027c25 */ /* 0x000fca000f8e00ff */
[----:B------:R0:W-:Y:S04]  /*22640*/  STL.64 [R1+0x60], R2 ;  /* 0x0000600201007387 */ /* 0x0001e80000100a00 */
[----:B------:R2:W-:Y:S04]  /*22650*/  STL [R1+0x18], R5 ;  /* 0x0000180501007387 */ /* 0x0005e80000100800 */
[----:B------:R2:W-:Y:S01]  /*22660*/  STL [R1+0x58], R4 ;  /* 0x0000580401007387 */ /* 0x0005e20000100800 */
[----:B0-----:R-:W-:Y:S01]  /*22670*/  IMAD.IADD R2, R3, 0x1, R0 ;  /* 0x0000000103027824 */ /* 0x001fe200078e0200 */
[----:B------:R-:W-:-:S05]  /*22680*/  SHF.R.S32.HI R0, RZ, 0x1f, R18 ;  /* 0x0000001fff007819 */ /* 0x000fca0000011412 */
[----:B------:R2:W-:Y:S04]  /*22690*/  STL [R1+0x54], R0 ;  /* 0x0000540001007387 */ /* 0x0005e80000100800 */
[----:B------:R2:W-:Y:S01]  /*226a0*/  STL [R1+0x20], R2 ;  /* 0x0000200201007387 */ /* 0x0005e20000100800 */
[----:B------:R-:W-:Y:S05]  /*226b0*/  @!P1 BRA `(.L_x_593) ;  /* 0x0000000000409947 */ /* 0x000fea0003800000 */
[----:B--2---:R-:W-:Y:S01]  /*226c0*/  MOV R2, 0x0 ;  /* 0x0000000000027802 */ /* 0x004fe20000000f00 */
[----:B------:R-:W-:Y:S01]  /*226d0*/  ULDC.64 UR4, c[0x4][0x1c8] ;  /* 0x0100720000047ab9 */ /* 0x000fe20000000a00 */
[----:B------:R-:W-:Y:S01]  /*226e0*/  ULDC.64 UR6, c[0x4][0x1d0] ;  /* 0x0100740000067ab9 */ /* 0x000fe20000000a00 */
[----:B------:R-:W-:Y:S01]  /*226f0*/  ULDC.64 UR8, c[0x4][0x138] ;  /* 0x01004e0000087ab9 */ /* 0x000fe20000000a00 */
[----:B------:R-:W-:Y:S01]  /*22700*/  IMAD.U32 R4, RZ, RZ, UR4 ;  /* 0x00000004ff047e24 */ /* 0x000fe2000f8e00ff */
[----:B------:R-:W-:Y:S01]  /*22710*/  MOV R5, UR5 ;  /* 0x0000000500057c02 */ /* 0x000fe20008000f00 */
[----:B------:R-:W0:Y:S01]  /*22720*/  LDC.64 R2, c[0x4][R2] ;  /* 0x0100000002027b82 */ /* 0x000e220000000a00 */
[----:B------:R-:W-:Y:S01]  /*22730*/  IMAD.U32 R6, RZ, RZ, UR6 ;  /* 0x00000006ff067e24 */ /* 0x000fe2000f8e00ff */
[----:B-1----:R-:W-:Y:S01]  /*22740*/  MOV R10, UR8 ;  /* 0x00000008000a7c02 */ /* 0x002fe20008000f00 */
[----:B------:R-:W-:Y:S01]  /*22750*/  IMAD.U32 R7, RZ, RZ, UR7 ;  /* 0x00000007ff077e24 */ /* 0x000fe2000f8e00ff */
[----:B------:R-:W-:Y:S01]  /*22760*/  MOV R12, 0x1 ;  /* 0x00000001000c7802 */ /* 0x000fe20000000f00 */
[----:B------:R-:W-:-:S02]  /*22770*/  IMAD.U32 R11, RZ, RZ, UR9 ;  /* 0x00000009ff0b7e24 */ /* 0x000fc4000f8e00ff */
[----:B------:R-:W-:Y:S02]  /*22780*/  IMAD.MOV.U32 R8, RZ, RZ, 0x70 ;  /* 0x00000070ff087424 */ /* 0x000fe400078e00ff */
[----:B------:R-:W-:-:S07]  /*22790*/  IMAD.MOV.U32 R13, RZ, RZ, RZ ;  /* 0x000000ffff0d7224 */ /* 0x000fce00078e00ff */
[----:B------:R-:W-:-:S07]  /*227a0*/  LEPC R20, `(.L_x_593) ;  /* 0x000000001014794e */ /* 0x000fce0000000000 */
[----:B0-----:R-:W-:Y:S05]  /*227b0*/  CALL.ABS.NOINC R2 ;  /* 0x0000000002007343 */ /* 0x001fea0003c00000 */
.L_x_593:
[----:B------:R-:W-:Y:S05]  /*227c0*/  BSYNC B6 ;  /* 0x0000000000067941 */ /* 0x000fea0003800000 */
.L_x_592:
[----:B--2---:R-:W2:Y:S01]  /*227d0*/  LDL.LU R4, [R1+0x20] ;  /* 0x0000200001047983 */ /* 0x004ea20000300800 */
[----:B------:R-:W0:Y:S01]  /*227e0*/  LDC R7, c[0x0][0x448] ;  /* 0x00011200ff077b82 */ /* 0x000e220000000800 */
[----:B------:R-:W-:Y:S01]  /*227f0*/  ULDC.64 UR4, c[0x0][0x2d8] ;  /* 0x0000b60000047ab9 */ /* 0x000fe20000000a00 */
[----:B------:R-:W-:Y:S01]  /*22800*/  SHF.L.U32 R17, R17, 0x7, RZ ;  /* 0x0000000711117819 */ /* 0x000fe200000006ff */
[----:B------:R-:W2:Y:S01]  /*22810*/  LDL.LU.64 R2, [R1+0x60] ;  /* 0x0000600001027983 */ /* 0x000ea20000300a00 */
[----:B------:R-:W-:-:S03]  /*22820*/  ULDC.64 UR6, c[0x0][0x280] ;  /* 0x0000a00000067ab9 */ /* 0x000fc60000000a00 */
[----:B------:R-:W3:Y:S04]  /*22830*/  LDL.LU R0, [R1+0x54] ;  /* 0x0000540001007983 */ /* 0x000ee80000300800 */
[----:B------:R-:W4:Y:S04]  /*22840*/  LDL.LU R6, [R1+0x58] ;  /* 0x0000580001067983 */ /* 0x000f280000300800 */
[----:B------:R-:W4:Y:S01]  /*22850*/  LDL.LU R5, [R1+0x18] ;  /* 0x0000180001057983 */ /* 0x000f220000300800 */
[----:B-1----:R-:W1:Y:S01]  /*22860*/  S2R R9, SR_TID.X ;  /* 0x0000000000097919 */ /* 0x002e620000002100 */
[----:B------:R-:W1:Y:S01]  /*22870*/  S2R R8, SR_TID.X ;  /* 0x0000000000087919 */ /* 0x000e620000002100 */
[----:B0-----:R-:W-:Y:S01]  /*22880*/  ISETP.NE.AND P0, PT, R7, 0x1, PT ;  /* 0x000000010700780c */ /* 0x001fe20003f05270 */
[----:B-1----:R-:W-:-:S02]  /*22890*/  IMAD.SHL.U32 R9, R9, 0x10, RZ ;  /* 0x0000001009097824 */ /* 0x002fc400078e00ff */
[----:B------:R-:W-:-:S03]  /*228a0*/  IMAD.SHL.U32 R10, R8, 0x10, RZ ;  /* 0x00000010080a7824 */ /* 0x000fc600078e00ff */
[----:B------:R-:W-:-:S04]  /*228b0*/  LOP3.LUT R9, R9, 0x70, RZ, 0xc0, !PT ;  /* 0x0000007009097812 */ /* 0x000fc800078ec0ff */
[----:B------:R-:W-:Y:S02]  /*228c0*/  LOP3.LUT R9, R9, 0x80, RZ, 0xfc, !PT ;  /* 0x0000008009097812 */ /* 0x000fe400078efcff */
[----:B------:R-:W-:Y:S01]  /*228d0*/  LOP3.LUT R10, R10, 0x70, RZ, 0xc0, !PT ;  /* 0x000000700a0a7812 */ /* 0x000fe200078ec0ff */
[----:B--2---:R-:W-:Y:S02]  /*228e0*/  IMAD.MOV.U32 R3, RZ, RZ, R4 ;  /* 0x000000ffff037224 */ /* 0x004fe400078e0004 */
[----:B------:R-:W0:Y:S01]  /*228f0*/  S2R R4, SR_TID.X ;  /* 0x0000000000047919 */ /* 0x000e220000002100 */
[----:B---3--:R-:W-:Y:S02]  /*22900*/  IMAD R0, R0, UR4, RZ ;  /* 0x0000000400007c24 */ /* 0x008fe4000f8e02ff */
[----:B------:R-:W-:-:S04]  /*22910*/  IMAD.WIDE.U32 R2, R18, UR4, R2 ;  /* 0x0000000412027c25 */ /* 0x000fc8000f8e0002 */
[----:B------:R-:W-:Y:S01]  /*22920*/  IMAD R0, R18, UR5, R0 ;  /* 0x0000000512007c24 */ /* 0x000fe2000f8e0200 */
[----:B------:R-:W-:-:S04]  /*22930*/  ULDC.64 UR4, c[0x0][0x2e0] ;  /* 0x0000b80000047ab9 */ /* 0x000fc80000000a00 */
[----:B------:R-:W-:Y:S01]  /*22940*/  IADD3 R3, R3, R0, RZ ;  /* 0x0000000003037210 */ /* 0x000fe20007ffe0ff */
[----:B----4-:R-:W-:Y:S02]  /*22950*/  IMAD R0, R6, UR4, RZ ;  /* 0x0000000406007c24 */ /* 0x010fe4000f8e02ff */
[----:B------:R-:W1:Y:S02]  /*22960*/  @P0 LDC R6, c[0x0][0x450] ;  /* 0x00011400ff060b82 */ /* 0x000e640000000800 */
[C---:B------:R-:W-:Y:S02]  /*22970*/  IMAD R0, R5.reuse, UR5, R0 ;  /* 0x0000000505007c24 */ /* 0x040fe4000f8e0200 */
[----:B------:R-:W-:Y:S01]  /*22980*/  IMAD.WIDE.U32 R2, R5, UR4, R2 ;  /* 0x0000000405027c25 */ /* 0x000fe2000f8e0002 */
[----:B------:R-:W-:-:S03]  /*22990*/  ULDC.64 UR4, c[0x0][0x2d0] ;  /* 0x0000b40000047ab9 */ /* 0x000fc60000000a00 */
[----:B------:R-:W-:Y:S01]  /*229a0*/  IMAD.IADD R3, R3, 0x1, R0 ;  /* 0x0000000103037824 */ /* 0x000fe200078e0200 */
[C---:B0-----:R-:W-:Y:S01]  /*229b0*/  LOP3.LUT R5, R4.reuse, 0x7f, RZ, 0xc0, !PT ;  /* 0x0000007f04057812 */ /* 0x041fe200078ec0ff */
[----:B------:R-:W-:-:S03]  /*229c0*/  IMAD.SHL.U32 R4, R4, 0x10, RZ ;  /* 0x0000001004047824 */ /* 0x000fc600078e00ff */
[----:B------:R-:W-:-:S04]  /*229d0*/  SHF.R.U32.HI R5, RZ, 0x3, R5 ;  /* 0x00000003ff057819 */ /* 0x000fc80000011605 */
[----:B------:R-:W-:Y:S02]  /*229e0*/  LOP3.LUT R4, R5, 0x70, R4, 0xf8, !PT ;  /* 0x0000007005047812 */ /* 0x000fe400078ef804 */
[----:B------:R-:W0:Y:S02]  /*229f0*/  @P0 LDC R5, c[0x0][0x44c] ;  /* 0x00011300ff050b82 */ /* 0x000e240000000800 */
[----:B------:R-:W-:-:S05]  /*22a00*/  LOP3.LUT R4, R4, R17, RZ, 0xfc, !PT ;  /* 0x0000001104047212 */ /* 0x000fca00078efcff */
[----:B------:R-:W-:Y:S02]  /*22a10*/  IMAD.MOV.U32 R0, RZ, RZ, R4 ;  /* 0x000000ffff007224 */ /* 0x000fe400078e0004 */
[----:B0-----:R-:W-:-:S05]  /*22a20*/  @P0 IMAD.HI.U32 R5, R4, R5, RZ ;  /* 0x0000000504050227 */ /* 0x001fca00078e00ff */
[----:B-1----:R-:W-:-:S05]  /*22a30*/  @P0 SHF.R.U32.HI R0, RZ, R6, R5 ;  /* 0x00000006ff000219 */ /* 0x002fca0000011605 */
[----:B------:R-:W-:Y:S02]  /*22a40*/  IMAD.MOV R5, RZ, RZ, -R0 ;  /* 0x000000ffff057224 */ /* 0x000fe400078e0a00 */
[----:B------:R-:W-:-:S04]  /*22a50*/  IMAD.WIDE.U32 R2, R0, UR4, R2 ;  /* 0x0000000400027c25 */ /* 0x000fc8000f8e0002 */
[----:B------:R-:W-:Y:S01]  /*22a60*/  IMAD R4, R7, R5, R4 ;  /* 0x0000000507047224 */ /* 0x000fe200078e0204 */
[----:B------:R-:W-:-:S05]  /*22a70*/  SHF.R.S32.HI R5, RZ, 0x1f, R0 ;  /* 0x0000001fff057819 */ /* 0x000fca0000011400 */
[----:B------:R-:W-:-:S04]  /*22a80*/  IMAD R5, R5, UR4, RZ ;  /* 0x0000000405057c24 */ /* 0x000fc8000f8e02ff */
[----:B------:R-:W-:Y:S01]  /*22a90*/  IMAD R0, R0, UR5, R5 ;  /* 0x0000000500007c24 */ /* 0x000fe2000f8e0205 */
[----:B------:R-:W-:-:S04]  /*22aa0*/  ULDC.64 UR4, c[0x0][0x2c8] ;  /* 0x0000b20000047ab9 */ /* 0x000fc80000000a00 */
[----:B------:R-:W-:Y:S02]  /*22ab0*/  IADD3 R3, R3, R0, RZ ;  /* 0x0000000003037210 */ /* 0x000fe40007ffe0ff */
[----:B------:R-:W-:Y:S01]  /*22ac0*/  SHF.R.S32.HI R0, RZ, 0x1f, R4 ;  /* 0x0000001fff007819 */ /* 0x000fe20000011404 */
[----:B------:R-:W-:-:S04]  /*22ad0*/  IMAD.WIDE.U32 R2, R4, UR4, R2 ;  /* 0x0000000404027c25 */ /* 0x000fc8000f8e0002 */
[----:B------:R-:W-:Y:S01]  /*22ae0*/  IMAD R0, R0, UR4, RZ ;  /* 0x0000000400007c24 */ /* 0x000fe2000f8e02ff */
[----:B------:R-:W-:Y:S02]  /*22af0*/  ULDC UR4, c[0x0][0x2b8] ;  /* 0x0000ae0000047ab9 */ /* 0x000fe40000000800 */
[----:B------:R-:W-:Y:S01]  /*22b00*/  ISETP.GE.AND P1, PT, R9, UR4, PT ;  /* 0x0000000409007c0c */ /* 0x000fe2000bf26270 */
[----:B------:R-:W-:Y:S01]  /*22b10*/  IMAD R0, R4, UR5, R0 ;  /* 0x0000000504007c24 */ /* 0x000fe2000f8e0200 */
[----:B------:R0:W5:Y:S01]  /*22b20*/  LDL R9, [R1+0x50] ;  /* 0x0000500001097983 */ /* 0x0001620000100800 */
[----:B------:R-:W-:Y:S02]  /*22b30*/  IADD3 R4, P2, R2, UR6, RZ ;  /* 0x0000000602047c10 */ /* 0x000fe4000ff5e0ff */
[----:B------:R-:W-:Y:S01]  /*22b40*/  ISETP.GE.AND P0, PT, R10, UR4, PT ;  /* 0x000000040a007c0c */ /* 0x000fe2000bf06270 */
[----:B------:R-:W-:Y:S01]  /*22b50*/  UMOV UR4, 0xffffffff ;  /* 0xffffffff00047882 */ /* 0x000fe20000000000 */
[----:B------:R-:W-:-:S02]  /*22b60*/  IADD3.X R3, R3, UR7, R0, P2, !PT ;  /* 0x0000000703037c10 */ /* 0x000fc400097fe400 */
[----:B------:R-:W-:Y:S09]  /*22b70*/  BRA.DIV UR4, `(.L_x_594) ;  /* 0x0000006e04687947 */ /* 0x000ff2000b800000 */
[----:B------:R-:W1:Y:S02]  /*22b80*/  S2R R6, SR_TID.X ;  /* 0x0000000000067919 */ /* 0x000e640000002100 */
[----:B-1----:R-:W-:-:S04]  /*22b90*/  LOP3.LUT R6, R6, 0x7f, RZ, 0xc0, !PT ;  /* 0x0000007f06067812 */ /* 0x002fc800078ec0ff */
[----:B------:R-:W-:Y:S02]  /*22ba0*/  SHF.R.U32.HI R8, RZ, 0x3, R6 ;  /* 0x00000003ff087819 */ /* 0x000fe40000011606 */
[----:B------:R-:W2:Y:S02]  /*22bb0*/  LDL.LU R6, [R1+0x6c] ;  /* 0x00006c0001067983 */ /* 0x000ea40000300800 */
[----:B------:R-:W-:Y:S02]  /*22bc0*/  IADD3 R0, R8, R17, RZ ;  /* 0x0000001108007210 */ /* 0x000fe40007ffe0ff */
[----:B------:R-:W-:Y:S03]  /*22bd0*/  SHFL.IDX PT, R8, R3, 0x1, 0x181f ;  /* 0x00381f0003087f89 */ /* 0x000fe600000e0000 */
[----:B------:R-:W-:Y:S02]  /*22be0*/  VIADD R5, R0, 0x10 ;  /* 0x0000001000057836 */ /* 0x000fe40000000000 */
[----:B--2---:R-:W-:-:S02]  /*22bf0*/  IMAD R2, R6, R7, RZ ;  /* 0x0000000706027224 */ /* 0x004fc400078e02ff */
[----:B------:R-:W1:Y:S03]  /*22c00*/  SHFL.IDX PT, R7, R4, RZ, 0x181f ;  /* 0x00181fff04077589 */ /* 0x000e6600000e0000 */
[-C--:B------:R-:W-:Y:S01]  /*22c10*/  ISETP.GE.AND P4, PT, R0, R2.reuse, PT ;  /* 0x000000020000720c */ /* 0x080fe20003f86270 */
[----:B------:R-:W2:Y:S01]  /*22c20*/  SHFL.IDX PT, R6, R3, RZ, 0x181f ;  /* 0x00181fff03067589 */ /* 0x000ea200000e0000 */
[----:B------:R-:W-:-:S03]  /*22c30*/  ISETP.GE.AND P2, PT, R5, R2, PT ;  /* 0x000000020500720c */ /* 0x000fc60003f46270 */
[----:B------:R-:W3:Y:S08]  /*22c40*/  SHFL.IDX PT, R5, R4, 0x1, 0x181f ;  /* 0x00381f0004057f89 */ /* 0x000ef000000e0000 */
[----:B-1----:R-:W-:-:S05]  /*22c50*/  @!P4 IADD3 R7, P3, R10, R7, RZ ;  /* 0x000000070a07c210 */ /* 0x002fca0007f7e0ff */
[----:B--2---:R-:W-:-:S05]  /*22c60*/  @!P4 IMAD.X R6, RZ, RZ, R6, P3 ;  /* 0x000000ffff06c224 */ /* 0x004fca00018e0606 */
[----:B------:R-:W-:-:S04]  /*22c70*/  @!P4 LOP3.LUT R7, R7, R6, RZ, 0x3c, !PT ;  /* 0x000000060707c212 */ /* 0x000fc800078e3cff */
[----:B------:R-:W-:-:S04]  /*22c80*/  @!P4 LOP3.LUT R6, R7, R6, RZ, 0x3c, !PT ;  /* 0x000000060706c212 */ /* 0x000fc800078e3cff */
[----:B------:R-:W-:-:S05]  /*22c90*/  @!P4 LOP3.LUT R7, R7, R6, RZ, 0x3c, !PT ;  /* 0x000000060707c212 */ /* 0x000fca00078e3cff */
[----:B-----5:R-:W-:Y:S04]  /*22ca0*/  @!P4 LDGSTS.E.BYPASS.LTC128B.128 [R9+0x20400], desc[UR42][R6.64], !P0 ;  /* 0x204000000609cfae */ /* 0x020fe8000c101d6a */
[----:B------:R3:W-:Y:S02]  /*22cb0*/  @!P4 LDGSTS.E.BYPASS.LTC128B.128 [R9+0x24400], desc[UR42][R6.64+0x80], !P1 ;  /* 0x244000800609cfae */ /* 0x0007e4000c901d6a */
[----:B---3--:R-:W-:Y:S01]  /*22cc0*/  @!P2 IADD3 R7, P3, R10, R5, RZ ;  /* 0x000000050a07a210 */ /* 0x008fe20007f7e0ff */
[----:B------:R-:W-:-:S03]  /*22cd0*/  VIADD R5, R0, 0x20 ;  /* 0x0000002000057836 */ /* 0x000fc60000000000 */
[----:B------:R-:W-:-:S04]  /*22ce0*/  @!P2 IADD3.X R6, RZ, R8, RZ, P3, !PT ;  /* 0x00000008ff06a210 */ /* 0x000fc80001ffe4ff */
[----:B------:R-:W-:-:S04]  /*22cf0*/  @!P2 LOP3.LUT R7, R7, R6, RZ, 0x3c, !PT ;  /* 0x000000060707a212 */ /* 0x000fc800078e3cff */
[----:B------:R-:W-:-:S04]  /*22d00*/  @!P2 LOP3.LUT R6, R7, R6, RZ, 0x3c, !PT ;  /* 0x000000060706a212 */ /* 0x000fc800078e3cff */
[----:B------:R-:W-:-:S05]  /*22d10*/  @!P2 LOP3.LUT R7, R7, R6, RZ, 0x3c, !PT ;  /* 0x000000060707a212 */ /* 0x000fca00078e3cff */
[----:B------:R-:W-:Y:S04]  /*22d20*/  @!P2 LDGSTS.E.BYPASS.LTC128B.128 [R9+0x20c00], desc[UR42][R6.64], !P0 ;  /* 0x20c000000609afae */ /* 0x000fe8000c101d6a */
[----:B------:R1:W-:Y:S01]  /*22d30*/  @!P2 LDGSTS.E.BYPASS.LTC128B.128 [R9+0x24c00], desc[UR42][R6.64+0x80], !P1 ;  /* 0x24c000800609afae */ /* 0x0003e2000c901d6a */
[----:B------:R-:W-:-:S03]  /*22d40*/  ISETP.GE.AND P2, PT, R5, R2, PT ;  /* 0x000000020500720c */ /* 0x000fc60003f46270 */
[----:B------:R-:W2:Y:S04]  /*22d50*/  SHFL.IDX PT, R5, R4, 0x2, 0x181f ;  /* 0x00581f0004057f89 */ /* 0x000ea800000e0000 */
[----:B-1----:R-:W1:Y:S06]  /*22d60*/  SHFL.IDX PT, R6, R3, 0x2, 0x181f ;  /* 0x00581f0003067f89 */ /* 0x002e6c00000e0000 */
[----:B--2---:R-:W-:-:S05]  /*22d70*/  @!P2 IADD3 R5, P3, R10, R5, RZ ;  /* 0x000000050a05a210 */ /* 0x004fca0007f7e0ff */
[----:B-1----:R-:W-:-:S05]  /*22d80*/  @!P2 IMAD.X R6, RZ, RZ, R6, P3 ;  /* 0x000000ffff06a224 */ /* 0x002fca00018e0606 */
[----:B------:R-:W-:Y:S01]  /*22d90*/  @!P2 MOV R7, R6 ;  /* 0x000000060007a202 */ /* 0x000fe20000000f00 */
[----:B------:R-:W-:Y:S02]  /*22da0*/  @!P2 IMAD.MOV.U32 R6, RZ, RZ, R5 ;  /* 0x000000ffff06a224 */ /* 0x000fe400078e0005 */
[----:B------:R-:W-:-:S03]  /*22db0*/  VIADD R5, R0, 0x30 ;  /* 0x0000003000057836 */ /* 0x000fc60000000000 */
[----:B------:R-:W-:Y:S04]  /*22dc0*/  @!P2 LDGSTS.E.BYPASS.LTC128B.128 [R9+0x21400], desc[UR42][R6.64], !P0 ;  /* 0x214000000609afae */ /* 0x000fe8000c101d6a */
[----:B------:R1:W-:Y:S01]  /*22dd0*/  @!P2 LDGSTS.E.BYPASS.LTC128B.128 [R9+0x25400], desc[UR42][R6.64+0x80], !P1 ;  /* 0x254000800609afae */ /* 0x0003e2000c901d6a */
[----:B------:R-:W-:-:S03]  /*22de0*/  ISETP.GE.AND P2, PT, R5, R2, PT ;  /* 0x000000020500720c */ /* 0x000fc60003f46270 */
[----:B------:R-:W2:Y:S04]  /*22df0*/  SHFL.IDX PT, R5, R4, 0x3, 0x181f ;  /* 0x00781f0004057f89 */ /* 0x000ea800000e0000 */
[----:B-1----:R-:W1:Y:S06]  /*22e00*/  SHFL.IDX PT, R6, R3, 0x3, 0x181f ;  /* 0x00781f0003067f89 */ /* 0x002e6c00000e0000 */
[----:B--2---:R-:W-:-:S04]  /*22e10*/  @!P2 IADD3 R5, P3, R10, R5, RZ ;  /* 0x000000050a05a210 */ /* 0x004fc80007f7e0ff */
[----:B-1----:R-:W-:-:S05]  /*22e20*/  @!P2 IADD3.X R6, RZ, R6, RZ, P3, !PT ;  /* 0x00000006ff06a210 */ /* 0x002fca0001ffe4ff */
[----:B------:R-:W-:Y:S02]  /*22e30*/  @!P2 IMAD.MOV.U32 R7, RZ, RZ, R6 ;  /* 0x000000ffff07a224 */ /* 0x000fe400078e0006 */
[----:B------:R-:W-:Y:S01]  /*22e40*/  @!P2 IMAD.MOV.U32 R6, RZ, RZ, R5 ;  /* 0x000000ffff06a224 */ /* 0x000fe200078e0005 */
[----:B------:R-:W-:-:S04]  /*22e50*/  IADD3 R5, R0, 0x40, RZ ;  /* 0x0000004000057810 */ /* 0x000fc80007ffe0ff */
[----:B------:R-:W-:Y:S04]  /*22e60*/  @!P2 LDGSTS.E.BYPASS.LTC128B.128 [R9+0x21c00], desc[UR42][R6.64], !P0 ;  /* 0x21c000000609afae */ /* 0x000fe8000c101d6a */
[----:B------:R1:W-:Y:S01]  /*22e70*/  @!P2 LDGSTS.E.BYPASS.LTC128B.128 [R9+0x25c00], desc[UR42][R6.64+0x80], !P1 ;  /* 0x25c000800609afae */ /* 0x0003e2000c901d6a */
[----:B------:R-:W-:-:S03]  /*22e80*/  ISETP.GE.AND P2, PT, R5, R2, PT ;  /* 0x000000020500720c */ /* 0x000fc60003f46270 */
[----:B------:R-:W2:Y:S04]  /*22e90*/  SHFL.IDX PT, R5, R4, 0x4, 0x181f ;  /* 0x00981f0004057f89 */ /* 0x000ea800000e0000 */
[----:B-1----:R-:W1:Y:S06]  /*22ea0*/  SHFL.IDX PT, R6, R3, 0x4, 0x181f ;  /* 0x00981f0003067f89 */ /* 0x002e6c00000e0000 */
[----:B--2---:R-:W-:-:S05]  /*22eb0*/  @!P2 IADD3 R5, P3, R10, R5, RZ ;  /* 0x000000050a05a210 */ /* 0x004fca0007f7e0ff */
[----:B-1----:R-:W-:-:S04]  /*22ec0*/  @!P2 IMAD.X R6, RZ, RZ, R6, P3 ;  /* 0x000000ffff06a224 */ /* 0x002fc800018e0606 */
[----:B------:R-:W-:Y:S01]  /*22ed0*/  @!P2 IMAD.MOV.U32 R7, RZ, RZ, R6 ;  /* 0x000000ffff07a224 */ /* 0x000fe200078e0006 */
[----:B------:R-:W-:Y:S01]  /*22ee0*/  @!P2 MOV R6, R5 ;  /* 0x000000050006a202 */ /* 0x000fe20000000f00 */
[----:B------:R-:W-:-:S04]  /*22ef0*/  VIADD R5, R0, 0x50 ;  /* 0x0000005000057836 */ /* 0x000fc80000000000 */
        /* <DEDUP_REMOVED lines=18> */
[----:B------:R-:W-:Y:S02]  /*23020*/  @!P2 IMAD.MOV.U32 R6, RZ, RZ, R5 ;  /* 0x000000ffff06a224 */ /* 0x000fe400078e0005 */
[----:B------:R1:W2:Y:S04]  /*23030*/  SHFL.IDX PT, R5, R3, 0x7, 0x181f ;  /* 0x00f81f0003057f89 */ /* 0x0002a800000e0000 */
[----:B------:R1:W-:Y:S04]  /*23040*/  @!P2 LDGSTS.E.BYPASS.LTC128B.128 [R9+0x23400], desc[UR42][R6.64], !P0 ;  /* 0x234000000609afae */ /* 0x0003e8000c101d6a */
[----:B------:R1:W-:Y:S04]  /*23050*/  @!P2 LDGSTS.E.BYPASS.LTC128B.128 [R9+0x27400], desc[UR42][R6.64+0x80], !P1 ;  /* 0x274000800609afae */ /* 0x0003e8000c901d6a */
[----:B------:R1:W3:Y:S02]  /*23060*/  SHFL.IDX PT, R3, R4, 0x7, 0x181f ;  /* 0x00f81f0004037f89 */ /* 0x0002e400000e0000 */
.L_x_794:
[----:B------:R-:W-:Y:S01]  /*23070*/  IADD3 R0, R0, 0x70, RZ ;  /* 0x0000007000007810 */ /* 0x000fe20007ffe0ff */
[----:B------:R-:W-:Y:S03]  /*23080*/  BSSY B0, `(.L_x_595) ;  /* 0x000000a000007945 */ /* 0x000fe60003800000 */
[----:B------:R-:W-:-:S13]  /*23090*/  ISETP.GE.AND P2, PT, R0, R2, PT ;  /* 0x000000020000720c */ /* 0x000fda0003f46270 */
[----:B------:R-:W-:Y:S05]  /*230a0*/  @P2 BRA `(.L_x_596) ;  /* 0x00000000001c2947 */ /* 0x000fea0003800000 */
[----:B---3--:R-:W-:-:S05]  /*230b0*/  IADD3 R2, P2, R10, R3, RZ ;  /* 0x000000030a027210 */ /* 0x008fca0007f5e0ff */
[----:B-12---:R-:W-:-:S05]  /*230c0*/  IMAD.X R3, RZ, RZ, R5, P2 ;  /* 0x000000ffff037224 */ /* 0x006fca00010e0605 */
[----:B------:R-:W-:Y:S01]  /*230d0*/  @!PT LDS RZ, [RZ] ;  /* 0x00000000fffff984 */ /* 0x000fe20000000800 */
[----:B------:R-:W-:Y:S01]  /*230e0*/  @!PT LDS RZ, [RZ] ;  /* 0x00000000fffff984 */ /* 0x000fe20000000800 */
[----:B------:R-:W-:Y:S01]  /*230f0*/  @!PT LDS RZ, [RZ] ;  /* 0x00000000fffff984 */ /* 0x000fe20000000800 */
[----:B------:R4:W-:Y:S04]  /*23100*/  LDGSTS.E.BYPASS.LTC128B.128 [R9+0x23c00], desc[UR42][R2.64], !P0 ;  /* 0x23c0000002097fae */ /* 0x0009e8000c101d6a */
[----:B------:R4:W-:Y:S02]  /*23110*/  LDGSTS.E.BYPASS.LTC128B.128 [R9+0x27c00], desc[UR42][R2.64+0x80], !P1 ;  /* 0x27c0008002097fae */ /* 0x0009e4000c901d6a */
.L_x_596:
[----:B------:R-:W-:Y:S05]  /*23120*/  BSYNC B0 ;  /* 0x0000000000007941 */ /* 0x000fea0003800000 */
.L_x_595:
[----:B-1--4-:R1:W5:Y:S01]  /*23130*/  LDL R9, [R1+0x4] ;  /* 0x0000040001097983 */ /* 0x0123620000100800 */
[----:B------:R-:W-:Y:S01]  /*23140*/  PLOP3.LUT P0, PT, PT, PT, PT, 0x80, 0x0 ;  /* 0x000000000000781c */ /* 0x000fe20003f0f070 */
[----:B------:R-:W-:-:S12]  /*23150*/  NOP ;  /* 0x0000000000007918 */ /* 0x000fd80000000000 */
.L_x_597:
[----:B------:R-:W4:Y:S01]  /*23160*/  LDL R2, [R1+0x4] ;  /* 0x0000040001027983 */ /* 0x000f220000100800 */
[----:B------:R-:W-:Y:S02]  /*23170*/  PLOP3.LUT P1, PT, P1, P0, PT, 0xa2, 0x0 ;  /* 0x000000000000781c */ /* 0x000fe40000f21472 */
[----:B----4-:R-:W-:-:S08]  /*23180*/  @P0 R2UR P1, UR4, R2 ;  /* 0x00000000020402ca */ /* 0x010fd00000020000 */
[----:B------:R-:W-:-:S05]  /*23190*/  @P0 PLOP3.LUT P0, PT, P1, PT, PT, 0x80, 0x0 ;  /* 0x000000000000081c */ /* 0x000fca0000f0f070 */
[----:B------:R-:W-:Y:S01]  /*231a0*/  @!P1 SYNCS.ARRIVE.TRANS64.RED.A0T1 RZ, [UR4+0x38800], RZ ;  /* 0x038800ffffff99a7 */ /* 0x000fe20008200404 */
[----:B------:R-:W-:Y:S07]  /*231b0*/  @!P1 ARRIVES.LDGSTSBAR.64.TRANSCNT [UR4+0x38800] ;  /* 0x03880000ff0099b0 */ /* 0x000fee0008000a84 */
[----:B------:R-:W-:Y:S05]  /*231c0*/  @P0 BRA.U.ANY `(.L_x_597) ;  /* 0xfffffffd00e40947 */ /* 0x000fea000393ffff */
[----:B---3--:R-:W3:Y:S02]  /*231d0*/  LDL.LU R3, [R1+0x74] ;  /* 0x0000740001037983 */ /* 0x008ee40000300800 */
[----:B---3--:R-:W-:-:S05]  /*231e0*/  VIADD R3, R3, 0x1 ;  /* 0x0000000103037836 */ /* 0x008fca0000000000 */
[----:B------:R3:W-:Y:S01]  /*231f0*/  STL [R1+0x74], R3 ;  /* 0x0000740301007387 */ /* 0x0007e20000100800 */
[----:B------:R-:W-:-:S04]  /*23200*/  LEA.HI R0, R3, R3, RZ, 0x1 ;  /* 0x0000000303007211 */ /* 0x000fc800078f08ff */
[----:B------:R-:W-:-:S04]  /*23210*/  LOP3.LUT R0, R0, 0xfffffffe, RZ, 0xc0, !PT ;  /* 0xfffffffe00007812 */ /* 0x000fc800078ec0ff */
[----:B------:R-:W-:-:S04]  /*23220*/  IADD3 R0, R3, -R0, RZ ;  /* 0x8000000003007210 */ /* 0x000fc80007ffe0ff */
[----:B------:R-:W-:Y:S01]  /*23230*/  SHF.L.U32 R0, R0, 0x1f, RZ ;  /* 0x0000001f00007819 */ /* 0x000fe200000006ff */
[----:B------:R-:W-:Y:S01]  /*23240*/  NOP ;  /* 0x0000000000007918 */ /* 0x000fe20000000000 */
[----:B------:R3:W-:Y:S01]  /*23250*/  SYNCS.ARRIVE.TRANS64.A1T0 RZ, [R2+URZ+0x38800], RZ ;  /* 0x038800ff02ff79a7 */ /* 0x0007e2000810003f */
[----:B------:R-:W-:Y:S01]  /*23260*/  BSSY B0, `(.L_x_598) ;  /* 0x0000003000007945 */ /* 0x000fe20003800000 */
[----:B------:R-:W4:Y:S03]  /*23270*/  SYNCS.PHASECHK.TRANS64.TRYWAIT P0, [R2+URZ+0x38820], R0 ;  /* 0x03882000020075a7 */ /* 0x000f26000800017f */
[----:B---34-:R-:W-:Y:S05]  /*23280*/  @!P0 BRA `(.L_x_599) ;  /* 0x00000070005c8947 */ /* 0x018fea0003800000 */
.L_x_795:
[----:B------:R-:W-:Y:S05]  /*23290*/  BSYNC B0 ;  /* 0x0000000000007941 */ /* 0x000fea0003800000 */
.L_x_598:
[----:B---3--:R-:W3:Y:S02]  /*232a0*/  LDL.LU R2, [R1+0x5c] ;  /* 0x00005c0001027983 */ /* 0x008ee40000300800 */
[----:B---3--:R-:W-:-:S13]  /*232b0*/  ISETP.GE.AND P0, PT, R2, 0x81, PT ;  /* 0x000000810200780c */ /* 0x008fda0003f06270 */
[----:B------:R-:W-:Y:S05]  /*232c0*/  @!P0 BRA `(.L_x_600) ;  /* 0x0000001400f08947 */ /* 0x000fea0003800000 */
[----:B------:R-:W3:Y:S04]  /*232d0*/  LDL.LU R2, [R1+0x68] ;  /* 0x0000680001027983 */ /* 0x000ee80000300800 */
[----:B------:R4:W5:Y:S04]  /*232e0*/  LDL.LU R0, [R1+0x14] ;  /* 0x0000140001007983 */ /* 0x0009680000300800 */
[----:B------:R4:W5:Y:S02]  /*232f0*/  LDL.LU R8, [R1+0x24] ;  /* 0x0000240001087983 */ /* 0x0009640000300800 */
[----:B---34-:R-:W-:-:S07]  /*23300*/  LEA.HI.SX32 R2, R2, 0xfffffffe, 0x19 ;  /* 0xfffffffe02027811 */ /* 0x018fce00078fcaff */
.L_x_622:
        /* <DEDUP_REMOVED lines=8> */
[----:B------:R-:W-:-:S05]  /*23390*/  LOP3.LUT R9, R8, R3, RZ, 0x3c, !PT ;  /* 0x0000000308097212 */ /* 0x000fca00078e3cff */
        /* <DEDUP_REMOVED lines=8> */
[----:B------:R-:W4:Y:S01]  /*23420*/  LDL R11, [R1+0x38] ;  /* 0x00003800010b7983 */ /* 0x000f220000100800 */
[----:B------:R-:W5:Y:S01]  /*23430*/  LDC R6, c[0x0][0x43c] ;  /* 0x00010f00ff067b82 */ /* 0x000f620000000800 */
[----:B------:R-:W-:Y:S02]  /*23440*/  ULDC.64 UR6, c[0x0][0x428] ;  /* 0x00010a0000067ab9 */ /* 0x000fe40000000a00 */
[----:B------:R-:W3:Y:S01]  /*23450*/  LDL R7, [R1+0x30] ;  /* 0x0000300001077983 */ /* 0x000ee20000100800 */
[----:B-----5:R-:W-:-:S13]  /*23460*/  ISETP.NE.AND P0, PT, R6, 0x1, PT ;  /* 0x000000010600780c */ /* 0x020fda0003f05270 */
[----:B--2---:R-:W2:Y:S02]  /*23470*/  @P0 LDC.64 R4, c[0x0][0x440] ;  /* 0x00011000ff040b82 */ /* 0x004ea40000000a00 */
[----:B--2---:R-:W-:Y:S01]  /*23480*/  @P0 IMAD.HI.U32 R3, R2, R4, RZ ;  /* 0x0000000402030227 */ /* 0x004fe200078e00ff */
[----:B------:R-:W-:-:S04]  /*23490*/  MOV R4, R2 ;  /* 0x0000000200047202 */ /* 0x000fc80000000f00 */
[----:B------:R-:W-:-:S04]  /*234a0*/  @P0 SHF.R.U32.HI R4, RZ, R5, R3 ;  /* 0x00000005ff040219 */ /* 0x000fc80000011603 */
[--C-:B------:R-:W-:Y:S01]  /*234b0*/  SHF.R.S32.HI R5, RZ, 0x1f, R4.reuse ;  /* 0x0000001fff057819 */ /* 0x100fe20000011404 */
[----:B------:R-:W-:-:S04]  /*234c0*/  IMAD.MOV R3, RZ, RZ, -R4 ;  /* 0x000000ffff037224 */ /* 0x000fc800078e0a04 */
[----:B------:R-:W-:Y:S02]  /*234d0*/  IMAD R3, R6, R3, R2 ;  /* 0x0000000306037224 */ /* 0x000fe400078e0202 */
[----:B----4-:R-:W-:-:S04]  /*234e0*/  IMAD R6, R11, UR6, RZ ;  /* 0x000000060b067c24 */ /* 0x010fc8000f8e02ff */
[C---:B---3--:R-:W-:Y:S02]  /*234f0*/  IMAD R6, R7.reuse, UR7, R6 ;  /* 0x0000000707067c24 */ /* 0x048fe4000f8e0206 */
[----:B------:R-:W-:-:S04]  /*23500*/  IMAD.WIDE.U32 R4, R7, UR6, R4 ;  /* 0x0000000607047c25 */ /* 0x000fc8000f8e0004 */
[----:B------:R-:W-:Y:S01]  /*23510*/  IMAD.IADD R5, R6, 0x1, R5 ;  /* 0x0000000106057824 */ /* 0x000fe200078e0205 */
[----:B------:R-:W-:-:S04]  /*23520*/  LEA R6, P0, R4, UR4, 0x2 ;  /* 0x0000000404067c11 */ /* 0x000fc8000f8010ff */
[----:B------:R-:W-:-:S05]  /*23530*/  LEA.HI.X R7, R4, UR5, R5, 0x2, P0 ;  /* 0x0000000504077c11 */ /* 0x000fca00080f1405 */
[----:B------:R-:W2:Y:S04]  /*23540*/  LDG.E R4, desc[UR42][R6.64] ;  /* 0x0000002a06047981 */ /* 0x000ea8000c1e1900 */
[----:B--2---:R4:W-:Y:S02]  /*23550*/  STL [R1], R4 ;  /* 0x0000000401007387 */ /* 0x0049e40000100800 */
.L_x_603:
[----:B--2---:R-:W2:Y:S01]  /*23560*/  LDL R5, [R1+0x4] ;  /* 0x0000040001057983 */ /* 0x004ea20000100800 */
[----:B----4-:R-:W4:Y:S01]  /*23570*/  S2R R4, SR_TID.X ;  /* 0x0000000000047919 */ /* 0x010f220000002100 */
[----:B------:R-:W-:Y:S01]  /*23580*/  BSSY B1, `(.L_x_604) ;  /* 0x0000007000017945 */ /* 0x000fe20003800000 */
[----:B----4-:R-:W-:-:S04]  /*23590*/  LOP3.LUT R4, R4, 0x7f, RZ, 0xc0, !PT ;  /* 0x0000007f04047812 */ /* 0x010fc800078ec0ff */
[----:B------:R-:W-:Y:S02]  /*235a0*/  ISETP.NE.AND P1, PT, R4, RZ, PT ;  /* 0x000000ff0400720c */ /* 0x000fe40003f25270 */
[----:B--2---:R-:W-:Y:S02]  /*235b0*/  LEA R6, R10, R5, 0x3 ;  /* 0x000000050a067211 */ /* 0x004fe400078e18ff */
[----:B------:R-:W-:-:S04]  /*235c0*/  SHF.L.U32 R5, R9, 0x1f, RZ ;  /* 0x0000001f09057819 */ /* 0x000fc800000006ff */
[----:B------:R-:W2:Y:S02]  /*235d0*/  SYNCS.PHASECHK.TRANS64.TRYWAIT P0, [R6+URZ+0x38880], R5 ;  /* 0x03888005060075a7 */ /* 0x000ea4000800017f */
[----:B--2---:R-:W-:Y:S05]  /*235e0*/  @!P0 BRA `(.L_x_605) ;  /* 0x0000006c009c8947 */ /* 0x004fea0003800000 */
.L_x_796:
[----:B------:R-:W-:Y:S05]  /*235f0*/  BSYNC B1 ;  /* 0x0000000000017941 */ /* 0x000fea0003800000 */
.L_x_604:
[----:B------:R-:W-:Y:S04]  /*23600*/  BSSY B1, `(.L_x_606) ;  /* 0x0000009000017945 */ /* 0x000fe80003800000 */
[----:B------:R-:W-:Y:S05]  /*23610*/  @P1 BRA `(.L_x_607) ;  /* 0x00000000001c1947 */ /* 0x000fea0003800000 */
[----:B------:R-:W4:Y:S02]  /*23620*/  S2R R4, SR_TID.X ;  /* 0x0000000000047919 */ /* 0x000f240000002100 */
[----:B----4-:R-:W-:Y:S01]  /*23630*/  LOP3.LUT R7, R4, 0x1f, RZ, 0xc0, !PT ;  /* 0x0000001f04077812 */ /* 0x010fe200078ec0ff */
[----:B------:R-:W-:-:S03]  /*23640*/  IMAD.MOV.U32 R4, RZ, RZ, 0x8000 ;  /* 0x00008000ff047424 */ /* 0x000fc600078e00ff */
[----:B------:R-:W-:Y:S01]  /*23650*/  ISETP.NE.AND P0, PT, R7, RZ, PT ;  /* 0x000000ff0700720c */ /* 0x000fe20003f05270 */
[----:B------:R4:W-:-:S12]  /*23660*/  SYNCS.ARRIVE.TRANS64 RZ, [R6+URZ+0x38870], R4 ;  /* 0x0388700406ff79a7 */ /* 0x0009d8000800003f */
[----:B----4-:R-:W-:Y:S05]  /*23670*/  @!P0 BRA `(.L_x_607) ;  /* 0x0000000000048947 */ /* 0x010fea0003800000 */
[----:B------:R-:W-:Y:S01]  /*23680*/  BPT.TRAP 0x1 ;  /* 0x000000040000795c */ /* 0x000fe20000300000 */
.L_x_607:
[----:B------:R-:W-:Y:S05]  /*23690*/  BSYNC B1 ;  /* 0x0000000000017941 */ /* 0x000fea0003800000 */
.L_x_606:
[----:B---3--:R-:W3:Y:S04]  /*236a0*/  LDL R9, [R1+0x4] ;  /* 0x0000040001097983 */ /* 0x008ee80000100800 */
[----:B------:R-:W3:Y:S04]  /*236b0*/  LDL R4, [R1+0x14] ;  /* 0x0000140001047983 */ /* 0x000ee80000100800 */
[----:B------:R-:W4:Y:S01]  /*236c0*/  LDL R7, [R1+0x3c] ;  /* 0x00003c0001077983 */ /* 0x000f220000100800 */
[----:B------:R-:W-:Y:S01]  /*236d0*/  IMAD.MOV.U32 R13, RZ, RZ, RZ ;  /* 0x000000ffff0d7224 */ /* 0x000fe200078e00ff */
[----:B------:R-:W-:Y:S01]  /*236e0*/  UIADD3 UR4, UP0, UR44, 0x470, URZ ;  /* 0x000004702c047890 */ /* 0x000fe2000ff1e03f */
[----:B------:R-:W-:Y:S01]  /*236f0*/  PLOP3.LUT P0, PT, PT, PT, PT, 0x80, 0x0 ;  /* 0x000000000000781c */ /* 0x000fe20003f0f070 */
[----:B------:R-:W-:Y:S01]  /*23700*/  UMOV UR6, 0x0 ;  /* 0x0000000000067882 */ /* 0x000fe20000000000 */
[----:B------:R-:W-:Y:S01]  /*23710*/  UMOV UR7, 0x14f00000 ;  /* 0x14f0000000077882 */ /* 0x000fe20000000000 */
[----:B------:R-:W-:Y:S01]  /*23720*/  R2UR UR10, R13 ;  /* 0x000000000d0a72ca */ /* 0x000fe200000e0000 */
[----:B------:R-:W-:Y:S01]  /*23730*/  UIADD3.X UR5, URZ, UR45, URZ, UP0, !UPT ;  /* 0x0000002d3f057290 */ /* 0x000fe200087fe43f */
[----:B---3--:R-:W-:Y:S01]  /*23740*/  LEA R4, R4, R9, 0xf ;  /* 0x0000000904047211 */ /* 0x008fe200078e78ff */
[----:B----4-:R-:W-:-:S03]  /*23750*/  IMAD R7, R3, 0x80, R7 ;  /* 0x0000008003077824 */ /* 0x010fc600078e0207 */
[----:B------:R-:W-:Y:S01]  /*23760*/  IADD3 R9, R4, 0x10400, RZ ;  /* 0x0001040004097810 */ /* 0x000fe20007ffe0ff */
[----:B------:R-:W-:-:S08]  /*23770*/  VIADD R3, R6, 0x38870 ;  /* 0x0003887006037836 */ /* 0x000fd00000000000 */
.L_x_608:
[----:B------:R-:W3:Y:S01]  /*23780*/  LDL R10, [R1] ;  /* 0x00000000010a7983 */ /* 0x000ee20000100800 */
[----:B------:R-:W-:-:S13]  /*23790*/  @P0 ELECT P2, URZ, PT ;  /* 0x00000000003f082f */ /* 0x000fda0003840000 */
[----:B------:R-:W-:Y:S02]  /*237a0*/  @P2 R2UR UR12, R18 ;  /* 0x00000000120c22ca */ /* 0x000fe400000e0000 */
[----:B------:R-:W-:Y:S02]  /*237b0*/  @P2 R2UR UR11, R7 ;  /* 0x00000000070b22ca */ /* 0x000fe400000e0000 */
[----:B------:R-:W-:Y:S02]  /*237c0*/  @P2 R2UR UR9, R3 ;  /* 0x00000000030922ca */ /* 0x000fe400000e0000 */
[----:B------:R-:W-:Y:S02]  /*237d0*/  @P2 R2UR UR8, R9 ;  /* 0x00000000090822ca */ /* 0x000fe400000e0000 */
[----:B------:R-:W-:Y:S02]  /*237e0*/  @P2 PLOP3.LUT P0, PT, P2, PT, PT, 0x8, 0x0 ;  /* 0x000000000000281c */ /* 0x000fe4000170e170 */
[----:B---3--:R-:W-:-:S02]  /*237f0*/  @P2 R2UR UR13, R10 ;  /* 0x000000000a0d22ca */ /* 0x008fc400000e0000 */
[----:B------:R-:W-:-:S11]  /*23800*/  PLOP3.LUT P2, PT, PT, PT, PT, 0x8, 0x0 ;  /* 0x000000000000781c */ /* 0x000fd60003f4e170 */
[----:B------:R3:W-:Y:S02]  /*23810*/  UTMALDG.4D [UR8], [UR4], desc[UR6] ;  /* 0x00000608040075b4 */ /* 0x0007e40008019000 */
[----:B---3--:R-:W-:Y:S05]  /*23820*/  @P0 BRA.U.ANY `(.L_x_608) ;  /* 0xfffffffd00d40947 */ /* 0x008fea000393ffff */
[----:B------:R-:W-:Y:S01]  /*23830*/  IMAD.MOV.U32 R12, RZ, RZ, 0x80 ;  /* 0x00000080ff0c7424 */ /* 0x000fe200078e00ff */
[----:B------:R-:W-:Y:S01]  /*23840*/  PLOP3.LUT P0, PT, PT, PT, PT, 0x80, 0x0 ;  /* 0x000000000000781c */ /* 0x000fe20003f0f070 */
[----:B------:R-:W-:Y:S01]  /*23850*/  VIADD R9, R4, 0x14400 ;  /* 0x0001440004097836 */ /* 0x000fe20000000000 */
[----:B------:R-:W-:Y:S01]  /*23860*/  UMOV UR6, 0x0 ;  /* 0x0000000000067882 */ /* 0x000fe20000000000 */
[----:B------:R-:W-:Y:S01]  /*23870*/  UMOV UR7, 0x14f00000 ;  /* 0x14f0000000077882 */ /* 0x000fe20000000000 */
[----:B------:R-:W-:-:S15]  /*23880*/  R2UR UR10, R12 ;  /* 0x000000000c0a72ca */ /* 0x000fde00000e0000 */
.L_x_609:
        /* <DEDUP_REMOVED lines=11> */
[----:B------:R-:W3:Y:S01]  /*23940*/  SYNCS.PHASECHK.TRANS64.TRYWAIT P0, [R6+URZ+0x38840], R5 ;  /* 0x03884005060075a7 */ /* 0x000ee2000800017f */
[----:B------:R-:W-:Y:S04]  /*23950*/  BSSY B1, `(.L_x_610) ;  /* 0x0000002000017945 */ /* 0x000fe80003800000 */
[----:B---3--:R-:W-:Y:S05]  /*23960*/  @!P0 BRA `(.L_x_611) ;  /* 0x0000006800d08947 */ /* 0x008fea0003800000 */
.L_x_797:
[----:B------:R-:W-:Y:S05]  /*23970*/  BSYNC B1 ;  /* 0x0000000000017941 */ /* 0x000fea0003800000 */
.L_x_610:
[----:B------:R-:W-:Y:S01]  /*23980*/  BSSY B1, `(.L_x_612) ;  /* 0x000000b000017945 */ /* 0x000fe20003800000 */
[----:B------:R-:W-:Y:S01]  /*23990*/  MOV R10, 0x0 ;  /* 0x00000000000a7802 */ /* 0x000fe20000000f00 */
[----:B------:R-:W-:Y:S02]  /*239a0*/  IMAD.MOV.U32 R11, RZ, RZ, 0x14f00000 ;  /* 0x14f00000ff0b7424 */ /* 0x000fe400078e00ff */
        /* <DEDUP_REMOVED lines=8> */
.L_x_613:
[----:B------:R-:W-:Y:S05]  /*23a30*/  BSYNC B1 ;  /* 0x0000000000017941 */ /* 0x000fea0003800000 */
.L_x_612:
[----:B------:R-:W-:Y:S01]  /*23a40*/  R2UR UR10, R13 ;  /* 0x000000000d0a72ca */ /* 0x000fe200000e0000 */
[----:B------:R-:W-:Y:S01]  /*23a50*/  UIADD3 UR4, UP0, UR44, 0x370, URZ ;  /* 0x000003702c047890 */ /* 0x000fe2000ff1e03f */
[----:B------:R-:W-:Y:S01]  /*23a60*/  R2UR UR6, R10 ;  /* 0x000000000a0672ca */ /* 0x000fe200000e0000 */
[----:B------:R-:W-:Y:S01]  /*23a70*/  VIADD R3, R4, 0x28400 ;  /* 0x0002840004037836 */ /* 0x000fe20000000000 */
[----:B------:R-:W-:Y:S01]  /*23a80*/  R2UR UR7, R11 ;  /* 0x000000000b0772ca */ /* 0x000fe200000e0000 */
[----:B------:R-:W-:Y:S01]  /*23a90*/  UIADD3.X UR5, URZ, UR45, URZ, UP0, !UPT ;  /* 0x0000002d3f057290 */ /* 0x000fe200087fe43f */
[----:B------:R-:W-:Y:S02]  /*23aa0*/  PLOP3.LUT P0, PT, PT, PT, PT, 0x80, 0x0 ;  /* 0x000000000000781c */ /* 0x000fe40003f0f070 */
[----:B--23--:R-:W-:-:S11]  /*23ab0*/  IADD3 R6, R6, 0x38830, RZ ;  /* 0x0003883006067810 */ /* 0x00cfd60007ffe0ff */
.L_x_614:
[----:B------:R-:W2:Y:S01]  /*23ac0*/  LDL R5, [R1] ;  /* 0x0000000001057983 */ /* 0x000ea20000100800 */
[----:B------:R-:W-:-:S13]  /*23ad0*/  @P0 ELECT P1, URZ, PT ;  /* 0x00000000003f082f */ /* 0x000fda0003820000 */
[----:B------:R-:W-:Y:S02]  /*23ae0*/  @P1 R2UR UR12, R18 ;  /* 0x00000000120c12ca */ /* 0x000fe400000e0000 */
[----:B------:R-:W-:Y:S02]  /*23af0*/  @P1 R2UR UR11, R7 ;  /* 0x00000000070b12ca */ /* 0x000fe400000e0000 */
[----:B------:R-:W-:Y:S02]  /*23b00*/  @P1 R2UR UR9, R6 ;  /* 0x00000000060912ca */ /* 0x000fe400000e0000 */
[----:B------:R-:W-:Y:S02]  /*23b10*/  @P1 R2UR UR8, R3 ;  /* 0x00000000030812ca */ /* 0x000fe400000e0000 */
[----:B------:R-:W-:Y:S02]  /*23b20*/  @P1 PLOP3.LUT P0, PT, P1, PT, PT, 0x8, 0x0 ;  /* 0x000000000000181c */ /* 0x000fe40000f0e170 */
[----:B--2---:R-:W-:-:S02]  /*23b30*/  @P1 R2UR UR13, R5 ;  /* 0x00000000050d12ca */ /* 0x004fc400000e0000 */
[----:B------:R-:W-:-:S11]  /*23b40*/  PLOP3.LUT P1, PT, PT, PT, PT, 0x8, 0x0 ;  /* 0x000000000000781c */ /* 0x000fd60003f2e170 */
[----:B------:R2:W-:Y:S02]  /*23b50*/  UTMALDG.4D [UR8], [UR4], desc[UR6] ;  /* 0x00000608040075b4 */ /* 0x0005e40008019000 */
[----:B--2---:R-:W-:Y:S05]  /*23b60*/  @P0 BRA.U.ANY `(.L_x_614) ;  /* 0xfffffffd00d40947 */ /* 0x004fea000393ffff */
[----:B------:R-:W-:Y:S01]  /*23b70*/  R2UR UR10, R12 ;  /* 0x000000000c0a72ca */ /* 0x000fe200000e0000 */
[----:B------:R-:W-:Y:S01]  /*23b80*/  VIADD R4, R4, 0x2c400 ;  /* 0x0002c40004047836 */ /* 0x000fe20000000000 */
[----:B------:R-:W-:Y:S02]  /*23b90*/  R2UR UR6, R10 ;  /* 0x000000000a0672ca */ /* 0x000fe400000e0000 */
[----:B------:R-:W-:Y:S02]  /*23ba0*/  R2UR UR7, R11 ;  /* 0x000000000b0772ca */ /* 0x000fe400000e0000 */
[----:B------:R-:W-:-:S13]  /*23bb0*/  PLOP3.LUT P0, PT, PT, PT, PT, 0x80, 0x0 ;  /* 0x000000000000781c */ /* 0x000fda0003f0f070 */
.L_x_615:
        /* <DEDUP_REMOVED lines=10> */
[----:B----4-:R-:W-:Y:S05]  /*23c60*/  @P0 BRA.U.ANY `(.L_x_615) ;  /* 0xfffffffd00d40947 */ /* 0x010fea000393ffff */
.L_x_602:
[----:B------:R-:W-:Y:S05]  /*23c70*/  BSYNC B0 ;  /* 0x0000000000007941 */ /* 0x000fea0003800000 */
.L_x_601:
[----:B------:R-:W-:-:S06]  /*23c80*/  UISETP.NE.AND UP0, UPT, UR36, 0x3, UPT ;  /* 0x000000032400788c */ /* 0x000fcc000bf05270 */
[----:B------:R-:W-:-:S13]  /*23c90*/  PLOP3.LUT P0, PT, PT, PT, UP0, 0x80, 0x0 ;  /* 0x000000000000781c */ /* 0x000fda0003f0f008 */
[----:B------:R-:W-:Y:S05]  /*23ca0*/  @!P0 BRA `(.L_x_616) ;  /* 0x0000000000048947 */ /* 0x000fea0003800000 */
[----:B------:R-:W-:Y:S01]  /*23cb0*/  BPT.TRAP 0x1 ;  /* 0x000000040000795c */ /* 0x000fe20000300000 */
.L_x_616:
[----:B--2---:R-:W2:Y:S01]  /*23cc0*/  LDL R5, [R1+0x4] ;  /* 0x0000040001057983 */ /* 0x004ea20000100800 */
[----:B------:R-:W-:Y:S01]  /*23cd0*/  MOV R3, UR38 ;  /* 0x0000002600037c02 */ /* 0x000fe20008000f00 */
[----:B------:R-:W-:Y:S01]  /*23ce0*/  BSSY B0, `(.L_x_617) ;  /* 0x0000007000007945 */ /* 0x000fe20003800000 */
[----:B------:R-:W-:Y:S02]  /*23cf0*/  LOP3.LUT R4, R8, 0x1, RZ, 0x3c, !PT ;  /* 0x0000000108047812 */ /* 0x000fe400078e3cff */
[----:B------:R-:W-:Y:S02]  /*23d00*/  ISETP.NE.AND P1, PT, R3, 0x3, PT ;  /* 0x000000030300780c */ /* 0x000fe40003f25270 */
[----:B------:R-:W-:Y:S01]  /*23d10*/  SHF.L.U32 R4, R4, 0x1f, RZ ;  /* 0x0000001f04047819 */ /* 0x000fe200000006ff */
[----:B--2---:R-:W-:-:S04]  /*23d20*/  IMAD R3, R0, 0x8, R5 ;  /* 0x0000000800037824 */ /* 0x004fc800078e0205 */
[----:B------:R-:W2:Y:S02]  /*23d30*/  SYNCS.PHASECHK.TRANS64.TRYWAIT P0, [R3+URZ+0x38870], R4 ;  /* 0x03887004030075a7 */ /* 0x000ea4000800017f */
[----:B--2---:R-:W-:Y:S05]  /*23d40*/  @!P0 BRA `(.L_x_618) ;  /* 0x0000006400ec8947 */ /* 0x004fea0003800000 */
.L_x_798:
[----:B------:R-:W-:Y:S05]  /*23d50*/  BSYNC B0 ;  /* 0x0000000000007941 */ /* 0x000fea0003800000 */
.L_x_617:
[----:B------:R-:W-:Y:S05]  /*23d60*/  @!P1 BRA `(.L_x_619) ;  /* 0x0000000000049947 */ /* 0x000fea0003800000 */
[----:B------:R-:W-:Y:S01]  /*23d70*/  BPT.TRAP 0x1 ;  /* 0x000000040000795c */ /* 0x000fe20000300000 */
.L_x_619:
[----:B--2---:R-:W-:Y:S01]  /*23d80*/  SHF.L.U32 R4, R8, 0x1f, RZ ;  /* 0x0000001f08047819 */ /* 0x004fe200000006ff */
[----:B------:R-:W-:-:S03]  /*23d90*/  IMAD.SHL.U32 R0, R0, 0x8000, RZ ;  /* 0x0000800000007824 */ /* 0x000fc600078e00ff */
[----:B------:R-:W2:Y:S02]  /*23da0*/  SYNCS.PHASECHK.TRANS64.TRYWAIT P0, [R3+URZ+0x38860], R4 ;  /* 0x03886004030075a7 */ /* 0x000ea4000800017f */
[----:B--2---:R-:W-:Y:S05]  /*23db0*/  @!P0 BRA `(.L_x_620) ;  /* 0x0000006400e48947 */ /* 0x004fea0003800000 */
.L_x_799:
[----:B------:R-:W4:Y:S04]  /*23dc0*/  LDL R5, [R1+0x4c] ;  /* 0x00004c0001057983 */ /* 0x000f280000100800 */
[----:B------:R-:W3:Y:S04]  /*23dd0*/  LDL R14, [R1+0xc] ;  /* 0x00000c00010e7983 */ /* 0x000ee80000100800 */
[----:B------:R-:W-:Y:S04]  /*23de0*/  STL [R1+0x84], R16 ;  /* 0x0000841001007387 */ /* 0x000fe80000100800 */
[----:B------:R2:W-:Y:S04]  /*23df0*/  STL [R1+0x80], R3 ;  /* 0x0000800301007387 */ /* 0x0005e80000100800 */
[----:B--2---:R-:W2:Y:S04]  /*23e00*/  LDL R3, [R1+0x10] ;  /* 0x0000100001037983 */ /* 0x004ea80000100800 */
[----:B------:R0:W-:Y:S01]  /*23e10*/  STL [R1+0x7c], R2 ;  /* 0x00007c0201007387 */ /* 0x0001e20000100800 */
[----:B------:R-:W-:Y:S05]  /*23e20*/  WARPSYNC.ALL ;  /* 0x0000000000007948 */ /* 0x000fea0003800000 */
[----:B------:R-:W2:Y:S04]  /*23e30*/  LDL R16, [R1+0x2c] ;  /* 0x00002c0001107983 */ /* 0x000ea80000100800 */
[----:B0-----:R-:W4:Y:S01]  /*23e40*/  LDL R2, [R1+0x4] ;  /* 0x0000040001027983 */ /* 0x001f220000100800 */
[----:B---3--:R-:W-:-:S04]  /*23e50*/  LOP3.LUT R4, R0, R14, RZ, 0xfc, !PT ;  /* 0x0000000e00047212 */ /* 0x008fc800078efcff */
[C---:B----4-:R-:W-:Y:S02]  /*23e60*/  IADD3 R4, R2.reuse, R4, RZ ;  /* 0x0000000402047210 */ /* 0x050fe40007ffe0ff */
[----:B------:R-:W-:-:S03]  /*23e70*/  IADD3 R17, R2, R5, R0 ;  /* 0x0000000502117210 */ /* 0x000fc60007ffe000 */
[----:B------:R-:W0:Y:S04]  /*23e80*/  LDSM.16.MT88.4 R8, [R4+0x10400] ;  /* 0x010400000408783b */ /* 0x000e280000004200 */
[----:B------:R-:W3:Y:S01]  /*23e90*/  LDSM.16.MT88.4 R4, [R17+0x10400] ;  /* 0x010400001104783b */ /* 0x000ee20000004200 */
[C-C-:B0-----:R-:W-:Y:S02]  /*23ea0*/  PRMT R12, R8.reuse, 0x6420, R9.reuse ;  /* 0x00006420080c7816 */ /* 0x141fe40000000009 */
[----:B------:R-:W-:Y:S01]  /*23eb0*/  PRMT R13, R8, 0x7531, R9 ;  /* 0x00007531080d7816 */ /* 0x000fe20000000009 */
[----:B------:R-:W-:Y:S01]  /*23ec0*/  IMAD.MOV.U32 R9, RZ, RZ, R14 ;  /* 0x000000ffff097224 */ /* 0x000fe200078e000e */
[C-C-:B------:R-:W-:Y:S02]  /*23ed0*/  PRMT R14, R10.reuse, 0x6420, R11.reuse ;  /* 0x000064200a0e7816 */ /* 0x140fe4000000000b */
[----:B------:R-:W-:-:S02]  /*23ee0*/  PRMT R15, R10, 0x7531, R11 ;  /* 0x000075310a0f7816 */ /* 0x000fc4000000000b */
[----:B------:R-:W4:Y:S01]  /*23ef0*/  LDL R11, [R1+0x8] ;  /* 0x00000800010b7983 */ /* 0x000f220000100800 */
[----:B--2---:R-:W-:Y:S02]  /*23f00*/  LOP3.LUT R8, R0, R3, RZ, 0xfc, !PT ;  /* 0x0000000300087212 */ /* 0x004fe400078efcff */
[----:B---3--:R-:W-:-:S03]  /*23f10*/  PRMT R10, R6, 0x6420, R7 ;  /* 0x00006420060a7816 */ /* 0x008fc60000000007 */
[----:B----4-:R-:W-:-:S05]  /*23f20*/  IMAD.IADD R8, R11, 0x1, R8 ;  /* 0x000000010b087824 */ /* 0x010fca00078e0208 */
[----:B------:R0:W-:Y:S02]  /*23f30*/  STSM.16.M88.4 [R8], R12 ;  /* 0x0000000c08007844 */ /* 0x0001e40000000200 */
[----:B0-----:R-:W-:Y:S01]  /*23f40*/  VIADD R12, R0, 0x2000 ;  /* 0x00002000000c7836 */ /* 0x001fe20000000000 */
[C---:B------:R-:W-:Y:S01]  /*23f50*/  PRMT R8, R4.reuse, 0x6420, R5 ;  /* 0x0000642004087816 */ /* 0x040fe20000000005 */
[----:B------:R-:W-:Y:S01]  /*23f60*/  IMAD.MOV.U32 R15, RZ, RZ, R9 ;  /* 0x000000ffff0f7224 */ /* 0x000fe200078e0009 */
[----:B------:R-:W-:Y:S02]  /*23f70*/  PRMT R9, R4, 0x7531, R5 ;  /* 0x0000753104097816 */ /* 0x000fe40000000005 */
[----:B------:R-:W-:Y:S02]  /*23f80*/  MOV R14, R11 ;  /* 0x0000000b000e7202 */ /* 0x000fe40000000f00 */
[----:B------:R-:W-:Y:S02]  /*23f90*/  LOP3.LUT R4, R12, R3, RZ, 0xfc, !PT ;  /* 0x000000030c047212 */ /* 0x000fe400078efcff */
[----:B------:R-:W-:-:S02]  /*23fa0*/  PRMT R11, R6, 0x7531, R7 ;  /* 0x00007531060b7816 */ /* 0x000fc40000000007 */
[----:B------:R-:W-:-:S05]  /*23fb0*/  IADD3 R4, R14, R4, RZ ;  /* 0x000000040e047210 */ /* 0x000fca0007ffe0ff */
[----:B------:R0:W-:Y:S02]  /*23fc0*/  STSM.16.M88.4 [R4], R8 ;  /* 0x0000000804007844 */ /* 0x0001e40000000200 */
[----:B0-----:R-:W-:Y:S01]  /*23fd0*/  IMAD.MOV.U32 R11, RZ, RZ, R15 ;  /* 0x000000ffff0b7224 */ /* 0x001fe200078e000f */
[----:B------:R-:W-:-:S04]  /*23fe0*/  IADD3 R8, R0, 0x4000, RZ ;  /* 0x0000400000087810 */ /* 0x000fc80007ffe0ff */
[----:B------:R-:W-:-:S05]  /*23ff0*/  LOP3.LUT R4, R8, R11, RZ, 0xfc, !PT ;  /* 0x0000000b08047212 */ /* 0x000fca00078efcff */
[----:B------:R-:W-:-:S06]  /*24000*/  IMAD.IADD R4, R2, 0x1, R4 ;  /* 0x0000000102047824 */ /* 0x000fcc00078e0204 */
[----:B------:R-:W0:Y:S01]  /*24010*/  LDSM.16.MT88.4 R4, [R4+0x10400] ;  /* 0x010400000404783b */ /* 0x000e220000004200 */
[----:B------:R-:W-:Y:S01]  /*24020*/  IMAD.MOV.U32 R10, RZ, RZ, R14 ;  /* 0x000000ffff0a7224 */ /* 0x000fe200078e000e */
[----:B------:R-:W-:-:S05]  /*24030*/  LOP3.LUT R8, R8, R3, RZ, 0xfc, !PT ;  /* 0x0000000308087212 */ /* 0x000fca00078efcff */
[----:B------:R-:W-:Y:S01]  /*24040*/  IMAD.IADD R8, R10, 0x1, R8 ;  /* 0x000000010a087824 */ /* 0x000fe200078e0208 */
[C-C-:B0-----:R-:W-:Y:S02]  /*24050*/  PRMT R12, R4.reuse, 0x6420, R5.reuse ;  /* 0x00006420040c7816 */ /* 0x141fe40000000005 */
[----:B------:R-:W-:Y:S02]  /*24060*/  PRMT R13, R4, 0x7531, R5 ;  /* 0x00007531040d7816 */ /* 0x000fe40000000005 */
[C-C-:B------:R-:W-:Y:S02]  /*24070*/  PRMT R14, R6.reuse, 0x6420, R7.reuse ;  /* 0x00006420060e7816 */ /* 0x140fe40000000007 */
[----:B------:R-:W-:Y:S02]  /*24080*/  PRMT R15, R6, 0x7531, R7 ;  /* 0x00007531060f7816 */ /* 0x000fe40000000007 */
[----:B------:R-:W0:Y:S04]  /*24090*/  LDSM.16.MT88.4 R4, [R17+0x14400] ;  /* 0x014400001104783b */ /* 0x000e280000004200 */
[----:B------:R2:W-:Y:S02]  /*240a0*/  STSM.16.M88.4 [R8], R12 ;  /* 0x0000000c08007844 */ /* 0x0005e40000000200 */
[----:B--2---:R-:W-:Y:S01]  /*240b0*/  VIADD R12, R0, 0x6000 ;  /* 0x00006000000c7836 */ /* 0x004fe20000000000 */
[----:B------:R-:W-:Y:S01]  /*240c0*/  MOV R14, R10 ;  /* 0x0000000a000e7202 */ /* 0x000fe20000000f00 */
[----:B------:R-:W-:Y:S01]  /*240d0*/  IMAD.MOV.U32 R15, RZ, RZ, R11 ;  /* 0x000000ffff0f7224 */ /* 0x000fe200078e000b */
[----:B0-----:R-:W-:-:S02]  /*240e0*/  PRMT R8, R4, 0x6420, R5 ;  /* 0x0000642004087816 */ /* 0x001fc40000000005 */
[----:B------:R-:W-:Y:S02]  /*240f0*/  PRMT R9, R4, 0x7531, R5 ;  /* 0x0000753104097816 */ /* 0x000fe40000000005 */
[----:B------:R-:W-:Y:S02]  /*24100*/  LOP3.LUT R4, R12, R3, RZ, 0xfc, !PT ;  /* 0x000000030c047212 */ /* 0x000fe400078efcff */
[C-C-:B------:R-:W-:Y:S02]  /*24110*/  PRMT R10, R6.reuse, 0x6420, R7.reuse ;  /* 0x00006420060a7816 */ /* 0x140fe40000000007 */
[----:B------:R-:W-:Y:S02]  /*24120*/  PRMT R11, R6, 0x7531, R7 ;  /* 0x00007531060b7816 */ /* 0x000fe40000000007 */
[----:B------:R-:W-:-:S05]  /*24130*/  IADD3 R4, R14, R4, RZ ;  /* 0x000000040e047210 */ /* 0x000fca0007ffe0ff */
[----:B------:R0:W-:Y:S04]  /*24140*/  STSM.16.M88.4 [R4], R8 ;  /* 0x0000000804007844 */ /* 0x0001e80000000200 */
[----:B0-----:R-:W2:Y:S01]  /*24150*/  LDL R9, [R1+0x44] ;  /* 0x0000440001097983 */ /* 0x001ea20000100800 */
[----:B------:R-:W-:Y:S01]  /*24160*/  IMAD.MOV.U32 R11, RZ, RZ, R15 ;  /* 0x000000ffff0b7224 */ /* 0x000fe200078e000f */
[----:B------:R-:W-:-:S04]  /*24170*/  IADD3 R4, R0, 0x1000, RZ ;  /* 0x0000100000047810 */ /* 0x000fc80007ffe0ff */
[----:B------:R-:W-:-:S05]  /*24180*/  LOP3.LUT R4, R4, R11, RZ, 0xfc, !PT ;  /* 0x0000000b04047212 */ /* 0x000fca00078efcff */
[----:B------:R-:W-:-:S06]  /*24190*/  IMAD.IADD R4, R2, 0x1, R4 ;  /* 0x0000000102047824 */ /* 0x000fcc00078e0204 */
[----:B------:R-:W0:Y:S01]  /*241a0*/  LDSM.16.MT88.4 R4, [R4+0x10400] ;  /* 0x010400000404783b */ /* 0x000e220000004200 */
[----:B------:R-:W-:Y:S01]  /*241b0*/  IMAD.MOV.U32 R10, RZ, RZ, R14 ;  /* 0x000000ffff0a7224 */ /* 0x000fe200078e000e */
[C-C-:B0-----:R-:W-:Y:S02]  /*241c0*/  PRMT R12, R4.reuse, 0x6420, R5.reuse ;  /* 0x00006420040c7816 */ /* 0x141fe40000000005 */
[----:B------:R-:W-:Y:S02]  /*241d0*/  PRMT R13, R4, 0x7531, R5 ;  /* 0x00007531040d7816 */ /* 0x000fe40000000005 */
[C-C-:B------:R-:W-:Y:S02]  /*241e0*/  PRMT R14, R6.reuse, 0x6420, R7.reuse ;  /* 0x00006420060e7816 */ /* 0x140fe40000000007 */
[----:B------:R-:W-:Y:S02]  /*241f0*/  PRMT R15, R6, 0x7531, R7 ;  /* 0x00007531060f7816 */ /* 0x000fe40000000007 */
[----:B------:R-:W0:Y:S02]  /*24200*/  LDSM.16.MT88.4 R4, [R17+0x11400] ;  /* 0x011400001104783b */ /* 0x000e240000004200 */
[----:B0-----:R-:W-:Y:S01]  /*24210*/  PRMT R8, R4, 0x6420, R5 ;  /* 0x0000642004087816 */ /* 0x001fe20000000005 */
[----:B--2---:R-:W-:-:S05]  /*24220*/  IMAD.IADD R20, R9, 0x1, R0 ;  /* 0x0000000109147824 */ /* 0x004fca00078e0200 */
[----:B------:R-:W-:-:S05]  /*24230*/  IADD3 R21, R10, R20, R3 ;  /* 0x000000140a157210 */ /* 0x000fca0007ffe003 */
[----:B------:R0:W-:Y:S01]  /*24240*/  STSM.16.M88.4 [R21], R12 ;  /* 0x0000000c15007844 */ /* 0x0001e20000000200 */
[----:B------:R-:W-:Y:S01]  /*24250*/  PRMT R9, R4, 0x7531, R5 ;  /* 0x0000753104097816 */ /* 0x000fe20000000005 */
[----:B------:R-:W-:Y:S01]  /*24260*/  VIADD R4, R0, 0x5000 ;  /* 0x0000500000047836 */ /* 0x000fe20000000000 */
[----:B0-----:R-:W-:Y:S01]  /*24270*/  MOV R14, R10 ;  /* 0x0000000a000e7202 */ /* 0x001fe20000000f00 */
[----:B------:R-:W-:Y:S01]  /*24280*/  IMAD.MOV.U32 R15, RZ, RZ, R11 ;  /* 0x000000ffff0f7224 */ /* 0x000fe200078e000b */
[C-C-:B------:R-:W-:Y:S02]  /*24290*/  PRMT R10, R6.reuse, 0x6420, R7.reuse ;  /* 0x00006420060a7816 */ /* 0x140fe40000000007 */
[----:B------:R-:W-:Y:S02]  /*242a0*/  PRMT R11, R6, 0x7531, R7 ;  /* 0x00007531060b7816 */ /* 0x000fe40000000007 */
[----:B------:R-:W-:-:S05]  /*242b0*/  IADD3 R20, R14, R16, R20 ;  /* 0x000000100e147210 */ /* 0x000fca0007ffe014 */
[----:B------:R0:W-:Y:S02]  /*242c0*/  STSM.16.M88.4 [R20], R8 ;  /* 0x0000000814007844 */ /* 0x0001e40000000200 */
[----:B0-----:R-:W-:-:S04]  /*242d0*/  MOV R11, R15 ;  /* 0x0000000f000b7202 */ /* 0x001fc80000000f00 */
        /* <DEDUP_REMOVED lines=8> */
[----:B------:R-:W0:Y:S04]  /*24360*/  LDSM.16.MT88.4 R4, [R17+0x15400] ;  /* 0x015400001104783b */ /* 0x000e280000004200 */
[----:B------:R2:W-:Y:S02]  /*24370*/  STSM.16.M88.4 [R21+0x4000], R12 ;  /* 0x0040000c15007844 */ /* 0x0005e40000000200 */
[----:B--2---:R-:W-:Y:S01]  /*24380*/  MOV R13, R10 ;  /* 0x0000000a000d7202 */ /* 0x004fe20000000f00 */
[----:B------:R-:W-:Y:S01]  /*24390*/  IMAD.MOV.U32 R14, RZ, RZ, R11 ;  /* 0x000000ffff0e7224 */ /* 0x000fe200078e000b */
[----:B0-----:R-:W-:-:S02]  /*243a0*/  PRMT R8, R4, 0x6420, R5 ;  /* 0x0000642004087816 */ /* 0x001fc40000000005 */
[----:B------:R-:W-:Y:S02]  /*243b0*/  PRMT R9, R4, 0x7531, R5 ;  /* 0x0000753104097816 */ /* 0x000fe40000000005 */
[C-C-:B------:R-:W-:Y:S02]  /*243c0*/  PRMT R10, R6.reuse, 0x6420, R7.reuse ;  /* 0x00006420060a7816 */ /* 0x140fe40000000007 */
[----:B------:R-:W-:-:S05]  /*243d0*/  PRMT R11, R6, 0x7531, R7 ;  /* 0x00007531060b7816 */ /* 0x000fca0000000007 */
[----:B------:R0:W-:Y:S04]  /*243e0*/  STSM.16.M88.4 [R20+0x4000], R8 ;  /* 0x0040000814007844 */ /* 0x0001e80000000200 */
[----:B0-----:R-:W2:Y:S01]  /*243f0*/  LDL R9, [R1+0x40] ;  /* 0x0000400001097983 */ /* 0x001ea20000100800 */
[----:B------:R-:W-:Y:S02]  /*24400*/  VIADD R15, R0, 0x2000 ;  /* 0x00002000000f7836 */ /* 0x000fe40000000000 */
[----:B------:R-:W-:-:S05]  /*24410*/  IMAD.MOV.U32 R11, RZ, RZ, R14 ;  /* 0x000000ffff0b7224 */ /* 0x000fca00078e000e */
[----:B------:R-:W-:-:S05]  /*24420*/  LOP3.LUT R4, R15, R11, RZ, 0xfc, !PT ;  /* 0x0000000b0f047212 */ /* 0x000fca00078efcff */
[----:B------:R-:W-:-:S06]  /*24430*/  IMAD.IADD R4, R2, 0x1, R4 ;  /* 0x0000000102047824 */ /* 0x000fcc00078e0204 */
[----:B------:R-:W0:Y:S01]  /*24440*/  LDSM.16.MT88.4 R4, [R4+0x10400] ;  /* 0x010400000404783b */ /* 0x000e220000004200 */
[----:B------:R-:W-:Y:S02]  /*24450*/  MOV R10, R13 ;  /* 0x0000000d000a7202 */ /* 0x000fe40000000f00 */
[C-C-:B0-----:R-:W-:Y:S02]  /*24460*/  PRMT R12, R4.reuse, 0x6420, R5.reuse ;  /* 0x00006420040c7816 */ /* 0x141fe40000000005 */
[----:B------:R-:W-:Y:S02]  /*24470*/  PRMT R13, R4, 0x7531, R5 ;  /* 0x00007531040d7816 */ /* 0x000fe40000000005 */
[C-C-:B------:R-:W-:Y:S02]  /*24480*/  PRMT R14, R6.reuse, 0x6420, R7.reuse ;  /* 0x00006420060e7816 */ /* 0x140fe40000000007 */
[----:B------:R-:W-:Y:S02]  /*24490*/  PRMT R15, R6, 0x7531, R7 ;  /* 0x00007531060f7816 */ /* 0x000fe40000000007 */
[----:B------:R-:W0:Y:S02]  /*244a0*/  LDSM.16.MT88.4 R4, [R17+0x12400] ;  /* 0x012400001104783b */ /* 0x000e240000004200 */
[----:B0-----:R-:W-:-:S02]  /*244b0*/  PRMT R8, R4, 0x6420, R5 ;  /* 0x0000642004087816 */ /* 0x001fc40000000005 */
[----:B--2---:R-:W-:-:S04]  /*244c0*/  IADD3 R20, R9, R0, RZ ;  /* 0x0000000009147210 */ /* 0x004fc80007ffe0ff */
[----:B------:R-:W-:-:S05]  /*244d0*/  IADD3 R21, R10, R20, R3 ;  /* 0x000000140a157210 */ /* 0x000fca0007ffe003 */
[----:B------:R0:W-:Y:S01]  /*244e0*/  STSM.16.M88.4 [R21], R12 ;  /* 0x0000000c15007844 */ /* 0x0001e20000000200 */
[----:B------:R-:W-:Y:S01]  /*244f0*/  PRMT R9, R4, 0x7531, R5 ;  /* 0x0000753104097816 */ /* 0x000fe20000000005 */
[----:B0-----:R-:W-:Y:S01]  /*24500*/  IMAD.MOV.U32 R13, RZ, RZ, R10 ;  /* 0x000000ffff0d7224 */ /* 0x001fe200078e000a */
[C---:B------:R-:W-:Y:S01]  /*24510*/  PRMT R10, R6.reuse, 0x6420, R7 ;  /* 0x00006420060a7816 */ /* 0x040fe20000000007 */
[----:B------:R-:W-:Y:S01]  /*24520*/  IMAD.MOV.U32 R14, RZ, RZ, R11 ;  /* 0x000000ffff0e7224 */ /* 0x000fe200078e000b */
[----:B------:R-:W-:Y:S02]  /*24530*/  PRMT R11, R6, 0x7531, R7 ;  /* 0x00007531060b7816 */ /* 0x000fe40000000007 */
[----:B------:R-:W-:Y:S02]  /*24540*/  IADD3 R20, R13, R16, R20 ;  /* 0x000000100d147210 */ /* 0x000fe40007ffe014 */
[----:B------:R-:W-:-:S03]  /*24550*/  IADD3 R15, R0, 0x6000, RZ ;  /* 0x00006000000f7810 */ /* 0x000fc60007ffe0ff */
[----:B------:R0:W-:Y:S02]  /*24560*/  STSM.16.M88.4 [R20], R8 ;  /* 0x0000000814007844 */ /* 0x0001e40000000200 */
[----:B0-----:R-:W-:-:S05]  /*24570*/  IMAD.MOV.U32 R11, RZ, RZ, R14 ;  /* 0x000000ffff0b7224 */ /* 0x001fca00078e000e */
[----:B------:R-:W-:-:S04]  /*24580*/  LOP3.LUT R4, R15, R11, RZ, 0xfc, !PT ;  /* 0x0000000b0f047212 */ /* 0x000fc800078efcff */
[----:B------:R-:W-:-:S06]  /*24590*/  IADD3 R4, R2, R4, RZ ;  /* 0x0000000402047210 */ /* 0x000fcc0007ffe0ff */
        /* <DEDUP_REMOVED lines=8> */
[----:B--2---:R-:W-:-:S02]  /*24620*/  IMAD.MOV.U32 R15, RZ, RZ, R11 ;  /* 0x000000ffff0f7224 */ /* 0x004fc400078e000b */
[----:B------:R-:W-:Y:S01]  /*24630*/  IMAD.MOV.U32 R14, RZ, RZ, R10 ;  /* 0x000000ffff0e7224 */ /* 0x000fe200078e000a */
[C-C-:B0-----:R-:W-:Y:S02]  /*24640*/  PRMT R8, R4.reuse, 0x6420, R5.reuse ;  /* 0x0000642004087816 */ /* 0x141fe40000000005 */
[----:B------:R-:W-:Y:S02]  /*24650*/  PRMT R9, R4, 0x7531, R5 ;  /* 0x0000753104097816 */ /* 0x000fe40000000005 */
[----:B------:R-:W-:-:S04]  /*24660*/  IADD3 R4, R0, 0x3000, RZ ;  /* 0x0000300000047810 */ /* 0x000fc80007ffe0ff */
[----:B------:R-:W-:Y:S02]  /*24670*/  LOP3.LUT R4, R4, R15, RZ, 0xfc, !PT ;  /* 0x0000000f04047212 */ /* 0x000fe400078efcff */
[C-C-:B------:R-:W-:Y:S02]  /*24680*/  PRMT R10, R6.reuse, 0x6420, R7.reuse ;  /* 0x00006420060a7816 */ /* 0x140fe40000000007 */
[----:B------:R-:W-:Y:S01]  /*24690*/  PRMT R11, R6, 0x7531, R7 ;  /* 0x00007531060b7816 */ /* 0x000fe20000000007 */
[----:B------:R-:W-:-:S04]  /*246a0*/  IMAD.IADD R4, R2, 0x1, R4 ;  /* 0x0000000102047824 */ /* 0x000fc800078e0204 */
[----:B------:R-:W-:Y:S04]  /*246b0*/  STSM.16.M88.4 [R20+0x4000], R8 ;  /* 0x0040000814007844 */ /* 0x000fe80000000200 */
[----:B------:R-:W0:Y:S04]  /*246c0*/  LDSM.16.MT88.4 R8, [R4+0x10400] ;  /* 0x010400000408783b */ /* 0x000e280000004200 */
[----:B------:R-:W2:Y:S01]  /*246d0*/  LDSM.16.MT88.4 R4, [R17+0x13400] ;  /* 0x013400001104783b */ /* 0x000ea20000004200 */
[C-C-:B0-----:R-:W-:Y:S02]  /*246e0*/  PRMT R12, R8.reuse, 0x6420, R9.reuse ;  /* 0x00006420080c7816 */ /* 0x141fe40000000009 */
[----:B------:R-:W-:Y:S01]  /*246f0*/  PRMT R13, R8, 0x7531, R9 ;  /* 0x00007531080d7816 */ /* 0x000fe20000000009 */
[----:B------:R-:W-:Y:S01]  /*24700*/  IMAD.MOV.U32 R8, RZ, RZ, R14 ;  /* 0x000000ffff087224 */ /* 0x000fe200078e000e */
[----:B------:R-:W-:-:S02]  /*24710*/  MOV R9, R15 ;  /* 0x0000000f00097202 */ /* 0x000fc40000000f00 */
[C-C-:B------:R-:W-:Y:S02]  /*24720*/  PRMT R14, R10.reuse, 0x6420, R11.reuse ;  /* 0x000064200a0e7816 */ /* 0x140fe4000000000b */
[----:B------:R-:W-:Y:S01]  /*24730*/  PRMT R15, R10, 0x7531, R11 ;  /* 0x000075310a0f7816 */ /* 0x000fe2000000000b */
[----:B------:R-:W-:Y:S02]  /*24740*/  IMAD.MOV.U32 R11, RZ, RZ, R16 ;  /* 0x000000ffff0b7224 */ /* 0x000fe400078e0010 */
[----:B------:R0:W5:Y:S04]  /*24750*/  LDL.LU R16, [R1+0x84] ;  /* 0x0000840001107983 */ /* 0x0001680000300800 */
[----:B------:R-:W3:Y:S02]  /*24760*/  LDL R10, [R1+0x48] ;  /* 0x00004800010a7983 */ /* 0x000ee40000100800 */
[----:B---3--:R-:W-:-:S05]  /*24770*/  IMAD.IADD R20, R10, 0x1, R0 ;  /* 0x000000010a147824 */ /* 0x008fca00078e0200 */
[----:B------:R-:W-:Y:S02]  /*24780*/  IADD3 R21, R8, R20, R3 ;  /* 0x0000001408157210 */ /* 0x000fe40007ffe003 */
[----:B------:R-:W-:Y:S01]  /*24790*/  IADD3 R0, R0, 0x7000, RZ ;  /* 0x0000700000007810 */ /* 0x000fe20007ffe0ff */
[----:B------:R0:W5:Y:S04]  /*247a0*/  LDL.LU R3, [R1+0x80] ;  /* 0x0000800001037983 */ /* 0x0001680000300800 */
[----:B------:R3:W-:Y:S02]  /*247b0*/  STSM.16.M88.4 [R21], R12 ;  /* 0x0000000c15007844 */ /* 0x0007e40000000200 */
[----:B---3--:R-:W-:-:S05]  /*247c0*/  IMAD.MOV.U32 R15, RZ, RZ, R9 ;  /* 0x000000ffff0f7224 */ /* 0x008fca00078e0009 */
[----:B------:R-:W-:-:S05]  /*247d0*/  LOP3.LUT R0, R0, R15, RZ, 0xfc, !PT ;  /* 0x0000000f00007212 */ /* 0x000fca00078efcff */
[----:B------:R-:W-:Y:S02]  /*247e0*/  IMAD.IADD R0, R2, 0x1, R0 ;  /* 0x0000000102007824 */ /* 0x000fe400078e0200 */
[----:B------:R0:W5:Y:S01]  /*247f0*/  LDL.LU R2, [R1+0x7c] ;  /* 0x00007c0001027983 */ /* 0x0001620000300800 */
[----:B------:R-:W-:Y:S01]  /*24800*/  IMAD.MOV.U32 R14, RZ, RZ, R8 ;  /* 0x000000ffff0e7224 */ /* 0x000fe200078e0008 */
[----:B------:R-:W-:Y:S02]  /*24810*/  MOV R13, R11 ;  /* 0x0000000b000d7202 */ /* 0x000fe40000000f00 */
[C-C-:B--2---:R-:W-:Y:S02]  /*24820*/  PRMT R8, R4.reuse, 0x6420, R5.reuse ;  /* 0x0000642004087816 */ /* 0x144fe40000000005 */
[----:B------:R-:W-:Y:S02]  /*24830*/  PRMT R9, R4, 0x7531, R5 ;  /* 0x0000753104097816 */ /* 0x000fe40000000005 */
[----:B------:R-:W-:-:S02]  /*24840*/  PRMT R10, R6, 0x6420, R7 ;  /* 0x00006420060a7816 */ /* 0x000fc40000000007 */
[----:B------:R-:W-:Y:S02]  /*24850*/  PRMT R11, R6, 0x7531, R7 ;  /* 0x00007531060b7816 */ /* 0x000fe40000000007 */
[----:B------:R-:W-:-:S05]  /*24860*/  IADD3 R20, R14, R13, R20 ;  /* 0x0000000d0e147210 */ /* 0x000fca0007ffe014 */
[----:B------:R-:W-:Y:S04]  /*24870*/  STSM.16.M88.4 [R20], R8 ;  /* 0x0000000814007844 */ /* 0x000fe80000000200 */
[----:B------:R-:W2:Y:S04]  /*24880*/  LDSM.16.MT88.4 R8, [R0+0x10400] ;  /* 0x010400000008783b */ /* 0x000ea80000004200 */
[----:B------:R-:W3:Y:S01]  /*24890*/  LDSM.16.MT88.4 R4, [R17+0x17400] ;  /* 0x017400001104783b */ /* 0x000ee20000004200 */
[C-C-:B--2---:R-:W-:Y:S02]  /*248a0*/  PRMT R12, R8.reuse, 0x6420, R9.reuse ;  /* 0x00006420080c7816 */ /* 0x144fe40000000009 */
[----:B------:R-:W-:-:S02]  /*248b0*/  PRMT R13, R8, 0x7531, R9 ;  /* 0x00007531080d7816 */ /* 0x000fc40000000009 */
[C-C-:B------:R-:W-:Y:S02]  /*248c0*/  PRMT R14, R10.reuse, 0x6420, R11.reuse ;  /* 0x000064200a0e7816 */ /* 0x140fe4000000000b */
[----:B------:R-:W-:Y:S02]  /*248d0*/  PRMT R15, R10, 0x7531, R11 ;  /* 0x000075310a0f7816 */ /* 0x000fe4000000000b */
[C-C-:B---3--:R-:W-:Y:S02]  /*248e0*/  PRMT R8, R4.reuse, 0x6420, R5.reuse ;  /* 0x0000642004087816 */ /* 0x148fe40000000005 */
[----:B------:R-:W-:Y:S02]  /*248f0*/  PRMT R9, R4, 0x7531, R5 ;  /* 0x0000753104097816 */ /* 0x000fe40000000005 */
[C-C-:B------:R-:W-:Y:S02]  /*24900*/  PRMT R10, R6.reuse, 0x6420, R7.reuse ;  /* 0x00006420060a7816 */ /* 0x140fe40000000007 */
[----:B------:R-:W-:Y:S01]  /*24910*/  PRMT R11, R6, 0x7531, R7 ;  /* 0x00007531060b7816 */ /* 0x000fe20000000007 */
[----:B------:R0:W-:Y:S04]  /*24920*/  STSM.16.M88.4 [R21+0x4000], R12 ;  /* 0x0040000c15007844 */ /* 0x0001e80000000200 */
[----:B------:R0:W-:Y:S01]  /*24930*/  STSM.16.M88.4 [R20+0x4000], R8 ;  /* 0x0040000814007844 */ /* 0x0001e20000000200 */
[----:B------:R-:W-:Y:S01]  /*24940*/  @!PT LDS RZ, [RZ] ;  /* 0x00000000fffff984 */ /* 0x000fe20000000800 */
[----:B------:R-:W-:Y:S01]  /*24950*/  @!PT LDS RZ, [RZ] ;  /* 0x00000000fffff984 */ /* 0x000fe20000000800 */
[----:B------:R-:W-:Y:S01]  /*24960*/  @!PT LDS RZ, [RZ] ;  /* 0x00000000fffff984 */ /* 0x000fe20000000800 */
[----:B------:R-:W-:Y:S01]  /*24970*/  @!PT LDS RZ, [RZ] ;  /* 0x00000000fffff984 */ /* 0x000fe20000000800 */
[----:B------:R2:W-:Y:S06]  /*24980*/  MEMBAR.ALL.CTA ;  /* 0x0000000000007992 */ /* 0x0005ec0000008000 */
[----:B--2---:R-:W2:Y:S01]  /*24990*/  FENCE.VIEW.ASYNC.S ;  /* 0x00000000000073c6 */ /* 0x004ea20000000000 */
[----:B------:R-:W-:Y:S05]  /*249a0*/  @!P1 BRA `(.L_x_621) ;  /* 0x0000000000049947 */ /* 0x000fea0003800000 */
[----:B------:R-:W-:Y:S01]  /*249b0*/  BPT.TRAP 0x1 ;  /* 0x000000040000795c */ /* 0x000fe20000300000 */
.L_x_621:
[----:B------:R-:W3:Y:S01]  /*249c0*/  S2R R0, SR_TID.X ;  /* 0x0000000000007919 */ /* 0x000ee20000002100 */
[----:B--2--5:R2:W-:Y:S01]  /*249d0*/  SYNCS.ARRIVE.TRANS64.A1T0 RZ, [R3+URZ+0x38850], RZ ;  /* 0x038850ff03ff79a7 */ /* 0x0245e2000810003f */
[----:B0-----:R4:W5:Y:S01]  /*249e0*/  LDL R8, [R1+0x24] ;  /* 0x0000240001087983 */ /* 0x0019620000100800 */
[----:B---3--:R-:W-:Y:S01]  /*249f0*/  LOP3.LUT R0, R0, 0x7f, RZ, 0xc0, !PT ;  /* 0x0000007f00007812 */ /* 0x008fe200078ec0ff */
[----:B------:R-:W-:Y:S03]  /*24a00*/  BAR.SYNC.DEFER_BLOCKING 0x2, 0x80 ;  /* 0x0082000000007b1d */ /* 0x000fe60000010000 */
[----:B------:R-:W-:-:S03]  /*24a10*/  ISETP.NE.AND P0, PT, R0, RZ, PT ;  /* 0x000000ff0000720c */ /* 0x000fc60003f05270 */
[----:B------:R4:W5:Y:S10]  /*24a20*/  LDL R0, [R1+0x14] ;  /* 0x0000140001007983 */ /* 0x0009740000100800 */
[----:B--2---:R-:W-:-:S05]  /*24a30*/  @!P0 VIADD R3, R3, 0x38880 ;  /* 0x0003888003038836 */ /* 0x004fca0000000000 */
[----:B------:R-:W-:-:S04]  /*24a40*/  @!P0 PRMT R3, RZ, 0x654, R3 ;  /* 0x00000654ff038816 */ /* 0x000fc80000000003 */
[----:B------:R4:W-:Y:S01]  /*24a50*/  @!P0 SYNCS.ARRIVE.TRANS64.RED.A1T0 RZ, [R3+URZ], RZ ;  /* 0x000000ff03ff89a7 */ /* 0x0009e2000810043f */
[C---:B------:R-:W-:Y:S02]  /*24a60*/  ISETP.GT.AND P0, PT, R2.reuse, RZ, PT ;  /* 0x000000ff0200720c */ /* 0x040fe40003f04270 */
[----:B------:R-:W-:-:S11]  /*24a70*/  IADD3 R2, R2, -0x1, RZ ;  /* 0xffffffff02027810 */ /* 0x000fd60007ffe0ff */
[----:B----4-:R-:W-:Y:S05]  /*24a80*/  @P0 BRA `(.L_x_622) ;  /* 0xffffffe800200947 */ /* 0x010fea000383ffff */
.L_x_600:
[----:B------:R-:W3:Y:S01]  /*24a90*/  S2R R3, SR_TID.X ;  /* 0x0000000000037919 */ /* 0x000ee20000002100 */
[----:B------:R-:W-:Y:S01]  /*24aa0*/  BSSY B0, `(.L_x_623) ;  /* 0x0000010000007945 */ /* 0x000fe20003800000 */
[----:B---3--:R-:W-:-:S04]  /*24ab0*/  LOP3.LUT R3, R3, 0x7f, RZ, 0xc0, !PT ;  /* 0x0000007f03037812 */ /* 0x008fc800078ec0ff */
[----:B------:R-:W-:-:S13]  /*24ac0*/  ISETP.NE.AND P0, PT, R3, RZ, PT ;  /* 0x000000ff0300720c */ /* 0x000fda0003f05270 */
[----:B------:R-:W-:Y:S05]  /*24ad0*/  @P0 BRA `(.L_x_624) ;  /* 0x0000000000300947 */ /* 0x000fea0003800000 */
[----:B------:R-:W3:Y:S01]  /*24ae0*/  S2R R2, SR_LANEID ;  /* 0x0000000000027919 */ /* 0x000ee20000000000 */
[----:B------:R-:W-:Y:S01]  /*24af0*/  VOTEU.ANY UR4, UPT, PT ;  /* 0x0000000000047886 */ /* 0x000fe200038e0100 */
[----:B--2---:R-:W2:Y:S01]  /*24b00*/  LDC.64 R4, c[0x0][0xc60] ;  /* 0x00031800ff047b82 */ /* 0x004ea20000000a00 */
[----:B-----5:R-:W3:Y:S02]  /*24b10*/  FLO.U32 R0, UR4 ;  /* 0x0000000400007d00 */ /* 0x020ee400080e0000 */
[----:B---3--:R-:W-:-:S06]  /*24b20*/  ISETP.EQ.U32.AND P1, PT, R0, R2, PT ;  /* 0x000000020000720c */ /* 0x008fcc0003f22070 */
[----:B------:R-:W2:Y:S07]  /*24b30*/  POPC R2, UR4 ;  /* 0x0000000400027d09 */ /* 0x000eae0008000000 */
[----:B--2---:R-:W2:Y:S04]  /*24b40*/  @P1 ATOMG.E.ADD.STRONG.GPU PT, R2, desc[UR42][R4.64], R2 ;  /* 0x00000002040219a8 */ /* 0x004ea800081ee1ea */
[----:B--2---:R2:W3:Y:S02]  /*24b50*/  SHFL.IDX PT, R2, R2, R0, 0x1f ;  /* 0x00001f0002027589 */ /* 0x0044e400000e0000 */
[----:B--2---:R-:W2:Y:S02]  /*24b60*/  S2R R0, SR_LTMASK ;  /* 0x0000000000007919 */ /* 0x004ea40000003900 */
[----:B--2---:R-:W-:-:S06]  /*24b70*/  LOP3.LUT R0, R0, UR4, RZ, 0xc0, !PT ;  /* 0x0000000400007c12 */ /* 0x004fcc000f8ec0ff */
[----:B------:R-:W3:Y:S02]  /*24b80*/  POPC R0, R0 ;  /* 0x0000000000007309 */ /* 0x000ee40000000000 */
[----:B---3--:R-:W-:-:S07]  /*24b90*/  IADD3 R16, R2, UR37, R0 ;  /* 0x0000002502107c10 */ /* 0x008fce000fffe000 */
.L_x_624:
[----:B------:R-:W-:Y:S05]  /*24ba0*/  BSYNC B0 ;  /* 0x0000000000007941 */ /* 0x000fea0003800000 */
.L_x_623:
[----:B------:R-:W-:-:S06]  /*24bb0*/  UISETP.NE.AND UP0, UPT, UR36, 0x3, UPT ;  /* 0x000000032400788c */ /* 0x000fcc000bf05270 */
[----:B------:R-:W-:-:S13]  /*24bc0*/  PLOP3.LUT P1, PT, PT, PT, UP0, 0x80, 0x0 ;  /* 0x000000000000781c */ /* 0x000fda0003f2f008 */
[----:B------:R-:W-:Y:S05]  /*24bd0*/  @!P1 BRA `(.L_x_625) ;  /* 0x0000000000049947 */ /* 0x000fea0003800000 */
[----:B------:R-:W-:Y:S01]  /*24be0*/  BPT.TRAP 0x1 ;  /* 0x000000040000795c */ /* 0x000fe20000300000 */
.L_x_625:
[----:B------:R-:W3:Y:S04]  /*24bf0*/  LDL R2, [R1+0x24] ;  /* 0x0000240001027983 */ /* 0x000ee80000100800 */
[----:B------:R-:W4:Y:S04]  /*24c00*/  LDL R4, [R1+0x4] ;  /* 0x0000040001047983 */ /* 0x000f280000100800 */
[----:B------:R-:W4:Y:S01]  /*24c10*/  LDL R3, [R1+0x14] ;  /* 0x0000140001037983 */ /* 0x000f220000100800 */
[----:B-----5:R-:W-:Y:S01]  /*24c20*/  IMAD.U32 R0, RZ, RZ, UR38 ;  /* 0x00000026ff007e24 */ /* 0x020fe2000f8e00ff */
[----:B------:R-:W-:Y:S04]  /*24c30*/  BSSY B0, `(.L_x_626) ;  /* 0x0000007000007945 */ /* 0x000fe80003800000 */
[----:B------:R-:W-:-:S02]  /*24c40*/  ISETP.NE.AND P2, PT, R0, 0x3, PT ;  /* 0x000000030000780c */ /* 0x000fc40003f45270 */
[----:B---3--:R-:W-:-:S04]  /*24c50*/  LOP3.LUT R2, R2, 0x1, RZ, 0x3c, !PT ;  /* 0x0000000102027812 */ /* 0x008fc800078e3cff */
[----:B------:R-:W-:Y:S01]  /*24c60*/  SHF.L.U32 R2, R2, 0x1f, RZ ;  /* 0x0000001f02027819 */ /* 0x000fe200000006ff */
[----:B----4-:R-:W-:-:S04]  /*24c70*/  IMAD R0, R3, 0x8, R4 ;  /* 0x0000000803007824 */ /* 0x010fc800078e0204 */
[----:B------:R-:W3:Y:S02]  /*24c80*/  SYNCS.PHASECHK.TRANS64.TRYWAIT P1, [R0+URZ+0x38870], R2 ;  /* 0x03887002000075a7 */ /* 0x000ee4000802017f */
[----:B---3--:R-:W-:Y:S05]  /*24c90*/  @!P1 BRA `(.L_x_627) ;  /* 0x0000005800409947 */ /* 0x008fea0003800000 */
.L_x_800:
[----:B------:R-:W-:Y:S05]  /*24ca0*/  BSYNC B0 ;  /* 0x0000000000007941 */ /* 0x000fea0003800000 */
.L_x_626:
[----:B------:R-:W-:Y:S05]  /*24cb0*/  @!P2 BRA `(.L_x_628) ;  /* 0x000000000004a947 */ /* 0x000fea0003800000 */
[----:B------:R-:W-:Y:S01]  /*24cc0*/  BPT.TRAP 0x1 ;  /* 0x000000040000795c */ /* 0x000fe20000300000 */
.L_x_628:
[----:B---3--:R-:W3:Y:S02]  /*24cd0*/  LDL R2, [R1+0x24] ;  /* 0x0000240001027983 */ /* 0x008ee40000100800 */
[----:B---3--:R-:W-:-:S04]  /*24ce0*/  SHF.L.U32 R2, R2, 0x1f, RZ ;  /* 0x0000001f02027819 */ /* 0x008fc800000006ff */
[----:B------:R-:W3:Y:S02]  /*24cf0*/  SYNCS.PHASECHK.TRANS64.TRYWAIT P1, [R0+URZ+0x38860], R2 ;  /* 0x03886002000075a7 */ /* 0x000ee4000802017f */
[----:B---3--:R-:W-:Y:S05]  /*24d00*/  @!P1 BRA `(.L_x_629) ;  /* 0x0000005800389947 */ /* 0x008fea0003800000 */
.L_x_801:
[----:B--2---:R-:W2:Y:S04]  /*24d10*/  LDL R5, [R1+0x14] ;  /* 0x0000140001057983 */ /* 0x004ea80000100800 */
[----:B------:R-:W4:Y:S04]  /*24d20*/  LDL R14, [R1+0xc] ;  /* 0x00000c00010e7983 */ /* 0x000f280000100800 */
[----:B------:R-:W4:Y:S04]  /*24d30*/  LDL R3, [R1+0x4] ;  /* 0x0000040001037983 */ /* 0x000f280000100800 */
[----:B------:R-:W4:Y:S04]  /*24d40*/  LDL R4, [R1+0x4c] ;  /* 0x00004c0001047983 */ /* 0x000f280000100800 */
[----:B------:R0:W-:Y:S04]  /*24d50*/  STL [R1+0x84], R19 ;  /* 0x0000841301007387 */ /* 0x0001e80000100800 */
[----:B0-----:R-:W4:Y:S04]  /*24d60*/  LDL R19, [R1+0x10] ;  /* 0x0000100001137983 */ /* 0x001f280000100800 */
[----:B------:R-:W-:Y:S04]  /*24d70*/  STL [R1+0x80], R16 ;  /* 0x0000801001007387 */ /* 0x000fe80000100800 */
[----:B------:R3:W-:Y:S04]  /*24d80*/  STL [R1+0x7c], R0 ;  /* 0x00007c0001007387 */ /* 0x0007e80000100800 */
[----:B---3--:R-:W3:Y:S04]  /*24d90*/  LDL.LU R0, [R1+0x8] ;  /* 0x0000080001007983 */ /* 0x008ee80000300800 */
[----:B------:R-:W3:Y:S04]  /*24da0*/  LDL R17, [R1+0x44] ;  /* 0x0000440001117983 */ /* 0x000ee80000100800 */
[----:B------:R-:W3:Y:S01]  /*24db0*/  LDL R16, [R1+0x2c] ;  /* 0x00002c0001107983 */ /* 0x000ee20000100800 */
[----:B------:R-:W-:Y:S05]  /*24dc0*/  WARPSYNC.ALL ;  /* 0x0000000000007948 */ /* 0x000fea0003800000 */
[----:B--2---:R-:W-:-:S04]  /*24dd0*/  SHF.L.U32 R18, R5, 0xf, RZ ;  /* 0x0000000f05127819 */ /* 0x004fc800000006ff */
[----:B----4-:R-:W-:-:S05]  /*24de0*/  LOP3.LUT R2, R18, R14, RZ, 0xfc, !PT ;  /* 0x0000000e12027212 */ /* 0x010fca00078efcff */
[----:B------:R-:W-:-:S05]  /*24df0*/  IMAD.IADD R2, R3, 0x1, R2 ;  /* 0x0000000103027824 */ /* 0x000fca00078e0202 */
[----:B------:R0:W2:Y:S02]  /*24e00*/  LDSM.16.MT88.4 R8, [R2+0x10400] ;  /* 0x010400000208783b */ /* 0x0000a40000004200 */
[----:B0-----:R-:W-:-:S05]  /*24e10*/  IADD3 R2, R3, R4, R18 ;  /* 0x0000000403027210 */ /* 0x001fca0007ffe012 */
[----:B------:R-:W0:Y:S01]  /*24e20*/  LDSM.16.MT88.4 R4, [R2+0x10400] ;  /* 0x010400000204783b */ /* 0x000e220000004200 */
[----:B------:R-:W-:Y:S01]  /*24e30*/  VIADD R21, R18, 0x2000 ;  /* 0x0000200012157836 */ /* 0x000fe20000000000 */
[C-C-:B--2---:R-:W-:Y:S02]  /*24e40*/  PRMT R12, R8.reuse, 0x6420, R9.reuse ;  /* 0x00006420080c7816 */ /* 0x144fe40000000009 */
[----:B------:R-:W-:Y:S02]  /*24e50*/  PRMT R13, R8, 0x7531, R9 ;  /* 0x00007531080d7816 */ /* 0x000fe40000000009 */
[----:B------:R-:W-:Y:S02]  /*24e60*/  MOV R9, R3 ;  /* 0x0000000300097202 */ /* 0x000fe40000000f00 */
[----:B------:R-:W-:Y:S01]  /*24e70*/  LOP3.LUT R3, R18, R19, RZ, 0xfc, !PT ;  /* 0x0000001312037212 */ /* 0x000fe200078efcff */
[----:B------:R-:W-:Y:S01]  /*24e80*/  IMAD.MOV.U32 R8, RZ, RZ, R14 ;  /* 0x000000ffff087224 */ /* 0x000fe200078e000e */
[----:B------:R-:W-:-:S02]  /*24e90*/  PRMT R14, R10, 0x6420, R11 ;  /* 0x000064200a0e7816 */ /* 0x000fc4000000000b */
[----:B------:R-:W-:Y:S01]  /*24ea0*/  PRMT R15, R10, 0x7531, R11 ;  /* 0x000075310a0f7816 */ /* 0x000fe2000000000b */
[----:B---3--:R-:W-:-:S05]  /*24eb0*/  IMAD.IADD R3, R0, 0x1, R3 ;  /* 0x0000000100037824 */ /* 0x008fca00078e0203 */
[----:B------:R2:W-:Y:S01]  /*24ec0*/  STSM.16.M88.4 [R3], R12 ;  /* 0x0000000c03007844 */ /* 0x0005e20000000200 */
[C-C-:B0-----:R-:W-:Y:S02]  /*24ed0*/  PRMT R10, R6.reuse, 0x6420, R7.reuse ;  /* 0x00006420060a7816 */ /* 0x141fe40000000007 */
[----:B------:R-:W-:Y:S02]  /*24ee0*/  PRMT R11, R6, 0x7531, R7 ;  /* 0x00007531060b7816 */ /* 0x000fe40000000007 */
[----:B--2---:R-:W-:Y:S01]  /*24ef0*/  LOP3.LUT R3, R21, R19, RZ, 0xfc, !PT ;  /* 0x0000001315037212 */ /* 0x004fe200078efcff */
[----:B------:R-:W-:Y:S01]  /*24f00*/  IMAD.MOV.U32 R14, RZ, RZ, R8 ;  /* 0x000000ffff0e7224 */ /* 0x000fe200078e0008 */
[----:B------:R-:W-:Y:S02]  /*24f10*/  MOV R15, R9 ;  /* 0x00000009000f7202 */ /* 0x000fe40000000f00 */
[----:B------:R-:W-:Y:S01]  /*24f20*/  PRMT R8, R4, 0x6420, R5 ;  /* 0x0000642004087816 */ /* 0x000fe20000000005 */
[----:B------:R-:W-:Y:S01]  /*24f30*/  IMAD.IADD R3, R0, 0x1, R3 ;  /* 0x0000000100037824 */ /* 0x000fe200078e0203 */
[----:B------:R-:W-:-:S05]  /*24f40*/  PRMT R9, R4, 0x7531, R5 ;  /* 0x0000753104097816 */ /* 0x000fca0000000005 */
[----:B------:R0:W-:Y:S02]  /*24f50*/  STSM.16.M88.4 [R3], R8 ;  /* 0x0000000803007844 */ /* 0x0001e40000000200 */
[----:B0-----:R-:W-:Y:S01]  /*24f60*/  VIADD R8, R18, 0x4000 ;  /* 0x0000400012087836 */ /* 0x001fe20000000000 */
[----:B------:R-:W-:Y:S01]  /*24f70*/  MOV R10, R14 ;  /* 0x0000000e000a7202 */ /* 0x000fe20000000f00 */
[----:B------:R-:W-:-:S03]  /*24f80*/  IMAD.MOV.U32 R11, RZ, RZ, R15 ;  /* 0x000000ffff0b7224 */ /* 0x000fc600078e000f */
[----:B------:R-:W-:-:S04]  /*24f90*/  LOP3.LUT R3, R8, R10, RZ, 0xfc, !PT ;  /* 0x0000000a08037212 */ /* 0x000fc800078efcff */
[----:B------:R-:W-:-:S05]  /*24fa0*/  IADD3 R3, R11, R3, RZ ;  /* 0x000000030b037210 */ /* 0x000fca0007ffe0ff */
[----:B------:R0:W2:Y:S01]  /*24fb0*/  LDSM.16.MT88.4 R4, [R3+0x10400] ;  /* 0x010400000304783b */ /* 0x0000a20000004200 */
[----:B------:R-:W-:Y:S01]  /*24fc0*/  VIADD R20, R18, 0x6000 ;  /* 0x0000600012147836 */ /* 0x000fe20000000000 */
[----:B0-----:R-:W-:Y:S02]  /*24fd0*/  LOP3.LUT R3, R8, R19, RZ, 0xfc, !PT ;  /* 0x0000001308037212 */ /* 0x001fe400078efcff */
[C-C-:B--2---:R-:W-:Y:S02]  /*24fe0*/  PRMT R12, R4.reuse, 0x6420, R5.reuse ;  /* 0x00006420040c7816 */ /* 0x144fe40000000005 */
[----:B------:R-:W-:Y:S02]  /*24ff0*/  PRMT R13, R4, 0x7531, R5 ;  /* 0x00007531040d7816 */ /* 0x000fe40000000005 */
[C-C-:B------:R-:W-:Y:S02]  /*25000*/  PRMT R14, R6.reuse, 0x6420, R7.reuse ;  /* 0x00006420060e7816 */ /* 0x140fe40000000007 */
[----:B------:R-:W-:-:S02]  /*25010*/  PRMT R15, R6, 0x7531, R7 ;  /* 0x00007531060f7816 */ /* 0x000fc40000000007 */
[----:B------:R-:W0:Y:S01]  /*25020*/  LDSM.16.MT88.4 R4, [R2+0x14400] ;  /* 0x014400000204783b */ /* 0x000e220000004200 */
[----:B------:R-:W-:-:S05]  /*25030*/  IMAD.IADD R3, R0, 0x1, R3 ;  /* 0x0000000100037824 */ /* 0x000fca00078e0203 */
[----:B------:R2:W-:Y:S02]  /*25040*/  STSM.16.M88.4 [R3], R12 ;  /* 0x0000000c03007844 */ /* 0x0005e40000000200 */
[----:B--2---:R-:W-:Y:S01]  /*25050*/  LOP3.LUT R3, R20, R19, RZ, 0xfc, !PT ;  /* 0x0000001314037212 */ /* 0x004fe200078efcff */
[----:B------:R-:W-:Y:S01]  /*25060*/  IMAD.MOV.U32 R14, RZ, RZ, R10 ;  /* 0x000000ffff0e7224 */ /* 0x000fe200078e000a */
[----:B------:R-:W-:-:S03]  /*25070*/  MOV R15, R11 ;  /* 0x0000000b000f7202 */ /* 0x000fc60000000f00 */
[----:B------:R-:W-:Y:S01]  /*25080*/  IMAD.IADD R3, R0, 0x1, R3 ;  /* 0x0000000100037824 */ /* 0x000fe200078e0203 */
[C-C-:B0-----:R-:W-:Y:S02]  /*25090*/  PRMT R8, R4.reuse, 0x6420, R5.reuse ;  /* 0x0000642004087816 */ /* 0x141fe40000000005 */
[----:B------:R-:W-:Y:S02]  /*250a0*/  PRMT R9, R4, 0x7531, R5 ;  /* 0x0000753104097816 */ /* 0x000fe40000000005 */
[C-C-:B------:R-:W-:Y:S02]  /*250b0*/  PRMT R10, R6.reuse, 0x6420, R7.reuse ;  /* 0x00006420060a7816 */ /* 0x140fe40000000007 */
[----:B------:R-:W-:-:S05]  /*250c0*/  PRMT R11, R6, 0x7531, R7 ;  /* 0x00007531060b7816 */ /* 0x000fca0000000007 */
[----:B------:R0:W-:Y:S02]  /*250d0*/  STSM.16.M88.4 [R3], R8 ;  /* 0x0000000803007844 */ /* 0x0001e40000000200 */
[----:B0-----:R-:W-:Y:S01]  /*250e0*/  VIADD R3, R18, 0x1000 ;  /* 0x0000100012037836 */ /* 0x001fe20000000000 */
[----:B------:R-:W-:Y:S01]  /*250f0*/  MOV R10, R14 ;  /* 0x0000000e000a7202 */ /* 0x000fe20000000f00 */
[----:B------:R-:W-:-:S03]  /*25100*/  IMAD.MOV.U32 R11, RZ, RZ, R15 ;  /* 0x000000ffff0b7224 */ /* 0x000fc600078e000f */
[----:B------:R-:W-:-:S04]  /*25110*/  LOP3.LUT R3, R3, R10, RZ, 0xfc, !PT ;  /* 0x0000000a03037212 */ /* 0x000fc800078efcff */
[----:B------:R-:W-:-:S05]  /*25120*/  IADD3 R3, R11, R3, RZ ;  /* 0x000000030b037210 */ /* 0x000fca0007ffe0ff */
[----:B------:R0:W2:Y:S02]  /*25130*/  LDSM.16.MT88.4 R4, [R3+0x10400] ;  /* 0x010400000304783b */ /* 0x0000a40000004200 */
[----:B0-----:R-:W-:Y:S01]  /*25140*/  IMAD.IADD R3, R17, 0x1, R18 ;  /* 0x0000000111037824 */ /* 0x001fe200078e0212 */
[C-C-:B--2---:R-:W-:Y:S02]  /*25150*/  PRMT R12, R4.reuse, 0x6420, R5.reuse ;  /* 0x00006420040c7816 */ /* 0x144fe40000000005 */
[----:B------:R-:W-:Y:S02]  /*25160*/  PRMT R13, R4, 0x7531, R5 ;  /* 0x00007531040d7816 */ /* 0x000fe40000000005 */
[C-C-:B------:R-:W-:Y:S02]  /*25170*/  PRMT R14, R6.reuse, 0x6420, R7.reuse ;  /* 0x00006420060e7816 */ /* 0x140fe40000000007 */
[----:B------:R-:W-:Y:S02]  /*25180*/  PRMT R15, R6, 0x7531, R7 ;  /* 0x00007531060f7816 */ /* 0x000fe40000000007 */
[----:B------:R-:W0:Y:S01]  /*25190*/  LDSM.16.MT88.4 R4, [R2+0x11400] ;  /* 0x011400000204783b */ /* 0x000e220000004200 */
[----:B------:R-:W-:-:S02]  /*251a0*/  IADD3 R17, R0, R3, R19 ;  /* 0x0000000300117210 */ /* 0x000fc40007ffe013 */
[----:B------:R-:W-:-:S03]  /*251b0*/  IADD3 R3, R0, R16, R3 ;  /* 0x0000001000037210 */ /* 0x000fc60007ffe003 */
[----:B------:R2:W-:Y:S02]  /*251c0*/  STSM.16.M88.4 [R17], R12 ;  /* 0x0000000c11007844 */ /* 0x0005e40000000200 */
[----:B--2---:R-:W-:Y:S01]  /*251d0*/  IMAD.MOV.U32 R14, RZ, RZ, R10 ;  /* 0x000000ffff0e7224 */ /* 0x004fe200078e000a */
[----:B------:R-:W-:Y:S02]  /*251e0*/  MOV R15, R11 ;  /* 0x0000000b000f7202 */ /* 0x000fe40000000f00 */
[C-C-:B0-----:R-:W-:Y:S02]  /*251f0*/  PRMT R8, R4.reuse, 0x6420, R5.reuse ;  /* 0x0000642004087816 */ /* 0x141fe40000000005 */
[----:B------:R-:W-:Y:S02]  /*25200*/  PRMT R9, R4, 0x7531, R5 ;  /* 0x0000753104097816 */ /* 0x000fe40000000005 */
[C-C-:B------:R-:W-:Y:S02]  /*25210*/  PRMT R10, R6.reuse, 0x6420, R7.reuse ;  /* 0x00006420060a7816 */ /* 0x140fe40000000007 */
[----:B------:R-:W-:-:S02]  /*25220*/  PRMT R11, R6, 0x7531, R7 ;  /* 0x00007531060b7816 */ /* 0x000fc40000000007 */
[----:B------:R-:W-:-:S03]  /*25230*/  IADD3 R4, R18, 0x5000, RZ ;  /* 0x0000500012047810 */ /* 0x000fc60007ffe0ff */
[----:B------:R0:W-:Y:S02]  /*25240*/  STSM.16.M88.4 [R3], R8 ;  /* 0x0000000803007844 */ /* 0x0001e40000000200 */
[----:B0-----:R-:W-:Y:S02]  /*25250*/  IMAD.MOV.U32 R10, RZ, RZ, R14 ;  /* 0x000000ffff0a7224 */ /* 0x001fe400078e000e */
[----:B------:R-:W-:-:S03]  /*25260*/  IMAD.MOV.U32 R11, RZ, RZ, R15 ;  /* 0x000000ffff0b7224 */ /* 0x000fc600078e000f */
[----:B------:R-:W-:-:S05]  /*25270*/  LOP3.LUT R4, R4, R10, RZ, 0xfc, !PT ;  /* 0x0000000a04047212 */ /* 0x000fca00078efcff */
[----:B------:R-:W-:-:S06]  /*25280*/  IMAD.IADD R4, R11, 0x1, R4 ;  /* 0x000000010b047824 */ /* 0x000fcc00078e0204 */
[----:B------:R-:W0:Y:S02]  /*25290*/  LDSM.16.MT88.4 R4, [R4+0x10400] ;  /* 0x010400000404783b */ /* 0x000e240000004200 */
[C-C-:B0-----:R-:W-:Y:S02]  /*252a0*/  PRMT R12, R4.reuse, 0x6420, R5.reuse ;  /* 0x00006420040c7816 */ /* 0x141fe40000000005 */
[----:B------:R-:W-:Y:S02]  /*252b0*/  PRMT R13, R4, 0x7531, R5 ;  /* 0x00007531040d7816 */ /* 0x000fe40000000005 */
[C-C-:B------:R-:W-:Y:S02]  /*252c0*/  PRMT R14, R6.reuse, 0x6420, R7.reuse ;  /* 0x00006420060e7816 */ /* 0x140fe40000000007 */
[----:B------:R-:W-:Y:S02]  /*252d0*/  PRMT R15, R6, 0x7531, R7 ;  /* 0x00007531060f7816 */ /* 0x000fe40000000007 */
[----:B------:R-:W0:Y:S04]  /*252e0*/  LDSM.16.MT88.4 R4, [R2+0x15400] ;  /* 0x015400000204783b */ /* 0x000e280000004200 */
[----:B------:R2:W-:Y:S04]  /*252f0*/  STSM.16.M88.4 [R17+0x4000], R12 ;  /* 0x0040000c11007844 */ /* 0x0005e80000000200 */
[----:B--2---:R-:W2:Y:S01]  /*25300*/  LDL R17, [R1+0x40] ;  /* 0x0000400001117983 */ /* 0x004ea20000100800 */
[----:B------:R-:W-:Y:S01]  /*25310*/  IMAD.MOV.U32 R14, RZ, RZ, R10 ;  /* 0x000000ffff0e7224 */ /* 0x000fe200078e000a */
[----:B------:R-:W-:-:S02]  /*25320*/  MOV R15, R11 ;  /* 0x0000000b000f7202 */ /* 0x000fc40000000f00 */
[C-C-:B0-----:R-:W-:Y:S02]  /*25330*/  PRMT R8, R4.reuse, 0x6420, R5.reuse ;  /* 0x0000642004087816 */ /* 0x141fe40000000005 */
[----:B------:R-:W-:Y:S02]  /*25340*/  PRMT R9, R4, 0x7531, R5 ;  /* 0x0000753104097816 */ /* 0x000fe40000000005 */
[C-C-:B------:R-:W-:Y:S02]  /*25350*/  PRMT R10, R6.reuse, 0x6420, R7.reuse ;  /* 0x00006420060a7816 */ /* 0x140fe40000000007 */
[----:B------:R-:W-:-:S05]  /*25360*/  PRMT R11, R6, 0x7531, R7 ;  /* 0x00007531060b7816 */ /* 0x000fca0000000007 */
[----:B------:R0:W-:Y:S02]  /*25370*/  STSM.16.M88.4 [R3+0x4000], R8 ;  /* 0x0040000803007844 */ /* 0x0001e40000000200 */
[----:B0-----:R-:W-:Y:S02]  /*25380*/  IMAD.MOV.U32 R10, RZ, RZ, R14 ;  /* 0x000000ffff0a7224 */ /* 0x001fe400078e000e */
[----:B------:R-:W-:-:S03]  /*25390*/  IMAD.MOV.U32 R11, RZ, RZ, R15 ;  /* 0x000000ffff0b7224 */ /* 0x000fc600078e000f */
[----:B------:R-:W-:-:S04]  /*253a0*/  LOP3.LUT R3, R21, R10, RZ, 0xfc, !PT ;  /* 0x0000000a15037212 */ /* 0x000fc800078efcff */
[----:B------:R-:W-:-:S05]  /*253b0*/  IADD3 R3, R11, R3, RZ ;  /* 0x000000030b037210 */ /* 0x000fca0007ffe0ff */
[----:B------:R-:W0:Y:S02]  /*253c0*/  LDSM.16.MT88.4 R4, [R3+0x10400] ;  /* 0x010400000304783b */ /* 0x000e240000004200 */
[C-C-:B0-----:R-:W-:Y:S02]  /*253d0*/  PRMT R12, R4.reuse, 0x6420, R5.reuse ;  /* 0x00006420040c7816 */ /* 0x141fe40000000005 */
[----:B------:R-:W-:Y:S02]  /*253e0*/  PRMT R13, R4, 0x7531, R5 ;  /* 0x00007531040d7816 */ /* 0x000fe40000000005 */
[C-C-:B------:R-:W-:Y:S02]  /*253f0*/  PRMT R14, R6.reuse, 0x6420, R7.reuse ;  /* 0x00006420060e7816 */ /* 0x140fe40000000007 */
[----:B------:R-:W-:Y:S02]  /*25400*/  PRMT R15, R6, 0x7531, R7 ;  /* 0x00007531060f7816 */ /* 0x000fe40000000007 */
[----:B------:R-:W0:Y:S02]  /*25410*/  LDSM.16.MT88.4 R4, [R2+0x12400] ;  /* 0x012400000204783b */ /* 0x000e240000004200 */
[----:B0-----:R-:W-:-:S02]  /*25420*/  PRMT R8, R4, 0x6420, R5 ;  /* 0x0000642004087816 */ /* 0x001fc40000000005 */
[----:B------:R-:W-:Y:S01]  /*25430*/  PRMT R9, R4, 0x7531, R5 ;  /* 0x0000753104097816 */ /* 0x000fe20000000005 */
[----:B--2---:R-:W-:-:S05]  /*25440*/  IMAD.IADD R3, R17, 0x1, R18 ;  /* 0x0000000111037824 */ /* 0x004fca00078e0212 */
[C---:B------:R-:W-:Y:S02]  /*25450*/  IADD3 R17, R0.reuse, R3, R19 ;  /* 0x0000000300117210 */ /* 0x040fe40007ffe013 */
[----:B------:R-:W-:-:S03]  /*25460*/  IADD3 R3, R0, R16, R3 ;  /* 0x0000001000037210 */ /* 0x000fc60007ffe003 */
[----:B------:R0:W-:Y:S02]  /*25470*/  STSM.16.M88.4 [R17], R12 ;  /* 0x0000000c11007844 */ /* 0x0001e40000000200 */
[----:B0-----:R-:W-:Y:S01]  /*25480*/  IMAD.MOV.U32 R14, RZ, RZ, R10 ;  /* 0x000000ffff0e7224 */ /* 0x001fe200078e000a */
[----:B------:R-:W-:Y:S02]  /*25490*/  MOV R15, R11 ;  /* 0x0000000b000f7202 */ /* 0x000fe40000000f00 */
[C-C-:B------:R-:W-:Y:S02]  /*254a0*/  PRMT R10, R6.reuse, 0x6420, R7.reuse ;  /* 0x00006420060a7816 */ /* 0x140fe40000000007 */
[----:B------:R-:W-:-:S05]  /*254b0*/  PRMT R11, R6, 0x7531, R7 ;  /* 0x00007531060b7816 */ /* 0x000fca0000000007 */
[----:B------:R0:W-:Y:S02]  /*254c0*/  STSM.16.M88.4 [R3], R8 ;  /* 0x0000000803007844 */ /* 0x0001e40000000200 */
[----:B0-----:R-:W-:Y:S02]  /*254d0*/  IMAD.MOV.U32 R10, RZ, RZ, R14 ;  /* 0x000000ffff0a7224 */ /* 0x001fe400078e000e */
[----:B------:R-:W-:-:S03]  /*254e0*/  IMAD.MOV.U32 R11, RZ, RZ, R15 ;  /* 0x000000ffff0b7224 */ /* 0x000fc600078e000f */
[----:B------:R-:W-:-:S04]  /*254f0*/  LOP3.LUT R4, R20, R10, RZ, 0xfc, !PT ;  /* 0x0000000a14047212 */ /* 0x000fc800078efcff */
[----:B------:R-:W-:-:S06]  /*25500*/  IADD3 R4, R11, R4, RZ ;  /* 0x000000040b047210 */ /* 0x000fcc0007ffe0ff */
        /* <DEDUP_REMOVED lines=8> */
[----:B------:R-:W-:-:S02]  /*25590*/  IMAD.MOV.U32 R14, RZ, RZ, R10 ;  /* 0x000000ffff0e7224 */ /* 0x000fc400078e000a */
[----:B------:R-:W-:Y:S01]  /*255a0*/  IMAD.MOV.U32 R15, RZ, RZ, R11 ;  /* 0x000000ffff0f7224 */ /* 0x000fe200078e000b */
[C-C-:B0-----:R-:W-:Y:S02]  /*255b0*/  PRMT R8, R4.reuse, 0x6420, R5.reuse ;  /* 0x0000642004087816 */ /* 0x141fe40000000005 */
[----:B------:R-:W-:Y:S02]  /*255c0*/  PRMT R9, R4, 0x7531, R5 ;  /* 0x0000753104097816 */ /* 0x000fe40000000005 */
[C-C-:B------:R-:W-:Y:S02]  /*255d0*/  PRMT R10, R6.reuse, 0x6420, R7.reuse ;  /* 0x00006420060a7816 */ /* 0x140fe40000000007 */
[----:B------:R-:W-:-:S05]  /*255e0*/  PRMT R11, R6, 0x7531, R7 ;  /* 0x00007531060b7816 */ /* 0x000fca0000000007 */
[----:B------:R0:W-:Y:S02]  /*255f0*/  STSM.16.M88.4 [R3+0x4000], R8 ;  /* 0x0040000803007844 */ /* 0x0001e40000000200 */
[----:B0-----:R-:W-:Y:S01]  /*25600*/  VIADD R3, R18, 0x3000 ;  /* 0x0000300012037836 */ /* 0x001fe20000000000 */
[----:B------:R-:W-:Y:S01]  /*25610*/  MOV R10, R14 ;  /* 0x0000000e000a7202 */ /* 0x000fe20000000f00 */
[----:B------:R-:W-:-:S03]  /*25620*/  IMAD.MOV.U32 R11, RZ, RZ, R15 ;  /* 0x000000ffff0b7224 */ /* 0x000fc600078e000f */
[----:B------:R-:W-:-:S04]  /*25630*/  LOP3.LUT R3, R3, R10, RZ, 0xfc, !PT ;  /* 0x0000000a03037212 */ /* 0x000fc800078efcff */
[----:B------:R-:W-:-:S05]  /*25640*/  IADD3 R3, R11, R3, RZ ;  /* 0x000000030b037210 */ /* 0x000fca0007ffe0ff */
[----:B------:R-:W0:Y:S02]  /*25650*/  LDSM.16.MT88.4 R4, [R3+0x10400] ;  /* 0x010400000304783b */ /* 0x000e240000004200 */
[C-C-:B0-----:R-:W-:Y:S02]  /*25660*/  PRMT R12, R4.reuse, 0x6420, R5.reuse ;  /* 0x00006420040c7816 */ /* 0x141fe40000000005 */
[----:B------:R-:W-:Y:S01]  /*25670*/  PRMT R13, R4, 0x7531, R5 ;  /* 0x00007531040d7816 */ /* 0x000fe20000000005 */
[----:B--2---:R-:W-:-:S05]  /*25680*/  IMAD.IADD R3, R17, 0x1, R18 ;  /* 0x0000000111037824 */ /* 0x004fca00078e0212 */
[C---:B------:R-:W-:Y:S02]  /*25690*/  IADD3 R17, R0.reuse, R3, R19 ;  /* 0x0000000300117210 */ /* 0x040fe40007ffe013 */
[----:B------:R0:W5:Y:S01]  /*256a0*/  LDL.LU R19, [R1+0x84] ;  /* 0x0000840001137983 */ /* 0x0001620000300800 */
[----:B------:R-:W-:-:S03]  /*256b0*/  IADD3 R3, R0, R16, R3 ;  /* 0x0000001000037210 */ /* 0x000fc60007ffe003 */
[----:B------:R0:W5:Y:S04]  /*256c0*/  LDL.LU R16, [R1+0x80] ;  /* 0x0000800001107983 */ /* 0x0001680000300800 */
[----:B------:R0:W5:Y:S01]  /*256d0*/  LDL.LU R0, [R1+0x7c] ;  /* 0x00007c0001007983 */ /* 0x0001620000300800 */
[C-C-:B------:R-:W-:Y:S02]  /*256e0*/  PRMT R14, R6.reuse, 0x6420, R7.reuse ;  /* 0x00006420060e7816 */ /* 0x140fe40000000007 */
[----:B------:R-:W-:Y:S02]  /*256f0*/  PRMT R15, R6, 0x7531, R7 ;  /* 0x00007531060f7816 */ /* 0x000fe40000000007 */
[----:B------:R-:W2:Y:S04]  /*25700*/  LDSM.16.MT88.4 R4, [R2+0x13400] ;  /* 0x013400000204783b */ /* 0x000ea80000004200 */
[----:B------:R3:W-:Y:S02]  /*25710*/  STSM.16.M88.4 [R17], R12 ;  /* 0x0000000c11007844 */ /* 0x0007e40000000200 */
[----:B---3--:R-:W-:Y:S01]  /*25720*/  IMAD.MOV.U32 R14, RZ, RZ, R10 ;  /* 0x000000ffff0e7224 */ /* 0x008fe200078e000a */
[----:B------:R-:W-:-:S02]  /*25730*/  MOV R15, R11 ;  /* 0x0000000b000f7202 */ /* 0x000fc40000000f00 */
[C-C-:B--2---:R-:W-:Y:S02]  /*25740*/  PRMT R8, R4.reuse, 0x6420, R5.reuse ;  /* 0x0000642004087816 */ /* 0x144fe40000000005 */
[----:B------:R-:W-:Y:S01]  /*25750*/  PRMT R9, R4, 0x7531, R5 ;  /* 0x0000753104097816 */ /* 0x000fe20000000005 */
[----:B------:R-:W-:Y:S01]  /*25760*/  VIADD R4, R18, 0x7000 ;  /* 0x0000700012047836 */ /* 0x000fe20000000000 */
[----:B------:R-:W-:-:S04]  /*25770*/  PRMT R10, R6, 0x6420, R7 ;  /* 0x00006420060a7816 */ /* 0x000fc80000000007 */
[----:B------:R-:W-:Y:S02]  /*25780*/  LOP3.LUT R4, R4, R14, RZ, 0xfc, !PT ;  /* 0x0000000e04047212 */ /* 0x000fe400078efcff */
[----:B------:R-:W-:-:S03]  /*25790*/  PRMT R11, R6, 0x7531, R7 ;  /* 0x00007531060b7816 */ /* 0x000fc60000000007 */
[----:B------:R-:W-:Y:S02]  /*257a0*/  IMAD.IADD R4, R15, 0x1, R4 ;  /* 0x000000010f047824 */ /* 0x000fe400078e0204 */
[----:B------:R-:W-:Y:S04]  /*257b0*/  STSM.16.M88.4 [R3], R8 ;  /* 0x0000000803007844 */ /* 0x000fe80000000200 */
[----:B------:R-:W2:Y:S04]  /*257c0*/  LDSM.16.MT88.4 R8, [R4+0x10400] ;  /* 0x010400000408783b */ /* 0x000ea80000004200 */
[----:B------:R-:W3:Y:S01]  /*257d0*/  LDSM.16.MT88.4 R4, [R2+0x17400] ;  /* 0x017400000204783b */ /* 0x000ee20000004200 */
[----:B--2---:R-:W-:-:S02]  /*257e0*/  PRMT R12, R8, 0x6420, R9 ;  /* 0x00006420080c7816 */ /* 0x004fc40000000009 */
[----:B------:R-:W-:Y:S02]  /*257f0*/  PRMT R13, R8, 0x7531, R9 ;  /* 0x00007531080d7816 */ /* 0x000fe40000000009 */
[C-C-:B------:R-:W-:Y:S02]  /*25800*/  PRMT R14, R10.reuse, 0x6420, R11.reuse ;  /* 0x000064200a0e7816 */ /* 0x140fe4000000000b */
[----:B------:R-:W-:Y:S02]  /*25810*/  PRMT R15, R10, 0x7531, R11 ;  /* 0x000075310a0f7816 */ /* 0x000fe4000000000b */
[C-C-:B---3--:R-:W-:Y:S02]  /*25820*/  PRMT R8, R4.reuse, 0x6420, R5.reuse ;  /* 0x0000642004087816 */ /* 0x148fe40000000005 */
[----:B------:R-:W-:Y:S02]  /*25830*/  PRMT R9, R4, 0x7531, R5 ;  /* 0x0000753104097816 */ /* 0x000fe40000000005 */
[----:B------:R-:W-:-:S02]  /*25840*/  PRMT R10, R6, 0x6420, R7 ;  /* 0x00006420060a7816 */ /* 0x000fc40000000007 */
        /* <DEDUP_REMOVED lines=11> */
.L_x_630:
[----:B------:R-:W3:Y:S01]  /*25900*/  LDL.LU R2, [R1+0x14] ;  /* 0x0000140001027983 */ /* 0x000ee20000300800 */
[----:B--2--5:R2:W-:Y:S03]  /*25910*/  SYNCS.ARRIVE.TRANS64.A1T0 RZ, [R0+URZ+0x38850], RZ ;  /* 0x038850ff00ff79a7 */ /* 0x0245e6000810003f */
[----:B0-----:R-:W4:Y:S01]  /*25920*/  LDL.LU R3, [R1+0x24] ;  /* 0x0000240001037983 */ /* 0x001f220000300800 */
[----:B--2---:R-:W-:-:S04]  /*25930*/  @!P0 IADD3 R0, R0, 0x38880, RZ ;  /* 0x0003888000008810 */ /* 0x004fc80007ffe0ff */
[----:B------:R-:W-:Y:S01]  /*25940*/  @!P0 PRMT R0, RZ, 0x654, R0 ;  /* 0x00000654ff008816 */ /* 0x000fe20000000000 */
[----:B------:R-:W-:Y:S06]  /*25950*/  BAR.SYNC.DEFER_BLOCKING 0x2, 0x80 ;  /* 0x0082000000007b1d */ /* 0x000fec0000010000 */
[----:B------:R3:W-:Y:S02]  /*25960*/  @!P0 SYNCS.ARRIVE.TRANS64.RED.A1T0 RZ, [R0+URZ], RZ ;  /* 0x000000ff00ff89a7 */ /* 0x0007e4000810043f */
[----:B---3--:R-:W-:-:S05]  /*25970*/  VIADD R0, R2, 0x1 ;  /* 0x0000000102007836 */ /* 0x008fca0000000000 */
[----:B------:R-:W-:-:S04]  /*25980*/  ISETP.NE.AND P0, PT, R0, 0x2, PT ;  /* 0x000000020000780c */ /* 0x000fc80003f05270 */
[----:B------:R-:W-:Y:S02]  /*25990*/  SEL R2, RZ, 0x1, P0 ;  /* 0x00000001ff027807 */ /* 0x000fe40000000000 */
[----:B------:R-:W-:Y:S02]  /*259a0*/  SEL R0, R0, RZ, P0 ;  /* 0x000000ff00007207 */ /* 0x000fe40000000000 */
[----:B----4-:R-:W-:-:S03]  /*259b0*/  LOP3.LUT R3, R3, R2, RZ, 0x3c, !PT ;  /* 0x0000000203037212 */ /* 0x010fc600078e3cff */
[----:B------:R0:W-:Y:S04]  /*259c0*/  STL [R1+0x14], R0 ;  /* 0x0000140001007387 */ /* 0x0001e80000100800 */
[----:B------:R0:W-:Y:S02]  /*259d0*/  STL [R1+0x24], R3 ;  /* 0x0000240301007387 */ /* 0x0001e40000100800 */
.L_x_575:
[----:B0-----:R-:W2:Y:S02]  /*259e0*/  LDL R0, [R1+0x34] ;  /* 0x0000340001007983 */ /* 0x001ea40000100800 */
[----:B--2---:R-:W-:-:S13]  /*259f0*/  LOP3.LUT P0, RZ, R0, 0x2, RZ, 0xc0, !PT ;  /* 0x0000000200ff7812 */ /* 0x004fda000780c0ff */
[----:B------:R-:W-:Y:S05]  /*25a00*/  @!P0 BRA `(.L_x_631) ;  /* 0x0000000000288947 */ /* 0x000fea0003800000 */
[----:B------:R-:W-:Y:S05]  /*25a10*/  WARPSYNC.ALL ;  /* 0x0000000000007948 */ /* 0x000fea0003800000 */
[----:B------:R-:W0:Y:S08]  /*25a20*/  S2UR UR5, SR_CgaCtaId ;  /* 0x00000000000579c3 */ /* 0x000e300000008800 */
[----:B------:R-:W-:Y:S06]  /*25a30*/  BAR.SYNC.DEFER_BLOCKING 0x5, 0x180 ;  /* 0x0146000000007b1d */ /* 0x000fec0000010000 */
[----:B------:R-:W-:-:S02]  /*25a40*/  UMOV UR4, 0x400 ;  /* 0x0000040000047882 */ /* 0x000fc40000000000 */
[----:B0-----:R-:W-:-:S06]  /*25a50*/  ULEA UR4, UR5, UR4, 0x18 ;  /* 0x0000000405047291 */ /* 0x001fcc000f8ec03f */
[----:B------:R-:W-:-:S05]  /*25a60*/  IMAD.U32 R0, RZ, RZ, UR4 ;  /* 0x00000004ff007e24 */ /* 0x000fca000f8e00ff */
[----:B------:R2:W3:Y:S04]  /*25a70*/  LDS.128 R16, [R0+0x388d0] ;  /* 0x0388d00000107984 */ /* 0x0004e80000000c00 */
[----:B------:R2:W-:Y:S01]  /*25a80*/  STL [R1+0x4], R0 ;  /* 0x0000040001007387 */ /* 0x0005e20000100800 */
[----:B------:R-:W-:Y:S06]  /*25a90*/  BAR.ARV 0x4, 0x180 ;  /* 0x0106000000007b1d */ /* 0x000fec0000002000 */
[----:B------:R-:W-:Y:S05]  /*25aa0*/  BRA `(.L_x_632) ;  /* 0x0000000800547947 */ /* 0x000fea0003800000 */
.L_x_631:
[----:B------:R-:W0:Y:S01]  /*25ab0*/  S2R R0, SR_TID.X ;  /* 0x0000000000007919 */ /* 0x000e220000002100 */
[----:B------:R-:W-:Y:S01]  /*25ac0*/  UMOV UR4, 0xffffffff ;  /* 0xffffffff00047882 */ /* 0x000fe20000000000 */
[----:B0-----:R-:W-:-:S04]  /*25ad0*/  LOP3.LUT R6, R0, 0x1f, RZ, 0xc0, !PT ;  /* 0x0000001f00067812 */ /* 0x001fc800078ec0ff */
[----:B------:R-:W-:Y:S01]  /*25ae0*/  ISETP.NE.AND P0, PT, R6, 0x1f, PT ;  /* 0x0000001f0600780c */ /* 0x000fe20003f05270 */
[----:B------:R-:W-:-:S12]  /*25af0*/  BRA.DIV UR4, `(.L_x_633) ;  /* 0x0000004a04d07947 */ /* 0x000fd8000b800000 */
[----:B------:R-:W-:Y:S01]  /*25b00*/  IADD3 R0, R19, R6, RZ ;  /* 0x0000000613007210 */ /* 0x000fe20007ffe0ff */
[----:B------:R-:W-:-:S03]  /*25b10*/  ULDC UR4, c[0x0][0xc3c] ;  /* 0x00030f0000047ab9 */ /* 0x000fc60000000800 */
[----:B------:R-:W-:-:S13]  /*25b20*/  ISETP.GE.OR P1, PT, R0, UR4, !P0 ;  /* 0x0000000400007c0c */ /* 0x000fda000c726670 */
[----:B------:R-:W0:Y:S02]  /*25b30*/  @!P1 LDC.64 R2, c[0x0][0xc80] ;  /* 0x00032000ff029b82 */ /* 0x000e240000000a00 */
[----:B0-----:R-:W-:-:S06]  /*25b40*/  @!P1 IMAD.WIDE R2, R0, 0x4, R2 ;  /* 0x0000000400029825 */ /* 0x001fcc00078e0202 */
[----:B------:R0:W2:Y:S01]  /*25b50*/  @!P1 LDG.E R3, desc[UR42][R2.64] ;  /* 0x0000002a02039981 */ /* 0x0000a2000c1e1900 */
[C---:B------:R-:W-:Y:S02]  /*25b60*/  ISETP.GE.U32.AND P2, PT, R6.reuse, 0x2, PT ;  /* 0x000000020600780c */ /* 0x040fe40003f46070 */
[C---:B------:R-:W-:Y:S01]  /*25b70*/  ISETP.GE.U32.AND P3, PT, R6.reuse, 0x4, PT ;  /* 0x000000040600780c */ /* 0x040fe20003f66070 */
[----:B------:R-:W-:Y:S01]  /*25b80*/  SHFL.IDX PT, R0, R16, RZ, 0x1f ;  /* 0x00001fff10007589 */ /* 0x000fe200000e0000 */
[C---:B------:R-:W-:Y:S02]  /*25b90*/  ISETP.GE.U32.AND P4, PT, R6.reuse, 0x8, PT ;  /* 0x000000080600780c */ /* 0x040fe40003f86070 */
[C---:B------:R-:W-:Y:S01]  /*25ba0*/  ISETP.GE.U32.AND P5, PT, R6.reuse, 0x10, PT ;  /* 0x000000100600780c */ /* 0x040fe20003fa6070 */
[----:B------:R-:W-:Y:S01]  /*25bb0*/  SHFL.IDX PT, R4, R16, 0x1, 0x1f ;  /* 0x00201f0010047f89 */ /* 0x000fe200000e0000 */
[----:B0-----:R-:W-:Y:S02]  /*25bc0*/  IMAD.MOV.U32 R2, RZ, RZ, RZ ;  /* 0x000000ffff027224 */ /* 0x001fe400078e00ff */
[----:B--2---:R-:W-:Y:S01]  /*25bd0*/  @!P1 IMAD.MOV.U32 R2, RZ, RZ, R3 ;  /* 0x000000ffff029224 */ /* 0x004fe200078e0003 */
[----:B------:R-:W-:-:S04]  /*25be0*/  ISETP.NE.AND P1, PT, R6, RZ, PT ;  /* 0x000000ff0600720c */ /* 0x000fc80003f25270 */
[----:B------:R-:W0:Y:S02]  /*25bf0*/  SHFL.UP PT, R3, R2, 0x1, RZ ;  /* 0x0420000002037989 */ /* 0x000e2400000e00ff */
        /* <DEDUP_REMOVED lines=14> */
[----:B------:R0:W2:Y:S02]  /*25ce0*/  SHFL.IDX PT, R5, R3, 0x1f, 0x1f ;  /* 0x03e01f0003057f89 */ /* 0x0000a400000e0000 */
.L_x_811:
[----:B------:R-:W-:Y:S01]  /*25cf0*/  ULDC UR4, c[0x0][0xc38] ;  /* 0x00030e0000047ab9 */ /* 0x000fe20000000800 */
[----:B------:R-:W-:Y:S02]  /*25d00*/  IMAD.MOV.U32 R6, RZ, RZ, R3 ;  /* 0x000000ffff067224 */ /* 0x000fe400078e0003 */
[----:B------:R-:W-:-:S04]  /*25d10*/  IMAD.U32 R16, RZ, RZ, UR4 ;  /* 0x00000004ff107e24 */ /* 0x000fc8000f8e00ff */
[----:B--2---:R-:W-:-:S05]  /*25d20*/  IMAD R5, R5, R16, RZ ;  /* 0x0000001005057224 */ /* 0x004fca00078e02ff */
[----:B------:R-:W-:-:S04]  /*25d30*/  IADD3 R4, R4, R5, RZ ;  /* 0x0000000504047210 */ /* 0x000fc80007ffe0ff */
[----:B------:R-:W-:-:S13]  /*25d40*/  ISETP.GT.AND P6, PT, R4, R0, PT ;  /* 0x000000000400720c */ /* 0x000fda0003fc4270 */
[----:B------:R-:W-:Y:S05]  /*25d50*/  @P6 BRA `(.L_x_634) ;  /* 0x0000000000a06947 */ /* 0x000fea0003800000 */
.L_x_639:
[----:B------:R-:W2:Y:S01]  /*25d60*/  LDC R2, c[0x0][0xc3c] ;  /* 0x00030f00ff027b82 */ /* 0x000ea20000000800 */
[----:B------:R-:W-:-:S05]  /*25d70*/  VIADD R19, R19, 0x1f ;  /* 0x0000001f13137836 */ /* 0x000fca0000000000 */
[----:B--2---:R-:W-:-:S13]  /*25d80*/  ISETP.GE.AND P6, PT, R19, R2, PT ;  /* 0x000000021300720c */ /* 0x004fda0003fc6270 */
[----:B------:R-:W-:Y:S05]  /*25d90*/  @P6 BRA `(.L_x_635) ;  /* 0x00000004004c6947 */ /* 0x000fea0003800000 */
[----:B0-----:R-:W0:Y:S01]  /*25da0*/  S2R R3, SR_TID.X ;  /* 0x0000000000037919 */ /* 0x001e220000002100 */
[----:B------:R-:W-:Y:S01]  /*25db0*/  BSSY B0, `(.L_x_636) ;  /* 0x0000009000007945 */ /* 0x000fe20003800000 */
[----:B0-----:R-:W-:-:S04]  /*25dc0*/  LOP3.LUT R3, R3, 0x1f, RZ, 0xc0, !PT ;  /* 0x0000001f03037812 */ /* 0x001fc800078ec0ff */
[----:B------:R-:W-:-:S04]  /*25dd0*/  IADD3 R3, R19, R3, RZ ;  /* 0x0000000313037210 */ /* 0x000fc80007ffe0ff */
[----:B------:R-:W-:Y:S01]  /*25de0*/  ISETP.GE.OR P6, PT, R3, R2, !P0 ;  /* 0x000000020300720c */ /* 0x000fe200047c6670 */
[----:B------:R-:W-:-:S12]  /*25df0*/  IMAD.MOV.U32 R2, RZ, RZ, RZ ;  /* 0x000000ffff027224 */ /* 0x000fd800078e00ff */
[----:B------:R-:W-:Y:S05]  /*25e00*/  @P6 BRA `(.L_x_637) ;  /* 0x00000000000c6947 */ /* 0x000fea0003800000 */
[----:B------:R-:W0:Y:S02]  /*25e10*/  LDC.64 R6, c[0x0][0xc80] ;  /* 0x00032000ff067b82 */ /* 0x000e240000000a00 */
[----:B0-----:R-:W-:-:S06]  /*25e20*/  IMAD.WIDE R2, R3, 0x4, R6 ;  /* 0x0000000403027825 */ /* 0x001fcc00078e0206 */
[----:B------:R0:W5:Y:S02]  /*25e30*/  LDG.E R2, desc[UR42][R2.64] ;  /* 0x0000002a02027981 */ /* 0x000164000c1e1900 */
.L_x_637:
[----:B------:R-:W-:Y:S05]  /*25e40*/  BSYNC B0 ;  /* 0x0000000000007941 */ /* 0x000fea0003800000 */
.L_x_636:
[----:B------:R-:W-:-:S03]  /*25e50*/  UMOV UR4, 0xffffffff ;  /* 0xffffffff00047882 */ /* 0x000fc60000000000 */
[----:B------:R-:W-:Y:S05]  /*25e60*/  BRA.DIV UR4, `(.L_x_638) ;  /* 0x0000004e04307947 */ /* 0x000fea000b800000 */
[----:B0----5:R-:W0:Y:S02]  /*25e70*/  SHFL.UP PT, R3, R2, 0x1, RZ ;  /* 0x0420000002037989 */ /* 0x021e2400000e00ff */
        /* <DEDUP_REMOVED lines=14> */
[----:B------:R0:W2:Y:S02]  /*25f60*/  SHFL.IDX PT, R5, R3, 0x1f, 0x1f ;  /* 0x03e01f0003057f89 */ /* 0x0000a400000e0000 */
.L_x_819:
[----:B------:R-:W-:Y:S02]  /*25f70*/  ULDC UR4, c[0x0][0xc38] ;  /* 0x00030e0000047ab9 */ /* 0x000fe40000000800 */
[----:B------:R-:W-:-:S04]  /*25f80*/  IMAD.U32 R16, RZ, RZ, UR4 ;  /* 0x00000004ff107e24 */ /* 0x000fc8000f8e00ff */
[----:B--2---:R-:W-:-:S04]  /*25f90*/  IMAD R5, R5, R16, RZ ;  /* 0x0000001005057224 */ /* 0x004fc800078e02ff */
[----:B------:R-:W-:-:S05]  /*25fa0*/  IMAD.IADD R4, R5, 0x1, R4 ;  /* 0x0000000105047824 */ /* 0x000fca00078e0204 */
[----:B------:R-:W-:-:S13]  /*25fb0*/  ISETP.GT.AND P6, PT, R4, R0, PT ;  /* 0x000000000400720c */ /* 0x000fda0003fc4270 */
[----:B------:R-:W-:Y:S05]  /*25fc0*/  @!P6 BRA `(.L_x_639) ;  /* 0xfffffffc0064e947 */ /* 0x000fea000383ffff */
[----:B------:R-:W-:-:S07]  /*25fd0*/  MOV R6, R3 ;  /* 0x0000000300067202 */ /* 0x000fce0000000f00 */
.L_x_634:
[----:B------:R-:W-:Y:S01]  /*25fe0*/  IMAD.IADD R5, R4, 0x1, -R5 ;  /* 0x0000000104057824 */ /* 0x000fe200078e0a05 */
[----:B------:R-:W-:-:S03]  /*25ff0*/  UMOV UR4, 0xffffffff ;  /* 0xffffffff00047882 */ /* 0x000fc60000000000 */
[----:B0-----:R-:W-:-:S05]  /*26000*/  IMAD R3, R6, R16, R5 ;  /* 0x0000001006037224 */ /* 0x001fca00078e0205 */
[----:B------:R-:W-:Y:S01]  /*26010*/  ISETP.GT.AND P6, PT, R3, R0, PT ;  /* 0x000000000300720c */ /* 0x000fe20003fc4270 */
[----:B------:R-:W-:-:S12]  /*26020*/  BRA.DIV UR4, `(.L_x_640) ;  /* 0x0000004e04987947 */ /* 0x000fd8000b800000 */
[----:B------:R-:W-:-:S04]  /*26030*/  VOTE.ANY R4, PT, !P6 ;  /* 0x0000000000047806 */ /* 0x000fc800070e0100 */
[----:B------:R-:W0:Y:S02]  /*26040*/  POPC R3, R4 ;  /* 0x0000000400037309 */ /* 0x000e240000000000 */
[----:B0-----:R0:W2:Y:S02]  /*26050*/  SHFL.IDX PT, R2, R2, R3, 0x1f ;  /* 0x00001f0302027589 */ /* 0x0010a400000e0000 */
.L_x_823:
[----:B------:R-:W-:Y:S01]  /*26060*/  ISETP.NE.AND P0, PT, R4, RZ, PT ;  /* 0x000000ff0400720c */ /* 0x000fe20003f05270 */
[----:B------:R-:W-:-:S12]  /*26070*/  IMAD.MOV.U32 R4, RZ, RZ, RZ ;  /* 0x000000ffff047224 */ /* 0x000fd800078e00ff */
[----:B------:R-:W-:Y:S05]  /*26080*/  @!P0 BRA `(.L_x_641) ;  /* 0x0000000000108947 */ /* 0x000fea0003800000 */
[----:B------:R-:W-:Y:S01]  /*26090*/  UMOV UR4, 0xffffffff ;  /* 0xffffffff00047882 */ /* 0x000fe20000000000 */
[----:B------:R-:W-:Y:S02]  /*260a0*/  IADD3 R12, R3, -0x1, RZ ;  /* 0xffffffff030c7810 */ /* 0x000fe40007ffe0ff */
[----:B------:R-:W-:Y:S05]  /*260b0*/  BRA.DIV UR4, `(.L_x_642) ;  /* 0x0000004e04bc7947 */ /* 0x000fea000b800000 */
[----:B------:R3:W4:Y:S02]  /*260c0*/  SHFL.IDX PT, R4, R6, R12, 0x1f ;  /* 0x00001f0c06047589 */ /* 0x00072400000e0000 */
.L_x_641:
[----:B----4-:R-:W-:Y:S01]  /*260d0*/  IMAD R16, R4, R16, R5 ;  /* 0x0000001004107224 */ /* 0x010fe200078e0205 */
[-C--:B--2---:R-:W-:Y:S02]  /*260e0*/  IABS R4, R2.reuse ;  /* 0x0000000200047213 */ /* 0x084fe40000000000 */
[----:B---3--:R-:W-:Y:S01]  /*260f0*/  MOV R6, RZ ;  /* 0x000000ff00067202 */ /* 0x008fe20000000f00 */
[----:B------:R-:W-:Y:S01]  /*26100*/  IMAD.IADD R17, R0, 0x1, -R16 ;  /* 0x0000000100117824 */ /* 0x000fe200078e0a10 */
[----:B------:R-:W2:Y:S01]  /*26110*/  I2F.RP R5, R4 ;  /* 0x0000000400057306 */ /* 0x000ea20000209400 */
[----:B------:R-:W-:Y:S02]  /*26120*/  IABS R0, R2 ;  /* 0x0000000200007213 */ /* 0x000fe40000000000 */
[----:B------:R-:W-:-:S03]  /*26130*/  IADD3 R19, R3, R19, RZ ;  /* 0x0000001303137210 */ /* 0x000fc60007ffe0ff */
[----:B------:R-:W-:Y:S02]  /*26140*/  IMAD.MOV R0, RZ, RZ, -R0 ;  /* 0x000000ffff007224 */ /* 0x000fe400078e0a00 */
[----:B--2---:R-:W2:Y:S02]  /*26150*/  MUFU.RCP R5, R5 ;  /* 0x0000000500057308 */ /* 0x004ea40000001000 */
[----:B--2---:R-:W-:-:S06]  /*26160*/  VIADD R5, R5, 0xffffffe ;  /* 0x0ffffffe05057836 */ /* 0x004fcc0000000000 */
[----:B------:R-:W2:Y:S02]  /*26170*/  F2I.FTZ.U32.TRUNC.NTZ R7, R5 ;  /* 0x0000000500077305 */ /* 0x000ea4000021f000 */
[----:B--2---:R-:W-:-:S04]  /*26180*/  IMAD.MOV R5, RZ, RZ, -R7 ;  /* 0x000000ffff057224 */ /* 0x004fc800078e0a07 */
[----:B------:R-:W-:-:S04]  /*26190*/  IMAD R5, R5, R4, RZ ;  /* 0x0000000405057224 */ /* 0x000fc800078e02ff */
[----:B------:R-:W-:Y:S01]  /*261a0*/  IMAD.HI.U32 R7, R7, R5, R6 ;  /* 0x0000000507077227 */ /* 0x000fe200078e0006 */
[----:B------:R-:W-:Y:S02]  /*261b0*/  IABS R5, R17 ;  /* 0x0000001100057213 */ /* 0x000fe40000000000 */
[----:B------:R-:W-:-:S03]  /*261c0*/  MOV R6, R0 ;  /* 0x0000000000067202 */ /* 0x000fc60000000f00 */
        /* <DEDUP_REMOVED lines=9> */
[----:B------:R-:W-:-:S06]  /*26260*/  @P0 IADD3 R0, R0, 0x1, RZ ;  /* 0x0000000100000810 */ /* 0x000fcc0007ffe0ff */
[----:B------:R-:W-:Y:S01]  /*26270*/  @!P2 IMAD.MOV R0, RZ, RZ, -R0 ;  /* 0x000000ffff00a224 */ /* 0x000fe200078e0a00 */
[----:B------:R-:W-:-:S05]  /*26280*/  @!P1 LOP3.LUT R0, RZ, R2, RZ, 0x33, !PT ;  /* 0x00000002ff009212 */ /* 0x000fca00078e33ff */
[--C-:B------:R-:W-:Y:S02]  /*26290*/  IMAD.MOV R4, RZ, RZ, -R0.reuse ;  /* 0x000000ffff047224 */ /* 0x100fe400078e0a00 */
[----:B------:R-:W-:Y:S02]  /*262a0*/  IMAD.MOV.U32 R18, RZ, RZ, R0 ;  /* 0x000000ffff127224 */ /* 0x000fe400078e0000 */
[----:B------:R-:W-:Y:S01]  /*262b0*/  IMAD R17, R2, R4, R17 ;  /* 0x0000000402117224 */ /* 0x000fe200078e0211 */
[----:B------:R-:W-:Y:S06]  /*262c0*/  BRA `(.L_x_643) ;  /* 0x00000000001c7947 */ /* 0x000fec0003800000 */
.L_x_635:
[----:B------:R-:W-:Y:S01]  /*262d0*/  UMOV UR4, URZ ;  /* 0x0000003f00047c82 */ /* 0x000fe20008000000 */
[----:B------:R-:W-:Y:S01]  /*262e0*/  UMOV UR5, URZ ;  /* 0x0000003f00057c82 */ /* 0x000fe20008000000 */
[----:B------:R-:W-:Y:S01]  /*262f0*/  ULDC UR6, c[0x0][0xc3c] ;  /* 0x00030f0000067ab9 */ /* 0x000fe20000000800 */
[----:B------:R-:W-:Y:S01]  /*26300*/  IMAD.MOV.U32 R16, RZ, RZ, R0 ;  /* 0x000000ffff107224 */ /* 0x000fe200078e0000 */
[----:B------:R-:W-:Y:S01]  /*26310*/  MOV R17, UR4 ;  /* 0x0000000400117c02 */ /* 0x000fe20008000f00 */
[----:B------:R-:W-:Y:S02]  /*26320*/  IMAD.U32 R18, RZ, RZ, UR5 ;  /* 0x00000005ff127e24 */ /* 0x000fe4000f8e00ff */
[----:B------:R-:W-:-:S07]  /*26330*/  IMAD.U32 R19, RZ, RZ, UR6 ;  /* 0x00000006ff137e24 */ /* 0x000fce000f8e00ff */
.L_x_643:
[----:B0-----:R0:W2:Y:S01]  /*26340*/  LDL R3, [R1+0x4] ;  /* 0x0000040001037983 */ /* 0x0010a20000100800 */
[----:B------:R-:W3:Y:S01]  /*26350*/  S2R R0, SR_TID.X ;  /* 0x0000000000007919 */ /* 0x000ee20000002100 */
[----:B------:R-:W-:Y:S05]  /*26360*/  WARPSYNC.ALL ;  /* 0x0000000000007948 */ /* 0x000fea0003800000 */
[----:B---3--:R-:W-:Y:S01]  /*26370*/  LOP3.LUT R0, R0, 0x1f, RZ, 0xc0, !PT ;  /* 0x0000001f00007812 */ /* 0x008fe200078ec0ff */
[----:B------:R-:W-:Y:S03]  /*26380*/  BAR.SYNC.DEFER_BLOCKING 0x4, 0x180 ;  /* 0x0106000000007b1d */ /* 0x000fe60000010000 */
[----:B------:R-:W-:-:S13]  /*26390*/  ISETP.NE.AND P0, PT, R0, RZ, PT ;  /* 0x000000ff0000720c */ /* 0x000fda0003f05270 */
[----:B------:R-:W2:Y:S01]  /*263a0*/  @!P0 S2R R0, SR_CgaCtaId ;  /* 0x0000000000008919 */ /* 0x000ea20000008800 */
[----:B------:R-:W-:-:S04]  /*263b0*/  @!P0 MOV R2, 0x400 ;  /* 0x0000040000028802 */ /* 0x000fc80000000f00 */
[----:B--2---:R-:W-:-:S05]  /*263c0*/  @!P0 LEA R3, R0, R2, 0x18 ;  /* 0x0000000200038211 */ /* 0x004fca00078ec0ff */
[----:B------:R0:W-:Y:S04]  /*263d0*/  @!P0 STS.128 [R3+0x388d0], R16 ;  /* 0x0388d01003008388 */ /* 0x0001e80000000c00 */
[----:B------:R0:W-:Y:S01]  /*263e0*/  @!P0 STL [R1+0x4], R3 ;  /* 0x0000040301008387 */ /* 0x0001e20000100800 */
[----:B------:R-:W-:Y:S06]  /*263f0*/  BAR.ARV 0x5, 0x180 ;  /* 0x0146000000007b1d */ /* 0x000fec0000002000 */
.L_x_632:
[----:B------:R-:W-:Y:S02]  /*26400*/  ULDC UR4, c[0x0][0xc3c] ;  /* 0x00030f0000047ab9 */ /* 0x000fe40000000800 */
[----:B---3--:R-:W-:-:S13]  /*26410*/  ISETP.GE.AND P0, PT, R19, UR4, PT ;  /* 0x0000000413007c0c */ /* 0x008fda000bf06270 */
[----:B------:R-:W-:Y:S05]  /*26420*/  @!P0 BRA `(.L_x_644) ;  /* 0xffffff9800508947 */ /* 0x000fea000383ffff */
[----:B------:R-:W-:Y:S05]  /*26430*/  BSYNC B7 ;  /* 0x0000000000077941 */ /* 0x000fea0003800000 */
.L_x_534:
[----:B--2---:R-:W2:Y:S01]  /*26440*/  LDL.LU R0, [R1+0x74] ;  /* 0x0000740001007983 */ /* 0x004ea20000300800 */
[----:B------:R-:W-:Y:S01]  /*26450*/  BSSY B0, `(.L_x_645) ;  /* 0x000000b000007945 */ /* 0x000fe20003800000 */
[----:B------:R-:W3:Y:S01]  /*26460*/  S2R R5, SR_CgaCtaId ;  /* 0x0000000000057919 */ /* 0x000ee20000008800 */
[----:B--2---:R-:W-:-:S04]  /*26470*/  IADD3 R0, R0, 0x1, RZ ;  /* 0x0000000100007810 */ /* 0x004fc80007ffe0ff */
[----:B------:R-:W-:-:S04]  /*26480*/  LEA.HI R2, R0, R0, RZ, 0x1 ;  /* 0x0000000000027211 */ /* 0x000fc800078f08ff */
[----:B0-----:R-:W-:-:S05]  /*26490*/  LOP3.LUT R3, R2, 0xfffffffe, RZ, 0xc0, !PT ;  /* 0xfffffffe02037812 */ /* 0x001fca00078ec0ff */
[----:B------:R-:W-:Y:S01]  /*264a0*/  IMAD.IADD R3, R0, 0x1, -R3 ;  /* 0x0000000100037824 */ /* 0x000fe200078e0a03 */
[----:B------:R-:W-:-:S04]  /*264b0*/  MOV R0, 0x400 ;  /* 0x0000040000007802 */ /* 0x000fc80000000f00 */
[----:B---3--:R-:W-:Y:S02]  /*264c0*/  LEA R0, R5, R0, 0x18 ;  /* 0x0000000005007211 */ /* 0x008fe400078ec0ff */
[----:B------:R-:W-:-:S04]  /*264d0*/  SHF.L.U32 R3, R3, 0x1f, RZ ;  /* 0x0000001f03037819 */ /* 0x000fc800000006ff */
[----:B------:R-:W0:Y:S02]  /*264e0*/  SYNCS.PHASECHK.TRANS64.TRYWAIT P0, [R0+URZ+0x38820], R3 ;  /* 0x03882003000075a7 */ /* 0x000e24000800017f */
[----:B0-----:R-:W-:Y:S05]  /*264f0*/  @!P0 BRA `(.L_x_646) ;  /* 0x0000004800d48947 */ /* 0x001fea0003800000 */
.L_x_826:
[----:B------:R-:W-:Y:S05]  /*26500*/  BSYNC B0 ;  /* 0x0000000000007941 */ /* 0x000fea0003800000 */
.L_x_645:
[----:B------:R-:W-:-:S03]  /*26510*/  UMOV UR4, 0xffffffff ;  /* 0xffffffff00047882 */ /* 0x000fc60000000000 */
[----:B------:R-:W-:Y:S05]  /*26520*/  BRA.DIV UR4, `(.L_x_647) ;  /* 0x0000004a04dc7947 */ /* 0x000fea000b800000 */
[----:B------:R-:W2:Y:S02]  /*26530*/  S2R R2, SR_TID.X ;  /* 0x0000000000027919 */ /* 0x000ea40000002100 */
[----:B--2---:R-:W-:-:S04]  /*26540*/  SHF.R.U32.HI R2, RZ, 0x5, R2 ;  /* 0x00000005ff027819 */ /* 0x004fc80000011602 */
[----:B------:R-:W-:-:S05]  /*26550*/  LOP3.LUT R2, R2, 0x3, RZ, 0xc0, !PT ;  /* 0x0000000302027812 */ /* 0x000fca00078ec0ff */
[----:B------:R2:W3:Y:S02]  /*26560*/  SHFL.IDX PT, R14, R2, RZ, 0x1f ;  /* 0x00001fff020e7589 */ /* 0x0004e400000e0000 */
.L_x_829:
[----:B---3--:R-:W-:-:S13]  /*26570*/  ISETP.NE.AND P0, PT, R14, RZ, PT ;  /* 0x000000ff0e00720c */ /* 0x008fda0003f05270 */
[----:B------:R-:W-:Y:S05]  /*26580*/  @P0 BRA `(.L_x_343) ;  /* 0x0000000000b00947 */ /* 0x000fea0003800000 */
[----:B------:R-:W-:-:S03]  /*26590*/  UMOV UR4, 0xffffffff ;  /* 0xffffffff00047882 */ /* 0x000fc60000000000 */
[----:B------:R-:W-:Y:S05]  /*265a0*/  BRA.DIV UR4, `(.L_x_648) ;  /* 0x0000004a04f07947 */ /* 0x000fea000b800000 */
[----:B------:R-:W-:-:S13]  /*265b0*/  ELECT P6, URZ, PT ;  /* 0x00000000003f782f */ /* 0x000fda00038c0000 */
.L_x_832:
[----:B------:R-:W-:Y:S05]  /*265c0*/  @!P6 BRA `(.L_x_343) ;  /* 0x0000000000a0e947 */ /* 0x000fea0003800000 */
[----:B------:R-:W-:-:S06]  /*265d0*/  ULOP3.LUT UR4, UR40, 0x2, URZ, 0xfc, !UPT ;  /* 0x0000000228047892 */ /* 0x000fcc000f8efc3f */
[----:B--2---:R-:W-:-:S05]  /*265e0*/  IMAD.U32 R2, RZ, RZ, UR4 ;  /* 0x00000004ff027e24 */ /* 0x004fca000f8e00ff */
[----:B------:R-:W-:-:S13]  /*265f0*/  ISETP.NE.AND P0, PT, R2, 0x3, PT ;  /* 0x000000030200780c */ /* 0x000fda0003f05270 */
[----:B------:R-:W-:Y:S05]  /*26600*/  @!P0 BRA `(.L_x_649) ;  /* 0x0000000000048947 */ /* 0x000fea0003800000 */
[----:B------:R-:W-:Y:S01]  /*26610*/  BPT.TRAP 0x1 ;  /* 0x000000040000795c */ /* 0x000fe20000300000 */
.L_x_649:
[----:B0-----:R-:W2:Y:S04]  /*26620*/  LDL R3, [R1+0x14] ;  /* 0x0000140001037983 */ /* 0x001ea80000100800 */
[----:B------:R-:W3:Y:S01]  /*26630*/  LDL.LU R7, [R1+0x24] ;  /* 0x0000240001077983 */ /* 0x000ee20000300800 */
[----:B------:R-:W-:-:S05]  /*26640*/  IADD3 R2, R0, 0x38840, RZ ;  /* 0x0003884000027810 */ /* 0x000fca0007ffe0ff */
[C---:B--2---:R-:W-:Y:S02]  /*26650*/  IMAD R6, R3.reuse, 0x8, R2 ;  /* 0x0000000803067824 */ /* 0x044fe400078e0202 */
[----:B------:R-:W-:Y:S01]  /*26660*/  VIADD R3, R3, 0x1 ;  /* 0x0000000103037836 */ /* 0x000fe20000000000 */
[----:B---3--:R-:W-:-:S04]  /*26670*/  SHF.L.U32 R5, R7, 0x1f, RZ ;  /* 0x0000001f07057819 */ /* 0x008fc800000006ff */
[C---:B------:R-:W-:Y:S01]  /*26680*/  ISETP.NE.AND P2, PT, R3.reuse, 0x2, PT ;  /* 0x000000020300780c */ /* 0x040fe20003f45270 */
[----:B------:R-:W0:Y:S03]  /*26690*/  SYNCS.PHASECHK.TRANS64.TRYWAIT P1, [R6+URZ], R5 ;  /* 0x00000005060075a7 */ /* 0x000e26000802017f */
[----:B------:R-:W-:Y:S02]  /*266a0*/  SEL R4, RZ, 0x1, P2 ;  /* 0x00000001ff047807 */ /* 0x000fe40001000000 */
[----:B------:R-:W-:Y:S02]  /*266b0*/  SEL R3, R3, RZ, P2 ;  /* 0x000000ff03037207 */ /* 0x000fe40001000000 */
[----:B------:R-:W-:Y:S02]  /*266c0*/  LOP3.LUT R4, R7, R4, RZ, 0x3c, !PT ;  /* 0x0000000407047212 */ /* 0x000fe400078e3cff */
[----:B------:R-:W-:-:S02]  /*266d0*/  LEA R7, R3, R2, 0x3 ;  /* 0x0000000203077211 */ /* 0x000fc400078e18ff */
[----:B------:R-:W-:Y:S01]  /*266e0*/  SHF.L.U32 R2, R4, 0x1f, RZ ;  /* 0x0000001f04027819 */ /* 0x000fe200000006ff */
[----:B0-----:R-:W-:Y:S06]  /*266f0*/  @!P1 BRA `(.L_x_650) ;  /* 0x0000004800bc9947 */ /* 0x001fec0003800000 */
.L_x_833:
[----:B------:R-:W2:Y:S02]  /*26700*/  SYNCS.PHASECHK.TRANS64.TRYWAIT P1, [R7+URZ], R2 ;  /* 0x00000002070075a7 */ /* 0x000ea4000802017f */
[----:B--2---:R-:W-:Y:S05]  /*26710*/  @!P1 BRA `(.L_x_651) ;  /* 0x0000004800c89947 */ /* 0x004fea0003800000 */
.L_x_834:
[----:B------:R-:W-:Y:S05]  /*26720*/  @!P0 BRA `(.L_x_652) ;  /* 0x0000000000048947 */ /* 0x000fea0003800000 */
[----:B------:R-:W-:Y:S01]  /*26730*/  BPT.TRAP 0x1 ;  /* 0x000000040000795c */ /* 0x000fe20000300000 */
.L_x_652:
[----:B------:R-:W3:Y:S02]  /*26740*/  LDL.LU R4, [R1+0x14] ;  /* 0x0000140001047983 */ /* 0x000ee40000300800 */
[----:B---3--:R-:W-:-:S04]  /*26750*/  IMAD R4, R4, 0x8, R0 ;  /* 0x0000000804047824 */ /* 0x008fc800078e0200 */
[----:B------:R-:W3:Y:S02]  /*26760*/  SYNCS.PHASECHK.TRANS64.TRYWAIT P1, [R4+URZ+0x38860], R5 ;  /* 0x03886005040075a7 */ /* 0x000ee4000802017f */
[----:B---3--:R-:W-:Y:S05]  /*26770*/  @!P1 BRA `(.L_x_653) ;  /* 0x0000004800c49947 */ /* 0x008fea0003800000 */
.L_x_835:
[----:B------:R-:W-:Y:S05]  /*26780*/  @!P0 BRA `(.L_x_654) ;  /* 0x0000000000048947 */ /* 0x000fea0003800000 */
[----:B------:R-:W-:Y:S01]  /*26790*/  BPT.TRAP 0x1 ;  /* 0x000000040000795c */ /* 0x000fe20000300000 */
.L_x_654:
[----:B------:R-:W-:-:S04]  /*267a0*/  IMAD R3, R3, 0x8, R0 ;  /* 0x0000000803037824 */ /* 0x000fc800078e0200 */
[----:B------:R-:W4:Y:S02]  /*267b0*/  SYNCS.PHASECHK.TRANS64.TRYWAIT P1, [R3+URZ+0x38860], R2 ;  /* 0x03886002030075a7 */ /* 0x000f24000802017f */
[----:B----4-:R-:W-:Y:S05]  /*267c0*/  @!P1 BRA `(.L_x_655) ;  /* 0x0000004800c49947 */ /* 0x010fea0003800000 */
.L_x_836:
[----:B------:R-:W-:Y:S05]  /*267d0*/  @!P0 BRA `(.L_x_656) ;  /* 0x0000000000048947 */ /* 0x000fea0003800000 */
[----:B------:R-:W-:Y:S01]  /*267e0*/  BPT.TRAP 0x1 ;  /* 0x000000040000795c */ /* 0x000fe20000300000 */
.L_x_656:
[----:B------:R-:W5:Y:S02]  /*267f0*/  SYNCS.PHASECHK.TRANS64.TRYWAIT P0, [R4+URZ+0x38880], R5 ;  /* 0x03888005040075a7 */ /* 0x000f64000800017f */
[----:B-----5:R-:W-:Y:S05]  /*26800*/  @!P0 BRA `(.L_x_657) ;  /* 0x0000004800c88947 */ /* 0x020fea0003800000 */
.L_x_658:
[----:B------:R0:W0:Y:S02]  /*26810*/  SYNCS.PHASECHK.TRANS64.TRYWAIT P0, [R3+URZ+0x38880], R2 ;  /* 0x03888002030075a7 */ /* 0x000024000800017f */
[----:B0-----:R-:W-:Y:S05]  /*26820*/  @!P0 NANOSLEEP.SYNCS 0x989680 ;  /* 0x009896800000895d */ /* 0x001fea0003900000 */
[----:B------:R-:W0:Y:S02]  /*26830*/  @!P0 SYNCS.PHASECHK.TRANS64 P0, [R3+URZ+0x38880], R2 ;  /* 0x03888002030085a7 */ /* 0x000e24000800007f */
[----:B0-----:R-:W-:Y:S05]  /*26840*/  @!P0 BRA `(.L_x_658) ;  /* 0xfffffffc00f08947 */ /* 0x001fea000383ffff */
.L_x_343:
[----:B------:R-:W-:Y:S05]  /*26850*/  BSYNC B8 ;  /* 0x0000000000087941 */ /* 0x000fea0003800000 */
.L_x_340:
[----:B------:R-:W-:Y:S05]  /*26860*/  EXIT ;  /* 0x000000000000794d */ /* 0x000fea0003800000 */
.L_x_365:
[----:B-1----:R1:W2:Y:S02]  /*26870*/  SYNCS.PHASECHK.TRANS64.TRYWAIT P6, [R109+URZ+0x38890], R124 ;  /* 0x0388907c6d0075a7 */ /* 0x0022a400080c017f */
[----:B--2---:R-:W-:Y:S05]  /*26880*/  @!P6 NANOSLEEP.SYNCS 0x989680 ;  /* 0x009896800000e95d */ /* 0x004fea0003900000 */
[----:B------:R-:W2:Y:S02]  /*26890*/  @!P6 SYNCS.PHASECHK.TRANS64 P6, [R109+URZ+0x38890], R124 ;  /* 0x0388907c6d00e5a7 */ /* 0x000ea400080c007f */
[----:B--2---:R-:W-:Y:S05]  /*268a0*/  @!P6 BRA `(.L_x_365) ;  /* 0xfffffffc00f0e947 */ /* 0x004fea000383ffff */
[----:B------:R-:W-:Y:S05]  /*268b0*/  BRA `(.L_x_659) ;  /* 0xfffffdc8000c7947 */ /* 0x000fea000383ffff */
.L_x_399:
[----:B0-----:R0:W1:Y:S02]  /*268c0*/  SYNCS.PHASECHK.TRANS64.TRYWAIT P3, [R109+URZ+0x38890], R124 ;  /* 0x0388907c6d0075a7 */ /* 0x001064000806017f */
[----:B-1----:R-:W-:Y:S05]  /*268d0*/  @!P3 NANOSLEEP.SYNCS 0x989680 ;  /* 0x009896800000b95d */ /* 0x002fea0003900000 */
[----:B------:R-:W1:Y:S02]  /*268e0*/  @!P3 SYNCS.PHASECHK.TRANS64 P3, [R109+URZ+0x38890], R124 ;  /* 0x0388907c6d00b5a7 */ /* 0x000e64000806007f */
[----:B-1----:R-:W-:Y:S05]  /*268f0*/  @!P3 BRA `(.L_x_399) ;  /* 0xfffffffc00f0b947 */ /* 0x002fea000383ffff */
[----:B------:R-:W-:Y:S05]  /*26900*/  BRA `(.L_x_660) ;  /* 0xfffffe0800cc7947 */ /* 0x000fea000383ffff */
.L_x_416:
[----:B0-----:R0:W1:Y:S02]  /*26910*/  SYNCS.PHASECHK.TRANS64.TRYWAIT P2, [R109+URZ+0x38890], R124 ;  /* 0x0388907c6d0075a7 */ /* 0x001064000804017f */
[----:B-1----:R-:W-:Y:S05]  /*26920*/  @!P2 NANOSLEEP.SYNCS 0x989680 ;  /* 0x009896800000a95d */ /* 0x002fea0003900000 */
[----:B------:R-:W1:Y:S02]  /*26930*/  @!P2 SYNCS.PHASECHK.TRANS64 P2, [R109+URZ+0x38890], R124 ;  /* 0x0388907c6d00a5a7 */ /* 0x000e64000804007f */
[----:B-1----:R-:W-:Y:S05]  /*26940*/  @!P2 BRA `(.L_x_416) ;  /* 0xfffffffc00f0a947 */ /* 0x002fea000383ffff */
[----:B------:R-:W-:Y:S05]  /*26950*/  BRA `(.L_x_661) ;  /* 0xfffffe4c00d87947 */ /* 0x000fea000383ffff */
.L_x_426:
[----:B-1----:R1:W2:Y:S02]  /*26960*/  SYNCS.PHASECHK.TRANS64.TRYWAIT P3, [R109+URZ+0x388b0], R124 ;  /* 0x0388b07c6d0075a7 */ /* 0x0022a4000806017f */
[----:B--2---:R-:W-:Y:S05]  /*26970*/  @!P3 NANOSLEEP.SYNCS 0x989680 ;  /* 0x009896800000b95d */ /* 0x004fea0003900000 */
[----:B------:R-:W2:Y:S02]  /*26980*/  @!P3 SYNCS.PHASECHK.TRANS64 P3, [R109+URZ+0x388b0], R124 ;  /* 0x0388b07c6d00b5a7 */ /* 0x000ea4000806007f */
[----:B--2---:R-:W-:Y:S05]  /*26990*/  @!P3 BRA `(.L_x_426) ;  /* 0xfffffffc00f0b947 */ /* 0x004fea000383ffff */
[----:B------:R-:W-:Y:S05]  /*269a0*/  BRA `(.L_x_662) ;  /* 0xfffffe5400447947 */ /* 0x000fea000383ffff */
.L_x_438:
[----:B------:R-:W0:Y:S01]  /*269b0*/  S2R R3, SR_TID.X ;  /* 0x0000000000037919 */ /* 0x000e220000002100 */
[----:B------:R-:W-:Y:S01]  /*269c0*/  BSSY B0, `(.L_x_663) ;  /* 0x000000c000007945 */ /* 0x000fe20003800000 */
[----:B------:R-:W-:Y:S01]  /*269d0*/  IMAD.MOV.U32 R12, RZ, RZ, RZ ;  /* 0x000000ffff0c7224 */ /* 0x000fe200078e00ff */
[----:B------:R-:W-:Y:S01]  /*269e0*/  MOV R11, 0x1f ;  /* 0x0000001f000b7802 */ /* 0x000fe20000000f00 */
[----:B------:R-:W-:Y:S01]  /*269f0*/  IMAD.MOV.U32 R15, RZ, RZ, -0x1 ;  /* 0xffffffffff0f7424 */ /* 0x000fe200078e00ff */
[----:B0-----:R-:W-:-:S04]  /*26a00*/  IADD3 R20, R3, -0x80, RZ ;  /* 0xffffff8003147810 */ /* 0x001fc80007ffe0ff */
[----:B------:R-:W-:-:S04]  /*26a10*/  SHF.R.S32.HI R3, RZ, 0x1f, R20 ;  /* 0x0000001fff037819 */ /* 0x000fc80000011414 */
[----:B------:R-:W-:-:S04]  /*26a20*/  LEA.HI R3, R3, R20, RZ, 0x7 ;  /* 0x0000001403037211 */ /* 0x000fc800078f38ff */
[----:B------:R-:W-:-:S05]  /*26a30*/  SHF.R.S32.HI R3, RZ, 0x7, R3 ;  /* 0x00000007ff037819 */ /* 0x000fca0000011403 */
[----:B------:R-:W-:-:S07]  /*26a40*/  IMAD.MOV.U32 R13, RZ, RZ, R3 ;  /* 0x000000ffff0d7224 */ /* 0x000fce00078e0003 */
[----:B-----5:R-:W-:Y:S05]  /*26a50*/  WARPSYNC.COLLECTIVE R15, `(.L_x_664) ;  /* 0x000000000f087348 */ /* 0x020fea0003c00000 */
[----:B------:R0:W1:Y:S02]  /*26a60*/  SHFL.IDX P6, R14, R13, R12, R11 ;  /* 0x0000000c0d0e7389 */ /* 0x00006400000c000b */
[----:B01---5:R-:W-:Y:S01]  /*26a70*/  ENDCOLLECTIVE ;  /* 0x000000000000791b */ /* 0x023fe20003800000 */
.L_x_664:
[----:B------:R-:W-:Y:S05]  /*26a80*/  BSYNC B0 ;  /* 0x0000000000007941 */ /* 0x000fea0003800000 */
.L_x_663:
[----:B------:R-:W-:Y:S01]  /*26a90*/  IMAD.MOV.U32 R237, RZ, RZ, R14 ;  /* 0x000000ffffed7224 */ /* 0x000fe200078e000e */
[----:B------:R-:W-:Y:S06]  /*26aa0*/  BRA `(.L_x_665) ;  /* 0xfffffe6000047947 */ /* 0x000fec000383ffff */
.L_x_448:
[----:B------:R-:W-:Y:S01]  /*26ab0*/  BSSY B1, `(.L_x_666) ;  /* 0x0000008000017945 */ /* 0x000fe20003800000 */
[----:B------:R-:W-:Y:S01]  /*26ac0*/  MOV R13, R26 ;  /* 0x0000001a000d7202 */ /* 0x000fe20000000f00 */
[----:B------:R-:W-:Y:S01]  /*26ad0*/  IMAD.MOV.U32 R12, RZ, RZ, RZ ;  /* 0x000000ffff0c7224 */ /* 0x000fe200078e00ff */
[----:B------:R-:W-:Y:S01]  /*26ae0*/  MOV R15, 0xffffffff ;  /* 0xffffffff000f7802 */ /* 0x000fe20000000f00 */
[----:B------:R-:W-:-:S07]  /*26af0*/  IMAD.MOV.U32 R11, RZ, RZ, 0x181f ;  /* 0x0000181fff0b7424 */ /* 0x000fce00078e00ff */
[----:B------:R-:W-:Y:S05]  /*26b00*/  WARPSYNC.COLLECTIVE R15, `(.L_x_667) ;  /* 0x000000000f087348 */ /* 0x000fea0003c00000 */
[----:B------:R0:W1:Y:S02]  /*26b10*/  SHFL.IDX P6, R14, R13, R12, R11 ;  /* 0x0000000c0d0e7389 */ /* 0x00006400000c000b */
[----:B01----:R-:W-:Y:S01]  /*26b20*/  ENDCOLLECTIVE ;  /* 0x000000000000791b */ /* 0x003fe20003800000 */
.L_x_667:
[----:B------:R-:W-:Y:S05]  /*26b30*/  BSYNC B1 ;  /* 0x0000000000017941 */ /* 0x000fea0003800000 */
.L_x_666:
[----:B------:R-:W-:Y:S01]  /*26b40*/  IMAD.MOV.U32 R13, RZ, RZ, R24 ;  /* 0x000000ffff0d7224 */ /* 0x000fe200078e0018 */
[----:B------:R-:W-:Y:S01]  /*26b50*/  MOV R12, RZ ;  /* 0x000000ff000c7202 */ /* 0x000fe20000000f00 */
[----:B------:R-:W-:Y:S02]  /*26b60*/  IMAD.MOV.U32 R11, RZ, RZ, 0x181f ;  /* 0x0000181fff0b7424 */ /* 0x000fe400078e00ff */
[----:B------:R-:W-:Y:S02]  /*26b70*/  IMAD.MOV.U32 R15, RZ, RZ, -0x1 ;  /* 0xffffffffff0f7424 */ /* 0x000fe400078e00ff */
[----:B------:R-:W-:-:S07]  /*26b80*/  IMAD.MOV.U32 R0, RZ, RZ, R14 ;  /* 0x000000ffff007224 */ /* 0x000fce00078e000e */
[----:B------:R-:W-:Y:S05]  /*26b90*/  WARPSYNC.COLLECTIVE R15, `(.L_x_668) ;  /* 0x000000000f087348 */ /* 0x000fea0003c00000 */
[----:B------:R0:W1:Y:S02]  /*26ba0*/  SHFL.IDX P6, R14, R13, R12, R11 ;  /* 0x0000000c0d0e7389 */ /* 0x00006400000c000b */
[----:B01----:R-:W-:Y:S01]  /*26bb0*/  ENDCOLLECTIVE ;  /* 0x000000000000791b */ /* 0x003fe20003800000 */
.L_x_668:
[----:B------:R-:W-:Y:S01]  /*26bc0*/  IMAD.MOV.U32 R13, RZ, RZ, R27 ;  /* 0x000000ffff0d7224 */ /* 0x000fe200078e001b */
[----:B------:R-:W-:-:S07]  /*26bd0*/  MOV R3, R14 ;  /* 0x0000000e00037202 */ /* 0x000fce0000000f00 */
[----:B------:R-:W-:Y:S05]  /*26be0*/  WARPSYNC.COLLECTIVE R15, `(.L_x_669) ;  /* 0x000000000f087348 */ /* 0x000fea0003c00000 */
[----:B------:R0:W1:Y:S02]  /*26bf0*/  SHFL.IDX P6, R14, R13, R12, R11 ;  /* 0x0000000c0d0e7389 */ /* 0x00006400000c000b */
[----:B01----:R-:W-:Y:S01]  /*26c00*/  ENDCOLLECTIVE ;  /* 0x000000000000791b */ /* 0x003fe20003800000 */
.L_x_669:
[----:B------:R-:W-:Y:S01]  /*26c10*/  MOV R13, R112 ;  /* 0x00000070000d7202 */ /* 0x000fe20000000f00 */
[----:B------:R-:W-:-:S07]  /*26c20*/  IMAD.MOV.U32 R4, RZ, RZ, R14 ;  /* 0x000000ffff047224 */ /* 0x000fce00078e000e */
[----:B------:R-:W-:Y:S05]  /*26c30*/  WARPSYNC.COLLECTIVE R15, `(.L_x_670) ;  /* 0x000000000f087348 */ /* 0x000fea0003c00000 */
[----:B------:R0:W1:Y:S02]  /*26c40*/  SHFL.IDX P6, R14, R13, R12, R11 ;  /* 0x0000000c0d0e7389 */ /* 0x00006400000c000b */
[----:B01----:R-:W-:Y:S01]  /*26c50*/  ENDCOLLECTIVE ;  /* 0x000000000000791b */ /* 0x003fe20003800000 */
.L_x_670:
[----:B------:R-:W-:Y:S05]  /*26c60*/  BRA `(.L_x_671) ;  /* 0xfffffe64009c7947 */ /* 0x000fea000383ffff */
.L_x_452:
[----:B0-----:R0:W1:Y:S02]  /*26c70*/  SYNCS.PHASECHK.TRANS64.TRYWAIT P0, [R22+URZ+0x38800], R35 ;  /* 0x03880023160075a7 */ /* 0x001064000800017f */
[----:B-1----:R-:W-:Y:S05]  /*26c80*/  @!P0 NANOSLEEP.SYNCS 0x989680 ;  /* 0x009896800000895d */ /* 0x002fea0003900000 */
[----:B------:R-:W1:Y:S02]  /*26c90*/  @!P0 SYNCS.PHASECHK.TRANS64 P0, [R22+URZ+0x38800], R35 ;  /* 0x03880023160085a7 */ /* 0x000e64000800007f */
[----:B-1----:R-:W-:Y:S05]  /*26ca0*/  @!P0 BRA `(.L_x_452) ;  /* 0xfffffffc00f08947 */ /* 0x002fea000383ffff */
[----:B------:R-:W-:Y:S05]  /*26cb0*/  BRA `(.L_x_672) ;  /* 0xfffffe6c00007947 */ /* 0x000fea000383ffff */
.L_x_468:
[----:B------:R-:W-:Y:S01]  /*26cc0*/  BSSY B1, `(.L_x_673) ;  /* 0x0000008000017945 */ /* 0x000fe20003800000 */
[----:B------:R-:W-:Y:S01]  /*26cd0*/  IMAD.MOV.U32 R13, RZ, RZ, R26 ;  /* 0x000000ffff0d7224 */ /* 0x000fe200078e001a */
[----:B------:R-:W-:Y:S01]  /*26ce0*/  MOV R11, 0x181f ;  /* 0x0000181f000b7802 */ /* 0x000fe20000000f00 */
[----:B------:R-:W-:Y:S02]  /*26cf0*/  IMAD.MOV.U32 R12, RZ, RZ, RZ ;  /* 0x000000ffff0c7224 */ /* 0x000fe400078e00ff */
[----:B------:R-:W-:-:S07]  /*26d00*/  IMAD.MOV.U32 R15, RZ, RZ, -0x1 ;  /* 0xffffffffff0f7424 */ /* 0x000fce00078e00ff */
[----:B------:R-:W-:Y:S05]  /*26d10*/  WARPSYNC.COLLECTIVE R15, `(.L_x_674) ;  /* 0x000000000f087348 */ /* 0x000fea0003c00000 */
[----:B------:R0:W1:Y:S02]  /*26d20*/  SHFL.IDX P6, R14, R13, R12, R11 ;  /* 0x0000000c0d0e7389 */ /* 0x00006400000c000b */
[----:B01----:R-:W-:Y:S01]  /*26d30*/  ENDCOLLECTIVE ;  /* 0x000000000000791b */ /* 0x003fe20003800000 */
.L_x_674:
[----:B------:R-:W-:Y:S05]  /*26d40*/  BSYNC B1 ;  /* 0x0000000000017941 */ /* 0x000fea0003800000 */
.L_x_673:
[----:B------:R-:W-:Y:S01]  /*26d50*/  MOV R13, R24 ;  /* 0x00000018000d7202 */ /* 0x000fe20000000f00 */
[----:B------:R-:W-:Y:S01]  /*26d60*/  IMAD.MOV.U32 R12, RZ, RZ, RZ ;  /* 0x000000ffff0c7224 */ /* 0x000fe200078e00ff */
[----:B------:R-:W-:Y:S01]  /*26d70*/  MOV R15, 0xffffffff ;  /* 0xffffffff000f7802 */ /* 0x000fe20000000f00 */
[----:B------:R-:W-:Y:S02]  /*26d80*/  IMAD.MOV.U32 R11, RZ, RZ, 0x181f ;  /* 0x0000181fff0b7424 */ /* 0x000fe400078e00ff */
[----:B------:R-:W-:-:S07]  /*26d90*/  IMAD.MOV.U32 R3, RZ, RZ, R14 ;  /* 0x000000ffff037224 */ /* 0x000fce00078e000e */
[----:B------:R-:W-:Y:S05]  /*26da0*/  WARPSYNC.COLLECTIVE R15, `(.L_x_675) ;  /* 0x000000000f087348 */ /* 0x000fea0003c00000 */
[----:B------:R0:W1:Y:S02]  /*26db0*/  SHFL.IDX P6, R14, R13, R12, R11 ;  /* 0x0000000c0d0e7389 */ /* 0x00006400000c000b */
[----:B01----:R-:W-:Y:S01]  /*26dc0*/  ENDCOLLECTIVE ;  /* 0x000000000000791b */ /* 0x003fe20003800000 */
.L_x_675:
[----:B------:R-:W-:Y:S02]  /*26dd0*/  IMAD.MOV.U32 R13, RZ, RZ, R27 ;  /* 0x000000ffff0d7224 */ /* 0x000fe400078e001b */
[----:B------:R-:W-:-:S07]  /*26de0*/  IMAD.MOV.U32 R5, RZ, RZ, R14 ;  /* 0x000000ffff057224 */ /* 0x000fce00078e000e */
[----:B------:R-:W-:Y:S05]  /*26df0*/  WARPSYNC.COLLECTIVE R15, `(.L_x_676) ;  /* 0x000000000f087348 */ /* 0x000fea0003c00000 */
[----:B------:R0:W1:Y:S02]  /*26e00*/  SHFL.IDX P6, R14, R13, R12, R11 ;  /* 0x0000000c0d0e7389 */ /* 0x00006400000c000b */
[----:B01----:R-:W-:Y:S01]  /*26e10*/  ENDCOLLECTIVE ;  /* 0x000000000000791b */ /* 0x003fe20003800000 */
.L_x_676:
[----:B------:R-:W-:Y:S01]  /*26e20*/  IMAD.MOV.U32 R13, RZ, RZ, R112 ;  /* 0x000000ffff0d7224 */ /* 0x000fe200078e0070 */
[----:B------:R-:W-:-:S07]  /*26e30*/  MOV R7, R14 ;  /* 0x0000000e00077202 */ /* 0x000fce0000000f00 */
[----:B------:R-:W-:Y:S05]  /*26e40*/  WARPSYNC.COLLECTIVE R15, `(.L_x_677) ;  /* 0x000000000f087348 */ /* 0x000fea0003c00000 */
[----:B------:R0:W1:Y:S02]  /*26e50*/  SHFL.IDX P6, R14, R13, R12, R11 ;  /* 0x0000000c0d0e7389 */ /* 0x00006400000c000b */
[----:B01----:R-:W-:Y:S01]  /*26e60*/  ENDCOLLECTIVE ;  /* 0x000000000000791b */ /* 0x003fe20003800000 */
.L_x_677:
[----:B------:R-:W-:Y:S05]  /*26e70*/  BRA `(.L_x_678) ;  /* 0xfffffe9800b87947 */ /* 0x000fea000383ffff */
.L_x_472:
[----:B0-----:R0:W1:Y:S02]  /*26e80*/  SYNCS.PHASECHK.TRANS64.TRYWAIT P4, [R22+URZ+0x38800], R35 ;  /* 0x03880023160075a7 */ /* 0x001064000808017f */
[----:B-1----:R-:W-:Y:S05]  /*26e90*/  @!P4 NANOSLEEP.SYNCS 0x989680 ;  /* 0x009896800000c95d */ /* 0x002fea0003900000 */
[----:B------:R-:W1:Y:S02]  /*26ea0*/  @!P4 SYNCS.PHASECHK.TRANS64 P4, [R22+URZ+0x38800], R35 ;  /* 0x038800231600c5a7 */ /* 0x000e64000808007f */
[----:B-1----:R-:W-:Y:S05]  /*26eb0*/  @!P4 BRA `(.L_x_472) ;  /* 0xfffffffc00f0c947 */ /* 0x002fea000383ffff */
[----:B------:R-:W-:Y:S05]  /*26ec0*/  BRA `(.L_x_679) ;  /* 0xfffffea000247947 */ /* 0x000fea000383ffff */
.L_x_482:
[----:B-1----:R1:W2:Y:S02]  /*26ed0*/  SYNCS.PHASECHK.TRANS64.TRYWAIT P1, [R3+URZ+0x38830], R0 ;  /* 0x03883000030075a7 */ /* 0x0022a4000802017f */
[----:B--2---:R-:W-:Y:S05]  /*26ee0*/  @!P1 NANOSLEEP.SYNCS 0x989680 ;  /* 0x009896800000995d */ /* 0x004fea0003900000 */
[----:B------:R-:W2:Y:S02]  /*26ef0*/  @!P1 SYNCS.PHASECHK.TRANS64 P1, [R3+URZ+0x38830], R0 ;  /* 0x03883000030095a7 */ /* 0x000ea4000802007f */
[----:B--2---:R-:W-:Y:S05]  /*26f00*/  @!P1 BRA `(.L_x_482) ;  /* 0xfffffffc00f09947 */ /* 0x004fea000383ffff */
[----:B------:R-:W-:Y:S05]  /*26f10*/  BRA `(.L_x_481) ;  /* 0xfffffed400987947 */ /* 0x000fea000383ffff */
.L_x_488:
[----:B-1----:R1:W2:Y:S02]  /*26f20*/  SYNCS.PHASECHK.TRANS64.TRYWAIT P2, [R5+URZ+0x38830], R6 ;  /* 0x03883006050075a7 */ /* 0x0022a4000804017f */
[----:B--2---:R-:W-:Y:S05]  /*26f30*/  @!P2 NANOSLEEP.SYNCS 0x989680 ;  /* 0x009896800000a95d */ /* 0x004fea0003900000 */
[----:B------:R-:W2:Y:S02]  /*26f40*/  @!P2 SYNCS.PHASECHK.TRANS64 P2, [R5+URZ+0x38830], R6 ;  /* 0x038830060500a5a7 */ /* 0x000ea4000804007f */
[----:B--2---:R-:W-:Y:S05]  /*26f50*/  @!P2 BRA `(.L_x_488) ;  /* 0xfffffffc00f0a947 */ /* 0x004fea000383ffff */
[----:B------:R-:W-:Y:S05]  /*26f60*/  BRA `(.L_x_487) ;  /* 0xffffff0800807947 */ /* 0x000fea000383ffff */
.L_x_492:
[----:B-1----:R1:W2:Y:S02]  /*26f70*/  SYNCS.PHASECHK.TRANS64.TRYWAIT P1, [R5+URZ+0x38850], R4 ;  /* 0x03885004050075a7 */ /* 0x0022a4000802017f */
[----:B--2---:R-:W-:Y:S05]  /*26f80*/  @!P1 NANOSLEEP.SYNCS 0x989680 ;  /* 0x009896800000995d */ /* 0x004fea0003900000 */
[----:B------:R-:W2:Y:S02]  /*26f90*/  @!P1 SYNCS.PHASECHK.TRANS64 P1, [R5+URZ+0x38850], R4 ;  /* 0x03885004050095a7 */ /* 0x000ea4000802007f */
[----:B--2---:R-:W-:Y:S05]  /*26fa0*/  @!P1 BRA `(.L_x_492) ;  /* 0xfffffffc00f09947 */ /* 0x004fea000383ffff */
[----:B------:R-:W-:Y:S05]  /*26fb0*/  BRA `(.L_x_489) ;  /* 0xffffff0c008c7947 */ /* 0x000fea000383ffff */
.L_x_498:
[----:B-1----:R1:W2:Y:S02]  /*26fc0*/  SYNCS.PHASECHK.TRANS64.TRYWAIT P1, [R9+URZ+0x38850], R0 ;  /* 0x03885000090075a7 */ /* 0x0022a4000802017f */
[----:B--2---:R-:W-:Y:S05]  /*26fd0*/  @!P1 NANOSLEEP.SYNCS 0x989680 ;  /* 0x009896800000995d */ /* 0x004fea0003900000 */
[----:B------:R-:W2:Y:S02]  /*26fe0*/  @!P1 SYNCS.PHASECHK.TRANS64 P1, [R9+URZ+0x38850], R0 ;  /* 0x03885000090095a7 */ /* 0x000ea4000802007f */
[----:B--2---:R-:W-:Y:S05]  /*26ff0*/  @!P1 BRA `(.L_x_498) ;  /* 0xfffffffc00f09947 */ /* 0x004fea000383ffff */
[----:B------:R-:W-:Y:S05]  /*27000*/  BRA `(.L_x_497) ;  /* 0xffffff34006c7947 */ /* 0x000fea000383ffff */
.L_x_502:
[----:B------:R-:W-:Y:S02]  /*27010*/  SEL R28, R27, R34, P0 ;  /* 0x000000221b1c7207 */ /* 0x000fe40000000000 */
[----:B------:R-:W-:Y:S02]  /*27020*/  SEL R30, R34, R27, P0 ;  /* 0x0000001b221e7207 */ /* 0x000fe40000000000 */
[----:B------:R-:W-:Y:S02]  /*27030*/  SEL R32, R29, R38, P0 ;  /* 0x000000261d207207 */ /* 0x000fe40000000000 */
[----:B------:R-:W-:Y:S02]  /*27040*/  SEL R34, R38, R29, P0 ;  /* 0x0000001d26227207 */ /* 0x000fe40000000000 */
[----:B------:R-:W-:Y:S02]  /*27050*/  SEL R36, R44, R39, P0 ;  /* 0x000000272c247207 */ /* 0x000fe40000000000 */
[----:B------:R-:W-:-:S02]  /*27060*/  SEL R38, R39, R44, P0 ;  /* 0x0000002c27267207 */ /* 0x000fc40000000000 */
[----:B------:R-:W-:Y:S02]  /*27070*/  SEL R44, R60, R119, P0 ;  /* 0x000000773c2c7207 */ /* 0x000fe40000000000 */
[----:B------:R-:W-:Y:S02]  /*27080*/  SEL R46, R119, R60, P0 ;  /* 0x0000003c772e7207 */ /* 0x000fe40000000000 */
[----:B------:R-:W-:Y:S02]  /*27090*/  SEL R24, R15, R26, P0 ;  /* 0x0000001a0f187207 */ /* 0x000fe40000000000 */
[----:B------:R-:W-:Y:S02]  /*270a0*/  SEL R60, R92, R141, P0 ;  /* 0x0000008d5c3c7207 */ /* 0x000fe40000000000 */
[----:B------:R-:W-:Y:S02]  /*270b0*/  SEL R62, R141, R92, P0 ;  /* 0x0000005c8d3e7207 */ /* 0x000fe40000000000 */
[----:B------:R-:W-:Y:S01]  /*270c0*/  SEL R26, R26, R15, P0 ;  /* 0x0000000f1a1a7207 */ /* 0x000fe20000000000 */
[----:B------:R-:W-:Y:S01]  /*270d0*/  IMAD.MOV.U32 R15, RZ, RZ, -0x1 ;  /* 0xffffffffff0f7424 */ /* 0x000fe200078e00ff */
[----:B------:R-:W-:-:S02]  /*270e0*/  SEL R90, R11, R12, P0 ;  /* 0x0000000c0b5a7207 */ /* 0x000fc40000000000 */
[----:B------:R-:W-:Y:S01]  /*270f0*/  SEL R92, R12, R11, P0 ;  /* 0x0000000b0c5c7207 */ /* 0x000fe20000000000 */
[----:B------:R-:W-:Y:S01]  /*27100*/  IMAD.MOV.U32 R12, RZ, RZ, R3 ;  /* 0x000000ffff0c7224 */ /* 0x000fe200078e0003 */
[----:B------:R-:W-:Y:S02]  /*27110*/  MOV R11, 0x1c1f ;  /* 0x00001c1f000b7802 */ /* 0x000fe40000000f00 */
[----:B------:R-:W-:Y:S02]  /*27120*/  SEL R94, R14, R31, P0 ;  /* 0x0000001f0e5e7207 */ /* 0x000fe40000000000 */
[----:B------:R-:W-:-:S07]  /*27130*/  SEL R96, R31, R14, P0 ;  /* 0x0000000e1f607207 */ /* 0x000fce0000000000 */
[----:B0-----:R-:W-:Y:S05]  /*27140*/  WARPSYNC.COLLECTIVE R15, `(.L_x_680) ;  /* 0x000000000f087348 */ /* 0x001fea0003c00000 */
[----:B------:R1:W2:Y:S02]  /*27150*/  SHFL.IDX P6, R14, R13, R12, R11 ;  /* 0x0000000c0d0e7389 */ /* 0x0002a400000c000b */
[----:B012---:R-:W-:Y:S01]  /*27160*/  ENDCOLLECTIVE ;  /* 0x000000000000791b */ /* 0x007fe20003800000 */
.L_x_680:
        /* <DEDUP_REMOVED lines=10> */
[----:B------:R-:W-:Y:S02]  /*27210*/  LOP3.LUT R9, R3, 0x2, RZ, 0x3c, !PT ;  /* 0x0000000203097812 */ /* 0x000fe400078e3cff */
[----:B------:R-:W-:Y:S01]  /*27220*/  MOV R13, R4 ;  /* 0x00000004000d7202 */ /* 0x000fe20000000f00 */
[----:B------:R-:W-:Y:S01]  /*27230*/  IMAD.MOV.U32 R7, RZ, RZ, R14 ;  /* 0x000000ffff077224 */ /* 0x000fe200078e000e */
[----:B------:R-:W-:Y:S01]  /*27240*/  SEL R10, R20, R115, P0 ;  /* 0x00000073140a7207 */ /* 0x000fe20000000000 */
[----:B------:R-:W-:Y:S01]  /*27250*/  IMAD.MOV.U32 R12, RZ, RZ, R9 ;  /* 0x000000ffff0c7224 */ /* 0x000fe200078e0009 */
[----:B------:R-:W-:-:S02]  /*27260*/  SEL R20, R115, R20, P0 ;  /* 0x0000001473147207 */ /* 0x000fc40000000000 */
[----:B------:R-:W-:-:S07]  /*27270*/  SEL R114, R21, R118, P0 ;  /* 0x0000007615727207 */ /* 0x000fce0000000000 */
[----:B------:R-:W-:Y:S05]  /*27280*/  WARPSYNC.COLLECTIVE R15, `(.L_x_681) ;  /* 0x000000000f087348 */ /* 0x000fea0003c00000 */
[----:B------:R0:W1:Y:S02]  /*27290*/  SHFL.IDX P6, R14, R13, R12, R11 ;  /* 0x0000000c0d0e7389 */ /* 0x00006400000c000b */
[----:B01----:R-:W-:Y:S01]  /*272a0*/  ENDCOLLECTIVE ;  /* 0x000000000000791b */ /* 0x003fe20003800000 */
.L_x_681:
[----:B------:R-:W-:Y:S02]  /*272b0*/  SEL R116, R118, R21, P0 ;  /* 0x0000001576747207 */ /* 0x000fe40000000000 */
[----:B------:R-:W-:Y:S02]  /*272c0*/  SEL R118, R25, R122, P0 ;  /* 0x0000007a19767207 */ /* 0x000fe40000000000 */
[----:B------:R-:W-:Y:S02]  /*272d0*/  SEL R120, R122, R25, P0 ;  /* 0x000000197a787207 */ /* 0x000fe40000000000 */
[----:B------:R-:W-:Y:S02]  /*272e0*/  SEL R122, R154, R33, P0 ;  /* 0x000000219a7a7207 */ /* 0x000fe40000000000 */
[----:B------:R-:W-:Y:S02]  /*272f0*/  SEL R124, R33, R154, P0 ;  /* 0x0000009a217c7207 */ /* 0x000fe40000000000 */
[----:B------:R-:W-:-:S02]  /*27300*/  SEL R78, R117, R128, P0 ;  /* 0x00000080754e7207 */ /* 0x000fc40000000000 */
[----:B------:R-:W-:Y:S01]  /*27310*/  SEL R80, R128, R117, P0 ;  /* 0x0000007580507207 */ /* 0x000fe20000000000 */
[----:B------:R-:W-:Y:S01]  /*27320*/  IMAD.MOV.U32 R12, RZ, RZ, R3 ;  /* 0x000000ffff0c7224 */ /* 0x000fe200078e0003 */
[----:B------:R-:W-:Y:S02]  /*27330*/  MOV R13, R10 ;  /* 0x0000000a000d7202 */ /* 0x000fe40000000f00 */
[----:B------:R-:W-:Y:S02]  /*27340*/  SEL R126, R35, R130, P0 ;  /* 0x00000082237e7207 */ /* 0x000fe40000000000 */
[----:B------:R-:W-:Y:S02]  /*27350*/  SEL R128, R130, R35, P0 ;  /* 0x0000002382807207 */ /* 0x000fe40000000000 */
[----:B------:R-:W-:Y:S02]  /*27360*/  SEL R52, R66, R133, P0 ;  /* 0x0000008542347207 */ /* 0x000fe40000000000 */
[----:B------:R-:W-:Y:S01]  /*27370*/  SEL R54, R133, R66, P0 ;  /* 0x0000004285367207 */ /* 0x000fe20000000000 */
[----:B------:R-:W-:Y:S01]  /*27380*/  IMAD.MOV.U32 R8, RZ, RZ, R14 ;  /* 0x000000ffff087224 */ /* 0x000fe200078e000e */
[----:B------:R-:W-:-:S07]  /*27390*/  SEL R64, R100, R145, P0 ;  /* 0x0000009164407207 */ /* 0x000fce0000000000 */
[----:B------:R-:W-:Y:S05]  /*273a0*/  WARPSYNC.COLLECTIVE R15, `(.L_x_682) ;  /* 0x000000000f087348 */ /* 0x000fea0003c00000 */
[----:B------:R0:W1:Y:S02]  /*273b0*/  SHFL.IDX P6, R14, R13, R12, R11 ;  /* 0x0000000c0d0e7389 */ /* 0x00006400000c000b */
[----:B01----:R-:W-:Y:S01]  /*273c0*/  ENDCOLLECTIVE ;  /* 0x000000000000791b */ /* 0x003fe20003800000 */
.L_x_682:
        /* <DEDUP_REMOVED lines=18> */
.L_x_683:
        /* <DEDUP_REMOVED lines=11> */
[----:B------:R-:W-:Y:S01]  /*275a0*/  SEL R4, R7, R8, P0 ;  /* 0x0000000807047207 */ /* 0x000fe20000000000 */
[----:B------:R-:W-:-:S07]  /*275b0*/  IMAD.MOV.U32 R21, RZ, RZ, R14 ;  /* 0x000000ffff157224 */ /* 0x000fce00078e000e */
[----:B------:R-:W-:Y:S05]  /*275c0*/  WARPSYNC.COLLECTIVE R15, `(.L_x_684) ;  /* 0x000000000f087348 */ /* 0x000fea0003c00000 */
[----:B------:R0:W1:Y:S02]  /*275d0*/  SHFL.IDX P6, R14, R13, R12, R11 ;  /* 0x0000000c0d0e7389 */ /* 0x00006400000c000b */
[----:B01----:R-:W-:Y:S01]  /*275e0*/  ENDCOLLECTIVE ;  /* 0x000000000000791b */ /* 0x003fe20003800000 */
.L_x_684:
[----:B------:R-:W-:Y:S01]  /*275f0*/  MOV R13, R26 ;  /* 0x0000001a000d7202 */ /* 0x000fe20000000f00 */
[----:B------:R-:W-:Y:S02]  /*27600*/  IMAD.MOV.U32 R12, RZ, RZ, R9 ;  /* 0x000000ffff0c7224 */ /* 0x000fe400078e0009 */
[----:B------:R-:W-:-:S07]  /*27610*/  IMAD.MOV.U32 R24, RZ, RZ, R14 ;  /* 0x000000ffff187224 */ /* 0x000fce00078e000e */
[----:B------:R-:W-:Y:S05]  /*27620*/  WARPSYNC.COLLECTIVE R15, `(.L_x_685) ;  /* 0x000000000f087348 */ /* 0x000fea0003c00000 */
[----:B------:R0:W1:Y:S02]  /*27630*/  SHFL.IDX P6, R14, R13, R12, R11 ;  /* 0x0000000c0d0e7389 */ /* 0x00006400000c000b */
[----:B01----:R-:W-:Y:S01]  /*27640*/  ENDCOLLECTIVE ;  /* 0x000000000000791b */ /* 0x003fe20003800000 */
.L_x_685:
[----:B------:R-:W-:Y:S01]  /*27650*/  MOV R13, R28 ;  /* 0x0000001c000d7202 */ /* 0x000fe20000000f00 */
[----:B------:R-:W-:Y:S02]  /*27660*/  IMAD.MOV.U32 R12, RZ, RZ, R3 ;  /* 0x000000ffff0c7224 */ /* 0x000fe400078e0003 */
[----:B------:R-:W-:-:S07]  /*27670*/  IMAD.MOV.U32 R25, RZ, RZ, R14 ;  /* 0x000000ffff197224 */ /* 0x000fce00078e000e */
[----:B------:R-:W-:Y:S05]  /*27680*/  WARPSYNC.COLLECTIVE R15, `(.L_x_686) ;  /* 0x000000000f087348 */ /* 0x000fea0003c00000 */
[----:B------:R0:W1:Y:S02]  /*27690*/  SHFL.IDX P6, R14, R13, R12, R11 ;  /* 0x0000000c0d0e7389 */ /* 0x00006400000c000b */
[----:B01----:R-:W-:Y:S01]  /*276a0*/  ENDCOLLECTIVE ;  /* 0x000000000000791b */ /* 0x003fe20003800000 */
.L_x_686:
[----:B------:R-:W-:Y:S01]  /*276b0*/  MOV R13, R30 ;  /* 0x0000001e000d7202 */ /* 0x000fe20000000f00 */
[----:B------:R-:W-:Y:S02]  /*276c0*/  IMAD.MOV.U32 R12, RZ, RZ, R9 ;  /* 0x000000ffff0c7224 */ /* 0x000fe400078e0009 */
[----:B------:R-:W-:-:S07]  /*276d0*/  IMAD.MOV.U32 R28, RZ, RZ, R14 ;  /* 0x000000ffff1c7224 */ /* 0x000fce00078e000e */
[----:B------:R-:W-:Y:S05]  /*276e0*/  WARPSYNC.COLLECTIVE R15, `(.L_x_687) ;  /* 0x000000000f087348 */ /* 0x000fea0003c00000 */
[----:B------:R0:W1:Y:S02]  /*276f0*/  SHFL.IDX P6, R14, R13, R12, R11 ;  /* 0x0000000c0d0e7389 */ /* 0x00006400000c000b */
[----:B01----:R-:W-:Y:S01]  /*27700*/  ENDCOLLECTIVE ;  /* 0x000000000000791b */ /* 0x003fe20003800000 */
.L_x_687:
[----:B------:R-:W-:Y:S01]  /*27710*/  MOV R13, R32 ;  /* 0x00000020000d7202 */ /* 0x000fe20000000f00 */
[----:B------:R-:W-:Y:S02]  /*27720*/  IMAD.MOV.U32 R12, RZ, RZ, R3 ;  /* 0x000000ffff0c7224 */ /* 0x000fe400078e0003 */
[----:B------:R-:W-:-:S07]  /*27730*/  IMAD.MOV.U32 R27, RZ, RZ, R14 ;  /* 0x000000ffff1b7224 */ /* 0x000fce00078e000e */
[----:B------:R-:W-:Y:S05]  /*27740*/  WARPSYNC.COLLECTIVE R15, `(.L_x_688) ;  /* 0x000000000f087348 */ /* 0x000fea0003c00000 */
[----:B------:R0:W1:Y:S02]  /*27750*/  SHFL.IDX P6, R14, R13, R12, R11 ;  /* 0x0000000c0d0e7389 */ /* 0x00006400000c000b */
[----:B01----:R-:W-:Y:S01]  /*27760*/  ENDCOLLECTIVE ;  /* 0x000000000000791b */ /* 0x003fe20003800000 */
.L_x_688:
[----:B------:R-:W-:Y:S02]  /*27770*/  SEL R26, R27, R28, P0 ;  /* 0x0000001c1b1a7207 */ /* 0x000fe40000000000 */
[----:B------:R-:W-:Y:S01]  /*27780*/  MOV R13, R34 ;  /* 0x00000022000d7202 */ /* 0x000fe20000000f00 */
[----:B------:R-:W-:Y:S02]  /*27790*/  IMAD.MOV.U32 R12, RZ, RZ, R9 ;  /* 0x000000ffff0c7224 */ /* 0x000fe400078e0009 */
[----:B------:R-:W-:-:S07]  /*277a0*/  IMAD.MOV.U32 R32, RZ, RZ, R14 ;  /* 0x000000ffff207224 */ /* 0x000fce00078e000e */
[----:B------:R-:W-:Y:S05]  /*277b0*/  WARPSYNC.COLLECTIVE R15, `(.L_x_689) ;  /* 0x000000000f087348 */ /* 0x000fea0003c00000 */
[----:B------:R0:W1:Y:S02]  /*277c0*/  SHFL.IDX P6, R14, R13, R12, R11 ;  /* 0x0000000c0d0e7389 */ /* 0x00006400000c000b */
[----:B01----:R-:W-:Y:S01]  /*277d0*/  ENDCOLLECTIVE ;  /* 0x000000000000791b */ /* 0x003fe20003800000 */
.L_x_689:
[----:B------:R-:W-:Y:S01]  /*277e0*/  MOV R13, R36 ;  /* 0x00000024000d7202 */ /* 0x000fe20000000f00 */
[----:B------:R-:W-:Y:S02]  /*277f0*/  IMAD.MOV.U32 R12, RZ, RZ, R3 ;  /* 0x000000ffff0c7224 */ /* 0x000fe400078e0003 */
[----:B------:R-:W-:-:S07]  /*27800*/  IMAD.MOV.U32 R29, RZ, RZ, R14 ;  /* 0x000000ffff1d7224 */ /* 0x000fce00078e000e */
[----:B------:R-:W-:Y:S05]  /*27810*/  WARPSYNC.COLLECTIVE R15, `(.L_x_690) ;  /* 0x000000000f087348 */ /* 0x000fea0003c00000 */
[----:B------:R0:W1:Y:S02]  /*27820*/  SHFL.IDX P6, R14, R13, R12, R11 ;  /* 0x0000000c0d0e7389 */ /* 0x00006400000c000b */
[----:B01----:R-:W-:Y:S01]  /*27830*/  ENDCOLLECTIVE ;  /* 0x000000000000791b */ /* 0x003fe20003800000 */
.L_x_690:
[----:B------:R-:W-:Y:S02]  /*27840*/  SEL R30, R29, R32, P0 ;  /* 0x000000201d1e7207 */ /* 0x000fe40000000000 */
[----:B------:R-:W-:Y:S01]  /*27850*/  MOV R13, R38 ;  /* 0x00000026000d7202 */ /* 0x000fe20000000f00 */
[----:B------:R-:W-:Y:S02]  /*27860*/  IMAD.MOV.U32 R12, RZ, RZ, R9 ;  /* 0x000000ffff0c7224 */ /* 0x000fe400078e0009 */
[----:B------:R-:W-:-:S07]  /*27870*/  IMAD.MOV.U32 R36, RZ, RZ, R14 ;  /* 0x000000ffff247224 */ /* 0x000fce00078e000e */
[----:B------:R-:W-:Y:S05]  /*27880*/  WARPSYNC.COLLECTIVE R15, `(.L_x_691) ;  /* 0x000000000f087348 */ /* 0x000fea0003c00000 */
[----:B------:R0:W1:Y:S02]  /*27890*/  SHFL.IDX P6, R14, R13, R12, R11 ;  /* 0x0000000c0d0e7389 */ /* 0x00006400000c000b */
[----:B01----:R-:W-:Y:S01]  /*278a0*/  ENDCOLLECTIVE ;  /* 0x000000000000791b */ /* 0x003fe20003800000 */
.L_x_691:
[----:B------:R-:W-:Y:S01]  /*278b0*/  MOV R13, R40 ;  /* 0x00000028000d7202 */ /* 0x000fe20000000f00 */
[----:B------:R-:W-:Y:S02]  /*278c0*/  IMAD.MOV.U32 R12, RZ, RZ, R3 ;  /* 0x000000ffff0c7224 */ /* 0x000fe400078e0003 */
[----:B------:R-:W-:-:S07]  /*278d0*/  IMAD.MOV.U32 R31, RZ, RZ, R14 ;  /* 0x000000ffff1f7224 */ /* 0x000fce00078e000e */
[----:B------:R-:W-:Y:S05]  /*278e0*/  WARPSYNC.COLLECTIVE R15, `(.L_x_692) ;  /* 0x000000000f087348 */ /* 0x000fea0003c00000 */
[----:B------:R0:W1:Y:S02]  /*278f0*/  SHFL.IDX P6, R14, R13, R12, R11 ;  /* 0x0000000c0d0e7389 */ /* 0x00006400000c000b */
[----:B01----:R-:W-:Y:S01]  /*27900*/  ENDCOLLECTIVE ;  /* 0x000000000000791b */ /* 0x003fe20003800000 */
.L_x_692:
[----:B------:R-:W-:Y:S02]  /*27910*/  SEL R34, R31, R36, P0 ;  /* 0x000000241f227207 */ /* 0x000fe40000000000 */
[----:B------:R-:W-:Y:S01]  /*27920*/  MOV R13, R42 ;  /* 0x0000002a000d7202 */ /* 0x000fe20000000f00 */
[----:B------:R-:W-:Y:S02]  /*27930*/  IMAD.MOV.U32 R12, RZ, RZ, R9 ;  /* 0x000000ffff0c7224 */ /* 0x000fe400078e0009 */
[----:B------:R-:W-:-:S07]  /*27940*/  IMAD.MOV.U32 R40, RZ, RZ, R14 ;  /* 0x000000ffff287224 */ /* 0x000fce00078e000e */
[----:B------:R-:W-:Y:S05]  /*27950*/  WARPSYNC.COLLECTIVE R15, `(.L_x_693) ;  /* 0x000000000f087348 */ /* 0x000fea0003c00000 */
[----:B------:R0:W1:Y:S02]  /*27960*/  SHFL.IDX P6, R14, R13, R12, R11 ;  /* 0x0000000c0d0e7389 */ /* 0x00006400000c000b */
[----:B01----:R-:W-:Y:S01]  /*27970*/  ENDCOLLECTIVE ;  /* 0x000000000000791b */ /* 0x003fe20003800000 */
.L_x_693:
[----:B------:R-:W-:Y:S01]  /*27980*/  MOV R13, R44 ;  /* 0x0000002c000d7202 */ /* 0x000fe20000000f00 */
[----:B------:R-:W-:Y:S02]  /*27990*/  IMAD.MOV.U32 R12, RZ, RZ, R3 ;  /* 0x000000ffff0c7224 */ /* 0x000fe400078e0003 */
[----:B------:R-:W-:-:S07]  /*279a0*/  IMAD.MOV.U32 R33, RZ, RZ, R14 ;  /* 0x000000ffff217224 */ /* 0x000fce00078e000e */
[----:B------:R-:W-:Y:S05]  /*279b0*/  WARPSYNC.COLLECTIVE R15, `(.L_x_694) ;  /* 0x000000000f087348 */ /* 0x000fea0003c00000 */
[----:B------:R0:W1:Y:S02]  /*279c0*/  SHFL.IDX P6, R14, R13, R12, R11 ;  /* 0x0000000c0d0e7389 */ /* 0x00006400000c000b */
[----:B01----:R-:W-:Y:S01]  /*279d0*/  ENDCOLLECTIVE ;  /* 0x000000000000791b */ /* 0x003fe20003800000 */
.L_x_694:
[----:B------:R-:W-:Y:S02]  /*279e0*/  SEL R38, R33, R40, P0 ;  /* 0x0000002821267207 */ /* 0x000fe40000000000 */
[----:B------:R-:W-:Y:S01]  /*279f0*/  MOV R13, R46 ;  /* 0x0000002e000d7202 */ /* 0x000fe20000000f00 */
[----:B------:R-:W-:Y:S02]  /*27a00*/  IMAD.MOV.U32 R12, RZ, RZ, R9 ;  /* 0x000000ffff0c7224 */ /* 0x000fe400078e0009 */
[----:B------:R-:W-:-:S07]  /*27a10*/  IMAD.MOV.U32 R44, RZ, RZ, R14 ;  /* 0x000000ffff2c7224 */ /* 0x000fce00078e000e */
[----:B------:R-:W-:Y:S05]  /*27a20*/  WARPSYNC.COLLECTIVE R15, `(.L_x_695) ;  /* 0x000000000f087348 */ /* 0x000fea0003c00000 */
[----:B------:R0:W1:Y:S02]  /*27a30*/  SHFL.IDX P6, R14, R13, R12, R11 ;  /* 0x0000000c0d0e7389 */ /* 0x00006400000c000b */
[----:B01----:R-:W-:Y:S01]  /*27a40*/  ENDCOLLECTIVE ;  /* 0x000000000000791b */ /* 0x003fe20003800000 */
.L_x_695:
[----:B------:R-:W-:Y:S01]  /*27a50*/  MOV R13, R48 ;  /* 0x00000030000d7202 */ /* 0x000fe20000000f00 */
[----:B------:R-:W-:Y:S02]  /*27a60*/  IMAD.MOV.U32 R12, RZ, RZ, R3 ;  /* 0x000000ffff0c7224 */ /* 0x000fe400078e0003 */
[----:B------:R-:W-:-:S07]  /*27a70*/  IMAD.MOV.U32 R35, RZ, RZ, R14 ;  /* 0x000000ffff237224 */ /* 0x000fce00078e000e */
[----:B------:R-:W-:Y:S05]  /*27a80*/  WARPSYNC.COLLECTIVE R15, `(.L_x_696) ;  /* 0x000000000f087348 */ /* 0x000fea0003c00000 */
[----:B------:R0:W1:Y:S02]  /*27a90*/  SHFL.IDX P6, R14, R13, R12, R11 ;  /* 0x0000000c0d0e7389 */ /* 0x00006400000c000b */
[----:B01----:R-:W-:Y:S01]  /*27aa0*/  ENDCOLLECTIVE ;  /* 0x000000000000791b */ /* 0x003fe20003800000 */
.L_x_696:
[----:B------:R-:W-:Y:S02]  /*27ab0*/  SEL R42, R35, R44, P0 ;  /* 0x0000002c232a7207 */ /* 0x000fe40000000000 */
[----:B------:R-:W-:Y:S01]  /*27ac0*/  MOV R13, R50 ;  /* 0x00000032000d7202 */ /* 0x000fe20000000f00 */
[----:B------:R-:W-:Y:S02]  /*27ad0*/  IMAD.MOV.U32 R12, RZ, RZ, R9 ;  /* 0x000000ffff0c7224 */ /* 0x000fe400078e0009 */
[----:B------:R-:W-:-:S07]  /*27ae0*/  IMAD.MOV.U32 R48, RZ, RZ, R14 ;  /* 0x000000ffff307224 */ /* 0x000fce00078e000e */
[----:B------:R-:W-:Y:S05]  /*27af0*/  WARPSYNC.COLLECTIVE R15, `(.L_x_697) ;  /* 0x000000000f087348 */ /* 0x000fea0003c00000 */
[----:B------:R0:W1:Y:S02]  /*27b00*/  SHFL.IDX P6, R14, R13, R12, R11 ;  /* 0x0000000c0d0e7389 */ /* 0x00006400000c000b */
[----:B01----:R-:W-:Y:S01]  /*27b10*/  ENDCOLLECTIVE ;  /* 0x000000000000791b */ /* 0x003fe20003800000 */
.L_x_697:
[----:B------:R-:W-:Y:S01]  /*27b20*/  MOV R13, R52 ;  /* 0x00000034000d7202 */ /* 0x000fe20000000f00 */
[----:B------:R-:W-:Y:S02]  /*27b30*/  IMAD.MOV.U32 R12, RZ, RZ, R3 ;  /* 0x000000ffff0c7224 */ /* 0x000fe400078e0003 */
[----:B------:R-:W-:-:S07]  /*27b40*/  IMAD.MOV.U32 R37, RZ, RZ, R14 ;  /* 0x000000ffff257224 */ /* 0x000fce00078e000e */
[----:B------:R-:W-:Y:S05]  /*27b50*/  WARPSYNC.COLLECTIVE R15, `(.L_x_698) ;  /* 0x000000000f087348 */ /* 0x000fea0003c00000 */
[----:B------:R0:W1:Y:S02]  /*27b60*/  SHFL.IDX P6, R14, R13, R12, R11 ;  /* 0x0000000c0d0e7389 */ /* 0x00006400000c000b */
[----:B01----:R-:W-:Y:S01]  /*27b70*/  ENDCOLLECTIVE ;  /* 0x000000000000791b */ /* 0x003fe20003800000 */
.L_x_698:
[----:B------:R-:W-:Y:S02]  /*27b80*/  SEL R46, R37, R48, P0 ;  /* 0x00000030252e7207 */ /* 0x000fe40000000000 */
[----:B------:R-:W-:Y:S01]  /*27b90*/  MOV R13, R54 ;  /* 0x00000036000d7202 */ /* 0x000fe20000000f00 */
[----:B------:R-:W-:Y:S02]  /*27ba0*/  IMAD.MOV.U32 R12, RZ, RZ, R9 ;  /* 0x000000ffff0c7224 */ /* 0x000fe400078e0009 */
[----:B------:R-:W-:-:S07]  /*27bb0*/  IMAD.MOV.U32 R52, RZ, RZ, R14 ;  /* 0x000000ffff347224 */ /* 0x000fce00078e000e */
[----:B------:R-:W-:Y:S05]  /*27bc0*/  WARPSYNC.COLLECTIVE R15, `(.L_x_699) ;  /* 0x000000000f087348 */ /* 0x000fea0003c00000 */
[----:B------:R0:W1:Y:S02]  /*27bd0*/  SHFL.IDX P6, R14, R13, R12, R11 ;  /* 0x0000000c0d0e7389 */ /* 0x00006400000c000b */
[----:B01----:R-:W-:Y:S01]  /*27be0*/  ENDCOLLECTIVE ;  /* 0x000000000000791b */ /* 0x003fe20003800000 */
.L_x_699:
[----:B------:R-:W-:Y:S01]  /*27bf0*/  MOV R13, R56 ;  /* 0x00000038000d7202 */ /* 0x000fe20000000f00 */
[----:B------:R-:W-:Y:S02]  /*27c00*/  IMAD.MOV.U32 R12, RZ, RZ, R3 ;  /* 0x000000ffff0c7224 */ /* 0x000fe400078e0003 */
[----:B------:R-:W-:-:S07]  /*27c10*/  IMAD.MOV.U32 R39, RZ, RZ, R14 ;  /* 0x000000ffff277224 */ /* 0x000fce00078e000e */
[----:B------:R-:W-:Y:S05]  /*27c20*/  WARPSYNC.COLLECTIVE R15, `(.L_x_700) ;  /* 0x000000000f087348 */ /* 0x000fea0003c00000 */
[----:B------:R0:W1:Y:S02]  /*27c30*/  SHFL.IDX P6, R14, R13, R12, R11 ;  /* 0x0000000c0d0e7389 */ /* 0x00006400000c000b */
[----:B01----:R-:W-:Y:S01]  /*27c40*/  ENDCOLLECTIVE ;  /* 0x000000000000791b */ /* 0x003fe20003800000 */
.L_x_700:
[----:B------:R-:W-:Y:S02]  /*27c50*/  SEL R50, R39, R52, P0 ;  /* 0x0000003427327207 */ /* 0x000fe40000000000 */
[----:B------:R-:W-:Y:S01]  /*27c60*/  MOV R13, R58 ;  /* 0x0000003a000d7202 */ /* 0x000fe20000000f00 */
[----:B------:R-:W-:Y:S02]  /*27c70*/  IMAD.MOV.U32 R12, RZ, RZ, R9 ;  /* 0x000000ffff0c7224 */ /* 0x000fe400078e0009 */
[----:B------:R-:W-:-:S07]  /*27c80*/  IMAD.MOV.U32 R56, RZ, RZ, R14 ;  /* 0x000000ffff387224 */ /* 0x000fce00078e000e */
[----:B------:R-:W-:Y:S05]  /*27c90*/  WARPSYNC.COLLECTIVE R15, `(.L_x_701) ;  /* 0x000000000f087348 */ /* 0x000fea0003c00000 */
[----:B------:R0:W1:Y:S02]  /*27ca0*/  SHFL.IDX P6, R14, R13, R12, R11 ;  /* 0x0000000c0d0e7389 */ /* 0x00006400000c000b */
[----:B01----:R-:W-:Y:S01]  /*27cb0*/  ENDCOLLECTIVE ;  /* 0x000000000000791b */ /* 0x003fe20003800000 */
.L_x_701:
[----:B------:R-:W-:Y:S01]  /*27cc0*/  MOV R13, R60 ;  /* 0x0000003c000d7202 */ /* 0x000fe20000000f00 */
[----:B------:R-:W-:Y:S02]  /*27cd0*/  IMAD.MOV.U32 R12, RZ, RZ, R3 ;  /* 0x000000ffff0c7224 */ /* 0x000fe400078e0003 */
[----:B------:R-:W-:-:S07]  /*27ce0*/  IMAD.MOV.U32 R41, RZ, RZ, R14 ;  /* 0x000000ffff297224 */ /* 0x000fce00078e000e */
[----:B------:R-:W-:Y:S05]  /*27cf0*/  WARPSYNC.COLLECTIVE R15, `(.L_x_702) ;  /* 0x000000000f087348 */ /* 0x000fea0003c00000 */
[----:B------:R0:W1:Y:S02]  /*27d00*/  SHFL.IDX P6, R14, R13, R12, R11 ;  /* 0x0000000c0d0e7389 */ /* 0x00006400000c000b */
[----:B01----:R-:W-:Y:S01]  /*27d10*/  ENDCOLLECTIVE ;  /* 0x000000000000791b */ /* 0x003fe20003800000 */
.L_x_702:
[----:B------:R-:W-:Y:S02]  /*27d20*/  SEL R54, R41, R56, P0 ;  /* 0x0000003829367207 */ /* 0x000fe40000000000 */
[----:B------:R-:W-:Y:S01]  /*27d30*/  MOV R13, R62 ;  /* 0x0000003e000d7202 */ /* 0x000fe20000000f00 */
[----:B------:R-:W-:Y:S02]  /*27d40*/  IMAD.MOV.U32 R12, RZ, RZ, R9 ;  /* 0x000000ffff0c7224 */ /* 0x000fe400078e0009 */
[----:B------:R-:W-:-:S07]  /*27d50*/  IMAD.MOV.U32 R60, RZ, RZ, R14 ;  /* 0x000000ffff3c7224 */ /* 0x000fce00078e000e */
[----:B------:R-:W-:Y:S05]  /*27d60*/  WARPSYNC.COLLECTIVE R15, `(.L_x_703) ;  /* 0x000000000f087348 */ /* 0x000fea0003c00000 */
[----:B------:R0:W1:Y:S02]  /*27d70*/  SHFL.IDX P6, R14, R13, R12, R11 ;  /* 0x0000000c0d0e7389 */ /* 0x00006400000c000b */
[----:B01----:R-:W-:Y:S01]  /*27d80*/  ENDCOLLECTIVE ;  /* 0x000000000000791b */ /* 0x003fe20003800000 */
.L_x_703:
[----:B------:R-:W-:Y:S01]  /*27d90*/  MOV R13, R64 ;  /* 0x00000040000d7202 */ /* 0x000fe20000000f00 */
[----:B------:R-:W-:Y:S02]  /*27da0*/  IMAD.MOV.U32 R12, RZ, RZ, R3 ;  /* 0x000000ffff0c7224 */ /* 0x000fe400078e0003 */
[----:B------:R-:W-:-:S07]  /*27db0*/  IMAD.MOV.U32 R43, RZ, RZ, R14 ;  /* 0x000000ffff2b7224 */ /* 0x000fce00078e000e */
[----:B------:R-:W-:Y:S05]  /*27dc0*/  WARPSYNC.COLLECTIVE R15, `(.L_x_704) ;  /* 0x000000000f087348 */ /* 0x000fea0003c00000 */
[----:B------:R0:W1:Y:S02]  /*27dd0*/  SHFL.IDX P6, R14, R13, R12, R11 ;  /* 0x0000000c0d0e7389 */ /* 0x00006400000c000b */
[----:B01----:R-:W-:Y:S01]  /*27de0*/  ENDCOLLECTIVE ;  /* 0x000000000000791b */ /* 0x003fe20003800000 */
.L_x_704:
[----:B------:R-:W-:Y:S02]  /*27df0*/  SEL R58, R43, R60, P0 ;  /* 0x0000003c2b3a7207 */ /* 0x000fe40000000000 */
[----:B------:R-:W-:Y:S01]  /*27e00*/  MOV R13, R66 ;  /* 0x00000042000d7202 */ /* 0x000fe20000000f00 */
[----:B------:R-:W-:Y:S02]  /*27e10*/  IMAD.MOV.U32 R12, RZ, RZ, R9 ;  /* 0x000000ffff0c7224 */ /* 0x000fe400078e0009 */
[----:B------:R-:W-:-:S07]  /*27e20*/  IMAD.MOV.U32 R64, RZ, RZ, R14 ;  /* 0x000000ffff407224 */ /* 0x000fce00078e000e */
[----:B------:R-:W-:Y:S05]  /*27e30*/  WARPSYNC.COLLECTIVE R15, `(.L_x_705) ;  /* 0x000000000f087348 */ /* 0x000fea0003c00000 */
[----:B------:R0:W1:Y:S02]  /*27e40*/  SHFL.IDX P6, R14, R13, R12, R11 ;  /* 0x0000000c0d0e7389 */ /* 0x00006400000c000b */
[----:B01----:R-:W-:Y:S01]  /*27e50*/  ENDCOLLECTIVE ;  /* 0x000000000000791b */ /* 0x003fe20003800000 */
.L_x_705:
[----:B------:R-:W-:Y:S01]  /*27e60*/  MOV R13, R68 ;  /* 0x00000044000d7202 */ /* 0x000fe20000000f00 */
[----:B------:R-:W-:Y:S02]  /*27e70*/  IMAD.MOV.U32 R12, RZ, RZ, R3 ;  /* 0x000000ffff0c7224 */ /* 0x000fe400078e0003 */
[----:B------:R-:W-:-:S07]  /*27e80*/  IMAD.MOV.U32 R45, RZ, RZ, R14 ;  /* 0x000000ffff2d7224 */ /* 0x000fce00078e000e */
[----:B------:R-:W-:Y:S05]  /*27e90*/  WARPSYNC.COLLECTIVE R15, `(.L_x_706) ;  /* 0x000000000f087348 */ /* 0x000fea0003c00000 */
[----:B------:R0:W1:Y:S02]  /*27ea0*/  SHFL.IDX P6, R14, R13, R12, R11 ;  /* 0x0000000c0d0e7389 */ /* 0x00006400000c000b */
[----:B01----:R-:W-:Y:S01]  /*27eb0*/  ENDCOLLECTIVE ;  /* 0x000000000000791b */ /* 0x003fe20003800000 */
.L_x_706:
[----:B------:R-:W-:Y:S02]  /*27ec0*/  SEL R62, R45, R64, P0 ;  /* 0x000000402d3e7207 */ /* 0x000fe40000000000 */
[----:B------:R-:W-:Y:S01]  /*27ed0*/  MOV R13, R70 ;  /* 0x00000046000d7202 */ /* 0x000fe20000000f00 */
[----:B------:R-:W-:Y:S02]  /*27ee0*/  IMAD.MOV.U32 R12, RZ, RZ, R9 ;  /* 0x000000ffff0c7224 */ /* 0x000fe400078e0009 */
[----:B------:R-:W-:-:S07]  /*27ef0*/  IMAD.MOV.U32 R68, RZ, RZ, R14 ;  /* 0x000000ffff447224 */ /* 0x000fce00078e000e */
[----:B------:R-:W-:Y:S05]  /*27f00*/  WARPSYNC.COLLECTIVE R15, `(.L_x_707) ;  /* 0x000000000f087348 */ /* 0x000fea0003c00000 */
[----:B------:R0:W1:Y:S02]  /*27f10*/  SHFL.IDX P6, R14, R13, R12, R11 ;  /* 0x0000000c0d0e7389 */ /* 0x00006400000c000b */
[----:B01----:R-:W-:Y:S01]  /*27f20*/  ENDCOLLECTIVE ;  /* 0x000000000000791b */ /* 0x003fe20003800000 */
.L_x_707:
[----:B------:R-:W-:Y:S01]  /*27f30*/  MOV R13, R72 ;  /* 0x00000048000d7202 */ /* 0x000fe20000000f00 */
[----:B------:R-:W-:Y:S02]  /*27f40*/  IMAD.MOV.U32 R12, RZ, RZ, R3 ;  /* 0x000000ffff0c7224 */ /* 0x000fe400078e0003 */
[----:B------:R-:W-:-:S07]  /*27f50*/  IMAD.MOV.U32 R47, RZ, RZ, R14 ;  /* 0x000000ffff2f7224 */ /* 0x000fce00078e000e */
[----:B------:R-:W-:Y:S05]  /*27f60*/  WARPSYNC.COLLECTIVE R15, `(.L_x_708) ;  /* 0x000000000f087348 */ /* 0x000fea0003c00000 */
[----:B------:R0:W1:Y:S02]  /*27f70*/  SHFL.IDX P6, R14, R13, R12, R11 ;  /* 0x0000000c0d0e7389 */ /* 0x00006400000c000b */
[----:B01----:R-:W-:Y:S01]  /*27f80*/  ENDCOLLECTIVE ;  /* 0x000000000000791b */ /* 0x003fe20003800000 */
.L_x_708:
[----:B------:R-:W-:Y:S02]  /*27f90*/  SEL R66, R47, R68, P0 ;  /* 0x000000442f427207 */ /* 0x000fe40000000000 */
[----:B------:R-:W-:Y:S01]  /*27fa0*/  MOV R13, R74 ;  /* 0x0000004a000d7202 */ /* 0x000fe20000000f00 */
[----:B------:R-:W-:Y:S02]  /*27fb0*/  IMAD.MOV.U32 R12, RZ, RZ, R9 ;  /* 0x000000ffff0c7224 */ /* 0x000fe400078e0009 */
[----:B------:R-:W-:-:S07]  /*27fc0*/  IMAD.MOV.U32 R72, RZ, RZ, R14 ;  /* 0x000000ffff487224 */ /* 0x000fce00078e000e */
[----:B------:R-:W-:Y:S05]  /*27fd0*/  WARPSYNC.COLLECTIVE R15, `(.L_x_709) ;  /* 0x000000000f087348 */ /* 0x000fea0003c00000 */
[----:B------:R0:W1:Y:S02]  /*27fe0*/  SHFL.IDX P6, R14, R13, R12, R11 ;  /* 0x0000000c0d0e7389 */ /* 0x00006400000c000b */
[----:B01----:R-:W-:Y:S01]  /*27ff0*/  ENDCOLLECTIVE ;  /* 0x000000000000791b */ /* 0x003fe20003800000 */
.L_x_709:
[----:B------:R-:W-:Y:S01]  /*28000*/  MOV R13, R78 ;  /* 0x0000004e000d7202 */ /* 0x000fe20000000f00 */
[----:B------:R-:W-:Y:S02]  /*28010*/  IMAD.MOV.U32 R12, RZ, RZ, R3 ;  /* 0x000000ffff0c7224 */ /* 0x000fe400078e0003 */
[----:B------:R-:W-:-:S07]  /*28020*/  IMAD.MOV.U32 R49, RZ, RZ, R14 ;  /* 0x000000ffff317224 */ /* 0x000fce00078e000e */
[----:B------:R-:W-:Y:S05]  /*28030*/  WARPSYNC.COLLECTIVE R15, `(.L_x_710) ;  /* 0x000000000f087348 */ /* 0x000fea0003c00000 */
[----:B------:R0:W1:Y:S02]  /*28040*/  SHFL.IDX P6, R14, R13, R12, R11 ;  /* 0x0000000c0d0e7389 */ /* 0x00006400000c000b */
[----:B01----:R-:W-:Y:S01]  /*28050*/  ENDCOLLECTIVE ;  /* 0x000000000000791b */ /* 0x003fe20003800000 */
.L_x_710:
[----:B------:R-:W-:Y:S02]  /*28060*/  SEL R70, R49, R72, P0 ;  /* 0x0000004831467207 */ /* 0x000fe40000000000 */
[----:B------:R-:W-:Y:S01]  /*28070*/  MOV R13, R80 ;  /* 0x00000050000d7202 */ /* 0x000fe20000000f00 */
[----:B------:R-:W-:Y:S02]  /*28080*/  IMAD.MOV.U32 R12, RZ, RZ, R9 ;  /* 0x000000ffff0c7224 */ /* 0x000fe400078e0009 */
[----:B------:R-:W-:-:S07]  /*28090*/  IMAD.MOV.U32 R78, RZ, RZ, R14 ;  /* 0x000000ffff4e7224 */ /* 0x000fce00078e000e */
[----:B------:R-:W-:Y:S05]  /*280a0*/  WARPSYNC.COLLECTIVE R15, `(.L_x_711) ;  /* 0x000000000f087348 */ /* 0x000fea0003c00000 */
[----:B------:R0:W1:Y:S02]  /*280b0*/  SHFL.IDX P6, R14, R13, R12, R11 ;  /* 0x0000000c0d0e7389 */ /* 0x00006400000c000b */
[----:B01----:R-:W-:Y:S01]  /*280c0*/  ENDCOLLECTIVE ;  /* 0x000000000000791b */ /* 0x003fe20003800000 */
.L_x_711:
[----:B------:R-:W-:Y:S01]  /*280d0*/  MOV R13, R82 ;  /* 0x00000052000d7202 */ /* 0x000fe20000000f00 */
[----:B------:R-:W-:Y:S02]  /*280e0*/  IMAD.MOV.U32 R12, RZ, RZ, R3 ;  /* 0x000000ffff0c7224 */ /* 0x000fe400078e0003 */
[----:B------:R-:W-:-:S07]  /*280f0*/  IMAD.MOV.U32 R51, RZ, RZ, R14 ;  /* 0x000000ffff337224 */ /* 0x000fce00078e000e */
[----:B------:R-:W-:Y:S05]  /*28100*/  WARPSYNC.COLLECTIVE R15, `(.L_x_712) ;  /* 0x000000000f087348 */ /* 0x000fea0003c00000 */
[----:B------:R0:W1:Y:S02]  /*28110*/  SHFL.IDX P6, R14, R13, R12, R11 ;  /* 0x0000000c0d0e7389 */ /* 0x00006400000c000b */
[----:B01----:R-:W-:Y:S01]  /*28120*/  ENDCOLLECTIVE ;  /* 0x000000000000791b */ /* 0x003fe20003800000 */
.L_x_712:
[----:B------:R-:W-:Y:S02]  /*28130*/  SEL R74, R51, R78, P0 ;  /* 0x0000004e334a7207 */ /* 0x000fe40000000000 */
[----:B------:R-:W-:Y:S01]  /*28140*/  MOV R13, R84 ;  /* 0x00000054000d7202 */ /* 0x000fe20000000f00 */
[----:B------:R-:W-:Y:S02]  /*28150*/  IMAD.MOV.U32 R12, RZ, RZ, R9 ;  /* 0x000000ffff0c7224 */ /* 0x000fe400078e0009 */
[----:B------:R-:W-:-:S07]  /*28160*/  IMAD.MOV.U32 R82, RZ, RZ, R14 ;  /* 0x000000ffff527224 */ /* 0x000fce00078e000e */
[----:B------:R-:W-:Y:S05]  /*28170*/  WARPSYNC.COLLECTIVE R15, `(.L_x_713) ;  /* 0x000000000f087348 */ /* 0x000fea0003c00000 */
[----:B------:R0:W1:Y:S02]  /*28180*/  SHFL.IDX P6, R14, R13, R12, R11 ;  /* 0x0000000c0d0e7389 */ /* 0x00006400000c000b */
[----:B01----:R-:W-:Y:S01]  /*28190*/  ENDCOLLECTIVE ;  /* 0x000000000000791b */ /* 0x003fe20003800000 */
.L_x_713:
[----:B------:R-:W-:Y:S01]  /*281a0*/  MOV R13, R86 ;  /* 0x00000056000d7202 */ /* 0x000fe20000000f00 */
[----:B------:R-:W-:Y:S02]  /*281b0*/  IMAD.MOV.U32 R12, RZ, RZ, R3 ;  /* 0x000000ffff0c7224 */ /* 0x000fe400078e0003 */
[----:B------:R-:W-:-:S07]  /*281c0*/  IMAD.MOV.U32 R53, RZ, RZ, R14 ;  /* 0x000000ffff357224 */ /* 0x000fce00078e000e */
[----:B------:R-:W-:Y:S05]  /*281d0*/  WARPSYNC.COLLECTIVE R15, `(.L_x_714) ;  /* 0x000000000f087348 */ /* 0x000fea0003c00000 */
[----:B------:R0:W1:Y:S02]  /*281e0*/  SHFL.IDX P6, R14, R13, R12, R11 ;  /* 0x0000000c0d0e7389 */ /* 0x00006400000c000b */
[----:B01----:R-:W-:Y:S01]  /*281f0*/  ENDCOLLECTIVE ;  /* 0x000000000000791b */ /* 0x003fe20003800000 */
.L_x_714:
[----:B------:R-:W-:Y:S01]  /*28200*/  MOV R13, R88 ;  /* 0x00000058000d7202 */ /* 0x000fe20000000f00 */
[----:B------:R-:W-:Y:S02]  /*28210*/  IMAD.MOV.U32 R12, RZ, RZ, R9 ;  /* 0x000000ffff0c7224 */ /* 0x000fe400078e0009 */
[----:B------:R-:W-:-:S07]  /*28220*/  IMAD.MOV.U32 R86, RZ, RZ, R14 ;  /* 0x000000ffff567224 */ /* 0x000fce00078e000e */
[----:B------:R-:W-:Y:S05]  /*28230*/  WARPSYNC.COLLECTIVE R15, `(.L_x_715) ;  /* 0x000000000f087348 */ /* 0x000fea0003c00000 */
[----:B------:R0:W1:Y:S02]  /*28240*/  SHFL.IDX P6, R14, R13, R12, R11 ;  /* 0x0000000c0d0e7389 */ /* 0x00006400000c000b */
[----:B01----:R-:W-:Y:S01]  /*28250*/  ENDCOLLECTIVE ;  /* 0x000000000000791b */ /* 0x003fe20003800000 */
.L_x_715:
[----:B------:R-:W-:Y:S01]  /*28260*/  MOV R13, R90 ;  /* 0x0000005a000d7202 */ /* 0x000fe20000000f00 */
[----:B------:R-:W-:Y:S02]  /*28270*/  IMAD.MOV.U32 R12, RZ, RZ, R3 ;  /* 0x000000ffff0c7224 */ /* 0x000fe400078e0003 */
[----:B------:R-:W-:-:S07]  /*28280*/  IMAD.MOV.U32 R55, RZ, RZ, R14 ;  /* 0x000000ffff377224 */ /* 0x000fce00078e000e */
[----:B------:R-:W-:Y:S05]  /*28290*/  WARPSYNC.COLLECTIVE R15, `(.L_x_716) ;  /* 0x000000000f087348 */ /* 0x000fea0003c00000 */
[----:B------:R0:W1:Y:S02]  /*282a0*/  SHFL.IDX P6, R14, R13, R12, R11 ;  /* 0x0000000c0d0e7389 */ /* 0x00006400000c000b */
[----:B01----:R-:W-:Y:S01]  /*282b0*/  ENDCOLLECTIVE ;  /* 0x000000000000791b */ /* 0x003fe20003800000 */
.L_x_716:
[----:B------:R-:W-:Y:S01]  /*282c0*/  MOV R13, R92 ;  /* 0x0000005c000d7202 */ /* 0x000fe20000000f00 */
[----:B------:R-:W-:Y:S02]  /*282d0*/  IMAD.MOV.U32 R12, RZ, RZ, R9 ;  /* 0x000000ffff0c7224 */ /* 0x000fe400078e0009 */
[----:B------:R-:W-:-:S07]  /*282e0*/  IMAD.MOV.U32 R90, RZ, RZ, R14 ;  /* 0x000000ffff5a7224 */ /* 0x000fce00078e000e */
[----:B------:R-:W-:Y:S05]  /*282f0*/  WARPSYNC.COLLECTIVE R15, `(.L_x_717) ;  /* 0x000000000f087348 */ /* 0x000fea0003c00000 */
[----:B------:R0:W1:Y:S02]  /*28300*/  SHFL.IDX P6, R14, R13, R12, R11 ;  /* 0x0000000c0d0e7389 */ /* 0x00006400000c000b */
[----:B01----:R-:W-:Y:S01]  /*28310*/  ENDCOLLECTIVE ;  /* 0x000000000000791b */ /* 0x003fe20003800000 */
.L_x_717:
[----:B------:R-:W-:Y:S01]  /*28320*/  MOV R13, R94 ;  /* 0x0000005e000d7202 */ /* 0x000fe20000000f00 */
[----:B------:R-:W-:Y:S02]  /*28330*/  IMAD.MOV.U32 R12, RZ, RZ, R3 ;  /* 0x000000ffff0c7224 */ /* 0x000fe400078e0003 */
[----:B------:R-:W-:-:S07]  /*28340*/  IMAD.MOV.U32 R57, RZ, RZ, R14 ;  /* 0x000000ffff397224 */ /* 0x000fce00078e000e */
[----:B------:R-:W-:Y:S05]  /*28350*/  WARPSYNC.COLLECTIVE R15, `(.L_x_718) ;  /* 0x000000000f087348 */ /* 0x000fea0003c00000 */
[----:B------:R0:W1:Y:S02]  /*28360*/  SHFL.IDX P6, R14, R13, R12, R11 ;  /* 0x0000000c0d0e7389 */ /* 0x00006400000c000b */
[----:B01----:R-:W-:Y:S01]  /*28370*/  ENDCOLLECTIVE ;  /* 0x000000000000791b */ /* 0x003fe20003800000 */
.L_x_718:
[----:B------:R-:W-:Y:S01]  /*28380*/  MOV R13, R96 ;  /* 0x00000060000d7202 */ /* 0x000fe20000000f00 */
[----:B------:R-:W-:Y:S02]  /*28390*/  IMAD.MOV.U32 R12, RZ, RZ, R9 ;  /* 0x000000ffff0c7224 */ /* 0x000fe400078e0009 */
[----:B------:R-:W-:-:S07]  /*283a0*/  IMAD.MOV.U32 R94, RZ, RZ, R14 ;  /* 0x000000ffff5e7224 */ /* 0x000fce00078e000e */
[----:B------:R-:W-:Y:S05]  /*283b0*/  WARPSYNC.COLLECTIVE R15, `(.L_x_719) ;  /* 0x000000000f087348 */ /* 0x000fea0003c00000 */
[----:B------:R0:W1:Y:S02]  /*283c0*/  SHFL.IDX P6, R14, R13, R12, R11 ;  /* 0x0000000c0d0e7389 */ /* 0x00006400000c000b */
[----:B01----:R-:W-:Y:S01]  /*283d0*/  ENDCOLLECTIVE ;  /* 0x000000000000791b */ /* 0x003fe20003800000 */
.L_x_719:
[----:B------:R-:W-:Y:S01]  /*283e0*/  MOV R13, R98 ;  /* 0x00000062000d7202 */ /* 0x000fe20000000f00 */
[----:B------:R-:W-:Y:S02]  /*283f0*/  IMAD.MOV.U32 R12, RZ, RZ, R3 ;  /* 0x000000ffff0c7224 */ /* 0x000fe400078e0003 */
[----:B------:R-:W-:-:S07]  /*28400*/  IMAD.MOV.U32 R59, RZ, RZ, R14 ;  /* 0x000000ffff3b7224 */ /* 0x000fce00078e000e */
[----:B------:R-:W-:Y:S05]  /*28410*/  WARPSYNC.COLLECTIVE R15, `(.L_x_720) ;  /* 0x000000000f087348 */ /* 0x000fea0003c00000 */
[----:B------:R0:W1:Y:S02]  /*28420*/  SHFL.IDX P6, R14, R13, R12, R11 ;  /* 0x0000000c0d0e7389 */ /* 0x00006400000c000b */
[----:B01----:R-:W-:Y:S01]  /*28430*/  ENDCOLLECTIVE ;  /* 0x000000000000791b */ /* 0x003fe20003800000 */
.L_x_720:
[----:B------:R-:W-:Y:S01]  /*28440*/  MOV R13, R100 ;  /* 0x00000064000d7202 */ /* 0x000fe20000000f00 */
[----:B------:R-:W-:Y:S02]  /*28450*/  IMAD.MOV.U32 R12, RZ, RZ, R9 ;  /* 0x000000ffff0c7224 */ /* 0x000fe400078e0009 */
[----:B------:R-:W-:-:S07]  /*28460*/  IMAD.MOV.U32 R98, RZ, RZ, R14 ;  /* 0x000000ffff627224 */ /* 0x000fce00078e000e */
[----:B------:R-:W-:Y:S05]  /*28470*/  WARPSYNC.COLLECTIVE R15, `(.L_x_721) ;  /* 0x000000000f087348 */ /* 0x000fea0003c00000 */
[----:B------:R0:W1:Y:S02]  /*28480*/  SHFL.IDX P6, R14, R13, R12, R11 ;  /* 0x0000000c0d0e7389 */ /* 0x00006400000c000b */
[----:B01----:R-:W-:Y:S01]  /*28490*/  ENDCOLLECTIVE ;  /* 0x000000000000791b */ /* 0x003fe20003800000 */
.L_x_721:
[----:B------:R-:W-:Y:S01]  /*284a0*/  MOV R13, R102 ;  /* 0x00000066000d7202 */ /* 0x000fe20000000f00 */
[----:B------:R-:W-:Y:S02]  /*284b0*/  IMAD.MOV.U32 R12, RZ, RZ, R3 ;  /* 0x000000ffff0c7224 */ /* 0x000fe400078e0003 */
[----:B------:R-:W-:-:S07]  /*284c0*/  IMAD.MOV.U32 R61, RZ, RZ, R14 ;  /* 0x000000ffff3d7224 */ /* 0x000fce00078e000e */
[----:B------:R-:W-:Y:S05]  /*284d0*/  WARPSYNC.COLLECTIVE R15, `(.L_x_722) ;  /* 0x000000000f087348 */ /* 0x000fea0003c00000 */
[----:B------:R0:W1:Y:S02]  /*284e0*/  SHFL.IDX P6, R14, R13, R12, R11 ;  /* 0x0000000c0d0e7389 */ /* 0x00006400000c000b */
[----:B01----:R-:W-:Y:S01]  /*284f0*/  ENDCOLLECTIVE ;  /* 0x000000000000791b */ /* 0x003fe20003800000 */
.L_x_722:
[----:B------:R-:W-:Y:S01]  /*28500*/  MOV R13, R104 ;  /* 0x00000068000d7202 */ /* 0x000fe20000000f00 */
[----:B------:R-:W-:Y:S02]  /*28510*/  IMAD.MOV.U32 R12, RZ, RZ, R9 ;  /* 0x000000ffff0c7224 */ /* 0x000fe400078e0009 */
[----:B------:R-:W-:-:S07]  /*28520*/  IMAD.MOV.U32 R102, RZ, RZ, R14 ;  /* 0x000000ffff667224 */ /* 0x000fce00078e000e */
[----:B------:R-:W-:Y:S05]  /*28530*/  WARPSYNC.COLLECTIVE R15, `(.L_x_723) ;  /* 0x000000000f087348 */ /* 0x000fea0003c00000 */
[----:B------:R0:W1:Y:S02]  /*28540*/  SHFL.IDX P6, R14, R13, R12, R11 ;  /* 0x0000000c0d0e7389 */ /* 0x00006400000c000b */
[----:B01----:R-:W-:Y:S01]  /*28550*/  ENDCOLLECTIVE ;  /* 0x000000000000791b */ /* 0x003fe20003800000 */
.L_x_723:
[----:B------:R-:W-:Y:S01]  /*28560*/  MOV R13, R106 ;  /* 0x0000006a000d7202 */ /* 0x000fe20000000f00 */
[----:B------:R-:W-:Y:S02]  /*28570*/  IMAD.MOV.U32 R12, RZ, RZ, R3 ;  /* 0x000000ffff0c7224 */ /* 0x000fe400078e0003 */
[----:B------:R-:W-:-:S07]  /*28580*/  IMAD.MOV.U32 R63, RZ, RZ, R14 ;  /* 0x000000ffff3f7224 */ /* 0x000fce00078e000e */
[----:B------:R-:W-:Y:S05]  /*28590*/  WARPSYNC.COLLECTIVE R15, `(.L_x_724) ;  /* 0x000000000f087348 */ /* 0x000fea0003c00000 */
[----:B------:R0:W1:Y:S02]  /*285a0*/  SHFL.IDX P6, R14, R13, R12, R11 ;  /* 0x0000000c0d0e7389 */ /* 0x00006400000c000b */
[----:B01----:R-:W-:Y:S01]  /*285b0*/  ENDCOLLECTIVE ;  /* 0x000000000000791b */ /* 0x003fe20003800000 */
.L_x_724:
[----:B------:R-:W-:Y:S01]  /*285c0*/  MOV R13, R108 ;  /* 0x0000006c000d7202 */ /* 0x000fe20000000f00 */
[----:B------:R-:W-:Y:S02]  /*285d0*/  IMAD.MOV.U32 R12, RZ, RZ, R9 ;  /* 0x000000ffff0c7224 */ /* 0x000fe400078e0009 */
[----:B------:R-:W-:-:S07]  /*285e0*/  IMAD.MOV.U32 R106, RZ, RZ, R14 ;  /* 0x000000ffff6a7224 */ /* 0x000fce00078e000e */
[----:B------:R-:W-:Y:S05]  /*285f0*/  WARPSYNC.COLLECTIVE R15, `(.L_x_725) ;  /* 0x000000000f087348 */ /* 0x000fea0003c00000 */
[----:B------:R0:W1:Y:S02]  /*28600*/  SHFL.IDX P6, R14, R13, R12, R11 ;  /* 0x0000000c0d0e7389 */ /* 0x00006400000c000b */
[----:B01----:R-:W-:Y:S01]  /*28610*/  ENDCOLLECTIVE ;  /* 0x000000000000791b */ /* 0x003fe20003800000 */
.L_x_725:
[----:B------:R-:W-:Y:S01]  /*28620*/  MOV R13, R110 ;  /* 0x0000006e000d7202 */ /* 0x000fe20000000f00 */
[----:B------:R-:W-:Y:S02]  /*28630*/  IMAD.MOV.U32 R12, RZ, RZ, R3 ;  /* 0x000000ffff0c7224 */ /* 0x000fe400078e0003 */
[----:B------:R-:W-:-:S07]  /*28640*/  IMAD.MOV.U32 R65, RZ, RZ, R14 ;  /* 0x000000ffff417224 */ /* 0x000fce00078e000e */
[----:B------:R-:W-:Y:S05]  /*28650*/  WARPSYNC.COLLECTIVE R15, `(.L_x_726) ;  /* 0x000000000f087348 */ /* 0x000fea0003c00000 */
[----:B------:R0:W1:Y:S02]  /*28660*/  SHFL.IDX P6, R14, R13, R12, R11 ;  /* 0x0000000c0d0e7389 */ /* 0x00006400000c000b */
[----:B01----:R-:W-:Y:S01]  /*28670*/  ENDCOLLECTIVE ;  /* 0x000000000000791b */ /* 0x003fe20003800000 */
.L_x_726:
[----:B------:R-:W-:Y:S01]  /*28680*/  MOV R13, R112 ;  /* 0x00000070000d7202 */ /* 0x000fe20000000f00 */
[----:B------:R-:W-:Y:S02]  /*28690*/  IMAD.MOV.U32 R12, RZ, RZ, R9 ;  /* 0x000000ffff0c7224 */ /* 0x000fe400078e0009 */
[----:B------:R-:W-:-:S07]  /*286a0*/  IMAD.MOV.U32 R110, RZ, RZ, R14 ;  /* 0x000000ffff6e7224 */ /* 0x000fce00078e000e */
[----:B------:R-:W-:Y:S05]  /*286b0*/  WARPSYNC.COLLECTIVE R15, `(.L_x_727) ;  /* 0x000000000f087348 */ /* 0x000fea0003c00000 */
[----:B------:R0:W1:Y:S02]  /*286c0*/  SHFL.IDX P6, R14, R13, R12, R11 ;  /* 0x0000000c0d0e7389 */ /* 0x00006400000c000b */
[----:B01----:R-:W-:Y:S01]  /*286d0*/  ENDCOLLECTIVE ;  /* 0x000000000000791b */ /* 0x003fe20003800000 */
.L_x_727:
[----:B------:R-:W-:Y:S01]  /*286e0*/  MOV R13, R114 ;  /* 0x00000072000d7202 */ /* 0x000fe20000000f00 */
[----:B------:R-:W-:Y:S02]  /*286f0*/  IMAD.MOV.U32 R12, RZ, RZ, R3 ;  /* 0x000000ffff0c7224 */ /* 0x000fe400078e0003 */
[----:B------:R-:W-:-:S07]  /*28700*/  IMAD.MOV.U32 R67, RZ, RZ, R14 ;  /* 0x000000ffff437224 */ /* 0x000fce00078e000e */
[----:B------:R-:W-:Y:S05]  /*28710*/  WARPSYNC.COLLECTIVE R15, `(.L_x_728) ;  /* 0x000000000f087348 */ /* 0x000fea0003c00000 */
[----:B------:R0:W1:Y:S02]  /*28720*/  SHFL.IDX P6, R14, R13, R12, R11 ;  /* 0x0000000c0d0e7389 */ /* 0x00006400000c000b */
[----:B01----:R-:W-:Y:S01]  /*28730*/  ENDCOLLECTIVE ;  /* 0x000000000000791b */ /* 0x003fe20003800000 */
.L_x_728:
[----:B------:R-:W-:Y:S01]  /*28740*/  MOV R13, R116 ;  /* 0x00000074000d7202 */ /* 0x000fe20000000f00 */
[----:B------:R-:W-:Y:S02]  /*28750*/  IMAD.MOV.U32 R12, RZ, RZ, R9 ;  /* 0x000000ffff0c7224 */ /* 0x000fe400078e0009 */
[----:B------:R-:W-:-:S07]  /*28760*/  IMAD.MOV.U32 R114, RZ, RZ, R14 ;  /* 0x000000ffff727224 */ /* 0x000fce00078e000e */
[----:B------:R-:W-:Y:S05]  /*28770*/  WARPSYNC.COLLECTIVE R15, `(.L_x_729) ;  /* 0x000000000f087348 */ /* 0x000fea0003c00000 */
[----:B------:R0:W1:Y:S02]  /*28780*/  SHFL.IDX P6, R14, R13, R12, R11 ;  /* 0x0000000c0d0e7389 */ /* 0x00006400000c000b */
[----:B01----:R-:W-:Y:S01]  /*28790*/  ENDCOLLECTIVE ;  /* 0x000000000000791b */ /* 0x003fe20003800000 */
.L_x_729:
[----:B------:R-:W-:Y:S01]  /*287a0*/  MOV R13, R118 ;  /* 0x00000076000d7202 */ /* 0x000fe20000000f00 */
[----:B------:R-:W-:Y:S02]  /*287b0*/  IMAD.MOV.U32 R12, RZ, RZ, R3 ;  /* 0x000000ffff0c7224 */ /* 0x000fe400078e0003 */
[----:B------:R-:W-:-:S07]  /*287c0*/  IMAD.MOV.U32 R69, RZ, RZ, R14 ;  /* 0x000000ffff457224 */ /* 0x000fce00078e000e */
[----:B------:R-:W-:Y:S05]  /*287d0*/  WARPSYNC.COLLECTIVE R15, `(.L_x_730) ;  /* 0x000000000f087348 */ /* 0x000fea0003c00000 */
[----:B------:R0:W1:Y:S02]  /*287e0*/  SHFL.IDX P6, R14, R13, R12, R11 ;  /* 0x0000000c0d0e7389 */ /* 0x00006400000c000b */
[----:B01----:R-:W-:Y:S01]  /*287f0*/  ENDCOLLECTIVE ;  /* 0x000000000000791b */ /* 0x003fe20003800000 */
.L_x_730:
[----:B------:R-:W-:Y:S01]  /*28800*/  MOV R13, R120 ;  /* 0x00000078000d7202 */ /* 0x000fe20000000f00 */
[----:B------:R-:W-:Y:S02]  /*28810*/  IMAD.MOV.U32 R12, RZ, RZ, R9 ;  /* 0x000000ffff0c7224 */ /* 0x000fe400078e0009 */
[----:B------:R-:W-:-:S07]  /*28820*/  IMAD.MOV.U32 R118, RZ, RZ, R14 ;  /* 0x000000ffff767224 */ /* 0x000fce00078e000e */
[----:B------:R-:W-:Y:S05]  /*28830*/  WARPSYNC.COLLECTIVE R15, `(.L_x_731) ;  /* 0x000000000f087348 */ /* 0x000fea0003c00000 */
[----:B------:R0:W1:Y:S02]  /*28840*/  SHFL.IDX P6, R14, R13, R12, R11 ;  /* 0x0000000c0d0e7389 */ /* 0x00006400000c000b */
[----:B01----:R-:W-:Y:S01]  /*28850*/  ENDCOLLECTIVE ;  /* 0x000000000000791b */ /* 0x003fe20003800000 */
.L_x_731:
[----:B------:R-:W-:Y:S01]  /*28860*/  MOV R13, R122 ;  /* 0x0000007a000d7202 */ /* 0x000fe20000000f00 */
[----:B------:R-:W-:Y:S02]  /*28870*/  IMAD.MOV.U32 R12, RZ, RZ, R3 ;  /* 0x000000ffff0c7224 */ /* 0x000fe400078e0003 */
[----:B------:R-:W-:-:S07]  /*28880*/  IMAD.MOV.U32 R71, RZ, RZ, R14 ;  /* 0x000000ffff477224 */ /* 0x000fce00078e000e */
[----:B------:R-:W-:Y:S05]  /*28890*/  WARPSYNC.COLLECTIVE R15, `(.L_x_732) ;  /* 0x000000000f087348 */ /* 0x000fea0003c00000 */
[----:B------:R0:W1:Y:S02]  /*288a0*/  SHFL.IDX P6, R14, R13, R12, R11 ;  /* 0x0000000c0d0e7389 */ /* 0x00006400000c000b */
[----:B01----:R-:W-:Y:S01]  /*288b0*/  ENDCOLLECTIVE ;  /* 0x000000000000791b */ /* 0x003fe20003800000 */
.L_x_732:
[----:B------:R-:W-:Y:S01]  /*288c0*/  MOV R13, R124 ;  /* 0x0000007c000d7202 */ /* 0x000fe20000000f00 */
[----:B------:R-:W-:Y:S02]  /*288d0*/  IMAD.MOV.U32 R12, RZ, RZ, R9 ;  /* 0x000000ffff0c7224 */ /* 0x000fe400078e0009 */
[----:B------:R-:W-:-:S07]  /*288e0*/  IMAD.MOV.U32 R122, RZ, RZ, R14 ;  /* 0x000000ffff7a7224 */ /* 0x000fce00078e000e */
[----:B------:R-:W-:Y:S05]  /*288f0*/  WARPSYNC.COLLECTIVE R15, `(.L_x_733) ;  /* 0x000000000f087348 */ /* 0x000fea0003c00000 */
[----:B------:R0:W1:Y:S02]  /*28900*/  SHFL.IDX P6, R14, R13, R12, R11 ;  /* 0x0000000c0d0e7389 */ /* 0x00006400000c000b */
[----:B01----:R-:W-:Y:S01]  /*28910*/  ENDCOLLECTIVE ;  /* 0x000000000000791b */ /* 0x003fe20003800000 */
.L_x_733:
[----:B------:R-:W-:Y:S01]  /*28920*/  MOV R13, R126 ;  /* 0x0000007e000d7202 */ /* 0x000fe20000000f00 */
[----:B------:R-:W-:Y:S02]  /*28930*/  IMAD.MOV.U32 R12, RZ, RZ, R3 ;  /* 0x000000ffff0c7224 */ /* 0x000fe400078e0003 */
[----:B------:R-:W-:-:S07]  /*28940*/  IMAD.MOV.U32 R113, RZ, RZ, R14 ;  /* 0x000000ffff717224 */ /* 0x000fce00078e000e */
[----:B------:R-:W-:Y:S05]  /*28950*/  WARPSYNC.COLLECTIVE R15, `(.L_x_734) ;  /* 0x000000000f087348 */ /* 0x000fea0003c00000 */
[----:B------:R0:W1:Y:S02]  /*28960*/  SHFL.IDX P6, R14, R13, R12, R11 ;  /* 0x0000000c0d0e7389 */ /* 0x00006400000c000b */
[----:B01----:R-:W-:Y:S01]  /*28970*/  ENDCOLLECTIVE ;  /* 0x000000000000791b */ /* 0x003fe20003800000 */
.L_x_734:
[----:B------:R-:W-:Y:S01]  /*28980*/  MOV R13, R128 ;  /* 0x00000080000d7202 */ /* 0x000fe20000000f00 */
[----:B------:R-:W-:Y:S02]  /*28990*/  IMAD.MOV.U32 R12, RZ, RZ, R9 ;  /* 0x000000ffff0c7224 */ /* 0x000fe400078e0009 */
[----:B------:R-:W-:-:S07]  /*289a0*/  IMAD.MOV.U32 R126, RZ, RZ, R14 ;  /* 0x000000ffff7e7224 */ /* 0x000fce00078e000e */
[----:B------:R-:W-:Y:S05]  /*289b0*/  WARPSYNC.COLLECTIVE R15, `(.L_x_735) ;  /* 0x000000000f087348 */ /* 0x000fea0003c00000 */
[----:B------:R0:W1:Y:S02]  /*289c0*/  SHFL.IDX P6, R14, R13, R12, R11 ;  /* 0x0000000c0d0e7389 */ /* 0x00006400000c000b */
[----:B01----:R-:W-:Y:S01]  /*289d0*/  ENDCOLLECTIVE ;  /* 0x000000000000791b */ /* 0x003fe20003800000 */
.L_x_735:
[----:B------:R-:W-:Y:S01]  /*289e0*/  MOV R13, R130 ;  /* 0x00000082000d7202 */ /* 0x000fe20000000f00 */
[----:B------:R-:W-:Y:S02]  /*289f0*/  IMAD.MOV.U32 R12, RZ, RZ, R3 ;  /* 0x000000ffff0c7224 */ /* 0x000fe400078e0003 */
[----:B------:R-:W-:-:S07]  /*28a00*/  IMAD.MOV.U32 R115, RZ, RZ, R14 ;  /* 0x000000ffff737224 */ /* 0x000fce00078e000e */
[----:B------:R-:W-:Y:S05]  /*28a10*/  WARPSYNC.COLLECTIVE R15, `(.L_x_736) ;  /* 0x000000000f087348 */ /* 0x000fea0003c00000 */
[----:B------:R0:W1:Y:S02]  /*28a20*/  SHFL.IDX P6, R14, R13, R12, R11 ;  /* 0x0000000c0d0e7389 */ /* 0x00006400000c000b */
[----:B01----:R-:W-:Y:S01]  /*28a30*/  ENDCOLLECTIVE ;  /* 0x000000000000791b */ /* 0x003fe20003800000 */
.L_x_736:
[----:B------:R-:W-:Y:S01]  /*28a40*/  MOV R13, R132 ;  /* 0x00000084000d7202 */ /* 0x000fe20000000f00 */
[----:B------:R-:W-:Y:S02]  /*28a50*/  IMAD.MOV.U32 R12, RZ, RZ, R9 ;  /* 0x000000ffff0c7224 */ /* 0x000fe400078e0009 */
[----:B------:R-:W-:-:S07]  /*28a60*/  IMAD.MOV.U32 R130, RZ, RZ, R14 ;  /* 0x000000ffff827224 */ /* 0x000fce00078e000e */
[----:B------:R-:W-:Y:S05]  /*28a70*/  WARPSYNC.COLLECTIVE R15, `(.L_x_737) ;  /* 0x000000000f087348 */ /* 0x000fea0003c00000 */
[----:B------:R0:W1:Y:S02]  /*28a80*/  SHFL.IDX P6, R14, R13, R12, R11 ;  /* 0x0000000c0d0e7389 */ /* 0x00006400000c000b */
[----:B01----:R-:W-:Y:S01]  /*28a90*/  ENDCOLLECTIVE ;  /* 0x000000000000791b */ /* 0x003fe20003800000 */
.L_x_737:
[----:B------:R-:W-:Y:S01]  /*28aa0*/  MOV R13, R134 ;  /* 0x00000086000d7202 */ /* 0x000fe20000000f00 */
[----:B------:R-:W-:Y:S02]  /*28ab0*/  IMAD.MOV.U32 R12, RZ, RZ, R3 ;  /* 0x000000ffff0c7224 */ /* 0x000fe400078e0003 */
[----:B------:R-:W-:-:S07]  /*28ac0*/  IMAD.MOV.U32 R117, RZ, RZ, R14 ;  /* 0x000000ffff757224 */ /* 0x000fce00078e000e */
[----:B------:R-:W-:Y:S05]  /*28ad0*/  WARPSYNC.COLLECTIVE R15, `(.L_x_738) ;  /* 0x000000000f087348 */ /* 0x000fea0003c00000 */
[----:B------:R0:W1:Y:S02]  /*28ae0*/  SHFL.IDX P6, R14, R13, R12, R11 ;  /* 0x0000000c0d0e7389 */ /* 0x00006400000c000b */
[----:B01----:R-:W-:Y:S01]  /*28af0*/  ENDCOLLECTIVE ;  /* 0x000000000000791b */ /* 0x003fe20003800000 */
.L_x_738:
[----:B------:R-:W-:Y:S01]  /*28b00*/  MOV R13, R136 ;  /* 0x00000088000d7202 */ /* 0x000fe20000000f00 */
[----:B------:R-:W-:Y:S02]  /*28b10*/  IMAD.MOV.U32 R12, RZ, RZ, R9 ;  /* 0x000000ffff0c7224 */ /* 0x000fe400078e0009 */
[----:B------:R-:W-:-:S07]  /*28b20*/  IMAD.MOV.U32 R134, RZ, RZ, R14 ;  /* 0x000000ffff867224 */ /* 0x000fce00078e000e */
[----:B------:R-:W-:Y:S05]  /*28b30*/  WARPSYNC.COLLECTIVE R15, `(.L_x_739) ;  /* 0x000000000f087348 */ /* 0x000fea0003c00000 */
[----:B------:R0:W1:Y:S02]  /*28b40*/  SHFL.IDX P6, R14, R13, R12, R11 ;  /* 0x0000000c0d0e7389 */ /* 0x00006400000c000b */
[----:B01----:R-:W-:Y:S01]  /*28b50*/  ENDCOLLECTIVE ;  /* 0x000000000000791b */ /* 0x003fe20003800000 */
.L_x_739:
[----:B------:R-:W-:Y:S01]  /*28b60*/  MOV R13, R138 ;  /* 0x0000008a000d7202 */ /* 0x000fe20000000f00 */
[----:B------:R-:W-:Y:S02]  /*28b70*/  IMAD.MOV.U32 R12, RZ, RZ, R3 ;  /* 0x000000ffff0c7224 */ /* 0x000fe400078e0003 */
[----:B------:R-:W-:-:S07]  /*28b80*/  IMAD.MOV.U32 R119, RZ, RZ, R14 ;  /* 0x000000ffff777224 */ /* 0x000fce00078e000e */
[----:B------:R-:W-:Y:S05]  /*28b90*/  WARPSYNC.COLLECTIVE R15, `(.L_x_740) ;  /* 0x000000000f087348 */ /* 0x000fea0003c00000 */
[----:B------:R0:W1:Y:S02]  /*28ba0*/  SHFL.IDX P6, R14, R13, R12, R11 ;  /* 0x0000000c0d0e7389 */ /* 0x00006400000c000b */
[----:B01----:R-:W-:Y:S01]  /*28bb0*/  ENDCOLLECTIVE ;  /* 0x000000000000791b */ /* 0x003fe20003800000 */
.L_x_740:
[----:B------:R-:W-:Y:S01]  /*28bc0*/  MOV R13, R140 ;  /* 0x0000008c000d7202 */ /* 0x000fe20000000f00 */
[----:B------:R-:W-:Y:S02]  /*28bd0*/  IMAD.MOV.U32 R12, RZ, RZ, R9 ;  /* 0x000000ffff0c7224 */ /* 0x000fe400078e0009 */
[----:B------:R-:W-:-:S07]  /*28be0*/  IMAD.MOV.U32 R138, RZ, RZ, R14 ;  /* 0x000000ffff8a7224 */ /* 0x000fce00078e000e */
[----:B------:R-:W-:Y:S05]  /*28bf0*/  WARPSYNC.COLLECTIVE R15, `(.L_x_741) ;  /* 0x000000000f087348 */ /* 0x000fea0003c00000 */
[----:B------:R0:W1:Y:S02]  /*28c00*/  SHFL.IDX P6, R14, R13, R12, R11 ;  /* 0x0000000c0d0e7389 */ /* 0x00006400000c000b */
[----:B01----:R-:W-:Y:S01]  /*28c10*/  ENDCOLLECTIVE ;  /* 0x000000000000791b */ /* 0x003fe20003800000 */
.L_x_741:
[----:B------:R-:W-:Y:S01]  /*28c20*/  MOV R13, R6 ;  /* 0x00000006000d7202 */ /* 0x000fe20000000f00 */
[----:B------:R-:W-:Y:S01]  /*28c30*/  IMAD.MOV.U32 R12, RZ, RZ, R3 ;  /* 0x000000ffff0c7224 */ /* 0x000fe200078e0003 */
[----:B------:R-:W-:Y:S02]  /*28c40*/  SEL R6, R8, R7, P0 ;  /* 0x0000000708067207 */ /* 0x000fe40000000000 */
[----:B------:R-:W-:Y:S02]  /*28c50*/  SEL R8, R10, R21, P0 ;  /* 0x000000150a087207 */ /* 0x000fe40000000000 */
[----:B------:R-:W-:Y:S02]  /*28c60*/  SEL R7, R53, R82, P0 ;  /* 0x0000005235077207 */ /* 0x000fe40000000000 */
[----:B------:R-:W-:Y:S01]  /*28c70*/  SEL R10, R21, R10, P0 ;  /* 0x0000000a150a7207 */ /* 0x000fe20000000000 */
[----:B------:R-:W-:-:S07]  /*28c80*/  IMAD.MOV.U32 R121, RZ, RZ, R14 ;  /* 0x000000ffff797224 */ /* 0x000fce00078e000e */
[----:B------:R-:W-:Y:S05]  /*28c90*/  WARPSYNC.COLLECTIVE R15, `(.L_x_742) ;  /* 0x000000000f087348 */ /* 0x000fea0003c00000 */
[----:B------:R0:W1:Y:S02]  /*28ca0*/  SHFL.IDX P6, R14, R13, R12, R11 ;  /* 0x0000000c0d0e7389 */ /* 0x00006400000c000b */
[----:B01----:R-:W-:Y:S01]  /*28cb0*/  ENDCOLLECTIVE ;  /* 0x000000000000791b */ /* 0x003fe20003800000 */
.L_x_742:
[----:B------:R-:W-:Y:S01]  /*28cc0*/  MOV R13, R5 ;  /* 0x00000005000d7202 */ /* 0x000fe20000000f00 */
[----:B------:R-:W-:Y:S01]  /*28cd0*/  IMAD.MOV.U32 R12, RZ, RZ, R9 ;  /* 0x000000ffff0c7224 */ /* 0x000fe200078e0009 */
[----:B------:R-:W-:Y:S02]  /*28ce0*/  SEL R5, R82, R53, P0 ;  /* 0x0000003552057207 */ /* 0x000fe40000000000 */
[----:B------:R-:W-:Y:S02]  /*28cf0*/  SEL R9, R86, R55, P0 ;  /* 0x0000003756097207 */ /* 0x000fe40000000000 */
[----:B------:R-:W-:Y:S01]  /*28d00*/  SEL R53, R122, R113, P0 ;  /* 0x000000717a357207 */ /* 0x000fe20000000000 */
[----:B------:R-:W-:-:S07]  /*28d10*/  IMAD.MOV.U32 R75, RZ, RZ, R14 ;  /* 0x000000ffff4b7224 */ /* 0x000fce00078e000e */
[----:B------:R-:W-:Y:S05]  /*28d20*/  WARPSYNC.COLLECTIVE R15, `(.L_x_743) ;  /* 0x000000000f087348 */ /* 0x000fea0003c00000 */
[----:B------:R0:W1:Y:S02]  /*28d30*/  SHFL.IDX P6, R14, R13, R12, R11 ;  /* 0x0000000c0d0e7389 */ /* 0x00006400000c000b */
[----:B01----:R-:W-:Y:S01]  /*28d40*/  ENDCOLLECTIVE ;  /* 0x000000000000791b */ /* 0x003fe20003800000 */
.L_x_743:
[----:B------:R-:W-:Y:S02]  /*28d50*/  SEL R12, R24, R25, P0 ;  /* 0x00000019180c7207 */ /* 0x000fe40000000000 */
[----:B------:R-:W-:Y:S02]  /*28d60*/  SEL R11, R55, R86, P0 ;  /* 0x00000056370b7207 */ /* 0x000fe40000000000 */
[----:B------:R-:W-:Y:S02]  /*28d70*/  SEL R13, R90, R57, P0 ;  /* 0x000000395a0d7207 */ /* 0x000fe40000000000 */
[----:B------:R-:W-:Y:S02]  /*28d80*/  SEL R15, R57, R90, P0 ;  /* 0x0000005a390f7207 */ /* 0x000fe40000000000 */
[----:B------:R-:W-:Y:S01]  /*28d90*/  SEL R55, R113, R122, P0 ;  /* 0x0000007a71377207 */ /* 0x000fe20000000000 */
[----:B------:R-:W-:Y:S01]  /*28da0*/  IMAD.MOV.U32 R20, RZ, RZ, R14 ;  /* 0x000000ffff147224 */ /* 0x000fe200078e000e */
[----:B------:R-:W-:-:S02]  /*28db0*/  SEL R14, R25, R24, P0 ;  /* 0x00000018190e7207 */ /* 0x000fc40000000000 */
        /* <DEDUP_REMOVED lines=35> */
[----:B------:R-:W-:Y:S01]  /*28ff0*/  MOV R78, RZ ;  /* 0x000000ff004e7202 */ /* 0x000fe20000000f00 */
[----:B------:R-:W-:Y:S06]  /*29000*/  BRA `(.L_x_744) ;  /* 0xffffff3800d87947 */ /* 0x000fec000383ffff */
.L_x_514:
[----:B------:R-:W-:Y:S01]  /*29010*/  IMAD.MOV.U32 R13, RZ, RZ, R3 ;  /* 0x000000ffff0d7224 */ /* 0x000fe200078e0003 */
[----:B------:R-:W-:Y:S01]  /*29020*/  MOV R11, 0x181f ;  /* 0x0000181f000b7802 */ /* 0x000fe20000000f00 */
[----:B------:R-:W-:Y:S02]  /*29030*/  IMAD.MOV.U32 R12, RZ, RZ, RZ ;  /* 0x000000ffff0c7224 */ /* 0x000fe400078e00ff */
[----:B------:R-:W-:-:S07]  /*29040*/  IMAD.MOV.U32 R15, RZ, RZ, -0x1 ;  /* 0xffffffffff0f7424 */ /* 0x000fce00078e00ff */
[----:B0-----:R-:W-:Y:S05]  /*29050*/  WARPSYNC.COLLECTIVE R15, `(.L_x_745) ;  /* 0x000000000f087348 */ /* 0x001fea0003c00000 */
[----:B------:R1:W2:Y:S02]  /*29060*/  SHFL.IDX P6, R14, R13, R12, R11 ;  /* 0x0000000c0d0e7389 */ /* 0x0002a400000c000b */
[----:B012---:R-:W-:Y:S01]  /*29070*/  ENDCOLLECTIVE ;  /* 0x000000000000791b */ /* 0x007fe20003800000 */
.L_x_745:
[----:B------:R-:W-:Y:S01]  /*29080*/  MOV R13, R2 ;  /* 0x00000002000d7202 */ /* 0x000fe20000000f00 */
[----:B------:R-:W-:-:S07]  /*29090*/  IMAD.MOV.U32 R0, RZ, RZ, R14 ;  /* 0x000000ffff007224 */ /* 0x000fce00078e000e */
[----:B------:R-:W-:Y:S05]  /*290a0*/  WARPSYNC.COLLECTIVE R15, `(.L_x_746) ;  /* 0x000000000f087348 */ /* 0x000fea0003c00000 */
[----:B------:R0:W1:Y:S02]  /*290b0*/  SHFL.IDX P6, R14, R13, R12, R11 ;  /* 0x0000000c0d0e7389 */ /* 0x00006400000c000b */
[----:B01----:R-:W-:Y:S01]  /*290c0*/  ENDCOLLECTIVE ;  /* 0x000000000000791b */ /* 0x003fe20003800000 */
.L_x_746:
[----:B------:R-:W-:Y:S05]  /*290d0*/  BRA `(.L_x_747) ;  /* 0xffffff58003c7947 */ /* 0x000fea000383ffff */
.L_x_517:
[----:B------:R-:W-:Y:S01]  /*290e0*/  BSSY B1, `(.L_x_748) ;  /* 0x0000008000017945 */ /* 0x000fe20003800000 */
[----:B----4-:R-:W-:Y:S01]  /*290f0*/  IMAD.MOV.U32 R13, RZ, RZ, R3 ;  /* 0x000000ffff0d7224 */ /* 0x010fe200078e0003 */
[----:B------:R-:W-:Y:S01]  /*29100*/  MOV R11, 0x181f ;  /* 0x0000181f000b7802 */ /* 0x000fe20000000f00 */
[----:B------:R-:W-:Y:S02]  /*29110*/  IMAD.MOV.U32 R12, RZ, RZ, 0x1 ;  /* 0x00000001ff0c7424 */ /* 0x000fe400078e00ff */
[----:B------:R-:W-:-:S07]  /*29120*/  IMAD.MOV.U32 R15, RZ, RZ, -0x1 ;  /* 0xffffffffff0f7424 */ /* 0x000fce00078e00ff */
[----:B0123--:R-:W-:Y:S05]  /*29130*/  WARPSYNC.COLLECTIVE R15, `(.L_x_749) ;  /* 0x000000000f087348 */ /* 0x00ffea0003c00000 */
[----:B---3--:R3:W4:Y:S02]  /*29140*/  SHFL.IDX P6, R14, R13, R12, R11 ;  /* 0x0000000c0d0e7389 */ /* 0x00872400000c000b */
[----:B01234-:R-:W-:Y:S01]  /*29150*/  ENDCOLLECTIVE ;  /* 0x000000000000791b */ /* 0x01ffe20003800000 */
.L_x_749:
[----:B------:R-:W-:Y:S05]  /*29160*/  BSYNC B1 ;  /* 0x0000000000017941 */ /* 0x000fea0003800000 */
.L_x_748:
[----:B------:R-:W-:Y:S01]  /*29170*/  MOV R13, R2 ;  /* 0x00000002000d7202 */ /* 0x000fe20000000f00 */
[----:B------:R-:W-:Y:S01]  /*29180*/  IMAD.MOV.U32 R12, RZ, RZ, 0x1 ;  /* 0x00000001ff0c7424 */ /* 0x000fe200078e00ff */
[----:B------:R-:W-:Y:S01]  /*29190*/  MOV R15, 0xffffffff ;  /* 0xffffffff000f7802 */ /* 0x000fe20000000f00 */
[----:B------:R-:W-:Y:S02]  /*291a0*/  IMAD.MOV.U32 R11, RZ, RZ, 0x181f ;  /* 0x0000181fff0b7424 */ /* 0x000fe400078e00ff */
[----:B------:R-:W-:-:S07]  /*291b0*/  IMAD.MOV.U32 R0, RZ, RZ, R14 ;  /* 0x000000ffff007224 */ /* 0x000fce00078e000e */
[----:B------:R-:W-:Y:S05]  /*291c0*/  WARPSYNC.COLLECTIVE R15, `(.L_x_750) ;  /* 0x000000000f087348 */ /* 0x000fea0003c00000 */
[----:B------:R0:W1:Y:S02]  /*291d0*/  SHFL.IDX P6, R14, R13, R12, R11 ;  /* 0x0000000c0d0e7389 */ /* 0x00006400000c000b */
[----:B01----:R-:W-:Y:S01]  /*291e0*/  ENDCOLLECTIVE ;  /* 0x000000000000791b */ /* 0x003fe20003800000 */
.L_x_750:
[----:B------:R-:W-:Y:S05]  /*291f0*/  BRA `(.L_x_751) ;  /* 0xffffff58005c7947 */ /* 0x000fea000383ffff */
.L_x_520:
        /* <DEDUP_REMOVED lines=8> */
.L_x_753:
[----:B------:R-:W-:Y:S05]  /*29280*/  BSYNC B1 ;  /* 0x0000000000017941 */ /* 0x000fea0003800000 */
.L_x_752:
        /* <DEDUP_REMOVED lines=8> */
.L_x_754:
[----:B------:R-:W-:Y:S05]  /*29310*/  BRA `(.L_x_755) ;  /* 0xffffff58007c7947 */ /* 0x000fea000383ffff */
.L_x_523:
[----:B------:R-:W-:Y:S01]  /*29320*/  BSSY B1, `(.L_x_756) ;  /* 0x0000008000017945 */ /* 0x000fe20003800000 */
[----:B0-----:R-:W-:Y:S01]  /*29330*/  IMAD.MOV.U32 R13, RZ, RZ, R3 ;  /* 0x000000ffff0d7224 */ /* 0x001fe200078e0003 */
[----:B------:R-:W-:Y:S01]  /*29340*/  MOV R11, 0x181f ;  /* 0x0000181f000b7802 */ /* 0x000fe20000000f00 */
[----:B------:R-:W-:Y:S02]  /*29350*/  IMAD.MOV.U32 R12, RZ, RZ, 0x3 ;  /* 0x00000003ff0c7424 */ /* 0x000fe400078e00ff */
[----:B------:R-:W-:-:S07]  /*29360*/  IMAD.MOV.U32 R15, RZ, RZ, -0x1 ;  /* 0xffffffffff0f7424 */ /* 0x000fce00078e00ff */
[----:B-1234-:R-:W-:Y:S05]  /*29370*/  WARPSYNC.COLLECTIVE R15, `(.L_x_757) ;  /* 0x000000000f087348 */ /* 0x01efea0003c00000 */
[----:B----4-:R0:W4:Y:S02]  /*29380*/  SHFL.IDX P6, R14, R13, R12, R11 ;  /* 0x0000000c0d0e7389 */ /* 0x01012400000c000b */
[----:B01234-:R-:W-:Y:S01]  /*29390*/  ENDCOLLECTIVE ;  /* 0x000000000000791b */ /* 0x01ffe20003800000 */
.L_x_757:
[----:B------:R-:W-:Y:S05]  /*293a0*/  BSYNC B1 ;  /* 0x0000000000017941 */ /* 0x000fea0003800000 */
.L_x_756:
        /* <DEDUP_REMOVED lines=8> */
.L_x_758:
[----:B------:R-:W-:Y:S05]  /*29430*/  BRA `(.L_x_759) ;  /* 0xffffff58009c7947 */ /* 0x000fea000383ffff */
.L_x_540:
[----:B------:R-:W0:Y:S01]  /*29440*/  S2R R7, SR_TID.X ;  /* 0x0000000000077919 */ /* 0x000e220000002100 */
[----:B------:R-:W-:Y:S01]  /*29450*/  BSSY B1, `(.L_x_760) ;  /* 0x000000a000017945 */ /* 0x000fe20003800000 */
[----:B------:R-:W-:Y:S01]  /*29460*/  IMAD.MOV.U32 R12, RZ, RZ, RZ ;  /* 0x000000ffff0c7224 */ /* 0x000fe200078e00ff */
[----:B------:R-:W-:Y:S01]  /*29470*/  MOV R11, 0x1f ;  /* 0x0000001f000b7802 */ /* 0x000fe20000000f00 */
[----:B------:R-:W-:Y:S01]  /*29480*/  IMAD.MOV.U32 R15, RZ, RZ, -0x1 ;  /* 0xffffffffff0f7424 */ /* 0x000fe200078e00ff */
[----:B0-----:R-:W-:-:S04]  /*29490*/  SHF.R.U32.HI R7, RZ, 0x5, R7 ;  /* 0x00000005ff077819 */ /* 0x001fc80000011607 */
[----:B------:R-:W-:-:S05]  /*294a0*/  LOP3.LUT R7, R7, 0x3, RZ, 0xc0, !PT ;  /* 0x0000000307077812 */ /* 0x000fca00078ec0ff */
[----:B------:R-:W-:-:S07]  /*294b0*/  IMAD.MOV.U32 R13, RZ, RZ, R7 ;  /* 0x000000ffff0d7224 */ /* 0x000fce00078e0007 */
[----:B------:R-:W-:Y:S05]  /*294c0*/  WARPSYNC.COLLECTIVE R15, `(.L_x_761) ;  /* 0x000000000f087348 */ /* 0x000fea0003c00000 */
[----:B------:R0:W1:Y:S02]  /*294d0*/  SHFL.IDX P6, R14, R13, R12, R11 ;  /* 0x0000000c0d0e7389 */ /* 0x00006400000c000b */
[----:B01----:R-:W-:Y:S01]  /*294e0*/  ENDCOLLECTIVE ;  /* 0x000000000000791b */ /* 0x003fe20003800000 */
.L_x_761:
[----:B------:R-:W-:Y:S05]  /*294f0*/  BSYNC B1 ;  /* 0x0000000000017941 */ /* 0x000fea0003800000 */
.L_x_760:
[----:B------:R-:W-:Y:S05]  /*29500*/  BRA `(.L_x_762) ;  /* 0xffffff6c00d87947 */ /* 0x000fea000383ffff */
.L_x_542:
[----:B------:R-:W-:Y:S01]  /*29510*/  BSSY B1, `(.L_x_763) ;  /* 0x0000006000017945 */ /* 0x000fe20003800000 */
[----:B------:R-:W-:-:S07]  /*29520*/  IMAD.MOV.U32 R15, RZ, RZ, -0x1 ;  /* 0xffffffffff0f7424 */ /* 0x000fce00078e00ff */
[----:B0-----:R-:W-:Y:S05]  /*29530*/  WARPSYNC.COLLECTIVE R15, `(.L_x_764) ;  /* 0x000000000f0c7348 */ /* 0x001fea0003c00000 */
[----:B------:R-:W-:Y:S02]  /*29540*/  ELECT P6, UR62, PT ;  /* 0x00000000003e782f */ /* 0x000fe400038c0000 */
[----:B------:R-:W-:Y:S01]  /*29550*/  MOV R14, UR62 ;  /* 0x0000003e000e7c02 */ /* 0x000fe20008000f00 */
[----:B0-----:R-:W-:Y:S10]  /*29560*/  ENDCOLLECTIVE ;  /* 0x000000000000791b */ /* 0x001ff40003800000 */
.L_x_764:
[----:B------:R-:W-:Y:S05]  /*29570*/  BSYNC B1 ;  /* 0x0000000000017941 */ /* 0x000fea0003800000 */
.L_x_763:
[----:B------:R-:W-:Y:S05]  /*29580*/  BRA `(.L_x_541) ;  /* 0xffffff6c00d07947 */ /* 0x000fea000383ffff */
.L_x_544:
[----:B0-----:R-:W2:Y:S02]  /*29590*/  LDL R3, [R1+0x4] ;  /* 0x0000040001037983 */ /* 0x001ea40000100800 */
[----:B--2---:R0:W1:Y:S02]  /*295a0*/  SYNCS.PHASECHK.TRANS64.TRYWAIT P0, [R3+URZ+0x38820], R2 ;  /* 0x03882002030075a7 */ /* 0x004064000800017f */
[----:B-1----:R-:W-:Y:S05]  /*295b0*/  @!P0 NANOSLEEP.SYNCS 0x989680 ;  /* 0x009896800000895d */ /* 0x002fea0003900000 */
[----:B------:R-:W1:Y:S02]  /*295c0*/  @!P0 SYNCS.PHASECHK.TRANS64 P0, [R3+URZ+0x38820], R2 ;  /* 0x03882002030085a7 */ /* 0x000e64000800007f */
[----:B-1----:R-:W-:Y:S05]  /*295d0*/  @!P0 BRA `(.L_x_544) ;  /* 0xfffffffc00ec8947 */ /* 0x002fea000383ffff */
[----:B------:R-:W-:Y:S05]  /*295e0*/  BRA `(.L_x_765) ;  /* 0xffffff6c00e07947 */ /* 0x000fea000383ffff */
.L_x_548:
[----:B0-----:R0:W1:Y:S02]  /*295f0*/  SYNCS.PHASECHK.TRANS64.TRYWAIT P0, [R5+URZ+0x388a0], R8 ;  /* 0x0388a008050075a7 */ /* 0x001064000800017f */
[----:B-1----:R-:W-:Y:S05]  /*29600*/  @!P0 NANOSLEEP.SYNCS 0x989680 ;  /* 0x009896800000895d */ /* 0x002fea0003900000 */
[----:B------:R-:W1:Y:S02]  /*29610*/  @!P0 SYNCS.PHASECHK.TRANS64 P0, [R5+URZ+0x388a0], R8 ;  /* 0x0388a008050085a7 */ /* 0x000e64000800007f */
[----:B-1----:R-:W-:Y:S05]  /*29620*/  @!P0 BRA `(.L_x_548) ;  /* 0xfffffffc00f08947 */ /* 0x002fea000383ffff */
[----:B------:R-:W-:Y:S05]  /*29630*/  BRA `(.L_x_766) ;  /* 0xffffff7000087947 */ /* 0x000fea000383ffff */
.L_x_554:
[----:B-1----:R1:W2:Y:S02]  /*29640*/  SYNCS.PHASECHK.TRANS64.TRYWAIT P0, [R5+URZ+0x388c0], R8 ;  /* 0x0388c008050075a7 */ /* 0x0022a4000800017f */
[----:B--2---:R-:W-:Y:S05]  /*29650*/  @!P0 NANOSLEEP.SYNCS 0x989680 ;  /* 0x009896800000895d */ /* 0x004fea0003900000 */
[----:B------:R-:W2:Y:S02]  /*29660*/  @!P0 SYNCS.PHASECHK.TRANS64 P0, [R5+URZ+0x388c0], R8 ;  /* 0x0388c008050085a7 */ /* 0x000ea4000800007f */
[----:B--2---:R-:W-:Y:S05]  /*29670*/  @!P0 BRA `(.L_x_554) ;  /* 0xfffffffc00f08947 */ /* 0x004fea000383ffff */
[----:B------:R-:W-:Y:S05]  /*29680*/  BRA `(.L_x_767) ;  /* 0xffffff7000cc7947 */ /* 0x000fea000383ffff */
.L_x_562:
[----:B0-----:R0:W1:Y:S02]  /*29690*/  SYNCS.PHASECHK.TRANS64.TRYWAIT P1, [R6+URZ+0x388a0], R5 ;  /* 0x0388a005060075a7 */ /* 0x001064000802017f */
[----:B-1----:R-:W-:Y:S05]  /*296a0*/  @!P1 NANOSLEEP.SYNCS 0x989680 ;  /* 0x009896800000995d */ /* 0x002fea0003900000 */
[----:B------:R-:W1:Y:S02]  /*296b0*/  @!P1 SYNCS.PHASECHK.TRANS64 P1, [R6+URZ+0x388a0], R5 ;  /* 0x0388a005060095a7 */ /* 0x000e64000802007f */
[----:B-1----:R-:W-:Y:S05]  /*296c0*/  @!P1 BRA `(.L_x_562) ;  /* 0xfffffffc00f09947 */ /* 0x002fea000383ffff */
[----:B------:R-:W-:Y:S05]  /*296d0*/  BRA `(.L_x_768) ;  /* 0xffffff7400e07947 */ /* 0x000fea000383ffff */
.L_x_568:
[----:B-1----:R1:W2:Y:S02]  /*296e0*/  SYNCS.PHASECHK.TRANS64.TRYWAIT P1, [R6+URZ+0x388c0], R5 ;  /* 0x0388c005060075a7 */ /* 0x0022a4000802017f */
[----:B--2---:R-:W-:Y:S05]  /*296f0*/  @!P1 NANOSLEEP.SYNCS 0x989680 ;  /* 0x009896800000995d */ /* 0x004fea0003900000 */
[----:B------:R-:W2:Y:S02]  /*29700*/  @!P1 SYNCS.PHASECHK.TRANS64 P1, [R6+URZ+0x388c0], R5 ;  /* 0x0388c005060095a7 */ /* 0x000ea4000802007f */
[----:B--2---:R-:W-:Y:S05]  /*29710*/  @!P1 BRA `(.L_x_568) ;  /* 0xfffffffc00f09947 */ /* 0x004fea000383ffff */
[----:B------:R-:W-:Y:S05]  /*29720*/  BRA `(.L_x_769) ;  /* 0xffffff7800a07947 */ /* 0x000fea000383ffff */
.L_x_584:
[----:B------:R-:W0:Y:S01]  /*29730*/  S2R R4, SR_TID.X ;  /* 0x0000000000047919 */ /* 0x000e220000002100 */
[----:B------:R-:W-:Y:S01]  /*29740*/  BSSY B0, `(.L_x_770) ;  /* 0x000000a000007945 */ /* 0x000fe20003800000 */
[----:B------:R-:W-:Y:S01]  /*29750*/  IMAD.MOV.U32 R12, RZ, RZ, RZ ;  /* 0x000000ffff0c7224 */ /* 0x000fe200078e00ff */
[----:B------:R-:W-:Y:S01]  /*29760*/  MOV R15, 0xffffffff ;  /* 0xffffffff000f7802 */ /* 0x000fe20000000f00 */
[----:B------:R-:W-:Y:S01]  /*29770*/  IMAD.MOV.U32 R11, RZ, RZ, 0x1f ;  /* 0x0000001fff0b7424 */ /* 0x000fe200078e00ff */
[----:B0-----:R-:W-:-:S04]  /*29780*/  SHF.R.U32.HI R4, RZ, 0x5, R4 ;  /* 0x00000005ff047819 */ /* 0x001fc80000011604 */
[----:B------:R-:W-:-:S04]  /*29790*/  LOP3.LUT R4, R4, 0x3, RZ, 0xc0, !PT ;  /* 0x0000000304047812 */ /* 0x000fc800078ec0ff */
[----:B------:R-:W-:-:S07]  /*297a0*/  MOV R13, R4 ;  /* 0x00000004000d7202 */ /* 0x000fce0000000f00 */
[----:B-1----:R-:W-:Y:S05]  /*297b0*/  WARPSYNC.COLLECTIVE R15, `(.L_x_771) ;  /* 0x000000000f087348 */ /* 0x002fea0003c00000 */
[----:B------:R0:W2:Y:S02]  /*297c0*/  SHFL.IDX P6, R14, R13, R12, R11 ;  /* 0x0000000c0d0e7389 */ /* 0x0000a400000c000b */
[----:B012---:R-:W-:Y:S01]  /*297d0*/  ENDCOLLECTIVE ;  /* 0x000000000000791b */ /* 0x007fe20003800000 */
.L_x_771:
[----:B------:R-:W-:Y:S05]  /*297e0*/  BSYNC B0 ;  /* 0x0000000000007941 */ /* 0x000fea0003800000 */
.L_x_770:
[----:B------:R-:W-:Y:S05]  /*297f0*/  BRA `(.L_x_772) ;  /* 0xffffff8400807947 */ /* 0x000fea000383ffff */
.L_x_586:
[----:B------:R-:W-:Y:S01]  /*29800*/  BSSY B0, `(.L_x_773) ;  /* 0x0000006000007945 */ /* 0x000fe20003800000 */
[----:B------:R-:W-:-:S07]  /*29810*/  IMAD.MOV.U32 R15, RZ, RZ, -0x1 ;  /* 0xffffffffff0f7424 */ /* 0x000fce00078e00ff */
[----:B01----:R-:W-:Y:S05]  /*29820*/  WARPSYNC.COLLECTIVE R15, `(.L_x_774) ;  /* 0x000000000f0c7348 */ /* 0x003fea0003c00000 */
[----:B------:R-:W-:Y:S02]  /*29830*/  ELECT P6, UR62, PT ;  /* 0x00000000003e782f */ /* 0x000fe400038c0000 */
[----:B------:R-:W-:Y:S01]  /*29840*/  MOV R14, UR62 ;  /* 0x0000003e000e7c02 */ /* 0x000fe20008000f00 */
[----:B01----:R-:W-:Y:S10]  /*29850*/  ENDCOLLECTIVE ;  /* 0x000000000000791b */ /* 0x003ff40003800000 */
.L_x_774:
[----:B------:R-:W-:Y:S05]  /*29860*/  BSYNC B0 ;  /* 0x0000000000007941 */ /* 0x000fea0003800000 */
.L_x_773:
[----:B------:R-:W-:Y:S05]  /*29870*/  BRA `(.L_x_775) ;  /* 0xffffff84008c7947 */ /* 0x000fea000383ffff */
.L_x_588:
[----:B0-----:R0:W1:Y:S02]  /*29880*/  SYNCS.PHASECHK.TRANS64.TRYWAIT P0, [R0+URZ+0x38880], R3 ;  /* 0x03888003000075a7 */ /* 0x001064000800017f */
[----:B-1----:R-:W-:Y:S05]  /*29890*/  @!P0 NANOSLEEP.SYNCS 0x989680 ;  /* 0x009896800000895d */ /* 0x002fea0003900000 */
[----:B------:R-:W1:Y:S02]  /*298a0*/  @!P0 SYNCS.PHASECHK.TRANS64 P0, [R0+URZ+0x38880], R3 ;  /* 0x03888003000085a7 */ /* 0x000e64000800007f */
[----:B-1----:R-:W-:Y:S05]  /*298b0*/  @!P0 BRA `(.L_x_588) ;  /* 0xfffffffc00f08947 */ /* 0x002fea000383ffff */
[----:B------:R-:W-:Y:S05]  /*298c0*/  BRA `(.L_x_776) ;  /* 0xffffff8800047947 */ /* 0x000fea000383ffff */
.L_x_590:
[----:B-1----:R1:W2:Y:S02]  /*298d0*/  SYNCS.PHASECHK.TRANS64.TRYWAIT P0, [R0+URZ+0x38840], R3 ;  /* 0x03884003000075a7 */ /* 0x0022a4000800017f */
[----:B--2---:R-:W-:Y:S05]  /*298e0*/  @!P0 NANOSLEEP.SYNCS 0x989680 ;  /* 0x009896800000895d */ /* 0x004fea0003900000 */
[----:B------:R-:W2:Y:S02]  /*298f0*/  @!P0 SYNCS.PHASECHK.TRANS64 P0, [R0+URZ+0x38840], R3 ;  /* 0x03884003000085a7 */ /* 0x000ea4000800007f */
[----:B--2---:R-:W-:Y:S05]  /*29900*/  @!P0 BRA `(.L_x_590) ;  /* 0xfffffffc00f08947 */ /* 0x004fea000383ffff */
[----:B------:R-:W-:Y:S05]  /*29910*/  BRA `(.L_x_777) ;  /* 0xffffff8800787947 */ /* 0x000fea000383ffff */
.L_x_594:
[----:B------:R-:W2:Y:S01]  /*29920*/  LDL.LU R11, [R1+0x6c] ;  /* 0x00006c00010b7983 */ /* 0x000ea20000300800 */
[----:B------:R-:W-:Y:S01]  /*29930*/  IMAD.MOV.U32 R13, RZ, RZ, R3 ;  /* 0x000000ffff0d7224 */ /* 0x000fe200078e0003 */
[----:B------:R-:W-:Y:S01]  /*29940*/  MOV R12, RZ ;  /* 0x000000ff000c7202 */ /* 0x000fe20000000f00 */
[----:B------:R-:W-:Y:S01]  /*29950*/  IMAD.MOV.U32 R15, RZ, RZ, -0x1 ;  /* 0xffffffffff0f7424 */ /* 0x000fe200078e00ff */
[----:B------:R-:W-:-:S04]  /*29960*/  LOP3.LUT R8, R8, 0x7f, RZ, 0xc0, !PT ;  /* 0x0000007f08087812 */ /* 0x000fc800078ec0ff */
[----:B------:R-:W-:-:S04]  /*29970*/  SHF.R.U32.HI R5, RZ, 0x3, R8 ;  /* 0x00000003ff057819 */ /* 0x000fc80000011608 */
[----:B------:R-:W-:-:S05]  /*29980*/  IADD3 R0, R5, R17, RZ ;  /* 0x0000001105007210 */ /* 0x000fca0007ffe0ff */
[----:B------:R-:W-:Y:S02]  /*29990*/  VIADD R5, R0, 0x10 ;  /* 0x0000001000057836 */ /* 0x000fe40000000000 */
[----:B--2---:R-:W-:Y:S02]  /*299a0*/  IMAD R2, R11, R7, RZ ;  /* 0x000000070b027224 */ /* 0x004fe400078e02ff */
[----:B------:R-:W-:-:S03]  /*299b0*/  IMAD.MOV.U32 R11, RZ, RZ, 0x181f ;  /* 0x0000181fff0b7424 */ /* 0x000fc600078e00ff */
[----:B------:R-:W-:-:S13]  /*299c0*/  ISETP.GE.AND P2, PT, R0, R2, PT ;  /* 0x000000020000720c */ /* 0x000fda0003f46270 */
[----:B0----5:R-:W-:Y:S05]  /*299d0*/  WARPSYNC.COLLECTIVE R15, `(.L_x_778) ;  /* 0x000000000f087348 */ /* 0x021fea0003c00000 */
[----:B------:R1:W2:Y:S02]  /*299e0*/  SHFL.IDX P6, R14, R13, R12, R11 ;  /* 0x0000000c0d0e7389 */ /* 0x0002a400000c000b */
[----:B012--5:R-:W-:Y:S01]  /*299f0*/  ENDCOLLECTIVE ;  /* 0x000000000000791b */ /* 0x027fe20003800000 */
.L_x_778:
[----:B------:R-:W-:Y:S01]  /*29a00*/  IMAD.MOV.U32 R13, RZ, RZ, R4 ;  /* 0x000000ffff0d7224 */ /* 0x000fe200078e0004 */
[----:B------:R-:W-:-:S07]  /*29a10*/  MOV R6, R14 ;  /* 0x0000000e00067202 */ /* 0x000fce0000000f00 */
[----:B------:R-:W-:Y:S05]  /*29a20*/  WARPSYNC.COLLECTIVE R15, `(.L_x_779) ;  /* 0x000000000f087348 */ /* 0x000fea0003c00000 */
[----:B------:R0:W1:Y:S02]  /*29a30*/  SHFL.IDX P6, R14, R13, R12, R11 ;  /* 0x0000000c0d0e7389 */ /* 0x00006400000c000b */
[----:B01----:R-:W-:Y:S01]  /*29a40*/  ENDCOLLECTIVE ;  /* 0x000000000000791b */ /* 0x003fe20003800000 */
.L_x_779:
[----:B------:R-:W-:Y:S01]  /*29a50*/  MOV R13, R3 ;  /* 0x00000003000d7202 */ /* 0x000fe20000000f00 */
[----:B------:R-:W-:Y:S02]  /*29a60*/  IMAD.MOV.U32 R12, RZ, RZ, 0x1 ;  /* 0x00000001ff0c7424 */ /* 0x000fe400078e00ff */
[----:B------:R-:W-:-:S07]  /*29a70*/  IMAD.MOV.U32 R7, RZ, RZ, R14 ;  /* 0x000000ffff077224 */ /* 0x000fce00078e000e */
[----:B------:R-:W-:Y:S05]  /*29a80*/  WARPSYNC.COLLECTIVE R15, `(.L_x_780) ;  /* 0x000000000f087348 */ /* 0x000fea0003c00000 */
[----:B------:R0:W1:Y:S02]  /*29a90*/  SHFL.IDX P6, R14, R13, R12, R11 ;  /* 0x0000000c0d0e7389 */ /* 0x00006400000c000b */
[----:B01----:R-:W-:Y:S01]  /*29aa0*/  ENDCOLLECTIVE ;  /* 0x000000000000791b */ /* 0x003fe20003800000 */
.L_x_780:
[----:B------:R-:W-:-:S05]  /*29ab0*/  @!P2 IADD3 R7, P3, R10, R7, RZ ;  /* 0x000000070a07a210 */ /* 0x000fca0007f7e0ff */
[----:B------:R-:W-:-:S05]  /*29ac0*/  @!P2 IMAD.X R6, RZ, RZ, R6, P3 ;  /* 0x000000ffff06a224 */ /* 0x000fca00018e0606 */
[----:B------:R-:W-:Y:S02]  /*29ad0*/  @!P2 LOP3.LUT R7, R7, R6, RZ, 0x3c, !PT ;  /* 0x000000060707a212 */ /* 0x000fe400078e3cff */
[----:B------:R-:W-:Y:S02]  /*29ae0*/  MOV R13, R4 ;  /* 0x00000004000d7202 */ /* 0x000fe40000000f00 */
[----:B------:R-:W-:-:S04]  /*29af0*/  @!P2 LOP3.LUT R6, R7, R6, RZ, 0x3c, !PT ;  /* 0x000000060706a212 */ /* 0x000fc800078e3cff */
[----:B------:R-:W-:Y:S01]  /*29b00*/  @!P2 LOP3.LUT R7, R7, R6, RZ, 0x3c, !PT ;  /* 0x000000060707a212 */ /* 0x000fe200078e3cff */
[----:B------:R-:W-:-:S07]  /*29b10*/  IMAD.MOV.U32 R8, RZ, RZ, R14 ;  /* 0x000000ffff087224 */ /* 0x000fce00078e000e */
[----:B------:R-:W-:Y:S05]  /*29b20*/  WARPSYNC.COLLECTIVE R15, `(.L_x_781) ;  /* 0x000000000f087348 */ /* 0x000fea0003c00000 */
[----:B------:R0:W1:Y:S02]  /*29b30*/  SHFL.IDX P6, R14, R13, R12, R11 ;  /* 0x0000000c0d0e7389 */ /* 0x00006400000c000b */
[----:B01----:R-:W-:Y:S01]  /*29b40*/  ENDCOLLECTIVE ;  /* 0x000000000000791b */ /* 0x003fe20003800000 */
.L_x_781:
        /* <DEDUP_REMOVED lines=12> */
.L_x_782:
[----:B------:R-:W-:Y:S02]  /*29c10*/  @!P2 IADD3 R7, P3, R10, R5, RZ ;  /* 0x000000050a07a210 */ /* 0x000fe40007f7e0ff */
[----:B------:R-:W-:-:S03]  /*29c20*/  IADD3 R5, R0, 0x20, RZ ;  /* 0x0000002000057810 */ /* 0x000fc60007ffe0ff */
        /* <DEDUP_REMOVED lines=10> */
[----:B------:R-:W-:Y:S02]  /*29cd0*/  ISETP.GE.AND P2, PT, R5, R2, PT ;  /* 0x000000020500720c */ /* 0x000fe40003f46270 */
[----:B0-----:R-:W-:-:S11]  /*29ce0*/  MOV R6, R14 ;  /* 0x0000000e00067202 */ /* 0x001fd60000000f00 */
[----:B------:R-:W-:Y:S05]  /*29cf0*/  WARPSYNC.COLLECTIVE R15, `(.L_x_783) ;  /* 0x000000000f087348 */ /* 0x000fea0003c00000 */
[----:B------:R0:W1:Y:S02]  /*29d00*/  SHFL.IDX P6, R14, R13, R12, R11 ;  /* 0x0000000c0d0e7389 */ /* 0x00006400000c000b */
[----:B01----:R-:W-:Y:S01]  /*29d10*/  ENDCOLLECTIVE ;  /* 0x000000000000791b */ /* 0x003fe20003800000 */
.L_x_783:
[----:B------:R-:W-:Y:S02]  /*29d20*/  IMAD.MOV.U32 R13, RZ, RZ, R3 ;  /* 0x000000ffff0d7224 */ /* 0x000fe400078e0003 */
[----:B------:R-:W-:Y:S02]  /*29d30*/  IMAD.MOV.U32 R12, RZ, RZ, 0x3 ;  /* 0x00000003ff0c7424 */ /* 0x000fe400078e00ff */
[----:B------:R-:W-:-:S07]  /*29d40*/  IMAD.MOV.U32 R5, RZ, RZ, R14 ;  /* 0x000000ffff057224 */ /* 0x000fce00078e000e */
[----:B------:R-:W-:Y:S05]  /*29d50*/  WARPSYNC.COLLECTIVE R15, `(.L_x_784) ;  /* 0x000000000f087348 */ /* 0x000fea0003c00000 */
[----:B------:R0:W1:Y:S02]  /*29d60*/  SHFL.IDX P6, R14, R13, R12, R11 ;  /* 0x0000000c0d0e7389 */ /* 0x00006400000c000b */
[----:B01----:R-:W-:Y:S01]  /*29d70*/  ENDCOLLECTIVE ;  /* 0x000000000000791b */ /* 0x003fe20003800000 */
.L_x_784:
[----:B------:R-:W-:-:S04]  /*29d80*/  @!P2 IADD3 R5, P3, R10, R5, RZ ;  /* 0x000000050a05a210 */ /* 0x000fc80007f7e0ff */
[----:B------:R-:W-:-:S05]  /*29d90*/  @!P2 IADD3.X R6, RZ, R6, RZ, P3, !PT ;  /* 0x00000006ff06a210 */ /* 0x000fca0001ffe4ff */
[----:B------:R-:W-:Y:S02]  /*29da0*/  @!P2 IMAD.MOV.U32 R7, RZ, RZ, R6 ;  /* 0x000000ffff07a224 */ /* 0x000fe400078e0006 */
[----:B------:R-:W-:Y:S01]  /*29db0*/  @!P2 IMAD.MOV.U32 R6, RZ, RZ, R5 ;  /* 0x000000ffff06a224 */ /* 0x000fe200078e0005 */
[----:B------:R-:W-:Y:S01]  /*29dc0*/  IADD3 R5, R0, 0x30, RZ ;  /* 0x0000003000057810 */ /* 0x000fe20007ffe0ff */
[----:B------:R-:W-:-:S03]  /*29dd0*/  IMAD.MOV.U32 R13, RZ, RZ, R4 ;  /* 0x000000ffff0d7224 */ /* 0x000fc600078e0004 */
        /* <DEDUP_REMOVED lines=10> */
.L_x_785:
[----:B------:R-:W-:Y:S02]  /*29e80*/  IMAD.MOV.U32 R13, RZ, RZ, R3 ;  /* 0x000000ffff0d7224 */ /* 0x000fe400078e0003 */
[----:B------:R-:W-:Y:S02]  /*29e90*/  IMAD.MOV.U32 R12, RZ, RZ, 0x4 ;  /* 0x00000004ff0c7424 */ /* 0x000fe400078e00ff */
[----:B------:R-:W-:-:S07]  /*29ea0*/  IMAD.MOV.U32 R5, RZ, RZ, R14 ;  /* 0x000000ffff057224 */ /* 0x000fce00078e000e */
[----:B------:R-:W-:Y:S05]  /*29eb0*/  WARPSYNC.COLLECTIVE R15, `(.L_x_786) ;  /* 0x000000000f087348 */ /* 0x000fea0003c00000 */
[----:B------:R0:W1:Y:S02]  /*29ec0*/  SHFL.IDX P6, R14, R13, R12, R11 ;  /* 0x0000000c0d0e7389 */ /* 0x00006400000c000b */
[----:B01----:R-:W-:Y:S01]  /*29ed0*/  ENDCOLLECTIVE ;  /* 0x000000000000791b */ /* 0x003fe20003800000 */
.L_x_786:
        /* <DEDUP_REMOVED lines=16> */
.L_x_787:
[----:B------:R-:W-:Y:S02]  /*29fe0*/  IMAD.MOV.U32 R13, RZ, RZ, R3 ;  /* 0x000000ffff0d7224 */ /* 0x000fe400078e0003 */
[----:B------:R-:W-:Y:S02]  /*29ff0*/  IMAD.MOV.U32 R12, RZ, RZ, 0x5 ;  /* 0x00000005ff0c7424 */ /* 0x000fe400078e00ff */
[----:B------:R-:W-:-:S07]  /*2a000*/  IMAD.MOV.U32 R5, RZ, RZ, R14 ;  /* 0x000000ffff057224 */ /* 0x000fce00078e000e */
[----:B------:R-:W-:Y:S05]  /*2a010*/  WARPSYNC.COLLECTIVE R15, `(.L_x_788) ;  /* 0x000000000f087348 */ /* 0x000fea0003c00000 */
[----:B------:R0:W1:Y:S02]  /*2a020*/  SHFL.IDX P6, R14, R13, R12, R11 ;  /* 0x0000000c0d0e7389 */ /* 0x00006400000c000b */
[----:B01----:R-:W-:Y:S01]  /*2a030*/  ENDCOLLECTIVE ;  /* 0x000000000000791b */ /* 0x003fe20003800000 */
.L_x_788:
        /* <DEDUP_REMOVED lines=16> */
.L_x_789:
[----:B------:R-:W-:Y:S01]  /*2a140*/  MOV R13, R3 ;  /* 0x00000003000d7202 */ /* 0x000fe20000000f00 */
[----:B------:R-:W-:Y:S02]  /*2a150*/  IMAD.MOV.U32 R12, RZ, RZ, 0x6 ;  /* 0x00000006ff0c7424 */ /* 0x000fe400078e00ff */
[----:B------:R-:W-:-:S07]  /*2a160*/  IMAD.MOV.U32 R5, RZ, RZ, R14 ;  /* 0x000000ffff057224 */ /* 0x000fce00078e000e */
[----:B------:R-:W-:Y:S05]  /*2a170*/  WARPSYNC.COLLECTIVE R15, `(.L_x_790) ;  /* 0x000000000f087348 */ /* 0x000fea0003c00000 */
[----:B------:R0:W1:Y:S02]  /*2a180*/  SHFL.IDX P6, R14, R13, R12, R11 ;  /* 0x0000000c0d0e7389 */ /* 0x00006400000c000b */
[----:B01----:R-:W-:Y:S01]  /*2a190*/  ENDCOLLECTIVE ;  /* 0x000000000000791b */ /* 0x003fe20003800000 */
.L_x_790:
[----:B------:R-:W-:-:S04]  /*2a1a0*/  @!P2 IADD3 R5, P3, R10, R5, RZ ;  /* 0x000000050a05a210 */ /* 0x000fc80007f7e0ff */
[----:B------:R-:W-:-:S05]  /*2a1b0*/  @!P2 IADD3.X R6, RZ, R6, RZ, P3, !PT ;  /* 0x00000006ff06a210 */ /* 0x000fca0001ffe4ff */
[----:B------:R-:W-:Y:S02]  /*2a1c0*/  @!P2 IMAD.MOV.U32 R7, RZ, RZ, R6 ;  /* 0x000000ffff07a224 */ /* 0x000fe400078e0006 */
[----:B------:R-:W-:Y:S01]  /*2a1d0*/  @!P2 IMAD.MOV.U32 R6, RZ, RZ, R5 ;  /* 0x000000ffff06a224 */ /* 0x000fe200078e0005 */
[----:B------:R-:W-:-:S04]  /*2a1e0*/  MOV R13, R4 ;  /* 0x00000004000d7202 */ /* 0x000fc80000000f00 */
[----:B------:R-:W-:Y:S01]  /*2a1f0*/  @!PT LDS RZ, [RZ] ;  /* 0x00000000fffff984 */ /* 0x000fe20000000800 */
[----:B------:R-:W-:Y:S01]  /*2a200*/  @!PT LDS RZ, [RZ] ;  /* 0x00000000fffff984 */ /* 0x000fe20000000800 */
[----:B------:R-:W-:Y:S01]  /*2a210*/  @!PT LDS RZ, [RZ] ;  /* 0x00000000fffff984 */ /* 0x000fe20000000800 */
[----:B------:R-:W-:Y:S04]  /*2a220*/  @!P2 LDGSTS.E.BYPASS.LTC128B.128 [R9+0x22c00], desc[UR42][R6.64], !P0 ;  /* 0x22c000000609afae */ /* 0x000fe8000c101d6a */
[----:B------:R0:W-:Y:S02]  /*2a230*/  @!P2 LDGSTS.E.BYPASS.LTC128B.128 [R9+0x26c00], desc[UR42][R6.64+0x80], !P1 ;  /* 0x26c000800609afae */ /* 0x0001e4000c901d6a */
[----:B0-----:R-:W-:-:S07]  /*2a240*/  IMAD.MOV.U32 R6, RZ, RZ, R14 ;  /* 0x000000ffff067224 */ /* 0x001fce00078e000e */
[----:B------:R-:W-:Y:S05]  /*2a250*/  WARPSYNC.COLLECTIVE R15, `(.L_x_791) ;  /* 0x000000000f087348 */ /* 0x000fea0003c00000 */
[----:B------:R0:W1:Y:S02]  /*2a260*/  SHFL.IDX P6, R14, R13, R12, R11 ;  /* 0x0000000c0d0e7389 */ /* 0x00006400000c000b */
[----:B01----:R-:W-:Y:S01]  /*2a270*/  ENDCOLLECTIVE ;  /* 0x000000000000791b */ /* 0x003fe20003800000 */
.L_x_791:
[----:B------:R-:W-:-:S05]  /*2a280*/  VIADD R7, R0, 0x60 ;  /* 0x0000006000077836 */ /* 0x000fca0000000000 */
[----:B------:R-:W-:Y:S02]  /*2a290*/  ISETP.GE.AND P2, PT, R7, R2, PT ;  /* 0x000000020700720c */ /* 0x000fe40003f46270 */
[----:B------:R-:W-:Y:S01]  /*2a2a0*/  MOV R13, R3 ;  /* 0x00000003000d7202 */ /* 0x000fe20000000f00 */
[----:B------:R-:W-:Y:S02]  /*2a2b0*/  IMAD.MOV.U32 R12, RZ, RZ, 0x7 ;  /* 0x00000007ff0c7424 */ /* 0x000fe400078e00ff */
[----:B------:R-:W-:-:S08]  /*2a2c0*/  IMAD.MOV.U32 R5, RZ, RZ, R14 ;  /* 0x000000ffff057224 */ /* 0x000fd000078e000e */
[----:B------:R-:W-:Y:S05]  /*2a2d0*/  WARPSYNC.COLLECTIVE R15, `(.L_x_792) ;  /* 0x000000000f087348 */ /* 0x000fea0003c00000 */
[----:B------:R0:W1:Y:S02]  /*2a2e0*/  SHFL.IDX P6, R14, R13, R12, R11 ;  /* 0x0000000c0d0e7389 */ /* 0x00006400000c000b */
[----:B01----:R-:W-:Y:S01]  /*2a2f0*/  ENDCOLLECTIVE ;  /* 0x000000000000791b */ /* 0x003fe20003800000 */
.L_x_792:
[----:B------:R-:W-:-:S04]  /*2a300*/  @!P2 IADD3 R5, P3, R10, R5, RZ ;  /* 0x000000050a05a210 */ /* 0x000fc80007f7e0ff */
[----:B------:R-:W-:-:S05]  /*2a310*/  @!P2 IADD3.X R6, RZ, R6, RZ, P3, !PT ;  /* 0x00000006ff06a210 */ /* 0x000fca0001ffe4ff */
[----:B------:R-:W-:Y:S01]  /*2a320*/  @!P2 IMAD.MOV.U32 R7, RZ, RZ, R6 ;  /* 0x000000ffff07a224 */ /* 0x000fe200078e0006 */
[----:B------:R-:W-:Y:S01]  /*2a330*/  MOV R13, R4 ;  /* 0x00000004000d7202 */ /* 0x000fe20000000f00 */
[----:B------:R-:W-:-:S05]  /*2a340*/  @!P2 IMAD.MOV.U32 R6, RZ, RZ, R5 ;  /* 0x000000ffff06a224 */ /* 0x000fca00078e0005 */
[----:B------:R-:W-:Y:S01]  /*2a350*/  @!PT LDS RZ, [RZ] ;  /* 0x00000000fffff984 */ /* 0x000fe20000000800 */
[----:B------:R-:W-:Y:S01]  /*2a360*/  @!PT LDS RZ, [RZ] ;  /* 0x00000000fffff984 */ /* 0x000fe20000000800 */
[----:B------:R-:W-:Y:S01]  /*2a370*/  @!PT LDS RZ, [RZ] ;  /* 0x00000000fffff984 */ /* 0x000fe20000000800 */
[----:B------:R0:W-:Y:S01]  /*2a380*/  @!P2 LDGSTS.E.BYPASS.LTC128B.128 [R9+0x23400], desc[UR42][R6.64], !P0 ;  /* 0x234000000609afae */ /* 0x0001e2000c101d6a */
[----:B------:R-:W-:-:S03]  /*2a390*/  IMAD.MOV.U32 R5, RZ, RZ, R14 ;  /* 0x000000ffff057224 */ /* 0x000fc600078e000e */
[----:B------:R0:W-:Y:S04]  /*2a3a0*/  @!P2 LDGSTS.E.BYPASS.LTC128B.128 [R9+0x27400], desc[UR42][R6.64+0x80], !P1 ;  /* 0x274000800609afae */ /* 0x0001e8000c901d6a */
[----:B0-----:R-:W-:Y:S05]  /*2a3b0*/  WARPSYNC.COLLECTIVE R15, `(.L_x_793) ;  /* 0x000000000f087348 */ /* 0x001fea0003c00000 */
[----:B------:R1:W2:Y:S02]  /*2a3c0*/  SHFL.IDX P6, R14, R13, R12, R11 ;  /* 0x0000000c0d0e7389 */ /* 0x0002a400000c000b */
[----:B012---:R-:W-:Y:S01]  /*2a3d0*/  ENDCOLLECTIVE ;  /* 0x000000000000791b */ /* 0x007fe20003800000 */
.L_x_793:
[----:B------:R-:W-:Y:S01]  /*2a3e0*/  IMAD.MOV.U32 R3, RZ, RZ, R14 ;  /* 0x000000ffff037224 */ /* 0x000fe200078e000e */
[----:B------:R-:W-:Y:S06]  /*2a3f0*/  BRA `(.L_x_794) ;  /* 0xffffff8c001c7947 */ /* 0x000fec000383ffff */
.L_x_599:
[----:B---3--:R-:W3:Y:S02]  /*2a400*/  LDL R2, [R1+0x4] ;  /* 0x0000040001027983 */ /* 0x008ee40000100800 */
[----:B---3--:R3:W4:Y:S02]  /*2a410*/  SYNCS.PHASECHK.TRANS64.TRYWAIT P0, [R2+URZ+0x38820], R0 ;  /* 0x03882000020075a7 */ /* 0x008724000800017f */
[----:B----4-:R-:W-:Y:S05]  /*2a420*/  @!P0 NANOSLEEP.SYNCS 0x989680 ;  /* 0x009896800000895d */ /* 0x010fea0003900000 */
[----:B------:R-:W4:Y:S02]  /*2a430*/  @!P0 SYNCS.PHASECHK.TRANS64 P0, [R2+URZ+0x38820], R0 ;  /* 0x03882000020085a7 */ /* 0x000f24000800007f */
[----:B----4-:R-:W-:Y:S05]  /*2a440*/  @!P0 BRA `(.L_x_599) ;  /* 0xfffffffc00ec8947 */ /* 0x010fea000383ffff */
[----:B------:R-:W-:Y:S05]  /*2a450*/  BRA `(.L_x_795) ;  /* 0xffffff8c008c7947 */ /* 0x000fea000383ffff */
.L_x_605:
[----:B--2---:R2:W4:Y:S02]  /*2a460*/  SYNCS.PHASECHK.TRANS64.TRYWAIT P0, [R6+URZ+0x38880], R5 ;  /* 0x03888005060075a7 */ /* 0x004524000800017f */
[----:B----4-:R-:W-:Y:S05]  /*2a470*/  @!P0 NANOSLEEP.SYNCS 0x989680 ;  /* 0x009896800000895d */ /* 0x010fea0003900000 */
[----:B------:R-:W4:Y:S02]  /*2a480*/  @!P0 SYNCS.PHASECHK.TRANS64 P0, [R6+URZ+0x38880], R5 ;  /* 0x03888005060085a7 */ /* 0x000f24000800007f */
[----:B----4-:R-:W-:Y:S05]  /*2a490*/  @!P0 BRA `(.L_x_605) ;  /* 0xfffffffc00f08947 */ /* 0x010fea000383ffff */
[----:B------:R-:W-:Y:S05]  /*2a4a0*/  BRA `(.L_x_796) ;  /* 0xffffff9000507947 */ /* 0x000fea000383ffff */
.L_x_611:
[----:B---3--:R3:W4:Y:S02]  /*2a4b0*/  SYNCS.PHASECHK.TRANS64.TRYWAIT P0, [R6+URZ+0x38840], R5 ;  /* 0x03884005060075a7 */ /* 0x008724000800017f */
[----:B----4-:R-:W-:Y:S05]  /*2a4c0*/  @!P0 NANOSLEEP.SYNCS 0x989680 ;  /* 0x009896800000895d */ /* 0x010fea0003900000 */
[----:B------:R-:W4:Y:S02]  /*2a4d0*/  @!P0 SYNCS.PHASECHK.TRANS64 P0, [R6+URZ+0x38840], R5 ;  /* 0x03884005060085a7 */ /* 0x000f24000800007f */
[----:B----4-:R-:W-:Y:S05]  /*2a4e0*/  @!P0 BRA `(.L_x_611) ;  /* 0xfffffffc00f08947 */ /* 0x010fea000383ffff */
[----:B------:R-:W-:Y:S05]  /*2a4f0*/  BRA `(.L_x_797) ;  /* 0xffffff94001c7947 */ /* 0x000fea000383ffff */
.L_x_618:
[----:B--2---:R2:W4:Y:S02]  /*2a500*/  SYNCS.PHASECHK.TRANS64.TRYWAIT P0, [R3+URZ+0x38870], R4 ;  /* 0x03887004030075a7 */ /* 0x004524000800017f */
[----:B----4-:R-:W-:Y:S05]  /*2a510*/  @!P0 NANOSLEEP.SYNCS 0x989680 ;  /* 0x009896800000895d */ /* 0x010fea0003900000 */
[----:B------:R-:W4:Y:S02]  /*2a520*/  @!P0 SYNCS.PHASECHK.TRANS64 P0, [R3+URZ+0x38870], R4 ;  /* 0x03887004030085a7 */ /* 0x000f24000800007f */
[----:B----4-:R-:W-:Y:S05]  /*2a530*/  @!P0 BRA `(.L_x_618) ;  /* 0xfffffffc00f08947 */ /* 0x010fea000383ffff */
[----:B------:R-:W-:Y:S05]  /*2a540*/  BRA `(.L_x_798) ;  /* 0xffffff9800007947 */ /* 0x000fea000383ffff */
.L_x_620:
[----:B--2---:R2:W4:Y:S02]  /*2a550*/  SYNCS.PHASECHK.TRANS64.TRYWAIT P0, [R3+URZ+0x38860], R4 ;  /* 0x03886004030075a7 */ /* 0x004524000800017f */
[----:B----4-:R-:W-:Y:S05]  /*2a560*/  @!P0 NANOSLEEP.SYNCS 0x989680 ;  /* 0x009896800000895d */ /* 0x010fea0003900000 */
[----:B------:R-:W4:Y:S02]  /*2a570*/  @!P0 SYNCS.PHASECHK.TRANS64 P0, [R3+URZ+0x38860], R4 ;  /* 0x03886004030085a7 */ /* 0x000f24000800007f */
[----:B----4-:R-:W-:Y:S05]  /*2a580*/  @!P0 BRA `(.L_x_620) ;  /* 0xfffffffc00f08947 */ /* 0x010fea000383ffff */
[----:B------:R-:W-:Y:S05]  /*2a590*/  BRA `(.L_x_799) ;  /* 0xffffff9800087947 */ /* 0x000fea000383ffff */
.L_x_627:
[----:B---3--:R3:W4:Y:S02]  /*2a5a0*/  SYNCS.PHASECHK.TRANS64.TRYWAIT P1, [R0+URZ+0x38870], R2 ;  /* 0x03887002000075a7 */ /* 0x008724000802017f */
[----:B----4-:R-:W-:Y:S05]  /*2a5b0*/  @!P1 NANOSLEEP.SYNCS 0x989680 ;  /* 0x009896800000995d */ /* 0x010fea0003900000 */
[----:B------:R-:W4:Y:S02]  /*2a5c0*/  @!P1 SYNCS.PHASECHK.TRANS64 P1, [R0+URZ+0x38870], R2 ;  /* 0x03887002000095a7 */ /* 0x000f24000802007f */
[----:B----4-:R-:W-:Y:S05]  /*2a5d0*/  @!P1 BRA `(.L_x_627) ;  /* 0xfffffffc00f09947 */ /* 0x010fea000383ffff */
[----:B------:R-:W-:Y:S05]  /*2a5e0*/  BRA `(.L_x_800) ;  /* 0xffffffa400ac7947 */ /* 0x000fea000383ffff */
.L_x_629:
[----:B---3--:R3:W4:Y:S02]  /*2a5f0*/  SYNCS.PHASECHK.TRANS64.TRYWAIT P1, [R0+URZ+0x38860], R2 ;  /* 0x03886002000075a7 */ /* 0x008724000802017f */
[----:B----4-:R-:W-:Y:S05]  /*2a600*/  @!P1 NANOSLEEP.SYNCS 0x989680 ;  /* 0x009896800000995d */ /* 0x010fea0003900000 */
[----:B------:R-:W4:Y:S02]  /*2a610*/  @!P1 SYNCS.PHASECHK.TRANS64 P1, [R0+URZ+0x38860], R2 ;  /* 0x03886002000095a7 */ /* 0x000f24000802007f */
[----:B----4-:R-:W-:Y:S05]  /*2a620*/  @!P1 BRA `(.L_x_629) ;  /* 0xfffffffc00f09947 */ /* 0x010fea000383ffff */
[----:B------:R-:W-:Y:S05]  /*2a630*/  BRA `(.L_x_801) ;  /* 0xffffffa400b47947 */ /* 0x000fea000383ffff */
.L_x_633:
[----:B------:R-:W-:Y:S01]  /*2a640*/  BSSY B0, `(.L_x_802) ;  /* 0x0000008000007945 */ /* 0x000fe20003800000 */
[----:B------:R-:W-:Y:S01]  /*2a650*/  IMAD.MOV.U32 R13, RZ, RZ, R16 ;  /* 0x000000ffff0d7224 */ /* 0x000fe200078e0010 */
[----:B------:R-:W-:Y:S01]  /*2a660*/  MOV R12, RZ ;  /* 0x000000ff000c7202 */ /* 0x000fe20000000f00 */
[----:B------:R-:W-:Y:S02]  /*2a670*/  IMAD.MOV.U32 R11, RZ, RZ, 0x1f ;  /* 0x0000001fff0b7424 */ /* 0x000fe400078e00ff */
[----:B------:R-:W-:-:S07]  /*2a680*/  IMAD.MOV.U32 R15, RZ, RZ, -0x1 ;  /* 0xffffffffff0f7424 */ /* 0x000fce00078e00ff */
[----:B-1----:R-:W-:Y:S05]  /*2a690*/  WARPSYNC.COLLECTIVE R15, `(.L_x_803) ;  /* 0x000000000f087348 */ /* 0x002fea0003c00000 */
[----:B------:R0:W2:Y:S02]  /*2a6a0*/  SHFL.IDX P6, R14, R13, R12, R11 ;  /* 0x0000000c0d0e7389 */ /* 0x0000a400000c000b */
[----:B012---:R-:W-:Y:S01]  /*2a6b0*/  ENDCOLLECTIVE ;  /* 0x000000000000791b */ /* 0x007fe20003800000 */
.L_x_803:
[----:B------:R-:W-:Y:S05]  /*2a6c0*/  BSYNC B0 ;  /* 0x0000000000007941 */ /* 0x000fea0003800000 */
.L_x_802:
[----:B------:R-:W-:Y:S01]  /*2a6d0*/  IMAD.MOV.U32 R13, RZ, RZ, R16 ;  /* 0x000000ffff0d7224 */ /* 0x000fe200078e0010 */
[----:B------:R-:W-:Y:S01]  /*2a6e0*/  MOV R11, 0x1f ;  /* 0x0000001f000b7802 */ /* 0x000fe20000000f00 */
[----:B------:R-:W-:Y:S01]  /*2a6f0*/  IMAD.MOV.U32 R12, RZ, RZ, 0x1 ;  /* 0x00000001ff0c7424 */ /* 0x000fe200078e00ff */
[----:B------:R-:W-:Y:S01]  /*2a700*/  MOV R0, R14 ;  /* 0x0000000e00007202 */ /* 0x000fe20000000f00 */
[----:B------:R-:W-:Y:S01]  /*2a710*/  IMAD.MOV.U32 R15, RZ, RZ, -0x1 ;  /* 0xffffffffff0f7424 */ /* 0x000fe200078e00ff */
[----:B------:R-:W-:-:S07]  /*2a720*/  IADD3 R5, R19, R6, RZ ;  /* 0x0000000613057210 */ /* 0x000fce0007ffe0ff */
[----:B------:R-:W-:Y:S05]  /*2a730*/  WARPSYNC.COLLECTIVE R15, `(.L_x_804) ;  /* 0x000000000f087348 */ /* 0x000fea0003c00000 */
[----:B------:R0:W1:Y:S02]  /*2a740*/  SHFL.IDX P6, R14, R13, R12, R11 ;  /* 0x0000000c0d0e7389 */ /* 0x00006400000c000b */
[----:B01----:R-:W-:Y:S01]  /*2a750*/  ENDCOLLECTIVE ;  /* 0x000000000000791b */ /* 0x003fe20003800000 */
.L_x_804:
[----:B------:R-:W-:Y:S02]  /*2a760*/  ULDC UR4, c[0x0][0xc3c] ;  /* 0x00030f0000047ab9 */ /* 0x000fe40000000800 */
[----:B------:R-:W-:-:S13]  /*2a770*/  ISETP.GE.OR P1, PT, R5, UR4, !P0 ;  /* 0x0000000405007c0c */ /* 0x000fda000c726670 */
[----:B------:R-:W0:Y:S01]  /*2a780*/  @!P1 LDC.64 R2, c[0x0][0xc80] ;  /* 0x00032000ff029b82 */ /* 0x000e220000000a00 */
[----:B------:R-:W-:Y:S02]  /*2a790*/  IMAD.MOV.U32 R11, RZ, RZ, RZ ;  /* 0x000000ffff0b7224 */ /* 0x000fe400078e00ff */
[----:B------:R-:W-:Y:S02]  /*2a7a0*/  IMAD.MOV.U32 R4, RZ, RZ, R14 ;  /* 0x000000ffff047224 */ /* 0x000fe400078e000e */
[----:B0-----:R-:W-:-:S06]  /*2a7b0*/  @!P1 IMAD.WIDE R2, R5, 0x4, R2 ;  /* 0x0000000405029825 */ /* 0x001fcc00078e0202 */
[----:B------:R0:W2:Y:S01]  /*2a7c0*/  @!P1 LDG.E R3, desc[UR42][R2.64] ;  /* 0x0000002a02039981 */ /* 0x0000a2000c1e1900 */
[C---:B------:R-:W-:Y:S02]  /*2a7d0*/  ISETP.GE.U32.AND P2, PT, R6.reuse, 0x2, PT ;  /* 0x000000020600780c */ /* 0x040fe40003f46070 */
[C---:B------:R-:W-:Y:S02]  /*2a7e0*/  ISETP.GE.U32.AND P3, PT, R6.reuse, 0x4, PT ;  /* 0x000000040600780c */ /* 0x040fe40003f66070 */
[C---:B------:R-:W-:Y:S02]  /*2a7f0*/  ISETP.GE.U32.AND P4, PT, R6.reuse, 0x8, PT ;  /* 0x000000080600780c */ /* 0x040fe40003f86070 */
[C---:B------:R-:W-:Y:S01]  /*2a800*/  ISETP.GE.U32.AND P5, PT, R6.reuse, 0x10, PT ;  /* 0x000000100600780c */ /* 0x040fe20003fa6070 */
[----:B0-----:R-:W-:Y:S02]  /*2a810*/  IMAD.MOV.U32 R2, RZ, RZ, RZ ;  /* 0x000000ffff027224 */ /* 0x001fe400078e00ff */
[----:B--2---:R-:W-:Y:S01]  /*2a820*/  @!P1 IMAD.MOV.U32 R2, RZ, RZ, R3 ;  /* 0x000000ffff029224 */ /* 0x004fe200078e0003 */
[----:B------:R-:W-:-:S04]  /*2a830*/  ISETP.NE.AND P1, PT, R6, RZ, PT ;  /* 0x000000ff0600720c */ /* 0x000fc80003f25270 */
[----:B------:R-:W-:-:S09]  /*2a840*/  MOV R13, R2 ;  /* 0x00000002000d7202 */ /* 0x000fd20000000f00 */
[----:B------:R-:W-:Y:S05]  /*2a850*/  WARPSYNC.COLLECTIVE R15, `(.L_x_805) ;  /* 0x000000000f087348 */ /* 0x000fea0003c00000 */
[----:B------:R0:W1:Y:S02]  /*2a860*/  SHFL.UP P6, R14, R13, R12, R11 ;  /* 0x0400000c0d0e7389 */ /* 0x00006400000c000b */
[----:B01----:R-:W-:Y:S01]  /*2a870*/  ENDCOLLECTIVE ;  /* 0x000000000000791b */ /* 0x003fe20003800000 */
.L_x_805:
[----:B------:R-:W-:Y:S02]  /*2a880*/  IMAD.MOV.U32 R12, RZ, RZ, 0x2 ;  /* 0x00000002ff0c7424 */ /* 0x000fe400078e00ff */
[----:B------:R-:W-:-:S05]  /*2a890*/  IMAD.MOV.U32 R3, RZ, RZ, R14 ;  /* 0x000000ffff037224 */ /* 0x000fca00078e000e */
[----:B------:R-:W-:-:S04]  /*2a8a0*/  SEL R3, R3, RZ, P1 ;  /* 0x000000ff03037207 */ /* 0x000fc80000800000 */
[----:B------:R-:W-:-:S05]  /*2a8b0*/  IADD3 R3, R2, R3, RZ ;  /* 0x0000000302037210 */ /* 0x000fca0007ffe0ff */
[----:B------:R-:W-:-:S07]  /*2a8c0*/  IMAD.MOV.U32 R13, RZ, RZ, R3 ;  /* 0x000000ffff0d7224 */ /* 0x000fce00078e0003 */
[----:B------:R-:W-:Y:S05]  /*2a8d0*/  WARPSYNC.COLLECTIVE R15, `(.L_x_806) ;  /* 0x000000000f087348 */ /* 0x000fea0003c00000 */
[----:B------:R0:W1:Y:S02]  /*2a8e0*/  SHFL.UP P6, R14, R13, R12, R11 ;  /* 0x0400000c0d0e7389 */ /* 0x00006400000c000b */
[----:B01----:R-:W-:Y:S01]  /*2a8f0*/  ENDCOLLECTIVE ;  /* 0x000000000000791b */ /* 0x003fe20003800000 */
.L_x_806:
[----:B------:R-:W-:Y:S02]  /*2a900*/  MOV R12, 0x4 ;  /* 0x00000004000c7802 */ /* 0x000fe40000000f00 */
[----:B------:R-:W-:-:S04]  /*2a910*/  MOV R5, R14 ;  /* 0x0000000e00057202 */ /* 0x000fc80000000f00 */
[----:B------:R-:W-:-:S05]  /*2a920*/  SEL R5, R5, RZ, P2 ;  /* 0x000000ff05057207 */ /* 0x000fca0001000000 */
[----:B------:R-:W-:-:S04]  /*2a930*/  IMAD.IADD R3, R3, 0x1, R5 ;  /* 0x0000000103037824 */ /* 0x000fc800078e0205 */
[----:B------:R-:W-:-:S07]  /*2a940*/  IMAD.MOV.U32 R13, RZ, RZ, R3 ;  /* 0x000000ffff0d7224 */ /* 0x000fce00078e0003 */
[----:B------:R-:W-:Y:S05]  /*2a950*/  WARPSYNC.COLLECTIVE R15, `(.L_x_807) ;  /* 0x000000000f087348 */ /* 0x000fea0003c00000 */
[----:B------:R0:W1:Y:S02]  /*2a960*/  SHFL.UP P6, R14, R13, R12, R11 ;  /* 0x0400000c0d0e7389 */ /* 0x00006400000c000b */
[----:B01----:R-:W-:Y:S01]  /*2a970*/  ENDCOLLECTIVE ;  /* 0x000000000000791b */ /* 0x003fe20003800000 */
.L_x_807:
[----:B------:R-:W-:Y:S02]  /*2a980*/  IMAD.MOV.U32 R12, RZ, RZ, 0x8 ;  /* 0x00000008ff0c7424 */ /* 0x000fe400078e00ff */
[----:B------:R-:W-:-:S05]  /*2a990*/  IMAD.MOV.U32 R5, RZ, RZ, R14 ;  /* 0x000000ffff057224 */ /* 0x000fca00078e000e */
[----:B------:R-:W-:-:S05]  /*2a9a0*/  SEL R5, R5, RZ, P3 ;  /* 0x000000ff05057207 */ /* 0x000fca0001800000 */
[----:B------:R-:W-:-:S05]  /*2a9b0*/  IMAD.IADD R3, R3, 0x1, R5 ;  /* 0x0000000103037824 */ /* 0x000fca00078e0205 */
[----:B------:R-:W-:-:S07]  /*2a9c0*/  MOV R13, R3 ;  /* 0x00000003000d7202 */ /* 0x000fce0000000f00 */
[----:B------:R-:W-:Y:S05]  /*2a9d0*/  WARPSYNC.COLLECTIVE R15, `(.L_x_808) ;  /* 0x000000000f087348 */ /* 0x000fea0003c00000 */
[----:B------:R0:W1:Y:S02]  /*2a9e0*/  SHFL.UP P6, R14, R13, R12, R11 ;  /* 0x0400000c0d0e7389 */ /* 0x00006400000c000b */
[----:B01----:R-:W-:Y:S01]  /*2a9f0*/  ENDCOLLECTIVE ;  /* 0x000000000000791b */ /* 0x003fe20003800000 */
.L_x_808:
        /* <DEDUP_REMOVED lines=8> */
.L_x_809:
[----:B------:R-:W-:Y:S01]  /*2aa80*/  MOV R12, 0x1f ;  /* 0x0000001f000c7802 */ /* 0x000fe20000000f00 */
[----:B------:R-:W-:Y:S01]  /*2aa90*/  IMAD.MOV.U32 R11, RZ, RZ, 0x1f ;  /* 0x0000001fff0b7424 */ /* 0x000fe200078e00ff */
[----:B------:R-:W-:-:S04]  /*2aaa0*/  MOV R5, R14 ;  /* 0x0000000e00057202 */ /* 0x000fc80000000f00 */
[----:B------:R-:W-:-:S05]  /*2aab0*/  SEL R5, R5, RZ, P5 ;  /* 0x000000ff05057207 */ /* 0x000fca0002800000 */
[----:B------:R-:W-:-:S04]  /*2aac0*/  IMAD.IADD R3, R3, 0x1, R5 ;  /* 0x0000000103037824 */ /* 0x000fc800078e0205 */
[----:B------:R-:W-:-:S07]  /*2aad0*/  IMAD.MOV.U32 R13, RZ, RZ, R3 ;  /* 0x000000ffff0d7224 */ /* 0x000fce00078e0003 */
[----:B------:R-:W-:Y:S05]  /*2aae0*/  WARPSYNC.COLLECTIVE R15, `(.L_x_810) ;  /* 0x000000000f087348 */ /* 0x000fea0003c00000 */
[----:B------:R0:W1:Y:S02]  /*2aaf0*/  SHFL.IDX P6, R14, R13, R12, R11 ;  /* 0x0000000c0d0e7389 */ /* 0x00006400000c000b */
[----:B01----:R-:W-:Y:S01]  /*2ab00*/  ENDCOLLECTIVE ;  /* 0x000000000000791b */ /* 0x003fe20003800000 */
.L_x_810:
[----:B------:R-:W-:Y:S01]  /*2ab10*/  IMAD.MOV.U32 R5, RZ, RZ, R14 ;  /* 0x000000ffff057224 */ /* 0x000fe200078e000e */
[----:B------:R-:W-:Y:S06]  /*2ab20*/  BRA `(.L_x_811) ;  /* 0xffffffb000707947 */ /* 0x000fec000383ffff */
.L_x_638:
[----:B------:R-:W-:Y:S01]  /*2ab30*/  BSSY B0, `(.L_x_812) ;  /* 0x0000008000007945 */ /* 0x000fe20003800000 */
[----:B-----5:R-:W-:Y:S01]  /*2ab40*/  MOV R13, R2 ;  /* 0x00000002000d7202 */ /* 0x020fe20000000f00 */
[----:B------:R-:W-:Y:S01]  /*2ab50*/  IMAD.MOV.U32 R12, RZ, RZ, 0x1 ;  /* 0x00000001ff0c7424 */ /* 0x000fe200078e00ff */
[----:B------:R-:W-:Y:S01]  /*2ab60*/  MOV R15, 0xffffffff ;  /* 0xffffffff000f7802 */ /* 0x000fe20000000f00 */
[----:B------:R-:W-:-:S07]  /*2ab70*/  IMAD.MOV.U32 R11, RZ, RZ, RZ ;  /* 0x000000ffff0b7224 */ /* 0x000fce00078e00ff */
[----:B01----:R-:W-:Y:S05]  /*2ab80*/  WARPSYNC.COLLECTIVE R15, `(.L_x_813) ;  /* 0x000000000f087348 */ /* 0x003fea0003c00000 */
[----:B------:R2:W3:Y:S02]  /*2ab90*/  SHFL.UP P6, R14, R13, R12, R11 ;  /* 0x0400000c0d0e7389 */ /* 0x0004e400000c000b */
[----:B0123--:R-:W-:Y:S01]  /*2aba0*/  ENDCOLLECTIVE ;  /* 0x000000000000791b */ /* 0x00ffe20003800000 */
.L_x_813:
[----:B------:R-:W-:Y:S05]  /*2abb0*/  BSYNC B0 ;  /* 0x0000000000007941 */ /* 0x000fea0003800000 */
.L_x_812:
[----:B------:R-:W-:Y:S01]  /*2abc0*/  IMAD.MOV.U32 R3, RZ, RZ, R14 ;  /* 0x000000ffff037224 */ /* 0x000fe200078e000e */
[----:B------:R-:W-:Y:S01]  /*2abd0*/  MOV R15, 0xffffffff ;  /* 0xffffffff000f7802 */ /* 0x000fe20000000f00 */
[----:B------:R-:W-:Y:S02]  /*2abe0*/  IMAD.MOV.U32 R12, RZ, RZ, 0x2 ;  /* 0x00000002ff0c7424 */ /* 0x000fe400078e00ff */
[----:B------:R-:W-:Y:S01]  /*2abf0*/  IMAD.MOV.U32 R11, RZ, RZ, RZ ;  /* 0x000000ffff0b7224 */ /* 0x000fe200078e00ff */
[----:B------:R-:W-:-:S05]  /*2ac00*/  SEL R3, R3, RZ, P1 ;  /* 0x000000ff03037207 */ /* 0x000fca0000800000 */
[----:B------:R-:W-:-:S05]  /*2ac10*/  IMAD.IADD R3, R2, 0x1, R3 ;  /* 0x0000000102037824 */ /* 0x000fca00078e0203 */
[----:B------:R-:W-:-:S07]  /*2ac20*/  MOV R13, R3 ;  /* 0x00000003000d7202 */ /* 0x000fce0000000f00 */
[----:B------:R-:W-:Y:S05]  /*2ac30*/  WARPSYNC.COLLECTIVE R15, `(.L_x_814) ;  /* 0x000000000f087348 */ /* 0x000fea0003c00000 */
[----:B------:R0:W1:Y:S02]  /*2ac40*/  SHFL.UP P6, R14, R13, R12, R11 ;  /* 0x0400000c0d0e7389 */ /* 0x00006400000c000b */
[----:B01----:R-:W-:Y:S01]  /*2ac50*/  ENDCOLLECTIVE ;  /* 0x000000000000791b */ /* 0x003fe20003800000 */
.L_x_814:
        /* <DEDUP_REMOVED lines=8> */
.L_x_815:
        /* <DEDUP_REMOVED lines=8> */
.L_x_816:
        /* <DEDUP_REMOVED lines=8> */
.L_x_817:
[----:B------:R-:W-:Y:S02]  /*2ade0*/  IMAD.MOV.U32 R12, RZ, RZ, 0x1f ;  /* 0x0000001fff0c7424 */ /* 0x000fe400078e00ff */
[----:B------:R-:W-:Y:S02]  /*2adf0*/  IMAD.MOV.U32 R11, RZ, RZ, 0x1f ;  /* 0x0000001fff0b7424 */ /* 0x000fe400078e00ff */
[----:B------:R-:W-:-:S05]  /*2ae00*/  IMAD.MOV.U32 R5, RZ, RZ, R14 ;  /* 0x000000ffff057224 */ /* 0x000fca00078e000e */
[----:B------:R-:W-:-:S05]  /*2ae10*/  SEL R5, R5, RZ, P5 ;  /* 0x000000ff05057207 */ /* 0x000fca0002800000 */
[----:B------:R-:W-:-:S05]  /*2ae20*/  IMAD.IADD R3, R3, 0x1, R5 ;  /* 0x0000000103037824 */ /* 0x000fca00078e0205 */
[----:B------:R-:W-:-:S07]  /*2ae30*/  MOV R13, R3 ;  /* 0x00000003000d7202 */ /* 0x000fce0000000f00 */
[----:B------:R-:W-:Y:S05]  /*2ae40*/  WARPSYNC.COLLECTIVE R15, `(.L_x_818) ;  /* 0x000000000f087348 */ /* 0x000fea0003c00000 */
[----:B------:R0:W1:Y:S02]  /*2ae50*/  SHFL.IDX P6, R14, R13, R12, R11 ;  /* 0x0000000c0d0e7389 */ /* 0x00006400000c000b */
[----:B01----:R-:W-:Y:S01]  /*2ae60*/  ENDCOLLECTIVE ;  /* 0x000000000000791b */ /* 0x003fe20003800000 */
.L_x_818:
[----:B------:R-:W-:Y:S01]  /*2ae70*/  MOV R5, R14 ;  /* 0x0000000e00057202 */ /* 0x000fe20000000f00 */
[----:B------:R-:W-:Y:S06]  /*2ae80*/  BRA `(.L_x_819) ;  /* 0xffffffb000387947 */ /* 0x000fec000383ffff */
.L_x_640:
[----:B------:R-:W-:Y:S01]  /*2ae90*/  BSSY B0, `(.L_x_820) ;  /* 0x0000006000007945 */ /* 0x000fe20003800000 */
[----:B------:R-:W-:Y:S01]  /*2aea0*/  PLOP3.LUT P6, PT, P6, PT, PT, 0x8, 0x0 ;  /* 0x000000000000781c */ /* 0x000fe200037ce170 */
[----:B------:R-:W-:-:S12]  /*2aeb0*/  IMAD.MOV.U32 R15, RZ, RZ, -0x1 ;  /* 0xffffffffff0f7424 */ /* 0x000fd800078e00ff */
[----:B-1----:R-:W-:Y:S05]  /*2aec0*/  WARPSYNC.COLLECTIVE R15, `(.L_x_821) ;  /* 0x000000000f087348 */ /* 0x002fea0003c00000 */
[----:B------:R-:W-:Y:S01]  /*2aed0*/  VOTE.ANY R14, PT, P6 ;  /* 0x00000000000e7806 */ /* 0x000fe200030e0100 */
[----:B-1----:R-:W-:Y:S06]  /*2aee0*/  ENDCOLLECTIVE ;  /* 0x000000000000791b */ /* 0x002fec0003800000 */
.L_x_821:
[----:B------:R-:W-:Y:S05]  /*2aef0*/  BSYNC B0 ;  /* 0x0000000000007941 */ /* 0x000fea0003800000 */
.L_x_820:
[----:B------:R-:W-:Y:S01]  /*2af00*/  IMAD.MOV.U32 R4, RZ, RZ, R14 ;  /* 0x000000ffff047224 */ /* 0x000fe200078e000e */
[----:B------:R-:W-:Y:S01]  /*2af10*/  MOV R13, R2 ;  /* 0x00000002000d7202 */ /* 0x000fe20000000f00 */
[----:B------:R-:W-:Y:S01]  /*2af20*/  IMAD.MOV.U32 R11, RZ, RZ, 0x1f ;  /* 0x0000001fff0b7424 */ /* 0x000fe200078e00ff */
[----:B------:R-:W-:Y:S01]  /*2af30*/  MOV R15, 0xffffffff ;  /* 0xffffffff000f7802 */ /* 0x000fe20000000f00 */
[----:B------:R-:W0:Y:S02]  /*2af40*/  POPC R3, R4 ;  /* 0x0000000400037309 */ /* 0x000e240000000000 */
[----:B0-----:R-:W-:-:S07]  /*2af50*/  IMAD.MOV.U32 R12, RZ, RZ, R3 ;  /* 0x000000ffff0c7224 */ /* 0x001fce00078e0003 */
[----:B------:R-:W-:Y:S05]  /*2af60*/  WARPSYNC.COLLECTIVE R15, `(.L_x_822) ;  /* 0x000000000f087348 */ /* 0x000fea0003c00000 */
[----:B------:R0:W1:Y:S02]  /*2af70*/  SHFL.IDX P6, R14, R13, R12, R11 ;  /* 0x0000000c0d0e7389 */ /* 0x00006400000c000b */
[----:B01----:R-:W-:Y:S01]  /*2af80*/  ENDCOLLECTIVE ;  /* 0x000000000000791b */ /* 0x003fe20003800000 */
.L_x_822:
[----:B------:R-:W-:Y:S01]  /*2af90*/  IMAD.MOV.U32 R2, RZ, RZ, R14 ;  /* 0x000000ffff027224 */ /* 0x000fe200078e000e */
[----:B------:R-:W-:Y:S06]  /*2afa0*/  BRA `(.L_x_823) ;  /* 0xffffffb0002c7947 */ /* 0x000fec000383ffff */
.L_x_642:
[----:B------:R-:W-:Y:S01]  /*2afb0*/  BSSY B0, `(.L_x_824) ;  /* 0x0000007000007945 */ /* 0x000fe20003800000 */
[----:B------:R-:W-:Y:S01]  /*2afc0*/  IMAD.MOV.U32 R13, RZ, RZ, R6 ;  /* 0x000000ffff0d7224 */ /* 0x000fe200078e0006 */
[----:B------:R-:W-:Y:S01]  /*2afd0*/  MOV R11, 0x1f ;  /* 0x0000001f000b7802 */ /* 0x000fe20000000f00 */
[----:B------:R-:W-:-:S07]  /*2afe0*/  IMAD.MOV.U32 R15, RZ, RZ, -0x1 ;  /* 0xffffffffff0f7424 */ /* 0x000fce00078e00ff */
[----:B012---:R-:W-:Y:S05]  /*2aff0*/  WARPSYNC.COLLECTIVE R15, `(.L_x_825) ;  /* 0x000000000f087348 */ /* 0x007fea0003c00000 */
[----:B------:R3:W4:Y:S02]  /*2b000*/  SHFL.IDX P6, R14, R13, R12, R11 ;  /* 0x0000000c0d0e7389 */ /* 0x00072400000c000b */
[----:B01234-:R-:W-:Y:S01]  /*2b010*/  ENDCOLLECTIVE ;  /* 0x000000000000791b */ /* 0x01ffe20003800000 */
.L_x_825:
[----:B------:R-:W-:Y:S05]  /*2b020*/  BSYNC B0 ;  /* 0x0000000000007941 */ /* 0x000fea0003800000 */
.L_x_824:
[----:B------:R-:W-:Y:S01]  /*2b030*/  IMAD.MOV.U32 R4, RZ, RZ, R14 ;  /* 0x000000ffff047224 */ /* 0x000fe200078e000e */
[----:B------:R-:W-:Y:S06]  /*2b040*/  BRA `(.L_x_641) ;  /* 0xffffffb000207947 */ /* 0x000fec000383ffff */
.L_x_646:
[----:B0-----:R0:W2:Y:S02]  /*2b050*/  SYNCS.PHASECHK.TRANS64.TRYWAIT P0, [R0+URZ+0x38820], R3 ;  /* 0x03882003000075a7 */ /* 0x0010a4000800017f */
[----:B--2---:R-:W-:Y:S05]  /*2b060*/  @!P0 NANOSLEEP.SYNCS 0x989680 ;  /* 0x009896800000895d */ /* 0x004fea0003900000 */
[----:B------:R-:W2:Y:S02]  /*2b070*/  @!P0 SYNCS.PHASECHK.TRANS64 P0, [R0+URZ+0x38820], R3 ;  /* 0x03882003000085a7 */ /* 0x000ea4000800007f */
[----:B--2---:R-:W-:Y:S05]  /*2b080*/  @!P0 BRA `(.L_x_646) ;  /* 0xfffffffc00f08947 */ /* 0x004fea000383ffff */
[----:B------:R-:W-:Y:S05]  /*2b090*/  BRA `(.L_x_826) ;  /* 0xffffffb400187947 */ /* 0x000fea000383ffff */
.L_x_647:
[----:B------:R-:W2:Y:S01]  /*2b0a0*/  S2R R2, SR_TID.X ;  /* 0x0000000000027919 */ /* 0x000ea20000002100 */
[----:B------:R-:W-:Y:S01]  /*2b0b0*/  BSSY B0, `(.L_x_827) ;  /* 0x000000a000007945 */ /* 0x000fe20003800000 */
[----:B------:R-:W-:Y:S01]  /*2b0c0*/  IMAD.MOV.U32 R12, RZ, RZ, RZ ;  /* 0x000000ffff0c7224 */ /* 0x000fe200078e00ff */
[----:B------:R-:W-:Y:S01]  /*2b0d0*/  MOV R15, 0xffffffff ;  /* 0xffffffff000f7802 */ /* 0x000fe20000000f00 */
[----:B------:R-:W-:Y:S01]  /*2b0e0*/  IMAD.MOV.U32 R11, RZ, RZ, 0x1f ;  /* 0x0000001fff0b7424 */ /* 0x000fe200078e00ff */
[----:B--2---:R-:W-:-:S04]  /*2b0f0*/  SHF.R.U32.HI R2, RZ, 0x5, R2 ;  /* 0x00000005ff027819 */ /* 0x004fc80000011602 */
[----:B------:R-:W-:-:S04]  /*2b100*/  LOP3.LUT R2, R2, 0x3, RZ, 0xc0, !PT ;  /* 0x0000000302027812 */ /* 0x000fc800078ec0ff */
[----:B------:R-:W-:-:S07]  /*2b110*/  MOV R13, R2 ;  /* 0x00000002000d7202 */ /* 0x000fce0000000f00 */
[----:B01----:R-:W-:Y:S05]  /*2b120*/  WARPSYNC.COLLECTIVE R15, `(.L_x_828) ;  /* 0x000000000f087348 */ /* 0x003fea0003c00000 */
[----:B------:R2:W3:Y:S02]  /*2b130*/  SHFL.IDX P6, R14, R13, R12, R11 ;  /* 0x0000000c0d0e7389 */ /* 0x0004e400000c000b */
[----:B0123--:R-:W-:Y:S01]  /*2b140*/  ENDCOLLECTIVE ;  /* 0x000000000000791b */ /* 0x00ffe20003800000 */
.L_x_828:
[----:B------:R-:W-:Y:S05]  /*2b150*/  BSYNC B0 ;  /* 0x0000000000007941 */ /* 0x000fea0003800000 */
.L_x_827:
[----:B------:R-:W-:Y:S05]  /*2b160*/  BRA `(.L_x_829) ;  /* 0xffffffb400007947 */ /* 0x000fea000383ffff */
.L_x_648:
[----:B------:R-:W-:Y:S01]  /*2b170*/  BSSY B0, `(.L_x_830) ;  /* 0x0000006000007945 */ /* 0x000fe20003800000 */
[----:B------:R-:W-:-:S07]  /*2b180*/  IMAD.MOV.U32 R15, RZ, RZ, -0x1 ;  /* 0xffffffffff0f7424 */ /* 0x000fce00078e00ff */
[----:B012---:R-:W-:Y:S05]  /*2b190*/  WARPSYNC.COLLECTIVE R15, `(.L_x_831) ;  /* 0x000000000f0c7348 */ /* 0x007fea0003c00000 */
[----:B------:R-:W-:Y:S02]  /*2b1a0*/  ELECT P6, UR62, PT ;  /* 0x00000000003e782f */ /* 0x000fe400038c0000 */
[----:B------:R-:W-:Y:S01]  /*2b1b0*/  MOV R14, UR62 ;  /* 0x0000003e000e7c02 */ /* 0x000fe20008000f00 */
[----:B012---:R-:W-:Y:S10]  /*2b1c0*/  ENDCOLLECTIVE ;  /* 0x000000000000791b */ /* 0x007ff40003800000 */
.L_x_831:
[----:B------:R-:W-:Y:S05]  /*2b1d0*/  BSYNC B0 ;  /* 0x0000000000007941 */ /* 0x000fea0003800000 */
.L_x_830:
[----:B------:R-:W-:Y:S05]  /*2b1e0*/  BRA `(.L_x_832) ;  /* 0xffffffb000f47947 */ /* 0x000fea000383ffff */
.L_x_650:
[----:B0-----:R0:W2:Y:S02]  /*2b1f0*/  SYNCS.PHASECHK.TRANS64.TRYWAIT P1, [R6+URZ], R5 ;  /* 0x00000005060075a7 */ /* 0x0010a4000802017f */
[----:B--2---:R-:W-:Y:S05]  /*2b200*/  @!P1 NANOSLEEP.SYNCS 0x989680 ;  /* 0x009896800000995d */ /* 0x004fea0003900000 */
[----:B------:R-:W2:Y:S02]  /*2b210*/  @!P1 SYNCS.PHASECHK.TRANS64 P1, [R6+URZ], R5 ;  /* 0x00000005060095a7 */ /* 0x000ea4000802007f */
[----:B--2---:R-:W-:Y:S05]  /*2b220*/  @!P1 BRA `(.L_x_650) ;  /* 0xfffffffc00f09947 */ /* 0x004fea000383ffff */
[----:B------:R-:W-:Y:S05]  /*2b230*/  BRA `(.L_x_833) ;  /* 0xffffffb400307947 */ /* 0x000fea000383ffff */
.L_x_651:
[----:B--2---:R2:W3:Y:S02]  /*2b240*/  SYNCS.PHASECHK.TRANS64.TRYWAIT P1, [R7+URZ], R2 ;  /* 0x00000002070075a7 */ /* 0x0044e4000802017f */
[----:B---3--:R-:W-:Y:S05]  /*2b250*/  @!P1 NANOSLEEP.SYNCS 0x989680 ;  /* 0x009896800000995d */ /* 0x008fea0003900000 */
[----:B------:R-:W3:Y:S02]  /*2b260*/  @!P1 SYNCS.PHASECHK.TRANS64 P1, [R7+URZ], R2 ;  /* 0x00000002070095a7 */ /* 0x000ee4000802007f */
[----:B---3--:R-:W-:Y:S05]  /*2b270*/  @!P1 BRA `(.L_x_651) ;  /* 0xfffffffc00f09947 */ /* 0x008fea000383ffff */
[----:B------:R-:W-:Y:S05]  /*2b280*/  BRA `(.L_x_834) ;  /* 0xffffffb400247947 */ /* 0x000fea000383ffff */
.L_x_653:
[----:B---3--:R3:W4:Y:S02]  /*2b290*/  SYNCS.PHASECHK.TRANS64.TRYWAIT P1, [R4+URZ+0x38860], R5 ;  /* 0x03886005040075a7 */ /* 0x008724000802017f */
[----:B----4-:R-:W-:Y:S05]  /*2b2a0*/  @!P1 NANOSLEEP.SYNCS 0x989680 ;  /* 0x009896800000995d */ /* 0x010fea0003900000 */
[----:B------:R-:W4:Y:S02]  /*2b2b0*/  @!P1 SYNCS.PHASECHK.TRANS64 P1, [R4+URZ+0x38860], R5 ;  /* 0x03886005040095a7 */ /* 0x000f24000802007f */
[----:B----4-:R-:W-:Y:S05]  /*2b2c0*/  @!P1 BRA `(.L_x_653) ;  /* 0xfffffffc00f09947 */ /* 0x010fea000383ffff */
[----:B------:R-:W-:Y:S05]  /*2b2d0*/  BRA `(.L_x_835) ;  /* 0xffffffb400287947 */ /* 0x000fea000383ffff */
.L_x_655:
[----:B----4-:R4:W0:Y:S02]  /*2b2e0*/  SYNCS.PHASECHK.TRANS64.TRYWAIT P1, [R3+URZ+0x38860], R2 ;  /* 0x03886002030075a7 */ /* 0x010824000802017f */
[----:B0-----:R-:W-:Y:S05]  /*2b2f0*/  @!P1 NANOSLEEP.SYNCS 0x989680 ;  /* 0x009896800000995d */ /* 0x001fea0003900000 */
[----:B------:R-:W0:Y:S02]  /*2b300*/  @!P1 SYNCS.PHASECHK.TRANS64 P1, [R3+URZ+0x38860], R2 ;  /* 0x03886002030095a7 */ /* 0x000e24000802007f */
[----:B0-----:R-:W-:Y:S05]  /*2b310*/  @!P1 BRA `(.L_x_655) ;  /* 0xfffffffc00f09947 */ /* 0x001fea000383ffff */
[----:B------:R-:W-:Y:S05]  /*2b320*/  BRA `(.L_x_836) ;  /* 0xffffffb400287947 */ /* 0x000fea000383ffff */
.L_x_657:
[----:B------:R0:W0:Y:S02]  /*2b330*/  SYNCS.PHASECHK.TRANS64.TRYWAIT P0, [R4+URZ+0x38880], R5 ;  /* 0x03888005040075a7 */ /* 0x000024000800017f */
[----:B0-----:R-:W-:Y:S05]  /*2b340*/  @!P0 NANOSLEEP.SYNCS 0x989680 ;  /* 0x009896800000895d */ /* 0x001fea0003900000 */
[----:B------:R-:W0:Y:S02]  /*2b350*/  @!P0 SYNCS.PHASECHK.TRANS64 P0, [R4+URZ+0x38880], R5 ;  /* 0x03888005040085a7 */ /* 0x000e24000800007f */
[----:B0-----:R-:W-:Y:S05]  /*2b360*/  @!P0 BRA `(.L_x_657) ;  /* 0xfffffffc00f08947 */ /* 0x001fea000383ffff */
[----:B------:R-:W-:Y:S05]  /*2b370*/  BRA `(.L_x_658) ;  /* 0xffffffb400247947 */ /* 0x000fea000383ffff */
.L_x_837:
        /* <DEDUP_REMOVED lines=16> */
.L_x_12955:


//--------------------- .text._ZN7cutlass13device_kernelIN5flash11enable_sm90INS1_16FlashAttnFwdSm90INS1_25CollectiveMainloopFwdSm90ILi2EN4cute5tupleIJNS5_1CILi1EEES8_S8_EEENS6_IJNS7_ILi128EEENS7_ILi64EEENS7_ILi256EEEEEELi256ENS_12float_e4m3_tEfNS_4arch4Sm90ELb0ELb1ELb1ELb0ELb0ELb0ELb0ELb1ELb1ELb1ELb0ELb0EEENS1_21CollectiveEpilogueFwdINS6_IJSA_SC_SB_EEES9_NS_10bfloat16_tESG_Li256ELb0ELb1ELb0ELb1EEENS1_30DynamicPersistentTileSchedulerILi256ELi128ELb0ELb1ELb1EEEEEEEEEvNT_6ParamsE --------------------------
	.section	.text._ZN7cutlass13device_kernelIN5flash11enable_sm90INS1_16FlashAttnFwdSm90INS1_25CollectiveMainloopFwdSm90ILi2EN4cute5tupleIJNS5_1CILi1EEES8_S8_EEENS6_IJNS7_ILi128EEENS7_ILi64EEENS7_ILi256EEEEEELi256ENS_12float_e4m3_tEfNS_4arch4Sm90ELb0ELb1ELb1ELb0ELb0ELb0ELb0ELb1ELb1ELb1ELb0ELb0EEENS1_21CollectiveEpilogueFwdINS6_IJSA_SC_SB_EEES9_NS_10bfloat16_tESG_Li256ELb0ELb1ELb0ELb1EEENS1_30DynamicPersistentTileSchedulerILi256ELi128ELb0ELb1ELb1EEEEEEEEEvNT_6ParamsE,"ax",@progbits
	.align	128
.text._ZN7cutlass13device_kernelIN5flash11enable_sm90INS1_16FlashAttnFwdSm90INS1_25CollectiveMainloopFwdSm90ILi2EN4cute5tupleIJNS5_1CILi1EEES8_S8_EEENS6_IJNS7_ILi128EEENS7_ILi64EEENS7_ILi256EEEEEELi256ENS_12float_e4m3_tEfNS_4arch4Sm90ELb0ELb1ELb1ELb0ELb0ELb0ELb0ELb1ELb1ELb1ELb0ELb0EEENS1_21CollectiveEpilogueFwdINS6_IJSA_SC_SB_EEES9_NS_10bfloat16_tESG_Li256ELb0ELb1ELb0ELb1EEENS1_30DynamicPersistentTileSchedulerILi256ELi128ELb0ELb1ELb1EEEEEEEEEvNT_6ParamsE:
        .type           _ZN7cutlass13device_kernelIN5flash11enable_sm90INS1_16FlashAttnFwdSm90INS1_25CollectiveMainloopFwdSm90ILi2EN4cute5tupleIJNS5_1CILi1EEES8_S8_EEENS6_IJNS7_ILi128EEENS7_ILi64EEENS7_ILi256EEEEEELi256ENS_12float_e4m3_tEfNS_4arch4Sm90ELb0ELb1ELb1ELb0ELb0ELb0ELb0ELb1ELb1ELb1ELb0ELb0EEENS1_21CollectiveEpilogueFwdINS6_IJSA_SC_SB_EEES9_NS_10bfloat16_tESG_Li256ELb0ELb1ELb0ELb1EEENS1_30DynamicPersistentTileSchedulerILi256ELi128ELb0ELb1ELb1EEEEEEEEEvNT_6ParamsE,@function
        .size           _ZN7cutlass13device_kernelIN5flash11enable_sm90INS1_16FlashAttnFwdSm90INS1_25CollectiveMainloopFwdSm90ILi2EN4cute5tupleIJNS5_1CILi1EEES8_S8_EEENS6_IJNS7_ILi128EEENS7_ILi64EEENS7_ILi256EEEEEELi256ENS_12float_e4m3_tEfNS_4arch4Sm90ELb0ELb1ELb1ELb0ELb0ELb0ELb0ELb1ELb1ELb1ELb0ELb0EEENS1_21CollectiveEpilogueFwdINS6_IJSA_SC_SB_EEES9_NS_10bfloat16_tESG_Li256ELb0ELb1ELb0ELb1EEENS1_30DynamicPersistentTileSchedulerILi256ELi128ELb0ELb1ELb1EEEEEEEEEvNT_6ParamsE,(.L_x_12956 - _ZN7cutlass13device_kernelIN5flash11enable_sm90INS1_16FlashAttnFwdSm90INS1_25CollectiveMainloopFwdSm90ILi2EN4cute5tupleIJNS5_1CILi1EEES8_S8_EEENS6_IJNS7_ILi128EEENS7_ILi64EEENS7_ILi256EEEEEELi256ENS_12float_e4m3_tEfNS_4arch4Sm90ELb0ELb1ELb1ELb0ELb0ELb0ELb0ELb1ELb1ELb1ELb0ELb0EEENS1_21CollectiveEpilogueFwdINS6_IJSA_SC_SB_EEES9_NS_10bfloat16_tESG_Li256ELb0ELb1ELb0ELb1EEENS1_30DynamicPersistentTileSchedulerILi256ELi128ELb0ELb1ELb1EEEEEEEEEvNT_6ParamsE)
        .other          _ZN7cutlass13device_kernelIN5flash11enable_sm90INS1_16FlashAttnFwdSm90INS1_25CollectiveMainloopFwdSm90ILi2EN4cute5tupleIJNS5_1CILi1EEES8_S8_EEENS6_IJNS7_ILi128EEENS7_ILi64EEENS7_ILi256EEEEEELi256ENS_12float_e4m3_tEfNS_4arch4Sm90ELb0ELb1ELb1ELb0ELb0ELb0ELb0ELb1ELb1ELb1ELb0ELb0EEENS1_21CollectiveEpilogueFwdINS6_IJSA_SC_SB_EEES9_NS_10bfloat16_tESG_Li256ELb0ELb1ELb0ELb1EEENS1_30DynamicPersistentTileSchedulerILi256ELi128ELb0ELb1ELb1EEEEEEEEEvNT_6ParamsE,@"STO_CUDA_ENTRY STV_DEFAULT"
_ZN7cutlass13device_kernelIN5flash11enable_sm90INS1_16FlashAttnFwdSm90INS1_25CollectiveMainloopFwdSm90ILi2EN4cute5tupleIJNS5_1CILi1EEES8_S8_EEENS6_IJNS7_ILi128EEENS7_ILi64EEENS7_ILi256EEEEEELi256ENS_12float_e4m3_tEfNS_4arch4Sm90ELb0ELb1ELb1ELb0ELb0ELb0ELb0ELb1ELb1ELb1ELb0ELb0EEENS1_21CollectiveEpilogueFwdINS6_IJSA_SC_SB_EEES9_NS_10bfloat16_tESG_Li256ELb0ELb1ELb0ELb1EEENS1_30DynamicPersistentTileSchedulerILi256ELi128ELb0ELb1ELb1EEEEEEEEEvNT_6ParamsE:
        /* <DEDUP_REMOVED lines=18> */
.L_x_839:
[----:B------:R-:W-:Y:S05]  /*0120*/  BSYNC B0 ;  /* 0x0000000000007941 */ /* 0x000fea0003800000 */
.L_x_838:
        /* <DEDUP_REMOVED lines=41> */
.L_x_840:
        /* <DEDUP_REMOVED lines=22> */
.L_x_841:
        /* <DEDUP_REMOVED lines=18> */
.L_x_842:
        /* <DEDUP_REMOVED lines=22> */
.L_x_843:
        /* <DEDUP_REMOVED lines=22> */
.L_x_844:
[----:B------:R-:W-:Y:S01]  /*0900*/  PLOP3.LUT P0, PT, PT, PT, UP0, 0x80, 0x0 ;  /* 0x000000000000781c */ /* 0x000fe20003f0f008 */
[----:B------:R-:W-:Y:S01]  /*0910*/  UMOV UR38, 0x1 ;  /* 0x0000000100267882 */ /* 0x000fe20000000000 */
[----:B------:R-:W-:Y:S01]  /*0920*/  NOP ;  /* 0x0000000000007918 */ /* 0x000fe20000000000 */
[----:B------:R-:W-:Y:S01]  /*0930*/  USEL UR38, UR38, 0x2, !UP0 ;  /* 0x0000000226267887 */ /* 0x000fe2000c000000 */
[----:B------:R-:W-:Y:S01]  /*0940*/  ULDC.64 UR50, c[0x0][0x208] ;  /* 0x0000820000327ab9 */ /* 0x000fe20000000a00 */
[----:B012-4-:R-:W-:Y:S08]  /*0950*/  BAR.SYNC.DEFER_BLOCKING 0x0 ;  /* 0x0000000000007b1d */ /* 0x017ff00000010000 */
[----:B------:R-:W-:Y:S05]  /*0960*/  @!P0 BRA `(.L_x_845) ;  /* 0x000000f000688947 */ /* 0x000fea0003800000 */
.L_x_846:
[----:B------:R-:W-:-:S08]  /*0970*/  NOP ;  /* 0x0000000000007918 */ /* 0x000fd00000000000 */
[----:B------:R-:W0:Y:S02]  /*0980*/  USETMAXREG.TRY_ALLOC.CTAPOOL UP0, 0xf0 ;  /* 0x000000f0000079c8 */ /* 0x000e240008000600 */
[----:B0-----:R-:W-:-:S13]  /*0990*/  PLOP3.LUT P0, PT, PT, PT, UP0, 0x80, 0x0 ;  /* 0x000000000000781c */ /* 0x001fda0003f0f008 */
[----:B------:R-:W-:Y:S05]  /*09a0*/  @!P0 BRA `(.L_x_846) ;  /* 0xfffffffc00f08947 */ /* 0x000fea000383ffff */
[----:B------:R-:W0:Y:S01]  /*09b0*/  S2R R2, SR_TID.X ;  /* 0x0000000000027919 */ /* 0x000e220000002100 */
[----:B------:R-:W1:Y:S08]  /*09c0*/  S2UR UR4, SR_CTAID.X ;  /* 0x00000000000479c3 */ /* 0x000e700000002500 */
[----:B------:R-:W-:Y:S08]  /*09d0*/  BAR.ARV 0x4, 0x180 ;  /* 0x0106000000007b1d */ /* 0x000ff00000002000 */
        /* <DEDUP_REMOVED lines=9> */
[----:B------:R-:W-:Y:S01]  /*0a70*/  UMOV UR46, URZ ;  /* 0x0000003f002e7c82 */ /* 0x000fe20008000000 */
[----:B------:R-:W-:Y:S02]  /*0a80*/  UMOV UR45, URZ ;  /* 0x0000003f002d7c82 */ /* 0x000fe40008000000 */
[----:B------:R-:W-:Y:S01]  /*0a90*/  SHF.R.S32.HI R0, RZ, 0x1f, R201 ;  /* 0x0000001fff007819 */ /* 0x000fe200000114c9 */
[----:B------:R-:W-:-:S03]  /*0aa0*/  UMOV UR52, URZ ;  /* 0x0000003f00347c82 */ /* 0x000fc60008000000 */
[CC--:B------:R-:W-:Y:S02]  /*0ab0*/  LEA.HI R3, R0.reuse, R201.reuse, RZ, 0x7 ;  /* 0x000000c900037211 */ /* 0x0c0fe400078f38ff */
[-C--:B------:R-:W-:Y:S02]  /*0ac0*/  LEA.HI R4, R0, R201.reuse, RZ, 0x5 ;  /* 0x000000c900047211 */ /* 0x080fe400078f28ff */
[----:B------:R-:W-:Y:S02]  /*0ad0*/  LOP3.LUT R2, R3, 0xffffff80, RZ, 0xc0, !PT ;  /* 0xffffff8003027812 */ /* 0x000fe400078ec0ff */
[----:B------:R-:W-:Y:S01]  /*0ae0*/  SHF.R.S32.HI R194, RZ, 0x7, R3 ;  /* 0x00000007ffc27819 */ /* 0x000fe20000011403 */
[----:B------:R-:W-:Y:S02]  /*0af0*/  IMAD.SHL.U32 R6, R4, 0x20, RZ ;  /* 0x0000002004067824 */ /* 0x000fe400078e00ff */
[----:B------:R-:W-:Y:S01]  /*0b00*/  IMAD.IADD R193, R201, 0x1, -R2 ;  /* 0x00000001c9c17824 */ /* 0x000fe200078e0a02 */
[----:B------:R-:W-:-:S02]  /*0b10*/  LEA.HI R2, R0, R201, RZ, 0x4 ;  /* 0x000000c900027211 */ /* 0x000fc400078f20ff */
[----:B------:R-:W-:Y:S02]  /*0b20*/  LOP3.LUT R7, R6, 0xfffffc00, RZ, 0xc0, !PT ;  /* 0xfffffc0006077812 */ /* 0x000fe400078ec0ff */
[----:B------:R-:W-:Y:S02]  /*0b30*/  SHF.R.S32.HI R8, RZ, 0x1f, R193 ;  /* 0x0000001fff087819 */ /* 0x000fe400000114c1 */
[----:B------:R-:W-:Y:S02]  /*0b40*/  SHF.R.S32.HI R5, RZ, 0x4, R2 ;  /* 0x00000004ff057819 */ /* 0x000fe40000011402 */
[----:B------:R-:W-:Y:S02]  /*0b50*/  LEA.HI R9, R8, R193, RZ, 0x2 ;  /* 0x000000c108097211 */ /* 0x000fe400078f10ff */
[C---:B------:R-:W-:Y:S02]  /*0b60*/  LOP3.LUT R4, R2.reuse, 0x3fffff0, RZ, 0xc0, !PT ;  /* 0x03fffff002047812 */ /* 0x040fe400078ec0ff */
[----:B------:R-:W-:-:S02]  /*0b70*/  LEA.HI R2, R2, R5, RZ, 0x1 ;  /* 0x0000000502027211 */ /* 0x000fc400078f08ff */
[-C--:B------:R-:W-:Y:S01]  /*0b80*/  LEA.HI R6, R0, R201.reuse, RZ, 0x2 ;  /* 0x000000c900067211 */ /* 0x080fe200078f10ff */
[----:B------:R-:W-:Y:S01]  /*0b90*/  IMAD.IADD R4, R201, 0x1, -R4 ;  /* 0x00000001c9047824 */ /* 0x000fe200078e0a04 */
[--C-:B------:R-:W-:Y:S02]  /*0ba0*/  SHF.R.S32.HI R10, RZ, 0x2, R9.reuse ;  /* 0x00000002ff0a7819 */ /* 0x100fe40000011409 */
[----:B------:R-:W-:Y:S01]  /*0bb0*/  SHF.R.S32.HI R11, RZ, 0x1f, R9 ;  /* 0x0000001fff0b7819 */ /* 0x000fe20000011409 */
[----:B------:R-:W-:Y:S01]  /*0bc0*/  IMAD R7, R4, 0x40, R7 ;  /* 0x0000004004077824 */ /* 0x000fe200078e0207 */
[----:B------:R-:W-:Y:S02]  /*0bd0*/  LOP3.LUT R2, R2, 0x1ffffffe, RZ, 0xc0, !PT ;  /* 0x1ffffffe02027812 */ /* 0x000fe400078ec0ff */
[----:B------:R-:W-:Y:S02]  /*0be0*/  LOP3.LUT R6, R6, 0xfffffffc, RZ, 0xc0, !PT ;  /* 0xfffffffc06067812 */ /* 0x000fe400078ec0ff */
[----:B------:R-:W-:Y:S01]  /*0bf0*/  LEA.HI R0, R0, R201, RZ, 0x3 ;  /* 0x000000c900007211 */ /* 0x000fe200078f18ff */
[----:B------:R-:W-:Y:S01]  /*0c00*/  IMAD.IADD R196, R5, 0x1, -R2 ;  /* 0x0000000105c47824 */ /* 0x000fe200078e0a02 */
[----:B------:R-:W-:Y:S01]  /*0c10*/  LEA.HI R11, R11, R10, RZ, 0x3 ;  /* 0x0000000a0b0b7211 */ /* 0x000fe200078f18ff */
[----:B------:R-:W-:Y:S01]  /*0c20*/  IMAD.IADD R6, R201, 0x1, -R6 ;  /* 0x00000001c9067824 */ /* 0x000fe200078e0a06 */
[----:B------:R-:W-:Y:S01]  /*0c30*/  LOP3.LUT R2, R0, 0xfffffff8, RZ, 0xc0, !PT ;  /* 0xfffffff800027812 */ /* 0x000fe200078ec0ff */
[----:B------:R-:W-:Y:S01]  /*0c40*/  IMAD R196, R196, 0x8, R7 ;  /* 0x00000008c4c47824 */ /* 0x000fe200078e0207 */
[----:B------:R-:W-:-:S02]  /*0c50*/  LOP3.LUT R11, R11, 0xfffffff8, RZ, 0xc0, !PT ;  /* 0xfffffff80b0b7812 */ /* 0x000fc400078ec0ff */
[----:B------:R-:W-:Y:S01]  /*0c60*/  LEA.HI R8, R8, R193, RZ, 0x5 ;  /* 0x000000c108087211 */ /* 0x000fe200078f28ff */
[----:B------:R-:W-:Y:S01]  /*0c70*/  IMAD.IADD R23, R201, 0x1, -R2 ;  /* 0x00000001c9177824 */ /* 0x000fe200078e0a02 */
[----:B------:R-:W-:Y:S01]  /*0c80*/  LEA.HI R3, R3, R194, RZ, 0x1 ;  /* 0x000000c203037211 */ /* 0x000fe200078f08ff */
[----:B------:R-:W-:Y:S01]  /*0c90*/  IMAD.IADD R11, R10, 0x1, -R11 ;  /* 0x000000010a0b7824 */ /* 0x000fe200078e0a0b */
[----:B------:R-:W-:Y:S01]  /*0ca0*/  SHF.R.S32.HI R8, RZ, 0x5, R8 ;  /* 0x00000005ff087819 */ /* 0x000fe20000011408 */
[----:B------:R-:W-:Y:S01]  /*0cb0*/  IMAD.SHL.U32 R16, R23, 0x8, RZ ;  /* 0x0000000817107824 */ /* 0x000fe200078e00ff */
[----:B------:R-:W-:Y:S02]  /*0cc0*/  LEA.HI R4, R6, R6, RZ, 0x1 ;  /* 0x0000000606047211 */ /* 0x000fe400078f08ff */
[----:B------:R-:W-:Y:S01]  /*0cd0*/  LOP3.LUT R3, R3, 0x3fffffe, RZ, 0xc0, !PT ;  /* 0x03fffffe03037812 */ /* 0x000fe200078ec0ff */
[----:B------:R-:W-:Y:S01]  /*0ce0*/  IMAD R8, R8, 0x10, R11 ;  /* 0x0000001008087824 */ /* 0x000fe200078e020b */
[----:B------:R-:W-:Y:S01]  /*0cf0*/  LOP3.LUT R5, R4, 0x1ffffffe, RZ, 0xc0, !PT ;  /* 0x1ffffffe04057812 */ /* 0x000fe200078ec0ff */
[----:B------:R-:W-:Y:S01]  /*0d00*/  VIADD R19, R16, 0x40 ;  /* 0x0000004010137836 */ /* 0x000fe20000000000 */
[----:B------:R-:W-:Y:S01]  /*0d10*/  LOP3.LUT R2, R9, 0x7ffffffc, RZ, 0xc0, !PT ;  /* 0x7ffffffc09027812 */ /* 0x000fe200078ec0ff */
[----:B------:R-:W-:Y:S01]  /*0d20*/  IMAD.IADD R3, R194, 0x1, -R3 ;  /* 0x00000001c2037824 */ /* 0x000fe200078e0a03 */
[----:B------:R-:W-:Y:S01]  /*0d30*/  SHF.R.S32.HI R192, RZ, 0x3, R0 ;  /* 0x00000003ffc07819 */ /* 0x000fe20000011400 */
[C---:B------:R-:W-:Y:S01]  /*0d40*/  VIADD R18, R16.reuse, 0x80 ;  /* 0x0000008010127836 */ /* 0x040fe20000000000 */
[----:B------:R-:W-:Y:S01]  /*0d50*/  SHF.R.S32.HI R200, RZ, 0x1f, R16 ;  /* 0x0000001fffc87819 */ /* 0x000fe20000011410 */
[----:B------:R-:W-:Y:S01]  /*0d60*/  VIADD R22, R16, 0xc0 ;  /* 0x000000c010167836 */ /* 0x000fe20000000000 */
[----:B------:R-:W-:Y:S01]  /*0d70*/  SHF.R.S32.HI R199, RZ, 0x1f, R19 ;  /* 0x0000001fffc77819 */ /* 0x000fe20000011413 */
[----:B------:R-:W-:Y:S01]  /*0d80*/  IMAD.IADD R6, R6, 0x1, -R5 ;  /* 0x0000000106067824 */ /* 0x000fe200078e0a05 */
[----:B------:R-:W-:Y:S01]  /*0d90*/  SHF.R.S32.HI R198, RZ, 0x1f, R18 ;  /* 0x0000001fffc67819 */ /* 0x000fe20000011412 */
[----:B------:R-:W-:Y:S01]  /*0da0*/  IMAD R195, R3, 0x40, R8 ;  /* 0x0000004003c37824 */ /* 0x000fe200078e0208 */
[----:B------:R-:W-:Y:S01]  /*0db0*/  SHF.R.S32.HI R197, RZ, 0x1f, R22 ;  /* 0x0000001fffc57819 */ /* 0x000fe20000011416 */
[----:B------:R-:W-:-:S02]  /*0dc0*/  IMAD.IADD R2, R193, 0x1, -R2 ;  /* 0x00000001c1027824 */ /* 0x000fc400078e0a02 */
[----:B------:R-:W-:-:S07]  /*0dd0*/  IMAD R17, R6, 0x8, R195 ;  /* 0x0000000806117824 */ /* 0x000fce00078e02c3 */
.L_x_947:
[----:B------:R-:W-:Y:S01]  /*0de0*/  ULDC UR5, c[0x0][0xc60] ;  /* 0x0003180000057ab9 */ /* 0x000fe20000000800 */
[----:B------:R-:W-:Y:S01]  /*0df0*/  UMOV UR8, UR4 ;  /* 0x0000000400087c82 */ /* 0x000fe20008000000 */
[----:B------:R-:W-:-:S11]  /*0e00*/  UISETP.NE.AND UP0, UPT, UR5, 0x1, UPT ;  /* 0x000000010500788c */ /* 0x000fd6000bf05270 */
[----:B------:R-:W-:Y:S01]  /*0e10*/  @UP0 ULDC UR6, c[0x0][0xc64] ;  /* 0x0003190000060ab9 */ /* 0x000fe20000000800 */
[----:B------:R-:W-:Y:S01]  /*0e20*/  @UP0 ULDC UR9, c[0x0][0xc68] ;  /* 0x00031a0000090ab9 */ /* 0x000fe20000000800 */
[----:B------:R-:W-:-:S04]  /*0e30*/  UIMAD.WIDE.U32 UR6, UR4, UR6, URZ ;  /* 0x00000006040672a5 */ /* 0x000fc8000f8e003f */
[----:B------:R-:W-:-:S03]  /*0e40*/  @UP0 USHF.R.U32.HI UR8, URZ, UR9, UR7 ;  /* 0x000000093f080299 */ /* 0x000fc60008011607 */
[----:B------:R-:W-:Y:S02]  /*0e50*/  ULDC UR6, c[0x0][0xc78] ;  /* 0x00031e0000067ab9 */ /* 0x000fe40000000800 */
[----:B------:R-:W-:Y:S02]  /*0e60*/  UISETP.GE.AND UP0, UPT, UR8, UR6, UPT ;  /* 0x000000060800728c */ /* 0x000fe4000bf06270 */
[----:B------:R-:W-:-:S04]  /*0e70*/  UIADD3 UR6, -UR8, URZ, URZ ;  /* 0x0000003f08067290 */ /* 0x000fc8000fffe13f */
[----:B------:R-:W-:Y:S01]  /*0e80*/  PLOP3.LUT P0, PT, PT, PT, UP0, 0x80, 0x0 ;  /* 0x000000000000781c */ /* 0x000fe20003f0f008 */
[----:B------:R-:W-:-:S12]  /*0e90*/  UIMAD UR9, UR5, UR6, UR4 ;  /* 0x00000006050972a4 */ /* 0x000fd8000f8e0204 */
[----:B012345:R-:W-:Y:S05]  /*0ea0*/  @!P0 BRA `(.L_x_847) ;  /* 0x0000000000208947 */ /* 0x03ffea0003800000 */
[----:B------:R-:W-:Y:S01]  /*0eb0*/  ULDC UR7, c[0x0][0xc6c] ;  /* 0x00031b0000077ab9 */ /* 0x000fe20000000800 */
[----:B------:R-:W-:Y:S01]  /*0ec0*/  UMOV UR6, UR9 ;  /* 0x0000000900067c82 */ /* 0x000fe20008000000 */
[----:B------:R-:W-:-:S11]  /*0ed0*/  UISETP.NE.AND UP0, UPT, UR7, 0x1, UPT ;  /* 0x000000010700788c */ /* 0x000fd6000bf05270 */
[----:B------:R-:W-:Y:S02]  /*0ee0*/  @UP0 ULDC.64 UR10, c[0x0][0xc70] ;  /* 0x00031c00000a0ab9 */ /* 0x000fe40000000a00 */
[----:B------:R-:W-:-:S04]  /*0ef0*/  UIMAD.WIDE.U32 UR4, UR9, UR10, URZ ;  /* 0x0000000a090472a5 */ /* 0x000fc8000f8e003f */
[----:B------:R-:W-:-:S04]  /*0f00*/  @UP0 USHF.R.U32.HI UR6, URZ, UR11, UR5 ;  /* 0x0000000b3f060299 */ /* 0x000fc80008011605 */
[----:B------:R-:W-:Y:S01]  /*0f10*/  UIMAD UR4, UR6, UR7, URZ ;  /* 0x00000007060472a4 */ /* 0x000fe2000f8e023f */
[----:B------:R-:W-:Y:S11]  /*0f20*/  BRA `(.L_x_848) ;  /* 0x00000000001c7947 */ /* 0x000ff60003800000 */
.L_x_847:
[----:B------:R-:W-:Y:S01]  /*0f30*/  ULDC UR7, c[0x0][0xc54] ;  /* 0x0003150000077ab9 */ /* 0x000fe20000000800 */
[----:B------:R-:W-:Y:S01]  /*0f40*/  UMOV UR6, UR9 ;  /* 0x0000000900067c82 */ /* 0x000fe20008000000 */
[----:B------:R-:W-:-:S11]  /*0f50*/  UISETP.NE.AND UP0, UPT, UR7, 0x1, UPT ;  /* 0x000000010700788c */ /* 0x000fd6000bf05270 */
[----:B------:R-:W-:Y:S02]  /*0f60*/  @UP0 ULDC.64 UR10, c[0x0][0xc58] ;  /* 0x00031600000a0ab9 */ /* 0x000fe40000000a00 */
[----:B------:R-:W-:-:S04]  /*0f70*/  UIMAD.WIDE.U32 UR4, UR9, UR10, URZ ;  /* 0x0000000a090472a5 */ /* 0x000fc8000f8e003f */
[----:B------:R-:W-:-:S04]  /*0f80*/  @UP0 USHF.R.U32.HI UR6, URZ, UR11, UR5 ;  /* 0x0000000b3f060299 */ /* 0x000fc80008011605 */
[----:B------:R-:W-:-:S12]  /*0f90*/  UIMAD UR4, UR6, UR7, URZ ;  /* 0x00000007060472a4 */ /* 0x000fd8000f8e023f */
.L_x_848:
[----:B------:R-:W-:Y:S01]  /*0fa0*/  ULOP3.LUT UR6, URZ, UR6, URZ, 0x33, !UPT ;  /* 0x000000063f067292 */ /* 0x000fe2000f8e333f */
[----:B------:R-:W-:Y:S01]  /*0fb0*/  ULDC UR7, c[0x0][0x448] ;  /* 0x0001120000077ab9 */ /* 0x000fe20000000800 */
[----:B------:R-:W-:Y:S01]  /*0fc0*/  ULDC UR5, c[0x0][0xc3c] ;  /* 0x00030f0000057ab9 */ /* 0x000fe20000000800 */
[----:B------:R-:W-:Y:S02]  /*0fd0*/  UISETP.NE.AND UP1, UPT, UR7, 0x1, UPT ;  /* 0x000000010700788c */ /* 0x000fe4000bf25270 */
[----:B------:R-:W-:Y:S01]  /*0fe0*/  UIADD3 UR6, UR6, UR5, URZ ;  /* 0x0000000506067290 */ /* 0x000fe2000fffe03f */
[----:B------:R-:W-:Y:S01]  /*0ff0*/  ULDC.64 UR10, c[0x0][0x418] ;  /* 0x00010600000a7ab9 */ /* 0x000fe20000000a00 */
[----:B------:R-:W-:Y:S01]  /*1000*/  UIADD3 UR4, UR9, -UR4, URZ ;  /* 0x8000000409047290 */ /* 0x000fe2000fffe03f */
[----:B------:R-:W-:Y:S01]  /*1010*/  ULDC UR37, c[0x0][0xc48] ;  /* 0x0003120000257ab9 */ /* 0x000fe20000000800 */
[----:B------:R-:W-:Y:S02]  /*1020*/  UISETP.NE.U32.AND UP0, UPT, UR10, URZ, UPT ;  /* 0x0000003f0a00728c */ /* 0x000fe4000bf05070 */
[----:B------:R-:W-:-:S02]  /*1030*/  USHF.L.U32 UR36, UR6, 0x7, URZ ;  /* 0x0000000706247899 */ /* 0x000fc4000800063f */
[----:B------:R-:W-:Y:S01]  /*1040*/  UISETP.NE.AND UP2, UPT, UR37, 0x1, UPT ;  /* 0x000000012500788c */ /* 0x000fe2000bf45270 */
[----:B------:R-:W-:Y:S01]  /*1050*/  ULDC UR13, c[0x0][0xc54] ;  /* 0x00031500000d7ab9 */ /* 0x000fe20000000800 */
[----:B------:R-:W-:Y:S02]  /*1060*/  UISETP.NE.AND.EX UP0, UPT, UR11, URZ, UPT, UP0 ;  /* 0x0000003f0b00728c */ /* 0x000fe4000bf05300 */
[----:B------:R-:W-:Y:S02]  /*1070*/  UIADD3 UR10, UR36, 0x7f, URZ ;  /* 0x0000007f240a7890 */ /* 0x000fe4000fffe03f */
[----:B------:R-:W-:Y:S01]  /*1080*/  UIMAD UR13, UR8, UR13, UR4 ;  /* 0x0000000d080d72a4 */ /* 0x000fe2000f8e0204 */
[----:B------:R-:W-:Y:S01]  /*1090*/  ULDC UR43, c[0x0][0x424] ;  /* 0x00010900002b7ab9 */ /* 0x000fe20000000800 */
[----:B------:R-:W-:Y:S01]  /*10a0*/  ULDC UR53, c[0x0][0x288] ;  /* 0x0000a20000357ab9 */ /* 0x000fe20000000800 */
[----:B------:R-:W-:Y:S01]  /*10b0*/  ULDC.64 UR4, c[0x0][0x9e0] ;  /* 0x0002780000047ab9 */ /* 0x000fe20000000a00 */
[----:B------:R-:W-:Y:S01]  /*10c0*/  @UP1 ULDC UR8, c[0x0][0x44c] ;  /* 0x0001130000081ab9 */ /* 0x000fe20000000800 */
[----:B------:R-:W-:-:S02]  /*10d0*/  UIADD3 UR11, -UR53, 0x1, URZ ;  /* 0x00000001350b7890 */ /* 0x000fc4000fffe13f */
[----:B------:R-:W-:Y:S02]  /*10e0*/  UISETP.GE.AND UP3, UPT, UR5, 0x1, UPT ;  /* 0x000000010500788c */ /* 0x000fe4000bf66270 */
[----:B------:R-:W-:Y:S02]  /*10f0*/  USEL UR43, UR43, 0x1, UP0 ;  /* 0x000000012b2b7887 */ /* 0x000fe40008000000 */
[----:B------:R-:W-:Y:S01]  /*1100*/  UIMAD.WIDE.U32 UR8, UR10, UR8, URZ ;  /* 0x000000080a0872a5 */ /* 0x000fe2000f8e003f */
[----:B------:R-:W-:Y:S01]  /*1110*/  ULDC UR12, c[0x0][0x2f0] ;  /* 0x0000bc00000c7ab9 */ /* 0x000fe20000000800 */
[----:B------:R-:W-:Y:S01]  /*1120*/  @UP1 ULDC UR15, c[0x0][0x450] ;  /* 0x00011400000f1ab9 */ /* 0x000fe20000000800 */
[----:B------:R-:W-:Y:S01]  /*1130*/  @UP2 ULDC UR6, c[0x0][0xc4c] ;  /* 0x0003130000062ab9 */ /* 0x000fe20000000800 */
[----:B------:R-:W-:Y:S01]  /*1140*/  UIMAD UR11, UR43, UR12, UR11 ;  /* 0x0000000c2b0b72a4 */ /* 0x000fe2000f8e020b */
[----:B------:R-:W-:Y:S01]  /*1150*/  PLOP3.LUT P1, PT, PT, PT, UP3, 0x80, 0x0 ;  /* 0x000000000000781c */ /* 0x000fe20003f2f038 */
[----:B------:R-:W-:-:S02]  /*1160*/  @UP1 USHF.R.U32.HI UR10, URZ, UR15, UR9 ;  /* 0x0000000f3f0a1299 */ /* 0x000fc40008011609 */
[----:B------:R-:W-:Y:S01]  /*1170*/  UIMAD.WIDE.U32 UR6, UR13, UR6, URZ ;  /* 0x000000060d0672a5 */ /* 0x000fe2000f8e003f */
[----:B------:R-:W-:Y:S01]  /*1180*/  @UP2 ULDC UR14, c[0x0][0xc50] ;  /* 0x00031400000e2ab9 */ /* 0x000fe20000000800 */
[----:B------:R-:W-:Y:S01]  /*1190*/  UIADD3 UR10, UR11, UR10, URZ ;  /* 0x0000000a0b0a7290 */ /* 0x000fe2000fffe03f */
[----:B------:R-:W-:Y:S01]  /*11a0*/  UMOV UR44, UR13 ;  /* 0x0000000d002c7c82 */ /* 0x000fe20008000000 */
[----:B------:R-:W-:Y:S02]  /*11b0*/  @UP2 USHF.R.U32.HI UR44, URZ, UR14, UR7 ;  /* 0x0000000e3f2c2299 */ /* 0x000fe40008011607 */
[----:B------:R-:W-:Y:S02]  /*11c0*/  UIADD3 UR4, UR10, UR4, URZ ;  /* 0x000000040a047290 */ /* 0x000fe4000fffe03f */
[----:B------:R-:W-:-:S04]  /*11d0*/  UIADD3 UR6, -UR44, URZ, URZ ;  /* 0x0000003f2c067290 */ /* 0x000fc8000fffe13f */
[----:B------:R-:W-:Y:S01]  /*11e0*/  UIMAD UR37, UR37, UR6, UR13 ;  /* 0x00000006252572a4 */ /* 0x000fe2000f8e020d */
[----:B------:R-:W-:Y:S01]  /*11f0*/  IMAD.U32 R0, RZ, RZ, UR4 ;  /* 0x00000004ff007e24 */ /* 0x000fe2000f8e00ff */
[----:B------:R-:W-:Y:S10]  /*1200*/  @!P1 BRA `(.L_x_849) ;  /* 0x0000000000409947 */ /* 0x000ff40003800000 */
[----:B------:R-:W-:Y:S01]  /*1210*/  ISETP.LT.AND P0, PT, RZ, UR10, PT ;  /* 0x0000000aff007c0c */ /* 0x000fe2000bf01270 */
[----:B------:R-:W-:-:S12]  /*1220*/  UIADD3 UR4, UR10, -0x1, URZ ;  /* 0xffffffff0a047890 */ /* 0x000fd8000fffe03f */
[----:B------:R-:W-:Y:S05]  /*1230*/  @P0 BRA `(.L_x_850) ;  /* 0x00000000001c0947 */ /* 0x000fea0003800000 */
[----:B------:R-:W-:Y:S02]  /*1240*/  UISETP.NE.AND UP0, UPT, UR5, 0x1, UPT ;  /* 0x000000010500788c */ /* 0x000fe4000bf05270 */
[----:B------:R-:W-:-:S09]  /*1250*/  UIADD3 UR4, -UR10, URZ, URZ ;  /* 0x0000003f0a047290 */ /* 0x000fd2000fffe13f */
[----:B------:R-:W-:Y:S02]  /*1260*/  @UP0 ULDC.64 UR8, c[0x0][0x9e8] ;  /* 0x00027a0000080ab9 */ /* 0x000fe40000000a00 */
[----:B------:R-:W-:-:S04]  /*1270*/  UIMAD.WIDE.U32 UR6, UR4, UR8, URZ ;  /* 0x00000008040672a5 */ /* 0x000fc8000f8e003f */
[----:B------:R-:W-:-:S04]  /*1280*/  @UP0 USHF.R.U32.HI UR4, URZ, UR9, UR7 ;  /* 0x000000093f040299 */ /* 0x000fc80008011607 */
[----:B------:R-:W-:Y:S01]  /*1290*/  ULOP3.LUT UR4, URZ, UR4, URZ, 0x33, !UPT ;  /* 0x000000043f047292 */ /* 0x000fe2000f8e333f */
[----:B------:R-:W-:Y:S11]  /*12a0*/  BRA `(.L_x_851) ;  /* 0x0000000000107947 */ /* 0x000ff60003800000 */
.L_x_850:
[----:B------:R-:W-:-:S11]  /*12b0*/  UISETP.NE.AND UP0, UPT, UR5, 0x1, UPT ;  /* 0x000000010500788c */ /* 0x000fd6000bf05270 */
[----:B------:R-:W-:Y:S02]  /*12c0*/  @UP0 ULDC.64 UR8, c[0x0][0x9e8] ;  /* 0x00027a0000080ab9 */ /* 0x000fe40000000a00 */
[----:B------:R-:W-:-:S04]  /*12d0*/  UIMAD.WIDE.U32 UR6, UR4, UR8, URZ ;  /* 0x00000008040672a5 */ /* 0x000fc8000f8e003f */
[----:B------:R-:W-:-:S12]  /*12e0*/  @UP0 USHF.R.U32.HI UR4, URZ, UR9, UR7 ;  /* 0x000000093f040299 */ /* 0x000fd80008011607 */
.L_x_851:
[----:B------:R-:W-:-:S06]  /*12f0*/  UIMAD UR4, UR4, UR5, UR5 ;  /* 0x00000005040472a4 */ /* 0x000fcc000f8e0205 */
[----:B------:R-:W-:-:S07]  /*1300*/  VIMNMX R0, R0, UR4, PT ;  /* 0x0000000400007c48 */ /* 0x000fce000bfe0100 */
.L_x_849:
[----:B------:R-:W-:Y:S01]  /*1310*/  UIMAD UR4, UR43, UR12, 0x3f ;  /* 0x0000003f2b0474a4 */ /* 0x000fe2000f8e020c */
[----:B------:R-:W-:Y:S01]  /*1320*/  VIADD R0, R0, 0x3f ;  /* 0x0000003f00007836 */ /* 0x000fe20000000000 */
[----:B------:R-:W-:Y:S01]  /*1330*/  @UP1 ULDC UR6, c[0x0][0x44c] ;  /* 0x0001130000061ab9 */ /* 0x000fe20000000800 */
[----:B------:R-:W-:Y:S01]  /*1340*/  @UP1 ULDC UR10, c[0x0][0x450] ;  /* 0x00011400000a1ab9 */ /* 0x000fe20000000800 */
[----:B------:R-:W-:Y:S02]  /*1350*/  USHF.R.S32.HI UR8, URZ, 0x1f, UR4 ;  /* 0x0000001f3f087899 */ /* 0x000fe40008011404 */
[----:B------:R-:W-:Y:S01]  /*1360*/  UIMAD.WIDE.U32 UR6, UR36, UR6, URZ ;  /* 0x00000006240672a5 */ /* 0x000fe2000f8e003f */
[----:B------:R-:W-:Y:S01]  /*1370*/  SHF.R.S32.HI R3, RZ, 0x1f, R0 ;  /* 0x0000001fff037819 */ /* 0x000fe20000011400 */
[----:B------:R-:W-:Y:S01]  /*1380*/  UMOV UR9, UR36 ;  /* 0x0000002400097c82 */ /* 0x000fe20008000000 */
[----:B------:R-:W-:Y:S02]  /*1390*/  ULEA.HI UR8, UR8, UR4, URZ, 0x6 ;  /* 0x0000000408087291 */ /* 0x000fe4000f8f303f */
[----:B------:R-:W-:Y:S01]  /*13a0*/  @UP1 USHF.R.U32.HI UR9, URZ, UR10, UR7 ;  /* 0x0000000a3f091299 */ /* 0x000fe20008011607 */
[----:B------:R-:W-:Y:S01]  /*13b0*/  LEA.HI R3, R3, R0, RZ, 0x6 ;  /* 0x0000000003037211 */ /* 0x000fe200078f30ff */
[----:B------:R-:W-:-:S02]  /*13c0*/  UIMAD UR53, UR43, UR12, -UR53 ;  /* 0x0000000c2b3572a4 */ /* 0x000fc4000f8e0a35 */
[----:B------:R-:W-:Y:S01]  /*13d0*/  USHF.R.S32.HI UR8, URZ, 0x6, UR8 ;  /* 0x000000063f087899 */ /* 0x000fe20008011408 */
[----:B------:R-:W-:Y:S01]  /*13e0*/  SHF.R.S32.HI R3, RZ, 0x6, R3 ;  /* 0x00000006ff037819 */ /* 0x000fe20000011403 */
[----:B------:R-:W-:-:S03]  /*13f0*/  UIADD3 UR4, UR53, UR9, URZ ;  /* 0x0000000935047290 */ /* 0x000fc6000fffe03f */
[----:B------:R-:W-:Y:S01]  /*1400*/  ULDC UR9, c[0x0][0x9dc] ;  /* 0x0002770000097ab9 */ /* 0x000fe20000000800 */
[----:B------:R-:W-:Y:S01]  /*1410*/  VIMNMX R58, R3, UR8, PT ;  /* 0x00000008033a7c48 */ /* 0x000fe2000bfe0100 */
[----:B------:R-:W-:Y:S01]  /*1420*/  UIADD3 UR9, UR4, -UR9, URZ ;  /* 0x8000000904097290 */ /* 0x000fe2000fffe03f */
[----:B------:R-:W-:Y:S11]  /*1430*/  @!P1 BRA `(.L_x_852) ;  /* 0x0000000000449947 */ /* 0x000ff60003800000 */
[----:B------:R-:W-:-:S06]  /*1440*/  UISETP.GT.AND UP0, UPT, UR4, -0x1, UPT ;  /* 0xffffffff0400788c */ /* 0x000fcc000bf04270 */
[----:B------:R-:W-:-:S13]  /*1450*/  PLOP3.LUT P0, PT, PT, PT, UP0, 0x80, 0x0 ;  /* 0x000000000000781c */ /* 0x000fda0003f0f008 */
[----:B------:R-:W-:Y:S05]  /*1460*/  @P0 BRA `(.L_x_853) ;  /* 0x00000000001c0947 */ /* 0x000fea0003800000 */
[----:B------:R-:W-:Y:S02]  /*1470*/  UISETP.NE.AND UP0, UPT, UR5, 0x1, UPT ;  /* 0x000000010500788c */ /* 0x000fe4000bf05270 */
[----:B------:R-:W-:-:S09]  /*1480*/  ULOP3.LUT UR4, URZ, UR4, URZ, 0x33, !UPT ;  /* 0x000000043f047292 */ /* 0x000fd2000f8e333f */
[----:B------:R-:W-:Y:S02]  /*1490*/  @UP0 ULDC.64 UR10, c[0x0][0x9e8] ;  /* 0x00027a00000a0ab9 */ /* 0x000fe40000000a00 */
[----:B------:R-:W-:-:S04]  /*14a0*/  UIMAD.WIDE.U32 UR6, UR4, UR10, URZ ;  /* 0x0000000a040672a5 */ /* 0x000fc8000f8e003f */
[----:B------:R-:W-:-:S04]  /*14b0*/  @UP0 USHF.R.U32.HI UR4, URZ, UR11, UR7 ;  /* 0x0000000b3f040299 */ /* 0x000fc80008011607 */
[----:B------:R-:W-:Y:S01]  /*14c0*/  ULOP3.LUT UR4, URZ, UR4, URZ, 0x33, !UPT ;  /* 0x000000043f047292 */ /* 0x000fe2000f8e333f */
[----:B------:R-:W-:Y:S11]  /*14d0*/  BRA `(.L_x_854) ;  /* 0x0000000000107947 */ /* 0x000ff60003800000 */
.L_x_853:
[----:B------:R-:W-:-:S11]  /*14e0*/  UISETP.NE.AND UP0, UPT, UR5, 0x1, UPT ;  /* 0x000000010500788c */ /* 0x000fd6000bf05270 */
[----:B------:R-:W-:Y:S02]  /*14f0*/  @UP0 ULDC.64 UR10, c[0x0][0x9e8] ;  /* 0x00027a00000a0ab9 */ /* 0x000fe40000000a00 */
[----:B------:R-:W-:-:S04]  /*1500*/  UIMAD.WIDE.U32 UR6, UR4, UR10, URZ ;  /* 0x0000000a040672a5 */ /* 0x000fc8000f8e003f */
[----:B------:R-:W-:-:S12]  /*1510*/  @UP0 USHF.R.U32.HI UR4, URZ, UR11, UR7 ;  /* 0x0000000b3f040299 */ /* 0x000fd80008011607 */
.L_x_854:
[----:B------:R-:W-:-:S04]  /*1520*/  UIMAD UR4, UR4, UR5, URZ ;  /* 0x00000005040472a4 */ /* 0x000fc8000f8e023f */
[----:B------:R-:W-:-:S04]  /*1530*/  UISETP.LT.AND UP0, UPT, UR9, UR4, UPT ;  /* 0x000000040900728c */ /* 0x000fc8000bf01270 */
[----:B------:R-:W-:-:S12]  /*1540*/  USEL UR9, UR9, UR4, !UP0 ;  /* 0x0000000409097287 */ /* 0x000fd8000c000000 */
.L_x_852:
[----:B------:R-:W-:Y:S01]  /*1550*/  USHF.R.S32.HI UR4, URZ, 0x1f, UR9 ;  /* 0x0000001f3f047899 */ /* 0x000fe20008011409 */
[----:B------:R-:W-:Y:S01]  /*1560*/  PLOP3.LUT P0, PT, PT, PT, PT, 0x80, 0x0 ;  /* 0x000000000000781c */ /* 0x000fe20003f0f070 */
[----:B------:R-:W-:Y:S01]  /*1570*/  IMAD.MOV.U32 R0, RZ, RZ, RZ ;  /* 0x000000ffff007224 */ /* 0x000fe200078e00ff */
[----:B------:R-:W-:Y:S01]  /*1580*/  CS2R R150, SRZ ;  /* 0x0000000000967805 */ /* 0x000fe2000001ff00 */
[----:B------:R-:W-:Y:S01]  /*1590*/  ULEA.HI UR4, UR4, UR9, URZ, 0x6 ;  /* 0x0000000904047291 */ /* 0x000fe2000f8f303f */
[----:B------:R-:W-:Y:S01]  /*15a0*/  IMAD.MOV.U32 R3, RZ, RZ, RZ ;  /* 0x000000ffff037224 */ /* 0x000fe200078e00ff */
[----:B------:R-:W-:Y:S02]  /*15b0*/  CS2R R26, SRZ ;  /* 0x00000000001a7805 */ /* 0x000fe4000001ff00 */
[----:B------:R-:W-:Y:S01]  /*15c0*/  CS2R R108, SRZ ;  /* 0x00000000006c7805 */ /* 0x000fe2000001ff00 */
[----:B------:R-:W-:Y:S01]  /*15d0*/  USHF.R.S32.HI UR4, URZ, 0x6, UR4 ;  /* 0x000000063f047899 */ /* 0x000fe20008011404 */
[----:B------:R-:W-:-:S02]  /*15e0*/  CS2R R144, SRZ ;  /* 0x0000000000907805 */ /* 0x000fc4000001ff00 */
[----:B------:R-:W-:Y:S02]  /*15f0*/  CS2R R100, SRZ ;  /* 0x0000000000647805 */ /* 0x000fe4000001ff00 */
[----:B------:R-:W-:Y:S01]  /*1600*/  CS2R R142, SRZ ;  /* 0x00000000008e7805 */ /* 0x000fe2000001ff00 */
[----:B------:R-:W-:Y:S01]  /*1610*/  UISETP.LT.AND UP0, UPT, URZ, UR4, UPT ;  /* 0x000000043f00728c */ /* 0x000fe2000bf01270 */
[----:B------:R-:W-:Y:S02]  /*1620*/  CS2R R30, SRZ ;  /* 0x00000000001e7805 */ /* 0x000fe4000001ff00 */
[----:B------:R-:W-:Y:S02]  /*1630*/  CS2R R136, SRZ ;  /* 0x0000000000887805 */ /* 0x000fe4000001ff00 */
[----:B------:R-:W-:Y:S01]  /*1640*/  CS2R R92, SRZ ;  /* 0x00000000005c7805 */ /* 0x000fe2000001ff00 */
[----:B------:R-:W-:Y:S01]  /*1650*/  USEL UR39, URZ, UR4, !UP0 ;  /* 0x000000043f277287 */ /* 0x000fe2000c000000 */
[----:B------:R-:W-:-:S02]  /*1660*/  CS2R R134, SRZ ;  /* 0x0000000000867805 */ /* 0x000fc4000001ff00 */
[----:B------:R-:W-:Y:S02]  /*1670*/  CS2R R34, SRZ ;  /* 0x0000000000227805 */ /* 0x000fe4000001ff00 */
[----:B------:R-:W-:Y:S02]  /*1680*/  CS2R R128, SRZ ;  /* 0x0000000000807805 */ /* 0x000fe4000001ff00 */
[----:B------:R-:W-:Y:S02]  /*1690*/  CS2R R84, SRZ ;  /* 0x0000000000547805 */ /* 0x000fe4000001ff00 */
[----:B------:R-:W-:Y:S02]  /*16a0*/  CS2R R126, SRZ ;  /* 0x00000000007e7805 */ /* 0x000fe4000001ff00 */
[----:B------:R-:W-:Y:S02]  /*16b0*/  ISETP.GT.AND P1, PT, R58, UR39, PT ;  /* 0x000000273a007c0c */ /* 0x000fe4000bf24270 */
        /* <DEDUP_REMOVED lines=14> */
[----:B------:R-:W-:Y:S01]  /*17a0*/  CS2R R44, SRZ ;  /* 0x00000000002c7805 */ /* 0x000fe2000001ff00 */
[----:B------:R-:W-:Y:S01]  /*17b0*/  IMAD.MOV.U32 R95, RZ, RZ, RZ ;  /* 0x000000ffff5f7224 */ /* 0x000fe200078e00ff */
[----:B------:R-:W-:Y:S02]  /*17c0*/  CS2R R54, SRZ ;  /* 0x0000000000367805 */ /* 0x000fe4000001ff00 */
[----:B------:R-:W-:Y:S01]  /*17d0*/  CS2R R88, SRZ ;  /* 0x0000000000587805 */ /* 0x000fe2000001ff00 */
[----:B------:R-:W-:Y:S01]  /*17e0*/  IMAD.MOV.U32 R90, RZ, RZ, RZ ;  /* 0x000000ffff5a7224 */ /* 0x000fe200078e00ff */
        /* <DEDUP_REMOVED lines=32> */
[----:B------:R-:W-:Y:S02]  /*19f0*/  IMAD.MOV.U32 R160, RZ, RZ, RZ ;  /* 0x000000ffffa07224 */ /* 0x000fe400078e00ff */
[----:B------:R-:W-:Y:S01]  /*1a00*/  IMAD.MOV.U32 R5, RZ, RZ, RZ ;  /* 0x000000ffff057224 */ /* 0x000fe200078e00ff */
[----:B------:R-:W-:Y:S06]  /*1a10*/  @!P1 BRA `(.L_x_855) ;  /* 0x000000a800c09947 */ /* 0x000fec0003800000 */
[----:B------:R-:W0:Y:S01]  /*1a20*/  SHFL.IDX PT, R0, R194, RZ, 0x1f ;  /* 0x00001fffc2007589 */ /* 0x000e2200000e0000 */
[----:B------:R-:W1:Y:S01]  /*1a30*/  S2UR UR40, SR_CgaCtaId ;  /* 0x00000000002879c3 */ /* 0x000e620000008800 */
[----:B------:R-:W-:Y:S01]  /*1a40*/  UMOV UR41, 0x400 ;  /* 0x0000040000297882 */ /* 0x000fe20000000000 */
        /* <DEDUP_REMOVED lines=28> */
.L_x_856:
        /* <DEDUP_REMOVED lines=11> */
[----:B------:R-:W-:Y:S01]  /*1cc0*/  @UP1 USHF.R.S32.HI UR12, URZ, 0x1f, UR44 ;  /* 0x0000001f3f0c1899 */ /* 0x000fe2000801142c */
[----:B------:R-:W-:Y:S01]  /*1cd0*/  @UP0 ULDC.64 UR16, c[0x0][0x9a8] ;  /* 0x00026a0000100ab9 */ /* 0x000fe20000000a00 */
[----:B------:R-:W-:Y:S01]  /*1ce0*/  @UP1 ULDC.64 UR14, c[0x0][0x9b8] ;  /* 0x00026e00000e1ab9 */ /* 0x000fe20000000a00 */
[----:B------:R-:W-:Y:S02]  /*1cf0*/  @UP0 UIMAD UR10, UR10, UR16, URZ ;  /* 0x000000100a0a02a4 */ /* 0x000fe4000f8e023f */
[----:B------:R-:W-:Y:S02]  /*1d00*/  @UP1 UIMAD UR12, UR12, UR14, URZ ;  /* 0x0000000e0c0c12a4 */ /* 0x000fe4000f8e023f */
[----:B------:R-:W-:Y:S02]  /*1d10*/  @UP0 UIMAD.WIDE.U32 UR8, UR44, UR16, URZ ;  /* 0x000000102c0802a5 */ /* 0x000fe4000f8e003f */
[----:B------:R-:W-:-:S02]  /*1d20*/  @UP0 UIMAD UR17, UR44, UR17, UR10 ;  /* 0x000000112c1102a4 */ /* 0x000fc4000f8e020a */
[----:B------:R-:W-:Y:S02]  /*1d30*/  @UP0 USHF.R.S32.HI UR16, URZ, 0x1f, UR37 ;  /* 0x0000001f3f100899 */ /* 0x000fe40008011425 */
[----:B------:R-:W-:Y:S02]  /*1d40*/  @UP1 UIMAD.WIDE.U32 UR10, UR44, UR14, URZ ;  /* 0x0000000e2c0a12a5 */ /* 0x000fe4000f8e003f */
[----:B------:R-:W-:Y:S02]  /*1d50*/  @UP1 UIMAD UR18, UR44, UR15, UR12 ;  /* 0x0000000f2c1212a4 */ /* 0x000fe4000f8e020c */
[----:B------:R-:W-:Y:S01]  /*1d60*/  @UP1 USHF.R.S32.HI UR19, URZ, 0x1f, UR37 ;  /* 0x0000001f3f131899 */ /* 0x000fe20008011425 */
[----:B------:R-:W-:Y:S01]  /*1d70*/  @UP0 ULDC.64 UR14, c[0x0][0x9b0] ;  /* 0x00026c00000e0ab9 */ /* 0x000fe20000000a00 */
[----:B------:R-:W-:Y:S01]  /*1d80*/  @UP1 ULDC.64 UR12, c[0x0][0x9c0] ;  /* 0x00027000000c1ab9 */ /* 0x000fe20000000a00 */
[----:B------:R-:W-:Y:S02]  /*1d90*/  @UP0 UIMAD UR16, UR16, UR14, URZ ;  /* 0x0000000e101002a4 */ /* 0x000fe4000f8e023f */
[----:B------:R-:W-:-:S02]  /*1da0*/  @UP0 UIADD3 UR9, UR9, UR17, URZ ;  /* 0x0000001109090290 */ /* 0x000fc4000fffe03f */
[----:B------:R-:W-:Y:S02]  /*1db0*/  @UP1 UIMAD UR17, UR19, UR12, URZ ;  /* 0x0000000c131112a4 */ /* 0x000fe4000f8e023f */
[----:B------:R-:W-:Y:S02]  /*1dc0*/  @UP1 UIADD3 UR11, UR11, UR18, URZ ;  /* 0x000000120b0b1290 */ /* 0x000fe4000fffe03f */
[----:B------:R-:W-:Y:S02]  /*1dd0*/  @UP0 UIMAD UR16, UR37, UR15, UR16 ;  /* 0x0000000f251002a4 */ /* 0x000fe4000f8e0210 */
[----:B------:R-:W-:Y:S02]  /*1de0*/  @UP0 UIMAD.WIDE.U32 UR14, UR37, UR14, UR8 ;  /* 0x0000000e250e02a5 */ /* 0x000fe4000f8e0008 */
[----:B------:R-:W-:Y:S02]  /*1df0*/  @UP1 UIMAD UR8, UR37, UR13, UR17 ;  /* 0x0000000d250812a4 */ /* 0x000fe4000f8e0211 */
[----:B------:R-:W-:-:S02]  /*1e00*/  @UP1 UIMAD.WIDE.U32 UR12, UR37, UR12, UR10 ;  /* 0x0000000c250c12a5 */ /* 0x000fc4000f8e000a */
[----:B------:R-:W-:Y:S02]  /*1e10*/  @UP0 UIADD3 UR9, UR15, UR16, URZ ;  /* 0x000000100f090290 */ /* 0x000fe4000fffe03f */
[----:B------:R-:W-:Y:S02]  /*1e20*/  @UP0 ULEA UR6, UP2, UR14, UR6, 0x2 ;  /* 0x000000060e060291 */ /* 0x000fe4000f84103f */
[----:B------:R-:W-:Y:S02]  /*1e30*/  @UP1 UIADD3 UR8, UR13, UR8, URZ ;  /* 0x000000080d081290 */ /* 0x000fe4000fffe03f */
[----:B------:R-:W-:Y:S02]  /*1e40*/  @UP1 ULEA UR4, UP3, UR12, UR4, 0x2 ;  /* 0x000000040c041291 */ /* 0x000fe4000f86103f */
[----:B------:R-:W-:Y:S01]  /*1e50*/  @UP0 ULEA.HI.X UR7, UR14, UR7, UR9, 0x2, UP2 ;  /* 0x000000070e070291 */ /* 0x000fe200090f1409 */
[----:B------:R-:W-:Y:S01]  /*1e60*/  IMAD.U32 R4, RZ, RZ, UR6 ;  /* 0x00000006ff047e24 */ /* 0x000fe2000f8e00ff */
[----:B------:R-:W-:-:S02]  /*1e70*/  @UP1 ULEA.HI.X UR5, UR12, UR5, UR8, 0x2, UP3 ;  /* 0x000000050c051291 */ /* 0x000fc400098f1408 */
[----:B------:R-:W-:Y:S02]  /*1e80*/  IMAD.U32 R6, RZ, RZ, UR4 ;  /* 0x00000004ff067e24 */ /* 0x000fe4000f8e00ff */
[----:B------:R-:W-:Y:S02]  /*1e90*/  IMAD.U32 R5, RZ, RZ, UR7 ;  /* 0x00000007ff057e24 */ /* 0x000fe4000f8e00ff */
[----:B------:R-:W-:-:S03]  /*1ea0*/  IMAD.U32 R7, RZ, RZ, UR5 ;  /* 0x00000005ff077e24 */ /* 0x000fc6000f8e00ff */
[----:B------:R-:W2:Y:S04]  /*1eb0*/  @P0 LDG.E R3, desc[UR50][R4.64] ;  /* 0x0000003204030981 */ /* 0x000ea8000c1e1900 */
[----:B------:R-:W2:Y:S01]  /*1ec0*/  @P1 LDG.E R0, desc[UR50][R6.64] ;  /* 0x0000003206001981 */ /* 0x000ea2000c1e1900 */
[----:B------:R-:W-:Y:S01]  /*1ed0*/  ULEA.HI UR4, UR46, UR46, URZ, 0x1 ;  /* 0x0000002e2e047291 */ /* 0x000fe2000f8f083f */
[----:B------:R-:W-:-:S03]  /*1ee0*/  IMAD.U32 R9, RZ, RZ, UR47 ;  /* 0x0000002fff097e24 */ /* 0x000fc6000f8e00ff */
[----:B------:R-:W-:Y:S02]  /*1ef0*/  ULOP3.LUT UR4, UR4, 0xfffffffe, URZ, 0xc0, !UPT ;  /* 0xfffffffe04047892 */ /* 0x000fe4000f8ec03f */
[----:B------:R-:W-:Y:S02]  /*1f00*/  ISETP.NE.AND P0, PT, R9, 0x3, PT ;  /* 0x000000030900780c */ /* 0x000fe40003f05270 */
[----:B------:R-:W-:-:S06]  /*1f10*/  UIADD3 UR4, UR46, -UR4, URZ ;  /* 0x800000042e047290 */ /* 0x000fcc000fffe03f */
[----:B------:R-:W-:Y:S01]  /*1f20*/  IMAD.U32 R8, RZ, RZ, UR4 ;  /* 0x00000004ff087e24 */ /* 0x000fe2000f8e00ff */
[----:B------:R-:W-:-:S04]  /*1f30*/  ULDC UR4, c[0x0][0x9d8] ;  /* 0x0002760000047ab9 */ /* 0x000fc80000000800 */
[----:B------:R-:W-:-:S04]  /*1f40*/  SHF.L.U32 R8, R8, 0x1f, RZ ;  /* 0x0000001f08087819 */ /* 0x000fc800000006ff */
[----:B------:R-:W0:Y:S01]  /*1f50*/  SYNCS.PHASECHK.TRANS64.TRYWAIT P1, [UR41+0x28400], R8 ;  /* 0x02840008ff0075a7 */ /* 0x000e220008020169 */
[----:B--2---:R-:W-:-:S04]  /*1f60*/  FMUL.FTZ R0, R3, R0 ;  /* 0x0000000003007220 */ /* 0x004fc80000410000 */
[----:B------:R-:W-:Y:S01]  /*1f70*/  FMUL.FTZ R0, R0, UR4 ;  /* 0x0000000400007c20 */ /* 0x000fe20008410000 */
[----:B0-----:R-:W-:Y:S06]  /*1f80*/  @!P1 BRA `(.L_x_857) ;  /* 0x0000012000909947 */ /* 0x001fec0003800000 */
.L_x_1034:
[----:B------:R-:W-:Y:S05]  /*1f90*/  @!P0 BRA `(.L_x_858) ;  /* 0x0000000000048947 */ /* 0x000fea0003800000 */
[----:B------:R-:W-:Y:S01]  /*1fa0*/  BPT.TRAP 0x1 ;  /* 0x000000040000795c */ /* 0x000fe20000300000 */
.L_x_858:
[----:B------:R-:W-:Y:S02]  /*1fb0*/  IMAD.U32 R6, RZ, RZ, UR52 ;  /* 0x00000034ff067e24 */ /* 0x000fe4000f8e00ff */
[----:B0-----:R-:W-:-:S03]  /*1fc0*/  IMAD.U32 R3, RZ, RZ, UR45 ;  /* 0x0000002dff037e24 */ /* 0x001fc6000f8e00ff */
[----:B------:R-:W-:Y:S02]  /*1fd0*/  LEA R6, R6, UR41, 0x3 ;  /* 0x0000002906067c11 */ /* 0x000fe4000f8e18ff */
[----:B------:R-:W-:-:S04]  /*1fe0*/  SHF.L.U32 R3, R3, 0x1f, RZ ;  /* 0x0000001f03037819 */ /* 0x000fc800000006ff */
[----:B------:R0:W1:Y:S01]  /*1ff0*/  SYNCS.PHASECHK.TRANS64.TRYWAIT P2, [R6+URZ+0x28430], R3 ;  /* 0x02843003060075a7 */ /* 0x000062000804017f */
[----:B------:R-:W-:Y:S05]  /*2000*/  @!P0 BRA `(.L_x_859) ;  /* 0x0000000000048947 */ /* 0x000fea0003800000 */
[----:B------:R-:W-:Y:S01]  /*2010*/  BPT.TRAP 0x1 ;  /* 0x000000040000795c */ /* 0x000fe20000300000 */
.L_x_859:
[----:B------:R-:W2:Y:S02]  /*2020*/  S2R R4, SR_TID.X ;  /* 0x0000000000047919 */ /* 0x000ea40000002100 */
[----:B--2---:R-:W-:Y:S01]  /*2030*/  LOP3.LUT P1, RZ, R4, 0x7f, RZ, 0xc0, !PT ;  /* 0x0000007f04ff7812 */ /* 0x004fe2000782c0ff */
[----:B-1----:R-:W-:-:S12]  /*2040*/  @P2 BRA `(.L_x_860) ;  /* 0x0000000000082947 */ /* 0x002fd80003800000 */
[----:B------:R-:W1:Y:S02]  /*2050*/  SYNCS.PHASECHK.TRANS64.TRYWAIT P2, [R6+URZ+0x28430], R3 ;  /* 0x02843003060075a7 */ /* 0x000e64000804017f */
[----:B-1----:R-:W-:Y:S05]  /*2060*/  @!P2 BRA `(.L_x_861) ;  /* 0x000001200070a947 */ /* 0x002fea0003800000 */
.L_x_860:
[----:B------:R-:W-:Y:S05]  /*2070*/  WARPSYNC.ALL ;  /* 0x0000000000007948 */ /* 0x000fea0003800000 */
[----:B------:R-:W-:Y:S01]  /*2080*/  UIADD3 UR4, UR41, 0x20000, URZ ;  /* 0x0002000029047890 */ /* 0x000fe2000fffe03f */
[----:B------:R-:W-:Y:S01]  /*2090*/  WARPGROUP.ARRIVE ;  /* 0x00000000000079c5 */ /* 0x000fe20000000000 */
[----:B------:R-:W-:Y:S01]  /*20a0*/  ULOP3.LUT UR32, UR49, 0x10000, URZ, 0xfc, !UPT ;  /* 0x0001000031207892 */ /* 0x000fe2000f8efc3f */
[----:B01----:R-:W-:Y:S01]  /*20b0*/  VIADD R3, R17, UR36 ;  /* 0x0000002411037c36 */ /* 0x003fe20008000000 */
[----:B------:R-:W-:Y:S01]  /*20c0*/  USHF.R.U32.HI UR4, URZ, 0x4, UR4 ;  /* 0x000000043f047899 */ /* 0x000fe20008011604 */
[----:B------:R-:W0:Y:S01]  /*20d0*/  LDC R13, c[0x0][0x2f0] ;  /* 0x0000bc00ff0d7b82 */ /* 0x000e220000000800 */
[----:B------:R-:W-:Y:S01]  /*20e0*/  UMOV UR33, 0x40000040 ;  /* 0x4000004000217882 */ /* 0x000fe20000000000 */
[----:B------:R-:W-:Y:S01]  /*20f0*/  UMOV UR35, 0x40000040 ;  /* 0x4000004000237882 */ /* 0x000fe20000000000 */
[----:B------:R-:W-:Y:S01]  /*2100*/  ULOP3.LUT UR4, UR4, 0x3fff, URZ, 0xc0, !UPT ;  /* 0x00003fff04047892 */ /* 0x000fe2000f8ec03f */
[----:B------:R-:W-:Y:S01]  /*2110*/  IMAD.MOV.U32 R4, RZ, RZ, R3 ;  /* 0x000000ffff047224 */ /* 0x000fe200078e0003 */
[----:B------:R-:W-:Y:S01]  /*2120*/  UMOV UR5, 0x40000040 ;  /* 0x4000004000057882 */ /* 0x000fe20000000000 */
[----:B------:R-:W-:Y:S01]  /*2130*/  UMOV UR7, 0x40000040 ;  /* 0x4000004000077882 */ /* 0x000fe20000000000 */
[----:B------:R-:W-:Y:S01]  /*2140*/  ULOP3.LUT UR48, UR4, 0x10000, URZ, 0xfc, !UPT ;  /* 0x0001000004307892 */ /* 0x000fe2000f8efc3f */
[----:B------:R-:W1:Y:S01]  /*2150*/  LDC R14, c[0x0][0x288] ;  /* 0x0000a200ff0e7b82 */ /* 0x000e620000000800 */
[----:B------:R-:W-:Y:S01]  /*2160*/  UIADD3 UR4, UR32, 0x2, URZ ;  /* 0x0000000220047890 */ /* 0x000fe2000fffe03f */
[----:B------:R-:W-:Y:S01]  /*2170*/  IMAD.MOV.U32 R7, RZ, RZ, -0x40 ;  /* 0xffffffc0ff077424 */ /* 0x000fe200078e00ff */
[----:B------:R-:W-:-:S02]  /*2180*/  ULEA UR34, UR52, UR48, 0xa ;  /* 0x0000003034227291 */ /* 0x000fc4000f8e503f */
[----:B------:R-:W-:Y:S02]  /*2190*/  UIADD3 UR8, UR32, 0x4, URZ ;  /* 0x0000000420087890 */ /* 0x000fe4000fffe03f */
[----:B------:R-:W-:Y:S02]  /*21a0*/  UIADD3 UR6, UR34, 0x2, URZ ;  /* 0x0000000222067890 */ /* 0x000fe4000fffe03f */
[----:B------:R-:W-:Y:S01]  /*21b0*/  UIADD3 UR10, UR34, 0x4, URZ ;  /* 0x00000004220a7890 */ /* 0x000fe2000fffe03f */
[----:B------:R-:W-:Y:S02]  /*21c0*/  UMOV UR9, 0x40000040 ;  /* 0x4000004000097882 */ /* 0x000fe40000000000 */
[----:B------:R-:W-:Y:S01]  /*21d0*/  QGMMA.64x64x32.F32.E4M3.E4M3 R24, gdesc[UR32], RZ, !UPT, gsb0 ;  /* 0x00e00000201879f3 */ /* 0x000fe2000c0008ff */
[----:B------:R-:W-:Y:S01]  /*21e0*/  UMOV UR11, 0x40000040 ;  /* 0x40000040000b7882 */ /* 0x000fe20000000000 */
[----:B------:R-:W-:Y:S02]  /*21f0*/  UIADD3 UR12, UR32, 0x6, URZ ;  /* 0x00000006200c7890 */ /* 0x000fe4000fffe03f */
[----:B------:R-:W-:Y:S01]  /*2200*/  UIADD3 UR14, UR34, 0x6, URZ ;  /* 0x00000006220e7890 */ /* 0x000fe2000fffe03f */
[----:B------:R-:W-:Y:S01]  /*2210*/  UMOV UR13, 0x40000040 ;  /* 0x40000040000d7882 */ /* 0x000fe20000000000 */
[----:B------:R-:W-:Y:S01]  /*2220*/  UMOV UR15, 0x40000040 ;  /* 0x40000040000f7882 */ /* 0x000fe20000000000 */
[----:B------:R-:W-:-:S02]  /*2230*/  UIADD3 UR16, UR32, 0x400, URZ ;  /* 0x0000040020107890 */ /* 0x000fc4000fffe03f */
[----:B------:R-:W-:Y:S01]  /*2240*/  UIADD3 UR18, UR34, 0x200, URZ ;  /* 0x0000020022127890 */ /* 0x000fe2000fffe03f */
[----:B------:R-:W-:Y:S01]  /*2250*/  UMOV UR17, 0x40000040 ;  /* 0x4000004000117882 */ /* 0x000fe20000000000 */
[----:B------:R-:W-:Y:S01]  /*2260*/  UMOV UR19, 0x40000040 ;  /* 0x4000004000137882 */ /* 0x000fe20000000000 */
[----:B------:R-:W-:Y:S02]  /*2270*/  UIADD3 UR20, UR32, 0x402, URZ ;  /* 0x0000040220147890 */ /* 0x000fe4000fffe03f */
[----:B------:R-:W-:Y:S01]  /*2280*/  UIADD3 UR22, UR34, 0x202, URZ ;  /* 0x0000020222167890 */ /* 0x000fe2000fffe03f */
[----:B------:R-:W-:Y:S01]  /*2290*/  UMOV UR21, 0x40000040 ;  /* 0x4000004000157882 */ /* 0x000fe20000000000 */
        /* <DEDUP_REMOVED lines=9> */
[----:B------:R-:W-:Y:S02]  /*2330*/  ULDC UR49, c[0x0][0x9dc] ;  /* 0x0002770000317ab9 */ /* 0x000fe40000000800 */
[----:B------:R-:W-:Y:S01]  /*2340*/  ULOP3.LUT UR49, URZ, UR49, URZ, 0x33, !UPT ;  /* 0x000000313f317292 */ /* 0x000fe2000f8e333f */
[----:B------:R-:W-:Y:S02]  /*2350*/  WARPGROUP.DEPBAR.LE gsb0, 0x0 ;  /* 0x00008000000079c5 */ /* 0x000fe40000010000 */
[----:B------:R-:W-:-:S06]  /*2360*/  WARPGROUP.ARRIVE ;  /* 0x00000000000079c5 */ /* 0x000fcc0000000000 */
[----:B------:R-:W-:Y:S01]  /*2370*/  QGMMA.64x64x32.F32.E4M3.E4M3 R24, gdesc[UR4], R24, gsb0 ;  /* 0x00e00000041879f3 */ /* 0x000fe20008000818 */
[----:B------:R-:W-:Y:S02]  /*2380*/  ULDC UR6, c[0x0][0x448] ;  /* 0x0001120000067ab9 */ /* 0x000fe40000000800 */
[----:B------:R-:W-:-:S06]  /*2390*/  UISETP.NE.AND UP0, UPT, UR6, 0x1, UPT ;  /* 0x000000010600788c */ /* 0x000fcc000bf05270 */
[----:B------:R-:W-:Y:S02]  /*23a0*/  PLOP3.LUT P2, PT, PT, PT, UP0, 0x80, 0x0 ;  /* 0x000000000000781c */ /* 0x000fe40003f4f008 */
[----:B------:R-:W-:-:S03]  /*23b0*/  PLOP3.LUT P3, PT, PT, PT, UP0, 0x80, 0x0 ;  /* 0x000000000000781c */ /* 0x000fc60003f6f008 */
[----:B------:R-:W-:-:S08]  /*23c0*/  @UP0 ULDC UR6, c[0x0][0x44c] ;  /* 0x0001130000060ab9 */ /* 0x000fd00000000800 */
[----:B------:R-:W-:Y:S01]  /*23d0*/  @P2 IMAD.HI.U32 R5, R3, UR6, RZ ;  /* 0x0000000603052c27 */ /* 0x000fe2000f8e00ff */
[----:B------:R-:W-:-:S03]  /*23e0*/  @UP0 ULDC UR6, c[0x0][0x450] ;  /* 0x0001140000060ab9 */ /* 0x000fc60000000800 */
[----:B------:R-:W-:Y:S01]  /*23f0*/  @!P1 VIADD R3, R6, 0x28440 ;  /* 0x0002844006039836 */ /* 0x000fe20000000000 */
[----:B------:R-:W-:Y:S01]  /*2400*/  @P3 SHF.R.U32.HI R4, RZ, UR6, R5 ;  /* 0x00000006ff043c19 */ /* 0x000fe20008011605 */
[----:B------:R-:W-:Y:S02]  /*2410*/  ULDC.64 UR6, c[0x0][0x9e0] ;  /* 0x0002780000067ab9 */ /* 0x000fe40000000a00 */
[----:B------:R-:W-:Y:S01]  /*2420*/  UISETP.GE.AND UP1, UPT, UR7, 0x1, UPT ;  /* 0x000000010700788c */ /* 0x000fe2000bf26270 */
[----:B------:R-:W-:-:S05]  /*2430*/  @!P1 PRMT R3, RZ, 0x654, R3 ;  /* 0x00000654ff039816 */ /* 0x000fca0000000003 */
[----:B------:R-:W-:Y:S01]  /*2440*/  PLOP3.LUT P2, PT, PT, PT, UP1, 0x40, 0x0 ;  /* 0x000000000000781c */ /* 0x000fe20003f4e818 */
[----:B------:R-:W-:Y:S02]  /*2450*/  WARPGROUP.DEPBAR.LE gsb0, 0x0 ;  /* 0x00008000000079c5 */ /* 0x000fe40000010000 */
[----:B------:R-:W-:-:S06]  /*2460*/  WARPGROUP.ARRIVE ;  /* 0x00000000000079c5 */ /* 0x000fcc0000000000 */
[----:B------:R-:W-:Y:S03]  /*2470*/  QGMMA.64x64x32.F32.E4M3.E4M3 R24, gdesc[UR8], R24, gsb0 ;  /* 0x00e00000081879f3 */ /* 0x000fe60008000818 */
        /* <DEDUP_REMOVED lines=16> */
[C---:B------:R-:W-:Y:S01]  /*2580*/  FMUL.FTZ R34, R0.reuse, R34 ;  /* 0x0000002200227220 */ /* 0x040fe20000410000 */
[C---:B------:R-:W-:Y:S01]  /*2590*/  FMUL.FTZ R42, R0.reuse, R42 ;  /* 0x0000002a002a7220 */ /* 0x040fe20000410000 */
[C---:B------:R-:W-:Y:S01]  /*25a0*/  FMUL.FTZ R24, R0.reuse, R24 ;  /* 0x0000001800187220 */ /* 0x040fe20000410000 */
[C---:B------:R-:W-:Y:S01]  /*25b0*/  FMUL.FTZ R25, R0.reuse, R25 ;  /* 0x0000001900197220 */ /* 0x040fe20000410000 */
[----:B------:R2:W3:Y:S01]  /*25c0*/  MUFU.TANH R11, R34 ;  /* 0x00000022000b7308 */ /* 0x0004e20000002400 */
[C---:B------:R-:W-:Y:S01]  /*25d0*/  FMUL.FTZ R26, R0.reuse, R26 ;  /* 0x0000001a001a7220 */ /* 0x040fe20000410000 */
[C---:B------:R-:W-:Y:S01]  /*25e0*/  FMUL.FTZ R28, R0.reuse, R28 ;  /* 0x0000001c001c7220 */ /* 0x040fe20000410000 */
[C---:B------:R-:W-:Y:S01]  /*25f0*/  FMUL.FTZ R29, R0.reuse, R29 ;  /* 0x0000001d001d7220 */ /* 0x040fe20000410000 */
[C---:B------:R-:W-:Y:S01]  /*2600*/  FMUL.FTZ R32, R0.reuse, R32 ;  /* 0x0000002000207220 */ /* 0x040fe20000410000 */
[C---:B------:R-:W-:Y:S01]  /*2610*/  FMUL.FTZ R33, R0.reuse, R33 ;  /* 0x0000002100217220 */ /* 0x040fe20000410000 */
[C---:B------:R-:W-:Y:S01]  /*2620*/  FMUL.FTZ R36, R0.reuse, R36 ;  /* 0x0000002400247220 */ /* 0x040fe20000410000 */
[----:B------:R-:W-:Y:S01]  /*2630*/  FMUL.FTZ R37, R0, R37 ;  /* 0x0000002500257220 */ /* 0x000fe20000410000 */
[----:B------:R4:W0:Y:S01]  /*2640*/  MUFU.TANH R21, R42 ;  /* 0x0000002a00157308 */ /* 0x0008220000002400 */
[----:B--2---:R-:W-:-:S02]  /*2650*/  IMAD R34, R58, R7, 0x40 ;  /* 0x000000403a227424 */ /* 0x004fc400078e0207 */
[C---:B------:R-:W-:Y:S01]  /*2660*/  FMUL.FTZ R40, R0.reuse, R40 ;  /* 0x0000002800287220 */ /* 0x040fe20000410000 */
[C---:B------:R-:W-:Y:S01]  /*2670*/  FMUL.FTZ R41, R0.reuse, R41 ;  /* 0x0000002900297220 */ /* 0x040fe20000410000 */
[----:B------:R-:W-:Y:S01]  /*2680*/  FMUL.FTZ R43, R0, R43 ;  /* 0x0000002b002b7220 */ /* 0x000fe20000410000 */
[----:B------:R-:W-:Y:S02]  /*2690*/  VIADD R5, R34, 0x1 ;  /* 0x0000000122057836 */ /* 0x000fe40000000000 */
[C---:B------:R-:W-:Y:S01]  /*26a0*/  FMUL.FTZ R44, R0.reuse, R44 ;  /* 0x0000002c002c7220 */ /* 0x040fe20000410000 */
[C---:B------:R-:W-:Y:S01]  /*26b0*/  FMUL.FTZ R45, R0.reuse, R45 ;  /* 0x0000002d002d7220 */ /* 0x040fe20000410000 */
[C---:B------:R-:W-:Y:S01]  /*26c0*/  FMUL.FTZ R46, R0.reuse, R46 ;  /* 0x0000002e002e7220 */ /* 0x040fe20000410000 */
[----:B----4-:R-:W2:Y:S01]  /*26d0*/  SHFL.IDX PT, R42, R4, RZ, 0x1c1f ;  /* 0x001c1fff042a7589 */ /* 0x010ea200000e0000 */
[C---:B------:R-:W-:Y:S01]  /*26e0*/  FMUL.FTZ R47, R0.reuse, R47 ;  /* 0x0000002f002f7220 */ /* 0x040fe20000410000 */
[C---:B------:R-:W-:Y:S01]  /*26f0*/  FMUL.FTZ R48, R0.reuse, R48 ;  /* 0x0000003000307220 */ /* 0x040fe20000410000 */
[C---:B------:R-:W-:Y:S01]  /*2700*/  FMUL.FTZ R49, R0.reuse, R49 ;  /* 0x0000003100317220 */ /* 0x040fe20000410000 */
[C---:B------:R-:W-:Y:S01]  /*2710*/  FMUL.FTZ R50, R0.reuse, R50 ;  /* 0x0000003200327220 */ /* 0x040fe20000410000 */
[C---:B------:R-:W-:Y:S01]  /*2720*/  FMUL.FTZ R51, R0.reuse, R51 ;  /* 0x0000003300337220 */ /* 0x040fe20000410000 */
[C---:B------:R-:W-:Y:S01]  /*2730*/  FMUL.FTZ R52, R0.reuse, R52 ;  /* 0x0000003400347220 */ /* 0x040fe20000410000 */
[C---:B------:R-:W-:Y:S01]  /*2740*/  FMUL.FTZ R53, R0.reuse, R53 ;  /* 0x0000003500357220 */ /* 0x040fe20000410000 */
[C---:B------:R-:W-:Y:S01]  /*2750*/  FMUL.FTZ R54, R0.reuse, R54 ;  /* 0x0000003600367220 */ /* 0x040fe20000410000 */
[----:B------:R-:W-:Y:S01]  /*2760*/  FMUL.FTZ R55, R0, R55 ;  /* 0x0000003700377220 */ /* 0x000fe20000410000 */
[----:B------:R-:W-:-:S02]  /*2770*/  IMAD R6, R2, -0x2, R5 ;  /* 0xfffffffe02067824 */ /* 0x000fc400078e0205 */
[C---:B------:R-:W-:Y:S01]  /*2780*/  FMUL.FTZ R35, R0.reuse, R35 ;  /* 0x0000002300237220 */ /* 0x040fe20000410000 */
[C---:B------:R-:W-:Y:S01]  /*2790*/  FMUL.FTZ R39, R0.reuse, R39 ;  /* 0x0000002700277220 */ /* 0x040fe20000410000 */
[----:B------:R-:W4:Y:S01]  /*27a0*/  MUFU.TANH R24, R24 ;  /* 0x0000001800187308 */ /* 0x000f220000002400 */
[----:B0-----:R-:W-:Y:S02]  /*27b0*/  IMAD R5, R13, UR43, R6 ;  /* 0x0000002b0d057c24 */ /* 0x001fe4000f8e0206 */
[C---:B------:R-:W-:Y:S01]  /*27c0*/  FMUL.FTZ R27, R0.reuse, R27 ;  /* 0x0000001b001b7220 */ /* 0x040fe20000410000 */
[C---:B------:R-:W-:Y:S01]  /*27d0*/  FMUL.FTZ R38, R0.reuse, R38 ;  /* 0x0000002600267220 */ /* 0x040fe20000410000 */
[----:B------:R0:W-:Y:S01]  /*27e0*/  @!P1 SYNCS.ARRIVE.TRANS64.RED.A1T0 RZ, [R3+URZ], RZ ;  /* 0x000000ff03ff99a7 */ /* 0x0001e2000810043f */
[C---:B------:R-:W-:Y:S01]  /*27f0*/  FMUL.FTZ R31, R0.reuse, R31 ;  /* 0x0000001f001f7220 */ /* 0x040fe20000410000 */
[----:B-1----:R-:W-:Y:S02]  /*2800*/  IMAD.IADD R5, R5, 0x1, -R14 ;  /* 0x0000000105057824 */ /* 0x002fe400078e0a0e */
[----:B------:R-:W-:Y:S01]  /*2810*/  FMUL.FTZ R30, R0, R30 ;  /* 0x0000001e001e7220 */ /* 0x000fe20000410000 */
[----:B------:R-:W1:Y:S01]  /*2820*/  MUFU.TANH R25, R25 ;  /* 0x0000001900197308 */ /* 0x000e620000002400 */
[----:B0-----:R-:W-:-:S07]  /*2830*/  IMAD R3, R13, UR43, R34 ;  /* 0x0000002b0d037c24 */ /* 0x001fce000f8e0222 */
[----:B------:R-:W0:Y:S08]  /*2840*/  MUFU.TANH R26, R26 ;  /* 0x0000001a001a7308 */ /* 0x000e300000002400 */
        /* <DEDUP_REMOVED lines=23> */
[----:B------:R5:W0:Y:S08]  /*29c0*/  MUFU.TANH R9, R27 ;  /* 0x0000001b00097308 */ /* 0x000a300000002400 */
[----:B------:R3:W0:Y:S01]  /*29d0*/  MUFU.TANH R15, R38 ;  /* 0x00000026000f7308 */ /* 0x0006220000002400 */
[----:B-----5:R-:W-:-:S07]  /*29e0*/  IMAD R27, R2, -0x2, R3 ;  /* 0xfffffffe021b7824 */ /* 0x020fce00078e0203 */
[----:B------:R5:W0:Y:S01]  /*29f0*/  MUFU.TANH R10, R31 ;  /* 0x0000001f000a7308 */ /* 0x000a220000002400 */
[----:B---3--:R-:W-:-:S05]  /*2a00*/  VIADD R38, R5, UR6 ;  /* 0x0000000605267c36 */ /* 0x008fca0008000000 */
[----:B--2---:R-:W-:Y:S02]  /*2a10*/  VIADDMNMX R3, R42, R38, R27, PT ;  /* 0x000000262a037246 */ /* 0x004fe4000380011b */
[----:B------:R2:W3:Y:S01]  /*2a20*/  MUFU.TANH R8, R30 ;  /* 0x0000001e00087308 */ /* 0x0004e20000002400 */
[----:B-----5:R-:W-:-:S04]  /*2a30*/  VIADD R31, R5, UR49 ;  /* 0x00000031051f7c36 */ /* 0x020fc80008000000 */
[----:B------:R-:W-:Y:S01]  /*2a40*/  IMAD.IADD R5, R31, 0x1, R42 ;  /* 0x000000011f057824 */ /* 0x000fe200078e022a */
[----:B--2---:R-:W-:Y:S01]  /*2a50*/  LEA R30, R58, 0xffffffc0, 0x6 ;  /* 0xffffffc03a1e7811 */ /* 0x004fe200078e30ff */
[----:B01--4-:R-:W-:Y:S06]  /*2a60*/  @P2 BRA `(.L_x_862) ;  /* 0x00000000005c2947 */ /* 0x013fec0003800000 */
[----:B------:R-:W-:Y:S01]  /*2a70*/  IMAD R7, R13, UR43, R42 ;  /* 0x0000002b0d077c24 */ /* 0x000fe2000f8e022a */
[----:B------:R-:W-:Y:S03]  /*2a80*/  BSSY B0, `(.L_x_863) ;  /* 0x0000011000007945 */ /* 0x000fe60003800000 */
[----:B------:R-:W-:-:S05]  /*2a90*/  IMAD.IADD R7, R7, 0x1, -R14 ;  /* 0x0000000107077824 */ /* 0x000fca00078e0a0e */
[----:B------:R-:W-:-:S13]  /*2aa0*/  ISETP.GT.AND P2, PT, R7, -0x1, PT ;  /* 0xffffffff0700780c */ /* 0x000fda0003f44270 */
[----:B------:R-:W-:Y:S05]  /*2ab0*/  @P2 BRA `(.L_x_864) ;  /* 0x0000000000202947 */ /* 0x000fea0003800000 */
[----:B------:R-:W-:Y:S01]  /*2ac0*/  UISETP.NE.AND UP2, UPT, UR7, 0x1, UPT ;  /* 0x000000010700788c */ /* 0x000fe2000bf45270 */
[----:B------:R-:W-:-:S05]  /*2ad0*/  LOP3.LUT R7, RZ, R7, RZ, 0x33, !PT ;  /* 0x00000007ff077212 */ /* 0x000fca00078e33ff */
[----:B------:R-:W-:-:S05]  /*2ae0*/  PLOP3.LUT P2, PT, PT, PT, UP2, 0x80, 0x0 ;  /* 0x000000000000781c */ /* 0x000fca0003f4f028 */
[----:B------:R-:W-:-:S08]  /*2af0*/  @UP2 ULDC.64 UR10, c[0x0][0x9e8] ;  /* 0x00027a00000a2ab9 */ /* 0x000fd00000000a00 */
[----:B------:R-:W-:-:S05]  /*2b00*/  @P2 IMAD.HI.U32 R6, R7, UR10, RZ ;  /* 0x0000000a07062c27 */ /* 0x000fca000f8e00ff */
[----:B------:R-:W-:-:S04]  /*2b10*/  @P2 SHF.R.U32.HI R7, RZ, UR11, R6 ;  /* 0x0000000bff072c19 */ /* 0x000fc80008011606 */
[----:B------:R-:W-:Y:S01]  /*2b20*/  LOP3.LUT R7, RZ, R7, RZ, 0x33, !PT ;  /* 0x00000007ff077212 */ /* 0x000fe200078e33ff */
[----:B------:R-:W-:Y:S06]  /*2b30*/  BRA `(.L_x_865) ;  /* 0x0000000000147947 */ /* 0x000fec0003800000 */
.L_x_864:
[----:B------:R-:W-:-:S06]  /*2b40*/  UISETP.NE.AND UP2, UPT, UR7, 0x1, UPT ;  /* 0x000000010700788c */ /* 0x000fcc000bf45270 */
[----:B------:R-:W-:-:S05]  /*2b50*/  PLOP3.LUT P2, PT, PT, PT, UP2, 0x80, 0x0 ;  /* 0x000000000000781c */ /* 0x000fca0003f4f028 */
[----:B------:R-:W-:-:S08]  /*2b60*/  @UP2 ULDC.64 UR10, c[0x0][0x9e8] ;  /* 0x00027a00000a2ab9 */ /* 0x000fd00000000a00 */
[----:B------:R-:W-:-:S05]  /*2b70*/  @P2 IMAD.HI.U32 R6, R7, UR10, RZ ;  /* 0x0000000a07062c27 */ /* 0x000fca000f8e00ff */
[----:B------:R-:W-:-:S07]  /*2b80*/  @P2 SHF.R.U32.HI R7, RZ, UR11, R6 ;  /* 0x0000000bff072c19 */ /* 0x000fce0008011606 */
.L_x_865:
[----:B------:R-:W-:Y:S05]  /*2b90*/  BSYNC B0 ;  /* 0x0000000000007941 */ /* 0x000fea0003800000 */
.L_x_863:
[----:B------:R-:W-:-:S04]  /*2ba0*/  IMAD R7, R7, UR7, -R30 ;  /* 0x0000000707077c24 */ /* 0x000fc8000f8e0a1e */
[----:B------:R-:W-:-:S05]  /*2bb0*/  IMAD R6, R2, -0x2, R7 ;  /* 0xfffffffe02067824 */ /* 0x000fca00078e0207 */
[----:B------:R-:W-:Y:S02]  /*2bc0*/  VIMNMX R5, R5, R6, !PT ;  /* 0x0000000605057248 */ /* 0x000fe40007fe0100 */
[----:B------:R-:W-:-:S07]  /*2bd0*/  VIADDMNMX R3, R6, UR7, R3, PT ;  /* 0x0000000706037c46 */ /* 0x000fce000b800103 */
.L_x_862:
[C---:B------:R-:W-:Y:S01]  /*2be0*/  ISETP.GE.AND P2, PT, R34.reuse, 0x2, PT ;  /* 0x000000022200780c */ /* 0x040fe20003f46270 */
[----:B------:R-:W0:Y:S01]  /*2bf0*/  SHFL.IDX PT, R4, R4, 0x1, 0x1c1f ;  /* 0x003c1f0004047f89 */ /* 0x000e2200000e0000 */
[C---:B------:R-:W-:Y:S02]  /*2c00*/  ISETP.GE.AND P6, PT, R34.reuse, 0xa, PT ;  /* 0x0000000a2200780c */ /* 0x040fe40003fc6270 */
[----:B------:R-:W-:Y:S02]  /*2c10*/  ISETP.GT.AND P4, PT, R5, 0x1, !P2 ;  /* 0x000000010500780c */ /* 0x000fe40005784270 */
[----:B------:R-:W-:Y:S02]  /*2c20*/  ISETP.GE.AND P3, PT, R34, 0x9, PT ;  /* 0x000000092200780c */ /* 0x000fe40003f66270 */
[----:B------:R-:W-:Y:S02]  /*2c30*/  ISETP.LT.OR P4, PT, R3, 0x2, P4 ;  /* 0x000000020300780c */ /* 0x000fe40002781670 */
[----:B------:R-:W-:-:S02]  /*2c40*/  ISETP.GT.AND P5, PT, R5, 0x8, !P3 ;  /* 0x000000080500780c */ /* 0x000fc40005fa4270 */
[----:B------:R-:W-:Y:S02]  /*2c50*/  FSEL R42, R25, -INF , !P4 ;  /* 0xff800000192a7808 */ /* 0x000fe40006000000 */
[----:B------:R-:W-:Y:S02]  /*2c60*/  ISETP.GT.AND P4, PT, R5, 0x9, !P6 ;  /* 0x000000090500780c */ /* 0x000fe40007784270 */
[----:B------:R-:W-:Y:S02]  /*2c70*/  P2R R25, PR, RZ, 0x40 ;  /* 0x00000040ff197803 */ /* 0x000fe40000000000 */
[----:B------:R-:W-:Y:S02]  /*2c80*/  ISETP.LT.OR P4, PT, R3, 0xa, P4 ;  /* 0x0000000a0300780c */ /* 0x000fe40002781670 */
[----:B------:R-:W-:Y:S02]  /*2c90*/  ISETP.GE.AND P6, PT, R34, 0x11, PT ;  /* 0x000000112200780c */ /* 0x000fe40003fc6270 */
[----:B------:R-:W-:-:S02]  /*2ca0*/  FSEL R60, R29, -INF , !P4 ;  /* 0xff8000001d3c7808 */ /* 0x000fc40006000000 */
[----:B------:R-:W-:Y:S02]  /*2cb0*/  ISETP.LT.OR P5, PT, R3, 0x9, P5 ;  /* 0x000000090300780c */ /* 0x000fe40002fa1670 */
[----:B------:R-:W-:Y:S02]  /*2cc0*/  ISETP.GT.AND P4, PT, R5, 0x10, !P6 ;  /* 0x000000100500780c */ /* 0x000fe40007784270 */
[----:B------:R-:W-:Y:S02]  /*2cd0*/  FSEL R56, R28, -INF , !P5 ;  /* 0xff8000001c387808 */ /* 0x000fe40006800000 */
[----:B------:R-:W-:Y:S02]  /*2ce0*/  ISETP.LT.OR P4, PT, R3, 0x11, P4 ;  /* 0x000000110300780c */ /* 0x000fe40002781670 */
[----:B------:R-:W-:Y:S02]  /*2cf0*/  ISETP.GE.AND P5, PT, R34, 0x12, PT ;  /* 0x000000122200780c */ /* 0x000fe40003fa6270 */
[----:B------:R-:W-:-:S02]  /*2d00*/  FSEL R62, R32, -INF , !P4 ;  /* 0xff800000203e7808 */ /* 0x000fc40006000000 */
[----:B------:R-:W-:Y:S02]  /*2d10*/  ISETP.GT.AND P4, PT, R5, 0x11, !P5 ;  /* 0x000000110500780c */ /* 0x000fe40006f84270 */
[----:B------:R-:W-:Y:S02]  /*2d20*/  P2R R29, PR, RZ, 0x20 ;  /* 0x00000020ff1d7803 */ /* 0x000fe40000000000 */
[----:B------:R-:W-:Y:S02]  /*2d30*/  ISETP.LT.OR P4, PT, R3, 0x12, P4 ;  /* 0x000000120300780c */ /* 0x000fe40002781670 */
[----:B------:R-:W-:Y:S02]  /*2d40*/  ISETP.GE.AND P5, PT, R34, 0x19, PT ;  /* 0x000000192200780c */ /* 0x000fe40003fa6270 */
[----:B------:R-:W-:Y:S02]  /*2d50*/  FSEL R64, R33, -INF , !P4 ;  /* 0xff80000021407808 */ /* 0x000fe40006000000 */
[----:B------:R-:W-:-:S02]  /*2d60*/  ISETP.GT.AND P4, PT, R5, 0x18, !P5 ;  /* 0x000000180500780c */ /* 0x000fc40006f84270 */
[----:B------:R-:W-:Y:S02]  /*2d70*/  P2R R33, PR, RZ, 0x20 ;  /* 0x00000020ff217803 */ /* 0x000fe40000000000 */
[----:B------:R-:W-:Y:S02]  /*2d80*/  ISETP.LT.OR P4, PT, R3, 0x19, P4 ;  /* 0x000000190300780c */ /* 0x000fe40002781670 */
[----:B------:R-:W-:Y:S02]  /*2d90*/  ISETP.GE.AND P5, PT, R34, 0x1a, PT ;  /* 0x0000001a2200780c */ /* 0x000fe40003fa6270 */
[----:B------:R-:W-:Y:S02]  /*2da0*/  FSEL R66, R36, -INF , !P4 ;  /* 0xff80000024427808 */ /* 0x000fe40006000000 */
[----:B------:R-:W-:Y:S02]  /*2db0*/  ISETP.GT.AND P4, PT, R5, 0x19, !P5 ;  /* 0x000000190500780c */ /* 0x000fe40006f84270 */
[----:B------:R-:W-:-:S02]  /*2dc0*/  P2R R35, PR, RZ, 0x20 ;  /* 0x00000020ff237803 */ /* 0x000fc40000000000 */
[----:B------:R-:W-:Y:S02]  /*2dd0*/  ISETP.LT.OR P4, PT, R3, 0x1a, P4 ;  /* 0x0000001a0300780c */ /* 0x000fe40002781670 */
[----:B------:R-:W-:Y:S02]  /*2de0*/  ISETP.GE.AND P5, PT, R34, 0x21, PT ;  /* 0x000000212200780c */ /* 0x000fe40003fa6270 */
[----:B------:R-:W-:Y:S02]  /*2df0*/  FSEL R68, R37, -INF , !P4 ;  /* 0xff80000025447808 */ /* 0x000fe40006000000 */
[----:B------:R-:W-:Y:S02]  /*2e00*/  ISETP.GT.AND P4, PT, R5, 0x20, !P5 ;  /* 0x000000200500780c */ /* 0x000fe40006f84270 */
[----:B------:R-:W-:Y:S02]  /*2e10*/  P2R R36, PR, RZ, 0x20 ;  /* 0x00000020ff247803 */ /* 0x000fe40000000000 */
[----:B------:R-:W-:-:S02]  /*2e20*/  ISETP.LT.OR P4, PT, R3, 0x21, P4 ;  /* 0x000000210300780c */ /* 0x000fc40002781670 */
[----:B------:R-:W-:Y:S02]  /*2e30*/  ISETP.GE.AND P5, PT, R34, 0x22, PT ;  /* 0x000000222200780c */ /* 0x000fe40003fa6270 */
[----:B------:R-:W-:Y:S02]  /*2e40*/  FSEL R40, R40, -INF , !P4 ;  /* 0xff80000028287808 */ /* 0x000fe40006000000 */
[----:B------:R-:W-:Y:S02]  /*2e50*/  ISETP.GT.AND P4, PT, R5, 0x21, !P5 ;  /* 0x000000210500780c */ /* 0x000fe40006f84270 */
[----:B------:R-:W-:Y:S02]  /*2e60*/  P2R R37, PR, RZ, 0x20 ;  /* 0x00000020ff257803 */ /* 0x000fe40000000000 */
[----:B------:R-:W-:Y:S02]  /*2e70*/  ISETP.LT.OR P4, PT, R3, 0x22, P4 ;  /* 0x000000220300780c */ /* 0x000fe40002781670 */
[----:B------:R-:W-:-:S02]  /*2e80*/  ISETP.GE.AND P5, PT, R34, 0x29, PT ;  /* 0x000000292200780c */ /* 0x000fc40003fa6270 */
[----:B------:R-:W-:Y:S02]  /*2e90*/  FSEL R70, R41, -INF , !P4 ;  /* 0xff80000029467808 */ /* 0x000fe40006000000 */
[----:B------:R-:W-:Y:S02]  /*2ea0*/  ISETP.GT.AND P4, PT, R5, 0x28, !P5 ;  /* 0x000000280500780c */ /* 0x000fe40006f84270 */
[----:B------:R-:W-:Y:S02]  /*2eb0*/  P2R R39, PR, RZ, 0x20 ;  /* 0x00000020ff277803 */ /* 0x000fe40000000000 */
        /* <DEDUP_REMOVED lines=11> */
[----:B------:R-:W-:Y:S02]  /*2f70*/  P2R R28, PR, RZ, 0x40 ;  /* 0x00000040ff1c7803 */ /* 0x000fe40000000000 */
[----:B------:R-:W-:Y:S02]  /*2f80*/  FSEL R48, R48, -INF , !P4 ;  /* 0xff80000030307808 */ /* 0x000fe40006000000 */
[----:B------:R-:W-:-:S04]  /*2f90*/  ISETP.GE.AND P4, PT, R34, 0x32, PT ;  /* 0x000000322200780c */ /* 0x000fc80003f86270 */
[----:B------:R-:W-:-:S04]  /*2fa0*/  ISETP.GT.AND P5, PT, R5, 0x31, !P4 ;  /* 0x000000310500780c */ /* 0x000fc800067a4270 */
[----:B------:R-:W-:-:S04]  /*2fb0*/  ISETP.LT.OR P5, PT, R3, 0x32, P5 ;  /* 0x000000320300780c */ /* 0x000fc80002fa1670 */
[----:B------:R-:W-:Y:S02]  /*2fc0*/  FSEL R74, R49, -INF , !P5 ;  /* 0xff800000314a7808 */ /* 0x000fe40006800000 */
[----:B------:R-:W-:-:S04]  /*2fd0*/  ISETP.GE.AND P5, PT, R34, 0x39, PT ;  /* 0x000000392200780c */ /* 0x000fc80003fa6270 */
[----:B------:R-:W-:-:S04]  /*2fe0*/  ISETP.GT.AND P6, PT, R5, 0x38, !P5 ;  /* 0x000000380500780c */ /* 0x000fc80006fc4270 */
[----:B------:R-:W-:-:S04]  /*2ff0*/  ISETP.LT.OR P6, PT, R3, 0x39, P6 ;  /* 0x000000390300780c */ /* 0x000fc800037c1670 */
[----:B------:R-:W-:Y:S02]  /*3000*/  FSEL R52, R52, -INF , !P6 ;  /* 0xff80000034347808 */ /* 0x000fe40007000000 */
[----:B------:R-:W-:-:S04]  /*3010*/  ISETP.GE.AND P6, PT, R34, 0x1, PT ;  /* 0x000000012200780c */ /* 0x000fc80003fc6270 */
[----:B------:R-:W-:Y:S02]  /*3020*/  P2R R6, PR, RZ, 0x40 ;  /* 0x00000040ff067803 */ /* 0x000fe40000000000 */
[----:B------:R-:W-:-:S04]  /*3030*/  ISETP.GT.AND P6, PT, R5, RZ, !P6 ;  /* 0x000000ff0500720c */ /* 0x000fc800077c4270 */
[----:B------:R-:W-:-:S04]  /*3040*/  ISETP.LT.OR P6, PT, R3, 0x1, P6 ;  /* 0x000000010300780c */ /* 0x000fc800037c1670 */
[----:B------:R-:W-:Y:S02]  /*3050*/  FSEL R32, R24, -INF , !P6 ;  /* 0xff80000018207808 */ /* 0x000fe40007000000 */
[----:B------:R-:W-:-:S04]  /*3060*/  ISETP.GE.AND P6, PT, R34, 0x3a, PT ;  /* 0x0000003a2200780c */ /* 0x000fc80003fc6270 */
[----:B------:R-:W-:Y:S02]  /*3070*/  P2R R34, PR, RZ, 0x40 ;  /* 0x00000040ff227803 */ /* 0x000fe40000000000 */
[----:B------:R-:W-:Y:S01]  /*3080*/  ISETP.GT.AND P6, PT, R5, 0x39, !P6 ;  /* 0x000000390500780c */ /* 0x000fe200077c4270 */
[----:B0-----:R-:W-:-:S03]  /*3090*/  IMAD.IADD R5, R31, 0x1, R4 ;  /* 0x000000011f057824 */ /* 0x001fc600078e0204 */
[----:B------:R-:W-:Y:S02]  /*30a0*/  ISETP.LT.OR P6, PT, R3, 0x3a, P6 ;  /* 0x0000003a0300780c */ /* 0x000fe400037c1670 */
[----:B------:R-:W-:Y:S02]  /*30b0*/  VIADDMNMX R3, R4, R38, R27, PT ;  /* 0x0000002604037246 */ /* 0x000fe4000380011b */
[----:B------:R-:W-:Y:S02]  /*30c0*/  FSEL R76, R53, -INF , !P6 ;  /* 0xff800000354c7808 */ /* 0x000fe40007000000 */
[----:B------:R-:W-:-:S13]  /*30d0*/  PLOP3.LUT P6, PT, PT, PT, UP1, 0x40, 0x0 ;  /* 0x000000000000781c */ /* 0x000fda0003fce818 */
[----:B------:R-:W-:Y:S05]  /*30e0*/  @P6 BRA `(.L_x_866) ;  /* 0x0000000000646947 */ /* 0x000fea0003800000 */
        /* <DEDUP_REMOVED lines=9> */
[----:B------:R-:W-:Y:S01]  /*3180*/  @P6 IMAD.HI.U32 R4, R7, UR10, RZ ;  /* 0x0000000a07046c27 */ /* 0x000fe2000f8e00ff */
[----:B------:R-:W-:-:S13]  /*3190*/  PLOP3.LUT P6, PT, PT, PT, UP2, 0x80, 0x0 ;  /* 0x000000000000781c */ /* 0x000fda0003fcf028 */
[----:B------:R-:W-:-:S04]  /*31a0*/  @P6 SHF.R.U32.HI R7, RZ, UR11, R4 ;  /* 0x0000000bff076c19 */ /* 0x000fc80008011604 */
[----:B------:R-:W-:Y:S01]  /*31b0*/  LOP3.LUT R7, RZ, R7, RZ, 0x33, !PT ;  /* 0x00000007ff077212 */ /* 0x000fe200078e33ff */
[----:B------:R-:W-:Y:S06]  /*31c0*/  BRA `(.L_x_869) ;  /* 0x0000000000187947 */ /* 0x000fec0003800000 */
.L_x_868:
[----:B------:R-:W-:-:S06]  /*31d0*/  UISETP.NE.AND UP2, UPT, UR7, 0x1, UPT ;  /* 0x000000010700788c */ /* 0x000fcc000bf45270 */
[----:B------:R-:W-:-:S05]  /*31e0*/  PLOP3.LUT P6, PT, PT, PT, UP2, 0x80, 0x0 ;  /* 0x000000000000781c */ /* 0x000fca0003fcf028 */
[----:B------:R-:W-:-:S08]  /*31f0*/  @UP2 ULDC.64 UR10, c[0x0][0x9e8] ;  /* 0x00027a00000a2ab9 */ /* 0x000fd00000000a00 */
[----:B------:R-:W-:Y:S01]  /*3200*/  @P6 IMAD.HI.U32 R4, R7, UR10, RZ ;  /* 0x0000000a07046c27 */ /* 0x000fe2000f8e00ff */
[----:B------:R-:W-:-:S13]  /*3210*/  PLOP3.LUT P6, PT, PT, PT, UP2, 0x80, 0x0 ;  /* 0x000000000000781c */ /* 0x000fda0003fcf028 */
[----:B------:R-:W-:-:S07]  /*3220*/  @P6 SHF.R.U32.HI R7, RZ, UR11, R4 ;  /* 0x0000000bff076c19 */ /* 0x000fce0008011604 */
.L_x_869:
[----:B------:R-:W-:Y:S05]  /*3230*/  BSYNC B0 ;  /* 0x0000000000007941 */ /* 0x000fea0003800000 */
.L_x_867:
[----:B------:R-:W-:-:S04]  /*3240*/  IMAD R7, R7, UR7, -R30 ;  /* 0x0000000707077c24 */ /* 0x000fc8000f8e0a1e */
[----:B------:R-:W-:-:S05]  /*3250*/  IMAD R4, R2, -0x2, R7 ;  /* 0xfffffffe02047824 */ /* 0x000fca00078e0207 */
[----:B------:R-:W-:Y:S02]  /*3260*/  VIMNMX R5, R5, R4, !PT ;  /* 0x0000000405057248 */ /* 0x000fe40007fe0100 */
[----:B------:R-:W-:-:S07]  /*3270*/  VIADDMNMX R3, R4, UR7, R3, PT ;  /* 0x0000000704037c46 */ /* 0x000fce000b800103 */
.L_x_866:
[----:B------:R-:W-:Y:S01]  /*3280*/  ISETP.GT.AND P2, PT, R5, 0x1, !P2 ;  /* 0x000000010500780c */ /* 0x000fe20005744270 */
[----:B------:R-:W-:Y:S01]  /*3290*/  ULDC UR10, c[0x0][0x988] ;  /* 0x00026200000a7ab9 */ /* 0x000fe20000000800 */
[----:B------:R-:W-:Y:S01]  /*32a0*/  ISETP.NE.AND P6, PT, R6, RZ, PT ;  /* 0x000000ff0600720c */ /* 0x000fe20003fc5270 */
[----:B------:R-:W-:Y:S01]  /*32b0*/  IMAD.U32 R30, RZ, RZ, UR10 ;  /* 0x0000000aff1e7e24 */ /* 0x000fe2000f8e00ff */
[----:B------:R-:W-:Y:S01]  /*32c0*/  ISETP.LT.OR P2, PT, R3, 0x2, P2 ;  /* 0x000000020300780c */ /* 0x000fe20001741670 */
[----:B------:R-:W-:Y:S01]  /*32d0*/  @UP0 ULDC UR14, c[0x0][0x44c] ;  /* 0x00011300000e0ab9 */ /* 0x000fe20000000800 */
[----:B------:R-:W-:Y:S01]  /*32e0*/  FMNMX.FTZ R6, R32, R42, !PT ;  /* 0x0000002a20067209 */ /* 0x000fe20007810000 */
[----:B------:R-:W-:Y:S01]  /*32f0*/  UIMAD.WIDE.U32 UR14, UR36, UR14, URZ ;  /* 0x0000000e240e72a5 */ /* 0x000fe2000f8e003f */
[----:B------:R-:W-:Y:S01]  /*3300*/  FSEL R9, R9, -INF , !P2 ;  /* 0xff80000009097808 */ /* 0x000fe20005000000 */
[----:B------:R-:W-:Y:S01]  /*3310*/  @UP0 ULDC UR18, c[0x0][0x450] ;  /* 0x0001140000120ab9 */ /* 0x000fe20000000800 */
[----:B------:R-:W-:Y:S01]  /*3320*/  ISETP.NE.AND P2, PT, R25, RZ, PT ;  /* 0x000000ff1900720c */ /* 0x000fe20003f45270 */
[----:B------:R-:W-:Y:S01]  /*3330*/  UMOV UR11, UR36 ;  /* 0x00000024000b7c82 */ /* 0x000fe20008000000 */
[----:B------:R-:W-:Y:S01]  /*3340*/  FMNMX.FTZ R6, R56, R6, !PT ;  /* 0x0000000638067209 */ /* 0x000fe20007810000 */
[----:B------:R-:W-:Y:S01]  /*3350*/  @UP0 USHF.R.U32.HI UR11, URZ, UR18, UR15 ;  /* 0x000000123f0b0299 */ /* 0x000fe2000801160f */
[----:B------:R-:W-:-:S02]  /*3360*/  ISETP.GT.AND P2, PT, R5, 0x9, !P2 ;  /* 0x000000090500780c */ /* 0x000fc40005744270 */
[----:B------:R-:W-:Y:S01]  /*3370*/  FMNMX.FTZ R6, R60, R6, !PT ;  /* 0x000000063c067209 */ /* 0x000fe20007810000 */
[----:B------:R-:W-:Y:S01]  /*3380*/  UIADD3 UR53, UR53, UR11, URZ ;  /* 0x0000000b35357290 */ /* 0x000fe2000fffe03f */
[----:B------:R-:W-:Y:S02]  /*3390*/  ISETP.LT.OR P2, PT, R3, 0xa, P2 ;  /* 0x0000000a0300780c */ /* 0x000fe40001741670 */
[----:B------:R-:W-:Y:S01]  /*33a0*/  FMNMX.FTZ R6, R62, R6, !PT ;  /* 0x000000063e067209 */ /* 0x000fe20007810000 */
[----:B------:R-:W-:Y:S01]  /*33b0*/  UIADD3 UR6, UR53, UR6, URZ ;  /* 0x0000000635067290 */ /* 0x000fe2000fffe03f */
[----:B------:R-:W-:Y:S02]  /*33c0*/  FSEL R10, R10, -INF , !P2 ;  /* 0xff8000000a0a7808 */ /* 0x000fe40005000000 */
[----:B------:R-:W-:Y:S02]  /*33d0*/  ISETP.NE.AND P2, PT, R28, RZ, PT ;  /* 0x000000ff1c00720c */ /* 0x000fe40003f45270 */
[----:B------:R-:W-:-:S02]  /*33e0*/  FMNMX.FTZ R6, R64, R6, !PT ;  /* 0x0000000640067209 */ /* 0x000fc40007810000 */
[----:B------:R-:W-:Y:S02]  /*33f0*/  ISETP.GT.AND P2, PT, R5, 0x10, !P2 ;  /* 0x000000100500780c */ /* 0x000fe40005744270 */
[----:B------:R-:W-:Y:S02]  /*3400*/  FMNMX.FTZ R6, R66, R6, !PT ;  /* 0x0000000642067209 */ /* 0x000fe40007810000 */
[----:B------:R-:W-:Y:S02]  /*3410*/  ISETP.LT.OR P2, PT, R3, 0x11, P2 ;  /* 0x000000110300780c */ /* 0x000fe40001741670 */
[----:B------:R-:W-:Y:S02]  /*3420*/  FMNMX.FTZ R6, R68, R6, !PT ;  /* 0x0000000644067209 */ /* 0x000fe40007810000 */
[----:B------:R-:W-:Y:S02]  /*3430*/  FSEL R11, R11, -INF , !P2 ;  /* 0xff8000000b0b7808 */ /* 0x000fe40005000000 */
[----:B------:R-:W-:-:S02]  /*3440*/  ISETP.NE.AND P2, PT, R29, RZ, PT ;  /* 0x000000ff1d00720c */ /* 0x000fc40003f45270 */
[C---:B------:R-:W-:Y:S02]  /*3450*/  ISETP.GT.AND P3, PT, R5.reuse, 0x8, !P3 ;  /* 0x000000080500780c */ /* 0x040fe40005f64270 */
[----:B------:R-:W-:Y:S02]  /*3460*/  ISETP.GT.AND P2, PT, R5, 0x11, !P2 ;  /* 0x000000110500780c */ /* 0x000fe40005744270 */
[----:B------:R-:W-:Y:S02]  /*3470*/  FMNMX.FTZ R6, R40, R6, !PT ;  /* 0x0000000628067209 */ /* 0x000fe40007810000 */
[C---:B------:R-:W-:Y:S02]  /*3480*/  ISETP.LT.OR P2, PT, R3.reuse, 0x12, P2 ;  /* 0x000000120300780c */ /* 0x040fe40001741670 */
[----:B------:R-:W-:Y:S02]  /*3490*/  ISETP.LT.OR P3, PT, R3, 0x9, P3 ;  /* 0x000000090300780c */ /* 0x000fe40001f61670 */
[----:B------:R-:W-:-:S02]  /*34a0*/  FSEL R12, R12, -INF , !P2 ;  /* 0xff8000000c0c7808 */ /* 0x000fc40005000000 */
[----:B------:R-:W-:Y:S02]  /*34b0*/  ISETP.NE.AND P2, PT, R33, RZ, PT ;  /* 0x000000ff2100720c */ /* 0x000fe40003f45270 */
[----:B------:R-:W-:Y:S02]  /*34c0*/  FMNMX.FTZ R6, R70, R6, !PT ;  /* 0x0000000646067209 */ /* 0x000fe40007810000 */
[----:B------:R-:W-:Y:S02]  /*34d0*/  ISETP.GT.AND P2, PT, R5, 0x18, !P2 ;  /* 0x000000180500780c */ /* 0x000fe40005744270 */
[----:B---3--:R-:W-:Y:S02]  /*34e0*/  FSEL R8, R8, -INF , !P3 ;  /* 0xff80000008087808 */ /* 0x008fe40005800000 */
[----:B------:R-:W-:Y:S02]  /*34f0*/  ISETP.LT.OR P2, PT, R3, 0x19, P2 ;  /* 0x000000190300780c */ /* 0x000fe40001741670 */
[----:B------:R-:W-:-:S02]  /*3500*/  ISETP.NE.AND P3, PT, R39, RZ, PT ;  /* 0x000000ff2700720c */ /* 0x000fc40003f65270 */
[----:B------:R-:W-:Y:S02]  /*3510*/  FSEL R15, R15, -INF , !P2 ;  /* 0xff8000000f0f7808 */ /* 0x000fe40005000000 */
[----:B------:R-:W-:Y:S02]  /*3520*/  ISETP.NE.AND P2, PT, R35, RZ, PT ;  /* 0x000000ff2300720c */ /* 0x000fe40003f45270 */
[----:B------:R-:W-:Y:S02]  /*3530*/  FMNMX.FTZ R6, R44, R6, !PT ;  /* 0x000000062c067209 */ /* 0x000fe40007810000 */
[----:B------:R-:W-:Y:S02]  /*3540*/  ISETP.GT.AND P2, PT, R5, 0x19, !P2 ;  /* 0x000000190500780c */ /* 0x000fe40005744270 */
[----:B------:R-:W-:Y:S02]  /*3550*/  FMNMX.FTZ R6, R72, R6, !PT ;  /* 0x0000000648067209 */ /* 0x000fe40007810000 */
[----:B------:R-:W-:-:S02]  /*3560*/  ISETP.LT.OR P2, PT, R3, 0x1a, P2 ;  /* 0x0000001a0300780c */ /* 0x000fc40001741670 */
[----:B------:R-:W-:Y:S02]  /*3570*/  FMNMX.FTZ R6, R48, R6, !PT ;  /* 0x0000000630067209 */ /* 0x000fe40007810000 */
[----:B------:R-:W-:Y:S02]  /*3580*/  FSEL R20, R20, -INF , !P2 ;  /* 0xff80000014147808 */ /* 0x000fe40005000000 */
[----:B------:R-:W-:Y:S02]  /*3590*/  ISETP.NE.AND P2, PT, R36, RZ, PT ;  /* 0x000000ff2400720c */ /* 0x000fe40003f45270 */
[----:B------:R-:W-:Y:S02]  /*35a0*/  FMNMX.FTZ R6, R74, R6, !PT ;  /* 0x000000064a067209 */ /* 0x000fe40007810000 */
[----:B------:R-:W-:Y:S02]  /*35b0*/  ISETP.GT.AND P2, PT, R5, 0x20, !P2 ;  /* 0x000000200500780c */ /* 0x000fe40005744270 */
[----:B------:R-:W-:-:S02]  /*35c0*/  FMNMX.FTZ R6, R52, R6, !PT ;  /* 0x0000000634067209 */ /* 0x000fc40007810000 */
[----:B------:R-:W-:Y:S02]  /*35d0*/  ISETP.LT.OR P2, PT, R3, 0x21, P2 ;  /* 0x000000210300780c */ /* 0x000fe40001741670 */
[----:B------:R-:W-:Y:S02]  /*35e0*/  ISETP.GT.AND P4, PT, R5, 0x31, !P4 ;  /* 0x000000310500780c */ /* 0x000fe40006784270 */
[----:B------:R-:W-:Y:S02]  /*35f0*/  FSEL R21, R21, -INF , !P2 ;  /* 0xff80000015157808 */ /* 0x000fe40005000000 */
[----:B------:R-:W-:Y:S02]  /*3600*/  ISETP.NE.AND P2, PT, R37, RZ, PT ;  /* 0x000000ff2500720c */ /* 0x000fe40003f45270 */
[C---:B------:R-:W-:Y:S02]  /*3610*/  ISETP.GT.AND P5, PT, R5.reuse, 0x38, !P5 ;  /* 0x000000380500780c */ /* 0x040fe40006fa4270 */
[----:B------:R-:W-:-:S02]  /*3620*/  ISETP.GT.AND P2, PT, R5, 0x21, !P2 ;  /* 0x000000210500780c */ /* 0x000fc40005744270 */
[C---:B------:R-:W-:Y:S02]  /*3630*/  ISETP.LT.OR P4, PT, R3.reuse, 0x32, P4 ;  /* 0x000000320300780c */ /* 0x040fe40002781670 */
[C---:B------:R-:W-:Y:S02]  /*3640*/  ISETP.LT.OR P2, PT, R3.reuse, 0x22, P2 ;  /* 0x000000220300780c */ /* 0x040fe40001741670 */
[----:B------:R-:W-:Y:S02]  /*3650*/  ISETP.LT.OR P5, PT, R3, 0x39, P5 ;  /* 0x000000390300780c */ /* 0x000fe40002fa1670 */
[----:B------:R-:W-:Y:S02]  /*3660*/  FSEL R24, R43, -INF , !P2 ;  /* 0xff8000002b187808 */ /* 0x000fe40005000000 */
[----:B------:R-:W-:Y:S02]  /*3670*/  ISETP.GT.AND P2, PT, R5, 0x28, !P3 ;  /* 0x000000280500780c */ /* 0x000fe40005f44270 */
[----:B------:R-:W-:-:S02]  /*3680*/  ISETP.NE.AND P3, PT, R45, RZ, PT ;  /* 0x000000ff2d00720c */ /* 0x000fc40003f65270 */
[----:B------:R-:W-:Y:S02]  /*3690*/  ISETP.LT.OR P2, PT, R3, 0x29, P2 ;  /* 0x000000290300780c */ /* 0x000fe40001741670 */
[C---:B------:R-:W-:Y:S02]  /*36a0*/  ISETP.GT.AND P3, PT, R5.reuse, 0x30, !P3 ;  /* 0x000000300500780c */ /* 0x040fe40005f64270 */
[----:B------:R-:W-:Y:S02]  /*36b0*/  FSEL R25, R46, -INF , !P2 ;  /* 0xff8000002e197808 */ /* 0x000fe40005000000 */
[----:B------:R-:W-:Y:S02]  /*36c0*/  ISETP.GT.AND P2, PT, R5, RZ, !P6 ;  /* 0x000000ff0500720c */ /* 0x000fe40007744270 */
[----:B------:R-:W-:Y:S02]  /*36d0*/  ISETP.NE.AND P6, PT, R34, RZ, PT ;  /* 0x000000ff2200720c */ /* 0x000fe40003fc5270 */
[----:B------:R-:W-:-:S02]  /*36e0*/  ISETP.LT.OR P2, PT, R3, 0x1, P2 ;  /* 0x000000010300780c */ /* 0x000fc40001741670 */
[----:B------:R-:W-:Y:S02]  /*36f0*/  ISETP.LT.OR P3, PT, R3, 0x31, P3 ;  /* 0x000000310300780c */ /* 0x000fe40001f61670 */
[----:B------:R-:W-:Y:S02]  /*3700*/  FSEL R4, R26, -INF , !P2 ;  /* 0xff8000001a047808 */ /* 0x000fe40005000000 */
[----:B------:R-:W-:Y:S02]  /*3710*/  FMNMX.FTZ R26, R76, R6, !PT ;  /* 0x000000064c1a7209 */ /* 0x000fe40007810000 */
[----:B------:R-:W-:-:S03]  /*3720*/  ISETP.NE.AND P2, PT, R41, RZ, PT ;  /* 0x000000ff2900720c */ /* 0x000fc60003f45270 */
[----:B------:R-:W0:Y:S01]  /*3730*/  SHFL.BFLY PT, R7, R26, 0x2, 0x1f ;  /* 0x0c401f001a077f89 */ /* 0x000e2200000e0000 */
[----:B------:R-:W-:-:S04]  /*3740*/  ISETP.GT.AND P2, PT, R5, 0x29, !P2 ;  /* 0x000000290500780c */ /* 0x000fc80005744270 */
[----:B------:R-:W-:Y:S02]  /*3750*/  ISETP.LT.OR P2, PT, R3, 0x2a, P2 ;  /* 0x0000002a0300780c */ /* 0x000fe40001741670 */
[----:B0-----:R-:W-:Y:S02]  /*3760*/  FMNMX.FTZ R28, R26, R7, !PT ;  /* 0x000000071a1c7209 */ /* 0x001fe40007810000 */
[----:B------:R-:W-:Y:S02]  /*3770*/  FMNMX.FTZ R7, R4, R9, !PT ;  /* 0x0000000904077209 */ /* 0x000fe40007810000 */
[----:B------:R-:W-:Y:S01]  /*3780*/  FSEL R26, R47, -INF , !P2 ;  /* 0xff8000002f1a7808 */ /* 0x000fe20005000000 */
[----:B------:R-:W0:Y:S01]  /*3790*/  SHFL.BFLY PT, R29, R28, 0x1, 0x1f ;  /* 0x0c201f001c1d7f89 */ /* 0x000e2200000e0000 */
[----:B------:R-:W-:Y:S01]  /*37a0*/  FMNMX.FTZ R7, R8, R7, !PT ;  /* 0x0000000708077209 */ /* 0x000fe20007810000 */
[----:B------:R-:W-:-:S03]  /*37b0*/  IMAD.U32 R47, RZ, RZ, UR10 ;  /* 0x0000000aff2f7e24 */ /* 0x000fc6000f8e00ff */
[----:B------:R-:W-:-:S04]  /*37c0*/  FMNMX.FTZ R6, R10, R7, !PT ;  /* 0x000000070a067209 */ /* 0x000fc80007810000 */
[----:B------:R-:W-:-:S04]  /*37d0*/  FMNMX.FTZ R27, R11, R6, !PT ;  /* 0x000000060b1b7209 */ /* 0x000fc80007810000 */
[----:B------:R-:W-:-:S04]  /*37e0*/  FMNMX.FTZ R6, R12, R27, !PT ;  /* 0x0000001b0c067209 */ /* 0x000fc80007810000 */
[----:B------:R-:W-:-:S04]  /*37f0*/  FMNMX.FTZ R27, R15, R6, !PT ;  /* 0x000000060f1b7209 */ /* 0x000fc80007810000 */
[----:B------:R-:W-:Y:S02]  /*3800*/  FMNMX.FTZ R6, R20, R27, !PT ;  /* 0x0000001b14067209 */ /* 0x000fe40007810000 */
[----:B0-----:R-:W-:Y:S02]  /*3810*/  FMNMX.FTZ R7, R28, R29, !PT ;  /* 0x0000001d1c077209 */ /* 0x001fe40007810000 */
[----:B------:R-:W-:Y:S02]  /*3820*/  FMNMX.FTZ R27, R21, R6, !PT ;  /* 0x00000006151b7209 */ /* 0x000fe40007810000 */
[C---:B------:R-:W-:Y:S01]  /*3830*/  FSETP.NEU.FTZ.AND P2, PT, R7.reuse, -INF , PT ;  /* 0xff8000000700780b */ /* 0x040fe20003f5d000 */
[----:B------:R-:W-:-:S01]  /*3840*/  FFMA.FTZ R28, R7, R30, -8 ;  /* 0xc1000000071c7423 */ /* 0x000fc2000001001e */
[----:B------:R-:W-:-:S04]  /*3850*/  FMNMX.FTZ R6, R24, R27, !PT ;  /* 0x0000001b18067209 */ /* 0x000fc80007810000 */
[----:B------:R-:W-:Y:S02]  /*3860*/  FMNMX.FTZ R27, R25, R6, !PT ;  /* 0x00000006191b7209 */ /* 0x000fe40007810000 */
[----:B------:R-:W-:Y:S02]  /*3870*/  FSEL R31, R28, RZ, P2 ;  /* 0x000000ff1c1f7208 */ /* 0x000fe40001000000 */
[----:B------:R-:W-:Y:S02]  /*3880*/  ISETP.GT.AND P2, PT, R5, 0x39, !P6 ;  /* 0x000000390500780c */ /* 0x000fe40007744270 */
[----:B------:R-:W-:Y:S01]  /*3890*/  FSEL R5, R50, -INF , !P3 ;  /* 0xff80000032057808 */ /* 0x000fe20005800000 */
[--C-:B------:R-:W-:Y:S01]  /*38a0*/  FFMA.FTZ R29, R32, UR10, -R31.reuse ;  /* 0x0000000a201d7c23 */ /* 0x100fe2000801081f */
[----:B------:R-:W-:Y:S01]  /*38b0*/  FMNMX.FTZ R6, R26, R27, !PT ;  /* 0x0000001b1a067209 */ /* 0x000fe20007810000 */
[--C-:B------:R-:W-:Y:S01]  /*38c0*/  FFMA.FTZ R30, R42, UR10, -R31.reuse ;  /* 0x0000000a2a1e7c23 */ /* 0x100fe2000801081f */
[----:B------:R-:W-:Y:S01]  /*38d0*/  FSEL R27, R51, -INF , !P4 ;  /* 0xff800000331b7808 */ /* 0x000fe20006000000 */
[----:B------:R0:W-:Y:S01]  /*38e0*/  MUFU.EX2 R32, R29 ;  /* 0x0000001d00207308 */ /* 0x0001e20000000800 */
[----:B------:R-:W-:Y:S01]  /*38f0*/  FMNMX.FTZ R6, R5, R6, !PT ;  /* 0x0000000605067209 */ /* 0x000fe20007810000 */
[--C-:B------:R-:W-:Y:S01]  /*3900*/  FFMA.FTZ R34, R56, UR10, -R31.reuse ;  /* 0x0000000a38227c23 */ /* 0x100fe2000801081f */
[----:B------:R-:W-:Y:S01]  /*3910*/  ISETP.LT.OR P2, PT, R3, 0x3a, P2 ;  /* 0x0000003a0300780c */ /* 0x000fe20001741670 */
[--C-:B------:R-:W-:Y:S01]  /*3920*/  FFMA.FTZ R35, R60, UR10, -R31.reuse ;  /* 0x0000000a3c237c23 */ /* 0x100fe2000801081f */
[----:B------:R-:W-:Y:S01]  /*3930*/  FSEL R3, R54, -INF , !P5 ;  /* 0xff80000036037808 */ /* 0x000fe20006800000 */
[--C-:B------:R-:W-:Y:S01]  /*3940*/  FFMA.FTZ R36, R62, UR10, -R31.reuse ;  /* 0x0000000a3e247c23 */ /* 0x100fe2000801081f */
[----:B------:R-:W-:Y:S01]  /*3950*/  FMNMX.FTZ R6, R27, R6, !PT ;  /* 0x000000061b067209 */ /* 0x000fe20007810000 */
[----:B------:R1:W2:Y:S01]  /*3960*/  MUFU.EX2 R33, R30 ;  /* 0x0000001e00217308 */ /* 0x0002a20000000800 */
[----:B------:R-:W-:Y:S01]  /*3970*/  FSEL R28, R55, -INF , !P2 ;  /* 0xff800000371c7808 */ /* 0x000fe20005000000 */
[--C-:B------:R-:W-:Y:S01]  /*3980*/  FFMA.FTZ R37, R64, UR10, -R31.reuse ;  /* 0x0000000a40257c23 */ /* 0x100fe2000801081f */
[----:B0-----:R-:W-:Y:S01]  /*3990*/  FMNMX.FTZ R29, R3, R6, !PT ;  /* 0x00000006031d7209 */ /* 0x001fe20007810000 */
[--C-:B------:R-:W-:Y:S01]  /*39a0*/  FFMA.FTZ R42, R44, UR10, -R31.reuse ;  /* 0x0000000a2c2a7c23 */ /* 0x100fe2000801081f */
[----:B------:R-:W-:-:S01]  /*39b0*/  FFMA.FTZ R38, R66, UR10, -R31 ;  /* 0x0000000a42267c23 */ /* 0x000fc2000801081f */
[--C-:B------:R-:W-:Y:S01]  /*39c0*/  FFMA.FTZ R39, R68, UR10, -R31.reuse ;  /* 0x0000000a44277c23 */ /* 0x100fe2000801081f */
[----:B------:R-:W-:Y:S01]  /*39d0*/  FMNMX.FTZ R29, R28, R29, !PT ;  /* 0x0000001d1c1d7209 */ /* 0x000fe20007810000 */
[----:B------:R-:W0:Y:S01]  /*39e0*/  MUFU.EX2 R34, R34 ;  /* 0x0000002200227308 */ /* 0x000e220000000800 */
[----:B------:R-:W-:-:S01]  /*39f0*/  FFMA.FTZ R40, R40, UR10, -R31 ;  /* 0x0000000a28287c23 */ /* 0x000fc2000801081f */
[--C-:B------:R-:W-:Y:S01]  /*3a00*/  FFMA.FTZ R41, R70, UR10, -R31.reuse ;  /* 0x0000000a46297c23 */ /* 0x100fe2000801081f */
[----:B------:R-:W-:-:S01]  /*3a10*/  FFMA.FTZ R43, R72, UR10, -R31 ;  /* 0x0000000a482b7c23 */ /* 0x000fc2000801081f */
[----:B------:R-:W1:Y:S01]  /*3a20*/  SHFL.BFLY PT, R6, R29, 0x2, 0x1f ;  /* 0x0c401f001d067f89 */ /* 0x000e6200000e0000 */
[----:B------:R-:W-:-:S01]  /*3a30*/  FFMA.FTZ R44, R48, UR10, -R31 ;  /* 0x0000000a302c7c23 */ /* 0x000fc2000801081f */
[----:B------:R-:W-:-:S02]  /*3a40*/  FFMA.FTZ R45, R74, UR10, -R31 ;  /* 0x0000000a4a2d7c23 */ /* 0x000fc4000801081f */
[----:B------:R-:W-:Y:S08]  /*3a50*/  MUFU.EX2 R35, R35 ;  /* 0x0000002300237308 */ /* 0x000ff00000000800 */
[----:B------:R-:W-:Y:S08]  /*3a60*/  MUFU.EX2 R36, R36 ;  /* 0x0000002400247308 */ /* 0x000ff00000000800 */
[----:B------:R-:W-:Y:S01]  /*3a70*/  MUFU.EX2 R37, R37 ;  /* 0x0000002500257308 */ /* 0x000fe20000000800 */
[----:B-1----:R-:W-:-:S07]  /*3a80*/  FMNMX.FTZ R30, R29, R6, !PT ;  /* 0x000000061d1e7209 */ /* 0x002fce0007810000 */
[----:B------:R-:W-:Y:S01]  /*3a90*/  MUFU.EX2 R38, R38 ;  /* 0x0000002600267308 */ /* 0x000fe20000000800 */
[----:B------:R-:W1:Y:S07]  /*3aa0*/  SHFL.BFLY PT, R29, R30, 0x1, 0x1f ;  /* 0x0c201f001e1d7f89 */ /* 0x000e6e00000e0000 */
[----:B------:R-:W-:Y:S08]  /*3ab0*/  MUFU.EX2 R39, R39 ;  /* 0x0000002700277308 */ /* 0x000ff00000000800 */
[----:B------:R-:W-:Y:S08]  /*3ac0*/  MUFU.EX2 R42, R42 ;  /* 0x0000002a002a7308 */ /* 0x000ff00000000800 */
[----:B------:R-:W-:Y:S01]  /*3ad0*/  MUFU.EX2 R43, R43 ;  /* 0x0000002b002b7308 */ /* 0x000fe20000000800 */
[----:B-1----:R-:W-:Y:S01]  /*3ae0*/  FMNMX.FTZ R6, R30, R29, !PT ;  /* 0x0000001d1e067209 */ /* 0x002fe20007810000 */
[--C-:B------:R-:W-:Y:S01]  /*3af0*/  FFMA.FTZ R29, R52, UR10, -R31.reuse ;  /* 0x0000000a341d7c23 */ /* 0x100fe2000801081f */
[----:B------:R-:W-:-:S02]  /*3b00*/  FFMA.FTZ R31, R76, UR10, -R31 ;  /* 0x0000000a4c1f7c23 */ /* 0x000fc4000801081f */
[C---:B------:R-:W-:Y:S01]  /*3b10*/  FSETP.NEU.FTZ.AND P2, PT, R6.reuse, -INF , PT ;  /* 0xff8000000600780b */ /* 0x040fe20003f5d000 */
[----:B------:R-:W-:-:S02]  /*3b20*/  FFMA.FTZ R30, R6, R47, -8 ;  /* 0xc1000000061e7423 */ /* 0x000fc4000001002f */
[----:B------:R-:W-:Y:S03]  /*3b30*/  MUFU.EX2 R40, R40 ;  /* 0x0000002800287308 */ /* 0x000fe60000000800 */
[----:B------:R-:W-:Y:S02]  /*3b40*/  FSEL R46, R30, RZ, P2 ;  /* 0x000000ff1e2e7208 */ /* 0x000fe40001000000 */
[----:B------:R-:W-:-:S03]  /*3b50*/  PLOP3.LUT P2, PT, PT, PT, UP1, 0x40, 0x0 ;  /* 0x000000000000781c */ /* 0x000fc60003f4e818 */
[--C-:B------:R-:W-:Y:S01]  /*3b60*/  FFMA.FTZ R4, R4, UR10, -R46.reuse ;  /* 0x0000000a04047c23 */ /* 0x100fe2000801082e */
[----:B------:R-:W-:-:S01]  /*3b70*/  FFMA.FTZ R9, R9, UR10, -R46 ;  /* 0x0000000a09097c23 */ /* 0x000fc2000801082e */
[--C-:B------:R-:W-:Y:S01]  /*3b80*/  FFMA.FTZ R8, R8, UR10, -R46.reuse ;  /* 0x0000000a08087c23 */ /* 0x100fe2000801082e */
[----:B------:R-:W-:-:S01]  /*3b90*/  FFMA.FTZ R10, R10, UR10, -R46 ;  /* 0x0000000a0a0a7c23 */ /* 0x000fc2000801082e */
[--C-:B------:R-:W-:Y:S01]  /*3ba0*/  FFMA.FTZ R11, R11, UR10, -R46.reuse ;  /* 0x0000000a0b0b7c23 */ /* 0x100fe2000801082e */
[----:B------:R2:W-:Y:S01]  /*3bb0*/  MUFU.EX2 R30, R31 ;  /* 0x0000001f001e7308 */ /* 0x0005e20000000800 */
[----:B------:R-:W-:-:S01]  /*3bc0*/  FFMA.FTZ R12, R12, UR10, -R46 ;  /* 0x0000000a0c0c7c23 */ /* 0x000fc2000801082e */
[--C-:B------:R-:W-:Y:S01]  /*3bd0*/  FFMA.FTZ R15, R15, UR10, -R46.reuse ;  /* 0x0000000a0f0f7c23 */ /* 0x100fe2000801082e */
[----:B------:R-:W-:-:S01]  /*3be0*/  FFMA.FTZ R20, R20, UR10, -R46 ;  /* 0x0000000a14147c23 */ /* 0x000fc2000801082e */
[--C-:B------:R-:W-:Y:S01]  /*3bf0*/  FFMA.FTZ R21, R21, UR10, -R46.reuse ;  /* 0x0000000a15157c23 */ /* 0x100fe2000801082e */
[----:B------:R-:W-:-:S01]  /*3c00*/  FFMA.FTZ R24, R24, UR10, -R46 ;  /* 0x0000000a18187c23 */ /* 0x000fc2000801082e */
[--C-:B------:R-:W-:Y:S01]  /*3c10*/  FFMA.FTZ R25, R25, UR10, -R46.reuse ;  /* 0x0000000a19197c23 */ /* 0x100fe2000801082e */
[----:B------:R-:W-:-:S01]  /*3c20*/  FFMA.FTZ R26, R26, UR10, -R46 ;  /* 0x0000000a1a1a7c23 */ /* 0x000fc2000801082e */
[----:B------:R-:W-:Y:S01]  /*3c30*/  MUFU.EX2 R4, R4 ;  /* 0x0000000400047308 */ /* 0x000fe20000000800 */
[----:B--2---:R-:W-:-:S01]  /*3c40*/  FADD.FTZ R31, R32, R33 ;  /* 0x00000021201f7221 */ /* 0x004fc20000010000 */
[--C-:B------:R-:W-:Y:S01]  /*3c50*/  FFMA.FTZ R5, R5, UR10, -R46.reuse ;  /* 0x0000000a05057c23 */ /* 0x100fe2000801082e */
[----:B------:R-:W-:-:S01]  /*3c60*/  FFMA.FTZ R27, R27, UR10, -R46 ;  /* 0x0000000a1b1b7c23 */ /* 0x000fc2000801082e */
[--C-:B------:R-:W-:Y:S01]  /*3c70*/  FFMA.FTZ R3, R3, UR10, -R46.reuse ;  /* 0x0000000a03037c23 */ /* 0x100fe2000801082e */
[----:B------:R-:W-:-:S03]  /*3c80*/  FFMA.FTZ R28, R28, UR10, -R46 ;  /* 0x0000000a1c1c7c23 */ /* 0x000fc6000801082e */
[----:B------:R-:W1:Y:S08]  /*3c90*/  MUFU.EX2 R9, R9 ;  /* 0x0000000900097308 */ /* 0x000e700000000800 */
[----:B------:R-:W2:Y:S08]  /*3ca0*/  MUFU.EX2 R8, R8 ;  /* 0x0000000800087308 */ /* 0x000eb00000000800 */
[----:B------:R0:W3:Y:S08]  /*3cb0*/  MUFU.EX2 R47, R10 ;  /* 0x0000000a002f7308 */ /* 0x0000f00000000800 */
[----:B------:R-:W4:Y:S01]  /*3cc0*/  MUFU.EX2 R11, R11 ;  /* 0x0000000b000b7308 */ /* 0x000f220000000800 */
[----:B0-----:R-:W-:-:S01]  /*3cd0*/  FADD.FTZ R10, R34, R31 ;  /* 0x0000001f220a7221 */ /* 0x001fc20000010000 */
[----:B-1----:R-:W-:-:S03]  /*3ce0*/  FADD.FTZ R31, R4, R9 ;  /* 0x00000009041f7221 */ /* 0x002fc60000010000 */
[C---:B------:R-:W-:Y:S01]  /*3cf0*/  FADD.FTZ R49, R35.reuse, R10 ;  /* 0x0000000a23317221 */ /* 0x040fe20000010000 */
[----:B------:R-:W-:Y:S01]  /*3d00*/  F2FP.SATFINITE.E4M3.F32.PACK_AB_MERGE_C R35, R35, R34, RZ ;  /* 0x000000222323723e */ /* 0x000fe200048070ff */
[----:B--2---:R-:W-:Y:S01]  /*3d10*/  FADD.FTZ R10, R8, R31 ;  /* 0x0000001f080a7221 */ /* 0x004fe20000010000 */
[----:B------:R-:W0:Y:S01]  /*3d20*/  MUFU.EX2 R12, R12 ;  /* 0x0000000c000c7308 */ /* 0x000e220000000800 */
[----:B------:R-:W-:-:S01]  /*3d30*/  FADD.FTZ R34, R36, R49 ;  /* 0x0000003124227221 */ /* 0x000fc20000010000 */
[----:B------:R-:W-:Y:S01]  /*3d40*/  F2FP.SATFINITE.E4M3.F32.PACK_AB_MERGE_C R188, R33, R32, R35 ;  /* 0x0000002021bc723e */ /* 0x000fe20004807023 */
[----:B---3--:R-:W-:-:S01]  /*3d50*/  FADD.FTZ R10, R47, R10 ;  /* 0x0000000a2f0a7221 */ /* 0x008fc20000010000 */
[----:B------:R-:W-:Y:S01]  /*3d60*/  F2FP.SATFINITE.E4M3.F32.PACK_AB_MERGE_C R32, R39, R38, RZ ;  /* 0x000000262720723e */ /* 0x000fe200048070ff */
[----:B------:R-:W-:-:S01]  /*3d70*/  FADD.FTZ R31, R37, R34 ;  /* 0x00000022251f7221 */ /* 0x000fc20000010000 */
[----:B------:R-:W-:Y:S02]  /*3d80*/  F2FP.SATFINITE.E4M3.F32.PACK_AB_MERGE_C R33, R43, R42, RZ ;  /* 0x0000002a2b21723e */ /* 0x000fe400048070ff */
[----:B------:R-:W1:Y:S01]  /*3d90*/  MUFU.EX2 R15, R15 ;  /* 0x0000000f000f7308 */ /* 0x000e620000000800 */
[----:B------:R-:W-:-:S01]  /*3da0*/  FADD.FTZ R38, R38, R31 ;  /* 0x0000001f26267221 */ /* 0x000fc20000010000 */
[----:B----4-:R-:W-:Y:S01]  /*3db0*/  FADD.FTZ R31, R11, R10 ;  /* 0x0000000a0b1f7221 */ /* 0x010fe20000010000 */
[----:B------:R-:W-:-:S02]  /*3dc0*/  F2FP.SATFINITE.E4M3.F32.PACK_AB_MERGE_C R190, R37, R36, R32 ;  /* 0x0000002425be723e */ /* 0x000fc40004807020 */
[----:B------:R-:W-:Y:S01]  /*3dd0*/  FADD.FTZ R39, R39, R38 ;  /* 0x0000002627277221 */ /* 0x000fe20000010000 */
[----:B------:R-:W-:Y:S02]  /*3de0*/  F2FP.SATFINITE.E4M3.F32.PACK_AB_MERGE_C R47, R47, R8, RZ ;  /* 0x000000082f2f723e */ /* 0x000fe400048070ff */
[----:B------:R-:W2:Y:S01]  /*3df0*/  MUFU.EX2 R20, R20 ;  /* 0x0000001400147308 */ /* 0x000ea20000000800 */
[----:B0-----:R-:W-:-:S01]  /*3e00*/  FADD.FTZ R32, R12, R31 ;  /* 0x0000001f0c207221 */ /* 0x001fc20000010000 */
[----:B------:R-:W-:Y:S01]  /*3e10*/  FADD.FTZ R34, R40, R39 ;  /* 0x0000002728227221 */ /* 0x000fe20000010000 */
[----:B------:R-:W-:-:S05]  /*3e20*/  F2FP.SATFINITE.E4M3.F32.PACK_AB_MERGE_C R189, R9, R4, R47 ;  /* 0x0000000409bd723e */ /* 0x000fca000480702f */
[----:B------:R-:W0:Y:S01]  /*3e30*/  MUFU.EX2 R21, R21 ;  /* 0x0000001500157308 */ /* 0x000e220000000800 */
[----:B-1----:R-:W-:-:S07]  /*3e40*/  FADD.FTZ R31, R15, R32 ;  /* 0x000000200f1f7221 */ /* 0x002fce0000010000 */
[----:B------:R-:W1:Y:S01]  /*3e50*/  MUFU.EX2 R41, R41 ;  /* 0x0000002900297308 */ /* 0x000e620000000800 */
[----:B--2---:R-:W-:-:S01]  /*3e60*/  FADD.FTZ R32, R20, R31 ;  /* 0x0000001f14207221 */ /* 0x004fc20000010000 */
[----:B------:R-:W-:-:S04]  /*3e70*/  F2FP.SATFINITE.E4M3.F32.PACK_AB_MERGE_C R20, R20, R15, RZ ;  /* 0x0000000f1414723e */ /* 0x000fc800048070ff */
[----:B------:R-:W-:Y:S02]  /*3e80*/  F2FP.SATFINITE.E4M3.F32.PACK_AB_MERGE_C R191, R12, R11, R20 ;  /* 0x0000000b0cbf723e */ /* 0x000fe40004807014 */
[----:B------:R-:W2:Y:S01]  /*3e90*/  MUFU.EX2 R24, R24 ;  /* 0x0000001800187308 */ /* 0x000ea20000000800 */
[----:B0-----:R-:W-:-:S07]  /*3ea0*/  FADD.FTZ R15, R21, R32 ;  /* 0x00000020150f7221 */ /* 0x001fce0000010000 */
[----:B------:R-:W0:Y:S01]  /*3eb0*/  MUFU.EX2 R25, R25 ;  /* 0x0000001900197308 */ /* 0x000e220000000800 */
[C---:B-1----:R-:W-:Y:S01]  /*3ec0*/  F2FP.SATFINITE.E4M3.F32.PACK_AB_MERGE_C R184, R41.reuse, R40, R33 ;  /* 0x0000002829b8723e */ /* 0x042fe20004807021 */
[----:B------:R-:W-:-:S04]  /*3ed0*/  FADD.FTZ R41, R41, R34 ;  /* 0x0000002229297221 */ /* 0x000fc80000010000 */
[----:B------:R-:W-:Y:S02]  /*3ee0*/  FADD.FTZ R42, R42, R41 ;  /* 0x000000292a2a7221 */ /* 0x000fe40000010000 */
[----:B------:R-:W-:Y:S01]  /*3ef0*/  MUFU.EX2 R29, R29 ;  /* 0x0000001d001d7308 */ /* 0x000fe20000000800 */
[----:B--2---:R-:W-:-:S01]  /*3f00*/  FADD.FTZ R8, R24, R15 ;  /* 0x0000000f18087221 */ /* 0x004fc20000010000 */
[----:B------:R-:W-:-:S06]  /*3f10*/  FADD.FTZ R43, R43, R42 ;  /* 0x0000002a2b2b7221 */ /* 0x000fcc0000010000 */
[----:B------:R-:W1:Y:S01]  /*3f20*/  MUFU.EX2 R26, R26 ;  /* 0x0000001a001a7308 */ /* 0x000e620000000800 */
[----:B0-----:R-:W-:-:S07]  /*3f30*/  FADD.FTZ R9, R25, R8 ;  /* 0x0000000819097221 */ /* 0x001fce0000010000 */
[----:B------:R-:W-:Y:S08]  /*3f40*/  MUFU.EX2 R44, R44 ;  /* 0x0000002c002c7308 */ /* 0x000ff00000000800 */
[----:B------:R-:W-:Y:S01]  /*3f50*/  MUFU.EX2 R45, R45 ;  /* 0x0000002d002d7308 */ /* 0x000fe20000000800 */
[C---:B-1----:R-:W-:Y:S01]  /*3f60*/  F2FP.SATFINITE.E4M3.F32.PACK_AB_MERGE_C R25, R26.reuse, R25, RZ ;  /* 0x000000191a19723e */ /* 0x042fe200048070ff */
[----:B------:R-:W-:-:S03]  /*3f70*/  FADD.FTZ R26, R26, R9 ;  /* 0x000000091a1a7221 */ /* 0x000fc60000010000 */
[----:B------:R-:W-:-:S03]  /*3f80*/  F2FP.SATFINITE.E4M3.F32.PACK_AB_MERGE_C R185, R24, R21, R25 ;  /* 0x0000001518b9723e */ /* 0x000fc60004807019 */
[----:B------:R-:W0:Y:S08]  /*3f90*/  MUFU.EX2 R5, R5 ;  /* 0x0000000500057308 */ /* 0x000e300000000800 */
[----:B------:R1:W2:Y:S08]  /*3fa0*/  MUFU.EX2 R10, R27 ;  /* 0x0000001b000a7308 */ /* 0x0002b00000000800 */
[----:B------:R-:W3:Y:S01]  /*3fb0*/  MUFU.EX2 R3, R3 ;  /* 0x0000000300037308 */ /* 0x000ee20000000800 */
[----:B-1----:R-:W-:Y:S01]  /*3fc0*/  F2FP.SATFINITE.E4M3.F32.PACK_AB_MERGE_C R27, R30, R29, RZ ;  /* 0x0000001d1e1b723e */ /* 0x002fe200048070ff */
[----:B0-----:R-:W-:-:S03]  /*3fd0*/  FADD.FTZ R9, R5, R26 ;  /* 0x0000001a05097221 */ /* 0x001fc60000010000 */
[----:B------:R-:W-:Y:S01]  /*3fe0*/  F2FP.SATFINITE.E4M3.F32.PACK_AB_MERGE_C R186, R45, R44, R27 ;  /* 0x0000002c2dba723e */ /* 0x000fe2000480701b */
[----:B------:R-:W-:-:S02]  /*3ff0*/  FADD.FTZ R44, R44, R43 ;  /* 0x0000002b2c2c7221 */ /* 0x000fc40000010000 */
[----:B------:R-:W0:Y:S01]  /*4000*/  MUFU.EX2 R28, R28 ;  /* 0x0000001c001c7308 */ /* 0x000e220000000800 */
[----:B--2---:R-:W-:-:S01]  /*4010*/  FADD.FTZ R4, R10, R9 ;  /* 0x000000090a047221 */ /* 0x004fc20000010000 */
[----:B------:R-:W-:-:S04]  /*4020*/  FADD.FTZ R44, R45, R44 ;  /* 0x0000002c2d2c7221 */ /* 0x000fc80000010000 */
[----:B------:R-:W-:Y:S01]  /*4030*/  FADD.FTZ R29, R29, R44 ;  /* 0x0000002c1d1d7221 */ /* 0x000fe20000010000 */
[----:B---3--:R-:W-:-:S01]  /*4040*/  FADD.FTZ R9, R3, R4 ;  /* 0x0000000403097221 */ /* 0x008fc20000010000 */
[----:B0-----:R-:W-:Y:S02]  /*4050*/  F2FP.SATFINITE.E4M3.F32.PACK_AB_MERGE_C R8, R28, R3, RZ ;  /* 0x000000031c08723e */ /* 0x001fe400048070ff */
[----:B------:R-:W-:-:S01]  /*4060*/  FADD.FTZ R3, R30, R29 ;  /* 0x0000001d1e037221 */ /* 0x000fc20000010000 */
[----:B------:R-:W-:Y:S01]  /*4070*/  FADD.FTZ R4, R28, R9 ;  /* 0x000000091c047221 */ /* 0x000fe20000010000 */
[----:B------:R-:W-:Y:S01]  /*4080*/  F2FP.SATFINITE.E4M3.F32.PACK_AB_MERGE_C R187, R10, R5, R8 ;  /* 0x000000050abb723e */ /* 0x000fe20004807008 */
[----:B------:R-:W-:Y:S01]  /*4090*/  VIADD R5, R58, 0xfffffffe ;  /* 0xfffffffe3a057836 */ /* 0x000fe20000000000 */
[----:B------:R-:W-:Y:S06]  /*40a0*/  @P2 BRA `(.L_x_870) ;  /* 0x0000000000442947 */ /* 0x000fec0003800000 */
        /* <DEDUP_REMOVED lines=10> */
.L_x_871:
[----:B------:R-:W-:-:S11]  /*4150*/  UISETP.NE.AND UP2, UPT, UR7, 0x1, UPT ;  /* 0x000000010700788c */ /* 0x000fd6000bf45270 */
[----:B------:R-:W-:Y:S02]  /*4160*/  @UP2 ULDC.64 UR14, c[0x0][0x9e8] ;  /* 0x00027a00000e2ab9 */ /* 0x000fe40000000a00 */
[----:B------:R-:W-:-:S04]  /*4170*/  UIMAD.WIDE.U32 UR18, UR11, UR14, URZ ;  /* 0x0000000e0b1272a5 */ /* 0x000fc8000f8e003f */
[----:B------:R-:W-:-:S12]  /*4180*/  @UP2 USHF.R.U32.HI UR11, URZ, UR15, UR19 ;  /* 0x0000000f3f0b2299 */ /* 0x000fd80008011613 */
.L_x_872:
[----:B------:R-:W-:-:S04]  /*4190*/  UIMAD UR7, UR11, UR7, UR7 ;  /* 0x000000070b0772a4 */ /* 0x000fc8000f8e0207 */
[----:B------:R-:W-:-:S04]  /*41a0*/  UISETP.LT.AND UP2, UPT, UR6, UR7, UPT ;  /* 0x000000070600728c */ /* 0x000fc8000bf41270 */
[----:B------:R-:W-:-:S12]  /*41b0*/  USEL UR6, UR6, UR7, UP2 ;  /* 0x0000000706067287 */ /* 0x000fd80009000000 */
.L_x_870:
[----:B------:R-:W-:Y:S01]  /*41c0*/  USHF.R.S32.HI UR7, URZ, 0x1f, UR6 ;  /* 0x0000001f3f077899 */ /* 0x000fe20008011406 */
[----:B------:R-:W-:Y:S02]  /*41d0*/  CS2R R150, SRZ ;  /* 0x0000000000967805 */ /* 0x000fe4000001ff00 */
[----:B------:R-:W-:Y:S02]  /*41e0*/  CS2R R148, SRZ ;  /* 0x0000000000947805 */ /* 0x000fe4000001ff00 */
[----:B------:R-:W-:Y:S01]  /*41f0*/  CS2R R146, SRZ ;  /* 0x0000000000927805 */ /* 0x000fe2000001ff00 */
[----:B------:R-:W-:Y:S01]  /*4200*/  ULEA.HI UR7, UR7, UR6, URZ, 0x6 ;  /* 0x0000000607077291 */ /* 0x000fe2000f8f303f */
[----:B------:R-:W-:Y:S02]  /*4210*/  CS2R R144, SRZ ;  /* 0x0000000000907805 */ /* 0x000fe4000001ff00 */
[----:B------:R-:W-:Y:S02]  /*4220*/  CS2R R142, SRZ ;  /* 0x00000000008e7805 */ /* 0x000fe4000001ff00 */
[----:B------:R-:W-:Y:S01]  /*4230*/  CS2R R140, SRZ ;  /* 0x00000000008c7805 */ /* 0x000fe2000001ff00 */
[----:B------:R-:W-:Y:S01]  /*4240*/  USHF.R.S32.HI UR7, URZ, 0x6, UR7 ;  /* 0x000000063f077899 */ /* 0x000fe20008011407 */
[----:B------:R-:W-:-:S02]  /*4250*/  CS2R R138, SRZ ;  /* 0x00000000008a7805 */ /* 0x000fc4000001ff00 */
[----:B------:R-:W-:Y:S02]  /*4260*/  CS2R R136, SRZ ;  /* 0x0000000000887805 */ /* 0x000fe4000001ff00 */
[----:B------:R-:W-:Y:S01]  /*4270*/  CS2R R134, SRZ ;  /* 0x0000000000867805 */ /* 0x000fe2000001ff00 */
[----:B------:R-:W-:Y:S01]  /*4280*/  UISETP.LT.AND UP2, UPT, UR39, UR7, UPT ;  /* 0x000000072700728c */ /* 0x000fe2000bf41270 */
[----:B------:R-:W-:Y:S02]  /*4290*/  CS2R R132, SRZ ;  /* 0x0000000000847805 */ /* 0x000fe4000001ff00 */
[----:B------:R-:W-:Y:S02]  /*42a0*/  CS2R R130, SRZ ;  /* 0x0000000000827805 */ /* 0x000fe4000001ff00 */
[----:B------:R-:W-:Y:S01]  /*42b0*/  CS2R R128, SRZ ;  /* 0x0000000000807805 */ /* 0x000fe2000001ff00 */
[----:B------:R-:W-:Y:S01]  /*42c0*/  USEL UR58, UR39, UR7, !UP2 ;  /* 0x00000007273a7287 */ /* 0x000fe2000d000000 */
[----:B------:R-:W-:-:S02]  /*42d0*/  CS2R R126, SRZ ;  /* 0x00000000007e7805 */ /* 0x000fc4000001ff00 */
[----:B------:R-:W-:Y:S02]  /*42e0*/  CS2R R124, SRZ ;  /* 0x00000000007c7805 */ /* 0x000fe4000001ff00 */
[----:B------:R-:W-:Y:S02]  /*42f0*/  CS2R R122, SRZ ;  /* 0x00000000007a7805 */ /* 0x000fe4000001ff00 */
[----:B------:R-:W-:Y:S02]  /*4300*/  CS2R R120, SRZ ;  /* 0x0000000000787805 */ /* 0x000fe4000001ff00 */
[----:B------:R-:W-:Y:S02]  /*4310*/  CS2R R118, SRZ ;  /* 0x0000000000767805 */ /* 0x000fe4000001ff00 */
[----:B------:R-:W-:Y:S02]  /*4320*/  ISETP.GE.AND P2, PT, R5, UR58, PT ;  /* 0x0000003a05007c0c */ /* 0x000fe4000bf46270 */
        /* <DEDUP_REMOVED lines=47> */
[----:B------:R-:W-:Y:S06]  /*4620*/  @!P2 BRA `(.L_x_873) ;  /* 0x000000280020a947 */ /* 0x000fec0003800000 */
[----:B------:R-:W-:Y:S01]  /*4630*/  IMAD.MOV.U32 R151, RZ, RZ, RZ ;  /* 0x000000ffff977224 */ /* 0x000fe200078e00ff */
[----:B------:R-:W-:Y:S01]  /*4640*/  ULDC UR54, c[0x0][0x9e4] ;  /* 0x0002790000367ab9 */ /* 0x000fe20000000800 */
[----:B------:R-:W-:Y:S01]  /*4650*/  ULDC UR53, c[0x0][0x988] ;  /* 0x0002620000357ab9 */ /* 0x000fe20000000800 */
[----:B------:R-:W-:-:S05]  /*4660*/  ULDC UR55, c[0x0][0x9e0] ;  /* 0x0002780000377ab9 */ /* 0x000fca0000000800 */
.L_x_891:
[----:B------:R-:W-:Y:S01]  /*4670*/  UIADD3 UR57, UR52, 0x1, URZ ;  /* 0x0000000134397890 */ /* 0x000fe2000fffe03f */
[----:B------:R-:W-:-:S03]  /*4680*/  ISETP.NE.AND P3, PT, RZ, UR42, PT ;  /* 0x0000002aff007c0c */ /* 0x000fc6000bf65270 */
[----:B------:R-:W-:-:S04]  /*4690*/  UISETP.NE.AND UP2, UPT, UR57, 0x2, UPT ;  /* 0x000000023900788c */ /* 0x000fc8000bf45270 */
[----:B------:R-:W-:Y:S02]  /*46a0*/  USEL UR56, URZ, 0x1, UP2 ;  /* 0x000000013f387887 */ /* 0x000fe40009000000 */
[----:B------:R-:W-:Y:S02]  /*46b0*/  USEL UR57, UR57, URZ, UP2 ;  /* 0x0000003f39397287 */ /* 0x000fe40009000000 */
[----:B------:R-:W-:Y:S02]  /*46c0*/  ULOP3.LUT UR56, UR45, UR56, URZ, 0x3c, !UPT ;  /* 0x000000382d387292 */ /* 0x000fe4000f8e3c3f */
[----:B------:R-:W-:Y:S10]  /*46d0*/  @P3 BRA `(.L_x_874) ;  /* 0x00000000002c3947 */ /* 0x000ff40003800000 */
[----:B------:R-:W-:Y:S05]  /*46e0*/  @!P0 BRA `(.L_x_875) ;  /* 0x0000000000048947 */ /* 0x000fea0003800000 */
[----:B------:R-:W-:Y:S01]  /*46f0*/  BPT.TRAP 0x1 ;  /* 0x000000040000795c */ /* 0x000fe20000300000 */
.L_x_875:
[----:B------:R-:W-:Y:S01]  /*4700*/  ULEA UR6, UR57, UR41, 0x3 ;  /* 0x0000002939067291 */ /* 0x000fe2000f8e183f */
[----:B------:R-:W-:-:S05]  /*4710*/  IMAD.U32 R8, RZ, RZ, UR56 ;  /* 0x00000038ff087e24 */ /* 0x000fca000f8e00ff */
[----:B------:R-:W-:-:S04]  /*4720*/  SHF.L.U32 R8, R8, 0x1f, RZ ;  /* 0x0000001f08087819 */ /* 0x000fc800000006ff */
[----:B------:R0:W1:Y:S01]  /*4730*/  SYNCS.PHASECHK.TRANS64.TRYWAIT P2, [UR6+0x28430], R8 ;  /* 0x02843008ff0075a7 */ /* 0x0000620008040146 */
[----:B------:R-:W-:Y:S05]  /*4740*/  @!P0 BRA `(.L_x_876) ;  /* 0x0000000000048947 */ /* 0x000fea0003800000 */
[----:B------:R-:W-:Y:S01]  /*4750*/  BPT.TRAP 0x1 ;  /* 0x000000040000795c */ /* 0x000fe20000300000 */
.L_x_876:
[----:B-1----:R-:W-:Y:S05]  /*4760*/  @P2 BRA `(.L_x_874) ;  /* 0x0000000000082947 */ /* 0x002fea0003800000 */
[----:B------:R-:W1:Y:S02]  /*4770*/  SYNCS.PHASECHK.TRANS64.TRYWAIT P2, [UR6+0x28430], R8 ;  /* 0x02843008ff0075a7 */ /* 0x000e640008040146 */
[----:B-1----:R-:W-:Y:S05]  /*4780*/  @!P2 BRA `(.L_x_877) ;  /* 0x000000f800bca947 */ /* 0x002fea0003800000 */
.L_x_874:
[----:B-1----:R-:W1:Y:S01]  /*4790*/  S2R R9, SR_TID.X ;  /* 0x0000000000097919 */ /* 0x002e620000002100 */
[----:B------:R-:W-:Y:S01]  /*47a0*/  ULEA UR34, UR57, UR48, 0xa ;  /* 0x0000003039227291 */ /* 0x000fe2000f8e503f */
[----:B------:R-:W-:Y:S01]  /*47b0*/  UMOV UR35, 0x40000040 ;  /* 0x4000004000237882 */ /* 0x000fe20000000000 */
[----:B------:R-:W-:Y:S02]  /*47c0*/  UMOV UR7, 0x40000040 ;  /* 0x4000004000077882 */ /* 0x000fe40000000000 */
[----:B------:R-:W-:Y:S02]  /*47d0*/  UIADD3 UR6, UR34, 0x2, URZ ;  /* 0x0000000222067890 */ /* 0x000fe4000fffe03f */
[----:B------:R-:W-:Y:S01]  /*47e0*/  UIADD3 UR10, UR34, 0x4, URZ ;  /* 0x00000004220a7890 */ /* 0x000fe2000fffe03f */
[----:B------:R-:W-:Y:S01]  /*47f0*/  UMOV UR11, 0x40000040 ;  /* 0x40000040000b7882 */ /* 0x000fe20000000000 */
        /* <DEDUP_REMOVED lines=10> */
[----:B-1----:R-:W-:-:S05]  /*48a0*/  SHF.R.U32.HI R9, RZ, 0x7, R9 ;  /* 0x00000007ff097819 */ /* 0x002fca0000011609 */
[----:B0-----:R-:W-:-:S05]  /*48b0*/  VIADD R8, R9, 0x8 ;  /* 0x0000000809087836 */ /* 0x001fca0000000000 */
[----:B------:R0:W-:Y:S06]  /*48c0*/  BAR.SYNC.DEFER_BLOCKING R8, 0x100 ;  /* 0x000400080000751d */ /* 0x0001ec0000010000 */
[----:B------:R-:W-:-:S06]  /*48d0*/  WARPGROUP.ARRIVE ;  /* 0x00000000000079c5 */ /* 0x000fcc0000000000 */
[----:B------:R-:W-:Y:S03]  /*48e0*/  QGMMA.64x64x32.F32.E4M3.E4M3 R152, gdesc[UR32], RZ, !UPT, gsb0 ;  /* 0x00e00000209879f3 */ /* 0x000fe6000c0008ff */
        /* <DEDUP_REMOVED lines=22> */
[----:B0-----:R-:W-:Y:S05]  /*4a50*/  @P3 BRA `(.L_x_878) ;  /* 0x00000000002c3947 */ /* 0x001fea0003800000 */
[----:B------:R-:W-:Y:S05]  /*4a60*/  @!P0 BRA `(.L_x_879) ;  /* 0x0000000000048947 */ /* 0x000fea0003800000 */
[----:B------:R-:W-:Y:S01]  /*4a70*/  BPT.TRAP 0x1 ;  /* 0x000000040000795c */ /* 0x000fe20000300000 */
.L_x_879:
[----:B------:R-:W-:Y:S01]  /*4a80*/  ULEA UR6, UR52, UR41, 0x3 ;  /* 0x0000002934067291 */ /* 0x000fe2000f8e183f */
[----:B------:R-:W-:-:S05]  /*4a90*/  IMAD.U32 R8, RZ, RZ, UR45 ;  /* 0x0000002dff087e24 */ /* 0x000fca000f8e00ff */
[----:B------:R-:W-:-:S04]  /*4aa0*/  SHF.L.U32 R8, R8, 0x1f, RZ ;  /* 0x0000001f08087819 */ /* 0x000fc800000006ff */
[----:B------:R0:W1:Y:S01]  /*4ab0*/  SYNCS.PHASECHK.TRANS64.TRYWAIT P2, [UR6+0x28450], R8 ;  /* 0x02845008ff0075a7 */ /* 0x0000620008040146 */
[----:B------:R-:W-:Y:S05]  /*4ac0*/  @!P0 BRA `(.L_x_880) ;  /* 0x0000000000048947 */ /* 0x000fea0003800000 */
[----:B------:R-:W-:Y:S01]  /*4ad0*/  BPT.TRAP 0x1 ;  /* 0x000000040000795c */ /* 0x000fe20000300000 */
.L_x_880:
[----:B-1----:R-:W-:Y:S05]  /*4ae0*/  @P2 BRA `(.L_x_878) ;  /* 0x0000000000082947 */ /* 0x002fea0003800000 */
[----:B------:R-:W1:Y:S02]  /*4af0*/  SYNCS.PHASECHK.TRANS64.TRYWAIT P2, [UR6+0x28450], R8 ;  /* 0x02845008ff0075a7 */ /* 0x000e640008040146 */
[----:B-1----:R-:W-:Y:S05]  /*4b00*/  @!P2 BRA `(.L_x_881) ;  /* 0x000000f400f4a947 */ /* 0x002fea0003800000 */
.L_x_878:
[----:B------:R-:W-:Y:S01]  /*4b10*/  UIADD3 UR6, UR41, 0x8000, URZ ;  /* 0x0000800029067890 */ /* 0x000fe2000fffe03f */
[----:B------:R-:W-:Y:S01]  /*4b20*/  WARPGROUP.ARRIVE ;  /* 0x00000000000079c5 */ /* 0x000fe20000000000 */
[----:B------:R-:W-:-:S05]  /*4b30*/  UMOV UR7, 0x80000020 ;  /* 0x8000002000077882 */ /* 0x000fca0000000000 */
[----:B------:R-:W2:Y:S01]  /*4b40*/  S2R R14, SR_TID.X ;  /* 0x00000000000e7919 */ /* 0x000ea20000002100 */
[----:B------:R-:W-:Y:S01]  /*4b50*/  USHF.R.U32.HI UR6, URZ, 0x4, UR6 ;  /* 0x000000043f067899 */ /* 0x000fe20008011606 */
[----:B------:R-:W-:Y:S01]  /*4b60*/  PLOP3.LUT P2, PT, PT, PT, UP0, 0x80, 0x0 ;  /* 0x000000000000781c */ /* 0x000fe20003f4f008 */
[----:B------:R-:W3:Y:S01]  /*4b70*/  LDC R13, c[0x0][0x2f0] ;  /* 0x0000bc00ff0d7b82 */ /* 0x000ee20000000800 */
[----:B------:R-:W-:Y:S01]  /*4b80*/  PLOP3.LUT P3, PT, PT, PT, UP0, 0x80, 0x0 ;  /* 0x000000000000781c */ /* 0x000fe20003f6f008 */
[----:B------:R-:W-:Y:S01]  /*4b90*/  ULOP3.LUT UR6, UR6, 0x3fff, URZ, 0xc0, !UPT ;  /* 0x00003fff06067892 */ /* 0x000fe2000f8ec03f */
[----:B-1----:R-:W-:Y:S02]  /*4ba0*/  IMAD.U32 R9, RZ, RZ, UR57 ;  /* 0x00000039ff097e24 */ /* 0x002fe4000f8e00ff */
[C---:B------:R-:W-:Y:S01]  /*4bb0*/  FMUL.FTZ R11, R0.reuse, R155 ;  /* 0x0000009b000b7220 */ /* 0x040fe20000410000 */
[C---:B------:R-:W-:Y:S01]  /*4bc0*/  FMUL.FTZ R155, R0.reuse, R171 ;  /* 0x000000ab009b7220 */ /* 0x040fe20000410000 */
[----:B------:R-:W-:Y:S01]  /*4bd0*/  ULOP3.LUT UR6, UR6, 0x10000, URZ, 0xfc, !UPT ;  /* 0x0001000006067892 */ /* 0x000fe2000f8efc3f */
[----:B------:R-:W-:Y:S01]  /*4be0*/  IMAD.SHL.U32 R171, R5, 0x40, RZ ;  /* 0x0000004005ab7824 */ /* 0x000fe200078e00ff */
[----:B------:R-:W-:Y:S01]  /*4bf0*/  @!P1 LEA R9, R9, UR41, 0x3 ;  /* 0x0000002909099c11 */ /* 0x000fe2000f8e18ff */
[C---:B------:R-:W-:Y:S01]  /*4c00*/  FMUL.FTZ R21, R0.reuse, R162 ;  /* 0x000000a200157220 */ /* 0x040fe20000410000 */
[----:B------:R-:W-:Y:S01]  /*4c10*/  ULEA UR6, UR52, UR6, 0xa ;  /* 0x0000000634067291 */ /* 0x000fe2000f8e503f */
[C---:B------:R-:W-:Y:S01]  /*4c20*/  FMUL.FTZ R162, R0.reuse, R179 ;  /* 0x000000b300a27220 */ /* 0x040fe20000410000 */
[C---:B------:R-:W-:Y:S01]  /*4c30*/  FMUL.FTZ R10, R0.reuse, R154 ;  /* 0x0000009a000a7220 */ /* 0x040fe20000410000 */
[----:B------:R-:W-:Y:S01]  /*4c40*/  FMUL.FTZ R154, R0, R170 ;  /* 0x000000aa009a7220 */ /* 0x000fe20000410000 */
[----:B------:R-:W-:-:S02]  /*4c50*/  @!P1 VIADD R9, R9, 0x28440 ;  /* 0x0002844009099836 */ /* 0x000fc40000000000 */
[C---:B------:R-:W-:Y:S01]  /*4c60*/  FMUL.FTZ R15, R0.reuse, R159 ;  /* 0x0000009f000f7220 */ /* 0x040fe20000410000 */
[C---:B------:R-:W-:Y:S01]  /*4c70*/  FMUL.FTZ R20, R0.reuse, R163 ;  /* 0x000000a300147220 */ /* 0x040fe20000410000 */
[C---:B------:R-:W-:Y:S01]  /*4c80*/  FMUL.FTZ R170, R0.reuse, R173 ;  /* 0x000000ad00aa7220 */ /* 0x040fe20000410000 */
[C---:B------:R-:W-:Y:S01]  /*4c90*/  FMUL.FTZ R12, R0.reuse, R158 ;  /* 0x0000009e000c7220 */ /* 0x040fe20000410000 */
[----:B------:R-:W-:Y:S01]  /*4ca0*/  QGMMA.64x256x32.F32.E4M3.E4M3 R24, R188, gdesc[UR4], R24, gsb0 ;  /* 0x03e00004bc187df3 */ /* 0x000fe20008000818 */
[----:B------:R-:W-:Y:S01]  /*4cb0*/  UIADD3 UR6, UR6, 0x2, URZ ;  /* 0x0000000206067890 */ /* 0x000fe2000fffe03f */
[C---:B------:R-:W-:Y:S01]  /*4cc0*/  FMUL.FTZ R159, R0.reuse, R160 ;  /* 0x000000a0009f7220 */ /* 0x040fe20000410000 */
[----:B------:R-:W-:Y:S01]  /*4cd0*/  UMOV UR7, 0x80000020 ;  /* 0x8000002000077882 */ /* 0x000fe20000000000 */
[C---:B------:R-:W-:Y:S01]  /*4ce0*/  FMUL.FTZ R163, R0.reuse, R164 ;  /* 0x000000a400a37220 */ /* 0x040fe20000410000 */
[C---:B------:R-:W-:Y:S01]  /*4cf0*/  FMUL.FTZ R173, R0.reuse, R176 ;  /* 0x000000b000ad7220 */ /* 0x040fe20000410000 */
[C---:B------:R-:W-:Y:S01]  /*4d00*/  FMUL.FTZ R160, R0.reuse, R161 ;  /* 0x000000a100a07220 */ /* 0x040fe20000410000 */
[C---:B------:R-:W-:Y:S01]  /*4d10*/  FMUL.FTZ R164, R0.reuse, R165 ;  /* 0x000000a500a47220 */ /* 0x040fe20000410000 */
[C---:B------:R-:W-:Y:S01]  /*4d20*/  FMUL.FTZ R158, R0.reuse, R174 ;  /* 0x000000ae009e7220 */ /* 0x040fe20000410000 */
[C---:B------:R-:W-:Y:S01]  /*4d30*/  FMUL.FTZ R157, R0.reuse, R157 ;  /* 0x0000009d009d7220 */ /* 0x040fe20000410000 */
[----:B--2---:R-:W-:Y:S01]  /*4d40*/  SHF.R.U32.HI R202, RZ, 0x7, R14 ;  /* 0x00000007ffca7819 */ /* 0x004fe2000001160e */
[C---:B------:R-:W-:Y:S01]  /*4d50*/  FMUL.FTZ R174, R0.reuse, R177 ;  /* 0x000000b100ae7220 */ /* 0x040fe20000410000 */
[----:B------:R-:W1:Y:S01]  /*4d60*/  LDC R14, c[0x0][0x288] ;  /* 0x0000a200ff0e7b82 */ /* 0x000e620000000800 */
[C---:B------:R-:W-:Y:S01]  /*4d70*/  FMUL.FTZ R161, R0.reuse, R178 ;  /* 0x000000b200a17220 */ /* 0x040fe20000410000 */
[C---:B------:R-:W-:Y:S01]  /*4d80*/  FMUL.FTZ R181, R0.reuse, R181 ;  /* 0x000000b500b57220 */ /* 0x040fe20000410000 */
[----:B------:R-:W-:Y:S01]  /*4d90*/  FMUL.FTZ R165, R0, R182 ;  /* 0x000000b600a57220 */ /* 0x000fe20000410000 */
[----:B------:R-:W-:Y:S01]  /*4da0*/  @!P1 PRMT R9, RZ, 0x654, R9 ;  /* 0x00000654ff099816 */ /* 0x000fe20000000009 */
[----:B------:R-:W2:Y:S08]  /*4db0*/  MUFU.TANH R10, R10 ;  /* 0x0000000a000a7308 */ /* 0x000eb00000002400 */
[----:B------:R-:W4:Y:S08]  /*4dc0*/  MUFU.TANH R11, R11 ;  /* 0x0000000b000b7308 */ /* 0x000f300000002400 */
        /* <DEDUP_REMOVED lines=18> */
[----:B------:R-:W1:Y:S01]  /*4ef0*/  MUFU.TANH R165, R165 ;  /* 0x000000a500a57308 */ /* 0x000e620000002400 */
[----:B------:R-:W-:-:S02]  /*4f00*/  WARPGROUP.DEPBAR.LE gsb0, 0x0 ;  /* 0x00008000000079c5 */ /* 0x000fc40000010000 */
[----:B------:R-:W-:Y:S01]  /*4f10*/  WARPGROUP.ARRIVE ;  /* 0x00000000000079c5 */ /* 0x000fe20000000000 */
[C---:B------:R-:W-:Y:S01]  /*4f20*/  FMUL.FTZ R188, R0.reuse, R152 ;  /* 0x0000009800bc7220 */ /* 0x040fe20000410000 */
[C---:B------:R-:W-:Y:S01]  /*4f30*/  FMUL.FTZ R152, R0.reuse, R166 ;  /* 0x000000a600987220 */ /* 0x040fe20000410000 */
[C---:B------:R-:W-:Y:S01]  /*4f40*/  FMUL.FTZ R166, R0.reuse, R168 ;  /* 0x000000a800a67220 */ /* 0x040fe20000410000 */
[C---:B------:R-:W-:Y:S01]  /*4f50*/  FMUL.FTZ R168, R0.reuse, R169 ;  /* 0x000000a900a87220 */ /* 0x040fe20000410000 */
[C---:B------:R-:W-:Y:S01]  /*4f60*/  FMUL.FTZ R169, R0.reuse, R172 ;  /* 0x000000ac00a97220 */ /* 0x040fe20000410000 */
[----:B------:R-:W-:Y:S01]  /*4f70*/  QGMMA.64x256x32.F32.E4M3.E4M3 R24, R184, gdesc[UR4], R24, gsb0 ;  /* 0x03e00004b8187df3 */ /* 0x000fe20008000818 */
[----:B------:R-:W-:Y:S01]  /*4f80*/  VIADD R172, R17, UR36 ;  /* 0x0000002411ac7c36 */ /* 0x000fe20008000000 */
[----:B------:R-:W-:Y:S01]  /*4f90*/  @UP0 ULDC UR6, c[0x0][0x44c] ;  /* 0x0001130000060ab9 */ /* 0x000fe20000000800 */
[C---:B------:R-:W-:Y:S01]  /*4fa0*/  FMUL.FTZ R189, R0.reuse, R153 ;  /* 0x0000009900bd7220 */ /* 0x040fe20000410000 */
[----:B------:R-:W-:Y:S01]  /*4fb0*/  FMUL.FTZ R153, R0, R167 ;  /* 0x000000a700997220 */ /* 0x000fe20000410000 */
[----:B0-----:R-:W-:Y:S01]  /*4fc0*/  @P2 IMAD.HI.U32 R8, R172, UR6, RZ ;  /* 0x00000006ac082c27 */ /* 0x001fe2000f8e00ff */
[----:B------:R-:W-:Y:S01]  /*4fd0*/  @UP0 ULDC UR6, c[0x0][0x450] ;  /* 0x0001140000060ab9 */ /* 0x000fe20000000800 */
[----:B------:R-:W-:-:S02]  /*4fe0*/  IADD3 R167, -R171, 0x1, RZ ;  /* 0x00000001aba77810 */ /* 0x000fc40007ffe1ff */
[C---:B------:R-:W-:Y:S01]  /*4ff0*/  FMUL.FTZ R190, R0.reuse, R156 ;  /* 0x0000009c00be7220 */ /* 0x040fe20000410000 */
[C---:B------:R-:W-:Y:S01]  /*5000*/  FMUL.FTZ R156, R0.reuse, R175 ;  /* 0x000000af009c7220 */ /* 0x040fe20000410000 */
[----:B------:R-:W-:Y:S01]  /*5010*/  @P3 SHF.R.U32.HI R172, RZ, UR6, R8 ;  /* 0x00000006ffac3c19 */ /* 0x000fe20008011608 */
[----:B------:R-:W-:Y:S01]  /*5020*/  FMUL.FTZ R175, R0, R180 ;  /* 0x000000b400af7220 */ /* 0x000fe20000410000 */
[----:B------:R-:W-:Y:S01]  /*5030*/  IADD3 R8, -R202, 0xb, RZ ;  /* 0x0000000bca087810 */ /* 0x000fe20007ffe1ff */
[----:B------:R-:W-:Y:S02]  /*5040*/  IMAD R176, R2, -0x2, R167 ;  /* 0xfffffffe02b07824 */ /* 0x000fe400078e02a7 */
[----:B------:R-:W-:Y:S01]  /*5050*/  FMUL.FTZ R167, R0, R183 ;  /* 0x000000b700a77220 */ /* 0x000fe20000410000 */
[----:B------:R-:W0:Y:S01]  /*5060*/  SHFL.IDX PT, R179, R172, RZ, 0x1c1f ;  /* 0x001c1fffacb37589 */ /* 0x000e2200000e0000 */
[----:B------:R-:W-:Y:S01]  /*5070*/  PLOP3.LUT P2, PT, PT, PT, UP1, 0x40, 0x0 ;  /* 0x000000000000781c */ /* 0x000fe20003f4e818 */
        /* <DEDUP_REMOVED lines=10> */
[----:B------:R-:W0:Y:S01]  /*5120*/  MUFU.TANH R167, R167 ;  /* 0x000000a700a77308 */ /* 0x000e220000002400 */
[----:B------:R-:W-:-:S02]  /*5130*/  WARPGROUP.DEPBAR.LE gsb0, 0x0 ;  /* 0x00008000000079c5 */ /* 0x000fc40000010000 */
[----:B------:R0:W-:Y:S06]  /*5140*/  BAR.ARV R8, 0x100 ;  /* 0x000400080000751d */ /* 0x0001ec0000002000 */
[----:B------:R3:W-:Y:S02]  /*5150*/  @!P1 SYNCS.ARRIVE.TRANS64.RED.A1T0 RZ, [R9+URZ], RZ ;  /* 0x000000ff09ff99a7 */ /* 0x0007e4000810043f */
[----:B---3--:R-:W-:-:S04]  /*5160*/  IMAD R9, R13, UR43, R176 ;  /* 0x0000002b0d097c24 */ /* 0x008fc8000f8e02b0 */
[----:B-1----:R-:W-:-:S04]  /*5170*/  IMAD.IADD R9, R9, 0x1, -R14 ;  /* 0x0000000109097824 */ /* 0x002fc800078e0a0e */
[C---:B------:R-:W-:Y:S02]  /*5180*/  VIADD R180, R9.reuse, UR55 ;  /* 0x0000003709b47c36 */ /* 0x040fe40008000000 */
[----:B------:R-:W-:Y:S02]  /*5190*/  VIADD R182, R9, UR49 ;  /* 0x0000003109b67c36 */ /* 0x000fe40008000000 */
[--C-:B0-----:R-:W-:Y:S02]  /*51a0*/  IMAD.IADD R176, R180, 0x1, R179.reuse ;  /* 0x00000001b4b07824 */ /* 0x101fe400078e02b3 */
[----:B------:R-:W-:Y:S01]  /*51b0*/  IMAD.IADD R177, R182, 0x1, R179 ;  /* 0x00000001b6b17824 */ /* 0x000fe200078e02b3 */
[----:B--2-4-:R-:W-:Y:S06]  /*51c0*/  @P2 BRA `(.L_x_882) ;  /* 0x00000000005c2947 */ /* 0x014fec0003800000 */
[----:B------:R-:W-:Y:S01]  /*51d0*/  IMAD R9, R13, UR43, R179 ;  /* 0x0000002b0d097c24 */ /* 0x000fe2000f8e02b3 */
[----:B------:R-:W-:Y:S03]  /*51e0*/  BSSY B0, `(.L_x_883) ;  /* 0x0000011000007945 */ /* 0x000fe60003800000 */
[----:B------:R-:W-:-:S05]  /*51f0*/  IMAD.IADD R178, R9, 0x1, -R14 ;  /* 0x0000000109b27824 */ /* 0x000fca00078e0a0e */
[----:B------:R-:W-:-:S13]  /*5200*/  ISETP.GT.AND P2, PT, R178, -0x1, PT ;  /* 0xffffffffb200780c */ /* 0x000fda0003f44270 */
[----:B------:R-:W-:Y:S05]  /*5210*/  @P2 BRA `(.L_x_884) ;  /* 0x0000000000202947 */ /* 0x000fea0003800000 */
[----:B------:R-:W-:Y:S01]  /*5220*/  IMAD.U32 R183, RZ, RZ, UR54 ;  /* 0x00000036ffb77e24 */ /* 0x000fe2000f8e00ff */
[----:B------:R-:W-:-:S04]  /*5230*/  LOP3.LUT R179, RZ, R178, RZ, 0x33, !PT ;  /* 0x000000b2ffb37212 */ /* 0x000fc800078e33ff */
[----:B------:R-:W-:-:S13]  /*5240*/  ISETP.NE.AND P2, PT, R183, 0x1, PT ;  /* 0x00000001b700780c */ /* 0x000fda0003f45270 */
[----:B------:R-:W0:Y:S02]  /*5250*/  @P2 LDC.64 R8, c[0x0][0x9e8] ;  /* 0x00027a00ff082b82 */ /* 0x000e240000000a00 */
[----:B0-----:R-:W-:-:S05]  /*5260*/  @P2 IMAD.HI.U32 R8, R179, R8, RZ ;  /* 0x00000008b3082227 */ /* 0x001fca00078e00ff */
[----:B------:R-:W-:-:S04]  /*5270*/  @P2 SHF.R.U32.HI R179, RZ, R9, R8 ;  /* 0x00000009ffb32219 */ /* 0x000fc80000011608 */
[----:B------:R-:W-:Y:S01]  /*5280*/  LOP3.LUT R178, RZ, R179, RZ, 0x33, !PT ;  /* 0x000000b3ffb27212 */ /* 0x000fe200078e33ff */
[----:B------:R-:W-:Y:S06]  /*5290*/  BRA `(.L_x_885) ;  /* 0x0000000000147947 */ /* 0x000fec0003800000 */
.L_x_884:
[----:B------:R-:W-:-:S05]  /*52a0*/  IMAD.U32 R183, RZ, RZ, UR54 ;  /* 0x00000036ffb77e24 */ /* 0x000fca000f8e00ff */
[----:B------:R-:W-:-:S13]  /*52b0*/  ISETP.NE.AND P2, PT, R183, 0x1, PT ;  /* 0x00000001b700780c */ /* 0x000fda0003f45270 */
[----:B------:R-:W0:Y:S02]  /*52c0*/  @P2 LDC.64 R8, c[0x0][0x9e8] ;  /* 0x00027a00ff082b82 */ /* 0x000e240000000a00 */
[----:B0-----:R-:W-:-:S05]  /*52d0*/  @P2 IMAD.HI.U32 R8, R178, R8, RZ ;  /* 0x00000008b2082227 */ /* 0x001fca00078e00ff */
[----:B------:R-:W-:-:S07]  /*52e0*/  @P2 SHF.R.U32.HI R178, RZ, R9, R8 ;  /* 0x00000009ffb22219 */ /* 0x000fce0000011608 */
.L_x_885:
[----:B------:R-:W-:Y:S05]  /*52f0*/  BSYNC B0 ;  /* 0x0000000000007941 */ /* 0x000fea0003800000 */
.L_x_883:
[----:B------:R-:W-:-:S04]  /*5300*/  IMAD R9, R178, R183, -R171 ;  /* 0x000000b7b2097224 */ /* 0x000fc800078e0aab */
[----:B------:R-:W-:-:S05]  /*5310*/  IMAD R9, R2, -0x2, R9 ;  /* 0xfffffffe02097824 */ /* 0x000fca00078e0209 */
[----:B------:R-:W-:Y:S02]  /*5320*/  VIADDMNMX R176, R9, R183, R176, PT ;  /* 0x000000b709b07246 */ /* 0x000fe400038001b0 */
[----:B------:R-:W-:-:S07]  /*5330*/  VIMNMX R177, R177, R9, !PT ;  /* 0x00000009b1b17248 */ /* 0x000fce0007fe0100 */
.L_x_882:
[----:B------:R-:W-:Y:S01]  /*5340*/  ISETP.GT.AND P2, PT, R5, -0x1, PT ;  /* 0xffffffff0500780c */ /* 0x000fe20003f44270 */
[----:B------:R0:W1:Y:S03]  /*5350*/  SHFL.IDX PT, R9, R172, 0x1, 0x1c1f ;  /* 0x003c1f00ac097f89 */ /* 0x00006600000e0000 */
[C---:B------:R-:W-:Y:S02]  /*5360*/  ISETP.GT.AND P5, PT, R177.reuse, RZ, P2 ;  /* 0x000000ffb100720c */ /* 0x040fe400017a4270 */
[C---:B------:R-:W-:Y:S02]  /*5370*/  ISETP.GT.AND P4, PT, R177.reuse, 0x1, P2 ;  /* 0x00000001b100780c */ /* 0x040fe40001784270 */
[----:B------:R-:W-:Y:S02]  /*5380*/  ISETP.LT.OR P5, PT, R176, 0x1, P5 ;  /* 0x00000001b000780c */ /* 0x000fe40002fa1670 */
[----:B------:R-:W-:-:S02]  /*5390*/  ISETP.GT.AND P6, PT, R177, 0x8, P2 ;  /* 0x00000008b100780c */ /* 0x000fc400017c4270 */
[----:B------:R-:W-:Y:S02]  /*53a0*/  FSEL R188, R188, -INF , !P5 ;  /* 0xff800000bcbc7808 */ /* 0x000fe40006800000 */
[C---:B------:R-:W-:Y:S02]  /*53b0*/  ISETP.GT.AND P5, PT, R177.reuse, 0x10, P2 ;  /* 0x00000010b100780c */ /* 0x040fe400017a4270 */
[----:B------:R-:W-:Y:S02]  /*53c0*/  ISETP.GT.AND P3, PT, R177, 0x9, P2 ;  /* 0x00000009b100780c */ /* 0x000fe40001764270 */
[C---:B------:R-:W-:Y:S02]  /*53d0*/  ISETP.LT.OR P5, PT, R176.reuse, 0x11, P5 ;  /* 0x00000011b000780c */ /* 0x040fe40002fa1670 */
[----:B------:R-:W-:Y:S02]  /*53e0*/  ISETP.LT.OR P4, PT, R176, 0x2, P4 ;  /* 0x00000002b000780c */ /* 0x000fe40002781670 */
[----:B------:R-:W-:-:S02]  /*53f0*/  FSEL R159, R159, -INF , !P5 ;  /* 0xff8000009f9f7808 */ /* 0x000fc40006800000 */
[----:B------:R-:W-:Y:S02]  /*5400*/  ISETP.GT.AND P5, PT, R177, 0x20, P2 ;  /* 0x00000020b100780c */ /* 0x000fe400017a4270 */
[C---:B------:R-:W-:Y:S02]  /*5410*/  ISETP.LT.OR P6, PT, R176.reuse, 0x9, P6 ;  /* 0x00000009b000780c */ /* 0x040fe400037c1670 */
[C---:B------:R-:W-:Y:S02]  /*5420*/  ISETP.LT.OR P3, PT, R176.reuse, 0xa, P3 ;  /* 0x0000000ab000780c */ /* 0x040fe40001f61670 */
[----:B------:R-:W-:Y:S02]  /*5430*/  ISETP.LT.OR P5, PT, R176, 0x21, P5 ;  /* 0x00000021b000780c */ /* 0x000fe40002fa1670 */
[----:B------:R-:W-:Y:S02]  /*5440*/  FSEL R189, R189, -INF , !P4 ;  /* 0xff800000bdbd7808 */ /* 0x000fe40006000000 */
[----:B------:R-:W-:-:S02]  /*5450*/  FSEL R190, R190, -INF , !P6 ;  /* 0xff800000bebe7808 */ /* 0x000fc40007000000 */
[----:B0-----:R-:W-:Y:S02]  /*5460*/  FSEL R172, R157, -INF , !P3 ;  /* 0xff8000009dac7808 */ /* 0x001fe40005800000 */
[C---:B------:R-:W-:Y:S02]  /*5470*/  ISETP.GT.AND P4, PT, R177.reuse, 0x11, P2 ;  /* 0x00000011b100780c */ /* 0x040fe40001784270 */
[C---:B------:R-:W-:Y:S02]  /*5480*/  ISETP.GT.AND P6, PT, R177.reuse, 0x18, P2 ;  /* 0x00000018b100780c */ /* 0x040fe400017c4270 */
[C---:B------:R-:W-:Y:S02]  /*5490*/  ISETP.GT.AND P3, PT, R177.reuse, 0x19, P2 ;  /* 0x00000019b100780c */ /* 0x040fe40001764270 */
[----:B------:R-:W-:Y:S02]  /*54a0*/  FSEL R166, R166, -INF , !P5 ;  /* 0xff800000a6a67808 */ /* 0x000fe40006800000 */
[----:B------:R-:W-:-:S02]  /*54b0*/  ISETP.GT.AND P5, PT, R177, 0x30, P2 ;  /* 0x00000030b100780c */ /* 0x000fc400017a4270 */
[C---:B------:R-:W-:Y:S02]  /*54c0*/  ISETP.LT.OR P4, PT, R176.reuse, 0x12, P4 ;  /* 0x00000012b000780c */ /* 0x040fe40002781670 */
[C---:B------:R-:W-:Y:S02]  /*54d0*/  ISETP.LT.OR P6, PT, R176.reuse, 0x19, P6 ;  /* 0x00000019b000780c */ /* 0x040fe400037c1670 */
[C---:B------:R-:W-:Y:S02]  /*54e0*/  ISETP.LT.OR P3, PT, R176.reuse, 0x1a, P3 ;  /* 0x0000001ab000780c */ /* 0x040fe40001f61670 */
[----:B------:R-:W-:Y:S02]  /*54f0*/  ISETP.LT.OR P5, PT, R176, 0x31, P5 ;  /* 0x00000031b000780c */ /* 0x000fe40002fa1670 */
[----:B------:R-:W-:Y:S02]  /*5500*/  FSEL R160, R160, -INF , !P4 ;  /* 0xff800000a0a07808 */ /* 0x000fe40006000000 */
[----:B------:R-:W-:-:S02]  /*5510*/  FSEL R163, R163, -INF , !P6 ;  /* 0xff800000a3a37808 */ /* 0x000fc40007000000 */
[----:B------:R-:W-:Y:S02]  /*5520*/  FSEL R164, R164, -INF , !P3 ;  /* 0xff800000a4a47808 */ /* 0x000fe40005800000 */
[C---:B------:R-:W-:Y:S02]  /*5530*/  ISETP.GT.AND P4, PT, R177.reuse, 0x21, P2 ;  /* 0x00000021b100780c */ /* 0x040fe40001784270 */
[C---:B------:R-:W-:Y:S02]  /*5540*/  ISETP.GT.AND P6, PT, R177.reuse, 0x28, P2 ;  /* 0x00000028b100780c */ /* 0x040fe400017c4270 */
[----:B------:R-:W-:Y:S02]  /*5550*/  ISETP.GT.AND P3, PT, R177, 0x29, P2 ;  /* 0x00000029b100780c */ /* 0x000fe40001764270 */
[----:B------:R-:W-:Y:S02]  /*5560*/  FSEL R173, R173, -INF , !P5 ;  /* 0xff800000adad7808 */ /* 0x000fe40006800000 */
[----:B------:R-:W-:-:S02]  /*5570*/  PLOP3.LUT P5, PT, PT, PT, UP1, 0x40, 0x0 ;  /* 0x000000000000781c */ /* 0x000fc40003fae818 */
[C---:B------:R-:W-:Y:S02]  /*5580*/  ISETP.LT.OR P4, PT, R176.reuse, 0x22, P4 ;  /* 0x00000022b000780c */ /* 0x040fe40002781670 */
[C---:B------:R-:W-:Y:S02]  /*5590*/  ISETP.LT.OR P6, PT, R176.reuse, 0x29, P6 ;  /* 0x00000029b000780c */ /* 0x040fe400037c1670 */
[----:B------:R-:W-:Y:S02]  /*55a0*/  ISETP.LT.OR P3, PT, R176, 0x2a, P3 ;  /* 0x0000002ab000780c */ /* 0x000fe40001f61670 */
[----:B------:R-:W-:Y:S02]  /*55b0*/  FSEL R168, R168, -INF , !P4 ;  /* 0xff800000a8a87808 */ /* 0x000fe40006000000 */
[----:B------:R-:W-:Y:S02]  /*55c0*/  FSEL R169, R169, -INF , !P6 ;  /* 0xff800000a9a97808 */ /* 0x000fe40007000000 */
[----:B------:R-:W-:-:S02]  /*55d0*/  FSEL R170, R170, -INF , !P3 ;  /* 0xff800000aaaa7808 */ /* 0x000fc40005800000 */
[C---:B------:R-:W-:Y:S02]  /*55e0*/  ISETP.GT.AND P4, PT, R177.reuse, 0x31, P2 ;  /* 0x00000031b100780c */ /* 0x040fe40001784270 */
[C---:B------:R-:W-:Y:S02]  /*55f0*/  ISETP.GT.AND P6, PT, R177.reuse, 0x38, P2 ;  /* 0x00000038b100780c */ /* 0x040fe400017c4270 */
[----:B------:R-:W-:Y:S01]  /*5600*/  ISETP.GT.AND P3, PT, R177, 0x39, P2 ;  /* 0x00000039b100780c */ /* 0x000fe20001764270 */
[--C-:B-1----:R-:W-:Y:S01]  /*5610*/  IMAD.IADD R177, R182, 0x1, R9.reuse ;  /* 0x00000001b6b17824 */ /* 0x102fe200078e0209 */
[C---:B------:R-:W-:Y:S02]  /*5620*/  ISETP.LT.OR P4, PT, R176.reuse, 0x32, P4 ;  /* 0x00000032b000780c */ /* 0x040fe40002781670 */
[C---:B------:R-:W-:Y:S02]  /*5630*/  ISETP.LT.OR P6, PT, R176.reuse, 0x39, P6 ;  /* 0x00000039b000780c */ /* 0x040fe400037c1670 */
[----:B------:R-:W-:Y:S01]  /*5640*/  ISETP.LT.OR P3, PT, R176, 0x3a, P3 ;  /* 0x0000003ab000780c */ /* 0x000fe20001f61670 */
[----:B------:R-:W-:Y:S01]  /*5650*/  IMAD.IADD R176, R180, 0x1, R9 ;  /* 0x00000001b4b07824 */ /* 0x000fe200078e0209 */
[----:B------:R-:W-:-:S02]  /*5660*/  FSEL R174, R174, -INF , !P4 ;  /* 0xff800000aeae7808 */ /* 0x000fc40006000000 */
[----:B------:R-:W-:Y:S02]  /*5670*/  FSEL R175, R175, -INF , !P6 ;  /* 0xff800000afaf7808 */ /* 0x000fe40007000000 */
[----:B------:R-:W-:Y:S01]  /*5680*/  FSEL R157, R181, -INF , !P3 ;  /* 0xff800000b59d7808 */ /* 0x000fe20005800000 */
[----:B------:R-:W-:Y:S06]  /*5690*/  @P5 BRA `(.L_x_886) ;  /* 0x00000000005c5947 */ /* 0x000fec0003800000 */
        /* <DEDUP_REMOVED lines=13> */
.L_x_888:
[----:B------:R-:W-:-:S05]  /*5770*/  IMAD.U32 R180, RZ, RZ, UR54 ;  /* 0x00000036ffb47e24 */ /* 0x000fca000f8e00ff */
[----:B------:R-:W-:-:S13]  /*5780*/  ISETP.NE.AND P3, PT, R180, 0x1, PT ;  /* 0x00000001b400780c */ /* 0x000fda0003f65270 */
[----:B------:R-:W0:Y:S02]  /*5790*/  @P3 LDC.64 R8, c[0x0][0x9e8] ;  /* 0x00027a00ff083b82 */ /* 0x000e240000000a00 */
[----:B0-----:R-:W-:-:S05]  /*57a0*/  @P3 IMAD.HI.U32 R8, R178, R8, RZ ;  /* 0x00000008b2083227 */ /* 0x001fca00078e00ff */
[----:B------:R-:W-:-:S07]  /*57b0*/  @P3 SHF.R.U32.HI R178, RZ, R9, R8 ;  /* 0x00000009ffb23219 */ /* 0x000fce0000011608 */
.L_x_889:
[----:B------:R-:W-:Y:S05]  /*57c0*/  BSYNC B0 ;  /* 0x0000000000007941 */ /* 0x000fea0003800000 */
.L_x_887:
[----:B------:R-:W-:-:S04]  /*57d0*/  IMAD R171, R178, R180, -R171 ;  /* 0x000000b4b2ab7224 */ /* 0x000fc800078e0aab */
[----:B------:R-:W-:-:S05]  /*57e0*/  IMAD R171, R2, -0x2, R171 ;  /* 0xfffffffe02ab7824 */ /* 0x000fca00078e02ab */
[----:B------:R-:W-:Y:S02]  /*57f0*/  VIADDMNMX R176, R171, R180, R176, PT ;  /* 0x000000b4abb07246 */ /* 0x000fe400038001b0 */
[----:B------:R-:W-:-:S07]  /*5800*/  VIMNMX R177, R177, R171, !PT ;  /* 0x000000abb1b17248 */ /* 0x000fce0007fe0100 */
.L_x_886:
[----:B------:R-:W-:Y:S01]  /*5810*/  FMNMX.FTZ R8, R188, R7, !PT ;  /* 0x00000007bc087209 */ /* 0x000fe20007810000 */
[----:B------:R-:W-:Y:S01]  /*5820*/  UMOV UR10, UR53 ;  /* 0x00000035000a7c82 */ /* 0x000fe20008000000 */
[----:B------:R-:W-:Y:S01]  /*5830*/  ISETP.GT.AND P3, PT, R177, 0x1, P2 ;  /* 0x00000001b100780c */ /* 0x000fe20001764270 */
[----:B------:R-:W-:Y:S01]  /*5840*/  IMAD.U32 R179, RZ, RZ, UR10 ;  /* 0x0000000affb37e24 */ /* 0x000fe2000f8e00ff */
[----:B------:R-:W-:Y:S02]  /*5850*/  FMNMX.FTZ R9, R189, R8, !PT ;  /* 0x00000008bd097209 */ /* 0x000fe40007810000 */
[----:B------:R-:W-:Y:S02]  /*5860*/  ISETP.LT.OR P3, PT, R176, 0x2, P3 ;  /* 0x00000002b000780c */ /* 0x000fe40001f61670 */
[----:B------:R-:W-:Y:S02]  /*5870*/  FMNMX.FTZ R9, R190, R9, !PT ;  /* 0x00000009be097209 */ /* 0x000fe40007810000 */
[----:B------:R-:W-:-:S02]  /*5880*/  FSEL R11, R11, -INF , !P3 ;  /* 0xff8000000b0b7808 */ /* 0x000fc40005800000 */
[----:B------:R-:W-:Y:S02]  /*5890*/  FMNMX.FTZ R8, R172, R9, !PT ;  /* 0x00000009ac087209 */ /* 0x000fe40007810000 */
[----:B------:R-:W-:Y:S02]  /*58a0*/  ISETP.GT.AND P3, PT, R177, RZ, P2 ;  /* 0x000000ffb100720c */ /* 0x000fe40001764270 */
[----:B------:R-:W-:Y:S02]  /*58b0*/  FMNMX.FTZ R9, R159, R8, !PT ;  /* 0x000000089f097209 */ /* 0x000fe40007810000 */
[----:B------:R-:W-:Y:S02]  /*58c0*/  ISETP.LT.OR P3, PT, R176, 0x1, P3 ;  /* 0x00000001b000780c */ /* 0x000fe40001f61670 */
[----:B------:R-:W-:Y:S02]  /*58d0*/  FMNMX.FTZ R8, R160, R9, !PT ;  /* 0x00000009a0087209 */ /* 0x000fe40007810000 */
[----:B------:R-:W-:-:S02]  /*58e0*/  ISETP.GT.AND P5, PT, R177, 0x8, P2 ;  /* 0x00000008b100780c */ /* 0x000fc400017a4270 */
[----:B------:R-:W-:Y:S02]  /*58f0*/  FMNMX.FTZ R9, R163, R8, !PT ;  /* 0x00000008a3097209 */ /* 0x000fe40007810000 */
[C---:B------:R-:W-:Y:S02]  /*5900*/  ISETP.GT.AND P6, PT, R177.reuse, 0x9, P2 ;  /* 0x00000009b100780c */ /* 0x040fe400017c4270 */
[----:B------:R-:W-:Y:S02]  /*5910*/  FMNMX.FTZ R9, R164, R9, !PT ;  /* 0x00000009a4097209 */ /* 0x000fe40007810000 */
[----:B------:R-:W-:Y:S02]  /*5920*/  ISETP.LT.OR P5, PT, R176, 0x9, P5 ;  /* 0x00000009b000780c */ /* 0x000fe40002fa1670 */
[----:B------:R-:W-:Y:S02]  /*5930*/  FMNMX.FTZ R9, R166, R9, !PT ;  /* 0x00000009a6097209 */ /* 0x000fe40007810000 */
[----:B------:R-:W-:-:S02]  /*5940*/  ISETP.GT.AND P4, PT, R177, 0x10, P2 ;  /* 0x00000010b100780c */ /* 0x000fc40001784270 */
[----:B------:R-:W-:Y:S02]  /*5950*/  FMNMX.FTZ R8, R168, R9, !PT ;  /* 0x00000009a8087209 */ /* 0x000fe40007810000 */
[----:B------:R-:W-:Y:S02]  /*5960*/  ISETP.LT.OR P6, PT, R176, 0xa, P6 ;  /* 0x0000000ab000780c */ /* 0x000fe400037c1670 */
[----:B------:R-:W-:Y:S02]  /*5970*/  FMNMX.FTZ R9, R169, R8, !PT ;  /* 0x00000008a9097209 */ /* 0x000fe40007810000 */
[----:B------:R-:W-:Y:S02]  /*5980*/  FSEL R12, R12, -INF , !P5 ;  /* 0xff8000000c0c7808 */ /* 0x000fe40006800000 */
        /* <DEDUP_REMOVED lines=9> */
[----:B------:R-:W-:Y:S02]  /*5a20*/  FSEL R21, R21, -INF , !P4 ;  /* 0xff80000015157808 */ /* 0x000fe40006000000 */
[C---:B------:R-:W-:Y:S01]  /*5a30*/  ISETP.LT.OR P5, PT, R176.reuse, 0x12, P5 ;  /* 0x00000012b000780c */ /* 0x040fe20002fa1670 */
[----:B------:R-:W0:Y:S01]  /*5a40*/  SHFL.BFLY PT, R8, R9, 0x2, 0x1f ;  /* 0x0c401f0009087f89 */ /* 0x000e2200000e0000 */
[----:B------:R-:W-:Y:S02]  /*5a50*/  ISETP.GT.AND P4, PT, R177, 0x19, P2 ;  /* 0x00000019b100780c */ /* 0x000fe40001784270 */
[----:B------:R-:W-:Y:S02]  /*5a60*/  ISETP.LT.OR P6, PT, R176, 0x19, P6 ;  /* 0x00000019b000780c */ /* 0x000fe400037c1670 */
[----:B------:R-:W-:-:S02]  /*5a70*/  FSEL R20, R20, -INF , !P5 ;  /* 0xff80000014147808 */ /* 0x000fc40006800000 */
[----:B------:R-:W-:Y:S02]  /*5a80*/  FSEL R152, R152, -INF , !P6 ;  /* 0xff80000098987808 */ /* 0x000fe40007000000 */
[C---:B------:R-:W-:Y:S02]  /*5a90*/  ISETP.LT.OR P4, PT, R176.reuse, 0x1a, P4 ;  /* 0x0000001ab000780c */ /* 0x040fe40002781670 */
[----:B------:R-:W-:Y:S02]  /*5aa0*/  ISETP.GT.AND P5, PT, R177, 0x21, P2 ;  /* 0x00000021b100780c */ /* 0x000fe400017a4270 */
[----:B------:R-:W-:Y:S02]  /*5ab0*/  FSEL R153, R153, -INF , !P4 ;  /* 0xff80000099997808 */ /* 0x000fe40006000000 */
[----:B------:R-:W-:Y:S02]  /*5ac0*/  ISETP.GT.AND P6, PT, R177, 0x28, P2 ;  /* 0x00000028b100780c */ /* 0x000fe400017c4270 */
[----:B------:R-:W-:-:S02]  /*5ad0*/  ISETP.LT.OR P5, PT, R176, 0x22, P5 ;  /* 0x00000022b000780c */ /* 0x000fc40002fa1670 */
[----:B------:R-:W-:Y:S02]  /*5ae0*/  ISETP.LT.OR P6, PT, R176, 0x29, P6 ;  /* 0x00000029b000780c */ /* 0x000fe400037c1670 */
[----:B------:R-:W-:Y:S02]  /*5af0*/  FSEL R155, R155, -INF , !P5 ;  /* 0xff8000009b9b7808 */ /* 0x000fe40006800000 */
[----:B------:R-:W-:Y:S02]  /*5b00*/  ISETP.GT.AND P5, PT, R177, 0x30, P2 ;  /* 0x00000030b100780c */ /* 0x000fe400017a4270 */
[----:B0-----:R-:W-:Y:S02]  /*5b10*/  FMNMX.FTZ R171, R9, R8, !PT ;  /* 0x0000000809ab7209 */ /* 0x001fe40007810000 */
[----:B------:R-:W-:Y:S02]  /*5b20*/  FSEL R9, R10, -INF , !P3 ;  /* 0xff8000000a097808 */ /* 0x000fe40005800000 */
[----:B------:R-:W-:Y:S01]  /*5b30*/  ISETP.GT.AND P3, PT, R177, 0x20, P2 ;  /* 0x00000020b100780c */ /* 0x000fe20001764270 */
[----:B------:R-:W0:Y:S01]  /*5b40*/  SHFL.BFLY PT, R8, R171, 0x1, 0x1f ;  /* 0x0c201f00ab087f89 */ /* 0x000e2200000e0000 */
[----:B------:R-:W-:-:S02]  /*5b50*/  FMNMX.FTZ R10, R9, R6, !PT ;  /* 0x00000006090a7209 */ /* 0x000fc40007810000 */
[----:B------:R-:W-:Y:S02]  /*5b60*/  ISETP.LT.OR P3, PT, R176, 0x21, P3 ;  /* 0x00000021b000780c */ /* 0x000fe40001f61670 */
[----:B------:R-:W-:Y:S02]  /*5b70*/  FSEL R158, R158, -INF , !P6 ;  /* 0xff8000009e9e7808 */ /* 0x000fe40007000000 */
[----:B------:R-:W-:Y:S02]  /*5b80*/  FSEL R154, R154, -INF , !P3 ;  /* 0xff8000009a9a7808 */ /* 0x000fe40005800000 */
[C---:B------:R-:W-:Y:S02]  /*5b90*/  ISETP.GT.AND P3, PT, R177.reuse, 0x29, P2 ;  /* 0x00000029b100780c */ /* 0x040fe40001764270 */
[----:B------:R-:W-:Y:S02]  /*5ba0*/  ISETP.GT.AND P6, PT, R177, 0x31, P2 ;  /* 0x00000031b100780c */ /* 0x000fe400017c4270 */
[----:B------:R-:W-:-:S02]  /*5bb0*/  ISETP.LT.OR P3, PT, R176, 0x2a, P3 ;  /* 0x0000002ab000780c */ /* 0x000fc40001f61670 */
[----:B------:R-:W-:Y:S02]  /*5bc0*/  ISETP.LT.OR P5, PT, R176, 0x31, P5 ;  /* 0x00000031b000780c */ /* 0x000fe40002fa1670 */
[----:B------:R-:W-:Y:S02]  /*5bd0*/  FSEL R156, R156, -INF , !P3 ;  /* 0xff8000009c9c7808 */ /* 0x000fe40005800000 */
[----:B------:R-:W-:Y:S02]  /*5be0*/  ISETP.GT.AND P3, PT, R177, 0x38, P2 ;  /* 0x00000038b100780c */ /* 0x000fe40001764270 */
[----:B------:R-:W-:Y:S02]  /*5bf0*/  ISETP.LT.OR P6, PT, R176, 0x32, P6 ;  /* 0x00000032b000780c */ /* 0x000fe400037c1670 */
[----:B------:R-:W-:Y:S02]  /*5c00*/  FSEL R161, R161, -INF , !P5 ;  /* 0xff800000a1a17808 */ /* 0x000fe40006800000 */
[----:B0-----:R-:W-:-:S02]  /*5c10*/  FMNMX.FTZ R8, R171, R8, !PT ;  /* 0x00000008ab087209 */ /* 0x001fc40007810000 */
[----:B------:R-:W-:Y:S02]  /*5c20*/  FMNMX.FTZ R171, R11, R10, !PT ;  /* 0x0000000a0bab7209 */ /* 0x000fe40007810000 */
[----:B------:R-:W-:Y:S01]  /*5c30*/  ISETP.GT.AND P2, PT, R177, 0x39, P2 ;  /* 0x00000039b100780c */ /* 0x000fe20001744270 */
[----:B------:R-:W-:-:S01]  /*5c40*/  FFMA.FTZ R179, R8, R179, -8 ;  /* 0xc100000008b37423 */ /* 0x000fc200000100b3 */
[----:B------:R-:W-:Y:S02]  /*5c50*/  FMNMX.FTZ R10, R12, R171, !PT ;  /* 0x000000ab0c0a7209 */ /* 0x000fe40007810000 */
[----:B------:R-:W-:Y:S02]  /*5c60*/  ISETP.LT.OR P3, PT, R176, 0x39, P3 ;  /* 0x00000039b000780c */ /* 0x000fe40001f61670 */
[----:B------:R-:W-:Y:S02]  /*5c70*/  FMNMX.FTZ R10, R15, R10, !PT ;  /* 0x0000000a0f0a7209 */ /* 0x000fe40007810000 */
[----:B------:R-:W-:-:S02]  /*5c80*/  FSEL R162, R162, -INF , !P6 ;  /* 0xff800000a2a27808 */ /* 0x000fc40007000000 */
[----:B------:R-:W-:Y:S02]  /*5c90*/  FMNMX.FTZ R171, R21, R10, !PT ;  /* 0x0000000a15ab7209 */ /* 0x000fe40007810000 */
[----:B------:R-:W-:Y:S02]  /*5ca0*/  ISETP.LT.OR P2, PT, R176, 0x3a, P2 ;  /* 0x0000003ab000780c */ /* 0x000fe40001741670 */
[----:B------:R-:W-:Y:S02]  /*5cb0*/  FMNMX.FTZ R171, R20, R171, !PT ;  /* 0x000000ab14ab7209 */ /* 0x000fe40007810000 */
[----:B------:R-:W-:Y:S02]  /*5cc0*/  FSEL R165, R165, -INF , !P3 ;  /* 0xff800000a5a57808 */ /* 0x000fe40005800000 */
[----:B------:R-:W-:Y:S02]  /*5cd0*/  FMNMX.FTZ R10, R152, R171, !PT ;  /* 0x000000ab980a7209 */ /* 0x000fe40007810000 */
[----:B------:R-:W-:-:S02]  /*5ce0*/  FSEL R167, R167, -INF , !P2 ;  /* 0xff800000a7a77808 */ /* 0x000fc40005000000 */
[----:B------:R-:W-:Y:S02]  /*5cf0*/  FMNMX.FTZ R171, R153, R10, !PT ;  /* 0x0000000a99ab7209 */ /* 0x000fe40007810000 */
[----:B------:R-:W-:Y:S02]  /*5d00*/  FSETP.NEU.FTZ.AND P4, PT, R8, -INF , PT ;  /* 0xff8000000800780b */ /* 0x000fe40003f9d000 */
[----:B------:R-:W-:Y:S02]  /*5d10*/  FMNMX.FTZ R178, R154, R171, !PT ;  /* 0x000000ab9ab27209 */ /* 0x000fe40007810000 */
[----:B------:R-:W-:Y:S02]  /*5d20*/  FSEL R179, R179, RZ, P4 ;  /* 0x000000ffb3b37208 */ /* 0x000fe40002000000 */
[----:B------:R-:W-:-:S03]  /*5d30*/  FMNMX.FTZ R181, R155, R178, !PT ;  /* 0x000000b29bb57209 */ /* 0x000fc60007810000 */
        /* <DEDUP_REMOVED lines=12> */
[----:B------:R-:W-:Y:S01]  /*5e00*/  FSEL R178, R8, RZ, P4 ;  /* 0x000000ff08b27208 */ /* 0x000fe20002000000 */
        /* <DEDUP_REMOVED lines=10> */
[----:B------:R-:W-:Y:S01]  /*5eb0*/  FFMA.FTZ R179, R157, UR10, -R179 ;  /* 0x0000000a9db37c23 */ /* 0x000fe200080108b3 */
[----:B------:R-:W-:-:S01]  /*5ec0*/  FADD.FTZ R178, -R178, R7 ;  /* 0x00000007b2b27221 */ /* 0x000fc20000010100 */
[----:B------:R-:W-:Y:S02]  /*5ed0*/  MUFU.EX2 R171, R171 ;  /* 0x000000ab00ab7308 */ /* 0x000fe40000000800 */
[----:B------:R-:W0:Y:S01]  /*5ee0*/  SHFL.BFLY PT, R183, R176, 0x2, 0x1f ;  /* 0x0c401f00b0b77f89 */ /* 0x000e2200000e0000 */
[----:B------:R-:W-:-:S05]  /*5ef0*/  FMUL.FTZ R175, R178, UR10 ;  /* 0x0000000ab2af7c20 */ /* 0x000fca0008410000 */
[----:B------:R-:W-:Y:S08]  /*5f00*/  MUFU.EX2 R177, R177 ;  /* 0x000000b100b17308 */ /* 0x000ff00000000800 */
[----:B------:R-:W1:Y:S08]  /*5f10*/  MUFU.EX2 R175, R175 ;  /* 0x000000af00af7308 */ /* 0x000e700000000800 */
[----:B------:R-:W-:Y:S01]  /*5f20*/  MUFU.EX2 R172, R172 ;  /* 0x000000ac00ac7308 */ /* 0x000fe20000000800 */
[----:B0-----:R-:W-:-:S05]  /*5f30*/  FMNMX.FTZ R183, R176, R183, !PT ;  /* 0x000000b7b0b77209 */ /* 0x001fca0007810000 */
[----:B------:R-:W0:Y:S02]  /*5f40*/  SHFL.BFLY PT, R176, R183, 0x1, 0x1f ;  /* 0x0c201f00b7b07f89 */ /* 0x000e2400000e0000 */
[----:B------:R-:W-:Y:S08]  /*5f50*/  MUFU.EX2 R159, R159 ;  /* 0x0000009f009f7308 */ /* 0x000ff00000000800 */
[----:B------:R2:W-:Y:S08]  /*5f60*/  MUFU.EX2 R7, R179 ;  /* 0x000000b300077308 */ /* 0x0005f00000000800 */
[----:B------:R-:W-:Y:S01]  /*5f70*/  MUFU.EX2 R160, R160 ;  /* 0x000000a000a07308 */ /* 0x000fe20000000800 */
[----:B0-----:R-:W-:Y:S01]  /*5f80*/  FMNMX.FTZ R157, R183, R176, !PT ;  /* 0x000000b0b79d7209 */ /* 0x001fe20007810000 */
[----:B------:R-:W-:-:S06]  /*5f90*/  IMAD.U32 R176, RZ, RZ, UR10 ;  /* 0x0000000affb07e24 */ /* 0x000fcc000f8e00ff */
[----:B------:R-:W-:Y:S01]  /*5fa0*/  MUFU.EX2 R163, R163 ;  /* 0x000000a300a37308 */ /* 0x000fe20000000800 */
[C---:B------:R-:W-:Y:S01]  /*5fb0*/  FSETP.NEU.FTZ.AND P2, PT, R157.reuse, -INF , PT ;  /* 0xff8000009d00780b */ /* 0x040fe20003f5d000 */
[----:B------:R-:W-:-:S05]  /*5fc0*/  FFMA.FTZ R176, R157, R176, -8 ;  /* 0xc10000009db07423 */ /* 0x000fca00000100b0 */
[----:B------:R-:W-:Y:S01]  /*5fd0*/  FSEL R176, R176, RZ, P2 ;  /* 0x000000ffb0b07208 */ /* 0x000fe20001000000 */
[----:B------:R-:W-:Y:S04]  /*5fe0*/  MUFU.EX2 R164, R164 ;  /* 0x000000a400a47308 */ /* 0x000fe80000000800 */
[----:B------:R-:W-:-:S01]  /*5ff0*/  FFMA.FTZ R178, R11, UR10, -R176 ;  /* 0x0000000a0bb27c23 */ /* 0x000fc200080108b0 */
[--C-:B------:R-:W-:Y:S01]  /*6000*/  FFMA.FTZ R11, R12, UR10, -R176.reuse ;  /* 0x0000000a0c0b7c23 */ /* 0x100fe200080108b0 */
[----:B------:R-:W-:-:S01]  /*6010*/  FFMA.FTZ R12, R15, UR10, -R176 ;  /* 0x0000000a0f0c7c23 */ /* 0x000fc200080108b0 */
[--C-:B------:R-:W-:Y:S01]  /*6020*/  FFMA.FTZ R15, R21, UR10, -R176.reuse ;  /* 0x0000000a150f7c23 */ /* 0x100fe200080108b0 */
[----:B------:R-:W-:Y:S01]  /*6030*/  FSEL R21, R157, RZ, P2 ;  /* 0x000000ff9d157208 */ /* 0x000fe20001000000 */
[--C-:B------:R-:W-:Y:S01]  /*6040*/  FFMA.FTZ R9, R9, UR10, -R176.reuse ;  /* 0x0000000a09097c23 */ /* 0x100fe200080108b0 */
[----:B------:R-:W-:Y:S01]  /*6050*/  MUFU.EX2 R178, R178 ;  /* 0x000000b200b27308 */ /* 0x000fe20000000800 */
[----:B------:R-:W-:-:S01]  /*6060*/  FFMA.FTZ R20, R20, UR10, -R176 ;  /* 0x0000000a14147c23 */ /* 0x000fc200080108b0 */
[----:B--2---:R-:W-:Y:S01]  /*6070*/  FFMA.FTZ R179, R152, UR10, -R176 ;  /* 0x0000000a98b37c23 */ /* 0x004fe200080108b0 */
[----:B------:R-:W-:-:S01]  /*6080*/  FADD.FTZ R21, -R21, R6 ;  /* 0x0000000615157221 */ /* 0x000fc20000010100 */
[--C-:B------:R-:W-:Y:S01]  /*6090*/  FFMA.FTZ R180, R153, UR10, -R176.reuse ;  /* 0x0000000a99b47c23 */ /* 0x100fe200080108b0 */
[----:B------:R-:W-:-:S01]  /*60a0*/  FFMA.FTZ R152, R155, UR10, -R176 ;  /* 0x0000000a9b987c23 */ /* 0x000fc200080108b0 */
[--C-:B------:R-:W-:Y:S01]  /*60b0*/  FFMA.FTZ R158, R158, UR10, -R176.reuse ;  /* 0x0000000a9e9e7c23 */ /* 0x100fe200080108b0 */
[----:B------:R-:W-:Y:S01]  /*60c0*/  FMUL.FTZ R6, R21, UR10 ;  /* 0x0000000a15067c20 */ /* 0x000fe20008410000 */
[----:B------:R-:W-:Y:S01]  /*60d0*/  MUFU.EX2 R9, R9 ;  /* 0x0000000900097308 */ /* 0x000fe20000000800 */
[----:B------:R-:W-:-:S01]  /*60e0*/  FFMA.FTZ R21, R154, UR10, -R176 ;  /* 0x0000000a9a157c23 */ /* 0x000fc200080108b0 */
[----:B-1----:R-:W-:Y:S01]  /*60f0*/  FFMA.FTZ R154, R175, R3, R10 ;  /* 0x00000003af9a7223 */ /* 0x002fe2000001000a */
[----:B------:R-:W-:-:S01]  /*6100*/  FFMA.FTZ R156, R156, UR10, -R176 ;  /* 0x0000000a9c9c7c23 */ /* 0x000fc200080108b0 */
[--C-:B------:R-:W-:Y:S01]  /*6110*/  FFMA.FTZ R161, R161, UR10, -R176.reuse ;  /* 0x0000000aa1a17c23 */ /* 0x100fe200080108b0 */
[----:B------:R-:W-:-:S01]  /*6120*/  FFMA.FTZ R162, R162, UR10, -R176 ;  /* 0x0000000aa2a27c23 */ /* 0x000fc200080108b0 */
[----:B------:R-:W-:Y:S01]  /*6130*/  FADD.FTZ R154, R171, R154 ;  /* 0x0000009aab9a7221 */ /* 0x000fe20000010000 */
[----:B------:R-:W-:-:S01]  /*6140*/  FFMA.FTZ R165, R165, UR10, -R176 ;  /* 0x0000000aa5a57c23 */ /* 0x000fc200080108b0 */
[----:B------:R-:W0:Y:S01]  /*6150*/  MUFU.EX2 R6, R6 ;  /* 0x0000000600067308 */ /* 0x000e220000000800 */
[----:B------:R-:W-:-:S07]  /*6160*/  FFMA.FTZ R167, R167, UR10, -R176 ;  /* 0x0000000aa7a77c23 */ /* 0x000fce00080108b0 */
[----:B------:R-:W1:Y:S08]  /*6170*/  MUFU.EX2 R11, R11 ;  /* 0x0000000b000b7308 */ /* 0x000e700000000800 */
[----:B------:R-:W2:Y:S01]  /*6180*/  MUFU.EX2 R12, R12 ;  /* 0x0000000c000c7308 */ /* 0x000ea20000000800 */
[----:B0-----:R-:W-:-:S04]  /*6190*/  FFMA.FTZ R3, R6, R4, R9 ;  /* 0x0000000406037223 */ /* 0x001fc80000010009 */
[----:B------:R-:W-:Y:S01]  /*61a0*/  FADD.FTZ R4, R178, R3 ;  /* 0x00000003b2047221 */ /* 0x000fe20000010000 */
[----:B------:R-:W-:-:S02]  /*61b0*/  FADD.FTZ R3, R177, R154 ;  /* 0x0000009ab1037221 */ /* 0x000fc40000010000 */
[----:B------:R-:W0:Y:S01]  /*61c0*/  MUFU.EX2 R15, R15 ;  /* 0x0000000f000f7308 */ /* 0x000e220000000800 */
[----:B-1----:R-:W-:-:S01]  /*61d0*/  FADD.FTZ R153, R11, R4 ;  /* 0x000000040b997221 */ /* 0x002fc20000010000 */
[----:B------:R-:W-:-:S04]  /*61e0*/  FADD.FTZ R4, R172, R3 ;  /* 0x00000003ac047221 */ /* 0x000fc80000010000 */
[----:B------:R-:W-:Y:S02]  /*61f0*/  FADD.FTZ R3, R159, R4 ;  /* 0x000000049f037221 */ /* 0x000fe40000010000 */
[----:B------:R-:W1:Y:S01]  /*6200*/  MUFU.EX2 R20, R20 ;  /* 0x0000001400147308 */ /* 0x000e620000000800 */
[----:B--2---:R-:W-:-:S01]  /*6210*/  FADD.FTZ R154, R12, R153 ;  /* 0x000000990c9a7221 */ /* 0x004fc20000010000 */
[----:B------:R-:W-:-:S04]  /*6220*/  FADD.FTZ R4, R160, R3 ;  /* 0x00000003a0047221 */ /* 0x000fc80000010000 */
[----:B------:R-:W-:Y:S02]  /*6230*/  FADD.FTZ R3, R163, R4 ;  /* 0x00000004a3037221 */ /* 0x000fe40000010000 */
[----:B------:R-:W2:Y:S01]  /*6240*/  MUFU.EX2 R179, R179 ;  /* 0x000000b300b37308 */ /* 0x000ea20000000800 */
[----:B0-----:R-:W-:-:S01]  /*6250*/  FADD.FTZ R153, R15, R154 ;  /* 0x0000009a0f997221 */ /* 0x001fc20000010000 */
[----:B------:R-:W-:-:S06]  /*6260*/  FADD.FTZ R3, R164, R3 ;  /* 0x00000003a4037221 */ /* 0x000fcc0000010000 */
        /* <DEDUP_REMOVED lines=32> */
[----:B--2---:R-:W-:-:S03]  /*6470*/  FADD.FTZ R153, R184, R3 ;  /* 0x00000003b8997221 */ /* 0x004fc60000010000 */
[----:B------:R-:W-:Y:S01]  /*6480*/  FADD.FTZ R3, R7, R4 ;  /* 0x0000000407037221 */ /* 0x000fe20000010000 */
[----:B0-----:R-:W-:-:S01]  /*6490*/  FADD.FTZ R4, R167, R153 ;  /* 0x00000099a7047221 */ /* 0x001fc20000010000 */
[----:B------:R-:W-:Y:S06]  /*64a0*/  @!P0 BRA `(.L_x_890) ;  /* 0x0000000000048947 */ /* 0x000fec0003800000 */
[----:B------:R-:W-:Y:S01]  /*64b0*/  BPT.TRAP 0x1 ;  /* 0x000000040000795c */ /* 0x000fe20000300000 */
.L_x_890:
[----:B------:R-:W-:Y:S01]  /*64c0*/  ULEA UR6, UR52, UR41, 0x3 ;  /* 0x0000002934067291 */ /* 0x000fe2000f8e183f */
[----:B------:R-:W-:Y:S01]  /*64d0*/  ISETP.GT.AND P2, PT, R5, UR58, PT ;  /* 0x0000003a05007c0c */ /* 0x000fe2000bf44270 */
[----:B------:R-:W-:Y:S01]  /*64e0*/  UMOV UR45, UR56 ;  /* 0x00000038002d7c82 */ /* 0x000fe20008000000 */
[----:B------:R-:W-:Y:S01]  /*64f0*/  F2FP.SATFINITE.E4M3.F32.PACK_AB_MERGE_C R11, R12, R11, RZ ;  /* 0x0000000b0c0b723e */ /* 0x000fe200048070ff */
[----:B------:R-:W-:Y:S01]  /*6500*/  UIADD3 UR6, UR6, 0x28460, URZ ;  /* 0x0002846006067890 */ /* 0x000fe2000fffe03f */
[----:B------:R-:W-:Y:S01]  /*6510*/  F2FP.SATFINITE.E4M3.F32.PACK_AB_MERGE_C R7, R7, R174, RZ ;  /* 0x000000ae0707723e */ /* 0x000fe200048070ff */
[----:B------:R-:W-:Y:S01]  /*6520*/  UMOV UR52, UR57 ;  /* 0x0000003900347c82 */ /* 0x000fe20008000000 */
[----:B------:R-:W-:Y:S01]  /*6530*/  F2FP.SATFINITE.E4M3.F32.PACK_AB_MERGE_C R172, R172, R177, RZ ;  /* 0x000000b1acac723e */ /* 0x000fe200048070ff */
[----:B------:R-:W-:Y:S01]  /*6540*/  UPRMT UR6, UR40, 0x654, UR6 ;  /* 0x0000065428067896 */ /* 0x000fe20008000006 */
        /* <DEDUP_REMOVED lines=8> */
[----:B------:R-:W-:Y:S01]  /*65d0*/  F2FP.SATFINITE.E4M3.F32.PACK_AB_MERGE_C R153, R167, R184, RZ ;  /* 0x000000b8a799723e */ /* 0x000fe200048070ff */
[----:B------:R-:W-:Y:S01]  /*65e0*/  SYNCS.ARRIVE.TRANS64.RED.A1T0 RZ, [UR6], RZ ;  /* 0x000000ffffff79a7 */ /* 0x000fe20008100406 */
        /* <DEDUP_REMOVED lines=62> */
[----:B------:R-:W-:Y:S01]  /*69d0*/  FMUL.FTZ R24, R24, R175 ;  /* 0x000000af18187220 */ /* 0x000fe20000410000 */
[----:B------:R-:W-:Y:S01]  /*69e0*/  F2FP.SATFINITE.E4M3.F32.PACK_AB_MERGE_C R189, R178, R9, R11 ;  /* 0x00000009b2bd723e */ /* 0x000fe2000480700b */
[----:B------:R-:W-:Y:S01]  /*69f0*/  FMUL.FTZ R25, R25, R175 ;  /* 0x000000af19197220 */ /* 0x000fe20000410000 */
[----:B------:R-:W-:Y:S01]  /*6a00*/  F2FP.SATFINITE.E4M3.F32.PACK_AB_MERGE_C R190, R160, R159, R163 ;  /* 0x0000009fa0be723e */ /* 0x000fe200048070a3 */
[----:B------:R-:W-:Y:S01]  /*6a10*/  FMUL.FTZ R28, R28, R175 ;  /* 0x000000af1c1c7220 */ /* 0x000fe20000410000 */
[----:B------:R-:W-:Y:S01]  /*6a20*/  F2FP.SATFINITE.E4M3.F32.PACK_AB_MERGE_C R191, R20, R15, R179 ;  /* 0x0000000f14bf723e */ /* 0x000fe200048070b3 */
[-C--:B------:R-:W-:Y:S01]  /*6a30*/  FMUL.FTZ R29, R29, R175.reuse ;  /* 0x000000af1d1d7220 */ /* 0x080fe20000410000 */
[----:B------:R-:W-:Y:S01]  /*6a40*/  F2FP.SATFINITE.E4M3.F32.PACK_AB_MERGE_C R184, R181, R166, R168 ;  /* 0x000000a6b5b8723e */ /* 0x000fe200048070a8 */
[----:B------:R-:W-:Y:S01]  /*6a50*/  FMUL.FTZ R32, R32, R175 ;  /* 0x000000af20207220 */ /* 0x000fe20000410000 */
[----:B------:R-:W-:Y:S01]  /*6a60*/  F2FP.SATFINITE.E4M3.F32.PACK_AB_MERGE_C R185, R152, R21, R12 ;  /* 0x0000001598b9723e */ /* 0x000fe2000480700c */
[-C--:B------:R-:W-:Y:S01]  /*6a70*/  FMUL.FTZ R33, R33, R175.reuse ;  /* 0x000000af21217220 */ /* 0x080fe20000410000 */
        /* <DEDUP_REMOVED lines=59> */
[----:B------:R-:W-:-:S02]  /*6e30*/  VIADD R5, R5, 0xffffffff ;  /* 0xffffffff05057836 */ /* 0x000fc40000000000 */
[----:B------:R-:W-:Y:S02]  /*6e40*/  IMAD.MOV.U32 R6, RZ, RZ, R157 ;  /* 0x000000ffff067224 */ /* 0x000fe400078e009d */
[----:B------:R-:W-:Y:S01]  /*6e50*/  IMAD.MOV.U32 R7, RZ, RZ, R8 ;  /* 0x000000ffff077224 */ /* 0x000fe200078e0008 */
[----:B------:R-:W-:Y:S06]  /*6e60*/  @P2 BRA `(.L_x_891) ;  /* 0xffffffd800002947 */ /* 0x000fec000383ffff */
[----:B------:R-:W-:Y:S01]  /*6e70*/  IMAD.MOV.U32 R6, RZ, RZ, R157 ;  /* 0x000000ffff067224 */ /* 0x000fe200078e009d */
[----:B------:R-:W-:Y:S01]  /*6e80*/  UMOV UR52, UR57 ;  /* 0x0000003900347c82 */ /* 0x000fe20008000000 */
[----:B------:R-:W-:Y:S01]  /*6e90*/  IMAD.MOV.U32 R7, RZ, RZ, R8 ;  /* 0x000000ffff077224 */ /* 0x000fe200078e0008 */
[----:B------:R-:W-:-:S06]  /*6ea0*/  UMOV UR45, UR56 ;  /* 0x00000038002d7c82 */ /* 0x000fcc0008000000 */
.L_x_873:
[----:B------:R-:W0:Y:S01]  /*6eb0*/  LDC R8, c[0x0][0x448] ;  /* 0x00011200ff087b82 */ /* 0x000e220000000800 */
[----:B------:R-:W-:Y:S01]  /*6ec0*/  UIADD3 UR6, UR36, 0x7f, URZ ;  /* 0x0000007f24067890 */ /* 0x000fe2000fffe03f */
[----:B------:R-:W-:-:S05]  /*6ed0*/  IADD3 R14, -R14, 0x1, RZ ;  /* 0x000000010e0e7810 */ /* 0x000fca0007ffe1ff */
[----:B------:R-:W-:Y:S01]  /*6ee0*/  IMAD R13, R13, UR43, R14 ;  /* 0x0000002b0d0d7c24 */ /* 0x000fe2000f8e020e */
[----:B------:R-:W1:Y:S01]  /*6ef0*/  LDC R15, c[0x0][0x9e4] ;  /* 0x00027900ff0f7b82 */ /* 0x000e620000000800 */
[----:B0-----:R-:W-:Y:S02]  /*6f00*/  ISETP.NE.AND P5, PT, R8, 0x1, PT ;  /* 0x000000010800780c */ /* 0x001fe40003fa5270 */
[----:B-1----:R-:W-:-:S11]  /*6f10*/  ISETP.GE.AND P6, PT, R15, 0x1, PT ;  /* 0x000000010f00780c */ /* 0x002fd60003fc6270 */
[----:B------:R-:W0:Y:S08]  /*6f20*/  @P5 LDC R8, c[0x0][0x44c] ;  /* 0x00011300ff085b82 */ /* 0x000e300000000800 */
[----:B------:R-:W1:Y:S01]  /*6f30*/  @P5 LDC R10, c[0x0][0x450] ;  /* 0x00011400ff0a5b82 */ /* 0x000e620000000800 */
[----:B0-----:R-:W-:-:S04]  /*6f40*/  @P5 IMAD.HI.U32 R9, R8, UR6, RZ ;  /* 0x0000000608095c27 */ /* 0x001fc8000f8e00ff */
[----:B------:R-:W-:Y:S01]  /*6f50*/  IMAD.U32 R8, RZ, RZ, UR6 ;  /* 0x00000006ff087e24 */ /* 0x000fe2000f8e00ff */
[----:B------:R-:W-:Y:S01]  /*6f60*/  ULDC UR6, c[0x0][0x9dc] ;  /* 0x0002770000067ab9 */ /* 0x000fe20000000800 */
[----:B-1----:R-:W-:-:S05]  /*6f70*/  @P5 SHF.R.U32.HI R8, RZ, R10, R9 ;  /* 0x0000000aff085219 */ /* 0x002fca0000011609 */
[----:B------:R-:W-:-:S04]  /*6f80*/  IMAD.IADD R8, R13, 0x1, R8 ;  /* 0x000000010d087824 */ /* 0x000fc800078e0208 */
[----:B------:R-:W-:Y:S01]  /*6f90*/  VIADD R9, R8, -UR6 ;  /* 0x8000000608097c36 */ /* 0x000fe20008000000 */
[----:B------:R-:W-:Y:S06]  /*6fa0*/  @!P6 BRA `(.L_x_892) ;  /* 0x00000000003ce947 */ /* 0x000fec0003800000 */
[----:B------:R-:W-:-:S13]  /*6fb0*/  ISETP.GT.AND P2, PT, R8, -0x1, PT ;  /* 0xffffffff0800780c */ /* 0x000fda0003f44270 */
[----:B------:R-:W-:Y:S05]  /*6fc0*/  @P2 BRA `(.L_x_893) ;  /* 0x00000000001c2947 */ /* 0x000fea0003800000 */
[----:B------:R-:W-:Y:S02]  /*6fd0*/  ISETP.NE.AND P2, PT, R15, 0x1, PT ;  /* 0x000000010f00780c */ /* 0x000fe40003f45270 */
[----:B------:R-:W-:-:S11]  /*6fe0*/  LOP3.LUT R11, RZ, R8, RZ, 0x33, !PT ;  /* 0x00000008ff0b7212 */ /* 0x000fd600078e33ff */
[----:B------:R-:W0:Y:S02]  /*6ff0*/  @P2 LDC.64 R12, c[0x0][0x9e8] ;  /* 0x00027a00ff0c2b82 */ /* 0x000e240000000a00 */
[----:B0-----:R-:W-:-:S05]  /*7000*/  @P2 IMAD.HI.U32 R8, R11, R12, RZ ;  /* 0x0000000c0b082227 */ /* 0x001fca00078e00ff */
[----:B------:R-:W-:-:S04]  /*7010*/  @P2 SHF.R.U32.HI R11, RZ, R13, R8 ;  /* 0x0000000dff0b2219 */ /* 0x000fc80000011608 */
[----:B------:R-:W-:Y:S01]  /*7020*/  LOP3.LUT R8, RZ, R11, RZ, 0x33, !PT ;  /* 0x0000000bff087212 */ /* 0x000fe200078e33ff */
[----:B------:R-:W-:Y:S06]  /*7030*/  BRA `(.L_x_894) ;  /* 0x0000000000107947 */ /* 0x000fec0003800000 */
.L_x_893:
[----:B------:R-:W-:-:S13]  /*7040*/  ISETP.NE.AND P2, PT, R15, 0x1, PT ;  /* 0x000000010f00780c */ /* 0x000fda0003f45270 */
[----:B------:R-:W0:Y:S02]  /*7050*/  @P2 LDC.64 R10, c[0x0][0x9e8] ;  /* 0x00027a00ff0a2b82 */ /* 0x000e240000000a00 */
[----:B0-----:R-:W-:-:S05]  /*7060*/  @P2 IMAD.HI.U32 R10, R8, R10, RZ ;  /* 0x0000000a080a2227 */ /* 0x001fca00078e00ff */
[----:B------:R-:W-:-:S07]  /*7070*/  @P2 SHF.R.U32.HI R8, RZ, R11, R10 ;  /* 0x0000000bff082219 */ /* 0x000fce000001160a */
.L_x_894:
[----:B------:R-:W-:-:S05]  /*7080*/  IMAD R8, R8, R15, RZ ;  /* 0x0000000f08087224 */ /* 0x000fca00078e02ff */
[----:B------:R-:W-:-:S07]  /*7090*/  VIMNMX R9, R9, R8, !PT ;  /* 0x0000000809097248 */ /* 0x000fce0007fe0100 */
.L_x_892:
[----:B------:R-:W-:-:S05]  /*70a0*/  VIADD R9, R9, 0x3f ;  /* 0x0000003f09097836 */ /* 0x000fca0000000000 */
[----:B------:R-:W-:-:S04]  /*70b0*/  SHF.R.S32.HI R8, RZ, 0x1f, R9 ;  /* 0x0000001fff087819 */ /* 0x000fc80000011409 */
[----:B------:R-:W-:-:S04]  /*70c0*/  LEA.HI R8, R8, R9, RZ, 0x6 ;  /* 0x0000000908087211 */ /* 0x000fc800078f30ff */
[----:B------:R-:W-:-:S04]  /*70d0*/  SHF.R.S32.HI R8, RZ, 0x6, R8 ;  /* 0x00000006ff087819 */ /* 0x000fc80000011408 */
[----:B------:R-:W-:-:S04]  /*70e0*/  VIMNMX R8, R8, UR39, !PT ;  /* 0x0000002708087c48 */ /* 0x000fc8000ffe0100 */
[----:B------:R-:W-:-:S13]  /*70f0*/  ISETP.GE.AND P2, PT, R5, R8, PT ;  /* 0x000000080500720c */ /* 0x000fda0003f46270 */
[----:B------:R-:W-:Y:S05]  /*7100*/  @!P2 BRA `(.L_x_895) ;  /* 0x0000001c006ca947 */ /* 0x000fea0003800000 */
[----:B------:R-:W-:Y:S01]  /*7110*/  IMAD.MOV.U32 R21, RZ, RZ, R6 ;  /* 0x000000ffff157224 */ /* 0x000fe200078e0006 */
[----:B------:R-:W-:Y:S01]  /*7120*/  UMOV UR54, UR52 ;  /* 0x0000003400367c82 */ /* 0x000fe20008000000 */
[----:B------:R-:W-:Y:S01]  /*7130*/  IMAD.MOV.U32 R202, RZ, RZ, R7 ;  /* 0x000000ffffca7224 */ /* 0x000fe200078e0007 */
[----:B------:R-:W-:Y:S01]  /*7140*/  UMOV UR55, UR45 ;  /* 0x0000002d00377c82 */ /* 0x000fe20008000000 */
[----:B------:R-:W-:-:S05]  /*7150*/  ULDC UR52, c[0x0][0x988] ;  /* 0x0002620000347ab9 */ /* 0x000fca0000000800 */
.L_x_905:
[----:B------:R-:W-:Y:S01]  /*7160*/  ISETP.NE.AND P2, PT, RZ, UR42, PT ;  /* 0x0000002aff007c0c */ /* 0x000fe2000bf45270 */
[----:B------:R-:W-:-:S04]  /*7170*/  UISETP.NE.AND UP0, UPT, UR54, 0x1, UPT ;  /* 0x000000013600788c */ /* 0x000fc8000bf05270 */
[----:B------:R-:W-:-:S04]  /*7180*/  USEL UR45, URZ, 0x1, UP0 ;  /* 0x000000013f2d7887 */ /* 0x000fc80008000000 */
[----:B------:R-:W-:-:S04]  /*7190*/  ULOP3.LUT UR45, UR55, UR45, URZ, 0x3c, !UPT ;  /* 0x0000002d372d7292 */ /* 0x000fc8000f8e3c3f */
[----:B------:R-:W-:Y:S08]  /*71a0*/  @P2 BRA `(.L_x_896) ;  /* 0x0000000000382947 */ /* 0x000ff00003800000 */
[----:B------:R-:W-:Y:S05]  /*71b0*/  @!P0 BRA `(.L_x_897) ;  /* 0x0000000000048947 */ /* 0x000fea0003800000 */
[----:B------:R-:W-:Y:S01]  /*71c0*/  BPT.TRAP 0x1 ;  /* 0x000000040000795c */ /* 0x000fe20000300000 */
.L_x_897:
        /* <DEDUP_REMOVED lines=9> */
.L_x_898:
[----:B-1----:R-:W-:Y:S05]  /*7260*/  @P3 BRA `(.L_x_896) ;  /* 0x0000000000083947 */ /* 0x002fea0003800000 */
[----:B------:R-:W1:Y:S02]  /*7270*/  SYNCS.PHASECHK.TRANS64.TRYWAIT P3, [UR6+0x28430], R6 ;  /* 0x02843006ff0075a7 */ /* 0x000e640008060146 */
[----:B-1----:R-:W-:Y:S05]  /*7280*/  @!P3 BRA `(.L_x_899) ;  /* 0x000000d0002cb947 */ /* 0x002fea0003800000 */
.L_x_896:
        /* <DEDUP_REMOVED lines=50> */
.L_x_901:
[----:B------:R-:W-:Y:S01]  /*75b0*/  ULEA UR6, UR54, UR41, 0x3 ;  /* 0x0000002936067291 */ /* 0x000fe2000f8e183f */
[----:B------:R-:W-:-:S05]  /*75c0*/  IMAD.U32 R6, RZ, RZ, UR55 ;  /* 0x00000037ff067e24 */ /* 0x000fca000f8e00ff */
[----:B------:R-:W-:-:S04]  /*75d0*/  SHF.L.U32 R6, R6, 0x1f, RZ ;  /* 0x0000001f06067819 */ /* 0x000fc800000006ff */
[----:B------:R0:W1:Y:S01]  /*75e0*/  SYNCS.PHASECHK.TRANS64.TRYWAIT P2, [UR6+0x28450], R6 ;  /* 0x02845006ff0075a7 */ /* 0x0000620008040146 */
[----:B------:R-:W-:Y:S05]  /*75f0*/  @!P0 BRA `(.L_x_902) ;  /* 0x0000000000048947 */ /* 0x000fea0003800000 */
[----:B------:R-:W-:Y:S01]  /*7600*/  BPT.TRAP 0x1 ;  /* 0x000000040000795c */ /* 0x000fe20000300000 */
.L_x_902:
[----:B-1----:R-:W-:Y:S05]  /*7610*/  @P2 BRA `(.L_x_900) ;  /* 0x0000000000082947 */ /* 0x002fea0003800000 */
[----:B------:R-:W1:Y:S02]  /*7620*/  SYNCS.PHASECHK.TRANS64.TRYWAIT P2, [UR6+0x28450], R6 ;  /* 0x02845006ff0075a7 */ /* 0x000e640008040146 */
[----:B-1----:R-:W-:Y:S05]  /*7630*/  @!P2 BRA `(.L_x_903) ;  /* 0x000000cc0058a947 */ /* 0x002fea0003800000 */
.L_x_900:
[----:B------:R-:W-:Y:S01]  /*7640*/  UIADD3 UR6, UR41, 0x8000, URZ ;  /* 0x0000800029067890 */ /* 0x000fe2000fffe03f */
[----:B------:R-:W-:Y:S01]  /*7650*/  WARPGROUP.ARRIVE ;  /* 0x00000000000079c5 */ /* 0x000fe20000000000 */
[----:B------:R-:W-:Y:S01]  /*7660*/  UMOV UR7, 0x80000020 ;  /* 0x8000002000077882 */ /* 0x000fe20000000000 */
[C---:B------:R-:W-:Y:S01]  /*7670*/  FMUL.FTZ R203, R0.reuse, R152 ;  /* 0x0000009800cb7220 */ /* 0x040fe20000410000 */
[----:B------:R-:W-:Y:S01]  /*7680*/  USHF.R.U32.HI UR6, URZ, 0x4, UR6 ;  /* 0x000000043f067899 */ /* 0x000fe20008011606 */
[C---:B------:R-:W-:Y:S01]  /*7690*/  FMUL.FTZ R9, R0.reuse, R154 ;  /* 0x0000009a00097220 */ /* 0x040fe20000410000 */
[C---:B------:R-:W-:Y:S01]  /*76a0*/  FMUL.FTZ R152, R0.reuse, R153 ;  /* 0x0000009900987220 */ /* 0x040fe20000410000 */
[C---:B------:R-:W-:Y:S01]  /*76b0*/  FMUL.FTZ R10, R0.reuse, R155 ;  /* 0x0000009b000a7220 */ /* 0x040fe20000410000 */
[----:B------:R-:W-:Y:S01]  /*76c0*/  ULOP3.LUT UR6, UR6, 0x3fff, URZ, 0xc0, !UPT ;  /* 0x00003fff06067892 */ /* 0x000fe2000f8ec03f */
[----:B------:R-:W1:Y:S01]  /*76d0*/  MUFU.TANH R203, R203 ;  /* 0x000000cb00cb7308 */ /* 0x000e620000002400 */
[C---:B------:R-:W-:Y:S01]  /*76e0*/  FMUL.FTZ R153, R0.reuse, R156 ;  /* 0x0000009c00997220 */ /* 0x040fe20000410000 */
[C---:B------:R-:W-:Y:S01]  /*76f0*/  FMUL.FTZ R11, R0.reuse, R158 ;  /* 0x0000009e000b7220 */ /* 0x040fe20000410000 */
[----:B------:R-:W-:Y:S01]  /*7700*/  ULOP3.LUT UR6, UR6, 0x10000, URZ, 0xfc, !UPT ;  /* 0x0001000006067892 */ /* 0x000fe2000f8efc3f */
[C---:B------:R-:W-:Y:S01]  /*7710*/  FMUL.FTZ R154, R0.reuse, R157 ;  /* 0x0000009d009a7220 */ /* 0x040fe20000410000 */
[C---:B------:R-:W-:Y:S01]  /*7720*/  FMUL.FTZ R12, R0.reuse, R159 ;  /* 0x0000009f000c7220 */ /* 0x040fe20000410000 */
[C---:B------:R-:W-:Y:S01]  /*7730*/  FMUL.FTZ R157, R0.reuse, R160 ;  /* 0x000000a0009d7220 */ /* 0x040fe20000410000 */
[----:B------:R-:W-:Y:S01]  /*7740*/  ULEA UR6, UR54, UR6, 0xa ;  /* 0x0000000636067291 */ /* 0x000fe2000f8e503f */
[----:B------:R-:W2:Y:S01]  /*7750*/  MUFU.TANH R9, R9 ;  /* 0x0000000900097308 */ /* 0x000ea20000002400 */
[C---:B------:R-:W-:Y:S01]  /*7760*/  FMUL.FTZ R13, R0.reuse, R162 ;  /* 0x000000a2000d7220 */ /* 0x040fe20000410000 */
[C---:B------:R-:W-:Y:S01]  /*7770*/  FMUL.FTZ R158, R0.reuse, R161 ;  /* 0x000000a1009e7220 */ /* 0x040fe20000410000 */
[C---:B------:R-:W-:Y:S01]  /*7780*/  FMUL.FTZ R14, R0.reuse, R163 ;  /* 0x000000a3000e7220 */ /* 0x040fe20000410000 */
[C---:B------:R-:W-:Y:S01]  /*7790*/  FMUL.FTZ R161, R0.reuse, R164 ;  /* 0x000000a400a17220 */ /* 0x040fe20000410000 */
[C---:B------:R-:W-:Y:S01]  /*77a0*/  FMUL.FTZ R20, R0.reuse, R167 ;  /* 0x000000a700147220 */ /* 0x040fe20000410000 */
[C---:B------:R-:W-:Y:S01]  /*77b0*/  FMUL.FTZ R15, R0.reuse, R166 ;  /* 0x000000a6000f7220 */ /* 0x040fe20000410000 */
[C---:B------:R-:W-:Y:S01]  /*77c0*/  FMUL.FTZ R162, R0.reuse, R165 ;  /* 0x000000a500a27220 */ /* 0x040fe20000410000 */
[----:B------:R-:W-:Y:S01]  /*77d0*/  QGMMA.64x256x32.F32.E4M3.E4M3 R24, R188, gdesc[UR4], R24, gsb0 ;  /* 0x03e00004bc187df3 */ /* 0x000fe20008000818 */
        /* <DEDUP_REMOVED lines=11> */
[----:B------:R-:W-:Y:S01]  /*7890*/  UIADD3 UR6, UR6, 0x2, URZ ;  /* 0x0000000206067890 */ /* 0x000fe2000fffe03f */
[C---:B------:R-:W-:Y:S01]  /*78a0*/  FMUL.FTZ R169, R0.reuse, R176 ;  /* 0x000000b000a97220 */ /* 0x040fe20000410000 */
[C---:B------:R-:W-:Y:S01]  /*78b0*/  FMUL.FTZ R160, R0.reuse, R175 ;  /* 0x000000af00a07220 */ /* 0x040fe20000410000 */
[----:B------:R-:W-:Y:S01]  /*78c0*/  UMOV UR7, 0x80000020 ;  /* 0x8000002000077882 */ /* 0x000fe20000000000 */
[----:B------:R-:W-:Y:S01]  /*78d0*/  FMUL.FTZ R170, R0, R177 ;  /* 0x000000b100aa7220 */ /* 0x000fe20000410000 */
[----:B------:R-:W2:Y:S01]  /*78e0*/  MUFU.TANH R153, R153 ;  /* 0x0000009900997308 */ /* 0x000ea20000002400 */
[----:B0-----:R-:W-:Y:S01]  /*78f0*/  FMNMX.FTZ R6, R152, R7, !PT ;  /* 0x0000000798067209 */ /* 0x001fe20007810000 */
[----:B------:R-:W-:Y:S01]  /*7900*/  FMUL.FTZ R165, R0, R178 ;  /* 0x000000b200a57220 */ /* 0x000fe20000410000 */
[----:B------:R-:W-:Y:S01]  /*7910*/  UMOV UR10, UR52 ;  /* 0x00000034000a7c82 */ /* 0x000fe20008000000 */
[----:B------:R-:W0:Y:S04]  /*7920*/  S2R R204, SR_TID.X ;  /* 0x0000000000cc7919 */ /* 0x000e280000002100 */
[----:B------:R-:W3:Y:S01]  /*7930*/  MUFU.TANH R11, R11 ;  /* 0x0000000b000b7308 */ /* 0x000ee20000002400 */
[----:B-1----:R-:W-:Y:S01]  /*7940*/  FMNMX.FTZ R172, R10, R167, !PT ;  /* 0x000000a70aac7209 */ /* 0x002fe20007810000 */
[----:B------:R-:W-:-:S06]  /*7950*/  FMUL.FTZ R167, R0, R179 ;  /* 0x000000b300a77220 */ /* 0x000fcc0000410000 */
[----:B------:R-:W1:Y:S01]  /*7960*/  MUFU.TANH R154, R154 ;  /* 0x0000009a009a7308 */ /* 0x000e620000002400 */
[----:B--2---:R-:W-:-:S07]  /*7970*/  FMNMX.FTZ R7, R153, R6, !PT ;  /* 0x0000000699077209 */ /* 0x004fce0007810000 */
[----:B------:R-:W2:Y:S01]  /*7980*/  MUFU.TANH R12, R12 ;  /* 0x0000000c000c7308 */ /* 0x000ea20000002400 */
[----:B---3--:R-:W-:Y:S01]  /*7990*/  FMNMX.FTZ R171, R11, R172, !PT ;  /* 0x000000ac0bab7209 */ /* 0x008fe20007810000 */
[----:B------:R-:W-:Y:S01]  /*79a0*/  FMUL.FTZ R172, R0, R180 ;  /* 0x000000b400ac7220 */ /* 0x000fe20000410000 */
[----:B------:R-:W-:-:S05]  /*79b0*/  IMAD.U32 R180, RZ, RZ, UR10 ;  /* 0x0000000affb47e24 */ /* 0x000fca000f8e00ff */
[----:B------:R-:W3:Y:S01]  /*79c0*/  MUFU.TANH R157, R157 ;  /* 0x0000009d009d7308 */ /* 0x000ee20000002400 */
[----:B-1----:R-:W-:Y:S02]  /*79d0*/  FMNMX.FTZ R6, R154, R7, !PT ;  /* 0x000000079a067209 */ /* 0x002fe40007810000 */
[----:B0-----:R-:W-:-:S05]  /*79e0*/  SHF.R.U32.HI R204, RZ, 0x7, R204 ;  /* 0x00000007ffcc7819 */ /* 0x001fca00000116cc */
[----:B------:R-:W0:Y:S01]  /*79f0*/  MUFU.TANH R13, R13 ;  /* 0x0000000d000d7308 */ /* 0x000e220000002400 */
[----:B--2---:R-:W-:-:S07]  /*7a00*/  FMNMX.FTZ R174, R12, R171, !PT ;  /* 0x000000ab0cae7209 */ /* 0x004fce0007810000 */
[----:B------:R-:W1:Y:S01]  /*7a10*/  MUFU.TANH R158, R158 ;  /* 0x0000009e009e7308 */ /* 0x000e620000002400 */
[----:B---3--:R-:W-:-:S07]  /*7a20*/  FMNMX.FTZ R7, R157, R6, !PT ;  /* 0x000000069d077209 */ /* 0x008fce0007810000 */
        /* <DEDUP_REMOVED lines=24> */
[----:B------:R-:W-:Y:S01]  /*7bb0*/  FMUL.FTZ R173, R0, R183 ;  /* 0x000000b700ad7220 */ /* 0x000fe20000410000 */
[----:B------:R-:W-:-:S05]  /*7bc0*/  IMAD.U32 R183, RZ, RZ, UR10 ;  /* 0x0000000affb77e24 */ /* 0x000fca000f8e00ff */
        /* <DEDUP_REMOVED lines=19> */
[----:B--2---:R-:W-:-:S05]  /*7d00*/  FMNMX.FTZ R175, R174, R7, !PT ;  /* 0x00000007aeaf7209 */ /* 0x004fca0007810000 */
[----:B------:R-:W2:Y:S01]  /*7d10*/  SHFL.BFLY PT, R6, R175, 0x2, 0x1f ;  /* 0x0c401f00af067f89 */ /* 0x000ea200000e0000 */
[----:B0-----:R-:W-:-:S04]  /*7d20*/  FMNMX.FTZ R176, R171, R176, !PT ;  /* 0x000000b0abb07209 */ /* 0x001fc80007810000 */
[----:B-1----:R-:W-:-:S05]  /*7d30*/  FMNMX.FTZ R176, R173, R176, !PT ;  /* 0x000000b0adb07209 */ /* 0x002fca0007810000 */
[----:B------:R-:W0:Y:S01]  /*7d40*/  SHFL.BFLY PT, R7, R176, 0x2, 0x1f ;  /* 0x0c401f00b0077f89 */ /* 0x000e2200000e0000 */
[----:B--2---:R-:W-:-:S05]  /*7d50*/  FMNMX.FTZ R177, R175, R6, !PT ;  /* 0x00000006afb17209 */ /* 0x004fca0007810000 */
[----:B------:R-:W1:Y:S01]  /*7d60*/  SHFL.BFLY PT, R6, R177, 0x1, 0x1f ;  /* 0x0c201f00b1067f89 */ /* 0x000e6200000e0000 */
[----:B------:R-:W-:Y:S02]  /*7d70*/  WARPGROUP.DEPBAR.LE gsb0, 0x0 ;  /* 0x00008000000079c5 */ /* 0x000fe40000010000 */
[----:B------:R-:W-:-:S06]  /*7d80*/  WARPGROUP.ARRIVE ;  /* 0x00000000000079c5 */ /* 0x000fcc0000000000 */
[----:B------:R-:W-:Y:S01]  /*7d90*/  QGMMA.64x256x32.F32.E4M3.E4M3 R24, R184, gdesc[UR4], R24, gsb0 ;  /* 0x03e00004b8187df3 */ /* 0x000fe20008000818 */
[----:B0-----:R-:W-:-:S05]  /*7da0*/  FMNMX.FTZ R178, R176, R7, !PT ;  /* 0x00000007b0b27209 */ /* 0x001fca0007810000 */
[----:B------:R-:W0:Y:S01]  /*7db0*/  SHFL.BFLY PT, R179, R178, 0x1, 0x1f ;  /* 0x0c201f00b2b37f89 */ /* 0x000e2200000e0000 */
[----:B-1----:R-:W-:-:S05]  /*7dc0*/  FMNMX.FTZ R7, R177, R6, !PT ;  /* 0x00000006b1077209 */ /* 0x002fca0007810000 */
[----:B------:R-:W-:-:S04]  /*7dd0*/  FFMA.FTZ R181, R7, R180, -8 ;  /* 0xc100000007b57423 */ /* 0x000fc800000100b4 */
[--C-:B------:R-:W-:Y:S01]  /*7de0*/  FFMA.FTZ R177, R168, UR10, -R181.reuse ;  /* 0x0000000aa8b17c23 */ /* 0x100fe200080108b5 */
[----:B------:R-:W-:-:S01]  /*7df0*/  FFMA.FTZ R168, R169, UR10, -R181 ;  /* 0x0000000aa9a87c23 */ /* 0x000fc200080108b5 */
[--C-:B------:R-:W-:Y:S01]  /*7e00*/  FFMA.FTZ R169, R170, UR10, -R181.reuse ;  /* 0x0000000aaaa97c23 */ /* 0x100fe200080108b5 */
[----:B------:R-:W-:-:S01]  /*7e10*/  FFMA.FTZ R170, R172, UR10, -R181 ;  /* 0x0000000aacaa7c23 */ /* 0x000fc200080108b5 */
[--C-:B------:R-:W-:Y:S01]  /*7e20*/  FFMA.FTZ R175, R203, UR10, -R181.reuse ;  /* 0x0000000acbaf7c23 */ /* 0x100fe200080108b5 */
[----:B------:R-:W-:-:S01]  /*7e30*/  FFMA.FTZ R152, R152, UR10, -R181 ;  /* 0x0000000a98987c23 */ /* 0x000fc200080108b5 */
[--C-:B------:R-:W-:Y:S01]  /*7e40*/  FFMA.FTZ R153, R153, UR10, -R181.reuse ;  /* 0x0000000a99997c23 */ /* 0x100fe200080108b5 */
[----:B0-----:R-:W-:Y:S01]  /*7e50*/  FMNMX.FTZ R6, R178, R179, !PT ;  /* 0x000000b3b2067209 */ /* 0x001fe20007810000 */
[----:B------:R-:W-:Y:S01]  /*7e60*/  FADD.FTZ R179, -R7, R202 ;  /* 0x000000ca07b37221 */ /* 0x000fe20000010100 */
[----:B------:R-:W-:-:S01]  /*7e70*/  FFMA.FTZ R154, R154, UR10, -R181 ;  /* 0x0000000a9a9a7c23 */ /* 0x000fc200080108b5 */
[----:B------:R-:W-:Y:S01]  /*7e80*/  MUFU.EX2 R175, R175 ;  /* 0x000000af00af7308 */ /* 0x000fe20000000800 */
[----:B------:R-:W-:-:S01]  /*7e90*/  FFMA.FTZ R157, R157, UR10, -R181 ;  /* 0x0000000a9d9d7c23 */ /* 0x000fc200080108b5 */
[----:B------:R-:W-:Y:S01]  /*7ea0*/  FMUL.FTZ R179, R179, UR10 ;  /* 0x0000000ab3b37c20 */ /* 0x000fe20008410000 */
[----:B------:R-:W-:-:S01]  /*7eb0*/  FADD.FTZ R21, -R6, R21 ;  /* 0x0000001506157221 */ /* 0x000fc20000010100 */
[----:B------:R-:W-:Y:S01]  /*7ec0*/  FFMA.FTZ R172, R6, R183, -8 ;  /* 0xc100000006ac7423 */ /* 0x000fe200000100b7 */
[----:B------:R-:W-:-:S01]  /*7ed0*/  FFMA.FTZ R158, R158, UR10, -R181 ;  /* 0x0000000a9e9e7c23 */ /* 0x000fc200080108b5 */
[----:B------:R-:W-:Y:S01]  /*7ee0*/  FFMA.FTZ R161, R161, UR10, -R181 ;  /* 0x0000000aa1a17c23 */ /* 0x000fe200080108b5 */
[----:B------:R-:W-:Y:S01]  /*7ef0*/  FMUL.FTZ R21, R21, UR10 ;  /* 0x0000000a15157c20 */ /* 0x000fe20008410000 */
[----:B------:R0:W1:Y:S01]  /*7f00*/  MUFU.EX2 R176, R179 ;  /* 0x000000b300b07308 */ /* 0x0000620000000800 */
[----:B------:R-:W-:-:S01]  /*7f10*/  FFMA.FTZ R178, R15, UR10, -R172 ;  /* 0x0000000a0fb27c23 */ /* 0x000fc200080108ac */
[----:B------:R-:W-:Y:S01]  /*7f20*/  FFMA.FTZ R15, R156, UR10, -R172 ;  /* 0x0000000a9c0f7c23 */ /* 0x000fe200080108ac */
[----:B------:R-:W-:-:S01]  /*7f30*/  FFMA.FTZ R162, R162, UR10, -R181 ;  /* 0x0000000aa2a27c23 */ /* 0x000fc200080108b5 */
[--C-:B------:R-:W-:Y:S01]  /*7f40*/  FFMA.FTZ R163, R163, UR10, -R181.reuse ;  /* 0x0000000aa3a37c23 */ /* 0x100fe200080108b5 */
[----:B------:R-:W-:-:S01]  /*7f50*/  FFMA.FTZ R164, R164, UR10, -R181 ;  /* 0x0000000aa4a47c23 */ /* 0x000fc200080108b5 */
[----:B------:R-:W-:Y:S01]  /*7f60*/  FFMA.FTZ R166, R166, UR10, -R181 ;  /* 0x0000000aa6a67c23 */ /* 0x000fe200080108b5 */
[----:B------:R-:W-:-:S01]  /*7f70*/  FFMA.FTZ R160, R160, UR10, -R172 ;  /* 0x0000000aa0a07c23 */ /* 0x000fc200080108ac */
[----:B------:R-:W-:Y:S01]  /*7f80*/  MUFU.EX2 R21, R21 ;  /* 0x0000001500157308 */ /* 0x000fe20000000800 */
[----:B0-----:R-:W-:-:S01]  /*7f90*/  FFMA.FTZ R179, R174, UR10, -R181 ;  /* 0x0000000aaeb37c23 */ /* 0x001fc200080108b5 */
[--C-:B------:R-:W-:Y:S01]  /*7fa0*/  FFMA.FTZ R174, R9, UR10, -R172.reuse ;  /* 0x0000000a09ae7c23 */ /* 0x100fe200080108ac */
[----:B------:R-:W-:-:S01]  /*7fb0*/  FFMA.FTZ R9, R10, UR10, -R172 ;  /* 0x0000000a0a097c23 */ /* 0x000fc200080108ac */
[--C-:B------:R-:W-:Y:S01]  /*7fc0*/  FFMA.FTZ R10, R11, UR10, -R172.reuse ;  /* 0x0000000a0b0a7c23 */ /* 0x100fe200080108ac */
[----:B------:R-:W-:-:S01]  /*7fd0*/  FFMA.FTZ R11, R12, UR10, -R172 ;  /* 0x0000000a0c0b7c23 */ /* 0x000fc200080108ac */
[--C-:B------:R-:W-:Y:S01]  /*7fe0*/  FFMA.FTZ R12, R13, UR10, -R172.reuse ;  /* 0x0000000a0d0c7c23 */ /* 0x100fe200080108ac */
[----:B------:R-:W-:-:S01]  /*7ff0*/  FFMA.FTZ R13, R14, UR10, -R172 ;  /* 0x0000000a0e0d7c23 */ /* 0x000fc200080108ac */
[----:B------:R-:W0:Y:S01]  /*8000*/  MUFU.EX2 R174, R174 ;  /* 0x000000ae00ae7308 */ /* 0x000e220000000800 */
[----:B-1----:R-:W-:-:S01]  /*8010*/  FFMA.FTZ R3, R176, R3, R175 ;  /* 0x00000003b0037223 */ /* 0x002fc200000100af */
[--C-:B------:R-:W-:Y:S01]  /*8020*/  FFMA.FTZ R181, R20, UR10, -R172.reuse ;  /* 0x0000000a14b57c23 */ /* 0x100fe200080108ac */
[----:B------:R-:W-:-:S01]  /*8030*/  FFMA.FTZ R14, R155, UR10, -R172 ;  /* 0x0000000a9b0e7c23 */ /* 0x000fc200080108ac */
[--C-:B------:R-:W-:Y:S01]  /*8040*/  FFMA.FTZ R20, R159, UR10, -R172.reuse ;  /* 0x0000000a9f147c23 */ /* 0x100fe200080108ac */
[----:B------:R-:W-:-:S01]  /*8050*/  FFMA.FTZ R165, R165, UR10, -R172 ;  /* 0x0000000aa5a57c23 */ /* 0x000fc200080108ac */
[----:B------:R-:W-:Y:S01]  /*8060*/  IMAD.U32 R183, RZ, RZ, UR53 ;  /* 0x00000035ffb77e24 */ /* 0x000fe2000f8e00ff */
[----:B------:R-:W-:Y:S01]  /*8070*/  IADD3 R159, -R204, 0xb, RZ ;  /* 0x0000000bcc9f7810 */ /* 0x000fe20007ffe1ff */
[----:B------:R-:W1:Y:S01]  /*8080*/  MUFU.EX2 R152, R152 ;  /* 0x0000009800987308 */ /* 0x000e620000000800 */
[----:B------:R-:W-:-:S01]  /*8090*/  FFMA.FTZ R167, R167, UR10, -R172 ;  /* 0x0000000aa7a77c23 */ /* 0x000fc200080108ac */
[--C-:B------:R-:W-:Y:S01]  /*80a0*/  FFMA.FTZ R171, R171, UR10, -R172.reuse ;  /* 0x0000000aabab7c23 */ /* 0x100fe200080108ac */
[----:B------:R-:W-:-:S05]  /*80b0*/  FFMA.FTZ R172, R173, UR10, -R172 ;  /* 0x0000000aadac7c23 */ /* 0x000fca00080108ac */
[----:B------:R-:W2:Y:S01]  /*80c0*/  MUFU.EX2 R9, R9 ;  /* 0x0000000900097308 */ /* 0x000ea20000000800 */
[----:B0-----:R-:W-:-:S07]  /*80d0*/  FFMA.FTZ R4, R21, R4, R174 ;  /* 0x0000000415047223 */ /* 0x001fce00000100ae */
        /* <DEDUP_REMOVED lines=34> */
[----:B------:R-:W2:Y:S08]  /*8300*/  MUFU.EX2 R20, R20 ;  /* 0x0000001400147308 */ /* 0x000eb00000000800 */
[----:B------:R-:W3:Y:S08]  /*8310*/  MUFU.EX2 R177, R177 ;  /* 0x000000b100b17308 */ /* 0x000ef00000000800 */
[----:B------:R-:W4:Y:S08]  /*8320*/  MUFU.EX2 R160, R160 ;  /* 0x000000a000a07308 */ /* 0x000f300000000800 */
[----:B------:R5:W-:Y:S08]  /*8330*/  MUFU.EX2 R180, R165 ;  /* 0x000000a500b47308 */ /* 0x000bf00000000800 */
[----:B------:R-:W4:Y:S01]  /*8340*/  MUFU.EX2 R168, R168 ;  /* 0x000000a800a87308 */ /* 0x000f220000000800 */
[----:B-----5:R-:W-:-:S05]  /*8350*/  @!P1 LEA R165, R183, UR41, 0x3 ;  /* 0x00000029b7a59c11 */ /* 0x020fca000f8e18ff */
[----:B------:R-:W-:Y:S02]  /*8360*/  @!P1 VIADD R3, R165, 0x28440 ;  /* 0x00028440a5039836 */ /* 0x000fe40000000000 */
[----:B------:R-:W5:Y:S03]  /*8370*/  MUFU.EX2 R169, R169 ;  /* 0x000000a900a97308 */ /* 0x000f660000000800 */
[----:B------:R-:W-:-:S05]  /*8380*/  @!P1 PRMT R3, RZ, 0x654, R3 ;  /* 0x00000654ff039816 */ /* 0x000fca0000000003 */
[----:B------:R-:W5:Y:S01]  /*8390*/  MUFU.EX2 R182, R167 ;  /* 0x000000a700b67308 */ /* 0x000f620000000800 */
[----:B------:R-:W-:Y:S02]  /*83a0*/  WARPGROUP.DEPBAR.LE gsb0, 0x0 ;  /* 0x00008000000079c5 */ /* 0x000fe40000010000 */
[----:B------:R0:W-:Y:S06]  /*83b0*/  BAR.ARV R159, 0x100 ;  /* 0x0004009f0000751d */ /* 0x0001ec0000002000 */
[----:B------:R-:W5:Y:S01]  /*83c0*/  MUFU.EX2 R170, R170 ;  /* 0x000000aa00aa7308 */ /* 0x000f620000000800 */
[----:B------:R3:W-:Y:S01]  /*83d0*/  @!P1 SYNCS.ARRIVE.TRANS64.RED.A1T0 RZ, [R3+URZ], RZ ;  /* 0x000000ff03ff99a7 */ /* 0x0007e2000810043f */
[----:B0-----:R-:W-:-:S01]  /*83e0*/  FADD.FTZ R159, R15, R4 ;  /* 0x000000040f9f7221 */ /* 0x001fc20000010000 */
[----:B-1----:R-:W-:-:S03]  /*83f0*/  FADD.FTZ R4, R166, R155 ;  /* 0x0000009ba6047221 */ /* 0x002fc60000010000 */
[----:B--2---:R-:W-:Y:S02]  /*8400*/  FADD.FTZ R159, R20, R159 ;  /* 0x0000009f149f7221 */ /* 0x004fe40000010000 */
[----:B------:R-:W0:Y:S01]  /*8410*/  MUFU.EX2 R156, R171 ;  /* 0x000000ab009c7308 */ /* 0x000e220000000800 */
[----:B---3--:R-:W-:-:S01]  /*8420*/  FADD.FTZ R3, R177, R4 ;  /* 0x00000004b1037221 */ /* 0x008fc20000010000 */
[----:B----4-:R-:W-:-:S03]  /*8430*/  FADD.FTZ R159, R160, R159 ;  /* 0x0000009fa09f7221 */ /* 0x010fc60000010000 */
[----:B------:R-:W-:Y:S01]  /*8440*/  FADD.FTZ R4, R168, R3 ;  /* 0x00000003a8047221 */ /* 0x000fe20000010000 */
[----:B------:R-:W-:-:S02]  /*8450*/  FADD.FTZ R159, R180, R159 ;  /* 0x0000009fb49f7221 */ /* 0x000fc40000010000 */
[----:B------:R-:W1:Y:S01]  /*8460*/  MUFU.EX2 R179, R179 ;  /* 0x000000b300b37308 */ /* 0x000e620000000800 */
[----:B-----5:R-:W-:-:S01]  /*8470*/  FADD.FTZ R3, R169, R4 ;  /* 0x00000004a9037221 */ /* 0x020fc20000010000 */
[----:B------:R-:W-:-:S03]  /*8480*/  FADD.FTZ R159, R182, R159 ;  /* 0x0000009fb69f7221 */ /* 0x000fc60000010000 */
[----:B------:R-:W-:-:S03]  /*8490*/  FADD.FTZ R4, R170, R3 ;  /* 0x00000003aa047221 */ /* 0x000fc60000010000 */
[----:B------:R-:W2:Y:S01]  /*84a0*/  MUFU.EX2 R172, R172 ;  /* 0x000000ac00ac7308 */ /* 0x000ea20000000800 */
[----:B0-----:R-:W-:-:S01]  /*84b0*/  FADD.FTZ R159, R156, R159 ;  /* 0x0000009f9c9f7221 */ /* 0x001fc20000010000 */
[----:B-1----:R-:W-:-:S03]  /*84c0*/  FADD.FTZ R3, R179, R4 ;  /* 0x00000004b3037221 */ /* 0x002fc60000010000 */
[----:B--2---:R-:W-:Y:S01]  /*84d0*/  FADD.FTZ R4, R172, R159 ;  /* 0x0000009fac047221 */ /* 0x004fe20000010000 */
[----:B------:R-:W-:Y:S06]  /*84e0*/  @!P0 BRA `(.L_x_904) ;  /* 0x0000000000048947 */ /* 0x000fec0003800000 */
[----:B------:R-:W-:Y:S01]  /*84f0*/  BPT.TRAP 0x1 ;  /* 0x000000040000795c */ /* 0x000fe20000300000 */
.L_x_904:
[----:B------:R-:W-:Y:S01]  /*8500*/  ULEA UR6, UR54, UR41, 0x3 ;  /* 0x0000002936067291 */ /* 0x000fe2000f8e183f */
[----:B------:R-:W-:Y:S01]  /*8510*/  ISETP.GT.AND P2, PT, R5, R8, PT ;  /* 0x000000080500720c */ /* 0x000fe20003f44270 */
        /* <DEDUP_REMOVED lines=16> */
[----:B------:R-:W-:Y:S01]  /*8620*/  SYNCS.ARRIVE.TRANS64.RED.A1T0 RZ, [UR6], RZ ;  /* 0x000000ffffff79a7 */ /* 0x000fe20008100406 */
        /* <DEDUP_REMOVED lines=136> */
[----:B------:R-:W-:-:S05]  /*8eb0*/  UMOV UR52, UR53 ;  /* 0x0000003500347c82 */ /* 0x000fca0008000000 */
.L_x_895:
[----:B------:R-:W-:-:S13]  /*8ec0*/  ISETP.GE.AND P2, PT, R5, UR39, PT ;  /* 0x0000002705007c0c */ /* 0x000fda000bf46270 */
[----:B------:R-:W-:Y:S05]  /*8ed0*/  @!P2 BRA `(.L_x_906) ;  /* 0x000000280020a947 */ /* 0x000fea0003800000 */
[----:B------:R-:W-:Y:S01]  /*8ee0*/  IMAD.MOV.U32 R9, RZ, RZ, R6 ;  /* 0x000000ffff097224 */ /* 0x000fe200078e0006 */
[----:B------:R-:W-:Y:S01]  /*8ef0*/  UMOV UR57, UR52 ;  /* 0x0000003400397c82 */ /* 0x000fe20008000000 */
[----:B------:R-:W-:Y:S01]  /*8f00*/  IMAD.MOV.U32 R8, RZ, RZ, R7 ;  /* 0x000000ffff087224 */ /* 0x000fe200078e0007 */
[----:B------:R-:W-:Y:S01]  /*8f10*/  UMOV UR58, UR45 ;  /* 0x0000002d003a7c82 */ /* 0x000fe20008000000 */
[----:B------:R-:W-:Y:S01]  /*8f20*/  ULDC UR53, c[0x0][0x9e4] ;  /* 0x0002790000357ab9 */ /* 0x000fe20000000800 */
[----:B------:R-:W-:Y:S01]  /*8f30*/  ULDC UR55, c[0x0][0x288] ;  /* 0x0000a20000377ab9 */ /* 0x000fe20000000800 */
[----:B------:R-:W-:Y:S01]  /*8f40*/  ULDC UR52, c[0x0][0x988] ;  /* 0x0002620000347ab9 */ /* 0x000fe20000000800 */
[----:B------:R-:W-:-:S05]  /*8f50*/  ULDC UR54, c[0x0][0x9e0] ;  /* 0x0002780000367ab9 */ /* 0x000fca0000000800 */
.L_x_924:
[----:B------:R-:W-:Y:S01]  /*8f60*/  ISETP.NE.AND P2, PT, RZ, UR42, PT ;  /* 0x0000002aff007c0c */ /* 0x000fe2000bf45270 */
[----:B------:R-:W-:-:S04]  /*8f70*/  UISETP.NE.AND UP0, UPT, UR57, 0x1, UPT ;  /* 0x000000013900788c */ /* 0x000fc8000bf05270 */
[----:B------:R-:W-:-:S04]  /*8f80*/  USEL UR45, URZ, 0x1, UP0 ;  /* 0x000000013f2d7887 */ /* 0x000fc80008000000 */
[----:B------:R-:W-:-:S04]  /*8f90*/  ULOP3.LUT UR45, UR58, UR45, URZ, 0x3c, !UPT ;  /* 0x0000002d3a2d7292 */ /* 0x000fc8000f8e3c3f */
[----:B------:R-:W-:Y:S08]  /*8fa0*/  @P2 BRA `(.L_x_907) ;  /* 0x0000000000382947 */ /* 0x000ff00003800000 */
[----:B------:R-:W-:Y:S05]  /*8fb0*/  @!P0 BRA `(.L_x_908) ;  /* 0x0000000000048947 */ /* 0x000fea0003800000 */
[----:B------:R-:W-:Y:S01]  /*8fc0*/  BPT.TRAP 0x1 ;  /* 0x000000040000795c */ /* 0x000fe20000300000 */
.L_x_908:
        /* <DEDUP_REMOVED lines=9> */
.L_x_909:
[----:B-1----:R-:W-:Y:S05]  /*9060*/  @P3 BRA `(.L_x_907) ;  /* 0x0000000000083947 */ /* 0x002fea0003800000 */
[----:B------:R-:W1:Y:S02]  /*9070*/  SYNCS.PHASECHK.TRANS64.TRYWAIT P3, [UR6+0x28430], R6 ;  /* 0x02843006ff0075a7 */ /* 0x000e640008060146 */
[----:B-1----:R-:W-:Y:S05]  /*9080*/  @!P3 BRA `(.L_x_910) ;  /* 0x000000b000dcb947 */ /* 0x002fea0003800000 */
.L_x_907:
        /* <DEDUP_REMOVED lines=50> */
.L_x_912:
[----:B------:R-:W-:Y:S01]  /*93b0*/  ULEA UR6, UR57, UR41, 0x3 ;  /* 0x0000002939067291 */ /* 0x000fe2000f8e183f */
[----:B------:R-:W-:-:S05]  /*93c0*/  IMAD.U32 R6, RZ, RZ, UR58 ;  /* 0x0000003aff067e24 */ /* 0x000fca000f8e00ff */
[----:B------:R-:W-:-:S04]  /*93d0*/  SHF.L.U32 R6, R6, 0x1f, RZ ;  /* 0x0000001f06067819 */ /* 0x000fc800000006ff */
[----:B------:R0:W1:Y:S01]  /*93e0*/  SYNCS.PHASECHK.TRANS64.TRYWAIT P2, [UR6+0x28450], R6 ;  /* 0x02845006ff0075a7 */ /* 0x0000620008040146 */
[----:B------:R-:W-:Y:S05]  /*93f0*/  @!P0 BRA `(.L_x_913) ;  /* 0x0000000000048947 */ /* 0x000fea0003800000 */
[----:B------:R-:W-:Y:S01]  /*9400*/  BPT.TRAP 0x1 ;  /* 0x000000040000795c */ /* 0x000fe20000300000 */
.L_x_913:
[----:B-1----:R-:W-:Y:S05]  /*9410*/  @P2 BRA `(.L_x_911) ;  /* 0x0000000000082947 */ /* 0x002fea0003800000 */
[----:B------:R-:W1:Y:S02]  /*9420*/  SYNCS.PHASECHK.TRANS64.TRYWAIT P2, [UR6+0x28450], R6 ;  /* 0x02845006ff0075a7 */ /* 0x000e640008040146 */
[----:B-1----:R-:W-:Y:S05]  /*9430*/  @!P2 BRA `(.L_x_914) ;  /* 0x000000b00008a947 */ /* 0x002fea0003800000 */
.L_x_911:
[----:B------:R-:W-:Y:S01]  /*9440*/  UIADD3 UR6, UR41, 0x8000, URZ ;  /* 0x0000800029067890 */ /* 0x000fe2000fffe03f */
[----:B------:R-:W-:Y:S01]  /*9450*/  WARPGROUP.ARRIVE ;  /* 0x00000000000079c5 */ /* 0x000fe20000000000 */
[----:B------:R-:W-:Y:S01]  /*9460*/  UMOV UR7, 0x80000020 ;  /* 0x8000002000077882 */ /* 0x000fe20000000000 */
[----:B01----:R-:W0:Y:S01]  /*9470*/  @P5 LDC R6, c[0x0][0x44c] ;  /* 0x00011300ff065b82 */ /* 0x003e220000000800 */
[----:B------:R-:W-:-:S03]  /*9480*/  USHF.R.U32.HI UR6, URZ, 0x4, UR6 ;  /* 0x000000043f067899 */ /* 0x000fc60008011606 */
[----:B------:R-:W1:Y:S01]  /*9490*/  S2R R202, SR_TID.X ;  /* 0x0000000000ca7919 */ /* 0x000e620000002100 */
[C---:B------:R-:W-:Y:S01]  /*94a0*/  FMUL.FTZ R13, R0.reuse, R158 ;  /* 0x0000009e000d7220 */ /* 0x040fe20000410000 */
[C---:B------:R-:W-:Y:S01]  /*94b0*/  FMUL.FTZ R158, R0.reuse, R174 ;  /* 0x000000ae009e7220 */ /* 0x040fe20000410000 */
[----:B------:R-:W-:Y:S01]  /*94c0*/  ULOP3.LUT UR6, UR6, 0x3fff, URZ, 0xc0, !UPT ;  /* 0x00003fff06067892 */ /* 0x000fe2000f8ec03f */
[C---:B------:R-:W-:Y:S01]  /*94d0*/  FMUL.FTZ R174, R0.reuse, R176 ;  /* 0x000000b000ae7220 */ /* 0x040fe20000410000 */
[C---:B------:R-:W-:Y:S01]  /*94e0*/  FMUL.FTZ R176, R0.reuse, R177 ;  /* 0x000000b100b07220 */ /* 0x040fe20000410000 */
[----:B------:R-:W2:Y:S01]  /*94f0*/  @P5 LDC R7, c[0x0][0x450] ;  /* 0x00011400ff075b82 */ /* 0x000ea20000000800 */
[----:B------:R-:W-:Y:S01]  /*9500*/  ULOP3.LUT UR6, UR6, 0x10000, URZ, 0xfc, !UPT ;  /* 0x0001000006067892 */ /* 0x000fe2000f8efc3f */
[C---:B------:R-:W-:Y:S01]  /*9510*/  FMUL.FTZ R14, R0.reuse, R162 ;  /* 0x000000a2000e7220 */ /* 0x040fe20000410000 */
[----:B------:R-:W-:Y:S02]  /*9520*/  VIADD R177, R17, UR36 ;  /* 0x0000002411b17c36 */ /* 0x000fe40008000000 */
[C---:B------:R-:W-:Y:S01]  /*9530*/  FMUL.FTZ R162, R0.reuse, R179 ;  /* 0x000000b300a27220 */ /* 0x040fe20000410000 */
[----:B------:R-:W-:Y:S01]  /*9540*/  ULEA UR6, UR57, UR6, 0xa ;  /* 0x0000000639067291 */ /* 0x000fe2000f8e503f */
[C---:B------:R-:W-:Y:S01]  /*9550*/  FMUL.FTZ R15, R0.reuse, R163 ;  /* 0x000000a3000f7220 */ /* 0x040fe20000410000 */
[C---:B------:R-:W-:Y:S01]  /*9560*/  FMUL.FTZ R163, R0.reuse, R178 ;  /* 0x000000b200a37220 */ /* 0x040fe20000410000 */
[----:B------:R-:W3:Y:S01]  /*9570*/  LDC R179, c[0x0][0x2f0] ;  /* 0x0000bc00ffb37b82 */ /* 0x000ee20000000800 */
[----:B------:R-:W-:Y:S01]  /*9580*/  FMUL.FTZ R20, R0, R152 ;  /* 0x0000009800147220 */ /* 0x000fe20000410000 */
[----:B------:R-:W-:-:S02]  /*9590*/  IMAD.SHL.U32 R178, R5, 0x40, RZ ;  /* 0x0000004005b27824 */ /* 0x000fc400078e00ff */
[C---:B------:R-:W-:Y:S01]  /*95a0*/  FMUL.FTZ R152, R0.reuse, R166 ;  /* 0x000000a600987220 */ /* 0x040fe20000410000 */
[----:B------:R-:W-:Y:S02]  /*95b0*/  IMAD.U32 R166, RZ, RZ, UR56 ;  /* 0x00000038ffa67e24 */ /* 0x000fe4000f8e00ff */
[----:B------:R-:W-:Y:S01]  /*95c0*/  FMUL.FTZ R21, R0, R153 ;  /* 0x0000009900157220 */ /* 0x000fe20000410000 */
[----:B------:R-:W-:Y:S01]  /*95d0*/  QGMMA.64x256x32.F32.E4M3.E4M3 R24, R188, gdesc[UR4], R24, gsb0 ;  /* 0x03e00004bc187df3 */ /* 0x000fe20008000818 */
[----:B------:R-:W-:Y:S01]  /*95e0*/  UIADD3 UR6, UR6, 0x2, URZ ;  /* 0x0000000206067890 */ /* 0x000fe2000fffe03f */
[----:B0-----:R-:W-:Y:S01]  /*95f0*/  @P5 IMAD.HI.U32 R6, R177, R6, RZ ;  /* 0x00000006b1065227 */ /* 0x001fe200078e00ff */
[----:B------:R-:W-:-:S03]  /*9600*/  UMOV UR7, 0x80000020 ;  /* 0x8000002000077882 */ /* 0x000fc60000000000 */
[C---:B------:R-:W-:Y:S01]  /*9610*/  FMUL.FTZ R10, R0.reuse, R154 ;  /* 0x0000009a000a7220 */ /* 0x040fe20000410000 */
[C---:B------:R-:W-:Y:S01]  /*9620*/  FMUL.FTZ R11, R0.reuse, R155 ;  /* 0x0000009b000b7220 */ /* 0x040fe20000410000 */
[C---:B------:R-:W-:Y:S01]  /*9630*/  FMUL.FTZ R153, R0.reuse, R156 ;  /* 0x0000009c00997220 */ /* 0x040fe20000410000 */
[C---:B------:R-:W-:Y:S01]  /*9640*/  FMUL.FTZ R155, R0.reuse, R157 ;  /* 0x0000009d009b7220 */ /* 0x040fe20000410000 */
[C---:B------:R-:W-:Y:S01]  /*9650*/  FMUL.FTZ R12, R0.reuse, R159 ;  /* 0x0000009f000c7220 */ /* 0x040fe20000410000 */
[C---:B------:R-:W-:Y:S01]  /*9660*/  FMUL.FTZ R154, R0.reuse, R167 ;  /* 0x000000a7009a7220 */ /* 0x040fe20000410000 */
[----:B--2---:R-:W-:Y:S01]  /*9670*/  @P5 SHF.R.U32.HI R177, RZ, R7, R6 ;  /* 0x00000007ffb15219 */ /* 0x004fe20000011606 */
[----:B------:R-:W-:Y:S01]  /*9680*/  FMUL.FTZ R159, R0, R160 ;  /* 0x000000a0009f7220 */ /* 0x000fe20000410000 */
[----:B------:R-:W-:Y:S01]  /*9690*/  IADD3 R7, -R178, 0x1, RZ ;  /* 0x00000001b2077810 */ /* 0x000fe20007ffe1ff */
[C---:B------:R-:W-:Y:S01]  /*96a0*/  FMUL.FTZ R167, R0.reuse, R168 ;  /* 0x000000a800a77220 */ /* 0x040fe20000410000 */
[C---:B------:R-:W-:Y:S01]  /*96b0*/  FMUL.FTZ R156, R0.reuse, R170 ;  /* 0x000000aa009c7220 */ /* 0x040fe20000410000 */
[----:B------:R-:W-:Y:S01]  /*96c0*/  FMUL.FTZ R157, R0, R171 ;  /* 0x000000ab009d7220 */ /* 0x000fe20000410000 */
[----:B------:R-:W-:Y:S01]  /*96d0*/  @!P1 LEA R6, R166, UR41, 0x3 ;  /* 0x00000029a6069c11 */ /* 0x000fe2000f8e18ff */
        /* <DEDUP_REMOVED lines=10> */
[----:B------:R-:W-:Y:S01]  /*9780*/  IMAD R172, R2, -0x2, R7 ;  /* 0xfffffffe02ac7824 */ /* 0x000fe200078e0207 */
[----:B-1----:R-:W-:Y:S01]  /*9790*/  SHF.R.U32.HI R202, RZ, 0x7, R202 ;  /* 0x00000007ffca7819 */ /* 0x002fe200000116ca */
[----:B------:R-:W0:Y:S01]  /*97a0*/  MUFU.TANH R20, R20 ;  /* 0x0000001400147308 */ /* 0x000e220000002400 */
[----:B------:R-:W-:-:S02]  /*97b0*/  @!P1 VIADD R6, R6, 0x28440 ;  /* 0x0002844006069836 */ /* 0x000fc40000000000 */
[----:B------:R-:W-:Y:S01]  /*97c0*/  FMUL.FTZ R181, R0, R181 ;  /* 0x000000b500b57220 */ /* 0x000fe20000410000 */
[----:B---3--:R-:W-:Y:S01]  /*97d0*/  IMAD R172, R179, UR43, R172 ;  /* 0x0000002bb3ac7c24 */ /* 0x008fe2000f8e02ac */
[----:B------:R-:W-:Y:S02]  /*97e0*/  IADD3 R173, -R202, 0xb, RZ ;  /* 0x0000000bcaad7810 */ /* 0x000fe40007ffe1ff */
[----:B------:R-:W-:Y:S01]  /*97f0*/  @!P1 PRMT R6, RZ, 0x654, R6 ;  /* 0x00000654ff069816 */ /* 0x000fe20000000006 */
[----:B------:R-:W-:Y:S01]  /*9800*/  VIADD R172, R172, -UR55 ;  /* 0x80000037acac7c36 */ /* 0x000fe20008000000 */
[----:B------:R-:W1:Y:S03]  /*9810*/  MUFU.TANH R21, R21 ;  /* 0x0000001500157308 */ /* 0x000e660000002400 */
[----:B------:R-:W-:-:S05]  /*9820*/  VIADD R183, R172, UR54 ;  /* 0x00000036acb77c36 */ /* 0x000fca0008000000 */
[----:B------:R-:W2:Y:S08]  /*9830*/  MUFU.TANH R10, R10 ;  /* 0x0000000a000a7308 */ /* 0x000eb00000002400 */
[----:B------:R-:W3:Y:S08]  /*9840*/  MUFU.TANH R11, R11 ;  /* 0x0000000b000b7308 */ /* 0x000ef00000002400 */
        /* <DEDUP_REMOVED lines=28> */
[----:B------:R-:W-:-:S06]  /*9a10*/  WARPGROUP.ARRIVE ;  /* 0x00000000000079c5 */ /* 0x000fcc0000000000 */
[----:B------:R-:W-:Y:S03]  /*9a20*/  QGMMA.64x256x32.F32.E4M3.E4M3 R24, R184, gdesc[UR4], R24, gsb0 ;  /* 0x03e00004b8187df3 */ /* 0x000fe60008000818 */
[----:B------:R-:W-:Y:S02]  /*9a30*/  WARPGROUP.DEPBAR.LE gsb0, 0x0 ;  /* 0x00008000000079c5 */ /* 0x000fe40000010000 */
[----:B------:R-:W5:Y:S01]  /*9a40*/  SHFL.IDX PT, R186, R177, RZ, 0x1c1f ;  /* 0x001c1fffb1ba7589 */ /* 0x000f6200000e0000 */
[----:B------:R-:W-:Y:S01]  /*9a50*/  VIADD R185, R172, UR49 ;  /* 0x00000031acb97c36 */ /* 0x000fe20008000000 */
[----:B------:R5:W0:Y:S01]  /*9a60*/  MUFU.TANH R184, R181 ;  /* 0x000000b500b87308 */ /* 0x000a220000002400 */
[----:B------:R0:W-:Y:S06]  /*9a70*/  BAR.ARV R173, 0x100 ;  /* 0x000400ad0000751d */ /* 0x0001ec0000002000 */
[----:B------:R0:W-:Y:S01]  /*9a80*/  @!P1 SYNCS.ARRIVE.TRANS64.RED.A1T0 RZ, [R6+URZ], RZ ;  /* 0x000000ff06ff99a7 */ /* 0x0001e2000810043f */
[----:B-----5:R-:W-:-:S02]  /*9a90*/  IMAD.IADD R181, R183, 0x1, R186 ;  /* 0x00000001b7b57824 */ /* 0x020fc400078e02ba */
[----:B------:R-:W-:Y:S01]  /*9aa0*/  IMAD.IADD R182, R185, 0x1, R186 ;  /* 0x00000001b9b67824 */ /* 0x000fe200078e02ba */
[----:B01234-:R-:W-:Y:S06]  /*9ab0*/  @!P6 BRA `(.L_x_915) ;  /* 0x00000000005ce947 */ /* 0x01ffec0003800000 */
[----:B------:R-:W-:Y:S01]  /*9ac0*/  IMAD R6, R179, UR43, R186 ;  /* 0x0000002bb3067c24 */ /* 0x000fe2000f8e02ba */
[----:B------:R-:W-:Y:S03]  /*9ad0*/  BSSY B0, `(.L_x_916) ;  /* 0x0000011000007945 */ /* 0x000fe60003800000 */
[----:B------:R-:W-:-:S05]  /*9ae0*/  VIADD R173, R6, -UR55 ;  /* 0x8000003706ad7c36 */ /* 0x000fca0008000000 */
        /* <DEDUP_REMOVED lines=10> */
.L_x_917:
[----:B------:R-:W-:-:S05]  /*9b90*/  IMAD.U32 R172, RZ, RZ, UR53 ;  /* 0x00000035ffac7e24 */ /* 0x000fca000f8e00ff */
[----:B------:R-:W-:-:S13]  /*9ba0*/  ISETP.NE.AND P2, PT, R172, 0x1, PT ;  /* 0x00000001ac00780c */ /* 0x000fda0003f45270 */
[----:B------:R-:W0:Y:S02]  /*9bb0*/  @P2 LDC.64 R6, c[0x0][0x9e8] ;  /* 0x00027a00ff062b82 */ /* 0x000e240000000a00 */
[----:B0-----:R-:W-:-:S05]  /*9bc0*/  @P2 IMAD.HI.U32 R6, R173, R6, RZ ;  /* 0x00000006ad062227 */ /* 0x001fca00078e00ff */
[----:B------:R-:W-:-:S07]  /*9bd0*/  @P2 SHF.R.U32.HI R173, RZ, R7, R6 ;  /* 0x00000007ffad2219 */ /* 0x000fce0000011606 */
.L_x_918:
[----:B------:R-:W-:Y:S05]  /*9be0*/  BSYNC B0 ;  /* 0x0000000000007941 */ /* 0x000fea0003800000 */
.L_x_916:
[----:B------:R-:W-:-:S04]  /*9bf0*/  IMAD R173, R173, R172, -R178 ;  /* 0x000000acadad7224 */ /* 0x000fc800078e0ab2 */
[----:B------:R-:W-:-:S05]  /*9c00*/  IMAD R173, R2, -0x2, R173 ;  /* 0xfffffffe02ad7824 */ /* 0x000fca00078e02ad */
[----:B------:R-:W-:Y:S02]  /*9c10*/  VIADDMNMX R181, R173, R172, R181, PT ;  /* 0x000000acadb57246 */ /* 0x000fe400038001b5 */
[----:B------:R-:W-:-:S07]  /*9c20*/  VIMNMX R182, R182, R173, !PT ;  /* 0x000000adb6b67248 */ /* 0x000fce0007fe0100 */
.L_x_915:
[----:B------:R-:W-:Y:S01]  /*9c30*/  ISETP.GT.AND P2, PT, R5, -0x1, PT ;  /* 0xffffffff0500780c */ /* 0x000fe20003f44270 */
[----:B------:R-:W0:Y:S03]  /*9c40*/  SHFL.IDX PT, R6, R177, 0x1, 0x1c1f ;  /* 0x003c1f00b1067f89 */ /* 0x000e2600000e0000 */
[C---:B------:R-:W-:Y:S02]  /*9c50*/  ISETP.GT.AND P4, PT, R182.reuse, RZ, P2 ;  /* 0x000000ffb600720c */ /* 0x040fe40001784270 */
[----:B------:R-:W-:Y:S02]  /*9c60*/  ISETP.GT.AND P3, PT, R182, 0x1, P2 ;  /* 0x00000001b600780c */ /* 0x000fe40001764270 */
[C---:B------:R-:W-:Y:S02]  /*9c70*/  ISETP.LT.OR P4, PT, R181.reuse, 0x1, P4 ;  /* 0x00000001b500780c */ /* 0x040fe40002781670 */
[----:B------:R-:W-:-:S02]  /*9c80*/  ISETP.LT.OR P3, PT, R181, 0x2, P3 ;  /* 0x00000002b500780c */ /* 0x000fc40001f61670 */
[----:B------:R-:W-:Y:S02]  /*9c90*/  FSEL R175, R20, -INF , !P4 ;  /* 0xff80000014af7808 */ /* 0x000fe40006000000 */
[----:B------:R-:W-:Y:S02]  /*9ca0*/  FSEL R173, R21, -INF , !P3 ;  /* 0xff80000015ad7808 */ /* 0x000fe40005800000 */
[C---:B------:R-:W-:Y:S02]  /*9cb0*/  ISETP.GT.AND P4, PT, R182.reuse, 0x8, P2 ;  /* 0x00000008b600780c */ /* 0x040fe40001784270 */
[----:B------:R-:W-:Y:S02]  /*9cc0*/  ISETP.GT.AND P3, PT, R182, 0x9, P2 ;  /* 0x00000009b600780c */ /* 0x000fe40001764270 */
[C---:B------:R-:W-:Y:S02]  /*9cd0*/  ISETP.LT.OR P4, PT, R181.reuse, 0x9, P4 ;  /* 0x00000009b500780c */ /* 0x040fe40002781670 */
[----:B------:R-:W-:-:S02]  /*9ce0*/  ISETP.LT.OR P3, PT, R181, 0xa, P3 ;  /* 0x0000000ab500780c */ /* 0x000fc40001f61670 */
[----:B------:R-:W-:Y:S01]  /*9cf0*/  FSEL R172, R153, -INF , !P4 ;  /* 0xff80000099ac7808 */ /* 0x000fe20006000000 */
[----:B0-----:R-:W-:Y:S01]  /*9d00*/  IMAD.IADD R177, R185, 0x1, R6 ;  /* 0x00000001b9b17824 */ /* 0x001fe200078e0206 */
[----:B------:R-:W-:Y:S02]  /*9d10*/  FSEL R155, R155, -INF , !P3 ;  /* 0xff8000009b9b7808 */ /* 0x000fe40005800000 */
[C---:B------:R-:W-:Y:S02]  /*9d20*/  ISETP.GT.AND P4, PT, R182.reuse, 0x10, P2 ;  /* 0x00000010b600780c */ /* 0x040fe40001784270 */
        /* <DEDUP_REMOVED lines=28> */
[----:B------:R-:W-:Y:S01]  /*9ef0*/  FSEL R153, R176, -INF , !P3 ;  /* 0xff800000b0997808 */ /* 0x000fe20005800000 */
[----:B------:R-:W-:Y:S01]  /*9f00*/  IMAD.IADD R176, R183, 0x1, R6 ;  /* 0x00000001b7b07824 */ /* 0x000fe200078e0206 */
[C---:B------:R-:W-:Y:S02]  /*9f10*/  ISETP.GT.AND P4, PT, R182.reuse, 0x38, P2 ;  /* 0x00000038b600780c */ /* 0x040fe40001784270 */
[----:B------:R-:W-:Y:S02]  /*9f20*/  ISETP.GT.AND P3, PT, R182, 0x39, P2 ;  /* 0x00000039b600780c */ /* 0x000fe40001764270 */
[C---:B------:R-:W-:Y:S02]  /*9f30*/  ISETP.LT.OR P4, PT, R181.reuse, 0x39, P4 ;  /* 0x00000039b500780c */ /* 0x040fe40002781670 */
[----:B------:R-:W-:-:S02]  /*9f40*/  ISETP.LT.OR P3, PT, R181, 0x3a, P3 ;  /* 0x0000003ab500780c */ /* 0x000fc40001f61670 */
[----:B------:R-:W-:Y:S02]  /*9f50*/  FSEL R174, R180, -INF , !P4 ;  /* 0xff800000b4ae7808 */ /* 0x000fe40006000000 */
[----:B------:R-:W-:Y:S01]  /*9f60*/  FSEL R171, R184, -INF , !P3 ;  /* 0xff800000b8ab7808 */ /* 0x000fe20005800000 */
[----:B------:R-:W-:Y:S08]  /*9f70*/  @!P6 BRA `(.L_x_919) ;  /* 0x00000000005ce947 */ /* 0x000ff00003800000 */
        /* <DEDUP_REMOVED lines=13> */
.L_x_921:
[----:B------:R-:W-:-:S05]  /*a050*/  IMAD.U32 R180, RZ, RZ, UR53 ;  /* 0x00000035ffb47e24 */ /* 0x000fca000f8e00ff */
[----:B------:R-:W-:-:S13]  /*a060*/  ISETP.NE.AND P3, PT, R180, 0x1, PT ;  /* 0x00000001b400780c */ /* 0x000fda0003f65270 */
[----:B------:R-:W0:Y:S02]  /*a070*/  @P3 LDC.64 R6, c[0x0][0x9e8] ;  /* 0x00027a00ff063b82 */ /* 0x000e240000000a00 */
[----:B0-----:R-:W-:-:S05]  /*a080*/  @P3 IMAD.HI.U32 R6, R179, R6, RZ ;  /* 0x00000006b3063227 */ /* 0x001fca00078e00ff */
[----:B------:R-:W-:-:S07]  /*a090*/  @P3 SHF.R.U32.HI R179, RZ, R7, R6 ;  /* 0x00000007ffb33219 */ /* 0x000fce0000011606 */
.L_x_922:
[----:B------:R-:W-:Y:S05]  /*a0a0*/  BSYNC B0 ;  /* 0x0000000000007941 */ /* 0x000fea0003800000 */
.L_x_920:
[----:B------:R-:W-:-:S04]  /*a0b0*/  IMAD R179, R179, R180, -R178 ;  /* 0x000000b4b3b37224 */ /* 0x000fc800078e0ab2 */
[----:B------:R-:W-:-:S05]  /*a0c0*/  IMAD R179, R2, -0x2, R179 ;  /* 0xfffffffe02b37824 */ /* 0x000fca00078e02b3 */
[----:B------:R-:W-:Y:S02]  /*a0d0*/  VIADDMNMX R176, R179, R180, R176, PT ;  /* 0x000000b4b3b07246 */ /* 0x000fe400038001b0 */
[----:B------:R-:W-:-:S07]  /*a0e0*/  VIMNMX R177, R177, R179, !PT ;  /* 0x000000b3b1b17248 */ /* 0x000fce0007fe0100 */
.L_x_919:
        /* <DEDUP_REMOVED lines=9> */
[----:B------:R-:W-:Y:S02]  /*a180*/  ISETP.GT.AND P4, PT, R177, 0x10, P2 ;  /* 0x00000010b100780c */ /* 0x000fe40001784270 */
[----:B------:R-:W-:Y:S02]  /*a190*/  FMNMX.FTZ R6, R159, R6, !PT ;  /* 0x000000069f067209 */ /* 0x000fe40007810000 */
[----:B------:R-:W-:Y:S02]  /*a1a0*/  ISETP.GT.AND P3, PT, R177, 0x1, P2 ;  /* 0x00000001b100780c */ /* 0x000fe40001764270 */
[----:B------:R-:W-:Y:S02]  /*a1b0*/  FMNMX.FTZ R7, R161, R6, !PT ;  /* 0x00000006a1077209 */ /* 0x000fe40007810000 */
[----:B------:R-:W-:-:S02]  /*a1c0*/  ISETP.LT.OR P4, PT, R176, 0x11, P4 ;  /* 0x00000011b000780c */ /* 0x000fc40002781670 */
        /* <DEDUP_REMOVED lines=17> */
[----:B------:R-:W-:-:S02]  /*a2e0*/  ISETP.GT.AND P4, PT, R177, RZ, P2 ;  /* 0x000000ffb100720c */ /* 0x000fc40001784270 */
[----:B------:R-:W-:Y:S02]  /*a2f0*/  FMNMX.FTZ R6, R171, R6, !PT ;  /* 0x00000006ab067209 */ /* 0x000fe40007810000 */
[----:B------:R-:W-:Y:S02]  /*a300*/  FSEL R12, R12, -INF , !P3 ;  /* 0xff8000000c0c7808 */ /* 0x000fe40005800000 */
[----:B------:R-:W-:Y:S01]  /*a310*/  ISETP.GT.AND P3, PT, R177, 0x11, P2 ;  /* 0x00000011b100780c */ /* 0x000fe20001764270 */
[----:B------:R-:W0:Y:S01]  /*a320*/  SHFL.BFLY PT, R7, R6, 0x2, 0x1f ;  /* 0x0c401f0006077f89 */ /* 0x000e2200000e0000 */
[C---:B------:R-:W-:Y:S02]  /*a330*/  ISETP.LT.OR P4, PT, R176.reuse, 0x1, P4 ;  /* 0x00000001b000780c */ /* 0x040fe40002781670 */
[----:B------:R-:W-:Y:S02]  /*a340*/  ISETP.LT.OR P3, PT, R176, 0x12, P3 ;  /* 0x00000012b000780c */ /* 0x000fe40001f61670 */
[----:B------:R-:W-:-:S02]  /*a350*/  FSEL R10, R10, -INF , !P4 ;  /* 0xff8000000a0a7808 */ /* 0x000fc40006000000 */
[----:B------:R-:W-:Y:S02]  /*a360*/  FSEL R15, R15, -INF , !P3 ;  /* 0xff8000000f0f7808 */ /* 0x000fe40005800000 */
[C---:B------:R-:W-:Y:S02]  /*a370*/  ISETP.GT.AND P3, PT, R177.reuse, 0x19, P2 ;  /* 0x00000019b100780c */ /* 0x040fe40001764270 */
[----:B------:R-:W-:Y:S02]  /*a380*/  ISETP.GT.AND P4, PT, R177, 0x20, P2 ;  /* 0x00000020b100780c */ /* 0x000fe40001784270 */
[C---:B------:R-:W-:Y:S02]  /*a390*/  ISETP.LT.OR P3, PT, R176.reuse, 0x1a, P3 ;  /* 0x0000001ab000780c */ /* 0x040fe40001f61670 */
[----:B------:R-:W-:Y:S02]  /*a3a0*/  ISETP.LT.OR P4, PT, R176, 0x21, P4 ;  /* 0x00000021b000780c */ /* 0x000fe40002781670 */
[----:B------:R-:W-:-:S02]  /*a3b0*/  FSEL R154, R154, -INF , !P3 ;  /* 0xff8000009a9a7808 */ /* 0x000fc40005800000 */
[----:B------:R-:W-:Y:S02]  /*a3c0*/  ISETP.GT.AND P3, PT, R177, 0x21, P2 ;  /* 0x00000021b100780c */ /* 0x000fe40001764270 */
[----:B------:R-:W-:Y:S02]  /*a3d0*/  FSEL R156, R156, -INF , !P4 ;  /* 0xff8000009c9c7808 */ /* 0x000fe40006000000 */
[----:B------:R-:W-:Y:S02]  /*a3e0*/  ISETP.LT.OR P3, PT, R176, 0x22, P3 ;  /* 0x00000022b000780c */ /* 0x000fe40001f61670 */
[----:B0-----:R-:W-:Y:S02]  /*a3f0*/  FMNMX.FTZ R7, R6, R7, !PT ;  /* 0x0000000706077209 */ /* 0x001fe40007810000 */
[----:B------:R-:W-:Y:S02]  /*a400*/  FSEL R157, R157, -INF , !P3 ;  /* 0xff8000009d9d7808 */ /* 0x000fe40005800000 */
[C---:B------:R-:W-:Y:S01]  /*a410*/  ISETP.GT.AND P4, PT, R177.reuse, 0x28, P2 ;  /* 0x00000028b100780c */ /* 0x040fe20001784270 */
[----:B------:R-:W0:Y:S01]  /*a420*/  SHFL.BFLY PT, R6, R7, 0x1, 0x1f ;  /* 0x0c201f0007067f89 */ /* 0x000e2200000e0000 */
[----:B------:R-:W-:-:S02]  /*a430*/  ISETP.GT.AND P3, PT, R177, 0x29, P2 ;  /* 0x00000029b100780c */ /* 0x000fc40001764270 */
[C---:B------:R-:W-:Y:S02]  /*a440*/  ISETP.LT.OR P4, PT, R176.reuse, 0x29, P4 ;  /* 0x00000029b000780c */ /* 0x040fe40002781670 */
[----:B------:R-:W-:Y:S02]  /*a450*/  ISETP.LT.OR P3, PT, R176, 0x2a, P3 ;  /* 0x0000002ab000780c */ /* 0x000fe40001f61670 */
[----:B------:R-:W-:Y:S02]  /*a460*/  FSEL R158, R158, -INF , !P4 ;  /* 0xff8000009e9e7808 */ /* 0x000fe40006000000 */
[----:B------:R-:W-:Y:S02]  /*a470*/  FSEL R160, R160, -INF , !P3 ;  /* 0xff800000a0a07808 */ /* 0x000fe40005800000 */
[----:B------:R-:W-:-:S04]  /*a480*/  ISETP.GT.AND P3, PT, R177, 0x30, P2 ;  /* 0x00000030b100780c */ /* 0x000fc80001764270 */
[----:B------:R-:W-:-:S04]  /*a490*/  ISETP.LT.OR P3, PT, R176, 0x31, P3 ;  /* 0x00000031b000780c */ /* 0x000fc80001f61670 */
[----:B------:R-:W-:Y:S02]  /*a4a0*/  FSEL R163, R163, -INF , !P3 ;  /* 0xff800000a3a37808 */ /* 0x000fe40005800000 */
[----:B------:R-:W-:Y:S02]  /*a4b0*/  ISETP.GT.AND P3, PT, R177, 0x31, P2 ;  /* 0x00000031b100780c */ /* 0x000fe40001764270 */
[----:B0-----:R-:W-:Y:S02]  /*a4c0*/  FMNMX.FTZ R7, R7, R6, !PT ;  /* 0x0000000607077209 */ /* 0x001fe40007810000 */
[----:B------:R-:W-:Y:S02]  /*a4d0*/  FMNMX.FTZ R6, R10, R9, !PT ;  /* 0x000000090a067209 */ /* 0x000fe40007810000 */
[C---:B------:R-:W-:Y:S01]  /*a4e0*/  FSETP.NEU.FTZ.AND P4, PT, R7.reuse, -INF , PT ;  /* 0xff8000000700780b */ /* 0x040fe20003f9d000 */
[----:B------:R-:W-:-:S01]  /*a4f0*/  FFMA.FTZ R178, R7, R178, -8 ;  /* 0xc100000007b27423 */ /* 0x000fc200000100b2 */
[----:B------:R-:W-:-:S02]  /*a500*/  FMNMX.FTZ R6, R11, R6, !PT ;  /* 0x000000060b067209 */ /* 0x000fc40007810000 */
[----:B------:R-:W-:Y:S02]  /*a510*/  ISETP.LT.OR P3, PT, R176, 0x32, P3 ;  /* 0x00000032b000780c */ /* 0x000fe40001f61670 */
[----:B------:R-:W-:Y:S02]  /*a520*/  FMNMX.FTZ R179, R13, R6, !PT ;  /* 0x000000060db37209 */ /* 0x000fe40007810000 */
[----:B------:R-:W-:Y:S02]  /*a530*/  FSEL R182, R178, RZ, P4 ;  /* 0x000000ffb2b67208 */ /* 0x000fe40002000000 */
[----:B------:R-:W-:Y:S02]  /*a540*/  FMNMX.FTZ R179, R12, R179, !PT ;  /* 0x000000b30cb37209 */ /* 0x000fe40007810000 */
[----:B------:R-:W-:Y:S01]  /*a550*/  FSEL R162, R162, -INF , !P3 ;  /* 0xff800000a2a27808 */ /* 0x000fe20005800000 */
[--C-:B------:R-:W-:Y:S01]  /*a560*/  FFMA.FTZ R178, R175, UR10, -R182.reuse ;  /* 0x0000000aafb27c23 */ /* 0x100fe200080108b6 */
[----:B------:R-:W-:Y:S01]  /*a570*/  FMNMX.FTZ R6, R14, R179, !PT ;  /* 0x000000b30e067209 */ /* 0x000fe20007810000 */
[--C-:B------:R-:W-:Y:S01]  /*a580*/  FFMA.FTZ R180, R169, UR10, -R182.reuse ;  /* 0x0000000aa9b47c23 */ /* 0x100fe200080108b6 */
[----:B------:R-:W-:Y:S01]  /*a590*/  ISETP.GT.AND P3, PT, R177, 0x38, P2 ;  /* 0x00000038b100780c */ /* 0x000fe20001764270 */
[--C-:B------:R-:W-:Y:S01]  /*a5a0*/  FFMA.FTZ R173, R173, UR10, -R182.reuse ;  /* 0x0000000aadad7c23 */ /* 0x100fe200080108b6 */
[----:B------:R-:W-:Y:S01]  /*a5b0*/  FMNMX.FTZ R179, R15, R6, !PT ;  /* 0x000000060fb37209 */ /* 0x000fe20007810000 */
[--C-:B------:R-:W-:Y:S01]  /*a5c0*/  FFMA.FTZ R172, R172, UR10, -R182.reuse ;  /* 0x0000000aacac7c23 */ /* 0x100fe200080108b6 */
[----:B------:R-:W-:Y:S01]  /*a5d0*/  ISETP.GT.AND P2, PT, R177, 0x39, P2 ;  /* 0x00000039b100780c */ /* 0x000fe20001744270 */
[--C-:B------:R-:W-:Y:S01]  /*a5e0*/  FFMA.FTZ R155, R155, UR10, -R182.reuse ;  /* 0x0000000a9b9b7c23 */ /* 0x100fe200080108b6 */
[----:B------:R-:W-:Y:S01]  /*a5f0*/  FMNMX.FTZ R179, R152, R179, !PT ;  /* 0x000000b398b37209 */ /* 0x000fe20007810000 */
[--C-:B------:R-:W-:Y:S01]  /*a600*/  FFMA.FTZ R159, R159, UR10, -R182.reuse ;  /* 0x0000000a9f9f7c23 */ /* 0x100fe200080108b6 */
[----:B------:R-:W-:Y:S01]  /*a610*/  ISETP.LT.OR P3, PT, R176, 0x39, P3 ;  /* 0x00000039b000780c */ /* 0x000fe20001f61670 */
[--C-:B------:R-:W-:Y:S01]  /*a620*/  FFMA.FTZ R20, R20, UR10, -R182.reuse ;  /* 0x0000000a14147c23 */ /* 0x100fe200080108b6 */
[----:B------:R-:W-:Y:S01]  /*a630*/  FMNMX.FTZ R179, R154, R179, !PT ;  /* 0x000000b39ab37209 */ /* 0x000fe20007810000 */
[--C-:B------:R-:W-:Y:S01]  /*a640*/  FFMA.FTZ R21, R21, UR10, -R182.reuse ;  /* 0x0000000a15157c23 */ /* 0x100fe200080108b6 */
[----:B------:R-:W-:Y:S01]  /*a650*/  ISETP.LT.OR P2, PT, R176, 0x3a, P2 ;  /* 0x0000003ab000780c */ /* 0x000fe20001741670 */
[--C-:B------:R-:W-:Y:S01]  /*a660*/  FFMA.FTZ R176, R161, UR10, -R182.reuse ;  /* 0x0000000aa1b07c23 */ /* 0x100fe200080108b6 */
[----:B------:R-:W-:Y:S01]  /*a670*/  FMNMX.FTZ R6, R156, R179, !PT ;  /* 0x000000b39c067209 */ /* 0x000fe20007810000 */
[--C-:B------:R-:W-:Y:S01]  /*a680*/  FFMA.FTZ R161, R164, UR10, -R182.reuse ;  /* 0x0000000aa4a17c23 */ /* 0x100fe200080108b6 */
[----:B------:R-:W-:Y:S01]  /*a690*/  FSEL R166, R166, -INF , !P3 ;  /* 0xff800000a6a67808 */ /* 0x000fe20005800000 */
[--C-:B------:R-:W-:Y:S01]  /*a6a0*/  FFMA.FTZ R164, R165, UR10, -R182.reuse ;  /* 0x0000000aa5a47c23 */ /* 0x100fe200080108b6 */
[----:B------:R-:W-:Y:S01]  /*a6b0*/  FMNMX.FTZ R175, R157, R6, !PT ;  /* 0x000000069daf7209 */ /* 0x000fe20007810000 */
[--C-:B------:R-:W-:Y:S01]  /*a6c0*/  FFMA.FTZ R165, R167, UR10, -R182.reuse ;  /* 0x0000000aa7a57c23 */ /* 0x100fe200080108b6 */
[----:B------:R-:W-:Y:S01]  /*a6d0*/  FSEL R168, R168, -INF , !P2 ;  /* 0xff800000a8a87808 */ /* 0x000fe20005000000 */
[--C-:B------:R-:W-:Y:S01]  /*a6e0*/  FFMA.FTZ R167, R170, UR10, -R182.reuse ;  /* 0x0000000aaaa77c23 */ /* 0x100fe200080108b6 */
[----:B------:R-:W-:Y:S01]  /*a6f0*/  FMNMX.FTZ R175, R158, R175, !PT ;  /* 0x000000af9eaf7209 */ /* 0x000fe20007810000 */
[--C-:B------:R-:W-:Y:S01]  /*a700*/  FFMA.FTZ R170, R153, UR10, -R182.reuse ;  /* 0x0000000a99aa7c23 */ /* 0x100fe200080108b6 */
[----:B------:R-:W-:-:S01]  /*a710*/  FFMA.FTZ R153, R174, UR10, -R182 ;  /* 0x0000000aae997c23 */ /* 0x000fc200080108b6 */
[----:B------:R-:W-:Y:S01]  /*a720*/  FFMA.FTZ R182, R171, UR10, -R182 ;  /* 0x0000000aabb67c23 */ /* 0x000fe200080108b6 */
[----:B------:R-:W-:Y:S01]  /*a730*/  FMNMX.FTZ R6, R160, R175, !PT ;  /* 0x000000afa0067209 */ /* 0x000fe20007810000 */
[----:B------:R-:W-:Y:S01]  /*a740*/  MUFU.EX2 R178, R178 ;  /* 0x000000b200b27308 */ /* 0x000fe20000000800 */
[----:B------:R-:W-:-:S02]  /*a750*/  FSEL R171, R7, RZ, P4 ;  /* 0x000000ff07ab7208 */ /* 0x000fc40002000000 */
[----:B------:R-:W-:-:S03]  /*a760*/  FMNMX.FTZ R175, R163, R6, !PT ;  /* 0x00000006a3af7209 */ /* 0x000fc60007810000 */
[----:B------:R-:W-:Y:S01]  /*a770*/  FADD.FTZ R171, -R171, R8 ;  /* 0x00000008abab7221 */ /* 0x000fe20000010100 */
[----:B------:R-:W-:Y:S01]  /*a780*/  FMNMX.FTZ R175, R162, R175, !PT ;  /* 0x000000afa2af7209 */ /* 0x000fe20007810000 */
[----:B------:R-:W-:Y:S03]  /*a790*/  MUFU.EX2 R173, R173 ;  /* 0x000000ad00ad7308 */ /* 0x000fe60000000800 */
[----:B------:R-:W-:-:S04]  /*a7a0*/  FMNMX.FTZ R175, R166, R175, !PT ;  /* 0x000000afa6af7209 */ /* 0x000fc80007810000 */
[----:B------:R-:W-:Y:S01]  /*a7b0*/  FMNMX.FTZ R175, R168, R175, !PT ;  /* 0x000000afa8af7209 */ /* 0x000fe20007810000 */
[----:B------:R-:W-:Y:S04]  /*a7c0*/  MUFU.EX2 R172, R172 ;  /* 0x000000ac00ac7308 */ /* 0x000fe80000000800 */
[----:B------:R-:W0:Y:S04]  /*a7d0*/  SHFL.BFLY PT, R6, R175, 0x2, 0x1f ;  /* 0x0c401f00af067f89 */ /* 0x000e2800000e0000 */
[----:B------:R-:W-:Y:S08]  /*a7e0*/  MUFU.EX2 R155, R155 ;  /* 0x0000009b009b7308 */ /* 0x000ff00000000800 */
[----:B------:R-:W-:Y:S08]  /*a7f0*/  MUFU.EX2 R159, R159 ;  /* 0x0000009f009f7308 */ /* 0x000ff00000000800 */
[----:B------:R-:W-:Y:S01]  /*a800*/  MUFU.EX2 R176, R176 ;  /* 0x000000b000b07308 */ /* 0x000fe20000000800 */
[----:B0-----:R-:W-:Y:S01]  /*a810*/  FMNMX.FTZ R6, R175, R6, !PT ;  /* 0x00000006af067209 */ /* 0x001fe20007810000 */
[----:B------:R-:W-:-:S06]  /*a820*/  IMAD.U32 R175, RZ, RZ, UR10 ;  /* 0x0000000affaf7e24 */ /* 0x000fcc000f8e00ff */
[----:B------:R-:W-:Y:S01]  /*a830*/  MUFU.EX2 R161, R161 ;  /* 0x000000a100a17308 */ /* 0x000fe20000000800 */
[----:B------:R-:W0:Y:S07]  /*a840*/  SHFL.BFLY PT, R169, R6, 0x1, 0x1f ;  /* 0x0c201f0006a97f89 */ /* 0x000e2e00000e0000 */
[----:B------:R-:W-:Y:S08]  /*a850*/  MUFU.EX2 R164, R164 ;  /* 0x000000a400a47308 */ /* 0x000ff00000000800 */
[----:B------:R-:W-:Y:S08]  /*a860*/  MUFU.EX2 R165, R165 ;  /* 0x000000a500a57308 */ /* 0x000ff00000000800 */
[----:B------:R-:W-:Y:S01]  /*a870*/  MUFU.EX2 R180, R180 ;  /* 0x000000b400b47308 */ /* 0x000fe20000000800 */
[----:B0-----:R-:W-:Y:S01]  /*a880*/  FMNMX.FTZ R6, R6, R169, !PT ;  /* 0x000000a906067209 */ /* 0x001fe20007810000 */
[----:B------:R-:W-:-:S03]  /*a890*/  FMUL.FTZ R169, R171, UR10 ;  /* 0x0000000aaba97c20 */ /* 0x000fc60008410000 */
[C---:B------:R-:W-:Y:S01]  /*a8a0*/  FSETP.NEU.FTZ.AND P2, PT, R6.reuse, -INF , PT ;  /* 0xff8000000600780b */ /* 0x040fe20003f5d000 */
[----:B------:R-:W-:-:S02]  /*a8b0*/  FFMA.FTZ R175, R6, R175, -8 ;  /* 0xc100000006af7423 */ /* 0x000fc400000100af */
[----:B------:R-:W0:Y:S01]  /*a8c0*/  MUFU.EX2 R169, R169 ;  /* 0x000000a900a97308 */ /* 0x000e220000000800 */
[----:B------:R-:W-:Y:S02]  /*a8d0*/  FSEL R174, R6, RZ, P2 ;  /* 0x000000ff06ae7208 */ /* 0x000fe40001000000 */
[----:B------:R-:W-:-:S03]  /*a8e0*/  FSEL R175, R175, RZ, P2 ;  /* 0x000000ffafaf7208 */ /* 0x000fc60001000000 */
[----:B------:R-:W-:Y:S02]  /*a8f0*/  FADD.FTZ R174, -R174, R9 ;  /* 0x00000009aeae7221 */ /* 0x000fe40000010100 */
[----:B------:R-:W-:-:S01]  /*a900*/  FFMA.FTZ R171, R10, UR10, -R175 ;  /* 0x0000000a0aab7c23 */ /* 0x000fc200080108af */
[--C-:B------:R-:W-:Y:S01]  /*a910*/  FFMA.FTZ R10, R11, UR10, -R175.reuse ;  /* 0x0000000a0b0a7c23 */ /* 0x100fe200080108af */
[----:B------:R-:W-:-:S01]  /*a920*/  FFMA.FTZ R11, R13, UR10, -R175 ;  /* 0x0000000a0d0b7c23 */ /* 0x000fc200080108af */
[--C-:B------:R-:W-:Y:S01]  /*a930*/  FFMA.FTZ R13, R14, UR10, -R175.reuse ;  /* 0x0000000a0e0d7c23 */ /* 0x100fe200080108af */
[----:B------:R-:W-:-:S01]  /*a940*/  FFMA.FTZ R14, R15, UR10, -R175 ;  /* 0x0000000a0f0e7c23 */ /* 0x000fc200080108af */
[--C-:B------:R-:W-:Y:S01]  /*a950*/  FFMA.FTZ R15, R152, UR10, -R175.reuse ;  /* 0x0000000a980f7c23 */ /* 0x100fe200080108af */
[----:B------:R-:W-:Y:S01]  /*a960*/  FMUL.FTZ R152, R174, UR10 ;  /* 0x0000000aae987c20 */ /* 0x000fe20008410000 */
[----:B------:R-:W-:Y:S01]  /*a970*/  MUFU.EX2 R171, R171 ;  /* 0x000000ab00ab7308 */ /* 0x000fe20000000800 */
[----:B------:R-:W-:-:S01]  /*a980*/  FFMA.FTZ R12, R12, UR10, -R175 ;  /* 0x0000000a0c0c7c23 */ /* 0x000fc200080108af */
[----:B------:R-:W-:Y:S01]  /*a990*/  FFMA.FTZ R9, R156, UR10, -R175 ;  /* 0x0000000a9c097c23 */ /* 0x000fe200080108af */
[----:B0-----:R-:W-:-:S01]  /*a9a0*/  FFMA.FTZ R156, R169, R3, R178 ;  /* 0x00000003a99c7223 */ /* 0x001fc200000100b2 */
[--C-:B------:R-:W-:Y:S01]  /*a9b0*/  FFMA.FTZ R174, R154, UR10, -R175.reuse ;  /* 0x0000000a9aae7c23 */ /* 0x100fe200080108af */
[----:B------:R-:W-:-:S01]  /*a9c0*/  FFMA.FTZ R154, R157, UR10, -R175 ;  /* 0x0000000a9d9a7c23 */ /* 0x000fc200080108af */
[----:B------:R-:W-:Y:S01]  /*a9d0*/  FFMA.FTZ R158, R158, UR10, -R175 ;  /* 0x0000000a9e9e7c23 */ /* 0x000fe200080108af */
[----:B------:R-:W-:-:S01]  /*a9e0*/  FADD.FTZ R157, R173, R156 ;  /* 0x0000009cad9d7221 */ /* 0x000fc20000010000 */
[----:B------:R-:W0:Y:S01]  /*a9f0*/  MUFU.EX2 R152, R152 ;  /* 0x0000009800987308 */ /* 0x000e220000000800 */
[----:B------:R-:W-:-:S01]  /*aa00*/  FFMA.FTZ R160, R160, UR10, -R175 ;  /* 0x0000000aa0a07c23 */ /* 0x000fc200080108af */
[----:B------:R-:W-:Y:S01]  /*aa10*/  FFMA.FTZ R163, R163, UR10, -R175 ;  /* 0x0000000aa3a37c23 */ /* 0x000fe200080108af */
[----:B------:R-:W-:-:S01]  /*aa20*/  FADD.FTZ R156, R172, R157 ;  /* 0x0000009dac9c7221 */ /* 0x000fc20000010000 */
[--C-:B------:R-:W-:Y:S01]  /*aa30*/  FFMA.FTZ R162, R162, UR10, -R175.reuse ;  /* 0x0000000aa2a27c23 */ /* 0x100fe200080108af */
[----:B------:R-:W-:-:S01]  /*aa40*/  FFMA.FTZ R166, R166, UR10, -R175 ;  /* 0x0000000aa6a67c23 */ /* 0x000fc200080108af */
[----:B------:R-:W-:Y:S01]  /*aa50*/  FFMA.FTZ R168, R168, UR10, -R175 ;  /* 0x0000000aa8a87c23 */ /* 0x000fe200080108af */
[----:B------:R-:W-:-:S01]  /*aa60*/  FADD.FTZ R156, R155, R156 ;  /* 0x0000009c9b9c7221 */ /* 0x000fc20000010000 */
[----:B------:R-:W1:Y:S08]  /*aa70*/  MUFU.EX2 R10, R10 ;  /* 0x0000000a000a7308 */ /* 0x000e700000000800 */
[----:B------:R-:W2:Y:S01]  /*aa80*/  MUFU.EX2 R11, R11 ;  /* 0x0000000b000b7308 */ /* 0x000ea20000000800 */
[----:B0-----:R-:W-:-:S07]  /*aa90*/  FFMA.FTZ R3, R152, R4, R171 ;  /* 0x0000000498037223 */ /* 0x001fce00000100ab */
[----:B------:R-:W0:Y:S01]  /*aaa0*/  MUFU.EX2 R12, R12 ;  /* 0x0000000c000c7308 */ /* 0x000e220000000800 */
[----:B-1----:R-:W-:-:S07]  /*aab0*/  FADD.FTZ R4, R10, R3 ;  /* 0x000000030a047221 */ /* 0x002fce0000010000 */
[----:B------:R-:W1:Y:S01]  /*aac0*/  MUFU.EX2 R13, R13 ;  /* 0x0000000d000d7308 */ /* 0x000e620000000800 */
[----:B--2---:R-:W-:-:S07]  /*aad0*/  FADD.FTZ R3, R11, R4 ;  /* 0x000000040b037221 */ /* 0x004fce0000010000 */
[----:B------:R-:W2:Y:S01]  /*aae0*/  MUFU.EX2 R14, R14 ;  /* 0x0000000e000e7308 */ /* 0x000ea20000000800 */
[----:B0-----:R-:W-:-:S01]  /*aaf0*/  FADD.FTZ R4, R12, R3 ;  /* 0x000000030c047221 */ /* 0x001fc20000010000 */
[----:B------:R-:W-:-:S06]  /*ab00*/  FADD.FTZ R3, R159, R156 ;  /* 0x0000009c9f037221 */ /* 0x000fcc0000010000 */
        /* <DEDUP_REMOVED lines=21> */
[----:B------:R-:W-:Y:S01]  /*ac60*/  MUFU.EX2 R8, R182 ;  /* 0x000000b600087308 */ /* 0x000fe20000000800 */
[----:B0-----:R-:W-:-:S07]  /*ac70*/  FADD.FTZ R4, R20, R3 ;  /* 0x0000000314047221 */ /* 0x001fce0000010000 */
[----:B------:R-:W0:Y:S01]  /*ac80*/  MUFU.EX2 R21, R21 ;  /* 0x0000001500157308 */ /* 0x000e220000000800 */
[----:B-1----:R-:W-:-:S07]  /*ac90*/  FADD.FTZ R157, R160, R157 ;  /* 0x0000009da09d7221 */ /* 0x002fce0000010000 */
[----:B------:R-:W1:Y:S08]  /*aca0*/  MUFU.EX2 R182, R163 ;  /* 0x000000a300b67308 */ /* 0x000e700000000800 */
        /* <DEDUP_REMOVED lines=9> */
[----:B-1----:R-:W-:-:S04]  /*ad40*/  FADD.FTZ R3, R153, R4 ;  /* 0x0000000499037221 */ /* 0x002fc80000010000 */
[----:B------:R-:W-:Y:S01]  /*ad50*/  FADD.FTZ R3, R8, R3 ;  /* 0x0000000308037221 */ /* 0x000fe20000010000 */
[----:B--2---:R-:W-:-:S04]  /*ad60*/  FADD.FTZ R157, R166, R157 ;  /* 0x0000009da69d7221 */ /* 0x004fc80000010000 */
[----:B0-----:R-:W-:Y:S01]  /*ad70*/  FADD.FTZ R4, R168, R157 ;  /* 0x0000009da8047221 */ /* 0x001fe20000010000 */
[----:B------:R-:W-:Y:S06]  /*ad80*/  @!P0 BRA `(.L_x_923) ;  /* 0x0000000000048947 */ /* 0x000fec0003800000 */
[----:B------:R-:W-:Y:S01]  /*ad90*/  BPT.TRAP 0x1 ;  /* 0x000000040000795c */ /* 0x000fe20000300000 */
.L_x_923:
        /* <DEDUP_REMOVED lines=152> */
[----:B------:R-:W-:-:S02]  /*b720*/  IMAD.MOV.U32 R9, RZ, RZ, R6 ;  /* 0x000000ffff097224 */ /* 0x000fc400078e0006 */
[----:B------:R-:W-:Y:S01]  /*b730*/  IMAD.MOV.U32 R8, RZ, RZ, R7 ;  /* 0x000000ffff087224 */ /* 0x000fe200078e0007 */
[----:B------:R-:W-:Y:S06]  /*b740*/  @P2 BRA `(.L_x_924) ;  /* 0xffffffd800042947 */ /* 0x000fec000383ffff */
[----:B------:R-:W-:-:S05]  /*b750*/  UMOV UR52, UR56 ;  /* 0x0000003800347c82 */ /* 0x000fca0008000000 */
.L_x_906:
[----:B------:R-:W-:Y:S06]  /*b760*/  BAR.ARV 0x8, 0x180 ;  /* 0x0206000000007b1d */ /* 0x000fec0000002000 */
[----:B------:R-:W-:Y:S05]  /*b770*/  @!P0 BRA `(.L_x_925) ;  /* 0x0000000000048947 */ /* 0x000fea0003800000 */
[----:B------:R-:W-:Y:S01]  /*b780*/  BPT.TRAP 0x1 ;  /* 0x000000040000795c */ /* 0x000fe20000300000 */
.L_x_925:
[----:B------:R-:W-:Y:S01]  /*b790*/  ULEA UR9, UR52, UR41, 0x3 ;  /* 0x0000002934097291 */ /* 0x000fe2000f8e183f */
[----:B------:R-:W-:-:S05]  /*b7a0*/  IMAD.U32 R0, RZ, RZ, UR45 ;  /* 0x0000002dff007e24 */ /* 0x000fca000f8e00ff */
[----:B------:R-:W-:-:S04]  /*b7b0*/  SHF.L.U32 R0, R0, 0x1f, RZ ;  /* 0x0000001f00007819 */ /* 0x000fc800000006ff */
[----:B------:R0:W1:Y:S01]  /*b7c0*/  SYNCS.PHASECHK.TRANS64.TRYWAIT P1, [UR9+0x28450], R0 ;  /* 0x02845000ff0075a7 */ /* 0x0000620008020149 */
[----:B------:R-:W-:Y:S05]  /*b7d0*/  @!P0 BRA `(.L_x_926) ;  /* 0x0000000000048947 */ /* 0x000fea0003800000 */
[----:B------:R-:W-:Y:S01]  /*b7e0*/  BPT.TRAP 0x1 ;  /* 0x000000040000795c */ /* 0x000fe20000300000 */
.L_x_926:
[----:B-1----:R-:W-:Y:S05]  /*b7f0*/  @P1 BRA `(.L_x_927) ;  /* 0x0000000000081947 */ /* 0x002fea0003800000 */
[----:B------:R-:W1:Y:S02]  /*b800*/  SYNCS.PHASECHK.TRANS64.TRYWAIT P1, [UR9+0x28450], R0 ;  /* 0x02845000ff0075a7 */ /* 0x000e640008020149 */
[----:B-1----:R-:W-:Y:S05]  /*b810*/  @!P1 BRA `(.L_x_928) ;  /* 0x0000008c00289947 */ /* 0x002fea0003800000 */
.L_x_927:
[----:B------:R-:W-:Y:S01]  /*b820*/  UIADD3 UR41, UR41, 0x8000, URZ ;  /* 0x0000800029297890 */ /* 0x000fe2000fffe03f */
[----:B------:R-:W-:Y:S01]  /*b830*/  WARPGROUP.ARRIVE ;  /* 0x00000000000079c5 */ /* 0x000fe20000000000 */
[----:B------:R-:W-:Y:S01]  /*b840*/  ULDC.64 UR4, c[0x0][0x9a0] ;  /* 0x0002680000047ab9 */ /* 0x000fe20000000a00 */
[----:B------:R-:W-:Y:S01]  /*b850*/  UMOV UR15, 0x80000020 ;  /* 0x80000020000f7882 */ /* 0x000fe20000000000 */
[----:B------:R-:W-:Y:S01]  /*b860*/  USHF.R.U32.HI UR41, URZ, 0x4, UR41 ;  /* 0x000000043f297899 */ /* 0x000fe20008011629 */
[----:B-1----:R-:W-:Y:S01]  /*b870*/  IMAD.MOV.U32 R5, RZ, RZ, 0x3f800000 ;  /* 0x3f800000ff057424 */ /* 0x002fe200078e00ff */
[----:B------:R-:W-:Y:S02]  /*b880*/  UISETP.NE.U32.AND UP0, UPT, UR4, URZ, UPT ;  /* 0x0000003f0400728c */ /* 0x000fe4000bf05070 */
[----:B------:R-:W-:Y:S02]  /*b890*/  ULOP3.LUT UR41, UR41, 0x3fff, URZ, 0xc0, !UPT ;  /* 0x00003fff29297892 */ /* 0x000fe4000f8ec03f */
[----:B------:R-:W-:-:S02]  /*b8a0*/  UISETP.NE.AND.EX UP0, UPT, UR5, URZ, UPT, UP0 ;  /* 0x0000003f0500728c */ /* 0x000fc4000bf05300 */
[----:B------:R-:W-:-:S04]  /*b8b0*/  ULOP3.LUT UR14, UR41, 0x10000, URZ, 0xfc, !UPT ;  /* 0x00010000290e7892 */ /* 0x000fc8000f8efc3f */
[----:B------:R-:W-:Y:S01]  /*b8c0*/  ULEA UR14, UR52, UR14, 0xa ;  /* 0x0000000e340e7291 */ /* 0x000fe2000f8e503f */
[----:B------:R-:W-:-:S04]  /*b8d0*/  PLOP3.LUT P1, PT, PT, PT, UP0, 0x80, 0x0 ;  /* 0x000000000000781c */ /* 0x000fc80003f2f008 */
[----:B------:R-:W-:Y:S01]  /*b8e0*/  @UP0 USHF.R.S32.HI UR8, URZ, 0x1f, UR44 ;  /* 0x0000001f3f080899 */ /* 0x000fe2000801142c */
[----:B------:R-:W-:Y:S01]  /*b8f0*/  @UP0 ULDC.64 UR12, c[0x0][0x9c8] ;  /* 0x00027200000c0ab9 */ /* 0x000fe20000000a00 */
[----:B------:R-:W-:Y:S02]  /*b900*/  @UP0 USHF.R.S32.HI UR11, URZ, 0x1f, UR37 ;  /* 0x0000001f3f0b0899 */ /* 0x000fe40008011425 */
[----:B------:R-:W-:Y:S01]  /*b910*/  QGMMA.64x256x32.F32.E4M3.E4M3 R24, R188, gdesc[UR12], R24, gsb0 ;  /* 0x03e0000cbc187df3 */ /* 0x000fe20008000818 */
[----:B------:R-:W-:Y:S02]  /*b920*/  @UP0 UIMAD UR8, UR8, UR12, URZ ;  /* 0x0000000c080802a4 */ /* 0x000fe4000f8e023f */
[----:B------:R-:W-:Y:S02]  /*b930*/  @UP0 UIMAD.WIDE.U32 UR6, UR44, UR12, URZ ;  /* 0x0000000c2c0602a5 */ /* 0x000fe4000f8e003f */
[----:B------:R-:W-:-:S03]  /*b940*/  @UP0 UIMAD UR8, UR44, UR13, UR8 ;  /* 0x0000000d2c0802a4 */ /* 0x000fc6000f8e0208 */
[----:B------:R-:W-:Y:S01]  /*b950*/  @UP0 ULDC.64 UR12, c[0x0][0x9d0] ;  /* 0x00027400000c0ab9 */ /* 0x000fe20000000a00 */
[----:B------:R-:W-:Y:S02]  /*b960*/  @UP0 UIADD3 UR7, UR7, UR8, URZ ;  /* 0x0000000807070290 */ /* 0x000fe4000fffe03f */
[----:B------:R-:W-:Y:S02]  /*b970*/  @UP0 UIMAD UR8, UR11, UR12, URZ ;  /* 0x0000000c0b0802a4 */ /* 0x000fe4000f8e023f */
[----:B------:R-:W-:Y:S02]  /*b980*/  @UP0 UIMAD.WIDE.U32 UR6, UR37, UR12, UR6 ;  /* 0x0000000c250602a5 */ /* 0x000fe4000f8e0006 */
[----:B------:R-:W-:Y:S02]  /*b990*/  @UP0 UIMAD UR8, UR37, UR13, UR8 ;  /* 0x0000000d250802a4 */ /* 0x000fe4000f8e0208 */
[----:B------:R-:W-:Y:S02]  /*b9a0*/  @UP0 ULEA UR4, UP1, UR6, UR4, 0x2 ;  /* 0x0000000406040291 */ /* 0x000fe4000f82103f */
[----:B------:R-:W-:-:S04]  /*b9b0*/  @UP0 UIADD3 UR7, UR7, UR8, URZ ;  /* 0x0000000807070290 */ /* 0x000fc8000fffe03f */
[----:B------:R-:W-:Y:S01]  /*b9c0*/  @UP0 ULEA.HI.X UR5, UR6, UR5, UR7, 0x2, UP1 ;  /* 0x0000000506050291 */ /* 0x000fe200088f1407 */
[----:B------:R-:W-:-:S05]  /*b9d0*/  IMAD.U32 R8, RZ, RZ, UR4 ;  /* 0x00000004ff087e24 */ /* 0x000fca000f8e00ff */
[----:B------:R-:W-:-:S05]  /*b9e0*/  IMAD.U32 R9, RZ, RZ, UR5 ;  /* 0x00000005ff097e24 */ /* 0x000fca000f8e00ff */
[----:B------:R1:W2:Y:S01]  /*b9f0*/  @P1 LDG.E R5, desc[UR50][R8.64] ;  /* 0x0000003208051981 */ /* 0x0002a2000c1e1900 */
[----:B------:R-:W-:Y:S01]  /*ba00*/  UIADD3 UR14, UR14, 0x2, URZ ;  /* 0x000000020e0e7890 */ /* 0x000fe2000fffe03f */
[----:B------:R-:W-:Y:S02]  /*ba10*/  UMOV UR15, 0x80000020 ;  /* 0x80000020000f7882 */ /* 0x000fe40000000000 */
[----:B0-----:R-:W0:Y:S04]  /*ba20*/  SHFL.BFLY PT, R0, R3, 0x2, 0x1f ;  /* 0x0c401f0003007f89 */ /* 0x001e2800000e0000 */
[----:B------:R-:W3:Y:S01]  /*ba30*/  SHFL.BFLY PT, R13, R4, 0x2, 0x1f ;  /* 0x0c401f00040d7f89 */ /* 0x000ee200000e0000 */
[----:B0-----:R-:W-:-:S01]  /*ba40*/  FADD.FTZ R0, R0, R3 ;  /* 0x0000000300007221 */ /* 0x001fc20000010000 */
[----:B---3--:R-:W-:-:S04]  /*ba50*/  FADD.FTZ R13, R13, R4 ;  /* 0x000000040d0d7221 */ /* 0x008fc80000010000 */
[----:B------:R-:W0:Y:S04]  /*ba60*/  SHFL.BFLY PT, R11, R0, 0x1, 0x1f ;  /* 0x0c201f00000b7f89 */ /* 0x000e2800000e0000 */
[----:B------:R-:W3:Y:S01]  /*ba70*/  SHFL.BFLY PT, R10, R13, 0x1, 0x1f ;  /* 0x0c201f000d0a7f89 */ /* 0x000ee200000e0000 */
[----:B-1----:R-:W-:Y:S02]  /*ba80*/  IMAD.MOV.U32 R8, RZ, RZ, RZ ;  /* 0x000000ffff087224 */ /* 0x002fe400078e00ff */
[----:B0-----:R-:W-:Y:S01]  /*ba90*/  FADD.FTZ R12, R0, R11 ;  /* 0x0000000b000c7221 */ /* 0x001fe20000010000 */
[----:B---3--:R-:W-:-:S04]  /*baa0*/  FADD.FTZ R14, R13, R10 ;  /* 0x0000000a0d0e7221 */ /* 0x008fc80000010000 */
[C---:B------:R-:W-:Y:S01]  /*bab0*/  FSETP.NE.FTZ.AND P1, PT, R12.reuse, RZ, PT ;  /* 0x000000ff0c00720b */ /* 0x040fe20003f35000 */
[----:B------:R-:W-:Y:S01]  /*bac0*/  FMUL.FTZ R9, R12, 0.00390625 ;  /* 0x3b8000000c097820 */ /* 0x000fe20000410000 */
[----:B------:R-:W-:-:S04]  /*bad0*/  FMUL.FTZ R15, R14, 0.00390625 ;  /* 0x3b8000000e0f7820 */ /* 0x000fc80000410000 */
[----:B------:R-:W-:Y:S02]  /*bae0*/  FSETP.NE.FTZ.AND P2, PT, R9, RZ, PT ;  /* 0x000000ff0900720b */ /* 0x000fe40003f55000 */
[----:B------:R-:W-:-:S05]  /*baf0*/  FSETP.NE.FTZ.AND P3, PT, R15, RZ, PT ;  /* 0x000000ff0f00720b */ /* 0x000fca0003f75000 */
[----:B------:R-:W-:Y:S01]  /*bb00*/  @P1 MUFU.RCP R8, R12 ;  /* 0x0000000c00081308 */ /* 0x000fe20000001000 */
[----:B------:R-:W-:Y:S01]  /*bb10*/  FSETP.NE.FTZ.AND P1, PT, R14, RZ, PT ;  /* 0x000000ff0e00720b */ /* 0x000fe20003f35000 */
[----:B------:R-:W-:-:S06]  /*bb20*/  IMAD.MOV.U32 R10, RZ, RZ, RZ ;  /* 0x000000ffff0a7224 */ /* 0x000fcc00078e00ff */
[----:B------:R-:W0:Y:S01]  /*bb30*/  @P2 MUFU.LG2 R9, R9 ;  /* 0x0000000900092308 */ /* 0x000e220000000c00 */
[----:B------:R-:W-:Y:S02]  /*bb40*/  WARPGROUP.DEPBAR.LE gsb0, 0x0 ;  /* 0x00008000000079c5 */ /* 0x000fe40000010000 */
[----:B------:R-:W-:-:S06]  /*bb50*/  WARPGROUP.ARRIVE ;  /* 0x00000000000079c5 */ /* 0x000fcc0000000000 */
[----:B------:R-:W-:Y:S01]  /*bb60*/  QGMMA.64x256x32.F32.E4M3.E4M3 R24, R184, gdesc[UR12], R24, gsb0 ;  /* 0x03e0000cb8187df3 */ /* 0x000fe20008000818 */
[----:B------:R-:W1:Y:S08]  /*bb70*/  @P3 MUFU.LG2 R11, R15 ;  /* 0x0000000f000b3308 */ /* 0x000e700000000c00 */
[----:B------:R-:W3:Y:S01]  /*bb80*/  @P1 MUFU.RCP R10, R14 ;  /* 0x0000000e000a1308 */ /* 0x000ee20000001000 */
[----:B------:R-:W-:-:S02]  /*bb90*/  IMAD.U32 R4, RZ, RZ, UR10 ;  /* 0x0000000aff047e24 */ /* 0x000fc4000f8e00ff */
[----:B------:R-:W-:Y:S02]  /*bba0*/  IMAD.U32 R13, RZ, RZ, UR10 ;  /* 0x0000000aff0d7e24 */ /* 0x000fe4000f8e00ff */
[----:B0-----:R-:W-:Y:S01]  /*bbb0*/  @P2 FMUL.FTZ R9, R9, 0.69314718246459960938 ;  /* 0x3f31721809092820 */ /* 0x001fe20000410000 */
[----:B------:R-:W-:Y:S01]  /*bbc0*/  @P2 FMUL.FTZ R4, R4, 0.69314718246459960938 ;  /* 0x3f31721804042820 */ /* 0x000fe20000410000 */
[----:B------:R-:W-:Y:S01]  /*bbd0*/  @P3 FMUL.FTZ R12, R13, 0.69314718246459960938 ;  /* 0x3f3172180d0c3820 */ /* 0x000fe20000410000 */
[----:B-1----:R-:W-:Y:S01]  /*bbe0*/  @P3 FMUL.FTZ R11, R11, 0.69314718246459960938 ;  /* 0x3f3172180b0b3820 */ /* 0x002fe20000410000 */
[----:B------:R-:W-:Y:S02]  /*bbf0*/  IMAD.MOV.U32 R3, RZ, RZ, -0x800000 ;  /* 0xff800000ff037424 */ /* 0x000fe400078e00ff */
[----:B------:R-:W-:Y:S01]  /*bc00*/  @P2 FFMA.FTZ R3, R4, R7, R9 ;  /* 0x0000000704032223 */ /* 0x000fe20000010009 */
[----:B------:R-:W-:Y:S02]  /*bc10*/  IMAD.MOV.U32 R0, RZ, RZ, -0x800000 ;  /* 0xff800000ff007424 */ /* 0x000fe400078e00ff */
[----:B------:R-:W-:Y:S01]  /*bc20*/  @P3 FFMA.FTZ R0, R12, R6, R11 ;  /* 0x000000060c003223 */ /* 0x000fe2000001000b */
[-C--:B--2---:R-:W-:Y:S01]  /*bc30*/  FMUL.FTZ R152, R8, R5.reuse ;  /* 0x0000000508987220 */ /* 0x084fe20000410000 */
[----:B---3--:R-:W-:Y:S01]  /*bc40*/  FMUL.FTZ R4, R10, R5 ;  /* 0x000000050a047220 */ /* 0x008fe20000410000 */
[----:B------:R-:W-:-:S02]  /*bc50*/  WARPGROUP.DEPBAR.LE gsb0, 0x0 ;  /* 0x00008000000079c5 */ /* 0x000fc40000010000 */
[----:B------:R-:W-:Y:S05]  /*bc60*/  @!P0 BRA `(.L_x_929) ;  /* 0x0000000000048947 */ /* 0x000fea0003800000 */
[----:B------:R-:W-:Y:S01]  /*bc70*/  BPT.TRAP 0x1 ;  /* 0x000000040000795c */ /* 0x000fe20000300000 */
.L_x_929:
[----:B------:R-:W-:Y:S01]  /*bc80*/  UIADD3 UR4, UR9, 0x28460, URZ ;  /* 0x0002846009047890 */ /* 0x000fe2000fffe03f */
[-C--:B------:R-:W-:Y:S01]  /*bc90*/  FMUL.FTZ R6, R29, R152.reuse ;  /* 0x000000981d067220 */ /* 0x080fe20000410000 */
[----:B------:R-:W-:Y:S01]  /*bca0*/  UIADD3 UR52, UR52, 0x1, URZ ;  /* 0x0000000134347890 */ /* 0x000fe2000fffe03f */
[-C--:B------:R-:W-:Y:S01]  /*bcb0*/  FMUL.FTZ R7, R36, R152.reuse ;  /* 0x0000009824077220 */ /* 0x080fe20000410000 */
[----:B------:R-:W-:Y:S01]  /*bcc0*/  UPRMT UR4, UR40, 0x654, UR4 ;  /* 0x0000065428047896 */ /* 0x000fe20008000004 */
        /* <DEDUP_REMOVED lines=127> */
[-C--:B------:R-:W-:Y:S01]  /*c4c0*/  FMUL.FTZ R26, R147, R4.reuse ;  /* 0x00000004931a7220 */ /* 0x080fe20000410000 */
[-C--:B------:R-:W-:Y:S01]  /*c4d0*/  FMUL.FTZ R150, R150, R4.reuse ;  /* 0x0000000496967220 */ /* 0x080fe20000410000 */
[----:B------:R-:W-:Y:S01]  /*c4e0*/  FMUL.FTZ R151, R151, R4 ;  /* 0x0000000497977220 */ /* 0x000fe20000410000 */
[----:B------:R-:W-:-:S02]  /*c4f0*/  UIADD3 UR46, UR46, 0x1, URZ ;  /* 0x000000012e2e7890 */ /* 0x000fc4000fffe03f */
[----:B------:R-:W-:Y:S02]  /*c500*/  USEL UR52, UR52, URZ, UP0 ;  /* 0x0000003f34347287 */ /* 0x000fe40008000000 */
[----:B------:R-:W-:-:S12]  /*c510*/  ULOP3.LUT UR45, UR45, UR4, URZ, 0x3c, !UPT ;  /* 0x000000042d2d7292 */ /* 0x000fd8000f8e3c3f */
.L_x_855:
[----:B------:R-:W0:Y:S01]  /*c520*/  S2R R67, SR_CgaCtaId ;  /* 0x0000000000437919 */ /* 0x000e220000008800 */
[----:B------:R-:W-:Y:S01]  /*c530*/  MOV R4, 0x400 ;  /* 0x0000040000047802 */ /* 0x000fe20000000f00 */
[----:B------:R-:W-:Y:S01]  /*c540*/  BSSY B0, `(.L_x_930) ;  /* 0x0000357000007945 */ /* 0x000fe20003800000 */
[----:B------:R-:W-:Y:S02]  /*c550*/  BAR.SYNC.DEFER_BLOCKING 0x5, 0x180 ;  /* 0x0146000000007b1d */ /* 0x000fe40000010000 */
[----:B0-----:R-:W-:-:S05]  /*c560*/  LEA R4, R67, R4, 0x18 ;  /* 0x0000000443047211 */ /* 0x001fca00078ec0ff */
[----:B------:R-:W0:Y:S02]  /*c570*/  LDS R58, [R4+0x284d0] ;  /* 0x0284d000043a7984 */ /* 0x000e240000000800 */
[----:B0-----:R-:W-:Y:S01]  /*c580*/  R2UR UR4, R58 ;  /* 0x000000003a0472ca */ /* 0x001fe200000e0000 */
[----:B------:R-:W-:Y:S06]  /*c590*/  BAR.ARV 0x4, 0x180 ;  /* 0x0106000000007b1d */ /* 0x000fec0000002000 */
[----:B------:R-:W-:Y:S08]  /*c5a0*/  @P0 BRA `(.L_x_931) ;  /* 0x00000028006c0947 */ /* 0x000ff00003800000 */
[----:B------:R-:W0:Y:S01]  /*c5b0*/  S2R R74, SR_TID.X ;  /* 0x00000000004a7919 */ /* 0x000e220000002100 */
[----:B------:R-:W-:Y:S01]  /*c5c0*/  F2FP.BF16.F32.PACK_AB R9, R9, R40 ;  /* 0x000000280909723e */ /* 0x000fe200000010ff */
[----:B------:R-:W-:Y:S01]  /*c5d0*/  ULDC.64 UR6, c[0x4][0x140] ;  /* 0x0100500000067ab9 */ /* 0x000fe20000000a00 */
        /* <DEDUP_REMOVED lines=14> */
[----:B------:R-:W-:Y:S01]  /*c6c0*/  F2FP.BF16.F32.PACK_AB R32, R7, R32 ;  /* 0x000000200720723e */ /* 0x000fe200000010ff */
[----:B0-----:R-:W-:Y:S01]  /*c6d0*/  IMAD.SHL.U32 R40, R74, 0x4, RZ ;  /* 0x000000044a287824 */ /* 0x001fe200078e00ff */
        /* <DEDUP_REMOVED lines=38> */
[----:B------:R-:W-:Y:S01]  /*c940*/  F2FP.BF16.F32.PACK_AB R54, R95, R54 ;  /* 0x000000365f36723e */ /* 0x000fe200000010ff */
[----:B------:R-:W-:Y:S01]  /*c950*/  USHF.R.S32.HI UR10, URZ, 0x1f, UR37 ;  /* 0x0000001f3f0a7899 */ /* 0x000fe20008011425 */
[----:B------:R-:W-:Y:S01]  /*c960*/  LOP3.LUT R48, R40, 0xc, RZ, 0xc0, !PT ;  /* 0x0000000c28307812 */ /* 0x000fe200078ec0ff */
[----:B------:R-:W-:Y:S01]  /*c970*/  ULDC.64 UR8, c[0x0][0xb90] ;  /* 0x0002e40000087ab9 */ /* 0x000fe20000000a00 */
[----:B------:R-:W-:Y:S02]  /*c980*/  F2FP.BF16.F32.PACK_AB R40, R76, R117 ;  /* 0x000000754c28723e */ /* 0x000fe400000010ff */
[----:B------:R-:W-:Y:S02]  /*c990*/  IADD3 R76, P0, R48, UR6, RZ ;  /* 0x00000006304c7c10 */ /* 0x000fe4000ff1e0ff */
[----:B------:R-:W-:Y:S02]  /*c9a0*/  F2FP.BF16.F32.PACK_AB R42, R84, R121 ;  /* 0x00000079542a723e */ /* 0x000fe400000010ff */
[----:B------:R-:W-:Y:S01]  /*c9b0*/  F2FP.BF16.F32.PACK_AB R43, R92, R129 ;  /* 0x000000815c2b723e */ /* 0x000fe200000010ff */
[----:B------:R-:W-:Y:S01]  /*c9c0*/  IMAD.X R77, RZ, RZ, UR7, P0 ;  /* 0x00000007ff4d7e24 */ /* 0x000fe200080e06ff */
[----:B------:R-:W-:-:S02]  /*c9d0*/  F2FP.BF16.F32.PACK_AB R5, R159, R160 ;  /* 0x000000a09f05723e */ /* 0x000fc400000010ff */
[----:B------:R-:W-:Y:S02]  /*c9e0*/  F2FP.BF16.F32.PACK_AB R6, R157, R158 ;  /* 0x0000009e9d06723e */ /* 0x000fe400000010ff */
[----:B------:R0:W2:Y:S01]  /*c9f0*/  LDG.E.CONSTANT R76, desc[UR50][R76.64] ;  /* 0x000000324c4c7981 */ /* 0x0000a2000c1e9900 */
[----:B------:R-:W-:Y:S02]  /*ca00*/  LOP3.LUT P0, R48, R74, 0x3, RZ, 0xc0, !PT ;  /* 0x000000034a307812 */ /* 0x000fe4000780c0ff */
[----:B------:R-:W-:Y:S02]  /*ca10*/  F2FP.BF16.F32.PACK_AB R7, R155, R156 ;  /* 0x0000009c9b07723e */ /* 0x000fe400000010ff */
[----:B------:R-:W-:Y:S02]  /*ca20*/  ISETP.EQ.OR P0, PT, R48, 0x3, !P0 ;  /* 0x000000033000780c */ /* 0x000fe40004702670 */
[----:B------:R-:W-:Y:S02]  /*ca30*/  F2FP.BF16.F32.PACK_AB R49, R125, R132 ;  /* 0x000000847d31723e */ /* 0x000fe400000010ff */
[----:B------:R-:W-:-:S02]  /*ca40*/  SEL R117, R9, R10, P0 ;  /* 0x0000000a09757207 */ /* 0x000fc40000000000 */
[----:B------:R-:W-:Y:S02]  /*ca50*/  SEL R79, R10, R9, P0 ;  /* 0x000000090a4f7207 */ /* 0x000fe40000000000 */
[----:B------:R-:W1:Y:S01]  /*ca60*/  S2R R9, SR_SWINHI ;  /* 0x0000000000097919 */ /* 0x000e620000002f00 */
        /* <DEDUP_REMOVED lines=8> */
[----:B------:R-:W-:Y:S02]  /*caf0*/  F2FP.BF16.F32.PACK_AB R8, R149, R152 ;  /* 0x000000989508723e */ /* 0x000fe400000010ff */
[----:B------:R-:W-:Y:S02]  /*cb00*/  F2FP.BF16.F32.PACK_AB R41, R141, R148 ;  /* 0x000000948d29723e */ /* 0x000fe400000010ff */
[----:B------:R-:W-:-:S02]  /*cb10*/  MOV R42, R4 ;  /* 0x00000004002a7202 */ /* 0x000fc40000000f00 */
[----:B-1----:R-:W-:-:S03]  /*cb20*/  MOV R43, R9 ;  /* 0x00000009002b7202 */ /* 0x002fc60000000f00 */
[----:B------:R-:W-:-:S03]  /*cb30*/  IMAD.WIDE R74, R196, 0x2, R42 ;  /* 0x00000002c44a7825 */ /* 0x000fc600078e022a */
[----:B------:R-:W-:-:S04]  /*cb40*/  IADD3 R73, P4, R74, 0xc060, RZ ;  /* 0x0000c0604a497810 */ /* 0x000fc80007f9e0ff */
[----:B------:R-:W-:Y:S01]  /*cb50*/  LOP3.LUT R72, R73, 0x380, RZ, 0xc0, !PT ;  /* 0x0000038049487812 */ /* 0x000fe200078ec0ff */
[----:B------:R-:W-:Y:S01]  /*cb60*/  IMAD R5, R192, 0x40, R16 ;  /* 0x00000040c0057824 */ /* 0x000fe200078e0210 */
[----:B------:R-:W-:Y:S02]  /*cb70*/  SEL R171, R35, R34, P0 ;  /* 0x0000002223ab7207 */ /* 0x000fe40000000000 */
[----:B------:R-:W-:Y:S02]  /*cb80*/  SEL R110, R34, R35, P0 ;  /* 0x00000023226e7207 */ /* 0x000fe40000000000 */
[----:B------:R-:W-:Y:S02]  /*cb90*/  SHF.R.U64 R72, R72, 0x3, RZ ;  /* 0x0000000348487819 */ /* 0x000fe400000012ff */
[C---:B------:R-:W-:Y:S02]  /*cba0*/  IADD3 R34, P3, R74.reuse, 0xc040, RZ ;  /* 0x0000c0404a227810 */ /* 0x040fe40007f7e0ff */
[----:B------:R-:W-:Y:S01]  /*cbb0*/  IADD3 R32, P2, R74, 0xc020, RZ ;  /* 0x0000c0204a207810 */ /* 0x000fe20007f5e0ff */
[----:B------:R-:W-:Y:S01]  /*cbc0*/  IMAD.WIDE R42, R5, 0x2, R42 ;  /* 0x00000002052a7825 */ /* 0x000fe200078e022a */
[----:B------:R-:W-:-:S02]  /*cbd0*/  SEL R155, R70, R71, P0 ;  /* 0x00000047469b7207 */ /* 0x000fc40000000000 */
[----:B------:R-:W-:Y:S01]  /*cbe0*/  SEL R97, R71, R70, P0 ;  /* 0x0000004647617207 */ /* 0x000fe20000000000 */
[--C-:B------:R-:W-:Y:S01]  /*cbf0*/  IMAD.X R71, RZ, RZ, R75.reuse, P3 ;  /* 0x000000ffff477224 */ /* 0x100fe200018e064b */
[----:B------:R-:W-:Y:S01]  /*cc00*/  LOP3.LUT R72, R72, R73, RZ, 0x3c, !PT ;  /* 0x0000004948487212 */ /* 0x000fe200078e3cff */
[--C-:B------:R-:W-:Y:S01]  /*cc10*/  IMAD.X R73, RZ, RZ, R75.reuse, P4 ;  /* 0x000000ffff497224 */ /* 0x100fe200020e064b */
[----:B------:R-:W-:Y:S01]  /*cc20*/  SEL R107, R24, R25, P0 ;  /* 0x00000019186b7207 */ /* 0x000fe20000000000 */
[----:B------:R-:W-:Y:S01]  /*cc30*/  IMAD.X R69, RZ, RZ, R75, P2 ;  /* 0x000000ffff457224 */ /* 0x000fe200010e064b */
[----:B0-----:R-:W-:Y:S02]  /*cc40*/  SEL R77, R25, R24, P0 ;  /* 0x00000018194d7207 */ /* 0x001fe40000000000 */
        /* <DEDUP_REMOVED lines=8> */
[C---:B------:R-:W-:Y:S02]  /*ccd0*/  LOP3.LUT R5, R74.reuse, 0x380, RZ, 0xc0, !PT ;  /* 0x000003804a057812 */ /* 0x040fe400078ec0ff */
[C---:B------:R-:W-:Y:S02]  /*cce0*/  IADD3 R30, P1, R74.reuse, 0xc000, RZ ;  /* 0x0000c0004a1e7810 */ /* 0x040fe40007f3e0ff */
[C---:B------:R-:W-:Y:S02]  /*ccf0*/  IADD3 R28, P6, R74.reuse, 0x8060, RZ ;  /* 0x000080604a1c7810 */ /* 0x040fe40007fde0ff */
[C---:B------:R-:W-:Y:S02]  /*cd00*/  IADD3 R6, P5, R74.reuse, 0x20, RZ ;  /* 0x000000204a067810 */ /* 0x040fe40007fbe0ff */
[C---:B------:R-:W-:Y:S02]  /*cd10*/  IADD3 R26, P4, R74.reuse, 0x8040, RZ ;  /* 0x000080404a1a7810 */ /* 0x040fe40007f9e0ff */
[----:B------:R-:W-:-:S02]  /*cd20*/  IADD3 R24, P3, R74, 0x8020, RZ ;  /* 0x000080204a187810 */ /* 0x000fc40007f7e0ff */
[----:B------:R-:W-:Y:S02]  /*cd30*/  IADD3 R20, P2, R74, 0x8000, RZ ;  /* 0x000080004a147810 */ /* 0x000fe40007f5e0ff */
[----:B------:R-:W-:Y:S02]  /*cd40*/  SEL R141, R93, R100, P0 ;  /* 0x000000645d8d7207 */ /* 0x000fe40000000000 */
[----:B------:R-:W-:Y:S02]  /*cd50*/  SEL R91, R100, R93, P0 ;  /* 0x0000005d645b7207 */ /* 0x000fe40000000000 */
[----:B------:R-:W-:Y:S01]  /*cd60*/  SHF.R.U64 R5, R5, 0x3, RZ ;  /* 0x0000000305057819 */ /* 0x000fe200000012ff */
        /* <DEDUP_REMOVED lines=9> */
[--C-:B------:R-:W-:Y:S01]  /*ce00*/  IMAD.X R63, RZ, RZ, R75.reuse, P4 ;  /* 0x000000ffff3f7224 */ /* 0x100fe200020e064b */
[----:B------:R-:W-:Y:S02]  /*ce10*/  SEL R159, R59, R62, P0 ;  /* 0x0000003e3b9f7207 */ /* 0x000fe40000000000 */
[----:B------:R-:W-:Y:S01]  /*ce20*/  SEL R100, R62, R59, P0 ;  /* 0x0000003b3e647207 */ /* 0x000fe20000000000 */
[----:B------:R-:W-:Y:S01]  /*ce30*/  IMAD.X R59, RZ, RZ, R75, P3 ;  /* 0x000000ffff3b7224 */ /* 0x000fe200018e064b */
[----:B------:R-:W-:Y:S02]  /*ce40*/  SEL R119, R11, R12, P0 ;  /* 0x0000000c0b777207 */ /* 0x000fe40000000000 */
[----:B------:R-:W-:Y:S02]  /*ce50*/  SEL R80, R12, R11, P0 ;  /* 0x0000000b0c507207 */ /* 0x000fe40000000000 */
[----:B------:R-:W-:-:S02]  /*ce60*/  SEL R121, R13, R14, P0 ;  /* 0x0000000e0d797207 */ /* 0x000fc40000000000 */
[----:B------:R-:W-:Y:S02]  /*ce70*/  SEL R81, R14, R13, P0 ;  /* 0x0000000d0e517207 */ /* 0x000fe40000000000 */
[----:B------:R-:W-:Y:S02]  /*ce80*/  SEL R94, R94, R7, P0 ;  /* 0x000000075e5e7207 */ /* 0x000fe40000000000 */
[----:B------:R-:W-:Y:S02]  /*ce90*/  SEL R149, R8, R41, P0 ;  /* 0x0000002908957207 */ /* 0x000fe40000000000 */
[----:B------:R-:W-:Y:S02]  /*cea0*/  SEL R93, R41, R8, P0 ;  /* 0x00000008295d7207 */ /* 0x000fe40000000000 */
[C---:B------:R-:W-:Y:S02]  /*ceb0*/  IADD3 R14, P1, R74.reuse, 0x4060, RZ ;  /* 0x000040604a0e7810 */ /* 0x040fe40007f3e0ff */
[----:B------:R-:W-:-:S02]  /*cec0*/  IADD3 R8, P6, R74, 0x40, RZ ;  /* 0x000000404a087810 */ /* 0x000fc40007fde0ff */
[C---:B------:R-:W-:Y:S02]  /*ced0*/  IADD3 R12, P5, R74.reuse, 0x4040, RZ ;  /* 0x000040404a0c7810 */ /* 0x040fe40007fbe0ff */
[C---:B------:R-:W-:Y:S02]  /*cee0*/  IADD3 R9, P4, R74.reuse, 0x4020, RZ ;  /* 0x000040204a097810 */ /* 0x040fe40007f9e0ff */
[C---:B------:R-:W-:Y:S02]  /*cef0*/  IADD3 R7, P3, R74.reuse, 0x4000, RZ ;  /* 0x000040004a077810 */ /* 0x040fe40007f7e0ff */
[----:B------:R-:W-:Y:S02]  /*cf00*/  IADD3 R10, P2, R74, 0x60, RZ ;  /* 0x000000604a0a7810 */ /* 0x000fe40007f5e0ff */
[----:B------:R-:W-:Y:S02]  /*cf10*/  LOP3.LUT R74, R5, R74, RZ, 0x3c, !PT ;  /* 0x0000004a054a7212 */ /* 0x000fe400078e3cff */
[----:B------:R-:W-:-:S02]  /*cf20*/  SEL R163, R102, R103, P0 ;  /* 0x0000006766a37207 */ /* 0x000fc40000000000 */
[----:B------:R-:W-:Y:S02]  /*cf30*/  LOP3.LUT R5, R28, 0x380, RZ, 0xc0, !PT ;  /* 0x000003801c057812 */ /* 0x000fe400078ec0ff */
[----:B------:R-:W-:Y:S02]  /*cf40*/  SEL R102, R103, R102, P0 ;  /* 0x0000006667667207 */ /* 0x000fe40000000000 */
[----:B------:R-:W-:Y:S02]  /*cf50*/  SEL R165, R47, R46, P0 ;  /* 0x0000002e2fa57207 */ /* 0x000fe40000000000 */
[----:B------:R-:W-:Y:S01]  /*cf60*/  SEL R103, R46, R47, P0 ;  /* 0x0000002f2e677207 */ /* 0x000fe20000000000 */
[----:B------:R-:W-:Y:S01]  /*cf70*/  IMAD.X R47, RZ, RZ, R75, P2 ;  /* 0x000000ffff2f7224 */ /* 0x000fe200010e064b */
[----:B------:R-:W-:Y:S02]  /*cf80*/  SEL R129, R37, R44, P0 ;  /* 0x0000002c25817207 */ /* 0x000fe40000000000 */
[----:B------:R-:W-:-:S02]  /*cf90*/  SEL R85, R44, R37, P0 ;  /* 0x000000252c557207 */ /* 0x000fc40000000000 */
[----:B------:R-:W-:Y:S02]  /*cfa0*/  LOP3.LUT R13, R32, 0x380, RZ, 0xc0, !PT ;  /* 0x00000380200d7812 */ /* 0x000fe400078ec0ff */
[----:B------:R-:W-:Y:S02]  /*cfb0*/  SHF.R.U64 R5, R5, 0x3, RZ ;  /* 0x0000000305057819 */ /* 0x000fe400000012ff */
[----:B------:R-:W-:Y:S02]  /*cfc0*/  IADD3 R37, P2, R42, 0x3000, RZ ;  /* 0x000030002a257810 */ /* 0x000fe40007f5e0ff */
[----:B------:R-:W-:Y:S02]  /*cfd0*/  LOP3.LUT R11, R30, 0x380, RZ, 0xc0, !PT ;  /* 0x000003801e0b7812 */ /* 0x000fe400078ec0ff */
[----:B------:R-:W-:Y:S02]  /*cfe0*/  SEL R127, R29, R36, P0 ;  /* 0x000000241d7f7207 */ /* 0x000fe40000000000 */
[----:B------:R-:W-:-:S02]  /*cff0*/  SEL R84, R36, R29, P0 ;  /* 0x0000001d24547207 */ /* 0x000fc40000000000 */
[----:B------:R-:W-:Y:S02]  /*d000*/  SHF.R.U64 R13, R13, 0x3, RZ ;  /* 0x000000030d0d7819 */ /* 0x000fe400000012ff */
[----:B------:R-:W-:Y:S02]  /*d010*/  LOP3.LUT R64, R5, R28, RZ, 0x3c, !PT ;  /* 0x0000001c05407212 */ /* 0x000fe400078e3cff */
[----:B------:R-:W-:Y:S02]  /*d020*/  LOP3.LUT R36, R37, 0x380, RZ, 0xc0, !PT ;  /* 0x0000038025247812 */ /* 0x000fe400078ec0ff */
[----:B------:R-:W-:Y:S02]  /*d030*/  SHF.R.U64 R11, R11, 0x3, RZ ;  /* 0x000000030b0b7819 */ /* 0x000fe400000012ff */
[----:B------:R-:W-:Y:S02]  /*d040*/  LOP3.LUT R5, R6, 0x380, RZ, 0xc0, !PT ;  /* 0x0000038006057812 */ /* 0x000fe400078ec0ff */
[----:B------:R-:W-:-:S02]  /*d050*/  LOP3.LUT R68, R13, R32, RZ, 0x3c, !PT ;  /* 0x000000200d447212 */ /* 0x000fc400078e3cff */
[----:B------:R-:W-:Y:S02]  /*d060*/  SHF.R.U64 R36, R36, 0x3, RZ ;  /* 0x0000000324247819 */ /* 0x000fe400000012ff */
[----:B------:R-:W-:Y:S02]  /*d070*/  LOP3.LUT R66, R11, R30, RZ, 0x3c, !PT ;  /* 0x0000001e0b427212 */ /* 0x000fe400078e3cff */
[----:B------:R-:W-:Y:S02]  /*d080*/  LOP3.LUT R13, R24, 0x380, RZ, 0xc0, !PT ;  /* 0x00000380180d7812 */ /* 0x000fe400078ec0ff */
[----:B------:R-:W-:Y:S02]  /*d090*/  SHF.R.U64 R5, R5, 0x3, RZ ;  /* 0x0000000305057819 */ /* 0x000fe400000012ff */
[----:B------:R-:W-:Y:S02]  /*d0a0*/  LOP3.LUT R11, R20, 0x380, RZ, 0xc0, !PT ;  /* 0x00000380140b7812 */ /* 0x000fe400078ec0ff */
[----:B------:R-:W-:-:S02]  /*d0b0*/  SEL R133, R53, R60, P0 ;  /* 0x0000003c35857207 */ /* 0x000fc40000000000 */
[----:B------:R-:W-:Y:S02]  /*d0c0*/  SEL R87, R60, R53, P0 ;  /* 0x000000353c577207 */ /* 0x000fe40000000000 */
[----:B------:R-:W-:Y:S01]  /*d0d0*/  LOP3.LUT R36, R36, R37, RZ, 0x3c, !PT ;  /* 0x0000002524247212 */ /* 0x000fe200078e3cff */
[----:B------:R-:W-:Y:S01]  /*d0e0*/  IMAD.X R37, RZ, RZ, R43, P2 ;  /* 0x000000ffff257224 */ /* 0x000fe200010e062b */
[----:B------:R-:W-:Y:S02]  /*d0f0*/  SHF.R.U64 R13, R13, 0x3, RZ ;  /* 0x000000030d0d7819 */ /* 0x000fe400000012ff */
[----:B------:R-:W-:Y:S02]  /*d100*/  LOP3.LUT R60, R5, R6, RZ, 0x3c, !PT ;  /* 0x00000006053c7212 */ /* 0x000fe400078e3cff */
[----:B------:R-:W-:Y:S02]  /*d110*/  SHF.R.U64 R11, R11, 0x3, RZ ;  /* 0x000000030b0b7819 */ /* 0x000fe400000012ff */
[----:B------:R-:W-:-:S02]  /*d120*/  LOP3.LUT R5, R8, 0x380, RZ, 0xc0, !PT ;  /* 0x0000038008057812 */ /* 0x000fc400078ec0ff */
[----:B------:R-:W-:Y:S02]  /*d130*/  IADD3 R25, P2, R42, 0x9000, RZ ;  /* 0x000090002a197810 */ /* 0x000fe40007f5e0ff */
[----:B------:R-:W-:Y:S02]  /*d140*/  LOP3.LUT R58, R13, R24, RZ, 0x3c, !PT ;  /* 0x000000180d3a7212 */ /* 0x000fe400078e3cff */
[----:B------:R-:W-:Y:S02]  /*d150*/  LOP3.LUT R56, R11, R20, RZ, 0x3c, !PT ;  /* 0x000000140b387212 */ /* 0x000fe400078e3cff */
[----:B------:R-:W-:Y:S02]  /*d160*/  SHF.R.U64 R5, R5, 0x3, RZ ;  /* 0x0000000305057819 */ /* 0x000fe400000012ff */
[----:B------:R-:W-:Y:S02]  /*d170*/  LOP3.LUT R24, R25, 0x380, RZ, 0xc0, !PT ;  /* 0x0000038019187812 */ /* 0x000fe400078ec0ff */
[----:B------:R-:W-:-:S02]  /*d180*/  LOP3.LUT R11, R12, 0x380, RZ, 0xc0, !PT ;  /* 0x000003800c0b7812 */ /* 0x000fc400078ec0ff */
[----:B------:R-:W-:Y:S02]  /*d190*/  SEL R131, R45, R52, P0 ;  /* 0x000000342d837207 */ /* 0x000fe40000000000 */
[----:B------:R-:W-:Y:S01]  /*d1a0*/  SEL R86, R52, R45, P0 ;  /* 0x0000002d34567207 */ /* 0x000fe20000000000 */
[----:B------:R-:W-:Y:S01]  /*d1b0*/  IMAD.X R45, RZ, RZ, R75, P3 ;  /* 0x000000ffff2d7224 */ /* 0x000fe200018e064b */
[----:B------:R-:W-:Y:S02]  /*d1c0*/  SEL R153, R40, R109, P0 ;  /* 0x0000006d28997207 */ /* 0x000fe40000000000 */
[----:B------:R-:W-:Y:S02]  /*d1d0*/  SEL R96, R109, R40, P0 ;  /* 0x000000286d607207 */ /* 0x000fe40000000000 */
[----:B------:R-:W-:Y:S02]  /*d1e0*/  LOP3.LUT R50, R5, R8, RZ, 0x3c, !PT ;  /* 0x0000000805327212 */ /* 0x000fe400078e3cff */
[----:B------:R-:W-:-:S02]  /*d1f0*/  SHF.R.U64 R24, R24, 0x3, RZ ;  /* 0x0000000318187819 */ /* 0x000fc400000012ff */
[----:B------:R-:W-:Y:S02]  /*d200*/  SEL R169, R39, R38, P0 ;  /* 0x0000002627a97207 */ /* 0x000fe40000000000 */
[----:B------:R-:W-:Y:S02]  /*d210*/  SEL R109, R38, R39, P0 ;  /* 0x00000027266d7207 */ /* 0x000fe40000000000 */
[----:B------:R-:W-:Y:S02]  /*d220*/  SHF.R.U64 R11, R11, 0x3, RZ ;  /* 0x000000030b0b7819 */ /* 0x000fe400000012ff */
[----:B------:R-:W-:Y:S02]  /*d230*/  LOP3.LUT R5, R10, 0x380, RZ, 0xc0, !PT ;  /* 0x000003800a057812 */ /* 0x000fe400078ec0ff */
[----:B------:R-:W-:Y:S02]  /*d240*/  IADD3 R39, P3, R42, 0x2000, RZ ;  /* 0x000020002a277810 */ /* 0x000fe40007f7e0ff */
[----:B------:R-:W-:Y:S01]  /*d250*/  LOP3.LUT R24, R24, R25, RZ, 0x3c, !PT ;  /* 0x0000001918187212 */ /* 0x000fe200078e3cff */
[----:B------:R-:W-:Y:S01]  /*d260*/  IMAD.X R25, RZ, RZ, R43, P2 ;  /* 0x000000ffff197224 */ /* 0x000fe200010e062b */
[----:B------:R-:W-:-:S02]  /*d270*/  LOP3.LUT R52, R11, R12, RZ, 0x3c, !PT ;  /* 0x0000000c0b347212 */ /* 0x000fc400078e3cff */
[----:B------:R-:W-:Y:S02]  /*d280*/  SHF.R.U64 R5, R5, 0x3, RZ ;  /* 0x0000000305057819 */ /* 0x000fe400000012ff */
[----:B------:R-:W-:Y:S02]  /*d290*/  LOP3.LUT R38, R39, 0x380, RZ, 0xc0, !PT ;  /* 0x0000038027267812 */ /* 0x000fe400078ec0ff */
[----:B------:R-:W-:Y:S02]  /*d2a0*/  IADD3 R12, P2, R42, 0xf000, RZ ;  /* 0x0000f0002a0c7810 */ /* 0x000fe40007f5e0ff */
[----:B------:R-:W-:Y:S02]  /*d2b0*/  LOP3.LUT R46, R5, R10, RZ, 0x3c, !PT ;  /* 0x0000000a052e7212 */ /* 0x000fe400078e3cff */
[----:B------:R-:W-:Y:S02]  /*d2c0*/  SHF.R.U64 R38, R38, 0x3, RZ ;  /* 0x0000000326267819 */ /* 0x000fe400000012ff */
[----:B------:R-:W-:-:S02]  /*d2d0*/  LOP3.LUT R5, R12, 0x380, RZ, 0xc0, !PT ;  /* 0x000003800c057812 */ /* 0x000fc400078ec0ff */
[----:B------:R-:W-:Y:S02]  /*d2e0*/  LOP3.LUT R13, R14, 0x380, RZ, 0xc0, !PT ;  /* 0x000003800e0d7812 */ /* 0x000fe400078ec0ff */
[----:B------:R-:W-:Y:S01]  /*d2f0*/  LOP3.LUT R38, R38, R39, RZ, 0x3c, !PT ;  /* 0x0000002726267212 */ /* 0x000fe200078e3cff */
[----:B------:R-:W-:Y:S01]  /*d300*/  IMAD.X R39, RZ, RZ, R43, P3 ;  /* 0x000000ffff277224 */ /* 0x000fe200018e062b */
[----:B------:R-:W-:Y:S02]  /*d310*/  SHF.R.U64 R5, R5, 0x3, RZ ;  /* 0x0000000305057819 */ /* 0x000fe400000012ff */
[----:B------:R-:W-:Y:S02]  /*d320*/  IADD3 R21, P3, R42, 0x8000, RZ ;  /* 0x000080002a157810 */ /* 0x000fe40007f7e0ff */
[----:B------:R-:W-:Y:S02]  /*d330*/  SHF.R.U64 R13, R13, 0x3, RZ ;  /* 0x000000030d0d7819 */ /* 0x000fe400000012ff */
[----:B------:R-:W-:-:S02]  /*d340*/  SEL R143, R101, R108, P0 ;  /* 0x0000006c658f7207 */ /* 0x000fc40000000000 */
[----:B------:R-:W-:Y:S02]  /*d350*/  SEL R92, R108, R101, P0 ;  /* 0x000000656c5c7207 */ /* 0x000fe40000000000 */
[----:B------:R-:W-:Y:S02]  /*d360*/  SEL R161, R55, R54, P0 ;  /* 0x0000003637a17207 */ /* 0x000fe40000000000 */
[----:B------:R-:W-:Y:S01]  /*d370*/  SEL R101, R54, R55, P0 ;  /* 0x0000003736657207 */ /* 0x000fe20000000000 */
[----:B------:R-:W-:Y:S01]  /*d380*/  IMAD.X R55, RZ, RZ, R75, P1 ;  /* 0x000000ffff377224 */ /* 0x000fe200008e064b */
[----:B------:R-:W-:Y:S02]  /*d390*/  LOP3.LUT R12, R5, R12, RZ, 0x3c, !PT ;  /* 0x0000000c050c7212 */ /* 0x000fe400078e3cff */
[----:B------:R-:W-:Y:S01]  /*d3a0*/  LOP3.LUT R20, R21, 0x380, RZ, 0xc0, !PT ;  /* 0x0000038015147812 */ /* 0x000fe200078ec0ff */
[----:B------:R-:W0:Y:S01]  /*d3b0*/  LDC R5, c[0x0][0xbe8] ;  /* 0x0002fa00ff057b82 */ /* 0x000e220000000800 */
[----:B------:R-:W-:-:S02]  /*d3c0*/  LOP3.LUT R54, R13, R14, RZ, 0x3c, !PT ;  /* 0x0000000e0d367212 */ /* 0x000fc400078e3cff */
[----:B------:R-:W-:Y:S02]  /*d3d0*/  SHF.R.U64 R20, R20, 0x3, RZ ;  /* 0x0000000314147819 */ /* 0x000fe400000012ff */
[----:B------:R-:W-:Y:S02]  /*d3e0*/  MOV R106, R54 ;  /* 0x00000036006a7202 */ /* 0x000fe40000000f00 */
[----:B--2---:R-:W-:Y:S02]  /*d3f0*/  LOP3.LUT R54, R76, 0x2, RZ, 0x3c, !PT ;  /* 0x000000024c367812 */ /* 0x004fe400078e3cff */
[----:B------:R-:W-:Y:S01]  /*d400*/  LOP3.LUT R20, R20, R21, RZ, 0x3c, !PT ;  /* 0x0000001514147212 */ /* 0x000fe200078e3cff */
[----:B------:R-:W-:Y:S01]  /*d410*/  IMAD.X R21, RZ, RZ, R43, P3 ;  /* 0x000000ffff157224 */ /* 0x000fe200018e062b */
[----:B------:R-:W-:Y:S01]  /*d420*/  IADD3 R11, P3, R42, 0xe000, RZ ;  /* 0x0000e0002a0b7810 */ /* 0x000fe20007f7e0ff */
[----:B------:R-:W-:Y:S01]  /*d430*/  SHFL.IDX PT, R77, R77, R54, 0x1c1f ;  /* 0x001c1f364d4d7589 */ /* 0x000fe200000e0000 */
[----:B------:R-:W-:-:S03]  /*d440*/  MOV R136, R46 ;  /* 0x0000002e00887202 */ /* 0x000fc60000000f00 */
[----:B------:R-:W1:Y:S01]  /*d450*/  SHFL.IDX PT, R46, R107, R76, 0x1c1f ;  /* 0x001c1f4c6b2e7589 */ /* 0x000e6200000e0000 */
[----:B------:R-:W-:Y:S02]  /*d460*/  LOP3.LUT R6, R9, 0x380, RZ, 0xc0, !PT ;  /* 0x0000038009067812 */ /* 0x000fe400078ec0ff */
[----:B------:R-:W-:Y:S02]  /*d470*/  LOP3.LUT R10, R11, 0x380, RZ, 0xc0, !PT ;  /* 0x000003800b0a7812 */ /* 0x000fe400078ec0ff */
[----:B------:R-:W-:Y:S02]  /*d480*/  LOP3.LUT R15, R34, 0x380, RZ, 0xc0, !PT ;  /* 0x00000380220f7812 */ /* 0x000fe400078ec0ff */
[----:B------:R-:W-:Y:S02]  /*d490*/  SHF.R.U64 R6, R6, 0x3, RZ ;  /* 0x0000000306067819 */ /* 0x000fe400000012ff */
[----:B------:R-:W-:Y:S02]  /*d4a0*/  SHF.R.U64 R10, R10, 0x3, RZ ;  /* 0x000000030a0a7819 */ /* 0x000fe400000012ff */
[----:B------:R-:W-:-:S02]  /*d4b0*/  SHF.R.U64 R15, R15, 0x3, RZ ;  /* 0x000000030f0f7819 */ /* 0x000fc400000012ff */
[----:B------:R-:W-:Y:S02]  /*d4c0*/  LOP3.LUT R48, R6, R9, RZ, 0x3c, !PT ;  /* 0x0000000906307212 */ /* 0x000fe400078e3cff */
[----:B------:R-:W-:Y:S02]  /*d4d0*/  LOP3.LUT R6, R7, 0x380, RZ, 0xc0, !PT ;  /* 0x0000038007067812 */ /* 0x000fe400078ec0ff */
[----:B------:R-:W-:Y:S01]  /*d4e0*/  LOP3.LUT R10, R10, R11, RZ, 0x3c, !PT ;  /* 0x0000000b0a0a7212 */ /* 0x000fe200078e3cff */
[----:B------:R-:W-:Y:S01]  /*d4f0*/  IMAD.X R11, RZ, RZ, R43, P3 ;  /* 0x000000ffff0b7224 */ /* 0x000fe200018e062b */
[----:B------:R-:W-:Y:S02]  /*d500*/  LOP3.LUT R70, R15, R34, RZ, 0x3c, !PT ;  /* 0x000000220f467212 */ /* 0x000fe400078e3cff */
[----:B0-----:R-:W-:Y:S02]  /*d510*/  ISETP.NE.AND P3, PT, R5, 0x1, PT ;  /* 0x000000010500780c */ /* 0x001fe40003f65270 */
[----:B------:R-:W-:-:S02]  /*d520*/  SHF.R.U64 R6, R6, 0x3, RZ ;  /* 0x0000000306067819 */ /* 0x000fc400000012ff */
[----:B------:R-:W-:Y:S02]  /*d530*/  LOP3.LUT R15, R26, 0x380, RZ, 0xc0, !PT ;  /* 0x000003801a0f7812 */ /* 0x000fe400078ec0ff */
[----:B------:R-:W-:Y:S02]  /*d540*/  MOV R70, R70 ;  /* 0x0000004600467202 */ /* 0x000fe40000000f00 */
[----:B------:R-:W-:Y:S02]  /*d550*/  MOV R68, R68 ;  /* 0x0000004400447202 */ /* 0x000fe40000000f00 */
[----:B------:R-:W-:Y:S02]  /*d560*/  MOV R69, R66 ;  /* 0x0000004200457202 */ /* 0x000fe40000000f00 */
[----:B------:R-:W-:Y:S01]  /*d570*/  MOV R71, R64 ;  /* 0x0000004000477202 */ /* 0x000fe20000000f00 */
[--C-:B------:R-:W-:Y:S01]  /*d580*/  IMAD.X R51, RZ, RZ, R75.reuse, P6 ;  /* 0x000000ffff337224 */ /* 0x100fe200030e064b */
[----:B------:R-:W-:Y:S01]  /*d590*/  SEL R151, R140, R49, P0 ;  /* 0x000000318c977207 */ /* 0x000fe20000000000 */
[----:B------:R-:W-:Y:S01]  /*d5a0*/  SHFL.IDX PT, R117, R117, R76, 0x1c1f ;  /* 0x001c1f4c75757589 */ /* 0x000fe200000e0000 */
[----:B------:R-:W-:Y:S01]  /*d5b0*/  SEL R95, R49, R140, P0 ;  /* 0x0000008c315f7207 */ /* 0x000fe20000000000 */
[----:B------:R-:W-:Y:S01]  /*d5c0*/  IMAD.X R49, RZ, RZ, R75, P4 ;  /* 0x000000ffff317224 */ /* 0x000fe200020e064b */
[----:B------:R-:W-:Y:S01]  /*d5d0*/  LOP3.LUT R44, R6, R7, RZ, 0x3c, !PT ;  /* 0x00000007062c7212 */ /* 0x000fe200078e3cff */
[----:B------:R-:W-:Y:S01]  /*d5e0*/  SHFL.IDX PT, R145, R145, R76, 0x1c1f ;  /* 0x001c1f4c91917589 */ /* 0x000fe200000e0000 */
[----:B------:R-:W-:-:S02]  /*d5f0*/  MOV R65, R58 ;  /* 0x0000003a00417202 */ /* 0x000fc40000000f00 */
[----:B------:R-:W-:Y:S01]  /*d600*/  MOV R66, R56 ;  /* 0x0000003800427202 */ /* 0x000fe20000000f00 */
[----:B------:R-:W-:Y:S01]  /*d610*/  SHFL.IDX PT, R149, R149, R76, 0x1c1f ;  /* 0x001c1f4c95957589 */ /* 0x000fe200000e0000 */
[----:B------:R-:W-:-:S03]  /*d620*/  SHF.R.U64 R15, R15, 0x3, RZ ;  /* 0x000000030f0f7819 */ /* 0x000fc600000012ff */
[----:B------:R-:W-:Y:S01]  /*d630*/  SHFL.IDX PT, R56, R79, R54, 0x1c1f ;  /* 0x001c1f364f387589 */ /* 0x000fe200000e0000 */
[----:B------:R-:W-:-:S03]  /*d640*/  MOV R134, R44 ;  /* 0x0000002c00867202 */ /* 0x000fc60000000f00 */
[----:B------:R-:W0:Y:S04]  /*d650*/  SHFL.IDX PT, R98, R98, R54, 0x1c1f ;  /* 0x001c1f3662627589 */ /* 0x000e2800000e0000 */
[----:B------:R-:W2:Y:S01]  /*d660*/  SHFL.IDX PT, R58, R93, R54, 0x1c1f ;  /* 0x001c1f365d3a7589 */ /* 0x000ea200000e0000 */
[----:B------:R-:W-:-:S03]  /*d670*/  LOP3.LUT R62, R15, R26, RZ, 0x3c, !PT ;  /* 0x0000001a0f3e7212 */ /* 0x000fc600078e3cff */
[----:B------:R-:W-:Y:S01]  /*d680*/  SHFL.IDX PT, R119, R119, R76, 0x1c1f ;  /* 0x001c1f4c77777589 */ /* 0x000fe200000e0000 */
[----:B-1----:R-:W-:-:S03]  /*d690*/  SEL R44, R46, R77, P0 ;  /* 0x0000004d2e2c7207 */ /* 0x002fc60000000000 */
[----:B------:R-:W1:Y:S01]  /*d6a0*/  SHFL.IDX PT, R80, R80, R54, 0x1c1f ;  /* 0x001c1f3650507589 */ /* 0x000e6200000e0000 */
[----:B------:R-:W-:Y:S02]  /*d6b0*/  MOV R138, R50 ;  /* 0x00000032008a7202 */ /* 0x000fe40000000f00 */
[----:B------:R-:W-:Y:S01]  /*d6c0*/  MOV R116, R48 ;  /* 0x0000003000747202 */ /* 0x000fe20000000f00 */
[----:B------:R-:W-:Y:S01]  /*d6d0*/  SHFL.IDX PT, R50, R115, R76, 0x1c1f ;  /* 0x001c1f4c73327589 */ /* 0x000fe200000e0000 */
[----:B------:R-:W-:Y:S02]  /*d6e0*/  SEL R46, R77, R46, P0 ;  /* 0x0000002e4d2e7207 */ /* 0x000fe40000000000 */
[----:B------:R-:W3:Y:S01]  /*d6f0*/  @P3 LDC R77, c[0x0][0xbec] ;  /* 0x0002fb00ff4d3b82 */ /* 0x000ee20000000800 */
[----:B------:R-:W4:Y:S01]  /*d700*/  SHFL.IDX PT, R49, R78, R54, 0x1c1f ;  /* 0x001c1f364e317589 */ /* 0x000f2200000e0000 */
[----:B------:R-:W-:Y:S02]  /*d710*/  MOV R140, R60 ;  /* 0x0000003c008c7202 */ /* 0x000fe40000000f00 */
[----:B------:R-:W-:Y:S01]  /*d720*/  MOV R64, R62 ;  /* 0x0000003e00407202 */ /* 0x000fe20000000f00 */
[----:B------:R-:W-:Y:S04]  /*d730*/  SHFL.IDX PT, R147, R147, R76, 0x1c1f ;  /* 0x001c1f4c93937589 */ /* 0x000fe800000e0000 */
[----:B------:R-:W3:Y:S01]  /*d740*/  SHFL.IDX PT, R94, R94, R54, 0x1c1f ;  /* 0x001c1f365e5e7589 */ /* 0x000ee200000e0000 */
[----:B------:R-:W-:-:S03]  /*d750*/  IADD3 R41, P4, R42, 0x1000, RZ ;  /* 0x000010002a297810 */ /* 0x000fc60007f9e0ff */
[----:B------:R-:W-:Y:S04]  /*d760*/  SHFL.IDX PT, R151, R151, R76, 0x1c1f ;  /* 0x001c1f4c97977589 */ /* 0x000fe800000e0000 */
[----:B------:R0:W-:Y:S04]  /*d770*/  SHFL.IDX PT, R62, R81, R54, 0x1c1f ;  /* 0x001c1f36513e7589 */ /* 0x0001e800000e0000 */
[----:B------:R-:W3:Y:S04]  /*d780*/  SHFL.IDX PT, R60, R95, R54, 0x1c1f ;  /* 0x001c1f365f3c7589 */ /* 0x000ee800000e0000 */
[----:B------:R-:W3:Y:S01]  /*d790*/  SHFL.IDX PT, R121, R121, R76, 0x1c1f ;  /* 0x001c1f4c79797589 */ /* 0x000ee200000e0000 */
[----:B0-----:R-:W0:Y:S03]  /*d7a0*/  @P3 LDC R81, c[0x0][0xbf0] ;  /* 0x0002fc00ff513b82 */ /* 0x001e260000000800 */
[----:B------:R-:W-:Y:S01]  /*d7b0*/  SHFL.IDX PT, R153, R153, R76, 0x1c1f ;  /* 0x001c1f4c99997589 */ /* 0x000fe200000e0000 */
[----:B------:R-:W-:-:S03]  /*d7c0*/  SEL R167, R118, R105, P0 ;  /* 0x0000006976a77207 */ /* 0x000fc60000000000 */
[----:B------:R-:W0:Y:S01]  /*d7d0*/  SHFL.IDX PT, R96, R96, R54, 0x1c1f ;  /* 0x001c1f3660607589 */ /* 0x000e2200000e0000 */
[----:B------:R-:W-:-:S03]  /*d7e0*/  LOP3.LUT R40, R41, 0x380, RZ, 0xc0, !PT ;  /* 0x0000038029287812 */ /* 0x000fc600078ec0ff */
[----:B------:R-:W-:Y:S04]  /*d7f0*/  SHFL.IDX PT, R123, R123, R76, 0x1c1f ;  /* 0x001c1f4c7b7b7589 */ /* 0x000fe800000e0000 */
[----:B------:R-:W-:Y:S04]  /*d800*/  SHFL.IDX PT, R155, R155, R76, 0x1c1f ;  /* 0x001c1f4c9b9b7589 */ /* 0x000fe800000e0000 */
[----:B------:R-:W0:Y:S04]  /*d810*/  SHFL.IDX PT, R82, R82, R54, 0x1c1f ;  /* 0x001c1f3652527589 */ /* 0x000e2800000e0000 */
[----:B------:R-:W0:Y:S01]  /*d820*/  SHFL.IDX PT, R78, R97, R54, 0x1c1f ;  /* 0x001c1f36614e7589 */ /* 0x000e2200000e0000 */
[----:B------:R-:W-:-:S03]  /*d830*/  SEL R105, R105, R118, P0 ;  /* 0x0000007669697207 */ /* 0x000fc60000000000 */
[----:B------:R-:W-:Y:S01]  /*d840*/  SHFL.IDX PT, R125, R125, R76, 0x1c1f ;  /* 0x001c1f4c7d7d7589 */ /* 0x000fe200000e0000 */
[----:B------:R-:W-:-:S03]  /*d850*/  IMAD.X R53, RZ, RZ, R75, P5 ;  /* 0x000000ffff357224 */ /* 0x000fc600028e064b */
[----:B------:R-:W-:Y:S04]  /*d860*/  SHFL.IDX PT, R157, R157, R76, 0x1c1f ;  /* 0x001c1f4c9d9d7589 */ /* 0x000fe800000e0000 */
[----:B------:R-:W0:Y:S04]  /*d870*/  SHFL.IDX PT, R120, R83, R54, 0x1c1f ;  /* 0x001c1f3653787589 */ /* 0x000e2800000e0000 */
[----:B------:R-:W0:Y:S01]  /*d880*/  SHFL.IDX PT, R124, R99, R54, 0x1c1f ;  /* 0x001c1f36637c7589 */ /* 0x000e2200000e0000 */
[----:B------:R-:W-:-:S03]  /*d890*/  IADD3 R33, P1, R42, 0x4000, RZ ;  /* 0x000040002a217810 */ /* 0x000fc60007f3e0ff */
[----:B------:R-:W-:Y:S04]  /*d8a0*/  SHFL.IDX PT, R127, R127, R76, 0x1c1f ;  /* 0x001c1f4c7f7f7589 */ /* 0x000fe800000e0000 */
[----:B------:R-:W-:Y:S04]  /*d8b0*/  SHFL.IDX PT, R159, R159, R76, 0x1c1f ;  /* 0x001c1f4c9f9f7589 */ /* 0x000fe800000e0000 */
[----:B------:R-:W0:Y:S04]  /*d8c0*/  SHFL.IDX PT, R84, R84, R54, 0x1c1f ;  /* 0x001c1f3654547589 */ /* 0x000e2800000e0000 */
[----:B------:R-:W0:Y:S01]  /*d8d0*/  SHFL.IDX PT, R100, R100, R54, 0x1c1f ;  /* 0x001c1f3664647589 */ /* 0x000e2200000e0000 */
[----:B------:R-:W-:-:S02]  /*d8e0*/  SHF.R.U64 R40, R40, 0x3, RZ ;  /* 0x0000000328287819 */ /* 0x000fc400000012ff */
[----:B------:R-:W-:Y:S01]  /*d8f0*/  MOV R104, R74 ;  /* 0x0000004a00687202 */ /* 0x000fe20000000f00 */
[----:B------:R-:W-:Y:S01]  /*d900*/  SHFL.IDX PT, R129, R129, R76, 0x1c1f ;  /* 0x001c1f4c81817589 */ /* 0x000fe200000e0000 */
[----:B------:R-:W-:Y:S02]  /*d910*/  MOV R72, R72 ;  /* 0x0000004800487202 */ /* 0x000fe40000000f00 */
[----:B------:R-:W-:Y:S01]  /*d920*/  LOP3.LUT R32, R33, 0x380, RZ, 0xc0, !PT ;  /* 0x0000038021207812 */ /* 0x000fe200078ec0ff */
[----:B------:R-:W-:Y:S01]  /*d930*/  SHFL.IDX PT, R131, R131, R76, 0x1c1f ;  /* 0x001c1f4c83837589 */ /* 0x000fe200000e0000 */
[----:B------:R-:W-:-:S03]  /*d940*/  MOV R111, R52 ;  /* 0x00000034006f7202 */ /* 0x000fc60000000f00 */
[----:B------:R-:W-:Y:S01]  /*d950*/  SHFL.IDX PT, R118, R133, R76, 0x1c1f ;  /* 0x001c1f4c85767589 */ /* 0x000fe200000e0000 */
[----:B------:R-:W-:-:S03]  /*d960*/  LOP3.LUT R40, R40, R41, RZ, 0x3c, !PT ;  /* 0x0000002928287212 */ /* 0x000fc600078e3cff */
[----:B------:R-:W-:Y:S01]  /*d970*/  SHFL.IDX PT, R107, R135, R76, 0x1c1f ;  /* 0x001c1f4c876b7589 */ /* 0x000fe200000e0000 */
[----:B------:R-:W-:-:S03]  /*d980*/  SEL R45, R145, R98, P0 ;  /* 0x00000062912d7207 */ /* 0x000fc60000000000 */
[----:B------:R-:W-:Y:S01]  /*d990*/  SHFL.IDX PT, R67, R137, R76, 0x1c1f ;  /* 0x001c1f4c89437589 */ /* 0x000fe200000e0000 */
[----:B------:R-:W-:Y:S01]  /*d9a0*/  SEL R47, R98, R145, P0 ;  /* 0x00000091622f7207 */ /* 0x000fe20000000000 */
[----:B------:R-:W-:Y:S01]  /*d9b0*/  BAR.SYNC.DEFER_BLOCKING 0x1, 0x100 ;  /* 0x0044000000007b1d */ /* 0x000fe20000010000 */
[----:B------:R-:W-:Y:S01]  /*d9c0*/  SEL R52, R117, R56, P0 ;  /* 0x0000003875347207 */ /* 0x000fe20000000000 */
[----:B------:R-:W-:Y:S01]  /*d9d0*/  IMAD.X R41, RZ, RZ, R43, P4 ;  /* 0x000000ffff297224 */ /* 0x000fe200020e062b */
[----:B--2---:R-:W-:Y:S02]  /*d9e0*/  SEL R53, R149, R58, P0 ;  /* 0x0000003a95357207 */ /* 0x004fe40000000000 */
[----:B------:R-:W-:Y:S01]  /*d9f0*/  SEL R55, R58, R149, P0 ;  /* 0x000000953a377207 */ /* 0x000fe20000000000 */
[----:B------:R-:W-:Y:S01]  /*da00*/  SHFL.IDX PT, R75, R139, R76, 0x1c1f ;  /* 0x001c1f4c8b4b7589 */ /* 0x000fe200000e0000 */
[----:B-1----:R-:W-:-:S03]  /*da10*/  SEL R58, R80, R119, P0 ;  /* 0x00000077503a7207 */ /* 0x002fc60000000000 */
        /* <DEDUP_REMOVED lines=9> */
[----:B------:R-:W-:Y:S01]  /*dab0*/  SHFL.IDX PT, R175, R175, R76, 0x1c1f ;  /* 0x001c1f4cafaf7589 */ /* 0x000fe200000e0000 */
[----:B------:R-:W-:-:S03]  /*dac0*/  IADD3 R29, P4, R42, 0x7000, RZ ;  /* 0x000070002a1d7810 */ /* 0x000fc60007f9e0ff */
        /* <DEDUP_REMOVED lines=8> */
[----:B------:R-:W2:Y:S04]  /*db50*/  SHFL.IDX PT, R126, R101, R54, 0x1c1f ;  /* 0x001c1f36657e7589 */ /* 0x000ea800000e0000 */
[----:B------:R-:W2:Y:S04]  /*db60*/  SHFL.IDX PT, R102, R102, R54, 0x1c1f ;  /* 0x001c1f3666667589 */ /* 0x000ea800000e0000 */
[----:B------:R-:W2:Y:S04]  /*db70*/  SHFL.IDX PT, R128, R103, R54, 0x1c1f ;  /* 0x001c1f3667807589 */ /* 0x000ea800000e0000 */
[----:B------:R-:W2:Y:S04]  /*db80*/  SHFL.IDX PT, R130, R105, R54, 0x1c1f ;  /* 0x001c1f3669827589 */ /* 0x000ea800000e0000 */
[----:B------:R-:W2:Y:S04]  /*db90*/  SHFL.IDX PT, R132, R109, R54, 0x1c1f ;  /* 0x001c1f366d847589 */ /* 0x000ea800000e0000 */
[----:B------:R-:W2:Y:S04]  /*dba0*/  SHFL.IDX PT, R79, R110, R54, 0x1c1f ;  /* 0x001c1f366e4f7589 */ /* 0x000ea800000e0000 */
[----:B------:R-:W2:Y:S04]  /*dbb0*/  SHFL.IDX PT, R113, R113, R54, 0x1c1f ;  /* 0x001c1f3671717589 */ /* 0x000ea800000e0000 */
[----:B------:R4:W2:Y:S01]  /*dbc0*/  SHFL.IDX PT, R114, R114, R54, 0x1c1f ;  /* 0x001c1f3672727589 */ /* 0x0008a200000e0000 */
[----:B------:R-:W-:Y:S01]  /*dbd0*/  SHF.R.U64 R32, R32, 0x3, RZ ;  /* 0x0000000320207819 */ /* 0x000fe200000012ff */
[----:B------:R-:W-:Y:S01]  /*dbe0*/  UIMAD UR5, UR10, UR8, URZ ;  /* 0x000000080a0572a4 */ /* 0x000fe2000f8e023f */
[----:B------:R-:W-:Y:S01]  /*dbf0*/  LOP3.LUT R28, R29, 0x380, RZ, 0xc0, !PT ;  /* 0x000003801d1c7812 */ /* 0x000fe200078ec0ff */
[----:B------:R3:W-:Y:S01]  /*dc00*/  STSM.16.M88.4 [R104], R44 ;  /* 0x0000002c68007844 */ /* 0x0007e20000000200 */
[----:B----4-:R-:W-:-:S02]  /*dc10*/  SEL R54, R56, R117, P0 ;  /* 0x0000007538367207 */ /* 0x010fc40000000000 */
[----:B------:R-:W-:Y:S01]  /*dc20*/  SEL R56, R119, R80, P0 ;  /* 0x0000005077387207 */ /* 0x000fe20000000000 */
[----:B------:R-:W-:Y:S01]  /*dc30*/  VIADD R80, R17, UR36 ;  /* 0x0000002411507c36 */ /* 0x000fe20008000000 */
[----:B------:R-:W-:Y:S01]  /*dc40*/  SEL R48, R50, R49, P0 ;  /* 0x0000003132307207 */ /* 0x000fe20000000000 */
[----:B------:R-:W-:Y:S01]  /*dc50*/  UIMAD.WIDE.U32 UR6, UR37, UR8, URZ ;  /* 0x00000008250672a5 */ /* 0x000fe2000f8e003f */
[----:B------:R-:W-:Y:S01]  /*dc60*/  LOP3.LUT R32, R32, R33, RZ, 0x3c, !PT ;  /* 0x0000002120207212 */ /* 0x000fe200078e3cff */
[----:B------:R-:W-:Y:S01]  /*dc70*/  UIMAD UR5, UR37, UR9, UR5 ;  /* 0x00000009250572a4 */ /* 0x000fe2000f8e0205 */
[----:B------:R-:W-:Y:S01]  /*dc80*/  SEL R50, R49, R50, P0 ;  /* 0x0000003231327207 */ /* 0x000fe20000000000 */
[----:B---3--:R-:W-:Y:S01]  /*dc90*/  @P3 IMAD.HI.U32 R44, R80, R77, RZ ;  /* 0x0000004d502c3227 */ /* 0x008fe200078e00ff */
[----:B------:R-:W-:Y:S01]  /*dca0*/  SEL R49, R147, R94, P0 ;  /* 0x0000005e93317207 */ /* 0x000fe20000000000 */
[----:B------:R-:W-:Y:S01]  /*dcb0*/  USHF.R.S32.HI UR12, URZ, 0x1f, UR44 ;  /* 0x0000001f3f0c7899 */ /* 0x000fe2000801142c */
[----:B------:R-:W-:Y:S01]  /*dcc0*/  SEL R51, R94, R147, P0 ;  /* 0x000000935e337207 */ /* 0x000fe20000000000 */
[----:B------:R-:W-:Y:S01]  /*dcd0*/  IMAD.X R33, RZ, RZ, R43, P1 ;  /* 0x000000ffff217224 */ /* 0x000fe200008e062b */
[----:B------:R-:W-:Y:S01]  /*dce0*/  IADD3 R27, P1, R42, 0xa000, RZ ;  /* 0x0000a0002a1b7810 */ /* 0x000fe20007f3e0ff */
[----:B------:R-:W-:Y:S01]  /*dcf0*/  IMAD.MOV.U32 R77, RZ, RZ, R80 ;  /* 0x000000ffff4d7224 */ /* 0x000fe200078e0050 */
[----:B------:R-:W-:Y:S01]  /*dd00*/  SHF.R.U64 R28, R28, 0x3, RZ ;  /* 0x000000031c1c7819 */ /* 0x000fe200000012ff */
[----:B------:R-:W-:Y:S01]  /*dd10*/  ULDC.64 UR8, c[0x0][0xb98] ;  /* 0x0002e60000087ab9 */ /* 0x000fe20000000a00 */
[----:B------:R-:W-:Y:S01]  /*dd20*/  SEL R57, R151, R60, P0 ;  /* 0x0000003c97397207 */ /* 0x000fe20000000000 */
[----:B------:R-:W-:Y:S01]  /*dd30*/  UIADD3 UR7, UR7, UR5, URZ ;  /* 0x0000000507077290 */ /* 0x000fe2000fffe03f */
[----:B------:R-:W-:Y:S01]  /*dd40*/  SEL R59, R60, R151, P0 ;  /* 0x000000973c3b7207 */ /* 0x000fe20000000000 */
[----:B------:R-:W-:Y:S01]  /*dd50*/  UIMAD UR5, UR12, UR8, URZ ;  /* 0x000000080c0572a4 */ /* 0x000fe2000f8e023f */
[----:B0-----:R-:W-:Y:S01]  /*dd60*/  @P3 SHF.R.U32.HI R77, RZ, R81, R44 ;  /* 0x00000051ff4d3219 */ /* 0x001fe2000001162c */
[----:B------:R0:W-:Y:S01]  /*dd70*/  STSM.16.M88.4 [R140], R48 ;  /* 0x000000308c007844 */ /* 0x0001e20000000200 */
[----:B------:R-:W-:-:S02]  /*dd80*/  SEL R60, R121, R62, P0 ;  /* 0x0000003e793c7207 */ /* 0x000fc40000000000 */
[----:B------:R-:W-:Y:S01]  /*dd90*/  LOP3.LUT R26, R27, 0x380, RZ, 0xc0, !PT ;  /* 0x000003801b1a7812 */ /* 0x000fe200078ec0ff */
[----:B------:R-:W-:Y:S01]  /*dda0*/  STSM.16.M88.4 [R138], R52 ;  /* 0x000000348a007844 */ /* 0x000fe20000000200 */
[----:B------:R-:W-:Y:S02]  /*ddb0*/  SEL R62, R62, R121, P0 ;  /* 0x000000793e3e7207 */ /* 0x000fe40000000000 */
[----:B------:R-:W-:Y:S02]  /*ddc0*/  SEL R61, R153, R96, P0 ;  /* 0x00000060993d7207 */ /* 0x000fe40000000000 */
[----:B------:R-:W-:Y:S01]  /*ddd0*/  SEL R63, R96, R153, P0 ;  /* 0x00000099603f7207 */ /* 0x000fe20000000000 */
[----:B------:R3:W-:Y:S01]  /*dde0*/  STSM.16.M88.4 [R136], R56 ;  /* 0x0000003888007844 */ /* 0x0007e20000000200 */
[----:B------:R-:W-:Y:S01]  /*ddf0*/  LOP3.LUT R28, R28, R29, RZ, 0x3c, !PT ;  /* 0x0000001d1c1c7212 */ /* 0x000fe200078e3cff */
[----:B------:R-:W-:Y:S01]  /*de00*/  IMAD.X R29, RZ, RZ, R43, P4 ;  /* 0x000000ffff1d7224 */ /* 0x000fe200020e062b */
[----:B------:R-:W-:-:S02]  /*de10*/  SEL R44, R123, R82, P0 ;  /* 0x000000527b2c7207 */ /* 0x000fc40000000000 */
[----:B------:R-:W-:Y:S02]  /*de20*/  SEL R46, R82, R123, P0 ;  /* 0x0000007b522e7207 */ /* 0x000fe40000000000 */
[----:B------:R-:W-:Y:S02]  /*de30*/  SEL R45, R155, R78, P0 ;  /* 0x0000004e9b2d7207 */ /* 0x000fe40000000000 */
[----:B------:R-:W-:Y:S01]  /*de40*/  SEL R47, R78, R155, P0 ;  /* 0x0000009b4e2f7207 */ /* 0x000fe20000000000 */
[----:B------:R-:W-:Y:S01]  /*de50*/  UIMAD UR5, UR44, UR9, UR5 ;  /* 0x000000092c0572a4 */ /* 0x000fe2000f8e0205 */
[----:B0-----:R-:W-:Y:S02]  /*de60*/  SEL R48, R125, R120, P0 ;  /* 0x000000787d307207 */ /* 0x001fe40000000000 */
[----:B------:R-:W-:Y:S02]  /*de70*/  SEL R50, R120, R125, P0 ;  /* 0x0000007d78327207 */ /* 0x000fe40000000000 */
[----:B------:R-:W-:Y:S01]  /*de80*/  SEL R49, R157, R124, P0 ;  /* 0x0000007c9d317207 */ /* 0x000fe20000000000 */
[----:B---3--:R-:W-:Y:S01]  /*de90*/  IMAD.MOV R56, RZ, RZ, -R77 ;  /* 0x000000ffff387224 */ /* 0x008fe200078e0a4d */
[----:B------:R-:W-:Y:S01]  /*dea0*/  SEL R51, R124, R157, P0 ;  /* 0x0000009d7c337207 */ /* 0x000fe20000000000 */
[----:B------:R-:W-:Y:S01]  /*deb0*/  UIMAD.WIDE.U32 UR6, UR44, UR8, UR6 ;  /* 0x000000082c0672a5 */ /* 0x000fe2000f8e0006 */
[----:B------:R-:W-:-:S02]  /*dec0*/  IADD3 R9, P4, R42, 0xd000, RZ ;  /* 0x0000d0002a097810 */ /* 0x000fc40007f9e0ff */
[----:B------:R-:W-:Y:S02]  /*ded0*/  SEL R52, R127, R84, P0 ;  /* 0x000000547f347207 */ /* 0x000fe40000000000 */
[----:B------:R-:W-:Y:S02]  /*dee0*/  SEL R54, R84, R127, P0 ;  /* 0x0000007f54367207 */ /* 0x000fe40000000000 */
[----:B------:R-:W-:Y:S02]  /*def0*/  SEL R53, R159, R100, P0 ;  /* 0x000000649f357207 */ /* 0x000fe40000000000 */
[----:B------:R-:W-:Y:S01]  /*df00*/  SEL R55, R100, R159, P0 ;  /* 0x0000009f64377207 */ /* 0x000fe20000000000 */
[----:B------:R0:W-:Y:S01]  /*df10*/  STSM.16.M88.4 [R134], R60 ;  /* 0x0000003c86007844 */ /* 0x0001e20000000200 */
[----:B------:R-:W-:Y:S01]  /*df20*/  SHF.R.U64 R26, R26, 0x3, RZ ;  /* 0x000000031a1a7819 */ /* 0x000fe200000012ff */
[--C-:B------:R-:W-:Y:S01]  /*df30*/  IMAD.X R13, RZ, RZ, R43.reuse, P2 ;  /* 0x000000ffff0d7224 */ /* 0x100fe200010e062b */
[----:B------:R-:W-:Y:S01]  /*df40*/  LOP3.LUT R8, R9, 0x380, RZ, 0xc0, !PT ;  /* 0x0000038009087812 */ /* 0x000fe200078ec0ff */
[----:B------:R-:W-:Y:S01]  /*df50*/  STSM.16.M88.4 [R116], R44 ;  /* 0x0000002c74007844 */ /* 0x000fe20000000200 */
[----:B------:R-:W-:Y:S01]  /*df60*/  LOP3.LUT R26, R26, R27, RZ, 0x3c, !PT ;  /* 0x0000001b1a1a7212 */ /* 0x000fe200078e3cff */
[----:B------:R-:W-:Y:S01]  /*df70*/  IMAD.X R27, RZ, RZ, R43, P1 ;  /* 0x000000ffff1b7224 */ /* 0x000fe200008e062b */
[C---:B------:R-:W-:Y:S01]  /*df80*/  IADD3 R35, P6, R42.reuse, 0x5000, RZ ;  /* 0x000050002a237810 */ /* 0x040fe20007fde0ff */
[----:B------:R3:W-:Y:S01]  /*df90*/  STSM.16.M88.4 [R111], R48 ;  /* 0x000000306f007844 */ /* 0x0007e20000000200 */
[----:B------:R-:W-:Y:S01]  /*dfa0*/  IADD3 R31, P5, R42, 0x6000, RZ ;  /* 0x000060002a1f7810 */ /* 0x000fe20007fbe0ff */
[----:B------:R-:W-:-:S02]  /*dfb0*/  ULDC.64 UR8, c[0x0][0xae8] ;  /* 0x0002ba0000087ab9 */ /* 0x000fc40000000a00 */
[----:B------:R4:W-:Y:S01]  /*dfc0*/  STSM.16.M88.4 [R106], R52 ;  /* 0x000000346a007844 */ /* 0x0009e20000000200 */
[----:B0-----:R-:W-:Y:S01]  /*dfd0*/  IMAD R61, R5, R56, R80 ;  /* 0x00000038053d7224 */ /* 0x001fe200078e0250 */
[----:B------:R-:W-:Y:S02]  /*dfe0*/  SHF.R.U64 R8, R8, 0x3, RZ ;  /* 0x0000000308087819 */ /* 0x000fe400000012ff */
[----:B------:R-:W-:Y:S02]  /*dff0*/  LOP3.LUT R34, R35, 0x380, RZ, 0xc0, !PT ;  /* 0x0000038023227812 */ /* 0x000fe400078ec0ff */
[----:B------:R-:W-:Y:S02]  /*e000*/  LOP3.LUT R30, R31, 0x380, RZ, 0xc0, !PT ;  /* 0x000003801f1e7812 */ /* 0x000fe400078ec0ff */
[----:B---3--:R-:W-:Y:S02]  /*e010*/  SHF.R.S32.HI R49, RZ, 0x1f, R77 ;  /* 0x0000001fff317819 */ /* 0x008fe4000001144d */
[----:B------:R-:W-:Y:S01]  /*e020*/  IADD3 R48, P1, R77, UR6, RZ ;  /* 0x000000064d307c10 */ /* 0x000fe2000ff3e0ff */
[----:B----4-:R-:W-:Y:S01]  /*e030*/  IMAD.U32 R52, RZ, RZ, UR5 ;  /* 0x00000005ff347e24 */ /* 0x010fe2000f8e00ff */
[----:B------:R-:W-:-:S02]  /*e040*/  SHF.R.S32.HI R50, RZ, 0x1f, R61 ;  /* 0x0000001fff327819 */ /* 0x000fc4000001143d */
[----:B-1----:R-:W-:Y:S02]  /*e050*/  SEL R58, R122, R129, P0 ;  /* 0x000000817a3a7207 */ /* 0x002fe40000000000 */
[----:B--2---:R-:W-:Y:S02]  /*e060*/  SEL R57, R161, R126, P0 ;  /* 0x0000007ea1397207 */ /* 0x004fe40000000000 */
[----:B------:R-:W-:Y:S02]  /*e070*/  SEL R59, R126, R161, P0 ;  /* 0x000000a17e3b7207 */ /* 0x000fe40000000000 */
[----:B------:R-:W-:Y:S02]  /*e080*/  SEL R44, R131, R86, P0 ;  /* 0x00000056832c7207 */ /* 0x000fe40000000000 */
[----:B------:R-:W-:Y:S02]  /*e090*/  SEL R46, R86, R131, P0 ;  /* 0x00000083562e7207 */ /* 0x000fe40000000000 */
[----:B------:R-:W-:-:S02]  /*e0a0*/  SEL R45, R163, R102, P0 ;  /* 0x00000066a32d7207 */ /* 0x000fc40000000000 */
[----:B------:R-:W-:Y:S01]  /*e0b0*/  SEL R47, R102, R163, P0 ;  /* 0x000000a3662f7207 */ /* 0x000fe20000000000 */
[----:B------:R-:W-:Y:S01]  /*e0c0*/  VIADD R51, R195, UR36 ;  /* 0x00000024c3337c36 */ /* 0x000fe20008000000 */
[----:B------:R-:W-:Y:S01]  /*e0d0*/  IADD3.X R49, R49, UR7, R52, P1, !PT ;  /* 0x0000000731317c10 */ /* 0x000fe20008ffe434 */
[----:B------:R-:W-:Y:S01]  /*e0e0*/  ULDC.64 UR6, c[0x0][0xb88] ;  /* 0x0002e20000067ab9 */ /* 0x000fe20000000a00 */
[----:B------:R-:W-:Y:S01]  /*e0f0*/  LOP3.LUT R8, R8, R9, RZ, 0x3c, !PT ;  /* 0x0000000908087212 */ /* 0x000fe200078e3cff */
[----:B------:R-:W-:Y:S01]  /*e100*/  IMAD R50, R50, UR6, RZ ;  /* 0x0000000632327c24 */ /* 0x000fe2000f8e02ff */
[----:B------:R-:W-:Y:S02]  /*e110*/  LOP3.LUT R9, R42, 0x380, RZ, 0xc0, !PT ;  /* 0x000003802a097812 */ /* 0x000fe400078ec0ff */
[----:B------:R-:W-:Y:S02]  /*e120*/  SHF.R.U64 R34, R34, 0x3, RZ ;  /* 0x0000000322227819 */ /* 0x000fe400000012ff */
[----:B------:R-:W-:-:S02]  /*e130*/  SHF.R.U64 R30, R30, 0x3, RZ ;  /* 0x000000031e1e7819 */ /* 0x000fc400000012ff */
[----:B------:R-:W-:Y:S01]  /*e140*/  SEL R56, R129, R122, P0 ;  /* 0x0000007a81387207 */ /* 0x000fe20000000000 */
[----:B------:R-:W-:Y:S01]  /*e150*/  IMAD.WIDE.U32 R48, R61, UR6, R48 ;  /* 0x000000063d307c25 */ /* 0x000fe2000f8e0030 */
[----:B------:R-:W-:Y:S01]  /*e160*/  SHF.R.U64 R9, R9, 0x3, RZ ;  /* 0x0000000309097819 */ /* 0x000fe200000012ff */
[----:B------:R-:W-:Y:S01]  /*e170*/  ULDC UR5, c[0x0][0xa88] ;  /* 0x0002a20000057ab9 */ /* 0x000fe20000000800 */
[----:B------:R-:W-:Y:S01]  /*e180*/  LOP3.LUT R34, R34, R35, RZ, 0x3c, !PT ;  /* 0x0000002322227212 */ /* 0x000fe200078e3cff */
[----:B------:R-:W-:Y:S01]  /*e190*/  IMAD R61, R61, UR7, R50 ;  /* 0x000000073d3d7c24 */ /* 0x000fe2000f8e0232 */
[----:B------:R-:W-:Y:S01]  /*e1a0*/  LOP3.LUT R30, R30, R31, RZ, 0x3c, !PT ;  /* 0x0000001f1e1e7212 */ /* 0x000fe200078e3cff */
[--C-:B------:R-:W-:Y:S01]  /*e1b0*/  IMAD.X R35, RZ, RZ, R43.reuse, P6 ;  /* 0x000000ffff237224 */ /* 0x100fe200030e062b */
[C---:B------:R-:W-:Y:S01]  /*e1c0*/  IADD3 R15, P6, R42.reuse, 0xb000, RZ ;  /* 0x0000b0002a0f7810 */ /* 0x040fe20007fde0ff */
[--C-:B------:R-:W-:Y:S01]  /*e1d0*/  IMAD.X R31, RZ, RZ, R43.reuse, P5 ;  /* 0x000000ffff1f7224 */ /* 0x100fe200028e062b */
[----:B------:R-:W-:Y:S01]  /*e1e0*/  IADD3 R7, P5, R42, 0xc000, RZ ;  /* 0x0000c0002a077810 */ /* 0x000fe20007fbe0ff */
[----:B------:R-:W-:Y:S01]  /*e1f0*/  STSM.16.M88.4 [R66], R56 ;  /* 0x0000003842007844 */ /* 0x000fe20000000200 */
[----:B------:R-:W-:Y:S01]  /*e200*/  LOP3.LUT R42, R9, R42, RZ, 0x3c, !PT ;  /* 0x0000002a092a7212 */ /* 0x000fe200078e3cff */
[----:B------:R-:W-:Y:S01]  /*e210*/  ULDC.64 UR6, c[0x0][0xb50] ;  /* 0x0002d40000067ab9 */ /* 0x000fe20000000a00 */
[----:B------:R-:W-:Y:S01]  /*e220*/  IMAD.X R9, RZ, RZ, R43, P4 ;  /* 0x000000ffff097224 */ /* 0x000fe200020e062b */
[----:B------:R0:W-:Y:S01]  /*e230*/  STSM.16.M88.4 [R65], R44 ;  /* 0x0000002c41007844 */ /* 0x0001e20000000200 */
[----:B------:R-:W-:Y:S01]  /*e240*/  IMAD R100, R5, UR5, RZ ;  /* 0x0000000505647c24 */ /* 0x000fe2000f8e02ff */
[----:B------:R-:W-:-:S02]  /*e250*/  SEL R52, R118, R87, P0 ;  /* 0x0000005776347207 */ /* 0x000fc40000000000 */
[----:B------:R-:W-:Y:S02]  /*e260*/  SEL R54, R87, R118, P0 ;  /* 0x0000007657367207 */ /* 0x000fe40000000000 */
[----:B------:R-:W-:Y:S02]  /*e270*/  SEL R53, R165, R128, P0 ;  /* 0x00000080a5357207 */ /* 0x000fe40000000000 */
[----:B------:R-:W-:Y:S02]  /*e280*/  SEL R55, R128, R165, P0 ;  /* 0x000000a580377207 */ /* 0x000fe40000000000 */
[----:B------:R-:W-:Y:S02]  /*e290*/  LOP3.LUT P1, RZ, R193, 0x3, RZ, 0xc0, !PT ;  /* 0x00000003c1ff7812 */ /* 0x000fe4000782c0ff */
[C---:B------:R-:W-:Y:S01]  /*e2a0*/  LEA R50, P4, R48.reuse, UR6, 0x2 ;  /* 0x0000000630327c11 */ /* 0x040fe2000f8810ff */
[----:B0-----:R-:W-:Y:S02]  /*e2b0*/  IMAD.IADD R47, R49, 0x1, R61 ;  /* 0x00000001312f7824 */ /* 0x001fe400078e023d */
[C---:B------:R-:W-:Y:S01]  /*e2c0*/  VIADD R45, R51.reuse, 0x8 ;  /* 0x00000008332d7836 */ /* 0x040fe20000000000 */
[----:B------:R-:W-:Y:S01]  /*e2d0*/  ISETP.GE.OR P2, PT, R51, R100, P1 ;  /* 0x000000643300720c */ /* 0x000fe20000f46670 */
[----:B------:R0:W-:Y:S01]  /*e2e0*/  STSM.16.M88.4 [R64], R52 ;  /* 0x0000003440007844 */ /* 0x0001e20000000200 */
[----:B------:R-:W-:-:S02]  /*e2f0*/  LEA.HI.X R48, R48, UR7, R47, 0x2, P4 ;  /* 0x0000000730307c11 */ /* 0x000fc4000a0f142f */
[----:B------:R-:W-:Y:S02]  /*e300*/  ISETP.GE.OR P1, PT, R45, R100, P1 ;  /* 0x000000642d00720c */ /* 0x000fe40000f26670 */
[----:B------:R-:W-:Y:S02]  /*e310*/  SEL R44, R107, R88, P0 ;  /* 0x000000586b2c7207 */ /* 0x000fe40000000000 */
[----:B------:R-:W-:Y:S02]  /*e320*/  SEL R46, R88, R107, P0 ;  /* 0x0000006b582e7207 */ /* 0x000fe40000000000 */
[----:B------:R-:W-:Y:S02]  /*e330*/  SEL R45, R167, R130, P0 ;  /* 0x00000082a72d7207 */ /* 0x000fe40000000000 */
[----:B------:R-:W-:Y:S02]  /*e340*/  SEL R47, R130, R167, P0 ;  /* 0x000000a7822f7207 */ /* 0x000fe40000000000 */
[----:B------:R-:W-:-:S02]  /*e350*/  SEL R66, R76, R67, P0 ;  /* 0x000000434c427207 */ /* 0x000fc40000000000 */
[----:B------:R-:W-:Y:S02]  /*e360*/  SEL R65, R115, R132, P0 ;  /* 0x0000008473417207 */ /* 0x000fe40000000000 */
[----:B0-----:R-:W-:Y:S02]  /*e370*/  SEL R64, R67, R76, P0 ;  /* 0x0000004c43407207 */ /* 0x001fe40000000000 */
[----:B------:R-:W-:Y:S02]  /*e380*/  SEL R67, R132, R115, P0 ;  /* 0x0000007384437207 */ /* 0x000fe40000000000 */
[----:B------:R-:W-:Y:S02]  /*e390*/  SEL R76, R75, R90, P0 ;  /* 0x0000005a4b4c7207 */ /* 0x000fe40000000000 */
[----:B------:R-:W-:Y:S02]  /*e3a0*/  SEL R78, R90, R75, P0 ;  /* 0x0000004b5a4e7207 */ /* 0x000fe40000000000 */
[----:B------:R-:W-:Y:S01]  /*e3b0*/  SEL R77, R112, R79, P0 ;  /* 0x0000004f704d7207 */ /* 0x000fe20000000000 */
[----:B------:R-:W-:Y:S01]  /*e3c0*/  SHFL.IDX PT, R84, R50, RZ, 0x1c1f ;  /* 0x001c1fff32547589 */ /* 0x000fe200000e0000 */
[----:B------:R-:W-:-:S02]  /*e3d0*/  SEL R79, R79, R112, P0 ;  /* 0x000000704f4f7207 */ /* 0x000fc40000000000 */
[----:B------:R-:W-:Y:S01]  /*e3e0*/  SEL R88, R74, R91, P0 ;  /* 0x0000005b4a587207 */ /* 0x000fe20000000000 */
[----:B------:R-:W0:Y:S01]  /*e3f0*/  SHFL.IDX PT, R85, R48, RZ, 0x1c1f ;  /* 0x001c1fff30557589 */ /* 0x000e2200000e0000 */
[----:B------:R-:W-:Y:S02]  /*e400*/  SEL R90, R91, R74, P0 ;  /* 0x0000004a5b5a7207 */ /* 0x000fe40000000000 */
[----:B------:R-:W-:Y:S01]  /*e410*/  SEL R89, R108, R113, P0 ;  /* 0x000000716c597207 */ /* 0x000fe20000000000 */
[----:B------:R1:W-:Y:S01]  /*e420*/  SHFL.IDX PT, R94, R50, 0x1, 0x1c1f ;  /* 0x003c1f00325e7f89 */ /* 0x0003e200000e0000 */
[----:B------:R-:W-:Y:S02]  /*e430*/  SEL R91, R113, R108, P0 ;  /* 0x0000006c715b7207 */ /* 0x000fe40000000000 */
[----:B------:R-:W-:Y:S01]  /*e440*/  SEL R49, R175, R114, P0 ;  /* 0x00000072af317207 */ /* 0x000fe20000000000 */
[----:B------:R2:W3:Y:S01]  /*e450*/  SHFL.IDX PT, R95, R48, 0x1, 0x1c1f ;  /* 0x003c1f00305f7f89 */ /* 0x0004e200000e0000 */
[----:B------:R-:W-:-:S02]  /*e460*/  SEL R51, R114, R175, P0 ;  /* 0x000000af72337207 */ /* 0x000fc40000000000 */
[----:B-1----:R-:W-:Y:S01]  /*e470*/  SEL R50, R92, R73, P0 ;  /* 0x000000495c327207 */ /* 0x002fe20000000000 */
[----:B------:R-:W-:Y:S01]  /*e480*/  STSM.16.M88.4 [R71], R44 ;  /* 0x0000002c47007844 */ /* 0x000fe20000000200 */
[----:B--2---:R-:W-:-:S03]  /*e490*/  SEL R48, R73, R92, P0 ;  /* 0x0000005c49307207 */ /* 0x004fc60000000000 */
[----:B------:R-:W-:Y:S04]  /*e4a0*/  STSM.16.M88.4 [R69], R64 ;  /* 0x0000004045007844 */ /* 0x000fe80000000200 */
[----:B------:R-:W-:Y:S04]  /*e4b0*/  STSM.16.M88.4 [R68], R76 ;  /* 0x0000004c44007844 */ /* 0x000fe80000000200 */
[----:B------:R1:W-:Y:S04]  /*e4c0*/  STSM.16.M88.4 [R70], R88 ;  /* 0x0000005846007844 */ /* 0x0003e80000000200 */
[----:B------:R-:W-:Y:S01]  /*e4d0*/  STSM.16.M88.4 [R72], R48 ;  /* 0x0000003048007844 */ /* 0x000fe20000000200 */
[----:B------:R-:W-:Y:S01]  /*e4e0*/  BAR.SYNC.DEFER_BLOCKING 0x1, 0x100 ;  /* 0x0044000000007b1d */ /* 0x000fe20000010000 */
[----:B------:R-:W-:-:S05]  /*e4f0*/  UIMAD UR5, UR10, UR8, URZ ;  /* 0x000000080a0572a4 */ /* 0x000fca000f8e023f */
[----:B0-----:R-:W-:Y:S01]  /*e500*/  @!P2 ST.E desc[UR50][R84.64], R3 ;  /* 0x000000035400a985 */ /* 0x001fe2000c101932 */
[----:B------:R-:W-:Y:S01]  /*e510*/  UIMAD.WIDE.U32 UR6, UR37, UR8, URZ ;  /* 0x00000008250672a5 */ /* 0x000fe2000f8e003f */
[----:B------:R-:W-:Y:S01]  /*e520*/  LOP3.LUT R6, R7, 0x380, RZ, 0xc0, !PT ;  /* 0x0000038007067812 */ /* 0x000fe200078ec0ff */
[----:B------:R-:W-:Y:S01]  /*e530*/  ULDC.64 UR10, c[0x0][0xaf0] ;  /* 0x0002bc00000a7ab9 */ /* 0x000fe20000000a00 */
[----:B---3--:R0:W-:Y:S04]  /*e540*/  @!P1 ST.E desc[UR50][R94.64], R0 ;  /* 0x000000005e009985 */ /* 0x0081e8000c101932 */
[----:B------:R2:W5:Y:S04]  /*e550*/  LD.E.128 R80, desc[UR50][R32.64] ;  /* 0x0000003220507980 */ /* 0x000568000c101d00 */
[----:B-1----:R1:W5:Y:S01]  /*e560*/  LD.E.128 R68, desc[UR50][R30.64] ;  /* 0x000000321e447980 */ /* 0x002362000c101d00 */
[----:B0-----:R-:W-:-:S03]  /*e570*/  IMAD R0, R23, 0x20, R192 ;  /* 0x0000002017007824 */ /* 0x001fc600078e02c0 */
[----:B------:R0:W5:Y:S01]  /*e580*/  LD.E.128 R92, desc[UR50][R8.64] ;  /* 0x00000032085c7980 */ /* 0x000162000c101d00 */
[----:B--2---:R-:W2:Y:S01]  /*e590*/  @P3 LDC R32, c[0x0][0xbec] ;  /* 0x0002fb00ff203b82 */ /* 0x004ea20000000800 */
[----:B------:R-:W-:Y:S01]  /*e5a0*/  UIMAD UR5, UR37, UR9, UR5 ;  /* 0x00000009250572a4 */ /* 0x000fe2000f8e0205 */
[----:B------:R-:W-:Y:S01]  /*e5b0*/  LOP3.LUT R14, R15, 0x380, RZ, 0xc0, !PT ;  /* 0x000003800f0e7812 */ /* 0x000fe200078ec0ff */
[----:B------:R-:W-:Y:S01]  /*e5c0*/  UIMAD UR8, UR12, UR10, URZ ;  /* 0x0000000a0c0872a4 */ /* 0x000fe2000f8e023f */
[----:B------:R-:W-:Y:S01]  /*e5d0*/  SHF.R.U64 R6, R6, 0x3, RZ ;  /* 0x0000000306067819 */ /* 0x000fe200000012ff */
[----:B------:R-:W5:Y:S03]  /*e5e0*/  LD.E.128 R52, desc[UR50][R42.64] ;  /* 0x000000322a347980 */ /* 0x000f66000c101d00 */
[----:B-1----:R-:W1:Y:S01]  /*e5f0*/  @P3 LDC R31, c[0x0][0xbf0] ;  /* 0x0002fc00ff1f3b82 */ /* 0x002e620000000800 */
[----:B0-----:R-:W-:Y:S01]  /*e600*/  VIADD R9, R0, UR36 ;  /* 0x0000002400097c36 */ /* 0x001fe20008000000 */
[----:B------:R-:W-:Y:S01]  /*e610*/  UIADD3 UR7, UR7, UR5, URZ ;  /* 0x0000000507077290 */ /* 0x000fe2000fffe03f */
[----:B------:R-:W5:Y:S02]  /*e620*/  LD.E.128 R56, desc[UR50][R40.64] ;  /* 0x0000003228387980 */ /* 0x000f64000c101d00 */
[----:B------:R-:W-:Y:S01]  /*e630*/  IMAD.MOV.U32 R3, RZ, RZ, R9 ;  /* 0x000000ffff037224 */ /* 0x000fe200078e0009 */
[----:B------:R-:W-:Y:S01]  /*e640*/  UIMAD UR5, UR44, UR11, UR8 ;  /* 0x0000000b2c0572a4 */ /* 0x000fe2000f8e0208 */
[----:B------:R-:W-:Y:S01]  /*e650*/  SHF.R.U64 R14, R14, 0x3, RZ ;  /* 0x000000030e0e7819 */ /* 0x000fe200000012ff */
[----:B------:R-:W-:Y:S01]  /*e660*/  UIMAD.WIDE.U32 UR6, UR44, UR10, UR6 ;  /* 0x0000000a2c0672a5 */ /* 0x000fe2000f8e0006 */
[----:B------:R-:W-:Y:S01]  /*e670*/  LOP3.LUT R6, R6, R7, RZ, 0x3c, !PT ;  /* 0x0000000706067212 */ /* 0x000fe200078e3cff */
[----:B------:R-:W5:Y:S04]  /*e680*/  LD.E.128 R60, desc[UR50][R38.64] ;  /* 0x00000032263c7980 */ /* 0x000f68000c101d00 */
[----:B------:R-:W5:Y:S01]  /*e690*/  LD.E.128 R44, desc[UR50][R36.64] ;  /* 0x00000032242c7980 */ /* 0x000f62000c101d00 */
[----:B--2---:R-:W-:Y:S01]  /*e6a0*/  @P3 IMAD.HI.U32 R0, R9, R32, RZ ;  /* 0x0000002009003227 */ /* 0x004fe200078e00ff */
[----:B------:R-:W-:Y:S01]  /*e6b0*/  UIADD3 UR5, UR7, UR5, URZ ;  /* 0x0000000507057290 */ /* 0x000fe2000fffe03f */
[----:B------:R-:W-:Y:S01]  /*e6c0*/  LOP3.LUT R14, R14, R15, RZ, 0x3c, !PT ;  /* 0x0000000f0e0e7212 */ /* 0x000fe200078e3cff */
[----:B------:R-:W-:Y:S01]  /*e6d0*/  ULDC.64 UR8, c[0x0][0xae0] ;  /* 0x0002b80000087ab9 */ /* 0x000fe20000000a00 */
[--C-:B------:R-:W-:Y:S01]  /*e6e0*/  IMAD.X R7, RZ, RZ, R43.reuse, P5 ;  /* 0x000000ffff077224 */ /* 0x100fe200028e062b */
[----:B------:R-:W5:Y:S01]  /*e6f0*/  LD.E.128 R64, desc[UR50][R34.64] ;  /* 0x0000003222407980 */ /* 0x000f62000c101d00 */
[----:B-1----:R-:W-:Y:S01]  /*e700*/  @P3 SHF.R.U32.HI R3, RZ, R31, R0 ;  /* 0x0000001fff033219 */ /* 0x002fe20000011600 */
[----:B------:R-:W-:-:S02]  /*e710*/  IMAD.X R15, RZ, RZ, R43, P6 ;  /* 0x000000ffff0f7224 */ /* 0x000fc400030e062b */
[----:B------:R0:W5:Y:S01]  /*e720*/  LD.E.128 R96, desc[UR50][R6.64] ;  /* 0x0000003206607980 */ /* 0x000162000c101d00 */
[--C-:B------:R-:W-:Y:S01]  /*e730*/  SHF.R.S32.HI R0, RZ, 0x1f, R3.reuse ;  /* 0x0000001fff007819 */ /* 0x100fe20000011403 */
[----:B------:R-:W-:Y:S02]  /*e740*/  IMAD.MOV R8, RZ, RZ, -R3 ;  /* 0x000000ffff087224 */ /* 0x000fe400078e0a03 */
[----:B------:R-:W5:Y:S02]  /*e750*/  LD.E.128 R48, desc[UR50][R28.64] ;  /* 0x000000321c307980 */ /* 0x000f64000c101d00 */
[----:B------:R-:W-:Y:S02]  /*e760*/  IMAD R0, R0, UR8, RZ ;  /* 0x0000000800007c24 */ /* 0x000fe4000f8e02ff */
[----:B------:R-:W5:Y:S01]  /*e770*/  LD.E.128 R88, desc[UR50][R20.64] ;  /* 0x0000003214587980 */ /* 0x000f62000c101d00 */
[----:B------:R-:W-:Y:S02]  /*e780*/  IMAD R5, R5, R8, R9 ;  /* 0x0000000805057224 */ /* 0x000fe400078e0209 */
[----:B0-----:R-:W-:Y:S01]  /*e790*/  IMAD.U32 R7, RZ, RZ, UR7 ;  /* 0x00000007ff077e24 */ /* 0x001fe2000f8e00ff */
[----:B------:R-:W5:Y:S01]  /*e7a0*/  LD.E.128 R84, desc[UR50][R24.64] ;  /* 0x0000003218547980 */ /* 0x000f62000c101d00 */
[----:B------:R-:W-:Y:S01]  /*e7b0*/  IMAD.U32 R6, RZ, RZ, UR6 ;  /* 0x00000006ff067e24 */ /* 0x000fe2000f8e00ff */
[----:B------:R-:W-:Y:S01]  /*e7c0*/  ULDC.64 UR6, c[0x0][0xad8] ;  /* 0x0002b60000067ab9 */ /* 0x000fe20000000a00 */
[----:B------:R-:W-:Y:S01]  /*e7d0*/  IMAD.U32 R7, RZ, RZ, UR5 ;  /* 0x00000005ff077e24 */ /* 0x000fe2000f8e00ff */
[----:B------:R-:W5:Y:S01]  /*e7e0*/  LD.E.128 R72, desc[UR50][R26.64] ;  /* 0x000000321a487980 */ /* 0x000f62000c101d00 */
[----:B------:R-:W-:Y:S01]  /*e7f0*/  IMAD R9, R3, UR9, R0 ;  /* 0x0000000903097c24 */ /* 0x000fe2000f8e0200 */
[----:B------:R-:W-:-:S02]  /*e800*/  SHF.R.S32.HI R0, RZ, 0x1f, R5 ;  /* 0x0000001fff007819 */ /* 0x000fc40000011405 */
[----:B------:R-:W5:Y:S01]  /*e810*/  LD.E.128 R76, desc[UR50][R14.64] ;  /* 0x000000320e4c7980 */ /* 0x000f62000c101d00 */
[----:B------:R-:W-:-:S03]  /*e820*/  IMAD.WIDE.U32 R6, R3, UR8, R6 ;  /* 0x0000000803067c25 */ /* 0x000fc6000f8e0006 */
[----:B------:R-:W5:Y:S04]  /*e830*/  LD.E.128 R40, desc[UR50][R10.64] ;  /* 0x000000320a287980 */ /* 0x000f68000c101d00 */
[----:B------:R0:W5:Y:S01]  /*e840*/  LD.E.128 R36, desc[UR50][R12.64] ;  /* 0x000000320c247980 */ /* 0x000162000c101d00 */
[----:B------:R-:W-:Y:S01]  /*e850*/  @!PT LDS RZ, [RZ] ;  /* 0x00000000fffff984 */ /* 0x000fe20000000800 */
[----:B------:R-:W-:Y:S01]  /*e860*/  @!PT LDS RZ, [RZ] ;  /* 0x00000000fffff984 */ /* 0x000fe20000000800 */
[----:B------:R-:W-:Y:S01]  /*e870*/  @!PT LDS RZ, [RZ] ;  /* 0x00000000fffff984 */ /* 0x000fe20000000800 */
[----:B------:R-:W-:Y:S01]  /*e880*/  @!PT LDS RZ, [RZ] ;  /* 0x00000000fffff984 */ /* 0x000fe20000000800 */
[----:B------:R1:W-:Y:S06]  /*e890*/  MEMBAR.ALL.CTA ;  /* 0x0000000000007992 */ /* 0x0003ec0000008000 */
[----:B-1----:R-:W1:Y:S01]  /*e8a0*/  FENCE.VIEW.ASYNC.S ;  /* 0x00000000000073c6 */ /* 0x002e620000000000 */
[----:B------:R-:W-:-:S02]  /*e8b0*/  IMAD.IADD R7, R7, 0x1, R9 ;  /* 0x0000000107077824 */ /* 0x000fc400078e0209 */
[----:B------:R-:W-:Y:S02]  /*e8c0*/  IMAD R0, R0, UR6, RZ ;  /* 0x0000000600007c24 */ /* 0x000fe4000f8e02ff */
[----:B0-----:R-:W-:Y:S02]  /*e8d0*/  VIADD R13, R192, UR36 ;  /* 0x00000024c00d7c36 */ /* 0x001fe40008000000 */
        /* <DEDUP_REMOVED lines=12> */
[----:B-1----:R0:W1:Y:S01]  /*e9a0*/  SHFL.IDX PT, R11, R0, RZ, 0x181f ;  /* 0x00181fff000b7589 */ /* 0x00206200000e0000 */
[----:B------:R-:W-:Y:S01]  /*e9b0*/  ISETP.GE.AND P0, PT, R3, R100, PT ;  /* 0x000000640300720c */ /* 0x000fe20003f06270 */
[----:B------:R-:W-:Y:S01]  /*e9c0*/  BSSY B1, `(.L_x_932) ;  /* 0x0000015000017945 */ /* 0x000fe20003800000 */
[----:B------:R0:W-:Y:S01]  /*e9d0*/  SYNCS.ARRIVE.TRANS64.RED.A1T0 RZ, [R4+URZ], RZ ;  /* 0x000000ff04ff79a7 */ /* 0x0001e2000810043f */
[----:B------:R0:W2:Y:S02]  /*e9e0*/  SHFL.IDX PT, R3, R12, RZ, 0x181f ;  /* 0x00181fff0c037589 */ /* 0x0000a400000e0000 */
[----:B------:R-:W-:Y:S08]  /*e9f0*/  @P2 BRA `(.L_x_933) ;  /* 0x0000000000442947 */ /* 0x000ff00003800000 */
[----:B------:R-:W-:Y:S02]  /*ea00*/  ULDC UR5, c[0x0][0xac8] ;  /* 0x0002b20000057ab9 */ /* 0x000fe40000000800 */
[----:B------:R-:W-:Y:S02]  /*ea10*/  ISETP.GE.AND P5, PT, R16, UR5, PT ;  /* 0x0000000510007c0c */ /* 0x000fe4000bfa6270 */
[----:B------:R-:W-:Y:S02]  /*ea20*/  ISETP.GE.AND P4, PT, R19, UR5, PT ;  /* 0x0000000513007c0c */ /* 0x000fe4000bf86270 */
[----:B------:R-:W-:Y:S02]  /*ea30*/  ISETP.GE.AND P3, PT, R18, UR5, PT ;  /* 0x0000000512007c0c */ /* 0x000fe4000bf66270 */
[----:B------:R-:W-:-:S07]  /*ea40*/  ISETP.GE.AND P2, PT, R22, UR5, PT ;  /* 0x0000000516007c0c */ /* 0x000fce000bf46270 */
[----:B01----:R-:W-:-:S04]  /*ea50*/  @!P5 LEA R4, P6, R16, R11, 0x1 ;  /* 0x0000000b1004d211 */ /* 0x003fc800078c08ff */
        /* <DEDUP_REMOVED lines=11> */
.L_x_933:
[----:B------:R-:W-:Y:S05]  /*eb10*/  BSYNC B1 ;  /* 0x0000000000017941 */ /* 0x000fea0003800000 */
.L_x_932:
        /* <DEDUP_REMOVED lines=9> */
[CC--:B01----:R-:W-:Y:S02]  /*ebb0*/  @!P4 LEA R4, P6, R16.reuse, R11.reuse, 0x1 ;  /* 0x0000000b1004c211 */ /* 0x0c3fe400078c08ff */
[C---:B------:R-:W-:Y:S02]  /*ebc0*/  @!P3 LEA R6, P5, R19.reuse, R11, 0x1 ;  /* 0x0000000b1306b211 */ /* 0x040fe400078a08ff */
[----:B----4-:R-:W-:Y:S02]  /*ebd0*/  @!P4 LEA.HI.X R5, R16, R3, R200, 0x1, P6 ;  /* 0x000000031005c211 */ /* 0x010fe400030f0cc8 */
[----:B------:R-:W-:Y:S02]  /*ebe0*/  @!P2 LEA R8, P6, R18, R11, 0x1 ;  /* 0x0000000b1208a211 */ /* 0x000fe400078c08ff */
[----:B------:R-:W-:Y:S01]  /*ebf0*/  @!P3 LEA.HI.X R7, R19, R3, R199, 0x1, P5 ;  /* 0x000000031307b211 */ /* 0x000fe200028f0cc7 */
[----:B-----5:R3:W-:Y:S01]  /*ec00*/  @!P4 ST.E.128 desc[UR50][R4.64], R56 ;  /* 0x000000380400c985 */ /* 0x0207e2000c101d32 */
[----:B------:R-:W-:-:S02]  /*ec10*/  @!P1 LEA R10, P5, R22, R11, 0x1 ;  /* 0x0000000b160a9211 */ /* 0x000fc400078a08ff */
[-C--:B------:R-:W-:Y:S01]  /*ec20*/  @!P2 LEA.HI.X R9, R18, R3.reuse, R198, 0x1, P6 ;  /* 0x000000031209a211 */ /* 0x080fe200030f0cc6 */
[----:B------:R3:W-:Y:S01]  /*ec30*/  @!P3 ST.E.128 desc[UR50][R6.64], R64 ;  /* 0x000000400600b985 */ /* 0x0007e2000c101d32 */
[----:B------:R-:W-:-:S03]  /*ec40*/  @!P1 LEA.HI.X R11, R22, R3, R197, 0x1, P5 ;  /* 0x00000003160b9211 */ /* 0x000fc600028f0cc5 */
[----:B------:R3:W-:Y:S04]  /*ec50*/  @!P2 ST.E.128 desc[UR50][R8.64], R84 ;  /* 0x000000540800a985 */ /* 0x0007e8000c101d32 */
[----:B------:R3:W-:Y:S02]  /*ec60*/  @!P1 ST.E.128 desc[UR50][R10.64], R92 ;  /* 0x0000005c0a009985 */ /* 0x0007e4000c101d32 */
.L_x_935:
[----:B------:R-:W-:Y:S05]  /*ec70*/  BSYNC B1 ;  /* 0x0000000000017941 */ /* 0x000fea0003800000 */
.L_x_934:
        /* <DEDUP_REMOVED lines=9> */
[-C--:B01----:R-:W-:Y:S02]  /*ed10*/  @!P3 LEA R4, P6, R16, R11.reuse, 0x1 ;  /* 0x0000000b1004b211 */ /* 0x083fe400078c08ff */
[CC--:B------:R-:W-:Y:S02]  /*ed20*/  @!P2 LEA R6, P5, R19.reuse, R11.reuse, 0x1 ;  /* 0x0000000b1306a211 */ /* 0x0c0fe400078a08ff */
[----:B------:R-:W-:Y:S02]  /*ed30*/  @!P1 LEA R8, P4, R18, R11, 0x1 ;  /* 0x0000000b12089211 */ /* 0x000fe400078808ff */
[----:B------:R-:W-:Y:S02]  /*ed40*/  @!P3 LEA.HI.X R5, R16, R3, R200, 0x1, P6 ;  /* 0x000000031005b211 */ /* 0x000fe400030f0cc8 */
[----:B------:R-:W-:Y:S02]  /*ed50*/  @!P0 LEA R10, P6, R22, R11, 0x1 ;  /* 0x0000000b160a8211 */ /* 0x000fe400078c08ff */
[-C--:B------:R-:W-:Y:S01]  /*ed60*/  @!P2 LEA.HI.X R7, R19, R3.reuse, R199, 0x1, P5 ;  /* 0x000000031307a211 */ /* 0x080fe200028f0cc7 */
[----:B-----5:R3:W-:Y:S01]  /*ed70*/  @!P3 ST.E.128 desc[UR50][R4.64], R60 ;  /* 0x0000003c0400b985 */ /* 0x0207e2000c101d32 */
[----:B------:R-:W-:-:S02]  /*ed80*/  @!P1 LEA.HI.X R9, R18, R3, R198, 0x1, P4 ;  /* 0x0000000312099211 */ /* 0x000fc400020f0cc6 */
[----:B------:R-:W-:Y:S01]  /*ed90*/  @!P0 LEA.HI.X R11, R22, R3, R197, 0x1, P6 ;  /* 0x00000003160b8211 */ /* 0x000fe200030f0cc5 */
[----:B------:R3:W-:Y:S04]  /*eda0*/  @!P2 ST.E.128 desc[UR50][R6.64], R68 ;  /* 0x000000440600a985 */ /* 0x0007e8000c101d32 */
[----:B------:R3:W-:Y:S04]  /*edb0*/  @!P1 ST.E.128 desc[UR50][R8.64], R72 ;  /* 0x0000004808009985 */ /* 0x0007e8000c101d32 */
[----:B------:R3:W-:Y:S02]  /*edc0*/  @!P0 ST.E.128 desc[UR50][R10.64], R40 ;  /* 0x000000280a008985 */ /* 0x0007e4000c101d32 */
.L_x_937:
[----:B------:R-:W-:Y:S05]  /*edd0*/  BSYNC B1 ;  /* 0x0000000000017941 */ /* 0x000fea0003800000 */
.L_x_936:
[----:B0-----:R-:W-:Y:S01]  /*ede0*/  VIADD R3, R13, 0x60 ;  /* 0x000000600d037836 */ /* 0x001fe20000000000 */
[----:B-1-3--:R0:W1:Y:S04]  /*edf0*/  SHFL.IDX PT, R11, R12, 0x3, 0x181f ;  /* 0x00781f000c0b7f89 */ /* 0x00a06800000e0000 */
[----:B------:R-:W-:Y:S01]  /*ee00*/  ISETP.GE.AND P0, PT, R3, R100, PT ;  /* 0x000000640300720c */ /* 0x000fe20003f06270 */
[----:B------:R0:W3:-:S12]  /*ee10*/  SHFL.IDX PT, R15, R0, 0x3, 0x181f ;  /* 0x00781f00000f7f89 */ /* 0x0000d800000e0000 */
[----:B0-----:R-:W-:Y:S05]  /*ee20*/  @P0 BRA `(.L_x_938) ;  /* 0x0000000c00200947 */ /* 0x001fea0003800000 */
[----:B------:R-:W-:Y:S02]  /*ee30*/  ULDC UR5, c[0x0][0xac8] ;  /* 0x0002b20000057ab9 */ /* 0x000fe40000000800 */
[----:B------:R-:W-:Y:S02]  /*ee40*/  ISETP.GE.AND P3, PT, R16, UR5, PT ;  /* 0x0000000510007c0c */ /* 0x000fe4000bf66270 */
[----:B------:R-:W-:Y:S02]  /*ee50*/  ISETP.GE.AND P4, PT, R19, UR5, PT ;  /* 0x0000000513007c0c */ /* 0x000fe4000bf86270 */
[----:B------:R-:W-:-:S09]  /*ee60*/  ISETP.GE.AND P5, PT, R18, UR5, PT ;  /* 0x0000000512007c0c */ /* 0x000fd2000bfa6270 */
[-C--:B---3--:R-:W-:Y:S02]  /*ee70*/  @!P3 LEA R4, P0, R16, R15.reuse, 0x1 ;  /* 0x0000000f1004b211 */ /* 0x088fe400078008ff */
[CC--:B------:R-:W-:Y:S02]  /*ee80*/  @!P4 LEA R6, P1, R19.reuse, R15.reuse, 0x1 ;  /* 0x0000000f1306c211 */ /* 0x0c0fe400078208ff */
[----:B------:R-:W-:Y:S02]  /*ee90*/  @!P5 LEA R8, P2, R18, R15, 0x1 ;  /* 0x0000000f1208d211 */ /* 0x000fe400078408ff */
[-C--:B-1----:R-:W-:Y:S02]  /*eea0*/  @!P3 LEA.HI.X R5, R16, R11.reuse, R200, 0x1, P0 ;  /* 0x0000000b1005b211 */ /* 0x082fe400000f0cc8 */
[-C--:B------:R-:W-:Y:S02]  /*eeb0*/  @!P4 LEA.HI.X R7, R19, R11.reuse, R199, 0x1, P1 ;  /* 0x0000000b1307c211 */ /* 0x080fe400008f0cc7 */
[----:B------:R-:W-:Y:S01]  /*eec0*/  @!P5 LEA.HI.X R9, R18, R11, R198, 0x1, P2 ;  /* 0x0000000b1209d211 */ /* 0x000fe200010f0cc6 */
[----:B-----5:R0:W-:Y:S01]  /*eed0*/  @!P3 ST.E.128 desc[UR50][R4.64], R44 ;  /* 0x0000002c0400b985 */ /* 0x0201e2000c101d32 */
        /* <DEDUP_REMOVED lines=8> */
.L_x_931:
[----:B------:R-:W0:Y:S01]  /*ef60*/  LDC R10, c[0x0][0xbe8] ;  /* 0x0002fa00ff0a7b82 */ /* 0x000e220000000800 */
[----:B------:R-:W-:Y:S01]  /*ef70*/  ISETP.GE.AND P0, PT, R201, 0x80, PT ;  /* 0x00000080c900780c */ /* 0x000fe20003f06270 */
[----:B------:R-:W-:Y:S01]  /*ef80*/  USHF.R.S32.HI UR8, URZ, 0x1f, UR37 ;  /* 0x0000001f3f087899 */ /* 0x000fe20008011425 */
[----:B------:R-:W-:Y:S01]  /*ef90*/  BSSY B1, `(.L_x_939) ;  /* 0x000002f000017945 */ /* 0x000fe20003800000 */
[----:B------:R-:W-:Y:S01]  /*efa0*/  USHF.R.S32.HI UR9, URZ, 0x1f, UR44 ;  /* 0x0000001f3f097899 */ /* 0x000fe2000801142c */
[----:B------:R-:W-:Y:S01]  /*efb0*/  IMAD R8, R23, 0x20, R192 ;  /* 0x0000002017087824 */ /* 0x000fe200078e02c0 */
[----:B0-----:R-:W-:-:S13]  /*efc0*/  ISETP.NE.AND P1, PT, R10, 0x1, PT ;  /* 0x000000010a00780c */ /* 0x001fda0003f25270 */
[----:B------:R-:W0:Y:S08]  /*efd0*/  @P1 LDC R9, c[0x0][0xbec] ;  /* 0x0002fb00ff091b82 */ /* 0x000e300000000800 */
[----:B------:R-:W1:Y:S01]  /*efe0*/  @P1 LDC R11, c[0x0][0xbf0] ;  /* 0x0002fc00ff0b1b82 */ /* 0x000e620000000800 */
[----:B------:R-:W-:Y:S05]  /*eff0*/  @P0 BRA `(.L_x_940) ;  /* 0x0000000000a00947 */ /* 0x000fea0003800000 */
[----:B------:R-:W2:Y:S01]  /*f000*/  S2R R0, SR_TID.X ;  /* 0x0000000000007919 */ /* 0x000ea20000002100 */
[----:B------:R-:W3:Y:S01]  /*f010*/  LDC R5, c[0x0][0xbe8] ;  /* 0x0002fa00ff057b82 */ /* 0x000ee20000000800 */
[----:B------:R-:W-:Y:S01]  /*f020*/  IMAD.U32 R6, RZ, RZ, UR36 ;  /* 0x00000024ff067e24 */ /* 0x000fe2000f8e00ff */
[----:B------:R-:W-:Y:S02]  /*f030*/  ULDC UR5, c[0x0][0xa88] ;  /* 0x0002a20000057ab9 */ /* 0x000fe40000000800 */
[----:B---3--:R-:W-:Y:S02]  /*f040*/  IMAD R3, R5, UR5, RZ ;  /* 0x0000000505037c24 */ /* 0x008fe4000f8e02ff */
[----:B--2---:R-:W-:-:S04]  /*f050*/  IADD3 R6, R6, -0x80, R0 ;  /* 0xffffff8006067810 */ /* 0x004fc80007ffe000 */
[----:B------:R-:W-:-:S13]  /*f060*/  ISETP.GE.AND P0, PT, R6, R3, PT ;  /* 0x000000030600720c */ /* 0x000fda0003f06270 */
[----:B------:R-:W-:Y:S05]  /*f070*/  @P0 BRA `(.L_x_940) ;  /* 0x0000000000800947 */ /* 0x000fea0003800000 */
[----:B------:R-:W-:Y:S01]  /*f080*/  ISETP.NE.AND P0, PT, R5, 0x1, PT ;  /* 0x000000010500780c */ /* 0x000fe20003f05270 */
[----:B------:R-:W-:Y:S01]  /*f090*/  ULDC.64 UR10, c[0x0][0xb90] ;  /* 0x0002e400000a7ab9 */ /* 0x000fe20000000a00 */
[----:B------:R-:W-:Y:S01]  /*f0a0*/  IMAD.MOV.U32 R4, RZ, RZ, R6 ;  /* 0x000000ffff047224 */ /* 0x000fe200078e0006 */
[----:B------:R-:W-:Y:S02]  /*f0b0*/  UIMAD UR5, UR8, UR10, URZ ;  /* 0x0000000a080572a4 */ /* 0x000fe4000f8e023f */
[----:B------:R-:W-:Y:S02]  /*f0c0*/  UIMAD.WIDE.U32 UR6, UR37, UR10, URZ ;  /* 0x0000000a250672a5 */ /* 0x000fe4000f8e003f */
[----:B------:R-:W-:-:S03]  /*f0d0*/  UIMAD UR5, UR37, UR11, UR5 ;  /* 0x0000000b250572a4 */ /* 0x000fc6000f8e0205 */
[----:B------:R-:W-:Y:S01]  /*f0e0*/  ULDC.64 UR10, c[0x0][0xb98] ;  /* 0x0002e600000a7ab9 */ /* 0x000fe20000000a00 */
[----:B------:R-:W-:Y:S02]  /*f0f0*/  UIADD3 UR7, UR7, UR5, URZ ;  /* 0x0000000507077290 */ /* 0x000fe4000fffe03f */
[----:B------:R-:W2:Y:S01]  /*f100*/  @P0 LDC R3, c[0x0][0xbec] ;  /* 0x0002fb00ff030b82 */ /* 0x000ea20000000800 */
[----:B------:R-:W-:Y:S02]  /*f110*/  UIMAD UR5, UR9, UR10, URZ ;  /* 0x0000000a090572a4 */ /* 0x000fe4000f8e023f */
[----:B------:R-:W-:Y:S02]  /*f120*/  UIMAD.WIDE.U32 UR6, UR44, UR10, UR6 ;  /* 0x0000000a2c0672a5 */ /* 0x000fe4000f8e0006 */
[----:B------:R-:W-:-:S03]  /*f130*/  UIMAD UR5, UR44, UR11, UR5 ;  /* 0x0000000b2c0572a4 */ /* 0x000fc6000f8e0205 */
[----:B------:R-:W3:Y:S01]  /*f140*/  @P0 LDC R7, c[0x0][0xbf0] ;  /* 0x0002fc00ff070b82 */ /* 0x000ee20000000800 */
[----:B------:R-:W-:Y:S01]  /*f150*/  ULDC.64 UR10, c[0x0][0xb88] ;  /* 0x0002e200000a7ab9 */ /* 0x000fe20000000a00 */
[----:B--2---:R-:W-:-:S05]  /*f160*/  @P0 IMAD.HI.U32 R0, R6, R3, RZ ;  /* 0x0000000306000227 */ /* 0x004fca00078e00ff */
[----:B---3--:R-:W-:-:S05]  /*f170*/  @P0 SHF.R.U32.HI R4, RZ, R7, R0 ;  /* 0x00000007ff040219 */ /* 0x008fca0000011600 */
[----:B------:R-:W-:-:S04]  /*f180*/  IMAD.MOV R3, RZ, RZ, -R4 ;  /* 0x000000ffff037224 */ /* 0x000fc800078e0a04 */
[----:B------:R-:W-:Y:S01]  /*f190*/  IMAD R3, R5, R3, R6 ;  /* 0x0000000305037224 */ /* 0x000fe200078e0206 */
[----:B------:R-:W-:Y:S01]  /*f1a0*/  SHF.R.S32.HI R5, RZ, 0x1f, R4 ;  /* 0x0000001fff057819 */ /* 0x000fe20000011404 */
[----:B------:R-:W-:Y:S01]  /*f1b0*/  IMAD.U32 R6, RZ, RZ, UR5 ;  /* 0x00000005ff067e24 */ /* 0x000fe2000f8e00ff */
[----:B------:R-:W-:Y:S02]  /*f1c0*/  IADD3 R4, P0, R4, UR6, RZ ;  /* 0x0000000604047c10 */ /* 0x000fe4000ff1e0ff */
[----:B------:R-:W-:Y:S02]  /*f1d0*/  SHF.R.S32.HI R0, RZ, 0x1f, R3 ;  /* 0x0000001fff007819 */ /* 0x000fe40000011403 */
[----:B------:R-:W-:Y:S01]  /*f1e0*/  IADD3.X R5, R5, UR7, R6, P0, !PT ;  /* 0x0000000705057c10 */ /* 0x000fe200087fe406 */
[----:B------:R-:W-:Y:S02]  /*f1f0*/  ULDC.64 UR6, c[0x0][0xb50] ;  /* 0x0002d40000067ab9 */ /* 0x000fe40000000a00 */
[----:B------:R-:W-:-:S02]  /*f200*/  IMAD R0, R0, UR10, RZ ;  /* 0x0000000a00007c24 */ /* 0x000fc4000f8e02ff */
[----:B------:R-:W-:-:S04]  /*f210*/  IMAD.WIDE.U32 R4, R3, UR10, R4 ;  /* 0x0000000a03047c25 */ /* 0x000fc8000f8e0004 */
[----:B------:R-:W-:Y:S01]  /*f220*/  IMAD R7, R3, UR11, R0 ;  /* 0x0000000b03077c24 */ /* 0x000fe2000f8e0200 */
[----:B------:R-:W-:-:S03]  /*f230*/  LEA R6, P0, R4, UR6, 0x2 ;  /* 0x0000000604067c11 */ /* 0x000fc6000f8010ff */
[----:B------:R-:W-:-:S05]  /*f240*/  IMAD.IADD R3, R5, 0x1, R7 ;  /* 0x0000000105037824 */ /* 0x000fca00078e0207 */
[----:B------:R-:W-:Y:S01]  /*f250*/  LEA.HI.X R7, R4, UR7, R3, 0x2, P0 ;  /* 0x0000000704077c11 */ /* 0x000fe200080f1403 */
[----:B------:R-:W-:-:S05]  /*f260*/  IMAD.MOV.U32 R3, RZ, RZ, -0x800000 ;  /* 0xff800000ff037424 */ /* 0x000fca00078e00ff */
[----:B------:R2:W-:Y:S02]  /*f270*/  STG.E desc[UR50][R6.64], R3 ;  /* 0x0000000306007986 */ /* 0x0005e4000c101932 */
.L_x_940:
[----:B------:R-:W-:Y:S05]  /*f280*/  BSYNC B1 ;  /* 0x0000000000017941 */ /* 0x000fea0003800000 */
.L_x_939:
[----:B------:R-:W-:Y:S01]  /*f290*/  ULDC.64 UR10, c[0x0][0xae8] ;  /* 0x0002ba00000a7ab9 */ /* 0x000fe20000000a00 */
[----:B------:R-:W-:Y:S01]  /*f2a0*/  VIADD R8, R8, UR36 ;  /* 0x0000002408087c36 */ /* 0x000fe20008000000 */
[----:B------:R-:W-:Y:S01]  /*f2b0*/  UIMAD UR5, UR8, UR10, URZ ;  /* 0x0000000a080572a4 */ /* 0x000fe2000f8e023f */
[----:B------:R-:W-:Y:S01]  /*f2c0*/  BSSY B1, `(.L_x_941) ;  /* 0x000003c000017945 */ /* 0x000fe20003800000 */
[----:B------:R-:W-:Y:S01]  /*f2d0*/  UIMAD.WIDE.U32 UR6, UR37, UR10, URZ ;  /* 0x0000000a250672a5 */ /* 0x000fe2000f8e003f */
[----:B0-----:R-:W-:Y:S01]  /*f2e0*/  @P1 IMAD.HI.U32 R0, R8, R9, RZ ;  /* 0x0000000908001227 */ /* 0x001fe200078e00ff */
[----:B------:R-:W-:-:S03]  /*f2f0*/  UIMAD UR5, UR37, UR11, UR5 ;  /* 0x0000000b250572a4 */ /* 0x000fc6000f8e0205 */
[----:B------:R-:W-:Y:S01]  /*f300*/  ULDC.64 UR10, c[0x0][0xaf0] ;  /* 0x0002bc00000a7ab9 */ /* 0x000fe20000000a00 */
[----:B------:R-:W-:Y:S01]  /*f310*/  UIADD3 UR7, UR7, UR5, URZ ;  /* 0x0000000507077290 */ /* 0x000fe2000fffe03f */
[----:B--2---:R-:W-:Y:S01]  /*f320*/  IMAD.MOV.U32 R3, RZ, RZ, R8 ;  /* 0x000000ffff037224 */ /* 0x004fe200078e0008 */
[----:B------:R-:W-:Y:S01]  /*f330*/  UIMAD UR5, UR9, UR10, URZ ;  /* 0x0000000a090572a4 */ /* 0x000fe2000f8e023f */
[----:B-1----:R-:W-:Y:S01]  /*f340*/  @P1 SHF.R.U32.HI R3, RZ, R11, R0 ;  /* 0x0000000bff031219 */ /* 0x002fe20000011600 */
[----:B------:R-:W-:Y:S02]  /*f350*/  UIMAD.WIDE.U32 UR6, UR44, UR10, UR6 ;  /* 0x0000000a2c0672a5 */ /* 0x000fe4000f8e0006 */
[----:B------:R-:W-:Y:S01]  /*f360*/  UIMAD UR5, UR44, UR11, UR5 ;  /* 0x0000000b2c0572a4 */ /* 0x000fe2000f8e0205 */
[--C-:B------:R-:W-:Y:S01]  /*f370*/  SHF.R.S32.HI R0, RZ, 0x1f, R3.reuse ;  /* 0x0000001fff007819 */ /* 0x100fe20000011403 */
[----:B------:R-:W-:Y:S01]  /*f380*/  IMAD.MOV R7, RZ, RZ, -R3 ;  /* 0x000000ffff077224 */ /* 0x000fe200078e0a03 */
[----:B------:R-:W-:Y:S01]  /*f390*/  ULDC.64 UR8, c[0x0][0xae0] ;  /* 0x0002b80000087ab9 */ /* 0x000fe20000000a00 */
[----:B------:R-:W-:-:S02]  /*f3a0*/  UIADD3 UR5, UR7, UR5, URZ ;  /* 0x0000000507057290 */ /* 0x000fc4000fffe03f */
[----:B------:R-:W-:Y:S02]  /*f3b0*/  IMAD.U32 R5, RZ, RZ, UR7 ;  /* 0x00000007ff057e24 */ /* 0x000fe4000f8e00ff */
[----:B------:R-:W-:Y:S02]  /*f3c0*/  IMAD R0, R0, UR8, RZ ;  /* 0x0000000800007c24 */ /* 0x000fe4000f8e02ff */
[----:B------:R-:W-:Y:S02]  /*f3d0*/  IMAD R7, R10, R7, R8 ;  /* 0x000000070a077224 */ /* 0x000fe400078e0208 */
[----:B------:R-:W-:Y:S01]  /*f3e0*/  IMAD.U32 R4, RZ, RZ, UR6 ;  /* 0x00000006ff047e24 */ /* 0x000fe2000f8e00ff */
[----:B------:R-:W-:Y:S01]  /*f3f0*/  ULDC.64 UR6, c[0x0][0xad8] ;  /* 0x0002b60000067ab9 */ /* 0x000fe20000000a00 */
[----:B------:R-:W-:Y:S01]  /*f400*/  IMAD.U32 R5, RZ, RZ, UR5 ;  /* 0x00000005ff057e24 */ /* 0x000fe2000f8e00ff */
[----:B------:R-:W-:Y:S01]  /*f410*/  ULDC UR5, c[0x0][0xa88] ;  /* 0x0002a20000057ab9 */ /* 0x000fe20000000800 */
[C---:B------:R-:W-:Y:S01]  /*f420*/  IMAD R9, R3.reuse, UR9, R0 ;  /* 0x0000000903097c24 */ /* 0x040fe2000f8e0200 */
[----:B------:R-:W-:Y:S01]  /*f430*/  SHF.R.S32.HI R0, RZ, 0x1f, R7 ;  /* 0x0000001fff007819 */ /* 0x000fe20000011407 */
[----:B------:R-:W-:-:S04]  /*f440*/  IMAD.WIDE.U32 R4, R3, UR8, R4 ;  /* 0x0000000803047c25 */ /* 0x000fc8000f8e0004 */
[----:B------:R-:W-:Y:S02]  /*f450*/  IMAD.IADD R5, R5, 0x1, R9 ;  /* 0x0000000105057824 */ /* 0x000fe400078e0209 */
[----:B------:R-:W-:Y:S02]  /*f460*/  IMAD R6, R0, UR6, RZ ;  /* 0x0000000600067c24 */ /* 0x000fe4000f8e02ff */
[----:B------:R-:W-:Y:S02]  /*f470*/  VIADD R8, R192, UR36 ;  /* 0x00000024c0087c36 */ /* 0x000fe40008000000 */
[----:B------:R-:W-:Y:S02]  /*f480*/  IMAD R9, R10, UR5, RZ ;  /* 0x000000050a097c24 */ /* 0x000fe4000f8e02ff */
[C---:B------:R-:W-:Y:S02]  /*f490*/  IMAD R3, R7.reuse, UR7, R6 ;  /* 0x0000000707037c24 */ /* 0x040fe4000f8e0206 */
[----:B------:R-:W-:Y:S01]  /*f4a0*/  IMAD.WIDE.U32 R4, R7, UR6, R4 ;  /* 0x0000000607047c25 */ /* 0x000fe2000f8e0004 */
[----:B------:R-:W-:Y:S01]  /*f4b0*/  ISETP.GE.AND P2, PT, R8, R9, PT ;  /* 0x000000090800720c */ /* 0x000fe20003f46270 */
[----:B------:R-:W-:-:S02]  /*f4c0*/  ULDC.64 UR6, c[0x0][0xa80] ;  /* 0x0002a00000067ab9 */ /* 0x000fc40000000a00 */
[----:B------:R-:W-:Y:S01]  /*f4d0*/  IMAD.IADD R3, R5, 0x1, R3 ;  /* 0x0000000105037824 */ /* 0x000fe200078e0203 */
[----:B------:R-:W-:Y:S01]  /*f4e0*/  LEA R6, P3, R4, UR6, 0x1 ;  /* 0x0000000604067c11 */ /* 0x000fe2000f8608ff */
[----:B------:R-:W-:-:S03]  /*f4f0*/  VIADD R0, R8, 0x20 ;  /* 0x0000002008007836 */ /* 0x000fc60000000000 */
[----:B------:R-:W-:Y:S01]  /*f500*/  LEA.HI.X R7, R4, UR7, R3, 0x1, P3 ;  /* 0x0000000704077c11 */ /* 0x000fe200098f0c03 */
[----:B------:R0:W1:Y:S01]  /*f510*/  SHFL.IDX PT, R5, R6, RZ, 0x181f ;  /* 0x00181fff06057589 */ /* 0x00006200000e0000 */
[-C--:B------:R-:W-:Y:S01]  /*f520*/  ISETP.GE.AND P1, PT, R0, R9.reuse, PT ;  /* 0x000000090000720c */ /* 0x080fe20003f26270 */
[----:B------:R-:W-:Y:S02]  /*f530*/  VIADD R0, R8, 0x40 ;  /* 0x0000004008007836 */ /* 0x000fe40000000000 */
[----:B------:R0:W2:Y:S03]  /*f540*/  SHFL.IDX PT, R3, R7, RZ, 0x181f ;  /* 0x00181fff07037589 */ /* 0x0000a600000e0000 */
[----:B------:R-:W-:Y:S01]  /*f550*/  ISETP.GE.AND P0, PT, R0, R9, PT ;  /* 0x000000090000720c */ /* 0x000fe20003f06270 */
[----:B------:R-:W-:-:S12]  /*f560*/  @P2 BRA `(.L_x_942) ;  /* 0x0000000000442947 */ /* 0x000fd80003800000 */
        /* <DEDUP_REMOVED lines=17> */
.L_x_942:
[----:B------:R-:W-:Y:S05]  /*f680*/  BSYNC B1 ;  /* 0x0000000000017941 */ /* 0x000fea0003800000 */
.L_x_941:
        /* <DEDUP_REMOVED lines=9> */
[CC--:B-1----:R-:W-:Y:S02]  /*f720*/  @!P4 LEA R10, P6, R16.reuse, R5.reuse, 0x1 ;  /* 0x00000005100ac211 */ /* 0x0c2fe400078c08ff */
[C---:B------:R-:W-:Y:S02]  /*f730*/  @!P3 LEA R12, P5, R19.reuse, R5, 0x1 ;  /* 0x00000005130cb211 */ /* 0x040fe400078a08ff */
        /* <DEDUP_REMOVED lines=10> */
.L_x_944:
[----:B------:R-:W-:Y:S05]  /*f7e0*/  BSYNC B1 ;  /* 0x0000000000017941 */ /* 0x000fea0003800000 */
.L_x_943:
        /* <DEDUP_REMOVED lines=10> */
[CC--:B------:R-:W-:Y:S02]  /*f890*/  @!P2 LEA R12, P5, R19.reuse, R5.reuse, 0x1 ;  /* 0x00000005130ca211 */ /* 0x0c0fe400078a08ff */
        /* <DEDUP_REMOVED lines=10> */
.L_x_946:
[----:B------:R-:W-:Y:S05]  /*f940*/  BSYNC B1 ;  /* 0x0000000000017941 */ /* 0x000fea0003800000 */
.L_x_945:
[----:B------:R-:W-:Y:S01]  /*f950*/  VIADD R0, R8, 0x60 ;  /* 0x0000006008007836 */ /* 0x000fe20000000000 */
[----:B0-----:R0:W0:Y:S04]  /*f960*/  SHFL.IDX PT, R3, R7, 0x3, 0x181f ;  /* 0x00781f0007037f89 */ /* 0x00102800000e0000 */
[----:B------:R-:W-:Y:S01]  /*f970*/  ISETP.GE.AND P0, PT, R0, R9, PT ;  /* 0x000000090000720c */ /* 0x000fe20003f06270 */
[----:B-1-3--:R1:W3:-:S12]  /*f980*/  SHFL.IDX PT, R5, R6, 0x3, 0x181f ;  /* 0x00781f0006057f89 */ /* 0x00a2d800000e0000 */
[----:B-1----:R-:W-:Y:S05]  /*f990*/  @P0 BRA `(.L_x_938) ;  /* 0x0000000000440947 */ /* 0x002fea0003800000 */
[----:B------:R-:W-:Y:S02]  /*f9a0*/  ULDC UR5, c[0x0][0xac8] ;  /* 0x0002b20000057ab9 */ /* 0x000fe40000000800 */
[----:B------:R-:W-:Y:S02]  /*f9b0*/  ISETP.GE.AND P3, PT, R16, UR5, PT ;  /* 0x0000000510007c0c */ /* 0x000fe4000bf66270 */
[----:B------:R-:W-:Y:S02]  /*f9c0*/  ISETP.GE.AND P2, PT, R19, UR5, PT ;  /* 0x0000000513007c0c */ /* 0x000fe4000bf46270 */
[----:B------:R-:W-:Y:S02]  /*f9d0*/  ISETP.GE.AND P1, PT, R18, UR5, PT ;  /* 0x0000000512007c0c */ /* 0x000fe4000bf26270 */
[----:B------:R-:W-:-:S07]  /*f9e0*/  ISETP.GE.AND P0, PT, R22, UR5, PT ;  /* 0x0000000516007c0c */ /* 0x000fce000bf06270 */
[-C--:B--234-:R-:W-:Y:S02]  /*f9f0*/  @!P3 LEA R6, P6, R16, R5.reuse, 0x1 ;  /* 0x000000051006b211 */ /* 0x09cfe400078c08ff */
        /* <DEDUP_REMOVED lines=11> */
.L_x_938:
[----:B------:R-:W-:Y:S05]  /*fab0*/  BSYNC B0 ;  /* 0x0000000000007941 */ /* 0x000fea0003800000 */
.L_x_930:
[----:B------:R-:W-:Y:S02]  /*fac0*/  ULDC UR5, c[0x0][0xc38] ;  /* 0x00030e0000057ab9 */ /* 0x000fe40000000800 */
[----:B------:R-:W-:-:S06]  /*fad0*/  UISETP.GE.AND UP0, UPT, UR4, UR5, UPT ;  /* 0x000000050400728c */ /* 0x000fcc000bf06270 */
[----:B------:R-:W-:-:S13]  /*fae0*/  PLOP3.LUT P0, PT, PT, PT, UP0, 0x80, 0x0 ;  /* 0x000000000000781c */ /* 0x000fda0003f0f008 */
[----:B------:R-:W-:Y:S05]  /*faf0*/  @!P0 BRA `(.L_x_947) ;  /* 0xffffff1000b88947 */ /* 0x000fea000383ffff */
[----:B------:R-:W-:Y:S05]  /*fb00*/  EXIT ;  /* 0x000000000000794d */ /* 0x000fea0003800000 */
.L_x_845:
[----:B------:R-:W-:-:S08]  /*fb10*/  NOP ;  /* 0x0000000000007918 */ /* 0x000fd00000000000 */
[----:B------:R-:W0:-:S00]  /*fb20*/  USETMAXREG.DEALLOC.CTAPOOL 0x18 ;  /* 0x00000018000079c8 */ /* 0x000e0000080e0500 */
[----:B0-----:R-:W2:Y:S01]  /*fb30*/  LDL.LU R2, [R1+0xc] ;  /* 0x00000c0001027983 */ /* 0x001ea20000300800 */
[----:B------:R-:W-:-:S05]  /*fb40*/  LOP3.LUT R0, R0, 0x3, RZ, 0xc0, !PT ;  /* 0x0000000300007812 */ /* 0x000fca00078ec0ff */
[----:B------:R-:W0:Y:S01]  /*fb50*/  S2UR UR6, SR_CTAID.X ;  /* 0x00000000000679c3 */ /* 0x000e220000002500 */
[----:B------:R-:W1:Y:S02]  /*fb60*/  SHFL.IDX PT, R0, R0, RZ, 0x1f ;  /* 0x00001fff00007589 */ /* 0x000e6400000e0000 */
[----:B-1----:R-:W-:-:S05]  /*fb70*/  ISETP.NE.AND P0, PT, R0, RZ, PT ;  /* 0x000000ff0000720c */ /* 0x002fca0003f05270 */
[----:B------:R-:W0:Y:S08]  /*fb80*/  LDC R0, c[0x0][0xc38] ;  /* 0x00030e00ff007b82 */ /* 0x000e300000000800 */
[----:B------:R-:W-:Y:S06]  /*fb90*/  @P0 BAR.ARV 0x4, 0x180 ;  /* 0x0106000000000b1d */ /* 0x000fec0000002000 */
[----:B--2---:R-:W-:-:S04]  /*fba0*/  LOP3.LUT R2, R2, 0xfffffffb, RZ, 0xc0, !PT ;  /* 0xfffffffb02027812 */ /* 0x004fc800078ec0ff */
[----:B------:R-:W-:Y:S02]  /*fbb0*/  @P0 LOP3.LUT R2, R2, 0x4, RZ, 0xfc, !PT ;  /* 0x0000000402020812 */ /* 0x000fe400078efcff */
[----:B0-----:R-:W-:Y:S01]  /*fbc0*/  ISETP.LE.AND P0, PT, R0, UR6, PT ;  /* 0x0000000600007c0c */ /* 0x001fe2000bf03270 */
[----:B------:R-:W-:Y:S02]  /*fbd0*/  IMAD.MOV.U32 R0, RZ, RZ, 0x1 ;  /* 0x00000001ff007424 */ /* 0x000fe400078e00ff */
[----:B------:R0:W-:Y:S04]  /*fbe0*/  STL [R1+0xc], R2 ;  /* 0x00000c0201007387 */ /* 0x0001e80000100800 */
[----:B------:R0:W-:Y:S04]  /*fbf0*/  STL [R1], RZ ;  /* 0x000000ff01007387 */ /* 0x0001e80000100800 */
[----:B------:R0:W-:Y:S04]  /*fc00*/  STL [R1+0x2c], RZ ;  /* 0x00002cff01007387 */ /* 0x0001e80000100800 */
[----:B------:R0:W-:Y:S01]  /*fc10*/  STL [R1+0x8], R0 ;  /* 0x0000080001007387 */ /* 0x0001e20000100800 */
[----:B------:R-:W-:Y:S05]  /*fc20*/  @P0 BRA `(.L_x_948) ;  /* 0x0000004000580947 */ /* 0x000fea0003800000 */
[----:B------:R-:W1:Y:S01]  /*fc30*/  S2R R7, SR_TID.X ;  /* 0x0000000000077919 */ /* 0x000e620000002100 */
        /* <DEDUP_REMOVED lines=9> */
[C---:B0-----:R-:W-:Y:S01]  /*fcd0*/  IMAD.SHL.U32 R0, R7.reuse, 0x40, RZ ;  /* 0x0000004007007824 */ /* 0x041fe200078e00ff */
[C---:B------:R-:W-:Y:S01]  /*fce0*/  LOP3.LUT P0, RZ, R7.reuse, 0x4, RZ, 0xc0, !PT ;  /* 0x0000000407ff7812 */ /* 0x040fe2000780c0ff */
[----:B------:R-:W-:-:S03]  /*fcf0*/  IMAD.SHL.U32 R3, R7, 0x8, RZ ;  /* 0x0000000807037824 */ /* 0x000fc600078e00ff */
[----:B------:R-:W-:-:S04]  /*fd00*/  LOP3.LUT R2, R0, 0x180, RZ, 0xc0, !PT ;  /* 0x0000018000027812 */ /* 0x000fc800078ec0ff */
[----:B------:R-:W-:-:S04]  /*fd10*/  LOP3.LUT R2, R2, 0x10, R7, 0xf8, !PT ;  /* 0x0000001002027812 */ /* 0x000fc800078ef807 */
[----:B------:R-:W-:Y:S02]  /*fd20*/  LOP3.LUT R5, R2, 0x30, R3, 0x78, !PT ;  /* 0x0000003002057812 */ /* 0x000fe400078e7803 */
[----:B------:R-:W-:Y:S02]  /*fd30*/  SHF.R.U32.HI R3, RZ, 0x5, R4 ;  /* 0x00000005ff037819 */ /* 0x000fe40000011604 */
[C---:B------:R-:W-:Y:S02]  /*fd40*/  LOP3.LUT R2, R0.reuse, 0x40, RZ, 0xc0, !PT ;  /* 0x0000004000027812 */ /* 0x040fe400078ec0ff */
[----:B------:R-:W-:-:S03]  /*fd50*/  LOP3.LUT R0, R0, 0x200, RZ, 0xc0, !PT ;  /* 0x0000020000007812 */ /* 0x000fc600078ec0ff */
[----:B------:R-:W-:-:S05]  /*fd60*/  IMAD R2, R3, 0x400, R2 ;  /* 0x0000040003027824 */ /* 0x000fca00078e0202 */
[----:B------:R-:W-:Y:S01]  /*fd70*/  IADD3 R5, R5, R2, R0 ;  /* 0x0000000205057210 */ /* 0x000fe20007ffe000 */
[----:B------:R-:W-:-:S04]  /*fd80*/  IMAD.SHL.U32 R2, R7, 0x80, RZ ;  /* 0x0000008007027824 */ /* 0x000fc800078e00ff */
[----:B------:R0:W-:Y:S01]  /*fd90*/  STL [R1+0x18], R5 ;  /* 0x0000180501007387 */ /* 0x0001e20000100800 */
[----:B------:R-:W-:-:S05]  /*fda0*/  LOP3.LUT R0, R2, 0x380, RZ, 0xc0, !PT ;  /* 0x0000038002007812 */ /* 0x000fca00078ec0ff */
[----:B------:R-:W-:Y:S02]  /*fdb0*/  IMAD R3, R3, 0x10, R0 ;  /* 0x0000001003037824 */ /* 0x000fe400078e0200 */
[----:B------:R-:W-:Y:S01]  /*fdc0*/  IMAD.SHL.U32 R0, R7, 0x10, RZ ;  /* 0x0000001007007824 */ /* 0x000fe200078e00ff */
[----:B0-----:R-:W-:-:S04]  /*fdd0*/  SHF.R.U32.HI R5, RZ, 0x3, R4 ;  /* 0x00000003ff057819 */ /* 0x001fc80000011604 */
[----:B------:R-:W-:-:S04]  /*fde0*/  LOP3.LUT R3, R3, 0x70, R0, 0x78, !PT ;  /* 0x0000007003037812 */ /* 0x000fc800078e7800 */
[----:B------:R-:W-:Y:S01]  /*fdf0*/  LOP3.LUT R6, R3, 0xc00, R2, 0xf8, !PT ;  /* 0x00000c0003067812 */ /* 0x000fe200078ef802 */
[----:B------:R-:W-:Y:S01]  /*fe00*/  IMAD.SHL.U32 R3, R7, 0x2, RZ ;  /* 0x0000000207037824 */ /* 0x000fe200078e00ff */
[----:B------:R-:W-:-:S03]  /*fe10*/  LOP3.LUT R2, R0, 0x3f0, RZ, 0xc0, !PT ;  /* 0x000003f000027812 */ /* 0x000fc600078ec0ff */
[----:B------:R-:W-:Y:S01]  /*fe20*/  STL [R1+0x4], R6 ;  /* 0x0000040601007387 */ /* 0x000fe20000100800 */
[----:B------:R-:W-:Y:S01]  /*fe30*/  LOP3.LUT R3, R2, 0x70, R3, 0x78, !PT ;  /* 0x0000007002037812 */ /* 0x000fe200078e7803 */
[----:B------:R-:W-:Y:S02]  /*fe40*/  IMAD.SHL.U32 R2, R4, 0x10, RZ ;  /* 0x0000001004027824 */ /* 0x000fe400078e00ff */
[C---:B------:R-:W-:Y:S02]  /*fe50*/  VIADD R4, R6.reuse, 0x40 ;  /* 0x0000004006047836 */ /* 0x040fe40000000000 */
[----:B------:R-:W-:Y:S01]  /*fe60*/  @P0 VIADD R4, R6, 0xffffffc0 ;  /* 0xffffffc006040836 */ /* 0x000fe20000000000 */
[----:B------:R-:W-:Y:S01]  /*fe70*/  LOP3.LUT R2, R3, 0x400, R2, 0xf8, !PT ;  /* 0x0000040003027812 */ /* 0x000fe200078ef802 */
[----:B------:R-:W-:-:S04]  /*fe80*/  IMAD.MOV.U32 R3, RZ, RZ, 0x20 ;  /* 0x00000020ff037424 */ /* 0x000fc800078e00ff */
[----:B------:R-:W-:Y:S01]  /*fe90*/  IMAD.IADD R2, R17, 0x1, R2 ;  /* 0x0000000111027824 */ /* 0x000fe200078e0202 */
[----:B------:R-:W-:Y:S02]  /*fea0*/  SEL R3, R3, 0xffffffe0, !P0 ;  /* 0xffffffe003037807 */ /* 0x000fe40004000000 */
[----:B------:R-:W-:Y:S02]  /*feb0*/  LOP3.LUT R3, R0, 0x70, RZ, 0xc0, !PT ;  /* 0x0000007000037812 */ /* 0x000fe400078ec0ff */
[----:B------:R-:W-:Y:S01]  /*fec0*/  LOP3.LUT R0, R5, 0x70, R0, 0xf8, !PT ;  /* 0x0000007005007812 */ /* 0x000fe200078ef800 */
[----:B------:R-:W-:Y:S01]  /*fed0*/  IMAD.U32 R0, RZ, RZ, UR6 ;  /* 0x00000006ff007e24 */ /* 0x000fe2000f8e00ff */
[----:B------:R-:W-:Y:S04]  /*fee0*/  STL [R1+0x24], R2 ;  /* 0x0000240201007387 */ /* 0x000fe80000100800 */
[----:B------:R-:W-:Y:S04]  /*fef0*/  STL [R1+0x2c], RZ ;  /* 0x00002cff01007387 */ /* 0x000fe80000100800 */
[----:B------:R-:W-:Y:S04]  /*ff00*/  STL [R1+0x20], R4 ;  /* 0x0000200401007387 */ /* 0x000fe80000100800 */
[----:B------:R0:W-:Y:S04]  /*ff10*/  STL [R1+0x28], R0 ;  /* 0x0000280001007387 */ /* 0x0001e80000100800 */
[----:B------:R-:W-:Y:S01]  /*ff20*/  STL [R1], RZ ;  /* 0x000000ff01007387 */ /* 0x000fe20000100800 */
[----:B0-----:R-:W-:-:S05]  /*ff30*/  IMAD.MOV.U32 R0, RZ, RZ, 0x1 ;  /* 0x00000001ff007424 */ /* 0x001fca00078e00ff */
[----:B------:R0:W-:Y:S02]  /*ff40*/  STL [R1+0x8], R0 ;  /* 0x0000080001007387 */ /* 0x0001e40000100800 */
[----:B0-----:R-:W-:-:S07]  /*ff50*/  LOP3.LUT R0, R3, 0x80, RZ, 0xfc, !PT ;  /* 0x0000008003007812 */ /* 0x001fce00078efcff */
.L_x_1017:
[----:B------:R-:W2:Y:S01]  /*ff60*/  LDL R0, [R1+0x28] ;  /* 0x0000280001007983 */ /* 0x000ea20000100800 */
[----:B------:R-:W-:Y:S02]  /*ff70*/  ULDC UR8, c[0x0][0xc60] ;  /* 0x0003180000087ab9 */ /* 0x000fe40000000800 */
[----:B------:R-:W-:-:S11]  /*ff80*/  UISETP.NE.AND UP0, UPT, UR8, 0x1, UPT ;  /* 0x000000010800788c */ /* 0x000fd6000bf05270 */
[----:B------:R-:W-:Y:S01]  /*ff90*/  @UP0 ULDC UR4, c[0x0][0xc64] ;  /* 0x0003190000040ab9 */ /* 0x000fe20000000800 */
[----:B------:R-:W-:Y:S01]  /*ffa0*/  @UP0 ULDC UR9, c[0x0][0xc68] ;  /* 0x00031a0000090ab9 */ /* 0x000fe20000000800 */
[C---:B--2---:R-:W-:Y:S02]  /*ffb0*/  R2UR UR7, R0.reuse ;  /* 0x00000000000772ca */ /* 0x044fe400000e0000 */
[----:B------:R-:W-:-:S11]  /*ffc0*/  R2UR UR6, R0 ;  /* 0x00000000000672ca */ /* 0x000fd600000e0000 */
[----:B------:R-:W-:-:S04]  /*ffd0*/  UIMAD.WIDE.U32 UR4, UR7, UR4, URZ ;  /* 0x00000004070472a5 */ /* 0x000fc8000f8e003f */
[----:B------:R-:W-:-:S03]  /*ffe0*/  @UP0 USHF.R.U32.HI UR7, URZ, UR9, UR5 ;  /* 0x000000093f070299 */ /* 0x000fc60008011605 */
[----:B------:R-:W-:Y:S02]  /*fff0*/  ULDC UR4, c[0x0][0xc78] ;  /* 0x00031e0000047ab9 */ /* 0x000fe40000000800 */
[----:B------:R-:W-:Y:S02]  /*10000*/  UISETP.GE.AND UP0, UPT, UR7, UR4, UPT ;  /* 0x000000040700728c */ /* 0x000fe4000bf06270 */
[----:B------:R-:W-:-:S04]  /*10010*/  UIADD3 UR4, -UR7, URZ, URZ ;  /* 0x0000003f07047290 */ /* 0x000fc8000fffe13f */
[----:B------:R-:W-:Y:S01]  /*10020*/  PLOP3.LUT P0, PT, PT, PT, UP0, 0x80, 0x0 ;  /* 0x000000000000781c */ /* 0x000fe20003f0f008 */
[----:B------:R-:W-:-:S12]  /*10030*/  UIMAD UR8, UR8, UR4, UR6 ;  /* 0x00000004080872a4 */ /* 0x000fd8000f8e0206 */
[----:B0-----:R-:W-:Y:S05]  /*10040*/  @!P0 BRA `(.L_x_949) ;  /* 0x0000000000208947 */ /* 0x001fea0003800000 */
        /* <DEDUP_REMOVED lines=8> */
.L_x_949:
[----:B------:R-:W-:Y:S01]  /*100d0*/  ULDC UR9, c[0x0][0xc54] ;  /* 0x0003150000097ab9 */ /* 0x000fe20000000800 */
[----:B------:R-:W-:Y:S01]  /*100e0*/  UMOV UR6, UR8 ;  /* 0x0000000800067c82 */ /* 0x000fe20008000000 */
[----:B------:R-:W-:-:S11]  /*100f0*/  UISETP.NE.AND UP0, UPT, UR9, 0x1, UPT ;  /* 0x000000010900788c */ /* 0x000fd6000bf05270 */
[----:B------:R-:W-:Y:S02]  /*10100*/  @UP0 ULDC.64 UR10, c[0x0][0xc58] ;  /* 0x00031600000a0ab9 */ /* 0x000fe40000000a00 */
[----:B------:R-:W-:-:S04]  /*10110*/  UIMAD.WIDE.U32 UR4, UR8, UR10, URZ ;  /* 0x0000000a080472a5 */ /* 0x000fc8000f8e003f */
[----:B------:R-:W-:-:S04]  /*10120*/  @UP0 USHF.R.U32.HI UR6, URZ, UR11, UR5 ;  /* 0x0000000b3f060299 */ /* 0x000fc80008011605 */
[----:B------:R-:W-:-:S12]  /*10130*/  UIMAD UR4, UR6, UR9, URZ ;  /* 0x00000009060472a4 */ /* 0x000fd8000f8e023f */
.L_x_950:
[----:B------:R-:W-:Y:S02]  /*10140*/  UIADD3 UR4, UR8, -UR4, URZ ;  /* 0x8000000408047290 */ /* 0x000fe4000fffe03f */
[----:B------:R-:W-:Y:S01]  /*10150*/  ULOP3.LUT UR5, URZ, UR6, URZ, 0x33, !UPT ;  /* 0x000000063f057292 */ /* 0x000fe2000f8e333f */
[----:B------:R-:W-:Y:S01]  /*10160*/  ULDC UR14, c[0x0][0xc48] ;  /* 0x00031200000e7ab9 */ /* 0x000fe20000000800 */
[----:B------:R-:W-:Y:S01]  /*10170*/  ULDC UR8, c[0x0][0x448] ;  /* 0x0001120000087ab9 */ /* 0x000fe20000000800 */
[----:B------:R-:W-:Y:S01]  /*10180*/  ULDC UR42, c[0x0][0xc3c] ;  /* 0x00030f00002a7ab9 */ /* 0x000fe20000000800 */
[----:B------:R-:W-:Y:S02]  /*10190*/  UISETP.NE.AND UP2, UPT, UR14, 0x1, UPT ;  /* 0x000000010e00788c */ /* 0x000fe4000bf45270 */
[----:B------:R-:W-:Y:S02]  /*101a0*/  UISETP.NE.AND UP1, UPT, UR8, 0x1, UPT ;  /* 0x000000010800788c */ /* 0x000fe4000bf25270 */
[----:B------:R-:W-:Y:S01]  /*101b0*/  UIADD3 UR42, UR5, UR42, URZ ;  /* 0x0000002a052a7290 */ /* 0x000fe2000fffe03f */
[----:B------:R-:W-:Y:S01]  /*101c0*/  ULDC.64 UR10, c[0x0][0x418] ;  /* 0x00010600000a7ab9 */ /* 0x000fe20000000a00 */
[----:B------:R-:W-:Y:S01]  /*101d0*/  ULDC UR13, c[0x0][0xc54] ;  /* 0x00031500000d7ab9 */ /* 0x000fe20000000800 */
[----:B------:R-:W-:-:S02]  /*101e0*/  UISETP.NE.U32.AND UP0, UPT, UR10, URZ, UPT ;  /* 0x0000003f0a00728c */ /* 0x000fc4000bf05070 */
[----:B------:R-:W-:Y:S02]  /*101f0*/  UIMAD UR13, UR7, UR13, UR4 ;  /* 0x0000000d070d72a4 */ /* 0x000fe4000f8e0204 */
[----:B------:R-:W-:Y:S01]  /*10200*/  USHF.L.U32 UR42, UR42, 0x7, URZ ;  /* 0x000000072a2a7899 */ /* 0x000fe2000800063f */
[----:B------:R-:W-:Y:S01]  /*10210*/  ULDC.64 UR4, c[0x0][0x9e0] ;  /* 0x0002780000047ab9 */ /* 0x000fe20000000a00 */
[----:B------:R-:W-:Y:S02]  /*10220*/  UISETP.NE.AND.EX UP0, UPT, UR11, URZ, UPT, UP0 ;  /* 0x0000003f0b00728c */ /* 0x000fe4000bf05300 */
[----:B------:R-:W-:Y:S02]  /*10230*/  UISETP.GE.AND UP3, UPT, UR5, 0x1, UPT ;  /* 0x000000010500788c */ /* 0x000fe4000bf66270 */
[----:B------:R-:W-:Y:S01]  /*10240*/  UIADD3 UR12, UR42, 0x7f, URZ ;  /* 0x0000007f2a0c7890 */ /* 0x000fe2000fffe03f */
[----:B------:R-:W-:Y:S01]  /*10250*/  ULDC UR10, c[0x0][0x424] ;  /* 0x00010900000a7ab9 */ /* 0x000fe20000000800 */
[----:B------:R-:W-:Y:S01]  /*10260*/  ULDC UR6, c[0x0][0x288] ;  /* 0x0000a20000067ab9 */ /* 0x000fe20000000800 */
[----:B------:R-:W-:Y:S01]  /*10270*/  @UP2 ULDC UR8, c[0x0][0xc4c] ;  /* 0x0003130000082ab9 */ /* 0x000fe20000000800 */
[----:B------:R-:W-:Y:S01]  /*10280*/  @UP1 ULDC UR11, c[0x0][0x44c] ;  /* 0x00011300000b1ab9 */ /* 0x000fe20000000800 */
[----:B------:R-:W-:Y:S01]  /*10290*/  USEL UR15, UR10, 0x1, UP0 ;  /* 0x000000010a0f7887 */ /* 0x000fe20008000000 */
[----:B------:R-:W-:Y:S01]  /*102a0*/  PLOP3.LUT P1, PT, PT, PT, UP3, 0x80, 0x0 ;  /* 0x000000000000781c */ /* 0x000fe20003f2f038 */
[----:B------:R-:W-:-:S02]  /*102b0*/  UIADD3 UR16, -UR6, 0x1, URZ ;  /* 0x0000000106107890 */ /* 0x000fc4000fffe13f */
[----:B------:R-:W-:Y:S02]  /*102c0*/  UIMAD.WIDE.U32 UR8, UR13, UR8, URZ ;  /* 0x000000080d0872a5 */ /* 0x000fe4000f8e003f */
[----:B------:R-:W-:Y:S01]  /*102d0*/  UIMAD.WIDE.U32 UR10, UR12, UR11, URZ ;  /* 0x0000000b0c0a72a5 */ /* 0x000fe2000f8e003f */
[----:B------:R-:W-:Y:S01]  /*102e0*/  ULDC UR7, c[0x0][0x2f0] ;  /* 0x0000bc0000077ab9 */ /* 0x000fe20000000800 */
[----:B------:R-:W-:Y:S01]  /*102f0*/  @UP2 ULDC UR17, c[0x0][0xc50] ;  /* 0x0003140000112ab9 */ /* 0x000fe20000000800 */
[----:B------:R-:W-:Y:S01]  /*10300*/  @UP1 ULDC UR18, c[0x0][0x450] ;  /* 0x0001140000121ab9 */ /* 0x000fe20000000800 */
[----:B------:R-:W-:Y:S01]  /*10310*/  UMOV UR44, UR13 ;  /* 0x0000000d002c7c82 */ /* 0x000fe20008000000 */
[----:B------:R-:W-:Y:S02]  /*10320*/  UIMAD UR16, UR15, UR7, UR16 ;  /* 0x000000070f1072a4 */ /* 0x000fe4000f8e0210 */
[----:B------:R-:W-:Y:S02]  /*10330*/  @UP2 USHF.R.U32.HI UR44, URZ, UR17, UR9 ;  /* 0x000000113f2c2299 */ /* 0x000fe40008011609 */
[----:B------:R-:W-:-:S02]  /*10340*/  @UP1 USHF.R.U32.HI UR12, URZ, UR18, UR11 ;  /* 0x000000123f0c1299 */ /* 0x000fc4000801160b */
[----:B------:R-:W-:Y:S02]  /*10350*/  UIADD3 UR36, -UR44, URZ, URZ ;  /* 0x0000003f2c247290 */ /* 0x000fe4000fffe13f */
[----:B------:R-:W-:Y:S02]  /*10360*/  UIADD3 UR12, UR16, UR12, URZ ;  /* 0x0000000c100c7290 */ /* 0x000fe4000fffe03f */
[----:B------:R-:W-:Y:S02]  /*10370*/  UIMAD UR36, UR14, UR36, UR13 ;  /* 0x000000240e2472a4 */ /* 0x000fe4000f8e020d */
[----:B------:R-:W-:Y:S01]  /*10380*/  UIADD3 UR4, UR12, UR4, URZ ;  /* 0x000000040c047290 */ /* 0x000fe2000fffe03f */
[----:B------:R-:W-:Y:S11]  /*10390*/  @!P1 BRA `(.L_x_951) ;  /* 0x0000000000449947 */ /* 0x000ff60003800000 */
        /* <DEDUP_REMOVED lines=10> */
.L_x_952:
[----:B------:R-:W-:-:S11]  /*10440*/  UISETP.NE.AND UP0, UPT, UR5, 0x1, UPT ;  /* 0x000000010500788c */ /* 0x000fd6000bf05270 */
[----:B------:R-:W-:Y:S02]  /*10450*/  @UP0 ULDC.64 UR12, c[0x0][0x9e8] ;  /* 0x00027a00000c0ab9 */ /* 0x000fe40000000a00 */
[----:B------:R-:W-:-:S04]  /*10460*/  UIMAD.WIDE.U32 UR8, UR10, UR12, URZ ;  /* 0x0000000c0a0872a5 */ /* 0x000fc8000f8e003f */
[----:B------:R-:W-:-:S12]  /*10470*/  @UP0 USHF.R.U32.HI UR10, URZ, UR13, UR9 ;  /* 0x0000000d3f0a0299 */ /* 0x000fd80008011609 */
.L_x_953:
[----:B------:R-:W-:-:S04]  /*10480*/  UIMAD UR10, UR10, UR5, UR5 ;  /* 0x000000050a0a72a4 */ /* 0x000fc8000f8e0205 */
[----:B------:R-:W-:-:S04]  /*10490*/  UISETP.LT.AND UP0, UPT, UR4, UR10, UPT ;  /* 0x0000000a0400728c */ /* 0x000fc8000bf01270 */
[----:B------:R-:W-:-:S12]  /*104a0*/  USEL UR4, UR4, UR10, UP0 ;  /* 0x0000000a04047287 */ /* 0x000fd80008000000 */
.L_x_951:
[----:B------:R-:W-:Y:S02]  /*104b0*/  UIMAD UR12, UR15, UR7, 0x3f ;  /* 0x0000003f0f0c74a4 */ /* 0x000fe4000f8e0207 */
[----:B------:R-:W-:Y:S02]  /*104c0*/  UIADD3 UR4, UR4, 0x3f, URZ ;  /* 0x0000003f04047890 */ /* 0x000fe4000fffe03f */
[----:B------:R-:W-:Y:S02]  /*104d0*/  USHF.R.S32.HI UR13, URZ, 0x1f, UR12 ;  /* 0x0000001f3f0d7899 */ /* 0x000fe4000801140c */
[----:B------:R-:W-:Y:S01]  /*104e0*/  USHF.R.S32.HI UR10, URZ, 0x1f, UR4 ;  /* 0x0000001f3f0a7899 */ /* 0x000fe20008011404 */
[----:B------:R-:W-:Y:S01]  /*104f0*/  @UP1 ULDC UR8, c[0x0][0x44c] ;  /* 0x0001130000081ab9 */ /* 0x000fe20000000800 */
[----:B------:R-:W-:Y:S02]  /*10500*/  ULEA.HI UR13, UR13, UR12, URZ, 0x6 ;  /* 0x0000000c0d0d7291 */ /* 0x000fe4000f8f303f */
[----:B------:R-:W-:-:S02]  /*10510*/  UIMAD.WIDE.U32 UR8, UR42, UR8, URZ ;  /* 0x000000082a0872a5 */ /* 0x000fc4000f8e003f */
[----:B------:R-:W-:Y:S01]  /*10520*/  ULEA.HI UR10, UR10, UR4, URZ, 0x6 ;  /* 0x000000040a0a7291 */ /* 0x000fe2000f8f303f */
[----:B------:R-:W-:Y:S01]  /*10530*/  @UP1 ULDC UR14, c[0x0][0x450] ;  /* 0x00011400000e1ab9 */ /* 0x000fe20000000800 */
[----:B------:R-:W-:Y:S01]  /*10540*/  UMOV UR11, UR42 ;  /* 0x0000002a000b7c82 */ /* 0x000fe20008000000 */
[----:B------:R-:W-:Y:S02]  /*10550*/  UIMAD UR4, UR15, UR7, -UR6 ;  /* 0x000000070f0472a4 */ /* 0x000fe4000f8e0a06 */
[----:B------:R-:W-:Y:S02]  /*10560*/  USHF.R.S32.HI UR13, URZ, 0x6, UR13 ;  /* 0x000000063f0d7899 */ /* 0x000fe4000801140d */
[----:B------:R-:W-:Y:S02]  /*10570*/  USHF.R.S32.HI UR10, URZ, 0x6, UR10 ;  /* 0x000000063f0a7899 */ /* 0x000fe4000801140a */
[----:B------:R-:W-:Y:S02]  /*10580*/  @UP1 USHF.R.U32.HI UR11, URZ, UR14, UR9 ;  /* 0x0000000e3f0b1299 */ /* 0x000fe40008011609 */
[----:B------:R-:W-:-:S02]  /*10590*/  UISETP.LT.AND UP0, UPT, UR13, UR10, UPT ;  /* 0x0000000a0d00728c */ /* 0x000fc4000bf01270 */
[----:B------:R-:W-:Y:S01]  /*105a0*/  UIADD3 UR4, UR4, UR11, URZ ;  /* 0x0000000b04047290 */ /* 0x000fe2000fffe03f */
[----:B------:R-:W-:Y:S01]  /*105b0*/  ULDC UR8, c[0x0][0x9dc] ;  /* 0x0002770000087ab9 */ /* 0x000fe20000000800 */
[----:B------:R-:W-:Y:S02]  /*105c0*/  USEL UR41, UR13, UR10, UP0 ;  /* 0x0000000a0d297287 */ /* 0x000fe40008000000 */
        /* <DEDUP_REMOVED lines=12> */
.L_x_955:
[----:B------:R-:W-:-:S11]  /*10690*/  UISETP.NE.AND UP0, UPT, UR5, 0x1, UPT ;  /* 0x000000010500788c */ /* 0x000fd6000bf05270 */
[----:B------:R-:W-:Y:S02]  /*106a0*/  @UP0 ULDC.64 UR10, c[0x0][0x9e8] ;  /* 0x00027a00000a0ab9 */ /* 0x000fe40000000a00 */
[----:B------:R-:W-:-:S04]  /*106b0*/  UIMAD.WIDE.U32 UR6, UR4, UR10, URZ ;  /* 0x0000000a040672a5 */ /* 0x000fc8000f8e003f */
[----:B------:R-:W-:-:S12]  /*106c0*/  @UP0 USHF.R.U32.HI UR4, URZ, UR11, UR7 ;  /* 0x0000000b3f040299 */ /* 0x000fd80008011607 */
.L_x_956:
[----:B------:R-:W-:-:S04]  /*106d0*/  UIMAD UR4, UR4, UR5, URZ ;  /* 0x00000005040472a4 */ /* 0x000fc8000f8e023f */
[----:B------:R-:W-:-:S04]  /*106e0*/  UISETP.LT.AND UP0, UPT, UR8, UR4, UPT ;  /* 0x000000040800728c */ /* 0x000fc8000bf01270 */
[----:B------:R-:W-:-:S12]  /*106f0*/  USEL UR8, UR8, UR4, !UP0 ;  /* 0x0000000408087287 */ /* 0x000fd8000c000000 */
.L_x_954:
[----:B------:R-:W-:Y:S01]  /*10700*/  USHF.R.S32.HI UR4, URZ, 0x1f, UR8 ;  /* 0x0000001f3f047899 */ /* 0x000fe20008011408 */
[----:B------:R-:W-:Y:S03]  /*10710*/  BSSY B7, `(.L_x_957) ;  /* 0x000034e000077945 */ /* 0x000fe60003800000 */
[----:B------:R-:W-:-:S04]  /*10720*/  ULEA.HI UR4, UR4, UR8, URZ, 0x6 ;  /* 0x0000000804047291 */ /* 0x000fc8000f8f303f */
[----:B------:R-:W-:-:S04]  /*10730*/  USHF.R.S32.HI UR4, URZ, 0x6, UR4 ;  /* 0x000000063f047899 */ /* 0x000fc80008011404 */
[----:B------:R-:W-:-:S04]  /*10740*/  UISETP.LT.AND UP0, UPT, URZ, UR4, UPT ;  /* 0x000000043f00728c */ /* 0x000fc8000bf01270 */
[----:B------:R-:W-:-:S04]  /*10750*/  USEL UR40, URZ, UR4, !UP0 ;  /* 0x000000043f287287 */ /* 0x000fc8000c000000 */
[----:B------:R-:W-:-:S06]  /*10760*/  UISETP.GT.AND UP0, UPT, UR41, UR40, UPT ;  /* 0x000000282900728c */ /* 0x000fcc000bf04270 */
[----:B------:R-:W-:-:S13]  /*10770*/  PLOP3.LUT P0, PT, PT, PT, UP0, 0x80, 0x0 ;  /* 0x000000000000781c */ /* 0x000fda0003f0f008 */
[----:B------:R-:W-:Y:S05]  /*10780*/  @P0 BRA `(.L_x_958) ;  /* 0x0000000000480947 */ /* 0x000fea0003800000 */
[----:B------:R-:W0:Y:S02]  /*10790*/  S2R R0, SR_TID.X ;  /* 0x0000000000007919 */ /* 0x000e240000002100 */
[----:B0-----:R-:W-:-:S04]  /*107a0*/  LOP3.LUT R0, R0, 0x7f, RZ, 0xc0, !PT ;  /* 0x0000007f00007812 */ /* 0x001fc800078ec0ff */
[----:B------:R-:W-:-:S13]  /*107b0*/  ISETP.NE.AND P0, PT, R0, RZ, PT ;  /* 0x000000ff0000720c */ /* 0x000fda0003f05270 */
[----:B------:R-:W-:Y:S05]  /*107c0*/  @P0 BRA `(.L_x_959) ;  /* 0x0000003400080947 */ /* 0x000fea0003800000 */
[----:B------:R-:W0:Y:S01]  /*107d0*/  S2R R3, SR_LANEID ;  /* 0x0000000000037919 */ /* 0x000e220000000000 */
[----:B------:R-:W-:Y:S02]  /*107e0*/  VOTEU.ANY UR4, UPT, PT ;  /* 0x0000000000047886 */ /* 0x000fe400038e0100 */
[----:B------:R-:W0:Y:S08]  /*107f0*/  FLO.U32 R0, UR4 ;  /* 0x0000000400007d00 */ /* 0x000e3000080e0000 */
[----:B------:R-:W1:Y:S01]  /*10800*/  POPC R5, UR4 ;  /* 0x0000000400057d09 */ /* 0x000e620008000000 */
[----:B0-----:R-:W-:-:S02]  /*10810*/  ISETP.EQ.U32.AND P1, PT, R0, R3, PT ;  /* 0x000000030000720c */ /* 0x001fc40003f22070 */
[----:B------:R-:W1:Y:S11]  /*10820*/  LDC.64 R2, c[0x0][0xc80] ;  /* 0x00032000ff027b82 */ /* 0x000e760000000a00 */
[----:B-1----:R-:W2:Y:S01]  /*10830*/  @P1 ATOMG.E.ADD.STRONG.GPU PT, R3, desc[UR50][R2.64], R5 ;  /* 0x00000005020319a8 */ /* 0x002ea200081ee1f2 */
[----:B------:R-:W0:Y:S02]  /*10840*/  S2R R4, SR_LTMASK ;  /* 0x0000000000047919 */ /* 0x000e240000003900 */
[----:B0-----:R-:W-:-:S04]  /*10850*/  LOP3.LUT R4, R4, UR4, RZ, 0xc0, !PT ;  /* 0x0000000404047c12 */ /* 0x001fc8000f8ec0ff */
[----:B------:R-:W0:Y:S01]  /*10860*/  POPC R7, R4 ;  /* 0x0000000400077309 */ /* 0x000e220000000000 */
[----:B--2---:R-:W0:Y:S02]  /*10870*/  SHFL.IDX PT, R0, R3, R0, 0x1f ;  /* 0x00001f0003007589 */ /* 0x004e2400000e0000 */
[----:B0-----:R-:W-:-:S05]  /*10880*/  IADD3 R0, R0, UR43, R7 ;  /* 0x0000002b00007c10 */ /* 0x001fca000fffe007 */
[----:B------:R1:W-:Y:S01]  /*10890*/  STL [R1+0x28], R0 ;  /* 0x0000280001007387 */ /* 0x0003e20000100800 */
[----:B------:R-:W-:Y:S05]  /*108a0*/  BRA `(.L_x_959) ;  /* 0x0000003000d07947 */ /* 0x000fea0003800000 */
.L_x_958:
        /* <DEDUP_REMOVED lines=20> */
.L_x_961:
[----:B------:R-:W-:Y:S05]  /*109f0*/  BSYNC B6 ;  /* 0x0000000000067941 */ /* 0x000fea0003800000 */
.L_x_960:
        /* <DEDUP_REMOVED lines=24> */
.L_x_963:
[----:B------:R-:W-:Y:S05]  /*10b80*/  BSYNC B6 ;  /* 0x0000000000067941 */ /* 0x000fea0003800000 */
.L_x_962:
[----:B------:R-:W-:Y:S01]  /*10b90*/  VIADD R0, R17, 0x8000 ;  /* 0x0000800011007836 */ /* 0x000fe20000000000 */
[----:B------:R-:W-:Y:S04]  /*10ba0*/  BSSY B6, `(.L_x_964) ;  /* 0x0000014000067945 */ /* 0x000fe80003800000 */
[----:B------:R1:W-:Y:S01]  /*10bb0*/  STL [R1+0x14], R0 ;  /* 0x0000140001007387 */ /* 0x0003e20000100800 */
        /* <DEDUP_REMOVED lines=18> */
.L_x_965:
[----:B------:R-:W-:Y:S05]  /*10ce0*/  BSYNC B6 ;  /* 0x0000000000067941 */ /* 0x000fea0003800000 */
.L_x_964:
[----:B------:R-:W-:Y:S01]  /*10cf0*/  IMAD.MOV.U32 R18, RZ, RZ, R16 ;  /* 0x000000ffff127224 */ /* 0x000fe200078e0010 */
        /* <DEDUP_REMOVED lines=19> */
.L_x_967:
[----:B------:R-:W-:Y:S05]  /*10e30*/  BSYNC B6 ;  /* 0x0000000000067941 */ /* 0x000fea0003800000 */
.L_x_966:
[----:B------:R-:W-:Y:S01]  /*10e40*/  ULDC.64 UR4, c[0x0][0x9f8] ;  /* 0x00027e0000047ab9 */ /* 0x000fe20000000a00 */
[----:B------:R-:W-:Y:S01]  /*10e50*/  IMAD.U32 R8, RZ, RZ, UR44 ;  /* 0x0000002cff087e24 */ /* 0x000fe2000f8e00ff */
[----:B------:R-:W-:-:S04]  /*10e60*/  UISETP.NE.U32.AND UP0, UPT, UR4, URZ, UPT ;  /* 0x0000003f0400728c */ /* 0x000fc8000bf05070 */
[----:B------:R-:W-:-:S06]  /*10e70*/  UISETP.NE.AND.EX UP0, UPT, UR5, URZ, UPT, UP0 ;  /* 0x0000003f0500728c */ /* 0x000fcc000bf05300 */
[----:B------:R-:W-:-:S05]  /*10e80*/  PLOP3.LUT P0, PT, PT, PT, UP0, 0x80, 0x0 ;  /* 0x000000000000781c */ /* 0x000fca0003f0f008 */
[----:B------:R-:W-:Y:S02]  /*10e90*/  @UP0 ULDC.64 UR4, c[0x0][0x9f8] ;  /* 0x00027e0000040ab9 */ /* 0x000fe40000000a00 */
[----:B------:R-:W-:-:S06]  /*10ea0*/  @UP0 UIMAD.WIDE UR4, UR44, 0x4, UR4 ;  /* 0x000000042c0408a5 */ /* 0x000fcc000f8e0204 */
[----:B------:R-:W-:Y:S02]  /*10eb0*/  IMAD.U32 R2, RZ, RZ, UR4 ;  /* 0x00000004ff027e24 */ /* 0x000fe4000f8e00ff */
[----:B------:R-:W-:-:S05]  /*10ec0*/  IMAD.U32 R3, RZ, RZ, UR5 ;  /* 0x00000005ff037e24 */ /* 0x000fca000f8e00ff */
[----:B------:R1:W2:Y:S01]  /*10ed0*/  @P0 LDG.E R8, desc[UR50][R2.64] ;  /* 0x0000003202080981 */ /* 0x0002a2000c1e1900 */
[----:B------:R-:W-:Y:S01]  /*10ee0*/  LOP3.LUT R18, R18, 0xfffffffe, RZ, 0xc0, !PT ;  /* 0xfffffffe12127812 */ /* 0x000fe200078ec0ff */
[----:B------:R-:W-:Y:S01]  /*10ef0*/  UMOV UR4, 0xffffffff ;  /* 0xffffffff00047882 */ /* 0x000fe20000000000 */
[----:B------:R-:W3:Y:S01]  /*10f00*/  S2R R19, SR_TID.X ;  /* 0x0000000000137919 */ /* 0x000ee20000002100 */
[----:B-1----:R-:W1:Y:S02]  /*10f10*/  LDC.64 R2, c[0x0][0x418] ;  /* 0x00010600ff027b82 */ /* 0x002e640000000a00 */
[----:B-1----:R-:W-:Y:S02]  /*10f20*/  ISETP.NE.U32.AND P0, PT, R2, RZ, PT ;  /* 0x000000ff0200720c */ /* 0x002fe40003f05070 */
[----:B---3--:R-:W-:Y:S02]  /*10f30*/  SHF.R.U32.HI R19, RZ, 0x5, R19 ;  /* 0x00000005ff137819 */ /* 0x008fe40000011613 */
[----:B------:R-:W-:-:S02]  /*10f40*/  ISETP.NE.AND.EX P1, PT, R3, RZ, PT, P0 ;  /* 0x000000ff0300720c */ /* 0x000fc40003f25300 */
[----:B------:R-:W-:-:S11]  /*10f50*/  LOP3.LUT R19, R19, 0x3, RZ, 0xc0, !PT ;  /* 0x0000000313137812 */ /* 0x000fd600078ec0ff */
[----:B------:R-:W-:Y:S02]  /*10f60*/  @P1 LOP3.LUT R18, R18, 0x1, RZ, 0xfc, !PT ;  /* 0x0000000112121812 */ /* 0x000fe400078efcff */
[----:B--2---:R-:W-:Y:S01]  /*10f70*/  SHF.R.S32.HI R9, RZ, 0x1f, R8 ;  /* 0x0000001fff097819 */ /* 0x004fe20000011408 */
[----:B------:R1:W-:Y:S01]  /*10f80*/  STL [R1+0x10], R8 ;  /* 0x0000100801007387 */ /* 0x0003e20000100800 */
[----:B0-----:R-:W-:-:S03]  /*10f90*/  SEL R16, R8, RZ, !P1 ;  /* 0x000000ff08107207 */ /* 0x001fc60004800000 */
[----:B------:R1:W-:Y:S04]  /*10fa0*/  STL [R1+0x1c], R9 ;  /* 0x00001c0901007387 */ /* 0x0003e80000100800 */
[----:B------:R1:W-:Y:S01]  /*10fb0*/  STL [R1+0xc], R18 ;  /* 0x00000c1201007387 */ /* 0x0003e20000100800 */
[----:B------:R-:W-:Y:S05]  /*10fc0*/  BRA.DIV UR4, `(.L_x_968) ;  /* 0x0000003604547947 */ /* 0x000fea000b800000 */
[----:B------:R0:W2:Y:S02]  /*10fd0*/  SHFL.IDX PT, R14, R19, RZ, 0x1f ;  /* 0x00001fff130e7589 */ /* 0x0000a400000e0000 */
.L_x_1036:
[----:B------:R-:W-:Y:S01]  /*10fe0*/  PLOP3.LUT P2, PT, PT, PT, PT, 0x8, 0x0 ;  /* 0x000000000000781c */ /* 0x000fe20003f4e170 */
[----:B------:R-:W-:Y:S01]  /*10ff0*/  IMAD.MOV.U32 R0, RZ, RZ, R18 ;  /* 0x000000ffff007224 */ /* 0x000fe200078e0012 */
[----:B--2---:R-:W-:-:S04]  /*11000*/  ISETP.NE.AND P0, PT, R14, RZ, PT ;  /* 0x000000ff0e00720c */ /* 0x004fc80003f05270 */
[----:B------:R-:W-:-:S07]  /*11010*/  LOP3.LUT R0, R0, 0xfffffffd, RZ, 0xc0, !PT ;  /* 0xfffffffd00007812 */ /* 0x000fce00078ec0ff */
[----:B------:R-:W-:-:S05]  /*11020*/  @P2 LOP3.LUT R0, R0, 0x2, RZ, 0xfc, !PT ;  /* 0x0000000200002812 */ /* 0x000fca00078efcff */
[----:B------:R2:W-:Y:S01]  /*11030*/  STL [R1+0xc], R0 ;  /* 0x00000c0001007387 */ /* 0x0005e20000100800 */
[----:B------:R-:W-:Y:S05]  /*11040*/  @P0 BRA `(.L_x_969) ;  /* 0x0000000400900947 */ /* 0x000fea0003800000 */
[----:B------:R-:W-:-:S06]  /*11050*/  UIADD3 UR4, UR41, -0x1, URZ ;  /* 0xffffffff29047890 */ /* 0x000fcc000fffe03f */
[----:B--2---:R-:W-:Y:S01]  /*11060*/  IMAD.U32 R0, RZ, RZ, UR4 ;  /* 0x00000004ff007e24 */ /* 0x004fe2000f8e00ff */
[----:B------:R-:W-:-:S03]  /*11070*/  UMOV UR4, 0xffffffff ;  /* 0xffffffff00047882 */ /* 0x000fc60000000000 */
[----:B------:R-:W-:Y:S05]  /*11080*/  BRA.DIV UR4, `(.L_x_970) ;  /* 0x0000003604447947 */ /* 0x000fea000b800000 */
[----:B------:R-:W-:-:S13]  /*11090*/  ELECT P6, URZ, PT ;  /* 0x00000000003f782f */ /* 0x000fda00038c0000 */
.L_x_1039:
[----:B------:R-:W-:Y:S05]  /*110a0*/  @!P6 BRA `(.L_x_969) ;  /* 0x000000040078e947 */ /* 0x000fea0003800000 */
[----:B------:R-:W-:Y:S01]  /*110b0*/  IMAD.MOV.U32 R16, RZ, RZ, R8 ;  /* 0x000000ffff107224 */ /* 0x000fe200078e0008 */
[----:B------:R-:W-:Y:S06]  /*110c0*/  @!P1 BRA `(.L_x_971) ;  /* 0x0000000000449947 */ /* 0x000fec0003800000 */
[----:B------:R-:W2:Y:S01]  /*110d0*/  LDC R7, c[0x0][0x43c] ;  /* 0x00010f00ff077b82 */ /* 0x000ea20000000800 */
[----:B------:R-:W-:Y:S01]  /*110e0*/  ULDC.64 UR4, c[0x0][0x428] ;  /* 0x00010a0000047ab9 */ /* 0x000fe20000000a00 */
[----:B--2---:R-:W-:-:S13]  /*110f0*/  ISETP.NE.AND P0, PT, R7, 0x1, PT ;  /* 0x000000010700780c */ /* 0x004fda0003f05270 */
[----:B------:R-:W2:Y:S02]  /*11100*/  @P0 LDC.64 R4, c[0x0][0x440] ;  /* 0x00011000ff040b82 */ /* 0x000ea40000000a00 */
[----:B--2---:R-:W-:-:S04]  /*11110*/  @P0 IMAD.HI.U32 R6, R0, R4, RZ ;  /* 0x0000000400060227 */ /* 0x004fc800078e00ff */
        /* <DEDUP_REMOVED lines=12> */
.L_x_971:
[----:B------:R-:W3:Y:S04]  /*111e0*/  LDL R4, [R1] ;  /* 0x0000000001047983 */ /* 0x000ee80000100800 */
[----:B--2---:R-:W2:Y:S01]  /*111f0*/  LDL R3, [R1+0x8] ;  /* 0x0000080001037983 */ /* 0x004ea20000100800 */
[----:B------:R-:W4:Y:S02]  /*11200*/  S2R R2, SR_TID.X ;  /* 0x0000000000027919 */ /* 0x000f240000002100 */
[----:B----4-:R-:W-:-:S04]  /*11210*/  LOP3.LUT R2, R2, 0x7f, RZ, 0xc0, !PT ;  /* 0x0000007f02027812 */ /* 0x010fc800078ec0ff */
[----:B------:R-:W-:Y:S01]  /*11220*/  ISETP.NE.AND P0, PT, R2, RZ, PT ;  /* 0x000000ff0200720c */ /* 0x000fe20003f05270 */
[----:B---3--:R-:W-:Y:S01]  /*11230*/  IMAD R4, R4, 0x8, R17 ;  /* 0x0000000804047824 */ /* 0x008fe200078e0211 */
[----:B--2---:R-:W-:-:S04]  /*11240*/  SHF.L.U32 R3, R3, 0x1f, RZ ;  /* 0x0000001f03037819 */ /* 0x004fc800000006ff */
[----:B------:R-:W2:Y:S02]  /*11250*/  SYNCS.PHASECHK.TRANS64.TRYWAIT P1, [R4+URZ+0x28480], R3 ;  /* 0x02848003040075a7 */ /* 0x000ea4000802017f */
[----:B--2---:R-:W-:Y:S05]  /*11260*/  @!P1 BRA `(.L_x_972) ;  /* 0x0000003000ec9947 */ /* 0x004fea0003800000 */
.L_x_1040:
        /* <DEDUP_REMOVED lines=8> */
.L_x_973:
[----:B------:R-:W3:Y:S01]  /*112f0*/  LDL R2, [R1] ;  /* 0x0000000001027983 */ /* 0x000ee20000100800 */
        /* <DEDUP_REMOVED lines=15> */
[----:B---3--:R-:W-:-:S05]  /*113f0*/  IMAD R2, R2, 0x4000, R17 ;  /* 0x0000400002027824 */ /* 0x008fca00078e0211 */
[----:B------:R-:W-:-:S13]  /*11400*/  R2UR UR8, R2 ;  /* 0x00000000020872ca */ /* 0x000fda00000e0000 */
[----:B------:R-:W-:Y:S02]  /*11410*/  UIADD3 UR32, UR8, 0x10000, URZ ;  /* 0x0001000008207890 */ /* 0x000fe4000fffe03f */
[----:B------:R-:W-:-:S07]  /*11420*/  UIADD3 UR8, UR8, 0x12000, URZ ;  /* 0x0001200008087890 */ /* 0x000fce000fffe03f */
[----:B------:R3:W-:Y:S02]  /*11430*/  UTMALDG.4D [UR32], [UR4], desc[UR6] ;  /* 0x00000620040075b4 */ /* 0x0007e40008019000 */
[----:B------:R3:W-:Y:S01]  /*11440*/  UTMALDG.4D [UR8], [UR4], desc[UR6] ;  /* 0x00000608040075b4 */ /* 0x0007e20008019000 */
[----:B------:R-:W4:Y:S02]  /*11450*/  SYNCS.PHASECHK.TRANS64.TRYWAIT P1, [R4+URZ+0x28440], R3 ;  /* 0x02844003040075a7 */ /* 0x000f24000802017f */
[----:B---34-:R-:W-:Y:S05]  /*11460*/  @!P1 BRA `(.L_x_974) ;  /* 0x0000003000809947 */ /* 0x018fea0003800000 */
.L_x_1041:
[----:B------:R-:W-:Y:S05]  /*11470*/  @P0 BRA `(.L_x_975) ;  /* 0x00000000001c0947 */ /* 0x000fea0003800000 */
[----:B------:R-:W4:Y:S01]  /*11480*/  S2R R5, SR_TID.X ;  /* 0x0000000000057919 */ /* 0x000f220000002100 */
[----:B--23--:R-:W-:-:S04]  /*11490*/  IMAD.MOV.U32 R3, RZ, RZ, 0x4000 ;  /* 0x00004000ff037424 */ /* 0x00cfc800078e00ff */
[----:B------:R2:W-:Y:S01]  /*114a0*/  SYNCS.ARRIVE.TRANS64 RZ, [R4+URZ+0x28430], R3 ;  /* 0x0284300304ff79a7 */ /* 0x0005e2000800003f */
[----:B----4-:R-:W-:-:S04]  /*114b0*/  LOP3.LUT R5, R5, 0x1f, RZ, 0xc0, !PT ;  /* 0x0000001f05057812 */ /* 0x010fc800078ec0ff */
[----:B------:R-:W-:-:S13]  /*114c0*/  ISETP.NE.AND P0, PT, R5, RZ, PT ;  /* 0x000000ff0500720c */ /* 0x000fda0003f05270 */
[----:B--2---:R-:W-:Y:S05]  /*114d0*/  @!P0 BRA `(.L_x_975) ;  /* 0x0000000000048947 */ /* 0x004fea0003800000 */
[----:B------:R-:W-:Y:S01]  /*114e0*/  BPT.TRAP 0x1 ;  /* 0x000000040000795c */ /* 0x000fe20000300000 */
.L_x_975:
[----:B--23--:R-:W2:Y:S01]  /*114f0*/  LDL.LU R3, [R1+0xc] ;  /* 0x00000c0001037983 */ /* 0x00cea20000300800 */
        /* <DEDUP_REMOVED lines=25> */
.L_x_969:
[----:B--2---:R-:W-:Y:S01]  /*11690*/  VIADD R0, R17, 0x18000 ;  /* 0x0001800011007836 */ /* 0x004fe20000000000 */
[----:B------:R-:W-:Y:S05]  /*116a0*/  WARPSYNC.ALL ;  /* 0x0000000000007948 */ /* 0x000fea0003800000 */
[----:B------:R-:W-:Y:S01]  /*116b0*/  BAR.SYNC.DEFER_BLOCKING 0x8, 0x180 ;  /* 0x0206000000007b1d */ /* 0x000fe20000010000 */
[----:B------:R-:W-:-:S05]  /*116c0*/  LOP3.LUT P0, RZ, R0, 0x3ff, RZ, 0xc0, !PT ;  /* 0x000003ff00ff7812 */ /* 0x000fca000780c0ff */
[----:B------:R-:W-:Y:S08]  /*116d0*/  BSSY B6, `(.L_x_976) ;  /* 0x0000012000067945 */ /* 0x000ff00003800000 */
[----:B------:R-:W-:Y:S05]  /*116e0*/  @!P0 BRA `(.L_x_977) ;  /* 0x0000000000408947 */ /* 0x000fea0003800000 */
[----:B------:R-:W-:Y:S01]  /*116f0*/  MOV R2, 0x0 ;  /* 0x0000000000027802 */ /* 0x000fe20000000f00 */
[----:B---3--:R-:W-:Y:S01]  /*11700*/  ULDC.64 UR6, c[0x4][0x1c8] ;  /* 0x0100720000067ab9 */ /* 0x008fe20000000a00 */
        /* <DEDUP_REMOVED lines=9> */
[----:B-1----:R-:W-:Y:S02]  /*117a0*/  IMAD.MOV.U32 R8, RZ, RZ, 0x70 ;  /* 0x00000070ff087424 */ /* 0x002fe400078e00ff */
[----:B------:R-:W-:Y:S02]  /*117b0*/  IMAD.MOV.U32 R12, RZ, RZ, 0x1 ;  /* 0x00000001ff0c7424 */ /* 0x000fe400078e00ff */
[----:B------:R-:W-:-:S07]  /*117c0*/  IMAD.MOV.U32 R13, RZ, RZ, RZ ;  /* 0x000000ffff0d7224 */ /* 0x000fce00078e00ff */
[----:B------:R-:W-:-:S07]  /*117d0*/  LEPC R20, `(.L_x_977) ;  /* 0x000000001014794e */ /* 0x000fce0000000000 */
[----:B0-2---:R-:W-:Y:S05]  /*117e0*/  CALL.ABS.NOINC R2 ;  /* 0x0000000002007343 */ /* 0x005fea0003c00000 */
.L_x_977:
[----:B---3--:R-:W-:Y:S05]  /*117f0*/  BSYNC B6 ;  /* 0x0000000000067941 */ /* 0x008fea0003800000 */
.L_x_976:
[----:B------:R2:W5:Y:S01]  /*11800*/  LDL R10, [R1+0x24] ;  /* 0x00002400010a7983 */ /* 0x0005620000100800 */
[----:B-1----:R-:W1:Y:S01]  /*11810*/  LDC R8, c[0x0][0x448] ;  /* 0x00011200ff087b82 */ /* 0x002e620000000800 */
[----:B------:R-:W-:Y:S01]  /*11820*/  USHF.R.S32.HI UR4, URZ, 0x1f, UR36 ;  /* 0x0000001f3f047899 */ /* 0x000fe20008011424 */
[----:B------:R-:W3:Y:S01]  /*11830*/  S2R R2, SR_TID.X ;  /* 0x0000000000027919 */ /* 0x000ee20000002100 */
[----:B------:R-:W-:Y:S01]  /*11840*/  ULDC.64 UR8, c[0x0][0x2d8] ;  /* 0x0000b60000087ab9 */ /* 0x000fe20000000a00 */
[----:B------:R-:W-:Y:S02]  /*11850*/  USHF.R.S32.HI UR7, URZ, 0x1f, UR44 ;  /* 0x0000001f3f077899 */ /* 0x000fe4000801142c */
[----:B------:R-:W-:Y:S01]  /*11860*/  UIMAD UR6, UR4, UR8, URZ ;  /* 0x00000008040672a4 */ /* 0x000fe2000f8e023f */
[----:B0-----:R-:W0:Y:S01]  /*11870*/  S2R R19, SR_TID.X ;  /* 0x0000000000137919 */ /* 0x001e220000002100 */
[----:B------:R-:W-:Y:S02]  /*11880*/  UIMAD.WIDE.U32 UR4, UR36, UR8, URZ ;  /* 0x00000008240472a5 */ /* 0x000fe4000f8e003f */
[----:B------:R-:W-:-:S03]  /*11890*/  UIMAD UR6, UR36, UR9, UR6 ;  /* 0x00000009240672a4 */ /* 0x000fc6000f8e0206 */
[----:B------:R-:W-:Y:S01]  /*118a0*/  ULDC.64 UR8, c[0x0][0x2e0] ;  /* 0x0000b80000087ab9 */ /* 0x000fe20000000a00 */
[----:B------:R-:W-:Y:S02]  /*118b0*/  UIADD3 UR5, UR5, UR6, URZ ;  /* 0x0000000605057290 */ /* 0x000fe4000fffe03f */
[----:B------:R-:W-:Y:S02]  /*118c0*/  UIMAD UR6, UR7, UR8, URZ ;  /* 0x00000008070672a4 */ /* 0x000fe4000f8e023f */
[----:B------:R-:W-:Y:S02]  /*118d0*/  UIMAD.WIDE.U32 UR4, UR44, UR8, UR4 ;  /* 0x000000082c0472a5 */ /* 0x000fe4000f8e0004 */
[----:B------:R-:W-:Y:S01]  /*118e0*/  UIMAD UR6, UR44, UR9, UR6 ;  /* 0x000000092c0672a4 */ /* 0x000fe2000f8e0206 */
[----:B-1----:R-:W-:-:S03]  /*118f0*/  ISETP.NE.AND P0, PT, R8, 0x1, PT ;  /* 0x000000010800780c */ /* 0x002fc60003f05270 */
[----:B------:R-:W-:Y:S01]  /*11900*/  UIADD3 UR6, UR5, UR6, URZ ;  /* 0x0000000605067290 */ /* 0x000fe2000fffe03f */
[----:B------:R-:W-:Y:S02]  /*11910*/  IMAD.U32 R6, RZ, RZ, UR4 ;  /* 0x00000004ff067e24 */ /* 0x000fe4000f8e00ff */
[----:B------:R-:W-:Y:S01]  /*11920*/  IMAD.U32 R7, RZ, RZ, UR5 ;  /* 0x00000005ff077e24 */ /* 0x000fe2000f8e00ff */
[----:B------:R-:W-:Y:S01]  /*11930*/  ULDC.64 UR4, c[0x0][0x2d0] ;  /* 0x0000b40000047ab9 */ /* 0x000fe20000000a00 */
[C---:B---3--:R-:W-:Y:S01]  /*11940*/  LOP3.LUT R18, R2.reuse, 0x7f, RZ, 0xc0, !PT ;  /* 0x0000007f02127812 */ /* 0x048fe200078ec0ff */
[----:B------:R-:W-:-:S04]  /*11950*/  IMAD.SHL.U32 R2, R2, 0x10, RZ ;  /* 0x0000001002027824 */ /* 0x000fc800078e00ff */
[----:B------:R-:W1:Y:S01]  /*11960*/  @P0 LDC R3, c[0x0][0x44c] ;  /* 0x00011300ff030b82 */ /* 0x000e620000000800 */
[----:B------:R-:W-:-:S04]  /*11970*/  SHF.R.U32.HI R18, RZ, 0x3, R18 ;  /* 0x00000003ff127819 */ /* 0x000fc80000011612 */
[----:B------:R-:W-:-:S03]  /*11980*/  LOP3.LUT R2, R18, 0x70, R2, 0xf8, !PT ;  /* 0x0000007012027812 */ /* 0x000fc600078ef802 */
[----:B------:R-:W3:Y:S01]  /*11990*/  @P0 LDC R0, c[0x0][0x450] ;  /* 0x00011400ff000b82 */ /* 0x000ee20000000800 */
[----:B------:R-:W4:Y:S01]  /*119a0*/  S2R R18, SR_TID.X ;  /* 0x0000000000127919 */ /* 0x000f220000002100 */
[----:B------:R-:W-:-:S04]  /*119b0*/  VIADD R2, R2, UR42 ;  /* 0x0000002a02027c36 */ /* 0x000fc80008000000 */
[----:B------:R-:W-:Y:S02]  /*119c0*/  IMAD.MOV.U32 R4, RZ, RZ, R2 ;  /* 0x000000ffff047224 */ /* 0x000fe400078e0002 */
[----:B-1----:R-:W-:-:S05]  /*119d0*/  @P0 IMAD.HI.U32 R3, R2, R3, RZ ;  /* 0x0000000302030227 */ /* 0x002fca00078e00ff */
[----:B---3--:R-:W-:Y:S01]  /*119e0*/  @P0 SHF.R.U32.HI R4, RZ, R0, R3 ;  /* 0x00000000ff040219 */ /* 0x008fe20000011603 */
[----:B------:R-:W-:Y:S01]  /*119f0*/  IMAD.U32 R3, RZ, RZ, UR6 ;  /* 0x00000006ff037e24 */ /* 0x000fe2000f8e00ff */
[----:B------:R-:W-:Y:S02]  /*11a00*/  ULDC.64 UR6, c[0x0][0x280] ;  /* 0x0000a00000067ab9 */ /* 0x000fe40000000a00 */
[--C-:B------:R-:W-:Y:S01]  /*11a10*/  SHF.R.S32.HI R5, RZ, 0x1f, R4.reuse ;  /* 0x0000001fff057819 */ /* 0x100fe20000011404 */
[----:B------:R-:W-:-:S04]  /*11a20*/  IMAD.MOV R0, RZ, RZ, -R4 ;  /* 0x000000ffff007224 */ /* 0x000fc800078e0a04 */
[----:B------:R-:W-:Y:S02]  /*11a30*/  IMAD R0, R8, R0, R2 ;  /* 0x0000000008007224 */ /* 0x000fe400078e0202 */
[----:B------:R-:W-:Y:S02]  /*11a40*/  IMAD.MOV.U32 R2, RZ, RZ, R6 ;  /* 0x000000ffff027224 */ /* 0x000fe400078e0006 */
[----:B------:R-:W-:Y:S02]  /*11a50*/  IMAD R5, R5, UR4, RZ ;  /* 0x0000000405057c24 */ /* 0x000fe4000f8e02ff */
[----:B------:R-:W-:-:S04]  /*11a60*/  IMAD.WIDE.U32 R2, R4, UR4, R2 ;  /* 0x0000000404027c25 */ /* 0x000fc8000f8e0002 */
[----:B------:R-:W-:Y:S01]  /*11a70*/  IMAD R5, R4, UR5, R5 ;  /* 0x0000000504057c24 */ /* 0x000fe2000f8e0205 */
[----:B------:R-:W-:Y:S01]  /*11a80*/  SHF.R.S32.HI R4, RZ, 0x1f, R0 ;  /* 0x0000001fff047819 */ /* 0x000fe20000011400 */
[----:B----4-:R-:W-:Y:S01]  /*11a90*/  IMAD.SHL.U32 R9, R18, 0x10, RZ ;  /* 0x0000001012097824 */ /* 0x010fe200078e00ff */
[----:B------:R-:W-:Y:S01]  /*11aa0*/  ULDC.64 UR4, c[0x0][0x2c8] ;  /* 0x0000b20000047ab9 */ /* 0x000fe20000000a00 */
[----:B------:R-:W-:Y:S02]  /*11ab0*/  IMAD.IADD R3, R3, 0x1, R5 ;  /* 0x0000000103037824 */ /* 0x000fe400078e0205 */
[----:B0-----:R-:W-:Y:S01]  /*11ac0*/  IMAD.SHL.U32 R18, R19, 0x10, RZ ;  /* 0x0000001013127824 */ /* 0x001fe200078e00ff */
[----:B------:R-:W-:Y:S01]  /*11ad0*/  LOP3.LUT R9, R9, 0x70, RZ, 0xc0, !PT ;  /* 0x0000007009097812 */ /* 0x000fe200078ec0ff */
[----:B------:R-:W-:Y:S02]  /*11ae0*/  IMAD R4, R4, UR4, RZ ;  /* 0x0000000404047c24 */ /* 0x000fe4000f8e02ff */
[----:B------:R-:W-:Y:S01]  /*11af0*/  IMAD.WIDE.U32 R2, R0, UR4, R2 ;  /* 0x0000000400027c25 */ /* 0x000fe2000f8e0002 */
[----:B------:R-:W-:Y:S01]  /*11b00*/  LOP3.LUT R18, R18, 0x70, RZ, 0xc0, !PT ;  /* 0x0000007012127812 */ /* 0x000fe200078ec0ff */
[----:B------:R-:W-:Y:S01]  /*11b10*/  ULDC UR4, c[0x0][0x2b8] ;  /* 0x0000ae0000047ab9 */ /* 0x000fe20000000800 */
[----:B------:R-:W-:Y:S01]  /*11b20*/  LOP3.LUT R9, R9, 0x80, RZ, 0xfc, !PT ;  /* 0x0000008009097812 */ /* 0x000fe200078efcff */
[----:B------:R-:W-:Y:S01]  /*11b30*/  IMAD R0, R0, UR5, R4 ;  /* 0x0000000500007c24 */ /* 0x000fe2000f8e0204 */
[----:B------:R-:W-:-:S02]  /*11b40*/  IADD3 R4, P2, R2, UR6, RZ ;  /* 0x0000000602047c10 */ /* 0x000fc4000ff5e0ff */
[----:B------:R-:W-:Y:S02]  /*11b50*/  ISETP.GE.AND P1, PT, R18, UR4, PT ;  /* 0x0000000412007c0c */ /* 0x000fe4000bf26270 */
[----:B------:R-:W-:Y:S01]  /*11b60*/  ISETP.GE.AND P0, PT, R9, UR4, PT ;  /* 0x0000000409007c0c */ /* 0x000fe2000bf06270 */
[----:B------:R-:W-:Y:S01]  /*11b70*/  UMOV UR4, 0xffffffff ;  /* 0xffffffff00047882 */ /* 0x000fe20000000000 */
[----:B------:R-:W-:Y:S02]  /*11b80*/  LOP3.LUT R19, R19, 0x7f, RZ, 0xc0, !PT ;  /* 0x0000007f13137812 */ /* 0x000fe400078ec0ff */
[----:B------:R-:W-:Y:S02]  /*11b90*/  IADD3.X R0, R3, UR7, R0, P2, !PT ;  /* 0x0000000703007c10 */ /* 0x000fe400097fe400 */
[----:B------:R-:W-:Y:S01]  /*11ba0*/  SHF.R.U32.HI R19, RZ, 0x3, R19 ;  /* 0x00000003ff137819 */ /* 0x000fe20000011613 */
[----:B--2---:R-:W-:Y:S06]  /*11bb0*/  BRA.DIV UR4, `(.L_x_978) ;  /* 0x0000002a04c07947 */ /* 0x004fec000b800000 */
[----:B------:R-:W0:Y:S01]  /*11bc0*/  SHFL.IDX PT, R7, R4, RZ, 0x181f ;  /* 0x00181fff04077589 */ /* 0x000e2200000e0000 */
[----:B------:R-:W-:Y:S01]  /*11bd0*/  ULDC UR4, c[0x0][0x288] ;  /* 0x0000a20000047ab9 */ /* 0x000fe20000000800 */
[----:B------:R-:W-:Y:S02]  /*11be0*/  VIADD R3, R19, UR42 ;  /* 0x0000002a13037c36 */ /* 0x000fe40008000000 */
[----:B------:R-:W1:Y:S01]  /*11bf0*/  SHFL.IDX PT, R6, R0, RZ, 0x181f ;  /* 0x00181fff00067589 */ /* 0x000e6200000e0000 */
[----:B------:R-:W-:Y:S02]  /*11c00*/  IMAD R2, R8, UR4, RZ ;  /* 0x0000000408027c24 */ /* 0x000fe4000f8e02ff */
[C---:B------:R-:W-:Y:S01]  /*11c10*/  VIADD R5, R3.reuse, 0x10 ;  /* 0x0000001003057836 */ /* 0x040fe20000000000 */
[----:B------:R-:W-:Y:S02]  /*11c20*/  SHFL.IDX PT, R9, R0, 0x1, 0x181f ;  /* 0x00381f0000097f89 */ /* 0x000fe400000e0000 */
[----:B------:R-:W-:-:S02]  /*11c30*/  ISETP.GE.AND P3, PT, R3, R2, PT ;  /* 0x000000020300720c */ /* 0x000fc40003f66270 */
[----:B------:R-:W-:Y:S02]  /*11c40*/  ISETP.GE.AND P2, PT, R5, R2, PT ;  /* 0x000000020500720c */ /* 0x000fe40003f46270 */
[----:B------:R-:W2:Y:S09]  /*11c50*/  SHFL.IDX PT, R5, R4, 0x1, 0x181f ;  /* 0x00381f0004057f89 */ /* 0x000eb200000e0000 */
[----:B0-----:R-:W-:-:S05]  /*11c60*/  @!P3 IADD3 R7, P4, R18, R7, RZ ;  /* 0x000000071207b210 */ /* 0x001fca0007f9e0ff */
[----:B-1----:R-:W-:-:S05]  /*11c70*/  @!P3 IMAD.X R6, RZ, RZ, R6, P4 ;  /* 0x000000ffff06b224 */ /* 0x002fca00020e0606 */
[----:B------:R-:W-:-:S04]  /*11c80*/  @!P3 LOP3.LUT R7, R7, R6, RZ, 0x3c, !PT ;  /* 0x000000060707b212 */ /* 0x000fc800078e3cff */
[C---:B------:R-:W-:Y:S02]  /*11c90*/  @!P3 LOP3.LUT R6, R7.reuse, R6, RZ, 0x3c, !PT ;  /* 0x000000060706b212 */ /* 0x040fe400078e3cff */
[----:B--2---:R-:W-:Y:S02]  /*11ca0*/  @!P2 IADD3 R8, P4, R18, R5, RZ ;  /* 0x000000051208a210 */ /* 0x004fe40007f9e0ff */
[----:B------:R-:W-:-:S03]  /*11cb0*/  @!P3 LOP3.LUT R7, R7, R6, RZ, 0x3c, !PT ;  /* 0x000000060707b212 */ /* 0x000fc600078e3cff */
[----:B------:R-:W-:Y:S02]  /*11cc0*/  @!P2 IMAD.X R5, RZ, RZ, R9, P4 ;  /* 0x000000ffff05a224 */ /* 0x000fe400020e0609 */
[----:B-----5:R-:W-:Y:S04]  /*11cd0*/  @!P3 LDGSTS.E.BYPASS.LTC128B.128 [R10+0x18000], desc[UR50][R6.64], !P1 ;  /* 0x18000000060abfae */ /* 0x020fe8000c901d72 */
[----:B------:R0:W-:Y:S02]  /*11ce0*/  @!P3 LDGSTS.E.BYPASS.LTC128B.128 [R10+0x1c000], desc[UR50][R6.64+0x80], !P0 ;  /* 0x1c000080060abfae */ /* 0x0001e4000c101d72 */
[----:B0-----:R-:W-:Y:S02]  /*11cf0*/  @!P2 IMAD.MOV.U32 R6, RZ, RZ, R8 ;  /* 0x000000ffff06a224 */ /* 0x001fe400078e0008 */
[----:B------:R-:W-:-:S02]  /*11d00*/  @!P2 IMAD.MOV.U32 R7, RZ, RZ, R5 ;  /* 0x000000ffff07a224 */ /* 0x000fc400078e0005 */
        /* <DEDUP_REMOVED lines=37> */
[----:B------:R-:W-:Y:S02]  /*11f60*/  @!P2 LDGSTS.E.BYPASS.LTC128B.128 [R10+0x1a800], desc[UR50][R6.64], !P1 ;  /* 0x1a800000060aafae */ /* 0x000fe4000c901d72 */
[----:B------:R-:W-:Y:S02]  /*11f70*/  ISETP.GE.AND P3, PT, R5, R2, PT ;  /* 0x000000020500720c */ /* 0x000fe40003f66270 */
[----:B------:R0:W-:Y:S04]  /*11f80*/  @!P2 LDGSTS.E.BYPASS.LTC128B.128 [R10+0x1e800], desc[UR50][R6.64+0x80], !P0 ;  /* 0x1e800080060aafae */ /* 0x0001e8000c101d72 */
[----:B------:R-:W-:Y:S04]  /*11f90*/  SHFL.IDX PT, R5, R0, 0x6, 0x181f ;  /* 0x00d81f0000057f89 */ /* 0x000fe800000e0000 */
[----:B------:R-:W-:Y:S04]  /*11fa0*/  SHFL.IDX PT, R0, R0, 0x7, 0x181f ;  /* 0x00f81f0000007f89 */ /* 0x000fe800000e0000 */
[----:B0-----:R-:W0:Y:S04]  /*11fb0*/  SHFL.IDX PT, R6, R4, 0x6, 0x181f ;  /* 0x00d81f0004067f89 */ /* 0x001e2800000e0000 */
[----:B------:R-:W1:Y:S01]  /*11fc0*/  SHFL.IDX PT, R4, R4, 0x7, 0x181f ;  /* 0x00f81f0004047f89 */ /* 0x000e6200000e0000 */
[----:B0-----:R-:W-:-:S05]  /*11fd0*/  @!P3 IADD3 R6, P2, R18, R6, RZ ;  /* 0x000000061206b210 */ /* 0x001fca0007f5e0ff */
[----:B------:R-:W-:-:S04]  /*11fe0*/  @!P3 IMAD.X R5, RZ, RZ, R5, P2 ;  /* 0x000000ffff05b224 */ /* 0x000fc800010e0605 */
[----:B------:R-:W-:-:S05]  /*11ff0*/  @!P3 IMAD.MOV.U32 R7, RZ, RZ, R5 ;  /* 0x000000ffff07b224 */ /* 0x000fca00078e0005 */
[----:B------:R0:W-:Y:S04]  /*12000*/  @!P3 LDGSTS.E.BYPASS.LTC128B.128 [R10+0x1b000], desc[UR50][R6.64], !P1 ;  /* 0x1b000000060abfae */ /* 0x0001e8000c901d72 */
[----:B-1----:R0:W-:Y:S02]  /*12010*/  @!P3 LDGSTS.E.BYPASS.LTC128B.128 [R10+0x1f000], desc[UR50][R6.64+0x80], !P0 ;  /* 0x1f000080060abfae */ /* 0x0021e4000c101d72 */
.L_x_1058:
        /* <DEDUP_REMOVED lines=11> */
.L_x_980:
[----:B------:R-:W-:Y:S05]  /*120d0*/  BSYNC B0 ;  /* 0x0000000000007941 */ /* 0x000fea0003800000 */
.L_x_979:
[----:B------:R-:W-:Y:S01]  /*120e0*/  NOP ;  /* 0x0000000000007918 */ /* 0x000fe20000000000 */
[----:B------:R-:W-:-:S13]  /*120f0*/  PLOP3.LUT P0, PT, PT, PT, PT, 0x80, 0x0 ;  /* 0x000000000000781c */ /* 0x000fda0003f0f070 */
.L_x_981:
[----:B------:R-:W-:Y:S02]  /*12100*/  PLOP3.LUT P1, PT, P1, P0, PT, 0xa2, 0x0 ;  /* 0x000000000000781c */ /* 0x000fe40000f21472 */
[----:B------:R-:W-:-:S08]  /*12110*/  @P0 R2UR P1, UR4, R17 ;  /* 0x00000000110402ca */ /* 0x000fd00000020000 */
[----:B------:R-:W-:-:S05]  /*12120*/  @P0 PLOP3.LUT P0, PT, P1, PT, PT, 0x80, 0x0 ;  /* 0x000000000000081c */ /* 0x000fca0000f0f070 */
[----:B------:R-:W-:Y:S01]  /*12130*/  @!P1 SYNCS.ARRIVE.TRANS64.RED.A0T1 RZ, [UR4+0x28400], RZ ;  /* 0x028400ffffff99a7 */ /* 0x000fe20008200404 */
[----:B------:R-:W-:Y:S07]  /*12140*/  @!P1 ARRIVES.LDGSTSBAR.64.TRANSCNT [UR4+0x28400] ;  /* 0x02840000ff0099b0 */ /* 0x000fee0008000a84 */
[----:B------:R-:W-:Y:S05]  /*12150*/  @P0 BRA.U.ANY `(.L_x_981) ;  /* 0xfffffffd00e80947 */ /* 0x000fea000393ffff */
[----:B-1----:R-:W2:Y:S02]  /*12160*/  LDL.LU R2, [R1+0x2c] ;  /* 0x00002c0001027983 */ /* 0x002ea40000300800 */
        /* <DEDUP_REMOVED lines=9> */
[----:B------:R-:W2:Y:S03]  /*12200*/  SYNCS.PHASECHK.TRANS64.TRYWAIT P0, [R17+URZ+0x28420], R0 ;  /* 0x02842000110075a7 */ /* 0x000ea6000800017f */
[----:B-12---:R-:W-:Y:S05]  /*12210*/  @!P0 BRA `(.L_x_983) ;  /* 0x0000002c00c08947 */ /* 0x006fea0003800000 */
.L_x_1059:
[----:B------:R-:W-:Y:S05]  /*12220*/  BSYNC B0 ;  /* 0x0000000000007941 */ /* 0x000fea0003800000 */
.L_x_982:
[----:B------:R-:W-:-:S04]  /*12230*/  UIADD3 UR4, UR41, -0x2, URZ ;  /* 0xfffffffe29047890 */ /* 0x000fc8000fffe03f */
[----:B------:R-:W-:-:S06]  /*12240*/  UISETP.GE.AND UP0, UPT, UR4, UR40, UPT ;  /* 0x000000280400728c */ /* 0x000fcc000bf06270 */
[----:B------:R-:W-:-:S13]  /*12250*/  PLOP3.LUT P0, PT, PT, PT, UP0, 0x80, 0x0 ;  /* 0x000000000000781c */ /* 0x000fda0003f0f008 */
[----:B------:R-:W-:Y:S05]  /*12260*/  @!P0 BRA `(.L_x_984) ;  /* 0x0000001000308947 */ /* 0x000fea0003800000 */
[----:B-1----:R1:W5:Y:S04]  /*12270*/  LDL.LU R0, [R1] ;  /* 0x0000000001007983 */ /* 0x0023680000300800 */
[----:B------:R1:W5:Y:S01]  /*12280*/  LDL.LU R3, [R1+0x8] ;  /* 0x0000080001037983 */ /* 0x0003620000300800 */
[----:B------:R-:W-:-:S07]  /*12290*/  IMAD.U32 R2, RZ, RZ, UR4 ;  /* 0x00000004ff027e24 */ /* 0x000fce000f8e00ff */
.L_x_1006:
[----:B0-----:R-:W2:Y:S01]  /*122a0*/  LDL R6, [R1+0xc] ;  /* 0x00000c0001067983 */ /* 0x001ea20000100800 */
[----:B-----5:R-:W-:Y:S01]  /*122b0*/  VIADD R5, R0, 0x1 ;  /* 0x0000000100057836 */ /* 0x020fe20000000000 */
[----:B------:R-:W-:Y:S05]  /*122c0*/  YIELD ;  /* 0x0000000000007946 */ /* 0x000fea0003800000 */
[----:B------:R-:W-:Y:S01]  /*122d0*/  ISETP.NE.AND P0, PT, R5, 0x2, PT ;  /* 0x000000020500780c */ /* 0x000fe20003f05270 */
[----:B------:R-:W-:Y:S03]  /*122e0*/  BSSY B0, `(.L_x_985) ;  /* 0x0000089000007945 */ /* 0x000fe60003800000 */
[----:B------:R-:W-:-:S02]  /*122f0*/  SEL R4, RZ, 0x1, P0 ;  /* 0x00000001ff047807 */ /* 0x000fc40000000000 */
[----:B------:R-:W-:Y:S02]  /*12300*/  SEL R10, R5, RZ, P0 ;  /* 0x000000ff050a7207 */ /* 0x000fe40000000000 */
[----:B------:R-:W-:-:S05]  /*12310*/  LOP3.LUT R9, R3, R4, RZ, 0x3c, !PT ;  /* 0x0000000403097212 */ /* 0x000fca00078e3cff */
[----:B------:R0:W-:Y:S04]  /*12320*/  STL [R1+0x8], R9 ;  /* 0x0000080901007387 */ /* 0x0001e80000100800 */
[----:B------:R0:W-:Y:S01]  /*12330*/  STL [R1], R10 ;  /* 0x0000000a01007387 */ /* 0x0001e20000100800 */
[----:B--2---:R-:W-:-:S13]  /*12340*/  LOP3.LUT P1, RZ, R6, 0x2, RZ, 0xc0, !PT ;  /* 0x0000000206ff7812 */ /* 0x004fda000782c0ff */
[----:B0-----:R-:W-:Y:S05]  /*12350*/  @!P1 BRA `(.L_x_986) ;  /* 0x0000000800049947 */ /* 0x001fea0003800000 */
[----:B------:R-:W-:Y:S01]  /*12360*/  LOP3.LUT P1, RZ, R6, 0x1, RZ, 0xc0, !PT ;  /* 0x0000000106ff7812 */ /* 0x000fe2000782c0ff */
[----:B------:R-:W-:-:S12]  /*12370*/  IMAD.MOV.U32 R8, RZ, RZ, R2 ;  /* 0x000000ffff087224 */ /* 0x000fd800078e0002 */
[----:B------:R-:W-:Y:S05]  /*12380*/  @!P1 BRA `(.L_x_987) ;  /* 0x0000000000509947 */ /* 0x000fea0003800000 */
[----:B------:R-:W2:Y:S01]  /*12390*/  LDL R11, [R1+0x1c] ;  /* 0x00001c00010b7983 */ /* 0x000ea20000100800 */
[----:B------:R-:W0:Y:S01]  /*123a0*/  LDC R8, c[0x0][0x43c] ;  /* 0x00010f00ff087b82 */ /* 0x000e220000000800 */
[----:B------:R-:W-:Y:S02]  /*123b0*/  ULDC.64 UR4, c[0x0][0x428] ;  /* 0x00010a0000047ab9 */ /* 0x000fe40000000a00 */
[----:B------:R-:W3:Y:S01]  /*123c0*/  LDL R7, [R1+0x10] ;  /* 0x0000100001077983 */ /* 0x000ee20000100800 */
        /* <DEDUP_REMOVED lines=9> */
[C---:B---3--:R-:W-:Y:S02]  /*12460*/  IMAD R6, R7.reuse, UR5, R6 ;  /* 0x0000000507067c24 */ /* 0x048fe4000f8e0206 */
[----:B------:R-:W-:Y:S01]  /*12470*/  IMAD.WIDE.U32 R4, R7, UR4, R4 ;  /* 0x0000000407047c25 */ /* 0x000fe2000f8e0004 */
[----:B------:R-:W-:-:S03]  /*12480*/  ULDC.64 UR4, c[0x0][0x418] ;  /* 0x0001060000047ab9 */ /* 0x000fc60000000a00 */
[----:B------:R-:W-:Y:S01]  /*12490*/  IMAD.IADD R5, R6, 0x1, R5 ;  /* 0x0000000106057824 */ /* 0x000fe200078e0205 */
[----:B------:R-:W-:-:S04]  /*124a0*/  LEA R6, P0, R4, UR4, 0x2 ;  /* 0x0000000404067c11 */ /* 0x000fc8000f8010ff */
[----:B------:R-:W-:-:S05]  /*124b0*/  LEA.HI.X R7, R4, UR5, R5, 0x2, P0 ;  /* 0x0000000504077c11 */ /* 0x000fca00080f1405 */
[----:B------:R0:W5:Y:S04]  /*124c0*/  LDG.E R16, desc[UR50][R6.64] ;  /* 0x0000003206107981 */ /* 0x000168000c1e1900 */
.L_x_987:
[----:B0-----:R-:W-:Y:S01]  /*124d0*/  IMAD R6, R10, 0x8, R17 ;  /* 0x000000080a067824 */ /* 0x001fe200078e0211 */
[----:B------:R-:W-:Y:S01]  /*124e0*/  SHF.L.U32 R5, R9, 0x1f, RZ ;  /* 0x0000001f09057819 */ /* 0x000fe200000006ff */
[----:B------:R-:W0:Y:S01]  /*124f0*/  S2R R4, SR_TID.X ;  /* 0x0000000000047919 */ /* 0x000e220000002100 */
[----:B------:R-:W-:Y:S02]  /*12500*/  BSSY B1, `(.L_x_988) ;  /* 0x0000005000017945 */ /* 0x000fe40003800000 */
[----:B------:R-:W2:Y:S01]  /*12510*/  SYNCS.PHASECHK.TRANS64.TRYWAIT P0, [R6+URZ+0x28480], R5 ;  /* 0x02848005060075a7 */ /* 0x000ea2000800017f */
[----:B0-----:R-:W-:-:S04]  /*12520*/  LOP3.LUT R4, R4, 0x7f, RZ, 0xc0, !PT ;  /* 0x0000007f04047812 */ /* 0x001fc800078ec0ff */
[----:B------:R-:W-:Y:S01]  /*12530*/  ISETP.NE.AND P1, PT, R4, RZ, PT ;  /* 0x000000ff0400720c */ /* 0x000fe20003f25270 */
[----:B--2---:R-:W-:-:S12]  /*12540*/  @!P0 BRA `(.L_x_989) ;  /* 0x0000002c00088947 */ /* 0x004fd80003800000 */
.L_x_1060:
[----:B------:R-:W-:Y:S05]  /*12550*/  BSYNC B1 ;  /* 0x0000000000017941 */ /* 0x000fea0003800000 */
.L_x_988:
[----:B------:R-:W-:Y:S04]  /*12560*/  BSSY B1, `(.L_x_990) ;  /* 0x0000009000017945 */ /* 0x000fe80003800000 */
        /* <DEDUP_REMOVED lines=8> */
.L_x_991:
[----:B------:R-:W-:Y:S05]  /*125f0*/  BSYNC B1 ;  /* 0x0000000000017941 */ /* 0x000fea0003800000 */
.L_x_990:
        /* <DEDUP_REMOVED lines=10> */
[----:B--2---:R-:W-:-:S04]  /*126a0*/  IMAD R4, R4, 0x4000, R17 ;  /* 0x0000400004047824 */ /* 0x004fc800078e0211 */
[----:B------:R-:W-:-:S07]  /*126b0*/  VIADD R9, R4, 0x10000 ;  /* 0x0001000004097836 */ /* 0x000fce0000000000 */
.L_x_992:
        /* <DEDUP_REMOVED lines=9> */
[----:B--2---:R-:W-:Y:S05]  /*12750*/  @P0 BRA.U.ANY `(.L_x_992) ;  /* 0xfffffffd00d80947 */ /* 0x004fea000393ffff */
[----:B------:R-:W-:Y:S01]  /*12760*/  IMAD.MOV.U32 R12, RZ, RZ, 0x80 ;  /* 0x00000080ff0c7424 */ /* 0x000fe200078e00ff */
[----:B------:R-:W-:Y:S01]  /*12770*/  PLOP3.LUT P0, PT, PT, PT, PT, 0x80, 0x0 ;  /* 0x000000000000781c */ /* 0x000fe20003f0f070 */
[----:B------:R-:W-:Y:S01]  /*12780*/  VIADD R9, R4, 0x12000 ;  /* 0x0001200004097836 */ /* 0x000fe20000000000 */
[----:B------:R-:W-:Y:S01]  /*12790*/  UMOV UR6, 0x0 ;  /* 0x0000000000067882 */ /* 0x000fe20000000000 */
[----:B------:R-:W-:Y:S01]  /*127a0*/  UMOV UR7, 0x14f00000 ;  /* 0x14f0000000077882 */ /* 0x000fe20000000000 */
[----:B------:R-:W-:-:S15]  /*127b0*/  R2UR UR10, R12 ;  /* 0x000000000c0a72ca */ /* 0x000fde00000e0000 */
.L_x_993:
        /* <DEDUP_REMOVED lines=10> */
[----:B------:R-:W2:Y:S01]  /*12860*/  SYNCS.PHASECHK.TRANS64.TRYWAIT P0, [R6+URZ+0x28440], R5 ;  /* 0x02844005060075a7 */ /* 0x000ea2000800017f */
[----:B------:R-:W-:Y:S04]  /*12870*/  BSSY B1, `(.L_x_994) ;  /* 0x0000002000017945 */ /* 0x000fe80003800000 */
[----:B--2---:R-:W-:Y:S05]  /*12880*/  @!P0 BRA `(.L_x_995) ;  /* 0x00000028004c8947 */ /* 0x004fea0003800000 */
.L_x_1061:
[----:B------:R-:W-:Y:S05]  /*12890*/  BSYNC B1 ;  /* 0x0000000000017941 */ /* 0x000fea0003800000 */
.L_x_994:
[----:B------:R-:W-:Y:S01]  /*128a0*/  BSSY B1, `(.L_x_996) ;  /* 0x000000b000017945 */ /* 0x000fe20003800000 */
[----:B------:R-:W-:Y:S02]  /*128b0*/  IMAD.MOV.U32 R10, RZ, RZ, 0x0 ;  /* 0x00000000ff0a7424 */ /* 0x000fe400078e00ff */
[----:B------:R-:W-:Y:S01]  /*128c0*/  IMAD.MOV.U32 R11, RZ, RZ, 0x14f00000 ;  /* 0x14f00000ff0b7424 */ /* 0x000fe200078e00ff */
[----:B------:R-:W-:Y:S06]  /*128d0*/  @P1 BRA `(.L_x_997) ;  /* 0x00000000001c1947 */ /* 0x000fec0003800000 */
[----:B------:R-:W3:Y:S01]  /*128e0*/  S2R R7, SR_TID.X ;  /* 0x0000000000077919 */ /* 0x000ee20000002100 */
[----:B0-2---:R-:W-:-:S04]  /*128f0*/  IMAD.MOV.U32 R5, RZ, RZ, 0x4000 ;  /* 0x00004000ff057424 */ /* 0x005fc800078e00ff */
[----:B------:R4:W-:Y:S01]  /*12900*/  SYNCS.ARRIVE.TRANS64 RZ, [R6+URZ+0x28430], R5 ;  /* 0x0284300506ff79a7 */ /* 0x0009e2000800003f */
[----:B---3--:R-:W-:-:S04]  /*12910*/  LOP3.LUT R7, R7, 0x1f, RZ, 0xc0, !PT ;  /* 0x0000001f07077812 */ /* 0x008fc800078ec0ff */
[----:B------:R-:W-:-:S13]  /*12920*/  ISETP.NE.AND P0, PT, R7, RZ, PT ;  /* 0x000000ff0700720c */ /* 0x000fda0003f05270 */
[----:B----4-:R-:W-:Y:S05]  /*12930*/  @!P0 BRA `(.L_x_997) ;  /* 0x0000000000048947 */ /* 0x010fea0003800000 */
[----:B------:R-:W-:Y:S01]  /*12940*/  BPT.TRAP 0x1 ;  /* 0x000000040000795c */ /* 0x000fe20000300000 */
.L_x_997:
[----:B------:R-:W-:Y:S05]  /*12950*/  BSYNC B1 ;  /* 0x0000000000017941 */ /* 0x000fea0003800000 */
.L_x_996:
[----:B------:R-:W-:Y:S01]  /*12960*/  R2UR UR10, R13 ;  /* 0x000000000d0a72ca */ /* 0x000fe200000e0000 */
[----:B------:R-:W-:Y:S01]  /*12970*/  UIADD3 UR4, UP0, UR46, 0x370, URZ ;  /* 0x000003702e047890 */ /* 0x000fe2000ff1e03f */
[----:B------:R-:W-:Y:S01]  /*12980*/  R2UR UR6, R10 ;  /* 0x000000000a0672ca */ /* 0x000fe200000e0000 */
[----:B0-2---:R-:W-:Y:S01]  /*12990*/  VIADD R6, R6, 0x28430 ;  /* 0x0002843006067836 */ /* 0x005fe20000000000 */
[----:B------:R-:W-:Y:S01]  /*129a0*/  R2UR UR7, R11 ;  /* 0x000000000b0772ca */ /* 0x000fe200000e0000 */
[----:B------:R-:W-:Y:S01]  /*129b0*/  VIADD R5, R4, 0x20000 ;  /* 0x0002000004057836 */ /* 0x000fe20000000000 */
[----:B------:R-:W-:Y:S01]  /*129c0*/  PLOP3.LUT P0, PT, PT, PT, PT, 0x80, 0x0 ;  /* 0x000000000000781c */ /* 0x000fe20003f0f070 */
[----:B------:R-:W-:-:S12]  /*129d0*/  UIADD3.X UR5, URZ, UR47, URZ, UP0, !UPT ;  /* 0x0000002f3f057290 */ /* 0x000fd800087fe43f */
.L_x_998:
        /* <DEDUP_REMOVED lines=15> */
.L_x_999:
        /* <DEDUP_REMOVED lines=10> */
.L_x_986:
[----:B------:R-:W-:Y:S05]  /*12b70*/  BSYNC B0 ;  /* 0x0000000000007941 */ /* 0x000fea0003800000 */
.L_x_985:
[----:B------:R-:W-:-:S06]  /*12b80*/  UISETP.NE.AND UP0, UPT, UR39, 0x3, UPT ;  /* 0x000000032700788c */ /* 0x000fcc000bf05270 */
[----:B------:R-:W-:-:S13]  /*12b90*/  PLOP3.LUT P0, PT, PT, PT, UP0, 0x80, 0x0 ;  /* 0x000000000000781c */ /* 0x000fda0003f0f008 */
[----:B------:R-:W-:Y:S05]  /*12ba0*/  @!P0 BRA `(.L_x_1000) ;  /* 0x0000000000048947 */ /* 0x000fea0003800000 */
[----:B------:R-:W-:Y:S01]  /*12bb0*/  BPT.TRAP 0x1 ;  /* 0x000000040000795c */ /* 0x000fe20000300000 */
.L_x_1000:
[----:B------:R-:W-:Y:S01]  /*12bc0*/  IMAD.U32 R4, RZ, RZ, UR45 ;  /* 0x0000002dff047e24 */ /* 0x000fe2000f8e00ff */
[----:B------:R-:W-:Y:S01]  /*12bd0*/  BSSY B0, `(.L_x_1001) ;  /* 0x0000007000007945 */ /* 0x000fe20003800000 */
[----:B------:R-:W-:-:S03]  /*12be0*/  IMAD R19, R0, 0x8, R17 ;  /* 0x0000000800137824 */ /* 0x000fc600078e0211 */
[----:B------:R-:W-:Y:S02]  /*12bf0*/  ISETP.NE.AND P0, PT, R4, 0x3, PT ;  /* 0x000000030400780c */ /* 0x000fe40003f05270 */
[----:B------:R-:W-:-:S04]  /*12c00*/  LOP3.LUT R4, R3, 0x1, RZ, 0x3c, !PT ;  /* 0x0000000103047812 */ /* 0x000fc800078e3cff */
[----:B------:R-:W-:-:S04]  /*12c10*/  SHF.L.U32 R4, R4, 0x1f, RZ ;  /* 0x0000001f04047819 */ /* 0x000fc800000006ff */
[----:B------:R-:W0:Y:S02]  /*12c20*/  SYNCS.PHASECHK.TRANS64.TRYWAIT P1, [R19+URZ+0x28470], R4 ;  /* 0x02847004130075a7 */ /* 0x000e24000802017f */
[----:B0-----:R-:W-:Y:S05]  /*12c30*/  @!P1 BRA `(.L_x_1002) ;  /* 0x0000002400749947 */ /* 0x001fea0003800000 */
.L_x_1062:
[----:B------:R-:W-:Y:S05]  /*12c40*/  BSYNC B0 ;  /* 0x0000000000007941 */ /* 0x000fea0003800000 */
.L_x_1001:
[----:B------:R-:W-:Y:S05]  /*12c50*/  @!P0 BRA `(.L_x_1003) ;  /* 0x0000000000048947 */ /* 0x000fea0003800000 */
[----:B------:R-:W-:Y:S01]  /*12c60*/  BPT.TRAP 0x1 ;  /* 0x000000040000795c */ /* 0x000fe20000300000 */
.L_x_1003:
[----:B------:R-:W-:Y:S01]  /*12c70*/  SHF.L.U32 R3, R3, 0x1f, RZ ;  /* 0x0000001f03037819 */ /* 0x000fe200000006ff */
[----:B------:R-:W-:-:S03]  /*12c80*/  IMAD.SHL.U32 R0, R0, 0x4000, RZ ;  /* 0x0000400000007824 */ /* 0x000fc600078e00ff */
[----:B------:R-:W2:Y:S02]  /*12c90*/  SYNCS.PHASECHK.TRANS64.TRYWAIT P1, [R19+URZ+0x28460], R3 ;  /* 0x02846003130075a7 */ /* 0x000ea4000802017f */
[----:B--2---:R-:W-:Y:S05]  /*12ca0*/  @!P1 BRA `(.L_x_1004) ;  /* 0x00000024006c9947 */ /* 0x004fea0003800000 */
.L_x_1063:
[----:B------:R-:W2:Y:S04]  /*12cb0*/  LDL R12, [R1+0x4] ;  /* 0x00000400010c7983 */ /* 0x000ea80000100800 */
[----:B------:R-:W3:Y:S04]  /*12cc0*/  LDL R14, [R1+0x20] ;  /* 0x00002000010e7983 */ /* 0x000ee80000100800 */
[----:B------:R-:W4:Y:S04]  /*12cd0*/  LDL R13, [R1+0x18] ;  /* 0x00001800010d7983 */ /* 0x000f280000100800 */
[----:B------:R0:W-:Y:S04]  /*12ce0*/  STL [R1+0x30], R2 ;  /* 0x0000300201007387 */ /* 0x0001e80000100800 */
[----:B0-----:R-:W4:Y:S01]  /*12cf0*/  LDL R2, [R1+0x14] ;  /* 0x0000140001027983 */ /* 0x001f220000100800 */
[----:B------:R-:W-:Y:S05]  /*12d00*/  WARPSYNC.ALL ;  /* 0x0000000000007948 */ /* 0x000fea0003800000 */
[----:B--2---:R-:W-:-:S05]  /*12d10*/  LOP3.LUT R3, R0, R12, RZ, 0xfc, !PT ;  /* 0x0000000c00037212 */ /* 0x004fca00078efcff */
[----:B------:R-:W-:-:S05]  /*12d20*/  IMAD.IADD R3, R17, 0x1, R3 ;  /* 0x0000000111037824 */ /* 0x000fca00078e0203 */
[----:B------:R-:W0:Y:S01]  /*12d30*/  LDSM.16.MT88.4 R8, [R3+0x10000] ;  /* 0x010000000308783b */ /* 0x000e220000004200 */
[----:B---3--:R-:W-:Y:S02]  /*12d40*/  IADD3 R18, R17, R14, R0 ;  /* 0x0000000e11127210 */ /* 0x008fe40007ffe000 */
[C-C-:B0-----:R-:W-:Y:S02]  /*12d50*/  PRMT R4, R8.reuse, 0x6420, R9.reuse ;  /* 0x0000642008047816 */ /* 0x141fe40000000009 */
[----:B------:R-:W-:Y:S02]  /*12d60*/  PRMT R5, R8, 0x7531, R9 ;  /* 0x0000753108057816 */ /* 0x000fe40000000009 */
[C-C-:B------:R-:W-:Y:S02]  /*12d70*/  PRMT R6, R10.reuse, 0x6420, R11.reuse ;  /* 0x000064200a067816 */ /* 0x140fe4000000000b */
[----:B------:R-:W-:Y:S02]  /*12d80*/  PRMT R7, R10, 0x7531, R11 ;  /* 0x000075310a077816 */ /* 0x000fe4000000000b */
[----:B------:R-:W0:Y:S01]  /*12d90*/  LDSM.16.MT88.4 R8, [R18+0x10000] ;  /* 0x010000001208783b */ /* 0x000e220000004200 */
[----:B----4-:R-:W-:-:S05]  /*12da0*/  IADD3 R3, R2, R0, R13 ;  /* 0x0000000002037210 */ /* 0x010fca0007ffe00d */
[----:B------:R2:W-:Y:S02]  /*12db0*/  STSM.16.M88.4 [R3], R4 ;  /* 0x0000000403007844 */ /* 0x0005e40000000200 */
[----:B--2---:R-:W-:Y:S02]  /*12dc0*/  IMAD.MOV.U32 R6, RZ, RZ, R13 ;  /* 0x000000ffff067224 */ /* 0x004fe400078e000d */
[----:B------:R-:W-:Y:S02]  /*12dd0*/  IMAD.MOV.U32 R7, RZ, RZ, R12 ;  /* 0x000000ffff077224 */ /* 0x000fe400078e000c */
[----:B------:R-:W-:Y:S01]  /*12de0*/  VIADD R4, R0, 0x2000 ;  /* 0x0000200000047836 */ /* 0x000fe20000000000 */
[C-C-:B0-----:R-:W-:Y:S02]  /*12df0*/  PRMT R12, R8.reuse, 0x6420, R9.reuse ;  /* 0x00006420080c7816 */ /* 0x141fe40000000009 */
[----:B------:R-:W-:Y:S02]  /*12e00*/  PRMT R13, R8, 0x7531, R9 ;  /* 0x00007531080d7816 */ /* 0x000fe40000000009 */
[----:B------:R-:W-:-:S02]  /*12e10*/  PRMT R14, R10, 0x6420, R11 ;  /* 0x000064200a0e7816 */ /* 0x000fc4000000000b */
[----:B------:R-:W-:-:S05]  /*12e20*/  PRMT R15, R10, 0x7531, R11 ;  /* 0x000075310a0f7816 */ /* 0x000fca000000000b */
[----:B------:R0:W-:Y:S02]  /*12e30*/  STSM.16.M88.4 [R3+0x1000], R12 ;  /* 0x0010000c03007844 */ /* 0x0001e40000000200 */
[----:B0-----:R-:W-:-:S05]  /*12e40*/  IMAD.MOV.U32 R15, RZ, RZ, R7 ;  /* 0x000000ffff0f7224 */ /* 0x001fca00078e0007 */
[----:B------:R-:W-:-:S05]  /*12e50*/  LOP3.LUT R4, R4, R15, RZ, 0xfc, !PT ;  /* 0x0000000f04047212 */ /* 0x000fca00078efcff */
[----:B------:R-:W-:-:S05]  /*12e60*/  IMAD.IADD R4, R17, 0x1, R4 ;  /* 0x0000000111047824 */ /* 0x000fca00078e0204 */
        /* <DEDUP_REMOVED lines=12> */
[C-C-:B------:R-:W-:Y:S02]  /*12f30*/  PRMT R14, R10.reuse, 0x6420, R11.reuse ;  /* 0x000064200a0e7816 */ /* 0x140fe4000000000b */
[----:B------:R-:W-:-:S05]  /*12f40*/  PRMT R15, R10, 0x7531, R11 ;  /* 0x000075310a0f7816 */ /* 0x000fca000000000b */
[----:B------:R0:W-:Y:S02]  /*12f50*/  STSM.16.M88.4 [R3+0x3000], R12 ;  /* 0x0030000c03007844 */ /* 0x0001e40000000200 */
[----:B0-----:R-:W-:Y:S02]  /*12f60*/  IMAD.MOV.U32 R15, RZ, RZ, R7 ;  /* 0x000000ffff0f7224 */ /* 0x001fe400078e0007 */
[----:B------:R-:W0:Y:S01]  /*12f70*/  S2R R7, SR_TID.X ;  /* 0x0000000000077919 */ /* 0x000e220000002100 */
[----:B------:R-:W-:Y:S02]  /*12f80*/  VIADD R3, R0, 0x1000 ;  /* 0x0000100000037836 */ /* 0x000fe40000000000 */
[----:B------:R-:W-:-:S03]  /*12f90*/  IMAD.MOV.U32 R13, RZ, RZ, 0x20 ;  /* 0x00000020ff0d7424 */ /* 0x000fc600078e00ff */
[----:B------:R-:W-:Y:S01]  /*12fa0*/  LOP3.LUT R3, R3, R15, RZ, 0xfc, !PT ;  /* 0x0000000f03037212 */ /* 0x000fe200078efcff */
[----:B------:R-:W-:-:S04]  /*12fb0*/  IMAD.MOV.U32 R14, RZ, RZ, R6 ;  /* 0x000000ffff0e7224 */ /* 0x000fc800078e0006 */
[----:B------:R-:W-:-:S05]  /*12fc0*/  IMAD.IADD R3, R17, 0x1, R3 ;  /* 0x0000000111037824 */ /* 0x000fca00078e0203 */
[----:B------:R2:W3:Y:S01]  /*12fd0*/  LDSM.16.MT88.4 R8, [R3+0x10000] ;  /* 0x010000000308783b */ /* 0x0004e20000004200 */
[----:B0-----:R-:W-:-:S04]  /*12fe0*/  LOP3.LUT P1, RZ, R7, 0x4, RZ, 0xc0, !PT ;  /* 0x0000000407ff7812 */ /* 0x001fc8000782c0ff */
[----:B------:R-:W-:-:S04]  /*12ff0*/  SEL R13, R13, 0xffffffe0, !P1 ;  /* 0xffffffe00d0d7807 */ /* 0x000fc80004800000 */
[----:B--2---:R-:W-:-:S05]  /*13000*/  IADD3 R3, R14, R0, R13 ;  /* 0x000000000e037210 */ /* 0x004fca0007ffe00d */
[----:B------:R-:W-:Y:S02]  /*13010*/  IMAD.IADD R3, R2, 0x1, R3 ;  /* 0x0000000102037824 */ /* 0x000fe400078e0203 */
[----:B------:R0:W5:Y:S01]  /*13020*/  LDL.LU R2, [R1+0x30] ;  /* 0x0000300001027983 */ /* 0x0001620000300800 */
[C-C-:B---3--:R-:W-:Y:S02]  /*13030*/  PRMT R4, R8.reuse, 0x6420, R9.reuse ;  /* 0x0000642008047816 */ /* 0x148fe40000000009 */
[----:B------:R-:W-:Y:S02]  /*13040*/  PRMT R5, R8, 0x7531, R9 ;  /* 0x0000753108057816 */ /* 0x000fe40000000009 */
[C-C-:B------:R-:W-:Y:S02]  /*13050*/  PRMT R6, R10.reuse, 0x6420, R11.reuse ;  /* 0x000064200a067816 */ /* 0x140fe4000000000b */
[----:B------:R-:W-:Y:S02]  /*13060*/  PRMT R7, R10, 0x7531, R11 ;  /* 0x000075310a077816 */ /* 0x000fe4000000000b */
[----:B------:R-:W2:Y:S01]  /*13070*/  LDSM.16.MT88.4 R8, [R18+0x11000] ;  /* 0x011000001208783b */ /* 0x000ea20000004200 */
[----:B------:R-:W-:-:S03]  /*13080*/  VIADD R0, R0, 0x3000 ;  /* 0x0000300000007836 */ /* 0x000fc60000000000 */
[----:B------:R3:W-:Y:S02]  /*13090*/  STSM.16.M88.4 [R3], R4 ;  /* 0x0000000403007844 */ /* 0x0007e40000000200 */
[----:B---3--:R-:W-:-:S05]  /*130a0*/  IMAD.MOV.U32 R7, RZ, RZ, R15 ;  /* 0x000000ffff077224 */ /* 0x008fca00078e000f */
[----:B------:R-:W-:-:S05]  /*130b0*/  LOP3.LUT R0, R0, R7, RZ, 0xfc, !PT ;  /* 0x0000000700007212 */ /* 0x000fca00078efcff */
[----:B------:R-:W-:Y:S01]  /*130c0*/  IMAD.IADD R0, R17, 0x1, R0 ;  /* 0x0000000111007824 */ /* 0x000fe200078e0200 */
[C-C-:B--2---:R-:W-:Y:S02]  /*130d0*/  PRMT R12, R8.reuse, 0x6420, R9.reuse ;  /* 0x00006420080c7816 */ /* 0x144fe40000000009 */
[----:B------:R-:W-:Y:S02]  /*130e0*/  PRMT R13, R8, 0x7531, R9 ;  /* 0x00007531080d7816 */ /* 0x000fe40000000009 */
[C-C-:B------:R-:W-:Y:S02]  /*130f0*/  PRMT R14, R10.reuse, 0x6420, R11.reuse ;  /* 0x000064200a0e7816 */ /* 0x140fe4000000000b */
[----:B------:R-:W-:-:S05]  /*13100*/  PRMT R15, R10, 0x7531, R11 ;  /* 0x000075310a0f7816 */ /* 0x000fca000000000b */
[----:B------:R-:W-:Y:S04]  /*13110*/  STSM.16.M88.4 [R3+0x1000], R12 ;  /* 0x0010000c03007844 */ /* 0x000fe80000000200 */
[----:B------:R-:W2:Y:S02]  /*13120*/  LDSM.16.MT88.4 R8, [R0+0x10000] ;  /* 0x010000000008783b */ /* 0x000ea40000004200 */
[C-C-:B--2---:R-:W-:Y:S02]  /*13130*/  PRMT R4, R8.reuse, 0x6420, R9.reuse ;  /* 0x0000642008047816 */ /* 0x144fe40000000009 */
[----:B------:R-:W-:Y:S02]  /*13140*/  PRMT R5, R8, 0x7531, R9 ;  /* 0x0000753108057816 */ /* 0x000fe40000000009 */
[----:B------:R-:W-:-:S02]  /*13150*/  PRMT R6, R10, 0x6420, R11 ;  /* 0x000064200a067816 */ /* 0x000fc4000000000b */
[----:B------:R-:W-:Y:S02]  /*13160*/  PRMT R7, R10, 0x7531, R11 ;  /* 0x000075310a077816 */ /* 0x000fe4000000000b */
[----:B------:R-:W2:Y:S04]  /*13170*/  LDSM.16.MT88.4 R8, [R18+0x13000] ;  /* 0x013000001208783b */ /* 0x000ea80000004200 */
[----:B------:R2:W-:Y:S02]  /*13180*/  STSM.16.M88.4 [R3+0x2000], R4 ;  /* 0x0020000403007844 */ /* 0x0005e40000000200 */
[C-C-:B--2---:R-:W-:Y:S02]  /*13190*/  PRMT R4, R8.reuse, 0x6420, R9.reuse ;  /* 0x0000642008047816 */ /* 0x144fe40000000009 */
        /* <DEDUP_REMOVED lines=12> */
.L_x_1005:
[----:B------:R-:W3:Y:S01]  /*13260*/  S2R R0, SR_TID.X ;  /* 0x0000000000007919 */ /* 0x000ee20000002100 */
[----:B--2---:R2:W-:Y:S01]  /*13270*/  SYNCS.ARRIVE.TRANS64.A1T0 RZ, [R19+URZ+0x28450], RZ ;  /* 0x028450ff13ff79a7 */ /* 0x0045e2000810003f */
[----:B0-----:R4:W5:Y:S01]  /*13280*/  LDL R3, [R1+0x8] ;  /* 0x0000080001037983 */ /* 0x0019620000100800 */
[----:B---3--:R-:W-:Y:S01]  /*13290*/  LOP3.LUT R0, R0, 0x7f, RZ, 0xc0, !PT ;  /* 0x0000007f00007812 */ /* 0x008fe200078ec0ff */
[----:B------:R-:W-:Y:S03]  /*132a0*/  BAR.SYNC.DEFER_BLOCKING 0x2, 0x80 ;  /* 0x0082000000007b1d */ /* 0x000fe60000010000 */
[----:B------:R-:W-:-:S03]  /*132b0*/  ISETP.NE.AND P0, PT, R0, RZ, PT ;  /* 0x000000ff0000720c */ /* 0x000fc60003f05270 */
[----:B------:R4:W5:Y:S10]  /*132c0*/  LDL R0, [R1] ;  /* 0x0000000001007983 */ /* 0x0009740000100800 */
[----:B--2---:R-:W-:-:S05]  /*132d0*/  @!P0 VIADD R19, R19, 0x28480 ;  /* 0x0002848013138836 */ /* 0x004fca0000000000 */
[----:B------:R-:W-:-:S04]  /*132e0*/  @!P0 PRMT R19, RZ, 0x654, R19 ;  /* 0x00000654ff138816 */ /* 0x000fc80000000013 */
[----:B------:R4:W-:Y:S01]  /*132f0*/  @!P0 SYNCS.ARRIVE.TRANS64.RED.A1T0 RZ, [R19+URZ], RZ ;  /* 0x000000ff13ff89a7 */ /* 0x0009e2000810043f */
[C---:B-----5:R-:W-:Y:S01]  /*13300*/  ISETP.GT.AND P0, PT, R2.reuse, UR40, PT ;  /* 0x0000002802007c0c */ /* 0x060fe2000bf04270 */
[----:B------:R-:W-:-:S12]  /*13310*/  VIADD R2, R2, 0xffffffff ;  /* 0xffffffff02027836 */ /* 0x000fd80000000000 */
[----:B----4-:R-:W-:Y:S05]  /*13320*/  @P0 BRA `(.L_x_1006) ;  /* 0xffffffec00dc0947 */ /* 0x010fea000383ffff */
.L_x_984:
[----:B------:R-:W2:Y:S01]  /*13330*/  S2R R4, SR_TID.X ;  /* 0x0000000000047919 */ /* 0x000ea20000002100 */
[----:B------:R-:W-:Y:S01]  /*13340*/  BSSY B0, `(.L_x_1007) ;  /* 0x0000011000007945 */ /* 0x000fe20003800000 */
[----:B--2---:R-:W-:-:S04]  /*13350*/  LOP3.LUT R4, R4, 0x7f, RZ, 0xc0, !PT ;  /* 0x0000007f04047812 */ /* 0x004fc800078ec0ff */
[----:B------:R-:W-:-:S13]  /*13360*/  ISETP.NE.AND P0, PT, R4, RZ, PT ;  /* 0x000000ff0400720c */ /* 0x000fda0003f05270 */
[----:B------:R-:W-:Y:S05]  /*13370*/  @P0 BRA `(.L_x_1008) ;  /* 0x0000000000340947 */ /* 0x000fea0003800000 */
[----:B------:R-:W2:Y:S01]  /*13380*/  S2R R3, SR_LANEID ;  /* 0x0000000000037919 */ /* 0x000ea20000000000 */
[----:B------:R-:W-:Y:S01]  /*13390*/  VOTEU.ANY UR4, UPT, PT ;  /* 0x0000000000047886 */ /* 0x000fe200038e0100 */
[----:B------:R-:W3:Y:S01]  /*133a0*/  LDC.64 R4, c[0x0][0xc80] ;  /* 0x00032000ff047b82 */ /* 0x000ee20000000a00 */
[----:B-1----:R-:W2:Y:S08]  /*133b0*/  FLO.U32 R0, UR4 ;  /* 0x0000000400007d00 */ /* 0x002eb000080e0000 */
[----:B------:R-:W3:Y:S01]  /*133c0*/  POPC R2, UR4 ;  /* 0x0000000400027d09 */ /* 0x000ee20008000000 */
[----:B--2---:R-:W-:-:S13]  /*133d0*/  ISETP.EQ.U32.AND P1, PT, R0, R3, PT ;  /* 0x000000030000720c */ /* 0x004fda0003f22070 */
[----:B---3--:R-:W2:Y:S01]  /*133e0*/  @P1 ATOMG.E.ADD.STRONG.GPU PT, R5, desc[UR50][R4.64], R2 ;  /* 0x00000002040519a8 */ /* 0x008ea200081ee1f2 */
[----:B------:R-:W1:Y:S02]  /*133f0*/  S2R R3, SR_LTMASK ;  /* 0x0000000000037919 */ /* 0x000e640000003900 */
[----:B-1----:R-:W-:-:S06]  /*13400*/  LOP3.LUT R3, R3, UR4, RZ, 0xc0, !PT ;  /* 0x0000000403037c12 */ /* 0x002fcc000f8ec0ff */
[----:B------:R-:W1:Y:S01]  /*13410*/  POPC R3, R3 ;  /* 0x0000000300037309 */ /* 0x000e620000000000 */
[----:B--2---:R-:W1:Y:S02]  /*13420*/  SHFL.IDX PT, R0, R5, R0, 0x1f ;  /* 0x00001f0005007589 */ /* 0x004e6400000e0000 */
[----:B-1----:R-:W-:-:S05]  /*13430*/  IADD3 R0, R0, UR43, R3 ;  /* 0x0000002b00007c10 */ /* 0x002fca000fffe003 */
[----:B------:R2:W-:Y:S02]  /*13440*/  STL [R1+0x28], R0 ;  /* 0x0000280001007387 */ /* 0x0005e40000100800 */
.L_x_1008:
[----:B------:R-:W-:Y:S05]  /*13450*/  BSYNC B0 ;  /* 0x0000000000007941 */ /* 0x000fea0003800000 */
.L_x_1007:
[----:B------:R-:W-:-:S06]  /*13460*/  UISETP.NE.AND UP0, UPT, UR39, 0x3, UPT ;  /* 0x000000032700788c */ /* 0x000fcc000bf05270 */
[----:B------:R-:W-:-:S13]  /*13470*/  PLOP3.LUT P1, PT, PT, PT, UP0, 0x80, 0x0 ;  /* 0x000000000000781c */ /* 0x000fda0003f2f008 */
[----:B------:R-:W-:Y:S05]  /*13480*/  @!P1 BRA `(.L_x_1009) ;  /* 0x0000000000049947 */ /* 0x000fea0003800000 */
[----:B------:R-:W-:Y:S01]  /*13490*/  BPT.TRAP 0x1 ;  /* 0x000000040000795c */ /* 0x000fe20000300000 */
.L_x_1009:
[----:B------:R-:W3:Y:S04]  /*134a0*/  LDL R3, [R1+0x8] ;  /* 0x0000080001037983 */ /* 0x000ee80000100800 */
[----:B------:R-:W4:Y:S01]  /*134b0*/  LDL R2, [R1] ;  /* 0x0000000001027983 */ /* 0x000f220000100800 */
[----:B-12---:R-:W-:Y:S01]  /*134c0*/  IMAD.U32 R0, RZ, RZ, UR45 ;  /* 0x0000002dff007e24 */ /* 0x006fe2000f8e00ff */
[----:B------:R-:W-:Y:S04]  /*134d0*/  BSSY B0, `(.L_x_1010) ;  /* 0x0000007000007945 */ /* 0x000fe80003800000 */
[----:B------:R-:W-:-:S02]  /*134e0*/  ISETP.NE.AND P2, PT, R0, 0x3, PT ;  /* 0x000000030000780c */ /* 0x000fc40003f45270 */
[----:B---3--:R-:W-:-:S04]  /*134f0*/  LOP3.LUT R3, R3, 0x1, RZ, 0x3c, !PT ;  /* 0x0000000103037812 */ /* 0x008fc800078e3cff */
[----:B------:R-:W-:Y:S01]  /*13500*/  SHF.L.U32 R3, R3, 0x1f, RZ ;  /* 0x0000001f03037819 */ /* 0x000fe200000006ff */
[----:B----4-:R-:W-:-:S04]  /*13510*/  IMAD R2, R2, 0x8, R17 ;  /* 0x0000000802027824 */ /* 0x010fc800078e0211 */
[----:B------:R-:W1:Y:S02]  /*13520*/  SYNCS.PHASECHK.TRANS64.TRYWAIT P1, [R2+URZ+0x28470], R3 ;  /* 0x02847003020075a7 */ /* 0x000e64000802017f */
[----:B-1----:R-:W-:Y:S05]  /*13530*/  @!P1 BRA `(.L_x_1011) ;  /* 0x0000001c005c9947 */ /* 0x002fea0003800000 */
.L_x_1064:
[----:B------:R-:W-:Y:S05]  /*13540*/  BSYNC B0 ;  /* 0x0000000000007941 */ /* 0x000fea0003800000 */
.L_x_1010:
[----:B------:R-:W-:Y:S05]  /*13550*/  @!P2 BRA `(.L_x_1012) ;  /* 0x000000000004a947 */ /* 0x000fea0003800000 */
[----:B------:R-:W-:Y:S01]  /*13560*/  BPT.TRAP 0x1 ;  /* 0x000000040000795c */ /* 0x000fe20000300000 */
.L_x_1012:
[----:B------:R-:W1:Y:S02]  /*13570*/  LDL R0, [R1+0x8] ;  /* 0x0000080001007983 */ /* 0x000e640000100800 */
[----:B-1----:R-:W-:-:S04]  /*13580*/  SHF.L.U32 R3, R0, 0x1f, RZ ;  /* 0x0000001f00037819 */ /* 0x002fc800000006ff */
[----:B------:R-:W1:Y:S02]  /*13590*/  SYNCS.PHASECHK.TRANS64.TRYWAIT P1, [R2+URZ+0x28460], R3 ;  /* 0x02846003020075a7 */ /* 0x000e64000802017f */
[----:B-1----:R-:W-:Y:S05]  /*135a0*/  @!P1 BRA `(.L_x_1013) ;  /* 0x0000001c00549947 */ /* 0x002fea0003800000 */
.L_x_1065:
[----:B------:R-:W2:Y:S04]  /*135b0*/  LDL R13, [R1+0x20] ;  /* 0x00002000010d7983 */ /* 0x000ea80000100800 */
[----:B------:R-:W3:Y:S04]  /*135c0*/  LDL R12, [R1+0x18] ;  /* 0x00001800010c7983 */ /* 0x000ee80000100800 */
[----:B------:R1:W-:Y:S04]  /*135d0*/  STL [R1+0x30], R2 ;  /* 0x0000300201007387 */ /* 0x0003e80000100800 */
[----:B-1----:R-:W3:Y:S04]  /*135e0*/  LDL.LU R2, [R1+0x14] ;  /* 0x0000140001027983 */ /* 0x002ee80000300800 */
[----:B------:R-:W4:Y:S04]  /*135f0*/  LDL R18, [R1] ;  /* 0x0000000001127983 */ /* 0x000f280000100800 */
[----:B------:R-:W2:Y:S01]  /*13600*/  LDL R19, [R1+0x4] ;  /* 0x0000040001137983 */ /* 0x000ea20000100800 */
[----:B------:R-:W-:Y:S05]  /*13610*/  WARPSYNC.ALL ;  /* 0x0000000000007948 */ /* 0x000fea0003800000 */
[----:B----4-:R-:W-:-:S05]  /*13620*/  IMAD.SHL.U32 R16, R18, 0x4000, RZ ;  /* 0x0000400012107824 */ /* 0x010fca00078e00ff */
[----:B--2---:R-:W-:-:S05]  /*13630*/  LOP3.LUT R0, R16, R19, RZ, 0xfc, !PT ;  /* 0x0000001310007212 */ /* 0x004fca00078efcff */
[----:B------:R-:W-:-:S05]  /*13640*/  IMAD.IADD R0, R17, 0x1, R0 ;  /* 0x0000000111007824 */ /* 0x000fca00078e0200 */
[----:B0-----:R-:W0:Y:S01]  /*13650*/  LDSM.16.MT88.4 R4, [R0+0x10000] ;  /* 0x010000000004783b */ /* 0x001e220000004200 */
[----:B------:R-:W-:Y:S02]  /*13660*/  IADD3 R3, R17, R13, R16 ;  /* 0x0000000d11037210 */ /* 0x000fe40007ffe010 */
[C-C-:B0-----:R-:W-:Y:S02]  /*13670*/  PRMT R8, R4.reuse, 0x6420, R5.reuse ;  /* 0x0000642004087816 */ /* 0x141fe40000000005 */
[----:B------:R-:W-:Y:S02]  /*13680*/  PRMT R9, R4, 0x7531, R5 ;  /* 0x0000753104097816 */ /* 0x000fe40000000005 */
[C-C-:B------:R-:W-:Y:S02]  /*13690*/  PRMT R10, R6.reuse, 0x6420, R7.reuse ;  /* 0x00006420060a7816 */ /* 0x140fe40000000007 */
[----:B------:R-:W-:Y:S02]  /*136a0*/  PRMT R11, R6, 0x7531, R7 ;  /* 0x00007531060b7816 */ /* 0x000fe40000000007 */
[----:B------:R-:W0:Y:S01]  /*136b0*/  LDSM.16.MT88.4 R4, [R3+0x10000] ;  /* 0x010000000304783b */ /* 0x000e220000004200 */
[----:B---3--:R-:W-:-:S05]  /*136c0*/  IADD3 R0, R2, R16, R12 ;  /* 0x0000001002007210 */ /* 0x008fca0007ffe00c */
[----:B------:R0:W-:Y:S02]  /*136d0*/  STSM.16.M88.4 [R0], R8 ;  /* 0x0000000800007844 */ /* 0x0001e40000000200 */
[C-C-:B0-----:R-:W-:Y:S02]  /*136e0*/  PRMT R8, R4.reuse, 0x6420, R5.reuse ;  /* 0x0000642004087816 */ /* 0x141fe40000000005 */
[----:B------:R-:W-:Y:S01]  /*136f0*/  PRMT R9, R4, 0x7531, R5 ;  /* 0x0000753104097816 */ /* 0x000fe20000000005 */
[----:B------:R-:W-:-:S05]  /*13700*/  VIADD R4, R16, 0x2000 ;  /* 0x0000200010047836 */ /* 0x000fca0000000000 */
[----:B------:R-:W-:Y:S02]  /*13710*/  LOP3.LUT R4, R4, R19, RZ, 0xfc, !PT ;  /* 0x0000001304047212 */ /* 0x000fe400078efcff */
[C-C-:B------:R-:W-:Y:S02]  /*13720*/  PRMT R10, R6.reuse, 0x6420, R7.reuse ;  /* 0x00006420060a7816 */ /* 0x140fe40000000007 */
[----:B------:R-:W-:Y:S01]  /*13730*/  PRMT R11, R6, 0x7531, R7 ;  /* 0x00007531060b7816 */ /* 0x000fe20000000007 */
[----:B------:R-:W-:-:S04]  /*13740*/  IMAD.IADD R4, R17, 0x1, R4 ;  /* 0x0000000111047824 */ /* 0x000fc800078e0204 */
[----:B------:R0:W-:Y:S04]  /*13750*/  STSM.16.M88.4 [R0+0x1000], R8 ;  /* 0x0010000800007844 */ /* 0x0001e80000000200 */
[----:B------:R-:W1:Y:S01]  /*13760*/  LDSM.16.MT88.4 R4, [R4+0x10000] ;  /* 0x010000000404783b */ /* 0x000e620000004200 */
        /* <DEDUP_REMOVED lines=12> */
[----:B------:R0:W-:Y:S02]  /*13830*/  STSM.16.M88.4 [R0+0x3000], R8 ;  /* 0x0030000800007844 */ /* 0x0001e40000000200 */
[----:B0-----:R-:W-:Y:S02]  /*13840*/  IMAD.MOV.U32 R11, RZ, RZ, R15 ;  /* 0x000000ffff0b7224 */ /* 0x001fe400078e000f */
[----:B------:R-:W0:Y:S01]  /*13850*/  S2R R15, SR_TID.X ;  /* 0x00000000000f7919 */ /* 0x000e220000002100 */
[----:B------:R-:W-:Y:S02]  /*13860*/  VIADD R0, R16, 0x1000 ;  /* 0x0000100010007836 */ /* 0x000fe40000000000 */
[----:B------:R-:W-:-:S03]  /*13870*/  IMAD.MOV.U32 R10, RZ, RZ, 0x20 ;  /* 0x00000020ff0a7424 */ /* 0x000fc600078e00ff */
[----:B------:R-:W-:-:S05]  /*13880*/  LOP3.LUT R0, R0, R19, RZ, 0xfc, !PT ;  /* 0x0000001300007212 */ /* 0x000fca00078efcff */
[----:B------:R-:W-:-:S05]  /*13890*/  IMAD.IADD R0, R17, 0x1, R0 ;  /* 0x0000000111007824 */ /* 0x000fca00078e0200 */
[----:B------:R1:W2:Y:S01]  /*138a0*/  LDSM.16.MT88.4 R4, [R0+0x10000] ;  /* 0x010000000004783b */ /* 0x0002a20000004200 */
[----:B0-----:R-:W-:-:S04]  /*138b0*/  LOP3.LUT P1, RZ, R15, 0x4, RZ, 0xc0, !PT ;  /* 0x000000040fff7812 */ /* 0x001fc8000782c0ff */
[----:B------:R-:W-:-:S04]  /*138c0*/  SEL R10, R10, 0xffffffe0, !P1 ;  /* 0xffffffe00a0a7807 */ /* 0x000fc80004800000 */
[----:B-1----:R-:W-:-:S05]  /*138d0*/  IADD3 R0, R11, R16, R10 ;  /* 0x000000100b007210 */ /* 0x002fca0007ffe00a */
[----:B------:R-:W-:Y:S02]  /*138e0*/  IMAD.IADD R0, R2, 0x1, R0 ;  /* 0x0000000102007824 */ /* 0x000fe400078e0200 */
[----:B------:R0:W5:Y:S01]  /*138f0*/  LDL.LU R2, [R1+0x30] ;  /* 0x0000300001027983 */ /* 0x0001620000300800 */
[C-C-:B--2---:R-:W-:Y:S02]  /*13900*/  PRMT R12, R4.reuse, 0x6420, R5.reuse ;  /* 0x00006420040c7816 */ /* 0x144fe40000000005 */
[----:B------:R-:W-:Y:S02]  /*13910*/  PRMT R13, R4, 0x7531, R5 ;  /* 0x00007531040d7816 */ /* 0x000fe40000000005 */
[C-C-:B------:R-:W-:Y:S02]  /*13920*/  PRMT R14, R6.reuse, 0x6420, R7.reuse ;  /* 0x00006420060e7816 */ /* 0x140fe40000000007 */
[----:B------:R-:W-:Y:S02]  /*13930*/  PRMT R15, R6, 0x7531, R7 ;  /* 0x00007531060f7816 */ /* 0x000fe40000000007 */
[----:B------:R-:W1:Y:S01]  /*13940*/  LDSM.16.MT88.4 R4, [R3+0x11000] ;  /* 0x011000000304783b */ /* 0x000e620000004200 */
[----:B------:R-:W-:-:S05]  /*13950*/  VIADD R16, R16, 0x3000 ;  /* 0x0000300010107836 */ /* 0x000fca0000000000 */
[----:B------:R-:W-:Y:S01]  /*13960*/  LOP3.LUT R16, R16, R19, RZ, 0xfc, !PT ;  /* 0x0000001310107212 */ /* 0x000fe200078efcff */
[----:B------:R-:W-:Y:S01]  /*13970*/  STSM.16.M88.4 [R0], R12 ;  /* 0x0000000c00007844 */ /* 0x000fe20000000200 */
[C-C-:B-1----:R-:W-:Y:S02]  /*13980*/  PRMT R8, R4.reuse, 0x6420, R5.reuse ;  /* 0x0000642004087816 */ /* 0x142fe40000000005 */
[----:B------:R-:W-:Y:S01]  /*13990*/  PRMT R9, R4, 0x7531, R5 ;  /* 0x0000753104097816 */ /* 0x000fe20000000005 */
[----:B------:R-:W-:Y:S01]  /*139a0*/  IMAD.IADD R4, R17, 0x1, R16 ;  /* 0x0000000111047824 */ /* 0x000fe200078e0210 */
[C-C-:B------:R-:W-:Y:S02]  /*139b0*/  PRMT R10, R6.reuse, 0x6420, R7.reuse ;  /* 0x00006420060a7816 */ /* 0x140fe40000000007 */
[----:B------:R-:W-:-:S05]  /*139c0*/  PRMT R11, R6, 0x7531, R7 ;  /* 0x00007531060b7816 */ /* 0x000fca0000000007 */
[----:B------:R-:W-:Y:S04]  /*139d0*/  STSM.16.M88.4 [R0+0x1000], R8 ;  /* 0x0010000800007844 */ /* 0x000fe80000000200 */
[----:B------:R-:W1:Y:S02]  /*139e0*/  LDSM.16.MT88.4 R4, [R4+0x10000] ;  /* 0x010000000404783b */ /* 0x000e640000004200 */
[C-C-:B-1----:R-:W-:Y:S02]  /*139f0*/  PRMT R12, R4.reuse, 0x6420, R5.reuse ;  /* 0x00006420040c7816 */ /* 0x142fe40000000005 */
[----:B------:R-:W-:Y:S02]  /*13a00*/  PRMT R13, R4, 0x7531, R5 ;  /* 0x00007531040d7816 */ /* 0x000fe40000000005 */
[----:B------:R-:W-:-:S02]  /*13a10*/  PRMT R14, R6, 0x6420, R7 ;  /* 0x00006420060e7816 */ /* 0x000fc40000000007 */
[----:B------:R-:W-:Y:S02]  /*13a20*/  PRMT R15, R6, 0x7531, R7 ;  /* 0x00007531060f7816 */ /* 0x000fe40000000007 */
[----:B------:R-:W1:Y:S04]  /*13a30*/  LDSM.16.MT88.4 R4, [R3+0x13000] ;  /* 0x013000000304783b */ /* 0x000e680000004200 */
[----:B------:R0:W-:Y:S01]  /*13a40*/  STSM.16.M88.4 [R0+0x2000], R12 ;  /* 0x0020000c00007844 */ /* 0x0001e20000000200 */
[C-C-:B-1----:R-:W-:Y:S02]  /*13a50*/  PRMT R8, R4.reuse, 0x6420, R5.reuse ;  /* 0x0000642004087816 */ /* 0x142fe40000000005 */
        /* <DEDUP_REMOVED lines=12> */
.L_x_1014:
[----:B------:R-:W2:Y:S01]  /*13b20*/  LDL.LU R3, [R1+0x8] ;  /* 0x0000080001037983 */ /* 0x000ea20000300800 */
[----:B-1---5:R1:W-:Y:S01]  /*13b30*/  SYNCS.ARRIVE.TRANS64.A1T0 RZ, [R2+URZ+0x28450], RZ ;  /* 0x028450ff02ff79a7 */ /* 0x0223e2000810003f */
[----:B0-----:R-:W-:Y:S01]  /*13b40*/  VIADD R0, R18, 0x1 ;  /* 0x0000000112007836 */ /* 0x001fe20000000000 */
[----:B------:R-:W-:Y:S04]  /*13b50*/  BAR.SYNC.DEFER_BLOCKING 0x2, 0x80 ;  /* 0x0082000000007b1d */ /* 0x000fe80000010000 */
[----:B------:R-:W-:Y:S01]  /*13b60*/  ISETP.NE.AND P1, PT, R0, 0x2, PT ;  /* 0x000000020000780c */ /* 0x000fe20003f25270 */
[----:B-1----:R-:W-:-:S03]  /*13b70*/  @!P0 VIADD R2, R2, 0x28480 ;  /* 0x0002848002028836 */ /* 0x002fc60000000000 */
[----:B------:R-:W-:Y:S02]  /*13b80*/  SEL R0, R0, RZ, P1 ;  /* 0x000000ff00007207 */ /* 0x000fe40000800000 */
[----:B------:R-:W-:-:S03]  /*13b90*/  @!P0 PRMT R2, RZ, 0x654, R2 ;  /* 0x00000654ff028816 */ /* 0x000fc60000000002 */
[----:B------:R0:W-:Y:S01]  /*13ba0*/  STL [R1], R0 ;  /* 0x0000000001007387 */ /* 0x0001e20000100800 */
[----:B------:R1:W-:Y:S02]  /*13bb0*/  @!P0 SYNCS.ARRIVE.TRANS64.RED.A1T0 RZ, [R2+URZ], RZ ;  /* 0x000000ff02ff89a7 */ /* 0x0003e4000810043f */
[----:B-1----:R-:W-:-:S04]  /*13bc0*/  SEL R2, RZ, 0x1, P1 ;  /* 0x00000001ff027807 */ /* 0x002fc80000800000 */
[----:B--2---:R-:W-:-:S05]  /*13bd0*/  LOP3.LUT R3, R3, R2, RZ, 0x3c, !PT ;  /* 0x0000000203037212 */ /* 0x004fca00078e3cff */
[----:B------:R0:W-:Y:S02]  /*13be0*/  STL [R1+0x8], R3 ;  /* 0x0000080301007387 */ /* 0x0001e40000100800 */
.L_x_959:
[----:B------:R-:W-:Y:S05]  /*13bf0*/  BSYNC B7 ;  /* 0x0000000000077941 */ /* 0x000fea0003800000 */
.L_x_957:
[----:B01----:R-:W2:Y:S04]  /*13c00*/  LDL R0, [R1+0xc] ;  /* 0x00000c0001007983 */ /* 0x003ea80000100800 */
[----:B------:R0:W5:Y:S01]  /*13c10*/  LDL R2, [R1+0x28] ;  /* 0x0000280001027983 */ /* 0x0001620000100800 */
[----:B--2---:R-:W-:-:S13]  /*13c20*/  LOP3.LUT P1, RZ, R0, 0x4, RZ, 0xc0, !PT ;  /* 0x0000000400ff7812 */ /* 0x004fda000782c0ff */
[----:B0-----:R-:W-:Y:S05]  /*13c30*/  @!P1 BRA `(.L_x_1015) ;  /* 0x0000000000249947 */ /* 0x001fea0003800000 */
[----:B------:R-:W0:Y:S08]  /*13c40*/  S2UR UR5, SR_CgaCtaId ;  /* 0x00000000000579c3 */ /* 0x000e300000008800 */
[----:B------:R-:W-:Y:S06]  /*13c50*/  BAR.SYNC.DEFER_BLOCKING 0x5, 0x180 ;  /* 0x0146000000007b1d */ /* 0x000fec0000010000 */
[----:B------:R-:W-:-:S02]  /*13c60*/  UMOV UR4, 0x400 ;  /* 0x0000040000047882 */ /* 0x000fc40000000000 */
[----:B0-----:R-:W-:-:S06]  /*13c70*/  ULEA UR4, UR5, UR4, 0x18 ;  /* 0x0000000405047291 */ /* 0x001fcc000f8ec03f */
[----:B------:R-:W-:-:S05]  /*13c80*/  IMAD.U32 R17, RZ, RZ, UR4 ;  /* 0x00000004ff117e24 */ /* 0x000fca000f8e00ff */
[----:B-----5:R-:W0:Y:S04]  /*13c90*/  LDS R2, [R17+0x284d0] ;  /* 0x0284d00011027984 */ /* 0x020e280000000800 */
[----:B0-----:R0:W-:Y:S01]  /*13ca0*/  STL [R1+0x28], R2 ;  /* 0x0000280201007387 */ /* 0x0011e20000100800 */
[----:B------:R-:W-:Y:S06]  /*13cb0*/  BAR.ARV 0x4, 0x180 ;  /* 0x0106000000007b1d */ /* 0x000fec0000002000 */
[----:B------:R-:W-:Y:S05]  /*13cc0*/  BRA `(.L_x_1016) ;  /* 0x0000000000207947 */ /* 0x000fea0003800000 */
.L_x_1015:
[----:B------:R-:W0:Y:S01]  /*13cd0*/  @!P0 S2R R3, SR_CgaCtaId ;  /* 0x0000000000038919 */ /* 0x000e220000008800 */
[----:B------:R-:W-:Y:S01]  /*13ce0*/  @!P0 MOV R0, 0x400 ;  /* 0x0000040000008802 */ /* 0x000fe20000000f00 */
[----:B------:R-:W-:Y:S03]  /*13cf0*/  BAR.SYNC.DEFER_BLOCKING 0x4, 0x180 ;  /* 0x0106000000007b1d */ /* 0x000fe60000010000 */
[----:B0-----:R-:W-:-:S03]  /*13d00*/  @!P0 LEA R17, R3, R0, 0x18 ;  /* 0x0000000003118211 */ /* 0x001fc600078ec0ff */
[----:B-----5:R-:W0:Y:S04]  /*13d10*/  SHFL.IDX PT, R0, R2, RZ, 0x1f ;  /* 0x00001fff02007589 */ /* 0x020e2800000e0000 */
[----:B------:R1:W-:Y:S04]  /*13d20*/  @!P0 STS [R17+0x284d0], R2 ;  /* 0x0284d00211008388 */ /* 0x0003e80000000800 */
[----:B0-----:R1:W-:Y:S01]  /*13d30*/  STL [R1+0x28], R0 ;  /* 0x0000280001007387 */ /* 0x0013e20000100800 */
[----:B------:R-:W-:Y:S06]  /*13d40*/  BAR.ARV 0x5, 0x180 ;  /* 0x0146000000007b1d */ /* 0x000fec0000002000 */
.L_x_1016:
[----:B-1----:R-:W2:Y:S01]  /*13d50*/  LDL R0, [R1+0x28] ;  /* 0x0000280001007983 */ /* 0x002ea20000100800 */
[----:B------:R-:W-:Y:S02]  /*13d60*/  ULDC UR4, c[0x0][0xc38] ;  /* 0x00030e0000047ab9 */ /* 0x000fe40000000800 */
[----:B--2---:R-:W-:-:S13]  /*13d70*/  ISETP.GE.AND P0, PT, R0, UR4, PT ;  /* 0x0000000400007c0c */ /* 0x004fda000bf06270 */
[----:B------:R-:W-:Y:S05]  /*13d80*/  @!P0 BRA `(.L_x_1017) ;  /* 0xffffffc000748947 */ /* 0x000fea000383ffff */
.L_x_948:
[----:B0-----:R-:W2:Y:S01]  /*13d90*/  LDL.LU R0, [R1+0x2c] ;  /* 0x00002c0001007983 */ /* 0x001ea20000300800 */
[----:B------:R-:W-:Y:S01]  /*13da0*/  BSSY B0, `(.L_x_1018) ;  /* 0x000000b000007945 */ /* 0x000fe20003800000 */
[----:B------:R-:W0:Y:S01]  /*13db0*/  S2R R5, SR_CgaCtaId ;  /* 0x0000000000057919 */ /* 0x000e220000008800 */
        /* <DEDUP_REMOVED lines=9> */
.L_x_1066:
[----:B------:R-:W-:Y:S05]  /*13e50*/  BSYNC B0 ;  /* 0x0000000000007941 */ /* 0x000fea0003800000 */
.L_x_1018:
[----:B------:R-:W-:-:S03]  /*13e60*/  UMOV UR4, 0xffffffff ;  /* 0xffffffff00047882 */ /* 0x000fc60000000000 */
[----:B------:R-:W-:Y:S05]  /*13e70*/  BRA.DIV UR4, `(.L_x_1020) ;  /* 0x0000001604487947 */ /* 0x000fea000b800000 */
[----:B------:R-:W1:Y:S02]  /*13e80*/  S2R R2, SR_TID.X ;  /* 0x0000000000027919 */ /* 0x000e640000002100 */
[----:B-1----:R-:W-:-:S04]  /*13e90*/  SHF.R.U32.HI R2, RZ, 0x5, R2 ;  /* 0x00000005ff027819 */ /* 0x002fc80000011602 */
[----:B------:R-:W-:-:S05]  /*13ea0*/  LOP3.LUT R2, R2, 0x3, RZ, 0xc0, !PT ;  /* 0x0000000302027812 */ /* 0x000fca00078ec0ff */
[----:B------:R1:W2:Y:S02]  /*13eb0*/  SHFL.IDX PT, R14, R2, RZ, 0x1f ;  /* 0x00001fff020e7589 */ /* 0x0002a400000e0000 */
.L_x_1069:
[----:B--2---:R-:W-:Y:S01]  /*13ec0*/  ISETP.NE.AND P0, PT, R14, RZ, PT ;  /* 0x000000ff0e00720c */ /* 0x004fe20003f05270 */
[----:B------:R-:W-:-:S12]  /*13ed0*/  BSSY B0, `(.L_x_1021) ;  /* 0x000002e000007945 */ /* 0x000fd80003800000 */
[----:B------:R-:W-:Y:S05]  /*13ee0*/  @P0 BRA `(.L_x_1022) ;  /* 0x0000000000b00947 */ /* 0x000fea0003800000 */
[----:B------:R-:W-:-:S03]  /*13ef0*/  UMOV UR4, 0xffffffff ;  /* 0xffffffff00047882 */ /* 0x000fc60000000000 */
[----:B------:R-:W-:Y:S05]  /*13f00*/  BRA.DIV UR4, `(.L_x_1023) ;  /* 0x0000001604587947 */ /* 0x000fea000b800000 */
[----:B------:R-:W-:-:S13]  /*13f10*/  ELECT P6, URZ, PT ;  /* 0x00000000003f782f */ /* 0x000fda00038c0000 */
.L_x_1072:
[----:B------:R-:W-:Y:S05]  /*13f20*/  @!P6 BRA `(.L_x_1022) ;  /* 0x0000000000a0e947 */ /* 0x000fea0003800000 */
[----:B------:R-:W-:-:S06]  /*13f30*/  ULOP3.LUT UR4, UR38, 0x2, URZ, 0xfc, !UPT ;  /* 0x0000000226047892 */ /* 0x000fcc000f8efc3f */
[----:B-1----:R-:W-:-:S05]  /*13f40*/  IMAD.U32 R2, RZ, RZ, UR4 ;  /* 0x00000004ff027e24 */ /* 0x002fca000f8e00ff */
[----:B------:R-:W-:-:S13]  /*13f50*/  ISETP.NE.AND P0, PT, R2, 0x3, PT ;  /* 0x000000030200780c */ /* 0x000fda0003f05270 */
[----:B------:R-:W-:Y:S05]  /*13f60*/  @!P0 BRA `(.L_x_1024) ;  /* 0x0000000000048947 */ /* 0x000fea0003800000 */
[----:B------:R-:W-:Y:S01]  /*13f70*/  BPT.TRAP 0x1 ;  /* 0x000000040000795c */ /* 0x000fe20000300000 */
.L_x_1024:
[----:B0-----:R-:W2:Y:S04]  /*13f80*/  LDL R3, [R1] ;  /* 0x0000000001037983 */ /* 0x001ea80000100800 */
        /* <DEDUP_REMOVED lines=13> */
.L_x_1073:
[----:B------:R-:W1:Y:S02]  /*14060*/  SYNCS.PHASECHK.TRANS64.TRYWAIT P1, [R7+URZ], R2 ;  /* 0x00000002070075a7 */ /* 0x000e64000802017f */
[----:B-1----:R-:W-:Y:S05]  /*14070*/  @!P1 BRA `(.L_x_1026) ;  /* 0x0000001400309947 */ /* 0x002fea0003800000 */
.L_x_1074:
[----:B------:R-:W-:Y:S05]  /*14080*/  @!P0 BRA `(.L_x_1027) ;  /* 0x0000000000048947 */ /* 0x000fea0003800000 */
[----:B------:R-:W-:Y:S01]  /*14090*/  BPT.TRAP 0x1 ;  /* 0x000000040000795c */ /* 0x000fe20000300000 */
.L_x_1027:
[----:B------:R-:W2:Y:S02]  /*140a0*/  LDL.LU R4, [R1] ;  /* 0x0000000001047983 */ /* 0x000ea40000300800 */
[----:B--2---:R-:W-:-:S04]  /*140b0*/  IMAD R4, R4, 0x8, R0 ;  /* 0x0000000804047824 */ /* 0x004fc800078e0200 */
[----:B------:R-:W2:Y:S02]  /*140c0*/  SYNCS.PHASECHK.TRANS64.TRYWAIT P1, [R4+URZ+0x28460], R5 ;  /* 0x02846005040075a7 */ /* 0x000ea4000802017f */
[----:B--2---:R-:W-:Y:S05]  /*140d0*/  @!P1 BRA `(.L_x_1028) ;  /* 0x00000014002c9947 */ /* 0x004fea0003800000 */
.L_x_1075:
[----:B------:R-:W-:Y:S05]  /*140e0*/  @!P0 BRA `(.L_x_1029) ;  /* 0x0000000000048947 */ /* 0x000fea0003800000 */
[----:B------:R-:W-:Y:S01]  /*140f0*/  BPT.TRAP 0x1 ;  /* 0x000000040000795c */ /* 0x000fe20000300000 */
.L_x_1029:
[----:B------:R-:W-:-:S04]  /*14100*/  IMAD R3, R3, 0x8, R0 ;  /* 0x0000000803037824 */ /* 0x000fc800078e0200 */
[----:B------:R-:W3:Y:S02]  /*14110*/  SYNCS.PHASECHK.TRANS64.TRYWAIT P1, [R3+URZ+0x28460], R2 ;  /* 0x02846002030075a7 */ /* 0x000ee4000802017f */
[----:B---3--:R-:W-:Y:S05]  /*14120*/  @!P1 BRA `(.L_x_1030) ;  /* 0x00000014002c9947 */ /* 0x008fea0003800000 */
.L_x_1076:
[----:B------:R-:W-:Y:S05]  /*14130*/  @!P0 BRA `(.L_x_1031) ;  /* 0x0000000000048947 */ /* 0x000fea0003800000 */
[----:B------:R-:W-:Y:S01]  /*14140*/  BPT.TRAP 0x1 ;  /* 0x000000040000795c */ /* 0x000fe20000300000 */
.L_x_1031:
[----:B------:R-:W4:Y:S02]  /*14150*/  SYNCS.PHASECHK.TRANS64.TRYWAIT P0, [R4+URZ+0x28480], R5 ;  /* 0x02848005040075a7 */ /* 0x000f24000800017f */
[----:B----4-:R-:W-:Y:S05]  /*14160*/  @!P0 BRA `(.L_x_1032) ;  /* 0x0000001400308947 */ /* 0x010fea0003800000 */
.L_x_1033:
[----:B------:R0:W0:Y:S02]  /*14170*/  SYNCS.PHASECHK.TRANS64.TRYWAIT P0, [R3+URZ+0x28480], R2 ;  /* 0x02848002030075a7 */ /* 0x000024000800017f */
[----:B0-----:R-:W-:Y:S05]  /*14180*/  @!P0 NANOSLEEP.SYNCS 0x989680 ;  /* 0x009896800000895d */ /* 0x001fea0003900000 */
[----:B------:R-:W0:Y:S02]  /*14190*/  @!P0 SYNCS.PHASECHK.TRANS64 P0, [R3+URZ+0x28480], R2 ;  /* 0x02848002030085a7 */ /* 0x000e24000800007f */
[----:B0-----:R-:W-:Y:S05]  /*141a0*/  @!P0 BRA `(.L_x_1033) ;  /* 0xfffffffc00f08947 */ /* 0x001fea000383ffff */
.L_x_1022:
[----:B------:R-:W-:Y:S05]  /*141b0*/  BSYNC B0 ;  /* 0x0000000000007941 */ /* 0x000fea0003800000 */
.L_x_1021:
[----:B------:R-:W-:Y:S05]  /*141c0*/  EXIT ;  /* 0x000000000000794d */ /* 0x000fea0003800000 */
.L_x_857:
[----:B0-----:R-:W-:-:S04]  /*141d0*/  IMAD.U32 R3, RZ, RZ, UR41 ;  /* 0x00000029ff037e24 */ /* 0x001fc8000f8e00ff */
[----:B------:R0:W1:Y:S03]  /*141e0*/  SYNCS.PHASECHK.TRANS64.TRYWAIT P1, [R3+URZ+0x28400], R8 ;  /* 0x02840008030075a7 */ /* 0x000066000802017f */
[----:B-1----:R-:W-:Y:S05]  /*141f0*/  @!P1 NANOSLEEP.SYNCS 0x989680 ;  /* 0x009896800000995d */ /* 0x002fea0003900000 */
[----:B------:R-:W1:Y:S02]  /*14200*/  @!P1 SYNCS.PHASECHK.TRANS64 P1, [R3+URZ+0x28400], R8 ;  /* 0x02840008030095a7 */ /* 0x000e64000802007f */
[----:B-1----:R-:W-:Y:S05]  /*14210*/  @!P1 BRA `(.L_x_857) ;  /* 0xfffffffc00ec9947 */ /* 0x002fea000383ffff */
[----:B------:R-:W-:Y:S05]  /*14220*/  BRA `(.L_x_1034) ;  /* 0xfffffedc00587947 */ /* 0x000fea000383ffff */
.L_x_861:
[----:B-1----:R1:W2:Y:S02]  /*14230*/  SYNCS.PHASECHK.TRANS64.TRYWAIT P2, [R6+URZ+0x28430], R3 ;  /* 0x02843003060075a7 */ /* 0x0022a4000804017f */
[----:B--2---:R-:W-:Y:S05]  /*14240*/  @!P2 NANOSLEEP.SYNCS 0x989680 ;  /* 0x009896800000a95d */ /* 0x004fea0003900000 */
[----:B------:R-:W2:Y:S02]  /*14250*/  @!P2 SYNCS.PHASECHK.TRANS64 P2, [R6+URZ+0x28430], R3 ;  /* 0x028430030600a5a7 */ /* 0x000ea4000804007f */
[----:B--2---:R-:W-:Y:S05]  /*14260*/  @!P2 BRA `(.L_x_861) ;  /* 0xfffffffc00f0a947 */ /* 0x004fea000383ffff */
[----:B------:R-:W-:Y:S05]  /*14270*/  BRA `(.L_x_860) ;  /* 0xfffffedc007c7947 */ /* 0x000fea000383ffff */
.L_x_877:
[----:B-1----:R-:W-:-:S04]  /*14280*/  IMAD.U32 R9, RZ, RZ, UR6 ;  /* 0x00000006ff097e24 */ /* 0x002fc8000f8e00ff */
[----:B------:R1:W2:Y:S03]  /*14290*/  SYNCS.PHASECHK.TRANS64.TRYWAIT P2, [R9+URZ+0x28430], R8 ;  /* 0x02843008090075a7 */ /* 0x0002a6000804017f */
[----:B--2---:R-:W-:Y:S05]  /*142a0*/  @!P2 NANOSLEEP.SYNCS 0x989680 ;  /* 0x009896800000a95d */ /* 0x004fea0003900000 */
[----:B------:R-:W2:Y:S02]  /*142b0*/  @!P2 SYNCS.PHASECHK.TRANS64 P2, [R9+URZ+0x28430], R8 ;  /* 0x028430080900a5a7 */ /* 0x000ea4000804007f */
[----:B--2---:R-:W-:Y:S05]  /*142c0*/  @!P2 BRA `(.L_x_877) ;  /* 0xfffffffc00eca947 */ /* 0x004fea000383ffff */
[----:B------:R-:W-:Y:S05]  /*142d0*/  BRA `(.L_x_874) ;  /* 0xffffff04002c7947 */ /* 0x000fea000383ffff */
.L_x_881:
[----:B-1----:R-:W-:-:S04]  /*142e0*/  IMAD.U32 R9, RZ, RZ, UR6 ;  /* 0x00000006ff097e24 */ /* 0x002fc8000f8e00ff */
[----:B------:R1:W2:Y:S03]  /*142f0*/  SYNCS.PHASECHK.TRANS64.TRYWAIT P2, [R9+URZ+0x28450], R8 ;  /* 0x02845008090075a7 */ /* 0x0002a6000804017f */
[----:B--2---:R-:W-:Y:S05]  /*14300*/  @!P2 NANOSLEEP.SYNCS 0x989680 ;  /* 0x009896800000a95d */ /* 0x004fea0003900000 */
[----:B------:R-:W2:Y:S02]  /*14310*/  @!P2 SYNCS.PHASECHK.TRANS64 P2, [R9+URZ+0x28450], R8 ;  /* 0x028450080900a5a7 */ /* 0x000ea4000804007f */
[----:B--2---:R-:W-:Y:S05]  /*14320*/  @!P2 BRA `(.L_x_881) ;  /* 0xfffffffc00eca947 */ /* 0x004fea000383ffff */
[----:B------:R-:W-:Y:S05]  /*14330*/  BRA `(.L_x_878) ;  /* 0xffffff0400f47947 */ /* 0x000fea000383ffff */
.L_x_899:
[----:B-1----:R-:W-:-:S04]  /*14340*/  IMAD.U32 R7, RZ, RZ, UR6 ;  /* 0x00000006ff077e24 */ /* 0x002fc8000f8e00ff */
[----:B------:R1:W2:Y:S03]  /*14350*/  SYNCS.PHASECHK.TRANS64.TRYWAIT P3, [R7+URZ+0x28430], R6 ;  /* 0x02843006070075a7 */ /* 0x0002a6000806017f */
[----:B--2---:R-:W-:Y:S05]  /*14360*/  @!P3 NANOSLEEP.SYNCS 0x989680 ;  /* 0x009896800000b95d */ /* 0x004fea0003900000 */
[----:B------:R-:W2:Y:S02]  /*14370*/  @!P3 SYNCS.PHASECHK.TRANS64 P3, [R7+URZ+0x28430], R6 ;  /* 0x028430060700b5a7 */ /* 0x000ea4000806007f */
[----:B--2---:R-:W-:Y:S05]  /*14380*/  @!P3 BRA `(.L_x_899) ;  /* 0xfffffffc00ecb947 */ /* 0x004fea000383ffff */
[----:B------:R-:W-:Y:S05]  /*14390*/  BRA `(.L_x_896) ;  /* 0xffffff2c00bc7947 */ /* 0x000fea000383ffff */
.L_x_903:
[----:B-1----:R-:W-:-:S04]  /*143a0*/  IMAD.U32 R7, RZ, RZ, UR6 ;  /* 0x00000006ff077e24 */ /* 0x002fc8000f8e00ff */
[----:B------:R1:W2:Y:S03]  /*143b0*/  SYNCS.PHASECHK.TRANS64.TRYWAIT P2, [R7+URZ+0x28450], R6 ;  /* 0x02845006070075a7 */ /* 0x0002a6000804017f */
[----:B--2---:R-:W-:Y:S05]  /*143c0*/  @!P2 NANOSLEEP.SYNCS 0x989680 ;  /* 0x009896800000a95d */ /* 0x004fea0003900000 */
[----:B------:R-:W2:Y:S02]  /*143d0*/  @!P2 SYNCS.PHASECHK.TRANS64 P2, [R7+URZ+0x28450], R6 ;  /* 0x028450060700a5a7 */ /* 0x000ea4000804007f */
[----:B--2---:R-:W-:Y:S05]  /*143e0*/  @!P2 BRA `(.L_x_903) ;  /* 0xfffffffc00eca947 */ /* 0x004fea000383ffff */
[----:B------:R-:W-:Y:S05]  /*143f0*/  BRA `(.L_x_900) ;  /* 0xffffff3000907947 */ /* 0x000fea000383ffff */
.L_x_910:
[----:B-1----:R-:W-:-:S04]  /*14400*/  IMAD.U32 R7, RZ, RZ, UR6 ;  /* 0x00000006ff077e24 */ /* 0x002fc8000f8e00ff */
[----:B------:R1:W2:Y:S03]  /*14410*/  SYNCS.PHASECHK.TRANS64.TRYWAIT P3, [R7+URZ+0x28430], R6 ;  /* 0x02843006070075a7 */ /* 0x0002a6000806017f */
[----:B--2---:R-:W-:Y:S05]  /*14420*/  @!P3 NANOSLEEP.SYNCS 0x989680 ;  /* 0x009896800000b95d */ /* 0x004fea0003900000 */
[----:B------:R-:W2:Y:S02]  /*14430*/  @!P3 SYNCS.PHASECHK.TRANS64 P3, [R7+URZ+0x28430], R6 ;  /* 0x028430060700b5a7 */ /* 0x000ea4000806007f */
[----:B--2---:R-:W-:Y:S05]  /*14440*/  @!P3 BRA `(.L_x_910) ;  /* 0xfffffffc00ecb947 */ /* 0x004fea000383ffff */
[----:B------:R-:W-:Y:S05]  /*14450*/  BRA `(.L_x_907) ;  /* 0xffffff4c000c7947 */ /* 0x000fea000383ffff */
.L_x_914:
[----:B-1----:R-:W-:-:S04]  /*14460*/  IMAD.U32 R7, RZ, RZ, UR6 ;  /* 0x00000006ff077e24 */ /* 0x002fc8000f8e00ff */
[----:B------:R1:W2:Y:S03]  /*14470*/  SYNCS.PHASECHK.TRANS64.TRYWAIT P2, [R7+URZ+0x28450], R6 ;  /* 0x02845006070075a7 */ /* 0x0002a6000804017f */
[----:B--2---:R-:W-:Y:S05]  /*14480*/  @!P2 NANOSLEEP.SYNCS 0x989680 ;  /* 0x009896800000a95d */ /* 0x004fea0003900000 */
[----:B------:R-:W2:Y:S02]  /*14490*/  @!P2 SYNCS.PHASECHK.TRANS64 P2, [R7+URZ+0x28450], R6 ;  /* 0x028450060700a5a7 */ /* 0x000ea4000804007f */
[----:B--2---:R-:W-:Y:S05]  /*144a0*/  @!P2 BRA `(.L_x_914) ;  /* 0xfffffffc00eca947 */ /* 0x004fea000383ffff */
[----:B------:R-:W-:Y:S05]  /*144b0*/  BRA `(.L_x_911) ;  /* 0xffffff4c00e07947 */ /* 0x000fea000383ffff */
.L_x_928:
[----:B-1----:R-:W-:-:S04]  /*144c0*/  IMAD.U32 R5, RZ, RZ, UR9 ;  /* 0x00000009ff057e24 */ /* 0x002fc8000f8e00ff */
[----:B------:R1:W2:Y:S03]  /*144d0*/  SYNCS.PHASECHK.TRANS64.TRYWAIT P1, [R5+URZ+0x28450], R0 ;  /* 0x02845000050075a7 */ /* 0x0002a6000802017f */
[----:B--2---:R-:W-:Y:S05]  /*144e0*/  @!P1 NANOSLEEP.SYNCS 0x989680 ;  /* 0x009896800000995d */ /* 0x004fea0003900000 */
[----:B------:R-:W2:Y:S02]  /*144f0*/  @!P1 SYNCS.PHASECHK.TRANS64 P1, [R5+URZ+0x28450], R0 ;  /* 0x02845000050095a7 */ /* 0x000ea4000802007f */
[----:B--2---:R-:W-:Y:S05]  /*14500*/  @!P1 BRA `(.L_x_928) ;  /* 0xfffffffc00ec9947 */ /* 0x004fea000383ffff */
[----:B------:R-:W-:Y:S05]  /*14510*/  BRA `(.L_x_927) ;  /* 0xffffff7000c07947 */ /* 0x000fea000383ffff */
.L_x_968:
[----:B------:R-:W-:Y:S02]  /*14520*/  IMAD.MOV.U32 R13, RZ, RZ, R19 ;  /* 0x000000ffff0d7224 */ /* 0x000fe400078e0013 */
[----:B------:R-:W-:Y:S02]  /*14530*/  IMAD.MOV.U32 R12, RZ, RZ, RZ ;  /* 0x000000ffff0c7224 */ /* 0x000fe400078e00ff */
[----:B------:R-:W-:Y:S02]  /*14540*/  IMAD.MOV.U32 R11, RZ, RZ, 0x1f ;  /* 0x0000001fff0b7424 */ /* 0x000fe400078e00ff */
[----:B------:R-:W-:-:S07]  /*14550*/  IMAD.MOV.U32 R15, RZ, RZ, -0x1 ;  /* 0xffffffffff0f7424 */ /* 0x000fce00078e00ff */
[----:B-1----:R-:W-:Y:S05]  /*14560*/  WARPSYNC.COLLECTIVE R15, `(.L_x_1035) ;  /* 0x000000000f087348 */ /* 0x002fea0003c00000 */
[----:B------:R0:W2:Y:S02]  /*14570*/  SHFL.IDX P6, R14, R13, R12, R11 ;  /* 0x0000000c0d0e7389 */ /* 0x0000a400000c000b */
[----:B012---:R-:W-:Y:S01]  /*14580*/  ENDCOLLECTIVE ;  /* 0x000000000000791b */ /* 0x007fe20003800000 */
.L_x_1035:
[----:B------:R-:W-:Y:S05]  /*14590*/  BRA `(.L_x_1036) ;  /* 0xffffffc800907947 */ /* 0x000fea000383ffff */
.L_x_970:
[----:B------:R-:W-:Y:S01]  /*145a0*/  BSSY B0, `(.L_x_1037) ;  /* 0x0000006000007945 */ /* 0x000fe20003800000 */
[----:B------:R-:W-:-:S07]  /*145b0*/  IMAD.MOV.U32 R15, RZ, RZ, -0x1 ;  /* 0xffffffffff0f7424 */ /* 0x000fce00078e00ff */
[----:B01----:R-:W-:Y:S05]  /*145c0*/  WARPSYNC.COLLECTIVE R15, `(.L_x_1038) ;  /* 0x000000000f0c7348 */ /* 0x003fea0003c00000 */
[----:B------:R-:W-:Y:S02]  /*145d0*/  ELECT P6, UR62, PT ;  /* 0x00000000003e782f */ /* 0x000fe400038c0000 */
[----:B------:R-:W-:Y:S01]  /*145e0*/  MOV R14, UR62 ;  /* 0x0000003e000e7c02 */ /* 0x000fe20008000f00 */
[----:B01----:R-:W-:Y:S10]  /*145f0*/  ENDCOLLECTIVE ;  /* 0x000000000000791b */ /* 0x003ff40003800000 */
.L_x_1038:
[----:B------:R-:W-:Y:S05]  /*14600*/  BSYNC B0 ;  /* 0x0000000000007941 */ /* 0x000fea0003800000 */
.L_x_1037:
[----:B------:R-:W-:Y:S05]  /*14610*/  BRA `(.L_x_1039) ;  /* 0xffffffc800a07947 */ /* 0x000fea000383ffff */
.L_x_972:
[----:B--2---:R2:W3:Y:S02]  /*14620*/  SYNCS.PHASECHK.TRANS64.TRYWAIT P1, [R4+URZ+0x28480], R3 ;  /* 0x02848003040075a7 */ /* 0x0044e4000802017f */
[----:B---3--:R-:W-:Y:S05]  /*14630*/  @!P1 NANOSLEEP.SYNCS 0x989680 ;  /* 0x009896800000995d */ /* 0x008fea0003900000 */
[----:B------:R-:W3:Y:S02]  /*14640*/  @!P1 SYNCS.PHASECHK.TRANS64 P1, [R4+URZ+0x28480], R3 ;  /* 0x02848003040095a7 */ /* 0x000ee4000802007f */
[----:B---3--:R-:W-:Y:S05]  /*14650*/  @!P1 BRA `(.L_x_972) ;  /* 0xfffffffc00f09947 */ /* 0x008fea000383ffff */
[----:B------:R-:W-:Y:S05]  /*14660*/  BRA `(.L_x_1040) ;  /* 0xffffffcc00007947 */ /* 0x000fea000383ffff */
.L_x_974:
[----:B---3--:R3:W4:Y:S02]  /*14670*/  SYNCS.PHASECHK.TRANS64.TRYWAIT P1, [R4+URZ+0x28440], R3 ;  /* 0x02844003040075a7 */ /* 0x008724000802017f */
[----:B----4-:R-:W-:Y:S05]  /*14680*/  @!P1 NANOSLEEP.SYNCS 0x989680 ;  /* 0x009896800000995d */ /* 0x010fea0003900000 */
[----:B------:R-:W4:Y:S02]  /*14690*/  @!P1 SYNCS.PHASECHK.TRANS64 P1, [R4+URZ+0x28440], R3 ;  /* 0x02844003040095a7 */ /* 0x000f24000802007f */
[----:B----4-:R-:W-:Y:S05]  /*146a0*/  @!P1 BRA `(.L_x_974) ;  /* 0xfffffffc00f09947 */ /* 0x010fea000383ffff */
[----:B------:R-:W-:Y:S05]  /*146b0*/  BRA `(.L_x_1041) ;  /* 0xffffffcc006c7947 */ /* 0x000fea000383ffff */
.L_x_978:
[----:B------:R-:W-:Y:S02]  /*146c0*/  IMAD.MOV.U32 R13, RZ, RZ, R0 ;  /* 0x000000ffff0d7224 */ /* 0x000fe400078e0000 */
[----:B------:R-:W-:Y:S02]  /*146d0*/  IMAD.MOV.U32 R12, RZ, RZ, RZ ;  /* 0x000000ffff0c7224 */ /* 0x000fe400078e00ff */
[----:B------:R-:W-:Y:S02]  /*146e0*/  IMAD.MOV.U32 R11, RZ, RZ, 0x181f ;  /* 0x0000181fff0b7424 */ /* 0x000fe400078e00ff */
[----:B------:R-:W-:Y:S02]  /*146f0*/  IMAD.MOV.U32 R15, RZ, RZ, -0x1 ;  /* 0xffffffffff0f7424 */ /* 0x000fe400078e00ff */
[----:B------:R-:W-:-:S07]  /*14700*/  VIADD R3, R19, UR42 ;  /* 0x0000002a13037c36 */ /* 0x000fce0008000000 */
[----:B-----5:R-:W-:Y:S05]  /*14710*/  WARPSYNC.COLLECTIVE R15, `(.L_x_1042) ;  /* 0x000000000f087348 */ /* 0x020fea0003c00000 */
[----:B------:R0:W1:Y:S02]  /*14720*/  SHFL.IDX P6, R14, R13, R12, R11 ;  /* 0x0000000c0d0e7389 */ /* 0x00006400000c000b */
[----:B01---5:R-:W-:Y:S01]  /*14730*/  ENDCOLLECTIVE ;  /* 0x000000000000791b */ /* 0x023fe20003800000 */
.L_x_1042:
[----:B------:R-:W-:Y:S02]  /*14740*/  VIADD R5, R3, 0x10 ;  /* 0x0000001003057836 */ /* 0x000fe40000000000 */
[----:B------:R-:W-:Y:S02]  /*14750*/  IMAD.MOV.U32 R13, RZ, RZ, R4 ;  /* 0x000000ffff0d7224 */ /* 0x000fe400078e0004 */
[----:B------:R-:W-:-:S07]  /*14760*/  IMAD.MOV.U32 R6, RZ, RZ, R14 ;  /* 0x000000ffff067224 */ /* 0x000fce00078e000e */
[----:B------:R-:W-:Y:S05]  /*14770*/  WARPSYNC.COLLECTIVE R15, `(.L_x_1043) ;  /* 0x000000000f087348 */ /* 0x000fea0003c00000 */
[----:B------:R0:W1:Y:S02]  /*14780*/  SHFL.IDX P6, R14, R13, R12, R11 ;  /* 0x0000000c0d0e7389 */ /* 0x00006400000c000b */
[----:B01----:R-:W-:Y:S01]  /*14790*/  ENDCOLLECTIVE ;  /* 0x000000000000791b */ /* 0x003fe20003800000 */
.L_x_1043:
        /* <DEDUP_REMOVED lines=9> */
.L_x_1044:
        /* <DEDUP_REMOVED lines=10> */
.L_x_1045:
        /* <DEDUP_REMOVED lines=12> */
.L_x_1046:
[----:B------:R-:W-:-:S05]  /*14990*/  @!P2 IADD3 R8, P4, R18, R5, RZ ;  /* 0x000000051208a210 */ /* 0x000fca0007f9e0ff */
[----:B------:R-:W-:Y:S02]  /*149a0*/  @!P2 IMAD.X R5, RZ, RZ, R9, P4 ;  /* 0x000000ffff05a224 */ /* 0x000fe400020e0609 */
        /* <DEDUP_REMOVED lines=14> */
.L_x_1047:
[----:B------:R-:W-:Y:S02]  /*14a90*/  IMAD.MOV.U32 R13, RZ, RZ, R0 ;  /* 0x000000ffff0d7224 */ /* 0x000fe400078e0000 */
[----:B------:R-:W-:Y:S02]  /*14aa0*/  IMAD.MOV.U32 R12, RZ, RZ, 0x3 ;  /* 0x00000003ff0c7424 */ /* 0x000fe400078e00ff */
[----:B------:R-:W-:-:S07]  /*14ab0*/  IMAD.MOV.U32 R6, RZ, RZ, R14 ;  /* 0x000000ffff067224 */ /* 0x000fce00078e000e */
[----:B------:R-:W-:Y:S05]  /*14ac0*/  WARPSYNC.COLLECTIVE R15, `(.L_x_1048) ;  /* 0x000000000f087348 */ /* 0x000fea0003c00000 */
[----:B------:R0:W1:Y:S02]  /*14ad0*/  SHFL.IDX P6, R14, R13, R12, R11 ;  /* 0x0000000c0d0e7389 */ /* 0x00006400000c000b */
[----:B01----:R-:W-:Y:S01]  /*14ae0*/  ENDCOLLECTIVE ;  /* 0x000000000000791b */ /* 0x003fe20003800000 */
.L_x_1048:
        /* <DEDUP_REMOVED lines=15> */
.L_x_1049:
[----:B------:R-:W-:Y:S02]  /*14be0*/  IMAD.MOV.U32 R13, RZ, RZ, R0 ;  /* 0x000000ffff0d7224 */ /* 0x000fe400078e0000 */
[----:B------:R-:W-:Y:S02]  /*14bf0*/  IMAD.MOV.U32 R12, RZ, RZ, 0x4 ;  /* 0x00000004ff0c7424 */ /* 0x000fe400078e00ff */
[----:B------:R-:W-:-:S07]  /*14c00*/  IMAD.MOV.U32 R6, RZ, RZ, R14 ;  /* 0x000000ffff067224 */ /* 0x000fce00078e000e */
[----:B------:R-:W-:Y:S05]  /*14c10*/  WARPSYNC.COLLECTIVE R15, `(.L_x_1050) ;  /* 0x000000000f087348 */ /* 0x000fea0003c00000 */
[----:B------:R0:W1:Y:S02]  /*14c20*/  SHFL.IDX P6, R14, R13, R12, R11 ;  /* 0x0000000c0d0e7389 */ /* 0x00006400000c000b */
[----:B01----:R-:W-:Y:S01]  /*14c30*/  ENDCOLLECTIVE ;  /* 0x000000000000791b */ /* 0x003fe20003800000 */
.L_x_1050:
        /* <DEDUP_REMOVED lines=15> */
.L_x_1051:
[----:B------:R-:W-:Y:S02]  /*14d30*/  IMAD.MOV.U32 R13, RZ, RZ, R0 ;  /* 0x000000ffff0d7224 */ /* 0x000fe400078e0000 */
[----:B------:R-:W-:Y:S02]  /*14d40*/  IMAD.MOV.U32 R12, RZ, RZ, 0x5 ;  /* 0x00000005ff0c7424 */ /* 0x000fe400078e00ff */
[----:B------:R-:W-:-:S07]  /*14d50*/  IMAD.MOV.U32 R6, RZ, RZ, R14 ;  /* 0x000000ffff067224 */ /* 0x000fce00078e000e */
[----:B------:R-:W-:Y:S05]  /*14d60*/  WARPSYNC.COLLECTIVE R15, `(.L_x_1052) ;  /* 0x000000000f087348 */ /* 0x000fea0003c00000 */
[----:B------:R0:W1:Y:S02]  /*14d70*/  SHFL.IDX P6, R14, R13, R12, R11 ;  /* 0x0000000c0d0e7389 */ /* 0x00006400000c000b */
[----:B01----:R-:W-:Y:S01]  /*14d80*/  ENDCOLLECTIVE ;  /* 0x000000000000791b */ /* 0x003fe20003800000 */
.L_x_1052:
        /* <DEDUP_REMOVED lines=15> */
.L_x_1053:
[----:B------:R-:W-:Y:S02]  /*14e80*/  IMAD.MOV.U32 R13, RZ, RZ, R0 ;  /* 0x000000ffff0d7224 */ /* 0x000fe400078e0000 */
[----:B------:R-:W-:Y:S02]  /*14e90*/  IMAD.MOV.U32 R12, RZ, RZ, 0x6 ;  /* 0x00000006ff0c7424 */ /* 0x000fe400078e00ff */
[----:B------:R-:W-:-:S07]  /*14ea0*/  IMAD.MOV.U32 R6, RZ, RZ, R14 ;  /* 0x000000ffff067224 */ /* 0x000fce00078e000e */
[----:B------:R-:W-:Y:S05]  /*14eb0*/  WARPSYNC.COLLECTIVE R15, `(.L_x_1054) ;  /* 0x000000000f087348 */ /* 0x000fea0003c00000 */
[----:B------:R0:W1:Y:S02]  /*14ec0*/  SHFL.IDX P6, R14, R13, R12, R11 ;  /* 0x0000000c0d0e7389 */ /* 0x00006400000c000b */
[----:B01----:R-:W-:Y:S01]  /*14ed0*/  ENDCOLLECTIVE ;  /* 0x000000000000791b */ /* 0x003fe20003800000 */
.L_x_1054:
        /* <DEDUP_REMOVED lines=13> */
.L_x_1055:
[----:B------:R-:W-:-:S05]  /*14fb0*/  VIADD R7, R3, 0x60 ;  /* 0x0000006003077836 */ /* 0x000fca0000000000 */
[----:B------:R-:W-:Y:S01]  /*14fc0*/  ISETP.GE.AND P3, PT, R7, R2, PT ;  /* 0x000000020700720c */ /* 0x000fe20003f66270 */
[----:B------:R-:W-:Y:S02]  /*14fd0*/  IMAD.MOV.U32 R13, RZ, RZ, R0 ;  /* 0x000000ffff0d7224 */ /* 0x000fe400078e0000 */
[----:B------:R-:W-:Y:S02]  /*14fe0*/  IMAD.MOV.U32 R12, RZ, RZ, 0x7 ;  /* 0x00000007ff0c7424 */ /* 0x000fe400078e00ff */
[----:B------:R-:W-:-:S08]  /*14ff0*/  IMAD.MOV.U32 R6, RZ, RZ, R14 ;  /* 0x000000ffff067224 */ /* 0x000fd000078e000e */
[----:B------:R-:W-:Y:S05]  /*15000*/  WARPSYNC.COLLECTIVE R15, `(.L_x_1056) ;  /* 0x000000000f087348 */ /* 0x000fea0003c00000 */
[----:B------:R0:W1:Y:S02]  /*15010*/  SHFL.IDX P6, R14, R13, R12, R11 ;  /* 0x0000000c0d0e7389 */ /* 0x00006400000c000b */
[----:B01----:R-:W-:Y:S01]  /*15020*/  ENDCOLLECTIVE ;  /* 0x000000000000791b */ /* 0x003fe20003800000 */
.L_x_1056:
        /* <DEDUP_REMOVED lines=13> */
.L_x_1057:
[----:B------:R-:W-:Y:S01]  /*15100*/  IMAD.MOV.U32 R4, RZ, RZ, R14 ;  /* 0x000000ffff047224 */ /* 0x000fe200078e000e */
[----:B------:R-:W-:Y:S06]  /*15110*/  BRA `(.L_x_1058) ;  /* 0xffffffcc00c07947 */ /* 0x000fec000383ffff */
.L_x_983:
[----:B-1----:R1:W2:Y:S02]  /*15120*/  SYNCS.PHASECHK.TRANS64.TRYWAIT P0, [R17+URZ+0x28420], R0 ;  /* 0x02842000110075a7 */ /* 0x0022a4000800017f */
[----:B--2---:R-:W-:Y:S05]  /*15130*/  @!P0 NANOSLEEP.SYNCS 0x989680 ;  /* 0x009896800000895d */ /* 0x004fea0003900000 */
[----:B------:R-:W2:Y:S02]  /*15140*/  @!P0 SYNCS.PHASECHK.TRANS64 P0, [R17+URZ+0x28420], R0 ;  /* 0x02842000110085a7 */ /* 0x000ea4000800007f */
[----:B--2---:R-:W-:Y:S05]  /*15150*/  @!P0 BRA `(.L_x_983) ;  /* 0xfffffffc00f08947 */ /* 0x004fea000383ffff */
[----:B------:R-:W-:Y:S05]  /*15160*/  BRA `(.L_x_1059) ;  /* 0xffffffd0002c7947 */ /* 0x000fea000383ffff */
.L_x_989:
[----:B0-----:R0:W2:Y:S02]  /*15170*/  SYNCS.PHASECHK.TRANS64.TRYWAIT P0, [R6+URZ+0x28480], R5 ;  /* 0x02848005060075a7 */ /* 0x0010a4000800017f */
[----:B--2---:R-:W-:Y:S05]  /*15180*/  @!P0 NANOSLEEP.SYNCS 0x989680 ;  /* 0x009896800000895d */ /* 0x004fea0003900000 */
[----:B------:R-:W2:Y:S02]  /*15190*/  @!P0 SYNCS.PHASECHK.TRANS64 P0, [R6+URZ+0x28480], R5 ;  /* 0x02848005060085a7 */ /* 0x000ea4000800007f */
[----:B--2---:R-:W-:Y:S05]  /*151a0*/  @!P0 BRA `(.L_x_989) ;  /* 0xfffffffc00f08947 */ /* 0x004fea000383ffff */
[----:B------:R-:W-:Y:S05]  /*151b0*/  BRA `(.L_x_1060) ;  /* 0xffffffd000e47947 */ /* 0x000fea000383ffff */
.L_x_995:
[----:B--2---:R2:W3:Y:S02]  /*151c0*/  SYNCS.PHASECHK.TRANS64.TRYWAIT P0, [R6+URZ+0x28440], R5 ;  /* 0x02844005060075a7 */ /* 0x0044e4000800017f */
[----:B---3--:R-:W-:Y:S05]  /*151d0*/  @!P0 NANOSLEEP.SYNCS 0x989680 ;  /* 0x009896800000895d */ /* 0x008fea0003900000 */
[----:B------:R-:W3:Y:S02]  /*151e0*/  @!P0 SYNCS.PHASECHK.TRANS64 P0, [R6+URZ+0x28440], R5 ;  /* 0x02844005060085a7 */ /* 0x000ee4000800007f */
[----:B---3--:R-:W-:Y:S05]  /*151f0*/  @!P0 BRA `(.L_x_995) ;  /* 0xfffffffc00f08947 */ /* 0x008fea000383ffff */
[----:B------:R-:W-:Y:S05]  /*15200*/  BRA `(.L_x_1061) ;  /* 0xffffffd400a07947 */ /* 0x000fea000383ffff */
.L_x_1002:
[----:B0-----:R0:W2:Y:S02]  /*15210*/  SYNCS.PHASECHK.TRANS64.TRYWAIT P1, [R19+URZ+0x28470], R4 ;  /* 0x02847004130075a7 */ /* 0x0010a4000802017f */
[----:B--2---:R-:W-:Y:S05]  /*15220*/  @!P1 NANOSLEEP.SYNCS 0x989680 ;  /* 0x009896800000995d */ /* 0x004fea0003900000 */
[----:B------:R-:W2:Y:S02]  /*15230*/  @!P1 SYNCS.PHASECHK.TRANS64 P1, [R19+URZ+0x28470], R4 ;  /* 0x02847004130095a7 */ /* 0x000ea4000802007f */
[----:B--2---:R-:W-:Y:S05]  /*15240*/  @!P1 BRA `(.L_x_1002) ;  /* 0xfffffffc00f09947 */ /* 0x004fea000383ffff */
[----:B------:R-:W-:Y:S05]  /*15250*/  BRA `(.L_x_1062) ;  /* 0xffffffd800787947 */ /* 0x000fea000383ffff */
.L_x_1004:
[----:B--2---:R2:W3:Y:S02]  /*15260*/  SYNCS.PHASECHK.TRANS64.TRYWAIT P1, [R19+URZ+0x28460], R3 ;  /* 0x02846003130075a7 */ /* 0x0044e4000802017f */
[----:B---3--:R-:W-:Y:S05]  /*15270*/  @!P1 NANOSLEEP.SYNCS 0x989680 ;  /* 0x009896800000995d */ /* 0x008fea0003900000 */
[----:B------:R-:W3:Y:S02]  /*15280*/  @!P1 SYNCS.PHASECHK.TRANS64 P1, [R19+URZ+0x28460], R3 ;  /* 0x02846003130095a7 */ /* 0x000ee4000802007f */
[----:B---3--:R-:W-:Y:S05]  /*15290*/  @!P1 BRA `(.L_x_1004) ;  /* 0xfffffffc00f09947 */ /* 0x008fea000383ffff */
[----:B------:R-:W-:Y:S05]  /*152a0*/  BRA `(.L_x_1063) ;  /* 0xffffffd800807947 */ /* 0x000fea000383ffff */
.L_x_1011:
[----:B-1----:R1:W2:Y:S02]  /*152b0*/  SYNCS.PHASECHK.TRANS64.TRYWAIT P1, [R2+URZ+0x28470], R3 ;  /* 0x02847003020075a7 */ /* 0x0022a4000802017f */
[----:B--2---:R-:W-:Y:S05]  /*152c0*/  @!P1 NANOSLEEP.SYNCS 0x989680 ;  /* 0x009896800000995d */ /* 0x004fea0003900000 */
[----:B------:R-:W2:Y:S02]  /*152d0*/  @!P1 SYNCS.PHASECHK.TRANS64 P1, [R2+URZ+0x28470], R3 ;  /* 0x02847003020095a7 */ /* 0x000ea4000802007f */
[----:B--2---:R-:W-:Y:S05]  /*152e0*/  @!P1 BRA `(.L_x_1011) ;  /* 0xfffffffc00f09947 */ /* 0x004fea000383ffff */
[----:B------:R-:W-:Y:S05]  /*152f0*/  BRA `(.L_x_1064) ;  /* 0xffffffe000907947 */ /* 0x000fea000383ffff */
.L_x_1013:
[----:B-1----:R1:W2:Y:S02]  /*15300*/  SYNCS.PHASECHK.TRANS64.TRYWAIT P1, [R2+URZ+0x28460], R3 ;  /* 0x02846003020075a7 */ /* 0x0022a4000802017f */
[----:B--2---:R-:W-:Y:S05]  /*15310*/  @!P1 NANOSLEEP.SYNCS 0x989680 ;  /* 0x009896800000995d */ /* 0x004fea0003900000 */
[----:B------:R-:W2:Y:S02]  /*15320*/  @!P1 SYNCS.PHASECHK.TRANS64 P1, [R2+URZ+0x28460], R3 ;  /* 0x02846003020095a7 */ /* 0x000ea4000802007f */
[----:B--2---:R-:W-:Y:S05]  /*15330*/  @!P1 BRA `(.L_x_1013) ;  /* 0xfffffffc00f09947 */ /* 0x004fea000383ffff */
[----:B------:R-:W-:Y:S05]  /*15340*/  BRA `(.L_x_1065) ;  /* 0xffffffe000987947 */ /* 0x000fea000383ffff */
.L_x_1019:
[----:B0-----:R0:W1:Y:S02]  /*15350*/  SYNCS.PHASECHK.TRANS64.TRYWAIT P0, [R0+URZ+0x28420], R3 ;  /* 0x02842003000075a7 */ /* 0x001064000800017f */
[----:B-1----:R-:W-:Y:S05]  /*15360*/  @!P0 NANOSLEEP.SYNCS 0x989680 ;  /* 0x009896800000895d */ /* 0x002fea0003900000 */
[----:B------:R-:W1:Y:S02]  /*15370*/  @!P0 SYNCS.PHASECHK.TRANS64 P0, [R0+URZ+0x28420], R3 ;  /* 0x02842003000085a7 */ /* 0x000e64000800007f */
[----:B-1----:R-:W-:Y:S05]  /*15380*/  @!P0 BRA `(.L_x_1019) ;  /* 0xfffffffc00f08947 */ /* 0x002fea000383ffff */
[----:B------:R-:W-:Y:S05]  /*15390*/  BRA `(.L_x_1066) ;  /* 0xffffffe800ac7947 */ /* 0x000fea000383ffff */
.L_x_1020:
        /* <DEDUP_REMOVED lines=11> */
.L_x_1068:
[----:B------:R-:W-:Y:S05]  /*15450*/  BSYNC B0 ;  /* 0x0000000000007941 */ /* 0x000fea0003800000 */
.L_x_1067:
[----:B------:R-:W-:Y:S05]  /*15460*/  BRA `(.L_x_1069) ;  /* 0xffffffe800947947 */ /* 0x000fea000383ffff */
.L_x_1023:
[----:B------:R-:W-:Y:S01]  /*15470*/  BSSY B1, `(.L_x_1070) ;  /* 0x0000006000017945 */ /* 0x000fe20003800000 */
[----:B------:R-:W-:-:S07]  /*15480*/  IMAD.MOV.U32 R15, RZ, RZ, -0x1 ;  /* 0xffffffffff0f7424 */ /* 0x000fce00078e00ff */
[----:B01----:R-:W-:Y:S05]  /*15490*/  WARPSYNC.COLLECTIVE R15, `(.L_x_1071) ;  /* 0x000000000f0c7348 */ /* 0x003fea0003c00000 */
[----:B------:R-:W-:Y:S02]  /*154a0*/  ELECT P6, UR62, PT ;  /* 0x00000000003e782f */ /* 0x000fe400038c0000 */
[----:B------:R-:W-:Y:S01]  /*154b0*/  MOV R14, UR62 ;  /* 0x0000003e000e7c02 */ /* 0x000fe20008000f00 */
[----:B01----:R-:W-:Y:S10]  /*154c0*/  ENDCOLLECTIVE ;  /* 0x000000000000791b */ /* 0x003ff40003800000 */
.L_x_1071:
[----:B------:R-:W-:Y:S05]  /*154d0*/  BSYNC B1 ;  /* 0x0000000000017941 */ /* 0x000fea0003800000 */
.L_x_1070:
[----:B------:R-:W-:Y:S05]  /*154e0*/  BRA `(.L_x_1072) ;  /* 0xffffffe8008c7947 */ /* 0x000fea000383ffff */
.L_x_1025:
[----:B0-----:R0:W1:Y:S02]  /*154f0*/  SYNCS.PHASECHK.TRANS64.TRYWAIT P1, [R6+URZ], R5 ;  /* 0x00000005060075a7 */ /* 0x001064000802017f */
[----:B-1----:R-:W-:Y:S05]  /*15500*/  @!P1 NANOSLEEP.SYNCS 0x989680 ;  /* 0x009896800000995d */ /* 0x002fea0003900000 */
[----:B------:R-:W1:Y:S02]  /*15510*/  @!P1 SYNCS.PHASECHK.TRANS64 P1, [R6+URZ], R5 ;  /* 0x00000005060095a7 */ /* 0x000e64000802007f */
[----:B-1----:R-:W-:Y:S05]  /*15520*/  @!P1 BRA `(.L_x_1025) ;  /* 0xfffffffc00f09947 */ /* 0x002fea000383ffff */
[----:B------:R-:W-:Y:S05]  /*15530*/  BRA `(.L_x_1073) ;  /* 0xffffffe800c87947 */ /* 0x000fea000383ffff */
.L_x_1026:
[----:B-1----:R1:W2:Y:S02]  /*15540*/  SYNCS.PHASECHK.TRANS64.TRYWAIT P1, [R7+URZ], R2 ;  /* 0x00000002070075a7 */ /* 0x0022a4000802017f */
[----:B--2---:R-:W-:Y:S05]  /*15550*/  @!P1 NANOSLEEP.SYNCS 0x989680 ;  /* 0x009896800000995d */ /* 0x004fea0003900000 */
[----:B------:R-:W2:Y:S02]  /*15560*/  @!P1 SYNCS.PHASECHK.TRANS64 P1, [R7+URZ], R2 ;  /* 0x00000002070095a7 */ /* 0x000ea4000802007f */
[----:B--2---:R-:W-:Y:S05]  /*15570*/  @!P1 BRA `(.L_x_1026) ;  /* 0xfffffffc00f09947 */ /* 0x004fea000383ffff */
[----:B------:R-:W-:Y:S05]  /*15580*/  BRA `(.L_x_1074) ;  /* 0xffffffe800bc7947 */ /* 0x000fea000383ffff */
.L_x_1028:
[----:B--2---:R2:W3:Y:S02]  /*15590*/  SYNCS.PHASECHK.TRANS64.TRYWAIT P1, [R4+URZ+0x28460], R5 ;  /* 0x02846005040075a7 */ /* 0x0044e4000802017f */
[----:B---3--:R-:W-:Y:S05]  /*155a0*/  @!P1 NANOSLEEP.SYNCS 0x989680 ;  /* 0x009896800000995d */ /* 0x008fea0003900000 */
[----:B------:R-:W3:Y:S02]  /*155b0*/  @!P1 SYNCS.PHASECHK.TRANS64 P1, [R4+URZ+0x28460], R5 ;  /* 0x02846005040095a7 */ /* 0x000ee4000802007f */
[----:B---3--:R-:W-:Y:S05]  /*155c0*/  @!P1 BRA `(.L_x_1028) ;  /* 0xfffffffc00f09947 */ /* 0x008fea000383ffff */
[----:B------:R-:W-:Y:S05]  /*155d0*/  BRA `(.L_x_1075) ;  /* 0xffffffe800c07947 */ /* 0x000fea000383ffff */
.L_x_1030:
[----:B---3--:R3:W4:Y:S02]  /*155e0*/  SYNCS.PHASECHK.TRANS64.TRYWAIT P1, [R3+URZ+0x28460], R2 ;  /* 0x02846002030075a7 */ /* 0x008724000802017f */
[----:B----4-:R-:W-:Y:S05]  /*155f0*/  @!P1 NANOSLEEP.SYNCS 0x989680 ;  /* 0x009896800000995d */ /* 0x010fea0003900000 */
[----:B------:R-:W4:Y:S02]  /*15600*/  @!P1 SYNCS.PHASECHK.TRANS64 P1, [R3+URZ+0x28460], R2 ;  /* 0x02846002030095a7 */ /* 0x000f24000802007f */
[----:B----4-:R-:W-:Y:S05]  /*15610*/  @!P1 BRA `(.L_x_1030) ;  /* 0xfffffffc00f09947 */ /* 0x010fea000383ffff */
[----:B------:R-:W-:Y:S05]  /*15620*/  BRA `(.L_x_1076) ;  /* 0xffffffe800c07947 */ /* 0x000fea000383ffff */
.L_x_1032:
[----:B----4-:R4:W0:Y:S02]  /*15630*/  SYNCS.PHASECHK.TRANS64.TRYWAIT P0, [R4+URZ+0x28480], R5 ;  /* 0x02848005040075a7 */ /* 0x010824000800017f */
[----:B0-----:R-:W-:Y:S05]  /*15640*/  @!P0 NANOSLEEP.SYNCS 0x989680 ;  /* 0x009896800000895d */ /* 0x001fea0003900000 */
[----:B------:R-:W0:Y:S02]  /*15650*/  @!P0 SYNCS.PHASECHK.TRANS64 P0, [R4+URZ+0x28480], R5 ;  /* 0x02848005040085a7 */ /* 0x000e24000800007f */
[----:B0-----:R-:W-:Y:S05]  /*15660*/  @!P0 BRA `(.L_x_1032) ;  /* 0xfffffffc00f08947 */ /* 0x001fea000383ffff */
[----:B------:R-:W-:Y:S05]  /*15670*/  BRA `(.L_x_1033) ;  /* 0xffffffe800bc7947 */ /* 0x000fea000383ffff */
.L_x_1077:
        /* <DEDUP_REMOVED lines=16> */
.L_x_12956:


//--------------------- .text._ZN7cutlass13device_kernelIN5flash11enable_sm90INS1_16FlashAttnFwdSm90INS1_25CollectiveMainloopFwdSm90ILi2EN4cute5tupleIJNS5_1CILi1EEES8_S8_EEENS6_IJNS7_ILi128EEENS7_ILi64EEENS7_ILi256EEEEEELi256ENS_12float_e4m3_tEfNS_4arch4Sm90ELb0ELb1ELb1ELb1ELb0ELb0ELb0ELb1ELb1ELb1ELb0ELb0EEENS1_21CollectiveEpilogueFwdINS6_IJSA_SC_SB_EEES9_NS_10bfloat16_tESG_Li256ELb1ELb1ELb0ELb1EEENS1_36VarlenDynamicPersistentTileSchedulerILi128ELi64ELi256ELi128ELb0ELb1ELb1ELb1ELb0ELb1EEEEEEEEEvNT_6ParamsE --------------------------
	.section	.text._ZN7cutlass13device_kernelIN5flash11enable_sm90INS1_16FlashAttnFwdSm90INS1_25CollectiveMainloopFwdSm90ILi2EN4cute5tupleIJNS5_1CILi1EEES8_S8_EEENS6_IJNS7_ILi128EEENS7_ILi64EEENS7_ILi256EEEEEELi256ENS_12float_e4m3_tEfNS_4arch4Sm90ELb0ELb1ELb1ELb1ELb0ELb0ELb0ELb1ELb1ELb1ELb0ELb0EEENS1_21CollectiveEpilogueFwdINS6_IJSA_SC_SB_EEES9_NS_10bfloat16_tESG_Li256ELb1ELb1ELb0ELb1EEENS1_36VarlenDynamicPersistentTileSchedulerILi128ELi64ELi256ELi128ELb0ELb1ELb1ELb1ELb0ELb1EEEEEEEEEvNT_6ParamsE,"ax",@progbits
	.align	128
.text._ZN7cutlass13device_kernelIN5flash11enable_sm90INS1_16FlashAttnFwdSm90INS1_25CollectiveMainloopFwdSm90ILi2EN4cute5tupleIJNS5_1CILi1EEES8_S8_EEENS6_IJNS7_ILi128EEENS7_ILi64EEENS7_ILi256EEEEEELi256ENS_12float_e4m3_tEfNS_4arch4Sm90ELb0ELb1ELb1ELb1ELb0ELb0ELb0ELb1ELb1ELb1ELb0ELb0EEENS1_21CollectiveEpilogueFwdINS6_IJSA_SC_SB_EEES9_NS_10bfloat16_tESG_Li256ELb1ELb1ELb0ELb1EEENS1_36VarlenDynamicPersistentTileSchedulerILi128ELi64ELi256ELi128ELb0ELb1ELb1ELb1ELb0ELb1EEEEEEEEEvNT_6ParamsE:
        .type           _ZN7cutlass13device_kernelIN5flash11enable_sm90INS1_16FlashAttnFwdSm90INS1_25CollectiveMainloopFwdSm90ILi2EN4cute5tupleIJNS5_1CILi1EEES8_S8_EEENS6_IJNS7_ILi128EEENS7_ILi64EEENS7_ILi256EEEEEELi256ENS_12float_e4m3_tEfNS_4arch4Sm90ELb0ELb1ELb1ELb1ELb0ELb0ELb0ELb1ELb1ELb1ELb0ELb0EEENS1_21CollectiveEpilogueFwdINS6_IJSA_SC_SB_EEES9_NS_10bfloat16_tESG_Li256ELb1ELb1ELb0ELb1EEENS1_36VarlenDynamicPersistentTileSchedulerILi128ELi64ELi256ELi128ELb0ELb1ELb1ELb1ELb0ELb1EEEEEEEEEvNT_6ParamsE,@function
        .size           _ZN7cutlass13device_kernelIN5flash11enable_sm90INS1_16FlashAttnFwdSm90INS1_25CollectiveMainloopFwdSm90ILi2EN4cute5tupleIJNS5_1CILi1EEES8_S8_EEENS6_IJNS7_ILi128EEENS7_ILi64EEENS7_ILi256EEEEEELi256ENS_12float_e4m3_tEfNS_4arch4Sm90ELb0ELb1ELb1ELb1ELb0ELb0ELb0ELb1ELb1ELb1ELb0ELb0EEENS1_21CollectiveEpilogueFwdINS6_IJSA_SC_SB_EEES9_NS_10bfloat16_tESG_Li256ELb1ELb1ELb0ELb1EEENS1_36VarlenDynamicPersistentTileSchedulerILi128ELi64ELi256ELi128ELb0ELb1ELb1ELb1ELb0ELb1EEEEEEEEEvNT_6ParamsE,(.L_x_12957 - _ZN7cutlass13device_kernelIN5flash11enable_sm90INS1_16FlashAttnFwdSm90INS1_25CollectiveMainloopFwdSm90ILi2EN4cute5tupleIJNS5_1CILi1EEES8_S8_EEENS6_IJNS7_ILi128EEENS7_ILi64EEENS7_ILi256EEEEEELi256ENS_12float_e4m3_tEfNS_4arch4Sm90ELb0ELb1ELb1ELb1ELb0ELb0ELb0ELb1ELb1ELb1ELb0ELb0EEENS1_21CollectiveEpilogueFwdINS6_IJSA_SC_SB_EEES9_NS_10bfloat16_tESG_Li256ELb1ELb1ELb0ELb1EEENS1_36VarlenDynamicPersistentTileSchedulerILi128ELi64ELi256ELi128ELb0ELb1ELb1ELb1ELb0ELb1EEEEEEEEEvNT_6ParamsE)
        .other          _ZN7cutlass13device_kernelIN5flash11enable_sm90INS1_16FlashAttnFwdSm90INS1_25CollectiveMainloopFwdSm90ILi2EN4cute5tupleIJNS5_1CILi1EEES8_S8_EEENS6_IJNS7_ILi128EEENS7_ILi64EEENS7_ILi256EEEEEELi256ENS_12float_e4m3_tEfNS_4arch4Sm90ELb0ELb1ELb1ELb1ELb0ELb0ELb0ELb1ELb1ELb1ELb0ELb0EEENS1_21CollectiveEpilogueFwdINS6_IJSA_SC_SB_EEES9_NS_10bfloat16_tESG_Li256ELb1ELb1ELb0ELb1EEENS1_36VarlenDynamicPersistentTileSchedulerILi128ELi64ELi256ELi128ELb0ELb1ELb1ELb1ELb0ELb1EEEEEEEEEvNT_6ParamsE,@"STO_CUDA_ENTRY STV_DEFAULT"
_ZN7cutlass13device_kernelIN5flash11enable_sm90INS1_16FlashAttnFwdSm90INS1_25CollectiveMainloopFwdSm90ILi2EN4cute5tupleIJNS5_1CILi1EEES8_S8_EEENS6_IJNS7_ILi128EEENS7_ILi64EEENS7_ILi256EEEEEELi256ENS_12float_e4m3_tEfNS_4arch4Sm90ELb0ELb1ELb1ELb1ELb0ELb0ELb0ELb1ELb1ELb1ELb0ELb0EEENS1_21CollectiveEpilogueFwdINS6_IJSA_SC_SB_EEES9_NS_10bfloat16_tESG_Li256ELb1ELb1ELb0ELb1EEENS1_36VarlenDynamicPersistentTileSchedulerILi128ELi64ELi256ELi128ELb0ELb1ELb1ELb1ELb0ELb1EEEEEEEEEvNT_6ParamsE:
        /* <DEDUP_REMOVED lines=18> */
.L_x_1079:
[----:B------:R-:W-:Y:S05]  /*0120*/  BSYNC B0 ;  /* 0x0000000000007941 */ /* 0x000fea0003800000 */
.L_x_1078:
        /* <DEDUP_REMOVED lines=41> */
.L_x_1080:
        /* <DEDUP_REMOVED lines=22> */
.L_x_1081:
        /* <DEDUP_REMOVED lines=18> */
.L_x_1082:
        /* <DEDUP_REMOVED lines=22> */
.L_x_1083:
        /* <DEDUP_REMOVED lines=22> */
.L_x_1084:
[----:B------:R-:W-:Y:S01]  /*0900*/  PLOP3.LUT P0, PT, PT, PT, UP0, 0x80, 0x0 ;  /* 0x000000000000781c */ /* 0x000fe20003f0f008 */
[----:B------:R-:W-:Y:S01]  /*0910*/  UMOV UR38, 0x1 ;  /* 0x0000000100267882 */ /* 0x000fe20000000000 */
[----:B------:R-:W-:Y:S01]  /*0920*/  NOP ;  /* 0x0000000000007918 */ /* 0x000fe20000000000 */
[----:B------:R-:W-:Y:S01]  /*0930*/  USEL UR38, UR38, 0x2, !UP0 ;  /* 0x0000000226267887 */ /* 0x000fe2000c000000 */
[----:B------:R-:W-:Y:S01]  /*0940*/  ULDC.64 UR52, c[0x0][0x208] ;  /* 0x0000820000347ab9 */ /* 0x000fe20000000a00 */
[----:B012-4-:R-:W-:Y:S08]  /*0950*/  BAR.SYNC.DEFER_BLOCKING 0x0 ;  /* 0x0000000000007b1d */ /* 0x017ff00000010000 */
[----:B------:R-:W-:Y:S05]  /*0960*/  @!P0 BRA `(.L_x_1085) ;  /* 0x000000f400e48947 */ /* 0x000fea0003800000 */
.L_x_1086:
        /* <DEDUP_REMOVED lines=25> */
[----:B------:R-:W-:Y:S01]  /*0b00*/  R2UR UR48, R7 ;  /* 0x00000000073072ca */ /* 0x000fe200000e0000 */
[----:B------:R-:W-:Y:S01]  /*0b10*/  UMOV UR55, URZ ;  /* 0x0000003f00377c82 */ /* 0x000fe20008000000 */
[CC--:B------:R-:W-:Y:S02]  /*0b20*/  LEA.HI R3, R0.reuse, R201.reuse, RZ, 0x7 ;  /* 0x000000c900037211 */ /* 0x0c0fe400078f38ff */
[----:B------:R-:W-:-:S02]  /*0b30*/  LEA.HI R4, R0, R201, RZ, 0x5 ;  /* 0x000000c900047211 */ /* 0x000fc400078f28ff */
[----:B------:R-:W-:Y:S02]  /*0b40*/  LOP3.LUT R2, R3, 0xffffff80, RZ, 0xc0, !PT ;  /* 0xffffff8003027812 */ /* 0x000fe400078ec0ff */
[----:B------:R-:W-:Y:S01]  /*0b50*/  SHF.R.S32.HI R194, RZ, 0x7, R3 ;  /* 0x00000007ffc27819 */ /* 0x000fe20000011403 */
[----:B------:R-:W-:Y:S02]  /*0b60*/  IMAD.SHL.U32 R6, R4, 0x20, RZ ;  /* 0x0000002004067824 */ /* 0x000fe400078e00ff */
[----:B------:R-:W-:Y:S01]  /*0b70*/  IMAD.IADD R193, R201, 0x1, -R2 ;  /* 0x00000001c9c17824 */ /* 0x000fe200078e0a02 */
[----:B------:R-:W-:Y:S02]  /*0b80*/  LEA.HI R2, R0, R201, RZ, 0x4 ;  /* 0x000000c900027211 */ /* 0x000fe400078f20ff */
[----:B------:R-:W-:Y:S02]  /*0b90*/  LOP3.LUT R7, R6, 0xfffffc00, RZ, 0xc0, !PT ;  /* 0xfffffc0006077812 */ /* 0x000fe400078ec0ff */
[----:B------:R-:W-:-:S02]  /*0ba0*/  SHF.R.S32.HI R8, RZ, 0x1f, R193 ;  /* 0x0000001fff087819 */ /* 0x000fc400000114c1 */
[----:B------:R-:W-:Y:S02]  /*0bb0*/  SHF.R.S32.HI R5, RZ, 0x4, R2 ;  /* 0x00000004ff057819 */ /* 0x000fe40000011402 */
[----:B------:R-:W-:Y:S02]  /*0bc0*/  LEA.HI R9, R8, R193, RZ, 0x2 ;  /* 0x000000c108097211 */ /* 0x000fe400078f10ff */
[C---:B------:R-:W-:Y:S02]  /*0bd0*/  LOP3.LUT R4, R2.reuse, 0x3fffff0, RZ, 0xc0, !PT ;  /* 0x03fffff002047812 */ /* 0x040fe400078ec0ff */
[----:B------:R-:W-:Y:S02]  /*0be0*/  LEA.HI R2, R2, R5, RZ, 0x1 ;  /* 0x0000000502027211 */ /* 0x000fe400078f08ff */
[----:B------:R-:W-:Y:S01]  /*0bf0*/  LEA.HI R6, R0, R201, RZ, 0x2 ;  /* 0x000000c900067211 */ /* 0x000fe200078f10ff */
[----:B------:R-:W-:Y:S01]  /*0c00*/  IMAD.IADD R4, R201, 0x1, -R4 ;  /* 0x00000001c9047824 */ /* 0x000fe200078e0a04 */
[----:B------:R-:W-:-:S02]  /*0c10*/  SHF.R.S32.HI R10, RZ, 0x2, R9 ;  /* 0x00000002ff0a7819 */ /* 0x000fc40000011409 */
        /* <DEDUP_REMOVED lines=35> */
.L_x_1190:
[----:B------:R-:W-:Y:S01]  /*0e50*/  ULDC.64 UR6, c[0x0][0xa28] ;  /* 0x00028a0000067ab9 */ /* 0x000fe20000000a00 */
[----:B------:R-:W-:Y:S01]  /*0e60*/  ULDC UR4, c[0x0][0x424] ;  /* 0x0001090000047ab9 */ /* 0x000fe20000000800 */
[----:B------:R-:W-:-:S04]  /*0e70*/  UISETP.NE.U32.AND UP0, UPT, UR6, URZ, UPT ;  /* 0x0000003f0600728c */ /* 0x000fc8000bf05070 */
[----:B------:R-:W-:-:S03]  /*0e80*/  UISETP.NE.AND.EX UP0, UPT, UR7, URZ, UPT, UP0 ;  /* 0x0000003f0700728c */ /* 0x000fc6000bf05300 */
[----:B------:R-:W-:Y:S02]  /*0e90*/  ULDC.64 UR6, c[0x0][0xa18] ;  /* 0x0002860000067ab9 */ /* 0x000fe40000000a00 */
[----:B------:R-:W-:Y:S01]  /*0ea0*/  UISETP.NE.U32.AND UP1, UPT, UR6, URZ, UPT ;  /* 0x0000003f0600728c */ /* 0x000fe2000bf25070 */
[----:B------:R-:W-:-:S03]  /*0eb0*/  PLOP3.LUT P0, PT, PT, PT, UP0, 0x80, 0x0 ;  /* 0x000000000000781c */ /* 0x000fc60003f0f008 */
[----:B------:R-:W-:-:S03]  /*0ec0*/  UISETP.NE.AND.EX UP1, UPT, UR7, URZ, UPT, UP1 ;  /* 0x0000003f0700728c */ /* 0x000fc6000bf25310 */
[----:B------:R-:W-:Y:S02]  /*0ed0*/  @UP0 ULDC.64 UR6, c[0x0][0xa28] ;  /* 0x00028a0000060ab9 */ /* 0x000fe40000000a00 */
[----:B------:R-:W-:Y:S01]  /*0ee0*/  @UP0 UIMAD.WIDE UR6, UR48, 0x4, UR6 ;  /* 0x00000004300608a5 */ /* 0x000fe2000f8e0206 */
[----:B------:R-:W-:-:S05]  /*0ef0*/  PLOP3.LUT P2, PT, PT, PT, UP1, 0x80, 0x0 ;  /* 0x000000000000781c */ /* 0x000fca0003f4f018 */
[----:B------:R-:W-:Y:S01]  /*0f00*/  @UP1 ULDC.64 UR8, c[0x0][0xa18] ;  /* 0x0002860000081ab9 */ /* 0x000fe20000000a00 */
[----:B0--3--:R-:W-:Y:S02]  /*0f10*/  IMAD.U32 R4, RZ, RZ, UR6 ;  /* 0x00000006ff047e24 */ /* 0x009fe4000f8e00ff */
[----:B--2---:R-:W-:Y:S01]  /*0f20*/  IMAD.U32 R5, RZ, RZ, UR7 ;  /* 0x00000007ff057e24 */ /* 0x004fe2000f8e00ff */
[----:B------:R-:W-:-:S04]  /*0f30*/  @UP1 UIMAD.WIDE UR6, UR48, 0x4, UR8 ;  /* 0x00000004300618a5 */ /* 0x000fc8000f8e0208 */
[----:B------:R-:W2:Y:S02]  /*0f40*/  @P0 LDG.E R4, desc[UR52][R4.64] ;  /* 0x0000003404040981 */ /* 0x000ea4000c1e1900 */
[----:B------:R-:W-:Y:S02]  /*0f50*/  IMAD.U32 R6, RZ, RZ, UR6 ;  /* 0x00000006ff067e24 */ /* 0x000fe4000f8e00ff */
[----:B------:R-:W-:Y:S01]  /*0f60*/  IMAD.U32 R7, RZ, RZ, UR7 ;  /* 0x00000007ff077e24 */ /* 0x000fe2000f8e00ff */
[----:B------:R-:W-:-:S04]  /*0f70*/  ULDC.64 UR6, c[0x0][0x418] ;  /* 0x0001060000067ab9 */ /* 0x000fc80000000a00 */
[----:B------:R-:W3:Y:S01]  /*0f80*/  @P2 LDG.E R6, desc[UR52][R6.64] ;  /* 0x0000003406062981 */ /* 0x000ee2000c1e1900 */
[----:B------:R-:W-:Y:S01]  /*0f90*/  UISETP.NE.U32.AND UP0, UPT, UR6, URZ, UPT ;  /* 0x0000003f0600728c */ /* 0x000fe2000bf05070 */
[----:B------:R-:W-:Y:S01]  /*0fa0*/  UMOV UR37, URZ ;  /* 0x0000003f00257c82 */ /* 0x000fe20008000000 */
[----:B------:R-:W-:Y:S02]  /*0fb0*/  ULDC UR45, c[0x0][0x288] ;  /* 0x0000a200002d7ab9 */ /* 0x000fe40000000800 */
[----:B------:R-:W-:-:S03]  /*0fc0*/  UISETP.NE.AND.EX UP0, UPT, UR7, URZ, UPT, UP0 ;  /* 0x0000003f0700728c */ /* 0x000fc6000bf05300 */
[----:B------:R-:W-:Y:S01]  /*0fd0*/  ULDC.64 UR6, c[0x0][0xa20] ;  /* 0x0002880000067ab9 */ /* 0x000fe20000000a00 */
[----:B------:R-:W-:Y:S01]  /*0fe0*/  USEL UR4, UR4, 0x1, UP0 ;  /* 0x0000000104047887 */ /* 0x000fe20008000000 */
[----:B------:R-:W-:Y:S01]  /*0ff0*/  ISETP.NE.U32.AND P1, PT, RZ, UR6, PT ;  /* 0x00000006ff007c0c */ /* 0x000fe2000bf25070 */
[----:B------:R-:W-:Y:S02]  /*1000*/  ULDC UR6, c[0x0][0x2f0] ;  /* 0x0000bc0000067ab9 */ /* 0x000fe40000000800 */
[----:B------:R-:W-:Y:S01]  /*1010*/  UIMAD UR4, UR4, UR6, URZ ;  /* 0x00000006040472a4 */ /* 0x000fe2000f8e023f */
[----:B------:R-:W-:Y:S02]  /*1020*/  ISETP.NE.AND.EX P1, PT, RZ, UR7, PT, P1 ;  /* 0x00000007ff007c0c */ /* 0x000fe4000bf25310 */
[----:B--2---:R-:W-:Y:S02]  /*1030*/  @P0 R2UR UR37, R4 ;  /* 0x00000000042502ca */ /* 0x004fe400000e0000 */
[----:B---3--:R-:W-:Y:S01]  /*1040*/  @P2 R2UR UR45, R6 ;  /* 0x00000000062d22ca */ /* 0x008fe200000e0000 */
[----:B-1--4-:R-:W-:-:S14]  /*1050*/  @P2 BRA `(.L_x_1087) ;  /* 0x0000000000342947 */ /* 0x012fdc0003800000 */
        /* <DEDUP_REMOVED lines=13> */
.L_x_1087:
[----:B------:R-:W-:Y:S01]  /*1130*/  UMOV UR43, UR49 ;  /* 0x00000031002b7c82 */ /* 0x000fe20008000000 */
[----:B------:R-:W-:Y:S01]  /*1140*/  UMOV UR42, UR48 ;  /* 0x00000030002a7c82 */ /* 0x000fe20008000000 */
[----:B------:R-:W-:Y:S05]  /*1150*/  @!P1 BRA `(.L_x_1088) ;  /* 0x00000000001c9947 */ /* 0x000fea0003800000 */
[----:B------:R-:W-:Y:S02]  /*1160*/  ULDC.64 UR6, c[0x0][0xa20] ;  /* 0x0002880000067ab9 */ /* 0x000fe40000000a00 */
[----:B------:R-:W-:-:S06]  /*1170*/  UIMAD.WIDE UR6, UR48, 0x4, UR6 ;  /* 0x00000004300678a5 */ /* 0x000fcc000f8e0206 */
[----:B------:R-:W-:Y:S02]  /*1180*/  IMAD.U32 R4, RZ, RZ, UR6 ;  /* 0x00000006ff047e24 */ /* 0x000fe4000f8e00ff */
[----:B------:R-:W-:-:S05]  /*1190*/  IMAD.U32 R5, RZ, RZ, UR7 ;  /* 0x00000007ff057e24 */ /* 0x000fca000f8e00ff */
[----:B------:R-:W2:Y:S02]  /*11a0*/  LDG.E R4, desc[UR52][R4.64] ;  /* 0x0000003404047981 */ /* 0x000ea4000c1e1900 */
[----:B--2---:R-:W-:Y:S01]  /*11b0*/  R2UR UR4, R4 ;  /* 0x00000000040472ca */ /* 0x004fe200000e0000 */
[----:B------:R-:W-:-:S14]  /*11c0*/  BRA `(.L_x_1089) ;  /* 0x0000000000347947 */ /* 0x000fdc0003800000 */
.L_x_1088:
        /* <DEDUP_REMOVED lines=13> */
.L_x_1089:
[----:B------:R-:W-:Y:S01]  /*12a0*/  ULDC UR6, c[0x0][0x448] ;  /* 0x0001120000067ab9 */ /* 0x000fe20000000800 */
[----:B------:R-:W-:Y:S02]  /*12b0*/  USHF.L.U32 UR36, UR5, 0x7, URZ ;  /* 0x0000000705247899 */ /* 0x000fe4000800063f */
[----:B------:R-:W-:Y:S02]  /*12c0*/  UISETP.NE.AND UP1, UPT, UR6, 0x1, UPT ;  /* 0x000000010600788c */ /* 0x000fe4000bf25270 */
[----:B------:R-:W-:Y:S02]  /*12d0*/  UIADD3 UR8, UR36, 0x7f, URZ ;  /* 0x0000007f24087890 */ /* 0x000fe4000fffe03f */
[----:B------:R-:W-:-:S03]  /*12e0*/  UIADD3 UR37, -UR37, UR4, URZ ;  /* 0x0000000425257290 */ /* 0x000fc6000fffe13f */
[----:B------:R-:W-:Y:S01]  /*12f0*/  ULDC.64 UR4, c[0x0][0x9e0] ;  /* 0x0002780000047ab9 */ /* 0x000fe20000000a00 */
[----:B------:R-:W-:Y:S02]  /*1300*/  UIADD3 UR9, UR37, 0x1, -UR45 ;  /* 0x0000000125097890 */ /* 0x000fe4000fffe82d */
[----:B------:R-:W-:Y:S01]  /*1310*/  UISETP.GE.AND UP0, UPT, UR5, 0x1, UPT ;  /* 0x000000010500788c */ /* 0x000fe2000bf06270 */
[----:B------:R-:W-:Y:S01]  /*1320*/  @UP1 ULDC UR6, c[0x0][0x44c] ;  /* 0x0001130000061ab9 */ /* 0x000fe20000000800 */
[----:B------:R-:W-:Y:S01]  /*1330*/  @UP1 ULDC UR10, c[0x0][0x450] ;  /* 0x00011400000a1ab9 */ /* 0x000fe20000000800 */
[----:B------:R-:W-:-:S03]  /*1340*/  UIMAD.WIDE.U32 UR6, UR8, UR6, URZ ;  /* 0x00000006080672a5 */ /* 0x000fc6000f8e003f */
[----:B------:R-:W-:Y:S01]  /*1350*/  PLOP3.LUT P1, PT, PT, PT, UP0, 0x80, 0x0 ;  /* 0x000000000000781c */ /* 0x000fe20003f2f008 */
[----:B------:R-:W-:-:S04]  /*1360*/  @UP1 USHF.R.U32.HI UR8, URZ, UR10, UR7 ;  /* 0x0000000a3f081299 */ /* 0x000fc80008011607 */
[----:B------:R-:W-:-:S04]  /*1370*/  UIADD3 UR8, UR9, UR8, URZ ;  /* 0x0000000809087290 */ /* 0x000fc8000fffe03f */
[----:B------:R-:W-:-:S06]  /*1380*/  UIADD3 UR4, UR8, UR4, URZ ;  /* 0x0000000408047290 */ /* 0x000fcc000fffe03f */
[----:B------:R-:W-:Y:S01]  /*1390*/  IMAD.U32 R0, RZ, RZ, UR4 ;  /* 0x00000004ff007e24 */ /* 0x000fe2000f8e00ff */
[----:B------:R-:W-:Y:S06]  /*13a0*/  @!P1 BRA `(.L_x_1090) ;  /* 0x0000000000409947 */ /* 0x000fec0003800000 */
        /* <DEDUP_REMOVED lines=10> */
.L_x_1091:
[----:B------:R-:W-:-:S11]  /*1450*/  UISETP.NE.AND UP0, UPT, UR5, 0x1, UPT ;  /* 0x000000010500788c */ /* 0x000fd6000bf05270 */
[----:B------:R-:W-:Y:S02]  /*1460*/  @UP0 ULDC.64 UR8, c[0x0][0x9e8] ;  /* 0x00027a0000080ab9 */ /* 0x000fe40000000a00 */
[----:B------:R-:W-:-:S04]  /*1470*/  UIMAD.WIDE.U32 UR6, UR4, UR8, URZ ;  /* 0x00000008040672a5 */ /* 0x000fc8000f8e003f */
[----:B------:R-:W-:-:S12]  /*1480*/  @UP0 USHF.R.U32.HI UR4, URZ, UR9, UR7 ;  /* 0x000000093f040299 */ /* 0x000fd80008011607 */
.L_x_1092:
[----:B------:R-:W-:-:S06]  /*1490*/  UIMAD UR4, UR4, UR5, UR5 ;  /* 0x00000005040472a4 */ /* 0x000fcc000f8e0205 */
[----:B------:R-:W-:-:S07]  /*14a0*/  VIMNMX R0, R0, UR4, PT ;  /* 0x0000000400007c48 */ /* 0x000fce000bfe0100 */
.L_x_1090:
[----:B------:R-:W-:Y:S01]  /*14b0*/  UIADD3 UR4, UR37, 0x3f, URZ ;  /* 0x0000003f25047890 */ /* 0x000fe2000fffe03f */
        /* <DEDUP_REMOVED lines=10> */
[----:B------:R-:W-:-:S02]  /*1560*/  UIADD3 UR56, UR37, -UR45, URZ ;  /* 0x8000002d25387290 */ /* 0x000fc4000fffe03f */
        /* <DEDUP_REMOVED lines=17> */
.L_x_1094:
[----:B------:R-:W-:-:S11]  /*1680*/  UISETP.NE.AND UP0, UPT, UR5, 0x1, UPT ;  /* 0x000000010500788c */ /* 0x000fd6000bf05270 */
[----:B------:R-:W-:Y:S02]  /*1690*/  @UP0 ULDC.64 UR10, c[0x0][0x9e8] ;  /* 0x00027a00000a0ab9 */ /* 0x000fe40000000a00 */
[----:B------:R-:W-:-:S04]  /*16a0*/  UIMAD.WIDE.U32 UR6, UR4, UR10, URZ ;  /* 0x0000000a040672a5 */ /* 0x000fc8000f8e003f */
[----:B------:R-:W-:-:S12]  /*16b0*/  @UP0 USHF.R.U32.HI UR4, URZ, UR11, UR7 ;  /* 0x0000000b3f040299 */ /* 0x000fd80008011607 */
.L_x_1095:
[----:B------:R-:W-:-:S04]  /*16c0*/  UIMAD UR4, UR4, UR5, URZ ;  /* 0x00000005040472a4 */ /* 0x000fc8000f8e023f */
[----:B------:R-:W-:-:S04]  /*16d0*/  UISETP.LT.AND UP0, UPT, UR9, UR4, UPT ;  /* 0x000000040900728c */ /* 0x000fc8000bf01270 */
[----:B------:R-:W-:-:S12]  /*16e0*/  USEL UR9, UR9, UR4, !UP0 ;  /* 0x0000000409097287 */ /* 0x000fd8000c000000 */
.L_x_1093:
        /* <DEDUP_REMOVED lines=71> */
[----:B------:R-:W-:Y:S01]  /*1b60*/  IMAD.MOV.U32 R164, RZ, RZ, RZ ;  /* 0x000000ffffa47224 */ /* 0x000fe200078e00ff */
        /* <DEDUP_REMOVED lines=35> */
.L_x_1097:
        /* <DEDUP_REMOVED lines=56> */
.L_x_1294:
[----:B------:R-:W-:Y:S05]  /*2120*/  @!P0 BRA `(.L_x_1099) ;  /* 0x0000000000048947 */ /* 0x000fea0003800000 */
[----:B------:R-:W-:Y:S01]  /*2130*/  BPT.TRAP 0x1 ;  /* 0x000000040000795c */ /* 0x000fe20000300000 */
.L_x_1099:
[----:B------:R-:W-:Y:S02]  /*2140*/  IMAD.U32 R6, RZ, RZ, UR55 ;  /* 0x00000037ff067e24 */ /* 0x000fe4000f8e00ff */
[----:B0-----:R-:W-:-:S03]  /*2150*/  IMAD.U32 R3, RZ, RZ, UR50 ;  /* 0x00000032ff037e24 */ /* 0x001fc6000f8e00ff */
[----:B------:R-:W-:Y:S02]  /*2160*/  LEA R6, R6, UR41, 0x3 ;  /* 0x0000002906067c11 */ /* 0x000fe4000f8e18ff */
[----:B------:R-:W-:-:S04]  /*2170*/  SHF.L.U32 R3, R3, 0x1f, RZ ;  /* 0x0000001f03037819 */ /* 0x000fc800000006ff */
[----:B------:R0:W1:Y:S01]  /*2180*/  SYNCS.PHASECHK.TRANS64.TRYWAIT P2, [R6+URZ+0x28430], R3 ;  /* 0x02843003060075a7 */ /* 0x000062000804017f */
[----:B------:R-:W-:Y:S05]  /*2190*/  @!P0 BRA `(.L_x_1100) ;  /* 0x0000000000048947 */ /* 0x000fea0003800000 */
[----:B------:R-:W-:Y:S01]  /*21a0*/  BPT.TRAP 0x1 ;  /* 0x000000040000795c */ /* 0x000fe20000300000 */
.L_x_1100:
[----:B------:R-:W2:Y:S02]  /*21b0*/  S2R R4, SR_TID.X ;  /* 0x0000000000047919 */ /* 0x000ea40000002100 */
[----:B--2---:R-:W-:Y:S01]  /*21c0*/  LOP3.LUT P1, RZ, R4, 0x7f, RZ, 0xc0, !PT ;  /* 0x0000007f04ff7812 */ /* 0x004fe2000782c0ff */
[----:B-1----:R-:W-:-:S12]  /*21d0*/  @P2 BRA `(.L_x_1101) ;  /* 0x0000000000082947 */ /* 0x002fd80003800000 */
[----:B------:R-:W1:Y:S02]  /*21e0*/  SYNCS.PHASECHK.TRANS64.TRYWAIT P2, [R6+URZ+0x28430], R3 ;  /* 0x02843003060075a7 */ /* 0x000e64000804017f */
[----:B-1----:R-:W-:Y:S05]  /*21f0*/  @!P2 BRA `(.L_x_1102) ;  /* 0x000001400010a947 */ /* 0x002fea0003800000 */
.L_x_1101:
[----:B------:R-:W-:Y:S05]  /*2200*/  WARPSYNC.ALL ;  /* 0x0000000000007948 */ /* 0x000fea0003800000 */
[----:B------:R-:W-:Y:S01]  /*2210*/  UIADD3 UR4, UR41, 0x20000, URZ ;  /* 0x0002000029047890 */ /* 0x000fe2000fffe03f */
[----:B------:R-:W-:Y:S01]  /*2220*/  WARPGROUP.ARRIVE ;  /* 0x00000000000079c5 */ /* 0x000fe20000000000 */
[----:B------:R-:W-:Y:S01]  /*2230*/  ULOP3.LUT UR32, UR54, 0x10000, URZ, 0xfc, !UPT ;  /* 0x0001000036207892 */ /* 0x000fe2000f8efc3f */
[----:B01----:R-:W-:Y:S01]  /*2240*/  VIADD R3, R17, UR36 ;  /* 0x0000002411037c36 */ /* 0x003fe20008000000 */
[----:B------:R-:W-:Y:S01]  /*2250*/  USHF.R.U32.HI UR4, URZ, 0x4, UR4 ;  /* 0x000000043f047899 */ /* 0x000fe20008011604 */
[----:B------:R-:W-:Y:S01]  /*2260*/  UMOV UR33, 0x40000040 ;  /* 0x4000004000217882 */ /* 0x000fe20000000000 */
[----:B------:R-:W-:-:S02]  /*2270*/  UMOV UR35, 0x40000040 ;  /* 0x4000004000237882 */ /* 0x000fc40000000000 */
[----:B------:R-:W-:Y:S01]  /*2280*/  ULOP3.LUT UR4, UR4, 0x3fff, URZ, 0xc0, !UPT ;  /* 0x00003fff04047892 */ /* 0x000fe2000f8ec03f */
[----:B------:R-:W-:Y:S01]  /*2290*/  IMAD.MOV.U32 R4, RZ, RZ, R3 ;  /* 0x000000ffff047224 */ /* 0x000fe200078e0003 */
[----:B------:R-:W-:Y:S01]  /*22a0*/  UMOV UR5, 0x40000040 ;  /* 0x4000004000057882 */ /* 0x000fe20000000000 */
[----:B------:R-:W-:Y:S01]  /*22b0*/  UMOV UR7, 0x40000040 ;  /* 0x4000004000077882 */ /* 0x000fe20000000000 */
[----:B------:R-:W-:Y:S02]  /*22c0*/  ULOP3.LUT UR51, UR4, 0x10000, URZ, 0xfc, !UPT ;  /* 0x0001000004337892 */ /* 0x000fe4000f8efc3f */
[----:B------:R-:W-:Y:S02]  /*22d0*/  UIADD3 UR4, UR32, 0x2, URZ ;  /* 0x0000000220047890 */ /* 0x000fe4000fffe03f */
[----:B------:R-:W-:Y:S02]  /*22e0*/  ULEA UR34, UR55, UR51, 0xa ;  /* 0x0000003337227291 */ /* 0x000fe4000f8e503f */
[----:B------:R-:W-:-:S02]  /*22f0*/  UIADD3 UR8, UR32, 0x4, URZ ;  /* 0x0000000420087890 */ /* 0x000fc4000fffe03f */
        /* <DEDUP_REMOVED lines=39> */
[----:B------:R-:W-:Y:S01]  /*2570*/  IMAD.MOV.U32 R5, RZ, RZ, -0x40 ;  /* 0xffffffc0ff057424 */ /* 0x000fe200078e00ff */
[----:B------:R-:W-:Y:S02]  /*2580*/  ULDC.64 UR6, c[0x0][0x9e0] ;  /* 0x0002780000067ab9 */ /* 0x000fe40000000a00 */
[----:B------:R-:W-:Y:S01]  /*2590*/  @!P1 PRMT R3, RZ, 0x654, R3 ;  /* 0x00000654ff039816 */ /* 0x000fe20000000003 */
[----:B------:R-:W0:Y:S01]  /*25a0*/  SHFL.IDX PT, R6, R4, RZ, 0x1c1f ;  /* 0x001c1fff04067589 */ /* 0x000e2200000e0000 */
[----:B------:R-:W-:-:S06]  /*25b0*/  UISETP.GE.AND UP1, UPT, UR7, 0x1, UPT ;  /* 0x000000010700788c */ /* 0x000fcc000bf26270 */
        /* <DEDUP_REMOVED lines=22> */
[----:B------:R1:W-:Y:S01]  /*2720*/  @!P1 SYNCS.ARRIVE.TRANS64.RED.A1T0 RZ, [R3+URZ], RZ ;  /* 0x000000ff03ff99a7 */ /* 0x0003e2000810043f */
        /* <DEDUP_REMOVED lines=10> */
[----:B--2---:R-:W-:-:S02]  /*27d0*/  IMAD R30, R58, R5, 0x40 ;  /* 0x000000403a1e7424 */ /* 0x004fc400078e0205 */
[C---:B------:R-:W-:Y:S01]  /*27e0*/  FMUL.FTZ R40, R0.reuse, R40 ;  /* 0x0000002800287220 */ /* 0x040fe20000410000 */
[C---:B------:R-:W-:Y:S01]  /*27f0*/  FMUL.FTZ R41, R0.reuse, R41 ;  /* 0x0000002900297220 */ /* 0x040fe20000410000 */
[----:B------:R-:W-:Y:S01]  /*2800*/  FMUL.FTZ R44, R0, R44 ;  /* 0x0000002c002c7220 */ /* 0x000fe20000410000 */
[----:B-1----:R-:W-:Y:S02]  /*2810*/  VIADD R3, R30, 0x1 ;  /* 0x000000011e037836 */ /* 0x002fe40000000000 */
        /* <DEDUP_REMOVED lines=15> */
[----:B------:R-:W-:Y:S01]  /*2910*/  FMUL.FTZ R46, R0, R46 ;  /* 0x0000002e002e7220 */ /* 0x000fe20000410000 */
[----:B------:R-:W-:-:S02]  /*2920*/  IMAD R5, R2, -0x2, R3 ;  /* 0xfffffffe02057824 */ /* 0x000fc400078e0203 */
[C---:B------:R-:W-:Y:S01]  /*2930*/  FMUL.FTZ R31, R0.reuse, R31 ;  /* 0x0000001f001f7220 */ /* 0x040fe20000410000 */
[----:B------:R-:W4:Y:S01]  /*2940*/  MUFU.TANH R24, R24 ;  /* 0x0000001800187308 */ /* 0x000f220000002400 */
[----:B-1----:R-:W-:Y:S02]  /*2950*/  IMAD.U32 R34, RZ, RZ, UR45 ;  /* 0x0000002dff227e24 */ /* 0x002fe4000f8e00ff */
[----:B------:R-:W-:Y:S01]  /*2960*/  FMUL.FTZ R35, R0, R35 ;  /* 0x0000002300237220 */ /* 0x000fe20000410000 */
[----:B------:R-:W-:Y:S02]  /*2970*/  VIADD R3, R30, UR37 ;  /* 0x000000251e037c36 */ /* 0x000fe40008000000 */
[----:B------:R-:W-:Y:S01]  /*2980*/  FMUL.FTZ R27, R0, R27 ;  /* 0x0000001b001b7220 */ /* 0x000fe20000410000 */
[----:B------:R-:W-:Y:S01]  /*2990*/  IADD3 R5, -R34, UR37, R5 ;  /* 0x0000002522057c10 */ /* 0x000fe2000fffe105 */
[----:B------:R-:W1:Y:S04]  /*29a0*/  MUFU.TANH R25, R25 ;  /* 0x0000001900197308 */ /* 0x000e680000002400 */
[----:B------:R-:W-:-:S04]  /*29b0*/  VIADD R34, R5, UR6 ;  /* 0x0000000605227c36 */ /* 0x000fc80008000000 */
        /* <DEDUP_REMOVED lines=25> */
[----:B------:R5:W1:Y:S08]  /*2b50*/  MUFU.TANH R10, R31 ;  /* 0x0000001f000a7308 */ /* 0x000a700000002400 */
[----:B------:R3:W1:Y:S01]  /*2b60*/  MUFU.TANH R12, R35 ;  /* 0x00000023000c7308 */ /* 0x0006620000002400 */
[----:B-----5:R-:W-:-:S05]  /*2b70*/  IMAD R31, R2, -0x2, R3 ;  /* 0xfffffffe021f7824 */ /* 0x020fca00078e0203 */
[----:B0-----:R-:W-:Y:S02]  /*2b80*/  VIADDMNMX R3, R6, R34, R31, PT ;  /* 0x0000002206037246 */ /* 0x001fe4000380011f */
[----:B------:R0:W1:Y:S01]  /*2b90*/  MUFU.TANH R9, R27 ;  /* 0x0000001b00097308 */ /* 0x0000620000002400 */
[----:B---3--:R-:W-:-:S04]  /*2ba0*/  VIADD R35, R5, UR54 ;  /* 0x0000003605237c36 */ /* 0x008fc80008000000 */
[----:B------:R-:W-:Y:S01]  /*2bb0*/  IMAD.IADD R5, R35, 0x1, R6 ;  /* 0x0000000123057824 */ /* 0x000fe200078e0206 */
[----:B0-----:R-:W-:Y:S01]  /*2bc0*/  LEA R27, R58, 0xffffffc0, 0x6 ;  /* 0xffffffc03a1b7811 */ /* 0x001fe200078e30ff */
[----:B--2-4-:R-:W-:Y:S06]  /*2bd0*/  @P2 BRA `(.L_x_1103) ;  /* 0x00000000005c2947 */ /* 0x014fec0003800000 */
[----:B------:R-:W-:Y:S01]  /*2be0*/  IMAD.U32 R7, RZ, RZ, UR45 ;  /* 0x0000002dff077e24 */ /* 0x000fe2000f8e00ff */
[----:B------:R-:W-:Y:S04]  /*2bf0*/  BSSY B0, `(.L_x_1104) ;  /* 0x0000011000007945 */ /* 0x000fe80003800000 */
[----:B------:R-:W-:-:S04]  /*2c00*/  IADD3 R6, -R7, UR37, R6 ;  /* 0x0000002507067c10 */ /* 0x000fc8000fffe106 */
        /* <DEDUP_REMOVED lines=10> */
.L_x_1105:
[----:B------:R-:W-:-:S06]  /*2cb0*/  UISETP.NE.AND UP2, UPT, UR7, 0x1, UPT ;  /* 0x000000010700788c */ /* 0x000fcc000bf45270 */
[----:B------:R-:W-:-:S05]  /*2cc0*/  PLOP3.LUT P2, PT, PT, PT, UP2, 0x80, 0x0 ;  /* 0x000000000000781c */ /* 0x000fca0003f4f028 */
[----:B------:R-:W-:-:S08]  /*2cd0*/  @UP2 ULDC.64 UR10, c[0x0][0x9e8] ;  /* 0x00027a00000a2ab9 */ /* 0x000fd00000000a00 */
[----:B------:R-:W-:-:S05]  /*2ce0*/  @P2 IMAD.HI.U32 R7, R6, UR10, RZ ;  /* 0x0000000a06072c27 */ /* 0x000fca000f8e00ff */
[----:B------:R-:W-:-:S07]  /*2cf0*/  @P2 SHF.R.U32.HI R6, RZ, UR11, R7 ;  /* 0x0000000bff062c19 */ /* 0x000fce0008011607 */
.L_x_1106:
[----:B------:R-:W-:Y:S05]  /*2d00*/  BSYNC B0 ;  /* 0x0000000000007941 */ /* 0x000fea0003800000 */
.L_x_1104:
[----:B------:R-:W-:-:S04]  /*2d10*/  IMAD R7, R6, UR7, -R27 ;  /* 0x0000000706077c24 */ /* 0x000fc8000f8e0a1b */
[----:B------:R-:W-:-:S05]  /*2d20*/  IMAD R6, R2, -0x2, R7 ;  /* 0xfffffffe02067824 */ /* 0x000fca00078e0207 */
[----:B------:R-:W-:Y:S02]  /*2d30*/  VIMNMX R5, R5, R6, !PT ;  /* 0x0000000605057248 */ /* 0x000fe40007fe0100 */
[----:B------:R-:W-:-:S07]  /*2d40*/  VIADDMNMX R3, R6, UR7, R3, PT ;  /* 0x0000000706037c46 */ /* 0x000fce000b800103 */
.L_x_1103:
[C---:B------:R-:W-:Y:S01]  /*2d50*/  ISETP.GE.AND P2, PT, R30.reuse, 0x2, PT ;  /* 0x000000021e00780c */ /* 0x040fe20003f46270 */
[----:B------:R-:W0:Y:S01]  /*2d60*/  SHFL.IDX PT, R4, R4, 0x1, 0x1c1f ;  /* 0x003c1f0004047f89 */ /* 0x000e2200000e0000 */
[C---:B------:R-:W-:Y:S02]  /*2d70*/  ISETP.GE.AND P6, PT, R30.reuse, 0xa, PT ;  /* 0x0000000a1e00780c */ /* 0x040fe40003fc6270 */
[----:B------:R-:W-:Y:S02]  /*2d80*/  ISETP.GT.AND P4, PT, R5, 0x1, !P2 ;  /* 0x000000010500780c */ /* 0x000fe40005784270 */
[----:B------:R-:W-:Y:S02]  /*2d90*/  ISETP.GE.AND P3, PT, R30, 0x9, PT ;  /* 0x000000091e00780c */ /* 0x000fe40003f66270 */
[----:B------:R-:W-:Y:S02]  /*2da0*/  ISETP.LT.OR P4, PT, R3, 0x2, P4 ;  /* 0x000000020300780c */ /* 0x000fe40002781670 */
[----:B------:R-:W-:-:S02]  /*2db0*/  ISETP.GT.AND P5, PT, R5, 0x8, !P3 ;  /* 0x000000080500780c */ /* 0x000fc40005fa4270 */
[----:B-1----:R-:W-:Y:S02]  /*2dc0*/  FSEL R38, R25, -INF , !P4 ;  /* 0xff80000019267808 */ /* 0x002fe40006000000 */
        /* <DEDUP_REMOVED lines=87> */
.L_x_1109:
[----:B------:R-:W-:-:S06]  /*3340*/  UISETP.NE.AND UP2, UPT, UR7, 0x1, UPT ;  /* 0x000000010700788c */ /* 0x000fcc000bf45270 */
[----:B------:R-:W-:-:S05]  /*3350*/  PLOP3.LUT P6, PT, PT, PT, UP2, 0x80, 0x0 ;  /* 0x000000000000781c */ /* 0x000fca0003fcf028 */
[----:B------:R-:W-:-:S08]  /*3360*/  @UP2 ULDC.64 UR10, c[0x0][0x9e8] ;  /* 0x00027a00000a2ab9 */ /* 0x000fd00000000a00 */
[----:B------:R-:W-:Y:S01]  /*3370*/  @P6 IMAD.HI.U32 R7, R4, UR10, RZ ;  /* 0x0000000a04076c27 */ /* 0x000fe2000f8e00ff */
[----:B------:R-:W-:-:S13]  /*3380*/  PLOP3.LUT P6, PT, PT, PT, UP2, 0x80, 0x0 ;  /* 0x000000000000781c */ /* 0x000fda0003fcf028 */
[----:B------:R-:W-:-:S07]  /*3390*/  @P6 SHF.R.U32.HI R4, RZ, UR11, R7 ;  /* 0x0000000bff046c19 */ /* 0x000fce0008011607 */
.L_x_1110:
[----:B------:R-:W-:Y:S05]  /*33a0*/  BSYNC B0 ;  /* 0x0000000000007941 */ /* 0x000fea0003800000 */
.L_x_1108:
[----:B------:R-:W-:-:S04]  /*33b0*/  IMAD R7, R4, UR7, -R27 ;  /* 0x0000000704077c24 */ /* 0x000fc8000f8e0a1b */
[----:B------:R-:W-:-:S05]  /*33c0*/  IMAD R4, R2, -0x2, R7 ;  /* 0xfffffffe02047824 */ /* 0x000fca00078e0207 */
[----:B------:R-:W-:Y:S02]  /*33d0*/  VIMNMX R5, R5, R4, !PT ;  /* 0x0000000405057248 */ /* 0x000fe40007fe0100 */
[----:B------:R-:W-:-:S07]  /*33e0*/  VIADDMNMX R3, R4, UR7, R3, PT ;  /* 0x0000000704037c46 */ /* 0x000fce000b800103 */
.L_x_1107:
[----:B------:R-:W-:Y:S01]  /*33f0*/  ISETP.GT.AND P2, PT, R5, 0x1, !P2 ;  /* 0x000000010500780c */ /* 0x000fe20005744270 */
[----:B------:R-:W-:Y:S01]  /*3400*/  ULDC UR14, c[0x0][0x988] ;  /* 0x00026200000e7ab9 */ /* 0x000fe20000000800 */
[----:B------:R-:W-:Y:S01]  /*3410*/  ISETP.NE.AND P6, PT, R6, RZ, PT ;  /* 0x000000ff0600720c */ /* 0x000fe20003fc5270 */
[----:B------:R-:W-:Y:S01]  /*3420*/  @UP0 ULDC UR10, c[0x0][0x44c] ;  /* 0x00011300000a0ab9 */ /* 0x000fe20000000800 */
[----:B------:R-:W-:Y:S01]  /*3430*/  ISETP.LT.OR P2, PT, R3, 0x2, P2 ;  /* 0x000000020300780c */ /* 0x000fe20001741670 */
[----:B------:R-:W-:Y:S01]  /*3440*/  UIMAD.WIDE.U32 UR10, UR36, UR10, URZ ;  /* 0x0000000a240a72a5 */ /* 0x000fe2000f8e003f */
[----:B------:R-:W-:Y:S01]  /*3450*/  FMNMX.FTZ R6, R28, R38, !PT ;  /* 0x000000261c067209 */ /* 0x000fe20007810000 */
[----:B------:R-:W-:Y:S01]  /*3460*/  @UP0 ULDC UR18, c[0x0][0x450] ;  /* 0x0001140000120ab9 */ /* 0x000fe20000000800 */
[----:B------:R-:W-:Y:S01]  /*3470*/  FSEL R9, R9, -INF , !P2 ;  /* 0xff80000009097808 */ /* 0x000fe20005000000 */
[----:B------:R-:W-:Y:S01]  /*3480*/  UMOV UR15, UR36 ;  /* 0x00000024000f7c82 */ /* 0x000fe20008000000 */
[----:B------:R-:W-:Y:S01]  /*3490*/  ISETP.NE.AND P2, PT, R25, RZ, PT ;  /* 0x000000ff1900720c */ /* 0x000fe20003f45270 */
[----:B------:R-:W-:Y:S01]  /*34a0*/  @UP0 USHF.R.U32.HI UR15, URZ, UR18, UR11 ;  /* 0x000000123f0f0299 */ /* 0x000fe2000801160b */
[----:B------:R-:W-:-:S02]  /*34b0*/  FMNMX.FTZ R6, R42, R6, !PT ;  /* 0x000000062a067209 */ /* 0x000fc40007810000 */
[----:B------:R-:W-:Y:S01]  /*34c0*/  ISETP.GT.AND P2, PT, R5, 0x9, !P2 ;  /* 0x000000090500780c */ /* 0x000fe20005744270 */
[----:B------:R-:W-:Y:S01]  /*34d0*/  UIADD3 UR56, UR56, UR15, URZ ;  /* 0x0000000f38387290 */ /* 0x000fe2000fffe03f */
[----:B------:R-:W-:Y:S02]  /*34e0*/  FMNMX.FTZ R6, R46, R6, !PT ;  /* 0x000000062e067209 */ /* 0x000fe40007810000 */
[----:B------:R-:W-:Y:S01]  /*34f0*/  ISETP.LT.OR P2, PT, R3, 0xa, P2 ;  /* 0x0000000a0300780c */ /* 0x000fe20001741670 */
[----:B------:R-:W-:Y:S01]  /*3500*/  UIADD3 UR6, UR56, UR6, URZ ;  /* 0x0000000638067290 */ /* 0x000fe2000fffe03f */
[----:B------:R-:W-:Y:S02]  /*3510*/  FMNMX.FTZ R6, R56, R6, !PT ;  /* 0x0000000638067209 */ /* 0x000fe40007810000 */
[----:B------:R-:W-:Y:S02]  /*3520*/  FSEL R10, R10, -INF , !P2 ;  /* 0xff8000000a0a7808 */ /* 0x000fe40005000000 */
[----:B------:R-:W-:-:S02]  /*3530*/  ISETP.NE.AND P2, PT, R29, RZ, PT ;  /* 0x000000ff1d00720c */ /* 0x000fc40003f45270 */
[----:B------:R-:W-:Y:S02]  /*3540*/  FMNMX.FTZ R6, R60, R6, !PT ;  /* 0x000000063c067209 */ /* 0x000fe40007810000 */
[----:B------:R-:W-:Y:S02]  /*3550*/  ISETP.GT.AND P2, PT, R5, 0x10, !P2 ;  /* 0x000000100500780c */ /* 0x000fe40005744270 */
[----:B------:R-:W-:Y:S02]  /*3560*/  FMNMX.FTZ R6, R36, R6, !PT ;  /* 0x0000000624067209 */ /* 0x000fe40007810000 */
[----:B------:R-:W-:Y:S02]  /*3570*/  ISETP.LT.OR P2, PT, R3, 0x11, P2 ;  /* 0x000000110300780c */ /* 0x000fe40001741670 */
[----:B------:R-:W-:Y:S02]  /*3580*/  FMNMX.FTZ R6, R62, R6, !PT ;  /* 0x000000063e067209 */ /* 0x000fe40007810000 */
[----:B------:R-:W-:-:S02]  /*3590*/  FSEL R11, R11, -INF , !P2 ;  /* 0xff8000000b0b7808 */ /* 0x000fc40005000000 */
[----:B------:R-:W-:Y:S02]  /*35a0*/  ISETP.NE.AND P2, PT, R32, RZ, PT ;  /* 0x000000ff2000720c */ /* 0x000fe40003f45270 */
[----:B------:R-:W-:Y:S02]  /*35b0*/  FMNMX.FTZ R6, R40, R6, !PT ;  /* 0x0000000628067209 */ /* 0x000fe40007810000 */
[----:B------:R-:W-:Y:S02]  /*35c0*/  ISETP.GT.AND P2, PT, R5, 0x11, !P2 ;  /* 0x000000110500780c */ /* 0x000fe40005744270 */
[----:B------:R-:W-:Y:S02]  /*35d0*/  FMNMX.FTZ R6, R64, R6, !PT ;  /* 0x0000000640067209 */ /* 0x000fe40007810000 */
[----:B------:R-:W-:Y:S02]  /*35e0*/  ISETP.LT.OR P2, PT, R3, 0x12, P2 ;  /* 0x000000120300780c */ /* 0x000fe40001741670 */
[----:B------:R-:W-:-:S02]  /*35f0*/  FMNMX.FTZ R6, R44, R6, !PT ;  /* 0x000000062c067209 */ /* 0x000fc40007810000 */
        /* <DEDUP_REMOVED lines=10> */
[C---:B------:R-:W-:Y:S02]  /*36a0*/  ISETP.GT.AND P2, PT, R5.reuse, 0x19, !P2 ;  /* 0x000000190500780c */ /* 0x040fe40005744270 */
[----:B------:R-:W-:-:S02]  /*36b0*/  ISETP.GT.AND P3, PT, R5, 0x8, !P3 ;  /* 0x000000080500780c */ /* 0x000fc40005f64270 */
[----:B------:R-:W-:Y:S02]  /*36c0*/  ISETP.LT.OR P2, PT, R3, 0x1a, P2 ;  /* 0x0000001a0300780c */ /* 0x000fe40001741670 */
[----:B------:R-:W-:Y:S02]  /*36d0*/  FMNMX.FTZ R25, R70, R6, !PT ;  /* 0x0000000646197209 */ /* 0x000fe40007810000 */
[----:B------:R-:W-:Y:S02]  /*36e0*/  FSEL R14, R14, -INF , !P2 ;  /* 0xff8000000e0e7808 */ /* 0x000fe40005000000 */
[----:B------:R-:W-:Y:S01]  /*36f0*/  ISETP.NE.AND P2, PT, R37, RZ, PT ;  /* 0x000000ff2500720c */ /* 0x000fe20003f45270 */
[----:B------:R-:W0:Y:S01]  /*3700*/  SHFL.BFLY PT, R6, R25, 0x2, 0x1f ;  /* 0x0c401f0019067f89 */ /* 0x000e2200000e0000 */
[----:B------:R-:W-:Y:S02]  /*3710*/  ISETP.LT.OR P3, PT, R3, 0x9, P3 ;  /* 0x000000090300780c */ /* 0x000fe40001f61670 */
[----:B------:R-:W-:-:S02]  /*3720*/  ISETP.GT.AND P2, PT, R5, 0x20, !P2 ;  /* 0x000000200500780c */ /* 0x000fc40005744270 */
[----:B------:R-:W-:Y:S02]  /*3730*/  FSEL R8, R8, -INF , !P3 ;  /* 0xff80000008087808 */ /* 0x000fe40005800000 */
[----:B------:R-:W-:Y:S02]  /*3740*/  ISETP.LT.OR P2, PT, R3, 0x21, P2 ;  /* 0x000000210300780c */ /* 0x000fe40001741670 */
[----:B------:R-:W-:Y:S02]  /*3750*/  ISETP.NE.AND P3, PT, R41, RZ, PT ;  /* 0x000000ff2900720c */ /* 0x000fe40003f65270 */
[----:B------:R-:W-:Y:S02]  /*3760*/  FSEL R15, R15, -INF , !P2 ;  /* 0xff8000000f0f7808 */ /* 0x000fe40005000000 */
[----:B------:R-:W-:Y:S02]  /*3770*/  ISETP.NE.AND P2, PT, R43, RZ, PT ;  /* 0x000000ff2b00720c */ /* 0x000fe40003f45270 */
[----:B------:R-:W-:-:S02]  /*3780*/  ISETP.GT.AND P4, PT, R5, 0x31, !P4 ;  /* 0x000000310500780c */ /* 0x000fc40006784270 */
[C---:B------:R-:W-:Y:S02]  /*3790*/  ISETP.GT.AND P2, PT, R5.reuse, 0x21, !P2 ;  /* 0x000000210500780c */ /* 0x040fe40005744270 */
[----:B------:R-:W-:Y:S02]  /*37a0*/  ISETP.GT.AND P5, PT, R5, 0x38, !P5 ;  /* 0x000000380500780c */ /* 0x000fe40006fa4270 */
[C---:B------:R-:W-:Y:S02]  /*37b0*/  ISETP.LT.OR P2, PT, R3.reuse, 0x22, P2 ;  /* 0x000000220300780c */ /* 0x040fe40001741670 */
[----:B------:R-:W-:Y:S02]  /*37c0*/  ISETP.LT.OR P4, PT, R3, 0x32, P4 ;  /* 0x000000320300780c */ /* 0x000fe40002781670 */
[----:B------:R-:W-:Y:S02]  /*37d0*/  FSEL R20, R20, -INF , !P2 ;  /* 0xff80000014147808 */ /* 0x000fe40005000000 */
[----:B------:R-:W-:-:S02]  /*37e0*/  ISETP.GT.AND P2, PT, R5, 0x28, !P3 ;  /* 0x000000280500780c */ /* 0x000fc40005f44270 */
[----:B------:R-:W-:Y:S02]  /*37f0*/  ISETP.NE.AND P3, PT, R45, RZ, PT ;  /* 0x000000ff2d00720c */ /* 0x000fe40003f65270 */
[----:B------:R-:W-:Y:S02]  /*3800*/  ISETP.LT.OR P2, PT, R3, 0x29, P2 ;  /* 0x000000290300780c */ /* 0x000fe40001741670 */
[----:B------:R-:W-:Y:S02]  /*3810*/  ISETP.GT.AND P3, PT, R5, 0x30, !P3 ;  /* 0x000000300500780c */ /* 0x000fe40005f64270 */
[----:B------:R-:W-:Y:S02]  /*3820*/  FSEL R21, R21, -INF , !P2 ;  /* 0xff80000015157808 */ /* 0x000fe40005000000 */
[----:B------:R-:W-:Y:S02]  /*3830*/  ISETP.GT.AND P2, PT, R5, RZ, !P6 ;  /* 0x000000ff0500720c */ /* 0x000fe40007744270 */
[----:B------:R-:W-:-:S02]  /*3840*/  ISETP.NE.AND P6, PT, R24, RZ, PT ;  /* 0x000000ff1800720c */ /* 0x000fc40003fc5270 */
[C---:B------:R-:W-:Y:S02]  /*3850*/  ISETP.LT.OR P2, PT, R3.reuse, 0x1, P2 ;  /* 0x000000010300780c */ /* 0x040fe40001741670 */
[----:B------:R-:W-:Y:S02]  /*3860*/  ISETP.LT.OR P3, PT, R3, 0x31, P3 ;  /* 0x000000310300780c */ /* 0x000fe40001f61670 */
[----:B------:R-:W-:Y:S02]  /*3870*/  FSEL R4, R26, -INF , !P2 ;  /* 0xff8000001a047808 */ /* 0x000fe40005000000 */
[----:B0-----:R-:W-:Y:S01]  /*3880*/  FMNMX.FTZ R26, R25, R6, !PT ;  /* 0x00000006191a7209 */ /* 0x001fe20007810000 */
[----:B------:R-:W-:Y:S01]  /*3890*/  IMAD.U32 R25, RZ, RZ, UR14 ;  /* 0x0000000eff197e24 */ /* 0x000fe2000f8e00ff */
[----:B------:R-:W-:Y:S02]  /*38a0*/  FMNMX.FTZ R7, R4, R9, !PT ;  /* 0x0000000904077209 */ /* 0x000fe40007810000 */
[----:B------:R-:W-:Y:S01]  /*38b0*/  ISETP.NE.AND P2, PT, R57, RZ, PT ;  /* 0x000000ff3900720c */ /* 0x000fe20003f45270 */
[----:B------:R-:W0:Y:S01]  /*38c0*/  SHFL.BFLY PT, R27, R26, 0x1, 0x1f ;  /* 0x0c201f001a1b7f89 */ /* 0x000e2200000e0000 */
[----:B------:R-:W-:-:S02]  /*38d0*/  FMNMX.FTZ R7, R8, R7, !PT ;  /* 0x0000000708077209 */ /* 0x000fc40007810000 */
[----:B------:R-:W-:Y:S02]  /*38e0*/  ISETP.GT.AND P2, PT, R5, 0x29, !P2 ;  /* 0x000000290500780c */ /* 0x000fe40005744270 */
[----:B------:R-:W-:Y:S02]  /*38f0*/  FMNMX.FTZ R6, R10, R7, !PT ;  /* 0x000000070a067209 */ /* 0x000fe40007810000 */
[----:B------:R-:W-:Y:S02]  /*3900*/  ISETP.LT.OR P2, PT, R3, 0x2a, P2 ;  /* 0x0000002a0300780c */ /* 0x000fe40001741670 */
[----:B------:R-:W-:Y:S02]  /*3910*/  FMNMX.FTZ R7, R11, R6, !PT ;  /* 0x000000060b077209 */ /* 0x000fe40007810000 */
[----:B------:R-:W-:Y:S02]  /*3920*/  ISETP.LT.OR P5, PT, R3, 0x39, P5 ;  /* 0x000000390300780c */ /* 0x000fe40002fa1670 */
[----:B------:R-:W-:-:S04]  /*3930*/  FMNMX.FTZ R24, R12, R7, !PT ;  /* 0x000000070c187209 */ /* 0x000fc80007810000 */
[----:B------:R-:W-:Y:S02]  /*3940*/  FMNMX.FTZ R7, R13, R24, !PT ;  /* 0x000000180d077209 */ /* 0x000fe40007810000 */
[----:B------:R-:W-:Y:S02]  /*3950*/  FSEL R24, R47, -INF , !P2 ;  /* 0xff8000002f187808 */ /* 0x000fe40005000000 */
[----:B0-----:R-:W-:Y:S02]  /*3960*/  FMNMX.FTZ R6, R26, R27, !PT ;  /* 0x0000001b1a067209 */ /* 0x001fe40007810000 */
[----:B------:R-:W-:Y:S02]  /*3970*/  FMNMX.FTZ R26, R14, R7, !PT ;  /* 0x000000070e1a7209 */ /* 0x000fe40007810000 */
[C---:B------:R-:W-:Y:S01]  /*3980*/  FSETP.NEU.FTZ.AND P2, PT, R6.reuse, -INF , PT ;  /* 0xff8000000600780b */ /* 0x040fe20003f5d000 */
[----:B------:R-:W-:-:S01]  /*3990*/  FFMA.FTZ R25, R6, R25, -8 ;  /* 0xc100000006197423 */ /* 0x000fc20000010019 */
[----:B------:R-:W-:-:S04]  /*39a0*/  FMNMX.FTZ R7, R15, R26, !PT ;  /* 0x0000001a0f077209 */ /* 0x000fc80007810000 */
[----:B------:R-:W-:Y:S02]  /*39b0*/  FMNMX.FTZ R26, R20, R7, !PT ;  /* 0x00000007141a7209 */ /* 0x000fe40007810000 */
[----:B------:R-:W-:Y:S02]  /*39c0*/  FSEL R27, R25, RZ, P2 ;  /* 0x000000ff191b7208 */ /* 0x000fe40001000000 */
[----:B------:R-:W-:Y:S02]  /*39d0*/  FMNMX.FTZ R7, R21, R26, !PT ;  /* 0x0000001a15077209 */ /* 0x000fe40007810000 */
[----:B------:R-:W-:Y:S01]  /*39e0*/  ISETP.GT.AND P2, PT, R5, 0x39, !P6 ;  /* 0x000000390500780c */ /* 0x000fe20007744270 */
[--C-:B------:R-:W-:Y:S01]  /*39f0*/  FFMA.FTZ R29, R28, UR14, -R27.reuse ;  /* 0x0000000e1c1d7c23 */ /* 0x100fe2000801081b */
[----:B------:R-:W-:Y:S01]  /*3a00*/  FSEL R5, R50, -INF , !P3 ;  /* 0xff80000032057808 */ /* 0x000fe20005800000 */
[--C-:B------:R-:W-:Y:S01]  /*3a10*/  FFMA.FTZ R39, R44, UR14, -R27.reuse ;  /* 0x0000000e2c277c23 */ /* 0x100fe2000801081b */
[----:B------:R-:W-:Y:S01]  /*3a20*/  FMNMX.FTZ R26, R24, R7, !PT ;  /* 0x00000007181a7209 */ /* 0x000fe20007810000 */
[----:B------:R-:W-:Y:S01]  /*3a30*/  IMAD.U32 R44, RZ, RZ, UR14 ;  /* 0x0000000eff2c7e24 */ /* 0x000fe2000f8e00ff */
[----:B------:R-:W-:Y:S01]  /*3a40*/  FSEL R25, R51, -INF , !P4 ;  /* 0xff80000033197808 */ /* 0x000fe20006000000 */
[--C-:B------:R-:W-:Y:S01]  /*3a50*/  FFMA.FTZ R30, R38, UR14, -R27.reuse ;  /* 0x0000000e261e7c23 */ /* 0x100fe2000801081b */
[----:B------:R-:W-:Y:S01]  /*3a60*/  FMNMX.FTZ R26, R5, R26, !PT ;  /* 0x0000001a051a7209 */ /* 0x000fe20007810000 */
[--C-:B------:R-:W-:Y:S01]  /*3a70*/  FFMA.FTZ R31, R42, UR14, -R27.reuse ;  /* 0x0000000e2a1f7c23 */ /* 0x100fe2000801081b */
[----:B------:R-:W-:Y:S01]  /*3a80*/  ISETP.LT.OR P2, PT, R3, 0x3a, P2 ;  /* 0x0000003a0300780c */ /* 0x000fe20001741670 */
[----:B------:R-:W-:Y:S01]  /*3a90*/  MUFU.EX2 R29, R29 ;  /* 0x0000001d001d7308 */ /* 0x000fe20000000800 */
[----:B------:R-:W-:Y:S01]  /*3aa0*/  FSEL R3, R54, -INF , !P5 ;  /* 0xff80000036037808 */ /* 0x000fe20006800000 */
[--C-:B------:R-:W-:Y:S01]  /*3ab0*/  FFMA.FTZ R32, R46, UR14, -R27.reuse ;  /* 0x0000000e2e207c23 */ /* 0x100fe2000801081b */
[----:B------:R-:W-:Y:S01]  /*3ac0*/  FMNMX.FTZ R28, R25, R26, !PT ;  /* 0x0000001a191c7209 */ /* 0x000fe20007810000 */
[--C-:B------:R-:W-:Y:S01]  /*3ad0*/  FFMA.FTZ R33, R56, UR14, -R27.reuse ;  /* 0x0000000e38217c23 */ /* 0x100fe2000801081b */
[----:B------:R-:W-:Y:S01]  /*3ae0*/  FSEL R26, R55, -INF , !P2 ;  /* 0xff800000371a7808 */ /* 0x000fe20005000000 */
[--C-:B------:R-:W-:Y:S01]  /*3af0*/  FFMA.FTZ R35, R36, UR14, -R27.reuse ;  /* 0x0000000e24237c23 */ /* 0x100fe2000801081b */
[----:B------:R-:W-:Y:S01]  /*3b00*/  FMNMX.FTZ R7, R3, R28, !PT ;  /* 0x0000001c03077209 */ /* 0x000fe20007810000 */
[----:B------:R-:W0:Y:S01]  /*3b10*/  MUFU.EX2 R30, R30 ;  /* 0x0000001e001e7308 */ /* 0x000e220000000800 */
[----:B------:R-:W-:-:S01]  /*3b20*/  FFMA.FTZ R36, R62, UR14, -R27 ;  /* 0x0000000e3e247c23 */ /* 0x000fc2000801081b */
[--C-:B------:R-:W-:Y:S01]  /*3b30*/  FFMA.FTZ R34, R60, UR14, -R27.reuse ;  /* 0x0000000e3c227c23 */ /* 0x100fe2000801081b */
[----:B------:R-:W-:Y:S01]  /*3b40*/  FMNMX.FTZ R7, R26, R7, !PT ;  /* 0x000000071a077209 */ /* 0x000fe20007810000 */
[--C-:B------:R-:W-:Y:S01]  /*3b50*/  FFMA.FTZ R37, R40, UR14, -R27.reuse ;  /* 0x0000000e28257c23 */ /* 0x100fe2000801081b */
[----:B------:R-:W-:-:S01]  /*3b60*/  FFMA.FTZ R40, R66, UR14, -R27 ;  /* 0x0000000e42287c23 */ /* 0x000fc2000801081b */
[--C-:B------:R-:W-:Y:S01]  /*3b70*/  FFMA.FTZ R38, R64, UR14, -R27.reuse ;  /* 0x0000000e40267c23 */ /* 0x100fe2000801081b */
[----:B------:R-:W-:-:S01]  /*3b80*/  FFMA.FTZ R41, R48, UR14, -R27 ;  /* 0x0000000e30297c23 */ /* 0x000fc2000801081b */
[----:B------:R-:W1:Y:S01]  /*3b90*/  SHFL.BFLY PT, R28, R7, 0x2, 0x1f ;  /* 0x0c401f00071c7f89 */ /* 0x000e6200000e0000 */
[----:B------:R-:W2:Y:S01]  /*3ba0*/  MUFU.EX2 R31, R31 ;  /* 0x0000001f001f7308 */ /* 0x000ea20000000800 */
[----:B------:R-:W-:-:S07]  /*3bb0*/  FFMA.FTZ R42, R68, UR14, -R27 ;  /* 0x0000000e442a7c23 */ /* 0x000fce000801081b */
[----:B------:R-:W3:Y:S08]  /*3bc0*/  MUFU.EX2 R32, R32 ;  /* 0x0000002000207308 */ /* 0x000ef00000000800 */
        /* <DEDUP_REMOVED lines=15> */
[----:B------:R-:W-:Y:S01]  /*3cc0*/  MUFU.EX2 R37, R37 ;  /* 0x0000002500257308 */ /* 0x000fe20000000800 */
        /* <DEDUP_REMOVED lines=15> */
[----:B------:R-:W1:Y:S01]  /*3dc0*/  MUFU.EX2 R9, R9 ;  /* 0x0000000900097308 */ /* 0x000e620000000800 */
[----:B------:R-:W-:-:S01]  /*3dd0*/  FFMA.FTZ R3, R3, UR14, -R43 ;  /* 0x0000000e03037c23 */ /* 0x000fc2000801082b */
[----:B------:R-:W-:-:S06]  /*3de0*/  FFMA.FTZ R26, R26, UR14, -R43 ;  /* 0x0000000e1a1a7c23 */ /* 0x000fcc000801082b */
[----:B------:R-:W4:Y:S08]  /*3df0*/  MUFU.EX2 R8, R8 ;  /* 0x0000000800087308 */ /* 0x000f300000000800 */
[----:B------:R0:W5:Y:S08]  /*3e00*/  MUFU.EX2 R45, R10 ;  /* 0x0000000a002d7308 */ /* 0x0001700000000800 */
[----:B------:R-:W5:Y:S01]  /*3e10*/  MUFU.EX2 R11, R11 ;  /* 0x0000000b000b7308 */ /* 0x000f620000000800 */
[----:B0-----:R-:W-:-:S04]  /*3e20*/  FADD.FTZ R10, R29, R30 ;  /* 0x0000001e1d0a7221 */ /* 0x001fc80000010000 */
[----:B--2---:R-:W-:-:S03]  /*3e30*/  FADD.FTZ R47, R31, R10 ;  /* 0x0000000a1f2f7221 */ /* 0x004fc60000010000 */
[----:B------:R-:W0:Y:S01]  /*3e40*/  MUFU.EX2 R12, R12 ;  /* 0x0000000c000c7308 */ /* 0x000e220000000800 */
[----:B---3--:R-:W-:-:S01]  /*3e50*/  FADD.FTZ R10, R32, R47 ;  /* 0x0000002f200a7221 */ /* 0x008fc20000010000 */
[----:B------:R-:W-:Y:S01]  /*3e60*/  F2FP.SATFINITE.E4M3.F32.PACK_AB_MERGE_C R32, R32, R31, RZ ;  /* 0x0000001f2020723e */ /* 0x000fe200048070ff */
[----:B-1----:R-:W-:-:S02]  /*3e70*/  FADD.FTZ R31, R4, R9 ;  /* 0x00000009041f7221 */ /* 0x002fc40000010000 */
[----:B------:R-:W-:Y:S01]  /*3e80*/  FADD.FTZ R47, R33, R10 ;  /* 0x0000000a212f7221 */ /* 0x000fe20000010000 */
[----:B------:R-:W-:Y:S01]  /*3e90*/  F2FP.SATFINITE.E4M3.F32.PACK_AB_MERGE_C R188, R30, R29, R32 ;  /* 0x0000001d1ebc723e */ /* 0x000fe20004807020 */
[----:B----4-:R-:W-:Y:S01]  /*3ea0*/  FADD.FTZ R10, R8, R31 ;  /* 0x0000001f080a7221 */ /* 0x010fe20000010000 */
[----:B------:R-:W1:Y:S01]  /*3eb0*/  MUFU.EX2 R13, R13 ;  /* 0x0000000d000d7308 */ /* 0x000e620000000800 */
[----:B------:R-:W-:Y:S01]  /*3ec0*/  F2FP.SATFINITE.E4M3.F32.PACK_AB_MERGE_C R29, R36, R35, RZ ;  /* 0x00000023241d723e */ /* 0x000fe200048070ff */
[----:B------:R-:W-:Y:S01]  /*3ed0*/  FADD.FTZ R30, R34, R47 ;  /* 0x0000002f221e7221 */ /* 0x000fe20000010000 */
[----:B-----5:R-:W-:-:S01]  /*3ee0*/  FADD.FTZ R10, R45, R10 ;  /* 0x0000000a2d0a7221 */ /* 0x020fc20000010000 */
[----:B------:R-:W-:-:S02]  /*3ef0*/  F2FP.SATFINITE.E4M3.F32.PACK_AB_MERGE_C R32, R40, R39, RZ ;  /* 0x000000272820723e */ /* 0x000fc400048070ff */
[----:B------:R-:W-:Y:S01]  /*3f00*/  F2FP.SATFINITE.E4M3.F32.PACK_AB_MERGE_C R190, R34, R33, R29 ;  /* 0x0000002122be723e */ /* 0x000fe2000480701d */
[----:B------:R-:W-:Y:S01]  /*3f10*/  FADD.FTZ R29, R11, R10 ;  /* 0x0000000a0b1d7221 */ /* 0x000fe20000010000 */
[----:B------:R-:W2:Y:S01]  /*3f20*/  MUFU.EX2 R14, R14 ;  /* 0x0000000e000e7308 */ /* 0x000ea20000000800 */
[----:B------:R-:W-:-:S01]  /*3f30*/  FADD.FTZ R35, R35, R30 ;  /* 0x0000001e23237221 */ /* 0x000fc20000010000 */
[----:B------:R-:W-:Y:S01]  /*3f40*/  F2FP.SATFINITE.E4M3.F32.PACK_AB_MERGE_C R45, R45, R8, RZ ;  /* 0x000000082d2d723e */ /* 0x000fe200048070ff */
[----:B0-----:R-:W-:-:S02]  /*3f50*/  FADD.FTZ R30, R12, R29 ;  /* 0x0000001d0c1e7221 */ /* 0x001fc40000010000 */
[----:B------:R-:W-:Y:S01]  /*3f60*/  FADD.FTZ R36, R36, R35 ;  /* 0x0000002324247221 */ /* 0x000fe20000010000 */
[----:B------:R-:W-:Y:S02]  /*3f70*/  F2FP.SATFINITE.E4M3.F32.PACK_AB_MERGE_C R189, R9, R4, R45 ;  /* 0x0000000409bd723e */ /* 0x000fe4000480702d */
[----:B------:R-:W0:Y:S01]  /*3f80*/  MUFU.EX2 R15, R15 ;  /* 0x0000000f000f7308 */ /* 0x000e220000000800 */
[----:B-1----:R-:W-:-:S01]  /*3f90*/  FADD.FTZ R29, R13, R30 ;  /* 0x0000001e0d1d7221 */ /* 0x002fc20000010000 */
[----:B------:R-:W-:-:S06]  /*3fa0*/  FADD.FTZ R31, R37, R36 ;  /* 0x00000024251f7221 */ /* 0x000fcc0000010000 */
        /* <DEDUP_REMOVED lines=13> */
[----:B------:R-:W-:Y:S01]  /*4080*/  MUFU.EX2 R27, R27 ;  /* 0x0000001b001b7308 */ /* 0x000fe20000000800 */
[----:B0-----:R-:W-:-:S07]  /*4090*/  FADD.FTZ R9, R21, R8 ;  /* 0x0000000815097221 */ /* 0x001fce0000010000 */
[----:B------:R-:W0:Y:S08]  /*40a0*/  MUFU.EX2 R24, R24 ;  /* 0x0000001800187308 */ /* 0x000e300000000800 */
[----:B------:R-:W-:Y:S08]  /*40b0*/  MUFU.EX2 R41, R41 ;  /* 0x0000002900297308 */ /* 0x000ff00000000800 */
[----:B------:R-:W-:Y:S01]  /*40c0*/  MUFU.EX2 R42, R42 ;  /* 0x0000002a002a7308 */ /* 0x000fe20000000800 */
[C---:B0-----:R-:W-:Y:S01]  /*40d0*/  F2FP.SATFINITE.E4M3.F32.PACK_AB_MERGE_C R21, R24.reuse, R21, RZ ;  /* 0x000000151815723e */ /* 0x041fe200048070ff */
        /* <DEDUP_REMOVED lines=30> */
.L_x_1112:
[----:B------:R-:W-:-:S11]  /*42c0*/  UISETP.NE.AND UP2, UPT, UR7, 0x1, UPT ;  /* 0x000000010700788c */ /* 0x000fd6000bf45270 */
[----:B------:R-:W-:Y:S02]  /*42d0*/  @UP2 ULDC.64 UR10, c[0x0][0x9e8] ;  /* 0x00027a00000a2ab9 */ /* 0x000fe40000000a00 */
[----:B------:R-:W-:-:S04]  /*42e0*/  UIMAD.WIDE.U32 UR18, UR15, UR10, URZ ;  /* 0x0000000a0f1272a5 */ /* 0x000fc8000f8e003f */
[----:B------:R-:W-:-:S12]  /*42f0*/  @UP2 USHF.R.U32.HI UR15, URZ, UR11, UR19 ;  /* 0x0000000b3f0f2299 */ /* 0x000fd80008011613 */
.L_x_1113:
[----:B------:R-:W-:-:S04]  /*4300*/  UIMAD UR7, UR15, UR7, UR7 ;  /* 0x000000070f0772a4 */ /* 0x000fc8000f8e0207 */
[----:B------:R-:W-:-:S04]  /*4310*/  UISETP.LT.AND UP2, UPT, UR6, UR7, UPT ;  /* 0x000000070600728c */ /* 0x000fc8000bf41270 */
[----:B------:R-:W-:-:S12]  /*4320*/  USEL UR6, UR6, UR7, UP2 ;  /* 0x0000000706067287 */ /* 0x000fd80009000000 */
.L_x_1111:
        /* <DEDUP_REMOVED lines=75> */
.L_x_1132:
        /* <DEDUP_REMOVED lines=9> */
.L_x_1116:
[----:B------:R-:W-:Y:S01]  /*4870*/  ULEA UR6, UR60, UR41, 0x3 ;  /* 0x000000293c067291 */ /* 0x000fe2000f8e183f */
[----:B------:R-:W-:-:S05]  /*4880*/  IMAD.U32 R8, RZ, RZ, UR59 ;  /* 0x0000003bff087e24 */ /* 0x000fca000f8e00ff */
[----:B------:R-:W-:-:S04]  /*4890*/  SHF.L.U32 R8, R8, 0x1f, RZ ;  /* 0x0000001f08087819 */ /* 0x000fc800000006ff */
[----:B------:R0:W1:Y:S01]  /*48a0*/  SYNCS.PHASECHK.TRANS64.TRYWAIT P2, [UR6+0x28430], R8 ;  /* 0x02843008ff0075a7 */ /* 0x0000620008040146 */
[----:B------:R-:W-:Y:S05]  /*48b0*/  @!P0 BRA `(.L_x_1117) ;  /* 0x0000000000048947 */ /* 0x000fea0003800000 */
[----:B------:R-:W-:Y:S01]  /*48c0*/  BPT.TRAP 0x1 ;  /* 0x000000040000795c */ /* 0x000fe20000300000 */
.L_x_1117:
[----:B-1----:R-:W-:Y:S05]  /*48d0*/  @P2 BRA `(.L_x_1115) ;  /* 0x0000000000082947 */ /* 0x002fea0003800000 */
[----:B------:R-:W1:Y:S02]  /*48e0*/  SYNCS.PHASECHK.TRANS64.TRYWAIT P2, [UR6+0x28430], R8 ;  /* 0x02843008ff0075a7 */ /* 0x000e640008040146 */
[----:B-1----:R-:W-:Y:S05]  /*48f0*/  @!P2 BRA `(.L_x_1118) ;  /* 0x000001180064a947 */ /* 0x002fea0003800000 */
.L_x_1115:
        /* <DEDUP_REMOVED lines=47> */
.L_x_1120:
[----:B------:R-:W-:Y:S01]  /*4bf0*/  ULEA UR6, UR55, UR41, 0x3 ;  /* 0x0000002937067291 */ /* 0x000fe2000f8e183f */
[----:B------:R-:W-:-:S05]  /*4c00*/  IMAD.U32 R8, RZ, RZ, UR50 ;  /* 0x00000032ff087e24 */ /* 0x000fca000f8e00ff */
[----:B------:R-:W-:-:S04]  /*4c10*/  SHF.L.U32 R8, R8, 0x1f, RZ ;  /* 0x0000001f08087819 */ /* 0x000fc800000006ff */
[----:B------:R0:W1:Y:S01]  /*4c20*/  SYNCS.PHASECHK.TRANS64.TRYWAIT P2, [UR6+0x28450], R8 ;  /* 0x02845008ff0075a7 */ /* 0x0000620008040146 */
[----:B------:R-:W-:Y:S05]  /*4c30*/  @!P0 BRA `(.L_x_1121) ;  /* 0x0000000000048947 */ /* 0x000fea0003800000 */
[----:B------:R-:W-:Y:S01]  /*4c40*/  BPT.TRAP 0x1 ;  /* 0x000000040000795c */ /* 0x000fe20000300000 */
.L_x_1121:
[----:B-1----:R-:W-:Y:S05]  /*4c50*/  @P2 BRA `(.L_x_1119) ;  /* 0x0000000000082947 */ /* 0x002fea0003800000 */
[----:B------:R-:W1:Y:S02]  /*4c60*/  SYNCS.PHASECHK.TRANS64.TRYWAIT P2, [UR6+0x28450], R8 ;  /* 0x02845008ff0075a7 */ /* 0x000e640008040146 */
[----:B-1----:R-:W-:Y:S05]  /*4c70*/  @!P2 BRA `(.L_x_1122) ;  /* 0x00000114009ca947 */ /* 0x002fea0003800000 */
.L_x_1119:
[----:B------:R-:W-:Y:S01]  /*4c80*/  UIADD3 UR6, UR41, 0x8000, URZ ;  /* 0x0000800029067890 */ /* 0x000fe2000fffe03f */
[----:B------:R-:W-:Y:S01]  /*4c90*/  WARPGROUP.ARRIVE ;  /* 0x00000000000079c5 */ /* 0x000fe20000000000 */
[----:B------:R-:W-:Y:S01]  /*4ca0*/  UMOV UR7, 0x80000020 ;  /* 0x8000002000077882 */ /* 0x000fe20000000000 */
[----:B------:R-:W-:Y:S01]  /*4cb0*/  PLOP3.LUT P2, PT, PT, PT, UP0, 0x80, 0x0 ;  /* 0x000000000000781c */ /* 0x000fe20003f4f008 */
[----:B------:R-:W-:-:S03]  /*4cc0*/  USHF.R.U32.HI UR6, URZ, 0x4, UR6 ;  /* 0x000000043f067899 */ /* 0x000fc60008011606 */
[----:B------:R-:W2:Y:S01]  /*4cd0*/  S2R R202, SR_TID.X ;  /* 0x0000000000ca7919 */ /* 0x000ea20000002100 */
[----:B------:R-:W-:Y:S01]  /*4ce0*/  PLOP3.LUT P3, PT, PT, PT, UP0, 0x80, 0x0 ;  /* 0x000000000000781c */ /* 0x000fe20003f6f008 */
[C---:B------:R-:W-:Y:S01]  /*4cf0*/  FMUL.FTZ R10, R0.reuse, R154 ;  /* 0x0000009a000a7220 */ /* 0x040fe20000410000 */
[----:B------:R-:W-:Y:S01]  /*4d00*/  ULOP3.LUT UR6, UR6, 0x3fff, URZ, 0xc0, !UPT ;  /* 0x00003fff06067892 */ /* 0x000fe2000f8ec03f */
[C---:B------:R-:W-:Y:S01]  /*4d10*/  FMUL.FTZ R154, R0.reuse, R156 ;  /* 0x0000009c009a7220 */ /* 0x040fe20000410000 */
[C---:B------:R-:W-:Y:S01]  /*4d20*/  FMUL.FTZ R156, R0.reuse, R170 ;  /* 0x000000aa009c7220 */ /* 0x040fe20000410000 */
[----:B------:R-:W-:Y:S01]  /*4d30*/  VIADD R170, R17, UR36 ;  /* 0x0000002411aa7c36 */ /* 0x000fe20008000000 */
[----:B------:R-:W-:Y:S01]  /*4d40*/  ULOP3.LUT UR6, UR6, 0x10000, URZ, 0xfc, !UPT ;  /* 0x0001000006067892 */ /* 0x000fe2000f8efc3f */
[C---:B------:R-:W-:Y:S01]  /*4d50*/  FMUL.FTZ R12, R0.reuse, R158 ;  /* 0x0000009e000c7220 */ /* 0x040fe20000410000 */
[C---:B------:R-:W-:Y:S01]  /*4d60*/  FMUL.FTZ R14, R0.reuse, R162 ;  /* 0x000000a2000e7220 */ /* 0x040fe20000410000 */
[C---:B------:R-:W-:Y:S01]  /*4d70*/  FMUL.FTZ R158, R0.reuse, R174 ;  /* 0x000000ae009e7220 */ /* 0x040fe20000410000 */
[----:B------:R-:W-:Y:S01]  /*4d80*/  ULEA UR6, UR55, UR6, 0xa ;  /* 0x0000000637067291 */ /* 0x000fe2000f8e503f */
[C---:B------:R-:W-:Y:S01]  /*4d90*/  FMUL.FTZ R162, R0.reuse, R178 ;  /* 0x000000b200a27220 */ /* 0x040fe20000410000 */
[----:B------:R-:W-:Y:S01]  /*4da0*/  FMUL.FTZ R11, R0, R155 ;  /* 0x0000009b000b7220 */ /* 0x000fe20000410000 */
[----:B------:R-:W-:-:S02]  /*4db0*/  IMAD.SHL.U32 R178, R5, 0x40, RZ ;  /* 0x0000004005b27824 */ /* 0x000fc400078e00ff */
[C---:B------:R-:W-:Y:S01]  /*4dc0*/  FMUL.FTZ R155, R0.reuse, R157 ;  /* 0x0000009d009b7220 */ /* 0x040fe20000410000 */
[C---:B------:R-:W-:Y:S01]  /*4dd0*/  FMUL.FTZ R157, R0.reuse, R171 ;  /* 0x000000ab009d7220 */ /* 0x040fe20000410000 */
[----:B-1----:R-:W-:Y:S02]  /*4de0*/  IMAD.U32 R9, RZ, RZ, UR60 ;  /* 0x0000003cff097e24 */ /* 0x002fe4000f8e00ff */
        /* <DEDUP_REMOVED lines=11> */
[----:B------:R-:W-:Y:S01]  /*4ea0*/  FMUL.FTZ R167, R0, R168 ;  /* 0x000000a800a77220 */ /* 0x000fe20000410000 */
[----:B------:R-:W-:Y:S01]  /*4eb0*/  IADD3 R173, -R178, 0x1, RZ ;  /* 0x00000001b2ad7810 */ /* 0x000fe20007ffe1ff */
        /* <DEDUP_REMOVED lines=12> */
[----:B------:R-:W-:Y:S01]  /*4f80*/  @!P1 LEA R9, R9, UR41, 0x3 ;  /* 0x0000002909099c11 */ /* 0x000fe2000f8e18ff */
[----:B------:R-:W-:Y:S01]  /*4f90*/  IMAD R173, R2, -0x2, R173 ;  /* 0xfffffffe02ad7824 */ /* 0x000fe200078e02ad */
[----:B--2---:R-:W-:Y:S01]  /*4fa0*/  SHF.R.U32.HI R202, RZ, 0x7, R202 ;  /* 0x00000007ffca7819 */ /* 0x004fe200000116ca */
[----:B------:R-:W-:Y:S01]  /*4fb0*/  IMAD.U32 R182, RZ, RZ, UR45 ;  /* 0x0000002dffb67e24 */ /* 0x000fe2000f8e00ff */
[----:B------:R-:W1:Y:S01]  /*4fc0*/  MUFU.TANH R20, R20 ;  /* 0x0000001400147308 */ /* 0x000e620000002400 */
[----:B------:R-:W-:-:S03]  /*4fd0*/  @!P1 VIADD R9, R9, 0x28440 ;  /* 0x0002844009099836 */ /* 0x000fc60000000000 */
[----:B------:R-:W-:Y:S02]  /*4fe0*/  IADD3 R173, -R182, UR37, R173 ;  /* 0x00000025b6ad7c10 */ /* 0x000fe4000fffe1ad */
[----:B------:R-:W-:Y:S02]  /*4ff0*/  @!P1 PRMT R9, RZ, 0x654, R9 ;  /* 0x00000654ff099816 */ /* 0x000fe40000000009 */
[----:B------:R-:W2:Y:S01]  /*5000*/  MUFU.TANH R21, R21 ;  /* 0x0000001500157308 */ /* 0x000ea20000002400 */
[C---:B------:R-:W-:Y:S02]  /*5010*/  VIADD R182, R173.reuse, UR58 ;  /* 0x0000003aadb67c36 */ /* 0x040fe40008000000 */
[----:B------:R-:W-:-:S05]  /*5020*/  VIADD R183, R173, UR54 ;  /* 0x00000036adb77c36 */ /* 0x000fca0008000000 */
        /* <DEDUP_REMOVED lines=30> */
[----:B------:R-:W-:-:S06]  /*5210*/  WARPGROUP.ARRIVE ;  /* 0x00000000000079c5 */ /* 0x000fcc0000000000 */
[----:B------:R-:W-:Y:S01]  /*5220*/  QGMMA.64x256x32.F32.E4M3.E4M3 R24, R184, gdesc[UR4], R24, gsb0 ;  /* 0x03e00004b8187df3 */ /* 0x000fe20008000818 */
[----:B------:R-:W-:Y:S02]  /*5230*/  @UP0 ULDC UR6, c[0x0][0x44c] ;  /* 0x0001130000060ab9 */ /* 0x000fe40000000800 */
[----:B0-----:R-:W-:Y:S01]  /*5240*/  @P2 IMAD.HI.U32 R8, R170, UR6, RZ ;  /* 0x00000006aa082c27 */ /* 0x001fe2000f8e00ff */
[----:B------:R-:W-:Y:S01]  /*5250*/  @UP0 ULDC UR6, c[0x0][0x450] ;  /* 0x0001140000060ab9 */ /* 0x000fe20000000800 */
[----:B------:R-:W-:-:S03]  /*5260*/  PLOP3.LUT P2, PT, PT, PT, UP1, 0x40, 0x0 ;  /* 0x000000000000781c */ /* 0x000fc60003f4e818 */
[----:B------:R-:W-:Y:S02]  /*5270*/  @P3 SHF.R.U32.HI R170, RZ, UR6, R8 ;  /* 0x00000006ffaa3c19 */ /* 0x000fe40008011608 */
[----:B------:R-:W-:-:S03]  /*5280*/  IADD3 R8, -R202, 0xb, RZ ;  /* 0x0000000bca087810 */ /* 0x000fc60007ffe1ff */
[----:B------:R-:W0:Y:S02]  /*5290*/  SHFL.IDX PT, R174, R170, RZ, 0x1c1f ;  /* 0x001c1fffaaae7589 */ /* 0x000e2400000e0000 */
[--C-:B0-----:R-:W-:Y:S01]  /*52a0*/  IMAD.IADD R179, R183, 0x1, R174.reuse ;  /* 0x00000001b7b37824 */ /* 0x101fe200078e02ae */
[----:B------:R-:W-:Y:S02]  /*52b0*/  WARPGROUP.DEPBAR.LE gsb0, 0x0 ;  /* 0x00008000000079c5 */ /* 0x000fe40000010000 */
[----:B------:R-:W-:Y:S01]  /*52c0*/  FMUL.FTZ R184, R0, R177 ;  /* 0x000000b100b87220 */ /* 0x000fe20000410000 */
[----:B------:R0:W-:Y:S06]  /*52d0*/  BAR.ARV R8, 0x100 ;  /* 0x000400080000751d */ /* 0x0001ec0000002000 */
[----:B------:R-:W0:Y:S01]  /*52e0*/  MUFU.TANH R184, R184 ;  /* 0x000000b800b87308 */ /* 0x000e220000002400 */
[----:B------:R0:W-:Y:S01]  /*52f0*/  @!P1 SYNCS.ARRIVE.TRANS64.RED.A1T0 RZ, [R9+URZ], RZ ;  /* 0x000000ff09ff99a7 */ /* 0x0001e2000810043f */
[----:B------:R-:W-:Y:S01]  /*5300*/  IMAD.IADD R177, R182, 0x1, R174 ;  /* 0x00000001b6b17824 */ /* 0x000fe200078e02ae */
[----:B-1234-:R-:W-:Y:S06]  /*5310*/  @P2 BRA `(.L_x_1123) ;  /* 0x00000000005c2947 */ /* 0x01efec0003800000 */
[----:B------:R-:W-:Y:S01]  /*5320*/  IMAD.U32 R173, RZ, RZ, UR45 ;  /* 0x0000002dffad7e24 */ /* 0x000fe2000f8e00ff */
[----:B------:R-:W-:Y:S04]  /*5330*/  BSSY B0, `(.L_x_1124) ;  /* 0x0000011000007945 */ /* 0x000fe80003800000 */
[----:B------:R-:W-:-:S04]  /*5340*/  IADD3 R173, -R173, UR37, R174 ;  /* 0x00000025adad7c10 */ /* 0x000fc8000fffe1ae */
[----:B------:R-:W-:-:S13]  /*5350*/  ISETP.GT.AND P2, PT, R173, -0x1, PT ;  /* 0xffffffffad00780c */ /* 0x000fda0003f44270 */
[----:B------:R-:W-:Y:S05]  /*5360*/  @P2 BRA `(.L_x_1125) ;  /* 0x0000000000202947 */ /* 0x000fea0003800000 */
[----:B------:R-:W-:Y:S01]  /*5370*/  IMAD.U32 R174, RZ, RZ, UR57 ;  /* 0x00000039ffae7e24 */ /* 0x000fe2000f8e00ff */
[----:B------:R-:W-:-:S04]  /*5380*/  LOP3.LUT R173, RZ, R173, RZ, 0x33, !PT ;  /* 0x000000adffad7212 */ /* 0x000fc800078e33ff */
[----:B------:R-:W-:-:S13]  /*5390*/  ISETP.NE.AND P2, PT, R174, 0x1, PT ;  /* 0x00000001ae00780c */ /* 0x000fda0003f45270 */
[----:B0-----:R-:W0:Y:S02]  /*53a0*/  @P2 LDC.64 R8, c[0x0][0x9e8] ;  /* 0x00027a00ff082b82 */ /* 0x001e240000000a00 */
[----:B0-----:R-:W-:-:S05]  /*53b0*/  @P2 IMAD.HI.U32 R8, R173, R8, RZ ;  /* 0x00000008ad082227 */ /* 0x001fca00078e00ff */
[----:B------:R-:W-:-:S04]  /*53c0*/  @P2 SHF.R.U32.HI R173, RZ, R9, R8 ;  /* 0x00000009ffad2219 */ /* 0x000fc80000011608 */
[----:B------:R-:W-:Y:S01]  /*53d0*/  LOP3.LUT R173, RZ, R173, RZ, 0x33, !PT ;  /* 0x000000adffad7212 */ /* 0x000fe200078e33ff */
[----:B------:R-:W-:Y:S06]  /*53e0*/  BRA `(.L_x_1126) ;  /* 0x0000000000147947 */ /* 0x000fec0003800000 */
.L_x_1125:
[----:B------:R-:W-:-:S05]  /*53f0*/  IMAD.U32 R174, RZ, RZ, UR57 ;  /* 0x00000039ffae7e24 */ /* 0x000fca000f8e00ff */
[----:B------:R-:W-:-:S13]  /*5400*/  ISETP.NE.AND P2, PT, R174, 0x1, PT ;  /* 0x00000001ae00780c */ /* 0x000fda0003f45270 */
[----:B0-----:R-:W0:Y:S02]  /*5410*/  @P2 LDC.64 R8, c[0x0][0x9e8] ;  /* 0x00027a00ff082b82 */ /* 0x001e240000000a00 */
[----:B0-----:R-:W-:-:S05]  /*5420*/  @P2 IMAD.HI.U32 R8, R173, R8, RZ ;  /* 0x00000008ad082227 */ /* 0x001fca00078e00ff */
[----:B------:R-:W-:-:S07]  /*5430*/  @P2 SHF.R.U32.HI R173, RZ, R9, R8 ;  /* 0x00000009ffad2219 */ /* 0x000fce0000011608 */
.L_x_1126:
[----:B------:R-:W-:Y:S05]  /*5440*/  BSYNC B0 ;  /* 0x0000000000007941 */ /* 0x000fea0003800000 */
.L_x_1124:
[----:B------:R-:W-:-:S04]  /*5450*/  IMAD R173, R173, R174, -R178 ;  /* 0x000000aeadad7224 */ /* 0x000fc800078e0ab2 */
[----:B------:R-:W-:-:S05]  /*5460*/  IMAD R8, R2, -0x2, R173 ;  /* 0xfffffffe02087824 */ /* 0x000fca00078e02ad */
[----:B------:R-:W-:Y:S02]  /*5470*/  VIADDMNMX R177, R8, R174, R177, PT ;  /* 0x000000ae08b17246 */ /* 0x000fe400038001b1 */
[----:B------:R-:W-:-:S07]  /*5480*/  VIMNMX R179, R179, R8, !PT ;  /* 0x00000008b3b37248 */ /* 0x000fce0007fe0100 */
.L_x_1123:
[----:B------:R-:W-:Y:S01]  /*5490*/  ISETP.GT.AND P2, PT, R5, -0x1, PT ;  /* 0xffffffff0500780c */ /* 0x000fe20003f44270 */
[----:B0-----:R0:W1:Y:S03]  /*54a0*/  SHFL.IDX PT, R8, R170, 0x1, 0x1c1f ;  /* 0x003c1f00aa087f89 */ /* 0x00106600000e0000 */
[C---:B------:R-:W-:Y:S02]  /*54b0*/  ISETP.GT.AND P5, PT, R179.reuse, RZ, P2 ;  /* 0x000000ffb300720c */ /* 0x040fe400017a4270 */
[----:B------:R-:W-:Y:S02]  /*54c0*/  ISETP.GT.AND P6, PT, R179, 0x8, P2 ;  /* 0x00000008b300780c */ /* 0x000fe400017c4270 */
[C---:B------:R-:W-:Y:S02]  /*54d0*/  ISETP.LT.OR P5, PT, R177.reuse, 0x1, P5 ;  /* 0x00000001b100780c */ /* 0x040fe40002fa1670 */
[----:B------:R-:W-:-:S02]  /*54e0*/  ISETP.LT.OR P6, PT, R177, 0x9, P6 ;  /* 0x00000009b100780c */ /* 0x000fc400037c1670 */
[----:B------:R-:W-:Y:S02]  /*54f0*/  FSEL R175, R20, -INF , !P5 ;  /* 0xff80000014af7808 */ /* 0x000fe40006800000 */
[C---:B------:R-:W-:Y:S02]  /*5500*/  ISETP.GT.AND P5, PT, R179.reuse, 0x10, P2 ;  /* 0x00000010b300780c */ /* 0x040fe400017a4270 */
[----:B------:R-:W-:Y:S02]  /*5510*/  ISETP.GT.AND P4, PT, R179, 0x1, P2 ;  /* 0x00000001b300780c */ /* 0x000fe40001784270 */
[----:B------:R-:W-:Y:S02]  /*5520*/  ISETP.LT.OR P5, PT, R177, 0x11, P5 ;  /* 0x00000011b100780c */ /* 0x000fe40002fa1670 */
[----:B------:R-:W-:Y:S02]  /*5530*/  ISETP.GT.AND P3, PT, R179, 0x9, P2 ;  /* 0x00000009b300780c */ /* 0x000fe40001764270 */
[----:B------:R-:W-:-:S02]  /*5540*/  FSEL R173, R154, -INF , !P6 ;  /* 0xff8000009aad7808 */ /* 0x000fc40007000000 */
[C---:B------:R-:W-:Y:S02]  /*5550*/  ISETP.GT.AND P6, PT, R179.reuse, 0x18, P2 ;  /* 0x00000018b300780c */ /* 0x040fe400017c4270 */
[----:B------:R-:W-:Y:S02]  /*5560*/  FSEL R160, R160, -INF , !P5 ;  /* 0xff800000a0a07808 */ /* 0x000fe40006800000 */
[----:B------:R-:W-:Y:S02]  /*5570*/  ISETP.GT.AND P5, PT, R179, 0x20, P2 ;  /* 0x00000020b300780c */ /* 0x000fe400017a4270 */
[C---:B------:R-:W-:Y:S02]  /*5580*/  ISETP.LT.OR P4, PT, R177.reuse, 0x2, P4 ;  /* 0x00000002b100780c */ /* 0x040fe40002781670 */
[C---:B------:R-:W-:Y:S02]  /*5590*/  ISETP.LT.OR P3, PT, R177.reuse, 0xa, P3 ;  /* 0x0000000ab100780c */ /* 0x040fe40001f61670 */
[----:B------:R-:W-:-:S02]  /*55a0*/  ISETP.LT.OR P6, PT, R177, 0x19, P6 ;  /* 0x00000019b100780c */ /* 0x000fc400037c1670 */
[----:B------:R-:W-:Y:S02]  /*55b0*/  ISETP.LT.OR P5, PT, R177, 0x21, P5 ;  /* 0x00000021b100780c */ /* 0x000fe40002fa1670 */
[----:B------:R-:W-:Y:S02]  /*55c0*/  FSEL R174, R21, -INF , !P4 ;  /* 0xff80000015ae7808 */ /* 0x000fe40006000000 */
[----:B0-----:R-:W-:Y:S02]  /*55d0*/  FSEL R170, R155, -INF , !P3 ;  /* 0xff8000009baa7808 */ /* 0x001fe40005800000 */
[C---:B------:R-:W-:Y:S02]  /*55e0*/  ISETP.GT.AND P4, PT, R179.reuse, 0x11, P2 ;  /* 0x00000011b300780c */ /* 0x040fe40001784270 */
[----:B------:R-:W-:Y:S02]  /*55f0*/  ISETP.GT.AND P3, PT, R179, 0x19, P2 ;  /* 0x00000019b300780c */ /* 0x000fe40001764270 */
[----:B------:R-:W-:-:S02]  /*5600*/  FSEL R164, R164, -INF , !P6 ;  /* 0xff800000a4a47808 */ /* 0x000fc40007000000 */
[----:B------:R-:W-:Y:S02]  /*5610*/  ISETP.GT.AND P6, PT, R179, 0x28, P2 ;  /* 0x00000028b300780c */ /* 0x000fe400017c4270 */
[----:B------:R-:W-:Y:S02]  /*5620*/  FSEL R167, R167, -INF , !P5 ;  /* 0xff800000a7a77808 */ /* 0x000fe40006800000 */
[----:B------:R-:W-:Y:S02]  /*5630*/  ISETP.GT.AND P5, PT, R179, 0x30, P2 ;  /* 0x00000030b300780c */ /* 0x000fe400017a4270 */
[C---:B------:R-:W-:Y:S02]  /*5640*/  ISETP.LT.OR P4, PT, R177.reuse, 0x12, P4 ;  /* 0x00000012b100780c */ /* 0x040fe40002781670 */
[C---:B------:R-:W-:Y:S02]  /*5650*/  ISETP.LT.OR P3, PT, R177.reuse, 0x1a, P3 ;  /* 0x0000001ab100780c */ /* 0x040fe40001f61670 */
[----:B------:R-:W-:-:S02]  /*5660*/  ISETP.LT.OR P6, PT, R177, 0x29, P6 ;  /* 0x00000029b100780c */ /* 0x000fc400037c1670 */
[----:B------:R-:W-:Y:S02]  /*5670*/  ISETP.LT.OR P5, PT, R177, 0x31, P5 ;  /* 0x00000031b100780c */ /* 0x000fe40002fa1670 */
[----:B------:R-:W-:Y:S02]  /*5680*/  FSEL R161, R161, -INF , !P4 ;  /* 0xff800000a1a17808 */ /* 0x000fe40006000000 */
[----:B------:R-:W-:Y:S02]  /*5690*/  FSEL R165, R165, -INF , !P3 ;  /* 0xff800000a5a57808 */ /* 0x000fe40005800000 */
[C---:B------:R-:W-:Y:S02]  /*56a0*/  ISETP.GT.AND P4, PT, R179.reuse, 0x21, P2 ;  /* 0x00000021b300780c */ /* 0x040fe40001784270 */
[----:B------:R-:W-:Y:S02]  /*56b0*/  ISETP.GT.AND P3, PT, R179, 0x29, P2 ;  /* 0x00000029b300780c */ /* 0x000fe40001764270 */
[----:B------:R-:W-:-:S02]  /*56c0*/  FSEL R20, R171, -INF , !P6 ;  /* 0xff800000ab147808 */ /* 0x000fc40007000000 */
[----:B------:R-:W-:Y:S01]  /*56d0*/  FSEL R171, R176, -INF , !P5 ;  /* 0xff800000b0ab7808 */ /* 0x000fe20006800000 */
[----:B-1----:R-:W-:Y:S01]  /*56e0*/  IMAD.IADD R176, R182, 0x1, R8 ;  /* 0x00000001b6b07824 */ /* 0x002fe200078e0208 */
[----:B------:R-:W-:Y:S02]  /*56f0*/  PLOP3.LUT P5, PT, PT, PT, UP1, 0x40, 0x0 ;  /* 0x000000000000781c */ /* 0x000fe40003fae818 */
[C---:B------:R-:W-:Y:S02]  /*5700*/  ISETP.LT.OR P4, PT, R177.reuse, 0x22, P4 ;  /* 0x00000022b100780c */ /* 0x040fe40002781670 */
[----:B------:R-:W-:Y:S02]  /*5710*/  ISETP.LT.OR P3, PT, R177, 0x2a, P3 ;  /* 0x0000002ab100780c */ /* 0x000fe40001f61670 */
[----:B------:R-:W-:Y:S02]  /*5720*/  FSEL R169, R169, -INF , !P4 ;  /* 0xff800000a9a97808 */ /* 0x000fe40006000000 */
[----:B------:R-:W-:-:S02]  /*5730*/  FSEL R154, R172, -INF , !P3 ;  /* 0xff800000ac9a7808 */ /* 0x000fc40005800000 */
[C---:B------:R-:W-:Y:S02]  /*5740*/  ISETP.GT.AND P4, PT, R179.reuse, 0x31, P2 ;  /* 0x00000031b300780c */ /* 0x040fe40001784270 */
[C---:B------:R-:W-:Y:S02]  /*5750*/  ISETP.GT.AND P6, PT, R179.reuse, 0x38, P2 ;  /* 0x00000038b300780c */ /* 0x040fe400017c4270 */
[----:B------:R-:W-:Y:S02]  /*5760*/  ISETP.GT.AND P3, PT, R179, 0x39, P2 ;  /* 0x00000039b300780c */ /* 0x000fe40001764270 */
        /* <DEDUP_REMOVED lines=21> */
.L_x_1129:
[----:B------:R-:W-:-:S05]  /*58c0*/  IMAD.U32 R180, RZ, RZ, UR57 ;  /* 0x00000039ffb47e24 */ /* 0x000fca000f8e00ff */
[----:B------:R-:W-:-:S13]  /*58d0*/  ISETP.NE.AND P3, PT, R180, 0x1, PT ;  /* 0x00000001b400780c */ /* 0x000fda0003f65270 */
[----:B------:R-:W0:Y:S02]  /*58e0*/  @P3 LDC.64 R8, c[0x0][0x9e8] ;  /* 0x00027a00ff083b82 */ /* 0x000e240000000a00 */
[----:B0-----:R-:W-:-:S05]  /*58f0*/  @P3 IMAD.HI.U32 R8, R179, R8, RZ ;  /* 0x00000008b3083227 */ /* 0x001fca00078e00ff */
[----:B------:R-:W-:-:S07]  /*5900*/  @P3 SHF.R.U32.HI R179, RZ, R9, R8 ;  /* 0x00000009ffb33219 */ /* 0x000fce0000011608 */
.L_x_1130:
[----:B------:R-:W-:Y:S05]  /*5910*/  BSYNC B0 ;  /* 0x0000000000007941 */ /* 0x000fea0003800000 */
.L_x_1128:
[----:B------:R-:W-:-:S04]  /*5920*/  IMAD R179, R179, R180, -R178 ;  /* 0x000000b4b3b37224 */ /* 0x000fc800078e0ab2 */
[----:B------:R-:W-:-:S05]  /*5930*/  IMAD R179, R2, -0x2, R179 ;  /* 0xfffffffe02b37824 */ /* 0x000fca00078e02b3 */
[----:B------:R-:W-:Y:S02]  /*5940*/  VIADDMNMX R176, R179, R180, R176, PT ;  /* 0x000000b4b3b07246 */ /* 0x000fe400038001b0 */
[----:B------:R-:W-:-:S07]  /*5950*/  VIMNMX R177, R177, R179, !PT ;  /* 0x000000b3b1b17248 */ /* 0x000fce0007fe0100 */
.L_x_1127:
[----:B------:R-:W-:Y:S01]  /*5960*/  FMNMX.FTZ R9, R175, R6, !PT ;  /* 0x00000006af097209 */ /* 0x000fe20007810000 */
[----:B------:R-:W-:Y:S01]  /*5970*/  UMOV UR14, UR56 ;  /* 0x00000038000e7c82 */ /* 0x000fe20008000000 */
[----:B------:R-:W-:Y:S02]  /*5980*/  ISETP.GT.AND P3, PT, R177, 0x1, P2 ;  /* 0x00000001b100780c */ /* 0x000fe40001764270 */
        /* <DEDUP_REMOVED lines=11> */
[----:B------:R-:W-:Y:S02]  /*5a40*/  FSEL R10, R10, -INF , !P3 ;  /* 0xff8000000a0a7808 */ /* 0x000fe40005800000 */
[----:B------:R-:W-:Y:S02]  /*5a50*/  FMNMX.FTZ R8, R165, R8, !PT ;  /* 0x00000008a5087209 */ /* 0x000fe40007810000 */
[----:B------:R-:W-:Y:S02]  /*5a60*/  ISETP.GT.AND P6, PT, R177, 0x9, P2 ;  /* 0x00000009b100780c */ /* 0x000fe400017c4270 */
[----:B------:R-:W-:Y:S02]  /*5a70*/  FMNMX.FTZ R8, R167, R8, !PT ;  /* 0x00000008a7087209 */ /* 0x000fe40007810000 */
[----:B------:R-:W-:-:S02]  /*5a80*/  ISETP.GT.AND P4, PT, R177, 0x10, P2 ;  /* 0x00000010b100780c */ /* 0x000fc40001784270 */
[----:B------:R-:W-:Y:S02]  /*5a90*/  FMNMX.FTZ R9, R169, R8, !PT ;  /* 0x00000008a9097209 */ /* 0x000fe40007810000 */
[----:B------:R-:W-:Y:S02]  /*5aa0*/  ISETP.LT.OR P5, PT, R176, 0x9, P5 ;  /* 0x00000009b000780c */ /* 0x000fe40002fa1670 */
[----:B------:R-:W-:Y:S02]  /*5ab0*/  FMNMX.FTZ R9, R20, R9, !PT ;  /* 0x0000000914097209 */ /* 0x000fe40007810000 */
[----:B------:R-:W-:Y:S02]  /*5ac0*/  ISETP.LT.OR P6, PT, R176, 0xa, P6 ;  /* 0x0000000ab000780c */ /* 0x000fe400037c1670 */
[----:B------:R-:W-:Y:S02]  /*5ad0*/  FMNMX.FTZ R8, R154, R9, !PT ;  /* 0x000000099a087209 */ /* 0x000fe40007810000 */
[----:B------:R-:W-:-:S02]  /*5ae0*/  FSEL R12, R12, -INF , !P5 ;  /* 0xff8000000c0c7808 */ /* 0x000fc40006800000 */
[----:B------:R-:W-:Y:S02]  /*5af0*/  FMNMX.FTZ R9, R171, R8, !PT ;  /* 0x00000008ab097209 */ /* 0x000fe40007810000 */
[----:B------:R-:W-:Y:S02]  /*5b00*/  ISETP.LT.OR P4, PT, R176, 0x11, P4 ;  /* 0x00000011b000780c */ /* 0x000fe40002781670 */
[----:B------:R-:W-:Y:S02]  /*5b10*/  FMNMX.FTZ R8, R172, R9, !PT ;  /* 0x00000009ac087209 */ /* 0x000fe40007810000 */
[----:B------:R-:W-:Y:S02]  /*5b20*/  ISETP.GT.AND P5, PT, R177, 0x11, P2 ;  /* 0x00000011b100780c */ /* 0x000fe400017a4270 */
[----:B------:R-:W-:Y:S02]  /*5b30*/  FMNMX.FTZ R8, R155, R8, !PT ;  /* 0x000000089b087209 */ /* 0x000fe40007810000 */
[----:B------:R-:W-:-:S02]  /*5b40*/  FSEL R13, R13, -INF , !P6 ;  /* 0xff8000000d0d7808 */ /* 0x000fc40007000000 */
[----:B------:R-:W-:Y:S02]  /*5b50*/  FMNMX.FTZ R9, R21, R8, !PT ;  /* 0x0000000815097209 */ /* 0x000fe40007810000 */
[----:B------:R-:W-:Y:S02]  /*5b60*/  FSEL R14, R14, -INF , !P4 ;  /* 0xff8000000e0e7808 */ /* 0x000fe40006000000 */
[C---:B------:R-:W-:Y:S01]  /*5b70*/  ISETP.GT.AND P4, PT, R177.reuse, 0x19, P2 ;  /* 0x00000019b100780c */ /* 0x040fe20001784270 */
[----:B------:R-:W0:Y:S01]  /*5b80*/  SHFL.BFLY PT, R8, R9, 0x2, 0x1f ;  /* 0x0c401f0009087f89 */ /* 0x000e2200000e0000 */
[----:B------:R-:W-:Y:S02]  /*5b90*/  ISETP.GT.AND P6, PT, R177, 0x18, P2 ;  /* 0x00000018b100780c */ /* 0x000fe400017c4270 */
[C---:B------:R-:W-:Y:S02]  /*5ba0*/  ISETP.LT.OR P5, PT, R176.reuse, 0x12, P5 ;  /* 0x00000012b000780c */ /* 0x040fe40002fa1670 */
[----:B------:R-:W-:-:S02]  /*5bb0*/  ISETP.LT.OR P4, PT, R176, 0x1a, P4 ;  /* 0x0000001ab000780c */ /* 0x000fc40002781670 */
[----:B------:R-:W-:Y:S02]  /*5bc0*/  ISETP.LT.OR P6, PT, R176, 0x19, P6 ;  /* 0x00000019b000780c */ /* 0x000fe400037c1670 */
[----:B------:R-:W-:Y:S02]  /*5bd0*/  FSEL R15, R15, -INF , !P5 ;  /* 0xff8000000f0f7808 */ /* 0x000fe40006800000 */
[----:B------:R-:W-:Y:S02]  /*5be0*/  FSEL R153, R153, -INF , !P4 ;  /* 0xff80000099997808 */ /* 0x000fe40006000000 */
[C---:B------:R-:W-:Y:S02]  /*5bf0*/  ISETP.GT.AND P3, PT, R177.reuse, 0x20, P2 ;  /* 0x00000020b100780c */ /* 0x040fe40001764270 */
[----:B------:R-:W-:Y:S02]  /*5c00*/  FSEL R152, R152, -INF , !P6 ;  /* 0xff80000098987808 */ /* 0x000fe40007000000 */
[----:B------:R-:W-:-:S02]  /*5c10*/  ISETP.GT.AND P5, PT, R177, 0x21, P2 ;  /* 0x00000021b100780c */ /* 0x000fc400017a4270 */
[C---:B------:R-:W-:Y:S02]  /*5c20*/  ISETP.LT.OR P3, PT, R176.reuse, 0x21, P3 ;  /* 0x00000021b000780c */ /* 0x040fe40001f61670 */
[----:B------:R-:W-:Y:S02]  /*5c30*/  ISETP.GT.AND P6, PT, R177, 0x28, P2 ;  /* 0x00000028b100780c */ /* 0x000fe400017c4270 */
[----:B------:R-:W-:Y:S02]  /*5c40*/  ISETP.LT.OR P5, PT, R176, 0x22, P5 ;  /* 0x00000022b000780c */ /* 0x000fe40002fa1670 */
[----:B0-----:R-:W-:Y:S02]  /*5c50*/  FMNMX.FTZ R178, R9, R8, !PT ;  /* 0x0000000809b27209 */ /* 0x001fe40007810000 */
[----:B------:R-:W-:Y:S02]  /*5c60*/  FSEL R156, R156, -INF , !P3 ;  /* 0xff8000009c9c7808 */ /* 0x000fe40005800000 */
[----:B------:R-:W-:Y:S01]  /*5c70*/  ISETP.GT.AND P3, PT, R177, 0x29, P2 ;  /* 0x00000029b100780c */ /* 0x000fe20001764270 */
[----:B------:R-:W0:Y:S01]  /*5c80*/  SHFL.BFLY PT, R179, R178, 0x1, 0x1f ;  /* 0x0c201f00b2b37f89 */ /* 0x000e2200000e0000 */
[----:B------:R-:W-:-:S02]  /*5c90*/  FSEL R157, R157, -INF , !P5 ;  /* 0xff8000009d9d7808 */ /* 0x000fc40006800000 */
[C---:B------:R-:W-:Y:S02]  /*5ca0*/  ISETP.LT.OR P6, PT, R176.reuse, 0x29, P6 ;  /* 0x00000029b000780c */ /* 0x040fe400037c1670 */
[----:B------:R-:W-:Y:S02]  /*5cb0*/  ISETP.GT.AND P5, PT, R177, 0x30, P2 ;  /* 0x00000030b100780c */ /* 0x000fe400017a4270 */
[C---:B------:R-:W-:Y:S02]  /*5cc0*/  ISETP.LT.OR P3, PT, R176.reuse, 0x2a, P3 ;  /* 0x0000002ab000780c */ /* 0x040fe40001f61670 */
[----:B------:R-:W-:Y:S02]  /*5cd0*/  ISETP.LT.OR P5, PT, R176, 0x31, P5 ;  /* 0x00000031b000780c */ /* 0x000fe40002fa1670 */
[----:B------:R-:W-:Y:S02]  /*5ce0*/  FSEL R159, R159, -INF , !P3 ;  /* 0xff8000009f9f7808 */ /* 0x000fe40005800000 */
[----:B------:R-:W-:-:S02]  /*5cf0*/  ISETP.GT.AND P3, PT, R177, 0x38, P2 ;  /* 0x00000038b100780c */ /* 0x000fc40001764270 */
[----:B------:R-:W-:Y:S02]  /*5d00*/  FSEL R162, R162, -INF , !P5 ;  /* 0xff800000a2a27808 */ /* 0x000fe40006800000 */
[----:B------:R-:W-:-:S04]  /*5d10*/  ISETP.LT.OR P3, PT, R176, 0x39, P3 ;  /* 0x00000039b000780c */ /* 0x000fc80001f61670 */
[----:B------:R-:W-:Y:S02]  /*5d20*/  FSEL R166, R166, -INF , !P3 ;  /* 0xff800000a6a67808 */ /* 0x000fe40005800000 */
[----:B0-----:R-:W-:Y:S01]  /*5d30*/  FMNMX.FTZ R8, R178, R179, !PT ;  /* 0x000000b3b2087209 */ /* 0x001fe20007810000 */
[----:B------:R-:W-:Y:S01]  /*5d40*/  IMAD.U32 R179, RZ, RZ, UR14 ;  /* 0x0000000effb37e24 */ /* 0x000fe2000f8e00ff */
[----:B------:R-:W-:Y:S02]  /*5d50*/  FMNMX.FTZ R178, R10, R7, !PT ;  /* 0x000000070ab27209 */ /* 0x000fe40007810000 */
[C---:B------:R-:W-:Y:S01]  /*5d60*/  FSETP.NEU.FTZ.AND P4, PT, R8.reuse, -INF , PT ;  /* 0xff8000000800780b */ /* 0x040fe20003f9d000 */
[----:B------:R-:W-:-:S01]  /*5d70*/  FFMA.FTZ R179, R8, R179, -8 ;  /* 0xc100000008b37423 */ /* 0x000fc200000100b3 */
[----:B------:R-:W-:-:S04]  /*5d80*/  FMNMX.FTZ R9, R11, R178, !PT ;  /* 0x000000b20b097209 */ /* 0x000fc80007810000 */
[----:B------:R-:W-:-:S04]  /*5d90*/  FMNMX.FTZ R178, R12, R9, !PT ;  /* 0x000000090cb27209 */ /* 0x000fc80007810000 */
[----:B------:R-:W-:-:S04]  /*5da0*/  FMNMX.FTZ R9, R13, R178, !PT ;  /* 0x000000b20d097209 */ /* 0x000fc80007810000 */
[----:B------:R-:W-:-:S04]  /*5db0*/  FMNMX.FTZ R178, R14, R9, !PT ;  /* 0x000000090eb27209 */ /* 0x000fc80007810000 */
[----:B------:R-:W-:Y:S02]  /*5dc0*/  FMNMX.FTZ R9, R15, R178, !PT ;  /* 0x000000b20f097209 */ /* 0x000fe40007810000 */
[----:B------:R-:W-:Y:S02]  /*5dd0*/  FSEL R178, R179, RZ, P4 ;  /* 0x000000ffb3b27208 */ /* 0x000fe40002000000 */
[----:B------:R-:W-:Y:S02]  /*5de0*/  FMNMX.FTZ R180, R152, R9, !PT ;  /* 0x0000000998b47209 */ /* 0x000fe40007810000 */
[----:B------:R-:W-:Y:S01]  /*5df0*/  FSEL R9, R158, -INF , !P6 ;  /* 0xff8000009e097808 */ /* 0x000fe20007000000 */
[--C-:B------:R-:W-:Y:S01]  /*5e00*/  FFMA.FTZ R179, R175, UR14, -R178.reuse ;  /* 0x0000000eafb37c23 */ /* 0x100fe200080108b2 */
[----:B------:R-:W-:Y:S01]  /*5e10*/  FMNMX.FTZ R175, R153, R180, !PT ;  /* 0x000000b499af7209 */ /* 0x000fe20007810000 */
[--C-:B------:R-:W-:Y:S01]  /*5e20*/  FFMA.FTZ R173, R173, UR14, -R178.reuse ;  /* 0x0000000eadad7c23 */ /* 0x100fe200080108b2 */
[C---:B------:R-:W-:Y:S01]  /*5e30*/  ISETP.GT.AND P6, PT, R177.reuse, 0x31, P2 ;  /* 0x00000031b100780c */ /* 0x040fe200017c4270 */
        /* <DEDUP_REMOVED lines=15> */
[----:B------:R-:W-:Y:S01]  /*5f30*/  ISETP.LT.OR P2, PT, R176, 0x3a, P2 ;  /* 0x0000003ab000780c */ /* 0x000fe20001741670 */
[----:B------:R-:W-:Y:S01]  /*5f40*/  FFMA.FTZ R155, R155, UR14, -R178 ;  /* 0x0000000e9b9b7c23 */ /* 0x000fe200080108b2 */
[----:B------:R-:W-:Y:S01]  /*5f50*/  FMNMX.FTZ R174, R162, R177, !PT ;  /* 0x000000b1a2ae7209 */ /* 0x000fe20007810000 */
[----:B------:R0:W-:Y:S01]  /*5f60*/  MUFU.EX2 R158, R179 ;  /* 0x000000b3009e7308 */ /* 0x0001e20000000800 */
[----:B------:R-:W-:-:S02]  /*5f70*/  FSEL R168, R168, -INF , !P2 ;  /* 0xff800000a8a87808 */ /* 0x000fc40005000000 */
[----:B------:R-:W-:Y:S01]  /*5f80*/  FMNMX.FTZ R177, R163, R174, !PT ;  /* 0x000000aea3b17209 */ /* 0x000fe20007810000 */
[----:B------:R-:W-:-:S01]  /*5f90*/  FFMA.FTZ R174, R169, UR14, -R178 ;  /* 0x0000000ea9ae7c23 */ /* 0x000fc200080108b2 */
[--C-:B------:R-:W-:Y:S01]  /*5fa0*/  FFMA.FTZ R169, R154, UR14, -R178.reuse ;  /* 0x0000000e9aa97c23 */ /* 0x100fe200080108b2 */
[----:B------:R-:W-:-:S01]  /*5fb0*/  FFMA.FTZ R154, R171, UR14, -R178 ;  /* 0x0000000eab9a7c23 */ /* 0x000fc200080108b2 */
[----:B------:R-:W-:Y:S01]  /*5fc0*/  FMNMX.FTZ R177, R166, R177, !PT ;  /* 0x000000b1a6b17209 */ /* 0x000fe20007810000 */
[----:B------:R-:W-:-:S01]  /*5fd0*/  FFMA.FTZ R171, R172, UR14, -R178 ;  /* 0x0000000eacab7c23 */ /* 0x000fc200080108b2 */
[----:B------:R-:W-:Y:S01]  /*5fe0*/  FFMA.FTZ R178, R21, UR14, -R178 ;  /* 0x0000000e15b27c23 */ /* 0x000fe200080108b2 */
[----:B------:R-:W-:Y:S01]  /*5ff0*/  IMAD.U32 R172, RZ, RZ, UR14 ;  /* 0x0000000effac7e24 */ /* 0x000fe2000f8e00ff */
[----:B------:R-:W-:Y:S01]  /*6000*/  FMNMX.FTZ R177, R168, R177, !PT ;  /* 0x000000b1a8b17209 */ /* 0x000fe20007810000 */
[----:B------:R-:W-:Y:S01]  /*6010*/  MUFU.EX2 R175, R175 ;  /* 0x000000af00af7308 */ /* 0x000fe20000000800 */
[----:B0-----:R-:W-:-:S03]  /*6020*/  FSEL R179, R8, RZ, P4 ;  /* 0x000000ff08b37208 */ /* 0x001fc60002000000 */
[----:B------:R-:W0:Y:S02]  /*6030*/  SHFL.BFLY PT, R176, R177, 0x2, 0x1f ;  /* 0x0c401f00b1b07f89 */ /* 0x000e2400000e0000 */
[----:B------:R-:W-:-:S02]  /*6040*/  FADD.FTZ R179, -R179, R6 ;  /* 0x00000006b3b37221 */ /* 0x000fc40000010100 */
[----:B------:R-:W-:Y:S08]  /*6050*/  MUFU.EX2 R173, R173 ;  /* 0x000000ad00ad7308 */ /* 0x000ff00000000800 */
[----:B------:R-:W-:Y:S08]  /*6060*/  MUFU.EX2 R170, R170 ;  /* 0x000000aa00aa7308 */ /* 0x000ff00000000800 */
[----:B------:R-:W-:Y:S01]  /*6070*/  MUFU.EX2 R160, R160 ;  /* 0x000000a000a07308 */ /* 0x000fe20000000800 */
[----:B0-----:R-:W-:-:S07]  /*6080*/  FMNMX.FTZ R176, R177, R176, !PT ;  /* 0x000000b0b1b07209 */ /* 0x001fce0007810000 */
        /* <DEDUP_REMOVED lines=19> */
[----:B------:R-:W-:-:S01]  /*61c0*/  FFMA.FTZ R15, R152, UR14, -R172 ;  /* 0x0000000e980f7c23 */ /* 0x000fc200080108ac */
[----:B------:R-:W-:Y:S01]  /*61d0*/  FMUL.FTZ R152, R176, UR14 ;  /* 0x0000000eb0987c20 */ /* 0x000fe20008410000 */
[----:B------:R-:W-:Y:S01]  /*61e0*/  MUFU.EX2 R179, R179 ;  /* 0x000000b300b37308 */ /* 0x000fe20000000800 */
[----:B0-----:R-:W-:-:S01]  /*61f0*/  FFMA.FTZ R176, R177, R3, R158 ;  /* 0x00000003b1b07223 */ /* 0x001fc2000001009e */
[--C-:B------:R-:W-:Y:S01]  /*6200*/  FFMA.FTZ R153, R153, UR14, -R172.reuse ;  /* 0x0000000e99997c23 */ /* 0x100fe200080108ac */
[----:B------:R-:W-:-:S01]  /*6210*/  FFMA.FTZ R7, R156, UR14, -R172 ;  /* 0x0000000e9c077c23 */ /* 0x000fc200080108ac */
[----:B------:R-:W-:Y:S01]  /*6220*/  FFMA.FTZ R156, R157, UR14, -R172 ;  /* 0x0000000e9d9c7c23 */ /* 0x000fe200080108ac */
[----:B------:R-:W-:-:S01]  /*6230*/  FADD.FTZ R176, R175, R176 ;  /* 0x000000b0afb07221 */ /* 0x000fc20000010000 */
[--C-:B------:R-:W-:Y:S01]  /*6240*/  FFMA.FTZ R9, R9, UR14, -R172.reuse ;  /* 0x0000000e09097c23 */ /* 0x100fe200080108ac */
[----:B------:R-:W-:-:S01]  /*6250*/  FFMA.FTZ R159, R159, UR14, -R172 ;  /* 0x0000000e9f9f7c23 */ /* 0x000fc200080108ac */
[----:B------:R-:W0:Y:S01]  /*6260*/  MUFU.EX2 R152, R152 ;  /* 0x0000009800987308 */ /* 0x000e220000000800 */
[----:B------:R-:W-:-:S01]  /*6270*/  FFMA.FTZ R162, R162, UR14, -R172 ;  /* 0x0000000ea2a27c23 */ /* 0x000fc200080108ac */
[--C-:B------:R-:W-:Y:S01]  /*6280*/  FFMA.FTZ R163, R163, UR14, -R172.reuse ;  /* 0x0000000ea3a37c23 */ /* 0x100fe200080108ac */
[----:B------:R-:W-:-:S01]  /*6290*/  FFMA.FTZ R166, R166, UR14, -R172 ;  /* 0x0000000ea6a67c23 */ /* 0x000fc200080108ac */
[----:B------:R-:W-:-:S04]  /*62a0*/  FFMA.FTZ R168, R168, UR14, -R172 ;  /* 0x0000000ea8a87c23 */ /* 0x000fc800080108ac */
[----:B------:R-:W1:Y:S08]  /*62b0*/  MUFU.EX2 R10, R10 ;  /* 0x0000000a000a7308 */ /* 0x000e700000000800 */
[----:B------:R-:W2:Y:S01]  /*62c0*/  MUFU.EX2 R11, R11 ;  /* 0x0000000b000b7308 */ /* 0x000ea20000000800 */
[----:B0-----:R-:W-:-:S07]  /*62d0*/  FFMA.FTZ R3, R152, R4, R179 ;  /* 0x0000000498037223 */ /* 0x001fce00000100b3 */
[----:B------:R-:W0:Y:S01]  /*62e0*/  MUFU.EX2 R12, R12 ;  /* 0x0000000c000c7308 */ /* 0x000e220000000800 */
[----:B-1----:R-:W-:-:S01]  /*62f0*/  FADD.FTZ R4, R10, R3 ;  /* 0x000000030a047221 */ /* 0x002fc20000010000 */
[----:B------:R-:W-:-:S04]  /*6300*/  FADD.FTZ R3, R173, R176 ;  /* 0x000000b0ad037221 */ /* 0x000fc80000010000 */
[----:B------:R-:W-:Y:S02]  /*6310*/  FADD.FTZ R3, R170, R3 ;  /* 0x00000003aa037221 */ /* 0x000fe40000010000 */
[----:B------:R-:W1:Y:S02]  /*6320*/  MUFU.EX2 R13, R13 ;  /* 0x0000000d000d7308 */ /* 0x000e640000000800 */
[----:B------:R-:W-:-:S06]  /*6330*/  FADD.FTZ R176, R160, R3 ;  /* 0x00000003a0b07221 */ /* 0x000fcc0000010000 */
[----:B------:R-:W3:Y:S08]  /*6340*/  MUFU.EX2 R14, R14 ;  /* 0x0000000e000e7308 */ /* 0x000ef00000000800 */
[----:B------:R-:W4:Y:S08]  /*6350*/  MUFU.EX2 R15, R15 ;  /* 0x0000000f000f7308 */ /* 0x000f300000000800 */
[----:B------:R2:W5:Y:S08]  /*6360*/  MUFU.EX2 R178, R153 ;  /* 0x0000009900b27308 */ /* 0x0005700000000800 */
[----:B------:R-:W-:Y:S01]  /*6370*/  MUFU.EX2 R167, R167 ;  /* 0x000000a700a77308 */ /* 0x000fe20000000800 */
[----:B--2---:R-:W-:-:S04]  /*6380*/  FADD.FTZ R153, R11, R4 ;  /* 0x000000040b997221 */ /* 0x004fc80000010000 */
[----:B0-----:R-:W-:-:S03]  /*6390*/  FADD.FTZ R4, R12, R153 ;  /* 0x000000990c047221 */ /* 0x001fc60000010000 */
[----:B------:R-:W0:Y:S01]  /*63a0*/  MUFU.EX2 R7, R7 ;  /* 0x0000000700077308 */ /* 0x000e220000000800 */
[----:B-1----:R-:W-:-:S04]  /*63b0*/  FADD.FTZ R3, R13, R4 ;  /* 0x000000040d037221 */ /* 0x002fc80000010000 */
[----:B---3--:R-:W-:-:S03]  /*63c0*/  FADD.FTZ R4, R14, R3 ;  /* 0x000000030e047221 */ /* 0x008fc60000010000 */
[----:B------:R-:W-:Y:S01]  /*63d0*/  MUFU.EX2 R174, R174 ;  /* 0x000000ae00ae7308 */ /* 0x000fe20000000800 */
[----:B----4-:R-:W-:-:S04]  /*63e0*/  FADD.FTZ R4, R15, R4 ;  /* 0x000000040f047221 */ /* 0x010fc80000010000 */
[----:B-----5:R-:W-:-:S03]  /*63f0*/  FADD.FTZ R4, R178, R4 ;  /* 0x00000004b2047221 */ /* 0x020fc60000010000 */
[----:B------:R-:W1:Y:S08]  /*6400*/  MUFU.EX2 R156, R156 ;  /* 0x0000009c009c7308 */ /* 0x000e700000000800 */
[----:B------:R2:W3:Y:S08]  /*6410*/  MUFU.EX2 R180, R9 ;  /* 0x0000000900b47308 */ /* 0x0004f00000000800 */
[----:B------:R-:W4:Y:S01]  /*6420*/  MUFU.EX2 R20, R20 ;  /* 0x0000001400147308 */ /* 0x000f220000000800 */
[----:B--2---:R-:W-:-:S04]  /*6430*/  FADD.FTZ R9, R161, R176 ;  /* 0x000000b0a1097221 */ /* 0x004fc80000010000 */
[----:B------:R-:W-:Y:S01]  /*6440*/  FADD.FTZ R176, R164, R9 ;  /* 0x00000009a4b07221 */ /* 0x000fe20000010000 */
[----:B0-----:R-:W-:-:S02]  /*6450*/  FADD.FTZ R9, R7, R4 ;  /* 0x0000000407097221 */ /* 0x001fc40000010000 */
[----:B------:R-:W0:Y:S01]  /*6460*/  MUFU.EX2 R169, R169 ;  /* 0x000000a900a97308 */ /* 0x000e220000000800 */
[----:B------:R-:W-:-:S01]  /*6470*/  FADD.FTZ R176, R165, R176 ;  /* 0x000000b0a5b07221 */ /* 0x000fc20000010000 */
[----:B-1----:R-:W-:-:S03]  /*6480*/  FADD.FTZ R9, R156, R9 ;  /* 0x000000099c097221 */ /* 0x002fc60000010000 */
[----:B------:R-:W-:Y:S01]  /*6490*/  FADD.FTZ R3, R167, R176 ;  /* 0x000000b0a7037221 */ /* 0x000fe20000010000 */
[----:B---3--:R-:W-:-:S02]  /*64a0*/  FADD.FTZ R9, R180, R9 ;  /* 0x00000009b4097221 */ /* 0x008fc40000010000 */
[----:B------:R-:W1:Y:S01]  /*64b0*/  MUFU.EX2 R159, R159 ;  /* 0x0000009f009f7308 */ /* 0x000e620000000800 */
[----:B------:R-:W-:-:S04]  /*64c0*/  FADD.FTZ R3, R174, R3 ;  /* 0x00000003ae037221 */ /* 0x000fc80000010000 */
[----:B----4-:R-:W-:-:S03]  /*64d0*/  FADD.FTZ R4, R20, R3 ;  /* 0x0000000314047221 */ /* 0x010fc60000010000 */
        /* <DEDUP_REMOVED lines=14> */
[----:B------:R-:W-:Y:S01]  /*65c0*/  FADD.FTZ R3, R6, R3 ;  /* 0x0000000306037221 */ /* 0x000fe20000010000 */
[----:B-1----:R-:W-:-:S04]  /*65d0*/  FADD.FTZ R9, R166, R9 ;  /* 0x00000009a6097221 */ /* 0x002fc80000010000 */
[----:B--2---:R-:W-:Y:S01]  /*65e0*/  FADD.FTZ R4, R168, R9 ;  /* 0x00000009a8047221 */ /* 0x004fe20000010000 */
[----:B------:R-:W-:Y:S06]  /*65f0*/  @!P0 BRA `(.L_x_1131) ;  /* 0x0000000000048947 */ /* 0x000fec0003800000 */
[----:B------:R-:W-:Y:S01]  /*6600*/  BPT.TRAP 0x1 ;  /* 0x000000040000795c */ /* 0x000fe20000300000 */
.L_x_1131:
        /* <DEDUP_REMOVED lines=18> */
[----:B------:R-:W-:Y:S01]  /*6730*/  SYNCS.ARRIVE.TRANS64.RED.A1T0 RZ, [UR6], RZ ;  /* 0x000000ffffff79a7 */ /* 0x000fe20008100406 */
[----:B------:R-:W-:Y:S01]  /*6740*/  F2FP.SATFINITE.E4M3.F32.PACK_AB_MERGE_C R185, R156, R7, R9 ;  /* 0x000000079cb9723e */ /* 0x000fe20004807009 */
[-C--:B------:R-:W-:Y:S01]  /*6750*/  FMUL.FTZ R32, R32, R177.reuse ;  /* 0x000000b120207220 */ /* 0x080fe20000410000 */
        /* <DEDUP_REMOVED lines=134> */
[----:B------:R-:W-:Y:S01]  /*6fc0*/  IMAD.MOV.U32 R7, RZ, RZ, R21 ;  /* 0x000000ffff077224 */ /* 0x000fe200078e0015 */
[----:B------:R-:W-:Y:S01]  /*6fd0*/  UMOV UR55, UR60 ;  /* 0x0000003c00377c82 */ /* 0x000fe20008000000 */
[----:B------:R-:W-:Y:S01]  /*6fe0*/  IMAD.MOV.U32 R6, RZ, RZ, R8 ;  /* 0x000000ffff067224 */ /* 0x000fe200078e0008 */
[----:B------:R-:W-:-:S06]  /*6ff0*/  UMOV UR50, UR59 ;  /* 0x0000003b00327c82 */ /* 0x000fcc0008000000 */
.L_x_1114:
[----:B------:R-:W-:Y:S01]  /*7000*/  ULDC UR6, c[0x0][0x448] ;  /* 0x0001120000067ab9 */ /* 0x000fe20000000800 */
[----:B------:R-:W-:Y:S01]  /*7010*/  ULDC UR15, c[0x0][0x9e4] ;  /* 0x00027900000f7ab9 */ /* 0x000fe20000000800 */
[----:B------:R-:W-:Y:S02]  /*7020*/  UISETP.NE.AND UP0, UPT, UR6, 0x1, UPT ;  /* 0x000000010600788c */ /* 0x000fe4000bf05270 */
[----:B------:R-:W-:Y:S02]  /*7030*/  UISETP.GE.AND UP1, UPT, UR15, 0x1, UPT ;  /* 0x000000010f00788c */ /* 0x000fe4000bf26270 */
[----:B------:R-:W-:Y:S02]  /*7040*/  UIADD3 UR10, UR36, 0x7f, URZ ;  /* 0x0000007f240a7890 */ /* 0x000fe4000fffe03f */
[----:B------:R-:W-:Y:S02]  /*7050*/  UIADD3 UR11, UR37, 0x1, -UR45 ;  /* 0x00000001250b7890 */ /* 0x000fe4000fffe82d */
[----:B------:R-:W-:Y:S01]  /*7060*/  PLOP3.LUT P6, PT, PT, PT, UP1, 0x80, 0x0 ;  /* 0x000000000000781c */ /* 0x000fe20003fcf018 */
[----:B------:R-:W-:-:S02]  /*7070*/  ULDC UR19, c[0x0][0x9dc] ;  /* 0x0002770000137ab9 */ /* 0x000fc40000000800 */
[----:B------:R-:W-:Y:S01]  /*7080*/  @UP0 ULDC UR6, c[0x0][0x44c] ;  /* 0x0001130000060ab9 */ /* 0x000fe20000000800 */
[----:B------:R-:W-:Y:S01]  /*7090*/  @UP0 ULDC UR18, c[0x0][0x450] ;  /* 0x0001140000120ab9 */ /* 0x000fe20000000800 */
[----:B------:R-:W-:-:S04]  /*70a0*/  UIMAD.WIDE.U32 UR6, UR10, UR6, URZ ;  /* 0x000000060a0672a5 */ /* 0x000fc8000f8e003f */
[----:B------:R-:W-:-:S04]  /*70b0*/  @UP0 USHF.R.U32.HI UR10, URZ, UR18, UR7 ;  /* 0x000000123f0a0299 */ /* 0x000fc80008011607 */
[----:B------:R-:W-:-:S04]  /*70c0*/  UIADD3 UR10, UR11, UR10, URZ ;  /* 0x0000000a0b0a7290 */ /* 0x000fc8000fffe03f */
[----:B------:R-:W-:Y:S01]  /*70d0*/  UIADD3 UR19, UR10, -UR19, URZ ;  /* 0x800000130a137290 */ /* 0x000fe2000fffe03f */
[----:B------:R-:W-:Y:S11]  /*70e0*/  @!P6 BRA `(.L_x_1133) ;  /* 0x000000000048e947 */ /* 0x000ff60003800000 */
[----:B------:R-:W-:Y:S02]  /*70f0*/  UMOV UR18, UR10 ;  /* 0x0000000a00127c82 */ /* 0x000fe40008000000 */
        /* <DEDUP_REMOVED lines=10> */
.L_x_1134:
[----:B------:R-:W-:-:S11]  /*71a0*/  UISETP.NE.AND UP1, UPT, UR15, 0x1, UPT ;  /* 0x000000010f00788c */ /* 0x000fd6000bf25270 */
[----:B------:R-:W-:Y:S02]  /*71b0*/  @UP1 ULDC.64 UR6, c[0x0][0x9e8] ;  /* 0x00027a0000061ab9 */ /* 0x000fe40000000a00 */
[----:B------:R-:W-:-:S04]  /*71c0*/  UIMAD.WIDE.U32 UR10, UR18, UR6, URZ ;  /* 0x00000006120a72a5 */ /* 0x000fc8000f8e003f */
[----:B------:R-:W-:-:S12]  /*71d0*/  @UP1 USHF.R.U32.HI UR18, URZ, UR7, UR11 ;  /* 0x000000073f121299 */ /* 0x000fd8000801160b */
.L_x_1135:
[----:B------:R-:W-:-:S04]  /*71e0*/  UIMAD UR15, UR18, UR15, URZ ;  /* 0x0000000f120f72a4 */ /* 0x000fc8000f8e023f */
[----:B------:R-:W-:-:S04]  /*71f0*/  UISETP.LT.AND UP1, UPT, UR19, UR15, UPT ;  /* 0x0000000f1300728c */ /* 0x000fc8000bf21270 */
[----:B------:R-:W-:-:S12]  /*7200*/  USEL UR19, UR19, UR15, !UP1 ;  /* 0x0000000f13137287 */ /* 0x000fd8000c800000 */
.L_x_1133:
[----:B------:R-:W-:-:S04]  /*7210*/  UIADD3 UR19, UR19, 0x3f, URZ ;  /* 0x0000003f13137890 */ /* 0x000fc8000fffe03f */
[----:B------:R-:W-:-:S04]  /*7220*/  USHF.R.S32.HI UR6, URZ, 0x1f, UR19 ;  /* 0x0000001f3f067899 */ /* 0x000fc80008011413 */
[----:B------:R-:W-:-:S04]  /*7230*/  ULEA.HI UR6, UR6, UR19, URZ, 0x6 ;  /* 0x0000001306067291 */ /* 0x000fc8000f8f303f */
[----:B------:R-:W-:-:S04]  /*7240*/  USHF.R.S32.HI UR6, URZ, 0x6, UR6 ;  /* 0x000000063f067899 */ /* 0x000fc80008011406 */
[----:B------:R-:W-:-:S04]  /*7250*/  UISETP.LT.AND UP1, UPT, UR39, UR6, UPT ;  /* 0x000000062700728c */ /* 0x000fc8000bf21270 */
[----:B------:R-:W-:-:S06]  /*7260*/  USEL UR56, UR39, UR6, !UP1 ;  /* 0x0000000627387287 */ /* 0x000fcc000c800000 */
[----:B------:R-:W-:-:S13]  /*7270*/  ISETP.GE.AND P2, PT, R5, UR56, PT ;  /* 0x0000003805007c0c */ /* 0x000fda000bf46270 */
[----:B------:R-:W-:Y:S05]  /*7280*/  @!P2 BRA `(.L_x_1136) ;  /* 0x0000001c006ca947 */ /* 0x000fea0003800000 */
[----:B------:R-:W-:Y:S01]  /*7290*/  IMAD.MOV.U32 R14, RZ, RZ, R7 ;  /* 0x000000ffff0e7224 */ /* 0x000fe200078e0007 */
[----:B------:R-:W-:Y:S01]  /*72a0*/  UMOV UR58, UR55 ;  /* 0x00000037003a7c82 */ /* 0x000fe20008000000 */
[----:B------:R-:W-:Y:S01]  /*72b0*/  IMAD.MOV.U32 R15, RZ, RZ, R6 ;  /* 0x000000ffff0f7224 */ /* 0x000fe200078e0006 */
[----:B------:R-:W-:Y:S01]  /*72c0*/  UMOV UR59, UR50 ;  /* 0x00000032003b7c82 */ /* 0x000fe20008000000 */
[----:B------:R-:W-:-:S05]  /*72d0*/  ULDC UR55, c[0x0][0x988] ;  /* 0x0002620000377ab9 */ /* 0x000fca0000000800 */
.L_x_1146:
[----:B------:R-:W-:Y:S01]  /*72e0*/  ISETP.NE.AND P3, PT, RZ, UR44, PT ;  /* 0x0000002cff007c0c */ /* 0x000fe2000bf65270 */
[----:B------:R-:W-:-:S04]  /*72f0*/  UISETP.NE.AND UP1, UPT, UR58, 0x1, UPT ;  /* 0x000000013a00788c */ /* 0x000fc8000bf25270 */
[----:B------:R-:W-:-:S04]  /*7300*/  USEL UR50, URZ, 0x1, UP1 ;  /* 0x000000013f327887 */ /* 0x000fc80008800000 */
[----:B------:R-:W-:-:S04]  /*7310*/  ULOP3.LUT UR50, UR59, UR50, URZ, 0x3c, !UPT ;  /* 0x000000323b327292 */ /* 0x000fc8000f8e3c3f */
[----:B------:R-:W-:Y:S08]  /*7320*/  @P3 BRA `(.L_x_1137) ;  /* 0x0000000000383947 */ /* 0x000ff00003800000 */
[----:B------:R-:W-:Y:S05]  /*7330*/  @!P0 BRA `(.L_x_1138) ;  /* 0x0000000000048947 */ /* 0x000fea0003800000 */
[----:B------:R-:W-:Y:S01]  /*7340*/  BPT.TRAP 0x1 ;  /* 0x000000040000795c */ /* 0x000fe20000300000 */
.L_x_1138:
        /* <DEDUP_REMOVED lines=9> */
.L_x_1139:
[----:B-1----:R-:W-:Y:S05]  /*73e0*/  @P2 BRA `(.L_x_1137) ;  /* 0x0000000000082947 */ /* 0x002fea0003800000 */
[----:B------:R-:W1:Y:S02]  /*73f0*/  SYNCS.PHASECHK.TRANS64.TRYWAIT P2, [UR6+0x28430], R6 ;  /* 0x02843006ff0075a7 */ /* 0x000e640008040146 */
[----:B-1----:R-:W-:Y:S05]  /*7400*/  @!P2 BRA `(.L_x_1140) ;  /* 0x000000ec00d0a947 */ /* 0x002fea0003800000 */
.L_x_1137:
        /* <DEDUP_REMOVED lines=50> */
.L_x_1142:
[----:B------:R-:W-:Y:S01]  /*7730*/  ULEA UR6, UR58, UR41, 0x3 ;  /* 0x000000293a067291 */ /* 0x000fe2000f8e183f */
[----:B------:R-:W-:-:S05]  /*7740*/  IMAD.U32 R6, RZ, RZ, UR59 ;  /* 0x0000003bff067e24 */ /* 0x000fca000f8e00ff */
[----:B------:R-:W-:-:S04]  /*7750*/  SHF.L.U32 R6, R6, 0x1f, RZ ;  /* 0x0000001f06067819 */ /* 0x000fc800000006ff */
[----:B------:R0:W1:Y:S01]  /*7760*/  SYNCS.PHASECHK.TRANS64.TRYWAIT P2, [UR6+0x28450], R6 ;  /* 0x02845006ff0075a7 */ /* 0x0000620008040146 */
[----:B------:R-:W-:Y:S05]  /*7770*/  @!P0 BRA `(.L_x_1143) ;  /* 0x0000000000048947 */ /* 0x000fea0003800000 */
[----:B------:R-:W-:Y:S01]  /*7780*/  BPT.TRAP 0x1 ;  /* 0x000000040000795c */ /* 0x000fe20000300000 */
.L_x_1143:
[----:B-1----:R-:W-:Y:S05]  /*7790*/  @P2 BRA `(.L_x_1141) ;  /* 0x0000000000082947 */ /* 0x002fea0003800000 */
[----:B------:R-:W1:Y:S02]  /*77a0*/  SYNCS.PHASECHK.TRANS64.TRYWAIT P2, [UR6+0x28450], R6 ;  /* 0x02845006ff0075a7 */ /* 0x000e640008040146 */
[----:B-1----:R-:W-:Y:S05]  /*77b0*/  @!P2 BRA `(.L_x_1144) ;  /* 0x000000e800fca947 */ /* 0x002fea0003800000 */
.L_x_1141:
        /* <DEDUP_REMOVED lines=24> */
[----:B------:R-:W-:Y:S01]  /*7940*/  FMUL.FTZ R163, R0, R165 ;  /* 0x000000a500a37220 */ /* 0x000fe20000410000 */
[----:B------:R-:W-:Y:S01]  /*7950*/  QGMMA.64x256x32.F32.E4M3.E4M3 R24, R188, gdesc[UR4], R24, gsb0 ;  /* 0x03e00004bc187df3 */ /* 0x000fe20008000818 */
[----:B------:R-:W3:Y:S01]  /*7960*/  MUFU.TANH R21, R21 ;  /* 0x0000001500157308 */ /* 0x000ee20000002400 */
[----:B01----:R-:W-:Y:S01]  /*7970*/  FMNMX.FTZ R6, R20, R15, !PT ;  /* 0x0000000f14067209 */ /* 0x003fe20007810000 */
[C---:B------:R-:W-:Y:S01]  /*7980*/  FMUL.FTZ R166, R0.reuse, R169 ;  /* 0x000000a900a67220 */ /* 0x040fe20000410000 */
[C---:B------:R-:W-:Y:S01]  /*7990*/  FMUL.FTZ R169, R0.reuse, R173 ;  /* 0x000000ad00a97220 */ /* 0x040fe20000410000 */
[C---:B------:R-:W-:Y:S01]  /*79a0*/  FMUL.FTZ R153, R0.reuse, R167 ;  /* 0x000000a700997220 */ /* 0x040fe20000410000 */
[C---:B------:R-:W-:Y:S01]  /*79b0*/  FMUL.FTZ R167, R0.reuse, R172 ;  /* 0x000000ac00a77220 */ /* 0x040fe20000410000 */
[C---:B------:R-:W-:Y:S01]  /*79c0*/  FMUL.FTZ R156, R0.reuse, R170 ;  /* 0x000000aa009c7220 */ /* 0x040fe20000410000 */
[----:B------:R-:W-:Y:S01]  /*79d0*/  FMUL.FTZ R161, R0, R175 ;  /* 0x000000af00a17220 */ /* 0x000fe20000410000 */
[----:B------:R-:W0:Y:S01]  /*79e0*/  MUFU.TANH R9, R9 ;  /* 0x0000000900097308 */ /* 0x000e220000002400 */
[----:B--2---:R-:W-:Y:S01]  /*79f0*/  FMNMX.FTZ R168, R8, R14, !PT ;  /* 0x0000000e08a87209 */ /* 0x004fe20007810000 */
[C---:B------:R-:W-:Y:S01]  /*7a00*/  FMUL.FTZ R157, R0.reuse, R171 ;  /* 0x000000ab009d7220 */ /* 0x040fe20000410000 */
[C---:B------:R-:W-:Y:S01]  /*7a10*/  FMUL.FTZ R160, R0.reuse, R174 ;  /* 0x000000ae00a07220 */ /* 0x040fe20000410000 */
[C---:B------:R-:W-:Y:S01]  /*7a20*/  FMUL.FTZ R171, R0.reuse, R177 ;  /* 0x000000b100ab7220 */ /* 0x040fe20000410000 */
[C---:B------:R-:W-:Y:S01]  /*7a30*/  FMUL.FTZ R170, R0.reuse, R176 ;  /* 0x000000b000aa7220 */ /* 0x040fe20000410000 */
[C---:B------:R-:W-:Y:S01]  /*7a40*/  FMUL.FTZ R165, R0.reuse, R178 ;  /* 0x000000b200a57220 */ /* 0x040fe20000410000 */
[----:B------:R-:W-:Y:S01]  /*7a50*/  UIADD3 UR6, UR6, 0x2, URZ ;  /* 0x0000000206067890 */ /* 0x000fe2000fffe03f */
[----:B------:R-:W1:Y:S01]  /*7a60*/  MUFU.TANH R154, R154 ;  /* 0x0000009a009a7308 */ /* 0x000e620000002400 */
[----:B---3--:R-:W-:Y:S01]  /*7a70*/  FMNMX.FTZ R7, R21, R6, !PT ;  /* 0x0000000615077209 */ /* 0x008fe20007810000 */
[----:B------:R-:W-:Y:S01]  /*7a80*/  UMOV UR7, 0x80000020 ;  /* 0x8000002000077882 */ /* 0x000fe20000000000 */
[----:B------:R-:W-:Y:S01]  /*7a90*/  UMOV UR14, UR55 ;  /* 0x00000037000e7c82 */ /* 0x000fe20008000000 */
[----:B------:R-:W2:Y:S04]  /*7aa0*/  S2R R202, SR_TID.X ;  /* 0x0000000000ca7919 */ /* 0x000ea80000002100 */
[----:B------:R-:W3:Y:S01]  /*7ab0*/  MUFU.TANH R10, R10 ;  /* 0x0000000a000a7308 */ /* 0x000ee20000002400 */
[----:B0-----:R-:W-:Y:S01]  /*7ac0*/  FMNMX.FTZ R173, R9, R168, !PT ;  /* 0x000000a809ad7209 */ /* 0x001fe20007810000 */
[----:B------:R-:W-:-:S06]  /*7ad0*/  FMUL.FTZ R168, R0, R179 ;  /* 0x000000b300a87220 */ /* 0x000fcc0000410000 */
[----:B------:R-:W0:Y:S01]  /*7ae0*/  MUFU.TANH R155, R155 ;  /* 0x0000009b009b7308 */ /* 0x000e220000002400 */
[----:B-1----:R-:W-:-:S07]  /*7af0*/  FMNMX.FTZ R6, R154, R7, !PT ;  /* 0x000000079a067209 */ /* 0x002fce0007810000 */
[----:B------:R-:W1:Y:S01]  /*7b00*/  MUFU.TANH R11, R11 ;  /* 0x0000000b000b7308 */ /* 0x000e620000002400 */
[----:B---3--:R-:W-:Y:S01]  /*7b10*/  FMNMX.FTZ R172, R10, R173, !PT ;  /* 0x000000ad0aac7209 */ /* 0x008fe20007810000 */
[----:B------:R-:W-:-:S06]  /*7b20*/  FMUL.FTZ R173, R0, R180 ;  /* 0x000000b400ad7220 */ /* 0x000fcc0000410000 */
[----:B------:R-:W3:Y:S01]  /*7b30*/  MUFU.TANH R158, R158 ;  /* 0x0000009e009e7308 */ /* 0x000ee20000002400 */
[----:B0-----:R-:W-:Y:S02]  /*7b40*/  FMNMX.FTZ R7, R155, R6, !PT ;  /* 0x000000069b077209 */ /* 0x001fe40007810000 */
[----:B--2---:R-:W-:-:S05]  /*7b50*/  SHF.R.U32.HI R202, RZ, 0x7, R202 ;  /* 0x00000007ffca7819 */ /* 0x004fca00000116ca */
[----:B------:R-:W0:Y:S01]  /*7b60*/  MUFU.TANH R12, R12 ;  /* 0x0000000c000c7308 */ /* 0x000e220000002400 */
[----:B-1----:R-:W-:-:S07]  /*7b70*/  FMNMX.FTZ R175, R11, R172, !PT ;  /* 0x000000ac0baf7209 */ /* 0x002fce0007810000 */
[----:B------:R-:W1:Y:S01]  /*7b80*/  MUFU.TANH R159, R159 ;  /* 0x0000009f009f7308 */ /* 0x000e620000002400 */
[----:B---3--:R-:W-:-:S07]  /*7b90*/  FMNMX.FTZ R6, R158, R7, !PT ;  /* 0x000000079e067209 */ /* 0x008fce0007810000 */
[----:B------:R-:W2:Y:S01]  /*7ba0*/  MUFU.TANH R13, R13 ;  /* 0x0000000d000d7308 */ /* 0x000ea20000002400 */
[----:B0-----:R-:W-:Y:S01]  /*7bb0*/  FMNMX.FTZ R172, R12, R175, !PT ;  /* 0x000000af0cac7209 */ /* 0x001fe20007810000 */
[----:B------:R-:W-:Y:S01]  /*7bc0*/  FMUL.FTZ R175, R0, R181 ;  /* 0x000000b500af7220 */ /* 0x000fe20000410000 */
[----:B------:R-:W-:-:S05]  /*7bd0*/  IMAD.U32 R181, RZ, RZ, UR14 ;  /* 0x0000000effb57e24 */ /* 0x000fca000f8e00ff */
        /* <DEDUP_REMOVED lines=41> */
[----:B--2---:R-:W-:Y:S02]  /*7e70*/  FMNMX.FTZ R7, R172, R7, !PT ;  /* 0x00000007ac077209 */ /* 0x004fe40007810000 */
[----:B0-----:R-:W-:Y:S02]  /*7e80*/  FMNMX.FTZ R176, R175, R6, !PT ;  /* 0x00000006afb07209 */ /* 0x001fe40007810000 */
[----:B-1----:R-:W-:-:S03]  /*7e90*/  FMNMX.FTZ R177, R174, R7, !PT ;  /* 0x00000007aeb17209 */ /* 0x002fc60007810000 */
[----:B------:R-:W0:Y:S04]  /*7ea0*/  SHFL.BFLY PT, R7, R176, 0x2, 0x1f ;  /* 0x0c401f00b0077f89 */ /* 0x000e2800000e0000 */
[----:B------:R-:W1:Y:S01]  /*7eb0*/  SHFL.BFLY PT, R6, R177, 0x2, 0x1f ;  /* 0x0c401f00b1067f89 */ /* 0x000e6200000e0000 */
[----:B------:R-:W-:Y:S02]  /*7ec0*/  WARPGROUP.DEPBAR.LE gsb0, 0x0 ;  /* 0x00008000000079c5 */ /* 0x000fe40000010000 */
[----:B------:R-:W-:Y:S01]  /*7ed0*/  WARPGROUP.ARRIVE ;  /* 0x00000000000079c5 */ /* 0x000fe20000000000 */
[----:B0-----:R-:W-:-:S05]  /*7ee0*/  FMNMX.FTZ R178, R176, R7, !PT ;  /* 0x00000007b0b27209 */ /* 0x001fca0007810000 */
[----:B------:R-:W-:Y:S01]  /*7ef0*/  QGMMA.64x256x32.F32.E4M3.E4M3 R24, R184, gdesc[UR4], R24, gsb0 ;  /* 0x03e00004b8187df3 */ /* 0x000fe20008000818 */
[----:B-1----:R-:W-:Y:S01]  /*7f00*/  FMNMX.FTZ R179, R177, R6, !PT ;  /* 0x00000006b1b37209 */ /* 0x002fe20007810000 */
[----:B------:R-:W0:Y:S04]  /*7f10*/  SHFL.BFLY PT, R7, R178, 0x1, 0x1f ;  /* 0x0c201f00b2077f89 */ /* 0x000e2800000e0000 */
[----:B------:R-:W1:Y:S01]  /*7f20*/  SHFL.BFLY PT, R180, R179, 0x1, 0x1f ;  /* 0x0c201f00b3b47f89 */ /* 0x000e6200000e0000 */
[----:B0-----:R-:W-:Y:S02]  /*7f30*/  FMNMX.FTZ R6, R178, R7, !PT ;  /* 0x00000007b2067209 */ /* 0x001fe40007810000 */
[----:B-1----:R-:W-:-:S03]  /*7f40*/  FMNMX.FTZ R7, R179, R180, !PT ;  /* 0x000000b4b3077209 */ /* 0x002fc60007810000 */
[C---:B------:R-:W-:Y:S01]  /*7f50*/  FFMA.FTZ R178, R6.reuse, R181, -8 ;  /* 0xc100000006b27423 */ /* 0x040fe200000100b5 */
[----:B------:R-:W-:-:S01]  /*7f60*/  FADD.FTZ R15, -R6, R15 ;  /* 0x0000000f060f7221 */ /* 0x000fc20000010100 */
[----:B------:R-:W-:Y:S01]  /*7f70*/  IMAD.U32 R180, RZ, RZ, UR14 ;  /* 0x0000000effb47e24 */ /* 0x000fe2000f8e00ff */
[----:B------:R-:W-:Y:S01]  /*7f80*/  IADD3 R181, -R202, 0xb, RZ ;  /* 0x0000000bcab57810 */ /* 0x000fe20007ffe1ff */
        /* <DEDUP_REMOVED lines=15> */
[----:B------:R-:W-:-:S01]  /*8080*/  FFMA.FTZ R171, R173, UR14, -R178 ;  /* 0x0000000eadab7c23 */ /* 0x000fc200080108b2 */
[C---:B------:R-:W-:Y:S01]  /*8090*/  FADD.FTZ R15, -R7.reuse, R14 ;  /* 0x0000000e070f7221 */ /* 0x040fe20000010100 */
[----:B------:R-:W-:-:S01]  /*80a0*/  FFMA.FTZ R173, R7, R180, -8 ;  /* 0xc100000007ad7423 */ /* 0x000fc200000100b4 */
[----:B------:R0:W-:Y:S02]  /*80b0*/  MUFU.EX2 R14, R176 ;  /* 0x000000b0000e7308 */ /* 0x0001e40000000800 */
[----:B------:R-:W-:Y:S01]  /*80c0*/  FMUL.FTZ R15, R15, UR14 ;  /* 0x0000000e0f0f7c20 */ /* 0x000fe20008410000 */
[--C-:B------:R-:W-:Y:S01]  /*80d0*/  FFMA.FTZ R8, R8, UR14, -R173.reuse ;  /* 0x0000000e08087c23 */ /* 0x100fe200080108ad */
[----:B------:R-:W-:-:S01]  /*80e0*/  FFMA.FTZ R9, R9, UR14, -R173 ;  /* 0x0000000e09097c23 */ /* 0x000fc200080108ad */
[--C-:B------:R-:W-:Y:S01]  /*80f0*/  FFMA.FTZ R10, R10, UR14, -R173.reuse ;  /* 0x0000000e0a0a7c23 */ /* 0x100fe200080108ad */
[----:B------:R-:W-:-:S01]  /*8100*/  FFMA.FTZ R11, R11, UR14, -R173 ;  /* 0x0000000e0b0b7c23 */ /* 0x000fc200080108ad */
[--C-:B------:R-:W-:Y:S01]  /*8110*/  FFMA.FTZ R12, R12, UR14, -R173.reuse ;  /* 0x0000000e0c0c7c23 */ /* 0x100fe200080108ad */
[----:B------:R-:W1:Y:S01]  /*8120*/  MUFU.EX2 R177, R177 ;  /* 0x000000b100b17308 */ /* 0x000e620000000800 */
[----:B------:R-:W-:-:S01]  /*8130*/  FFMA.FTZ R13, R13, UR14, -R173 ;  /* 0x0000000e0d0d7c23 */ /* 0x000fc200080108ad */
[----:B0-----:R-:W-:Y:S01]  /*8140*/  FFMA.FTZ R176, R175, UR14, -R178 ;  /* 0x0000000eafb07c23 */ /* 0x001fe200080108b2 */
        /* <DEDUP_REMOVED lines=10> */
[----:B------:R-:W-:-:S03]  /*81f0*/  FFMA.FTZ R173, R174, UR14, -R173 ;  /* 0x0000000eaead7c23 */ /* 0x000fc600080108ad */
[----:B------:R-:W0:Y:S01]  /*8200*/  MUFU.EX2 R8, R8 ;  /* 0x0000000800087308 */ /* 0x000e220000000800 */
[----:B-1----:R-:W-:-:S07]  /*8210*/  FFMA.FTZ R3, R14, R3, R177 ;  /* 0x000000030e037223 */ /* 0x002fce00000100b1 */
        /* <DEDUP_REMOVED lines=25> */
[----:B------:R-:W-:-:S06]  /*83b0*/  IMAD.U32 R160, RZ, RZ, UR57 ;  /* 0x00000039ffa07e24 */ /* 0x000fcc000f8e00ff */
[----:B------:R-:W2:Y:S01]  /*83c0*/  MUFU.EX2 R178, R178 ;  /* 0x000000b200b27308 */ /* 0x000ea20000000800 */
[----:B0-----:R-:W-:-:S07]  /*83d0*/  FADD.FTZ R157, R175, R4 ;  /* 0x00000004af9d7221 */ /* 0x001fce0000010000 */
[----:B------:R-:W0:Y:S01]  /*83e0*/  MUFU.EX2 R163, R163 ;  /* 0x000000a300a37308 */ /* 0x000e220000000800 */
[----:B-1----:R-:W-:-:S01]  /*83f0*/  FADD.FTZ R4, R162, R3 ;  /* 0x00000003a2047221 */ /* 0x002fc20000010000 */
[----:B------:R-:W-:-:S05]  /*8400*/  @!P1 LEA R3, R160, UR41, 0x3 ;  /* 0x00000029a0039c11 */ /* 0x000fca000f8e18ff */
[----:B------:R-:W-:Y:S01]  /*8410*/  @!P1 VIADD R3, R3, 0x28440 ;  /* 0x0002844003039836 */ /* 0x000fe20000000000 */
[----:B------:R-:W1:Y:S01]  /*8420*/  MUFU.EX2 R152, R152 ;  /* 0x0000009800987308 */ /* 0x000e620000000800 */
[----:B--2---:R-:W-:-:S03]  /*8430*/  FADD.FTZ R157, R178, R157 ;  /* 0x0000009db29d7221 */ /* 0x004fc60000010000 */
[----:B------:R-:W-:-:S04]  /*8440*/  @!P1 PRMT R3, RZ, 0x654, R3 ;  /* 0x00000654ff039816 */ /* 0x000fc80000000003 */
[----:B------:R-:W2:Y:S08]  /*8450*/  MUFU.EX2 R164, R164 ;  /* 0x000000a400a47308 */ /* 0x000eb00000000800 */
[----:B------:R-:W3:Y:S08]  /*8460*/  MUFU.EX2 R153, R153 ;  /* 0x0000009900997308 */ /* 0x000ef00000000800 */
[----:B------:R-:W4:Y:S08]  /*8470*/  MUFU.EX2 R166, R166 ;  /* 0x000000a600a67308 */ /* 0x000f300000000800 */
[----:B------:R-:W5:Y:S08]  /*8480*/  MUFU.EX2 R156, R156 ;  /* 0x0000009c009c7308 */ /* 0x000f700000000800 */
[----:B------:R-:W5:Y:S08]  /*8490*/  MUFU.EX2 R167, R167 ;  /* 0x000000a700a77308 */ /* 0x000f700000000800 */
[----:B------:R0:W5:Y:S08]  /*84a0*/  MUFU.EX2 R179, R161 ;  /* 0x000000a100b37308 */ /* 0x0001700000000800 */
[----:B------:R-:W-:Y:S01]  /*84b0*/  MUFU.EX2 R169, R169 ;  /* 0x000000a900a97308 */ /* 0x000fe20000000800 */
[----:B0-----:R-:W-:-:S01]  /*84c0*/  FADD.FTZ R161, R163, R4 ;  /* 0x00000004a3a17221 */ /* 0x001fc20000010000 */
[----:B-1----:R-:W-:-:S03]  /*84d0*/  FADD.FTZ R4, R152, R157 ;  /* 0x0000009d98047221 */ /* 0x002fc60000010000 */
[----:B--2---:R-:W-:Y:S01]  /*84e0*/  FADD.FTZ R161, R164, R161 ;  /* 0x000000a1a4a17221 */ /* 0x004fe20000010000 */
[----:B---3--:R-:W-:-:S02]  /*84f0*/  FADD.FTZ R157, R153, R4 ;  /* 0x00000004999d7221 */ /* 0x008fc40000010000 */
[----:B------:R-:W0:Y:S01]  /*8500*/  MUFU.EX2 R180, R165 ;  /* 0x000000a500b47308 */ /* 0x000e220000000800 */
[----:B----4-:R-:W-:-:S01]  /*8510*/  FADD.FTZ R4, R166, R161 ;  /* 0x000000a1a6047221 */ /* 0x010fc20000010000 */
[----:B-----5:R-:W-:Y:S01]  /*8520*/  FADD.FTZ R157, R156, R157 ;  /* 0x0000009d9c9d7221 */ /* 0x020fe20000010000 */
[----:B------:R-:W-:Y:S02]  /*8530*/  WARPGROUP.DEPBAR.LE gsb0, 0x0 ;  /* 0x00008000000079c5 */ /* 0x000fe40000010000 */
[----:B------:R-:W-:Y:S01]  /*8540*/  FADD.FTZ R4, R167, R4 ;  /* 0x00000004a7047221 */ /* 0x000fe20000010000 */
[----:B------:R-:W-:-:S01]  /*8550*/  FADD.FTZ R157, R179, R157 ;  /* 0x0000009db39d7221 */ /* 0x000fc20000010000 */
[----:B------:R1:W-:Y:S06]  /*8560*/  BAR.ARV R181, 0x100 ;  /* 0x000400b50000751d */ /* 0x0003ec0000002000 */
[----:B------:R-:W2:Y:S01]  /*8570*/  MUFU.EX2 R170, R170 ;  /* 0x000000aa00aa7308 */ /* 0x000ea20000000800 */
[----:B------:R3:W-:Y:S01]  /*8580*/  @!P1 SYNCS.ARRIVE.TRANS64.RED.A1T0 RZ, [R3+URZ], RZ ;  /* 0x000000ff03ff99a7 */ /* 0x0007e2000810043f */
[----:B0-----:R-:W-:-:S06]  /*8590*/  FADD.FTZ R157, R180, R157 ;  /* 0x0000009db49d7221 */ /* 0x001fcc0000010000 */
[----:B------:R-:W0:Y:S01]  /*85a0*/  MUFU.EX2 R168, R168 ;  /* 0x000000a800a87308 */ /* 0x000e220000000800 */
[----:B---3--:R-:W-:-:S07]  /*85b0*/  FADD.FTZ R3, R169, R4 ;  /* 0x00000004a9037221 */ /* 0x008fce0000010000 */
[----:B------:R-:W3:Y:S01]  /*85c0*/  MUFU.EX2 R171, R171 ;  /* 0x000000ab00ab7308 */ /* 0x000ee20000000800 */
[----:B--2---:R-:W-:-:S07]  /*85d0*/  FADD.FTZ R4, R170, R3 ;  /* 0x00000003aa047221 */ /* 0x004fce0000010000 */
[----:B------:R-:W2:Y:S01]  /*85e0*/  MUFU.EX2 R172, R172 ;  /* 0x000000ac00ac7308 */ /* 0x000ea20000000800 */
[----:B0-----:R-:W-:-:S07]  /*85f0*/  FADD.FTZ R157, R168, R157 ;  /* 0x0000009da89d7221 */ /* 0x001fce0000010000 */
[----:B------:R-:W0:Y:S01]  /*8600*/  MUFU.EX2 R176, R176 ;  /* 0x000000b000b07308 */ /* 0x000e220000000800 */
[----:B---3--:R-:W-:-:S07]  /*8610*/  FADD.FTZ R3, R171, R4 ;  /* 0x00000004ab037221 */ /* 0x008fce0000010000 */
[----:B------:R-:W3:Y:S01]  /*8620*/  MUFU.EX2 R173, R173 ;  /* 0x000000ad00ad7308 */ /* 0x000ee20000000800 */
[----:B--2---:R-:W-:-:S01]  /*8630*/  FADD.FTZ R157, R172, R157 ;  /* 0x0000009dac9d7221 */ /* 0x004fc20000010000 */
[----:B0-----:R-:W-:-:S03]  /*8640*/  FADD.FTZ R3, R176, R3 ;  /* 0x00000003b0037221 */ /* 0x001fc60000010000 */
[----:B---3--:R-:W-:Y:S01]  /*8650*/  FADD.FTZ R4, R173, R157 ;  /* 0x0000009dad047221 */ /* 0x008fe20000010000 */
[----:B-1----:R-:W-:Y:S06]  /*8660*/  @!P0 BRA `(.L_x_1145) ;  /* 0x0000000000048947 */ /* 0x002fec0003800000 */
[----:B------:R-:W-:Y:S01]  /*8670*/  BPT.TRAP 0x1 ;  /* 0x000000040000795c */ /* 0x000fe20000300000 */
.L_x_1145:
        /* <DEDUP_REMOVED lines=153> */
[----:B------:R-:W-:Y:S01]  /*9010*/  F2FP.SATFINITE.E4M3.F32.PACK_AB_MERGE_C R187, R168, R180, R11 ;  /* 0x000000b4a8bb723e */ /* 0x000fe2000480700b */
[----:B------:R-:W-:Y:S06]  /*9020*/  @P2 BRA `(.L_x_1146) ;  /* 0xffffffe000ac2947 */ /* 0x000fec000383ffff */
[----:B------:R-:W-:-:S05]  /*9030*/  UMOV UR55, UR57 ;  /* 0x0000003900377c82 */ /* 0x000fca0008000000 */
.L_x_1136:
        /* <DEDUP_REMOVED lines=8> */
[----:B------:R-:W-:-:S05]  /*90c0*/  ULDC UR57, c[0x0][0x9e0] ;  /* 0x0002780000397ab9 */ /* 0x000fca0000000800 */
.L_x_1165:
[----:B------:R-:W-:Y:S01]  /*90d0*/  ISETP.NE.AND P3, PT, RZ, UR44, PT ;  /* 0x0000002cff007c0c */ /* 0x000fe2000bf65270 */
[----:B------:R-:W-:-:S04]  /*90e0*/  UISETP.NE.AND UP1, UPT, UR59, 0x1, UPT ;  /* 0x000000013b00788c */ /* 0x000fc8000bf25270 */
[----:B------:R-:W-:-:S04]  /*90f0*/  USEL UR50, URZ, 0x1, UP1 ;  /* 0x000000013f327887 */ /* 0x000fc80008800000 */
[----:B------:R-:W-:-:S04]  /*9100*/  ULOP3.LUT UR50, UR60, UR50, URZ, 0x3c, !UPT ;  /* 0x000000323c327292 */ /* 0x000fc8000f8e3c3f */
[----:B------:R-:W-:Y:S08]  /*9110*/  @P3 BRA `(.L_x_1148) ;  /* 0x0000000000383947 */ /* 0x000ff00003800000 */
[----:B------:R-:W-:Y:S05]  /*9120*/  @!P0 BRA `(.L_x_1149) ;  /* 0x0000000000048947 */ /* 0x000fea0003800000 */
[----:B------:R-:W-:Y:S01]  /*9130*/  BPT.TRAP 0x1 ;  /* 0x000000040000795c */ /* 0x000fe20000300000 */
.L_x_1149:
        /* <DEDUP_REMOVED lines=9> */
.L_x_1150:
[----:B-1----:R-:W-:Y:S05]  /*91d0*/  @P2 BRA `(.L_x_1148) ;  /* 0x0000000000082947 */ /* 0x002fea0003800000 */
[----:B------:R-:W1:Y:S02]  /*91e0*/  SYNCS.PHASECHK.TRANS64.TRYWAIT P2, [UR6+0x28430], R6 ;  /* 0x02843006ff0075a7 */ /* 0x000e640008040146 */
[----:B-1----:R-:W-:Y:S05]  /*91f0*/  @!P2 BRA `(.L_x_1151) ;  /* 0x000000d00084a947 */ /* 0x002fea0003800000 */
.L_x_1148:
        /* <DEDUP_REMOVED lines=50> */
.L_x_1153:
[----:B------:R-:W-:Y:S01]  /*9520*/  ULEA UR6, UR59, UR41, 0x3 ;  /* 0x000000293b067291 */ /* 0x000fe2000f8e183f */
[----:B------:R-:W-:-:S05]  /*9530*/  IMAD.U32 R6, RZ, RZ, UR60 ;  /* 0x0000003cff067e24 */ /* 0x000fca000f8e00ff */
[----:B------:R-:W-:-:S04]  /*9540*/  SHF.L.U32 R6, R6, 0x1f, RZ ;  /* 0x0000001f06067819 */ /* 0x000fc800000006ff */
[----:B------:R0:W1:Y:S01]  /*9550*/  SYNCS.PHASECHK.TRANS64.TRYWAIT P2, [UR6+0x28450], R6 ;  /* 0x02845006ff0075a7 */ /* 0x0000620008040146 */
[----:B------:R-:W-:Y:S05]  /*9560*/  @!P0 BRA `(.L_x_1154) ;  /* 0x0000000000048947 */ /* 0x000fea0003800000 */
[----:B------:R-:W-:Y:S01]  /*9570*/  BPT.TRAP 0x1 ;  /* 0x000000040000795c */ /* 0x000fe20000300000 */
.L_x_1154:
[----:B-1----:R-:W-:Y:S05]  /*9580*/  @P2 BRA `(.L_x_1152) ;  /* 0x0000000000082947 */ /* 0x002fea0003800000 */
[----:B------:R-:W1:Y:S02]  /*9590*/  SYNCS.PHASECHK.TRANS64.TRYWAIT P2, [UR6+0x28450], R6 ;  /* 0x02845006ff0075a7 */ /* 0x000e640008040146 */
[----:B-1----:R-:W-:Y:S05]  /*95a0*/  @!P2 BRA `(.L_x_1155) ;  /* 0x000000cc00b0a947 */ /* 0x002fea0003800000 */
.L_x_1152:
[----:B------:R-:W-:Y:S01]  /*95b0*/  UIADD3 UR6, UR41, 0x8000, URZ ;  /* 0x0000800029067890 */ /* 0x000fe2000fffe03f */
[----:B------:R-:W-:Y:S01]  /*95c0*/  WARPGROUP.ARRIVE ;  /* 0x00000000000079c5 */ /* 0x000fe20000000000 */
[----:B------:R-:W-:-:S05]  /*95d0*/  UMOV UR7, 0x80000020 ;  /* 0x8000002000077882 */ /* 0x000fca0000000000 */
[----:B------:R-:W2:Y:S01]  /*95e0*/  S2R R202, SR_TID.X ;  /* 0x0000000000ca7919 */ /* 0x000ea20000002100 */
[----:B------:R-:W-:Y:S01]  /*95f0*/  USHF.R.U32.HI UR6, URZ, 0x4, UR6 ;  /* 0x000000043f067899 */ /* 0x000fe20008011606 */
[----:B------:R-:W-:Y:S01]  /*9600*/  PLOP3.LUT P2, PT, PT, PT, UP0, 0x80, 0x0 ;  /* 0x000000000000781c */ /* 0x000fe20003f4f008 */
[----:B01----:R-:W-:Y:S02]  /*9610*/  IMAD.U32 R6, RZ, RZ, UR58 ;  /* 0x0000003aff067e24 */ /* 0x003fe4000f8e00ff */
[C---:B------:R-:W-:Y:S01]  /*9620*/  FMUL.FTZ R11, R0.reuse, R155 ;  /* 0x0000009b000b7220 */ /* 0x040fe20000410000 */
[----:B------:R-:W-:Y:S01]  /*9630*/  ULOP3.LUT UR6, UR6, 0x3fff, URZ, 0xc0, !UPT ;  /* 0x00003fff06067892 */ /* 0x000fe2000f8ec03f */
[C---:B------:R-:W-:Y:S01]  /*9640*/  FMUL.FTZ R155, R0.reuse, R157 ;  /* 0x0000009d009b7220 */ /* 0x040fe20000410000 */
[----:B------:R-:W-:Y:S01]  /*9650*/  FMUL.FTZ R157, R0, R171 ;  /* 0x000000ab009d7220 */ /* 0x000fe20000410000 */
[----:B------:R-:W-:Y:S01]  /*9660*/  @!P1 LEA R6, R6, UR41, 0x3 ;  /* 0x0000002906069c11 */ /* 0x000fe2000f8e18ff */
[----:B------:R-:W-:Y:S01]  /*9670*/  ULOP3.LUT UR6, UR6, 0x10000, URZ, 0xfc, !UPT ;  /* 0x0001000006067892 */ /* 0x000fe2000f8efc3f */
[C---:B------:R-:W-:Y:S01]  /*9680*/  FMUL.FTZ R14, R0.reuse, R163 ;  /* 0x000000a3000e7220 */ /* 0x040fe20000410000 */
[C---:B------:R-:W-:Y:S01]  /*9690*/  FMUL.FTZ R171, R0.reuse, R172 ;  /* 0x000000ac00ab7220 */ /* 0x040fe20000410000 */
[C---:B------:R-:W-:Y:S01]  /*96a0*/  FMUL.FTZ R172, R0.reuse, R173 ;  /* 0x000000ad00ac7220 */ /* 0x040fe20000410000 */
[----:B------:R-:W-:Y:S01]  /*96b0*/  ULEA UR6, UR59, UR6, 0xa ;  /* 0x000000063b067291 */ /* 0x000fe2000f8e503f */
[C---:B------:R-:W-:Y:S01]  /*96c0*/  FMUL.FTZ R163, R0.reuse, R178 ;  /* 0x000000b200a37220 */ /* 0x040fe20000410000 */
[----:B------:R-:W-:Y:S01]  /*96d0*/  FMUL.FTZ R10, R0, R154 ;  /* 0x0000009a000a7220 */ /* 0x000fe20000410000 */
[----:B------:R-:W-:-:S02]  /*96e0*/  @!P1 VIADD R6, R6, 0x28440 ;  /* 0x0002844006069836 */ /* 0x000fc40000000000 */
[C---:B------:R-:W-:Y:S01]  /*96f0*/  FMUL.FTZ R154, R0.reuse, R156 ;  /* 0x0000009c009a7220 */ /* 0x040fe20000410000 */
[----:B------:R-:W-:Y:S02]  /*9700*/  IMAD.SHL.U32 R178, R5, 0x40, RZ ;  /* 0x0000004005b27824 */ /* 0x000fe400078e00ff */
        /* <DEDUP_REMOVED lines=11> */
[----:B------:R-:W-:Y:S01]  /*97c0*/  @!P1 PRMT R6, RZ, 0x654, R6 ;  /* 0x00000654ff069816 */ /* 0x000fe20000000006 */
[C---:B------:R-:W-:Y:S01]  /*97d0*/  FMUL.FTZ R160, R0.reuse, R160 ;  /* 0x000000a000a07220 */ /* 0x040fe20000410000 */
[----:B--2---:R-:W-:Y:S01]  /*97e0*/  SHF.R.U32.HI R202, RZ, 0x7, R202 ;  /* 0x00000007ffca7819 */ /* 0x004fe200000116ca */
        /* <DEDUP_REMOVED lines=13> */
[----:B------:R-:W0:Y:S01]  /*98c0*/  MUFU.TANH R20, R20 ;  /* 0x0000001400147308 */ /* 0x000e220000002400 */
[----:B------:R-:W-:-:S07]  /*98d0*/  FMUL.FTZ R180, R0, R180 ;  /* 0x000000b400b47220 */ /* 0x000fce0000410000 */
[----:B------:R-:W1:Y:S08]  /*98e0*/  MUFU.TANH R21, R21 ;  /* 0x0000001500157308 */ /* 0x000e700000002400 */
        /* <DEDUP_REMOVED lines=30> */
[----:B------:R-:W-:Y:S01]  /*9ad0*/  QGMMA.64x256x32.F32.E4M3.E4M3 R24, R184, gdesc[UR4], R24, gsb0 ;  /* 0x03e00004b8187df3 */ /* 0x000fe20008000818 */
[----:B------:R-:W-:Y:S02]  /*9ae0*/  @UP0 ULDC UR6, c[0x0][0x44c] ;  /* 0x0001130000060ab9 */ /* 0x000fe40000000800 */
[----:B------:R-:W-:Y:S02]  /*9af0*/  WARPGROUP.DEPBAR.LE gsb0, 0x0 ;  /* 0x00008000000079c5 */ /* 0x000fe40000010000 */
[----:B------:R-:W-:Y:S01]  /*9b00*/  FMUL.FTZ R184, R0, R177 ;  /* 0x000000b100b87220 */ /* 0x000fe20000410000 */
[----:B------:R-:W-:Y:S01]  /*9b10*/  VIADD R177, R17, UR36 ;  /* 0x0000002411b17c36 */ /* 0x000fe20008000000 */
[----:B------:R0:W-:Y:S06]  /*9b20*/  BAR.ARV R170, 0x100 ;  /* 0x000400aa0000751d */ /* 0x0001ec0000002000 */
[----:B------:R-:W-:Y:S01]  /*9b30*/  @P2 IMAD.HI.U32 R7, R177, UR6, RZ ;  /* 0x00000006b1072c27 */ /* 0x000fe2000f8e00ff */
[----:B------:R-:W-:Y:S01]  /*9b40*/  @UP0 ULDC UR6, c[0x0][0x450] ;  /* 0x0001140000060ab9 */ /* 0x000fe20000000800 */
[----:B------:R5:W-:Y:S01]  /*9b50*/  @!P1 SYNCS.ARRIVE.TRANS64.RED.A1T0 RZ, [R6+URZ], RZ ;  /* 0x000000ff06ff99a7 */ /* 0x000be2000810043f */
[----:B------:R-:W0:Y:S02]  /*9b60*/  MUFU.TANH R184, R184 ;  /* 0x000000b800b87308 */ /* 0x000e240000002400 */
[----:B------:R-:W-:-:S02]  /*9b70*/  @P2 SHF.R.U32.HI R177, RZ, UR6, R7 ;  /* 0x00000006ffb12c19 */ /* 0x000fc40008011607 */
[----:B------:R-:W-:-:S03]  /*9b80*/  IADD3 R7, -R178, 0x1, RZ ;  /* 0x00000001b2077810 */ /* 0x000fc60007ffe1ff */
[----:B------:R-:W1:Y:S01]  /*9b90*/  SHFL.IDX PT, R173, R177, RZ, 0x1c1f ;  /* 0x001c1fffb1ad7589 */ /* 0x000e6200000e0000 */
[----:B-----5:R-:W-:Y:S01]  /*9ba0*/  IMAD.U32 R6, RZ, RZ, UR45 ;  /* 0x0000002dff067e24 */ /* 0x020fe2000f8e00ff */
[----:B------:R5:W0:Y:S01]  /*9bb0*/  MUFU.TANH R185, R180 ;  /* 0x000000b400b97308 */ /* 0x000a220000002400 */
[----:B------:R-:W-:-:S05]  /*9bc0*/  IMAD R7, R2, -0x2, R7 ;  /* 0xfffffffe02077824 */ /* 0x000fca00078e0207 */
[----:B------:R-:W-:-:S05]  /*9bd0*/  IADD3 R7, -R6, UR37, R7 ;  /* 0x0000002506077c10 */ /* 0x000fca000fffe107 */
[C---:B------:R-:W-:Y:S02]  /*9be0*/  VIADD R182, R7.reuse, UR57 ;  /* 0x0000003907b67c36 */ /* 0x040fe40008000000 */
[----:B------:R-:W-:Y:S02]  /*9bf0*/  VIADD R183, R7, UR54 ;  /* 0x0000003607b77c36 */ /* 0x000fe40008000000 */
[--C-:B-1----:R-:W-:Y:S02]  /*9c00*/  IMAD.IADD R179, R182, 0x1, R173.reuse ;  /* 0x00000001b6b37824 */ /* 0x102fe400078e02ad */
[----:B-----5:R-:W-:Y:S01]  /*9c10*/  IMAD.IADD R180, R183, 0x1, R173 ;  /* 0x00000001b7b47824 */ /* 0x020fe200078e02ad */
[----:B0-234-:R-:W-:Y:S06]  /*9c20*/  @!P6 BRA `(.L_x_1156) ;  /* 0x00000000005ce947 */ /* 0x01dfec0003800000 */
        /* <DEDUP_REMOVED lines=13> */
.L_x_1158:
[----:B------:R-:W-:-:S05]  /*9d00*/  IMAD.U32 R170, RZ, RZ, UR56 ;  /* 0x00000038ffaa7e24 */ /* 0x000fca000f8e00ff */
[----:B------:R-:W-:-:S13]  /*9d10*/  ISETP.NE.AND P2, PT, R170, 0x1, PT ;  /* 0x00000001aa00780c */ /* 0x000fda0003f45270 */
[----:B------:R-:W0:Y:S02]  /*9d20*/  @P2 LDC.64 R6, c[0x0][0x9e8] ;  /* 0x00027a00ff062b82 */ /* 0x000e240000000a00 */
[----:B0-----:R-:W-:-:S05]  /*9d30*/  @P2 IMAD.HI.U32 R6, R173, R6, RZ ;  /* 0x00000006ad062227 */ /* 0x001fca00078e00ff */
[----:B------:R-:W-:-:S07]  /*9d40*/  @P2 SHF.R.U32.HI R173, RZ, R7, R6 ;  /* 0x00000007ffad2219 */ /* 0x000fce0000011606 */
.L_x_1159:
[----:B------:R-:W-:Y:S05]  /*9d50*/  BSYNC B0 ;  /* 0x0000000000007941 */ /* 0x000fea0003800000 */
.L_x_1157:
[----:B------:R-:W-:-:S04]  /*9d60*/  IMAD R173, R173, R170, -R178 ;  /* 0x000000aaadad7224 */ /* 0x000fc800078e0ab2 */
[----:B------:R-:W-:-:S05]  /*9d70*/  IMAD R173, R2, -0x2, R173 ;  /* 0xfffffffe02ad7824 */ /* 0x000fca00078e02ad */
[----:B------:R-:W-:Y:S02]  /*9d80*/  VIADDMNMX R179, R173, R170, R179, PT ;  /* 0x000000aaadb37246 */ /* 0x000fe400038001b3 */
[----:B------:R-:W-:-:S07]  /*9d90*/  VIMNMX R180, R180, R173, !PT ;  /* 0x000000adb4b47248 */ /* 0x000fce0007fe0100 */
.L_x_1156:
[----:B------:R-:W-:Y:S01]  /*9da0*/  ISETP.GT.AND P2, PT, R5, -0x1, PT ;  /* 0xffffffff0500780c */ /* 0x000fe20003f44270 */
[----:B------:R-:W0:Y:S03]  /*9db0*/  SHFL.IDX PT, R6, R177, 0x1, 0x1c1f ;  /* 0x003c1f00b1067f89 */ /* 0x000e2600000e0000 */
[C---:B------:R-:W-:Y:S02]  /*9dc0*/  ISETP.GT.AND P3, PT, R180.reuse, RZ, P2 ;  /* 0x000000ffb400720c */ /* 0x040fe40001764270 */
[C---:B------:R-:W-:Y:S02]  /*9dd0*/  ISETP.GT.AND P5, PT, R180.reuse, 0x1, P2 ;  /* 0x00000001b400780c */ /* 0x040fe400017a4270 */
[----:B------:R-:W-:Y:S02]  /*9de0*/  ISETP.LT.OR P4, PT, R179, 0x1, P3 ;  /* 0x00000001b300780c */ /* 0x000fe40001f81670 */
[----:B------:R-:W-:-:S02]  /*9df0*/  ISETP.GT.AND P3, PT, R180, 0x8, P2 ;  /* 0x00000008b400780c */ /* 0x000fc40001764270 */
[----:B------:R-:W-:Y:S02]  /*9e00*/  FSEL R175, R20, -INF , !P4 ;  /* 0xff80000014af7808 */ /* 0x000fe40006000000 */
[----:B------:R-:W-:Y:S02]  /*9e10*/  ISETP.GT.AND P4, PT, R180, 0x9, P2 ;  /* 0x00000009b400780c */ /* 0x000fe40001784270 */
[C---:B------:R-:W-:Y:S02]  /*9e20*/  ISETP.LT.OR P5, PT, R179.reuse, 0x2, P5 ;  /* 0x00000002b300780c */ /* 0x040fe40002fa1670 */
[C---:B------:R-:W-:Y:S02]  /*9e30*/  ISETP.LT.OR P3, PT, R179.reuse, 0x9, P3 ;  /* 0x00000009b300780c */ /* 0x040fe40001f61670 */
[----:B------:R-:W-:Y:S02]  /*9e40*/  ISETP.LT.OR P4, PT, R179, 0xa, P4 ;  /* 0x0000000ab300780c */ /* 0x000fe40002781670 */
[----:B------:R-:W-:-:S02]  /*9e50*/  FSEL R174, R21, -INF , !P5 ;  /* 0xff80000015ae7808 */ /* 0x000fc40006800000 */
[----:B------:R-:W-:Y:S01]  /*9e60*/  FSEL R173, R154, -INF , !P3 ;  /* 0xff8000009aad7808 */ /* 0x000fe20005800000 */
[----:B0-----:R-:W-:Y:S01]  /*9e70*/  IMAD.IADD R177, R183, 0x1, R6 ;  /* 0x00000001b7b17824 */ /* 0x001fe200078e0206 */
[----:B------:R-:W-:Y:S02]  /*9e80*/  FSEL R170, R155, -INF , !P4 ;  /* 0xff8000009baa7808 */ /* 0x000fe40006000000 */
[C---:B------:R-:W-:Y:S02]  /*9e90*/  ISETP.GT.AND P5, PT, R180.reuse, 0x10, P2 ;  /* 0x00000010b400780c */ /* 0x040fe400017a4270 */
[C---:B------:R-:W-:Y:S02]  /*9ea0*/  ISETP.GT.AND P3, PT, R180.reuse, 0x11, P2 ;  /* 0x00000011b400780c */ /* 0x040fe40001764270 */
[----:B------:R-:W-:Y:S02]  /*9eb0*/  ISETP.GT.AND P4, PT, R180, 0x18, P2 ;  /* 0x00000018b400780c */ /* 0x000fe40001784270 */
[----:B------:R-:W-:-:S02]  /*9ec0*/  ISETP.LT.OR P5, PT, R179, 0x11, P5 ;  /* 0x00000011b300780c */ /* 0x000fc40002fa1670 */
[C---:B------:R-:W-:Y:S02]  /*9ed0*/  ISETP.LT.OR P3, PT, R179.reuse, 0x12, P3 ;  /* 0x00000012b300780c */ /* 0x040fe40001f61670 */
[----:B------:R-:W-:Y:S02]  /*9ee0*/  ISETP.LT.OR P4, PT, R179, 0x19, P4 ;  /* 0x00000019b300780c */ /* 0x000fe40002781670 */
[----:B------:R-:W-:Y:S02]  /*9ef0*/  FSEL R160, R160, -INF , !P5 ;  /* 0xff800000a0a07808 */ /* 0x000fe40006800000 */
[----:B------:R-:W-:Y:S02]  /*9f00*/  FSEL R161, R161, -INF , !P3 ;  /* 0xff800000a1a17808 */ /* 0x000fe40005800000 */
[----:B------:R-:W-:Y:S02]  /*9f10*/  FSEL R164, R164, -INF , !P4 ;  /* 0xff800000a4a47808 */ /* 0x000fe40006000000 */
[----:B------:R-:W-:-:S02]  /*9f20*/  ISETP.GT.AND P5, PT, R180, 0x19, P2 ;  /* 0x00000019b400780c */ /* 0x000fc400017a4270 */
[C---:B------:R-:W-:Y:S02]  /*9f30*/  ISETP.GT.AND P3, PT, R180.reuse, 0x20, P2 ;  /* 0x00000020b400780c */ /* 0x040fe40001764270 */
[----:B------:R-:W-:Y:S02]  /*9f40*/  ISETP.GT.AND P4, PT, R180, 0x21, P2 ;  /* 0x00000021b400780c */ /* 0x000fe40001784270 */
[C---:B------:R-:W-:Y:S02]  /*9f50*/  ISETP.LT.OR P5, PT, R179.reuse, 0x1a, P5 ;  /* 0x0000001ab300780c */ /* 0x040fe40002fa1670 */
[C---:B------:R-:W-:Y:S02]  /*9f60*/  ISETP.LT.OR P3, PT, R179.reuse, 0x21, P3 ;  /* 0x00000021b300780c */ /* 0x040fe40001f61670 */
[----:B------:R-:W-:Y:S02]  /*9f70*/  ISETP.LT.OR P4, PT, R179, 0x22, P4 ;  /* 0x00000022b300780c */ /* 0x000fe40002781670 */
[----:B------:R-:W-:-:S02]  /*9f80*/  FSEL R165, R165, -INF , !P5 ;  /* 0xff800000a5a57808 */ /* 0x000fc40006800000 */
[----:B------:R-:W-:Y:S02]  /*9f90*/  FSEL R168, R168, -INF , !P3 ;  /* 0xff800000a8a87808 */ /* 0x000fe40005800000 */
        /* <DEDUP_REMOVED lines=9> */
[----:B------:R-:W-:Y:S01]  /*a030*/  FSEL R155, R176, -INF , !P4 ;  /* 0xff800000b09b7808 */ /* 0x000fe20006000000 */
[----:B------:R-:W-:Y:S01]  /*a040*/  IMAD.IADD R176, R182, 0x1, R6 ;  /* 0x00000001b6b07824 */ /* 0x000fe200078e0206 */
        /* <DEDUP_REMOVED lines=8> */
[----:B------:R-:W-:Y:S01]  /*a0d0*/  FSEL R154, R181, -INF , !P4 ;  /* 0xff800000b59a7808 */ /* 0x000fe20006000000 */
[----:B------:R-:W-:Y:S06]  /*a0e0*/  @!P6 BRA `(.L_x_1160) ;  /* 0x00000000005ce947 */ /* 0x000fec0003800000 */
        /* <DEDUP_REMOVED lines=13> */
.L_x_1162:
[----:B------:R-:W-:-:S05]  /*a1c0*/  IMAD.U32 R180, RZ, RZ, UR56 ;  /* 0x00000038ffb47e24 */ /* 0x000fca000f8e00ff */
[----:B------:R-:W-:-:S13]  /*a1d0*/  ISETP.NE.AND P3, PT, R180, 0x1, PT ;  /* 0x00000001b400780c */ /* 0x000fda0003f65270 */
[----:B------:R-:W0:Y:S02]  /*a1e0*/  @P3 LDC.64 R6, c[0x0][0x9e8] ;  /* 0x00027a00ff063b82 */ /* 0x000e240000000a00 */
[----:B0-----:R-:W-:-:S05]  /*a1f0*/  @P3 IMAD.HI.U32 R6, R179, R6, RZ ;  /* 0x00000006b3063227 */ /* 0x001fca00078e00ff */
[----:B------:R-:W-:-:S07]  /*a200*/  @P3 SHF.R.U32.HI R179, RZ, R7, R6 ;  /* 0x00000007ffb33219 */ /* 0x000fce0000011606 */
.L_x_1163:
[----:B------:R-:W-:Y:S05]  /*a210*/  BSYNC B0 ;  /* 0x0000000000007941 */ /* 0x000fea0003800000 */
.L_x_1161:
[----:B------:R-:W-:-:S04]  /*a220*/  IMAD R179, R179, R180, -R178 ;  /* 0x000000b4b3b37224 */ /* 0x000fc800078e0ab2 */
[----:B------:R-:W-:-:S05]  /*a230*/  IMAD R179, R2, -0x2, R179 ;  /* 0xfffffffe02b37824 */ /* 0x000fca00078e02b3 */
[----:B------:R-:W-:Y:S02]  /*a240*/  VIADDMNMX R176, R179, R180, R176, PT ;  /* 0x000000b4b3b07246 */ /* 0x000fe400038001b0 */
[----:B------:R-:W-:-:S07]  /*a250*/  VIMNMX R177, R177, R179, !PT ;  /* 0x000000b3b1b17248 */ /* 0x000fce0007fe0100 */
.L_x_1160:
        /* <DEDUP_REMOVED lines=8> */
[C---:B------:R-:W-:Y:S02]  /*a2e0*/  ISETP.GT.AND P4, PT, R177.reuse, RZ, P2 ;  /* 0x000000ffb100720c */ /* 0x040fe40001784270 */
[----:B------:R-:W-:Y:S02]  /*a2f0*/  FMNMX.FTZ R6, R160, R7, !PT ;  /* 0x00000007a0067209 */ /* 0x000fe40007810000 */
[----:B------:R-:W-:Y:S02]  /*a300*/  ISETP.GT.AND P5, PT, R177, 0x9, P2 ;  /* 0x00000009b100780c */ /* 0x000fe400017a4270 */
[----:B------:R-:W-:Y:S02]  /*a310*/  FMNMX.FTZ R7, R161, R6, !PT ;  /* 0x00000006a1077209 */ /* 0x000fe40007810000 */
[----:B------:R-:W-:-:S02]  /*a320*/  ISETP.GT.AND P3, PT, R177, 0x1, P2 ;  /* 0x00000001b100780c */ /* 0x000fc40001764270 */
[----:B------:R-:W-:Y:S02]  /*a330*/  FMNMX.FTZ R6, R164, R7, !PT ;  /* 0x00000007a4067209 */ /* 0x000fe40007810000 */
[C---:B------:R-:W-:Y:S02]  /*a340*/  ISETP.LT.OR P4, PT, R176.reuse, 0x1, P4 ;  /* 0x00000001b000780c */ /* 0x040fe40002781670 */
[----:B------:R-:W-:Y:S02]  /*a350*/  FMNMX.FTZ R7, R165, R6, !PT ;  /* 0x00000006a5077209 */ /* 0x000fe40007810000 */
[----:B------:R-:W-:Y:S02]  /*a360*/  ISETP.LT.OR P5, PT, R176, 0xa, P5 ;  /* 0x0000000ab000780c */ /* 0x000fe40002fa1670 */
[----:B------:R-:W-:Y:S02]  /*a370*/  FMNMX.FTZ R6, R168, R7, !PT ;  /* 0x00000007a8067209 */ /* 0x000fe40007810000 */
[----:B------:R-:W-:-:S02]  /*a380*/  ISETP.LT.OR P3, PT, R176, 0x2, P3 ;  /* 0x00000002b000780c */ /* 0x000fc40001f61670 */
[----:B------:R-:W-:Y:S02]  /*a390*/  FMNMX.FTZ R6, R169, R6, !PT ;  /* 0x00000006a9067209 */ /* 0x000fe40007810000 */
[----:B------:R-:W-:Y:S02]  /*a3a0*/  FSEL R10, R10, -INF , !P4 ;  /* 0xff8000000a0a7808 */ /* 0x000fe40006000000 */
[----:B------:R-:W-:Y:S02]  /*a3b0*/  FMNMX.FTZ R7, R21, R6, !PT ;  /* 0x0000000615077209 */ /* 0x000fe40007810000 */
[----:B------:R-:W-:Y:S02]  /*a3c0*/  FSEL R13, R13, -INF , !P5 ;  /* 0xff8000000d0d7808 */ /* 0x000fe40006800000 */
[----:B------:R-:W-:Y:S02]  /*a3d0*/  FMNMX.FTZ R6, R20, R7, !PT ;  /* 0x0000000714067209 */ /* 0x000fe40007810000 */
[----:B------:R-:W-:-:S02]  /*a3e0*/  FSEL R11, R11, -INF , !P3 ;  /* 0xff8000000b0b7808 */ /* 0x000fc40005800000 */
[----:B------:R-:W-:Y:S02]  /*a3f0*/  FMNMX.FTZ R7, R155, R6, !PT ;  /* 0x000000069b077209 */ /* 0x000fe40007810000 */
[C---:B------:R-:W-:Y:S02]  /*a400*/  ISETP.GT.AND P5, PT, R177.reuse, 0x11, P2 ;  /* 0x00000011b100780c */ /* 0x040fe400017a4270 */
[----:B------:R-:W-:Y:S02]  /*a410*/  FMNMX.FTZ R6, R172, R7, !PT ;  /* 0x00000007ac067209 */ /* 0x000fe40007810000 */
[----:B------:R-:W-:Y:S02]  /*a420*/  ISETP.GT.AND P3, PT, R177, 0x10, P2 ;  /* 0x00000010b100780c */ /* 0x000fe40001764270 */
[----:B------:R-:W-:Y:S02]  /*a430*/  FMNMX.FTZ R7, R171, R6, !PT ;  /* 0x00000006ab077209 */ /* 0x000fe40007810000 */
[----:B------:R-:W-:-:S02]  /*a440*/  ISETP.LT.OR P5, PT, R176, 0x12, P5 ;  /* 0x00000012b000780c */ /* 0x000fc40002fa1670 */
[----:B------:R-:W-:Y:S02]  /*a450*/  FMNMX.FTZ R7, R154, R7, !PT ;  /* 0x000000079a077209 */ /* 0x000fe40007810000 */
[----:B------:R-:W-:Y:S02]  /*a460*/  ISETP.LT.OR P3, PT, R176, 0x11, P3 ;  /* 0x00000011b000780c */ /* 0x000fe40001f61670 */
[----:B------:R-:W-:Y:S01]  /*a470*/  FSEL R14, R14, -INF , !P5 ;  /* 0xff8000000e0e7808 */ /* 0x000fe20006800000 */
[----:B------:R-:W0:Y:S01]  /*a480*/  SHFL.BFLY PT, R6, R7, 0x2, 0x1f ;  /* 0x0c401f0007067f89 */ /* 0x000e2200000e0000 */
[----:B------:R-:W-:Y:S02]  /*a490*/  ISETP.GT.AND P5, PT, R177, 0x20, P2 ;  /* 0x00000020b100780c */ /* 0x000fe400017a4270 */
[----:B------:R-:W-:Y:S02]  /*a4a0*/  FSEL R15, R15, -INF , !P3 ;  /* 0xff8000000f0f7808 */ /* 0x000fe40005800000 */
[----:B------:R-:W-:-:S02]  /*a4b0*/  ISETP.GT.AND P3, PT, R177, 0x18, P2 ;  /* 0x00000018b100780c */ /* 0x000fc40001764270 */
[C---:B------:R-:W-:Y:S02]  /*a4c0*/  ISETP.LT.OR P5, PT, R176.reuse, 0x21, P5 ;  /* 0x00000021b000780c */ /* 0x040fe40002fa1670 */
[----:B------:R-:W-:Y:S02]  /*a4d0*/  ISETP.GT.AND P4, PT, R177, 0x19, P2 ;  /* 0x00000019b100780c */ /* 0x000fe40001784270 */
[----:B------:R-:W-:Y:S02]  /*a4e0*/  ISETP.LT.OR P3, PT, R176, 0x19, P3 ;  /* 0x00000019b000780c */ /* 0x000fe40001f61670 */
[----:B------:R-:W-:Y:S02]  /*a4f0*/  FSEL R156, R156, -INF , !P5 ;  /* 0xff8000009c9c7808 */ /* 0x000fe40006800000 */
[----:B------:R-:W-:Y:S02]  /*a500*/  FSEL R152, R152, -INF , !P3 ;  /* 0xff80000098987808 */ /* 0x000fe40005800000 */
[----:B------:R-:W-:-:S02]  /*a510*/  ISETP.LT.OR P4, PT, R176, 0x1a, P4 ;  /* 0x0000001ab000780c */ /* 0x000fc40002781670 */
[----:B------:R-:W-:Y:S02]  /*a520*/  ISETP.GT.AND P3, PT, R177, 0x21, P2 ;  /* 0x00000021b100780c */ /* 0x000fe40001764270 */
[----:B------:R-:W-:Y:S02]  /*a530*/  FSEL R153, R153, -INF , !P4 ;  /* 0xff80000099997808 */ /* 0x000fe40006000000 */
[----:B------:R-:W-:Y:S02]  /*a540*/  ISETP.GT.AND P4, PT, R177, 0x28, P2 ;  /* 0x00000028b100780c */ /* 0x000fe40001784270 */
[----:B0-----:R-:W-:Y:S02]  /*a550*/  FMNMX.FTZ R178, R7, R6, !PT ;  /* 0x0000000607b27209 */ /* 0x001fe40007810000 */
[C---:B------:R-:W-:Y:S02]  /*a560*/  ISETP.LT.OR P3, PT, R176.reuse, 0x22, P3 ;  /* 0x00000022b000780c */ /* 0x040fe40001f61670 */
[----:B------:R-:W-:Y:S01]  /*a570*/  ISETP.LT.OR P4, PT, R176, 0x29, P4 ;  /* 0x00000029b000780c */ /* 0x000fe20002781670 */
[----:B------:R-:W0:Y:S01]  /*a580*/  SHFL.BFLY PT, R179, R178, 0x1, 0x1f ;  /* 0x0c201f00b2b37f89 */ /* 0x000e2200000e0000 */
[----:B------:R-:W-:-:S02]  /*a590*/  FSEL R157, R157, -INF , !P3 ;  /* 0xff8000009d9d7808 */ /* 0x000fc40005800000 */
[C---:B------:R-:W-:Y:S02]  /*a5a0*/  ISETP.GT.AND P3, PT, R177.reuse, 0x29, P2 ;  /* 0x00000029b100780c */ /* 0x040fe40001764270 */
[----:B------:R-:W-:Y:S02]  /*a5b0*/  FSEL R158, R158, -INF , !P4 ;  /* 0xff8000009e9e7808 */ /* 0x000fe40006000000 */
[----:B------:R-:W-:Y:S02]  /*a5c0*/  ISETP.GT.AND P4, PT, R177, 0x30, P2 ;  /* 0x00000030b100780c */ /* 0x000fe40001784270 */
[C---:B------:R-:W-:Y:S02]  /*a5d0*/  ISETP.LT.OR P3, PT, R176.reuse, 0x2a, P3 ;  /* 0x0000002ab000780c */ /* 0x040fe40001f61670 */
[----:B------:R-:W-:Y:S02]  /*a5e0*/  ISETP.LT.OR P4, PT, R176, 0x31, P4 ;  /* 0x00000031b000780c */ /* 0x000fe40002781670 */
[----:B------:R-:W-:-:S02]  /*a5f0*/  FSEL R159, R159, -INF , !P3 ;  /* 0xff8000009f9f7808 */ /* 0x000fc40005800000 */
[----:B------:R-:W-:Y:S02]  /*a600*/  ISETP.GT.AND P3, PT, R177, 0x31, P2 ;  /* 0x00000031b100780c */ /* 0x000fe40001764270 */
[----:B------:R-:W-:Y:S02]  /*a610*/  FSEL R163, R163, -INF , !P4 ;  /* 0xff800000a3a37808 */ /* 0x000fe40006000000 */
[C---:B------:R-:W-:Y:S02]  /*a620*/  ISETP.GT.AND P4, PT, R177.reuse, 0x38, P2 ;  /* 0x00000038b100780c */ /* 0x040fe40001784270 */
[----:B------:R-:W-:Y:S02]  /*a630*/  ISETP.LT.OR P3, PT, R176, 0x32, P3 ;  /* 0x00000032b000780c */ /* 0x000fe40001f61670 */
[----:B------:R-:W-:Y:S02]  /*a640*/  ISETP.GT.AND P2, PT, R177, 0x39, P2 ;  /* 0x00000039b100780c */ /* 0x000fe40001744270 */
[----:B0-----:R-:W-:Y:S01]  /*a650*/  FMNMX.FTZ R6, R178, R179, !PT ;  /* 0x000000b3b2067209 */ /* 0x001fe20007810000 */
[----:B------:R-:W-:Y:S01]  /*a660*/  IMAD.U32 R179, RZ, RZ, UR14 ;  /* 0x0000000effb37e24 */ /* 0x000fe2000f8e00ff */
[----:B------:R-:W-:-:S02]  /*a670*/  FMNMX.FTZ R178, R10, R9, !PT ;  /* 0x000000090ab27209 */ /* 0x000fc40007810000 */
[----:B------:R-:W-:Y:S02]  /*a680*/  FSETP.NEU.FTZ.AND P5, PT, R6, -INF , PT ;  /* 0xff8000000600780b */ /* 0x000fe40003fbd000 */
[----:B------:R-:W-:Y:S02]  /*a690*/  FMNMX.FTZ R7, R11, R178, !PT ;  /* 0x000000b20b077209 */ /* 0x000fe40007810000 */
[----:B------:R-:W-:Y:S02]  /*a6a0*/  ISETP.LT.OR P4, PT, R176, 0x39, P4 ;  /* 0x00000039b000780c */ /* 0x000fe40002781670 */
[----:B------:R-:W-:Y:S02]  /*a6b0*/  FMNMX.FTZ R178, R12, R7, !PT ;  /* 0x000000070cb27209 */ /* 0x000fe40007810000 */
[----:B------:R-:W-:Y:S02]  /*a6c0*/  FSEL R162, R162, -INF , !P3 ;  /* 0xff800000a2a27808 */ /* 0x000fe40005800000 */
[----:B------:R-:W-:-:S02]  /*a6d0*/  FMNMX.FTZ R178, R13, R178, !PT ;  /* 0x000000b20db27209 */ /* 0x000fc40007810000 */
[----:B------:R-:W-:Y:S02]  /*a6e0*/  ISETP.LT.OR P2, PT, R176, 0x3a, P2 ;  /* 0x0000003ab000780c */ /* 0x000fe40001741670 */
[----:B------:R-:W-:Y:S01]  /*a6f0*/  FMNMX.FTZ R7, R15, R178, !PT ;  /* 0x000000b20f077209 */ /* 0x000fe20007810000 */
[----:B------:R-:W-:-:S01]  /*a700*/  FFMA.FTZ R178, R6, R179, -8 ;  /* 0xc100000006b27423 */ /* 0x000fc200000100b3 */
[----:B------:R-:W-:Y:S02]  /*a710*/  FSEL R166, R166, -INF , !P4 ;  /* 0xff800000a6a67808 */ /* 0x000fe40006000000 */
[----:B------:R-:W-:Y:S02]  /*a720*/  FMNMX.FTZ R179, R14, R7, !PT ;  /* 0x000000070eb37209 */ /* 0x000fe40007810000 */
[----:B------:R-:W-:Y:S02]  /*a730*/  FSEL R7, R178, RZ, P5 ;  /* 0x000000ffb2077208 */ /* 0x000fe40002800000 */
[----:B------:R-:W-:-:S02]  /*a740*/  FMNMX.FTZ R178, R152, R179, !PT ;  /* 0x000000b398b27209 */ /* 0x000fc40007810000 */
[----:B------:R-:W-:Y:S01]  /*a750*/  FSEL R167, R167, -INF , !P2 ;  /* 0xff800000a7a77808 */ /* 0x000fe20005000000 */
        /* <DEDUP_REMOVED lines=22> */
[----:B------:R-:W-:Y:S01]  /*a8c0*/  IMAD.U32 R154, RZ, RZ, UR14 ;  /* 0x0000000eff9a7e24 */ /* 0x000fe2000f8e00ff */
[----:B------:R-:W-:Y:S01]  /*a8d0*/  FSEL R179, R6, RZ, P5 ;  /* 0x000000ff06b37208 */ /* 0x000fe20002800000 */
[----:B------:R-:W-:Y:S01]  /*a8e0*/  MUFU.EX2 R178, R181 ;  /* 0x000000b500b27308 */ /* 0x000fe20000000800 */
[----:B------:R-:W-:-:S03]  /*a8f0*/  FMNMX.FTZ R177, R162, R177, !PT ;  /* 0x000000b1a2b17209 */ /* 0x000fc60007810000 */
[----:B------:R-:W-:Y:S01]  /*a900*/  FADD.FTZ R179, -R179, R8 ;  /* 0x00000008b3b37221 */ /* 0x000fe20000010100 */
[----:B------:R-:W-:-:S03]  /*a910*/  FMNMX.FTZ R174, R166, R177, !PT ;  /* 0x000000b1a6ae7209 */ /* 0x000fc60007810000 */
[----:B------:R-:W-:Y:S01]  /*a920*/  MUFU.EX2 R175, R175 ;  /* 0x000000af00af7308 */ /* 0x000fe20000000800 */
[----:B------:R-:W-:-:S05]  /*a930*/  FMNMX.FTZ R174, R167, R174, !PT ;  /* 0x000000aea7ae7209 */ /* 0x000fca0007810000 */
[----:B------:R-:W0:Y:S02]  /*a940*/  SHFL.BFLY PT, R177, R174, 0x2, 0x1f ;  /* 0x0c401f00aeb17f89 */ /* 0x000e2400000e0000 */
        /* <DEDUP_REMOVED lines=13> */
[----:B------:R-:W-:Y:S01]  /*aa20*/  MUFU.EX2 R168, R168 ;  /* 0x000000a800a87308 */ /* 0x000fe20000000800 */
[----:B------:R-:W-:Y:S02]  /*aa30*/  FSEL R174, R7, RZ, P2 ;  /* 0x000000ff07ae7208 */ /* 0x000fe40001000000 */
[----:B------:R-:W-:-:S03]  /*aa40*/  FSEL R154, R154, RZ, P2 ;  /* 0x000000ff9a9a7208 */ /* 0x000fc60001000000 */
[----:B------:R-:W-:Y:S02]  /*aa50*/  FADD.FTZ R174, -R174, R9 ;  /* 0x00000009aeae7221 */ /* 0x000fe40000010100 */
[----:B------:R-:W0:Y:S01]  /*aa60*/  MUFU.EX2 R177, R177 ;  /* 0x000000b100b17308 */ /* 0x000e220000000800 */
        /* <DEDUP_REMOVED lines=16> */
[----:B0-----:R-:W-:-:S01]  /*ab70*/  FFMA.FTZ R174, R177, R3, R178 ;  /* 0x00000003b1ae7223 */ /* 0x001fc200000100b2 */
[--C-:B------:R-:W-:Y:S01]  /*ab80*/  FFMA.FTZ R162, R162, UR14, -R154.reuse ;  /* 0x0000000ea2a27c23 */ /* 0x100fe2000801089a */
[----:B------:R-:W-:-:S01]  /*ab90*/  FFMA.FTZ R166, R166, UR14, -R154 ;  /* 0x0000000ea6a67c23 */ /* 0x000fc2000801089a */
[----:B------:R-:W-:Y:S01]  /*aba0*/  FFMA.FTZ R154, R167, UR14, -R154 ;  /* 0x0000000ea79a7c23 */ /* 0x000fe2000801089a */
[----:B------:R-:W-:-:S03]  /*abb0*/  FADD.FTZ R174, R175, R174 ;  /* 0x000000aeafae7221 */ /* 0x000fc60000010000 */
[----:B------:R-:W0:Y:S08]  /*abc0*/  MUFU.EX2 R10, R10 ;  /* 0x0000000a000a7308 */ /* 0x000e300000000800 */
[----:B------:R-:W2:Y:S01]  /*abd0*/  MUFU.EX2 R11, R11 ;  /* 0x0000000b000b7308 */ /* 0x000ea20000000800 */
[----:B-1----:R-:W-:-:S07]  /*abe0*/  FFMA.FTZ R3, R152, R4, R179 ;  /* 0x0000000498037223 */ /* 0x002fce00000100b3 */
[----:B------:R-:W1:Y:S01]  /*abf0*/  MUFU.EX2 R12, R12 ;  /* 0x0000000c000c7308 */ /* 0x000e620000000800 */
[----:B0-----:R-:W-:-:S01]  /*ac00*/  FADD.FTZ R4, R10, R3 ;  /* 0x000000030a047221 */ /* 0x001fc20000010000 */
[----:B------:R-:W-:-:S04]  /*ac10*/  FADD.FTZ R3, R173, R174 ;  /* 0x000000aead037221 */ /* 0x000fc80000010000 */
[----:B------:R-:W-:Y:S02]  /*ac20*/  FADD.FTZ R3, R170, R3 ;  /* 0x00000003aa037221 */ /* 0x000fe40000010000 */
[----:B------:R-:W0:Y:S02]  /*ac30*/  MUFU.EX2 R13, R13 ;  /* 0x0000000d000d7308 */ /* 0x000e240000000800 */
[----:B------:R-:W-:-:S06]  /*ac40*/  FADD.FTZ R174, R160, R3 ;  /* 0x00000003a0ae7221 */ /* 0x000fcc0000010000 */
[----:B------:R-:W3:Y:S08]  /*ac50*/  MUFU.EX2 R14, R14 ;  /* 0x0000000e000e7308 */ /* 0x000ef00000000800 */
[----:B------:R-:W4:Y:S08]  /*ac60*/  MUFU.EX2 R15, R15 ;  /* 0x0000000f000f7308 */ /* 0x000f300000000800 */
[----:B------:R2:W5:Y:S08]  /*ac70*/  MUFU.EX2 R176, R153 ;  /* 0x0000009900b07308 */ /* 0x0005700000000800 */
[----:B------:R-:W5:Y:S01]  /*ac80*/  MUFU.EX2 R9, R9 ;  /* 0x0000000900097308 */ /* 0x000f620000000800 */
[----:B--2---:R-:W-:-:S04]  /*ac90*/  FADD.FTZ R153, R11, R4 ;  /* 0x000000040b997221 */ /* 0x004fc80000010000 */
[----:B-1----:R-:W-:Y:S01]  /*aca0*/  FADD.FTZ R4, R12, R153 ;  /* 0x000000990c047221 */ /* 0x002fe20000010000 */
[----:B------:R-:W-:-:S02]  /*acb0*/  FADD.FTZ R153, R161, R174 ;  /* 0x000000aea1997221 */ /* 0x000fc40000010000 */
[----:B------:R-:W1:Y:S01]  /*acc0*/  MUFU.EX2 R169, R169 ;  /* 0x000000a900a97308 */ /* 0x000e620000000800 */
[----:B0-----:R-:W-:-:S04]  /*acd0*/  FADD.FTZ R3, R13, R4 ;  /* 0x000000040d037221 */ /* 0x001fc80000010000 */
[----:B---3--:R-:W-:-:S03]  /*ace0*/  FADD.FTZ R4, R14, R3 ;  /* 0x000000030e047221 */ /* 0x008fc60000010000 */
[----:B------:R-:W0:Y:S01]  /*acf0*/  MUFU.EX2 R156, R156 ;  /* 0x0000009c009c7308 */ /* 0x000e220000000800 */
[----:B----4-:R-:W-:-:S04]  /*ad00*/  FADD.FTZ R4, R15, R4 ;  /* 0x000000040f047221 */ /* 0x010fc80000010000 */
[----:B-----5:R-:W-:-:S03]  /*ad10*/  FADD.FTZ R4, R176, R4 ;  /* 0x00000004b0047221 */ /* 0x020fc60000010000 */
[----:B------:R-:W2:Y:S08]  /*ad20*/  MUFU.EX2 R21, R21 ;  /* 0x0000001500157308 */ /* 0x000eb00000000800 */
[----:B------:R3:W4:Y:S08]  /*ad30*/  MUFU.EX2 R180, R158 ;  /* 0x0000009e00b47308 */ /* 0x0007300000000800 */
[----:B------:R-:W5:Y:S01]  /*ad40*/  MUFU.EX2 R20, R20 ;  /* 0x0000001400147308 */ /* 0x000f620000000800 */
[----:B---3--:R-:W-:-:S04]  /*ad50*/  FADD.FTZ R158, R164, R153 ;  /* 0x00000099a49e7221 */ /* 0x008fc80000010000 */
[----:B------:R-:W-:-:S03]  /*ad60*/  FADD.FTZ R3, R165, R158 ;  /* 0x0000009ea5037221 */ /* 0x000fc60000010000 */
[----:B------:R-:W3:Y:S01]  /*ad70*/  MUFU.EX2 R159, R159 ;  /* 0x0000009f009f7308 */ /* 0x000ee20000000800 */
[----:B------:R-:W-:-:S01]  /*ad80*/  FADD.FTZ R158, R168, R3 ;  /* 0x00000003a89e7221 */ /* 0x000fc20000010000 */
[----:B------:R-:W-:-:S03]  /*ad90*/  FADD.FTZ R3, R9, R4 ;  /* 0x0000000409037221 */ /* 0x000fc60000010000 */
[----:B-1----:R-:W-:Y:S01]  /*ada0*/  FADD.FTZ R158, R169, R158 ;  /* 0x0000009ea99e7221 */ /* 0x002fe20000010000 */
[----:B0-----:R-:W-:-:S02]  /*adb0*/  FADD.FTZ R3, R156, R3 ;  /* 0x000000039c037221 */ /* 0x001fc40000010000 */
[----:B------:R-:W0:Y:S01]  /*adc0*/  MUFU.EX2 R155, R155 ;  /* 0x0000009b009b7308 */ /* 0x000e220000000800 */
[----:B--2---:R-:W-:-:S01]  /*add0*/  FADD.FTZ R153, R21, R158 ;  /* 0x0000009e15997221 */ /* 0x004fc20000010000 */
[----:B----4-:R-:W-:-:S03]  /*ade0*/  FADD.FTZ R3, R180, R3 ;  /* 0x00000003b4037221 */ /* 0x010fc60000010000 */
[----:B-----5:R-:W-:-:S03]  /*adf0*/  FADD.FTZ R4, R20, R153 ;  /* 0x0000009914047221 */ /* 0x020fc60000010000 */
        /* <DEDUP_REMOVED lines=17> */
.L_x_1164:
        /* <DEDUP_REMOVED lines=12> */
[-C--:B------:R-:W-:Y:S01]  /*afd0*/  FMUL.FTZ R25, R25, R177.reuse ;  /* 0x000000b119197220 */ /* 0x080fe20000410000 */
        /* <DEDUP_REMOVED lines=143> */
.L_x_1147:
[----:B------:R-:W-:Y:S06]  /*b8d0*/  BAR.ARV 0x8, 0x180 ;  /* 0x0206000000007b1d */ /* 0x000fec0000002000 */
[----:B------:R-:W-:Y:S05]  /*b8e0*/  @!P0 BRA `(.L_x_1166) ;  /* 0x0000000000048947 */ /* 0x000fea0003800000 */
[----:B------:R-:W-:Y:S01]  /*b8f0*/  BPT.TRAP 0x1 ;  /* 0x000000040000795c */ /* 0x000fe20000300000 */
.L_x_1166:
[----:B------:R-:W-:Y:S01]  /*b900*/  ULEA UR9, UR55, UR41, 0x3 ;  /* 0x0000002937097291 */ /* 0x000fe2000f8e183f */
[----:B------:R-:W-:-:S05]  /*b910*/  IMAD.U32 R0, RZ, RZ, UR50 ;  /* 0x00000032ff007e24 */ /* 0x000fca000f8e00ff */
[----:B------:R-:W-:-:S04]  /*b920*/  SHF.L.U32 R0, R0, 0x1f, RZ ;  /* 0x0000001f00007819 */ /* 0x000fc800000006ff */
[----:B------:R0:W1:Y:S01]  /*b930*/  SYNCS.PHASECHK.TRANS64.TRYWAIT P1, [UR9+0x28450], R0 ;  /* 0x02845000ff0075a7 */ /* 0x0000620008020149 */
[----:B------:R-:W-:Y:S05]  /*b940*/  @!P0 BRA `(.L_x_1167) ;  /* 0x0000000000048947 */ /* 0x000fea0003800000 */
[----:B------:R-:W-:Y:S01]  /*b950*/  BPT.TRAP 0x1 ;  /* 0x000000040000795c */ /* 0x000fe20000300000 */
.L_x_1167:
[----:B-1----:R-:W-:Y:S05]  /*b960*/  @P1 BRA `(.L_x_1168) ;  /* 0x0000000000081947 */ /* 0x002fea0003800000 */
[----:B------:R-:W1:Y:S02]  /*b970*/  SYNCS.PHASECHK.TRANS64.TRYWAIT P1, [UR9+0x28450], R0 ;  /* 0x02845000ff0075a7 */ /* 0x000e640008020149 */
[----:B-1----:R-:W-:Y:S05]  /*b980*/  @!P1 BRA `(.L_x_1169) ;  /* 0x000000a800d09947 */ /* 0x002fea0003800000 */
.L_x_1168:
[----:B------:R-:W-:Y:S01]  /*b990*/  ULDC.64 UR4, c[0x0][0x9a0] ;  /* 0x0002680000047ab9 */ /* 0x000fe20000000a00 */
[----:B------:R-:W-:Y:S01]  /*b9a0*/  UIADD3 UR41, UR41, 0x8000, URZ ;  /* 0x0000800029297890 */ /* 0x000fe2000fffe03f */
[----:B------:R-:W-:Y:S01]  /*b9b0*/  WARPGROUP.ARRIVE ;  /* 0x00000000000079c5 */ /* 0x000fe20000000000 */
[----:B------:R-:W-:Y:S01]  /*b9c0*/  UISETP.NE.U32.AND UP0, UPT, UR4, URZ, UPT ;  /* 0x0000003f0400728c */ /* 0x000fe2000bf05070 */
[----:B-1----:R-:W-:Y:S01]  /*b9d0*/  IMAD.MOV.U32 R5, RZ, RZ, 0x3f800000 ;  /* 0x3f800000ff057424 */ /* 0x002fe200078e00ff */
[----:B------:R-:W-:Y:S02]  /*b9e0*/  USHF.R.U32.HI UR41, URZ, 0x4, UR41 ;  /* 0x000000043f297899 */ /* 0x000fe40008011629 */
[----:B------:R-:W-:Y:S02]  /*b9f0*/  UISETP.NE.AND.EX UP0, UPT, UR5, URZ, UPT, UP0 ;  /* 0x0000003f0500728c */ /* 0x000fe4000bf05300 */
[----:B------:R-:W-:-:S04]  /*ba00*/  ULOP3.LUT UR41, UR41, 0x3fff, URZ, 0xc0, !UPT ;  /* 0x00003fff29297892 */ /* 0x000fc8000f8ec03f */
[----:B------:R-:W-:-:S05]  /*ba10*/  PLOP3.LUT P1, PT, PT, PT, UP0, 0x80, 0x0 ;  /* 0x000000000000781c */ /* 0x000fca0003f2f008 */
[----:B------:R-:W-:Y:S01]  /*ba20*/  @UP0 USHF.R.S32.HI UR8, URZ, 0x1f, UR48 ;  /* 0x0000001f3f080899 */ /* 0x000fe20008011430 */
[----:B------:R-:W-:Y:S01]  /*ba30*/  @UP0 ULDC.64 UR10, c[0x0][0x9c8] ;  /* 0x00027200000a0ab9 */ /* 0x000fe20000000a00 */
[----:B------:R-:W-:Y:S02]  /*ba40*/  @UP0 ULDC.64 UR12, c[0x0][0x9d0] ;  /* 0x00027400000c0ab9 */ /* 0x000fe40000000a00 */
[----:B------:R-:W-:Y:S02]  /*ba50*/  @UP0 UIMAD UR8, UR8, UR10, URZ ;  /* 0x0000000a080802a4 */ /* 0x000fe4000f8e023f */
[----:B------:R-:W-:Y:S02]  /*ba60*/  @UP0 UIMAD.WIDE.U32 UR6, UR48, UR10, URZ ;  /* 0x0000000a300602a5 */ /* 0x000fe4000f8e003f */
[----:B------:R-:W-:Y:S02]  /*ba70*/  ULOP3.LUT UR10, UR41, 0x10000, URZ, 0xfc, !UPT ;  /* 0x00010000290a7892 */ /* 0x000fe4000f8efc3f */
[----:B------:R-:W-:-:S02]  /*ba80*/  @UP0 UIMAD UR8, UR48, UR11, UR8 ;  /* 0x0000000b300802a4 */ /* 0x000fc4000f8e0208 */
[----:B------:R-:W-:Y:S02]  /*ba90*/  @UP0 USHF.R.S32.HI UR11, URZ, 0x1f, UR49 ;  /* 0x0000001f3f0b0899 */ /* 0x000fe40008011431 */
[----:B------:R-:W-:Y:S02]  /*baa0*/  ULEA UR10, UR55, UR10, 0xa ;  /* 0x0000000a370a7291 */ /* 0x000fe4000f8e503f */
[----:B------:R-:W-:Y:S02]  /*bab0*/  @UP0 UIADD3 UR7, UR7, UR8, URZ ;  /* 0x0000000807070290 */ /* 0x000fe4000fffe03f */
[----:B------:R-:W-:Y:S02]  /*bac0*/  @UP0 UIMAD UR8, UR11, UR12, URZ ;  /* 0x0000000c0b0802a4 */ /* 0x000fe4000f8e023f */
[----:B------:R-:W-:Y:S01]  /*bad0*/  @UP0 UIMAD.WIDE.U32 UR6, UR49, UR12, UR6 ;  /* 0x0000000c310602a5 */ /* 0x000fe2000f8e0006 */
[----:B------:R-:W-:Y:S01]  /*bae0*/  UMOV UR11, 0x80000020 ;  /* 0x80000020000b7882 */ /* 0x000fe20000000000 */
[----:B------:R-:W-:-:S09]  /*baf0*/  @UP0 UIMAD UR8, UR49, UR13, UR8 ;  /* 0x0000000d310802a4 */ /* 0x000fd2000f8e0208 */
[----:B------:R-:W-:Y:S01]  /*bb00*/  QGMMA.64x256x32.F32.E4M3.E4M3 R24, R188, gdesc[UR8], R24, gsb0 ;  /* 0x03e00008bc187df3 */ /* 0x000fe20008000818 */
        /* <DEDUP_REMOVED lines=25> */
[----:B------:R-:W0:Y:S08]  /*bca0*/  @P2 MUFU.LG2 R4, R15 ;  /* 0x0000000f00042308 */ /* 0x000e300000000c00 */
[----:B------:R-:W1:Y:S01]  /*bcb0*/  @P3 MUFU.LG2 R11, R11 ;  /* 0x0000000b000b3308 */ /* 0x000e620000000c00 */
[----:B------:R-:W-:Y:S02]  /*bcc0*/  WARPGROUP.DEPBAR.LE gsb0, 0x0 ;  /* 0x00008000000079c5 */ /* 0x000fe40000010000 */
[----:B------:R-:W-:-:S06]  /*bcd0*/  WARPGROUP.ARRIVE ;  /* 0x00000000000079c5 */ /* 0x000fcc0000000000 */
[----:B------:R-:W-:Y:S01]  /*bce0*/  QGMMA.64x256x32.F32.E4M3.E4M3 R24, R184, gdesc[UR8], R24, gsb0 ;  /* 0x03e00008b8187df3 */ /* 0x000fe20008000818 */
[----:B------:R-:W3:Y:S01]  /*bcf0*/  @P1 MUFU.RCP R10, R14 ;  /* 0x0000000e000a1308 */ /* 0x000ee20000001000 */
[----:B------:R-:W-:Y:S02]  /*bd00*/  IMAD.U32 R9, RZ, RZ, UR14 ;  /* 0x0000000eff097e24 */ /* 0x000fe4000f8e00ff */
[----:B------:R-:W-:Y:S02]  /*bd10*/  IMAD.U32 R13, RZ, RZ, UR14 ;  /* 0x0000000eff0d7e24 */ /* 0x000fe4000f8e00ff */
[----:B0-----:R-:W-:Y:S01]  /*bd20*/  @P2 FMUL.FTZ R4, R4, 0.69314718246459960938 ;  /* 0x3f31721804042820 */ /* 0x001fe20000410000 */
[----:B------:R-:W-:Y:S01]  /*bd30*/  @P2 FMUL.FTZ R9, R9, 0.69314718246459960938 ;  /* 0x3f31721809092820 */ /* 0x000fe20000410000 */
[----:B-1----:R-:W-:Y:S01]  /*bd40*/  @P3 FMUL.FTZ R12, R11, 0.69314718246459960938 ;  /* 0x3f3172180b0c3820 */ /* 0x002fe20000410000 */
[----:B------:R-:W-:Y:S01]  /*bd50*/  @P3 FMUL.FTZ R13, R13, 0.69314718246459960938 ;  /* 0x3f3172180d0d3820 */ /* 0x000fe20000410000 */
[----:B------:R-:W-:-:S02]  /*bd60*/  IMAD.MOV.U32 R3, RZ, RZ, -0x800000 ;  /* 0xff800000ff037424 */ /* 0x000fc400078e00ff */
[----:B------:R-:W-:Y:S01]  /*bd70*/  @P2 FFMA.FTZ R3, R9, R6, R4 ;  /* 0x0000000609032223 */ /* 0x000fe20000010004 */
[----:B------:R-:W-:Y:S02]  /*bd80*/  IMAD.MOV.U32 R0, RZ, RZ, -0x800000 ;  /* 0xff800000ff007424 */ /* 0x000fe400078e00ff */
[----:B------:R-:W-:Y:S01]  /*bd90*/  @P3 FFMA.FTZ R0, R13, R7, R12 ;  /* 0x000000070d003223 */ /* 0x000fe2000001000c */
[-C--:B--2---:R-:W-:Y:S01]  /*bda0*/  FMUL.FTZ R20, R8, R5.reuse ;  /* 0x0000000508147220 */ /* 0x084fe20000410000 */
[----:B---3--:R-:W-:Y:S01]  /*bdb0*/  FMUL.FTZ R4, R10, R5 ;  /* 0x000000050a047220 */ /* 0x008fe20000410000 */
[----:B------:R-:W-:Y:S02]  /*bdc0*/  WARPGROUP.DEPBAR.LE gsb0, 0x0 ;  /* 0x00008000000079c5 */ /* 0x000fe40000010000 */
[----:B------:R-:W-:Y:S05]  /*bdd0*/  @!P0 BRA `(.L_x_1170) ;  /* 0x0000000000048947 */ /* 0x000fea0003800000 */
[----:B------:R-:W-:Y:S01]  /*bde0*/  BPT.TRAP 0x1 ;  /* 0x000000040000795c */ /* 0x000fe20000300000 */
.L_x_1170:
        /* <DEDUP_REMOVED lines=31> */
[----:B------:R-:W-:Y:S01]  /*bfe0*/  SYNCS.ARRIVE.TRANS64.RED.A1T0 RZ, [UR4], RZ ;  /* 0x000000ffffff79a7 */ /* 0x000fe20008100404 */
        /* <DEDUP_REMOVED lines=106> */
.L_x_1096:
[----:B------:R-:W0:Y:S01]  /*c690*/  S2R R21, SR_CgaCtaId ;  /* 0x0000000000157919 */ /* 0x000e220000008800 */
[----:B------:R-:W-:Y:S01]  /*c6a0*/  MOV R4, 0x400 ;  /* 0x0000040000047802 */ /* 0x000fe20000000f00 */
[----:B------:R-:W-:Y:S01]  /*c6b0*/  BSSY B0, `(.L_x_1171) ;  /* 0x000039f000007945 */ /* 0x000fe20003800000 */
[----:B------:R-:W-:Y:S02]  /*c6c0*/  BAR.SYNC.DEFER_BLOCKING 0x5, 0x180 ;  /* 0x0146000000007b1d */ /* 0x000fe40000010000 */
[----:B0-----:R-:W-:-:S05]  /*c6d0*/  LEA R4, R21, R4, 0x18 ;  /* 0x0000000415047211 */ /* 0x001fca00078ec0ff */
[----:B------:R-:W0:Y:S02]  /*c6e0*/  LDS.128 R52, [R4+0x284d0] ;  /* 0x0284d00004347984 */ /* 0x000e240000000c00 */
[----:B0-----:R-:W-:Y:S02]  /*c6f0*/  R2UR UR5, R53 ;  /* 0x00000000350572ca */ /* 0x001fe400000e0000 */
[----:B------:R-:W-:Y:S02]  /*c700*/  R2UR UR49, R54 ;  /* 0x00000000363172ca */ /* 0x000fe400000e0000 */
        /* <DEDUP_REMOVED lines=12> */
[----:B------:R-:W-:Y:S01]  /*c7d0*/  F2FP.BF16.F32.PACK_AB R10, R10, R41 ;  /* 0x000000290a0a723e */ /* 0x000fe200000010ff */
[----:B------:R-:W-:Y:S01]  /*c7e0*/  UISETP.NE.U32.AND UP0, UPT, UR6, URZ, UPT ;  /* 0x0000003f0600728c */ /* 0x000fe2000bf05070 */
[----:B------:R-:W-:Y:S02]  /*c7f0*/  F2FP.BF16.F32.PACK_AB R78, R78, R67 ;  /* 0x000000434e4e723e */ /* 0x000fe400000010ff */
[----:B------:R-:W-:Y:S01]  /*c800*/  F2FP.BF16.F32.PACK_AB R44, R44, R81 ;  /* 0x000000512c2c723e */ /* 0x000fe200000010ff */
[----:B------:R-:W-:Y:S01]  /*c810*/  UISETP.NE.AND.EX UP0, UPT, UR7, URZ, UPT, UP0 ;  /* 0x0000003f0700728c */ /* 0x000fe2000bf05300 */
[----:B------:R-:W-:Y:S02]  /*c820*/  F2FP.BF16.F32.PACK_AB R24, R5, R24 ;  /* 0x000000180518723e */ /* 0x000fe400000010ff */
[----:B------:R-:W-:Y:S01]  /*c830*/  F2FP.BF16.F32.PACK_AB R25, R6, R25 ;  /* 0x000000190619723e */ /* 0x000fe200000010ff */
[----:B------:R-:W-:Y:S01]  /*c840*/  ULDC.64 UR6, c[0x0][0xc00] ;  /* 0x0003000000067ab9 */ /* 0x000fe20000000a00 */
[----:B0-----:R-:W-:Y:S01]  /*c850*/  LOP3.LUT P0, R21, R58, 0x3, RZ, 0xc0, !PT ;  /* 0x000000033a157812 */ /* 0x001fe2000780c0ff */
[----:B------:R-:W-:Y:S01]  /*c860*/  UIMAD.WIDE UR6, UR42, 0x4, UR6 ;  /* 0x000000042a0678a5 */ /* 0x000fe2000f8e0206 */
[----:B------:R-:W-:-:S02]  /*c870*/  F2FP.BF16.F32.PACK_AB R32, R7, R32 ;  /* 0x000000200720723e */ /* 0x000fc400000010ff */
[----:B------:R-:W-:Y:S02]  /*c880*/  ISETP.EQ.OR P0, PT, R21, 0x3, !P0 ;  /* 0x000000031500780c */ /* 0x000fe40004702670 */
[----:B------:R-:W-:Y:S02]  /*c890*/  F2FP.BF16.F32.PACK_AB R120, R85, R120 ;  /* 0x000000785578723e */ /* 0x000fe400000010ff */
[----:B------:R-:W-:Y:S02]  /*c8a0*/  SEL R81, R9, R10, P0 ;  /* 0x0000000a09517207 */ /* 0x000fe40000000000 */
[----:B------:R-:W-:Y:S02]  /*c8b0*/  SEL R67, R10, R9, P0 ;  /* 0x000000090a437207 */ /* 0x000fe40000000000 */
[----:B------:R-:W0:Y:S01]  /*c8c0*/  S2R R9, SR_SWINHI ;  /* 0x0000000000097919 */ /* 0x000e220000002f00 */
        /* <DEDUP_REMOVED lines=9> */
[----:B------:R-:W-:Y:S02]  /*c960*/  SEL R36, R121, R120, P0 ;  /* 0x0000007879247207 */ /* 0x000fe40000000000 */
[----:B------:R-:W-:Y:S02]  /*c970*/  SEL R115, R5, R6, P0 ;  /* 0x0000000605737207 */ /* 0x000fe40000000000 */
[----:B------:R-:W-:Y:S02]  /*c980*/  SEL R119, R6, R5, P0 ;  /* 0x0000000506777207 */ /* 0x000fe40000000000 */
[----:B------:R-:W-:Y:S02]  /*c990*/  SEL R121, R7, R160, P0 ;  /* 0x000000a007797207 */ /* 0x000fe40000000000 */
[----:B------:R-:W-:-:S02]  /*c9a0*/  SEL R123, R160, R7, P0 ;  /* 0x00000007a07b7207 */ /* 0x000fc40000000000 */
[----:B------:R-:W-:Y:S02]  /*c9b0*/  F2FP.BF16.F32.PACK_AB R40, R29, R72 ;  /* 0x000000481d28723e */ /* 0x000fe400000010ff */
[----:B------:R-:W-:Y:S02]  /*c9c0*/  F2FP.BF16.F32.PACK_AB R126, R126, R39 ;  /* 0x000000277e7e723e */ /* 0x000fe400000010ff */
[----:B------:R-:W-:Y:S02]  /*c9d0*/  MOV R6, R4 ;  /* 0x0000000400067202 */ /* 0x000fe40000000f00 */
[----:B0-----:R-:W-:Y:S02]  /*c9e0*/  MOV R7, R9 ;  /* 0x0000000900077202 */ /* 0x001fe40000000f00 */
[----:B------:R-:W-:Y:S02]  /*c9f0*/  F2FP.BF16.F32.PACK_AB R127, R127, R38 ;  /* 0x000000267f7f723e */ /* 0x000fe400000010ff */
[----:B------:R-:W-:Y:S01]  /*ca00*/  F2FP.BF16.F32.PACK_AB R33, R8, R33 ;  /* 0x000000210821723e */ /* 0x000fe200000010ff */
[----:B------:R-:W-:Y:S01]  /*ca10*/  IMAD.WIDE R52, R196, 0x2, R6 ;  /* 0x00000002c4347825 */ /* 0x000fe200078e0206 */
        /* <DEDUP_REMOVED lines=12> */
[----:B------:R-:W-:-:S02]  /*cae0*/  IADD3 R10, P2, R52, 0x20, RZ ;  /* 0x00000020340a7810 */ /* 0x000fc40007f5e0ff */
[C---:B------:R-:W-:Y:S02]  /*caf0*/  IADD3 R145, P3, R52.reuse, 0x40, RZ ;  /* 0x0000004034917810 */ /* 0x040fe40007f7e0ff */
[----:B------:R-:W-:Y:S02]  /*cb00*/  IADD3 R147, P4, R52, 0x60, RZ ;  /* 0x0000006034937810 */ /* 0x000fe40007f9e0ff */
[----:B------:R-:W-:Y:S02]  /*cb10*/  F2FP.BF16.F32.PACK_AB R155, R155, R158 ;  /* 0x0000009e9b9b723e */ /* 0x000fe400000010ff */
[----:B------:R-:W-:Y:S01]  /*cb20*/  F2FP.BF16.F32.PACK_AB R156, R153, R156 ;  /* 0x0000009c999c723e */ /* 0x000fe200000010ff */
[----:B------:R-:W-:Y:S01]  /*cb30*/  IMAD.X R55, RZ, RZ, R53, P4 ;  /* 0x000000ffff377224 */ /* 0x000fe200020e0635 */
        /* <DEDUP_REMOVED lines=12> */
[----:B------:R-:W-:Y:S02]  /*cc00*/  F2FP.BF16.F32.PACK_AB R8, R28, R65 ;  /* 0x000000411c08723e */ /* 0x000fe400000010ff */
[----:B------:R-:W-:-:S02]  /*cc10*/  F2FP.BF16.F32.PACK_AB R128, R93, R128 ;  /* 0x000000805d80723e */ /* 0x000fc400000010ff */
[----:B------:R-:W-:Y:S02]  /*cc20*/  F2FP.BF16.F32.PACK_AB R129, R100, R129 ;  /* 0x000000816481723e */ /* 0x000fe400000010ff */
[----:B------:R-:W-:Y:S02]  /*cc30*/  SEL R79, R32, R33, P0 ;  /* 0x00000021204f7207 */ /* 0x000fe40000000000 */
[----:B------:R-:W-:Y:S02]  /*cc40*/  SEL R70, R33, R32, P0 ;  /* 0x0000002021467207 */ /* 0x000fe40000000000 */
[----:B------:R-:W-:Y:S02]  /*cc50*/  SEL R127, R134, R135, P0 ;  /* 0x00000087867f7207 */ /* 0x000fe40000000000 */
[----:B------:R-:W-:Y:S02]  /*cc60*/  SEL R73, R135, R134, P0 ;  /* 0x0000008687497207 */ /* 0x000fe40000000000 */
[----:B------:R-:W-:-:S02]  /*cc70*/  F2FP.BF16.F32.PACK_AB R15, R15, R64 ;  /* 0x000000400f0f723e */ /* 0x000fc400000010ff */
[----:B------:R-:W-:Y:S02]  /*cc80*/  F2FP.BF16.F32.PACK_AB R63, R86, R63 ;  /* 0x0000003f563f723e */ /* 0x000fe400000010ff */
[----:B------:R-:W-:Y:S02]  /*cc90*/  F2FP.BF16.F32.PACK_AB R66, R87, R66 ;  /* 0x000000425742723e */ /* 0x000fe400000010ff */
[----:B------:R-:W-:Y:S02]  /*cca0*/  F2FP.BF16.F32.PACK_AB R46, R111, R46 ;  /* 0x0000002e6f2e723e */ /* 0x000fe400000010ff */
[----:B------:R-:W-:Y:S02]  /*ccb0*/  F2FP.BF16.F32.PACK_AB R112, R77, R112 ;  /* 0x000000704d70723e */ /* 0x000fe400000010ff */
[----:B------:R-:W-:Y:S02]  /*ccc0*/  F2FP.BF16.F32.PACK_AB R113, R84, R113 ;  /* 0x000000715471723e */ /* 0x000fe400000010ff */
[----:B------:R-:W-:-:S02]  /*ccd0*/  SEL R99, R61, R68, P0 ;  /* 0x000000443d637207 */ /* 0x000fc40000000000 */
[----:B------:R-:W-:Y:S01]  /*cce0*/  SEL R33, R68, R61, P0 ;  /* 0x0000003d44217207 */ /* 0x000fe20000000000 */
[----:B------:R-:W-:Y:S01]  /*ccf0*/  IMAD.X R61, RZ, RZ, R53, P2 ;  /* 0x000000ffff3d7224 */ /* 0x000fe200010e0635 */
[----:B------:R-:W-:Y:S02]  /*cd00*/  SEL R97, R69, R76, P0 ;  /* 0x0000004c45617207 */ /* 0x000fe40000000000 */
[----:B------:R-:W-:Y:S02]  /*cd10*/  SEL R34, R76, R69, P0 ;  /* 0x000000454c227207 */ /* 0x000fe40000000000 */
[----:B------:R-:W-:Y:S02]  /*cd20*/  SEL R95, R109, R116, P0 ;  /* 0x000000746d5f7207 */ /* 0x000fe40000000000 */
[----:B------:R-:W-:Y:S02]  /*cd30*/  SEL R39, R116, R109, P0 ;  /* 0x0000006d74277207 */ /* 0x000fe40000000000 */
[----:B------:R-:W-:-:S02]  /*cd40*/  SEL R131, R59, R48, P0 ;  /* 0x000000303b837207 */ /* 0x000fc40000000000 */
[----:B------:R-:W-:Y:S01]  /*cd50*/  SEL R65, R48, R59, P0 ;  /* 0x0000003b30417207 */ /* 0x000fe20000000000 */
[----:B------:R-:W-:Y:S01]  /*cd60*/  IMAD.X R59, RZ, RZ, R53, P3 ;  /* 0x000000ffff3b7224 */ /* 0x000fe200018e0635 */
[----:B------:R-:W-:Y:S02]  /*cd70*/  SEL R135, R142, R143, P0 ;  /* 0x0000008f8e877207 */ /* 0x000fe40000000000 */
[----:B------:R-:W-:Y:S02]  /*cd80*/  SEL R74, R143, R142, P0 ;  /* 0x0000008e8f4a7207 */ /* 0x000fe40000000000 */
[----:B------:R-:W-:Y:S02]  /*cd90*/  F2FP.BF16.F32.PACK_AB R133, R133, R148 ;  /* 0x000000948585723e */ /* 0x000fe400000010ff */
[----:B------:R-:W-:Y:S02]  /*cda0*/  F2FP.BF16.F32.PACK_AB R140, R125, R140 ;  /* 0x0000008c7d8c723e */ /* 0x000fe400000010ff */
[----:B------:R-:W-:-:S02]  /*cdb0*/  F2FP.BF16.F32.PACK_AB R117, R117, R132 ;  /* 0x000000847575723e */ /* 0x000fc400000010ff */
[----:B------:R-:W-:Y:S02]  /*cdc0*/  F2FP.BF16.F32.PACK_AB R136, R101, R136 ;  /* 0x000000886588723e */ /* 0x000fe400000010ff */
[----:B------:R-:W-:Y:S02]  /*cdd0*/  F2FP.BF16.F32.PACK_AB R137, R108, R137 ;  /* 0x000000896c89723e */ /* 0x000fe400000010ff */
        /* <DEDUP_REMOVED lines=12> */
[----:B------:R-:W-:Y:S02]  /*cea0*/  F2FP.BF16.F32.PACK_AB R43, R118, R43 ;  /* 0x0000002b762b723e */ /* 0x000fe400000010ff */
        /* <DEDUP_REMOVED lines=8> */
[----:B------:R-:W-:-:S02]  /*cf30*/  SEL R107, R128, R129, P0 ;  /* 0x00000081806b7207 */ /* 0x000fc40000000000 */
[----:B------:R-:W-:Y:S01]  /*cf40*/  SEL R37, R129, R128, P0 ;  /* 0x0000008081257207 */ /* 0x000fe20000000000 */
[----:B------:R-:W-:Y:S01]  /*cf50*/  IMAD.X R25, RZ, RZ, R53, P4 ;  /* 0x000000ffff197224 */ /* 0x000fe200020e0635 */
[----:B------:R-:W-:Y:S02]  /*cf60*/  F2FP.BF16.F32.PACK_AB R13, R13, R56 ;  /* 0x000000380d0d723e */ /* 0x000fe400000010ff */
[----:B------:R-:W-:Y:S02]  /*cf70*/  F2FP.BF16.F32.PACK_AB R14, R14, R57 ;  /* 0x000000390e0e723e */ /* 0x000fe400000010ff */
        /* <DEDUP_REMOVED lines=12> */
[----:B------:R-:W-:Y:S02]  /*d040*/  SHF.R.U64 R5, R5, 0x3, RZ ;  /* 0x0000000305057819 */ /* 0x000fe400000012ff */
[----:B------:R-:W-:Y:S01]  /*d050*/  F2FP.BF16.F32.PACK_AB R12, R12, R49 ;  /* 0x000000310c0c723e */ /* 0x000fe200000010ff */
[----:B------:R-:W-:Y:S01]  /*d060*/  IMAD.X R49, RZ, RZ, R53, P6 ;  /* 0x000000ffff317224 */ /* 0x000fe200030e0635 */
[----:B------:R-:W-:-:S02]  /*d070*/  SEL R117, R78, R41, P0 ;  /* 0x000000294e757207 */ /* 0x000fc40000000000 */
[----:B------:R-:W-:Y:S01]  /*d080*/  SEL R62, R41, R78, P0 ;  /* 0x0000004e293e7207 */ /* 0x000fe20000000000 */
[--C-:B------:R-:W-:Y:S01]  /*d090*/  IMAD.X R41, RZ, RZ, R53.reuse, P3 ;  /* 0x000000ffff297224 */ /* 0x100fe200018e0635 */
[----:B------:R-:W-:Y:S02]  /*d0a0*/  SEL R133, R51, R50, P0 ;  /* 0x0000003233857207 */ /* 0x000fe40000000000 */
[----:B------:R-:W-:Y:S01]  /*d0b0*/  SEL R66, R50, R51, P0 ;  /* 0x0000003332427207 */ /* 0x000fe20000000000 */
[--C-:B------:R-:W-:Y:S01]  /*d0c0*/  IMAD.X R51, RZ, RZ, R53.reuse, P5 ;  /* 0x000000ffff337224 */ /* 0x100fe200028e0635 */
[----:B------:R-:W-:Y:S02]  /*d0d0*/  SEL R137, R47, R46, P0 ;  /* 0x0000002e2f897207 */ /* 0x000fe40000000000 */
[----:B------:R-:W-:Y:S01]  /*d0e0*/  SEL R68, R46, R47, P0 ;  /* 0x0000002f2e447207 */ /* 0x000fe20000000000 */
[----:B------:R-:W-:Y:S01]  /*d0f0*/  IMAD.X R47, RZ, RZ, R53, P1 ;  /* 0x000000ffff2f7224 */ /* 0x000fe200008e0635 */
[----:B------:R-:W-:-:S02]  /*d100*/  SEL R139, R43, R42, P0 ;  /* 0x0000002a2b8b7207 */ /* 0x000fc40000000000 */
[----:B------:R-:W-:Y:S01]  /*d110*/  SEL R69, R42, R43, P0 ;  /* 0x0000002b2a457207 */ /* 0x000fe20000000000 */
[--C-:B------:R-:W-:Y:S01]  /*d120*/  IMAD.X R43, RZ, RZ, R53.reuse, P2 ;  /* 0x000000ffff2b7224 */ /* 0x100fe200010e0635 */
[----:B------:R-:W-:Y:S02]  /*d130*/  LOP3.LUT R8, R10, 0x380, RZ, 0xc0, !PT ;  /* 0x000003800a087812 */ /* 0x000fe400078ec0ff */
[C---:B------:R-:W-:Y:S02]  /*d140*/  IADD3 R157, P5, R52.reuse, 0x8040, RZ ;  /* 0x00008040349d7810 */ /* 0x040fe40007fbe0ff */
[C---:B------:R-:W-:Y:S02]  /*d150*/  IADD3 R159, P6, R52.reuse, 0x8060, RZ ;  /* 0x00008060349f7810 */ /* 0x040fe40007fde0ff */
[C---:B------:R-:W-:Y:S01]  /*d160*/  IADD3 R44, P1, R52.reuse, 0xc000, RZ ;  /* 0x0000c000342c7810 */ /* 0x040fe20007f3e0ff */
[--C-:B------:R-:W-:Y:S01]  /*d170*/  IMAD.X R27, RZ, RZ, R53.reuse, P5 ;  /* 0x000000ffff1b7224 */ /* 0x100fe200028e0635 */
[C---:B------:R-:W-:Y:S01]  /*d180*/  IADD3 R161, P2, R52.reuse, 0xc020, RZ ;  /* 0x0000c02034a17810 */ /* 0x040fe20007f5e0ff */
[----:B------:R-:W-:Y:S01]  /*d190*/  IMAD.X R15, RZ, RZ, R53, P6 ;  /* 0x000000ffff0f7224 */ /* 0x000fe200030e0635 */
[----:B------:R-:W-:-:S02]  /*d1a0*/  IADD3 R163, P3, R52, 0xc040, RZ ;  /* 0x0000c04034a37810 */ /* 0x000fc40007f7e0ff */
[----:B------:R-:W-:Y:S02]  /*d1b0*/  IADD3 R165, P4, R52, 0xc060, RZ ;  /* 0x0000c06034a57810 */ /* 0x000fe40007f9e0ff */
[----:B------:R-:W-:Y:S02]  /*d1c0*/  F2FP.BF16.F32.PACK_AB R45, R45, R88 ;  /* 0x000000582d2d723e */ /* 0x000fe400000010ff */
[----:B------:R-:W-:Y:S01]  /*d1d0*/  LOP3.LUT R52, R5, R52, RZ, 0x3c, !PT ;  /* 0x0000003405347212 */ /* 0x000fe200078e3cff */
[--C-:B------:R-:W-:Y:S01]  /*d1e0*/  IMAD.X R9, RZ, RZ, R53.reuse, P4 ;  /* 0x000000ffff097224 */ /* 0x100fe200020e0635 */
[----:B------:R-:W-:Y:S02]  /*d1f0*/  SHF.R.U64 R5, R8, 0x3, RZ ;  /* 0x0000000308057819 */ /* 0x000fe400000012ff */
[----:B------:R-:W-:Y:S02]  /*d200*/  SEL R83, R11, R12, P0 ;  /* 0x0000000c0b537207 */ /* 0x000fe40000000000 */
[----:B------:R-:W-:Y:S01]  /*d210*/  SEL R21, R12, R11, P0 ;  /* 0x0000000b0c157207 */ /* 0x000fe20000000000 */
[----:B------:R-:W-:Y:S01]  /*d220*/  IMAD.X R11, RZ, RZ, R53, P3 ;  /* 0x000000ffff0b7224 */ /* 0x000fe200018e0635 */
[----:B------:R-:W-:-:S02]  /*d230*/  SEL R85, R13, R14, P0 ;  /* 0x0000000e0d557207 */ /* 0x000fc40000000000 */
[----:B------:R-:W-:Y:S01]  /*d240*/  SEL R28, R14, R13, P0 ;  /* 0x0000000d0e1c7207 */ /* 0x000fe20000000000 */
[--C-:B------:R-:W-:Y:S01]  /*d250*/  IMAD.X R13, RZ, RZ, R53.reuse, P1 ;  /* 0x000000ffff0d7224 */ /* 0x100fe200008e0635 */
[----:B------:R-:W-:Y:S02]  /*d260*/  SEL R93, R45, R60, P0 ;  /* 0x0000003c2d5d7207 */ /* 0x000fe40000000000 */
[----:B------:R-:W-:Y:S01]  /*d270*/  SEL R32, R60, R45, P0 ;  /* 0x0000002d3c207207 */ /* 0x000fe20000000000 */
[----:B--2---:R-:W-:Y:S01]  /*d280*/  SHFL.IDX PT, R115, R115, R20, 0x1c1f ;  /* 0x001c1f1473737589 */ /* 0x004fe200000e0000 */
[----:B------:R-:W-:Y:S01]  /*d290*/  LOP3.LUT R12, R145, 0x380, RZ, 0xc0, !PT ;  /* 0x00000380910c7812 */ /* 0x000fe200078ec0ff */
[----:B------:R-:W-:Y:S01]  /*d2a0*/  IMAD.X R45, RZ, RZ, R53, P2 ;  /* 0x000000ffff2d7224 */ /* 0x000fe200010e0635 */
[----:B------:R-:W-:Y:S01]  /*d2b0*/  LOP3.LUT R14, R147, 0x380, RZ, 0xc0, !PT ;  /* 0x00000380930e7812 */ /* 0x000fe200078ec0ff */
[----:B------:R-:W-:Y:S01]  /*d2c0*/  SHFL.IDX PT, R79, R79, R20, 0x1c1f ;  /* 0x001c1f144f4f7589 */ /* 0x000fe200000e0000 */
[----:B------:R-:W-:-:S02]  /*d2d0*/  LOP3.LUT R60, R5, R10, RZ, 0x3c, !PT ;  /* 0x0000000a053c7212 */ /* 0x000fc400078e3cff */
[----:B------:R-:W-:Y:S01]  /*d2e0*/  LOP3.LUT R5, R24, 0x380, RZ, 0xc0, !PT ;  /* 0x0000038018057812 */ /* 0x000fe200078ec0ff */
[----:B------:R-:W-:Y:S01]  /*d2f0*/  SHFL.IDX PT, R77, R77, R20, 0x1c1f ;  /* 0x001c1f144d4d7589 */ /* 0x000fe200000e0000 */
[----:B------:R-:W-:Y:S02]  /*d300*/  SHF.R.U64 R8, R12, 0x3, RZ ;  /* 0x000000030c087819 */ /* 0x000fe400000012ff */
[----:B------:R-:W-:Y:S01]  /*d310*/  SHF.R.U64 R12, R14, 0x3, RZ ;  /* 0x000000030e0c7819 */ /* 0x000fe200000012ff */
[----:B------:R-:W-:Y:S01]  /*d320*/  SHFL.IDX PT, R111, R111, R20, 0x1c1f ;  /* 0x001c1f146f6f7589 */ /* 0x000fe200000e0000 */
[----:B------:R-:W-:Y:S02]  /*d330*/  SHF.R.U64 R5, R5, 0x3, RZ ;  /* 0x0000000305057819 */ /* 0x000fe400000012ff */
[----:B------:R-:W-:Y:S01]  /*d340*/  LOP3.LUT R54, R12, R147, RZ, 0x3c, !PT ;  /* 0x000000930c367212 */ /* 0x000fe200078e3cff */
[----:B------:R-:W-:Y:S01]  /*d350*/  SHFL.IDX PT, R121, R121, R20, 0x1c1f ;  /* 0x001c1f1479797589 */ /* 0x000fe200000e0000 */
[----:B------:R-:W-:-:S02]  /*d360*/  LOP3.LUT R12, R153, 0x380, RZ, 0xc0, !PT ;  /* 0x00000380990c7812 */ /* 0x000fc400078ec0ff */
[----:B------:R-:W-:Y:S01]  /*d370*/  LOP3.LUT R50, R5, R24, RZ, 0x3c, !PT ;  /* 0x0000001805327212 */ /* 0x000fe200078e3cff */
[----:B------:R-:W-:Y:S01]  /*d380*/  SHFL.IDX PT, R81, R81, R20, 0x1c1f ;  /* 0x001c1f1451517589 */ /* 0x000fe200000e0000 */
[----:B------:R-:W-:Y:S02]  /*d390*/  LOP3.LUT R5, R26, 0x380, RZ, 0xc0, !PT ;  /* 0x000003801a057812 */ /* 0x000fe400078ec0ff */
        /* <DEDUP_REMOVED lines=8> */
[----:B------:R-:W-:Y:S02]  /*d420*/  LOP3.LUT R58, R8, R145, RZ, 0x3c, !PT ;  /* 0x00000091083a7212 */ /* 0x000fe400078e3cff */
[----:B------:R-:W-:Y:S01]  /*d430*/  LOP3.LUT R5, R44, 0x380, RZ, 0xc0, !PT ;  /* 0x000003802c057812 */ /* 0x000fe200078ec0ff */
[----:B------:R-:W-:Y:S01]  /*d440*/  SHFL.IDX PT, R89, R89, R20, 0x1c1f ;  /* 0x001c1f1459597589 */ /* 0x000fe200000e0000 */
[----:B------:R-:W-:Y:S02]  /*d450*/  LOP3.LUT R8, R149, 0x380, RZ, 0xc0, !PT ;  /* 0x0000038095087812 */ /* 0x000fe400078ec0ff */
[----:B------:R-:W-:Y:S01]  /*d460*/  LOP3.LUT R10, R151, 0x380, RZ, 0xc0, !PT ;  /* 0x00000380970a7812 */ /* 0x000fe200078ec0ff */
[----:B------:R-:W-:Y:S01]  /*d470*/  SHFL.IDX PT, R91, R91, R20, 0x1c1f ;  /* 0x001c1f145b5b7589 */ /* 0x000fe200000e0000 */
[----:B------:R-:W-:-:S02]  /*d480*/  SHF.R.U64 R12, R12, 0x3, RZ ;  /* 0x000000030c0c7819 */ /* 0x000fc400000012ff */
[----:B------:R-:W-:Y:S01]  /*d490*/  SHF.R.U64 R5, R5, 0x3, RZ ;  /* 0x0000000305057819 */ /* 0x000fe200000012ff */
[----:B------:R-:W-:Y:S01]  /*d4a0*/  SHFL.IDX PT, R93, R93, R20, 0x1c1f ;  /* 0x001c1f145d5d7589 */ /* 0x000fe200000e0000 */
[----:B------:R-:W-:Y:S02]  /*d4b0*/  SHF.R.U64 R8, R8, 0x3, RZ ;  /* 0x0000000308087819 */ /* 0x000fe400000012ff */
[----:B------:R-:W-:Y:S01]  /*d4c0*/  SHF.R.U64 R10, R10, 0x3, RZ ;  /* 0x000000030a0a7819 */ /* 0x000fe200000012ff */
[----:B------:R-:W-:Y:S01]  /*d4d0*/  SHFL.IDX PT, R99, R99, R20, 0x1c1f ;  /* 0x001c1f1463637589 */ /* 0x000fe200000e0000 */
[----:B------:R-:W-:Y:S02]  /*d4e0*/  LOP3.LUT R14, R12, R159, RZ, 0x3c, !PT ;  /* 0x0000009f0c0e7212 */ /* 0x000fe400078e3cff */
[----:B------:R-:W-:Y:S01]  /*d4f0*/  MOV R98, R54 ;  /* 0x0000003600627202 */ /* 0x000fe20000000f00 */
[----:B------:R-:W-:Y:S01]  /*d500*/  SHFL.IDX PT, R97, R97, R20, 0x1c1f ;  /* 0x001c1f1461617589 */ /* 0x000fe200000e0000 */
[----:B------:R-:W-:-:S02]  /*d510*/  LOP3.LUT R12, R5, R44, RZ, 0x3c, !PT ;  /* 0x0000002c050c7212 */ /* 0x000fc400078e3cff */
[----:B------:R-:W-:Y:S01]  /*d520*/  MOV R55, R40 ;  /* 0x0000002800377202 */ /* 0x000fe20000000f00 */
[----:B------:R-:W-:Y:S01]  /*d530*/  SHFL.IDX PT, R101, R101, R20, 0x1c1f ;  /* 0x001c1f1465657589 */ /* 0x000fe200000e0000 */
[----:B------:R-:W-:Y:S02]  /*d540*/  LOP3.LUT R48, R8, R149, RZ, 0x3c, !PT ;  /* 0x0000009508307212 */ /* 0x000fe400078e3cff */
[----:B------:R-:W-:Y:S01]  /*d550*/  LOP3.LUT R40, R20, 0x2, RZ, 0x3c, !PT ;  /* 0x0000000214287812 */ /* 0x000fe200078e3cff */
[----:B------:R-:W-:Y:S01]  /*d560*/  SHFL.IDX PT, R105, R105, R20, 0x1c1f ;  /* 0x001c1f1469697589 */ /* 0x000fe200000e0000 */
[----:B------:R-:W-:Y:S02]  /*d570*/  LOP3.LUT R46, R10, R151, RZ, 0x3c, !PT ;  /* 0x000000970a2e7212 */ /* 0x000fe400078e3cff */
[----:B------:R-:W-:Y:S01]  /*d580*/  LOP3.LUT R8, R155, 0x380, RZ, 0xc0, !PT ;  /* 0x000003809b087812 */ /* 0x000fe200078ec0ff */
[----:B------:R-:W-:Y:S01]  /*d590*/  SHFL.IDX PT, R70, R70, R40, 0x1c1f ;  /* 0x001c1f2846467589 */ /* 0x000fe200000e0000 */
[----:B------:R-:W-:-:S02]  /*d5a0*/  LOP3.LUT R10, R157, 0x380, RZ, 0xc0, !PT ;  /* 0x000003809d0a7812 */ /* 0x000fc400078ec0ff */
[----:B------:R-:W-:Y:S01]  /*d5b0*/  MOV R5, R12 ;  /* 0x0000000c00057202 */ /* 0x000fe20000000f00 */
[----:B------:R-:W-:Y:S01]  /*d5c0*/  SHFL.IDX PT, R72, R72, R40, 0x1c1f ;  /* 0x001c1f2848487589 */ /* 0x000fe200000e0000 */
[----:B------:R-:W-:Y:S02]  /*d5d0*/  SHF.R.U64 R8, R8, 0x3, RZ ;  /* 0x0000000308087819 */ /* 0x000fe400000012ff */
[----:B------:R-:W-:Y:S01]  /*d5e0*/  SHF.R.U64 R10, R10, 0x3, RZ ;  /* 0x000000030a0a7819 */ /* 0x000fe200000012ff */
[----:B------:R-:W0:Y:S01]  /*d5f0*/  SHFL.IDX PT, R12, R119, R40, 0x1c1f ;  /* 0x001c1f28770c7589 */ /* 0x000e2200000e0000 */
[----:B------:R-:W-:Y:S02]  /*d600*/  LOP3.LUT R24, R8, R155, RZ, 0x3c, !PT ;  /* 0x0000009b08187212 */ /* 0x000fe400078e3cff */
[----:B------:R-:W-:Y:S01]  /*d610*/  LOP3.LUT R26, R10, R157, RZ, 0x3c, !PT ;  /* 0x0000009d0a1a7212 */ /* 0x000fe200078e3cff */
[----:B------:R-:W1:Y:S01]  /*d620*/  SHFL.IDX PT, R76, R76, R40, 0x1c1f ;  /* 0x001c1f284c4c7589 */ /* 0x000e6200000e0000 */
[----:B------:R-:W-:-:S02]  /*d630*/  MOV R104, R52 ;  /* 0x0000003400687202 */ /* 0x000fc40000000f00 */
[----:B------:R-:W-:Y:S01]  /*d640*/  MOV R96, R50 ;  /* 0x0000003200607202 */ /* 0x000fe20000000f00 */
[----:B------:R-:W-:Y:S01]  /*d650*/  SHFL.IDX PT, R107, R107, R20, 0x1c1f ;  /* 0x001c1f146b6b7589 */ /* 0x000fe200000e0000 */
[----:B------:R-:W-:Y:S02]  /*d660*/  MOV R53, R24 ;  /* 0x0000001800357202 */ /* 0x000fe40000000f00 */
[----:B------:R-:W-:Y:S01]  /*d670*/  LOP3.LUT R8, R161, 0x380, RZ, 0xc0, !PT ;  /* 0x00000380a1087812 */ /* 0x000fe200078ec0ff */
[----:B------:R-:W2:Y:S01]  /*d680*/  SHFL.IDX PT, R24, R123, R40, 0x1c1f ;  /* 0x001c1f287b187589 */ /* 0x000ea200000e0000 */
[----:B------:R-:W-:Y:S02]  /*d690*/  MOV R51, R26 ;  /* 0x0000001a00337202 */ /* 0x000fe40000000f00 */
[----:B------:R-:W-:Y:S01]  /*d6a0*/  LOP3.LUT R10, R163, 0x380, RZ, 0xc0, !PT ;  /* 0x00000380a30a7812 */ /* 0x000fe200078ec0ff */
[----:B------:R-:W3:Y:S01]  /*d6b0*/  SHFL.IDX PT, R26, R67, R40, 0x1c1f ;  /* 0x001c1f28431a7589 */ /* 0x000ee200000e0000 */
[----:B------:R-:W-:-:S02]  /*d6c0*/  LOP3.LUT R78, R165, 0x380, RZ, 0xc0, !PT ;  /* 0x00000380a54e7812 */ /* 0x000fc400078ec0ff */
[----:B------:R-:W-:Y:S01]  /*d6d0*/  MOV R100, R58 ;  /* 0x0000003a00647202 */ /* 0x000fe20000000f00 */
[----:B------:R-:W-:Y:S01]  /*d6e0*/  SHFL.IDX PT, R103, R103, R20, 0x1c1f ;  /* 0x001c1f1467677589 */ /* 0x000fe200000e0000 */
[----:B------:R-:W-:Y:S02]  /*d6f0*/  MOV R102, R60 ;  /* 0x0000003c00667202 */ /* 0x000fe40000000f00 */
[----:B------:R-:W-:Y:S01]  /*d700*/  MOV R59, R42 ;  /* 0x0000002a003b7202 */ /* 0x000fe20000000f00 */
[----:B------:R-:W-:Y:S01]  /*d710*/  SHFL.IDX PT, R95, R95, R20, 0x1c1f ;  /* 0x001c1f145f5f7589 */ /* 0x000fe200000e0000 */
[----:B------:R-:W-:Y:S02]  /*d720*/  SHF.R.U64 R8, R8, 0x3, RZ ;  /* 0x0000000308087819 */ /* 0x000fe400000012ff */
[----:B------:R-:W-:Y:S01]  /*d730*/  MOV R61, R46 ;  /* 0x0000002e003d7202 */ /* 0x000fe20000000f00 */
[----:B------:R-:W-:Y:S01]  /*d740*/  SHFL.IDX PT, R109, R109, R20, 0x1c1f ;  /* 0x001c1f146d6d7589 */ /* 0x000fe200000e0000 */
[----:B------:R-:W-:-:S02]  /*d750*/  SHF.R.U64 R10, R10, 0x3, RZ ;  /* 0x000000030a0a7819 */ /* 0x000fc400000012ff */
[----:B------:R-:W-:Y:S01]  /*d760*/  SHF.R.U64 R78, R78, 0x3, RZ ;  /* 0x000000034e4e7819 */ /* 0x000fe200000012ff */
[----:B------:R-:W-:Y:S01]  /*d770*/  SHFL.IDX PT, R113, R113, R20, 0x1c1f ;  /* 0x001c1f1471717589 */ /* 0x000fe200000e0000 */
[----:B------:R-:W-:Y:S02]  /*d780*/  MOV R94, R48 ;  /* 0x00000030005e7202 */ /* 0x000fe40000000f00 */
[----:B------:R-:W-:Y:S01]  /*d790*/  LOP3.LUT R44, R8, R161, RZ, 0x3c, !PT ;  /* 0x000000a1082c7212 */ /* 0x000fe200078e3cff */
[----:B------:R-:W-:Y:S01]  /*d7a0*/  SHFL.IDX PT, R125, R125, R20, 0x1c1f ;  /* 0x001c1f147d7d7589 */ /* 0x000fe200000e0000 */
[----:B------:R-:W-:Y:S02]  /*d7b0*/  LOP3.LUT R10, R10, R163, RZ, 0x3c, !PT ;  /* 0x000000a30a0a7212 */ /* 0x000fe400078e3cff */
[----:B------:R-:W-:Y:S01]  /*d7c0*/  LOP3.LUT R8, R78, R165, RZ, 0x3c, !PT ;  /* 0x000000a54e087212 */ /* 0x000fe200078e3cff */
[----:B------:R-:W-:Y:S01]  /*d7d0*/  SHFL.IDX PT, R117, R117, R20, 0x1c1f ;  /* 0x001c1f1475757589 */ /* 0x000fe200000e0000 */
[----:B------:R-:W-:-:S02]  /*d7e0*/  MOV R44, R44 ;  /* 0x0000002c002c7202 */ /* 0x000fc40000000f00 */
[----:B------:R-:W-:Y:S01]  /*d7f0*/  MOV R45, R10 ;  /* 0x0000000a002d7202 */ /* 0x000fe20000000f00 */
[----:B------:R-:W-:Y:S01]  /*d800*/  SHFL.IDX PT, R129, R129, R20, 0x1c1f ;  /* 0x001c1f1481817589 */ /* 0x000fe200000e0000 */
[----:B------:R-:W-:Y:S02]  /*d810*/  MOV R47, R8 ;  /* 0x00000008002f7202 */ /* 0x000fe40000000f00 */
[----:B------:R-:W-:Y:S01]  /*d820*/  MOV R49, R14 ;  /* 0x0000000e00317202 */ /* 0x000fe20000000f00 */
[----:B------:R-:W-:Y:S01]  /*d830*/  SHFL.IDX PT, R131, R131, R20, 0x1c1f ;  /* 0x001c1f1483837589 */ /* 0x000fe200000e0000 */
[----:B0-----:R-:W-:Y:S02]  /*d840*/  SEL R9, R115, R12, P0 ;  /* 0x0000000c73097207 */ /* 0x001fe40000000000 */
        /* <DEDUP_REMOVED lines=8> */
[----:B-1----:R-:W-:Y:S02]  /*d8d0*/  SEL R25, R111, R76, P0 ;  /* 0x0000004c6f197207 */ /* 0x002fe40000000000 */
[----:B------:R-:W-:Y:S01]  /*d8e0*/  SEL R27, R76, R111, P0 ;  /* 0x0000006f4c1b7207 */ /* 0x000fe20000000000 */
[----:B------:R-:W-:Y:S01]  /*d8f0*/  SHFL.IDX PT, R141, R141, R20, 0x1c1f ;  /* 0x001c1f148d8d7589 */ /* 0x000fe200000e0000 */
[----:B--2---:R-:W-:-:S02]  /*d900*/  SEL R13, R121, R24, P0 ;  /* 0x00000018790d7207 */ /* 0x004fc40000000000 */
[----:B------:R-:W-:Y:S01]  /*d910*/  SEL R15, R24, R121, P0 ;  /* 0x00000079180f7207 */ /* 0x000fe20000000000 */
[----:B------:R-:W-:Y:S01]  /*d920*/  SHFL.IDX PT, R127, R127, R20, 0x1c1f ;  /* 0x001c1f147f7f7589 */ /* 0x000fe200000e0000 */
[----:B---3--:R-:W-:Y:S02]  /*d930*/  SEL R24, R81, R26, P0 ;  /* 0x0000001a51187207 */ /* 0x008fe40000000000 */
[----:B------:R-:W-:Y:S01]  /*d940*/  SEL R26, R26, R81, P0 ;  /* 0x000000511a1a7207 */ /* 0x000fe20000000000 */
[----:B------:R-:W-:Y:S01]  /*d950*/  SHFL.IDX PT, R135, R135, R20, 0x1c1f ;  /* 0x001c1f1487877589 */ /* 0x000fe200000e0000 */
[----:B------:R-:W-:-:S03]  /*d960*/  PLOP3.LUT P2, PT, PT, PT, UP0, 0x80, 0x0 ;  /* 0x000000000000781c */ /* 0x000fc60003f4f008 */
[----:B------:R-:W-:Y:S04]  /*d970*/  SHFL.IDX PT, R143, R143, R20, 0x1c1f ;  /* 0x001c1f148f8f7589 */ /* 0x000fe800000e0000 */
[----:B------:R-:W0:Y:S04]  /*d980*/  SHFL.IDX PT, R20, R21, R40, 0x1c1f ;  /* 0x001c1f2815147589 */ /* 0x000e2800000e0000 */
[----:B------:R-:W1:Y:S04]  /*d990*/  SHFL.IDX PT, R64, R64, R40, 0x1c1f ;  /* 0x001c1f2840407589 */ /* 0x000e6800000e0000 */
[----:B------:R0:W2:Y:S04]  /*d9a0*/  SHFL.IDX PT, R42, R28, R40, 0x1c1f ;  /* 0x001c1f281c2a7589 */ /* 0x0000a800000e0000 */
[----:B------:R-:W3:Y:S01]  /*d9b0*/  SHFL.IDX PT, R80, R57, R40, 0x1c1f ;  /* 0x001c1f2839507589 */ /* 0x000ee200000e0000 */
[----:B------:R-:W-:Y:S06]  /*d9c0*/  BAR.SYNC.DEFER_BLOCKING 0x1, 0x100 ;  /* 0x0044000000007b1d */ /* 0x000fec0000010000 */
[----:B------:R1:W-:Y:S01]  /*d9d0*/  SHFL.IDX PT, R46, R29, R40, 0x1c1f ;  /* 0x001c1f281d2e7589 */ /* 0x0003e200000e0000 */
[----:B0-----:R-:W-:-:S03]  /*d9e0*/  SEL R28, R83, R20, P0 ;  /* 0x00000014531c7207 */ /* 0x001fc60000000000 */
[----:B------:R-:W-:Y:S04]  /*d9f0*/  SHFL.IDX PT, R56, R56, R40, 0x1c1f ;  /* 0x001c1f2838387589 */ /* 0x000fe800000e0000 */
[----:B------:R0:W-:Y:S01]  /*da00*/  SHFL.IDX PT, R48, R30, R40, 0x1c1f ;  /* 0x001c1f281e307589 */ /* 0x0001e200000e0000 */
[----:B-1----:R-:W-:-:S03]  /*da10*/  SEL R29, R109, R64, P0 ;  /* 0x000000406d1d7207 */ /* 0x002fc60000000000 */
[----:B------:R-:W-:Y:S04]  /*da20*/  SHFL.IDX PT, R62, R62, R40, 0x1c1f ;  /* 0x001c1f283e3e7589 */ /* 0x000fe800000e0000 */
[----:B------:R1:W-:Y:S01]  /*da30*/  SHFL.IDX PT, R50, R31, R40, 0x1c1f ;  /* 0x001c1f281f327589 */ /* 0x0003e200000e0000 */
[----:B0-----:R-:W-:-:S03]  /*da40*/  SEL R30, R20, R83, P0 ;  /* 0x00000053141e7207 */ /* 0x001fc60000000000 */
[----:B------:R-:W-:Y:S04]  /*da50*/  SHFL.IDX PT, R82, R63, R40, 0x1c1f ;  /* 0x001c1f283f527589 */ /* 0x000fe800000e0000 */
[----:B------:R2:W-:Y:S01]  /*da60*/  SHFL.IDX PT, R52, R32, R40, 0x1c1f ;  /* 0x001c1f2820347589 */ /* 0x0005e200000e0000 */
[----:B-1----:R-:W-:-:S03]  /*da70*/  SEL R31, R64, R109, P0 ;  /* 0x0000006d401f7207 */ /* 0x002fc60000000000 */
[----:B------:R-:W-:Y:S04]  /*da80*/  SHFL.IDX PT, R84, R65, R40, 0x1c1f ;  /* 0x001c1f2841547589 */ /* 0x000fe800000e0000 */
[----:B------:R3:W0:Y:S01]  /*da90*/  SHFL.IDX PT, R54, R33, R40, 0x1c1f ;  /* 0x001c1f2821367589 */ /* 0x00062200000e0000 */
[----:B--2---:R-:W-:-:S03]  /*daa0*/  SEL R32, R85, R42, P0 ;  /* 0x0000002a55207207 */ /* 0x004fc60000000000 */
[----:B------:R-:W1:Y:S04]  /*dab0*/  SHFL.IDX PT, R66, R66, R40, 0x1c1f ;  /* 0x001c1f2842427589 */ /* 0x000e6800000e0000 */
[----:B------:R2:W-:Y:S01]  /*dac0*/  SHFL.IDX PT, R58, R34, R40, 0x1c1f ;  /* 0x001c1f28223a7589 */ /* 0x0005e200000e0000 */
[----:B---3--:R-:W-:-:S03]  /*dad0*/  SEL R33, R113, R80, P0 ;  /* 0x0000005071217207 */ /* 0x008fc60000000000 */
[----:B------:R-:W-:Y:S04]  /*dae0*/  SHFL.IDX PT, R68, R68, R40, 0x1c1f ;  /* 0x001c1f2844447589 */ /* 0x000fe800000e0000 */
[----:B------:R3:W-:Y:S01]  /*daf0*/  SHFL.IDX PT, R60, R35, R40, 0x1c1f ;  /* 0x001c1f28233c7589 */ /* 0x0007e200000e0000 */
[----:B--2---:R-:W-:-:S03]  /*db00*/  SEL R34, R42, R85, P0 ;  /* 0x000000552a227207 */ /* 0x004fc60000000000 */
[----:B------:R-:W-:Y:S04]  /*db10*/  SHFL.IDX PT, R86, R69, R40, 0x1c1f ;  /* 0x001c1f2845567589 */ /* 0x000fe800000e0000 */
[----:B------:R2:W-:Y:S01]  /*db20*/  SHFL.IDX PT, R70, R36, R40, 0x1c1f ;  /* 0x001c1f2824467589 */ /* 0x0005e200000e0000 */
[----:B0-----:R-:W-:Y:S02]  /*db30*/  SEL R42, R54, R99, P0 ;  /* 0x00000063362a7207 */ /* 0x001fe40000000000 */
[----:B---3--:R-:W-:Y:S01]  /*db40*/  SEL R35, R80, R113, P0 ;  /* 0x0000007150237207 */ /* 0x008fe20000000000 */
[----:B------:R-:W0:Y:S01]  /*db50*/  SHFL.IDX PT, R88, R71, R40, 0x1c1f ;  /* 0x001c1f2847587589 */ /* 0x000e2200000e0000 */
[----:B-1----:R-:W-:Y:S01]  /*db60*/  SEL R41, R133, R66, P0 ;  /* 0x0000004285297207 */ /* 0x002fe20000000000 */
[----:B------:R-:W-:Y:S01]  /*db70*/  ULDC UR8, c[0x0][0xa88] ;  /* 0x0002a20000087ab9 */ /* 0x000fe20000000800 */
[----:B------:R-:W-:Y:S01]  /*db80*/  SEL R43, R66, R133, P0 ;  /* 0x00000085422b7207 */ /* 0x000fe20000000000 */
[----:B------:R1:W-:Y:S01]  /*db90*/  SHFL.IDX PT, R72, R37, R40, 0x1c1f ;  /* 0x001c1f2825487589 */ /* 0x0003e200000e0000 */
[----:B------:R-:W3:Y:S01]  /*dba0*/  LDC R80, c[0x0][0xbe8] ;  /* 0x0002fa00ff507b82 */ /* 0x000ee20000000800 */
[----:B--2---:R-:W-:-:S02]  /*dbb0*/  SEL R36, R93, R52, P0 ;  /* 0x000000345d247207 */ /* 0x004fc40000000000 */
[----:B------:R2:W-:Y:S04]  /*dbc0*/  SHFL.IDX PT, R76, R38, R40, 0x1c1f ;  /* 0x001c1f28264c7589 */ /* 0x0005e800000e0000 */
[----:B------:R-:W-:Y:S01]  /*dbd0*/  SHFL.IDX PT, R90, R73, R40, 0x1c1f ;  /* 0x001c1f28495a7589 */ /* 0x000fe200000e0000 */
[----:B-1----:R-:W-:-:S03]  /*dbe0*/  SEL R37, R131, R84, P0 ;  /* 0x0000005483257207 */ /* 0x002fc60000000000 */
[----:B------:R1:W-:Y:S01]  /*dbf0*/  SHFL.IDX PT, R78, R39, R40, 0x1c1f ;  /* 0x001c1f28274e7589 */ /* 0x0003e200000e0000 */
[----:B--2---:R-:W-:-:S03]  /*dc00*/  SEL R38, R52, R93, P0 ;  /* 0x0000005d34267207 */ /* 0x004fc60000000000 */
[----:B------:R-:W-:Y:S04]  /*dc10*/  SHFL.IDX PT, R74, R74, R40, 0x1c1f ;  /* 0x001c1f284a4a7589 */ /* 0x000fe800000e0000 */
[----:B------:R2:W4:Y:S01]  /*dc20*/  SHFL.IDX PT, R92, R75, R40, 0x1c1f ;  /* 0x001c1f284b5c7589 */ /* 0x00052200000e0000 */
[----:B0-----:R-:W-:Y:S02]  /*dc30*/  SEL R69, R141, R88, P0 ;  /* 0x000000588d457207 */ /* 0x001fe40000000000 */
[----:B-1----:R-:W-:Y:S01]  /*dc40*/  SEL R39, R84, R131, P0 ;  /* 0x0000008354277207 */ /* 0x002fe20000000000 */
[----:B------:R0:W-:Y:S01]  /*dc50*/  STSM.16.M88.4 [R104], R8 ;  /* 0x0000000868007844 */ /* 0x0001e20000000200 */
[----:B------:R-:W-:-:S03]  /*dc60*/  SEL R71, R88, R141, P0 ;  /* 0x0000008d58477207 */ /* 0x000fc60000000000 */
[----:B------:R1:W-:Y:S01]  /*dc70*/  STSM.16.M88.4 [R102], R12 ;  /* 0x0000000c66007844 */ /* 0x0003e20000000200 */
[----:B--2---:R-:W-:-:S03]  /*dc80*/  SEL R40, R99, R54, P0 ;  /* 0x0000003663287207 */ /* 0x004fc60000000000 */
[----:B------:R2:W-:Y:S04]  /*dc90*/  STSM.16.M88.4 [R100], R24 ;  /* 0x0000001864007844 */ /* 0x0005e80000000200 */
[----:B------:R-:W-:Y:S01]  /*dca0*/  STSM.16.M88.4 [R98], R28 ;  /* 0x0000001c62007844 */ /* 0x000fe20000000200 */
[----:B0-----:R-:W-:-:S03]  /*dcb0*/  SEL R8, R87, R46, P0 ;  /* 0x0000002e57087207 */ /* 0x001fc60000000000 */
[----:B------:R-:W-:Y:S01]  /*dcc0*/  STSM.16.M88.4 [R96], R32 ;  /* 0x0000002060007844 */ /* 0x000fe20000000200 */
[----:B------:R-:W-:Y:S02]  /*dcd0*/  SEL R10, R46, R87, P0 ;  /* 0x000000572e0a7207 */ /* 0x000fe40000000000 */
[----:B------:R-:W-:Y:S02]  /*dce0*/  SEL R9, R125, R56, P0 ;  /* 0x000000387d097207 */ /* 0x000fe40000000000 */
[----:B------:R-:W-:Y:S02]  /*dcf0*/  SEL R11, R56, R125, P0 ;  /* 0x0000007d380b7207 */ /* 0x000fe40000000000 */
[----:B-1----:R-:W-:Y:S02]  /*dd00*/  SEL R12, R89, R48, P0 ;  /* 0x00000030590c7207 */ /* 0x002fe40000000000 */
[----:B------:R-:W-:Y:S01]  /*dd10*/  SEL R14, R48, R89, P0 ;  /* 0x00000059300e7207 */ /* 0x000fe20000000000 */
[----:B------:R0:W-:Y:S01]  /*dd20*/  STSM.16.M88.4 [R94], R8 ;  /* 0x000000085e007844 */ /* 0x0001e20000000200 */
[----:B------:R-:W-:-:S02]  /*dd30*/  SEL R13, R117, R62, P0 ;  /* 0x0000003e750d7207 */ /* 0x000fc40000000000 */
[----:B------:R-:W-:Y:S02]  /*dd40*/  SEL R15, R62, R117, P0 ;  /* 0x000000753e0f7207 */ /* 0x000fe40000000000 */
[----:B--2---:R-:W-:Y:S02]  /*dd50*/  SEL R24, R91, R50, P0 ;  /* 0x000000325b187207 */ /* 0x004fe40000000000 */
[----:B------:R-:W-:Y:S01]  /*dd60*/  SEL R26, R50, R91, P0 ;  /* 0x0000005b321a7207 */ /* 0x000fe20000000000 */
[----:B------:R1:W-:Y:S01]  /*dd70*/  STSM.16.M88.4 [R61], R12 ;  /* 0x0000000c3d007844 */ /* 0x0003e20000000200 */
[----:B------:R-:W-:Y:S02]  /*dd80*/  SEL R25, R129, R82, P0 ;  /* 0x0000005281197207 */ /* 0x000fe40000000000 */
[----:B------:R-:W-:Y:S02]  /*dd90*/  SEL R27, R82, R129, P0 ;  /* 0x00000081521b7207 */ /* 0x000fe40000000000 */
[----:B----4-:R-:W-:-:S02]  /*dda0*/  SEL R77, R143, R92, P0 ;  /* 0x0000005c8f4d7207 */ /* 0x010fc40000000000 */
[----:B------:R-:W-:Y:S01]  /*ddb0*/  SEL R79, R92, R143, P0 ;  /* 0x0000008f5c4f7207 */ /* 0x000fe20000000000 */
[----:B------:R2:W-:Y:S01]  /*ddc0*/  STSM.16.M88.4 [R59], R24 ;  /* 0x000000183b007844 */ /* 0x0005e20000000200 */
[----:B0-----:R-:W-:Y:S02]  /*ddd0*/  SEL R8, R97, R58, P0 ;  /* 0x0000003a61087207 */ /* 0x001fe40000000000 */
[----:B------:R-:W-:Y:S01]  /*dde0*/  SEL R10, R58, R97, P0 ;  /* 0x000000613a0a7207 */ /* 0x000fe20000000000 */
[----:B------:R-:W-:Y:S01]  /*ddf0*/  STSM.16.M88.4 [R55], R36 ;  /* 0x0000002437007844 */ /* 0x000fe20000000200 */
[----:B------:R-:W-:Y:S02]  /*de00*/  SEL R9, R137, R68, P0 ;  /* 0x0000004489097207 */ /* 0x000fe40000000000 */
[----:B------:R-:W-:Y:S01]  /*de10*/  SEL R11, R68, R137, P0 ;  /* 0x00000089440b7207 */ /* 0x000fe20000000000 */
[----:B------:R-:W-:Y:S01]  /*de20*/  STSM.16.M88.4 [R53], R40 ;  /* 0x0000002835007844 */ /* 0x000fe20000000200 */
[----:B-1----:R-:W-:-:S02]  /*de30*/  SEL R12, R101, R60, P0 ;  /* 0x0000003c650c7207 */ /* 0x002fc40000000000 */
[----:B------:R-:W-:Y:S01]  /*de40*/  SEL R14, R60, R101, P0 ;  /* 0x000000653c0e7207 */ /* 0x000fe20000000000 */
[----:B------:R0:W-:Y:S01]  /*de50*/  STSM.16.M88.4 [R51], R8 ;  /* 0x0000000833007844 */ /* 0x0001e20000000200 */
[----:B------:R-:W-:Y:S02]  /*de60*/  SEL R13, R139, R86, P0 ;  /* 0x000000568b0d7207 */ /* 0x000fe40000000000 */
[----:B------:R-:W-:Y:S02]  /*de70*/  SEL R15, R86, R139, P0 ;  /* 0x0000008b560f7207 */ /* 0x000fe40000000000 */
[----:B------:R-:W-:Y:S02]  /*de80*/  SEL R68, R105, R70, P0 ;  /* 0x0000004669447207 */ /* 0x000fe40000000000 */
[----:B------:R-:W-:Y:S01]  /*de90*/  SEL R70, R70, R105, P0 ;  /* 0x0000006946467207 */ /* 0x000fe20000000000 */
[----:B------:R1:W-:Y:S01]  /*dea0*/  STSM.16.M88.4 [R49], R12 ;  /* 0x0000000c31007844 */ /* 0x0003e20000000200 */
[----:B--2---:R-:W-:-:S02]  /*deb0*/  SEL R24, R107, R72, P0 ;  /* 0x000000486b187207 */ /* 0x004fc40000000000 */
[----:B------:R-:W-:Y:S01]  /*dec0*/  SEL R26, R72, R107, P0 ;  /* 0x0000006b481a7207 */ /* 0x000fe20000000000 */
[----:B------:R2:W-:Y:S01]  /*ded0*/  STSM.16.M88.4 [R5], R68 ;  /* 0x0000004405007844 */ /* 0x0005e20000000200 */
[----:B------:R-:W-:Y:S02]  /*dee0*/  SEL R25, R127, R90, P0 ;  /* 0x0000005a7f197207 */ /* 0x000fe40000000000 */
[----:B------:R-:W-:Y:S01]  /*def0*/  SEL R27, R90, R127, P0 ;  /* 0x0000007f5a1b7207 */ /* 0x000fe20000000000 */
[----:B0-----:R-:W-:Y:S02]  /*df00*/  IMAD.U32 R8, RZ, RZ, UR6 ;  /* 0x00000006ff087e24 */ /* 0x001fe4000f8e00ff */
[----:B------:R-:W-:Y:S01]  /*df10*/  IMAD.U32 R9, RZ, RZ, UR7 ;  /* 0x00000007ff097e24 */ /* 0x000fe2000f8e00ff */
[----:B------:R-:W-:Y:S01]  /*df20*/  ULDC.64 UR6, c[0x0][0xc08] ;  /* 0x0003020000067ab9 */ /* 0x000fe20000000a00 */
[----:B------:R-:W-:Y:S01]  /*df30*/  STSM.16.M88.4 [R44], R24 ;  /* 0x000000182c007844 */ /* 0x000fe20000000200 */
[----:B-1----:R-:W-:-:S02]  /*df40*/  SEL R12, R103, R76, P0 ;  /* 0x0000004c670c7207 */ /* 0x002fc40000000000 */
[----:B------:R-:W-:Y:S02]  /*df50*/  SEL R14, R76, R103, P0 ;  /* 0x000000674c0e7207 */ /* 0x000fe40000000000 */
[----:B------:R-:W-:Y:S02]  /*df60*/  SEL R13, R135, R74, P0 ;  /* 0x0000004a870d7207 */ /* 0x000fe40000000000 */
[----:B------:R-:W-:Y:S02]  /*df70*/  SEL R15, R74, R135, P0 ;  /* 0x000000874a0f7207 */ /* 0x000fe40000000000 */
[----:B------:R-:W-:Y:S02]  /*df80*/  SEL R76, R95, R78, P0 ;  /* 0x0000004e5f4c7207 */ /* 0x000fe40000000000 */
[----:B------:R-:W-:Y:S01]  /*df90*/  SEL R78, R78, R95, P0 ;  /* 0x0000005f4e4e7207 */ /* 0x000fe20000000000 */
[----:B------:R0:W-:Y:S04]  /*dfa0*/  STSM.16.M88.4 [R45], R12 ;  /* 0x0000000c2d007844 */ /* 0x0001e80000000200 */
[----:B------:R1:W-:Y:S01]  /*dfb0*/  STSM.16.M88.4 [R47], R76 ;  /* 0x0000004c2f007844 */ /* 0x0003e20000000200 */
[----:B------:R-:W-:Y:S01]  /*dfc0*/  UISETP.NE.U32.AND UP1, UPT, UR6, URZ, UPT ;  /* 0x0000003f0600728c */ /* 0x000fe2000bf25070 */
[----:B------:R-:W-:Y:S03]  /*dfd0*/  BAR.SYNC.DEFER_BLOCKING 0x1, 0x100 ;  /* 0x0044000000007b1d */ /* 0x000fe60000010000 */
[----:B------:R-:W-:-:S06]  /*dfe0*/  UISETP.NE.AND.EX UP1, UPT, UR7, URZ, UPT, UP1 ;  /* 0x0000003f0700728c */ /* 0x000fcc000bf25310 */
[----:B------:R-:W-:-:S05]  /*dff0*/  PLOP3.LUT P0, PT, PT, PT, UP1, 0x80, 0x0 ;  /* 0x000000000000781c */ /* 0x000fca0003f0f018 */
[----:B------:R-:W-:Y:S02]  /*e000*/  @UP1 ULDC.64 UR6, c[0x0][0xc08] ;  /* 0x0003020000061ab9 */ /* 0x000fe40000000a00 */
[----:B------:R-:W-:Y:S01]  /*e010*/  @UP1 UIMAD.WIDE UR6, UR42, 0x4, UR6 ;  /* 0x000000042a0618a5 */ /* 0x000fe2000f8e0206 */
[----:B--2---:R-:W-:-:S05]  /*e020*/  IMAD.U32 R5, RZ, RZ, UR8 ;  /* 0x00000008ff057e24 */ /* 0x004fca000f8e00ff */
[----:B0-----:R-:W-:Y:S02]  /*e030*/  IMAD.U32 R12, RZ, RZ, UR6 ;  /* 0x00000006ff0c7e24 */ /* 0x001fe4000f8e00ff */
[----:B------:R-:W-:Y:S01]  /*e040*/  IMAD.U32 R13, RZ, RZ, UR7 ;  /* 0x00000007ff0d7e24 */ /* 0x000fe2000f8e00ff */
[----:B------:R-:W2:Y:S01]  /*e050*/  @P2 LDG.E R10, desc[UR52][R8.64] ;  /* 0x00000034080a2981 */ /* 0x000ea2000c1e1900 */
[----:B---3--:R-:W-:Y:S01]  /*e060*/  ISETP.NE.AND P1, PT, R80, 0x1, PT ;  /* 0x000000015000780c */ /* 0x008fe20003f25270 */
[----:B------:R-:W-:Y:S02]  /*e070*/  UMOV UR4, URZ ;  /* 0x0000003f00047c82 */ /* 0x000fe40008000000 */
        /* <DEDUP_REMOVED lines=9> */
.L_x_1173:
[----:B------:R-:W-:Y:S01]  /*e110*/  USHF.R.S32.HI UR16, URZ, 0x1f, UR43 ;  /* 0x0000001f3f107899 */ /* 0x000fe2000801142b */
[----:B------:R-:W-:Y:S01]  /*e120*/  VIADD R10, R17, UR36 ;  /* 0x00000024110a7c36 */ /* 0x000fe20008000000 */
[----:B------:R-:W-:Y:S01]  /*e130*/  ULDC.64 UR12, c[0x0][0xb90] ;  /* 0x0002e400000c7ab9 */ /* 0x000fe20000000a00 */
[----:B------:R-:W-:Y:S01]  /*e140*/  USHF.R.S32.HI UR15, URZ, 0x1f, UR42 ;  /* 0x0000001f3f0f7899 */ /* 0x000fe2000801142a */
[----:B------:R-:W-:Y:S01]  /*e150*/  VIADD R26, R195, UR36 ;  /* 0x00000024c31a7c36 */ /* 0x000fe20008000000 */
[----:B------:R-:W-:Y:S01]  /*e160*/  USHF.R.S32.HI UR7, URZ, 0x1f, UR4 ;  /* 0x0000001f3f077899 */ /* 0x000fe20008011404 */
[----:B------:R-:W-:Y:S01]  /*e170*/  @P1 IMAD.HI.U32 R9, R10, R11, RZ ;  /* 0x0000000b0a091227 */ /* 0x000fe200078e00ff */
[----:B------:R-:W-:Y:S01]  /*e180*/  UIMAD UR10, UR16, UR12, URZ ;  /* 0x0000000c100a72a4 */ /* 0x000fe2000f8e023f */
[----:B------:R-:W-:Y:S01]  /*e190*/  UMOV UR6, UR4 ;  /* 0x0000000400067c82 */ /* 0x000fe20008000000 */
[----:B------:R-:W-:Y:S01]  /*e1a0*/  USEL UR15, UR15, URZ, !UP0 ;  /* 0x0000003f0f0f7287 */ /* 0x000fe2000c000000 */
[----:B------:R-:W-:Y:S01]  /*e1b0*/  IMAD.MOV.U32 R8, RZ, RZ, R10 ;  /* 0x000000ffff087224 */ /* 0x000fe200078e000a */
[----:B------:R-:W-:Y:S01]  /*e1c0*/  UIMAD.WIDE.U32 UR8, UR43, UR12, UR6 ;  /* 0x0000000c2b0872a5 */ /* 0x000fe2000f8e0006 */
[----:B------:R-:W-:Y:S01]  /*e1d0*/  @P1 SHF.R.U32.HI R8, RZ, R20, R9 ;  /* 0x00000014ff081219 */ /* 0x000fe20000011609 */
[----:B------:R-:W-:Y:S01]  /*e1e0*/  UIMAD UR10, UR43, UR13, UR10 ;  /* 0x0000000d2b0a72a4 */ /* 0x000fe2000f8e020a */
[----:B------:R-:W-:Y:S01]  /*e1f0*/  IMAD R9, R192, 0x40, R16 ;  /* 0x00000040c0097824 */ /* 0x000fe200078e0210 */
[----:B------:R-:W-:Y:S01]  /*e200*/  USEL UR14, UR42, URZ, !UP0 ;  /* 0x0000003f2a0e7287 */ /* 0x000fe2000c000000 */
[----:B-----5:R-:W-:Y:S01]  /*e210*/  IMAD R83, R5, R80, RZ ;  /* 0x0000005005537224 */ /* 0x020fe200078e02ff */
        /* <DEDUP_REMOVED lines=13> */
[----:B------:R-:W-:Y:S02]  /*e2f0*/  SHF.R.S32.HI R10, RZ, 0x1f, R11 ;  /* 0x0000001fff0a7819 */ /* 0x000fe4000001140b */
[----:B------:R-:W-:Y:S02]  /*e300*/  IADD3 R45, P2, R6, 0x5000, RZ ;  /* 0x00005000062d7810 */ /* 0x000fe40007f5e0ff */
[----:B------:R-:W-:Y:S01]  /*e310*/  IADD3.X R9, R9, UR9, R12, P0, !PT ;  /* 0x0000000909097c10 */ /* 0x000fe200087fe40c */
[----:B------:R-:W-:Y:S01]  /*e320*/  ULDC.64 UR8, c[0x0][0xb88] ;  /* 0x0002e20000087ab9 */ /* 0x000fe20000000a00 */
[----:B------:R-:W-:Y:S01]  /*e330*/  LOP3.LUT R56, R57, 0x380, RZ, 0xc0, !PT ;  /* 0x0000038039387812 */ /* 0x000fe200078ec0ff */
[----:B------:R-:W-:Y:S01]  /*e340*/  IMAD R10, R10, UR8, RZ ;  /* 0x000000080a0a7c24 */ /* 0x000fe2000f8e02ff */
[C---:B------:R-:W-:Y:S01]  /*e350*/  IADD3 R13, P5, R6.reuse, 0x1000, RZ ;  /* 0x00001000060d7810 */ /* 0x040fe20007fbe0ff */
[----:B------:R-:W-:Y:S01]  /*e360*/  IMAD.WIDE.U32 R8, R11, UR8, R8 ;  /* 0x000000080b087c25 */ /* 0x000fe2000f8e0008 */
[----:B------:R-:W-:-:S02]  /*e370*/  IADD3 R25, P4, R6, 0x2000, RZ ;  /* 0x0000200006197810 */ /* 0x000fc40007f9e0ff */
[----:B------:R-:W-:Y:S01]  /*e380*/  LOP3.LUT R44, R45, 0x380, RZ, 0xc0, !PT ;  /* 0x000003802d2c7812 */ /* 0x000fe200078ec0ff */
[----:B------:R-:W-:Y:S01]  /*e390*/  IMAD R15, R11, UR9, R10 ;  /* 0x000000090b0f7c24 */ /* 0x000fe2000f8e020a */
[----:B------:R-:W-:Y:S01]  /*e3a0*/  ULDC.64 UR8, c[0x0][0xb50] ;  /* 0x0002d40000087ab9 */ /* 0x000fe20000000a00 */
[----:B------:R-:W-:Y:S02]  /*e3b0*/  SHF.R.U64 R56, R56, 0x3, RZ ;  /* 0x0000000338387819 */ /* 0x000fe400000012ff */
[----:B------:R-:W-:Y:S01]  /*e3c0*/  IMAD.IADD R9, R9, 0x1, R15 ;  /* 0x0000000109097824 */ /* 0x000fe200078e020f */
[C---:B------:R-:W-:Y:S02]  /*e3d0*/  LEA R11, P0, R8.reuse, UR8, 0x2 ;  /* 0x00000008080b7c11 */ /* 0x040fe4000f8010ff */
[----:B------:R-:W-:Y:S02]  /*e3e0*/  LOP3.LUT R12, R13, 0x380, RZ, 0xc0, !PT ;  /* 0x000003800d0c7812 */ /* 0x000fe400078ec0ff */
[----:B------:R-:W-:Y:S01]  /*e3f0*/  LEA.HI.X R14, R8, UR9, R9, 0x2, P0 ;  /* 0x00000009080e7c11 */ /* 0x000fe200080f1409 */
[----:B------:R-:W-:Y:S01]  /*e400*/  SHFL.IDX PT, R20, R11, RZ, 0x1c1f ;  /* 0x001c1fff0b147589 */ /* 0x000fe200000e0000 */
[----:B------:R-:W-:Y:S01]  /*e410*/  IADD3 R29, P0, R6, 0x3000, RZ ;  /* 0x00003000061d7810 */ /* 0x000fe20007f1e0ff */
[----:B------:R-:W-:Y:S01]  /*e420*/  VIADD R8, R26, 0x8 ;  /* 0x000000081a087836 */ /* 0x000fe20000000000 */
[----:B------:R-:W-:Y:S01]  /*e430*/  LOP3.LUT R24, R25, 0x380, RZ, 0xc0, !PT ;  /* 0x0000038019187812 */ /* 0x000fe200078ec0ff */
[----:B------:R-:W0:Y:S01]  /*e440*/  SHFL.IDX PT, R21, R14, RZ, 0x1c1f ;  /* 0x001c1fff0e157589 */ /* 0x000e2200000e0000 */
[----:B------:R-:W-:-:S02]  /*e450*/  LOP3.LUT R28, R29, 0x380, RZ, 0xc0, !PT ;  /* 0x000003801d1c7812 */ /* 0x000fc400078ec0ff */
[----:B------:R-:W-:Y:S01]  /*e460*/  SHF.R.U64 R44, R44, 0x3, RZ ;  /* 0x000000032c2c7819 */ /* 0x000fe200000012ff */
[----:B------:R-:W-:Y:S01]  /*e470*/  SHFL.IDX PT, R42, R11, 0x1, 0x1c1f ;  /* 0x003c1f000b2a7f89 */ /* 0x000fe200000e0000 */
[----:B------:R-:W-:Y:S02]  /*e480*/  SHF.R.U64 R28, R28, 0x3, RZ ;  /* 0x000000031c1c7819 */ /* 0x000fe400000012ff */
[----:B------:R-:W-:Y:S01]  /*e490*/  LOP3.LUT R56, R56, R57, RZ, 0x3c, !PT ;  /* 0x0000003938387212 */ /* 0x000fe200078e3cff */
[--C-:B------:R-:W-:Y:S01]  /*e4a0*/  IMAD.X R57, RZ, RZ, R7.reuse, P3 ;  /* 0x000000ffff397224 */ /* 0x100fe200018e0607 */
[----:B------:R-:W-:Y:S01]  /*e4b0*/  LOP3.LUT R28, R28, R29, RZ, 0x3c, !PT ;  /* 0x0000001d1c1c7212 */ /* 0x000fe200078e3cff */
[----:B------:R-:W-:Y:S01]  /*e4c0*/  IMAD.X R29, RZ, RZ, R7, P0 ;  /* 0x000000ffff1d7224 */ /* 0x000fe200000e0607 */
[----:B------:R-:W-:Y:S01]  /*e4d0*/  SHF.R.U64 R12, R12, 0x3, RZ ;  /* 0x000000030c0c7819 */ /* 0x000fe200000012ff */
[----:B------:R-:W1:Y:S01]  /*e4e0*/  SHFL.IDX PT, R43, R14, 0x1, 0x1c1f ;  /* 0x003c1f000e2b7f89 */ /* 0x000e6200000e0000 */
[----:B------:R-:W-:-:S02]  /*e4f0*/  SHF.R.U64 R24, R24, 0x3, RZ ;  /* 0x0000000318187819 */ /* 0x000fc400000012ff */
[C---:B------:R-:W-:Y:S02]  /*e500*/  IADD3 R61, P0, R6.reuse, 0x9000, RZ ;  /* 0x00009000063d7810 */ /* 0x040fe40007f1e0ff */
[----:B------:R-:W-:Y:S02]  /*e510*/  IADD3 R49, P3, R6, 0xa000, RZ ;  /* 0x0000a00006317810 */ /* 0x000fe40007f7e0ff */
[----:B------:R-:W-:Y:S01]  /*e520*/  LOP3.LUT R44, R44, R45, RZ, 0x3c, !PT ;  /* 0x0000002d2c2c7212 */ /* 0x000fe200078e3cff */
[--C-:B------:R-:W-:Y:S01]  /*e530*/  IMAD.X R45, RZ, RZ, R7.reuse, P2 ;  /* 0x000000ffff2d7224 */ /* 0x100fe200010e0607 */
[----:B------:R-:W-:Y:S01]  /*e540*/  LOP3.LUT R12, R12, R13, RZ, 0x3c, !PT ;  /* 0x0000000d0c0c7212 */ /* 0x000fe200078e3cff */
[--C-:B------:R-:W-:Y:S01]  /*e550*/  IMAD.X R13, RZ, RZ, R7.reuse, P5 ;  /* 0x000000ffff0d7224 */ /* 0x100fe200028e0607 */
[----:B------:R-:W-:Y:S01]  /*e560*/  LOP3.LUT R24, R24, R25, RZ, 0x3c, !PT ;  /* 0x0000001918187212 */ /* 0x000fe200078e3cff */
[----:B------:R-:W-:Y:S01]  /*e570*/  IMAD.X R25, RZ, RZ, R7, P4 ;  /* 0x000000ffff197224 */ /* 0x000fe200020e0607 */
[----:B------:R-:W-:-:S02]  /*e580*/  LOP3.LUT R60, R61, 0x380, RZ, 0xc0, !PT ;  /* 0x000003803d3c7812 */ /* 0x000fc400078ec0ff */
[C---:B------:R-:W-:Y:S02]  /*e590*/  IADD3 R41, P2, R6.reuse, 0xb000, RZ ;  /* 0x0000b00006297810 */ /* 0x040fe40007f5e0ff */
[----:B------:R-:W-:Y:S02]  /*e5a0*/  LOP3.LUT R48, R49, 0x380, RZ, 0xc0, !PT ;  /* 0x0000038031307812 */ /* 0x000fe400078ec0ff */
[C---:B------:R-:W-:Y:S02]  /*e5b0*/  IADD3 R33, P6, R6.reuse, 0x6000, RZ ;  /* 0x0000600006217810 */ /* 0x040fe40007fde0ff */
[C---:B------:R-:W-:Y:S02]  /*e5c0*/  IADD3 R37, P5, R6.reuse, 0x7000, RZ ;  /* 0x0000700006257810 */ /* 0x040fe40007fbe0ff */
[----:B------:R-:W-:Y:S02]  /*e5d0*/  IADD3 R69, P4, R6, 0x8000, RZ ;  /* 0x0000800006457810 */ /* 0x000fe40007f9e0ff */
[----:B------:R-:W-:-:S02]  /*e5e0*/  SHF.R.U64 R60, R60, 0x3, RZ ;  /* 0x000000033c3c7819 */ /* 0x000fc400000012ff */
[----:B------:R-:W-:Y:S02]  /*e5f0*/  LOP3.LUT R40, R41, 0x380, RZ, 0xc0, !PT ;  /* 0x0000038029287812 */ /* 0x000fe400078ec0ff */
[----:B------:R-:W-:Y:S02]  /*e600*/  SHF.R.U64 R48, R48, 0x3, RZ ;  /* 0x0000000330307819 */ /* 0x000fe400000012ff */
[----:B------:R-:W-:Y:S02]  /*e610*/  LOP3.LUT R32, R33, 0x380, RZ, 0xc0, !PT ;  /* 0x0000038021207812 */ /* 0x000fe400078ec0ff */
[----:B------:R-:W-:Y:S02]  /*e620*/  LOP3.LUT R36, R37, 0x380, RZ, 0xc0, !PT ;  /* 0x0000038025247812 */ /* 0x000fe400078ec0ff */
[----:B------:R-:W-:Y:S02]  /*e630*/  LOP3.LUT R68, R69, 0x380, RZ, 0xc0, !PT ;  /* 0x0000038045447812 */ /* 0x000fe400078ec0ff */
[----:B------:R-:W-:Y:S01]  /*e640*/  LOP3.LUT R60, R60, R61, RZ, 0x3c, !PT ;  /* 0x0000003d3c3c7212 */ /* 0x000fe200078e3cff */
[----:B------:R-:W-:Y:S01]  /*e650*/  IMAD.X R61, RZ, RZ, R7, P0 ;  /* 0x000000ffff3d7224 */ /* 0x000fe200000e0607 */
[----:B------:R-:W-:-:S02]  /*e660*/  SHF.R.U64 R40, R40, 0x3, RZ ;  /* 0x0000000328287819 */ /* 0x000fc400000012ff */
[----:B------:R-:W-:Y:S01]  /*e670*/  LOP3.LUT R48, R48, R49, RZ, 0x3c, !PT ;  /* 0x0000003130307212 */ /* 0x000fe200078e3cff */
[----:B------:R-:W-:Y:S01]  /*e680*/  IMAD.X R49, RZ, RZ, R7, P3 ;  /* 0x000000ffff317224 */ /* 0x000fe200018e0607 */
[----:B------:R-:W-:Y:S02]  /*e690*/  SHF.R.U64 R32, R32, 0x3, RZ ;  /* 0x0000000320207819 */ /* 0x000fe400000012ff */
[----:B------:R-:W-:Y:S02]  /*e6a0*/  SHF.R.U64 R36, R36, 0x3, RZ ;  /* 0x0000000324247819 */ /* 0x000fe400000012ff */
[----:B------:R-:W-:Y:S02]  /*e6b0*/  SHF.R.U64 R68, R68, 0x3, RZ ;  /* 0x0000000344447819 */ /* 0x000fe400000012ff */
[----:B------:R-:W-:Y:S02]  /*e6c0*/  LOP3.LUT P0, RZ, R193, 0x3, RZ, 0xc0, !PT ;  /* 0x00000003c1ff7812 */ /* 0x000fe4000780c0ff */
[----:B------:R-:W-:-:S02]  /*e6d0*/  IADD3 R10, P3, R6, 0xf000, RZ ;  /* 0x0000f000060a7810 */ /* 0x000fc40007f7e0ff */
[----:B------:R-:W-:Y:S01]  /*e6e0*/  LOP3.LUT R40, R40, R41, RZ, 0x3c, !PT ;  /* 0x0000002928287212 */ /* 0x000fe200078e3cff */
[--C-:B------:R-:W-:Y:S01]  /*e6f0*/  IMAD.X R41, RZ, RZ, R7.reuse, P2 ;  /* 0x000000ffff297224 */ /* 0x100fe200010e0607 */
[----:B------:R-:W-:Y:S01]  /*e700*/  LOP3.LUT R32, R32, R33, RZ, 0x3c, !PT ;  /* 0x0000002120207212 */ /* 0x000fe200078e3cff */
[--C-:B------:R-:W-:Y:S01]  /*e710*/  IMAD.X R33, RZ, RZ, R7.reuse, P6 ;  /* 0x000000ffff217224 */ /* 0x100fe200030e0607 */
[----:B------:R-:W-:Y:S01]  /*e720*/  LOP3.LUT R36, R36, R37, RZ, 0x3c, !PT ;  /* 0x0000002524247212 */ /* 0x000fe200078e3cff */
[--C-:B------:R-:W-:Y:S01]  /*e730*/  IMAD.X R37, RZ, RZ, R7.reuse, P5 ;  /* 0x000000ffff257224 */ /* 0x100fe200028e0607 */
[----:B------:R-:W-:Y:S01]  /*e740*/  LOP3.LUT R68, R68, R69, RZ, 0x3c, !PT ;  /* 0x0000004544447212 */ /* 0x000fe200078e3cff */
[--C-:B------:R-:W-:Y:S01]  /*e750*/  IMAD.X R69, RZ, RZ, R7.reuse, P4 ;  /* 0x000000ffff457224 */ /* 0x100fe200020e0607 */
[-C--:B------:R-:W-:Y:S01]  /*e760*/  ISETP.GE.OR P2, PT, R26, R83.reuse, P0 ;  /* 0x000000531a00720c */ /* 0x080fe20000746670 */
[----:B------:R-:W-:Y:S01]  /*e770*/  IMAD.X R53, RZ, RZ, R7, P3 ;  /* 0x000000ffff357224 */ /* 0x000fe200018e0607 */
[----:B------:R-:W-:-:S02]  /*e780*/  ISETP.GE.OR P0, PT, R8, R83, P0 ;  /* 0x000000530800720c */ /* 0x000fc40000706670 */
[----:B------:R-:W-:Y:S02]  /*e790*/  LOP3.LUT R5, R10, 0x380, RZ, 0xc0, !PT ;  /* 0x000003800a057812 */ /* 0x000fe400078ec0ff */
[C---:B------:R-:W-:Y:S02]  /*e7a0*/  IADD3 R77, P6, R6.reuse, 0xc000, RZ ;  /* 0x0000c000064d7810 */ /* 0x040fe40007fde0ff */
[C---:B------:R-:W-:Y:S02]  /*e7b0*/  IADD3 R73, P5, R6.reuse, 0xd000, RZ ;  /* 0x0000d00006497810 */ /* 0x040fe40007fbe0ff */
[C---:B------:R-:W-:Y:S02]  /*e7c0*/  IADD3 R65, P4, R6.reuse, 0xe000, RZ ;  /* 0x0000e00006417810 */ /* 0x040fe40007f9e0ff */
[----:B------:R-:W-:Y:S01]  /*e7d0*/  LOP3.LUT R9, R6, 0x380, RZ, 0xc0, !PT ;  /* 0x0000038006097812 */ /* 0x000fe200078ec0ff */
[----:B0-----:R-:W-:Y:S01]  /*e7e0*/  @!P2 ST.E desc[UR52][R20.64], R3 ;  /* 0x000000031400a985 */ /* 0x001fe2000c101934 */
[----:B------:R-:W-:-:S02]  /*e7f0*/  SHF.R.U64 R5, R5, 0x3, RZ ;  /* 0x0000000305057819 */ /* 0x000fc400000012ff */
[----:B------:R-:W-:Y:S01]  /*e800*/  LOP3.LUT R76, R77, 0x380, RZ, 0xc0, !PT ;  /* 0x000003804d4c7812 */ /* 0x000fe200078ec0ff */
[----:B-1----:R0:W-:Y:S01]  /*e810*/  @!P0 ST.E desc[UR52][R42.64], R0 ;  /* 0x000000002a008985 */ /* 0x0021e2000c101934 */
[----:B------:R-:W-:Y:S02]  /*e820*/  LOP3.LUT R72, R73, 0x380, RZ, 0xc0, !PT ;  /* 0x0000038049487812 */ /* 0x000fe400078ec0ff */
[----:B------:R-:W-:Y:S01]  /*e830*/  LOP3.LUT R64, R65, 0x380, RZ, 0xc0, !PT ;  /* 0x0000038041407812 */ /* 0x000fe200078ec0ff */
[----:B------:R-:W-:Y:S01]  /*e840*/  UIMAD UR8, UR7, UR10, URZ ;  /* 0x0000000a070872a4 */ /* 0x000fe2000f8e023f */
[----:B------:R-:W-:Y:S01]  /*e850*/  SHF.R.U64 R9, R9, 0x3, RZ ;  /* 0x0000000309097819 */ /* 0x000fe200000012ff */
[----:B------:R-:W5:Y:S01]  /*e860*/  LD.E.128 R12, desc[UR52][R12.64] ;  /* 0x000000340c0c7980 */ /* 0x000f62000c101d00 */
[----:B------:R-:W-:Y:S02]  /*e870*/  SHF.R.U64 R76, R76, 0x3, RZ ;  /* 0x000000034c4c7819 */ /* 0x000fe400000012ff */
[----:B------:R-:W-:Y:S01]  /*e880*/  SHF.R.U64 R72, R72, 0x3, RZ ;  /* 0x0000000348487819 */ /* 0x000fe200000012ff */
[----:B------:R-:W5:Y:S01]  /*e890*/  LD.E.128 R24, desc[UR52][R24.64] ;  /* 0x0000003418187980 */ /* 0x000f62000c101d00 */
[----:B------:R-:W-:-:S02]  /*e8a0*/  SHF.R.U64 R64, R64, 0x3, RZ ;  /* 0x0000000340407819 */ /* 0x000fc400000012ff */
[----:B------:R-:W-:Y:S02]  /*e8b0*/  LOP3.LUT R6, R9, R6, RZ, 0x3c, !PT ;  /* 0x0000000609067212 */ /* 0x000fe400078e3cff */
[----:B------:R-:W-:Y:S01]  /*e8c0*/  LOP3.LUT R52, R5, R10, RZ, 0x3c, !PT ;  /* 0x0000000a05347212 */ /* 0x000fe200078e3cff */
[----:B0-----:R-:W-:Y:S01]  /*e8d0*/  IMAD R0, R23, 0x20, R192 ;  /* 0x0000002017007824 */ /* 0x001fe200078e02c0 */
[----:B------:R-:W0:Y:S01]  /*e8e0*/  @P1 LDC R5, c[0x0][0xbec] ;  /* 0x0002fb00ff051b82 */ /* 0x000e220000000800 */
[----:B------:R-:W-:Y:S01]  /*e8f0*/  LOP3.LUT R76, R76, R77, RZ, 0x3c, !PT ;  /* 0x0000004d4c4c7212 */ /* 0x000fe200078e3cff */
[--C-:B------:R-:W-:Y:S01]  /*e900*/  IMAD.X R77, RZ, RZ, R7.reuse, P6 ;  /* 0x000000ffff4d7224 */ /* 0x100fe200030e0607 */
[----:B------:R-:W-:Y:S01]  /*e910*/  LOP3.LUT R72, R72, R73, RZ, 0x3c, !PT ;  /* 0x0000004948487212 */ /* 0x000fe200078e3cff */
[--C-:B------:R-:W-:Y:S01]  /*e920*/  IMAD.X R73, RZ, RZ, R7.reuse, P5 ;  /* 0x000000ffff497224 */ /* 0x100fe200028e0607 */
[----:B------:R-:W-:Y:S01]  /*e930*/  LOP3.LUT R64, R64, R65, RZ, 0x3c, !PT ;  /* 0x0000004140407212 */ /* 0x000fe200078e3cff */
[----:B------:R-:W-:Y:S01]  /*e940*/  IMAD.X R65, RZ, RZ, R7, P4 ;  /* 0x000000ffff417224 */ /* 0x000fe200020e0607 */
[----:B------:R1:W5:Y:S01]  /*e950*/  LD.E.128 R8, desc[UR52][R6.64] ;  /* 0x0000003406087980 */ /* 0x000362000c101d00 */
[----:B------:R-:W-:-:S02]  /*e960*/  UIMAD.WIDE.U32 UR6, UR4, UR10, URZ ;  /* 0x0000000a040672a5 */ /* 0x000fc4000f8e003f */
[----:B------:R-:W-:Y:S01]  /*e970*/  UIMAD UR8, UR4, UR11, UR8 ;  /* 0x0000000b040872a4 */ /* 0x000fe2000f8e0208 */
[----:B------:R-:W-:Y:S01]  /*e980*/  VIADD R20, R0, UR36 ;  /* 0x0000002400147c36 */ /* 0x000fe20008000000 */
[----:B------:R-:W5:Y:S01]  /*e990*/  LD.E.128 R28, desc[UR52][R28.64] ;  /* 0x000000341c1c7980 */ /* 0x000f62000c101d00 */
[----:B------:R-:W-:-:S03]  /*e9a0*/  ULDC.64 UR10, c[0x0][0xae8] ;  /* 0x0002ba00000a7ab9 */ /* 0x000fc60000000a00 */
[----:B------:R-:W5:Y:S01]  /*e9b0*/  LD.E.128 R56, desc[UR52][R56.64] ;  /* 0x0000003438387980 */ /* 0x000f62000c101d00 */
[----:B-1----:R-:W1:Y:S01]  /*e9c0*/  @P1 LDC R7, c[0x0][0xbf0] ;  /* 0x0002fc00ff071b82 */ /* 0x002e620000000800 */
[----:B------:R-:W-:Y:S02]  /*e9d0*/  UIADD3 UR7, UR7, UR8, URZ ;  /* 0x0000000807077290 */ /* 0x000fe4000fffe03f */
[----:B------:R-:W-:Y:S01]  /*e9e0*/  UIMAD UR4, UR16, UR10, URZ ;  /* 0x0000000a100472a4 */ /* 0x000fe2000f8e023f */
[----:B------:R-:W5:Y:S01]  /*e9f0*/  LD.E.128 R44, desc[UR52][R44.64] ;  /* 0x000000342c2c7980 */ /* 0x000f62000c101d00 */
[----:B------:R-:W-:Y:S02]  /*ea00*/  UIMAD.WIDE.U32 UR6, UR43, UR10, UR6 ;  /* 0x0000000a2b0672a5 */ /* 0x000fe4000f8e0006 */
[----:B------:R-:W-:Y:S01]  /*ea10*/  UIMAD UR4, UR43, UR11, UR4 ;  /* 0x0000000b2b0472a4 */ /* 0x000fe2000f8e0204 */
[----:B0-----:R-:W-:Y:S01]  /*ea20*/  @P1 IMAD.HI.U32 R0, R20, R5, RZ ;  /* 0x0000000514001227 */ /* 0x001fe200078e00ff */
[----:B------:R-:W-:Y:S01]  /*ea30*/  ULDC.64 UR8, c[0x0][0xaf0] ;  /* 0x0002bc0000087ab9 */ /* 0x000fe20000000a00 */
[----:B------:R-:W5:Y:S01]  /*ea40*/  LD.E.128 R32, desc[UR52][R32.64] ;  /* 0x0000003420207980 */ /* 0x000f62000c101d00 */
[----:B------:R-:W-:-:S02]  /*ea50*/  UIADD3 UR7, UR7, UR4, URZ ;  /* 0x0000000407077290 */ /* 0x000fc4000fffe03f */
[----:B------:R-:W-:Y:S01]  /*ea60*/  UIMAD UR4, UR15, UR8, URZ ;  /* 0x000000080f0472a4 */ /* 0x000fe2000f8e023f */
[----:B------:R-:W-:Y:S01]  /*ea70*/  IMAD.MOV.U32 R3, RZ, RZ, R20 ;  /* 0x000000ffff037224 */ /* 0x000fe200078e0014 */
[----:B------:R-:W-:Y:S01]  /*ea80*/  UIMAD.WIDE.U32 UR6, UR14, UR8, UR6 ;  /* 0x000000080e0672a5 */ /* 0x000fe2000f8e0006 */
[----:B------:R-:W5:Y:S01]  /*ea90*/  LD.E.128 R36, desc[UR52][R36.64] ;  /* 0x0000003424247980 */ /* 0x000f62000c101d00 */
[----:B------:R-:W-:-:S03]  /*eaa0*/  UIMAD UR4, UR14, UR9, UR4 ;  /* 0x000000090e0472a4 */ /* 0x000fc6000f8e0204 */
[----:B------:R-:W-:Y:S01]  /*eab0*/  ULDC.64 UR8, c[0x0][0xae0] ;  /* 0x0002b80000087ab9 */ /* 0x000fe20000000a00 */
[----:B------:R-:W5:Y:S01]  /*eac0*/  LD.E.128 R68, desc[UR52][R68.64] ;  /* 0x0000003444447980 */ /* 0x000f62000c101d00 */
[----:B-1----:R-:W-:Y:S01]  /*ead0*/  @P1 SHF.R.U32.HI R3, RZ, R7, R0 ;  /* 0x00000007ff031219 */ /* 0x002fe20000011600 */
[----:B------:R-:W-:Y:S02]  /*eae0*/  UIADD3 UR4, UR7, UR4, URZ ;  /* 0x0000000407047290 */ /* 0x000fe4000fffe03f */
[----:B------:R-:W5:Y:S01]  /*eaf0*/  LD.E.128 R60, desc[UR52][R60.64] ;  /* 0x000000343c3c7980 */ /* 0x000f62000c101d00 */
[--C-:B------:R-:W-:Y:S01]  /*eb00*/  SHF.R.S32.HI R0, RZ, 0x1f, R3.reuse ;  /* 0x0000001fff007819 */ /* 0x100fe20000011403 */
[----:B------:R-:W-:Y:S02]  /*eb10*/  IMAD.MOV R5, RZ, RZ, -R3 ;  /* 0x000000ffff057224 */ /* 0x000fe400078e0a03 */
[----:B------:R-:W5:Y:S01]  /*eb20*/  LD.E.128 R48, desc[UR52][R48.64] ;  /* 0x0000003430307980 */ /* 0x000f62000c101d00 */
[----:B------:R-:W-:-:S02]  /*eb30*/  IMAD.U32 R7, RZ, RZ, UR7 ;  /* 0x00000007ff077e24 */ /* 0x000fc4000f8e00ff */
[----:B------:R-:W-:Y:S01]  /*eb40*/  IMAD R0, R0, UR8, RZ ;  /* 0x0000000800007c24 */ /* 0x000fe2000f8e02ff */
[----:B------:R-:W5:Y:S01]  /*eb50*/  LD.E.128 R40, desc[UR52][R40.64] ;  /* 0x0000003428287980 */ /* 0x000f62000c101d00 */
[----:B------:R-:W-:Y:S02]  /*eb60*/  IMAD R5, R80, R5, R20 ;  /* 0x0000000550057224 */ /* 0x000fe400078e0214 */
[----:B------:R-:W-:Y:S01]  /*eb70*/  IMAD.U32 R6, RZ, RZ, UR6 ;  /* 0x00000006ff067e24 */ /* 0x000fe2000f8e00ff */
[----:B------:R-:W5:Y:S01]  /*eb80*/  LD.E.128 R76, desc[UR52][R76.64] ;  /* 0x000000344c4c7980 */ /* 0x000f62000c101d00 */
[----:B------:R-:W-:Y:S01]  /*eb90*/  IMAD.U32 R7, RZ, RZ, UR4 ;  /* 0x00000004ff077e24 */ /* 0x000fe2000f8e00ff */
[----:B------:R-:W-:Y:S01]  /*eba0*/  ULDC.64 UR6, c[0x0][0xad8] ;  /* 0x0002b60000067ab9 */ /* 0x000fe20000000a00 */
[----:B------:R-:W-:Y:S01]  /*ebb0*/  IMAD R21, R3, UR9, R0 ;  /* 0x0000000903157c24 */ /* 0x000fe2000f8e0200 */
[----:B------:R-:W5:Y:S01]  /*ebc0*/  LD.E.128 R72, desc[UR52][R72.64] ;  /* 0x0000003448487980 */ /* 0x000f62000c101d00 */
[----:B------:R-:W-:-:S03]  /*ebd0*/  SHF.R.S32.HI R0, RZ, 0x1f, R5 ;  /* 0x0000001fff007819 */ /* 0x000fc60000011405 */
[----:B------:R-:W5:Y:S01]  /*ebe0*/  LD.E.128 R64, desc[UR52][R64.64] ;  /* 0x0000003440407980 */ /* 0x000f62000c101d00 */
[----:B------:R-:W-:-:S03]  /*ebf0*/  IMAD.WIDE.U32 R6, R3, UR8, R6 ;  /* 0x0000000803067c25 */ /* 0x000fc6000f8e0006 */
[----:B------:R-:W5:Y:S01]  /*ec00*/  LD.E.128 R52, desc[UR52][R52.64] ;  /* 0x0000003434347980 */ /* 0x000f62000c101d00 */
[----:B------:R-:W-:Y:S01]  /*ec10*/  @!PT LDS RZ, [RZ] ;  /* 0x00000000fffff984 */ /* 0x000fe20000000800 */
[----:B------:R-:W-:Y:S01]  /*ec20*/  @!PT LDS RZ, [RZ] ;  /* 0x00000000fffff984 */ /* 0x000fe20000000800 */
[----:B------:R-:W-:Y:S01]  /*ec30*/  @!PT LDS RZ, [RZ] ;  /* 0x00000000fffff984 */ /* 0x000fe20000000800 */
[----:B------:R-:W-:Y:S01]  /*ec40*/  @!PT LDS RZ, [RZ] ;  /* 0x00000000fffff984 */ /* 0x000fe20000000800 */
[----:B------:R0:W-:Y:S06]  /*ec50*/  MEMBAR.ALL.CTA ;  /* 0x0000000000007992 */ /* 0x0001ec0000008000 */
[----:B0-----:R-:W0:Y:S01]  /*ec60*/  FENCE.VIEW.ASYNC.S ;  /* 0x00000000000073c6 */ /* 0x001e220000000000 */
[----:B------:R-:W-:Y:S02]  /*ec70*/  IMAD.IADD R7, R7, 0x1, R21 ;  /* 0x0000000107077824 */ /* 0x000fe400078e0215 */
[----:B------:R-:W-:-:S02]  /*ec80*/  IMAD R20, R0, UR6, RZ ;  /* 0x0000000600147c24 */ /* 0x000fc4000f8e02ff */
[----:B------:R-:W-:Y:S02]  /*ec90*/  VIADD R84, R192, UR36 ;  /* 0x00000024c0547c36 */ /* 0x000fe40008000000 */
[C---:B------:R-:W-:Y:S02]  /*eca0*/  IMAD R3, R5.reuse, UR7, R20 ;  /* 0x0000000705037c24 */ /* 0x040fe4000f8e0214 */
[----:B------:R-:W-:Y:S01]  /*ecb0*/  IMAD.WIDE.U32 R6, R5, UR6, R6 ;  /* 0x0000000605067c25 */ /* 0x000fe2000f8e0006 */
[----:B------:R-:W-:Y:S01]  /*ecc0*/  ISETP.GE.AND P2, PT, R84, R83, PT ;  /* 0x000000535400720c */ /* 0x000fe20003f46270 */
[----:B------:R-:W-:Y:S02]  /*ecd0*/  ULDC.64 UR6, c[0x0][0xa80] ;  /* 0x0002a00000067ab9 */ /* 0x000fe40000000a00 */
[----:B------:R-:W-:Y:S01]  /*ece0*/  IMAD.IADD R3, R7, 0x1, R3 ;  /* 0x0000000107037824 */ /* 0x000fe200078e0203 */
[----:B------:R-:W-:Y:S01]  /*ecf0*/  LEA R82, P3, R6, UR6, 0x1 ;  /* 0x0000000606527c11 */ /* 0x000fe2000f8608ff */
[----:B------:R-:W-:-:S02]  /*ed00*/  VIADD R4, R4, 0x28420 ;  /* 0x0002842004047836 */ /* 0x000fc40000000000 */
[----:B------:R-:W-:Y:S01]  /*ed10*/  VIADD R0, R84, 0x20 ;  /* 0x0000002054007836 */ /* 0x000fe20000000000 */
[----:B------:R-:W-:Y:S02]  /*ed20*/  LEA.HI.X R3, R6, UR7, R3, 0x1, P3 ;  /* 0x0000000706037c11 */ /* 0x000fe400098f0c03 */
[----:B------:R-:W-:Y:S02]  /*ed30*/  PRMT R4, RZ, 0x654, R4 ;  /* 0x00000654ff047816 */ /* 0x000fe40000000004 */
[-C--:B------:R-:W-:Y:S01]  /*ed40*/  ISETP.GE.AND P1, PT, R0, R83.reuse, PT ;  /* 0x000000530000720c */ /* 0x080fe20003f26270 */
[----:B------:R-:W-:Y:S01]  /*ed50*/  VIADD R0, R84, 0x40 ;  /* 0x0000004054007836 */ /* 0x000fe20000000000 */
[----:B0-----:R0:W-:Y:S01]  /*ed60*/  SYNCS.ARRIVE.TRANS64.RED.A1T0 RZ, [R4+URZ], RZ ;  /* 0x000000ff04ff79a7 */ /* 0x0011e2000810043f */
[----:B------:R0:W1:Y:S01]  /*ed70*/  SHFL.IDX PT, R85, R82, RZ, 0x181f ;  /* 0x00181fff52557589 */ /* 0x00006200000e0000 */
[----:B------:R-:W-:Y:S03]  /*ed80*/  BSSY B1, `(.L_x_1174) ;  /* 0x0000015000017945 */ /* 0x000fe60003800000 */
[----:B------:R0:W2:Y:S01]  /*ed90*/  SHFL.IDX PT, R81, R3, RZ, 0x181f ;  /* 0x00181fff03517589 */ /* 0x0000a200000e0000 */
[----:B------:R-:W-:Y:S01]  /*eda0*/  ISETP.GE.AND P0, PT, R0, R83, PT ;  /* 0x000000530000720c */ /* 0x000fe20003f06270 */
[----:B------:R-:W-:-:S12]  /*edb0*/  @P2 BRA `(.L_x_1175) ;  /* 0x0000000000442947 */ /* 0x000fd80003800000 */
        /* <DEDUP_REMOVED lines=17> */
.L_x_1175:
[----:B------:R-:W-:Y:S05]  /*eed0*/  BSYNC B1 ;  /* 0x0000000000017941 */ /* 0x000fea0003800000 */
.L_x_1174:
[----:B---3-5:R3:W4:Y:S01]  /*eee0*/  SHFL.IDX PT, R11, R3, 0x1, 0x181f ;  /* 0x00381f00030b7f89 */ /* 0x02872200000e0000 */
[----:B------:R-:W-:Y:S03]  /*eef0*/  BSSY B1, `(.L_x_1176) ;  /* 0x0000014000017945 */ /* 0x000fe60003800000 */
[----:B------:R3:W0:Y:S01]  /*ef00*/  SHFL.IDX PT, R9, R82, 0x1, 0x181f ;  /* 0x00381f0052097f89 */ /* 0x00062200000e0000 */
[----:B------:R-:W-:Y:S05]  /*ef10*/  @P1 BRA `(.L_x_1177) ;  /* 0x0000000000441947 */ /* 0x000fea0003800000 */
[----:B------:R-:W-:Y:S02]  /*ef20*/  ULDC UR4, c[0x0][0xac8] ;  /* 0x0002b20000047ab9 */ /* 0x000fe40000000800 */
[----:B------:R-:W-:Y:S02]  /*ef30*/  ISETP.GE.AND P4, PT, R16, UR4, PT ;  /* 0x0000000410007c0c */ /* 0x000fe4000bf86270 */
[----:B------:R-:W-:Y:S02]  /*ef40*/  ISETP.GE.AND P3, PT, R19, UR4, PT ;  /* 0x0000000413007c0c */ /* 0x000fe4000bf66270 */
[----:B------:R-:W-:Y:S02]  /*ef50*/  ISETP.GE.AND P2, PT, R18, UR4, PT ;  /* 0x0000000412007c0c */ /* 0x000fe4000bf46270 */
[----:B------:R-:W-:-:S07]  /*ef60*/  ISETP.GE.AND P1, PT, R22, UR4, PT ;  /* 0x0000000416007c0c */ /* 0x000fce000bf26270 */
[CC--:B0-----:R-:W-:Y:S02]  /*ef70*/  @!P4 LEA R4, P6, R16.reuse, R9.reuse, 0x1 ;  /* 0x000000091004c211 */ /* 0x0c1fe400078c08ff */
[C---:B------:R-:W-:Y:S02]  /*ef80*/  @!P3 LEA R6, P5, R19.reuse, R9, 0x1 ;  /* 0x000000091306b211 */ /* 0x040fe400078a08ff */
[----:B----4-:R-:W-:Y:S02]  /*ef90*/  @!P4 LEA.HI.X R5, R16, R11, R200, 0x1, P6 ;  /* 0x0000000b1005c211 */ /* 0x010fe400030f0cc8 */
        /* <DEDUP_REMOVED lines=9> */
.L_x_1177:
[----:B------:R-:W-:Y:S05]  /*f030*/  BSYNC B1 ;  /* 0x0000000000017941 */ /* 0x000fea0003800000 */
.L_x_1176:
[----:B0---4-:R0:W4:Y:S01]  /*f040*/  SHFL.IDX PT, R11, R3, 0x2, 0x181f ;  /* 0x00581f00030b7f89 */ /* 0x01112200000e0000 */
        /* <DEDUP_REMOVED lines=8> */
[-C--:B0-----:R-:W-:Y:S02]  /*f0d0*/  @!P3 LEA R4, P6, R16, R7.reuse, 0x1 ;  /* 0x000000071004b211 */ /* 0x081fe400078c08ff */
[CC--:B------:R-:W-:Y:S02]  /*f0e0*/  @!P2 LEA R6, P5, R19.reuse, R7.reuse, 0x1 ;  /* 0x000000071306a211 */ /* 0x0c0fe400078a08ff */
[----:B------:R-:W-:Y:S02]  /*f0f0*/  @!P1 LEA R8, P4, R18, R7, 0x1 ;  /* 0x0000000712089211 */ /* 0x000fe400078808ff */
[----:B----4-:R-:W-:Y:S02]  /*f100*/  @!P3 LEA.HI.X R5, R16, R11, R200, 0x1, P6 ;  /* 0x0000000b1005b211 */ /* 0x010fe400030f0cc8 */
        /* <DEDUP_REMOVED lines=8> */
.L_x_1179:
[----:B------:R-:W-:Y:S05]  /*f190*/  BSYNC B1 ;  /* 0x0000000000017941 */ /* 0x000fea0003800000 */
.L_x_1178:
[----:B------:R-:W-:Y:S01]  /*f1a0*/  VIADD R0, R84, 0x60 ;  /* 0x0000006054007836 */ /* 0x000fe20000000000 */
[----:B0--3--:R-:W0:Y:S04]  /*f1b0*/  SHFL.IDX PT, R3, R3, 0x3, 0x181f ;  /* 0x00781f0003037f89 */ /* 0x009e2800000e0000 */
[----:B------:R-:W-:Y:S01]  /*f1c0*/  ISETP.GE.AND P0, PT, R0, R83, PT ;  /* 0x000000530000720c */ /* 0x000fe20003f06270 */
[----:B----4-:R3:W4:-:S12]  /*f1d0*/  SHFL.IDX PT, R11, R82, 0x3, 0x181f ;  /* 0x00781f00520b7f89 */ /* 0x01071800000e0000 */
[----:B---3--:R-:W-:Y:S05]  /*f1e0*/  @P0 BRA `(.L_x_1180) ;  /* 0x0000000c00ac0947 */ /* 0x008fea0003800000 */
[----:B------:R-:W-:Y:S02]  /*f1f0*/  ULDC UR4, c[0x0][0xac8] ;  /* 0x0002b20000047ab9 */ /* 0x000fe40000000800 */
[----:B------:R-:W-:Y:S02]  /*f200*/  ISETP.GE.AND P3, PT, R16, UR4, PT ;  /* 0x0000000410007c0c */ /* 0x000fe4000bf66270 */
[----:B------:R-:W-:Y:S02]  /*f210*/  ISETP.GE.AND P4, PT, R19, UR4, PT ;  /* 0x0000000413007c0c */ /* 0x000fe4000bf86270 */
[----:B------:R-:W-:-:S09]  /*f220*/  ISETP.GE.AND P5, PT, R18, UR4, PT ;  /* 0x0000000412007c0c */ /* 0x000fd2000bfa6270 */
[-C--:B----4-:R-:W-:Y:S02]  /*f230*/  @!P3 LEA R4, P0, R16, R11.reuse, 0x1 ;  /* 0x0000000b1004b211 */ /* 0x090fe400078008ff */
[CC--:B------:R-:W-:Y:S02]  /*f240*/  @!P4 LEA R6, P1, R19.reuse, R11.reuse, 0x1 ;  /* 0x0000000b1306c211 */ /* 0x0c0fe400078208ff */
        /* <DEDUP_REMOVED lines=9> */
[----:B---3--:R-:W-:-:S04]  /*f2e0*/  LEA R4, P0, R22, R11, 0x1 ;  /* 0x0000000b16047211 */ /* 0x008fc800078008ff */
[----:B------:R-:W-:-:S05]  /*f2f0*/  LEA.HI.X R5, R22, R3, R197, 0x1, P0 ;  /* 0x0000000316057211 */ /* 0x000fca00000f0cc5 */
[----:B------:R0:W-:Y:S01]  /*f300*/  ST.E.128 desc[UR52][R4.64], R52 ;  /* 0x0000003404007985 */ /* 0x0001e2000c101d34 */
[----:B------:R-:W-:Y:S05]  /*f310*/  BRA `(.L_x_1180) ;  /* 0x0000000c00607947 */ /* 0x000fea0003800000 */
.L_x_1172:
[----:B------:R-:W-:Y:S01]  /*f320*/  ULDC.64 UR6, c[0x0][0xc00] ;  /* 0x0003000000067ab9 */ /* 0x000fe20000000a00 */
[----:B------:R-:W-:Y:S01]  /*f330*/  ULDC UR4, c[0x0][0xa88] ;  /* 0x0002a20000047ab9 */ /* 0x000fe20000000800 */
[----:B------:R-:W-:Y:S01]  /*f340*/  UISETP.NE.U32.AND UP0, UPT, UR6, URZ, UPT ;  /* 0x0000003f0600728c */ /* 0x000fe2000bf05070 */
[----:B------:R-:W0:Y:S03]  /*f350*/  LDC R11, c[0x0][0xbe8] ;  /* 0x0002fa00ff0b7b82 */ /* 0x000e260000000800 */
[----:B------:R-:W-:-:S03]  /*f360*/  UISETP.NE.AND.EX UP0, UPT, UR7, URZ, UPT, UP0 ;  /* 0x0000003f0700728c */ /* 0x000fc6000bf05300 */
[----:B------:R-:W-:Y:S02]  /*f370*/  ULDC.64 UR6, c[0x0][0xc00] ;  /* 0x0003000000067ab9 */ /* 0x000fe40000000a00 */
[----:B------:R-:W-:Y:S01]  /*f380*/  UIMAD.WIDE UR6, UR42, 0x4, UR6 ;  /* 0x000000042a0678a5 */ /* 0x000fe2000f8e0206 */
[----:B------:R-:W-:-:S05]  /*f390*/  PLOP3.LUT P2, PT, PT, PT, UP0, 0x80, 0x0 ;  /* 0x000000000000781c */ /* 0x000fca0003f4f008 */
[----:B------:R-:W-:Y:S02]  /*f3a0*/  IMAD.U32 R4, RZ, RZ, UR6 ;  /* 0x00000006ff047e24 */ /* 0x000fe4000f8e00ff */
[----:B------:R-:W-:Y:S01]  /*f3b0*/  IMAD.U32 R5, RZ, RZ, UR7 ;  /* 0x00000007ff057e24 */ /* 0x000fe2000f8e00ff */
[----:B------:R-:W-:Y:S02]  /*f3c0*/  ULDC.64 UR6, c[0x0][0xc08] ;  /* 0x0003020000067ab9 */ /* 0x000fe40000000a00 */
[----:B------:R-:W-:Y:S01]  /*f3d0*/  UISETP.NE.U32.AND UP1, UPT, UR6, URZ, UPT ;  /* 0x0000003f0600728c */ /* 0x000fe2000bf25070 */
[----:B------:R-:W-:Y:S02]  /*f3e0*/  IMAD.U32 R0, RZ, RZ, UR4 ;  /* 0x00000004ff007e24 */ /* 0x000fe4000f8e00ff */
[----:B------:R-:W2:Y:S01]  /*f3f0*/  @P2 LDG.E R3, desc[UR52][R4.64] ;  /* 0x0000003404032981 */ /* 0x000ea2000c1e1900 */
[----:B------:R-:W-:-:S06]  /*f400*/  UISETP.NE.AND.EX UP1, UPT, UR7, URZ, UPT, UP1 ;  /* 0x0000003f0700728c */ /* 0x000fcc000bf25310 */
[----:B------:R-:W-:-:S05]  /*f410*/  PLOP3.LUT P3, PT, PT, PT, UP1, 0x80, 0x0 ;  /* 0x000000000000781c */ /* 0x000fca0003f6f018 */
        /* <DEDUP_REMOVED lines=8> */
[----:B------:R-:W-:-:S10]  /*f4a0*/  ISETP.GE.AND P1, PT, R201, 0x80, PT ;  /* 0x00000080c900780c */ /* 0x000fd40003f26270 */
[----:B------:R-:W0:Y:S01]  /*f4b0*/  @P0 LDC R9, c[0x0][0xbec] ;  /* 0x0002fb00ff090b82 */ /* 0x000e220000000800 */
[----:B--2---:R-:W-:Y:S01]  /*f4c0*/  @P2 R2UR UR4, R3 ;  /* 0x00000000030422ca */ /* 0x004fe200000e0000 */
[----:B01----:R-:W-:-:S14]  /*f4d0*/  @P3 BRA `(.L_x_1181) ;  /* 0x0000000000103947 */ /* 0x003fdc0003800000 */
[----:B------:R-:W-:Y:S05]  /*f4e0*/  @!P2 BRA `(.L_x_1181) ;  /* 0x00000000000ca947 */ /* 0x000fea0003800000 */
[----:B------:R-:W2:Y:S04]  /*f4f0*/  LDG.E R3, desc[UR52][R4.64] ;  /* 0x0000003404037981 */ /* 0x000ea8000c1e1900 */
[----:B-----5:R-:W2:Y:S02]  /*f500*/  LDG.E R0, desc[UR52][R4.64+0x4] ;  /* 0x0000043404007981 */ /* 0x020ea4000c1e1900 */
[----:B--2---:R-:W-:-:S07]  /*f510*/  IMAD.IADD R0, R0, 0x1, -R3 ;  /* 0x0000000100007824 */ /* 0x004fce00078e0a03 */
.L_x_1181:
[----:B------:R-:W-:Y:S01]  /*f520*/  USHF.R.S32.HI UR6, URZ, 0x1f, UR42 ;  /* 0x0000001f3f067899 */ /* 0x000fe2000801142a */
[----:B------:R-:W-:Y:S01]  /*f530*/  BSSY B1, `(.L_x_1182) ;  /* 0x000002e000017945 */ /* 0x000fe20003800000 */
[----:B------:R-:W-:Y:S02]  /*f540*/  USHF.R.S32.HI UR9, URZ, 0x1f, UR4 ;  /* 0x0000001f3f097899 */ /* 0x000fe40008011404 */
[----:B------:R-:W-:Y:S02]  /*f550*/  USEL UR11, UR42, URZ, !UP0 ;  /* 0x0000003f2a0b7287 */ /* 0x000fe4000c000000 */
[----:B------:R-:W-:Y:S01]  /*f560*/  USEL UR12, UR6, URZ, !UP0 ;  /* 0x0000003f060c7287 */ /* 0x000fe2000c000000 */
[----:B------:R-:W-:Y:S11]  /*f570*/  @P1 BRA `(.L_x_1183) ;  /* 0x0000000000a41947 */ /* 0x000ff60003800000 */
[----:B------:R-:W0:Y:S01]  /*f580*/  S2R R4, SR_TID.X ;  /* 0x0000000000047919 */ /* 0x000e220000002100 */
[----:B------:R-:W1:Y:S01]  /*f590*/  LDC R5, c[0x0][0xbe8] ;  /* 0x0002fa00ff057b82 */ /* 0x000e620000000800 */
[----:B------:R-:W-:Y:S02]  /*f5a0*/  IMAD.U32 R6, RZ, RZ, UR36 ;  /* 0x00000024ff067e24 */ /* 0x000fe4000f8e00ff */
[----:B-1---5:R-:W-:-:S03]  /*f5b0*/  IMAD R3, R0, R5, RZ ;  /* 0x0000000500037224 */ /* 0x022fc600078e02ff */
[----:B0-----:R-:W-:-:S04]  /*f5c0*/  IADD3 R6, R6, -0x80, R4 ;  /* 0xffffff8006067810 */ /* 0x001fc80007ffe004 */
        /* <DEDUP_REMOVED lines=20> */
[----:B------:R-:W-:-:S04]  /*f710*/  IMAD.U32 R8, RZ, RZ, UR8 ;  /* 0x00000008ff087e24 */ /* 0x000fc8000f8e00ff */
[----:B------:R-:W-:-:S04]  /*f720*/  IMAD.MOV R3, RZ, RZ, -R4 ;  /* 0x000000ffff037224 */ /* 0x000fc800078e0a04 */
[----:B------:R-:W-:Y:S01]  /*f730*/  IMAD R3, R5, R3, R6 ;  /* 0x0000000305037224 */ /* 0x000fe200078e0206 */
[----:B------:R-:W-:Y:S02]  /*f740*/  SHF.R.S32.HI R5, RZ, 0x1f, R4 ;  /* 0x0000001fff057819 */ /* 0x000fe40000011404 */
        /* <DEDUP_REMOVED lines=12> */
.L_x_1183:
[----:B------:R-:W-:Y:S05]  /*f810*/  BSYNC B1 ;  /* 0x0000000000017941 */ /* 0x000fea0003800000 */
.L_x_1182:
[----:B------:R-:W1:Y:S01]  /*f820*/  @P0 LDC R5, c[0x0][0xbf0] ;  /* 0x0002fc00ff050b82 */ /* 0x000e620000000800 */
[----:B------:R-:W-:Y:S01]  /*f830*/  ULDC.64 UR14, c[0x0][0xaa0] ;  /* 0x0002a800000e7ab9 */ /* 0x000fe20000000a00 */
[----:B0-----:R-:W-:Y:S01]  /*f840*/  IMAD R3, R23, 0x20, R192 ;  /* 0x0000002017037824 */ /* 0x001fe200078e02c0 */
[----:B------:R-:W-:Y:S01]  /*f850*/  UIMAD UR8, UR9, UR14, URZ ;  /* 0x0000000e090872a4 */ /* 0x000fe2000f8e023f */
[----:B------:R-:W-:Y:S01]  /*f860*/  BSSY B1, `(.L_x_1184) ;  /* 0x0000041000017945 */ /* 0x000fe20003800000 */
[----:B------:R-:W-:Y:S01]  /*f870*/  UIMAD.WIDE.U32 UR6, UR4, UR14, URZ ;  /* 0x0000000e040672a5 */ /* 0x000fe2000f8e003f */
[----:B------:R-:W-:Y:S01]  /*f880*/  VIADD R8, R3, UR36 ;  /* 0x0000002403087c36 */ /* 0x000fe20008000000 */
[----:B------:R-:W-:-:S03]  /*f890*/  UIMAD UR8, UR4, UR15, UR8 ;  /* 0x0000000f040872a4 */ /* 0x000fc6000f8e0208 */
[----:B------:R-:W-:Y:S01]  /*f8a0*/  ULDC.64 UR14, c[0x0][0xae8] ;  /* 0x0002ba00000e7ab9 */ /* 0x000fe20000000a00 */
[----:B------:R-:W-:Y:S01]  /*f8b0*/  UIADD3 UR7, UR7, UR8, URZ ;  /* 0x0000000807077290 */ /* 0x000fe2000fffe03f */
[----:B------:R-:W-:Y:S01]  /*f8c0*/  @P0 IMAD.HI.U32 R4, R8, R9, RZ ;  /* 0x0000000908040227 */ /* 0x000fe200078e00ff */
[----:B------:R-:W-:Y:S02]  /*f8d0*/  UIMAD UR4, UR10, UR14, URZ ;  /* 0x0000000e0a0472a4 */ /* 0x000fe4000f8e023f */
[----:B------:R-:W-:Y:S01]  /*f8e0*/  UIMAD.WIDE.U32 UR6, UR43, UR14, UR6 ;  /* 0x0000000e2b0672a5 */ /* 0x000fe2000f8e0006 */
[----:B------:R-:W-:Y:S01]  /*f8f0*/  IMAD.MOV.U32 R3, RZ, RZ, R8 ;  /* 0x000000ffff037224 */ /* 0x000fe200078e0008 */
[----:B------:R-:W-:Y:S01]  /*f900*/  UIMAD UR4, UR43, UR15, UR4 ;  /* 0x0000000f2b0472a4 */ /* 0x000fe2000f8e0204 */
[----:B------:R-:W-:-:S03]  /*f910*/  ULDC.64 UR8, c[0x0][0xaf0] ;  /* 0x0002bc0000087ab9 */ /* 0x000fc60000000a00 */
[----:B------:R-:W-:Y:S02]  /*f920*/  UIADD3 UR7, UR7, UR4, URZ ;  /* 0x0000000407077290 */ /* 0x000fe4000fffe03f */
        /* <DEDUP_REMOVED lines=10> */
[----:B------:R-:W-:Y:S01]  /*f9d0*/  IMAD.U32 R4, RZ, RZ, UR6 ;  /* 0x00000006ff047e24 */ /* 0x000fe2000f8e00ff */
[----:B------:R-:W-:Y:S01]  /*f9e0*/  ULDC.64 UR6, c[0x0][0xad8] ;  /* 0x0002b60000067ab9 */ /* 0x000fe20000000a00 */
[----:B------:R-:W-:Y:S02]  /*f9f0*/  IMAD.U32 R5, RZ, RZ, UR4 ;  /* 0x00000004ff057e24 */ /* 0x000fe4000f8e00ff */
[----:B------:R-:W-:Y:S02]  /*fa00*/  IMAD R7, R11, R7, R8 ;  /* 0x000000070b077224 */ /* 0x000fe400078e0208 */
[----:B------:R-:W-:-:S02]  /*fa10*/  IMAD R9, R3, UR9, R6 ;  /* 0x0000000903097c24 */ /* 0x000fc4000f8e0206 */
[----:B------:R-:W-:Y:S01]  /*fa20*/  IMAD.WIDE.U32 R4, R3, UR8, R4 ;  /* 0x0000000803047c25 */ /* 0x000fe2000f8e0004 */
[----:B------:R-:W-:-:S03]  /*fa30*/  SHF.R.S32.HI R3, RZ, 0x1f, R7 ;  /* 0x0000001fff037819 */ /* 0x000fc60000011407 */
[----:B------:R-:W-:Y:S02]  /*fa40*/  IMAD.IADD R5, R5, 0x1, R9 ;  /* 0x0000000105057824 */ /* 0x000fe400078e0209 */
[----:B------:R-:W-:Y:S02]  /*fa50*/  IMAD R6, R3, UR6, RZ ;  /* 0x0000000603067c24 */ /* 0x000fe4000f8e02ff */
[----:B------:R-:W-:Y:S02]  /*fa60*/  VIADD R8, R192, UR36 ;  /* 0x00000024c0087c36 */ /* 0x000fe40008000000 */
[----:B-----5:R-:W-:Y:S02]  /*fa70*/  IMAD R11, R0, R11, RZ ;  /* 0x0000000b000b7224 */ /* 0x020fe400078e02ff */
        /* <DEDUP_REMOVED lines=31> */
.L_x_1185:
[----:B------:R-:W-:Y:S05]  /*fc70*/  BSYNC B1 ;  /* 0x0000000000017941 */ /* 0x000fea0003800000 */
.L_x_1184:
[----:B--23--:R2:W3:Y:S01]  /*fc80*/  SHFL.IDX PT, R5, R3, 0x1, 0x181f ;  /* 0x00381f0003057f89 */ /* 0x00c4e200000e0000 */
[----:B------:R-:W-:Y:S03]  /*fc90*/  BSSY B1, `(.L_x_1186) ;  /* 0x0000014000017945 */ /* 0x000fe60003800000 */
[----:B-1----:R2:W1:Y:S01]  /*fca0*/  SHFL.IDX PT, R7, R6, 0x1, 0x181f ;  /* 0x00381f0006077f89 */ /* 0x00246200000e0000 */
        /* <DEDUP_REMOVED lines=8> */
[----:B---3--:R-:W-:Y:S02]  /*fd30*/  @!P4 LEA.HI.X R13, R16, R5, R200, 0x1, P6 ;  /* 0x00000005100dc211 */ /* 0x008fe400030f0cc8 */
        /* <DEDUP_REMOVED lines=9> */
.L_x_1187:
[----:B------:R-:W-:Y:S05]  /*fdd0*/  BSYNC B1 ;  /* 0x0000000000017941 */ /* 0x000fea0003800000 */
.L_x_1186:
[----:B---34-:R3:W4:Y:S01]  /*fde0*/  SHFL.IDX PT, R5, R3, 0x2, 0x181f ;  /* 0x00581f0003057f89 */ /* 0x01872200000e0000 */
        /* <DEDUP_REMOVED lines=11> */
[----:B----4-:R-:W-:Y:S02]  /*fea0*/  @!P3 LEA.HI.X R13, R16, R5, R200, 0x1, P6 ;  /* 0x00000005100db211 */ /* 0x010fe400030f0cc8 */
        /* <DEDUP_REMOVED lines=8> */
.L_x_1189:
[----:B------:R-:W-:Y:S05]  /*ff30*/  BSYNC B1 ;  /* 0x0000000000017941 */ /* 0x000fea0003800000 */
.L_x_1188:
[----:B------:R-:W-:Y:S01]  /*ff40*/  VIADD R0, R8, 0x60 ;  /* 0x0000006008007836 */ /* 0x000fe20000000000 */
[----:B0-23--:R-:W0:Y:S04]  /*ff50*/  SHFL.IDX PT, R3, R3, 0x3, 0x181f ;  /* 0x00781f0003037f89 */ /* 0x00de2800000e0000 */
[----:B------:R-:W-:Y:S01]  /*ff60*/  ISETP.GE.AND P0, PT, R0, R11, PT ;  /* 0x0000000b0000720c */ /* 0x000fe20003f06270 */
[----:B-1--4-:R1:W2:-:S12]  /*ff70*/  SHFL.IDX PT, R5, R6, 0x3, 0x181f ;  /* 0x00781f0006057f89 */ /* 0x01229800000e0000 */
[----:B-1----:R-:W-:Y:S05]  /*ff80*/  @P0 BRA `(.L_x_1180) ;  /* 0x0000000000440947 */ /* 0x002fea0003800000 */
[----:B------:R-:W-:Y:S02]  /*ff90*/  ULDC UR4, c[0x0][0xac8] ;  /* 0x0002b20000047ab9 */ /* 0x000fe40000000800 */
[----:B------:R-:W-:Y:S02]  /*ffa0*/  ISETP.GE.AND P3, PT, R16, UR4, PT ;  /* 0x0000000410007c0c */ /* 0x000fe4000bf66270 */
[----:B------:R-:W-:Y:S02]  /*ffb0*/  ISETP.GE.AND P2, PT, R19, UR4, PT ;  /* 0x0000000413007c0c */ /* 0x000fe4000bf46270 */
[----:B------:R-:W-:Y:S02]  /*ffc0*/  ISETP.GE.AND P1, PT, R18, UR4, PT ;  /* 0x0000000412007c0c */ /* 0x000fe4000bf26270 */
[----:B------:R-:W-:-:S07]  /*ffd0*/  ISETP.GE.AND P0, PT, R22, UR4, PT ;  /* 0x0000000416007c0c */ /* 0x000fce000bf06270 */
[-C--:B--2---:R-:W-:Y:S02]  /*ffe0*/  @!P3 LEA R6, P6, R16, R5.reuse, 0x1 ;  /* 0x000000051006b211 */ /* 0x084fe400078c08ff */
        /* <DEDUP_REMOVED lines=11> */
.L_x_1180:
[----:B------:R-:W-:Y:S05]  /*100a0*/  BSYNC B0 ;  /* 0x0000000000007941 */ /* 0x000fea0003800000 */
.L_x_1171:
[----:B------:R-:W-:Y:S02]  /*100b0*/  ULDC UR4, c[0x0][0xc3c] ;  /* 0x00030f0000047ab9 */ /* 0x000fe40000000800 */
[----:B------:R-:W-:-:S06]  /*100c0*/  UISETP.GE.AND UP0, UPT, UR48, UR4, UPT ;  /* 0x000000043000728c */ /* 0x000fcc000bf06270 */
[----:B------:R-:W-:-:S13]  /*100d0*/  PLOP3.LUT P0, PT, PT, PT, UP0, 0x80, 0x0 ;  /* 0x000000000000781c */ /* 0x000fda0003f0f008 */
[----:B------:R-:W-:Y:S05]  /*100e0*/  @!P0 BRA `(.L_x_1190) ;  /* 0xffffff0c00588947 */ /* 0x000fea000383ffff */
[----:B------:R-:W-:Y:S05]  /*100f0*/  EXIT ;  /* 0x000000000000794d */ /* 0x000fea0003800000 */
.L_x_1085:
[----:B------:R-:W-:-:S08]  /*10100*/  NOP ;  /* 0x0000000000007918 */ /* 0x000fd00000000000 */
[----:B------:R-:W0:-:S00]  /*10110*/  USETMAXREG.DEALLOC.CTAPOOL 0x18 ;  /* 0x00000018000079c8 */ /* 0x000e0000080e0500 */
[----:B0-----:R-:W2:Y:S01]  /*10120*/  LDL.LU R2, [R1+0x18] ;  /* 0x0000180001027983 */ /* 0x001ea20000300800 */
[----:B------:R-:W-:Y:S01]  /*10130*/  LOP3.LUT R0, R0, 0x3, RZ, 0xc0, !PT ;  /* 0x0000000300007812 */ /* 0x000fe200078ec0ff */
[----:B------:R-:W-:-:S05]  /*10140*/  IMAD.MOV.U32 R6, RZ, RZ, RZ ;  /* 0x000000ffff067224 */ /* 0x000fca00078e00ff */
[----:B------:R-:W0:Y:S02]  /*10150*/  SHFL.IDX PT, R0, R0, RZ, 0x1f ;  /* 0x00001fff00007589 */ /* 0x000e2400000e0000 */
[----:B0-----:R-:W-:Y:S02]  /*10160*/  ISETP.NE.AND P0, PT, R0, RZ, PT ;  /* 0x000000ff0000720c */ /* 0x001fe40003f05270 */
        /* <DEDUP_REMOVED lines=15> */
.L_x_1191:
[----:B------:R-:W1:Y:S01]  /*10260*/  S2R R0, SR_TID.X ;  /* 0x0000000000007919 */ /* 0x000e620000002100 */
[----:B------:R-:W-:Y:S01]  /*10270*/  ULDC UR4, c[0x0][0xc3c] ;  /* 0x00030f0000047ab9 */ /* 0x000fe20000000800 */
[----:B-1----:R-:W-:-:S04]  /*10280*/  LOP3.LUT R5, R0, 0x1f, RZ, 0xc0, !PT ;  /* 0x0000001f00057812 */ /* 0x002fc800078ec0ff */
[----:B------:R-:W-:-:S04]  /*10290*/  ISETP.NE.AND P0, PT, R5, 0x1f, PT ;  /* 0x0000001f0500780c */ /* 0x000fc80003f05270 */
[----:B------:R-:W-:-:S13]  /*102a0*/  ISETP.GE.OR P1, PT, R5, UR4, !P0 ;  /* 0x0000000405007c0c */ /* 0x000fda000c726670 */
[----:B0-----:R-:W0:Y:S02]  /*102b0*/  @!P1 LDC.64 R2, c[0x0][0xc80] ;  /* 0x00032000ff029b82 */ /* 0x001e240000000a00 */
        /* <DEDUP_REMOVED lines=18> */
[----:B------:R-:W1:Y:S02]  /*103e0*/  SHFL.UP PT, R2, R3, 0x8, RZ ;  /* 0x0500000003027989 */ /* 0x000e6400000e00ff */
[----:B-1----:R-:W-:-:S05]  /*103f0*/  SEL R2, R2, RZ, P4 ;  /* 0x000000ff02027207 */ /* 0x002fca0002000000 */
[----:B------:R-:W-:-:S05]  /*10400*/  IMAD.IADD R2, R3, 0x1, R2 ;  /* 0x0000000103027824 */ /* 0x000fca00078e0202 */
[----:B------:R-:W1:Y:S02]  /*10410*/  SHFL.UP PT, R4, R2, 0x10, RZ ;  /* 0x0600000002047989 */ /* 0x000e6400000e00ff */
[----:B-1----:R-:W-:-:S05]  /*10420*/  SEL R7, R4, RZ, P5 ;  /* 0x000000ff04077207 */ /* 0x002fca0002800000 */
[----:B------:R-:W-:Y:S02]  /*10430*/  IMAD.IADD R10, R2, 0x1, R7 ;  /* 0x00000001020a7824 */ /* 0x000fe400078e0207 */
[----:B------:R-:W1:Y:S03]  /*10440*/  LDC R7, c[0x0][0xc38] ;  /* 0x00030e00ff077b82 */ /* 0x000e660000000800 */
        /* <DEDUP_REMOVED lines=10> */
.L_x_1197:
        /* <DEDUP_REMOVED lines=14> */
.L_x_1196:
[----:B------:R-:W-:Y:S05]  /*105d0*/  BSYNC B0 ;  /* 0x0000000000007941 */ /* 0x000fea0003800000 */
.L_x_1195:
        /* <DEDUP_REMOVED lines=22> */
.L_x_1193:
[----:B------:R-:W-:Y:S01]  /*10740*/  IMAD.IADD R11, R9, 0x1, -R8 ;  /* 0x00000001090b7824 */ /* 0x000fe200078e0a08 */
[----:B------:R-:W-:-:S03]  /*10750*/  ULDC.64 UR4, c[0x0][0xc90] ;  /* 0x0003240000047ab9 */ /* 0x000fc60000000a00 */
[----:B------:R-:W-:-:S05]  /*10760*/  IMAD R3, R10, R7, R11 ;  /* 0x000000070a037224 */ /* 0x000fca00078e020b */
[----:B------:R-:W-:-:S13]  /*10770*/  ISETP.GT.AND P0, PT, R3, R0, PT ;  /* 0x000000000300720c */ /* 0x000fda0003f04270 */
[----:B------:R-:W-:Y:S02]  /*10780*/  VOTEU.ANY UR7, UPT, !P0 ;  /* 0x0000000000077886 */ /* 0x000fe400040e0100 */
[----:B------:R-:W-:-:S04]  /*10790*/  UPOPC UR6, UR7 ;  /* 0x00000007000672bf */ /* 0x000fc80008000000 */
[----:B------:R-:W-:-:S04]  /*107a0*/  UIADD3 UR44, UR6, UR44, URZ ;  /* 0x0000002c062c7290 */ /* 0x000fc8000fffe03f */
[----:B------:R-:W-:-:S06]  /*107b0*/  UIMAD.WIDE UR4, UR44, 0x4, UR4 ;  /* 0x000000042c0478a5 */ /* 0x000fcc000f8e0204 */
[----:B------:R-:W-:Y:S02]  /*107c0*/  IMAD.U32 R2, RZ, RZ, UR4 ;  /* 0x00000004ff027e24 */ /* 0x000fe4000f8e00ff */
[----:B------:R-:W-:-:S05]  /*107d0*/  IMAD.U32 R3, RZ, RZ, UR5 ;  /* 0x00000005ff037e24 */ /* 0x000fca000f8e00ff */
[----:B------:R-:W2:Y:S01]  /*107e0*/  LDG.E R9, desc[UR52][R2.64] ;  /* 0x0000003402097981 */ /* 0x000ea2000c1e1900 */
[----:B------:R-:W-:Y:S01]  /*107f0*/  IMAD.U32 R15, RZ, RZ, UR6 ;  /* 0x00000006ff0f7e24 */ /* 0x000fe2000f8e00ff */
[----:B------:R-:W-:-:S04]  /*10800*/  ISETP.NE.AND P0, PT, RZ, UR7, PT ;  /* 0x00000007ff007c0c */ /* 0x000fc8000bf05270 */
[----:B------:R-:W2:Y:S02]  /*10810*/  SHFL.IDX PT, R6, R6, R15, 0x1f ;  /* 0x00001f0f06067589 */ /* 0x000ea400000e0000 */
[----:B--2---:R-:W-:-:S05]  /*10820*/  IMAD R8, R6, R9, RZ ;  /* 0x0000000906087224 */ /* 0x004fca00078e02ff */
[----:B------:R-:W-:-:S04]  /*10830*/  IABS R12, R8 ;  /* 0x00000008000c7213 */ /* 0x000fc80000000000 */
[----:B------:R-:W0:Y:S08]  /*10840*/  I2F.RP R13, R12 ;  /* 0x0000000c000d7306 */ /* 0x000e300000209400 */
[----:B0-----:R-:W0:Y:S02]  /*10850*/  MUFU.RCP R13, R13 ;  /* 0x0000000d000d7308 */ /* 0x001e240000001000 */
[----:B0-----:R-:W-:-:S06]  /*10860*/  VIADD R14, R13, 0xffffffe ;  /* 0x0ffffffe0d0e7836 */ /* 0x001fcc0000000000 */
[----:B------:R-:W0:Y:S02]  /*10870*/  F2I.FTZ.U32.TRUNC.NTZ R3, R14 ;  /* 0x0000000e00037305 */ /* 0x000e24000021f000 */
[----:B0-----:R-:W-:Y:S01]  /*10880*/  IMAD.MOV R17, RZ, RZ, -R3 ;  /* 0x000000ffff117224 */ /* 0x001fe200078e0a03 */
[----:B------:R-:W-:Y:S06]  /*10890*/  @!P0 BRA `(.L_x_1198) ;  /* 0x00000000000c8947 */ /* 0x000fec0003800000 */
[----:B------:R-:W-:-:S06]  /*108a0*/  UIADD3 UR4, UR6, -0x1, URZ ;  /* 0xffffffff06047890 */ /* 0x000fcc000fffe03f */
[----:B------:R-:W-:-:S05]  /*108b0*/  IMAD.U32 R13, RZ, RZ, UR4 ;  /* 0x00000004ff0d7e24 */ /* 0x000fca000f8e00ff */
[----:B------:R0:W1:Y:S02]  /*108c0*/  SHFL.IDX PT, R4, R10, R13, 0x1f ;  /* 0x00001f0d0a047589 */ /* 0x00006400000e0000 */
.L_x_1198:
[----:B-1----:R-:W-:Y:S02]  /*108d0*/  IMAD R4, R4, R7, R11 ;  /* 0x0000000704047224 */ /* 0x002fe400078e020b */
        /* <DEDUP_REMOVED lines=19> */
[----:B------:R-:W-:-:S05]  /*10a10*/  @!P1 LOP3.LUT R2, RZ, R8, RZ, 0x33, !PT ;  /* 0x00000008ff029212 */ /* 0x000fca00078e33ff */
[----:B------:R-:W-:Y:S02]  /*10a20*/  IMAD R0, R9, R2, RZ ;  /* 0x0000000209007224 */ /* 0x000fe400078e02ff */
[----:B------:R-:W-:Y:S02]  /*10a30*/  IMAD.MOV R2, RZ, RZ, -R2 ;  /* 0x000000ffff027224 */ /* 0x000fe400078e0a02 */
[----:B-1----:R-:W-:Y:S02]  /*10a40*/  IMAD.MOV R4, RZ, RZ, -R0 ;  /* 0x000000ffff047224 */ /* 0x002fe400078e0a00 */
[----:B------:R-:W-:Y:S02]  /*10a50*/  IMAD R8, R8, R2, R11 ;  /* 0x0000000208087224 */ /* 0x000fe400078e020b */
[----:B------:R-:W-:Y:S01]  /*10a60*/  IMAD.MOV.U32 R2, RZ, RZ, RZ ;  /* 0x000000ffff027224 */ /* 0x000fe200078e00ff */
[----:B------:R-:W-:-:S04]  /*10a70*/  VIADDMNMX R7, R4, R7, R9, PT ;  /* 0x0000000704077246 */ /* 0x000fc80003800109 */
[-C--:B------:R-:W-:Y:S02]  /*10a80*/  IABS R4, R7.reuse ;  /* 0x0000000700047213 */ /* 0x080fe40000000000 */
[----:B0-----:R-:W-:Y:S02]  /*10a90*/  IABS R10, R7 ;  /* 0x00000007000a7213 */ /* 0x001fe40000000000 */
[----:B------:R-:W0:Y:S08]  /*10aa0*/  I2F.RP R9, R4 ;  /* 0x0000000400097306 */ /* 0x000e300000209400 */
[----:B0-----:R-:W0:Y:S02]  /*10ab0*/  MUFU.RCP R9, R9 ;  /* 0x0000000900097308 */ /* 0x001e240000001000 */
[----:B0-----:R-:W-:Y:S01]  /*10ac0*/  VIADD R3, R9, 0xffffffe ;  /* 0x0ffffffe09037836 */ /* 0x001fe20000000000 */
[----:B------:R-:W-:-:S05]  /*10ad0*/  IABS R9, R8 ;  /* 0x0000000800097213 */ /* 0x000fca0000000000 */
[----:B------:R-:W0:Y:S02]  /*10ae0*/  F2I.FTZ.U32.TRUNC.NTZ R3, R3 ;  /* 0x0000000300037305 */ /* 0x000e24000021f000 */
[----:B0-----:R-:W-:-:S04]  /*10af0*/  IMAD.MOV R11, RZ, RZ, -R3 ;  /* 0x000000ffff0b7224 */ /* 0x001fc800078e0a03 */
[----:B------:R-:W-:-:S04]  /*10b00*/  IMAD R11, R11, R4, RZ ;  /* 0x000000040b0b7224 */ /* 0x000fc800078e02ff */
[----:B------:R-:W-:-:S04]  /*10b10*/  IMAD.HI.U32 R2, R3, R11, R2 ;  /* 0x0000000b03027227 */ /* 0x000fc800078e0002 */
        /* <DEDUP_REMOVED lines=9> */
[----:B------:R-:W-:Y:S01]  /*10bb0*/  ISETP.GE.AND P2, PT, R3, RZ, PT ;  /* 0x000000ff0300720c */ /* 0x000fe20003f46270 */
[----:B------:R-:W-:-:S06]  /*10bc0*/  IMAD.IADD R3, R8, 0x1, R0 ;  /* 0x0000000108037824 */ /* 0x000fcc00078e0200 */
[----:B------:R-:W-:-:S06]  /*10bd0*/  @P0 VIADD R2, R2, 0x1 ;  /* 0x0000000102020836 */ /* 0x000fcc0000000000 */
[----:B------:R-:W-:Y:S01]  /*10be0*/  @!P2 IMAD.MOV R2, RZ, RZ, -R2 ;  /* 0x000000ffff02a224 */ /* 0x000fe200078e0a02 */
[----:B------:R-:W-:Y:S01]  /*10bf0*/  @!P1 LOP3.LUT R2, RZ, R7, RZ, 0x33, !PT ;  /* 0x00000007ff029212 */ /* 0x000fe200078e33ff */
[----:B------:R-:W-:-:S04]  /*10c00*/  IMAD.MOV R7, RZ, RZ, -R7 ;  /* 0x000000ffff077224 */ /* 0x000fc800078e0a07 */
[----:B------:R-:W-:-:S05]  /*10c10*/  IMAD R3, R2, R7, R3 ;  /* 0x0000000702037224 */ /* 0x000fca00078e0203 */
[----:B------:R-:W-:Y:S02]  /*10c20*/  R2UR UR36, R3 ;  /* 0x00000000032472ca */ /* 0x000fe400000e0000 */
[----:B------:R-:W-:-:S05]  /*10c30*/  LOP3.LUT R3, RZ, R2, RZ, 0x33, !PT ;  /* 0x00000002ff037212 */ /* 0x000fca00078e33ff */
[----:B------:R-:W-:-:S05]  /*10c40*/  IMAD.IADD R0, R6, 0x1, R3 ;  /* 0x0000000106007824 */ /* 0x000fca00078e0203 */
[----:B------:R1:W-:Y:S01]  /*10c50*/  STL [R1+0x24], R0 ;  /* 0x0000240001007387 */ /* 0x0003e20000100800 */
[----:B------:R-:W-:Y:S05]  /*10c60*/  BRA `(.L_x_1199) ;  /* 0x00000000000c7947 */ /* 0x000fea0003800000 */
.L_x_1194:
[----:B------:R0:W-:Y:S01]  /*10c70*/  STL [R1+0x20], R0 ;  /* 0x0000200001007387 */ /* 0x0001e20000100800 */
[----:B------:R-:W-:-:S03]  /*10c80*/  UMOV UR36, URZ ;  /* 0x0000003f00247c82 */ /* 0x000fc60008000000 */
[----:B------:R0:W-:Y:S02]  /*10c90*/  STL [R1+0x24], RZ ;  /* 0x000024ff01007387 */ /* 0x0001e40000100800 */
.L_x_1199:
[----:B------:R-:W2:Y:S04]  /*10ca0*/  LDL R2, [R1+0x24] ;  /* 0x0000240001027983 */ /* 0x000ea80000100800 */
[----:B------:R-:W3:Y:S01]  /*10cb0*/  LDL R4, [R1+0x20] ;  /* 0x0000200001047983 */ /* 0x000ee20000100800 */
[----:B------:R-:W-:-:S13]  /*10cc0*/  ISETP.NE.AND P0, PT, R5, RZ, PT ;  /* 0x000000ff0500720c */ /* 0x000fda0003f05270 */
[----:B------:R-:W4:Y:S01]  /*10cd0*/  @!P0 S2R R3, SR_CgaCtaId ;  /* 0x0000000000038919 */ /* 0x000f220000008800 */
[----:B01----:R-:W-:Y:S01]  /*10ce0*/  @!P0 MOV R0, 0x400 ;  /* 0x0000040000008802 */ /* 0x003fe20000000f00 */
[----:B------:R-:W-:Y:S02]  /*10cf0*/  IMAD.U32 R6, RZ, RZ, UR36 ;  /* 0x00000024ff067e24 */ /* 0x000fe4000f8e00ff */
[----:B------:R-:W-:Y:S01]  /*10d00*/  IMAD.U32 R7, RZ, RZ, UR44 ;  /* 0x0000002cff077e24 */ /* 0x000fe2000f8e00ff */
[----:B----4-:R-:W-:Y:S01]  /*10d10*/  @!P0 LEA R0, R3, R0, 0x18 ;  /* 0x0000000003008211 */ /* 0x010fe200078ec0ff */
[----:B--2---:R-:W-:-:S05]  /*10d20*/  IMAD.MOV.U32 R5, RZ, RZ, R2 ;  /* 0x000000ffff057224 */ /* 0x004fca00078e0002 */
[----:B---3--:R0:W-:Y:S01]  /*10d30*/  @!P0 STS.128 [R0+0x284d0], R4 ;  /* 0x0284d00400008388 */ /* 0x0081e20000000c00 */
[----:B------:R-:W-:Y:S06]  /*10d40*/  BAR.ARV 0x5, 0x180 ;  /* 0x0146000000007b1d */ /* 0x000fec0000002000 */
.L_x_1192:
[----:B0-----:R-:W-:Y:S01]  /*10d50*/  IMAD.MOV.U32 R0, RZ, RZ, 0x1 ;  /* 0x00000001ff007424 */ /* 0x001fe200078e00ff */
[----:B------:R-:W-:Y:S01]  /*10d60*/  ULDC UR4, c[0x0][0xc3c] ;  /* 0x00030f0000047ab9 */ /* 0x000fe20000000800 */
[----:B------:R0:W-:Y:S01]  /*10d70*/  STL [R1], RZ ;  /* 0x000000ff01007387 */ /* 0x0001e20000100800 */
[----:B------:R-:W-:-:S03]  /*10d80*/  UISETP.GE.AND UP0, UPT, UR44, UR4, UPT ;  /* 0x000000042c00728c */ /* 0x000fc6000bf06270 */
[----:B------:R0:W-:Y:S03]  /*10d90*/  STL [R1+0x8], R0 ;  /* 0x0000080001007387 */ /* 0x0001e60000100800 */
[----:B------:R-:W-:Y:S01]  /*10da0*/  PLOP3.LUT P0, PT, PT, PT, UP0, 0x80, 0x0 ;  /* 0x000000000000781c */ /* 0x000fe20003f0f008 */
[----:B------:R0:W-:-:S12]  /*10db0*/  STL [R1+0x34], RZ ;  /* 0x000034ff01007387 */ /* 0x0001d80000100800 */
[----:B0-----:R-:W-:Y:S05]  /*10dc0*/  @P0 BRA `(.L_x_1200) ;  /* 0x0000004c00f40947 */ /* 0x001fea0003800000 */
[----:B------:R-:W1:Y:S01]  /*10dd0*/  S2R R7, SR_TID.X ;  /* 0x0000000000077919 */ /* 0x000e620000002100 */
[----:B------:R-:W0:Y:S01]  /*10de0*/  S2UR UR5, SR_CgaCtaId ;  /* 0x00000000000579c3 */ /* 0x000e220000008800 */
[----:B------:R-:W-:Y:S01]  /*10df0*/  UMOV UR4, 0x400 ;  /* 0x0000040000047882 */ /* 0x000fe20000000000 */
[----:B------:R-:W-:Y:S01]  /*10e00*/  ULDC UR41, c[0x0][0xc] ;  /* 0x0000030000297ab9 */ /* 0x000fe20000000800 */
[----:B------:R-:W-:Y:S02]  /*10e10*/  ULOP3.LUT UR39, UR38, 0x1, URZ, 0xfc, !UPT ;  /* 0x0000000126277892 */ /* 0x000fe4000f8efc3f */
[----:B------:R-:W-:Y:S01]  /*10e20*/  ULOP3.LUT UR43, UR38, 0x2, URZ, 0xfc, !UPT ;  /* 0x00000002262b7892 */ /* 0x000fe2000f8efc3f */
[----:B------:R-:W-:Y:S01]  /*10e30*/  ULDC.64 UR46, c[0x0][0x198] ;  /* 0x00006600002e7ab9 */ /* 0x000fe20000000a00 */
[----:B0-----:R-:W-:-:S06]  /*10e40*/  ULEA UR4, UR5, UR4, 0x18 ;  /* 0x0000000405047291 */ /* 0x001fcc000f8ec03f */
[----:B------:R-:W-:Y:S01]  /*10e50*/  IMAD.U32 R17, RZ, RZ, UR4 ;  /* 0x00000004ff117e24 */ /* 0x000fe2000f8e00ff */
[C---:B-1----:R-:W-:Y:S01]  /*10e60*/  LOP3.LUT R4, R7.reuse, 0x7f, RZ, 0xc0, !PT ;  /* 0x0000007f07047812 */ /* 0x042fe200078ec0ff */
[C---:B------:R-:W-:Y:S01]  /*10e70*/  IMAD.SHL.U32 R0, R7.reuse, 0x40, RZ ;  /* 0x0000004007007824 */ /* 0x040fe200078e00ff */
        /* <DEDUP_REMOVED lines=31> */
[----:B------:R-:W-:Y:S01]  /*11070*/  IMAD.MOV.U32 R0, RZ, RZ, 0x1 ;  /* 0x00000001ff007424 */ /* 0x000fe200078e00ff */
[----:B------:R-:W-:Y:S04]  /*11080*/  STL [R1+0x30], R2 ;  /* 0x0000300201007387 */ /* 0x000fe80000100800 */
[----:B------:R-:W-:Y:S04]  /*11090*/  STL [R1+0x34], RZ ;  /* 0x000034ff01007387 */ /* 0x000fe80000100800 */
[----:B------:R-:W-:Y:S04]  /*110a0*/  STL [R1+0x2c], R4 ;  /* 0x00002c0401007387 */ /* 0x000fe80000100800 */
[----:B------:R0:W-:Y:S04]  /*110b0*/  STL [R1+0x8], R0 ;  /* 0x0000080001007387 */ /* 0x0001e80000100800 */
[----:B------:R1:W-:Y:S01]  /*110c0*/  STL [R1], RZ ;  /* 0x000000ff01007387 */ /* 0x0003e20000100800 */
[----:B0-----:R-:W-:-:S07]  /*110d0*/  LOP3.LUT R0, R3, 0x80, RZ, 0xfc, !PT ;  /* 0x0000008003007812 */ /* 0x001fce00078efcff */
.L_x_1277:
[----:B------:R-:W-:Y:S01]  /*110e0*/  ULDC.64 UR4, c[0x0][0xa28] ;  /* 0x00028a0000047ab9 */ /* 0x000fe20000000a00 */
[----:B------:R-:W-:Y:S01]  /*110f0*/  IMAD.MOV.U32 R0, RZ, RZ, RZ ;  /* 0x000000ffff007224 */ /* 0x000fe200078e00ff */
[----:B------:R-:W-:Y:S01]  /*11100*/  UISETP.NE.U32.AND UP0, UPT, UR4, URZ, UPT ;  /* 0x0000003f0400728c */ /* 0x000fe2000bf05070 */
[----:B------:R-:W-:Y:S01]  /*11110*/  ULDC.64 UR8, c[0x0][0xa18] ;  /* 0x0002860000087ab9 */ /* 0x000fe20000000a00 */
[----:B------:R-:W-:Y:S02]  /*11120*/  ULDC.64 UR6, c[0x0][0xa00] ;  /* 0x0002800000067ab9 */ /* 0x000fe40000000a00 */
[----:B------:R-:W-:Y:S01]  /*11130*/  UISETP.NE.AND.EX UP0, UPT, UR5, URZ, UPT, UP0 ;  /* 0x0000003f0500728c */ /* 0x000fe2000bf05300 */
[----:B0-2---:R-:W-:Y:S01]  /*11140*/  IMAD.MOV.U32 R4, RZ, RZ, RZ ;  /* 0x000000ffff047224 */ /* 0x005fe200078e00ff */
[----:B------:R-:W-:-:S04]  /*11150*/  ULDC.64 UR10, c[0x0][0xa20] ;  /* 0x00028800000a7ab9 */ /* 0x000fc80000000a00 */
[----:B------:R-:W-:-:S05]  /*11160*/  PLOP3.LUT P0, PT, PT, PT, UP0, 0x80, 0x0 ;  /* 0x000000000000781c */ /* 0x000fca0003f0f008 */
[----:B------:R-:W-:Y:S02]  /*11170*/  @UP0 ULDC.64 UR4, c[0x0][0xa28] ;  /* 0x00028a0000040ab9 */ /* 0x000fe40000000a00 */
[----:B------:R-:W-:-:S06]  /*11180*/  @UP0 UIMAD.WIDE UR4, UR44, 0x4, UR4 ;  /* 0x000000042c0408a5 */ /* 0x000fcc000f8e0204 */
[----:B------:R-:W-:Y:S02]  /*11190*/  IMAD.U32 R2, RZ, RZ, UR4 ;  /* 0x00000004ff027e24 */ /* 0x000fe4000f8e00ff */
[----:B------:R-:W-:Y:S01]  /*111a0*/  IMAD.U32 R3, RZ, RZ, UR5 ;  /* 0x00000005ff037e24 */ /* 0x000fe2000f8e00ff */
[----:B------:R-:W-:Y:S01]  /*111b0*/  ULDC.64 UR4, c[0x0][0xa00] ;  /* 0x0002800000047ab9 */ /* 0x000fe20000000a00 */
[----:B------:R-:W-:-:S03]  /*111c0*/  UISETP.NE.U32.AND UP0, UPT, UR8, URZ, UPT ;  /* 0x0000003f0800728c */ /* 0x000fc6000bf05070 */
[----:B------:R0:W5:Y:S01]  /*111d0*/  @P0 LDG.E R0, desc[UR52][R2.64] ;  /* 0x0000003402000981 */ /* 0x000162000c1e1900 */
[----:B------:R-:W-:Y:S01]  /*111e0*/  ISETP.NE.U32.AND P0, PT, RZ, UR4, PT ;  /* 0x00000004ff007c0c */ /* 0x000fe2000bf05070 */
[----:B------:R-:W-:Y:S02]  /*111f0*/  UISETP.NE.AND.EX UP0, UPT, UR9, URZ, UPT, UP0 ;  /* 0x0000003f0900728c */ /* 0x000fe4000bf05300 */
[----:B------:R-:W-:Y:S01]  /*11200*/  UIMAD.WIDE UR6, UR44, 0x4, UR6 ;  /* 0x000000042c0678a5 */ /* 0x000fe2000f8e0206 */
[----:B------:R-:W-:Y:S01]  /*11210*/  ISETP.NE.AND.EX P0, PT, RZ, UR5, PT, P0 ;  /* 0x00000005ff007c0c */ /* 0x000fe2000bf05300 */
[----:B------:R-:W-:Y:S01]  /*11220*/  ULDC.64 UR4, c[0x0][0xa08] ;  /* 0x0002820000047ab9 */ /* 0x000fe20000000a00 */
[----:B------:R-:W-:Y:S01]  /*11230*/  ULDC.64 UR8, c[0x0][0xa08] ;  /* 0x0002820000087ab9 */ /* 0x000fe20000000a00 */
[----:B------:R-:W-:Y:S01]  /*11240*/  ISETP.NE.U32.AND P1, PT, RZ, UR4, PT ;  /* 0x00000004ff007c0c */ /* 0x000fe2000bf25070 */
[----:B------:R-:W-:Y:S01]  /*11250*/  UIMAD.WIDE UR8, UR44, 0x4, UR8 ;  /* 0x000000042c0878a5 */ /* 0x000fe2000f8e0208 */
[----:B0-----:R-:W-:-:S02]  /*11260*/  IMAD.U32 R2, RZ, RZ, UR6 ;  /* 0x00000006ff027e24 */ /* 0x001fc4000f8e00ff */
[----:B------:R-:W-:Y:S01]  /*11270*/  ISETP.NE.AND.EX P1, PT, RZ, UR5, PT, P1 ;  /* 0x00000005ff007c0c */ /* 0x000fe2000bf25310 */
[----:B------:R-:W-:Y:S01]  /*11280*/  IMAD.U32 R3, RZ, RZ, UR7 ;  /* 0x00000007ff037e24 */ /* 0x000fe2000f8e00ff */
[----:B------:R-:W-:Y:S01]  /*11290*/  @UP0 ULDC.64 UR4, c[0x0][0xa18] ;  /* 0x0002860000040ab9 */ /* 0x000fe20000000a00 */
[----:B------:R-:W-:Y:S01]  /*112a0*/  PLOP3.LUT P3, PT, PT, PT, UP0, 0x80, 0x0 ;  /* 0x000000000000781c */ /* 0x000fe20003f6f008 */
[----:B------:R-:W-:Y:S02]  /*112b0*/  @UP0 UIMAD.WIDE UR4, UR44, 0x4, UR4 ;  /* 0x000000042c0408a5 */ /* 0x000fe4000f8e0204 */
[----:B------:R0:W2:Y:S02]  /*112c0*/  @P0 LDG.E R5, desc[UR52][R2.64] ;  /* 0x0000003402050981 */ /* 0x0000a4000c1e1900 */
[----:B0-----:R-:W-:Y:S02]  /*112d0*/  IMAD.U32 R2, RZ, RZ, UR8 ;  /* 0x00000008ff027e24 */ /* 0x001fe4000f8e00ff */
[----:B------:R-:W-:-:S05]  /*112e0*/  IMAD.U32 R3, RZ, RZ, UR9 ;  /* 0x00000009ff037e24 */ /* 0x000fca000f8e00ff */
[----:B------:R0:W5:Y:S02]  /*112f0*/  @P1 LDG.E R4, desc[UR52][R2.64] ;  /* 0x0000003402041981 */ /* 0x000164000c1e1900 */
[----:B0-----:R-:W-:Y:S02]  /*11300*/  IMAD.U32 R2, RZ, RZ, UR4 ;  /* 0x00000004ff027e24 */ /* 0x001fe4000f8e00ff */
[----:B------:R-:W-:Y:S01]  /*11310*/  IMAD.U32 R3, RZ, RZ, UR5 ;  /* 0x00000005ff037e24 */ /* 0x000fe2000f8e00ff */
[----:B------:R-:W-:-:S04]  /*11320*/  ULDC.64 UR4, c[0x0][0x418] ;  /* 0x0001060000047ab9 */ /* 0x000fc80000000a00 */
[----:B------:R-:W3:Y:S01]  /*11330*/  @P3 LDG.E R2, desc[UR52][R2.64] ;  /* 0x0000003402023981 */ /* 0x000ee2000c1e1900 */
[----:B------:R-:W-:Y:S01]  /*11340*/  UISETP.NE.U32.AND UP0, UPT, UR4, URZ, UPT ;  /* 0x0000003f0400728c */ /* 0x000fe2000bf05070 */
[----:B------:R-:W-:Y:S01]  /*11350*/  ISETP.NE.U32.AND P2, PT, RZ, UR10, PT ;  /* 0x0000000aff007c0c */ /* 0x000fe2000bf45070 */
[----:B------:R-:W-:Y:S01]  /*11360*/  UMOV UR45, URZ ;  /* 0x0000003f002d7c82 */ /* 0x000fe20008000000 */
[----:B------:R-:W-:Y:S01]  /*11370*/  ULDC UR4, c[0x0][0x424] ;  /* 0x0001090000047ab9 */ /* 0x000fe20000000800 */
[----:B------:R-:W-:Y:S01]  /*11380*/  UISETP.NE.AND.EX UP0, UPT, UR5, URZ, UPT, UP0 ;  /* 0x0000003f0500728c */ /* 0x000fe2000bf05300 */
[----:B------:R-:W-:Y:S01]  /*11390*/  ISETP.NE.AND.EX P2, PT, RZ, UR11, PT, P2 ;  /* 0x0000000bff007c0c */ /* 0x000fe2000bf45320 */
[----:B------:R-:W-:Y:S01]  /*113a0*/  ULDC UR42, c[0x0][0x288] ;  /* 0x0000a200002a7ab9 */ /* 0x000fe20000000800 */
[----:B------:R-:W-:Y:S01]  /*113b0*/  ULDC UR5, c[0x0][0x2f0] ;  /* 0x0000bc0000057ab9 */ /* 0x000fe20000000800 */
[----:B------:R-:W-:-:S04]  /*113c0*/  USEL UR4, UR4, 0x1, UP0 ;  /* 0x0000000104047887 */ /* 0x000fc80008000000 */
[----:B------:R-:W-:Y:S01]  /*113d0*/  UIMAD UR4, UR4, UR5, URZ ;  /* 0x00000005040472a4 */ /* 0x000fe2000f8e023f */
[----:B--2---:R-:W-:Y:S02]  /*113e0*/  @P0 R2UR UR45, R5 ;  /* 0x00000000052d02ca */ /* 0x004fe400000e0000 */
[----:B---3--:R-:W-:Y:S01]  /*113f0*/  @P3 R2UR UR42, R2 ;  /* 0x00000000022a32ca */ /* 0x008fe200000e0000 */
[----:B------:R-:W-:-:S14]  /*11400*/  @P3 BRA `(.L_x_1201) ;  /* 0x0000000000243947 */ /* 0x000fdc0003800000 */
[----:B------:R-:W-:Y:S05]  /*11410*/  @!P0 BRA `(.L_x_1201) ;  /* 0x0000000000208947 */ /* 0x000fea0003800000 */
[----:B------:R-:W-:Y:S02]  /*11420*/  IMAD.U32 R2, RZ, RZ, UR6 ;  /* 0x00000006ff027e24 */ /* 0x000fe4000f8e00ff */
[----:B------:R-:W-:-:S05]  /*11430*/  IMAD.U32 R3, RZ, RZ, UR7 ;  /* 0x00000007ff037e24 */ /* 0x000fca000f8e00ff */
[----:B------:R-:W2:Y:S02]  /*11440*/  LDG.E R2, desc[UR52][R2.64] ;  /* 0x0000003402027981 */ /* 0x000ea4000c1e1900 */
[----:B--2---:R-:W-:Y:S01]  /*11450*/  R2UR UR5, R2 ;  /* 0x00000000020572ca */ /* 0x004fe200000e0000 */
[----:B------:R-:W-:-:S06]  /*11460*/  IMAD.U32 R2, RZ, RZ, UR6 ;  /* 0x00000006ff027e24 */ /* 0x000fcc000f8e00ff */
[----:B------:R-:W2:Y:S02]  /*11470*/  LDG.E R2, desc[UR52][R2.64+0x4] ;  /* 0x0000043402027981 */ /* 0x000ea4000c1e1900 */
[----:B--2---:R-:W-:-:S13]  /*11480*/  R2UR UR42, R2 ;  /* 0x00000000022a72ca */ /* 0x004fda00000e0000 */
[----:B------:R-:W-:-:S12]  /*11490*/  UIADD3 UR42, -UR5, UR42, URZ ;  /* 0x0000002a052a7290 */ /* 0x000fd8000fffe13f */
.L_x_1201:
[----:B-----5:R-:W-:-:S05]  /*114a0*/  IMAD.IADD R2, R4, 0x1, R0 ;  /* 0x0000000104027824 */ /* 0x020fca00078e0200 */
[----:B------:R0:W-:Y:S01]  /*114b0*/  STL [R1+0x28], R2 ;  /* 0x0000280201007387 */ /* 0x0001e20000100800 */
[----:B------:R-:W-:Y:S05]  /*114c0*/  @!P2 BRA `(.L_x_1202) ;  /* 0x00000000001ca947 */ /* 0x000fea0003800000 */
[----:B------:R-:W-:Y:S02]  /*114d0*/  ULDC.64 UR4, c[0x0][0xa20] ;  /* 0x0002880000047ab9 */ /* 0x000fe40000000a00 */
[----:B------:R-:W-:-:S06]  /*114e0*/  UIMAD.WIDE UR4, UR44, 0x4, UR4 ;  /* 0x000000042c0478a5 */ /* 0x000fcc000f8e0204 */
[----:B0-----:R-:W-:Y:S02]  /*114f0*/  IMAD.U32 R2, RZ, RZ, UR4 ;  /* 0x00000004ff027e24 */ /* 0x001fe4000f8e00ff */
[----:B------:R-:W-:-:S05]  /*11500*/  IMAD.U32 R3, RZ, RZ, UR5 ;  /* 0x00000005ff037e24 */ /* 0x000fca000f8e00ff */
[----:B------:R-:W2:Y:S02]  /*11510*/  LDG.E R2, desc[UR52][R2.64] ;  /* 0x0000003402027981 */ /* 0x000ea4000c1e1900 */
[----:B--2---:R-:W-:Y:S01]  /*11520*/  R2UR UR4, R2 ;  /* 0x00000000020472ca */ /* 0x004fe200000e0000 */
[----:B------:R-:W-:-:S14]  /*11530*/  BRA `(.L_x_1203) ;  /* 0x0000000000247947 */ /* 0x000fdc0003800000 */
.L_x_1202:
[----:B------:R-:W-:Y:S05]  /*11540*/  @!P1 BRA `(.L_x_1203) ;  /* 0x0000000000209947 */ /* 0x000fea0003800000 */
[----:B0-----:R-:W-:Y:S02]  /*11550*/  IMAD.U32 R2, RZ, RZ, UR8 ;  /* 0x00000008ff027e24 */ /* 0x001fe4000f8e00ff */
[----:B------:R-:W-:-:S05]  /*11560*/  IMAD.U32 R3, RZ, RZ, UR9 ;  /* 0x00000009ff037e24 */ /* 0x000fca000f8e00ff */
[----:B------:R-:W2:Y:S02]  /*11570*/  LDG.E R2, desc[UR52][R2.64] ;  /* 0x0000003402027981 */ /* 0x000ea4000c1e1900 */
[----:B--2---:R-:W-:Y:S01]  /*11580*/  R2UR UR5, R2 ;  /* 0x00000000020572ca */ /* 0x004fe200000e0000 */
[----:B------:R-:W-:-:S06]  /*11590*/  IMAD.U32 R2, RZ, RZ, UR8 ;  /* 0x00000008ff027e24 */ /* 0x000fcc000f8e00ff */
[----:B------:R-:W2:Y:S02]  /*115a0*/  LDG.E R2, desc[UR52][R2.64+0x4] ;  /* 0x0000043402027981 */ /* 0x000ea4000c1e1900 */
[----:B--2---:R-:W-:-:S13]  /*115b0*/  R2UR UR4, R2 ;  /* 0x00000000020472ca */ /* 0x004fda00000e0000 */
[----:B------:R-:W-:-:S12]  /*115c0*/  UIADD3 UR4, -UR5, UR4, URZ ;  /* 0x0000000405047290 */ /* 0x000fd8000fffe13f */
.L_x_1203:
[----:B0-----:R-:W2:Y:S01]  /*115d0*/  LDL.LU R2, [R1+0x24] ;  /* 0x0000240001027983 */ /* 0x001ea20000300800 */
[----:B------:R-:W-:Y:S01]  /*115e0*/  ULDC UR5, c[0x0][0x448] ;  /* 0x0001120000057ab9 */ /* 0x000fe20000000800 */
[----:B------:R-:W-:Y:S01]  /*115f0*/  R2UR UR11, R0 ;  /* 0x00000000000b72ca */ /* 0x000fe200000e0000 */
[----:B------:R-:W-:-:S06]  /*11600*/  UISETP.NE.AND UP0, UPT, UR5, 0x1, UPT ;  /* 0x000000010500788c */ /* 0x000fcc000bf05270 */
[----:B------:R-:W-:Y:S02]  /*11610*/  PLOP3.LUT P0, PT, PT, PT, UP0, 0x80, 0x0 ;  /* 0x000000000000781c */ /* 0x000fe40003f0f008 */
[----:B------:R-:W-:-:S03]  /*11620*/  PLOP3.LUT P1, PT, PT, PT, UP0, 0x80, 0x0 ;  /* 0x000000000000781c */ /* 0x000fc60003f2f008 */
[----:B------:R-:W-:Y:S01]  /*11630*/  @UP0 ULDC UR5, c[0x0][0x44c] ;  /* 0x0001130000050ab9 */ /* 0x000fe20000000800 */
[----:B------:R-:W-:-:S04]  /*11640*/  UIADD3 UR11, -UR11, UR4, URZ ;  /* 0x000000040b0b7290 */ /* 0x000fc8000fffe13f */
[----:B------:R-:W-:Y:S01]  /*11650*/  UIADD3 UR7, UR11, 0x1, -UR42 ;  /* 0x000000010b077890 */ /* 0x000fe2000fffe82a */
[----:B--2---:R-:W-:-:S04]  /*11660*/  IMAD.SHL.U32 R18, R2, 0x80, RZ ;  /* 0x0000008002127824 */ /* 0x004fc800078e00ff */
[----:B------:R-:W-:-:S05]  /*11670*/  VIADD R0, R18, 0x7f ;  /* 0x0000007f12007836 */ /* 0x000fca0000000000 */
[C---:B------:R-:W-:Y:S01]  /*11680*/  R2UR UR6, R0.reuse ;  /* 0x00000000000672ca */ /* 0x040fe200000e0000 */
[----:B------:R-:W-:Y:S01]  /*11690*/  @P0 IMAD.HI.U32 R0, R0, UR5, RZ ;  /* 0x0000000500000c27 */ /* 0x000fe2000f8e00ff */
[----:B------:R-:W-:-:S04]  /*116a0*/  @UP0 ULDC UR5, c[0x0][0x450] ;  /* 0x0001140000050ab9 */ /* 0x000fc80000000800 */
[----:B------:R-:W-:Y:S01]  /*116b0*/  @P0 SHF.R.U32.HI R0, RZ, UR5, R0 ;  /* 0x00000005ff000c19 */ /* 0x000fe20008011600 */
[----:B------:R-:W-:Y:S02]  /*116c0*/  ULDC.64 UR4, c[0x0][0x9e0] ;  /* 0x0002780000047ab9 */ /* 0x000fe40000000a00 */
[----:B------:R-:W-:Y:S01]  /*116d0*/  UISETP.GE.AND UP1, UPT, UR5, 0x1, UPT ;  /* 0x000000010500788c */ /* 0x000fe2000bf26270 */
[----:B------:R-:W-:-:S05]  /*116e0*/  @P1 R2UR UR6, R0 ;  /* 0x00000000000612ca */ /* 0x000fca00000e0000 */
[----:B------:R-:W-:-:S08]  /*116f0*/  PLOP3.LUT P1, PT, PT, PT, UP1, 0x80, 0x0 ;  /* 0x000000000000781c */ /* 0x000fd00003f2f018 */
[----:B------:R-:W-:-:S04]  /*11700*/  UIADD3 UR6, UR7, UR6, URZ ;  /* 0x0000000607067290 */ /* 0x000fc8000fffe03f */
        /* <DEDUP_REMOVED lines=12> */
.L_x_1205:
[----:B------:R-:W-:-:S11]  /*117d0*/  UISETP.NE.AND UP1, UPT, UR5, 0x1, UPT ;  /* 0x000000010500788c */ /* 0x000fd6000bf25270 */
[----:B------:R-:W-:Y:S02]  /*117e0*/  @UP1 ULDC.64 UR12, c[0x0][0x9e8] ;  /* 0x00027a00000c1ab9 */ /* 0x000fe40000000a00 */
[----:B------:R-:W-:-:S04]  /*117f0*/  UIMAD.WIDE.U32 UR6, UR8, UR12, URZ ;  /* 0x0000000c080672a5 */ /* 0x000fc8000f8e003f */
[----:B------:R-:W-:-:S12]  /*11800*/  @UP1 USHF.R.U32.HI UR8, URZ, UR13, UR7 ;  /* 0x0000000d3f081299 */ /* 0x000fd80008011607 */
.L_x_1206:
[----:B------:R-:W-:-:S04]  /*11810*/  UIMAD UR8, UR8, UR5, UR5 ;  /* 0x00000005080872a4 */ /* 0x000fc8000f8e0205 */
[----:B------:R-:W-:-:S04]  /*11820*/  UISETP.LT.AND UP1, UPT, UR4, UR8, UPT ;  /* 0x000000080400728c */ /* 0x000fc8000bf21270 */
[----:B------:R-:W-:-:S12]  /*11830*/  USEL UR4, UR4, UR8, UP1 ;  /* 0x0000000804047287 */ /* 0x000fd80008800000 */
.L_x_1204:
[----:B------:R-:W-:Y:S01]  /*11840*/  R2UR UR12, R18 ;  /* 0x00000000120c72ca */ /* 0x000fe200000e0000 */
[----:B------:R-:W-:Y:S02]  /*11850*/  UIADD3 UR8, UR11, 0x3f, URZ ;  /* 0x0000003f0b087890 */ /* 0x000fe4000fffe03f */
[----:B------:R-:W-:Y:S01]  /*11860*/  UIADD3 UR9, UR4, 0x3f, URZ ;  /* 0x0000003f04097890 */ /* 0x000fe2000fffe03f */
[----:B------:R-:W-:Y:S01]  /*11870*/  @UP0 ULDC UR6, c[0x0][0x44c] ;  /* 0x0001130000060ab9 */ /* 0x000fe20000000800 */
[----:B------:R-:W-:Y:S02]  /*11880*/  USHF.R.S32.HI UR4, URZ, 0x1f, UR8 ;  /* 0x0000001f3f047899 */ /* 0x000fe40008011408 */
[----:B------:R-:W-:Y:S02]  /*11890*/  USHF.R.S32.HI UR10, URZ, 0x1f, UR9 ;  /* 0x0000001f3f0a7899 */ /* 0x000fe40008011409 */
[----:B------:R-:W-:Y:S01]  /*118a0*/  ULEA.HI UR4, UR4, UR8, URZ, 0x6 ;  /* 0x0000000804047291 */ /* 0x000fe2000f8f303f */
[----:B------:R-:W-:-:S03]  /*118b0*/  @UP0 ULDC UR13, c[0x0][0x450] ;  /* 0x00011400000d0ab9 */ /* 0x000fc60000000800 */
[----:B------:R-:W-:Y:S02]  /*118c0*/  UIMAD.WIDE.U32 UR6, UR12, UR6, URZ ;  /* 0x000000060c0672a5 */ /* 0x000fe4000f8e003f */
[----:B------:R-:W-:Y:S01]  /*118d0*/  UMOV UR8, UR12 ;  /* 0x0000000c00087c82 */ /* 0x000fe20008000000 */
[----:B------:R-:W-:Y:S02]  /*118e0*/  ULEA.HI UR10, UR10, UR9, URZ, 0x6 ;  /* 0x000000090a0a7291 */ /* 0x000fe4000f8f303f */
[----:B------:R-:W-:Y:S02]  /*118f0*/  @UP0 USHF.R.U32.HI UR8, URZ, UR13, UR7 ;  /* 0x0000000d3f080299 */ /* 0x000fe40008011607 */
[----:B------:R-:W-:Y:S02]  /*11900*/  USHF.R.S32.HI UR4, URZ, 0x6, UR4 ;  /* 0x000000063f047899 */ /* 0x000fe40008011404 */
[----:B------:R-:W-:Y:S02]  /*11910*/  UIADD3 UR8, UR8, UR11, -UR42 ;  /* 0x0000000b08087290 */ /* 0x000fe4000fffe82a */
[----:B------:R-:W-:Y:S01]  /*11920*/  USHF.R.S32.HI UR10, URZ, 0x6, UR10 ;  /* 0x000000063f0a7899 */ /* 0x000fe2000801140a */
[----:B------:R-:W-:-:S02]  /*11930*/  ULDC UR6, c[0x0][0x9dc] ;  /* 0x0002770000067ab9 */ /* 0x000fc40000000800 */
[----:B------:R-:W-:Y:S02]  /*11940*/  UIADD3 UR6, UR8, -UR6, URZ ;  /* 0x8000000608067290 */ /* 0x000fe4000fffe03f */
[----:B------:R-:W-:-:S04]  /*11950*/  UISETP.LT.AND UP0, UPT, UR4, UR10, UPT ;  /* 0x0000000a0400728c */ /* 0x000fc8000bf01270 */
[----:B------:R-:W-:Y:S01]  /*11960*/  USEL UR40, UR4, UR10, UP0 ;  /* 0x0000000a04287287 */ /* 0x000fe20008000000 */
[----:B------:R-:W-:Y:S01]  /*11970*/  IMAD.U32 R0, RZ, RZ, UR6 ;  /* 0x00000006ff007e24 */ /* 0x000fe2000f8e00ff */
[----:B------:R-:W-:Y:S10]  /*11980*/  @!P1 BRA `(.L_x_1207) ;  /* 0x0000000000409947 */ /* 0x000ff40003800000 */
        /* <DEDUP_REMOVED lines=10> */
.L_x_1208:
[----:B------:R-:W-:-:S11]  /*11a30*/  UISETP.NE.AND UP0, UPT, UR5, 0x1, UPT ;  /* 0x000000010500788c */ /* 0x000fd6000bf05270 */
[----:B------:R-:W-:Y:S02]  /*11a40*/  @UP0 ULDC.64 UR10, c[0x0][0x9e8] ;  /* 0x00027a00000a0ab9 */ /* 0x000fe40000000a00 */
[----:B------:R-:W-:-:S04]  /*11a50*/  UIMAD.WIDE.U32 UR6, UR8, UR10, URZ ;  /* 0x0000000a080672a5 */ /* 0x000fc8000f8e003f */
[----:B------:R-:W-:-:S12]  /*11a60*/  @UP0 USHF.R.U32.HI UR8, URZ, UR11, UR7 ;  /* 0x0000000b3f080299 */ /* 0x000fd80008011607 */
.L_x_1209:
[----:B------:R-:W-:-:S06]  /*11a70*/  UIMAD UR5, UR8, UR5, URZ ;  /* 0x00000005080572a4 */ /* 0x000fcc000f8e023f */
[----:B------:R-:W-:-:S07]  /*11a80*/  VIMNMX R0, R0, UR5, !PT ;  /* 0x0000000500007c48 */ /* 0x000fce000ffe0100 */
.L_x_1207:
[----:B------:R-:W-:Y:S01]  /*11a90*/  SHF.R.S32.HI R2, RZ, 0x1f, R0 ;  /* 0x0000001fff027819 */ /* 0x000fe20000011400 */
[----:B------:R-:W-:Y:S03]  /*11aa0*/  BSSY B7, `(.L_x_1210) ;  /* 0x0000367000077945 */ /* 0x000fe60003800000 */
[----:B------:R-:W-:-:S04]  /*11ab0*/  LEA.HI R2, R2, R0, RZ, 0x6 ;  /* 0x0000000002027211 */ /* 0x000fc800078f30ff */
[----:B------:R-:W-:-:S04]  /*11ac0*/  SHF.R.S32.HI R2, RZ, 0x6, R2 ;  /* 0x00000006ff027819 */ /* 0x000fc80000011402 */
[----:B------:R-:W-:-:S04]  /*11ad0*/  VIMNMX R3, RZ, R2, !PT ;  /* 0x00000002ff037248 */ /* 0x000fc80007fe0100 */
[----:B------:R-:W-:Y:S01]  /*11ae0*/  ISETP.LT.AND P0, PT, R3, UR40, PT ;  /* 0x0000002803007c0c */ /* 0x000fe2000bf01270 */
[----:B------:R0:W-:-:S12]  /*11af0*/  STL [R1+0x24], R3 ;  /* 0x0000240301007387 */ /* 0x0001d80000100800 */
[----:B0-----:R-:W-:Y:S05]  /*11b00*/  @P0 BRA `(.L_x_1211) ;  /* 0x0000000000480947 */ /* 0x001fea0003800000 */
[----:B------:R-:W0:Y:S02]  /*11b10*/  S2R R3, SR_TID.X ;  /* 0x0000000000037919 */ /* 0x000e240000002100 */
[----:B0-----:R-:W-:-:S04]  /*11b20*/  LOP3.LUT R3, R3, 0x7f, RZ, 0xc0, !PT ;  /* 0x0000007f03037812 */ /* 0x001fc800078ec0ff */
[----:B------:R-:W-:-:S13]  /*11b30*/  ISETP.NE.AND P0, PT, R3, RZ, PT ;  /* 0x000000ff0300720c */ /* 0x000fda0003f05270 */
[----:B------:R-:W-:Y:S05]  /*11b40*/  @P0 BRA `(.L_x_1212) ;  /* 0x0000003400700947 */ /* 0x000fea0003800000 */
[----:B------:R-:W0:Y:S01]  /*11b50*/  S2R R3, SR_LANEID ;  /* 0x0000000000037919 */ /* 0x000e220000000000 */
[----:B------:R-:W-:Y:S02]  /*11b60*/  VOTEU.ANY UR4, UPT, PT ;  /* 0x0000000000047886 */ /* 0x000fe400038e0100 */
[----:B------:R-:W0:Y:S08]  /*11b70*/  FLO.U32 R0, UR4 ;  /* 0x0000000400007d00 */ /* 0x000e3000080e0000 */
[----:B------:R-:W2:Y:S01]  /*11b80*/  POPC R5, UR4 ;  /* 0x0000000400057d09 */ /* 0x000ea20008000000 */
[----:B0-----:R-:W-:-:S02]  /*11b90*/  ISETP.EQ.U32.AND P0, PT, R0, R3, PT ;  /* 0x000000030000720c */ /* 0x001fc40003f02070 */
[----:B------:R-:W2:Y:S11]  /*11ba0*/  LDC.64 R2, c[0x0][0xc60] ;  /* 0x00031800ff027b82 */ /* 0x000eb60000000a00 */
[----:B--2---:R-:W2:Y:S01]  /*11bb0*/  @P0 ATOMG.E.ADD.STRONG.GPU PT, R3, desc[UR52][R2.64], R5 ;  /* 0x00000005020309a8 */ /* 0x004ea200081ee1f4 */
[----:B------:R-:W0:Y:S02]  /*11bc0*/  S2R R4, SR_LTMASK ;  /* 0x0000000000047919 */ /* 0x000e240000003900 */
[----:B0-----:R-:W-:-:S04]  /*11bd0*/  LOP3.LUT R4, R4, UR4, RZ, 0xc0, !PT ;  /* 0x0000000404047c12 */ /* 0x001fc8000f8ec0ff */
[----:B------:R-:W0:Y:S01]  /*11be0*/  POPC R7, R4 ;  /* 0x0000000400077309 */ /* 0x000e220000000000 */
[----:B--2---:R-:W0:Y:S02]  /*11bf0*/  SHFL.IDX PT, R0, R3, R0, 0x1f ;  /* 0x00001f0003007589 */ /* 0x004e2400000e0000 */
[----:B0-----:R-:W-:-:S05]  /*11c00*/  IADD3 R0, R0, UR41, R7 ;  /* 0x0000002900007c10 */ /* 0x001fca000fffe007 */
[----:B------:R2:W-:Y:S01]  /*11c10*/  STL [R1+0x20], R0 ;  /* 0x0000200001007387 */ /* 0x0005e20000100800 */
[----:B------:R-:W-:Y:S05]  /*11c20*/  BRA `(.L_x_1212) ;  /* 0x0000003400387947 */ /* 0x000fea0003800000 */
.L_x_1211:
        /* <DEDUP_REMOVED lines=20> */
.L_x_1214:
[----:B------:R-:W-:Y:S05]  /*11d70*/  BSYNC B6 ;  /* 0x0000000000067941 */ /* 0x000fea0003800000 */
.L_x_1213:
        /* <DEDUP_REMOVED lines=8> */
[----:B0-----:R-:W-:Y:S01]  /*11e00*/  MOV R2, 0x0 ;  /* 0x0000000000027802 */ /* 0x001fe20000000f00 */
        /* <DEDUP_REMOVED lines=15> */
.L_x_1216:
[----:B------:R-:W-:Y:S05]  /*11f00*/  BSYNC B6 ;  /* 0x0000000000067941 */ /* 0x000fea0003800000 */
.L_x_1215:
[----:B------:R-:W-:Y:S01]  /*11f10*/  VIADD R0, R17, 0x8000 ;  /* 0x0000800011007836 */ /* 0x000fe20000000000 */
[----:B------:R-:W-:Y:S04]  /*11f20*/  BSSY B6, `(.L_x_1217) ;  /* 0x0000014000067945 */ /* 0x000fe80003800000 */
[----:B------:R2:W-:Y:S01]  /*11f30*/  STL [R1+0xc], R0 ;  /* 0x00000c0001007387 */ /* 0x0005e20000100800 */
[----:B------:R-:W-:-:S13]  /*11f40*/  LOP3.LUT P0, RZ, R0, 0x1bf, RZ, 0xc0, !PT ;  /* 0x000001bf00ff7812 */ /* 0x000fda000780c0ff */
[----:B--2---:R-:W-:Y:S05]  /*11f50*/  @!P0 BRA `(.L_x_1218) ;  /* 0x0000000000408947 */ /* 0x004fea0003800000 */
        /* <DEDUP_REMOVED lines=16> */
.L_x_1218:
[----:B------:R-:W-:Y:S05]  /*12060*/  BSYNC B6 ;  /* 0x0000000000067941 */ /* 0x000fea0003800000 */
.L_x_1217:
[----:B------:R-:W2:Y:S01]  /*12070*/  LDL R19, [R1+0x18] ;  /* 0x0000180001137983 */ /* 0x000ea20000100800 */
[----:B------:R-:W-:Y:S01]  /*12080*/  BSSY B6, `(.L_x_1219) ;  /* 0x0000013000067945 */ /* 0x000fe20003800000 */
[----:B--2---:R-:W-:-:S13]  /*12090*/  LOP3.LUT P6, RZ, R19, 0x1, RZ, 0xc0, !PT ;  /* 0x0000000113ff7812 */ /* 0x004fda00078cc0ff */
        /* <DEDUP_REMOVED lines=17> */
.L_x_1220:
[----:B------:R-:W-:Y:S05]  /*121b0*/  BSYNC B6 ;  /* 0x0000000000067941 */ /* 0x000fea0003800000 */
.L_x_1219:
[----:B------:R-:W-:Y:S01]  /*121c0*/  ULDC.64 UR4, c[0x0][0x9f8] ;  /* 0x00027e0000047ab9 */ /* 0x000fe20000000a00 */
[----:B------:R-:W-:Y:S01]  /*121d0*/  IMAD.U32 R8, RZ, RZ, UR44 ;  /* 0x0000002cff087e24 */ /* 0x000fe2000f8e00ff */
[----:B------:R-:W-:-:S04]  /*121e0*/  UISETP.NE.U32.AND UP0, UPT, UR4, URZ, UPT ;  /* 0x0000003f0400728c */ /* 0x000fc8000bf05070 */
[----:B------:R-:W-:-:S06]  /*121f0*/  UISETP.NE.AND.EX UP0, UPT, UR5, URZ, UPT, UP0 ;  /* 0x0000003f0500728c */ /* 0x000fcc000bf05300 */
[----:B------:R-:W-:-:S05]  /*12200*/  PLOP3.LUT P0, PT, PT, PT, UP0, 0x80, 0x0 ;  /* 0x000000000000781c */ /* 0x000fca0003f0f008 */
[----:B------:R-:W-:Y:S02]  /*12210*/  @UP0 ULDC.64 UR4, c[0x0][0x9f8] ;  /* 0x00027e0000040ab9 */ /* 0x000fe40000000a00 */
[----:B------:R-:W-:-:S06]  /*12220*/  @UP0 UIMAD.WIDE UR4, UR44, 0x4, UR4 ;  /* 0x000000042c0408a5 */ /* 0x000fcc000f8e0204 */
[----:B0-----:R-:W-:Y:S02]  /*12230*/  IMAD.U32 R2, RZ, RZ, UR4 ;  /* 0x00000004ff027e24 */ /* 0x001fe4000f8e00ff */
[----:B------:R-:W-:Y:S01]  /*12240*/  IMAD.U32 R3, RZ, RZ, UR5 ;  /* 0x00000005ff037e24 */ /* 0x000fe2000f8e00ff */
[----:B------:R-:W0:Y:S01]  /*12250*/  S2R R0, SR_TID.X ;  /* 0x0000000000007919 */ /* 0x000e220000002100 */
[----:B------:R-:W-:-:S03]  /*12260*/  ULDC.64 UR4, c[0x0][0xa08] ;  /* 0x0002820000047ab9 */ /* 0x000fc60000000a00 */
[----:B------:R2:W3:Y:S02]  /*12270*/  @P0 LDG.E R8, desc[UR52][R2.64] ;  /* 0x0000003402080981 */ /* 0x0004e4000c1e1900 */
[----:B--2---:R-:W2:Y:S01]  /*12280*/  LDC.64 R2, c[0x0][0x418] ;  /* 0x00010600ff027b82 */ /* 0x004ea20000000a00 */
[----:B0-----:R-:W-:-:S04]  /*12290*/  SHF.R.U32.HI R0, RZ, 0x5, R0 ;  /* 0x00000005ff007819 */ /* 0x001fc80000011600 */
[----:B------:R-:W-:Y:S02]  /*122a0*/  LOP3.LUT R0, R0, 0x3, RZ, 0xc0, !PT ;  /* 0x0000000300007812 */ /* 0x000fe400078ec0ff */
[----:B--2---:R-:W-:Y:S01]  /*122b0*/  LOP3.LUT P0, RZ, R2, UR4, RZ, 0xfc, !PT ;  /* 0x0000000402ff7c12 */ /* 0x004fe2000f80fcff */
[----:B------:R-:W-:-:S03]  /*122c0*/  UMOV UR4, 0xffffffff ;  /* 0xffffffff00047882 */ /* 0x000fc60000000000 */
[----:B------:R-:W-:Y:S02]  /*122d0*/  LOP3.LUT P0, RZ, R3, UR5, RZ, 0xfc, P0 ;  /* 0x0000000503ff7c12 */ /* 0x000fe4000800fcff */
[----:B---3--:R-:W-:Y:S01]  /*122e0*/  SHF.R.S32.HI R9, RZ, 0x1f, R8 ;  /* 0x0000001fff097819 */ /* 0x008fe20000011408 */
[----:B------:R0:W-:Y:S01]  /*122f0*/  STL [R1+0x10], R8 ;  /* 0x0000100801007387 */ /* 0x0001e20000100800 */
[----:B------:R-:W-:-:S03]  /*12300*/  SEL R16, R8, RZ, !P0 ;  /* 0x000000ff08107207 */ /* 0x000fc60004000000 */
[----:B------:R0:W-:Y:S01]  /*12310*/  STL [R1+0x1c], R9 ;  /* 0x00001c0901007387 */ /* 0x0001e20000100800 */
[----:B------:R-:W-:Y:S05]  /*12320*/  BRA.DIV UR4, `(.L_x_1221) ;  /* 0x0000004204807947 */ /* 0x000fea000b800000 */
[----:B------:R2:W3:Y:S02]  /*12330*/  SHFL.IDX PT, R14, R0, RZ, 0x1f ;  /* 0x00001fff000e7589 */ /* 0x0004e400000e0000 */
.L_x_1296:
[----:B------:R-:W-:Y:S02]  /*12340*/  PLOP3.LUT P1, PT, PT, PT, PT, 0x8, 0x0 ;  /* 0x000000000000781c */ /* 0x000fe40003f2e170 */
[----:B------:R-:W-:Y:S02]  /*12350*/  LOP3.LUT R19, R19, 0xfffffffe, RZ, 0xc0, !PT ;  /* 0xfffffffe13137812 */ /* 0x000fe400078ec0ff */
[----:B---3--:R-:W-:-:S09]  /*12360*/  ISETP.NE.AND P0, PT, R14, RZ, PT ;  /* 0x000000ff0e00720c */ /* 0x008fd20003f05270 */
        /* <DEDUP_REMOVED lines=8> */
.L_x_1299:
[----:B------:R-:W-:Y:S05]  /*123f0*/  @!P6 BRA `(.L_x_1222) ;  /* 0x000000040080e947 */ /* 0x000fea0003800000 */
[----:B------:R-:W-:-:S04]  /*12400*/  ISETP.NE.U32.AND P0, PT, R2, RZ, PT ;  /* 0x000000ff0200720c */ /* 0x000fc80003f05070 */
[----:B------:R-:W-:-:S13]  /*12410*/  ISETP.NE.AND.EX P0, PT, R3, RZ, PT, P0 ;  /* 0x000000ff0300720c */ /* 0x000fda0003f05300 */
[----:B------:R-:W-:Y:S05]  /*12420*/  @!P0 BRA `(.L_x_1224) ;  /* 0x0000000000448947 */ /* 0x000fea0003800000 */
        /* <DEDUP_REMOVED lines=17> */
.L_x_1224:
[----:B------:R-:W4:Y:S04]  /*12540*/  LDL R4, [R1] ;  /* 0x0000000001047983 */ /* 0x000f280000100800 */
[----:B--2---:R-:W2:Y:S01]  /*12550*/  LDL R3, [R1+0x8] ;  /* 0x0000080001037983 */ /* 0x004ea20000100800 */
[----:B------:R-:W0:Y:S02]  /*12560*/  S2R R2, SR_TID.X ;  /* 0x0000000000027919 */ /* 0x000e240000002100 */
[----:B0-----:R-:W-:-:S04]  /*12570*/  LOP3.LUT R2, R2, 0x7f, RZ, 0xc0, !PT ;  /* 0x0000007f02027812 */ /* 0x001fc800078ec0ff */
[----:B------:R-:W-:Y:S01]  /*12580*/  ISETP.NE.AND P1, PT, R2, RZ, PT ;  /* 0x000000ff0200720c */ /* 0x000fe20003f25270 */
[----:B----4-:R-:W-:Y:S01]  /*12590*/  IMAD R4, R4, 0x8, R17 ;  /* 0x0000000804047824 */ /* 0x010fe200078e0211 */
[----:B--2---:R-:W-:-:S04]  /*125a0*/  SHF.L.U32 R3, R3, 0x1f, RZ ;  /* 0x0000001f03037819 */ /* 0x004fc800000006ff */
[----:B------:R-:W0:Y:S02]  /*125b0*/  SYNCS.PHASECHK.TRANS64.TRYWAIT P0, [R4+URZ+0x28480], R3 ;  /* 0x02848003040075a7 */ /* 0x000e24000800017f */
[----:B0-----:R-:W-:Y:S05]  /*125c0*/  @!P0 BRA `(.L_x_1225) ;  /* 0x0000004000188947 */ /* 0x001fea0003800000 */
.L_x_1300:
        /* <DEDUP_REMOVED lines=8> */
.L_x_1226:
[----:B------:R-:W2:Y:S04]  /*12650*/  LDL R2, [R1] ;  /* 0x0000000001027983 */ /* 0x000ea80000100800 */
[----:B------:R-:W4:Y:S01]  /*12660*/  LDL R5, [R1+0x28] ;  /* 0x0000280001057983 */ /* 0x000f220000100800 */
[----:B------:R-:W-:Y:S01]  /*12670*/  R2UR UR33, R4 ;  /* 0x00000000042172ca */ /* 0x000fe200000e0000 */
[----:B------:R-:W-:Y:S01]  /*12680*/  UIADD3 UR4, UP0, UR46, 0x470, URZ ;  /* 0x000004702e047890 */ /* 0x000fe2000ff1e03f */
[----:B-----5:R-:W-:Y:S01]  /*12690*/  R2UR UR37, R16 ;  /* 0x00000000102572ca */ /* 0x020fe200000e0000 */
[----:B------:R-:W-:Y:S01]  /*126a0*/  UMOV UR6, 0x0 ;  /* 0x0000000000067882 */ /* 0x000fe20000000000 */
[----:B------:R-:W-:Y:S01]  /*126b0*/  UMOV UR7, 0x14f00000 ;  /* 0x14f0000000077882 */ /* 0x000fe20000000000 */
[----:B------:R-:W-:Y:S01]  /*126c0*/  UIADD3.X UR5, URZ, UR47, URZ, UP0, !UPT ;  /* 0x0000002f3f057290 */ /* 0x000fe200087fe43f */
[----:B------:R-:W-:Y:S01]  /*126d0*/  UMOV UR34, URZ ;  /* 0x0000003f00227c82 */ /* 0x000fe20008000000 */
[----:B------:R-:W-:Y:S01]  /*126e0*/  UMOV UR10, 0x80 ;  /* 0x00000080000a7882 */ /* 0x000fe20000000000 */
[----:B------:R-:W-:-:S05]  /*126f0*/  UMOV UR12, UR36 ;  /* 0x00000024000c7c82 */ /* 0x000fca0008000000 */
[----:B------:R-:W-:Y:S02]  /*12700*/  UIADD3 UR33, UR33, 0x28470, URZ ;  /* 0x0002847021217890 */ /* 0x000fe4000fffe03f */
[----:B------:R-:W-:-:S05]  /*12710*/  UMOV UR13, UR37 ;  /* 0x00000025000d7c82 */ /* 0x000fca0008000000 */
[----:B------:R-:W-:Y:S01]  /*12720*/  UMOV UR9, UR33 ;  /* 0x0000002100097c82 */ /* 0x000fe20008000000 */
[----:B--2---:R-:W-:Y:S02]  /*12730*/  IMAD R2, R2, 0x4000, R17 ;  /* 0x0000400002027824 */ /* 0x004fe400078e0211 */
[----:B----4-:R-:W-:-:S03]  /*12740*/  IMAD R0, R0, 0x40, R5 ;  /* 0x0000004000007824 */ /* 0x010fc600078e0205 */
[----:B------:R-:W-:Y:S02]  /*12750*/  R2UR UR8, R2 ;  /* 0x00000000020872ca */ /* 0x000fe400000e0000 */
[----:B------:R-:W-:-:S11]  /*12760*/  R2UR UR35, R0 ;  /* 0x00000000002372ca */ /* 0x000fd600000e0000 */
[----:B------:R-:W-:Y:S02]  /*12770*/  UIADD3 UR32, UR8, 0x10000, URZ ;  /* 0x0001000008207890 */ /* 0x000fe4000fffe03f */
[----:B------:R-:W-:Y:S01]  /*12780*/  UIADD3 UR8, UR8, 0x12000, URZ ;  /* 0x0001200008087890 */ /* 0x000fe2000fffe03f */
[----:B------:R-:W-:-:S06]  /*12790*/  UMOV UR11, UR35 ;  /* 0x00000023000b7c82 */ /* 0x000fcc0008000000 */
[----:B------:R2:W-:Y:S02]  /*127a0*/  UTMALDG.4D [UR32], [UR4], desc[UR6] ;  /* 0x00000620040075b4 */ /* 0x0005e40008019000 */
[----:B------:R2:W-:Y:S01]  /*127b0*/  UTMALDG.4D [UR8], [UR4], desc[UR6] ;  /* 0x00000608040075b4 */ /* 0x0005e20008019000 */
[----:B------:R-:W4:Y:S02]  /*127c0*/  SYNCS.PHASECHK.TRANS64.TRYWAIT P0, [R4+URZ+0x28440], R3 ;  /* 0x02844003040075a7 */ /* 0x000f24000800017f */
[----:B--2-4-:R-:W-:Y:S05]  /*127d0*/  @!P0 BRA `(.L_x_1227) ;  /* 0x0000003c00a88947 */ /* 0x014fea0003800000 */
.L_x_1301:
[----:B------:R-:W-:Y:S05]  /*127e0*/  @P1 BRA `(.L_x_1228) ;  /* 0x00000000001c1947 */ /* 0x000fea0003800000 */
[----:B------:R-:W4:Y:S01]  /*127f0*/  S2R R5, SR_TID.X ;  /* 0x0000000000057919 */ /* 0x000f220000002100 */
[----:B0-2---:R-:W-:-:S04]  /*12800*/  IMAD.MOV.U32 R3, RZ, RZ, 0x4000 ;  /* 0x00004000ff037424 */ /* 0x005fc800078e00ff */
[----:B------:R0:W-:Y:S01]  /*12810*/  SYNCS.ARRIVE.TRANS64 RZ, [R4+URZ+0x28430], R3 ;  /* 0x0284300304ff79a7 */ /* 0x0001e2000800003f */
[----:B----4-:R-:W-:-:S04]  /*12820*/  LOP3.LUT R5, R5, 0x1f, RZ, 0xc0, !PT ;  /* 0x0000001f05057812 */ /* 0x010fc800078ec0ff */
[----:B------:R-:W-:-:S13]  /*12830*/  ISETP.NE.AND P0, PT, R5, RZ, PT ;  /* 0x000000ff0500720c */ /* 0x000fda0003f05270 */
[----:B0-----:R-:W-:Y:S05]  /*12840*/  @!P0 BRA `(.L_x_1228) ;  /* 0x0000000000048947 */ /* 0x001fea0003800000 */
[----:B------:R-:W-:Y:S01]  /*12850*/  BPT.TRAP 0x1 ;  /* 0x000000040000795c */ /* 0x000fe20000300000 */
.L_x_1228:
[----:B0-2---:R-:W2:Y:S01]  /*12860*/  LDL.LU R3, [R1+0x18] ;  /* 0x0000180001037983 */ /* 0x005ea20000300800 */
        /* <DEDUP_REMOVED lines=25> */
.L_x_1222:
[----:B------:R-:W-:Y:S05]  /*12a00*/  WARPSYNC.ALL ;  /* 0x0000000000007948 */ /* 0x000fea0003800000 */
[----:B--2---:R-:W-:Y:S01]  /*12a10*/  VIADD R0, R17, 0x18000 ;  /* 0x0001800011007836 */ /* 0x004fe20000000000 */
[----:B----4-:R-:W-:Y:S01]  /*12a20*/  USHF.R.S32.HI UR4, URZ, 0x1f, UR45 ;  /* 0x0000001f3f047899 */ /* 0x010fe2000801142d */
[----:B------:R-:W-:Y:S03]  /*12a30*/  BAR.SYNC.DEFER_BLOCKING 0x8, 0x180 ;  /* 0x0206000000007b1d */ /* 0x000fe60000010000 */
[----:B------:R-:W-:-:S03]  /*12a40*/  LOP3.LUT P0, RZ, R0, 0x3ff, RZ, 0xc0, !PT ;  /* 0x000003ff00ff7812 */ /* 0x000fc6000780c0ff */
[----:B------:R-:W-:Y:S01]  /*12a50*/  ULDC.64 UR6, c[0x0][0x298] ;  /* 0x0000a60000067ab9 */ /* 0x000fe20000000a00 */
[----:B------:R-:W-:Y:S01]  /*12a60*/  BSSY B6, `(.L_x_1229) ;  /* 0x0000016000067945 */ /* 0x000fe20003800000 */
[----:B------:R-:W-:Y:S02]  /*12a70*/  UIMAD UR4, UR4, UR6, URZ ;  /* 0x00000006040472a4 */ /* 0x000fe4000f8e023f */
[----:B------:R-:W-:Y:S02]  /*12a80*/  UIMAD.WIDE.U32 UR48, UR45, UR6, URZ ;  /* 0x000000062d3072a5 */ /* 0x000fe4000f8e003f */
[----:B------:R-:W-:-:S04]  /*12a90*/  UIMAD UR4, UR45, UR7, UR4 ;  /* 0x000000072d0472a4 */ /* 0x000fc8000f8e0204 */
[----:B------:R-:W-:Y:S01]  /*12aa0*/  UIADD3 UR37, UR49, UR4, URZ ;  /* 0x0000000431257290 */ /* 0x000fe2000fffe03f */
[----:B------:R-:W-:Y:S11]  /*12ab0*/  @!P0 BRA `(.L_x_1230) ;  /* 0x0000000000408947 */ /* 0x000ff60003800000 */
        /* <DEDUP_REMOVED lines=15> */
[----:B-123--:R-:W-:Y:S05]  /*12bb0*/  CALL.ABS.NOINC R2 ;  /* 0x0000000002007343 */ /* 0x00efea0003c00000 */
.L_x_1230:
[----:B------:R-:W-:Y:S05]  /*12bc0*/  BSYNC B6 ;  /* 0x0000000000067941 */ /* 0x000fea0003800000 */
.L_x_1229:
[----:B------:R-:W2:Y:S01]  /*12bd0*/  S2R R2, SR_TID.X ;  /* 0x0000000000027919 */ /* 0x000ea20000002100 */
[----:B0-----:R-:W0:Y:S01]  /*12be0*/  LDC R8, c[0x0][0x448] ;  /* 0x00011200ff087b82 */ /* 0x001e220000000800 */
[----:B------:R-:W-:Y:S01]  /*12bf0*/  USHF.R.S32.HI UR4, URZ, 0x1f, UR36 ;  /* 0x0000001f3f047899 */ /* 0x000fe20008011424 */
[----:B---3--:R-:W3:Y:S01]  /*12c00*/  S2R R19, SR_TID.X ;  /* 0x0000000000137919 */ /* 0x008ee20000002100 */
[----:B------:R-:W-:Y:S01]  /*12c10*/  ULDC.64 UR10, c[0x0][0xa00] ;  /* 0x00028000000a7ab9 */ /* 0x000fe20000000a00 */
[----:B------:R-:W-:Y:S01]  /*12c20*/  ULDC.64 UR8, c[0x0][0x2d8] ;  /* 0x0000b60000087ab9 */ /* 0x000fe20000000a00 */
[----:B------:R-:W-:Y:S01]  /*12c30*/  UISETP.NE.U32.AND UP0, UPT, UR10, URZ, UPT ;  /* 0x0000003f0a00728c */ /* 0x000fe2000bf05070 */
[----:B------:R-:W4:Y:S01]  /*12c40*/  S2R R9, SR_TID.X ;  /* 0x0000000000097919 */ /* 0x000f220000002100 */
[----:B------:R-:W-:Y:S02]  /*12c50*/  UIMAD UR7, UR4, UR8, URZ ;  /* 0x00000008040772a4 */ /* 0x000fe4000f8e023f */
[----:B------:R-:W-:-:S02]  /*12c60*/  UISETP.NE.AND.EX UP0, UPT, UR11, URZ, UPT, UP0 ;  /* 0x0000003f0b00728c */ /* 0x000fc4000bf05300 */
[----:B------:R-:W-:Y:S01]  /*12c70*/  USHF.R.S32.HI UR6, URZ, 0x1f, UR44 ;  /* 0x0000001f3f067899 */ /* 0x000fe2000801142c */
[----:B------:R-:W-:Y:S01]  /*12c80*/  UMOV UR4, UR48 ;  /* 0x0000003000047c82 */ /* 0x000fe20008000000 */
[----:B------:R-:W-:Y:S01]  /*12c90*/  UMOV UR5, UR37 ;  /* 0x0000002500057c82 */ /* 0x000fe20008000000 */
[----:B------:R-:W-:Y:S02]  /*12ca0*/  UIMAD UR7, UR36, UR9, UR7 ;  /* 0x00000009240772a4 */ /* 0x000fe4000f8e0207 */
[----:B------:R-:W-:Y:S02]  /*12cb0*/  UIMAD.WIDE.U32 UR4, UR36, UR8, UR4 ;  /* 0x00000008240472a5 */ /* 0x000fe4000f8e0004 */
[----:B------:R-:W-:Y:S01]  /*12cc0*/  USEL UR6, UR6, URZ, !UP0 ;  /* 0x0000003f06067287 */ /* 0x000fe2000c000000 */
[----:B------:R-:W-:Y:S01]  /*12cd0*/  ULDC.64 UR8, c[0x0][0x2e0] ;  /* 0x0000b80000087ab9 */ /* 0x000fe20000000a00 */
[----:B------:R-:W-:Y:S01]  /*12ce0*/  UIADD3 UR5, UR5, UR7, URZ ;  /* 0x0000000705057290 */ /* 0x000fe2000fffe03f */
[----:B0-----:R-:W-:Y:S01]  /*12cf0*/  ISETP.NE.AND P0, PT, R8, 0x1, PT ;  /* 0x000000010800780c */ /* 0x001fe20003f05270 */
[----:B------:R-:W-:-:S02]  /*12d00*/  USEL UR7, UR44, URZ, !UP0 ;  /* 0x0000003f2c077287 */ /* 0x000fc4000c000000 */
[----:B------:R-:W-:Y:S02]  /*12d10*/  UIMAD UR6, UR6, UR8, URZ ;  /* 0x00000008060672a4 */ /* 0x000fe4000f8e023f */
[----:B------:R-:W-:Y:S01]  /*12d20*/  UIMAD.WIDE.U32 UR4, UR7, UR8, UR4 ;  /* 0x00000008070472a5 */ /* 0x000fe2000f8e0004 */
[----:B--2---:R-:W-:Y:S01]  /*12d30*/  LOP3.LUT R2, R2, 0x7f, RZ, 0xc0, !PT ;  /* 0x0000007f02027812 */ /* 0x004fe200078ec0ff */
[----:B------:R-:W-:-:S03]  /*12d40*/  UIMAD UR6, UR7, UR9, UR6 ;  /* 0x00000009070672a4 */ /* 0x000fc6000f8e0206 */
[----:B------:R-:W-:Y:S01]  /*12d50*/  SHF.R.U32.HI R2, RZ, 0x3, R2 ;  /* 0x00000003ff027819 */ /* 0x000fe20000011602 */
[----:B---3--:R-:W-:Y:S02]  /*12d60*/  IMAD.SHL.U32 R19, R19, 0x10, RZ ;  /* 0x0000001013137824 */ /* 0x008fe400078e00ff */
[----:B------:R-:W0:Y:S01]  /*12d70*/  @P0 LDC R3, c[0x0][0x450] ;  /* 0x00011400ff030b82 */ /* 0x000e220000000800 */
[----:B------:R-:W-:Y:S01]  /*12d80*/  UIADD3 UR6, UR5, UR6, URZ ;  /* 0x0000000605067290 */ /* 0x000fe2000fffe03f */
[----:B------:R-:W-:Y:S01]  /*12d90*/  IMAD.U32 R6, RZ, RZ, UR4 ;  /* 0x00000004ff067e24 */ /* 0x000fe2000f8e00ff */
[----:B------:R-:W-:Y:S01]  /*12da0*/  LOP3.LUT R19, R2, 0x70, R19, 0xf8, !PT ;  /* 0x0000007002137812 */ /* 0x000fe200078ef813 */
[----:B------:R-:W-:Y:S01]  /*12db0*/  IMAD.U32 R7, RZ, RZ, UR5 ;  /* 0x00000005ff077e24 */ /* 0x000fe2000f8e00ff */
[----:B------:R-:W-:Y:S01]  /*12dc0*/  ULDC.64 UR4, c[0x0][0x2d0] ;  /* 0x0000b40000047ab9 */ /* 0x000fe20000000a00 */
[----:B----4-:R-:W-:Y:S02]  /*12dd0*/  IMAD.SHL.U32 R9, R9, 0x10, RZ ;  /* 0x0000001009097824 */ /* 0x010fe400078e00ff */
[----:B------:R-:W2:Y:S01]  /*12de0*/  @P0 LDC R2, c[0x0][0x44c] ;  /* 0x00011300ff020b82 */ /* 0x000ea20000000800 */
[----:B------:R-:W-:-:S02]  /*12df0*/  IMAD.IADD R0, R19, 0x1, R18 ;  /* 0x0000000113007824 */ /* 0x000fc400078e0212 */
[----:B------:R-:W3:Y:S01]  /*12e00*/  S2R R19, SR_TID.X ;  /* 0x0000000000137919 */ /* 0x000ee20000002100 */
[----:B------:R-:W-:Y:S01]  /*12e10*/  LOP3.LUT R9, R9, 0x70, RZ, 0xc0, !PT ;  /* 0x0000007009097812 */ /* 0x000fe200078ec0ff */
[----:B------:R-:W-:-:S03]  /*12e20*/  IMAD.MOV.U32 R4, RZ, RZ, R0 ;  /* 0x000000ffff047224 */ /* 0x000fc600078e0000 */
[----:B------:R-:W-:Y:S01]  /*12e30*/  LOP3.LUT R9, R9, 0x80, RZ, 0xfc, !PT ;  /* 0x0000008009097812 */ /* 0x000fe200078efcff */
[----:B--2---:R-:W-:-:S05]  /*12e40*/  @P0 IMAD.HI.U32 R2, R0, R2, RZ ;  /* 0x0000000200020227 */ /* 0x004fca00078e00ff */
[----:B0-----:R-:W-:Y:S01]  /*12e50*/  @P0 SHF.R.U32.HI R4, RZ, R3, R2 ;  /* 0x00000003ff040219 */ /* 0x001fe20000011602 */
[----:B------:R-:W-:-:S03]  /*12e60*/  IMAD.U32 R3, RZ, RZ, UR6 ;  /* 0x00000006ff037e24 */ /* 0x000fc6000f8e00ff */
[--C-:B------:R-:W-:Y:S01]  /*12e70*/  SHF.R.S32.HI R5, RZ, 0x1f, R4.reuse ;  /* 0x0000001fff057819 */ /* 0x100fe20000011404 */
[----:B------:R-:W-:Y:S02]  /*12e80*/  IMAD.MOV R2, RZ, RZ, -R4 ;  /* 0x000000ffff027224 */ /* 0x000fe400078e0a04 */
[----:B---3--:R-:W-:Y:S02]  /*12e90*/  IMAD.SHL.U32 R10, R19, 0x10, RZ ;  /* 0x00000010130a7824 */ /* 0x008fe400078e00ff */
[----:B------:R-:W-:Y:S02]  /*12ea0*/  IMAD R0, R8, R2, R0 ;  /* 0x0000000208007224 */ /* 0x000fe400078e0200 */
[----:B------:R-:W-:Y:S01]  /*12eb0*/  IMAD.MOV.U32 R2, RZ, RZ, R6 ;  /* 0x000000ffff027224 */ /* 0x000fe200078e0006 */
[----:B------:R-:W-:Y:S01]  /*12ec0*/  LOP3.LUT R10, R10, 0x70, RZ, 0xc0, !PT ;  /* 0x000000700a0a7812 */ /* 0x000fe200078ec0ff */
[----:B------:R-:W-:Y:S02]  /*12ed0*/  IMAD R5, R5, UR4, RZ ;  /* 0x0000000405057c24 */ /* 0x000fe4000f8e02ff */
[----:B------:R-:W-:-:S04]  /*12ee0*/  IMAD.WIDE.U32 R2, R4, UR4, R2 ;  /* 0x0000000404027c25 */ /* 0x000fc8000f8e0002 */
[----:B------:R-:W-:Y:S01]  /*12ef0*/  IMAD R5, R4, UR5, R5 ;  /* 0x0000000504057c24 */ /* 0x000fe2000f8e0205 */
[----:B------:R-:W-:Y:S01]  /*12f00*/  SHF.R.S32.HI R4, RZ, 0x1f, R0 ;  /* 0x0000001fff047819 */ /* 0x000fe20000011400 */
[----:B------:R-:W-:Y:S02]  /*12f10*/  ULDC.64 UR4, c[0x0][0x2c8] ;  /* 0x0000b20000047ab9 */ /* 0x000fe40000000a00 */
[----:B------:R-:W-:Y:S02]  /*12f20*/  IMAD.IADD R3, R3, 0x1, R5 ;  /* 0x0000000103037824 */ /* 0x000fe400078e0205 */
[----:B------:R-:W-:Y:S02]  /*12f30*/  IMAD R4, R4, UR4, RZ ;  /* 0x0000000404047c24 */ /* 0x000fe4000f8e02ff */
[----:B------:R-:W-:-:S04]  /*12f40*/  IMAD.WIDE.U32 R2, R0, UR4, R2 ;  /* 0x0000000400027c25 */ /* 0x000fc8000f8e0002 */
[----:B------:R-:W-:Y:S01]  /*12f50*/  IMAD R0, R0, UR5, R4 ;  /* 0x0000000500007c24 */ /* 0x000fe2000f8e0204 */
[----:B------:R-:W-:Y:S02]  /*12f60*/  ULDC.64 UR4, c[0x0][0x280] ;  /* 0x0000a00000047ab9 */ /* 0x000fe40000000a00 */
[----:B------:R-:W-:Y:S01]  /*12f70*/  IADD3 R4, P0, R2, UR4, RZ ;  /* 0x0000000402047c10 */ /* 0x000fe2000ff1e0ff */
[----:B------:R-:W-:Y:S02]  /*12f80*/  ULDC UR4, c[0x0][0x2b8] ;  /* 0x0000ae0000047ab9 */ /* 0x000fe40000000800 */
[----:B------:R-:W-:Y:S02]  /*12f90*/  ISETP.GE.AND P1, PT, R9, UR4, PT ;  /* 0x0000000409007c0c */ /* 0x000fe4000bf26270 */
[----:B------:R0:W5:Y:S01]  /*12fa0*/  LDL R9, [R1+0x30] ;  /* 0x0000300001097983 */ /* 0x0001620000100800 */
[----:B------:R-:W-:Y:S02]  /*12fb0*/  IADD3.X R3, R3, UR5, R0, P0, !PT ;  /* 0x0000000503037c10 */ /* 0x000fe400087fe400 */
[----:B------:R-:W-:Y:S01]  /*12fc0*/  ISETP.GE.AND P0, PT, R10, UR4, PT ;  /* 0x000000040a007c0c */ /* 0x000fe2000bf06270 */
[----:B------:R-:W-:Y:S01]  /*12fd0*/  UMOV UR4, 0xffffffff ;  /* 0xffffffff00047882 */ /* 0x000fe20000000000 */
[----:B------:R-:W-:-:S04]  /*12fe0*/  LOP3.LUT R19, R19, 0x7f, RZ, 0xc0, !PT ;  /* 0x0000007f13137812 */ /* 0x000fc800078ec0ff */
[----:B------:R-:W-:Y:S01]  /*12ff0*/  SHF.R.U32.HI R19, RZ, 0x3, R19 ;  /* 0x00000003ff137819 */ /* 0x000fe20000011613 */
[----:B0-----:R-:W-:Y:S06]  /*13000*/  BRA.DIV UR4, `(.L_x_1231) ;  /* 0x0000003604b07947 */ /* 0x001fec000b800000 */
[----:B------:R-:W0:Y:S01]  /*13010*/  SHFL.IDX PT, R7, R4, RZ, 0x181f ;  /* 0x00181fff04077589 */ /* 0x000e2200000e0000 */
[----:B------:R-:W-:Y:S02]  /*13020*/  IMAD.IADD R0, R19, 0x1, R18 ;  /* 0x0000000113007824 */ /* 0x000fe400078e0212 */
[----:B------:R-:W-:Y:S01]  /*13030*/  IMAD R2, R8, UR42, RZ ;  /* 0x0000002a08027c24 */ /* 0x000fe2000f8e02ff */
[----:B------:R-:W2:Y:S01]  /*13040*/  SHFL.IDX PT, R6, R3, RZ, 0x181f ;  /* 0x00181fff03067589 */ /* 0x000ea200000e0000 */
[----:B------:R-:W-:-:S03]  /*13050*/  VIADD R5, R0, 0x10 ;  /* 0x0000001000057836 */ /* 0x000fc60000000000 */
[-C--:B------:R-:W-:Y:S01]  /*13060*/  ISETP.GE.AND P4, PT, R0, R2.reuse, PT ;  /* 0x000000020000720c */ /* 0x080fe20003f86270 */
[----:B------:R-:W-:Y:S01]  /*13070*/  SHFL.IDX PT, R8, R3, 0x1, 0x181f ;  /* 0x00381f0003087f89 */ /* 0x000fe200000e0000 */
[----:B------:R-:W-:-:S03]  /*13080*/  ISETP.GE.AND P2, PT, R5, R2, PT ;  /* 0x000000020500720c */ /* 0x000fc60003f46270 */
[----:B------:R-:W3:Y:S08]  /*13090*/  SHFL.IDX PT, R5, R4, 0x1, 0x181f ;  /* 0x00381f0004057f89 */ /* 0x000ef000000e0000 */
[----:B0-----:R-:W-:-:S05]  /*130a0*/  @!P4 IADD3 R7, P3, R10, R7, RZ ;  /* 0x000000070a07c210 */ /* 0x001fca0007f7e0ff */
[----:B--2---:R-:W-:-:S05]  /*130b0*/  @!P4 IMAD.X R6, RZ, RZ, R6, P3 ;  /* 0x000000ffff06c224 */ /* 0x004fca00018e0606 */
[----:B------:R-:W-:-:S04]  /*130c0*/  @!P4 LOP3.LUT R7, R7, R6, RZ, 0x3c, !PT ;  /* 0x000000060707c212 */ /* 0x000fc800078e3cff */
[----:B------:R-:W-:-:S04]  /*130d0*/  @!P4 LOP3.LUT R6, R7, R6, RZ, 0x3c, !PT ;  /* 0x000000060706c212 */ /* 0x000fc800078e3cff */
[----:B------:R-:W-:-:S05]  /*130e0*/  @!P4 LOP3.LUT R7, R7, R6, RZ, 0x3c, !PT ;  /* 0x000000060707c212 */ /* 0x000fca00078e3cff */
[----:B-----5:R-:W-:Y:S04]  /*130f0*/  @!P4 LDGSTS.E.BYPASS.LTC128B.128 [R9+0x18000], desc[UR52][R6.64], !P0 ;  /* 0x180000000609cfae */ /* 0x020fe8000c101d74 */
[----:B------:R3:W-:Y:S02]  /*13100*/  @!P4 LDGSTS.E.BYPASS.LTC128B.128 [R9+0x1c000], desc[UR52][R6.64+0x80], !P1 ;  /* 0x1c0000800609cfae */ /* 0x0007e4000c901d74 */
[----:B---3--:R-:W-:Y:S01]  /*13110*/  @!P2 IADD3 R7, P3, R10, R5, RZ ;  /* 0x000000050a07a210 */ /* 0x008fe20007f7e0ff */
        /* <DEDUP_REMOVED lines=10> */
[----:B------:R-:W2:Y:S06]  /*131c0*/  SHFL.IDX PT, R6, R3, 0x2, 0x181f ;  /* 0x00581f0003067f89 */ /* 0x000eac00000e0000 */
[----:B0-----:R-:W-:-:S05]  /*131d0*/  @!P2 IADD3 R7, P3, R10, R7, RZ ;  /* 0x000000070a07a210 */ /* 0x001fca0007f7e0ff */
[----:B--2---:R-:W-:-:S05]  /*131e0*/  @!P2 IMAD.X R6, RZ, RZ, R6, P3 ;  /* 0x000000ffff06a224 */ /* 0x004fca00018e0606 */
        /* <DEDUP_REMOVED lines=38> */
[----:B------:R-:W-:-:S03]  /*13450*/  ISETP.GE.AND P2, PT, R5, R2, PT ;  /* 0x000000020500720c */ /* 0x000fc60003f46270 */
[----:B0-----:R-:W0:Y:S04]  /*13460*/  SHFL.IDX PT, R7, R4, 0x6, 0x181f ;  /* 0x00d81f0004077f89 */ /* 0x001e2800000e0000 */
[----:B------:R-:W2:Y:S04]  /*13470*/  SHFL.IDX PT, R6, R3, 0x6, 0x181f ;  /* 0x00d81f0003067f89 */ /* 0x000ea800000e0000 */
[----:B------:R-:W3:Y:S04]  /*13480*/  SHFL.IDX PT, R3, R3, 0x7, 0x181f ;  /* 0x00f81f0003037f89 */ /* 0x000ee800000e0000 */
[----:B------:R-:W4:Y:S01]  /*13490*/  SHFL.IDX PT, R4, R4, 0x7, 0x181f ;  /* 0x00f81f0004047f89 */ /* 0x000f2200000e0000 */
[----:B0-----:R-:W-:-:S05]  /*134a0*/  @!P2 IADD3 R7, P3, R10, R7, RZ ;  /* 0x000000070a07a210 */ /* 0x001fca0007f7e0ff */
[----:B--2---:R-:W-:-:S05]  /*134b0*/  @!P2 IMAD.X R6, RZ, RZ, R6, P3 ;  /* 0x000000ffff06a224 */ /* 0x004fca00018e0606 */
[----:B------:R-:W-:-:S04]  /*134c0*/  @!P2 LOP3.LUT R7, R7, R6, RZ, 0x3c, !PT ;  /* 0x000000060707a212 */ /* 0x000fc800078e3cff */
[----:B------:R-:W-:-:S04]  /*134d0*/  @!P2 LOP3.LUT R6, R7, R6, RZ, 0x3c, !PT ;  /* 0x000000060706a212 */ /* 0x000fc800078e3cff */
[----:B------:R-:W-:-:S05]  /*134e0*/  @!P2 LOP3.LUT R7, R7, R6, RZ, 0x3c, !PT ;  /* 0x000000060707a212 */ /* 0x000fca00078e3cff */
[----:B------:R2:W-:Y:S04]  /*134f0*/  @!P2 LDGSTS.E.BYPASS.LTC128B.128 [R9+0x1b000], desc[UR52][R6.64], !P0 ;  /* 0x1b0000000609afae */ /* 0x0005e8000c101d74 */
[----:B---34-:R2:W-:Y:S02]  /*13500*/  @!P2 LDGSTS.E.BYPASS.LTC128B.128 [R9+0x1f000], desc[UR52][R6.64+0x80], !P1 ;  /* 0x1f0000800609afae */ /* 0x0185e4000c901d74 */
.L_x_1318:
        /* <DEDUP_REMOVED lines=11> */
.L_x_1233:
[----:B------:R-:W-:Y:S05]  /*135c0*/  BSYNC B0 ;  /* 0x0000000000007941 */ /* 0x000fea0003800000 */
.L_x_1232:
[----:B------:R-:W-:Y:S01]  /*135d0*/  NOP ;  /* 0x0000000000007918 */ /* 0x000fe20000000000 */
[----:B------:R-:W-:-:S13]  /*135e0*/  PLOP3.LUT P0, PT, PT, PT, PT, 0x80, 0x0 ;  /* 0x000000000000781c */ /* 0x000fda0003f0f070 */
.L_x_1234:
[----:B------:R-:W-:Y:S02]  /*135f0*/  PLOP3.LUT P1, PT, P1, P0, PT, 0xa2, 0x0 ;  /* 0x000000000000781c */ /* 0x000fe40000f21472 */
[----:B------:R-:W-:-:S08]  /*13600*/  @P0 R2UR P1, UR4, R17 ;  /* 0x00000000110402ca */ /* 0x000fd00000020000 */
        /* <DEDUP_REMOVED lines=14> */
[----:B------:R-:W4:Y:S03]  /*136f0*/  SYNCS.PHASECHK.TRANS64.TRYWAIT P0, [R17+URZ+0x28420], R0 ;  /* 0x02842000110075a7 */ /* 0x000f26000800017f */
[----:B---34-:R-:W-:Y:S05]  /*13700*/  @!P0 BRA `(.L_x_1236) ;  /* 0x0000003800b08947 */ /* 0x018fea0003800000 */
.L_x_1319:
[----:B------:R-:W-:Y:S05]  /*13710*/  BSYNC B0 ;  /* 0x0000000000007941 */ /* 0x000fea0003800000 */
.L_x_1235:
[----:B------:R-:W4:Y:S01]  /*13720*/  LDL R2, [R1+0x24] ;  /* 0x0000240001027983 */ /* 0x000f220000100800 */
[----:B------:R-:W-:-:S06]  /*13730*/  UIADD3 UR4, UR40, -0x2, URZ ;  /* 0xfffffffe28047890 */ /* 0x000fcc000fffe03f */
[----:B----4-:R-:W-:-:S13]  /*13740*/  ISETP.LE.AND P0, PT, R2, UR4, PT ;  /* 0x0000000402007c0c */ /* 0x010fda000bf03270 */
[----:B------:R-:W-:Y:S05]  /*13750*/  @!P0 BRA `(.L_x_1237) ;  /* 0x00000010003c8947 */ /* 0x000fea0003800000 */
[----:B---3--:R3:W5:Y:S04]  /*13760*/  LDL.LU R0, [R1] ;  /* 0x0000000001007983 */ /* 0x0087680000300800 */
[----:B------:R3:W5:Y:S01]  /*13770*/  LDL.LU R3, [R1+0x8] ;  /* 0x0000080001037983 */ /* 0x0007620000300800 */
[----:B------:R-:W-:-:S07]  /*13780*/  IMAD.U32 R2, RZ, RZ, UR4 ;  /* 0x00000004ff027e24 */ /* 0x000fce000f8e00ff */
.L_x_1259:
[----:B------:R-:W4:Y:S01]  /*13790*/  LDL R4, [R1+0x18] ;  /* 0x0000180001047983 */ /* 0x000f220000100800 */
[----:B-----5:R-:W-:Y:S01]  /*137a0*/  VIADD R5, R0, 0x1 ;  /* 0x0000000100057836 */ /* 0x020fe20000000000 */
[----:B------:R-:W-:Y:S05]  /*137b0*/  YIELD ;  /* 0x0000000000007946 */ /* 0x000fea0003800000 */
[C---:B------:R-:W-:Y:S01]  /*137c0*/  ISETP.NE.AND P0, PT, R5.reuse, 0x2, PT ;  /* 0x000000020500780c */ /* 0x040fe20003f05270 */
[----:B------:R-:W-:Y:S03]  /*137d0*/  BSSY B0, `(.L_x_1238) ;  /* 0x000008b000007945 */ /* 0x000fe60003800000 */
[----:B------:R-:W-:-:S02]  /*137e0*/  SEL R10, R5, RZ, P0 ;  /* 0x000000ff050a7207 */ /* 0x000fc40000000000 */
[----:B----4-:R-:W-:Y:S02]  /*137f0*/  LOP3.LUT P1, RZ, R4, 0x1, RZ, 0xc0, !PT ;  /* 0x0000000104ff7812 */ /* 0x010fe4000782c0ff */
[----:B------:R-:W-:-:S04]  /*13800*/  SEL R4, RZ, 0x1, P0 ;  /* 0x00000001ff047807 */ /* 0x000fc80000000000 */
[----:B0-2---:R-:W-:-:S05]  /*13810*/  LOP3.LUT R9, R3, R4, RZ, 0x3c, !PT ;  /* 0x0000000403097212 */ /* 0x005fca00078e3cff */
[----:B------:R0:W-:Y:S04]  /*13820*/  STL [R1+0x8], R9 ;  /* 0x0000080901007387 */ /* 0x0001e80000100800 */
[----:B------:R0:W-:Y:S01]  /*13830*/  STL [R1], R10 ;  /* 0x0000000a01007387 */ /* 0x0001e20000100800 */
[----:B------:R-:W-:Y:S05]  /*13840*/  @!P1 BRA `(.L_x_1239) ;  /* 0x00000008000c9947 */ /* 0x000fea0003800000 */
[----:B------:R-:W-:Y:S01]  /*13850*/  ULDC.64 UR4, c[0x0][0x418] ;  /* 0x0001060000047ab9 */ /* 0x000fe20000000a00 */
[----:B------:R-:W-:Y:S01]  /*13860*/  IMAD.MOV.U32 R8, RZ, RZ, R2 ;  /* 0x000000ffff087224 */ /* 0x000fe200078e0002 */
[----:B------:R-:W-:-:S04]  /*13870*/  ISETP.NE.U32.AND P0, PT, RZ, UR4, PT ;  /* 0x00000004ff007c0c */ /* 0x000fc8000bf05070 */
[----:B------:R-:W-:-:S13]  /*13880*/  ISETP.NE.AND.EX P0, PT, RZ, UR5, PT, P0 ;  /* 0x00000005ff007c0c */ /* 0x000fda000bf05300 */
[----:B------:R-:W-:Y:S05]  /*13890*/  @!P0 BRA `(.L_x_1240) ;  /* 0x00000000004c8947 */ /* 0x000fea0003800000 */
[----:B------:R-:W2:Y:S01]  /*138a0*/  LDL R12, [R1+0x1c] ;  /* 0x00001c00010c7983 */ /* 0x000ea20000100800 */
[----:B------:R-:W4:Y:S01]  /*138b0*/  LDC R7, c[0x0][0x43c] ;  /* 0x00010f00ff077b82 */ /* 0x000f220000000800 */
[----:B------:R-:W-:Y:S02]  /*138c0*/  ULDC.64 UR6, c[0x0][0x428] ;  /* 0x00010a0000067ab9 */ /* 0x000fe40000000a00 */
[----:B------:R-:W3:Y:S01]  /*138d0*/  LDL R11, [R1+0x10] ;  /* 0x00001000010b7983 */ /* 0x000ee20000100800 */
[----:B----4-:R-:W-:-:S13]  /*138e0*/  ISETP.NE.AND P0, PT, R7, 0x1, PT ;  /* 0x000000010700780c */ /* 0x010fda0003f05270 */
[----:B------:R-:W4:Y:S02]  /*138f0*/  @P0 LDC.64 R4, c[0x0][0x440] ;  /* 0x00011000ff040b82 */ /* 0x000f240000000a00 */
[----:B----4-:R-:W-:-:S04]  /*13900*/  @P0 IMAD.HI.U32 R6, R2, R4, RZ ;  /* 0x0000000402060227 */ /* 0x010fc800078e00ff */
[----:B------:R-:W-:Y:S01]  /*13910*/  IMAD.MOV.U32 R4, RZ, RZ, R2 ;  /* 0x000000ffff047224 */ /* 0x000fe200078e0002 */
[----:B------:R-:W-:-:S04]  /*13920*/  @P0 SHF.R.U32.HI R4, RZ, R5, R6 ;  /* 0x00000005ff040219 */ /* 0x000fc80000011606 */
[--C-:B------:R-:W-:Y:S01]  /*13930*/  SHF.R.S32.HI R5, RZ, 0x1f, R4.reuse ;  /* 0x0000001fff057819 */ /* 0x100fe20000011404 */
[----:B------:R-:W-:-:S04]  /*13940*/  IMAD.MOV R8, RZ, RZ, -R4 ;  /* 0x000000ffff087224 */ /* 0x000fc800078e0a04 */
[----:B------:R-:W-:Y:S02]  /*13950*/  IMAD R8, R7, R8, R2 ;  /* 0x0000000807087224 */ /* 0x000fe400078e0202 */
[----:B--2---:R-:W-:-:S04]  /*13960*/  IMAD R6, R12, UR6, RZ ;  /* 0x000000060c067c24 */ /* 0x004fc8000f8e02ff */
[C---:B---3--:R-:W-:Y:S02]  /*13970*/  IMAD R6, R11.reuse, UR7, R6 ;  /* 0x000000070b067c24 */ /* 0x048fe4000f8e0206 */
[----:B------:R-:W-:-:S04]  /*13980*/  IMAD.WIDE.U32 R4, R11, UR6, R4 ;  /* 0x000000060b047c25 */ /* 0x000fc8000f8e0004 */
[----:B------:R-:W-:Y:S01]  /*13990*/  IMAD.IADD R5, R6, 0x1, R5 ;  /* 0x0000000106057824 */ /* 0x000fe200078e0205 */
[----:B------:R-:W-:-:S04]  /*139a0*/  LEA R6, P0, R4, UR4, 0x2 ;  /* 0x0000000404067c11 */ /* 0x000fc8000f8010ff */
[----:B------:R-:W-:-:S05]  /*139b0*/  LEA.HI.X R7, R4, UR5, R5, 0x2, P0 ;  /* 0x0000000504077c11 */ /* 0x000fca00080f1405 */
[----:B------:R2:W5:Y:S04]  /*139c0*/  LDG.E R16, desc[UR52][R6.64] ;  /* 0x0000003406107981 */ /* 0x000568000c1e1900 */
.L_x_1240:
[----:B--2---:R-:W-:Y:S01]  /*139d0*/  IMAD R6, R10, 0x8, R17 ;  /* 0x000000080a067824 */ /* 0x004fe200078e0211 */
[----:B------:R-:W-:Y:S01]  /*139e0*/  SHF.L.U32 R5, R9, 0x1f, RZ ;  /* 0x0000001f09057819 */ /* 0x000fe200000006ff */
[----:B------:R-:W2:Y:S01]  /*139f0*/  S2R R4, SR_TID.X ;  /* 0x0000000000047919 */ /* 0x000ea20000002100 */
[----:B------:R-:W-:Y:S02]  /*13a00*/  BSSY B1, `(.L_x_1241) ;  /* 0x0000005000017945 */ /* 0x000fe40003800000 */
[----:B------:R-:W4:Y:S01]  /*13a10*/  SYNCS.PHASECHK.TRANS64.TRYWAIT P0, [R6+URZ+0x28480], R5 ;  /* 0x02848005060075a7 */ /* 0x000f22000800017f */
[----:B--2---:R-:W-:-:S04]  /*13a20*/  LOP3.LUT R4, R4, 0x7f, RZ, 0xc0, !PT ;  /* 0x0000007f04047812 */ /* 0x004fc800078ec0ff */
[----:B------:R-:W-:Y:S01]  /*13a30*/  ISETP.NE.AND P1, PT, R4, RZ, PT ;  /* 0x000000ff0400720c */ /* 0x000fe20003f25270 */
[----:B----4-:R-:W-:-:S12]  /*13a40*/  @!P0 BRA `(.L_x_1242) ;  /* 0x0000003400f48947 */ /* 0x010fd80003800000 */
.L_x_1320:
[----:B------:R-:W-:Y:S05]  /*13a50*/  BSYNC B1 ;  /* 0x0000000000017941 */ /* 0x000fea0003800000 */
.L_x_1241:
        /* <DEDUP_REMOVED lines=9> */
.L_x_1244:
[----:B------:R-:W-:Y:S05]  /*13af0*/  BSYNC B1 ;  /* 0x0000000000017941 */ /* 0x000fea0003800000 */
.L_x_1243:
[----:B------:R-:W4:Y:S04]  /*13b00*/  LDL R4, [R1] ;  /* 0x0000000001047983 */ /* 0x000f280000100800 */
[----:B------:R-:W2:Y:S01]  /*13b10*/  LDL R7, [R1+0x28] ;  /* 0x0000280001077983 */ /* 0x000ea20000100800 */
[----:B------:R-:W-:Y:S01]  /*13b20*/  IMAD.MOV.U32 R13, RZ, RZ, RZ ;  /* 0x000000ffff0d7224 */ /* 0x000fe200078e00ff */
[----:B------:R-:W-:Y:S01]  /*13b30*/  UIADD3 UR4, UP0, UR46, 0x470, URZ ;  /* 0x000004702e047890 */ /* 0x000fe2000ff1e03f */
[----:B------:R-:W-:Y:S01]  /*13b40*/  PLOP3.LUT P0, PT, PT, PT, PT, 0x80, 0x0 ;  /* 0x000000000000781c */ /* 0x000fe20003f0f070 */
[----:B------:R-:W-:Y:S01]  /*13b50*/  UMOV UR6, 0x0 ;  /* 0x0000000000067882 */ /* 0x000fe20000000000 */
[----:B------:R-:W-:Y:S01]  /*13b60*/  UMOV UR7, 0x14f00000 ;  /* 0x14f0000000077882 */ /* 0x000fe20000000000 */
[----:B------:R-:W-:Y:S01]  /*13b70*/  R2UR UR10, R13 ;  /* 0x000000000d0a72ca */ /* 0x000fe200000e0000 */
[----:B------:R-:W-:Y:S01]  /*13b80*/  UIADD3.X UR5, URZ, UR47, URZ, UP0, !UPT ;  /* 0x0000002f3f057290 */ /* 0x000fe200087fe43f */
[----:B----4-:R-:W-:-:S02]  /*13b90*/  IMAD R4, R4, 0x4000, R17 ;  /* 0x0000400004047824 */ /* 0x010fc400078e0211 */
[----:B--2---:R-:W-:Y:S02]  /*13ba0*/  IMAD R8, R8, 0x40, R7 ;  /* 0x0000004008087824 */ /* 0x004fe400078e0207 */
[----:B------:R-:W-:Y:S02]  /*13bb0*/  VIADD R7, R6, 0x28470 ;  /* 0x0002847006077836 */ /* 0x000fe40000000000 */
[----:B0-----:R-:W-:-:S07]  /*13bc0*/  VIADD R9, R4, 0x10000 ;  /* 0x0001000004097836 */ /* 0x001fce0000000000 */
.L_x_1245:
        /* <DEDUP_REMOVED lines=16> */
.L_x_1246:
        /* <DEDUP_REMOVED lines=13> */
.L_x_1321:
[----:B------:R-:W-:Y:S05]  /*13da0*/  BSYNC B1 ;  /* 0x0000000000017941 */ /* 0x000fea0003800000 */
.L_x_1247:
[----:B------:R-:W-:Y:S01]  /*13db0*/  BSSY B1, `(.L_x_1249) ;  /* 0x000000b000017945 */ /* 0x000fe20003800000 */
[----:B------:R-:W-:Y:S02]  /*13dc0*/  IMAD.MOV.U32 R10, RZ, RZ, 0x0 ;  /* 0x00000000ff0a7424 */ /* 0x000fe400078e00ff */
[----:B------:R-:W-:Y:S01]  /*13dd0*/  IMAD.MOV.U32 R11, RZ, RZ, 0x14f00000 ;  /* 0x14f00000ff0b7424 */ /* 0x000fe200078e00ff */
[----:B------:R-:W-:Y:S06]  /*13de0*/  @P1 BRA `(.L_x_1250) ;  /* 0x00000000001c1947 */ /* 0x000fec0003800000 */
[----:B------:R-:W2:Y:S01]  /*13df0*/  S2R R7, SR_TID.X ;  /* 0x0000000000077919 */ /* 0x000ea20000002100 */
[----:B0-----:R-:W-:-:S04]  /*13e00*/  IMAD.MOV.U32 R5, RZ, RZ, 0x4000 ;  /* 0x00004000ff057424 */ /* 0x001fc800078e00ff */
[----:B------:R4:W-:Y:S01]  /*13e10*/  SYNCS.ARRIVE.TRANS64 RZ, [R6+URZ+0x28430], R5 ;  /* 0x0284300506ff79a7 */ /* 0x0009e2000800003f */
[----:B--2---:R-:W-:-:S04]  /*13e20*/  LOP3.LUT R7, R7, 0x1f, RZ, 0xc0, !PT ;  /* 0x0000001f07077812 */ /* 0x004fc800078ec0ff */
[----:B------:R-:W-:-:S13]  /*13e30*/  ISETP.NE.AND P0, PT, R7, RZ, PT ;  /* 0x000000ff0700720c */ /* 0x000fda0003f05270 */
[----:B----4-:R-:W-:Y:S05]  /*13e40*/  @!P0 BRA `(.L_x_1250) ;  /* 0x0000000000048947 */ /* 0x010fea0003800000 */
[----:B------:R-:W-:Y:S01]  /*13e50*/  BPT.TRAP 0x1 ;  /* 0x000000040000795c */ /* 0x000fe20000300000 */
.L_x_1250:
[----:B------:R-:W-:Y:S05]  /*13e60*/  BSYNC B1 ;  /* 0x0000000000017941 */ /* 0x000fea0003800000 */
.L_x_1249:
[----:B------:R-:W-:Y:S01]  /*13e70*/  R2UR UR10, R13 ;  /* 0x000000000d0a72ca */ /* 0x000fe200000e0000 */
[----:B------:R-:W-:Y:S01]  /*13e80*/  UIADD3 UR4, UP0, UR46, 0x370, URZ ;  /* 0x000003702e047890 */ /* 0x000fe2000ff1e03f */
[----:B------:R-:W-:Y:S01]  /*13e90*/  R2UR UR6, R10 ;  /* 0x000000000a0672ca */ /* 0x000fe200000e0000 */
[----:B0-----:R-:W-:Y:S01]  /*13ea0*/  VIADD R6, R6, 0x28430 ;  /* 0x0002843006067836 */ /* 0x001fe20000000000 */
[----:B------:R-:W-:Y:S01]  /*13eb0*/  R2UR UR7, R11 ;  /* 0x000000000b0772ca */ /* 0x000fe200000e0000 */
[----:B------:R-:W-:Y:S01]  /*13ec0*/  VIADD R5, R4, 0x20000 ;  /* 0x0002000004057836 */ /* 0x000fe20000000000 */
[----:B------:R-:W-:Y:S01]  /*13ed0*/  PLOP3.LUT P0, PT, PT, PT, PT, 0x80, 0x0 ;  /* 0x000000000000781c */ /* 0x000fe20003f0f070 */
[----:B------:R-:W-:-:S12]  /*13ee0*/  UIADD3.X UR5, URZ, UR47, URZ, UP0, !UPT ;  /* 0x0000002f3f057290 */ /* 0x000fd800087fe43f */
.L_x_1251:
        /* <DEDUP_REMOVED lines=15> */
.L_x_1252:
        /* <DEDUP_REMOVED lines=10> */
.L_x_1239:
[----:B------:R-:W-:Y:S05]  /*14080*/  BSYNC B0 ;  /* 0x0000000000007941 */ /* 0x000fea0003800000 */
.L_x_1238:
[----:B------:R-:W-:-:S06]  /*14090*/  UISETP.NE.AND UP0, UPT, UR39, 0x3, UPT ;  /* 0x000000032700788c */ /* 0x000fcc000bf05270 */
[----:B------:R-:W-:-:S13]  /*140a0*/  PLOP3.LUT P0, PT, PT, PT, UP0, 0x80, 0x0 ;  /* 0x000000000000781c */ /* 0x000fda0003f0f008 */
[----:B------:R-:W-:Y:S05]  /*140b0*/  @!P0 BRA `(.L_x_1253) ;  /* 0x0000000000048947 */ /* 0x000fea0003800000 */
[----:B------:R-:W-:Y:S01]  /*140c0*/  BPT.TRAP 0x1 ;  /* 0x000000040000795c */ /* 0x000fe20000300000 */
.L_x_1253:
[----:B------:R-:W-:Y:S01]  /*140d0*/  IMAD.U32 R4, RZ, RZ, UR43 ;  /* 0x0000002bff047e24 */ /* 0x000fe2000f8e00ff */
[----:B------:R-:W-:Y:S01]  /*140e0*/  BSSY B0, `(.L_x_1254) ;  /* 0x0000007000007945 */ /* 0x000fe20003800000 */
[----:B------:R-:W-:-:S03]  /*140f0*/  IMAD R19, R0, 0x8, R17 ;  /* 0x0000000800137824 */ /* 0x000fc600078e0211 */
[----:B------:R-:W-:Y:S02]  /*14100*/  ISETP.NE.AND P1, PT, R4, 0x3, PT ;  /* 0x000000030400780c */ /* 0x000fe40003f25270 */
[----:B------:R-:W-:-:S04]  /*14110*/  LOP3.LUT R4, R3, 0x1, RZ, 0x3c, !PT ;  /* 0x0000000103047812 */ /* 0x000fc800078e3cff */
[----:B------:R-:W-:-:S04]  /*14120*/  SHF.L.U32 R4, R4, 0x1f, RZ ;  /* 0x0000001f04047819 */ /* 0x000fc800000006ff */
[----:B------:R-:W2:Y:S02]  /*14130*/  SYNCS.PHASECHK.TRANS64.TRYWAIT P0, [R19+URZ+0x28470], R4 ;  /* 0x02847004130075a7 */ /* 0x000ea4000800017f */
[----:B--2---:R-:W-:Y:S05]  /*14140*/  @!P0 BRA `(.L_x_1255) ;  /* 0x00000030005c8947 */ /* 0x004fea0003800000 */
.L_x_1322:
[----:B------:R-:W-:Y:S05]  /*14150*/  BSYNC B0 ;  /* 0x0000000000007941 */ /* 0x000fea0003800000 */
.L_x_1254:
[----:B------:R-:W-:Y:S05]  /*14160*/  @!P1 BRA `(.L_x_1256) ;  /* 0x0000000000049947 */ /* 0x000fea0003800000 */
[----:B------:R-:W-:Y:S01]  /*14170*/  BPT.TRAP 0x1 ;  /* 0x000000040000795c */ /* 0x000fe20000300000 */
.L_x_1256:
[----:B------:R-:W-:Y:S01]  /*14180*/  SHF.L.U32 R3, R3, 0x1f, RZ ;  /* 0x0000001f03037819 */ /* 0x000fe200000006ff */
[----:B------:R-:W-:-:S03]  /*14190*/  IMAD.SHL.U32 R0, R0, 0x4000, RZ ;  /* 0x0000400000007824 */ /* 0x000fc600078e00ff */
[----:B------:R-:W4:Y:S02]  /*141a0*/  SYNCS.PHASECHK.TRANS64.TRYWAIT P0, [R19+URZ+0x28460], R3 ;  /* 0x02846003130075a7 */ /* 0x000f24000800017f */
[----:B----4-:R-:W-:Y:S05]  /*141b0*/  @!P0 BRA `(.L_x_1257) ;  /* 0x0000003000548947 */ /* 0x010fea0003800000 */
.L_x_1323:
[----:B------:R-:W4:Y:S04]  /*141c0*/  LDL R12, [R1+0x4] ;  /* 0x00000400010c7983 */ /* 0x000f280000100800 */
[----:B------:R-:W2:Y:S04]  /*141d0*/  LDL R14, [R1+0x2c] ;  /* 0x00002c00010e7983 */ /* 0x000ea80000100800 */
[----:B------:R-:W3:Y:S04]  /*141e0*/  LDL R13, [R1+0x14] ;  /* 0x00001400010d7983 */ /* 0x000ee80000100800 */
[----:B------:R0:W-:Y:S04]  /*141f0*/  STL [R1+0x38], R2 ;  /* 0x0000380201007387 */ /* 0x0001e80000100800 */
[----:B0-----:R-:W3:Y:S01]  /*14200*/  LDL R2, [R1+0xc] ;  /* 0x00000c0001027983 */ /* 0x001ee20000100800 */
[----:B------:R-:W-:Y:S05]  /*14210*/  WARPSYNC.ALL ;  /* 0x0000000000007948 */ /* 0x000fea0003800000 */
[----:B----4-:R-:W-:-:S05]  /*14220*/  LOP3.LUT R3, R0, R12, RZ, 0xfc, !PT ;  /* 0x0000000c00037212 */ /* 0x010fca00078efcff */
[----:B------:R-:W-:-:S05]  /*14230*/  IMAD.IADD R3, R17, 0x1, R3 ;  /* 0x0000000111037824 */ /* 0x000fca00078e0203 */
[----:B------:R-:W0:Y:S01]  /*14240*/  LDSM.16.MT88.4 R8, [R3+0x10000] ;  /* 0x010000000308783b */ /* 0x000e220000004200 */
[----:B--2---:R-:W-:Y:S02]  /*14250*/  IADD3 R18, R17, R14, R0 ;  /* 0x0000000e11127210 */ /* 0x004fe40007ffe000 */
[C-C-:B0-----:R-:W-:Y:S02]  /*14260*/  PRMT R4, R8.reuse, 0x6420, R9.reuse ;  /* 0x0000642008047816 */ /* 0x141fe40000000009 */
[----:B------:R-:W-:Y:S02]  /*14270*/  PRMT R5, R8, 0x7531, R9 ;  /* 0x0000753108057816 */ /* 0x000fe40000000009 */
[C-C-:B------:R-:W-:Y:S02]  /*14280*/  PRMT R6, R10.reuse, 0x6420, R11.reuse ;  /* 0x000064200a067816 */ /* 0x140fe4000000000b */
[----:B------:R-:W-:Y:S02]  /*14290*/  PRMT R7, R10, 0x7531, R11 ;  /* 0x000075310a077816 */ /* 0x000fe4000000000b */
[----:B------:R-:W0:Y:S01]  /*142a0*/  LDSM.16.MT88.4 R8, [R18+0x10000] ;  /* 0x010000001208783b */ /* 0x000e220000004200 */
[----:B---3--:R-:W-:-:S05]  /*142b0*/  IADD3 R3, R2, R0, R13 ;  /* 0x0000000002037210 */ /* 0x008fca0007ffe00d */
        /* <DEDUP_REMOVED lines=75> */
.L_x_1258:
[----:B------:R-:W0:Y:S01]  /*14770*/  S2R R0, SR_TID.X ;  /* 0x0000000000007919 */ /* 0x000e220000002100 */
[----:B--2---:R2:W-:Y:S01]  /*14780*/  SYNCS.ARRIVE.TRANS64.A1T0 RZ, [R19+URZ+0x28450], RZ ;  /* 0x028450ff13ff79a7 */ /* 0x0045e2000810003f */
[----:B0-----:R-:W-:Y:S02]  /*14790*/  LOP3.LUT R3, R0, 0x7f, RZ, 0xc0, !PT ;  /* 0x0000007f00037812 */ /* 0x001fe400078ec0ff */
[----:B------:R-:W3:Y:S01]  /*147a0*/  LDL R0, [R1+0x24] ;  /* 0x0000240001007983 */ /* 0x000ee20000100800 */
[----:B------:R-:W-:Y:S01]  /*147b0*/  BAR.SYNC.DEFER_BLOCKING 0x2, 0x80 ;  /* 0x0082000000007b1d */ /* 0x000fe20000010000 */
[----:B------:R-:W-:-:S05]  /*147c0*/  ISETP.NE.AND P0, PT, R3, RZ, PT ;  /* 0x000000ff0300720c */ /* 0x000fca0003f05270 */
[----:B------:R4:W5:Y:S08]  /*147d0*/  LDL R3, [R1+0x8] ;  /* 0x0000080001037983 */ /* 0x0009700000100800 */
[----:B--2---:R-:W-:-:S05]  /*147e0*/  @!P0 VIADD R19, R19, 0x28480 ;  /* 0x0002848013138836 */ /* 0x004fca0000000000 */
[----:B------:R-:W-:-:S04]  /*147f0*/  @!P0 PRMT R19, RZ, 0x654, R19 ;  /* 0x00000654ff138816 */ /* 0x000fc80000000013 */
[----:B------:R4:W-:Y:S01]  /*14800*/  @!P0 SYNCS.ARRIVE.TRANS64.RED.A1T0 RZ, [R19+URZ], RZ ;  /* 0x000000ff13ff89a7 */ /* 0x0009e2000810043f */
[C---:B---3-5:R-:W-:Y:S01]  /*14810*/  ISETP.GT.AND P0, PT, R2.reuse, R0, PT ;  /* 0x000000000200720c */ /* 0x068fe20003f04270 */
[----:B------:R-:W-:Y:S01]  /*14820*/  VIADD R2, R2, 0xffffffff ;  /* 0xffffffff02027836 */ /* 0x000fe20000000000 */
[----:B------:R4:W5:Y:S11]  /*14830*/  LDL R0, [R1] ;  /* 0x0000000001007983 */ /* 0x0009760000100800 */
[----:B----4-:R-:W-:Y:S05]  /*14840*/  @P0 BRA `(.L_x_1259) ;  /* 0xffffffec00d00947 */ /* 0x010fea000383ffff */
.L_x_1237:
[----:B------:R-:W4:Y:S01]  /*14850*/  S2R R4, SR_TID.X ;  /* 0x0000000000047919 */ /* 0x000f220000002100 */
[----:B------:R-:W-:Y:S01]  /*14860*/  BSSY B0, `(.L_x_1260) ;  /* 0x0000011000007945 */ /* 0x000fe20003800000 */
[----:B----4-:R-:W-:-:S04]  /*14870*/  LOP3.LUT R4, R4, 0x7f, RZ, 0xc0, !PT ;  /* 0x0000007f04047812 */ /* 0x010fc800078ec0ff */
[----:B------:R-:W-:-:S13]  /*14880*/  ISETP.NE.AND P0, PT, R4, RZ, PT ;  /* 0x000000ff0400720c */ /* 0x000fda0003f05270 */
[----:B------:R-:W-:Y:S05]  /*14890*/  @P0 BRA `(.L_x_1261) ;  /* 0x0000000000340947 */ /* 0x000fea0003800000 */
[----:B------:R-:W4:Y:S01]  /*148a0*/  S2R R3, SR_LANEID ;  /* 0x0000000000037919 */ /* 0x000f220000000000 */
[----:B------:R-:W-:Y:S01]  /*148b0*/  VOTEU.ANY UR4, UPT, PT ;  /* 0x0000000000047886 */ /* 0x000fe200038e0100 */
[----:B------:R-:W0:Y:S01]  /*148c0*/  LDC.64 R4, c[0x0][0xc60] ;  /* 0x00031800ff047b82 */ /* 0x000e220000000a00 */
[----:B---3-5:R-:W4:Y:S08]  /*148d0*/  FLO.U32 R0, UR4 ;  /* 0x0000000400007d00 */ /* 0x028f3000080e0000 */
[----:B------:R-:W0:Y:S01]  /*148e0*/  POPC R2, UR4 ;  /* 0x0000000400027d09 */ /* 0x000e220008000000 */
[----:B----4-:R-:W-:-:S13]  /*148f0*/  ISETP.EQ.U32.AND P1, PT, R0, R3, PT ;  /* 0x000000030000720c */ /* 0x010fda0003f22070 */
[----:B0-----:R-:W3:Y:S01]  /*14900*/  @P1 ATOMG.E.ADD.STRONG.GPU PT, R5, desc[UR52][R4.64], R2 ;  /* 0x00000002040519a8 */ /* 0x001ee200081ee1f4 */
[----:B------:R-:W0:Y:S02]  /*14910*/  S2R R3, SR_LTMASK ;  /* 0x0000000000037919 */ /* 0x000e240000003900 */
[----:B0-----:R-:W-:-:S06]  /*14920*/  LOP3.LUT R3, R3, UR4, RZ, 0xc0, !PT ;  /* 0x0000000403037c12 */ /* 0x001fcc000f8ec0ff */
[----:B------:R-:W0:Y:S01]  /*14930*/  POPC R3, R3 ;  /* 0x0000000300037309 */ /* 0x000e220000000000 */
[----:B---3--:R-:W0:Y:S02]  /*14940*/  SHFL.IDX PT, R0, R5, R0, 0x1f ;  /* 0x00001f0005007589 */ /* 0x008e2400000e0000 */
[----:B0-----:R-:W-:-:S05]  /*14950*/  IADD3 R0, R0, UR41, R3 ;  /* 0x0000002900007c10 */ /* 0x001fca000fffe003 */
[----:B------:R4:W-:Y:S02]  /*14960*/  STL [R1+0x20], R0 ;  /* 0x0000200001007387 */ /* 0x0009e40000100800 */
.L_x_1261:
[----:B------:R-:W-:Y:S05]  /*14970*/  BSYNC B0 ;  /* 0x0000000000007941 */ /* 0x000fea0003800000 */
.L_x_1260:
[----:B------:R-:W-:-:S06]  /*14980*/  UISETP.NE.AND UP0, UPT, UR39, 0x3, UPT ;  /* 0x000000032700788c */ /* 0x000fcc000bf05270 */
[----:B------:R-:W-:-:S13]  /*14990*/  PLOP3.LUT P1, PT, PT, PT, UP0, 0x80, 0x0 ;  /* 0x000000000000781c */ /* 0x000fda0003f2f008 */
[----:B------:R-:W-:Y:S05]  /*149a0*/  @!P1 BRA `(.L_x_1262) ;  /* 0x0000000000049947 */ /* 0x000fea0003800000 */
[----:B------:R-:W-:Y:S01]  /*149b0*/  BPT.TRAP 0x1 ;  /* 0x000000040000795c */ /* 0x000fe20000300000 */
.L_x_1262:
[----:B------:R-:W2:Y:S04]  /*149c0*/  LDL R3, [R1+0x8] ;  /* 0x0000080001037983 */ /* 0x000ea80000100800 */
[----:B------:R-:W2:Y:S01]  /*149d0*/  LDL R2, [R1] ;  /* 0x0000000001027983 */ /* 0x000ea20000100800 */
[----:B---345:R-:W-:Y:S01]  /*149e0*/  IMAD.U32 R0, RZ, RZ, UR43 ;  /* 0x0000002bff007e24 */ /* 0x038fe2000f8e00ff */
[----:B------:R-:W-:Y:S04]  /*149f0*/  BSSY B0, `(.L_x_1263) ;  /* 0x0000007000007945 */ /* 0x000fe80003800000 */
[----:B------:R-:W-:-:S02]  /*14a00*/  ISETP.NE.AND P2, PT, R0, 0x3, PT ;  /* 0x000000030000780c */ /* 0x000fc40003f45270 */
[----:B--2---:R-:W-:-:S04]  /*14a10*/  LOP3.LUT R3, R3, 0x1, RZ, 0x3c, !PT ;  /* 0x0000000103037812 */ /* 0x004fc800078e3cff */
[----:B------:R-:W-:Y:S01]  /*14a20*/  SHF.L.U32 R3, R3, 0x1f, RZ ;  /* 0x0000001f03037819 */ /* 0x000fe200000006ff */
[----:B------:R-:W-:-:S04]  /*14a30*/  IMAD R2, R2, 0x8, R17 ;  /* 0x0000000802027824 */ /* 0x000fc800078e0211 */
[----:B------:R-:W2:Y:S02]  /*14a40*/  SYNCS.PHASECHK.TRANS64.TRYWAIT P1, [R2+URZ+0x28470], R3 ;  /* 0x02847003020075a7 */ /* 0x000ea4000802017f */
[----:B--2---:R-:W-:Y:S05]  /*14a50*/  @!P1 BRA `(.L_x_1264) ;  /* 0x0000002800409947 */ /* 0x004fea0003800000 */
.L_x_1324:
[----:B------:R-:W-:Y:S05]  /*14a60*/  BSYNC B0 ;  /* 0x0000000000007941 */ /* 0x000fea0003800000 */
.L_x_1263:
[----:B------:R-:W-:Y:S05]  /*14a70*/  @!P2 BRA `(.L_x_1265) ;  /* 0x000000000004a947 */ /* 0x000fea0003800000 */
[----:B------:R-:W-:Y:S01]  /*14a80*/  BPT.TRAP 0x1 ;  /* 0x000000040000795c */ /* 0x000fe20000300000 */
.L_x_1265:
[----:B------:R-:W2:Y:S02]  /*14a90*/  LDL R0, [R1+0x8] ;  /* 0x0000080001007983 */ /* 0x000ea40000100800 */
[----:B--2---:R-:W-:-:S04]  /*14aa0*/  SHF.L.U32 R3, R0, 0x1f, RZ ;  /* 0x0000001f00037819 */ /* 0x004fc800000006ff */
[----:B------:R-:W2:Y:S02]  /*14ab0*/  SYNCS.PHASECHK.TRANS64.TRYWAIT P1, [R2+URZ+0x28460], R3 ;  /* 0x02846003020075a7 */ /* 0x000ea4000802017f */
[----:B--2---:R-:W-:Y:S05]  /*14ac0*/  @!P1 BRA `(.L_x_1266) ;  /* 0x0000002800389947 */ /* 0x004fea0003800000 */
.L_x_1325:
[----:B------:R-:W3:Y:S04]  /*14ad0*/  LDL R13, [R1+0x2c] ;  /* 0x00002c00010d7983 */ /* 0x000ee80000100800 */
[----:B------:R-:W4:Y:S04]  /*14ae0*/  LDL R12, [R1+0x14] ;  /* 0x00001400010c7983 */ /* 0x000f280000100800 */
[----:B------:R2:W-:Y:S04]  /*14af0*/  STL [R1+0x38], R2 ;  /* 0x0000380201007387 */ /* 0x0005e80000100800 */
[----:B--2---:R-:W4:Y:S04]  /*14b00*/  LDL.LU R2, [R1+0xc] ;  /* 0x00000c0001027983 */ /* 0x004f280000300800 */
[----:B------:R-:W2:Y:S04]  /*14b10*/  LDL R18, [R1] ;  /* 0x0000000001127983 */ /* 0x000ea80000100800 */
[----:B------:R-:W3:Y:S01]  /*14b20*/  LDL R19, [R1+0x4] ;  /* 0x0000040001137983 */ /* 0x000ee20000100800 */
[----:B------:R-:W-:Y:S05]  /*14b30*/  WARPSYNC.ALL ;  /* 0x0000000000007948 */ /* 0x000fea0003800000 */
[----:B--2---:R-:W-:-:S05]  /*14b40*/  IMAD.SHL.U32 R16, R18, 0x4000, RZ ;  /* 0x0000400012107824 */ /* 0x004fca00078e00ff */
[----:B---3--:R-:W-:-:S05]  /*14b50*/  LOP3.LUT R0, R16, R19, RZ, 0xfc, !PT ;  /* 0x0000001310007212 */ /* 0x008fca00078efcff */
        /* <DEDUP_REMOVED lines=8> */
[----:B----4-:R-:W-:-:S05]  /*14be0*/  IADD3 R0, R2, R16, R12 ;  /* 0x0000001002007210 */ /* 0x010fca0007ffe00c */
        /* <DEDUP_REMOVED lines=9> */
[----:B------:R-:W2:Y:S01]  /*14c80*/  LDSM.16.MT88.4 R4, [R4+0x10000] ;  /* 0x010000000404783b */ /* 0x000ea20000004200 */
[----:B0-----:R-:W-:Y:S01]  /*14c90*/  IMAD.MOV.U32 R11, RZ, RZ, R12 ;  /* 0x000000ffff0b7224 */ /* 0x001fe200078e000c */
[C-C-:B--2---:R-:W-:Y:S02]  /*14ca0*/  PRMT R12, R4.reuse, 0x6420, R5.reuse ;  /* 0x00006420040c7816 */ /* 0x144fe40000000005 */
[----:B------:R-:W-:Y:S02]  /*14cb0*/  PRMT R13, R4, 0x7531, R5 ;  /* 0x00007531040d7816 */ /* 0x000fe40000000005 */
[----:B------:R-:W-:-:S02]  /*14cc0*/  PRMT R14, R6, 0x6420, R7 ;  /* 0x00006420060e7816 */ /* 0x000fc40000000007 */
[----:B------:R-:W-:Y:S02]  /*14cd0*/  PRMT R15, R6, 0x7531, R7 ;  /* 0x00007531060f7816 */ /* 0x000fe40000000007 */
[----:B------:R-:W0:Y:S04]  /*14ce0*/  LDSM.16.MT88.4 R4, [R3+0x12000] ;  /* 0x012000000304783b */ /* 0x000e280000004200 */
[----:B------:R2:W-:Y:S02]  /*14cf0*/  STSM.16.M88.4 [R0+0x2000], R12 ;  /* 0x0020000c00007844 */ /* 0x0005e40000000200 */
[----:B--2---:R-:W-:Y:S01]  /*14d00*/  IMAD.MOV.U32 R15, RZ, RZ, R11 ;  /* 0x000000ffff0f7224 */ /* 0x004fe200078e000b */
        /* <DEDUP_REMOVED lines=22> */
[----:B------:R-:W-:-:S05]  /*14e70*/  VIADD R16, R16, 0x3000 ;  /* 0x0000300010107836 */ /* 0x000fca0000000000 */
[----:B------:R-:W-:Y:S01]  /*14e80*/  LOP3.LUT R16, R16, R19, RZ, 0xfc, !PT ;  /* 0x0000001310107212 */ /* 0x000fe200078efcff */
[----:B------:R-:W-:Y:S01]  /*14e90*/  STSM.16.M88.4 [R0], R12 ;  /* 0x0000000c00007844 */ /* 0x000fe20000000200 */
[C-C-:B--2---:R-:W-:Y:S02]  /*14ea0*/  PRMT R8, R4.reuse, 0x6420, R5.reuse ;  /* 0x0000642004087816 */ /* 0x144fe40000000005 */
[----:B------:R-:W-:Y:S01]  /*14eb0*/  PRMT R9, R4, 0x7531, R5 ;  /* 0x0000753104097816 */ /* 0x000fe20000000005 */
[----:B------:R-:W-:Y:S01]  /*14ec0*/  IMAD.IADD R4, R17, 0x1, R16 ;  /* 0x0000000111047824 */ /* 0x000fe200078e0210 */
        /* <DEDUP_REMOVED lines=9> */
[----:B------:R0:W-:Y:S01]  /*14f60*/  STSM.16.M88.4 [R0+0x2000], R12 ;  /* 0x0020000c00007844 */ /* 0x0001e20000000200 */
[C-C-:B--2---:R-:W-:Y:S02]  /*14f70*/  PRMT R8, R4.reuse, 0x6420, R5.reuse ;  /* 0x0000642004087816 */ /* 0x144fe40000000005 */
        /* <DEDUP_REMOVED lines=12> */
.L_x_1267:
[----:B------:R-:W3:Y:S01]  /*15040*/  LDL.LU R3, [R1+0x8] ;  /* 0x0000080001037983 */ /* 0x000ee20000300800 */
[----:B--2--5:R2:W-:Y:S01]  /*15050*/  SYNCS.ARRIVE.TRANS64.A1T0 RZ, [R2+URZ+0x28450], RZ ;  /* 0x028450ff02ff79a7 */ /* 0x0245e2000810003f */
[----:B0-----:R-:W-:Y:S02]  /*15060*/  VIADD R0, R18, 0x1 ;  /* 0x0000000112007836 */ /* 0x001fe40000000000 */
[----:B--2---:R-:W-:-:S05]  /*15070*/  @!P0 VIADD R2, R2, 0x28480 ;  /* 0x0002848002028836 */ /* 0x004fca0000000000 */
[----:B------:R-:W-:Y:S01]  /*15080*/  @!P0 PRMT R2, RZ, 0x654, R2 ;  /* 0x00000654ff028816 */ /* 0x000fe20000000002 */
[----:B------:R-:W-:Y:S06]  /*15090*/  BAR.SYNC.DEFER_BLOCKING 0x2, 0x80 ;  /* 0x0082000000007b1d */ /* 0x000fec0000010000 */
[----:B------:R0:W-:Y:S01]  /*150a0*/  @!P0 SYNCS.ARRIVE.TRANS64.RED.A1T0 RZ, [R2+URZ], RZ ;  /* 0x000000ff02ff89a7 */ /* 0x0001e2000810043f */
[----:B------:R-:W-:-:S04]  /*150b0*/  ISETP.NE.AND P0, PT, R0, 0x2, PT ;  /* 0x000000020000780c */ /* 0x000fc80003f05270 */
[----:B------:R-:W-:Y:S02]  /*150c0*/  SEL R0, R0, RZ, P0 ;  /* 0x000000ff00007207 */ /* 0x000fe40000000000 */
[----:B0-----:R-:W-:-:S03]  /*150d0*/  SEL R2, RZ, 0x1, P0 ;  /* 0x00000001ff027807 */ /* 0x001fc60000000000 */
[----:B------:R0:W-:Y:S01]  /*150e0*/  STL [R1], R0 ;  /* 0x0000000001007387 */ /* 0x0001e20000100800 */
[----:B---3--:R-:W-:-:S05]  /*150f0*/  LOP3.LUT R3, R3, R2, RZ, 0x3c, !PT ;  /* 0x0000000203037212 */ /* 0x008fca00078e3cff */
[----:B------:R0:W-:Y:S02]  /*15100*/  STL [R1+0x8], R3 ;  /* 0x0000080301007387 */ /* 0x0001e40000100800 */
.L_x_1212:
[----:B------:R-:W-:Y:S05]  /*15110*/  BSYNC B7 ;  /* 0x0000000000077941 */ /* 0x000fea0003800000 */
.L_x_1210:
[----:B0-2---:R-:W2:Y:S02]  /*15120*/  LDL R0, [R1+0x18] ;  /* 0x0000180001007983 */ /* 0x005ea40000100800 */
        /* <DEDUP_REMOVED lines=15> */
.L_x_1268:
[----:B------:R-:W0:Y:S01]  /*15220*/  S2R R2, SR_TID.X ;  /* 0x0000000000027919 */ /* 0x000e220000002100 */
[----:B------:R-:W-:Y:S01]  /*15230*/  ULDC UR4, c[0x0][0xc3c] ;  /* 0x00030f0000047ab9 */ /* 0x000fe20000000800 */
[----:B------:R-:W2:Y:S01]  /*15240*/  LDC R10, c[0x0][0xc38] ;  /* 0x00030e00ff0a7b82 */ /* 0x000ea20000000800 */
[----:B------:R-:W3:Y:S01]  /*15250*/  LDL.LU R0, [R1+0x20] ;  /* 0x0000200001007983 */ /* 0x000ee20000300800 */
[----:B0-----:R-:W-:-:S04]  /*15260*/  LOP3.LUT R9, R2, 0x1f, RZ, 0xc0, !PT ;  /* 0x0000001f02097812 */ /* 0x001fc800078ec0ff */
[C---:B------:R-:W-:Y:S01]  /*15270*/  ISETP.NE.AND P0, PT, R9.reuse, 0x1f, PT ;  /* 0x0000001f0900780c */ /* 0x040fe20003f05270 */
[----:B------:R-:W-:-:S05]  /*15280*/  VIADD R5, R9, UR44 ;  /* 0x0000002c09057c36 */ /* 0x000fca0008000000 */
[----:B------:R-:W-:Y:S01]  /*15290*/  ISETP.GE.OR P1, PT, R5, UR4, !P0 ;  /* 0x0000000405007c0c */ /* 0x000fe2000c726670 */
[----:B------:R-:W-:-:S12]  /*152a0*/  ULDC UR4, c[0x0][0xc3c] ;  /* 0x00030f0000047ab9 */ /* 0x000fd80000000800 */
[----:B------:R-:W0:Y:S02]  /*152b0*/  @!P1 LDC.64 R2, c[0x0][0xc80] ;  /* 0x00032000ff029b82 */ /* 0x000e240000000a00 */
[----:B0-----:R-:W-:-:S04]  /*152c0*/  @!P1 IMAD.WIDE R2, R5, 0x4, R2 ;  /* 0x0000000405029825 */ /* 0x001fc800078e0202 */
[----:B------:R-:W-:-:S06]  /*152d0*/  IMAD.MOV.U32 R5, RZ, RZ, RZ ;  /* 0x000000ffff057224 */ /* 0x000fcc00078e00ff */
[----:B------:R-:W4:Y:S01]  /*152e0*/  @!P1 LDG.E R5, desc[UR52][R2.64] ;  /* 0x0000003402059981 */ /* 0x000f22000c1e1900 */
[C---:B------:R-:W-:Y:S02]  /*152f0*/  ISETP.NE.AND P1, PT, R9.reuse, RZ, PT ;  /* 0x000000ff0900720c */ /* 0x040fe40003f25270 */
[C---:B------:R-:W-:Y:S02]  /*15300*/  ISETP.GE.U32.AND P2, PT, R9.reuse, 0x2, PT ;  /* 0x000000020900780c */ /* 0x040fe40003f46070 */
[C---:B------:R-:W-:Y:S02]  /*15310*/  ISETP.GE.U32.AND P3, PT, R9.reuse, 0x4, PT ;  /* 0x000000040900780c */ /* 0x040fe40003f66070 */
[C---:B------:R-:W-:Y:S02]  /*15320*/  ISETP.GE.U32.AND P4, PT, R9.reuse, 0x8, PT ;  /* 0x000000080900780c */ /* 0x040fe40003f86070 */
[----:B------:R-:W-:Y:S01]  /*15330*/  ISETP.GE.U32.AND P5, PT, R9, 0x10, PT ;  /* 0x000000100900780c */ /* 0x000fe20003fa6070 */
[----:B---3--:R-:W-:-:S02]  /*15340*/  IMAD.MOV.U32 R8, RZ, RZ, R0 ;  /* 0x000000ffff087224 */ /* 0x008fc400078e0000 */
[----:B----4-:R-:W0:Y:S02]  /*15350*/  SHFL.UP PT, R0, R5, 0x1, RZ ;  /* 0x0420000005007989 */ /* 0x010e2400000e00ff */
        /* <DEDUP_REMOVED lines=11> */
[----:B------:R-:W0:Y:S04]  /*15410*/  SHFL.UP PT, R0, R7, 0x10, RZ ;  /* 0x0600000007007989 */ /* 0x000e2800000e00ff */
[----:B------:R-:W-:Y:S01]  /*15420*/  SHFL.IDX PT, R6, R8, 0x1, 0x1f ;  /* 0x00201f0008067f89 */ /* 0x000fe200000e0000 */
[----:B0-----:R-:W-:-:S05]  /*15430*/  SEL R0, R0, RZ, P5 ;  /* 0x000000ff00007207 */ /* 0x001fca0002800000 */
[----:B------:R-:W-:-:S05]  /*15440*/  IMAD.IADD R9, R7, 0x1, R0 ;  /* 0x0000000107097824 */ /* 0x000fca00078e0200 */
[----:B------:R-:W2:Y:S04]  /*15450*/  SHFL.IDX PT, R2, R9, 0x1f, 0x1f ;  /* 0x03e01f0009027f89 */ /* 0x000ea800000e0000 */
[----:B------:R-:W0:Y:S01]  /*15460*/  SHFL.IDX PT, R0, R8, RZ, 0x1f ;  /* 0x00001fff08007589 */ /* 0x000e2200000e0000 */
[----:B--2---:R-:W-:-:S04]  /*15470*/  IMAD R2, R2, R10, RZ ;  /* 0x0000000a02027224 */ /* 0x004fc800078e02ff */
[----:B------:R-:W-:-:S05]  /*15480*/  IMAD.IADD R6, R6, 0x1, R2 ;  /* 0x0000000106067824 */ /* 0x000fca00078e0202 */
[----:B0-----:R-:W-:-:S13]  /*15490*/  ISETP.GT.AND P6, PT, R6, R0, PT ;  /* 0x000000000600720c */ /* 0x001fda0003fc4270 */
[----:B------:R-:W-:Y:S05]  /*154a0*/  @P6 BRA `(.L_x_1270) ;  /* 0x0000000000906947 */ /* 0x000fea0003800000 */
.L_x_1274:
        /* <DEDUP_REMOVED lines=14> */
.L_x_1273:
[----:B------:R-:W-:Y:S05]  /*15590*/  BSYNC B0 ;  /* 0x0000000000007941 */ /* 0x000fea0003800000 */
.L_x_1272:
[----:B0----5:R-:W0:Y:S01]  /*155a0*/  SHFL.UP PT, R2, R5, 0x1, RZ ;  /* 0x0420000005027989 */ /* 0x021e2200000e00ff */
[----:B------:R-:W2:Y:S01]  /*155b0*/  LDC R10, c[0x0][0xc38] ;  /* 0x00030e00ff0a7b82 */ /* 0x000ea20000000800 */
        /* <DEDUP_REMOVED lines=14> */
[----:B------:R-:W2:Y:S02]  /*156a0*/  SHFL.IDX PT, R2, R9, 0x1f, 0x1f ;  /* 0x03e01f0009027f89 */ /* 0x000ea400000e0000 */
[----:B--2---:R-:W-:-:S04]  /*156b0*/  IMAD R2, R2, R10, RZ ;  /* 0x0000000a02027224 */ /* 0x004fc800078e02ff */
[----:B------:R-:W-:-:S05]  /*156c0*/  IMAD.IADD R6, R2, 0x1, R6 ;  /* 0x0000000102067824 */ /* 0x000fca00078e0206 */
[----:B------:R-:W-:-:S13]  /*156d0*/  ISETP.GT.AND P6, PT, R6, R0, PT ;  /* 0x000000000600720c */ /* 0x000fda0003fc4270 */
[----:B------:R-:W-:Y:S05]  /*156e0*/  @!P6 BRA `(.L_x_1274) ;  /* 0xfffffffc0070e947 */ /* 0x000fea000383ffff */
.L_x_1270:
        /* <DEDUP_REMOVED lines=10> */
[----:B------:R0:W2:Y:S01]  /*15790*/  LDG.E R7, desc[UR52][R2.64] ;  /* 0x0000003402077981 */ /* 0x0000a2000c1e1900 */
[----:B------:R-:W-:Y:S01]  /*157a0*/  ISETP.NE.AND P0, PT, RZ, UR7, PT ;  /* 0x00000007ff007c0c */ /* 0x000fe2000bf05270 */
[----:B0-----:R-:W-:-:S05]  /*157b0*/  IMAD.U32 R2, RZ, RZ, UR6 ;  /* 0x00000006ff027e24 */ /* 0x001fca000f8e00ff */
[----:B------:R0:W2:Y:S02]  /*157c0*/  SHFL.IDX PT, R5, R5, R2, 0x1f ;  /* 0x00001f0205057589 */ /* 0x0000a400000e0000 */
[----:B0-----:R-:W-:Y:S02]  /*157d0*/  IMAD.MOV.U32 R2, RZ, RZ, RZ ;  /* 0x000000ffff027224 */ /* 0x001fe400078e00ff */
[----:B--2---:R-:W-:-:S05]  /*157e0*/  IMAD R4, R5, R7, RZ ;  /* 0x0000000705047224 */ /* 0x004fca00078e02ff */
[----:B------:R-:W-:Y:S01]  /*157f0*/  IABS R8, R4 ;  /* 0x0000000400087213 */ /* 0x000fe20000000000 */
[----:B------:R-:W-:Y:S06]  /*15800*/  @!P0 BRA `(.L_x_1275) ;  /* 0x00000000000c8947 */ /* 0x000fec0003800000 */
[----:B------:R-:W-:-:S06]  /*15810*/  UIADD3 UR4, UR6, -0x1, URZ ;  /* 0xffffffff06047890 */ /* 0x000fcc000fffe03f */
[----:B------:R-:W-:-:S06]  /*15820*/  IMAD.U32 R2, RZ, RZ, UR4 ;  /* 0x00000004ff027e24 */ /* 0x000fcc000f8e00ff */
[----:B------:R0:W2:Y:S02]  /*15830*/  SHFL.IDX PT, R2, R9, R2, 0x1f ;  /* 0x00001f0209027589 */ /* 0x0000a400000e0000 */
.L_x_1275:
[----:B------:R-:W3:Y:S01]  /*15840*/  I2F.RP R3, R8 ;  /* 0x0000000800037306 */ /* 0x000ee20000209400 */
[----:B0-2---:R-:W-:-:S04]  /*15850*/  IMAD R9, R2, R10, R6 ;  /* 0x0000000a02097224 */ /* 0x005fc800078e0206 */
[----:B------:R-:W-:Y:S01]  /*15860*/  IMAD.IADD R0, R0, 0x1, -R9 ;  /* 0x0000000100007824 */ /* 0x000fe200078e0a09 */
[----:B------:R0:W-:Y:S02]  /*15870*/  STL [R1+0x20], R9 ;  /* 0x0000200901007387 */ /* 0x0001e40000100800 */
[----:B---3--:R-:W2:Y:S02]  /*15880*/  MUFU.RCP R3, R3 ;  /* 0x0000000300037308 */ /* 0x008ea40000001000 */
[----:B--2---:R-:W-:-:S06]  /*15890*/  VIADD R3, R3, 0xffffffe ;  /* 0x0ffffffe03037836 */ /* 0x004fcc0000000000 */
[----:B------:R-:W2:Y:S02]  /*158a0*/  F2I.FTZ.U32.TRUNC.NTZ R3, R3 ;  /* 0x0000000300037305 */ /* 0x000ea4000021f000 */
[----:B--2---:R-:W-:-:S04]  /*158b0*/  IMAD.MOV R2, RZ, RZ, -R3 ;  /* 0x000000ffff027224 */ /* 0x004fc800078e0a03 */
        /* <DEDUP_REMOVED lines=17> */
[----:B------:R-:W-:-:S05]  /*159d0*/  @!P1 LOP3.LUT R2, RZ, R4, RZ, 0x33, !PT ;  /* 0x00000004ff029212 */ /* 0x000fca00078e33ff */
[----:B------:R-:W-:Y:S02]  /*159e0*/  IMAD R6, R7, R2, RZ ;  /* 0x0000000207067224 */ /* 0x000fe400078e02ff */
[----:B------:R-:W-:Y:S02]  /*159f0*/  IMAD.MOV R2, RZ, RZ, -R2 ;  /* 0x000000ffff027224 */ /* 0x000fe400078e0a02 */
[----:B------:R-:W-:Y:S02]  /*15a00*/  IMAD.MOV R3, RZ, RZ, -R6 ;  /* 0x000000ffff037224 */ /* 0x000fe400078e0a06 */
[----:B------:R-:W-:-:S03]  /*15a10*/  IMAD R0, R4, R2, R0 ;  /* 0x0000000204007224 */ /* 0x000fc600078e0200 */
[----:B------:R-:W-:-:S04]  /*15a20*/  VIADDMNMX R7, R3, R10, R7, PT ;  /* 0x0000000a03077246 */ /* 0x000fc80003800107 */
[----:B------:R-:W-:-:S04]  /*15a30*/  IABS R8, R7 ;  /* 0x0000000700087213 */ /* 0x000fc80000000000 */
[----:B------:R-:W2:Y:S08]  /*15a40*/  I2F.RP R3, R8 ;  /* 0x0000000800037306 */ /* 0x000eb00000209400 */
[----:B--2---:R-:W2:Y:S02]  /*15a50*/  MUFU.RCP R3, R3 ;  /* 0x0000000300037308 */ /* 0x004ea40000001000 */
        /* <DEDUP_REMOVED lines=8> */
[----:B------:R-:W-:-:S04]  /*15ae0*/  IMAD.HI.U32 R2, R2, R3, RZ ;  /* 0x0000000302027227 */ /* 0x000fc800078e00ff */
[----:B------:R-:W-:-:S04]  /*15af0*/  IMAD.MOV R4, RZ, RZ, -R4 ;  /* 0x000000ffff047224 */ /* 0x000fc800078e0a04 */
[----:B------:R-:W-:-:S05]  /*15b00*/  IMAD R3, R2, R4, R3 ;  /* 0x0000000402037224 */ /* 0x000fca00078e0203 */
[----:B------:R-:W-:-:S13]  /*15b10*/  ISETP.GT.U32.AND P1, PT, R8, R3, PT ;  /* 0x000000030800720c */ /* 0x000fda0003f24070 */
[----:B------:R-:W-:Y:S02]  /*15b20*/  @!P1 IMAD.IADD R3, R3, 0x1, -R8 ;  /* 0x0000000103039824 */ /* 0x000fe400078e0a08 */
[----:B------:R-:W-:Y:S01]  /*15b30*/  @!P1 VIADD R2, R2, 0x1 ;  /* 0x0000000102029836 */ /* 0x000fe20000000000 */
[----:B------:R-:W-:Y:S02]  /*15b40*/  ISETP.NE.AND P1, PT, R7, RZ, PT ;  /* 0x000000ff0700720c */ /* 0x000fe40003f25270 */
[----:B------:R-:W-:Y:S02]  /*15b50*/  ISETP.GE.U32.AND P0, PT, R3, R8, PT ;  /* 0x000000080300720c */ /* 0x000fe40003f06070 */
[C---:B------:R-:W-:Y:S01]  /*15b60*/  LOP3.LUT R3, R0.reuse, R7, RZ, 0x3c, !PT ;  /* 0x0000000700037212 */ /* 0x040fe200078e3cff */
[----:B------:R-:W-:-:S03]  /*15b70*/  IMAD.IADD R0, R0, 0x1, R6 ;  /* 0x0000000100007824 */ /* 0x000fc600078e0206 */
[----:B------:R-:W-:-:S07]  /*15b80*/  ISETP.GE.AND P2, PT, R3, RZ, PT ;  /* 0x000000ff0300720c */ /* 0x000fce0003f46270 */
[----:B------:R-:W-:-:S06]  /*15b90*/  @P0 VIADD R2, R2, 0x1 ;  /* 0x0000000102020836 */ /* 0x000fcc0000000000 */
[----:B------:R-:W-:Y:S01]  /*15ba0*/  @!P2 IMAD.MOV R2, RZ, RZ, -R2 ;  /* 0x000000ffff02a224 */ /* 0x000fe200078e0a02 */
[----:B------:R-:W-:Y:S01]  /*15bb0*/  @!P1 LOP3.LUT R2, RZ, R7, RZ, 0x33, !PT ;  /* 0x00000007ff029212 */ /* 0x000fe200078e33ff */
[----:B------:R-:W-:-:S04]  /*15bc0*/  IMAD.MOV R7, RZ, RZ, -R7 ;  /* 0x000000ffff077224 */ /* 0x000fc800078e0a07 */
[----:B------:R-:W-:Y:S01]  /*15bd0*/  IMAD R0, R2, R7, R0 ;  /* 0x0000000702007224 */ /* 0x000fe200078e0200 */
[----:B------:R-:W-:-:S04]  /*15be0*/  LOP3.LUT R2, RZ, R2, RZ, 0x33, !PT ;  /* 0x00000002ff027212 */ /* 0x000fc800078e33ff */
[----:B------:R-:W-:Y:S01]  /*15bf0*/  R2UR UR36, R0 ;  /* 0x00000000002472ca */ /* 0x000fe200000e0000 */
[----:B------:R-:W-:-:S05]  /*15c00*/  IMAD.IADD R0, R5, 0x1, R2 ;  /* 0x0000000105007824 */ /* 0x000fca00078e0202 */
[----:B------:R0:W-:Y:S01]  /*15c10*/  STL [R1+0x24], R0 ;  /* 0x0000240001007387 */ /* 0x0001e20000100800 */
[----:B------:R-:W-:Y:S08]  /*15c20*/  BRA `(.L_x_1276) ;  /* 0x0000000000107947 */ /* 0x000ff00003800000 */
.L_x_1271:
[----:B------:R2:W-:Y:S01]  /*15c30*/  STL [R1+0x20], R0 ;  /* 0x0000200001007387 */ /* 0x0005e20000100800 */
[----:B------:R-:W-:Y:S01]  /*15c40*/  ULDC UR44, c[0x0][0xc3c] ;  /* 0x00030f00002c7ab9 */ /* 0x000fe20000000800 */
[----:B------:R-:W-:Y:S02]  /*15c50*/  UMOV UR36, URZ ;  /* 0x0000003f00247c82 */ /* 0x000fe40008000000 */
[----:B------:R2:W-:Y:S03]  /*15c60*/  STL [R1+0x24], RZ ;  /* 0x000024ff01007387 */ /* 0x0005e60000100800 */
.L_x_1276:
[----:B------:R-:W3:Y:S04]  /*15c70*/  LDL R3, [R1+0x20] ;  /* 0x0000200001037983 */ /* 0x000ee80000100800 */
[----:B------:R-:W4:Y:S01]  /*15c80*/  LDL R2, [R1+0x24] ;  /* 0x0000240001027983 */ /* 0x000f220000100800 */
[----:B------:R-:W-:Y:S02]  /*15c90*/  IMAD.U32 R6, RZ, RZ, UR36 ;  /* 0x00000024ff067e24 */ /* 0x000fe4000f8e00ff */
[----:B------:R-:W-:Y:S01]  /*15ca0*/  IMAD.U32 R7, RZ, RZ, UR44 ;  /* 0x0000002cff077e24 */ /* 0x000fe2000f8e00ff */
[----:B0-2---:R-:W0:Y:S02]  /*15cb0*/  S2R R0, SR_TID.X ;  /* 0x0000000000007919 */ /* 0x005e240000002100 */
[----:B0-----:R-:W-:Y:S01]  /*15cc0*/  LOP3.LUT R0, R0, 0x1f, RZ, 0xc0, !PT ;  /* 0x0000001f00007812 */ /* 0x001fe200078ec0ff */
[----:B------:R-:W-:Y:S03]  /*15cd0*/  BAR.SYNC.DEFER_BLOCKING 0x4, 0x180 ;  /* 0x0106000000007b1d */ /* 0x000fe60000010000 */
[----:B------:R-:W-:-:S13]  /*15ce0*/  ISETP.NE.AND P0, PT, R0, RZ, PT ;  /* 0x000000ff0000720c */ /* 0x000fda0003f05270 */
[----:B------:R-:W-:Y:S01]  /*15cf0*/  @!P0 MOV R0, 0x400 ;  /* 0x0000040000008802 */ /* 0x000fe20000000f00 */
[----:B---3--:R-:W-:Y:S02]  /*15d00*/  IMAD.MOV.U32 R4, RZ, RZ, R3 ;  /* 0x000000ffff047224 */ /* 0x008fe400078e0003 */
[----:B------:R-:W0:Y:S01]  /*15d10*/  @!P0 S2R R3, SR_CgaCtaId ;  /* 0x0000000000038919 */ /* 0x000e220000008800 */
[----:B----4-:R-:W-:Y:S01]  /*15d20*/  IMAD.MOV.U32 R5, RZ, RZ, R2 ;  /* 0x000000ffff057224 */ /* 0x010fe200078e0002 */
[----:B0-----:R-:W-:-:S05]  /*15d30*/  @!P0 LEA R17, R3, R0, 0x18 ;  /* 0x0000000003118211 */ /* 0x001fca00078ec0ff */
[----:B------:R2:W-:Y:S01]  /*15d40*/  @!P0 STS.128 [R17+0x284d0], R4 ;  /* 0x0284d00411008388 */ /* 0x0005e20000000c00 */
[----:B------:R-:W-:Y:S06]  /*15d50*/  BAR.ARV 0x5, 0x180 ;  /* 0x0146000000007b1d */ /* 0x000fec0000002000 */
.L_x_1269:
[----:B------:R-:W-:Y:S02]  /*15d60*/  ULDC UR4, c[0x0][0xc3c] ;  /* 0x00030f0000047ab9 */ /* 0x000fe40000000800 */
[----:B------:R-:W-:-:S06]  /*15d70*/  UISETP.GE.AND UP0, UPT, UR44, UR4, UPT ;  /* 0x000000042c00728c */ /* 0x000fcc000bf06270 */
[----:B------:R-:W-:-:S13]  /*15d80*/  PLOP3.LUT P0, PT, PT, PT, UP0, 0x80, 0x0 ;  /* 0x000000000000781c */ /* 0x000fda0003f0f008 */
[----:B------:R-:W-:Y:S05]  /*15d90*/  @!P0 BRA `(.L_x_1277) ;  /* 0xffffffb000d08947 */ /* 0x000fea000383ffff */
.L_x_1200:
[----:B------:R-:W3:Y:S01]  /*15da0*/  LDL.LU R0, [R1+0x34] ;  /* 0x0000340001007983 */ /* 0x000ee20000300800 */
[----:B------:R-:W-:Y:S01]  /*15db0*/  BSSY B0, `(.L_x_1278) ;  /* 0x000000b000007945 */ /* 0x000fe20003800000 */
[----:B012---:R-:W0:Y:S01]  /*15dc0*/  S2R R5, SR_CgaCtaId ;  /* 0x0000000000057919 */ /* 0x007e220000008800 */
[----:B---3--:R-:W-:-:S05]  /*15dd0*/  VIADD R0, R0, 0x1 ;  /* 0x0000000100007836 */ /* 0x008fca0000000000 */
        /* <DEDUP_REMOVED lines=8> */
.L_x_1326:
[----:B------:R-:W-:Y:S05]  /*15e60*/  BSYNC B0 ;  /* 0x0000000000007941 */ /* 0x000fea0003800000 */
.L_x_1278:
[----:B------:R-:W-:-:S03]  /*15e70*/  UMOV UR4, 0xffffffff ;  /* 0xffffffff00047882 */ /* 0x000fc60000000000 */
[----:B------:R-:W-:Y:S05]  /*15e80*/  BRA.DIV UR4, `(.L_x_1280) ;  /* 0x0000001604707947 */ /* 0x000fea000b800000 */
[----:B------:R-:W1:Y:S02]  /*15e90*/  S2R R2, SR_TID.X ;  /* 0x0000000000027919 */ /* 0x000e640000002100 */
[----:B-1----:R-:W-:-:S04]  /*15ea0*/  SHF.R.U32.HI R2, RZ, 0x5, R2 ;  /* 0x00000005ff027819 */ /* 0x002fc80000011602 */
[----:B------:R-:W-:-:S05]  /*15eb0*/  LOP3.LUT R2, R2, 0x3, RZ, 0xc0, !PT ;  /* 0x0000000302027812 */ /* 0x000fca00078ec0ff */
[----:B------:R1:W2:Y:S02]  /*15ec0*/  SHFL.IDX PT, R14, R2, RZ, 0x1f ;  /* 0x00001fff020e7589 */ /* 0x0002a400000e0000 */
.L_x_1329:
[----:B--2---:R-:W-:Y:S01]  /*15ed0*/  ISETP.NE.AND P0, PT, R14, RZ, PT ;  /* 0x000000ff0e00720c */ /* 0x004fe20003f05270 */
[----:B------:R-:W-:-:S12]  /*15ee0*/  BSSY B0, `(.L_x_1281) ;  /* 0x000002e000007945 */ /* 0x000fd80003800000 */
[----:B------:R-:W-:Y:S05]  /*15ef0*/  @P0 BRA `(.L_x_1282) ;  /* 0x0000000000b00947 */ /* 0x000fea0003800000 */
[----:B------:R-:W-:-:S03]  /*15f00*/  UMOV UR4, 0xffffffff ;  /* 0xffffffff00047882 */ /* 0x000fc60000000000 */
[----:B------:R-:W-:Y:S05]  /*15f10*/  BRA.DIV UR4, `(.L_x_1283) ;  /* 0x0000001604807947 */ /* 0x000fea000b800000 */
[----:B------:R-:W-:-:S13]  /*15f20*/  ELECT P6, URZ, PT ;  /* 0x00000000003f782f */ /* 0x000fda00038c0000 */
.L_x_1332:
[----:B------:R-:W-:Y:S05]  /*15f30*/  @!P6 BRA `(.L_x_1282) ;  /* 0x0000000000a0e947 */ /* 0x000fea0003800000 */
[----:B------:R-:W-:-:S06]  /*15f40*/  ULOP3.LUT UR4, UR38, 0x2, URZ, 0xfc, !UPT ;  /* 0x0000000226047892 */ /* 0x000fcc000f8efc3f */
[----:B-1----:R-:W-:-:S05]  /*15f50*/  IMAD.U32 R2, RZ, RZ, UR4 ;  /* 0x00000004ff027e24 */ /* 0x002fca000f8e00ff */
[----:B------:R-:W-:-:S13]  /*15f60*/  ISETP.NE.AND P0, PT, R2, 0x3, PT ;  /* 0x000000030200780c */ /* 0x000fda0003f05270 */
[----:B------:R-:W-:Y:S05]  /*15f70*/  @!P0 BRA `(.L_x_1284) ;  /* 0x0000000000048947 */ /* 0x000fea0003800000 */
[----:B------:R-:W-:Y:S01]  /*15f80*/  BPT.TRAP 0x1 ;  /* 0x000000040000795c */ /* 0x000fe20000300000 */
.L_x_1284:
        /* <DEDUP_REMOVED lines=14> */
.L_x_1333:
[----:B------:R-:W1:Y:S02]  /*16070*/  SYNCS.PHASECHK.TRANS64.TRYWAIT P1, [R7+URZ], R2 ;  /* 0x00000002070075a7 */ /* 0x000e64000802017f */
[----:B-1----:R-:W-:Y:S05]  /*16080*/  @!P1 BRA `(.L_x_1286) ;  /* 0x0000001400589947 */ /* 0x002fea0003800000 */
.L_x_1334:
[----:B------:R-:W-:Y:S05]  /*16090*/  @!P0 BRA `(.L_x_1287) ;  /* 0x0000000000048947 */ /* 0x000fea0003800000 */
[----:B------:R-:W-:Y:S01]  /*160a0*/  BPT.TRAP 0x1 ;  /* 0x000000040000795c */ /* 0x000fe20000300000 */
.L_x_1287:
[----:B------:R-:W2:Y:S02]  /*160b0*/  LDL.LU R4, [R1] ;  /* 0x0000000001047983 */ /* 0x000ea40000300800 */
[----:B--2---:R-:W-:-:S04]  /*160c0*/  IMAD R4, R4, 0x8, R0 ;  /* 0x0000000804047824 */ /* 0x004fc800078e0200 */
[----:B------:R-:W2:Y:S02]  /*160d0*/  SYNCS.PHASECHK.TRANS64.TRYWAIT P1, [R4+URZ+0x28460], R5 ;  /* 0x02846005040075a7 */ /* 0x000ea4000802017f */
[----:B--2---:R-:W-:Y:S05]  /*160e0*/  @!P1 BRA `(.L_x_1288) ;  /* 0x0000001400549947 */ /* 0x004fea0003800000 */
.L_x_1335:
[----:B------:R-:W-:Y:S05]  /*160f0*/  @!P0 BRA `(.L_x_1289) ;  /* 0x0000000000048947 */ /* 0x000fea0003800000 */
[----:B------:R-:W-:Y:S01]  /*16100*/  BPT.TRAP 0x1 ;  /* 0x000000040000795c */ /* 0x000fe20000300000 */
.L_x_1289:
[----:B------:R-:W-:-:S04]  /*16110*/  IMAD R3, R3, 0x8, R0 ;  /* 0x0000000803037824 */ /* 0x000fc800078e0200 */
[----:B------:R-:W3:Y:S02]  /*16120*/  SYNCS.PHASECHK.TRANS64.TRYWAIT P1, [R3+URZ+0x28460], R2 ;  /* 0x02846002030075a7 */ /* 0x000ee4000802017f */
[----:B---3--:R-:W-:Y:S05]  /*16130*/  @!P1 BRA `(.L_x_1290) ;  /* 0x0000001400549947 */ /* 0x008fea0003800000 */
.L_x_1336:
[----:B------:R-:W-:Y:S05]  /*16140*/  @!P0 BRA `(.L_x_1291) ;  /* 0x0000000000048947 */ /* 0x000fea0003800000 */
[----:B------:R-:W-:Y:S01]  /*16150*/  BPT.TRAP 0x1 ;  /* 0x000000040000795c */ /* 0x000fe20000300000 */
.L_x_1291:
[----:B------:R-:W4:Y:S02]  /*16160*/  SYNCS.PHASECHK.TRANS64.TRYWAIT P0, [R4+URZ+0x28480], R5 ;  /* 0x02848005040075a7 */ /* 0x000f24000800017f */
[----:B----4-:R-:W-:Y:S05]  /*16170*/  @!P0 BRA `(.L_x_1292) ;  /* 0x0000001400588947 */ /* 0x010fea0003800000 */
.L_x_1293:
[----:B------:R0:W0:Y:S02]  /*16180*/  SYNCS.PHASECHK.TRANS64.TRYWAIT P0, [R3+URZ+0x28480], R2 ;  /* 0x02848002030075a7 */ /* 0x000024000800017f */
[----:B0-----:R-:W-:Y:S05]  /*16190*/  @!P0 NANOSLEEP.SYNCS 0x989680 ;  /* 0x009896800000895d */ /* 0x001fea0003900000 */
[----:B------:R-:W0:Y:S02]  /*161a0*/  @!P0 SYNCS.PHASECHK.TRANS64 P0, [R3+URZ+0x28480], R2 ;  /* 0x02848002030085a7 */ /* 0x000e24000800007f */
[----:B0-----:R-:W-:Y:S05]  /*161b0*/  @!P0 BRA `(.L_x_1293) ;  /* 0xfffffffc00f08947 */ /* 0x001fea000383ffff */
.L_x_1282:
[----:B------:R-:W-:Y:S05]  /*161c0*/  BSYNC B0 ;  /* 0x0000000000007941 */ /* 0x000fea0003800000 */
.L_x_1281:
[----:B------:R-:W-:Y:S05]  /*161d0*/  EXIT ;  /* 0x000000000000794d */ /* 0x000fea0003800000 */
.L_x_1098:
[----:B0-----:R-:W-:-:S04]  /*161e0*/  IMAD.U32 R3, RZ, RZ, UR41 ;  /* 0x00000029ff037e24 */ /* 0x001fc8000f8e00ff */
[----:B------:R0:W1:Y:S03]  /*161f0*/  SYNCS.PHASECHK.TRANS64.TRYWAIT P1, [R3+URZ+0x28400], R8 ;  /* 0x02840008030075a7 */ /* 0x000066000802017f */
[----:B-1----:R-:W-:Y:S05]  /*16200*/  @!P1 NANOSLEEP.SYNCS 0x989680 ;  /* 0x009896800000995d */ /* 0x002fea0003900000 */
[----:B------:R-:W1:Y:S02]  /*16210*/  @!P1 SYNCS.PHASECHK.TRANS64 P1, [R3+URZ+0x28400], R8 ;  /* 0x02840008030095a7 */ /* 0x000e64000802007f */
[----:B-1----:R-:W-:Y:S05]  /*16220*/  @!P1 BRA `(.L_x_1098) ;  /* 0xfffffffc00ec9947 */ /* 0x002fea000383ffff */
[----:B------:R-:W-:Y:S05]  /*16230*/  BRA `(.L_x_1294) ;  /* 0xfffffebc00b87947 */ /* 0x000fea000383ffff */
.L_x_1102:
[----:B-1----:R1:W2:Y:S02]  /*16240*/  SYNCS.PHASECHK.TRANS64.TRYWAIT P2, [R6+URZ+0x28430], R3 ;  /* 0x02843003060075a7 */ /* 0x0022a4000804017f */
[----:B--2---:R-:W-:Y:S05]  /*16250*/  @!P2 NANOSLEEP.SYNCS 0x989680 ;  /* 0x009896800000a95d */ /* 0x004fea0003900000 */
[----:B------:R-:W2:Y:S02]  /*16260*/  @!P2 SYNCS.PHASECHK.TRANS64 P2, [R6+URZ+0x28430], R3 ;  /* 0x028430030600a5a7 */ /* 0x000ea4000804007f */
[----:B--2---:R-:W-:Y:S05]  /*16270*/  @!P2 BRA `(.L_x_1102) ;  /* 0xfffffffc00f0a947 */ /* 0x004fea000383ffff */
[----:B------:R-:W-:Y:S05]  /*16280*/  BRA `(.L_x_1101) ;  /* 0xfffffebc00dc7947 */ /* 0x000fea000383ffff */
.L_x_1118:
[----:B-1----:R-:W-:-:S04]  /*16290*/  IMAD.U32 R9, RZ, RZ, UR6 ;  /* 0x00000006ff097e24 */ /* 0x002fc8000f8e00ff */
[----:B------:R1:W2:Y:S03]  /*162a0*/  SYNCS.PHASECHK.TRANS64.TRYWAIT P2, [R9+URZ+0x28430], R8 ;  /* 0x02843008090075a7 */ /* 0x0002a6000804017f */
[----:B--2---:R-:W-:Y:S05]  /*162b0*/  @!P2 NANOSLEEP.SYNCS 0x989680 ;  /* 0x009896800000a95d */ /* 0x004fea0003900000 */
[----:B------:R-:W2:Y:S02]  /*162c0*/  @!P2 SYNCS.PHASECHK.TRANS64 P2, [R9+URZ+0x28430], R8 ;  /* 0x028430080900a5a7 */ /* 0x000ea4000804007f */
[----:B--2---:R-:W-:Y:S05]  /*162d0*/  @!P2 BRA `(.L_x_1118) ;  /* 0xfffffffc00eca947 */ /* 0x004fea000383ffff */
[----:B------:R-:W-:Y:S05]  /*162e0*/  BRA `(.L_x_1115) ;  /* 0xfffffee400847947 */ /* 0x000fea000383ffff */
.L_x_1122:
[----:B-1----:R-:W-:-:S04]  /*162f0*/  IMAD.U32 R9, RZ, RZ, UR6 ;  /* 0x00000006ff097e24 */ /* 0x002fc8000f8e00ff */
[----:B------:R1:W2:Y:S03]  /*16300*/  SYNCS.PHASECHK.TRANS64.TRYWAIT P2, [R9+URZ+0x28450], R8 ;  /* 0x02845008090075a7 */ /* 0x0002a6000804017f */
[----:B--2---:R-:W-:Y:S05]  /*16310*/  @!P2 NANOSLEEP.SYNCS 0x989680 ;  /* 0x009896800000a95d */ /* 0x004fea0003900000 */
[----:B------:R-:W2:Y:S02]  /*16320*/  @!P2 SYNCS.PHASECHK.TRANS64 P2, [R9+URZ+0x28450], R8 ;  /* 0x028450080900a5a7 */ /* 0x000ea4000804007f */
[----:B--2---:R-:W-:Y:S05]  /*16330*/  @!P2 BRA `(.L_x_1122) ;  /* 0xfffffffc00eca947 */ /* 0x004fea000383ffff */
[----:B------:R-:W-:Y:S05]  /*16340*/  BRA `(.L_x_1119) ;  /* 0xfffffee8004c7947 */ /* 0x000fea000383ffff */
.L_x_1140:
[----:B-1----:R-:W-:-:S04]  /*16350*/  IMAD.U32 R7, RZ, RZ, UR6 ;  /* 0x00000006ff077e24 */ /* 0x002fc8000f8e00ff */
[----:B------:R1:W2:Y:S03]  /*16360*/  SYNCS.PHASECHK.TRANS64.TRYWAIT P2, [R7+URZ+0x28430], R6 ;  /* 0x02843006070075a7 */ /* 0x0002a6000804017f */
[----:B--2---:R-:W-:Y:S05]  /*16370*/  @!P2 NANOSLEEP.SYNCS 0x989680 ;  /* 0x009896800000a95d */ /* 0x004fea0003900000 */
[----:B------:R-:W2:Y:S02]  /*16380*/  @!P2 SYNCS.PHASECHK.TRANS64 P2, [R7+URZ+0x28430], R6 ;  /* 0x028430060700a5a7 */ /* 0x000ea4000804007f */
[----:B--2---:R-:W-:Y:S05]  /*16390*/  @!P2 BRA `(.L_x_1140) ;  /* 0xfffffffc00eca947 */ /* 0x004fea000383ffff */
[----:B------:R-:W-:Y:S05]  /*163a0*/  BRA `(.L_x_1137) ;  /* 0xffffff1000187947 */ /* 0x000fea000383ffff */
.L_x_1144:
[----:B-1----:R-:W-:-:S04]  /*163b0*/  IMAD.U32 R7, RZ, RZ, UR6 ;  /* 0x00000006ff077e24 */ /* 0x002fc8000f8e00ff */
[----:B------:R1:W2:Y:S03]  /*163c0*/  SYNCS.PHASECHK.TRANS64.TRYWAIT P2, [R7+URZ+0x28450], R6 ;  /* 0x02845006070075a7 */ /* 0x0002a6000804017f */
[----:B--2---:R-:W-:Y:S05]  /*163d0*/  @!P2 NANOSLEEP.SYNCS 0x989680 ;  /* 0x009896800000a95d */ /* 0x004fea0003900000 */
[----:B------:R-:W2:Y:S02]  /*163e0*/  @!P2 SYNCS.PHASECHK.TRANS64 P2, [R7+URZ+0x28450], R6 ;  /* 0x028450060700a5a7 */ /* 0x000ea4000804007f */
[----:B--2---:R-:W-:Y:S05]  /*163f0*/  @!P2 BRA `(.L_x_1144) ;  /* 0xfffffffc00eca947 */ /* 0x004fea000383ffff */
[----:B------:R-:W-:Y:S05]  /*16400*/  BRA `(.L_x_1141) ;  /* 0xffffff1000ec7947 */ /* 0x000fea000383ffff */
.L_x_1151:
[----:B-1----:R-:W-:-:S04]  /*16410*/  IMAD.U32 R7, RZ, RZ, UR6 ;  /* 0x00000006ff077e24 */ /* 0x002fc8000f8e00ff */
[----:B------:R1:W2:Y:S03]  /*16420*/  SYNCS.PHASECHK.TRANS64.TRYWAIT P2, [R7+URZ+0x28430], R6 ;  /* 0x02843006070075a7 */ /* 0x0002a6000804017f */
[----:B--2---:R-:W-:Y:S05]  /*16430*/  @!P2 NANOSLEEP.SYNCS 0x989680 ;  /* 0x009896800000a95d */ /* 0x004fea0003900000 */
[----:B------:R-:W2:Y:S02]  /*16440*/  @!P2 SYNCS.PHASECHK.TRANS64 P2, [R7+URZ+0x28430], R6 ;  /* 0x028430060700a5a7 */ /* 0x000ea4000804007f */
[----:B--2---:R-:W-:Y:S05]  /*16450*/  @!P2 BRA `(.L_x_1151) ;  /* 0xfffffffc00eca947 */ /* 0x004fea000383ffff */
[----:B------:R-:W-:Y:S05]  /*16460*/  BRA `(.L_x_1148) ;  /* 0xffffff2c00647947 */ /* 0x000fea000383ffff */
.L_x_1155:
[----:B-1----:R-:W-:-:S04]  /*16470*/  IMAD.U32 R7, RZ, RZ, UR6 ;  /* 0x00000006ff077e24 */ /* 0x002fc8000f8e00ff */
[----:B------:R1:W2:Y:S03]  /*16480*/  SYNCS.PHASECHK.TRANS64.TRYWAIT P2, [R7+URZ+0x28450], R6 ;  /* 0x02845006070075a7 */ /* 0x0002a6000804017f */
[----:B--2---:R-:W-:Y:S05]  /*16490*/  @!P2 NANOSLEEP.SYNCS 0x989680 ;  /* 0x009896800000a95d */ /* 0x004fea0003900000 */
[----:B------:R-:W2:Y:S02]  /*164a0*/  @!P2 SYNCS.PHASECHK.TRANS64 P2, [R7+URZ+0x28450], R6 ;  /* 0x028450060700a5a7 */ /* 0x000ea4000804007f */
[----:B--2---:R-:W-:Y:S05]  /*164b0*/  @!P2 BRA `(.L_x_1155) ;  /* 0xfffffffc00eca947 */ /* 0x004fea000383ffff */
[----:B------:R-:W-:Y:S05]  /*164c0*/  BRA `(.L_x_1152) ;  /* 0xffffff3000387947 */ /* 0x000fea000383ffff */
.L_x_1169:
[----:B-1----:R-:W-:-:S04]  /*164d0*/  IMAD.U32 R5, RZ, RZ, UR9 ;  /* 0x00000009ff057e24 */ /* 0x002fc8000f8e00ff */
[----:B------:R1:W2:Y:S03]  /*164e0*/  SYNCS.PHASECHK.TRANS64.TRYWAIT P1, [R5+URZ+0x28450], R0 ;  /* 0x02845000050075a7 */ /* 0x0002a6000802017f */
[----:B--2---:R-:W-:Y:S05]  /*164f0*/  @!P1 NANOSLEEP.SYNCS 0x989680 ;  /* 0x009896800000995d */ /* 0x004fea0003900000 */
[----:B------:R-:W2:Y:S02]  /*16500*/  @!P1 SYNCS.PHASECHK.TRANS64 P1, [R5+URZ+0x28450], R0 ;  /* 0x02845000050095a7 */ /* 0x000ea4000802007f */
[----:B--2---:R-:W-:Y:S05]  /*16510*/  @!P1 BRA `(.L_x_1169) ;  /* 0xfffffffc00ec9947 */ /* 0x004fea000383ffff */
[----:B------:R-:W-:Y:S05]  /*16520*/  BRA `(.L_x_1168) ;  /* 0xffffff5400187947 */ /* 0x000fea000383ffff */
.L_x_1221:
[----:B------:R-:W-:Y:S02]  /*16530*/  IMAD.MOV.U32 R13, RZ, RZ, R0 ;  /* 0x000000ffff0d7224 */ /* 0x000fe400078e0000 */
[----:B------:R-:W-:Y:S02]  /*16540*/  IMAD.MOV.U32 R12, RZ, RZ, RZ ;  /* 0x000000ffff0c7224 */ /* 0x000fe400078e00ff */
[----:B------:R-:W-:Y:S02]  /*16550*/  IMAD.MOV.U32 R11, RZ, RZ, 0x1f ;  /* 0x0000001fff0b7424 */ /* 0x000fe400078e00ff */
[----:B------:R-:W-:-:S07]  /*16560*/  IMAD.MOV.U32 R15, RZ, RZ, -0x1 ;  /* 0xffffffffff0f7424 */ /* 0x000fce00078e00ff */
[----:B01----:R-:W-:Y:S05]  /*16570*/  WARPSYNC.COLLECTIVE R15, `(.L_x_1295) ;  /* 0x000000000f087348 */ /* 0x003fea0003c00000 */
[----:B------:R2:W3:Y:S02]  /*16580*/  SHFL.IDX P6, R14, R13, R12, R11 ;  /* 0x0000000c0d0e7389 */ /* 0x0004e400000c000b */
[----:B0123--:R-:W-:Y:S01]  /*16590*/  ENDCOLLECTIVE ;  /* 0x000000000000791b */ /* 0x00ffe20003800000 */
.L_x_1295:
[----:B------:R-:W-:Y:S05]  /*165a0*/  BRA `(.L_x_1296) ;  /* 0xffffffbc00647947 */ /* 0x000fea000383ffff */
.L_x_1223:
[----:B------:R-:W-:Y:S01]  /*165b0*/  BSSY B0, `(.L_x_1297) ;  /* 0x0000006000007945 */ /* 0x000fe20003800000 */
[----:B------:R-:W-:-:S07]  /*165c0*/  IMAD.MOV.U32 R15, RZ, RZ, -0x1 ;  /* 0xffffffffff0f7424 */ /* 0x000fce00078e00ff */
[----:B01-3--:R-:W-:Y:S05]  /*165d0*/  WARPSYNC.COLLECTIVE R15, `(.L_x_1298) ;  /* 0x000000000f0c7348 */ /* 0x00bfea0003c00000 */
[----:B------:R-:W-:Y:S02]  /*165e0*/  ELECT P6, UR62, PT ;  /* 0x00000000003e782f */ /* 0x000fe400038c0000 */
[----:B------:R-:W-:Y:S01]  /*165f0*/  MOV R14, UR62 ;  /* 0x0000003e000e7c02 */ /* 0x000fe20008000f00 */
[----:B01-3--:R-:W-:Y:S10]  /*16600*/  ENDCOLLECTIVE ;  /* 0x000000000000791b */ /* 0x00bff40003800000 */
.L_x_1298:
[----:B------:R-:W-:Y:S05]  /*16610*/  BSYNC B0 ;  /* 0x0000000000007941 */ /* 0x000fea0003800000 */
.L_x_1297:
[----:B------:R-:W-:Y:S05]  /*16620*/  BRA `(.L_x_1299) ;  /* 0xffffffbc00707947 */ /* 0x000fea000383ffff */
.L_x_1225:
[----:B0-----:R0:W2:Y:S02]  /*16630*/  SYNCS.PHASECHK.TRANS64.TRYWAIT P0, [R4+URZ+0x28480], R3 ;  /* 0x02848003040075a7 */ /* 0x0010a4000800017f */
[----:B--2---:R-:W-:Y:S05]  /*16640*/  @!P0 NANOSLEEP.SYNCS 0x989680 ;  /* 0x009896800000895d */ /* 0x004fea0003900000 */
[----:B------:R-:W2:Y:S02]  /*16650*/  @!P0 SYNCS.PHASECHK.TRANS64 P0, [R4+URZ+0x28480], R3 ;  /* 0x02848003040085a7 */ /* 0x000ea4000800007f */
[----:B--2---:R-:W-:Y:S05]  /*16660*/  @!P0 BRA `(.L_x_1225) ;  /* 0xfffffffc00f08947 */ /* 0x004fea000383ffff */
[----:B------:R-:W-:Y:S05]  /*16670*/  BRA `(.L_x_1300) ;  /* 0xffffffbc00d47947 */ /* 0x000fea000383ffff */
.L_x_1227:
[----:B--2---:R2:W4:Y:S02]  /*16680*/  SYNCS.PHASECHK.TRANS64.TRYWAIT P0, [R4+URZ+0x28440], R3 ;  /* 0x02844003040075a7 */ /* 0x004524000800017f */
[----:B----4-:R-:W-:Y:S05]  /*16690*/  @!P0 NANOSLEEP.SYNCS 0x989680 ;  /* 0x009896800000895d */ /* 0x010fea0003900000 */
[----:B------:R-:W4:Y:S02]  /*166a0*/  @!P0 SYNCS.PHASECHK.TRANS64 P0, [R4+URZ+0x28440], R3 ;  /* 0x02844003040085a7 */ /* 0x000f24000800007f */
[----:B----4-:R-:W-:Y:S05]  /*166b0*/  @!P0 BRA `(.L_x_1227) ;  /* 0xfffffffc00f08947 */ /* 0x010fea000383ffff */
[----:B------:R-:W-:Y:S05]  /*166c0*/  BRA `(.L_x_1301) ;  /* 0xffffffc000447947 */ /* 0x000fea000383ffff */
.L_x_1231:
[----:B------:R-:W-:Y:S02]  /*166d0*/  IMAD.MOV.U32 R13, RZ, RZ, R3 ;  /* 0x000000ffff0d7224 */ /* 0x000fe400078e0003 */
[----:B------:R-:W-:Y:S02]  /*166e0*/  IMAD.MOV.U32 R12, RZ, RZ, RZ ;  /* 0x000000ffff0c7224 */ /* 0x000fe400078e00ff */
[----:B------:R-:W-:Y:S02]  /*166f0*/  IMAD.MOV.U32 R11, RZ, RZ, 0x181f ;  /* 0x0000181fff0b7424 */ /* 0x000fe400078e00ff */
[----:B------:R-:W-:Y:S02]  /*16700*/  IMAD.MOV.U32 R15, RZ, RZ, -0x1 ;  /* 0xffffffffff0f7424 */ /* 0x000fe400078e00ff */
[----:B------:R-:W-:Y:S02]  /*16710*/  IMAD R2, R8, UR42, RZ ;  /* 0x0000002a08027c24 */ /* 0x000fe4000f8e02ff */
[----:B------:R-:W-:-:S07]  /*16720*/  IMAD.IADD R0, R19, 0x1, R18 ;  /* 0x0000000113007824 */ /* 0x000fce00078e0212 */
[----:B-1---5:R-:W-:Y:S05]  /*16730*/  WARPSYNC.COLLECTIVE R15, `(.L_x_1302) ;  /* 0x000000000f087348 */ /* 0x022fea0003c00000 */
[----:B------:R0:W2:Y:S02]  /*16740*/  SHFL.IDX P6, R14, R13, R12, R11 ;  /* 0x0000000c0d0e7389 */ /* 0x0000a400000c000b */
[----:B012--5:R-:W-:Y:S01]  /*16750*/  ENDCOLLECTIVE ;  /* 0x000000000000791b */ /* 0x027fe20003800000 */
.L_x_1302:
[C---:B------:R-:W-:Y:S01]  /*16760*/  VIADD R5, R0.reuse, 0x10 ;  /* 0x0000001000057836 */ /* 0x040fe20000000000 */
[----:B------:R-:W-:Y:S01]  /*16770*/  ISETP.GE.AND P2, PT, R0, R2, PT ;  /* 0x000000020000720c */ /* 0x000fe20003f46270 */
[----:B------:R-:W-:Y:S02]  /*16780*/  IMAD.MOV.U32 R13, RZ, RZ, R4 ;  /* 0x000000ffff0d7224 */ /* 0x000fe400078e0004 */
[----:B------:R-:W-:-:S10]  /*16790*/  IMAD.MOV.U32 R6, RZ, RZ, R14 ;  /* 0x000000ffff067224 */ /* 0x000fd400078e000e */
[----:B------:R-:W-:Y:S05]  /*167a0*/  WARPSYNC.COLLECTIVE R15, `(.L_x_1303) ;  /* 0x000000000f087348 */ /* 0x000fea0003c00000 */
[----:B------:R0:W1:Y:S02]  /*167b0*/  SHFL.IDX P6, R14, R13, R12, R11 ;  /* 0x0000000c0d0e7389 */ /* 0x00006400000c000b */
[----:B01----:R-:W-:Y:S01]  /*167c0*/  ENDCOLLECTIVE ;  /* 0x000000000000791b */ /* 0x003fe20003800000 */
.L_x_1303:
[----:B------:R-:W-:Y:S02]  /*167d0*/  IMAD.MOV.U32 R13, RZ, RZ, R3 ;  /* 0x000000ffff0d7224 */ /* 0x000fe400078e0003 */
[----:B------:R-:W-:Y:S02]  /*167e0*/  IMAD.MOV.U32 R12, RZ, RZ, 0x1 ;  /* 0x00000001ff0c7424 */ /* 0x000fe400078e00ff */
[----:B------:R-:W-:-:S07]  /*167f0*/  IMAD.MOV.U32 R7, RZ, RZ, R14 ;  /* 0x000000ffff077224 */ /* 0x000fce00078e000e */
[----:B------:R-:W-:Y:S05]  /*16800*/  WARPSYNC.COLLECTIVE R15, `(.L_x_1304) ;  /* 0x000000000f087348 */ /* 0x000fea0003c00000 */
[----:B------:R0:W1:Y:S02]  /*16810*/  SHFL.IDX P6, R14, R13, R12, R11 ;  /* 0x0000000c0d0e7389 */ /* 0x00006400000c000b */
[----:B01----:R-:W-:Y:S01]  /*16820*/  ENDCOLLECTIVE ;  /* 0x000000000000791b */ /* 0x003fe20003800000 */
.L_x_1304:
        /* <DEDUP_REMOVED lines=10> */
.L_x_1305:
        /* <DEDUP_REMOVED lines=12> */
.L_x_1306:
        /* <DEDUP_REMOVED lines=18> */
.L_x_1307:
[----:B------:R-:W-:Y:S02]  /*16ab0*/  IMAD.MOV.U32 R13, RZ, RZ, R3 ;  /* 0x000000ffff0d7224 */ /* 0x000fe400078e0003 */
[----:B------:R-:W-:Y:S02]  /*16ac0*/  IMAD.MOV.U32 R12, RZ, RZ, 0x3 ;  /* 0x00000003ff0c7424 */ /* 0x000fe400078e00ff */
[----:B------:R-:W-:-:S07]  /*16ad0*/  IMAD.MOV.U32 R7, RZ, RZ, R14 ;  /* 0x000000ffff077224 */ /* 0x000fce00078e000e */
[----:B------:R-:W-:Y:S05]  /*16ae0*/  WARPSYNC.COLLECTIVE R15, `(.L_x_1308) ;  /* 0x000000000f087348 */ /* 0x000fea0003c00000 */
[----:B------:R0:W1:Y:S02]  /*16af0*/  SHFL.IDX P6, R14, R13, R12, R11 ;  /* 0x0000000c0d0e7389 */ /* 0x00006400000c000b */
[----:B01----:R-:W-:Y:S01]  /*16b00*/  ENDCOLLECTIVE ;  /* 0x000000000000791b */ /* 0x003fe20003800000 */
.L_x_1308:
        /* <DEDUP_REMOVED lines=17> */
.L_x_1309:
[----:B------:R-:W-:Y:S02]  /*16c20*/  IMAD.MOV.U32 R13, RZ, RZ, R3 ;  /* 0x000000ffff0d7224 */ /* 0x000fe400078e0003 */
[----:B------:R-:W-:Y:S02]  /*16c30*/  IMAD.MOV.U32 R12, RZ, RZ, 0x4 ;  /* 0x00000004ff0c7424 */ /* 0x000fe400078e00ff */
[----:B------:R-:W-:-:S07]  /*16c40*/  IMAD.MOV.U32 R7, RZ, RZ, R14 ;  /* 0x000000ffff077224 */ /* 0x000fce00078e000e */
[----:B------:R-:W-:Y:S05]  /*16c50*/  WARPSYNC.COLLECTIVE R15, `(.L_x_1310) ;  /* 0x000000000f087348 */ /* 0x000fea0003c00000 */
[----:B------:R0:W1:Y:S02]  /*16c60*/  SHFL.IDX P6, R14, R13, R12, R11 ;  /* 0x0000000c0d0e7389 */ /* 0x00006400000c000b */
[----:B01----:R-:W-:Y:S01]  /*16c70*/  ENDCOLLECTIVE ;  /* 0x000000000000791b */ /* 0x003fe20003800000 */
.L_x_1310:
        /* <DEDUP_REMOVED lines=17> */
.L_x_1311:
[----:B------:R-:W-:Y:S02]  /*16d90*/  IMAD.MOV.U32 R13, RZ, RZ, R3 ;  /* 0x000000ffff0d7224 */ /* 0x000fe400078e0003 */
[----:B------:R-:W-:Y:S02]  /*16da0*/  IMAD.MOV.U32 R12, RZ, RZ, 0x5 ;  /* 0x00000005ff0c7424 */ /* 0x000fe400078e00ff */
[----:B------:R-:W-:-:S07]  /*16db0*/  IMAD.MOV.U32 R7, RZ, RZ, R14 ;  /* 0x000000ffff077224 */ /* 0x000fce00078e000e */
[----:B------:R-:W-:Y:S05]  /*16dc0*/  WARPSYNC.COLLECTIVE R15, `(.L_x_1312) ;  /* 0x000000000f087348 */ /* 0x000fea0003c00000 */
[----:B------:R0:W1:Y:S02]  /*16dd0*/  SHFL.IDX P6, R14, R13, R12, R11 ;  /* 0x0000000c0d0e7389 */ /* 0x00006400000c000b */
[----:B01----:R-:W-:Y:S01]  /*16de0*/  ENDCOLLECTIVE ;  /* 0x000000000000791b */ /* 0x003fe20003800000 */
.L_x_1312:
        /* <DEDUP_REMOVED lines=17> */
.L_x_1313:
[----:B------:R-:W-:Y:S02]  /*16f00*/  IMAD.MOV.U32 R13, RZ, RZ, R3 ;  /* 0x000000ffff0d7224 */ /* 0x000fe400078e0003 */
[----:B------:R-:W-:Y:S02]  /*16f10*/  IMAD.MOV.U32 R12, RZ, RZ, 0x6 ;  /* 0x00000006ff0c7424 */ /* 0x000fe400078e00ff */
[----:B------:R-:W-:-:S07]  /*16f20*/  IMAD.MOV.U32 R7, RZ, RZ, R14 ;  /* 0x000000ffff077224 */ /* 0x000fce00078e000e */
[----:B------:R-:W-:Y:S05]  /*16f30*/  WARPSYNC.COLLECTIVE R15, `(.L_x_1314) ;  /* 0x000000000f087348 */ /* 0x000fea0003c00000 */
[----:B------:R0:W1:Y:S02]  /*16f40*/  SHFL.IDX P6, R14, R13, R12, R11 ;  /* 0x0000000c0d0e7389 */ /* 0x00006400000c000b */
[----:B01----:R-:W-:Y:S01]  /*16f50*/  ENDCOLLECTIVE ;  /* 0x000000000000791b */ /* 0x003fe20003800000 */
.L_x_1314:
        /* <DEDUP_REMOVED lines=16> */
.L_x_1315:
[----:B------:R-:W-:Y:S02]  /*17060*/  IMAD.MOV.U32 R13, RZ, RZ, R3 ;  /* 0x000000ffff0d7224 */ /* 0x000fe400078e0003 */
[----:B------:R-:W-:Y:S02]  /*17070*/  IMAD.MOV.U32 R12, RZ, RZ, 0x7 ;  /* 0x00000007ff0c7424 */ /* 0x000fe400078e00ff */
[----:B------:R-:W-:-:S07]  /*17080*/  IMAD.MOV.U32 R7, RZ, RZ, R14 ;  /* 0x000000ffff077224 */ /* 0x000fce00078e000e */
[----:B------:R-:W-:Y:S05]  /*17090*/  WARPSYNC.COLLECTIVE R15, `(.L_x_1316) ;  /* 0x000000000f087348 */ /* 0x000fea0003c00000 */
[----:B------:R0:W1:Y:S02]  /*170a0*/  SHFL.IDX P6, R14, R13, R12, R11 ;  /* 0x0000000c0d0e7389 */ /* 0x00006400000c000b */
[----:B01----:R-:W-:Y:S01]  /*170b0*/  ENDCOLLECTIVE ;  /* 0x000000000000791b */ /* 0x003fe20003800000 */
.L_x_1316:
        /* <DEDUP_REMOVED lines=10> */
.L_x_1317:
[----:B------:R-:W-:Y:S01]  /*17160*/  @!PT LDS RZ, [RZ] ;  /* 0x00000000fffff984 */ /* 0x000fe20000000800 */
[----:B------:R-:W-:Y:S01]  /*17170*/  @!PT LDS RZ, [RZ] ;  /* 0x00000000fffff984 */ /* 0x000fe20000000800 */
[----:B------:R-:W-:Y:S01]  /*17180*/  @!PT LDS RZ, [RZ] ;  /* 0x00000000fffff984 */ /* 0x000fe20000000800 */
[----:B------:R0:W-:Y:S04]  /*17190*/  @!P2 LDGSTS.E.BYPASS.LTC128B.128 [R9+0x1b000], desc[UR52][R6.64], !P0 ;  /* 0x1b0000000609afae */ /* 0x0001e8000c101d74 */
[----:B------:R0:W-:Y:S01]  /*171a0*/  @!P2 LDGSTS.E.BYPASS.LTC128B.128 [R9+0x1f000], desc[UR52][R6.64+0x80], !P1 ;  /* 0x1f0000800609afae */ /* 0x0001e2000c901d74 */
[----:B------:R-:W-:Y:S01]  /*171b0*/  IMAD.MOV.U32 R4, RZ, RZ, R14 ;  /* 0x000000ffff047224 */ /* 0x000fe200078e000e */
[----:B------:R-:W-:Y:S06]  /*171c0*/  BRA `(.L_x_1318) ;  /* 0xffffffc000d07947 */ /* 0x000fec000383ffff */
.L_x_1236:
[----:B---3--:R3:W4:Y:S02]  /*171d0*/  SYNCS.PHASECHK.TRANS64.TRYWAIT P0, [R17+URZ+0x28420], R0 ;  /* 0x02842000110075a7 */ /* 0x008724000800017f */
[----:B----4-:R-:W-:Y:S05]  /*171e0*/  @!P0 NANOSLEEP.SYNCS 0x989680 ;  /* 0x009896800000895d */ /* 0x010fea0003900000 */
[----:B------:R-:W4:Y:S02]  /*171f0*/  @!P0 SYNCS.PHASECHK.TRANS64 P0, [R17+URZ+0x28420], R0 ;  /* 0x02842000110085a7 */ /* 0x000f24000800007f */
[----:B----4-:R-:W-:Y:S05]  /*17200*/  @!P0 BRA `(.L_x_1236) ;  /* 0xfffffffc00f08947 */ /* 0x010fea000383ffff */
[----:B------:R-:W-:Y:S05]  /*17210*/  BRA `(.L_x_1319) ;  /* 0xffffffc4003c7947 */ /* 0x000fea000383ffff */
.L_x_1242:
[----:B--2---:R2:W4:Y:S02]  /*17220*/  SYNCS.PHASECHK.TRANS64.TRYWAIT P0, [R6+URZ+0x28480], R5 ;  /* 0x02848005060075a7 */ /* 0x004524000800017f */
[----:B----4-:R-:W-:Y:S05]  /*17230*/  @!P0 NANOSLEEP.SYNCS 0x989680 ;  /* 0x009896800000895d */ /* 0x010fea0003900000 */
[----:B------:R-:W4:Y:S02]  /*17240*/  @!P0 SYNCS.PHASECHK.TRANS64 P0, [R6+URZ+0x28480], R5 ;  /* 0x02848005060085a7 */ /* 0x000f24000800007f */
[----:B----4-:R-:W-:Y:S05]  /*17250*/  @!P0 BRA `(.L_x_1242) ;  /* 0xfffffffc00f08947 */ /* 0x010fea000383ffff */
[----:B------:R-:W-:Y:S05]  /*17260*/  BRA `(.L_x_1320) ;  /* 0xffffffc400f87947 */ /* 0x000fea000383ffff */
.L_x_1248:
[----:B0-----:R0:W2:Y:S02]  /*17270*/  SYNCS.PHASECHK.TRANS64.TRYWAIT P0, [R6+URZ+0x28440], R5 ;  /* 0x02844005060075a7 */ /* 0x0010a4000800017f */
[----:B--2---:R-:W-:Y:S05]  /*17280*/  @!P0 NANOSLEEP.SYNCS 0x989680 ;  /* 0x009896800000895d */ /* 0x004fea0003900000 */
[----:B------:R-:W2:Y:S02]  /*17290*/  @!P0 SYNCS.PHASECHK.TRANS64 P0, [R6+URZ+0x28440], R5 ;  /* 0x02844005060085a7 */ /* 0x000ea4000800007f */
[----:B--2---:R-:W-:Y:S05]  /*172a0*/  @!P0 BRA `(.L_x_1248) ;  /* 0xfffffffc00f08947 */ /* 0x004fea000383ffff */
[----:B------:R-:W-:Y:S05]  /*172b0*/  BRA `(.L_x_1321) ;  /* 0xffffffc800b87947 */ /* 0x000fea000383ffff */
.L_x_1255:
[----:B--2---:R2:W4:Y:S02]  /*172c0*/  SYNCS.PHASECHK.TRANS64.TRYWAIT P0, [R19+URZ+0x28470], R4 ;  /* 0x02847004130075a7 */ /* 0x004524000800017f */
[----:B----4-:R-:W-:Y:S05]  /*172d0*/  @!P0 NANOSLEEP.SYNCS 0x989680 ;  /* 0x009896800000895d */ /* 0x010fea0003900000 */
[----:B------:R-:W4:Y:S02]  /*172e0*/  @!P0 SYNCS.PHASECHK.TRANS64 P0, [R19+URZ+0x28470], R4 ;  /* 0x02847004130085a7 */ /* 0x000f24000800007f */
[----:B----4-:R-:W-:Y:S05]  /*172f0*/  @!P0 BRA `(.L_x_1255) ;  /* 0xfffffffc00f08947 */ /* 0x010fea000383ffff */
[----:B------:R-:W-:Y:S05]  /*17300*/  BRA `(.L_x_1322) ;  /* 0xffffffcc00907947 */ /* 0x000fea000383ffff */
.L_x_1257:
[----:B----4-:R4:W0:Y:S02]  /*17310*/  SYNCS.PHASECHK.TRANS64.TRYWAIT P0, [R19+URZ+0x28460], R3 ;  /* 0x02846003130075a7 */ /* 0x010824000800017f */
[----:B0-----:R-:W-:Y:S05]  /*17320*/  @!P0 NANOSLEEP.SYNCS 0x989680 ;  /* 0x009896800000895d */ /* 0x001fea0003900000 */
[----:B------:R-:W0:Y:S02]  /*17330*/  @!P0 SYNCS.PHASECHK.TRANS64 P0, [R19+URZ+0x28460], R3 ;  /* 0x02846003130085a7 */ /* 0x000e24000800007f */
[----:B0-----:R-:W-:Y:S05]  /*17340*/  @!P0 BRA `(.L_x_1257) ;  /* 0xfffffffc00f08947 */ /* 0x001fea000383ffff */
[----:B------:R-:W-:Y:S05]  /*17350*/  BRA `(.L_x_1323) ;  /* 0xffffffcc00987947 */ /* 0x000fea000383ffff */
.L_x_1264:
[----:B--2---:R2:W3:Y:S02]  /*17360*/  SYNCS.PHASECHK.TRANS64.TRYWAIT P1, [R2+URZ+0x28470], R3 ;  /* 0x02847003020075a7 */ /* 0x0044e4000802017f */
[----:B---3--:R-:W-:Y:S05]  /*17370*/  @!P1 NANOSLEEP.SYNCS 0x989680 ;  /* 0x009896800000995d */ /* 0x008fea0003900000 */
[----:B------:R-:W3:Y:S02]  /*17380*/  @!P1 SYNCS.PHASECHK.TRANS64 P1, [R2+URZ+0x28470], R3 ;  /* 0x02847003020095a7 */ /* 0x000ee4000802007f */
[----:B---3--:R-:W-:Y:S05]  /*17390*/  @!P1 BRA `(.L_x_1264) ;  /* 0xfffffffc00f09947 */ /* 0x008fea000383ffff */
[----:B------:R-:W-:Y:S05]  /*173a0*/  BRA `(.L_x_1324) ;  /* 0xffffffd400ac7947 */ /* 0x000fea000383ffff */
.L_x_1266:
[----:B--2---:R2:W3:Y:S02]  /*173b0*/  SYNCS.PHASECHK.TRANS64.TRYWAIT P1, [R2+URZ+0x28460], R3 ;  /* 0x02846003020075a7 */ /* 0x0044e4000802017f */
[----:B---3--:R-:W-:Y:S05]  /*173c0*/  @!P1 NANOSLEEP.SYNCS 0x989680 ;  /* 0x009896800000995d */ /* 0x008fea0003900000 */
[----:B------:R-:W3:Y:S02]  /*173d0*/  @!P1 SYNCS.PHASECHK.TRANS64 P1, [R2+URZ+0x28460], R3 ;  /* 0x02846003020095a7 */ /* 0x000ee4000802007f */
[----:B---3--:R-:W-:Y:S05]  /*173e0*/  @!P1 BRA `(.L_x_1266) ;  /* 0xfffffffc00f09947 */ /* 0x008fea000383ffff */
[----:B------:R-:W-:Y:S05]  /*173f0*/  BRA `(.L_x_1325) ;  /* 0xffffffd400b47947 */ /* 0x000fea000383ffff */
.L_x_1279:
[----:B0-----:R0:W1:Y:S02]  /*17400*/  SYNCS.PHASECHK.TRANS64.TRYWAIT P0, [R0+URZ+0x28420], R3 ;  /* 0x02842003000075a7 */ /* 0x001064000800017f */
[----:B-1----:R-:W-:Y:S05]  /*17410*/  @!P0 NANOSLEEP.SYNCS 0x989680 ;  /* 0x009896800000895d */ /* 0x002fea0003900000 */
[----:B------:R-:W1:Y:S02]  /*17420*/  @!P0 SYNCS.PHASECHK.TRANS64 P0, [R0+URZ+0x28420], R3 ;  /* 0x02842003000085a7 */ /* 0x000e64000800007f */
[----:B-1----:R-:W-:Y:S05]  /*17430*/  @!P0 BRA `(.L_x_1279) ;  /* 0xfffffffc00f08947 */ /* 0x002fea000383ffff */
[----:B------:R-:W-:Y:S05]  /*17440*/  BRA `(.L_x_1326) ;  /* 0xffffffe800847947 */ /* 0x000fea000383ffff */
.L_x_1280:
        /* <DEDUP_REMOVED lines=11> */
.L_x_1328:
[----:B------:R-:W-:Y:S05]  /*17500*/  BSYNC B0 ;  /* 0x0000000000007941 */ /* 0x000fea0003800000 */
.L_x_1327:
[----:B------:R-:W-:Y:S05]  /*17510*/  BRA `(.L_x_1329) ;  /* 0xffffffe8006c7947 */ /* 0x000fea000383ffff */
.L_x_1283:
[----:B------:R-:W-:Y:S01]  /*17520*/  BSSY B1, `(.L_x_1330) ;  /* 0x0000006000017945 */ /* 0x000fe20003800000 */
[----:B------:R-:W-:-:S07]  /*17530*/  IMAD.MOV.U32 R15, RZ, RZ, -0x1 ;  /* 0xffffffffff0f7424 */ /* 0x000fce00078e00ff */
[----:B01----:R-:W-:Y:S05]  /*17540*/  WARPSYNC.COLLECTIVE R15, `(.L_x_1331) ;  /* 0x000000000f0c7348 */ /* 0x003fea0003c00000 */
[----:B------:R-:W-:Y:S02]  /*17550*/  ELECT P6, UR62, PT ;  /* 0x00000000003e782f */ /* 0x000fe400038c0000 */
[----:B------:R-:W-:Y:S01]  /*17560*/  MOV R14, UR62 ;  /* 0x0000003e000e7c02 */ /* 0x000fe20008000f00 */
[----:B01----:R-:W-:Y:S10]  /*17570*/  ENDCOLLECTIVE ;  /* 0x000000000000791b */ /* 0x003ff40003800000 */
.L_x_1331:
[----:B------:R-:W-:Y:S05]  /*17580*/  BSYNC B1 ;  /* 0x0000000000017941 */ /* 0x000fea0003800000 */
.L_x_1330:
[----:B------:R-:W-:Y:S05]  /*17590*/  BRA `(.L_x_1332) ;  /* 0xffffffe800647947 */ /* 0x000fea000383ffff */
.L_x_1285:
[----:B0-----:R0:W1:Y:S02]  /*175a0*/  SYNCS.PHASECHK.TRANS64.TRYWAIT P1, [R6+URZ], R5 ;  /* 0x00000005060075a7 */ /* 0x001064000802017f */
[----:B-1----:R-:W-:Y:S05]  /*175b0*/  @!P1 NANOSLEEP.SYNCS 0x989680 ;  /* 0x009896800000995d */ /* 0x002fea0003900000 */
[----:B------:R-:W1:Y:S02]  /*175c0*/  @!P1 SYNCS.PHASECHK.TRANS64 P1, [R6+URZ], R5 ;  /* 0x00000005060095a7 */ /* 0x000e64000802007f */
[----:B-1----:R-:W-:Y:S05]  /*175d0*/  @!P1 BRA `(.L_x_1285) ;  /* 0xfffffffc00f09947 */ /* 0x002fea000383ffff */
[----:B------:R-:W-:Y:S05]  /*175e0*/  BRA `(.L_x_1333) ;  /* 0xffffffe800a07947 */ /* 0x000fea000383ffff */
.L_x_1286:
[----:B-1----:R1:W2:Y:S02]  /*175f0*/  SYNCS.PHASECHK.TRANS64.TRYWAIT P1, [R7+URZ], R2 ;  /* 0x00000002070075a7 */ /* 0x0022a4000802017f */
[----:B--2---:R-:W-:Y:S05]  /*17600*/  @!P1 NANOSLEEP.SYNCS 0x989680 ;  /* 0x009896800000995d */ /* 0x004fea0003900000 */
[----:B------:R-:W2:Y:S02]  /*17610*/  @!P1 SYNCS.PHASECHK.TRANS64 P1, [R7+URZ], R2 ;  /* 0x00000002070095a7 */ /* 0x000ea4000802007f */
[----:B--2---:R-:W-:Y:S05]  /*17620*/  @!P1 BRA `(.L_x_1286) ;  /* 0xfffffffc00f09947 */ /* 0x004fea000383ffff */
[----:B------:R-:W-:Y:S05]  /*17630*/  BRA `(.L_x_1334) ;  /* 0xffffffe800947947 */ /* 0x000fea000383ffff */
.L_x_1288:
[----:B--2---:R2:W3:Y:S02]  /*17640*/  SYNCS.PHASECHK.TRANS64.TRYWAIT P1, [R4+URZ+0x28460], R5 ;  /* 0x02846005040075a7 */ /* 0x0044e4000802017f */
[----:B---3--:R-:W-:Y:S05]  /*17650*/  @!P1 NANOSLEEP.SYNCS 0x989680 ;  /* 0x009896800000995d */ /* 0x008fea0003900000 */
[----:B------:R-:W3:Y:S02]  /*17660*/  @!P1 SYNCS.PHASECHK.TRANS64 P1, [R4+URZ+0x28460], R5 ;  /* 0x02846005040095a7 */ /* 0x000ee4000802007f */
[----:B---3--:R-:W-:Y:S05]  /*17670*/  @!P1 BRA `(.L_x_1288) ;  /* 0xfffffffc00f09947 */ /* 0x008fea000383ffff */
[----:B------:R-:W-:Y:S05]  /*17680*/  BRA `(.L_x_1335) ;  /* 0xffffffe800987947 */ /* 0x000fea000383ffff */
.L_x_1290:
[----:B---3--:R3:W4:Y:S02]  /*17690*/  SYNCS.PHASECHK.TRANS64.TRYWAIT P1, [R3+URZ+0x28460], R2 ;  /* 0x02846002030075a7 */ /* 0x008724000802017f */
[----:B----4-:R-:W-:Y:S05]  /*176a0*/  @!P1 NANOSLEEP.SYNCS 0x989680 ;  /* 0x009896800000995d */ /* 0x010fea0003900000 */
[----:B------:R-:W4:Y:S02]  /*176b0*/  @!P1 SYNCS.PHASECHK.TRANS64 P1, [R3+URZ+0x28460], R2 ;  /* 0x02846002030095a7 */ /* 0x000f24000802007f */
[----:B----4-:R-:W-:Y:S05]  /*176c0*/  @!P1 BRA `(.L_x_1290) ;  /* 0xfffffffc00f09947 */ /* 0x010fea000383ffff */
[----:B------:R-:W-:Y:S05]  /*176d0*/  BRA `(.L_x_1336) ;  /* 0xffffffe800987947 */ /* 0x000fea000383ffff */
.L_x_1292:
[----:B----4-:R4:W0:Y:S02]  /*176e0*/  SYNCS.PHASECHK.TRANS64.TRYWAIT P0, [R4+URZ+0x28480], R5 ;  /* 0x02848005040075a7 */ /* 0x010824000800017f */
[----:B0-----:R-:W-:Y:S05]  /*176f0*/  @!P0 NANOSLEEP.SYNCS 0x989680 ;  /* 0x009896800000895d */ /* 0x001fea0003900000 */
[----:B------:R-:W0:Y:S02]  /*17700*/  @!P0 SYNCS.PHASECHK.TRANS64 P0, [R4+URZ+0x28480], R5 ;  /* 0x02848005040085a7 */ /* 0x000e24000800007f */
[----:B0-----:R-:W-:Y:S05]  /*17710*/  @!P0 BRA `(.L_x_1292) ;  /* 0xfffffffc00f08947 */ /* 0x001fea000383ffff */
[----:B------:R-:W-:Y:S05]  /*17720*/  BRA `(.L_x_1293) ;  /* 0xffffffe800947947 */ /* 0x000fea000383ffff */
.L_x_1337:
        /* <DEDUP_REMOVED lines=13> */
.L_x_12957:


//--------------------- .text._ZN7cutlass13device_kernelIN5flash11enable_sm90INS1_16FlashAttnFwdSm90INS1_25CollectiveMainloopFwdSm90ILi2EN4cute5tupleIJNS5_1CILi1EEES8_S8_EEENS6_IJNS7_ILi128EEENS7_ILi64EEENS7_ILi256EEEEEELi256ENS_12float_e4m3_tEfNS_4arch4Sm90ELb0ELb1ELb1ELb1ELb0ELb1ELb0ELb1ELb1ELb1ELb0ELb0EEENS1_21CollectiveEpilogueFwdINS6_IJSA_SC_SB_EEES9_NS_10bfloat16_tESG_Li256ELb1ELb1ELb0ELb1EEENS1_36VarlenDynamicPersistentTileSchedulerILi128ELi64ELi256ELi128ELb0ELb1ELb1ELb1ELb0ELb1EEEEEEEEEvNT_6ParamsE --------------------------
	.section	.text._ZN7cutlass13device_kernelIN5flash11enable_sm90INS1_16FlashAttnFwdSm90INS1_25CollectiveMainloopFwdSm90ILi2EN4cute5tupleIJNS5_1CILi1EEES8_S8_EEENS6_IJNS7_ILi128EEENS7_ILi64EEENS7_ILi256EEEEEELi256ENS_12float_e4m3_tEfNS_4arch4Sm90ELb0ELb1ELb1ELb1ELb0ELb1ELb0ELb1ELb1ELb1ELb0ELb0EEENS1_21CollectiveEpilogueFwdINS6_IJSA_SC_SB_EEES9_NS_10bfloat16_tESG_Li256ELb1ELb1ELb0ELb1EEENS1_36VarlenDynamicPersistentTileSchedulerILi128ELi64ELi256ELi128ELb0ELb1ELb1ELb1ELb0ELb1EEEEEEEEEvNT_6ParamsE,"ax",@progbits
	.align	128
.text._ZN7cutlass13device_kernelIN5flash11enable_sm90INS1_16FlashAttnFwdSm90INS1_25CollectiveMainloopFwdSm90ILi2EN4cute5tupleIJNS5_1CILi1EEES8_S8_EEENS6_IJNS7_ILi128EEENS7_ILi64EEENS7_ILi256EEEEEELi256ENS_12float_e4m3_tEfNS_4arch4Sm90ELb0ELb1ELb1ELb1ELb0ELb1ELb0ELb1ELb1ELb1ELb0ELb0EEENS1_21CollectiveEpilogueFwdINS6_IJSA_SC_SB_EEES9_NS_10bfloat16_tESG_Li256ELb1ELb1ELb0ELb1EEENS1_36VarlenDynamicPersistentTileSchedulerILi128ELi64ELi256ELi128ELb0ELb1ELb1ELb1ELb0ELb1EEEEEEEEEvNT_6ParamsE:
        .type           _ZN7cutlass13device_kernelIN5flash11enable_sm90INS1_16FlashAttnFwdSm90INS1_25CollectiveMainloopFwdSm90ILi2EN4cute5tupleIJNS5_1CILi1EEES8_S8_EEENS6_IJNS7_ILi128EEENS7_ILi64EEENS7_ILi256EEEEEELi256ENS_12float_e4m3_tEfNS_4arch4Sm90ELb0ELb1ELb1ELb1ELb0ELb1ELb0ELb1ELb1ELb1ELb0ELb0EEENS1_21CollectiveEpilogueFwdINS6_IJSA_SC_SB_EEES9_NS_10bfloat16_tESG_Li256ELb1ELb1ELb0ELb1EEENS1_36VarlenDynamicPersistentTileSchedulerILi128ELi64ELi256ELi128ELb0ELb1ELb1ELb1ELb0ELb1EEEEEEEEEvNT_6ParamsE,@function
        .size           _ZN7cutlass13device_kernelIN5flash11enable_sm90INS1_16FlashAttnFwdSm90INS1_25CollectiveMainloopFwdSm90ILi2EN4cute5tupleIJNS5_1CILi1EEES8_S8_EEENS6_IJNS7_ILi128EEENS7_ILi64EEENS7_ILi256EEEEEELi256ENS_12float_e4m3_tEfNS_4arch4Sm90ELb0ELb1ELb1ELb1ELb0ELb1ELb0ELb1ELb1ELb1ELb0ELb0EEENS1_21CollectiveEpilogueFwdINS6_IJSA_SC_SB_EEES9_NS_10bfloat16_tESG_Li256ELb1ELb1ELb0ELb1EEENS1_36VarlenDynamicPersistentTileSchedulerILi128ELi64ELi256ELi128ELb0ELb1ELb1ELb1ELb0ELb1EEEEEEEEEvNT_6ParamsE,(.L_x_12958 - _ZN7cutlass13device_kernelIN5flash11enable_sm90INS1_16FlashAttnFwdSm90INS1_25CollectiveMainloopFwdSm90ILi2EN4cute5tupleIJNS5_1CILi1EEES8_S8_EEENS6_IJNS7_ILi128EEENS7_ILi64EEENS7_ILi256EEEEEELi256ENS_12float_e4m3_tEfNS_4arch4Sm90ELb0ELb1ELb1ELb1ELb0ELb1ELb0ELb1ELb1ELb1ELb0ELb0EEENS1_21CollectiveEpilogueFwdINS6_IJSA_SC_SB_EEES9_NS_10bfloat16_tESG_Li256ELb1ELb1ELb0ELb1EEENS1_36VarlenDynamicPersistentTileSchedulerILi128ELi64ELi256ELi128ELb0ELb1ELb1ELb1ELb0ELb1EEEEEEEEEvNT_6ParamsE)
        .other          _ZN7cutlass13device_kernelIN5flash11enable_sm90INS1_16FlashAttnFwdSm90INS1_25CollectiveMainloopFwdSm90ILi2EN4cute5tupleIJNS5_1CILi1EEES8_S8_EEENS6_IJNS7_ILi128EEENS7_ILi64EEENS7_ILi256EEEEEELi256ENS_12float_e4m3_tEfNS_4arch4Sm90ELb0ELb1ELb1ELb1ELb0ELb1ELb0ELb1ELb1ELb1ELb0ELb0EEENS1_21CollectiveEpilogueFwdINS6_IJSA_SC_SB_EEES9_NS_10bfloat16_tESG_Li256ELb1ELb1ELb0ELb1EEENS1_36VarlenDynamicPersistentTileSchedulerILi128ELi64ELi256ELi128ELb0ELb1ELb1ELb1ELb0ELb1EEEEEEEEEvNT_6ParamsE,@"STO_CUDA_ENTRY STV_DEFAULT"
_ZN7cutlass13device_kernelIN5flash11enable_sm90INS1_16FlashAttnFwdSm90INS1_25CollectiveMainloopFwdSm90ILi2EN4cute5tupleIJNS5_1CILi1EEES8_S8_EEENS6_IJNS7_ILi128EEENS7_ILi64EEENS7_ILi256EEEEEELi256ENS_12float_e4m3_tEfNS_4arch4Sm90ELb0ELb1ELb1ELb1ELb0ELb1ELb0ELb1ELb1ELb1ELb0ELb0EEENS1_21CollectiveEpilogueFwdINS6_IJSA_SC_SB_EEES9_NS_10bfloat16_tESG_Li256ELb1ELb1ELb0ELb1EEENS1_36VarlenDynamicPersistentTileSchedulerILi128ELi64ELi256ELi128ELb0ELb1ELb1ELb1ELb0ELb1EEEEEEEEEvNT_6ParamsE:
        /* <DEDUP_REMOVED lines=24> */
.L_x_1339:
[----:B------:R-:W-:Y:S05]  /*0180*/  BSYNC B0 ;  /* 0x0000000000007941 */ /* 0x000fea0003800000 */
.L_x_1338:
        /* <DEDUP_REMOVED lines=41> */
.L_x_1340:
        /* <DEDUP_REMOVED lines=22> */
.L_x_1341:
        /* <DEDUP_REMOVED lines=18> */
.L_x_1342:
        /* <DEDUP_REMOVED lines=22> */
.L_x_1343:
        /* <DEDUP_REMOVED lines=22> */
.L_x_1344:
        /* <DEDUP_REMOVED lines=8> */
.L_x_1347:
        /* <DEDUP_REMOVED lines=20> */
[----:B------:R-:W-:Y:S02]  /*0b20*/  R2UR UR44, R16 ;  /* 0x00000000102c72ca */ /* 0x000fe400000e0000 */
[----:B------:R-:W-:Y:S02]  /*0b30*/  CS2R R192, SRZ ;  /* 0x0000000000c07805 */ /* 0x000fe4000001ff00 */
[----:B------:R-:W-:Y:S01]  /*0b40*/  CS2R R198, SRZ ;  /* 0x0000000000c67805 */ /* 0x000fe2000001ff00 */
[----:B------:R-:W-:Y:S01]  /*0b50*/  ULOP3.LUT UR45, UR40, 0x1, URZ, 0xfc, !UPT ;  /* 0x00000001282d7892 */ /* 0x000fe2000f8efc3f */
[----:B------:R-:W-:-:S07]  /*0b60*/  UMOV UR43, URZ ;  /* 0x0000003f002b7c82 */ /* 0x000fce0008000000 */
[----:B------:R-:W-:Y:S01]  /*0b70*/  UIADD3 UR44, UR44, 0x18000, URZ ;  /* 0x000180002c2c7890 */ /* 0x000fe2000fffe03f */
[----:B0-----:R-:W-:-:S05]  /*0b80*/  VIADD R12, R0, 0xffffff80 ;  /* 0xffffff80000c7836 */ /* 0x001fca0000000000 */
[----:B------:R-:W-:-:S04]  /*0b90*/  SHF.R.S32.HI R0, RZ, 0x1f, R12 ;  /* 0x0000001fff007819 */ /* 0x000fc8000001140c */
[CC--:B------:R-:W-:Y:S02]  /*0ba0*/  LEA.HI R2, R0.reuse, R12.reuse, RZ, 0x7 ;  /* 0x0000000c00027211 */ /* 0x0c0fe400078f38ff */
[-C--:B------:R-:W-:Y:S02]  /*0bb0*/  LEA.HI R4, R0, R12.reuse, RZ, 0x5 ;  /* 0x0000000c00047211 */ /* 0x080fe400078f28ff */
[----:B------:R-:W-:Y:S02]  /*0bc0*/  LOP3.LUT R222, R2, 0xffffff80, RZ, 0xc0, !PT ;  /* 0xffffff8002de7812 */ /* 0x000fe400078ec0ff */
[-C--:B------:R-:W-:Y:S01]  /*0bd0*/  LEA.HI R3, R0, R12.reuse, RZ, 0x4 ;  /* 0x0000000c00037211 */ /* 0x080fe200078f20ff */
[----:B------:R-:W-:Y:S01]  /*0be0*/  IMAD.SHL.U32 R5, R4, 0x20, RZ ;  /* 0x0000002004057824 */ /* 0x000fe200078e00ff */
[----:B------:R-:W-:Y:S01]  /*0bf0*/  LEA.HI R11, R0, R12, RZ, 0x2 ;  /* 0x0000000c000b7211 */ /* 0x000fe200078f10ff */
[----:B------:R-:W-:Y:S01]  /*0c00*/  IMAD.IADD R222, R12, 0x1, -R222 ;  /* 0x000000010cde7824 */ /* 0x000fe200078e0ade */
[----:B------:R-:W-:-:S02]  /*0c10*/  LOP3.LUT R4, R3, 0x3fffff0, RZ, 0xc0, !PT ;  /* 0x03fffff003047812 */ /* 0x000fc400078ec0ff */
[----:B------:R-:W-:Y:S02]  /*0c20*/  LOP3.LUT R5, R5, 0xfffffc00, RZ, 0xc0, !PT ;  /* 0xfffffc0005057812 */ /* 0x000fe400078ec0ff */
[----:B------:R-:W-:Y:S01]  /*0c30*/  SHF.R.S32.HI R7, RZ, 0x1f, R222 ;  /* 0x0000001fff077819 */ /* 0x000fe200000114de */
[----:B------:R-:W-:Y:S01]  /*0c40*/  IMAD.IADD R4, R12, 0x1, -R4 ;  /* 0x000000010c047824 */ /* 0x000fe200078e0a04 */
[----:B------:R-:W-:Y:S02]  /*0c50*/  LEA.HI R17, R0, R12, RZ, 0x3 ;  /* 0x0000000c00117211 */ /* 0x000fe400078f18ff */
[----:B------:R-:W-:Y:S02]  /*0c60*/  LEA.HI R8, R7, R222, RZ, 0x2 ;  /* 0x000000de07087211 */ /* 0x000fe400078f10ff */
[----:B------:R-:W-:Y:S02]  /*0c70*/  LOP3.LUT R11, R11, 0xfffffffc, RZ, 0xc0, !PT ;  /* 0xfffffffc0b0b7812 */ /* 0x000fe400078ec0ff */
[----:B------:R-:W-:-:S02]  /*0c80*/  SHF.R.S32.HI R9, RZ, 0x2, R8 ;  /* 0x00000002ff097819 */ /* 0x000fc40000011408 */
[----:B------:R-:W-:Y:S01]  /*0c90*/  SHF.R.S32.HI R6, RZ, 0x1f, R8 ;  /* 0x0000001fff067819 */ /* 0x000fe20000011408 */
[----:B------:R-:W-:Y:S01]  /*0ca0*/  IMAD.IADD R11, R12, 0x1, -R11 ;  /* 0x000000010c0b7824 */ /* 0x000fe200078e0a0b */
[----:B------:R-:W-:Y:S02]  /*0cb0*/  SHF.R.S32.HI R229, RZ, 0x7, R2 ;  /* 0x00000007ffe57819 */ /* 0x000fe40000011402 */
[----:B------:R-:W-:Y:S02]  /*0cc0*/  LEA.HI R6, R6, R9, RZ, 0x3 ;  /* 0x0000000906067211 */ /* 0x000fe400078f18ff */
[----:B------:R-:W-:Y:S02]  /*0cd0*/  LEA.HI R0, R0, R12, RZ, 0x6 ;  /* 0x0000000c00007211 */ /* 0x000fe400078f30ff */
[----:B------:R-:W-:Y:S01]  /*0ce0*/  LOP3.LUT R10, R6, 0xfffffff8, RZ, 0xc0, !PT ;  /* 0xfffffff8060a7812 */ /* 0x000fe200078ec0ff */
[----:B------:R-:W-:Y:S01]  /*0cf0*/  IMAD R6, R4, 0x40, R5 ;  /* 0x0000004004067824 */ /* 0x000fe200078e0205 */
[----:B------:R-:W-:Y:S01]  /*0d00*/  SHF.R.S32.HI R4, RZ, 0x4, R3 ;  /* 0x00000004ff047819 */ /* 0x000fe20000011403 */
[----:B------:R-:W-:Y:S01]  /*0d10*/  IMAD.SHL.U32 R0, R0, 0x10, RZ ;  /* 0x0000001000007824 */ /* 0x000fe200078e00ff */
[----:B------:R-:W-:Y:S01]  /*0d20*/  LOP3.LUT R215, R17, 0xfffffff8, RZ, 0xc0, !PT ;  /* 0xfffffff811d77812 */ /* 0x000fe200078ec0ff */
[----:B------:R-:W-:Y:S01]  /*0d30*/  IMAD.IADD R10, R9, 0x1, -R10 ;  /* 0x00000001090a7824 */ /* 0x000fe200078e0a0a */
[----:B------:R-:W-:-:S02]  /*0d40*/  LEA.HI R3, R3, R4, RZ, 0x1 ;  /* 0x0000000403037211 */ /* 0x000fc400078f08ff */
[----:B------:R-:W-:Y:S01]  /*0d50*/  LEA.HI R7, R7, R222, RZ, 0x5 ;  /* 0x000000de07077211 */ /* 0x000fe200078f28ff */
[----:B------:R-:W-:Y:S01]  /*0d60*/  IMAD.IADD R215, R12, 0x1, -R215 ;  /* 0x000000010cd77824 */ /* 0x000fe200078e0ad7 */
[----:B------:R-:W-:Y:S02]  /*0d70*/  LEA.HI R2, R2, R229, RZ, 0x1 ;  /* 0x000000e502027211 */ /* 0x000fe400078f08ff */
[----:B------:R-:W-:Y:S01]  /*0d80*/  LOP3.LUT R3, R3, 0x1ffffffe, RZ, 0xc0, !PT ;  /* 0x1ffffffe03037812 */ /* 0x000fe200078ec0ff */
[C---:B------:R-:W-:Y:S01]  /*0d90*/  IMAD.SHL.U32 R22, R215.reuse, 0x10, RZ ;  /* 0x00000010d7167824 */ /* 0x040fe200078e00ff */
[----:B------:R-:W-:Y:S01]  /*0da0*/  SHF.R.S32.HI R17, RZ, 0x3, R17 ;  /* 0x00000003ff117819 */ /* 0x000fe20000011411 */
[----:B------:R-:W-:Y:S01]  /*0db0*/  IMAD.SHL.U32 R18, R215, 0x8, RZ ;  /* 0x00000008d7127824 */ /* 0x000fe200078e00ff */
[----:B------:R-:W-:Y:S02]  /*0dc0*/  SHF.R.S32.HI R7, RZ, 0x5, R7 ;  /* 0x00000005ff077819 */ /* 0x000fe40000011407 */
[----:B------:R-:W-:Y:S01]  /*0dd0*/  LOP3.LUT R2, R2, 0x3fffffe, RZ, 0xc0, !PT ;  /* 0x03fffffe02027812 */ /* 0x000fe200078ec0ff */
[C---:B------:R-:W-:Y:S01]  /*0de0*/  VIADD R218, R17.reuse, 0x20 ;  /* 0x0000002011da7836 */ /* 0x040fe20000000000 */
[----:B------:R-:W-:Y:S01]  /*0df0*/  IADD3 R3, R4, -R3, RZ ;  /* 0x8000000304037210 */ /* 0x000fe20007ffe0ff */
[----:B------:R-:W-:Y:S01]  /*0e00*/  VIADD R237, R17, 0x40 ;  /* 0x0000004011ed7836 */ /* 0x000fe20000000000 */
[----:B------:R-:W-:Y:S01]  /*0e10*/  LEA.HI R5, R11, R11, RZ, 0x1 ;  /* 0x0000000b0b057211 */ /* 0x000fe200078f08ff */
[----:B------:R-:W-:Y:S01]  /*0e20*/  VIADD R236, R17, 0x60 ;  /* 0x0000006011ec7836 */ /* 0x000fe20000000000 */
[----:B------:R-:W-:Y:S01]  /*0e30*/  LOP3.LUT R211, R0, 0xfffffc00, RZ, 0xc0, !PT ;  /* 0xfffffc0000d37812 */ /* 0x000fe200078ec0ff */
[----:B------:R-:W-:Y:S01]  /*0e40*/  IMAD R7, R7, 0x10, R10 ;  /* 0x0000001007077824 */ /* 0x000fe200078e020a */
[----:B------:R-:W-:Y:S01]  /*0e50*/  LOP3.LUT R4, R5, 0x1ffffffe, RZ, 0xc0, !PT ;  /* 0x1ffffffe05047812 */ /* 0x000fe200078ec0ff */
[----:B------:R-:W-:Y:S01]  /*0e60*/  IMAD.IADD R2, R229, 0x1, -R2 ;  /* 0x00000001e5027824 */ /* 0x000fe200078e0a02 */
[----:B------:R-:W-:Y:S01]  /*0e70*/  SHF.R.S32.HI R0, RZ, 0x1f, R237 ;  /* 0x0000001fff007819 */ /* 0x000fe200000114ed */
[----:B------:R-:W-:Y:S01]  /*0e80*/  IMAD R233, R3, 0x8, R6 ;  /* 0x0000000803e97824 */ /* 0x000fe200078e0206 */
[----:B------:R-:W-:Y:S01]  /*0e90*/  SHF.R.S32.HI R3, RZ, 0x1f, R218 ;  /* 0x0000001fff037819 */ /* 0x000fe200000114da */
[----:B------:R-:W-:Y:S01]  /*0ea0*/  IMAD R232, R2, 0x40, R7 ;  /* 0x0000004002e87824 */ /* 0x000fe200078e0207 */
[----:B------:R-:W-:Y:S01]  /*0eb0*/  SHF.L.U32 R208, R17, 0x7, RZ ;  /* 0x0000000711d07819 */ /* 0x000fe200000006ff */
[----:B------:R-:W-:Y:S01]  /*0ec0*/  IMAD.SHL.U32 R206, R218, 0x80, RZ ;  /* 0x00000080dace7824 */ /* 0x000fe200078e00ff */
[----:B------:R-:W-:Y:S01]  /*0ed0*/  SHF.R.S32.HI R5, RZ, 0x1f, R236 ;  /* 0x0000001fff057819 */ /* 0x000fe200000114ec */
[----:B------:R-:W-:Y:S01]  /*0ee0*/  IMAD.SHL.U32 R228, R237, 0x80, RZ ;  /* 0x00000080ede47824 */ /* 0x000fe200078e00ff */
[----:B------:R-:W-:Y:S01]  /*0ef0*/  LEA.HI R3, R3, R218, RZ, 0x3 ;  /* 0x000000da03037211 */ /* 0x000fe200078f18ff */
[----:B------:R-:W-:Y:S01]  /*0f00*/  IMAD.SHL.U32 R227, R236, 0x80, RZ ;  /* 0x00000080ece37824 */ /* 0x000fe200078e00ff */
[----:B------:R-:W-:Y:S01]  /*0f10*/  LEA.HI R2, R0, R237, RZ, 0x3 ;  /* 0x000000ed00027211 */ /* 0x000fe200078f18ff */
[----:B------:R-:W-:Y:S01]  /*0f20*/  IMAD.IADD R205, R11, 0x1, -R4 ;  /* 0x000000010bcd7824 */ /* 0x000fe200078e0a04 */
[----:B------:R-:W-:Y:S01]  /*0f30*/  LOP3.LUT R208, R208, 0x380, RZ, 0xc0, !PT ;  /* 0x00000380d0d07812 */ /* 0x000fe200078ec0ff */
[----:B------:R-:W-:Y:S01]  /*0f40*/  IMAD.SHL.U32 R3, R3, 0x80, RZ ;  /* 0x0000008003037824 */ /* 0x000fe200078e00ff */
[----:B------:R-:W-:Y:S01]  /*0f50*/  LEA.HI R5, R5, R236, RZ, 0x3 ;  /* 0x000000ec05057211 */ /* 0x000fe200078f18ff */
[----:B------:R-:W-:Y:S01]  /*0f60*/  IMAD.SHL.U32 R2, R2, 0x80, RZ ;  /* 0x0000008002027824 */ /* 0x000fe200078e00ff */
[----:B------:R-:W-:Y:S01]  /*0f70*/  LOP3.LUT R0, R208, 0x70, R22, 0xf8, !PT ;  /* 0x00000070d0007812 */ /* 0x000fe200078ef816 */
[----:B------:R-:W-:Y:S01]  /*0f80*/  VIADD R194, R18, 0x40 ;  /* 0x0000004012c27836 */ /* 0x000fe20000000000 */
[----:B------:R-:W-:Y:S01]  /*0f90*/  SHF.R.U32.HI R235, RZ, 0x3, R208 ;  /* 0x00000003ffeb7819 */ /* 0x000fe200000116d0 */
[----:B------:R-:W-:Y:S01]  /*0fa0*/  IMAD.SHL.U32 R230, R5, 0x80, RZ ;  /* 0x0000008005e67824 */ /* 0x000fe200078e00ff */
[----:B------:R-:W-:Y:S01]  /*0fb0*/  LOP3.LUT R206, R206, 0x380, RZ, 0xc0, !PT ;  /* 0x00000380cece7812 */ /* 0x000fe200078ec0ff */
[----:B------:R-:W-:Y:S01]  /*0fc0*/  VIADD R209, R18, 0xc0 ;  /* 0x000000c012d17836 */ /* 0x000fe20000000000 */
[----:B------:R-:W-:Y:S01]  /*0fd0*/  LOP3.LUT R228, R228, 0x380, RZ, 0xc0, !PT ;  /* 0x00000380e4e47812 */ /* 0x000fe200078ec0ff */
[----:B------:R-:W-:Y:S01]  /*0fe0*/  IMAD R205, R205, 0x8, R232 ;  /* 0x00000008cdcd7824 */ /* 0x000fe200078e02e8 */
[----:B------:R-:W-:-:S02]  /*0ff0*/  LOP3.LUT R227, R227, 0x380, RZ, 0xc0, !PT ;  /* 0x00000380e3e37812 */ /* 0x000fc400078ec0ff */
[----:B------:R-:W-:Y:S02]  /*1000*/  LOP3.LUT R213, R211, R0, R235, 0xf6, !PT ;  /* 0x00000000d3d57212 */ /* 0x000fe400078ef6eb */
[----:B------:R-:W-:Y:S02]  /*1010*/  SHF.R.U32.HI R234, RZ, 0x3, R206 ;  /* 0x00000003ffea7819 */ /* 0x000fe400000116ce */
[--C-:B------:R-:W-:Y:S01]  /*1020*/  LOP3.LUT R5, R206, 0x70, R22.reuse, 0xf8, !PT ;  /* 0x00000070ce057812 */ /* 0x100fe200078ef816 */
[----:B------:R-:W-:Y:S01]  /*1030*/  IMAD.IADD R212, R16, 0x1, R213 ;  /* 0x0000000110d47824 */ /* 0x000fe200078e02d5 */
[----:B------:R-:W-:Y:S02]  /*1040*/  LOP3.LUT R0, R228, 0x70, R22, 0xf8, !PT ;  /* 0x00000070e4007812 */ /* 0x000fe400078ef816 */
[----:B------:R-:W-:Y:S02]  /*1050*/  SHF.R.U32.HI R6, RZ, 0x3, R228 ;  /* 0x00000003ff067819 */ /* 0x000fe400000116e4 */
[----:B------:R-:W-:-:S02]  /*1060*/  LOP3.LUT R210, R3, 0xfffffc00, RZ, 0xc0, !PT ;  /* 0xfffffc0003d27812 */ /* 0x000fc400078ec0ff */
[----:B------:R-:W-:Y:S02]  /*1070*/  LOP3.LUT R231, R2, 0xfffffc00, RZ, 0xc0, !PT ;  /* 0xfffffc0002e77812 */ /* 0x000fe400078ec0ff */
[----:B------:R-:W-:Y:S02]  /*1080*/  LOP3.LUT R7, R227, 0x70, R22, 0xf8, !PT ;  /* 0x00000070e3077812 */ /* 0x000fe400078ef816 */
[----:B------:R-:W-:Y:S02]  /*1090*/  SHF.R.U32.HI R4, RZ, 0x3, R227 ;  /* 0x00000003ff047819 */ /* 0x000fe400000116e3 */
[----:B------:R-:W-:Y:S02]  /*10a0*/  LOP3.LUT R230, R230, 0xfffffc00, RZ, 0xc0, !PT ;  /* 0xfffffc00e6e67812 */ /* 0x000fe400078ec0ff */
[----:B------:R-:W-:Y:S02]  /*10b0*/  LOP3.LUT R197, R8, 0x7ffffffc, RZ, 0xc0, !PT ;  /* 0x7ffffffc08c57812 */ /* 0x000fe400078ec0ff */
[----:B------:R-:W-:-:S02]  /*10c0*/  LOP3.LUT R5, R210, R5, R234, 0xf6, !PT ;  /* 0x00000005d2057212 */ /* 0x000fc400078ef6ea */
[----:B------:R-:W-:Y:S01]  /*10d0*/  LOP3.LUT R3, R231, R0, R6, 0xf6, !PT ;  /* 0x00000000e7037212 */ /* 0x000fe200078ef606 */
[----:B------:R-:W-:Y:S01]  /*10e0*/  IMAD.IADD R197, R222, 0x1, -R197 ;  /* 0x00000001dec57824 */ /* 0x000fe200078e0ac5 */
[----:B------:R-:W-:Y:S01]  /*10f0*/  IADD3 R207, R18, 0x80, RZ ;  /* 0x0000008012cf7810 */ /* 0x000fe20007ffe0ff */
[----:B------:R-:W-:Y:S01]  /*1100*/  IMAD.IADD R226, R16, 0x1, R5 ;  /* 0x0000000110e27824 */ /* 0x000fe200078e0205 */
[----:B------:R-:W-:Y:S01]  /*1110*/  LOP3.LUT R7, R230, R7, R4, 0xf6, !PT ;  /* 0x00000007e6077212 */ /* 0x000fe200078ef604 */
[----:B------:R-:W-:Y:S01]  /*1120*/  IMAD.IADD R224, R16, 0x1, R3 ;  /* 0x0000000110e07824 */ /* 0x000fe200078e0203 */
[----:B------:R-:W-:Y:S02]  /*1130*/  SHF.R.S32.HI R221, RZ, 0x1f, R17 ;  /* 0x0000001fffdd7819 */ /* 0x000fe40000011411 */
[----:B------:R-:W-:Y:S02]  /*1140*/  SHF.R.S32.HI R23, RZ, 0x1f, R22 ;  /* 0x0000001fff177819 */ /* 0x000fe40000011416 */
[----:B------:R-:W-:-:S02]  /*1150*/  SHF.R.S32.HI R19, RZ, 0x1f, R18 ;  /* 0x0000001fff137819 */ /* 0x000fc40000011412 */
[----:B------:R-:W-:Y:S02]  /*1160*/  SHF.R.S32.HI R214, RZ, 0x1f, R194 ;  /* 0x0000001fffd67819 */ /* 0x000fe400000114c2 */
[----:B------:R-:W-:Y:S02]  /*1170*/  SHF.R.S32.HI R220, RZ, 0x1f, R207 ;  /* 0x0000001fffdc7819 */ /* 0x000fe400000114cf */
[----:B------:R-:W-:Y:S02]  /*1180*/  SHF.R.S32.HI R219, RZ, 0x1f, R209 ;  /* 0x0000001fffdb7819 */ /* 0x000fe400000114d1 */
[----:B------:R-:W-:-:S07]  /*1190*/  IADD3 R223, R16, R7, RZ ;  /* 0x0000000710df7210 */ /* 0x000fce0007ffe0ff */
.L_x_1577:
[----:B------:R-:W-:Y:S05]  /*11a0*/  YIELD ;  /* 0x0000000000007946 */ /* 0x000fea0003800000 */
[----:B------:R-:W-:Y:S01]  /*11b0*/  ULDC.64 UR4, c[0x0][0xa28] ;  /* 0x00028a0000047ab9 */ /* 0x000fe20000000a00 */
[----:B0-2---:R-:W0:Y:S01]  /*11c0*/  LDC.64 R4, c[0x0][0xa08] ;  /* 0x00028200ff047b82 */ /* 0x005e220000000a00 */
[----:B------:R-:W-:Y:S01]  /*11d0*/  ISETP.NE.U32.AND P1, PT, RZ, UR4, PT ;  /* 0x00000004ff007c0c */ /* 0x000fe2000bf25070 */
[----:B------:R-:W-:Y:S02]  /*11e0*/  IMAD.MOV.U32 R11, RZ, RZ, RZ ;  /* 0x000000ffff0b7224 */ /* 0x000fe400078e00ff */
[----:B------:R-:W-:Y:S01]  /*11f0*/  IMAD.MOV.U32 R25, RZ, RZ, RZ ;  /* 0x000000ffff197224 */ /* 0x000fe200078e00ff */
[----:B------:R-:W-:Y:S01]  /*1200*/  ISETP.NE.AND.EX P1, PT, RZ, UR5, PT, P1 ;  /* 0x00000005ff007c0c */ /* 0x000fe2000bf25310 */
[----:B------:R-:W-:-:S02]  /*1210*/  ULDC.64 UR4, c[0x0][0xa18] ;  /* 0x0002860000047ab9 */ /* 0x000fc40000000a00 */
[----:B------:R-:W-:-:S04]  /*1220*/  ISETP.NE.U32.AND P2, PT, RZ, UR4, PT ;  /* 0x00000004ff007c0c */ /* 0x000fc8000bf45070 */
[----:B------:R-:W-:Y:S01]  /*1230*/  ISETP.NE.AND.EX P2, PT, RZ, UR5, PT, P2 ;  /* 0x00000005ff007c0c */ /* 0x000fe2000bf45320 */
[----:B------:R-:W-:Y:S02]  /*1240*/  ULDC.64 UR4, c[0x0][0xa08] ;  /* 0x0002820000047ab9 */ /* 0x000fe40000000a00 */
[----:B------:R-:W-:-:S03]  /*1250*/  ISETP.NE.U32.AND P0, PT, RZ, UR4, PT ;  /* 0x00000004ff007c0c */ /* 0x000fc6000bf05070 */
[----:B------:R-:W1:Y:S01]  /*1260*/  @P1 LDC.64 R2, c[0x0][0xa28] ;  /* 0x00028a00ff021b82 */ /* 0x000e620000000a00 */
[----:B------:R-:W-:Y:S01]  /*1270*/  ISETP.NE.AND.EX P0, PT, RZ, UR5, PT, P0 ;  /* 0x00000005ff007c0c */ /* 0x000fe2000bf05300 */
[----:B0-----:R-:W-:-:S06]  /*1280*/  IMAD.WIDE R8, R203, 0x4, R4 ;  /* 0x00000004cb087825 */ /* 0x001fcc00078e0204 */
[----:B------:R-:W0:Y:S01]  /*1290*/  @P2 LDC.64 R6, c[0x0][0xa18] ;  /* 0x00028600ff062b82 */ /* 0x000e220000000a00 */
[----:B------:R-:W-:Y:S02]  /*12a0*/  ULDC UR4, c[0x0][0x288] ;  /* 0x0000a20000047ab9 */ /* 0x000fe40000000800 */
[----:B------:R-:W-:Y:S01]  /*12b0*/  IMAD.U32 R195, RZ, RZ, UR4 ;  /* 0x00000004ffc37e24 */ /* 0x000fe2000f8e00ff */
[----:B------:R-:W-:Y:S02]  /*12c0*/  ULDC.64 UR4, c[0x0][0x418] ;  /* 0x0001060000047ab9 */ /* 0x000fe40000000a00 */
[----:B------:R2:W5:Y:S01]  /*12d0*/  @P0 LDG.E R25, desc[UR46][R8.64] ;  /* 0x0000002e08190981 */ /* 0x000562000c1e1900 */
[----:B-1----:R-:W-:-:S05]  /*12e0*/  @P1 IMAD.WIDE R2, R203, 0x4, R2 ;  /* 0x00000004cb021825 */ /* 0x002fca00078e0202 */
[----:B------:R2:W5:Y:S01]  /*12f0*/  @P1 LDG.E R11, desc[UR46][R2.64] ;  /* 0x0000002e020b1981 */ /* 0x000562000c1e1900 */
[----:B0-----:R-:W-:-:S05]  /*1300*/  @P2 IMAD.WIDE R4, R203, 0x4, R6 ;  /* 0x00000004cb042825 */ /* 0x001fca00078e0206 */
        /* <DEDUP_REMOVED lines=8> */
[----:B------:R-:W-:Y:S02]  /*1390*/  IMAD.U32 R46, RZ, RZ, UR5 ;  /* 0x00000005ff2e7e24 */ /* 0x000fe4000f8e00ff */
[----:B------:R-:W-:Y:S01]  /*13a0*/  IMAD.U32 R24, RZ, RZ, UR4 ;  /* 0x00000004ff187e24 */ /* 0x000fe2000f8e00ff */
[----:B--234-:R-:W-:Y:S06]  /*13b0*/  @P2 BRA `(.L_x_1349) ;  /* 0x0000000000242947 */ /* 0x01cfec0003800000 */
        /* <DEDUP_REMOVED lines=9> */
.L_x_1349:
[----:B------:R-:W-:Y:S01]  /*1450*/  ULDC.64 UR4, c[0x0][0xa20] ;  /* 0x0002880000047ab9 */ /* 0x000fe20000000a00 */
[----:B------:R-:W-:Y:S01]  /*1460*/  IMAD.MOV.U32 R216, RZ, RZ, R202 ;  /* 0x000000ffffd87224 */ /* 0x000fe200078e00ca */
[----:B------:R-:W-:Y:S02]  /*1470*/  ISETP.NE.U32.AND P1, PT, RZ, UR4, PT ;  /* 0x00000004ff007c0c */ /* 0x000fe4000bf25070 */
[----:B------:R-:W-:Y:S02]  /*1480*/  MOV R217, R203 ;  /* 0x000000cb00d97202 */ /* 0x000fe40000000f00 */
[----:B------:R-:W-:-:S13]  /*1490*/  ISETP.NE.AND.EX P1, PT, RZ, UR5, PT, P1 ;  /* 0x00000005ff007c0c */ /* 0x000fda000bf25310 */
[----:B------:R-:W-:Y:S05]  /*14a0*/  @!P1 BRA `(.L_x_1350) ;  /* 0x0000000000109947 */ /* 0x000fea0003800000 */
[----:B------:R-:W0:Y:S02]  /*14b0*/  LDC.64 R2, c[0x0][0xa20] ;  /* 0x00028800ff027b82 */ /* 0x000e240000000a00 */
[----:B0-----:R-:W-:-:S05]  /*14c0*/  IMAD.WIDE R2, R203, 0x4, R2 ;  /* 0x00000004cb027825 */ /* 0x001fca00078e0202 */
[----:B------:R0:W5:Y:S01]  /*14d0*/  LDG.E R24, desc[UR46][R2.64] ;  /* 0x0000002e02187981 */ /* 0x000162000c1e1900 */
[----:B------:R-:W-:Y:S05]  /*14e0*/  BRA `(.L_x_1351) ;  /* 0x0000000000107947 */ /* 0x000fea0003800000 */
.L_x_1350:
[----:B------:R-:W-:Y:S05]  /*14f0*/  @!P0 BRA `(.L_x_1351) ;  /* 0x00000000000c8947 */ /* 0x000fea0003800000 */
[----:B------:R-:W2:Y:S04]  /*1500*/  LDG.E R3, desc[UR46][R8.64] ;  /* 0x0000002e08037981 */ /* 0x000ea8000c1e1900 */
[----:B------:R-:W2:Y:S02]  /*1510*/  LDG.E R24, desc[UR46][R8.64+0x4] ;  /* 0x0000042e08187981 */ /* 0x000ea4000c1e1900 */
[----:B--2---:R-:W-:-:S07]  /*1520*/  IMAD.IADD R24, R24, 0x1, -R3 ;  /* 0x0000000118187824 */ /* 0x004fce00078e0a03 */
.L_x_1351:
[----:B------:R-:W-:Y:S01]  /*1530*/  ULDC.64 UR4, c[0x0][0xa10] ;  /* 0x0002840000047ab9 */ /* 0x000fe20000000a00 */
[----:B------:R-:W1:Y:S01]  /*1540*/  LDC R6, c[0x0][0x448] ;  /* 0x00011200ff067b82 */ /* 0x000e620000000800 */
[----:B------:R-:W-:-:S04]  /*1550*/  ISETP.NE.U32.AND P0, PT, RZ, UR4, PT ;  /* 0x00000004ff007c0c */ /* 0x000fc8000bf05070 */
[----:B------:R-:W-:Y:S01]  /*1560*/  ISETP.NE.AND.EX P0, PT, RZ, UR5, PT, P0 ;  /* 0x00000005ff007c0c */ /* 0x000fe2000bf05300 */
[----:B------:R-:W-:Y:S02]  /*1570*/  ULDC.64 UR4, c[0x0][0xa30] ;  /* 0x00028c0000047ab9 */ /* 0x000fe40000000a00 */
[----:B------:R-:W-:Y:S01]  /*1580*/  ISETP.NE.U32.AND P1, PT, RZ, UR4, PT ;  /* 0x00000004ff007c0c */ /* 0x000fe2000bf25070 */
[----:B-----5:R-:W-:Y:S01]  /*1590*/  IMAD.MOV.U32 R87, RZ, RZ, R24 ;  /* 0x000000ffff577224 */ /* 0x020fe200078e0018 */
[----:B------:R-:W2:Y:S02]  /*15a0*/  LDC.64 R12, c[0x0][0x9e0] ;  /* 0x00027800ff0c7b82 */ /* 0x000ea40000000a00 */
[----:B------:R-:W-:-:S06]  /*15b0*/  ISETP.NE.AND.EX P1, PT, RZ, UR5, PT, P1 ;  /* 0x00000005ff007c0c */ /* 0x000fcc000bf25310 */
[----:B0-----:R-:W0:Y:S08]  /*15c0*/  @P0 LDC.64 R2, c[0x0][0xa10] ;  /* 0x00028400ff020b82 */ /* 0x001e300000000a00 */
[----:B------:R-:W3:Y:S01]  /*15d0*/  @P1 LDC.64 R4, c[0x0][0xa30] ;  /* 0x00028c00ff041b82 */ /* 0x000ee20000000a00 */
[----:B0-----:R-:W-:-:S05]  /*15e0*/  @P0 IMAD.WIDE R2, R203, 0x4, R2 ;  /* 0x00000004cb020825 */ /* 0x001fca00078e0202 */
[----:B------:R-:W4:Y:S04]  /*15f0*/  @P0 LDG.E R0, desc[UR46][R2.64] ;  /* 0x0000002e02000981 */ /* 0x000f28000c1e1900 */
[----:B------:R-:W4:Y:S01]  /*1600*/  @P0 LDG.E R7, desc[UR46][R2.64+0x4] ;  /* 0x0000042e02070981 */ /* 0x000f22000c1e1900 */
[----:B---3--:R-:W-:-:S05]  /*1610*/  @P1 IMAD.WIDE R4, R203, 0x4, R4 ;  /* 0x00000004cb041825 */ /* 0x008fca00078e0204 */
[----:B------:R0:W5:Y:S01]  /*1620*/  @P1 LDG.E R87, desc[UR46][R4.64] ;  /* 0x0000002e04571981 */ /* 0x000162000c1e1900 */
[----:B-1----:R-:W-:Y:S01]  /*1630*/  ISETP.NE.AND P1, PT, R6, 0x1, PT ;  /* 0x000000010600780c */ /* 0x002fe20003f25270 */
[----:B------:R-:W-:Y:S01]  /*1640*/  IMAD.SHL.U32 R204, R201, 0x80, RZ ;  /* 0x00000080c9cc7824 */ /* 0x000fe200078e00ff */
[----:B--2---:R-:W-:Y:S01]  /*1650*/  ISETP.GE.AND P2, PT, R13, 0x1, PT ;  /* 0x000000010d00780c */ /* 0x004fe20003f46270 */
[----:B------:R-:W-:-:S10]  /*1660*/  IMAD.IADD R11, R24, 0x1, -R11 ;  /* 0x00000001180b7824 */ /* 0x000fd400078e0a0b */
[----:B------:R-:W1:Y:S08]  /*1670*/  @P1 LDC R9, c[0x0][0x44c] ;  /* 0x00011300ff091b82 */ /* 0x000e700000000800 */
[----:B------:R-:W2:Y:S01]  /*1680*/  @P1 LDC R6, c[0x0][0x450] ;  /* 0x00011400ff061b82 */ /* 0x000ea20000000800 */
[----:B----4-:R-:W-:Y:S02]  /*1690*/  @P0 IMAD.IADD R46, R7, 0x1, -R0 ;  /* 0x00000001072e0824 */ /* 0x010fe400078e0a00 */
[----:B------:R-:W-:-:S02]  /*16a0*/  VIADD R0, R204, 0x7f ;  /* 0x0000007fcc007836 */ /* 0x000fc40000000000 */
[----:B------:R-:W-:Y:S02]  /*16b0*/  IMAD.IADD R196, R11, 0x1, R46 ;  /* 0x000000010bc47824 */ /* 0x000fe400078e022e */
[----:B-1----:R-:W-:-:S03]  /*16c0*/  @P1 IMAD.HI.U32 R3, R0, R9, RZ ;  /* 0x0000000900031227 */ /* 0x002fc600078e00ff */
[C---:B------:R-:W-:Y:S01]  /*16d0*/  IADD3 R49, R196.reuse, 0x1, -R195 ;  /* 0x00000001c4317810 */ /* 0x040fe20007ffe8c3 */
[----:B------:R-:W-:Y:S01]  /*16e0*/  IMAD.MOV.U32 R2, RZ, RZ, R0 ;  /* 0x000000ffff027224 */ /* 0x000fe200078e0000 */
[----:B------:R-:W-:Y:S02]  /*16f0*/  IADD3 R0, R196, 0x3f, RZ ;  /* 0x0000003fc4007810 */ /* 0x000fe40007ffe0ff */
[----:B--2---:R-:W-:Y:S02]  /*1700*/  @P1 SHF.R.U32.HI R2, RZ, R6, R3 ;  /* 0x00000006ff021219 */ /* 0x004fe40000011603 */
[----:B------:R-:W-:-:S03]  /*1710*/  SHF.R.S32.HI R3, RZ, 0x1f, R0 ;  /* 0x0000001fff037819 */ /* 0x000fc60000011400 */
[----:B------:R-:W-:Y:S01]  /*1720*/  IMAD.IADD R7, R49, 0x1, R2 ;  /* 0x0000000131077824 */ /* 0x000fe200078e0202 */
[----:B------:R-:W-:-:S03]  /*1730*/  LEA.HI R3, R3, R0, RZ, 0x6 ;  /* 0x0000000003037211 */ /* 0x000fc600078f30ff */
[----:B------:R-:W-:Y:S01]  /*1740*/  IMAD.IADD R0, R7, 0x1, R12 ;  /* 0x0000000107007824 */ /* 0x000fe200078e020c */
[----:B------:R-:W-:Y:S01]  /*1750*/  SHF.R.S32.HI R56, RZ, 0x6, R3 ;  /* 0x00000006ff387819 */ /* 0x000fe20000011403 */
[----:B0-----:R-:W-:Y:S06]  /*1760*/  @!P2 BRA `(.L_x_1352) ;  /* 0x000000000048a947 */ /* 0x001fec0003800000 */
[C---:B------:R-:W-:Y:S01]  /*1770*/  ISETP.GT.AND P0, PT, R7.reuse, RZ, PT ;  /* 0x000000ff0700720c */ /* 0x040fe20003f04270 */
[----:B------:R-:W-:Y:S01]  /*1780*/  BSSY B0, `(.L_x_1353) ;  /* 0x000000e000007945 */ /* 0x000fe20003800000 */
[----:B------:R-:W-:-:S11]  /*1790*/  VIADD R2, R7, 0xffffffff ;  /* 0xffffffff07027836 */ /* 0x000fd60000000000 */
[----:B------:R-:W-:Y:S05]  /*17a0*/  @P0 BRA `(.L_x_1354) ;  /* 0x00000000001c0947 */ /* 0x000fea0003800000 */
[----:B------:R-:W-:Y:S01]  /*17b0*/  ISETP.NE.AND P0, PT, R13, 0x1, PT ;  /* 0x000000010d00780c */ /* 0x000fe20003f05270 */
[----:B------:R-:W-:-:S12]  /*17c0*/  IMAD.MOV R3, RZ, RZ, -R7 ;  /* 0x000000ffff037224 */ /* 0x000fd800078e0a07 */
[----:B------:R-:W0:Y:S02]  /*17d0*/  @P0 LDC.64 R4, c[0x0][0x9e8] ;  /* 0x00027a00ff040b82 */ /* 0x000e240000000a00 */
[----:B0-----:R-:W-:-:S05]  /*17e0*/  @P0 IMAD.HI.U32 R2, R3, R4, RZ ;  /* 0x0000000403020227 */ /* 0x001fca00078e00ff */
[----:B------:R-:W-:-:S04]  /*17f0*/  @P0 SHF.R.U32.HI R3, RZ, R5, R2 ;  /* 0x00000005ff030219 */ /* 0x000fc80000011602 */
[----:B------:R-:W-:Y:S01]  /*1800*/  LOP3.LUT R2, RZ, R3, RZ, 0x33, !PT ;  /* 0x00000003ff027212 */ /* 0x000fe200078e33ff */
[----:B------:R-:W-:Y:S06]  /*1810*/  BRA `(.L_x_1355) ;  /* 0x0000000000107947 */ /* 0x000fec0003800000 */
.L_x_1354:
[----:B------:R-:W-:-:S13]  /*1820*/  ISETP.NE.AND P0, PT, R13, 0x1, PT ;  /* 0x000000010d00780c */ /* 0x000fda0003f05270 */
[----:B------:R-:W0:Y:S02]  /*1830*/  @P0 LDC.64 R4, c[0x0][0x9e8] ;  /* 0x00027a00ff040b82 */ /* 0x000e240000000a00 */
[----:B0-----:R-:W-:-:S05]  /*1840*/  @P0 IMAD.HI.U32 R4, R2, R4, RZ ;  /* 0x0000000402040227 */ /* 0x001fca00078e00ff */
[----:B------:R-:W-:-:S07]  /*1850*/  @P0 SHF.R.U32.HI R2, RZ, R5, R4 ;  /* 0x00000005ff020219 */ /* 0x000fce0000011604 */
.L_x_1355:
[----:B------:R-:W-:Y:S05]  /*1860*/  BSYNC B0 ;  /* 0x0000000000007941 */ /* 0x000fea0003800000 */
.L_x_1353:
[----:B------:R-:W-:-:S05]  /*1870*/  IMAD R3, R2, R13, R13 ;  /* 0x0000000d02037224 */ /* 0x000fca00078e020d */
[----:B------:R-:W-:-:S07]  /*1880*/  VIMNMX R0, R0, R3, PT ;  /* 0x0000000300007248 */ /* 0x000fce0003fe0100 */
.L_x_1352:
[----:B------:R-:W0:Y:S01]  /*1890*/  @P1 LDC R3, c[0x0][0x44c] ;  /* 0x00011300ff031b82 */ /* 0x000e220000000800 */
[----:B------:R-:W-:Y:S01]  /*18a0*/  IMAD.MOV.U32 R2, RZ, RZ, R204 ;  /* 0x000000ffff027224 */ /* 0x000fe200078e00cc */
[----:B------:R-:W-:Y:S01]  /*18b0*/  ULDC UR4, c[0x0][0x9dc] ;  /* 0x0002770000047ab9 */ /* 0x000fe20000000800 */
[----:B------:R-:W-:-:S05]  /*18c0*/  IMAD.IADD R57, R196, 0x1, -R195 ;  /* 0x00000001c4397824 */ /* 0x000fca00078e0ac3 */
[----:B------:R-:W1:Y:S01]  /*18d0*/  @P1 LDC R4, c[0x0][0x450] ;  /* 0x00011400ff041b82 */ /* 0x000e620000000800 */
[----:B0-----:R-:W-:-:S05]  /*18e0*/  @P1 IMAD.HI.U32 R3, R204, R3, RZ ;  /* 0x00000003cc031227 */ /* 0x001fca00078e00ff */
[----:B-1----:R-:W-:-:S05]  /*18f0*/  @P1 SHF.R.U32.HI R2, RZ, R4, R3 ;  /* 0x00000004ff021219 */ /* 0x002fca0000011603 */
[----:B------:R-:W-:-:S04]  /*1900*/  IMAD.IADD R2, R57, 0x1, R2 ;  /* 0x0000000139027824 */ /* 0x000fc800078e0202 */
[----:B------:R-:W-:Y:S01]  /*1910*/  VIADD R3, R2, -UR4 ;  /* 0x8000000402037c36 */ /* 0x000fe20008000000 */
[----:B------:R-:W-:Y:S06]  /*1920*/  @!P2 BRA `(.L_x_1356) ;  /* 0x000000000044a947 */ /* 0x000fec0003800000 */
[----:B------:R-:W-:Y:S01]  /*1930*/  ISETP.GT.AND P0, PT, R2, -0x1, PT ;  /* 0xffffffff0200780c */ /* 0x000fe20003f04270 */
[----:B------:R-:W-:-:S12]  /*1940*/  BSSY B0, `(.L_x_1357) ;  /* 0x000000d000007945 */ /* 0x000fd80003800000 */
        /* <DEDUP_REMOVED lines=8> */
.L_x_1358:
[----:B------:R-:W-:-:S13]  /*19d0*/  ISETP.NE.AND P0, PT, R13, 0x1, PT ;  /* 0x000000010d00780c */ /* 0x000fda0003f05270 */
[----:B------:R-:W0:Y:S02]  /*19e0*/  @P0 LDC.64 R4, c[0x0][0x9e8] ;  /* 0x00027a00ff040b82 */ /* 0x000e240000000a00 */
[----:B0-----:R-:W-:-:S05]  /*19f0*/  @P0 IMAD.HI.U32 R4, R2, R4, RZ ;  /* 0x0000000402040227 */ /* 0x001fca00078e00ff */
[----:B------:R-:W-:-:S07]  /*1a00*/  @P0 SHF.R.U32.HI R2, RZ, R5, R4 ;  /* 0x00000005ff020219 */ /* 0x000fce0000011604 */
.L_x_1359:
[----:B------:R-:W-:Y:S05]  /*1a10*/  BSYNC B0 ;  /* 0x0000000000007941 */ /* 0x000fea0003800000 */
.L_x_1357:
[----:B------:R-:W-:-:S05]  /*1a20*/  IMAD R2, R2, R13, RZ ;  /* 0x0000000d02027224 */ /* 0x000fca00078e02ff */
[----:B------:R-:W-:-:S07]  /*1a30*/  VIMNMX R3, R3, R2, !PT ;  /* 0x0000000203037248 */ /* 0x000fce0007fe0100 */
.L_x_1356:
[----:B------:R-:W-:Y:S02]  /*1a40*/  IADD3 R0, R0, 0x3f, RZ ;  /* 0x0000003f00007810 */ /* 0x000fe40007ffe0ff */
[----:B------:R-:W-:Y:S02]  /*1a50*/  SHF.R.S32.HI R2, RZ, 0x1f, R3 ;  /* 0x0000001fff027819 */ /* 0x000fe40000011403 */
[----:B------:R-:W-:Y:S02]  /*1a60*/  SHF.R.S32.HI R5, RZ, 0x1f, R0 ;  /* 0x0000001fff057819 */ /* 0x000fe40000011400 */
[----:B------:R-:W-:Y:S02]  /*1a70*/  LEA.HI R2, R2, R3, RZ, 0x6 ;  /* 0x0000000302027211 */ /* 0x000fe400078f30ff */
[----:B------:R-:W-:Y:S02]  /*1a80*/  LEA.HI R5, R5, R0, RZ, 0x6 ;  /* 0x0000000005057211 */ /* 0x000fe400078f30ff */
[----:B------:R-:W-:-:S02]  /*1a90*/  SHF.R.S32.HI R2, RZ, 0x6, R2 ;  /* 0x00000006ff027819 */ /* 0x000fc40000011402 */
[----:B------:R-:W-:Y:S02]  /*1aa0*/  SHF.R.S32.HI R5, RZ, 0x6, R5 ;  /* 0x00000006ff057819 */ /* 0x000fe40000011405 */
[----:B------:R-:W-:Y:S02]  /*1ab0*/  VIMNMX R2, RZ, R2, !PT ;  /* 0x00000002ff027248 */ /* 0x000fe40007fe0100 */
[----:B------:R-:W-:-:S03]  /*1ac0*/  VIMNMX R5, R56, R5, PT ;  /* 0x0000000538057248 */ /* 0x000fc60003fe0100 */
[--C-:B------:R-:W-:Y:S02]  /*1ad0*/  IMAD R2, R2, 0x40, -R11.reuse ;  /* 0x0000004002027824 */ /* 0x100fe400078e0a0b */
[----:B------:R-:W-:-:S03]  /*1ae0*/  IMAD R5, R5, 0x40, -R11 ;  /* 0x0000004005057824 */ /* 0x000fc600078e0a0b */
[----:B------:R-:W-:Y:S02]  /*1af0*/  VIMNMX R2, RZ, R2, !PT ;  /* 0x00000002ff027248 */ /* 0x000fe40007fe0100 */
[----:B------:R-:W-:Y:S02]  /*1b00*/  VIMNMX R5, R5, R46, PT ;  /* 0x0000002e05057248 */ /* 0x000fe40003fe0100 */
[----:B------:R-:W-:Y:S02]  /*1b10*/  SHF.R.U32.HI R48, RZ, 0x6, R2 ;  /* 0x00000006ff307819 */ /* 0x000fe40000011602 */
[----:B------:R-:W-:-:S03]  /*1b20*/  ISETP.GT.AND P0, PT, R5, R2, PT ;  /* 0x000000020500720c */ /* 0x000fc60003f04270 */
[----:B------:R-:W-:-:S10]  /*1b30*/  IMAD.MOV.U32 R47, RZ, RZ, R48 ;  /* 0x000000ffff2f7224 */ /* 0x000fd400078e0030 */
[----:B------:R-:W-:-:S05]  /*1b40*/  @P0 VIADD R0, R5, 0x3f ;  /* 0x0000003f05000836 */ /* 0x000fca0000000000 */
[----:B------:R-:W-:-:S04]  /*1b50*/  @P0 SHF.R.S32.HI R3, RZ, 0x1f, R0 ;  /* 0x0000001fff030819 */ /* 0x000fc80000011400 */
[----:B------:R-:W-:-:S04]  /*1b60*/  @P0 LEA.HI R3, R3, R0, RZ, 0x6 ;  /* 0x0000000003030211 */ /* 0x000fc800078f30ff */
[----:B------:R-:W-:Y:S02]  /*1b70*/  @P0 SHF.R.S32.HI R47, RZ, 0x6, R3 ;  /* 0x00000006ff2f0819 */ /* 0x000fe40000011403 */
[----:B------:R-:W-:Y:S02]  /*1b80*/  PLOP3.LUT P0, PT, PT, PT, PT, 0x80, 0x0 ;  /* 0x000000000000781c */ /* 0x000fe40003f0f070 */
[----:B------:R-:W-:-:S13]  /*1b90*/  ISETP.GT.AND P1, PT, R47, R48, PT ;  /* 0x000000302f00720c */ /* 0x000fda0003f24270 */
[----:B------:R-:W-:Y:S05]  /*1ba0*/  @!P1 BRA `(.L_x_1360) ;  /* 0x0000005800189947 */ /* 0x000fea0003800000 */
        /* <DEDUP_REMOVED lines=13> */
[----:B------:R-:W-:Y:S02]  /*1c80*/  IMAD.U32 R6, RZ, RZ, UR4 ;  /* 0x00000004ff067e24 */ /* 0x000fe4000f8e00ff */
[----:B------:R-:W-:-:S02]  /*1c90*/  IMAD.U32 R11, RZ, RZ, UR7 ;  /* 0x00000007ff0b7e24 */ /* 0x000fc4000f8e00ff */
[----:B------:R-:W-:Y:S02]  /*1ca0*/  IMAD.MOV.U32 R8, RZ, RZ, 0x70 ;  /* 0x00000070ff087424 */ /* 0x000fe400078e00ff */
[----:B------:R-:W-:Y:S02]  /*1cb0*/  IMAD.MOV.U32 R12, RZ, RZ, 0x1 ;  /* 0x00000001ff0c7424 */ /* 0x000fe400078e00ff */
[----:B0-----:R-:W-:-:S07]  /*1cc0*/  IMAD.MOV.U32 R13, RZ, RZ, RZ ;  /* 0x000000ffff0d7224 */ /* 0x001fce00078e00ff */
[----:B------:R-:W-:-:S07]  /*1cd0*/  LEPC R20, `(.L_x_1362) ;  /* 0x000000001014794e */ /* 0x000fce0000000000 */
[----:B-1---5:R-:W-:Y:S05]  /*1ce0*/  CALL.ABS.NOINC R2 ;  /* 0x0000000002007343 */ /* 0x022fea0003c00000 */
.L_x_1362:
[----:B------:R-:W-:Y:S05]  /*1cf0*/  BSYNC B6 ;  /* 0x0000000000067941 */ /* 0x000fea0003800000 */
.L_x_1361:
        /* <DEDUP_REMOVED lines=20> */
.L_x_1364:
[----:B------:R-:W-:Y:S05]  /*1e40*/  BSYNC B6 ;  /* 0x0000000000067941 */ /* 0x000fea0003800000 */
.L_x_1363:
[----:B------:R-:W-:Y:S01]  /*1e50*/  ULDC.64 UR4, c[0x0][0x9f8] ;  /* 0x00027e0000047ab9 */ /* 0x000fe20000000a00 */
[----:B------:R-:W-:Y:S01]  /*1e60*/  IMAD.MOV.U32 R0, RZ, RZ, R203 ;  /* 0x000000ffff007224 */ /* 0x000fe200078e00cb */
[----:B------:R-:W-:Y:S01]  /*1e70*/  ISETP.NE.U32.AND P0, PT, RZ, UR4, PT ;  /* 0x00000004ff007c0c */ /* 0x000fe2000bf05070 */
[----:B------:R-:W0:Y:S01]  /*1e80*/  LDC.64 R74, c[0x0][0x300] ;  /* 0x0000c000ff4a7b82 */ /* 0x000e220000000a00 */
[----:B------:R-:W-:Y:S01]  /*1e90*/  IMAD.IADD R25, R25, 0x1, R24 ;  /* 0x0000000119197824 */ /* 0x000fe200078e0218 */
[----:B------:R-:W-:Y:S01]  /*1ea0*/  ULDC.64 UR6, c[0x0][0xa08] ;  /* 0x0002820000067ab9 */ /* 0x000fe20000000a00 */
[----:B------:R-:W-:Y:S01]  /*1eb0*/  ISETP.NE.AND.EX P0, PT, RZ, UR5, PT, P0 ;  /* 0x00000005ff007c0c */ /* 0x000fe2000bf05300 */
[----:B------:R-:W1:Y:S01]  /*1ec0*/  S2R R20, SR_TID.X ;  /* 0x0000000000147919 */ /* 0x000e620000002100 */
[----:B------:R-:W-:Y:S01]  /*1ed0*/  SHF.R.S32.HI R8, RZ, 0x1f, R202 ;  /* 0x0000001fff087819 */ /* 0x000fe200000114ca */
[----:B------:R-:W-:Y:S02]  /*1ee0*/  ULDC.64 UR4, c[0x0][0x308] ;  /* 0x0000c20000047ab9 */ /* 0x000fe40000000a00 */
[----:B------:R-:W2:Y:S08]  /*1ef0*/  LDC.64 R70, c[0x0][0x3f8] ;  /* 0x0000fe00ff467b82 */ /* 0x000eb00000000a00 */
[----:B------:R-:W3:Y:S08]  /*1f00*/  @P0 LDC.64 R2, c[0x0][0x9f8] ;  /* 0x00027e00ff020b82 */ /* 0x000ef00000000a00 */
[----:B------:R-:W4:Y:S08]  /*1f10*/  LDC R63, c[0x0][0x3f4] ;  /* 0x0000fd00ff3f7b82 */ /* 0x000f300000000800 */
[----:B------:R-:W4:Y:S01]  /*1f20*/  LDC.64 R66, c[0x0][0x408] ;  /* 0x00010200ff427b82 */ /* 0x000f220000000a00 */
[----:B---3--:R-:W-:-:S05]  /*1f30*/  @P0 IMAD.WIDE R2, R203, 0x4, R2 ;  /* 0x00000004cb020825 */ /* 0x008fca00078e0202 */
[----:B------:R3:W4:Y:S01]  /*1f40*/  @P0 LDG.E R0, desc[UR46][R2.64] ;  /* 0x0000002e02000981 */ /* 0x000722000c1e1900 */
[----:B------:R-:W-:Y:S01]  /*1f50*/  SHF.R.S32.HI R12, RZ, 0x1f, R25 ;  /* 0x0000001fff0c7819 */ /* 0x000fe20000011419 */
[-C--:B0-----:R-:W-:Y:S01]  /*1f60*/  IMAD.WIDE.U32 R4, R25, R74.reuse, RZ ;  /* 0x0000004a19047225 */ /* 0x081fe200078e00ff */
[----:B------:R-:W-:Y:S02]  /*1f70*/  ISETP.NE.U32.AND P0, PT, RZ, UR6, PT ;  /* 0x00000006ff007c0c */ /* 0x000fe4000bf05070 */
[----:B-1----:R-:W-:Y:S01]  /*1f80*/  SHF.R.U32.HI R26, RZ, 0x7, R20 ;  /* 0x00000007ff1a7819 */ /* 0x002fe20000011614 */
[-C--:B------:R-:W-:Y:S01]  /*1f90*/  IMAD R6, R12, R74.reuse, RZ ;  /* 0x0000004a0c067224 */ /* 0x080fe200078e02ff */
[----:B------:R-:W-:Y:S01]  /*1fa0*/  ISETP.NE.AND.EX P0, PT, RZ, UR7, PT, P0 ;  /* 0x00000007ff007c0c */ /* 0x000fe2000bf05300 */
[----:B------:R-:W-:Y:S01]  /*1fb0*/  IMAD.WIDE.U32 R78, R17, R74, R22 ;  /* 0x0000004a114e7225 */ /* 0x000fe200078e0016 */
[----:B------:R-:W-:Y:S02]  /*1fc0*/  ISETP.NE.AND P6, PT, R26, 0x1, PT ;  /* 0x000000011a00780c */ /* 0x000fe40003fc5270 */
[----:B-----5:R-:W-:Y:S01]  /*1fd0*/  SHF.R.S32.HI R15, RZ, 0x1f, R87 ;  /* 0x0000001fff0f7819 */ /* 0x020fe20000011457 */
[----:B------:R-:W-:Y:S01]  /*1fe0*/  IMAD R7, R25, R75, R6 ;  /* 0x0000004b19077224 */ /* 0x000fe200078e0206 */
[--C-:B------:R-:W-:Y:S01]  /*1ff0*/  SHF.L.U64.HI R77, R74, 0x6, R75.reuse ;  /* 0x000000064a4d7819 */ /* 0x100fe2000001024b */
[----:B---3--:R-:W-:Y:S01]  /*2000*/  IMAD R3, R8, UR4, RZ ;  /* 0x0000000408037c24 */ /* 0x008fe2000f8e02ff */
[----:B------:R-:W-:Y:S01]  /*2010*/  SHF.L.U64.HI R76, R74, 0x5, R75 ;  /* 0x000000054a4c7819 */ /* 0x000fe2000001024b */
[----:B------:R-:W-:Y:S01]  /*2020*/  VIADD R92, R22, 0x80 ;  /* 0x00000080165c7836 */ /* 0x000fe20000000000 */
[----:B------:R-:W-:Y:S01]  /*2030*/  IADD3 R5, R5, R7, RZ ;  /* 0x0000000705057210 */ /* 0x000fe20007ffe0ff */
[----:B------:R-:W-:Y:S01]  /*2040*/  IMAD R7, R202, UR5, R3 ;  /* 0x00000005ca077c24 */ /* 0x000fe2000f8e0203 */
[--C-:B--2---:R-:W-:Y:S01]  /*2050*/  SHF.L.U64.HI R73, R70, 0x5, R71.reuse ;  /* 0x0000000546497819 */ /* 0x104fe20000010247 */
[----:B------:R-:W-:Y:S01]  /*2060*/  VIADD R64, R26, 0x8 ;  /* 0x000000081a407836 */ /* 0x000fe20000000000 */
[----:B------:R-:W-:Y:S01]  /*2070*/  SHF.L.U64.HI R72, R70, 0x6, R71 ;  /* 0x0000000646487819 */ /* 0x000fe20000010247 */
[----:B------:R-:W-:Y:S01]  /*2080*/  IMAD.WIDE.U32 R2, R202, UR4, R4 ;  /* 0x00000004ca027c25 */ /* 0x000fe2000f8e0004 */
[----:B------:R-:W-:Y:S01]  /*2090*/  ULDC.64 UR4, c[0x0][0x310] ;  /* 0x0000c40000047ab9 */ /* 0x000fe20000000a00 */
[----:B----4-:R-:W-:-:S02]  /*20a0*/  SHF.L.U64.HI R69, R66, 0x5, R67 ;  /* 0x0000000542457819 */ /* 0x010fc40000010243 */
[----:B------:R-:W-:Y:S01]  /*20b0*/  IMAD.IADD R3, R3, 0x1, R7 ;  /* 0x0000000103037824 */ /* 0x000fe200078e0207 */
[----:B------:R-:W-:Y:S02]  /*20c0*/  SHF.L.U64.HI R68, R66, 0x6, R67 ;  /* 0x0000000642447819 */ /* 0x000fe40000010243 */
[----:B------:R-:W-:Y:S02]  /*20d0*/  SHF.R.S32.HI R65, RZ, 0x1f, R218 ;  /* 0x0000001fff417819 */ /* 0x000fe400000114da */
[----:B------:R-:W-:Y:S02]  /*20e0*/  SHF.R.S32.HI R6, RZ, 0x1f, R0 ;  /* 0x0000001fff067819 */ /* 0x000fe40000011400 */
[----:B------:R-:W-:Y:S02]  /*20f0*/  SEL R43, R0, RZ, !P0 ;  /* 0x000000ff002b7207 */ /* 0x000fe40004000000 */
[----:B------:R-:W-:-:S03]  /*2100*/  SEL R6, R6, RZ, !P0 ;  /* 0x000000ff06067207 */ /* 0x000fc60004000000 */
[----:B------:R-:W-:-:S04]  /*2110*/  IMAD.WIDE.U32 R44, R43, UR4, R2 ;  /* 0x000000042b2c7c25 */ /* 0x000fc8000f8e0002 */
[----:B------:R-:W-:Y:S01]  /*2120*/  IMAD R0, R6, UR4, RZ ;  /* 0x0000000406007c24 */ /* 0x000fe2000f8e02ff */
[----:B------:R-:W-:-:S03]  /*2130*/  IADD3 R83, P0, R44, R78, RZ ;  /* 0x0000004e2c537210 */ /* 0x000fc60007f1e0ff */
[----:B------:R-:W-:Y:S01]  /*2140*/  IMAD R85, R43, UR5, R0 ;  /* 0x000000052b557c24 */ /* 0x000fe2000f8e0200 */
[----:B------:R-:W-:Y:S05]  /*2150*/  @!P6 WARPSYNC.ALL ;  /* 0x000000000000e948 */ /* 0x000fea0003800000 */
[----:B------:R-:W-:Y:S01]  /*2160*/  IMAD R0, R221, R74, RZ ;  /* 0x0000004add007224 */ /* 0x000fe200078e02ff */
[----:B------:R-:W-:Y:S01]  /*2170*/  ULDC.64 UR4, c[0x0][0x330] ;  /* 0x0000cc0000047ab9 */ /* 0x000fe20000000a00 */
[----:B------:R-:W-:Y:S02]  /*2180*/  IMAD.IADD R85, R45, 0x1, R85 ;  /* 0x000000012d557824 */ /* 0x000fe400078e0255 */
[----:B------:R-:W-:-:S02]  /*2190*/  IMAD R2, R17, R75, R0 ;  /* 0x0000004b11027224 */ /* 0x000fc400078e0200 */
[----:B------:R-:W-:Y:S02]  /*21a0*/  IMAD R3, R8, UR4, RZ ;  /* 0x0000000408037c24 */ /* 0x000fe4000f8e02ff */
[----:B------:R-:W-:Y:S01]  /*21b0*/  IMAD R0, R221, R70, RZ ;  /* 0x00000046dd007224 */ /* 0x000fe200078e02ff */
[----:B------:R-:W-:Y:S01]  /*21c0*/  IADD3.X R78, R85, R79, R2, P0, !PT ;  /* 0x0000004f554e7210 */ /* 0x000fe200007fe402 */
[----:B------:R-:W-:Y:S01]  /*21d0*/  IMAD.WIDE.U32 R4, R202, UR4, R22 ;  /* 0x00000004ca047c25 */ /* 0x000fe2000f8e0016 */
[----:B------:R-:W-:Y:S01]  /*21e0*/  @!P6 BAR.SYNC.DEFER_BLOCKING 0x9, 0x100 ;  /* 0x024400000000eb1d */ /* 0x000fe20000010000 */
[----:B------:R-:W-:Y:S02]  /*21f0*/  ISETP.GE.AND P0, PT, R22, R63, PT ;  /* 0x0000003f1600720c */ /* 0x000fe40003f06270 */
[----:B------:R-:W-:Y:S02]  /*2200*/  IMAD R3, R202, UR5, R3 ;  /* 0x00000005ca037c24 */ /* 0x000fe4000f8e0203 */
[----:B------:R-:W-:Y:S01]  /*2210*/  IMAD R11, R17, R71, R0 ;  /* 0x00000047110b7224 */ /* 0x000fe200078e0200 */
[----:B------:R-:W-:Y:S01]  /*2220*/  ULDC.64 UR4, c[0x0][0x338] ;  /* 0x0000ce0000047ab9 */ /* 0x000fe20000000a00 */
[C---:B------:R-:W-:Y:S01]  /*2230*/  SEL R9, R63.reuse, RZ, P0 ;  /* 0x000000ff3f097207 */ /* 0x040fe20000000000 */
[----:B------:R-:W-:Y:S01]  /*2240*/  IMAD R0, R6, UR4, RZ ;  /* 0x0000000406007c24 */ /* 0x000fe2000f8e02ff */
[----:B------:R-:W-:Y:S01]  /*2250*/  SHF.L.U32 R63, R63, 0x1, RZ ;  /* 0x000000013f3f7819 */ /* 0x000fe200000006ff */
[----:B------:R-:W-:-:S02]  /*2260*/  IMAD.IADD R5, R5, 0x1, R3 ;  /* 0x0000000105057824 */ /* 0x000fc400078e0203 */
[----:B------:R-:W-:Y:S02]  /*2270*/  IMAD R55, R43, UR5, R0 ;  /* 0x000000052b377c24 */ /* 0x000fe4000f8e0200 */
[----:B------:R-:W-:-:S04]  /*2280*/  IMAD.WIDE.U32 R2, R17, R70, R18 ;  /* 0x0000004611027225 */ /* 0x000fc800078e0012 */
[----:B------:R-:W-:-:S04]  /*2290*/  IMAD.WIDE.U32 R6, R17, R70, R22 ;  /* 0x0000004611067225 */ /* 0x000fc800078e0016 */
[----:B------:R-:W-:Y:S02]  /*22a0*/  IMAD.IADD R0, R22, 0x1, R9 ;  /* 0x0000000116007824 */ /* 0x000fe400078e0209 */
[----:B------:R-:W-:Y:S02]  /*22b0*/  IMAD.IADD R3, R3, 0x1, R11 ;  /* 0x0000000103037824 */ /* 0x000fe400078e020b */
[----:B------:R-:W-:Y:S01]  /*22c0*/  IMAD.IADD R7, R11, 0x1, R7 ;  /* 0x000000010b077824 */ /* 0x000fe200078e0207 */
[----:B------:R-:W-:Y:S01]  /*22d0*/  SHF.R.S32.HI R11, RZ, 0x1f, R0 ;  /* 0x0000001fff0b7819 */ /* 0x000fe20000011400 */
[----:B------:R-:W-:Y:S02]  /*22e0*/  IMAD R8, R221, R66, RZ ;  /* 0x00000042dd087224 */ /* 0x000fe400078e02ff */
[----:B------:R-:W-:Y:S01]  /*22f0*/  IMAD.WIDE.U32 R42, R43, UR4, R4 ;  /* 0x000000042b2a7c25 */ /* 0x000fe2000f8e0004 */
[CC--:B------:R-:W-:Y:S01]  /*2300*/  LEA.HI R10, R11.reuse, R0.reuse, RZ, 0x7 ;  /* 0x000000000b0a7211 */ /* 0x0c0fe200078f38ff */
[----:B------:R-:W-:Y:S01]  /*2310*/  ULDC UR4, c[0x0][0x2f4] ;  /* 0x0000bd0000047ab9 */ /* 0x000fe20000000800 */
[----:B------:R-:W-:Y:S01]  /*2320*/  LEA.HI R11, R11, R0, RZ, 0x4 ;  /* 0x000000000b0b7211 */ /* 0x000fe200078f20ff */
[C---:B------:R-:W-:Y:S01]  /*2330*/  IMAD R13, R17.reuse, R67, R8 ;  /* 0x00000043110d7224 */ /* 0x040fe200078e0208 */
[----:B------:R-:W-:Y:S01]  /*2340*/  SHF.L.U32 R10, R10, 0x6, RZ ;  /* 0x000000060a0a7819 */ /* 0x000fe200000006ff */
[----:B------:R-:W-:Y:S01]  /*2350*/  IMAD.WIDE.U32 R4, R17, R66, R18 ;  /* 0x0000004211047225 */ /* 0x000fe200078e0012 */
[----:B------:R-:W-:-:S02]  /*2360*/  LOP3.LUT R0, R208, 0x70, R11, 0xf8, !PT ;  /* 0x00000070d0007812 */ /* 0x000fc400078ef80b */
[----:B------:R-:W-:Y:S01]  /*2370*/  LOP3.LUT R10, R10, 0xffffe000, RZ, 0xc0, !PT ;  /* 0xffffe0000a0a7812 */ /* 0x000fe200078ec0ff */
[----:B------:R-:W-:Y:S01]  /*2380*/  IMAD.WIDE.U32 R8, R17, R66, R22 ;  /* 0x0000004211087225 */ /* 0x000fe200078e0016 */
[----:B------:R-:W-:Y:S02]  /*2390*/  LOP3.LUT R0, R0, R235, RZ, 0x3c, !PT ;  /* 0x000000eb00007212 */ /* 0x000fe400078e3cff */
[----:B------:R-:W-:Y:S01]  /*23a0*/  LOP3.LUT R61, R11, 0xfffffff0, RZ, 0xc0, !PT ;  /* 0xfffffff00b3d7812 */ /* 0x000fe200078ec0ff */
[----:B------:R-:W-:Y:S01]  /*23b0*/  IMAD.IADD R5, R5, 0x1, R13 ;  /* 0x0000000105057824 */ /* 0x000fe200078e020d */
[----:B------:R-:W-:Y:S01]  /*23c0*/  IADD3 R81, R0, R10, R211 ;  /* 0x0000000a00517210 */ /* 0x000fe20007ffe0d3 */
[----:B------:R-:W-:Y:S01]  /*23d0*/  IMAD.IADD R9, R13, 0x1, R9 ;  /* 0x000000010d097824 */ /* 0x000fe200078e0209 */
[----:B------:R-:W-:Y:S01]  /*23e0*/  LOP3.LUT R13, R206, 0x70, R11, 0xf8, !PT ;  /* 0x00000070ce0d7812 */ /* 0x000fe200078ef80b */
[-C--:B------:R-:W-:Y:S01]  /*23f0*/  IMAD R0, R15, R70.reuse, RZ ;  /* 0x000000460f007224 */ /* 0x080fe200078e02ff */
[----:B------:R-:W-:Y:S01]  /*2400*/  ISETP.GE.AND P2, PT, R92, UR4, PT ;  /* 0x000000045c007c0c */ /* 0x000fe2000bf46270 */
[----:B------:R-:W-:Y:S01]  /*2410*/  IMAD.WIDE.U32 R40, R87, R70, R2 ;  /* 0x0000004657287225 */ /* 0x000fe200078e0002 */
[----:B------:R-:W-:-:S02]  /*2420*/  LOP3.LUT R13, R13, R234, RZ, 0x3c, !PT ;  /* 0x000000ea0d0d7212 */ /* 0x000fc400078e3cff */
[----:B------:R-:W-:Y:S01]  /*2430*/  IADD3 R2, P1, R17, R25, RZ ;  /* 0x0000001911027210 */ /* 0x000fe20007f3e0ff */
[----:B------:R-:W-:Y:S01]  /*2440*/  IMAD.WIDE.U32 R38, R87, R70, R6 ;  /* 0x0000004657267225 */ /* 0x000fe200078e0006 */
[----:B------:R-:W-:Y:S02]  /*2450*/  IADD3 R79, R13, R10, R210 ;  /* 0x0000000a0d4f7210 */ /* 0x000fe40007ffe0d2 */
[----:B------:R-:W-:Y:S01]  /*2460*/  SHF.R.S32.HI R54, RZ, 0x4, R11 ;  /* 0x00000004ff367819 */ /* 0x000fe2000001140b */
[----:B------:R-:W-:Y:S02]  /*2470*/  IMAD R13, R87, R71, R0 ;  /* 0x00000047570d7224 */ /* 0x000fe400078e0200 */
[-C--:B------:R-:W-:Y:S02]  /*2480*/  IMAD R0, R15, R66.reuse, RZ ;  /* 0x000000420f007224 */ /* 0x080fe400078e02ff */
[----:B------:R-:W-:-:S04]  /*2490*/  IMAD.WIDE.U32 R36, R87, R66, R4 ;  /* 0x0000004257247225 */ /* 0x000fc800078e0004 */
[C---:B------:R-:W-:Y:S01]  /*24a0*/  IMAD R7, R87.reuse, R67, R0 ;  /* 0x0000004357077224 */ /* 0x040fe200078e0200 */
[----:B------:R-:W-:Y:S01]  /*24b0*/  SHF.R.S32.HI R0, RZ, 0x1f, R61 ;  /* 0x0000001fff007819 */ /* 0x000fe2000001143d */
[----:B------:R-:W-:-:S04]  /*24c0*/  IMAD.WIDE.U32 R20, R87, R66, R8 ;  /* 0x0000004257147225 */ /* 0x000fc800078e0008 */
[----:B------:R-:W-:Y:S02]  /*24d0*/  IMAD.SHL.U32 R75, R74, 0x40, RZ ;  /* 0x000000404a4b7824 */ /* 0x000fe400078e00ff */
[----:B------:R-:W-:Y:S02]  /*24e0*/  IMAD.SHL.U32 R71, R70, 0x20, RZ ;  /* 0x0000002046477824 */ /* 0x000fe400078e00ff */
[----:B------:R-:W-:Y:S02]  /*24f0*/  IMAD.SHL.U32 R67, R66, 0x20, RZ ;  /* 0x0000002042437824 */ /* 0x000fe400078e00ff */
[----:B------:R-:W-:Y:S01]  /*2500*/  IMAD.X R3, R221, 0x1, R12, P1 ;  /* 0x00000001dd037824 */ /* 0x000fe200008e060c */
[----:B------:R-:W-:Y:S01]  /*2510*/  ISETP.GE.AND P1, PT, R22, UR4, PT ;  /* 0x0000000416007c0c */ /* 0x000fe2000bf26270 */
[----:B------:R-:W-:Y:S02]  /*2520*/  IMAD.SHL.U32 R74, R74, 0x20, RZ ;  /* 0x000000204a4a7824 */ /* 0x000fe400078e00ff */
[----:B------:R-:W-:-:S02]  /*2530*/  IMAD.SHL.U32 R70, R70, 0x40, RZ ;  /* 0x0000004046467824 */ /* 0x000fc400078e00ff */
[----:B------:R-:W-:Y:S02]  /*2540*/  IMAD.SHL.U32 R66, R66, 0x40, RZ ;  /* 0x0000004042427824 */ /* 0x000fe400078e00ff */
[----:B------:R-:W-:Y:S02]  /*2550*/  IMAD.IADD R62, R41, 0x1, R13 ;  /* 0x00000001293e7824 */ /* 0x000fe400078e020d */
[----:B------:R-:W-:Y:S02]  /*2560*/  IMAD.IADD R60, R13, 0x1, R39 ;  /* 0x000000010d3c7824 */ /* 0x000fe400078e0227 */
[----:B------:R-:W-:Y:S02]  /*2570*/  IMAD.IADD R59, R37, 0x1, R7 ;  /* 0x00000001253b7824 */ /* 0x000fe400078e0207 */
[----:B------:R-:W-:Y:S02]  /*2580*/  IMAD.IADD R58, R7, 0x1, R21 ;  /* 0x00000001073a7824 */ /* 0x000fe400078e0215 */
[----:B------:R-:W-:-:S07]  /*2590*/  IMAD.IADD R55, R43, 0x1, R55 ;  /* 0x000000012b377824 */ /* 0x000fce00078e0237 */
.L_x_1412:
[----:B0-----:R-:W0:Y:S01]  /*25a0*/  LDC.64 R50, c[0x0][0x2e8] ;  /* 0x0000ba00ff327b82 */ /* 0x001e220000000a00 */
[----:B------:R-:W-:Y:S01]  /*25b0*/  VIADD R47, R47, 0xffffffff ;  /* 0xffffffff2f2f7836 */ /* 0x000fe20000000000 */
[----:B------:R-:W-:Y:S05]  /*25c0*/  YIELD ;  /* 0x0000000000007946 */ /* 0x000fea0003800000 */
[----:B--23--:R-:W-:Y:S01]  /*25d0*/  SHF.R.S32.HI R11, RZ, 0x1f, R47 ;  /* 0x0000001fff0b7819 */ /* 0x00cfe2000001142f */
[----:B------:R-:W1:Y:S01]  /*25e0*/  LDC R53, c[0x0][0x3f4] ;  /* 0x0000fd00ff357b82 */ /* 0x000e620000000800 */
[-C--:B------:R-:W-:Y:S01]  /*25f0*/  IMAD R4, R77, R47.reuse, RZ ;  /* 0x0000002f4d047224 */ /* 0x080fe200078e02ff */
[----:B------:R-:W-:Y:S01]  /*2600*/  BSSY B0, `(.L_x_1365) ;  /* 0x000048c000007945 */ /* 0x000fe20003800000 */
[----:B------:R-:W-:-:S04]  /*2610*/  IMAD.WIDE.U32 R88, R75, R47, RZ ;  /* 0x0000002f4b587225 */ /* 0x000fc800078e00ff */
[----:B------:R-:W-:Y:S01]  /*2620*/  IMAD R5, R11, R75, R4 ;  /* 0x0000004b0b057224 */ /* 0x000fe200078e0204 */
[----:B------:R-:W-:-:S03]  /*2630*/  IADD3 R13, P3, P4, R83, R88, R74 ;  /* 0x00000058530d7210 */ /* 0x000fc60007c7e04a */
[----:B------:R-:W-:Y:S01]  /*2640*/  IMAD.IADD R91, R89, 0x1, R5 ;  /* 0x00000001595b7824 */ /* 0x000fe200078e0205 */
[----:B------:R-:W-:-:S04]  /*2650*/  LEA R5, R192, R213, 0xe ;  /* 0x000000d5c0057211 */ /* 0x000fc800078e70ff */
[----:B------:R-:W-:Y:S01]  /*2660*/  IADD3.X R4, R78, R91, R76, P3, P4 ;  /* 0x0000005b4e047210 */ /* 0x000fe20001fe844c */
[----:B------:R-:W-:Y:S01]  /*2670*/  IMAD.IADD R82, R16, 0x1, R5 ;  /* 0x0000000110527824 */ /* 0x000fe200078e0205 */
[-C--:B0-----:R-:W-:Y:S02]  /*2680*/  IADD3 R14, P4, P5, R88, R50.reuse, R83 ;  /* 0x00000032580e7210 */ /* 0x081fe40007d9e053 */
[----:B------:R-:W-:Y:S02]  /*2690*/  IADD3 R12, P3, R13, R50, RZ ;  /* 0x000000320d0c7210 */ /* 0x000fe40007f7e0ff */
[----:B------:R-:W-:Y:S02]  /*26a0*/  IADD3.X R15, R91, R51, R78, P4, P5 ;  /* 0x000000335b0f7210 */ /* 0x000fe400027ea44e */
[----:B-1----:R-:W-:Y:S01]  /*26b0*/  ISETP.GE.AND P4, PT, R53, 0x1, PT ;  /* 0x000000013500780c */ /* 0x002fe20003f86270 */
[----:B------:R-:W-:Y:S01]  /*26c0*/  IMAD.X R13, R4, 0x1, R51, P3 ;  /* 0x00000001040d7824 */ /* 0x000fe200018e0633 */
[----:B------:R-:W-:-:S04]  /*26d0*/  ISETP.GT.AND P5, PT, R47, R48, PT ;  /* 0x000000302f00720c */ /* 0x000fc80003fa4270 */
[----:B------:R-:W-:-:S07]  /*26e0*/  P2R R94, PR, RZ, 0x20 ;  /* 0x00000020ff5e7803 */ /* 0x000fce0000000000 */
[----:B----4-:R-:W-:Y:S05]  /*26f0*/  @!P4 BRA `(.L_x_1366) ;  /* 0x000000440088c947 */ /* 0x010fea0003800000 */
[----:B------:R-:W-:Y:S01]  /*2700*/  ULDC.U8 UR4, c[0x0][0x410] ;  /* 0x0001040000047ab9 */ /* 0x000fe20000000000 */
[-C--:B------:R-:W-:Y:S01]  /*2710*/  IMAD R5, R72, R47.reuse, RZ ;  /* 0x0000002f48057224 */ /* 0x080fe200078e02ff */
[----:B------:R-:W-:Y:S01]  /*2720*/  ISETP.NE.AND P3, PT, RZ, UR4, PT ;  /* 0x00000004ff007c0c */ /* 0x000fe2000bf65270 */
[-C--:B------:R-:W-:Y:S02]  /*2730*/  IMAD R7, R68, R47.reuse, RZ ;  /* 0x0000002f44077224 */ /* 0x080fe400078e02ff */
[C---:B------:R-:W-:Y:S02]  /*2740*/  IMAD R9, R11.reuse, R70, R5 ;  /* 0x000000460b097224 */ /* 0x040fe400078e0205 */
[----:B------:R-:W-:Y:S02]  /*2750*/  IMAD R11, R11, R66, R7 ;  /* 0x000000420b0b7224 */ /* 0x000fe400078e0207 */
[----:B------:R-:W-:Y:S02]  /*2760*/  IMAD R84, R47, -0x40, R46 ;  /* 0xffffffc02f547824 */ /* 0x000fe400078e022e */
[----:B------:R-:W-:-:S03]  /*2770*/  IMAD.WIDE.U32 R6, R70, R47, RZ ;  /* 0x0000002f46067225 */ /* 0x000fc600078e00ff */
[----:B------:R-:W-:Y:S01]  /*2780*/  VIMNMX R84, R84, 0x40, PT ;  /* 0x0000004054547848 */ /* 0x000fe20003fe0100 */
[----:B------:R-:W-:-:S04]  /*2790*/  IMAD.WIDE.U32 R4, R66, R47, RZ ;  /* 0x0000002f42047225 */ /* 0x000fc800078e00ff */
        /* <DEDUP_REMOVED lines=27> */
.L_x_1369:
[----:B------:R-:W-:Y:S05]  /*2950*/  BSYNC B1 ;  /* 0x0000000000017941 */ /* 0x000fea0003800000 */
.L_x_1368:
[----:B------:R-:W-:Y:S01]  /*2960*/  ISETP.GE.AND P5, PT, R218, R84, PT ;  /* 0x00000054da00720c */ /* 0x000fe20003fa6270 */
[----:B------:R-:W-:Y:S01]  /*2970*/  BSSY B1, `(.L_x_1370) ;  /* 0x000001b000017945 */ /* 0x000fe20003800000 */
[----:B------:R-:W-:Y:S02]  /*2980*/  CS2R R26, SRZ ;  /* 0x00000000001a7805 */ /* 0x000fe4000001ff00 */
[----:B0-----:R-:W-:Y:S01]  /*2990*/  CS2R R8, SRZ ;  /* 0x0000000000087805 */ /* 0x001fe2000001ff00 */
[----:B-----5:R-:W-:Y:S01]  /*29a0*/  IMAD.MOV.U32 R50, RZ, RZ, R30 ;  /* 0x000000ffff327224 */ /* 0x020fe200078e001e */
[----:B------:R-:W-:Y:S01]  /*29b0*/  CS2R R24, SRZ ;  /* 0x0000000000187805 */ /* 0x000fe2000001ff00 */
[----:B------:R-:W-:-:S06]  /*29c0*/  IMAD.MOV.U32 R104, RZ, RZ, R32 ;  /* 0x000000ffff687224 */ /* 0x000fcc00078e0020 */
        /* <DEDUP_REMOVED lines=21> */
.L_x_1371:
[----:B------:R-:W-:Y:S05]  /*2b20*/  BSYNC B1 ;  /* 0x0000000000017941 */ /* 0x000fea0003800000 */
.L_x_1370:
[----:B------:R-:W-:Y:S01]  /*2b30*/  UISETP.NE.AND UP0, UPT, UR45, 0x3, UPT ;  /* 0x000000032d00788c */ /* 0x000fe2000bf05270 */
[----:B------:R-:W-:Y:S01]  /*2b40*/  IMAD.MOV.U32 R89, RZ, RZ, R28 ;  /* 0x000000ffff597224 */ /* 0x000fe200078e001c */
[----:B-----5:R-:W-:Y:S01]  /*2b50*/  MOV R51, R10 ;  /* 0x0000000a00337202 */ /* 0x020fe20000000f00 */
[----:B------:R-:W-:Y:S02]  /*2b60*/  IMAD.MOV.U32 R101, RZ, RZ, R34 ;  /* 0x000000ffff657224 */ /* 0x000fe400078e0022 */
[----:B------:R-:W-:Y:S01]  /*2b70*/  IMAD.MOV.U32 R86, RZ, RZ, R26 ;  /* 0x000000ffff567224 */ /* 0x000fe200078e001a */
[----:B------:R-:W-:Y:S01]  /*2b80*/  PLOP3.LUT P3, PT, PT, PT, UP0, 0x80, 0x0 ;  /* 0x000000000000781c */ /* 0x000fe20003f6f008 */
[----:B------:R-:W-:Y:S02]  /*2b90*/  IMAD.MOV.U32 R52, RZ, RZ, R8 ;  /* 0x000000ffff347224 */ /* 0x000fe400078e0008 */
[----:B------:R-:W-:-:S10]  /*2ba0*/  IMAD.MOV.U32 R88, RZ, RZ, R24 ;  /* 0x000000ffff587224 */ /* 0x000fd400078e0018 */
[----:B------:R-:W-:Y:S05]  /*2bb0*/  @!P3 BRA `(.L_x_1372) ;  /* 0x000000000004b947 */ /* 0x000fea0003800000 */
[----:B------:R-:W-:Y:S01]  /*2bc0*/  BPT.TRAP 0x1 ;  /* 0x000000040000795c */ /* 0x000fe20000300000 */
.L_x_1372:
[----:B------:R-:W-:Y:S01]  /*2bd0*/  IMAD R80, R192, 0x8, R16 ;  /* 0x00000008c0507824 */ /* 0x000fe200078e0210 */
[----:B------:R-:W-:Y:S01]  /*2be0*/  SHF.L.U32 R93, R198, 0x1f, RZ ;  /* 0x0000001fc65d7819 */ /* 0x000fe200000006ff */
[----:B------:R-:W-:Y:S03]  /*2bf0*/  BSSY B1, `(.L_x_1373) ;  /* 0x0000003000017945 */ /* 0x000fe60003800000 */
[----:B------:R-:W1:Y:S02]  /*2c00*/  SYNCS.PHASECHK.TRANS64.TRYWAIT P6, [R80+URZ+0x28490], R93 ;  /* 0x0284905d500075a7 */ /* 0x000e6400080c017f */
[----:B-1----:R-:W-:Y:S05]  /*2c10*/  @!P6 BRA `(.L_x_1374) ;  /* 0x000002440024e947 */ /* 0x002fea0003800000 */
.L_x_1728:
[----:B------:R-:W-:Y:S05]  /*2c20*/  BSYNC B1 ;  /* 0x0000000000017941 */ /* 0x000fea0003800000 */
.L_x_1373:
[----:B------:R-:W-:Y:S04]  /*2c30*/  BSSY B1, `(.L_x_1375) ;  /* 0x00000eb000017945 */ /* 0x000fe80003800000 */
[----:B------:R-:W-:Y:S05]  /*2c40*/  @P4 BRA `(.L_x_1376) ;  /* 0x0000000c00a44947 */ /* 0x000fea0003800000 */
[----:B------:R-:W-:Y:S04]  /*2c50*/  BSSY B2, `(.L_x_1377) ;  /* 0x0000074000027945 */ /* 0x000fe80003800000 */
[----:B------:R-:W-:Y:S05]  /*2c60*/  @P1 BRA `(.L_x_1378) ;  /* 0x0000000400c81947 */ /* 0x000fea0003800000 */
[----:B0-----:R0:W2:Y:S01]  /*2c70*/  LDS.128 R4, [R82+0x20000] ;  /* 0x0200000052047984 */ /* 0x0010a20000000c00 */
[----:B------:R-:W-:Y:S01]  /*2c80*/  ISETP.GE.AND P4, PT, R18, R53, PT ;  /* 0x000000351200720c */ /* 0x000fe20003f86270 */
[----:B------:R-:W-:-:S12]  /*2c90*/  BSSY B3, `(.L_x_1379) ;  /* 0x000006e000037945 */ /* 0x000fd80003800000 */
[----:B0-----:R-:W-:Y:S05]  /*2ca0*/  @P4 BRA `(.L_x_1380) ;  /* 0x0000000400b04947 */ /* 0x001fea0003800000 */
[----:B------:R-:W-:Y:S01]  /*2cb0*/  SHF.R.U32.HI R95, RZ, 0x10, R35 ;  /* 0x00000010ff5f7819 */ /* 0x000fe20000011623 */
[----:B--2---:R-:W-:Y:S01]  /*2cc0*/  IMAD.MOV.U32 R34, RZ, RZ, R7 ;  /* 0x000000ffff227224 */ /* 0x004fe200078e0007 */
[--C-:B------:R-:W-:Y:S02]  /*2cd0*/  SHF.R.U32.HI R91, RZ, 0x8, R35.reuse ;  /* 0x00000008ff5b7819 */ /* 0x100fe40000011623 */
[----:B------:R-:W-:Y:S02]  /*2ce0*/  LOP3.LUT R90, R35, 0xff, RZ, 0xc0, !PT ;  /* 0x000000ff235a7812 */ /* 0x000fe400078ec0ff */
[----:B------:R-:W-:Y:S02]  /*2cf0*/  SHF.R.U32.HI R35, RZ, 0x18, R35 ;  /* 0x00000018ff237819 */ /* 0x000fe40000011623 */
[----:B------:R-:W-:Y:S02]  /*2d00*/  SHF.R.U32.HI R96, RZ, 0x8, R33 ;  /* 0x00000008ff607819 */ /* 0x000fe40000011621 */
[----:B------:R-:W-:-:S02]  /*2d10*/  LOP3.LUT R32, R33, 0xff, RZ, 0xc0, !PT ;  /* 0x000000ff21207812 */ /* 0x000fc400078ec0ff */
[--C-:B------:R-:W-:Y:S02]  /*2d20*/  SHF.R.U32.HI R97, RZ, 0x18, R33.reuse ;  /* 0x00000018ff617819 */ /* 0x100fe40000011621 */
[----:B------:R-:W-:Y:S01]  /*2d30*/  PRMT R90, R35, 0x654, R90 ;  /* 0x00000654235a7816 */ /* 0x000fe2000000005a */
[----:B------:R-:W-:Y:S01]  /*2d40*/  IMAD.SHL.U32 R35, R91, 0x100, RZ ;  /* 0x000001005b237824 */ /* 0x000fe200078e00ff */
[----:B------:R-:W-:Y:S01]  /*2d50*/  SHF.R.U32.HI R98, RZ, 0x10, R33 ;  /* 0x00000010ff627819 */ /* 0x000fe20000011621 */
[----:B------:R-:W-:Y:S01]  /*2d60*/  IMAD.MOV.U32 R33, RZ, RZ, R6 ;  /* 0x000000ffff217224 */ /* 0x000fe200078e0006 */
[----:B------:R-:W-:Y:S01]  /*2d70*/  PRMT R7, R97, 0x654, R32 ;  /* 0x0000065461077816 */ /* 0x000fe20000000020 */
[----:B------:R-:W-:Y:S01]  /*2d80*/  IMAD.SHL.U32 R6, R96, 0x100, RZ ;  /* 0x0000010060067824 */ /* 0x000fe200078e00ff */
[----:B------:R-:W-:Y:S01]  /*2d90*/  LOP3.LUT R96, R90, 0xff00, R35, 0xf8, !PT ;  /* 0x0000ff005a607812 */ /* 0x000fe200078ef823 */
[----:B------:R-:W-:Y:S01]  /*2da0*/  IMAD.U32 R35, R95, 0x10000, RZ ;  /* 0x000100005f237824 */ /* 0x000fe200078e00ff */
[----:B------:R-:W-:-:S02]  /*2db0*/  F2FP.F16.E4M3.UNPACK_B R90, R101.H1 ;  /* 0x00000065ff5a723e */ /* 0x000fc400030006ff */
[----:B------:R-:W-:Y:S02]  /*2dc0*/  LOP3.LUT R32, R7, 0xff00, R6, 0xf8, !PT ;  /* 0x0000ff0007207812 */ /* 0x000fe400078ef806 */
[----:B------:R-:W-:Y:S01]  /*2dd0*/  SHF.L.U32 R7, R98, 0x10, RZ ;  /* 0x0000001062077819 */ /* 0x000fe200000006ff */
[--C-:B------:R-:W-:Y:S01]  /*2de0*/  HADD2.F32 R95, -RZ, R90.reuse.H0_H0 ;  /* 0x2000005aff5f7230 */ /* 0x100fe20000004100 */
[-C--:B------:R-:W-:Y:S02]  /*2df0*/  F2FP.F16.E4M3.UNPACK_B R6, R5.reuse ;  /* 0x00000005ff06723e */ /* 0x080fe400020006ff */
[----:B------:R-:W-:Y:S02]  /*2e00*/  F2FP.F16.E4M3.UNPACK_B R5, R5.H1 ;  /* 0x00000005ff05723e */ /* 0x000fe400030006ff */
[----:B------:R-:W-:Y:S01]  /*2e10*/  LOP3.LUT R97, R96, 0xff0000, R35, 0xf8, !PT ;  /* 0x00ff000060617812 */ /* 0x000fe200078ef823 */
[----:B------:R-:W-:Y:S01]  /*2e20*/  HADD2.F32 R96, -RZ, R90.H1_H1 ;  /* 0x3000005aff607230 */ /* 0x000fe20000004100 */
[----:B------:R-:W-:Y:S01]  /*2e30*/  LOP3.LUT R91, R32, 0xff0000, R7, 0xf8, !PT ;  /* 0x00ff0000205b7812 */ /* 0x000fe200078ef807 */
[----:B------:R-:W-:Y:S01]  /*2e40*/  HADD2.F32 R7, -RZ, R6.H1_H1 ;  /* 0x30000006ff077230 */ /* 0x000fe20000004100 */
[----:B------:R-:W-:Y:S01]  /*2e50*/  F2FP.F16.E4M3.UNPACK_B R35, R104.H1 ;  /* 0x00000068ff23723e */ /* 0x000fe200030006ff */
[----:B------:R-:W-:-:S02]  /*2e60*/  HADD2.F32 R32, -RZ, R5.H1_H1 ;  /* 0x30000005ff207230 */ /* 0x000fc40000004100 */
[----:B------:R-:W-:Y:S02]  /*2e70*/  HADD2.F32 R6, -RZ, R6.H0_H0 ;  /* 0x20000006ff067230 */ /* 0x000fe40000004100 */
[-C--:B------:R-:W-:Y:S01]  /*2e80*/  FMUL.FTZ R99, R7, R95.reuse ;  /* 0x0000005f07637220 */ /* 0x080fe20000410000 */
[----:B------:R-:W-:Y:S02]  /*2e90*/  HADD2.F32 R90, -RZ, R35.H0_H0 ;  /* 0x20000023ff5a7230 */ /* 0x000fe40000004100 */
[----:B------:R-:W-:Y:S01]  /*2ea0*/  FMUL.FTZ R102, R32, R96 ;  /* 0x0000006020667220 */ /* 0x000fe20000410000 */
        /* <DEDUP_REMOVED lines=11> */
[--C-:B------:R-:W-:Y:S01]  /*2f60*/  HADD2.F32 R95, -RZ, R6.reuse.H1_H1 ;  /* 0x30000006ff5f7230 */ /* 0x100fe20000004100 */
[----:B------:R-:W-:Y:S01]  /*2f70*/  F2FP.F16.E4M3.UNPACK_B R32, R104 ;  /* 0x00000068ff20723e */ /* 0x000fe200020006ff */
[----:B------:R-:W-:Y:S01]  /*2f80*/  HADD2.F32 R90, -RZ, R6.H0_H0 ;  /* 0x20000006ff5a7230 */ /* 0x000fe20000004100 */
[----:B------:R-:W-:Y:S01]  /*2f90*/  F2FP.SATFINITE.E4M3.F32.PACK_AB_MERGE_C R106, R103, R102, RZ ;  /* 0x00000066676a723e */ /* 0x000fe200048070ff */
[----:B------:R-:W-:-:S02]  /*2fa0*/  HADD2.F32 R6, -RZ, R5.H0_H0 ;  /* 0x20000005ff067230 */ /* 0x000fc40000004100 */
[----:B------:R-:W-:Y:S02]  /*2fb0*/  HADD2.F32 R7, -RZ, R5.H1_H1 ;  /* 0x30000005ff077230 */ /* 0x000fe40000004100 */
[--C-:B------:R-:W-:Y:S02]  /*2fc0*/  HADD2.F32 R5, -RZ, R4.reuse.H0_H0 ;  /* 0x20000004ff057230 */ /* 0x100fe40000004100 */
[-C--:B------:R-:W-:Y:S01]  /*2fd0*/  FMUL.FTZ R98, R6, R95.reuse ;  /* 0x0000005f06627220 */ /* 0x080fe20000410000 */
[----:B------:R-:W-:Y:S02]  /*2fe0*/  HADD2.F32 R4, -RZ, R4.H1_H1 ;  /* 0x30000004ff047230 */ /* 0x000fe40000004100 */
[----:B------:R-:W-:Y:S01]  /*2ff0*/  FMUL.FTZ R99, R7, R95 ;  /* 0x0000005f07637220 */ /* 0x000fe20000410000 */
[--C-:B------:R-:W-:Y:S02]  /*3000*/  HADD2.F32 R35, -RZ, R32.reuse.H1_H1 ;  /* 0x30000020ff237230 */ /* 0x100fe40000004100 */
[----:B------:R-:W-:Y:S01]  /*3010*/  FMUL.FTZ R95, R5, R90 ;  /* 0x0000005a055f7220 */ /* 0x000fe20000410000 */
[----:B------:R-:W-:-:S02]  /*3020*/  HADD2.F32 R32, -RZ, R32.H0_H0 ;  /* 0x20000020ff207230 */ /* 0x000fc40000004100 */
[----:B------:R-:W-:Y:S01]  /*3030*/  FMUL.FTZ R96, R4, R90 ;  /* 0x0000005a04607220 */ /* 0x000fe20000410000 */
[----:B------:R-:W-:Y:S01]  /*3040*/  F2FP.F16.E4M3.UNPACK_B R90, R97.H1 ;  /* 0x00000061ff5a723e */ /* 0x000fe200030006ff */
[-C--:B------:R-:W-:Y:S01]  /*3050*/  FFMA.FTZ R7, R7, R35.reuse, R98 ;  /* 0x0000002307077223 */ /* 0x080fe20000010062 */
[----:B------:R-:W-:Y:S01]  /*3060*/  FFMA.FTZ R6, R6, R35, -R99 ;  /* 0x0000002306067223 */ /* 0x000fe20000010863 */
[----:B------:R-:W-:Y:S01]  /*3070*/  FFMA.FTZ R98, R5, R32, -R96 ;  /* 0x0000002005627223 */ /* 0x000fe20000010860 */
[----:B------:R-:W-:Y:S01]  /*3080*/  F2FP.F16.E4M3.UNPACK_B R5, R34.H1 ;  /* 0x00000022ff05723e */ /* 0x000fe200030006ff */
[----:B------:R-:W-:Y:S01]  /*3090*/  FFMA.FTZ R99, R4, R32, R95 ;  /* 0x0000002004637223 */ /* 0x000fe2000001005f */
[----:B------:R-:W-:Y:S01]  /*30a0*/  F2FP.F16.E4M3.UNPACK_B R32, R91.H1 ;  /* 0x0000005bff20723e */ /* 0x000fe200030006ff */
[----:B------:R-:W-:Y:S01]  /*30b0*/  HADD2.F32 R96, -RZ, R90.H1_H1 ;  /* 0x3000005aff607230 */ /* 0x000fe20000004100 */
[----:B------:R-:W-:Y:S01]  /*30c0*/  F2FP.SATFINITE.E4M3.F32.PACK_AB_MERGE_C R105, R7, R6, RZ ;  /* 0x000000060769723e */ /* 0x000fe200048070ff */
[--C-:B------:R-:W-:Y:S01]  /*30d0*/  HADD2.F32 R7, -RZ, R5.reuse.H1_H1 ;  /* 0x30000005ff077230 */ /* 0x100fe20000004100 */
        /* <DEDUP_REMOVED lines=20> */
[--C-:B------:R-:W-:Y:S02]  /*3220*/  HADD2.F32 R5, -RZ, R34.reuse.H0_H0 ;  /* 0x20000022ff057230 */ /* 0x100fe40000004100 */
[----:B------:R-:W-:Y:S01]  /*3230*/  FFMA.FTZ R95, R7, R35, R102 ;  /* 0x00000023075f7223 */ /* 0x000fe20000010066 */
[----:B------:R-:W-:Y:S02]  /*3240*/  HADD2.F32 R33, -RZ, R33.H1_H1 ;  /* 0x30000021ff217230 */ /* 0x000fe40000004100 */
[----:B------:R-:W-:Y:S01]  /*3250*/  FMUL.FTZ R6, R4, R97 ;  /* 0x0000006104067220 */ /* 0x000fe20000410000 */
[----:B------:R-:W-:Y:S01]  /*3260*/  HADD2.F32 R34, -RZ, R34.H1_H1 ;  /* 0x30000022ff227230 */ /* 0x000fe20000004100 */
[----:B------:R-:W-:Y:S01]  /*3270*/  F2FP.SATFINITE.E4M3.F32.PACK_AB_MERGE_C R96, R96, R103, RZ ;  /* 0x000000676060723e */ /* 0x000fe200048070ff */
        /* <DEDUP_REMOVED lines=11> */
[----:B------:R-:W-:-:S02]  /*3330*/  F2FP.SATFINITE.E4M3.F32.PACK_AB_MERGE_C R5, R101, R100, R106 ;  /* 0x000000646505723e */ /* 0x000fc4000480706a */
[----:B------:R-:W-:Y:S02]  /*3340*/  F2FP.SATFINITE.E4M3.F32.PACK_AB_MERGE_C R6, R6, R7, R96 ;  /* 0x000000070606723e */ /* 0x000fe40004807060 */
[----:B------:R-:W-:Y:S02]  /*3350*/  F2FP.SATFINITE.E4M3.F32.PACK_AB_MERGE_C R4, R99, R98, R105 ;  /* 0x000000626304723e */ /* 0x000fe40004807069 */
[----:B------:R-:W-:-:S07]  /*3360*/  F2FP.SATFINITE.E4M3.F32.PACK_AB_MERGE_C R7, R35, R102, R95 ;  /* 0x000000662307723e */ /* 0x000fce000480705f */
.L_x_1380:
[----:B------:R-:W-:Y:S05]  /*3370*/  BSYNC B3 ;  /* 0x0000000000037941 */ /* 0x000fea0003800000 */
.L_x_1379:
[----:B--2---:R2:W-:Y:S02]  /*3380*/  STG.E.128 desc[UR46][R14.64], R4 ;  /* 0x000000040e007986 */ /* 0x0045e4000c101d2e */
.L_x_1378:
[----:B------:R-:W-:Y:S05]  /*3390*/  BSYNC B2 ;  /* 0x0000000000027941 */ /* 0x000fea0003800000 */
.L_x_1377:
[----:B------:R-:W-:Y:S05]  /*33a0*/  @P2 BRA `(.L_x_1376) ;  /* 0x0000000400cc2947 */ /* 0x000fea0003800000 */
[----:B0-2---:R0:W2:Y:S01]  /*33b0*/  LDS.128 R4, [R82+0x22000] ;  /* 0x0220000052047984 */ /* 0x0050a20000000c00 */
[----:B------:R-:W-:Y:S01]  /*33c0*/  ISETP.GE.AND P4, PT, R194, R53, PT ;  /* 0x00000035c200720c */ /* 0x000fe20003f86270 */
[----:B------:R-:W-:-:S12]  /*33d0*/  BSSY B2, `(.L_x_1381) ;  /* 0x000006f000027945 */ /* 0x000fd80003800000 */
[----:B0-----:R-:W-:Y:S05]  /*33e0*/  @P4 BRA `(.L_x_1382) ;  /* 0x0000000400b44947 */ /* 0x001fea0003800000 */
[----:B------:R-:W-:Y:S01]  /*33f0*/  SHF.R.U32.HI R35, RZ, 0x8, R31 ;  /* 0x00000008ff237819 */ /* 0x000fe2000001161f */
[----:B--2---:R-:W-:Y:S01]  /*3400*/  IMAD.MOV.U32 R30, RZ, RZ, R7 ;  /* 0x000000ffff1e7224 */ /* 0x004fe200078e0007 */
[----:B------:R-:W-:Y:S02]  /*3410*/  SHF.R.U32.HI R32, RZ, 0x8, R29 ;  /* 0x00000008ff207819 */ /* 0x000fe4000001161d */
[--C-:B------:R-:W-:Y:S01]  /*3420*/  SHF.R.U32.HI R91, RZ, 0x18, R31.reuse ;  /* 0x00000018ff5b7819 */ /* 0x100fe2000001161f */
[----:B------:R-:W-:Y:S01]  /*3430*/  IMAD.SHL.U32 R7, R35, 0x100, RZ ;  /* 0x0000010023077824 */ /* 0x000fe200078e00ff */
[----:B------:R-:W-:Y:S02]  /*3440*/  LOP3.LUT R28, R31, 0xff, RZ, 0xc0, !PT ;  /* 0x000000ff1f1c7812 */ /* 0x000fe400078ec0ff */
[----:B------:R-:W-:Y:S02]  /*3450*/  SHF.R.U32.HI R33, RZ, 0x10, R31 ;  /* 0x00000010ff217819 */ /* 0x000fe4000001161f */
[----:B------:R-:W-:-:S02]  /*3460*/  SHF.R.U32.HI R90, RZ, 0x18, R29 ;  /* 0x00000018ff5a7819 */ /* 0x000fc4000001161d */
[----:B------:R-:W-:Y:S02]  /*3470*/  LOP3.LUT R31, R29, 0xff, RZ, 0xc0, !PT ;  /* 0x000000ff1d1f7812 */ /* 0x000fe400078ec0ff */
[----:B------:R-:W-:Y:S01]  /*3480*/  SHF.R.U32.HI R34, RZ, 0x10, R29 ;  /* 0x00000010ff227819 */ /* 0x000fe2000001161d */
[----:B------:R-:W-:Y:S01]  /*3490*/  IMAD.MOV.U32 R29, RZ, RZ, R6 ;  /* 0x000000ffff1d7224 */ /* 0x000fe200078e0006 */
[----:B------:R-:W-:Y:S01]  /*34a0*/  PRMT R28, R91, 0x654, R28 ;  /* 0x000006545b1c7816 */ /* 0x000fe2000000001c */
[----:B------:R-:W-:Y:S01]  /*34b0*/  IMAD.SHL.U32 R6, R32, 0x100, RZ ;  /* 0x0000010020067824 */ /* 0x000fe200078e00ff */
[----:B------:R-:W-:Y:S01]  /*34c0*/  PRMT R31, R90, 0x654, R31 ;  /* 0x000006545a1f7816 */ /* 0x000fe2000000001f */
[----:B------:R-:W-:Y:S01]  /*34d0*/  IMAD.U32 R34, R34, 0x10000, RZ ;  /* 0x0001000022227824 */ /* 0x000fe200078e00ff */
        /* <DEDUP_REMOVED lines=94> */
.L_x_1382:
[----:B------:R-:W-:Y:S05]  /*3ac0*/  BSYNC B2 ;  /* 0x0000000000027941 */ /* 0x000fea0003800000 */
.L_x_1381:
[----:B--2---:R3:W-:Y:S02]  /*3ad0*/  STG.E.128 desc[UR46][R14.64+0x80], R4 ;  /* 0x000080040e007986 */ /* 0x0047e4000c101d2e */
.L_x_1376:
[----:B------:R-:W-:Y:S05]  /*3ae0*/  BSYNC B1 ;  /* 0x0000000000017941 */ /* 0x000fea0003800000 */
.L_x_1375:
[----:B------:R-:W-:Y:S05]  /*3af0*/  @P5 BRA `(.L_x_1383) ;  /* 0x0000003000f05947 */ /* 0x000fea0003800000 */
[----:B------:R-:W-:Y:S04]  /*3b00*/  BSSY B1, `(.L_x_1384) ;  /* 0x0000075000017945 */ /* 0x000fe80003800000 */
[----:B------:R-:W-:Y:S05]  /*3b10*/  @P1 BRA `(.L_x_1385) ;  /* 0x0000000400cc1947 */ /* 0x000fea0003800000 */
[----:B0-23--:R0:W2:Y:S01]  /*3b20*/  LDS.128 R4, [R82+0x21000] ;  /* 0x0210000052047984 */ /* 0x00d0a20000000c00 */
[----:B------:R-:W-:Y:S01]  /*3b30*/  ISETP.GE.AND P4, PT, R18, R53, PT ;  /* 0x000000351200720c */ /* 0x000fe20003f86270 */
[----:B------:R-:W-:-:S12]  /*3b40*/  BSSY B2, `(.L_x_1386) ;  /* 0x000006f000027945 */ /* 0x000fd80003800000 */
[----:B0-----:R-:W-:Y:S05]  /*3b50*/  @P4 BRA `(.L_x_1387) ;  /* 0x0000000400b44947 */ /* 0x001fea0003800000 */
[--C-:B------:R-:W-:Y:S01]  /*3b60*/  SHF.R.U32.HI R33, RZ, 0x18, R27.reuse ;  /* 0x00000018ff217819 */ /* 0x100fe2000001161b */
[----:B--2---:R-:W-:Y:S01]  /*3b70*/  IMAD.MOV.U32 R15, RZ, RZ, R6 ;  /* 0x000000ffff0f7224 */ /* 0x004fe200078e0006 */
[----:B------:R-:W-:Y:S02]  /*3b80*/  LOP3.LUT R14, R27, 0xff, RZ, 0xc0, !PT ;  /* 0x000000ff1b0e7812 */ /* 0x000fe400078ec0ff */
[--C-:B------:R-:W-:Y:S02]  /*3b90*/  SHF.R.U32.HI R31, RZ, 0x8, R27.reuse ;  /* 0x00000008ff1f7819 */ /* 0x100fe4000001161b */
[----:B------:R-:W-:Y:S02]  /*3ba0*/  SHF.R.U32.HI R30, RZ, 0x10, R27 ;  /* 0x00000010ff1e7819 */ /* 0x000fe4000001161b */
[--C-:B------:R-:W-:Y:S02]  /*3bb0*/  SHF.R.U32.HI R27, RZ, 0x8, R25.reuse ;  /* 0x00000008ff1b7819 */ /* 0x100fe40000011619 */
[----:B------:R-:W-:-:S02]  /*3bc0*/  SHF.R.U32.HI R29, RZ, 0x18, R25 ;  /* 0x00000018ff1d7819 */ /* 0x000fc40000011619 */
[----:B------:R-:W-:Y:S02]  /*3bd0*/  LOP3.LUT R26, R25, 0xff, RZ, 0xc0, !PT ;  /* 0x000000ff191a7812 */ /* 0x000fe400078ec0ff */
[----:B------:R-:W-:Y:S01]  /*3be0*/  MOV R24, R7 ;  /* 0x0000000700187202 */ /* 0x000fe20000000f00 */
[----:B------:R-:W-:Y:S01]  /*3bf0*/  IMAD.SHL.U32 R7, R31, 0x100, RZ ;  /* 0x000001001f077824 */ /* 0x000fe200078e00ff */
[----:B------:R-:W-:Y:S01]  /*3c00*/  SHF.R.U32.HI R28, RZ, 0x10, R25 ;  /* 0x00000010ff1c7819 */ /* 0x000fe20000011619 */
[----:B------:R-:W-:Y:S01]  /*3c10*/  IMAD.SHL.U32 R25, R27, 0x100, RZ ;  /* 0x000001001b197824 */ /* 0x000fe200078e00ff */
[----:B------:R-:W-:Y:S02]  /*3c20*/  PRMT R14, R33, 0x654, R14 ;  /* 0x00000654210e7816 */ /* 0x000fe4000000000e */
        /* <DEDUP_REMOVED lines=32> */
[--C-:B------:R-:W-:Y:S02]  /*3e30*/  HADD2.F32 R6, -RZ, R5.reuse.H0_H0 ;  /* 0x20000005ff067230 */ /* 0x100fe40000004100 */
        /* <DEDUP_REMOVED lines=10> */
[----:B------:R-:W-:Y:S01]  /*3ee0*/  F2FP.SATFINITE.E4M3.F32.PACK_AB_MERGE_C R88, R35, R34, RZ ;  /* 0x000000222358723e */ /* 0x000fe200048070ff */
        /* <DEDUP_REMOVED lines=52> */
.L_x_1387:
[----:B------:R-:W-:Y:S05]  /*4230*/  BSYNC B2 ;  /* 0x0000000000027941 */ /* 0x000fea0003800000 */
.L_x_1386:
[----:B--2---:R4:W-:Y:S02]  /*4240*/  STG.E.128 desc[UR46][R12.64], R4 ;  /* 0x000000040c007986 */ /* 0x0049e4000c101d2e */
.L_x_1385:
[----:B------:R-:W-:Y:S05]  /*4250*/  BSYNC B1 ;  /* 0x0000000000017941 */ /* 0x000fea0003800000 */
.L_x_1384:
[----:B------:R-:W-:Y:S05]  /*4260*/  @P2 BRA `(.L_x_1383) ;  /* 0x0000002c00142947 */ /* 0x000fea0003800000 */
[----:B0-234-:R0:W2:Y:S01]  /*4270*/  LDS.128 R4, [R82+0x23000] ;  /* 0x0230000052047984 */ /* 0x01d0a20000000c00 */
        /* <DEDUP_REMOVED lines=8> */
[--C-:B------:R-:W-:Y:S02]  /*4300*/  SHF.R.U32.HI R11, RZ, 0x8, R9.reuse ;  /* 0x00000008ff0b7819 */ /* 0x100fe40000011609 */
[----:B------:R-:W-:-:S02]  /*4310*/  SHF.R.U32.HI R15, RZ, 0x10, R9 ;  /* 0x00000010ff0f7819 */ /* 0x000fc40000011609 */
[----:B------:R-:W-:Y:S01]  /*4320*/  LOP3.LUT R14, R9, 0xff0000ff, RZ, 0xc0, !PT ;  /* 0xff0000ff090e7812 */ /* 0x000fe200078ec0ff */
[----:B------:R-:W-:Y:S01]  /*4330*/  IMAD.SHL.U32 R11, R11, 0x100, RZ ;  /* 0x000001000b0b7824 */ /* 0x000fe200078e00ff */
[----:B------:R-:W-:Y:S01]  /*4340*/  PRMT R7, R25, 0x654, R8 ;  /* 0x0000065419077816 */ /* 0x000fe20000000008 */
[----:B------:R-:W-:Y:S01]  /*4350*/  IMAD.MOV.U32 R9, RZ, RZ, R6 ;  /* 0x000000ffff097224 */ /* 0x000fe200078e0006 */
[----:B------:R-:W-:Y:S02]  /*4360*/  SHF.L.U32 R6, R24, 0x8, RZ ;  /* 0x0000000818067819 */ /* 0x000fe400000006ff */
[----:B------:R-:W-:Y:S01]  /*4370*/  LOP3.LUT R24, R14, 0xff00, R11, 0xf8, !PT ;  /* 0x0000ff000e187812 */ /* 0x000fe200078ef80b */
[----:B------:R-:W-:Y:S01]  /*4380*/  IMAD.U32 R11, R15, 0x10000, RZ ;  /* 0x000100000f0b7824 */ /* 0x000fe200078e00ff */
[----:B------:R-:W-:Y:S01]  /*4390*/  LOP3.LUT R8, R7, 0xff00, R6, 0xf8, !PT ;  /* 0x0000ff0007087812 */ /* 0x000fe200078ef806 */
[----:B------:R-:W-:Y:S01]  /*43a0*/  IMAD.U32 R7, R26, 0x10000, RZ ;  /* 0x000100001a077824 */ /* 0x000fe200078e00ff */
[----:B------:R-:W-:-:S02]  /*43b0*/  F2FP.F16.E4M3.UNPACK_B R14, R52.H1 ;  /* 0x00000034ff0e723e */ /* 0x000fc400030006ff */
[----:B------:R-:W-:Y:S02]  /*43c0*/  F2FP.F16.E4M3.UNPACK_B R6, R5 ;  /* 0x00000005ff06723e */ /* 0x000fe400020006ff */
[----:B------:R-:W-:Y:S01]  /*43d0*/  LOP3.LUT R26, R24, 0xff0000, R11, 0xf8, !PT ;  /* 0x00ff0000181a7812 */ /* 0x000fe200078ef80b */
[----:B------:R-:W-:Y:S01]  /*43e0*/  HADD2.F32 R24, -RZ, R14.H0_H0 ;  /* 0x2000000eff187230 */ /* 0x000fe20000004100 */
[----:B------:R-:W-:Y:S01]  /*43f0*/  LOP3.LUT R15, R8, 0xff0000, R7, 0xf8, !PT ;  /* 0x00ff0000080f7812 */ /* 0x000fe200078ef807 */
[----:B------:R-:W-:Y:S01]  /*4400*/  HADD2.F32 R7, -RZ, R6.H1_H1 ;  /* 0x30000006ff077230 */ /* 0x000fe20000004100 */
[----:B------:R-:W-:Y:S01]  /*4410*/  F2FP.F16.E4M3.UNPACK_B R11, R51.H1 ;  /* 0x00000033ff0b723e */ /* 0x000fe200030006ff */
[----:B------:R-:W-:Y:S01]  /*4420*/  HADD2.F32 R25, -RZ, R14.H1_H1 ;  /* 0x3000000eff197230 */ /* 0x000fe20000004100 */
[----:B------:R-:W-:Y:S01]  /*4430*/  F2FP.F16.E4M3.UNPACK_B R5, R5.H1 ;  /* 0x00000005ff05723e */ /* 0x000fe200030006ff */
[----:B------:R-:W-:Y:S02]  /*4440*/  HADD2.F32 R6, -RZ, R6.H0_H0 ;  /* 0x20000006ff067230 */ /* 0x000fe40000004100 */
[----:B------:R-:W-:Y:S01]  /*4450*/  FMUL.FTZ R27, R7, R24 ;  /* 0x00000018071b7220 */ /* 0x000fe20000410000 */
[----:B------:R-:W-:Y:S01]  /*4460*/  HADD2.F32 R14, -RZ, R11.H0_H0 ;  /* 0x2000000bff0e7230 */ /* 0x000fe20000004100 */
[----:B------:R-:W-:Y:S01]  /*4470*/  F2FP.F16.E4M3.UNPACK_B R52, R52 ;  /* 0x00000034ff34723e */ /* 0x000fe200020006ff */
[----:B------:R-:W-:-:S02]  /*4480*/  HADD2.F32 R8, -RZ, R5.H1_H1 ;  /* 0x30000005ff087230 */ /* 0x000fc40000004100 */
        /* <DEDUP_REMOVED lines=27> */
[-C--:B------:R-:W-:Y:S01]  /*4640*/  FFMA.FTZ R27, R5, R51.reuse, -R14 ;  /* 0x00000033051b7223 */ /* 0x080fe2000001080e */
        /* <DEDUP_REMOVED lines=49> */
.L_x_1389:
[----:B------:R-:W-:Y:S05]  /*4960*/  BSYNC B1 ;  /* 0x0000000000017941 */ /* 0x000fea0003800000 */
.L_x_1388:
[----:B--2---:R0:W-:Y:S01]  /*4970*/  STG.E.128 desc[UR46][R12.64+0x80], R4 ;  /* 0x000080040c007986 */ /* 0x0041e2000c101d2e */
[----:B------:R-:W-:Y:S05]  /*4980*/  BRA `(.L_x_1383) ;  /* 0x00000024004c7947 */ /* 0x000fea0003800000 */
.L_x_1367:
[----:B------:R-:W-:Y:S02]  /*4990*/  ISETP.GE.AND P3, PT, R218, R84, PT ;  /* 0x00000054da00720c */ /* 0x000fe40003f66270 */
[----:B------:R-:W-:Y:S02]  /*49a0*/  CS2R R10, SRZ ;  /* 0x00000000000a7805 */ /* 0x000fe4000001ff00 */
[----:B------:R-:W-:Y:S02]  /*49b0*/  CS2R R8, SRZ ;  /* 0x0000000000087805 */ /* 0x000fe4000001ff00 */
[----:B------:R-:W-:-:S13]  /*49c0*/  ISETP.GE.OR P3, PT, R22, R53, P3 ;  /* 0x000000351600720c */ /* 0x000fda0001f66670 */
[----:B------:R-:W-:Y:S01]  /*49d0*/  @!P3 IADD3 R33, P4, P5, R38, R6, R71 ;  /* 0x000000062621b210 */ /* 0x000fe20007d9e047 */
[----:B------:R-:W0:Y:S03]  /*49e0*/  @!P3 LDC.64 R24, c[0x0][0x3e8] ;  /* 0x0000fa00ff18bb82 */ /* 0x000e260000000a00 */
[----:B------:R-:W-:Y:S02]  /*49f0*/  @!P3 IADD3.X R14, R60, R93, R73, P4, P5 ;  /* 0x0000005d3c0eb210 */ /* 0x000fe400027ea449 */
[----:B------:R-:W-:-:S03]  /*4a00*/  ISETP.GE.AND P4, PT, R17, R84, PT ;  /* 0x000000541100720c */ /* 0x000fc60003f86270 */
[----:B------:R-:W1:Y:S01]  /*4a10*/  @!P3 LDC.64 R26, c[0x0][0x400] ;  /* 0x00010000ff1abb82 */ /* 0x000e620000000a00 */
[----:B------:R-:W-:-:S13]  /*4a20*/  ISETP.GE.OR P4, PT, R22, R53, P4 ;  /* 0x000000351600720c */ /* 0x000fda0002786670 */
[----:B------:R-:W2:Y:S08]  /*4a30*/  @!P4 LDC.64 R28, c[0x0][0x3e8] ;  /* 0x0000fa00ff1ccb82 */ /* 0x000eb00000000a00 */
[----:B------:R-:W3:Y:S01]  /*4a40*/  @!P4 LDC.64 R30, c[0x0][0x400] ;  /* 0x00010000ff1ecb82 */ /* 0x000ee20000000a00 */
[----:B--2---:R-:W-:Y:S02]  /*4a50*/  @!P4 IADD3 R28, P5, P6, R38, R28, R6 ;  /* 0x0000001c261cc210 */ /* 0x004fe40007ebe006 */
[----:B------:R-:W-:-:S02]  /*4a60*/  CS2R R6, SRZ ;  /* 0x0000000000067805 */ /* 0x000fc4000001ff00 */
[----:B------:R-:W-:Y:S02]  /*4a70*/  @!P4 IADD3.X R29, R60, R29, R93, P5, P6 ;  /* 0x0000001d3c1dc210 */ /* 0x000fe40002fec45d */
[----:B---3--:R-:W-:-:S04]  /*4a80*/  @!P4 IADD3 R30, P5, P6, R20, R30, R4 ;  /* 0x0000001e141ec210 */ /* 0x008fc80007ebe004 */
[----:B------:R-:W-:Y:S02]  /*4a90*/  @!P4 IADD3.X R31, R58, R31, R52, P5, P6 ;  /* 0x0000001f3a1fc210 */ /* 0x000fe40002fec434 */
[----:B------:R-:W-:Y:S02]  /*4aa0*/  @!P3 IADD3 R35, P5, P6, R20, R4, R67 ;  /* 0x000000041423b210 */ /* 0x000fe40007ebe043 */
[----:B------:R-:W-:Y:S01]  /*4ab0*/  CS2R R4, SRZ ;  /* 0x0000000000047805 */ /* 0x000fe2000001ff00 */
[----:B------:R-:W2:Y:S01]  /*4ac0*/  @!P4 LDG.E.128 R8, desc[UR46][R30.64] ;  /* 0x0000002e1e08c981 */ /* 0x000ea2000c1e1d00 */
[----:B------:R-:W-:-:S04]  /*4ad0*/  @!P3 IADD3.X R12, R58, R52, R69, P5, P6 ;  /* 0x000000343a0cb210 */ /* 0x000fc80002fec445 */
[----:B------:R-:W3:Y:S01]  /*4ae0*/  @!P4 LDG.E.128 R4, desc[UR46][R28.64] ;  /* 0x0000002e1c04c981 */ /* 0x000ee2000c1e1d00 */
[----:B0-----:R-:W-:-:S05]  /*4af0*/  @!P3 IADD3 R32, P4, R33, R24, RZ ;  /* 0x000000182120b210 */ /* 0x001fca0007f9e0ff */
[----:B------:R-:W-:Y:S01]  /*4b00*/  @!P3 IMAD.X R33, R14, 0x1, R25, P4 ;  /* 0x000000010e21b824 */ /* 0x000fe200020e0619 */
[----:B-1----:R-:W-:Y:S02]  /*4b10*/  @!P3 IADD3 R34, P4, R35, R26, RZ ;  /* 0x0000001a2322b210 */ /* 0x002fe40007f9e0ff */
[----:B------:R-:W-:Y:S02]  /*4b20*/  CS2R R14, SRZ ;  /* 0x00000000000e7805 */ /* 0x000fe4000001ff00 */
[----:B------:R-:W-:Y:S01]  /*4b30*/  CS2R R24, SRZ ;  /* 0x0000000000187805 */ /* 0x000fe2000001ff00 */
[----:B------:R-:W-:Y:S01]  /*4b40*/  @!P3 IMAD.X R35, R12, 0x1, R27, P4 ;  /* 0x000000010c23b824 */ /* 0x000fe200020e061b */
[----:B------:R-:W-:Y:S02]  /*4b50*/  CS2R R12, SRZ ;  /* 0x00000000000c7805 */ /* 0x000fe4000001ff00 */
[----:B------:R-:W-:-:S04]  /*4b60*/  CS2R R26, SRZ ;  /* 0x00000000001a7805 */ /* 0x000fc8000001ff00 */
[----:B------:R-:W4:Y:S04]  /*4b70*/  @!P3 LDG.E.128 R12, desc[UR46][R32.64] ;  /* 0x0000002e200cb981 */ /* 0x000f28000c1e1d00 */
[----:B------:R-:W5:Y:S01]  /*4b80*/  @!P3 LDG.E.128 R24, desc[UR46][R34.64] ;  /* 0x0000002e2218b981 */ /* 0x000f62000c1e1d00 */
[----:B------:R-:W-:-:S06]  /*4b90*/  UISETP.NE.AND UP0, UPT, UR45, 0x3, UPT ;  /* 0x000000032d00788c */ /* 0x000fcc000bf05270 */
[----:B------:R-:W-:Y:S02]  /*4ba0*/  PLOP3.LUT P3, PT, PT, PT, UP0, 0x80, 0x0 ;  /* 0x000000000000781c */ /* 0x000fe40003f6f008 */
[----:B------:R-:W-:Y:S02]  /*4bb0*/  ISETP.GE.AND P4, PT, R22, R53, PT ;  /* 0x000000351600720c */ /* 0x000fe40003f86270 */
[----:B--2---:R-:W-:Y:S01]  /*4bc0*/  MOV R105, R10 ;  /* 0x0000000a00697202 */ /* 0x004fe20000000f00 */
[----:B------:R-:W-:Y:S02]  /*4bd0*/  IMAD.MOV.U32 R118, RZ, RZ, R8 ;  /* 0x000000ffff767224 */ /* 0x000fe400078e0008 */
[----:B---3--:R-:W-:Y:S02]  /*4be0*/  IMAD.MOV.U32 R103, RZ, RZ, R6 ;  /* 0x000000ffff677224 */ /* 0x008fe400078e0006 */
[----:B------:R-:W-:Y:S02]  /*4bf0*/  IMAD.MOV.U32 R117, RZ, RZ, R4 ;  /* 0x000000ffff757224 */ /* 0x000fe400078e0004 */
[----:B----4-:R-:W-:-:S02]  /*4c00*/  IMAD.MOV.U32 R86, RZ, RZ, R14 ;  /* 0x000000ffff567224 */ /* 0x010fc400078e000e */
[----:B------:R-:W-:Y:S02]  /*4c10*/  IMAD.MOV.U32 R95, RZ, RZ, R12 ;  /* 0x000000ffff5f7224 */ /* 0x000fe400078e000c */
[----:B-----5:R-:W-:Y:S02]  /*4c20*/  IMAD.MOV.U32 R96, RZ, RZ, R26 ;  /* 0x000000ffff607224 */ /* 0x020fe400078e001a */
[----:B------:R-:W-:Y:S01]  /*4c30*/  IMAD.MOV.U32 R97, RZ, RZ, R24 ;  /* 0x000000ffff617224 */ /* 0x000fe200078e0018 */
[----:B------:R-:W-:Y:S06]  /*4c40*/  @!P3 BRA `(.L_x_1390) ;  /* 0x000000000004b947 */ /* 0x000fec0003800000 */
[----:B------:R-:W-:Y:S01]  /*4c50*/  BPT.TRAP 0x1 ;  /* 0x000000040000795c */ /* 0x000fe20000300000 */
.L_x_1390:
[----:B------:R-:W-:Y:S01]  /*4c60*/  IMAD R80, R192, 0x8, R16 ;  /* 0x00000008c0507824 */ /* 0x000fe200078e0210 */
[----:B------:R-:W-:Y:S01]  /*4c70*/  SHF.L.U32 R93, R198, 0x1f, RZ ;  /* 0x0000001fc65d7819 */ /* 0x000fe200000006ff */
[----:B------:R-:W0:Y:S01]  /*4c80*/  LDC R98, c[0x0][0x2f4] ;  /* 0x0000bd00ff627b82 */ /* 0x000e220000000800 */
[----:B------:R-:W-:Y:S01]  /*4c90*/  BSSY B1, `(.L_x_1391) ;  /* 0x0000006000017945 */ /* 0x000fe20003800000 */
[----:B------:R-:W-:Y:S01]  /*4ca0*/  IMAD.MOV.U32 R89, RZ, RZ, R91 ;  /* 0x000000ffff597224 */ /* 0x000fe200078e005b */
[----:B------:R-:W1:Y:S05]  /*4cb0*/  SYNCS.PHASECHK.TRANS64.TRYWAIT P5, [R80+URZ+0x28490], R93 ;  /* 0x0284905d500075a7 */ /* 0x000e6a00080a017f */
[----:B------:R-:W2:Y:S01]  /*4cc0*/  LDC.64 R52, c[0x0][0x300] ;  /* 0x0000c000ff347b82 */ /* 0x000ea20000000a00 */
[----:B0-----:R-:W-:Y:S01]  /*4cd0*/  IMAD.IADD R100, R98, 0x1, -R63 ;  /* 0x0000000162647824 */ /* 0x001fe200078e0a3f */
[----:B-1----:R-:W-:Y:S06]  /*4ce0*/  @!P5 BRA `(.L_x_1392) ;  /* 0x000002240004d947 */ /* 0x002fec0003800000 */
.L_x_1729:
[----:B------:R-:W-:Y:S05]  /*4cf0*/  BSYNC B1 ;  /* 0x0000000000017941 */ /* 0x000fea0003800000 */
.L_x_1391:
[----:B------:R-:W-:Y:S01]  /*4d00*/  ISETP.GE.OR P5, PT, R17, R84, P1 ;  /* 0x000000541100720c */ /* 0x000fe20000fa6670 */
[----:B------:R-:W-:-:S12]  /*4d10*/  BSSY B1, `(.L_x_1393) ;  /* 0x00000fd000017945 */ /* 0x000fd80003800000 */
[----:B------:R-:W-:Y:S05]  /*4d20*/  @P5 BRA `(.L_x_1394) ;  /* 0x0000000c00ec5947 */ /* 0x000fea0003800000 */
[-C--:B--2---:R-:W-:Y:S01]  /*4d30*/  IMAD R28, R221, R52.reuse, RZ ;  /* 0x00000034dd1c7224 */ /* 0x084fe200078e02ff */
[----:B------:R-:W-:Y:S01]  /*4d40*/  BSSY B2, `(.L_x_1395) ;  /* 0x00000ed000027945 */ /* 0x000fe20003800000 */
[----:B------:R-:W-:-:S04]  /*4d50*/  IMAD.WIDE.U32 R90, R17, R52, R88 ;  /* 0x00000034115a7225 */ /* 0x000fc800078e0058 */
[----:B------:R-:W-:Y:S01]  /*4d60*/  IMAD R29, R17, R53, R28 ;  /* 0x00000035111d7224 */ /* 0x000fe200078e021c */
[----:B------:R-:W-:Y:S02]  /*4d70*/  SEL R28, R63, R100, !P0 ;  /* 0x000000643f1c7207 */ /* 0x000fe40004000000 */
[----:B------:R-:W-:Y:S02]  /*4d80*/  IADD3 R99, P5, P6, R44, R90, R61 ;  /* 0x0000005a2c637210 */ /* 0x000fe40007ebe03d */
[----:B------:R-:W-:Y:S02]  /*4d90*/  IADD3 R104, R29, R91, RZ ;  /* 0x0000005b1d687210 */ /* 0x000fe40007ffe0ff */
[----:B------:R-:W-:Y:S02]  /*4da0*/  SHF.R.S32.HI R29, RZ, 0x1f, R28 ;  /* 0x0000001fff1d7819 */ /* 0x000fe4000001141c */
[----:B------:R-:W-:Y:S02]  /*4db0*/  IADD3.X R102, R85, R104, R0, P5, P6 ;  /* 0x0000006855667210 */ /* 0x000fe40002fec400 */
[----:B------:R-:W-:-:S04]  /*4dc0*/  LEA.HI R29, R29, R28, RZ, 0x5 ;  /* 0x0000001c1d1d7211 */ /* 0x000fc800078f28ff */
[----:B------:R-:W-:-:S04]  /*4dd0*/  LEA.HI.SX32 R29, R29, R54, 0x1b ;  /* 0x000000361d1d7211 */ /* 0x000fc800078fdaff */
[----:B------:R-:W-:Y:S01]  /*4de0*/  SHF.R.S32.HI R28, RZ, 0x1f, R29 ;  /* 0x0000001fff1c7819 */ /* 0x000fe2000001141d */
[----:B------:R-:W-:-:S03]  /*4df0*/  IMAD.SHL.U32 R101, R29, 0x10, RZ ;  /* 0x000000101d657824 */ /* 0x000fc600078e00ff */
[----:B------:R-:W-:Y:S02]  /*4e00*/  LEA.HI R29, R28, R29, RZ, 0x3 ;  /* 0x0000001d1c1d7211 */ /* 0x000fe400078f18ff */
[----:B------:R-:W-:-:S03]  /*4e10*/  LOP3.LUT R28, R208, 0x70, R101, 0xf8, !PT ;  /* 0x00000070d01c7812 */ /* 0x000fc600078ef865 */
[----:B------:R-:W-:Y:S01]  /*4e20*/  IMAD.SHL.U32 R29, R29, 0x400, RZ ;  /* 0x000004001d1d7824 */ /* 0x000fe200078e00ff */
[----:B------:R-:W-:-:S04]  /*4e30*/  LOP3.LUT R30, R28, R235, RZ, 0x3c, !PT ;  /* 0x000000eb1c1e7212 */ /* 0x000fc800078e3cff */
[----:B------:R-:W-:Y:S01]  /*4e40*/  LOP3.LUT R28, R29, 0xffffe000, RZ, 0xc0, !PT ;  /* 0xffffe0001d1c7812 */ /* 0x000fe200078ec0ff */
[----:B------:R-:W-:-:S03]  /*4e50*/  IMAD R29, R192, 0x4000, R81 ;  /* 0x00004000c01d7824 */ /* 0x000fc600078e0251 */
[----:B------:R-:W-:Y:S01]  /*4e60*/  IADD3 R31, R30, R28, R211 ;  /* 0x0000001c1e1f7210 */ /* 0x000fe20007ffe0d3 */
[----:B------:R-:W-:-:S04]  /*4e70*/  IMAD.IADD R29, R16, 0x1, R29 ;  /* 0x00000001101d7824 */ /* 0x000fc800078e021d */
[----:B------:R-:W-:-:S04]  /*4e80*/  IMAD R31, R192, 0x4000, R31 ;  /* 0x00004000c01f7824 */ /* 0x000fc800078e021f */
[----:B------:R-:W-:Y:S02]  /*4e90*/  IMAD.IADD R32, R16, 0x1, R31 ;  /* 0x0000000110207824 */ /* 0x000fe400078e021f */
[----:B------:R-:W1:Y:S04]  /*4ea0*/  LDS.128 R28, [R29+0x20000] ;  /* 0x020000001d1c7984 */ /* 0x000e680000000c00 */
[----:B------:R-:W2:Y:S01]  /*4eb0*/  LDS.128 R32, [R32+0x20000] ;  /* 0x0200000020207984 */ /* 0x000ea20000000c00 */
[----:B------:R-:W-:Y:S05]  /*4ec0*/  @P4 BRA `(.L_x_1396) ;  /* 0x0000000c00504947 */ /* 0x000fea0003800000 */
[--C-:B------:R-:W-:Y:S02]  /*4ed0*/  SHF.R.U32.HI R111, RZ, 0x18, R7.reuse ;  /* 0x00000018ff6f7819 */ /* 0x100fe40000011607 */
[----:B------:R-:W-:Y:S02]  /*4ee0*/  LOP3.LUT R6, R7, 0xff, RZ, 0xc0, !PT ;  /* 0x000000ff07067812 */ /* 0x000fe400078ec0ff */
[--C-:B------:R-:W-:Y:S02]  /*4ef0*/  SHF.R.U32.HI R109, RZ, 0x8, R7.reuse ;  /* 0x00000008ff6d7819 */ /* 0x100fe40000011607 */
[----:B------:R-:W-:Y:S02]  /*4f00*/  SHF.R.U32.HI R108, RZ, 0x10, R7 ;  /* 0x00000010ff6c7819 */ /* 0x000fe40000011607 */
[----:B------:R-:W-:Y:S02]  /*4f10*/  SHF.R.U32.HI R106, RZ, 0x8, R11 ;  /* 0x00000008ff6a7819 */ /* 0x000fe4000001160b */
[----:B------:R-:W-:-:S02]  /*4f20*/  SHF.R.U32.HI R8, RZ, 0x18, R9 ;  /* 0x00000018ff087819 */ /* 0x000fc40000011609 */
[----:B------:R-:W-:Y:S02]  /*4f30*/  LOP3.LUT R7, R9, 0xff, RZ, 0xc0, !PT ;  /* 0x000000ff09077812 */ /* 0x000fe400078ec0ff */
[--C-:B------:R-:W-:Y:S02]  /*4f40*/  SHF.R.U32.HI R107, RZ, 0x8, R9.reuse ;  /* 0x00000008ff6b7819 */ /* 0x100fe40000011609 */
[----:B------:R-:W-:Y:S02]  /*4f50*/  SHF.R.U32.HI R112, RZ, 0x10, R9 ;  /* 0x00000010ff707819 */ /* 0x000fe40000011609 */
[----:B------:R-:W-:Y:S02]  /*4f60*/  SHF.R.U32.HI R10, RZ, 0x18, R11 ;  /* 0x00000018ff0a7819 */ /* 0x000fe4000001160b */
[----:B------:R-:W-:Y:S01]  /*4f70*/  LOP3.LUT R9, R11, 0xff, RZ, 0xc0, !PT ;  /* 0x000000ff0b097812 */ /* 0x000fe200078ec0ff */
[----:B------:R-:W-:Y:S01]  /*4f80*/  IMAD.U32 R112, R112, 0x10000, RZ ;  /* 0x0001000070707824 */ /* 0x000fe200078e00ff */
[----:B------:R-:W-:-:S02]  /*4f90*/  SHF.R.U32.HI R113, RZ, 0x8, R5 ;  /* 0x00000008ff717819 */ /* 0x000fc40000011605 */
[----:B------:R-:W-:Y:S01]  /*4fa0*/  SHF.R.U32.HI R114, RZ, 0x10, R11 ;  /* 0x00000010ff727819 */ /* 0x000fe2000001160b */
[----:B------:R-:W-:Y:S01]  /*4fb0*/  IMAD.SHL.U32 R11, R106, 0x100, RZ ;  /* 0x000001006a0b7824 */ /* 0x000fe200078e00ff */
[----:B------:R-:W-:Y:S02]  /*4fc0*/  SHF.R.U32.HI R115, RZ, 0x18, R5 ;  /* 0x00000018ff737819 */ /* 0x000fe40000011605 */
[----:B------:R-:W-:Y:S01]  /*4fd0*/  LOP3.LUT R4, R5, 0xff, RZ, 0xc0, !PT ;  /* 0x000000ff05047812 */ /* 0x000fe200078ec0ff */
[----:B------:R-:W-:Y:S01]  /*4fe0*/  IMAD.U32 R114, R114, 0x10000, RZ ;  /* 0x0001000072727824 */ /* 0x000fe200078e00ff */
[----:B------:R-:W-:Y:S02]  /*4ff0*/  PRMT R10, R10, 0x654, R9 ;  /* 0x000006540a0a7816 */ /* 0x000fe40000000009 */
[----:B------:R-:W-:Y:S01]  /*5000*/  SHF.R.U32.HI R110, RZ, 0x10, R5 ;  /* 0x00000010ff6e7819 */ /* 0x000fe20000011605 */
[----:B------:R-:W-:Y:S01]  /*5010*/  IMAD.SHL.U32 R5, R113, 0x100, RZ ;  /* 0x0000010071057824 */ /* 0x000fe200078e00ff */
[----:B------:R-:W-:Y:S01]  /*5020*/  PRMT R8, R8, 0x654, R7 ;  /* 0x0000065408087816 */ /* 0x000fe20000000007 */
[----:B------:R-:W-:Y:S01]  /*5030*/  IMAD.SHL.U32 R7, R109, 0x100, RZ ;  /* 0x000001006d077824 */ /* 0x000fe200078e00ff */
[----:B------:R-:W-:-:S02]  /*5040*/  SHF.L.U32 R9, R107, 0x8, RZ ;  /* 0x000000086b097819 */ /* 0x000fc400000006ff */
[----:B------:R-:W-:Y:S02]  /*5050*/  PRMT R4, R115, 0x654, R4 ;  /* 0x0000065473047816 */ /* 0x000fe40000000004 */
[----:B------:R-:W-:Y:S02]  /*5060*/  PRMT R6, R111, 0x654, R6 ;  /* 0x000006546f067816 */ /* 0x000fe40000000006 */
[----:B------:R-:W-:Y:S02]  /*5070*/  LOP3.LUT R111, R10, 0xff00, R11, 0xf8, !PT ;  /* 0x0000ff000a6f7812 */ /* 0x000fe400078ef80b */
[----:B------:R-:W-:Y:S02]  /*5080*/  LOP3.LUT R109, R8, 0xff00, R9, 0xf8, !PT ;  /* 0x0000ff00086d7812 */ /* 0x000fe400078ef809 */
[----:B------:R-:W-:Y:S02]  /*5090*/  F2FP.F16.E4M3.UNPACK_B R107, R118.H1 ;  /* 0x00000076ff6b723e */ /* 0x000fe400030006ff */
[----:B--2---:R-:W-:-:S02]  /*50a0*/  F2FP.F16.E4M3.UNPACK_B R10, R32.H1 ;  /* 0x00000020ff0a723e */ /* 0x004fc400030006ff */
[----:B-1----:R-:W-:Y:S02]  /*50b0*/  F2FP.F16.E4M3.UNPACK_B R8, R28.H1 ;  /* 0x0000001cff08723e */ /* 0x002fe400030006ff */
[----:B------:R-:W-:Y:S01]  /*50c0*/  LOP3.LUT R4, R4, 0xff00, R5, 0xf8, !PT ;  /* 0x0000ff0004047812 */ /* 0x000fe200078ef805 */
[----:B------:R-:W-:Y:S01]  /*50d0*/  IMAD.U32 R5, R110, 0x10000, RZ ;  /* 0x000100006e057824 */ /* 0x000fe200078e00ff */
[----:B------:R-:W-:Y:S01]  /*50e0*/  F2FP.F16.E4M3.UNPACK_B R106, R117.H1 ;  /* 0x00000075ff6a723e */ /* 0x000fe200030006ff */
[----:B------:R-:W-:Y:S01]  /*50f0*/  HADD2.F32 R110, -RZ, R107.H0_H0 ;  /* 0x2000006bff6e7230 */ /* 0x000fe20000004100 */
[----:B------:R-:W-:Y:S01]  /*5100*/  LOP3.LUT R7, R6, 0xff00, R7, 0xf8, !PT ;  /* 0x0000ff0006077812 */ /* 0x000fe200078ef807 */
[----:B------:R-:W-:Y:S01]  /*5110*/  HADD2.F32 R11, -RZ, R10.H0_H0 ;  /* 0x2000000aff0b7230 */ /* 0x000fe20000004100 */
[----:B------:R-:W-:Y:S01]  /*5120*/  LOP3.LUT R6, R4, 0xff0000, R5, 0xf8, !PT ;  /* 0x00ff000004067812 */ /* 0x000fe200078ef805 */
[----:B------:R-:W-:Y:S01]  /*5130*/  HADD2.F32 R9, -RZ, R8.H0_H0 ;  /* 0x20000008ff097230 */ /* 0x000fe20000004100 */
[----:B------:R-:W-:Y:S01]  /*5140*/  F2FP.F16.E4M3.UNPACK_B R32, R32 ;  /* 0x00000020ff20723e */ /* 0x000fe200020006ff */
[----:B------:R-:W-:-:S02]  /*5150*/  IMAD.U32 R4, R108, 0x10000, RZ ;  /* 0x000100006c047824 */ /* 0x000fc400078e00ff */
[-C--:B------:R-:W-:Y:S01]  /*5160*/  FMUL.FTZ R116, R11, R110.reuse ;  /* 0x0000006e0b747220 */ /* 0x080fe20000410000 */
[----:B------:R-:W-:Y:S02]  /*5170*/  HADD2.F32 R108, -RZ, R106.H0_H0 ;  /* 0x2000006aff6c7230 */ /* 0x000fe40000004100 */
[----:B------:R-:W-:Y:S01]  /*5180*/  FMUL.FTZ R110, R9, R110 ;  /* 0x0000006e096e7220 */ /* 0x000fe20000410000 */
[----:B------:R-:W-:Y:S02]  /*5190*/  F2FP.F16.E4M3.UNPACK_B R28, R28 ;  /* 0x0000001cff1c723e */ /* 0x000fe400020006ff */
[----:B------:R-:W-:Y:S01]  /*51a0*/  LOP3.LUT R4, R7, 0xff0000, R4, 0xf8, !PT ;  /* 0x00ff000007047812 */ /* 0x000fe200078ef804 */
[-C--:B------:R-:W-:Y:S01]  /*51b0*/  FFMA.FTZ R113, R11, R108.reuse, R110 ;  /* 0x0000006c0b717223 */ /* 0x080fe2000001006e */
[----:B------:R-:W-:Y:S01]  /*51c0*/  FFMA.FTZ R116, R9, R108, -R116 ;  /* 0x0000006c09747223 */ /* 0x000fe20000010874 */
[----:B------:R-:W-:Y:S01]  /*51d0*/  HADD2.F32 R110, -RZ, R107.H1_H1 ;  /* 0x3000006bff6e7230 */ /* 0x000fe20000004100 */
[----:B------:R-:W-:Y:S01]  /*51e0*/  F2FP.F16.E4M3.UNPACK_B R107, R118 ;  /* 0x00000076ff6b723e */ /* 0x000fe200020006ff */
[----:B------:R-:W-:Y:S01]  /*51f0*/  HADD2.F32 R11, -RZ, R10.H1_H1 ;  /* 0x3000000aff0b7230 */ /* 0x000fe20000004100 */
[----:B------:R-:W-:Y:S01]  /*5200*/  LOP3.LUT R7, R109, 0xff0000, R112, 0xf8, !PT ;  /* 0x00ff00006d077812 */ /* 0x000fe200078ef870 */
[----:B------:R-:W-:Y:S01]  /*5210*/  HADD2.F32 R9, -RZ, R8.H1_H1 ;  /* 0x30000008ff097230 */ /* 0x000fe20000004100 */
[----:B------:R-:W-:Y:S01]  /*5220*/  LOP3.LUT R5, R111, 0xff0000, R114, 0xf8, !PT ;  /* 0x00ff00006f057812 */ /* 0x000fe200078ef872 */
[----:B------:R-:W-:Y:S01]  /*5230*/  HADD2.F32 R108, -RZ, R106.H1_H1 ;  /* 0x3000006aff6c7230 */ /* 0x000fe20000004100 */
[----:B------:R-:W-:Y:S01]  /*5240*/  F2FP.F16.E4M3.UNPACK_B R106, R117 ;  /* 0x00000075ff6a723e */ /* 0x000fe200020006ff */
[----:B------:R-:W-:Y:S01]  /*5250*/  FMUL.FTZ R112, R11, R110 ;  /* 0x0000006e0b707220 */ /* 0x000fe20000410000 */
[----:B------:R-:W-:-:S02]  /*5260*/  HADD2.F32 R109, -RZ, R107.H0_H0 ;  /* 0x2000006bff6d7230 */ /* 0x000fc40000004100 */
        /* <DEDUP_REMOVED lines=26> */
[----:B------:R-:W-:Y:S02]  /*5410*/  HADD2.F32 R107, -RZ, R106.H1_H1 ;  /* 0x3000006aff6b7230 */ /* 0x000fe40000004100 */
[-C--:B------:R-:W-:Y:S01]  /*5420*/  FMUL.FTZ R106, R11, R108.reuse ;  /* 0x0000006c0b6a7220 */ /* 0x080fe20000410000 */
[----:B------:R-:W-:Y:S02]  /*5430*/  HADD2.F32 R32, -RZ, R28.H0_H0 ;  /* 0x2000001cff207230 */ /* 0x000fe40000004100 */
[----:B------:R-:W-:Y:S01]  /*5440*/  FMUL.FTZ R118, R9, R108 ;  /* 0x0000006c09767220 */ /* 0x000fe20000410000 */
[----:B------:R-:W-:Y:S01]  /*5450*/  HADD2.F32 R10, -RZ, R10.H1_H1 ;  /* 0x3000000aff0a7230 */ /* 0x000fe20000004100 */
[----:B------:R-:W-:Y:S01]  /*5460*/  F2FP.F16.E4M3.UNPACK_B R30, R30 ;  /* 0x0000001eff1e723e */ /* 0x000fe200020006ff */
[----:B------:R-:W-:-:S02]  /*5470*/  HADD2.F32 R8, -RZ, R8.H1_H1 ;  /* 0x30000008ff087230 */ /* 0x000fc40000004100 */
[----:B------:R-:W-:Y:S01]  /*5480*/  FFMA.FTZ R108, R9, R32, -R106 ;  /* 0x00000020096c7223 */ /* 0x000fe2000001086a */
[----:B------:R-:W-:Y:S02]  /*5490*/  HADD2.F32 R9, -RZ, R28.H1_H1 ;  /* 0x3000001cff097230 */ /* 0x000fe40000004100 */
[-C--:B------:R-:W-:Y:S01]  /*54a0*/  FMUL.FTZ R117, R10, R107.reuse ;  /* 0x0000006b0a757220 */ /* 0x080fe20000410000 */
[----:B------:R-:W-:Y:S01]  /*54b0*/  F2FP.F16.E4M3.UNPACK_B R34, R34 ;  /* 0x00000022ff22723e */ /* 0x000fe200020006ff */
[C---:B------:R-:W-:Y:S01]  /*54c0*/  FMUL.FTZ R107, R8.reuse, R107 ;  /* 0x0000006b086b7220 */ /* 0x040fe20000410000 */
[----:B------:R-:W-:Y:S01]  /*54d0*/  FFMA.FTZ R118, R11, R32, R118 ;  /* 0x000000200b767223 */ /* 0x000fe20000010076 */
[-C--:B------:R-:W-:Y:S01]  /*54e0*/  FFMA.FTZ R119, R8, R9.reuse, -R117 ;  /* 0x0000000908777223 */ /* 0x080fe20000010875 */
[--C-:B------:R-:W-:Y:S02]  /*54f0*/  HADD2.F32 R11, -RZ, R105.reuse.H0_H0 ;  /* 0x20000069ff0b7230 */ /* 0x100fe40000004100 */
[----:B------:R-:W-:Y:S01]  /*5500*/  FFMA.FTZ R121, R10, R9, R107 ;  /* 0x000000090a797223 */ /* 0x000fe2000001006b */
[----:B------:R-:W-:Y:S01]  /*5510*/  F2FP.F16.E4M3.UNPACK_B R103, R103 ;  /* 0x00000067ff67723e */ /* 0x000fe200020006ff */
[----:B------:R-:W-:Y:S01]  /*5520*/  HADD2.F32 R8, -RZ, R30.H0_H0 ;  /* 0x2000001eff087230 */ /* 0x000fe20000004100 */
[----:B------:R-:W-:Y:S01]  /*5530*/  F2FP.SATFINITE.E4M3.F32.PACK_AB_MERGE_C R119, R119, R108, RZ ;  /* 0x0000006c7777723e */ /* 0x000fe200048070ff */
[----:B------:R-:W-:Y:S01]  /*5540*/  HADD2.F32 R9, -RZ, R34.H0_H0 ;  /* 0x20000022ff097230 */ /* 0x000fe20000004100 */
[----:B------:R-:W-:Y:S01]  /*5550*/  F2FP.SATFINITE.E4M3.F32.PACK_AB_MERGE_C R32, R114, R113, RZ ;  /* 0x000000717220723e */ /* 0x000fe200048070ff */
[----:B------:R-:W-:-:S02]  /*5560*/  HADD2.F32 R105, -RZ, R105.H1_H1 ;  /* 0x30000069ff697230 */ /* 0x000fc40000004100 */
[-C--:B------:R-:W-:Y:S01]  /*5570*/  FMUL.FTZ R28, R8, R11.reuse ;  /* 0x0000000b081c7220 */ /* 0x080fe20000410000 */
[----:B------:R-:W-:Y:S02]  /*5580*/  HADD2.F32 R34, -RZ, R34.H1_H1 ;  /* 0x30000022ff227230 */ /* 0x000fe40000004100 */
[C---:B------:R-:W-:Y:S01]  /*5590*/  FMUL.FTZ R107, R9.reuse, R11 ;  /* 0x0000000b096b7220 */ /* 0x040fe20000410000 */
[----:B------:R-:W-:Y:S01]  /*55a0*/  HADD2.F32 R30, -RZ, R30.H1_H1 ;  /* 0x3000001eff1e7230 */ /* 0x000fe20000004100 */
[----:B------:R-:W-:Y:S01]  /*55b0*/  F2FP.SATFINITE.E4M3.F32.PACK_AB_MERGE_C R32, R112, R111, R32 ;  /* 0x0000006f7020723e */ /* 0x000fe20004807020 */
[--C-:B------:R-:W-:Y:S02]  /*55c0*/  HADD2.F32 R10, -RZ, R103.reuse.H0_H0 ;  /* 0x20000067ff0a7230 */ /* 0x100fe40000004100 */
[-C--:B------:R-:W-:Y:S01]  /*55d0*/  FMUL.FTZ R11, R34, R105.reuse ;  /* 0x00000069220b7220 */ /* 0x080fe20000410000 */
[----:B------:R-:W-:Y:S02]  /*55e0*/  HADD2.F32 R103, -RZ, R103.H1_H1 ;  /* 0x30000067ff677230 */ /* 0x000fe40000004100 */
[----:B------:R-:W-:Y:S01]  /*55f0*/  FMUL.FTZ R105, R30, R105 ;  /* 0x000000691e697220 */ /* 0x000fe20000410000 */
[-C--:B------:R-:W-:Y:S01]  /*5600*/  FFMA.FTZ R107, R8, R10.reuse, -R107 ;  /* 0x0000000a086b7223 */ /* 0x080fe2000001086b */
[----:B------:R-:W-:-:S02]  /*5610*/  FFMA.FTZ R106, R9, R10, R28 ;  /* 0x0000000a096a7223 */ /* 0x000fc4000001001c */
[----:B------:R-:W-:Y:S01]  /*5620*/  FFMA.FTZ R117, R34, R103, R105 ;  /* 0x0000006722757223 */ /* 0x000fe20000010069 */
[----:B------:R-:W-:Y:S01]  /*5630*/  F2FP.F16.E4M3.UNPACK_B R10, R33 ;  /* 0x00000021ff0a723e */ /* 0x000fe200020006ff */
[----:B------:R-:W-:Y:S01]  /*5640*/  FFMA.FTZ R30, R30, R103, -R11 ;  /* 0x000000671e1e7223 */ /* 0x000fe2000001080b */
[----:B------:R-:W-:Y:S02]  /*5650*/  F2FP.F16.E4M3.UNPACK_B R105, R7 ;  /* 0x00000007ff69723e */ /* 0x000fe400020006ff */
[----:B------:R-:W-:Y:S01]  /*5660*/  F2FP.SATFINITE.E4M3.F32.PACK_AB_MERGE_C R34, R121, R118, RZ ;  /* 0x000000767922723e */ /* 0x000fe200048070ff */
[--C-:B------:R-:W-:Y:S01]  /*5670*/  HADD2.F32 R11, -RZ, R10.reuse.H0_H0 ;  /* 0x2000000aff0b7230 */ /* 0x100fe20000004100 */
[----:B------:R-:W-:Y:S01]  /*5680*/  F2FP.F16.E4M3.UNPACK_B R8, R29 ;  /* 0x0000001dff08723e */ /* 0x000fe200020006ff */
[----:B------:R-:W-:Y:S01]  /*5690*/  HADD2.F32 R108, -RZ, R105.H0_H0 ;  /* 0x20000069ff6c7230 */ /* 0x000fe20000004100 */
[----:B------:R-:W-:Y:S01]  /*56a0*/  F2FP.F16.E4M3.UNPACK_B R103, R6 ;  /* 0x00000006ff67723e */ /* 0x000fe200020006ff */
[----:B------:R-:W-:Y:S01]  /*56b0*/  HADD2.F32 R10, -RZ, R10.H1_H1 ;  /* 0x3000000aff0a7230 */ /* 0x000fe20000004100 */
[----:B------:R-:W-:Y:S01]  /*56c0*/  F2FP.SATFINITE.E4M3.F32.PACK_AB_MERGE_C R28, R115, R116, RZ ;  /* 0x00000074731c723e */ /* 0x000fe200048070ff */
[----:B------:R-:W-:Y:S01]  /*56d0*/  HADD2.F32 R9, -RZ, R8.H0_H0 ;  /* 0x20000008ff097230 */ /* 0x000fe20000004100 */
[----:B------:R-:W-:Y:S01]  /*56e0*/  F2FP.SATFINITE.E4M3.F32.PACK_AB_MERGE_C R34, R117, R106, R34 ;  /* 0x0000006a7522723e */ /* 0x000fe20004807022 */
[----:B------:R-:W-:Y:S01]  /*56f0*/  HADD2.F32 R106, -RZ, R103.H0_H0 ;  /* 0x20000067ff6a7230 */ /* 0x000fe20000004100 */
[----:B------:R-:W-:Y:S01]  /*5700*/  F2FP.SATFINITE.E4M3.F32.PACK_AB_MERGE_C R28, R110, R109, R28 ;  /* 0x0000006d6e1c723e */ /* 0x000fe2000480701c */
[----:B------:R-:W-:Y:S01]  /*5710*/  FMUL.FTZ R110, R11, R108 ;  /* 0x0000006c0b6e7220 */ /* 0x000fe20000410000 */
[----:B------:R-:W-:-:S02]  /*5720*/  HADD2.F32 R105, -RZ, R105.H1_H1 ;  /* 0x30000069ff697230 */ /* 0x000fc40000004100 */
[C---:B------:R-:W-:Y:S01]  /*5730*/  FMUL.FTZ R108, R9.reuse, R108 ;  /* 0x0000006c096c7220 */ /* 0x040fe20000410000 */
[----:B------:R-:W-:Y:S02]  /*5740*/  HADD2.F32 R8, -RZ, R8.H1_H1 ;  /* 0x30000008ff087230 */ /* 0x000fe40000004100 */
[----:B------:R-:W-:Y:S01]  /*5750*/  FFMA.FTZ R110, R9, R106, -R110 ;  /* 0x0000006a096e7223 */ /* 0x000fe2000001086e */
[----:B------:R-:W-:Y:S02]  /*5760*/  HADD2.F32 R103, -RZ, R103.H1_H1 ;  /* 0x30000067ff677230 */ /* 0x000fe40000004100 */
[----:B------:R-:W-:Y:S01]  /*5770*/  FMUL.FTZ R9, R10, R105 ;  /* 0x000000690a097220 */ /* 0x000fe20000410000 */
[----:B------:R-:W-:Y:S01]  /*5780*/  F2FP.F16.E4M3.UNPACK_B R29, R29.H1 ;  /* 0x0000001dff1d723e */ /* 0x000fe200030006ff */
[C---:B------:R-:W-:Y:S01]  /*5790*/  FMUL.FTZ R105, R8.reuse, R105 ;  /* 0x0000006908697220 */ /* 0x040fe20000410000 */
[----:B------:R-:W-:Y:S01]  /*57a0*/  F2FP.F16.E4M3.UNPACK_B R33, R33.H1 ;  /* 0x00000021ff21723e */ /* 0x000fe200030006ff */
[----:B------:R-:W-:Y:S01]  /*57b0*/  FFMA.FTZ R109, R8, R103, -R9 ;  /* 0x00000067086d7223 */ /* 0x000fe20000010809 */
[----:B------:R-:W-:Y:S01]  /*57c0*/  F2FP.F16.E4M3.UNPACK_B R9, R7.H1 ;  /* 0x00000007ff09723e */ /* 0x000fe200030006ff */
[----:B------:R-:W-:Y:S01]  /*57d0*/  FFMA.FTZ R111, R10, R103, R105 ;  /* 0x000000670a6f7223 */ /* 0x000fe20000010069 */
[----:B------:R-:W-:Y:S01]  /*57e0*/  F2FP.F16.E4M3.UNPACK_B R6, R6.H1 ;  /* 0x00000006ff06723e */ /* 0x000fe200030006ff */
[----:B------:R-:W-:-:S02]  /*57f0*/  HADD2.F32 R7, -RZ, R29.H0_H0 ;  /* 0x2000001dff077230 */ /* 0x000fc40000004100 */
[----:B------:R-:W-:Y:S01]  /*5800*/  FFMA.FTZ R108, R11, R106, R108 ;  /* 0x0000006a0b6c7223 */ /* 0x000fe2000001006c */
[----:B------:R-:W-:Y:S01]  /*5810*/  HADD2.F32 R8, -RZ, R33.H0_H0 ;  /* 0x20000021ff087230 */ /* 0x000fe20000004100 */
[-C--:B------:R-:W-:Y:S01]  /*5820*/  F2FP.F16.E4M3.UNPACK_B R105, R5.reuse.H1 ;  /* 0x00000005ff69723e */ /* 0x080fe200030006ff */
[--C-:B------:R-:W-:Y:S01]  /*5830*/  HADD2.F32 R10, -RZ, R9.reuse.H0_H0 ;  /* 0x20000009ff0a7230 */ /* 0x100fe20000004100 */
[----:B------:R-:W-:Y:S01]  /*5840*/  F2FP.F16.E4M3.UNPACK_B R103, R5 ;  /* 0x00000005ff67723e */ /* 0x000fe200020006ff */
[----:B------:R-:W-:Y:S01]  /*5850*/  HADD2.F32 R106, -RZ, R9.H1_H1 ;  /* 0x30000009ff6a7230 */ /* 0x000fe20000004100 */
[----:B------:R-:W-:Y:S01]  /*5860*/  F2FP.SATFINITE.E4M3.F32.PACK_AB_MERGE_C R30, R30, R107, R119 ;  /* 0x0000006b1e1e723e */ /* 0x000fe20004807077 */
[----:B------:R-:W-:Y:S02]  /*5870*/  HADD2.F32 R33, -RZ, R33.H1_H1 ;  /* 0x30000021ff217230 */ /* 0x000fe40000004100 */
[----:B------:R-:W-:Y:S01]  /*5880*/  FMUL.FTZ R112, R8, R10 ;  /* 0x0000000a08707220 */ /* 0x000fe20000410000 */
[----:B------:R-:W-:-:S02]  /*5890*/  HADD2.F32 R9, -RZ, R6.H0_H0 ;  /* 0x20000006ff097230 */ /* 0x000fc40000004100 */
[----:B------:R-:W-:Y:S01]  /*58a0*/  FMUL.FTZ R11, R7, R10 ;  /* 0x0000000a070b7220 */ /* 0x000fe20000410000 */
[----:B------:R-:W-:Y:S01]  /*58b0*/  HADD2.F32 R29, -RZ, R29.H1_H1 ;  /* 0x3000001dff1d7230 */ /* 0x000fe20000004100 */
[----:B------:R-:W-:Y:S01]  /*58c0*/  F2FP.F16.E4M3.UNPACK_B R5, R4 ;  /* 0x00000004ff05723e */ /* 0x000fe200020006ff */
[----:B------:R-:W-:Y:S02]  /*58d0*/  HADD2.F32 R10, -RZ, R6.H1_H1 ;  /* 0x30000006ff0a7230 */ /* 0x000fe40000004100 */
[----:B------:R-:W-:Y:S01]  /*58e0*/  FMUL.FTZ R6, R33, R106 ;  /* 0x0000006a21067220 */ /* 0x000fe20000410000 */
[-C--:B------:R-:W-:Y:S01]  /*58f0*/  FFMA.FTZ R112, R7, R9.reuse, -R112 ;  /* 0x0000000907707223 */ /* 0x080fe20000010870 */
[----:B------:R-:W-:Y:S01]  /*5900*/  FFMA.FTZ R113, R8, R9, R11 ;  /* 0x0000000908717223 */ /* 0x000fe2000001000b */
[-C--:B------:R-:W-:Y:S01]  /*5910*/  F2FP.F16.E4M3.UNPACK_B R9, R35.reuse ;  /* 0x00000023ff09723e */ /* 0x080fe200020006ff */
[C---:B------:R-:W-:Y:S01]  /*5920*/  FFMA.FTZ R115, R29.reuse, R10, -R6 ;  /* 0x0000000a1d737223 */ /* 0x040fe20000010806 */
[----:B------:R-:W-:Y:S01]  /*5930*/  F2FP.F16.E4M3.UNPACK_B R35, R35.H1 ;  /* 0x00000023ff23723e */ /* 0x000fe200030006ff */
[----:B------:R-:W-:Y:S01]  /*5940*/  FMUL.FTZ R106, R29, R106 ;  /* 0x0000006a1d6a7220 */ /* 0x000fe20000410000 */
[-C--:B------:R-:W-:Y:S01]  /*5950*/  F2FP.F16.E4M3.UNPACK_B R6, R31.reuse ;  /* 0x0000001fff06723e */ /* 0x080fe200020006ff */
[----:B------:R-:W-:Y:S01]  /*5960*/  HADD2.F32 R107, -RZ, R105.H0_H0 ;  /* 0x20000069ff6b7230 */ /* 0x000fe20000004100 */
[----:B------:R-:W-:Y:S01]  /*5970*/  F2FP.F16.E4M3.UNPACK_B R31, R31.H1 ;  /* 0x0000001fff1f723e */ /* 0x000fe200030006ff */
[----:B------:R-:W-:Y:S01]  /*5980*/  FFMA.FTZ R114, R33, R10, R106 ;  /* 0x0000000a21727223 */ /* 0x000fe2000001006a */
[----:B------:R-:W-:Y:S01]  /*5990*/  F2FP.F16.E4M3.UNPACK_B R11, R4.H1 ;  /* 0x00000004ff0b723e */ /* 0x000fe200030006ff */
[----:B------:R-:W-:Y:S01]  /*59a0*/  HADD2.F32 R4, -RZ, R35.H0_H0 ;  /* 0x20000023ff047230 */ /* 0x000fe20000004100 */
[----:B------:R-:W-:Y:S01]  /*59b0*/  F2FP.SATFINITE.E4M3.F32.PACK_AB_MERGE_C R112, R115, R112, RZ ;  /* 0x000000707370723e */ /* 0x000fe200048070ff */
[----:B------:R-:W-:Y:S01]  /*59c0*/  HADD2.F32 R8, -RZ, R31.H0_H0 ;  /* 0x2000001fff087230 */ /* 0x000fe20000004100 */
[----:B------:R-:W-:Y:S01]  /*59d0*/  F2FP.SATFINITE.E4M3.F32.PACK_AB_MERGE_C R113, R114, R113, RZ ;  /* 0x000000717271723e */ /* 0x000fe200048070ff */
[----:B------:R-:W-:-:S02]  /*59e0*/  HADD2.F32 R33, -RZ, R11.H0_H0 ;  /* 0x2000000bff217230 */ /* 0x000fc40000004100 */
[-C--:B------:R-:W-:Y:S01]  /*59f0*/  FMUL.FTZ R119, R4, R107.reuse ;  /* 0x0000006b04777220 */ /* 0x080fe20000410000 */
[----:B------:R-:W-:Y:S02]  /*5a00*/  HADD2.F32 R7, -RZ, R6.H0_H0 ;  /* 0x20000006ff077230 */ /* 0x000fe40000004100 */
[C---:B------:R-:W-:Y:S01]  /*5a10*/  FMUL.FTZ R107, R8.reuse, R107 ;  /* 0x0000006b086b7220 */ /* 0x040fe20000410000 */
[----:B------:R-:W-:Y:S02]  /*5a20*/  HADD2.F32 R106, -RZ, R103.H0_H0 ;  /* 0x20000067ff6a7230 */ /* 0x000fe40000004100 */
[-C--:B------:R-:W-:Y:S01]  /*5a30*/  FFMA.FTZ R119, R8, R33.reuse, -R119 ;  /* 0x0000002108777223 */ /* 0x080fe20000010877 */
[----:B------:R-:W-:Y:S02]  /*5a40*/  HADD2.F32 R10, -RZ, R9.H0_H0 ;  /* 0x20000009ff0a7230 */ /* 0x000fe40000004100 */
[----:B------:R-:W-:Y:S01]  /*5a50*/  FFMA.FTZ R107, R4, R33, R107 ;  /* 0x00000021046b7223 */ /* 0x000fe2000001006b */
[----:B------:R-:W-:-:S02]  /*5a60*/  HADD2.F32 R29, -RZ, R5.H0_H0 ;  /* 0x20000005ff1d7230 */ /* 0x000fc40000004100 */
[CC--:B------:R-:W-:Y:S01]  /*5a70*/  FMUL.FTZ R117, R7.reuse, R106.reuse ;  /* 0x0000006a07757220 */ /* 0x0c0fe20000410000 */
[----:B------:R-:W-:Y:S02]  /*5a80*/  HADD2.F32 R35, -RZ, R35.H1_H1 ;  /* 0x30000023ff237230 */ /* 0x000fe40000004100 */
[C---:B------:R-:W-:Y:S01]  /*5a90*/  FMUL.FTZ R116, R10.reuse, R106 ;  /* 0x0000006a0a747220 */ /* 0x040fe20000410000 */
[----:B------:R-:W-:Y:S02]  /*5aa0*/  HADD2.F32 R8, -RZ, R105.H1_H1 ;  /* 0x30000069ff087230 */ /* 0x000fe40000004100 */
[-C--:B------:R-:W-:Y:S01]  /*5ab0*/  FFMA.FTZ R117, R10, R29.reuse, R117 ;  /* 0x0000001d0a757223 */ /* 0x080fe20000010075 */
[----:B------:R-:W-:Y:S02]  /*5ac0*/  HADD2.F32 R31, -RZ, R31.H1_H1 ;  /* 0x3000001fff1f7230 */ /* 0x000fe40000004100 */
[----:B------:R-:W-:Y:S01]  /*5ad0*/  FFMA.FTZ R116, R7, R29, -R116 ;  /* 0x0000001d07747223 */ /* 0x000fe20000010874 */
[----:B------:R-:W-:-:S02]  /*5ae0*/  HADD2.F32 R6, -RZ, R6.H1_H1 ;  /* 0x30000006ff067230 */ /* 0x000fc40000004100 */
[-C--:B------:R-:W-:Y:S01]  /*5af0*/  FMUL.FTZ R10, R35, R8.reuse ;  /* 0x00000008230a7220 */ /* 0x080fe20000410000 */
[----:B------:R-:W-:Y:S02]  /*5b00*/  HADD2.F32 R9, -RZ, R9.H1_H1 ;  /* 0x30000009ff097230 */ /* 0x000fe40000004100 */
[----:B------:R-:W-:Y:S01]  /*5b10*/  FMUL.FTZ R106, R31, R8 ;  /* 0x000000081f6a7220 */ /* 0x000fe20000410000 */
[----:B------:R-:W-:Y:S01]  /*5b20*/  HADD2.F32 R103, -RZ, R103.H1_H1 ;  /* 0x30000067ff677230 */ /* 0x000fe20000004100 */
[----:B------:R-:W-:Y:S01]  /*5b30*/  F2FP.SATFINITE.E4M3.F32.PACK_AB_MERGE_C R29, R109, R110, R112 ;  /* 0x0000006e6d1d723e */ /* 0x000fe20004807070 */
[----:B------:R-:W-:Y:S01]  /*5b40*/  HADD2.F32 R4, -RZ, R11.H1_H1 ;  /* 0x3000000bff047230 */ /* 0x000fe20000004100 */
[----:B------:R-:W-:Y:S01]  /*5b50*/  F2FP.SATFINITE.E4M3.F32.PACK_AB_MERGE_C R33, R111, R108, R113 ;  /* 0x0000006c6f21723e */ /* 0x000fe20004807071 */
[----:B------:R-:W-:Y:S02]  /*5b60*/  HADD2.F32 R5, -RZ, R5.H1_H1 ;  /* 0x30000005ff057230 */ /* 0x000fe40000004100 */
[-C--:B------:R-:W-:Y:S01]  /*5b70*/  FMUL.FTZ R7, R9, R103.reuse ;  /* 0x0000006709077220 */ /* 0x080fe20000410000 */
[C---:B------:R-:W-:Y:S01]  /*5b80*/  FMUL.FTZ R8, R6.reuse, R103 ;  /* 0x0000006706087220 */ /* 0x040fe20000410000 */
[-C--:B------:R-:W-:Y:S01]  /*5b90*/  FFMA.FTZ R10, R31, R4.reuse, -R10 ;  /* 0x000000041f0a7223 */ /* 0x080fe2000001080a */
[----:B------:R-:W-:Y:S01]  /*5ba0*/  FFMA.FTZ R106, R35, R4, R106 ;  /* 0x00000004236a7223 */ /* 0x000fe2000001006a */
[-C--:B------:R-:W-:Y:S01]  /*5bb0*/  FFMA.FTZ R7, R6, R5.reuse, -R7 ;  /* 0x0000000506077223 */ /* 0x080fe20000010807 */
[----:B------:R-:W-:-:S02]  /*5bc0*/  FFMA.FTZ R8, R9, R5, R8 ;  /* 0x0000000509087223 */ /* 0x000fc40000010008 */
[----:B------:R-:W-:Y:S02]  /*5bd0*/  F2FP.SATFINITE.E4M3.F32.PACK_AB_MERGE_C R10, R10, R119, RZ ;  /* 0x000000770a0a723e */ /* 0x000fe400048070ff */
[----:B------:R-:W-:Y:S02]  /*5be0*/  F2FP.SATFINITE.E4M3.F32.PACK_AB_MERGE_C R106, R106, R107, RZ ;  /* 0x0000006b6a6a723e */ /* 0x000fe400048070ff */
[----:B------:R-:W-:Y:S02]  /*5bf0*/  F2FP.SATFINITE.E4M3.F32.PACK_AB_MERGE_C R31, R7, R116, R10 ;  /* 0x00000074071f723e */ /* 0x000fe4000480700a */
[----:B------:R-:W-:-:S07]  /*5c00*/  F2FP.SATFINITE.E4M3.F32.PACK_AB_MERGE_C R35, R8, R117, R106 ;  /* 0x000000750823723e */ /* 0x000fce000480706a */
.L_x_1396:
[----:B------:R-:W-:Y:S05]  /*5c10*/  BSYNC B2 ;  /* 0x0000000000027941 */ /* 0x000fea0003800000 */
.L_x_1395:
[----:B------:R-:W-:Y:S02]  /*5c20*/  ISETP.GE.AND P5, PT, R101, R98, PT ;  /* 0x000000626500720c */ /* 0x000fe40003fa6270 */
[----:B------:R-:W-:-:S11]  /*5c30*/  P2R R5, PR, RZ, 0x1 ;  /* 0x00000001ff057803 */ /* 0x000fd60000000000 */
[--C-:B------:R-:W-:Y:S02]  /*5c40*/  @!P5 SHF.R.S32.HI R4, RZ, 0x1f, R101.reuse ;  /* 0x0000001fff04d819 */ /* 0x100fe40000011465 */
[----:B------:R-:W-:-:S04]  /*5c50*/  @!P5 IADD3 R7, P0, P6, R44, R90, R101 ;  /* 0x0000005a2c07d210 */ /* 0x000fc80007e1e065 */
[----:B------:R-:W-:Y:S02]  /*5c60*/  @!P5 IADD3.X R104, R85, R104, R4, P0, P6 ;  /* 0x000000685568d210 */ /* 0x000fe400007ec404 */
[----:B------:R-:W-:Y:S02]  /*5c70*/  IADD3 R4, P6, R99, R50, RZ ;  /* 0x0000003263047210 */ /* 0x000fe40007fde0ff */
[----:B------:R-:W-:-:S03]  /*5c80*/  ISETP.NE.AND P0, PT, R5, RZ, PT ;  /* 0x000000ff0500720c */ /* 0x000fc60003f05270 */
[----:B------:R-:W-:Y:S01]  /*5c90*/  IMAD.X R5, R102, 0x1, R51, P6 ;  /* 0x0000000166057824 */ /* 0x000fe200030e0633 */
[----:B------:R-:W-:-:S04]  /*5ca0*/  @!P5 IADD3 R6, P6, R7, R50, RZ ;  /* 0x000000320706d210 */ /* 0x000fc80007fde0ff */
[----:B-1----:R1:W-:Y:S01]  /*5cb0*/  STG.E.128 desc[UR46][R4.64], R28 ;  /* 0x0000001c04007986 */ /* 0x0023e2000c101d2e */
[----:B------:R-:W-:-:S05]  /*5cc0*/  @!P5 IMAD.X R7, R104, 0x1, R51, P6 ;  /* 0x000000016807d824 */ /* 0x000fca00030e0633 */
[----:B--2---:R1:W-:Y:S03]  /*5cd0*/  @!P5 STG.E.128 desc[UR46][R6.64], R32 ;  /* 0x000000200600d986 */ /* 0x0043e6000c101d2e */
.L_x_1394:
[----:B------:R-:W-:Y:S05]  /*5ce0*/  BSYNC B1 ;  /* 0x0000000000017941 */ /* 0x000fea0003800000 */
.L_x_1393:
[C---:B------:R-:W-:Y:S01]  /*5cf0*/  ISETP.GE.OR P5, PT, R218.reuse, R84, P1 ;  /* 0x00000054da00720c */ /* 0x040fe20000fa6670 */
[-C--:B-12---:R-:W-:Y:S02]  /*5d00*/  IMAD R4, R65, R52.reuse, RZ ;  /* 0x0000003441047224 */ /* 0x086fe400078e02ff */
[----:B------:R-:W-:-:S04]  /*5d10*/  IMAD.WIDE.U32 R88, R218, R52, R88 ;  /* 0x00000034da587225 */ /* 0x000fc800078e0058 */
[----:B------:R-:W-:-:S06]  /*5d20*/  IMAD R53, R218, R53, R4 ;  /* 0x00000035da357224 */ /* 0x000fcc00078e0204 */
[----:B------:R-:W-:Y:S05]  /*5d30*/  @P5 BRA `(.L_x_1383) ;  /* 0x0000001000605947 */ /* 0x000fea0003800000 */
[----:B------:R-:W-:Y:S01]  /*5d40*/  SEL R100, R63, R100, !P0 ;  /* 0x000000643f647207 */ /* 0x000fe20004000000 */
[----:B------:R-:W-:Y:S01]  /*5d50*/  IMAD.IADD R30, R89, 0x1, R53 ;  /* 0x00000001591e7824 */ /* 0x000fe200078e0235 */
[----:B------:R-:W-:Y:S01]  /*5d60*/  IADD3 R29, P5, P6, R44, R88, R61 ;  /* 0x000000582c1d7210 */ /* 0x000fe20007ebe03d */
[----:B------:R-:W-:Y:S01]  /*5d70*/  BSSY B1, `(.L_x_1397) ;  /* 0x00000f0000017945 */ /* 0x000fe20003800000 */
[----:B------:R-:W-:Y:S02]  /*5d80*/  SHF.R.S32.HI R5, RZ, 0x1f, R100 ;  /* 0x0000001fff057819 */ /* 0x000fe40000011464 */
[----:B------:R-:W-:Y:S02]  /*5d90*/  IADD3.X R4, R85, R30, R0, P5, P6 ;  /* 0x0000001e55047210 */ /* 0x000fe40002fec400 */
[----:B------:R-:W-:Y:S02]  /*5da0*/  LEA.HI R5, R5, R100, RZ, 0x5 ;  /* 0x0000006405057211 */ /* 0x000fe400078f28ff */
[----:B------:R-:W-:-:S02]  /*5db0*/  IADD3 R28, P5, R29, R50, RZ ;  /* 0x000000321d1c7210 */ /* 0x000fc40007fbe0ff */
[----:B------:R-:W-:Y:S02]  /*5dc0*/  LEA.HI.SX32 R5, R5, R54, 0x1b ;  /* 0x0000003605057211 */ /* 0x000fe400078fdaff */
[----:B------:R-:W-:Y:S02]  /*5dd0*/  IADD3.X R29, R4, R51, RZ, P5, !PT ;  /* 0x00000033041d7210 */ /* 0x000fe40002ffe4ff */
[----:B------:R-:W-:Y:S01]  /*5de0*/  SHF.R.S32.HI R4, RZ, 0x1f, R5 ;  /* 0x0000001fff047819 */ /* 0x000fe20000011405 */
[----:B------:R-:W-:-:S03]  /*5df0*/  IMAD.SHL.U32 R31, R5, 0x10, RZ ;  /* 0x00000010051f7824 */ /* 0x000fc600078e00ff */
[----:B------:R-:W-:Y:S02]  /*5e00*/  LEA.HI R4, R4, R5, RZ, 0x3 ;  /* 0x0000000504047211 */ /* 0x000fe400078f18ff */
[----:B------:R-:W-:-:S03]  /*5e10*/  LOP3.LUT R5, R206, 0x70, R31, 0xf8, !PT ;  /* 0x00000070ce057812 */ /* 0x000fc600078ef81f */
[----:B------:R-:W-:Y:S01]  /*5e20*/  IMAD.SHL.U32 R4, R4, 0x400, RZ ;  /* 0x0000040004047824 */ /* 0x000fe200078e00ff */
[----:B------:R-:W-:-:S04]  /*5e30*/  LOP3.LUT R5, R5, R234, RZ, 0x3c, !PT ;  /* 0x000000ea05057212 */ /* 0x000fc800078e3cff */
[----:B------:R-:W-:-:S04]  /*5e40*/  LOP3.LUT R4, R4, 0xffffe000, RZ, 0xc0, !PT ;  /* 0xffffe00004047812 */ /* 0x000fc800078ec0ff */
[----:B------:R-:W-:Y:S01]  /*5e50*/  IADD3 R7, R5, R4, R210 ;  /* 0x0000000405077210 */ /* 0x000fe20007ffe0d2 */
[----:B------:R-:W-:-:S04]  /*5e60*/  IMAD R5, R192, 0x4000, R79 ;  /* 0x00004000c0057824 */ /* 0x000fc800078e024f */
        /* <DEDUP_REMOVED lines=8> */
[--C-:B------:R-:W-:Y:S01]  /*5ef0*/  SHF.R.U32.HI R102, RZ, 0x10, R13.reuse ;  /* 0x00000010ff667819 */ /* 0x100fe2000001160d */
[----:B--2---:R-:W-:Y:S01]  /*5f00*/  IMAD.MOV.U32 R24, RZ, RZ, R8 ;  /* 0x000000ffff187224 */ /* 0x004fe200078e0008 */
[----:B------:R-:W-:Y:S01]  /*5f10*/  LOP3.LUT R14, R13, 0xff, RZ, 0xc0, !PT ;  /* 0x000000ff0d0e7812 */ /* 0x000fe200078ec0ff */
[----:B------:R-:W-:Y:S01]  /*5f20*/  IMAD.SHL.U32 R4, R101, 0x100, RZ ;  /* 0x0000010065047824 */ /* 0x000fe200078e00ff */
[----:B------:R-:W-:Y:S01]  /*5f30*/  SHF.R.U32.HI R13, RZ, 0x18, R13 ;  /* 0x00000018ff0d7819 */ /* 0x000fe2000001160d */
[----:B------:R-:W-:Y:S01]  /*5f40*/  IMAD.U32 R8, R102, 0x10000, RZ ;  /* 0x0001000066087824 */ /* 0x000fe200078e00ff */
[----:B------:R-:W-:Y:S02]  /*5f50*/  SHF.R.U32.HI R99, RZ, 0x8, R15 ;  /* 0x00000008ff637819 */ /* 0x000fe4000001160f */
[----:B------:R-:W-:-:S02]  /*5f60*/  PRMT R13, R13, 0x654, R14 ;  /* 0x000006540d0d7816 */ /* 0x000fc4000000000e */
[----:B------:R-:W-:Y:S02]  /*5f70*/  LOP3.LUT R26, R15, 0xff, RZ, 0xc0, !PT ;  /* 0x000000ff0f1a7812 */ /* 0x000fe400078ec0ff */
[----:B------:R-:W-:Y:S02]  /*5f80*/  SHF.R.U32.HI R53, RZ, 0x18, R15 ;  /* 0x00000018ff357819 */ /* 0x000fe4000001160f */
[----:B------:R-:W-:Y:S02]  /*5f90*/  SHF.R.U32.HI R33, RZ, 0x8, R27 ;  /* 0x00000008ff217819 */ /* 0x000fe4000001161b */
[----:B------:R-:W-:Y:S01]  /*5fa0*/  LOP3.LUT R13, R13, 0xff00, R4, 0xf8, !PT ;  /* 0x0000ff000d0d7812 */ /* 0x000fe200078ef804 */
[----:B------:R-:W-:Y:S01]  /*5fb0*/  IMAD.SHL.U32 R4, R99, 0x100, RZ ;  /* 0x0000010063047824 */ /* 0x000fe200078e00ff */
[--C-:B------:R-:W-:Y:S02]  /*5fc0*/  SHF.R.U32.HI R90, RZ, 0x10, R25.reuse ;  /* 0x00000010ff5a7819 */ /* 0x100fe40000011619 */
[----:B------:R-:W-:-:S02]  /*5fd0*/  SHF.R.U32.HI R34, RZ, 0x8, R25 ;  /* 0x00000008ff227819 */ /* 0x000fc40000011619 */
[----:B------:R-:W-:Y:S02]  /*5fe0*/  LOP3.LUT R32, R25, 0xff, RZ, 0xc0, !PT ;  /* 0x000000ff19207812 */ /* 0x000fe400078ec0ff */
[----:B------:R-:W-:Y:S02]  /*5ff0*/  SHF.R.U32.HI R35, RZ, 0x18, R25 ;  /* 0x00000018ff237819 */ /* 0x000fe40000011619 */
[----:B------:R-:W-:Y:S02]  /*6000*/  PRMT R25, R53, 0x654, R26 ;  /* 0x0000065435197816 */ /* 0x000fe4000000001a */
[----:B------:R-:W-:Y:S02]  /*6010*/  SHF.R.U32.HI R52, RZ, 0x10, R27 ;  /* 0x00000010ff347819 */ /* 0x000fe4000001161b */
[----:B------:R-:W-:Y:S01]  /*6020*/  LOP3.LUT R91, R27, 0xff0000ff, RZ, 0xc0, !PT ;  /* 0xff0000ff1b5b7812 */ /* 0x000fe200078ec0ff */
[----:B------:R-:W-:Y:S01]  /*6030*/  IMAD.MOV.U32 R27, RZ, RZ, R10 ;  /* 0x000000ffff1b7224 */ /* 0x000fe200078e000a */
[----:B------:R-:W-:Y:S01]  /*6040*/  SHF.R.U32.HI R100, RZ, 0x10, R15 ;  /* 0x00000010ff647819 */ /* 0x000fe2000001160f */
[----:B------:R-:W-:Y:S01]  /*6050*/  IMAD.SHL.U32 R10, R33, 0x100, RZ ;  /* 0x00000100210a7824 */ /* 0x000fe200078e00ff */
[----:B------:R-:W-:Y:S01]  /*6060*/  MOV R15, R6 ;  /* 0x00000006000f7202 */ /* 0x000fe20000000f00 */
[----:B------:R-:W-:Y:S01]  /*6070*/  IMAD.SHL.U32 R6, R34, 0x100, RZ ;  /* 0x0000010022067824 */ /* 0x000fe200078e00ff */
[----:B------:R-:W-:Y:S01]  /*6080*/  LOP3.LUT R33, R25, 0xff00, R4, 0xf8, !PT ;  /* 0x0000ff0019217812 */ /* 0x000fe200078ef804 */
[----:B------:R-:W-:Y:S01]  /*6090*/  IMAD.U32 R4, R100, 0x10000, RZ ;  /* 0x0001000064047824 */ /* 0x000fe200078e00ff */
[----:B------:R-:W-:-:S02]  /*60a0*/  PRMT R35, R35, 0x654, R32 ;  /* 0x0000065423237816 */ /* 0x000fc40000000020 */
        /* <DEDUP_REMOVED lines=10> */
[----:B------:R-:W-:Y:S01]  /*6150*/  LOP3.LUT R91, R91, 0xff00, R10, 0xf8, !PT ;  /* 0x0000ff005b5b7812 */ /* 0x000fe200078ef80a */
[----:B------:R-:W-:-:S02]  /*6160*/  HADD2.F32 R33, -RZ, R32.H0_H0 ;  /* 0x20000020ff217230 */ /* 0x000fc40000004100 */
[-C--:B------:R-:W-:Y:S01]  /*6170*/  FMUL.FTZ R99, R26, R35.reuse ;  /* 0x000000231a637220 */ /* 0x080fe20000410000 */
[----:B------:R-:W-:Y:S02]  /*6180*/  IMAD.U32 R10, R90, 0x10000, RZ ;  /* 0x000100005a0a7824 */ /* 0x000fe400078e00ff */
[C---:B------:R-:W-:Y:S01]  /*6190*/  FMUL.FTZ R35, R14.reuse, R35 ;  /* 0x000000230e237220 */ /* 0x040fe20000410000 */
[----:B------:R-:W-:Y:S01]  /*61a0*/  F2FP.F16.E4M3.UNPACK_B R97, R97 ;  /* 0x00000061ff61723e */ /* 0x000fe200020006ff */
[-C--:B------:R-:W-:Y:S01]  /*61b0*/  FFMA.FTZ R99, R14, R33.reuse, -R99 ;  /* 0x000000210e637223 */ /* 0x080fe20000010863 */
[----:B------:R-:W-:Y:S02]  /*61c0*/  HADD2.F32 R14, -RZ, R13.H1_H1 ;  /* 0x3000000dff0e7230 */ /* 0x000fe40000004100 */
[----:B------:R-:W-:Y:S01]  /*61d0*/  FFMA.FTZ R90, R26, R33, R35 ;  /* 0x000000211a5a7223 */ /* 0x000fe20000010023 */
[----:B------:R-:W-:Y:S01]  /*61e0*/  HADD2.F32 R35, -RZ, R34.H1_H1 ;  /* 0x30000022ff237230 */ /* 0x000fe20000004100 */
[----:B------:R-:W-:Y:S01]  /*61f0*/  F2FP.F16.E4M3.UNPACK_B R24, R24 ;  /* 0x00000018ff18723e */ /* 0x000fe200020006ff */
[----:B------:R-:W-:Y:S01]  /*6200*/  HADD2.F32 R26, -RZ, R25.H1_H1 ;  /* 0x30000019ff1a7230 */ /* 0x000fe20000004100 */
[----:B------:R-:W-:Y:S01]  /*6210*/  F2FP.F16.E4M3.UNPACK_B R12, R12 ;  /* 0x0000000cff0c723e */ /* 0x000fe200020006ff */
[----:B------:R-:W-:Y:S01]  /*6220*/  HADD2.F32 R33, -RZ, R32.H1_H1 ;  /* 0x30000020ff217230 */ /* 0x000fe20000004100 */
[----:B------:R-:W-:Y:S01]  /*6230*/  LOP3.LUT R10, R53, 0xff0000, R10, 0xf8, !PT ;  /* 0x00ff0000350a7812 */ /* 0x000fe200078ef80a */
[----:B------:R-:W-:Y:S01]  /*6240*/  HADD2.F32 R32, -RZ, R97.H0_H0 ;  /* 0x20000061ff207230 */ /* 0x000fe20000004100 */
[----:B------:R-:W-:Y:S01]  /*6250*/  SHF.L.U32 R6, R52, 0x10, RZ ;  /* 0x0000001034067819 */ /* 0x000fe200000006ff */
[----:B------:R-:W-:Y:S01]  /*6260*/  FMUL.FTZ R53, R26, R35 ;  /* 0x000000231a357220 */ /* 0x000fe20000410000 */
[----:B------:R-:W-:Y:S01]  /*6270*/  F2FP.F16.E4M3.UNPACK_B R95, R95 ;  /* 0x0000005fff5f723e */ /* 0x000fe200020006ff */
[----:B------:R-:W-:Y:S01]  /*6280*/  FMUL.FTZ R35, R14, R35 ;  /* 0x000000230e237220 */ /* 0x000fe20000410000 */
[----:B------:R-:W-:Y:S01]  /*6290*/  HADD2.F32 R25, -RZ, R24.H0_H0 ;  /* 0x20000018ff197230 */ /* 0x000fe20000004100 */
[----:B------:R-:W-:Y:S01]  /*62a0*/  LOP3.LUT R6, R91, 0xff0000, R6, 0xf8, !PT ;  /* 0x00ff00005b067812 */ /* 0x000fe200078ef806 */
[----:B------:R-:W-:-:S02]  /*62b0*/  HADD2.F32 R13, -RZ, R12.H0_H0 ;  /* 0x2000000cff0d7230 */ /* 0x000fc40000004100 */
[-C--:B------:R-:W-:Y:S01]  /*62c0*/  FFMA.FTZ R100, R14, R33.reuse, -R53 ;  /* 0x000000210e647223 */ /* 0x080fe20000010835 */
[----:B------:R-:W-:Y:S01]  /*62d0*/  FFMA.FTZ R91, R26, R33, R35 ;  /* 0x000000211a5b7223 */ /* 0x000fe20000010023 */
[----:B------:R-:W-:Y:S02]  /*62e0*/  HADD2.F32 R14, -RZ, R95.H0_H0 ;  /* 0x2000005fff0e7230 */ /* 0x000fe40000004100 */
[-C--:B------:R-:W-:Y:S01]  /*62f0*/  FMUL.FTZ R26, R25, R32.reuse ;  /* 0x00000020191a7220 */ /* 0x080fe20000410000 */
[----:B------:R-:W-:Y:S01]  /*6300*/  FMUL.FTZ R32, R13, R32 ;  /* 0x000000200d207220 */ /* 0x000fe20000410000 */
[----:B------:R-:W-:Y:S01]  /*6310*/  HADD2.F32 R97, -RZ, R97.H1_H1 ;  /* 0x30000061ff617230 */ /* 0x000fe20000004100 */
[----:B------:R-:W-:Y:S01]  /*6320*/  F2FP.SATFINITE.E4M3.F32.PACK_AB_MERGE_C R99, R100, R99, RZ ;  /* 0x000000636463723e */ /* 0x000fe200048070ff */
[----:B------:R-:W-:Y:S02]  /*6330*/  HADD2.F32 R24, -RZ, R24.H1_H1 ;  /* 0x30000018ff187230 */ /* 0x000fe40000004100 */
[----:B------:R-:W-:Y:S01]  /*6340*/  FFMA.FTZ R35, R25, R14, R32 ;  /* 0x0000000e19237223 */ /* 0x000fe20000010020 */
[----:B------:R-:W-:-:S02]  /*6350*/  HADD2.F32 R12, -RZ, R12.H1_H1 ;  /* 0x3000000cff0c7230 */ /* 0x000fc40000004100 */
        /* <DEDUP_REMOVED lines=21> */
[-C--:B------:R-:W-:Y:S01]  /*64b0*/  FFMA.FTZ R102, R13, R24.reuse, -R102 ;  /* 0x000000180d667223 */ /* 0x080fe20000010866 */
[----:B------:R-:W-:Y:S02]  /*64c0*/  HADD2.F32 R13, -RZ, R26.H1_H1 ;  /* 0x3000001aff0d7230 */ /* 0x000fe40000004100 */
[----:B------:R-:W-:Y:S01]  /*64d0*/  FMUL.FTZ R97, R14, R33 ;  /* 0x000000210e617220 */ /* 0x000fe20000410000 */
        /* <DEDUP_REMOVED lines=10> */
[----:B------:R-:W-:Y:S01]  /*6580*/  F2FP.SATFINITE.E4M3.F32.PACK_AB_MERGE_C R99, R53, R34, R99 ;  /* 0x000000223563723e */ /* 0x000fe20004807063 */
[----:B------:R-:W-:-:S02]  /*6590*/  HADD2.F32 R96, -RZ, R96.H1_H1 ;  /* 0x30000060ff607230 */ /* 0x000fc40000004100 */
[-C--:B------:R-:W-:Y:S01]  /*65a0*/  FMUL.FTZ R25, R13, R24.reuse ;  /* 0x000000180d197220 */ /* 0x080fe20000410000 */
[----:B------:R-:W-:Y:S02]  /*65b0*/  HADD2.F32 R27, -RZ, R27.H1_H1 ;  /* 0x3000001bff1b7230 */ /* 0x000fe40000004100 */
[----:B------:R-:W-:Y:S01]  /*65c0*/  FMUL.FTZ R24, R12, R24 ;  /* 0x000000180c187220 */ /* 0x000fe20000410000 */
[--C-:B------:R-:W-:Y:S01]  /*65d0*/  HADD2.F32 R14, -RZ, R86.reuse.H0_H0 ;  /* 0x20000056ff0e7230 */ /* 0x100fe20000004100 */
[----:B------:R-:W-:Y:S01]  /*65e0*/  F2FP.SATFINITE.E4M3.F32.PACK_AB_MERGE_C R95, R104, R95, RZ ;  /* 0x0000005f685f723e */ /* 0x000fe200048070ff */
[----:B------:R-:W-:Y:S02]  /*65f0*/  HADD2.F32 R15, -RZ, R15.H1_H1 ;  /* 0x3000000fff0f7230 */ /* 0x000fe40000004100 */
[----:B------:R-:W-:Y:S01]  /*6600*/  FMUL.FTZ R32, R27, R96 ;  /* 0x000000601b207220 */ /* 0x000fe20000410000 */
[----:B------:R-:W-:Y:S02]  /*6610*/  HADD2.F32 R86, -RZ, R86.H1_H1 ;  /* 0x30000056ff567230 */ /* 0x000fe40000004100 */
[-C--:B------:R-:W-:Y:S01]  /*6620*/  FFMA.FTZ R26, R12, R14.reuse, -R25 ;  /* 0x0000000e0c1a7223 */ /* 0x080fe20000010819 */
[----:B------:R-:W-:Y:S01]  /*6630*/  FFMA.FTZ R33, R13, R14, R24 ;  /* 0x0000000e0d217223 */ /* 0x000fe20000010018 */
[----:B------:R-:W-:Y:S01]  /*6640*/  F2FP.F16.E4M3.UNPACK_B R14, R9 ;  /* 0x00000009ff0e723e */ /* 0x000fe200020006ff */
[C---:B------:R-:W-:Y:S01]  /*6650*/  FMUL.FTZ R96, R15.reuse, R96 ;  /* 0x000000600f607220 */ /* 0x040fe20000410000 */
[----:B------:R-:W-:Y:S01]  /*6660*/  FFMA.FTZ R13, R15, R86, -R32 ;  /* 0x000000560f0d7223 */ /* 0x000fe20000010820 */
[----:B------:R-:W-:-:S02]  /*6670*/  F2FP.F16.E4M3.UNPACK_B R25, R10 ;  /* 0x0000000aff19723e */ /* 0x000fc400020006ff */
[----:B------:R-:W-:Y:S01]  /*6680*/  F2FP.F16.E4M3.UNPACK_B R12, R5 ;  /* 0x00000005ff0c723e */ /* 0x000fe200020006ff */
[----:B------:R-:W-:Y:S01]  /*6690*/  HADD2.F32 R15, -RZ, R14.H0_H0 ;  /* 0x2000000eff0f7230 */ /* 0x000fe20000004100 */
[----:B------:R-:W-:Y:S01]  /*66a0*/  F2FP.F16.E4M3.UNPACK_B R24, R8 ;  /* 0x00000008ff18723e */ /* 0x000fe200020006ff */
[----:B------:R-:W-:Y:S01]  /*66b0*/  HADD2.F32 R32, -RZ, R25.H0_H0 ;  /* 0x20000019ff207230 */ /* 0x000fe20000004100 */
[----:B------:R-:W-:Y:S01]  /*66c0*/  F2FP.SATFINITE.E4M3.F32.PACK_AB_MERGE_C R100, R13, R26, R97 ;  /* 0x0000001a0d64723e */ /* 0x000fe20004807061 */
[----:B------:R-:W-:Y:S02]  /*66d0*/  HADD2.F32 R13, -RZ, R12.H0_H0 ;  /* 0x2000000cff0d7230 */ /* 0x000fe40000004100 */
[----:B------:R-:W-:Y:S01]  /*66e0*/  FFMA.FTZ R96, R27, R86, R96 ;  /* 0x000000561b607223 */ /* 0x000fe20000010060 */
[----:B------:R-:W-:Y:S02]  /*66f0*/  HADD2.F32 R26, -RZ, R24.H0_H0 ;  /* 0x20000018ff1a7230 */ /* 0x000fe40000004100 */
[----:B------:R-:W-:Y:S01]  /*6700*/  FMUL.FTZ R34, R15, R32 ;  /* 0x000000200f227220 */ /* 0x000fe20000410000 */
[----:B------:R-:W-:-:S02]  /*6710*/  HADD2.F32 R14, -RZ, R14.H1_H1 ;  /* 0x3000000eff0e7230 */ /* 0x000fc40000004100 */
[----:B------:R-:W-:Y:S01]  /*6720*/  FMUL.FTZ R32, R13, R32 ;  /* 0x000000200d207220 */ /* 0x000fe20000410000 */
[----:B------:R-:W-:Y:S01]  /*6730*/  HADD2.F32 R25, -RZ, R25.H1_H1 ;  /* 0x30000019ff197230 */ /* 0x000fe20000004100 */
[----:B------:R-:W-:Y:S01]  /*6740*/  F2FP.SATFINITE.E4M3.F32.PACK_AB_MERGE_C R96, R96, R33, R95 ;  /* 0x000000216060723e */ /* 0x000fe2000480705f */
[----:B------:R-:W-:Y:S02]  /*6750*/  HADD2.F32 R12, -RZ, R12.H1_H1 ;  /* 0x3000000cff0c7230 */ /* 0x000fe40000004100 */
[----:B------:R-:W-:Y:S01]  /*6760*/  FFMA.FTZ R32, R15, R26, R32 ;  /* 0x0000001a0f207223 */ /* 0x000fe20000010020 */
[----:B------:R-:W-:Y:S02]  /*6770*/  HADD2.F32 R15, -RZ, R24.H1_H1 ;  /* 0x30000018ff0f7230 */ /* 0x000fe40000004100 */
[-C--:B------:R-:W-:Y:S01]  /*6780*/  FMUL.FTZ R27, R14, R25.reuse ;  /* 0x000000190e1b7220 */ /* 0x080fe20000410000 */
[----:B------:R-:W-:Y:S01]  /*6790*/  F2FP.SATFINITE.E4M3.F32.PACK_AB_MERGE_C R90, R91, R90, RZ ;  /* 0x0000005a5b5a723e */ /* 0x000fe200048070ff */
[----:B------:R-:W-:Y:S01]  /*67a0*/  FFMA.FTZ R34, R13, R26, -R34 ;  /* 0x0000001a0d227223 */ /* 0x000fe20000010822 */
[C---:B------:R-:W-:Y:S01]  /*67b0*/  FMUL.FTZ R25, R12.reuse, R25 ;  /* 0x000000190c197220 */ /* 0x040fe20000410000 */
[----:B------:R-:W-:Y:S01]  /*67c0*/  FFMA.FTZ R33, R12, R15, -R27 ;  /* 0x0000000f0c217223 */ /* 0x000fe2000001081b */
[----:B------:R-:W-:-:S02]  /*67d0*/  F2FP.F16.E4M3.UNPACK_B R5, R5.H1 ;  /* 0x00000005ff05723e */ /* 0x000fc400030006ff */
[----:B------:R-:W-:Y:S02]  /*67e0*/  F2FP.F16.E4M3.UNPACK_B R13, R9.H1 ;  /* 0x00000009ff0d723e */ /* 0x000fe400030006ff */
[----:B------:R-:W-:Y:S01]  /*67f0*/  F2FP.F16.E4M3.UNPACK_B R12, R10.H1 ;  /* 0x0000000aff0c723e */ /* 0x000fe200030006ff */
[----:B------:R-:W-:Y:S01]  /*6800*/  HADD2.F32 R9, -RZ, R5.H0_H0 ;  /* 0x20000005ff097230 */ /* 0x000fe20000004100 */
[----:B------:R-:W-:Y:S01]  /*6810*/  F2FP.SATFINITE.E4M3.F32.PACK_AB_MERGE_C R101, R52, R35, R90 ;  /* 0x000000233465723e */ /* 0x000fe2000480705a */
[----:B------:R-:W-:Y:S01]  /*6820*/  FFMA.FTZ R35, R14, R15, R25 ;  /* 0x0000000f0e237223 */ /* 0x000fe20000010019 */
[--C-:B------:R-:W-:Y:S01]  /*6830*/  HADD2.F32 R10, -RZ, R13.reuse.H0_H0 ;  /* 0x2000000dff0a7230 */ /* 0x100fe20000004100 */
[----:B------:R-:W-:Y:S01]  /*6840*/  F2FP.F16.E4M3.UNPACK_B R8, R8.H1 ;  /* 0x00000008ff08723e */ /* 0x000fe200030006ff */
[----:B------:R-:W-:Y:S01]  /*6850*/  HADD2.F32 R14, -RZ, R12.H0_H0 ;  /* 0x2000000cff0e7230 */ /* 0x000fe20000004100 */
[----:B------:R-:W-:Y:S01]  /*6860*/  F2FP.F16.E4M3.UNPACK_B R25, R6.H1 ;  /* 0x00000006ff19723e */ /* 0x000fe200030006ff */
[----:B------:R-:W-:-:S02]  /*6870*/  HADD2.F32 R13, -RZ, R13.H1_H1 ;  /* 0x3000000dff0d7230 */ /* 0x000fc40000004100 */
[----:B------:R-:W-:Y:S02]  /*6880*/  HADD2.F32 R24, -RZ, R12.H1_H1 ;  /* 0x3000000cff187230 */ /* 0x000fe40000004100 */
[CC--:B------:R-:W-:Y:S01]  /*6890*/  FMUL.FTZ R26, R10.reuse, R14.reuse ;  /* 0x0000000e0a1a7220 */ /* 0x0c0fe20000410000 */
[----:B------:R-:W-:Y:S02]  /*68a0*/  HADD2.F32 R5, -RZ, R5.H1_H1 ;  /* 0x30000005ff057230 */ /* 0x000fe40000004100 */
[----:B------:R-:W-:Y:S01]  /*68b0*/  FMUL.FTZ R15, R9, R14 ;  /* 0x0000000e090f7220 */ /* 0x000fe20000410000 */
[--C-:B------:R-:W-:Y:S02]  /*68c0*/  HADD2.F32 R12, -RZ, R8.reuse.H0_H0 ;  /* 0x20000008ff0c7230 */ /* 0x100fe40000004100 */
[-C--:B------:R-:W-:Y:S01]  /*68d0*/  FMUL.FTZ R14, R13, R24.reuse ;  /* 0x000000180d0e7220 */ /* 0x080fe20000410000 */
[----:B------:R-:W-:Y:S02]  /*68e0*/  HADD2.F32 R8, -RZ, R8.H1_H1 ;  /* 0x30000008ff087230 */ /* 0x000fe40000004100 */
[----:B------:R-:W-:Y:S01]  /*68f0*/  FMUL.FTZ R24, R5, R24 ;  /* 0x0000001805187220 */ /* 0x000fe20000410000 */
[----:B------:R-:W-:Y:S01]  /*6900*/  FFMA.FTZ R53, R10, R12, R15 ;  /* 0x0000000c0a357223 */ /* 0x000fe2000001000f */
[----:B------:R-:W-:-:S02]  /*6910*/  F2FP.F16.E4M3.UNPACK_B R10, R11 ;  /* 0x0000000bff0a723e */ /* 0x000fc400020006ff */
[----:B------:R-:W-:Y:S01]  /*6920*/  FFMA.FTZ R86, R13, R8, R24 ;  /* 0x000000080d567223 */ /* 0x000fe20000010018 */
[----:B------:R-:W-:Y:S01]  /*6930*/  F2FP.F16.E4M3.UNPACK_B R24, R6 ;  /* 0x00000006ff18723e */ /* 0x000fe200020006ff */
[----:B------:R-:W-:Y:S01]  /*6940*/  FFMA.FTZ R91, R5, R8, -R14 ;  /* 0x00000008055b7223 */ /* 0x000fe2000001080e */
[-C--:B------:R-:W-:Y:S01]  /*6950*/  F2FP.F16.E4M3.UNPACK_B R5, R7.reuse ;  /* 0x00000007ff05723e */ /* 0x080fe200020006ff */
[----:B------:R-:W-:Y:S01]  /*6960*/  FFMA.FTZ R52, R9, R12, -R26 ;  /* 0x0000000c09347223 */ /* 0x000fe2000001081a */
        /* <DEDUP_REMOVED lines=11> */
[----:B------:R-:W-:Y:S01]  /*6a20*/  HADD2.F32 R15, -RZ, R6.H0_H0 ;  /* 0x20000006ff0f7230 */ /* 0x000fe20000004100 */
[----:B------:R-:W-:Y:S01]  /*6a30*/  F2FP.SATFINITE.E4M3.F32.PACK_AB_MERGE_C R52, R91, R52, RZ ;  /* 0x000000345b34723e */ /* 0x000fe200048070ff */
        /* <DEDUP_REMOVED lines=17> */
[-C--:B------:R-:W-:Y:S01]  /*6b50*/  FMUL.FTZ R8, R10, R24.reuse ;  /* 0x000000180a087220 */ /* 0x080fe20000410000 */
[----:B------:R-:W-:Y:S02]  /*6b60*/  HADD2.F32 R6, -RZ, R6.H1_H1 ;  /* 0x30000006ff067230 */ /* 0x000fe40000004100 */
[----:B------:R-:W-:Y:S01]  /*6b70*/  FMUL.FTZ R9, R5, R24 ;  /* 0x0000001805097220 */ /* 0x000fe20000410000 */
[----:B------:R-:W-:Y:S01]  /*6b80*/  F2FP.SATFINITE.E4M3.F32.PACK_AB_MERGE_C R53, R86, R53, RZ ;  /* 0x000000355635723e */ /* 0x000fe200048070ff */
[-C--:B------:R-:W-:Y:S01]  /*6b90*/  FFMA.FTZ R7, R7, R4.reuse, -R12 ;  /* 0x0000000407077223 */ /* 0x080fe2000001080c */
[----:B------:R-:W-:Y:S01]  /*6ba0*/  FFMA.FTZ R14, R11, R4, R14 ;  /* 0x000000040b0e7223 */ /* 0x000fe2000001000e */
[-C--:B------:R-:W-:Y:S01]  /*6bb0*/  FFMA.FTZ R8, R5, R6.reuse, -R8 ;  /* 0x0000000605087223 */ /* 0x080fe20000010808 */
[----:B------:R-:W-:Y:S01]  /*6bc0*/  FFMA.FTZ R6, R10, R6, R9 ;  /* 0x000000060a067223 */ /* 0x000fe20000010009 */
[----:B------:R-:W-:Y:S01]  /*6bd0*/  F2FP.SATFINITE.E4M3.F32.PACK_AB_MERGE_C R5, R33, R34, R52 ;  /* 0x000000222105723e */ /* 0x000fe20004807034 */
[----:B------:R-:W-:Y:S01]  /*6be0*/  IMAD.MOV.U32 R4, RZ, RZ, R99 ;  /* 0x000000ffff047224 */ /* 0x000fe200078e0063 */
[----:B------:R-:W-:Y:S01]  /*6bf0*/  F2FP.SATFINITE.E4M3.F32.PACK_AB_MERGE_C R7, R7, R90, RZ ;  /* 0x0000005a0707723e */ /* 0x000fe200048070ff */
[----:B------:R-:W-:Y:S01]  /*6c00*/  IMAD.MOV.U32 R10, RZ, RZ, R96 ;  /* 0x000000ffff0a7224 */ /* 0x000fe200078e0060 */
[----:B------:R-:W-:-:S02]  /*6c10*/  F2FP.SATFINITE.E4M3.F32.PACK_AB_MERGE_C R14, R14, R97, RZ ;  /* 0x000000610e0e723e */ /* 0x000fc400048070ff */
[----:B------:R-:W-:Y:S01]  /*6c20*/  F2FP.SATFINITE.E4M3.F32.PACK_AB_MERGE_C R7, R8, R95, R7 ;  /* 0x0000005f0807723e */ /* 0x000fe20004807007 */
[----:B------:R-:W-:Y:S01]  /*6c30*/  IMAD.MOV.U32 R8, RZ, RZ, R101 ;  /* 0x000000ffff087224 */ /* 0x000fe200078e0065 */
[----:B------:R-:W-:Y:S01]  /*6c40*/  F2FP.SATFINITE.E4M3.F32.PACK_AB_MERGE_C R11, R6, R27, R14 ;  /* 0x0000001b060b723e */ /* 0x000fe2000480700e */
[----:B------:R-:W-:Y:S01]  /*6c50*/  IMAD.MOV.U32 R6, RZ, RZ, R100 ;  /* 0x000000ffff067224 */ /* 0x000fe200078e0064 */
[----:B------:R-:W-:-:S07]  /*6c60*/  F2FP.SATFINITE.E4M3.F32.PACK_AB_MERGE_C R9, R35, R32, R53 ;  /* 0x000000202309723e */ /* 0x000fce0004807035 */
.L_x_1398:
[----:B------:R-:W-:Y:S05]  /*6c70*/  BSYNC B1 ;  /* 0x0000000000017941 */ /* 0x000fea0003800000 */
.L_x_1397:
[----:B-1----:R1:W-:Y:S01]  /*6c80*/  STG.E.128 desc[UR46][R28.64], R4 ;  /* 0x000000041c007986 */ /* 0x0023e2000c101d2e */
[----:B------:R-:W-:-:S13]  /*6c90*/  ISETP.GE.AND P4, PT, R31, R98, PT ;  /* 0x000000621f00720c */ /* 0x000fda0003f86270 */
[----:B------:R-:W-:Y:S05]  /*6ca0*/  @P4 BRA `(.L_x_1383) ;  /* 0x0000000000844947 */ /* 0x000fea0003800000 */
[--C-:B-1----:R-:W-:Y:S02]  /*6cb0*/  SHF.R.S32.HI R4, RZ, 0x1f, R31.reuse ;  /* 0x0000001fff047819 */ /* 0x102fe4000001141f */
[----:B------:R-:W-:-:S04]  /*6cc0*/  IADD3 R31, P4, P5, R44, R88, R31 ;  /* 0x000000582c1f7210 */ /* 0x000fc80007d9e01f */
[----:B------:R-:W-:Y:S02]  /*6cd0*/  IADD3.X R30, R85, R30, R4, P4, P5 ;  /* 0x0000001e551e7210 */ /* 0x000fe400027ea404 */
[----:B------:R-:W-:-:S05]  /*6ce0*/  IADD3 R50, P4, R31, R50, RZ ;  /* 0x000000321f327210 */ /* 0x000fca0007f9e0ff */
[----:B------:R-:W-:-:S05]  /*6cf0*/  IMAD.X R51, R30, 0x1, R51, P4 ;  /* 0x000000011e337824 */ /* 0x000fca00020e0633 */
[----:B--2---:R1:W-:Y:S01]  /*6d00*/  STG.E.128 desc[UR46][R50.64], R8 ;  /* 0x0000000832007986 */ /* 0x0043e2000c101d2e */
[----:B------:R-:W-:Y:S05]  /*6d10*/  BRA `(.L_x_1383) ;  /* 0x0000000000687947 */ /* 0x000fea0003800000 */
.L_x_1366:
[----:B------:R-:W-:-:S06]  /*6d20*/  UISETP.NE.AND UP0, UPT, UR45, 0x3, UPT ;  /* 0x000000032d00788c */ /* 0x000fcc000bf05270 */
[----:B------:R-:W-:-:S13]  /*6d30*/  PLOP3.LUT P3, PT, PT, PT, UP0, 0x80, 0x0 ;  /* 0x000000000000781c */ /* 0x000fda0003f6f008 */
[----:B------:R-:W-:Y:S05]  /*6d40*/  @!P3 BRA `(.L_x_1399) ;  /* 0x000000000004b947 */ /* 0x000fea0003800000 */
[----:B------:R-:W-:Y:S01]  /*6d50*/  BPT.TRAP 0x1 ;  /* 0x000000040000795c */ /* 0x000fe20000300000 */
.L_x_1399:
[----:B------:R-:W-:Y:S01]  /*6d60*/  IMAD R80, R192, 0x8, R16 ;  /* 0x00000008c0507824 */ /* 0x000fe200078e0210 */
[----:B------:R-:W-:Y:S01]  /*6d70*/  SHF.L.U32 R93, R198, 0x1f, RZ ;  /* 0x0000001fc65d7819 */ /* 0x000fe200000006ff */
[----:B------:R-:W-:Y:S01]  /*6d80*/  IMAD R84, R47, -0x40, R46 ;  /* 0xffffffc02f547824 */ /* 0x000fe200078e022e */
[----:B------:R-:W-:Y:S02]  /*6d90*/  BSSY B1, `(.L_x_1400) ;  /* 0x0000004000017945 */ /* 0x000fe40003800000 */
[----:B------:R-:W0:Y:S02]  /*6da0*/  SYNCS.PHASECHK.TRANS64.TRYWAIT P4, [R80+URZ+0x28490], R93 ;  /* 0x0284905d500075a7 */ /* 0x000e24000808017f */
[----:B------:R-:W-:Y:S01]  /*6db0*/  VIMNMX R84, R84, 0x40, PT ;  /* 0x0000004054547848 */ /* 0x000fe20003fe0100 */
[----:B0-----:R-:W-:Y:S06]  /*6dc0*/  @!P4 BRA `(.L_x_1401) ;  /* 0x0000020000e0c947 */ /* 0x001fec0003800000 */
.L_x_1730:
[----:B------:R-:W-:Y:S05]  /*6dd0*/  BSYNC B1 ;  /* 0x0000000000017941 */ /* 0x000fea0003800000 */
.L_x_1400:
[-C--:B------:R-:W-:Y:S01]  /*6de0*/  ISETP.GE.AND P5, PT, R17, R84.reuse, PT ;  /* 0x000000541100720c */ /* 0x080fe20003fa6270 */
[----:B------:R-:W-:Y:S01]  /*6df0*/  BSSY B1, `(.L_x_1402) ;  /* 0x0000007000017945 */ /* 0x000fe20003800000 */
[----:B------:R-:W-:-:S11]  /*6e00*/  ISETP.GE.AND P4, PT, R218, R84, PT ;  /* 0x00000054da00720c */ /* 0x000fd60003f86270 */
[----:B------:R-:W-:Y:S05]  /*6e10*/  @P5 BRA `(.L_x_1403) ;  /* 0x0000000000105947 */ /* 0x000fea0003800000 */
[----:B------:R-:W1:Y:S04]  /*6e20*/  @!P1 LDS.128 R4, [R82+0x20000] ;  /* 0x0200000052049984 */ /* 0x000e680000000c00 */
[----:B------:R-:W2:Y:S04]  /*6e30*/  @!P2 LDS.128 R8, [R82+0x22000] ;  /* 0x022000005208a984 */ /* 0x000ea80000000c00 */
[----:B-1----:R1:W-:Y:S04]  /*6e40*/  @!P1 STG.E.128 desc[UR46][R14.64], R4 ;  /* 0x000000040e009986 */ /* 0x0023e8000c101d2e */
[----:B--2---:R1:W-:Y:S02]  /*6e50*/  @!P2 STG.E.128 desc[UR46][R14.64+0x80], R8 ;  /* 0x000080080e00a986 */ /* 0x0043e4000c101d2e */
.L_x_1403:
[----:B------:R-:W-:Y:S05]  /*6e60*/  BSYNC B1 ;  /* 0x0000000000017941 */ /* 0x000fea0003800000 */
.L_x_1402:
[----:B------:R-:W-:Y:S05]  /*6e70*/  @P4 BRA `(.L_x_1383) ;  /* 0x0000000000104947 */ /* 0x000fea0003800000 */
[----:B-1----:R-:W1:Y:S04]  /*6e80*/  @!P1 LDS.128 R4, [R82+0x21000] ;  /* 0x0210000052049984 */ /* 0x002e680000000c00 */
[----:B------:R-:W2:Y:S04]  /*6e90*/  @!P2 LDS.128 R8, [R82+0x23000] ;  /* 0x023000005208a984 */ /* 0x000ea80000000c00 */
[----:B-1----:R1:W-:Y:S04]  /*6ea0*/  @!P1 STG.E.128 desc[UR46][R12.64], R4 ;  /* 0x000000040c009986 */ /* 0x0023e8000c101d2e */
[----:B--2---:R1:W-:Y:S02]  /*6eb0*/  @!P2 STG.E.128 desc[UR46][R12.64+0x80], R8 ;  /* 0x000080080c00a986 */ /* 0x0043e4000c101d2e */
.L_x_1383:
[----:B------:R-:W-:Y:S05]  /*6ec0*/  BSYNC B0 ;  /* 0x0000000000007941 */ /* 0x000fea0003800000 */
.L_x_1365:
        /* <DEDUP_REMOVED lines=12> */
[----:B------:R-:W-:-:S05]  /*6f90*/  @!P4 VIADD R4, R80, 0x284a0 ;  /* 0x000284a05004c836 */ /* 0x000fca0000000000 */
[----:B------:R-:W-:-:S04]  /*6fa0*/  @!P4 PRMT R4, RZ, 0x654, R4 ;  /* 0x00000654ff04c816 */ /* 0x000fc80000000004 */
[----:B------:R0:W-:Y:S01]  /*6fb0*/  @!P4 SYNCS.ARRIVE.TRANS64.RED.A1T0 RZ, [R4+URZ], RZ ;  /* 0x000000ff04ffc9a7 */ /* 0x0001e2000810043f */
[----:B------:R-:W-:Y:S05]  /*6fc0*/  @!P3 BRA `(.L_x_1405) ;  /* 0x000000000004b947 */ /* 0x000fea0003800000 */
[----:B------:R-:W-:Y:S01]  /*6fd0*/  BPT.TRAP 0x1 ;  /* 0x000000040000795c */ /* 0x000fe20000300000 */
.L_x_1405:
[----:B------:R-:W-:Y:S05]  /*6fe0*/  BSYNC B0 ;  /* 0x0000000000007941 */ /* 0x000fea0003800000 */
.L_x_1404:
[----:B------:R-:W1:Y:S01]  /*6ff0*/  SYNCS.PHASECHK.TRANS64.TRYWAIT P3, [R80+URZ+0x284b0], R93 ;  /* 0x0284b05d500075a7 */ /* 0x000e62000806017f */
[----:B------:R-:W-:Y:S01]  /*7000*/  ULDC UR41, c[0x0][0x2f4] ;  /* 0x0000bd0000297ab9 */ /* 0x000fe20000000800 */
[----:B------:R-:W-:Y:S01]  /*7010*/  ULDC.64 UR36, c[0x0][0x328] ;  /* 0x0000ca0000247ab9 */ /* 0x000fe20000000a00 */
[----:B------:R-:W-:Y:S01]  /*7020*/  ULDC.64 UR38, c[0x0][0x318] ;  /* 0x0000c60000267ab9 */ /* 0x000fe20000000a00 */
[----:B------:R-:W-:Y:S04]  /*7030*/  BSSY B0, `(.L_x_1406) ;  /* 0x0000002000007945 */ /* 0x000fe80003800000 */
[----:B-1----:R-:W-:Y:S05]  /*7040*/  @!P3 BRA `(.L_x_1407) ;  /* 0x000002000054b947 */ /* 0x002fea0003800000 */
.L_x_1731:
[----:B------:R-:W-:Y:S05]  /*7050*/  BSYNC B0 ;  /* 0x0000000000007941 */ /* 0x000fea0003800000 */
.L_x_1406:
[----:B------:R-:W-:Y:S01]  /*7060*/  ISETP.GE.AND P3, PT, R17, R84, PT ;  /* 0x000000541100720c */ /* 0x000fe20003f66270 */
[----:B------:R-:W-:Y:S01]  /*7070*/  BSSY B0, `(.L_x_1408) ;  /* 0x0000010000007945 */ /* 0x000fe20003800000 */
[----:B------:R-:W-:-:S11]  /*7080*/  IMAD.WIDE R12, R47, 0x40, R2 ;  /* 0x000000402f0c7825 */ /* 0x000fd600078e0202 */
[----:B------:R-:W-:Y:S05]  /*7090*/  @P3 BRA `(.L_x_1409) ;  /* 0x0000000000343947 */ /* 0x000fea0003800000 */
[----:B------:R-:W-:Y:S01]  /*70a0*/  MOV R5, R55 ;  /* 0x0000003700057202 */ /* 0x000fe20000000f00 */
[----:B0-----:R-:W-:Y:S02]  /*70b0*/  IMAD.MOV.U32 R4, RZ, RZ, R42 ;  /* 0x000000ffff047224 */ /* 0x001fe400078e002a */
        /* <DEDUP_REMOVED lines=11> */
.L_x_1409:
[----:B------:R-:W-:Y:S05]  /*7170*/  BSYNC B0 ;  /* 0x0000000000007941 */ /* 0x000fea0003800000 */
.L_x_1408:
[----:B------:R-:W-:Y:S01]  /*7180*/  ISETP.GE.AND P3, PT, R218, R84, PT ;  /* 0x00000054da00720c */ /* 0x000fe20003f66270 */
[----:B------:R-:W-:-:S12]  /*7190*/  BSSY B0, `(.L_x_1410) ;  /* 0x0000011000007945 */ /* 0x000fd80003800000 */
[----:B------:R-:W-:Y:S05]  /*71a0*/  @P3 BRA `(.L_x_1411) ;  /* 0x00000000003c3947 */ /* 0x000fea0003800000 */
[----:B------:R-:W-:Y:S01]  /*71b0*/  IADD3 R7, P3, R12, 0x20, RZ ;  /* 0x000000200c077810 */ /* 0x000fe20007f7e0ff */
[----:B0-----:R-:W-:Y:S02]  /*71c0*/  IMAD.MOV.U32 R4, RZ, RZ, R42 ;  /* 0x000000ffff047224 */ /* 0x001fe400078e002a */
[----:B------:R-:W-:Y:S02]  /*71d0*/  IMAD.MOV.U32 R5, RZ, RZ, R55 ;  /* 0x000000ffff057224 */ /* 0x000fe400078e0037 */
[----:B------:R-:W-:Y:S02]  /*71e0*/  IMAD.X R12, RZ, RZ, R13, P3 ;  /* 0x000000ffff0c7224 */ /* 0x000fe400018e060d */
        /* <DEDUP_REMOVED lines=9> */
[----:B--2---:R-:W0:Y:S04]  /*7280*/  @!P3 LDS.128 R8, [R82+0x13000] ;  /* 0x013000005208b984 */ /* 0x004e280000000c00 */
[----:B0-----:R3:W-:Y:S02]  /*7290*/  @!P3 STG.E.128 desc[UR46][R12.64+0x80], R8 ;  /* 0x000080080c00b986 */ /* 0x0017e4000c101d2e */
.L_x_1411:
[----:B------:R-:W-:Y:S05]  /*72a0*/  BSYNC B0 ;  /* 0x0000000000007941 */ /* 0x000fea0003800000 */
.L_x_1410:
[----:B------:R-:W-:Y:S01]  /*72b0*/  @!PT LDS RZ, [RZ] ;  /* 0x00000000fffff984 */ /* 0x000fe20000000800 */
[----:B------:R-:W-:Y:S01]  /*72c0*/  @!PT LDS RZ, [RZ] ;  /* 0x00000000fffff984 */ /* 0x000fe20000000800 */
[----:B------:R-:W-:Y:S01]  /*72d0*/  @!PT LDS RZ, [RZ] ;  /* 0x00000000fffff984 */ /* 0x000fe20000000800 */
[----:B------:R-:W-:Y:S01]  /*72e0*/  @!PT LDS RZ, [RZ] ;  /* 0x00000000fffff984 */ /* 0x000fe20000000800 */
[----:B------:R4:W-:Y:S06]  /*72f0*/  MEMBAR.ALL.CTA ;  /* 0x0000000000007992 */ /* 0x0009ec0000008000 */
[----:B----4-:R-:W4:Y:S02]  /*7300*/  FENCE.VIEW.ASYNC.S ;  /* 0x00000000000073c6 */ /* 0x010f240000000000 */
[----:B----4-:R4:W-:Y:S01]  /*7310*/  BAR.SYNC.DEFER_BLOCKING R64, 0x80 ;  /* 0x000200400000751d */ /* 0x0109e20000010000 */
[----:B------:R-:W-:Y:S01]  /*7320*/  ISETP.NE.AND P5, PT, R94, RZ, PT ;  /* 0x000000ff5e00720c */ /* 0x000fe20003fa5270 */
[----:B------:R-:W-:-:S02]  /*7330*/  VIADD R192, R192, 0x1 ;  /* 0x00000001c0c07836 */ /* 0x000fc40000000000 */
[----:B-1----:R-:W-:-:S03]  /*7340*/  @!P4 VIADD R80, R80, 0x284c0 ;  /* 0x000284c05050c836 */ /* 0x002fc60000000000 */
[C---:B------:R-:W-:Y:S02]  /*7350*/  ISETP.NE.AND P3, PT, R192.reuse, 0x2, PT ;  /* 0x00000002c000780c */ /* 0x040fe40003f65270 */
[----:B------:R-:W-:Y:S02]  /*7360*/  @!P4 PRMT R80, RZ, 0x654, R80 ;  /* 0x00000654ff50c816 */ /* 0x000fe40000000050 */
[----:B------:R-:W-:Y:S02]  /*7370*/  SEL R5, RZ, 0x1, P3 ;  /* 0x00000001ff057807 */ /* 0x000fe40001800000 */
[----:B------:R-:W-:Y:S02]  /*7380*/  SEL R192, R192, RZ, P3 ;  /* 0x000000ffc0c07207 */ /* 0x000fe40001800000 */
[----:B------:R-:W-:Y:S01]  /*7390*/  LOP3.LUT R198, R198, R5, RZ, 0x3c, !PT ;  /* 0x00000005c6c67212 */ /* 0x000fe200078e3cff */
[----:B------:R4:W-:Y:S01]  /*73a0*/  @!P4 SYNCS.ARRIVE.TRANS64.RED.A1T0 RZ, [R80+URZ], RZ ;  /* 0x000000ff50ffc9a7 */ /* 0x0009e2000810043f */
[----:B------:R-:W-:Y:S05]  /*73b0*/  @P5 BRA `(.L_x_1412) ;  /* 0xffffffb000785947 */ /* 0x000fea000383ffff */
[----:B0-----:R-:W0:Y:S01]  /*73c0*/  S2R R4, SR_TID.X ;  /* 0x0000000000047919 */ /* 0x001e220000002100 */
[----:B------:R-:W-:Y:S02]  /*73d0*/  PLOP3.LUT P0, PT, PT, PT, PT, 0x8, 0x0 ;  /* 0x000000000000781c */ /* 0x000fe40003f0e170 */
[----:B0-----:R-:W-:-:S04]  /*73e0*/  SHF.R.U32.HI R4, RZ, 0x7, R4 ;  /* 0x00000007ff047819 */ /* 0x001fc80000011604 */
[----:B------:R-:W-:-:S13]  /*73f0*/  ISETP.NE.AND P5, PT, R4, 0x1, PT ;  /* 0x000000010400780c */ /* 0x000fda0003fa5270 */
[----:B------:R-:W-:Y:S06]  /*7400*/  @!P5 BAR.ARV 0x9, 0x100 ;  /* 0x024400000000db1d */ /* 0x000fec0000002000 */
.L_x_1360:
[----:B------:R-:W0:Y:S08]  /*7410*/  LDC R0, c[0x0][0x448] ;  /* 0x00011200ff007b82 */ /* 0x000e300000000800 */
[----:B------:R-:W1:Y:S01]  /*7420*/  LDC.64 R6, c[0x0][0x9e0] ;  /* 0x00027800ff067b82 */ /* 0x000e620000000a00 */
[----:B0-----:R-:W-:Y:S01]  /*7430*/  ISETP.NE.AND P1, PT, R0, 0x1, PT ;  /* 0x000000010000780c */ /* 0x001fe20003f25270 */
[----:B------:R-:W-:Y:S01]  /*7440*/  VIADD R0, R204, 0x7f ;  /* 0x0000007fcc007836 */ /* 0x000fe20000000000 */
[----:B-1----:R-:W-:-:S11]  /*7450*/  ISETP.GE.AND P2, PT, R7, 0x1, PT ;  /* 0x000000010700780c */ /* 0x002fd60003f46270 */
[----:B------:R-:W0:Y:S08]  /*7460*/  @P1 LDC R3, c[0x0][0x44c] ;  /* 0x00011300ff031b82 */ /* 0x000e300000000800 */
[----:B------:R-:W1:Y:S01]  /*7470*/  @P1 LDC R2, c[0x0][0x450] ;  /* 0x00011400ff021b82 */ /* 0x000e620000000800 */
[----:B0-----:R-:W-:-:S05]  /*7480*/  @P1 IMAD.HI.U32 R3, R0, R3, RZ ;  /* 0x0000000300031227 */ /* 0x001fca00078e00ff */
[----:B-1----:R-:W-:-:S05]  /*7490*/  @P1 SHF.R.U32.HI R0, RZ, R2, R3 ;  /* 0x00000002ff001219 */ /* 0x002fca0000011603 */
[----:B------:R-:W-:Y:S01]  /*74a0*/  IMAD.IADD R3, R49, 0x1, R0 ;  /* 0x0000000131037824 */ /* 0x000fe200078e0200 */
[----:B------:R-:W-:Y:S06]  /*74b0*/  @P0 BRA `(.L_x_1413) ;  /* 0x00000000000c0947 */ /* 0x000fec0003800000 */
[----:B------:R-:W0:Y:S01]  /*74c0*/  FENCE.VIEW.ASYNC.G ;  /* 0x00000000000073c6 */ /* 0x000e220000000100 */
[----:B------:R-:W-:Y:S05]  /*74d0*/  WARPSYNC.ALL ;  /* 0x0000000000007948 */ /* 0x000fea0003800000 */
[----:B0-----:R-:W-:Y:S06]  /*74e0*/  BAR.ARV 0xc, 0x180 ;  /* 0x0306000000007b1d */ /* 0x001fec0000002000 */
.L_x_1413:
[----:B------:R-:W-:Y:S01]  /*74f0*/  IMAD.IADD R0, R3, 0x1, R6 ;  /* 0x0000000103007824 */ /* 0x000fe200078e0206 */
[----:B------:R-:W-:Y:S06]  /*7500*/  @!P2 BRA `(.L_x_1414) ;  /* 0x000000000048a947 */ /* 0x000fec0003800000 */
[C---:B------:R-:W-:Y:S01]  /*7510*/  ISETP.GT.AND P0, PT, R3.reuse, RZ, PT ;  /* 0x000000ff0300720c */ /* 0x040fe20003f04270 */
[----:B------:R-:W-:Y:S01]  /*7520*/  BSSY B0, `(.L_x_1415) ;  /* 0x000000e000007945 */ /* 0x000fe20003800000 */
[----:B------:R-:W-:-:S11]  /*7530*/  IADD3 R2, R3, -0x1, RZ ;  /* 0xffffffff03027810 */ /* 0x000fd60007ffe0ff */
        /* <DEDUP_REMOVED lines=8> */
.L_x_1416:
[----:B------:R-:W-:-:S13]  /*75c0*/  ISETP.NE.AND P0, PT, R7, 0x1, PT ;  /* 0x000000010700780c */ /* 0x000fda0003f05270 */
[----:B------:R-:W0:Y:S02]  /*75d0*/  @P0 LDC.64 R4, c[0x0][0x9e8] ;  /* 0x00027a00ff040b82 */ /* 0x000e240000000a00 */
[----:B0-----:R-:W-:-:S05]  /*75e0*/  @P0 IMAD.HI.U32 R4, R2, R4, RZ ;  /* 0x0000000402040227 */ /* 0x001fca00078e00ff */
[----:B------:R-:W-:-:S07]  /*75f0*/  @P0 SHF.R.U32.HI R2, RZ, R5, R4 ;  /* 0x00000005ff020219 */ /* 0x000fce0000011604 */
.L_x_1417:
[----:B------:R-:W-:Y:S05]  /*7600*/  BSYNC B0 ;  /* 0x0000000000007941 */ /* 0x000fea0003800000 */
.L_x_1415:
[----:B------:R-:W-:-:S05]  /*7610*/  IMAD R3, R2, R7, R7 ;  /* 0x0000000702037224 */ /* 0x000fca00078e0207 */
[----:B------:R-:W-:-:S07]  /*7620*/  VIMNMX R0, R0, R3, PT ;  /* 0x0000000300007248 */ /* 0x000fce0003fe0100 */
.L_x_1414:
[----:B------:R-:W0:Y:S01]  /*7630*/  @P1 LDC R5, c[0x0][0x44c] ;  /* 0x00011300ff051b82 */ /* 0x000e220000000800 */
[----:B------:R-:W-:Y:S01]  /*7640*/  VIADD R0, R0, 0x3f ;  /* 0x0000003f00007836 */ /* 0x000fe20000000000 */
[----:B------:R-:W-:Y:S01]  /*7650*/  ULDC UR4, c[0x0][0x9dc] ;  /* 0x0002770000047ab9 */ /* 0x000fe20000000800 */
[----:B------:R-:W-:-:S03]  /*7660*/  IMAD.MOV.U32 R2, RZ, RZ, R204 ;  /* 0x000000ffff027224 */ /* 0x000fc600078e00cc */
[----:B------:R-:W-:Y:S02]  /*7670*/  SHF.R.S32.HI R3, RZ, 0x1f, R0 ;  /* 0x0000001fff037819 */ /* 0x000fe40000011400 */
[----:B------:R-:W1:Y:S02]  /*7680*/  @P1 LDC R4, c[0x0][0x450] ;  /* 0x00011400ff041b82 */ /* 0x000e640000000800 */
[----:B------:R-:W-:-:S04]  /*7690*/  LEA.HI R3, R3, R0, RZ, 0x6 ;  /* 0x0000000003037211 */ /* 0x000fc800078f30ff */
[----:B------:R-:W-:-:S04]  /*76a0*/  SHF.R.S32.HI R3, RZ, 0x6, R3 ;  /* 0x00000006ff037819 */ /* 0x000fc80000011403 */
[----:B------:R-:W-:Y:S01]  /*76b0*/  VIMNMX R56, R56, R3, PT ;  /* 0x0000000338387248 */ /* 0x000fe20003fe0100 */
        /* <DEDUP_REMOVED lines=10> */
[----:B--23--:R-:W0:Y:S02]  /*7760*/  @P0 LDC.64 R8, c[0x0][0x9e8] ;  /* 0x00027a00ff080b82 */ /* 0x00ce240000000a00 */
[----:B0-----:R-:W-:-:S05]  /*7770*/  @P0 IMAD.HI.U32 R0, R5, R8, RZ ;  /* 0x0000000805000227 */ /* 0x001fca00078e00ff */
[----:B------:R-:W-:-:S04]  /*7780*/  @P0 SHF.R.U32.HI R5, RZ, R9, R0 ;  /* 0x00000009ff050219 */ /* 0x000fc80000011600 */
[----:B------:R-:W-:Y:S01]  /*7790*/  LOP3.LUT R0, RZ, R5, RZ, 0x33, !PT ;  /* 0x00000005ff007212 */ /* 0x000fe200078e33ff */
[----:B------:R-:W-:Y:S06]  /*77a0*/  BRA `(.L_x_1421) ;  /* 0x0000000000107947 */ /* 0x000fec0003800000 */
.L_x_1420:
[----:B------:R-:W-:-:S13]  /*77b0*/  ISETP.NE.AND P0, PT, R7, 0x1, PT ;  /* 0x000000010700780c */ /* 0x000fda0003f05270 */
[----:B------:R-:W0:Y:S02]  /*77c0*/  @P0 LDC.64 R4, c[0x0][0x9e8] ;  /* 0x00027a00ff040b82 */ /* 0x000e240000000a00 */
[----:B0-----:R-:W-:-:S05]  /*77d0*/  @P0 IMAD.HI.U32 R2, R0, R4, RZ ;  /* 0x0000000400020227 */ /* 0x001fca00078e00ff */
[----:B------:R-:W-:-:S07]  /*77e0*/  @P0 SHF.R.U32.HI R0, RZ, R5, R2 ;  /* 0x00000005ff000219 */ /* 0x000fce0000011602 */
.L_x_1421:
[----:B------:R-:W-:Y:S05]  /*77f0*/  BSYNC B0 ;  /* 0x0000000000007941 */ /* 0x000fea0003800000 */
.L_x_1419:
[----:B------:R-:W-:-:S05]  /*7800*/  IMAD R0, R0, R7, RZ ;  /* 0x0000000700007224 */ /* 0x000fca00078e02ff */
[----:B------:R-:W-:-:S07]  /*7810*/  VIMNMX R3, R3, R0, !PT ;  /* 0x0000000003037248 */ /* 0x000fce0007fe0100 */
.L_x_1418:
[----:B------:R-:W-:Y:S01]  /*7820*/  SHF.R.S32.HI R0, RZ, 0x1f, R3 ;  /* 0x0000001fff007819 */ /* 0x000fe20000011403 */
[----:B------:R-:W-:Y:S01]  /*7830*/  IMAD.MOV.U32 R2, RZ, RZ, RZ ;  /* 0x000000ffff027224 */ /* 0x000fe200078e00ff */
[----:B------:R-:W-:Y:S02]  /*7840*/  PLOP3.LUT P0, PT, PT, PT, PT, 0x80, 0x0 ;  /* 0x000000000000781c */ /* 0x000fe40003f0f070 */
[----:B------:R-:W-:Y:S02]  /*7850*/  CS2R R134, SRZ ;  /* 0x0000000000867805 */ /* 0x000fe4000001ff00 */
[----:B------:R-:W-:Y:S01]  /*7860*/  LEA.HI R3, R0, R3, RZ, 0x6 ;  /* 0x0000000300037211 */ /* 0x000fe200078f30ff */
[----:B------:R-:W-:Y:S01]  /*7870*/  IMAD.MOV.U32 R0, RZ, RZ, RZ ;  /* 0x000000ffff007224 */ /* 0x000fe200078e00ff */
[----:B------:R-:W-:Y:S02]  /*7880*/  CS2R R146, SRZ ;  /* 0x0000000000927805 */ /* 0x000fe4000001ff00 */
[----:B------:R-:W-:-:S02]  /*7890*/  CS2R R116, SRZ ;  /* 0x0000000000747805 */ /* 0x000fc4000001ff00 */
[----:B------:R-:W-:Y:S02]  /*78a0*/  SHF.R.S32.HI R3, RZ, 0x6, R3 ;  /* 0x00000006ff037819 */ /* 0x000fe40000011403 */
[----:B------:R-:W-:Y:S02]  /*78b0*/  CS2R R144, SRZ ;  /* 0x0000000000907805 */ /* 0x000fe4000001ff00 */
[----:B------:R-:W-:Y:S02]  /*78c0*/  CS2R R100, SRZ ;  /* 0x0000000000647805 */ /* 0x000fe4000001ff00 */
[----:B------:R-:W-:Y:S02]  /*78d0*/  CS2R R132, SRZ ;  /* 0x0000000000847805 */ /* 0x000fe4000001ff00 */
[----:B------:R-:W-:Y:S02]  /*78e0*/  VIMNMX R201, RZ, R3, !PT ;  /* 0x00000003ffc97248 */ /* 0x000fe40007fe0100 */
[----:B------:R-:W-:-:S02]  /*78f0*/  CS2R R138, SRZ ;  /* 0x00000000008a7805 */ /* 0x000fc4000001ff00 */
[----:B------:R-:W-:Y:S02]  /*7900*/  CS2R R108, SRZ ;  /* 0x00000000006c7805 */ /* 0x000fe4000001ff00 */
[----:B------:R-:W-:Y:S02]  /*7910*/  CS2R R136, SRZ ;  /* 0x0000000000887805 */ /* 0x000fe4000001ff00 */
[----:B------:R-:W-:Y:S02]  /*7920*/  ISETP.GT.AND P1, PT, R56, R201, PT ;  /* 0x000000c93800720c */ /* 0x000fe40003f24270 */
        /* <DEDUP_REMOVED lines=26> */
[----:B------:R-:W-:Y:S02]  /*7ad0*/  CS2R R82, SRZ ;  /* 0x0000000000527805 */ /* 0x000fe4000001ff00 */
[----:B----4-:R-:W-:-:S02]  /*7ae0*/  CS2R R80, SRZ ;  /* 0x0000000000507805 */ /* 0x010fc4000001ff00 */
        /* <DEDUP_REMOVED lines=11> */
[----:B--2---:R-:W-:-:S02]  /*7ba0*/  CS2R R14, SRZ ;  /* 0x00000000000e7805 */ /* 0x004fc4000001ff00 */
[----:B------:R-:W-:Y:S02]  /*7bb0*/  CS2R R54, SRZ ;  /* 0x0000000000367805 */ /* 0x000fe4000001ff00 */
[----:B---3--:R-:W-:Y:S02]  /*7bc0*/  CS2R R12, SRZ ;  /* 0x00000000000c7805 */ /* 0x008fe4000001ff00 */
[----:B------:R-:W-:Y:S02]  /*7bd0*/  CS2R R50, SRZ ;  /* 0x0000000000327805 */ /* 0x000fe4000001ff00 */
[----:B------:R-:W-:Y:S02]  /*7be0*/  CS2R R48, SRZ ;  /* 0x0000000000307805 */ /* 0x000fe4000001ff00 */
[----:B------:R-:W-:Y:S02]  /*7bf0*/  CS2R R46, SRZ ;  /* 0x00000000002e7805 */ /* 0x000fe4000001ff00 */
        /* <DEDUP_REMOVED lines=12> */
[----:B------:R-:W-:-:S03]  /*7cc0*/  UMOV UR4, 0xffffffff ;  /* 0xffffffff00047882 */ /* 0x000fc60000000000 */
[----:B------:R-:W-:Y:S05]  /*7cd0*/  BRA.DIV UR4, `(.L_x_1423) ;  /* 0x000001f604447947 */ /* 0x000fea000b800000 */
[----:B------:R0:W1:Y:S02]  /*7ce0*/  SHFL.IDX PT, R200, R229, RZ, 0x1f ;  /* 0x00001fffe5c87589 */ /* 0x00006400000e0000 */
.L_x_1734:
[----:B-1----:R-:W-:Y:S01]  /*7cf0*/  LEA.HI R0, R200, R200, RZ, 0x1 ;  /* 0x000000c8c8007211 */ /* 0x002fe200078f08ff */
[----:B------:R-:W-:-:S03]  /*7d00*/  ULOP3.LUT UP0, URZ, UR44, 0x1bf, URZ, 0xc0, !UPT ;  /* 0x000001bf2c3f7892 */ /* 0x000fc6000f80c03f */
[----:B------:R-:W-:-:S03]  /*7d10*/  LOP3.LUT R3, R0, 0x1e, RZ, 0xc0, !PT ;  /* 0x0000001e00037812 */ /* 0x000fc600078ec0ff */
[----:B------:R-:W-:Y:S02]  /*7d20*/  PLOP3.LUT P0, PT, PT, PT, UP0, 0x80, 0x0 ;  /* 0x000000000000781c */ /* 0x000fe40003f0f008 */
[----:B------:R-:W-:-:S05]  /*7d30*/  IMAD.IADD R3, R200, 0x1, -R3 ;  /* 0x00000001c8037824 */ /* 0x000fca00078e0a03 */
        /* <DEDUP_REMOVED lines=8> */
[----:B------:R1:W2:Y:S01]  /*7dc0*/  LDC.64 R2, c[0x4][R0] ;  /* 0x0100000000027b82 */ /* 0x0002a20000000a00 */
[----:B------:R-:W-:Y:S01]  /*7dd0*/  IMAD.U32 R5, RZ, RZ, UR5 ;  /* 0x00000005ff057e24 */ /* 0x000fe2000f8e00ff */
[----:B------:R-:W-:Y:S01]  /*7de0*/  ULDC.64 UR4, c[0x4][0x168] ;  /* 0x01005a0000047ab9 */ /* 0x000fe20000000a00 */
[----:B------:R-:W-:Y:S01]  /*7df0*/  IMAD.U32 R6, RZ, RZ, UR6 ;  /* 0x00000006ff067e24 */ /* 0x000fe2000f8e00ff */
[----:B------:R-:W-:Y:S01]  /*7e00*/  MOV R12, 0x1 ;  /* 0x00000001000c7802 */ /* 0x000fe20000000f00 */
[----:B------:R-:W-:Y:S02]  /*7e10*/  IMAD.U32 R7, RZ, RZ, UR7 ;  /* 0x00000007ff077e24 */ /* 0x000fe4000f8e00ff */
[----:B------:R-:W-:-:S02]  /*7e20*/  IMAD.U32 R10, RZ, RZ, UR4 ;  /* 0x00000004ff0a7e24 */ /* 0x000fc4000f8e00ff */
[----:B------:R-:W-:Y:S02]  /*7e30*/  IMAD.U32 R11, RZ, RZ, UR5 ;  /* 0x00000005ff0b7e24 */ /* 0x000fe4000f8e00ff */
[----:B------:R-:W-:Y:S02]  /*7e40*/  IMAD.MOV.U32 R8, RZ, RZ, 0x70 ;  /* 0x00000070ff087424 */ /* 0x000fe400078e00ff */
[----:B-1----:R-:W-:-:S07]  /*7e50*/  IMAD.MOV.U32 R13, RZ, RZ, RZ ;  /* 0x000000ffff0d7224 */ /* 0x002fce00078e00ff */
[----:B------:R-:W-:-:S07]  /*7e60*/  LEPC R20, `(.L_x_1424) ;  /* 0x000000001014794e */ /* 0x000fce0000000000 */
[----:B0-2--5:R-:W-:Y:S05]  /*7e70*/  CALL.ABS.NOINC R2 ;  /* 0x0000000002007343 */ /* 0x025fea0003c00000 */
.L_x_1424:
[----:B------:R-:W-:Y:S01]  /*7e80*/  ULDC.64 UR4, c[0x0][0x990] ;  /* 0x0002640000047ab9 */ /* 0x000fe20000000a00 */
[----:B------:R-:W-:Y:S01]  /*7e90*/  ULDC.64 UR6, c[0x0][0x998] ;  /* 0x0002660000067ab9 */ /* 0x000fe20000000a00 */
[----:B------:R-:W-:Y:S02]  /*7ea0*/  ISETP.NE.U32.AND P0, PT, RZ, UR4, PT ;  /* 0x00000004ff007c0c */ /* 0x000fe4000bf05070 */
[----:B------:R-:W-:Y:S02]  /*7eb0*/  ISETP.NE.U32.AND P1, PT, RZ, UR6, PT ;  /* 0x00000006ff007c0c */ /* 0x000fe4000bf25070 */
[----:B------:R-:W-:Y:S02]  /*7ec0*/  ISETP.NE.AND.EX P0, PT, RZ, UR5, PT, P0 ;  /* 0x00000005ff007c0c */ /* 0x000fe4000bf05300 */
[----:B------:R-:W-:-:S11]  /*7ed0*/  ISETP.NE.AND.EX P1, PT, RZ, UR7, PT, P1 ;  /* 0x00000007ff007c0c */ /* 0x000fd6000bf25310 */
[----:B------:R-:W1:Y:S01]  /*7ee0*/  @P0 LDC.64 R6, c[0x0][0x9a8] ;  /* 0x00026a00ff060b82 */ /* 0x000e620000000a00 */
[--C-:B------:R-:W-:Y:S02]  /*7ef0*/  @P0 SHF.R.S32.HI R3, RZ, 0x1f, R203.reuse ;  /* 0x0000001fff030819 */ /* 0x100fe400000114cb */
[----:B------:R-:W-:Y:S02]  /*7f00*/  @P1 SHF.R.S32.HI R5, RZ, 0x1f, R203 ;  /* 0x0000001fff051819 */ /* 0x000fe400000114cb */
[----:B------:R-:W-:-:S03]  /*7f10*/  @P0 SHF.R.S32.HI R15, RZ, 0x1f, R202 ;  /* 0x0000001fff0f0819 */ /* 0x000fc600000114ca */
[----:B------:R-:W2:Y:S08]  /*7f20*/  @P1 LDC.64 R8, c[0x0][0x9b8] ;  /* 0x00026e00ff081b82 */ /* 0x000eb00000000a00 */
[----:B------:R-:W3:Y:S08]  /*7f30*/  @P0 LDC.64 R10, c[0x0][0x9b0] ;  /* 0x00026c00ff0a0b82 */ /* 0x000ef00000000a00 */
[----:B------:R-:W4:Y:S01]  /*7f40*/  @P1 LDC.64 R12, c[0x0][0x9c0] ;  /* 0x00027000ff0c1b82 */ /* 0x000f220000000a00 */
[----:B-1----:R-:W-:-:S02]  /*7f50*/  @P0 IMAD R0, R3, R6, RZ ;  /* 0x0000000603000224 */ /* 0x002fc400078e02ff */
[----:B------:R-:W-:-:S04]  /*7f60*/  @P0 IMAD.WIDE.U32 R2, R203, R6, RZ ;  /* 0x00000006cb020225 */ /* 0x000fc800078e00ff */
[----:B------:R-:W-:Y:S02]  /*7f70*/  @P0 IMAD R7, R203, R7, R0 ;  /* 0x00000007cb070224 */ /* 0x000fe400078e0200 */
[-C--:B--2---:R-:W-:Y:S02]  /*7f80*/  @P1 IMAD R4, R5, R8.reuse, RZ ;  /* 0x0000000805041224 */ /* 0x084fe400078e02ff */
[----:B------:R-:W-:Y:S01]  /*7f90*/  @P0 IMAD.IADD R3, R3, 0x1, R7 ;  /* 0x0000000103030824 */ /* 0x000fe200078e0207 */
[----:B------:R-:W-:Y:S01]  /*7fa0*/  @P1 SHF.R.S32.HI R7, RZ, 0x1f, R202 ;  /* 0x0000001fff071819 */ /* 0x000fe200000114ca */
[C---:B------:R-:W-:Y:S02]  /*7fb0*/  @P1 IMAD R9, R203.reuse, R9, R4 ;  /* 0x00000009cb091224 */ /* 0x040fe400078e0204 */
[----:B------:R-:W-:-:S04]  /*7fc0*/  @P1 IMAD.WIDE.U32 R4, R203, R8, RZ ;  /* 0x00000008cb041225 */ /* 0x000fc800078e00ff */
[----:B---3--:R-:W-:Y:S02]  /*7fd0*/  @P0 IMAD R0, R15, R10, RZ ;  /* 0x0000000a0f000224 */ /* 0x008fe400078e02ff */
[----:B------:R-:W-:Y:S02]  /*7fe0*/  @P1 IMAD.IADD R5, R5, 0x1, R9 ;  /* 0x0000000105051824 */ /* 0x000fe400078e0209 */
[C---:B------:R-:W-:Y:S02]  /*7ff0*/  @P0 IMAD R9, R202.reuse, R11, R0 ;  /* 0x0000000bca090224 */ /* 0x040fe400078e0200 */
[----:B----4-:R-:W-:Y:S02]  /*8000*/  @P1 IMAD R6, R7, R12, RZ ;  /* 0x0000000c07061224 */ /* 0x010fe400078e02ff */
[----:B------:R-:W-:-:S04]  /*8010*/  @P0 IMAD.WIDE.U32 R2, R202, R10, R2 ;  /* 0x0000000aca020225 */ /* 0x000fc800078e0002 */
[C---:B------:R-:W-:Y:S02]  /*8020*/  @P1 IMAD R11, R202.reuse, R13, R6 ;  /* 0x0000000dca0b1224 */ /* 0x040fe400078e0206 */
[----:B------:R-:W-:Y:S01]  /*8030*/  @P1 IMAD.WIDE.U32 R6, R202, R12, R4 ;  /* 0x0000000cca061225 */ /* 0x000fe200078e0004 */
[----:B------:R-:W-:Y:S01]  /*8040*/  @P0 LEA R4, P2, R2, UR4, 0x2 ;  /* 0x0000000402040c11 */ /* 0x000fe2000f8410ff */
[----:B------:R-:W-:Y:S02]  /*8050*/  ULDC UR4, c[0x0][0x3f4] ;  /* 0x0000fd0000047ab9 */ /* 0x000fe40000000800 */
[----:B------:R-:W-:Y:S01]  /*8060*/  @P0 IMAD.IADD R5, R3, 0x1, R9 ;  /* 0x0000000103050824 */ /* 0x000fe200078e0209 */
[----:B------:R-:W-:Y:S01]  /*8070*/  @P1 LEA R8, P3, R6, UR6, 0x2 ;  /* 0x0000000606081c11 */ /* 0x000fe2000f8610ff */
[----:B------:R-:W-:Y:S02]  /*8080*/  @P1 IMAD.IADD R3, R7, 0x1, R11 ;  /* 0x0000000107031824 */ /* 0x000fe400078e020b */
[----:B------:R-:W-:Y:S01]  /*8090*/  IMAD.MOV.U32 R0, RZ, RZ, 0x3f800000 ;  /* 0x3f800000ff007424 */ /* 0x000fe200078e00ff */
[----:B------:R-:W-:-:S02]  /*80a0*/  @P0 LEA.HI.X R5, R2, UR5, R5, 0x2, P2 ;  /* 0x0000000502050c11 */ /* 0x000fc400090f1405 */
        /* <DEDUP_REMOVED lines=14> */
[----:B------:R1:W2:Y:S03]  /*8190*/  SYNCS.PHASECHK.TRANS64.TRYWAIT P0, [R16+URZ+0x28400], R3 ;  /* 0x02840003100075a7 */ /* 0x0002a6000800017f */
[----:B--2---:R-:W-:Y:S05]  /*81a0*/  @!P0 NANOSLEEP.SYNCS 0x989680 ;  /* 0x009896800000895d */ /* 0x004fea0003900000 */
[----:B------:R-:W2:Y:S01]  /*81b0*/  @!P0 SYNCS.PHASECHK.TRANS64 P0, [R16+URZ+0x28400], R3 ;  /* 0x02840003100085a7 */ /* 0x000ea2000800007f */
[----:B------:R-:W-:Y:S04]  /*81c0*/  BSSY B0, `(.L_x_1426) ;  /* 0x0000006000007945 */ /* 0x000fe80003800000 */
[----:B--2---:R-:W-:Y:S05]  /*81d0*/  @P0 BRA `(.L_x_1427) ;  /* 0x0000000000100947 */ /* 0x004fea0003800000 */
.L_x_1428:
[----:B--2---:R2:W3:Y:S02]  /*81e0*/  SYNCS.PHASECHK.TRANS64.TRYWAIT P0, [R16+URZ+0x28400], R3 ;  /* 0x02840003100075a7 */ /* 0x0044e4000800017f */
[----:B---3--:R-:W-:Y:S05]  /*81f0*/  @!P0 NANOSLEEP.SYNCS 0x989680 ;  /* 0x009896800000895d */ /* 0x008fea0003900000 */
[----:B------:R-:W3:Y:S02]  /*8200*/  @!P0 SYNCS.PHASECHK.TRANS64 P0, [R16+URZ+0x28400], R3 ;  /* 0x02840003100085a7 */ /* 0x000ee4000800007f */
[----:B---3--:R-:W-:Y:S05]  /*8210*/  @!P0 BRA `(.L_x_1428) ;  /* 0xfffffffc00f08947 */ /* 0x008fea000383ffff */
.L_x_1427:
[----:B------:R-:W-:Y:S05]  /*8220*/  BSYNC B0 ;  /* 0x0000000000007941 */ /* 0x000fea0003800000 */
.L_x_1426:
[----:B------:R-:W-:Y:S05]  /*8230*/  BRA `(.L_x_1429) ;  /* 0x0000009400187947 */ /* 0x000fea0003800000 */
.L_x_1425:
[----:B------:R-:W-:Y:S01]  /*8240*/  ULOP3.LUT UP0, URZ, UR44, 0x3ff, URZ, 0xc0, !UPT ;  /* 0x000003ff2c3f7892 */ /* 0x000fe2000f80c03f */
[----:B-----5:R-:W-:Y:S01]  /*8250*/  SHF.R.S32.HI R0, RZ, 0x1f, R87 ;  /* 0x0000001fff007819 */ /* 0x020fe20000011457 */
[----:B------:R-:W-:Y:S01]  /*8260*/  ULDC.64 UR4, c[0x0][0x3f8] ;  /* 0x0000fe0000047ab9 */ /* 0x000fe20000000a00 */
[----:B------:R-:W-:Y:S01]  /*8270*/  ULDC.64 UR6, c[0x0][0x408] ;  /* 0x0001020000067ab9 */ /* 0x000fe20000000a00 */
[----:B------:R-:W-:Y:S02]  /*8280*/  IMAD.WIDE.U32 R24, R87, UR4, RZ ;  /* 0x0000000457187c25 */ /* 0x000fe4000f8e00ff */
[----:B------:R-:W-:Y:S02]  /*8290*/  PLOP3.LUT P0, PT, PT, PT, UP0, 0x80, 0x0 ;  /* 0x000000000000781c */ /* 0x000fe40003f0f008 */
[C---:B------:R-:W-:Y:S02]  /*82a0*/  IMAD R4, R0.reuse, UR4, RZ ;  /* 0x0000000400047c24 */ /* 0x040fe4000f8e02ff */
[----:B------:R-:W-:-:S02]  /*82b0*/  IMAD R0, R0, UR6, RZ ;  /* 0x0000000600007c24 */ /* 0x000fc4000f8e02ff */
[C---:B------:R-:W-:Y:S02]  /*82c0*/  IMAD R29, R87.reuse, UR5, R4 ;  /* 0x00000005571d7c24 */ /* 0x040fe4000f8e0204 */
[C---:B------:R-:W-:Y:S02]  /*82d0*/  IMAD R31, R87.reuse, UR7, R0 ;  /* 0x00000007571f7c24 */ /* 0x040fe4000f8e0200 */
[----:B------:R-:W-:Y:S01]  /*82e0*/  IMAD.WIDE.U32 R26, R87, UR6, RZ ;  /* 0x00000006571a7c25 */ /* 0x000fe2000f8e00ff */
[----:B------:R-:W-:-:S03]  /*82f0*/  IADD3 R29, R29, R25, RZ ;  /* 0x000000191d1d7210 */ /* 0x000fc60007ffe0ff */
[----:B------:R-:W-:Y:S01]  /*8300*/  IMAD.IADD R31, R31, 0x1, R27 ;  /* 0x000000011f1f7824 */ /* 0x000fe200078e021b */
        /* <DEDUP_REMOVED lines=16> */
[----:B0-2---:R-:W-:Y:S05]  /*8410*/  CALL.ABS.NOINC R14 ;  /* 0x000000000e007343 */ /* 0x005fea0003c00000 */
.L_x_1430:
[----:B------:R-:W-:Y:S01]  /*8420*/  ULDC.U8 UR4, c[0x0][0x410] ;  /* 0x0001040000047ab9 */ /* 0x000fe20000000000 */
[----:B------:R-:W-:Y:S01]  /*8430*/  IMAD.IADD R52, R17, 0x1, R204 ;  /* 0x0000000111347824 */ /* 0x000fe200078e02cc */
[----:B------:R-:W-:Y:S01]  /*8440*/  ISETP.NE.AND P0, PT, RZ, UR4, PT ;  /* 0x00000004ff007c0c */ /* 0x000fe2000bf05270 */
[----:B------:R-:W-:Y:S02]  /*8450*/  BSSY B0, `(.L_x_1431) ;  /* 0x000091c000007945 */ /* 0x000fe40003800000 */
[----:B------:R-:W-:-:S10]  /*8460*/  IMAD R3, R215, 0x20, R52 ;  /* 0x00000020d7037824 */ /* 0x000fd400078e0234 */
[----:B------:R-:W-:Y:S05]  /*8470*/  @!P0 BRA `(.L_x_1432) ;  /* 0x0000004800588947 */ /* 0x000fea0003800000 */
[----:B------:R-:W1:Y:S01]  /*8480*/  LDC R10, c[0x0][0x448] ;  /* 0x00011200ff0a7b82 */ /* 0x000e620000000800 */
[----:B------:R-:W-:Y:S01]  /*8490*/  ULDC.64 UR4, c[0x0][0x3f8] ;  /* 0x0000fe0000047ab9 */ /* 0x000fe20000000a00 */
[----:B------:R-:W-:Y:S01]  /*84a0*/  IMAD.MOV.U32 R4, RZ, RZ, R24 ;  /* 0x000000ffff047224 */ /* 0x000fe200078e0018 */
[----:B------:R-:W-:Y:S01]  /*84b0*/  ULDC.64 UR6, c[0x0][0x408] ;  /* 0x0001020000067ab9 */ /* 0x000fe20000000a00 */
[----:B------:R-:W-:Y:S01]  /*84c0*/  IMAD.MOV.U32 R8, RZ, RZ, R26 ;  /* 0x000000ffff087224 */ /* 0x000fe200078e001a */
[----:B------:R-:W-:Y:S01]  /*84d0*/  ULDC.64 UR8, c[0x0][0x400] ;  /* 0x0001000000087ab9 */ /* 0x000fe20000000a00 */
[----:B------:R-:W-:Y:S01]  /*84e0*/  IMAD.MOV.U32 R9, RZ, RZ, R31 ;  /* 0x000000ffff097224 */ /* 0x000fe200078e001f */
[----:B-1----:R-:W-:-:S13]  /*84f0*/  ISETP.NE.AND P0, PT, R10, 0x1, PT ;  /* 0x000000010a00780c */ /* 0x002fda0003f05270 */
[----:B------:R-:W1:Y:S08]  /*8500*/  @P0 LDC R0, c[0x0][0x44c] ;  /* 0x00011300ff000b82 */ /* 0x000e700000000800 */
[----:B------:R-:W2:Y:S01]  /*8510*/  @P0 LDC R5, c[0x0][0x450] ;  /* 0x00011400ff050b82 */ /* 0x000ea20000000800 */
[----:B-1----:R-:W-:-:S05]  /*8520*/  @P0 IMAD.HI.U32 R0, R3, R0, RZ ;  /* 0x0000000003000227 */ /* 0x002fca00078e00ff */
[----:B--2---:R-:W-:Y:S01]  /*8530*/  @P0 SHF.R.U32.HI R3, RZ, R5, R0 ;  /* 0x00000005ff030219 */ /* 0x004fe20000011600 */
[----:B------:R-:W-:-:S03]  /*8540*/  IMAD.MOV.U32 R5, RZ, RZ, R29 ;  /* 0x000000ffff057224 */ /* 0x000fc600078e001d */
[----:B------:R-:W-:Y:S01]  /*8550*/  SHF.R.S32.HI R0, RZ, 0x1f, R3 ;  /* 0x0000001fff007819 */ /* 0x000fe20000011403 */
[----:B------:R-:W-:-:S04]  /*8560*/  IMAD.WIDE.U32 R4, R3, UR4, R4 ;  /* 0x0000000403047c25 */ /* 0x000fc8000f8e0004 */
[----:B------:R-:W-:Y:S02]  /*8570*/  IMAD R6, R0, UR4, RZ ;  /* 0x0000000400067c24 */ /* 0x000fe4000f8e02ff */
[----:B------:R-:W-:-:S04]  /*8580*/  IMAD.WIDE.U32 R8, R3, UR6, R8 ;  /* 0x0000000603087c25 */ /* 0x000fc8000f8e0008 */
[C---:B------:R-:W-:Y:S01]  /*8590*/  IMAD R7, R3.reuse, UR5, R6 ;  /* 0x0000000503077c24 */ /* 0x040fe2000f8e0206 */
[----:B------:R-:W-:Y:S01]  /*85a0*/  ULDC.64 UR4, c[0x0][0x3e8] ;  /* 0x0000fa0000047ab9 */ /* 0x000fe20000000a00 */
[----:B------:R-:W-:Y:S01]  /*85b0*/  IMAD R6, R0, UR6, RZ ;  /* 0x0000000600067c24 */ /* 0x000fe2000f8e02ff */
[----:B------:R-:W-:Y:S01]  /*85c0*/  IADD3 R0, P0, R4, UR4, RZ ;  /* 0x0000000404007c10 */ /* 0x000fe2000ff1e0ff */
[----:B------:R-:W-:Y:S02]  /*85d0*/  UMOV UR4, 0xffffffff ;  /* 0xffffffff00047882 */ /* 0x000fe40000000000 */
[----:B------:R-:W-:Y:S01]  /*85e0*/  IMAD R3, R3, UR7, R6 ;  /* 0x0000000703037c24 */ /* 0x000fe2000f8e0206 */
[----:B------:R-:W-:Y:S02]  /*85f0*/  IADD3 R6, P1, R8, UR8, RZ ;  /* 0x0000000808067c10 */ /* 0x000fe4000ff3e0ff */
[----:B------:R-:W-:Y:S02]  /*8600*/  IADD3.X R4, R5, UR5, R7, P0, !PT ;  /* 0x0000000505047c10 */ /* 0x000fe400087fe407 */
[----:B------:R-:W-:Y:S01]  /*8610*/  IADD3.X R8, R9, UR9, R3, P1, !PT ;  /* 0x0000000909087c10 */ /* 0x000fe20008ffe403 */
[----:B------:R-:W-:Y:S08]  /*8620*/  BRA.DIV UR4, `(.L_x_1433) ;  /* 0x000001ee041c7947 */ /* 0x000ff0000b800000 */
[----:B------:R1:W2:Y:S04]  /*8630*/  SHFL.IDX PT, R3, R4, RZ, 0x181f ;  /* 0x00181fff04037589 */ /* 0x0002a800000e0000 */
[----:B------:R1:W3:Y:S04]  /*8640*/  SHFL.IDX PT, R5, R0, RZ, 0x181f ;  /* 0x00181fff00057589 */ /* 0x0002e800000e0000 */
[----:B------:R1:W4:Y:S04]  /*8650*/  SHFL.IDX PT, R7, R8, RZ, 0x181f ;  /* 0x00181fff08077589 */ /* 0x00032800000e0000 */
[----:B------:R1:W0:Y:S02]  /*8660*/  SHFL.IDX PT, R14, R6, RZ, 0x181f ;  /* 0x00181fff060e7589 */ /* 0x00022400000e0000 */
.L_x_1740:
[----:B------:R-:W-:Y:S01]  /*8670*/  IMAD R37, R195, R10, RZ ;  /* 0x0000000ac3257224 */ /* 0x000fe200078e02ff */
[----:B------:R-:W-:Y:S01]  /*8680*/  BSSY B1, `(.L_x_1434) ;  /* 0x000001a000017945 */ /* 0x000fe20003800000 */
[----:B------:R-:W-:Y:S02]  /*8690*/  CS2R R24, SRZ ;  /* 0x0000000000187805 */ /* 0x000fe4000001ff00 */
[----:B------:R-:W-:Y:S02]  /*86a0*/  CS2R R38, SRZ ;  /* 0x0000000000267805 */ /* 0x000fe4000001ff00 */
[----:B------:R-:W-:Y:S02]  /*86b0*/  CS2R R30, SRZ ;  /* 0x00000000001e7805 */ /* 0x000fe4000001ff00 */
[----:B------:R-:W-:Y:S02]  /*86c0*/  ISETP.GE.AND P0, PT, R52, R37, PT ;  /* 0x000000253400720c */ /* 0x000fe40003f06270 */
[----:B------:R-:W-:-:S11]  /*86d0*/  CS2R R44, SRZ ;  /* 0x00000000002c7805 */ /* 0x000fd6000001ff00 */
[----:B------:R-:W-:Y:S05]  /*86e0*/  @P0 BRA `(.L_x_1435) ;  /* 0x00000000004c0947 */ /* 0x000fea0003800000 */
[----:B------:R-:W-:Y:S01]  /*86f0*/  ULDC UR4, c[0x0][0x3f4] ;  /* 0x0000fd0000047ab9 */ /* 0x000fe20000000800 */
[----:B------:R-:W-:Y:S02]  /*8700*/  CS2R R24, SRZ ;  /* 0x0000000000187805 */ /* 0x000fe4000001ff00 */
[----:B------:R-:W-:Y:S02]  /*8710*/  ISETP.GE.AND P4, PT, R194, UR4, PT ;  /* 0x00000004c2007c0c */ /* 0x000fe4000bf86270 */
[----:B------:R-:W-:Y:S02]  /*8720*/  CS2R R38, SRZ ;  /* 0x0000000000267805 */ /* 0x000fe4000001ff00 */
[----:B------:R-:W-:Y:S02]  /*8730*/  ISETP.GE.AND P3, PT, R18, UR4, PT ;  /* 0x0000000412007c0c */ /* 0x000fe4000bf66270 */
[----:B------:R-:W-:Y:S02]  /*8740*/  CS2R R44, SRZ ;  /* 0x00000000002c7805 */ /* 0x000fe4000001ff00 */
[----:B------:R-:W-:-:S05]  /*8750*/  CS2R R30, SRZ ;  /* 0x00000000001e7805 */ /* 0x000fca000001ff00 */
[----:B---3--:R-:W-:-:S04]  /*8760*/  @!P4 IADD3 R20, P0, R194, R5, RZ ;  /* 0x00000005c214c210 */ /* 0x008fc80007f1e0ff */
[-C--:B0-----:R-:W-:Y:S02]  /*8770*/  @!P3 IADD3 R12, P1, R18, R14.reuse, RZ ;  /* 0x0000000e120cb210 */ /* 0x081fe40007f3e0ff */
[----:B------:R-:W-:Y:S01]  /*8780*/  @!P4 IADD3 R14, P2, R194, R14, RZ ;  /* 0x0000000ec20ec210 */ /* 0x000fe20007f5e0ff */
[--C-:B--2---:R-:W-:Y:S01]  /*8790*/  @!P4 IMAD.X R21, R3, 0x1, R214.reuse, P0 ;  /* 0x000000010315c824 */ /* 0x104fe200000e06d6 */
[----:B------:R-:W-:Y:S01]  /*87a0*/  @!P3 IADD3 R10, P0, R18, R5, RZ ;  /* 0x00000005120ab210 */ /* 0x000fe20007f1e0ff */
[C---:B----4-:R-:W-:Y:S02]  /*87b0*/  @!P3 IMAD.X R13, R7.reuse, 0x1, R19, P1 ;  /* 0x00000001070db824 */ /* 0x050fe400008e0613 */
[----:B------:R-:W-:Y:S01]  /*87c0*/  @!P4 IMAD.X R15, R7, 0x1, R214, P2 ;  /* 0x00000001070fc824 */ /* 0x000fe200010e06d6 */
[----:B------:R-:W-:Y:S01]  /*87d0*/  @!P3 IADD3.X R11, R3, R19, RZ, P0, !PT ;  /* 0x00000013030bb210 */ /* 0x000fe200007fe4ff */
[----:B------:R0:W5:Y:S04]  /*87e0*/  @!P4 LD.E.64 R24, desc[UR46][R20.64] ;  /* 0x0000002e1418c980 */ /* 0x000168000c101b00 */
[----:B------:R0:W5:Y:S04]  /*87f0*/  @!P3 LD.E.64 R38, desc[UR46][R10.64] ;  /* 0x0000002e0a26b980 */ /* 0x000168000c101b00 */
[----:B------:R0:W5:Y:S04]  /*8800*/  @!P3 LD.E.64 R44, desc[UR46][R12.64] ;  /* 0x0000002e0c2cb980 */ /* 0x000168000c101b00 */
[----:B------:R0:W5:Y:S02]  /*8810*/  @!P4 LD.E.64 R30, desc[UR46][R14.64] ;  /* 0x0000002e0e1ec980 */ /* 0x000164000c101b00 */
.L_x_1435:
[----:B------:R-:W-:Y:S05]  /*8820*/  BSYNC B1 ;  /* 0x0000000000017941 */ /* 0x000fea0003800000 */
.L_x_1434:
[----:B------:R-:W-:Y:S01]  /*8830*/  UMOV UR4, 0xffffffff ;  /* 0xffffffff00047882 */ /* 0x000fe20000000000 */
[----:B------:R-:W-:Y:S02]  /*8840*/  CS2R R26, SRZ ;  /* 0x00000000001a7805 */ /* 0x000fe4000001ff00 */
[----:B------:R-:W-:Y:S05]  /*8850*/  BRA.DIV UR4, `(.L_x_1436) ;  /* 0x000001ee04007947 */ /* 0x000fea000b800000 */
[----:B--2---:R2:W1:Y:S04]  /*8860*/  SHFL.IDX PT, R3, R4, 0x1, 0x181f ;  /* 0x00381f0004037f89 */ /* 0x00446800000e0000 */
[----:B---3--:R2:W3:Y:S04]  /*8870*/  SHFL.IDX PT, R5, R0, 0x1, 0x181f ;  /* 0x00381f0000057f89 */ /* 0x0084e800000e0000 */
[----:B----4-:R2:W4:Y:S04]  /*8880*/  SHFL.IDX PT, R7, R8, 0x1, 0x181f ;  /* 0x00381f0008077f89 */ /* 0x01052800000e0000 */
[----:B0-----:R2:W0:Y:S02]  /*8890*/  SHFL.IDX PT, R14, R6, 0x1, 0x181f ;  /* 0x00381f00060e7f89 */ /* 0x00142400000e0000 */
.L_x_1746:
[----:B------:R-:W-:Y:S01]  /*88a0*/  VIADD R9, R52, 0x20 ;  /* 0x0000002034097836 */ /* 0x000fe20000000000 */
[----:B------:R-:W-:Y:S01]  /*88b0*/  BSSY B1, `(.L_x_1437) ;  /* 0x0000019000017945 */ /* 0x000fe20003800000 */
[----:B------:R-:W-:Y:S02]  /*88c0*/  CS2R R40, SRZ ;  /* 0x0000000000287805 */ /* 0x000fe4000001ff00 */
[----:B------:R-:W-:Y:S02]  /*88d0*/  CS2R R32, SRZ ;  /* 0x0000000000207805 */ /* 0x000fe4000001ff00 */
[----:B------:R-:W-:Y:S02]  /*88e0*/  CS2R R46, SRZ ;  /* 0x00000000002e7805 */ /* 0x000fe4000001ff00 */
[----:B------:R-:W-:-:S13]  /*88f0*/  ISETP.GE.AND P0, PT, R9, R37, PT ;  /* 0x000000250900720c */ /* 0x000fda0003f06270 */
[----:B------:R-:W-:Y:S05]  /*8900*/  @P0 BRA `(.L_x_1438) ;  /* 0x00000000004c0947 */ /* 0x000fea0003800000 */
[----:B------:R-:W-:Y:S01]  /*8910*/  ULDC UR4, c[0x0][0x3f4] ;  /* 0x0000fd0000047ab9 */ /* 0x000fe20000000800 */
[----:B------:R-:W-:Y:S02]  /*8920*/  CS2R R26, SRZ ;  /* 0x00000000001a7805 */ /* 0x000fe4000001ff00 */
[----:B------:R-:W-:Y:S02]  /*8930*/  ISETP.GE.AND P4, PT, R194, UR4, PT ;  /* 0x00000004c2007c0c */ /* 0x000fe4000bf86270 */
[----:B------:R-:W-:Y:S02]  /*8940*/  CS2R R40, SRZ ;  /* 0x0000000000287805 */ /* 0x000fe4000001ff00 */
[----:B------:R-:W-:Y:S02]  /*8950*/  ISETP.GE.AND P3, PT, R18, UR4, PT ;  /* 0x0000000412007c0c */ /* 0x000fe4000bf66270 */
[----:B------:R-:W-:-:S07]  /*8960*/  CS2R R46, SRZ ;  /* 0x00000000002e7805 */ /* 0x000fce000001ff00 */
[----:B---3--:R-:W-:-:S04]  /*8970*/  @!P4 IADD3 R20, P0, R194, R5, RZ ;  /* 0x00000005c214c210 */ /* 0x008fc80007f1e0ff */
[-C--:B0-----:R-:W-:Y:S02]  /*8980*/  @!P3 IADD3 R12, P1, R18, R14.reuse, RZ ;  /* 0x0000000e120cb210 */ /* 0x081fe40007f3e0ff */
[----:B------:R-:W-:Y:S01]  /*8990*/  @!P4 IADD3 R14, P2, R194, R14, RZ ;  /* 0x0000000ec20ec210 */ /* 0x000fe20007f5e0ff */
[--C-:B-1----:R-:W-:Y:S01]  /*89a0*/  @!P4 IMAD.X R21, R3, 0x1, R214.reuse, P0 ;  /* 0x000000010315c824 */ /* 0x102fe200000e06d6 */
[----:B------:R-:W-:Y:S02]  /*89b0*/  @!P3 IADD3 R10, P0, R18, R5, RZ ;  /* 0x00000005120ab210 */ /* 0x000fe40007f1e0ff */
[----:B------:R-:W-:Y:S01]  /*89c0*/  CS2R R32, SRZ ;  /* 0x0000000000207805 */ /* 0x000fe2000001ff00 */
[C-C-:B----4-:R-:W-:Y:S02]  /*89d0*/  @!P3 IMAD.X R13, R7.reuse, 0x1, R19.reuse, P1 ;  /* 0x00000001070db824 */ /* 0x150fe400008e0613 */
[----:B------:R-:W-:Y:S01]  /*89e0*/  @!P4 IMAD.X R15, R7, 0x1, R214, P2 ;  /* 0x00000001070fc824 */ /* 0x000fe200010e06d6 */
[----:B------:R0:W5:Y:S01]  /*89f0*/  @!P4 LD.E.64 R26, desc[UR46][R20.64] ;  /* 0x0000002e141ac980 */ /* 0x000162000c101b00 */
[----:B------:R-:W-:-:S03]  /*8a00*/  @!P3 IMAD.X R11, R3, 0x1, R19, P0 ;  /* 0x00000001030bb824 */ /* 0x000fc600000e0613 */
[----:B------:R0:W5:Y:S04]  /*8a10*/  @!P3 LD.E.64 R46, desc[UR46][R12.64] ;  /* 0x0000002e0c2eb980 */ /* 0x000168000c101b00 */
[----:B------:R0:W5:Y:S04]  /*8a20*/  @!P3 LD.E.64 R40, desc[UR46][R10.64] ;  /* 0x0000002e0a28b980 */ /* 0x000168000c101b00 */
[----:B------:R0:W5:Y:S02]  /*8a30*/  @!P4 LD.E.64 R32, desc[UR46][R14.64] ;  /* 0x0000002e0e20c980 */ /* 0x000164000c101b00 */
.L_x_1438:
[----:B------:R-:W-:Y:S05]  /*8a40*/  BSYNC B1 ;  /* 0x0000000000017941 */ /* 0x000fea0003800000 */
.L_x_1437:
[----:B------:R-:W-:-:S03]  /*8a50*/  UMOV UR4, 0xffffffff ;  /* 0xffffffff00047882 */ /* 0x000fc60000000000 */
[----:B------:R-:W-:Y:S05]  /*8a60*/  BRA.DIV UR4, `(.L_x_1439) ;  /* 0x000001ea04ec7947 */ /* 0x000fea000b800000 */
[----:B-1----:R1:W1:Y:S04]  /*8a70*/  SHFL.IDX PT, R3, R4, 0x2, 0x181f ;  /* 0x00581f0004037f89 */ /* 0x00226800000e0000 */
[----:B---3--:R3:W1:Y:S04]  /*8a80*/  SHFL.IDX PT, R5, R0, 0x2, 0x181f ;  /* 0x00581f0000057f89 */ /* 0x00866800000e0000 */
[----:B----4-:R3:W4:Y:S04]  /*8a90*/  SHFL.IDX PT, R7, R8, 0x2, 0x181f ;  /* 0x00581f0008077f89 */ /* 0x01072800000e0000 */
[----:B0-----:R3:W0:Y:S02]  /*8aa0*/  SHFL.IDX PT, R14, R6, 0x2, 0x181f ;  /* 0x00581f00060e7f89 */ /* 0x00162400000e0000 */
.L_x_1752:
[----:B------:R-:W-:Y:S01]  /*8ab0*/  VIADD R9, R52, 0x40 ;  /* 0x0000004034097836 */ /* 0x000fe20000000000 */
        /* <DEDUP_REMOVED lines=14> */
[----:B-1----:R-:W-:-:S04]  /*8ba0*/  @!P4 IADD3 R20, P0, R194, R5, RZ ;  /* 0x00000005c214c210 */ /* 0x002fc80007f1e0ff */
[C---:B0-----:R-:W-:Y:S02]  /*8bb0*/  @!P3 IADD3 R12, P1, R18.reuse, R14, RZ ;  /* 0x0000000e120cb210 */ /* 0x041fe40007f3e0ff */
[----:B------:R-:W-:Y:S02]  /*8bc0*/  @!P4 IADD3.X R21, R3, R214, RZ, P0, !PT ;  /* 0x000000d60315c210 */ /* 0x000fe400007fe4ff */
[----:B------:R-:W-:Y:S02]  /*8bd0*/  @!P3 IADD3 R10, P0, R18, R5, RZ ;  /* 0x00000005120ab210 */ /* 0x000fe40007f1e0ff */
[----:B------:R-:W-:Y:S01]  /*8be0*/  @!P4 IADD3 R14, P2, R194, R14, RZ ;  /* 0x0000000ec20ec210 */ /* 0x000fe20007f5e0ff */
[--C-:B----4-:R-:W-:Y:S01]  /*8bf0*/  @!P3 IMAD.X R13, R7, 0x1, R19.reuse, P1 ;  /* 0x00000001070db824 */ /* 0x110fe200008e0613 */
[----:B------:R0:W5:Y:S01]  /*8c00*/  @!P4 LD.E.64 R28, desc[UR46][R20.64] ;  /* 0x0000002e141cc980 */ /* 0x000162000c101b00 */
[----:B------:R-:W-:Y:S02]  /*8c10*/  @!P3 IMAD.X R11, R3, 0x1, R19, P0 ;  /* 0x00000001030bb824 */ /* 0x000fe400000e0613 */
[----:B------:R-:W-:Y:S01]  /*8c20*/  @!P4 IMAD.X R15, R7, 0x1, R214, P2 ;  /* 0x00000001070fc824 */ /* 0x000fe200010e06d6 */
[----:B------:R0:W5:Y:S04]  /*8c30*/  @!P3 LD.E.64 R48, desc[UR46][R12.64] ;  /* 0x0000002e0c30b980 */ /* 0x000168000c101b00 */
[----:B------:R0:W5:Y:S04]  /*8c40*/  @!P3 LD.E.64 R42, desc[UR46][R10.64] ;  /* 0x0000002e0a2ab980 */ /* 0x000168000c101b00 */
[----:B------:R0:W5:Y:S02]  /*8c50*/  @!P4 LD.E.64 R34, desc[UR46][R14.64] ;  /* 0x0000002e0e22c980 */ /* 0x000164000c101b00 */
.L_x_1441:
[----:B------:R-:W-:Y:S05]  /*8c60*/  BSYNC B1 ;  /* 0x0000000000017941 */ /* 0x000fea0003800000 */
.L_x_1440:
[----:B------:R-:W-:Y:S01]  /*8c70*/  UMOV UR4, 0xffffffff ;  /* 0xffffffff00047882 */ /* 0x000fe20000000000 */
[----:B0-----:R-:W-:Y:S02]  /*8c80*/  CS2R R20, SRZ ;  /* 0x0000000000147805 */ /* 0x001fe4000001ff00 */
[----:B------:R-:W-:Y:S05]  /*8c90*/  BRA.DIV UR4, `(.L_x_1442) ;  /* 0x000001ea04d07947 */ /* 0x000fea000b800000 */
[----:B-1----:R0:W1:Y:S04]  /*8ca0*/  SHFL.IDX PT, R3, R4, 0x3, 0x181f ;  /* 0x00781f0004037f89 */ /* 0x00206800000e0000 */
[----:B------:R0:W0:Y:S04]  /*8cb0*/  SHFL.IDX PT, R5, R0, 0x3, 0x181f ;  /* 0x00781f0000057f89 */ /* 0x00002800000e0000 */
[----:B----4-:R4:W0:Y:S04]  /*8cc0*/  SHFL.IDX PT, R7, R8, 0x3, 0x181f ;  /* 0x00781f0008077f89 */ /* 0x01082800000e0000 */
[----:B------:R4:W0:Y:S02]  /*8cd0*/  SHFL.IDX PT, R14, R6, 0x3, 0x181f ;  /* 0x00781f00060e7f89 */ /* 0x00082400000e0000 */
.L_x_1758:
[----:B------:R-:W-:Y:S01]  /*8ce0*/  VIADD R52, R52, 0x60 ;  /* 0x0000006034347836 */ /* 0x000fe20000000000 */
[----:B------:R-:W-:Y:S01]  /*8cf0*/  BSSY B1, `(.L_x_1443) ;  /* 0x0000019000017945 */ /* 0x000fe20003800000 */
[----:B------:R-:W-:Y:S02]  /*8d00*/  CS2R R10, SRZ ;  /* 0x00000000000a7805 */ /* 0x000fe4000001ff00 */
[----:B--234-:R-:W-:Y:S02]  /*8d10*/  CS2R R8, SRZ ;  /* 0x0000000000087805 */ /* 0x01cfe4000001ff00 */
        /* <DEDUP_REMOVED lines=9> */
[----:B0-----:R-:W-:-:S04]  /*8db0*/  @!P4 IADD3 R52, P0, R194, R5, RZ ;  /* 0x00000005c234c210 */ /* 0x001fc80007f1e0ff */
[-C--:B------:R-:W-:Y:S02]  /*8dc0*/  @!P3 IADD3 R50, P1, R18, R14.reuse, RZ ;  /* 0x0000000e1232b210 */ /* 0x080fe40007f3e0ff */
[----:B------:R-:W-:Y:S01]  /*8dd0*/  @!P4 IADD3 R14, P2, R194, R14, RZ ;  /* 0x0000000ec20ec210 */ /* 0x000fe20007f5e0ff */
[--C-:B-1----:R-:W-:Y:S01]  /*8de0*/  @!P4 IMAD.X R53, R3, 0x1, R214.reuse, P0 ;  /* 0x000000010335c824 */ /* 0x102fe200000e06d6 */
[----:B------:R-:W-:Y:S02]  /*8df0*/  @!P3 IADD3 R4, P0, R18, R5, RZ ;  /* 0x000000051204b210 */ /* 0x000fe40007f1e0ff */
[----:B------:R-:W-:Y:S01]  /*8e00*/  CS2R R8, SRZ ;  /* 0x0000000000087805 */ /* 0x000fe2000001ff00 */
[C-C-:B------:R-:W-:Y:S02]  /*8e10*/  @!P3 IMAD.X R51, R7.reuse, 0x1, R19.reuse, P1 ;  /* 0x000000010733b824 */ /* 0x140fe400008e0613 */
[----:B------:R-:W-:Y:S01]  /*8e20*/  @!P4 IMAD.X R15, R7, 0x1, R214, P2 ;  /* 0x00000001070fc824 */ /* 0x000fe200010e06d6 */
[----:B------:R2:W5:Y:S01]  /*8e30*/  @!P4 LD.E.64 R20, desc[UR46][R52.64] ;  /* 0x0000002e3414c980 */ /* 0x000562000c101b00 */
[----:B------:R-:W-:-:S03]  /*8e40*/  @!P3 IMAD.X R5, R3, 0x1, R19, P0 ;  /* 0x000000010305b824 */ /* 0x000fc600000e0613 */
[----:B------:R2:W5:Y:S04]  /*8e50*/  @!P3 LD.E.64 R12, desc[UR46][R50.64] ;  /* 0x0000002e320cb980 */ /* 0x000568000c101b00 */
[----:B------:R2:W5:Y:S04]  /*8e60*/  @!P3 LD.E.64 R10, desc[UR46][R4.64] ;  /* 0x0000002e040ab980 */ /* 0x000568000c101b00 */
[----:B------:R2:W5:Y:S02]  /*8e70*/  @!P4 LD.E.64 R8, desc[UR46][R14.64] ;  /* 0x0000002e0e08c980 */ /* 0x000564000c101b00 */
.L_x_1444:
[----:B------:R-:W-:Y:S05]  /*8e80*/  BSYNC B1 ;  /* 0x0000000000017941 */ /* 0x000fea0003800000 */
.L_x_1443:
[----:B------:R-:W-:Y:S01]  /*8e90*/  ULEA.HI UR4, UR43, UR43, URZ, 0x1 ;  /* 0x0000002b2b047291 */ /* 0x000fe2000f8f083f */
[----:B0-----:R-:W-:Y:S01]  /*8ea0*/  VIADDMNMX R0, R37, -R204, 0x80, PT ;  /* 0x0000008025007446 */ /* 0x001fe200038009cc */
[----:B------:R-:W-:Y:S02]  /*8eb0*/  BSSY B1, `(.L_x_1445) ;  /* 0x0000008000017945 */ /* 0x000fe40003800000 */
[----:B------:R-:W-:Y:S01]  /*8ec0*/  ULOP3.LUT UR4, UR4, 0xfffffffe, URZ, 0xc0, !UPT ;  /* 0xfffffffe04047892 */ /* 0x000fe2000f8ec03f */
[----:B------:R-:W-:-:S03]  /*8ed0*/  ISETP.GE.AND P1, PT, R17, R0, PT ;  /* 0x000000001100720c */ /* 0x000fc60003f26270 */
[----:B------:R-:W-:-:S06]  /*8ee0*/  UIADD3 UR4, UR43, -UR4, URZ ;  /* 0x800000042b047290 */ /* 0x000fcc000fffe03f */
[----:B-1----:R-:W-:-:S04]  /*8ef0*/  MOV R3, UR4 ;  /* 0x0000000400037c02 */ /* 0x002fc80008000f00 */
[----:B------:R-:W-:-:S04]  /*8f00*/  SHF.L.U32 R3, R3, 0x1f, RZ ;  /* 0x0000001f03037819 */ /* 0x000fc800000006ff */
[----:B------:R-:W0:Y:S02]  /*8f10*/  SYNCS.PHASECHK.TRANS64.TRYWAIT P0, [R16+URZ+0x28400], R3 ;  /* 0x02840003100075a7 */ /* 0x000e24000800017f */
[----:B0-----:R-:W-:Y:S05]  /*8f20*/  @!P0 BRA `(.L_x_1446) ;  /* 0x000001e8009c8947 */ /* 0x001fea0003800000 */
.L_x_1759:
[----:B------:R-:W-:Y:S05]  /*8f30*/  BSYNC B1 ;  /* 0x0000000000017941 */ /* 0x000fea0003800000 */
.L_x_1445:
[----:B------:R-:W-:Y:S04]  /*8f40*/  BSSY B1, `(.L_x_1447) ;  /* 0x00000f9000017945 */ /* 0x000fe80003800000 */
[----:B------:R-:W-:Y:S05]  /*8f50*/  @P1 BRA `(.L_x_1448) ;  /* 0x0000000c00dc1947 */ /* 0x000fea0003800000 */
[----:B0-----:R-:W0:Y:S01]  /*8f60*/  LDC R3, c[0x0][0x3f4] ;  /* 0x0000fd00ff037b82 */ /* 0x001e220000000800 */
[----:B------:R-:W-:Y:S01]  /*8f70*/  BSSY B2, `(.L_x_1449) ;  /* 0x000007a000027945 */ /* 0x000fe20003800000 */
[-C--:B0-----:R-:W-:Y:S02]  /*8f80*/  ISETP.GE.AND P0, PT, R18, R3.reuse, PT ;  /* 0x000000031200720c */ /* 0x081fe40003f06270 */
[----:B------:R-:W-:-:S11]  /*8f90*/  ISETP.GE.AND P1, PT, R194, R3, PT ;  /* 0x00000003c200720c */ /* 0x000fd60003f26270 */
[----:B------:R-:W-:Y:S05]  /*8fa0*/  @P0 BRA `(.L_x_1450) ;  /* 0x0000000400d80947 */ /* 0x000fea0003800000 */
[----:B--2---:R-:W0:Y:S01]  /*8fb0*/  LDS.128 R4, [R212+0x18000] ;  /* 0x01800000d4047984 */ /* 0x004e220000000c00 */
[----:B-----5:R-:W-:Y:S02]  /*8fc0*/  SHF.R.U32.HI R14, RZ, 0x8, R38 ;  /* 0x00000008ff0e7819 */ /* 0x020fe40000011626 */
[----:B------:R-:W-:Y:S02]  /*8fd0*/  SHF.R.U32.HI R50, RZ, 0x8, R39 ;  /* 0x00000008ff327819 */ /* 0x000fe40000011627 */
[----:B------:R-:W-:Y:S02]  /*8fe0*/  LOP3.LUT R3, R38, 0xff, RZ, 0xc0, !PT ;  /* 0x000000ff26037812 */ /* 0x000fe400078ec0ff */
[----:B------:R-:W-:Y:S02]  /*8ff0*/  LOP3.LUT R14, R14, 0xff, RZ, 0xc0, !PT ;  /* 0x000000ff0e0e7812 */ /* 0x000fe400078ec0ff */
[----:B------:R-:W-:Y:S02]  /*9000*/  SHF.R.U32.HI R52, RZ, 0x8, R45 ;  /* 0x00000008ff347819 */ /* 0x000fe4000001162d */
[----:B------:R-:W-:-:S02]  /*9010*/  LOP3.LUT R15, R39, 0xff, RZ, 0xc0, !PT ;  /* 0x000000ff270f7812 */ /* 0x000fc400078ec0ff */
[----:B------:R-:W-:Y:S02]  /*9020*/  LOP3.LUT R50, R50, 0xff, RZ, 0xc0, !PT ;  /* 0x000000ff32327812 */ /* 0x000fe400078ec0ff */
[----:B------:R-:W-:Y:S02]  /*9030*/  PRMT R3, R14, 0x7604, R3 ;  /* 0x000076040e037816 */ /* 0x000fe40000000003 */
[----:B------:R-:W-:Y:S02]  /*9040*/  SHF.R.U32.HI R54, RZ, 0x10, R39 ;  /* 0x00000010ff367819 */ /* 0x000fe40000011627 */
[----:B------:R-:W-:Y:S02]  /*9050*/  SHF.R.U32.HI R14, RZ, 0x8, R44 ;  /* 0x00000008ff0e7819 */ /* 0x000fe4000001162c */
[----:B------:R-:W-:Y:S02]  /*9060*/  SHF.R.U32.HI R53, RZ, 0x10, R45 ;  /* 0x00000010ff357819 */ /* 0x000fe4000001162d */
[----:B------:R-:W-:-:S02]  /*9070*/  LOP3.LUT R51, R45, 0xff, RZ, 0xc0, !PT ;  /* 0x000000ff2d337812 */ /* 0x000fc400078ec0ff */
[----:B------:R-:W-:Y:S01]  /*9080*/  LOP3.LUT R52, R52, 0xff, RZ, 0xc0, !PT ;  /* 0x000000ff34347812 */ /* 0x000fe200078ec0ff */
[----:B------:R-:W-:Y:S01]  /*9090*/  IMAD.U32 R53, R53, 0x10000, RZ ;  /* 0x0001000035357824 */ /* 0x000fe200078e00ff */
[----:B------:R-:W-:Y:S02]  /*90a0*/  PRMT R15, R50, 0x7604, R15 ;  /* 0x00007604320f7816 */ /* 0x000fe4000000000f */
[----:B------:R-:W-:Y:S01]  /*90b0*/  LOP3.LUT R50, R14, 0xff, RZ, 0xc0, !PT ;  /* 0x000000ff0e327812 */ /* 0x000fe200078ec0ff */
[----:B------:R-:W-:Y:S01]  /*90c0*/  IMAD.U32 R14, R54, 0x10000, RZ ;  /* 0x00010000360e7824 */ /* 0x000fe200078e00ff */
[----:B------:R-:W-:Y:S02]  /*90d0*/  LOP3.LUT R37, R44, 0xff, RZ, 0xc0, !PT ;  /* 0x000000ff2c257812 */ /* 0x000fe400078ec0ff */
[----:B------:R-:W-:Y:S02]  /*90e0*/  PRMT R52, R52, 0x7604, R51 ;  /* 0x0000760434347816 */ /* 0x000fe40000000033 */
[----:B------:R-:W-:-:S02]  /*90f0*/  PRMT R51, R50, 0x7604, R37 ;  /* 0x0000760432337816 */ /* 0x000fc40000000025 */
[----:B------:R-:W-:Y:S02]  /*9100*/  LOP3.LUT R37, R15, 0xff0000, R14, 0xf8, !PT ;  /* 0x00ff00000f257812 */ /* 0x000fe400078ef80e */
[----:B------:R-:W-:Y:S02]  /*9110*/  LOP3.LUT R53, R52, 0xff0000, R53, 0xf8, !PT ;  /* 0x00ff000034357812 */ /* 0x000fe400078ef835 */
[----:B------:R-:W-:Y:S02]  /*9120*/  LOP3.LUT R51, R51, 0xff0000, R44, 0xf8, !PT ;  /* 0x00ff000033337812 */ /* 0x000fe400078ef82c */
[----:B------:R-:W-:Y:S02]  /*9130*/  LOP3.LUT R53, R53, 0xff000000, R45, 0xf8, !PT ;  /* 0xff00000035357812 */ /* 0x000fe400078ef82d */
[----:B------:R-:W-:Y:S02]  /*9140*/  LOP3.LUT R39, R37, 0xff000000, R39, 0xf8, !PT ;  /* 0xff00000025277812 */ /* 0x000fe400078ef827 */
[----:B------:R-:W-:-:S02]  /*9150*/  LOP3.LUT R15, R3, 0xff0000, R38, 0xf8, !PT ;  /* 0x00ff0000030f7812 */ /* 0x000fc400078ef826 */
[----:B------:R-:W-:Y:S02]  /*9160*/  LOP3.LUT R51, R51, 0xff000000, R44, 0xf8, !PT ;  /* 0xff00000033337812 */ /* 0x000fe400078ef82c */
[-C--:B0-----:R-:W-:Y:S02]  /*9170*/  F2FP.F16.E4M3.UNPACK_B R3, R6.reuse.H1 ;  /* 0x00000006ff03723e */ /* 0x081fe400030006ff */
[----:B------:R-:W-:Y:S02]  /*9180*/  F2FP.F16.E4M3.UNPACK_B R52, R53 ;  /* 0x00000035ff34723e */ /* 0x000fe400020006ff */
[----:B------:R-:W-:Y:S01]  /*9190*/  F2FP.F16.E4M3.UNPACK_B R44, R39 ;  /* 0x00000027ff2c723e */ /* 0x000fe200020006ff */
[--C-:B------:R-:W-:Y:S01]  /*91a0*/  HADD2.F32 R14, -RZ, R3.reuse.H1_H1 ;  /* 0x30000003ff0e7230 */ /* 0x100fe20000004100 */
[----:B------:R-:W-:Y:S01]  /*91b0*/  F2FP.F16.E4M3.UNPACK_B R6, R6 ;  /* 0x00000006ff06723e */ /* 0x000fe200020006ff */
[----:B------:R-:W-:Y:S01]  /*91c0*/  HADD2.F32 R54, -RZ, R52.H1_H1 ;  /* 0x30000034ff367230 */ /* 0x000fe20000004100 */
[----:B------:R-:W-:Y:S01]  /*91d0*/  LOP3.LUT R50, R15, 0xff000000, R38, 0xf8, !PT ;  /* 0xff0000000f327812 */ /* 0x000fe200078ef826 */
[----:B------:R-:W-:Y:S01]  /*91e0*/  HADD2.F32 R45, -RZ, R44.H1_H1 ;  /* 0x3000002cff2d7230 */ /* 0x000fe20000004100 */
[-C--:B------:R-:W-:Y:S01]  /*91f0*/  F2FP.F16.E4M3.UNPACK_B R37, R7.reuse ;  /* 0x00000007ff25723e */ /* 0x080fe200020006ff */
[----:B------:R-:W-:Y:S01]  /*9200*/  HADD2.F32 R15, -RZ, R3.H0_H0 ;  /* 0x20000003ff0f7230 */ /* 0x000fe20000004100 */
[----:B------:R-:W-:Y:S01]  /*9210*/  F2FP.F16.E4M3.UNPACK_B R38, R7.H1 ;  /* 0x00000007ff26723e */ /* 0x000fe200030006ff */
[C---:B------:R-:W-:Y:S01]  /*9220*/  FMUL.FTZ R58, R14.reuse, R54 ;  /* 0x000000360e3a7220 */ /* 0x040fe20000410000 */
[----:B------:R-:W-:Y:S01]  /*9230*/  FMUL.FTZ R55, R14, R45 ;  /* 0x0000002d0e377220 */ /* 0x000fe20000410000 */
[-C--:B------:R-:W-:Y:S01]  /*9240*/  F2FP.F16.E4M3.UNPACK_B R7, R5.reuse ;  /* 0x00000005ff07723e */ /* 0x080fe200020006ff */
[----:B------:R-:W-:Y:S01]  /*9250*/  HADD2.F32 R52, -RZ, R52.H0_H0 ;  /* 0x20000034ff347230 */ /* 0x000fe20000004100 */
[----:B------:R-:W-:Y:S01]  /*9260*/  F2FP.F16.E4M3.UNPACK_B R14, R5.H1 ;  /* 0x00000005ff0e723e */ /* 0x000fe200030006ff */
[----:B------:R-:W-:-:S02]  /*9270*/  HADD2.F32 R5, -RZ, R6.H1_H1 ;  /* 0x30000006ff057230 */ /* 0x000fc40000004100 */
[C---:B------:R-:W-:Y:S01]  /*9280*/  FFMA.FTZ R59, R15.reuse, R45, -R58 ;  /* 0x0000002d0f3b7223 */ /* 0x040fe2000001083a */
[----:B------:R-:W-:Y:S02]  /*9290*/  HADD2.F32 R44, -RZ, R44.H0_H0 ;  /* 0x2000002cff2c7230 */ /* 0x000fe40000004100 */
[----:B------:R-:W-:Y:S01]  /*92a0*/  FFMA.FTZ R60, R15, R54, R55 ;  /* 0x000000360f3c7223 */ /* 0x000fe20000010037 */
[----:B------:R-:W-:Y:S01]  /*92b0*/  HADD2.F32 R6, -RZ, R6.H0_H0 ;  /* 0x20000006ff067230 */ /* 0x000fe20000004100 */
[----:B------:R-:W-:Y:S01]  /*92c0*/  F2FP.F16.E4M3.UNPACK_B R53, R53.H1 ;  /* 0x00000035ff35723e */ /* 0x000fe200030006ff */
[C---:B------:R-:W-:Y:S01]  /*92d0*/  FMUL.FTZ R15, R5.reuse, R52 ;  /* 0x00000034050f7220 */ /* 0x040fe20000410000 */
[----:B------:R-:W-:Y:S01]  /*92e0*/  F2FP.F16.E4M3.UNPACK_B R39, R39.H1 ;  /* 0x00000027ff27723e */ /* 0x000fe200030006ff */
[-C--:B------:R-:W-:Y:S01]  /*92f0*/  FMUL.FTZ R45, R5, R44.reuse ;  /* 0x0000002c052d7220 */ /* 0x080fe20000410000 */
[----:B------:R-:W-:Y:S02]  /*9300*/  HADD2.F32 R5, -RZ, R37.H1_H1 ;  /* 0x30000025ff057230 */ /* 0x000fe40000004100 */
[----:B------:R-:W-:Y:S01]  /*9310*/  FFMA.FTZ R55, R6, R44, -R15 ;  /* 0x0000002c06377223 */ /* 0x000fe2000001080f */
[----:B------:R-:W-:-:S02]  /*9320*/  HADD2.F32 R54, -RZ, R53.H0_H0 ;  /* 0x20000035ff367230 */ /* 0x000fc40000004100 */
[----:B------:R-:W-:Y:S01]  /*9330*/  FFMA.FTZ R58, R6, R52, R45 ;  /* 0x00000034063a7223 */ /* 0x000fe2000001002d */
[----:B------:R-:W-:Y:S01]  /*9340*/  HADD2.F32 R44, -RZ, R39.H0_H0 ;  /* 0x20000027ff2c7230 */ /* 0x000fe20000004100 */
[----:B------:R-:W-:Y:S01]  /*9350*/  F2FP.F16.E4M3.UNPACK_B R3, R4 ;  /* 0x00000004ff03723e */ /* 0x000fe200020006ff */
[----:B------:R-:W-:Y:S02]  /*9360*/  HADD2.F32 R53, -RZ, R53.H1_H1 ;  /* 0x30000035ff357230 */ /* 0x000fe40000004100 */
[C---:B------:R-:W-:Y:S01]  /*9370*/  FMUL.FTZ R52, R5.reuse, R54 ;  /* 0x0000003605347220 */ /* 0x040fe20000410000 */
[----:B------:R-:W-:Y:S02]  /*9380*/  HADD2.F32 R6, -RZ, R38.H1_H1 ;  /* 0x30000026ff067230 */ /* 0x000fe40000004100 */
[----:B------:R-:W-:Y:S01]  /*9390*/  FMUL.FTZ R62, R5, R44 ;  /* 0x0000002c053e7220 */ /* 0x000fe20000410000 */
[----:B------:R-:W-:Y:S01]  /*93a0*/  HADD2.F32 R37, -RZ, R37.H0_H0 ;  /* 0x20000025ff257230 */ /* 0x000fe20000004100 */
[----:B------:R-:W-:Y:S01]  /*93b0*/  F2FP.F16.E4M3.UNPACK_B R5, R51 ;  /* 0x00000033ff05723e */ /* 0x000fe200020006ff */
[----:B------:R-:W-:-:S02]  /*93c0*/  HADD2.F32 R39, -RZ, R39.H1_H1 ;  /* 0x30000027ff277230 */ /* 0x000fc40000004100 */
[C---:B------:R-:W-:Y:S01]  /*93d0*/  FMUL.FTZ R15, R6.reuse, R53 ;  /* 0x00000035060f7220 */ /* 0x040fe20000410000 */
[----:B------:R-:W-:Y:S02]  /*93e0*/  HADD2.F32 R38, -RZ, R38.H0_H0 ;  /* 0x20000026ff267230 */ /* 0x000fe40000004100 */
[C---:B------:R-:W-:Y:S01]  /*93f0*/  FFMA.FTZ R61, R37.reuse, R44, -R52 ;  /* 0x0000002c253d7223 */ /* 0x040fe20000010834 */
[----:B------:R-:W-:Y:S01]  /*9400*/  FFMA.FTZ R62, R37, R54, R62 ;  /* 0x00000036253e7223 */ /* 0x000fe2000001003e */
[-C--:B------:R-:W-:Y:S01]  /*9410*/  FMUL.FTZ R37, R6, R39.reuse ;  /* 0x0000002706257220 */ /* 0x080fe20000410000 */
[----:B------:R-:W-:Y:S01]  /*9420*/  F2FP.F16.E4M3.UNPACK_B R4, R4.H1 ;  /* 0x00000004ff04723e */ /* 0x000fe200030006ff */
[C---:B------:R-:W-:Y:S01]  /*9430*/  FFMA.FTZ R54, R38.reuse, R39, -R15 ;  /* 0x0000002726367223 */ /* 0x040fe2000001080f */
[-C--:B------:R-:W-:Y:S01]  /*9440*/  F2FP.F16.E4M3.UNPACK_B R15, R50.reuse ;  /* 0x00000032ff0f723e */ /* 0x080fe200020006ff */
[----:B------:R-:W-:Y:S01]  /*9450*/  FFMA.FTZ R53, R38, R53, R37 ;  /* 0x0000003526357223 */ /* 0x000fe20000010025 */
[--C-:B------:R-:W-:Y:S01]  /*9460*/  HADD2.F32 R39, -RZ, R5.reuse.H1_H1 ;  /* 0x30000005ff277230 */ /* 0x100fe20000004100 */
[----:B------:R-:W-:Y:S01]  /*9470*/  F2FP.F16.E4M3.UNPACK_B R50, R50.H1 ;  /* 0x00000032ff32723e */ /* 0x000fe200030006ff */
[----:B------:R-:W-:Y:S01]  /*9480*/  HADD2.F32 R38, -RZ, R5.H0_H0 ;  /* 0x20000005ff267230 */ /* 0x000fe20000004100 */
[----:B------:R-:W-:Y:S01]  /*9490*/  F2FP.F16.E4M3.UNPACK_B R51, R51.H1 ;  /* 0x00000033ff33723e */ /* 0x000fe200030006ff */
[----:B------:R-:W-:-:S02]  /*94a0*/  HADD2.F32 R6, -RZ, R4.H1_H1 ;  /* 0x30000004ff067230 */ /* 0x000fc40000004100 */
[----:B------:R-:W-:Y:S02]  /*94b0*/  HADD2.F32 R37, -RZ, R15.H1_H1 ;  /* 0x3000000fff257230 */ /* 0x000fe40000004100 */
[----:B------:R-:W-:Y:S02]  /*94c0*/  HADD2.F32 R5, -RZ, R4.H0_H0 ;  /* 0x20000004ff057230 */ /* 0x000fe40000004100 */
[C---:B------:R-:W-:Y:S01]  /*94d0*/  FMUL.FTZ R44, R6.reuse, R39 ;  /* 0x00000027062c7220 */ /* 0x040fe20000410000 */
[----:B------:R-:W-:Y:S02]  /*94e0*/  HADD2.F32 R4, -RZ, R3.H1_H1 ;  /* 0x30000003ff047230 */ /* 0x000fe40000004100 */
[-C--:B------:R-:W-:Y:S01]  /*94f0*/  FMUL.FTZ R52, R6, R37.reuse ;  /* 0x0000002506347220 */ /* 0x080fe20000410000 */
[----:B------:R-:W-:Y:S02]  /*9500*/  HADD2.F32 R15, -RZ, R15.H0_H0 ;  /* 0x2000000fff0f7230 */ /* 0x000fe40000004100 */
[----:B------:R-:W-:Y:S01]  /*9510*/  FFMA.FTZ R44, R5, R37, -R44 ;  /* 0x00000025052c7223 */ /* 0x000fe2000001082c */
[----:B------:R-:W-:-:S02]  /*9520*/  HADD2.F32 R3, -RZ, R3.H0_H0 ;  /* 0x20000003ff037230 */ /* 0x000fc40000004100 */
[CC--:B------:R-:W-:Y:S01]  /*9530*/  FMUL.FTZ R6, R4.reuse, R38.reuse ;  /* 0x0000002604067220 */ /* 0x0c0fe20000410000 */
[----:B------:R-:W-:Y:S01]  /*9540*/  FFMA.FTZ R39, R5, R39, R52 ;  /* 0x0000002705277223 */ /* 0x000fe20000010034 */
[-C--:B------:R-:W-:Y:S01]  /*9550*/  FMUL.FTZ R45, R4, R15.reuse ;  /* 0x0000000f042d7220 */ /* 0x080fe20000410000 */
[----:B------:R-:W-:Y:S02]  /*9560*/  HADD2.F32 R5, -RZ, R50.H1_H1 ;  /* 0x30000032ff057230 */ /* 0x000fe40000004100 */
[C---:B------:R-:W-:Y:S01]  /*9570*/  FFMA.FTZ R37, R3.reuse, R15, -R6 ;  /* 0x0000000f03257223 */ /* 0x040fe20000010806 */
[----:B------:R-:W-:Y:S02]  /*9580*/  HADD2.F32 R4, -RZ, R14.H1_H1 ;  /* 0x3000000eff047230 */ /* 0x000fe40000004100 */
[----:B------:R-:W-:Y:S01]  /*9590*/  FFMA.FTZ R38, R3, R38, R45 ;  /* 0x0000002603267223 */ /* 0x000fe2000001002d */
[--C-:B------:R-:W-:Y:S02]  /*95a0*/  HADD2.F32 R15, -RZ, R51.reuse.H1_H1 ;  /* 0x30000033ff0f7230 */ /* 0x100fe40000004100 */
[----:B------:R-:W-:-:S02]  /*95b0*/  HADD2.F32 R6, -RZ, R51.H0_H0 ;  /* 0x20000033ff067230 */ /* 0x000fc40000004100 */
[C---:B------:R-:W-:Y:S01]  /*95c0*/  FMUL.FTZ R52, R4.reuse, R5 ;  /* 0x0000000504347220 */ /* 0x040fe20000410000 */
[--C-:B------:R-:W-:Y:S02]  /*95d0*/  HADD2.F32 R3, -RZ, R7.reuse.H1_H1 ;  /* 0x30000007ff037230 */ /* 0x100fe40000004100 */
[----:B------:R-:W-:Y:S01]  /*95e0*/  FMUL.FTZ R45, R4, R15 ;  /* 0x0000000f042d7220 */ /* 0x000fe20000410000 */
[----:B------:R-:W-:Y:S02]  /*95f0*/  HADD2.F32 R50, -RZ, R50.H0_H0 ;  /* 0x20000032ff327230 */ /* 0x000fe40000004100 */
[----:B------:R-:W-:Y:S02]  /*9600*/  HADD2.F32 R14, -RZ, R14.H0_H0 ;  /* 0x2000000eff0e7230 */ /* 0x000fe40000004100 */
[C---:B------:R-:W-:Y:S01]  /*9610*/  FMUL.FTZ R4, R3.reuse, R6 ;  /* 0x0000000603047220 */ /* 0x040fe20000410000 */
[----:B------:R-:W-:Y:S02]  /*9620*/  HADD2.F32 R7, -RZ, R7.H0_H0 ;  /* 0x20000007ff077230 */ /* 0x000fe40000004100 */
[-C--:B------:R-:W-:Y:S01]  /*9630*/  FMUL.FTZ R3, R3, R50.reuse ;  /* 0x0000003203037220 */ /* 0x080fe20000410000 */
        /* <DEDUP_REMOVED lines=8> */
[----:B------:R-:W-:Y:S02]  /*96c0*/  F2FP.SATFINITE.E4M3.F32.PACK_AB_MERGE_C R6, R58, R55, R6 ;  /* 0x000000373a06723e */ /* 0x000fe40004807006 */
[----:B------:R-:W-:Y:S02]  /*96d0*/  F2FP.SATFINITE.E4M3.F32.PACK_AB_MERGE_C R7, R62, R61, R7 ;  /* 0x0000003d3e07723e */ /* 0x000fe40004807007 */
[----:B------:R-:W-:-:S02]  /*96e0*/  F2FP.SATFINITE.E4M3.F32.PACK_AB_MERGE_C R4, R38, R37, R4 ;  /* 0x000000252604723e */ /* 0x000fc40004807004 */
[----:B------:R-:W-:-:S05]  /*96f0*/  F2FP.SATFINITE.E4M3.F32.PACK_AB_MERGE_C R5, R14, R5, R45 ;  /* 0x000000050e05723e */ /* 0x000fca000480702d */
[----:B------:R0:W-:Y:S02]  /*9700*/  STS.128 [R212+0x18000], R4 ;  /* 0x01800004d4007388 */ /* 0x0001e40000000c00 */
.L_x_1450:
[----:B------:R-:W-:Y:S05]  /*9710*/  BSYNC B2 ;  /* 0x0000000000027941 */ /* 0x000fea0003800000 */
.L_x_1449:
[----:B------:R-:W-:Y:S05]  /*9720*/  @P1 BRA `(.L_x_1448) ;  /* 0x0000000400e81947 */ /* 0x000fea0003800000 */
[----:B0-2---:R-:W0:Y:S01]  /*9730*/  LDS.128 R4, [R212+0x1c000] ;  /* 0x01c00000d4047984 */ /* 0x005e220000000c00 */
[----:B-----5:R-:W-:Y:S02]  /*9740*/  SHF.R.U32.HI R37, RZ, 0x8, R30 ;  /* 0x00000008ff257819 */ /* 0x020fe4000001161e */
[----:B------:R-:W-:Y:S02]  /*9750*/  SHF.R.U32.HI R39, RZ, 0x8, R31 ;  /* 0x00000008ff277819 */ /* 0x000fe4000001161f */
[----:B------:R-:W-:Y:S02]  /*9760*/  SHF.R.U32.HI R15, RZ, 0x8, R25 ;  /* 0x00000008ff0f7819 */ /* 0x000fe40000011619 */
[----:B------:R-:W-:Y:S02]  /*9770*/  LOP3.LUT R44, R30, 0xff, RZ, 0xc0, !PT ;  /* 0x000000ff1e2c7812 */ /* 0x000fe400078ec0ff */
[----:B------:R-:W-:Y:S02]  /*9780*/  LOP3.LUT R50, R31, 0xff, RZ, 0xc0, !PT ;  /* 0x000000ff1f327812 */ /* 0x000fe400078ec0ff */
[----:B------:R-:W-:-:S02]  /*9790*/  LOP3.LUT R37, R37, 0xff, RZ, 0xc0, !PT ;  /* 0x000000ff25257812 */ /* 0x000fc400078ec0ff */
[----:B------:R-:W-:Y:S02]  /*97a0*/  LOP3.LUT R39, R39, 0xff, RZ, 0xc0, !PT ;  /* 0x000000ff27277812 */ /* 0x000fe400078ec0ff */
[----:B------:R-:W-:Y:S02]  /*97b0*/  SHF.R.U32.HI R3, RZ, 0x8, R24 ;  /* 0x00000008ff037819 */ /* 0x000fe40000011618 */
[----:B------:R-:W-:Y:S02]  /*97c0*/  LOP3.LUT R38, R25, 0xff, RZ, 0xc0, !PT ;  /* 0x000000ff19267812 */ /* 0x000fe400078ec0ff */
[----:B------:R-:W-:Y:S02]  /*97d0*/  LOP3.LUT R15, R15, 0xff, RZ, 0xc0, !PT ;  /* 0x000000ff0f0f7812 */ /* 0x000fe400078ec0ff */
[----:B------:R-:W-:Y:S02]  /*97e0*/  PRMT R45, R37, 0x7604, R44 ;  /* 0x00007604252d7816 */ /* 0x000fe4000000002c */
[----:B------:R-:W-:-:S02]  /*97f0*/  PRMT R51, R39, 0x7604, R50 ;  /* 0x0000760427337816 */ /* 0x000fc40000000032 */
[----:B------:R-:W-:Y:S02]  /*9800*/  SHF.R.U32.HI R37, RZ, 0x10, R25 ;  /* 0x00000010ff257819 */ /* 0x000fe40000011619 */
[----:B------:R-:W-:Y:S02]  /*9810*/  SHF.R.U32.HI R50, RZ, 0x10, R31 ;  /* 0x00000010ff327819 */ /* 0x000fe4000001161f */
[----:B------:R-:W-:Y:S02]  /*9820*/  LOP3.LUT R14, R24, 0xff, RZ, 0xc0, !PT ;  /* 0x000000ff180e7812 */ /* 0x000fe400078ec0ff */
[----:B------:R-:W-:Y:S02]  /*9830*/  LOP3.LUT R3, R3, 0xff, RZ, 0xc0, !PT ;  /* 0x000000ff03037812 */ /* 0x000fe400078ec0ff */
[----:B------:R-:W-:Y:S02]  /*9840*/  PRMT R38, R15, 0x7604, R38 ;  /* 0x000076040f267816 */ /* 0x000fe40000000026 */
[----:B------:R-:W-:-:S02]  /*9850*/  SHF.R.U32.HI R15, RZ, 0x10, R30 ;  /* 0x00000010ff0f7819 */ /* 0x000fc4000001161e */
[----:B------:R-:W-:Y:S02]  /*9860*/  LOP3.LUT R37, R37, 0xff, RZ, 0xc0, !PT ;  /* 0x000000ff25257812 */ /* 0x000fe400078ec0ff */
[----:B------:R-:W-:Y:S02]  /*9870*/  LOP3.LUT R50, R50, 0xff, RZ, 0xc0, !PT ;  /* 0x000000ff32327812 */ /* 0x000fe400078ec0ff */
[----:B------:R-:W-:Y:S02]  /*9880*/  PRMT R14, R3, 0x7604, R14 ;  /* 0x00007604030e7816 */ /* 0x000fe4000000000e */
[----:B------:R-:W-:Y:S02]  /*9890*/  SHF.R.U32.HI R3, RZ, 0x10, R24 ;  /* 0x00000010ff037819 */ /* 0x000fe40000011618 */
[----:B------:R-:W-:Y:S02]  /*98a0*/  LOP3.LUT R44, R15, 0xff, RZ, 0xc0, !PT ;  /* 0x000000ff0f2c7812 */ /* 0x000fe400078ec0ff */
[----:B------:R-:W-:-:S02]  /*98b0*/  PRMT R39, R37, 0x7054, R38 ;  /* 0x0000705425277816 */ /* 0x000fc40000000026 */
[----:B------:R-:W-:Y:S02]  /*98c0*/  PRMT R51, R50, 0x7054, R51 ;  /* 0x0000705432337816 */ /* 0x000fe40000000033 */
[----:B------:R-:W-:Y:S02]  /*98d0*/  LOP3.LUT R3, R3, 0xff, RZ, 0xc0, !PT ;  /* 0x000000ff03037812 */ /* 0x000fe400078ec0ff */
[----:B------:R-:W-:Y:S02]  /*98e0*/  PRMT R45, R44, 0x7054, R45 ;  /* 0x000070542c2d7816 */ /* 0x000fe4000000002d */
[----:B------:R-:W-:Y:S02]  /*98f0*/  LOP3.LUT R51, R51, 0xff000000, R31, 0xf8, !PT ;  /* 0xff00000033337812 */ /* 0x000fe400078ef81f */
[----:B------:R-:W-:Y:S02]  /*9900*/  LOP3.LUT R39, R39, 0xff000000, R25, 0xf8, !PT ;  /* 0xff00000027277812 */ /* 0x000fe400078ef819 */
[----:B------:R-:W-:-:S02]  /*9910*/  PRMT R15, R3, 0x7054, R14 ;  /* 0x00007054030f7816 */ /* 0x000fc4000000000e */
        /* <DEDUP_REMOVED lines=32> */
[----:B------:R-:W-:Y:S02]  /*9b20*/  HADD2.F32 R24, -RZ, R24.H0_H0 ;  /* 0x20000018ff187230 */ /* 0x000fe40000004100 */
[C---:B------:R-:W-:Y:S01]  /*9b30*/  FMUL.FTZ R59, R5.reuse, R31 ;  /* 0x0000001f053b7220 */ /* 0x040fe20000410000 */
[----:B------:R-:W-:Y:S02]  /*9b40*/  HADD2.F32 R51, -RZ, R51.H1_H1 ;  /* 0x30000033ff337230 */ /* 0x000fe40000004100 */
[-C--:B------:R-:W-:Y:S01]  /*9b50*/  FMUL.FTZ R5, R5, R15.reuse ;  /* 0x0000000f05057220 */ /* 0x080fe20000410000 */
[----:B------:R-:W-:Y:S02]  /*9b60*/  HADD2.F32 R6, -RZ, R25.H1_H1 ;  /* 0x30000019ff067230 */ /* 0x000fe40000004100 */
[----:B------:R-:W-:Y:S01]  /*9b70*/  FFMA.FTZ R59, R24, R15, -R59 ;  /* 0x0000000f183b7223 */ /* 0x000fe2000001083b */
[----:B------:R-:W-:-:S02]  /*9b80*/  HADD2.F32 R39, -RZ, R39.H1_H1 ;  /* 0x30000027ff277230 */ /* 0x000fc40000004100 */
[----:B------:R-:W-:Y:S01]  /*9b90*/  FFMA.FTZ R54, R24, R31, R5 ;  /* 0x0000001f18367223 */ /* 0x000fe20000010005 */
[----:B------:R-:W-:Y:S02]  /*9ba0*/  HADD2.F32 R25, -RZ, R25.H0_H0 ;  /* 0x20000019ff197230 */ /* 0x000fe40000004100 */
[C---:B------:R-:W-:Y:S01]  /*9bb0*/  FMUL.FTZ R30, R6.reuse, R51 ;  /* 0x00000033061e7220 */ /* 0x040fe20000410000 */
[----:B------:R-:W-:Y:S01]  /*9bc0*/  F2FP.F16.E4M3.UNPACK_B R5, R45 ;  /* 0x0000002dff05723e */ /* 0x000fe200020006ff */
[-C--:B------:R-:W-:Y:S01]  /*9bd0*/  FMUL.FTZ R24, R6, R39.reuse ;  /* 0x0000002706187220 */ /* 0x080fe20000410000 */
[----:B------:R-:W-:Y:S01]  /*9be0*/  F2FP.F16.E4M3.UNPACK_B R4, R4.H1 ;  /* 0x00000004ff04723e */ /* 0x000fe200030006ff */
[C---:B------:R-:W-:Y:S01]  /*9bf0*/  FFMA.FTZ R39, R25.reuse, R39, -R30 ;  /* 0x0000002719277223 */ /* 0x040fe2000001081e */
[----:B------:R-:W-:Y:S01]  /*9c00*/  F2FP.F16.E4M3.UNPACK_B R15, R37 ;  /* 0x00000025ff0f723e */ /* 0x000fe200020006ff */
        /* <DEDUP_REMOVED lines=14> */
[C---:B------:R-:W-:Y:S01]  /*9cf0*/  FMUL.FTZ R6, R4.reuse, R25 ;  /* 0x0000001904067220 */ /* 0x040fe20000410000 */
[----:B------:R-:W-:Y:S01]  /*9d00*/  FFMA.FTZ R31, R5, R30, R44 ;  /* 0x0000001e051f7223 */ /* 0x000fe2000001002c */
[-C--:B------:R-:W-:Y:S01]  /*9d10*/  FMUL.FTZ R4, R4, R15.reuse ;  /* 0x0000000f04047220 */ /* 0x080fe20000410000 */
[----:B------:R-:W-:Y:S02]  /*9d20*/  HADD2.F32 R5, -RZ, R37.H1_H1 ;  /* 0x30000025ff057230 */ /* 0x000fe40000004100 */
[C---:B------:R-:W-:Y:S01]  /*9d30*/  FFMA.FTZ R30, R3.reuse, R15, -R6 ;  /* 0x0000000f031e7223 */ /* 0x040fe20000010806 */
[--C-:B------:R-:W-:Y:S02]  /*9d40*/  HADD2.F32 R15, -RZ, R45.reuse.H1_H1 ;  /* 0x3000002dff0f7230 */ /* 0x100fe40000004100 */
[----:B------:R-:W-:Y:S01]  /*9d50*/  FFMA.FTZ R25, R3, R25, R4 ;  /* 0x0000001903197223 */ /* 0x000fe20000010004 */
[----:B------:R-:W-:Y:S02]  /*9d60*/  HADD2.F32 R4, -RZ, R14.H1_H1 ;  /* 0x3000000eff047230 */ /* 0x000fe40000004100 */
[----:B------:R-:W-:-:S02]  /*9d70*/  HADD2.F32 R24, -RZ, R45.H0_H0 ;  /* 0x2000002dff187230 */ /* 0x000fc40000004100 */
[----:B------:R-:W-:Y:S02]  /*9d80*/  HADD2.F32 R3, -RZ, R7.H1_H1 ;  /* 0x30000007ff037230 */ /* 0x000fe40000004100 */
[C---:B------:R-:W-:Y:S01]  /*9d90*/  FMUL.FTZ R44, R4.reuse, R5 ;  /* 0x00000005042c7220 */ /* 0x040fe20000410000 */
[----:B------:R-:W-:Y:S02]  /*9da0*/  HADD2.F32 R6, -RZ, R37.H0_H0 ;  /* 0x20000025ff067230 */ /* 0x000fe40000004100 */
[----:B------:R-:W-:Y:S01]  /*9db0*/  FMUL.FTZ R37, R4, R15 ;  /* 0x0000000f04257220 */ /* 0x000fe20000410000 */
        /* <DEDUP_REMOVED lines=17> */
.L_x_1448:
[----:B------:R-:W-:Y:S05]  /*9ed0*/  BSYNC B1 ;  /* 0x0000000000017941 */ /* 0x000fea0003800000 */
.L_x_1447:
[----:B------:R-:W-:Y:S01]  /*9ee0*/  ISETP.GE.AND P0, PT, R218, R0, PT ;  /* 0x00000000da00720c */ /* 0x000fe20003f06270 */
[----:B------:R-:W-:-:S12]  /*9ef0*/  BSSY B1, `(.L_x_1451) ;  /* 0x00000f9000017945 */ /* 0x000fd80003800000 */
[----:B------:R-:W-:Y:S05]  /*9f00*/  @P0 BRA `(.L_x_1452) ;  /* 0x0000000c00dc0947 */ /* 0x000fea0003800000 */
[----:B0-----:R-:W0:Y:S01]  /*9f10*/  LDC R3, c[0x0][0x3f4] ;  /* 0x0000fd00ff037b82 */ /* 0x001e220000000800 */
[----:B------:R-:W-:Y:S01]  /*9f20*/  BSSY B2, `(.L_x_1453) ;  /* 0x000007e000027945 */ /* 0x000fe20003800000 */
[-C--:B0-----:R-:W-:Y:S02]  /*9f30*/  ISETP.GE.AND P0, PT, R18, R3.reuse, PT ;  /* 0x000000031200720c */ /* 0x081fe40003f06270 */
[----:B------:R-:W-:-:S11]  /*9f40*/  ISETP.GE.AND P1, PT, R194, R3, PT ;  /* 0x00000003c200720c */ /* 0x000fd60003f26270 */
[----:B------:R-:W-:Y:S05]  /*9f50*/  @P0 BRA `(.L_x_1454) ;  /* 0x0000000400e80947 */ /* 0x000fea0003800000 */
[----:B-12---:R-:W0:Y:S01]  /*9f60*/  LDS.128 R4, [R212+0x19000] ;  /* 0x01900000d4047984 */ /* 0x006e220000000c00 */
[----:B-----5:R-:W-:Y:S02]  /*9f70*/  SHF.R.U32.HI R3, RZ, 0x8, R40 ;  /* 0x00000008ff037819 */ /* 0x020fe40000011628 */
[----:B------:R-:W-:Y:S02]  /*9f80*/  SHF.R.U32.HI R15, RZ, 0x8, R41 ;  /* 0x00000008ff0f7819 */ /* 0x000fe40000011629 */
[----:B------:R-:W-:Y:S02]  /*9f90*/  SHF.R.U32.HI R37, RZ, 0x8, R47 ;  /* 0x00000008ff257819 */ /* 0x000fe4000001162f */
[----:B------:R-:W-:Y:S02]  /*9fa0*/  LOP3.LUT R14, R40, 0xff, RZ, 0xc0, !PT ;  /* 0x000000ff280e7812 */ /* 0x000fe400078ec0ff */
[----:B------:R-:W-:Y:S02]  /*9fb0*/  SHF.R.U32.HI R25, RZ, 0x8, R46 ;  /* 0x00000008ff197819 */ /* 0x000fe4000001162e */
[----:B------:R-:W-:-:S02]  /*9fc0*/  LOP3.LUT R3, R3, 0xff, RZ, 0xc0, !PT ;  /* 0x000000ff03037812 */ /* 0x000fc400078ec0ff */
[----:B------:R-:W-:Y:S02]  /*9fd0*/  LOP3.LUT R24, R41, 0xff, RZ, 0xc0, !PT ;  /* 0x000000ff29187812 */ /* 0x000fe400078ec0ff */
[----:B------:R-:W-:Y:S02]  /*9fe0*/  LOP3.LUT R38, R47, 0xff, RZ, 0xc0, !PT ;  /* 0x000000ff2f267812 */ /* 0x000fe400078ec0ff */
[----:B------:R-:W-:Y:S02]  /*9ff0*/  LOP3.LUT R15, R15, 0xff, RZ, 0xc0, !PT ;  /* 0x000000ff0f0f7812 */ /* 0x000fe400078ec0ff */
[----:B------:R-:W-:Y:S02]  /*a000*/  LOP3.LUT R37, R37, 0xff, RZ, 0xc0, !PT ;  /* 0x000000ff25257812 */ /* 0x000fe400078ec0ff */
[----:B------:R-:W-:Y:S02]  /*a010*/  LOP3.LUT R30, R25, 0xff, RZ, 0xc0, !PT ;  /* 0x000000ff191e7812 */ /* 0x000fe400078ec0ff */
[----:B------:R-:W-:-:S02]  /*a020*/  PRMT R14, R3, 0x7604, R14 ;  /* 0x00007604030e7816 */ /* 0x000fc4000000000e */
[----:B------:R-:W-:Y:S02]  /*a030*/  PRMT R25, R15, 0x7604, R24 ;  /* 0x000076040f197816 */ /* 0x000fe40000000018 */
[----:B------:R-:W-:Y:S02]  /*a040*/  PRMT R38, R37, 0x7604, R38 ;  /* 0x0000760425267816 */ /* 0x000fe40000000026 */
[----:B------:R-:W-:Y:S02]  /*a050*/  SHF.R.U32.HI R3, RZ, 0x10, R40 ;  /* 0x00000010ff037819 */ /* 0x000fe40000011628 */
[----:B------:R-:W-:Y:S02]  /*a060*/  SHF.R.U32.HI R24, RZ, 0x10, R41 ;  /* 0x00000010ff187819 */ /* 0x000fe40000011629 */
[----:B------:R-:W-:Y:S02]  /*a070*/  SHF.R.U32.HI R37, RZ, 0x10, R47 ;  /* 0x00000010ff257819 */ /* 0x000fe4000001162f */
[----:B------:R-:W-:-:S02]  /*a080*/  LOP3.LUT R31, R46, 0xff, RZ, 0xc0, !PT ;  /* 0x000000ff2e1f7812 */ /* 0x000fc400078ec0ff */
[----:B------:R-:W-:Y:S02]  /*a090*/  SHF.R.U32.HI R15, RZ, 0x10, R46 ;  /* 0x00000010ff0f7819 */ /* 0x000fe4000001162e */
[----:B------:R-:W-:Y:S02]  /*a0a0*/  LOP3.LUT R3, R3, 0xff, RZ, 0xc0, !PT ;  /* 0x000000ff03037812 */ /* 0x000fe400078ec0ff */
[----:B------:R-:W-:Y:S02]  /*a0b0*/  LOP3.LUT R24, R24, 0xff, RZ, 0xc0, !PT ;  /* 0x000000ff18187812 */ /* 0x000fe400078ec0ff */
[----:B------:R-:W-:Y:S02]  /*a0c0*/  LOP3.LUT R37, R37, 0xff, RZ, 0xc0, !PT ;  /* 0x000000ff25257812 */ /* 0x000fe400078ec0ff */
[----:B------:R-:W-:Y:S02]  /*a0d0*/  PRMT R31, R30, 0x7604, R31 ;  /* 0x000076041e1f7816 */ /* 0x000fe4000000001f */
[----:B------:R-:W-:-:S02]  /*a0e0*/  LOP3.LUT R30, R15, 0xff, RZ, 0xc0, !PT ;  /* 0x000000ff0f1e7812 */ /* 0x000fc400078ec0ff */
[----:B------:R-:W-:Y:S02]  /*a0f0*/  PRMT R15, R3, 0x7054, R14 ;  /* 0x00007054030f7816 */ /* 0x000fe4000000000e */
[----:B------:R-:W-:Y:S02]  /*a100*/  PRMT R25, R24, 0x7054, R25 ;  /* 0x0000705418197816 */ /* 0x000fe40000000019 */
[----:B------:R-:W-:Y:S02]  /*a110*/  PRMT R37, R37, 0x7054, R38 ;  /* 0x0000705425257816 */ /* 0x000fe40000000026 */
[----:B------:R-:W-:Y:S02]  /*a120*/  PRMT R31, R30, 0x7054, R31 ;  /* 0x000070541e1f7816 */ /* 0x000fe4000000001f */
[----:B------:R-:W-:Y:S02]  /*a130*/  LOP3.LUT R30, R15, 0xff000000, R40, 0xf8, !PT ;  /* 0xff0000000f1e7812 */ /* 0x000fe400078ef828 */
[----:B------:R-:W-:-:S02]  /*a140*/  LOP3.LUT R38, R37, 0xff000000, R47, 0xf8, !PT ;  /* 0xff00000025267812 */ /* 0x000fc400078ef82f */
[----:B------:R-:W-:Y:S02]  /*a150*/  LOP3.LUT R40, R25, 0xff000000, R41, 0xf8, !PT ;  /* 0xff00000019287812 */ /* 0x000fe400078ef829 */
[----:B------:R-:W-:Y:S02]  /*a160*/  LOP3.LUT R46, R31, 0xff000000, R46, 0xf8, !PT ;  /* 0xff0000001f2e7812 */ /* 0x000fe400078ef82e */
[----:B0-----:R-:W-:Y:S02]  /*a170*/  F2FP.F16.E4M3.UNPACK_B R3, R6.H1 ;  /* 0x00000006ff03723e */ /* 0x001fe400030006ff */
[----:B------:R-:W-:Y:S02]  /*a180*/  F2FP.F16.E4M3.UNPACK_B R39, R38 ;  /* 0x00000026ff27723e */ /* 0x000fe400020006ff */
[----:B------:R-:W-:Y:S01]  /*a190*/  F2FP.F16.E4M3.UNPACK_B R31, R40 ;  /* 0x00000028ff1f723e */ /* 0x000fe200020006ff */
[----:B------:R-:W-:Y:S01]  /*a1a0*/  HADD2.F32 R14, -RZ, R3.H1_H1 ;  /* 0x30000003ff0e7230 */ /* 0x000fe20000004100 */
[----:B------:R-:W-:Y:S01]  /*a1b0*/  F2FP.F16.E4M3.UNPACK_B R6, R6 ;  /* 0x00000006ff06723e */ /* 0x000fe200020006ff */
[----:B------:R-:W-:Y:S01]  /*a1c0*/  HADD2.F32 R41, -RZ, R39.H1_H1 ;  /* 0x30000027ff297230 */ /* 0x000fe20000004100 */
[-C--:B------:R-:W-:Y:S01]  /*a1d0*/  F2FP.F16.E4M3.UNPACK_B R24, R7.reuse ;  /* 0x00000007ff18723e */ /* 0x080fe200020006ff */
[----:B------:R-:W-:Y:S01]  /*a1e0*/  HADD2.F32 R37, -RZ, R31.H1_H1 ;  /* 0x3000001fff257230 */ /* 0x000fe20000004100 */
[----:B------:R-:W-:Y:S01]  /*a1f0*/  F2FP.F16.E4M3.UNPACK_B R25, R7.H1 ;  /* 0x00000007ff19723e */ /* 0x000fe200030006ff */
[----:B------:R-:W-:-:S02]  /*a200*/  HADD2.F32 R15, -RZ, R3.H0_H0 ;  /* 0x20000003ff0f7230 */ /* 0x000fc40000004100 */
[C---:B------:R-:W-:Y:S01]  /*a210*/  FMUL.FTZ R44, R14.reuse, R41 ;  /* 0x000000290e2c7220 */ /* 0x040fe20000410000 */
[----:B------:R-:W-:Y:S01]  /*a220*/  F2FP.F16.E4M3.UNPACK_B R7, R5 ;  /* 0x00000005ff07723e */ /* 0x000fe200020006ff */
[----:B------:R-:W-:Y:S01]  /*a230*/  FMUL.FTZ R50, R14, R37 ;  /* 0x000000250e327220 */ /* 0x000fe20000410000 */
[----:B------:R-:W-:Y:S01]  /*a240*/  F2FP.F16.E4M3.UNPACK_B R14, R5.H1 ;  /* 0x00000005ff0e723e */ /* 0x000fe200030006ff */
[----:B------:R-:W-:Y:S02]  /*a250*/  HADD2.F32 R39, -RZ, R39.H0_H0 ;  /* 0x20000027ff277230 */ /* 0x000fe40000004100 */
[C---:B------:R-:W-:Y:S01]  /*a260*/  FFMA.FTZ R45, R15.reuse, R37, -R44 ;  /* 0x000000250f2d7223 */ /* 0x040fe2000001082c */
[--C-:B------:R-:W-:Y:S02]  /*a270*/  HADD2.F32 R5, -RZ, R6.reuse.H1_H1 ;  /* 0x30000006ff057230 */ /* 0x100fe40000004100 */
[----:B------:R-:W-:Y:S01]  /*a280*/  FFMA.FTZ R50, R15, R41, R50 ;  /* 0x000000290f327223 */ /* 0x000fe20000010032 */
[----:B------:R-:W-:Y:S01]  /*a290*/  HADD2.F32 R31, -RZ, R31.H0_H0 ;  /* 0x2000001fff1f7230 */ /* 0x000fe20000004100 */
[----:B------:R-:W-:Y:S01]  /*a2a0*/  F2FP.F16.E4M3.UNPACK_B R38, R38.H1 ;  /* 0x00000026ff26723e */ /* 0x000fe200030006ff */
[----:B------:R-:W-:Y:S01]  /*a2b0*/  HADD2.F32 R6, -RZ, R6.H0_H0 ;  /* 0x20000006ff067230 */ /* 0x000fe20000004100 */
[----:B------:R-:W-:Y:S01]  /*a2c0*/  F2FP.F16.E4M3.UNPACK_B R40, R40.H1 ;  /* 0x00000028ff28723e */ /* 0x000fe200030006ff */
[C---:B------:R-:W-:Y:S01]  /*a2d0*/  FMUL.FTZ R15, R5.reuse, R39 ;  /* 0x00000027050f7220 */ /* 0x040fe20000410000 */
[----:B------:R-:W-:Y:S01]  /*a2e0*/  FMUL.FTZ R44, R5, R31 ;  /* 0x0000001f052c7220 */ /* 0x000fe20000410000 */
[----:B------:R-:W-:Y:S01]  /*a2f0*/  HADD2.F32 R5, -RZ, R24.H1_H1 ;  /* 0x30000018ff057230 */ /* 0x000fe20000004100 */
[----:B------:R-:W-:Y:S01]  /*a300*/  F2FP.F16.E4M3.UNPACK_B R3, R4 ;  /* 0x00000004ff03723e */ /* 0x000fe200020006ff */
[----:B------:R-:W-:-:S02]  /*a310*/  HADD2.F32 R37, -RZ, R38.H0_H0 ;  /* 0x20000026ff257230 */ /* 0x000fc40000004100 */
[C---:B------:R-:W-:Y:S01]  /*a320*/  FFMA.FTZ R41, R6.reuse, R31, -R15 ;  /* 0x0000001f06297223 */ /* 0x040fe2000001080f */
[----:B------:R-:W-:Y:S02]  /*a330*/  HADD2.F32 R15, -RZ, R40.H0_H0 ;  /* 0x20000028ff0f7230 */ /* 0x000fe40000004100 */
[----:B------:R-:W-:Y:S01]  /*a340*/  FFMA.FTZ R44, R6, R39, R44 ;  /* 0x00000027062c7223 */ /* 0x000fe2000001002c */
[----:B------:R-:W-:Y:S02]  /*a350*/  HADD2.F32 R24, -RZ, R24.H0_H0 ;  /* 0x20000018ff187230 */ /* 0x000fe40000004100 */
[C---:B------:R-:W-:Y:S01]  /*a360*/  FMUL.FTZ R31, R5.reuse, R37 ;  /* 0x00000025051f7220 */ /* 0x040fe20000410000 */
[----:B------:R-:W-:Y:S02]  /*a370*/  HADD2.F32 R38, -RZ, R38.H1_H1 ;  /* 0x30000026ff267230 */ /* 0x000fe40000004100 */
[----:B------:R-:W-:Y:S01]  /*a380*/  FMUL.FTZ R5, R5, R15 ;  /* 0x0000000f05057220 */ /* 0x000fe20000410000 */
[----:B------:R-:W-:-:S02]  /*a390*/  HADD2.F32 R6, -RZ, R25.H1_H1 ;  /* 0x30000019ff067230 */ /* 0x000fc40000004100 */
[C---:B------:R-:W-:Y:S01]  /*a3a0*/  FFMA.FTZ R39, R24.reuse, R15, -R31 ;  /* 0x0000000f18277223 */ /* 0x040fe2000001081f */
[----:B------:R-:W-:Y:S02]  /*a3b0*/  HADD2.F32 R40, -RZ, R40.H1_H1 ;  /* 0x30000028ff287230 */ /* 0x000fe40000004100 */
[----:B------:R-:W-:Y:S01]  /*a3c0*/  FFMA.FTZ R52, R24, R37, R5 ;  /* 0x0000002518347223 */ /* 0x000fe20000010005 */
[----:B------:R-:W-:Y:S02]  /*a3d0*/  HADD2.F32 R25, -RZ, R25.H0_H0 ;  /* 0x20000019ff197230 */ /* 0x000fe40000004100 */
[C---:B------:R-:W-:Y:S01]  /*a3e0*/  FMUL.FTZ R54, R6.reuse, R38 ;  /* 0x0000002606367220 */ /* 0x040fe20000410000 */
[----:B------:R-:W-:Y:S01]  /*a3f0*/  F2FP.F16.E4M3.UNPACK_B R5, R46 ;  /* 0x0000002eff05723e */ /* 0x000fe200020006ff */
[----:B------:R-:W-:Y:S01]  /*a400*/  FMUL.FTZ R24, R6, R40 ;  /* 0x0000002806187220 */ /* 0x000fe20000410000 */
        /* <DEDUP_REMOVED lines=8> */
[----:B------:R-:W-:Y:S01]  /*a490*/  HADD2.F32 R6, -RZ, R4.H1_H1 ;  /* 0x30000004ff067230 */ /* 0x000fe20000004100 */
[----:B------:R-:W-:Y:S01]  /*a4a0*/  F2FP.SATFINITE.E4M3.F32.PACK_AB_MERGE_C R45, R50, R45, RZ ;  /* 0x0000002d322d723e */ /* 0x000fe200048070ff */
[----:B------:R-:W-:-:S02]  /*a4b0*/  HADD2.F32 R24, -RZ, R15.H1_H1 ;  /* 0x3000000fff187230 */ /* 0x000fc40000004100 */
[----:B------:R-:W-:Y:S02]  /*a4c0*/  HADD2.F32 R5, -RZ, R4.H0_H0 ;  /* 0x20000004ff057230 */ /* 0x000fe40000004100 */
[C---:B------:R-:W-:Y:S01]  /*a4d0*/  FMUL.FTZ R38, R6.reuse, R31 ;  /* 0x0000001f06267220 */ /* 0x040fe20000410000 */
[----:B------:R-:W-:Y:S02]  /*a4e0*/  HADD2.F32 R4, -RZ, R3.H1_H1 ;  /* 0x30000003ff047230 */ /* 0x000fe40000004100 */
[-C--:B------:R-:W-:Y:S01]  /*a4f0*/  FMUL.FTZ R40, R6, R24.reuse ;  /* 0x0000001806287220 */ /* 0x080fe20000410000 */
[----:B------:R-:W-:Y:S02]  /*a500*/  HADD2.F32 R15, -RZ, R15.H0_H0 ;  /* 0x2000000fff0f7230 */ /* 0x000fe40000004100 */
[C---:B------:R-:W-:Y:S01]  /*a510*/  FFMA.FTZ R38, R5.reuse, R24, -R38 ;  /* 0x0000001805267223 */ /* 0x040fe20000010826 */
[----:B------:R-:W-:Y:S02]  /*a520*/  HADD2.F32 R3, -RZ, R3.H0_H0 ;  /* 0x20000003ff037230 */ /* 0x000fe40000004100 */
[C---:B------:R-:W-:Y:S01]  /*a530*/  FMUL.FTZ R6, R4.reuse, R25 ;  /* 0x0000001904067220 */ /* 0x040fe20000410000 */
[----:B------:R-:W-:Y:S01]  /*a540*/  FFMA.FTZ R31, R5, R31, R40 ;  /* 0x0000001f051f7223 */ /* 0x000fe20000010028 */
[----:B------:R-:W-:Y:S01]  /*a550*/  FMUL.FTZ R4, R4, R15 ;  /* 0x0000000f04047220 */ /* 0x000fe20000410000 */
[----:B------:R-:W-:-:S02]  /*a560*/  HADD2.F32 R5, -RZ, R30.H1_H1 ;  /* 0x3000001eff057230 */ /* 0x000fc40000004100 */
[C---:B------:R-:W-:Y:S01]  /*a570*/  FFMA.FTZ R24, R3.reuse, R15, -R6 ;  /* 0x0000000f03187223 */ /* 0x040fe20000010806 */
[----:B------:R-:W-:Y:S02]  /*a580*/  HADD2.F32 R15, -RZ, R46.H1_H1 ;  /* 0x3000002eff0f7230 */ /* 0x000fe40000004100 */
[----:B------:R-:W-:Y:S01]  /*a590*/  FFMA.FTZ R25, R3, R25, R4 ;  /* 0x0000001903197223 */ /* 0x000fe20000010004 */
[----:B------:R-:W-:Y:S02]  /*a5a0*/  HADD2.F32 R4, -RZ, R14.H1_H1 ;  /* 0x3000000eff047230 */ /* 0x000fe40000004100 */
[----:B------:R-:W-:Y:S02]  /*a5b0*/  HADD2.F32 R46, -RZ, R46.H0_H0 ;  /* 0x2000002eff2e7230 */ /* 0x000fe40000004100 */
[----:B------:R-:W-:Y:S02]  /*a5c0*/  HADD2.F32 R3, -RZ, R7.H1_H1 ;  /* 0x30000007ff037230 */ /* 0x000fe40000004100 */
[----:B------:R-:W-:Y:S01]  /*a5d0*/  FMUL.FTZ R37, R4, R15 ;  /* 0x0000000f04257220 */ /* 0x000fe20000410000 */
[----:B------:R-:W-:-:S02]  /*a5e0*/  HADD2.F32 R30, -RZ, R30.H0_H0 ;  /* 0x2000001eff1e7230 */ /* 0x000fc40000004100 */
[-C--:B------:R-:W-:Y:S01]  /*a5f0*/  FMUL.FTZ R6, R4, R5.reuse ;  /* 0x0000000504067220 */ /* 0x080fe20000410000 */
        /* <DEDUP_REMOVED lines=11> */
[----:B------:R-:W-:Y:S02]  /*a6b0*/  F2FP.SATFINITE.E4M3.F32.PACK_AB_MERGE_C R6, R44, R41, R45 ;  /* 0x000000292c06723e */ /* 0x000fe4000480702d */
[----:B------:R-:W-:Y:S02]  /*a6c0*/  F2FP.SATFINITE.E4M3.F32.PACK_AB_MERGE_C R7, R52, R39, R7 ;  /* 0x000000273407723e */ /* 0x000fe40004807007 */
[----:B------:R-:W-:Y:S02]  /*a6d0*/  F2FP.SATFINITE.E4M3.F32.PACK_AB_MERGE_C R4, R25, R24, R4 ;  /* 0x000000181904723e */ /* 0x000fe40004807004 */
[----:B------:R-:W-:-:S05]  /*a6e0*/  F2FP.SATFINITE.E4M3.F32.PACK_AB_MERGE_C R5, R46, R5, R37 ;  /* 0x000000052e05723e */ /* 0x000fca0004807025 */
[----:B------:R0:W-:Y:S02]  /*a6f0*/  STS.128 [R212+0x19000], R4 ;  /* 0x01900004d4007388 */ /* 0x0001e40000000c00 */
.L_x_1454:
[----:B------:R-:W-:Y:S05]  /*a700*/  BSYNC B2 ;  /* 0x0000000000027941 */ /* 0x000fea0003800000 */
.L_x_1453:
[----:B------:R-:W-:Y:S05]  /*a710*/  @P1 BRA `(.L_x_1452) ;  /* 0x0000000400d81947 */ /* 0x000fea0003800000 */
[----:B012---:R-:W0:Y:S01]  /*a720*/  LDS.128 R4, [R212+0x1d000] ;  /* 0x01d00000d4047984 */ /* 0x007e220000000c00 */
[----:B-----5:R-:W-:Y:S02]  /*a730*/  SHF.R.U32.HI R14, RZ, 0x8, R26 ;  /* 0x00000008ff0e7819 */ /* 0x020fe4000001161a */
[----:B------:R-:W-:Y:S02]  /*a740*/  LOP3.LUT R3, R26, 0xff, RZ, 0xc0, !PT ;  /* 0x000000ff1a037812 */ /* 0x000fe400078ec0ff */
[----:B------:R-:W-:Y:S02]  /*a750*/  LOP3.LUT R14, R14, 0xff, RZ, 0xc0, !PT ;  /* 0x000000ff0e0e7812 */ /* 0x000fe400078ec0ff */
[----:B------:R-:W-:Y:S02]  /*a760*/  SHF.R.U32.HI R24, RZ, 0x8, R27 ;  /* 0x00000008ff187819 */ /* 0x000fe4000001161b */
[----:B------:R-:W-:Y:S02]  /*a770*/  SHF.R.U32.HI R31, RZ, 0x8, R33 ;  /* 0x00000008ff1f7819 */ /* 0x000fe40000011621 */
[----:B------:R-:W-:-:S02]  /*a780*/  PRMT R3, R14, 0x7604, R3 ;  /* 0x000076040e037816 */ /* 0x000fc40000000003 */
[----:B------:R-:W-:Y:S02]  /*a790*/  LOP3.LUT R15, R27, 0xff, RZ, 0xc0, !PT ;  /* 0x000000ff1b0f7812 */ /* 0x000fe400078ec0ff */
[----:B------:R-:W-:Y:S02]  /*a7a0*/  LOP3.LUT R24, R24, 0xff, RZ, 0xc0, !PT ;  /* 0x000000ff18187812 */ /* 0x000fe400078ec0ff */
        /* <DEDUP_REMOVED lines=17> */
[----:B0-----:R-:W-:-:S02]  /*a8c0*/  F2FP.F16.E4M3.UNPACK_B R3, R6.H1 ;  /* 0x00000006ff03723e */ /* 0x001fc400030006ff */
[--C-:B------:R-:W-:Y:S02]  /*a8d0*/  LOP3.LUT R31, R31, 0xff0000, R32.reuse, 0xf8, !PT ;  /* 0x00ff00001f1f7812 */ /* 0x100fe400078ef820 */
[----:B------:R-:W-:Y:S01]  /*a8e0*/  F2FP.F16.E4M3.UNPACK_B R33, R37 ;  /* 0x00000025ff21723e */ /* 0x000fe200020006ff */
[----:B------:R-:W-:Y:S01]  /*a8f0*/  HADD2.F32 R14, -RZ, R3.H1_H1 ;  /* 0x30000003ff0e7230 */ /* 0x000fe20000004100 */
[----:B------:R-:W-:Y:S02]  /*a900*/  F2FP.F16.E4M3.UNPACK_B R30, R27 ;  /* 0x0000001bff1e723e */ /* 0x000fe400020006ff */
[----:B------:R-:W-:Y:S01]  /*a910*/  LOP3.LUT R32, R31, 0xff000000, R32, 0xf8, !PT ;  /* 0xff0000001f207812 */ /* 0x000fe200078ef820 */
[----:B------:R-:W-:Y:S01]  /*a920*/  HADD2.F32 R38, -RZ, R33.H1_H1 ;  /* 0x30000021ff267230 */ /* 0x000fe20000004100 */
[----:B------:R-:W-:Y:S01]  /*a930*/  F2FP.F16.E4M3.UNPACK_B R6, R6 ;  /* 0x00000006ff06723e */ /* 0x000fe200020006ff */
[----:B------:R-:W-:Y:S01]  /*a940*/  HADD2.F32 R31, -RZ, R30.H1_H1 ;  /* 0x3000001eff1f7230 */ /* 0x000fe20000004100 */
[----:B------:R-:W-:Y:S01]  /*a950*/  LOP3.LUT R26, R15, 0xff000000, R26, 0xf8, !PT ;  /* 0xff0000000f1a7812 */ /* 0x000fe200078ef81a */
[----:B------:R-:W-:Y:S01]  /*a960*/  HADD2.F32 R15, -RZ, R3.H0_H0 ;  /* 0x20000003ff0f7230 */ /* 0x000fe20000004100 */
[-C--:B------:R-:W-:Y:S01]  /*a970*/  F2FP.F16.E4M3.UNPACK_B R24, R7.reuse ;  /* 0x00000007ff18723e */ /* 0x080fe200020006ff */
[C---:B------:R-:W-:Y:S01]  /*a980*/  FMUL.FTZ R40, R14.reuse, R38 ;  /* 0x000000260e287220 */ /* 0x040fe20000410000 */
[----:B------:R-:W-:Y:S01]  /*a990*/  F2FP.F16.E4M3.UNPACK_B R25, R7.H1 ;  /* 0x00000007ff19723e */ /* 0x000fe200030006ff */
        /* <DEDUP_REMOVED lines=78> */
.L_x_1452:
[----:B------:R-:W-:Y:S05]  /*ae80*/  BSYNC B1 ;  /* 0x0000000000017941 */ /* 0x000fea0003800000 */
.L_x_1451:
        /* <DEDUP_REMOVED lines=8> */
[----:B-123--:R-:W0:Y:S01]  /*af10*/  LDS.128 R4, [R212+0x1a000] ;  /* 0x01a00000d4047984 */ /* 0x00ee220000000c00 */
[----:B-----5:R-:W-:Y:S02]  /*af20*/  SHF.R.U32.HI R14, RZ, 0x8, R42 ;  /* 0x00000008ff0e7819 */ /* 0x020fe4000001162a */
[----:B------:R-:W-:Y:S02]  /*af30*/  LOP3.LUT R3, R42, 0xff, RZ, 0xc0, !PT ;  /* 0x000000ff2a037812 */ /* 0x000fe400078ec0ff */
[----:B------:R-:W-:Y:S02]  /*af40*/  LOP3.LUT R14, R14, 0xff, RZ, 0xc0, !PT ;  /* 0x000000ff0e0e7812 */ /* 0x000fe400078ec0ff */
[----:B------:R-:W-:Y:S02]  /*af50*/  SHF.R.U32.HI R24, RZ, 0x8, R43 ;  /* 0x00000008ff187819 */ /* 0x000fe4000001162b */
[----:B------:R-:W-:Y:S02]  /*af60*/  PRMT R3, R14, 0x7604, R3 ;  /* 0x000076040e037816 */ /* 0x000fe40000000003 */
[----:B------:R-:W-:-:S02]  /*af70*/  LOP3.LUT R15, R43, 0xff, RZ, 0xc0, !PT ;  /* 0x000000ff2b0f7812 */ /* 0x000fc400078ec0ff */
[----:B------:R-:W-:Y:S02]  /*af80*/  LOP3.LUT R24, R24, 0xff, RZ, 0xc0, !PT ;  /* 0x000000ff18187812 */ /* 0x000fe400078ec0ff */
[----:B------:R-:W-:Y:S02]  /*af90*/  SHF.R.U32.HI R30, RZ, 0x10, R43 ;  /* 0x00000010ff1e7819 */ /* 0x000fe4000001162b */
[--C-:B------:R-:W-:Y:S02]  /*afa0*/  SHF.R.U32.HI R27, RZ, 0x8, R49.reuse ;  /* 0x00000008ff1b7819 */ /* 0x100fe40000011631 */
[----:B------:R-:W-:Y:S02]  /*afb0*/  SHF.R.U32.HI R14, RZ, 0x8, R48 ;  /* 0x00000008ff0e7819 */ /* 0x000fe40000011630 */
[----:B------:R-:W-:Y:S02]  /*afc0*/  SHF.R.U32.HI R31, RZ, 0x10, R49 ;  /* 0x00000010ff1f7819 */ /* 0x000fe40000011631 */
[----:B------:R-:W-:-:S02]  /*afd0*/  PRMT R15, R24, 0x7604, R15 ;  /* 0x00007604180f7816 */ /* 0x000fc4000000000f */
[----:B------:R-:W-:Y:S01]  /*afe0*/  LOP3.LUT R26, R49, 0xff, RZ, 0xc0, !PT ;  /* 0x000000ff311a7812 */ /* 0x000fe200078ec0ff */
[----:B------:R-:W-:Y:S01]  /*aff0*/  IMAD.U32 R31, R31, 0x10000, RZ ;  /* 0x000100001f1f7824 */ /* 0x000fe200078e00ff */
[----:B------:R-:W-:Y:S02]  /*b000*/  LOP3.LUT R27, R27, 0xff, RZ, 0xc0, !PT ;  /* 0x000000ff1b1b7812 */ /* 0x000fe400078ec0ff */
        /* <DEDUP_REMOVED lines=24> */
[-C--:B------:R-:W-:Y:S01]  /*b190*/  F2FP.F16.E4M3.UNPACK_B R7, R5.reuse ;  /* 0x00000005ff07723e */ /* 0x080fe200020006ff */
[-C--:B------:R-:W-:Y:S01]  /*b1a0*/  FMUL.FTZ R40, R14, R30.reuse ;  /* 0x0000001e0e287220 */ /* 0x080fe20000410000 */
        /* <DEDUP_REMOVED lines=26> */
[CC--:B------:R-:W-:Y:S01]  /*b350*/  FMUL.FTZ R32, R6.reuse, R31.reuse ;  /* 0x0000001f06207220 */ /* 0x0c0fe20000410000 */
[----:B------:R-:W-:Y:S01]  /*b360*/  F2FP.F16.E4M3.UNPACK_B R5, R48 ;  /* 0x00000030ff05723e */ /* 0x000fe200020006ff */
[----:B------:R-:W-:Y:S01]  /*b370*/  FMUL.FTZ R24, R6, R42 ;  /* 0x0000002a06187220 */ /* 0x000fe20000410000 */
        /* <DEDUP_REMOVED lines=47> */
.L_x_1458:
[----:B------:R-:W-:Y:S05]  /*b670*/  BSYNC B2 ;  /* 0x0000000000027941 */ /* 0x000fea0003800000 */
.L_x_1457:
[----:B------:R-:W-:Y:S05]  /*b680*/  @P1 BRA `(.L_x_1456) ;  /* 0x0000000400e81947 */ /* 0x000fea0003800000 */
[----:B0123--:R-:W0:Y:S01]  /*b690*/  LDS.128 R4, [R212+0x1e000] ;  /* 0x01e00000d4047984 */ /* 0x00fe220000000c00 */
        /* <DEDUP_REMOVED lines=42> */
[CC--:B------:R-:W-:Y:S01]  /*b940*/  FMUL.FTZ R38, R14.reuse, R32.reuse ;  /* 0x000000200e267220 */ /* 0x0c0fe20000410000 */
        /* <DEDUP_REMOVED lines=78> */
.L_x_1456:
[----:B------:R-:W-:Y:S05]  /*be30*/  BSYNC B1 ;  /* 0x0000000000017941 */ /* 0x000fea0003800000 */
.L_x_1455:
[----:B------:R-:W-:-:S13]  /*be40*/  ISETP.GE.AND P0, PT, R236, R0, PT ;  /* 0x00000000ec00720c */ /* 0x000fda0003f06270 */
[----:B------:R-:W-:Y:S05]  /*be50*/  @P0 BRA `(.L_x_1459) ;  /* 0x0000005400ec0947 */ /* 0x000fea0003800000 */
[----:B0-----:R-:W0:Y:S01]  /*be60*/  LDC R3, c[0x0][0x3f4] ;  /* 0x0000fd00ff037b82 */ /* 0x001e220000000800 */
[----:B------:R-:W-:Y:S01]  /*be70*/  BSSY B1, `(.L_x_1460) ;  /* 0x000007e000017945 */ /* 0x000fe20003800000 */
[-C--:B0-----:R-:W-:Y:S02]  /*be80*/  ISETP.GE.AND P0, PT, R18, R3.reuse, PT ;  /* 0x000000031200720c */ /* 0x081fe40003f06270 */
[----:B------:R-:W-:-:S11]  /*be90*/  ISETP.GE.AND P1, PT, R194, R3, PT ;  /* 0x00000003c200720c */ /* 0x000fd60003f26270 */
[----:B------:R-:W-:Y:S05]  /*bea0*/  @P0 BRA `(.L_x_1461) ;  /* 0x0000000400e80947 */ /* 0x000fea0003800000 */
[----:B-1234-:R-:W0:Y:S01]  /*beb0*/  LDS.128 R4, [R212+0x1b000] ;  /* 0x01b00000d4047984 */ /* 0x01ee220000000c00 */
[----:B-----5:R-:W-:Y:S02]  /*bec0*/  SHF.R.U32.HI R14, RZ, 0x8, R11 ;  /* 0x00000008ff0e7819 */ /* 0x020fe4000001160b */
[----:B------:R-:W-:Y:S02]  /*bed0*/  SHF.R.U32.HI R26, RZ, 0x8, R13 ;  /* 0x00000008ff1a7819 */ /* 0x000fe4000001160d */
[----:B------:R-:W-:Y:S02]  /*bee0*/  LOP3.LUT R15, R11, 0xff, RZ, 0xc0, !PT ;  /* 0x000000ff0b0f7812 */ /* 0x000fe400078ec0ff */
[----:B------:R-:W-:Y:S02]  /*bef0*/  LOP3.LUT R27, R13, 0xff, RZ, 0xc0, !PT ;  /* 0x000000ff0d1b7812 */ /* 0x000fe400078ec0ff */
[----:B------:R-:W-:Y:S02]  /*bf00*/  LOP3.LUT R14, R14, 0xff, RZ, 0xc0, !PT ;  /* 0x000000ff0e0e7812 */ /* 0x000fe400078ec0ff */
[----:B------:R-:W-:-:S02]  /*bf10*/  LOP3.LUT R26, R26, 0xff, RZ, 0xc0, !PT ;  /* 0x000000ff1a1a7812 */ /* 0x000fc400078ec0ff */
[----:B------:R-:W-:Y:S02]  /*bf20*/  SHF.R.U32.HI R0, RZ, 0x8, R10 ;  /* 0x00000008ff007819 */ /* 0x000fe4000001160a */
[----:B------:R-:W-:Y:S02]  /*bf30*/  SHF.R.U32.HI R24, RZ, 0x8, R12 ;  /* 0x00000008ff187819 */ /* 0x000fe4000001160c */
[----:B------:R-:W-:Y:S02]  /*bf40*/  PRMT R15, R14, 0x7604, R15 ;  /* 0x000076040e0f7816 */ /* 0x000fe4000000000f */
[----:B------:R-:W-:Y:S02]  /*bf50*/  PRMT R27, R26, 0x7604, R27 ;  /* 0x000076041a1b7816 */ /* 0x000fe4000000001b */
[----:B------:R-:W-:Y:S02]  /*bf60*/  SHF.R.U32.HI R14, RZ, 0x10, R11 ;  /* 0x00000010ff0e7819 */ /* 0x000fe4000001160b */
[----:B------:R-:W-:-:S02]  /*bf70*/  SHF.R.U32.HI R26, RZ, 0x10, R13 ;  /* 0x00000010ff1a7819 */ /* 0x000fc4000001160d */
[----:B------:R-:W-:Y:S02]  /*bf80*/  LOP3.LUT R3, R10, 0xff, RZ, 0xc0, !PT ;  /* 0x000000ff0a037812 */ /* 0x000fe400078ec0ff */
[----:B------:R-:W-:Y:S02]  /*bf90*/  LOP3.LUT R25, R12, 0xff, RZ, 0xc0, !PT ;  /* 0x000000ff0c197812 */ /* 0x000fe400078ec0ff */
[----:B------:R-:W-:Y:S02]  /*bfa0*/  LOP3.LUT R0, R0, 0xff, RZ, 0xc0, !PT ;  /* 0x000000ff00007812 */ /* 0x000fe400078ec0ff */
[----:B------:R-:W-:Y:S02]  /*bfb0*/  LOP3.LUT R24, R24, 0xff, RZ, 0xc0, !PT ;  /* 0x000000ff18187812 */ /* 0x000fe400078ec0ff */
[----:B------:R-:W-:Y:S02]  /*bfc0*/  LOP3.LUT R14, R14, 0xff, RZ, 0xc0, !PT ;  /* 0x000000ff0e0e7812 */ /* 0x000fe400078ec0ff */
[----:B------:R-:W-:-:S02]  /*bfd0*/  LOP3.LUT R26, R26, 0xff, RZ, 0xc0, !PT ;  /* 0x000000ff1a1a7812 */ /* 0x000fc400078ec0ff */
[----:B------:R-:W-:Y:S02]  /*bfe0*/  PRMT R3, R0, 0x7604, R3 ;  /* 0x0000760400037816 */ /* 0x000fe40000000003 */
[----:B------:R-:W-:Y:S02]  /*bff0*/  PRMT R25, R24, 0x7604, R25 ;  /* 0x0000760418197816 */ /* 0x000fe40000000019 */
[----:B------:R-:W-:Y:S02]  /*c000*/  SHF.R.U32.HI R0, RZ, 0x10, R10 ;  /* 0x00000010ff007819 */ /* 0x000fe4000001160a */
[----:B------:R-:W-:Y:S02]  /*c010*/  SHF.R.U32.HI R24, RZ, 0x10, R12 ;  /* 0x00000010ff187819 */ /* 0x000fe4000001160c */
[----:B------:R-:W-:Y:S02]  /*c020*/  PRMT R15, R14, 0x7054, R15 ;  /* 0x000070540e0f7816 */ /* 0x000fe4000000000f */
[----:B------:R-:W-:-:S02]  /*c030*/  PRMT R27, R26, 0x7054, R27 ;  /* 0x000070541a1b7816 */ /* 0x000fc4000000001b */
[----:B------:R-:W-:Y:S02]  /*c040*/  LOP3.LUT R0, R0, 0xff, RZ, 0xc0, !PT ;  /* 0x000000ff00007812 */ /* 0x000fe400078ec0ff */
[----:B------:R-:W-:Y:S02]  /*c050*/  LOP3.LUT R24, R24, 0xff, RZ, 0xc0, !PT ;  /* 0x000000ff18187812 */ /* 0x000fe400078ec0ff */
[----:B------:R-:W-:Y:S02]  /*c060*/  LOP3.LUT R27, R27, 0xff000000, R13, 0xf8, !PT ;  /* 0xff0000001b1b7812 */ /* 0x000fe400078ef80d */
[----:B------:R-:W-:Y:S02]  /*c070*/  LOP3.LUT R15, R15, 0xff000000, R11, 0xf8, !PT ;  /* 0xff0000000f0f7812 */ /* 0x000fe400078ef80b */
[----:B------:R-:W-:Y:S02]  /*c080*/  PRMT R3, R0, 0x7054, R3 ;  /* 0x0000705400037816 */ /* 0x000fe40000000003 */
[----:B------:R-:W-:-:S02]  /*c090*/  PRMT R25, R24, 0x7054, R25 ;  /* 0x0000705418197816 */ /* 0x000fc40000000019 */
[-C--:B0-----:R-:W-:Y:S02]  /*c0a0*/  F2FP.F16.E4M3.UNPACK_B R0, R6.reuse.H1 ;  /* 0x00000006ff00723e */ /* 0x081fe400030006ff */
[----:B------:R-:W-:Y:S02]  /*c0b0*/  F2FP.F16.E4M3.UNPACK_B R28, R27 ;  /* 0x0000001bff1c723e */ /* 0x000fe400020006ff */
[----:B------:R-:W-:Y:S01]  /*c0c0*/  F2FP.F16.E4M3.UNPACK_B R24, R15 ;  /* 0x0000000fff18723e */ /* 0x000fe200020006ff */
[----:B------:R-:W-:Y:S01]  /*c0d0*/  HADD2.F32 R11, -RZ, R0.H1_H1 ;  /* 0x30000000ff0b7230 */ /* 0x000fe20000004100 */
[----:B------:R-:W-:Y:S01]  /*c0e0*/  LOP3.LUT R14, R3, 0xff000000, R10, 0xf8, !PT ;  /* 0xff000000030e7812 */ /* 0x000fe200078ef80a */
[----:B------:R-:W-:Y:S01]  /*c0f0*/  HADD2.F32 R29, -RZ, R28.H1_H1 ;  /* 0x3000001cff1d7230 */ /* 0x000fe20000004100 */
[----:B------:R-:W-:Y:S01]  /*c100*/  LOP3.LUT R26, R25, 0xff000000, R12, 0xf8, !PT ;  /* 0xff000000191a7812 */ /* 0x000fe200078ef80c */
[----:B------:R-:W-:Y:S01]  /*c110*/  HADD2.F32 R25, -RZ, R24.H1_H1 ;  /* 0x30000018ff197230 */ /* 0x000fe20000004100 */
[----:B------:R-:W-:Y:S01]  /*c120*/  F2FP.F16.E4M3.UNPACK_B R3, R6 ;  /* 0x00000006ff03723e */ /* 0x000fe200020006ff */
[----:B------:R-:W-:Y:S01]  /*c130*/  HADD2.F32 R10, -RZ, R0.H0_H0 ;  /* 0x20000000ff0a7230 */ /* 0x000fe20000004100 */
[----:B------:R-:W-:Y:S01]  /*c140*/  F2FP.F16.E4M3.UNPACK_B R12, R7 ;  /* 0x00000007ff0c723e */ /* 0x000fe200020006ff */
[C---:B------:R-:W-:Y:S01]  /*c150*/  FMUL.FTZ R31, R11.reuse, R29 ;  /* 0x0000001d0b1f7220 */ /* 0x040fe20000410000 */
[----:B------:R-:W-:Y:S01]  /*c160*/  F2FP.F16.E4M3.UNPACK_B R13, R7.H1 ;  /* 0x00000007ff0d723e */ /* 0x000fe200030006ff */
[----:B------:R-:W-:Y:S01]  /*c170*/  FMUL.FTZ R30, R11, R25 ;  /* 0x000000190b1e7220 */ /* 0x000fe20000410000 */
[-C--:B------:R-:W-:Y:S01]  /*c180*/  F2FP.F16.E4M3.UNPACK_B R6, R5.reuse ;  /* 0x00000005ff06723e */ /* 0x080fe200020006ff */
[----:B------:R-:W-:Y:S01]  /*c190*/  HADD2.F32 R28, -RZ, R28.H0_H0 ;  /* 0x2000001cff1c7230 */ /* 0x000fe20000004100 */
[----:B------:R-:W-:Y:S01]  /*c1a0*/  F2FP.F16.E4M3.UNPACK_B R7, R5.H1 ;  /* 0x00000005ff07723e */ /* 0x000fe200030006ff */
[----:B------:R-:W-:Y:S01]  /*c1b0*/  HADD2.F32 R5, -RZ, R3.H1_H1 ;  /* 0x30000003ff057230 */ /* 0x000fe20000004100 */
[----:B------:R-:W-:Y:S01]  /*c1c0*/  F2FP.F16.E4M3.UNPACK_B R27, R27.H1 ;  /* 0x0000001bff1b723e */ /* 0x000fe200030006ff */
[----:B------:R-:W-:-:S02]  /*c1d0*/  HADD2.F32 R24, -RZ, R24.H0_H0 ;  /* 0x20000018ff187230 */ /* 0x000fc40000004100 */
[C---:B------:R-:W-:Y:S01]  /*c1e0*/  FFMA.FTZ R31, R10.reuse, R25, -R31 ;  /* 0x000000190a1f7223 */ /* 0x040fe2000001081f */
[----:B------:R-:W-:Y:S01]  /*c1f0*/  FFMA.FTZ R30, R10, R29, R30 ;  /* 0x0000001d0a1e7223 */ /* 0x000fe2000001001e */
[----:B------:R-:W-:Y:S01]  /*c200*/  HADD2.F32 R3, -RZ, R3.H0_H0 ;  /* 0x20000003ff037230 */ /* 0x000fe20000004100 */
[----:B------:R-:W-:Y:S01]  /*c210*/  F2FP.F16.E4M3.UNPACK_B R15, R15.H1 ;  /* 0x0000000fff0f723e */ /* 0x000fe200030006ff */
[C---:B------:R-:W-:Y:S01]  /*c220*/  FMUL.FTZ R10, R5.reuse, R28 ;  /* 0x0000001c050a7220 */ /* 0x040fe20000410000 */
[----:B------:R-:W-:Y:S01]  /*c230*/  FMUL.FTZ R25, R5, R24 ;  /* 0x0000001805197220 */ /* 0x000fe20000410000 */
[--C-:B------:R-:W-:Y:S01]  /*c240*/  HADD2.F32 R5, -RZ, R12.reuse.H1_H1 ;  /* 0x3000000cff057230 */ /* 0x100fe20000004100 */
[----:B------:R-:W-:Y:S01]  /*c250*/  F2FP.F16.E4M3.UNPACK_B R0, R4 ;  /* 0x00000004ff00723e */ /* 0x000fe200020006ff */
[----:B------:R-:W-:Y:S02]  /*c260*/  HADD2.F32 R11, -RZ, R27.H0_H0 ;  /* 0x2000001bff0b7230 */ /* 0x000fe40000004100 */
[C---:B------:R-:W-:Y:S01]  /*c270*/  FFMA.FTZ R29, R3.reuse, R24, -R10 ;  /* 0x00000018031d7223 */ /* 0x040fe2000001080a */
[----:B------:R-:W-:Y:S01]  /*c280*/  FFMA.FTZ R28, R3, R28, R25 ;  /* 0x0000001c031c7223 */ /* 0x000fe20000010019 */
[----:B------:R-:W-:Y:S01]  /*c290*/  HADD2.F32 R10, -RZ, R15.H0_H0 ;  /* 0x2000000fff0a7230 */ /* 0x000fe20000004100 */
[----:B------:R-:W-:Y:S01]  /*c2a0*/  F2FP.F16.E4M3.UNPACK_B R4, R4.H1 ;  /* 0x00000004ff04723e */ /* 0x000fe200030006ff */
[----:B------:R-:W-:-:S02]  /*c2b0*/  HADD2.F32 R12, -RZ, R12.H0_H0 ;  /* 0x2000000cff0c7230 */ /* 0x000fc40000004100 */
[CC--:B------:R-:W-:Y:S01]  /*c2c0*/  FMUL.FTZ R25, R5.reuse, R11.reuse ;  /* 0x0000000b05197220 */ /* 0x0c0fe20000410000 */
[----:B------:R-:W-:Y:S02]  /*c2d0*/  HADD2.F32 R24, -RZ, R27.H1_H1 ;  /* 0x3000001bff187230 */ /* 0x000fe40000004100 */
[-C--:B------:R-:W-:Y:S01]  /*c2e0*/  FMUL.FTZ R5, R5, R10.reuse ;  /* 0x0000000a05057220 */ /* 0x080fe20000410000 */
[----:B------:R-:W-:Y:S02]  /*c2f0*/  HADD2.F32 R3, -RZ, R13.H1_H1 ;  /* 0x3000000dff037230 */ /* 0x000fe40000004100 */
[C---:B------:R-:W-:Y:S01]  /*c300*/  FFMA.FTZ R27, R12.reuse, R10, -R25 ;  /* 0x0000000a0c1b7223 */ /* 0x040fe20000010819 */
[----:B------:R-:W-:Y:S02]  /*c310*/  HADD2.F32 R10, -RZ, R15.H1_H1 ;  /* 0x3000000fff0a7230 */ /* 0x000fe40000004100 */
[----:B------:R-:W-:Y:S01]  /*c320*/  FFMA.FTZ R32, R12, R11, R5 ;  /* 0x0000000b0c207223 */ /* 0x000fe20000010005 */
[----:B------:R-:W-:-:S02]  /*c330*/  HADD2.F32 R13, -RZ, R13.H0_H0 ;  /* 0x2000000dff0d7230 */ /* 0x000fc40000004100 */
[C---:B------:R-:W-:Y:S01]  /*c340*/  FMUL.FTZ R34, R3.reuse, R24 ;  /* 0x0000001803227220 */ /* 0x040fe20000410000 */
[----:B------:R-:W-:Y:S01]  /*c350*/  F2FP.F16.E4M3.UNPACK_B R11, R26 ;  /* 0x0000001aff0b723e */ /* 0x000fe200020006ff */
[-C--:B------:R-:W-:Y:S01]  /*c360*/  FMUL.FTZ R12, R3, R10.reuse ;  /* 0x0000000a030c7220 */ /* 0x080fe20000410000 */
[----:B------:R-:W-:Y:S02]  /*c370*/  HADD2.F32 R5, -RZ, R4.H1_H1 ;  /* 0x30000004ff057230 */ /* 0x000fe40000004100 */
        /* <DEDUP_REMOVED lines=8> */
[C---:B------:R-:W-:Y:S01]  /*c400*/  FMUL.FTZ R13, R5.reuse, R15 ;  /* 0x0000000f050d7220 */ /* 0x040fe20000410000 */
[----:B------:R-:W-:Y:S02]  /*c410*/  HADD2.F32 R3, -RZ, R0.H1_H1 ;  /* 0x30000000ff037230 */ /* 0x000fe40000004100 */
[----:B------:R-:W-:Y:S02]  /*c420*/  HADD2.F32 R10, -RZ, R10.H0_H0 ;  /* 0x2000000aff0a7230 */ /* 0x000fe40000004100 */
        /* <DEDUP_REMOVED lines=9> */
[----:B------:R-:W-:-:S02]  /*c4c0*/  HADD2.F32 R4, -RZ, R14.H1_H1 ;  /* 0x3000000eff047230 */ /* 0x000fc40000004100 */
[--C-:B------:R-:W-:Y:S02]  /*c4d0*/  HADD2.F32 R3, -RZ, R7.reuse.H1_H1 ;  /* 0x30000007ff037230 */ /* 0x100fe40000004100 */
[--C-:B------:R-:W-:Y:S02]  /*c4e0*/  HADD2.F32 R10, -RZ, R26.reuse.H1_H1 ;  /* 0x3000001aff0a7230 */ /* 0x100fe40000004100 */
[----:B------:R-:W-:Y:S02]  /*c4f0*/  HADD2.F32 R11, -RZ, R26.H0_H0 ;  /* 0x2000001aff0b7230 */ /* 0x000fe40000004100 */
[C---:B------:R-:W-:Y:S01]  /*c500*/  FMUL.FTZ R15, R3.reuse, R4 ;  /* 0x00000004030f7220 */ /* 0x040fe20000410000 */
[----:B------:R-:W-:Y:S02]  /*c510*/  HADD2.F32 R0, -RZ, R6.H1_H1 ;  /* 0x30000006ff007230 */ /* 0x000fe40000004100 */
[----:B------:R-:W-:Y:S02]  /*c520*/  HADD2.F32 R5, -RZ, R14.H0_H0 ;  /* 0x2000000eff057230 */ /* 0x000fe40000004100 */
[----:B------:R-:W-:Y:S01]  /*c530*/  FMUL.FTZ R14, R3, R10 ;  /* 0x0000000a030e7220 */ /* 0x000fe20000410000 */
[----:B------:R-:W-:-:S02]  /*c540*/  HADD2.F32 R7, -RZ, R7.H0_H0 ;  /* 0x20000007ff077230 */ /* 0x000fc40000004100 */
[C---:B------:R-:W-:Y:S01]  /*c550*/  FMUL.FTZ R3, R0.reuse, R11 ;  /* 0x0000000b00037220 */ /* 0x040fe20000410000 */
[----:B------:R-:W-:Y:S02]  /*c560*/  HADD2.F32 R6, -RZ, R6.H0_H0 ;  /* 0x20000006ff067230 */ /* 0x000fe40000004100 */
[-C--:B------:R-:W-:Y:S01]  /*c570*/  FMUL.FTZ R0, R0, R5.reuse ;  /* 0x0000000500007220 */ /* 0x080fe20000410000 */
[C---:B------:R-:W-:Y:S01]  /*c580*/  FFMA.FTZ R14, R7.reuse, R4, -R14 ;  /* 0x00000004070e7223 */ /* 0x040fe2000001080e */
[----:B------:R-:W-:Y:S01]  /*c590*/  FFMA.FTZ R15, R7, R10, R15 ;  /* 0x0000000a070f7223 */ /* 0x000fe2000001000f */
[C---:B------:R-:W-:Y:S01]  /*c5a0*/  FFMA.FTZ R5, R6.reuse, R5, -R3 ;  /* 0x0000000506057223 */ /* 0x040fe20000010803 */
[----:B------:R-:W-:Y:S01]  /*c5b0*/  FFMA.FTZ R0, R6, R11, R0 ;  /* 0x0000000b06007223 */ /* 0x000fe20000010000 */
[----:B------:R-:W-:Y:S02]  /*c5c0*/  F2FP.SATFINITE.E4M3.F32.PACK_AB_MERGE_C R6, R30, R31, RZ ;  /* 0x0000001f1e06723e */ /* 0x000fe400048070ff */
        /* <DEDUP_REMOVED lines=8> */
.L_x_1461:
[----:B------:R-:W-:Y:S05]  /*c650*/  BSYNC B1 ;  /* 0x0000000000017941 */ /* 0x000fea0003800000 */
.L_x_1460:
[----:B------:R-:W-:Y:S05]  /*c660*/  @P1 BRA `(.L_x_1459) ;  /* 0x0000004c00e81947 */ /* 0x000fea0003800000 */
[----:B01234-:R-:W0:Y:S01]  /*c670*/  LDS.128 R4, [R212+0x1f000] ;  /* 0x01f00000d4047984 */ /* 0x01fe220000000c00 */
        /* <DEDUP_REMOVED lines=9> */
[----:B------:R-:W-:Y:S02]  /*c710*/  LOP3.LUT R0, R20, 0xff, RZ, 0xc0, !PT ;  /* 0x000000ff14007812 */ /* 0x000fe400078ec0ff */
[----:B------:R-:W-:Y:S02]  /*c720*/  LOP3.LUT R3, R3, 0xff, RZ, 0xc0, !PT ;  /* 0x000000ff03037812 */ /* 0x000fe400078ec0ff */
[----:B------:R-:W-:-:S02]  /*c730*/  SHF.R.U32.HI R24, RZ, 0x10, R21 ;  /* 0x00000010ff187819 */ /* 0x000fc40000011615 */
[----:B------:R-:W-:Y:S02]  /*c740*/  SHF.R.U32.HI R11, RZ, 0x8, R8 ;  /* 0x00000008ff0b7819 */ /* 0x000fe40000011608 */
[----:B------:R-:W-:Y:S01]  /*c750*/  PRMT R12, R15, 0x7604, R12 ;  /* 0x000076040f0c7816 */ /* 0x000fe2000000000c */
[----:B------:R-:W-:Y:S01]  /*c760*/  IMAD.U32 R15, R14, 0x10000, RZ ;  /* 0x000100000e0f7824 */ /* 0x000fe200078e00ff */
[----:B------:R-:W-:Y:S02]  /*c770*/  PRMT R3, R3, 0x7604, R0 ;  /* 0x0000760403037816 */ /* 0x000fe40000000000 */
[----:B------:R-:W-:Y:S01]  /*c780*/  LOP3.LUT R13, R11, 0xff, RZ, 0xc0, !PT ;  /* 0x000000ff0b0d7812 */ /* 0x000fe200078ec0ff */
[----:B------:R-:W-:Y:S01]  /*c790*/  IMAD.U32 R11, R24, 0x10000, RZ ;  /* 0x00010000180b7824 */ /* 0x000fe200078e00ff */
[----:B------:R-:W-:Y:S02]  /*c7a0*/  LOP3.LUT R0, R8, 0xff, RZ, 0xc0, !PT ;  /* 0x000000ff08007812 */ /* 0x000fe400078ec0ff */
[----:B------:R-:W-:-:S02]  /*c7b0*/  LOP3.LUT R3, R3, 0xff0000, R20, 0xf8, !PT ;  /* 0x00ff000003037812 */ /* 0x000fc400078ef814 */
[----:B------:R-:W-:Y:S02]  /*c7c0*/  PRMT R13, R13, 0x7604, R0 ;  /* 0x000076040d0d7816 */ /* 0x000fe40000000000 */
[----:B------:R-:W-:Y:S02]  /*c7d0*/  LOP3.LUT R15, R12, 0xff0000, R15, 0xf8, !PT ;  /* 0x00ff00000c0f7812 */ /* 0x000fe400078ef80f */
[----:B------:R-:W-:Y:S02]  /*c7e0*/  LOP3.LUT R11, R10, 0xff0000, R11, 0xf8, !PT ;  /* 0x00ff00000a0b7812 */ /* 0x000fe400078ef80b */
[----:B------:R-:W-:Y:S02]  /*c7f0*/  LOP3.LUT R13, R13, 0xff0000, R8, 0xf8, !PT ;  /* 0x00ff00000d0d7812 */ /* 0x000fe400078ef808 */
[----:B------:R-:W-:Y:S02]  /*c800*/  LOP3.LUT R12, R3, 0xff000000, R20, 0xf8, !PT ;  /* 0xff000000030c7812 */ /* 0x000fe400078ef814 */
[----:B------:R-:W-:-:S02]  /*c810*/  LOP3.LUT R24, R15, 0xff000000, R9, 0xf8, !PT ;  /* 0xff0000000f187812 */ /* 0x000fc400078ef809 */
[----:B------:R-:W-:Y:S02]  /*c820*/  LOP3.LUT R20, R11, 0xff000000, R21, 0xf8, !PT ;  /* 0xff0000000b147812 */ /* 0x000fe400078ef815 */
[----:B0-----:R-:W-:Y:S02]  /*c830*/  F2FP.F16.E4M3.UNPACK_B R0, R6.H1 ;  /* 0x00000006ff00723e */ /* 0x001fe400030006ff */
[----:B------:R-:W-:Y:S02]  /*c840*/  LOP3.LUT R15, R13, 0xff000000, R8, 0xf8, !PT ;  /* 0xff0000000d0f7812 */ /* 0x000fe400078ef808 */
[----:B------:R-:W-:Y:S01]  /*c850*/  F2FP.F16.E4M3.UNPACK_B R21, R24 ;  /* 0x00000018ff15723e */ /* 0x000fe200020006ff */
[--C-:B------:R-:W-:Y:S01]  /*c860*/  HADD2.F32 R9, -RZ, R0.reuse.H1_H1 ;  /* 0x30000000ff097230 */ /* 0x100fe20000004100 */
[----:B------:R-:W-:Y:S01]  /*c870*/  F2FP.F16.E4M3.UNPACK_B R13, R20 ;  /* 0x00000014ff0d723e */ /* 0x000fe200020006ff */
[----:B------:R-:W-:Y:S01]  /*c880*/  HADD2.F32 R8, -RZ, R0.H0_H0 ;  /* 0x20000000ff087230 */ /* 0x000fe20000004100 */
[----:B------:R-:W-:Y:S01]  /*c890*/  F2FP.F16.E4M3.UNPACK_B R3, R6 ;  /* 0x00000006ff03723e */ /* 0x000fe200020006ff */
[----:B------:R-:W-:Y:S01]  /*c8a0*/  HADD2.F32 R25, -RZ, R21.H1_H1 ;  /* 0x30000015ff197230 */ /* 0x000fe20000004100 */
[-C--:B------:R-:W-:Y:S01]  /*c8b0*/  F2FP.F16.E4M3.UNPACK_B R10, R7.reuse ;  /* 0x00000007ff0a723e */ /* 0x080fe200020006ff */
[----:B------:R-:W-:Y:S01]  /*c8c0*/  HADD2.F32 R14, -RZ, R13.H1_H1 ;  /* 0x3000000dff0e7230 */ /* 0x000fe20000004100 */
[----:B------:R-:W-:-:S02]  /*c8d0*/  F2FP.F16.E4M3.UNPACK_B R11, R7.H1 ;  /* 0x00000007ff0b723e */ /* 0x000fc400030006ff */
[C---:B------:R-:W-:Y:S01]  /*c8e0*/  FMUL.FTZ R27, R9.reuse, R25 ;  /* 0x00000019091b7220 */ /* 0x040fe20000410000 */
[-C--:B------:R-:W-:Y:S01]  /*c8f0*/  F2FP.F16.E4M3.UNPACK_B R6, R5.reuse ;  /* 0x00000005ff06723e */ /* 0x080fe200020006ff */
[-C--:B------:R-:W-:Y:S01]  /*c900*/  FMUL.FTZ R26, R9, R14.reuse ;  /* 0x0000000e091a7220 */ /* 0x080fe20000410000 */
[----:B------:R-:W-:Y:S01]  /*c910*/  F2FP.F16.E4M3.UNPACK_B R7, R5.H1 ;  /* 0x00000005ff07723e */ /* 0x000fe200030006ff */
[C---:B------:R-:W-:Y:S01]  /*c920*/  FFMA.FTZ R27, R8.reuse, R14, -R27 ;  /* 0x0000000e081b7223 */ /* 0x040fe2000001081b */
[----:B------:R-:W-:Y:S02]  /*c930*/  HADD2.F32 R14, -RZ, R21.H0_H0 ;  /* 0x20000015ff0e7230 */ /* 0x000fe40000004100 */
[----:B------:R-:W-:Y:S01]  /*c940*/  FFMA.FTZ R28, R8, R25, R26 ;  /* 0x00000019081c7223 */ /* 0x000fe2000001001a */
[----:B------:R-:W-:Y:S01]  /*c950*/  HADD2.F32 R5, -RZ, R3.H1_H1 ;  /* 0x30000003ff057230 */ /* 0x000fe20000004100 */
[----:B------:R-:W-:Y:S01]  /*c960*/  F2FP.F16.E4M3.UNPACK_B R24, R24.H1 ;  /* 0x00000018ff18723e */ /* 0x000fe200030006ff */
[----:B------:R-:W-:Y:S01]  /*c970*/  HADD2.F32 R8, -RZ, R13.H0_H0 ;  /* 0x2000000dff087230 */ /* 0x000fe20000004100 */
[----:B------:R-:W-:Y:S01]  /*c980*/  F2FP.F16.E4M3.UNPACK_B R20, R20.H1 ;  /* 0x00000014ff14723e */ /* 0x000fe200030006ff */
[----:B------:R-:W-:-:S02]  /*c990*/  HADD2.F32 R3, -RZ, R3.H0_H0 ;  /* 0x20000003ff037230 */ /* 0x000fc40000004100 */
[C---:B------:R-:W-:Y:S01]  /*c9a0*/  FMUL.FTZ R26, R5.reuse, R14 ;  /* 0x0000000e051a7220 */ /* 0x040fe20000410000 */
[----:B------:R-:W-:Y:S02]  /*c9b0*/  HADD2.F32 R9, -RZ, R24.H0_H0 ;  /* 0x20000018ff097230 */ /* 0x000fe40000004100 */
[-C--:B------:R-:W-:Y:S01]  /*c9c0*/  FMUL.FTZ R13, R5, R8.reuse ;  /* 0x00000008050d7220 */ /* 0x080fe20000410000 */
[----:B------:R-:W-:Y:S02]  /*c9d0*/  HADD2.F32 R5, -RZ, R10.H1_H1 ;  /* 0x3000000aff057230 */ /* 0x000fe40000004100 */
[C---:B------:R-:W-:Y:S01]  /*c9e0*/  FFMA.FTZ R26, R3.reuse, R8, -R26 ;  /* 0x00000008031a7223 */ /* 0x040fe2000001081a */
[----:B------:R-:W-:Y:S02]  /*c9f0*/  HADD2.F32 R8, -RZ, R20.H0_H0 ;  /* 0x20000014ff087230 */ /* 0x000fe40000004100 */
[----:B------:R-:W-:Y:S01]  /*ca00*/  FFMA.FTZ R25, R3, R14, R13 ;  /* 0x0000000e03197223 */ /* 0x000fe2000001000d */
[----:B------:R-:W-:-:S02]  /*ca10*/  HADD2.F32 R10, -RZ, R10.H0_H0 ;  /* 0x2000000aff0a7230 */ /* 0x000fc40000004100 */
[CC--:B------:R-:W-:Y:S01]  /*ca20*/  FMUL.FTZ R13, R5.reuse, R9.reuse ;  /* 0x00000009050d7220 */ /* 0x0c0fe20000410000 */
[----:B------:R-:W-:Y:S02]  /*ca30*/  HADD2.F32 R24, -RZ, R24.H1_H1 ;  /* 0x30000018ff187230 */ /* 0x000fe40000004100 */
[-C--:B------:R-:W-:Y:S01]  /*ca40*/  FMUL.FTZ R5, R5, R8.reuse ;  /* 0x0000000805057220 */ /* 0x080fe20000410000 */
[--C-:B------:R-:W-:Y:S02]  /*ca50*/  HADD2.F32 R3, -RZ, R11.reuse.H1_H1 ;  /* 0x3000000bff037230 */ /* 0x100fe40000004100 */
[C---:B------:R-:W-:Y:S01]  /*ca60*/  FFMA.FTZ R29, R10.reuse, R8, -R13 ;  /* 0x000000080a1d7223 */ /* 0x040fe2000001080d */
[----:B------:R-:W-:Y:S02]  /*ca70*/  HADD2.F32 R20, -RZ, R20.H1_H1 ;  /* 0x30000014ff147230 */ /* 0x000fe40000004100 */
[----:B------:R-:W-:Y:S01]  /*ca80*/  FFMA.FTZ R30, R10, R9, R5 ;  /* 0x000000090a1e7223 */ /* 0x000fe20000010005 */
[----:B------:R-:W-:-:S02]  /*ca90*/  HADD2.F32 R11, -RZ, R11.H0_H0 ;  /* 0x2000000bff0b7230 */ /* 0x000fc40000004100 */
[C---:B------:R-:W-:Y:S01]  /*caa0*/  FMUL.FTZ R8, R3.reuse, R24 ;  /* 0x0000001803087220 */ /* 0x040fe20000410000 */
[----:B------:R-:W-:Y:S01]  /*cab0*/  F2FP.F16.E4M3.UNPACK_B R0, R4 ;  /* 0x00000004ff00723e */ /* 0x000fe200020006ff */
[-C--:B------:R-:W-:Y:S01]  /*cac0*/  FMUL.FTZ R10, R3, R20.reuse ;  /* 0x00000014030a7220 */ /* 0x080fe20000410000 */
[-C--:B------:R-:W-:Y:S01]  /*cad0*/  F2FP.F16.E4M3.UNPACK_B R9, R15.reuse ;  /* 0x0000000fff09723e */ /* 0x080fe200020006ff */
[C---:B------:R-:W-:Y:S01]  /*cae0*/  FFMA.FTZ R20, R11.reuse, R20, -R8 ;  /* 0x000000140b147223 */ /* 0x040fe20000010808 */
[----:B------:R-:W-:Y:S01]  /*caf0*/  F2FP.F16.E4M3.UNPACK_B R4, R4.H1 ;  /* 0x00000004ff04723e */ /* 0x000fe200030006ff */
[----:B------:R-:W-:Y:S01]  /*cb00*/  FFMA.FTZ R31, R11, R24, R10 ;  /* 0x000000180b1f7223 */ /* 0x000fe2000001000a */
[-C--:B------:R-:W-:Y:S01]  /*cb10*/  F2FP.F16.E4M3.UNPACK_B R8, R12.reuse ;  /* 0x0000000cff08723e */ /* 0x080fe200020006ff */
[--C-:B------:R-:W-:Y:S01]  /*cb20*/  HADD2.F32 R13, -RZ, R9.reuse.H1_H1 ;  /* 0x30000009ff0d7230 */ /* 0x100fe20000004100 */
[----:B------:R-:W-:Y:S01]  /*cb30*/  F2FP.F16.E4M3.UNPACK_B R12, R12.H1 ;  /* 0x0000000cff0c723e */ /* 0x000fe200030006ff */
[----:B------:R-:W-:Y:S01]  /*cb40*/  HADD2.F32 R10, -RZ, R9.H0_H0 ;  /* 0x20000009ff0a7230 */ /* 0x000fe20000004100 */
[----:B------:R-:W-:Y:S01]  /*cb50*/  F2FP.F16.E4M3.UNPACK_B R15, R15.H1 ;  /* 0x0000000fff0f723e */ /* 0x000fe200030006ff */
[----:B------:R-:W-:-:S02]  /*cb60*/  HADD2.F32 R5, -RZ, R4.H1_H1 ;  /* 0x30000004ff057230 */ /* 0x000fc40000004100 */
[----:B------:R-:W-:Y:S02]  /*cb70*/  HADD2.F32 R9, -RZ, R8.H1_H1 ;  /* 0x30000008ff097230 */ /* 0x000fe40000004100 */
[----:B------:R-:W-:Y:S02]  /*cb80*/  HADD2.F32 R3, -RZ, R0.H1_H1 ;  /* 0x30000000ff037230 */ /* 0x000fe40000004100 */
[C---:B------:R-:W-:Y:S01]  /*cb90*/  FMUL.FTZ R11, R5.reuse, R13 ;  /* 0x0000000d050b7220 */ /* 0x040fe20000410000 */
[----:B------:R-:W-:Y:S02]  /*cba0*/  HADD2.F32 R8, -RZ, R8.H0_H0 ;  /* 0x20000008ff087230 */ /* 0x000fe40000004100 */
[----:B------:R-:W-:Y:S01]  /*cbb0*/  FMUL.FTZ R21, R5, R9 ;  /* 0x0000000905157220 */ /* 0x000fe20000410000 */
[----:B------:R-:W-:Y:S02]  /*cbc0*/  HADD2.F32 R4, -RZ, R4.H0_H0 ;  /* 0x20000004ff047230 */ /* 0x000fe40000004100 */
[----:B------:R-:W-:Y:S01]  /*cbd0*/  FMUL.FTZ R5, R3, R10 ;  /* 0x0000000a03057220 */ /* 0x000fe20000410000 */
[----:B------:R-:W-:-:S02]  /*cbe0*/  HADD2.F32 R0, -RZ, R0.H0_H0 ;  /* 0x20000000ff007230 */ /* 0x000fc40000004100 */
[-C--:B------:R-:W-:Y:S01]  /*cbf0*/  FMUL.FTZ R3, R3, R8.reuse ;  /* 0x0000000803037220 */ /* 0x080fe20000410000 */
[C---:B------:R-:W-:Y:S01]  /*cc00*/  FFMA.FTZ R11, R4.reuse, R9, -R11 ;  /* 0x00000009040b7223 */ /* 0x040fe2000001080b */
[----:B------:R-:W-:Y:S01]  /*cc10*/  FFMA.FTZ R14, R4, R13, R21 ;  /* 0x0000000d040e7223 */ /* 0x000fe20000010015 */
[C---:B------:R-:W-:Y:S01]  /*cc20*/  FFMA.FTZ R9, R0.reuse, R8, -R5 ;  /* 0x0000000800097223 */ /* 0x040fe20000010805 */
[----:B------:R-:W-:Y:S01]  /*cc30*/  FFMA.FTZ R10, R0, R10, R3 ;  /* 0x0000000a000a7223 */ /* 0x000fe20000010003 */
[----:B------:R-:W-:Y:S02]  /*cc40*/  HADD2.F32 R4, -RZ, R12.H1_H1 ;  /* 0x3000000cff047230 */ /* 0x000fe40000004100 */
[----:B------:R-:W-:Y:S02]  /*cc50*/  HADD2.F32 R3, -RZ, R7.H1_H1 ;  /* 0x30000007ff037230 */ /* 0x000fe40000004100 */
[--C-:B------:R-:W-:Y:S02]  /*cc60*/  HADD2.F32 R8, -RZ, R15.reuse.H1_H1 ;  /* 0x3000000fff087230 */ /* 0x100fe40000004100 */
[----:B------:R-:W-:-:S02]  /*cc70*/  HADD2.F32 R15, -RZ, R15.H0_H0 ;  /* 0x2000000fff0f7230 */ /* 0x000fc40000004100 */
[C---:B------:R-:W-:Y:S01]  /*cc80*/  FMUL.FTZ R13, R3.reuse, R4 ;  /* 0x00000004030d7220 */ /* 0x040fe20000410000 */
[----:B------:R-:W-:Y:S02]  /*cc90*/  HADD2.F32 R0, -RZ, R6.H1_H1 ;  /* 0x30000006ff007230 */ /* 0x000fe40000004100 */
        /* <DEDUP_REMOVED lines=18> */
[----:B------:R0:W-:Y:S01]  /*cdc0*/  STS.128 [R212+0x1f000], R4 ;  /* 0x01f00004d4007388 */ /* 0x0001e20000000c00 */
[----:B------:R-:W-:Y:S05]  /*cdd0*/  BRA `(.L_x_1459) ;  /* 0x00000048000c7947 */ /* 0x000fea0003800000 */
.L_x_1432:
[----:B------:R-:W1:Y:S01]  /*cde0*/  LDC R0, c[0x0][0x448] ;  /* 0x00011200ff007b82 */ /* 0x000e620000000800 */
[----:B------:R-:W-:Y:S01]  /*cdf0*/  MOV R25, R29 ;  /* 0x0000001d00197202 */ /* 0x000fe20000000f00 */
[----:B------:R-:W-:Y:S01]  /*ce00*/  ULDC.64 UR4, c[0x0][0x3f8] ;  /* 0x0000fe0000047ab9 */ /* 0x000fe20000000a00 */
[----:B------:R-:W-:Y:S01]  /*ce10*/  IMAD.MOV.U32 R27, RZ, RZ, R31 ;  /* 0x000000ffff1b7224 */ /* 0x000fe200078e001f */
[----:B------:R-:W-:Y:S01]  /*ce20*/  ULDC.64 UR6, c[0x0][0x408] ;  /* 0x0001020000067ab9 */ /* 0x000fe20000000a00 */
[----:B------:R-:W-:Y:S01]  /*ce30*/  ULDC.64 UR8, c[0x0][0x400] ;  /* 0x0001000000087ab9 */ /* 0x000fe20000000a00 */
[----:B-1----:R-:W-:-:S13]  /*ce40*/  ISETP.NE.AND P0, PT, R0, 0x1, PT ;  /* 0x000000010000780c */ /* 0x002fda0003f05270 */
[----:B------:R-:W1:Y:S08]  /*ce50*/  @P0 LDC R4, c[0x0][0x44c] ;  /* 0x00011300ff040b82 */ /* 0x000e700000000800 */
[----:B------:R-:W2:Y:S01]  /*ce60*/  @P0 LDC R5, c[0x0][0x450] ;  /* 0x00011400ff050b82 */ /* 0x000ea20000000800 */
[----:B-1----:R-:W-:-:S05]  /*ce70*/  @P0 IMAD.HI.U32 R4, R3, R4, RZ ;  /* 0x0000000403040227 */ /* 0x002fca00078e00ff */
[----:B--2---:R-:W-:-:S04]  /*ce80*/  @P0 SHF.R.U32.HI R3, RZ, R5, R4 ;  /* 0x00000005ff030219 */ /* 0x004fc80000011604 */
[----:B------:R-:W-:Y:S01]  /*ce90*/  SHF.R.S32.HI R4, RZ, 0x1f, R3 ;  /* 0x0000001fff047819 */ /* 0x000fe20000011403 */
[----:B------:R-:W-:-:S04]  /*cea0*/  IMAD.WIDE.U32 R24, R3, UR4, R24 ;  /* 0x0000000403187c25 */ /* 0x000fc8000f8e0018 */
[----:B------:R-:W-:Y:S02]  /*ceb0*/  IMAD R6, R4, UR4, RZ ;  /* 0x0000000404067c24 */ /* 0x000fe4000f8e02ff */
[----:B------:R-:W-:-:S04]  /*cec0*/  IMAD.WIDE.U32 R26, R3, UR6, R26 ;  /* 0x00000006031a7c25 */ /* 0x000fc8000f8e001a */
[----:B------:R-:W-:Y:S01]  /*ced0*/  IMAD R4, R4, UR6, RZ ;  /* 0x0000000604047c24 */ /* 0x000fe2000f8e02ff */
[----:B------:R-:W-:Y:S01]  /*cee0*/  IADD3 R55, P1, R26, UR8, RZ ;  /* 0x000000081a377c10 */ /* 0x000fe2000ff3e0ff */
[C---:B------:R-:W-:Y:S01]  /*cef0*/  IMAD R5, R3.reuse, UR5, R6 ;  /* 0x0000000503057c24 */ /* 0x040fe2000f8e0206 */
[----:B------:R-:W-:Y:S01]  /*cf00*/  ULDC.64 UR4, c[0x0][0x3e8] ;  /* 0x0000fa0000047ab9 */ /* 0x000fe20000000a00 */
[----:B------:R-:W-:Y:S01]  /*cf10*/  IMAD R53, R3, UR7, R4 ;  /* 0x0000000703357c24 */ /* 0x000fe2000f8e0204 */
[----:B------:R-:W-:Y:S01]  /*cf20*/  IADD3 R37, P0, R24, UR4, RZ ;  /* 0x0000000418257c10 */ /* 0x000fe2000ff1e0ff */
[----:B------:R-:W-:-:S03]  /*cf30*/  UMOV UR4, 0xffffffff ;  /* 0xffffffff00047882 */ /* 0x000fc60000000000 */
[----:B------:R-:W-:Y:S02]  /*cf40*/  IADD3.X R10, R25, UR5, R5, P0, !PT ;  /* 0x00000005190a7c10 */ /* 0x000fe400087fe405 */
[----:B------:R-:W-:Y:S01]  /*cf50*/  IADD3.X R53, R27, UR9, R53, P1, !PT ;  /* 0x000000091b357c10 */ /* 0x000fe20008ffe435 */
[----:B------:R-:W-:Y:S06]  /*cf60*/  BRA.DIV UR4, `(.L_x_1462) ;  /* 0x000001aa04a07947 */ /* 0x000fec000b800000 */
[----:B------:R-:W1:Y:S01]  /*cf70*/  LDC R54, c[0x0][0x3f4] ;  /* 0x0000fd00ff367b82 */ /* 0x000e620000000800 */
[----:B------:R-:W2:Y:S01]  /*cf80*/  SHFL.IDX PT, R5, R37, RZ, 0x181f ;  /* 0x00181fff25057589 */ /* 0x000ea200000e0000 */
[----:B------:R-:W-:-:S03]  /*cf90*/  IMAD R59, R195, R0, RZ ;  /* 0x00000000c33b7224 */ /* 0x000fc600078e02ff */
[----:B------:R-:W3:Y:S04]  /*cfa0*/  SHFL.IDX PT, R14, R55, RZ, 0x181f ;  /* 0x00181fff370e7589 */ /* 0x000ee800000e0000 */
[----:B------:R-:W4:Y:S04]  /*cfb0*/  SHFL.IDX PT, R3, R10, RZ, 0x181f ;  /* 0x00181fff0a037589 */ /* 0x000f2800000e0000 */
[----:B------:R-:W5:Y:S01]  /*cfc0*/  SHFL.IDX PT, R7, R53, RZ, 0x181f ;  /* 0x00181fff35077589 */ /* 0x000f6200000e0000 */
[----:B-1----:R-:W-:-:S04]  /*cfd0*/  ISETP.GE.AND P0, PT, R22, R54, PT ;  /* 0x000000361600720c */ /* 0x002fc80003f06270 */
[----:B------:R-:W-:-:S13]  /*cfe0*/  ISETP.GE.OR P1, PT, R52, R59, P0 ;  /* 0x0000003b3400720c */ /* 0x000fda0000726670 */
[C---:B--2---:R-:W-:Y:S02]  /*cff0*/  @!P1 IADD3 R0, P2, R22.reuse, R5, RZ ;  /* 0x0000000516009210 */ /* 0x044fe40007f5e0ff */
[----:B---3--:R-:W-:-:S03]  /*d000*/  @!P1 IADD3 R14, P3, R22, R14, RZ ;  /* 0x0000000e160e9210 */ /* 0x008fc60007f7e0ff */
[--C-:B----4-:R-:W-:Y:S02]  /*d010*/  @!P1 IMAD.X R5, R3, 0x1, R23.reuse, P2 ;  /* 0x0000000103059824 */ /* 0x110fe400010e0617 */
[----:B-----5:R-:W-:Y:S02]  /*d020*/  @!P1 IMAD.X R3, R7, 0x1, R23, P3 ;  /* 0x0000000107039824 */ /* 0x020fe400018e0617 */
[----:B------:R-:W-:Y:S02]  /*d030*/  @!P1 IMAD.MOV.U32 R4, RZ, RZ, R0 ;  /* 0x000000ffff049224 */ /* 0x000fe400078e0000 */
[----:B------:R-:W-:Y:S02]  /*d040*/  @!P1 IMAD.MOV.U32 R24, RZ, RZ, R14 ;  /* 0x000000ffff189224 */ /* 0x000fe400078e000e */
[----:B------:R-:W-:Y:S02]  /*d050*/  @!P1 IMAD.MOV.U32 R25, RZ, RZ, R3 ;  /* 0x000000ffff199224 */ /* 0x000fe400078e0003 */
[----:B------:R-:W2:Y:S04]  /*d060*/  @!P1 LD.E.128 R4, desc[UR46][R4.64] ;  /* 0x0000002e04049980 */ /* 0x000ea8000c101d00 */
[----:B------:R-:W3:Y:S01]  /*d070*/  @!P1 LD.E.128 R24, desc[UR46][R24.64] ;  /* 0x0000002e18189980 */ /* 0x000ee2000c101d00 */
[----:B------:R-:W-:-:S02]  /*d080*/  CS2R R50, SRZ ;  /* 0x0000000000327805 */ /* 0x000fc4000001ff00 */
[----:B------:R-:W-:Y:S02]  /*d090*/  CS2R R40, SRZ ;  /* 0x0000000000287805 */ /* 0x000fe4000001ff00 */
[----:B------:R-:W-:Y:S01]  /*d0a0*/  CS2R R38, SRZ ;  /* 0x0000000000267805 */ /* 0x000fe2000001ff00 */
[----:B------:R1:W4:Y:S01]  /*d0b0*/  SHFL.IDX PT, R3, R10, 0x1, 0x181f ;  /* 0x00381f000a037f89 */ /* 0x00032200000e0000 */
[----:B------:R-:W-:-:S03]  /*d0c0*/  CS2R R20, SRZ ;  /* 0x0000000000147805 */ /* 0x000fc6000001ff00 */
[----:B------:R1:W0:Y:S04]  /*d0d0*/  SHFL.IDX PT, R9, R37, 0x1, 0x181f ;  /* 0x00381f0025097f89 */ /* 0x00022800000e0000 */
[----:B------:R1:W0:Y:S04]  /*d0e0*/  SHFL.IDX PT, R33, R53, 0x1, 0x181f ;  /* 0x00381f0035217f89 */ /* 0x00022800000e0000 */
[----:B------:R1:W0:Y:S01]  /*d0f0*/  SHFL.IDX PT, R14, R55, 0x1, 0x181f ;  /* 0x00381f00370e7f89 */ /* 0x00022200000e0000 */
[----:B--2---:R-:W-:Y:S01]  /*d100*/  @!P1 IMAD.MOV.U32 R50, RZ, RZ, R4 ;  /* 0x000000ffff329224 */ /* 0x004fe200078e0004 */
[----:B------:R-:W-:Y:S01]  /*d110*/  @!P1 MOV R40, R6 ;  /* 0x0000000600289202 */ /* 0x000fe20000000f00 */
[----:B------:R-:W-:Y:S01]  /*d120*/  @!P1 IMAD.MOV.U32 R51, RZ, RZ, R5 ;  /* 0x000000ffff339224 */ /* 0x000fe200078e0005 */
[----:B------:R-:W-:Y:S01]  /*d130*/  CS2R R4, SRZ ;  /* 0x0000000000047805 */ /* 0x000fe2000001ff00 */
[----:B------:R-:W-:-:S02]  /*d140*/  @!P1 IMAD.MOV.U32 R41, RZ, RZ, R7 ;  /* 0x000000ffff299224 */ /* 0x000fc400078e0007 */
[----:B---3--:R-:W-:Y:S02]  /*d150*/  @!P1 IMAD.MOV.U32 R38, RZ, RZ, R24 ;  /* 0x000000ffff269224 */ /* 0x008fe400078e0018 */
[----:B------:R-:W-:Y:S02]  /*d160*/  @!P1 IMAD.MOV.U32 R39, RZ, RZ, R25 ;  /* 0x000000ffff279224 */ /* 0x000fe400078e0019 */
[----:B------:R-:W-:Y:S02]  /*d170*/  @!P1 IMAD.MOV.U32 R20, RZ, RZ, R26 ;  /* 0x000000ffff149224 */ /* 0x000fe400078e001a */
[----:B01--4-:R-:W-:-:S07]  /*d180*/  @!P1 IMAD.MOV.U32 R21, RZ, RZ, R27 ;  /* 0x000000ffff159224 */ /* 0x013fce00078e001b */
.L_x_1769:
[----:B------:R-:W-:Y:S01]  /*d190*/  VIADD R0, R52, 0x20 ;  /* 0x0000002034007836 */ /* 0x000fe20000000000 */
[----:B------:R-:W-:Y:S01]  /*d1a0*/  BSSY B1, `(.L_x_1463) ;  /* 0x0000010000017945 */ /* 0x000fe20003800000 */
[----:B------:R-:W-:Y:S02]  /*d1b0*/  CS2R R6, SRZ ;  /* 0x0000000000067805 */ /* 0x000fe4000001ff00 */
[----:B------:R-:W-:Y:S02]  /*d1c0*/  CS2R R28, SRZ ;  /* 0x00000000001c7805 */ /* 0x000fe4000001ff00 */
[----:B------:R-:W-:Y:S02]  /*d1d0*/  CS2R R30, SRZ ;  /* 0x00000000001e7805 */ /* 0x000fe4000001ff00 */
[----:B------:R-:W-:-:S13]  /*d1e0*/  ISETP.GE.AND P1, PT, R0, R59, PT ;  /* 0x0000003b0000720c */ /* 0x000fda0003f26270 */
[----:B------:R-:W-:Y:S05]  /*d1f0*/  @P1 BRA `(.L_x_1464) ;  /* 0x0000000000281947 */ /* 0x000fea0003800000 */
[----:B------:R-:W-:Y:S02]  /*d200*/  CS2R R6, SRZ ;  /* 0x0000000000067805 */ /* 0x000fe4000001ff00 */
[----:B------:R-:W-:Y:S02]  /*d210*/  CS2R R28, SRZ ;  /* 0x00000000001c7805 */ /* 0x000fe4000001ff00 */
[----:B------:R-:W-:Y:S01]  /*d220*/  CS2R R30, SRZ ;  /* 0x00000000001e7805 */ /* 0x000fe2000001ff00 */
[----:B------:R-:W-:Y:S06]  /*d230*/  @P0 BRA `(.L_x_1464) ;  /* 0x0000000000180947 */ /* 0x000fec0003800000 */
[C---:B------:R-:W-:Y:S02]  /*d240*/  IADD3 R28, P1, R22.reuse, R9, RZ ;  /* 0x00000009161c7210 */ /* 0x040fe40007f3e0ff */
[----:B------:R-:W-:-:S03]  /*d250*/  IADD3 R4, P2, R22, R14, RZ ;  /* 0x0000000e16047210 */ /* 0x000fc60007f5e0ff */
[--C-:B------:R-:W-:Y:S02]  /*d260*/  IMAD.X R29, R3, 0x1, R23.reuse, P1 ;  /* 0x00000001031d7824 */ /* 0x100fe400008e0617 */
[----:B------:R-:W-:-:S04]  /*d270*/  IMAD.X R5, R33, 0x1, R23, P2 ;  /* 0x0000000121057824 */ /* 0x000fc800010e0617 */
[----:B------:R-:W5:Y:S04]  /*d280*/  LD.E.128 R28, desc[UR46][R28.64] ;  /* 0x0000002e1c1c7980 */ /* 0x000f68000c101d00 */
[----:B------:R-:W5:Y:S02]  /*d290*/  LD.E.128 R4, desc[UR46][R4.64] ;  /* 0x0000002e04047980 */ /* 0x000f64000c101d00 */
.L_x_1464:
[----:B------:R-:W-:Y:S05]  /*d2a0*/  BSYNC B1 ;  /* 0x0000000000017941 */ /* 0x000fea0003800000 */
.L_x_1463:
[----:B------:R-:W-:-:S03]  /*d2b0*/  UMOV UR4, 0xffffffff ;  /* 0xffffffff00047882 */ /* 0x000fc60000000000 */
[----:B------:R-:W-:Y:S05]  /*d2c0*/  BRA.DIV UR4, `(.L_x_1465) ;  /* 0x000001aa04f07947 */ /* 0x000fea000b800000 */
[----:B------:R-:W0:Y:S01]  /*d2d0*/  SHFL.IDX PT, R9, R37, 0x2, 0x181f ;  /* 0x00581f0025097f89 */ /* 0x000e2200000e0000 */
[----:B------:R-:W-:-:S03]  /*d2e0*/  IADD3 R0, R52, 0x40, RZ ;  /* 0x0000004034007810 */ /* 0x000fc60007ffe0ff */
[----:B------:R-:W1:Y:S01]  /*d2f0*/  SHFL.IDX PT, R14, R55, 0x2, 0x181f ;  /* 0x00581f00370e7f89 */ /* 0x000e6200000e0000 */
[----:B------:R-:W-:-:S03]  /*d300*/  ISETP.GE.OR P1, PT, R0, R59, P0 ;  /* 0x0000003b0000720c */ /* 0x000fc60000726670 */
[----:B------:R-:W2:Y:S04]  /*d310*/  SHFL.IDX PT, R3, R10, 0x2, 0x181f ;  /* 0x00581f000a037f89 */ /* 0x000ea800000e0000 */
[----:B------:R-:W3:Y:S06]  /*d320*/  SHFL.IDX PT, R25, R53, 0x2, 0x181f ;  /* 0x00581f0035197f89 */ /* 0x000eec00000e0000 */
[----:B0-----:R-:W-:-:S02]  /*d330*/  @!P1 IADD3 R0, P2, R22, R9, RZ ;  /* 0x0000000916009210 */ /* 0x001fc40007f5e0ff */
[----:B-1----:R-:W-:-:S03]  /*d340*/  @!P1 IADD3 R14, P3, R22, R14, RZ ;  /* 0x0000000e160e9210 */ /* 0x002fc60007f7e0ff */
[----:B------:R-:W-:Y:S02]  /*d350*/  @!P1 IMAD.MOV.U32 R8, RZ, RZ, R0 ;  /* 0x000000ffff089224 */ /* 0x000fe400078e0000 */
[--C-:B--2---:R-:W-:Y:S02]  /*d360*/  @!P1 IMAD.X R9, R3, 0x1, R23.reuse, P2 ;  /* 0x0000000103099824 */ /* 0x104fe400010e0617 */
[----:B---3--:R-:W-:Y:S02]  /*d370*/  @!P1 IMAD.X R3, R25, 0x1, R23, P3 ;  /* 0x0000000119039824 */ /* 0x008fe400018e0617 */
[----:B------:R-:W-:Y:S01]  /*d380*/  @!P1 IMAD.MOV.U32 R32, RZ, RZ, R14 ;  /* 0x000000ffff209224 */ /* 0x000fe200078e000e */
[----:B------:R0:W2:Y:S01]  /*d390*/  @!P1 LD.E.128 R24, desc[UR46][R8.64] ;  /* 0x0000002e08189980 */ /* 0x0000a2000c101d00 */
[----:B------:R-:W-:-:S06]  /*d3a0*/  @!P1 IMAD.MOV.U32 R33, RZ, RZ, R3 ;  /* 0x000000ffff219224 */ /* 0x000fcc00078e0003 */
[----:B------:R-:W3:Y:S01]  /*d3b0*/  @!P1 LD.E.128 R32, desc[UR46][R32.64] ;  /* 0x0000002e20209980 */ /* 0x000ee2000c101d00 */
[----:B------:R-:W-:Y:S02]  /*d3c0*/  CS2R R42, SRZ ;  /* 0x00000000002a7805 */ /* 0x000fe4000001ff00 */
[----:B------:R-:W-:Y:S02]  /*d3d0*/  CS2R R44, SRZ ;  /* 0x00000000002c7805 */ /* 0x000fe4000001ff00 */
[----:B------:R-:W-:Y:S01]  /*d3e0*/  CS2R R46, SRZ ;  /* 0x00000000002e7805 */ /* 0x000fe2000001ff00 */
[----:B------:R-:W1:Y:S01]  /*d3f0*/  SHFL.IDX PT, R37, R37, 0x3, 0x181f ;  /* 0x00781f0025257f89 */ /* 0x000e6200000e0000 */
[----:B------:R-:W-:Y:S02]  /*d400*/  CS2R R48, SRZ ;  /* 0x0000000000307805 */ /* 0x000fe4000001ff00 */
[----:B0-----:R-:W-:Y:S01]  /*d410*/  CS2R R8, SRZ ;  /* 0x0000000000087805 */ /* 0x001fe2000001ff00 */
[----:B------:R0:W4:Y:S04]  /*d420*/  SHFL.IDX PT, R3, R10, 0x3, 0x181f ;  /* 0x00781f000a037f89 */ /* 0x00012800000e0000 */
[----:B------:R-:W0:Y:S04]  /*d430*/  SHFL.IDX PT, R55, R55, 0x3, 0x181f ;  /* 0x00781f0037377f89 */ /* 0x000e2800000e0000 */
[----:B------:R-:W0:Y:S01]  /*d440*/  SHFL.IDX PT, R53, R53, 0x3, 0x181f ;  /* 0x00781f0035357f89 */ /* 0x000e2200000e0000 */
[----:B--2---:R-:W-:Y:S01]  /*d450*/  @!P1 IMAD.MOV.U32 R42, RZ, RZ, R24 ;  /* 0x000000ffff2a9224 */ /* 0x004fe200078e0018 */
[----:B------:R-:W-:Y:S01]  /*d460*/  @!P1 MOV R45, R27 ;  /* 0x0000001b002d9202 */ /* 0x000fe20000000f00 */
[----:B------:R-:W-:-:S02]  /*d470*/  @!P1 IMAD.MOV.U32 R43, RZ, RZ, R25 ;  /* 0x000000ffff2b9224 */ /* 0x000fc400078e0019 */
[----:B------:R-:W-:Y:S02]  /*d480*/  @!P1 IMAD.MOV.U32 R44, RZ, RZ, R26 ;  /* 0x000000ffff2c9224 */ /* 0x000fe400078e001a */
[----:B---3--:R-:W-:Y:S02]  /*d490*/  @!P1 IMAD.MOV.U32 R46, RZ, RZ, R32 ;  /* 0x000000ffff2e9224 */ /* 0x008fe400078e0020 */
[----:B------:R-:W-:Y:S02]  /*d4a0*/  @!P1 IMAD.MOV.U32 R47, RZ, RZ, R33 ;  /* 0x000000ffff2f9224 */ /* 0x000fe400078e0021 */
[----:B------:R-:W-:Y:S02]  /*d4b0*/  @!P1 IMAD.MOV.U32 R48, RZ, RZ, R34 ;  /* 0x000000ffff309224 */ /* 0x000fe400078e0022 */
[----:B01--4-:R-:W-:-:S07]  /*d4c0*/  @!P1 IMAD.MOV.U32 R49, RZ, RZ, R35 ;  /* 0x000000ffff319224 */ /* 0x013fce00078e0023 */
.L_x_1779:
        /* <DEDUP_REMOVED lines=17> */
.L_x_1467:
[----:B------:R-:W-:Y:S05]  /*d5e0*/  BSYNC B1 ;  /* 0x0000000000017941 */ /* 0x000fea0003800000 */
.L_x_1466:
[----:B------:R-:W-:Y:S01]  /*d5f0*/  ULEA.HI UR4, UR43, UR43, URZ, 0x1 ;  /* 0x0000002b2b047291 */ /* 0x000fe2000f8f083f */
[----:B------:R-:W-:Y:S01]  /*d600*/  VIADDMNMX R59, R59, -R204, 0x80, PT ;  /* 0x000000803b3b7446 */ /* 0x000fe200038009cc */
[----:B------:R-:W-:Y:S02]  /*d610*/  BSSY B1, `(.L_x_1468) ;  /* 0x000000b000017945 */ /* 0x000fe40003800000 */
[----:B------:R-:W-:Y:S01]  /*d620*/  ULOP3.LUT UR4, UR4, 0xfffffffe, URZ, 0xc0, !UPT ;  /* 0xfffffffe04047892 */ /* 0x000fe2000f8ec03f */
[-C--:B------:R-:W-:Y:S02]  /*d630*/  ISETP.GE.OR P3, PT, R17, R59.reuse, P0 ;  /* 0x0000003b1100720c */ /* 0x080fe40000766670 */
[-C--:B------:R-:W-:Y:S01]  /*d640*/  ISETP.GE.OR P2, PT, R218, R59.reuse, P0 ;  /* 0x0000003bda00720c */ /* 0x080fe20000746670 */
[----:B------:R-:W-:Y:S01]  /*d650*/  UIADD3 UR4, UR43, -UR4, URZ ;  /* 0x800000042b047290 */ /* 0x000fe2000fffe03f */
[-C--:B------:R-:W-:Y:S02]  /*d660*/  ISETP.GE.OR P1, PT, R237, R59.reuse, P0 ;  /* 0x0000003bed00720c */ /* 0x080fe40000726670 */
[----:B------:R-:W-:-:S03]  /*d670*/  ISETP.GE.OR P0, PT, R236, R59, P0 ;  /* 0x0000003bec00720c */ /* 0x000fc60000706670 */
[----:B------:R-:W-:-:S05]  /*d680*/  IMAD.U32 R3, RZ, RZ, UR4 ;  /* 0x00000004ff037e24 */ /* 0x000fca000f8e00ff */
[----:B------:R-:W-:-:S04]  /*d690*/  SHF.L.U32 R3, R3, 0x1f, RZ ;  /* 0x0000001f03037819 */ /* 0x000fc800000006ff */
[----:B------:R-:W0:Y:S02]  /*d6a0*/  SYNCS.PHASECHK.TRANS64.TRYWAIT P4, [R16+URZ+0x28400], R3 ;  /* 0x02840003100075a7 */ /* 0x000e24000808017f */
[----:B0-----:R-:W-:Y:S05]  /*d6b0*/  @!P4 BRA `(.L_x_1469) ;  /* 0x000001ac0018c947 */ /* 0x001fea0003800000 */
.L_x_1780:
[----:B------:R-:W-:Y:S05]  /*d6c0*/  BSYNC B1 ;  /* 0x0000000000017941 */ /* 0x000fea0003800000 */
.L_x_1468:
[----:B------:R-:W-:Y:S04]  /*d6d0*/  BSSY B1, `(.L_x_1470) ;  /* 0x0000100000017945 */ /* 0x000fe80003800000 */
[----:B------:R-:W-:Y:S05]  /*d6e0*/  @P3 BRA `(.L_x_1471) ;  /* 0x0000000c00f83947 */ /* 0x000fea0003800000 */
[----:B------:R-:W-:Y:S02]  /*d6f0*/  SHF.R.U32.HI R0, RZ, 0x8, R50 ;  /* 0x00000008ff007819 */ /* 0x000fe40000011632 */
[----:B------:R-:W-:Y:S02]  /*d700*/  LOP3.LUT R24, R50, 0xff, RZ, 0xc0, !PT ;  /* 0x000000ff32187812 */ /* 0x000fe400078ec0ff */
[----:B0-----:R-:W-:Y:S02]  /*d710*/  LOP3.LUT R3, R0, 0xff, RZ, 0xc0, !PT ;  /* 0x000000ff00037812 */ /* 0x001fe400078ec0ff */
[----:B------:R-:W-:Y:S02]  /*d720*/  LEA.HI R0, R54, R215, RZ, 0x1c ;  /* 0x000000d736007211 */ /* 0x000fe400078fe0ff */
[----:B------:R-:W-:Y:S02]  /*d730*/  PRMT R52, R3, 0x7604, R24 ;  /* 0x0000760403347816 */ /* 0x000fe40000000018 */
[----:B------:R-:W-:-:S02]  /*d740*/  SHF.R.S32.HI R3, RZ, 0x1f, R0 ;  /* 0x0000001fff037819 */ /* 0x000fc40000011400 */
[----:B------:R-:W-:Y:S02]  /*d750*/  SHF.R.U32.HI R33, RZ, 0x8, R41 ;  /* 0x00000008ff217819 */ /* 0x000fe40000011629 */
[----:B------:R-:W-:Y:S02]  /*d760*/  LEA.HI R24, R3, R0, RZ, 0x3 ;  /* 0x0000000003187211 */ /* 0x000fe400078f18ff */
[----:B------:R-:W-:Y:S02]  /*d770*/  SHF.L.U32 R3, R0, 0x4, RZ ;  /* 0x0000000400037819 */ /* 0x000fe400000006ff */
[----:B------:R-:W-:Y:S01]  /*d780*/  SHF.R.U32.HI R25, RZ, 0x8, R51 ;  /* 0x00000008ff197819 */ /* 0x000fe20000011633 */
[----:B------:R-:W-:Y:S01]  /*d790*/  IMAD.SHL.U32 R24, R24, 0x800, RZ ;  /* 0x0000080018187824 */ /* 0x000fe200078e00ff */
[----:B------:R-:W-:Y:S02]  /*d7a0*/  LOP3.LUT R0, R208, 0x70, R3, 0xf8, !PT ;  /* 0x00000070d0007812 */ /* 0x000fe400078ef803 */
[----:B------:R-:W-:-:S02]  /*d7b0*/  LOP3.LUT R32, R41, 0xff, RZ, 0xc0, !PT ;  /* 0x000000ff29207812 */ /* 0x000fc400078ec0ff */
[----:B------:R-:W-:Y:S02]  /*d7c0*/  LOP3.LUT R3, R33, 0xff, RZ, 0xc0, !PT ;  /* 0x000000ff21037812 */ /* 0x000fe400078ec0ff */
[----:B------:R-:W-:Y:S02]  /*d7d0*/  SHF.R.U32.HI R27, RZ, 0x8, R38 ;  /* 0x00000008ff1b7819 */ /* 0x000fe40000011626 */
[----:B------:R-:W-:Y:S02]  /*d7e0*/  LOP3.LUT R0, R0, R235, RZ, 0x3c, !PT ;  /* 0x000000eb00007212 */ /* 0x000fe400078e3cff */
[----:B------:R-:W-:Y:S02]  /*d7f0*/  LOP3.LUT R24, R24, 0xffffc000, RZ, 0xc0, !PT ;  /* 0xffffc00018187812 */ /* 0x000fe400078ec0ff */
[----:B------:R-:W-:Y:S02]  /*d800*/  LOP3.LUT R26, R51, 0xff, RZ, 0xc0, !PT ;  /* 0x000000ff331a7812 */ /* 0x000fe400078ec0ff */
[----:B------:R-:W-:-:S02]  /*d810*/  LOP3.LUT R25, R25, 0xff, RZ, 0xc0, !PT ;  /* 0x000000ff19197812 */ /* 0x000fc400078ec0ff */
[----:B------:R-:W-:Y:S02]  /*d820*/  PRMT R62, R3, 0x7604, R32 ;  /* 0x00007604033e7816 */ /* 0x000fe40000000020 */
[----:B------:R-:W-:Y:S02]  /*d830*/  LOP3.LUT R34, R38, 0xff, RZ, 0xc0, !PT ;  /* 0x000000ff26227812 */ /* 0x000fe400078ec0ff */
[----:B------:R-:W-:Y:S02]  /*d840*/  LOP3.LUT R27, R27, 0xff, RZ, 0xc0, !PT ;  /* 0x000000ff1b1b7812 */ /* 0x000fe400078ec0ff */
[----:B------:R-:W-:Y:S02]  /*d850*/  IADD3 R3, R0, R24, R211 ;  /* 0x0000001800037210 */ /* 0x000fe40007ffe0d3 */
[----:B------:R-:W-:Y:S02]  /*d860*/  SHF.R.U32.HI R0, RZ, 0x8, R39 ;  /* 0x00000008ff007819 */ /* 0x000fe40000011627 */
[----:B------:R-:W-:-:S02]  /*d870*/  PRMT R58, R25, 0x7604, R26 ;  /* 0x00007604193a7816 */ /* 0x000fc4000000001a */
[----:B------:R-:W-:Y:S02]  /*d880*/  SHF.R.U32.HI R25, RZ, 0x8, R40 ;  /* 0x00000008ff197819 */ /* 0x000fe40000011628 */
[----:B------:R-:W-:Y:S02]  /*d890*/  PRMT R59, R27, 0x7604, R34 ;  /* 0x000076041b3b7816 */ /* 0x000fe40000000022 */
[----:B------:R-:W-:Y:S02]  /*d8a0*/  LOP3.LUT R33, R39, 0xff, RZ, 0xc0, !PT ;  /* 0x000000ff27217812 */ /* 0x000fe400078ec0ff */
[----:B------:R-:W-:Y:S02]  /*d8b0*/  SHF.R.U32.HI R32, RZ, 0x8, R20 ;  /* 0x00000008ff207819 */ /* 0x000fe40000011614 */
[----:B------:R-:W-:Y:S02]  /*d8c0*/  SHF.R.U32.HI R34, RZ, 0x8, R21 ;  /* 0x00000008ff227819 */ /* 0x000fe40000011615 */
[----:B------:R-:W-:-:S02]  /*d8d0*/  LOP3.LUT R0, R0, 0xff, RZ, 0xc0, !PT ;  /* 0x000000ff00007812 */ /* 0x000fc400078ec0ff */
[----:B------:R-:W-:Y:S02]  /*d8e0*/  LOP3.LUT R26, R40, 0xff, RZ, 0xc0, !PT ;  /* 0x000000ff281a7812 */ /* 0x000fe400078ec0ff */
[----:B------:R-:W-:Y:S02]  /*d8f0*/  LOP3.LUT R25, R25, 0xff, RZ, 0xc0, !PT ;  /* 0x000000ff19197812 */ /* 0x000fe400078ec0ff */
[----:B------:R-:W-:Y:S02]  /*d900*/  LOP3.LUT R35, R20, 0xff, RZ, 0xc0, !PT ;  /* 0x000000ff14237812 */ /* 0x000fe400078ec0ff */
[----:B------:R-:W-:Y:S02]  /*d910*/  LOP3.LUT R32, R32, 0xff, RZ, 0xc0, !PT ;  /* 0x000000ff20207812 */ /* 0x000fe400078ec0ff */
[----:B------:R-:W-:Y:S02]  /*d920*/  LOP3.LUT R34, R34, 0xff, RZ, 0xc0, !PT ;  /* 0x000000ff22227812 */ /* 0x000fe400078ec0ff */
[----:B------:R-:W-:Y:S01]  /*d930*/  PRMT R61, R0, 0x7604, R33 ;  /* 0x00007604003d7816 */ /* 0x000fe20000000021 */
[----:B------:R-:W-:Y:S01]  /*d940*/  IMAD.IADD R0, R16, 0x1, R3 ;  /* 0x0000000110007824 */ /* 0x000fe200078e0203 */
[----:B------:R-:W-:-:S02]  /*d950*/  LOP3.LUT R37, R21, 0xff, RZ, 0xc0, !PT ;  /* 0x000000ff15257812 */ /* 0x000fc400078ec0ff */
[----:B------:R-:W-:Y:S02]  /*d960*/  PRMT R60, R25, 0x7604, R26 ;  /* 0x00007604193c7816 */ /* 0x000fe4000000001a */
[----:B------:R-:W0:Y:S01]  /*d970*/  LDS.128 R24, [R212+0x18000] ;  /* 0x01800000d4187984 */ /* 0x000e220000000c00 */
[----:B------:R-:W-:Y:S02]  /*d980*/  PRMT R65, R32, 0x7604, R35 ;  /* 0x0000760420417816 */ /* 0x000fe40000000023 */
[----:B------:R-:W-:Y:S02]  /*d990*/  PRMT R69, R34, 0x7604, R37 ;  /* 0x0000760422457816 */ /* 0x000fe40000000025 */
[----:B------:R-:W1:Y:S01]  /*d9a0*/  LDS.128 R32, [R0+0x18000] ;  /* 0x0180000000207984 */ /* 0x000e620000000c00 */
[----:B------:R-:W-:Y:S02]  /*d9b0*/  SHF.R.U32.HI R37, RZ, 0x10, R51 ;  /* 0x00000010ff257819 */ /* 0x000fe40000011633 */
[----:B------:R-:W-:-:S02]  /*d9c0*/  SHF.R.U32.HI R53, RZ, 0x10, R40 ;  /* 0x00000010ff357819 */ /* 0x000fc40000011628 */
[----:B------:R-:W-:Y:S02]  /*d9d0*/  LOP3.LUT R37, R37, 0xff, RZ, 0xc0, !PT ;  /* 0x000000ff25257812 */ /* 0x000fe400078ec0ff */
[----:B------:R-:W-:Y:S02]  /*d9e0*/  SHF.R.U32.HI R55, RZ, 0x10, R41 ;  /* 0x00000010ff377819 */ /* 0x000fe40000011629 */
[----:B------:R-:W-:Y:S02]  /*d9f0*/  PRMT R37, R37, 0x7054, R58 ;  /* 0x0000705425257816 */ /* 0x000fe4000000003a */
[----:B------:R-:W-:Y:S02]  /*da00*/  LOP3.LUT R53, R53, 0xff, RZ, 0xc0, !PT ;  /* 0x000000ff35357812 */ /* 0x000fe400078ec0ff */
[----:B------:R-:W-:Y:S02]  /*da10*/  SHF.R.U32.HI R58, RZ, 0x10, R39 ;  /* 0x00000010ff3a7819 */ /* 0x000fe40000011627 */
[----:B------:R-:W-:-:S02]  /*da20*/  SHF.R.U32.HI R3, RZ, 0x10, R50 ;  /* 0x00000010ff037819 */ /* 0x000fc40000011632 */
[----:B------:R-:W-:Y:S02]  /*da30*/  LOP3.LUT R55, R55, 0xff, RZ, 0xc0, !PT ;  /* 0x000000ff37377812 */ /* 0x000fe400078ec0ff */
[----:B------:R-:W-:Y:S02]  /*da40*/  PRMT R53, R53, 0x7054, R60 ;  /* 0x0000705435357816 */ /* 0x000fe4000000003c */
[----:B------:R-:W-:Y:S02]  /*da50*/  LOP3.LUT R58, R58, 0xff, RZ, 0xc0, !PT ;  /* 0x000000ff3a3a7812 */ /* 0x000fe400078ec0ff */
[----:B------:R-:W-:Y:S02]  /*da60*/  SHF.R.U32.HI R60, RZ, 0x10, R20 ;  /* 0x00000010ff3c7819 */ /* 0x000fe40000011614 */
[----:B------:R-:W-:Y:S02]  /*da70*/  LOP3.LUT R3, R3, 0xff, RZ, 0xc0, !PT ;  /* 0x000000ff03037812 */ /* 0x000fe400078ec0ff */
[----:B------:R-:W-:-:S02]  /*da80*/  PRMT R55, R55, 0x7054, R62 ;  /* 0x0000705437377816 */ /* 0x000fc4000000003e */
[----:B------:R-:W-:Y:S02]  /*da90*/  SHF.R.U32.HI R62, RZ, 0x10, R21 ;  /* 0x00000010ff3e7819 */ /* 0x000fe40000011615 */
[----:B------:R-:W-:Y:S02]  /*daa0*/  PRMT R63, R58, 0x7054, R61 ;  /* 0x000070543a3f7816 */ /* 0x000fe4000000003d */
[----:B------:R-:W-:Y:S02]  /*dab0*/  LOP3.LUT R60, R60, 0xff, RZ, 0xc0, !PT ;  /* 0x000000ff3c3c7812 */ /* 0x000fe400078ec0ff */
[----:B------:R-:W-:Y:S02]  /*dac0*/  PRMT R3, R3, 0x7054, R52 ;  /* 0x0000705403037816 */ /* 0x000fe40000000034 */
[----:B------:R-:W-:Y:S02]  /*dad0*/  SHF.R.U32.HI R52, RZ, 0x10, R38 ;  /* 0x00000010ff347819 */ /* 0x000fe40000011626 */
[----:B------:R-:W-:-:S02]  /*dae0*/  LOP3.LUT R62, R62, 0xff, RZ, 0xc0, !PT ;  /* 0x000000ff3e3e7812 */ /* 0x000fc400078ec0ff */
[----:B------:R-:W-:Y:S02]  /*daf0*/  LOP3.LUT R61, R37, 0xff000000, R51, 0xf8, !PT ;  /* 0xff000000253d7812 */ /* 0x000fe400078ef833 */
[----:B------:R-:W-:Y:S02]  /*db00*/  LOP3.LUT R63, R63, 0xff000000, R39, 0xf8, !PT ;  /* 0xff0000003f3f7812 */ /* 0x000fe400078ef827 */
[----:B------:R-:W-:Y:S02]  /*db10*/  PRMT R67, R60, 0x7054, R65 ;  /* 0x000070543c437816 */ /* 0x000fe40000000041 */
[----:B------:R-:W-:Y:S02]  /*db20*/  LOP3.LUT R60, R3, 0xff000000, R50, 0xf8, !PT ;  /* 0xff000000033c7812 */ /* 0x000fe400078ef832 */
[----:B------:R-:W-:Y:S02]  /*db30*/  LOP3.LUT R64, R55, 0xff000000, R41, 0xf8, !PT ;  /* 0xff00000037407812 */ /* 0x000fe400078ef829 */
[----:B------:R-:W-:-:S02]  /*db40*/  LOP3.LUT R52, R52, 0xff, RZ, 0xc0, !PT ;  /* 0x000000ff34347812 */ /* 0x000fc400078ec0ff */
[----:B------:R-:W-:Y:S02]  /*db50*/  PRMT R69, R62, 0x7054, R69 ;  /* 0x000070543e457816 */ /* 0x000fe40000000045 */
[-C--:B0-----:R-:W-:Y:S02]  /*db60*/  F2FP.F16.E4M3.UNPACK_B R3, R26.reuse ;  /* 0x0000001aff03723e */ /* 0x081fe400020006ff */
[----:B------:R-:W-:Y:S02]  /*db70*/  F2FP.F16.E4M3.UNPACK_B R41, R26.H1 ;  /* 0x0000001aff29723e */ /* 0x000fe400030006ff */
[----:B------:R-:W-:Y:S02]  /*db80*/  F2FP.F16.E4M3.UNPACK_B R62, R61 ;  /* 0x0000003dff3e723e */ /* 0x000fe400020006ff */
[----:B------:R-:W-:Y:S02]  /*db90*/  F2FP.F16.E4M3.UNPACK_B R66, R63 ;  /* 0x0000003fff42723e */ /* 0x000fe400020006ff */
[----:B-1----:R-:W-:-:S02]  /*dba0*/  F2FP.F16.E4M3.UNPACK_B R26, R33 ;  /* 0x00000021ff1a723e */ /* 0x002fc400020006ff */
[----:B------:R-:W-:Y:S02]  /*dbb0*/  PRMT R59, R52, 0x7054, R59 ;  /* 0x00007054343b7816 */ /* 0x000fe4000000003b */
[----:B------:R-:W-:Y:S02]  /*dbc0*/  LOP3.LUT R37, R53, 0xff000000, R40, 0xf8, !PT ;  /* 0xff00000035257812 */ /* 0x000fe400078ef828 */
[----:B------:R-:W-:Y:S01]  /*dbd0*/  LOP3.LUT R20, R67, 0xff000000, R20, 0xf8, !PT ;  /* 0xff00000043147812 */ /* 0x000fe200078ef814 */
[----:B------:R-:W-:Y:S01]  /*dbe0*/  HADD2.F32 R67, -RZ, R66.H0_H0 ;  /* 0x20000042ff437230 */ /* 0x000fe20000004100 */
[----:B------:R-:W-:Y:S01]  /*dbf0*/  LOP3.LUT R69, R69, 0xff000000, R21, 0xf8, !PT ;  /* 0xff00000045457812 */ /* 0x000fe200078ef815 */
[--C-:B------:R-:W-:Y:S01]  /*dc00*/  HADD2.F32 R21, -RZ, R26.reuse.H0_H0 ;  /* 0x2000001aff157230 */ /* 0x100fe20000004100 */
[-C--:B------:R-:W-:Y:S01]  /*dc10*/  F2FP.F16.E4M3.UNPACK_B R39, R25.reuse ;  /* 0x00000019ff27723e */ /* 0x080fe200020006ff */
[----:B------:R-:W-:Y:S01]  /*dc20*/  HADD2.F32 R26, -RZ, R26.H1_H1 ;  /* 0x3000001aff1a7230 */ /* 0x000fe20000004100 */
[----:B------:R-:W-:Y:S01]  /*dc30*/  F2FP.F16.E4M3.UNPACK_B R40, R25.H1 ;  /* 0x00000019ff28723e */ /* 0x000fe200030006ff */
[--C-:B------:R-:W-:Y:S01]  /*dc40*/  HADD2.F32 R25, -RZ, R62.reuse.H0_H0 ;  /* 0x2000003eff197230 */ /* 0x100fe20000004100 */
[----:B------:R-:W-:Y:S01]  /*dc50*/  LOP3.LUT R65, R59, 0xff000000, R38, 0xf8, !PT ;  /* 0xff0000003b417812 */ /* 0x000fe200078ef826 */
[----:B------:R-:W-:Y:S01]  /*dc60*/  HADD2.F32 R62, -RZ, R62.H1_H1 ;  /* 0x3000003eff3e7230 */ /* 0x000fe20000004100 */
[-C--:B------:R-:W-:Y:S01]  /*dc70*/  F2FP.F16.E4M3.UNPACK_B R50, R27.reuse ;  /* 0x0000001bff32723e */ /* 0x080fe200020006ff */
[----:B------:R-:W-:Y:S01]  /*dc80*/  HADD2.F32 R66, -RZ, R66.H1_H1 ;  /* 0x30000042ff427230 */ /* 0x000fe20000004100 */
[----:B------:R-:W-:-:S02]  /*dc90*/  F2FP.F16.E4M3.UNPACK_B R51, R27.H1 ;  /* 0x0000001bff33723e */ /* 0x000fc400030006ff */
[-C--:B------:R-:W-:Y:S01]  /*dca0*/  F2FP.F16.E4M3.UNPACK_B R58, R35.reuse ;  /* 0x00000023ff3a723e */ /* 0x080fe200020006ff */
[C---:B------:R-:W-:Y:S01]  /*dcb0*/  FMUL.FTZ R71, R26.reuse, R62 ;  /* 0x0000003e1a477220 */ /* 0x040fe20000410000 */
[----:B------:R-:W-:Y:S01]  /*dcc0*/  F2FP.F16.E4M3.UNPACK_B R59, R35.H1 ;  /* 0x00000023ff3b723e */ /* 0x000fe200030006ff */
[----:B------:R-:W-:Y:S01]  /*dcd0*/  FMUL.FTZ R68, R26, R66 ;  /* 0x000000421a447220 */ /* 0x000fe20000410000 */
[-C--:B------:R-:W-:Y:S02]  /*dce0*/  F2FP.F16.E4M3.UNPACK_B R27, R24.reuse ;  /* 0x00000018ff1b723e */ /* 0x080fe400020006ff */
[----:B------:R-:W-:Y:S01]  /*dcf0*/  F2FP.F16.E4M3.UNPACK_B R38, R24.H1 ;  /* 0x00000018ff26723e */ /* 0x000fe200030006ff */
[--C-:B------:R-:W-:Y:S01]  /*dd00*/  HADD2.F32 R24, -RZ, R39.reuse.H0_H0 ;  /* 0x20000027ff187230 */ /* 0x100fe20000004100 */
[----:B------:R-:W-:Y:S01]  /*dd10*/  F2FP.F16.E4M3.UNPACK_B R53, R33.H1 ;  /* 0x00000021ff35723e */ /* 0x000fe200030006ff */
[C---:B------:R-:W-:Y:S01]  /*dd20*/  FMUL.FTZ R33, R21.reuse, R67 ;  /* 0x0000004315217220 */ /* 0x040fe20000410000 */
[-C--:B------:R-:W-:Y:S01]  /*dd30*/  F2FP.F16.E4M3.UNPACK_B R35, R32.reuse ;  /* 0x00000020ff23723e */ /* 0x080fe200020006ff */
[----:B------:R-:W-:Y:S01]  /*dd40*/  HADD2.F32 R39, -RZ, R39.H1_H1 ;  /* 0x30000027ff277230 */ /* 0x000fe20000004100 */
[----:B------:R-:W-:Y:S01]  /*dd50*/  F2FP.F16.E4M3.UNPACK_B R52, R32.H1 ;  /* 0x00000020ff34723e */ /* 0x000fe200030006ff */
[-C--:B------:R-:W-:Y:S01]  /*dd60*/  FMUL.FTZ R32, R21, R25.reuse ;  /* 0x0000001915207220 */ /* 0x080fe20000410000 */
[-C--:B------:R-:W-:Y:S01]  /*dd70*/  F2FP.F16.E4M3.UNPACK_B R21, R34.reuse ;  /* 0x00000022ff15723e */ /* 0x080fe200020006ff */
[C---:B------:R-:W-:Y:S01]  /*dd80*/  FFMA.FTZ R25, R24.reuse, R25, -R33 ;  /* 0x0000001918197223 */ /* 0x040fe20000010821 */
[----:B------:R-:W-:Y:S01]  /*dd90*/  F2FP.F16.E4M3.UNPACK_B R55, R34.H1 ;  /* 0x00000022ff37723e */ /* 0x000fe200030006ff */
[----:B------:R-:W-:Y:S01]  /*dda0*/  FFMA.FTZ R33, R24, R67, R32 ;  /* 0x0000004318217223 */ /* 0x000fe20000010020 */
[----:B------:R-:W-:Y:S01]  /*ddb0*/  F2FP.F16.E4M3.UNPACK_B R34, R63.H1 ;  /* 0x0000003fff22723e */ /* 0x000fe200030006ff */
[----:B------:R-:W-:Y:S01]  /*ddc0*/  HADD2.F32 R24, -RZ, R53.H0_H0 ;  /* 0x20000035ff187230 */ /* 0x000fe20000004100 */
[----:B------:R-:W-:Y:S01]  /*ddd0*/  F2FP.F16.E4M3.UNPACK_B R61, R61.H1 ;  /* 0x0000003dff3d723e */ /* 0x000fe200030006ff */
[----:B------:R-:W-:-:S02]  /*dde0*/  HADD2.F32 R32, -RZ, R40.H0_H0 ;  /* 0x20000028ff207230 */ /* 0x000fc40000004100 */
[C---:B------:R-:W-:Y:S01]  /*ddf0*/  FFMA.FTZ R26, R39.reuse, R66, R71 ;  /* 0x00000042271a7223 */ /* 0x040fe20000010047 */
[--C-:B------:R-:W-:Y:S01]  /*de00*/  HADD2.F32 R67, -RZ, R34.reuse.H0_H0 ;  /* 0x20000022ff437230 */ /* 0x100fe20000004100 */
[-C--:B------:R-:W-:Y:S01]  /*de10*/  F2FP.F16.E4M3.UNPACK_B R66, R69.reuse ;  /* 0x00000045ff42723e */ /* 0x080fe200020006ff */
[----:B------:R-:W-:Y:S01]  /*de20*/  HADD2.F32 R63, -RZ, R61.H0_H0 ;  /* 0x2000003dff3f7230 */ /* 0x000fe20000004100 */
[----:B------:R-:W-:Y:S01]  /*de30*/  F2FP.F16.E4M3.UNPACK_B R69, R69.H1 ;  /* 0x00000045ff45723e */ /* 0x000fe200030006ff */
[----:B------:R-:W-:Y:S02]  /*de40*/  HADD2.F32 R53, -RZ, R53.H1_H1 ;  /* 0x30000035ff357230 */ /* 0x000fe40000004100 */
[C---:B------:R-:W-:Y:S01]  /*de50*/  FMUL.FTZ R73, R24.reuse, R67 ;  /* 0x0000004318497220 */ /* 0x040fe20000410000 */
[----:B------:R-:W-:Y:S02]  /*de60*/  HADD2.F32 R61, -RZ, R61.H1_H1 ;  /* 0x3000003dff3d7230 */ /* 0x000fe40000004100 */
[----:B------:R-:W-:Y:S01]  /*de70*/  FMUL.FTZ R70, R24, R63 ;  /* 0x0000003f18467220 */ /* 0x000fe20000410000 */
[----:B------:R-:W-:Y:S01]  /*de80*/  FFMA.FTZ R24, R39, R62, -R68 ;  /* 0x0000003e27187223 */ /* 0x000fe20000010844 */
[----:B------:R-:W-:Y:S01]  /*de90*/  F2FP.F16.E4M3.UNPACK_B R39, R64 ;  /* 0x00000040ff27723e */ /* 0x000fe200020006ff */
[----:B------:R-:W-:-:S02]  /*dea0*/  HADD2.F32 R62, -RZ, R34.H1_H1 ;  /* 0x30000022ff3e7230 */ /* 0x000fc40000004100 */
[C---:B------:R-:W-:Y:S01]  /*deb0*/  FFMA.FTZ R70, R32.reuse, R67, R70 ;  /* 0x0000004320467223 */ /* 0x040fe20000010046 */
[----:B------:R-:W-:Y:S01]  /*dec0*/  FFMA.FTZ R73, R32, R63, -R73 ;  /* 0x0000003f20497223 */ /* 0x000fe20000010849 */
[----:B------:R-:W-:Y:S01]  /*ded0*/  HADD2.F32 R67, -RZ, R66.H0_H0 ;  /* 0x20000042ff437230 */ /* 0x000fe20000004100 */
[----:B------:R-:W-:Y:S01]  /*dee0*/  F2FP.F16.E4M3.UNPACK_B R64, R64.H1 ;  /* 0x00000040ff40723e */ /* 0x000fe200030006ff */
[----:B------:R-:W-:Y:S02]  /*def0*/  HADD2.F32 R34, -RZ, R58.H0_H0 ;  /* 0x2000003aff227230 */ /* 0x000fe40000004100 */
[C---:B------:R-:W-:Y:S01]  /*df00*/  FMUL.FTZ R71, R53.reuse, R62 ;  /* 0x0000003e35477220 */ /* 0x040fe20000410000 */
[----:B------:R-:W-:Y:S02]  /*df10*/  HADD2.F32 R63, -RZ, R39.H0_H0 ;  /* 0x20000027ff3f7230 */ /* 0x000fe40000004100 */
[----:B------:R-:W-:Y:S01]  /*df20*/  FMUL.FTZ R53, R53, R61 ;  /* 0x0000003d35357220 */ /* 0x000fe20000410000 */
[----:B------:R-:W-:-:S02]  /*df30*/  HADD2.F32 R40, -RZ, R40.H1_H1 ;  /* 0x30000028ff287230 */ /* 0x000fc40000004100 */
[C---:B------:R-:W-:Y:S01]  /*df40*/  FMUL.FTZ R75, R34.reuse, R67 ;  /* 0x00000043224b7220 */ /* 0x040fe20000410000 */
[----:B------:R-:W-:Y:S02]  /*df50*/  HADD2.F32 R32, -RZ, R50.H0_H0 ;  /* 0x20000032ff207230 */ /* 0x000fe40000004100 */
[----:B------:R-:W-:Y:S01]  /*df60*/  FMUL.FTZ R34, R34, R63 ;  /* 0x0000003f22227220 */ /* 0x000fe20000410000 */
[----:B------:R-:W-:Y:S02]  /*df70*/  HADD2.F32 R58, -RZ, R58.H1_H1 ;  /* 0x3000003aff3a7230 */ /* 0x000fe40000004100 */
[----:B------:R-:W-:Y:S01]  /*df80*/  FFMA.FTZ R68, R40, R61, -R71 ;  /* 0x0000003d28447223 */ /* 0x000fe20000010847 */
[----:B------:R-:W-:Y:S02]  /*df90*/  HADD2.F32 R61, -RZ, R66.H1_H1 ;  /* 0x30000042ff3d7230 */ /* 0x000fe40000004100 */
[C---:B------:R-:W-:Y:S01]  /*dfa0*/  FFMA.FTZ R75, R32.reuse, R63, -R75 ;  /* 0x0000003f204b7223 */ /* 0x040fe2000001084b */
[----:B------:R-:W-:Y:S01]  /*dfb0*/  FFMA.FTZ R67, R32, R67, R34 ;  /* 0x0000004320437223 */ /* 0x000fe20000010022 */
[----:B------:R-:W-:Y:S01]  /*dfc0*/  FFMA.FTZ R71, R40, R62, R53 ;  /* 0x0000003e28477223 */ /* 0x000fe20000010035 */
[----:B------:R-:W-:-:S02]  /*dfd0*/  HADD2.F32 R39, -RZ, R39.H1_H1 ;  /* 0x30000027ff277230 */ /* 0x000fc40000004100 */
[C---:B------:R-:W-:Y:S01]  /*dfe0*/  FMUL.FTZ R77, R58.reuse, R61 ;  /* 0x0000003d3a4d7220 */ /* 0x040fe20000410000 */
[----:B------:R-:W-:Y:S01]  /*dff0*/  HADD2.F32 R63, -RZ, R69.H0_H0 ;  /* 0x20000045ff3f7230 */ /* 0x000fe20000004100 */
[----:B------:R-:W-:Y:S01]  /*e000*/  F2FP.F16.E4M3.UNPACK_B R40, R65.H1 ;  /* 0x00000041ff28723e */ /* 0x000fe200030006ff */
[----:B------:R-:W-:Y:S02]  /*e010*/  HADD2.F32 R34, -RZ, R59.H0_H0 ;  /* 0x2000003bff227230 */ /* 0x000fe40000004100 */
[----:B------:R-:W-:Y:S01]  /*e020*/  FMUL.FTZ R58, R58, R39 ;  /* 0x000000273a3a7220 */ /* 0x000fe20000410000 */
[----:B------:R-:W-:Y:S01]  /*e030*/  HADD2.F32 R53, -RZ, R64.H0_H0 ;  /* 0x20000040ff357230 */ /* 0x000fe20000004100 */
[----:B------:R-:W-:Y:S01]  /*e040*/  F2FP.F16.E4M3.UNPACK_B R65, R65 ;  /* 0x00000041ff41723e */ /* 0x000fe200020006ff */
[----:B------:R-:W-:Y:S02]  /*e050*/  HADD2.F32 R50, -RZ, R50.H1_H1 ;  /* 0x30000032ff327230 */ /* 0x000fe40000004100 */
[----:B------:R-:W-:Y:S01]  /*e060*/  FMUL.FTZ R79, R34, R63 ;  /* 0x0000003f224f7220 */ /* 0x000fe20000410000 */
[----:B------:R-:W-:-:S02]  /*e070*/  HADD2.F32 R32, -RZ, R51.H0_H0 ;  /* 0x20000033ff207230 */ /* 0x000fc40000004100 */
[----:B------:R-:W-:Y:S01]  /*e080*/  FMUL.FTZ R34, R34, R53 ;  /* 0x0000003522227220 */ /* 0x000fe20000410000 */
[----:B------:R-:W-:Y:S02]  /*e090*/  HADD2.F32 R64, -RZ, R64.H1_H1 ;  /* 0x30000040ff407230 */ /* 0x000fe40000004100 */
[C---:B------:R-:W-:Y:S01]  /*e0a0*/  FFMA.FTZ R72, R50.reuse, R39, -R77 ;  /* 0x0000002732487223 */ /* 0x040fe2000001084d */
[----:B------:R-:W-:Y:S01]  /*e0b0*/  FFMA.FTZ R74, R50, R61, R58 ;  /* 0x0000003d324a7223 */ /* 0x000fe2000001003a */
[C---:B------:R-:W-:Y:S01]  /*e0c0*/  FFMA.FTZ R76, R32.reuse, R63, R34 ;  /* 0x0000003f204c7223 */ /* 0x040fe20000010022 */
[----:B------:R-:W-:Y:S01]  /*e0d0*/  HADD2.F32 R50, -RZ, R69.H1_H1 ;  /* 0x30000045ff327230 */ /* 0x000fe20000004100 */
[-C--:B------:R-:W-:Y:S01]  /*e0e0*/  F2FP.F16.E4M3.UNPACK_B R39, R60.reuse.H1 ;  /* 0x0000003cff27723e */ /* 0x080fe200030006ff */
[----:B------:R-:W-:Y:S02]  /*e0f0*/  HADD2.F32 R59, -RZ, R59.H1_H1 ;  /* 0x3000003bff3b7230 */ /* 0x000fe40000004100 */
[----:B------:R-:W-:Y:S01]  /*e100*/  FFMA.FTZ R79, R32, R53, -R79 ;  /* 0x00000035204f7223 */ /* 0x000fe2000001084f */
[----:B------:R-:W-:Y:S01]  /*e110*/  HADD2.F32 R61, -RZ, R40.H0_H0 ;  /* 0x20000028ff3d7230 */ /* 0x000fe20000004100 */
[----:B------:R-:W-:Y:S01]  /*e120*/  F2FP.F16.E4M3.UNPACK_B R60, R60 ;  /* 0x0000003cff3c723e */ /* 0x000fe200020006ff */
[----:B------:R-:W-:-:S02]  /*e130*/  HADD2.F32 R34, -RZ, R52.H0_H0 ;  /* 0x20000034ff227230 */ /* 0x000fc40000004100 */
[C---:B------:R-:W-:Y:S01]  /*e140*/  FMUL.FTZ R58, R59.reuse, R50 ;  /* 0x000000323b3a7220 */ /* 0x040fe20000410000 */
[----:B------:R-:W-:Y:S02]  /*e150*/  HADD2.F32 R51, -RZ, R51.H1_H1 ;  /* 0x30000033ff337230 */ /* 0x000fe40000004100 */
[-C--:B------:R-:W-:Y:S01]  /*e160*/  FMUL.FTZ R63, R59, R64.reuse ;  /* 0x000000403b3f7220 */ /* 0x080fe20000410000 */
[----:B------:R-:W-:Y:S02]  /*e170*/  HADD2.F32 R53, -RZ, R39.H0_H0 ;  /* 0x20000027ff357230 */ /* 0x000fe40000004100 */
[----:B------:R-:W-:Y:S01]  /*e180*/  FMUL.FTZ R59, R34, R61 ;  /* 0x0000003d223b7220 */ /* 0x000fe20000410000 */
[----:B------:R-:W-:Y:S02]  /*e190*/  HADD2.F32 R32, -RZ, R38.H0_H0 ;  /* 0x20000026ff207230 */ /* 0x000fe40000004100 */
[----:B------:R-:W-:Y:S01]  /*e1a0*/  FFMA.FTZ R78, R51, R64, -R58 ;  /* 0x00000040334e7223 */ /* 0x000fe2000001083a */
[----:B------:R-:W-:-:S02]  /*e1b0*/  HADD2.F32 R52, -RZ, R52.H1_H1 ;  /* 0x30000034ff347230 */ /* 0x000fc40000004100 */
[-C--:B------:R-:W-:Y:S01]  /*e1c0*/  FMUL.FTZ R34, R34, R53.reuse ;  /* 0x0000003522227220 */ /* 0x080fe20000410000 */
[----:B------:R-:W-:Y:S02]  /*e1d0*/  HADD2.F32 R39, -RZ, R39.H1_H1 ;  /* 0x30000027ff277230 */ /* 0x000fe40000004100 */
[C---:B------:R-:W-:Y:S01]  /*e1e0*/  FFMA.FTZ R58, R32.reuse, R53, -R59 ;  /* 0x00000035203a7223 */ /* 0x040fe2000001083b */
[----:B------:R-:W-:Y:S02]  /*e1f0*/  HADD2.F32 R53, -RZ, R40.H1_H1 ;  /* 0x30000028ff357230 */ /* 0x000fe40000004100 */
[----:B------:R-:W-:Y:S01]  /*e200*/  FFMA.FTZ R69, R51, R50, R63 ;  /* 0x0000003233457223 */ /* 0x000fe2000001003f */
[----:B------:R-:W-:Y:S02]  /*e210*/  HADD2.F32 R38, -RZ, R38.H1_H1 ;  /* 0x30000026ff267230 */ /* 0x000fe40000004100 */
[----:B------:R-:W-:Y:S01]  /*e220*/  FFMA.FTZ R61, R32, R61, R34 ;  /* 0x0000003d203d7223 */ /* 0x000fe20000010022 */
[----:B------:R-:W-:-:S02]  /*e230*/  HADD2.F32 R51, -RZ, R65.H0_H0 ;  /* 0x20000041ff337230 */ /* 0x000fc40000004100 */
[C---:B------:R-:W-:Y:S01]  /*e240*/  FMUL.FTZ R59, R52.reuse, R53 ;  /* 0x00000035343b7220 */ /* 0x040fe20000410000 */
[----:B------:R-:W-:Y:S01]  /*e250*/  FMUL.FTZ R52, R52, R39 ;  /* 0x0000002734347220 */ /* 0x000fe20000410000 */
[----:B------:R-:W-:Y:S01]  /*e260*/  HADD2.F32 R34, -RZ, R35.H0_H0 ;  /* 0x20000023ff227230 */ /* 0x000fe20000004100 */
[----:B------:R-:W-:Y:S01]  /*e270*/  F2FP.SATFINITE.E4M3.F32.PACK_AB_MERGE_C R68, R68, R73, RZ ;  /* 0x000000494444723e */ /* 0x000fe200048070ff */
[C---:B------:R-:W-:Y:S01]  /*e280*/  FFMA.FTZ R63, R38.reuse, R39, -R59 ;  /* 0x00000027263f7223 */ /* 0x040fe2000001083b */
[----:B------:R-:W-:Y:S01]  /*e290*/  FFMA.FTZ R52, R38, R53, R52 ;  /* 0x0000003526347223 */ /* 0x000fe20000010034 */
[----:B------:R-:W-:Y:S02]  /*e2a0*/  HADD2.F32 R39, -RZ, R60.H0_H0 ;  /* 0x2000003cff277230 */ /* 0x000fe40000004100 */
[----:B------:R-:W-:Y:S01]  /*e2b0*/  FMUL.FTZ R53, R34, R51 ;  /* 0x0000003322357220 */ /* 0x000fe20000410000 */
[----:B------:R-:W-:Y:S01]  /*e2c0*/  HADD2.F32 R32, -RZ, R27.H0_H0 ;  /* 0x2000001bff207230 */ /* 0x000fe20000004100 */
[----:B------:R-:W-:Y:S01]  /*e2d0*/  F2FP.SATFINITE.E4M3.F32.PACK_AB_MERGE_C R70, R71, R70, RZ ;  /* 0x000000464746723e */ /* 0x000fe200048070ff */
[----:B------:R-:W-:-:S02]  /*e2e0*/  HADD2.F32 R38, -RZ, R65.H1_H1 ;  /* 0x30000041ff267230 */ /* 0x000fc40000004100 */
[-C--:B------:R-:W-:Y:S01]  /*e2f0*/  FMUL.FTZ R59, R34, R39.reuse ;  /* 0x00000027223b7220 */ /* 0x080fe20000410000 */
[----:B------:R-:W-:Y:S02]  /*e300*/  HADD2.F32 R35, -RZ, R35.H1_H1 ;  /* 0x30000023ff237230 */ /* 0x000fe40000004100 */
[C---:B------:R-:W-:Y:S01]  /*e310*/  FFMA.FTZ R53, R32.reuse, R39, -R53 ;  /* 0x0000002720357223 */ /* 0x040fe20000010835 */
[----:B------:R-:W-:Y:S01]  /*e320*/  HADD2.F32 R60, -RZ, R60.H1_H1 ;  /* 0x3000003cff3c7230 */ /* 0x000fe20000004100 */
[----:B------:R-:W-:Y:S01]  /*e330*/  F2FP.F16.E4M3.UNPACK_B R39, R20.H1 ;  /* 0x00000014ff27723e */ /* 0x000fe200030006ff */
[----:B------:R-:W-:Y:S02]  /*e340*/  HADD2.F32 R27, -RZ, R27.H1_H1 ;  /* 0x3000001bff1b7230 */ /* 0x000fe40000004100 */
[C---:B------:R-:W-:Y:S01]  /*e350*/  FMUL.FTZ R40, R35.reuse, R38 ;  /* 0x0000002623287220 */ /* 0x040fe20000410000 */
[----:B------:R-:W-:Y:S01]  /*e360*/  FFMA.FTZ R59, R32, R51, R59 ;  /* 0x00000033203b7223 */ /* 0x000fe2000001003b */
[-C--:B------:R-:W-:Y:S01]  /*e370*/  FMUL.FTZ R35, R35, R60.reuse ;  /* 0x0000003c23237220 */ /* 0x080fe20000410000 */
[----:B------:R-:W-:Y:S01]  /*e380*/  F2FP.F16.E4M3.UNPACK_B R34, R37.H1 ;  /* 0x00000025ff22723e */ /* 0x000fe200030006ff */
[----:B------:R-:W-:Y:S01]  /*e390*/  FFMA.FTZ R60, R27, R60, -R40 ;  /* 0x0000003c1b3c7223 */ /* 0x000fe20000010828 */
[----:B------:R-:W-:-:S02]  /*e3a0*/  HADD2.F32 R40, -RZ, R39.H0_H0 ;  /* 0x20000027ff287230 */ /* 0x000fc40000004100 */
[----:B------:R-:W-:Y:S01]  /*e3b0*/  FFMA.FTZ R50, R27, R38, R35 ;  /* 0x000000261b327223 */ /* 0x000fe20000010023 */
[----:B------:R-:W-:Y:S01]  /*e3c0*/  HADD2.F32 R32, -RZ, R55.H0_H0 ;  /* 0x20000037ff207230 */ /* 0x000fe20000004100 */
[----:B------:R-:W-:Y:S01]  /*e3d0*/  F2FP.F16.E4M3.UNPACK_B R20, R20 ;  /* 0x00000014ff14723e */ /* 0x000fe200020006ff */
[----:B------:R-:W-:Y:S01]  /*e3e0*/  HADD2.F32 R35, -RZ, R34.H0_H0 ;  /* 0x20000022ff237230 */ /* 0x000fe20000004100 */
[----:B------:R-:W-:Y:S01]  /*e3f0*/  F2FP.F16.E4M3.UNPACK_B R37, R37 ;  /* 0x00000025ff25723e */ /* 0x000fe200020006ff */
        /* <DEDUP_REMOVED lines=8> */
[----:B------:R-:W-:Y:S02]  /*e480*/  HADD2.F32 R41, -RZ, R41.H1_H1 ;  /* 0x30000029ff297230 */ /* 0x000fe40000004100 */
[C---:B------:R-:W-:Y:S01]  /*e490*/  FMUL.FTZ R62, R55.reuse, R38 ;  /* 0x00000026373e7220 */ /* 0x040fe20000410000 */
[----:B------:R-:W-:Y:S02]  /*e4a0*/  HADD2.F32 R27, -RZ, R21.H0_H0 ;  /* 0x20000015ff1b7230 */ /* 0x000fe40000004100 */
[----:B------:R-:W-:Y:S01]  /*e4b0*/  FMUL.FTZ R55, R55, R34 ;  /* 0x0000002237377220 */ /* 0x000fe20000410000 */
[----:B------:R-:W-:-:S02]  /*e4c0*/  HADD2.F32 R35, -RZ, R20.H0_H0 ;  /* 0x20000014ff237230 */ /* 0x000fc40000004100 */
[C---:B------:R-:W-:Y:S01]  /*e4d0*/  FFMA.FTZ R64, R41.reuse, R34, -R62 ;  /* 0x0000002229407223 */ /* 0x040fe2000001083e */
[----:B------:R-:W-:Y:S02]  /*e4e0*/  HADD2.F32 R21, -RZ, R21.H1_H1 ;  /* 0x30000015ff157230 */ /* 0x000fe40000004100 */
[----:B------:R-:W-:Y:S01]  /*e4f0*/  FFMA.FTZ R66, R41, R38, R55 ;  /* 0x0000002629427223 */ /* 0x000fe20000010037 */
[----:B------:R-:W-:Y:S01]  /*e500*/  HADD2.F32 R38, -RZ, R20.H1_H1 ;  /* 0x30000014ff267230 */ /* 0x000fe20000004100 */
[----:B------:R-:W-:Y:S01]  /*e510*/  F2FP.SATFINITE.E4M3.F32.PACK_AB_MERGE_C R58, R63, R58, RZ ;  /* 0x0000003a3f3a723e */ /* 0x000fe200048070ff */
[--C-:B------:R-:W-:Y:S01]  /*e520*/  HADD2.F32 R32, -RZ, R37.reuse.H0_H0 ;  /* 0x20000025ff207230 */ /* 0x100fe20000004100 */
[----:B------:R-:W-:Y:S01]  /*e530*/  F2FP.SATFINITE.E4M3.F32.PACK_AB_MERGE_C R39, R64, R39, RZ ;  /* 0x000000274027723e */ /* 0x000fe200048070ff */
[----:B------:R-:W-:Y:S02]  /*e540*/  HADD2.F32 R34, -RZ, R37.H1_H1 ;  /* 0x30000025ff227230 */ /* 0x000fe40000004100 */
[----:B------:R-:W-:Y:S01]  /*e550*/  FMUL.FTZ R37, R27, R35 ;  /* 0x000000231b257220 */ /* 0x000fe20000410000 */
[----:B------:R-:W-:-:S02]  /*e560*/  HADD2.F32 R20, -RZ, R3.H0_H0 ;  /* 0x20000003ff147230 */ /* 0x000fc40000004100 */
[----:B------:R-:W-:Y:S01]  /*e570*/  FMUL.FTZ R62, R21, R38 ;  /* 0x00000026153e7220 */ /* 0x000fe20000410000 */
[----:B------:R-:W-:Y:S02]  /*e580*/  HADD2.F32 R3, -RZ, R3.H1_H1 ;  /* 0x30000003ff037230 */ /* 0x000fe40000004100 */
[----:B------:R-:W-:Y:S01]  /*e590*/  FMUL.FTZ R40, R27, R32 ;  /* 0x000000201b287220 */ /* 0x000fe20000410000 */
[----:B------:R-:W-:Y:S01]  /*e5a0*/  FMUL.FTZ R21, R21, R34 ;  /* 0x0000002215157220 */ /* 0x000fe20000410000 */
[----:B------:R-:W-:Y:S01]  /*e5b0*/  FFMA.FTZ R37, R20, R32, -R37 ;  /* 0x0000002014257223 */ /* 0x000fe20000010825 */
[----:B------:R-:W-:Y:S01]  /*e5c0*/  F2FP.SATFINITE.E4M3.F32.PACK_AB_MERGE_C R27, R78, R79, RZ ;  /* 0x0000004f4e1b723e */ /* 0x000fe200048070ff */
[C---:B------:R-:W-:Y:S01]  /*e5d0*/  FFMA.FTZ R62, R3.reuse, R34, -R62 ;  /* 0x00000022033e7223 */ /* 0x040fe2000001083e */
[----:B------:R-:W-:Y:S01]  /*e5e0*/  FFMA.FTZ R40, R20, R35, R40 ;  /* 0x0000002314287223 */ /* 0x000fe20000010028 */
[----:B------:R-:W-:Y:S01]  /*e5f0*/  FFMA.FTZ R21, R3, R38, R21 ;  /* 0x0000002603157223 */ /* 0x000fe20000010015 */
[----:B------:R-:W-:-:S02]  /*e600*/  F2FP.SATFINITE.E4M3.F32.PACK_AB_MERGE_C R35, R69, R76, RZ ;  /* 0x0000004c4523723e */ /* 0x000fc400048070ff */
[----:B------:R-:W-:Y:S02]  /*e610*/  F2FP.SATFINITE.E4M3.F32.PACK_AB_MERGE_C R32, R52, R61, RZ ;  /* 0x0000003d3420723e */ /* 0x000fe400048070ff */
[----:B------:R-:W-:Y:S02]  /*e620*/  F2FP.SATFINITE.E4M3.F32.PACK_AB_MERGE_C R34, R66, R51, RZ ;  /* 0x000000334222723e */ /* 0x000fe400048070ff */
[----:B------:R-:W-:Y:S02]  /*e630*/  F2FP.SATFINITE.E4M3.F32.PACK_AB_MERGE_C R25, R24, R25, R68 ;  /* 0x000000191819723e */ /* 0x000fe40004807044 */
[----:B------:R-:W-:Y:S02]  /*e640*/  F2FP.SATFINITE.E4M3.F32.PACK_AB_MERGE_C R33, R26, R33, R70 ;  /* 0x000000211a21723e */ /* 0x000fe40004807046 */
[----:B------:R-:W-:Y:S02]  /*e650*/  F2FP.SATFINITE.E4M3.F32.PACK_AB_MERGE_C R27, R72, R75, R27 ;  /* 0x0000004b481b723e */ /* 0x000fe4000480701b */
[----:B------:R-:W-:-:S02]  /*e660*/  F2FP.SATFINITE.E4M3.F32.PACK_AB_MERGE_C R24, R60, R53, R58 ;  /* 0x000000353c18723e */ /* 0x000fc4000480703a */
[----:B------:R-:W-:Y:S02]  /*e670*/  F2FP.SATFINITE.E4M3.F32.PACK_AB_MERGE_C R26, R62, R37, R39 ;  /* 0x000000253e1a723e */ /* 0x000fe40004807027 */
[----:B------:R-:W-:Y:S02]  /*e680*/  F2FP.SATFINITE.E4M3.F32.PACK_AB_MERGE_C R35, R74, R67, R35 ;  /* 0x000000434a23723e */ /* 0x000fe40004807023 */
[----:B------:R-:W-:Y:S01]  /*e690*/  F2FP.SATFINITE.E4M3.F32.PACK_AB_MERGE_C R32, R50, R59, R32 ;  /* 0x0000003b3220723e */ /* 0x000fe20004807020 */
[----:B------:R1:W-:Y:S01]  /*e6a0*/  STS.128 [R212+0x18000], R24 ;  /* 0x01800018d4007388 */ /* 0x0003e20000000c00 */
[----:B------:R-:W-:-:S05]  /*e6b0*/  F2FP.SATFINITE.E4M3.F32.PACK_AB_MERGE_C R34, R21, R40, R34 ;  /* 0x000000281522723e */ /* 0x000fca0004807022 */
[----:B------:R1:W-:Y:S02]  /*e6c0*/  STS.128 [R0+0x18000], R32 ;  /* 0x0180002000007388 */ /* 0x0003e40000000c00 */
.L_x_1471:
[----:B------:R-:W-:Y:S05]  /*e6d0*/  BSYNC B1 ;  /* 0x0000000000017941 */ /* 0x000fea0003800000 */
.L_x_1470:
[----:B------:R-:W-:Y:S04]  /*e6e0*/  BSSY B1, `(.L_x_1472) ;  /* 0x00000f8000017945 */ /* 0x000fe80003800000 */
[----:B------:R-:W-:Y:S05]  /*e6f0*/  @P2 BRA `(.L_x_1473) ;  /* 0x0000000c00d82947 */ /* 0x000fea0003800000 */
[----:B0----5:R-:W-:Y:S02]  /*e700*/  SHF.R.U32.HI R3, RZ, 0x8, R28 ;  /* 0x00000008ff037819 */ /* 0x021fe4000001161c */
[----:B------:R-:W-:Y:S02]  /*e710*/  SHF.R.U32.HI R21, RZ, 0x8, R30 ;  /* 0x00000008ff157819 */ /* 0x000fe4000001161e */
[----:B-1----:R-:W-:Y:S02]  /*e720*/  LOP3.LUT R0, R28, 0xff, RZ, 0xc0, !PT ;  /* 0x000000ff1c007812 */ /* 0x002fe400078ec0ff */
[----:B------:R-:W-:Y:S02]  /*e730*/  LOP3.LUT R3, R3, 0xff, RZ, 0xc0, !PT ;  /* 0x000000ff03037812 */ /* 0x000fe400078ec0ff */
[----:B------:R-:W-:Y:S02]  /*e740*/  LEA.HI R26, R54, R215, RZ, 0x1c ;  /* 0x000000d7361a7211 */ /* 0x000fe400078fe0ff */
[----:B------:R-:W-:-:S02]  /*e750*/  LOP3.LUT R27, R21, 0xff, RZ, 0xc0, !PT ;  /* 0x000000ff151b7812 */ /* 0x000fc400078ec0ff */
[----:B------:R-:W-:Y:S02]  /*e760*/  LOP3.LUT R24, R30, 0xff, RZ, 0xc0, !PT ;  /* 0x000000ff1e187812 */ /* 0x000fe400078ec0ff */
[----:B------:R-:W-:Y:S02]  /*e770*/  PRMT R21, R3, 0x7604, R0 ;  /* 0x0000760403157816 */ /* 0x000fe40000000000 */
[----:B------:R-:W-:Y:S02]  /*e780*/  SHF.R.S32.HI R3, RZ, 0x1f, R26 ;  /* 0x0000001fff037819 */ /* 0x000fe4000001141a */
[----:B------:R-:W-:Y:S02]  /*e790*/  PRMT R37, R27, 0x7604, R24 ;  /* 0x000076041b257816 */ /* 0x000fe40000000018 */
[----:B------:R-:W-:Y:S01]  /*e7a0*/  LEA.HI R27, R3, R26, RZ, 0x3 ;  /* 0x0000001a031b7211 */ /* 0x000fe200078f18ff */
[----:B------:R-:W-:Y:S01]  /*e7b0*/  IMAD.SHL.U32 R3, R26, 0x10, RZ ;  /* 0x000000101a037824 */ /* 0x000fe200078e00ff */
[----:B------:R-:W-:-:S02]  /*e7c0*/  SHF.R.U32.HI R25, RZ, 0x8, R29 ;  /* 0x00000008ff197819 */ /* 0x000fc4000001161d */
[----:B------:R-:W-:Y:S01]  /*e7d0*/  LOP3.LUT R20, R29, 0xff, RZ, 0xc0, !PT ;  /* 0x000000ff1d147812 */ /* 0x000fe200078ec0ff */
[----:B------:R-:W-:Y:S01]  /*e7e0*/  IMAD.SHL.U32 R32, R27, 0x800, RZ ;  /* 0x000008001b207824 */ /* 0x000fe200078e00ff */
[----:B------:R-:W-:Y:S02]  /*e7f0*/  LOP3.LUT R25, R25, 0xff, RZ, 0xc0, !PT ;  /* 0x000000ff19197812 */ /* 0x000fe400078ec0ff */
[----:B------:R-:W-:Y:S02]  /*e800*/  LOP3.LUT R3, R206, 0x70, R3, 0xf8, !PT ;  /* 0x00000070ce037812 */ /* 0x000fe400078ef803 */
[----:B------:R-:W-:Y:S02]  /*e810*/  PRMT R20, R25, 0x7604, R20 ;  /* 0x0000760419147816 */ /* 0x000fe40000000014 */
[----:B------:R-:W-:Y:S02]  /*e820*/  SHF.R.U32.HI R25, RZ, 0x8, R31 ;  /* 0x00000008ff197819 */ /* 0x000fe4000001161f */
[----:B------:R-:W-:-:S02]  /*e830*/  LOP3.LUT R3, R3, R234, RZ, 0x3c, !PT ;  /* 0x000000ea03037212 */ /* 0x000fc400078e3cff */
[----:B------:R-:W-:Y:S02]  /*e840*/  LOP3.LUT R32, R32, 0xffffc000, RZ, 0xc0, !PT ;  /* 0xffffc00020207812 */ /* 0x000fe400078ec0ff */
[----:B------:R-:W-:Y:S02]  /*e850*/  SHF.R.U32.HI R26, RZ, 0x8, R4 ;  /* 0x00000008ff1a7819 */ /* 0x000fe40000011604 */
[----:B------:R-:W-:Y:S02]  /*e860*/  LOP3.LUT R0, R31, 0xff, RZ, 0xc0, !PT ;  /* 0x000000ff1f007812 */ /* 0x000fe400078ec0ff */
[----:B------:R-:W-:Y:S02]  /*e870*/  LOP3.LUT R25, R25, 0xff, RZ, 0xc0, !PT ;  /* 0x000000ff19197812 */ /* 0x000fe400078ec0ff */
[----:B------:R-:W-:Y:S02]  /*e880*/  IADD3 R3, R3, R32, R210 ;  /* 0x0000002003037210 */ /* 0x000fe40007ffe0d2 */
[----:B------:R-:W-:-:S02]  /*e890*/  LOP3.LUT R24, R4, 0xff, RZ, 0xc0, !PT ;  /* 0x000000ff04187812 */ /* 0x000fc400078ec0ff */
[----:B------:R-:W-:Y:S02]  /*e8a0*/  LOP3.LUT R27, R26, 0xff, RZ, 0xc0, !PT ;  /* 0x000000ff1a1b7812 */ /* 0x000fe400078ec0ff */
[----:B------:R-:W-:Y:S01]  /*e8b0*/  PRMT R38, R25, 0x7604, R0 ;  /* 0x0000760419267816 */ /* 0x000fe20000000000 */
[----:B------:R-:W-:Y:S01]  /*e8c0*/  IMAD.IADD R0, R16, 0x1, R3 ;  /* 0x0000000110007824 */ /* 0x000fe200078e0203 */
[----:B------:R-:W-:Y:S02]  /*e8d0*/  PRMT R51, R27, 0x7604, R24 ;  /* 0x000076041b337816 */ /* 0x000fe40000000018 */
[----:B------:R-:W0:Y:S01]  /*e8e0*/  LDS.128 R24, [R226+0x18000] ;  /* 0x01800000e2187984 */ /* 0x000e220000000c00 */
[----:B------:R-:W-:Y:S02]  /*e8f0*/  SHF.R.U32.HI R41, RZ, 0x8, R6 ;  /* 0x00000008ff297819 */ /* 0x000fe40000011606 */
[----:B------:R-:W-:Y:S01]  /*e900*/  SHF.R.U32.HI R53, RZ, 0x8, R7 ;  /* 0x00000008ff357819 */ /* 0x000fe20000011607 */
[----:B------:R-:W1:Y:S01]  /*e910*/  LDS.128 R32, [R0+0x18000] ;  /* 0x0180000000207984 */ /* 0x000e620000000c00 */
[----:B------:R-:W-:-:S02]  /*e920*/  LOP3.LUT R50, R41, 0xff, RZ, 0xc0, !PT ;  /* 0x000000ff29327812 */ /* 0x000fc400078ec0ff */
[----:B------:R-:W-:Y:S02]  /*e930*/  LOP3.LUT R52, R7, 0xff, RZ, 0xc0, !PT ;  /* 0x000000ff07347812 */ /* 0x000fe400078ec0ff */
[----:B------:R-:W-:Y:S02]  /*e940*/  LOP3.LUT R41, R53, 0xff, RZ, 0xc0, !PT ;  /* 0x000000ff35297812 */ /* 0x000fe400078ec0ff */
[----:B------:R-:W-:Y:S02]  /*e950*/  LOP3.LUT R3, R6, 0xff, RZ, 0xc0, !PT ;  /* 0x000000ff06037812 */ /* 0x000fe400078ec0ff */
[----:B------:R-:W-:Y:S02]  /*e960*/  SHF.R.U32.HI R53, RZ, 0x10, R29 ;  /* 0x00000010ff357819 */ /* 0x000fe4000001161d */
[----:B------:R-:W-:Y:S02]  /*e970*/  SHF.R.U32.HI R40, RZ, 0x8, R5 ;  /* 0x00000008ff287819 */ /* 0x000fe40000011605 */
[----:B------:R-:W-:-:S02]  /*e980*/  PRMT R52, R41, 0x7604, R52 ;  /* 0x0000760429347816 */ /* 0x000fc40000000034 */
[----:B------:R-:W-:Y:S02]  /*e990*/  SHF.R.U32.HI R41, RZ, 0x10, R5 ;  /* 0x00000010ff297819 */ /* 0x000fe40000011605 */
[----:B------:R-:W-:Y:S01]  /*e9a0*/  PRMT R55, R50, 0x7604, R3 ;  /* 0x0000760432377816 */ /* 0x000fe20000000003 */
[----:B------:R-:W-:Y:S01]  /*e9b0*/  IMAD.U32 R3, R53, 0x10000, RZ ;  /* 0x0001000035037824 */ /* 0x000fe200078e00ff */
[----:B------:R-:W-:Y:S01]  /*e9c0*/  LOP3.LUT R39, R5, 0xff, RZ, 0xc0, !PT ;  /* 0x000000ff05277812 */ /* 0x000fe200078ec0ff */
[----:B------:R-:W-:Y:S01]  /*e9d0*/  IMAD.U32 R41, R41, 0x10000, RZ ;  /* 0x0001000029297824 */ /* 0x000fe200078e00ff */
[----:B------:R-:W-:Y:S02]  /*e9e0*/  LOP3.LUT R40, R40, 0xff, RZ, 0xc0, !PT ;  /* 0x000000ff28287812 */ /* 0x000fe400078ec0ff */
[----:B------:R-:W-:Y:S02]  /*e9f0*/  SHF.R.U32.HI R59, RZ, 0x10, R7 ;  /* 0x00000010ff3b7819 */ /* 0x000fe40000011607 */
[----:B------:R-:W-:-:S02]  /*ea00*/  PRMT R40, R40, 0x7604, R39 ;  /* 0x0000760428287816 */ /* 0x000fc40000000027 */
[----:B------:R-:W-:Y:S02]  /*ea10*/  LOP3.LUT R3, R20, 0xff0000, R3, 0xf8, !PT ;  /* 0x00ff000014037812 */ /* 0x000fe400078ef803 */
[----:B------:R-:W-:Y:S02]  /*ea20*/  SHF.L.U32 R59, R59, 0x10, RZ ;  /* 0x000000103b3b7819 */ /* 0x000fe400000006ff */
[----:B------:R-:W-:Y:S02]  /*ea30*/  LOP3.LUT R53, R40, 0xff0000, R41, 0xf8, !PT ;  /* 0x00ff000028357812 */ /* 0x000fe400078ef829 */
[----:B------:R-:W-:Y:S02]  /*ea40*/  LOP3.LUT R37, R37, 0xff0000, R30, 0xf8, !PT ;  /* 0x00ff000025257812 */ /* 0x000fe400078ef81e */
[----:B------:R-:W-:Y:S02]  /*ea50*/  LOP3.LUT R41, R3, 0xff000000, R29, 0xf8, !PT ;  /* 0xff00000003297812 */ /* 0x000fe400078ef81d */
[----:B------:R-:W-:-:S02]  /*ea60*/  LOP3.LUT R51, R51, 0xff0000, R4, 0xf8, !PT ;  /* 0x00ff000033337812 */ /* 0x000fc400078ef804 */
[----:B------:R-:W-:Y:S02]  /*ea70*/  LOP3.LUT R3, R55, 0xff0000, R6, 0xf8, !PT ;  /* 0x00ff000037037812 */ /* 0x000fe400078ef806 */
[----:B------:R-:W-:Y:S02]  /*ea80*/  LOP3.LUT R21, R21, 0xff0000, R28, 0xf8, !PT ;  /* 0x00ff000015157812 */ /* 0x000fe400078ef81c */
[----:B------:R-:W-:Y:S02]  /*ea90*/  LOP3.LUT R59, R52, 0xff0000, R59, 0xf8, !PT ;  /* 0x00ff0000343b7812 */ /* 0x000fe400078ef83b */
[----:B------:R-:W-:Y:S02]  /*eaa0*/  LOP3.LUT R53, R53, 0xff000000, R5, 0xf8, !PT ;  /* 0xff00000035357812 */ /* 0x000fe400078ef805 */
[----:B------:R-:W-:Y:S02]  /*eab0*/  LOP3.LUT R20, R37, 0xff000000, R30, 0xf8, !PT ;  /* 0xff00000025147812 */ /* 0x000fe400078ef81e */
[----:B------:R-:W-:-:S02]  /*eac0*/  LOP3.LUT R55, R51, 0xff000000, R4, 0xf8, !PT ;  /* 0xff00000033377812 */ /* 0x000fc400078ef804 */
[----:B------:R-:W-:Y:S02]  /*ead0*/  LOP3.LUT R4, R3, 0xff000000, R6, 0xf8, !PT ;  /* 0xff00000003047812 */ /* 0x000fe400078ef806 */
[-C--:B0-----:R-:W-:Y:S02]  /*eae0*/  F2FP.F16.E4M3.UNPACK_B R29, R27.reuse ;  /* 0x0000001bff1d723e */ /* 0x081fe400020006ff */
[----:B------:R-:W-:Y:S02]  /*eaf0*/  F2FP.F16.E4M3.UNPACK_B R30, R27.H1 ;  /* 0x0000001bff1e723e */ /* 0x000fe400030006ff */
[-C--:B------:R-:W-:Y:S02]  /*eb00*/  F2FP.F16.E4M3.UNPACK_B R3, R26.reuse ;  /* 0x0000001aff03723e */ /* 0x080fe400020006ff */
[----:B------:R-:W-:Y:S02]  /*eb10*/  F2FP.F16.E4M3.UNPACK_B R27, R26.H1 ;  /* 0x0000001aff1b723e */ /* 0x000fe400030006ff */
[----:B------:R-:W-:-:S02]  /*eb20*/  LOP3.LUT R40, R21, 0xff000000, R28, 0xf8, !PT ;  /* 0xff00000015287812 */ /* 0x000fc400078ef81c */
[----:B------:R-:W-:Y:S02]  /*eb30*/  LOP3.LUT R62, R59, 0xff000000, R7, 0xf8, !PT ;  /* 0xff0000003b3e7812 */ /* 0x000fe400078ef807 */
[----:B------:R-:W-:Y:S02]  /*eb40*/  F2FP.F16.E4M3.UNPACK_B R58, R53 ;  /* 0x00000035ff3a723e */ /* 0x000fe400020006ff */
[----:B-1----:R-:W-:Y:S02]  /*eb50*/  F2FP.F16.E4M3.UNPACK_B R26, R33 ;  /* 0x00000021ff1a723e */ /* 0x002fe400020006ff */
[-C--:B------:R-:W-:Y:S01]  /*eb60*/  F2FP.F16.E4M3.UNPACK_B R7, R24.reuse ;  /* 0x00000018ff07723e */ /* 0x080fe200020006ff */
[----:B------:R-:W-:Y:S01]  /*eb70*/  HADD2.F32 R60, -RZ, R58.H0_H0 ;  /* 0x2000003aff3c7230 */ /* 0x000fe20000004100 */
[----:B------:R-:W-:Y:S01]  /*eb80*/  F2FP.F16.E4M3.UNPACK_B R21, R24.H1 ;  /* 0x00000018ff15723e */ /* 0x000fe200030006ff */
[----:B------:R-:W-:Y:S01]  /*eb90*/  HADD2.F32 R5, -RZ, R26.H0_H0 ;  /* 0x2000001aff057230 */ /* 0x000fe20000004100 */
[----:B------:R-:W-:Y:S01]  /*eba0*/  F2FP.F16.E4M3.UNPACK_B R24, R41 ;  /* 0x00000029ff18723e */ /* 0x000fe200020006ff */
[----:B------:R-:W-:Y:S01]  /*ebb0*/  HADD2.F32 R59, -RZ, R58.H1_H1 ;  /* 0x3000003aff3b7230 */ /* 0x000fe20000004100 */
[----:B------:R-:W-:-:S02]  /*ebc0*/  SHF.R.U32.HI R39, RZ, 0x10, R31 ;  /* 0x00000010ff277819 */ /* 0x000fc4000001161f */
[-C--:B------:R-:W-:Y:S01]  /*ebd0*/  F2FP.F16.E4M3.UNPACK_B R6, R25.reuse ;  /* 0x00000019ff06723e */ /* 0x080fe200020006ff */
[----:B------:R-:W-:Y:S01]  /*ebe0*/  HADD2.F32 R50, -RZ, R24.H0_H0 ;  /* 0x20000018ff327230 */ /* 0x000fe20000004100 */
[----:B------:R-:W-:Y:S01]  /*ebf0*/  F2FP.F16.E4M3.UNPACK_B R28, R25.H1 ;  /* 0x00000019ff1c723e */ /* 0x000fe200030006ff */
[----:B------:R-:W-:Y:S02]  /*ec00*/  IMAD.U32 R39, R39, 0x10000, RZ ;  /* 0x0001000027277824 */ /* 0x000fe400078e00ff */
[C---:B------:R-:W-:Y:S01]  /*ec10*/  FMUL.FTZ R64, R5.reuse, R60 ;  /* 0x0000003c05407220 */ /* 0x040fe20000410000 */
[----:B------:R-:W-:Y:S02]  /*ec20*/  HADD2.F32 R25, -RZ, R6.H0_H0 ;  /* 0x20000006ff197230 */ /* 0x000fe40000004100 */
[-C--:B------:R-:W-:Y:S01]  /*ec30*/  FMUL.FTZ R51, R5, R50.reuse ;  /* 0x0000003205337220 */ /* 0x080fe20000410000 */
[----:B------:R-:W-:Y:S02]  /*ec40*/  F2FP.F16.E4M3.UNPACK_B R33, R33.H1 ;  /* 0x00000021ff21723e */ /* 0x000fe400030006ff */
[----:B------:R-:W-:Y:S01]  /*ec50*/  LOP3.LUT R39, R38, 0xff0000, R39, 0xf8, !PT ;  /* 0x00ff000026277812 */ /* 0x000fe200078ef827 */
[C---:B------:R-:W-:Y:S01]  /*ec60*/  FFMA.FTZ R5, R25.reuse, R50, -R64 ;  /* 0x0000003219057223 */ /* 0x040fe20000010840 */
[----:B------:R-:W-:Y:S01]  /*ec70*/  F2FP.F16.E4M3.UNPACK_B R50, R53.H1 ;  /* 0x00000035ff32723e */ /* 0x000fe200030006ff */
[----:B------:R-:W-:Y:S01]  /*ec80*/  FFMA.FTZ R25, R25, R60, R51 ;  /* 0x0000003c19197223 */ /* 0x000fe20000010033 */
[----:B------:R-:W-:Y:S01]  /*ec90*/  LOP3.LUT R52, R39, 0xff000000, R31, 0xf8, !PT ;  /* 0xff00000027347812 */ /* 0x000fe200078ef81f */
[----:B------:R-:W-:Y:S01]  /*eca0*/  HADD2.F32 R51, -RZ, R24.H1_H1 ;  /* 0x30000018ff337230 */ /* 0x000fe20000004100 */
[-C--:B------:R-:W-:Y:S01]  /*ecb0*/  F2FP.F16.E4M3.UNPACK_B R38, R35.reuse ;  /* 0x00000023ff26723e */ /* 0x080fe200020006ff */
[----:B------:R-:W-:Y:S01]  /*ecc0*/  HADD2.F32 R24, -RZ, R6.H1_H1 ;  /* 0x30000006ff187230 */ /* 0x000fe20000004100 */
[----:B------:R-:W-:Y:S01]  /*ecd0*/  F2FP.F16.E4M3.UNPACK_B R39, R35.H1 ;  /* 0x00000023ff27723e */ /* 0x000fe200030006ff */
[----:B------:R-:W-:Y:S01]  /*ece0*/  HADD2.F32 R6, -RZ, R26.H1_H1 ;  /* 0x3000001aff067230 */ /* 0x000fe20000004100 */
[-C--:B------:R-:W-:Y:S01]  /*ecf0*/  F2FP.F16.E4M3.UNPACK_B R35, R34.reuse ;  /* 0x00000022ff23723e */ /* 0x080fe200020006ff */
[----:B------:R-:W-:Y:S01]  /*ed00*/  HADD2.F32 R61, -RZ, R50.H0_H0 ;  /* 0x20000032ff3d7230 */ /* 0x000fe20000004100 */
[----:B------:R-:W-:Y:S01]  /*ed10*/  F2FP.F16.E4M3.UNPACK_B R37, R34.H1 ;  /* 0x00000022ff25723e */ /* 0x000fe200030006ff */
[----:B------:R-:W-:Y:S01]  /*ed20*/  HADD2.F32 R34, -RZ, R33.H0_H0 ;  /* 0x20000021ff227230 */ /* 0x000fe20000004100 */
[----:B------:R-:W-:Y:S01]  /*ed30*/  F2FP.F16.E4M3.UNPACK_B R41, R41.H1 ;  /* 0x00000029ff29723e */ /* 0x000fe200030006ff */
[----:B------:R-:W-:-:S02]  /*ed40*/  HADD2.F32 R26, -RZ, R28.H0_H0 ;  /* 0x2000001cff1a7230 */ /* 0x000fc40000004100 */
[C---:B------:R-:W-:Y:S01]  /*ed50*/  FMUL.FTZ R63, R6.reuse, R59 ;  /* 0x0000003b063f7220 */ /* 0x040fe20000410000 */
[----:B------:R-:W-:Y:S01]  /*ed60*/  FMUL.FTZ R58, R6, R51 ;  /* 0x00000033063a7220 */ /* 0x000fe20000410000 */
[----:B------:R-:W-:Y:S01]  /*ed70*/  FMUL.FTZ R65, R34, R61 ;  /* 0x0000003d22417220 */ /* 0x000fe20000410000 */
[--C-:B------:R-:W-:Y:S02]  /*ed80*/  HADD2.F32 R53, -RZ, R41.reuse.H0_H0 ;  /* 0x20000029ff357230 */ /* 0x100fe40000004100 */
[C---:B------:R-:W-:Y:S01]  /*ed90*/  FFMA.FTZ R6, R24.reuse, R51, -R63 ;  /* 0x0000003318067223 */ /* 0x040fe2000001083f */
[----:B------:R-:W-:Y:S01]  /*eda0*/  FFMA.FTZ R24, R24, R59, R58 ;  /* 0x0000003b18187223 */ /* 0x000fe2000001003a */
[----:B------:R-:W-:Y:S01]  /*edb0*/  F2FP.F16.E4M3.UNPACK_B R58, R62 ;  /* 0x0000003eff3a723e */ /* 0x000fe200020006ff */
[----:B------:R-:W-:Y:S02]  /*edc0*/  HADD2.F32 R41, -RZ, R41.H1_H1 ;  /* 0x30000029ff297230 */ /* 0x000fe40000004100 */
[-C--:B------:R-:W-:Y:S01]  /*edd0*/  FMUL.FTZ R34, R34, R53.reuse ;  /* 0x0000003522227220 */ /* 0x080fe20000410000 */
[C---:B------:R-:W-:Y:S01]  /*ede0*/  FFMA.FTZ R65, R26.reuse, R53, -R65 ;  /* 0x000000351a417223 */ /* 0x040fe20000010841 */
[----:B------:R-:W-:Y:S01]  /*edf0*/  HADD2.F32 R53, -RZ, R50.H1_H1 ;  /* 0x30000032ff357230 */ /* 0x000fe20000004100 */
[----:B------:R-:W-:Y:S01]  /*ee00*/  F2FP.F16.E4M3.UNPACK_B R50, R52 ;  /* 0x00000034ff32723e */ /* 0x000fe200020006ff */
        /* <DEDUP_REMOVED lines=8> */
[----:B------:R-:W-:Y:S01]  /*ee90*/  FMUL.FTZ R64, R33, R41 ;  /* 0x0000002921407220 */ /* 0x000fe20000410000 */
[----:B------:R-:W-:Y:S02]  /*eea0*/  HADD2.F32 R28, -RZ, R28.H1_H1 ;  /* 0x3000001cff1c7230 */ /* 0x000fe40000004100 */
[C---:B------:R-:W-:Y:S01]  /*eeb0*/  FMUL.FTZ R33, R34.reuse, R59 ;  /* 0x0000003b22217220 */ /* 0x040fe20000410000 */
[----:B------:R-:W-:Y:S02]  /*eec0*/  HADD2.F32 R26, -RZ, R29.H0_H0 ;  /* 0x2000001dff1a7230 */ /* 0x000fe40000004100 */
[----:B------:R-:W-:Y:S01]  /*eed0*/  FMUL.FTZ R34, R34, R51 ;  /* 0x0000003322227220 */ /* 0x000fe20000410000 */
[----:B------:R-:W-:-:S02]  /*eee0*/  HADD2.F32 R58, -RZ, R58.H1_H1 ;  /* 0x3000003aff3a7230 */ /* 0x000fc40000004100 */
[C---:B------:R-:W-:Y:S01]  /*eef0*/  FFMA.FTZ R60, R28.reuse, R41, -R63 ;  /* 0x000000291c3c7223 */ /* 0x040fe2000001083f */
[----:B------:R-:W-:Y:S02]  /*ef00*/  HADD2.F32 R38, -RZ, R38.H1_H1 ;  /* 0x30000026ff267230 */ /* 0x000fe40000004100 */
[----:B------:R-:W-:Y:S01]  /*ef10*/  FFMA.FTZ R64, R28, R53, R64 ;  /* 0x000000351c407223 */ /* 0x000fe20000010040 */
[----:B------:R-:W-:Y:S02]  /*ef20*/  HADD2.F32 R50, -RZ, R50.H1_H1 ;  /* 0x30000032ff327230 */ /* 0x000fe40000004100 */
[C---:B------:R-:W-:Y:S01]  /*ef30*/  FFMA.FTZ R53, R26.reuse, R51, -R33 ;  /* 0x000000331a357223 */ /* 0x040fe20000010821 */
[----:B------:R-:W-:Y:S01]  /*ef40*/  FFMA.FTZ R59, R26, R59, R34 ;  /* 0x0000003b1a3b7223 */ /* 0x000fe20000010022 */
[----:B------:R-:W-:Y:S02]  /*ef50*/  HADD2.F32 R29, -RZ, R29.H1_H1 ;  /* 0x3000001dff1d7230 */ /* 0x000fe40000004100 */
[----:B------:R-:W-:Y:S01]  /*ef60*/  FMUL.FTZ R34, R38, R58 ;  /* 0x0000003a26227220 */ /* 0x000fe20000410000 */
[----:B------:R-:W-:-:S02]  /*ef70*/  HADD2.F32 R41, -RZ, R62.H0_H0 ;  /* 0x2000003eff297230 */ /* 0x000fc40000004100 */
[----:B------:R-:W-:Y:S01]  /*ef80*/  FMUL.FTZ R51, R38, R50 ;  /* 0x0000003226337220 */ /* 0x000fe20000410000 */
[----:B------:R-:W-:Y:S01]  /*ef90*/  HADD2.F32 R28, -RZ, R39.H0_H0 ;  /* 0x20000027ff1c7230 */ /* 0x000fe20000004100 */
[----:B------:R-:W-:Y:S01]  /*efa0*/  F2FP.F16.E4M3.UNPACK_B R31, R32 ;  /* 0x00000020ff1f723e */ /* 0x000fe200020006ff */
[----:B------:R-:W-:Y:S02]  /*efb0*/  HADD2.F32 R33, -RZ, R52.H0_H0 ;  /* 0x20000034ff217230 */ /* 0x000fe40000004100 */
[C---:B------:R-:W-:Y:S01]  /*efc0*/  FFMA.FTZ R66, R29.reuse, R50, -R34 ;  /* 0x000000321d427223 */ /* 0x040fe20000010822 */
[----:B------:R-:W-:Y:S02]  /*efd0*/  HADD2.F32 R26, -RZ, R30.H0_H0 ;  /* 0x2000001eff1a7230 */ /* 0x000fe40000004100 */
[C---:B------:R-:W-:Y:S01]  /*efe0*/  FMUL.FTZ R63, R28.reuse, R41 ;  /* 0x000000291c3f7220 */ /* 0x040fe20000410000 */
[----:B------:R-:W-:Y:S01]  /*eff0*/  F2FP.F16.E4M3.UNPACK_B R32, R32.H1 ;  /* 0x00000020ff20723e */ /* 0x000fe200030006ff */
[----:B------:R-:W-:Y:S01]  /*f000*/  FMUL.FTZ R28, R28, R33 ;  /* 0x000000211c1c7220 */ /* 0x000fe20000410000 */
[----:B------:R-:W-:Y:S01]  /*f010*/  FFMA.FTZ R68, R29, R58, R51 ;  /* 0x0000003a1d447223 */ /* 0x000fe20000010033 */
[----:B------:R-:W-:Y:S01]  /*f020*/  F2FP.F16.E4M3.UNPACK_B R34, R55.H1 ;  /* 0x00000037ff22723e */ /* 0x000fe200030006ff */
[----:B------:R-:W-:Y:S01]  /*f030*/  HADD2.F32 R52, -RZ, R52.H1_H1 ;  /* 0x30000034ff347230 */ /* 0x000fe20000004100 */
[----:B------:R-:W-:Y:S01]  /*f040*/  F2FP.F16.E4M3.UNPACK_B R29, R40.H1 ;  /* 0x00000028ff1d723e */ /* 0x000fe200030006ff */
[----:B------:R-:W-:Y:S01]  /*f050*/  FFMA.FTZ R67, R26, R41, R28 ;  /* 0x000000291a437223 */ /* 0x000fe2000001001c */
[----:B------:R-:W-:-:S02]  /*f060*/  HADD2.F32 R62, -RZ, R62.H1_H1 ;  /* 0x3000003eff3e7230 */ /* 0x000fc40000004100 */
[----:B------:R-:W-:Y:S01]  /*f070*/  FFMA.FTZ R63, R26, R33, -R63 ;  /* 0x000000211a3f7223 */ /* 0x000fe2000001083f */
[----:B------:R-:W-:Y:S01]  /*f080*/  HADD2.F32 R39, -RZ, R39.H1_H1 ;  /* 0x30000027ff277230 */ /* 0x000fe20000004100 */
[----:B------:R-:W-:Y:S01]  /*f090*/  F2FP.F16.E4M3.UNPACK_B R55, R55 ;  /* 0x00000037ff37723e */ /* 0x000fe200020006ff */
[----:B------:R-:W-:Y:S01]  /*f0a0*/  HADD2.F32 R41, -RZ, R34.H0_H0 ;  /* 0x20000022ff297230 */ /* 0x000fe20000004100 */
[----:B------:R-:W-:Y:S01]  /*f0b0*/  F2FP.F16.E4M3.UNPACK_B R40, R40 ;  /* 0x00000028ff28723e */ /* 0x000fe200020006ff */
[----:B------:R-:W-:Y:S02]  /*f0c0*/  HADD2.F32 R28, -RZ, R32.H0_H0 ;  /* 0x20000020ff1c7230 */ /* 0x000fe40000004100 */
[C---:B------:R-:W-:Y:S01]  /*f0d0*/  FMUL.FTZ R51, R39.reuse, R62 ;  /* 0x0000003e27337220 */ /* 0x040fe20000410000 */
[----:B------:R-:W-:Y:S02]  /*f0e0*/  HADD2.F32 R33, -RZ, R29.H0_H0 ;  /* 0x2000001dff217230 */ /* 0x000fe40000004100 */
[----:B------:R-:W-:Y:S01]  /*f0f0*/  FMUL.FTZ R69, R39, R52 ;  /* 0x0000003427457220 */ /* 0x000fe20000410000 */
[----:B------:R-:W-:-:S02]  /*f100*/  HADD2.F32 R26, -RZ, R21.H0_H0 ;  /* 0x20000015ff1a7230 */ /* 0x000fc40000004100 */
[C---:B------:R-:W-:Y:S01]  /*f110*/  FMUL.FTZ R39, R28.reuse, R41 ;  /* 0x000000291c277220 */ /* 0x040fe20000410000 */
[----:B------:R-:W-:Y:S02]  /*f120*/  HADD2.F32 R34, -RZ, R34.H1_H1 ;  /* 0x30000022ff227230 */ /* 0x000fe40000004100 */
[-C--:B------:R-:W-:Y:S01]  /*f130*/  FMUL.FTZ R28, R28, R33.reuse ;  /* 0x000000211c1c7220 */ /* 0x080fe20000410000 */
[----:B------:R-:W-:Y:S02]  /*f140*/  HADD2.F32 R32, -RZ, R32.H1_H1 ;  /* 0x30000020ff207230 */ /* 0x000fe40000004100 */
[C---:B------:R-:W-:Y:S01]  /*f150*/  FFMA.FTZ R50, R26.reuse, R33, -R39 ;  /* 0x000000211a327223 */ /* 0x040fe20000010827 */
[----:B------:R-:W-:Y:S02]  /*f160*/  HADD2.F32 R30, -RZ, R30.H1_H1 ;  /* 0x3000001eff1e7230 */ /* 0x000fe40000004100 */
[----:B------:R-:W-:Y:S01]  /*f170*/  FFMA.FTZ R41, R26, R41, R28 ;  /* 0x000000291a297223 */ /* 0x000fe2000001001c */
[----:B------:R-:W-:-:S02]  /*f180*/  HADD2.F32 R29, -RZ, R29.H1_H1 ;  /* 0x3000001dff1d7230 */ /* 0x000fc40000004100 */
[----:B------:R-:W-:Y:S01]  /*f190*/  FMUL.FTZ R28, R32, R34 ;  /* 0x00000022201c7220 */ /* 0x000fe20000410000 */
[----:B------:R-:W-:Y:S02]  /*f1a0*/  HADD2.F32 R21, -RZ, R21.H1_H1 ;  /* 0x30000015ff157230 */ /* 0x000fe40000004100 */
[C---:B------:R-:W-:Y:S01]  /*f1b0*/  FFMA.FTZ R70, R30.reuse, R52, -R51 ;  /* 0x000000341e467223 */ /* 0x040fe20000010833 */
[----:B------:R-:W-:Y:S01]  /*f1c0*/  FFMA.FTZ R62, R30, R62, R69 ;  /* 0x0000003e1e3e7223 */ /* 0x000fe20000010045 */
[-C--:B------:R-:W-:Y:S01]  /*f1d0*/  FMUL.FTZ R33, R32, R29.reuse ;  /* 0x0000001d20217220 */ /* 0x080fe20000410000 */
[----:B------:R-:W-:Y:S02]  /*f1e0*/  HADD2.F32 R30, -RZ, R55.H0_H0 ;  /* 0x20000037ff1e7230 */ /* 0x000fe40000004100 */
[C---:B------:R-:W-:Y:S01]  /*f1f0*/  FFMA.FTZ R51, R21.reuse, R29, -R28 ;  /* 0x0000001d15337223 */ /* 0x040fe2000001081c */
[----:B------:R-:W-:Y:S02]  /*f200*/  HADD2.F32 R26, -RZ, R31.H0_H0 ;  /* 0x2000001fff1a7230 */ /* 0x000fe40000004100 */
[----:B------:R-:W-:Y:S01]  /*f210*/  FFMA.FTZ R52, R21, R34, R33 ;  /* 0x0000002215347223 */ /* 0x000fe20000010021 */
[----:B------:R-:W-:Y:S01]  /*f220*/  HADD2.F32 R28, -RZ, R40.H0_H0 ;  /* 0x20000028ff1c7230 */ /* 0x000fe20000004100 */
[----:B------:R-:W-:Y:S01]  /*f230*/  F2FP.F16.E4M3.UNPACK_B R29, R4.H1 ;  /* 0x00000004ff1d723e */ /* 0x000fe200030006ff */
        /* <DEDUP_REMOVED lines=9> */
[C---:B------:R-:W-:Y:S01]  /*f2d0*/  FMUL.FTZ R28, R31.reuse, R32 ;  /* 0x000000201f1c7220 */ /* 0x040fe20000410000 */
[----:B------:R-:W-:Y:S01]  /*f2e0*/  F2FP.F16.E4M3.UNPACK_B R26, R20.H1 ;  /* 0x00000014ff1a723e */ /* 0x000fe200030006ff */
[-C--:B------:R-:W-:Y:S01]  /*f2f0*/  FMUL.FTZ R39, R31, R40.reuse ;  /* 0x000000281f277220 */ /* 0x080fe20000410000 */
[----:B------:R-:W-:Y:S02]  /*f300*/  HADD2.F32 R30, -RZ, R29.H0_H0 ;  /* 0x2000001dff1e7230 */ /* 0x000fe40000004100 */
[C---:B------:R-:W-:Y:S01]  /*f310*/  FFMA.FTZ R31, R7.reuse, R40, -R28 ;  /* 0x00000028071f7223 */ /* 0x040fe2000001081c */
[----:B------:R-:W-:Y:S02]  /*f320*/  HADD2.F32 R21, -RZ, R37.H0_H0 ;  /* 0x20000025ff157230 */ /* 0x000fe40000004100 */
[----:B------:R-:W-:Y:S01]  /*f330*/  FFMA.FTZ R38, R7, R32, R39 ;  /* 0x0000002007267223 */ /* 0x000fe20000010027 */
[----:B------:R-:W-:Y:S01]  /*f340*/  HADD2.F32 R28, -RZ, R26.H0_H0 ;  /* 0x2000001aff1c7230 */ /* 0x000fe20000004100 */
[----:B------:R-:W-:Y:S01]  /*f350*/  F2FP.F16.E4M3.UNPACK_B R4, R4 ;  /* 0x00000004ff04723e */ /* 0x000fe200020006ff */
[----:B------:R-:W-:-:S02]  /*f360*/  HADD2.F32 R7, -RZ, R27.H0_H0 ;  /* 0x2000001bff077230 */ /* 0x000fc40000004100 */
[C---:B------:R-:W-:Y:S01]  /*f370*/  FMUL.FTZ R40, R21.reuse, R30 ;  /* 0x0000001e15287220 */ /* 0x040fe20000410000 */
[----:B------:R-:W-:Y:S02]  /*f380*/  HADD2.F32 R32, -RZ, R29.H1_H1 ;  /* 0x3000001dff207230 */ /* 0x000fe40000004100 */
[-C--:B------:R-:W-:Y:S01]  /*f390*/  FMUL.FTZ R58, R21, R28.reuse ;  /* 0x0000001c153a7220 */ /* 0x080fe20000410000 */
[----:B------:R-:W-:Y:S02]  /*f3a0*/  HADD2.F32 R37, -RZ, R37.H1_H1 ;  /* 0x30000025ff257230 */ /* 0x000fe40000004100 */
[----:B------:R-:W-:Y:S01]  /*f3b0*/  FFMA.FTZ R40, R7, R28, -R40 ;  /* 0x0000001c07287223 */ /* 0x000fe20000010828 */
[----:B------:R-:W-:Y:S01]  /*f3c0*/  HADD2.F32 R26, -RZ, R26.H1_H1 ;  /* 0x3000001aff1a7230 */ /* 0x000fe20000004100 */
[----:B------:R-:W-:Y:S01]  /*f3d0*/  F2FP.F16.E4M3.UNPACK_B R20, R20 ;  /* 0x00000014ff14723e */ /* 0x000fe200020006ff */
[----:B------:R-:W-:Y:S02]  /*f3e0*/  HADD2.F32 R27, -RZ, R27.H1_H1 ;  /* 0x3000001bff1b7230 */ /* 0x000fe40000004100 */
[----:B------:R-:W-:Y:S01]  /*f3f0*/  FMUL.FTZ R28, R37, R32 ;  /* 0x00000020251c7220 */ /* 0x000fe20000410000 */
[----:B------:R-:W-:Y:S01]  /*f400*/  FFMA.FTZ R58, R7, R30, R58 ;  /* 0x0000001e073a7223 */ /* 0x000fe2000001003a */
[----:B------:R-:W-:Y:S01]  /*f410*/  FMUL.FTZ R37, R37, R26 ;  /* 0x0000001a25257220 */ /* 0x000fe20000410000 */
[----:B------:R-:W-:-:S02]  /*f420*/  HADD2.F32 R7, -RZ, R35.H0_H0 ;  /* 0x20000023ff077230 */ /* 0x000fc40000004100 */
[C---:B------:R-:W-:Y:S01]  /*f430*/  FFMA.FTZ R29, R27.reuse, R26, -R28 ;  /* 0x0000001a1b1d7223 */ /* 0x040fe2000001081c */
[----:B------:R-:W-:Y:S02]  /*f440*/  HADD2.F32 R26, -RZ, R4.H0_H0 ;  /* 0x20000004ff1a7230 */ /* 0x000fe40000004100 */
[----:B------:R-:W-:Y:S01]  /*f450*/  FFMA.FTZ R37, R27, R32, R37 ;  /* 0x000000201b257223 */ /* 0x000fe20000010025 */
[----:B------:R-:W-:Y:S01]  /*f460*/  HADD2.F32 R21, -RZ, R20.H0_H0 ;  /* 0x20000014ff157230 */ /* 0x000fe20000004100 */
[----:B------:R-:W-:Y:S01]  /*f470*/  F2FP.SATFINITE.E4M3.F32.PACK_AB_MERGE_C R60, R60, R65, RZ ;  /* 0x000000413c3c723e */ /* 0x000fe200048070ff */
[----:B------:R-:W-:Y:S02]  /*f480*/  HADD2.F32 R28, -RZ, R4.H1_H1 ;  /* 0x30000004ff1c7230 */ /* 0x000fe40000004100 */
[C---:B------:R-:W-:Y:S01]  /*f490*/  FMUL.FTZ R27, R7.reuse, R26 ;  /* 0x0000001a071b7220 */ /* 0x040fe20000410000 */
[----:B------:R-:W-:Y:S02]  /*f4a0*/  HADD2.F32 R35, -RZ, R35.H1_H1 ;  /* 0x30000023ff237230 */ /* 0x000fe40000004100 */
[----:B------:R-:W-:Y:S01]  /*f4b0*/  FMUL.FTZ R7, R7, R21 ;  /* 0x0000001507077220 */ /* 0x000fe20000410000 */
[----:B------:R-:W-:Y:S01]  /*f4c0*/  HADD2.F32 R20, -RZ, R20.H1_H1 ;  /* 0x30000014ff147230 */ /* 0x000fe20000004100 */
[----:B------:R-:W-:Y:S01]  /*f4d0*/  F2FP.SATFINITE.E4M3.F32.PACK_AB_MERGE_C R61, R64, R61, RZ ;  /* 0x0000003d403d723e */ /* 0x000fe200048070ff */
[----:B------:R-:W-:-:S02]  /*f4e0*/  HADD2.F32 R4, -RZ, R3.H0_H0 ;  /* 0x20000003ff047230 */ /* 0x000fc40000004100 */
[C---:B------:R-:W-:Y:S01]  /*f4f0*/  FMUL.FTZ R30, R35.reuse, R28 ;  /* 0x0000001c231e7220 */ /* 0x040fe20000410000 */
[----:B------:R-:W-:Y:S02]  /*f500*/  HADD2.F32 R3, -RZ, R3.H1_H1 ;  /* 0x30000003ff037230 */ /* 0x000fe40000004100 */
[----:B------:R-:W-:Y:S01]  /*f510*/  FMUL.FTZ R35, R35, R20 ;  /* 0x0000001423237220 */ /* 0x000fe20000410000 */
[----:B------:R-:W-:Y:S01]  /*f520*/  F2FP.SATFINITE.E4M3.F32.PACK_AB_MERGE_C R29, R29, R40, RZ ;  /* 0x000000281d1d723e */ /* 0x000fe200048070ff */
        /* <DEDUP_REMOVED lines=8> */
[----:B------:R-:W-:Y:S02]  /*f5b0*/  F2FP.SATFINITE.E4M3.F32.PACK_AB_MERGE_C R37, R37, R58, RZ ;  /* 0x0000003a2525723e */ /* 0x000fe400048070ff */
[----:B------:R-:W-:Y:S02]  /*f5c0*/  F2FP.SATFINITE.E4M3.F32.PACK_AB_MERGE_C R5, R6, R5, R60 ;  /* 0x000000050605723e */ /* 0x000fe4000480703c */
[----:B------:R-:W-:Y:S02]  /*f5d0*/  F2FP.SATFINITE.E4M3.F32.PACK_AB_MERGE_C R7, R66, R53, R7 ;  /* 0x000000354207723e */ /* 0x000fe40004807007 */
[----:B------:R-:W-:-:S02]  /*f5e0*/  F2FP.SATFINITE.E4M3.F32.PACK_AB_MERGE_C R25, R24, R25, R61 ;  /* 0x000000191819723e */ /* 0x000fc4000480703d */
[----:B------:R-:W-:Y:S02]  /*f5f0*/  F2FP.SATFINITE.E4M3.F32.PACK_AB_MERGE_C R4, R31, R34, R4 ;  /* 0x000000221f04723e */ /* 0x000fe40004807004 */
[----:B------:R-:W-:Y:S02]  /*f600*/  F2FP.SATFINITE.E4M3.F32.PACK_AB_MERGE_C R6, R30, R21, R29 ;  /* 0x000000151e06723e */ /* 0x000fe4000480701d */
[----:B------:R-:W-:Y:S02]  /*f610*/  F2FP.SATFINITE.E4M3.F32.PACK_AB_MERGE_C R27, R68, R59, R27 ;  /* 0x0000003b441b723e */ /* 0x000fe4000480701b */
[----:B------:R-:W-:Y:S01]  /*f620*/  F2FP.SATFINITE.E4M3.F32.PACK_AB_MERGE_C R24, R38, R33, R41 ;  /* 0x000000212618723e */ /* 0x000fe20004807029 */
[----:B------:R2:W-:Y:S01]  /*f630*/  STS.128 [R226+0x18000], R4 ;  /* 0x01800004e2007388 */ /* 0x0005e20000000c00 */
[----:B------:R-:W-:-:S05]  /*f640*/  F2FP.SATFINITE.E4M3.F32.PACK_AB_MERGE_C R26, R35, R26, R37 ;  /* 0x0000001a231a723e */ /* 0x000fca0004807025 */
[----:B------:R2:W-:Y:S02]  /*f650*/  STS.128 [R0+0x18000], R24 ;  /* 0x0180001800007388 */ /* 0x0005e40000000c00 */
.L_x_1473:
[----:B------:R-:W-:Y:S05]  /*f660*/  BSYNC B1 ;  /* 0x0000000000017941 */ /* 0x000fea0003800000 */
.L_x_1472:
[----:B------:R-:W-:Y:S04]  /*f670*/  BSSY B1, `(.L_x_1474) ;  /* 0x0000101000017945 */ /* 0x000fe80003800000 */
[----:B------:R-:W-:Y:S05]  /*f680*/  @P1 BRA `(.L_x_1475) ;  /* 0x0000000c00fc1947 */ /* 0x000fea0003800000 */
[----:B-12---:R-:W-:Y:S02]  /*f690*/  SHF.R.U32.HI R0, RZ, 0x8, R42 ;  /* 0x00000008ff007819 */ /* 0x006fe4000001162a */
[----:B-----5:R-:W-:Y:S02]  /*f6a0*/  LEA.HI R7, R54, R215, RZ, 0x1c ;  /* 0x000000d736077211 */ /* 0x020fe400078fe0ff */
[----:B0-----:R-:W-:Y:S02]  /*f6b0*/  LOP3.LUT R3, R42, 0xff, RZ, 0xc0, !PT ;  /* 0x000000ff2a037812 */ /* 0x001fe400078ec0ff */
[----:B------:R-:W-:Y:S01]  /*f6c0*/  LOP3.LUT R0, R0, 0xff, RZ, 0xc0, !PT ;  /* 0x000000ff00007812 */ /* 0x000fe200078ec0ff */
[----:B------:R-:W-:Y:S01]  /*f6d0*/  IMAD.SHL.U32 R21, R7, 0x10, RZ ;  /* 0x0000001007157824 */ /* 0x000fe200078e00ff */
[----:B------:R-:W-:Y:S02]  /*f6e0*/  SHF.R.S32.HI R24, RZ, 0x1f, R7 ;  /* 0x0000001fff187819 */ /* 0x000fe40000011407 */
[----:B------:R-:W-:-:S02]  /*f6f0*/  SHF.R.U32.HI R4, RZ, 0x8, R43 ;  /* 0x00000008ff047819 */ /* 0x000fc4000001162b */
[----:B------:R-:W-:Y:S02]  /*f700*/  PRMT R20, R0, 0x7604, R3 ;  /* 0x0000760400147816 */ /* 0x000fe40000000003 */
[----:B------:R-:W-:Y:S02]  /*f710*/  LEA.HI R25, R24, R7, RZ, 0x3 ;  /* 0x0000000718197211 */ /* 0x000fe400078f18ff */
[----:B------:R-:W-:Y:S02]  /*f720*/  SHF.R.U32.HI R0, RZ, 0x8, R44 ;  /* 0x00000008ff007819 */ /* 0x000fe4000001162c */
[----:B------:R-:W-:Y:S01]  /*f730*/  LOP3.LUT R5, R43, 0xff, RZ, 0xc0, !PT ;  /* 0x000000ff2b057812 */ /* 0x000fe200078ec0ff */
[----:B------:R-:W-:Y:S01]  /*f740*/  IMAD.SHL.U32 R25, R25, 0x800, RZ ;  /* 0x0000080019197824 */ /* 0x000fe200078e00ff */
[----:B------:R-:W-:Y:S02]  /*f750*/  LOP3.LUT R4, R4, 0xff, RZ, 0xc0, !PT ;  /* 0x000000ff04047812 */ /* 0x000fe400078ec0ff */
[----:B------:R-:W-:-:S02]  /*f760*/  LOP3.LUT R3, R0, 0xff, RZ, 0xc0, !PT ;  /* 0x000000ff00037812 */ /* 0x000fc400078ec0ff */
[----:B------:R-:W-:Y:S02]  /*f770*/  LOP3.LUT R0, R228, 0x70, R21, 0xf8, !PT ;  /* 0x00000070e4007812 */ /* 0x000fe400078ef815 */
[----:B------:R-:W-:Y:S02]  /*f780*/  SHF.R.U32.HI R26, RZ, 0x3, R228 ;  /* 0x00000003ff1a7819 */ /* 0x000fe400000116e4 */
[----:B------:R-:W-:Y:S02]  /*f790*/  PRMT R28, R4, 0x7604, R5 ;  /* 0x00007604041c7816 */ /* 0x000fe40000000005 */
[----:B------:R-:W-:Y:S02]  /*f7a0*/  LOP3.LUT R4, R44, 0xff, RZ, 0xc0, !PT ;  /* 0x000000ff2c047812 */ /* 0x000fe400078ec0ff */
[----:B------:R-:W-:Y:S02]  /*f7b0*/  SHF.R.U32.HI R7, RZ, 0x8, R46 ;  /* 0x00000008ff077819 */ /* 0x000fe4000001162e */
[----:B------:R-:W-:-:S02]  /*f7c0*/  LOP3.LUT R0, R0, R26, RZ, 0x3c, !PT ;  /* 0x0000001a00007212 */ /* 0x000fc400078e3cff */
[----:B------:R-:W-:Y:S02]  /*f7d0*/  LOP3.LUT R25, R25, 0xffffc000, RZ, 0xc0, !PT ;  /* 0xffffc00019197812 */ /* 0x000fe400078ec0ff */
[----:B------:R-:W-:Y:S02]  /*f7e0*/  PRMT R30, R3, 0x7604, R4 ;  /* 0x00007604031e7816 */ /* 0x000fe40000000004 */
[----:B------:R-:W-:Y:S02]  /*f7f0*/  LOP3.LUT R24, R46, 0xff, RZ, 0xc0, !PT ;  /* 0x000000ff2e187812 */ /* 0x000fe400078ec0ff */
[----:B------:R-:W-:Y:S02]  /*f800*/  LOP3.LUT R7, R7, 0xff, RZ, 0xc0, !PT ;  /* 0x000000ff07077812 */ /* 0x000fe400078ec0ff */
[----:B------:R-:W-:Y:S02]  /*f810*/  IADD3 R3, R0, R25, R231 ;  /* 0x0000001900037210 */ /* 0x000fe40007ffe0e7 */
[----:B------:R-:W-:-:S02]  /*f820*/  SHF.R.U32.HI R0, RZ, 0x8, R47 ;  /* 0x00000008ff007819 */ /* 0x000fc4000001162f */
[----:B------:R-:W-:Y:S02]  /*f830*/  PRMT R33, R7, 0x7604, R24 ;  /* 0x0000760407217816 */ /* 0x000fe40000000018 */
[----:B------:R-:W-:Y:S02]  /*f840*/  LOP3.LUT R21, R47, 0xff, RZ, 0xc0, !PT ;  /* 0x000000ff2f157812 */ /* 0x000fe400078ec0ff */
[----:B------:R-:W-:Y:S02]  /*f850*/  SHF.R.U32.HI R24, RZ, 0x8, R48 ;  /* 0x00000008ff187819 */ /* 0x000fe40000011630 */
[----:B------:R-:W-:Y:S02]  /*f860*/  SHF.R.U32.HI R26, RZ, 0x8, R49 ;  /* 0x00000008ff1a7819 */ /* 0x000fe40000011631 */
[----:B------:R-:W-:Y:S02]  /*f870*/  LOP3.LUT R0, R0, 0xff, RZ, 0xc0, !PT ;  /* 0x000000ff00007812 */ /* 0x000fe400078ec0ff */
[----:B------:R-:W-:-:S02]  /*f880*/  SHF.R.U32.HI R5, RZ, 0x8, R45 ;  /* 0x00000008ff057819 */ /* 0x000fc4000001162d */
[----:B------:R-:W-:Y:S02]  /*f890*/  LOP3.LUT R25, R48, 0xff, RZ, 0xc0, !PT ;  /* 0x000000ff30197812 */ /* 0x000fe400078ec0ff */
[----:B------:R-:W-:Y:S02]  /*f8a0*/  LOP3.LUT R24, R24, 0xff, RZ, 0xc0, !PT ;  /* 0x000000ff18187812 */ /* 0x000fe400078ec0ff */
[----:B------:R-:W-:Y:S02]  /*f8b0*/  LOP3.LUT R27, R49, 0xff, RZ, 0xc0, !PT ;  /* 0x000000ff311b7812 */ /* 0x000fe400078ec0ff */
[----:B------:R-:W-:Y:S02]  /*f8c0*/  LOP3.LUT R26, R26, 0xff, RZ, 0xc0, !PT ;  /* 0x000000ff1a1a7812 */ /* 0x000fe400078ec0ff */
[----:B------:R-:W-:Y:S01]  /*f8d0*/  PRMT R35, R0, 0x7604, R21 ;  /* 0x0000760400237816 */ /* 0x000fe20000000015 */
[----:B------:R-:W-:Y:S01]  /*f8e0*/  IMAD.IADD R0, R16, 0x1, R3 ;  /* 0x0000000110007824 */ /* 0x000fe200078e0203 */
[----:B------:R-:W-:-:S02]  /*f8f0*/  LOP3.LUT R6, R45, 0xff, RZ, 0xc0, !PT ;  /* 0x000000ff2d067812 */ /* 0x000fc400078ec0ff */
[----:B------:R-:W-:Y:S02]  /*f900*/  LOP3.LUT R5, R5, 0xff, RZ, 0xc0, !PT ;  /* 0x000000ff05057812 */ /* 0x000fe400078ec0ff */
[----:B------:R-:W-:Y:S02]  /*f910*/  PRMT R37, R24, 0x7604, R25 ;  /* 0x0000760418257816 */ /* 0x000fe40000000019 */
[----:B------:R-:W-:Y:S02]  /*f920*/  PRMT R39, R26, 0x7604, R27 ;  /* 0x000076041a277816 */ /* 0x000fe4000000001b */
[----:B------:R-:W0:Y:S01]  /*f930*/  LDS.128 R24, [R0+0x18000] ;  /* 0x0180000000187984 */ /* 0x000e220000000c00 */
[----:B------:R-:W-:Y:S02]  /*f940*/  PRMT R32, R5, 0x7604, R6 ;  /* 0x0000760405207816 */ /* 0x000fe40000000006 */
[----:B------:R-:W-:Y:S01]  /*f950*/  SHF.R.U32.HI R3, RZ, 0x10, R42 ;  /* 0x00000010ff037819 */ /* 0x000fe2000001162a */
[----:B------:R-:W1:Y:S01]  /*f960*/  LDS.128 R4, [R224+0x18000] ;  /* 0x01800000e0047984 */ /* 0x000e620000000c00 */
[----:B------:R-:W-:-:S02]  /*f970*/  SHF.R.U32.HI R21, RZ, 0x10, R43 ;  /* 0x00000010ff157819 */ /* 0x000fc4000001162b */
[----:B------:R-:W-:Y:S02]  /*f980*/  LOP3.LUT R3, R3, 0xff, RZ, 0xc0, !PT ;  /* 0x000000ff03037812 */ /* 0x000fe400078ec0ff */
[----:B------:R-:W-:Y:S02]  /*f990*/  SHF.R.U32.HI R31, RZ, 0x10, R45 ;  /* 0x00000010ff1f7819 */ /* 0x000fe4000001162d */
[----:B------:R-:W-:Y:S02]  /*f9a0*/  LOP3.LUT R21, R21, 0xff, RZ, 0xc0, !PT ;  /* 0x000000ff15157812 */ /* 0x000fe400078ec0ff */
[----:B------:R-:W-:Y:S02]  /*f9b0*/  SHF.R.U32.HI R29, RZ, 0x10, R44 ;  /* 0x00000010ff1d7819 */ /* 0x000fe4000001162c */
[----:B------:R-:W-:Y:S02]  /*f9c0*/  PRMT R3, R3, 0x7054, R20 ;  /* 0x0000705403037816 */ /* 0x000fe40000000014 */
[----:B------:R-:W-:-:S02]  /*f9d0*/  LOP3.LUT R31, R31, 0xff, RZ, 0xc0, !PT ;  /* 0x000000ff1f1f7812 */ /* 0x000fc400078ec0ff */
[----:B------:R-:W-:Y:S02]  /*f9e0*/  PRMT R21, R21, 0x7054, R28 ;  /* 0x0000705415157816 */ /* 0x000fe4000000001c */
[----:B------:R-:W-:Y:S02]  /*f9f0*/  SHF.R.U32.HI R20, RZ, 0x10, R46 ;  /* 0x00000010ff147819 */ /* 0x000fe4000001162e */
[----:B------:R-:W-:Y:S02]  /*fa00*/  SHF.R.U32.HI R28, RZ, 0x10, R47 ;  /* 0x00000010ff1c7819 */ /* 0x000fe4000001162f */
[----:B------:R-:W-:Y:S02]  /*fa10*/  LOP3.LUT R29, R29, 0xff, RZ, 0xc0, !PT ;  /* 0x000000ff1d1d7812 */ /* 0x000fe400078ec0ff */
[----:B------:R-:W-:Y:S02]  /*fa20*/  PRMT R31, R31, 0x7054, R32 ;  /* 0x000070541f1f7816 */ /* 0x000fe40000000020 */
[----:B------:R-:W-:-:S02]  /*fa30*/  LOP3.LUT R20, R20, 0xff, RZ, 0xc0, !PT ;  /* 0x000000ff14147812 */ /* 0x000fc400078ec0ff */
[----:B------:R-:W-:Y:S02]  /*fa40*/  SHF.R.U32.HI R32, RZ, 0x10, R49 ;  /* 0x00000010ff207819 */ /* 0x000fe40000011631 */
[----:B------:R-:W-:Y:S02]  /*fa50*/  LOP3.LUT R28, R28, 0xff, RZ, 0xc0, !PT ;  /* 0x000000ff1c1c7812 */ /* 0x000fe400078ec0ff */
[----:B------:R-:W-:Y:S02]  /*fa60*/  PRMT R29, R29, 0x7054, R30 ;  /* 0x000070541d1d7816 */ /* 0x000fe4000000001e */
[----:B------:R-:W-:Y:S02]  /*fa70*/  PRMT R33, R20, 0x7054, R33 ;  /* 0x0000705414217816 */ /* 0x000fe40000000021 */
[----:B------:R-:W-:Y:S02]  /*fa80*/  LOP3.LUT R38, R3, 0xff000000, R42, 0xf8, !PT ;  /* 0xff00000003267812 */ /* 0x000fe400078ef82a */
[----:B------:R-:W-:-:S02]  /*fa90*/  LOP3.LUT R32, R32, 0xff, RZ, 0xc0, !PT ;  /* 0x000000ff20207812 */ /* 0x000fc400078ec0ff */
[----:B------:R-:W-:Y:S02]  /*faa0*/  PRMT R35, R28, 0x7054, R35 ;  /* 0x000070541c237816 */ /* 0x000fe40000000023 */
[----:B------:R-:W-:Y:S02]  /*fab0*/  LOP3.LUT R42, R21, 0xff000000, R43, 0xf8, !PT ;  /* 0xff000000152a7812 */ /* 0x000fe400078ef82b */
[----:B------:R-:W-:Y:S02]  /*fac0*/  LOP3.LUT R43, R29, 0xff000000, R44, 0xf8, !PT ;  /* 0xff0000001d2b7812 */ /* 0x000fe400078ef82c */
[----:B------:R-:W-:Y:S02]  /*fad0*/  LOP3.LUT R44, R31, 0xff000000, R45, 0xf8, !PT ;  /* 0xff0000001f2c7812 */ /* 0x000fe400078ef82d */
[----:B------:R-:W-:Y:S02]  /*fae0*/  LOP3.LUT R45, R33, 0xff000000, R46, 0xf8, !PT ;  /* 0xff000000212d7812 */ /* 0x000fe400078ef82e */
[----:B------:R-:W-:-:S02]  /*faf0*/  PRMT R39, R32, 0x7054, R39 ;  /* 0x0000705420277816 */ /* 0x000fc40000000027 */
[----:B------:R-:W-:Y:S02]  /*fb00*/  LOP3.LUT R46, R35, 0xff000000, R47, 0xf8, !PT ;  /* 0xff000000232e7812 */ /* 0x000fe400078ef82f */
[----:B------:R-:W-:Y:S02]  /*fb10*/  SHF.R.U32.HI R30, RZ, 0x10, R48 ;  /* 0x00000010ff1e7819 */ /* 0x000fe40000011630 */
[----:B------:R-:W-:Y:S02]  /*fb20*/  LOP3.LUT R49, R39, 0xff000000, R49, 0xf8, !PT ;  /* 0xff00000027317812 */ /* 0x000fe400078ef831 */
[----:B------:R-:W-:Y:S02]  /*fb30*/  F2FP.F16.E4M3.UNPACK_B R41, R46 ;  /* 0x0000002eff29723e */ /* 0x000fe400020006ff */
[----:B0-----:R-:W-:Y:S02]  /*fb40*/  F2FP.F16.E4M3.UNPACK_B R31, R25 ;  /* 0x00000019ff1f723e */ /* 0x001fe400020006ff */
[----:B------:R-:W-:Y:S01]  /*fb50*/  F2FP.F16.E4M3.UNPACK_B R39, R42 ;  /* 0x0000002aff27723e */ /* 0x000fe200020006ff */
[----:B------:R-:W-:Y:S01]  /*fb60*/  HADD2.F32 R47, -RZ, R41.H0_H0 ;  /* 0x20000029ff2f7230 */ /* 0x000fe20000004100 */
[----:B------:R-:W-:-:S02]  /*fb70*/  LOP3.LUT R30, R30, 0xff, RZ, 0xc0, !PT ;  /* 0x000000ff1e1e7812 */ /* 0x000fc400078ec0ff */
[-C--:B-1----:R-:W-:Y:S01]  /*fb80*/  F2FP.F16.E4M3.UNPACK_B R20, R5.reuse ;  /* 0x00000005ff14723e */ /* 0x082fe200020006ff */
[----:B------:R-:W-:Y:S01]  /*fb90*/  HADD2.F32 R40, -RZ, R39.H0_H0 ;  /* 0x20000027ff287230 */ /* 0x000fe20000004100 */
[----:B------:R-:W-:Y:S01]  /*fba0*/  F2FP.F16.E4M3.UNPACK_B R21, R5.H1 ;  /* 0x00000005ff15723e */ /* 0x000fe200030006ff */
[--C-:B------:R-:W-:Y:S01]  /*fbb0*/  HADD2.F32 R5, -RZ, R31.reuse.H0_H0 ;  /* 0x2000001fff057230 */ /* 0x100fe20000004100 */
[----:B------:R-:W-:Y:S01]  /*fbc0*/  PRMT R37, R30, 0x7054, R37 ;  /* 0x000070541e257816 */ /* 0x000fe20000000025 */
[----:B------:R-:W-:Y:S01]  /*fbd0*/  HADD2.F32 R31, -RZ, R31.H1_H1 ;  /* 0x3000001fff1f7230 */ /* 0x000fe20000004100 */
[-C--:B------:R-:W-:Y:S01]  /*fbe0*/  F2FP.F16.E4M3.UNPACK_B R29, R7.reuse ;  /* 0x00000007ff1d723e */ /* 0x080fe200020006ff */
[----:B------:R-:W-:Y:S01]  /*fbf0*/  HADD2.F32 R39, -RZ, R39.H1_H1 ;  /* 0x30000027ff277230 */ /* 0x000fe20000004100 */
[----:B------:R-:W-:Y:S01]  /*fc00*/  F2FP.F16.E4M3.UNPACK_B R30, R7.H1 ;  /* 0x00000007ff1e723e */ /* 0x000fe200030006ff */
[----:B------:R-:W-:Y:S01]  /*fc10*/  FMUL.FTZ R50, R5, R40 ;  /* 0x0000002805327220 */ /* 0x000fe20000410000 */
[----:B------:R-:W-:-:S02]  /*fc20*/  F2FP.F16.E4M3.UNPACK_B R7, R6 ;  /* 0x00000006ff07723e */ /* 0x000fc400020006ff */
[----:B------:R-:W-:Y:S01]  /*fc30*/  F2FP.F16.E4M3.UNPACK_B R28, R6.H1 ;  /* 0x00000006ff1c723e */ /* 0x000fe200030006ff */
[--C-:B------:R-:W-:Y:S01]  /*fc40*/  HADD2.F32 R6, -RZ, R20.reuse.H0_H0 ;  /* 0x20000014ff067230 */ /* 0x100fe20000004100 */
[----:B------:R-:W-:Y:S01]  /*fc50*/  F2FP.F16.E4M3.UNPACK_B R32, R25.H1 ;  /* 0x00000019ff20723e */ /* 0x000fe200030006ff */
[-C--:B------:R-:W-:Y:S01]  /*fc60*/  FMUL.FTZ R25, R5, R47.reuse ;  /* 0x0000002f05197220 */ /* 0x080fe20000410000 */
[----:B------:R-:W-:Y:S01]  /*fc70*/  F2FP.F16.E4M3.UNPACK_B R46, R46.H1 ;  /* 0x0000002eff2e723e */ /* 0x000fe200030006ff */
[----:B------:R-:W-:Y:S01]  /*fc80*/  HADD2.F32 R20, -RZ, R20.H1_H1 ;  /* 0x30000014ff147230 */ /* 0x000fe20000004100 */
[----:B------:R-:W-:Y:S01]  /*fc90*/  F2FP.F16.E4M3.UNPACK_B R42, R42.H1 ;  /* 0x0000002aff2a723e */ /* 0x000fe200030006ff */
[C---:B------:R-:W-:Y:S01]  /*fca0*/  FFMA.FTZ R5, R6.reuse, R40, -R25 ;  /* 0x0000002806057223 */ /* 0x040fe20000010819 */
[-C--:B------:R-:W-:Y:S01]  /*fcb0*/  F2FP.F16.E4M3.UNPACK_B R33, R26.reuse ;  /* 0x0000001aff21723e */ /* 0x080fe200020006ff */
[----:B------:R-:W-:Y:S01]  /*fcc0*/  FFMA.FTZ R25, R6, R47, R50 ;  /* 0x0000002f06197223 */ /* 0x000fe20000010032 */
[----:B------:R-:W-:Y:S01]  /*fcd0*/  F2FP.F16.E4M3.UNPACK_B R34, R26.H1 ;  /* 0x0000001aff22723e */ /* 0x000fe200030006ff */
[----:B------:R-:W-:Y:S01]  /*fce0*/  HADD2.F32 R40, -RZ, R41.H1_H1 ;  /* 0x30000029ff287230 */ /* 0x000fe20000004100 */
[----:B------:R-:W-:Y:S01]  /*fcf0*/  F2FP.F16.E4M3.UNPACK_B R35, R27 ;  /* 0x0000001bff23723e */ /* 0x000fe200020006ff */
[----:B------:R-:W-:Y:S01]  /*fd00*/  HADD2.F32 R47, -RZ, R46.H0_H0 ;  /* 0x2000002eff2f7230 */ /* 0x000fe20000004100 */
[----:B------:R-:W-:Y:S01]  /*fd10*/  LOP3.LUT R48, R37, 0xff000000, R48, 0xf8, !PT ;  /* 0xff00000025307812 */ /* 0x000fe200078ef830 */
[----:B------:R-:W-:-:S02]  /*fd20*/  HADD2.F32 R26, -RZ, R32.H0_H0 ;  /* 0x20000020ff1a7230 */ /* 0x000fc40000004100 */
[CC--:B------:R-:W-:Y:S01]  /*fd30*/  FMUL.FTZ R51, R31.reuse, R40.reuse ;  /* 0x000000281f337220 */ /* 0x0c0fe20000410000 */
[--C-:B------:R-:W-:Y:S02]  /*fd40*/  HADD2.F32 R41, -RZ, R42.reuse.H0_H0 ;  /* 0x2000002aff297230 */ /* 0x100fe40000004100 */
[----:B------:R-:W-:Y:S01]  /*fd50*/  FMUL.FTZ R31, R31, R39 ;  /* 0x000000271f1f7220 */ /* 0x000fe20000410000 */
[----:B------:R-:W-:Y:S02]  /*fd60*/  HADD2.F32 R6, -RZ, R21.H0_H0 ;  /* 0x20000015ff067230 */ /* 0x000fe40000004100 */
[----:B------:R-:W-:Y:S01]  /*fd70*/  FMUL.FTZ R53, R26, R47 ;  /* 0x0000002f1a357220 */ /* 0x000fe20000410000 */
[----:B------:R-:W-:Y:S01]  /*fd80*/  FFMA.FTZ R50, R20, R39, -R51 ;  /* 0x0000002714327223 */ /* 0x000fe20000010833 */
[----:B------:R-:W-:Y:S01]  /*fd90*/  FMUL.FTZ R26, R26, R41 ;  /* 0x000000291a1a7220 */ /* 0x000fe20000410000 */
[----:B------:R-:W-:Y:S01]  /*fda0*/  F2FP.F16.E4M3.UNPACK_B R39, R49 ;  /* 0x00000031ff27723e */ /* 0x000fe200020006ff */
[----:B------:R-:W-:Y:S01]  /*fdb0*/  FFMA.FTZ R52, R20, R40, R31 ;  /* 0x0000002814347223 */ /* 0x000fe2000001001f */
[C---:B------:R-:W-:Y:S01]  /*fdc0*/  FFMA.FTZ R53, R6.reuse, R41, -R53 ;  /* 0x0000002906357223 */ /* 0x040fe20000010835 */
[----:B------:R-:W-:Y:S01]  /*fdd0*/  FFMA.FTZ R47, R6, R47, R26 ;  /* 0x0000002f062f7223 */ /* 0x000fe2000001001a */
[-C--:B------:R-:W-:Y:S01]  /*fde0*/  F2FP.F16.E4M3.UNPACK_B R26, R44.reuse ;  /* 0x0000002cff1a723e */ /* 0x080fe200020006ff */
[----:B------:R-:W-:Y:S01]  /*fdf0*/  HADD2.F32 R42, -RZ, R42.H1_H1 ;  /* 0x3000002aff2a7230 */ /* 0x000fe20000004100 */
[----:B------:R-:W-:Y:S01]  /*fe00*/  F2FP.F16.E4M3.UNPACK_B R37, R27.H1 ;  /* 0x0000001bff25723e */ /* 0x000fe200030006ff */
[----:B------:R-:W-:Y:S01]  /*fe10*/  HADD2.F32 R32, -RZ, R32.H1_H1 ;  /* 0x30000020ff207230 */ /* 0x000fe20000004100 */
[----:B------:R-:W-:Y:S01]  /*fe20*/  F2FP.F16.E4M3.UNPACK_B R49, R49.H1 ;  /* 0x00000031ff31723e */ /* 0x000fe200030006ff */
[----:B------:R-:W-:Y:S01]  /*fe30*/  HADD2.F32 R41, -RZ, R39.H0_H0 ;  /* 0x20000027ff297230 */ /* 0x000fe20000004100 */
[----:B------:R-:W-:Y:S01]  /*fe40*/  F2FP.F16.E4M3.UNPACK_B R44, R44.H1 ;  /* 0x0000002cff2c723e */ /* 0x000fe200030006ff */
[----:B------:R-:W-:-:S02]  /*fe50*/  HADD2.F32 R20, -RZ, R35.H0_H0 ;  /* 0x20000023ff147230 */ /* 0x000fc40000004100 */
[----:B------:R-:W-:Y:S01]  /*fe60*/  FMUL.FTZ R51, R32, R42 ;  /* 0x0000002a20337220 */ /* 0x000fe20000410000 */
[----:B------:R-:W-:Y:S01]  /*fe70*/  HADD2.F32 R31, -RZ, R26.H0_H0 ;  /* 0x2000001aff1f7230 */ /* 0x000fe20000004100 */
[----:B------:R-:W-:Y:S01]  /*fe80*/  F2FP.F16.E4M3.UNPACK_B R27, R24 ;  /* 0x00000018ff1b723e */ /* 0x000fe200020006ff */
[----:B------:R-:W-:Y:S02]  /*fe90*/  HADD2.F32 R46, -RZ, R46.H1_H1 ;  /* 0x3000002eff2e7230 */ /* 0x000fe40000004100 */
[C---:B------:R-:W-:Y:S01]  /*fea0*/  FMUL.FTZ R55, R20.reuse, R41 ;  /* 0x0000002914377220 */ /* 0x040fe20000410000 */
[----:B------:R-:W-:Y:S02]  /*feb0*/  HADD2.F32 R21, -RZ, R21.H1_H1 ;  /* 0x30000015ff157230 */ /* 0x000fe40000004100 */
[----:B------:R-:W-:Y:S01]  /*fec0*/  FMUL.FTZ R20, R20, R31 ;  /* 0x0000001f14147220 */ /* 0x000fe20000410000 */
[----:B------:R-:W-:Y:S02]  /*fed0*/  HADD2.F32 R6, -RZ, R29.H0_H0 ;  /* 0x2000001dff067230 */ /* 0x000fe40000004100 */
[----:B------:R-:W-:Y:S01]  /*fee0*/  FMUL.FTZ R40, R32, R46 ;  /* 0x0000002e20287220 */ /* 0x000fe20000410000 */
[----:B------:R-:W-:-:S02]  /*fef0*/  HADD2.F32 R32, -RZ, R39.H1_H1 ;  /* 0x30000027ff207230 */ /* 0x000fc40000004100 */
[C---:B------:R-:W-:Y:S01]  /*ff00*/  FFMA.FTZ R46, R21.reuse, R46, R51 ;  /* 0x0000002e152e7223 */ /* 0x040fe20000010033 */
[----:B------:R-:W-:Y:S02]  /*ff10*/  HADD2.F32 R35, -RZ, R35.H1_H1 ;  /* 0x30000023ff237230 */ /* 0x000fe40000004100 */
[C---:B------:R-:W-:Y:S01]  /*ff20*/  FFMA.FTZ R55, R6.reuse, R31, -R55 ;  /* 0x0000001f06377223 */ /* 0x040fe20000010837 */
[----:B------:R-:W-:Y:S01]  /*ff30*/  FFMA.FTZ R51, R6, R41, R20 ;  /* 0x0000002906337223 */ /* 0x000fe20000010014 */
[----:B------:R-:W-:Y:S02]  /*ff40*/  HADD2.F32 R31, -RZ, R49.H0_H0 ;  /* 0x20000031ff1f7230 */ /* 0x000fe40000004100 */
[----:B------:R-:W-:Y:S01]  /*ff50*/  FFMA.FTZ R42, R21, R42, -R40 ;  /* 0x0000002a152a7223 */ /* 0x000fe20000010828 */
[----:B------:R-:W-:Y:S02]  /*ff60*/  HADD2.F32 R20, -RZ, R37.H0_H0 ;  /* 0x20000025ff147230 */ /* 0x000fe40000004100 */
[----:B------:R-:W-:Y:S01]  /*ff70*/  FMUL.FTZ R40, R35, R32 ;  /* 0x0000002023287220 */ /* 0x000fe20000410000 */
[----:B------:R-:W-:Y:S01]  /*ff80*/  HADD2.F32 R26, -RZ, R26.H1_H1 ;  /* 0x3000001aff1a7230 */ /* 0x000fe20000004100 */
[----:B------:R-:W-:Y:S01]  /*ff90*/  F2FP.F16.E4M3.UNPACK_B R24, R24.H1 ;  /* 0x00000018ff18723e */ /* 0x000fe200030006ff */
[----:B------:R-:W-:-:S02]  /*ffa0*/  HADD2.F32 R29, -RZ, R29.H1_H1 ;  /* 0x3000001dff1d7230 */ /* 0x000fc40000004100 */
[C---:B------:R-:W-:Y:S01]  /*ffb0*/  FMUL.FTZ R39, R20.reuse, R31 ;  /* 0x0000001f14277220 */ /* 0x040fe20000410000 */
[----:B------:R-:W-:Y:S02]  /*ffc0*/  HADD2.F32 R21, -RZ, R44.H0_H0 ;  /* 0x2000002cff157230 */ /* 0x000fe40000004100 */
[-C--:B------:R-:W-:Y:S01]  /*ffd0*/  FMUL.FTZ R35, R35, R26.reuse ;  /* 0x0000001a23237220 */ /* 0x080fe20000410000 */
[----:B------:R-:W-:Y:S02]  /*ffe0*/  HADD2.F32 R6, -RZ, R30.H0_H0 ;  /* 0x2000001eff067230 */ /* 0x000fe40000004100 */
[C---:B------:R-:W-:Y:S01]  /*fff0*/  FFMA.FTZ R58, R29.reuse, R26, -R40 ;  /* 0x0000001a1d3a7223 */ /* 0x040fe20000010828 */
[----:B------:R-:W-:Y:S01]  /*10000*/  F2FP.F16.E4M3.UNPACK_B R26, R45.H1 ;  /* 0x0000002dff1a723e */ /* 0x000fe200030006ff */
[-C--:B------:R-:W-:Y:S01]  /*10010*/  FMUL.FTZ R20, R20, R21.reuse ;  /* 0x0000001514147220 */ /* 0x080fe20000410000 */
[----:B------:R-:W-:Y:S01]  /*10020*/  F2FP.F16.E4M3.UNPACK_B R3, R4 ;  /* 0x00000004ff03723e */ /* 0x000fe200020006ff */
[C---:B------:R-:W-:Y:S01]  /*10030*/  FFMA.FTZ R59, R6.reuse, R21, -R39 ;  /* 0x00000015063b7223 */ /* 0x040fe20000010827 */
[----:B------:R-:W-:Y:S01]  /*10040*/  F2FP.F16.E4M3.UNPACK_B R21, R38.H1 ;  /* 0x00000026ff15723e */ /* 0x000fe200030006ff */
[----:B------:R-:W-:Y:S01]  /*10050*/  FFMA.FTZ R61, R6, R31, R20 ;  /* 0x0000001f063d7223 */ /* 0x000fe20000010014 */
[----:B------:R-:W-:Y:S01]  /*10060*/  F2FP.F16.E4M3.UNPACK_B R4, R4.H1 ;  /* 0x00000004ff04723e */ /* 0x000fe200030006ff */
[----:B------:R-:W-:Y:S01]  /*10070*/  FFMA.FTZ R60, R29, R32, R35 ;  /* 0x000000201d3c7223 */ /* 0x000fe20000010023 */
[----:B------:R-:W-:Y:S01]  /*10080*/  HADD2.F32 R31, -RZ, R26.H0_H0 ;  /* 0x2000001aff1f7230 */ /* 0x000fe20000004100 */
[----:B------:R-:W-:Y:S01]  /*10090*/  F2FP.F16.E4M3.UNPACK_B R45, R45 ;  /* 0x0000002dff2d723e */ /* 0x000fe200020006ff */
[----:B------:R-:W-:Y:S01]  /*100a0*/  HADD2.F32 R20, -RZ, R24.H0_H0 ;  /* 0x20000018ff147230 */ /* 0x000fe20000004100 */
[----:B------:R-:W-:Y:S01]  /*100b0*/  F2FP.F16.E4M3.UNPACK_B R38, R38 ;  /* 0x00000026ff26723e */ /* 0x000fe200020006ff */
[----:B------:R-:W-:Y:S01]  /*100c0*/  HADD2.F32 R29, -RZ, R21.H0_H0 ;  /* 0x20000015ff1d7230 */ /* 0x000fe20000004100 */
[----:B------:R-:W-:Y:S01]  /*100d0*/  F2FP.SATFINITE.E4M3.F32.PACK_AB_MERGE_C R42, R42, R53, RZ ;  /* 0x000000352a2a723e */ /* 0x000fe200048070ff */
[----:B------:R-:W-:-:S02]  /*100e0*/  HADD2.F32 R44, -RZ, R44.H1_H1 ;  /* 0x3000002cff2c7230 */ /* 0x000fc40000004100 */
[C---:B------:R-:W-:Y:S01]  /*100f0*/  FMUL.FTZ R35, R20.reuse, R31 ;  /* 0x0000001f14237220 */ /* 0x040fe20000410000 */
[----:B------:R-:W-:Y:S02]  /*10100*/  HADD2.F32 R49, -RZ, R49.H1_H1 ;  /* 0x30000031ff317230 */ /* 0x000fe40000004100 */
[----:B------:R-:W-:Y:S01]  /*10110*/  FMUL.FTZ R20, R20, R29 ;  /* 0x0000001d14147220 */ /* 0x000fe20000410000 */
[----:B------:R-:W-:Y:S01]  /*10120*/  HADD2.F32 R37, -RZ, R37.H1_H1 ;  /* 0x30000025ff257230 */ /* 0x000fe20000004100 */
[----:B------:R-:W-:Y:S01]  /*10130*/  F2FP.SATFINITE.E4M3.F32.PACK_AB_MERGE_C R46, R46, R47, RZ ;  /* 0x0000002f2e2e723e */ /* 0x000fe200048070ff */
[----:B------:R-:W-:Y:S01]  /*10140*/  HADD2.F32 R6, -RZ, R4.H0_H0 ;  /* 0x20000004ff067230 */ /* 0x000fe20000004100 */
[----:B------:R-:W-:Y:S01]  /*10150*/  F2FP.SATFINITE.E4M3.F32.PACK_AB_MERGE_C R5, R50, R5, R42 ;  /* 0x000000053205723e */ /* 0x000fe2000480702a */
[----:B------:R-:W-:Y:S02]  /*10160*/  HADD2.F32 R30, -RZ, R30.H1_H1 ;  /* 0x3000001eff1e7230 */ /* 0x000fe40000004100 */
[C---:B------:R-:W-:Y:S01]  /*10170*/  FMUL.FTZ R39, R37.reuse, R49 ;  /* 0x0000003125277220 */ /* 0x040fe20000410000 */
[----:B------:R-:W-:Y:S01]  /*10180*/  FMUL.FTZ R32, R37, R44 ;  /* 0x0000002c25207220 */ /* 0x000fe20000410000 */
[----:B------:R-:W-:Y:S01]  /*10190*/  FFMA.FTZ R37, R6, R31, R20 ;  /* 0x0000001f06257223 */ /* 0x000fe20000010014 */
[----:B------:R-:W-:-:S02]  /*101a0*/  HADD2.F32 R31, -RZ, R26.H1_H1 ;  /* 0x3000001aff1f7230 */ /* 0x000fc40000004100 */
[C---:B------:R-:W-:Y:S01]  /*101b0*/  FFMA.FTZ R62, R30.reuse, R44, -R39 ;  /* 0x0000002c1e3e7223 */ /* 0x040fe20000010827 */
[----:B------:R-:W-:Y:S02]  /*101c0*/  HADD2.F32 R24, -RZ, R24.H1_H1 ;  /* 0x30000018ff187230 */ /* 0x000fe40000004100 */
[----:B------:R-:W-:Y:S01]  /*101d0*/  FFMA.FTZ R64, R30, R49, R32 ;  /* 0x000000311e407223 */ /* 0x000fe20000010020 */
[----:B------:R-:W-:Y:S02]  /*101e0*/  HADD2.F32 R21, -RZ, R21.H1_H1 ;  /* 0x30000015ff157230 */ /* 0x000fe40000004100 */
[----:B------:R-:W-:Y:S01]  /*101f0*/  FFMA.FTZ R32, R6, R29, -R35 ;  /* 0x0000001d06207223 */ /* 0x000fe20000010823 */
[----:B------:R-:W-:Y:S02]  /*10200*/  HADD2.F32 R4, -RZ, R4.H1_H1 ;  /* 0x30000004ff047230 */ /* 0x000fe40000004100 */
[----:B------:R-:W-:Y:S01]  /*10210*/  FMUL.FTZ R35, R24, R31 ;  /* 0x0000001f18237220 */ /* 0x000fe20000410000 */
[----:B------:R-:W-:-:S02]  /*10220*/  HADD2.F32 R6, -RZ, R27.H0_H0 ;  /* 0x2000001bff067230 */ /* 0x000fc40000004100 */
[-C--:B------:R-:W-:Y:S01]  /*10230*/  FMUL.FTZ R24, R24, R21.reuse ;  /* 0x0000001518187220 */ /* 0x080fe20000410000 */
[--C-:B------:R-:W-:Y:S02]  /*10240*/  HADD2.F32 R29, -RZ, R45.reuse.H0_H0 ;  /* 0x2000002dff1d7230 */ /* 0x100fe40000004100 */
[C---:B------:R-:W-:Y:S01]  /*10250*/  FFMA.FTZ R39, R4.reuse, R21, -R35 ;  /* 0x0000001504277223 */ /* 0x040fe20000010823 */
[----:B------:R-:W-:Y:S02]  /*10260*/  HADD2.F32 R21, -RZ, R38.H0_H0 ;  /* 0x20000026ff157230 */ /* 0x000fe40000004100 */
[----:B------:R-:W-:Y:S01]  /*10270*/  FFMA.FTZ R40, R4, R31, R24 ;  /* 0x0000001f04287223 */ /* 0x000fe20000010018 */
[----:B------:R-:W-:Y:S02]  /*10280*/  HADD2.F32 R20, -RZ, R45.H1_H1 ;  /* 0x3000002dff147230 */ /* 0x000fe40000004100 */
[----:B------:R-:W-:Y:S01]  /*10290*/  FMUL.FTZ R31, R6, R29 ;  /* 0x0000001d061f7220 */ /* 0x000fe20000410000 */
[----:B------:R-:W-:-:S02]  /*102a0*/  HADD2.F32 R27, -RZ, R27.H1_H1 ;  /* 0x3000001bff1b7230 */ /* 0x000fc40000004100 */
[-C--:B------:R-:W-:Y:S01]  /*102b0*/  FMUL.FTZ R35, R6, R21.reuse ;  /* 0x0000001506237220 */ /* 0x080fe20000410000 */
[--C-:B------:R-:W-:Y:S01]  /*102c0*/  HADD2.F32 R4, -RZ, R3.reuse.H0_H0 ;  /* 0x20000003ff047230 */ /* 0x100fe20000004100 */
[----:B------:R-:W-:Y:S01]  /*102d0*/  F2FP.F16.E4M3.UNPACK_B R24, R48.H1 ;  /* 0x00000030ff18723e */ /* 0x000fe200030006ff */
[----:B------:R-:W-:Y:S02]  /*102e0*/  HADD2.F32 R38, -RZ, R38.H1_H1 ;  /* 0x30000026ff267230 */ /* 0x000fe40000004100 */
[C---:B------:R-:W-:Y:S01]  /*102f0*/  FMUL.FTZ R26, R27.reuse, R20 ;  /* 0x000000141b1a7220 */ /* 0x040fe20000410000 */
[----:B------:R-:W-:Y:S02]  /*10300*/  HADD2.F32 R3, -RZ, R3.H1_H1 ;  /* 0x30000003ff037230 */ /* 0x000fe40000004100 */
[C---:B------:R-:W-:Y:S01]  /*10310*/  FFMA.FTZ R31, R4.reuse, R21, -R31 ;  /* 0x00000015041f7223 */ /* 0x040fe2000001081f */
        /* <DEDUP_REMOVED lines=8> */
[--C-:B------:R-:W-:Y:S01]  /*103a0*/  HADD2.F32 R20, -RZ, R6.reuse.H0_H0 ;  /* 0x20000006ff147230 */ /* 0x100fe20000004100 */
[----:B------:R-:W-:Y:S01]  /*103b0*/  F2FP.F16.E4M3.UNPACK_B R43, R43 ;  /* 0x0000002bff2b723e */ /* 0x000fe200020006ff */
[----:B------:R-:W-:Y:S02]  /*103c0*/  HADD2.F32 R21, -RZ, R6.H1_H1 ;  /* 0x30000006ff157230 */ /* 0x000fe40000004100 */
[C---:B------:R-:W-:Y:S01]  /*103d0*/  FMUL.FTZ R6, R4.reuse, R26 ;  /* 0x0000001a04067220 */ /* 0x040fe20000410000 */
[----:B------:R-:W-:Y:S02]  /*103e0*/  HADD2.F32 R3, -RZ, R28.H0_H0 ;  /* 0x2000001cff037230 */ /* 0x000fe40000004100 */
[----:B------:R-:W-:Y:S01]  /*103f0*/  FMUL.FTZ R4, R4, R20 ;  /* 0x0000001404047220 */ /* 0x000fe20000410000 */
[----:B------:R-:W-:Y:S01]  /*10400*/  HADD2.F32 R27, -RZ, R24.H1_H1 ;  /* 0x30000018ff1b7230 */ /* 0x000fe20000004100 */
[----:B------:R-:W-:Y:S01]  /*10410*/  F2FP.SATFINITE.E4M3.F32.PACK_AB_MERGE_C R61, R64, R61, RZ ;  /* 0x0000003d403d723e */ /* 0x000fe200048070ff */
[----:B------:R-:W-:-:S02]  /*10420*/  HADD2.F32 R34, -RZ, R34.H1_H1 ;  /* 0x30000022ff227230 */ /* 0x000fc40000004100 */
[C---:B------:R-:W-:Y:S01]  /*10430*/  FFMA.FTZ R29, R3.reuse, R20, -R6 ;  /* 0x00000014031d7223 */ /* 0x040fe20000010806 */
[----:B------:R-:W-:Y:S01]  /*10440*/  HADD2.F32 R28, -RZ, R28.H1_H1 ;  /* 0x3000001cff1c7230 */ /* 0x000fe20000004100 */
[----:B------:R-:W-:Y:S01]  /*10450*/  F2FP.SATFINITE.E4M3.F32.PACK_AB_MERGE_C R25, R52, R25, R46 ;  /* 0x000000193419723e */ /* 0x000fe2000480702e */
[----:B------:R-:W-:Y:S02]  /*10460*/  HADD2.F32 R20, -RZ, R43.H1_H1 ;  /* 0x3000002bff147230 */ /* 0x000fe40000004100 */
[C---:B------:R-:W-:Y:S01]  /*10470*/  FMUL.FTZ R41, R34.reuse, R27 ;  /* 0x0000001b22297220 */ /* 0x040fe20000410000 */
[-C--:B------:R-:W-:Y:S01]  /*10480*/  FMUL.FTZ R6, R34, R21.reuse ;  /* 0x0000001522067220 */ /* 0x080fe20000410000 */
[----:B------:R-:W-:Y:S01]  /*10490*/  FFMA.FTZ R34, R3, R26, R4 ;  /* 0x0000001a03227223 */ /* 0x000fe20000010004 */
[----:B------:R-:W-:Y:S02]  /*104a0*/  HADD2.F32 R4, -RZ, R33.H0_H0 ;  /* 0x20000021ff047230 */ /* 0x000fe40000004100 */
[C---:B------:R-:W-:Y:S01]  /*104b0*/  FFMA.FTZ R44, R28.reuse, R21, -R41 ;  /* 0x000000151c2c7223 */ /* 0x040fe20000010829 */
[----:B------:R-:W-:Y:S01]  /*104c0*/  FFMA.FTZ R27, R28, R27, R6 ;  /* 0x0000001b1c1b7223 */ /* 0x000fe20000010006 */
[----:B------:R-:W-:-:S02]  /*104d0*/  HADD2.F32 R21, -RZ, R48.H0_H0 ;  /* 0x20000030ff157230 */ /* 0x000fc40000004100 */
[----:B------:R-:W-:Y:S01]  /*104e0*/  HADD2.F32 R6, -RZ, R43.H0_H0 ;  /* 0x2000002bff067230 */ /* 0x000fe20000004100 */
[----:B------:R-:W-:Y:S01]  /*104f0*/  F2FP.SATFINITE.E4M3.F32.PACK_AB_MERGE_C R29, R44, R29, RZ ;  /* 0x0000001d2c1d723e */ /* 0x000fe200048070ff */
[----:B------:R-:W-:Y:S02]  /*10500*/  HADD2.F32 R48, -RZ, R48.H1_H1 ;  /* 0x30000030ff307230 */ /* 0x000fe40000004100 */
[C---:B------:R-:W-:Y:S01]  /*10510*/  FMUL.FTZ R24, R4.reuse, R21 ;  /* 0x0000001504187220 */ /* 0x040fe20000410000 */
[----:B------:R-:W-:Y:S02]  /*10520*/  HADD2.F32 R33, -RZ, R33.H1_H1 ;  /* 0x30000021ff217230 */ /* 0x000fe40000004100 */
[----:B------:R-:W-:Y:S01]  /*10530*/  FMUL.FTZ R4, R4, R6 ;  /* 0x0000000604047220 */ /* 0x000fe20000410000 */
[--C-:B------:R-:W-:Y:S01]  /*10540*/  HADD2.F32 R3, -RZ, R7.reuse.H0_H0 ;  /* 0x20000007ff037230 */ /* 0x100fe20000004100 */
[----:B------:R-:W-:Y:S01]  /*10550*/  F2FP.SATFINITE.E4M3.F32.PACK_AB_MERGE_C R34, R27, R34, RZ ;  /* 0x000000221b22723e */ /* 0x000fe200048070ff */
[----:B------:R-:W-:-:S02]  /*10560*/  HADD2.F32 R7, -RZ, R7.H1_H1 ;  /* 0x30000007ff077230 */ /* 0x000fc40000004100 */
[C---:B------:R-:W-:Y:S01]  /*10570*/  FMUL.FTZ R28, R33.reuse, R48 ;  /* 0x00000030211c7220 */ /* 0x040fe20000410000 */
        /* <DEDUP_REMOVED lines=11> */
[----:B------:R-:W-:Y:S02]  /*10630*/  F2FP.SATFINITE.E4M3.F32.PACK_AB_MERGE_C R27, R60, R51, R61 ;  /* 0x000000333c1b723e */ /* 0x000fe4000480703d */
[----:B------:R-:W-:Y:S01]  /*10640*/  F2FP.SATFINITE.E4M3.F32.PACK_AB_MERGE_C R24, R30, R35, R24 ;  /* 0x000000231e18723e */ /* 0x000fe20004807018 */
[----:B------:R3:W-:Y:S01]  /*10650*/  STS.128 [R224+0x18000], R4 ;  /* 0x01800004e0007388 */ /* 0x0007e20000000c00 */
[----:B------:R-:W-:-:S05]  /*10660*/  F2FP.SATFINITE.E4M3.F32.PACK_AB_MERGE_C R26, R33, R26, R34 ;  /* 0x0000001a211a723e */ /* 0x000fca0004807022 */
[----:B------:R3:W-:Y:S02]  /*10670*/  STS.128 [R0+0x18000], R24 ;  /* 0x0180001800007388 */ /* 0x0007e40000000c00 */
.L_x_1475:
[----:B------:R-:W-:Y:S05]  /*10680*/  BSYNC B1 ;  /* 0x0000000000017941 */ /* 0x000fea0003800000 */
.L_x_1474:
[----:B------:R-:W-:Y:S05]  /*10690*/  @P0 BRA `(.L_x_1459) ;  /* 0x0000000c00dc0947 */ /* 0x000fea0003800000 */
[----:B0----5:R-:W-:Y:S02]  /*106a0*/  SHF.R.U32.HI R3, RZ, 0x8, R12 ;  /* 0x00000008ff037819 */ /* 0x021fe4000001160c */
[----:B-123--:R-:W-:Y:S02]  /*106b0*/  LOP3.LUT R0, R12, 0xff, RZ, 0xc0, !PT ;  /* 0x000000ff0c007812 */ /* 0x00efe400078ec0ff */
[----:B------:R-:W-:Y:S02]  /*106c0*/  SHF.R.U32.HI R7, RZ, 0x8, R14 ;  /* 0x00000008ff077819 */ /* 0x000fe4000001160e */
[----:B------:R-:W-:Y:S02]  /*106d0*/  LOP3.LUT R3, R3, 0xff, RZ, 0xc0, !PT ;  /* 0x000000ff03037812 */ /* 0x000fe400078ec0ff */
[----:B------:R-:W-:Y:S02]  /*106e0*/  LEA.HI R54, R54, R215, RZ, 0x1c ;  /* 0x000000d736367211 */ /* 0x000fe400078fe0ff */
[----:B------:R-:W-:-:S02]  /*106f0*/  LOP3.LUT R6, R14, 0xff, RZ, 0xc0, !PT ;  /* 0x000000ff0e067812 */ /* 0x000fc400078ec0ff */
[----:B------:R-:W-:Y:S02]  /*10700*/  LOP3.LUT R7, R7, 0xff, RZ, 0xc0, !PT ;  /* 0x000000ff07077812 */ /* 0x000fe400078ec0ff */
[----:B------:R-:W-:Y:S01]  /*10710*/  PRMT R21, R3, 0x7604, R0 ;  /* 0x0000760403157816 */ /* 0x000fe20000000000 */
[----:B------:R-:W-:Y:S01]  /*10720*/  IMAD.SHL.U32 R0, R54, 0x10, RZ ;  /* 0x0000001036007824 */ /* 0x000fe200078e00ff */
[----:B------:R-:W-:Y:S02]  /*10730*/  SHF.R.S32.HI R3, RZ, 0x1f, R54 ;  /* 0x0000001fff037819 */ /* 0x000fe40000011436 */
[----:B------:R-:W-:Y:S02]  /*10740*/  PRMT R29, R7, 0x7604, R6 ;  /* 0x00007604071d7816 */ /* 0x000fe40000000006 */
[----:B------:R-:W-:Y:S02]  /*10750*/  LEA.HI R7, R3, R54, RZ, 0x3 ;  /* 0x0000003603077211 */ /* 0x000fe400078f18ff */
[----:B------:R-:W-:-:S02]  /*10760*/  SHF.R.U32.HI R3, RZ, 0x8, R8 ;  /* 0x00000008ff037819 */ /* 0x000fc40000011608 */
[----:B------:R-:W-:Y:S01]  /*10770*/  LOP3.LUT R0, R227, 0x70, R0, 0xf8, !PT ;  /* 0x00000070e3007812 */ /* 0x000fe200078ef800 */
[----:B------:R-:W-:Y:S01]  /*10780*/  IMAD.SHL.U32 R24, R7, 0x800, RZ ;  /* 0x0000080007187824 */ /* 0x000fe200078e00ff */
[----:B------:R-:W-:Y:S02]  /*10790*/  SHF.R.U32.HI R25, RZ, 0x3, R227 ;  /* 0x00000003ff197819 */ /* 0x000fe400000116e3 */
[----:B------:R-:W-:Y:S02]  /*107a0*/  LOP3.LUT R7, R3, 0xff, RZ, 0xc0, !PT ;  /* 0x000000ff03077812 */ /* 0x000fe400078ec0ff */
[----:B------:R-:W-:Y:S02]  /*107b0*/  SHF.R.U32.HI R5, RZ, 0x8, R13 ;  /* 0x00000008ff057819 */ /* 0x000fe4000001160d */
[----:B------:R-:W-:Y:S02]  /*107c0*/  LOP3.LUT R3, R0, R25, RZ, 0x3c, !PT ;  /* 0x0000001900037212 */ /* 0x000fe400078e3cff */
[----:B------:R-:W-:-:S02]  /*107d0*/  LOP3.LUT R24, R24, 0xffffc000, RZ, 0xc0, !PT ;  /* 0xffffc00018187812 */ /* 0x000fc400078ec0ff */
[----:B------:R-:W-:Y:S02]  /*107e0*/  LOP3.LUT R4, R13, 0xff, RZ, 0xc0, !PT ;  /* 0x000000ff0d047812 */ /* 0x000fe400078ec0ff */
[----:B------:R-:W-:Y:S02]  /*107f0*/  LOP3.LUT R5, R5, 0xff, RZ, 0xc0, !PT ;  /* 0x000000ff05057812 */ /* 0x000fe400078ec0ff */
[----:B------:R-:W-:Y:S02]  /*10800*/  IADD3 R3, R3, R24, R230 ;  /* 0x0000001803037210 */ /* 0x000fe40007ffe0e6 */
[----:B------:R-:W-:Y:S02]  /*10810*/  PRMT R20, R5, 0x7604, R4 ;  /* 0x0000760405147816 */ /* 0x000fe40000000004 */
[----:B------:R-:W-:Y:S01]  /*10820*/  SHF.R.U32.HI R24, RZ, 0x8, R9 ;  /* 0x00000008ff187819 */ /* 0x000fe20000011609 */
[----:B------:R-:W-:Y:S01]  /*10830*/  IMAD.IADD R0, R16, 0x1, R3 ;  /* 0x0000000110007824 */ /* 0x000fe200078e0203 */
[----:B------:R-:W-:-:S02]  /*10840*/  SHF.R.U32.HI R5, RZ, 0x8, R15 ;  /* 0x00000008ff057819 */ /* 0x000fc4000001160f */
[----:B------:R-:W-:Y:S02]  /*10850*/  LOP3.LUT R4, R15, 0xff, RZ, 0xc0, !PT ;  /* 0x000000ff0f047812 */ /* 0x000fe400078ec0ff */
[----:B------:R-:W-:Y:S02]  /*10860*/  LOP3.LUT R6, R8, 0xff, RZ, 0xc0, !PT ;  /* 0x000000ff08067812 */ /* 0x000fe400078ec0ff */
[----:B------:R-:W-:Y:S02]  /*10870*/  LOP3.LUT R5, R5, 0xff, RZ, 0xc0, !PT ;  /* 0x000000ff05057812 */ /* 0x000fe400078ec0ff */
[----:B------:R-:W-:Y:S02]  /*10880*/  LOP3.LUT R3, R24, 0xff, RZ, 0xc0, !PT ;  /* 0x000000ff18037812 */ /* 0x000fe400078ec0ff */
[----:B------:R-:W0:Y:S01]  /*10890*/  LDS.128 R24, [R0+0x18000] ;  /* 0x0180000000187984 */ /* 0x000e220000000c00 */
[----:B------:R-:W-:Y:S02]  /*108a0*/  PRMT R28, R5, 0x7604, R4 ;  /* 0x00007604051c7816 */ /* 0x000fe40000000004 */
[----:B------:R-:W-:-:S02]  /*108b0*/  PRMT R33, R7, 0x7604, R6 ;  /* 0x0000760407217816 */ /* 0x000fc40000000006 */
[----:B------:R-:W1:Y:S01]  /*108c0*/  LDS.128 R4, [R223+0x18000] ;  /* 0x01800000df047984 */ /* 0x000e620000000c00 */
[----:B------:R-:W-:Y:S02]  /*108d0*/  SHF.R.U32.HI R35, RZ, 0x8, R11 ;  /* 0x00000008ff237819 */ /* 0x000fe4000001160b */
[----:B------:R-:W-:Y:S02]  /*108e0*/  SHF.R.U32.HI R32, RZ, 0x8, R10 ;  /* 0x00000008ff207819 */ /* 0x000fe4000001160a */
[----:B------:R-:W-:Y:S02]  /*108f0*/  LOP3.LUT R30, R9, 0xff, RZ, 0xc0, !PT ;  /* 0x000000ff091e7812 */ /* 0x000fe400078ec0ff */
[----:B------:R-:W-:Y:S02]  /*10900*/  LOP3.LUT R34, R11, 0xff, RZ, 0xc0, !PT ;  /* 0x000000ff0b227812 */ /* 0x000fe400078ec0ff */
[----:B------:R-:W-:Y:S02]  /*10910*/  LOP3.LUT R35, R35, 0xff, RZ, 0xc0, !PT ;  /* 0x000000ff23237812 */ /* 0x000fe400078ec0ff */
[----:B------:R-:W-:-:S02]  /*10920*/  LOP3.LUT R31, R10, 0xff, RZ, 0xc0, !PT ;  /* 0x000000ff0a1f7812 */ /* 0x000fc400078ec0ff */
[----:B------:R-:W-:Y:S02]  /*10930*/  LOP3.LUT R32, R32, 0xff, RZ, 0xc0, !PT ;  /* 0x000000ff20207812 */ /* 0x000fe400078ec0ff */
[----:B------:R-:W-:Y:S02]  /*10940*/  PRMT R30, R3, 0x7604, R30 ;  /* 0x00007604031e7816 */ /* 0x000fe4000000001e */
[----:B------:R-:W-:Y:S02]  /*10950*/  SHF.R.U32.HI R3, RZ, 0x10, R13 ;  /* 0x00000010ff037819 */ /* 0x000fe4000001160d */
[----:B------:R-:W-:Y:S02]  /*10960*/  PRMT R34, R35, 0x7604, R34 ;  /* 0x0000760423227816 */ /* 0x000fe40000000022 */
[----:B------:R-:W-:Y:S01]  /*10970*/  SHF.R.U32.HI R35, RZ, 0x10, R9 ;  /* 0x00000010ff237819 */ /* 0x000fe20000011609 */
[----:B------:R-:W-:Y:S01]  /*10980*/  IMAD.U32 R3, R3, 0x10000, RZ ;  /* 0x0001000003037824 */ /* 0x000fe200078e00ff */
[----:B------:R-:W-:-:S02]  /*10990*/  PRMT R37, R32, 0x7604, R31 ;  /* 0x0000760420257816 */ /* 0x000fc4000000001f */
[----:B------:R-:W-:Y:S02]  /*109a0*/  SHF.R.U32.HI R31, RZ, 0x10, R15 ;  /* 0x00000010ff1f7819 */ /* 0x000fe4000001160f */
[----:B------:R-:W-:Y:S02]  /*109b0*/  SHF.L.U32 R35, R35, 0x10, RZ ;  /* 0x0000001023237819 */ /* 0x000fe400000006ff */
[----:B------:R-:W-:Y:S01]  /*109c0*/  SHF.R.U32.HI R39, RZ, 0x10, R11 ;  /* 0x00000010ff277819 */ /* 0x000fe2000001160b */
[----:B------:R-:W-:Y:S01]  /*109d0*/  IMAD.U32 R31, R31, 0x10000, RZ ;  /* 0x000100001f1f7824 */ /* 0x000fe200078e00ff */
[----:B------:R-:W-:Y:S02]  /*109e0*/  LOP3.LUT R35, R30, 0xff0000, R35, 0xf8, !PT ;  /* 0x00ff00001e237812 */ /* 0x000fe400078ef823 */
[----:B------:R-:W-:Y:S01]  /*109f0*/  LOP3.LUT R3, R20, 0xff0000, R3, 0xf8, !PT ;  /* 0x00ff000014037812 */ /* 0x000fe200078ef803 */
[----:B------:R-:W-:Y:S01]  /*10a00*/  IMAD.U32 R39, R39, 0x10000, RZ ;  /* 0x0001000027277824 */ /* 0x000fe200078e00ff */
        /* <DEDUP_REMOVED lines=8> */
[----:B------:R-:W-:Y:S02]  /*10a90*/  F2FP.F16.E4M3.UNPACK_B R34, R35 ;  /* 0x00000023ff22723e */ /* 0x000fe400020006ff */
[----:B0-----:R-:W-:Y:S02]  /*10aa0*/  F2FP.F16.E4M3.UNPACK_B R13, R25 ;  /* 0x00000019ff0d723e */ /* 0x001fe400020006ff */
[----:B------:R-:W-:Y:S02]  /*10ab0*/  F2FP.F16.E4M3.UNPACK_B R29, R28 ;  /* 0x0000001cff1d723e */ /* 0x000fe400020006ff */
[----:B------:R-:W-:Y:S01]  /*10ac0*/  LOP3.LUT R33, R33, 0xff000000, R8, 0xf8, !PT ;  /* 0xff00000021217812 */ /* 0x000fe200078ef808 */
[----:B------:R-:W-:Y:S01]  /*10ad0*/  HADD2.F32 R14, -RZ, R13.H0_H0 ;  /* 0x2000000dff0e7230 */ /* 0x000fe20000004100 */
[----:B------:R-:W-:Y:S01]  /*10ae0*/  LOP3.LUT R38, R37, 0xff000000, R10, 0xf8, !PT ;  /* 0xff00000025267812 */ /* 0x000fe200078ef80a */
[--C-:B------:R-:W-:Y:S01]  /*10af0*/  HADD2.F32 R37, -RZ, R34.reuse.H0_H0 ;  /* 0x20000022ff257230 */ /* 0x100fe20000004100 */
[----:B------:R-:W-:Y:S01]  /*10b00*/  LOP3.LUT R32, R31, 0xff000000, R15, 0xf8, !PT ;  /* 0xff0000001f207812 */ /* 0x000fe200078ef80f */
[----:B------:R-:W-:Y:S01]  /*10b10*/  HADD2.F32 R31, -RZ, R29.H0_H0 ;  /* 0x2000001dff1f7230 */ /* 0x000fe20000004100 */
[----:B-1----:R-:W-:Y:S01]  /*10b20*/  F2FP.F16.E4M3.UNPACK_B R8, R5 ;  /* 0x00000005ff08723e */ /* 0x002fe200020006ff */
[----:B------:R-:W-:Y:S01]  /*10b30*/  HADD2.F32 R34, -RZ, R34.H1_H1 ;  /* 0x30000022ff227230 */ /* 0x000fe20000004100 */
[----:B------:R-:W-:Y:S01]  /*10b40*/  LOP3.LUT R39, R39, 0xff000000, R11, 0xf8, !PT ;  /* 0xff00000027277812 */ /* 0x000fe200078ef80b */
[C---:B------:R-:W-:Y:S01]  /*10b50*/  FMUL.FTZ R41, R14.reuse, R37 ;  /* 0x000000250e297220 */ /* 0x040fe20000410000 */
[----:B------:R-:W-:Y:S01]  /*10b60*/  F2FP.F16.E4M3.UNPACK_B R10, R7 ;  /* 0x00000007ff0a723e */ /* 0x000fe200020006ff */
[----:B------:R-:W-:Y:S01]  /*10b70*/  FMUL.FTZ R14, R14, R31 ;  /* 0x0000001f0e0e7220 */ /* 0x000fe20000410000 */
[----:B------:R-:W-:Y:S01]  /*10b80*/  F2FP.F16.E4M3.UNPACK_B R11, R7.H1 ;  /* 0x00000007ff0b723e */ /* 0x000fe200030006ff */
[----:B------:R-:W-:Y:S01]  /*10b90*/  HADD2.F32 R13, -RZ, R13.H1_H1 ;  /* 0x3000000dff0d7230 */ /* 0x000fe20000004100 */
[-C--:B------:R-:W-:Y:S01]  /*10ba0*/  F2FP.F16.E4M3.UNPACK_B R7, R6.reuse ;  /* 0x00000006ff07723e */ /* 0x080fe200020006ff */
[----:B------:R-:W-:Y:S01]  /*10bb0*/  HADD2.F32 R29, -RZ, R29.H1_H1 ;  /* 0x3000001dff1d7230 */ /* 0x000fe20000004100 */
[----:B------:R-:W-:Y:S01]  /*10bc0*/  F2FP.F16.E4M3.UNPACK_B R9, R6.H1 ;  /* 0x00000006ff09723e */ /* 0x000fe200030006ff */
[--C-:B------:R-:W-:Y:S01]  /*10bd0*/  HADD2.F32 R6, -RZ, R8.reuse.H0_H0 ;  /* 0x20000008ff067230 */ /* 0x100fe20000004100 */
[----:B------:R-:W-:Y:S01]  /*10be0*/  F2FP.F16.E4M3.UNPACK_B R25, R25.H1 ;  /* 0x00000019ff19723e */ /* 0x000fe200030006ff */
[----:B------:R-:W-:Y:S01]  /*10bf0*/  HADD2.F32 R8, -RZ, R8.H1_H1 ;  /* 0x30000008ff087230 */ /* 0x000fe20000004100 */
[----:B------:R-:W-:Y:S01]  /*10c00*/  F2FP.F16.E4M3.UNPACK_B R35, R35.H1 ;  /* 0x00000023ff23723e */ /* 0x000fe200030006ff */
[----:B------:R-:W-:Y:S01]  /*10c10*/  FMUL.FTZ R43, R13, R34 ;  /* 0x000000220d2b7220 */ /* 0x000fe20000410000 */
[----:B------:R-:W-:Y:S01]  /*10c20*/  F2FP.F16.E4M3.UNPACK_B R5, R5.H1 ;  /* 0x00000005ff05723e */ /* 0x000fe200030006ff */
[----:B------:R-:W-:Y:S01]  /*10c30*/  FFMA.FTZ R40, R6, R37, R14 ;  /* 0x0000002506287223 */ /* 0x000fe2000001000e */
[----:B------:R-:W-:Y:S01]  /*10c40*/  F2FP.F16.E4M3.UNPACK_B R28, R28.H1 ;  /* 0x0000001cff1c723e */ /* 0x000fe200030006ff */
[----:B------:R-:W-:-:S02]  /*10c50*/  HADD2.F32 R37, -RZ, R35.H0_H0 ;  /* 0x20000023ff257230 */ /* 0x000fc40000004100 */
[----:B------:R-:W-:Y:S01]  /*10c60*/  FFMA.FTZ R41, R6, R31, -R41 ;  /* 0x0000001f06297223 */ /* 0x000fe20000010829 */
[----:B------:R-:W-:Y:S02]  /*10c70*/  HADD2.F32 R14, -RZ, R25.H0_H0 ;  /* 0x20000019ff0e7230 */ /* 0x000fe40000004100 */
[-C--:B------:R-:W-:Y:S01]  /*10c80*/  FMUL.FTZ R13, R13, R29.reuse ;  /* 0x0000001d0d0d7220 */ /* 0x080fe20000410000 */
[----:B------:R-:W-:Y:S02]  /*10c90*/  HADD2.F32 R31, -RZ, R28.H0_H0 ;  /* 0x2000001cff1f7230 */ /* 0x000fe40000004100 */
[----:B------:R-:W-:Y:S01]  /*10ca0*/  FFMA.FTZ R42, R8, R29, -R43 ;  /* 0x0000001d082a7223 */ /* 0x000fe2000001082b */
[----:B------:R-:W-:Y:S02]  /*10cb0*/  HADD2.F32 R6, -RZ, R5.H0_H0 ;  /* 0x20000005ff067230 */ /* 0x000fe40000004100 */
[C---:B------:R-:W-:Y:S01]  /*10cc0*/  FMUL.FTZ R45, R14.reuse, R37 ;  /* 0x000000250e2d7220 */ /* 0x040fe20000410000 */
[----:B------:R-:W-:Y:S01]  /*10cd0*/  F2FP.F16.E4M3.UNPACK_B R20, R27 ;  /* 0x0000001bff14723e */ /* 0x000fe200020006ff */
[-C--:B------:R-:W-:Y:S01]  /*10ce0*/  FMUL.FTZ R14, R14, R31.reuse ;  /* 0x0000001f0e0e7220 */ /* 0x080fe20000410000 */
[----:B------:R-:W-:Y:S01]  /*10cf0*/  FFMA.FTZ R43, R8, R34, R13 ;  /* 0x00000022082b7223 */ /* 0x000fe2000001000d */
[C---:B------:R-:W-:Y:S01]  /*10d00*/  FFMA.FTZ R45, R6.reuse, R31, -R45 ;  /* 0x0000001f062d7223 */ /* 0x040fe2000001082d */
[----:B------:R-:W-:Y:S01]  /*10d10*/  F2FP.F16.E4M3.UNPACK_B R31, R39 ;  /* 0x00000027ff1f723e */ /* 0x000fe200020006ff */
        /* <DEDUP_REMOVED lines=10> */
[----:B------:R-:W-:Y:S01]  /*10dc0*/  HADD2.F32 R28, -RZ, R28.H1_H1 ;  /* 0x3000001cff1c7230 */ /* 0x000fe20000004100 */
[----:B------:R-:W-:Y:S01]  /*10dd0*/  LOP3.LUT R21, R21, 0xff0000, R12, 0xf8, !PT ;  /* 0x00ff000015157812 */ /* 0x000fe200078ef80c */
[----:B------:R-:W-:Y:S02]  /*10de0*/  HADD2.F32 R29, -RZ, R13.H0_H0 ;  /* 0x2000000dff1d7230 */ /* 0x000fe40000004100 */
        /* <DEDUP_REMOVED lines=10> */
[----:B------:R-:W-:Y:S02]  /*10e90*/  HADD2.F32 R13, -RZ, R13.H1_H1 ;  /* 0x3000000dff0d7230 */ /* 0x000fe40000004100 */
[----:B------:R-:W-:Y:S01]  /*10ea0*/  FFMA.FTZ R34, R5, R28, -R34 ;  /* 0x0000001c05227223 */ /* 0x000fe20000010822 */
[----:B------:R-:W-:Y:S02]  /*10eb0*/  HADD2.F32 R14, -RZ, R39.H0_H0 ;  /* 0x20000027ff0e7230 */ /* 0x000fe40000004100 */
[----:B------:R-:W-:Y:S01]  /*10ec0*/  FMUL.FTZ R25, R20, R31 ;  /* 0x0000001f14197220 */ /* 0x000fe20000410000 */
[----:B------:R-:W-:-:S02]  /*10ed0*/  HADD2.F32 R6, -RZ, R27.H0_H0 ;  /* 0x2000001bff067230 */ /* 0x000fc40000004100 */
[----:B------:R-:W-:Y:S01]  /*10ee0*/  FMUL.FTZ R20, R20, R13 ;  /* 0x0000000d14147220 */ /* 0x000fe20000410000 */
[----:B------:R-:W-:Y:S01]  /*10ef0*/  HADD2.F32 R10, -RZ, R10.H1_H1 ;  /* 0x3000000aff0a7230 */ /* 0x000fe20000004100 */
[----:B------:R-:W-:Y:S01]  /*10f00*/  LOP3.LUT R21, R21, 0xff000000, R12, 0xf8, !PT ;  /* 0xff00000015157812 */ /* 0x000fe200078ef80c */
[--C-:B------:R-:W-:Y:S02]  /*10f10*/  HADD2.F32 R8, -RZ, R32.reuse.H0_H0 ;  /* 0x20000020ff087230 */ /* 0x100fe40000004100 */
[----:B------:R-:W-:Y:S01]  /*10f20*/  FMUL.FTZ R28, R6, R14 ;  /* 0x0000000e061c7220 */ /* 0x000fe20000410000 */
[----:B------:R-:W-:Y:S02]  /*10f30*/  HADD2.F32 R5, -RZ, R11.H0_H0 ;  /* 0x2000000bff057230 */ /* 0x000fe40000004100 */
[----:B------:R-:W-:Y:S01]  /*10f40*/  FFMA.FTZ R48, R10, R31, R20 ;  /* 0x0000001f0a307223 */ /* 0x000fe20000010014 */
[----:B------:R-:W-:Y:S01]  /*10f50*/  F2FP.F16.E4M3.UNPACK_B R12, R24 ;  /* 0x00000018ff0c723e */ /* 0x000fe200020006ff */
[-C--:B------:R-:W-:Y:S01]  /*10f60*/  FMUL.FTZ R29, R6, R8.reuse ;  /* 0x00000008061d7220 */ /* 0x080fe20000410000 */
[----:B------:R-:W-:Y:S01]  /*10f70*/  FFMA.FTZ R46, R10, R13, -R25 ;  /* 0x0000000d0a2e7223 */ /* 0x000fe20000010819 */
[C---:B------:R-:W-:Y:S01]  /*10f80*/  FFMA.FTZ R31, R5.reuse, R8, -R28 ;  /* 0x00000008051f7223 */ /* 0x040fe2000001081c */
[----:B------:R-:W-:Y:S01]  /*10f90*/  HADD2.F32 R20, -RZ, R39.H1_H1 ;  /* 0x30000027ff147230 */ /* 0x000fe20000004100 */
[----:B------:R-:W-:Y:S01]  /*10fa0*/  F2FP.F16.E4M3.UNPACK_B R24, R24.H1 ;  /* 0x00000018ff18723e */ /* 0x000fe200030006ff */
[----:B------:R-:W-:Y:S01]  /*10fb0*/  HADD2.F32 R27, -RZ, R27.H1_H1 ;  /* 0x3000001bff1b7230 */ /* 0x000fe20000004100 */
[----:B------:R-:W-:Y:S01]  /*10fc0*/  F2FP.F16.E4M3.UNPACK_B R13, R33.H1 ;  /* 0x00000021ff0d723e */ /* 0x000fe200030006ff */
[----:B------:R-:W-:Y:S01]  /*10fd0*/  HADD2.F32 R32, -RZ, R32.H1_H1 ;  /* 0x30000020ff207230 */ /* 0x000fe20000004100 */
[----:B------:R-:W-:Y:S01]  /*10fe0*/  F2FP.F16.E4M3.UNPACK_B R8, R21.H1 ;  /* 0x00000015ff08723e */ /* 0x000fe200030006ff */
[----:B------:R-:W-:Y:S01]  /*10ff0*/  HADD2.F32 R11, -RZ, R11.H1_H1 ;  /* 0x3000000bff0b7230 */ /* 0x000fe20000004100 */
[----:B------:R-:W-:Y:S01]  /*11000*/  F2FP.F16.E4M3.UNPACK_B R3, R4 ;  /* 0x00000004ff03723e */ /* 0x000fe200020006ff */
[----:B------:R-:W-:Y:S01]  /*11010*/  FFMA.FTZ R49, R5, R14, R29 ;  /* 0x0000000e05317223 */ /* 0x000fe2000001001d */
[----:B------:R-:W-:Y:S01]  /*11020*/  F2FP.F16.E4M3.UNPACK_B R4, R4.H1 ;  /* 0x00000004ff04723e */ /* 0x000fe200030006ff */
[----:B------:R-:W-:Y:S01]  /*11030*/  FMUL.FTZ R50, R27, R20 ;  /* 0x000000141b327220 */ /* 0x000fe20000410000 */
[----:B------:R-:W-:-:S02]  /*11040*/  HADD2.F32 R14, -RZ, R13.H0_H0 ;  /* 0x2000000dff0e7230 */ /* 0x000fc40000004100 */
[-C--:B------:R-:W-:Y:S01]  /*11050*/  FMUL.FTZ R27, R27, R32.reuse ;  /* 0x000000201b1b7220 */ /* 0x080fe20000410000 */
[----:B------:R-:W-:Y:S02]  /*11060*/  HADD2.F32 R6, -RZ, R24.H0_H0 ;  /* 0x20000018ff067230 */ /* 0x000fe40000004100 */
[C---:B------:R-:W-:Y:S01]  /*11070*/  FFMA.FTZ R50, R11.reuse, R32, -R50 ;  /* 0x000000200b327223 */ /* 0x040fe20000010832 */
[----:B------:R-:W-:Y:S02]  /*11080*/  HADD2.F32 R10, -RZ, R8.H0_H0 ;  /* 0x20000008ff0a7230 */ /* 0x000fe40000004100 */
[----:B------:R-:W-:Y:S01]  /*11090*/  FFMA.FTZ R32, R11, R20, R27 ;  /* 0x000000140b207223 */ /* 0x000fe2000001001b */
[----:B------:R-:W-:Y:S02]  /*110a0*/  HADD2.F32 R5, -RZ, R4.H0_H0 ;  /* 0x20000004ff057230 */ /* 0x000fe40000004100 */
[----:B------:R-:W-:Y:S01]  /*110b0*/  FMUL.FTZ R28, R6, R14 ;  /* 0x0000000e061c7220 */ /* 0x000fe20000410000 */
[----:B------:R-:W-:-:S02]  /*110c0*/  HADD2.F32 R13, -RZ, R13.H1_H1 ;  /* 0x3000000dff0d7230 */ /* 0x000fc40000004100 */
[-C--:B------:R-:W-:Y:S01]  /*110d0*/  FMUL.FTZ R25, R6, R10.reuse ;  /* 0x0000000a06197220 */ /* 0x080fe20000410000 */
[----:B------:R-:W-:Y:S01]  /*110e0*/  HADD2.F32 R24, -RZ, R24.H1_H1 ;  /* 0x30000018ff187230 */ /* 0x000fe20000004100 */
[----:B------:R-:W-:Y:S01]  /*110f0*/  F2FP.F16.E4M3.UNPACK_B R33, R33 ;  /* 0x00000021ff21723e */ /* 0x000fe200020006ff */
[----:B------:R-:W-:Y:S01]  /*11100*/  HADD2.F32 R11, -RZ, R8.H1_H1 ;  /* 0x30000008ff0b7230 */ /* 0x000fe20000004100 */
[----:B------:R-:W-:Y:S01]  /*11110*/  F2FP.F16.E4M3.UNPACK_B R21, R21 ;  /* 0x00000015ff15723e */ /* 0x000fe200020006ff */
[C---:B------:R-:W-:Y:S01]  /*11120*/  FFMA.FTZ R28, R5.reuse, R10, -R28 ;  /* 0x0000000a051c7223 */ /* 0x040fe2000001081c */
[----:B------:R-:W-:Y:S01]  /*11130*/  FFMA.FTZ R25, R5, R14, R25 ;  /* 0x0000000e05197223 */ /* 0x000fe20000010019 */
[----:B------:R-:W-:Y:S02]  /*11140*/  HADD2.F32 R4, -RZ, R4.H1_H1 ;  /* 0x30000004ff047230 */ /* 0x000fe40000004100 */
[C---:B------:R-:W-:Y:S01]  /*11150*/  FMUL.FTZ R27, R24.reuse, R13 ;  /* 0x0000000d181b7220 */ /* 0x040fe20000410000 */
[----:B------:R-:W-:Y:S01]  /*11160*/  FMUL.FTZ R24, R24, R11 ;  /* 0x0000000b18187220 */ /* 0x000fe20000410000 */
[----:B------:R-:W-:Y:S01]  /*11170*/  HADD2.F32 R8, -RZ, R33.H0_H0 ;  /* 0x20000021ff087230 */ /* 0x000fe20000004100 */
        /* <DEDUP_REMOVED lines=9> */
[----:B------:R-:W-:Y:S01]  /*11210*/  HADD2.F32 R12, -RZ, R12.H1_H1 ;  /* 0x3000000cff0c7230 */ /* 0x000fe20000004100 */
[----:B------:R-:W-:Y:S01]  /*11220*/  F2FP.F16.E4M3.UNPACK_B R26, R26.H1 ;  /* 0x0000001aff1a723e */ /* 0x000fe200030006ff */
[----:B------:R-:W-:Y:S01]  /*11230*/  HADD2.F32 R21, -RZ, R21.H1_H1 ;  /* 0x30000015ff157230 */ /* 0x000fe20000004100 */
[----:B------:R-:W-:Y:S01]  /*11240*/  F2FP.F16.E4M3.UNPACK_B R10, R38.H1 ;  /* 0x00000026ff0a723e */ /* 0x000fe200030006ff */
[----:B------:R-:W-:Y:S01]  /*11250*/  FFMA.FTZ R13, R4, R6, -R11 ;  /* 0x00000006040d7223 */ /* 0x000fe2000001080b */
[----:B------:R-:W-:-:S02]  /*11260*/  HADD2.F32 R3, -RZ, R3.H1_H1 ;  /* 0x30000003ff037230 */ /* 0x000fc40000004100 */
[----:B------:R-:W-:Y:S01]  /*11270*/  FFMA.FTZ R14, R4, R8, R5 ;  /* 0x00000008040e7223 */ /* 0x000fe20000010005 */
[C---:B------:R-:W-:Y:S01]  /*11280*/  FMUL.FTZ R6, R12.reuse, R33 ;  /* 0x000000210c067220 */ /* 0x040fe20000410000 */
[-C--:B------:R-:W-:Y:S01]  /*11290*/  F2FP.F16.E4M3.UNPACK_B R5, R30.reuse.H1 ;  /* 0x0000001eff05723e */ /* 0x080fe200030006ff */
        /* <DEDUP_REMOVED lines=12> */
[C---:B------:R-:W-:Y:S01]  /*11360*/  FFMA.FTZ R20, R3.reuse, R6, -R20 ;  /* 0x0000000603147223 */ /* 0x040fe20000010814 */
[----:B------:R-:W-:Y:S01]  /*11370*/  HADD2.F32 R5, -RZ, R5.H1_H1 ;  /* 0x30000005ff057230 */ /* 0x000fe20000004100 */
[----:B------:R-:W-:Y:S01]  /*11380*/  F2FP.F16.E4M3.UNPACK_B R38, R38 ;  /* 0x00000026ff26723e */ /* 0x000fe200020006ff */
[----:B------:R-:W-:Y:S02]  /*11390*/  HADD2.F32 R9, -RZ, R9.H1_H1 ;  /* 0x30000009ff097230 */ /* 0x000fe40000004100 */
[C---:B------:R-:W-:Y:S01]  /*113a0*/  FMUL.FTZ R6, R26.reuse, R10 ;  /* 0x0000000a1a067220 */ /* 0x040fe20000410000 */
[----:B------:R-:W-:Y:S01]  /*113b0*/  FFMA.FTZ R21, R3, R8, R4 ;  /* 0x0000000803157223 */ /* 0x000fe20000010004 */
[----:B------:R-:W-:Y:S01]  /*113c0*/  FMUL.FTZ R11, R26, R5 ;  /* 0x000000051a0b7220 */ /* 0x000fe20000410000 */
[----:B------:R-:W-:-:S02]  /*113d0*/  HADD2.F32 R4, -RZ, R15.H0_H0 ;  /* 0x2000000fff047230 */ /* 0x000fc40000004100 */
[C---:B------:R-:W-:Y:S01]  /*113e0*/  FFMA.FTZ R29, R9.reuse, R5, -R6 ;  /* 0x00000005091d7223 */ /* 0x040fe20000010806 */
[----:B------:R-:W-:Y:S02]  /*113f0*/  HADD2.F32 R5, -RZ, R30.H0_H0 ;  /* 0x2000001eff057230 */ /* 0x000fe40000004100 */
[----:B------:R-:W-:Y:S01]  /*11400*/  FFMA.FTZ R26, R9, R10, R11 ;  /* 0x0000000a091a7223 */ /* 0x000fe2000001000b */
[----:B------:R-:W-:Y:S02]  /*11410*/  HADD2.F32 R6, -RZ, R38.H0_H0 ;  /* 0x20000026ff067230 */ /* 0x000fe40000004100 */
[----:B------:R-:W-:Y:S02]  /*11420*/  HADD2.F32 R30, -RZ, R30.H1_H1 ;  /* 0x3000001eff1e7230 */ /* 0x000fe40000004100 */
[C---:B------:R-:W-:Y:S01]  /*11430*/  FMUL.FTZ R9, R4.reuse, R5 ;  /* 0x0000000504097220 */ /* 0x040fe20000410000 */
[----:B------:R-:W-:Y:S02]  /*11440*/  HADD2.F32 R38, -RZ, R38.H1_H1 ;  /* 0x30000026ff267230 */ /* 0x000fe40000004100 */
[----:B------:R-:W-:Y:S01]  /*11450*/  FMUL.FTZ R8, R4, R6 ;  /* 0x0000000604087220 */ /* 0x000fe20000410000 */
[----:B------:R-:W-:Y:S01]  /*11460*/  HADD2.F32 R15, -RZ, R15.H1_H1 ;  /* 0x3000000fff0f7230 */ /* 0x000fe20000004100 */
[----:B------:R-:W-:Y:S01]  /*11470*/  F2FP.SATFINITE.E4M3.F32.PACK_AB_MERGE_C R21, R26, R21, RZ ;  /* 0x000000151a15723e */ /* 0x000fe200048070ff */
[----:B------:R-:W-:-:S02]  /*11480*/  HADD2.F32 R3, -RZ, R7.H0_H0 ;  /* 0x20000007ff037230 */ /* 0x000fc40000004100 */
[----:B------:R-:W-:Y:S02]  /*11490*/  HADD2.F32 R7, -RZ, R7.H1_H1 ;  /* 0x30000007ff077230 */ /* 0x000fe40000004100 */
[C---:B------:R-:W-:Y:S01]  /*114a0*/  FMUL.FTZ R4, R15.reuse, R38 ;  /* 0x000000260f047220 */ /* 0x040fe20000410000 */
[----:B------:R-:W-:Y:S01]  /*114b0*/  FMUL.FTZ R11, R15, R30 ;  /* 0x0000001e0f0b7220 */ /* 0x000fe20000410000 */
        /* <DEDUP_REMOVED lines=16> */
[----:B------:R-:W-:Y:S01]  /*115c0*/  F2FP.SATFINITE.E4M3.F32.PACK_AB_MERGE_C R11, R48, R35, R11 ;  /* 0x00000023300b723e */ /* 0x000fe2000480700b */
[----:B------:R4:W-:Y:S01]  /*115d0*/  STS.128 [R223+0x18000], R4 ;  /* 0x01800004df007388 */ /* 0x0009e20000000c00 */
[----:B------:R-:W-:-:S02]  /*115e0*/  F2FP.SATFINITE.E4M3.F32.PACK_AB_MERGE_C R8, R33, R14, R8 ;  /* 0x0000000e2108723e */ /* 0x000fc40004807008 */
[----:B------:R-:W-:-:S05]  /*115f0*/  F2FP.SATFINITE.E4M3.F32.PACK_AB_MERGE_C R10, R38, R3, R21 ;  /* 0x00000003260a723e */ /* 0x000fca0004807015 */
[----:B------:R4:W-:Y:S02]  /*11600*/  STS.128 [R0+0x18000], R8 ;  /* 0x0180000800007388 */ /* 0x0009e40000000c00 */
.L_x_1459:
[----:B------:R-:W-:Y:S05]  /*11610*/  BSYNC B0 ;  /* 0x0000000000007941 */ /* 0x000fea0003800000 */
.L_x_1431:
[----:B------:R-:W-:Y:S01]  /*11620*/  @!PT LDS RZ, [RZ] ;  /* 0x00000000fffff984 */ /* 0x000fe20000000800 */
[----:B------:R-:W-:Y:S01]  /*11630*/  @!PT LDS RZ, [RZ] ;  /* 0x00000000fffff984 */ /* 0x000fe20000000800 */
[----:B------:R-:W-:Y:S01]  /*11640*/  @!PT LDS RZ, [RZ] ;  /* 0x00000000fffff984 */ /* 0x000fe20000000800 */
[----:B------:R-:W-:Y:S01]  /*11650*/  @!PT LDS RZ, [RZ] ;  /* 0x00000000fffff984 */ /* 0x000fe20000000800 */
[----:B------:R1:W-:Y:S06]  /*11660*/  MEMBAR.ALL.CTA ;  /* 0x0000000000007992 */ /* 0x0003ec0000008000 */
[----:B-1----:R-:W1:Y:S01]  /*11670*/  FENCE.VIEW.ASYNC.S ;  /* 0x00000000000073c6 */ /* 0x002e620000000000 */
[----:B------:R-:W-:Y:S05]  /*11680*/  WARPSYNC.ALL ;  /* 0x0000000000007948 */ /* 0x000fea0003800000 */
[----:B-1----:R-:W-:Y:S06]  /*11690*/  BAR.SYNC.DEFER_BLOCKING 0xd, 0x100 ;  /* 0x0344000000007b1d */ /* 0x002fec0000010000 */
.L_x_1429:
[----:B--234-:R-:W-:-:S05]  /*116a0*/  IMAD.U32 R0, RZ, RZ, UR45 ;  /* 0x0000002dff007e24 */ /* 0x01cfca000f8e00ff */
[----:B------:R-:W-:-:S13]  /*116b0*/  ISETP.NE.AND P0, PT, R0, 0x3, PT ;  /* 0x000000030000780c */ /* 0x000fda0003f05270 */
[----:B------:R-:W-:Y:S05]  /*116c0*/  @!P0 BRA `(.L_x_1476) ;  /* 0x0000000000048947 */ /* 0x000fea0003800000 */
[----:B------:R-:W-:Y:S01]  /*116d0*/  BPT.TRAP 0x1 ;  /* 0x000000040000795c */ /* 0x000fe20000300000 */
.L_x_1476:
[----:B-----5:R-:W-:Y:S01]  /*116e0*/  IMAD R11, R199, 0x8, R16 ;  /* 0x00000008c70b7824 */ /* 0x020fe200078e0210 */
[----:B------:R-:W-:-:S04]  /*116f0*/  SHF.L.U32 R0, R193, 0x1f, RZ ;  /* 0x0000001fc1007819 */ /* 0x000fc800000006ff */
[----:B------:R2:W3:Y:S01]  /*11700*/  SYNCS.PHASECHK.TRANS64.TRYWAIT P2, [R11+URZ+0x28430], R0 ;  /* 0x028430000b0075a7 */ /* 0x0004e2000804017f */
[----:B------:R-:W-:Y:S05]  /*11710*/  @!P0 BRA `(.L_x_1477) ;  /* 0x0000000000048947 */ /* 0x000fea0003800000 */
[----:B------:R-:W-:Y:S01]  /*11720*/  BPT.TRAP 0x1 ;  /* 0x000000040000795c */ /* 0x000fe20000300000 */
.L_x_1477:
[----:B01----:R-:W0:Y:S02]  /*11730*/  S2R R3, SR_TID.X ;  /* 0x0000000000037919 */ /* 0x003e240000002100 */
[----:B0-----:R-:W-:-:S04]  /*11740*/  LOP3.LUT R3, R3, 0x7f, RZ, 0xc0, !PT ;  /* 0x0000007f03037812 */ /* 0x001fc800078ec0ff */
[----:B------:R-:W-:Y:S01]  /*11750*/  ISETP.NE.AND P1, PT, R3, RZ, PT ;  /* 0x000000ff0300720c */ /* 0x000fe20003f25270 */
[----:B---3--:R-:W-:-:S12]  /*11760*/  @P2 BRA `(.L_x_1478) ;  /* 0x0000000000082947 */ /* 0x008fd80003800000 */
[----:B------:R-:W0:Y:S02]  /*11770*/  SYNCS.PHASECHK.TRANS64.TRYWAIT P2, [R11+URZ+0x28430], R0 ;  /* 0x028430000b0075a7 */ /* 0x000e24000804017f */
[----:B0-----:R-:W-:Y:S05]  /*11780*/  @!P2 BRA `(.L_x_1479) ;  /* 0x0000016800f8a947 */ /* 0x001fea0003800000 */
.L_x_1478:
[----:B------:R-:W-:Y:S05]  /*11790*/  WARPSYNC.ALL ;  /* 0x0000000000007948 */ /* 0x000fea0003800000 */
[----:B0-2---:R-:W-:Y:S01]  /*117a0*/  VIADD R0, R16, 0x20000 ;  /* 0x0002000010007836 */ /* 0x005fe20000000000 */
[----:B------:R-:W-:Y:S01]  /*117b0*/  R2UR UR12, R36 ;  /* 0x00000000240c72ca */ /* 0x000fe200000e0000 */
[----:B------:R-:W-:Y:S01]  /*117c0*/  IMAD.MOV.U32 R7, RZ, RZ, 0x40000040 ;  /* 0x40000040ff077424 */ /* 0x000fe200078e00ff */
[----:B------:R-:W-:Y:S01]  /*117d0*/  WARPGROUP.ARRIVE ;  /* 0x00000000000079c5 */ /* 0x000fe20000000000 */
        /* <DEDUP_REMOVED lines=13> */
[----:B------:R-:W-:Y:S01]  /*118b0*/  R2UR UR7, R9 ;  /* 0x00000000090772ca */ /* 0x000fe200000e0000 */
[----:B------:R-:W-:Y:S01]  /*118c0*/  IMAD R6, R199, 0x400, R4 ;  /* 0x00000400c7067824 */ /* 0x000fe200078e0204 */
[----:B------:R-:W-:Y:S01]  /*118d0*/  UIADD3 UR8, UR12, 0x2, URZ ;  /* 0x000000020c087890 */ /* 0x000fe2000fffe03f */
[----:B------:R-:W-:Y:S01]  /*118e0*/  IMAD.MOV.U32 R9, RZ, RZ, 0x40000040 ;  /* 0x40000040ff097424 */ /* 0x000fe200078e00ff */
[----:B------:R-:W-:Y:S01]  /*118f0*/  UIADD3 UR4, UR12, 0x4, URZ ;  /* 0x000000040c047890 */ /* 0x000fe2000fffe03f */
[C---:B------:R-:W-:Y:S01]  /*11900*/  VIADD R8, R6.reuse, 0x2 ;  /* 0x0000000206087836 */ /* 0x040fe20000000000 */
[----:B------:R-:W-:Y:S01]  /*11910*/  R2UR UR14, R6 ;  /* 0x00000000060e72ca */ /* 0x000fe200000e0000 */
[----:B------:R-:W-:Y:S01]  /*11920*/  UIADD3 UR16, UR12, 0x6, URZ ;  /* 0x000000060c107890 */ /* 0x000fe2000fffe03f */
[----:B------:R-:W-:Y:S01]  /*11930*/  R2UR UR19, R9 ;  /* 0x00000000091372ca */ /* 0x000fe200000e0000 */
[----:B------:R-:W-:Y:S01]  /*11940*/  IMAD.MOV.U32 R9, RZ, RZ, 0x40000040 ;  /* 0x40000040ff097424 */ /* 0x000fe200078e00ff */
        /* <DEDUP_REMOVED lines=8> */
[----:B------:R-:W-:-:S02]  /*119d0*/  UIADD3 UR24, UR12, 0x402, URZ ;  /* 0x000004020c187890 */ /* 0x000fc4000fffe03f */
[----:B------:R-:W-:Y:S01]  /*119e0*/  QGMMA.64x64x32.F32.E4M3.E4M3 R24, gdesc[UR12], RZ, !UPT, gsb0 ;  /* 0x00e000000c1879f3 */ /* 0x000fe2000c0008ff */
[----:B------:R-:W-:Y:S01]  /*119f0*/  R2UR UR27, R9 ;  /* 0x00000000091b72ca */ /* 0x000fe200000e0000 */
[----:B------:R-:W-:Y:S01]  /*11a00*/  UMOV UR25, 0x40000040 ;  /* 0x4000004000197882 */ /* 0x000fe20000000000 */
[----:B------:R-:W-:Y:S01]  /*11a10*/  R2UR UR18, R8 ;  /* 0x00000000081272ca */ /* 0x000fe200000e0000 */
[----:B------:R-:W-:Y:S01]  /*11a20*/  VIADD R8, R6, 0x200 ;  /* 0x0000020006087836 */ /* 0x000fe20000000000 */
[----:B------:R-:W-:Y:S01]  /*11a30*/  MOV R9, 0x40000040 ;  /* 0x4000004000097802 */ /* 0x000fe20000000f00 */
[----:B------:R-:W-:Y:S01]  /*11a40*/  UIADD3 UR28, UR12, 0x404, URZ ;  /* 0x000004040c1c7890 */ /* 0x000fe2000fffe03f */
[----:B------:R-:W-:Y:S01]  /*11a50*/  R2UR UR35, R7 ;  /* 0x00000000072372ca */ /* 0x000fe200000e0000 */
[----:B------:R-:W-:Y:S01]  /*11a60*/  UMOV UR29, 0x40000040 ;  /* 0x40000040001d7882 */ /* 0x000fe20000000000 */
[----:B------:R-:W-:Y:S01]  /*11a70*/  R2UR UR22, R8 ;  /* 0x00000000081672ca */ /* 0x000fe200000e0000 */
[----:B------:R-:W-:Y:S01]  /*11a80*/  VIADD R8, R6, 0x202 ;  /* 0x0000020206087836 */ /* 0x000fe20000000000 */
[----:B------:R-:W-:Y:S01]  /*11a90*/  R2UR UR31, R9 ;  /* 0x00000000091f72ca */ /* 0x000fe200000e0000 */
[----:B------:R-:W-:Y:S01]  /*11aa0*/  UIADD3 UR32, UR12, 0x406, URZ ;  /* 0x000004060c207890 */ /* 0x000fe2000fffe03f */
[----:B------:R-:W0:Y:S01]  /*11ab0*/  LDC R3, c[0x0][0x448] ;  /* 0x00011200ff037b82 */ /* 0x000e220000000800 */
[----:B------:R-:W-:Y:S01]  /*11ac0*/  UMOV UR33, 0x40000040 ;  /* 0x4000004000217882 */ /* 0x000fe20000000000 */
[----:B------:R-:W-:Y:S01]  /*11ad0*/  R2UR UR26, R8 ;  /* 0x00000000081a72ca */ /* 0x000fe200000e0000 */
[C---:B------:R-:W-:Y:S01]  /*11ae0*/  VIADD R8, R6.reuse, 0x204 ;  /* 0x0000020406087836 */ /* 0x040fe20000000000 */
[----:B------:R-:W-:Y:S01]  /*11af0*/  ULDC UR55, c[0x0][0x9dc] ;  /* 0x0002770000377ab9 */ /* 0x000fe20000000800 */
[----:B------:R-:W-:Y:S01]  /*11b00*/  VIADD R6, R6, 0x206 ;  /* 0x0000020606067836 */ /* 0x000fe20000000000 */
[----:B------:R-:W-:Y:S01]  /*11b10*/  ULOP3.LUT UR55, URZ, UR55, URZ, 0x33, !UPT ;  /* 0x000000373f377292 */ /* 0x000fe2000f8e333f */
[----:B------:R-:W-:Y:S01]  /*11b20*/  IMAD.IADD R5, R205, 0x1, R204 ;  /* 0x00000001cd057824 */ /* 0x000fe200078e02cc */
[----:B------:R-:W-:Y:S01]  /*11b30*/  R2UR UR30, R8 ;  /* 0x00000000081e72ca */ /* 0x000fe200000e0000 */
[----:B------:R-:W-:Y:S01]  /*11b40*/  IMAD.MOV.U32 R9, RZ, RZ, -0x40 ;  /* 0xffffffc0ff097424 */ /* 0x000fe200078e00ff */
[----:B------:R-:W-:-:S02]  /*11b50*/  R2UR UR34, R6 ;  /* 0x00000000062272ca */ /* 0x000fc400000e0000 */
[----:B0-----:R-:W-:-:S13]  /*11b60*/  ISETP.NE.AND P2, PT, R3, 0x1, PT ;  /* 0x000000010300780c */ /* 0x001fda0003f45270 */
[----:B------:R-:W0:Y:S08]  /*11b70*/  @P2 LDC R6, c[0x0][0x44c] ;  /* 0x00011300ff062b82 */ /* 0x000e300000000800 */
[----:B------:R-:W1:Y:S01]  /*11b80*/  @P2 LDC R8, c[0x0][0x450] ;  /* 0x00011400ff082b82 */ /* 0x000e620000000800 */
[----:B0-----:R-:W-:Y:S01]  /*11b90*/  @P2 IMAD.HI.U32 R3, R5, R6, RZ ;  /* 0x0000000605032227 */ /* 0x001fe200078e00ff */
[----:B------:R-:W-:-:S02]  /*11ba0*/  WARPGROUP.DEPBAR.LE gsb0, 0x0 ;  /* 0x00008000000079c5 */ /* 0x000fc40000010000 */
[----:B------:R-:W-:-:S04]  /*11bb0*/  WARPGROUP.ARRIVE ;  /* 0x00000000000079c5 */ /* 0x000fc80000000000 */
[----:B------:R-:W0:Y:S01]  /*11bc0*/  LDC.64 R6, c[0x0][0x9e0] ;  /* 0x00027800ff067b82 */ /* 0x000e220000000a00 */
[----:B-1----:R-:W-:Y:S01]  /*11bd0*/  @P2 SHF.R.U32.HI R5, RZ, R8, R3 ;  /* 0x00000008ff052219 */ /* 0x002fe20000011603 */
[----:B------:R-:W-:Y:S01]  /*11be0*/  @!P1 VIADD R3, R11, 0x28440 ;  /* 0x000284400b039836 */ /* 0x000fe20000000000 */
[----:B------:R-:W-:Y:S01]  /*11bf0*/  QGMMA.64x64x32.F32.E4M3.E4M3 R24, gdesc[UR8], R24, gsb0 ;  /* 0x00e00000081879f3 */ /* 0x000fe20008000818 */
[----:B------:R-:W-:Y:S02]  /*11c00*/  IMAD R11, R56, R9, 0x40 ;  /* 0x00000040380b7424 */ /* 0x000fe400078e0209 */
[----:B------:R-:W1:Y:S01]  /*11c10*/  SHFL.IDX PT, R10, R5, RZ, 0x1c1f ;  /* 0x001c1fff050a7589 */ /* 0x000e6200000e0000 */
[----:B------:R-:W-:Y:S01]  /*11c20*/  @!P1 PRMT R3, RZ, 0x654, R3 ;  /* 0x00000654ff039816 */ /* 0x000fe20000000003 */
[----:B------:R-:W-:Y:S01]  /*11c30*/  VIADD R8, R11, 0x1 ;  /* 0x000000010b087836 */ /* 0x000fe20000000000 */
[----:B0-----:R-:W-:Y:S01]  /*11c40*/  ISETP.GE.AND P3, PT, R7, 0x1, PT ;  /* 0x000000010700780c */ /* 0x001fe20003f66270 */
[----:B------:R-:W-:-:S02]  /*11c50*/  WARPGROUP.DEPBAR.LE gsb0, 0x0 ;  /* 0x00008000000079c5 */ /* 0x000fc40000010000 */
        /* <DEDUP_REMOVED lines=46> */
[----:B------:R0:W-:Y:S01]  /*11f40*/  @!P1 SYNCS.ARRIVE.TRANS64.RED.A1T0 RZ, [R3+URZ], RZ ;  /* 0x000000ff03ff99a7 */ /* 0x0001e2000810043f */
[----:B------:R-:W2:Y:S01]  /*11f50*/  MUFU.TANH R24, R24 ;  /* 0x0000001800187308 */ /* 0x000ea20000002400 */
[C---:B------:R-:W-:Y:S01]  /*11f60*/  FMUL.FTZ R35, R2.reuse, R35 ;  /* 0x0000002302237220 */ /* 0x040fe20000410000 */
[C---:B------:R-:W-:Y:S01]  /*11f70*/  FMUL.FTZ R38, R2.reuse, R38 ;  /* 0x0000002602267220 */ /* 0x040fe20000410000 */
[C---:B------:R-:W-:Y:S01]  /*11f80*/  FMUL.FTZ R39, R2.reuse, R39 ;  /* 0x0000002702277220 */ /* 0x040fe20000410000 */
[----:B------:R-:W-:Y:S01]  /*11f90*/  FMUL.FTZ R34, R2, R34 ;  /* 0x0000002202227220 */ /* 0x000fe20000410000 */
[----:B0-----:R-:W-:-:S03]  /*11fa0*/  IMAD R3, R197, -0x2, R8 ;  /* 0xfffffffec5037824 */ /* 0x001fc600078e0208 */
[----:B------:R-:W0:Y:S01]  /*11fb0*/  MUFU.TANH R25, R25 ;  /* 0x0000001900197308 */ /* 0x000e220000002400 */
[----:B------:R-:W-:Y:S01]  /*11fc0*/  IMAD.IADD R8, R196, 0x1, R11 ;  /* 0x00000001c4087824 */ /* 0x000fe200078e020b */
[----:B------:R-:W-:-:S06]  /*11fd0*/  IADD3 R3, -R195, R3, R196 ;  /* 0x00000003c3037210 */ /* 0x000fcc0007ffe1c4 */
        /* <DEDUP_REMOVED lines=30> */
[----:B-1----:R-:W-:-:S04]  /*121c0*/  IADD3 R38, R3, R6, RZ ;  /* 0x0000000603267210 */ /* 0x002fc80007ffe0ff */
[----:B------:R-:W-:-:S03]  /*121d0*/  VIADDMNMX R8, R10, R38, R35, PT ;  /* 0x000000260a087246 */ /* 0x000fc60003800123 */
[----:B------:R1:W0:Y:S01]  /*121e0*/  MUFU.TANH R12, R34 ;  /* 0x00000022000c7308 */ /* 0x0002220000002400 */
[----:B-----5:R-:W-:-:S04]  /*121f0*/  VIADD R39, R3, UR55 ;  /* 0x0000003703277c36 */ /* 0x020fc80008000000 */
[----:B------:R-:W-:Y:S01]  /*12200*/  IMAD.IADD R3, R39, 0x1, R10 ;  /* 0x0000000127037824 */ /* 0x000fe200078e020a */
[----:B-1----:R-:W-:Y:S01]  /*12210*/  LEA R34, R56, 0xffffffc0, 0x6 ;  /* 0xffffffc038227811 */ /* 0x002fe200078e30ff */
[----:B--234-:R-:W-:Y:S06]  /*12220*/  @!P3 BRA `(.L_x_1480) ;  /* 0x000000000050b947 */ /* 0x01cfec0003800000 */
[----:B------:R-:W-:Y:S01]  /*12230*/  IADD3 R9, -R195, R196, R10 ;  /* 0x000000c4c3097210 */ /* 0x000fe20007ffe10a */
[----:B------:R-:W-:Y:S03]  /*12240*/  BSSY B0, `(.L_x_1481) ;  /* 0x000000e000007945 */ /* 0x000fe60003800000 */
[----:B------:R-:W-:-:S13]  /*12250*/  ISETP.GT.AND P4, PT, R9, -0x1, PT ;  /* 0xffffffff0900780c */ /* 0x000fda0003f84270 */
[----:B------:R-:W-:Y:S05]  /*12260*/  @P4 BRA `(.L_x_1482) ;  /* 0x00000000001c4947 */ /* 0x000fea0003800000 */
[----:B------:R-:W-:Y:S02]  /*12270*/  ISETP.NE.AND P4, PT, R7, 0x1, PT ;  /* 0x000000010700780c */ /* 0x000fe40003f85270 */
[----:B------:R-:W-:-:S11]  /*12280*/  LOP3.LUT R9, RZ, R9, RZ, 0x33, !PT ;  /* 0x00000009ff097212 */ /* 0x000fd600078e33ff */
[----:B------:R-:W1:Y:S02]  /*12290*/  @P4 LDC.64 R42, c[0x0][0x9e8] ;  /* 0x00027a00ff2a4b82 */ /* 0x000e640000000a00 */
[----:B-1----:R-:W-:-:S05]  /*122a0*/  @P4 IMAD.HI.U32 R10, R9, R42, RZ ;  /* 0x0000002a090a4227 */ /* 0x002fca00078e00ff */
[----:B------:R-:W-:-:S04]  /*122b0*/  @P4 SHF.R.U32.HI R9, RZ, R43, R10 ;  /* 0x0000002bff094219 */ /* 0x000fc8000001160a */
[----:B------:R-:W-:Y:S01]  /*122c0*/  LOP3.LUT R9, RZ, R9, RZ, 0x33, !PT ;  /* 0x00000009ff097212 */ /* 0x000fe200078e33ff */
[----:B------:R-:W-:Y:S06]  /*122d0*/  BRA `(.L_x_1483) ;  /* 0x0000000000107947 */ /* 0x000fec0003800000 */
.L_x_1482:
[----:B------:R-:W-:-:S13]  /*122e0*/  ISETP.NE.AND P4, PT, R7, 0x1, PT ;  /* 0x000000010700780c */ /* 0x000fda0003f85270 */
[----:B------:R-:W1:Y:S02]  /*122f0*/  @P4 LDC.64 R42, c[0x0][0x9e8] ;  /* 0x00027a00ff2a4b82 */ /* 0x000e640000000a00 */
[----:B-1----:R-:W-:-:S05]  /*12300*/  @P4 IMAD.HI.U32 R10, R9, R42, RZ ;  /* 0x0000002a090a4227 */ /* 0x002fca00078e00ff */
[----:B------:R-:W-:-:S07]  /*12310*/  @P4 SHF.R.U32.HI R9, RZ, R43, R10 ;  /* 0x0000002bff094219 */ /* 0x000fce000001160a */
.L_x_1483:
[----:B------:R-:W-:Y:S05]  /*12320*/  BSYNC B0 ;  /* 0x0000000000007941 */ /* 0x000fea0003800000 */
.L_x_1481:
[----:B------:R-:W-:-:S04]  /*12330*/  IMAD R10, R9, R7, -R34 ;  /* 0x00000007090a7224 */ /* 0x000fc800078e0a22 */
[----:B------:R-:W-:-:S05]  /*12340*/  IMAD R10, R197, -0x2, R10 ;  /* 0xfffffffec50a7824 */ /* 0x000fca00078e020a */
[----:B------:R-:W-:Y:S02]  /*12350*/  VIMNMX R3, R3, R10, !PT ;  /* 0x0000000a03037248 */ /* 0x000fe40007fe0100 */
[----:B------:R-:W-:-:S07]  /*12360*/  VIADDMNMX R8, R10, R7, R8, PT ;  /* 0x000000070a087246 */ /* 0x000fce0003800108 */
.L_x_1480:
[C---:B------:R-:W-:Y:S01]  /*12370*/  ISETP.GE.AND P4, PT, R11.reuse, 0x2, PT ;  /* 0x000000020b00780c */ /* 0x040fe20003f86270 */
[----:B------:R-:W1:Y:S01]  /*12380*/  SHFL.IDX PT, R10, R5, 0x1, 0x1c1f ;  /* 0x003c1f00050a7f89 */ /* 0x000e6200000e0000 */
[----:B------:R-:W-:Y:S02]  /*12390*/  ISETP.GE.AND P6, PT, R11, 0x9, PT ;  /* 0x000000090b00780c */ /* 0x000fe40003fc6270 */
[----:B------:R-:W-:-:S04]  /*123a0*/  ISETP.GT.AND P5, PT, R3, 0x1, !P4 ;  /* 0x000000010300780c */ /* 0x000fc800067a4270 */
[----:B------:R-:W-:-:S04]  /*123b0*/  ISETP.LT.OR P5, PT, R8, 0x2, P5 ;  /* 0x000000020800780c */ /* 0x000fc80002fa1670 */
[----:B0-----:R-:W-:Y:S02]  /*123c0*/  FSEL R43, R25, -INF , !P5 ;  /* 0xff800000192b7808 */ /* 0x001fe40006800000 */
        /* <DEDUP_REMOVED lines=17> */
[C---:B------:R-:W-:Y:S02]  /*124e0*/  ISETP.LT.OR P5, PT, R8.reuse, 0x12, P5 ;  /* 0x000000120800780c */ /* 0x040fe40002fa1670 */
        /* <DEDUP_REMOVED lines=53> */
[----:B-1----:R-:W-:-:S03]  /*12840*/  IMAD.IADD R3, R39, 0x1, R10 ;  /* 0x0000000127037824 */ /* 0x002fc600078e020a */
[----:B------:R-:W-:Y:S02]  /*12850*/  ISETP.LT.OR P6, PT, R8, 0x3a, P6 ;  /* 0x0000003a0800780c */ /* 0x000fe400037c1670 */
[----:B------:R-:W-:Y:S02]  /*12860*/  VIADDMNMX R8, R10, R38, R35, PT ;  /* 0x000000260a087246 */ /* 0x000fe40003800123 */
[----:B------:R-:W-:Y:S01]  /*12870*/  FSEL R53, R53, -INF , !P6 ;  /* 0xff80000035357808 */ /* 0x000fe20007000000 */
[----:B------:R-:W-:Y:S08]  /*12880*/  @!P3 BRA `(.L_x_1484) ;  /* 0x000000000050b947 */ /* 0x000ff00003800000 */
[----:B------:R-:W-:Y:S01]  /*12890*/  IADD3 R5, -R195, R196, R10 ;  /* 0x000000c4c3057210 */ /* 0x000fe20007ffe10a */
[----:B------:R-:W-:Y:S03]  /*128a0*/  BSSY B0, `(.L_x_1485) ;  /* 0x000000e000007945 */ /* 0x000fe60003800000 */
        /* <DEDUP_REMOVED lines=9> */
.L_x_1486:
[----:B------:R-:W-:-:S13]  /*12940*/  ISETP.NE.AND P6, PT, R7, 0x1, PT ;  /* 0x000000010700780c */ /* 0x000fda0003fc5270 */
[----:B------:R-:W0:Y:S02]  /*12950*/  @P6 LDC.64 R10, c[0x0][0x9e8] ;  /* 0x00027a00ff0a6b82 */ /* 0x000e240000000a00 */
[----:B0-----:R-:W-:-:S05]  /*12960*/  @P6 IMAD.HI.U32 R10, R5, R10, RZ ;  /* 0x0000000a050a6227 */ /* 0x001fca00078e00ff */
[----:B------:R-:W-:-:S07]  /*12970*/  @P6 SHF.R.U32.HI R5, RZ, R11, R10 ;  /* 0x0000000bff056219 */ /* 0x000fce000001160a */
.L_x_1487:
[----:B------:R-:W-:Y:S05]  /*12980*/  BSYNC B0 ;  /* 0x0000000000007941 */ /* 0x000fea0003800000 */
.L_x_1485:
[----:B------:R-:W-:-:S04]  /*12990*/  IMAD R10, R5, R7, -R34 ;  /* 0x00000007050a7224 */ /* 0x000fc800078e0a22 */
[----:B------:R-:W-:-:S05]  /*129a0*/  IMAD R10, R197, -0x2, R10 ;  /* 0xfffffffec50a7824 */ /* 0x000fca00078e020a */
[----:B------:R-:W-:Y:S02]  /*129b0*/  VIMNMX R3, R3, R10, !PT ;  /* 0x0000000a03037248 */ /* 0x000fe40007fe0100 */
[----:B------:R-:W-:-:S07]  /*129c0*/  VIADDMNMX R8, R10, R7, R8, PT ;  /* 0x000000070a087246 */ /* 0x000fce0003800108 */
.L_x_1484:
[C---:B------:R-:W-:Y:S01]  /*129d0*/  ISETP.GT.AND P4, PT, R3.reuse, 0x1, !P4 ;  /* 0x000000010300780c */ /* 0x040fe20006784270 */
[----:B------:R-:W-:Y:S01]  /*129e0*/  ULDC UR56, c[0x0][0x988] ;  /* 0x0002620000387ab9 */ /* 0x000fe20000000800 */
[----:B------:R-:W-:Y:S02]  /*129f0*/  ISETP.NE.AND P6, PT, R28, RZ, PT ;  /* 0x000000ff1c00720c */ /* 0x000fe40003fc5270 */
[----:B------:R-:W-:Y:S02]  /*12a00*/  ISETP.LT.OR P4, PT, R8, 0x2, P4 ;  /* 0x000000020800780c */ /* 0x000fe40002781670 */
[----:B------:R-:W-:Y:S02]  /*12a10*/  ISETP.GT.AND P5, PT, R3, 0x38, !P5 ;  /* 0x000000380300780c */ /* 0x000fe40006fa4270 */
[----:B------:R-:W-:Y:S02]  /*12a20*/  FSEL R5, R27, -INF , !P4 ;  /* 0xff8000001b057808 */ /* 0x000fe40006000000 */
[----:B------:R-:W-:-:S02]  /*12a30*/  ISETP.NE.AND P4, PT, R25, RZ, PT ;  /* 0x000000ff1900720c */ /* 0x000fc40003f85270 */
[----:B------:R-:W-:Y:S02]  /*12a40*/  ISETP.LT.OR P5, PT, R8, 0x39, P5 ;  /* 0x000000390800780c */ /* 0x000fe40002fa1670 */
[----:B------:R-:W-:-:S04]  /*12a50*/  ISETP.GT.AND P4, PT, R3, 0x8, !P4 ;  /* 0x000000080300780c */ /* 0x000fc80006784270 */
[----:B------:R-:W-:-:S04]  /*12a60*/  ISETP.LT.OR P4, PT, R8, 0x9, P4 ;  /* 0x000000090800780c */ /* 0x000fc80002781670 */
[----:B------:R-:W-:Y:S02]  /*12a70*/  FSEL R10, R30, -INF , !P4 ;  /* 0xff8000001e0a7808 */ /* 0x000fe40006000000 */
[----:B------:R-:W-:Y:S02]  /*12a80*/  ISETP.GT.AND P4, PT, R3, 0x9, !P6 ;  /* 0x000000090300780c */ /* 0x000fe40007784270 */
[----:B------:R-:W-:Y:S02]  /*12a90*/  ISETP.NE.AND P6, PT, R9, RZ, PT ;  /* 0x000000ff0900720c */ /* 0x000fe40003fc5270 */
        /* <DEDUP_REMOVED lines=22> */
[----:B------:R-:W-:Y:S02]  /*12c00*/  FMNMX.FTZ R9, R75, R9, !PT ;  /* 0x000000094b097209 */ /* 0x000fe40007810000 */
[----:B------:R-:W-:Y:S02]  /*12c10*/  FSEL R14, R14, -INF , !P4 ;  /* 0xff8000000e0e7808 */ /* 0x000fe40006000000 */
[----:B------:R-:W-:Y:S02]  /*12c20*/  ISETP.NE.AND P4, PT, R36, RZ, PT ;  /* 0x000000ff2400720c */ /* 0x000fe40003f85270 */
[----:B------:R-:W-:Y:S02]  /*12c30*/  FMNMX.FTZ R9, R45, R9, !PT ;  /* 0x000000092d097209 */ /* 0x000fe40007810000 */
[----:B------:R-:W-:-:S02]  /*12c40*/  ISETP.GT.AND P4, PT, R3, 0x19, !P4 ;  /* 0x000000190300780c */ /* 0x000fc40006784270 */
[----:B------:R-:W-:Y:S02]  /*12c50*/  FMNMX.FTZ R9, R77, R9, !PT ;  /* 0x000000094d097209 */ /* 0x000fe40007810000 */
[----:B------:R-:W-:Y:S02]  /*12c60*/  ISETP.LT.OR P4, PT, R8, 0x1a, P4 ;  /* 0x0000001a0800780c */ /* 0x000fe40002781670 */
[----:B------:R-:W-:Y:S02]  /*12c70*/  FMNMX.FTZ R9, R49, R9, !PT ;  /* 0x0000000931097209 */ /* 0x000fe40007810000 */
[----:B------:R-:W-:Y:S02]  /*12c80*/  FSEL R15, R15, -INF , !P4 ;  /* 0xff8000000f0f7808 */ /* 0x000fe40006000000 */
[----:B------:R-:W-:Y:S02]  /*12c90*/  ISETP.NE.AND P4, PT, R37, RZ, PT ;  /* 0x000000ff2500720c */ /* 0x000fe40003f85270 */
[----:B------:R-:W-:-:S02]  /*12ca0*/  FMNMX.FTZ R9, R79, R9, !PT ;  /* 0x000000094f097209 */ /* 0x000fc40007810000 */
[----:B------:R-:W-:Y:S02]  /*12cb0*/  ISETP.GT.AND P4, PT, R3, 0x20, !P4 ;  /* 0x000000200300780c */ /* 0x000fe40006784270 */
[----:B------:R-:W-:Y:S02]  /*12cc0*/  FMNMX.FTZ R30, R53, R9, !PT ;  /* 0x00000009351e7209 */ /* 0x000fe40007810000 */
[----:B------:R-:W-:-:S03]  /*12cd0*/  ISETP.LT.OR P4, PT, R8, 0x21, P4 ;  /* 0x000000210800780c */ /* 0x000fc60002781670 */
[----:B------:R-:W0:Y:S01]  /*12ce0*/  SHFL.BFLY PT, R9, R30, 0x2, 0x1f ;  /* 0x0c401f001e097f89 */ /* 0x000e2200000e0000 */
[----:B------:R-:W-:Y:S02]  /*12cf0*/  FSEL R20, R20, -INF , !P4 ;  /* 0xff80000014147808 */ /* 0x000fe40006000000 */
[----:B------:R-:W-:-:S04]  /*12d00*/  ISETP.NE.AND P4, PT, R40, RZ, PT ;  /* 0x000000ff2800720c */ /* 0x000fc80003f85270 */
[----:B------:R-:W-:-:S04]  /*12d10*/  ISETP.GT.AND P4, PT, R3, 0x21, !P4 ;  /* 0x000000210300780c */ /* 0x000fc80006784270 */
[----:B------:R-:W-:-:S04]  /*12d20*/  ISETP.LT.OR P4, PT, R8, 0x22, P4 ;  /* 0x000000220800780c */ /* 0x000fc80002781670 */
[----:B------:R-:W-:Y:S02]  /*12d30*/  FSEL R21, R21, -INF , !P4 ;  /* 0xff80000015157808 */ /* 0x000fe40006000000 */
[----:B------:R-:W-:-:S04]  /*12d40*/  ISETP.NE.AND P4, PT, R41, RZ, PT ;  /* 0x000000ff2900720c */ /* 0x000fc80003f85270 */
[----:B------:R-:W-:Y:S02]  /*12d50*/  ISETP.GT.AND P4, PT, R3, 0x28, !P4 ;  /* 0x000000280300780c */ /* 0x000fe40006784270 */
[----:B0-----:R-:W-:Y:S02]  /*12d60*/  FMNMX.FTZ R31, R30, R9, !PT ;  /* 0x000000091e1f7209 */ /* 0x001fe40007810000 */
[----:B------:R-:W-:-:S03]  /*12d70*/  ISETP.LT.OR P4, PT, R8, 0x29, P4 ;  /* 0x000000290800780c */ /* 0x000fc60002781670 */
[----:B------:R-:W0:Y:S01]  /*12d80*/  SHFL.BFLY PT, R28, R31, 0x1, 0x1f ;  /* 0x0c201f001f1c7f89 */ /* 0x000e2200000e0000 */
[----:B------:R-:W-:Y:S02]  /*12d90*/  FSEL R24, R46, -INF , !P4 ;  /* 0xff8000002e187808 */ /* 0x000fe40006000000 */
[----:B------:R-:W-:-:S04]  /*12da0*/  ISETP.NE.AND P4, PT, R44, RZ, PT ;  /* 0x000000ff2c00720c */ /* 0x000fc80003f85270 */
[----:B------:R-:W-:-:S04]  /*12db0*/  ISETP.GT.AND P4, PT, R3, 0x29, !P4 ;  /* 0x000000290300780c */ /* 0x000fc80006784270 */
[----:B------:R-:W-:-:S04]  /*12dc0*/  ISETP.LT.OR P4, PT, R8, 0x2a, P4 ;  /* 0x0000002a0800780c */ /* 0x000fc80002781670 */
[----:B------:R-:W-:Y:S01]  /*12dd0*/  FSEL R25, R47, -INF , !P4 ;  /* 0xff8000002f197808 */ /* 0x000fe20006000000 */
[----:B------:R-:W-:Y:S01]  /*12de0*/  IMAD.U32 R47, RZ, RZ, UR56 ;  /* 0x00000038ff2f7e24 */ /* 0x000fe2000f8e00ff */
[----:B------:R-:W-:-:S04]  /*12df0*/  ISETP.NE.AND P4, PT, R50, RZ, PT ;  /* 0x000000ff3200720c */ /* 0x000fc80003f85270 */
[----:B------:R-:W-:Y:S02]  /*12e00*/  ISETP.GT.AND P4, PT, R3, 0x30, !P4 ;  /* 0x000000300300780c */ /* 0x000fe40006784270 */
[----:B0-----:R-:W-:Y:S01]  /*12e10*/  FMNMX.FTZ R9, R31, R28, !PT ;  /* 0x0000001c1f097209 */ /* 0x001fe20007810000 */
[----:B------:R-:W-:Y:S01]  /*12e20*/  IMAD.U32 R28, RZ, RZ, UR56 ;  /* 0x00000038ff1c7e24 */ /* 0x000fe2000f8e00ff */
[----:B------:R-:W-:-:S03]  /*12e30*/  ISETP.LT.OR P4, PT, R8, 0x31, P4 ;  /* 0x000000310800780c */ /* 0x000fc60002781670 */
[----:B------:R-:W-:Y:S01]  /*12e40*/  FFMA.FTZ R28, R9, R28, -8 ;  /* 0xc1000000091c7423 */ /* 0x000fe2000001001c */
[----:B------:R-:W-:Y:S02]  /*12e50*/  FSEL R26, R26, -INF , !P4 ;  /* 0xff8000001a1a7808 */ /* 0x000fe40006000000 */
[----:B------:R-:W-:-:S04]  /*12e60*/  ISETP.NE.AND P4, PT, R48, RZ, PT ;  /* 0x000000ff3000720c */ /* 0x000fc80003f85270 */
[----:B------:R-:W-:-:S04]  /*12e70*/  ISETP.GT.AND P4, PT, R3, 0x31, !P4 ;  /* 0x000000310300780c */ /* 0x000fc80006784270 */
[----:B------:R-:W-:-:S04]  /*12e80*/  ISETP.LT.OR P4, PT, R8, 0x32, P4 ;  /* 0x000000320800780c */ /* 0x000fc80002781670 */
[----:B------:R-:W-:Y:S02]  /*12e90*/  FSEL R27, R51, -INF , !P4 ;  /* 0xff800000331b7808 */ /* 0x000fe40006000000 */
[----:B------:R-:W-:Y:S02]  /*12ea0*/  ISETP.GT.AND P4, PT, R3, RZ, !P6 ;  /* 0x000000ff0300720c */ /* 0x000fe40007784270 */
[----:B------:R-:W-:Y:S02]  /*12eb0*/  ISETP.NE.AND P6, PT, R52, RZ, PT ;  /* 0x000000ff3400720c */ /* 0x000fe40003fc5270 */
[----:B------:R-:W-:-:S04]  /*12ec0*/  ISETP.LT.OR P4, PT, R8, 0x1, P4 ;  /* 0x000000010800780c */ /* 0x000fc80002781670 */
[----:B------:R-:W-:Y:S02]  /*12ed0*/  FSEL R0, R0, -INF , !P4 ;  /* 0xff80000000007808 */ /* 0x000fe40006000000 */
[----:B------:R-:W-:Y:S02]  /*12ee0*/  FSETP.NEU.FTZ.AND P4, PT, R9, -INF , PT ;  /* 0xff8000000900780b */ /* 0x000fe40003f9d000 */
[----:B------:R-:W-:Y:S02]  /*12ef0*/  FMNMX.FTZ R29, R0, R5, !PT ;  /* 0x00000005001d7209 */ /* 0x000fe40007810000 */
[----:B------:R-:W-:Y:S02]  /*12f00*/  FSEL R32, R28, RZ, P4 ;  /* 0x000000ff1c207208 */ /* 0x000fe40002000000 */
[----:B------:R-:W-:Y:S02]  /*12f10*/  FMNMX.FTZ R28, R10, R29, !PT ;  /* 0x0000001d0a1c7209 */ /* 0x000fe40007810000 */
[----:B------:R-:W-:Y:S01]  /*12f20*/  ISETP.GT.AND P4, PT, R3, 0x39, !P6 ;  /* 0x000000390300780c */ /* 0x000fe20007784270 */
[--C-:B------:R-:W-:Y:S01]  /*12f30*/  FFMA.FTZ R30, R33, UR56, -R32.reuse ;  /* 0x00000038211e7c23 */ /* 0x100fe20008010820 */
[----:B------:R-:W-:Y:S01]  /*12f40*/  FMNMX.FTZ R29, R11, R28, !PT ;  /* 0x0000001c0b1d7209 */ /* 0x000fe20007810000 */
[--C-:B------:R-:W-:Y:S01]  /*12f50*/  FFMA.FTZ R33, R43, UR56, -R32.reuse ;  /* 0x000000382b217c23 */ /* 0x100fe20008010820 */
[----:B------:R-:W-:Y:S01]  /*12f60*/  ISETP.LT.OR P4, PT, R8, 0x3a, P4 ;  /* 0x0000003a0800780c */ /* 0x000fe20002781670 */
[----:B------:R0:W-:Y:S01]  /*12f70*/  MUFU.EX2 R31, R30 ;  /* 0x0000001e001f7308 */ /* 0x0001e20000000800 */
[----:B------:R-:W-:Y:S01]  /*12f80*/  FMNMX.FTZ R28, R12, R29, !PT ;  /* 0x0000001d0c1c7209 */ /* 0x000fe20007810000 */
[--C-:B------:R-:W-:Y:S01]  /*12f90*/  FFMA.FTZ R36, R61, UR56, -R32.reuse ;  /* 0x000000383d247c23 */ /* 0x100fe20008010820 */
[----:B------:R-:W-:Y:S01]  /*12fa0*/  FSEL R3, R54, -INF , !P5 ;  /* 0xff80000036037808 */ /* 0x000fe20006800000 */
[--C-:B------:R-:W-:Y:S01]  /*12fb0*/  FFMA.FTZ R37, R63, UR56, -R32.reuse ;  /* 0x000000383f257c23 */ /* 0x100fe20008010820 */
[----:B------:R-:W-:Y:S01]  /*12fc0*/  FMNMX.FTZ R29, R13, R28, !PT ;  /* 0x0000001c0d1d7209 */ /* 0x000fe20007810000 */
[--C-:B------:R-:W-:Y:S01]  /*12fd0*/  FFMA.FTZ R43, R45, UR56, -R32.reuse ;  /* 0x000000382d2b7c23 */ /* 0x100fe20008010820 */
[----:B------:R-:W-:-:S01]  /*12fe0*/  FFMA.FTZ R39, R67, UR56, -R32 ;  /* 0x0000003843277c23 */ /* 0x000fc20008010820 */
[----:B------:R1:W2:Y:S01]  /*12ff0*/  MUFU.EX2 R34, R33 ;  /* 0x0000002100227308 */ /* 0x0002a20000000800 */
[----:B------:R-:W-:Y:S01]  /*13000*/  FMNMX.FTZ R28, R14, R29, !PT ;  /* 0x0000001d0e1c7209 */ /* 0x000fe20007810000 */
[--C-:B0-----:R-:W-:Y:S01]  /*13010*/  FFMA.FTZ R30, R59, UR56, -R32.reuse ;  /* 0x000000383b1e7c23 */ /* 0x101fe20008010820 */
[----:B------:R-:W-:-:S01]  /*13020*/  FFMA.FTZ R40, R69, UR56, -R32 ;  /* 0x0000003845287c23 */ /* 0x000fc20008010820 */
[--C-:B------:R-:W-:Y:S01]  /*13030*/  FFMA.FTZ R41, R71, UR56, -R32.reuse ;  /* 0x0000003847297c23 */ /* 0x100fe20008010820 */
[----:B------:R-:W-:Y:S01]  /*13040*/  FMNMX.FTZ R29, R15, R28, !PT ;  /* 0x0000001c0f1d7209 */ /* 0x000fe20007810000 */
[--C-:B------:R-:W-:Y:S01]  /*13050*/  FFMA.FTZ R42, R73, UR56, -R32.reuse ;  /* 0x00000038492a7c23 */ /* 0x100fe20008010820 */
[----:B------:R-:W-:-:S01]  /*13060*/  FFMA.FTZ R45, R77, UR56, -R32 ;  /* 0x000000384d2d7c23 */ /* 0x000fc20008010820 */
[----:B------:R-:W0:Y:S01]  /*13070*/  MUFU.EX2 R35, R30 ;  /* 0x0000001e00237308 */ /* 0x000e220000000800 */
[----:B------:R-:W-:Y:S01]  /*13080*/  FMNMX.FTZ R28, R20, R29, !PT ;  /* 0x0000001d141c7209 */ /* 0x000fe20007810000 */
[--C-:B-1----:R-:W-:Y:S01]  /*13090*/  FFMA.FTZ R33, R65, UR56, -R32.reuse ;  /* 0x0000003841217c23 */ /* 0x102fe20008010820 */
[----:B------:R-:W-:-:S02]  /*130a0*/  FFMA.FTZ R46, R49, UR56, -R32 ;  /* 0x00000038312e7c23 */ /* 0x000fc40008010820 */
[----:B------:R-:W-:-:S03]  /*130b0*/  FMNMX.FTZ R29, R21, R28, !PT ;  /* 0x0000001c151d7209 */ /* 0x000fc60007810000 */
[----:B------:R-:W1:Y:S01]  /*130c0*/  MUFU.EX2 R36, R36 ;  /* 0x0000002400247308 */ /* 0x000e620000000800 */
[----:B------:R-:W-:Y:S01]  /*130d0*/  FMNMX.FTZ R28, R24, R29, !PT ;  /* 0x0000001d181c7209 */ /* 0x000fe20007810000 */
[----:B--2---:R-:W-:-:S03]  /*130e0*/  FADD.FTZ R48, R31, R34 ;  /* 0x000000221f307221 */ /* 0x004fc60000010000 */
[----:B------:R-:W-:-:S03]  /*130f0*/  FMNMX.FTZ R29, R25, R28, !PT ;  /* 0x0000001c191d7209 */ /* 0x000fc60007810000 */
[----:B------:R2:W-:Y:S01]  /*13100*/  MUFU.EX2 R38, R33 ;  /* 0x0000002100267308 */ /* 0x0005e20000000800 */
[----:B------:R-:W-:-:S04]  /*13110*/  FMNMX.FTZ R28, R26, R29, !PT ;  /* 0x0000001d1a1c7209 */ /* 0x000fc80007810000 */
[----:B------:R-:W-:Y:S02]  /*13120*/  FMNMX.FTZ R8, R27, R28, !PT ;  /* 0x0000001c1b087209 */ /* 0x000fe40007810000 */
[----:B------:R-:W-:Y:S01]  /*13130*/  FSEL R28, R55, -INF , !P4 ;  /* 0xff800000371c7808 */ /* 0x000fe20006000000 */
[----:B------:R-:W-:Y:S01]  /*13140*/  MUFU.EX2 R37, R37 ;  /* 0x0000002500257308 */ /* 0x000fe20000000800 */
[----:B------:R-:W-:Y:S01]  /*13150*/  FMNMX.FTZ R29, R3, R8, !PT ;  /* 0x00000008031d7209 */ /* 0x000fe20007810000 */
[----:B--2---:R-:W-:-:S03]  /*13160*/  FFMA.FTZ R33, R75, UR56, -R32 ;  /* 0x000000384b217c23 */ /* 0x004fc60008010820 */
[----:B------:R-:W-:-:S03]  /*13170*/  FMNMX.FTZ R29, R28, R29, !PT ;  /* 0x0000001d1c1d7209 */ /* 0x000fc60007810000 */
[----:B------:R0:W-:Y:S02]  /*13180*/  MUFU.EX2 R44, R43 ;  /* 0x0000002b002c7308 */ /* 0x0001e40000000800 */
[----:B------:R-:W2:Y:S06]  /*13190*/  SHFL.BFLY PT, R8, R29, 0x2, 0x1f ;  /* 0x0c401f001d087f89 */ /* 0x000eac00000e0000 */
[----:B------:R-:W-:Y:S01]  /*131a0*/  MUFU.EX2 R33, R33 ;  /* 0x0000002100217308 */ /* 0x000fe20000000800 */
[----:B0-----:R-:W-:-:S07]  /*131b0*/  FADD.FTZ R43, R35, R48 ;  /* 0x00000030232b7221 */ /* 0x001fce0000010000 */
[----:B------:R-:W-:Y:S08]  /*131c0*/  MUFU.EX2 R39, R39 ;  /* 0x0000002700277308 */ /* 0x000ff00000000800 */
[----:B------:R-:W0:Y:S01]  /*131d0*/  MUFU.EX2 R40, R40 ;  /* 0x0000002800287308 */ /* 0x000e220000000800 */
[----:B--2---:R-:W-:-:S05]  /*131e0*/  FMNMX.FTZ R30, R29, R8, !PT ;  /* 0x000000081d1e7209 */ /* 0x004fca0007810000 */
[----:B------:R-:W2:Y:S02]  /*131f0*/  SHFL.BFLY PT, R29, R30, 0x1, 0x1f ;  /* 0x0c201f001e1d7f89 */ /* 0x000ea400000e0000 */
[----:B------:R-:W-:Y:S08]  /*13200*/  MUFU.EX2 R41, R41 ;  /* 0x0000002900297308 */ /* 0x000ff00000000800 */
[----:B------:R-:W-:Y:S08]  /*13210*/  MUFU.EX2 R42, R42 ;  /* 0x0000002a002a7308 */ /* 0x000ff00000000800 */
[----:B------:R-:W-:Y:S01]  /*13220*/  MUFU.EX2 R45, R45 ;  /* 0x0000002d002d7308 */ /* 0x000fe20000000800 */
[----:B--2---:R-:W-:Y:S01]  /*13230*/  FMNMX.FTZ R8, R30, R29, !PT ;  /* 0x0000001d1e087209 */ /* 0x004fe20007810000 */
[--C-:B------:R-:W-:Y:S01]  /*13240*/  FFMA.FTZ R29, R79, UR56, -R32.reuse ;  /* 0x000000384f1d7c23 */ /* 0x100fe20008010820 */
[----:B------:R-:W-:-:S05]  /*13250*/  FFMA.FTZ R32, R53, UR56, -R32 ;  /* 0x0000003835207c23 */ /* 0x000fca0008010820 */
[----:B------:R-:W-:Y:S01]  /*13260*/  MUFU.EX2 R46, R46 ;  /* 0x0000002e002e7308 */ /* 0x000fe20000000800 */
[C---:B------:R-:W-:Y:S01]  /*13270*/  FSETP.NEU.FTZ.AND P4, PT, R8.reuse, -INF , PT ;  /* 0xff8000000800780b */ /* 0x040fe20003f9d000 */
[----:B------:R-:W-:Y:S01]  /*13280*/  FFMA.FTZ R30, R8, R47, -8 ;  /* 0xc1000000081e7423 */ /* 0x000fe2000001002f */
[C---:B-1----:R-:W-:Y:S01]  /*13290*/  F2FP.SATFINITE.E4M3.F32.PACK_AB_MERGE_C R47, R36.reuse, R35, RZ ;  /* 0x00000023242f723e */ /* 0x042fe200048070ff */
[----:B------:R-:W-:Y:S01]  /*132a0*/  FADD.FTZ R36, R36, R43 ;  /* 0x0000002b24247221 */ /* 0x000fe20000010000 */
[----:B0-----:R-:W-:Y:S02]  /*132b0*/  F2FP.SATFINITE.E4M3.F32.PACK_AB_MERGE_C R43, R40, R39, RZ ;  /* 0x00000027282b723e */ /* 0x001fe400048070ff */
[----:B------:R-:W-:Y:S01]  /*132c0*/  FSEL R30, R30, RZ, P4 ;  /* 0x000000ff1e1e7208 */ /* 0x000fe20002000000 */
[----:B------:R-:W-:Y:S01]  /*132d0*/  MUFU.EX2 R29, R29 ;  /* 0x0000001d001d7308 */ /* 0x000fe20000000800 */
[----:B------:R-:W-:Y:S02]  /*132e0*/  F2FP.SATFINITE.E4M3.F32.PACK_AB_MERGE_C R188, R34, R31, R47 ;  /* 0x0000001f22bc723e */ /* 0x000fe4000480702f */
[----:B------:R-:W-:Y:S01]  /*132f0*/  F2FP.SATFINITE.E4M3.F32.PACK_AB_MERGE_C R190, R38, R37, R43 ;  /* 0x0000002526be723e */ /* 0x000fe2000480702b */
        /* <DEDUP_REMOVED lines=17> */
[----:B------:R-:W-:-:S05]  /*13410*/  FFMA.FTZ R28, R28, UR56, -R30 ;  /* 0x000000381c1c7c23 */ /* 0x000fca000801081e */
[----:B------:R-:W1:Y:S08]  /*13420*/  MUFU.EX2 R10, R10 ;  /* 0x0000000a000a7308 */ /* 0x000e700000000800 */
[----:B------:R-:W2:Y:S01]  /*13430*/  MUFU.EX2 R11, R11 ;  /* 0x0000000b000b7308 */ /* 0x000ea20000000800 */
[----:B0-----:R-:W-:-:S07]  /*13440*/  FADD.FTZ R35, R0, R5 ;  /* 0x0000000500237221 */ /* 0x001fce0000010000 */
[----:B------:R-:W0:Y:S01]  /*13450*/  MUFU.EX2 R12, R12 ;  /* 0x0000000c000c7308 */ /* 0x000e220000000800 */
[----:B-1----:R-:W-:-:S01]  /*13460*/  FADD.FTZ R34, R10, R35 ;  /* 0x000000230a227221 */ /* 0x002fc20000010000 */
[----:B------:R-:W-:-:S04]  /*13470*/  FADD.FTZ R35, R37, R36 ;  /* 0x0000002425237221 */ /* 0x000fc80000010000 */
[----:B------:R-:W-:Y:S02]  /*13480*/  FADD.FTZ R36, R38, R35 ;  /* 0x0000002326247221 */ /* 0x000fe40000010000 */
[----:B------:R-:W1:Y:S01]  /*13490*/  MUFU.EX2 R13, R13 ;  /* 0x0000000d000d7308 */ /* 0x000e620000000800 */
[----:B--2---:R-:W-:-:S01]  /*134a0*/  FADD.FTZ R31, R11, R34 ;  /* 0x000000220b1f7221 */ /* 0x004fc20000010000 */
[----:B------:R-:W2:Y:S01]  /*134b0*/  @P2 LDC R35, c[0x0][0x44c] ;  /* 0x00011300ff232b82 */ /* 0x000ea20000000800 */
[----:B------:R-:W-:-:S04]  /*134c0*/  FADD.FTZ R39, R39, R36 ;  /* 0x0000002427277221 */ /* 0x000fc80000010000 */
[----:B------:R-:W-:Y:S01]  /*134d0*/  FADD.FTZ R40, R40, R39 ;  /* 0x0000002728287221 */ /* 0x000fe20000010000 */
[----:B------:R-:W3:Y:S01]  /*134e0*/  MUFU.EX2 R14, R14 ;  /* 0x0000000e000e7308 */ /* 0x000ee20000000800 */
[----:B0-----:R-:W-:-:S07]  /*134f0*/  FADD.FTZ R34, R12, R31 ;  /* 0x0000001f0c227221 */ /* 0x001fce0000010000 */
[----:B------:R-:W0:Y:S01]  /*13500*/  MUFU.EX2 R15, R15 ;  /* 0x0000000f000f7308 */ /* 0x000e220000000800 */
[----:B-1----:R-:W-:-:S01]  /*13510*/  FADD.FTZ R31, R13, R34 ;  /* 0x000000220d1f7221 */ /* 0x002fc20000010000 */
[----:B------:R-:W-:-:S04]  /*13520*/  F2FP.SATFINITE.E4M3.F32.PACK_AB_MERGE_C R34, R44, R33, RZ ;  /* 0x000000212c22723e */ /* 0x000fc800048070ff */
[----:B------:R-:W-:Y:S01]  /*13530*/  F2FP.SATFINITE.E4M3.F32.PACK_AB_MERGE_C R184, R42, R41, R34 ;  /* 0x000000292ab8723e */ /* 0x000fe20004807022 */
[----:B------:R-:W-:-:S01]  /*13540*/  FADD.FTZ R41, R41, R40 ;  /* 0x0000002829297221 */ /* 0x000fc20000010000 */
[----:B------:R-:W1:Y:S01]  /*13550*/  MUFU.EX2 R20, R20 ;  /* 0x0000001400147308 */ /* 0x000e620000000800 */
[----:B---3--:R-:W-:-:S01]  /*13560*/  FADD.FTZ R30, R14, R31 ;  /* 0x0000001f0e1e7221 */ /* 0x008fc20000010000 */
[----:B------:R-:W3:Y:S01]  /*13570*/  @P2 LDC R34, c[0x0][0x450] ;  /* 0x00011400ff222b82 */ /* 0x000ee20000000800 */
[----:B------:R-:W-:-:S01]  /*13580*/  FADD.FTZ R42, R42, R41 ;  /* 0x000000292a2a7221 */ /* 0x000fc20000010000 */
[----:B--2---:R-:W-:-:S04]  /*13590*/  @P2 IMAD.HI.U32 R35, R204, R35, RZ ;  /* 0x00000023cc232227 */ /* 0x004fc800078e00ff */
[----:B------:R-:W-:Y:S01]  /*135a0*/  FADD.FTZ R33, R33, R42 ;  /* 0x0000002a21217221 */ /* 0x000fe20000010000 */
[----:B------:R-:W2:Y:S01]  /*135b0*/  MUFU.EX2 R21, R21 ;  /* 0x0000001500157308 */ /* 0x000ea20000000800 */
[----:B0-----:R-:W-:-:S01]  /*135c0*/  FADD.FTZ R31, R15, R30 ;  /* 0x0000001e0f1f7221 */ /* 0x001fc20000010000 */
[----:B------:R-:W-:Y:S01]  /*135d0*/  F2FP.SATFINITE.E4M3.F32.PACK_AB_MERGE_C R30, R11, R10, RZ ;  /* 0x0000000a0b1e723e */ /* 0x000fe200048070ff */
[----:B------:R-:W-:-:S01]  /*135e0*/  FADD.FTZ R44, R44, R33 ;  /* 0x000000212c2c7221 */ /* 0x000fc20000010000 */
[----:B------:R-:W-:Y:S02]  /*135f0*/  F2FP.SATFINITE.E4M3.F32.PACK_AB_MERGE_C R14, R15, R14, RZ ;  /* 0x0000000e0f0e723e */ /* 0x000fe400048070ff */
[----:B------:R-:W-:Y:S02]  /*13600*/  F2FP.SATFINITE.E4M3.F32.PACK_AB_MERGE_C R189, R5, R0, R30 ;  /* 0x0000000005bd723e */ /* 0x000fe4000480701e */
[----:B------:R-:W0:Y:S01]  /*13610*/  MUFU.EX2 R24, R24 ;  /* 0x0000001800187308 */ /* 0x000e220000000800 */
[----:B-1----:R-:W-:-:S01]  /*13620*/  FADD.FTZ R10, R20, R31 ;  /* 0x0000001f140a7221 */ /* 0x002fc20000010000 */
[----:B------:R-:W-:Y:S01]  /*13630*/  F2FP.SATFINITE.E4M3.F32.PACK_AB_MERGE_C R191, R13, R12, R14 ;  /* 0x0000000c0dbf723e */ /* 0x000fe2000480700e */
[----:B------:R-:W-:-:S05]  /*13640*/  IMAD.MOV.U32 R12, RZ, RZ, R204 ;  /* 0x000000ffff0c7224 */ /* 0x000fca00078e00cc */
[----:B------:R-:W1:Y:S01]  /*13650*/  MUFU.EX2 R25, R25 ;  /* 0x0000001900197308 */ /* 0x000e620000000800 */
[----:B--2---:R-:W-:-:S01]  /*13660*/  FADD.FTZ R11, R21, R10 ;  /* 0x0000000a150b7221 */ /* 0x004fc20000010000 */
[----:B---3--:R-:W-:-:S06]  /*13670*/  @P2 SHF.R.U32.HI R12, RZ, R34, R35 ;  /* 0x00000022ff0c2219 */ /* 0x008fcc0000011623 */
[----:B------:R-:W2:Y:S01]  /*13680*/  MUFU.EX2 R32, R32 ;  /* 0x0000002000207308 */ /* 0x000ea20000000800 */
[----:B0-----:R-:W-:-:S01]  /*13690*/  FADD.FTZ R0, R24, R11 ;  /* 0x0000000b18007221 */ /* 0x001fc20000010000 */
[----:B------:R-:W-:-:S04]  /*136a0*/  IMAD.IADD R11, R57, 0x1, R12 ;  /* 0x00000001390b7824 */ /* 0x000fc800078e020c */
[----:B------:R-:W-:Y:S02]  /*136b0*/  IMAD.IADD R6, R11, 0x1, R6 ;  /* 0x000000010b067824 */ /* 0x000fe400078e0206 */
[----:B------:R-:W0:Y:S01]  /*136c0*/  MUFU.EX2 R26, R26 ;  /* 0x0000001a001a7308 */ /* 0x000e220000000800 */
[C---:B-1----:R-:W-:Y:S01]  /*136d0*/  F2FP.SATFINITE.E4M3.F32.PACK_AB_MERGE_C R24, R25.reuse, R24, RZ ;  /* 0x000000181918723e */ /* 0x042fe200048070ff */
[----:B------:R-:W-:-:S03]  /*136e0*/  FADD.FTZ R25, R25, R0 ;  /* 0x0000000019197221 */ /* 0x000fc60000010000 */
[----:B------:R-:W-:-:S03]  /*136f0*/  F2FP.SATFINITE.E4M3.F32.PACK_AB_MERGE_C R185, R21, R20, R24 ;  /* 0x0000001415b9723e */ /* 0x000fc60004807018 */
[----:B------:R-:W1:Y:S01]  /*13700*/  MUFU.EX2 R27, R27 ;  /* 0x0000001b001b7308 */ /* 0x000e620000000800 */
[----:B--2---:R-:W-:-:S04]  /*13710*/  F2FP.SATFINITE.E4M3.F32.PACK_AB_MERGE_C R5, R32, R29, RZ ;  /* 0x0000001d2005723e */ /* 0x004fc800048070ff */
[----:B------:R-:W-:Y:S01]  /*13720*/  F2FP.SATFINITE.E4M3.F32.PACK_AB_MERGE_C R186, R46, R45, R5 ;  /* 0x0000002d2eba723e */ /* 0x000fe20004807005 */
[----:B------:R-:W-:-:S02]  /*13730*/  FADD.FTZ R45, R45, R44 ;  /* 0x0000002c2d2d7221 */ /* 0x000fc40000010000 */
[----:B------:R-:W2:Y:S01]  /*13740*/  MUFU.EX2 R3, R3 ;  /* 0x0000000300037308 */ /* 0x000ea20000000800 */
[----:B0-----:R-:W-:-:S01]  /*13750*/  FADD.FTZ R0, R26, R25 ;  /* 0x000000191a007221 */ /* 0x001fc20000010000 */
[----:B------:R-:W-:-:S04]  /*13760*/  FADD.FTZ R46, R46, R45 ;  /* 0x0000002d2e2e7221 */ /* 0x000fc80000010000 */
[----:B------:R-:W-:Y:S02]  /*13770*/  FADD.FTZ R29, R29, R46 ;  /* 0x0000002e1d1d7221 */ /* 0x000fe40000010000 */
[----:B------:R-:W0:Y:S01]  /*13780*/  MUFU.EX2 R28, R28 ;  /* 0x0000001c001c7308 */ /* 0x000e220000000800 */
[----:B-1----:R-:W-:-:S04]  /*13790*/  FADD.FTZ R0, R27, R0 ;  /* 0x000000001b007221 */ /* 0x002fc80000010000 */
[----:B--2---:R-:W-:Y:S01]  /*137a0*/  FADD.FTZ R5, R3, R0 ;  /* 0x0000000003057221 */ /* 0x004fe20000010000 */
[----:B0-----:R-:W-:-:S03]  /*137b0*/  F2FP.SATFINITE.E4M3.F32.PACK_AB_MERGE_C R10, R28, R3, RZ ;  /* 0x000000031c0a723e */ /* 0x001fc600048070ff */
[----:B------:R-:W-:Y:S01]  /*137c0*/  FADD.FTZ R0, R28, R5 ;  /* 0x000000051c007221 */ /* 0x000fe20000010000 */
[----:B------:R-:W-:-:S01]  /*137d0*/  FADD.FTZ R3, R32, R29 ;  /* 0x0000001d20037221 */ /* 0x000fc20000010000 */
[----:B------:R-:W-:Y:S01]  /*137e0*/  VIADD R5, R56, 0xfffffffe ;  /* 0xfffffffe38057836 */ /* 0x000fe20000000000 */
[----:B------:R-:W-:Y:S01]  /*137f0*/  F2FP.SATFINITE.E4M3.F32.PACK_AB_MERGE_C R187, R27, R26, R10 ;  /* 0x0000001a1bbb723e */ /* 0x000fe2000480700a */
        /* <DEDUP_REMOVED lines=12> */
.L_x_1490:
[----:B------:R-:W-:-:S13]  /*138c0*/  ISETP.NE.AND P4, PT, R7, 0x1, PT ;  /* 0x000000010700780c */ /* 0x000fda0003f85270 */
[----:B------:R-:W0:Y:S02]  /*138d0*/  @P4 LDC.64 R12, c[0x0][0x9e8] ;  /* 0x00027a00ff0c4b82 */ /* 0x000e240000000a00 */
[----:B0-----:R-:W-:-:S05]  /*138e0*/  @P4 IMAD.HI.U32 R12, R10, R12, RZ ;  /* 0x0000000c0a0c4227 */ /* 0x001fca00078e00ff */
[----:B------:R-:W-:-:S07]  /*138f0*/  @P4 SHF.R.U32.HI R10, RZ, R13, R12 ;  /* 0x0000000dff0a4219 */ /* 0x000fce000001160c */
.L_x_1491:
[----:B------:R-:W-:Y:S05]  /*13900*/  BSYNC B0 ;  /* 0x0000000000007941 */ /* 0x000fea0003800000 */
.L_x_1489:
[----:B------:R-:W-:-:S05]  /*13910*/  IMAD R7, R10, R7, R7 ;  /* 0x000000070a077224 */ /* 0x000fca00078e0207 */
[----:B------:R-:W-:-:S07]  /*13920*/  VIMNMX R6, R6, R7, PT ;  /* 0x0000000706067248 */ /* 0x000fce0003fe0100 */
.L_x_1488:
[----:B------:R-:W-:Y:S01]  /*13930*/  SHF.R.S32.HI R7, RZ, 0x1f, R6 ;  /* 0x0000001fff077819 */ /* 0x000fe20000011406 */
[----:B------:R-:W-:Y:S01]  /*13940*/  ULDC UR52, c[0x0][0x9e4] ;  /* 0x0002790000347ab9 */ /* 0x000fe20000000800 */
[----:B------:R-:W-:Y:S01]  /*13950*/  ULDC UR49, c[0x0][0x9e4] ;  /* 0x0002790000317ab9 */ /* 0x000fe20000000800 */
[----:B------:R-:W-:Y:S01]  /*13960*/  ULDC UR48, c[0x0][0x988] ;  /* 0x0002620000307ab9 */ /* 0x000fe20000000800 */
[----:B------:R-:W-:Y:S01]  /*13970*/  LEA.HI R7, R7, R6, RZ, 0x6 ;  /* 0x0000000607077211 */ /* 0x000fe200078f30ff */
[----:B------:R-:W-:Y:S01]  /*13980*/  ULDC UR51, c[0x0][0x988] ;  /* 0x0002620000337ab9 */ /* 0x000fe20000000800 */
[----:B------:R-:W-:Y:S01]  /*13990*/  ULDC UR50, c[0x0][0x988] ;  /* 0x0002620000327ab9 */ /* 0x000fe20000000800 */
[----:B------:R-:W-:Y:S01]  /*139a0*/  ULDC UR54, c[0x0][0x9e0] ;  /* 0x0002780000367ab9 */ /* 0x000fe20000000800 */
[----:B------:R-:W-:Y:S01]  /*139b0*/  SHF.R.S32.HI R10, RZ, 0x6, R7 ;  /* 0x00000006ff0a7819 */ /* 0x000fe20000011407 */
[----:B------:R-:W-:Y:S01]  /*139c0*/  ULDC UR53, c[0x0][0x9e0] ;  /* 0x0002780000357ab9 */ /* 0x000fe20000000800 */
[----:B------:R-:W-:-:S02]  /*139d0*/  CS2R R150, SRZ ;  /* 0x0000000000967805 */ /* 0x000fc4000001ff00 */
[----:B------:R-:W-:Y:S02]  /*139e0*/  CS2R R148, SRZ ;  /* 0x0000000000947805 */ /* 0x000fe4000001ff00 */
[----:B------:R-:W-:Y:S02]  /*139f0*/  VIMNMX R10, R201, R10, !PT ;  /* 0x0000000ac90a7248 */ /* 0x000fe40007fe0100 */
[----:B------:R-:W-:Y:S02]  /*13a00*/  CS2R R146, SRZ ;  /* 0x0000000000927805 */ /* 0x000fe4000001ff00 */
[----:B------:R-:W-:Y:S02]  /*13a10*/  CS2R R144, SRZ ;  /* 0x0000000000907805 */ /* 0x000fe4000001ff00 */
[----:B------:R-:W-:Y:S02]  /*13a20*/  CS2R R142, SRZ ;  /* 0x00000000008e7805 */ /* 0x000fe4000001ff00 */
[----:B------:R-:W-:-:S02]  /*13a30*/  ISETP.GE.AND P4, PT, R5, R10, PT ;  /* 0x0000000a0500720c */ /* 0x000fc40003f86270 */
        /* <DEDUP_REMOVED lines=59> */
[----:B------:R-:W-:Y:S06]  /*13df0*/  @!P4 BRA `(.L_x_1492) ;  /* 0x00000028003cc947 */ /* 0x000fec0003800000 */
[----:B------:R-:W-:-:S07]  /*13e00*/  IMAD.MOV.U32 R151, RZ, RZ, RZ ;  /* 0x000000ffff977224 */ /* 0x000fce00078e00ff */
.L_x_1511:
[----:B------:R-:W-:Y:S01]  /*13e10*/  VIADD R11, R199, 0x1 ;  /* 0x00000001c70b7836 */ /* 0x000fe20000000000 */
[----:B------:R-:W-:Y:S05]  /*13e20*/  YIELD ;  /* 0x0000000000007946 */ /* 0x000fea0003800000 */
[----:B------:R-:W-:-:S04]  /*13e30*/  ISETP.NE.AND P4, PT, R11, 0x2, PT ;  /* 0x000000020b00780c */ /* 0x000fc80003f85270 */
[----:B------:R-:W-:Y:S02]  /*13e40*/  SEL R6, RZ, 0x1, P4 ;  /* 0x00000001ff067807 */ /* 0x000fe40002000000 */
[----:B------:R-:W-:Y:S02]  /*13e50*/  SEL R11, R11, RZ, P4 ;  /* 0x000000ff0b0b7207 */ /* 0x000fe40002000000 */
[----:B------:R-:W-:Y:S02]  /*13e60*/  ISETP.NE.AND P4, PT, R200, RZ, PT ;  /* 0x000000ffc800720c */ /* 0x000fe40003f85270 */
[----:B------:R-:W-:-:S11]  /*13e70*/  LOP3.LUT R225, R193, R6, RZ, 0x3c, !PT ;  /* 0x00000006c1e17212 */ /* 0x000fd600078e3cff */
[----:B------:R-:W-:Y:S05]  /*13e80*/  @P4 BRA `(.L_x_1493) ;  /* 0x0000000000304947 */ /* 0x000fea0003800000 */
[----:B------:R-:W-:Y:S05]  /*13e90*/  @!P0 BRA `(.L_x_1494) ;  /* 0x0000000000048947 */ /* 0x000fea0003800000 */
[----:B------:R-:W-:Y:S01]  /*13ea0*/  BPT.TRAP 0x1 ;  /* 0x000000040000795c */ /* 0x000fe20000300000 */
.L_x_1494:
[----:B------:R-:W-:Y:S01]  /*13eb0*/  IMAD R7, R11, 0x8, R16 ;  /* 0x000000080b077824 */ /* 0x000fe200078e0210 */
[----:B------:R-:W-:-:S04]  /*13ec0*/  SHF.L.U32 R6, R225, 0x1f, RZ ;  /* 0x0000001fe1067819 */ /* 0x000fc800000006ff */
[----:B------:R0:W1:Y:S01]  /*13ed0*/  SYNCS.PHASECHK.TRANS64.TRYWAIT P5, [R7+URZ+0x28430], R6 ;  /* 0x02843006070075a7 */ /* 0x00006200080a017f */
[----:B------:R-:W-:Y:S05]  /*13ee0*/  @!P0 BRA `(.L_x_1495) ;  /* 0x0000000000048947 */ /* 0x000fea0003800000 */
[----:B------:R-:W-:Y:S01]  /*13ef0*/  BPT.TRAP 0x1 ;  /* 0x000000040000795c */ /* 0x000fe20000300000 */
.L_x_1495:
[----:B------:R-:W-:Y:S04]  /*13f00*/  BSSY B0, `(.L_x_1493) ;  /* 0x0000004000007945 */ /* 0x000fe80003800000 */
[----:B-1----:R-:W-:Y:S05]  /*13f10*/  @P5 BRA `(.L_x_1496) ;  /* 0x0000000000085947 */ /* 0x002fea0003800000 */
[----:B------:R-:W1:Y:S02]  /*13f20*/  SYNCS.PHASECHK.TRANS64.TRYWAIT P5, [R7+URZ+0x28430], R6 ;  /* 0x02843006070075a7 */ /* 0x000e6400080a017f */
[----:B-1----:R-:W-:Y:S05]  /*13f30*/  @!P5 BRA `(.L_x_1497) ;  /* 0x000001440020d947 */ /* 0x002fea0003800000 */
.L_x_1496:
[----:B------:R-:W-:Y:S05]  /*13f40*/  BSYNC B0 ;  /* 0x0000000000007941 */ /* 0x000fea0003800000 */
.L_x_1493:
[----:B01----:R-:W0:Y:S01]  /*13f50*/  S2R R6, SR_TID.X ;  /* 0x0000000000067919 */ /* 0x003e220000002100 */
[----:B------:R-:W-:Y:S05]  /*13f60*/  WARPSYNC.ALL ;  /* 0x0000000000007948 */ /* 0x000fea0003800000 */
[----:B------:R-:W-:Y:S01]  /*13f70*/  MOV R7, 0x40000040 ;  /* 0x4000004000077802 */ /* 0x000fe20000000f00 */
[----:B------:R-:W-:Y:S02]  /*13f80*/  IMAD.MOV.U32 R15, RZ, RZ, 0x40000040 ;  /* 0x40000040ff0f7424 */ /* 0x000fe400078e00ff */
[----:B------:R-:W-:Y:S01]  /*13f90*/  IMAD.MOV.U32 R21, RZ, RZ, 0x40000040 ;  /* 0x40000040ff157424 */ /* 0x000fe200078e00ff */
[----:B------:R-:W-:Y:S01]  /*13fa0*/  R2UR UR15, R7 ;  /* 0x00000000070f72ca */ /* 0x000fe200000e0000 */
[----:B------:R-:W-:Y:S01]  /*13fb0*/  IMAD.MOV.U32 R13, RZ, RZ, 0x40000040 ;  /* 0x40000040ff0d7424 */ /* 0x000fe200078e00ff */
[----:B------:R-:W-:-:S02]  /*13fc0*/  R2UR UR11, R15 ;  /* 0x000000000f0b72ca */ /* 0x000fc400000e0000 */
[----:B------:R-:W-:Y:S02]  /*13fd0*/  R2UR UR7, R21 ;  /* 0x00000000150772ca */ /* 0x000fe400000e0000 */
[----:B------:R-:W-:Y:S02]  /*13fe0*/  R2UR UR19, R13 ;  /* 0x000000000d1372ca */ /* 0x000fe400000e0000 */
[----:B------:R-:W-:Y:S02]  /*13ff0*/  R2UR UR23, R15 ;  /* 0x000000000f1772ca */ /* 0x000fe400000e0000 */
[----:B------:R-:W-:Y:S02]  /*14000*/  R2UR UR27, R13 ;  /* 0x000000000d1b72ca */ /* 0x000fe400000e0000 */
[----:B------:R-:W-:Y:S02]  /*14010*/  R2UR UR31, R21 ;  /* 0x00000000151f72ca */ /* 0x000fe400000e0000 */
[----:B------:R-:W-:-:S02]  /*14020*/  R2UR UR35, R7 ;  /* 0x00000000072372ca */ /* 0x000fc400000e0000 */
[----:B0-----:R-:W-:Y:S01]  /*14030*/  SHF.R.U32.HI R12, RZ, 0x7, R6 ;  /* 0x00000007ff0c7819 */ /* 0x001fe20000011606 */
[----:B------:R-:W-:-:S04]  /*14040*/  IMAD R6, R11, 0x400, R4 ;  /* 0x000004000b067824 */ /* 0x000fc800078e0204 */
[----:B------:R-:W-:Y:S01]  /*14050*/  VIADD R152, R12, 0x8 ;  /* 0x000000080c987836 */ /* 0x000fe20000000000 */
[C---:B------:R-:W-:Y:S01]  /*14060*/  R2UR UR14, R6.reuse ;  /* 0x00000000060e72ca */ /* 0x040fe200000e0000 */
[C---:B------:R-:W-:Y:S02]  /*14070*/  VIADD R14, R6.reuse, 0x2 ;  /* 0x00000002060e7836 */ /* 0x040fe40000000000 */
[C---:B------:R-:W-:Y:S01]  /*14080*/  VIADD R20, R6.reuse, 0x4 ;  /* 0x0000000406147836 */ /* 0x040fe20000000000 */
[----:B------:R0:W-:Y:S01]  /*14090*/  BAR.SYNC.DEFER_BLOCKING R152, 0x100 ;  /* 0x000400980000751d */ /* 0x0001e20000010000 */
[----:B------:R-:W-:Y:S01]  /*140a0*/  VIADD R12, R6, 0x6 ;  /* 0x00000006060c7836 */ /* 0x000fe20000000000 */
[----:B------:R-:W-:Y:S01]  /*140b0*/  R2UR UR10, R14 ;  /* 0x000000000e0a72ca */ /* 0x000fe200000e0000 */
[----:B------:R-:W-:Y:S01]  /*140c0*/  VIADD R14, R6, 0x200 ;  /* 0x00000200060e7836 */ /* 0x000fe20000000000 */
[----:B------:R-:W-:Y:S01]  /*140d0*/  R2UR UR6, R20 ;  /* 0x00000000140672ca */ /* 0x000fe200000e0000 */
[----:B------:R-:W-:Y:S01]  /*140e0*/  VIADD R20, R6, 0x204 ;  /* 0x0000020406147836 */ /* 0x000fe20000000000 */
[----:B------:R-:W-:Y:S01]  /*140f0*/  R2UR UR18, R12 ;  /* 0x000000000c1272ca */ /* 0x000fe200000e0000 */
[----:B------:R-:W-:Y:S01]  /*14100*/  VIADD R12, R6, 0x202 ;  /* 0x00000202060c7836 */ /* 0x000fe20000000000 */
[----:B------:R-:W-:Y:S01]  /*14110*/  R2UR UR22, R14 ;  /* 0x000000000e1672ca */ /* 0x000fe200000e0000 */
[----:B------:R-:W-:Y:S01]  /*14120*/  VIADD R6, R6, 0x206 ;  /* 0x0000020606067836 */ /* 0x000fe20000000000 */
[----:B------:R-:W-:-:S02]  /*14130*/  R2UR UR30, R20 ;  /* 0x00000000141e72ca */ /* 0x000fc400000e0000 */
[----:B------:R-:W-:Y:S02]  /*14140*/  R2UR UR26, R12 ;  /* 0x000000000c1a72ca */ /* 0x000fe400000e0000 */
[----:B------:R-:W-:Y:S01]  /*14150*/  R2UR UR34, R6 ;  /* 0x00000000062272ca */ /* 0x000fe200000e0000 */
[----:B0-----:R-:W-:-:S06]  /*14160*/  WARPGROUP.ARRIVE ;  /* 0x00000000000079c5 */ /* 0x001fcc0000000000 */
        /* <DEDUP_REMOVED lines=23> */
[----:B------:R-:W-:Y:S05]  /*142e0*/  @P4 BRA `(.L_x_1498) ;  /* 0x0000000000284947 */ /* 0x000fea0003800000 */
[----:B------:R-:W-:Y:S05]  /*142f0*/  @!P0 BRA `(.L_x_1499) ;  /* 0x0000000000048947 */ /* 0x000fea0003800000 */
[----:B------:R-:W-:Y:S01]  /*14300*/  BPT.TRAP 0x1 ;  /* 0x000000040000795c */ /* 0x000fe20000300000 */
.L_x_1499:
[----:B------:R-:W-:Y:S02]  /*14310*/  SHF.L.U32 R6, R193, 0x1f, RZ ;  /* 0x0000001fc1067819 */ /* 0x000fe400000006ff */
[----:B------:R-:W-:-:S04]  /*14320*/  LEA R7, R199, R16, 0x3 ;  /* 0x00000010c7077211 */ /* 0x000fc800078e18ff */
[----:B------:R0:W1:Y:S01]  /*14330*/  SYNCS.PHASECHK.TRANS64.TRYWAIT P4, [R7+URZ+0x28450], R6 ;  /* 0x02845006070075a7 */ /* 0x000062000808017f */
[----:B------:R-:W-:Y:S05]  /*14340*/  @!P0 BRA `(.L_x_1500) ;  /* 0x0000000000048947 */ /* 0x000fea0003800000 */
[----:B------:R-:W-:Y:S01]  /*14350*/  BPT.TRAP 0x1 ;  /* 0x000000040000795c */ /* 0x000fe20000300000 */
.L_x_1500:
[----:B-1----:R-:W-:Y:S05]  /*14360*/  @P4 BRA `(.L_x_1498) ;  /* 0x0000000000084947 */ /* 0x002fea0003800000 */
[----:B------:R-:W1:Y:S02]  /*14370*/  SYNCS.PHASECHK.TRANS64.TRYWAIT P4, [R7+URZ+0x28450], R6 ;  /* 0x02845006070075a7 */ /* 0x000e64000808017f */
[----:B-1----:R-:W-:Y:S05]  /*14380*/  @!P4 BRA `(.L_x_1501) ;  /* 0x000001400020c947 */ /* 0x002fea0003800000 */
.L_x_1498:
[----:B01----:R-:W-:Y:S01]  /*14390*/  VIADD R6, R16, 0x8000 ;  /* 0x0000800010067836 */ /* 0x003fe20000000000 */
[----:B------:R-:W-:Y:S05]  /*143a0*/  WARPSYNC.ALL ;  /* 0x0000000000007948 */ /* 0x000fea0003800000 */
[----:B------:R-:W-:Y:S01]  /*143b0*/  SHF.R.U32.HI R6, RZ, 0x4, R6 ;  /* 0x00000004ff067819 */ /* 0x000fe20000011606 */
[----:B------:R-:W-:Y:S01]  /*143c0*/  IMAD.MOV.U32 R7, RZ, RZ, -0x7fffffe0 ;  /* 0x80000020ff077424 */ /* 0x000fe200078e00ff */
[----:B------:R-:W-:Y:S01]  /*143d0*/  WARPGROUP.ARRIVE ;  /* 0x00000000000079c5 */ /* 0x000fe20000000000 */
[----:B------:R-:W0:Y:S01]  /*143e0*/  @P2 LDC R13, c[0x0][0x450] ;  /* 0x00011400ff0d2b82 */ /* 0x000e220000000800 */
[----:B------:R-:W-:-:S04]  /*143f0*/  LOP3.LUT R6, R6, 0x3fff, RZ, 0xc0, !PT ;  /* 0x00003fff06067812 */ /* 0x000fc800078ec0ff */
[----:B------:R-:W1:Y:S01]  /*14400*/  S2R R193, SR_TID.X ;  /* 0x0000000000c17919 */ /* 0x000e620000002100 */
[----:B------:R-:W-:Y:S01]  /*14410*/  R2UR UR7, R7 ;  /* 0x00000000070772ca */ /* 0x000fe200000e0000 */
[----:B------:R-:W-:Y:S01]  /*14420*/  IMAD.MOV.U32 R7, RZ, RZ, -0x7fffffe0 ;  /* 0x80000020ff077424 */ /* 0x000fe200078e00ff */
[----:B------:R-:W-:Y:S01]  /*14430*/  LOP3.LUT R6, R6, 0x10000, RZ, 0xfc, !PT ;  /* 0x0001000006067812 */ /* 0x000fe200078efcff */
[----:B------:R-:W-:Y:S02]  /*14440*/  IMAD.IADD R14, R205, 0x1, R204 ;  /* 0x00000001cd0e7824 */ /* 0x000fe400078e02cc */
[C---:B------:R-:W-:Y:S01]  /*14450*/  FMUL.FTZ R20, R2.reuse, R153 ;  /* 0x0000009902147220 */ /* 0x040fe20000410000 */
[C---:B------:R-:W-:Y:S01]  /*14460*/  FMUL.FTZ R153, R2.reuse, R156 ;  /* 0x0000009c02997220 */ /* 0x040fe20000410000 */
[C---:B------:R-:W-:Y:S01]  /*14470*/  FMUL.FTZ R156, R2.reuse, R163 ;  /* 0x000000a3029c7220 */ /* 0x040fe20000410000 */
[----:B------:R-:W-:Y:S02]  /*14480*/  IMAD R6, R199, 0x400, R6 ;  /* 0x00000400c7067824 */ /* 0x000fe400078e0206 */
[C---:B------:R-:W-:Y:S01]  /*14490*/  FMUL.FTZ R15, R2.reuse, R152 ;  /* 0x00000098020f7220 */ /* 0x040fe20000410000 */
[C---:B------:R-:W-:Y:S01]  /*144a0*/  FMUL.FTZ R163, R2.reuse, R170 ;  /* 0x000000aa02a37220 */ /* 0x040fe20000410000 */
[C---:B------:R-:W-:Y:S01]  /*144b0*/  FMUL.FTZ R152, R2.reuse, R159 ;  /* 0x0000009f02987220 */ /* 0x040fe20000410000 */
[----:B------:R-:W-:Y:S01]  /*144c0*/  FMUL.FTZ R170, R2, R173 ;  /* 0x000000ad02aa7220 */ /* 0x000fe20000410000 */
[C---:B------:R-:W-:Y:S01]  /*144d0*/  R2UR UR6, R6.reuse ;  /* 0x00000000060672ca */ /* 0x040fe200000e0000 */
[----:B------:R-:W-:-:S02]  /*144e0*/  VIADD R6, R6, 0x2 ;  /* 0x0000000206067836 */ /* 0x000fc40000000000 */
[C---:B------:R-:W-:Y:S01]  /*144f0*/  FMUL.FTZ R159, R2.reuse, R166 ;  /* 0x000000a6029f7220 */ /* 0x040fe20000410000 */
[C---:B------:R-:W-:Y:S01]  /*14500*/  FMUL.FTZ R173, R2.reuse, R176 ;  /* 0x000000b002ad7220 */ /* 0x040fe20000410000 */
[C---:B------:R-:W-:Y:S01]  /*14510*/  FMUL.FTZ R12, R2.reuse, R154 ;  /* 0x0000009a020c7220 */ /* 0x040fe20000410000 */
[C---:B------:R-:W-:Y:S01]  /*14520*/  FMUL.FTZ R166, R2.reuse, R169 ;  /* 0x000000a902a67220 */ /* 0x040fe20000410000 */
[----:B------:R-:W-:Y:S01]  /*14530*/  SHF.L.U32 R176, R5, 0x6, RZ ;  /* 0x0000000605b07819 */ /* 0x000fe200000006ff */
[C---:B------:R-:W-:Y:S01]  /*14540*/  FMUL.FTZ R154, R2.reuse, R157 ;  /* 0x0000009d029a7220 */ /* 0x040fe20000410000 */
[C---:B------:R-:W-:Y:S01]  /*14550*/  FMUL.FTZ R21, R2.reuse, R158 ;  /* 0x0000009e02157220 */ /* 0x040fe20000410000 */
[C---:B------:R-:W-:Y:S01]  /*14560*/  FMUL.FTZ R169, R2.reuse, R172 ;  /* 0x000000ac02a97220 */ /* 0x040fe20000410000 */
[C---:B------:R-:W-:Y:S01]  /*14570*/  FMUL.FTZ R157, R2.reuse, R160 ;  /* 0x000000a0029d7220 */ /* 0x040fe20000410000 */
[C---:B------:R-:W-:Y:S01]  /*14580*/  FMUL.FTZ R158, R2.reuse, R161 ;  /* 0x000000a1029e7220 */ /* 0x040fe20000410000 */
[----:B------:R-:W-:Y:S01]  /*14590*/  FMUL.FTZ R172, R2, R179 ;  /* 0x000000b302ac7220 */ /* 0x000fe20000410000 */
[----:B------:R-:W-:Y:S01]  /*145a0*/  QGMMA.64x256x32.F32.E4M3.E4M3 R24, R188, gdesc[UR4], R24, gsb0 ;  /* 0x03e00004bc187df3 */ /* 0x000fe20008000818 */
[----:B------:R-:W-:Y:S01]  /*145b0*/  R2UR UR6, R6 ;  /* 0x00000000060672ca */ /* 0x000fe200000e0000 */
[C---:B------:R-:W-:Y:S01]  /*145c0*/  FMUL.FTZ R161, R2.reuse, R164 ;  /* 0x000000a402a17220 */ /* 0x040fe20000410000 */
[----:B------:R-:W-:Y:S01]  /*145d0*/  R2UR UR7, R7 ;  /* 0x00000000070772ca */ /* 0x000fe200000e0000 */
[C---:B------:R-:W-:Y:S01]  /*145e0*/  FMUL.FTZ R160, R2.reuse, R167 ;  /* 0x000000a702a07220 */ /* 0x040fe20000410000 */
[----:B------:R-:W2:Y:S01]  /*145f0*/  @P2 LDC R7, c[0x0][0x44c] ;  /* 0x00011300ff072b82 */ /* 0x000ea20000000800 */
[C---:B------:R-:W-:Y:S01]  /*14600*/  FMUL.FTZ R179, R2.reuse, R180 ;  /* 0x000000b402b37220 */ /* 0x040fe20000410000 */
[C---:B------:R-:W-:Y:S01]  /*14610*/  FMUL.FTZ R164, R2.reuse, R171 ;  /* 0x000000ab02a47220 */ /* 0x040fe20000410000 */
[----:B------:R-:W-:Y:S01]  /*14620*/  FMUL.FTZ R167, R2, R174 ;  /* 0x000000ae02a77220 */ /* 0x000fe20000410000 */
[----:B------:R-:W-:Y:S01]  /*14630*/  IADD3 R180, -R176, 0x1, RZ ;  /* 0x00000001b0b47810 */ /* 0x000fe20007ffe1ff */
[C---:B------:R-:W-:Y:S01]  /*14640*/  FMUL.FTZ R174, R2.reuse, R177 ;  /* 0x000000b102ae7220 */ /* 0x040fe20000410000 */
[C---:B------:R-:W-:Y:S01]  /*14650*/  FMUL.FTZ R171, R2.reuse, R178 ;  /* 0x000000b202ab7220 */ /* 0x040fe20000410000 */
[C---:B------:R-:W-:Y:S01]  /*14660*/  FMUL.FTZ R178, R2.reuse, R181 ;  /* 0x000000b502b27220 */ /* 0x040fe20000410000 */
[----:B------:R-:W-:Y:S01]  /*14670*/  FMUL.FTZ R177, R2, R183 ;  /* 0x000000b702b17220 */ /* 0x000fe20000410000 */
[----:B------:R-:W-:Y:S01]  /*14680*/  IMAD R180, R197, -0x2, R180 ;  /* 0xfffffffec5b47824 */ /* 0x000fe200078e02b4 */
[----:B-1----:R-:W-:Y:S01]  /*14690*/  SHF.R.U32.HI R193, RZ, 0x7, R193 ;  /* 0x00000007ffc17819 */ /* 0x002fe200000116c1 */
[----:B------:R-:W1:Y:S03]  /*146a0*/  MUFU.TANH R15, R15 ;  /* 0x0000000f000f7308 */ /* 0x000e660000002400 */
[----:B------:R-:W-:-:S05]  /*146b0*/  IADD3 R181, -R195, R180, R196 ;  /* 0x000000b4c3b57210 */ /* 0x000fca0007ffe1c4 */
[----:B------:R-:W3:Y:S01]  /*146c0*/  MUFU.TANH R20, R20 ;  /* 0x0000001400147308 */ /* 0x000ee20000002400 */
[C---:B------:R-:W-:Y:S02]  /*146d0*/  VIADD R180, R181.reuse, UR54 ;  /* 0x00000036b5b47c36 */ /* 0x040fe40008000000 */
[----:B------:R-:W-:Y:S02]  /*146e0*/  VIADD R181, R181, UR55 ;  /* 0x00000037b5b57c36 */ /* 0x000fe40008000000 */
[----:B--2---:R-:W-:-:S03]  /*146f0*/  @P2 IMAD.HI.U32 R6, R14, R7, RZ ;  /* 0x000000070e062227 */ /* 0x004fc600078e00ff */
[----:B------:R-:W2:Y:S02]  /*14700*/  MUFU.TANH R12, R12 ;  /* 0x0000000c000c7308 */ /* 0x000ea40000002400 */
[----:B0-----:R-:W-:Y:S01]  /*14710*/  @P2 SHF.R.U32.HI R14, RZ, R13, R6 ;  /* 0x0000000dff0e2219 */ /* 0x001fe20000011606 */
[C---:B------:R-:W-:Y:S01]  /*14720*/  FMUL.FTZ R13, R2.reuse, R155 ;  /* 0x0000009b020d7220 */ /* 0x040fe20000410000 */
[C---:B------:R-:W-:Y:S01]  /*14730*/  FMUL.FTZ R155, R2.reuse, R162 ;  /* 0x000000a2029b7220 */ /* 0x040fe20000410000 */
[C---:B------:R-:W-:Y:S01]  /*14740*/  FMUL.FTZ R162, R2.reuse, R165 ;  /* 0x000000a502a27220 */ /* 0x040fe20000410000 */
[C---:B------:R-:W-:Y:S01]  /*14750*/  FMUL.FTZ R165, R2.reuse, R168 ;  /* 0x000000a802a57220 */ /* 0x040fe20000410000 */
[C---:B------:R-:W-:Y:S01]  /*14760*/  FMUL.FTZ R168, R2.reuse, R175 ;  /* 0x000000af02a87220 */ /* 0x040fe20000410000 */
[----:B------:R-:W-:Y:S02]  /*14770*/  @!P1 IMAD R6, R11, 0x8, R16 ;  /* 0x000000080b069824 */ /* 0x000fe400078e0210 */
[----:B------:R-:W-:Y:S01]  /*14780*/  FMUL.FTZ R175, R2, R182 ;  /* 0x000000b602af7220 */ /* 0x000fe20000410000 */
[----:B------:R-:W0:Y:S01]  /*14790*/  MUFU.TANH R13, R13 ;  /* 0x0000000d000d7308 */ /* 0x000e220000002400 */
[----:B------:R-:W-:-:S05]  /*147a0*/  @!P1 VIADD R6, R6, 0x28440 ;  /* 0x0002844006069836 */ /* 0x000fca0000000000 */
[----:B------:R-:W-:Y:S02]  /*147b0*/  @!P1 PRMT R7, RZ, 0x654, R6 ;  /* 0x00000654ff079816 */ /* 0x000fe40000000006 */
[----:B------:R-:W4:Y:S01]  /*147c0*/  MUFU.TANH R153, R153 ;  /* 0x0000009900997308 */ /* 0x000f220000002400 */
[----:B------:R-:W-:-:S07]  /*147d0*/  IADD3 R6, -R193, 0xb, RZ ;  /* 0x0000000bc1067810 */ /* 0x000fce0007ffe1ff */
        /* <DEDUP_REMOVED lines=32> */
[----:B------:R0:W-:Y:S06]  /*149e0*/  BAR.ARV R6, 0x100 ;  /* 0x000400060000751d */ /* 0x0001ec0000002000 */
[----:B------:R0:W-:Y:S01]  /*149f0*/  @!P1 SYNCS.ARRIVE.TRANS64.RED.A1T0 RZ, [R7+URZ], RZ ;  /* 0x000000ff07ff99a7 */ /* 0x0001e2000810043f */
[----:B-----5:R-:W-:-:S02]  /*14a00*/  IMAD.IADD R182, R180, 0x1, R184 ;  /* 0x00000001b4b67824 */ /* 0x020fc400078e02b8 */
[----:B------:R-:W-:Y:S01]  /*14a10*/  IMAD.IADD R183, R181, 0x1, R184 ;  /* 0x00000001b5b77824 */ /* 0x000fe200078e02b8 */
[----:B01234-:R-:W-:Y:S06]  /*14a20*/  @!P3 BRA `(.L_x_1502) ;  /* 0x000000000058b947 */ /* 0x01ffec0003800000 */
[----:B------:R-:W-:Y:S01]  /*14a30*/  IADD3 R184, -R195, R196, R184 ;  /* 0x000000c4c3b87210 */ /* 0x000fe20007ffe1b8 */
[----:B------:R-:W-:Y:S03]  /*14a40*/  BSSY B0, `(.L_x_1503) ;  /* 0x0000010000007945 */ /* 0x000fe60003800000 */
        /* <DEDUP_REMOVED lines=10> */
.L_x_1504:
[----:B------:R-:W-:-:S05]  /*14af0*/  IMAD.U32 R185, RZ, RZ, UR52 ;  /* 0x00000034ffb97e24 */ /* 0x000fca000f8e00ff */
[----:B------:R-:W-:-:S13]  /*14b00*/  ISETP.NE.AND P4, PT, R185, 0x1, PT ;  /* 0x00000001b900780c */ /* 0x000fda0003f85270 */
[----:B------:R-:W0:Y:S02]  /*14b10*/  @P4 LDC.64 R6, c[0x0][0x9e8] ;  /* 0x00027a00ff064b82 */ /* 0x000e240000000a00 */
[----:B0-----:R-:W-:-:S05]  /*14b20*/  @P4 IMAD.HI.U32 R6, R184, R6, RZ ;  /* 0x00000006b8064227 */ /* 0x001fca00078e00ff */
[----:B------:R-:W-:-:S07]  /*14b30*/  @P4 SHF.R.U32.HI R184, RZ, R7, R6 ;  /* 0x00000007ffb84219 */ /* 0x000fce0000011606 */
.L_x_1505:
[----:B------:R-:W-:Y:S05]  /*14b40*/  BSYNC B0 ;  /* 0x0000000000007941 */ /* 0x000fea0003800000 */
.L_x_1503:
[----:B------:R-:W-:-:S04]  /*14b50*/  IMAD R184, R184, R185, -R176 ;  /* 0x000000b9b8b87224 */ /* 0x000fc800078e0ab0 */
[----:B------:R-:W-:-:S05]  /*14b60*/  IMAD R184, R197, -0x2, R184 ;  /* 0xfffffffec5b87824 */ /* 0x000fca00078e02b8 */
[----:B------:R-:W-:Y:S02]  /*14b70*/  VIADDMNMX R182, R184, R185, R182, PT ;  /* 0x000000b9b8b67246 */ /* 0x000fe400038001b6 */
[----:B------:R-:W-:-:S07]  /*14b80*/  VIMNMX R183, R183, R184, !PT ;  /* 0x000000b8b7b77248 */ /* 0x000fce0007fe0100 */
.L_x_1502:
[----:B------:R-:W-:Y:S01]  /*14b90*/  ISETP.GT.AND P4, PT, R5, -0x1, PT ;  /* 0xffffffff0500780c */ /* 0x000fe20003f84270 */
[----:B------:R-:W0:Y:S03]  /*14ba0*/  SHFL.IDX PT, R14, R14, 0x1, 0x1c1f ;  /* 0x003c1f000e0e7f89 */ /* 0x000e2600000e0000 */
[----:B------:R-:W-:-:S04]  /*14bb0*/  ISETP.GT.AND P5, PT, R183, RZ, P4 ;  /* 0x000000ffb700720c */ /* 0x000fc800027a4270 */
[----:B------:R-:W-:-:S04]  /*14bc0*/  ISETP.LT.OR P5, PT, R182, 0x1, P5 ;  /* 0x00000001b600780c */ /* 0x000fc80002fa1670 */
[----:B------:R-:W-:Y:S02]  /*14bd0*/  FSEL R184, R15, -INF , !P5 ;  /* 0xff8000000fb87808 */ /* 0x000fe40006800000 */
[----:B------:R-:W-:-:S04]  /*14be0*/  ISETP.GT.AND P5, PT, R183, 0x1, P4 ;  /* 0x00000001b700780c */ /* 0x000fc800027a4270 */
[----:B------:R-:W-:-:S04]  /*14bf0*/  ISETP.LT.OR P5, PT, R182, 0x2, P5 ;  /* 0x00000002b600780c */ /* 0x000fc80002fa1670 */
[----:B------:R-:W-:Y:S02]  /*14c00*/  FSEL R20, R20, -INF , !P5 ;  /* 0xff80000014147808 */ /* 0x000fe40006800000 */
[----:B------:R-:W-:Y:S01]  /*14c10*/  ISETP.GT.AND P5, PT, R183, 0x8, P4 ;  /* 0x00000008b700780c */ /* 0x000fe200027a4270 */
[--C-:B0-----:R-:W-:Y:S02]  /*14c20*/  IMAD.IADD R180, R180, 0x1, R14.reuse ;  /* 0x00000001b4b47824 */ /* 0x101fe400078e020e */
[----:B------:R-:W-:Y:S01]  /*14c30*/  IMAD.IADD R181, R181, 0x1, R14 ;  /* 0x00000001b5b57824 */ /* 0x000fe200078e020e */
[----:B------:R-:W-:-:S04]  /*14c40*/  ISETP.LT.OR P5, PT, R182, 0x9, P5 ;  /* 0x00000009b600780c */ /* 0x000fc80002fa1670 */
[----:B------:R-:W-:Y:S02]  /*14c50*/  FSEL R153, R153, -INF , !P5 ;  /* 0xff80000099997808 */ /* 0x000fe40006800000 */
[----:B------:R-:W-:-:S04]  /*14c60*/  ISETP.GT.AND P5, PT, R183, 0x9, P4 ;  /* 0x00000009b700780c */ /* 0x000fc800027a4270 */
        /* <DEDUP_REMOVED lines=37> */
[----:B------:R-:W-:Y:S01]  /*14ec0*/  FSEL R178, R178, -INF , !P5 ;  /* 0xff800000b2b27808 */ /* 0x000fe20006800000 */
[----:B------:R-:W-:Y:S08]  /*14ed0*/  @!P3 BRA `(.L_x_1506) ;  /* 0x000000000058b947 */ /* 0x000ff00003800000 */
[----:B------:R-:W-:Y:S01]  /*14ee0*/  IADD3 R183, -R195, R196, R14 ;  /* 0x000000c4c3b77210 */ /* 0x000fe20007ffe10e */
[----:B------:R-:W-:Y:S03]  /*14ef0*/  BSSY B0, `(.L_x_1507) ;  /* 0x0000010000007945 */ /* 0x000fe60003800000 */
[----:B------:R-:W-:-:S13]  /*14f00*/  ISETP.GT.AND P5, PT, R183, -0x1, PT ;  /* 0xffffffffb700780c */ /* 0x000fda0003fa4270 */
[----:B------:R-:W-:Y:S05]  /*14f10*/  @P5 BRA `(.L_x_1508) ;  /* 0x0000000000205947 */ /* 0x000fea0003800000 */
[----:B------:R-:W-:Y:S02]  /*14f20*/  MOV R15, UR52 ;  /* 0x00000034000f7c02 */ /* 0x000fe40008000f00 */
[----:B------:R-:W-:Y:S02]  /*14f30*/  LOP3.LUT R183, RZ, R183, RZ, 0x33, !PT ;  /* 0x000000b7ffb77212 */ /* 0x000fe400078e33ff */
[----:B------:R-:W-:-:S13]  /*14f40*/  ISETP.NE.AND P5, PT, R15, 0x1, PT ;  /* 0x000000010f00780c */ /* 0x000fda0003fa5270 */
[----:B------:R-:W0:Y:S02]  /*14f50*/  @P5 LDC.64 R6, c[0x0][0x9e8] ;  /* 0x00027a00ff065b82 */ /* 0x000e240000000a00 */
[----:B0-----:R-:W-:-:S05]  /*14f60*/  @P5 IMAD.HI.U32 R6, R183, R6, RZ ;  /* 0x00000006b7065227 */ /* 0x001fca00078e00ff */
[----:B------:R-:W-:-:S04]  /*14f70*/  @P5 SHF.R.U32.HI R183, RZ, R7, R6 ;  /* 0x00000007ffb75219 */ /* 0x000fc80000011606 */
[----:B------:R-:W-:Y:S01]  /*14f80*/  LOP3.LUT R183, RZ, R183, RZ, 0x33, !PT ;  /* 0x000000b7ffb77212 */ /* 0x000fe200078e33ff */
[----:B------:R-:W-:Y:S06]  /*14f90*/  BRA `(.L_x_1509) ;  /* 0x0000000000147947 */ /* 0x000fec0003800000 */
.L_x_1508:
[----:B------:R-:W-:-:S05]  /*14fa0*/  IMAD.U32 R15, RZ, RZ, UR52 ;  /* 0x00000034ff0f7e24 */ /* 0x000fca000f8e00ff */
[----:B------:R-:W-:-:S13]  /*14fb0*/  ISETP.NE.AND P5, PT, R15, 0x1, PT ;  /* 0x000000010f00780c */ /* 0x000fda0003fa5270 */
[----:B------:R-:W0:Y:S02]  /*14fc0*/  @P5 LDC.64 R6, c[0x0][0x9e8] ;  /* 0x00027a00ff065b82 */ /* 0x000e240000000a00 */
[----:B0-----:R-:W-:-:S05]  /*14fd0*/  @P5 IMAD.HI.U32 R6, R183, R6, RZ ;  /* 0x00000006b7065227 */ /* 0x001fca00078e00ff */
[----:B------:R-:W-:-:S07]  /*14fe0*/  @P5 SHF.R.U32.HI R183, RZ, R7, R6 ;  /* 0x00000007ffb75219 */ /* 0x000fce0000011606 */
.L_x_1509:
[----:B------:R-:W-:Y:S05]  /*14ff0*/  BSYNC B0 ;  /* 0x0000000000007941 */ /* 0x000fea0003800000 */
.L_x_1507:
[----:B------:R-:W-:-:S04]  /*15000*/  IMAD R176, R183, R15, -R176 ;  /* 0x0000000fb7b07224 */ /* 0x000fc800078e0ab0 */
[----:B------:R-:W-:-:S05]  /*15010*/  IMAD R176, R197, -0x2, R176 ;  /* 0xfffffffec5b07824 */ /* 0x000fca00078e02b0 */
[----:B------:R-:W-:Y:S02]  /*15020*/  VIADDMNMX R180, R176, R15, R180, PT ;  /* 0x0000000fb0b47246 */ /* 0x000fe400038001b4 */
[----:B------:R-:W-:-:S07]  /*15030*/  VIMNMX R181, R181, R176, !PT ;  /* 0x000000b0b5b57248 */ /* 0x000fce0007fe0100 */
.L_x_1506:
[----:B------:R-:W-:Y:S01]  /*15040*/  ISETP.GT.AND P5, PT, R181, 0x1, P4 ;  /* 0x00000001b500780c */ /* 0x000fe200027a4270 */
[----:B------:R-:W-:Y:S01]  /*15050*/  UMOV UR56, UR51 ;  /* 0x0000003300387c82 */ /* 0x000fe20008000000 */
[----:B------:R-:W-:Y:S02]  /*15060*/  FMNMX.FTZ R7, R184, R9, !PT ;  /* 0x00000009b8077209 */ /* 0x000fe40007810000 */
[----:B------:R-:W-:Y:S02]  /*15070*/  ISETP.LT.OR P5, PT, R180, 0x2, P5 ;  /* 0x00000002b400780c */ /* 0x000fe40002fa1670 */
[----:B------:R-:W-:Y:S02]  /*15080*/  FMNMX.FTZ R6, R20, R7, !PT ;  /* 0x0000000714067209 */ /* 0x000fe40007810000 */
[----:B------:R-:W-:Y:S02]  /*15090*/  FSEL R13, R13, -INF , !P5 ;  /* 0xff8000000d0d7808 */ /* 0x000fe40006800000 */
[----:B------:R-:W-:-:S02]  /*150a0*/  ISETP.GT.AND P5, PT, R181, 0x8, P4 ;  /* 0x00000008b500780c */ /* 0x000fc400027a4270 */
[----:B------:R-:W-:Y:S02]  /*150b0*/  FMNMX.FTZ R7, R153, R6, !PT ;  /* 0x0000000699077209 */ /* 0x000fe40007810000 */
[----:B------:R-:W-:Y:S02]  /*150c0*/  ISETP.LT.OR P5, PT, R180, 0x9, P5 ;  /* 0x00000009b400780c */ /* 0x000fe40002fa1670 */
[----:B------:R-:W-:Y:S02]  /*150d0*/  FMNMX.FTZ R6, R154, R7, !PT ;  /* 0x000000079a067209 */ /* 0x000fe40007810000 */
[----:B------:R-:W-:Y:S02]  /*150e0*/  FSEL R21, R21, -INF , !P5 ;  /* 0xff80000015157808 */ /* 0x000fe40006800000 */
[----:B------:R-:W-:Y:S02]  /*150f0*/  ISETP.GT.AND P5, PT, R181, 0x9, P4 ;  /* 0x00000009b500780c */ /* 0x000fe400027a4270 */
[----:B------:R-:W-:-:S02]  /*15100*/  FMNMX.FTZ R7, R157, R6, !PT ;  /* 0x000000069d077209 */ /* 0x000fc40007810000 */
[----:B------:R-:W-:Y:S02]  /*15110*/  ISETP.LT.OR P5, PT, R180, 0xa, P5 ;  /* 0x0000000ab400780c */ /* 0x000fe40002fa1670 */
[----:B------:R-:W-:Y:S02]  /*15120*/  FMNMX.FTZ R6, R158, R7, !PT ;  /* 0x000000079e067209 */ /* 0x000fe40007810000 */
[----:B------:R-:W-:Y:S02]  /*15130*/  FSEL R152, R152, -INF , !P5 ;  /* 0xff80000098987808 */ /* 0x000fe40006800000 */
[----:B------:R-:W-:Y:S02]  /*15140*/  ISETP.GT.AND P5, PT, R181, 0x10, P4 ;  /* 0x00000010b500780c */ /* 0x000fe400027a4270 */
[----:B------:R-:W-:Y:S02]  /*15150*/  FMNMX.FTZ R7, R161, R6, !PT ;  /* 0x00000006a1077209 */ /* 0x000fe40007810000 */
[----:B------:R-:W-:-:S02]  /*15160*/  ISETP.LT.OR P5, PT, R180, 0x11, P5 ;  /* 0x00000011b400780c */ /* 0x000fc40002fa1670 */
[----:B------:R-:W-:Y:S02]  /*15170*/  FMNMX.FTZ R6, R162, R7, !PT ;  /* 0x00000007a2067209 */ /* 0x000fe40007810000 */
[----:B------:R-:W-:Y:S02]  /*15180*/  FSEL R155, R155, -INF , !P5 ;  /* 0xff8000009b9b7808 */ /* 0x000fe40006800000 */
[----:B------:R-:W-:Y:S02]  /*15190*/  ISETP.GT.AND P5, PT, R181, 0x11, P4 ;  /* 0x00000011b500780c */ /* 0x000fe400027a4270 */
[----:B------:R-:W-:Y:S02]  /*151a0*/  FMNMX.FTZ R7, R165, R6, !PT ;  /* 0x00000006a5077209 */ /* 0x000fe40007810000 */
[----:B------:R-:W-:Y:S02]  /*151b0*/  ISETP.LT.OR P5, PT, R180, 0x12, P5 ;  /* 0x00000012b400780c */ /* 0x000fe40002fa1670 */
[----:B------:R-:W-:-:S02]  /*151c0*/  FMNMX.FTZ R6, R166, R7, !PT ;  /* 0x00000007a6067209 */ /* 0x000fc40007810000 */
[----:B------:R-:W-:Y:S02]  /*151d0*/  FSEL R156, R156, -INF , !P5 ;  /* 0xff8000009c9c7808 */ /* 0x000fe40006800000 */
[----:B------:R-:W-:Y:S02]  /*151e0*/  ISETP.GT.AND P5, PT, R181, 0x18, P4 ;  /* 0x00000018b500780c */ /* 0x000fe400027a4270 */
[----:B------:R-:W-:Y:S02]  /*151f0*/  FMNMX.FTZ R7, R169, R6, !PT ;  /* 0x00000006a9077209 */ /* 0x000fe40007810000 */
[----:B------:R-:W-:Y:S02]  /*15200*/  ISETP.LT.OR P5, PT, R180, 0x19, P5 ;  /* 0x00000019b400780c */ /* 0x000fe40002fa1670 */
[----:B------:R-:W-:Y:S02]  /*15210*/  FMNMX.FTZ R6, R170, R7, !PT ;  /* 0x00000007aa067209 */ /* 0x000fe40007810000 */
[----:B------:R-:W-:-:S02]  /*15220*/  FSEL R159, R159, -INF , !P5 ;  /* 0xff8000009f9f7808 */ /* 0x000fc40006800000 */
[----:B------:R-:W-:Y:S02]  /*15230*/  ISETP.GT.AND P5, PT, R181, 0x19, P4 ;  /* 0x00000019b500780c */ /* 0x000fe400027a4270 */
        /* <DEDUP_REMOVED lines=9> */
[----:B------:R-:W-:Y:S01]  /*152d0*/  ISETP.GT.AND P5, PT, R181, 0x21, P4 ;  /* 0x00000021b500780c */ /* 0x000fe200027a4270 */
[----:B------:R-:W0:Y:S03]  /*152e0*/  SHFL.BFLY PT, R6, R7, 0x2, 0x1f ;  /* 0x0c401f0007067f89 */ /* 0x000e2600000e0000 */
[----:B------:R-:W-:-:S04]  /*152f0*/  ISETP.LT.OR P5, PT, R180, 0x22, P5 ;  /* 0x00000022b400780c */ /* 0x000fc80002fa1670 */
[----:B------:R-:W-:Y:S02]  /*15300*/  FSEL R164, R164, -INF , !P5 ;  /* 0xff800000a4a47808 */ /* 0x000fe40006800000 */
[----:B------:R-:W-:-:S04]  /*15310*/  ISETP.GT.AND P5, PT, R181, 0x28, P4 ;  /* 0x00000028b500780c */ /* 0x000fc800027a4270 */
[----:B------:R-:W-:-:S04]  /*15320*/  ISETP.LT.OR P5, PT, R180, 0x29, P5 ;  /* 0x00000029b400780c */ /* 0x000fc80002fa1670 */
[----:B------:R-:W-:Y:S02]  /*15330*/  FSEL R167, R167, -INF , !P5 ;  /* 0xff800000a7a77808 */ /* 0x000fe40006800000 */
[----:B------:R-:W-:-:S04]  /*15340*/  ISETP.GT.AND P5, PT, R181, 0x29, P4 ;  /* 0x00000029b500780c */ /* 0x000fc800027a4270 */
[----:B------:R-:W-:Y:S02]  /*15350*/  ISETP.LT.OR P5, PT, R180, 0x2a, P5 ;  /* 0x0000002ab400780c */ /* 0x000fe40002fa1670 */
[----:B0-----:R-:W-:Y:S02]  /*15360*/  FMNMX.FTZ R14, R7, R6, !PT ;  /* 0x00000006070e7209 */ /* 0x001fe40007810000 */
        /* <DEDUP_REMOVED lines=8> */
[----:B------:R-:W-:-:S04]  /*153f0*/  ISETP.GT.AND P5, PT, R181, RZ, P4 ;  /* 0x000000ffb500720c */ /* 0x000fc800027a4270 */
[----:B------:R-:W-:-:S04]  /*15400*/  ISETP.LT.OR P5, PT, R180, 0x1, P5 ;  /* 0x00000001b400780c */ /* 0x000fc80002fa1670 */
[----:B------:R-:W-:Y:S02]  /*15410*/  FSEL R7, R12, -INF , !P5 ;  /* 0xff8000000c077808 */ /* 0x000fe40006800000 */
[----:B------:R-:W-:Y:S02]  /*15420*/  ISETP.GT.AND P5, PT, R181, 0x38, P4 ;  /* 0x00000038b500780c */ /* 0x000fe400027a4270 */
[----:B------:R-:W-:Y:S02]  /*15430*/  FMNMX.FTZ R6, R7, R8, !PT ;  /* 0x0000000807067209 */ /* 0x000fe40007810000 */
[----:B------:R-:W-:Y:S01]  /*15440*/  ISETP.GT.AND P4, PT, R181, 0x39, P4 ;  /* 0x00000039b500780c */ /* 0x000fe20002784270 */
[----:B------:R-:W-:Y:S01]  /*15450*/  IMAD.U32 R181, RZ, RZ, UR56 ;  /* 0x00000038ffb57e24 */ /* 0x000fe2000f8e00ff */
[----:B------:R-:W-:Y:S02]  /*15460*/  FMNMX.FTZ R12, R13, R6, !PT ;  /* 0x000000060d0c7209 */ /* 0x000fe40007810000 */
[----:B0-----:R-:W-:-:S02]  /*15470*/  FMNMX.FTZ R6, R14, R15, !PT ;  /* 0x0000000f0e067209 */ /* 0x001fc40007810000 */
[----:B------:R-:W-:Y:S02]  /*15480*/  FMNMX.FTZ R15, R21, R12, !PT ;  /* 0x0000000c150f7209 */ /* 0x000fe40007810000 */
[----:B------:R-:W-:Y:S02]  /*15490*/  ISETP.LT.OR P5, PT, R180, 0x39, P5 ;  /* 0x00000039b400780c */ /* 0x000fe40002fa1670 */
[----:B------:R-:W-:Y:S01]  /*154a0*/  FMNMX.FTZ R12, R152, R15, !PT ;  /* 0x0000000f980c7209 */ /* 0x000fe20007810000 */
[----:B------:R-:W-:-:S01]  /*154b0*/  FFMA.FTZ R15, R6, R181, -8 ;  /* 0xc1000000060f7423 */ /* 0x000fc200000100b5 */
[----:B------:R-:W-:Y:S02]  /*154c0*/  FSEL R175, R175, -INF , !P5 ;  /* 0xff800000afaf7808 */ /* 0x000fe40006800000 */
[----:B------:R-:W-:Y:S02]  /*154d0*/  FMNMX.FTZ R181, R155, R12, !PT ;  /* 0x0000000c9bb57209 */ /* 0x000fe40007810000 */
[----:B------:R-:W-:-:S02]  /*154e0*/  FSETP.NEU.FTZ.AND P5, PT, R6, -INF , PT ;  /* 0xff8000000600780b */ /* 0x000fc40003fbd000 */
[----:B------:R-:W-:Y:S02]  /*154f0*/  FMNMX.FTZ R12, R156, R181, !PT ;  /* 0x000000b59c0c7209 */ /* 0x000fe40007810000 */
[----:B------:R-:W-:Y:S02]  /*15500*/  FSEL R15, R15, RZ, P5 ;  /* 0x000000ff0f0f7208 */ /* 0x000fe40002800000 */
[----:B------:R-:W-:Y:S02]  /*15510*/  FMNMX.FTZ R181, R159, R12, !PT ;  /* 0x0000000c9fb57209 */ /* 0x000fe40007810000 */
[----:B------:R-:W-:Y:S01]  /*15520*/  ISETP.LT.OR P4, PT, R180, 0x3a, P4 ;  /* 0x0000003ab400780c */ /* 0x000fe20002781670 */
[----:B------:R-:W-:-:S01]  /*15530*/  FFMA.FTZ R180, R153, UR56, -R15 ;  /* 0x0000003899b47c23 */ /* 0x000fc2000801080f */
[----:B------:R-:W-:Y:S01]  /*15540*/  FMNMX.FTZ R14, R160, R181, !PT ;  /* 0x000000b5a00e7209 */ /* 0x000fe20007810000 */
[----:B------:R-:W-:-:S01]  /*15550*/  FFMA.FTZ R181, R20, UR56, -R15 ;  /* 0x0000003814b57c23 */ /* 0x000fc2000801080f */
        /* <DEDUP_REMOVED lines=11> */
[----:B------:R-:W-:Y:S01]  /*15610*/  MUFU.EX2 R181, R181 ;  /* 0x000000b500b57308 */ /* 0x000fe20000000800 */
[----:B------:R-:W-:-:S02]  /*15620*/  FSEL R174, R6, RZ, P5 ;  /* 0x000000ff06ae7208 */ /* 0x000fc40002800000 */
        /* <DEDUP_REMOVED lines=10> */
[----:B------:R-:W-:Y:S01]  /*156d0*/  FADD.FTZ R174, -R174, R9 ;  /* 0x00000009aeae7221 */ /* 0x000fe20000010100 */
[----:B------:R-:W-:Y:S01]  /*156e0*/  MUFU.EX2 R12, R184 ;  /* 0x000000b8000c7308 */ /* 0x000fe20000000800 */
[----:B------:R-:W-:-:S02]  /*156f0*/  FMNMX.FTZ R176, R175, R20, !PT ;  /* 0x00000014afb07209 */ /* 0x000fc40007810000 */
[----:B------:R-:W-:Y:S02]  /*15700*/  FMUL.FTZ R9, R174, UR56 ;  /* 0x00000038ae097c20 */ /* 0x000fe40008410000 */
[----:B------:R-:W-:-:S03]  /*15710*/  FMNMX.FTZ R176, R177, R176, !PT ;  /* 0x000000b0b1b07209 */ /* 0x000fc60007810000 */
[----:B------:R-:W-:Y:S02]  /*15720*/  MUFU.EX2 R14, R180 ;  /* 0x000000b4000e7308 */ /* 0x000fe40000000800 */
[----:B------:R-:W0:Y:S06]  /*15730*/  SHFL.BFLY PT, R183, R176, 0x2, 0x1f ;  /* 0x0c401f00b0b77f89 */ /* 0x000e2c00000e0000 */
[----:B------:R-:W1:Y:S08]  /*15740*/  MUFU.EX2 R9, R9 ;  /* 0x0000000900097308 */ /* 0x000e700000000800 */
[----:B------:R-:W2:Y:S08]  /*15750*/  MUFU.EX2 R153, R153 ;  /* 0x0000009900997308 */ /* 0x000eb00000000800 */
[----:B------:R-:W3:Y:S01]  /*15760*/  MUFU.EX2 R20, R182 ;  /* 0x000000b600147308 */ /* 0x000ee20000000800 */
[----:B-1----:R-:W-:-:S01]  /*15770*/  FFMA.FTZ R178, R9, R3, R12 ;  /* 0x0000000309b27223 */ /* 0x002fc2000001000c */
[----:B0-----:R-:W-:-:S05]  /*15780*/  FMNMX.FTZ R183, R176, R183, !PT ;  /* 0x000000b7b0b77209 */ /* 0x001fca0007810000 */
[----:B------:R-:W0:Y:S01]  /*15790*/  SHFL.BFLY PT, R176, R183, 0x1, 0x1f ;  /* 0x0c201f00b7b07f89 */ /* 0x000e2200000e0000 */
[----:B------:R-:W1:Y:S08]  /*157a0*/  MUFU.EX2 R157, R157 ;  /* 0x0000009d009d7308 */ /* 0x000e700000000800 */
[----:B------:R-:W4:Y:S08]  /*157b0*/  MUFU.EX2 R154, R154 ;  /* 0x0000009a009a7308 */ /* 0x000f300000000800 */
        /* <DEDUP_REMOVED lines=16> */
[----:B------:R-:W-:Y:S01]  /*158c0*/  FFMA.FTZ R156, R156, UR56, -R174 ;  /* 0x000000389c9c7c23 */ /* 0x000fe200080108ae */
[----:B------:R-:W-:-:S01]  /*158d0*/  FADD.FTZ R159, -R159, R8 ;  /* 0x000000089f9f7221 */ /* 0x000fc20000010100 */
[--C-:B------:R-:W-:Y:S01]  /*158e0*/  FFMA.FTZ R160, R160, UR56, -R174.reuse ;  /* 0x00000038a0a07c23 */ /* 0x100fe200080108ae */
[----:B------:R-:W-:-:S01]  /*158f0*/  FFMA.FTZ R164, R164, UR56, -R174 ;  /* 0x00000038a4a47c23 */ /* 0x000fc200080108ae */
[--C-:B------:R-:W-:Y:S01]  /*15900*/  FFMA.FTZ R168, R168, UR56, -R174.reuse ;  /* 0x00000038a8a87c23 */ /* 0x100fe200080108ae */
[----:B------:R-:W-:Y:S01]  /*15910*/  FMUL.FTZ R8, R159, UR56 ;  /* 0x000000389f087c20 */ /* 0x000fe20008410000 */
[----:B------:R-:W-:Y:S01]  /*15920*/  MUFU.EX2 R7, R7 ;  /* 0x0000000700077308 */ /* 0x000fe20000000800 */
[----:B------:R-:W-:-:S01]  /*15930*/  FFMA.FTZ R159, R163, UR56, -R174 ;  /* 0x00000038a39f7c23 */ /* 0x000fc200080108ae */
[----:B------:R-:W-:Y:S01]  /*15940*/  FFMA.FTZ R163, R167, UR56, -R174 ;  /* 0x00000038a7a37c23 */ /* 0x000fe200080108ae */
[----:B------:R-:W-:-:S01]  /*15950*/  FADD.FTZ R167, R181, R178 ;  /* 0x000000b2b5a77221 */ /* 0x000fc20000010000 */
[--C-:B------:R-:W-:Y:S01]  /*15960*/  FFMA.FTZ R171, R171, UR56, -R174.reuse ;  /* 0x00000038abab7c23 */ /* 0x100fe200080108ae */
[----:B------:R-:W-:-:S01]  /*15970*/  FFMA.FTZ R172, R172, UR56, -R174 ;  /* 0x00000038acac7c23 */ /* 0x000fc200080108ae */
[----:B------:R-:W-:Y:S01]  /*15980*/  FFMA.FTZ R175, R175, UR56, -R174 ;  /* 0x00000038afaf7c23 */ /* 0x000fe200080108ae */
[----:B------:R-:W-:-:S01]  /*15990*/  FADD.FTZ R178, R14, R167 ;  /* 0x000000a70eb27221 */ /* 0x000fc20000010000 */
[----:B------:R-:W0:Y:S01]  /*159a0*/  MUFU.EX2 R8, R8 ;  /* 0x0000000800087308 */ /* 0x000e220000000800 */
[----:B------:R-:W-:-:S02]  /*159b0*/  FFMA.FTZ R174, R177, UR56, -R174 ;  /* 0x00000038b1ae7c23 */ /* 0x000fc400080108ae */
[----:B--2---:R-:W-:-:S04]  /*159c0*/  FADD.FTZ R167, R153, R178 ;  /* 0x000000b299a77221 */ /* 0x004fc80000010000 */
[----:B---3--:R-:W-:Y:S01]  /*159d0*/  FADD.FTZ R178, R20, R167 ;  /* 0x000000a714b27221 */ /* 0x008fe20000010000 */
[----:B------:R-:W2:Y:S03]  /*159e0*/  MUFU.EX2 R13, R13 ;  /* 0x0000000d000d7308 */ /* 0x000ea60000000800 */
[----:B-1----:R-:W-:-:S04]  /*159f0*/  FADD.FTZ R167, R157, R178 ;  /* 0x000000b29da77221 */ /* 0x002fc80000010000 */
[----:B----4-:R-:W-:Y:S01]  /*15a00*/  FADD.FTZ R178, R154, R167 ;  /* 0x000000a79ab27221 */ /* 0x010fe20000010000 */
[----:B------:R-:W1:Y:S01]  /*15a10*/  MUFU.EX2 R152, R152 ;  /* 0x0000009800987308 */ /* 0x000e620000000800 */
[----:B0-----:R-:W-:-:S02]  /*15a20*/  FFMA.FTZ R3, R8, R0, R7 ;  /* 0x0000000008037223 */ /* 0x001fc40000010007 */
[----:B------:R-:W-:Y:S02]  /*15a30*/  FADD.FTZ R167, R161, R178 ;  /* 0x000000b2a1a77221 */ /* 0x000fe40000010000 */
[----:B------:R-:W-:-:S02]  /*15a40*/  FADD.FTZ R0, R176, R3 ;  /* 0x00000003b0007221 */ /* 0x000fc40000010000 */
[----:B------:R-:W-:Y:S01]  /*15a50*/  FADD.FTZ R178, R158, R167 ;  /* 0x000000a79eb27221 */ /* 0x000fe20000010000 */
[----:B------:R-:W0:Y:S01]  /*15a60*/  MUFU.EX2 R21, R21 ;  /* 0x0000001500157308 */ /* 0x000e220000000800 */
[----:B--2---:R-:W-:-:S02]  /*15a70*/  FADD.FTZ R3, R13, R0 ;  /* 0x000000000d037221 */ /* 0x004fc40000010000 */
[----:B------:R-:W-:-:S05]  /*15a80*/  FADD.FTZ R167, R165, R178 ;  /* 0x000000b2a5a77221 */ /* 0x000fca0000010000 */
        /* <DEDUP_REMOVED lines=34> */
[----:B--2---:R-:W-:-:S03]  /*15cb0*/  FADD.FTZ R3, R179, R178 ;  /* 0x000000b2b3037221 */ /* 0x004fc60000010000 */
[----:B-1----:R-:W-:Y:S01]  /*15cc0*/  FADD.FTZ R0, R174, R167 ;  /* 0x000000a7ae007221 */ /* 0x002fe20000010000 */
[----:B------:R-:W-:Y:S06]  /*15cd0*/  @!P0 BRA `(.L_x_1510) ;  /* 0x0000000000048947 */ /* 0x000fec0003800000 */
[----:B------:R-:W-:Y:S01]  /*15ce0*/  BPT.TRAP 0x1 ;  /* 0x000000040000795c */ /* 0x000fe20000300000 */
.L_x_1510:
[----:B------:R-:W-:Y:S01]  /*15cf0*/  F2FP.SATFINITE.E4M3.F32.PACK_AB_MERGE_C R188, R153, R14, RZ ;  /* 0x0000000e99bc723e */ /* 0x000fe200048070ff */
[----:B------:R-:W-:Y:S01]  /*15d00*/  IMAD.U32 R14, RZ, RZ, UR42 ;  /* 0x0000002aff0e7e24 */ /* 0x000fe2000f8e00ff */
[----:B------:R-:W-:Y:S01]  /*15d10*/  F2FP.SATFINITE.E4M3.F32.PACK_AB_MERGE_C R13, R152, R13, RZ ;  /* 0x0000000d980d723e */ /* 0x000fe200048070ff */
[-C--:B------:R-:W-:Y:S01]  /*15d20*/  FMUL.FTZ R24, R24, R9.reuse ;  /* 0x0000000918187220 */ /* 0x080fe20000410000 */
[----:B------:R-:W-:Y:S01]  /*15d30*/  F2FP.SATFINITE.E4M3.F32.PACK_AB_MERGE_C R188, R181, R12, R188 ;  /* 0x0000000cb5bc723e */ /* 0x000fe200048070bc */
[----:B------:R-:W-:Y:S01]  /*15d40*/  IMAD R12, R199, 0x8, R16 ;  /* 0x00000008c70c7824 */ /* 0x000fe200078e0210 */
[----:B------:R-:W-:Y:S01]  /*15d50*/  ISETP.GT.AND P4, PT, R5, R10, PT ;  /* 0x0000000a0500720c */ /* 0x000fe20003f84270 */
[----:B------:R-:W-:Y:S01]  /*15d60*/  FMUL.FTZ R25, R25, R9 ;  /* 0x0000000919197220 */ /* 0x000fe20000410000 */
[----:B------:R-:W-:Y:S01]  /*15d70*/  F2FP.SATFINITE.E4M3.F32.PACK_AB_MERGE_C R189, R176, R7, R13 ;  /* 0x00000007b0bd723e */ /* 0x000fe2000480700d */
        /* <DEDUP_REMOVED lines=142> */
[----:B------:R-:W-:Y:S01]  /*16660*/  IMAD.MOV.U32 R199, RZ, RZ, R11 ;  /* 0x000000ffffc77224 */ /* 0x000fe200078e000b */
[----:B------:R-:W-:-:S02]  /*16670*/  F2FP.SATFINITE.E4M3.F32.PACK_AB_MERGE_C R186, R173, R166, R170 ;  /* 0x000000a6adba723e */ /* 0x000fc400048070aa */
[----:B------:R-:W-:Y:S02]  /*16680*/  F2FP.SATFINITE.E4M3.F32.PACK_AB_MERGE_C R187, R172, R171, R174 ;  /* 0x000000abacbb723e */ /* 0x000fe400048070ae */
[----:B------:R-:W-:Y:S01]  /*16690*/  MOV R9, R6 ;  /* 0x0000000600097202 */ /* 0x000fe20000000f00 */
[----:B0-----:R-:W-:Y:S06]  /*166a0*/  @P4 BRA `(.L_x_1511) ;  /* 0xffffffd400d84947 */ /* 0x001fec000383ffff */
[----:B------:R-:W-:Y:S02]  /*166b0*/  IMAD.MOV.U32 R8, RZ, RZ, R15 ;  /* 0x000000ffff087224 */ /* 0x000fe400078e000f */
[----:B------:R-:W-:Y:S02]  /*166c0*/  IMAD.MOV.U32 R9, RZ, RZ, R6 ;  /* 0x000000ffff097224 */ /* 0x000fe400078e0006 */
[----:B------:R-:W-:Y:S02]  /*166d0*/  IMAD.MOV.U32 R199, RZ, RZ, R11 ;  /* 0x000000ffffc77224 */ /* 0x000fe400078e000b */
[----:B------:R-:W-:-:S07]  /*166e0*/  IMAD.MOV.U32 R193, RZ, RZ, R225 ;  /* 0x000000ffffc17224 */ /* 0x000fce00078e00e1 */
.L_x_1492:
[----:B------:R-:W0:Y:S01]  /*166f0*/  LDC R6, c[0x0][0x448] ;  /* 0x00011200ff067b82 */ /* 0x000e220000000800 */
[----:B------:R-:W-:Y:S01]  /*16700*/  IADD3 R11, R196, 0x1, -R195 ;  /* 0x00000001c40b7810 */ /* 0x000fe20007ffe8c3 */
[----:B------:R-:W-:-:S06]  /*16710*/  ULDC UR6, c[0x0][0x9dc] ;  /* 0x0002770000067ab9 */ /* 0x000fcc0000000800 */
[----:B------:R-:W1:Y:S01]  /*16720*/  LDC R12, c[0x0][0x9e4] ;  /* 0x00027900ff0c7b82 */ /* 0x000e620000000800 */
[----:B0-----:R-:W-:Y:S01]  /*16730*/  ISETP.NE.AND P4, PT, R6, 0x1, PT ;  /* 0x000000010600780c */ /* 0x001fe20003f85270 */
[----:B------:R-:W-:Y:S01]  /*16740*/  VIADD R6, R204, 0x7f ;  /* 0x0000007fcc067836 */ /* 0x000fe20000000000 */
[----:B-1----:R-:W-:-:S11]  /*16750*/  ISETP.GE.AND P5, PT, R12, 0x1, PT ;  /* 0x000000010c00780c */ /* 0x002fd60003fa6270 */
[----:B------:R-:W0:Y:S08]  /*16760*/  @P4 LDC R7, c[0x0][0x44c] ;  /* 0x00011300ff074b82 */ /* 0x000e300000000800 */
[----:B------:R-:W1:Y:S01]  /*16770*/  @P4 LDC R10, c[0x0][0x450] ;  /* 0x00011400ff0a4b82 */ /* 0x000e620000000800 */
[----:B0-----:R-:W-:-:S05]  /*16780*/  @P4 IMAD.HI.U32 R7, R6, R7, RZ ;  /* 0x0000000706074227 */ /* 0x001fca00078e00ff */
[----:B-1----:R-:W-:-:S05]  /*16790*/  @P4 SHF.R.U32.HI R6, RZ, R10, R7 ;  /* 0x0000000aff064219 */ /* 0x002fca0000011607 */
[----:B------:R-:W-:-:S05]  /*167a0*/  IMAD.IADD R6, R6, 0x1, R11 ;  /* 0x0000000106067824 */ /* 0x000fca00078e020b */
[----:B------:R-:W-:Y:S01]  /*167b0*/  IADD3 R10, R6, -UR6, RZ ;  /* 0x80000006060a7c10 */ /* 0x000fe2000fffe0ff */
[----:B------:R-:W-:Y:S06]  /*167c0*/  @!P5 BRA `(.L_x_1512) ;  /* 0x000000000048d947 */ /* 0x000fec0003800000 */
[----:B------:R-:W-:Y:S01]  /*167d0*/  IMAD.MOV.U32 R11, RZ, RZ, R6 ;  /* 0x000000ffff0b7224 */ /* 0x000fe200078e0006 */
[----:B------:R-:W-:Y:S04]  /*167e0*/  BSSY B0, `(.L_x_1513) ;  /* 0x000000e000007945 */ /* 0x000fe80003800000 */
        /* <DEDUP_REMOVED lines=9> */
.L_x_1514:
[----:B------:R-:W-:-:S13]  /*16880*/  ISETP.NE.AND P2, PT, R12, 0x1, PT ;  /* 0x000000010c00780c */ /* 0x000fda0003f45270 */
[----:B------:R-:W0:Y:S02]  /*16890*/  @P2 LDC.64 R6, c[0x0][0x9e8] ;  /* 0x00027a00ff062b82 */ /* 0x000e240000000a00 */
[----:B0-----:R-:W-:-:S05]  /*168a0*/  @P2 IMAD.HI.U32 R6, R11, R6, RZ ;  /* 0x000000060b062227 */ /* 0x001fca00078e00ff */
[----:B------:R-:W-:-:S07]  /*168b0*/  @P2 SHF.R.U32.HI R11, RZ, R7, R6 ;  /* 0x00000007ff0b2219 */ /* 0x000fce0000011606 */
.L_x_1515:
[----:B------:R-:W-:Y:S05]  /*168c0*/  BSYNC B0 ;  /* 0x0000000000007941 */ /* 0x000fea0003800000 */
.L_x_1513:
[----:B------:R-:W-:-:S05]  /*168d0*/  IMAD R11, R11, R12, RZ ;  /* 0x0000000c0b0b7224 */ /* 0x000fca00078e02ff */
[----:B------:R-:W-:-:S07]  /*168e0*/  VIMNMX R10, R10, R11, !PT ;  /* 0x0000000b0a0a7248 */ /* 0x000fce0007fe0100 */
.L_x_1512:
[----:B------:R-:W-:-:S05]  /*168f0*/  VIADD R10, R10, 0x3f ;  /* 0x0000003f0a0a7836 */ /* 0x000fca0000000000 */
[----:B------:R-:W-:-:S04]  /*16900*/  SHF.R.S32.HI R7, RZ, 0x1f, R10 ;  /* 0x0000001fff077819 */ /* 0x000fc8000001140a */
[----:B------:R-:W-:-:S04]  /*16910*/  LEA.HI R7, R7, R10, RZ, 0x6 ;  /* 0x0000000a07077211 */ /* 0x000fc800078f30ff */
[----:B------:R-:W-:-:S04]  /*16920*/  SHF.R.S32.HI R10, RZ, 0x6, R7 ;  /* 0x00000006ff0a7819 */ /* 0x000fc80000011407 */
[----:B------:R-:W-:-:S04]  /*16930*/  VIMNMX R10, R201, R10, !PT ;  /* 0x0000000ac90a7248 */ /* 0x000fc80007fe0100 */
[----:B------:R-:W-:-:S13]  /*16940*/  ISETP.GE.AND P2, PT, R5, R10, PT ;  /* 0x0000000a0500720c */ /* 0x000fda0003f46270 */
[----:B------:R-:W-:Y:S05]  /*16950*/  @!P2 BRA `(.L_x_1516) ;  /* 0x0000001c00b0a947 */ /* 0x000fea0003800000 */
[----:B------:R-:W-:Y:S02]  /*16960*/  IMAD.MOV.U32 R11, RZ, RZ, R8 ;  /* 0x000000ffff0b7224 */ /* 0x000fe400078e0008 */
[----:B------:R-:W-:Y:S02]  /*16970*/  IMAD.MOV.U32 R12, RZ, RZ, R9 ;  /* 0x000000ffff0c7224 */ /* 0x000fe400078e0009 */
[----:B------:R-:W-:-:S07]  /*16980*/  IMAD.MOV.U32 R225, RZ, RZ, R193 ;  /* 0x000000ffffe17224 */ /* 0x000fce00078e00c1 */
.L_x_1527:
        /* <DEDUP_REMOVED lines=8> */
.L_x_1518:
[----:B------:R-:W-:-:S05]  /*16a10*/  VIADD R6, R199, 0x1 ;  /* 0x00000001c7067836 */ /* 0x000fca0000000000 */
[----:B------:R-:W-:-:S04]  /*16a20*/  ISETP.NE.AND P3, PT, R6, 0x2, PT ;  /* 0x000000020600780c */ /* 0x000fc80003f65270 */
[----:B------:R-:W-:Y:S02]  /*16a30*/  SEL R7, R6, RZ, P3 ;  /* 0x000000ff06077207 */ /* 0x000fe40001800000 */
[----:B------:R-:W-:-:S03]  /*16a40*/  SHF.L.U32 R6, R193, 0x1f, RZ ;  /* 0x0000001fc1067819 */ /* 0x000fc600000006ff */
[----:B------:R-:W-:-:S04]  /*16a50*/  IMAD R7, R7, 0x8, R16 ;  /* 0x0000000807077824 */ /* 0x000fc800078e0210 */
[----:B------:R0:W1:Y:S01]  /*16a60*/  SYNCS.PHASECHK.TRANS64.TRYWAIT P3, [R7+URZ+0x28430], R6 ;  /* 0x02843006070075a7 */ /* 0x000062000806017f */
[----:B------:R-:W-:Y:S05]  /*16a70*/  @!P0 BRA `(.L_x_1519) ;  /* 0x0000000000048947 */ /* 0x000fea0003800000 */
[----:B------:R-:W-:Y:S01]  /*16a80*/  BPT.TRAP 0x1 ;  /* 0x000000040000795c */ /* 0x000fe20000300000 */
.L_x_1519:
[----:B------:R-:W-:Y:S04]  /*16a90*/  BSSY B0, `(.L_x_1517) ;  /* 0x0000004000007945 */ /* 0x000fe80003800000 */
[----:B-1----:R-:W-:Y:S05]  /*16aa0*/  @P3 BRA `(.L_x_1520) ;  /* 0x0000000000083947 */ /* 0x002fea0003800000 */
[----:B------:R-:W1:Y:S02]  /*16ab0*/  SYNCS.PHASECHK.TRANS64.TRYWAIT P3, [R7+URZ+0x28430], R6 ;  /* 0x02843006070075a7 */ /* 0x000e64000806017f */
[----:B-1----:R-:W-:Y:S05]  /*16ac0*/  @!P3 BRA `(.L_x_1521) ;  /* 0x000001180064b947 */ /* 0x002fea0003800000 */
.L_x_1520:
[----:B------:R-:W-:Y:S05]  /*16ad0*/  BSYNC B0 ;  /* 0x0000000000007941 */ /* 0x000fea0003800000 */
.L_x_1517:
        /* <DEDUP_REMOVED lines=16> */
[----:B------:R-:W-:Y:S02]  /*16be0*/  R2UR UR35, R7 ;  /* 0x00000000072372ca */ /* 0x000fe400000e0000 */
[----:B0-----:R-:W-:-:S04]  /*16bf0*/  SHF.R.U32.HI R6, RZ, 0x7, R6 ;  /* 0x00000007ff067819 */ /* 0x001fc80000011606 */
[----:B------:R-:W-:Y:S01]  /*16c00*/  IADD3 R152, R6, 0x8, RZ ;  /* 0x0000000806987810 */ /* 0x000fe20007ffe0ff */
[----:B------:R-:W-:-:S04]  /*16c10*/  IMAD R6, R13, 0x400, R4 ;  /* 0x000004000d067824 */ /* 0x000fc800078e0204 */
[----:B------:R0:W-:Y:S01]  /*16c20*/  BAR.SYNC.DEFER_BLOCKING R152, 0x100 ;  /* 0x000400980000751d */ /* 0x0001e20000010000 */
[C---:B------:R-:W-:Y:S01]  /*16c30*/  R2UR UR14, R6.reuse ;  /* 0x00000000060e72ca */ /* 0x040fe200000e0000 */
[C---:B------:R-:W-:Y:S02]  /*16c40*/  VIADD R14, R6.reuse, 0x2 ;  /* 0x00000002060e7836 */ /* 0x040fe40000000000 */
[C---:B------:R-:W-:Y:S02]  /*16c50*/  VIADD R20, R6.reuse, 0x4 ;  /* 0x0000000406147836 */ /* 0x040fe40000000000 */
        /* <DEDUP_REMOVED lines=39> */
.L_x_1523:
[----:B------:R-:W-:Y:S01]  /*16ed0*/  SHF.L.U32 R6, R225, 0x1f, RZ ;  /* 0x0000001fe1067819 */ /* 0x000fe200000006ff */
[----:B------:R-:W-:-:S04]  /*16ee0*/  IMAD R7, R199, 0x8, R16 ;  /* 0x00000008c7077824 */ /* 0x000fc800078e0210 */
[----:B------:R0:W1:Y:S01]  /*16ef0*/  SYNCS.PHASECHK.TRANS64.TRYWAIT P2, [R7+URZ+0x28450], R6 ;  /* 0x02845006070075a7 */ /* 0x000062000804017f */
[----:B------:R-:W-:Y:S05]  /*16f00*/  @!P0 BRA `(.L_x_1524) ;  /* 0x0000000000048947 */ /* 0x000fea0003800000 */
[----:B------:R-:W-:Y:S01]  /*16f10*/  BPT.TRAP 0x1 ;  /* 0x000000040000795c */ /* 0x000fe20000300000 */
.L_x_1524:
[----:B-1----:R-:W-:Y:S05]  /*16f20*/  @P2 BRA `(.L_x_1522) ;  /* 0x0000000000082947 */ /* 0x002fea0003800000 */
[----:B------:R-:W1:Y:S02]  /*16f30*/  SYNCS.PHASECHK.TRANS64.TRYWAIT P2, [R7+URZ+0x28450], R6 ;  /* 0x02845006070075a7 */ /* 0x000e64000804017f */
[----:B-1----:R-:W-:Y:S05]  /*16f40*/  @!P2 BRA `(.L_x_1525) ;  /* 0x000001140058a947 */ /* 0x002fea0003800000 */
.L_x_1522:
[----:B01----:R-:W-:Y:S01]  /*16f50*/  VIADD R6, R16, 0x8000 ;  /* 0x0000800010067836 */ /* 0x003fe20000000000 */
[----:B------:R-:W-:Y:S05]  /*16f60*/  WARPSYNC.ALL ;  /* 0x0000000000007948 */ /* 0x000fea0003800000 */
[----:B------:R-:W-:-:S04]  /*16f70*/  SHF.R.U32.HI R6, RZ, 0x4, R6 ;  /* 0x00000004ff067819 */ /* 0x000fc80000011606 */
[----:B------:R-:W-:-:S04]  /*16f80*/  LOP3.LUT R6, R6, 0x3fff, RZ, 0xc0, !PT ;  /* 0x00003fff06067812 */ /* 0x000fc800078ec0ff */
[----:B------:R-:W-:-:S05]  /*16f90*/  LOP3.LUT R6, R6, 0x10000, RZ, 0xfc, !PT ;  /* 0x0001000006067812 */ /* 0x000fca00078efcff */
[----:B------:R-:W-:Y:S01]  /*16fa0*/  IMAD R6, R199, 0x400, R6 ;  /* 0x00000400c7067824 */ /* 0x000fe200078e0206 */
[----:B------:R-:W-:Y:S01]  /*16fb0*/  WARPGROUP.ARRIVE ;  /* 0x00000000000079c5 */ /* 0x000fe20000000000 */
[----:B------:R-:W-:Y:S02]  /*16fc0*/  IMAD.MOV.U32 R7, RZ, RZ, -0x7fffffe0 ;  /* 0x80000020ff077424 */ /* 0x000fe400078e00ff */
[C---:B------:R-:W-:Y:S01]  /*16fd0*/  FMUL.FTZ R14, R2.reuse, R154 ;  /* 0x0000009a020e7220 */ /* 0x040fe20000410000 */
[----:B------:R-:W-:Y:S01]  /*16fe0*/  FMUL.FTZ R15, R2, R155 ;  /* 0x0000009b020f7220 */ /* 0x000fe20000410000 */
[C---:B------:R-:W-:Y:S01]  /*16ff0*/  R2UR UR6, R6.reuse ;  /* 0x00000000060672ca */ /* 0x040fe200000e0000 */
[----:B------:R-:W-:Y:S01]  /*17000*/  VIADD R6, R6, 0x2 ;  /* 0x0000000206067836 */ /* 0x000fe20000000000 */
[----:B------:R-:W-:Y:S01]  /*17010*/  R2UR UR7, R7 ;  /* 0x00000000070772ca */ /* 0x000fe200000e0000 */
[C---:B------:R-:W-:Y:S01]  /*17020*/  FMUL.FTZ R20, R2.reuse, R156 ;  /* 0x0000009c02147220 */ /* 0x040fe20000410000 */
[----:B------:R-:W-:Y:S01]  /*17030*/  MOV R7, 0x80000020 ;  /* 0x8000002000077802 */ /* 0x000fe20000000f00 */
        /* <DEDUP_REMOVED lines=10> */
[----:B------:R-:W-:Y:S01]  /*170e0*/  QGMMA.64x256x32.F32.E4M3.E4M3 R24, R188, gdesc[UR4], R24, gsb0 ;  /* 0x03e00004bc187df3 */ /* 0x000fe20008000818 */
[----:B------:R-:W-:Y:S01]  /*170f0*/  R2UR UR7, R7 ;  /* 0x00000000070772ca */ /* 0x000fe200000e0000 */
[----:B------:R-:W-:Y:S01]  /*17100*/  FMUL.FTZ R7, R2, R152 ;  /* 0x0000009802077220 */ /* 0x000fe20000410000 */
[----:B------:R-:W-:Y:S01]  /*17110*/  R2UR UR6, R6 ;  /* 0x00000000060672ca */ /* 0x000fe200000e0000 */
[C---:B------:R-:W-:Y:S01]  /*17120*/  FMUL.FTZ R6, R2.reuse, R153 ;  /* 0x0000009902067220 */ /* 0x040fe20000410000 */
[C---:B------:R-:W-:Y:S01]  /*17130*/  FMUL.FTZ R152, R2.reuse, R158 ;  /* 0x0000009e02987220 */ /* 0x040fe20000410000 */
[----:B------:R-:W-:Y:S01]  /*17140*/  MUFU.TANH R20, R20 ;  /* 0x0000001400147308 */ /* 0x000fe20000002400 */
[C---:B------:R-:W-:Y:S01]  /*17150*/  FMUL.FTZ R153, R2.reuse, R159 ;  /* 0x0000009f02997220 */ /* 0x040fe20000410000 */
[----:B------:R-:W-:Y:S01]  /*17160*/  FMUL.FTZ R158, R2, R164 ;  /* 0x000000a4029e7220 */ /* 0x000fe20000410000 */
[----:B0-----:R-:W-:Y:S01]  /*17170*/  FMNMX.FTZ R8, R14, R11, !PT ;  /* 0x0000000b0e087209 */ /* 0x001fe20007810000 */
        /* <DEDUP_REMOVED lines=14> */
[----:B------:R-:W-:Y:S01]  /*17260*/  FMUL.FTZ R173, R2, R179 ;  /* 0x000000b302ad7220 */ /* 0x000fe20000410000 */
[----:B------:R-:W-:Y:S01]  /*17270*/  UMOV UR56, UR50 ;  /* 0x0000003200387c82 */ /* 0x000fe20008000000 */
[----:B------:R-:W2:Y:S04]  /*17280*/  S2R R225, SR_TID.X ;  /* 0x0000000000e17919 */ /* 0x000ea80000002100 */
[----:B------:R-:W3:Y:S01]  /*17290*/  MUFU.TANH R152, R152 ;  /* 0x0000009800987308 */ /* 0x000ee20000002400 */
[----:B0-----:R-:W-:-:S07]  /*172a0*/  FMNMX.FTZ R9, R7, R12, !PT ;  /* 0x0000000c07097209 */ /* 0x001fce0007810000 */
[----:B------:R-:W0:Y:S01]  /*172b0*/  MUFU.TANH R21, R21 ;  /* 0x0000001500157308 */ /* 0x000e220000002400 */
[----:B-1----:R-:W-:-:S04]  /*172c0*/  FMNMX.FTZ R9, R6, R9, !PT ;  /* 0x0000000906097209 */ /* 0x002fc80007810000 */
[----:B------:R-:W-:-:S03]  /*172d0*/  FMNMX.FTZ R8, R20, R9, !PT ;  /* 0x0000000914087209 */ /* 0x000fc60007810000 */
[----:B------:R-:W1:Y:S01]  /*172e0*/  MUFU.TANH R153, R153 ;  /* 0x0000009900997308 */ /* 0x000e620000002400 */
[----:B---3--:R-:W-:-:S07]  /*172f0*/  FMNMX.FTZ R174, R152, R175, !PT ;  /* 0x000000af98ae7209 */ /* 0x008fce0007810000 */
[----:B------:R-:W3:Y:S01]  /*17300*/  MUFU.TANH R154, R154 ;  /* 0x0000009a009a7308 */ /* 0x000ee20000002400 */
[----:B0-----:R-:W-:Y:S02]  /*17310*/  FMNMX.FTZ R9, R21, R8, !PT ;  /* 0x0000000815097209 */ /* 0x001fe40007810000 */
[----:B--2---:R-:W-:-:S05]  /*17320*/  SHF.R.U32.HI R225, RZ, 0x7, R225 ;  /* 0x00000007ffe17819 */ /* 0x004fca00000116e1 */
[----:B------:R-:W0:Y:S01]  /*17330*/  MUFU.TANH R156, R156 ;  /* 0x0000009c009c7308 */ /* 0x000e220000002400 */
[----:B-1----:R-:W-:Y:S01]  /*17340*/  FMNMX.FTZ R175, R153, R174, !PT ;  /* 0x000000ae99af7209 */ /* 0x002fe20007810000 */
[----:B------:R-:W-:-:S06]  /*17350*/  FMUL.FTZ R174, R2, R180 ;  /* 0x000000b402ae7220 */ /* 0x000fcc0000410000 */
        /* <DEDUP_REMOVED lines=47> */
[----:B0-----:R-:W-:-:S05]  /*17650*/  FMNMX.FTZ R179, R175, R8, !PT ;  /* 0x00000008afb37209 */ /* 0x001fca0007810000 */
[----:B------:R-:W0:Y:S01]  /*17660*/  SHFL.BFLY PT, R8, R179, 0x2, 0x1f ;  /* 0x0c401f00b3087f89 */ /* 0x000e2200000e0000 */
[----:B-1----:R-:W-:-:S05]  /*17670*/  FMNMX.FTZ R178, R177, R178, !PT ;  /* 0x000000b2b1b27209 */ /* 0x002fca0007810000 */
[----:B------:R-:W1:Y:S01]  /*17680*/  SHFL.BFLY PT, R9, R178, 0x2, 0x1f ;  /* 0x0c401f00b2097f89 */ /* 0x000e6200000e0000 */
[----:B------:R-:W-:Y:S02]  /*17690*/  WARPGROUP.DEPBAR.LE gsb0, 0x0 ;  /* 0x00008000000079c5 */ /* 0x000fe40000010000 */
[----:B------:R-:W-:Y:S01]  /*176a0*/  WARPGROUP.ARRIVE ;  /* 0x00000000000079c5 */ /* 0x000fe20000000000 */
[----:B0-----:R-:W-:-:S05]  /*176b0*/  FMNMX.FTZ R180, R179, R8, !PT ;  /* 0x00000008b3b47209 */ /* 0x001fca0007810000 */
[----:B------:R-:W-:Y:S01]  /*176c0*/  QGMMA.64x256x32.F32.E4M3.E4M3 R24, R184, gdesc[UR4], R24, gsb0 ;  /* 0x03e00004b8187df3 */ /* 0x000fe20008000818 */
[----:B-1----:R-:W-:Y:S01]  /*176d0*/  FMNMX.FTZ R181, R178, R9, !PT ;  /* 0x00000009b2b57209 */ /* 0x002fe20007810000 */
[----:B------:R-:W-:Y:S01]  /*176e0*/  IMAD.U32 R178, RZ, RZ, UR56 ;  /* 0x00000038ffb27e24 */ /* 0x000fe2000f8e00ff */
[----:B------:R-:W0:Y:S04]  /*176f0*/  SHFL.BFLY PT, R9, R180, 0x1, 0x1f ;  /* 0x0c201f00b4097f89 */ /* 0x000e2800000e0000 */
[----:B------:R-:W1:Y:S01]  /*17700*/  SHFL.BFLY PT, R8, R181, 0x1, 0x1f ;  /* 0x0c201f00b5087f89 */ /* 0x000e6200000e0000 */
[----:B0-----:R-:W-:Y:S02]  /*17710*/  FMNMX.FTZ R9, R180, R9, !PT ;  /* 0x00000009b4097209 */ /* 0x001fe40007810000 */
[----:B------:R-:W-:-:S02]  /*17720*/  IADD3 R180, -R225, 0xb, RZ ;  /* 0x0000000be1b47810 */ /* 0x000fc40007ffe1ff */
[----:B-1----:R-:W-:Y:S01]  /*17730*/  FMNMX.FTZ R8, R181, R8, !PT ;  /* 0x00000008b5087209 */ /* 0x002fe20007810000 */
[----:B------:R-:W-:-:S01]  /*17740*/  FFMA.FTZ R178, R9, R178, -8 ;  /* 0xc100000009b27423 */ /* 0x000fc200000100b2 */
[----:B------:R-:W-:Y:S02]  /*17750*/  IMAD.U32 R181, RZ, RZ, UR56 ;  /* 0x00000038ffb57e24 */ /* 0x000fe4000f8e00ff */
[----:B------:R-:W-:-:S01]  /*17760*/  FADD.FTZ R12, -R9, R12 ;  /* 0x0000000c090c7221 */ /* 0x000fc20000010100 */
        /* <DEDUP_REMOVED lines=16> */
[C---:B------:R-:W-:Y:S01]  /*17870*/  FADD.FTZ R11, -R8.reuse, R11 ;  /* 0x0000000b080b7221 */ /* 0x040fe20000010100 */
[----:B------:R-:W-:-:S01]  /*17880*/  FFMA.FTZ R178, R8, R181, -8 ;  /* 0xc100000008b27423 */ /* 0x000fc200000100b5 */
[----:B------:R-:W-:Y:S01]  /*17890*/  FMUL.FTZ R12, R12, UR56 ;  /* 0x000000380c0c7c20 */ /* 0x000fe20008410000 */
[----:B------:R-:W-:Y:S01]  /*178a0*/  MUFU.EX2 R7, R7 ;  /* 0x0000000700077308 */ /* 0x000fe20000000800 */
[----:B------:R-:W-:Y:S01]  /*178b0*/  FMUL.FTZ R11, R11, UR56 ;  /* 0x000000380b0b7c20 */ /* 0x000fe20008410000 */
        /* <DEDUP_REMOVED lines=17> */
[----:B------:R-:W-:-:S05]  /*179d0*/  FFMA.FTZ R177, R177, UR56, -R178 ;  /* 0x00000038b1b17c23 */ /* 0x000fca00080108b2 */
[----:B------:R-:W1:Y:S01]  /*179e0*/  MUFU.EX2 R14, R14 ;  /* 0x0000000e000e7308 */ /* 0x000e620000000800 */
[----:B0-----:R-:W-:-:S07]  /*179f0*/  FFMA.FTZ R3, R12, R3, R7 ;  /* 0x000000030c037223 */ /* 0x001fce0000010007 */
[----:B------:R-:W0:Y:S08]  /*17a00*/  MUFU.EX2 R6, R6 ;  /* 0x0000000600067308 */ /* 0x000e300000000800 */
[----:B------:R-:W2:Y:S01]  /*17a10*/  MUFU.EX2 R15, R15 ;  /* 0x0000000f000f7308 */ /* 0x000ea20000000800 */
[----:B-1----:R-:W-:-:S07]  /*17a20*/  FFMA.FTZ R0, R11, R0, R14 ;  /* 0x000000000b007223 */ /* 0x002fce000001000e */
[----:B------:R1:W-:Y:S01]  /*17a30*/  MUFU.EX2 R175, R179 ;  /* 0x000000b300af7308 */ /* 0x0003e20000000800 */
[----:B0-----:R-:W-:-:S07]  /*17a40*/  FADD.FTZ R3, R6, R3 ;  /* 0x0000000306037221 */ /* 0x001fce0000010000 */
[----:B------:R-:W0:Y:S01]  /*17a50*/  MUFU.EX2 R20, R20 ;  /* 0x0000001400147308 */ /* 0x000e220000000800 */
[----:B-1----:R-:W-:-:S04]  /*17a60*/  @!P1 IMAD R179, R13, 0x8, R16 ;  /* 0x000000080db39824 */ /* 0x002fc800078e0210 */
[----:B------:R-:W-:-:S03]  /*17a70*/  @!P1 VIADD R179, R179, 0x28440 ;  /* 0x00028440b3b39836 */ /* 0x000fc60000000000 */
[----:B------:R-:W1:Y:S02]  /*17a80*/  MUFU.EX2 R152, R152 ;  /* 0x0000009800987308 */ /* 0x000e640000000800 */
[----:B------:R-:W-:-:S06]  /*17a90*/  @!P1 PRMT R179, RZ, 0x654, R179 ;  /* 0x00000654ffb39816 */ /* 0x000fcc00000000b3 */
[----:B------:R-:W3:Y:S08]  /*17aa0*/  MUFU.EX2 R21, R21 ;  /* 0x0000001500157308 */ /* 0x000ef00000000800 */
[----:B------:R-:W4:Y:S08]  /*17ab0*/  MUFU.EX2 R153, R153 ;  /* 0x0000009900997308 */ /* 0x000f300000000800 */
[----:B------:R-:W5:Y:S08]  /*17ac0*/  MUFU.EX2 R154, R154 ;  /* 0x0000009a009a7308 */ /* 0x000f700000000800 */
        /* <DEDUP_REMOVED lines=14> */
[----:B------:R-:W5:Y:S01]  /*17bb0*/  MUFU.EX2 R169, R169 ;  /* 0x000000a900a97308 */ /* 0x000f620000000800 */
[----:B------:R-:W-:-:S02]  /*17bc0*/  WARPGROUP.DEPBAR.LE gsb0, 0x0 ;  /* 0x00008000000079c5 */ /* 0x000fc40000010000 */
[----:B------:R0:W-:Y:S06]  /*17bd0*/  BAR.ARV R180, 0x100 ;  /* 0x000400b40000751d */ /* 0x0001ec0000002000 */
[----:B------:R2:W-:Y:S01]  /*17be0*/  @!P1 SYNCS.ARRIVE.TRANS64.RED.A1T0 RZ, [R179+URZ], RZ ;  /* 0x000000ffb3ff99a7 */ /* 0x0005e2000810043f */
[----:B------:R-:W5:Y:S01]  /*17bf0*/  MUFU.EX2 R170, R170 ;  /* 0x000000aa00aa7308 */ /* 0x000f620000000800 */
[----:B--2---:R-:W-:-:S01]  /*17c00*/  FADD.FTZ R179, R15, R0 ;  /* 0x000000000fb37221 */ /* 0x004fc20000010000 */
[----:B0-----:R-:W-:-:S06]  /*17c10*/  FADD.FTZ R0, R20, R3 ;  /* 0x0000000314007221 */ /* 0x001fcc0000010000 */
[----:B------:R-:W0:Y:S01]  /*17c20*/  MUFU.EX2 R172, R172 ;  /* 0x000000ac00ac7308 */ /* 0x000e220000000800 */
[----:B-1----:R-:W-:-:S01]  /*17c30*/  FADD.FTZ R178, R152, R179 ;  /* 0x000000b398b27221 */ /* 0x002fc20000010000 */
[----:B---3--:R-:W-:-:S03]  /*17c40*/  FADD.FTZ R3, R21, R0 ;  /* 0x0000000015037221 */ /* 0x008fc60000010000 */
[----:B----4-:R-:W-:Y:S01]  /*17c50*/  FADD.FTZ R179, R153, R178 ;  /* 0x000000b299b37221 */ /* 0x010fe20000010000 */
[----:B-----5:R-:W-:-:S02]  /*17c60*/  FADD.FTZ R0, R154, R3 ;  /* 0x000000039a007221 */ /* 0x020fc40000010000 */
[----:B------:R-:W1:Y:S01]  /*17c70*/  MUFU.EX2 R171, R171 ;  /* 0x000000ab00ab7308 */ /* 0x000e620000000800 */
[----:B------:R-:W-:-:S01]  /*17c80*/  FADD.FTZ R178, R156, R179 ;  /* 0x000000b39cb27221 */ /* 0x000fc20000010000 */
[----:B------:R-:W-:-:S03]  /*17c90*/  FADD.FTZ R3, R155, R0 ;  /* 0x000000009b037221 */ /* 0x000fc60000010000 */
[----:B------:R-:W-:Y:S01]  /*17ca0*/  FADD.FTZ R179, R157, R178 ;  /* 0x000000b29db37221 */ /* 0x000fe20000010000 */
[----:B------:R-:W-:-:S02]  /*17cb0*/  FADD.FTZ R0, R158, R3 ;  /* 0x000000039e007221 */ /* 0x000fc40000010000 */
[----:B------:R-:W2:Y:S01]  /*17cc0*/  MUFU.EX2 R173, R173 ;  /* 0x000000ad00ad7308 */ /* 0x000ea20000000800 */
[----:B------:R-:W-:-:S01]  /*17cd0*/  FADD.FTZ R178, R160, R179 ;  /* 0x000000b3a0b27221 */ /* 0x000fc20000010000 */
[----:B------:R-:W-:-:S03]  /*17ce0*/  FADD.FTZ R3, R159, R0 ;  /* 0x000000009f037221 */ /* 0x000fc60000010000 */
[----:B------:R-:W-:Y:S01]  /*17cf0*/  FADD.FTZ R179, R161, R178 ;  /* 0x000000b2a1b37221 */ /* 0x000fe20000010000 */
[----:B------:R-:W-:-:S02]  /*17d00*/  FADD.FTZ R0, R162, R3 ;  /* 0x00000003a2007221 */ /* 0x000fc40000010000 */
[----:B------:R-:W3:Y:S01]  /*17d10*/  MUFU.EX2 R176, R176 ;  /* 0x000000b000b07308 */ /* 0x000ee20000000800 */
[----:B------:R-:W-:-:S01]  /*17d20*/  FADD.FTZ R178, R164, R179 ;  /* 0x000000b3a4b27221 */ /* 0x000fc20000010000 */
[----:B------:R-:W-:-:S03]  /*17d30*/  FADD.FTZ R3, R163, R0 ;  /* 0x00000000a3037221 */ /* 0x000fc60000010000 */
[----:B------:R-:W-:Y:S01]  /*17d40*/  FADD.FTZ R179, R165, R178 ;  /* 0x000000b2a5b37221 */ /* 0x000fe20000010000 */
[----:B------:R-:W-:-:S02]  /*17d50*/  FADD.FTZ R0, R166, R3 ;  /* 0x00000003a6007221 */ /* 0x000fc40000010000 */
[----:B------:R-:W4:Y:S01]  /*17d60*/  MUFU.EX2 R174, R174 ;  /* 0x000000ae00ae7308 */ /* 0x000f220000000800 */
[----:B------:R-:W-:-:S01]  /*17d70*/  FADD.FTZ R178, R168, R179 ;  /* 0x000000b3a8b27221 */ /* 0x000fc20000010000 */
[----:B------:R-:W-:-:S03]  /*17d80*/  FADD.FTZ R3, R167, R0 ;  /* 0x00000000a7037221 */ /* 0x000fc60000010000 */
[----:B------:R-:W-:Y:S01]  /*17d90*/  FADD.FTZ R179, R169, R178 ;  /* 0x000000b2a9b37221 */ /* 0x000fe20000010000 */
[----:B------:R-:W-:-:S02]  /*17da0*/  FADD.FTZ R0, R170, R3 ;  /* 0x00000003aa007221 */ /* 0x000fc40000010000 */
[----:B------:R-:W5:Y:S01]  /*17db0*/  MUFU.EX2 R177, R177 ;  /* 0x000000b100b17308 */ /* 0x000f620000000800 */
[----:B0-----:R-:W-:-:S01]  /*17dc0*/  FADD.FTZ R178, R172, R179 ;  /* 0x000000b3acb27221 */ /* 0x001fc20000010000 */
[----:B-1----:R-:W-:-:S03]  /*17dd0*/  FADD.FTZ R0, R171, R0 ;  /* 0x00000000ab007221 */ /* 0x002fc60000010000 */
[----:B--2---:R-:W-:Y:S01]  /*17de0*/  FADD.FTZ R3, R173, R178 ;  /* 0x000000b2ad037221 */ /* 0x004fe20000010000 */
[----:B------:R-:W-:-:S03]  /*17df0*/  FADD.FTZ R179, R175, R0 ;  /* 0x00000000afb37221 */ /* 0x000fc60000010000 */
[----:B---3--:R-:W-:Y:S01]  /*17e00*/  FADD.FTZ R0, R176, R3 ;  /* 0x00000003b0007221 */ /* 0x008fe20000010000 */
[----:B----4-:R-:W-:-:S03]  /*17e10*/  FADD.FTZ R3, R174, R179 ;  /* 0x000000b3ae037221 */ /* 0x010fc60000010000 */
[----:B-----5:R-:W-:Y:S01]  /*17e20*/  FADD.FTZ R0, R177, R0 ;  /* 0x00000000b1007221 */ /* 0x020fe20000010000 */
[----:B------:R-:W-:Y:S06]  /*17e30*/  @!P0 BRA `(.L_x_1526) ;  /* 0x0000000000048947 */ /* 0x000fec0003800000 */
[----:B------:R-:W-:Y:S01]  /*17e40*/  BPT.TRAP 0x1 ;  /* 0x000000040000795c */ /* 0x000fe20000300000 */
.L_x_1526:
[----:B------:R-:W-:Y:S01]  /*17e50*/  F2FP.SATFINITE.E4M3.F32.PACK_AB_MERGE_C R188, R21, R20, RZ ;  /* 0x0000001415bc723e */ /* 0x000fe200048070ff */
[----:B------:R-:W-:Y:S01]  /*17e60*/  FMUL.FTZ R24, R24, R12 ;  /* 0x0000000c18187220 */ /* 0x000fe20000410000 */
[----:B------:R-:W-:Y:S01]  /*17e70*/  ISETP.GT.AND P2, PT, R5, R10, PT ;  /* 0x0000000a0500720c */ /* 0x000fe20003f44270 */
[----:B------:R-:W-:Y:S01]  /*17e80*/  FMUL.FTZ R25, R25, R12 ;  /* 0x0000000c19197220 */ /* 0x000fe20000410000 */
[----:B------:R-:W-:Y:S01]  /*17e90*/  F2FP.SATFINITE.E4M3.F32.PACK_AB_MERGE_C R188, R6, R7, R188 ;  /* 0x0000000706bc723e */ /* 0x000fe200048070bc */
[----:B------:R-:W-:Y:S01]  /*17ea0*/  IMAD R6, R199, 0x8, R16 ;  /* 0x00000008c7067824 */ /* 0x000fe200078e0210 */
[----:B------:R-:W-:Y:S01]  /*17eb0*/  F2FP.SATFINITE.E4M3.F32.PACK_AB_MERGE_C R152, R153, R152, RZ ;  /* 0x000000989998723e */ /* 0x000fe200048070ff */
[----:B------:R-:W-:Y:S01]  /*17ec0*/  IMAD.U32 R7, RZ, RZ, UR42 ;  /* 0x0000002aff077e24 */ /* 0x000fe2000f8e00ff */
[----:B------:R-:W-:Y:S01]  /*17ed0*/  F2FP.SATFINITE.E4M3.F32.PACK_AB_MERGE_C R158, R159, R158, RZ ;  /* 0x0000009e9f9e723e */ /* 0x000fe200048070ff */
[----:B------:R-:W-:Y:S01]  /*17ee0*/  VIADD R6, R6, 0x28460 ;  /* 0x0002846006067836 */ /* 0x000fe20000000000 */
[----:B------:R-:W-:Y:S01]  /*17ef0*/  F2FP.SATFINITE.E4M3.F32.PACK_AB_MERGE_C R160, R161, R160, RZ ;  /* 0x000000a0a1a0723e */ /* 0x000fe200048070ff */
[----:B------:R-:W-:Y:S01]  /*17f00*/  FMUL.FTZ R28, R28, R12 ;  /* 0x0000000c1c1c7220 */ /* 0x000fe20000410000 */
[----:B------:R-:W-:Y:S01]  /*17f10*/  F2FP.SATFINITE.E4M3.F32.PACK_AB_MERGE_C R166, R167, R166, RZ ;  /* 0x000000a6a7a6723e */ /* 0x000fe200048070ff */
[-C--:B------:R-:W-:Y:S01]  /*17f20*/  FMUL.FTZ R29, R29, R12.reuse ;  /* 0x0000000c1d1d7220 */ /* 0x080fe20000410000 */
[----:B------:R-:W-:Y:S01]  /*17f30*/  PRMT R6, R7, 0x654, R6 ;  /* 0x0000065407067816 */ /* 0x000fe20000000006 */
[----:B------:R-:W-:Y:S01]  /*17f40*/  FMUL.FTZ R32, R32, R12 ;  /* 0x0000000c20207220 */ /* 0x000fe20000410000 */
[----:B------:R-:W-:Y:S01]  /*17f50*/  F2FP.SATFINITE.E4M3.F32.PACK_AB_MERGE_C R168, R169, R168, RZ ;  /* 0x000000a8a9a8723e */ /* 0x000fe200048070ff */
[----:B------:R-:W-:Y:S01]  /*17f60*/  FMUL.FTZ R33, R33, R12 ;  /* 0x0000000c21217220 */ /* 0x000fe20000410000 */
[----:B------:R-:W-:Y:S01]  /*17f70*/  F2FP.SATFINITE.E4M3.F32.PACK_AB_MERGE_C R174, R174, R175, RZ ;  /* 0x000000afaeae723e */ /* 0x000fe200048070ff */
[----:B------:R0:W-:Y:S01]  /*17f80*/  SYNCS.ARRIVE.TRANS64.RED.A1T0 RZ, [R6+URZ], RZ ;  /* 0x000000ff06ff79a7 */ /* 0x0001e2000810043f */
        /* <DEDUP_REMOVED lines=133> */
[----:B------:R-:W-:Y:S02]  /*187e0*/  F2FP.SATFINITE.E4M3.F32.PACK_AB_MERGE_C R187, R173, R172, R176 ;  /* 0x000000acadbb723e */ /* 0x000fe400048070b0 */
[----:B------:R-:W-:Y:S01]  /*187f0*/  MOV R11, R8 ;  /* 0x00000008000b7202 */ /* 0x000fe20000000f00 */
[----:B0-----:R-:W-:Y:S06]  /*18800*/  @P2 BRA `(.L_x_1527) ;  /* 0xffffffe000602947 */ /* 0x001fec000383ffff */
[----:B------:R-:W-:-:S07]  /*18810*/  IMAD.MOV.U32 R199, RZ, RZ, R13 ;  /* 0x000000ffffc77224 */ /* 0x000fce00078e000d */
.L_x_1516:
[----:B------:R-:W-:-:S13]  /*18820*/  ISETP.GE.AND P2, PT, R5, R201, PT ;  /* 0x000000c90500720c */ /* 0x000fda0003f46270 */
[----:B------:R-:W-:Y:S05]  /*18830*/  @!P2 BRA `(.L_x_1528) ;  /* 0x000000280048a947 */ /* 0x000fea0003800000 */
[----:B------:R-:W-:Y:S02]  /*18840*/  IMAD.MOV.U32 R10, RZ, RZ, R8 ;  /* 0x000000ffff0a7224 */ /* 0x000fe400078e0008 */
[----:B------:R-:W-:Y:S02]  /*18850*/  IMAD.MOV.U32 R11, RZ, RZ, R9 ;  /* 0x000000ffff0b7224 */ /* 0x000fe400078e0009 */
[----:B------:R-:W-:-:S07]  /*18860*/  IMAD.MOV.U32 R13, RZ, RZ, R193 ;  /* 0x000000ffff0d7224 */ /* 0x000fce00078e00c1 */
.L_x_1547:
        /* <DEDUP_REMOVED lines=8> */
.L_x_1530:
[----:B------:R-:W-:-:S05]  /*188f0*/  VIADD R6, R199, 0x1 ;  /* 0x00000001c7067836 */ /* 0x000fca0000000000 */
[----:B------:R-:W-:-:S04]  /*18900*/  ISETP.NE.AND P3, PT, R6, 0x2, PT ;  /* 0x000000020600780c */ /* 0x000fc80003f65270 */
[----:B------:R-:W-:Y:S02]  /*18910*/  SEL R7, R6, RZ, P3 ;  /* 0x000000ff06077207 */ /* 0x000fe40001800000 */
[----:B------:R-:W-:Y:S02]  /*18920*/  SHF.L.U32 R6, R193, 0x1f, RZ ;  /* 0x0000001fc1067819 */ /* 0x000fe400000006ff */
[----:B------:R-:W-:-:S04]  /*18930*/  LEA R7, R7, R16, 0x3 ;  /* 0x0000001007077211 */ /* 0x000fc800078e18ff */
[----:B------:R0:W1:Y:S01]  /*18940*/  SYNCS.PHASECHK.TRANS64.TRYWAIT P3, [R7+URZ+0x28430], R6 ;  /* 0x02843006070075a7 */ /* 0x000062000806017f */
[----:B------:R-:W-:Y:S05]  /*18950*/  @!P0 BRA `(.L_x_1531) ;  /* 0x0000000000048947 */ /* 0x000fea0003800000 */
[----:B------:R-:W-:Y:S01]  /*18960*/  BPT.TRAP 0x1 ;  /* 0x000000040000795c */ /* 0x000fe20000300000 */
.L_x_1531:
[----:B------:R-:W-:Y:S04]  /*18970*/  BSSY B0, `(.L_x_1529) ;  /* 0x0000004000007945 */ /* 0x000fe80003800000 */
[----:B-1----:R-:W-:Y:S05]  /*18980*/  @P3 BRA `(.L_x_1532) ;  /* 0x0000000000083947 */ /* 0x002fea0003800000 */
[----:B------:R-:W1:Y:S02]  /*18990*/  SYNCS.PHASECHK.TRANS64.TRYWAIT P3, [R7+URZ+0x28430], R6 ;  /* 0x02843006070075a7 */ /* 0x000e64000806017f */
[----:B-1----:R-:W-:Y:S05]  /*189a0*/  @!P3 BRA `(.L_x_1533) ;  /* 0x000000f800d4b947 */ /* 0x002fea0003800000 */
.L_x_1532:
[----:B------:R-:W-:Y:S05]  /*189b0*/  BSYNC B0 ;  /* 0x0000000000007941 */ /* 0x000fea0003800000 */
.L_x_1529:
        /* <DEDUP_REMOVED lines=17> */
[----:B0-----:R-:W-:-:S05]  /*18ad0*/  SHF.R.U32.HI R6, RZ, 0x7, R6 ;  /* 0x00000007ff067819 */ /* 0x001fca0000011606 */
[----:B------:R-:W-:Y:S02]  /*18ae0*/  VIADD R152, R6, 0x8 ;  /* 0x0000000806987836 */ /* 0x000fe40000000000 */
[----:B------:R-:W-:-:S03]  /*18af0*/  IMAD R6, R12, 0x400, R4 ;  /* 0x000004000c067824 */ /* 0x000fc600078e0204 */
[----:B------:R0:W-:Y:S01]  /*18b00*/  BAR.SYNC.DEFER_BLOCKING R152, 0x100 ;  /* 0x000400980000751d */ /* 0x0001e20000010000 */
[C---:B------:R-:W-:Y:S01]  /*18b10*/  VIADD R14, R6.reuse, 0x2 ;  /* 0x00000002060e7836 */ /* 0x040fe20000000000 */
[C---:B------:R-:W-:Y:S01]  /*18b20*/  R2UR UR14, R6.reuse ;  /* 0x00000000060e72ca */ /* 0x040fe200000e0000 */
        /* <DEDUP_REMOVED lines=40> */
.L_x_1535:
[----:B------:R-:W-:Y:S01]  /*18db0*/  SHF.L.U32 R6, R13, 0x1f, RZ ;  /* 0x0000001f0d067819 */ /* 0x000fe200000006ff */
[----:B------:R-:W-:-:S04]  /*18dc0*/  IMAD R7, R199, 0x8, R16 ;  /* 0x00000008c7077824 */ /* 0x000fc800078e0210 */
[----:B------:R0:W1:Y:S01]  /*18dd0*/  SYNCS.PHASECHK.TRANS64.TRYWAIT P2, [R7+URZ+0x28450], R6 ;  /* 0x02845006070075a7 */ /* 0x000062000804017f */
[----:B------:R-:W-:Y:S05]  /*18de0*/  @!P0 BRA `(.L_x_1536) ;  /* 0x0000000000048947 */ /* 0x000fea0003800000 */
[----:B------:R-:W-:Y:S01]  /*18df0*/  BPT.TRAP 0x1 ;  /* 0x000000040000795c */ /* 0x000fe20000300000 */
.L_x_1536:
[----:B-1----:R-:W-:Y:S05]  /*18e00*/  @P2 BRA `(.L_x_1534) ;  /* 0x0000000000082947 */ /* 0x002fea0003800000 */
[----:B------:R-:W1:Y:S02]  /*18e10*/  SYNCS.PHASECHK.TRANS64.TRYWAIT P2, [R7+URZ+0x28450], R6 ;  /* 0x02845006070075a7 */ /* 0x000e64000804017f */
[----:B-1----:R-:W-:Y:S05]  /*18e20*/  @!P2 BRA `(.L_x_1537) ;  /* 0x000000f400c8a947 */ /* 0x002fea0003800000 */
.L_x_1534:
[----:B01----:R-:W-:Y:S01]  /*18e30*/  VIADD R6, R16, 0x8000 ;  /* 0x0000800010067836 */ /* 0x003fe20000000000 */
[----:B------:R-:W-:Y:S01]  /*18e40*/  MOV R7, 0x80000020 ;  /* 0x8000002000077802 */ /* 0x000fe20000000f00 */
[----:B------:R-:W-:Y:S05]  /*18e50*/  WARPSYNC.ALL ;  /* 0x0000000000007948 */ /* 0x000fea0003800000 */
[----:B------:R-:W-:Y:S01]  /*18e60*/  SHF.R.U32.HI R6, RZ, 0x4, R6 ;  /* 0x00000004ff067819 */ /* 0x000fe20000011606 */
[----:B------:R-:W-:Y:S01]  /*18e70*/  WARPGROUP.ARRIVE ;  /* 0x00000000000079c5 */ /* 0x000fe20000000000 */
[----:B------:R-:W-:Y:S01]  /*18e80*/  R2UR UR7, R7 ;  /* 0x00000000070772ca */ /* 0x000fe200000e0000 */
[----:B------:R-:W-:Y:S01]  /*18e90*/  IMAD.MOV.U32 R7, RZ, RZ, -0x7fffffe0 ;  /* 0x80000020ff077424 */ /* 0x000fe200078e00ff */
[----:B------:R-:W-:-:S03]  /*18ea0*/  LOP3.LUT R6, R6, 0x3fff, RZ, 0xc0, !PT ;  /* 0x00003fff06067812 */ /* 0x000fc600078ec0ff */
[----:B------:R-:W0:Y:S01]  /*18eb0*/  S2R R225, SR_TID.X ;  /* 0x0000000000e17919 */ /* 0x000e220000002100 */
[----:B------:R-:W-:Y:S02]  /*18ec0*/  IMAD.IADD R13, R205, 0x1, R204 ;  /* 0x00000001cd0d7824 */ /* 0x000fe400078e02cc */
[----:B------:R-:W-:Y:S01]  /*18ed0*/  FMUL.FTZ R20, R2, R158 ;  /* 0x0000009e02147220 */ /* 0x000fe20000410000 */
[----:B------:R-:W-:Y:S01]  /*18ee0*/  LOP3.LUT R6, R6, 0x10000, RZ, 0xfc, !PT ;  /* 0x0001000006067812 */ /* 0x000fe200078efcff */
[C---:B------:R-:W-:Y:S01]  /*18ef0*/  FMUL.FTZ R14, R2.reuse, R152 ;  /* 0x00000098020e7220 */ /* 0x040fe20000410000 */
[C---:B------:R-:W-:Y:S01]  /*18f00*/  FMUL.FTZ R158, R2.reuse, R166 ;  /* 0x000000a6029e7220 */ /* 0x040fe20000410000 */
[C---:B------:R-:W-:Y:S01]  /*18f10*/  FMUL.FTZ R152, R2.reuse, R156 ;  /* 0x0000009c02987220 */ /* 0x040fe20000410000 */
[C---:B------:R-:W-:Y:S01]  /*18f20*/  FMUL.FTZ R166, R2.reuse, R174 ;  /* 0x000000ae02a67220 */ /* 0x040fe20000410000 */
[----:B------:R-:W-:Y:S02]  /*18f30*/  IMAD R6, R199, 0x400, R6 ;  /* 0x00000400c7067824 */ /* 0x000fe400078e0206 */
[----:B------:R-:W-:Y:S01]  /*18f40*/  FMUL.FTZ R156, R2, R160 ;  /* 0x000000a0029c7220 */ /* 0x000fe20000410000 */
[----:B------:R-:W-:-:S02]  /*18f50*/  IMAD.SHL.U32 R174, R5, 0x40, RZ ;  /* 0x0000004005ae7824 */ /* 0x000fc400078e00ff */
[C---:B------:R-:W-:Y:S01]  /*18f60*/  FMUL.FTZ R160, R2.reuse, R164 ;  /* 0x000000a402a07220 */ /* 0x040fe20000410000 */
[----:B------:R-:W-:Y:S01]  /*18f70*/  FMUL.FTZ R164, R2, R168 ;  /* 0x000000a802a47220 */ /* 0x000fe20000410000 */
[C---:B------:R-:W-:Y:S01]  /*18f80*/  R2UR UR6, R6.reuse ;  /* 0x00000000060672ca */ /* 0x040fe200000e0000 */
[----:B------:R-:W-:Y:S02]  /*18f90*/  VIADD R6, R6, 0x2 ;  /* 0x0000000206067836 */ /* 0x000fe40000000000 */
[C---:B------:R-:W-:Y:S01]  /*18fa0*/  FMUL.FTZ R168, R2.reuse, R172 ;  /* 0x000000ac02a87220 */ /* 0x040fe20000410000 */
[----:B------:R-:W-:Y:S01]  /*18fb0*/  FMUL.FTZ R172, R2, R176 ;  /* 0x000000b002ac7220 */ /* 0x000fe20000410000 */
[----:B------:R-:W-:Y:S01]  /*18fc0*/  IADD3 R176, -R174, 0x1, RZ ;  /* 0x00000001aeb07810 */ /* 0x000fe20007ffe1ff */
[C---:B------:R-:W-:Y:S01]  /*18fd0*/  FMUL.FTZ R15, R2.reuse, R153 ;  /* 0x00000099020f7220 */ /* 0x040fe20000410000 */
[C---:B------:R-:W-:Y:S01]  /*18fe0*/  FMUL.FTZ R8, R2.reuse, R154 ;  /* 0x0000009a02087220 */ /* 0x040fe20000410000 */
[C---:B------:R-:W-:Y:S01]  /*18ff0*/  FMUL.FTZ R153, R2.reuse, R157 ;  /* 0x0000009d02997220 */ /* 0x040fe20000410000 */
[----:B------:R-:W-:Y:S01]  /*19000*/  FMUL.FTZ R154, R2, R162 ;  /* 0x000000a2029a7220 */ /* 0x000fe20000410000 */
[----:B------:R-:W-:-:S02]  /*19010*/  IMAD R176, R197, -0x2, R176 ;  /* 0xfffffffec5b07824 */ /* 0x000fc400078e02b0 */
[C---:B------:R-:W-:Y:S01]  /*19020*/  FMUL.FTZ R21, R2.reuse, R159 ;  /* 0x0000009f02157220 */ /* 0x040fe20000410000 */
[C---:B------:R-:W-:Y:S01]  /*19030*/  FMUL.FTZ R157, R2.reuse, R161 ;  /* 0x000000a1029d7220 */ /* 0x040fe20000410000 */
[----:B------:R-:W-:Y:S01]  /*19040*/  FMUL.FTZ R162, R2, R170 ;  /* 0x000000aa02a27220 */ /* 0x000fe20000410000 */
[----:B------:R-:W-:Y:S01]  /*19050*/  QGMMA.64x256x32.F32.E4M3.E4M3 R24, R188, gdesc[UR4], R24, gsb0 ;  /* 0x03e00004bc187df3 */ /* 0x000fe20008000818 */
[----:B------:R-:W-:Y:S01]  /*19060*/  R2UR UR6, R6 ;  /* 0x00000000060672ca */ /* 0x000fe200000e0000 */
[C---:B------:R-:W-:Y:S01]  /*19070*/  FMUL.FTZ R9, R2.reuse, R155 ;  /* 0x0000009b02097220 */ /* 0x040fe20000410000 */
[----:B------:R-:W-:Y:S01]  /*19080*/  R2UR UR7, R7 ;  /* 0x00000000070772ca */ /* 0x000fe200000e0000 */
[----:B------:R-:W1:Y:S01]  /*19090*/  @P4 LDC R6, c[0x0][0x44c] ;  /* 0x00011300ff064b82 */ /* 0x000e620000000800 */
[C---:B------:R-:W-:Y:S01]  /*190a0*/  FMUL.FTZ R161, R2.reuse, R165 ;  /* 0x000000a502a17220 */ /* 0x040fe20000410000 */
[C---:B------:R-:W-:Y:S01]  /*190b0*/  FMUL.FTZ R159, R2.reuse, R167 ;  /* 0x000000a7029f7220 */ /* 0x040fe20000410000 */
[C---:B------:R-:W-:Y:S01]  /*190c0*/  FMUL.FTZ R170, R2.reuse, R178 ;  /* 0x000000b202aa7220 */ /* 0x040fe20000410000 */
[C---:B------:R-:W-:Y:S01]  /*190d0*/  FMUL.FTZ R155, R2.reuse, R163 ;  /* 0x000000a3029b7220 */ /* 0x040fe20000410000 */
[C---:B------:R-:W-:Y:S01]  /*190e0*/  FMUL.FTZ R165, R2.reuse, R169 ;  /* 0x000000a902a57220 */ /* 0x040fe20000410000 */
[C---:B------:R-:W-:Y:S01]  /*190f0*/  FMUL.FTZ R167, R2.reuse, R175 ;  /* 0x000000af02a77220 */ /* 0x040fe20000410000 */
[C---:B------:R-:W-:Y:S01]  /*19100*/  FMUL.FTZ R178, R2.reuse, R181 ;  /* 0x000000b502b27220 */ /* 0x040fe20000410000 */
[----:B------:R-:W2:Y:S01]  /*19110*/  @P4 LDC R7, c[0x0][0x450] ;  /* 0x00011400ff074b82 */ /* 0x000ea20000000800 */
[C---:B------:R-:W-:Y:S01]  /*19120*/  FMUL.FTZ R163, R2.reuse, R171 ;  /* 0x000000ab02a37220 */ /* 0x040fe20000410000 */
[C---:B------:R-:W-:Y:S01]  /*19130*/  FMUL.FTZ R169, R2.reuse, R173 ;  /* 0x000000ad02a97220 */ /* 0x040fe20000410000 */
[C---:B------:R-:W-:Y:S01]  /*19140*/  FMUL.FTZ R175, R2.reuse, R177 ;  /* 0x000000b102af7220 */ /* 0x040fe20000410000 */
[----:B------:R-:W-:Y:S01]  /*19150*/  IADD3 R181, -R195, R176, R196 ;  /* 0x000000b0c3b57210 */ /* 0x000fe20007ffe1c4 */
[C---:B------:R-:W-:Y:S01]  /*19160*/  FMUL.FTZ R171, R2.reuse, R179 ;  /* 0x000000b302ab7220 */ /* 0x040fe20000410000 */
[C---:B------:R-:W-:Y:S01]  /*19170*/  FMUL.FTZ R177, R2.reuse, R180 ;  /* 0x000000b402b17220 */ /* 0x040fe20000410000 */
[C---:B------:R-:W-:Y:S01]  /*19180*/  FMUL.FTZ R173, R2.reuse, R182 ;  /* 0x000000b602ad7220 */ /* 0x040fe20000410000 */
[----:B------:R-:W-:Y:S01]  /*19190*/  FMUL.FTZ R176, R2, R183 ;  /* 0x000000b702b07220 */ /* 0x000fe20000410000 */
[----:B0-----:R-:W-:Y:S01]  /*191a0*/  SHF.R.U32.HI R225, RZ, 0x7, R225 ;  /* 0x00000007ffe17819 */ /* 0x001fe200000116e1 */
[----:B------:R-:W0:Y:S01]  /*191b0*/  MUFU.TANH R14, R14 ;  /* 0x0000000e000e7308 */ /* 0x000e220000002400 */
[----:B------:R-:W-:-:S02]  /*191c0*/  VIADD R182, R181, UR53 ;  /* 0x00000035b5b67c36 */ /* 0x000fc40008000000 */
[----:B------:R-:W-:Y:S02]  /*191d0*/  VIADD R181, R181, UR55 ;  /* 0x00000037b5b57c36 */ /* 0x000fe40008000000 */
[----:B-1----:R-:W-:-:S03]  /*191e0*/  @P4 IMAD.HI.U32 R6, R13, R6, RZ ;  /* 0x000000060d064227 */ /* 0x002fc600078e00ff */
[----:B------:R-:W1:Y:S02]  /*191f0*/  MUFU.TANH R15, R15 ;  /* 0x0000000f000f7308 */ /* 0x000e640000002400 */
[----:B--2---:R-:W-:Y:S01]  /*19200*/  @P4 SHF.R.U32.HI R13, RZ, R7, R6 ;  /* 0x00000007ff0d4219 */ /* 0x004fe20000011606 */
[----:B------:R-:W-:-:S05]  /*19210*/  @!P1 IMAD R7, R12, 0x8, R16 ;  /* 0x000000080c079824 */ /* 0x000fca00078e0210 */
[----:B------:R-:W2:Y:S01]  /*19220*/  MUFU.TANH R8, R8 ;  /* 0x0000000800087308 */ /* 0x000ea20000002400 */
[----:B------:R-:W3:Y:S01]  /*19230*/  SHFL.IDX PT, R6, R13, RZ, 0x1c1f ;  /* 0x001c1fff0d067589 */ /* 0x000ee200000e0000 */
[----:B------:R-:W-:-:S06]  /*19240*/  @!P1 VIADD R7, R7, 0x28440 ;  /* 0x0002844007079836 */ /* 0x000fcc0000000000 */
[----:B------:R-:W4:Y:S01]  /*19250*/  MUFU.TANH R9, R9 ;  /* 0x0000000900097308 */ /* 0x000f220000002400 */
[----:B------:R-:W-:-:S07]  /*19260*/  @!P1 PRMT R7, RZ, 0x654, R7 ;  /* 0x00000654ff079816 */ /* 0x000fce0000000007 */
[----:B------:R-:W0:Y:S08]  /*19270*/  MUFU.TANH R152, R152 ;  /* 0x0000009800987308 */ /* 0x000e300000002400 */
[----:B------:R-:W0:Y:S01]  /*19280*/  MUFU.TANH R153, R153 ;  /* 0x0000009900997308 */ /* 0x000e220000002400 */
[----:B---3--:R-:W-:Y:S01]  /*19290*/  IADD3 R180, R182, R6, RZ ;  /* 0x00000006b6b47210 */ /* 0x008fe20007ffe0ff */
[----:B------:R-:W-:-:S06]  /*192a0*/  IMAD.IADD R179, R181, 0x1, R6 ;  /* 0x00000001b5b37824 */ /* 0x000fcc00078e0206 */
[----:B------:R-:W3:Y:S08]  /*192b0*/  MUFU.TANH R20, R20 ;  /* 0x0000001400147308 */ /* 0x000ef00000002400 */
        /* <DEDUP_REMOVED lines=25> */
[----:B------:R-:W-:-:S05]  /*19450*/  WARPGROUP.ARRIVE ;  /* 0x00000000000079c5 */ /* 0x000fca0000000000 */
[----:B------:R-:W0:Y:S01]  /*19460*/  MUFU.TANH R176, R176 ;  /* 0x000000b000b07308 */ /* 0x000e220000002400 */
[----:B------:R-:W-:Y:S03]  /*19470*/  QGMMA.64x256x32.F32.E4M3.E4M3 R24, R184, gdesc[UR4], R24, gsb0 ;  /* 0x03e00004b8187df3 */ /* 0x000fe60008000818 */
[----:B------:R-:W-:Y:S02]  /*19480*/  WARPGROUP.DEPBAR.LE gsb0, 0x0 ;  /* 0x00008000000079c5 */ /* 0x000fe40000010000 */
[----:B------:R-:W-:-:S05]  /*19490*/  IADD3 R184, -R225, 0xb, RZ ;  /* 0x0000000be1b87810 */ /* 0x000fca0007ffe1ff */
[----:B------:R0:W-:Y:S06]  /*194a0*/  BAR.ARV R184, 0x100 ;  /* 0x000400b80000751d */ /* 0x0001ec0000002000 */
[----:B------:R0:W-:Y:S01]  /*194b0*/  @!P1 SYNCS.ARRIVE.TRANS64.RED.A1T0 RZ, [R7+URZ], RZ ;  /* 0x000000ff07ff99a7 */ /* 0x0001e2000810043f */
[----:B-1234-:R-:W-:Y:S05]  /*194c0*/  @!P5 BRA `(.L_x_1538) ;  /* 0x000000000058d947 */ /* 0x01efea0003800000 */
[----:B------:R-:W-:Y:S01]  /*194d0*/  IADD3 R183, -R195, R196, R6 ;  /* 0x000000c4c3b77210 */ /* 0x000fe20007ffe106 */
[----:B------:R-:W-:Y:S03]  /*194e0*/  BSSY B0, `(.L_x_1539) ;  /* 0x0000010000007945 */ /* 0x000fe60003800000 */
        /* <DEDUP_REMOVED lines=10> */
.L_x_1540:
[----:B------:R-:W-:-:S05]  /*19590*/  IMAD.U32 R185, RZ, RZ, UR49 ;  /* 0x00000031ffb97e24 */ /* 0x000fca000f8e00ff */
[----:B------:R-:W-:-:S13]  /*195a0*/  ISETP.NE.AND P2, PT, R185, 0x1, PT ;  /* 0x00000001b900780c */ /* 0x000fda0003f45270 */
[----:B0-----:R-:W0:Y:S02]  /*195b0*/  @P2 LDC.64 R6, c[0x0][0x9e8] ;  /* 0x00027a00ff062b82 */ /* 0x001e240000000a00 */
[----:B0-----:R-:W-:-:S05]  /*195c0*/  @P2 IMAD.HI.U32 R6, R183, R6, RZ ;  /* 0x00000006b7062227 */ /* 0x001fca00078e00ff */
[----:B------:R-:W-:-:S07]  /*195d0*/  @P2 SHF.R.U32.HI R183, RZ, R7, R6 ;  /* 0x00000007ffb72219 */ /* 0x000fce0000011606 */
.L_x_1541:
[----:B------:R-:W-:Y:S05]  /*195e0*/  BSYNC B0 ;  /* 0x0000000000007941 */ /* 0x000fea0003800000 */
.L_x_1539:
[----:B------:R-:W-:-:S04]  /*195f0*/  IMAD R6, R183, R185, -R174 ;  /* 0x000000b9b7067224 */ /* 0x000fc800078e0aae */
[----:B------:R-:W-:-:S05]  /*19600*/  IMAD R6, R197, -0x2, R6 ;  /* 0xfffffffec5067824 */ /* 0x000fca00078e0206 */
[----:B------:R-:W-:Y:S02]  /*19610*/  VIADDMNMX R180, R6, R185, R180, PT ;  /* 0x000000b906b47246 */ /* 0x000fe400038001b4 */
[----:B------:R-:W-:-:S07]  /*19620*/  VIMNMX R179, R179, R6, !PT ;  /* 0x00000006b3b37248 */ /* 0x000fce0007fe0100 */
.L_x_1538:
[----:B------:R-:W-:Y:S01]  /*19630*/  ISETP.GT.AND P2, PT, R5, -0x1, PT ;  /* 0xffffffff0500780c */ /* 0x000fe20003f44270 */
[----:B------:R-:W1:Y:S03]  /*19640*/  SHFL.IDX PT, R13, R13, 0x1, 0x1c1f ;  /* 0x003c1f000d0d7f89 */ /* 0x000e6600000e0000 */
[----:B------:R-:W-:-:S04]  /*19650*/  ISETP.GT.AND P3, PT, R179, RZ, P2 ;  /* 0x000000ffb300720c */ /* 0x000fc80001764270 */
[----:B------:R-:W-:-:S04]  /*19660*/  ISETP.LT.OR P3, PT, R180, 0x1, P3 ;  /* 0x00000001b400780c */ /* 0x000fc80001f61670 */
[----:B0-----:R-:W-:Y:S02]  /*19670*/  FSEL R14, R14, -INF , !P3 ;  /* 0xff8000000e0e7808 */ /* 0x001fe40005800000 */
[----:B------:R-:W-:-:S04]  /*19680*/  ISETP.GT.AND P3, PT, R179, 0x1, P2 ;  /* 0x00000001b300780c */ /* 0x000fc80001764270 */
[----:B------:R-:W-:-:S04]  /*19690*/  ISETP.LT.OR P3, PT, R180, 0x2, P3 ;  /* 0x00000002b400780c */ /* 0x000fc80001f61670 */
[----:B------:R-:W-:Y:S02]  /*196a0*/  FSEL R15, R15, -INF , !P3 ;  /* 0xff8000000f0f7808 */ /* 0x000fe40005800000 */
[----:B------:R-:W-:Y:S01]  /*196b0*/  ISETP.GT.AND P3, PT, R179, 0x8, P2 ;  /* 0x00000008b300780c */ /* 0x000fe20001764270 */
[--C-:B-1----:R-:W-:Y:S02]  /*196c0*/  IMAD.IADD R182, R182, 0x1, R13.reuse ;  /* 0x00000001b6b67824 */ /* 0x102fe400078e020d */
        /* <DEDUP_REMOVED lines=55> */
.L_x_1544:
[----:B------:R-:W-:-:S05]  /*19a40*/  IMAD.U32 R13, RZ, RZ, UR49 ;  /* 0x00000031ff0d7e24 */ /* 0x000fca000f8e00ff */
[----:B------:R-:W-:-:S13]  /*19a50*/  ISETP.NE.AND P3, PT, R13, 0x1, PT ;  /* 0x000000010d00780c */ /* 0x000fda0003f65270 */
[----:B------:R-:W0:Y:S02]  /*19a60*/  @P3 LDC.64 R6, c[0x0][0x9e8] ;  /* 0x00027a00ff063b82 */ /* 0x000e240000000a00 */
[----:B0-----:R-:W-:-:S05]  /*19a70*/  @P3 IMAD.HI.U32 R6, R179, R6, RZ ;  /* 0x00000006b3063227 */ /* 0x001fca00078e00ff */
[----:B------:R-:W-:-:S07]  /*19a80*/  @P3 SHF.R.U32.HI R179, RZ, R7, R6 ;  /* 0x00000007ffb33219 */ /* 0x000fce0000011606 */
.L_x_1545:
[----:B------:R-:W-:Y:S05]  /*19a90*/  BSYNC B0 ;  /* 0x0000000000007941 */ /* 0x000fea0003800000 */
.L_x_1543:
[----:B------:R-:W-:-:S04]  /*19aa0*/  IMAD R174, R179, R13, -R174 ;  /* 0x0000000db3ae7224 */ /* 0x000fc800078e0aae */
[----:B------:R-:W-:-:S05]  /*19ab0*/  IMAD R174, R197, -0x2, R174 ;  /* 0xfffffffec5ae7824 */ /* 0x000fca00078e02ae */
[----:B------:R-:W-:Y:S02]  /*19ac0*/  VIADDMNMX R182, R174, R13, R182, PT ;  /* 0x0000000daeb67246 */ /* 0x000fe400038001b6 */
[----:B------:R-:W-:-:S07]  /*19ad0*/  VIMNMX R181, R181, R174, !PT ;  /* 0x000000aeb5b57248 */ /* 0x000fce0007fe0100 */
.L_x_1542:
        /* <DEDUP_REMOVED lines=49> */
[C---:B------:R-:W-:Y:S02]  /*19df0*/  ISETP.LT.OR P3, PT, R182.reuse, 0x2a, P3 ;  /* 0x0000002ab600780c */ /* 0x040fe40001f61670 */
        /* <DEDUP_REMOVED lines=14> */
[----:B------:R-:W-:Y:S02]  /*19ee0*/  ISETP.LT.OR P3, PT, R182, 0x39, P3 ;  /* 0x00000039b600780c */ /* 0x000fe40001f61670 */
[----:B------:R-:W-:Y:S02]  /*19ef0*/  FMNMX.FTZ R13, R6, R9, !PT ;  /* 0x00000009060d7209 */ /* 0x000fe40007810000 */
[----:B0-----:R-:W-:Y:S01]  /*19f00*/  FMNMX.FTZ R9, R174, R179, !PT ;  /* 0x000000b3ae097209 */ /* 0x001fe20007810000 */
[----:B------:R-:W-:Y:S01]  /*19f10*/  IMAD.U32 R174, RZ, RZ, UR56 ;  /* 0x00000038ffae7e24 */ /* 0x000fe2000f8e00ff */
[----:B------:R-:W-:-:S02]  /*19f20*/  FMNMX.FTZ R8, R20, R13, !PT ;  /* 0x0000000d14087209 */ /* 0x000fc40007810000 */
[----:B------:R-:W-:Y:S02]  /*19f30*/  FSEL R173, R173, -INF , !P3 ;  /* 0xff800000adad7808 */ /* 0x000fe40005800000 */
[----:B------:R-:W-:Y:S01]  /*19f40*/  FMNMX.FTZ R13, R21, R8, !PT ;  /* 0x00000008150d7209 */ /* 0x000fe20007810000 */
[----:B------:R-:W-:-:S01]  /*19f50*/  FFMA.FTZ R8, R9, R174, -8 ;  /* 0xc100000009087423 */ /* 0x000fc200000100ae */
[----:B------:R-:W-:Y:S02]  /*19f60*/  FSETP.NEU.FTZ.AND P3, PT, R9, -INF , PT ;  /* 0xff8000000900780b */ /* 0x000fe40003f7d000 */
[----:B------:R-:W-:Y:S02]  /*19f70*/  FMNMX.FTZ R174, R154, R13, !PT ;  /* 0x0000000d9aae7209 */ /* 0x000fe40007810000 */
[----:B------:R-:W-:Y:S02]  /*19f80*/  FSEL R8, R8, RZ, P3 ;  /* 0x000000ff08087208 */ /* 0x000fe40001800000 */
[----:B------:R-:W-:-:S02]  /*19f90*/  FMNMX.FTZ R13, R155, R174, !PT ;  /* 0x000000ae9b0d7209 */ /* 0x000fc40007810000 */
[----:B------:R-:W-:Y:S01]  /*19fa0*/  ISETP.GT.AND P2, PT, R181, 0x39, P2 ;  /* 0x00000039b500780c */ /* 0x000fe20001744270 */
[----:B------:R-:W-:-:S01]  /*19fb0*/  FFMA.FTZ R180, R15, UR56, -R8 ;  /* 0x000000380fb47c23 */ /* 0x000fc20008010808 */
[----:B------:R-:W-:Y:S01]  /*19fc0*/  FMNMX.FTZ R174, R158, R13, !PT ;  /* 0x0000000d9eae7209 */ /* 0x000fe20007810000 */
[----:B------:R-:W-:-:S01]  /*19fd0*/  FFMA.FTZ R181, R152, UR56, -R8 ;  /* 0x0000003898b57c23 */ /* 0x000fc20008010808 */
[----:B------:R-:W-:Y:S01]  /*19fe0*/  ISETP.LT.OR P2, PT, R182, 0x3a, P2 ;  /* 0x0000003ab600780c */ /* 0x000fe20001741670 */
[----:B------:R-:W-:-:S01]  /*19ff0*/  FFMA.FTZ R14, R14, UR56, -R8 ;  /* 0x000000380e0e7c23 */ /* 0x000fc20008010808 */
[----:B------:R-:W-:Y:S02]  /*1a000*/  FMNMX.FTZ R13, R159, R174, !PT ;  /* 0x000000ae9f0d7209 */ /* 0x000fe40007810000 */
[----:B------:R-:W-:Y:S02]  /*1a010*/  FSEL R176, R176, -INF , !P2 ;  /* 0xff800000b0b07808 */ /* 0x000fe40005000000 */
[----:B------:R-:W-:Y:S01]  /*1a020*/  FMNMX.FTZ R174, R162, R13, !PT ;  /* 0x0000000da2ae7209 */ /* 0x000fe20007810000 */
[----:B------:R-:W-:Y:S03]  /*1a030*/  MUFU.EX2 R14, R14 ;  /* 0x0000000e000e7308 */ /* 0x000fe60000000800 */
[----:B------:R-:W-:-:S04]  /*1a040*/  FMNMX.FTZ R15, R163, R174, !PT ;  /* 0x000000aea30f7209 */ /* 0x000fc80007810000 */
[----:B------:R-:W-:Y:S01]  /*1a050*/  FMNMX.FTZ R152, R166, R15, !PT ;  /* 0x0000000fa6987209 */ /* 0x000fe20007810000 */
[----:B------:R0:W-:Y:S03]  /*1a060*/  MUFU.EX2 R13, R180 ;  /* 0x000000b4000d7308 */ /* 0x0001e60000000800 */
        /* <DEDUP_REMOVED lines=17> */
[----:B------:R-:W-:Y:S04]  /*1a180*/  MUFU.EX2 R15, R181 ;  /* 0x000000b5000f7308 */ /* 0x000fe80000000800 */
[----:B------:R-:W1:Y:S04]  /*1a190*/  SHFL.BFLY PT, R179, R174, 0x2, 0x1f ;  /* 0x0c401f00aeb37f89 */ /* 0x000e6800000e0000 */
[----:B------:R-:W-:Y:S08]  /*1a1a0*/  MUFU.EX2 R152, R152 ;  /* 0x0000009800987308 */ /* 0x000ff00000000800 */
[----:B------:R-:W-:Y:S08]  /*1a1b0*/  MUFU.EX2 R153, R153 ;  /* 0x0000009900997308 */ /* 0x000ff00000000800 */
[----:B------:R-:W-:Y:S01]  /*1a1c0*/  MUFU.EX2 R156, R156 ;  /* 0x0000009c009c7308 */ /* 0x000fe20000000800 */
[----:B-1----:R-:W-:Y:S01]  /*1a1d0*/  FMNMX.FTZ R179, R174, R179, !PT ;  /* 0x000000b3aeb37209 */ /* 0x002fe20007810000 */
[----:B------:R-:W-:Y:S01]  /*1a1e0*/  FFMA.FTZ R174, R177, UR56, -R8 ;  /* 0x00000038b1ae7c23 */ /* 0x000fe20008010808 */
[----:B------:R-:W-:-:S02]  /*1a1f0*/  FSEL R8, R9, RZ, P3 ;  /* 0x000000ff09087208 */ /* 0x000fc40001800000 */
[----:B------:R-:W-:Y:S01]  /*1a200*/  MOV R177, UR56 ;  /* 0x0000003800b17c02 */ /* 0x000fe20008000f00 */
[----:B0-----:R-:W0:Y:S02]  /*1a210*/  SHFL.BFLY PT, R180, R179, 0x1, 0x1f ;  /* 0x0c201f00b3b47f89 */ /* 0x001e2400000e0000 */
[----:B------:R-:W-:Y:S01]  /*1a220*/  MUFU.EX2 R157, R157 ;  /* 0x0000009d009d7308 */ /* 0x000fe20000000800 */
[----:B------:R-:W-:-:S04]  /*1a230*/  FADD.FTZ R11, -R8, R11 ;  /* 0x0000000b080b7221 */ /* 0x000fc80000010100 */
[----:B------:R-:W-:-:S03]  /*1a240*/  FMUL.FTZ R11, R11, UR56 ;  /* 0x000000380b0b7c20 */ /* 0x000fc60008410000 */
[----:B------:R-:W-:Y:S08]  /*1a250*/  MUFU.EX2 R160, R160 ;  /* 0x000000a000a07308 */ /* 0x000ff00000000800 */
[----:B------:R-:W1:Y:S01]  /*1a260*/  MUFU.EX2 R11, R11 ;  /* 0x0000000b000b7308 */ /* 0x000e620000000800 */
[----:B0-----:R-:W-:-:S07]  /*1a270*/  FMNMX.FTZ R8, R179, R180, !PT ;  /* 0x000000b4b3087209 */ /* 0x001fce0007810000 */
[----:B------:R-:W-:Y:S01]  /*1a280*/  MUFU.EX2 R161, R161 ;  /* 0x000000a100a17308 */ /* 0x000fe20000000800 */
[C---:B------:R-:W-:Y:S01]  /*1a290*/  FSETP.NEU.FTZ.AND P2, PT, R8.reuse, -INF , PT ;  /* 0xff8000000800780b */ /* 0x040fe20003f5d000 */
[----:B------:R-:W-:-:S03]  /*1a2a0*/  FFMA.FTZ R177, R8, R177, -8 ;  /* 0xc100000008b17423 */ /* 0x000fc600000100b1 */
[----:B------:R-:W-:-:S03]  /*1a2b0*/  FSEL R179, R8, RZ, P2 ;  /* 0x000000ff08b37208 */ /* 0x000fc60001000000 */
[----:B------:R-:W-:Y:S01]  /*1a2c0*/  MUFU.EX2 R164, R164 ;  /* 0x000000a400a47308 */ /* 0x000fe20000000800 */
[----:B------:R-:W-:Y:S01]  /*1a2d0*/  FSEL R177, R177, RZ, P2 ;  /* 0x000000ffb1b17208 */ /* 0x000fe20001000000 */
[----:B-1----:R-:W-:Y:S01]  /*1a2e0*/  FFMA.FTZ R178, R11, R3, R14 ;  /* 0x000000030bb27223 */ /* 0x002fe2000001000e */
[----:B------:R-:W-:-:S03]  /*1a2f0*/  FADD.FTZ R179, -R179, R10 ;  /* 0x0000000ab3b37221 */ /* 0x000fc60000010100 */
[--C-:B------:R-:W-:Y:S01]  /*1a300*/  FFMA.FTZ R7, R7, UR56, -R177.reuse ;  /* 0x0000003807077c23 */ /* 0x100fe200080108b1 */
[----:B------:R-:W-:-:S01]  /*1a310*/  FFMA.FTZ R6, R6, UR56, -R177 ;  /* 0x0000003806067c23 */ /* 0x000fc200080108b1 */
[----:B------:R-:W-:Y:S01]  /*1a320*/  FMUL.FTZ R10, R179, UR56 ;  /* 0x00000038b30a7c20 */ /* 0x000fe20008410000 */
[----:B------:R-:W-:-:S01]  /*1a330*/  FFMA.FTZ R20, R20, UR56, -R177 ;  /* 0x0000003814147c23 */ /* 0x000fc200080108b1 */
[--C-:B------:R-:W-:Y:S01]  /*1a340*/  FFMA.FTZ R21, R21, UR56, -R177.reuse ;  /* 0x0000003815157c23 */ /* 0x100fe200080108b1 */
[----:B------:R-:W-:-:S01]  /*1a350*/  FFMA.FTZ R154, R154, UR56, -R177 ;  /* 0x000000389a9a7c23 */ /* 0x000fc200080108b1 */
[----:B------:R-:W-:Y:S01]  /*1a360*/  MUFU.EX2 R7, R7 ;  /* 0x0000000700077308 */ /* 0x000fe20000000800 */
[----:B------:R-:W-:-:S01]  /*1a370*/  FFMA.FTZ R155, R155, UR56, -R177 ;  /* 0x000000389b9b7c23 */ /* 0x000fc200080108b1 */
[----:B------:R-:W-:Y:S01]  /*1a380*/  FFMA.FTZ R158, R158, UR56, -R177 ;  /* 0x000000389e9e7c23 */ /* 0x000fe200080108b1 */
[----:B------:R-:W-:-:S01]  /*1a390*/  FADD.FTZ R178, R13, R178 ;  /* 0x000000b20db27221 */ /* 0x000fc20000010000 */
        /* <DEDUP_REMOVED lines=10> */
[----:B------:R-:W-:-:S02]  /*1a440*/  FADD.FTZ R177, R15, R178 ;  /* 0x000000b20fb17221 */ /* 0x000fc40000010000 */
[----:B------:R-:W1:Y:S02]  /*1a450*/  MUFU.EX2 R6, R6 ;  /* 0x0000000600067308 */ /* 0x000e640000000800 */
[----:B------:R-:W-:-:S04]  /*1a460*/  FADD.FTZ R178, R152, R177 ;  /* 0x000000b198b27221 */ /* 0x000fc80000010000 */
[----:B------:R-:W-:Y:S02]  /*1a470*/  FADD.FTZ R177, R153, R178 ;  /* 0x000000b299b17221 */ /* 0x000fe40000010000 */
[----:B------:R-:W2:Y:S01]  /*1a480*/  MUFU.EX2 R20, R20 ;  /* 0x0000001400147308 */ /* 0x000ea20000000800 */
[----:B0-----:R-:W-:-:S01]  /*1a490*/  FFMA.FTZ R3, R10, R0, R7 ;  /* 0x000000000a037223 */ /* 0x001fc20000010007 */
[----:B------:R-:W-:-:S04]  /*1a4a0*/  FADD.FTZ R178, R156, R177 ;  /* 0x000000b19cb27221 */ /* 0x000fc80000010000 */
[----:B------:R-:W-:Y:S02]  /*1a4b0*/  FADD.FTZ R177, R157, R178 ;  /* 0x000000b29db17221 */ /* 0x000fe40000010000 */
[----:B------:R-:W0:Y:S01]  /*1a4c0*/  MUFU.EX2 R21, R21 ;  /* 0x0000001500157308 */ /* 0x000e220000000800 */
[----:B-1----:R-:W-:-:S01]  /*1a4d0*/  FADD.FTZ R3, R6, R3 ;  /* 0x0000000306037221 */ /* 0x002fc20000010000 */
[----:B------:R-:W-:-:S04]  /*1a4e0*/  FADD.FTZ R178, R160, R177 ;  /* 0x000000b1a0b27221 */ /* 0x000fc80000010000 */
[----:B------:R-:W-:Y:S02]  /*1a4f0*/  FADD.FTZ R177, R161, R178 ;  /* 0x000000b2a1b17221 */ /* 0x000fe40000010000 */
[----:B------:R-:W1:Y:S01]  /*1a500*/  MUFU.EX2 R154, R154 ;  /* 0x0000009a009a7308 */ /* 0x000e620000000800 */
[----:B--2---:R-:W-:-:S01]  /*1a510*/  FADD.FTZ R0, R20, R3 ;  /* 0x0000000314007221 */ /* 0x004fc20000010000 */
[----:B------:R-:W-:-:S06]  /*1a520*/  FADD.FTZ R178, R164, R177 ;  /* 0x000000b1a4b27221 */ /* 0x000fcc0000010000 */
        /* <DEDUP_REMOVED lines=35> */
[----:B0-----:R-:W-:Y:S01]  /*1a760*/  FADD.FTZ R0, R176, R177 ;  /* 0x000000b1b0007221 */ /* 0x001fe20000010000 */
[----:B------:R-:W-:Y:S06]  /*1a770*/  @!P0 BRA `(.L_x_1546) ;  /* 0x0000000000048947 */ /* 0x000fec0003800000 */
[----:B------:R-:W-:Y:S01]  /*1a780*/  BPT.TRAP 0x1 ;  /* 0x000000040000795c */ /* 0x000fe20000300000 */
.L_x_1546:
[----:B------:R-:W-:Y:S01]  /*1a790*/  F2FP.SATFINITE.E4M3.F32.PACK_AB_MERGE_C R20, R21, R20, RZ ;  /* 0x000000141514723e */ /* 0x000fe200048070ff */
[----:B------:R-:W-:Y:S01]  /*1a7a0*/  IMAD R21, R199, 0x8, R16 ;  /* 0x00000008c7157824 */ /* 0x000fe200078e0210 */
[----:B------:R-:W-:Y:S01]  /*1a7b0*/  ISETP.GT.AND P2, PT, R5, R201, PT ;  /* 0x000000c90500720c */ /* 0x000fe20003f44270 */
[----:B------:R-:W-:Y:S01]  /*1a7c0*/  FMUL.FTZ R24, R24, R11 ;  /* 0x0000000b18187220 */ /* 0x000fe20000410000 */
[----:B------:R-:W-:Y:S01]  /*1a7d0*/  F2FP.SATFINITE.E4M3.F32.PACK_AB_MERGE_C R189, R6, R7, R20 ;  /* 0x0000000706bd723e */ /* 0x000fe20004807014 */
[----:B------:R-:W-:Y:S01]  /*1a7e0*/  IMAD.U32 R7, RZ, RZ, UR42 ;  /* 0x0000002aff077e24 */ /* 0x000fe2000f8e00ff */
[----:B------:R-:W-:Y:S01]  /*1a7f0*/  F2FP.SATFINITE.E4M3.F32.PACK_AB_MERGE_C R15, R152, R15, RZ ;  /* 0x0000000f980f723e */ /* 0x000fe200048070ff */
[----:B------:R-:W-:Y:S01]  /*1a800*/  VIADD R6, R21, 0x28460 ;  /* 0x0002846015067836 */ /* 0x000fe20000000000 */
[----:B------:R-:W-:Y:S01]  /*1a810*/  F2FP.SATFINITE.E4M3.F32.PACK_AB_MERGE_C R157, R160, R157, RZ ;  /* 0x0000009da09d723e */ /* 0x000fe200048070ff */
[-C--:B------:R-:W-:Y:S01]  /*1a820*/  FMUL.FTZ R25, R25, R11.reuse ;  /* 0x0000000b19197220 */ /* 0x080fe20000410000 */
[----:B------:R-:W-:Y:S01]  /*1a830*/  F2FP.SATFINITE.E4M3.F32.PACK_AB_MERGE_C R158, R159, R158, RZ ;  /* 0x0000009e9f9e723e */ /* 0x000fe200048070ff */
[-C--:B------:R-:W-:Y:S01]  /*1a840*/  FMUL.FTZ R28, R28, R11.reuse ;  /* 0x0000000b1c1c7220 */ /* 0x080fe20000410000 */
[----:B------:R-:W-:Y:S01]  /*1a850*/  PRMT R6, R7, 0x654, R6 ;  /* 0x0000065407067816 */ /* 0x000fe20000000006 */
[----:B------:R-:W-:Y:S01]  /*1a860*/  FMUL.FTZ R29, R29, R11 ;  /* 0x0000000b1d1d7220 */ /* 0x000fe20000410000 */
[----:B------:R-:W-:Y:S01]  /*1a870*/  F2FP.SATFINITE.E4M3.F32.PACK_AB_MERGE_C R165, R168, R165, RZ ;  /* 0x000000a5a8a5723e */ /* 0x000fe200048070ff */
[-C--:B------:R-:W-:Y:S01]  /*1a880*/  FMUL.FTZ R32, R32, R11.reuse ;  /* 0x0000000b20207220 */ /* 0x080fe20000410000 */
[----:B------:R-:W-:Y:S01]  /*1a890*/  F2FP.SATFINITE.E4M3.F32.PACK_AB_MERGE_C R166, R167, R166, RZ ;  /* 0x000000a6a7a6723e */ /* 0x000fe200048070ff */
[----:B------:R0:W-:Y:S01]  /*1a8a0*/  SYNCS.ARRIVE.TRANS64.RED.A1T0 RZ, [R6+URZ], RZ ;  /* 0x000000ff06ff79a7 */ /* 0x0001e2000810043f */
[----:B------:R-:W-:Y:S01]  /*1a8b0*/  F2FP.SATFINITE.E4M3.F32.PACK_AB_MERGE_C R174, R175, R174, RZ ;  /* 0x000000aeafae723e */ /* 0x000fe200048070ff */
[----:B------:R-:W-:Y:S01]  /*1a8c0*/  FMUL.FTZ R33, R33, R11 ;  /* 0x0000000b21217220 */ /* 0x000fe20000410000 */
[----:B------:R-:W-:Y:S01]  /*1a8d0*/  F2FP.SATFINITE.E4M3.F32.PACK_AB_MERGE_C R173, R176, R173, RZ ;  /* 0x000000adb0ad723e */ /* 0x000fe200048070ff */
        /* <DEDUP_REMOVED lines=131> */
[----:B------:R-:W-:Y:S01]  /*1b110*/  F2FP.SATFINITE.E4M3.F32.PACK_AB_MERGE_C R186, R172, R169, R174 ;  /* 0x000000a9acba723e */ /* 0x000fe200048070ae */
[----:B------:R-:W-:Y:S01]  /*1b120*/  IMAD.MOV.U32 R199, RZ, RZ, R12 ;  /* 0x000000ffffc77224 */ /* 0x000fe200078e000c */
[----:B------:R-:W-:Y:S01]  /*1b130*/  F2FP.SATFINITE.E4M3.F32.PACK_AB_MERGE_C R187, R171, R170, R173 ;  /* 0x000000aaabbb723e */ /* 0x000fe200048070ad */
[----:B0-----:R-:W-:Y:S06]  /*1b140*/  @P2 BRA `(.L_x_1547) ;  /* 0xffffffd400c82947 */ /* 0x001fec000383ffff */
[----:B------:R-:W-:-:S07]  /*1b150*/  MOV R199, R12 ;  /* 0x0000000c00c77202 */ /* 0x000fce0000000f00 */
.L_x_1528:
[----:B------:R-:W-:Y:S05]  /*1b160*/  WARPSYNC.ALL ;  /* 0x0000000000007948 */ /* 0x000fea0003800000 */
[----:B------:R-:W-:Y:S06]  /*1b170*/  BAR.ARV 0x8, 0x180 ;  /* 0x0206000000007b1d */ /* 0x000fec0000002000 */
[----:B------:R-:W-:Y:S05]  /*1b180*/  @!P0 BRA `(.L_x_1548) ;  /* 0x0000000000048947 */ /* 0x000fea0003800000 */
[----:B------:R-:W-:Y:S01]  /*1b190*/  BPT.TRAP 0x1 ;  /* 0x000000040000795c */ /* 0x000fe20000300000 */
.L_x_1548:
[----:B------:R-:W-:Y:S01]  /*1b1a0*/  IMAD R12, R199, 0x8, R16 ;  /* 0x00000008c70c7824 */ /* 0x000fe200078e0210 */
[----:B------:R-:W-:-:S04]  /*1b1b0*/  SHF.L.U32 R5, R193, 0x1f, RZ ;  /* 0x0000001fc1057819 */ /* 0x000fc800000006ff */
[----:B------:R0:W1:Y:S01]  /*1b1c0*/  SYNCS.PHASECHK.TRANS64.TRYWAIT P1, [R12+URZ+0x28450], R5 ;  /* 0x028450050c0075a7 */ /* 0x000062000802017f */
[----:B------:R-:W-:Y:S05]  /*1b1d0*/  @!P0 BRA `(.L_x_1549) ;  /* 0x0000000000048947 */ /* 0x000fea0003800000 */
[----:B------:R-:W-:Y:S01]  /*1b1e0*/  BPT.TRAP 0x1 ;  /* 0x000000040000795c */ /* 0x000fe20000300000 */
.L_x_1549:
[----:B-1----:R-:W-:Y:S05]  /*1b1f0*/  @P1 BRA `(.L_x_1550) ;  /* 0x0000000000081947 */ /* 0x002fea0003800000 */
[----:B------:R-:W1:Y:S02]  /*1b200*/  SYNCS.PHASECHK.TRANS64.TRYWAIT P1, [R12+URZ+0x28450], R5 ;  /* 0x028450050c0075a7 */ /* 0x000e64000802017f */
[----:B-1----:R-:W-:Y:S05]  /*1b210*/  @!P1 BRA `(.L_x_1551) ;  /* 0x000000d000e09947 */ /* 0x002fea0003800000 */
.L_x_1550:
[----:B------:R-:W-:Y:S05]  /*1b220*/  WARPSYNC.ALL ;  /* 0x0000000000007948 */ /* 0x000fea0003800000 */
[----:B------:R-:W-:Y:S01]  /*1b230*/  ULDC.64 UR4, c[0x0][0x9a0] ;  /* 0x0002680000047ab9 */ /* 0x000fe20000000a00 */
[----:B------:R-:W-:Y:S01]  /*1b240*/  VIADD R16, R16, 0x8000 ;  /* 0x0000800010107836 */ /* 0x000fe20000000000 */
[----:B------:R-:W-:Y:S01]  /*1b250*/  ISETP.NE.U32.AND P1, PT, RZ, UR4, PT ;  /* 0x00000004ff007c0c */ /* 0x000fe2000bf25070 */
[----:B------:R-:W-:-:S03]  /*1b260*/  WARPGROUP.ARRIVE ;  /* 0x00000000000079c5 */ /* 0x000fc60000000000 */
[----:B------:R-:W-:Y:S02]  /*1b270*/  ISETP.NE.AND.EX P1, PT, RZ, UR5, PT, P1 ;  /* 0x00000005ff007c0c */ /* 0x000fe4000bf25310 */
[----:B------:R-:W-:-:S04]  /*1b280*/  SHF.R.U32.HI R16, RZ, 0x4, R16 ;  /* 0x00000004ff107819 */ /* 0x000fc80000011610 */
[----:B------:R-:W-:-:S04]  /*1b290*/  LOP3.LUT R16, R16, 0x3fff, RZ, 0xc0, !PT ;  /* 0x00003fff10107812 */ /* 0x000fc800078ec0ff */
[----:B------:R-:W-:-:S03]  /*1b2a0*/  LOP3.LUT R16, R16, 0x10000, RZ, 0xfc, !PT ;  /* 0x0001000010107812 */ /* 0x000fc600078efcff */
[----:B01----:R-:W0:Y:S01]  /*1b2b0*/  @P1 LDC.64 R4, c[0x0][0x9c8] ;  /* 0x00027200ff041b82 */ /* 0x003e220000000a00 */
[----:B------:R-:W-:Y:S01]  /*1b2c0*/  @P1 SHF.R.S32.HI R7, RZ, 0x1f, R203 ;  /* 0x0000001fff071819 */ /* 0x000fe200000114cb */
[----:B------:R-:W-:Y:S01]  /*1b2d0*/  IMAD R6, R199, 0x400, R16 ;  /* 0x00000400c7067824 */ /* 0x000fe200078e0210 */
[----:B------:R-:W-:-:S04]  /*1b2e0*/  @P1 SHF.R.S32.HI R13, RZ, 0x1f, R202 ;  /* 0x0000001fff0d1819 */ /* 0x000fc800000114ca */
[----:B------:R-:W-:Y:S01]  /*1b2f0*/  R2UR UR6, R6 ;  /* 0x00000000060672ca */ /* 0x000fe200000e0000 */
[----:B------:R-:W1:Y:S01]  /*1b300*/  @P1 LDC.64 R10, c[0x0][0x9d0] ;  /* 0x00027400ff0a1b82 */ /* 0x000e620000000a00 */
[----:B0-----:R-:W-:Y:S02]  /*1b310*/  @P1 IMAD R2, R7, R4, RZ ;  /* 0x0000000407021224 */ /* 0x001fe400078e02ff */
[----:B------:R-:W-:-:S05]  /*1b320*/  IMAD.MOV.U32 R7, RZ, RZ, -0x7fffffe0 ;  /* 0x80000020ff077424 */ /* 0x000fca00078e00ff */
[----:B------:R-:W-:Y:S01]  /*1b330*/  R2UR UR7, R7 ;  /* 0x00000000070772ca */ /* 0x000fe200000e0000 */
[C---:B------:R-:W-:Y:S02]  /*1b340*/  @P1 IMAD R7, R203.reuse, R5, R2 ;  /* 0x00000005cb071224 */ /* 0x040fe400078e0202 */
[----:B------:R-:W-:-:S04]  /*1b350*/  @P1 IMAD.WIDE.U32 R4, R203, R4, RZ ;  /* 0x00000004cb041225 */ /* 0x000fc800078e00ff */
[-C--:B-1----:R-:W-:Y:S02]  /*1b360*/  @P1 IMAD R2, R13, R10.reuse, RZ ;  /* 0x0000000a0d021224 */ /* 0x082fe400078e02ff */
[----:B------:R-:W-:Y:S02]  /*1b370*/  @P1 IMAD.IADD R5, R5, 0x1, R7 ;  /* 0x0000000105051824 */ /* 0x000fe400078e0207 */
[C---:B------:R-:W-:Y:S02]  /*1b380*/  @P1 IMAD R11, R202.reuse, R11, R2 ;  /* 0x0000000bca0b1224 */ /* 0x040fe400078e0202 */
[----:B------:R-:W-:Y:S01]  /*1b390*/  QGMMA.64x256x32.F32.E4M3.E4M3 R24, R188, gdesc[UR4], R24, gsb0 ;  /* 0x03e00004bc187df3 */ /* 0x000fe20008000818 */
[----:B------:R-:W-:-:S04]  /*1b3a0*/  @P1 IMAD.WIDE.U32 R4, R202, R10, R4 ;  /* 0x0000000aca041225 */ /* 0x000fc800078e0004 */
[----:B------:R-:W-:Y:S01]  /*1b3b0*/  @P1 IMAD.IADD R5, R5, 0x1, R11 ;  /* 0x0000000105051824 */ /* 0x000fe200078e020b */
[----:B------:R-:W-:-:S04]  /*1b3c0*/  @P1 LEA R10, P2, R4, UR4, 0x2 ;  /* 0x00000004040a1c11 */ /* 0x000fc8000f8410ff */
[----:B------:R-:W-:Y:S01]  /*1b3d0*/  @P1 LEA.HI.X R11, R4, UR5, R5, 0x2, P2 ;  /* 0x00000005040b1c11 */ /* 0x000fe200090f1405 */
[----:B------:R-:W-:-:S06]  /*1b3e0*/  IMAD.MOV.U32 R4, RZ, RZ, 0x3f800000 ;  /* 0x3f800000ff047424 */ /* 0x000fcc00078e00ff */
[----:B------:R0:W2:Y:S01]  /*1b3f0*/  @P1 LDG.E R4, desc[UR46][R10.64] ;  /* 0x0000002e0a041981 */ /* 0x0000a2000c1e1900 */
[----:B------:R-:W-:Y:S01]  /*1b400*/  VIADD R6, R6, 0x2 ;  /* 0x0000000206067836 */ /* 0x000fe20000000000 */
[----:B------:R-:W-:-:S04]  /*1b410*/  MOV R7, 0x80000020 ;  /* 0x8000002000077802 */ /* 0x000fc80000000f00 */
[----:B------:R-:W-:Y:S02]  /*1b420*/  R2UR UR6, R6 ;  /* 0x00000000060672ca */ /* 0x000fe400000e0000 */
[----:B------:R-:W-:Y:S01]  /*1b430*/  R2UR UR7, R7 ;  /* 0x00000000070772ca */ /* 0x000fe200000e0000 */
[----:B------:R-:W1:Y:S04]  /*1b440*/  SHFL.BFLY PT, R2, R3, 0x2, 0x1f ;  /* 0x0c401f0003027f89 */ /* 0x000e6800000e0000 */
[----:B------:R-:W3:Y:S01]  /*1b450*/  SHFL.BFLY PT, R7, R0, 0x2, 0x1f ;  /* 0x0c401f0000077f89 */ /* 0x000ee200000e0000 */
[----:B-1----:R-:W-:-:S01]  /*1b460*/  FADD.FTZ R2, R2, R3 ;  /* 0x0000000302027221 */ /* 0x002fc20000010000 */
[----:B---3--:R-:W-:-:S04]  /*1b470*/  FADD.FTZ R7, R7, R0 ;  /* 0x0000000007077221 */ /* 0x008fc80000010000 */
        /* <DEDUP_REMOVED lines=34> */
.L_x_1552:
[-C--:B------:R-:W-:Y:S01]  /*1b6a0*/  FMUL.FTZ R6, R37, R3.reuse ;  /* 0x0000000325067220 */ /* 0x080fe20000410000 */
[-C--:B------:R-:W-:Y:S01]  /*1b6b0*/  FMUL.FTZ R37, R84, R3.reuse ;  /* 0x0000000354257220 */ /* 0x080fe20000410000 */
[-C--:B------:R-:W-:Y:S01]  /*1b6c0*/  FMUL.FTZ R84, R117, R3.reuse ;  /* 0x0000000375547220 */ /* 0x080fe20000410000 */
[-C--:B------:R-:W-:Y:S01]  /*1b6d0*/  FMUL.FTZ R8, R45, R3.reuse ;  /* 0x000000032d087220 */ /* 0x080fe20000410000 */
[-C--:B------:R-:W-:Y:S01]  /*1b6e0*/  FMUL.FTZ R117, R38, R10.reuse ;  /* 0x0000000a26757220 */ /* 0x080fe20000410000 */
[-C--:B------:R-:W-:Y:S01]  /*1b6f0*/  FMUL.FTZ R45, R92, R3.reuse ;  /* 0x000000035c2d7220 */ /* 0x080fe20000410000 */
[-C--:B------:R-:W-:Y:S01]  /*1b700*/  FMUL.FTZ R38, R39, R10.reuse ;  /* 0x0000000a27267220 */ /* 0x080fe20000410000 */
[----:B------:R-:W-:Y:S01]  /*1b710*/  IADD3 R199, R199, 0x1, RZ ;  /* 0x00000001c7c77810 */ /* 0x000fe20007ffe0ff */
[----:B------:R-:W-:Y:S01]  /*1b720*/  FMUL.FTZ R92, R125, R3 ;  /* 0x000000037d5c7220 */ /* 0x000fe20000410000 */
[----:B------:R-:W-:Y:S01]  /*1b730*/  FMUL.FTZ R39, R46, R10 ;  /* 0x0000000a2e277220 */ /* 0x000fe20000410000 */
[----:B------:R-:W-:-:S02]  /*1b740*/  VIADD R12, R12, 0x28460 ;  /* 0x000284600c0c7836 */ /* 0x000fc40000000000 */
[-C--:B------:R-:W-:Y:S01]  /*1b750*/  FMUL.FTZ R46, R47, R10.reuse ;  /* 0x0000000a2f2e7220 */ /* 0x080fe20000410000 */
[----:B------:R-:W-:Y:S02]  /*1b760*/  IMAD.U32 R5, RZ, RZ, UR42 ;  /* 0x0000002aff057e24 */ /* 0x000fe4000f8e00ff */
        /* <DEDUP_REMOVED lines=10> */
[----:B------:R-:W-:Y:S01]  /*1b810*/  PRMT R12, R5, 0x654, R12 ;  /* 0x00000654050c7816 */ /* 0x000fe2000000000c */
        /* <DEDUP_REMOVED lines=73> */
[-C--:B0-----:R-:W-:Y:S01]  /*1bcb0*/  FMUL.FTZ R12, R27, R10.reuse ;  /* 0x0000000a1b0c7220 */ /* 0x081fe20000410000 */
        /* <DEDUP_REMOVED lines=40> */
[----:B------:R-:W-:-:S11]  /*1bf40*/  SEL R199, R199, RZ, P1 ;  /* 0x000000ffc7c77207 */ /* 0x000fd60000800000 */
.L_x_1422:
[----:B------:R-:W-:Y:S05]  /*1bf50*/  WARPSYNC.ALL ;  /* 0x0000000000007948 */ /* 0x000fea0003800000 */
[----:B------:R-:W0:Y:S08]  /*1bf60*/  S2UR UR42, SR_CgaCtaId ;  /* 0x00000000002a79c3 */ /* 0x000e300000008800 */
[----:B------:R-:W-:Y:S06]  /*1bf70*/  BAR.SYNC.DEFER_BLOCKING 0x5, 0x180 ;  /* 0x0146000000007b1d */ /* 0x000fec0000010000 */
[----:B------:R-:W-:Y:S01]  /*1bf80*/  UMOV UR4, 0x400 ;  /* 0x0000040000047882 */ /* 0x000fe20000000000 */
[----:B------:R-:W-:Y:S01]  /*1bf90*/  BSSY B0, `(.L_x_1553) ;  /* 0x0000391000007945 */ /* 0x000fe20003800000 */
[----:B0-----:R-:W-:-:S06]  /*1bfa0*/  ULEA UR4, UR42, UR4, 0x18 ;  /* 0x000000042a047291 */ /* 0x001fcc000f8ec03f */
[----:B------:R-:W-:-:S05]  /*1bfb0*/  IMAD.U32 R16, RZ, RZ, UR4 ;  /* 0x00000004ff107e24 */ /* 0x000fca000f8e00ff */
[----:B------:R0:W1:Y:S01]  /*1bfc0*/  LDS.128 R200, [R16+0x284d0] ;  /* 0x0284d00010c87984 */ /* 0x0000620000000c00 */
[----:B------:R-:W-:Y:S06]  /*1bfd0*/  BAR.ARV 0x4, 0x180 ;  /* 0x0106000000007b1d */ /* 0x000fec0000002000 */
[----:B------:R-:W-:Y:S05]  /*1bfe0*/  @P0 BRA `(.L_x_1554) ;  /* 0x0000002800d40947 */ /* 0x000fea0003800000 */
[----:B-----5:R-:W2:Y:S01]  /*1bff0*/  S2R R87, SR_TID.X ;  /* 0x0000000000577919 */ /* 0x020ea20000002100 */
[----:B------:R-:W-:Y:S01]  /*1c000*/  ULDC.64 UR4, c[0x4][0x140] ;  /* 0x0100500000047ab9 */ /* 0x000fe20000000a00 */
[----:B--2---:R-:W-:-:S05]  /*1c010*/  IMAD.SHL.U32 R3, R87, 0x4, RZ ;  /* 0x0000000457037824 */ /* 0x004fca00078e00ff */
[----:B------:R-:W-:-:S04]  /*1c020*/  LOP3.LUT R3, R3, 0xc, RZ, 0xc0, !PT ;  /* 0x0000000c03037812 */ /* 0x000fc800078ec0ff */
[----:B------:R-:W-:-:S05]  /*1c030*/  IADD3 R26, P0, R3, UR4, RZ ;  /* 0x00000004031a7c10 */ /* 0x000fca000ff1e0ff */
[----:B------:R-:W-:-:S05]  /*1c040*/  IMAD.X R27, RZ, RZ, UR5, P0 ;  /* 0x00000005ff1b7e24 */ /* 0x000fca00080e06ff */
[----:B------:R2:W5:Y:S01]  /*1c050*/  LDG.E.CONSTANT R3, desc[UR46][R26.64] ;  /* 0x0000002e1a037981 */ /* 0x000562000c1e9900 */
[----:B------:R-:W-:Y:S01]  /*1c060*/  F2FP.BF16.F32.PACK_AB R4, R4, R25 ;  /* 0x000000190404723e */ /* 0x000fe200000010ff */
[----:B------:R-:W-:Y:S01]  /*1c070*/  UMOV UR4, 0xffffffff ;  /* 0xffffffff00047882 */ /* 0x000fe20000000000 */
[----:B------:R-:W-:Y:S02]  /*1c080*/  F2FP.BF16.F32.PACK_AB R25, R11, R48 ;  /* 0x000000300b19723e */ /* 0x000fe400000010ff */
[----:B------:R-:W-:Y:S02]  /*1c090*/  F2FP.BF16.F32.PACK_AB R11, R54, R51 ;  /* 0x00000033360b723e */ /* 0x000fe400000010ff */
[----:B------:R-:W-:Y:S02]  /*1c0a0*/  F2FP.BF16.F32.PACK_AB R51, R76, R105 ;  /* 0x000000694c33723e */ /* 0x000fe400000010ff */
[----:B------:R-:W-:Y:S02]  /*1c0b0*/  F2FP.BF16.F32.PACK_AB R120, R77, R120 ;  /* 0x000000784d78723e */ /* 0x000fe400000010ff */
[----:B--2---:R-:W-:-:S02]  /*1c0c0*/  F2FP.BF16.F32.PACK_AB R27, R60, R13 ;  /* 0x0000000d3c1b723e */ /* 0x004fc400000010ff */
[----:B------:R-:W2:Y:S01]  /*1c0d0*/  S2R R13, SR_SWINHI ;  /* 0x00000000000d7919 */ /* 0x000ea20000002f00 */
        /* <DEDUP_REMOVED lines=12> */
[----:B------:R-:W-:Y:S02]  /*1c1a0*/  LOP3.LUT P0, R6, R87, 0x3, RZ, 0xc0, !PT ;  /* 0x0000000357067812 */ /* 0x000fe4000780c0ff */
[----:B------:R-:W-:Y:S02]  /*1c1b0*/  F2FP.BF16.F32.PACK_AB R57, R38, R35 ;  /* 0x000000232639723e */ /* 0x000fe400000010ff */
[----:B------:R-:W-:Y:S02]  /*1c1c0*/  F2FP.BF16.F32.PACK_AB R42, R39, R42 ;  /* 0x0000002a272a723e */ /* 0x000fe400000010ff */
[----:B------:R-:W-:Y:S02]  /*1c1d0*/  F2FP.BF16.F32.PACK_AB R38, R78, R75 ;  /* 0x0000004b4e26723e */ /* 0x000fe400000010ff */
[----:B------:R-:W-:Y:S02]  /*1c1e0*/  MOV R76, R16 ;  /* 0x00000010004c7202 */ /* 0x000fe40000000f00 */
[----:B--2---:R-:W-:-:S02]  /*1c1f0*/  MOV R77, R13 ;  /* 0x0000000d004d7202 */ /* 0x004fc40000000f00 */
[----:B------:R-:W-:Y:S02]  /*1c200*/  F2FP.BF16.F32.PACK_AB R39, R37, R80 ;  /* 0x000000502527723e */ /* 0x000fe400000010ff */
[----:B------:R-:W-:Y:S01]  /*1c210*/  F2FP.BF16.F32.PACK_AB R113, R84, R113 ;  /* 0x000000715471723e */ /* 0x000fe200000010ff */
[----:B------:R-:W-:Y:S01]  /*1c220*/  IMAD.WIDE R68, R233, 0x2, R76 ;  /* 0x00000002e9447825 */ /* 0x000fe200078e024c */
[----:B------:R-:W-:Y:S02]  /*1c230*/  F2FP.BF16.F32.PACK_AB R50, R47, R50 ;  /* 0x000000322f32723e */ /* 0x000fe400000010ff */
[----:B------:R-:W-:Y:S02]  /*1c240*/  F2FP.BF16.F32.PACK_AB R70, R70, R67 ;  /* 0x000000434646723e */ /* 0x000fe400000010ff */
[C---:B------:R-:W-:Y:S02]  /*1c250*/  IADD3 R85, P3, R68.reuse, 0xc060, RZ ;  /* 0x0000c06044557810 */ /* 0x040fe40007f7e0ff */
[----:B------:R-:W-:-:S02]  /*1c260*/  IADD3 R83, P2, R68, 0xc040, RZ ;  /* 0x0000c04044537810 */ /* 0x000fc40007f5e0ff */
[C---:B------:R-:W-:Y:S02]  /*1c270*/  IADD3 R81, P1, R68.reuse, 0xc020, RZ ;  /* 0x0000c02044517810 */ /* 0x040fe40007f3e0ff */
[C---:B------:R-:W-:Y:S02]  /*1c280*/  IADD3 R79, P5, R68.reuse, 0xc000, RZ ;  /* 0x0000c000444f7810 */ /* 0x040fe40007fbe0ff */
[----:B------:R-:W-:Y:S02]  /*1c290*/  IADD3 R87, P4, R68, 0x8060, RZ ;  /* 0x0000806044577810 */ /* 0x000fe40007f9e0ff */
[----:B------:R-:W-:Y:S02]  /*1c2a0*/  LOP3.LUT R84, R85, 0x380, RZ, 0xc0, !PT ;  /* 0x0000038055547812 */ /* 0x000fe400078ec0ff */
[----:B------:R-:W-:Y:S02]  /*1c2b0*/  LOP3.LUT R82, R83, 0x380, RZ, 0xc0, !PT ;  /* 0x0000038053527812 */ /* 0x000fe400078ec0ff */
[----:B------:R-:W-:-:S02]  /*1c2c0*/  LOP3.LUT R80, R81, 0x380, RZ, 0xc0, !PT ;  /* 0x0000038051507812 */ /* 0x000fc400078ec0ff */
[----:B------:R-:W-:Y:S02]  /*1c2d0*/  LOP3.LUT R78, R79, 0x380, RZ, 0xc0, !PT ;  /* 0x000003804f4e7812 */ /* 0x000fe400078ec0ff */
[----:B------:R-:W-:Y:S02]  /*1c2e0*/  LOP3.LUT R86, R87, 0x380, RZ, 0xc0, !PT ;  /* 0x0000038057567812 */ /* 0x000fe400078ec0ff */
[----:B------:R-:W-:Y:S02]  /*1c2f0*/  SHF.R.U64 R84, R84, 0x3, RZ ;  /* 0x0000000354547819 */ /* 0x000fe400000012ff */
[----:B------:R-:W-:Y:S02]  /*1c300*/  SHF.R.U64 R82, R82, 0x3, RZ ;  /* 0x0000000352527819 */ /* 0x000fe400000012ff */
[----:B------:R-:W-:Y:S02]  /*1c310*/  SHF.R.U64 R80, R80, 0x3, RZ ;  /* 0x0000000350507819 */ /* 0x000fe400000012ff */
[----:B------:R-:W-:-:S02]  /*1c320*/  SHF.R.U64 R78, R78, 0x3, RZ ;  /* 0x000000034e4e7819 */ /* 0x000fc400000012ff */
        /* <DEDUP_REMOVED lines=9> */
[----:B------:R-:W-:-:S02]  /*1c3c0*/  F2FP.BF16.F32.PACK_AB R47, R53, R96 ;  /* 0x00000060352f723e */ /* 0x000fc400000010ff */
[----:B------:R-:W-:Y:S02]  /*1c3d0*/  F2FP.BF16.F32.PACK_AB R104, R61, R104 ;  /* 0x000000683d68723e */ /* 0x000fe400000010ff */
[----:B------:R-:W-:Y:S01]  /*1c3e0*/  LOP3.LUT R86, R86, R87, RZ, 0x3c, !PT ;  /* 0x0000005756567212 */ /* 0x000fe200078e3cff */
[----:B------:R-:W-:Y:S01]  /*1c3f0*/  IMAD.X R87, RZ, RZ, R69, P4 ;  /* 0x000000ffff577224 */ /* 0x000fe200020e0645 */
[----:B------:R-:W-:Y:S02]  /*1c400*/  F2FP.BF16.F32.PACK_AB R14, R14, R49 ;  /* 0x000000310e0e723e */ /* 0x000fe400000010ff */
[C---:B------:R-:W-:Y:S02]  /*1c410*/  IADD3 R75, P3, R68.reuse, 0x8040, RZ ;  /* 0x00008040444b7810 */ /* 0x040fe40007f7e0ff */
[C---:B------:R-:W-:Y:S02]  /*1c420*/  IADD3 R67, P2, R68.reuse, 0x8020, RZ ;  /* 0x0000802044437810 */ /* 0x040fe40007f5e0ff */
[----:B------:R-:W-:-:S02]  /*1c430*/  IADD3 R61, P1, R68, 0x8000, RZ ;  /* 0x00008000443d7810 */ /* 0x000fc40007f3e0ff */
[C---:B------:R-:W-:Y:S02]  /*1c440*/  IADD3 R53, P5, R68.reuse, 0x4060, RZ ;  /* 0x0000406044357810 */ /* 0x040fe40007fbe0ff */
[----:B------:R-:W-:Y:S02]  /*1c450*/  IADD3 R49, P4, R68, 0x4040, RZ ;  /* 0x0000404044317810 */ /* 0x000fe40007f9e0ff */
[----:B------:R-:W-:Y:S02]  /*1c460*/  F2FP.BF16.F32.PACK_AB R63, R63, R66 ;  /* 0x000000423f3f723e */ /* 0x000fe400000010ff */
[----:B------:R-:W-:Y:S02]  /*1c470*/  F2FP.BF16.F32.PACK_AB R71, R71, R74 ;  /* 0x0000004a4747723e */ /* 0x000fe400000010ff */
[----:B------:R-:W-:Y:S02]  /*1c480*/  F2FP.BF16.F32.PACK_AB R43, R52, R89 ;  /* 0x00000059342b723e */ /* 0x000fe400000010ff */
[----:B------:R-:W-:-:S02]  /*1c490*/  LOP3.LUT R74, R75, 0x380, RZ, 0xc0, !PT ;  /* 0x000003804b4a7812 */ /* 0x000fc400078ec0ff */
[----:B------:R-:W-:Y:S02]  /*1c4a0*/  LOP3.LUT R66, R67, 0x380, RZ, 0xc0, !PT ;  /* 0x0000038043427812 */ /* 0x000fe400078ec0ff */
[----:B------:R-:W-:Y:S02]  /*1c4b0*/  LOP3.LUT R60, R61, 0x380, RZ, 0xc0, !PT ;  /* 0x000003803d3c7812 */ /* 0x000fe400078ec0ff */
[----:B------:R-:W-:Y:S02]  /*1c4c0*/  LOP3.LUT R52, R53, 0x380, RZ, 0xc0, !PT ;  /* 0x0000038035347812 */ /* 0x000fe400078ec0ff */
[----:B------:R-:W-:Y:S02]  /*1c4d0*/  LOP3.LUT R48, R49, 0x380, RZ, 0xc0, !PT ;  /* 0x0000038031307812 */ /* 0x000fe400078ec0ff */
[----:B------:R-:W-:Y:S02]  /*1c4e0*/  SHF.R.U64 R74, R74, 0x3, RZ ;  /* 0x000000034a4a7819 */ /* 0x000fe400000012ff */
[----:B------:R-:W-:-:S02]  /*1c4f0*/  SHF.R.U64 R66, R66, 0x3, RZ ;  /* 0x0000000342427819 */ /* 0x000fc400000012ff */
[----:B------:R-:W-:Y:S02]  /*1c500*/  SHF.R.U64 R60, R60, 0x3, RZ ;  /* 0x000000033c3c7819 */ /* 0x000fe400000012ff */
[----:B------:R-:W-:Y:S02]  /*1c510*/  SHF.R.U64 R52, R52, 0x3, RZ ;  /* 0x0000000334347819 */ /* 0x000fe400000012ff */
[----:B------:R-:W-:Y:S02]  /*1c520*/  SHF.R.U64 R48, R48, 0x3, RZ ;  /* 0x0000000330307819 */ /* 0x000fe400000012ff */
[----:B------:R-:W-:Y:S02]  /*1c530*/  LOP3.LUT R74, R74, R75, RZ, 0x3c, !PT ;  /* 0x0000004b4a4a7212 */ /* 0x000fe400078e3cff */
        /* <DEDUP_REMOVED lines=8> */
[----:B------:R-:W-:Y:S02]  /*1c5c0*/  IADD3.X R75, RZ, R69, RZ, P3, !PT ;  /* 0x00000045ff4b7210 */ /* 0x000fe40001ffe4ff */
[----:B------:R-:W-:Y:S01]  /*1c5d0*/  LOP3.LUT R48, R48, R49, RZ, 0x3c, !PT ;  /* 0x0000003130307212 */ /* 0x000fe200078e3cff */
[----:B------:R-:W-:Y:S01]  /*1c5e0*/  IMAD.X R49, RZ, RZ, R69, P4 ;  /* 0x000000ffff317224 */ /* 0x000fe200020e0645 */
[----:B------:R-:W-:Y:S02]  /*1c5f0*/  F2FP.BF16.F32.PACK_AB R5, R5, R24 ;  /* 0x000000180505723e */ /* 0x000fe400000010ff */
[----:B------:R-:W-:Y:S02]  /*1c600*/  F2FP.BF16.F32.PACK_AB R72, R29, R72 ;  /* 0x000000481d48723e */ /* 0x000fe400000010ff */
[----:B------:R-:W-:-:S02]  /*1c610*/  ISETP.EQ.OR P0, PT, R6, 0x3, !P0 ;  /* 0x000000030600780c */ /* 0x000fc40004702670 */
[C---:B------:R-:W-:Y:S02]  /*1c620*/  IADD3 R45, P3, R68.reuse, 0x4020, RZ ;  /* 0x00004020442d7810 */ /* 0x040fe40007f7e0ff */
[C---:B------:R-:W-:Y:S02]  /*1c630*/  IADD3 R37, P2, R68.reuse, 0x4000, RZ ;  /* 0x0000400044257810 */ /* 0x040fe40007f5e0ff */
[C---:B------:R-:W-:Y:S02]  /*1c640*/  IADD3 R33, P1, R68.reuse, 0x60, RZ ;  /* 0x0000006044217810 */ /* 0x040fe40007f3e0ff */
[C---:B------:R-:W-:Y:S02]  /*1c650*/  IADD3 R31, P5, R68.reuse, 0x40, RZ ;  /* 0x00000040441f7810 */ /* 0x040fe40007fbe0ff */
[----:B------:R-:W-:Y:S02]  /*1c660*/  IADD3 R29, P4, R68, 0x20, RZ ;  /* 0x00000020441d7810 */ /* 0x000fe40007f9e0ff */
[----:B------:R-:W-:-:S02]  /*1c670*/  F2FP.BF16.F32.PACK_AB R109, R30, R109 ;  /* 0x0000006d1e6d723e */ /* 0x000fc400000010ff */
[----:B------:R-:W-:Y:S02]  /*1c680*/  F2FP.BF16.F32.PACK_AB R7, R7, R32 ;  /* 0x000000200707723e */ /* 0x000fe400000010ff */
[----:B------:R-:W-:Y:S02]  /*1c690*/  F2FP.BF16.F32.PACK_AB R35, R36, R73 ;  /* 0x000000492423723e */ /* 0x000fe400000010ff */
[----:B------:R-:W-:Y:S02]  /*1c6a0*/  SEL R13, R5, R4, P0 ;  /* 0x00000004050d7207 */ /* 0x000fe40000000000 */
[----:B------:R-:W-:Y:S02]  /*1c6b0*/  LOP3.LUT R44, R45, 0x380, RZ, 0xc0, !PT ;  /* 0x000003802d2c7812 */ /* 0x000fe400078ec0ff */
[----:B------:R-:W-:Y:S02]  /*1c6c0*/  LOP3.LUT R36, R37, 0x380, RZ, 0xc0, !PT ;  /* 0x0000038025247812 */ /* 0x000fe400078ec0ff */
[----:B------:R-:W-:-:S02]  /*1c6d0*/  LOP3.LUT R32, R33, 0x380, RZ, 0xc0, !PT ;  /* 0x0000038021207812 */ /* 0x000fc400078ec0ff */
[----:B------:R-:W-:Y:S02]  /*1c6e0*/  LOP3.LUT R30, R31, 0x380, RZ, 0xc0, !PT ;  /* 0x000003801f1e7812 */ /* 0x000fe400078ec0ff */
[----:B------:R-:W-:Y:S02]  /*1c6f0*/  SEL R4, R4, R5, P0 ;  /* 0x0000000504047207 */ /* 0x000fe40000000000 */
[----:B------:R-:W-:Y:S02]  /*1c700*/  LOP3.LUT R28, R29, 0x380, RZ, 0xc0, !PT ;  /* 0x000003801d1c7812 */ /* 0x000fe400078ec0ff */
[----:B------:R-:W-:Y:S02]  /*1c710*/  LOP3.LUT R5, R68, 0x380, RZ, 0xc0, !PT ;  /* 0x0000038044057812 */ /* 0x000fe400078ec0ff */
[----:B------:R-:W-:Y:S02]  /*1c720*/  SHF.R.U64 R44, R44, 0x3, RZ ;  /* 0x000000032c2c7819 */ /* 0x000fe400000012ff */
        /* <DEDUP_REMOVED lines=14> */
[----:B------:R-:W-:Y:S02]  /*1c810*/  LOP3.LUT R68, R5, R68, RZ, 0x3c, !PT ;  /* 0x0000004405447212 */ /* 0x000fe400078e3cff */
[----:B------:R-:W-:Y:S02]  /*1c820*/  IADD3.X R29, RZ, R69, RZ, P4, !PT ;  /* 0x00000045ff1d7210 */ /* 0x000fe400027fe4ff */
        /* <DEDUP_REMOVED lines=9> */
[----:B------:R-:W-:-:S02]  /*1c8c0*/  MOV R98, R86 ;  /* 0x0000005600627202 */ /* 0x000fc40000000f00 */
        /* <DEDUP_REMOVED lines=31> */
[----:B------:R-:W-:Y:S01]  /*1cac0*/  MOV R73, R28 ;  /* 0x0000001c00497202 */ /* 0x000fe20000000f00 */
[----:B------:R-:W-:Y:S06]  /*1cad0*/  BRA.DIV UR4, `(.L_x_1555) ;  /* 0x000000ba04c47947 */ /* 0x000fec000b800000 */
[----:B------:R-:W-:Y:S02]  /*1cae0*/  SEL R30, R27, R20, P0 ;  /* 0x000000141b1e7207 */ /* 0x000fe40000000000 */
[----:B------:R-:W-:Y:S02]  /*1caf0*/  SEL R24, R7, R10, P0 ;  /* 0x0000000a07187207 */ /* 0x000fe40000000000 */
[----:B------:R-:W-:Y:S02]  /*1cb00*/  SEL R27, R20, R27, P0 ;  /* 0x0000001b141b7207 */ /* 0x000fe40000000000 */
[----:B------:R-:W-:Y:S01]  /*1cb10*/  SEL R36, R72, R35, P0 ;  /* 0x0000002348247207 */ /* 0x000fe20000000000 */
[----:B-----5:R-:W-:Y:S01]  /*1cb20*/  SHFL.IDX PT, R30, R30, R3, 0x1c1f ;  /* 0x001c1f031e1e7589 */ /* 0x020fe200000e0000 */
[----:B------:R-:W-:Y:S02]  /*1cb30*/  SEL R31, R35, R72, P0 ;  /* 0x00000048231f7207 */ /* 0x000fe40000000000 */
[----:B------:R-:W-:Y:S01]  /*1cb40*/  SEL R7, R10, R7, P0 ;  /* 0x000000070a077207 */ /* 0x000fe20000000000 */
[----:B------:R-:W-:Y:S01]  /*1cb50*/  SHFL.IDX PT, R24, R24, R3, 0x1c1f ;  /* 0x001c1f0318187589 */ /* 0x000fe200000e0000 */
[----:B------:R-:W-:-:S02]  /*1cb60*/  SEL R26, R40, R41, P0 ;  /* 0x00000029281a7207 */ /* 0x000fc40000000000 */
        /* <DEDUP_REMOVED lines=8> */
[----:B------:R-:W-:Y:S02]  /*1cbf0*/  LOP3.LUT R20, R3, 0x2, RZ, 0x3c, !PT ;  /* 0x0000000203147812 */ /* 0x000fe400078e3cff */
        /* <DEDUP_REMOVED lines=53> */
[----:B------:R-:W3:Y:S01]  /*1cf50*/  SHFL.IDX PT, R58, R56, R3, 0x1c1f ;  /* 0x001c1f03383a7589 */ /* 0x000ee200000e0000 */
[----:B------:R-:W-:Y:S02]  /*1cf60*/  SEL R63, R38, R71, P0 ;  /* 0x00000047263f7207 */ /* 0x000fe40000000000 */
[----:B------:R-:W-:Y:S01]  /*1cf70*/  SEL R108, R105, R118, P0 ;  /* 0x00000076696c7207 */ /* 0x000fe20000000000 */
[----:B------:R-:W4:Y:S01]  /*1cf80*/  SHFL.IDX PT, R38, R36, R3, 0x1c1f ;  /* 0x001c1f0324267589 */ /* 0x000f2200000e0000 */
        /* <DEDUP_REMOVED lines=8> */
[----:B------:R0:W1:Y:S01]  /*1d010*/  SHFL.IDX PT, R21, R8, R20, 0x1c1f ;  /* 0x001c1f1408157589 */ /* 0x00006200000e0000 */
[----:B------:R-:W-:Y:S02]  /*1d020*/  SEL R107, R124, R107, P0 ;  /* 0x0000006b7c6b7207 */ /* 0x000fe40000000000 */
[----:B------:R-:W-:Y:S01]  /*1d030*/  SEL R109, R126, R127, P0 ;  /* 0x0000007f7e6d7207 */ /* 0x000fe20000000000 */
[----:B------:R-:W1:Y:S01]  /*1d040*/  SHFL.IDX PT, R62, R60, R3, 0x1c1f ;  /* 0x001c1f033c3e7589 */ /* 0x000e6200000e0000 */
[----:B------:R-:W-:-:S02]  /*1d050*/  SEL R111, R132, R111, P0 ;  /* 0x0000006f846f7207 */ /* 0x000fc40000000000 */
[----:B------:R-:W-:Y:S01]  /*1d060*/  SEL R6, R135, R134, P0 ;  /* 0x0000008687067207 */ /* 0x000fe20000000000 */
[----:B------:R-:W1:Y:S01]  /*1d070*/  SHFL.IDX PT, R35, R35, R20, 0x1c1f ;  /* 0x001c1f1423237589 */ /* 0x000e6200000e0000 */
[----:B------:R-:W-:Y:S02]  /*1d080*/  SEL R5, R134, R135, P0 ;  /* 0x0000008786057207 */ /* 0x000fe40000000000 */
[----:B--2---:R-:W-:Y:S01]  /*1d090*/  SEL R4, R9, R10, P0 ;  /* 0x0000000a09047207 */ /* 0x004fe20000000000 */
[----:B------:R-:W2:Y:S01]  /*1d0a0*/  SHFL.IDX PT, R37, R37, R20, 0x1c1f ;  /* 0x001c1f1425257589 */ /* 0x000ea200000e0000 */
[----:B0-----:R-:W-:Y:S02]  /*1d0b0*/  SEL R8, R24, R7, P0 ;  /* 0x0000000718087207 */ /* 0x001fe40000000000 */
[----:B---3--:R-:W-:Y:S01]  /*1d0c0*/  SEL R56, R58, R41, P0 ;  /* 0x000000293a387207 */ /* 0x008fe20000000000 */
[----:B------:R-:W0:Y:S01]  /*1d0d0*/  SHFL.IDX PT, R39, R39, R20, 0x1c1f ;  /* 0x001c1f1427277589 */ /* 0x000e2200000e0000 */
[----:B------:R-:W-:-:S02]  /*1d0e0*/  SEL R64, R66, R45, P0 ;  /* 0x0000002d42407207 */ /* 0x000fc40000000000 */
[----:B------:R-:W-:Y:S01]  /*1d0f0*/  SEL R68, R70, R47, P0 ;  /* 0x0000002f46447207 */ /* 0x000fe20000000000 */
[----:B------:R-:W-:Y:S01]  /*1d100*/  SHFL.IDX PT, R74, R72, R3, 0x1c1f ;  /* 0x001c1f03484a7589 */ /* 0x000fe200000e0000 */
[----:B------:R-:W-:Y:S02]  /*1d110*/  SEL R32, R34, R29, P0 ;  /* 0x0000001d22207207 */ /* 0x000fe40000000000 */
[----:B----4-:R-:W-:Y:S01]  /*1d120*/  SEL R36, R38, R31, P0 ;  /* 0x0000001f26247207 */ /* 0x010fe20000000000 */
[----:B------:R-:W-:Y:S01]  /*1d130*/  SHFL.IDX PT, R100, R100, R3, 0x1c1f ;  /* 0x001c1f0364647589 */ /* 0x000fe200000e0000 */
[----:B-1----:R-:W-:Y:S02]  /*1d140*/  SEL R12, R26, R21, P0 ;  /* 0x000000151a0c7207 */ /* 0x002fe40000000000 */
        /* <DEDUP_REMOVED lines=8> */
[----:B--2---:R-:W-:Y:S02]  /*1d1d0*/  SEL R48, R50, R37, P0 ;  /* 0x0000002532307207 */ /* 0x004fe40000000000 */
[----:B------:R-:W-:Y:S01]  /*1d1e0*/  SEL R58, R41, R58, P0 ;  /* 0x0000003a293a7207 */ /* 0x000fe20000000000 */
[----:B------:R-:W1:Y:S01]  /*1d1f0*/  SHFL.IDX PT, R49, R49, R20, 0x1c1f ;  /* 0x001c1f1431317589 */ /* 0x000e6200000e0000 */
[----:B0-----:R-:W-:-:S02]  /*1d200*/  SEL R52, R54, R39, P0 ;  /* 0x0000002736347207 */ /* 0x001fc40000000000 */
[----:B------:R-:W-:Y:S01]  /*1d210*/  SEL R62, R43, R62, P0 ;  /* 0x0000003e2b3e7207 */ /* 0x000fe20000000000 */
[----:B------:R-:W0:Y:S01]  /*1d220*/  SHFL.IDX PT, R65, R65, R20, 0x1c1f ;  /* 0x001c1f1441417589 */ /* 0x000e2200000e0000 */
[----:B------:R-:W-:Y:S02]  /*1d230*/  SEL R66, R45, R66, P0 ;  /* 0x000000422d427207 */ /* 0x000fe40000000000 */
[----:B------:R-:W-:Y:S01]  /*1d240*/  SEL R70, R47, R70, P0 ;  /* 0x000000462f467207 */ /* 0x000fe20000000000 */
[----:B------:R-:W2:Y:S01]  /*1d250*/  SHFL.IDX PT, R69, R69, R20, 0x1c1f ;  /* 0x001c1f1445457589 */ /* 0x000ea200000e0000 */
        /* <DEDUP_REMOVED lines=8> */
[----:B------:R-:W-:Y:S04]  /*1d2e0*/  SHFL.IDX PT, R82, R82, R3, 0x1c1f ;  /* 0x001c1f0352527589 */ /* 0x000fe800000e0000 */
[----:B------:R-:W-:Y:S01]  /*1d2f0*/  SHFL.IDX PT, R84, R84, R3, 0x1c1f ;  /* 0x001c1f0354547589 */ /* 0x000fe200000e0000 */
[----:B-1----:R-:W-:-:S02]  /*1d300*/  SEL R72, R74, R49, P0 ;  /* 0x000000314a487207 */ /* 0x002fc40000000000 */
[----:B------:R-:W-:Y:S01]  /*1d310*/  SEL R74, R49, R74, P0 ;  /* 0x0000004a314a7207 */ /* 0x000fe20000000000 */
[----:B------:R-:W-:Y:S01]  /*1d320*/  SHFL.IDX PT, R86, R86, R3, 0x1c1f ;  /* 0x001c1f0356567589 */ /* 0x000fe200000e0000 */
[----:B0-----:R-:W-:Y:S02]  /*1d330*/  SEL R41, R100, R65, P0 ;  /* 0x0000004164297207 */ /* 0x001fe40000000000 */
[----:B------:R-:W-:Y:S01]  /*1d340*/  SEL R43, R65, R100, P0 ;  /* 0x00000064412b7207 */ /* 0x000fe20000000000 */
[----:B------:R-:W-:Y:S01]  /*1d350*/  SHFL.IDX PT, R88, R88, R3, 0x1c1f ;  /* 0x001c1f0358587589 */ /* 0x000fe200000e0000 */
[----:B--2---:R-:W-:Y:S02]  /*1d360*/  SEL R45, R102, R69, P0 ;  /* 0x00000045662d7207 */ /* 0x004fe40000000000 */
[----:B------:R-:W-:Y:S01]  /*1d370*/  SEL R47, R69, R102, P0 ;  /* 0x00000066452f7207 */ /* 0x000fe20000000000 */
[----:B------:R-:W-:Y:S04]  /*1d380*/  SHFL.IDX PT, R90, R90, R3, 0x1c1f ;  /* 0x001c1f035a5a7589 */ /* 0x000fe800000e0000 */
[----:B------:R-:W-:Y:S04]  /*1d390*/  SHFL.IDX PT, R51, R51, R20, 0x1c1f ;  /* 0x001c1f1433337589 */ /* 0x000fe800000e0000 */
[----:B------:R-:W0:Y:S04]  /*1d3a0*/  SHFL.IDX PT, R53, R53, R20, 0x1c1f ;  /* 0x001c1f1435357589 */ /* 0x000e2800000e0000 */
[----:B------:R-:W1:Y:S04]  /*1d3b0*/  SHFL.IDX PT, R55, R55, R20, 0x1c1f ;  /* 0x001c1f1437377589 */ /* 0x000e6800000e0000 */
[----:B------:R-:W-:Y:S04]  /*1d3c0*/  SHFL.IDX PT, R57, R57, R20, 0x1c1f ;  /* 0x001c1f1439397589 */ /* 0x000fe800000e0000 */
[----:B------:R-:W2:Y:S04]  /*1d3d0*/  SHFL.IDX PT, R59, R59, R20, 0x1c1f ;  /* 0x001c1f143b3b7589 */ /* 0x000ea800000e0000 */
[----:B------:R-:W3:Y:S04]  /*1d3e0*/  SHFL.IDX PT, R61, R61, R20, 0x1c1f ;  /* 0x001c1f143d3d7589 */ /* 0x000ee800000e0000 */
[----:B------:R-:W4:Y:S04]  /*1d3f0*/  SHFL.IDX PT, R63, R63, R20, 0x1c1f ;  /* 0x001c1f143f3f7589 */ /* 0x000f2800000e0000 */
[----:B------:R-:W4:Y:S01]  /*1d400*/  SHFL.IDX PT, R112, R109, R20, 0x1c1f ;  /* 0x001c1f146d707589 */ /* 0x000f2200000e0000 */
[----:B0-----:R-:W-:-:S03]  /*1d410*/  SEL R11, R53, R80, P0 ;  /* 0x00000050350b7207 */ /* 0x001fc60000000000 */
[----:B------:R-:W0:Y:S01]  /*1d420*/  SHFL.IDX PT, R114, R111, R20, 0x1c1f ;  /* 0x001c1f146f727589 */ /* 0x000e2200000e0000 */
[----:B-1----:R-:W-:Y:S02]  /*1d430*/  SEL R13, R82, R55, P0 ;  /* 0x00000037520d7207 */ /* 0x002fe40000000000 */
[----:B------:R-:W-:Y:S01]  /*1d440*/  SEL R15, R55, R82, P0 ;  /* 0x00000052370f7207 */ /* 0x000fe20000000000 */
[----:B------:R-:W-:Y:S04]  /*1d450*/  SHFL.IDX PT, R104, R104, R3, 0x1c1f ;  /* 0x001c1f0368687589 */ /* 0x000fe800000e0000 */
[----:B------:R-:W-:Y:S01]  /*1d460*/  SHFL.IDX PT, R106, R106, R3, 0x1c1f ;  /* 0x001c1f036a6a7589 */ /* 0x000fe200000e0000 */
[----:B--2---:R-:W-:Y:S02]  /*1d470*/  SEL R29, R86, R59, P0 ;  /* 0x0000003b561d7207 */ /* 0x004fe40000000000 */
[----:B------:R-:W-:Y:S01]  /*1d480*/  SEL R31, R59, R86, P0 ;  /* 0x000000563b1f7207 */ /* 0x000fe20000000000 */
[----:B------:R-:W-:Y:S01]  /*1d490*/  SHFL.IDX PT, R108, R108, R3, 0x1c1f ;  /* 0x001c1f036c6c7589 */ /* 0x000fe200000e0000 */
[----:B---3--:R-:W-:-:S02]  /*1d4a0*/  SEL R33, R88, R61, P0 ;  /* 0x0000003d58217207 */ /* 0x008fc40000000000 */
[----:B------:R-:W-:Y:S01]  /*1d4b0*/  SEL R35, R61, R88, P0 ;  /* 0x000000583d237207 */ /* 0x000fe20000000000 */
[----:B------:R-:W-:Y:S01]  /*1d4c0*/  SHFL.IDX PT, R110, R110, R3, 0x1c1f ;  /* 0x001c1f036e6e7589 */ /* 0x000fe200000e0000 */
[----:B----4-:R-:W-:Y:S02]  /*1d4d0*/  SEL R37, R90, R63, P0 ;  /* 0x0000003f5a257207 */ /* 0x010fe40000000000 */
[----:B------:R-:W-:Y:S01]  /*1d4e0*/  SEL R39, R63, R90, P0 ;  /* 0x0000005a3f277207 */ /* 0x000fe20000000000 */
[----:B------:R-:W1:Y:S01]  /*1d4f0*/  SHFL.IDX PT, R101, R101, R20, 0x1c1f ;  /* 0x001c1f1465657589 */ /* 0x000e6200000e0000 */
[----:B------:R-:W-:Y:S02]  /*1d500*/  SEL R65, R67, R112, P0 ;  /* 0x0000007043417207 */ /* 0x000fe40000000000 */
[----:B------:R-:W-:Y:S01]  /*1d510*/  SEL R67, R112, R67, P0 ;  /* 0x0000004370437207 */ /* 0x000fe20000000000 */
[----:B------:R-:W2:Y:S01]  /*1d520*/  SHFL.IDX PT, R103, R103, R20, 0x1c1f ;  /* 0x001c1f1467677589 */ /* 0x000ea200000e0000 */
[----:B0-----:R-:W-:-:S02]  /*1d530*/  SEL R69, R71, R114, P0 ;  /* 0x0000007247457207 */ /* 0x001fc40000000000 */
[----:B------:R-:W-:Y:S01]  /*1d540*/  SEL R71, R114, R71, P0 ;  /* 0x0000004772477207 */ /* 0x000fe20000000000 */
[----:B------:R-:W0:Y:S04]  /*1d550*/  SHFL.IDX PT, R105, R105, R20, 0x1c1f ;  /* 0x001c1f1469697589 */ /* 0x000e2800000e0000 */
[----:B------:R-:W3:Y:S04]  /*1d560*/  SHFL.IDX PT, R107, R107, R20, 0x1c1f ;  /* 0x001c1f146b6b7589 */ /* 0x000ee800000e0000 */
[----:B------:R4:W0:Y:S04]  /*1d570*/  SHFL.IDX PT, R75, R6, R3, 0x1c1f ;  /* 0x001c1f03064b7589 */ /* 0x00082800000e0000 */
[----:B------:R2:W0:Y:S01]  /*1d580*/  SHFL.IDX PT, R116, R5, R20, 0x1c1f ;  /* 0x001c1f1405747589 */ /* 0x00042200000e0000 */
[----:B-1----:R-:W-:-:S02]  /*1d590*/  SEL R49, R104, R101, P0 ;  /* 0x0000006568317207 */ /* 0x002fc40000000000 */
[----:B----4-:R-:W-:Y:S02]  /*1d5a0*/  SEL R6, R10, R9, P0 ;  /* 0x000000090a067207 */ /* 0x010fe40000000000 */
[----:B------:R-:W-:Y:S02]  /*1d5b0*/  SEL R10, R7, R24, P0 ;  /* 0x00000018070a7207 */ /* 0x000fe40000000000 */
[----:B------:R-:W-:Y:S01]  /*1d5c0*/  SEL R24, R28, R25, P0 ;  /* 0x000000191c187207 */ /* 0x000fe20000000000 */
[----:B--2---:R-:W-:Y:S01]  /*1d5d0*/  IMAD.MOV.U32 R20, RZ, RZ, RZ ;  /* 0x000000ffff147224 */ /* 0x004fe200078e00ff */
        /* <DEDUP_REMOVED lines=12> */
[----:B---3--:R-:W-:Y:S02]  /*1d6a0*/  SEL R61, R110, R107, P0 ;  /* 0x0000006b6e3d7207 */ /* 0x008fe40000000000 */
[----:B------:R-:W-:-:S07]  /*1d6b0*/  SEL R63, R107, R110, P0 ;  /* 0x0000006e6b3f7207 */ /* 0x000fce0000000000 */
.L_x_1845:
[----:B------:R-:W-:Y:S05]  /*1d6c0*/  WARPSYNC.ALL ;  /* 0x0000000000007948 */ /* 0x000fea0003800000 */
[----:B------:R-:W-:Y:S06]  /*1d6d0*/  BAR.SYNC.DEFER_BLOCKING 0x1, 0x100 ;  /* 0x0044000000007b1d */ /* 0x000fec0000010000 */
[----:B------:R-:W-:-:S02]  /*1d6e0*/  ULDC.64 UR4, c[0x0][0xc00] ;  /* 0x0003000000047ab9 */ /* 0x000fc40000000a00 */
[----:B------:R-:W0:Y:S01]  /*1d6f0*/  LDC.64 R100, c[0x0][0xc00] ;  /* 0x00030000ff647b82 */ /* 0x000e220000000a00 */
[----:B------:R-:W-:-:S04]  /*1d700*/  ISETP.NE.U32.AND P2, PT, RZ, UR4, PT ;  /* 0x00000004ff007c0c */ /* 0x000fc8000bf45070 */
[----:B------:R-:W-:Y:S01]  /*1d710*/  ISETP.NE.AND.EX P2, PT, RZ, UR5, PT, P2 ;  /* 0x00000005ff007c0c */ /* 0x000fe2000bf45320 */
[----:B------:R-:W-:Y:S02]  /*1d720*/  ULDC.64 UR4, c[0x0][0xc08] ;  /* 0x0003020000047ab9 */ /* 0x000fe40000000a00 */
[----:B------:R-:W1:Y:S01]  /*1d730*/  LDC R3, c[0x0][0xbe8] ;  /* 0x0002fa00ff037b82 */ /* 0x000e620000000800 */
[----:B------:R-:W-:Y:S04]  /*1d740*/  STSM.16.M88.4 [R99], R4 ;  /* 0x0000000463007844 */ /* 0x000fe80000000200 */
[----:B------:R2:W-:Y:S01]  /*1d750*/  STSM.16.M88.4 [R73], R8 ;  /* 0x0000000849007844 */ /* 0x0005e20000000200 */
[----:B0-----:R-:W-:-:S03]  /*1d760*/  IMAD.WIDE R100, R217, 0x4, R100 ;  /* 0x00000004d9647825 */ /* 0x001fc600078e0264 */
[----:B------:R0:W-:Y:S04]  /*1d770*/  STSM.16.M88.4 [R87], R12 ;  /* 0x0000000c57007844 */ /* 0x0001e80000000200 */
[----:B------:R3:W-:Y:S04]  /*1d780*/  STSM.16.M88.4 [R89], R24 ;  /* 0x0000001859007844 */ /* 0x0007e80000000200 */
[----:B------:R3:W-:Y:S01]  /*1d790*/  STSM.16.M88.4 [R91], R28 ;  /* 0x0000001c5b007844 */ /* 0x0007e20000000200 */
[----:B--2---:R-:W-:-:S03]  /*1d7a0*/  SEL R73, R75, R116, P0 ;  /* 0x000000744b497207 */ /* 0x004fc60000000000 */
[----:B------:R3:W-:Y:S01]  /*1d7b0*/  STSM.16.M88.4 [R92], R32 ;  /* 0x000000205c007844 */ /* 0x0007e20000000200 */
[----:B------:R-:W-:Y:S02]  /*1d7c0*/  SEL R75, R116, R75, P0 ;  /* 0x0000004b744b7207 */ /* 0x000fe40000000000 */
[----:B------:R-:W-:Y:S01]  /*1d7d0*/  ISETP.NE.U32.AND P0, PT, RZ, UR4, PT ;  /* 0x00000004ff007c0c */ /* 0x000fe2000bf05070 */
[----:B------:R3:W-:Y:S03]  /*1d7e0*/  STSM.16.M88.4 [R93], R36 ;  /* 0x000000245d007844 */ /* 0x0007e60000000200 */
[----:B------:R-:W-:Y:S01]  /*1d7f0*/  ISETP.NE.AND.EX P0, PT, RZ, UR5, PT, P0 ;  /* 0x00000005ff007c0c */ /* 0x000fe2000bf05300 */
[----:B------:R3:W-:Y:S04]  /*1d800*/  STSM.16.M88.4 [R94], R40 ;  /* 0x000000285e007844 */ /* 0x0007e80000000200 */
[----:B------:R3:W-:Y:S04]  /*1d810*/  STSM.16.M88.4 [R95], R44 ;  /* 0x0000002c5f007844 */ /* 0x0007e80000000200 */
[----:B------:R3:W-:Y:S04]  /*1d820*/  STSM.16.M88.4 [R96], R48 ;  /* 0x0000003060007844 */ /* 0x0007e80000000200 */
[----:B------:R3:W-:Y:S01]  /*1d830*/  STSM.16.M88.4 [R97], R52 ;  /* 0x0000003461007844 */ /* 0x0007e20000000200 */
[----:B------:R-:W2:Y:S03]  /*1d840*/  @P0 LDC.64 R4, c[0x0][0xc08] ;  /* 0x00030200ff040b82 */ /* 0x000ea60000000a00 */
[----:B------:R3:W-:Y:S04]  /*1d850*/  STSM.16.M88.4 [R98], R56 ;  /* 0x0000003862007844 */ /* 0x0007e80000000200 */
[----:B------:R3:W-:Y:S04]  /*1d860*/  STSM.16.M88.4 [R79], R60 ;  /* 0x0000003c4f007844 */ /* 0x0007e80000000200 */
[----:B------:R3:W-:Y:S04]  /*1d870*/  STSM.16.M88.4 [R81], R64 ;  /* 0x0000004051007844 */ /* 0x0007e80000000200 */
[----:B------:R3:W-:Y:S04]  /*1d880*/  STSM.16.M88.4 [R83], R68 ;  /* 0x0000004453007844 */ /* 0x0007e80000000200 */
[----:B------:R3:W-:Y:S01]  /*1d890*/  STSM.16.M88.4 [R85], R72 ;  /* 0x0000004855007844 */ /* 0x0007e20000000200 */
[----:B------:R-:W-:Y:S01]  /*1d8a0*/  BAR.SYNC.DEFER_BLOCKING 0x1, 0x100 ;  /* 0x0044000000007b1d */ /* 0x000fe20000010000 */
[----:B--2---:R-:W-:-:S05]  /*1d8b0*/  @P0 IMAD.WIDE R4, R217, 0x4, R4 ;  /* 0x00000004d9040825 */ /* 0x004fca00078e0204 */
[----:B------:R-:W-:Y:S02]  /*1d8c0*/  ULDC UR4, c[0x0][0xa88] ;  /* 0x0002a20000047ab9 */ /* 0x000fe40000000800 */
[----:B------:R-:W-:Y:S01]  /*1d8d0*/  IMAD.U32 R6, RZ, RZ, UR4 ;  /* 0x00000004ff067e24 */ /* 0x000fe2000f8e00ff */
[----:B------:R3:W5:Y:S01]  /*1d8e0*/  @P2 LDG.E R20, desc[UR46][R100.64] ;  /* 0x0000002e64142981 */ /* 0x000762000c1e1900 */
[----:B-1----:R-:W-:Y:S01]  /*1d8f0*/  ISETP.NE.AND P1, PT, R3, 0x1, PT ;  /* 0x000000010300780c */ /* 0x002fe20003f25270 */
[----:B0-----:R-:W-:-:S03]  /*1d900*/  IMAD.IADD R13, R205, 0x1, R204 ;  /* 0x00000001cd0d7824 */ /* 0x001fc600078e02cc */
[----:B------:R3:W5:Y:S09]  /*1d910*/  @P0 LDG.E R6, desc[UR46][R4.64] ;  /* 0x0000002e04060981 */ /* 0x000772000c1e1900 */
[----:B------:R-:W0:Y:S08]  /*1d920*/  @P1 LDC R8, c[0x0][0xbec] ;  /* 0x0002fb00ff081b82 */ /* 0x000e300000000800 */
[----:B------:R-:W1:Y:S01]  /*1d930*/  @P1 LDC R11, c[0x0][0xbf0] ;  /* 0x0002fc00ff0b1b82 */ /* 0x000e620000000800 */
[----:B---3--:R-:W-:Y:S05]  /*1d940*/  @P0 BRA `(.L_x_1556) ;  /* 0x0000000000100947 */ /* 0x008fea0003800000 */
[----:B------:R-:W-:Y:S05]  /*1d950*/  @!P2 BRA `(.L_x_1556) ;  /* 0x00000000000ca947 */ /* 0x000fea0003800000 */
[----:B------:R-:W2:Y:S04]  /*1d960*/  LDG.E R5, desc[UR46][R100.64] ;  /* 0x0000002e64057981 */ /* 0x000ea8000c1e1900 */
[----:B-----5:R-:W2:Y:S02]  /*1d970*/  LDG.E R6, desc[UR46][R100.64+0x4] ;  /* 0x0000042e64067981 */ /* 0x020ea4000c1e1900 */
[----:B--2---:R-:W-:-:S07]  /*1d980*/  IMAD.IADD R6, R6, 0x1, -R5 ;  /* 0x0000000106067824 */ /* 0x004fce00078e0a05 */
.L_x_1556:
[----:B------:R-:W-:Y:S01]  /*1d990*/  SHF.R.S32.HI R80, RZ, 0x1f, R216 ;  /* 0x0000001fff507819 */ /* 0x000fe200000114d8 */
[----:B0-----:R-:W-:Y:S01]  /*1d9a0*/  @P1 IMAD.HI.U32 R4, R13, R8, RZ ;  /* 0x000000080d041227 */ /* 0x001fe200078e00ff */
[----:B------:R-:W-:Y:S01]  /*1d9b0*/  ULDC.64 UR4, c[0x0][0xb90] ;  /* 0x0002e40000047ab9 */ /* 0x000fe20000000a00 */
[----:B-----5:R-:W-:Y:S01]  /*1d9c0*/  SHF.R.S32.HI R21, RZ, 0x1f, R20 ;  /* 0x0000001fff157819 */ /* 0x020fe20000011414 */
[----:B------:R-:W0:Y:S01]  /*1d9d0*/  @P1 LDC R85, c[0x0][0xbec] ;  /* 0x0002fb00ff551b82 */ /* 0x000e220000000800 */
[----:B------:R-:W-:Y:S01]  /*1d9e0*/  IMAD R9, R80, UR4, RZ ;  /* 0x0000000450097c24 */ /* 0x000fe2000f8e02ff */
[----:B------:R-:W-:Y:S01]  /*1d9f0*/  SHF.R.S32.HI R78, RZ, 0x1f, R217 ;  /* 0x0000001fff4e7819 */ /* 0x000fe200000114d9 */
[----:B------:R-:W-:Y:S01]  /*1da00*/  IMAD.MOV.U32 R7, RZ, RZ, R13 ;  /* 0x000000ffff077224 */ /* 0x000fe200078e000d */
[----:B-1----:R-:W-:Y:S01]  /*1da10*/  @P1 SHF.R.U32.HI R7, RZ, R11, R4 ;  /* 0x0000000bff071219 */ /* 0x002fe20000011604 */
[----:B------:R-:W-:Y:S01]  /*1da20*/  IMAD.WIDE.U32 R4, R216, UR4, R20 ;  /* 0x00000004d8047c25 */ /* 0x000fe2000f8e0014 */
[----:B------:R-:W-:-:S02]  /*1da30*/  SEL R78, R78, RZ, !P2 ;  /* 0x000000ff4e4e7207 */ /* 0x000fc40005000000 */
[----:B------:R-:W-:Y:S01]  /*1da40*/  SEL R79, R217, RZ, !P2 ;  /* 0x000000ffd94f7207 */ /* 0x000fe20005000000 */
[----:B------:R-:W-:Y:S01]  /*1da50*/  IMAD R9, R216, UR5, R9 ;  /* 0x00000005d8097c24 */ /* 0x000fe2000f8e0209 */
[----:B------:R-:W-:Y:S01]  /*1da60*/  ULDC.64 UR4, c[0x0][0xb98] ;  /* 0x0002e60000047ab9 */ /* 0x000fe20000000a00 */
[----:B------:R-:W-:Y:S01]  /*1da70*/  IMAD.MOV R8, RZ, RZ, -R7 ;  /* 0x000000ffff087224 */ /* 0x000fe200078e0a07 */
[----:B------:R-:W1:Y:S01]  /*1da80*/  @P1 LDC R87, c[0x0][0xbf0] ;  /* 0x0002fc00ff571b82 */ /* 0x000e620000000800 */
[----:B------:R-:W-:Y:S02]  /*1da90*/  IMAD.IADD R5, R5, 0x1, R9 ;  /* 0x0000000105057824 */ /* 0x000fe400078e0209 */
[----:B------:R-:W-:Y:S02]  /*1daa0*/  IMAD R9, R3, R8, R13 ;  /* 0x0000000803097224 */ /* 0x000fe400078e020d */
[----:B------:R-:W-:Y:S02]  /*1dab0*/  IMAD R11, R17, 0x40, R18 ;  /* 0x00000040110b7824 */ /* 0x000fe400078e0212 */
[----:B------:R-:W-:-:S02]  /*1dac0*/  IMAD R8, R78, UR4, RZ ;  /* 0x000000044e087c24 */ /* 0x000fc4000f8e02ff */
[----:B------:R-:W-:-:S04]  /*1dad0*/  IMAD.WIDE.U32 R4, R79, UR4, R4 ;  /* 0x000000044f047c25 */ /* 0x000fc8000f8e0004 */
[----:B------:R-:W-:Y:S01]  /*1dae0*/  IMAD.WIDE R76, R11, 0x2, R76 ;  /* 0x000000020b4c7825 */ /* 0x000fe200078e024c */
[----:B------:R-:W-:Y:S02]  /*1daf0*/  SHF.R.S32.HI R11, RZ, 0x1f, R7 ;  /* 0x0000001fff0b7819 */ /* 0x000fe40000011407 */
[----:B------:R-:W-:Y:S01]  /*1db00*/  IADD3 R4, P0, R7, R4, RZ ;  /* 0x0000000407047210 */ /* 0x000fe20007f1e0ff */
[----:B------:R-:W-:Y:S01]  /*1db10*/  IMAD R10, R79, UR5, R8 ;  /* 0x000000054f0a7c24 */ /* 0x000fe2000f8e0208 */
[----:B------:R-:W-:Y:S01]  /*1db20*/  SHF.R.S32.HI R8, RZ, 0x1f, R9 ;  /* 0x0000001fff087819 */ /* 0x000fe20000011409 */
[----:B------:R-:W-:Y:S01]  /*1db30*/  ULDC.64 UR4, c[0x0][0xb88] ;  /* 0x0002e20000047ab9 */ /* 0x000fe20000000a00 */
[----:B------:R-:W-:Y:S01]  /*1db40*/  IADD3 R13, P3, R76, 0x2000, RZ ;  /* 0x000020004c0d7810 */ /* 0x000fe20007f7e0ff */
[----:B------:R-:W-:Y:S01]  /*1db50*/  IMAD R81, R6, R3, RZ ;  /* 0x0000000306517224 */ /* 0x000fe200078e02ff */
[----:B------:R-:W-:Y:S01]  /*1db60*/  IADD3.X R5, R11, R5, R10, P0, !PT ;  /* 0x000000050b057210 */ /* 0x000fe200007fe40a */
[----:B------:R-:W-:Y:S01]  /*1db70*/  IMAD R12, R8, UR4, RZ ;  /* 0x00000004080c7c24 */ /* 0x000fe2000f8e02ff */
[----:B------:R-:W-:-:S02]  /*1db80*/  IADD3 R7, P2, R76, 0x1000, RZ ;  /* 0x000010004c077810 */ /* 0x000fc40007f5e0ff */
[C---:B------:R-:W-:Y:S01]  /*1db90*/  IADD3 R25, P5, R76.reuse, 0x3000, RZ ;  /* 0x000030004c197810 */ /* 0x040fe20007fbe0ff */
[----:B------:R-:W-:Y:S01]  /*1dba0*/  IMAD R11, R9, UR5, R12 ;  /* 0x00000005090b7c24 */ /* 0x000fe2000f8e020c */
[----:B------:R-:W-:Y:S01]  /*1dbb0*/  LOP3.LUT R12, R13, 0x380, RZ, 0xc0, !PT ;  /* 0x000003800d0c7812 */ /* 0x000fe200078ec0ff */
[----:B------:R-:W-:Y:S01]  /*1dbc0*/  IMAD.WIDE.U32 R4, R9, UR4, R4 ;  /* 0x0000000409047c25 */ /* 0x000fe2000f8e0004 */
[----:B------:R-:W-:Y:S01]  /*1dbd0*/  ULDC.64 UR4, c[0x0][0xb50] ;  /* 0x0002d40000047ab9 */ /* 0x000fe20000000a00 */
[----:B------:R-:W-:Y:S02]  /*1dbe0*/  IADD3 R33, P4, R76, 0x5000, RZ ;  /* 0x000050004c217810 */ /* 0x000fe40007f9e0ff */
[----:B------:R-:W-:Y:S01]  /*1dbf0*/  IMAD.X R9, RZ, RZ, R77, P2 ;  /* 0x000000ffff097224 */ /* 0x000fe200010e064d */
[----:B------:R-:W-:Y:S02]  /*1dc00*/  IADD3 R5, R5, R11, RZ ;  /* 0x0000000b05057210 */ /* 0x000fe40007ffe0ff */
[----:B------:R-:W-:-:S02]  /*1dc10*/  LEA R10, P0, R4, UR4, 0x2 ;  /* 0x00000004040a7c11 */ /* 0x000fc4000f8010ff */
[----:B------:R-:W-:Y:S02]  /*1dc20*/  SHF.R.U64 R12, R12, 0x3, RZ ;  /* 0x000000030c0c7819 */ /* 0x000fe400000012ff */
[----:B------:R-:W-:Y:S01]  /*1dc30*/  LEA.HI.X R11, R4, UR5, R5, 0x2, P0 ;  /* 0x00000005040b7c11 */ /* 0x000fe200080f1405 */
[----:B------:R-:W-:Y:S01]  /*1dc40*/  SHFL.IDX PT, R50, R10, RZ, 0x1c1f ;  /* 0x001c1fff0a327589 */ /* 0x000fe200000e0000 */
[----:B------:R-:W-:Y:S01]  /*1dc50*/  IADD3 R29, P0, R76, 0x4000, RZ ;  /* 0x000040004c1d7810 */ /* 0x000fe20007f1e0ff */
[----:B------:R-:W-:Y:S01]  /*1dc60*/  IMAD.IADD R4, R232, 0x1, R204 ;  /* 0x00000001e8047824 */ /* 0x000fe200078e02cc */
[----:B------:R-:W-:Y:S01]  /*1dc70*/  IADD3 R37, P2, R76, 0x6000, RZ ;  /* 0x000060004c257810 */ /* 0x000fe20007f5e0ff */
[----:B------:R-:W2:Y:S01]  /*1dc80*/  SHFL.IDX PT, R51, R11, RZ, 0x1c1f ;  /* 0x001c1fff0b337589 */ /* 0x000ea200000e0000 */
        /* <DEDUP_REMOVED lines=8> */
[----:B------:R-:W3:Y:S01]  /*1dd10*/  SHFL.IDX PT, R55, R11, 0x1, 0x1c1f ;  /* 0x003c1f000b377f89 */ /* 0x000ee200000e0000 */
[----:B------:R-:W-:Y:S01]  /*1dd20*/  LOP3.LUT R28, R28, R29, RZ, 0x3c, !PT ;  /* 0x0000001d1c1c7212 */ /* 0x000fe200078e3cff */
[----:B------:R-:W-:Y:S01]  /*1dd30*/  IMAD.X R29, RZ, RZ, R77, P0 ;  /* 0x000000ffff1d7224 */ /* 0x000fe200000e064d */
[----:B------:R-:W-:Y:S02]  /*1dd40*/  SHF.R.U64 R36, R36, 0x3, RZ ;  /* 0x0000000324247819 */ /* 0x000fe400000012ff */
[----:B------:R-:W-:Y:S02]  /*1dd50*/  IADD3 R49, P0, R76, 0x9000, RZ ;  /* 0x000090004c317810 */ /* 0x000fe40007f1e0ff */
[----:B------:R-:W-:Y:S02]  /*1dd60*/  LOP3.LUT R40, R41, 0x380, RZ, 0xc0, !PT ;  /* 0x0000038029287812 */ /* 0x000fe400078ec0ff */
[----:B------:R-:W-:-:S02]  /*1dd70*/  LOP3.LUT R24, R25, 0x380, RZ, 0xc0, !PT ;  /* 0x0000038019187812 */ /* 0x000fc400078ec0ff */
[----:B------:R-:W-:Y:S02]  /*1dd80*/  LOP3.LUT R32, R33, 0x380, RZ, 0xc0, !PT ;  /* 0x0000038021207812 */ /* 0x000fe400078ec0ff */
[----:B------:R-:W-:Y:S01]  /*1dd90*/  LOP3.LUT R36, R36, R37, RZ, 0x3c, !PT ;  /* 0x0000002524247212 */ /* 0x000fe200078e3cff */
[----:B------:R-:W-:Y:S01]  /*1dda0*/  IMAD.X R37, RZ, RZ, R77, P2 ;  /* 0x000000ffff257224 */ /* 0x000fe200010e064d */
[----:B------:R-:W-:Y:S02]  /*1ddb0*/  LOP3.LUT R48, R49, 0x380, RZ, 0xc0, !PT ;  /* 0x0000038031307812 */ /* 0x000fe400078ec0ff */
[----:B------:R-:W-:Y:S02]  /*1ddc0*/  SHF.R.U64 R40, R40, 0x3, RZ ;  /* 0x0000000328287819 */ /* 0x000fe400000012ff */
[----:B------:R-:W-:Y:S02]  /*1ddd0*/  IADD3 R57, P2, R76, 0xb000, RZ ;  /* 0x0000b0004c397810 */ /* 0x000fe40007f5e0ff */
[----:B------:R-:W-:-:S02]  /*1dde0*/  SHF.R.U64 R24, R24, 0x3, RZ ;  /* 0x0000000318187819 */ /* 0x000fc400000012ff */
[----:B------:R-:W-:Y:S02]  /*1ddf0*/  SHF.R.U64 R32, R32, 0x3, RZ ;  /* 0x0000000320207819 */ /* 0x000fe400000012ff */
[----:B------:R-:W-:Y:S02]  /*1de00*/  SHF.R.U64 R48, R48, 0x3, RZ ;  /* 0x0000000330307819 */ /* 0x000fe400000012ff */
[----:B------:R-:W-:Y:S01]  /*1de10*/  LOP3.LUT R40, R40, R41, RZ, 0x3c, !PT ;  /* 0x0000002928287212 */ /* 0x000fe200078e3cff */
[--C-:B------:R-:W-:Y:S01]  /*1de20*/  IMAD.X R41, RZ, RZ, R77.reuse, P3 ;  /* 0x000000ffff297224 */ /* 0x100fe200018e064d */
[----:B------:R-:W-:Y:S02]  /*1de30*/  LOP3.LUT R56, R57, 0x380, RZ, 0xc0, !PT ;  /* 0x0000038039387812 */ /* 0x000fe400078ec0ff */
[----:B------:R-:W-:Y:S01]  /*1de40*/  LOP3.LUT R24, R24, R25, RZ, 0x3c, !PT ;  /* 0x0000001918187212 */ /* 0x000fe200078e3cff */
[--C-:B------:R-:W-:Y:S01]  /*1de50*/  IMAD.X R25, RZ, RZ, R77.reuse, P5 ;  /* 0x000000ffff197224 */ /* 0x100fe200028e064d */
[----:B------:R-:W-:Y:S01]  /*1de60*/  LOP3.LUT R32, R32, R33, RZ, 0x3c, !PT ;  /* 0x0000002120207212 */ /* 0x000fe200078e3cff */
[----:B------:R-:W-:Y:S01]  /*1de70*/  IMAD.X R33, RZ, RZ, R77, P4 ;  /* 0x000000ffff217224 */ /* 0x000fe200020e064d */
[----:B------:R-:W-:-:S02]  /*1de80*/  IADD3 R61, P3, R76, 0xc000, RZ ;  /* 0x0000c0004c3d7810 */ /* 0x000fc40007f7e0ff */
[C---:B------:R-:W-:Y:S02]  /*1de90*/  IADD3 R45, P5, R76.reuse, 0x8000, RZ ;  /* 0x000080004c2d7810 */ /* 0x040fe40007fbe0ff */
[----:B------:R-:W-:Y:S02]  /*1dea0*/  IADD3 R53, P4, R76, 0xa000, RZ ;  /* 0x0000a0004c357810 */ /* 0x000fe40007f9e0ff */
[----:B------:R-:W-:Y:S02]  /*1deb0*/  LOP3.LUT R48, R48, R49, RZ, 0x3c, !PT ;  /* 0x0000003130307212 */ /* 0x000fe400078e3cff */
[----:B------:R-:W-:Y:S02]  /*1dec0*/  SHF.R.U64 R56, R56, 0x3, RZ ;  /* 0x0000000338387819 */ /* 0x000fe400000012ff */
[----:B------:R-:W-:Y:S02]  /*1ded0*/  IADD3.X R49, RZ, R77, RZ, P0, !PT ;  /* 0x0000004dff317210 */ /* 0x000fe400007fe4ff */
[----:B------:R-:W-:-:S02]  /*1dee0*/  LOP3.LUT R60, R61, 0x380, RZ, 0xc0, !PT ;  /* 0x000003803d3c7812 */ /* 0x000fc400078ec0ff */
[----:B------:R-:W-:Y:S02]  /*1def0*/  LOP3.LUT P0, RZ, R222, 0x3, RZ, 0xc0, !PT ;  /* 0x00000003deff7812 */ /* 0x000fe4000780c0ff */
[----:B------:R-:W-:Y:S02]  /*1df00*/  LOP3.LUT R44, R45, 0x380, RZ, 0xc0, !PT ;  /* 0x000003802d2c7812 */ /* 0x000fe400078ec0ff */
[----:B------:R-:W-:Y:S02]  /*1df10*/  LOP3.LUT R52, R53, 0x380, RZ, 0xc0, !PT ;  /* 0x0000038035347812 */ /* 0x000fe400078ec0ff */
[----:B------:R-:W-:Y:S02]  /*1df20*/  LOP3.LUT R8, R7, 0x380, RZ, 0xc0, !PT ;  /* 0x0000038007087812 */ /* 0x000fe400078ec0ff */
[----:B------:R-:W-:Y:S01]  /*1df30*/  LOP3.LUT R56, R56, R57, RZ, 0x3c, !PT ;  /* 0x0000003938387212 */ /* 0x000fe200078e3cff */
[----:B------:R-:W-:Y:S01]  /*1df40*/  IMAD.X R57, RZ, RZ, R77, P2 ;  /* 0x000000ffff397224 */ /* 0x000fe200010e064d */
[----:B------:R-:W-:-:S02]  /*1df50*/  SHF.R.U64 R60, R60, 0x3, RZ ;  /* 0x000000033c3c7819 */ /* 0x000fc400000012ff */
[C---:B------:R-:W-:Y:S01]  /*1df60*/  ISETP.GE.OR P2, PT, R4.reuse, R81, P0 ;  /* 0x000000510400720c */ /* 0x040fe20000746670 */
[----:B------:R-:W-:Y:S01]  /*1df70*/  VIADD R4, R4, 0x8 ;  /* 0x0000000804047836 */ /* 0x000fe20000000000 */
        /* <DEDUP_REMOVED lines=8> */
[----:B------:R-:W-:Y:S01]  /*1e000*/  IMAD.X R53, RZ, RZ, R77, P4 ;  /* 0x000000ffff357224 */ /* 0x000fe200020e064d */
[----:B------:R-:W-:Y:S01]  /*1e010*/  LOP3.LUT R8, R8, R7, RZ, 0x3c, !PT ;  /* 0x0000000708087212 */ /* 0x000fe200078e3cff */
[----:B------:R-:W-:Y:S01]  /*1e020*/  IMAD R21, R21, UR4, RZ ;  /* 0x0000000415157c24 */ /* 0x000fe2000f8e02ff */
[----:B------:R-:W-:Y:S01]  /*1e030*/  IADD3 R5, P3, R76, 0xf000, RZ ;  /* 0x0000f0004c057810 */ /* 0x000fe20007f7e0ff */
[----:B--2---:R0:W-:Y:S01]  /*1e040*/  @!P2 ST.E desc[UR46][R50.64], R0 ;  /* 0x000000003200a985 */ /* 0x0041e2000c10192e */
[----:B------:R-:W-:-:S02]  /*1e050*/  ISETP.GE.OR P0, PT, R4, R81, P0 ;  /* 0x000000510400720c */ /* 0x000fc40000706670 */
[C---:B------:R-:W-:Y:S01]  /*1e060*/  IADD3 R65, P5, R76.reuse, 0xd000, RZ ;  /* 0x0000d0004c417810 */ /* 0x040fe20007fbe0ff */
[----:B------:R-:W-:Y:S01]  /*1e070*/  IMAD.X R73, RZ, RZ, R77, P3 ;  /* 0x000000ffff497224 */ /* 0x000fe200018e064d */
[C---:B------:R-:W-:Y:S02]  /*1e080*/  IADD3 R69, P4, R76.reuse, 0xe000, RZ ;  /* 0x0000e0004c457810 */ /* 0x040fe40007f9e0ff */
[----:B------:R-:W-:Y:S02]  /*1e090*/  LOP3.LUT R7, R76, 0x380, RZ, 0xc0, !PT ;  /* 0x000003804c077812 */ /* 0x000fe400078ec0ff */
[----:B------:R-:W-:Y:S02]  /*1e0a0*/  LOP3.LUT R4, R5, 0x380, RZ, 0xc0, !PT ;  /* 0x0000038005047812 */ /* 0x000fe400078ec0ff */
[----:B------:R-:W-:Y:S02]  /*1e0b0*/  LOP3.LUT R64, R65, 0x380, RZ, 0xc0, !PT ;  /* 0x0000038041407812 */ /* 0x000fe400078ec0ff */
[----:B------:R-:W-:Y:S01]  /*1e0c0*/  LOP3.LUT R68, R69, 0x380, RZ, 0xc0, !PT ;  /* 0x0000038045447812 */ /* 0x000fe200078ec0ff */
[----:B---3--:R2:W-:Y:S01]  /*1e0d0*/  @!P0 ST.E desc[UR46][R54.64], R2 ;  /* 0x0000000236008985 */ /* 0x0085e2000c10192e */
[----:B------:R-:W-:-:S02]  /*1e0e0*/  SHF.R.U64 R7, R7, 0x3, RZ ;  /* 0x0000000307077819 */ /* 0x000fc400000012ff */
[----:B------:R-:W-:Y:S01]  /*1e0f0*/  SHF.R.U64 R4, R4, 0x3, RZ ;  /* 0x0000000304047819 */ /* 0x000fe200000012ff */
[----:B------:R-:W5:Y:S01]  /*1e100*/  LD.E.128 R8, desc[UR46][R8.64] ;  /* 0x0000002e08087980 */ /* 0x000f62000c101d00 */
[----:B------:R-:W-:Y:S02]  /*1e110*/  SHF.R.U64 R64, R64, 0x3, RZ ;  /* 0x0000000340407819 */ /* 0x000fe400000012ff */
[----:B------:R-:W-:Y:S01]  /*1e120*/  SHF.R.U64 R68, R68, 0x3, RZ ;  /* 0x0000000344447819 */ /* 0x000fe200000012ff */
[----:B------:R-:W5:Y:S01]  /*1e130*/  LD.E.128 R12, desc[UR46][R12.64] ;  /* 0x0000002e0c0c7980 */ /* 0x000f62000c101d00 */
[----:B------:R-:W-:Y:S02]  /*1e140*/  LOP3.LUT R76, R7, R76, RZ, 0x3c, !PT ;  /* 0x0000004c074c7212 */ /* 0x000fe400078e3cff */
[----:B------:R-:W-:Y:S01]  /*1e150*/  LOP3.LUT R64, R64, R65, RZ, 0x3c, !PT ;  /* 0x0000004140407212 */ /* 0x000fe200078e3cff */
[--C-:B------:R-:W-:Y:S01]  /*1e160*/  IMAD.X R65, RZ, RZ, R77.reuse, P5 ;  /* 0x000000ffff417224 */ /* 0x100fe200028e064d */
[----:B------:R-:W-:Y:S01]  /*1e170*/  LOP3.LUT R68, R68, R69, RZ, 0x3c, !PT ;  /* 0x0000004544447212 */ /* 0x000fe200078e3cff */
[----:B------:R-:W-:Y:S01]  /*1e180*/  IMAD.X R69, RZ, RZ, R77, P4 ;  /* 0x000000ffff457224 */ /* 0x000fe200020e064d */
[----:B------:R-:W-:Y:S01]  /*1e190*/  LOP3.LUT R72, R4, R5, RZ, 0x3c, !PT ;  /* 0x0000000504487212 */ /* 0x000fe200078e3cff */
[----:B------:R-:W5:Y:S04]  /*1e1a0*/  LD.E.128 R24, desc[UR46][R24.64] ;  /* 0x0000002e18187980 */ /* 0x000f68000c101d00 */
[----:B------:R3:W5:Y:S04]  /*1e1b0*/  LD.E.128 R4, desc[UR46][R76.64] ;  /* 0x0000002e4c047980 */ /* 0x000768000c101d00 */
[----:B------:R-:W5:Y:S04]  /*1e1c0*/  LD.E.128 R28, desc[UR46][R28.64] ;  /* 0x0000002e1c1c7980 */ /* 0x000f68000c101d00 */
[----:B------:R-:W5:Y:S01]  /*1e1d0*/  LD.E.128 R32, desc[UR46][R32.64] ;  /* 0x0000002e20207980 */ /* 0x000f62000c101d00 */
[----:B---3--:R-:W-:-:S02]  /*1e1e0*/  IMAD R77, R20, UR5, R21 ;  /* 0x00000005144d7c24 */ /* 0x008fc4000f8e0215 */
[----:B------:R-:W-:Y:S01]  /*1e1f0*/  IMAD.WIDE.U32 R20, R20, UR4, RZ ;  /* 0x0000000414147c25 */ /* 0x000fe2000f8e00ff */
[----:B------:R-:W-:Y:S01]  /*1e200*/  ULDC.64 UR4, c[0x0][0xae8] ;  /* 0x0002ba0000047ab9 */ /* 0x000fe20000000a00 */
[----:B------:R-:W5:Y:S03]  /*1e210*/  LD.E.128 R36, desc[UR46][R36.64] ;  /* 0x0000002e24247980 */ /* 0x000f66000c101d00 */
[----:B------:R-:W-:Y:S01]  /*1e220*/  IADD3 R21, R21, R77, RZ ;  /* 0x0000004d15157210 */ /* 0x000fe20007ffe0ff */
[----:B------:R-:W-:Y:S01]  /*1e230*/  IMAD R77, R215, 0x20, R17 ;  /* 0x00000020d74d7824 */ /* 0x000fe200078e0211 */
[----:B------:R-:W5:Y:S03]  /*1e240*/  LD.E.128 R40, desc[UR46][R40.64] ;  /* 0x0000002e28287980 */ /* 0x000f66000c101d00 */
[----:B------:R-:W-:Y:S01]  /*1e250*/  IMAD.IADD R76, R204, 0x1, R77 ;  /* 0x00000001cc4c7824 */ /* 0x000fe200078e024d */
[----:B------:R-:W5:Y:S01]  /*1e260*/  LD.E.128 R44, desc[UR46][R44.64] ;  /* 0x0000002e2c2c7980 */ /* 0x000f62000c101d00 */
[----:B------:R-:W-:-:S02]  /*1e270*/  IMAD R83, R80, UR4, RZ ;  /* 0x0000000450537c24 */ /* 0x000fc4000f8e02ff */
[----:B0-----:R-:W-:Y:S01]  /*1e280*/  @P1 IMAD.HI.U32 R0, R76, R85, RZ ;  /* 0x000000554c001227 */ /* 0x001fe200078e00ff */
[----:B------:R-:W5:Y:S03]  /*1e290*/  LD.E.128 R48, desc[UR46][R48.64] ;  /* 0x0000002e30307980 */ /* 0x000f66000c101d00 */
[C---:B------:R-:W-:Y:S01]  /*1e2a0*/  IMAD R83, R216.reuse, UR5, R83 ;  /* 0x00000005d8537c24 */ /* 0x040fe2000f8e0253 */
[----:B--2---:R-:W5:Y:S01]  /*1e2b0*/  LD.E.128 R52, desc[UR46][R52.64] ;  /* 0x0000002e34347980 */ /* 0x004f62000c101d00 */
[----:B------:R-:W-:Y:S01]  /*1e2c0*/  IMAD.WIDE.U32 R20, R216, UR4, R20 ;  /* 0x00000004d8147c25 */ /* 0x000fe2000f8e0014 */
[----:B------:R-:W-:Y:S02]  /*1e2d0*/  ULDC.64 UR4, c[0x0][0xaf0] ;  /* 0x0002bc0000047ab9 */ /* 0x000fe40000000a00 */
[----:B------:R-:W5:Y:S01]  /*1e2e0*/  LD.E.128 R56, desc[UR46][R56.64] ;  /* 0x0000002e38387980 */ /* 0x000f62000c101d00 */
[----:B------:R-:W-:Y:S01]  /*1e2f0*/  IMAD.MOV.U32 R77, RZ, RZ, R76 ;  /* 0x000000ffff4d7224 */ /* 0x000fe200078e004c */
[----:B-1----:R-:W-:Y:S01]  /*1e300*/  @P1 SHF.R.U32.HI R77, RZ, R87, R0 ;  /* 0x00000057ff4d1219 */ /* 0x002fe20000011600 */
[----:B------:R-:W-:Y:S01]  /*1e310*/  IMAD.IADD R21, R21, 0x1, R83 ;  /* 0x0000000115157824 */ /* 0x000fe200078e0253 */
[----:B------:R-:W5:Y:S01]  /*1e320*/  LD.E.128 R60, desc[UR46][R60.64] ;  /* 0x0000002e3c3c7980 */ /* 0x000f62000c101d00 */
[----:B------:R-:W-:Y:S01]  /*1e330*/  IMAD R78, R78, UR4, RZ ;  /* 0x000000044e4e7c24 */ /* 0x000fe2000f8e02ff */
[--C-:B------:R-:W-:Y:S01]  /*1e340*/  SHF.R.S32.HI R0, RZ, 0x1f, R77.reuse ;  /* 0x0000001fff007819 */ /* 0x100fe2000001144d */
[----:B------:R-:W-:Y:S01]  /*1e350*/  IMAD.MOV R2, RZ, RZ, -R77 ;  /* 0x000000ffff027224 */ /* 0x000fe200078e0a4d */
[----:B------:R-:W5:Y:S01]  /*1e360*/  LD.E.128 R64, desc[UR46][R64.64] ;  /* 0x0000002e40407980 */ /* 0x000f62000c101d00 */
[----:B------:R-:W-:-:S02]  /*1e370*/  IMAD R83, R79, UR5, R78 ;  /* 0x000000054f537c24 */ /* 0x000fc4000f8e024e */
[----:B------:R-:W-:Y:S01]  /*1e380*/  IMAD.WIDE.U32 R20, R79, UR4, R20 ;  /* 0x000000044f147c25 */ /* 0x000fe2000f8e0014 */
[----:B------:R-:W-:Y:S01]  /*1e390*/  ULDC.64 UR4, c[0x0][0xae0] ;  /* 0x0002b80000047ab9 */ /* 0x000fe20000000a00 */
[----:B------:R-:W5:Y:S02]  /*1e3a0*/  LD.E.128 R68, desc[UR46][R68.64] ;  /* 0x0000002e44447980 */ /* 0x000f64000c101d00 */
[----:B------:R-:W-:Y:S02]  /*1e3b0*/  IMAD R0, R0, UR4, RZ ;  /* 0x0000000400007c24 */ /* 0x000fe4000f8e02ff */
[----:B------:R-:W-:Y:S01]  /*1e3c0*/  IMAD R79, R3, R2, R76 ;  /* 0x00000002034f7224 */ /* 0x000fe200078e024c */
[----:B------:R-:W5:Y:S01]  /*1e3d0*/  LD.E.128 R72, desc[UR46][R72.64] ;  /* 0x0000002e48487980 */ /* 0x000f62000c101d00 */
[----:B------:R-:W-:Y:S02]  /*1e3e0*/  IMAD.IADD R21, R21, 0x1, R83 ;  /* 0x0000000115157824 */ /* 0x000fe400078e0253 */
[C---:B------:R-:W-:Y:S01]  /*1e3f0*/  IMAD R83, R77.reuse, UR5, R0 ;  /* 0x000000054d537c24 */ /* 0x040fe2000f8e0200 */
[----:B------:R-:W-:Y:S01]  /*1e400*/  @!PT LDS RZ, [RZ] ;  /* 0x00000000fffff984 */ /* 0x000fe20000000800 */
[----:B------:R-:W-:Y:S01]  /*1e410*/  @!PT LDS RZ, [RZ] ;  /* 0x00000000fffff984 */ /* 0x000fe20000000800 */
[----:B------:R-:W-:Y:S01]  /*1e420*/  @!PT LDS RZ, [RZ] ;  /* 0x00000000fffff984 */ /* 0x000fe20000000800 */
[----:B------:R-:W-:Y:S01]  /*1e430*/  @!PT LDS RZ, [RZ] ;  /* 0x00000000fffff984 */ /* 0x000fe20000000800 */
[----:B------:R0:W-:Y:S06]  /*1e440*/  MEMBAR.ALL.CTA ;  /* 0x0000000000007992 */ /* 0x0001ec0000008000 */
[----:B0-----:R-:W0:Y:S01]  /*1e450*/  FENCE.VIEW.ASYNC.S ;  /* 0x00000000000073c6 */ /* 0x001e220000000000 */
[----:B------:R-:W-:Y:S01]  /*1e460*/  SHF.R.S32.HI R0, RZ, 0x1f, R79 ;  /* 0x0000001fff007819 */ /* 0x000fe2000001144f */
[----:B------:R-:W-:Y:S01]  /*1e470*/  IMAD.WIDE.U32 R2, R77, UR4, R20 ;  /* 0x000000044d027c25 */ /* 0x000fe2000f8e0014 */
[----:B------:R-:W-:-:S03]  /*1e480*/  ULDC.64 UR4, c[0x0][0xad8] ;  /* 0x0002b60000047ab9 */ /* 0x000fc60000000a00 */
[----:B------:R-:W-:Y:S02]  /*1e490*/  IMAD.IADD R204, R17, 0x1, R204 ;  /* 0x0000000111cc7824 */ /* 0x000fe400078e02cc */
[----:B------:R-:W-:Y:S02]  /*1e4a0*/  IMAD.IADD R3, R3, 0x1, R83 ;  /* 0x0000000103037824 */ /* 0x000fe400078e0253 */
[----:B------:R-:W-:Y:S01]  /*1e4b0*/  IMAD R20, R0, UR4, RZ ;  /* 0x0000000400147c24 */ /* 0x000fe2000f8e02ff */
[C---:B------:R-:W-:Y:S01]  /*1e4c0*/  IADD3 R0, R204.reuse, 0x20, RZ ;  /* 0x00000020cc007810 */ /* 0x040fe20007ffe0ff */
[----:B------:R-:W-:Y:S01]  /*1e4d0*/  IMAD.WIDE.U32 R2, R79, UR4, R2 ;  /* 0x000000044f027c25 */ /* 0x000fe2000f8e0002 */
[----:B------:R-:W-:-:S03]  /*1e4e0*/  ISETP.GE.AND P2, PT, R204, R81, PT ;  /* 0x00000051cc00720c */ /* 0x000fc60003f46270 */
[----:B------:R-:W-:Y:S01]  /*1e4f0*/  IMAD R21, R79, UR5, R20 ;  /* 0x000000054f157c24 */ /* 0x000fe2000f8e0214 */
[----:B------:R-:W-:Y:S01]  /*1e500*/  ULDC.64 UR4, c[0x0][0xa80] ;  /* 0x0002a00000047ab9 */ /* 0x000fe20000000a00 */
[----:B------:R-:W-:Y:S01]  /*1e510*/  ISETP.GE.AND P1, PT, R0, R81, PT ;  /* 0x000000510000720c */ /* 0x000fe20003f26270 */
[----:B------:R-:W-:Y:S01]  /*1e520*/  VIADD R0, R16, 0x28420 ;  /* 0x0002842010007836 */ /* 0x000fe20000000000 */
[----:B------:R-:W-:Y:S01]  /*1e530*/  LEA R80, P3, R2, UR4, 0x1 ;  /* 0x0000000402507c11 */ /* 0x000fe2000f8608ff */
[----:B------:R-:W-:-:S03]  /*1e540*/  IMAD.IADD R3, R3, 0x1, R21 ;  /* 0x0000000103037824 */ /* 0x000fc600078e0215 */
[----:B------:R-:W-:Y:S02]  /*1e550*/  PRMT R0, RZ, 0x654, R0 ;  /* 0x00000654ff007816 */ /* 0x000fe40000000000 */
[----:B------:R-:W-:Y:S01]  /*1e560*/  LEA.HI.X R82, R2, UR5, R3, 0x1, P3 ;  /* 0x0000000502527c11 */ /* 0x000fe200098f0c03 */
        /* <DEDUP_REMOVED lines=24> */
.L_x_1558:
[----:B------:R-:W-:Y:S05]  /*1e6f0*/  BSYNC B1 ;  /* 0x0000000000017941 */ /* 0x000fea0003800000 */
.L_x_1557:
[----:B---3--:R3:W4:Y:S01]  /*1e700*/  SHFL.IDX PT, R21, R82, 0x1, 0x181f ;  /* 0x00381f0052157f89 */ /* 0x00872200000e0000 */
        /* <DEDUP_REMOVED lines=8> */
[----:B0-----:R-:W-:-:S04]  /*1e790*/  @!P4 LEA R2, P5, R18, R20, 0x1 ;  /* 0x000000141202c211 */ /* 0x001fc800078a08ff */
        /* <DEDUP_REMOVED lines=11> */
.L_x_1560:
[----:B------:R-:W-:Y:S05]  /*1e850*/  BSYNC B1 ;  /* 0x0000000000017941 */ /* 0x000fea0003800000 */
.L_x_1559:
[----:B0----5:R0:W0:Y:S01]  /*1e860*/  SHFL.IDX PT, R9, R82, 0x2, 0x181f ;  /* 0x00581f0052097f89 */ /* 0x02102200000e0000 */
        /* <DEDUP_REMOVED lines=9> */
[-C--:B------:R-:W-:Y:S02]  /*1e900*/  @!P2 LEA R4, P4, R194, R8.reuse, 0x1 ;  /* 0x00000008c204a211 */ /* 0x080fe400078808ff */
[-C--:B------:R-:W-:Y:S02]  /*1e910*/  @!P3 LEA.HI.X R3, R18, R9.reuse, R19, 0x1, P5 ;  /* 0x000000091203b211 */ /* 0x080fe400028f0c13 */
[-C--:B------:R-:W-:Y:S02]  /*1e920*/  @!P1 LEA R6, P5, R207, R8.reuse, 0x1 ;  /* 0x00000008cf069211 */ /* 0x080fe400078a08ff */
        /* <DEDUP_REMOVED lines=8> */
.L_x_1562:
[----:B------:R-:W-:Y:S05]  /*1e9b0*/  BSYNC B1 ;  /* 0x0000000000017941 */ /* 0x000fea0003800000 */
.L_x_1561:
[----:B------:R-:W-:Y:S01]  /*1e9c0*/  VIADD R0, R204, 0x60 ;  /* 0x00000060cc007836 */ /* 0x000fe20000000000 */
[----:B0-----:R0:W0:Y:S04]  /*1e9d0*/  SHFL.IDX PT, R9, R82, 0x3, 0x181f ;  /* 0x00781f0052097f89 */ /* 0x00102800000e0000 */
[----:B------:R-:W-:Y:S01]  /*1e9e0*/  ISETP.GE.AND P0, PT, R0, R81, PT ;  /* 0x000000510000720c */ /* 0x000fe20003f06270 */
[----:B---3--:R-:W3:-:S12]  /*1e9f0*/  SHFL.IDX PT, R80, R80, 0x3, 0x181f ;  /* 0x00781f0050507f89 */ /* 0x008ed800000e0000 */
[----:B------:R-:W-:Y:S05]  /*1ea00*/  @P0 BRA `(.L_x_1563) ;  /* 0x0000000c00a40947 */ /* 0x000fea0003800000 */
[----:B------:R-:W-:Y:S02]  /*1ea10*/  ULDC UR4, c[0x0][0xac8] ;  /* 0x0002b20000047ab9 */ /* 0x000fe40000000800 */
[----:B------:R-:W-:Y:S02]  /*1ea20*/  ISETP.GE.AND P3, PT, R18, UR4, PT ;  /* 0x0000000412007c0c */ /* 0x000fe4000bf66270 */
[----:B------:R-:W-:Y:S02]  /*1ea30*/  ISETP.GE.AND P4, PT, R194, UR4, PT ;  /* 0x00000004c2007c0c */ /* 0x000fe4000bf86270 */
[----:B------:R-:W-:-:S09]  /*1ea40*/  ISETP.GE.AND P5, PT, R207, UR4, PT ;  /* 0x00000004cf007c0c */ /* 0x000fd2000bfa6270 */
[-C--:B---3--:R-:W-:Y:S02]  /*1ea50*/  @!P3 LEA R2, P0, R18, R80.reuse, 0x1 ;  /* 0x000000501202b211 */ /* 0x088fe400078008ff */
[-C--:B------:R-:W-:Y:S02]  /*1ea60*/  @!P4 LEA R4, P1, R194, R80.reuse, 0x1 ;  /* 0x00000050c204c211 */ /* 0x080fe400078208ff */
[C---:B------:R-:W-:Y:S02]  /*1ea70*/  @!P5 LEA R6, P2, R207.reuse, R80, 0x1 ;  /* 0x00000050cf06d211 */ /* 0x040fe400078408ff */
        /* <DEDUP_REMOVED lines=12> */
.L_x_1554:
[----:B------:R-:W-:Y:S01]  /*1eb40*/  ULDC.64 UR4, c[0x0][0xc00] ;  /* 0x0003000000047ab9 */ /* 0x000fe20000000a00 */
[----:B------:R-:W2:Y:S01]  /*1eb50*/  LDC.64 R2, c[0x0][0xc00] ;  /* 0x00030000ff027b82 */ /* 0x000ea20000000a00 */
[----:B------:R-:W-:Y:S01]  /*1eb60*/  ISETP.NE.U32.AND P0, PT, RZ, UR4, PT ;  /* 0x00000004ff007c0c */ /* 0x000fe2000bf05070 */
[----:B------:R-:W-:-:S03]  /*1eb70*/  IMAD.MOV.U32 R0, RZ, RZ, RZ ;  /* 0x000000ffff007224 */ /* 0x000fc600078e00ff */
[----:B------:R-:W-:Y:S01]  /*1eb80*/  ISETP.NE.AND.EX P0, PT, RZ, UR5, PT, P0 ;  /* 0x00000005ff007c0c */ /* 0x000fe2000bf05300 */
[----:B------:R-:W-:Y:S02]  /*1eb90*/  ULDC.64 UR4, c[0x0][0xc08] ;  /* 0x0003020000047ab9 */ /* 0x000fe40000000a00 */
[----:B------:R-:W-:Y:S01]  /*1eba0*/  ISETP.NE.U32.AND P1, PT, RZ, UR4, PT ;  /* 0x00000004ff007c0c */ /* 0x000fe2000bf25070 */
[----:B------:R-:W3:Y:S03]  /*1ebb0*/  LDC R25, c[0x0][0xbe8] ;  /* 0x0002fa00ff197b82 */ /* 0x000ee60000000800 */
[----:B------:R-:W-:Y:S01]  /*1ebc0*/  ISETP.NE.AND.EX P1, PT, RZ, UR5, PT, P1 ;  /* 0x00000005ff007c0c */ /* 0x000fe2000bf25310 */
[----:B--2---:R-:W-:-:S12]  /*1ebd0*/  IMAD.WIDE R2, R217, 0x4, R2 ;  /* 0x00000004d9027825 */ /* 0x004fd800078e0202 */
[----:B------:R-:W2:Y:S01]  /*1ebe0*/  @P1 LDC.64 R4, c[0x0][0xc08] ;  /* 0x00030200ff041b82 */ /* 0x000ea20000000a00 */
[----:B------:R-:W-:Y:S02]  /*1ebf0*/  ULDC UR4, c[0x0][0xa88] ;  /* 0x0002a20000047ab9 */ /* 0x000fe40000000800 */
[----:B------:R-:W-:Y:S01]  /*1ec00*/  IMAD.U32 R6, RZ, RZ, UR4 ;  /* 0x00000004ff067e24 */ /* 0x000fe2000f8e00ff */
[----:B------:R4:W5:Y:S01]  /*1ec10*/  @P0 LDG.E R0, desc[UR46][R2.64] ;  /* 0x0000002e02000981 */ /* 0x000962000c1e1900 */
[----:B------:R-:W0:Y:S01]  /*1ec20*/  S2R R7, SR_TID.X ;  /* 0x0000000000077919 */ /* 0x000e220000002100 */
[----:B--2---:R-:W-:-:S05]  /*1ec30*/  @P1 IMAD.WIDE R4, R217, 0x4, R4 ;  /* 0x00000004d9041825 */ /* 0x004fca00078e0204 */
[----:B------:R4:W5:Y:S01]  /*1ec40*/  @P1 LDG.E R6, desc[UR46][R4.64] ;  /* 0x0000002e04061981 */ /* 0x000962000c1e1900 */
[----:B---3--:R-:W-:Y:S01]  /*1ec50*/  ISETP.NE.AND P2, PT, R25, 0x1, PT ;  /* 0x000000011900780c */ /* 0x008fe20003f45270 */
[----:B0-----:R-:W-:-:S12]  /*1ec60*/  VIADD R7, R7, 0xffffff80 ;  /* 0xffffff8007077836 */ /* 0x001fd80000000000 */
[----:B------:R-:W0:Y:S01]  /*1ec70*/  @P2 LDC R14, c[0x0][0xbec] ;  /* 0x0002fb00ff0e2b82 */ /* 0x000e220000000800 */
[----:B------:R-:W-:Y:S02]  /*1ec80*/  ISETP.GE.AND P3, PT, R7, 0x80, PT ;  /* 0x000000800700780c */ /* 0x000fe40003f66270 */
[----:B------:R-:W-:-:S05]  /*1ec90*/  SHF.R.S32.HI R7, RZ, 0x1f, R217 ;  /* 0x0000001fff077819 */ /* 0x000fca00000114d9 */
[----:B------:R-:W2:Y:S01]  /*1eca0*/  @P2 LDC R27, c[0x0][0xbf0] ;  /* 0x0002fc00ff1b2b82 */ /* 0x000ea20000000800 */
[----:B----4-:R-:W-:Y:S05]  /*1ecb0*/  @P1 BRA `(.L_x_1564) ;  /* 0x0000000000101947 */ /* 0x010fea0003800000 */
[----:B------:R-:W-:Y:S05]  /*1ecc0*/  @!P0 BRA `(.L_x_1564) ;  /* 0x00000000000c8947 */ /* 0x000fea0003800000 */
[----:B------:R-:W3:Y:S04]  /*1ecd0*/  LDG.E R5, desc[UR46][R2.64] ;  /* 0x0000002e02057981 */ /* 0x000ee8000c1e1900 */
[----:B-----5:R-:W3:Y:S02]  /*1ece0*/  LDG.E R6, desc[UR46][R2.64+0x4] ;  /* 0x0000042e02067981 */ /* 0x020ee4000c1e1900 */
[----:B---3--:R-:W-:-:S07]  /*1ecf0*/  IMAD.IADD R6, R6, 0x1, -R5 ;  /* 0x0000000106067824 */ /* 0x008fce00078e0a05 */
.L_x_1564:
[----:B------:R-:W-:Y:S01]  /*1ed00*/  BSSY B1, `(.L_x_1565) ;  /* 0x000002d000017945 */ /* 0x000fe20003800000 */
[----:B------:R-:W-:Y:S02]  /*1ed10*/  SHF.R.S32.HI R10, RZ, 0x1f, R216 ;  /* 0x0000001fff0a7819 */ /* 0x000fe400000114d8 */
[----:B------:R-:W-:Y:S02]  /*1ed20*/  SEL R13, R217, RZ, !P0 ;  /* 0x000000ffd90d7207 */ /* 0x000fe40004000000 */
[----:B------:R-:W-:Y:S02]  /*1ed30*/  SEL R12, R7, RZ, !P0 ;  /* 0x000000ff070c7207 */ /* 0x000fe40004000000 */
[----:B-----5:R-:W-:Y:S01]  /*1ed40*/  SHF.R.S32.HI R11, RZ, 0x1f, R0 ;  /* 0x0000001fff0b7819 */ /* 0x020fe20000011400 */
[----:B------:R-:W-:Y:S06]  /*1ed50*/  @P3 BRA `(.L_x_1566) ;  /* 0x00000000009c3947 */ /* 0x000fec0003800000 */
[----:B------:R-:W3:Y:S01]  /*1ed60*/  S2R R3, SR_TID.X ;  /* 0x0000000000037919 */ /* 0x000ee20000002100 */
[----:B------:R-:W4:Y:S02]  /*1ed70*/  LDC R9, c[0x0][0xbe8] ;  /* 0x0002fa00ff097b82 */ /* 0x000f240000000800 */
[----:B----4-:R-:W-:Y:S01]  /*1ed80*/  IMAD R2, R6, R9, RZ ;  /* 0x0000000906027224 */ /* 0x010fe200078e02ff */
[----:B---3--:R-:W-:-:S04]  /*1ed90*/  IADD3 R8, R204, -0x80, R3 ;  /* 0xffffff80cc087810 */ /* 0x008fc80007ffe003 */
[----:B------:R-:W-:-:S13]  /*1eda0*/  ISETP.GE.AND P0, PT, R8, R2, PT ;  /* 0x000000020800720c */ /* 0x000fda0003f06270 */
[----:B------:R-:W-:Y:S05]  /*1edb0*/  @P0 BRA `(.L_x_1566) ;  /* 0x0000000000840947 */ /* 0x000fea0003800000 */
[----:B------:R-:W-:Y:S01]  /*1edc0*/  ISETP.NE.AND P0, PT, R9, 0x1, PT ;  /* 0x000000010900780c */ /* 0x000fe20003f05270 */
[----:B------:R-:W-:Y:S01]  /*1edd0*/  ULDC.64 UR4, c[0x0][0xb90] ;  /* 0x0002e40000047ab9 */ /* 0x000fe20000000a00 */
[----:B------:R-:W-:Y:S01]  /*1ede0*/  IMAD.MOV.U32 R2, RZ, RZ, R0 ;  /* 0x000000ffff027224 */ /* 0x000fe200078e0000 */
[----:B------:R-:W-:Y:S01]  /*1edf0*/  MOV R5, R8 ;  /* 0x0000000800057202 */ /* 0x000fe20000000f00 */
[----:B------:R-:W-:Y:S02]  /*1ee00*/  IMAD R7, R10, UR4, RZ ;  /* 0x000000040a077c24 */ /* 0x000fe4000f8e02ff */
[----:B------:R-:W-:Y:S02]  /*1ee10*/  IMAD.MOV.U32 R3, RZ, RZ, R11 ;  /* 0x000000ffff037224 */ /* 0x000fe400078e000b */
[C---:B------:R-:W-:Y:S02]  /*1ee20*/  IMAD R7, R216.reuse, UR5, R7 ;  /* 0x00000005d8077c24 */ /* 0x040fe4000f8e0207 */
[----:B------:R-:W-:Y:S01]  /*1ee30*/  IMAD.WIDE.U32 R2, R216, UR4, R2 ;  /* 0x00000004d8027c25 */ /* 0x000fe2000f8e0002 */
[----:B------:R-:W-:-:S02]  /*1ee40*/  ULDC.64 UR4, c[0x0][0xb98] ;  /* 0x0002e60000047ab9 */ /* 0x000fc40000000a00 */
[----:B------:R-:W3:Y:S01]  /*1ee50*/  @P0 LDC R15, c[0x0][0xbec] ;  /* 0x0002fb00ff0f0b82 */ /* 0x000ee20000000800 */
[----:B------:R-:W-:Y:S02]  /*1ee60*/  IMAD.IADD R3, R3, 0x1, R7 ;  /* 0x0000000103037824 */ /* 0x000fe400078e0207 */
[----:B------:R-:W-:-:S05]  /*1ee70*/  IMAD.WIDE.U32 R2, R13, UR4, R2 ;  /* 0x000000040d027c25 */ /* 0x000fca000f8e0002 */
[----:B------:R-:W4:Y:S01]  /*1ee80*/  @P0 LDC R21, c[0x0][0xbf0] ;  /* 0x0002fc00ff150b82 */ /* 0x000f220000000800 */
[----:B---3--:R-:W-:-:S05]  /*1ee90*/  @P0 IMAD.HI.U32 R4, R8, R15, RZ ;  /* 0x0000000f08040227 */ /* 0x008fca00078e00ff */
[----:B----4-:R-:W-:Y:S01]  /*1eea0*/  @P0 SHF.R.U32.HI R5, RZ, R21, R4 ;  /* 0x00000015ff050219 */ /* 0x010fe20000011604 */
        /* <DEDUP_REMOVED lines=18> */
.L_x_1566:
[----:B------:R-:W-:Y:S05]  /*1efd0*/  BSYNC B1 ;  /* 0x0000000000017941 */ /* 0x000fea0003800000 */
.L_x_1565:
[----:B------:R-:W-:Y:S01]  /*1efe0*/  ULDC.64 UR4, c[0x0][0xaa0] ;  /* 0x0002a80000047ab9 */ /* 0x000fe20000000a00 */
[----:B------:R-:W-:Y:S02]  /*1eff0*/  IMAD R7, R215, 0x20, R17 ;  /* 0x00000020d7077824 */ /* 0x000fe400078e0211 */
[----:B---3--:R-:W-:-:S03]  /*1f000*/  IMAD R3, R11, UR4, RZ ;  /* 0x000000040b037c24 */ /* 0x008fc6000f8e02ff */
[----:B------:R-:W-:Y:S01]  /*1f010*/  IADD3 R9, R204, R7, RZ ;  /* 0x00000007cc097210 */ /* 0x000fe20007ffe0ff */
[C---:B------:R-:W-:Y:S02]  /*1f020*/  IMAD R5, R0.reuse, UR5, R3 ;  /* 0x0000000500057c24 */ /* 0x040fe4000f8e0203 */
[----:B------:R-:W-:Y:S01]  /*1f030*/  IMAD.WIDE.U32 R2, R0, UR4, RZ ;  /* 0x0000000400027c25 */ /* 0x000fe2000f8e00ff */
[----:B------:R-:W-:-:S03]  /*1f040*/  ULDC.64 UR4, c[0x0][0xae8] ;  /* 0x0002ba0000047ab9 */ /* 0x000fc60000000a00 */
[----:B------:R-:W-:Y:S02]  /*1f050*/  IMAD.IADD R3, R3, 0x1, R5 ;  /* 0x0000000103037824 */ /* 0x000fe400078e0205 */
[----:B------:R-:W-:Y:S02]  /*1f060*/  IMAD R7, R10, UR4, RZ ;  /* 0x000000040a077c24 */ /* 0x000fe4000f8e02ff */
[----:B0-----:R-:W-:-:S04]  /*1f070*/  @P2 IMAD.HI.U32 R0, R9, R14, RZ ;  /* 0x0000000e09002227 */ /* 0x001fc800078e00ff */
[C---:B------:R-:W-:Y:S02]  /*1f080*/  IMAD R7, R216.reuse, UR5, R7 ;  /* 0x00000005d8077c24 */ /* 0x040fe4000f8e0207 */
[----:B------:R-:W-:Y:S01]  /*1f090*/  IMAD.WIDE.U32 R2, R216, UR4, R2 ;  /* 0x00000004d8027c25 */ /* 0x000fe2000f8e0002 */
[----:B------:R-:W-:-:S03]  /*1f0a0*/  ULDC.64 UR4, c[0x0][0xaf0] ;  /* 0x0002bc0000047ab9 */ /* 0x000fc60000000a00 */
[----:B------:R-:W-:Y:S01]  /*1f0b0*/  IMAD.MOV.U32 R5, RZ, RZ, R9 ;  /* 0x000000ffff057224 */ /* 0x000fe200078e0009 */
[----:B--2---:R-:W-:Y:S01]  /*1f0c0*/  @P2 SHF.R.U32.HI R5, RZ, R27, R0 ;  /* 0x0000001bff052219 */ /* 0x004fe20000011600 */
[----:B------:R-:W-:Y:S02]  /*1f0d0*/  IMAD R4, R12, UR4, RZ ;  /* 0x000000040c047c24 */ /* 0x000fe4000f8e02ff */
[----:B------:R-:W-:Y:S01]  /*1f0e0*/  IMAD.IADD R3, R3, 0x1, R7 ;  /* 0x0000000103037824 */ /* 0x000fe200078e0207 */
[----:B------:R-:W-:Y:S01]  /*1f0f0*/  SHF.R.S32.HI R0, RZ, 0x1f, R5 ;  /* 0x0000001fff007819 */ /* 0x000fe20000011405 */
[C---:B------:R-:W-:Y:S02]  /*1f100*/  IMAD R7, R13.reuse, UR5, R4 ;  /* 0x000000050d077c24 */ /* 0x040fe4000f8e0204 */
[----:B------:R-:W-:Y:S01]  /*1f110*/  IMAD.WIDE.U32 R2, R13, UR4, R2 ;  /* 0x000000040d027c25 */ /* 0x000fe2000f8e0002 */
[----:B------:R-:W-:-:S03]  /*1f120*/  ULDC.64 UR4, c[0x0][0xae0] ;  /* 0x0002b80000047ab9 */ /* 0x000fc60000000a00 */
[----:B------:R-:W-:Y:S02]  /*1f130*/  IMAD.MOV R4, RZ, RZ, -R5 ;  /* 0x000000ffff047224 */ /* 0x000fe400078e0a05 */
[----:B------:R-:W-:Y:S02]  /*1f140*/  IMAD.IADD R3, R3, 0x1, R7 ;  /* 0x0000000103037824 */ /* 0x000fe400078e0207 */
[----:B------:R-:W-:Y:S02]  /*1f150*/  IMAD R0, R0, UR4, RZ ;  /* 0x0000000400007c24 */ /* 0x000fe4000f8e02ff */
[----:B------:R-:W-:Y:S02]  /*1f160*/  IMAD R7, R25, R4, R9 ;  /* 0x0000000419077224 */ /* 0x000fe400078e0209 */
[C---:B------:R-:W-:Y:S02]  /*1f170*/  IMAD R9, R5.reuse, UR5, R0 ;  /* 0x0000000505097c24 */ /* 0x040fe4000f8e0200 */
[----:B------:R-:W-:Y:S01]  /*1f180*/  IMAD.WIDE.U32 R2, R5, UR4, R2 ;  /* 0x0000000405027c25 */ /* 0x000fe2000f8e0002 */
[----:B------:R-:W-:Y:S01]  /*1f190*/  SHF.R.S32.HI R0, RZ, 0x1f, R7 ;  /* 0x0000001fff007819 */ /* 0x000fe20000011407 */
[----:B------:R-:W-:-:S02]  /*1f1a0*/  ULDC.64 UR4, c[0x0][0xad8] ;  /* 0x0002b60000047ab9 */ /* 0x000fc40000000a00 */
[----:B------:R-:W-:Y:S02]  /*1f1b0*/  IMAD.IADD R3, R3, 0x1, R9 ;  /* 0x0000000103037824 */ /* 0x000fe400078e0209 */
[----:B------:R-:W-:Y:S02]  /*1f1c0*/  IMAD R0, R0, UR4, RZ ;  /* 0x0000000400007c24 */ /* 0x000fe4000f8e02ff */
[----:B------:R-:W-:-:S04]  /*1f1d0*/  IMAD.WIDE.U32 R2, R7, UR4, R2 ;  /* 0x0000000407027c25 */ /* 0x000fc8000f8e0002 */
[----:B------:R-:W-:Y:S01]  /*1f1e0*/  IMAD R7, R7, UR5, R0 ;  /* 0x0000000507077c24 */ /* 0x000fe2000f8e0200 */
[----:B------:R-:W-:Y:S01]  /*1f1f0*/  ULDC.64 UR4, c[0x0][0xa80] ;  /* 0x0002a00000047ab9 */ /* 0x000fe20000000a00 */
[----:B------:R-:W-:Y:S01]  /*1f200*/  IMAD.IADD R204, R17, 0x1, R204 ;  /* 0x0000000111cc7824 */ /* 0x000fe200078e02cc */
[----:B------:R-:W-:Y:S01]  /*1f210*/  LEA R0, P0, R2, UR4, 0x1 ;  /* 0x0000000402007c11 */ /* 0x000fe2000f8008ff */
[----:B------:R-:W-:Y:S01]  /*1f220*/  IMAD.IADD R3, R3, 0x1, R7 ;  /* 0x0000000103037824 */ /* 0x000fe200078e0207 */
[----:B------:R-:W-:-:S04]  /*1f230*/  UMOV UR4, 0xffffffff ;  /* 0xffffffff00047882 */ /* 0x000fc80000000000 */
[----:B------:R-:W-:Y:S01]  /*1f240*/  LEA.HI.X R2, R2, UR5, R3, 0x1, P0 ;  /* 0x0000000502027c11 */ /* 0x000fe200080f0c03 */
[----:B------:R-:W-:Y:S06]  /*1f250*/  BRA.DIV UR4, `(.L_x_1567) ;  /* 0x000000b204e47947 */ /* 0x000fec000b800000 */
[----:B------:R0:W2:Y:S04]  /*1f260*/  SHFL.IDX PT, R3, R2, RZ, 0x181f ;  /* 0x00181fff02037589 */ /* 0x0000a800000e0000 */
[----:B------:R0:W3:Y:S02]  /*1f270*/  SHFL.IDX PT, R14, R0, RZ, 0x181f ;  /* 0x00181fff000e7589 */ /* 0x0000e400000e0000 */
.L_x_1848:
        /* <DEDUP_REMOVED lines=9> */
[-C--:B---3--:R-:W-:Y:S02]  /*1f310*/  @!P3 LEA R4, P5, R18, R14.reuse, 0x1 ;  /* 0x0000000e1204b211 */ /* 0x088fe400078a08ff */
[-C--:B------:R-:W-:Y:S02]  /*1f320*/  @!P2 LEA R6, P4, R194, R14.reuse, 0x1 ;  /* 0x0000000ec206a211 */ /* 0x080fe400078808ff */
[-C--:B--2---:R-:W-:Y:S02]  /*1f330*/  @!P3 LEA.HI.X R5, R18, R3.reuse, R19, 0x1, P5 ;  /* 0x000000031205b211 */ /* 0x084fe400028f0c13 */
[-C--:B------:R-:W-:Y:S02]  /*1f340*/  @!P1 LEA R8, P5, R207, R14.reuse, 0x1 ;  /* 0x0000000ecf089211 */ /* 0x080fe400078a08ff */
        /* <DEDUP_REMOVED lines=8> */
.L_x_1569:
[----:B------:R-:W-:Y:S05]  /*1f3d0*/  BSYNC B1 ;  /* 0x0000000000017941 */ /* 0x000fea0003800000 */
.L_x_1568:
[----:B------:R-:W-:-:S03]  /*1f3e0*/  UMOV UR4, 0xffffffff ;  /* 0xffffffff00047882 */ /* 0x000fc60000000000 */
[----:B------:R-:W-:Y:S05]  /*1f3f0*/  BRA.DIV UR4, `(.L_x_1570) ;  /* 0x000000b204b07947 */ /* 0x000fea000b800000 */
[----:B--2---:R2:W0:Y:S04]  /*1f400*/  SHFL.IDX PT, R3, R2, 0x1, 0x181f ;  /* 0x00381f0002037f89 */ /* 0x00442800000e0000 */
[----:B---34-:R2:W3:Y:S02]  /*1f410*/  SHFL.IDX PT, R14, R0, 0x1, 0x181f ;  /* 0x00381f00000e7f89 */ /* 0x0184e400000e0000 */
.L_x_1852:
        /* <DEDUP_REMOVED lines=11> */
[-C--:B0-----:R-:W-:Y:S02]  /*1f4d0*/  @!P3 LEA.HI.X R5, R18, R3.reuse, R19, 0x1, P5 ;  /* 0x000000031205b211 */ /* 0x081fe400028f0c13 */
        /* <DEDUP_REMOVED lines=9> */
.L_x_1572:
[----:B------:R-:W-:Y:S05]  /*1f570*/  BSYNC B1 ;  /* 0x0000000000017941 */ /* 0x000fea0003800000 */
.L_x_1571:
[----:B------:R-:W-:-:S03]  /*1f580*/  UMOV UR4, 0xffffffff ;  /* 0xffffffff00047882 */ /* 0x000fc60000000000 */
[----:B------:R-:W-:Y:S05]  /*1f590*/  BRA.DIV UR4, `(.L_x_1573) ;  /* 0x000000b204907947 */ /* 0x000fea000b800000 */
[----:B0-----:R0:W0:Y:S04]  /*1f5a0*/  SHFL.IDX PT, R3, R2, 0x2, 0x181f ;  /* 0x00581f0002037f89 */ /* 0x00102800000e0000 */
[----:B---34-:R3:W4:Y:S02]  /*1f5b0*/  SHFL.IDX PT, R14, R0, 0x2, 0x181f ;  /* 0x00581f00000e7f89 */ /* 0x01872400000e0000 */
.L_x_1856:
[----:B------:R-:W-:Y:S01]  /*1f5c0*/  IADD3 R4, R204, 0x40, RZ ;  /* 0x00000040cc047810 */ /* 0x000fe20007ffe0ff */
[----:B------:R-:W-:Y:S03]  /*1f5d0*/  BSSY B1, `(.L_x_1574) ;  /* 0x0000014000017945 */ /* 0x000fe60003800000 */
[----:B------:R-:W-:-:S13]  /*1f5e0*/  ISETP.GE.AND P0, PT, R4, R25, PT ;  /* 0x000000190400720c */ /* 0x000fda0003f06270 */
        /* <DEDUP_REMOVED lines=18> */
.L_x_1575:
[----:B------:R-:W-:Y:S05]  /*1f710*/  BSYNC B1 ;  /* 0x0000000000017941 */ /* 0x000fea0003800000 */
.L_x_1574:
[----:B------:R-:W-:-:S03]  /*1f720*/  UMOV UR4, 0xffffffff ;  /* 0xffffffff00047882 */ /* 0x000fc60000000000 */
[----:B------:R-:W-:Y:S05]  /*1f730*/  BRA.DIV UR4, `(.L_x_1576) ;  /* 0x000000b204707947 */ /* 0x000fea000b800000 */
[----:B0-----:R0:W0:Y:S04]  /*1f740*/  SHFL.IDX PT, R3, R2, 0x3, 0x181f ;  /* 0x00781f0002037f89 */ /* 0x00102800000e0000 */
[----:B----4-:R4:W0:Y:S02]  /*1f750*/  SHFL.IDX PT, R14, R0, 0x3, 0x181f ;  /* 0x00781f00000e7f89 */ /* 0x01082400000e0000 */
.L_x_1860:
[----:B--234-:R-:W-:-:S05]  /*1f760*/  VIADD R0, R204, 0x60 ;  /* 0x00000060cc007836 */ /* 0x01cfca0000000000 */
[----:B------:R-:W-:-:S13]  /*1f770*/  ISETP.GE.AND P0, PT, R0, R25, PT ;  /* 0x000000190000720c */ /* 0x000fda0003f06270 */
        /* <DEDUP_REMOVED lines=18> */
.L_x_1563:
[----:B------:R-:W-:Y:S05]  /*1f8a0*/  BSYNC B0 ;  /* 0x0000000000007941 */ /* 0x000fea0003800000 */
.L_x_1553:
[----:B------:R-:W-:Y:S02]  /*1f8b0*/  ULDC UR4, c[0x0][0xc3c] ;  /* 0x00030f0000047ab9 */ /* 0x000fe40000000800 */
[----:B-1----:R-:W-:-:S13]  /*1f8c0*/  ISETP.GE.AND P0, PT, R203, UR4, PT ;  /* 0x00000004cb007c0c */ /* 0x002fda000bf06270 */
[----:B------:R-:W-:Y:S05]  /*1f8d0*/  @!P0 BRA `(.L_x_1577) ;  /* 0xfffffe1800308947 */ /* 0x000fea000383ffff */
[----:B------:R-:W-:Y:S05]  /*1f8e0*/  BRA `(.L_x_1348) ;  /* 0x0000007400e87947 */ /* 0x000fea0003800000 */
.L_x_1346:
        /* <DEDUP_REMOVED lines=18> */
.L_x_1578:
[----:B------:R-:W1:Y:S01]  /*1fa10*/  S2R R0, SR_TID.X ;  /* 0x0000000000007919 */ /* 0x000e620000002100 */
[----:B------:R-:W-:Y:S01]  /*1fa20*/  ULDC UR4, c[0x0][0xc3c] ;  /* 0x00030f0000047ab9 */ /* 0x000fe20000000800 */
[----:B------:R-:W2:Y:S01]  /*1fa30*/  S2UR UR6, SR_CTAID.X ;  /* 0x00000000000679c3 */ /* 0x000ea20000002500 */
[----:B------:R-:W-:Y:S01]  /*1fa40*/  ULDC UR5, c[0x0][0xc38] ;  /* 0x00030e0000057ab9 */ /* 0x000fe20000000800 */
[----:B-1----:R-:W-:-:S04]  /*1fa50*/  LOP3.LUT R0, R0, 0x1f, RZ, 0xc0, !PT ;  /* 0x0000001f00007812 */ /* 0x002fc800078ec0ff */
[----:B------:R-:W-:-:S04]  /*1fa60*/  ISETP.NE.AND P0, PT, R0, 0x1f, PT ;  /* 0x0000001f0000780c */ /* 0x000fc80003f05270 */
[----:B------:R-:W-:-:S13]  /*1fa70*/  ISETP.GE.OR P1, PT, R0, UR4, !P0 ;  /* 0x0000000400007c0c */ /* 0x000fda000c726670 */
[----:B0-----:R-:W0:Y:S02]  /*1fa80*/  @!P1 LDC.64 R2, c[0x0][0xc80] ;  /* 0x00032000ff029b82 */ /* 0x001e240000000a00 */
[----:B0-----:R-:W-:-:S05]  /*1fa90*/  @!P1 IMAD.WIDE.U32 R2, R0, 0x4, R2 ;  /* 0x0000000400029825 */ /* 0x001fca00078e0002 */
[----:B------:R-:W3:Y:S01]  /*1faa0*/  @!P1 LDG.E R4, desc[UR46][R2.64] ;  /* 0x0000002e02049981 */ /* 0x000ee2000c1e1900 */
[C---:B------:R-:W-:Y:S01]  /*1fab0*/  ISETP.NE.AND P1, PT, R0.reuse, RZ, PT ;  /* 0x000000ff0000720c */ /* 0x040fe20003f25270 */
[----:B------:R-:W-:Y:S01]  /*1fac0*/  UMOV UR4, URZ ;  /* 0x0000003f00047c82 */ /* 0x000fe20008000000 */
[C---:B------:R-:W-:Y:S01]  /*1fad0*/  ISETP.GE.U32.AND P2, PT, R0.reuse, 0x2, PT ;  /* 0x000000020000780c */ /* 0x040fe20003f46070 */
[----:B------:R-:W-:Y:S01]  /*1fae0*/  IMAD.MOV.U32 R16, RZ, RZ, RZ ;  /* 0x000000ffff107224 */ /* 0x000fe200078e00ff */
[C---:B------:R-:W-:Y:S02]  /*1faf0*/  ISETP.GE.U32.AND P3, PT, R0.reuse, 0x4, PT ;  /* 0x000000040000780c */ /* 0x040fe40003f66070 */
[C---:B------:R-:W-:Y:S02]  /*1fb00*/  ISETP.GE.U32.AND P4, PT, R0.reuse, 0x8, PT ;  /* 0x000000080000780c */ /* 0x040fe40003f86070 */
[----:B------:R-:W-:Y:S01]  /*1fb10*/  ISETP.GE.U32.AND P5, PT, R0, 0x10, PT ;  /* 0x000000100000780c */ /* 0x000fe20003fa6070 */
[----:B---3--:R-:W0:Y:S02]  /*1fb20*/  SHFL.UP PT, R5, R4, 0x1, RZ ;  /* 0x0420000004057989 */ /* 0x008e2400000e00ff */
        /* <DEDUP_REMOVED lines=14> */
[----:B------:R-:W0:Y:S02]  /*1fc10*/  SHFL.IDX PT, R6, R5, 0x1f, 0x1f ;  /* 0x03e01f0005067f89 */ /* 0x000e2400000e0000 */
[----:B0-----:R-:W-:-:S05]  /*1fc20*/  IMAD R6, R6, UR5, RZ ;  /* 0x0000000506067c24 */ /* 0x001fca000f8e02ff */
[----:B--2---:R-:W-:Y:S02]  /*1fc30*/  ISETP.GT.AND P6, PT, R6, UR6, PT ;  /* 0x0000000606007c0c */ /* 0x004fe4000bfc4270 */
[----:B------:R-:W-:-:S11]  /*1fc40*/  MOV R3, R6 ;  /* 0x0000000600037202 */ /* 0x000fd60000000f00 */
[----:B------:R-:W-:Y:S05]  /*1fc50*/  @P6 BRA `(.L_x_1580) ;  /* 0x00000000009c6947 */ /* 0x000fea0003800000 */
[----:B------:R-:W0:Y:S01]  /*1fc60*/  LDC R5, c[0x0][0xc3c] ;  /* 0x00030f00ff057b82 */ /* 0x000e220000000800 */
[----:B------:R-:W-:Y:S01]  /*1fc70*/  IMAD.MOV.U32 R6, RZ, RZ, R3 ;  /* 0x000000ffff067224 */ /* 0x000fe200078e0003 */
[----:B------:R-:W-:Y:S01]  /*1fc80*/  UMOV UR4, URZ ;  /* 0x0000003f00047c82 */ /* 0x000fe20008000000 */
[----:B------:R-:W-:Y:S01]  /*1fc90*/  ULDC UR7, c[0x0][0xc3c] ;  /* 0x00030f0000077ab9 */ /* 0x000fe20000000800 */
[----:B------:R-:W-:-:S05]  /*1fca0*/  ULDC UR5, c[0x0][0xc38] ;  /* 0x00030e0000057ab9 */ /* 0x000fca0000000800 */
.L_x_1584:
        /* <DEDUP_REMOVED lines=12> */
.L_x_1583:
[----:B------:R-:W-:Y:S05]  /*1fd70*/  BSYNC B0 ;  /* 0x0000000000007941 */ /* 0x000fea0003800000 */
.L_x_1582:
        /* <DEDUP_REMOVED lines=20> */
[----:B------:R-:W-:-:S07]  /*1fec0*/  IMAD.MOV.U32 R5, RZ, RZ, R9 ;  /* 0x000000ffff057224 */ /* 0x000fce00078e0009 */
.L_x_1580:
[----:B------:R-:W-:-:S04]  /*1fed0*/  IMAD.IADD R6, R6, 0x1, -R3 ;  /* 0x0000000106067824 */ /* 0x000fc800078e0a03 */
[----:B------:R-:W-:-:S05]  /*1fee0*/  IMAD R2, R5, UR5, R6 ;  /* 0x0000000505027c24 */ /* 0x000fca000f8e0206 */
[----:B------:R-:W-:Y:S02]  /*1fef0*/  ISETP.GT.AND P0, PT, R2, UR6, PT ;  /* 0x0000000602007c0c */ /* 0x000fe4000bf04270 */
[----:B------:R-:W0:Y:S11]  /*1ff00*/  LDC.64 R2, c[0x0][0xc90] ;  /* 0x00032400ff027b82 */ /* 0x000e360000000a00 */
[----:B------:R-:W-:-:S04]  /*1ff10*/  VOTE.ANY R11, PT, !P0 ;  /* 0x00000000000b7806 */ /* 0x000fc800040e0100 */
[----:B------:R-:W1:Y:S02]  /*1ff20*/  POPC R7, R11 ;  /* 0x0000000b00077309 */ /* 0x000e640000000000 */
[----:B-1----:R-:W-:-:S04]  /*1ff30*/  VIADD R19, R7, UR4 ;  /* 0x0000000407137c36 */ /* 0x002fc80008000000 */
[----:B0-----:R-:W-:-:S05]  /*1ff40*/  IMAD.WIDE R2, R19, 0x4, R2 ;  /* 0x0000000413027825 */ /* 0x001fca00078e0202 */
[----:B------:R-:W2:Y:S01]  /*1ff50*/  LDG.E R9, desc[UR46][R2.64] ;  /* 0x0000002e02097981 */ /* 0x000ea2000c1e1900 */
[----:B------:R-:W-:-:S03]  /*1ff60*/  ISETP.NE.AND P0, PT, R11, RZ, PT ;  /* 0x000000ff0b00720c */ /* 0x000fc60003f05270 */
[----:B------:R-:W2:Y:S02]  /*1ff70*/  SHFL.IDX PT, R4, R4, R7, 0x1f ;  /* 0x00001f0704047589 */ /* 0x000ea400000e0000 */
[----:B--2---:R-:W-:-:S05]  /*1ff80*/  IMAD R8, R4, R9, RZ ;  /* 0x0000000904087224 */ /* 0x004fca00078e02ff */
[----:B------:R-:W-:-:S04]  /*1ff90*/  IABS R10, R8 ;  /* 0x00000008000a7213 */ /* 0x000fc80000000000 */
[----:B------:R-:W0:Y:S08]  /*1ffa0*/  I2F.RP R12, R10 ;  /* 0x0000000a000c7306 */ /* 0x000e300000209400 */
[----:B0-----:R-:W0:Y:S02]  /*1ffb0*/  MUFU.RCP R12, R12 ;  /* 0x0000000c000c7308 */ /* 0x001e240000001000 */
[----:B0-----:R-:W-:-:S06]  /*1ffc0*/  VIADD R13, R12, 0xffffffe ;  /* 0x0ffffffe0c0d7836 */ /* 0x001fcc0000000000 */
[----:B------:R0:W1:Y:S01]  /*1ffd0*/  F2I.FTZ.U32.TRUNC.NTZ R3, R13 ;  /* 0x0000000d00037305 */ /* 0x000062000021f000 */
[----:B------:R-:W-:Y:S05]  /*1ffe0*/  @!P0 BRA `(.L_x_1585) ;  /* 0x0000000000088947 */ /* 0x000fea0003800000 */
[----:B------:R-:W-:-:S06]  /*1fff0*/  VIADD R16, R7, 0xffffffff ;  /* 0xffffffff07107836 */ /* 0x000fcc0000000000 */
[----:B------:R2:W3:Y:S02]  /*20000*/  SHFL.IDX PT, R16, R5, R16, 0x1f ;  /* 0x00001f1005107589 */ /* 0x0004e400000e0000 */
.L_x_1585:
[----:B-12---:R-:W-:Y:S02]  /*20010*/  IMAD.MOV R5, RZ, RZ, -R3 ;  /* 0x000000ffff057224 */ /* 0x006fe400078e0a03 */
[----:B---3--:R-:W-:Y:S01]  /*20020*/  IMAD R16, R16, UR5, R6 ;  /* 0x0000000510107c24 */ /* 0x008fe2000f8e0206 */
[----:B------:R-:W-:Y:S01]  /*20030*/  IABS R6, R8 ;  /* 0x0000000800067213 */ /* 0x000fe20000000000 */
[----:B------:R-:W-:Y:S02]  /*20040*/  IMAD R5, R5, R10, RZ ;  /* 0x0000000a05057224 */ /* 0x000fe400078e02ff */
[----:B------:R-:W-:Y:S01]  /*20050*/  IMAD.MOV.U32 R2, RZ, RZ, RZ ;  /* 0x000000ffff027224 */ /* 0x000fe200078e00ff */
[----:B------:R-:W-:-:S03]  /*20060*/  IADD3 R6, RZ, -R6, RZ ;  /* 0x80000006ff067210 */ /* 0x000fc60007ffe0ff */
[----:B------:R-:W-:Y:S01]  /*20070*/  IMAD.HI.U32 R2, R3, R5, R2 ;  /* 0x0000000503027227 */ /* 0x000fe200078e0002 */
[----:B------:R-:W-:-:S04]  /*20080*/  IADD3 R5, -R16, UR6, RZ ;  /* 0x0000000610057c10 */ /* 0x000fc8000fffe1ff */
[----:B------:R-:W-:-:S05]  /*20090*/  IABS R3, R5 ;  /* 0x0000000500037213 */ /* 0x000fca0000000000 */
        /* <DEDUP_REMOVED lines=16> */
[----:B------:R-:W-:-:S04]  /*201a0*/  VIADDMNMX R9, R10, UR5, R9, PT ;  /* 0x000000050a097c46 */ /* 0x000fc8000b800109 */
[-C--:B------:R-:W-:Y:S02]  /*201b0*/  IABS R7, R9.reuse ;  /* 0x0000000900077213 */ /* 0x080fe40000000000 */
[----:B------:R-:W-:Y:S02]  /*201c0*/  IABS R8, R9 ;  /* 0x0000000900087213 */ /* 0x000fe40000000000 */
[----:B------:R-:W1:Y:S03]  /*201d0*/  I2F.RP R10, R7 ;  /* 0x00000007000a7306 */ /* 0x000e660000209400 */
[----:B------:R-:W-:-:S05]  /*201e0*/  IMAD.MOV R8, RZ, RZ, -R8 ;  /* 0x000000ffff087224 */ /* 0x000fca00078e0a08 */
[----:B-1----:R-:W1:Y:S02]  /*201f0*/  MUFU.RCP R10, R10 ;  /* 0x0000000a000a7308 */ /* 0x002e640000001000 */
[----:B-1----:R-:W-:-:S06]  /*20200*/  VIADD R3, R10, 0xffffffe ;  /* 0x0ffffffe0a037836 */ /* 0x002fcc0000000000 */
[----:B------:R-:W1:Y:S02]  /*20210*/  F2I.FTZ.U32.TRUNC.NTZ R3, R3 ;  /* 0x0000000300037305 */ /* 0x000e64000021f000 */
[----:B-1----:R-:W-:-:S04]  /*20220*/  IMAD.MOV R2, RZ, RZ, -R3 ;  /* 0x000000ffff027224 */ /* 0x002fc800078e0a03 */
[----:B------:R-:W-:Y:S01]  /*20230*/  IMAD R11, R2, R7, RZ ;  /* 0x00000007020b7224 */ /* 0x000fe200078e02ff */
[----:B------:R-:W-:-:S05]  /*20240*/  MOV R2, RZ ;  /* 0x000000ff00027202 */ /* 0x000fca0000000f00 */
[----:B------:R-:W-:Y:S01]  /*20250*/  IMAD.HI.U32 R2, R3, R11, R2 ;  /* 0x0000000b03027227 */ /* 0x000fe200078e0002 */
[----:B------:R-:W-:Y:S02]  /*20260*/  IABS R11, R5 ;  /* 0x00000005000b7213 */ /* 0x000fe40000000000 */
[C---:B------:R-:W-:Y:S01]  /*20270*/  LOP3.LUT R3, R5.reuse, R9, RZ, 0x3c, !PT ;  /* 0x0000000905037212 */ /* 0x040fe200078e3cff */
[----:B------:R-:W-:Y:S02]  /*20280*/  IMAD.IADD R5, R5, 0x1, R6 ;  /* 0x0000000105057824 */ /* 0x000fe400078e0206 */
[----:B------:R-:W-:Y:S01]  /*20290*/  IMAD.HI.U32 R2, R2, R11, RZ ;  /* 0x0000000b02027227 */ /* 0x000fe200078e00ff */
[----:B------:R-:W-:-:S03]  /*202a0*/  ISETP.GE.AND P2, PT, R3, RZ, PT ;  /* 0x000000ff0300720c */ /* 0x000fc60003f46270 */
[----:B------:R-:W-:-:S05]  /*202b0*/  IMAD R8, R2, R8, R11 ;  /* 0x0000000802087224 */ /* 0x000fca00078e020b */
[----:B------:R-:W-:-:S13]  /*202c0*/  ISETP.GT.U32.AND P1, PT, R7, R8, PT ;  /* 0x000000080700720c */ /* 0x000fda0003f24070 */
[----:B------:R-:W-:Y:S02]  /*202d0*/  @!P1 IMAD.IADD R8, R8, 0x1, -R7 ;  /* 0x0000000108089824 */ /* 0x000fe400078e0a07 */
[----:B------:R-:W-:Y:S01]  /*202e0*/  @!P1 VIADD R2, R2, 0x1 ;  /* 0x0000000102029836 */ /* 0x000fe20000000000 */
[----:B------:R-:W-:Y:S02]  /*202f0*/  ISETP.NE.AND P1, PT, R9, RZ, PT ;  /* 0x000000ff0900720c */ /* 0x000fe40003f25270 */
[----:B------:R-:W-:-:S13]  /*20300*/  ISETP.GE.U32.AND P0, PT, R8, R7, PT ;  /* 0x000000070800720c */ /* 0x000fda0003f06070 */
[----:B------:R-:W-:-:S04]  /*20310*/  @P0 VIADD R2, R2, 0x1 ;  /* 0x0000000102020836 */ /* 0x000fc80000000000 */
[----:B------:R-:W-:Y:S01]  /*20320*/  @!P2 IMAD.MOV R2, RZ, RZ, -R2 ;  /* 0x000000ffff02a224 */ /* 0x000fe200078e0a02 */
[----:B------:R-:W-:Y:S01]  /*20330*/  @!P1 LOP3.LUT R2, RZ, R9, RZ, 0x33, !PT ;  /* 0x00000009ff029212 */ /* 0x000fe200078e33ff */
[----:B------:R-:W-:-:S03]  /*20340*/  IMAD.MOV R9, RZ, RZ, -R9 ;  /* 0x000000ffff097224 */ /* 0x000fc600078e0a09 */
[----:B------:R-:W-:Y:S01]  /*20350*/  LOP3.LUT R17, RZ, R2, RZ, 0x33, !PT ;  /* 0x00000002ff117212 */ /* 0x000fe200078e33ff */
[----:B------:R-:W-:-:S04]  /*20360*/  IMAD R18, R2, R9, R5 ;  /* 0x0000000902127224 */ /* 0x000fc800078e0205 */
[----:B------:R-:W-:Y:S01]  /*20370*/  IMAD.IADD R17, R4, 0x1, R17 ;  /* 0x0000000104117824 */ /* 0x000fe200078e0211 */
[----:B------:R-:W-:Y:S06]  /*20380*/  BRA `(.L_x_1586) ;  /* 0x00000000000c7947 */ /* 0x000fec0003800000 */
.L_x_1581:
[----:B------:R-:W-:Y:S01]  /*20390*/  MOV R17, RZ ;  /* 0x000000ff00117202 */ /* 0x000fe20000000f00 */
[----:B------:R-:W-:Y:S02]  /*203a0*/  IMAD.U32 R16, RZ, RZ, UR6 ;  /* 0x00000006ff107e24 */ /* 0x000fe4000f8e00ff */
[----:B------:R-:W-:-:S07]  /*203b0*/  IMAD.MOV.U32 R18, RZ, RZ, RZ ;  /* 0x000000ffff127224 */ /* 0x000fce00078e00ff */
.L_x_1586:
[----:B------:R-:W-:-:S13]  /*203c0*/  ISETP.NE.AND P0, PT, R0, RZ, PT ;  /* 0x000000ff0000720c */ /* 0x000fda0003f05270 */
[----:B------:R-:W1:Y:S01]  /*203d0*/  @!P0 S2R R3, SR_CgaCtaId ;  /* 0x0000000000038919 */ /* 0x000e620000008800 */
[----:B------:R-:W-:-:S04]  /*203e0*/  @!P0 MOV R0, 0x400 ;  /* 0x0000040000008802 */ /* 0x000fc80000000f00 */
[----:B-1----:R-:W-:-:S05]  /*203f0*/  @!P0 LEA R0, R3, R0, 0x18 ;  /* 0x0000000003008211 */ /* 0x002fca00078ec0ff */
[----:B------:R2:W-:Y:S01]  /*20400*/  @!P0 STS.128 [R0+0x284d0], R16 ;  /* 0x0284d01000008388 */ /* 0x0005e20000000c00 */
[----:B------:R-:W-:Y:S06]  /*20410*/  BAR.ARV 0x5, 0x180 ;  /* 0x0146000000007b1d */ /* 0x000fec0000002000 */
.L_x_1579:
[----:B--2---:R-:W-:Y:S01]  /*20420*/  IMAD.MOV.U32 R0, RZ, RZ, 0x1 ;  /* 0x00000001ff007424 */ /* 0x004fe200078e00ff */
[----:B------:R2:W-:Y:S01]  /*20430*/  STL [R1+0xc], RZ ;  /* 0x00000cff01007387 */ /* 0x0005e20000100800 */
[----:B------:R-:W-:Y:S02]  /*20440*/  ULDC UR4, c[0x0][0xc3c] ;  /* 0x00030f0000047ab9 */ /* 0x000fe40000000800 */
[----:B-1----:R-:W-:Y:S01]  /*20450*/  ISETP.GE.AND P0, PT, R19, UR4, PT ;  /* 0x0000000413007c0c */ /* 0x002fe2000bf06270 */
[----:B------:R2:W-:Y:S04]  /*20460*/  STL [R1+0x1c], R0 ;  /* 0x00001c0001007387 */ /* 0x0005e80000100800 */
[----:B------:R2:W-:Y:S08]  /*20470*/  STL [R1+0x60], RZ ;  /* 0x000060ff01007387 */ /* 0x0005f00000100800 */
[----:B--2---:R-:W-:Y:S05]  /*20480*/  @P0 BRA `(.L_x_1587) ;  /* 0x0000006400fc0947 */ /* 0x004fea0003800000 */
[----:B------:R-:W1:Y:S01]  /*20490*/  S2R R10, SR_TID.X ;  /* 0x00000000000a7919 */ /* 0x000e620000002100 */
[----:B------:R-:W2:Y:S01]  /*204a0*/  S2UR UR5, SR_CgaCtaId ;  /* 0x00000000000579c3 */ /* 0x000ea20000008800 */
[----:B------:R-:W-:Y:S01]  /*204b0*/  UMOV UR4, 0x400 ;  /* 0x0000040000047882 */ /* 0x000fe20000000000 */
[----:B------:R-:W-:Y:S01]  /*204c0*/  BSSY B7, `(.L_x_1587) ;  /* 0x000067b000077945 */ /* 0x000fe20003800000 */
[----:B------:R-:W-:Y:S01]  /*204d0*/  ULDC.64 UR42, c[0x0][0x198] ;  /* 0x00006600002a7ab9 */ /* 0x000fe20000000a00 */
[----:B------:R-:W-:Y:S02]  /*204e0*/  ULOP3.LUT UR36, UR40, 0x1, URZ, 0xfc, !UPT ;  /* 0x0000000128247892 */ /* 0x000fe4000f8efc3f */
[----:B------:R-:W-:Y:S01]  /*204f0*/  ULOP3.LUT UR38, UR40, 0x2, URZ, 0xfc, !UPT ;  /* 0x0000000228267892 */ /* 0x000fe2000f8efc3f */
[----:B------:R-:W-:Y:S01]  /*20500*/  ULDC UR37, c[0x0][0xc] ;  /* 0x0000030000257ab9 */ /* 0x000fe20000000800 */
[----:B--2---:R-:W-:Y:S01]  /*20510*/  ULEA UR4, UR5, UR4, 0x18 ;  /* 0x0000000405047291 */ /* 0x004fe2000f8ec03f */
[C---:B-1----:R-:W-:Y:S01]  /*20520*/  LOP3.LUT R9, R10.reuse, 0x7f, RZ, 0xc0, !PT ;  /* 0x0000007f0a097812 */ /* 0x042fe200078ec0ff */
[C---:B0-----:R-:W-:Y:S01]  /*20530*/  IMAD.SHL.U32 R2, R10.reuse, 0x80, RZ ;  /* 0x000000800a027824 */ /* 0x041fe200078e00ff */
[C---:B------:R-:W-:Y:S01]  /*20540*/  LOP3.LUT P0, RZ, R10.reuse, 0x4, RZ, 0xc0, !PT ;  /* 0x000000040aff7812 */ /* 0x040fe2000780c0ff */
[----:B------:R-:W-:-:S02]  /*20550*/  IMAD.SHL.U32 R5, R10, 0x8, RZ ;  /* 0x000000080a057824 */ /* 0x000fc400078e00ff */
[----:B------:R-:W-:-:S05]  /*20560*/  IMAD.SHL.U32 R0, R9, 0x20, RZ ;  /* 0x0000002009007824 */ /* 0x000fca00078e00ff */
[----:B------:R-:W-:Y:S01]  /*20570*/  LOP3.LUT R3, R0, 0xc00, RZ, 0xc0, !PT ;  /* 0x00000c0000037812 */ /* 0x000fe200078ec0ff */
[----:B------:R-:W-:-:S05]  /*20580*/  IMAD.SHL.U32 R0, R10, 0x40, RZ ;  /* 0x000000400a007824 */ /* 0x000fca00078e00ff */
[--C-:B------:R-:W-:Y:S02]  /*20590*/  LOP3.LUT R3, R3, 0x40, R0.reuse, 0xf8, !PT ;  /* 0x0000004003037812 */ /* 0x100fe400078ef800 */
[----:B------:R-:W-:Y:S02]  /*205a0*/  LOP3.LUT R4, R0, 0x180, RZ, 0xc0, !PT ;  /* 0x0000018000047812 */ /* 0x000fe400078ec0ff */
[----:B------:R-:W-:Y:S02]  /*205b0*/  LOP3.LUT R7, R3, 0x200, R0, 0xf8, !PT ;  /* 0x0000020003077812 */ /* 0x000fe400078ef800 */
[--C-:B------:R-:W-:Y:S02]  /*205c0*/  SHF.R.U32.HI R3, RZ, 0x1, R10.reuse ;  /* 0x00000001ff037819 */ /* 0x100fe4000001160a */
[----:B------:R-:W-:Y:S02]  /*205d0*/  LOP3.LUT R0, R2, 0x380, RZ, 0xc0, !PT ;  /* 0x0000038002007812 */ /* 0x000fe400078ec0ff */
[----:B------:R-:W-:-:S02]  /*205e0*/  LOP3.LUT R4, R4, 0x10, R10, 0xf8, !PT ;  /* 0x0000001004047812 */ /* 0x000fc400078ef80a */
[----:B------:R-:W-:Y:S01]  /*205f0*/  LOP3.LUT R3, R0, 0x30, R3, 0xf8, !PT ;  /* 0x0000003000037812 */ /* 0x000fe200078ef803 */
[----:B------:R-:W-:Y:S01]  /*20600*/  IMAD.SHL.U32 R0, R10, 0x10, RZ ;  /* 0x000000100a007824 */ /* 0x000fe200078e00ff */
[----:B------:R-:W-:Y:S01]  /*20610*/  LOP3.LUT R4, R4, 0x30, R5, 0x78, !PT ;  /* 0x0000003004047812 */ /* 0x000fe200078e7805 */
[----:B------:R-:W-:-:S03]  /*20620*/  IMAD.U32 R5, RZ, RZ, UR4 ;  /* 0x00000004ff057e24 */ /* 0x000fc6000f8e00ff */
[----:B------:R-:W-:Y:S02]  /*20630*/  LOP3.LUT R3, R3, 0x70, R0, 0x78, !PT ;  /* 0x0000007003037812 */ /* 0x000fe400078e7800 */
[----:B------:R-:W-:Y:S02]  /*20640*/  LOP3.LUT R6, R7, R4, RZ, 0xfc, !PT ;  /* 0x0000000407067212 */ /* 0x000fe400078efcff */
[----:B------:R-:W-:Y:S02]  /*20650*/  LOP3.LUT R8, R3, 0xc00, R2, 0xf8, !PT ;  /* 0x00000c0003087812 */ /* 0x000fe400078ef802 */
[----:B------:R-:W-:Y:S01]  /*20660*/  SHF.L.U32 R3, R10, 0x1, RZ ;  /* 0x000000010a037819 */ /* 0x000fe200000006ff */
[----:B------:R-:W-:Y:S01]  /*20670*/  STL [R1+0x8], R6 ;  /* 0x0000080601007387 */ /* 0x000fe20000100800 */
[----:B------:R-:W-:Y:S01]  /*20680*/  LOP3.LUT R2, R0, 0x3f0, RZ, 0xc0, !PT ;  /* 0x000003f000027812 */ /* 0x000fe200078ec0ff */
[----:B------:R-:W-:Y:S01]  /*20690*/  VIADD R4, R8, 0x40 ;  /* 0x0000004008047836 */ /* 0x000fe20000000000 */
[----:B------:R-:W-:Y:S01]  /*206a0*/  SHF.R.U32.HI R7, RZ, 0x3, R9 ;  /* 0x00000003ff077819 */ /* 0x000fe20000011609 */
[----:B------:R-:W-:Y:S01]  /*206b0*/  STL [R1+0x10], R8 ;  /* 0x0000100801007387 */ /* 0x000fe20000100800 */
[----:B------:R-:W-:Y:S01]  /*206c0*/  LOP3.LUT R3, R2, 0x70, R3, 0x78, !PT ;  /* 0x0000007002037812 */ /* 0x000fe200078e7803 */
[----:B------:R-:W-:-:S02]  /*206d0*/  IMAD.SHL.U32 R2, R9, 0x10, RZ ;  /* 0x0000001009027824 */ /* 0x000fc400078e00ff */
[----:B------:R-:W-:-:S03]  /*206e0*/  @P0 VIADD R4, R8, 0xffffffc0 ;  /* 0xffffffc008040836 */ /* 0x000fc60000000000 */
[----:B------:R-:W-:Y:S01]  /*206f0*/  LOP3.LUT R2, R3, 0x400, R2, 0xf8, !PT ;  /* 0x0000040003027812 */ /* 0x000fe200078ef802 */
[----:B------:R-:W-:-:S04]  /*20700*/  IMAD.MOV.U32 R3, RZ, RZ, 0x20 ;  /* 0x00000020ff037424 */ /* 0x000fc800078e00ff */
[----:B------:R-:W-:Y:S01]  /*20710*/  IMAD.IADD R2, R5, 0x1, R2 ;  /* 0x0000000105027824 */ /* 0x000fe200078e0202 */
[----:B------:R-:W-:-:S05]  /*20720*/  SEL R3, R3, 0xffffffe0, !P0 ;  /* 0xffffffe003037807 */ /* 0x000fca0004000000 */
[----:B------:R0:W-:Y:S04]  /*20730*/  STL [R1+0x40], R3 ;  /* 0x0000400301007387 */ /* 0x0001e80000100800 */
[----:B------:R-:W-:Y:S04]  /*20740*/  STL [R1], R5 ;  /* 0x0000000501007387 */ /* 0x000fe80000100800 */
[----:B------:R1:W-:Y:S01]  /*20750*/  STL [R1+0x44], R2 ;  /* 0x0000440201007387 */ /* 0x0003e20000100800 */
[----:B0-----:R-:W-:Y:S02]  /*20760*/  LOP3.LUT R3, R0, 0x70, RZ, 0xc0, !PT ;  /* 0x0000007000037812 */ /* 0x001fe400078ec0ff */
[----:B------:R-:W-:Y:S01]  /*20770*/  LOP3.LUT R0, R7, 0x70, R0, 0xf8, !PT ;  /* 0x0000007007007812 */ /* 0x000fe200078ef800 */
[----:B------:R-:W-:Y:S01]  /*20780*/  IMAD.MOV.U32 R0, RZ, RZ, 0x1 ;  /* 0x00000001ff007424 */ /* 0x000fe200078e00ff */
[----:B------:R-:W-:Y:S04]  /*20790*/  STL [R1+0x60], RZ ;  /* 0x000060ff01007387 */ /* 0x000fe80000100800 */
[----:B------:R0:W-:Y:S01]  /*207a0*/  STL [R1+0x38], R4 ;  /* 0x0000380401007387 */ /* 0x0001e20000100800 */
[----:B-1----:R-:W-:-:S03]  /*207b0*/  LOP3.LUT R2, R3, 0x80, RZ, 0xfc, !PT ;  /* 0x0000008003027812 */ /* 0x002fc600078efcff */
[----:B------:R1:W-:Y:S04]  /*207c0*/  STL [R1+0x20], R0 ;  /* 0x0000200001007387 */ /* 0x0003e80000100800 */
[----:B------:R2:W-:Y:S01]  /*207d0*/  STL [R1+0x14], RZ ;  /* 0x000014ff01007387 */ /* 0x0005e20000100800 */
[----:B0-----:R-:W-:-:S03]  /*207e0*/  IMAD.MOV.U32 R4, RZ, RZ, 0x1 ;  /* 0x00000001ff047424 */ /* 0x001fc600078e00ff */
[----:B------:R2:W-:Y:S01]  /*207f0*/  STL [R1+0xc], RZ ;  /* 0x00000cff01007387 */ /* 0x0005e20000100800 */
[----:B-1----:R-:W-:-:S03]  /*20800*/  LOP3.LUT R0, R6, 0x1000, RZ, 0xfc, !PT ;  /* 0x0000100006007812 */ /* 0x002fc600078efcff */
[----:B------:R2:W-:Y:S04]  /*20810*/  STL [R1+0x1c], R4 ;  /* 0x00001c0401007387 */ /* 0x0005e80000100800 */
[----:B------:R2:W-:Y:S02]  /*20820*/  STL [R1+0x3c], R0 ;  /* 0x00003c0001007387 */ /* 0x0005e40000100800 */
.L_x_1713:
[----:B------:R-:W-:Y:S05]  /*20830*/  YIELD ;  /* 0x0000000000007946 */ /* 0x000fea0003800000 */
[----:B------:R-:W-:Y:S01]  /*20840*/  ULDC.64 UR4, c[0x0][0xa28] ;  /* 0x00028a0000047ab9 */ /* 0x000fe20000000a00 */
[----:B------:R-:W-:Y:S02]  /*20850*/  CS2R R6, SRZ ;  /* 0x0000000000067805 */ /* 0x000fe4000001ff00 */
[----:B------:R-:W-:Y:S01]  /*20860*/  ISETP.NE.U32.AND P0, PT, RZ, UR4, PT ;  /* 0x00000004ff007c0c */ /* 0x000fe2000bf05070 */
[----:B0-2---:R-:W0:Y:S01]  /*20870*/  LDC.64 R12, c[0x0][0xa00] ;  /* 0x00028000ff0c7b82 */ /* 0x005e220000000a00 */
[----:B------:R-:W-:Y:S01]  /*20880*/  ULDC.64 UR6, c[0x0][0xa08] ;  /* 0x0002820000067ab9 */ /* 0x000fe20000000a00 */
[----:B------:R-:W-:Y:S01]  /*20890*/  ULDC.64 UR8, c[0x0][0xa10] ;  /* 0x0002840000087ab9 */ /* 0x000fe20000000a00 */
[----:B------:R-:W-:Y:S01]  /*208a0*/  ISETP.NE.AND.EX P0, PT, RZ, UR5, PT, P0 ;  /* 0x00000005ff007c0c */ /* 0x000fe2000bf05300 */
[----:B------:R-:W-:-:S04]  /*208b0*/  ULDC.64 UR4, c[0x0][0xa18] ;  /* 0x0002860000047ab9 */ /* 0x000fc80000000a00 */
[----:B--2---:R-:W1:Y:S08]  /*208c0*/  LDC.64 R4, c[0x0][0xa08] ;  /* 0x00028200ff047b82 */ /* 0x004e700000000a00 */
[----:B---3--:R-:W2:Y:S02]  /*208d0*/  @P0 LDC.64 R2, c[0x0][0xa28] ;  /* 0x00028a00ff020b82 */ /* 0x008ea40000000a00 */
[----:B--2---:R-:W-:-:S05]  /*208e0*/  @P0 IMAD.WIDE R2, R19, 0x4, R2 ;  /* 0x0000000413020825 */ /* 0x004fca00078e0202 */
[----:B------:R2:W5:Y:S01]  /*208f0*/  @P0 LDG.E R6, desc[UR46][R2.64] ;  /* 0x0000002e02060981 */ /* 0x000562000c1e1900 */
[----:B------:R-:W-:Y:S01]  /*20900*/  ISETP.NE.U32.AND P0, PT, RZ, UR4, PT ;  /* 0x00000004ff007c0c */ /* 0x000fe2000bf05070 */
[C---:B0-----:R-:W-:Y:S01]  /*20910*/  IMAD.WIDE R12, R19.reuse, 0x4, R12 ;  /* 0x00000004130c7825 */ /* 0x041fe200078e020c */
[----:B------:R-:W-:Y:S02]  /*20920*/  ISETP.NE.U32.AND P2, PT, RZ, UR6, PT ;  /* 0x00000006ff007c0c */ /* 0x000fe4000bf45070 */
[----:B------:R-:W-:Y:S01]  /*20930*/  ISETP.NE.AND.EX P0, PT, RZ, UR5, PT, P0 ;  /* 0x00000005ff007c0c */ /* 0x000fe2000bf05300 */
[----:B------:R-:W-:Y:S01]  /*20940*/  ULDC.64 UR4, c[0x0][0xa00] ;  /* 0x0002800000047ab9 */ /* 0x000fe20000000a00 */
[----:B------:R-:W-:Y:S01]  /*20950*/  ISETP.NE.U32.AND P4, PT, RZ, UR8, PT ;  /* 0x00000008ff007c0c */ /* 0x000fe2000bf85070 */
[----:B------:R-:W-:Y:S01]  /*20960*/  IMAD.MOV.U32 R0, RZ, RZ, RZ ;  /* 0x000000ffff007224 */ /* 0x000fe200078e00ff */
[----:B------:R-:W-:Y:S01]  /*20970*/  ISETP.NE.U32.AND P1, PT, RZ, UR4, PT ;  /* 0x00000004ff007c0c */ /* 0x000fe2000bf25070 */
[----:B--2---:R-:W0:Y:S01]  /*20980*/  LDC.64 R2, c[0x0][0xa10] ;  /* 0x00028400ff027b82 */ /* 0x004e220000000a00 */
[----:B------:R-:W-:Y:S01]  /*20990*/  MOV R8, RZ ;  /* 0x000000ff00087202 */ /* 0x000fe20000000f00 */
[----:B-1----:R-:W-:Y:S01]  /*209a0*/  IMAD.WIDE R4, R19, 0x4, R4 ;  /* 0x0000000413047825 */ /* 0x002fe200078e0204 */
[----:B------:R-:W-:-:S05]  /*209b0*/  ISETP.NE.AND.EX P3, PT, RZ, UR5, PT, P1 ;  /* 0x00000005ff007c0c */ /* 0x000fca000bf65310 */
[----:B------:R-:W1:Y:S01]  /*209c0*/  @P0 LDC.64 R10, c[0x0][0xa18] ;  /* 0x00028600ff0a0b82 */ /* 0x000e620000000a00 */
[----:B------:R-:W-:Y:S01]  /*209d0*/  ULDC UR4, c[0x0][0x288] ;  /* 0x0000a20000047ab9 */ /* 0x000fe20000000800 */
[----:B------:R-:W-:Y:S02]  /*209e0*/  ISETP.NE.AND.EX P1, PT, RZ, UR7, PT, P2 ;  /* 0x00000007ff007c0c */ /* 0x000fe4000bf25320 */
[----:B------:R-:W-:-:S04]  /*209f0*/  ISETP.NE.AND.EX P2, PT, RZ, UR9, PT, P4 ;  /* 0x00000009ff007c0c */ /* 0x000fc8000bf45340 */
[----:B------:R-:W2:Y:S07]  /*20a00*/  @P3 LDG.E R7, desc[UR46][R12.64] ;  /* 0x0000002e0c073981 */ /* 0x000eae000c1e1900 */
[----:B------:R-:W5:Y:S01]  /*20a10*/  @P1 LDG.E R8, desc[UR46][R4.64] ;  /* 0x0000002e04081981 */ /* 0x000f62000c1e1900 */
[----:B0-----:R-:W-:-:S05]  /*20a20*/  IMAD.WIDE R2, R19, 0x4, R2 ;  /* 0x0000000413027825 */ /* 0x001fca00078e0202 */
[----:B------:R-:W5:Y:S01]  /*20a30*/  @P2 LDG.E R0, desc[UR46][R2.64] ;  /* 0x0000002e02002981 */ /* 0x000f62000c1e1900 */
[----:B-1----:R-:W-:-:S03]  /*20a40*/  @P0 IMAD.WIDE R10, R19, 0x4, R10 ;  /* 0x00000004130a0825 */ /* 0x002fc600078e020a */
[----:B--2---:R0:W-:Y:S02]  /*20a50*/  STL [R1+0x4c], R7 ;  /* 0x00004c0701007387 */ /* 0x0041e40000100800 */
[----:B0-----:R-:W-:Y:S01]  /*20a60*/  IMAD.U32 R7, RZ, RZ, UR4 ;  /* 0x00000004ff077e24 */ /* 0x001fe2000f8e00ff */
[----:B------:R-:W-:-:S05]  /*20a70*/  ULDC.64 UR4, c[0x0][0x418] ;  /* 0x0001060000047ab9 */ /* 0x000fca0000000a00 */
        /* <DEDUP_REMOVED lines=8> */
[----:B0-----:R-:W-:Y:S01]  /*20b00*/  IMAD.U32 R10, RZ, RZ, UR5 ;  /* 0x00000005ff0a7e24 */ /* 0x001fe2000f8e00ff */
[----:B--2---:R0:W-:Y:S01]  /*20b10*/  STL [R1+0x48], R7 ;  /* 0x0000480701007387 */ /* 0x0041e20000100800 */
[----:B------:R-:W-:Y:S02]  /*20b20*/  IMAD.MOV.U32 R11, RZ, RZ, R7 ;  /* 0x000000ffff0b7224 */ /* 0x000fe400078e0007 */
[----:B0-----:R-:W-:Y:S01]  /*20b30*/  IMAD.U32 R7, RZ, RZ, UR4 ;  /* 0x00000004ff077e24 */ /* 0x001fe2000f8e00ff */
[----:B------:R-:W-:Y:S06]  /*20b40*/  @P0 BRA `(.L_x_1588) ;  /* 0x0000000000140947 */ /* 0x000fec0003800000 */
[----:B------:R-:W-:Y:S05]  /*20b50*/  @!P3 BRA `(.L_x_1588) ;  /* 0x000000000010b947 */ /* 0x000fea0003800000 */
[----:B------:R-:W2:Y:S04]  /*20b60*/  LDG.E R9, desc[UR46][R12.64] ;  /* 0x0000002e0c097981 */ /* 0x000ea8000c1e1900 */
[----:B------:R-:W2:Y:S02]  /*20b70*/  LDG.E R12, desc[UR46][R12.64+0x4] ;  /* 0x0000042e0c0c7981 */ /* 0x000ea4000c1e1900 */
[----:B--2---:R-:W-:-:S05]  /*20b80*/  IMAD.IADD R11, R12, 0x1, -R9 ;  /* 0x000000010c0b7824 */ /* 0x004fca00078e0a09 */
[----:B------:R0:W-:Y:S02]  /*20b90*/  STL [R1+0x48], R11 ;  /* 0x0000480b01007387 */ /* 0x0001e40000100800 */
.L_x_1588:
[----:B-----5:R-:W-:Y:S01]  /*20ba0*/  IMAD.IADD R8, R8, 0x1, R6 ;  /* 0x0000000108087824 */ /* 0x020fe200078e0206 */
[----:B------:R-:W-:Y:S02]  /*20bb0*/  ULDC.64 UR4, c[0x0][0xa20] ;  /* 0x0002880000047ab9 */ /* 0x000fe40000000a00 */
[----:B------:R-:W-:Y:S02]  /*20bc0*/  ISETP.NE.U32.AND P0, PT, RZ, UR4, PT ;  /* 0x00000004ff007c0c */ /* 0x000fe4000bf05070 */
[----:B------:R1:W-:Y:S02]  /*20bd0*/  STL [R1+0x34], R8 ;  /* 0x0000340801007387 */ /* 0x0003e40000100800 */
[----:B------:R-:W-:-:S13]  /*20be0*/  ISETP.NE.AND.EX P0, PT, RZ, UR5, PT, P0 ;  /* 0x00000005ff007c0c */ /* 0x000fda000bf05300 */
[----:B-1----:R-:W-:Y:S05]  /*20bf0*/  @!P0 BRA `(.L_x_1589) ;  /* 0x0000000000108947 */ /* 0x002fea0003800000 */
[----:B------:R-:W1:Y:S02]  /*20c00*/  LDC.64 R4, c[0x0][0xa20] ;  /* 0x00028800ff047b82 */ /* 0x000e640000000a00 */
[----:B-1----:R-:W-:-:S05]  /*20c10*/  IMAD.WIDE R4, R19, 0x4, R4 ;  /* 0x0000000413047825 */ /* 0x002fca00078e0204 */
[----:B------:R1:W5:Y:S01]  /*20c20*/  LDG.E R7, desc[UR46][R4.64] ;  /* 0x0000002e04077981 */ /* 0x000362000c1e1900 */
[----:B------:R-:W-:Y:S05]  /*20c30*/  BRA `(.L_x_1590) ;  /* 0x0000000000107947 */ /* 0x000fea0003800000 */
.L_x_1589:
[----:B------:R-:W-:Y:S05]  /*20c40*/  @!P1 BRA `(.L_x_1590) ;  /* 0x00000000000c9947 */ /* 0x000fea0003800000 */
[----:B------:R-:W2:Y:S04]  /*20c50*/  LDG.E R7, desc[UR46][R4.64] ;  /* 0x0000002e04077981 */ /* 0x000ea8000c1e1900 */
[----:B------:R-:W2:Y:S02]  /*20c60*/  LDG.E R4, desc[UR46][R4.64+0x4] ;  /* 0x0000042e04047981 */ /* 0x000ea4000c1e1900 */
[----:B--2---:R-:W-:-:S07]  /*20c70*/  IMAD.IADD R7, R4, 0x1, -R7 ;  /* 0x0000000104077824 */ /* 0x004fce00078e0a07 */
.L_x_1590:
[----:B-1----:R-:W2:Y:S04]  /*20c80*/  @P2 LDG.E R4, desc[UR46][R2.64] ;  /* 0x0000002e02042981 */ /* 0x002ea8000c1e1900 */
[----:B------:R1:W2:Y:S01]  /*20c90*/  @P2 LDG.E R2, desc[UR46][R2.64+0x4] ;  /* 0x0000042e02022981 */ /* 0x0002a2000c1e1900 */
[----:B------:R-:W-:Y:S02]  /*20ca0*/  IMAD.SHL.U32 R12, R17, 0x80, RZ ;  /* 0x00000080110c7824 */ /* 0x000fe400078e00ff */
[----:B-----5:R-:W-:-:S03]  /*20cb0*/  IMAD.IADD R9, R7, 0x1, -R6 ;  /* 0x0000000107097824 */ /* 0x020fc600078e0a06 */
[----:B------:R3:W-:Y:S01]  /*20cc0*/  STL [R1+0x18], R12 ;  /* 0x0000180c01007387 */ /* 0x0007e20000100800 */
[----:B-1----:R-:W1:Y:S02]  /*20cd0*/  LDC R3, c[0x0][0x448] ;  /* 0x00011200ff037b82 */ /* 0x002e640000000800 */
[----:B-1----:R-:W-:-:S13]  /*20ce0*/  ISETP.NE.AND P1, PT, R3, 0x1, PT ;  /* 0x000000010300780c */ /* 0x002fda0003f25270 */
[----:B------:R-:W1:Y:S08]  /*20cf0*/  @P1 LDC R3, c[0x0][0x44c] ;  /* 0x00011300ff031b82 */ /* 0x000e700000000800 */
[----:B------:R-:W4:Y:S01]  /*20d00*/  @P1 LDC R5, c[0x0][0x450] ;  /* 0x00011400ff051b82 */ /* 0x000f220000000800 */
[----:B--2---:R-:W-:Y:S01]  /*20d10*/  @P2 IADD3 R10, -R4, R2, RZ ;  /* 0x00000002040a2210 */ /* 0x004fe20007ffe1ff */
[----:B------:R-:W-:-:S04]  /*20d20*/  VIADD R2, R12, 0x7f ;  /* 0x0000007f0c027836 */ /* 0x000fc80000000000 */
[----:B------:R-:W-:Y:S02]  /*20d30*/  IMAD.IADD R7, R9, 0x1, R10 ;  /* 0x0000000109077824 */ /* 0x000fe400078e020a */
[----:B-1----:R-:W-:-:S03]  /*20d40*/  @P1 IMAD.HI.U32 R3, R2, R3, RZ ;  /* 0x0000000302031227 */ /* 0x002fc600078e00ff */
[C---:B------:R-:W-:Y:S01]  /*20d50*/  IADD3 R17, R7.reuse, 0x1, -R11 ;  /* 0x0000000107117810 */ /* 0x040fe20007ffe80b */
[----:B------:R-:W-:Y:S01]  /*20d60*/  IMAD.MOV.U32 R6, RZ, RZ, R2 ;  /* 0x000000ffff067224 */ /* 0x000fe200078e0002 */
[----:B----4-:R-:W-:Y:S01]  /*20d70*/  @P1 SHF.R.U32.HI R6, RZ, R5, R3 ;  /* 0x00000005ff061219 */ /* 0x010fe20000011603 */
[----:B------:R-:W-:-:S04]  /*20d80*/  VIADD R2, R7, 0x3f ;  /* 0x0000003f07027836 */ /* 0x000fc80000000000 */
[----:B------:R-:W-:Y:S01]  /*20d90*/  IMAD.IADD R6, R17, 0x1, R6 ;  /* 0x0000000111067824 */ /* 0x000fe200078e0206 */
[----:B------:R-:W-:-:S04]  /*20da0*/  SHF.R.S32.HI R3, RZ, 0x1f, R2 ;  /* 0x0000001fff037819 */ /* 0x000fc80000011402 */
[----:B------:R-:W-:Y:S02]  /*20db0*/  LEA.HI R21, R3, R2, RZ, 0x6 ;  /* 0x0000000203157211 */ /* 0x000fe400078f30ff */
[----:B------:R-:W1:Y:S02]  /*20dc0*/  LDC.64 R2, c[0x0][0x9e0] ;  /* 0x00027800ff027b82 */ /* 0x000e640000000a00 */
[----:B------:R-:W-:Y:S02]  /*20dd0*/  SHF.R.S32.HI R21, RZ, 0x6, R21 ;  /* 0x00000006ff157819 */ /* 0x000fe40000011415 */
[----:B-1----:R-:W-:Y:S01]  /*20de0*/  ISETP.GE.AND P3, PT, R3, 0x1, PT ;  /* 0x000000010300780c */ /* 0x002fe20003f66270 */
[----:B------:R-:W-:-:S12]  /*20df0*/  IMAD.IADD R8, R6, 0x1, R2 ;  /* 0x0000000106087824 */ /* 0x000fd800078e0202 */
[----:B---3--:R-:W-:Y:S05]  /*20e00*/  @!P3 BRA `(.L_x_1591) ;  /* 0x000000000048b947 */ /* 0x008fea0003800000 */
[C---:B------:R-:W-:Y:S01]  /*20e10*/  ISETP.GT.AND P0, PT, R6.reuse, RZ, PT ;  /* 0x000000ff0600720c */ /* 0x040fe20003f04270 */
[----:B------:R-:W-:Y:S01]  /*20e20*/  BSSY B0, `(.L_x_1592) ;  /* 0x000000e000007945 */ /* 0x000fe20003800000 */
[----:B------:R-:W-:-:S11]  /*20e30*/  IADD3 R2, R6, -0x1, RZ ;  /* 0xffffffff06027810 */ /* 0x000fd60007ffe0ff */
[----:B------:R-:W-:Y:S05]  /*20e40*/  @P0 BRA `(.L_x_1593) ;  /* 0x00000000001c0947 */ /* 0x000fea0003800000 */
[----:B------:R-:W-:Y:S01]  /*20e50*/  ISETP.NE.AND P0, PT, R3, 0x1, PT ;  /* 0x000000010300780c */ /* 0x000fe20003f05270 */
[----:B------:R-:W-:-:S12]  /*20e60*/  IMAD.MOV R2, RZ, RZ, -R6 ;  /* 0x000000ffff027224 */ /* 0x000fd800078e0a06 */
[----:B------:R-:W1:Y:S02]  /*20e70*/  @P0 LDC.64 R4, c[0x0][0x9e8] ;  /* 0x00027a00ff040b82 */ /* 0x000e640000000a00 */
[----:B-1----:R-:W-:-:S05]  /*20e80*/  @P0 IMAD.HI.U32 R4, R2, R4, RZ ;  /* 0x0000000402040227 */ /* 0x002fca00078e00ff */
[----:B------:R-:W-:-:S04]  /*20e90*/  @P0 SHF.R.U32.HI R2, RZ, R5, R4 ;  /* 0x00000005ff020219 */ /* 0x000fc80000011604 */
[----:B------:R-:W-:Y:S01]  /*20ea0*/  LOP3.LUT R2, RZ, R2, RZ, 0x33, !PT ;  /* 0x00000002ff027212 */ /* 0x000fe200078e33ff */
[----:B------:R-:W-:Y:S06]  /*20eb0*/  BRA `(.L_x_1594) ;  /* 0x0000000000107947 */ /* 0x000fec0003800000 */
.L_x_1593:
[----:B------:R-:W-:-:S13]  /*20ec0*/  ISETP.NE.AND P0, PT, R3, 0x1, PT ;  /* 0x000000010300780c */ /* 0x000fda0003f05270 */
[----:B------:R-:W1:Y:S02]  /*20ed0*/  @P0 LDC.64 R4, c[0x0][0x9e8] ;  /* 0x00027a00ff040b82 */ /* 0x000e640000000a00 */
[----:B-1----:R-:W-:-:S05]  /*20ee0*/  @P0 IMAD.HI.U32 R4, R2, R4, RZ ;  /* 0x0000000402040227 */ /* 0x002fca00078e00ff */
[----:B------:R-:W-:-:S07]  /*20ef0*/  @P0 SHF.R.U32.HI R2, RZ, R5, R4 ;  /* 0x00000005ff020219 */ /* 0x000fce0000011604 */
.L_x_1594:
[----:B------:R-:W-:Y:S05]  /*20f00*/  BSYNC B0 ;  /* 0x0000000000007941 */ /* 0x000fea0003800000 */
.L_x_1592:
[----:B------:R-:W-:-:S05]  /*20f10*/  IMAD R2, R2, R3, R3 ;  /* 0x0000000302027224 */ /* 0x000fca00078e0203 */
[----:B------:R-:W-:-:S07]  /*20f20*/  VIMNMX R8, R8, R2, PT ;  /* 0x0000000208087248 */ /* 0x000fce0003fe0100 */
.L_x_1591:
[----:B------:R-:W1:Y:S01]  /*20f30*/  @P1 LDC R4, c[0x0][0x44c] ;  /* 0x00011300ff041b82 */ /* 0x000e620000000800 */
[----:B------:R-:W-:Y:S01]  /*20f40*/  IMAD.MOV.U32 R2, RZ, RZ, R12 ;  /* 0x000000ffff027224 */ /* 0x000fe200078e000c */
[----:B------:R-:W-:Y:S01]  /*20f50*/  ULDC UR4, c[0x0][0x9dc] ;  /* 0x0002770000047ab9 */ /* 0x000fe20000000800 */
[----:B------:R-:W-:-:S05]  /*20f60*/  IMAD.IADD R20, R7, 0x1, -R11 ;  /* 0x0000000107147824 */ /* 0x000fca00078e0a0b */
[----:B------:R-:W2:Y:S01]  /*20f70*/  @P1 LDC R5, c[0x0][0x450] ;  /* 0x00011400ff051b82 */ /* 0x000ea20000000800 */
[----:B-1----:R-:W-:-:S05]  /*20f80*/  @P1 IMAD.HI.U32 R4, R12, R4, RZ ;  /* 0x000000040c041227 */ /* 0x002fca00078e00ff */
[----:B--2---:R-:W-:-:S05]  /*20f90*/  @P1 SHF.R.U32.HI R2, RZ, R5, R4 ;  /* 0x00000005ff021219 */ /* 0x004fca0000011604 */
        /* <DEDUP_REMOVED lines=13> */
.L_x_1597:
[----:B------:R-:W-:-:S13]  /*21070*/  ISETP.NE.AND P0, PT, R3, 0x1, PT ;  /* 0x000000010300780c */ /* 0x000fda0003f05270 */
[----:B------:R-:W1:Y:S02]  /*21080*/  @P0 LDC.64 R4, c[0x0][0x9e8] ;  /* 0x00027a00ff040b82 */ /* 0x000e640000000a00 */
[----:B-1----:R-:W-:-:S05]  /*21090*/  @P0 IMAD.HI.U32 R4, R2, R4, RZ ;  /* 0x0000000402040227 */ /* 0x002fca00078e00ff */
[----:B------:R-:W-:-:S07]  /*210a0*/  @P0 SHF.R.U32.HI R2, RZ, R5, R4 ;  /* 0x00000005ff020219 */ /* 0x000fce0000011604 */
.L_x_1598:
[----:B------:R-:W-:Y:S05]  /*210b0*/  BSYNC B0 ;  /* 0x0000000000007941 */ /* 0x000fea0003800000 */
.L_x_1596:
[----:B------:R-:W-:-:S05]  /*210c0*/  IMAD R2, R2, R3, RZ ;  /* 0x0000000302027224 */ /* 0x000fca00078e02ff */
[----:B------:R-:W-:-:S07]  /*210d0*/  VIMNMX R6, R6, R2, !PT ;  /* 0x0000000206067248 */ /* 0x000fce0007fe0100 */
.L_x_1595:
[----:B------:R-:W-:Y:S01]  /*210e0*/  VIADD R8, R8, 0x3f ;  /* 0x0000003f08087836 */ /* 0x000fe20000000000 */
[----:B------:R-:W-:Y:S04]  /*210f0*/  BSSY B0, `(.L_x_1599) ;  /* 0x000012d000007945 */ /* 0x000fe80003800000 */
[----:B------:R-:W-:-:S04]  /*21100*/  SHF.R.S32.HI R2, RZ, 0x1f, R8 ;  /* 0x0000001fff027819 */ /* 0x000fc80000011408 */
[----:B------:R-:W-:Y:S02]  /*21110*/  LEA.HI R4, R2, R8, RZ, 0x6 ;  /* 0x0000000802047211 */ /* 0x000fe400078f30ff */
[----:B------:R-:W-:Y:S02]  /*21120*/  SHF.R.S32.HI R2, RZ, 0x1f, R6 ;  /* 0x0000001fff027819 */ /* 0x000fe40000011406 */
[----:B------:R-:W-:Y:S02]  /*21130*/  SHF.R.S32.HI R4, RZ, 0x6, R4 ;  /* 0x00000006ff047819 */ /* 0x000fe40000011404 */
[----:B------:R-:W-:-:S04]  /*21140*/  LEA.HI R2, R2, R6, RZ, 0x6 ;  /* 0x0000000602027211 */ /* 0x000fc800078f30ff */
[----:B------:R-:W-:-:S04]  /*21150*/  SHF.R.S32.HI R2, RZ, 0x6, R2 ;  /* 0x00000006ff027819 */ /* 0x000fc80000011402 */
[----:B------:R-:W-:Y:S02]  /*21160*/  VIMNMX R3, RZ, R2, !PT ;  /* 0x00000002ff037248 */ /* 0x000fe40007fe0100 */
[----:B------:R-:W-:-:S03]  /*21170*/  VIMNMX R2, R21, R4, PT ;  /* 0x0000000415027248 */ /* 0x000fc60003fe0100 */
[--C-:B------:R-:W-:Y:S02]  /*21180*/  IMAD R3, R3, 0x40, -R9.reuse ;  /* 0x0000004003037824 */ /* 0x100fe400078e0a09 */
[----:B------:R-:W-:-:S03]  /*21190*/  IMAD R2, R2, 0x40, -R9 ;  /* 0x0000004002027824 */ /* 0x000fc600078e0a09 */
[----:B------:R-:W-:Y:S02]  /*211a0*/  VIMNMX R3, RZ, R3, !PT ;  /* 0x00000003ff037248 */ /* 0x000fe40007fe0100 */
[----:B------:R-:W-:-:S04]  /*211b0*/  VIMNMX R2, R2, R10, PT ;  /* 0x0000000a02027248 */ /* 0x000fc80003fe0100 */
[----:B------:R-:W-:Y:S02]  /*211c0*/  ISETP.GT.AND P0, PT, R2, R3, PT ;  /* 0x000000030200720c */ /* 0x000fe40003f04270 */
[----:B------:R-:W-:-:S05]  /*211d0*/  SHF.R.U32.HI R3, RZ, 0x6, R3 ;  /* 0x00000006ff037819 */ /* 0x000fca0000011603 */
[----:B------:R-:W-:-:S06]  /*211e0*/  IMAD.MOV.U32 R8, RZ, RZ, R3 ;  /* 0x000000ffff087224 */ /* 0x000fcc00078e0003 */
[----:B------:R-:W-:-:S04]  /*211f0*/  @P0 IADD3 R2, R2, 0x3f, RZ ;  /* 0x0000003f02020810 */ /* 0x000fc80007ffe0ff */
[----:B------:R-:W-:-:S04]  /*21200*/  @P0 SHF.R.S32.HI R4, RZ, 0x1f, R2 ;  /* 0x0000001fff040819 */ /* 0x000fc80000011402 */
[----:B------:R-:W-:-:S04]  /*21210*/  @P0 LEA.HI R2, R4, R2, RZ, 0x6 ;  /* 0x0000000204020211 */ /* 0x000fc800078f30ff */
[----:B------:R-:W-:Y:S02]  /*21220*/  @P0 SHF.R.S32.HI R8, RZ, 0x6, R2 ;  /* 0x00000006ff080819 */ /* 0x000fe40000011402 */
[----:B------:R-:W-:Y:S02]  /*21230*/  PLOP3.LUT P0, PT, PT, PT, PT, 0x80, 0x0 ;  /* 0x000000000000781c */ /* 0x000fe40003f0f070 */
[----:B------:R-:W-:-:S13]  /*21240*/  ISETP.GT.AND P1, PT, R8, R3, PT ;  /* 0x000000030800720c */ /* 0x000fda0003f24270 */
[----:B------:R-:W-:Y:S05]  /*21250*/  @!P1 BRA `(.L_x_1600) ;  /* 0x0000001000589947 */ /* 0x000fea0003800000 */
[----:B------:R-:W-:Y:S01]  /*21260*/  UMOV UR4, 0xffffffff ;  /* 0xffffffff00047882 */ /* 0x000fe20000000000 */
[----:B------:R-:W-:Y:S02]  /*21270*/  SEL R2, R19, RZ, !P2 ;  /* 0x000000ff13027207 */ /* 0x000fe40005000000 */
[----:B------:R-:W-:Y:S05]  /*21280*/  BRA.DIV UR4, `(.L_x_1601) ;  /* 0x0000009604e47947 */ /* 0x000fea000b800000 */
[----:B------:R-:W1:Y:S02]  /*21290*/  S2R R4, SR_TID.X ;  /* 0x0000000000047919 */ /* 0x000e640000002100 */
[----:B-1----:R-:W-:-:S04]  /*212a0*/  SHF.R.U32.HI R4, RZ, 0x5, R4 ;  /* 0x00000005ff047819 */ /* 0x002fc80000011604 */
[----:B------:R-:W-:-:S05]  /*212b0*/  LOP3.LUT R4, R4, 0x3, RZ, 0xc0, !PT ;  /* 0x0000000304047812 */ /* 0x000fca00078ec0ff */
[----:B------:R1:W2:Y:S02]  /*212c0*/  SHFL.IDX PT, R14, R4, RZ, 0x1f ;  /* 0x00001fff040e7589 */ /* 0x0002a400000e0000 */
.L_x_1863:
[----:B--2---:R-:W-:Y:S02]  /*212d0*/  ISETP.NE.AND P0, PT, R14, RZ, PT ;  /* 0x000000ff0e00720c */ /* 0x004fe40003f05270 */
[----:B------:R-:W-:-:S11]  /*212e0*/  PLOP3.LUT P6, PT, PT, PT, PT, 0x8, 0x0 ;  /* 0x000000000000781c */ /* 0x000fd60003fce170 */
[----:B------:R-:W-:Y:S05]  /*212f0*/  @P0 BRA `(.L_x_1602) ;  /* 0x00000000000c0947 */ /* 0x000fea0003800000 */
[----:B------:R-:W-:-:S03]  /*21300*/  UMOV UR4, 0xffffffff ;  /* 0xffffffff00047882 */ /* 0x000fc60000000000 */
[----:B------:R-:W-:Y:S05]  /*21310*/  BRA.DIV UR4, `(.L_x_1603) ;  /* 0x0000009604f47947 */ /* 0x000fea000b800000 */
[----:B------:R-:W-:-:S13]  /*21320*/  ELECT P6, URZ, PT ;  /* 0x00000000003f782f */ /* 0x000fda00038c0000 */
.L_x_1602:
[----:B-1----:R-:W2:Y:S04]  /*21330*/  LDL R4, [R1+0x60] ;  /* 0x0000600001047983 */ /* 0x002ea80000100800 */
[----:B------:R-:W3:Y:S01]  /*21340*/  LDL R6, [R1] ;  /* 0x0000000001067983 */ /* 0x000ee20000100800 */
[----:B------:R-:W-:Y:S01]  /*21350*/  BSSY B1, `(.L_x_1604) ;  /* 0x0000008000017945 */ /* 0x000fe20003800000 */
[----:B--2---:R-:W-:-:S05]  /*21360*/  VIADD R4, R4, 0x1 ;  /* 0x0000000104047836 */ /* 0x004fca0000000000 */
[----:B------:R-:W-:-:S04]  /*21370*/  LEA.HI R5, R4, R4, RZ, 0x1 ;  /* 0x0000000404057211 */ /* 0x000fc800078f08ff */
[----:B------:R-:W-:-:S05]  /*21380*/  LOP3.LUT R5, R5, 0xfffffffe, RZ, 0xc0, !PT ;  /* 0xfffffffe05057812 */ /* 0x000fca00078ec0ff */
[----:B------:R-:W-:-:S05]  /*21390*/  IMAD.IADD R4, R4, 0x1, -R5 ;  /* 0x0000000104047824 */ /* 0x000fca00078e0a05 */
[----:B------:R-:W-:-:S04]  /*213a0*/  SHF.L.U32 R4, R4, 0x1f, RZ ;  /* 0x0000001f04047819 */ /* 0x000fc800000006ff */
[----:B---3--:R-:W1:Y:S02]  /*213b0*/  SYNCS.PHASECHK.TRANS64.TRYWAIT P0, [R6+URZ+0x28420], R4 ;  /* 0x02842004060075a7 */ /* 0x008e64000800017f */
[----:B-1----:R-:W-:Y:S05]  /*213c0*/  @!P0 BRA `(.L_x_1605) ;  /* 0x0000009400e88947 */ /* 0x002fea0003800000 */
.L_x_1866:
[----:B------:R-:W-:Y:S05]  /*213d0*/  BSYNC B1 ;  /* 0x0000000000017941 */ /* 0x000fea0003800000 */
.L_x_1604:
[----:B------:R-:W-:Y:S04]  /*213e0*/  BSSY B1, `(.L_x_1606) ;  /* 0x0000072000017945 */ /* 0x000fe80003800000 */
[----:B------:R-:W-:Y:S05]  /*213f0*/  @!P6 BRA `(.L_x_1607) ;  /* 0x0000000400c0e947 */ /* 0x000fea0003800000 */
[----:B------:R-:W2:Y:S04]  /*21400*/  LDL R6, [R1] ;  /* 0x0000000001067983 */ /* 0x000ea80000100800 */
[----:B------:R-:W3:Y:S01]  /*21410*/  LDL R7, [R1+0x14] ;  /* 0x0000140001077983 */ /* 0x000ee20000100800 */
[----:B-1----:R-:W1:Y:S01]  /*21420*/  S2R R5, SR_TID.X ;  /* 0x0000000000057919 */ /* 0x002e620000002100 */
[----:B--2---:R-:W-:Y:S02]  /*21430*/  IMAD.MOV.U32 R9, RZ, RZ, R6 ;  /* 0x000000ffff097224 */ /* 0x004fe400078e0006 */
[----:B------:R-:W2:Y:S02]  /*21440*/  LDL R6, [R1+0x20] ;  /* 0x0000200001067983 */ /* 0x000ea40000100800 */
[----:B---3--:R-:W-:Y:S01]  /*21450*/  IMAD R7, R7, 0x8, R9 ;  /* 0x0000000807077824 */ /* 0x008fe200078e0209 */
[----:B-1----:R-:W-:Y:S01]  /*21460*/  LOP3.LUT R5, R5, 0x7f, RZ, 0xc0, !PT ;  /* 0x0000007f05057812 */ /* 0x002fe200078ec0ff */
[----:B------:R-:W-:Y:S03]  /*21470*/  BSSY B2, `(.L_x_1608) ;  /* 0x0000005000027945 */ /* 0x000fe60003800000 */
[----:B------:R-:W-:-:S02]  /*21480*/  ISETP.NE.AND P1, PT, R5, RZ, PT ;  /* 0x000000ff0500720c */ /* 0x000fc40003f25270 */
[----:B--2---:R-:W-:-:S04]  /*21490*/  SHF.L.U32 R10, R6, 0x1f, RZ ;  /* 0x0000001f060a7819 */ /* 0x004fc800000006ff */
[----:B------:R-:W1:Y:S02]  /*214a0*/  SYNCS.PHASECHK.TRANS64.TRYWAIT P0, [R7+URZ+0x284a0], R10 ;  /* 0x0284a00a070075a7 */ /* 0x000e64000800017f */
[----:B-1----:R-:W-:Y:S05]  /*214b0*/  @!P0 BRA `(.L_x_1609) ;  /* 0x0000009400c48947 */ /* 0x002fea0003800000 */
.L_x_1867:
[----:B------:R-:W-:Y:S05]  /*214c0*/  BSYNC B2 ;  /* 0x0000000000027941 */ /* 0x000fea0003800000 */
.L_x_1608:
        /* <DEDUP_REMOVED lines=9> */
.L_x_1611:
[----:B------:R-:W-:Y:S05]  /*21560*/  BSYNC B2 ;  /* 0x0000000000027941 */ /* 0x000fea0003800000 */
.L_x_1610:
[----:B------:R-:W2:Y:S04]  /*21570*/  LDL R6, [R1] ;  /* 0x0000000001067983 */ /* 0x000ea80000100800 */
[----:B------:R-:W2:Y:S01]  /*21580*/  LDL R4, [R1+0x14] ;  /* 0x0000140001047983 */ /* 0x000ea20000100800 */
[----:B------:R-:W-:Y:S01]  /*21590*/  IMAD.MOV.U32 R13, RZ, RZ, RZ ;  /* 0x000000ffff0d7224 */ /* 0x000fe200078e00ff */
[----:B------:R-:W-:Y:S01]  /*215a0*/  UIADD3 UR4, UP0, UR42, 0x570, URZ ;  /* 0x000005702a047890 */ /* 0x000fe2000ff1e03f */
[----:B------:R-:W-:Y:S01]  /*215b0*/  IMAD R5, R8, 0x40, R0 ;  /* 0x0000004008057824 */ /* 0x000fe200078e0200 */
[----:B------:R-:W-:Y:S01]  /*215c0*/  PLOP3.LUT P0, PT, PT, PT, PT, 0x80, 0x0 ;  /* 0x000000000000781c */ /* 0x000fe20003f0f070 */
[----:B------:R-:W-:Y:S01]  /*215d0*/  UMOV UR6, 0x0 ;  /* 0x0000000000067882 */ /* 0x000fe20000000000 */
[----:B------:R-:W-:Y:S01]  /*215e0*/  R2UR UR10, R13 ;  /* 0x000000000d0a72ca */ /* 0x000fe200000e0000 */
[----:B------:R-:W-:Y:S01]  /*215f0*/  VIADD R5, R5, 0xffffffc0 ;  /* 0xffffffc005057836 */ /* 0x000fe20000000000 */
[----:B------:R-:W-:Y:S01]  /*21600*/  UIADD3.X UR5, URZ, UR43, URZ, UP0, !UPT ;  /* 0x0000002b3f057290 */ /* 0x000fe200087fe43f */
[----:B------:R-:W-:Y:S01]  /*21610*/  UMOV UR7, 0x12f00000 ;  /* 0x12f0000000077882 */ /* 0x000fe20000000000 */
[----:B--2---:R-:W-:Y:S01]  /*21620*/  LEA R9, R4, R6, 0xe ;  /* 0x0000000604097211 */ /* 0x004fe200078e70ff */
[----:B------:R-:W-:-:S04]  /*21630*/  VIADD R4, R7, 0x28490 ;  /* 0x0002849007047836 */ /* 0x000fc80000000000 */
[----:B------:R-:W-:-:S07]  /*21640*/  VIADD R6, R9, 0x20000 ;  /* 0x0002000009067836 */ /* 0x000fce0000000000 */
.L_x_1612:
        /* <DEDUP_REMOVED lines=16> */
.L_x_1613:
        /* <DEDUP_REMOVED lines=10> */
[----:B------:R-:W2:Y:S01]  /*217f0*/  SYNCS.PHASECHK.TRANS64.TRYWAIT P0, [R7+URZ+0x284c0], R10 ;  /* 0x0284c00a070075a7 */ /* 0x000ea2000800017f */
[----:B------:R-:W-:Y:S04]  /*21800*/  BSSY B2, `(.L_x_1614) ;  /* 0x0000002000027945 */ /* 0x000fe80003800000 */
[----:B--2---:R-:W-:Y:S05]  /*21810*/  @!P0 BRA `(.L_x_1615) ;  /* 0x0000009400008947 */ /* 0x004fea0003800000 */
.L_x_1868:
[----:B------:R-:W-:Y:S05]  /*21820*/  BSYNC B2 ;  /* 0x0000000000027941 */ /* 0x000fea0003800000 */
.L_x_1614:
[----:B------:R-:W-:Y:S01]  /*21830*/  BSSY B2, `(.L_x_1616) ;  /* 0x000000b000027945 */ /* 0x000fe20003800000 */
[----:B-12---:R-:W-:Y:S02]  /*21840*/  IMAD.MOV.U32 R10, RZ, RZ, 0x0 ;  /* 0x00000000ff0a7424 */ /* 0x006fe400078e00ff */
[----:B0-----:R-:W-:Y:S01]  /*21850*/  IMAD.MOV.U32 R11, RZ, RZ, 0x12f00000 ;  /* 0x12f00000ff0b7424 */ /* 0x001fe200078e00ff */
[----:B------:R-:W-:Y:S06]  /*21860*/  @P1 BRA `(.L_x_1617) ;  /* 0x00000000001c1947 */ /* 0x000fec0003800000 */
[----:B------:R-:W0:Y:S02]  /*21870*/  S2R R4, SR_TID.X ;  /* 0x0000000000047919 */ /* 0x000e240000002100 */
[----:B0-----:R-:W-:Y:S01]  /*21880*/  LOP3.LUT R6, R4, 0x1f, RZ, 0xc0, !PT ;  /* 0x0000001f04067812 */ /* 0x001fe200078ec0ff */
[----:B------:R-:W-:-:S03]  /*21890*/  IMAD.MOV.U32 R4, RZ, RZ, 0x4000 ;  /* 0x00004000ff047424 */ /* 0x000fc600078e00ff */
[----:B------:R-:W-:Y:S01]  /*218a0*/  ISETP.NE.AND P0, PT, R6, RZ, PT ;  /* 0x000000ff0600720c */ /* 0x000fe20003f05270 */
[----:B------:R0:W-:-:S12]  /*218b0*/  SYNCS.ARRIVE.TRANS64 RZ, [R7+URZ+0x284b0], R4 ;  /* 0x0284b00407ff79a7 */ /* 0x0001d8000800003f */
[----:B0-----:R-:W-:Y:S05]  /*218c0*/  @!P0 BRA `(.L_x_1617) ;  /* 0x0000000000048947 */ /* 0x001fea0003800000 */
[----:B------:R-:W-:Y:S01]  /*218d0*/  BPT.TRAP 0x1 ;  /* 0x000000040000795c */ /* 0x000fe20000300000 */
.L_x_1617:
[----:B------:R-:W-:Y:S05]  /*218e0*/  BSYNC B2 ;  /* 0x0000000000027941 */ /* 0x000fea0003800000 */
.L_x_1616:
        /* <DEDUP_REMOVED lines=8> */
.L_x_1618:
        /* <DEDUP_REMOVED lines=15> */
.L_x_1619:
        /* <DEDUP_REMOVED lines=10> */
.L_x_1607:
[----:B------:R-:W-:Y:S05]  /*21b00*/  BSYNC B1 ;  /* 0x0000000000017941 */ /* 0x000fea0003800000 */
.L_x_1606:
[----:B------:R-:W1:Y:S04]  /*21b10*/  LDL.LU R9, [R1+0x14] ;  /* 0x0000140001097983 */ /* 0x000e680000300800 */
[----:B------:R-:W2:Y:S01]  /*21b20*/  LDL.LU R7, [R1+0x20] ;  /* 0x0000200001077983 */ /* 0x000ea20000300800 */
[----:B------:R-:W-:Y:S01]  /*21b30*/  PLOP3.LUT P0, PT, PT, PT, PT, 0x8, 0x0 ;  /* 0x000000000000781c */ /* 0x000fe20003f0e170 */
[----:B-1----:R-:W-:Y:S02]  /*21b40*/  VIADD R4, R9, 0x1 ;  /* 0x0000000109047836 */ /* 0x002fe40000000000 */
[----:B------:R-:W-:-:S03]  /*21b50*/  VIADD R9, R8, 0xfffffffe ;  /* 0xfffffffe08097836 */ /* 0x000fc60000000000 */
[C---:B------:R-:W-:Y:S02]  /*21b60*/  ISETP.NE.AND P1, PT, R4.reuse, 0x2, PT ;  /* 0x000000020400780c */ /* 0x040fe40003f25270 */
[----:B------:R-:W-:Y:S02]  /*21b70*/  ISETP.GE.AND P2, PT, R9, R3, PT ;  /* 0x000000030900720c */ /* 0x000fe40003f46270 */
[----:B------:R-:W-:Y:S02]  /*21b80*/  SEL R5, RZ, 0x1, P1 ;  /* 0x00000001ff057807 */ /* 0x000fe40000800000 */
[----:B------:R-:W-:Y:S02]  /*21b90*/  SEL R4, R4, RZ, P1 ;  /* 0x000000ff04047207 */ /* 0x000fe40000800000 */
[----:B--2---:R-:W-:-:S03]  /*21ba0*/  LOP3.LUT R7, R7, R5, RZ, 0x3c, !PT ;  /* 0x0000000507077212 */ /* 0x004fc600078e3cff */
[----:B------:R1:W-:Y:S04]  /*21bb0*/  STL [R1+0x14], R4 ;  /* 0x0000140401007387 */ /* 0x0003e80000100800 */
[----:B------:R1:W-:Y:S01]  /*21bc0*/  STL [R1+0x20], R7 ;  /* 0x0000200701007387 */ /* 0x0003e20000100800 */
[----:B------:R-:W-:Y:S05]  /*21bd0*/  @!P2 BRA `(.L_x_1600) ;  /* 0x0000000400f8a947 */ /* 0x000fea0003800000 */
.L_x_1634:
[----:B------:R-:W-:Y:S05]  /*21be0*/  YIELD ;  /* 0x0000000000007946 */ /* 0x000fea0003800000 */
[----:B------:R-:W-:Y:S04]  /*21bf0*/  BSSY B1, `(.L_x_1620) ;  /* 0x0000070000017945 */ /* 0x000fe80003800000 */
[----:B--2---:R-:W-:Y:S05]  /*21c00*/  @!P6 BRA `(.L_x_1621) ;  /* 0x0000000400b8e947 */ /* 0x004fea0003800000 */
[----:B-1----:R-:W2:Y:S04]  /*21c10*/  LDL R7, [R1] ;  /* 0x0000000001077983 */ /* 0x002ea80000100800 */
[----:B------:R-:W2:Y:S04]  /*21c20*/  LDL R6, [R1+0x14] ;  /* 0x0000140001067983 */ /* 0x000ea80000100800 */
[----:B------:R-:W3:Y:S01]  /*21c30*/  LDL R5, [R1+0x20] ;  /* 0x0000200001057983 */ /* 0x000ee20000100800 */
[----:B------:R-:W1:Y:S01]  /*21c40*/  S2R R4, SR_TID.X ;  /* 0x0000000000047919 */ /* 0x000e620000002100 */
[----:B------:R-:W-:Y:S01]  /*21c50*/  BSSY B2, `(.L_x_1622) ;  /* 0x0000007000027945 */ /* 0x000fe20003800000 */
[----:B-1----:R-:W-:-:S04]  /*21c60*/  LOP3.LUT R4, R4, 0x7f, RZ, 0xc0, !PT ;  /* 0x0000007f04047812 */ /* 0x002fc800078ec0ff */
[----:B------:R-:W-:Y:S01]  /*21c70*/  ISETP.NE.AND P2, PT, R4, RZ, PT ;  /* 0x000000ff0400720c */ /* 0x000fe20003f45270 */
[----:B--2---:R-:W-:Y:S01]  /*21c80*/  IMAD R8, R6, 0x8, R7 ;  /* 0x0000000806087824 */ /* 0x004fe200078e0207 */
[----:B---3--:R-:W-:-:S04]  /*21c90*/  SHF.L.U32 R7, R5, 0x1f, RZ ;  /* 0x0000001f05077819 */ /* 0x008fc800000006ff */
[----:B------:R-:W1:Y:S02]  /*21ca0*/  SYNCS.PHASECHK.TRANS64.TRYWAIT P1, [R8+URZ+0x284a0], R7 ;  /* 0x0284a007080075a7 */ /* 0x000e64000802017f */
[----:B-1----:R-:W-:Y:S05]  /*21cb0*/  @!P1 BRA `(.L_x_1623) ;  /* 0x0000008c00ec9947 */ /* 0x002fea0003800000 */
.L_x_1869:
[----:B------:R-:W-:Y:S05]  /*21cc0*/  BSYNC B2 ;  /* 0x0000000000027941 */ /* 0x000fea0003800000 */
.L_x_1622:
        /* <DEDUP_REMOVED lines=9> */
.L_x_1625:
[----:B------:R-:W-:Y:S05]  /*21d60*/  BSYNC B2 ;  /* 0x0000000000027941 */ /* 0x000fea0003800000 */
.L_x_1624:
[----:B------:R-:W2:Y:S04]  /*21d70*/  LDL R5, [R1] ;  /* 0x0000000001057983 */ /* 0x000ea80000100800 */
        /* <DEDUP_REMOVED lines=8> */
[----:B--2---:R-:W-:Y:S01]  /*21e00*/  IMAD R6, R4, 0x4000, R5 ;  /* 0x0000400004067824 */ /* 0x004fe200078e0205 */
[----:B------:R-:W-:Y:S01]  /*21e10*/  LEA R5, R9, R0, 0x6 ;  /* 0x0000000009057211 */ /* 0x000fe200078e30ff */
[----:B------:R-:W-:-:S02]  /*21e20*/  VIADD R4, R8, 0x28490 ;  /* 0x0002849008047836 */ /* 0x000fc40000000000 */
[----:B------:R-:W-:-:S09]  /*21e30*/  VIADD R10, R6, 0x20000 ;  /* 0x00020000060a7836 */ /* 0x000fd20000000000 */
.L_x_1626:
        /* <DEDUP_REMOVED lines=16> */
.L_x_1627:
        /* <DEDUP_REMOVED lines=13> */
.L_x_1870:
[----:B------:R-:W-:Y:S05]  /*22010*/  BSYNC B2 ;  /* 0x0000000000027941 */ /* 0x000fea0003800000 */
.L_x_1628:
[----:B------:R-:W-:Y:S01]  /*22020*/  BSSY B2, `(.L_x_1630) ;  /* 0x000000b000027945 */ /* 0x000fe20003800000 */
[----:B------:R-:W-:Y:S02]  /*22030*/  IMAD.MOV.U32 R10, RZ, RZ, 0x0 ;  /* 0x00000000ff0a7424 */ /* 0x000fe400078e00ff */
        /* <DEDUP_REMOVED lines=9> */
.L_x_1631:
[----:B------:R-:W-:Y:S05]  /*220d0*/  BSYNC B2 ;  /* 0x0000000000027941 */ /* 0x000fea0003800000 */
.L_x_1630:
[----:B------:R-:W-:Y:S01]  /*220e0*/  R2UR UR10, R12 ;  /* 0x000000000c0a72ca */ /* 0x000fe200000e0000 */
[----:B------:R-:W-:Y:S01]  /*220f0*/  UIADD3 UR4, UP0, UR42, 0x670, URZ ;  /* 0x000006702a047890 */ /* 0x000fe2000ff1e03f */
[----:B------:R-:W-:Y:S01]  /*22100*/  R2UR UR6, R10 ;  /* 0x000000000a0672ca */ /* 0x000fe200000e0000 */
[----:B-12---:R-:W-:Y:S01]  /*22110*/  VIADD R8, R8, 0x284b0 ;  /* 0x000284b008087836 */ /* 0x006fe20000000000 */
[----:B------:R-:W-:Y:S01]  /*22120*/  R2UR UR7, R11 ;  /* 0x000000000b0772ca */ /* 0x000fe200000e0000 */
[----:B------:R-:W-:Y:S01]  /*22130*/  UIADD3.X UR5, URZ, UR43, URZ, UP0, !UPT ;  /* 0x0000002b3f057290 */ /* 0x000fe200087fe43f */
[----:B------:R-:W-:Y:S02]  /*22140*/  PLOP3.LUT P1, PT, PT, PT, PT, 0x80, 0x0 ;  /* 0x000000000000781c */ /* 0x000fe40003f2f070 */
[----:B------:R-:W-:-:S11]  /*22150*/  IADD3 R4, R6, 0x10000, RZ ;  /* 0x0001000006047810 */ /* 0x000fd60007ffe0ff */
.L_x_1632:
        /* <DEDUP_REMOVED lines=15> */
.L_x_1633:
        /* <DEDUP_REMOVED lines=10> */
.L_x_1621:
[----:B------:R-:W-:Y:S05]  /*222f0*/  BSYNC B1 ;  /* 0x0000000000017941 */ /* 0x000fea0003800000 */
.L_x_1620:
[----:B-1----:R-:W2:Y:S04]  /*22300*/  LDL.LU R4, [R1+0x14] ;  /* 0x0000140001047983 */ /* 0x002ea80000300800 */
        /* <DEDUP_REMOVED lines=11> */
.L_x_1600:
[----:B------:R-:W-:Y:S05]  /*223c0*/  BSYNC B0 ;  /* 0x0000000000007941 */ /* 0x000fea0003800000 */
.L_x_1599:
[----:B-12---:R-:W2:Y:S01]  /*223d0*/  LDL R7, [R1+0x18] ;  /* 0x0000180001077983 */ /* 0x006ea20000100800 */
[----:B------:R-:W1:Y:S01]  /*223e0*/  LDC R0, c[0x0][0x448] ;  /* 0x00011200ff007b82 */ /* 0x000e620000000800 */
[----:B------:R-:W-:Y:S07]  /*223f0*/  @!P0 WARPSYNC.ALL ;  /* 0x0000000000008948 */ /* 0x000fee0003800000 */
[----:B------:R-:W-:Y:S01]  /*22400*/  @!P0 BAR.SYNC.DEFER_BLOCKING 0xc, 0x180 ;  /* 0x0306000000008b1d */ /* 0x000fe20000010000 */
[----:B-1----:R-:W-:-:S13]  /*22410*/  ISETP.NE.AND P1, PT, R0, 0x1, PT ;  /* 0x000000010000780c */ /* 0x002fda0003f25270 */
[----:B------:R-:W1:Y:S08]  /*22420*/  @P1 LDC R2, c[0x0][0x44c] ;  /* 0x00011300ff021b82 */ /* 0x000e700000000800 */
[----:B------:R-:W3:Y:S01]  /*22430*/  @P1 LDC R3, c[0x0][0x450] ;  /* 0x00011400ff031b82 */ /* 0x000ee20000000800 */
[----:B--2---:R-:W-:-:S04]  /*22440*/  VIADD R0, R7, 0x7f ;  /* 0x0000007f07007836 */ /* 0x004fc80000000000 */
[----:B-1----:R-:W-:-:S04]  /*22450*/  @P1 IMAD.HI.U32 R2, R0, R2, RZ ;  /* 0x0000000200021227 */ /* 0x002fc800078e00ff */
[----:B------:R-:W-:Y:S01]  /*22460*/  IMAD.MOV.U32 R6, RZ, RZ, R0 ;  /* 0x000000ffff067224 */ /* 0x000fe200078e0000 */
[----:B---3--:R-:W-:Y:S02]  /*22470*/  @P1 SHF.R.U32.HI R6, RZ, R3, R2 ;  /* 0x00000003ff061219 */ /* 0x008fe40000011602 */
[----:B------:R-:W1:Y:S03]  /*22480*/  LDC.64 R2, c[0x0][0x9e0] ;  /* 0x00027800ff027b82 */ /* 0x000e660000000a00 */
[----:B------:R-:W-:Y:S01]  /*22490*/  IMAD.IADD R6, R17, 0x1, R6 ;  /* 0x0000000111067824 */ /* 0x000fe200078e0206 */
[----:B-1----:R-:W-:-:S03]  /*224a0*/  ISETP.GE.AND P2, PT, R3, 0x1, PT ;  /* 0x000000010300780c */ /* 0x002fc60003f46270 */
[----:B------:R-:W-:-:S10]  /*224b0*/  IMAD.IADD R2, R6, 0x1, R2 ;  /* 0x0000000106027824 */ /* 0x000fd400078e0202 */
[----:B------:R-:W-:Y:S05]  /*224c0*/  @!P2 BRA `(.L_x_1635) ;  /* 0x000000000048a947 */ /* 0x000fea0003800000 */
[C---:B------:R-:W-:Y:S01]  /*224d0*/  ISETP.GT.AND P0, PT, R6.reuse, RZ, PT ;  /* 0x000000ff0600720c */ /* 0x040fe20003f04270 */
[----:B------:R-:W-:Y:S01]  /*224e0*/  BSSY B0, `(.L_x_1636) ;  /* 0x000000e000007945 */ /* 0x000fe20003800000 */
[----:B------:R-:W-:-:S11]  /*224f0*/  VIADD R0, R6, 0xffffffff ;  /* 0xffffffff06007836 */ /* 0x000fd60000000000 */
[----:B------:R-:W-:Y:S05]  /*22500*/  @P0 BRA `(.L_x_1637) ;  /* 0x00000000001c0947 */ /* 0x000fea0003800000 */
[----:B------:R-:W-:Y:S02]  /*22510*/  ISETP.NE.AND P0, PT, R3, 0x1, PT ;  /* 0x000000010300780c */ /* 0x000fe40003f05270 */
[----:B------:R-:W-:-:S11]  /*22520*/  IADD3 R0, -R6, RZ, RZ ;  /* 0x000000ff06007210 */ /* 0x000fd60007ffe1ff */
[----:B------:R-:W1:Y:S02]  /*22530*/  @P0 LDC.64 R4, c[0x0][0x9e8] ;  /* 0x00027a00ff040b82 */ /* 0x000e640000000a00 */
[----:B-1----:R-:W-:-:S05]  /*22540*/  @P0 IMAD.HI.U32 R4, R0, R4, RZ ;  /* 0x0000000400040227 */ /* 0x002fca00078e00ff */
[----:B------:R-:W-:-:S04]  /*22550*/  @P0 SHF.R.U32.HI R0, RZ, R5, R4 ;  /* 0x00000005ff000219 */ /* 0x000fc80000011604 */
[----:B------:R-:W-:Y:S01]  /*22560*/  LOP3.LUT R0, RZ, R0, RZ, 0x33, !PT ;  /* 0x00000000ff007212 */ /* 0x000fe200078e33ff */
[----:B------:R-:W-:Y:S06]  /*22570*/  BRA `(.L_x_1638) ;  /* 0x0000000000107947 */ /* 0x000fec0003800000 */
.L_x_1637:
[----:B------:R-:W-:-:S13]  /*22580*/  ISETP.NE.AND P0, PT, R3, 0x1, PT ;  /* 0x000000010300780c */ /* 0x000fda0003f05270 */
[----:B------:R-:W1:Y:S02]  /*22590*/  @P0 LDC.64 R4, c[0x0][0x9e8] ;  /* 0x00027a00ff040b82 */ /* 0x000e640000000a00 */
[----:B-1----:R-:W-:-:S05]  /*225a0*/  @P0 IMAD.HI.U32 R4, R0, R4, RZ ;  /* 0x0000000400040227 */ /* 0x002fca00078e00ff */
[----:B------:R-:W-:-:S07]  /*225b0*/  @P0 SHF.R.U32.HI R0, RZ, R5, R4 ;  /* 0x00000005ff000219 */ /* 0x000fce0000011604 */
.L_x_1638:
[----:B------:R-:W-:Y:S05]  /*225c0*/  BSYNC B0 ;  /* 0x0000000000007941 */ /* 0x000fea0003800000 */
.L_x_1636:
[----:B------:R-:W-:-:S05]  /*225d0*/  IMAD R0, R0, R3, R3 ;  /* 0x0000000300007224 */ /* 0x000fca00078e0203 */
[----:B------:R-:W-:-:S07]  /*225e0*/  VIMNMX R2, R2, R0, PT ;  /* 0x0000000002027248 */ /* 0x000fce0003fe0100 */
.L_x_1635:
[----:B------:R-:W-:Y:S01]  /*225f0*/  VIADD R2, R2, 0x3f ;  /* 0x0000003f02027836 */ /* 0x000fe20000000000 */
[----:B------:R-:W1:Y:S01]  /*22600*/  @P1 LDC R4, c[0x0][0x450] ;  /* 0x00011400ff041b82 */ /* 0x000e620000000800 */
[----:B------:R-:W-:-:S03]  /*22610*/  ULDC UR4, c[0x0][0x9dc] ;  /* 0x0002770000047ab9 */ /* 0x000fc60000000800 */
[----:B------:R-:W-:-:S04]  /*22620*/  SHF.R.S32.HI R0, RZ, 0x1f, R2 ;  /* 0x0000001fff007819 */ /* 0x000fc80000011402 */
[----:B------:R-:W-:Y:S02]  /*22630*/  LEA.HI R0, R0, R2, RZ, 0x6 ;  /* 0x0000000200007211 */ /* 0x000fe400078f30ff */
[----:B------:R-:W2:Y:S02]  /*22640*/  @P1 LDC R2, c[0x0][0x44c] ;  /* 0x00011300ff021b82 */ /* 0x000ea40000000800 */
[----:B------:R-:W-:-:S04]  /*22650*/  SHF.R.S32.HI R0, RZ, 0x6, R0 ;  /* 0x00000006ff007819 */ /* 0x000fc80000011400 */
[----:B------:R-:W-:Y:S01]  /*22660*/  VIMNMX R6, R21, R0, PT ;  /* 0x0000000015067248 */ /* 0x000fe20003fe0100 */
[----:B------:R-:W-:-:S04]  /*22670*/  IMAD.MOV.U32 R0, RZ, RZ, R7 ;  /* 0x000000ffff007224 */ /* 0x000fc800078e0007 */
[----:B------:R3:W-:Y:S01]  /*22680*/  STL [R1+0x50], R6 ;  /* 0x0000500601007387 */ /* 0x0007e20000100800 */
[----:B--2---:R-:W-:-:S05]  /*22690*/  @P1 IMAD.HI.U32 R2, R7, R2, RZ ;  /* 0x0000000207021227 */ /* 0x004fca00078e00ff */
[----:B-1----:R-:W-:-:S05]  /*226a0*/  @P1 SHF.R.U32.HI R0, RZ, R4, R2 ;  /* 0x00000004ff001219 */ /* 0x002fca0000011602 */
[----:B------:R-:W-:-:S04]  /*226b0*/  IMAD.IADD R0, R20, 0x1, R0 ;  /* 0x0000000114007824 */ /* 0x000fc800078e0200 */
[----:B------:R-:W-:Y:S01]  /*226c0*/  VIADD R2, R0, -UR4 ;  /* 0x8000000400027c36 */ /* 0x000fe20008000000 */
[----:B---3--:R-:W-:Y:S06]  /*226d0*/  @!P2 BRA `(.L_x_1639) ;  /* 0x000000000044a947 */ /* 0x008fec0003800000 */
        /* <DEDUP_REMOVED lines=10> */
.L_x_1641:
[----:B------:R-:W-:-:S13]  /*22780*/  ISETP.NE.AND P0, PT, R3, 0x1, PT ;  /* 0x000000010300780c */ /* 0x000fda0003f05270 */
[----:B------:R-:W1:Y:S02]  /*22790*/  @P0 LDC.64 R4, c[0x0][0x9e8] ;  /* 0x00027a00ff040b82 */ /* 0x000e640000000a00 */
[----:B-1----:R-:W-:-:S05]  /*227a0*/  @P0 IMAD.HI.U32 R4, R0, R4, RZ ;  /* 0x0000000400040227 */ /* 0x002fca00078e00ff */
[----:B------:R-:W-:-:S07]  /*227b0*/  @P0 SHF.R.U32.HI R0, RZ, R5, R4 ;  /* 0x00000005ff000219 */ /* 0x000fce0000011604 */
.L_x_1642:
[----:B------:R-:W-:Y:S05]  /*227c0*/  BSYNC B0 ;  /* 0x0000000000007941 */ /* 0x000fea0003800000 */
.L_x_1640:
[----:B------:R-:W-:-:S05]  /*227d0*/  IMAD R0, R0, R3, RZ ;  /* 0x0000000300007224 */ /* 0x000fca00078e02ff */
[----:B------:R-:W-:-:S07]  /*227e0*/  VIMNMX R2, R2, R0, !PT ;  /* 0x0000000002027248 */ /* 0x000fce0007fe0100 */
.L_x_1639:
[----:B------:R-:W-:-:S04]  /*227f0*/  SHF.R.S32.HI R0, RZ, 0x1f, R2 ;  /* 0x0000001fff007819 */ /* 0x000fc80000011402 */
[----:B------:R-:W-:-:S04]  /*22800*/  LEA.HI R0, R0, R2, RZ, 0x6 ;  /* 0x0000000200007211 */ /* 0x000fc800078f30ff */
[----:B------:R-:W-:-:S04]  /*22810*/  SHF.R.S32.HI R0, RZ, 0x6, R0 ;  /* 0x00000006ff007819 */ /* 0x000fc80000011400 */
[----:B------:R-:W-:-:S04]  /*22820*/  VIMNMX R3, RZ, R0, !PT ;  /* 0x00000000ff037248 */ /* 0x000fc80007fe0100 */
[----:B------:R-:W-:Y:S01]  /*22830*/  ISETP.GT.AND P0, PT, R6, R3, PT ;  /* 0x000000030600720c */ /* 0x000fe20003f04270 */
[----:B------:R1:W-:-:S12]  /*22840*/  STL [R1+0x30], R3 ;  /* 0x0000300301007387 */ /* 0x0003d80000100800 */
[----:B-1----:R-:W-:Y:S05]  /*22850*/  @P0 BRA `(.L_x_1643) ;  /* 0x0000000000440947 */ /* 0x002fea0003800000 */
[----:B------:R-:W1:Y:S02]  /*22860*/  S2R R3, SR_TID.X ;  /* 0x0000000000037919 */ /* 0x000e640000002100 */
[----:B-1----:R-:W-:-:S04]  /*22870*/  LOP3.LUT R3, R3, 0x7f, RZ, 0xc0, !PT ;  /* 0x0000007f03037812 */ /* 0x002fc800078ec0ff */
[----:B------:R-:W-:-:S13]  /*22880*/  ISETP.NE.AND P0, PT, R3, RZ, PT ;  /* 0x000000ff0300720c */ /* 0x000fda0003f05270 */
[----:B------:R-:W-:Y:S05]  /*22890*/  @P0 BRA `(.L_x_1644) ;  /* 0x0000003400d00947 */ /* 0x000fea0003800000 */
[----:B------:R-:W1:Y:S01]  /*228a0*/  S2R R2, SR_LANEID ;  /* 0x0000000000027919 */ /* 0x000e620000000000 */
[----:B------:R-:W-:Y:S01]  /*228b0*/  VOTEU.ANY UR4, UPT, PT ;  /* 0x0000000000047886 */ /* 0x000fe200038e0100 */
[----:B------:R-:W2:Y:S01]  /*228c0*/  LDC.64 R4, c[0x0][0xc60] ;  /* 0x00031800ff047b82 */ /* 0x000ea20000000a00 */
[----:B------:R-:W1:Y:S02]  /*228d0*/  FLO.U32 R0, UR4 ;  /* 0x0000000400007d00 */ /* 0x000e6400080e0000 */
[----:B-1----:R-:W-:-:S06]  /*228e0*/  ISETP.EQ.U32.AND P0, PT, R0, R2, PT ;  /* 0x000000020000720c */ /* 0x002fcc0003f02070 */
[----:B------:R-:W2:Y:S07]  /*228f0*/  POPC R2, UR4 ;  /* 0x0000000400027d09 */ /* 0x000eae0008000000 */
[----:B--2---:R-:W2:Y:S04]  /*22900*/  @P0 ATOMG.E.ADD.STRONG.GPU PT, R2, desc[UR46][R4.64], R2 ;  /* 0x00000002040209a8 */ /* 0x004ea800081ee1ee */
[----:B--2---:R1:W2:Y:S02]  /*22910*/  SHFL.IDX PT, R2, R2, R0, 0x1f ;  /* 0x00001f0002027589 */ /* 0x0042a400000e0000 */
[----:B-1----:R-:W1:Y:S02]  /*22920*/  S2R R0, SR_LTMASK ;  /* 0x0000000000007919 */ /* 0x002e640000003900 */
[----:B-1----:R-:W-:-:S06]  /*22930*/  LOP3.LUT R0, R0, UR4, RZ, 0xc0, !PT ;  /* 0x0000000400007c12 */ /* 0x002fcc000f8ec0ff */
[----:B------:R-:W2:Y:S02]  /*22940*/  POPC R0, R0 ;  /* 0x0000000000007309 */ /* 0x000ea40000000000 */
[----:B--2---:R-:W-:Y:S01]  /*22950*/  IADD3 R16, R2, UR37, R0 ;  /* 0x0000002502107c10 */ /* 0x004fe2000fffe000 */
[----:B------:R-:W-:Y:S06]  /*22960*/  BRA `(.L_x_1644) ;  /* 0x00000034009c7947 */ /* 0x000fec0003800000 */
.L_x_1643:
[----:B------:R-:W2:Y:S01]  /*22970*/  LDL R17, [R1] ;  /* 0x0000000001117983 */ /* 0x000ea20000100800 */
[----:B------:R-:W-:Y:S01]  /*22980*/  BSSY B6, `(.L_x_1645) ;  /* 0x0000014000067945 */ /* 0x000fe20003800000 */
[----:B--2---:R-:W-:-:S05]  /*22990*/  VIADD R0, R17, 0x20000 ;  /* 0x0002000011007836 */ /* 0x004fca0000000000 */
        /* <DEDUP_REMOVED lines=8> */
[----:B------:R-:W1:Y:S01]  /*22a20*/  LDC.64 R2, c[0x4][R2] ;  /* 0x0100000002027b82 */ /* 0x000e620000000a00 */
[----:B------:R-:W-:Y:S02]  /*22a30*/  IMAD.U32 R5, RZ, RZ, UR7 ;  /* 0x00000007ff057e24 */ /* 0x000fe4000f8e00ff */
[----:B------:R-:W-:Y:S02]  /*22a40*/  IMAD.U32 R6, RZ, RZ, UR8 ;  /* 0x00000008ff067e24 */ /* 0x000fe4000f8e00ff */
[----:B------:R-:W-:-:S02]  /*22a50*/  IMAD.U32 R10, RZ, RZ, UR4 ;  /* 0x00000004ff0a7e24 */ /* 0x000fc4000f8e00ff */
[----:B0-----:R-:W-:Y:S02]  /*22a60*/  IMAD.U32 R11, RZ, RZ, UR5 ;  /* 0x00000005ff0b7e24 */ /* 0x001fe4000f8e00ff */
[----:B------:R-:W-:Y:S02]  /*22a70*/  IMAD.MOV.U32 R8, RZ, RZ, 0x70 ;  /* 0x00000070ff087424 */ /* 0x000fe400078e00ff */
[----:B------:R-:W-:Y:S02]  /*22a80*/  IMAD.MOV.U32 R12, RZ, RZ, 0x1 ;  /* 0x00000001ff0c7424 */ /* 0x000fe400078e00ff */
[----:B------:R-:W-:-:S07]  /*22a90*/  IMAD.MOV.U32 R13, RZ, RZ, RZ ;  /* 0x000000ffff0d7224 */ /* 0x000fce00078e00ff */
[----:B------:R-:W-:-:S07]  /*22aa0*/  LEPC R20, `(.L_x_1646) ;  /* 0x000000001014794e */ /* 0x000fce0000000000 */
[----:B-1----:R-:W-:Y:S05]  /*22ab0*/  CALL.ABS.NOINC R2 ;  /* 0x0000000002007343 */ /* 0x002fea0003c00000 */
.L_x_1646:
[----:B------:R-:W-:Y:S05]  /*22ac0*/  BSYNC B6 ;  /* 0x0000000000067941 */ /* 0x000fea0003800000 */
.L_x_1645:
[----:B------:R-:W-:Y:S02]  /*22ad0*/  IMAD.MOV.U32 R2, RZ, RZ, R17 ;  /* 0x000000ffff027224 */ /* 0x000fe400078e0011 */
[----:B------:R-:W2:Y:S01]  /*22ae0*/  LDL.LU R17, [R1+0x28] ;  /* 0x0000280001117983 */ /* 0x000ea20000300800 */
[----:B------:R-:W-:Y:S01]  /*22af0*/  BSSY B6, `(.L_x_1647) ;  /* 0x0000017000067945 */ /* 0x000fe20003800000 */
[----:B------:R-:W-:-:S05]  /*22b00*/  VIADD R0, R2, 0x10000 ;  /* 0x0001000002007836 */ /* 0x000fca0000000000 */
        /* <DEDUP_REMOVED lines=9> */
[----:B------:R-:W-:Y:S01]  /*22ba0*/  IMAD.U32 R4, RZ, RZ, UR6 ;  /* 0x00000006ff047e24 */ /* 0x000fe2000f8e00ff */
[----:B------:R-:W-:Y:S01]  /*22bb0*/  MOV R5, UR7 ;  /* 0x0000000700057c02 */ /* 0x000fe20008000f00 */
[----:B------:R-:W2:Y:S01]  /*22bc0*/  LDC.64 R2, c[0x4][R2] ;  /* 0x0100000002027b82 */ /* 0x000ea20000000a00 */
        /* <DEDUP_REMOVED lines=8> */
[----:B-12---:R-:W-:Y:S05]  /*22c50*/  CALL.ABS.NOINC R2 ;  /* 0x0000000002007343 */ /* 0x006fea0003c00000 */
.L_x_1648:
[----:B------:R-:W-:Y:S05]  /*22c60*/  BSYNC B6 ;  /* 0x0000000000067941 */ /* 0x000fea0003800000 */
.L_x_1647:
[----:B------:R-:W2:Y:S01]  /*22c70*/  LDL R2, [R1] ;  /* 0x0000000001027983 */ /* 0x000ea20000100800 */
[----:B------:R-:W-:Y:S01]  /*22c80*/  BSSY B6, `(.L_x_1649) ;  /* 0x0000015000067945 */ /* 0x000fe20003800000 */
[----:B--2---:R-:W-:-:S05]  /*22c90*/  VIADD R0, R2, 0x8000 ;  /* 0x0000800002007836 */ /* 0x004fca0000000000 */
[----:B------:R2:W-:Y:S01]  /*22ca0*/  STL [R1+0x4], R0 ;  /* 0x0000040001007387 */ /* 0x0005e20000100800 */
[----:B------:R-:W-:-:S13]  /*22cb0*/  LOP3.LUT P0, RZ, R0, 0x1bf, RZ, 0xc0, !PT ;  /* 0x000001bf00ff7812 */ /* 0x000fda000780c0ff */
[----:B--2---:R-:W-:Y:S05]  /*22cc0*/  @!P0 BRA `(.L_x_1650) ;  /* 0x0000000000408947 */ /* 0x004fea0003800000 */
[----:B------:R-:W-:Y:S01]  /*22cd0*/  MOV R2, 0x0 ;  /* 0x0000000000027802 */ /* 0x000fe20000000f00 */
[----:B------:R-:W-:Y:S01]  /*22ce0*/  ULDC.64 UR6, c[0x4][0x1c8] ;  /* 0x0100720000067ab9 */ /* 0x000fe20000000a00 */
[----:B------:R-:W-:Y:S01]  /*22cf0*/  ULDC.64 UR8, c[0x4][0x1d0] ;  /* 0x0100740000087ab9 */ /* 0x000fe20000000a00 */
[----:B------:R-:W-:Y:S01]  /*22d00*/  ULDC.64 UR4, c[0x4][0x158] ;  /* 0x0100560000047ab9 */ /* 0x000fe20000000a00 */
[----:B------:R-:W-:Y:S01]  /*22d10*/  MOV R4, UR6 ;  /* 0x0000000600047c02 */ /* 0x000fe20008000f00 */
[----:B------:R-:W-:Y:S01]  /*22d20*/  IMAD.U32 R5, RZ, RZ, UR7 ;  /* 0x00000007ff057e24 */ /* 0x000fe2000f8e00ff */
        /* <DEDUP_REMOVED lines=10> */
.L_x_1650:
[----:B------:R-:W-:Y:S05]  /*22dd0*/  BSYNC B6 ;  /* 0x0000000000067941 */ /* 0x000fea0003800000 */
.L_x_1649:
[----:B------:R-:W-:Y:S01]  /*22de0*/  LOP3.LUT P6, RZ, R17, 0x1, RZ, 0xc0, !PT ;  /* 0x0000000111ff7812 */ /* 0x000fe200078cc0ff */
[----:B------:R-:W-:-:S12]  /*22df0*/  BSSY B6, `(.L_x_1651) ;  /* 0x0000012000067945 */ /* 0x000fd80003800000 */
[----:B------:R-:W-:Y:S05]  /*22e00*/  @!P6 BRA `(.L_x_1652) ;  /* 0x000000000040e947 */ /* 0x000fea0003800000 */
        /* <DEDUP_REMOVED lines=16> */
.L_x_1652:
[----:B------:R-:W-:Y:S05]  /*22f10*/  BSYNC B6 ;  /* 0x0000000000067941 */ /* 0x000fea0003800000 */
.L_x_1651:
[----:B------:R-:W-:Y:S01]  /*22f20*/  ULDC.64 UR4, c[0x0][0x9f8] ;  /* 0x00027e0000047ab9 */ /* 0x000fe20000000a00 */
[----:B------:R-:W-:Y:S02]  /*22f30*/  MOV R9, R19 ;  /* 0x0000001300097202 */ /* 0x000fe40000000f00 */
[----:B------:R-:W-:-:S04]  /*22f40*/  ISETP.NE.U32.AND P0, PT, RZ, UR4, PT ;  /* 0x00000004ff007c0c */ /* 0x000fc8000bf05070 */
[----:B------:R-:W-:Y:S01]  /*22f50*/  ISETP.NE.AND.EX P0, PT, RZ, UR5, PT, P0 ;  /* 0x00000005ff007c0c */ /* 0x000fe2000bf05300 */
[----:B------:R-:W-:-:S12]  /*22f60*/  ULDC.64 UR4, c[0x0][0xa08] ;  /* 0x0002820000047ab9 */ /* 0x000fd80000000a00 */
[----:B------:R-:W2:Y:S02]  /*22f70*/  @P0 LDC.64 R2, c[0x0][0x9f8] ;  /* 0x00027e00ff020b82 */ /* 0x000ea40000000a00 */
[----:B--2---:R-:W-:-:S05]  /*22f80*/  @P0 IMAD.WIDE R2, R19, 0x4, R2 ;  /* 0x0000000413020825 */ /* 0x004fca00078e0202 */
[----:B------:R2:W3:Y:S02]  /*22f90*/  @P0 LDG.E R9, desc[UR46][R2.64] ;  /* 0x0000002e02090981 */ /* 0x0004e4000c1e1900 */
[----:B--2---:R-:W2:Y:S02]  /*22fa0*/  LDC.64 R2, c[0x0][0x418] ;  /* 0x00010600ff027b82 */ /* 0x004ea40000000a00 */
[----:B--2---:R-:W-:Y:S01]  /*22fb0*/  LOP3.LUT P0, RZ, R2, UR4, RZ, 0xfc, !PT ;  /* 0x0000000402ff7c12 */ /* 0x004fe2000f80fcff */
[----:B------:R-:W-:-:S03]  /*22fc0*/  UMOV UR4, 0xffffffff ;  /* 0xffffffff00047882 */ /* 0x000fc60000000000 */
[----:B------:R-:W-:Y:S02]  /*22fd0*/  LOP3.LUT P0, RZ, R3, UR5, RZ, 0xfc, P0 ;  /* 0x0000000503ff7c12 */ /* 0x000fe4000800fcff */
[----:B---3--:R-:W-:Y:S01]  /*22fe0*/  SHF.R.S32.HI R10, RZ, 0x1f, R9 ;  /* 0x0000001fff0a7819 */ /* 0x008fe20000011409 */
[----:B------:R2:W-:Y:S01]  /*22ff0*/  STL [R1+0x24], R9 ;  /* 0x0000240901007387 */ /* 0x0005e20000100800 */
[----:B-1----:R-:W-:-:S03]  /*23000*/  SEL R17, R9, RZ, !P0 ;  /* 0x000000ff09117207 */ /* 0x002fc60004000000 */
[----:B------:R2:W-:Y:S01]  /*23010*/  STL [R1+0x2c], R10 ;  /* 0x00002c0a01007387 */ /* 0x0005e20000100800 */
[----:B------:R-:W-:Y:S05]  /*23020*/  BRA.DIV UR4, `(.L_x_1653) ;  /* 0x0000007e04387947 */ /* 0x000fea000b800000 */
[----:B------:R-:W1:Y:S02]  /*23030*/  S2R R0, SR_TID.X ;  /* 0x0000000000007919 */ /* 0x000e640000002100 */
[----:B-1----:R-:W-:-:S04]  /*23040*/  SHF.R.U32.HI R0, RZ, 0x5, R0 ;  /* 0x00000005ff007819 */ /* 0x002fc80000011600 */
[----:B------:R-:W-:-:S05]  /*23050*/  LOP3.LUT R0, R0, 0x3, RZ, 0xc0, !PT ;  /* 0x0000000300007812 */ /* 0x000fca00078ec0ff */
[----:B------:R1:W3:Y:S02]  /*23060*/  SHFL.IDX PT, R14, R0, RZ, 0x1f ;  /* 0x00001fff000e7589 */ /* 0x0002e400000e0000 */
.L_x_1873:
[----:B-1----:R-:W4:Y:S01]  /*23070*/  LDL.LU R0, [R1+0x28] ;  /* 0x0000280001007983 */ /* 0x002f220000300800 */
[----:B------:R-:W-:Y:S02]  /*23080*/  PLOP3.LUT P1, PT, PT, PT, PT, 0x8, 0x0 ;  /* 0x000000000000781c */ /* 0x000fe40003f2e170 */
[----:B---3--:R-:W-:Y:S02]  /*23090*/  ISETP.NE.AND P0, PT, R14, RZ, PT ;  /* 0x000000ff0e00720c */ /* 0x008fe40003f05270 */
[----:B----4-:R-:W-:-:S09]  /*230a0*/  LOP3.LUT R0, R0, 0xfffffffe, RZ, 0xc0, !PT ;  /* 0xfffffffe00007812 */ /* 0x010fd200078ec0ff */
[----:B------:R-:W-:-:S05]  /*230b0*/  @P1 LOP3.LUT R0, R0, 0x1, RZ, 0xfc, !PT ;  /* 0x0000000100001812 */ /* 0x000fca00078efcff */
[----:B------:R1:W-:Y:S01]  /*230c0*/  STL [R1+0x28], R0 ;  /* 0x0000280001007387 */ /* 0x0003e20000100800 */
[----:B------:R-:W-:Y:S05]  /*230d0*/  @P0 BRA `(.L_x_1654) ;  /* 0x0000000400980947 */ /* 0x000fea0003800000 */
[----:B------:R-:W-:-:S03]  /*230e0*/  UMOV UR4, 0xffffffff ;  /* 0xffffffff00047882 */ /* 0x000fc60000000000 */
[----:B------:R-:W-:Y:S05]  /*230f0*/  BRA.DIV UR4, `(.L_x_1655) ;  /* 0x0000007e04387947 */ /* 0x000fea000b800000 */
[----:B------:R-:W-:-:S13]  /*23100*/  ELECT P6, URZ, PT ;  /* 0x00000000003f782f */ /* 0x000fda00038c0000 */
.L_x_1876:
[----:B------:R-:W-:Y:S05]  /*23110*/  @!P6 BRA `(.L_x_1654) ;  /* 0x000000040088e947 */ /* 0x000fea0003800000 */
[----:B-1----:R-:W3:Y:S01]  /*23120*/  LDL R0, [R1+0x50] ;  /* 0x0000500001007983 */ /* 0x002ee20000100800 */
[----:B------:R-:W-:-:S04]  /*23130*/  ISETP.NE.U32.AND P0, PT, R2, RZ, PT ;  /* 0x000000ff0200720c */ /* 0x000fc80003f05070 */
[----:B------:R-:W-:Y:S01]  /*23140*/  ISETP.NE.AND.EX P0, PT, R3, RZ, PT, P0 ;  /* 0x000000ff0300720c */ /* 0x000fe20003f05300 */
[----:B---3--:R-:W-:-:S12]  /*23150*/  VIADD R4, R0, 0xffffffff ;  /* 0xffffffff00047836 */ /* 0x008fd80000000000 */
[----:B------:R-:W-:Y:S05]  /*23160*/  @!P0 BRA `(.L_x_1656) ;  /* 0x0000000000488947 */ /* 0x000fea0003800000 */
[----:B------:R-:W1:Y:S01]  /*23170*/  LDC R8, c[0x0][0x43c] ;  /* 0x00010f00ff087b82 */ /* 0x000e620000000800 */
[----:B------:R-:W-:Y:S01]  /*23180*/  IMAD.MOV.U32 R0, RZ, RZ, R4 ;  /* 0x000000ffff007224 */ /* 0x000fe200078e0004 */
[----:B------:R-:W-:Y:S01]  /*23190*/  ULDC.64 UR4, c[0x0][0x428] ;  /* 0x00010a0000047ab9 */ /* 0x000fe20000000a00 */
[----:B-1----:R-:W-:-:S13]  /*231a0*/  ISETP.NE.AND P0, PT, R8, 0x1, PT ;  /* 0x000000010800780c */ /* 0x002fda0003f05270 */
[----:B------:R-:W1:Y:S02]  /*231b0*/  @P0 LDC.64 R6, c[0x0][0x440] ;  /* 0x00011000ff060b82 */ /* 0x000e640000000a00 */
[----:B-1----:R-:W-:-:S05]  /*231c0*/  @P0 IMAD.HI.U32 R6, R4, R6, RZ ;  /* 0x0000000604060227 */ /* 0x002fca00078e00ff */
        /* <DEDUP_REMOVED lines=8> */
[----:B------:R-:W-:-:S03]  /*23250*/  LEA R2, P0, R6, R2, 0x2 ;  /* 0x0000000206027211 */ /* 0x000fc600078010ff */
[----:B------:R-:W-:-:S05]  /*23260*/  IMAD.IADD R0, R7, 0x1, R0 ;  /* 0x0000000107007824 */ /* 0x000fca00078e0200 */
[----:B------:R-:W-:-:S05]  /*23270*/  LEA.HI.X R3, R6, R3, R0, 0x2, P0 ;  /* 0x0000000306037211 */ /* 0x000fca00000f1400 */
[----:B------:R1:W5:Y:S02]  /*23280*/  LDG.E R17, desc[UR46][R2.64] ;  /* 0x0000002e02117981 */ /* 0x000364000c1e1900 */
.L_x_1656:
[----:B--2---:R-:W2:Y:S04]  /*23290*/  LDL R10, [R1] ;  /* 0x00000000010a7983 */ /* 0x004ea80000100800 */
[----:B------:R-:W2:Y:S04]  /*232a0*/  LDL R0, [R1+0xc] ;  /* 0x00000c0001007983 */ /* 0x000ea80000100800 */
[----:B-1----:R-:W3:Y:S01]  /*232b0*/  LDL R2, [R1+0x1c] ;  /* 0x00001c0001027983 */ /* 0x002ee20000100800 */
[----:B------:R-:W1:Y:S02]  /*232c0*/  S2R R9, SR_TID.X ;  /* 0x0000000000097919 */ /* 0x000e640000002100 */
[----:B-1----:R-:W-:-:S04]  /*232d0*/  LOP3.LUT R9, R9, 0x7f, RZ, 0xc0, !PT ;  /* 0x0000007f09097812 */ /* 0x002fc800078ec0ff */
[----:B------:R-:W-:Y:S01]  /*232e0*/  ISETP.NE.AND P1, PT, R9, RZ, PT ;  /* 0x000000ff0900720c */ /* 0x000fe20003f25270 */
[----:B--2---:R-:W-:Y:S01]  /*232f0*/  IMAD R0, R0, 0x8, R10 ;  /* 0x0000000800007824 */ /* 0x004fe200078e020a */
[----:B---3--:R-:W-:-:S04]  /*23300*/  SHF.L.U32 R3, R2, 0x1f, RZ ;  /* 0x0000001f02037819 */ /* 0x008fc800000006ff */
[----:B------:R-:W1:Y:S02]  /*23310*/  SYNCS.PHASECHK.TRANS64.TRYWAIT P0, [R0+URZ+0x28480], R3 ;  /* 0x02848003000075a7 */ /* 0x000e64000800017f */
[----:B-1----:R-:W-:Y:S05]  /*23320*/  @!P0 BRA `(.L_x_1657) ;  /* 0x0000007800cc8947 */ /* 0x002fea0003800000 */
.L_x_1877:
        /* <DEDUP_REMOVED lines=8> */
.L_x_1658:
[----:B------:R-:W2:Y:S04]  /*233b0*/  LDL R6, [R1] ;  /* 0x0000000001067983 */ /* 0x000ea80000100800 */
[----:B------:R-:W2:Y:S04]  /*233c0*/  LDL R2, [R1+0xc] ;  /* 0x00000c0001027983 */ /* 0x000ea80000100800 */
[----:B------:R-:W3:Y:S01]  /*233d0*/  LDL R5, [R1+0x34] ;  /* 0x0000340001057983 */ /* 0x000ee20000100800 */
[----:B------:R-:W-:Y:S01]  /*233e0*/  R2UR UR9, R0 ;  /* 0x00000000000972ca */ /* 0x000fe200000e0000 */
[----:B------:R-:W-:Y:S01]  /*233f0*/  UIADD3 UR4, UP0, UR42, 0x470, URZ ;  /* 0x000004702a047890 */ /* 0x000fe2000ff1e03f */
[----:B------:R-:W-:Y:S01]  /*23400*/  R2UR UR12, R18 ;  /* 0x00000000120c72ca */ /* 0x000fe200000e0000 */
[----:B------:R-:W-:Y:S01]  /*23410*/  UMOV UR10, URZ ;  /* 0x0000003f000a7c82 */ /* 0x000fe20008000000 */
[----:B-----5:R-:W-:Y:S01]  /*23420*/  R2UR UR13, R17 ;  /* 0x00000000110d72ca */ /* 0x020fe200000e0000 */
[----:B------:R-:W-:Y:S01]  /*23430*/  UIADD3.X UR5, URZ, UR43, URZ, UP0, !UPT ;  /* 0x0000002b3f057290 */ /* 0x000fe200087fe43f */
[----:B------:R-:W-:Y:S01]  /*23440*/  UMOV UR6, 0x0 ;  /* 0x0000000000067882 */ /* 0x000fe20000000000 */
[----:B------:R-:W-:Y:S01]  /*23450*/  UMOV UR7, 0x14f00000 ;  /* 0x14f0000000077882 */ /* 0x000fe20000000000 */
[----:B------:R-:W-:-:S05]  /*23460*/  UMOV UR15, 0x80 ;  /* 0x00000080000f7882 */ /* 0x000fca0000000000 */
[----:B------:R-:W-:Y:S01]  /*23470*/  UIADD3 UR9, UR9, 0x28470, URZ ;  /* 0x0002847009097890 */ /* 0x000fe2000fffe03f */
[----:B--2---:R-:W-:Y:S01]  /*23480*/  IMAD R2, R2, 0x4000, R6 ;  /* 0x0000400002027824 */ /* 0x004fe200078e0206 */
[----:B---3--:R-:W-:-:S04]  /*23490*/  LEA R4, R4, R5, 0x6 ;  /* 0x0000000504047211 */ /* 0x008fc800078e30ff */
[----:B------:R-:W-:Y:S02]  /*234a0*/  R2UR UR14, R2 ;  /* 0x00000000020e72ca */ /* 0x000fe400000e0000 */
[----:B------:R-:W-:-:S11]  /*234b0*/  R2UR UR11, R4 ;  /* 0x00000000040b72ca */ /* 0x000fd600000e0000 */
[----:B------:R-:W-:Y:S02]  /*234c0*/  UIADD3 UR8, UR14, 0x10000, URZ ;  /* 0x000100000e087890 */ /* 0x000fe4000fffe03f */
[----:B------:R-:W-:-:S07]  /*234d0*/  UIADD3 UR14, UR14, 0x12000, URZ ;  /* 0x000120000e0e7890 */ /* 0x000fce000fffe03f */
[----:B------:R2:W-:Y:S02]  /*234e0*/  UTMALDG.4D [UR8], [UR4], desc[UR6] ;  /* 0x00000608040075b4 */ /* 0x0005e40008019000 */
[----:B--2---:R-:W-:Y:S01]  /*234f0*/  UMOV UR8, UR14 ;  /* 0x0000000e00087c82 */ /* 0x004fe20008000000 */
[----:B------:R-:W-:Y:S02]  /*23500*/  UMOV UR10, UR15 ;  /* 0x0000000f000a7c82 */ /* 0x000fe40008000000 */
[----:B------:R2:W-:Y:S01]  /*23510*/  UTMALDG.4D [UR8], [UR4], desc[UR6] ;  /* 0x00000608040075b4 */ /* 0x0005e20008019000 */
[----:B------:R-:W3:Y:S02]  /*23520*/  SYNCS.PHASECHK.TRANS64.TRYWAIT P0, [R0+URZ+0x28440], R3 ;  /* 0x02844003000075a7 */ /* 0x000ee4000800017f */
[----:B--23--:R-:W-:Y:S05]  /*23530*/  @!P0 BRA `(.L_x_1659) ;  /* 0x00000078005c8947 */ /* 0x00cfea0003800000 */
.L_x_1878:
        /* <DEDUP_REMOVED lines=8> */
.L_x_1660:
[----:B-12---:R-:W2:Y:S01]  /*235c0*/  LDL.LU R3, [R1+0x28] ;  /* 0x0000280001037983 */ /* 0x006ea20000300800 */
        /* <DEDUP_REMOVED lines=10> */
[----:B------:R-:W-:Y:S01]  /*23670*/  R2UR UR13, R17 ;  /* 0x00000000110d72ca */ /* 0x000fe200000e0000 */
[----:B------:R-:W-:-:S02]  /*23680*/  UMOV UR15, 0x80 ;  /* 0x00000080000f7882 */ /* 0x000fc40000000000 */
[----:B------:R-:W-:Y:S02]  /*23690*/  UIADD3 UR8, UR14, 0x20000, URZ ;  /* 0x000200000e087890 */ /* 0x000fe4000fffe03f */
[----:B------:R-:W-:Y:S02]  /*236a0*/  UIADD3 UR9, UR9, 0x28430, URZ ;  /* 0x0002843009097890 */ /* 0x000fe4000fffe03f */
[----:B------:R-:W-:-:S07]  /*236b0*/  UIADD3 UR14, UR14, 0x22000, URZ ;  /* 0x000220000e0e7890 */ /* 0x000fce000fffe03f */
[----:B------:R1:W-:Y:S02]  /*236c0*/  UTMALDG.4D [UR8], [UR4], desc[UR6] ;  /* 0x00000608040075b4 */ /* 0x0003e40008019000 */
[----:B-1----:R-:W-:Y:S01]  /*236d0*/  UMOV UR8, UR14 ;  /* 0x0000000e00087c82 */ /* 0x002fe20008000000 */
[----:B------:R-:W-:Y:S02]  /*236e0*/  UMOV UR10, UR15 ;  /* 0x0000000f000a7c82 */ /* 0x000fe40008000000 */
[----:B------:R3:W-:Y:S01]  /*236f0*/  UTMALDG.4D [UR8], [UR4], desc[UR6] ;  /* 0x00000608040075b4 */ /* 0x0007e20008019000 */
[----:B--2---:R-:W-:-:S04]  /*23700*/  LOP3.LUT R3, R3, 0xfffffffe, RZ, 0xc0, !PT ;  /* 0xfffffffe03037812 */ /* 0x004fc800078ec0ff */
[----:B------:R-:W-:-:S05]  /*23710*/  @P0 LOP3.LUT R3, R3, 0x1, RZ, 0xfc, !PT ;  /* 0x0000000103030812 */ /* 0x000fca00078efcff */
[----:B------:R3:W-:Y:S01]  /*23720*/  STL [R1+0x28], R3 ;  /* 0x0000280301007387 */ /* 0x0007e20000100800 */
[----:B------:R-:W-:Y:S01]  /*23730*/  NOP ;  /* 0x0000000000007918 */ /* 0x000fe20000000000 */
.L_x_1654:
[----:B------:R-:W4:Y:S04]  /*23740*/  LDL R4, [R1] ;  /* 0x0000000001047983 */ /* 0x000f280000100800 */
[----:B---3--:R-:W1:Y:S01]  /*23750*/  LDL.LU R3, [R1+0x4c] ;  /* 0x00004c0001037983 */ /* 0x008e620000300800 */
[----:B------:R-:W-:Y:S05]  /*23760*/  WARPSYNC.ALL ;  /* 0x0000000000007948 */ /* 0x000fea0003800000 */
[----:B------:R-:W-:Y:S01]  /*23770*/  ULDC.64 UR4, c[0x0][0x298] ;  /* 0x0000a60000047ab9 */ /* 0x000fe20000000a00 */
[----:B------:R-:W-:Y:S01]  /*23780*/  BSSY B6, `(.L_x_1661) ;  /* 0x000001c000067945 */ /* 0x000fe20003800000 */
[----:B------:R-:W-:Y:S01]  /*23790*/  BAR.SYNC.DEFER_BLOCKING 0x8, 0x180 ;  /* 0x0206000000007b1d */ /* 0x000fe20000010000 */
[----:B-1----:R-:W-:-:S05]  /*237a0*/  SHF.R.S32.HI R0, RZ, 0x1f, R3 ;  /* 0x0000001fff007819 */ /* 0x002fca0000011403 */
[----:B------:R-:W-:Y:S02]  /*237b0*/  IMAD R2, R0, UR4, RZ ;  /* 0x0000000400027c24 */ /* 0x000fe4000f8e02ff */
[----:B----4-:R-:W-:Y:S02]  /*237c0*/  VIADD R0, R4, 0x18000 ;  /* 0x0001800004007836 */ /* 0x010fe40000000000 */
[C---:B------:R-:W-:Y:S02]  /*237d0*/  IMAD R2, R3.reuse, UR5, R2 ;  /* 0x0000000503027c24 */ /* 0x040fe4000f8e0202 */
[----:B------:R-:W-:Y:S01]  /*237e0*/  IMAD.WIDE.U32 R4, R3, UR4, RZ ;  /* 0x0000000403047c25 */ /* 0x000fe2000f8e00ff */
[----:B------:R-:W-:-:S03]  /*237f0*/  LOP3.LUT P0, RZ, R0, 0x3ff, RZ, 0xc0, !PT ;  /* 0x000003ff00ff7812 */ /* 0x000fc6000780c0ff */
[----:B------:R-:W-:Y:S01]  /*23800*/  IMAD.IADD R0, R5, 0x1, R2 ;  /* 0x0000000105007824 */ /* 0x000fe200078e0202 */
[----:B------:R1:W-:Y:S04]  /*23810*/  STL.64 [R1+0x58], R4 ;  /* 0x0000580401007387 */ /* 0x0003e80000100a00 */
[----:B------:R1:W-:Y:S05]  /*23820*/  STL [R1+0x4c], R0 ;  /* 0x00004c0001007387 */ /* 0x0003ea0000100800 */
[----:B------:R-:W-:Y:S05]  /*23830*/  @!P0 BRA `(.L_x_1662) ;  /* 0x0000000000408947 */ /* 0x000fea0003800000 */
[----:B------:R-:W-:Y:S01]  /*23840*/  MOV R2, 0x0 ;  /* 0x0000000000027802 */ /* 0x000fe20000000f00 */
[----:B------:R-:W-:Y:S01]  /*23850*/  ULDC.64 UR4, c[0x4][0x1c8] ;  /* 0x0100720000047ab9 */ /* 0x000fe20000000a00 */
[----:B------:R-:W-:Y:S01]  /*23860*/  ULDC.64 UR6, c[0x4][0x1d0] ;  /* 0x0100740000067ab9 */ /* 0x000fe20000000a00 */
[----:B------:R-:W-:Y:S01]  /*23870*/  ULDC.64 UR8, c[0x4][0x138] ;  /* 0x01004e0000087ab9 */ /* 0x000fe20000000a00 */
[----:B-1----:R-:W-:Y:S01]  /*23880*/  IMAD.U32 R4, RZ, RZ, UR4 ;  /* 0x00000004ff047e24 */ /* 0x002fe2000f8e00ff */
[----:B0-----:R-:W-:Y:S01]  /*23890*/  MOV R11, UR9 ;  /* 0x00000009000b7c02 */ /* 0x001fe20008000f00 */
[----:B------:R-:W0:Y:S01]  /*238a0*/  LDC.64 R2, c[0x4][R2] ;  /* 0x0100000002027b82 */ /* 0x000e220000000a00 */
[----:B------:R-:W-:Y:S02]  /*238b0*/  IMAD.U32 R5, RZ, RZ, UR5 ;  /* 0x00000005ff057e24 */ /* 0x000fe4000f8e00ff */
[----:B------:R-:W-:Y:S02]  /*238c0*/  IMAD.U32 R6, RZ, RZ, UR6 ;  /* 0x00000006ff067e24 */ /* 0x000fe4000f8e00ff */
[----:B------:R-:W-:-:S02]  /*238d0*/  IMAD.U32 R7, RZ, RZ, UR7 ;  /* 0x00000007ff077e24 */ /* 0x000fc4000f8e00ff */
[----:B--2---:R-:W-:Y:S02]  /*238e0*/  IMAD.U32 R10, RZ, RZ, UR8 ;  /* 0x00000008ff0a7e24 */ /* 0x004fe4000f8e00ff */
[----:B------:R-:W-:Y:S02]  /*238f0*/  IMAD.MOV.U32 R8, RZ, RZ, 0x70 ;  /* 0x00000070ff087424 */ /* 0x000fe400078e00ff */
[----:B------:R-:W-:Y:S02]  /*23900*/  IMAD.MOV.U32 R12, RZ, RZ, 0x1 ;  /* 0x00000001ff0c7424 */ /* 0x000fe400078e00ff */
[----:B------:R-:W-:-:S07]  /*23910*/  IMAD.MOV.U32 R13, RZ, RZ, RZ ;  /* 0x000000ffff0d7224 */ /* 0x000fce00078e00ff */
[----:B------:R-:W-:-:S07]  /*23920*/  LEPC R20, `(.L_x_1662) ;  /* 0x000000001014794e */ /* 0x000fce0000000000 */
[----:B0-----:R-:W-:Y:S05]  /*23930*/  CALL.ABS.NOINC R2 ;  /* 0x0000000002007343 */ /* 0x001fea0003c00000 */
.L_x_1662:
[----:B------:R-:W-:Y:S05]  /*23940*/  BSYNC B6 ;  /* 0x0000000000067941 */ /* 0x000fea0003800000 */
.L_x_1661:
[----:B-1----:R-:W3:Y:S01]  /*23950*/  LDL.LU R0, [R1+0x4c] ;  /* 0x00004c0001007983 */ /* 0x002ee20000300800 */
[----:B------:R-:W1:Y:S01]  /*23960*/  LDC R7, c[0x0][0x448] ;  /* 0x00011200ff077b82 */ /* 0x000e620000000800 */
[----:B------:R-:W-:Y:S01]  /*23970*/  ULDC.64 UR4, c[0x0][0x2d8] ;  /* 0x0000b60000047ab9 */ /* 0x000fe20000000a00 */
[----:B------:R-:W-:Y:S01]  /*23980*/  ULDC.64 UR6, c[0x0][0x280] ;  /* 0x0000a00000067ab9 */ /* 0x000fe20000000a00 */
[----:B------:R-:W3:Y:S04]  /*23990*/  LDL.LU.64 R2, [R1+0x58] ;  /* 0x0000580001027983 */ /* 0x000ee80000300a00 */
[----:B------:R-:W4:Y:S01]  /*239a0*/  LDL R8, [R1+0x18] ;  /* 0x0000180001087983 */ /* 0x000f220000100800 */
[----:B------:R-:W0:Y:S01]  /*239b0*/  S2R R5, SR_TID.X ;  /* 0x0000000000057919 */ /* 0x000e220000002100 */
[----:B------:R-:W2:Y:S01]  /*239c0*/  S2R R6, SR_TID.X ;  /* 0x0000000000067919 */ /* 0x000ea20000002100 */
[----:B0-----:R-:W-:-:S04]  /*239d0*/  LOP3.LUT R5, R5, 0x7f, RZ, 0xc0, !PT ;  /* 0x0000007f05057812 */ /* 0x001fc800078ec0ff */
[----:B------:R-:W-:Y:S01]  /*239e0*/  SHF.R.U32.HI R5, RZ, 0x3, R5 ;  /* 0x00000003ff057819 */ /* 0x000fe20000011605 */
[----:B--2---:R-:W-:-:S05]  /*239f0*/  IMAD.SHL.U32 R9, R6, 0x10, RZ ;  /* 0x0000001006097824 */ /* 0x004fca00078e00ff */
[----:B------:R-:W-:Y:S01]  /*23a00*/  LOP3.LUT R9, R5, 0x70, R9, 0xf8, !PT ;  /* 0x0000007005097812 */ /* 0x000fe200078ef809 */
[----:B---3--:R-:W-:Y:S01]  /*23a10*/  IMAD.MOV.U32 R3, RZ, RZ, R0 ;  /* 0x000000ffff037224 */ /* 0x008fe200078e0000 */
[----:B------:R-:W-:-:S05]  /*23a20*/  SHF.R.S32.HI R0, RZ, 0x1f, R18 ;  /* 0x0000001fff007819 */ /* 0x000fca0000011412 */
[----:B------:R-:W-:Y:S02]  /*23a30*/  IMAD R0, R0, UR4, RZ ;  /* 0x0000000400007c24 */ /* 0x000fe4000f8e02ff */
[----:B------:R-:W-:-:S04]  /*23a40*/  IMAD.WIDE.U32 R2, R18, UR4, R2 ;  /* 0x0000000412027c25 */ /* 0x000fc8000f8e0002 */
[----:B------:R-:W-:Y:S01]  /*23a50*/  IMAD R0, R18, UR5, R0 ;  /* 0x0000000512007c24 */ /* 0x000fe2000f8e0200 */
[----:B------:R-:W-:Y:S02]  /*23a60*/  ULDC.64 UR4, c[0x0][0xa00] ;  /* 0x0002800000047ab9 */ /* 0x000fe40000000a00 */
[----:B------:R-:W-:Y:S01]  /*23a70*/  ISETP.NE.U32.AND P0, PT, RZ, UR4, PT ;  /* 0x00000004ff007c0c */ /* 0x000fe2000bf05070 */
[----:B------:R-:W-:Y:S01]  /*23a80*/  IMAD.IADD R3, R3, 0x1, R0 ;  /* 0x0000000103037824 */ /* 0x000fe200078e0200 */
[----:B------:R-:W-:Y:S02]  /*23a90*/  SHF.R.S32.HI R0, RZ, 0x1f, R19 ;  /* 0x0000001fff007819 */ /* 0x000fe40000011413 */
[----:B------:R-:W-:Y:S01]  /*23aa0*/  ISETP.NE.AND.EX P0, PT, RZ, UR5, PT, P0 ;  /* 0x00000005ff007c0c */ /* 0x000fe2000bf05300 */
[----:B------:R-:W-:-:S03]  /*23ab0*/  ULDC.64 UR4, c[0x0][0x2e0] ;  /* 0x0000b80000047ab9 */ /* 0x000fc60000000a00 */
[----:B------:R-:W-:Y:S02]  /*23ac0*/  SEL R4, R0, RZ, !P0 ;  /* 0x000000ff00047207 */ /* 0x000fe40004000000 */
[----:B------:R-:W-:Y:S02]  /*23ad0*/  SEL R0, R19, RZ, !P0 ;  /* 0x000000ff13007207 */ /* 0x000fe40004000000 */
[----:B-1----:R-:W-:Y:S01]  /*23ae0*/  ISETP.NE.AND P0, PT, R7, 0x1, PT ;  /* 0x000000010700780c */ /* 0x002fe20003f05270 */
[----:B------:R-:W-:-:S12]  /*23af0*/  IMAD R4, R4, UR4, RZ ;  /* 0x0000000404047c24 */ /* 0x000fd8000f8e02ff */
[----:B------:R-:W0:Y:S01]  /*23b00*/  @P0 LDC R5, c[0x0][0x44c] ;  /* 0x00011300ff050b82 */ /* 0x000e220000000800 */
[----:B------:R-:W-:-:S07]  /*23b10*/  IMAD.WIDE.U32 R2, R0, UR4, R2 ;  /* 0x0000000400027c25 */ /* 0x000fce000f8e0002 */
[----:B------:R-:W1:Y:S01]  /*23b20*/  @P0 LDC R6, c[0x0][0x450] ;  /* 0x00011400ff060b82 */ /* 0x000e620000000800 */
[----:B------:R-:W-:Y:S01]  /*23b30*/  IMAD R0, R0, UR5, R4 ;  /* 0x0000000500007c24 */ /* 0x000fe2000f8e0204 */
[----:B------:R-:W-:Y:S01]  /*23b40*/  ULDC.64 UR4, c[0x0][0x2d0] ;  /* 0x0000b40000047ab9 */ /* 0x000fe20000000a00 */
[----:B----4-:R-:W-:Y:S02]  /*23b50*/  IMAD.IADD R4, R9, 0x1, R8 ;  /* 0x0000000109047824 */ /* 0x010fe400078e0208 */
[----:B------:R-:W2:Y:S01]  /*23b60*/  S2R R9, SR_TID.X ;  /* 0x0000000000097919 */ /* 0x000ea20000002100 */
[----:B------:R-:W-:Y:S02]  /*23b70*/  IMAD.IADD R3, R3, 0x1, R0 ;  /* 0x0000000103037824 */ /* 0x000fe400078e0200 */
[----:B------:R-:W-:Y:S01]  /*23b80*/  MOV R0, R4 ;  /* 0x0000000400007202 */ /* 0x000fe20000000f00 */
[----:B0-----:R-:W-:-:S05]  /*23b90*/  @P0 IMAD.HI.U32 R5, R4, R5, RZ ;  /* 0x0000000504050227 */ /* 0x001fca00078e00ff */
[----:B-1----:R-:W-:-:S05]  /*23ba0*/  @P0 SHF.R.U32.HI R0, RZ, R6, R5 ;  /* 0x00000006ff000219 */ /* 0x002fca0000011605 */
[----:B------:R-:W-:-:S04]  /*23bb0*/  IMAD.MOV R5, RZ, RZ, -R0 ;  /* 0x000000ffff057224 */ /* 0x000fc800078e0a00 */
[----:B------:R-:W-:Y:S01]  /*23bc0*/  IMAD R4, R7, R5, R4 ;  /* 0x0000000507047224 */ /* 0x000fe200078e0204 */
[----:B------:R-:W-:Y:S01]  /*23bd0*/  SHF.R.S32.HI R5, RZ, 0x1f, R0 ;  /* 0x0000001fff057819 */ /* 0x000fe20000011400 */
[----:B------:R-:W-:-:S04]  /*23be0*/  IMAD.WIDE.U32 R2, R0, UR4, R2 ;  /* 0x0000000400027c25 */ /* 0x000fc8000f8e0002 */
[----:B------:R-:W-:Y:S02]  /*23bf0*/  IMAD R5, R5, UR4, RZ ;  /* 0x0000000405057c24 */ /* 0x000fe4000f8e02ff */
[----:B--2---:R-:W-:Y:S02]  /*23c00*/  IMAD.SHL.U32 R9, R9, 0x10, RZ ;  /* 0x0000001009097824 */ /* 0x004fe400078e00ff */
[----:B------:R-:W-:Y:S01]  /*23c10*/  IMAD R0, R0, UR5, R5 ;  /* 0x0000000500007c24 */ /* 0x000fe2000f8e0205 */
[----:B------:R-:W-:Y:S02]  /*23c20*/  ULDC.64 UR4, c[0x0][0x2c8] ;  /* 0x0000b20000047ab9 */ /* 0x000fe40000000a00 */
[----:B------:R-:W-:Y:S01]  /*23c30*/  LOP3.LUT R9, R9, 0x70, RZ, 0xc0, !PT ;  /* 0x0000007009097812 */ /* 0x000fe200078ec0ff */
[----:B------:R-:W-:Y:S01]  /*23c40*/  IMAD.IADD R3, R3, 0x1, R0 ;  /* 0x0000000103037824 */ /* 0x000fe200078e0200 */
[----:B------:R-:W-:Y:S02]  /*23c50*/  SHF.R.S32.HI R0, RZ, 0x1f, R4 ;  /* 0x0000001fff007819 */ /* 0x000fe40000011404 */
[----:B------:R-:W-:Y:S01]  /*23c60*/  LOP3.LUT R9, R9, 0x80, RZ, 0xfc, !PT ;  /* 0x0000008009097812 */ /* 0x000fe200078efcff */
[----:B------:R-:W-:-:S04]  /*23c70*/  IMAD.WIDE.U32 R2, R4, UR4, R2 ;  /* 0x0000000404027c25 */ /* 0x000fc8000f8e0002 */
[----:B------:R-:W-:Y:S01]  /*23c80*/  IMAD R0, R0, UR4, RZ ;  /* 0x0000000400007c24 */ /* 0x000fe2000f8e02ff */
[----:B------:R-:W-:Y:S02]  /*23c90*/  ULDC UR4, c[0x0][0x2b8] ;  /* 0x0000ae0000047ab9 */ /* 0x000fe40000000800 */
[----:B------:R-:W-:Y:S02]  /*23ca0*/  ISETP.GE.AND P1, PT, R9, UR4, PT ;  /* 0x0000000409007c0c */ /* 0x000fe4000bf26270 */
[----:B------:R0:W5:Y:S01]  /*23cb0*/  LDL R9, [R1+0x44] ;  /* 0x0000440001097983 */ /* 0x0001620000100800 */
[----:B------:R-:W1:Y:S01]  /*23cc0*/  S2R R5, SR_TID.X ;  /* 0x0000000000057919 */ /* 0x000e620000002100 */
[----:B------:R-:W-:Y:S01]  /*23cd0*/  IMAD R0, R4, UR5, R0 ;  /* 0x0000000504007c24 */ /* 0x000fe2000f8e0200 */
[----:B------:R-:W-:-:S04]  /*23ce0*/  IADD3 R4, P2, R2, UR6, RZ ;  /* 0x0000000602047c10 */ /* 0x000fc8000ff5e0ff */
[----:B------:R-:W-:Y:S01]  /*23cf0*/  IADD3.X R3, R3, UR7, R0, P2, !PT ;  /* 0x0000000703037c10 */ /* 0x000fe200097fe400 */
[----:B-1----:R-:W-:-:S05]  /*23d00*/  IMAD.SHL.U32 R10, R5, 0x10, RZ ;  /* 0x00000010050a7824 */ /* 0x002fca00078e00ff */
[----:B------:R-:W-:-:S04]  /*23d10*/  LOP3.LUT R10, R10, 0x70, RZ, 0xc0, !PT ;  /* 0x000000700a0a7812 */ /* 0x000fc800078ec0ff */
[----:B------:R-:W-:Y:S01]  /*23d20*/  ISETP.GE.AND P0, PT, R10, UR4, PT ;  /* 0x000000040a007c0c */ /* 0x000fe2000bf06270 */
[----:B------:R-:W-:-:S03]  /*23d30*/  UMOV UR4, 0xffffffff ;  /* 0xffffffff00047882 */ /* 0x000fc60000000000 */
[----:B0-----:R-:W-:Y:S09]  /*23d40*/  BRA.DIV UR4, `(.L_x_1663) ;  /* 0x00000072046c7947 */ /* 0x001ff2000b800000 */
[----:B------:R-:W0:Y:S01]  /*23d50*/  S2R R6, SR_TID.X ;  /* 0x0000000000067919 */ /* 0x000e220000002100 */
[----:B------:R-:W2:Y:S01]  /*23d60*/  LDL.LU R11, [R1+0x18] ;  /* 0x00001800010b7983 */ /* 0x000ea20000300800 */
[----:B0-----:R-:W-:-:S04]  /*23d70*/  LOP3.LUT R6, R6, 0x7f, RZ, 0xc0, !PT ;  /* 0x0000007f06067812 */ /* 0x001fc800078ec0ff */
[----:B------:R-:W-:Y:S02]  /*23d80*/  SHF.R.U32.HI R8, RZ, 0x3, R6 ;  /* 0x00000003ff087819 */ /* 0x000fe40000011606 */
[----:B------:R-:W3:Y:S03]  /*23d90*/  LDL.LU R6, [R1+0x48] ;  /* 0x0000480001067983 */ /* 0x000ee60000300800 */
[----:B--2---:R-:W-:-:S04]  /*23da0*/  IMAD.IADD R0, R8, 0x1, R11 ;  /* 0x0000000108007824 */ /* 0x004fc800078e020b */
[----:B------:R-:W-:Y:S02]  /*23db0*/  VIADD R5, R0, 0x10 ;  /* 0x0000001000057836 */ /* 0x000fe40000000000 */
[----:B---3--:R-:W-:Y:S02]  /*23dc0*/  IMAD R2, R6, R7, RZ ;  /* 0x0000000706027224 */ /* 0x008fe400078e02ff */
[----:B------:R-:W0:Y:S04]  /*23dd0*/  SHFL.IDX PT, R7, R4, RZ, 0x181f ;  /* 0x00181fff04077589 */ /* 0x000e2800000e0000 */
[----:B------:R-:W1:Y:S01]  /*23de0*/  SHFL.IDX PT, R6, R3, RZ, 0x181f ;  /* 0x00181fff03067589 */ /* 0x000e6200000e0000 */
[-C--:B------:R-:W-:Y:S02]  /*23df0*/  ISETP.GE.AND P4, PT, R0, R2.reuse, PT ;  /* 0x000000020000720c */ /* 0x080fe40003f86270 */
[----:B------:R-:W-:-:S02]  /*23e00*/  ISETP.GE.AND P2, PT, R5, R2, PT ;  /* 0x000000020500720c */ /* 0x000fc40003f46270 */
[----:B------:R-:W2:Y:S04]  /*23e10*/  SHFL.IDX PT, R5, R4, 0x1, 0x181f ;  /* 0x00381f0004057f89 */ /* 0x000ea800000e0000 */
[----:B------:R-:W3:Y:S05]  /*23e20*/  SHFL.IDX PT, R8, R3, 0x1, 0x181f ;  /* 0x00381f0003087f89 */ /* 0x000eea00000e0000 */
[----:B0-----:R-:W-:-:S05]  /*23e30*/  @!P4 IADD3 R7, P3, R10, R7, RZ ;  /* 0x000000070a07c210 */ /* 0x001fca0007f7e0ff */
[----:B-1----:R-:W-:-:S05]  /*23e40*/  @!P4 IMAD.X R6, RZ, RZ, R6, P3 ;  /* 0x000000ffff06c224 */ /* 0x002fca00018e0606 */
[----:B------:R-:W-:-:S04]  /*23e50*/  @!P4 LOP3.LUT R7, R7, R6, RZ, 0x3c, !PT ;  /* 0x000000060707c212 */ /* 0x000fc800078e3cff */
[----:B------:R-:W-:-:S04]  /*23e60*/  @!P4 LOP3.LUT R6, R7, R6, RZ, 0x3c, !PT ;  /* 0x000000060706c212 */ /* 0x000fc800078e3cff */
[----:B------:R-:W-:-:S05]  /*23e70*/  @!P4 LOP3.LUT R7, R7, R6, RZ, 0x3c, !PT ;  /* 0x000000060707c212 */ /* 0x000fca00078e3cff */
[----:B-----5:R-:W-:Y:S04]  /*23e80*/  @!P4 LDGSTS.E.BYPASS.LTC128B.128 [R9+0x18000], desc[UR46][R6.64], !P0 ;  /* 0x180000000609cfae */ /* 0x020fe8000c101d6e */
[----:B------:R2:W-:Y:S02]  /*23e90*/  @!P4 LDGSTS.E.BYPASS.LTC128B.128 [R9+0x1c000], desc[UR46][R6.64+0x80], !P1 ;  /* 0x1c0000800609cfae */ /* 0x0005e4000c901d6e */
[----:B--2---:R-:W-:-:S05]  /*23ea0*/  @!P2 IADD3 R7, P3, R10, R5, RZ ;  /* 0x000000050a07a210 */ /* 0x004fca0007f7e0ff */
[----:B---3--:R-:W-:-:S05]  /*23eb0*/  @!P2 IMAD.X R6, RZ, RZ, R8, P3 ;  /* 0x000000ffff06a224 */ /* 0x008fca00018e0608 */
[----:B------:R-:W-:-:S04]  /*23ec0*/  @!P2 LOP3.LUT R7, R7, R6, RZ, 0x3c, !PT ;  /* 0x000000060707a212 */ /* 0x000fc800078e3cff */
[C---:B------:R-:W-:Y:S02]  /*23ed0*/  @!P2 LOP3.LUT R6, R7.reuse, R6, RZ, 0x3c, !PT ;  /* 0x000000060706a212 */ /* 0x040fe400078e3cff */
[----:B------:R-:W-:Y:S02]  /*23ee0*/  IADD3 R5, R0, 0x20, RZ ;  /* 0x0000002000057810 */ /* 0x000fe40007ffe0ff */
[----:B------:R-:W-:-:S05]  /*23ef0*/  @!P2 LOP3.LUT R7, R7, R6, RZ, 0x3c, !PT ;  /* 0x000000060707a212 */ /* 0x000fca00078e3cff */
[----:B------:R-:W-:Y:S04]  /*23f00*/  @!P2 LDGSTS.E.BYPASS.LTC128B.128 [R9+0x18800], desc[UR46][R6.64], !P0 ;  /* 0x188000000609afae */ /* 0x000fe8000c101d6e */
[----:B------:R0:W-:Y:S01]  /*23f10*/  @!P2 LDGSTS.E.BYPASS.LTC128B.128 [R9+0x1c800], desc[UR46][R6.64+0x80], !P1 ;  /* 0x1c8000800609afae */ /* 0x0001e2000c901d6e */
[----:B------:R-:W-:-:S03]  /*23f20*/  ISETP.GE.AND P2, PT, R5, R2, PT ;  /* 0x000000020500720c */ /* 0x000fc60003f46270 */
[----:B------:R-:W1:Y:S04]  /*23f30*/  SHFL.IDX PT, R5, R4, 0x2, 0x181f ;  /* 0x00581f0004057f89 */ /* 0x000e6800000e0000 */
[----:B0-----:R-:W0:Y:S06]  /*23f40*/  SHFL.IDX PT, R6, R3, 0x2, 0x181f ;  /* 0x00581f0003067f89 */ /* 0x001e2c00000e0000 */
[----:B-1----:R-:W-:-:S05]  /*23f50*/  @!P2 IADD3 R5, P3, R10, R5, RZ ;  /* 0x000000050a05a210 */ /* 0x002fca0007f7e0ff */
[----:B0-----:R-:W-:-:S04]  /*23f60*/  @!P2 IMAD.X R6, RZ, RZ, R6, P3 ;  /* 0x000000ffff06a224 */ /* 0x001fc800018e0606 */
[----:B------:R-:W-:Y:S02]  /*23f70*/  @!P2 IMAD.MOV.U32 R7, RZ, RZ, R6 ;  /* 0x000000ffff07a224 */ /* 0x000fe400078e0006 */
[----:B------:R-:W-:Y:S02]  /*23f80*/  @!P2 IMAD.MOV.U32 R6, RZ, RZ, R5 ;  /* 0x000000ffff06a224 */ /* 0x000fe400078e0005 */
[----:B------:R-:W-:-:S03]  /*23f90*/  VIADD R5, R0, 0x30 ;  /* 0x0000003000057836 */ /* 0x000fc60000000000 */
        /* <DEDUP_REMOVED lines=15> */
[----:B-1----:R-:W-:-:S04]  /*24090*/  @!P2 IADD3 R5, P3, R10, R5, RZ ;  /* 0x000000050a05a210 */ /* 0x002fc80007f7e0ff */
[----:B0-----:R-:W-:-:S05]  /*240a0*/  @!P2 IADD3.X R6, RZ, R6, RZ, P3, !PT ;  /* 0x00000006ff06a210 */ /* 0x001fca0001ffe4ff */
        /* <DEDUP_REMOVED lines=19> */
[----:B0-----:R-:W-:-:S05]  /*241e0*/  @!P2 IMAD.X R6, RZ, RZ, R6, P3 ;  /* 0x000000ffff06a224 */ /* 0x001fca00018e0606 */
[----:B------:R-:W-:Y:S01]  /*241f0*/  @!P2 MOV R7, R6 ;  /* 0x000000060007a202 */ /* 0x000fe20000000f00 */
[----:B------:R-:W-:Y:S02]  /*24200*/  @!P2 IMAD.MOV.U32 R6, RZ, RZ, R5 ;  /* 0x000000ffff06a224 */ /* 0x000fe400078e0005 */
[----:B------:R0:W1:Y:S04]  /*24210*/  SHFL.IDX PT, R5, R3, 0x7, 0x181f ;  /* 0x00f81f0003057f89 */ /* 0x00006800000e0000 */
[----:B------:R0:W-:Y:S04]  /*24220*/  @!P2 LDGSTS.E.BYPASS.LTC128B.128 [R9+0x1b000], desc[UR46][R6.64], !P0 ;  /* 0x1b0000000609afae */ /* 0x0001e8000c101d6e */
[----:B------:R0:W-:Y:S04]  /*24230*/  @!P2 LDGSTS.E.BYPASS.LTC128B.128 [R9+0x1f000], desc[UR46][R6.64+0x80], !P1 ;  /* 0x1f0000800609afae */ /* 0x0001e8000c901d6e */
[----:B------:R0:W2:Y:S02]  /*24240*/  SHFL.IDX PT, R3, R4, 0x7, 0x181f ;  /* 0x00f81f0004037f89 */ /* 0x0000a400000e0000 */
.L_x_1895:
[----:B------:R-:W-:Y:S01]  /*24250*/  VIADD R0, R0, 0x70 ;  /* 0x0000007000007836 */ /* 0x000fe20000000000 */
[----:B------:R-:W-:Y:S04]  /*24260*/  BSSY B0, `(.L_x_1664) ;  /* 0x000000a000007945 */ /* 0x000fe80003800000 */
[----:B------:R-:W-:-:S13]  /*24270*/  ISETP.GE.AND P2, PT, R0, R2, PT ;  /* 0x000000020000720c */ /* 0x000fda0003f46270 */
[----:B------:R-:W-:Y:S05]  /*24280*/  @P2 BRA `(.L_x_1665) ;  /* 0x00000000001c2947 */ /* 0x000fea0003800000 */
[----:B--2---:R-:W-:-:S05]  /*24290*/  IADD3 R2, P2, R10, R3, RZ ;  /* 0x000000030a027210 */ /* 0x004fca0007f5e0ff */
[----:B01----:R-:W-:-:S05]  /*242a0*/  IMAD.X R3, RZ, RZ, R5, P2 ;  /* 0x000000ffff037224 */ /* 0x003fca00010e0605 */
[----:B------:R-:W-:Y:S01]  /*242b0*/  @!PT LDS RZ, [RZ] ;  /* 0x00000000fffff984 */ /* 0x000fe20000000800 */
[----:B------:R-:W-:Y:S01]  /*242c0*/  @!PT LDS RZ, [RZ] ;  /* 0x00000000fffff984 */ /* 0x000fe20000000800 */
[----:B------:R-:W-:Y:S01]  /*242d0*/  @!PT LDS RZ, [RZ] ;  /* 0x00000000fffff984 */ /* 0x000fe20000000800 */
[----:B------:R3:W-:Y:S04]  /*242e0*/  LDGSTS.E.BYPASS.LTC128B.128 [R9+0x1b800], desc[UR46][R2.64], !P0 ;  /* 0x1b80000002097fae */ /* 0x0007e8000c101d6e */
[----:B------:R3:W-:Y:S02]  /*242f0*/  LDGSTS.E.BYPASS.LTC128B.128 [R9+0x1f800], desc[UR46][R2.64+0x80], !P1 ;  /* 0x1f80008002097fae */ /* 0x0007e4000c901d6e */
.L_x_1665:
[----:B------:R-:W-:Y:S05]  /*24300*/  BSYNC B0 ;  /* 0x0000000000007941 */ /* 0x000fea0003800000 */
.L_x_1664:
[----:B0--3--:R0:W5:Y:S01]  /*24310*/  LDL R9, [R1] ;  /* 0x0000000001097983 */ /* 0x0091620000100800 */
[----:B------:R-:W-:Y:S01]  /*24320*/  PLOP3.LUT P0, PT, PT, PT, PT, 0x80, 0x0 ;  /* 0x000000000000781c */ /* 0x000fe20003f0f070 */
[----:B------:R-:W-:-:S12]  /*24330*/  NOP ;  /* 0x0000000000007918 */ /* 0x000fd80000000000 */
.L_x_1666:
[----:B------:R-:W3:Y:S01]  /*24340*/  LDL R2, [R1] ;  /* 0x0000000001027983 */ /* 0x000ee20000100800 */
[----:B------:R-:W-:Y:S02]  /*24350*/  PLOP3.LUT P1, PT, P1, P0, PT, 0xa2, 0x0 ;  /* 0x000000000000781c */ /* 0x000fe40000f21472 */
[----:B---3--:R-:W-:-:S08]  /*24360*/  @P0 R2UR P1, UR4, R2 ;  /* 0x00000000020402ca */ /* 0x008fd00000020000 */
        /* <DEDUP_REMOVED lines=16> */
.L_x_1896:
[----:B------:R-:W-:Y:S05]  /*24470*/  BSYNC B0 ;  /* 0x0000000000007941 */ /* 0x000fea0003800000 */
.L_x_1667:
[----:B--2---:R-:W2:Y:S04]  /*24480*/  LDL.LU R2, [R1+0x50] ;  /* 0x0000500001027983 */ /* 0x004ea80000300800 */
[----:B------:R-:W3:Y:S01]  /*24490*/  LDL R3, [R1+0x30] ;  /* 0x0000300001037983 */ /* 0x000ee20000100800 */
[----:B--2---:R-:W-:-:S05]  /*244a0*/  VIADD R2, R2, 0xfffffffe ;  /* 0xfffffffe02027836 */ /* 0x004fca0000000000 */
[----:B---3--:R-:W-:-:S13]  /*244b0*/  ISETP.GE.AND P0, PT, R2, R3, PT ;  /* 0x000000030200720c */ /* 0x008fda0003f06270 */
[----:B------:R-:W-:Y:S05]  /*244c0*/  @!P0 BRA `(.L_x_1669) ;  /* 0x00000010006c8947 */ /* 0x000fea0003800000 */
[----:B------:R2:W5:Y:S04]  /*244d0*/  LDL.LU R0, [R1+0xc] ;  /* 0x00000c0001007983 */ /* 0x0005680000300800 */
[----:B------:R2:W5:Y:S02]  /*244e0*/  LDL.LU R3, [R1+0x1c] ;  /* 0x00001c0001037983 */ /* 0x0005640000300800 */
.L_x_1691:
[----:B------:R-:W3:Y:S01]  /*244f0*/  LDL R4, [R1+0x28] ;  /* 0x0000280001047983 */ /* 0x000ee20000100800 */
[----:B-1---5:R-:W-:Y:S01]  /*24500*/  VIADD R5, R0, 0x1 ;  /* 0x0000000100057836 */ /* 0x022fe20000000000 */
        /* <DEDUP_REMOVED lines=16> */
[----:B------:R-:W4:Y:S01]  /*24610*/  LDC R7, c[0x0][0x43c] ;  /* 0x00010f00ff077b82 */ /* 0x000f220000000800 */
[----:B------:R-:W-:Y:S02]  /*24620*/  ULDC.64 UR6, c[0x0][0x428] ;  /* 0x00010a0000067ab9 */ /* 0x000fe40000000a00 */
[----:B------:R-:W2:Y:S01]  /*24630*/  LDL R11, [R1+0x24] ;  /* 0x00002400010b7983 */ /* 0x000ea20000100800 */
[----:B----4-:R-:W-:-:S13]  /*24640*/  ISETP.NE.AND P0, PT, R7, 0x1, PT ;  /* 0x000000010700780c */ /* 0x010fda0003f05270 */
[----:B------:R-:W4:Y:S02]  /*24650*/  @P0 LDC.64 R4, c[0x0][0x440] ;  /* 0x00011000ff040b82 */ /* 0x000f240000000a00 */
[----:B----4-:R-:W-:Y:S01]  /*24660*/  @P0 IMAD.HI.U32 R6, R2, R4, RZ ;  /* 0x0000000402060227 */ /* 0x010fe200078e00ff */
[----:B------:R-:W-:-:S04]  /*24670*/  MOV R4, R2 ;  /* 0x0000000200047202 */ /* 0x000fc80000000f00 */
[----:B------:R-:W-:-:S04]  /*24680*/  @P0 SHF.R.U32.HI R4, RZ, R5, R6 ;  /* 0x00000005ff040219 */ /* 0x000fc80000011606 */
[--C-:B------:R-:W-:Y:S01]  /*24690*/  SHF.R.S32.HI R5, RZ, 0x1f, R4.reuse ;  /* 0x0000001fff057819 */ /* 0x100fe20000011404 */
[----:B------:R-:W-:-:S04]  /*246a0*/  IMAD.MOV R8, RZ, RZ, -R4 ;  /* 0x000000ffff087224 */ /* 0x000fc800078e0a04 */
[----:B------:R-:W-:Y:S02]  /*246b0*/  IMAD R8, R7, R8, R2 ;  /* 0x0000000807087224 */ /* 0x000fe400078e0202 */
[----:B---3--:R-:W-:-:S04]  /*246c0*/  IMAD R6, R12, UR6, RZ ;  /* 0x000000060c067c24 */ /* 0x008fc8000f8e02ff */
[C---:B--2---:R-:W-:Y:S02]  /*246d0*/  IMAD R6, R11.reuse, UR7, R6 ;  /* 0x000000070b067c24 */ /* 0x044fe4000f8e0206 */
[----:B------:R-:W-:-:S04]  /*246e0*/  IMAD.WIDE.U32 R4, R11, UR6, R4 ;  /* 0x000000060b047c25 */ /* 0x000fc8000f8e0004 */
[----:B------:R-:W-:Y:S01]  /*246f0*/  IMAD.IADD R5, R6, 0x1, R5 ;  /* 0x0000000106057824 */ /* 0x000fe200078e0205 */
[----:B------:R-:W-:-:S04]  /*24700*/  LEA R6, P0, R4, UR4, 0x2 ;  /* 0x0000000404067c11 */ /* 0x000fc8000f8010ff */
[----:B------:R-:W-:-:S05]  /*24710*/  LEA.HI.X R7, R4, UR5, R5, 0x2, P0 ;  /* 0x0000000504077c11 */ /* 0x000fca00080f1405 */
[----:B------:R3:W5:Y:S04]  /*24720*/  LDG.E R17, desc[UR46][R6.64] ;  /* 0x0000002e06117981 */ /* 0x000768000c1e1900 */
.L_x_1672:
[----:B------:R-:W3:Y:S01]  /*24730*/  LDL R5, [R1] ;  /* 0x0000000001057983 */ /* 0x000ee20000100800 */
[----:B------:R-:W4:Y:S01]  /*24740*/  S2R R4, SR_TID.X ;  /* 0x0000000000047919 */ /* 0x000f220000002100 */
[----:B------:R-:W-:Y:S01]  /*24750*/  BSSY B1, `(.L_x_1673) ;  /* 0x0000007000017945 */ /* 0x000fe20003800000 */
[----:B----4-:R-:W-:-:S04]  /*24760*/  LOP3.LUT R4, R4, 0x7f, RZ, 0xc0, !PT ;  /* 0x0000007f04047812 */ /* 0x010fc800078ec0ff */
[----:B------:R-:W-:Y:S01]  /*24770*/  ISETP.NE.AND P1, PT, R4, RZ, PT ;  /* 0x000000ff0400720c */ /* 0x000fe20003f25270 */
[----:B---3--:R-:W-:Y:S01]  /*24780*/  IMAD R6, R10, 0x8, R5 ;  /* 0x000000080a067824 */ /* 0x008fe200078e0205 */
[----:B------:R-:W-:-:S04]  /*24790*/  SHF.L.U32 R5, R9, 0x1f, RZ ;  /* 0x0000001f09057819 */ /* 0x000fc800000006ff */
[----:B------:R-:W3:Y:S02]  /*247a0*/  SYNCS.PHASECHK.TRANS64.TRYWAIT P0, [R6+URZ+0x28480], R5 ;  /* 0x02848005060075a7 */ /* 0x000ee4000800017f */
[----:B---3--:R-:W-:Y:S05]  /*247b0*/  @!P0 BRA `(.L_x_1674) ;  /* 0x0000007000a08947 */ /* 0x008fea0003800000 */
.L_x_1897:
[----:B------:R-:W-:Y:S05]  /*247c0*/  BSYNC B1 ;  /* 0x0000000000017941 */ /* 0x000fea0003800000 */
.L_x_1673:
        /* <DEDUP_REMOVED lines=9> */
.L_x_1676:
[----:B------:R-:W-:Y:S05]  /*24860*/  BSYNC B1 ;  /* 0x0000000000017941 */ /* 0x000fea0003800000 */
.L_x_1675:
[----:B-1----:R-:W4:Y:S04]  /*24870*/  LDL R9, [R1] ;  /* 0x0000000001097983 */ /* 0x002f280000100800 */
[----:B------:R-:W4:Y:S04]  /*24880*/  LDL R4, [R1+0xc] ;  /* 0x00000c0001047983 */ /* 0x000f280000100800 */
        /* <DEDUP_REMOVED lines=9> */
[----:B--2---:R-:W-:-:S03]  /*24920*/  IMAD R8, R8, 0x40, R7 ;  /* 0x0000004008087824 */ /* 0x004fc600078e0207 */
[----:B------:R-:W-:Y:S01]  /*24930*/  IADD3 R9, R4, 0x10000, RZ ;  /* 0x0001000004097810 */ /* 0x000fe20007ffe0ff */
[----:B------:R-:W-:-:S07]  /*24940*/  VIADD R7, R6, 0x28470 ;  /* 0x0002847006077836 */ /* 0x000fce0000000000 */
.L_x_1677:
[----:B------:R-:W-:-:S13]  /*24950*/  @P0 ELECT P2, URZ, PT ;  /* 0x00000000003f082f */ /* 0x000fda0003840000 */
[----:B-----5:R-:W-:Y:S02]  /*24960*/  @P2 R2UR UR13, R17 ;  /* 0x00000000110d22ca */ /* 0x020fe400000e0000 */
        /* <DEDUP_REMOVED lines=14> */
.L_x_1678:
        /* <DEDUP_REMOVED lines=13> */
.L_x_1898:
[----:B------:R-:W-:Y:S05]  /*24b20*/  BSYNC B1 ;  /* 0x0000000000017941 */ /* 0x000fea0003800000 */
.L_x_1679:
[----:B------:R-:W-:Y:S01]  /*24b30*/  BSSY B1, `(.L_x_1681) ;  /* 0x000000b000017945 */ /* 0x000fe20003800000 */
[----:B------:R-:W-:Y:S02]  /*24b40*/  IMAD.MOV.U32 R10, RZ, RZ, 0x0 ;  /* 0x00000000ff0a7424 */ /* 0x000fe400078e00ff */
[----:B------:R-:W-:Y:S01]  /*24b50*/  IMAD.MOV.U32 R11, RZ, RZ, 0x14f00000 ;  /* 0x14f00000ff0b7424 */ /* 0x000fe200078e00ff */
[----:B------:R-:W-:Y:S06]  /*24b60*/  @P1 BRA `(.L_x_1682) ;  /* 0x00000000001c1947 */ /* 0x000fec0003800000 */
[----:B------:R-:W2:Y:S01]  /*24b70*/  S2R R7, SR_TID.X ;  /* 0x0000000000077919 */ /* 0x000ea20000002100 */
[----:B-1-3--:R-:W-:-:S04]  /*24b80*/  IMAD.MOV.U32 R5, RZ, RZ, 0x4000 ;  /* 0x00004000ff057424 */ /* 0x00afc800078e00ff */
[----:B------:R4:W-:Y:S01]  /*24b90*/  SYNCS.ARRIVE.TRANS64 RZ, [R6+URZ+0x28430], R5 ;  /* 0x0284300506ff79a7 */ /* 0x0009e2000800003f */
[----:B--2---:R-:W-:-:S04]  /*24ba0*/  LOP3.LUT R7, R7, 0x1f, RZ, 0xc0, !PT ;  /* 0x0000001f07077812 */ /* 0x004fc800078ec0ff */
[----:B------:R-:W-:-:S13]  /*24bb0*/  ISETP.NE.AND P0, PT, R7, RZ, PT ;  /* 0x000000ff0700720c */ /* 0x000fda0003f05270 */
[----:B----4-:R-:W-:Y:S05]  /*24bc0*/  @!P0 BRA `(.L_x_1682) ;  /* 0x0000000000048947 */ /* 0x010fea0003800000 */
[----:B------:R-:W-:Y:S01]  /*24bd0*/  BPT.TRAP 0x1 ;  /* 0x000000040000795c */ /* 0x000fe20000300000 */
.L_x_1682:
[----:B------:R-:W-:Y:S05]  /*24be0*/  BSYNC B1 ;  /* 0x0000000000017941 */ /* 0x000fea0003800000 */
.L_x_1681:
[----:B------:R-:W-:Y:S01]  /*24bf0*/  R2UR UR10, R13 ;  /* 0x000000000d0a72ca */ /* 0x000fe200000e0000 */
[----:B------:R-:W-:Y:S01]  /*24c00*/  UIADD3 UR4, UP0, UR42, 0x370, URZ ;  /* 0x000003702a047890 */ /* 0x000fe2000ff1e03f */
[----:B------:R-:W-:Y:S01]  /*24c10*/  R2UR UR6, R10 ;  /* 0x000000000a0672ca */ /* 0x000fe200000e0000 */
[----:B-1-3--:R-:W-:Y:S01]  /*24c20*/  VIADD R6, R6, 0x28430 ;  /* 0x0002843006067836 */ /* 0x00afe20000000000 */
[----:B------:R-:W-:Y:S01]  /*24c30*/  R2UR UR7, R11 ;  /* 0x000000000b0772ca */ /* 0x000fe200000e0000 */
[----:B------:R-:W-:Y:S01]  /*24c40*/  VIADD R5, R4, 0x20000 ;  /* 0x0002000004057836 */ /* 0x000fe20000000000 */
[----:B------:R-:W-:Y:S01]  /*24c50*/  PLOP3.LUT P0, PT, PT, PT, PT, 0x80, 0x0 ;  /* 0x000000000000781c */ /* 0x000fe20003f0f070 */
[----:B------:R-:W-:-:S12]  /*24c60*/  UIADD3.X UR5, URZ, UR43, URZ, UP0, !UPT ;  /* 0x0000002b3f057290 */ /* 0x000fd800087fe43f */
.L_x_1683:
        /* <DEDUP_REMOVED lines=10> */
[----:B------:R-:W-:Y:S01]  /*24d10*/  R2UR UR10, R12 ;  /* 0x000000000c0a72ca */ /* 0x000fe200000e0000 */
[----:B------:R-:W-:Y:S01]  /*24d20*/  VIADD R4, R4, 0x22000 ;  /* 0x0002200004047836 */ /* 0x000fe20000000000 */
[----:B------:R-:W-:Y:S02]  /*24d30*/  R2UR UR6, R10 ;  /* 0x000000000a0672ca */ /* 0x000fe400000e0000 */
[----:B------:R-:W-:Y:S02]  /*24d40*/  R2UR UR7, R11 ;  /* 0x000000000b0772ca */ /* 0x000fe400000e0000 */
[----:B------:R-:W-:-:S13]  /*24d50*/  PLOP3.LUT P0, PT, PT, PT, PT, 0x80, 0x0 ;  /* 0x000000000000781c */ /* 0x000fda0003f0f070 */
.L_x_1684:
        /* <DEDUP_REMOVED lines=9> */
[----:B---3--:R-:W-:Y:S05]  /*24df0*/  @P0 BRA.U.ANY `(.L_x_1684) ;  /* 0xfffffffd00d80947 */ /* 0x008fea000393ffff */
.L_x_1671:
[----:B------:R-:W-:Y:S05]  /*24e00*/  BSYNC B0 ;  /* 0x0000000000007941 */ /* 0x000fea0003800000 */
.L_x_1670:
[----:B------:R-:W-:-:S06]  /*24e10*/  UISETP.NE.AND UP0, UPT, UR36, 0x3, UPT ;  /* 0x000000032400788c */ /* 0x000fcc000bf05270 */
[----:B------:R-:W-:-:S13]  /*24e20*/  PLOP3.LUT P0, PT, PT, PT, UP0, 0x80, 0x0 ;  /* 0x000000000000781c */ /* 0x000fda0003f0f008 */
[----:B------:R-:W-:Y:S05]  /*24e30*/  @!P0 BRA `(.L_x_1685) ;  /* 0x0000000000048947 */ /* 0x000fea0003800000 */
[----:B------:R-:W-:Y:S01]  /*24e40*/  BPT.TRAP 0x1 ;  /* 0x000000040000795c */ /* 0x000fe20000300000 */
.L_x_1685:
[----:B------:R-:W3:Y:S01]  /*24e50*/  LDL R5, [R1] ;  /* 0x0000000001057983 */ /* 0x000ee20000100800 */
[----:B------:R-:W-:Y:S01]  /*24e60*/  MOV R4, UR38 ;  /* 0x0000002600047c02 */ /* 0x000fe20008000f00 */
[----:B------:R-:W-:Y:S03]  /*24e70*/  BSSY B0, `(.L_x_1686) ;  /* 0x0000007000007945 */ /* 0x000fe60003800000 */
[----:B------:R-:W-:Y:S02]  /*24e80*/  ISETP.NE.AND P1, PT, R4, 0x3, PT ;  /* 0x000000030400780c */ /* 0x000fe40003f25270 */
[----:B------:R-:W-:-:S04]  /*24e90*/  LOP3.LUT R4, R3, 0x1, RZ, 0x3c, !PT ;  /* 0x0000000103047812 */ /* 0x000fc800078e3cff */
[----:B------:R-:W-:Y:S01]  /*24ea0*/  SHF.L.U32 R4, R4, 0x1f, RZ ;  /* 0x0000001f04047819 */ /* 0x000fe200000006ff */
[----:B---3--:R-:W-:-:S04]  /*24eb0*/  IMAD R20, R0, 0x8, R5 ;  /* 0x0000000800147824 */ /* 0x008fc800078e0205 */
[----:B------:R-:W3:Y:S02]  /*24ec0*/  SYNCS.PHASECHK.TRANS64.TRYWAIT P0, [R20+URZ+0x28470], R4 ;  /* 0x02847004140075a7 */ /* 0x000ee4000800017f */
[----:B---3--:R-:W-:Y:S05]  /*24ed0*/  @!P0 BRA `(.L_x_1687) ;  /* 0x0000006c00008947 */ /* 0x008fea0003800000 */
.L_x_1899:
[----:B------:R-:W-:Y:S05]  /*24ee0*/  BSYNC B0 ;  /* 0x0000000000007941 */ /* 0x000fea0003800000 */
.L_x_1686:
[----:B------:R-:W-:Y:S05]  /*24ef0*/  @!P1 BRA `(.L_x_1688) ;  /* 0x0000000000049947 */ /* 0x000fea0003800000 */
[----:B------:R-:W-:Y:S01]  /*24f00*/  BPT.TRAP 0x1 ;  /* 0x000000040000795c */ /* 0x000fe20000300000 */
.L_x_1688:
[----:B------:R-:W-:Y:S01]  /*24f10*/  SHF.L.U32 R3, R3, 0x1f, RZ ;  /* 0x0000001f03037819 */ /* 0x000fe200000006ff */
[----:B------:R-:W-:-:S03]  /*24f20*/  IMAD.SHL.U32 R0, R0, 0x4000, RZ ;  /* 0x0000400000007824 */ /* 0x000fc600078e00ff */
[----:B------:R-:W4:Y:S02]  /*24f30*/  SYNCS.PHASECHK.TRANS64.TRYWAIT P0, [R20+URZ+0x28460], R3 ;  /* 0x02846003140075a7 */ /* 0x000f24000800017f */
[----:B----4-:R-:W-:Y:S05]  /*24f40*/  @!P0 BRA `(.L_x_1689) ;  /* 0x0000006800f88947 */ /* 0x010fea0003800000 */
.L_x_1900:
[----:B------:R-:W4:Y:S04]  /*24f50*/  LDL R13, [R1+0x10] ;  /* 0x00001000010d7983 */ /* 0x000f280000100800 */
[----:B------:R-:W2:Y:S04]  /*24f60*/  LDL R12, [R1+0x38] ;  /* 0x00003800010c7983 */ /* 0x000ea80000100800 */
[----:B------:R-:W2:Y:S04]  /*24f70*/  LDL R14, [R1+0x4] ;  /* 0x00000400010e7983 */ /* 0x000ea80000100800 */
[----:B------:R0:W-:Y:S04]  /*24f80*/  STL [R1+0x68], R16 ;  /* 0x0000681001007387 */ /* 0x0001e80000100800 */
[----:B0-----:R-:W2:Y:S04]  /*24f90*/  LDL R16, [R1+0x8] ;  /* 0x0000080001107983 */ /* 0x001ea80000100800 */
[----:B------:R0:W-:Y:S04]  /*24fa0*/  STL [R1+0x64], R2 ;  /* 0x0000640201007387 */ /* 0x0001e80000100800 */
[----:B0-----:R-:W3:Y:S01]  /*24fb0*/  LDL R2, [R1] ;  /* 0x0000000001027983 */ /* 0x001ee20000100800 */
[----:B------:R-:W-:Y:S05]  /*24fc0*/  WARPSYNC.ALL ;  /* 0x0000000000007948 */ /* 0x000fea0003800000 */
[C---:B------:R-:W-:Y:S01]  /*24fd0*/  VIADD R21, R0.reuse, 0x1000 ;  /* 0x0000100000157836 */ /* 0x040fe20000000000 */
[----:B----4-:R-:W-:-:S05]  /*24fe0*/  LOP3.LUT R3, R0, R13, RZ, 0xfc, !PT ;  /* 0x0000000d00037212 */ /* 0x010fca00078efcff */
[----:B---3--:R-:W-:-:S05]  /*24ff0*/  IMAD.IADD R3, R2, 0x1, R3 ;  /* 0x0000000102037824 */ /* 0x008fca00078e0203 */
[----:B------:R2:W0:Y:S02]  /*25000*/  LDSM.16.MT88.4 R4, [R3+0x10000] ;  /* 0x010000000304783b */ /* 0x0004240000004200 */
[----:B--2---:R-:W-:Y:S02]  /*25010*/  IADD3 R3, R2, R12, R0 ;  /* 0x0000000c02037210 */ /* 0x004fe40007ffe000 */
[----:B------:R-:W-:Y:S02]  /*25020*/  LOP3.LUT R12, R0, R16, RZ, 0xfc, !PT ;  /* 0x00000010000c7212 */ /* 0x000fe400078efcff */
[C-C-:B0-----:R-:W-:Y:S02]  /*25030*/  PRMT R8, R4.reuse, 0x6420, R5.reuse ;  /* 0x0000642004087816 */ /* 0x141fe40000000005 */
[----:B-1----:R-:W-:Y:S02]  /*25040*/  PRMT R9, R4, 0x7531, R5 ;  /* 0x0000753104097816 */ /* 0x002fe40000000005 */
[----:B------:R-:W-:-:S02]  /*25050*/  PRMT R10, R6, 0x6420, R7 ;  /* 0x00006420060a7816 */ /* 0x000fc40000000007 */
[----:B------:R-:W-:Y:S02]  /*25060*/  PRMT R11, R6, 0x7531, R7 ;  /* 0x00007531060b7816 */ /* 0x000fe40000000007 */
[----:B------:R-:W0:Y:S01]  /*25070*/  LDSM.16.MT88.4 R4, [R3+0x10000] ;  /* 0x010000000304783b */ /* 0x000e220000004200 */
[----:B------:R-:W-:-:S05]  /*25080*/  IMAD.IADD R12, R14, 0x1, R12 ;  /* 0x000000010e0c7824 */ /* 0x000fca00078e020c */
[----:B------:R0:W-:Y:S02]  /*25090*/  STSM.16.M88.4 [R12], R8 ;  /* 0x000000080c007844 */ /* 0x0001e40000000200 */
[C-C-:B0-----:R-:W-:Y:S02]  /*250a0*/  PRMT R8, R4.reuse, 0x6420, R5.reuse ;  /* 0x0000642004087816 */ /* 0x141fe40000000005 */
[----:B------:R-:W-:Y:S02]  /*250b0*/  PRMT R9, R4, 0x7531, R5 ;  /* 0x0000753104097816 */ /* 0x000fe40000000005 */
[----:B------:R-:W-:Y:S02]  /*250c0*/  LOP3.LUT R4, R21, R16, RZ, 0xfc, !PT ;  /* 0x0000001015047212 */ /* 0x000fe400078efcff */
[C-C-:B------:R-:W-:Y:S02]  /*250d0*/  PRMT R10, R6.reuse, 0x6420, R7.reuse ;  /* 0x00006420060a7816 */ /* 0x140fe40000000007 */
[----:B------:R-:W-:Y:S01]  /*250e0*/  PRMT R11, R6, 0x7531, R7 ;  /* 0x00007531060b7816 */ /* 0x000fe20000000007 */
[----:B------:R-:W-:-:S05]  /*250f0*/  IMAD.IADD R4, R14, 0x1, R4 ;  /* 0x000000010e047824 */ /* 0x000fca00078e0204 */
        /* <DEDUP_REMOVED lines=15> */
[----:B-1----:R-:W-:-:S02]  /*251f0*/  VIADD R15, R0, 0x3000 ;  /* 0x00003000000f7836 */ /* 0x002fc40000000000 */
[----:B------:R-:W-:Y:S02]  /*25200*/  IMAD.MOV.U32 R13, RZ, RZ, R10 ;  /* 0x000000ffff0d7224 */ /* 0x000fe400078e000a */
[----:B------:R-:W-:Y:S01]  /*25210*/  IMAD.MOV.U32 R14, RZ, RZ, R11 ;  /* 0x000000ffff0e7224 */ /* 0x000fe200078e000b */
[C-C-:B0-----:R-:W-:Y:S02]  /*25220*/  PRMT R8, R4.reuse, 0x6420, R5.reuse ;  /* 0x0000642004087816 */ /* 0x141fe40000000005 */
[----:B------:R-:W-:Y:S02]  /*25230*/  PRMT R9, R4, 0x7531, R5 ;  /* 0x0000753104097816 */ /* 0x000fe40000000005 */
[----:B------:R-:W-:Y:S02]  /*25240*/  LOP3.LUT R4, R15, R16, RZ, 0xfc, !PT ;  /* 0x000000100f047212 */ /* 0x000fe400078efcff */
[C-C-:B------:R-:W-:Y:S02]  /*25250*/  PRMT R10, R6.reuse, 0x6420, R7.reuse ;  /* 0x00006420060a7816 */ /* 0x140fe40000000007 */
[----:B------:R-:W-:Y:S01]  /*25260*/  PRMT R11, R6, 0x7531, R7 ;  /* 0x00007531060b7816 */ /* 0x000fe20000000007 */
[----:B------:R-:W-:-:S05]  /*25270*/  IMAD.IADD R4, R13, 0x1, R4 ;  /* 0x000000010d047824 */ /* 0x000fca00078e0204 */
[----:B------:R0:W-:Y:S04]  /*25280*/  STSM.16.M88.4 [R4], R8 ;  /* 0x0000000804007844 */ /* 0x0001e80000000200 */
[----:B0-----:R-:W2:Y:S01]  /*25290*/  LDL R8, [R1+0x40] ;  /* 0x0000400001087983 */ /* 0x001ea20000100800 */
[----:B------:R-:W-:-:S05]  /*252a0*/  IMAD.MOV.U32 R10, RZ, RZ, R14 ;  /* 0x000000ffff0a7224 */ /* 0x000fca00078e000e */
[----:B------:R-:W-:-:S05]  /*252b0*/  LOP3.LUT R21, R21, R10, RZ, 0xfc, !PT ;  /* 0x0000000a15157212 */ /* 0x000fca00078efcff */
[----:B------:R-:W-:-:S06]  /*252c0*/  IMAD.IADD R4, R2, 0x1, R21 ;  /* 0x0000000102047824 */ /* 0x000fcc00078e0215 */
[----:B------:R-:W0:Y:S01]  /*252d0*/  LDSM.16.MT88.4 R4, [R4+0x10000] ;  /* 0x010000000404783b */ /* 0x000e220000004200 */
[----:B------:R-:W-:Y:S01]  /*252e0*/  IMAD.MOV.U32 R9, RZ, RZ, R13 ;  /* 0x000000ffff097224 */ /* 0x000fe200078e000d */
[----:B------:R-:W-:Y:S02]  /*252f0*/  MOV R11, R15 ;  /* 0x0000000f000b7202 */ /* 0x000fe40000000f00 */
[C-C-:B0-----:R-:W-:Y:S02]  /*25300*/  PRMT R12, R4.reuse, 0x6420, R5.reuse ;  /* 0x00006420040c7816 */ /* 0x141fe40000000005 */
[----:B------:R-:W-:Y:S02]  /*25310*/  PRMT R13, R4, 0x7531, R5 ;  /* 0x00007531040d7816 */ /* 0x000fe40000000005 */
[C-C-:B------:R-:W-:Y:S02]  /*25320*/  PRMT R14, R6.reuse, 0x6420, R7.reuse ;  /* 0x00006420060e7816 */ /* 0x140fe40000000007 */
[----:B------:R-:W-:-:S02]  /*25330*/  PRMT R15, R6, 0x7531, R7 ;  /* 0x00007531060f7816 */ /* 0x000fc40000000007 */
[----:B------:R-:W0:Y:S01]  /*25340*/  LDSM.16.MT88.4 R4, [R3+0x11000] ;  /* 0x011000000304783b */ /* 0x000e220000004200 */
[----:B--2---:R-:W-:-:S05]  /*25350*/  IMAD.IADD R0, R8, 0x1, R0 ;  /* 0x0000000108007824 */ /* 0x004fca00078e0200 */
[----:B------:R-:W-:Y:S02]  /*25360*/  IADD3 R21, R9, R0, R16 ;  /* 0x0000000009157210 */ /* 0x000fe40007ffe010 */
[----:B------:R1:W5:Y:S04]  /*25370*/  LDL.LU R16, [R1+0x68] ;  /* 0x0000680001107983 */ /* 0x0003680000300800 */
[----:B------:R2:W-:Y:S04]  /*25380*/  STSM.16.M88.4 [R21], R12 ;  /* 0x0000000c15007844 */ /* 0x0005e80000000200 */
[----:B--2---:R-:W2:Y:S01]  /*25390*/  LDL R12, [R1+0x3c] ;  /* 0x00003c00010c7983 */ /* 0x004ea20000100800 */
[----:B------:R-:W-:-:S02]  /*253a0*/  IMAD.MOV.U32 R14, RZ, RZ, R10 ;  /* 0x000000ffff0e7224 */ /* 0x000fc400078e000a */
[----:B------:R-:W-:Y:S01]  /*253b0*/  IMAD.MOV.U32 R15, RZ, RZ, R11 ;  /* 0x000000ffff0f7224 */ /* 0x000fe200078e000b */
[C---:B0-----:R-:W-:Y:S01]  /*253c0*/  PRMT R8, R4.reuse, 0x6420, R5 ;  /* 0x0000642004087816 */ /* 0x041fe20000000005 */
[----:B------:R-:W-:Y:S01]  /*253d0*/  IMAD.MOV.U32 R13, RZ, RZ, R9 ;  /* 0x000000ffff0d7224 */ /* 0x000fe200078e0009 */
[----:B------:R-:W-:Y:S02]  /*253e0*/  PRMT R9, R4, 0x7531, R5 ;  /* 0x0000753104097816 */ /* 0x000fe40000000005 */
[----:B------:R-:W-:-:S05]  /*253f0*/  LOP3.LUT R4, R15, R14, RZ, 0xfc, !PT ;  /* 0x0000000e0f047212 */ /* 0x000fca00078efcff */
[----:B------:R-:W-:Y:S02]  /*25400*/  IMAD.IADD R4, R2, 0x1, R4 ;  /* 0x0000000102047824 */ /* 0x000fe400078e0204 */
[----:B------:R1:W5:Y:S01]  /*25410*/  LDL.LU R2, [R1+0x64] ;  /* 0x0000640001027983 */ /* 0x0003620000300800 */
[C-C-:B------:R-:W-:Y:S02]  /*25420*/  PRMT R10, R6.reuse, 0x6420, R7.reuse ;  /* 0x00006420060a7816 */ /* 0x140fe40000000007 */
[----:B------:R-:W-:Y:S02]  /*25430*/  PRMT R11, R6, 0x7531, R7 ;  /* 0x00007531060b7816 */ /* 0x000fe40000000007 */
[----:B--2---:R-:W-:-:S05]  /*25440*/  IADD3 R0, R13, R12, R0 ;  /* 0x0000000c0d007210 */ /* 0x004fca0007ffe000 */
[----:B------:R-:W-:Y:S04]  /*25450*/  STSM.16.M88.4 [R0], R8 ;  /* 0x0000000800007844 */ /* 0x000fe80000000200 */
        /* <DEDUP_REMOVED lines=20> */
.L_x_1690:
[----:B-1----:R-:W1:Y:S01]  /*255a0*/  S2R R0, SR_TID.X ;  /* 0x0000000000007919 */ /* 0x002e620000002100 */
[----:B0-----:R0:W-:Y:S01]  /*255b0*/  SYNCS.ARRIVE.TRANS64.A1T0 RZ, [R20+URZ+0x28450], RZ ;  /* 0x028450ff14ff79a7 */ /* 0x0011e2000810003f */
[----:B-1----:R-:W-:Y:S02]  /*255c0*/  LOP3.LUT R3, R0, 0x7f, RZ, 0xc0, !PT ;  /* 0x0000007f00037812 */ /* 0x002fe400078ec0ff */
[----:B------:R-:W2:Y:S01]  /*255d0*/  LDL R0, [R1+0x30] ;  /* 0x0000300001007983 */ /* 0x000ea20000100800 */
[----:B------:R-:W-:Y:S01]  /*255e0*/  BAR.SYNC.DEFER_BLOCKING 0x2, 0x80 ;  /* 0x0082000000007b1d */ /* 0x000fe20000010000 */
[----:B------:R-:W-:-:S05]  /*255f0*/  ISETP.NE.AND P0, PT, R3, RZ, PT ;  /* 0x000000ff0300720c */ /* 0x000fca0003f05270 */
[----:B------:R3:W5:Y:S08]  /*25600*/  LDL R3, [R1+0x1c] ;  /* 0x00001c0001037983 */ /* 0x0007700000100800 */
[----:B0-----:R-:W-:-:S05]  /*25610*/  @!P0 VIADD R20, R20, 0x28480 ;  /* 0x0002848014148836 */ /* 0x001fca0000000000 */
[----:B------:R-:W-:-:S04]  /*25620*/  @!P0 PRMT R20, RZ, 0x654, R20 ;  /* 0x00000654ff148816 */ /* 0x000fc80000000014 */
[----:B------:R3:W-:Y:S01]  /*25630*/  @!P0 SYNCS.ARRIVE.TRANS64.RED.A1T0 RZ, [R20+URZ], RZ ;  /* 0x000000ff14ff89a7 */ /* 0x0007e2000810043f */
[C---:B--2--5:R-:W-:Y:S01]  /*25640*/  ISETP.GT.AND P0, PT, R2.reuse, R0, PT ;  /* 0x000000000200720c */ /* 0x064fe20003f04270 */
[----:B------:R-:W-:Y:S01]  /*25650*/  VIADD R2, R2, 0xffffffff ;  /* 0xffffffff02027836 */ /* 0x000fe20000000000 */
[----:B------:R3:W5:Y:S11]  /*25660*/  LDL R0, [R1+0xc] ;  /* 0x00000c0001007983 */ /* 0x0007760000100800 */
[----:B---3--:R-:W-:Y:S05]  /*25670*/  @P0 BRA `(.L_x_1691) ;  /* 0xffffffec009c0947 */ /* 0x008fea000383ffff */
.L_x_1669:
[----:B------:R-:W2:Y:S01]  /*25680*/  S2R R4, SR_TID.X ;  /* 0x0000000000047919 */ /* 0x000ea20000002100 */
[----:B------:R-:W-:Y:S01]  /*25690*/  BSSY B0, `(.L_x_1692) ;  /* 0x0000010000007945 */ /* 0x000fe20003800000 */
[----:B--2---:R-:W-:-:S04]  /*256a0*/  LOP3.LUT R4, R4, 0x7f, RZ, 0xc0, !PT ;  /* 0x0000007f04047812 */ /* 0x004fc800078ec0ff */
[----:B------:R-:W-:-:S13]  /*256b0*/  ISETP.NE.AND P0, PT, R4, RZ, PT ;  /* 0x000000ff0400720c */ /* 0x000fda0003f05270 */
[----:B------:R-:W-:Y:S05]  /*256c0*/  @P0 BRA `(.L_x_1693) ;  /* 0x0000000000300947 */ /* 0x000fea0003800000 */
[----:B------:R-:W2:Y:S01]  /*256d0*/  S2R R2, SR_LANEID ;  /* 0x0000000000027919 */ /* 0x000ea20000000000 */
[----:B------:R-:W-:Y:S01]  /*256e0*/  VOTEU.ANY UR4, UPT, PT ;  /* 0x0000000000047886 */ /* 0x000fe200038e0100 */
[----:B-1----:R-:W1:Y:S01]  /*256f0*/  LDC.64 R4, c[0x0][0xc60] ;  /* 0x00031800ff047b82 */ /* 0x002e620000000a00 */
[----:B-----5:R-:W2:Y:S02]  /*25700*/  FLO.U32 R0, UR4 ;  /* 0x0000000400007d00 */ /* 0x020ea400080e0000 */
[----:B--2---:R-:W-:-:S06]  /*25710*/  ISETP.EQ.U32.AND P1, PT, R0, R2, PT ;  /* 0x000000020000720c */ /* 0x004fcc0003f22070 */
[----:B------:R-:W1:Y:S07]  /*25720*/  POPC R2, UR4 ;  /* 0x0000000400027d09 */ /* 0x000e6e0008000000 */
[----:B-1----:R-:W2:Y:S04]  /*25730*/  @P1 ATOMG.E.ADD.STRONG.GPU PT, R2, desc[UR46][R4.64], R2 ;  /* 0x00000002040219a8 */ /* 0x002ea800081ee1ee */
[----:B--2---:R1:W2:Y:S02]  /*25740*/  SHFL.IDX PT, R2, R2, R0, 0x1f ;  /* 0x00001f0002027589 */ /* 0x0042a400000e0000 */
[----:B-1----:R-:W1:Y:S02]  /*25750*/  S2R R0, SR_LTMASK ;  /* 0x0000000000007919 */ /* 0x002e640000003900 */
[----:B-1----:R-:W-:-:S06]  /*25760*/  LOP3.LUT R0, R0, UR4, RZ, 0xc0, !PT ;  /* 0x0000000400007c12 */ /* 0x002fcc000f8ec0ff */
[----:B------:R-:W2:Y:S02]  /*25770*/  POPC R0, R0 ;  /* 0x0000000000007309 */ /* 0x000ea40000000000 */
[----:B--2---:R-:W-:-:S07]  /*25780*/  IADD3 R16, R2, UR37, R0 ;  /* 0x0000002502107c10 */ /* 0x004fce000fffe000 */
.L_x_1693:
[----:B------:R-:W-:Y:S05]  /*25790*/  BSYNC B0 ;  /* 0x0000000000007941 */ /* 0x000fea0003800000 */
.L_x_1692:
[----:B------:R-:W-:-:S06]  /*257a0*/  UISETP.NE.AND UP0, UPT, UR36, 0x3, UPT ;  /* 0x000000032400788c */ /* 0x000fcc000bf05270 */
[----:B------:R-:W-:-:S13]  /*257b0*/  PLOP3.LUT P1, PT, PT, PT, UP0, 0x80, 0x0 ;  /* 0x000000000000781c */ /* 0x000fda0003f2f008 */
[----:B------:R-:W-:Y:S05]  /*257c0*/  @!P1 BRA `(.L_x_1694) ;  /* 0x0000000000049947 */ /* 0x000fea0003800000 */
[----:B------:R-:W-:Y:S01]  /*257d0*/  BPT.TRAP 0x1 ;  /* 0x000000040000795c */ /* 0x000fe20000300000 */
.L_x_1694:
[----:B------:R-:W2:Y:S04]  /*257e0*/  LDL R2, [R1+0x1c] ;  /* 0x00001c0001027983 */ /* 0x000ea80000100800 */
[----:B------:R-:W3:Y:S04]  /*257f0*/  LDL R4, [R1] ;  /* 0x0000000001047983 */ /* 0x000ee80000100800 */
[----:B------:R-:W3:Y:S01]  /*25800*/  LDL R3, [R1+0xc] ;  /* 0x00000c0001037983 */ /* 0x000ee20000100800 */
[----:B-----5:R-:W-:Y:S01]  /*25810*/  MOV R0, UR38 ;  /* 0x0000002600007c02 */ /* 0x020fe20008000f00 */
[----:B------:R-:W-:Y:S03]  /*25820*/  BSSY B0, `(.L_x_1695) ;  /* 0x0000007000007945 */ /* 0x000fe60003800000 */
[----:B------:R-:W-:-:S02]  /*25830*/  ISETP.NE.AND P2, PT, R0, 0x3, PT ;  /* 0x000000030000780c */ /* 0x000fc40003f45270 */
[----:B--2---:R-:W-:-:S04]  /*25840*/  LOP3.LUT R2, R2, 0x1, RZ, 0x3c, !PT ;  /* 0x0000000102027812 */ /* 0x004fc800078e3cff */
[----:B------:R-:W-:Y:S01]  /*25850*/  SHF.L.U32 R2, R2, 0x1f, RZ ;  /* 0x0000001f02027819 */ /* 0x000fe200000006ff */
[----:B---3--:R-:W-:-:S04]  /*25860*/  IMAD R0, R3, 0x8, R4 ;  /* 0x0000000803007824 */ /* 0x008fc800078e0204 */
[----:B------:R-:W2:Y:S02]  /*25870*/  SYNCS.PHASECHK.TRANS64.TRYWAIT P1, [R0+URZ+0x28470], R2 ;  /* 0x02847002000075a7 */ /* 0x000ea4000802017f */
[----:B--2---:R-:W-:Y:S05]  /*25880*/  @!P1 BRA `(.L_x_1696) ;  /* 0x0000006000bc9947 */ /* 0x004fea0003800000 */
.L_x_1901:
[----:B------:R-:W-:Y:S05]  /*25890*/  BSYNC B0 ;  /* 0x0000000000007941 */ /* 0x000fea0003800000 */
.L_x_1695:
[----:B------:R-:W-:Y:S05]  /*258a0*/  @!P2 BRA `(.L_x_1697) ;  /* 0x000000000004a947 */ /* 0x000fea0003800000 */
[----:B------:R-:W-:Y:S01]  /*258b0*/  BPT.TRAP 0x1 ;  /* 0x000000040000795c */ /* 0x000fe20000300000 */
.L_x_1697:
[----:B--2---:R-:W2:Y:S02]  /*258c0*/  LDL R2, [R1+0x1c] ;  /* 0x00001c0001027983 */ /* 0x004ea40000100800 */
[----:B--2---:R-:W-:-:S04]  /*258d0*/  SHF.L.U32 R2, R2, 0x1f, RZ ;  /* 0x0000001f02027819 */ /* 0x004fc800000006ff */
[----:B------:R-:W2:Y:S02]  /*258e0*/  SYNCS.PHASECHK.TRANS64.TRYWAIT P1, [R0+URZ+0x28460], R2 ;  /* 0x02846002000075a7 */ /* 0x000ea4000802017f */
[----:B--2---:R-:W-:Y:S05]  /*258f0*/  @!P1 BRA `(.L_x_1698) ;  /* 0x0000006000b49947 */ /* 0x004fea0003800000 */
.L_x_1902:
[----:B------:R-:W3:Y:S04]  /*25900*/  LDL R12, [R1+0x38] ;  /* 0x00003800010c7983 */ /* 0x000ee80000100800 */
[----:B------:R4:W-:Y:S04]  /*25910*/  STL [R1+0x6c], R19 ;  /* 0x00006c1301007387 */ /* 0x0009e80000100800 */
[----:B----4-:R-:W4:Y:S04]  /*25920*/  LDL.LU R19, [R1+0x4] ;  /* 0x0000040001137983 */ /* 0x010f280000300800 */
[----:B------:R0:W-:Y:S04]  /*25930*/  STL [R1+0x68], R16 ;  /* 0x0000681001007387 */ /* 0x0001e80000100800 */
[----:B0-----:R-:W3:Y:S04]  /*25940*/  LDL R16, [R1+0x10] ;  /* 0x0000100001107983 */ /* 0x001ee80000100800 */
[----:B------:R2:W-:Y:S04]  /*25950*/  STL [R1+0x64], R0 ;  /* 0x0000640001007387 */ /* 0x0005e80000100800 */
[----:B------:R-:W4:Y:S04]  /*25960*/  LDL R18, [R1+0xc] ;  /* 0x00000c0001127983 */ /* 0x000f280000100800 */
[----:B--2---:R-:W2:Y:S01]  /*25970*/  LDL R0, [R1] ;  /* 0x0000000001007983 */ /* 0x004ea20000100800 */
[----:B------:R-:W-:Y:S05]  /*25980*/  WARPSYNC.ALL ;  /* 0x0000000000007948 */ /* 0x000fea0003800000 */
[----:B----4-:R-:W-:Y:S01]  /*25990*/  IMAD.SHL.U32 R3, R18, 0x4000, RZ ;  /* 0x0000400012037824 */ /* 0x010fe200078e00ff */
[----:B------:R0:W-:Y:S04]  /*259a0*/  STL [R1+0x70], R18 ;  /* 0x0000701201007387 */ /* 0x0001e80000100800 */
[----:B0-----:R-:W4:Y:S01]  /*259b0*/  LDL R18, [R1+0x8] ;  /* 0x0000080001127983 */ /* 0x001f220000100800 */
[----:B---3--:R-:W-:-:S05]  /*259c0*/  LOP3.LUT R2, R3, R16, RZ, 0xfc, !PT ;  /* 0x0000001003027212 */ /* 0x008fca00078efcff */
[----:B--2---:R-:W-:-:S05]  /*259d0*/  IMAD.IADD R2, R0, 0x1, R2 ;  /* 0x0000000100027824 */ /* 0x004fca00078e0202 */
[----:B-1----:R0:W1:Y:S02]  /*259e0*/  LDSM.16.MT88.4 R4, [R2+0x10000] ;  /* 0x010000000204783b */ /* 0x0020640000004200 */
[----:B0-----:R-:W-:Y:S02]  /*259f0*/  IADD3 R2, R0, R12, R3 ;  /* 0x0000000c00027210 */ /* 0x001fe40007ffe003 */
[C-C-:B-1----:R-:W-:Y:S02]  /*25a00*/  PRMT R8, R4.reuse, 0x6420, R5.reuse ;  /* 0x0000642004087816 */ /* 0x142fe40000000005 */
[----:B------:R-:W-:Y:S02]  /*25a10*/  PRMT R9, R4, 0x7531, R5 ;  /* 0x0000753104097816 */ /* 0x000fe40000000005 */
[C-C-:B------:R-:W-:Y:S02]  /*25a20*/  PRMT R10, R6.reuse, 0x6420, R7.reuse ;  /* 0x00006420060a7816 */ /* 0x140fe40000000007 */
[----:B------:R-:W-:-:S02]  /*25a30*/  PRMT R11, R6, 0x7531, R7 ;  /* 0x00007531060b7816 */ /* 0x000fc40000000007 */
[----:B------:R-:W0:Y:S01]  /*25a40*/  LDSM.16.MT88.4 R4, [R2+0x10000] ;  /* 0x010000000204783b */ /* 0x000e220000004200 */
[C---:B------:R-:W-:Y:S01]  /*25a50*/  VIADD R17, R3.reuse, 0x1000 ;  /* 0x0000100003117836 */ /* 0x040fe20000000000 */
[----:B----4-:R-:W-:-:S05]  /*25a60*/  LOP3.LUT R12, R3, R18, RZ, 0xfc, !PT ;  /* 0x00000012030c7212 */ /* 0x010fca00078efcff */
        /* <DEDUP_REMOVED lines=9> */
[----:B0-----:R-:W-:-:S05]  /*25b00*/  VIADD R8, R3, 0x2000 ;  /* 0x0000200003087836 */ /* 0x001fca0000000000 */
[----:B------:R-:W-:-:S05]  /*25b10*/  LOP3.LUT R4, R8, R16, RZ, 0xfc, !PT ;  /* 0x0000001008047212 */ /* 0x000fca00078efcff */
[----:B------:R-:W-:-:S06]  /*25b20*/  IMAD.IADD R4, R0, 0x1, R4 ;  /* 0x0000000100047824 */ /* 0x000fcc00078e0204 */
[----:B------:R-:W0:Y:S01]  /*25b30*/  LDSM.16.MT88.4 R4, [R4+0x10000] ;  /* 0x010000000404783b */ /* 0x000e220000004200 */
[----:B------:R-:W-:-:S04]  /*25b40*/  LOP3.LUT R8, R8, R18, RZ, 0xfc, !PT ;  /* 0x0000001208087212 */ /* 0x000fc800078efcff */
[----:B------:R-:W-:Y:S02]  /*25b50*/  IADD3 R8, R19, R8, RZ ;  /* 0x0000000813087210 */ /* 0x000fe40007ffe0ff */
[C-C-:B0-----:R-:W-:Y:S02]  /*25b60*/  PRMT R12, R4.reuse, 0x6420, R5.reuse ;  /* 0x00006420040c7816 */ /* 0x141fe40000000005 */
[----:B------:R-:W-:Y:S02]  /*25b70*/  PRMT R13, R4, 0x7531, R5 ;  /* 0x00007531040d7816 */ /* 0x000fe40000000005 */
[C-C-:B------:R-:W-:Y:S02]  /*25b80*/  PRMT R14, R6.reuse, 0x6420, R7.reuse ;  /* 0x00006420060e7816 */ /* 0x140fe40000000007 */
[----:B------:R-:W-:Y:S02]  /*25b90*/  PRMT R15, R6, 0x7531, R7 ;  /* 0x00007531060f7816 */ /* 0x000fe40000000007 */
[----:B------:R-:W0:Y:S04]  /*25ba0*/  LDSM.16.MT88.4 R4, [R2+0x12000] ;  /* 0x012000000204783b */ /* 0x000e280000004200 */
[----:B------:R1:W-:Y:S04]  /*25bb0*/  STSM.16.M88.4 [R8], R12 ;  /* 0x0000000c08007844 */ /* 0x0003e80000000200 */
[----:B-1----:R-:W2:Y:S04]  /*25bc0*/  LDL R14, [R1+0x40] ;  /* 0x00004000010e7983 */ /* 0x002ea80000100800 */
[----:B------:R-:W3:Y:S01]  /*25bd0*/  LDL R15, [R1+0x3c] ;  /* 0x00003c00010f7983 */ /* 0x000ee20000100800 */
[----:B------:R-:W-:Y:S01]  /*25be0*/  VIADD R12, R3, 0x3000 ;  /* 0x00003000030c7836 */ /* 0x000fe20000000000 */
[----:B0-----:R-:W-:-:S02]  /*25bf0*/  PRMT R8, R4, 0x6420, R5 ;  /* 0x0000642004087816 */ /* 0x001fc40000000005 */
[----:B------:R-:W-:Y:S02]  /*25c00*/  PRMT R9, R4, 0x7531, R5 ;  /* 0x0000753104097816 */ /* 0x000fe40000000005 */
[----:B------:R-:W-:Y:S02]  /*25c10*/  LOP3.LUT R4, R12, R18, RZ, 0xfc, !PT ;  /* 0x000000120c047212 */ /* 0x000fe400078efcff */
[C-C-:B------:R-:W-:Y:S02]  /*25c20*/  PRMT R10, R6.reuse, 0x6420, R7.reuse ;  /* 0x00006420060a7816 */ /* 0x140fe40000000007 */
[----:B------:R-:W-:Y:S01]  /*25c30*/  PRMT R11, R6, 0x7531, R7 ;  /* 0x00007531060b7816 */ /* 0x000fe20000000007 */
[----:B------:R-:W-:-:S05]  /*25c40*/  IMAD.IADD R4, R19, 0x1, R4 ;  /* 0x0000000113047824 */ /* 0x000fca00078e0204 */
[----:B------:R0:W-:Y:S02]  /*25c50*/  STSM.16.M88.4 [R4], R8 ;  /* 0x0000000804007844 */ /* 0x0001e40000000200 */
[----:B0-----:R-:W-:-:S05]  /*25c60*/  LOP3.LUT R4, R17, R16, RZ, 0xfc, !PT ;  /* 0x0000001011047212 */ /* 0x001fca00078efcff */
[----:B------:R-:W-:-:S06]  /*25c70*/  IMAD.IADD R4, R0, 0x1, R4 ;  /* 0x0000000100047824 */ /* 0x000fcc00078e0204 */
[----:B------:R-:W0:Y:S01]  /*25c80*/  LDSM.16.MT88.4 R4, [R4+0x10000] ;  /* 0x010000000404783b */ /* 0x000e220000004200 */
[----:B------:R-:W-:Y:S02]  /*25c90*/  LOP3.LUT R12, R12, R16, RZ, 0xfc, !PT ;  /* 0x000000100c0c7212 */ /* 0x000fe400078efcff */
[C-C-:B0-----:R-:W-:Y:S02]  /*25ca0*/  PRMT R8, R4.reuse, 0x6420, R5.reuse ;  /* 0x0000642004087816 */ /* 0x141fe40000000005 */
[----:B------:R-:W-:Y:S02]  /*25cb0*/  PRMT R9, R4, 0x7531, R5 ;  /* 0x0000753104097816 */ /* 0x000fe40000000005 */
[C-C-:B------:R-:W-:Y:S02]  /*25cc0*/  PRMT R10, R6.reuse, 0x6420, R7.reuse ;  /* 0x00006420060a7816 */ /* 0x140fe40000000007 */
[----:B------:R-:W-:Y:S02]  /*25cd0*/  PRMT R11, R6, 0x7531, R7 ;  /* 0x00007531060b7816 */ /* 0x000fe40000000007 */
[----:B------:R-:W0:Y:S01]  /*25ce0*/  LDSM.16.MT88.4 R4, [R2+0x11000] ;  /* 0x011000000204783b */ /* 0x000e220000004200 */
[----:B--2---:R-:W-:-:S05]  /*25cf0*/  IMAD.IADD R17, R14, 0x1, R3 ;  /* 0x000000010e117824 */ /* 0x004fca00078e0203 */
[C---:B------:R-:W-:Y:S02]  /*25d00*/  IADD3 R3, R19.reuse, R17, R18 ;  /* 0x0000001113037210 */ /* 0x040fe40007ffe012 */
[----:B------:R1:W5:Y:S01]  /*25d10*/  LDL.LU R18, [R1+0x70] ;  /* 0x0000700001127983 */ /* 0x0003620000300800 */
[----:B---3--:R-:W-:-:S03]  /*25d20*/  IADD3 R17, R19, R15, R17 ;  /* 0x0000000f13117210 */ /* 0x008fc60007ffe011 */
[----:B------:R0:W-:Y:S04]  /*25d30*/  STSM.16.M88.4 [R3], R8 ;  /* 0x0000000803007844 */ /* 0x0001e80000000200 */
[----:B------:R1:W5:Y:S04]  /*25d40*/  LDL.LU R19, [R1+0x6c] ;  /* 0x00006c0001137983 */ /* 0x0003680000300800 */
[----:B------:R1:W5:Y:S01]  /*25d50*/  LDL.LU R16, [R1+0x68] ;  /* 0x0000680001107983 */ /* 0x0003620000300800 */
[C-C-:B0-----:R-:W-:Y:S02]  /*25d60*/  PRMT R8, R4.reuse, 0x6420, R5.reuse ;  /* 0x0000642004087816 */ /* 0x141fe40000000005 */
[----:B------:R-:W-:Y:S01]  /*25d70*/  PRMT R9, R4, 0x7531, R5 ;  /* 0x0000753104097816 */ /* 0x000fe20000000005 */
[----:B------:R-:W-:-:S02]  /*25d80*/  IMAD.IADD R4, R0, 0x1, R12 ;  /* 0x0000000100047824 */ /* 0x000fc400078e020c */
[----:B------:R1:W5:Y:S01]  /*25d90*/  LDL.LU R0, [R1+0x64] ;  /* 0x0000640001007983 */ /* 0x0003620000300800 */
[C-C-:B------:R-:W-:Y:S02]  /*25da0*/  PRMT R10, R6.reuse, 0x6420, R7.reuse ;  /* 0x00006420060a7816 */ /* 0x140fe40000000007 */
[----:B------:R-:W-:-:S05]  /*25db0*/  PRMT R11, R6, 0x7531, R7 ;  /* 0x00007531060b7816 */ /* 0x000fca0000000007 */
        /* <DEDUP_REMOVED lines=21> */
.L_x_1699:
[----:B-1----:R-:W2:Y:S01]  /*25f10*/  LDL.LU R3, [R1+0x1c] ;  /* 0x00001c0001037983 */ /* 0x002ea20000300800 */
[----:B0----5:R0:W-:Y:S02]  /*25f20*/  SYNCS.ARRIVE.TRANS64.A1T0 RZ, [R0+URZ+0x28450], RZ ;  /* 0x028450ff00ff79a7 */ /* 0x0211e4000810003f */
[----:B0-----:R-:W-:-:S05]  /*25f30*/  @!P0 VIADD R0, R0, 0x28480 ;  /* 0x0002848000008836 */ /* 0x001fca0000000000 */
[----:B------:R-:W-:Y:S01]  /*25f40*/  @!P0 PRMT R0, RZ, 0x654, R0 ;  /* 0x00000654ff008816 */ /* 0x000fe20000000000 */
[----:B------:R-:W-:Y:S06]  /*25f50*/  BAR.SYNC.DEFER_BLOCKING 0x2, 0x80 ;  /* 0x0082000000007b1d */ /* 0x000fec0000010000 */
[----:B------:R0:W-:Y:S02]  /*25f60*/  @!P0 SYNCS.ARRIVE.TRANS64.RED.A1T0 RZ, [R0+URZ], RZ ;  /* 0x000000ff00ff89a7 */ /* 0x0001e4000810043f */
[----:B0-----:R-:W-:-:S05]  /*25f70*/  VIADD R0, R18, 0x1 ;  /* 0x0000000112007836 */ /* 0x001fca0000000000 */
[----:B------:R-:W-:-:S04]  /*25f80*/  ISETP.NE.AND P0, PT, R0, 0x2, PT ;  /* 0x000000020000780c */ /* 0x000fc80003f05270 */
[----:B------:R-:W-:Y:S02]  /*25f90*/  SEL R2, RZ, 0x1, P0 ;  /* 0x00000001ff027807 */ /* 0x000fe40000000000 */
[----:B------:R-:W-:-:S05]  /*25fa0*/  SEL R0, R0, RZ, P0 ;  /* 0x000000ff00007207 */ /* 0x000fca0000000000 */
[----:B------:R0:W-:Y:S01]  /*25fb0*/  STL [R1+0xc], R0 ;  /* 0x00000c0001007387 */ /* 0x0001e20000100800 */
[----:B--2---:R-:W-:-:S05]  /*25fc0*/  LOP3.LUT R3, R3, R2, RZ, 0x3c, !PT ;  /* 0x0000000203037212 */ /* 0x004fca00078e3cff */
[----:B------:R0:W-:Y:S02]  /*25fd0*/  STL [R1+0x1c], R3 ;  /* 0x00001c0301007387 */ /* 0x0001e40000100800 */
.L_x_1644:
        /* <DEDUP_REMOVED lines=9> */
[----:B------:R0:W1:Y:S04]  /*26070*/  LDS.128 R16, [R0+0x284d0] ;  /* 0x0284d00000107984 */ /* 0x0000680000000c00 */
[----:B------:R0:W-:Y:S01]  /*26080*/  STL [R1], R0 ;  /* 0x0000000001007387 */ /* 0x0001e20000100800 */
[----:B------:R-:W-:Y:S06]  /*26090*/  BAR.ARV 0x4, 0x180 ;  /* 0x0106000000007b1d */ /* 0x000fec0000002000 */
[----:B------:R-:W-:Y:S05]  /*260a0*/  BRA `(.L_x_1701) ;  /* 0x0000000800e47947 */ /* 0x000fea0003800000 */
.L_x_1700:
        /* <DEDUP_REMOVED lines=35> */
[----:B------:R0:W1:Y:S02]  /*262e0*/  SHFL.IDX PT, R7, R5, 0x1f, 0x1f ;  /* 0x03e01f0005077f89 */ /* 0x00006400000e0000 */
.L_x_1912:
[----:B------:R-:W-:Y:S01]  /*262f0*/  ULDC UR4, c[0x0][0xc38] ;  /* 0x00030e0000047ab9 */ /* 0x000fe20000000800 */
[----:B------:R-:W-:Y:S02]  /*26300*/  IMAD.MOV.U32 R6, RZ, RZ, R5 ;  /* 0x000000ffff067224 */ /* 0x000fe400078e0005 */
[----:B------:R-:W-:-:S04]  /*26310*/  IMAD.U32 R3, RZ, RZ, UR4 ;  /* 0x00000004ff037e24 */ /* 0x000fc8000f8e00ff */
[----:B-1----:R-:W-:-:S05]  /*26320*/  IMAD R7, R7, R3, RZ ;  /* 0x0000000307077224 */ /* 0x002fca00078e02ff */
[----:B------:R-:W-:-:S04]  /*26330*/  IADD3 R4, R4, R7, RZ ;  /* 0x0000000704047210 */ /* 0x000fc80007ffe0ff */
[----:B------:R-:W-:-:S13]  /*26340*/  ISETP.GT.AND P6, PT, R4, R0, PT ;  /* 0x000000000400720c */ /* 0x000fda0003fc4270 */
[----:B------:R-:W-:Y:S05]  /*26350*/  @P6 BRA `(.L_x_1703) ;  /* 0x0000000000a06947 */ /* 0x000fea0003800000 */
.L_x_1708:
[----:B------:R-:W1:Y:S01]  /*26360*/  LDC R2, c[0x0][0xc3c] ;  /* 0x00030f00ff027b82 */ /* 0x000e620000000800 */
[----:B------:R-:W-:-:S05]  /*26370*/  VIADD R19, R19, 0x1f ;  /* 0x0000001f13137836 */ /* 0x000fca0000000000 */
[----:B-1----:R-:W-:-:S13]  /*26380*/  ISETP.GE.AND P6, PT, R19, R2, PT ;  /* 0x000000021300720c */ /* 0x002fda0003fc6270 */
[----:B------:R-:W-:Y:S05]  /*26390*/  @P6 BRA `(.L_x_1704) ;  /* 0x0000000400dc6947 */ /* 0x000fea0003800000 */
[----:B------:R-:W1:Y:S01]  /*263a0*/  S2R R3, SR_TID.X ;  /* 0x0000000000037919 */ /* 0x000e620000002100 */
[----:B------:R-:W-:Y:S01]  /*263b0*/  BSSY B0, `(.L_x_1705) ;  /* 0x0000009000007945 */ /* 0x000fe20003800000 */
[----:B-1----:R-:W-:-:S05]  /*263c0*/  LOP3.LUT R3, R3, 0x1f, RZ, 0xc0, !PT ;  /* 0x0000001f03037812 */ /* 0x002fca00078ec0ff */
[----:B------:R-:W-:-:S05]  /*263d0*/  IMAD.IADD R3, R19, 0x1, R3 ;  /* 0x0000000113037824 */ /* 0x000fca00078e0203 */
[----:B------:R-:W-:Y:S01]  /*263e0*/  ISETP.GE.OR P6, PT, R3, R2, !P0 ;  /* 0x000000020300720c */ /* 0x000fe200047c6670 */
[----:B------:R-:W-:-:S12]  /*263f0*/  IMAD.MOV.U32 R2, RZ, RZ, RZ ;  /* 0x000000ffff027224 */ /* 0x000fd800078e00ff */
[----:B------:R-:W-:Y:S05]  /*26400*/  @P6 BRA `(.L_x_1706) ;  /* 0x00000000000c6947 */ /* 0x000fea0003800000 */
[----:B------:R-:W1:Y:S02]  /*26410*/  LDC.64 R6, c[0x0][0xc80] ;  /* 0x00032000ff067b82 */ /* 0x000e640000000a00 */
[----:B-1----:R-:W-:-:S06]  /*26420*/  IMAD.WIDE R2, R3, 0x4, R6 ;  /* 0x0000000403027825 */ /* 0x002fcc00078e0206 */
[----:B------:R1:W5:Y:S02]  /*26430*/  LDG.E R2, desc[UR46][R2.64] ;  /* 0x0000002e02027981 */ /* 0x000364000c1e1900 */
.L_x_1706:
[----:B------:R-:W-:Y:S05]  /*26440*/  BSYNC B0 ;  /* 0x0000000000007941 */ /* 0x000fea0003800000 */
.L_x_1705:
[----:B------:R-:W-:-:S03]  /*26450*/  UMOV UR4, 0xffffffff ;  /* 0xffffffff00047882 */ /* 0x000fc60000000000 */
[----:B------:R-:W-:Y:S05]  /*26460*/  BRA.DIV UR4, `(.L_x_1707) ;  /* 0x0000005e04287947 */ /* 0x000fea000b800000 */
[----:B-1---5:R-:W1:Y:S02]  /*26470*/  SHFL.UP PT, R3, R2, 0x1, RZ ;  /* 0x0420000002037989 */ /* 0x022e6400000e00ff */
[----:B-1----:R-:W-:-:S05]  /*26480*/  SEL R3, R3, RZ, P1 ;  /* 0x000000ff03037207 */ /* 0x002fca0000800000 */
[----:B------:R-:W-:-:S05]  /*26490*/  IMAD.IADD R3, R2, 0x1, R3 ;  /* 0x0000000102037824 */ /* 0x000fca00078e0203 */
[----:B0-----:R-:W0:Y:S02]  /*264a0*/  SHFL.UP PT, R5, R3, 0x2, RZ ;  /* 0x0440000003057989 */ /* 0x001e2400000e00ff */
        /* <DEDUP_REMOVED lines=11> */
[----:B------:R0:W1:Y:S02]  /*26560*/  SHFL.IDX PT, R7, R5, 0x1f, 0x1f ;  /* 0x03e01f0005077f89 */ /* 0x00006400000e0000 */
.L_x_1920:
[----:B------:R-:W-:Y:S02]  /*26570*/  ULDC UR4, c[0x0][0xc38] ;  /* 0x00030e0000047ab9 */ /* 0x000fe40000000800 */
[----:B------:R-:W-:-:S04]  /*26580*/  IMAD.U32 R3, RZ, RZ, UR4 ;  /* 0x00000004ff037e24 */ /* 0x000fc8000f8e00ff */
[----:B-1----:R-:W-:-:S04]  /*26590*/  IMAD R7, R7, R3, RZ ;  /* 0x0000000307077224 */ /* 0x002fc800078e02ff */
[----:B------:R-:W-:-:S05]  /*265a0*/  IMAD.IADD R4, R7, 0x1, R4 ;  /* 0x0000000107047824 */ /* 0x000fca00078e0204 */
[----:B------:R-:W-:-:S13]  /*265b0*/  ISETP.GT.AND P6, PT, R4, R0, PT ;  /* 0x000000000400720c */ /* 0x000fda0003fc4270 */
[----:B------:R-:W-:Y:S05]  /*265c0*/  @!P6 BRA `(.L_x_1708) ;  /* 0xfffffffc0064e947 */ /* 0x000fea000383ffff */
[----:B------:R-:W-:-:S07]  /*265d0*/  IMAD.MOV.U32 R6, RZ, RZ, R5 ;  /* 0x000000ffff067224 */ /* 0x000fce00078e0005 */
.L_x_1703:
[----:B------:R-:W-:Y:S01]  /*265e0*/  IMAD.IADD R7, R4, 0x1, -R7 ;  /* 0x0000000104077824 */ /* 0x000fe200078e0a07 */
[----:B------:R-:W-:-:S03]  /*265f0*/  UMOV UR4, 0xffffffff ;  /* 0xffffffff00047882 */ /* 0x000fc60000000000 */
[----:B------:R-:W-:-:S05]  /*26600*/  IMAD R4, R6, R3, R7 ;  /* 0x0000000306047224 */ /* 0x000fca00078e0207 */
[----:B------:R-:W-:Y:S01]  /*26610*/  ISETP.GT.AND P6, PT, R4, R0, PT ;  /* 0x000000000400720c */ /* 0x000fe20003fc4270 */
[----:B------:R-:W-:-:S12]  /*26620*/  BRA.DIV UR4, `(.L_x_1709) ;  /* 0x0000005e04907947 */ /* 0x000fd8000b800000 */
[----:B0-----:R-:W-:-:S04]  /*26630*/  VOTE.ANY R5, PT, !P6 ;  /* 0x0000000000057806 */ /* 0x001fc800070e0100 */
[----:B------:R-:W0:Y:S02]  /*26640*/  POPC R4, R5 ;  /* 0x0000000500047309 */ /* 0x000e240000000000 */
[----:B0-----:R0:W1:Y:S02]  /*26650*/  SHFL.IDX PT, R17, R2, R4, 0x1f ;  /* 0x00001f0402117589 */ /* 0x00106400000e0000 */
.L_x_1924:
[----:B------:R-:W-:Y:S01]  /*26660*/  ISETP.NE.AND P0, PT, R5, RZ, PT ;  /* 0x000000ff0500720c */ /* 0x000fe20003f05270 */
[----:B------:R-:W-:-:S12]  /*26670*/  IMAD.MOV.U32 R16, RZ, RZ, RZ ;  /* 0x000000ffff107224 */ /* 0x000fd800078e00ff */
[----:B------:R-:W-:Y:S05]  /*26680*/  @!P0 BRA `(.L_x_1710) ;  /* 0x0000000000148947 */ /* 0x000fea0003800000 */
[----:B------:R-:W-:Y:S01]  /*26690*/  UMOV UR4, 0xffffffff ;  /* 0xffffffff00047882 */ /* 0x000fe20000000000 */
[----:B------:R-:W-:Y:S02]  /*266a0*/  VIADD R12, R4, 0xffffffff ;  /* 0xffffffff040c7836 */ /* 0x000fe40000000000 */
[----:B------:R-:W-:Y:S05]  /*266b0*/  BRA.DIV UR4, `(.L_x_1711) ;  /* 0x0000005e04b47947 */ /* 0x000fea000b800000 */
[----:B------:R2:W3:Y:S02]  /*266c0*/  SHFL.IDX PT, R6, R6, R12, 0x1f ;  /* 0x00001f0c06067589 */ /* 0x0004e400000e0000 */
.L_x_1927:
[----:B---3--:R-:W-:-:S07]  /*266d0*/  IMAD.MOV.U32 R16, RZ, RZ, R6 ;  /* 0x000000ffff107224 */ /* 0x008fce00078e0006 */
.L_x_1710:
[----:B------:R-:W0:Y:S01]  /*266e0*/  LDC.64 R8, c[0x0][0xc90] ;  /* 0x00032400ff087b82 */ /* 0x000e220000000a00 */
[----:B------:R-:W-:-:S04]  /*266f0*/  IMAD.IADD R19, R4, 0x1, R19 ;  /* 0x0000000104137824 */ /* 0x000fc800078e0213 */
[----:B0-----:R-:W-:-:S05]  /*26700*/  IMAD.WIDE R4, R19, 0x4, R8 ;  /* 0x0000000413047825 */ /* 0x001fca00078e0208 */
[----:B------:R-:W1:Y:S01]  /*26710*/  LDG.E R2, desc[UR46][R4.64] ;  /* 0x0000002e04027981 */ /* 0x000e62000c1e1900 */
[----:B------:R-:W-:-:S04]  /*26720*/  IMAD R16, R16, R3, R7 ;  /* 0x0000000310107224 */ /* 0x000fc800078e0207 */
[----:B------:R-:W-:Y:S02]  /*26730*/  IMAD.IADD R0, R0, 0x1, -R16 ;  /* 0x0000000100007824 */ /* 0x000fe400078e0a10 */
[----:B-1----:R-:W-:-:S05]  /*26740*/  IMAD R8, R17, R2, RZ ;  /* 0x0000000211087224 */ /* 0x002fca00078e02ff */
[----:B------:R-:W-:-:S04]  /*26750*/  IABS R6, R8 ;  /* 0x0000000800067213 */ /* 0x000fc80000000000 */
[----:B------:R-:W0:Y:S08]  /*26760*/  I2F.RP R4, R6 ;  /* 0x0000000600047306 */ /* 0x000e300000209400 */
[----:B0-----:R-:W0:Y:S02]  /*26770*/  MUFU.RCP R4, R4 ;  /* 0x0000000400047308 */ /* 0x001e240000001000 */
[----:B0-----:R-:W-:-:S06]  /*26780*/  IADD3 R4, R4, 0xffffffe, RZ ;  /* 0x0ffffffe04047810 */ /* 0x001fcc0007ffe0ff */
[----:B------:R-:W0:Y:S02]  /*26790*/  F2I.FTZ.U32.TRUNC.NTZ R5, R4 ;  /* 0x0000000400057305 */ /* 0x000e24000021f000 */
[----:B0-----:R-:W-:-:S04]  /*267a0*/  IMAD.MOV R4, RZ, RZ, -R5 ;  /* 0x000000ffff047224 */ /* 0x001fc800078e0a05 */
        /* <DEDUP_REMOVED lines=19> */
[----:B------:R-:W-:-:S03]  /*268e0*/  IMAD.MOV R4, RZ, RZ, -R4 ;  /* 0x000000ffff047224 */ /* 0x000fc600078e0a04 */
[----:B------:R-:W-:Y:S01]  /*268f0*/  IADD3 R5, -R7, RZ, RZ ;  /* 0x000000ff07057210 */ /* 0x000fe20007ffe1ff */
[----:B------:R-:W-:-:S03]  /*26900*/  IMAD R0, R8, R4, R0 ;  /* 0x0000000408007224 */ /* 0x000fc600078e0200 */
[----:B------:R-:W-:-:S04]  /*26910*/  VIADDMNMX R5, R5, R3, R2, PT ;  /* 0x0000000305057246 */ /* 0x000fc80003800102 */
[----:B------:R-:W-:-:S04]  /*26920*/  IABS R6, R5 ;  /* 0x0000000500067213 */ /* 0x000fc80000000000 */
[----:B------:R-:W0:Y:S08]  /*26930*/  I2F.RP R2, R6 ;  /* 0x0000000600027306 */ /* 0x000e300000209400 */
        /* <DEDUP_REMOVED lines=9> */
[----:B------:R-:W-:-:S04]  /*269d0*/  IMAD.MOV R2, RZ, RZ, -R2 ;  /* 0x000000ffff027224 */ /* 0x000fc800078e0a02 */
[----:B------:R-:W-:Y:S02]  /*269e0*/  IMAD.MOV.U32 R4, RZ, RZ, R2 ;  /* 0x000000ffff047224 */ /* 0x000fe400078e0002 */
[----:B------:R-:W-:-:S04]  /*269f0*/  IMAD.HI.U32 R2, R8, R3, RZ ;  /* 0x0000000308027227 */ /* 0x000fc800078e00ff */
        /* <DEDUP_REMOVED lines=9> */
[----:B------:R-:W-:-:S06]  /*26a90*/  @P0 IADD3 R2, R2, 0x1, RZ ;  /* 0x0000000102020810 */ /* 0x000fcc0007ffe0ff */
[----:B------:R-:W-:Y:S01]  /*26aa0*/  @!P2 IMAD.MOV R2, RZ, RZ, -R2 ;  /* 0x000000ffff02a224 */ /* 0x000fe200078e0a02 */
[----:B------:R-:W-:Y:S01]  /*26ab0*/  @!P1 LOP3.LUT R2, RZ, R5, RZ, 0x33, !PT ;  /* 0x00000005ff029212 */ /* 0x000fe200078e33ff */
[----:B------:R-:W-:-:S04]  /*26ac0*/  IMAD.MOV R5, RZ, RZ, -R5 ;  /* 0x000000ffff057224 */ /* 0x000fc800078e0a05 */
[----:B------:R-:W-:Y:S01]  /*26ad0*/  IMAD R18, R2, R5, R0 ;  /* 0x0000000502127224 */ /* 0x000fe200078e0200 */
[----:B------:R-:W-:-:S05]  /*26ae0*/  LOP3.LUT R2, RZ, R2, RZ, 0x33, !PT ;  /* 0x00000002ff027212 */ /* 0x000fca00078e33ff */
[----:B------:R-:W-:Y:S01]  /*26af0*/  IMAD.IADD R17, R17, 0x1, R2 ;  /* 0x0000000111117824 */ /* 0x000fe200078e0202 */
[----:B------:R-:W-:Y:S06]  /*26b00*/  BRA `(.L_x_1712) ;  /* 0x00000000001c7947 */ /* 0x000fec0003800000 */
.L_x_1704:
[----:B------:R-:W-:Y:S01]  /*26b10*/  UMOV UR4, URZ ;  /* 0x0000003f00047c82 */ /* 0x000fe20008000000 */
[----:B------:R-:W-:Y:S01]  /*26b20*/  UMOV UR5, URZ ;  /* 0x0000003f00057c82 */ /* 0x000fe20008000000 */
[----:B------:R-:W-:Y:S01]  /*26b30*/  ULDC UR6, c[0x0][0xc3c] ;  /* 0x00030f0000067ab9 */ /* 0x000fe20000000800 */
[----:B------:R-:W-:Y:S02]  /*26b40*/  IMAD.MOV.U32 R16, RZ, RZ, R0 ;  /* 0x000000ffff107224 */ /* 0x000fe400078e0000 */
[----:B------:R-:W-:Y:S02]  /*26b50*/  IMAD.U32 R17, RZ, RZ, UR4 ;  /* 0x00000004ff117e24 */ /* 0x000fe4000f8e00ff */
[----:B------:R-:W-:Y:S02]  /*26b60*/  IMAD.U32 R18, RZ, RZ, UR5 ;  /* 0x00000005ff127e24 */ /* 0x000fe4000f8e00ff */
[----:B------:R-:W-:-:S07]  /*26b70*/  IMAD.U32 R19, RZ, RZ, UR6 ;  /* 0x00000006ff137e24 */ /* 0x000fce000f8e00ff */
.L_x_1712:
[----:B------:R3:W4:Y:S01]  /*26b80*/  LDL R3, [R1] ;  /* 0x0000000001037983 */ /* 0x0007220000100800 */
[----:B------:R-:W1:Y:S01]  /*26b90*/  S2R R0, SR_TID.X ;  /* 0x0000000000007919 */ /* 0x000e620000002100 */
[----:B------:R-:W-:Y:S05]  /*26ba0*/  WARPSYNC.ALL ;  /* 0x0000000000007948 */ /* 0x000fea0003800000 */
[----:B-1----:R-:W-:Y:S01]  /*26bb0*/  LOP3.LUT R0, R0, 0x1f, RZ, 0xc0, !PT ;  /* 0x0000001f00007812 */ /* 0x002fe200078ec0ff */
[----:B------:R-:W-:Y:S03]  /*26bc0*/  BAR.SYNC.DEFER_BLOCKING 0x4, 0x180 ;  /* 0x0106000000007b1d */ /* 0x000fe60000010000 */
[----:B------:R-:W-:-:S13]  /*26bd0*/  ISETP.NE.AND P0, PT, R0, RZ, PT ;  /* 0x000000ff0000720c */ /* 0x000fda0003f05270 */
[----:B------:R-:W4:Y:S01]  /*26be0*/  @!P0 S2R R0, SR_CgaCtaId ;  /* 0x0000000000008919 */ /* 0x000f220000008800 */
[----:B------:R-:W-:-:S04]  /*26bf0*/  @!P0 MOV R2, 0x400 ;  /* 0x0000040000028802 */ /* 0x000fc80000000f00 */
[----:B----4-:R-:W-:-:S05]  /*26c00*/  @!P0 LEA R3, R0, R2, 0x18 ;  /* 0x0000000200038211 */ /* 0x010fca00078ec0ff */
[----:B------:R3:W-:Y:S04]  /*26c10*/  @!P0 STS.128 [R3+0x284d0], R16 ;  /* 0x0284d01003008388 */ /* 0x0007e80000000c00 */
[----:B------:R3:W-:Y:S01]  /*26c20*/  @!P0 STL [R1], R3 ;  /* 0x0000000301008387 */ /* 0x0007e20000100800 */
[----:B------:R-:W-:Y:S06]  /*26c30*/  BAR.ARV 0x5, 0x180 ;  /* 0x0146000000007b1d */ /* 0x000fec0000002000 */
.L_x_1701:
[----:B------:R-:W-:Y:S02]  /*26c40*/  ULDC UR4, c[0x0][0xc3c] ;  /* 0x00030f0000047ab9 */ /* 0x000fe40000000800 */
[----:B-1----:R-:W-:-:S13]  /*26c50*/  ISETP.GE.AND P0, PT, R19, UR4, PT ;  /* 0x0000000413007c0c */ /* 0x002fda000bf06270 */
[----:B------:R-:W-:Y:S05]  /*26c60*/  @!P0 BRA `(.L_x_1713) ;  /* 0xffffff9800f08947 */ /* 0x000fea000383ffff */
[----:B------:R-:W-:Y:S05]  /*26c70*/  BSYNC B7 ;  /* 0x0000000000077941 */ /* 0x000fea0003800000 */
.L_x_1587:
[----:B0-----:R-:W4:Y:S01]  /*26c80*/  LDL.LU R0, [R1+0x60] ;  /* 0x0000600001007983 */ /* 0x001f220000300800 */
[----:B------:R-:W-:Y:S01]  /*26c90*/  BSSY B0, `(.L_x_1714) ;  /* 0x000000b000007945 */ /* 0x000fe20003800000 */
[----:B------:R-:W0:Y:S01]  /*26ca0*/  S2R R5, SR_CgaCtaId ;  /* 0x0000000000057919 */ /* 0x000e220000008800 */
[----:B----4-:R-:W-:-:S04]  /*26cb0*/  IADD3 R0, R0, 0x1, RZ ;  /* 0x0000000100007810 */ /* 0x010fc80007ffe0ff */
[----:B------:R-:W-:-:S04]  /*26cc0*/  LEA.HI R2, R0, R0, RZ, 0x1 ;  /* 0x0000000000027211 */ /* 0x000fc800078f08ff */
[----:B---3--:R-:W-:-:S05]  /*26cd0*/  LOP3.LUT R3, R2, 0xfffffffe, RZ, 0xc0, !PT ;  /* 0xfffffffe02037812 */ /* 0x008fca00078ec0ff */
[----:B------:R-:W-:Y:S01]  /*26ce0*/  IMAD.IADD R3, R0, 0x1, -R3 ;  /* 0x0000000100037824 */ /* 0x000fe200078e0a03 */
[----:B------:R-:W-:-:S04]  /*26cf0*/  MOV R0, 0x400 ;  /* 0x0000040000007802 */ /* 0x000fc80000000f00 */
[----:B0-----:R-:W-:Y:S02]  /*26d00*/  LEA R0, R5, R0, 0x18 ;  /* 0x0000000005007211 */ /* 0x001fe400078ec0ff */
[----:B------:R-:W-:-:S04]  /*26d10*/  SHF.L.U32 R3, R3, 0x1f, RZ ;  /* 0x0000001f03037819 */ /* 0x000fc800000006ff */
[----:B------:R-:W0:Y:S02]  /*26d20*/  SYNCS.PHASECHK.TRANS64.TRYWAIT P0, [R0+URZ+0x28420], R3 ;  /* 0x02842003000075a7 */ /* 0x000e24000800017f */
[----:B0-----:R-:W-:Y:S05]  /*26d30*/  @!P0 BRA `(.L_x_1715) ;  /* 0x00000058003c8947 */ /* 0x001fea0003800000 */
.L_x_1928:
[----:B------:R-:W-:Y:S05]  /*26d40*/  BSYNC B0 ;  /* 0x0000000000007941 */ /* 0x000fea0003800000 */
.L_x_1714:
[----:B------:R-:W-:-:S03]  /*26d50*/  UMOV UR4, 0xffffffff ;  /* 0xffffffff00047882 */ /* 0x000fc60000000000 */
[----:B------:R-:W-:Y:S05]  /*26d60*/  BRA.DIV UR4, `(.L_x_1716) ;  /* 0x0000005a04447947 */ /* 0x000fea000b800000 */
[----:B------:R-:W1:Y:S02]  /*26d70*/  S2R R2, SR_TID.X ;  /* 0x0000000000027919 */ /* 0x000e640000002100 */
[----:B-1----:R-:W-:-:S04]  /*26d80*/  SHF.R.U32.HI R2, RZ, 0x5, R2 ;  /* 0x00000005ff027819 */ /* 0x002fc80000011602 */
[----:B------:R-:W-:-:S05]  /*26d90*/  LOP3.LUT R2, R2, 0x3, RZ, 0xc0, !PT ;  /* 0x0000000302027812 */ /* 0x000fca00078ec0ff */
[----:B------:R1:W3:Y:S02]  /*26da0*/  SHFL.IDX PT, R14, R2, RZ, 0x1f ;  /* 0x00001fff020e7589 */ /* 0x0002e400000e0000 */
.L_x_1931:
[----:B---3--:R-:W-:-:S13]  /*26db0*/  ISETP.NE.AND P0, PT, R14, RZ, PT ;  /* 0x000000ff0e00720c */ /* 0x008fda0003f05270 */
[----:B------:R-:W-:Y:S05]  /*26dc0*/  @P0 BRA `(.L_x_1348) ;  /* 0x0000000000b00947 */ /* 0x000fea0003800000 */
[----:B------:R-:W-:-:S03]  /*26dd0*/  UMOV UR4, 0xffffffff ;  /* 0xffffffff00047882 */ /* 0x000fc60000000000 */
[----:B------:R-:W-:Y:S05]  /*26de0*/  BRA.DIV UR4, `(.L_x_1717) ;  /* 0x0000005a04587947 */ /* 0x000fea000b800000 */
[----:B------:R-:W-:-:S13]  /*26df0*/  ELECT P6, URZ, PT ;  /* 0x00000000003f782f */ /* 0x000fda00038c0000 */
.L_x_1934:
[----:B------:R-:W-:Y:S05]  /*26e00*/  @!P6 BRA `(.L_x_1348) ;  /* 0x0000000000a0e947 */ /* 0x000fea0003800000 */
[----:B------:R-:W-:-:S06]  /*26e10*/  ULOP3.LUT UR4, UR40, 0x2, URZ, 0xfc, !UPT ;  /* 0x0000000228047892 */ /* 0x000fcc000f8efc3f */
[----:B-1----:R-:W-:-:S05]  /*26e20*/  IMAD.U32 R2, RZ, RZ, UR4 ;  /* 0x00000004ff027e24 */ /* 0x002fca000f8e00ff */
[----:B------:R-:W-:-:S13]  /*26e30*/  ISETP.NE.AND P0, PT, R2, 0x3, PT ;  /* 0x000000030200780c */ /* 0x000fda0003f05270 */
[----:B------:R-:W-:Y:S05]  /*26e40*/  @!P0 BRA `(.L_x_1718) ;  /* 0x0000000000048947 */ /* 0x000fea0003800000 */
[----:B------:R-:W-:Y:S01]  /*26e50*/  BPT.TRAP 0x1 ;  /* 0x000000040000795c */ /* 0x000fe20000300000 */
.L_x_1718:
[----:B0-----:R-:W3:Y:S04]  /*26e60*/  LDL R3, [R1+0xc] ;  /* 0x00000c0001037983 */ /* 0x001ee80000100800 */
[----:B------:R-:W4:Y:S01]  /*26e70*/  LDL.LU R7, [R1+0x1c] ;  /* 0x00001c0001077983 */ /* 0x000f220000300800 */
[----:B------:R-:W-:-:S04]  /*26e80*/  VIADD R2, R0, 0x28440 ;  /* 0x0002844000027836 */ /* 0x000fc80000000000 */
[C---:B---3--:R-:W-:Y:S02]  /*26e90*/  IMAD R6, R3.reuse, 0x8, R2 ;  /* 0x0000000803067824 */ /* 0x048fe400078e0202 */
[----:B------:R-:W-:Y:S01]  /*26ea0*/  VIADD R3, R3, 0x1 ;  /* 0x0000000103037836 */ /* 0x000fe20000000000 */
[----:B----4-:R-:W-:-:S04]  /*26eb0*/  SHF.L.U32 R5, R7, 0x1f, RZ ;  /* 0x0000001f07057819 */ /* 0x010fc800000006ff */
        /* <DEDUP_REMOVED lines=8> */
.L_x_1935:
[----:B------:R-:W1:Y:S02]  /*26f40*/  SYNCS.PHASECHK.TRANS64.TRYWAIT P1, [R7+URZ], R2 ;  /* 0x00000002070075a7 */ /* 0x000e64000802017f */
[----:B-1----:R-:W-:Y:S05]  /*26f50*/  @!P1 BRA `(.L_x_1720) ;  /* 0x0000005800309947 */ /* 0x002fea0003800000 */
.L_x_1936:
[----:B------:R-:W-:Y:S05]  /*26f60*/  @!P0 BRA `(.L_x_1721) ;  /* 0x0000000000048947 */ /* 0x000fea0003800000 */
[----:B------:R-:W-:Y:S01]  /*26f70*/  BPT.TRAP 0x1 ;  /* 0x000000040000795c */ /* 0x000fe20000300000 */
.L_x_1721:
[----:B------:R-:W3:Y:S02]  /*26f80*/  LDL.LU R4, [R1+0xc] ;  /* 0x00000c0001047983 */ /* 0x000ee40000300800 */
[----:B---3--:R-:W-:-:S04]  /*26f90*/  IMAD R4, R4, 0x8, R0 ;  /* 0x0000000804047824 */ /* 0x008fc800078e0200 */
[----:B------:R-:W3:Y:S02]  /*26fa0*/  SYNCS.PHASECHK.TRANS64.TRYWAIT P1, [R4+URZ+0x28460], R5 ;  /* 0x02846005040075a7 */ /* 0x000ee4000802017f */
[----:B---3--:R-:W-:Y:S05]  /*26fb0*/  @!P1 BRA `(.L_x_1722) ;  /* 0x00000058002c9947 */ /* 0x008fea0003800000 */
.L_x_1937:
[----:B------:R-:W-:Y:S05]  /*26fc0*/  @!P0 BRA `(.L_x_1723) ;  /* 0x0000000000048947 */ /* 0x000fea0003800000 */
[----:B------:R-:W-:Y:S01]  /*26fd0*/  BPT.TRAP 0x1 ;  /* 0x000000040000795c */ /* 0x000fe20000300000 */
.L_x_1723:
[----:B------:R-:W-:-:S04]  /*26fe0*/  IMAD R3, R3, 0x8, R0 ;  /* 0x0000000803037824 */ /* 0x000fc800078e0200 */
[----:B------:R-:W4:Y:S02]  /*26ff0*/  SYNCS.PHASECHK.TRANS64.TRYWAIT P1, [R3+URZ+0x28460], R2 ;  /* 0x02846002030075a7 */ /* 0x000f24000802017f */
[----:B----4-:R-:W-:Y:S05]  /*27000*/  @!P1 BRA `(.L_x_1724) ;  /* 0x00000058002c9947 */ /* 0x010fea0003800000 */
.L_x_1938:
[----:B------:R-:W-:Y:S05]  /*27010*/  @!P0 BRA `(.L_x_1725) ;  /* 0x0000000000048947 */ /* 0x000fea0003800000 */
[----:B------:R-:W-:Y:S01]  /*27020*/  BPT.TRAP 0x1 ;  /* 0x000000040000795c */ /* 0x000fe20000300000 */
.L_x_1725:
[----:B------:R-:W5:Y:S02]  /*27030*/  SYNCS.PHASECHK.TRANS64.TRYWAIT P0, [R4+URZ+0x28480], R5 ;  /* 0x02848005040075a7 */ /* 0x000f64000800017f */
[----:B-----5:R-:W-:Y:S05]  /*27040*/  @!P0 BRA `(.L_x_1726) ;  /* 0x0000005800308947 */ /* 0x020fea0003800000 */
.L_x_1727:
[----:B------:R0:W0:Y:S02]  /*27050*/  SYNCS.PHASECHK.TRANS64.TRYWAIT P0, [R3+URZ+0x28480], R2 ;  /* 0x02848002030075a7 */ /* 0x000024000800017f */
[----:B0-----:R-:W-:Y:S05]  /*27060*/  @!P0 NANOSLEEP.SYNCS 0x989680 ;  /* 0x009896800000895d */ /* 0x001fea0003900000 */
[----:B------:R-:W0:Y:S02]  /*27070*/  @!P0 SYNCS.PHASECHK.TRANS64 P0, [R3+URZ+0x28480], R2 ;  /* 0x02848002030085a7 */ /* 0x000e24000800007f */
[----:B0-----:R-:W-:Y:S05]  /*27080*/  @!P0 BRA `(.L_x_1727) ;  /* 0xfffffffc00f08947 */ /* 0x001fea000383ffff */
.L_x_1348:
[----:B------:R-:W-:Y:S05]  /*27090*/  BSYNC B8 ;  /* 0x0000000000087941 */ /* 0x000fea0003800000 */
.L_x_1345:
[----:B------:R-:W-:Y:S05]  /*270a0*/  EXIT ;  /* 0x000000000000794d */ /* 0x000fea0003800000 */
.L_x_1374:
[----:B-1----:R1:W2:Y:S02]  /*270b0*/  SYNCS.PHASECHK.TRANS64.TRYWAIT P6, [R80+URZ+0x28490], R93 ;  /* 0x0284905d500075a7 */ /* 0x0022a400080c017f */
[----:B--2---:R-:W-:Y:S05]  /*270c0*/  @!P6 NANOSLEEP.SYNCS 0x989680 ;  /* 0x009896800000e95d */ /* 0x004fea0003900000 */
[----:B------:R-:W2:Y:S02]  /*270d0*/  @!P6 SYNCS.PHASECHK.TRANS64 P6, [R80+URZ+0x28490], R93 ;  /* 0x0284905d5000e5a7 */ /* 0x000ea400080c007f */
[----:B--2---:R-:W-:Y:S05]  /*270e0*/  @!P6 BRA `(.L_x_1374) ;  /* 0xfffffffc00f0e947 */ /* 0x004fea000383ffff */
[----:B------:R-:W-:Y:S05]  /*270f0*/  BRA `(.L_x_1728) ;  /* 0xfffffdb800c87947 */ /* 0x000fea000383ffff */
.L_x_1392:
[----:B0-----:R0:W1:Y:S02]  /*27100*/  SYNCS.PHASECHK.TRANS64.TRYWAIT P5, [R80+URZ+0x28490], R93 ;  /* 0x0284905d500075a7 */ /* 0x00106400080a017f */
[----:B-1----:R-:W-:Y:S05]  /*27110*/  @!P5 NANOSLEEP.SYNCS 0x989680 ;  /* 0x009896800000d95d */ /* 0x002fea0003900000 */
[----:B------:R-:W1:Y:S02]  /*27120*/  @!P5 SYNCS.PHASECHK.TRANS64 P5, [R80+URZ+0x28490], R93 ;  /* 0x0284905d5000d5a7 */ /* 0x000e6400080a007f */
[----:B-1----:R-:W-:Y:S05]  /*27130*/  @!P5 BRA `(.L_x_1392) ;  /* 0xfffffffc00f0d947 */ /* 0x002fea000383ffff */
[----:B------:R-:W-:Y:S05]  /*27140*/  BRA `(.L_x_1729) ;  /* 0xfffffdd800e87947 */ /* 0x000fea000383ffff */
.L_x_1401:
[----:B0-----:R0:W1:Y:S02]  /*27150*/  SYNCS.PHASECHK.TRANS64.TRYWAIT P4, [R80+URZ+0x28490], R93 ;  /* 0x0284905d500075a7 */ /* 0x001064000808017f */
[----:B-1----:R-:W-:Y:S05]  /*27160*/  @!P4 NANOSLEEP.SYNCS 0x989680 ;  /* 0x009896800000c95d */ /* 0x002fea0003900000 */
[----:B------:R-:W1:Y:S02]  /*27170*/  @!P4 SYNCS.PHASECHK.TRANS64 P4, [R80+URZ+0x28490], R93 ;  /* 0x0284905d5000c5a7 */ /* 0x000e64000808007f */
[----:B-1----:R-:W-:Y:S05]  /*27180*/  @!P4 BRA `(.L_x_1401) ;  /* 0xfffffffc00f0c947 */ /* 0x002fea000383ffff */
[----:B------:R-:W-:Y:S05]  /*27190*/  BRA `(.L_x_1730) ;  /* 0xfffffdfc000c7947 */ /* 0x000fea000383ffff */
.L_x_1407:
[----:B-1----:R1:W2:Y:S02]  /*271a0*/  SYNCS.PHASECHK.TRANS64.TRYWAIT P3, [R80+URZ+0x284b0], R93 ;  /* 0x0284b05d500075a7 */ /* 0x0022a4000806017f */
[----:B--2---:R-:W-:Y:S05]  /*271b0*/  @!P3 NANOSLEEP.SYNCS 0x989680 ;  /* 0x009896800000b95d */ /* 0x004fea0003900000 */
[----:B------:R-:W2:Y:S02]  /*271c0*/  @!P3 SYNCS.PHASECHK.TRANS64 P3, [R80+URZ+0x284b0], R93 ;  /* 0x0284b05d5000b5a7 */ /* 0x000ea4000806007f */
[----:B--2---:R-:W-:Y:S05]  /*271d0*/  @!P3 BRA `(.L_x_1407) ;  /* 0xfffffffc00f0b947 */ /* 0x004fea000383ffff */
[----:B------:R-:W-:Y:S05]  /*271e0*/  BRA `(.L_x_1731) ;  /* 0xfffffdfc00987947 */ /* 0x000fea000383ffff */
.L_x_1423:
[----:B------:R-:W-:Y:S01]  /*271f0*/  BSSY B0, `(.L_x_1732) ;  /* 0x0000008000007945 */ /* 0x000fe20003800000 */
[----:B------:R-:W-:Y:S01]  /*27200*/  MOV R13, R229 ;  /* 0x000000e5000d7202 */ /* 0x000fe20000000f00 */
[----:B------:R-:W-:Y:S02]  /*27210*/  IMAD.MOV.U32 R12, RZ, RZ, RZ ;  /* 0x000000ffff0c7224 */ /* 0x000fe400078e00ff */
[----:B------:R-:W-:Y:S02]  /*27220*/  IMAD.MOV.U32 R11, RZ, RZ, 0x1f ;  /* 0x0000001fff0b7424 */ /* 0x000fe400078e00ff */
[----:B------:R-:W-:-:S07]  /*27230*/  IMAD.MOV.U32 R15, RZ, RZ, -0x1 ;  /* 0xffffffffff0f7424 */ /* 0x000fce00078e00ff */
[----:B-----5:R-:W-:Y:S05]  /*27240*/  WARPSYNC.COLLECTIVE R15, `(.L_x_1733) ;  /* 0x000000000f087348 */ /* 0x020fea0003c00000 */
[----:B------:R0:W1:Y:S02]  /*27250*/  SHFL.IDX P6, R14, R13, R12, R11 ;  /* 0x0000000c0d0e7389 */ /* 0x00006400000c000b */
[----:B01---5:R-:W-:Y:S01]  /*27260*/  ENDCOLLECTIVE ;  /* 0x000000000000791b */ /* 0x023fe20003800000 */
.L_x_1733:
[----:B------:R-:W-:Y:S05]  /*27270*/  BSYNC B0 ;  /* 0x0000000000007941 */ /* 0x000fea0003800000 */
.L_x_1732:
[----:B------:R-:W-:Y:S01]  /*27280*/  IMAD.MOV.U32 R200, RZ, RZ, R14 ;  /* 0x000000ffffc87224 */ /* 0x000fe200078e000e */
[----:B------:R-:W-:Y:S06]  /*27290*/  BRA `(.L_x_1734) ;  /* 0xfffffe0800947947 */ /* 0x000fec000383ffff */
.L_x_1433:
[----:B------:R-:W-:Y:S01]  /*272a0*/  BSSY B1, `(.L_x_1735) ;  /* 0x0000008000017945 */ /* 0x000fe20003800000 */
[----:B------:R-:W-:Y:S02]  /*272b0*/  IMAD.MOV.U32 R13, RZ, RZ, R4 ;  /* 0x000000ffff0d7224 */ /* 0x000fe400078e0004 */
[----:B------:R-:W-:Y:S02]  /*272c0*/  IMAD.MOV.U32 R12, RZ, RZ, RZ ;  /* 0x000000ffff0c7224 */ /* 0x000fe400078e00ff */
[----:B------:R-:W-:Y:S02]  /*272d0*/  IMAD.MOV.U32 R11, RZ, RZ, 0x181f ;  /* 0x0000181fff0b7424 */ /* 0x000fe400078e00ff */
[----:B------:R-:W-:-:S07]  /*272e0*/  IMAD.MOV.U32 R15, RZ, RZ, -0x1 ;  /* 0xffffffffff0f7424 */ /* 0x000fce00078e00ff */
[----:B0-----:R-:W-:Y:S05]  /*272f0*/  WARPSYNC.COLLECTIVE R15, `(.L_x_1736) ;  /* 0x000000000f087348 */ /* 0x001fea0003c00000 */
[----:B------:R1:W2:Y:S02]  /*27300*/  SHFL.IDX P6, R14, R13, R12, R11 ;  /* 0x0000000c0d0e7389 */ /* 0x0002a400000c000b */
[----:B012---:R-:W-:Y:S01]  /*27310*/  ENDCOLLECTIVE ;  /* 0x000000000000791b */ /* 0x007fe20003800000 */
.L_x_1736:
[----:B------:R-:W-:Y:S05]  /*27320*/  BSYNC B1 ;  /* 0x0000000000017941 */ /* 0x000fea0003800000 */
.L_x_1735:
[----:B------:R-:W-:Y:S01]  /*27330*/  IMAD.MOV.U32 R13, RZ, RZ, R0 ;  /* 0x000000ffff0d7224 */ /* 0x000fe200078e0000 */
[----:B------:R-:W-:Y:S01]  /*27340*/  MOV R3, R14 ;  /* 0x0000000e00037202 */ /* 0x000fe20000000f00 */
[----:B------:R-:W-:Y:S02]  /*27350*/  IMAD.MOV.U32 R12, RZ, RZ, RZ ;  /* 0x000000ffff0c7224 */ /* 0x000fe400078e00ff */
[----:B------:R-:W-:Y:S02]  /*27360*/  IMAD.MOV.U32 R11, RZ, RZ, 0x181f ;  /* 0x0000181fff0b7424 */ /* 0x000fe400078e00ff */
[----:B------:R-:W-:-:S07]  /*27370*/  IMAD.MOV.U32 R15, RZ, RZ, -0x1 ;  /* 0xffffffffff0f7424 */ /* 0x000fce00078e00ff */
[----:B------:R-:W-:Y:S05]  /*27380*/  WARPSYNC.COLLECTIVE R15, `(.L_x_1737) ;  /* 0x000000000f087348 */ /* 0x000fea0003c00000 */
[----:B------:R0:W1:Y:S02]  /*27390*/  SHFL.IDX P6, R14, R13, R12, R11 ;  /* 0x0000000c0d0e7389 */ /* 0x00006400000c000b */
[----:B01----:R-:W-:Y:S01]  /*273a0*/  ENDCOLLECTIVE ;  /* 0x000000000000791b */ /* 0x003fe20003800000 */
.L_x_1737:
[----:B------:R-:W-:Y:S02]  /*273b0*/  IMAD.MOV.U32 R13, RZ, RZ, R8 ;  /* 0x000000ffff0d7224 */ /* 0x000fe400078e0008 */
[----:B------:R-:W-:-:S07]  /*273c0*/  IMAD.MOV.U32 R5, RZ, RZ, R14 ;  /* 0x000000ffff057224 */ /* 0x000fce00078e000e */
[----:B------:R-:W-:Y:S05]  /*273d0*/  WARPSYNC.COLLECTIVE R15, `(.L_x_1738) ;  /* 0x000000000f087348 */ /* 0x000fea0003c00000 */
[----:B------:R0:W1:Y:S02]  /*273e0*/  SHFL.IDX P6, R14, R13, R12, R11 ;  /* 0x0000000c0d0e7389 */ /* 0x00006400000c000b */
[----:B01----:R-:W-:Y:S01]  /*273f0*/  ENDCOLLECTIVE ;  /* 0x000000000000791b */ /* 0x003fe20003800000 */
.L_x_1738:
[----:B------:R-:W-:Y:S02]  /*27400*/  IMAD.MOV.U32 R13, RZ, RZ, R6 ;  /* 0x000000ffff0d7224 */ /* 0x000fe400078e0006 */
[----:B------:R-:W-:-:S07]  /*27410*/  IMAD.MOV.U32 R7, RZ, RZ, R14 ;  /* 0x000000ffff077224 */ /* 0x000fce00078e000e */
[----:B------:R-:W-:Y:S05]  /*27420*/  WARPSYNC.COLLECTIVE R15, `(.L_x_1739) ;  /* 0x000000000f087348 */ /* 0x000fea0003c00000 */
[----:B------:R0:W1:Y:S02]  /*27430*/  SHFL.IDX P6, R14, R13, R12, R11 ;  /* 0x0000000c0d0e7389 */ /* 0x00006400000c000b */
[----:B01----:R-:W-:Y:S01]  /*27440*/  ENDCOLLECTIVE ;  /* 0x000000000000791b */ /* 0x003fe20003800000 */
.L_x_1739:
[----:B------:R-:W-:Y:S05]  /*27450*/  BRA `(.L_x_1740) ;  /* 0xfffffe1000847947 */ /* 0x000fea000383ffff */
.L_x_1436:
[----:B------:R-:W-:Y:S01]  /*27460*/  BSSY B1, `(.L_x_1741) ;  /* 0x0000008000017945 */ /* 0x000fe20003800000 */
[----:B0-----:R-:W-:Y:S01]  /*27470*/  MOV R13, R4 ;  /* 0x00000004000d7202 */ /* 0x001fe20000000f00 */
[----:B------:R-:W-:Y:S02]  /*27480*/  IMAD.MOV.U32 R12, RZ, RZ, 0x1 ;  /* 0x00000001ff0c7424 */ /* 0x000fe400078e00ff */
[----:B------:R-:W-:Y:S02]  /*27490*/  IMAD.MOV.U32 R11, RZ, RZ, 0x181f ;  /* 0x0000181fff0b7424 */ /* 0x000fe400078e00ff */
[----:B------:R-:W-:-:S07]  /*274a0*/  IMAD.MOV.U32 R15, RZ, RZ, -0x1 ;  /* 0xffffffffff0f7424 */ /* 0x000fce00078e00ff */
[----:B-12345:R-:W-:Y:S05]  /*274b0*/  WARPSYNC.COLLECTIVE R15, `(.L_x_1742) ;  /* 0x000000000f087348 */ /* 0x03efea0003c00000 */
[----:B------:R0:W0:Y:S02]  /*274c0*/  SHFL.IDX P6, R14, R13, R12, R11 ;  /* 0x0000000c0d0e7389 */ /* 0x00002400000c000b */
[----:B012345:R-:W-:Y:S01]  /*274d0*/  ENDCOLLECTIVE ;  /* 0x000000000000791b */ /* 0x03ffe20003800000 */
.L_x_1742:
[----:B------:R-:W-:Y:S05]  /*274e0*/  BSYNC B1 ;  /* 0x0000000000017941 */ /* 0x000fea0003800000 */
.L_x_1741:
[----:B------:R-:W-:Y:S02]  /*274f0*/  IMAD.MOV.U32 R13, RZ, RZ, R0 ;  /* 0x000000ffff0d7224 */ /* 0x000fe400078e0000 */
[----:B------:R-:W-:Y:S02]  /*27500*/  IMAD.MOV.U32 R12, RZ, RZ, 0x1 ;  /* 0x00000001ff0c7424 */ /* 0x000fe400078e00ff */
[----:B------:R-:W-:Y:S02]  /*27510*/  IMAD.MOV.U32 R11, RZ, RZ, 0x181f ;  /* 0x0000181fff0b7424 */ /* 0x000fe400078e00ff */
[----:B------:R-:W-:Y:S02]  /*27520*/  IMAD.MOV.U32 R15, RZ, RZ, -0x1 ;  /* 0xffffffffff0f7424 */ /* 0x000fe400078e00ff */
[----:B------:R-:W-:-:S07]  /*27530*/  IMAD.MOV.U32 R3, RZ, RZ, R14 ;  /* 0x000000ffff037224 */ /* 0x000fce00078e000e */
[----:B------:R-:W-:Y:S05]  /*27540*/  WARPSYNC.COLLECTIVE R15, `(.L_x_1743) ;  /* 0x000000000f087348 */ /* 0x000fea0003c00000 */
[----:B------:R0:W1:Y:S02]  /*27550*/  SHFL.IDX P6, R14, R13, R12, R11 ;  /* 0x0000000c0d0e7389 */ /* 0x00006400000c000b */
[----:B01----:R-:W-:Y:S01]  /*27560*/  ENDCOLLECTIVE ;  /* 0x000000000000791b */ /* 0x003fe20003800000 */
.L_x_1743:
[----:B------:R-:W-:Y:S01]  /*27570*/  IMAD.MOV.U32 R13, RZ, RZ, R8 ;  /* 0x000000ffff0d7224 */ /* 0x000fe200078e0008 */
[----:B------:R-:W-:-:S07]  /*27580*/  MOV R5, R14 ;  /* 0x0000000e00057202 */ /* 0x000fce0000000f00 */
[----:B------:R-:W-:Y:S05]  /*27590*/  WARPSYNC.COLLECTIVE R15, `(.L_x_1744) ;  /* 0x000000000f087348 */ /* 0x000fea0003c00000 */
[----:B------:R0:W1:Y:S02]  /*275a0*/  SHFL.IDX P6, R14, R13, R12, R11 ;  /* 0x0000000c0d0e7389 */ /* 0x00006400000c000b */
[----:B01----:R-:W-:Y:S01]  /*275b0*/  ENDCOLLECTIVE ;  /* 0x000000000000791b */ /* 0x003fe20003800000 */
.L_x_1744:
[----:B------:R-:W-:Y:S02]  /*275c0*/  IMAD.MOV.U32 R13, RZ, RZ, R6 ;  /* 0x000000ffff0d7224 */ /* 0x000fe400078e0006 */
[----:B------:R-:W-:-:S07]  /*275d0*/  IMAD.MOV.U32 R7, RZ, RZ, R14 ;  /* 0x000000ffff077224 */ /* 0x000fce00078e000e */
[----:B------:R-:W-:Y:S05]  /*275e0*/  WARPSYNC.COLLECTIVE R15, `(.L_x_1745) ;  /* 0x000000000f087348 */ /* 0x000fea0003c00000 */
[----:B------:R0:W1:Y:S02]  /*275f0*/  SHFL.IDX P6, R14, R13, R12, R11 ;  /* 0x0000000c0d0e7389 */ /* 0x00006400000c000b */
[----:B01----:R-:W-:Y:S01]  /*27600*/  ENDCOLLECTIVE ;  /* 0x000000000000791b */ /* 0x003fe20003800000 */
.L_x_1745:
[----:B------:R-:W-:Y:S05]  /*27610*/  BRA `(.L_x_1746) ;  /* 0xfffffe1000a07947 */ /* 0x000fea000383ffff */
.L_x_1439:
[----:B------:R-:W-:Y:S01]  /*27620*/  BSSY B1, `(.L_x_1747) ;  /* 0x0000008000017945 */ /* 0x000fe20003800000 */
[----:B0-----:R-:W-:Y:S02]  /*27630*/  IMAD.MOV.U32 R13, RZ, RZ, R4 ;  /* 0x000000ffff0d7224 */ /* 0x001fe400078e0004 */
[----:B------:R-:W-:Y:S02]  /*27640*/  IMAD.MOV.U32 R12, RZ, RZ, 0x2 ;  /* 0x00000002ff0c7424 */ /* 0x000fe400078e00ff */
[----:B------:R-:W-:Y:S02]  /*27650*/  IMAD.MOV.U32 R11, RZ, RZ, 0x181f ;  /* 0x0000181fff0b7424 */ /* 0x000fe400078e00ff */
[----:B------:R-:W-:-:S07]  /*27660*/  IMAD.MOV.U32 R15, RZ, RZ, -0x1 ;  /* 0xffffffffff0f7424 */ /* 0x000fce00078e00ff */
[----:B-12345:R-:W-:Y:S05]  /*27670*/  WARPSYNC.COLLECTIVE R15, `(.L_x_1748) ;  /* 0x000000000f087348 */ /* 0x03efea0003c00000 */
[----:B------:R0:W0:Y:S02]  /*27680*/  SHFL.IDX P6, R14, R13, R12, R11 ;  /* 0x0000000c0d0e7389 */ /* 0x00002400000c000b */
[----:B012345:R-:W-:Y:S01]  /*27690*/  ENDCOLLECTIVE ;  /* 0x000000000000791b */ /* 0x03ffe20003800000 */
.L_x_1748:
[----:B------:R-:W-:Y:S05]  /*276a0*/  BSYNC B1 ;  /* 0x0000000000017941 */ /* 0x000fea0003800000 */
.L_x_1747:
[----:B------:R-:W-:Y:S01]  /*276b0*/  MOV R13, R0 ;  /* 0x00000000000d7202 */ /* 0x000fe20000000f00 */
[----:B------:R-:W-:Y:S02]  /*276c0*/  IMAD.MOV.U32 R12, RZ, RZ, 0x2 ;  /* 0x00000002ff0c7424 */ /* 0x000fe400078e00ff */
[----:B------:R-:W-:Y:S02]  /*276d0*/  IMAD.MOV.U32 R11, RZ, RZ, 0x181f ;  /* 0x0000181fff0b7424 */ /* 0x000fe400078e00ff */
[----:B------:R-:W-:Y:S02]  /*276e0*/  IMAD.MOV.U32 R15, RZ, RZ, -0x1 ;  /* 0xffffffffff0f7424 */ /* 0x000fe400078e00ff */
[----:B------:R-:W-:-:S07]  /*276f0*/  IMAD.MOV.U32 R3, RZ, RZ, R14 ;  /* 0x000000ffff037224 */ /* 0x000fce00078e000e */
[----:B------:R-:W-:Y:S05]  /*27700*/  WARPSYNC.COLLECTIVE R15, `(.L_x_1749) ;  /* 0x000000000f087348 */ /* 0x000fea0003c00000 */
[----:B------:R0:W1:Y:S02]  /*27710*/  SHFL.IDX P6, R14, R13, R12, R11 ;  /* 0x0000000c0d0e7389 */ /* 0x00006400000c000b */
[----:B01----:R-:W-:Y:S01]  /*27720*/  ENDCOLLECTIVE ;  /* 0x000000000000791b */ /* 0x003fe20003800000 */
.L_x_1749:
[----:B------:R-:W-:Y:S02]  /*27730*/  IMAD.MOV.U32 R13, RZ, RZ, R8 ;  /* 0x000000ffff0d7224 */ /* 0x000fe400078e0008 */
[----:B------:R-:W-:-:S07]  /*27740*/  IMAD.MOV.U32 R5, RZ, RZ, R14 ;  /* 0x000000ffff057224 */ /* 0x000fce00078e000e */
[----:B------:R-:W-:Y:S05]  /*27750*/  WARPSYNC.COLLECTIVE R15, `(.L_x_1750) ;  /* 0x000000000f087348 */ /* 0x000fea0003c00000 */
[----:B------:R0:W1:Y:S02]  /*27760*/  SHFL.IDX P6, R14, R13, R12, R11 ;  /* 0x0000000c0d0e7389 */ /* 0x00006400000c000b */
[----:B01----:R-:W-:Y:S01]  /*27770*/  ENDCOLLECTIVE ;  /* 0x000000000000791b */ /* 0x003fe20003800000 */
.L_x_1750:
[----:B------:R-:W-:Y:S02]  /*27780*/  IMAD.MOV.U32 R13, RZ, RZ, R6 ;  /* 0x000000ffff0d7224 */ /* 0x000fe400078e0006 */
[----:B------:R-:W-:-:S07]  /*27790*/  IMAD.MOV.U32 R7, RZ, RZ, R14 ;  /* 0x000000ffff077224 */ /* 0x000fce00078e000e */
[----:B------:R-:W-:Y:S05]  /*277a0*/  WARPSYNC.COLLECTIVE R15, `(.L_x_1751) ;  /* 0x000000000f087348 */ /* 0x000fea0003c00000 */
[----:B------:R0:W1:Y:S02]  /*277b0*/  SHFL.IDX P6, R14, R13, R12, R11 ;  /* 0x0000000c0d0e7389 */ /* 0x00006400000c000b */
[----:B01----:R-:W-:Y:S01]  /*277c0*/  ENDCOLLECTIVE ;  /* 0x000000000000791b */ /* 0x003fe20003800000 */
.L_x_1751:
[----:B------:R-:W-:Y:S05]  /*277d0*/  BRA `(.L_x_1752) ;  /* 0xfffffe1000b47947 */ /* 0x000fea000383ffff */
.L_x_1442:
[----:B------:R-:W-:Y:S01]  /*277e0*/  BSSY B1, `(.L_x_1753) ;  /* 0x0000008000017945 */ /* 0x000fe20003800000 */
[----:B------:R-:W-:Y:S01]  /*277f0*/  IMAD.MOV.U32 R13, RZ, RZ, R4 ;  /* 0x000000ffff0d7224 */ /* 0x000fe200078e0004 */
[----:B------:R-:W-:Y:S01]  /*27800*/  MOV R12, 0x3 ;  /* 0x00000003000c7802 */ /* 0x000fe20000000f00 */
[----:B------:R-:W-:Y:S02]  /*27810*/  IMAD.MOV.U32 R11, RZ, RZ, 0x181f ;  /* 0x0000181fff0b7424 */ /* 0x000fe400078e00ff */
[----:B------:R-:W-:-:S07]  /*27820*/  IMAD.MOV.U32 R15, RZ, RZ, -0x1 ;  /* 0xffffffffff0f7424 */ /* 0x000fce00078e00ff */
[----:B-12345:R-:W-:Y:S05]  /*27830*/  WARPSYNC.COLLECTIVE R15, `(.L_x_1754) ;  /* 0x000000000f087348 */ /* 0x03efea0003c00000 */
[----:B------:R0:W0:Y:S02]  /*27840*/  SHFL.IDX P6, R14, R13, R12, R11 ;  /* 0x0000000c0d0e7389 */ /* 0x00002400000c000b */
[----:B012345:R-:W-:Y:S01]  /*27850*/  ENDCOLLECTIVE ;  /* 0x000000000000791b */ /* 0x03ffe20003800000 */
.L_x_1754:
[----:B------:R-:W-:Y:S05]  /*27860*/  BSYNC B1 ;  /* 0x0000000000017941 */ /* 0x000fea0003800000 */
.L_x_1753:
        /* <DEDUP_REMOVED lines=8> */
.L_x_1755:
[----:B------:R-:W-:Y:S01]  /*278f0*/  MOV R13, R8 ;  /* 0x00000008000d7202 */ /* 0x000fe20000000f00 */
[----:B------:R-:W-:-:S07]  /*27900*/  IMAD.MOV.U32 R5, RZ, RZ, R14 ;  /* 0x000000ffff057224 */ /* 0x000fce00078e000e */
[----:B------:R-:W-:Y:S05]  /*27910*/  WARPSYNC.COLLECTIVE R15, `(.L_x_1756) ;  /* 0x000000000f087348 */ /* 0x000fea0003c00000 */
[----:B------:R0:W1:Y:S02]  /*27920*/  SHFL.IDX P6, R14, R13, R12, R11 ;  /* 0x0000000c0d0e7389 */ /* 0x00006400000c000b */
[----:B01----:R-:W-:Y:S01]  /*27930*/  ENDCOLLECTIVE ;  /* 0x000000000000791b */ /* 0x003fe20003800000 */
.L_x_1756:
[----:B------:R-:W-:Y:S02]  /*27940*/  IMAD.MOV.U32 R13, RZ, RZ, R6 ;  /* 0x000000ffff0d7224 */ /* 0x000fe400078e0006 */
[----:B------:R-:W-:-:S07]  /*27950*/  IMAD.MOV.U32 R7, RZ, RZ, R14 ;  /* 0x000000ffff077224 */ /* 0x000fce00078e000e */
[----:B------:R-:W-:Y:S05]  /*27960*/  WARPSYNC.COLLECTIVE R15, `(.L_x_1757) ;  /* 0x000000000f087348 */ /* 0x000fea0003c00000 */
[----:B------:R0:W1:Y:S02]  /*27970*/  SHFL.IDX P6, R14, R13, R12, R11 ;  /* 0x0000000c0d0e7389 */ /* 0x00006400000c000b */
[----:B01----:R-:W-:Y:S01]  /*27980*/  ENDCOLLECTIVE ;  /* 0x000000000000791b */ /* 0x003fe20003800000 */
.L_x_1757:
[----:B------:R-:W-:Y:S05]  /*27990*/  BRA `(.L_x_1758) ;  /* 0xfffffe1000d07947 */ /* 0x000fea000383ffff */
.L_x_1446:
[----:B0-----:R0:W1:Y:S02]  /*279a0*/  SYNCS.PHASECHK.TRANS64.TRYWAIT P0, [R16+URZ+0x28400], R3 ;  /* 0x02840003100075a7 */ /* 0x001064000800017f */
[----:B-1----:R-:W-:Y:S05]  /*279b0*/  @!P0 NANOSLEEP.SYNCS 0x989680 ;  /* 0x009896800000895d */ /* 0x002fea0003900000 */
[----:B------:R-:W1:Y:S02]  /*279c0*/  @!P0 SYNCS.PHASECHK.TRANS64 P0, [R16+URZ+0x28400], R3 ;  /* 0x02840003100085a7 */ /* 0x000e64000800007f */
[----:B-1----:R-:W-:Y:S05]  /*279d0*/  @!P0 BRA `(.L_x_1446) ;  /* 0xfffffffc00f08947 */ /* 0x002fea000383ffff */
[----:B------:R-:W-:Y:S05]  /*279e0*/  BRA `(.L_x_1759) ;  /* 0xfffffe1400507947 */ /* 0x000fea000383ffff */
.L_x_1462:
[----:B------:R-:W1:Y:S01]  /*279f0*/  LDC R54, c[0x0][0x3f4] ;  /* 0x0000fd00ff367b82 */ /* 0x000e620000000800 */
[----:B------:R-:W-:Y:S01]  /*27a00*/  BSSY B1, `(.L_x_1760) ;  /* 0x0000008000017945 */ /* 0x000fe20003800000 */
[----:B------:R-:W-:Y:S02]  /*27a10*/  IMAD.MOV.U32 R13, RZ, RZ, R10 ;  /* 0x000000ffff0d7224 */ /* 0x000fe400078e000a */
[----:B------:R-:W-:Y:S02]  /*27a20*/  IMAD.MOV.U32 R12, RZ, RZ, RZ ;  /* 0x000000ffff0c7224 */ /* 0x000fe400078e00ff */
[----:B------:R-:W-:Y:S02]  /*27a30*/  IMAD.MOV.U32 R11, RZ, RZ, 0x181f ;  /* 0x0000181fff0b7424 */ /* 0x000fe400078e00ff */
[----:B------:R-:W-:-:S07]  /*27a40*/  IMAD.MOV.U32 R15, RZ, RZ, -0x1 ;  /* 0xffffffffff0f7424 */ /* 0x000fce00078e00ff */
[----:B01----:R-:W-:Y:S05]  /*27a50*/  WARPSYNC.COLLECTIVE R15, `(.L_x_1761) ;  /* 0x000000000f087348 */ /* 0x003fea0003c00000 */
[----:B------:R2:W3:Y:S02]  /*27a60*/  SHFL.IDX P6, R14, R13, R12, R11 ;  /* 0x0000000c0d0e7389 */ /* 0x0004e400000c000b */
[----:B0123--:R-:W-:Y:S01]  /*27a70*/  ENDCOLLECTIVE ;  /* 0x000000000000791b */ /* 0x00ffe20003800000 */
.L_x_1761:
[----:B------:R-:W-:Y:S05]  /*27a80*/  BSYNC B1 ;  /* 0x0000000000017941 */ /* 0x000fea0003800000 */
.L_x_1760:
[----:B------:R-:W-:Y:S01]  /*27a90*/  IMAD.MOV.U32 R13, RZ, RZ, R37 ;  /* 0x000000ffff0d7224 */ /* 0x000fe200078e0025 */
[----:B------:R-:W-:Y:S01]  /*27aa0*/  MOV R12, RZ ;  /* 0x000000ff000c7202 */ /* 0x000fe20000000f00 */
[----:B------:R-:W-:Y:S01]  /*27ab0*/  IMAD.MOV.U32 R11, RZ, RZ, 0x181f ;  /* 0x0000181fff0b7424 */ /* 0x000fe200078e00ff */
[----:B------:R-:W-:Y:S01]  /*27ac0*/  ISETP.GE.AND P0, PT, R22, R54, PT ;  /* 0x000000361600720c */ /* 0x000fe20003f06270 */
[----:B------:R-:W-:Y:S02]  /*27ad0*/  IMAD.MOV.U32 R15, RZ, RZ, -0x1 ;  /* 0xffffffffff0f7424 */ /* 0x000fe400078e00ff */
[----:B------:R-:W-:Y:S02]  /*27ae0*/  IMAD.MOV.U32 R3, RZ, RZ, R14 ;  /* 0x000000ffff037224 */ /* 0x000fe400078e000e */
[----:B------:R-:W-:-:S08]  /*27af0*/  IMAD R59, R195, R0, RZ ;  /* 0x00000000c33b7224 */ /* 0x000fd000078e02ff */
[----:B------:R-:W-:Y:S05]  /*27b00*/  WARPSYNC.COLLECTIVE R15, `(.L_x_1762) ;  /* 0x000000000f087348 */ /* 0x000fea0003c00000 */
[----:B------:R0:W1:Y:S02]  /*27b10*/  SHFL.IDX P6, R14, R13, R12, R11 ;  /* 0x0000000c0d0e7389 */ /* 0x00006400000c000b */
[----:B01----:R-:W-:Y:S01]  /*27b20*/  ENDCOLLECTIVE ;  /* 0x000000000000791b */ /* 0x003fe20003800000 */
.L_x_1762:
[----:B------:R-:W-:Y:S01]  /*27b30*/  ISETP.GE.OR P1, PT, R52, R59, P0 ;  /* 0x0000003b3400720c */ /* 0x000fe20000726670 */
[----:B------:R-:W-:Y:S02]  /*27b40*/  IMAD.MOV.U32 R13, RZ, RZ, R53 ;  /* 0x000000ffff0d7224 */ /* 0x000fe400078e0035 */
[----:B------:R-:W-:-:S10]  /*27b50*/  IMAD.MOV.U32 R5, RZ, RZ, R14 ;  /* 0x000000ffff057224 */ /* 0x000fd400078e000e */
[----:B------:R-:W-:Y:S05]  /*27b60*/  WARPSYNC.COLLECTIVE R15, `(.L_x_1763) ;  /* 0x000000000f087348 */ /* 0x000fea0003c00000 */
[----:B------:R0:W1:Y:S02]  /*27b70*/  SHFL.IDX P6, R14, R13, R12, R11 ;  /* 0x0000000c0d0e7389 */ /* 0x00006400000c000b */
[----:B01----:R-:W-:Y:S01]  /*27b80*/  ENDCOLLECTIVE ;  /* 0x000000000000791b */ /* 0x003fe20003800000 */
.L_x_1763:
[----:B------:R-:W-:-:S04]  /*27b90*/  @!P1 IADD3 R0, P2, R22, R5, RZ ;  /* 0x0000000516009210 */ /* 0x000fc80007f5e0ff */
[----:B------:R-:W-:Y:S01]  /*27ba0*/  @!P1 MOV R4, R0 ;  /* 0x0000000000049202 */ /* 0x000fe20000000f00 */
[----:B------:R-:W-:Y:S02]  /*27bb0*/  @!P1 IMAD.X R5, R3, 0x1, R23, P2 ;  /* 0x0000000103059824 */ /* 0x000fe400010e0617 */
[----:B------:R-:W-:Y:S02]  /*27bc0*/  IMAD.MOV.U32 R13, RZ, RZ, R55 ;  /* 0x000000ffff0d7224 */ /* 0x000fe400078e0037 */
[----:B------:R-:W-:-:S07]  /*27bd0*/  IMAD.MOV.U32 R7, RZ, RZ, R14 ;  /* 0x000000ffff077224 */ /* 0x000fce00078e000e */
[----:B------:R-:W-:Y:S05]  /*27be0*/  WARPSYNC.COLLECTIVE R15, `(.L_x_1764) ;  /* 0x000000000f087348 */ /* 0x000fea0003c00000 */
[----:B------:R0:W1:Y:S02]  /*27bf0*/  SHFL.IDX P6, R14, R13, R12, R11 ;  /* 0x0000000c0d0e7389 */ /* 0x00006400000c000b */
[----:B01----:R-:W-:Y:S01]  /*27c00*/  ENDCOLLECTIVE ;  /* 0x000000000000791b */ /* 0x003fe20003800000 */
.L_x_1764:
[----:B------:R-:W-:-:S05]  /*27c10*/  @!P1 IADD3 R14, P3, R22, R14, RZ ;  /* 0x0000000e160e9210 */ /* 0x000fca0007f7e0ff */
[----:B------:R-:W-:Y:S02]  /*27c20*/  @!P1 IMAD.X R3, R7, 0x1, R23, P3 ;  /* 0x0000000107039824 */ /* 0x000fe400018e0617 */
[----:B------:R-:W-:Y:S01]  /*27c30*/  @!P1 IMAD.MOV.U32 R24, RZ, RZ, R14 ;  /* 0x000000ffff189224 */ /* 0x000fe200078e000e */
[----:B------:R-:W5:Y:S01]  /*27c40*/  @!P1 LD.E.128 R4, desc[UR46][R4.64] ;  /* 0x0000002e04049980 */ /* 0x000f62000c101d00 */
[----:B------:R-:W-:-:S06]  /*27c50*/  @!P1 IMAD.MOV.U32 R25, RZ, RZ, R3 ;  /* 0x000000ffff199224 */ /* 0x000fcc00078e0003 */
[----:B------:R-:W5:Y:S01]  /*27c60*/  @!P1 LD.E.128 R24, desc[UR46][R24.64] ;  /* 0x0000002e18189980 */ /* 0x000f62000c101d00 */
[----:B------:R-:W-:Y:S01]  /*27c70*/  IMAD.MOV.U32 R13, RZ, RZ, R10 ;  /* 0x000000ffff0d7224 */ /* 0x000fe200078e000a */
[----:B------:R-:W-:Y:S01]  /*27c80*/  CS2R R50, SRZ ;  /* 0x0000000000327805 */ /* 0x000fe2000001ff00 */
[----:B------:R-:W-:Y:S01]  /*27c90*/  IMAD.MOV.U32 R12, RZ, RZ, 0x1 ;  /* 0x00000001ff0c7424 */ /* 0x000fe200078e00ff */
[----:B------:R-:W-:Y:S02]  /*27ca0*/  CS2R R40, SRZ ;  /* 0x0000000000287805 */ /* 0x000fe4000001ff00 */
[----:B------:R-:W-:Y:S02]  /*27cb0*/  CS2R R38, SRZ ;  /* 0x0000000000267805 */ /* 0x000fe4000001ff00 */
[----:B------:R-:W-:-:S07]  /*27cc0*/  CS2R R20, SRZ ;  /* 0x0000000000147805 */ /* 0x000fce000001ff00 */
[----:B-----5:R-:W-:Y:S05]  /*27cd0*/  WARPSYNC.COLLECTIVE R15, `(.L_x_1765) ;  /* 0x000000000f087348 */ /* 0x020fea0003c00000 */
[----:B------:R0:W1:Y:S02]  /*27ce0*/  SHFL.IDX P6, R14, R13, R12, R11 ;  /* 0x0000000c0d0e7389 */ /* 0x00006400000c000b */
[----:B01---5:R-:W-:Y:S01]  /*27cf0*/  ENDCOLLECTIVE ;  /* 0x000000000000791b */ /* 0x023fe20003800000 */
.L_x_1765:
[----:B------:R-:W-:Y:S02]  /*27d00*/  IMAD.MOV.U32 R13, RZ, RZ, R37 ;  /* 0x000000ffff0d7224 */ /* 0x000fe400078e0025 */
[----:B------:R-:W-:-:S07]  /*27d10*/  IMAD.MOV.U32 R3, RZ, RZ, R14 ;  /* 0x000000ffff037224 */ /* 0x000fce00078e000e */
[----:B------:R-:W-:Y:S05]  /*27d20*/  WARPSYNC.COLLECTIVE R15, `(.L_x_1766) ;  /* 0x000000000f087348 */ /* 0x000fea0003c00000 */
[----:B------:R0:W1:Y:S02]  /*27d30*/  SHFL.IDX P6, R14, R13, R12, R11 ;  /* 0x0000000c0d0e7389 */ /* 0x00006400000c000b */
[----:B01----:R-:W-:Y:S01]  /*27d40*/  ENDCOLLECTIVE ;  /* 0x000000000000791b */ /* 0x003fe20003800000 */
.L_x_1766:
[----:B------:R-:W-:Y:S02]  /*27d50*/  IMAD.MOV.U32 R13, RZ, RZ, R53 ;  /* 0x000000ffff0d7224 */ /* 0x000fe400078e0035 */
[----:B------:R-:W-:-:S07]  /*27d60*/  IMAD.MOV.U32 R9, RZ, RZ, R14 ;  /* 0x000000ffff097224 */ /* 0x000fce00078e000e */
[----:B------:R-:W-:Y:S05]  /*27d70*/  WARPSYNC.COLLECTIVE R15, `(.L_x_1767) ;  /* 0x000000000f087348 */ /* 0x000fea0003c00000 */
[----:B------:R0:W1:Y:S02]  /*27d80*/  SHFL.IDX P6, R14, R13, R12, R11 ;  /* 0x0000000c0d0e7389 */ /* 0x00006400000c000b */
[----:B01----:R-:W-:Y:S01]  /*27d90*/  ENDCOLLECTIVE ;  /* 0x000000000000791b */ /* 0x003fe20003800000 */
.L_x_1767:
[----:B------:R-:W-:Y:S01]  /*27da0*/  IMAD.MOV.U32 R13, RZ, RZ, R55 ;  /* 0x000000ffff0d7224 */ /* 0x000fe200078e0037 */
[----:B------:R-:W-:-:S07]  /*27db0*/  MOV R33, R14 ;  /* 0x0000000e00217202 */ /* 0x000fce0000000f00 */
[----:B------:R-:W-:Y:S05]  /*27dc0*/  WARPSYNC.COLLECTIVE R15, `(.L_x_1768) ;  /* 0x000000000f087348 */ /* 0x000fea0003c00000 */
[----:B------:R0:W1:Y:S02]  /*27dd0*/  SHFL.IDX P6, R14, R13, R12, R11 ;  /* 0x0000000c0d0e7389 */ /* 0x00006400000c000b */
[----:B01----:R-:W-:Y:S01]  /*27de0*/  ENDCOLLECTIVE ;  /* 0x000000000000791b */ /* 0x003fe20003800000 */
.L_x_1768:
[----:B------:R-:W-:Y:S02]  /*27df0*/  @!P1 IMAD.MOV.U32 R50, RZ, RZ, R4 ;  /* 0x000000ffff329224 */ /* 0x000fe400078e0004 */
[----:B------:R-:W-:Y:S01]  /*27e00*/  @!P1 IMAD.MOV.U32 R51, RZ, RZ, R5 ;  /* 0x000000ffff339224 */ /* 0x000fe200078e0005 */
[----:B------:R-:W-:Y:S01]  /*27e10*/  CS2R R4, SRZ ;  /* 0x0000000000047805 */ /* 0x000fe2000001ff00 */
[----:B------:R-:W-:Y:S02]  /*27e20*/  @!P1 IMAD.MOV.U32 R40, RZ, RZ, R6 ;  /* 0x000000ffff289224 */ /* 0x000fe400078e0006 */
[----:B------:R-:W-:Y:S01]  /*27e30*/  @!P1 IMAD.MOV.U32 R41, RZ, RZ, R7 ;  /* 0x000000ffff299224 */ /* 0x000fe200078e0007 */
[----:B------:R-:W-:Y:S01]  /*27e40*/  @!P1 MOV R21, R27 ;  /* 0x0000001b00159202 */ /* 0x000fe20000000f00 */
[----:B------:R-:W-:Y:S02]  /*27e50*/  @!P1 IMAD.MOV.U32 R38, RZ, RZ, R24 ;  /* 0x000000ffff269224 */ /* 0x000fe400078e0018 */
[----:B------:R-:W-:-:S02]  /*27e60*/  @!P1 IMAD.MOV.U32 R39, RZ, RZ, R25 ;  /* 0x000000ffff279224 */ /* 0x000fc400078e0019 */
[----:B------:R-:W-:Y:S01]  /*27e70*/  @!P1 IMAD.MOV.U32 R20, RZ, RZ, R26 ;  /* 0x000000ffff149224 */ /* 0x000fe200078e001a */
[----:B------:R-:W-:Y:S06]  /*27e80*/  BRA `(.L_x_1769) ;  /* 0xfffffe5000c07947 */ /* 0x000fec000383ffff */
.L_x_1465:
[----:B------:R-:W-:Y:S01]  /*27e90*/  BSSY B1, `(.L_x_1770) ;  /* 0x0000008000017945 */ /* 0x000fe20003800000 */
[----:B------:R-:W-:Y:S02]  /*27ea0*/  IMAD.MOV.U32 R13, RZ, RZ, R10 ;  /* 0x000000ffff0d7224 */ /* 0x000fe400078e000a */
[----:B------:R-:W-:Y:S02]  /*27eb0*/  IMAD.MOV.U32 R12, RZ, RZ, 0x2 ;  /* 0x00000002ff0c7424 */ /* 0x000fe400078e00ff */
[----:B------:R-:W-:Y:S02]  /*27ec0*/  IMAD.MOV.U32 R11, RZ, RZ, 0x181f ;  /* 0x0000181fff0b7424 */ /* 0x000fe400078e00ff */
[----:B------:R-:W-:-:S07]  /*27ed0*/  IMAD.MOV.U32 R15, RZ, RZ, -0x1 ;  /* 0xffffffffff0f7424 */ /* 0x000fce00078e00ff */
[----:B-----5:R-:W-:Y:S05]  /*27ee0*/  WARPSYNC.COLLECTIVE R15, `(.L_x_1771) ;  /* 0x000000000f087348 */ /* 0x020fea0003c00000 */
[----:B------:R0:W1:Y:S02]  /*27ef0*/  SHFL.IDX P6, R14, R13, R12, R11 ;  /* 0x0000000c0d0e7389 */ /* 0x00006400000c000b */
[----:B01---5:R-:W-:Y:S01]  /*27f00*/  ENDCOLLECTIVE ;  /* 0x000000000000791b */ /* 0x023fe20003800000 */
.L_x_1771:
[----:B------:R-:W-:Y:S05]  /*27f10*/  BSYNC B1 ;  /* 0x0000000000017941 */ /* 0x000fea0003800000 */
.L_x_1770:
[----:B------:R-:W-:Y:S01]  /*27f20*/  IMAD.MOV.U32 R13, RZ, RZ, R37 ;  /* 0x000000ffff0d7224 */ /* 0x000fe200078e0025 */
[----:B------:R-:W-:Y:S01]  /*27f30*/  MOV R15, 0xffffffff ;  /* 0xffffffff000f7802 */ /* 0x000fe20000000f00 */
[----:B------:R-:W-:Y:S02]  /*27f40*/  IMAD.MOV.U32 R12, RZ, RZ, 0x2 ;  /* 0x00000002ff0c7424 */ /* 0x000fe400078e00ff */
[----:B------:R-:W-:Y:S02]  /*27f50*/  IMAD.MOV.U32 R11, RZ, RZ, 0x181f ;  /* 0x0000181fff0b7424 */ /* 0x000fe400078e00ff */
[----:B------:R-:W-:Y:S02]  /*27f60*/  IMAD.MOV.U32 R3, RZ, RZ, R14 ;  /* 0x000000ffff037224 */ /* 0x000fe400078e000e */
[----:B------:R-:W-:-:S07]  /*27f70*/  VIADD R0, R52, 0x40 ;  /* 0x0000004034007836 */ /* 0x000fce0000000000 */
[----:B------:R-:W-:Y:S05]  /*27f80*/  WARPSYNC.COLLECTIVE R15, `(.L_x_1772) ;  /* 0x000000000f087348 */ /* 0x000fea0003c00000 */
[----:B------:R0:W1:Y:S02]  /*27f90*/  SHFL.IDX P6, R14, R13, R12, R11 ;  /* 0x0000000c0d0e7389 */ /* 0x00006400000c000b */
[----:B01----:R-:W-:Y:S01]  /*27fa0*/  ENDCOLLECTIVE ;  /* 0x000000000000791b */ /* 0x003fe20003800000 */
.L_x_1772:
[----:B------:R-:W-:Y:S01]  /*27fb0*/  ISETP.GE.OR P1, PT, R0, R59, P0 ;  /* 0x0000003b0000720c */ /* 0x000fe20000726670 */
[----:B------:R-:W-:Y:S02]  /*27fc0*/  IMAD.MOV.U32 R13, RZ, RZ, R53 ;  /* 0x000000ffff0d7224 */ /* 0x000fe400078e0035 */
[----:B------:R-:W-:-:S10]  /*27fd0*/  IMAD.MOV.U32 R9, RZ, RZ, R14 ;  /* 0x000000ffff097224 */ /* 0x000fd400078e000e */
[----:B------:R-:W-:Y:S05]  /*27fe0*/  WARPSYNC.COLLECTIVE R15, `(.L_x_1773) ;  /* 0x000000000f087348 */ /* 0x000fea0003c00000 */
[----:B------:R0:W1:Y:S02]  /*27ff0*/  SHFL.IDX P6, R14, R13, R12, R11 ;  /* 0x0000000c0d0e7389 */ /* 0x00006400000c000b */
[----:B01----:R-:W-:Y:S01]  /*28000*/  ENDCOLLECTIVE ;  /* 0x000000000000791b */ /* 0x003fe20003800000 */
.L_x_1773:
[----:B------:R-:W-:-:S05]  /*28010*/  @!P1 IADD3 R0, P2, R22, R9, RZ ;  /* 0x0000000916009210 */ /* 0x000fca0007f5e0ff */
[----:B------:R-:W-:Y:S02]  /*28020*/  @!P1 IMAD.X R9, R3, 0x1, R23, P2 ;  /* 0x0000000103099824 */ /* 0x000fe400010e0617 */
[----:B------:R-:W-:Y:S02]  /*28030*/  @!P1 IMAD.MOV.U32 R8, RZ, RZ, R0 ;  /* 0x000000ffff089224 */ /* 0x000fe400078e0000 */
[----:B------:R-:W-:Y:S02]  /*28040*/  IMAD.MOV.U32 R13, RZ, RZ, R55 ;  /* 0x000000ffff0d7224 */ /* 0x000fe400078e0037 */
[----:B------:R-:W-:-:S07]  /*28050*/  IMAD.MOV.U32 R25, RZ, RZ, R14 ;  /* 0x000000ffff197224 */ /* 0x000fce00078e000e */
[----:B------:R-:W-:Y:S05]  /*28060*/  WARPSYNC.COLLECTIVE R15, `(.L_x_1774) ;  /* 0x000000000f087348 */ /* 0x000fea0003c00000 */
[----:B------:R0:W1:Y:S02]  /*28070*/  SHFL.IDX P6, R14, R13, R12, R11 ;  /* 0x0000000c0d0e7389 */ /* 0x00006400000c000b */
[----:B01----:R-:W-:Y:S01]  /*28080*/  ENDCOLLECTIVE ;  /* 0x000000000000791b */ /* 0x003fe20003800000 */
.L_x_1774:
[----:B------:R-:W-:-:S05]  /*28090*/  @!P1 IADD3 R14, P3, R22, R14, RZ ;  /* 0x0000000e160e9210 */ /* 0x000fca0007f7e0ff */
[----:B------:R-:W-:Y:S01]  /*280a0*/  @!P1 IMAD.X R3, R25, 0x1, R23, P3 ;  /* 0x0000000119039824 */ /* 0x000fe200018e0617 */
[----:B------:R-:W-:Y:S01]  /*280b0*/  @!P1 MOV R32, R14 ;  /* 0x0000000e00209202 */ /* 0x000fe20000000f00 */
[----:B------:R0:W5:Y:S02]  /*280c0*/  @!P1 LD.E.128 R24, desc[UR46][R8.64] ;  /* 0x0000002e08189980 */ /* 0x000164000c101d00 */
[----:B------:R-:W-:-:S06]  /*280d0*/  @!P1 IMAD.MOV.U32 R33, RZ, RZ, R3 ;  /* 0x000000ffff219224 */ /* 0x000fcc00078e0003 */
[----:B------:R-:W5:Y:S01]  /*280e0*/  @!P1 LD.E.128 R32, desc[UR46][R32.64] ;  /* 0x0000002e20209980 */ /* 0x000f62000c101d00 */
[----:B------:R-:W-:Y:S01]  /*280f0*/  IMAD.MOV.U32 R13, RZ, RZ, R10 ;  /* 0x000000ffff0d7224 */ /* 0x000fe200078e000a */
[----:B------:R-:W-:Y:S01]  /*28100*/  CS2R R42, SRZ ;  /* 0x00000000002a7805 */ /* 0x000fe2000001ff00 */
[----:B------:R-:W-:Y:S01]  /*28110*/  IMAD.MOV.U32 R12, RZ, RZ, 0x3 ;  /* 0x00000003ff0c7424 */ /* 0x000fe200078e00ff */
[----:B------:R-:W-:Y:S02]  /*28120*/  CS2R R44, SRZ ;  /* 0x00000000002c7805 */ /* 0x000fe4000001ff00 */
[----:B------:R-:W-:Y:S02]  /*28130*/  CS2R R46, SRZ ;  /* 0x00000000002e7805 */ /* 0x000fe4000001ff00 */
[----:B------:R-:W-:Y:S02]  /*28140*/  CS2R R48, SRZ ;  /* 0x0000000000307805 */ /* 0x000fe4000001ff00 */
[----:B0-----:R-:W-:-:S07]  /*28150*/  CS2R R8, SRZ ;  /* 0x0000000000087805 */ /* 0x001fce000001ff00 */
[----:B-----5:R-:W-:Y:S05]  /*28160*/  WARPSYNC.COLLECTIVE R15, `(.L_x_1775) ;  /* 0x000000000f087348 */ /* 0x020fea0003c00000 */
[----:B------:R0:W1:Y:S02]  /*28170*/  SHFL.IDX P6, R14, R13, R12, R11 ;  /* 0x0000000c0d0e7389 */ /* 0x00006400000c000b */
[----:B01---5:R-:W-:Y:S01]  /*28180*/  ENDCOLLECTIVE ;  /* 0x000000000000791b */ /* 0x023fe20003800000 */
.L_x_1775:
[----:B------:R-:W-:Y:S02]  /*28190*/  IMAD.MOV.U32 R13, RZ, RZ, R37 ;  /* 0x000000ffff0d7224 */ /* 0x000fe400078e0025 */
[----:B------:R-:W-:-:S07]  /*281a0*/  IMAD.MOV.U32 R3, RZ, RZ, R14 ;  /* 0x000000ffff037224 */ /* 0x000fce00078e000e */
[----:B------:R-:W-:Y:S05]  /*281b0*/  WARPSYNC.COLLECTIVE R15, `(.L_x_1776) ;  /* 0x000000000f087348 */ /* 0x000fea0003c00000 */
[----:B------:R0:W1:Y:S02]  /*281c0*/  SHFL.IDX P6, R14, R13, R12, R11 ;  /* 0x0000000c0d0e7389 */ /* 0x00006400000c000b */
[----:B01----:R-:W-:Y:S01]  /*281d0*/  ENDCOLLECTIVE ;  /* 0x000000000000791b */ /* 0x003fe20003800000 */
.L_x_1776:
[----:B------:R-:W-:Y:S02]  /*281e0*/  IMAD.MOV.U32 R13, RZ, RZ, R53 ;  /* 0x000000ffff0d7224 */ /* 0x000fe400078e0035 */
[----:B------:R-:W-:-:S07]  /*281f0*/  IMAD.MOV.U32 R37, RZ, RZ, R14 ;  /* 0x000000ffff257224 */ /* 0x000fce00078e000e */
[----:B------:R-:W-:Y:S05]  /*28200*/  WARPSYNC.COLLECTIVE R15, `(.L_x_1777) ;  /* 0x000000000f087348 */ /* 0x000fea0003c00000 */
[----:B------:R0:W1:Y:S02]  /*28210*/  SHFL.IDX P6, R14, R13, R12, R11 ;  /* 0x0000000c0d0e7389 */ /* 0x00006400000c000b */
[----:B01----:R-:W-:Y:S01]  /*28220*/  ENDCOLLECTIVE ;  /* 0x000000000000791b */ /* 0x003fe20003800000 */
.L_x_1777:
[----:B------:R-:W-:Y:S01]  /*28230*/  MOV R13, R55 ;  /* 0x00000037000d7202 */ /* 0x000fe20000000f00 */
[----:B------:R-:W-:-:S07]  /*28240*/  IMAD.MOV.U32 R53, RZ, RZ, R14 ;  /* 0x000000ffff357224 */ /* 0x000fce00078e000e */
[----:B------:R-:W-:Y:S05]  /*28250*/  WARPSYNC.COLLECTIVE R15, `(.L_x_1778) ;  /* 0x000000000f087348 */ /* 0x000fea0003c00000 */
[----:B------:R0:W1:Y:S02]  /*28260*/  SHFL.IDX P6, R14, R13, R12, R11 ;  /* 0x0000000c0d0e7389 */ /* 0x00006400000c000b */
[----:B01----:R-:W-:Y:S01]  /*28270*/  ENDCOLLECTIVE ;  /* 0x000000000000791b */ /* 0x003fe20003800000 */
.L_x_1778:
[----:B------:R-:W-:Y:S02]  /*28280*/  IMAD.MOV.U32 R55, RZ, RZ, R14 ;  /* 0x000000ffff377224 */ /* 0x000fe400078e000e */
[----:B------:R-:W-:Y:S02]  /*28290*/  @!P1 IMAD.MOV.U32 R42, RZ, RZ, R24 ;  /* 0x000000ffff2a9224 */ /* 0x000fe400078e0018 */
[----:B------:R-:W-:Y:S02]  /*282a0*/  @!P1 IMAD.MOV.U32 R43, RZ, RZ, R25 ;  /* 0x000000ffff2b9224 */ /* 0x000fe400078e0019 */
[----:B------:R-:W-:Y:S02]  /*282b0*/  @!P1 IMAD.MOV.U32 R44, RZ, RZ, R26 ;  /* 0x000000ffff2c9224 */ /* 0x000fe400078e001a */
[----:B------:R-:W-:Y:S02]  /*282c0*/  @!P1 IMAD.MOV.U32 R45, RZ, RZ, R27 ;  /* 0x000000ffff2d9224 */ /* 0x000fe400078e001b */
[----:B------:R-:W-:Y:S01]  /*282d0*/  @!P1 IMAD.MOV.U32 R46, RZ, RZ, R32 ;  /* 0x000000ffff2e9224 */ /* 0x000fe200078e0020 */
[----:B------:R-:W-:Y:S01]  /*282e0*/  @!P1 MOV R49, R35 ;  /* 0x0000002300319202 */ /* 0x000fe20000000f00 */
[----:B------:R-:W-:-:S02]  /*282f0*/  @!P1 IMAD.MOV.U32 R47, RZ, RZ, R33 ;  /* 0x000000ffff2f9224 */ /* 0x000fc400078e0021 */
[----:B------:R-:W-:Y:S01]  /*28300*/  @!P1 IMAD.MOV.U32 R48, RZ, RZ, R34 ;  /* 0x000000ffff309224 */ /* 0x000fe200078e0022 */
[----:B------:R-:W-:Y:S06]  /*28310*/  BRA `(.L_x_1779) ;  /* 0xfffffe50006c7947 */ /* 0x000fec000383ffff */
.L_x_1469:
[----:B0-----:R0:W1:Y:S02]  /*28320*/  SYNCS.PHASECHK.TRANS64.TRYWAIT P4, [R16+URZ+0x28400], R3 ;  /* 0x02840003100075a7 */ /* 0x001064000808017f */
[----:B-1----:R-:W-:Y:S05]  /*28330*/  @!P4 NANOSLEEP.SYNCS 0x989680 ;  /* 0x009896800000c95d */ /* 0x002fea0003900000 */
[----:B------:R-:W1:Y:S02]  /*28340*/  @!P4 SYNCS.PHASECHK.TRANS64 P4, [R16+URZ+0x28400], R3 ;  /* 0x028400031000c5a7 */ /* 0x000e64000808007f */
[----:B-1----:R-:W-:Y:S05]  /*28350*/  @!P4 BRA `(.L_x_1469) ;  /* 0xfffffffc00f0c947 */ /* 0x002fea000383ffff */
[----:B------:R-:W-:Y:S05]  /*28360*/  BRA `(.L_x_1780) ;  /* 0xfffffe5000d47947 */ /* 0x000fea000383ffff */
.L_x_1479:
[----:B0-----:R0:W1:Y:S02]  /*28370*/  SYNCS.PHASECHK.TRANS64.TRYWAIT P2, [R11+URZ+0x28430], R0 ;  /* 0x028430000b0075a7 */ /* 0x001064000804017f */
[----:B-1----:R-:W-:Y:S05]  /*28380*/  @!P2 NANOSLEEP.SYNCS 0x989680 ;  /* 0x009896800000a95d */ /* 0x002fea0003900000 */
[----:B------:R-:W1:Y:S02]  /*28390*/  @!P2 SYNCS.PHASECHK.TRANS64 P2, [R11+URZ+0x28430], R0 ;  /* 0x028430000b00a5a7 */ /* 0x000e64000804007f */
[----:B-1----:R-:W-:Y:S05]  /*283a0*/  @!P2 BRA `(.L_x_1479) ;  /* 0xfffffffc00f0a947 */ /* 0x002fea000383ffff */
[----:B------:R-:W-:Y:S05]  /*283b0*/  BRA `(.L_x_1478) ;  /* 0xfffffe9000f47947 */ /* 0x000fea000383ffff */
.L_x_1497:
[----:B-1----:R1:W2:Y:S02]  /*283c0*/  SYNCS.PHASECHK.TRANS64.TRYWAIT P5, [R7+URZ+0x28430], R6 ;  /* 0x02843006070075a7 */ /* 0x0022a400080a017f */
[----:B--2---:R-:W-:Y:S05]  /*283d0*/  @!P5 NANOSLEEP.SYNCS 0x989680 ;  /* 0x009896800000d95d */ /* 0x004fea0003900000 */
[----:B------:R-:W2:Y:S02]  /*283e0*/  @!P5 SYNCS.PHASECHK.TRANS64 P5, [R7+URZ+0x28430], R6 ;  /* 0x028430060700d5a7 */ /* 0x000ea400080a007f */
[----:B--2---:R-:W-:Y:S05]  /*283f0*/  @!P5 BRA `(.L_x_1497) ;  /* 0xfffffffc00f0d947 */ /* 0x004fea000383ffff */
[----:B------:R-:W-:Y:S05]  /*28400*/  BRA `(.L_x_1496) ;  /* 0xfffffeb800cc7947 */ /* 0x000fea000383ffff */
.L_x_1501:
[----:B-1----:R1:W2:Y:S02]  /*28410*/  SYNCS.PHASECHK.TRANS64.TRYWAIT P4, [R7+URZ+0x28450], R6 ;  /* 0x02845006070075a7 */ /* 0x0022a4000808017f */
[----:B--2---:R-:W-:Y:S05]  /*28420*/  @!P4 NANOSLEEP.SYNCS 0x989680 ;  /* 0x009896800000c95d */ /* 0x004fea0003900000 */
[----:B------:R-:W2:Y:S02]  /*28430*/  @!P4 SYNCS.PHASECHK.TRANS64 P4, [R7+URZ+0x28450], R6 ;  /* 0x028450060700c5a7 */ /* 0x000ea4000808007f */
[----:B--2---:R-:W-:Y:S05]  /*28440*/  @!P4 BRA `(.L_x_1501) ;  /* 0xfffffffc00f0c947 */ /* 0x004fea000383ffff */
[----:B------:R-:W-:Y:S05]  /*28450*/  BRA `(.L_x_1498) ;  /* 0xfffffebc00cc7947 */ /* 0x000fea000383ffff */
.L_x_1521:
[----:B-1----:R1:W2:Y:S02]  /*28460*/  SYNCS.PHASECHK.TRANS64.TRYWAIT P3, [R7+URZ+0x28430], R6 ;  /* 0x02843006070075a7 */ /* 0x0022a4000806017f */
[----:B--2---:R-:W-:Y:S05]  /*28470*/  @!P3 NANOSLEEP.SYNCS 0x989680 ;  /* 0x009896800000b95d */ /* 0x004fea0003900000 */
[----:B------:R-:W2:Y:S02]  /*28480*/  @!P3 SYNCS.PHASECHK.TRANS64 P3, [R7+URZ+0x28430], R6 ;  /* 0x028430060700b5a7 */ /* 0x000ea4000806007f */
[----:B--2---:R-:W-:Y:S05]  /*28490*/  @!P3 BRA `(.L_x_1521) ;  /* 0xfffffffc00f0b947 */ /* 0x004fea000383ffff */
[----:B------:R-:W-:Y:S05]  /*284a0*/  BRA `(.L_x_1520) ;  /* 0xfffffee400887947 */ /* 0x000fea000383ffff */
.L_x_1525:
[----:B-1----:R1:W2:Y:S02]  /*284b0*/  SYNCS.PHASECHK.TRANS64.TRYWAIT P2, [R7+URZ+0x28450], R6 ;  /* 0x02845006070075a7 */ /* 0x0022a4000804017f */
[----:B--2---:R-:W-:Y:S05]  /*284c0*/  @!P2 NANOSLEEP.SYNCS 0x989680 ;  /* 0x009896800000a95d */ /* 0x004fea0003900000 */
[----:B------:R-:W2:Y:S02]  /*284d0*/  @!P2 SYNCS.PHASECHK.TRANS64 P2, [R7+URZ+0x28450], R6 ;  /* 0x028450060700a5a7 */ /* 0x000ea4000804007f */
[----:B--2---:R-:W-:Y:S05]  /*284e0*/  @!P2 BRA `(.L_x_1525) ;  /* 0xfffffffc00f0a947 */ /* 0x004fea000383ffff */
[----:B------:R-:W-:Y:S05]  /*284f0*/  BRA `(.L_x_1522) ;  /* 0xfffffee800947947 */ /* 0x000fea000383ffff */
.L_x_1533:
[----:B-1----:R1:W2:Y:S02]  /*28500*/  SYNCS.PHASECHK.TRANS64.TRYWAIT P3, [R7+URZ+0x28430], R6 ;  /* 0x02843006070075a7 */ /* 0x0022a4000806017f */
[----:B--2---:R-:W-:Y:S05]  /*28510*/  @!P3 NANOSLEEP.SYNCS 0x989680 ;  /* 0x009896800000b95d */ /* 0x004fea0003900000 */
[----:B------:R-:W2:Y:S02]  /*28520*/  @!P3 SYNCS.PHASECHK.TRANS64 P3, [R7+URZ+0x28430], R6 ;  /* 0x028430060700b5a7 */ /* 0x000ea4000806007f */
[----:B--2---:R-:W-:Y:S05]  /*28530*/  @!P3 BRA `(.L_x_1533) ;  /* 0xfffffffc00f0b947 */ /* 0x004fea000383ffff */
[----:B------:R-:W-:Y:S05]  /*28540*/  BRA `(.L_x_1532) ;  /* 0xffffff0400187947 */ /* 0x000fea000383ffff */
.L_x_1537:
[----:B-1----:R1:W2:Y:S02]  /*28550*/  SYNCS.PHASECHK.TRANS64.TRYWAIT P2, [R7+URZ+0x28450], R6 ;  /* 0x02845006070075a7 */ /* 0x0022a4000804017f */
[----:B--2---:R-:W-:Y:S05]  /*28560*/  @!P2 NANOSLEEP.SYNCS 0x989680 ;  /* 0x009896800000a95d */ /* 0x004fea0003900000 */
[----:B------:R-:W2:Y:S02]  /*28570*/  @!P2 SYNCS.PHASECHK.TRANS64 P2, [R7+URZ+0x28450], R6 ;  /* 0x028450060700a5a7 */ /* 0x000ea4000804007f */
[----:B--2---:R-:W-:Y:S05]  /*28580*/  @!P2 BRA `(.L_x_1537) ;  /* 0xfffffffc00f0a947 */ /* 0x004fea000383ffff */
[----:B------:R-:W-:Y:S05]  /*28590*/  BRA `(.L_x_1534) ;  /* 0xffffff0800247947 */ /* 0x000fea000383ffff */
.L_x_1551:
[----:B-1----:R1:W2:Y:S02]  /*285a0*/  SYNCS.PHASECHK.TRANS64.TRYWAIT P1, [R12+URZ+0x28450], R5 ;  /* 0x028450050c0075a7 */ /* 0x0022a4000802017f */
[----:B--2---:R-:W-:Y:S05]  /*285b0*/  @!P1 NANOSLEEP.SYNCS 0x989680 ;  /* 0x009896800000995d */ /* 0x004fea0003900000 */
[----:B------:R-:W2:Y:S02]  /*285c0*/  @!P1 SYNCS.PHASECHK.TRANS64 P1, [R12+URZ+0x28450], R5 ;  /* 0x028450050c0095a7 */ /* 0x000ea4000802007f */
[----:B--2---:R-:W-:Y:S05]  /*285d0*/  @!P1 BRA `(.L_x_1551) ;  /* 0xfffffffc00f09947 */ /* 0x004fea000383ffff */
[----:B------:R-:W-:Y:S05]  /*285e0*/  BRA `(.L_x_1550) ;  /* 0xffffff2c000c7947 */ /* 0x000fea000383ffff */
.L_x_1555:
        /* <DEDUP_REMOVED lines=9> */
[----:B------:R-:W-:Y:S01]  /*28680*/  SEL R29, R15, R64, P0 ;  /* 0x000000400f1d7207 */ /* 0x000fe20000000000 */
[----:B------:R-:W-:Y:S01]  /*28690*/  IMAD.MOV.U32 R15, RZ, RZ, -0x1 ;  /* 0xffffffffff0f7424 */ /* 0x000fe200078e00ff */
[----:B------:R-:W-:Y:S02]  /*286a0*/  SEL R78, R109, R12, P0 ;  /* 0x0000000c6d4e7207 */ /* 0x000fe40000000000 */
[----:B------:R-:W-:Y:S01]  /*286b0*/  SEL R51, R12, R109, P0 ;  /* 0x0000006d0c337207 */ /* 0x000fe20000000000 */
[----:B-----5:R-:W-:Y:S01]  /*286c0*/  IMAD.MOV.U32 R12, RZ, RZ, R3 ;  /* 0x000000ffff0c7224 */ /* 0x020fe200078e0003 */
[----:B------:R-:W-:-:S02]  /*286d0*/  SEL R84, R50, R11, P0 ;  /* 0x0000000b32547207 */ /* 0x000fc40000000000 */
[----:B------:R-:W-:Y:S01]  /*286e0*/  SEL R57, R11, R50, P0 ;  /* 0x000000320b397207 */ /* 0x000fe20000000000 */
[----:B------:R-:W-:Y:S01]  /*286f0*/  IMAD.MOV.U32 R11, RZ, RZ, 0x1c1f ;  /* 0x00001c1fff0b7424 */ /* 0x000fe200078e00ff */
[----:B------:R-:W-:Y:S02]  /*28700*/  SEL R28, R25, R14, P0 ;  /* 0x0000000e191c7207 */ /* 0x000fe40000000000 */
[----:B------:R-:W-:-:S07]  /*28710*/  SEL R25, R14, R25, P0 ;  /* 0x000000190e197207 */ /* 0x000fce0000000000 */
[----:B01----:R-:W-:Y:S05]  /*28720*/  WARPSYNC.COLLECTIVE R15, `(.L_x_1781) ;  /* 0x000000000f087348 */ /* 0x003fea0003c00000 */
[----:B------:R2:W3:Y:S02]  /*28730*/  SHFL.IDX P6, R14, R13, R12, R11 ;  /* 0x0000000c0d0e7389 */ /* 0x0004e400000c000b */
[----:B0123--:R-:W-:Y:S01]  /*28740*/  ENDCOLLECTIVE ;  /* 0x000000000000791b */ /* 0x00ffe20003800000 */
.L_x_1781:
[----:B------:R-:W-:Y:S02]  /*28750*/  SEL R30, R27, R20, P0 ;  /* 0x000000141b1e7207 */ /* 0x000fe40000000000 */
[----:B------:R-:W-:Y:S02]  /*28760*/  SEL R27, R20, R27, P0 ;  /* 0x0000001b141b7207 */ /* 0x000fe40000000000 */
[----:B------:R-:W-:Y:S02]  /*28770*/  LOP3.LUT R20, R3, 0x2, RZ, 0x3c, !PT ;  /* 0x0000000203147812 */ /* 0x000fe400078e3cff */
[----:B------:R-:W-:Y:S02]  /*28780*/  SEL R82, R42, R9, P0 ;  /* 0x000000092a527207 */ /* 0x000fe40000000000 */
[----:B------:R-:W-:Y:S02]  /*28790*/  SEL R55, R9, R42, P0 ;  /* 0x0000002a09377207 */ /* 0x000fe40000000000 */
[----:B------:R-:W-:-:S02]  /*287a0*/  SEL R24, R7, R10, P0 ;  /* 0x0000000a07187207 */ /* 0x000fc40000000000 */
[----:B------:R-:W-:Y:S01]  /*287b0*/  SEL R7, R10, R7, P0 ;  /* 0x000000070a077207 */ /* 0x000fe20000000000 */
[----:B------:R-:W-:Y:S01]  /*287c0*/  IMAD.MOV.U32 R13, RZ, RZ, R4 ;  /* 0x000000ffff0d7224 */ /* 0x000fe200078e0004 */
[----:B------:R-:W-:Y:S01]  /*287d0*/  SEL R36, R72, R35, P0 ;  /* 0x0000002348247207 */ /* 0x000fe20000000000 */
[----:B------:R-:W-:Y:S01]  /*287e0*/  IMAD.MOV.U32 R12, RZ, RZ, R20 ;  /* 0x000000ffff0c7224 */ /* 0x000fe200078e0014 */
        /* <DEDUP_REMOVED lines=9> */
.L_x_1782:
        /* <DEDUP_REMOVED lines=18> */
.L_x_1783:
        /* <DEDUP_REMOVED lines=19> */
.L_x_1784:
        /* <DEDUP_REMOVED lines=11> */
[----:B------:R-:W-:Y:S01]  /*28b80*/  SEL R4, R9, R10, P0 ;  /* 0x0000000a09047207 */ /* 0x000fe20000000000 */
[----:B------:R-:W-:-:S07]  /*28b90*/  IMAD.MOV.U32 R7, RZ, RZ, R14 ;  /* 0x000000ffff077224 */ /* 0x000fce00078e000e */
[----:B------:R-:W-:Y:S05]  /*28ba0*/  WARPSYNC.COLLECTIVE R15, `(.L_x_1785) ;  /* 0x000000000f087348 */ /* 0x000fea0003c00000 */
[----:B------:R0:W1:Y:S02]  /*28bb0*/  SHFL.IDX P6, R14, R13, R12, R11 ;  /* 0x0000000c0d0e7389 */ /* 0x00006400000c000b */
[----:B01----:R-:W-:Y:S01]  /*28bc0*/  ENDCOLLECTIVE ;  /* 0x000000000000791b */ /* 0x003fe20003800000 */
.L_x_1785:
[----:B------:R-:W-:Y:S01]  /*28bd0*/  IMAD.MOV.U32 R13, RZ, RZ, R8 ;  /* 0x000000ffff0d7224 */ /* 0x000fe200078e0008 */
[----:B------:R-:W-:Y:S02]  /*28be0*/  MOV R12, R20 ;  /* 0x00000014000c7202 */ /* 0x000fe40000000f00 */
[----:B------:R-:W-:Y:S01]  /*28bf0*/  SEL R8, R24, R7, P0 ;  /* 0x0000000718087207 */ /* 0x000fe20000000000 */
[----:B------:R-:W-:-:S07]  /*28c00*/  IMAD.MOV.U32 R26, RZ, RZ, R14 ;  /* 0x000000ffff1a7224 */ /* 0x000fce00078e000e */
[----:B------:R-:W-:Y:S05]  /*28c10*/  WARPSYNC.COLLECTIVE R15, `(.L_x_1786) ;  /* 0x000000000f087348 */ /* 0x000fea0003c00000 */
[----:B------:R0:W1:Y:S02]  /*28c20*/  SHFL.IDX P6, R14, R13, R12, R11 ;  /* 0x0000000c0d0e7389 */ /* 0x00006400000c000b */
[----:B01----:R-:W-:Y:S01]  /*28c30*/  ENDCOLLECTIVE ;  /* 0x000000000000791b */ /* 0x003fe20003800000 */
.L_x_1786:
[----:B------:R-:W-:Y:S02]  /*28c40*/  IMAD.MOV.U32 R13, RZ, RZ, R28 ;  /* 0x000000ffff0d7224 */ /* 0x000fe400078e001c */
[----:B------:R-:W-:Y:S02]  /*28c50*/  IMAD.MOV.U32 R12, RZ, RZ, R3 ;  /* 0x000000ffff0c7224 */ /* 0x000fe400078e0003 */
[----:B------:R-:W-:-:S07]  /*28c60*/  IMAD.MOV.U32 R21, RZ, RZ, R14 ;  /* 0x000000ffff157224 */ /* 0x000fce00078e000e */
[----:B------:R-:W-:Y:S05]  /*28c70*/  WARPSYNC.COLLECTIVE R15, `(.L_x_1787) ;  /* 0x000000000f087348 */ /* 0x000fea0003c00000 */
[----:B------:R0:W1:Y:S02]  /*28c80*/  SHFL.IDX P6, R14, R13, R12, R11 ;  /* 0x0000000c0d0e7389 */ /* 0x00006400000c000b */
[----:B01----:R-:W-:Y:S01]  /*28c90*/  ENDCOLLECTIVE ;  /* 0x000000000000791b */ /* 0x003fe20003800000 */
.L_x_1787:
[----:B------:R-:W-:Y:S02]  /*28ca0*/  IMAD.MOV.U32 R13, RZ, RZ, R25 ;  /* 0x000000ffff0d7224 */ /* 0x000fe400078e0019 */
[----:B------:R-:W-:Y:S02]  /*28cb0*/  IMAD.MOV.U32 R12, RZ, RZ, R20 ;  /* 0x000000ffff0c7224 */ /* 0x000fe400078e0014 */
[----:B------:R-:W-:-:S07]  /*28cc0*/  IMAD.MOV.U32 R28, RZ, RZ, R14 ;  /* 0x000000ffff1c7224 */ /* 0x000fce00078e000e */
[----:B------:R-:W-:Y:S05]  /*28cd0*/  WARPSYNC.COLLECTIVE R15, `(.L_x_1788) ;  /* 0x000000000f087348 */ /* 0x000fea0003c00000 */
[----:B------:R0:W1:Y:S02]  /*28ce0*/  SHFL.IDX P6, R14, R13, R12, R11 ;  /* 0x0000000c0d0e7389 */ /* 0x00006400000c000b */
[----:B01----:R-:W-:Y:S01]  /*28cf0*/  ENDCOLLECTIVE ;  /* 0x000000000000791b */ /* 0x003fe20003800000 */
.L_x_1788:
[----:B------:R-:W-:Y:S01]  /*28d00*/  IMAD.MOV.U32 R13, RZ, RZ, R30 ;  /* 0x000000ffff0d7224 */ /* 0x000fe200078e001e */
[----:B------:R-:W-:Y:S01]  /*28d10*/  MOV R12, R3 ;  /* 0x00000003000c7202 */ /* 0x000fe20000000f00 */
[----:B------:R-:W-:-:S07]  /*28d20*/  IMAD.MOV.U32 R25, RZ, RZ, R14 ;  /* 0x000000ffff197224 */ /* 0x000fce00078e000e */
[----:B------:R-:W-:Y:S05]  /*28d30*/  WARPSYNC.COLLECTIVE R15, `(.L_x_1789) ;  /* 0x000000000f087348 */ /* 0x000fea0003c00000 */
[----:B------:R0:W1:Y:S02]  /*28d40*/  SHFL.IDX P6, R14, R13, R12, R11 ;  /* 0x0000000c0d0e7389 */ /* 0x00006400000c000b */
[----:B01----:R-:W-:Y:S01]  /*28d50*/  ENDCOLLECTIVE ;  /* 0x000000000000791b */ /* 0x003fe20003800000 */
.L_x_1789:
[----:B------:R-:W-:Y:S02]  /*28d60*/  IMAD.MOV.U32 R13, RZ, RZ, R27 ;  /* 0x000000ffff0d7224 */ /* 0x000fe400078e001b */
[----:B------:R-:W-:Y:S02]  /*28d70*/  IMAD.MOV.U32 R12, RZ, RZ, R20 ;  /* 0x000000ffff0c7224 */ /* 0x000fe400078e0014 */
[----:B------:R-:W-:-:S07]  /*28d80*/  IMAD.MOV.U32 R30, RZ, RZ, R14 ;  /* 0x000000ffff1e7224 */ /* 0x000fce00078e000e */
[----:B------:R-:W-:Y:S05]  /*28d90*/  WARPSYNC.COLLECTIVE R15, `(.L_x_1790) ;  /* 0x000000000f087348 */ /* 0x000fea0003c00000 */
[----:B------:R0:W1:Y:S02]  /*28da0*/  SHFL.IDX P6, R14, R13, R12, R11 ;  /* 0x0000000c0d0e7389 */ /* 0x00006400000c000b */
[----:B01----:R-:W-:Y:S01]  /*28db0*/  ENDCOLLECTIVE ;  /* 0x000000000000791b */ /* 0x003fe20003800000 */
.L_x_1790:
[----:B------:R-:W-:Y:S02]  /*28dc0*/  IMAD.MOV.U32 R13, RZ, RZ, R32 ;  /* 0x000000ffff0d7224 */ /* 0x000fe400078e0020 */
[----:B------:R-:W-:Y:S02]  /*28dd0*/  IMAD.MOV.U32 R12, RZ, RZ, R3 ;  /* 0x000000ffff0c7224 */ /* 0x000fe400078e0003 */
[----:B------:R-:W-:-:S07]  /*28de0*/  IMAD.MOV.U32 R27, RZ, RZ, R14 ;  /* 0x000000ffff1b7224 */ /* 0x000fce00078e000e */
[----:B------:R-:W-:Y:S05]  /*28df0*/  WARPSYNC.COLLECTIVE R15, `(.L_x_1791) ;  /* 0x000000000f087348 */ /* 0x000fea0003c00000 */
[----:B------:R0:W1:Y:S02]  /*28e00*/  SHFL.IDX P6, R14, R13, R12, R11 ;  /* 0x0000000c0d0e7389 */ /* 0x00006400000c000b */
[----:B01----:R-:W-:Y:S01]  /*28e10*/  ENDCOLLECTIVE ;  /* 0x000000000000791b */ /* 0x003fe20003800000 */
.L_x_1791:
[----:B------:R-:W-:Y:S01]  /*28e20*/  IMAD.MOV.U32 R13, RZ, RZ, R29 ;  /* 0x000000ffff0d7224 */ /* 0x000fe200078e001d */
[----:B------:R-:W-:Y:S01]  /*28e30*/  MOV R12, R20 ;  /* 0x00000014000c7202 */ /* 0x000fe20000000f00 */
[----:B------:R-:W-:-:S07]  /*28e40*/  IMAD.MOV.U32 R34, RZ, RZ, R14 ;  /* 0x000000ffff227224 */ /* 0x000fce00078e000e */
[----:B------:R-:W-:Y:S05]  /*28e50*/  WARPSYNC.COLLECTIVE R15, `(.L_x_1792) ;  /* 0x000000000f087348 */ /* 0x000fea0003c00000 */
[----:B------:R0:W1:Y:S02]  /*28e60*/  SHFL.IDX P6, R14, R13, R12, R11 ;  /* 0x0000000c0d0e7389 */ /* 0x00006400000c000b */
[----:B01----:R-:W-:Y:S01]  /*28e70*/  ENDCOLLECTIVE ;  /* 0x000000000000791b */ /* 0x003fe20003800000 */
.L_x_1792:
[----:B------:R-:W-:Y:S02]  /*28e80*/  IMAD.MOV.U32 R13, RZ, RZ, R36 ;  /* 0x000000ffff0d7224 */ /* 0x000fe400078e0024 */
[----:B------:R-:W-:Y:S02]  /*28e90*/  IMAD.MOV.U32 R12, RZ, RZ, R3 ;  /* 0x000000ffff0c7224 */ /* 0x000fe400078e0003 */
[----:B------:R-:W-:-:S07]  /*28ea0*/  IMAD.MOV.U32 R29, RZ, RZ, R14 ;  /* 0x000000ffff1d7224 */ /* 0x000fce00078e000e */
[----:B------:R-:W-:Y:S05]  /*28eb0*/  WARPSYNC.COLLECTIVE R15, `(.L_x_1793) ;  /* 0x000000000f087348 */ /* 0x000fea0003c00000 */
[----:B------:R0:W1:Y:S02]  /*28ec0*/  SHFL.IDX P6, R14, R13, R12, R11 ;  /* 0x0000000c0d0e7389 */ /* 0x00006400000c000b */
[----:B01----:R-:W-:Y:S01]  /*28ed0*/  ENDCOLLECTIVE ;  /* 0x000000000000791b */ /* 0x003fe20003800000 */
.L_x_1793:
[----:B------:R-:W-:Y:S02]  /*28ee0*/  SEL R32, R34, R29, P0 ;  /* 0x0000001d22207207 */ /* 0x000fe40000000000 */
[----:B------:R-:W-:Y:S01]  /*28ef0*/  SEL R34, R29, R34, P0 ;  /* 0x000000221d227207 */ /* 0x000fe20000000000 */
[----:B------:R-:W-:Y:S02]  /*28f00*/  IMAD.MOV.U32 R13, RZ, RZ, R31 ;  /* 0x000000ffff0d7224 */ /* 0x000fe400078e001f */
[----:B------:R-:W-:Y:S02]  /*28f10*/  IMAD.MOV.U32 R12, RZ, RZ, R20 ;  /* 0x000000ffff0c7224 */ /* 0x000fe400078e0014 */
[----:B------:R-:W-:-:S07]  /*28f20*/  IMAD.MOV.U32 R38, RZ, RZ, R14 ;  /* 0x000000ffff267224 */ /* 0x000fce00078e000e */
[----:B------:R-:W-:Y:S05]  /*28f30*/  WARPSYNC.COLLECTIVE R15, `(.L_x_1794) ;  /* 0x000000000f087348 */ /* 0x000fea0003c00000 */
[----:B------:R0:W1:Y:S02]  /*28f40*/  SHFL.IDX P6, R14, R13, R12, R11 ;  /* 0x0000000c0d0e7389 */ /* 0x00006400000c000b */
[----:B01----:R-:W-:Y:S01]  /*28f50*/  ENDCOLLECTIVE ;  /* 0x000000000000791b */ /* 0x003fe20003800000 */
.L_x_1794:
[----:B------:R-:W-:Y:S01]  /*28f60*/  IMAD.MOV.U32 R13, RZ, RZ, R40 ;  /* 0x000000ffff0d7224 */ /* 0x000fe200078e0028 */
[----:B------:R-:W-:Y:S01]  /*28f70*/  MOV R12, R3 ;  /* 0x00000003000c7202 */ /* 0x000fe20000000f00 */
[----:B------:R-:W-:-:S07]  /*28f80*/  IMAD.MOV.U32 R31, RZ, RZ, R14 ;  /* 0x000000ffff1f7224 */ /* 0x000fce00078e000e */
[----:B------:R-:W-:Y:S05]  /*28f90*/  WARPSYNC.COLLECTIVE R15, `(.L_x_1795) ;  /* 0x000000000f087348 */ /* 0x000fea0003c00000 */
[----:B------:R0:W1:Y:S02]  /*28fa0*/  SHFL.IDX P6, R14, R13, R12, R11 ;  /* 0x0000000c0d0e7389 */ /* 0x00006400000c000b */
[----:B01----:R-:W-:Y:S01]  /*28fb0*/  ENDCOLLECTIVE ;  /* 0x000000000000791b */ /* 0x003fe20003800000 */
.L_x_1795:
        /* <DEDUP_REMOVED lines=8> */
.L_x_1796:
[----:B------:R-:W-:Y:S02]  /*29040*/  IMAD.MOV.U32 R13, RZ, RZ, R44 ;  /* 0x000000ffff0d7224 */ /* 0x000fe400078e002c */
[----:B------:R-:W-:Y:S02]  /*29050*/  IMAD.MOV.U32 R12, RZ, RZ, R3 ;  /* 0x000000ffff0c7224 */ /* 0x000fe400078e0003 */
[----:B------:R-:W-:-:S07]  /*29060*/  IMAD.MOV.U32 R33, RZ, RZ, R14 ;  /* 0x000000ffff217224 */ /* 0x000fce00078e000e */
[----:B------:R-:W-:Y:S05]  /*29070*/  WARPSYNC.COLLECTIVE R15, `(.L_x_1797) ;  /* 0x000000000f087348 */ /* 0x000fea0003c00000 */
[----:B------:R0:W1:Y:S02]  /*29080*/  SHFL.IDX P6, R14, R13, R12, R11 ;  /* 0x0000000c0d0e7389 */ /* 0x00006400000c000b */
[----:B01----:R-:W-:Y:S01]  /*29090*/  ENDCOLLECTIVE ;  /* 0x000000000000791b */ /* 0x003fe20003800000 */
.L_x_1797:
[----:B------:R-:W-:Y:S02]  /*290a0*/  SEL R40, R42, R33, P0 ;  /* 0x000000212a287207 */ /* 0x000fe40000000000 */
[----:B------:R-:W-:Y:S01]  /*290b0*/  SEL R42, R33, R42, P0 ;  /* 0x0000002a212a7207 */ /* 0x000fe20000000000 */
[----:B------:R-:W-:Y:S01]  /*290c0*/  IMAD.MOV.U32 R13, RZ, RZ, R35 ;  /* 0x000000ffff0d7224 */ /* 0x000fe200078e0023 */
[----:B------:R-:W-:Y:S01]  /*290d0*/  MOV R12, R20 ;  /* 0x00000014000c7202 */ /* 0x000fe20000000f00 */
[----:B------:R-:W-:-:S07]  /*290e0*/  IMAD.MOV.U32 R46, RZ, RZ, R14 ;  /* 0x000000ffff2e7224 */ /* 0x000fce00078e000e */
[----:B------:R-:W-:Y:S05]  /*290f0*/  WARPSYNC.COLLECTIVE R15, `(.L_x_1798) ;  /* 0x000000000f087348 */ /* 0x000fea0003c00000 */
[----:B------:R0:W1:Y:S02]  /*29100*/  SHFL.IDX P6, R14, R13, R12, R11 ;  /* 0x0000000c0d0e7389 */ /* 0x00006400000c000b */
[----:B01----:R-:W-:Y:S01]  /*29110*/  ENDCOLLECTIVE ;  /* 0x000000000000791b */ /* 0x003fe20003800000 */
.L_x_1798:
[----:B------:R-:W-:Y:S02]  /*29120*/  IMAD.MOV.U32 R13, RZ, RZ, R48 ;  /* 0x000000ffff0d7224 */ /* 0x000fe400078e0030 */
[----:B------:R-:W-:Y:S02]  /*29130*/  IMAD.MOV.U32 R12, RZ, RZ, R3 ;  /* 0x000000ffff0c7224 */ /* 0x000fe400078e0003 */
[----:B------:R-:W-:-:S07]  /*29140*/  IMAD.MOV.U32 R35, RZ, RZ, R14 ;  /* 0x000000ffff237224 */ /* 0x000fce00078e000e */
[----:B------:R-:W-:Y:S05]  /*29150*/  WARPSYNC.COLLECTIVE R15, `(.L_x_1799) ;  /* 0x000000000f087348 */ /* 0x000fea0003c00000 */
[----:B------:R0:W1:Y:S02]  /*29160*/  SHFL.IDX P6, R14, R13, R12, R11 ;  /* 0x0000000c0d0e7389 */ /* 0x00006400000c000b */
[----:B01----:R-:W-:Y:S01]  /*29170*/  ENDCOLLECTIVE ;  /* 0x000000000000791b */ /* 0x003fe20003800000 */
.L_x_1799:
        /* <DEDUP_REMOVED lines=8> */
.L_x_1800:
[----:B------:R-:W-:Y:S01]  /*29200*/  IMAD.MOV.U32 R13, RZ, RZ, R52 ;  /* 0x000000ffff0d7224 */ /* 0x000fe200078e0034 */
[----:B------:R-:W-:Y:S01]  /*29210*/  MOV R12, R3 ;  /* 0x00000003000c7202 */ /* 0x000fe20000000f00 */
[----:B------:R-:W-:-:S07]  /*29220*/  IMAD.MOV.U32 R37, RZ, RZ, R14 ;  /* 0x000000ffff257224 */ /* 0x000fce00078e000e */
[----:B------:R-:W-:Y:S05]  /*29230*/  WARPSYNC.COLLECTIVE R15, `(.L_x_1801) ;  /* 0x000000000f087348 */ /* 0x000fea0003c00000 */
[----:B------:R0:W1:Y:S02]  /*29240*/  SHFL.IDX P6, R14, R13, R12, R11 ;  /* 0x0000000c0d0e7389 */ /* 0x00006400000c000b */
[----:B01----:R-:W-:Y:S01]  /*29250*/  ENDCOLLECTIVE ;  /* 0x000000000000791b */ /* 0x003fe20003800000 */
.L_x_1801:
        /* <DEDUP_REMOVED lines=8> */
.L_x_1802:
[----:B------:R-:W-:Y:S02]  /*292e0*/  IMAD.MOV.U32 R13, RZ, RZ, R56 ;  /* 0x000000ffff0d7224 */ /* 0x000fe400078e0038 */
[----:B------:R-:W-:Y:S02]  /*292f0*/  IMAD.MOV.U32 R12, RZ, RZ, R3 ;  /* 0x000000ffff0c7224 */ /* 0x000fe400078e0003 */
[----:B------:R-:W-:-:S07]  /*29300*/  IMAD.MOV.U32 R39, RZ, RZ, R14 ;  /* 0x000000ffff277224 */ /* 0x000fce00078e000e */
[----:B------:R-:W-:Y:S05]  /*29310*/  WARPSYNC.COLLECTIVE R15, `(.L_x_1803) ;  /* 0x000000000f087348 */ /* 0x000fea0003c00000 */
[----:B------:R0:W1:Y:S02]  /*29320*/  SHFL.IDX P6, R14, R13, R12, R11 ;  /* 0x0000000c0d0e7389 */ /* 0x00006400000c000b */
[----:B01----:R-:W-:Y:S01]  /*29330*/  ENDCOLLECTIVE ;  /* 0x000000000000791b */ /* 0x003fe20003800000 */
.L_x_1803:
        /* <DEDUP_REMOVED lines=8> */
.L_x_1804:
[----:B------:R-:W-:Y:S02]  /*293c0*/  IMAD.MOV.U32 R13, RZ, RZ, R60 ;  /* 0x000000ffff0d7224 */ /* 0x000fe400078e003c */
[----:B------:R-:W-:Y:S02]  /*293d0*/  IMAD.MOV.U32 R12, RZ, RZ, R3 ;  /* 0x000000ffff0c7224 */ /* 0x000fe400078e0003 */
[----:B------:R-:W-:-:S07]  /*293e0*/  IMAD.MOV.U32 R41, RZ, RZ, R14 ;  /* 0x000000ffff297224 */ /* 0x000fce00078e000e */
[----:B------:R-:W-:Y:S05]  /*293f0*/  WARPSYNC.COLLECTIVE R15, `(.L_x_1805) ;  /* 0x000000000f087348 */ /* 0x000fea0003c00000 */
[----:B------:R0:W1:Y:S02]  /*29400*/  SHFL.IDX P6, R14, R13, R12, R11 ;  /* 0x0000000c0d0e7389 */ /* 0x00006400000c000b */
[----:B01----:R-:W-:Y:S01]  /*29410*/  ENDCOLLECTIVE ;  /* 0x000000000000791b */ /* 0x003fe20003800000 */
.L_x_1805:
        /* <DEDUP_REMOVED lines=8> */
.L_x_1806:
[----:B------:R-:W-:Y:S01]  /*294a0*/  IMAD.MOV.U32 R13, RZ, RZ, R64 ;  /* 0x000000ffff0d7224 */ /* 0x000fe200078e0040 */
[----:B------:R-:W-:Y:S01]  /*294b0*/  MOV R12, R3 ;  /* 0x00000003000c7202 */ /* 0x000fe20000000f00 */
[----:B------:R-:W-:-:S07]  /*294c0*/  IMAD.MOV.U32 R43, RZ, RZ, R14 ;  /* 0x000000ffff2b7224 */ /* 0x000fce00078e000e */
[----:B------:R-:W-:Y:S05]  /*294d0*/  WARPSYNC.COLLECTIVE R15, `(.L_x_1807) ;  /* 0x000000000f087348 */ /* 0x000fea0003c00000 */
[----:B------:R0:W1:Y:S02]  /*294e0*/  SHFL.IDX P6, R14, R13, R12, R11 ;  /* 0x0000000c0d0e7389 */ /* 0x00006400000c000b */
[----:B01----:R-:W-:Y:S01]  /*294f0*/  ENDCOLLECTIVE ;  /* 0x000000000000791b */ /* 0x003fe20003800000 */
.L_x_1807:
        /* <DEDUP_REMOVED lines=8> */
.L_x_1808:
[----:B------:R-:W-:Y:S02]  /*29580*/  IMAD.MOV.U32 R13, RZ, RZ, R68 ;  /* 0x000000ffff0d7224 */ /* 0x000fe400078e0044 */
[----:B------:R-:W-:Y:S02]  /*29590*/  IMAD.MOV.U32 R12, RZ, RZ, R3 ;  /* 0x000000ffff0c7224 */ /* 0x000fe400078e0003 */
[----:B------:R-:W-:-:S07]  /*295a0*/  IMAD.MOV.U32 R45, RZ, RZ, R14 ;  /* 0x000000ffff2d7224 */ /* 0x000fce00078e000e */
[----:B------:R-:W-:Y:S05]  /*295b0*/  WARPSYNC.COLLECTIVE R15, `(.L_x_1809) ;  /* 0x000000000f087348 */ /* 0x000fea0003c00000 */
[----:B------:R0:W1:Y:S02]  /*295c0*/  SHFL.IDX P6, R14, R13, R12, R11 ;  /* 0x0000000c0d0e7389 */ /* 0x00006400000c000b */
[----:B01----:R-:W-:Y:S01]  /*295d0*/  ENDCOLLECTIVE ;  /* 0x000000000000791b */ /* 0x003fe20003800000 */
.L_x_1809:
        /* <DEDUP_REMOVED lines=8> */
.L_x_1810:
[----:B------:R-:W-:Y:S02]  /*29660*/  IMAD.MOV.U32 R13, RZ, RZ, R72 ;  /* 0x000000ffff0d7224 */ /* 0x000fe400078e0048 */
[----:B------:R-:W-:Y:S02]  /*29670*/  IMAD.MOV.U32 R12, RZ, RZ, R3 ;  /* 0x000000ffff0c7224 */ /* 0x000fe400078e0003 */
[----:B------:R-:W-:-:S07]  /*29680*/  IMAD.MOV.U32 R47, RZ, RZ, R14 ;  /* 0x000000ffff2f7224 */ /* 0x000fce00078e000e */
[----:B------:R-:W-:Y:S05]  /*29690*/  WARPSYNC.COLLECTIVE R15, `(.L_x_1811) ;  /* 0x000000000f087348 */ /* 0x000fea0003c00000 */
[----:B------:R0:W1:Y:S02]  /*296a0*/  SHFL.IDX P6, R14, R13, R12, R11 ;  /* 0x0000000c0d0e7389 */ /* 0x00006400000c000b */
[----:B01----:R-:W-:Y:S01]  /*296b0*/  ENDCOLLECTIVE ;  /* 0x000000000000791b */ /* 0x003fe20003800000 */
.L_x_1811:
        /* <DEDUP_REMOVED lines=8> */
.L_x_1812:
[----:B------:R-:W-:Y:S01]  /*29740*/  IMAD.MOV.U32 R13, RZ, RZ, R78 ;  /* 0x000000ffff0d7224 */ /* 0x000fe200078e004e */
[----:B------:R-:W-:Y:S01]  /*29750*/  MOV R12, R3 ;  /* 0x00000003000c7202 */ /* 0x000fe20000000f00 */
[----:B------:R-:W-:-:S07]  /*29760*/  IMAD.MOV.U32 R49, RZ, RZ, R14 ;  /* 0x000000ffff317224 */ /* 0x000fce00078e000e */
[----:B------:R-:W-:Y:S05]  /*29770*/  WARPSYNC.COLLECTIVE R15, `(.L_x_1813) ;  /* 0x000000000f087348 */ /* 0x000fea0003c00000 */
[----:B------:R0:W1:Y:S02]  /*29780*/  SHFL.IDX P6, R14, R13, R12, R11 ;  /* 0x0000000c0d0e7389 */ /* 0x00006400000c000b */
[----:B01----:R-:W-:Y:S01]  /*29790*/  ENDCOLLECTIVE ;  /* 0x000000000000791b */ /* 0x003fe20003800000 */
.L_x_1813:
        /* <DEDUP_REMOVED lines=8> */
.L_x_1814:
[----:B------:R-:W-:Y:S02]  /*29820*/  IMAD.MOV.U32 R13, RZ, RZ, R80 ;  /* 0x000000ffff0d7224 */ /* 0x000fe400078e0050 */
[----:B------:R-:W-:Y:S02]  /*29830*/  IMAD.MOV.U32 R12, RZ, RZ, R3 ;  /* 0x000000ffff0c7224 */ /* 0x000fe400078e0003 */
[----:B------:R-:W-:-:S07]  /*29840*/  IMAD.MOV.U32 R51, RZ, RZ, R14 ;  /* 0x000000ffff337224 */ /* 0x000fce00078e000e */
[----:B------:R-:W-:Y:S05]  /*29850*/  WARPSYNC.COLLECTIVE R15, `(.L_x_1815) ;  /* 0x000000000f087348 */ /* 0x000fea0003c00000 */
[----:B------:R0:W1:Y:S02]  /*29860*/  SHFL.IDX P6, R14, R13, R12, R11 ;  /* 0x0000000c0d0e7389 */ /* 0x00006400000c000b */
[----:B01----:R-:W-:Y:S01]  /*29870*/  ENDCOLLECTIVE ;  /* 0x000000000000791b */ /* 0x003fe20003800000 */
.L_x_1815:
[----:B------:R-:W-:Y:S01]  /*29880*/  IMAD.MOV.U32 R13, RZ, RZ, R53 ;  /* 0x000000ffff0d7224 */ /* 0x000fe200078e0035 */
[----:B------:R-:W-:Y:S01]  /*29890*/  MOV R12, R20 ;  /* 0x00000014000c7202 */ /* 0x000fe20000000f00 */
[----:B------:R-:W-:-:S07]  /*298a0*/  IMAD.MOV.U32 R80, RZ, RZ, R14 ;  /* 0x000000ffff507224 */ /* 0x000fce00078e000e */
[----:B------:R-:W-:Y:S05]  /*298b0*/  WARPSYNC.COLLECTIVE R15, `(.L_x_1816) ;  /* 0x000000000f087348 */ /* 0x000fea0003c00000 */
[----:B------:R0:W1:Y:S02]  /*298c0*/  SHFL.IDX P6, R14, R13, R12, R11 ;  /* 0x0000000c0d0e7389 */ /* 0x00006400000c000b */
[----:B01----:R-:W-:Y:S01]  /*298d0*/  ENDCOLLECTIVE ;  /* 0x000000000000791b */ /* 0x003fe20003800000 */
.L_x_1816:
[----:B------:R-:W-:Y:S02]  /*298e0*/  IMAD.MOV.U32 R13, RZ, RZ, R82 ;  /* 0x000000ffff0d7224 */ /* 0x000fe400078e0052 */
[----:B------:R-:W-:Y:S02]  /*298f0*/  IMAD.MOV.U32 R12, RZ, RZ, R3 ;  /* 0x000000ffff0c7224 */ /* 0x000fe400078e0003 */
[----:B------:R-:W-:-:S07]  /*29900*/  IMAD.MOV.U32 R53, RZ, RZ, R14 ;  /* 0x000000ffff357224 */ /* 0x000fce00078e000e */
[----:B------:R-:W-:Y:S05]  /*29910*/  WARPSYNC.COLLECTIVE R15, `(.L_x_1817) ;  /* 0x000000000f087348 */ /* 0x000fea0003c00000 */
[----:B------:R0:W1:Y:S02]  /*29920*/  SHFL.IDX P6, R14, R13, R12, R11 ;  /* 0x0000000c0d0e7389 */ /* 0x00006400000c000b */
[----:B01----:R-:W-:Y:S01]  /*29930*/  ENDCOLLECTIVE ;  /* 0x000000000000791b */ /* 0x003fe20003800000 */
.L_x_1817:
[----:B------:R-:W-:Y:S02]  /*29940*/  IMAD.MOV.U32 R13, RZ, RZ, R55 ;  /* 0x000000ffff0d7224 */ /* 0x000fe400078e0037 */
[----:B------:R-:W-:Y:S02]  /*29950*/  IMAD.MOV.U32 R12, RZ, RZ, R20 ;  /* 0x000000ffff0c7224 */ /* 0x000fe400078e0014 */
[----:B------:R-:W-:-:S07]  /*29960*/  IMAD.MOV.U32 R82, RZ, RZ, R14 ;  /* 0x000000ffff527224 */ /* 0x000fce00078e000e */
[----:B------:R-:W-:Y:S05]  /*29970*/  WARPSYNC.COLLECTIVE R15, `(.L_x_1818) ;  /* 0x000000000f087348 */ /* 0x000fea0003c00000 */
[----:B------:R0:W1:Y:S02]  /*29980*/  SHFL.IDX P6, R14, R13, R12, R11 ;  /* 0x0000000c0d0e7389 */ /* 0x00006400000c000b */
[----:B01----:R-:W-:Y:S01]  /*29990*/  ENDCOLLECTIVE ;  /* 0x000000000000791b */ /* 0x003fe20003800000 */
.L_x_1818:
[----:B------:R-:W-:Y:S01]  /*299a0*/  IMAD.MOV.U32 R13, RZ, RZ, R84 ;  /* 0x000000ffff0d7224 */ /* 0x000fe200078e0054 */
[----:B------:R-:W-:Y:S01]  /*299b0*/  MOV R12, R3 ;  /* 0x00000003000c7202 */ /* 0x000fe20000000f00 */
[----:B------:R-:W-:-:S07]  /*299c0*/  IMAD.MOV.U32 R55, RZ, RZ, R14 ;  /* 0x000000ffff377224 */ /* 0x000fce00078e000e */
[----:B------:R-:W-:Y:S05]  /*299d0*/  WARPSYNC.COLLECTIVE R15, `(.L_x_1819) ;  /* 0x000000000f087348 */ /* 0x000fea0003c00000 */
[----:B------:R0:W1:Y:S02]  /*299e0*/  SHFL.IDX P6, R14, R13, R12, R11 ;  /* 0x0000000c0d0e7389 */ /* 0x00006400000c000b */
[----:B01----:R-:W-:Y:S01]  /*299f0*/  ENDCOLLECTIVE ;  /* 0x000000000000791b */ /* 0x003fe20003800000 */
.L_x_1819:
[----:B------:R-:W-:Y:S02]  /*29a00*/  IMAD.MOV.U32 R13, RZ, RZ, R57 ;  /* 0x000000ffff0d7224 */ /* 0x000fe400078e0039 */
[----:B------:R-:W-:Y:S02]  /*29a10*/  IMAD.MOV.U32 R12, RZ, RZ, R20 ;  /* 0x000000ffff0c7224 */ /* 0x000fe400078e0014 */
[----:B------:R-:W-:-:S07]  /*29a20*/  IMAD.MOV.U32 R84, RZ, RZ, R14 ;  /* 0x000000ffff547224 */ /* 0x000fce00078e000e */
[----:B------:R-:W-:Y:S05]  /*29a30*/  WARPSYNC.COLLECTIVE R15, `(.L_x_1820) ;  /* 0x000000000f087348 */ /* 0x000fea0003c00000 */
[----:B------:R0:W1:Y:S02]  /*29a40*/  SHFL.IDX P6, R14, R13, R12, R11 ;  /* 0x0000000c0d0e7389 */ /* 0x00006400000c000b */
[----:B01----:R-:W-:Y:S01]  /*29a50*/  ENDCOLLECTIVE ;  /* 0x000000000000791b */ /* 0x003fe20003800000 */
.L_x_1820:
[----:B------:R-:W-:Y:S02]  /*29a60*/  IMAD.MOV.U32 R13, RZ, RZ, R86 ;  /* 0x000000ffff0d7224 */ /* 0x000fe400078e0056 */
[----:B------:R-:W-:Y:S02]  /*29a70*/  IMAD.MOV.U32 R12, RZ, RZ, R3 ;  /* 0x000000ffff0c7224 */ /* 0x000fe400078e0003 */
[----:B------:R-:W-:-:S07]  /*29a80*/  IMAD.MOV.U32 R57, RZ, RZ, R14 ;  /* 0x000000ffff397224 */ /* 0x000fce00078e000e */
[----:B------:R-:W-:Y:S05]  /*29a90*/  WARPSYNC.COLLECTIVE R15, `(.L_x_1821) ;  /* 0x000000000f087348 */ /* 0x000fea0003c00000 */
[----:B------:R0:W1:Y:S02]  /*29aa0*/  SHFL.IDX P6, R14, R13, R12, R11 ;  /* 0x0000000c0d0e7389 */ /* 0x00006400000c000b */
[----:B01----:R-:W-:Y:S01]  /*29ab0*/  ENDCOLLECTIVE ;  /* 0x000000000000791b */ /* 0x003fe20003800000 */
.L_x_1821:
[----:B------:R-:W-:Y:S01]  /*29ac0*/  IMAD.MOV.U32 R13, RZ, RZ, R59 ;  /* 0x000000ffff0d7224 */ /* 0x000fe200078e003b */
[----:B------:R-:W-:Y:S01]  /*29ad0*/  MOV R12, R20 ;  /* 0x00000014000c7202 */ /* 0x000fe20000000f00 */
[----:B------:R-:W-:-:S07]  /*29ae0*/  IMAD.MOV.U32 R86, RZ, RZ, R14 ;  /* 0x000000ffff567224 */ /* 0x000fce00078e000e */
[----:B------:R-:W-:Y:S05]  /*29af0*/  WARPSYNC.COLLECTIVE R15, `(.L_x_1822) ;  /* 0x000000000f087348 */ /* 0x000fea0003c00000 */
[----:B------:R0:W1:Y:S02]  /*29b00*/  SHFL.IDX P6, R14, R13, R12, R11 ;  /* 0x0000000c0d0e7389 */ /* 0x00006400000c000b */
[----:B01----:R-:W-:Y:S01]  /*29b10*/  ENDCOLLECTIVE ;  /* 0x000000000000791b */ /* 0x003fe20003800000 */
.L_x_1822:
[----:B------:R-:W-:Y:S02]  /*29b20*/  IMAD.MOV.U32 R13, RZ, RZ, R88 ;  /* 0x000000ffff0d7224 */ /* 0x000fe400078e0058 */
[----:B------:R-:W-:Y:S02]  /*29b30*/  IMAD.MOV.U32 R12, RZ, RZ, R3 ;  /* 0x000000ffff0c7224 */ /* 0x000fe400078e0003 */
[----:B------:R-:W-:-:S07]  /*29b40*/  IMAD.MOV.U32 R59, RZ, RZ, R14 ;  /* 0x000000ffff3b7224 */ /* 0x000fce00078e000e */
[----:B------:R-:W-:Y:S05]  /*29b50*/  WARPSYNC.COLLECTIVE R15, `(.L_x_1823) ;  /* 0x000000000f087348 */ /* 0x000fea0003c00000 */
[----:B------:R0:W1:Y:S02]  /*29b60*/  SHFL.IDX P6, R14, R13, R12, R11 ;  /* 0x0000000c0d0e7389 */ /* 0x00006400000c000b */
[----:B01----:R-:W-:Y:S01]  /*29b70*/  ENDCOLLECTIVE ;  /* 0x000000000000791b */ /* 0x003fe20003800000 */
.L_x_1823:
        /* <DEDUP_REMOVED lines=8> */
.L_x_1824:
[----:B------:R-:W-:Y:S01]  /*29c00*/  IMAD.MOV.U32 R13, RZ, RZ, R90 ;  /* 0x000000ffff0d7224 */ /* 0x000fe200078e005a */
[----:B------:R-:W-:Y:S01]  /*29c10*/  MOV R12, R3 ;  /* 0x00000003000c7202 */ /* 0x000fe20000000f00 */
[----:B------:R-:W-:-:S07]  /*29c20*/  IMAD.MOV.U32 R61, RZ, RZ, R14 ;  /* 0x000000ffff3d7224 */ /* 0x000fce00078e000e */
[----:B------:R-:W-:Y:S05]  /*29c30*/  WARPSYNC.COLLECTIVE R15, `(.L_x_1825) ;  /* 0x000000000f087348 */ /* 0x000fea0003c00000 */
[----:B------:R0:W1:Y:S02]  /*29c40*/  SHFL.IDX P6, R14, R13, R12, R11 ;  /* 0x0000000c0d0e7389 */ /* 0x00006400000c000b */
[----:B01----:R-:W-:Y:S01]  /*29c50*/  ENDCOLLECTIVE ;  /* 0x000000000000791b */ /* 0x003fe20003800000 */
.L_x_1825:
        /* <DEDUP_REMOVED lines=8> */
.L_x_1826:
[----:B------:R-:W-:Y:S02]  /*29ce0*/  IMAD.MOV.U32 R13, RZ, RZ, R100 ;  /* 0x000000ffff0d7224 */ /* 0x000fe400078e0064 */
[----:B------:R-:W-:Y:S02]  /*29cf0*/  IMAD.MOV.U32 R12, RZ, RZ, R3 ;  /* 0x000000ffff0c7224 */ /* 0x000fe400078e0003 */
[----:B------:R-:W-:-:S07]  /*29d00*/  IMAD.MOV.U32 R63, RZ, RZ, R14 ;  /* 0x000000ffff3f7224 */ /* 0x000fce00078e000e */
[----:B------:R-:W-:Y:S05]  /*29d10*/  WARPSYNC.COLLECTIVE R15, `(.L_x_1827) ;  /* 0x000000000f087348 */ /* 0x000fea0003c00000 */
[----:B------:R0:W1:Y:S02]  /*29d20*/  SHFL.IDX P6, R14, R13, R12, R11 ;  /* 0x0000000c0d0e7389 */ /* 0x00006400000c000b */
[----:B01----:R-:W-:Y:S01]  /*29d30*/  ENDCOLLECTIVE ;  /* 0x000000000000791b */ /* 0x003fe20003800000 */
.L_x_1827:
        /* <DEDUP_REMOVED lines=8> */
.L_x_1828:
[----:B------:R-:W-:Y:S02]  /*29dc0*/  IMAD.MOV.U32 R13, RZ, RZ, R102 ;  /* 0x000000ffff0d7224 */ /* 0x000fe400078e0066 */
[----:B------:R-:W-:Y:S02]  /*29dd0*/  IMAD.MOV.U32 R12, RZ, RZ, R3 ;  /* 0x000000ffff0c7224 */ /* 0x000fe400078e0003 */
[----:B------:R-:W-:-:S07]  /*29de0*/  IMAD.MOV.U32 R65, RZ, RZ, R14 ;  /* 0x000000ffff417224 */ /* 0x000fce00078e000e */
[----:B------:R-:W-:Y:S05]  /*29df0*/  WARPSYNC.COLLECTIVE R15, `(.L_x_1829) ;  /* 0x000000000f087348 */ /* 0x000fea0003c00000 */
[----:B------:R0:W1:Y:S02]  /*29e00*/  SHFL.IDX P6, R14, R13, R12, R11 ;  /* 0x0000000c0d0e7389 */ /* 0x00006400000c000b */
[----:B01----:R-:W-:Y:S01]  /*29e10*/  ENDCOLLECTIVE ;  /* 0x000000000000791b */ /* 0x003fe20003800000 */
.L_x_1829:
        /* <DEDUP_REMOVED lines=8> */
.L_x_1830:
[----:B------:R-:W-:Y:S01]  /*29ea0*/  IMAD.MOV.U32 R13, RZ, RZ, R104 ;  /* 0x000000ffff0d7224 */ /* 0x000fe200078e0068 */
[----:B------:R-:W-:Y:S01]  /*29eb0*/  MOV R12, R3 ;  /* 0x00000003000c7202 */ /* 0x000fe20000000f00 */
[----:B------:R-:W-:-:S07]  /*29ec0*/  IMAD.MOV.U32 R69, RZ, RZ, R14 ;  /* 0x000000ffff457224 */ /* 0x000fce00078e000e */
[----:B------:R-:W-:Y:S05]  /*29ed0*/  WARPSYNC.COLLECTIVE R15, `(.L_x_1831) ;  /* 0x000000000f087348 */ /* 0x000fea0003c00000 */
[----:B------:R0:W1:Y:S02]  /*29ee0*/  SHFL.IDX P6, R14, R13, R12, R11 ;  /* 0x0000000c0d0e7389 */ /* 0x00006400000c000b */
[----:B01----:R-:W-:Y:S01]  /*29ef0*/  ENDCOLLECTIVE ;  /* 0x000000000000791b */ /* 0x003fe20003800000 */
.L_x_1831:
        /* <DEDUP_REMOVED lines=8> */
.L_x_1832:
[----:B------:R-:W-:Y:S02]  /*29f80*/  IMAD.MOV.U32 R13, RZ, RZ, R106 ;  /* 0x000000ffff0d7224 */ /* 0x000fe400078e006a */
[----:B------:R-:W-:Y:S02]  /*29f90*/  IMAD.MOV.U32 R12, RZ, RZ, R3 ;  /* 0x000000ffff0c7224 */ /* 0x000fe400078e0003 */
[----:B------:R-:W-:-:S07]  /*29fa0*/  IMAD.MOV.U32 R101, RZ, RZ, R14 ;  /* 0x000000ffff657224 */ /* 0x000fce00078e000e */
[----:B------:R-:W-:Y:S05]  /*29fb0*/  WARPSYNC.COLLECTIVE R15, `(.L_x_1833) ;  /* 0x000000000f087348 */ /* 0x000fea0003c00000 */
[----:B------:R0:W1:Y:S02]  /*29fc0*/  SHFL.IDX P6, R14, R13, R12, R11 ;  /* 0x0000000c0d0e7389 */ /* 0x00006400000c000b */
[----:B01----:R-:W-:Y:S01]  /*29fd0*/  ENDCOLLECTIVE ;  /* 0x000000000000791b */ /* 0x003fe20003800000 */
.L_x_1833:
[----:B------:R-:W-:Y:S01]  /*29fe0*/  SEL R49, R104, R101, P0 ;  /* 0x0000006568317207 */ /* 0x000fe20000000000 */
[----:B------:R-:W-:Y:S01]  /*29ff0*/  IMAD.MOV.U32 R13, RZ, RZ, R103 ;  /* 0x000000ffff0d7224 */ /* 0x000fe200078e0067 */
[----:B------:R-:W-:Y:S01]  /*2a000*/  MOV R12, R20 ;  /* 0x00000014000c7202 */ /* 0x000fe20000000f00 */
[----:B------:R-:W-:-:S07]  /*2a010*/  IMAD.MOV.U32 R106, RZ, RZ, R14 ;  /* 0x000000ffff6a7224 */ /* 0x000fce00078e000e */
[----:B------:R-:W-:Y:S05]  /*2a020*/  WARPSYNC.COLLECTIVE R15, `(.L_x_1834) ;  /* 0x000000000f087348 */ /* 0x000fea0003c00000 */
[----:B------:R0:W1:Y:S02]  /*2a030*/  SHFL.IDX P6, R14, R13, R12, R11 ;  /* 0x0000000c0d0e7389 */ /* 0x00006400000c000b */
[----:B01----:R-:W-:Y:S01]  /*2a040*/  ENDCOLLECTIVE ;  /* 0x000000000000791b */ /* 0x003fe20003800000 */
.L_x_1834:
[----:B------:R-:W-:Y:S02]  /*2a050*/  IMAD.MOV.U32 R13, RZ, RZ, R108 ;  /* 0x000000ffff0d7224 */ /* 0x000fe400078e006c */
[----:B------:R-:W-:Y:S02]  /*2a060*/  IMAD.MOV.U32 R12, RZ, RZ, R3 ;  /* 0x000000ffff0c7224 */ /* 0x000fe400078e0003 */
[----:B------:R-:W-:-:S07]  /*2a070*/  IMAD.MOV.U32 R103, RZ, RZ, R14 ;  /* 0x000000ffff677224 */ /* 0x000fce00078e000e */
[----:B------:R-:W-:Y:S05]  /*2a080*/  WARPSYNC.COLLECTIVE R15, `(.L_x_1835) ;  /* 0x000000000f087348 */ /* 0x000fea0003c00000 */
[----:B------:R0:W1:Y:S02]  /*2a090*/  SHFL.IDX P6, R14, R13, R12, R11 ;  /* 0x0000000c0d0e7389 */ /* 0x00006400000c000b */
[----:B01----:R-:W-:Y:S01]  /*2a0a0*/  ENDCOLLECTIVE ;  /* 0x000000000000791b */ /* 0x003fe20003800000 */
.L_x_1835:
[----:B------:R-:W-:Y:S02]  /*2a0b0*/  IMAD.MOV.U32 R13, RZ, RZ, R105 ;  /* 0x000000ffff0d7224 */ /* 0x000fe400078e0069 */
[----:B------:R-:W-:Y:S02]  /*2a0c0*/  IMAD.MOV.U32 R12, RZ, RZ, R20 ;  /* 0x000000ffff0c7224 */ /* 0x000fe400078e0014 */
[----:B------:R-:W-:-:S07]  /*2a0d0*/  IMAD.MOV.U32 R108, RZ, RZ, R14 ;  /* 0x000000ffff6c7224 */ /* 0x000fce00078e000e */
[----:B------:R-:W-:Y:S05]  /*2a0e0*/  WARPSYNC.COLLECTIVE R15, `(.L_x_1836) ;  /* 0x000000000f087348 */ /* 0x000fea0003c00000 */
[----:B------:R0:W1:Y:S02]  /*2a0f0*/  SHFL.IDX P6, R14, R13, R12, R11 ;  /* 0x0000000c0d0e7389 */ /* 0x00006400000c000b */
[----:B01----:R-:W-:Y:S01]  /*2a100*/  ENDCOLLECTIVE ;  /* 0x000000000000791b */ /* 0x003fe20003800000 */
.L_x_1836:
[----:B------:R-:W-:Y:S01]  /*2a110*/  IMAD.MOV.U32 R13, RZ, RZ, R110 ;  /* 0x000000ffff0d7224 */ /* 0x000fe200078e006e */
[----:B------:R-:W-:Y:S01]  /*2a120*/  MOV R12, R3 ;  /* 0x00000003000c7202 */ /* 0x000fe20000000f00 */
[----:B------:R-:W-:-:S07]  /*2a130*/  IMAD.MOV.U32 R105, RZ, RZ, R14 ;  /* 0x000000ffff697224 */ /* 0x000fce00078e000e */
[----:B------:R-:W-:Y:S05]  /*2a140*/  WARPSYNC.COLLECTIVE R15, `(.L_x_1837) ;  /* 0x000000000f087348 */ /* 0x000fea0003c00000 */
[----:B------:R0:W1:Y:S02]  /*2a150*/  SHFL.IDX P6, R14, R13, R12, R11 ;  /* 0x0000000c0d0e7389 */ /* 0x00006400000c000b */
[----:B01----:R-:W-:Y:S01]  /*2a160*/  ENDCOLLECTIVE ;  /* 0x000000000000791b */ /* 0x003fe20003800000 */
.L_x_1837:
[----:B------:R-:W-:Y:S01]  /*2a170*/  SEL R59, R105, R108, P0 ;  /* 0x0000006c693b7207 */ /* 0x000fe20000000000 */
[----:B------:R-:W-:Y:S02]  /*2a180*/  IMAD.MOV.U32 R13, RZ, RZ, R107 ;  /* 0x000000ffff0d7224 */ /* 0x000fe400078e006b */
[----:B------:R-:W-:Y:S02]  /*2a190*/  IMAD.MOV.U32 R12, RZ, RZ, R20 ;  /* 0x000000ffff0c7224 */ /* 0x000fe400078e0014 */
[----:B------:R-:W-:-:S07]  /*2a1a0*/  IMAD.MOV.U32 R110, RZ, RZ, R14 ;  /* 0x000000ffff6e7224 */ /* 0x000fce00078e000e */
[----:B------:R-:W-:Y:S05]  /*2a1b0*/  WARPSYNC.COLLECTIVE R15, `(.L_x_1838) ;  /* 0x000000000f087348 */ /* 0x000fea0003c00000 */
[----:B------:R0:W1:Y:S02]  /*2a1c0*/  SHFL.IDX P6, R14, R13, R12, R11 ;  /* 0x0000000c0d0e7389 */ /* 0x00006400000c000b */
[----:B01----:R-:W-:Y:S01]  /*2a1d0*/  ENDCOLLECTIVE ;  /* 0x000000000000791b */ /* 0x003fe20003800000 */
.L_x_1838:
[----:B------:R-:W-:Y:S02]  /*2a1e0*/  IMAD.MOV.U32 R13, RZ, RZ, R112 ;  /* 0x000000ffff0d7224 */ /* 0x000fe400078e0070 */
[----:B------:R-:W-:Y:S02]  /*2a1f0*/  IMAD.MOV.U32 R12, RZ, RZ, R3 ;  /* 0x000000ffff0c7224 */ /* 0x000fe400078e0003 */
[----:B------:R-:W-:-:S07]  /*2a200*/  IMAD.MOV.U32 R107, RZ, RZ, R14 ;  /* 0x000000ffff6b7224 */ /* 0x000fce00078e000e */
[----:B------:R-:W-:Y:S05]  /*2a210*/  WARPSYNC.COLLECTIVE R15, `(.L_x_1839) ;  /* 0x000000000f087348 */ /* 0x000fea0003c00000 */
[----:B------:R0:W1:Y:S02]  /*2a220*/  SHFL.IDX P6, R14, R13, R12, R11 ;  /* 0x0000000c0d0e7389 */ /* 0x00006400000c000b */
[----:B01----:R-:W-:Y:S01]  /*2a230*/  ENDCOLLECTIVE ;  /* 0x000000000000791b */ /* 0x003fe20003800000 */
.L_x_1839:
        /* <DEDUP_REMOVED lines=8> */
.L_x_1840:
[----:B------:R-:W-:Y:S02]  /*2a2c0*/  IMAD.MOV.U32 R13, RZ, RZ, R114 ;  /* 0x000000ffff0d7224 */ /* 0x000fe400078e0072 */
[----:B------:R-:W-:Y:S02]  /*2a2d0*/  IMAD.MOV.U32 R12, RZ, RZ, R3 ;  /* 0x000000ffff0c7224 */ /* 0x000fe400078e0003 */
[----:B------:R-:W-:-:S07]  /*2a2e0*/  IMAD.MOV.U32 R112, RZ, RZ, R14 ;  /* 0x000000ffff707224 */ /* 0x000fce00078e000e */
[----:B------:R-:W-:Y:S05]  /*2a2f0*/  WARPSYNC.COLLECTIVE R15, `(.L_x_1841) ;  /* 0x000000000f087348 */ /* 0x000fea0003c00000 */
[----:B------:R0:W1:Y:S02]  /*2a300*/  SHFL.IDX P6, R14, R13, R12, R11 ;  /* 0x0000000c0d0e7389 */ /* 0x00006400000c000b */
[----:B01----:R-:W-:Y:S01]  /*2a310*/  ENDCOLLECTIVE ;  /* 0x000000000000791b */ /* 0x003fe20003800000 */
.L_x_1841:
        /* <DEDUP_REMOVED lines=8> */
.L_x_1842:
        /* <DEDUP_REMOVED lines=11> */
.L_x_1843:
[----:B------:R-:W-:Y:S02]  /*2a450*/  SEL R69, R71, R114, P0 ;  /* 0x0000007247457207 */ /* 0x000fe40000000000 */
[----:B------:R-:W-:Y:S01]  /*2a460*/  SEL R71, R114, R71, P0 ;  /* 0x0000004772477207 */ /* 0x000fe20000000000 */
[----:B------:R-:W-:Y:S01]  /*2a470*/  IMAD.MOV.U32 R13, RZ, RZ, R5 ;  /* 0x000000ffff0d7224 */ /* 0x000fe200078e0005 */
[----:B------:R-:W-:Y:S01]  /*2a480*/  SEL R5, R78, R51, P0 ;  /* 0x000000334e057207 */ /* 0x000fe20000000000 */
[----:B------:R-:W-:Y:S01]  /*2a490*/  IMAD.MOV.U32 R12, RZ, RZ, R20 ;  /* 0x000000ffff0c7224 */ /* 0x000fe200078e0014 */
[----:B------:R-:W-:Y:S01]  /*2a4a0*/  SEL R51, R101, R104, P0 ;  /* 0x0000006865337207 */ /* 0x000fe20000000000 */
[----:B------:R-:W-:Y:S02]  /*2a4b0*/  IMAD.MOV.U32 R20, RZ, RZ, RZ ;  /* 0x000000ffff147224 */ /* 0x000fe400078e00ff */
[----:B------:R-:W-:-:S07]  /*2a4c0*/  IMAD.MOV.U32 R75, RZ, RZ, R14 ;  /* 0x000000ffff4b7224 */ /* 0x000fce00078e000e */
[----:B------:R-:W-:Y:S05]  /*2a4d0*/  WARPSYNC.COLLECTIVE R15, `(.L_x_1844) ;  /* 0x000000000f087348 */ /* 0x000fea0003c00000 */
[----:B------:R0:W1:Y:S02]  /*2a4e0*/  SHFL.IDX P6, R14, R13, R12, R11 ;  /* 0x0000000c0d0e7389 */ /* 0x00006400000c000b */
[----:B01----:R-:W-:Y:S01]  /*2a4f0*/  ENDCOLLECTIVE ;  /* 0x000000000000791b */ /* 0x003fe20003800000 */
.L_x_1844:
        /* <DEDUP_REMOVED lines=13> */
[----:B------:R-:W-:Y:S01]  /*2a5d0*/  SEL R57, R108, R105, P0 ;  /* 0x000000696c397207 */ /* 0x000fe20000000000 */
[----:B------:R-:W-:Y:S06]  /*2a5e0*/  BRA `(.L_x_1845) ;  /* 0xffffff3000347947 */ /* 0x000fec000383ffff */
.L_x_1567:
[----:B------:R-:W-:Y:S01]  /*2a5f0*/  IMAD.MOV.U32 R13, RZ, RZ, R2 ;  /* 0x000000ffff0d7224 */ /* 0x000fe200078e0002 */
[----:B------:R-:W-:Y:S01]  /*2a600*/  MOV R15, 0xffffffff ;  /* 0xffffffff000f7802 */ /* 0x000fe20000000f00 */
[----:B------:R-:W-:Y:S02]  /*2a610*/  IMAD.MOV.U32 R12, RZ, RZ, RZ ;  /* 0x000000ffff0c7224 */ /* 0x000fe400078e00ff */
[----:B------:R-:W-:-:S07]  /*2a620*/  IMAD.MOV.U32 R11, RZ, RZ, 0x181f ;  /* 0x0000181fff0b7424 */ /* 0x000fce00078e00ff */
[----:B-1----:R-:W-:Y:S05]  /*2a630*/  WARPSYNC.COLLECTIVE R15, `(.L_x_1846) ;  /* 0x000000000f087348 */ /* 0x002fea0003c00000 */
[----:B------:R0:W2:Y:S02]  /*2a640*/  SHFL.IDX P6, R14, R13, R12, R11 ;  /* 0x0000000c0d0e7389 */ /* 0x0000a400000c000b */
[----:B012---:R-:W-:Y:S01]  /*2a650*/  ENDCOLLECTIVE ;  /* 0x000000000000791b */ /* 0x007fe20003800000 */
.L_x_1846:
[----:B------:R-:W-:Y:S02]  /*2a660*/  IMAD.MOV.U32 R13, RZ, RZ, R0 ;  /* 0x000000ffff0d7224 */ /* 0x000fe400078e0000 */
[----:B------:R-:W-:-:S07]  /*2a670*/  IMAD.MOV.U32 R3, RZ, RZ, R14 ;  /* 0x000000ffff037224 */ /* 0x000fce00078e000e */
[----:B------:R-:W-:Y:S05]  /*2a680*/  WARPSYNC.COLLECTIVE R15, `(.L_x_1847) ;  /* 0x000000000f087348 */ /* 0x000fea0003c00000 */
[----:B------:R0:W1:Y:S02]  /*2a690*/  SHFL.IDX P6, R14, R13, R12, R11 ;  /* 0x0000000c0d0e7389 */ /* 0x00006400000c000b */
[----:B01----:R-:W-:Y:S01]  /*2a6a0*/  ENDCOLLECTIVE ;  /* 0x000000000000791b */ /* 0x003fe20003800000 */
.L_x_1847:
[----:B------:R-:W-:Y:S05]  /*2a6b0*/  BRA `(.L_x_1848) ;  /* 0xffffff4800f07947 */ /* 0x000fea000383ffff */
.L_x_1570:
[----:B------:R-:W-:Y:S01]  /*2a6c0*/  BSSY B1, `(.L_x_1849) ;  /* 0x0000008000017945 */ /* 0x000fe20003800000 */
[----:B------:R-:W-:Y:S02]  /*2a6d0*/  IMAD.MOV.U32 R13, RZ, RZ, R2 ;  /* 0x000000ffff0d7224 */ /* 0x000fe400078e0002 */
[----:B------:R-:W-:Y:S02]  /*2a6e0*/  IMAD.MOV.U32 R12, RZ, RZ, 0x1 ;  /* 0x00000001ff0c7424 */ /* 0x000fe400078e00ff */
[----:B------:R-:W-:Y:S02]  /*2a6f0*/  IMAD.MOV.U32 R11, RZ, RZ, 0x181f ;  /* 0x0000181fff0b7424 */ /* 0x000fe400078e00ff */
[----:B----4-:R-:W-:-:S07]  /*2a700*/  IMAD.MOV.U32 R15, RZ, RZ, -0x1 ;  /* 0xffffffffff0f7424 */ /* 0x010fce00078e00ff */
[----:B0123--:R-:W-:Y:S05]  /*2a710*/  WARPSYNC.COLLECTIVE R15, `(.L_x_1850) ;  /* 0x000000000f087348 */ /* 0x00ffea0003c00000 */
[----:B---3--:R3:W4:Y:S02]  /*2a720*/  SHFL.IDX P6, R14, R13, R12, R11 ;  /* 0x0000000c0d0e7389 */ /* 0x00872400000c000b */
[----:B01234-:R-:W-:Y:S01]  /*2a730*/  ENDCOLLECTIVE ;  /* 0x000000000000791b */ /* 0x01ffe20003800000 */
.L_x_1850:
[----:B------:R-:W-:Y:S05]  /*2a740*/  BSYNC B1 ;  /* 0x0000000000017941 */ /* 0x000fea0003800000 */
.L_x_1849:
[----:B------:R-:W-:Y:S01]  /*2a750*/  IMAD.MOV.U32 R13, RZ, RZ, R0 ;  /* 0x000000ffff0d7224 */ /* 0x000fe200078e0000 */
[----:B------:R-:W-:Y:S01]  /*2a760*/  MOV R12, 0x1 ;  /* 0x00000001000c7802 */ /* 0x000fe20000000f00 */
[----:B------:R-:W-:Y:S02]  /*2a770*/  IMAD.MOV.U32 R11, RZ, RZ, 0x181f ;  /* 0x0000181fff0b7424 */ /* 0x000fe400078e00ff */
[----:B------:R-:W-:Y:S02]  /*2a780*/  IMAD.MOV.U32 R15, RZ, RZ, -0x1 ;  /* 0xffffffffff0f7424 */ /* 0x000fe400078e00ff */
[----:B------:R-:W-:-:S07]  /*2a790*/  IMAD.MOV.U32 R3, RZ, RZ, R14 ;  /* 0x000000ffff037224 */ /* 0x000fce00078e000e */
[----:B------:R-:W-:Y:S05]  /*2a7a0*/  WARPSYNC.COLLECTIVE R15, `(.L_x_1851) ;  /* 0x000000000f087348 */ /* 0x000fea0003c00000 */
[----:B------:R0:W1:Y:S02]  /*2a7b0*/  SHFL.IDX P6, R14, R13, R12, R11 ;  /* 0x0000000c0d0e7389 */ /* 0x00006400000c000b */
[----:B01----:R-:W-:Y:S01]  /*2a7c0*/  ENDCOLLECTIVE ;  /* 0x000000000000791b */ /* 0x003fe20003800000 */
.L_x_1851:
[----:B------:R-:W-:Y:S05]  /*2a7d0*/  BRA `(.L_x_1852) ;  /* 0xffffff4c00107947 */ /* 0x000fea000383ffff */
.L_x_1573:
        /* <DEDUP_REMOVED lines=8> */
.L_x_1854:
[----:B------:R-:W-:Y:S05]  /*2a860*/  BSYNC B1 ;  /* 0x0000000000017941 */ /* 0x000fea0003800000 */
.L_x_1853:
        /* <DEDUP_REMOVED lines=8> */
.L_x_1855:
[----:B------:R-:W-:Y:S05]  /*2a8f0*/  BRA `(.L_x_1856) ;  /* 0xffffff4c00307947 */ /* 0x000fea000383ffff */
.L_x_1576:
[----:B------:R-:W-:Y:S01]  /*2a900*/  BSSY B1, `(.L_x_1857) ;  /* 0x0000008000017945 */ /* 0x000fe20003800000 */
[----:B------:R-:W-:Y:S02]  /*2a910*/  IMAD.MOV.U32 R13, RZ, RZ, R2 ;  /* 0x000000ffff0d7224 */ /* 0x000fe400078e0002 */
[----:B------:R-:W-:Y:S02]  /*2a920*/  IMAD.MOV.U32 R12, RZ, RZ, 0x3 ;  /* 0x00000003ff0c7424 */ /* 0x000fe400078e00ff */
[----:B------:R-:W-:Y:S02]  /*2a930*/  IMAD.MOV.U32 R11, RZ, RZ, 0x181f ;  /* 0x0000181fff0b7424 */ /* 0x000fe400078e00ff */
[----:B0-----:R-:W-:-:S07]  /*2a940*/  IMAD.MOV.U32 R15, RZ, RZ, -0x1 ;  /* 0xffffffffff0f7424 */ /* 0x001fce00078e00ff */
[----:B-1234-:R-:W-:Y:S05]  /*2a950*/  WARPSYNC.COLLECTIVE R15, `(.L_x_1858) ;  /* 0x000000000f087348 */ /* 0x01efea0003c00000 */
[----:B----4-:R0:W4:Y:S02]  /*2a960*/  SHFL.IDX P6, R14, R13, R12, R11 ;  /* 0x0000000c0d0e7389 */ /* 0x01012400000c000b */
[----:B01234-:R-:W-:Y:S01]  /*2a970*/  ENDCOLLECTIVE ;  /* 0x000000000000791b */ /* 0x01ffe20003800000 */
.L_x_1858:
[----:B------:R-:W-:Y:S05]  /*2a980*/  BSYNC B1 ;  /* 0x0000000000017941 */ /* 0x000fea0003800000 */
.L_x_1857:
        /* <DEDUP_REMOVED lines=8> */
.L_x_1859:
[----:B------:R-:W-:Y:S05]  /*2aa10*/  BRA `(.L_x_1860) ;  /* 0xffffff4c00507947 */ /* 0x000fea000383ffff */
.L_x_1601:
[----:B------:R-:W1:Y:S01]  /*2aa20*/  S2R R5, SR_TID.X ;  /* 0x0000000000057919 */ /* 0x000e620000002100 */
[----:B------:R-:W-:Y:S01]  /*2aa30*/  BSSY B1, `(.L_x_1861) ;  /* 0x000000a000017945 */ /* 0x000fe20003800000 */
[----:B------:R-:W-:Y:S02]  /*2aa40*/  IMAD.MOV.U32 R12, RZ, RZ, RZ ;  /* 0x000000ffff0c7224 */ /* 0x000fe400078e00ff */
[----:B0-----:R-:W-:Y:S02]  /*2aa50*/  IMAD.MOV.U32 R11, RZ, RZ, 0x1f ;  /* 0x0000001fff0b7424 */ /* 0x001fe400078e00ff */
[----:B------:R-:W-:Y:S01]  /*2aa60*/  IMAD.MOV.U32 R15, RZ, RZ, -0x1 ;  /* 0xffffffffff0f7424 */ /* 0x000fe200078e00ff */
[----:B-1----:R-:W-:-:S04]  /*2aa70*/  SHF.R.U32.HI R5, RZ, 0x5, R5 ;  /* 0x00000005ff057819 */ /* 0x002fc80000011605 */
[----:B------:R-:W-:-:S05]  /*2aa80*/  LOP3.LUT R5, R5, 0x3, RZ, 0xc0, !PT ;  /* 0x0000000305057812 */ /* 0x000fca00078ec0ff */
[----:B------:R-:W-:-:S07]  /*2aa90*/  IMAD.MOV.U32 R13, RZ, RZ, R5 ;  /* 0x000000ffff0d7224 */ /* 0x000fce00078e0005 */
[----:B------:R-:W-:Y:S05]  /*2aaa0*/  WARPSYNC.COLLECTIVE R15, `(.L_x_1862) ;  /* 0x000000000f087348 */ /* 0x000fea0003c00000 */
[----:B------:R0:W1:Y:S02]  /*2aab0*/  SHFL.IDX P6, R14, R13, R12, R11 ;  /* 0x0000000c0d0e7389 */ /* 0x00006400000c000b */
[----:B01----:R-:W-:Y:S01]  /*2aac0*/  ENDCOLLECTIVE ;  /* 0x000000000000791b */ /* 0x003fe20003800000 */
.L_x_1862:
[----:B------:R-:W-:Y:S05]  /*2aad0*/  BSYNC B1 ;  /* 0x0000000000017941 */ /* 0x000fea0003800000 */
.L_x_1861:
[----:B------:R-:W-:Y:S05]  /*2aae0*/  BRA `(.L_x_1863) ;  /* 0xffffff6400f87947 */ /* 0x000fea000383ffff */
.L_x_1603:
[----:B------:R-:W-:Y:S01]  /*2aaf0*/  BSSY B1, `(.L_x_1864) ;  /* 0x0000006000017945 */ /* 0x000fe20003800000 */
[----:B------:R-:W-:-:S07]  /*2ab00*/  IMAD.MOV.U32 R15, RZ, RZ, -0x1 ;  /* 0xffffffffff0f7424 */ /* 0x000fce00078e00ff */
[----:B01----:R-:W-:Y:S05]  /*2ab10*/  WARPSYNC.COLLECTIVE R15, `(.L_x_1865) ;  /* 0x000000000f0c7348 */ /* 0x003fea0003c00000 */
[----:B------:R-:W-:Y:S02]  /*2ab20*/  ELECT P6, UR62, PT ;  /* 0x00000000003e782f */ /* 0x000fe400038c0000 */
[----:B------:R-:W-:Y:S01]  /*2ab30*/  MOV R14, UR62 ;  /* 0x0000003e000e7c02 */ /* 0x000fe20008000f00 */
[----:B01----:R-:W-:Y:S10]  /*2ab40*/  ENDCOLLECTIVE ;  /* 0x000000000000791b */ /* 0x003ff40003800000 */
.L_x_1865:
[----:B------:R-:W-:Y:S05]  /*2ab50*/  BSYNC B1 ;  /* 0x0000000000017941 */ /* 0x000fea0003800000 */
.L_x_1864:
[----:B------:R-:W-:Y:S05]  /*2ab60*/  BRA `(.L_x_1602) ;  /* 0xffffff6400f07947 */ /* 0x000fea000383ffff */
.L_x_1605:
[----:B-1----:R-:W2:Y:S02]  /*2ab70*/  LDL R5, [R1] ;  /* 0x0000000001057983 */ /* 0x002ea40000100800 */
[----:B--2---:R1:W2:Y:S02]  /*2ab80*/  SYNCS.PHASECHK.TRANS64.TRYWAIT P0, [R5+URZ+0x28420], R4 ;  /* 0x02842004050075a7 */ /* 0x0042a4000800017f */
[----:B--2---:R-:W-:Y:S05]  /*2ab90*/  @!P0 NANOSLEEP.SYNCS 0x989680 ;  /* 0x009896800000895d */ /* 0x004fea0003900000 */
[----:B------:R-:W2:Y:S02]  /*2aba0*/  @!P0 SYNCS.PHASECHK.TRANS64 P0, [R5+URZ+0x28420], R4 ;  /* 0x02842004050085a7 */ /* 0x000ea4000800007f */
[----:B--2---:R-:W-:Y:S05]  /*2abb0*/  @!P0 BRA `(.L_x_1605) ;  /* 0xfffffffc00ec8947 */ /* 0x004fea000383ffff */
[----:B------:R-:W-:Y:S05]  /*2abc0*/  BRA `(.L_x_1866) ;  /* 0xffffff6800007947 */ /* 0x000fea000383ffff */
.L_x_1609:
[----:B-1----:R1:W2:Y:S02]  /*2abd0*/  SYNCS.PHASECHK.TRANS64.TRYWAIT P0, [R7+URZ+0x284a0], R10 ;  /* 0x0284a00a070075a7 */ /* 0x0022a4000800017f */
[----:B--2---:R-:W-:Y:S05]  /*2abe0*/  @!P0 NANOSLEEP.SYNCS 0x989680 ;  /* 0x009896800000895d */ /* 0x004fea0003900000 */
[----:B------:R-:W2:Y:S02]  /*2abf0*/  @!P0 SYNCS.PHASECHK.TRANS64 P0, [R7+URZ+0x284a0], R10 ;  /* 0x0284a00a070085a7 */ /* 0x000ea4000800007f */
[----:B--2---:R-:W-:Y:S05]  /*2ac00*/  @!P0 BRA `(.L_x_1609) ;  /* 0xfffffffc00f08947 */ /* 0x004fea000383ffff */
[----:B------:R-:W-:Y:S05]  /*2ac10*/  BRA `(.L_x_1867) ;  /* 0xffffff6800287947 */ /* 0x000fea000383ffff */
.L_x_1615:
[----:B--2---:R2:W3:Y:S02]  /*2ac20*/  SYNCS.PHASECHK.TRANS64.TRYWAIT P0, [R7+URZ+0x284c0], R10 ;  /* 0x0284c00a070075a7 */ /* 0x0044e4000800017f */
[----:B---3--:R-:W-:Y:S05]  /*2ac30*/  @!P0 NANOSLEEP.SYNCS 0x989680 ;  /* 0x009896800000895d */ /* 0x008fea0003900000 */
[----:B------:R-:W3:Y:S02]  /*2ac40*/  @!P0 SYNCS.PHASECHK.TRANS64 P0, [R7+URZ+0x284c0], R10 ;  /* 0x0284c00a070085a7 */ /* 0x000ee4000800007f */
[----:B---3--:R-:W-:Y:S05]  /*2ac50*/  @!P0 BRA `(.L_x_1615) ;  /* 0xfffffffc00f08947 */ /* 0x008fea000383ffff */
[----:B------:R-:W-:Y:S05]  /*2ac60*/  BRA `(.L_x_1868) ;  /* 0xffffff6800ec7947 */ /* 0x000fea000383ffff */
.L_x_1623:
[----:B-1----:R1:W2:Y:S02]  /*2ac70*/  SYNCS.PHASECHK.TRANS64.TRYWAIT P1, [R8+URZ+0x284a0], R7 ;  /* 0x0284a007080075a7 */ /* 0x0022a4000802017f */
[----:B--2---:R-:W-:Y:S05]  /*2ac80*/  @!P1 NANOSLEEP.SYNCS 0x989680 ;  /* 0x009896800000995d */ /* 0x004fea0003900000 */
[----:B------:R-:W2:Y:S02]  /*2ac90*/  @!P1 SYNCS.PHASECHK.TRANS64 P1, [R8+URZ+0x284a0], R7 ;  /* 0x0284a007080095a7 */ /* 0x000ea4000802007f */
[----:B--2---:R-:W-:Y:S05]  /*2aca0*/  @!P1 BRA `(.L_x_1623) ;  /* 0xfffffffc00f09947 */ /* 0x004fea000383ffff */
[----:B------:R-:W-:Y:S05]  /*2acb0*/  BRA `(.L_x_1869) ;  /* 0xffffff7000007947 */ /* 0x000fea000383ffff */
.L_x_1629:
[----:B--2---:R2:W3:Y:S02]  /*2acc0*/  SYNCS.PHASECHK.TRANS64.TRYWAIT P1, [R8+URZ+0x284c0], R7 ;  /* 0x0284c007080075a7 */ /* 0x0044e4000802017f */
[----:B---3--:R-:W-:Y:S05]  /*2acd0*/  @!P1 NANOSLEEP.SYNCS 0x989680 ;  /* 0x009896800000995d */ /* 0x008fea0003900000 */
[----:B------:R-:W3:Y:S02]  /*2ace0*/  @!P1 SYNCS.PHASECHK.TRANS64 P1, [R8+URZ+0x284c0], R7 ;  /* 0x0284c007080095a7 */ /* 0x000ee4000802007f */
[----:B---3--:R-:W-:Y:S05]  /*2acf0*/  @!P1 BRA `(.L_x_1629) ;  /* 0xfffffffc00f09947 */ /* 0x008fea000383ffff */
[----:B------:R-:W-:Y:S05]  /*2ad00*/  BRA `(.L_x_1870) ;  /* 0xffffff7000c07947 */ /* 0x000fea000383ffff */
.L_x_1653:
[----:B------:R-:W1:Y:S01]  /*2ad10*/  S2R R0, SR_TID.X ;  /* 0x0000000000007919 */ /* 0x000e620000002100 */
[----:B------:R-:W-:Y:S01]  /*2ad20*/  BSSY B0, `(.L_x_1871) ;  /* 0x000000a000007945 */ /* 0x000fe20003800000 */
[----:B------:R-:W-:Y:S01]  /*2ad30*/  MOV R12, RZ ;  /* 0x000000ff000c7202 */ /* 0x000fe20000000f00 */
[----:B0-----:R-:W-:Y:S02]  /*2ad40*/  IMAD.MOV.U32 R11, RZ, RZ, 0x1f ;  /* 0x0000001fff0b7424 */ /* 0x001fe400078e00ff */
[----:B------:R-:W-:Y:S01]  /*2ad50*/  IMAD.MOV.U32 R15, RZ, RZ, -0x1 ;  /* 0xffffffffff0f7424 */ /* 0x000fe200078e00ff */
[----:B-1----:R-:W-:-:S04]  /*2ad60*/  SHF.R.U32.HI R0, RZ, 0x5, R0 ;  /* 0x00000005ff007819 */ /* 0x002fc80000011600 */
[----:B------:R-:W-:-:S05]  /*2ad70*/  LOP3.LUT R0, R0, 0x3, RZ, 0xc0, !PT ;  /* 0x0000000300007812 */ /* 0x000fca00078ec0ff */
[----:B------:R-:W-:-:S07]  /*2ad80*/  IMAD.MOV.U32 R13, RZ, RZ, R0 ;  /* 0x000000ffff0d7224 */ /* 0x000fce00078e0000 */
[----:B--2---:R-:W-:Y:S05]  /*2ad90*/  WARPSYNC.COLLECTIVE R15, `(.L_x_1872) ;  /* 0x000000000f087348 */ /* 0x004fea0003c00000 */
[----:B------:R0:W1:Y:S02]  /*2ada0*/  SHFL.IDX P6, R14, R13, R12, R11 ;  /* 0x0000000c0d0e7389 */ /* 0x00006400000c000b */
[----:B012---:R-:W-:Y:S01]  /*2adb0*/  ENDCOLLECTIVE ;  /* 0x000000000000791b */ /* 0x007fe20003800000 */
.L_x_1872:
[----:B------:R-:W-:Y:S05]  /*2adc0*/  BSYNC B0 ;  /* 0x0000000000007941 */ /* 0x000fea0003800000 */
.L_x_1871:
[----:B------:R-:W-:Y:S05]  /*2add0*/  BRA `(.L_x_1873) ;  /* 0xffffff8000a47947 */ /* 0x000fea000383ffff */
.L_x_1655:
[----:B------:R-:W-:Y:S01]  /*2ade0*/  BSSY B0, `(.L_x_1874) ;  /* 0x0000006000007945 */ /* 0x000fe20003800000 */
[----:B------:R-:W-:-:S07]  /*2adf0*/  IMAD.MOV.U32 R15, RZ, RZ, -0x1 ;  /* 0xffffffffff0f7424 */ /* 0x000fce00078e00ff */
[----:B012---:R-:W-:Y:S05]  /*2ae00*/  WARPSYNC.COLLECTIVE R15, `(.L_x_1875) ;  /* 0x000000000f0c7348 */ /* 0x007fea0003c00000 */
[----:B------:R-:W-:Y:S02]  /*2ae10*/  ELECT P6, UR62, PT ;  /* 0x00000000003e782f */ /* 0x000fe400038c0000 */
[----:B------:R-:W-:Y:S01]  /*2ae20*/  MOV R14, UR62 ;  /* 0x0000003e000e7c02 */ /* 0x000fe20008000f00 */
[----:B012---:R-:W-:Y:S10]  /*2ae30*/  ENDCOLLECTIVE ;  /* 0x000000000000791b */ /* 0x007ff40003800000 */
.L_x_1875:
[----:B------:R-:W-:Y:S05]  /*2ae40*/  BSYNC B0 ;  /* 0x0000000000007941 */ /* 0x000fea0003800000 */
.L_x_1874:
[----:B------:R-:W-:Y:S05]  /*2ae50*/  BRA `(.L_x_1876) ;  /* 0xffffff8000ac7947 */ /* 0x000fea000383ffff */
.L_x_1657:
[----:B-1----:R1:W2:Y:S02]  /*2ae60*/  SYNCS.PHASECHK.TRANS64.TRYWAIT P0, [R0+URZ+0x28480], R3 ;  /* 0x02848003000075a7 */ /* 0x0022a4000800017f */
[----:B--2---:R-:W-:Y:S05]  /*2ae70*/  @!P0 NANOSLEEP.SYNCS 0x989680 ;  /* 0x009896800000895d */ /* 0x004fea0003900000 */
[----:B------:R-:W2:Y:S02]  /*2ae80*/  @!P0 SYNCS.PHASECHK.TRANS64 P0, [R0+URZ+0x28480], R3 ;  /* 0x02848003000085a7 */ /* 0x000ea4000800007f */
[----:B--2---:R-:W-:Y:S05]  /*2ae90*/  @!P0 BRA `(.L_x_1657) ;  /* 0xfffffffc00f08947 */ /* 0x004fea000383ffff */
[----:B------:R-:W-:Y:S05]  /*2aea0*/  BRA `(.L_x_1877) ;  /* 0xffffff8400207947 */ /* 0x000fea000383ffff */
.L_x_1659:
[----:B--2---:R2:W3:Y:S02]  /*2aeb0*/  SYNCS.PHASECHK.TRANS64.TRYWAIT P0, [R0+URZ+0x28440], R3 ;  /* 0x02844003000075a7 */ /* 0x0044e4000800017f */
[----:B---3--:R-:W-:Y:S05]  /*2aec0*/  @!P0 NANOSLEEP.SYNCS 0x989680 ;  /* 0x009896800000895d */ /* 0x008fea0003900000 */
[----:B------:R-:W3:Y:S02]  /*2aed0*/  @!P0 SYNCS.PHASECHK.TRANS64 P0, [R0+URZ+0x28440], R3 ;  /* 0x02844003000085a7 */ /* 0x000ee4000800007f */
[----:B---3--:R-:W-:Y:S05]  /*2aee0*/  @!P0 BRA `(.L_x_1659) ;  /* 0xfffffffc00f08947 */ /* 0x008fea000383ffff */
[----:B------:R-:W-:Y:S05]  /*2aef0*/  BRA `(.L_x_1878) ;  /* 0xffffff8400907947 */ /* 0x000fea000383ffff */
.L_x_1663:
[----:B------:R-:W2:Y:S01]  /*2af00*/  LDL.LU R11, [R1+0x48] ;  /* 0x00004800010b7983 */ /* 0x000ea20000300800 */
[----:B------:R-:W-:Y:S01]  /*2af10*/  IMAD.MOV.U32 R13, RZ, RZ, R3 ;  /* 0x000000ffff0d7224 */ /* 0x000fe200078e0003 */
[----:B------:R-:W-:Y:S01]  /*2af20*/  LOP3.LUT R5, R5, 0x7f, RZ, 0xc0, !PT ;  /* 0x0000007f05057812 */ /* 0x000fe200078ec0ff */
[----:B------:R-:W-:Y:S02]  /*2af30*/  IMAD.MOV.U32 R12, RZ, RZ, RZ ;  /* 0x000000ffff0c7224 */ /* 0x000fe400078e00ff */
[----:B------:R-:W-:Y:S01]  /*2af40*/  IMAD.MOV.U32 R15, RZ, RZ, -0x1 ;  /* 0xffffffffff0f7424 */ /* 0x000fe200078e00ff */
[----:B------:R-:W-:-:S05]  /*2af50*/  SHF.R.U32.HI R5, RZ, 0x3, R5 ;  /* 0x00000003ff057819 */ /* 0x000fca0000011605 */
[----:B------:R-:W-:-:S04]  /*2af60*/  IMAD.IADD R0, R5, 0x1, R8 ;  /* 0x0000000105007824 */ /* 0x000fc800078e0208 */
[----:B------:R-:W-:Y:S02]  /*2af70*/  VIADD R5, R0, 0x10 ;  /* 0x0000001000057836 */ /* 0x000fe40000000000 */
[----:B--2---:R-:W-:Y:S02]  /*2af80*/  IMAD R2, R11, R7, RZ ;  /* 0x000000070b027224 */ /* 0x004fe400078e02ff */
[----:B------:R-:W-:-:S03]  /*2af90*/  IMAD.MOV.U32 R11, RZ, RZ, 0x181f ;  /* 0x0000181fff0b7424 */ /* 0x000fc600078e00ff */
[----:B------:R-:W-:-:S13]  /*2afa0*/  ISETP.GE.AND P2, PT, R0, R2, PT ;  /* 0x000000020000720c */ /* 0x000fda0003f46270 */
[----:B-----5:R-:W-:Y:S05]  /*2afb0*/  WARPSYNC.COLLECTIVE R15, `(.L_x_1879) ;  /* 0x000000000f087348 */ /* 0x020fea0003c00000 */
[----:B------:R0:W1:Y:S02]  /*2afc0*/  SHFL.IDX P6, R14, R13, R12, R11 ;  /* 0x0000000c0d0e7389 */ /* 0x00006400000c000b */
[----:B01---5:R-:W-:Y:S01]  /*2afd0*/  ENDCOLLECTIVE ;  /* 0x000000000000791b */ /* 0x023fe20003800000 */
.L_x_1879:
[----:B------:R-:W-:Y:S01]  /*2afe0*/  MOV R13, R4 ;  /* 0x00000004000d7202 */ /* 0x000fe20000000f00 */
[----:B------:R-:W-:-:S07]  /*2aff0*/  IMAD.MOV.U32 R6, RZ, RZ, R14 ;  /* 0x000000ffff067224 */ /* 0x000fce00078e000e */
[----:B------:R-:W-:Y:S05]  /*2b000*/  WARPSYNC.COLLECTIVE R15, `(.L_x_1880) ;  /* 0x000000000f087348 */ /* 0x000fea0003c00000 */
[----:B------:R0:W1:Y:S02]  /*2b010*/  SHFL.IDX P6, R14, R13, R12, R11 ;  /* 0x0000000c0d0e7389 */ /* 0x00006400000c000b */
[----:B01----:R-:W-:Y:S01]  /*2b020*/  ENDCOLLECTIVE ;  /* 0x000000000000791b */ /* 0x003fe20003800000 */
.L_x_1880:
[----:B------:R-:W-:Y:S02]  /*2b030*/  IMAD.MOV.U32 R13, RZ, RZ, R3 ;  /* 0x000000ffff0d7224 */ /* 0x000fe400078e0003 */
[----:B------:R-:W-:Y:S02]  /*2b040*/  IMAD.MOV.U32 R12, RZ, RZ, 0x1 ;  /* 0x00000001ff0c7424 */ /* 0x000fe400078e00ff */
[----:B------:R-:W-:-:S07]  /*2b050*/  IMAD.MOV.U32 R7, RZ, RZ, R14 ;  /* 0x000000ffff077224 */ /* 0x000fce00078e000e */
[----:B------:R-:W-:Y:S05]  /*2b060*/  WARPSYNC.COLLECTIVE R15, `(.L_x_1881) ;  /* 0x000000000f087348 */ /* 0x000fea0003c00000 */
[----:B------:R0:W1:Y:S02]  /*2b070*/  SHFL.IDX P6, R14, R13, R12, R11 ;  /* 0x0000000c0d0e7389 */ /* 0x00006400000c000b */
[----:B01----:R-:W-:Y:S01]  /*2b080*/  ENDCOLLECTIVE ;  /* 0x000000000000791b */ /* 0x003fe20003800000 */
.L_x_1881:
        /* <DEDUP_REMOVED lines=10> */
.L_x_1882:
[----:B------:R-:W-:Y:S01]  /*2b130*/  @!PT LDS RZ, [RZ] ;  /* 0x00000000fffff984 */ /* 0x000fe20000000800 */
[----:B------:R-:W-:Y:S01]  /*2b140*/  @!PT LDS RZ, [RZ] ;  /* 0x00000000fffff984 */ /* 0x000fe20000000800 */
[----:B------:R-:W-:Y:S01]  /*2b150*/  @!PT LDS RZ, [RZ] ;  /* 0x00000000fffff984 */ /* 0x000fe20000000800 */
[----:B------:R0:W-:Y:S04]  /*2b160*/  @!P2 LDGSTS.E.BYPASS.LTC128B.128 [R9+0x18000], desc[UR46][R6.64], !P0 ;  /* 0x180000000609afae */ /* 0x0001e8000c101d6e */
[----:B------:R0:W-:Y:S01]  /*2b170*/  @!P2 LDGSTS.E.BYPASS.LTC128B.128 [R9+0x1c000], desc[UR46][R6.64+0x80], !P1 ;  /* 0x1c0000800609afae */ /* 0x0001e2000c901d6e */
[----:B------:R-:W-:Y:S01]  /*2b180*/  ISETP.GE.AND P2, PT, R5, R2, PT ;  /* 0x000000020500720c */ /* 0x000fe20003f46270 */
[----:B------:R-:W-:Y:S02]  /*2b190*/  IMAD.MOV.U32 R13, RZ, RZ, R3 ;  /* 0x000000ffff0d7224 */ /* 0x000fe400078e0003 */
[----:B------:R-:W-:Y:S01]  /*2b1a0*/  IMAD.MOV.U32 R12, RZ, RZ, 0x2 ;  /* 0x00000002ff0c7424 */ /* 0x000fe200078e00ff */
[----:B------:R-:W-:-:S09]  /*2b1b0*/  MOV R5, R14 ;  /* 0x0000000e00057202 */ /* 0x000fd20000000f00 */
[----:B0-----:R-:W-:Y:S05]  /*2b1c0*/  WARPSYNC.COLLECTIVE R15, `(.L_x_1883) ;  /* 0x000000000f087348 */ /* 0x001fea0003c00000 */
[----:B------:R1:W2:Y:S02]  /*2b1d0*/  SHFL.IDX P6, R14, R13, R12, R11 ;  /* 0x0000000c0d0e7389 */ /* 0x0002a400000c000b */
[----:B012---:R-:W-:Y:S01]  /*2b1e0*/  ENDCOLLECTIVE ;  /* 0x000000000000791b */ /* 0x007fe20003800000 */
.L_x_1883:
        /* <DEDUP_REMOVED lines=17> */
.L_x_1884:
[----:B------:R-:W-:Y:S02]  /*2b300*/  IMAD.MOV.U32 R13, RZ, RZ, R3 ;  /* 0x000000ffff0d7224 */ /* 0x000fe400078e0003 */
[----:B------:R-:W-:Y:S02]  /*2b310*/  IMAD.MOV.U32 R12, RZ, RZ, 0x3 ;  /* 0x00000003ff0c7424 */ /* 0x000fe400078e00ff */
[----:B------:R-:W-:-:S07]  /*2b320*/  IMAD.MOV.U32 R5, RZ, RZ, R14 ;  /* 0x000000ffff057224 */ /* 0x000fce00078e000e */
[----:B------:R-:W-:Y:S05]  /*2b330*/  WARPSYNC.COLLECTIVE R15, `(.L_x_1885) ;  /* 0x000000000f087348 */ /* 0x000fea0003c00000 */
[----:B------:R0:W1:Y:S02]  /*2b340*/  SHFL.IDX P6, R14, R13, R12, R11 ;  /* 0x0000000c0d0e7389 */ /* 0x00006400000c000b */
[----:B01----:R-:W-:Y:S01]  /*2b350*/  ENDCOLLECTIVE ;  /* 0x000000000000791b */ /* 0x003fe20003800000 */
.L_x_1885:
[----:B------:R-:W-:-:S05]  /*2b360*/  @!P2 IADD3 R5, P3, R10, R5, RZ ;  /* 0x000000050a05a210 */ /* 0x000fca0007f7e0ff */
[----:B------:R-:W-:-:S05]  /*2b370*/  @!P2 IMAD.X R6, RZ, RZ, R6, P3 ;  /* 0x000000ffff06a224 */ /* 0x000fca00018e0606 */
[----:B------:R-:W-:Y:S01]  /*2b380*/  @!P2 MOV R7, R6 ;  /* 0x000000060007a202 */ /* 0x000fe20000000f00 */
[----:B------:R-:W-:Y:S02]  /*2b390*/  @!P2 IMAD.MOV.U32 R6, RZ, RZ, R5 ;  /* 0x000000ffff06a224 */ /* 0x000fe400078e0005 */
[----:B------:R-:W-:Y:S02]  /*2b3a0*/  IMAD.MOV.U32 R13, RZ, RZ, R4 ;  /* 0x000000ffff0d7224 */ /* 0x000fe400078e0004 */
[----:B------:R-:W-:Y:S01]  /*2b3b0*/  VIADD R5, R0, 0x30 ;  /* 0x0000003000057836 */ /* 0x000fe20000000000 */
        /* <DEDUP_REMOVED lines=10> */
.L_x_1886:
[----:B------:R-:W-:Y:S02]  /*2b460*/  IMAD.MOV.U32 R13, RZ, RZ, R3 ;  /* 0x000000ffff0d7224 */ /* 0x000fe400078e0003 */
[----:B------:R-:W-:Y:S02]  /*2b470*/  IMAD.MOV.U32 R12, RZ, RZ, 0x4 ;  /* 0x00000004ff0c7424 */ /* 0x000fe400078e00ff */
[----:B------:R-:W-:-:S07]  /*2b480*/  IMAD.MOV.U32 R5, RZ, RZ, R14 ;  /* 0x000000ffff057224 */ /* 0x000fce00078e000e */
[----:B------:R-:W-:Y:S05]  /*2b490*/  WARPSYNC.COLLECTIVE R15, `(.L_x_1887) ;  /* 0x000000000f087348 */ /* 0x000fea0003c00000 */
[----:B------:R0:W1:Y:S02]  /*2b4a0*/  SHFL.IDX P6, R14, R13, R12, R11 ;  /* 0x0000000c0d0e7389 */ /* 0x00006400000c000b */
[----:B01----:R-:W-:Y:S01]  /*2b4b0*/  ENDCOLLECTIVE ;  /* 0x000000000000791b */ /* 0x003fe20003800000 */
.L_x_1887:
        /* <DEDUP_REMOVED lines=16> */
.L_x_1888:
[----:B------:R-:W-:Y:S02]  /*2b5c0*/  IMAD.MOV.U32 R13, RZ, RZ, R3 ;  /* 0x000000ffff0d7224 */ /* 0x000fe400078e0003 */
[----:B------:R-:W-:Y:S02]  /*2b5d0*/  IMAD.MOV.U32 R12, RZ, RZ, 0x5 ;  /* 0x00000005ff0c7424 */ /* 0x000fe400078e00ff */
[----:B------:R-:W-:-:S07]  /*2b5e0*/  IMAD.MOV.U32 R5, RZ, RZ, R14 ;  /* 0x000000ffff057224 */ /* 0x000fce00078e000e */
[----:B------:R-:W-:Y:S05]  /*2b5f0*/  WARPSYNC.COLLECTIVE R15, `(.L_x_1889) ;  /* 0x000000000f087348 */ /* 0x000fea0003c00000 */
[----:B------:R0:W1:Y:S02]  /*2b600*/  SHFL.IDX P6, R14, R13, R12, R11 ;  /* 0x0000000c0d0e7389 */ /* 0x00006400000c000b */
[----:B01----:R-:W-:Y:S01]  /*2b610*/  ENDCOLLECTIVE ;  /* 0x000000000000791b */ /* 0x003fe20003800000 */
.L_x_1889:
        /* <DEDUP_REMOVED lines=16> */
.L_x_1890:
[----:B------:R-:W-:Y:S02]  /*2b720*/  IMAD.MOV.U32 R13, RZ, RZ, R3 ;  /* 0x000000ffff0d7224 */ /* 0x000fe400078e0003 */
[----:B------:R-:W-:Y:S02]  /*2b730*/  IMAD.MOV.U32 R12, RZ, RZ, 0x6 ;  /* 0x00000006ff0c7424 */ /* 0x000fe400078e00ff */
[----:B------:R-:W-:-:S07]  /*2b740*/  IMAD.MOV.U32 R5, RZ, RZ, R14 ;  /* 0x000000ffff057224 */ /* 0x000fce00078e000e */
[----:B------:R-:W-:Y:S05]  /*2b750*/  WARPSYNC.COLLECTIVE R15, `(.L_x_1891) ;  /* 0x000000000f087348 */ /* 0x000fea0003c00000 */
[----:B------:R0:W1:Y:S02]  /*2b760*/  SHFL.IDX P6, R14, R13, R12, R11 ;  /* 0x0000000c0d0e7389 */ /* 0x00006400000c000b */
[----:B01----:R-:W-:Y:S01]  /*2b770*/  ENDCOLLECTIVE ;  /* 0x000000000000791b */ /* 0x003fe20003800000 */
.L_x_1891:
[----:B------:R-:W-:-:S05]  /*2b780*/  @!P2 IADD3 R5, P3, R10, R5, RZ ;  /* 0x000000050a05a210 */ /* 0x000fca0007f7e0ff */
[----:B------:R-:W-:-:S05]  /*2b790*/  @!P2 IMAD.X R6, RZ, RZ, R6, P3 ;  /* 0x000000ffff06a224 */ /* 0x000fca00018e0606 */
[----:B------:R-:W-:Y:S01]  /*2b7a0*/  @!P2 MOV R7, R6 ;  /* 0x000000060007a202 */ /* 0x000fe20000000f00 */
[----:B------:R-:W-:Y:S02]  /*2b7b0*/  @!P2 IMAD.MOV.U32 R6, RZ, RZ, R5 ;  /* 0x000000ffff06a224 */ /* 0x000fe400078e0005 */
[----:B------:R-:W-:-:S03]  /*2b7c0*/  IMAD.MOV.U32 R13, RZ, RZ, R4 ;  /* 0x000000ffff0d7224 */ /* 0x000fc600078e0004 */
        /* <DEDUP_REMOVED lines=9> */
.L_x_1892:
        /* <DEDUP_REMOVED lines=8> */
.L_x_1893:
[----:B------:R-:W-:-:S05]  /*2b8e0*/  @!P2 IADD3 R5, P3, R10, R5, RZ ;  /* 0x000000050a05a210 */ /* 0x000fca0007f7e0ff */
[----:B------:R-:W-:-:S05]  /*2b8f0*/  @!P2 IMAD.X R6, RZ, RZ, R6, P3 ;  /* 0x000000ffff06a224 */ /* 0x000fca00018e0606 */
[----:B------:R-:W-:Y:S01]  /*2b900*/  @!P2 MOV R7, R6 ;  /* 0x000000060007a202 */ /* 0x000fe20000000f00 */
[----:B------:R-:W-:Y:S02]  /*2b910*/  IMAD.MOV.U32 R13, RZ, RZ, R4 ;  /* 0x000000ffff0d7224 */ /* 0x000fe400078e0004 */
        /* <DEDUP_REMOVED lines=10> */
.L_x_1894:
[----:B------:R-:W-:Y:S01]  /*2b9c0*/  IMAD.MOV.U32 R3, RZ, RZ, R14 ;  /* 0x000000ffff037224 */ /* 0x000fe200078e000e */
[----:B------:R-:W-:Y:S06]  /*2b9d0*/  BRA `(.L_x_1895) ;  /* 0xffffff88001c7947 */ /* 0x000fec000383ffff */
.L_x_1668:
[----:B--2---:R-:W2:Y:S02]  /*2b9e0*/  LDL R2, [R1] ;  /* 0x0000000001027983 */ /* 0x004ea40000100800 */
[----:B--2---:R2:W3:Y:S02]  /*2b9f0*/  SYNCS.PHASECHK.TRANS64.TRYWAIT P0, [R2+URZ+0x28420], R0 ;  /* 0x02842000020075a7 */ /* 0x0044e4000800017f */
[----:B---3--:R-:W-:Y:S05]  /*2ba00*/  @!P0 NANOSLEEP.SYNCS 0x989680 ;  /* 0x009896800000895d */ /* 0x008fea0003900000 */
[----:B------:R-:W3:Y:S02]  /*2ba10*/  @!P0 SYNCS.PHASECHK.TRANS64 P0, [R2+URZ+0x28420], R0 ;  /* 0x02842000020085a7 */ /* 0x000ee4000800007f */
[----:B---3--:R-:W-:Y:S05]  /*2ba20*/  @!P0 BRA `(.L_x_1668) ;  /* 0xfffffffc00ec8947 */ /* 0x008fea000383ffff */
[----:B------:R-:W-:Y:S05]  /*2ba30*/  BRA `(.L_x_1896) ;  /* 0xffffff88008c7947 */ /* 0x000fea000383ffff */
.L_x_1674:
[----:B---3--:R3:W4:Y:S02]  /*2ba40*/  SYNCS.PHASECHK.TRANS64.TRYWAIT P0, [R6+URZ+0x28480], R5 ;  /* 0x02848005060075a7 */ /* 0x008724000800017f */
[----:B----4-:R-:W-:Y:S05]  /*2ba50*/  @!P0 NANOSLEEP.SYNCS 0x989680 ;  /* 0x009896800000895d */ /* 0x010fea0003900000 */
[----:B------:R-:W4:Y:S02]  /*2ba60*/  @!P0 SYNCS.PHASECHK.TRANS64 P0, [R6+URZ+0x28480], R5 ;  /* 0x02848005060085a7 */ /* 0x000f24000800007f */
[----:B----4-:R-:W-:Y:S05]  /*2ba70*/  @!P0 BRA `(.L_x_1674) ;  /* 0xfffffffc00f08947 */ /* 0x010fea000383ffff */
[----:B------:R-:W-:Y:S05]  /*2ba80*/  BRA `(.L_x_1897) ;  /* 0xffffff8c004c7947 */ /* 0x000fea000383ffff */
.L_x_1680:
[----:B-1----:R1:W2:Y:S02]  /*2ba90*/  SYNCS.PHASECHK.TRANS64.TRYWAIT P0, [R6+URZ+0x28440], R5 ;  /* 0x02844005060075a7 */ /* 0x0022a4000800017f */
[----:B--2---:R-:W-:Y:S05]  /*2baa0*/  @!P0 NANOSLEEP.SYNCS 0x989680 ;  /* 0x009896800000895d */ /* 0x004fea0003900000 */
[----:B------:R-:W2:Y:S02]  /*2bab0*/  @!P0 SYNCS.PHASECHK.TRANS64 P0, [R6+URZ+0x28440], R5 ;  /* 0x02844005060085a7 */ /* 0x000ea4000800007f */
[----:B--2---:R-:W-:Y:S05]  /*2bac0*/  @!P0 BRA `(.L_x_1680) ;  /* 0xfffffffc00f08947 */ /* 0x004fea000383ffff */
[----:B------:R-:W-:Y:S05]  /*2bad0*/  BRA `(.L_x_1898) ;  /* 0xffffff9000107947 */ /* 0x000fea000383ffff */
.L_x_1687:
[----:B---3--:R3:W4:Y:S02]  /*2bae0*/  SYNCS.PHASECHK.TRANS64.TRYWAIT P0, [R20+URZ+0x28470], R4 ;  /* 0x02847004140075a7 */ /* 0x008724000800017f */
[----:B----4-:R-:W-:Y:S05]  /*2baf0*/  @!P0 NANOSLEEP.SYNCS 0x989680 ;  /* 0x009896800000895d */ /* 0x010fea0003900000 */
[----:B------:R-:W4:Y:S02]  /*2bb00*/  @!P0 SYNCS.PHASECHK.TRANS64 P0, [R20+URZ+0x28470], R4 ;  /* 0x02847004140085a7 */ /* 0x000f24000800007f */
[----:B----4-:R-:W-:Y:S05]  /*2bb10*/  @!P0 BRA `(.L_x_1687) ;  /* 0xfffffffc00f08947 */ /* 0x010fea000383ffff */
[----:B------:R-:W-:Y:S05]  /*2bb20*/  BRA `(.L_x_1899) ;  /* 0xffffff9000ec7947 */ /* 0x000fea000383ffff */
.L_x_1689:
[----:B----4-:R4:W0:Y:S02]  /*2bb30*/  SYNCS.PHASECHK.TRANS64.TRYWAIT P0, [R20+URZ+0x28460], R3 ;  /* 0x02846003140075a7 */ /* 0x010824000800017f */
[----:B0-----:R-:W-:Y:S05]  /*2bb40*/  @!P0 NANOSLEEP.SYNCS 0x989680 ;  /* 0x009896800000895d */ /* 0x001fea0003900000 */
[----:B------:R-:W0:Y:S02]  /*2bb50*/  @!P0 SYNCS.PHASECHK.TRANS64 P0, [R20+URZ+0x28460], R3 ;  /* 0x02846003140085a7 */ /* 0x000e24000800007f */
[----:B0-----:R-:W-:Y:S05]  /*2bb60*/  @!P0 BRA `(.L_x_1689) ;  /* 0xfffffffc00f08947 */ /* 0x001fea000383ffff */
[----:B------:R-:W-:Y:S05]  /*2bb70*/  BRA `(.L_x_1900) ;  /* 0xffffff9000f47947 */ /* 0x000fea000383ffff */
.L_x_1696:
[----:B--2---:R2:W3:Y:S02]  /*2bb80*/  SYNCS.PHASECHK.TRANS64.TRYWAIT P1, [R0+URZ+0x28470], R2 ;  /* 0x02847002000075a7 */ /* 0x0044e4000802017f */
[----:B---3--:R-:W-:Y:S05]  /*2bb90*/  @!P1 NANOSLEEP.SYNCS 0x989680 ;  /* 0x009896800000995d */ /* 0x008fea0003900000 */
[----:B------:R-:W3:Y:S02]  /*2bba0*/  @!P1 SYNCS.PHASECHK.TRANS64 P1, [R0+URZ+0x28470], R2 ;  /* 0x02847002000095a7 */ /* 0x000ee4000802007f */
[----:B---3--:R-:W-:Y:S05]  /*2bbb0*/  @!P1 BRA `(.L_x_1696) ;  /* 0xfffffffc00f09947 */ /* 0x008fea000383ffff */
[----:B------:R-:W-:Y:S05]  /*2bbc0*/  BRA `(.L_x_1901) ;  /* 0xffffff9c00307947 */ /* 0x000fea000383ffff */
.L_x_1698:
[----:B--2---:R2:W3:Y:S02]  /*2bbd0*/  SYNCS.PHASECHK.TRANS64.TRYWAIT P1, [R0+URZ+0x28460], R2 ;  /* 0x02846002000075a7 */ /* 0x0044e4000802017f */
[----:B---3--:R-:W-:Y:S05]  /*2bbe0*/  @!P1 NANOSLEEP.SYNCS 0x989680 ;  /* 0x009896800000995d */ /* 0x008fea0003900000 */
[----:B------:R-:W3:Y:S02]  /*2bbf0*/  @!P1 SYNCS.PHASECHK.TRANS64 P1, [R0+URZ+0x28460], R2 ;  /* 0x02846002000095a7 */ /* 0x000ee4000802007f */
[----:B---3--:R-:W-:Y:S05]  /*2bc00*/  @!P1 BRA `(.L_x_1698) ;  /* 0xfffffffc00f09947 */ /* 0x008fea000383ffff */
[----:B------:R-:W-:Y:S05]  /*2bc10*/  BRA `(.L_x_1902) ;  /* 0xffffff9c00387947 */ /* 0x000fea000383ffff */
.L_x_1702:
        /* <DEDUP_REMOVED lines=8> */
.L_x_1904:
[----:B------:R-:W-:Y:S05]  /*2bca0*/  BSYNC B0 ;  /* 0x0000000000007941 */ /* 0x000fea0003800000 */
.L_x_1903:
[----:B------:R-:W-:Y:S02]  /*2bcb0*/  IMAD.MOV.U32 R13, RZ, RZ, R16 ;  /* 0x000000ffff0d7224 */ /* 0x000fe400078e0010 */
[----:B------:R-:W-:Y:S02]  /*2bcc0*/  IMAD.MOV.U32 R12, RZ, RZ, 0x1 ;  /* 0x00000001ff0c7424 */ /* 0x000fe400078e00ff */
[----:B------:R-:W-:Y:S02]  /*2bcd0*/  IMAD.MOV.U32 R11, RZ, RZ, 0x1f ;  /* 0x0000001fff0b7424 */ /* 0x000fe400078e00ff */
[----:B------:R-:W-:Y:S02]  /*2bce0*/  IMAD.MOV.U32 R15, RZ, RZ, -0x1 ;  /* 0xffffffffff0f7424 */ /* 0x000fe400078e00ff */
[----:B------:R-:W-:Y:S02]  /*2bcf0*/  IMAD.IADD R5, R19, 0x1, R6 ;  /* 0x0000000113057824 */ /* 0x000fe400078e0206 */
[----:B------:R-:W-:-:S07]  /*2bd00*/  IMAD.MOV.U32 R0, RZ, RZ, R14 ;  /* 0x000000ffff007224 */ /* 0x000fce00078e000e */
[----:B------:R-:W-:Y:S05]  /*2bd10*/  WARPSYNC.COLLECTIVE R15, `(.L_x_1905) ;  /* 0x000000000f087348 */ /* 0x000fea0003c00000 */
[----:B------:R0:W1:Y:S02]  /*2bd20*/  SHFL.IDX P6, R14, R13, R12, R11 ;  /* 0x0000000c0d0e7389 */ /* 0x00006400000c000b */
[----:B01----:R-:W-:Y:S01]  /*2bd30*/  ENDCOLLECTIVE ;  /* 0x000000000000791b */ /* 0x003fe20003800000 */
.L_x_1905:
        /* <DEDUP_REMOVED lines=10> */
[C---:B------:R-:W-:Y:S02]  /*2bde0*/  ISETP.GE.U32.AND P5, PT, R6.reuse, 0x10, PT ;  /* 0x000000100600780c */ /* 0x040fe40003fa6070 */
[----:B0-----:R-:W-:Y:S01]  /*2bdf0*/  MOV R2, RZ ;  /* 0x000000ff00027202 */ /* 0x001fe20000000f00 */
[----:B--2---:R-:W-:Y:S01]  /*2be00*/  @!P1 IMAD.MOV.U32 R2, RZ, RZ, R3 ;  /* 0x000000ffff029224 */ /* 0x004fe200078e0003 */
[----:B------:R-:W-:-:S03]  /*2be10*/  ISETP.NE.AND P1, PT, R6, RZ, PT ;  /* 0x000000ff0600720c */ /* 0x000fc60003f25270 */
[----:B------:R-:W-:-:S10]  /*2be20*/  IMAD.MOV.U32 R13, RZ, RZ, R2 ;  /* 0x000000ffff0d7224 */ /* 0x000fd400078e0002 */
[----:B------:R-:W-:Y:S05]  /*2be30*/  WARPSYNC.COLLECTIVE R15, `(.L_x_1906) ;  /* 0x000000000f087348 */ /* 0x000fea0003c00000 */
[----:B------:R0:W1:Y:S02]  /*2be40*/  SHFL.UP P6, R14, R13, R12, R11 ;  /* 0x0400000c0d0e7389 */ /* 0x00006400000c000b */
[----:B01----:R-:W-:Y:S01]  /*2be50*/  ENDCOLLECTIVE ;  /* 0x000000000000791b */ /* 0x003fe20003800000 */
.L_x_1906:
[----:B------:R-:W-:Y:S02]  /*2be60*/  IMAD.MOV.U32 R12, RZ, RZ, 0x2 ;  /* 0x00000002ff0c7424 */ /* 0x000fe400078e00ff */
[----:B------:R-:W-:-:S05]  /*2be70*/  IMAD.MOV.U32 R3, RZ, RZ, R14 ;  /* 0x000000ffff037224 */ /* 0x000fca00078e000e */
[----:B------:R-:W-:-:S05]  /*2be80*/  SEL R3, R3, RZ, P1 ;  /* 0x000000ff03037207 */ /* 0x000fca0000800000 */
[----:B------:R-:W-:-:S04]  /*2be90*/  IMAD.IADD R3, R2, 0x1, R3 ;  /* 0x0000000102037824 */ /* 0x000fc800078e0203 */
[----:B------:R-:W-:-:S07]  /*2bea0*/  IMAD.MOV.U32 R13, RZ, RZ, R3 ;  /* 0x000000ffff0d7224 */ /* 0x000fce00078e0003 */
[----:B------:R-:W-:Y:S05]  /*2beb0*/  WARPSYNC.COLLECTIVE R15, `(.L_x_1907) ;  /* 0x000000000f087348 */ /* 0x000fea0003c00000 */
[----:B------:R0:W1:Y:S02]  /*2bec0*/  SHFL.UP P6, R14, R13, R12, R11 ;  /* 0x0400000c0d0e7389 */ /* 0x00006400000c000b */
[----:B01----:R-:W-:Y:S01]  /*2bed0*/  ENDCOLLECTIVE ;  /* 0x000000000000791b */ /* 0x003fe20003800000 */
.L_x_1907:
        /* <DEDUP_REMOVED lines=8> */
.L_x_1908:
        /* <DEDUP_REMOVED lines=8> */
.L_x_1909:
        /* <DEDUP_REMOVED lines=8> */
.L_x_1910:
[----:B------:R-:W-:Y:S02]  /*2c060*/  IMAD.MOV.U32 R12, RZ, RZ, 0x1f ;  /* 0x0000001fff0c7424 */ /* 0x000fe400078e00ff */
[----:B------:R-:W-:Y:S02]  /*2c070*/  IMAD.MOV.U32 R11, RZ, RZ, 0x1f ;  /* 0x0000001fff0b7424 */ /* 0x000fe400078e00ff */
[----:B------:R-:W-:-:S05]  /*2c080*/  IMAD.MOV.U32 R5, RZ, RZ, R14 ;  /* 0x000000ffff057224 */ /* 0x000fca00078e000e */
[----:B------:R-:W-:-:S05]  /*2c090*/  SEL R5, R5, RZ, P5 ;  /* 0x000000ff05057207 */ /* 0x000fca0002800000 */
[----:B------:R-:W-:-:S04]  /*2c0a0*/  IMAD.IADD R5, R3, 0x1, R5 ;  /* 0x0000000103057824 */ /* 0x000fc800078e0205 */
[----:B------:R-:W-:-:S07]  /*2c0b0*/  IMAD.MOV.U32 R13, RZ, RZ, R5 ;  /* 0x000000ffff0d7224 */ /* 0x000fce00078e0005 */
[----:B------:R-:W-:Y:S05]  /*2c0c0*/  WARPSYNC.COLLECTIVE R15, `(.L_x_1911) ;  /* 0x000000000f087348 */ /* 0x000fea0003c00000 */
[----:B------:R0:W1:Y:S02]  /*2c0d0*/  SHFL.IDX P6, R14, R13, R12, R11 ;  /* 0x0000000c0d0e7389 */ /* 0x00006400000c000b */
[----:B01----:R-:W-:Y:S01]  /*2c0e0*/  ENDCOLLECTIVE ;  /* 0x000000000000791b */ /* 0x003fe20003800000 */
.L_x_1911:
[----:B------:R-:W-:Y:S01]  /*2c0f0*/  IMAD.MOV.U32 R7, RZ, RZ, R14 ;  /* 0x000000ffff077224 */ /* 0x000fe200078e000e */
[----:B------:R-:W-:Y:S06]  /*2c100*/  BRA `(.L_x_1912) ;  /* 0xffffffa000787947 */ /* 0x000fec000383ffff */
.L_x_1707:
[----:B------:R-:W-:Y:S01]  /*2c110*/  BSSY B0, `(.L_x_1913) ;  /* 0x0000008000007945 */ /* 0x000fe20003800000 */
[----:B-----5:R-:W-:Y:S01]  /*2c120*/  IMAD.MOV.U32 R13, RZ, RZ, R2 ;  /* 0x000000ffff0d7224 */ /* 0x020fe200078e0002 */
[----:B------:R-:W-:Y:S01]  /*2c130*/  MOV R12, 0x1 ;  /* 0x00000001000c7802 */ /* 0x000fe20000000f00 */
[----:B------:R-:W-:Y:S02]  /*2c140*/  IMAD.MOV.U32 R11, RZ, RZ, RZ ;  /* 0x000000ffff0b7224 */ /* 0x000fe400078e00ff */
[----:B------:R-:W-:-:S07]  /*2c150*/  IMAD.MOV.U32 R15, RZ, RZ, -0x1 ;  /* 0xffffffffff0f7424 */ /* 0x000fce00078e00ff */
[----:B01----:R-:W-:Y:S05]  /*2c160*/  WARPSYNC.COLLECTIVE R15, `(.L_x_1914) ;  /* 0x000000000f087348 */ /* 0x003fea0003c00000 */
[----:B------:R2:W3:Y:S02]  /*2c170*/  SHFL.UP P6, R14, R13, R12, R11 ;  /* 0x0400000c0d0e7389 */ /* 0x0004e400000c000b */
[----:B0123--:R-:W-:Y:S01]  /*2c180*/  ENDCOLLECTIVE ;  /* 0x000000000000791b */ /* 0x00ffe20003800000 */
.L_x_1914:
[----:B------:R-:W-:Y:S05]  /*2c190*/  BSYNC B0 ;  /* 0x0000000000007941 */ /* 0x000fea0003800000 */
.L_x_1913:
[----:B------:R-:W-:Y:S02]  /*2c1a0*/  IMAD.MOV.U32 R3, RZ, RZ, R14 ;  /* 0x000000ffff037224 */ /* 0x000fe400078e000e */
[----:B------:R-:W-:Y:S02]  /*2c1b0*/  IMAD.MOV.U32 R12, RZ, RZ, 0x2 ;  /* 0x00000002ff0c7424 */ /* 0x000fe400078e00ff */
[----:B------:R-:W-:Y:S01]  /*2c1c0*/  IMAD.MOV.U32 R11, RZ, RZ, RZ ;  /* 0x000000ffff0b7224 */ /* 0x000fe200078e00ff */
[----:B------:R-:W-:Y:S01]  /*2c1d0*/  SEL R3, R3, RZ, P1 ;  /* 0x000000ff03037207 */ /* 0x000fe20000800000 */
[----:B------:R-:W-:-:S04]  /*2c1e0*/  IMAD.MOV.U32 R15, RZ, RZ, -0x1 ;  /* 0xffffffffff0f7424 */ /* 0x000fc800078e00ff */
[----:B------:R-:W-:-:S04]  /*2c1f0*/  IMAD.IADD R3, R2, 0x1, R3 ;  /* 0x0000000102037824 */ /* 0x000fc800078e0203 */
[----:B------:R-:W-:-:S07]  /*2c200*/  IMAD.MOV.U32 R13, RZ, RZ, R3 ;  /* 0x000000ffff0d7224 */ /* 0x000fce00078e0003 */
[----:B------:R-:W-:Y:S05]  /*2c210*/  WARPSYNC.COLLECTIVE R15, `(.L_x_1915) ;  /* 0x000000000f087348 */ /* 0x000fea0003c00000 */
[----:B------:R0:W1:Y:S02]  /*2c220*/  SHFL.UP P6, R14, R13, R12, R11 ;  /* 0x0400000c0d0e7389 */ /* 0x00006400000c000b */
[----:B01----:R-:W-:Y:S01]  /*2c230*/  ENDCOLLECTIVE ;  /* 0x000000000000791b */ /* 0x003fe20003800000 */
.L_x_1915:
[----:B------:R-:W-:Y:S01]  /*2c240*/  IMAD.MOV.U32 R12, RZ, RZ, 0x4 ;  /* 0x00000004ff0c7424 */ /* 0x000fe200078e00ff */
[----:B------:R-:W-:-:S04]  /*2c250*/  MOV R5, R14 ;  /* 0x0000000e00057202 */ /* 0x000fc80000000f00 */
[----:B------:R-:W-:-:S05]  /*2c260*/  SEL R5, R5, RZ, P2 ;  /* 0x000000ff05057207 */ /* 0x000fca0001000000 */
[----:B------:R-:W-:-:S04]  /*2c270*/  IMAD.IADD R3, R3, 0x1, R5 ;  /* 0x0000000103037824 */ /* 0x000fc800078e0205 */
[----:B------:R-:W-:-:S07]  /*2c280*/  IMAD.MOV.U32 R13, RZ, RZ, R3 ;  /* 0x000000ffff0d7224 */ /* 0x000fce00078e0003 */
[----:B------:R-:W-:Y:S05]  /*2c290*/  WARPSYNC.COLLECTIVE R15, `(.L_x_1916) ;  /* 0x000000000f087348 */ /* 0x000fea0003c00000 */
[----:B------:R0:W1:Y:S02]  /*2c2a0*/  SHFL.UP P6, R14, R13, R12, R11 ;  /* 0x0400000c0d0e7389 */ /* 0x00006400000c000b */
[----:B01----:R-:W-:Y:S01]  /*2c2b0*/  ENDCOLLECTIVE ;  /* 0x000000000000791b */ /* 0x003fe20003800000 */
.L_x_1916:
        /* <DEDUP_REMOVED lines=8> */
.L_x_1917:
        /* <DEDUP_REMOVED lines=8> */
.L_x_1918:
        /* <DEDUP_REMOVED lines=9> */
.L_x_1919:
[----:B------:R-:W-:Y:S01]  /*2c450*/  IMAD.MOV.U32 R7, RZ, RZ, R14 ;  /* 0x000000ffff077224 */ /* 0x000fe200078e000e */
[----:B------:R-:W-:Y:S06]  /*2c460*/  BRA `(.L_x_1920) ;  /* 0xffffffa000407947 */ /* 0x000fec000383ffff */
.L_x_1709:
[----:B------:R-:W-:Y:S01]  /*2c470*/  BSSY B0, `(.L_x_1921) ;  /* 0x0000006000007945 */ /* 0x000fe20003800000 */
[----:B------:R-:W-:Y:S02]  /*2c480*/  PLOP3.LUT P6, PT, P6, PT, PT, 0x8, 0x0 ;  /* 0x000000000000781c */ /* 0x000fe400037ce170 */
[----:B------:R-:W-:-:S11]  /*2c490*/  MOV R15, 0xffffffff ;  /* 0xffffffff000f7802 */ /* 0x000fd60000000f00 */
[----:B0-----:R-:W-:Y:S05]  /*2c4a0*/  WARPSYNC.COLLECTIVE R15, `(.L_x_1922) ;  /* 0x000000000f087348 */ /* 0x001fea0003c00000 */
[----:B------:R-:W-:Y:S01]  /*2c4b0*/  VOTE.ANY R14, PT, P6 ;  /* 0x00000000000e7806 */ /* 0x000fe200030e0100 */
[----:B0-----:R-:W-:Y:S06]  /*2c4c0*/  ENDCOLLECTIVE ;  /* 0x000000000000791b */ /* 0x001fec0003800000 */
.L_x_1922:
[----:B------:R-:W-:Y:S05]  /*2c4d0*/  BSYNC B0 ;  /* 0x0000000000007941 */ /* 0x000fea0003800000 */
.L_x_1921:
[----:B------:R-:W-:Y:S02]  /*2c4e0*/  IMAD.MOV.U32 R5, RZ, RZ, R14 ;  /* 0x000000ffff057224 */ /* 0x000fe400078e000e */
[----:B------:R-:W-:Y:S02]  /*2c4f0*/  IMAD.MOV.U32 R13, RZ, RZ, R2 ;  /* 0x000000ffff0d7224 */ /* 0x000fe400078e0002 */
[----:B------:R-:W0:Y:S01]  /*2c500*/  POPC R4, R5 ;  /* 0x0000000500047309 */ /* 0x000e220000000000 */
[----:B------:R-:W-:Y:S02]  /*2c510*/  IMAD.MOV.U32 R11, RZ, RZ, 0x1f ;  /* 0x0000001fff0b7424 */ /* 0x000fe400078e00ff */
[----:B------:R-:W-:Y:S02]  /*2c520*/  IMAD.MOV.U32 R15, RZ, RZ, -0x1 ;  /* 0xffffffffff0f7424 */ /* 0x000fe400078e00ff */
[----:B0-----:R-:W-:-:S07]  /*2c530*/  IMAD.MOV.U32 R12, RZ, RZ, R4 ;  /* 0x000000ffff0c7224 */ /* 0x001fce00078e0004 */
[----:B------:R-:W-:Y:S05]  /*2c540*/  WARPSYNC.COLLECTIVE R15, `(.L_x_1923) ;  /* 0x000000000f087348 */ /* 0x000fea0003c00000 */
[----:B------:R0:W1:Y:S02]  /*2c550*/  SHFL.IDX P6, R14, R13, R12, R11 ;  /* 0x0000000c0d0e7389 */ /* 0x00006400000c000b */
[----:B01----:R-:W-:Y:S01]  /*2c560*/  ENDCOLLECTIVE ;  /* 0x000000000000791b */ /* 0x003fe20003800000 */
.L_x_1923:
[----:B------:R-:W-:Y:S01]  /*2c570*/  IMAD.MOV.U32 R17, RZ, RZ, R14 ;  /* 0x000000ffff117224 */ /* 0x000fe200078e000e */
[----:B------:R-:W-:Y:S06]  /*2c580*/  BRA `(.L_x_1924) ;  /* 0xffffffa000347947 */ /* 0x000fec000383ffff */
.L_x_1711:
[----:B------:R-:W-:Y:S01]  /*2c590*/  BSSY B0, `(.L_x_1925) ;  /* 0x0000007000007945 */ /* 0x000fe20003800000 */
[----:B------:R-:W-:Y:S01]  /*2c5a0*/  IMAD.MOV.U32 R13, RZ, RZ, R6 ;  /* 0x000000ffff0d7224 */ /* 0x000fe200078e0006 */
[----:B------:R-:W-:Y:S01]  /*2c5b0*/  MOV R15, 0xffffffff ;  /* 0xffffffff000f7802 */ /* 0x000fe20000000f00 */
[----:B------:R-:W-:-:S07]  /*2c5c0*/  IMAD.MOV.U32 R11, RZ, RZ, 0x1f ;  /* 0x0000001fff0b7424 */ /* 0x000fce00078e00ff */
[----:B01----:R-:W-:Y:S05]  /*2c5d0*/  WARPSYNC.COLLECTIVE R15, `(.L_x_1926) ;  /* 0x000000000f087348 */ /* 0x003fea0003c00000 */
[----:B------:R2:W3:Y:S02]  /*2c5e0*/  SHFL.IDX P6, R14, R13, R12, R11 ;  /* 0x0000000c0d0e7389 */ /* 0x0004e400000c000b */
[----:B0123--:R-:W-:Y:S01]  /*2c5f0*/  ENDCOLLECTIVE ;  /* 0x000000000000791b */ /* 0x00ffe20003800000 */
.L_x_1926:
[----:B------:R-:W-:Y:S05]  /*2c600*/  BSYNC B0 ;  /* 0x0000000000007941 */ /* 0x000fea0003800000 */
.L_x_1925:
[----:B------:R-:W-:Y:S01]  /*2c610*/  IMAD.MOV.U32 R6, RZ, RZ, R14 ;  /* 0x000000ffff067224 */ /* 0x000fe200078e000e */
[----:B------:R-:W-:Y:S06]  /*2c620*/  BRA `(.L_x_1927) ;  /* 0xffffffa000287947 */ /* 0x000fec000383ffff */
.L_x_1715:
[----:B0-----:R0:W1:Y:S02]  /*2c630*/  SYNCS.PHASECHK.TRANS64.TRYWAIT P0, [R0+URZ+0x28420], R3 ;  /* 0x02842003000075a7 */ /* 0x001064000800017f */
[----:B-1----:R-:W-:Y:S05]  /*2c640*/  @!P0 NANOSLEEP.SYNCS 0x989680 ;  /* 0x009896800000895d */ /* 0x002fea0003900000 */
[----:B------:R-:W1:Y:S02]  /*2c650*/  @!P0 SYNCS.PHASECHK.TRANS64 P0, [R0+URZ+0x28420], R3 ;  /* 0x02842003000085a7 */ /* 0x000e64000800007f */
[----:B-1----:R-:W-:Y:S05]  /*2c660*/  @!P0 BRA `(.L_x_1715) ;  /* 0xfffffffc00f08947 */ /* 0x002fea000383ffff */
[----:B------:R-:W-:Y:S05]  /*2c670*/  BRA `(.L_x_1928) ;  /* 0xffffffa400b07947 */ /* 0x000fea000383ffff */
.L_x_1716:
[----:B------:R-:W1:Y:S01]  /*2c680*/  S2R R2, SR_TID.X ;  /* 0x0000000000027919 */ /* 0x000e620000002100 */
[----:B------:R-:W-:Y:S01]  /*2c690*/  BSSY B0, `(.L_x_1929) ;  /* 0x000000a000007945 */ /* 0x000fe20003800000 */
[----:B--2---:R-:W-:Y:S02]  /*2c6a0*/  IMAD.MOV.U32 R12, RZ, RZ, RZ ;  /* 0x000000ffff0c7224 */ /* 0x004fe400078e00ff */
        /* <DEDUP_REMOVED lines=8> */
.L_x_1930:
[----:B------:R-:W-:Y:S05]  /*2c730*/  BSYNC B0 ;  /* 0x0000000000007941 */ /* 0x000fea0003800000 */
.L_x_1929:
[----:B------:R-:W-:Y:S05]  /*2c740*/  BRA `(.L_x_1931) ;  /* 0xffffffa400987947 */ /* 0x000fea000383ffff */
.L_x_1717:
[----:B------:R-:W-:Y:S01]  /*2c750*/  BSSY B0, `(.L_x_1932) ;  /* 0x0000006000007945 */ /* 0x000fe20003800000 */
[----:B------:R-:W-:-:S07]  /*2c760*/  IMAD.MOV.U32 R15, RZ, RZ, -0x1 ;  /* 0xffffffffff0f7424 */ /* 0x000fce00078e00ff */
[----:B012---:R-:W-:Y:S05]  /*2c770*/  WARPSYNC.COLLECTIVE R15, `(.L_x_1933) ;  /* 0x000000000f0c7348 */ /* 0x007fea0003c00000 */
[----:B------:R-:W-:Y:S02]  /*2c780*/  ELECT P6, UR62, PT ;  /* 0x00000000003e782f */ /* 0x000fe400038c0000 */
[----:B------:R-:W-:Y:S01]  /*2c790*/  MOV R14, UR62 ;  /* 0x0000003e000e7c02 */ /* 0x000fe20008000f00 */
[----:B012---:R-:W-:Y:S10]  /*2c7a0*/  ENDCOLLECTIVE ;  /* 0x000000000000791b */ /* 0x007ff40003800000 */
.L_x_1933:
[----:B------:R-:W-:Y:S05]  /*2c7b0*/  BSYNC B0 ;  /* 0x0000000000007941 */ /* 0x000fea0003800000 */
.L_x_1932:
[----:B------:R-:W-:Y:S05]  /*2c7c0*/  BRA `(.L_x_1934) ;  /* 0xffffffa4008c7947 */ /* 0x000fea000383ffff */
.L_x_1719:
[----:B0-----:R0:W1:Y:S02]  /*2c7d0*/  SYNCS.PHASECHK.TRANS64.TRYWAIT P1, [R6+URZ], R5 ;  /* 0x00000005060075a7 */ /* 0x001064000802017f */
[----:B-1----:R-:W-:Y:S05]  /*2c7e0*/  @!P1 NANOSLEEP.SYNCS 0x989680 ;  /* 0x009896800000995d */ /* 0x002fea0003900000 */
[----:B------:R-:W1:Y:S02]  /*2c7f0*/  @!P1 SYNCS.PHASECHK.TRANS64 P1, [R6+URZ], R5 ;  /* 0x00000005060095a7 */ /* 0x000e64000802007f */
[----:B-1----:R-:W-:Y:S05]  /*2c800*/  @!P1 BRA `(.L_x_1719) ;  /* 0xfffffffc00f09947 */ /* 0x002fea000383ffff */
[----:B------:R-:W-:Y:S05]  /*2c810*/  BRA `(.L_x_1935) ;  /* 0xffffffa400c87947 */ /* 0x000fea000383ffff */
.L_x_1720:
[----:B-1----:R1:W3:Y:S02]  /*2c820*/  SYNCS.PHASECHK.TRANS64.TRYWAIT P1, [R7+URZ], R2 ;  /* 0x00000002070075a7 */ /* 0x0022e4000802017f */
[----:B---3--:R-:W-:Y:S05]  /*2c830*/  @!P1 NANOSLEEP.SYNCS 0x989680 ;  /* 0x009896800000995d */ /* 0x008fea0003900000 */
[----:B------:R-:W3:Y:S02]  /*2c840*/  @!P1 SYNCS.PHASECHK.TRANS64 P1, [R7+URZ], R2 ;  /* 0x00000002070095a7 */ /* 0x000ee4000802007f */
[----:B---3--:R-:W-:Y:S05]  /*2c850*/  @!P1 BRA `(.L_x_1720) ;  /* 0xfffffffc00f09947 */ /* 0x008fea000383ffff */
[----:B------:R-:W-:Y:S05]  /*2c860*/  BRA `(.L_x_1936) ;  /* 0xffffffa400bc7947 */ /* 0x000fea000383ffff */
.L_x_1722:
[----:B---3--:R3:W4:Y:S02]  /*2c870*/  SYNCS.PHASECHK.TRANS64.TRYWAIT P1, [R4+URZ+0x28460], R5 ;  /* 0x02846005040075a7 */ /* 0x008724000802017f */
[----:B----4-:R-:W-:Y:S05]  /*2c880*/  @!P1 NANOSLEEP.SYNCS 0x989680 ;  /* 0x009896800000995d */ /* 0x010fea0003900000 */
[----:B------:R-:W4:Y:S02]  /*2c890*/  @!P1 SYNCS.PHASECHK.TRANS64 P1, [R4+URZ+0x28460], R5 ;  /* 0x02846005040095a7 */ /* 0x000f24000802007f */
[----:B----4-:R-:W-:Y:S05]  /*2c8a0*/  @!P1 BRA `(.L_x_1722) ;  /* 0xfffffffc00f09947 */ /* 0x010fea000383ffff */
[----:B------:R-:W-:Y:S05]  /*2c8b0*/  BRA `(.L_x_1937) ;  /* 0xffffffa400c07947 */ /* 0x000fea000383ffff */
.L_x_1724:
[----:B----4-:R4:W0:Y:S02]  /*2c8c0*/  SYNCS.PHASECHK.TRANS64.TRYWAIT P1, [R3+URZ+0x28460], R2 ;  /* 0x02846002030075a7 */ /* 0x010824000802017f */
[----:B0-----:R-:W-:Y:S05]  /*2c8d0*/  @!P1 NANOSLEEP.SYNCS 0x989680 ;  /* 0x009896800000995d */ /* 0x001fea0003900000 */
[----:B------:R-:W0:Y:S02]  /*2c8e0*/  @!P1 SYNCS.PHASECHK.TRANS64 P1, [R3+URZ+0x28460], R2 ;  /* 0x02846002030095a7 */ /* 0x000e24000802007f */
[----:B0-----:R-:W-:Y:S05]  /*2c8f0*/  @!P1 BRA `(.L_x_1724) ;  /* 0xfffffffc00f09947 */ /* 0x001fea000383ffff */
[----:B------:R-:W-:Y:S05]  /*2c900*/  BRA `(.L_x_1938) ;  /* 0xffffffa400c07947 */ /* 0x000fea000383ffff */
.L_x_1726:
[----:B------:R0:W0:Y:S02]  /*2c910*/  SYNCS.PHASECHK.TRANS64.TRYWAIT P0, [R4+URZ+0x28480], R5 ;  /* 0x02848005040075a7 */ /* 0x000024000800017f */
[----:B0-----:R-:W-:Y:S05]  /*2c920*/  @!P0 NANOSLEEP.SYNCS 0x989680 ;  /* 0x009896800000895d */ /* 0x001fea0003900000 */
[----:B------:R-:W0:Y:S02]  /*2c930*/  @!P0 SYNCS.PHASECHK.TRANS64 P0, [R4+URZ+0x28480], R5 ;  /* 0x02848005040085a7 */ /* 0x000e24000800007f */
[----:B0-----:R-:W-:Y:S05]  /*2c940*/  @!P0 BRA `(.L_x_1726) ;  /* 0xfffffffc00f08947 */ /* 0x001fea000383ffff */
[----:B------:R-:W-:Y:S05]  /*2c950*/  BRA `(.L_x_1727) ;  /* 0xffffffa400bc7947 */ /* 0x000fea000383ffff */
.L_x_1939:
        /* <DEDUP_REMOVED lines=10> */
.L_x_12958:


//--------------------- .text._ZN7cutlass13device_kernelIN5flash11enable_sm90INS1_16FlashAttnFwdSm90INS1_25CollectiveMainloopFwdSm90ILi2EN4cute5tupleIJNS5_1CILi1EEES8_S8_EEENS6_IJNS7_ILi128EEESA_NS7_ILi256EEEEEELi256ENS_12float_e4m3_tEfNS_4arch4Sm90ELb1ELb0ELb1ELb0ELb0ELb0ELb0ELb1ELb1ELb1ELb0ELb0EEENS1_21CollectiveEpilogueFwdINS6_IJSA_SB_SA_EEES9_NS_10bfloat16_tESF_Li256ELb0ELb1ELb0ELb1EEENS1_30DynamicPersistentTileSchedulerILi256ELi128ELb0ELb1ELb1EEEEEEEEEvNT_6ParamsE --------------------------
	.section	.text._ZN7cutlass13device_kernelIN5flash11enable_sm90INS1_16FlashAttnFwdSm90INS1_25CollectiveMainloopFwdSm90ILi2EN4cute5tupleIJNS5_1CILi1EEES8_S8_EEENS6_IJNS7_ILi128EEESA_NS7_ILi256EEEEEELi256ENS_12float_e4m3_tEfNS_4arch4Sm90ELb1ELb0ELb1ELb0ELb0ELb0ELb0ELb1ELb1ELb1ELb0ELb0EEENS1_21CollectiveEpilogueFwdINS6_IJSA_SB_SA_EEES9_NS_10bfloat16_tESF_Li256ELb0ELb1ELb0ELb1EEENS1_30DynamicPersistentTileSchedulerILi256ELi128ELb0ELb1ELb1EEEEEEEEEvNT_6ParamsE,"ax",@progbits
	.align	128
.text._ZN7cutlass13device_kernelIN5flash11enable_sm90INS1_16FlashAttnFwdSm90INS1_25CollectiveMainloopFwdSm90ILi2EN4cute5tupleIJNS5_1CILi1EEES8_S8_EEENS6_IJNS7_ILi128EEESA_NS7_ILi256EEEEEELi256ENS_12float_e4m3_tEfNS_4arch4Sm90ELb1ELb0ELb1ELb0ELb0ELb0ELb0ELb1ELb1ELb1ELb0ELb0EEENS1_21CollectiveEpilogueFwdINS6_IJSA_SB_SA_EEES9_NS_10bfloat16_tESF_Li256ELb0ELb1ELb0ELb1EEENS1_30DynamicPersistentTileSchedulerILi256ELi128ELb0ELb1ELb1EEEEEEEEEvNT_6ParamsE:
        .type           _ZN7cutlass13device_kernelIN5flash11enable_sm90INS1_16FlashAttnFwdSm90INS1_25CollectiveMainloopFwdSm90ILi2EN4cute5tupleIJNS5_1CILi1EEES8_S8_EEENS6_IJNS7_ILi128EEESA_NS7_ILi256EEEEEELi256ENS_12float_e4m3_tEfNS_4arch4Sm90ELb1ELb0ELb1ELb0ELb0ELb0ELb0ELb1ELb1ELb1ELb0ELb0EEENS1_21CollectiveEpilogueFwdINS6_IJSA_SB_SA_EEES9_NS_10bfloat16_tESF_Li256ELb0ELb1ELb0ELb1EEENS1_30DynamicPersistentTileSchedulerILi256ELi128ELb0ELb1ELb1EEEEEEEEEvNT_6ParamsE,@function
        .size           _ZN7cutlass13device_kernelIN5flash11enable_sm90INS1_16FlashAttnFwdSm90INS1_25CollectiveMainloopFwdSm90ILi2EN4cute5tupleIJNS5_1CILi1EEES8_S8_EEENS6_IJNS7_ILi128EEESA_NS7_ILi256EEEEEELi256ENS_12float_e4m3_tEfNS_4arch4Sm90ELb1ELb0ELb1ELb0ELb0ELb0ELb0ELb1ELb1ELb1ELb0ELb0EEENS1_21CollectiveEpilogueFwdINS6_IJSA_SB_SA_EEES9_NS_10bfloat16_tESF_Li256ELb0ELb1ELb0ELb1EEENS1_30DynamicPersistentTileSchedulerILi256ELi128ELb0ELb1ELb1EEEEEEEEEvNT_6ParamsE,(.L_x_12959 - _ZN7cutlass13device_kernelIN5flash11enable_sm90INS1_16FlashAttnFwdSm90INS1_25CollectiveMainloopFwdSm90ILi2EN4cute5tupleIJNS5_1CILi1EEES8_S8_EEENS6_IJNS7_ILi128EEESA_NS7_ILi256EEEEEELi256ENS_12float_e4m3_tEfNS_4arch4Sm90ELb1ELb0ELb1ELb0ELb0ELb0ELb0ELb1ELb1ELb1ELb0ELb0EEENS1_21CollectiveEpilogueFwdINS6_IJSA_SB_SA_EEES9_NS_10bfloat16_tESF_Li256ELb0ELb1ELb0ELb1EEENS1_30DynamicPersistentTileSchedulerILi256ELi128ELb0ELb1ELb1EEEEEEEEEvNT_6ParamsE)
        .other          _ZN7cutlass13device_kernelIN5flash11enable_sm90INS1_16FlashAttnFwdSm90INS1_25CollectiveMainloopFwdSm90ILi2EN4cute5tupleIJNS5_1CILi1EEES8_S8_EEENS6_IJNS7_ILi128EEESA_NS7_ILi256EEEEEELi256ENS_12float_e4m3_tEfNS_4arch4Sm90ELb1ELb0ELb1ELb0ELb0ELb0ELb0ELb1ELb1ELb1ELb0ELb0EEENS1_21CollectiveEpilogueFwdINS6_IJSA_SB_SA_EEES9_NS_10bfloat16_tESF_Li256ELb0ELb1ELb0ELb1EEENS1_30DynamicPersistentTileSchedulerILi256ELi128ELb0ELb1ELb1EEEEEEEEEvNT_6ParamsE,@"STO_CUDA_ENTRY STV_DEFAULT"
_ZN7cutlass13device_kernelIN5flash11enable_sm90INS1_16FlashAttnFwdSm90INS1_25CollectiveMainloopFwdSm90ILi2EN4cute5tupleIJNS5_1CILi1EEES8_S8_EEENS6_IJNS7_ILi128EEESA_NS7_ILi256EEEEEELi256ENS_12float_e4m3_tEfNS_4arch4Sm90ELb1ELb0ELb1ELb0ELb0ELb0ELb0ELb1ELb1ELb1ELb0ELb0EEENS1_21CollectiveEpilogueFwdINS6_IJSA_SB_SA_EEES9_NS_10bfloat16_tESF_Li256ELb0ELb1ELb0ELb1EEENS1_30DynamicPersistentTileSchedulerILi256ELi128ELb0ELb1ELb1EEEEEEEEEvNT_6ParamsE:
        /* <DEDUP_REMOVED lines=18> */
.L_x_1941:
[----:B------:R-:W-:Y:S05]  /*0120*/  BSYNC B0 ;  /* 0x0000000000007941 */ /* 0x000fea0003800000 */
.L_x_1940:
        /* <DEDUP_REMOVED lines=41> */
.L_x_1942:
        /* <DEDUP_REMOVED lines=22> */
.L_x_1943:
        /* <DEDUP_REMOVED lines=18> */
.L_x_1944:
        /* <DEDUP_REMOVED lines=22> */
.L_x_1945:
        /* <DEDUP_REMOVED lines=22> */
.L_x_1946:
[----:B------:R-:W-:Y:S01]  /*0900*/  PLOP3.LUT P0, PT, PT, PT, UP0, 0x80, 0x0 ;  /* 0x000000000000781c */ /* 0x000fe20003f0f008 */
[----:B------:R-:W-:Y:S01]  /*0910*/  UMOV UR38, 0x1 ;  /* 0x0000000100267882 */ /* 0x000fe20000000000 */
[----:B------:R-:W-:Y:S01]  /*0920*/  NOP ;  /* 0x0000000000007918 */ /* 0x000fe20000000000 */
[----:B------:R-:W-:Y:S01]  /*0930*/  USEL UR38, UR38, 0x2, !UP0 ;  /* 0x0000000226267887 */ /* 0x000fe2000c000000 */
[----:B------:R-:W-:Y:S01]  /*0940*/  ULDC.64 UR46, c[0x0][0x208] ;  /* 0x00008200002e7ab9 */ /* 0x000fe20000000a00 */
[----:B012-4-:R-:W-:Y:S08]  /*0950*/  BAR.SYNC.DEFER_BLOCKING 0x0 ;  /* 0x0000000000007b1d */ /* 0x017ff00000010000 */
[----:B------:R-:W-:Y:S05]  /*0960*/  @!P0 BRA `(.L_x_1947) ;  /* 0x000000e400988947 */ /* 0x000fea0003800000 */
.L_x_1948:
        /* <DEDUP_REMOVED lines=23> */
[-C--:B------:R-:W-:Y:S01]  /*0ae0*/  LEA.HI R3, R0, R12.reuse, RZ, 0x4 ;  /* 0x0000000c00037211 */ /* 0x080fe200078f20ff */
[----:B------:R-:W-:Y:S01]  /*0af0*/  IMAD.SHL.U32 R5, R4, 0x20, RZ ;  /* 0x0000002004057824 */ /* 0x000fe200078e00ff */
[----:B------:R-:W-:Y:S01]  /*0b00*/  LEA.HI R11, R0, R12, RZ, 0x2 ;  /* 0x0000000c000b7211 */ /* 0x000fe200078f10ff */
[----:B------:R-:W-:Y:S01]  /*0b10*/  IMAD.IADD R234, R12, 0x1, -R234 ;  /* 0x000000010cea7824 */ /* 0x000fe200078e0aea */
[----:B------:R-:W-:-:S02]  /*0b20*/  SHF.R.S32.HI R6, RZ, 0x4, R3 ;  /* 0x00000004ff067819 */ /* 0x000fc40000011403 */
[----:B------:R-:W-:Y:S02]  /*0b30*/  LOP3.LUT R4, R3, 0x3fffff0, RZ, 0xc0, !PT ;  /* 0x03fffff003047812 */ /* 0x000fe400078ec0ff */
[----:B------:R-:W-:Y:S02]  /*0b40*/  SHF.R.S32.HI R7, RZ, 0x1f, R234 ;  /* 0x0000001fff077819 */ /* 0x000fe400000114ea */
[----:B------:R-:W-:Y:S01]  /*0b50*/  LOP3.LUT R11, R11, 0xfffffffc, RZ, 0xc0, !PT ;  /* 0xfffffffc0b0b7812 */ /* 0x000fe200078ec0ff */
[----:B------:R-:W-:Y:S01]  /*0b60*/  IMAD.IADD R4, R12, 0x1, -R4 ;  /* 0x000000010c047824 */ /* 0x000fe200078e0a04 */
[----:B------:R-:W-:Y:S02]  /*0b70*/  LEA.HI R8, R7, R234, RZ, 0x2 ;  /* 0x000000ea07087211 */ /* 0x000fe400078f10ff */
[----:B------:R-:W-:Y:S01]  /*0b80*/  LEA.HI R0, R0, R12, RZ, 0x3 ;  /* 0x0000000c00007211 */ /* 0x000fe200078f18ff */
[----:B------:R-:W-:Y:S01]  /*0b90*/  IMAD.IADD R11, R12, 0x1, -R11 ;  /* 0x000000010c0b7824 */ /* 0x000fe200078e0a0b */
[----:B------:R-:W-:-:S02]  /*0ba0*/  SHF.R.S32.HI R9, RZ, 0x2, R8 ;  /* 0x00000002ff097819 */ /* 0x000fc40000011408 */
[----:B------:R-:W-:Y:S02]  /*0bb0*/  SHF.R.S32.HI R10, RZ, 0x1f, R8 ;  /* 0x0000001fff0a7819 */ /* 0x000fe40000011408 */
[----:B------:R-:W-:Y:S02]  /*0bc0*/  SHF.R.S32.HI R235, RZ, 0x7, R2 ;  /* 0x00000007ffeb7819 */ /* 0x000fe40000011402 */
[----:B------:R-:W-:Y:S02]  /*0bd0*/  LEA.HI R10, R10, R9, RZ, 0x3 ;  /* 0x000000090a0a7211 */ /* 0x000fe400078f18ff */
[----:B------:R-:W-:Y:S02]  /*0be0*/  LEA.HI R3, R3, R6, RZ, 0x1 ;  /* 0x0000000603037211 */ /* 0x000fe400078f08ff */
[----:B------:R-:W-:Y:S02]  /*0bf0*/  LOP3.LUT R5, R5, 0xfffffc00, RZ, 0xc0, !PT ;  /* 0xfffffc0005057812 */ /* 0x000fe400078ec0ff */
[----:B------:R-:W-:-:S02]  /*0c00*/  LOP3.LUT R232, R0, 0xfffffff8, RZ, 0xc0, !PT ;  /* 0xfffffff800e87812 */ /* 0x000fc400078ec0ff */
[----:B------:R-:W-:Y:S01]  /*0c10*/  LOP3.LUT R10, R10, 0xfffffff8, RZ, 0xc0, !PT ;  /* 0xfffffff80a0a7812 */ /* 0x000fe200078ec0ff */
[----:B------:R-:W-:Y:S01]  /*0c20*/  IMAD R4, R4, 0x40, R5 ;  /* 0x0000004004047824 */ /* 0x000fe200078e0205 */
[----:B------:R-:W-:Y:S01]  /*0c30*/  LEA.HI R7, R7, R234, RZ, 0x5 ;  /* 0x000000ea07077211 */ /* 0x000fe200078f28ff */
[----:B------:R-:W-:Y:S01]  /*0c40*/  IMAD.IADD R232, R12, 0x1, -R232 ;  /* 0x000000010ce87824 */ /* 0x000fe200078e0ae8 */
[----:B------:R-:W-:Y:S01]  /*0c50*/  LEA.HI R2, R2, R235, RZ, 0x1 ;  /* 0x000000eb02027211 */ /* 0x000fe200078f08ff */
[----:B------:R-:W-:Y:S01]  /*0c60*/  IMAD.IADD R10, R9, 0x1, -R10 ;  /* 0x00000001090a7824 */ /* 0x000fe200078e0a0a */
[----:B------:R-:W-:Y:S01]  /*0c70*/  LOP3.LUT R3, R3, 0x1ffffffe, RZ, 0xc0, !PT ;  /* 0x1ffffffe03037812 */ /* 0x000fe200078ec0ff */
[----:B------:R-:W-:Y:S01]  /*0c80*/  IMAD.SHL.U32 R16, R232, 0x8, RZ ;  /* 0x00000008e8107824 */ /* 0x000fe200078e00ff */
[----:B------:R-:W-:Y:S02]  /*0c90*/  SHF.R.S32.HI R7, RZ, 0x5, R7 ;  /* 0x00000005ff077819 */ /* 0x000fe40000011407 */
[----:B------:R-:W-:Y:S01]  /*0ca0*/  LEA.HI R5, R11, R11, RZ, 0x1 ;  /* 0x0000000b0b057211 */ /* 0x000fe200078f08ff */
[----:B------:R-:W-:Y:S01]  /*0cb0*/  IMAD.IADD R3, R6, 0x1, -R3 ;  /* 0x0000000106037824 */ /* 0x000fe200078e0a03 */
        /* <DEDUP_REMOVED lines=9> */
[----:B------:R-:W-:-:S02]  /*0d50*/  VIADD R23, R16, 0xc0 ;  /* 0x000000c010177836 */ /* 0x000fc40000000000 */
[----:B------:R-:W-:Y:S02]  /*0d60*/  IMAD.IADD R11, R11, 0x1, -R6 ;  /* 0x000000010b0b7824 */ /* 0x000fe400078e0a06 */
[----:B------:R-:W-:Y:S01]  /*0d70*/  IMAD R236, R2, 0x40, R7 ;  /* 0x0000004002ec7824 */ /* 0x000fe200078e0207 */
[----:B------:R-:W-:Y:S01]  /*0d80*/  SHF.R.S32.HI R2, RZ, 0x1f, R19 ;  /* 0x0000001fff027819 */ /* 0x000fe20000011413 */
[----:B------:R-:W-:Y:S01]  /*0d90*/  IMAD R237, R3, 0x8, R4 ;  /* 0x0000000803ed7824 */ /* 0x000fe200078e0204 */
[----:B------:R-:W-:Y:S01]  /*0da0*/  SHF.R.S32.HI R3, RZ, 0x1f, R22 ;  /* 0x0000001fff037819 */ /* 0x000fe20000011416 */
[----:B------:R-:W-:Y:S01]  /*0db0*/  IMAD.IADD R17, R234, 0x1, -R17 ;  /* 0x00000001ea117824 */ /* 0x000fe200078e0a11 */
[----:B------:R-:W-:Y:S01]  /*0dc0*/  SHF.R.S32.HI R0, RZ, 0x1f, R23 ;  /* 0x0000001fff007819 */ /* 0x000fe20000011417 */
[----:B------:R-:W-:-:S07]  /*0dd0*/  IMAD R18, R11, 0x8, R236 ;  /* 0x000000080b127824 */ /* 0x000fce00078e02ec */
.L_x_2002:
        /* <DEDUP_REMOVED lines=21> */
.L_x_1949:
[----:B------:R-:W-:Y:S01]  /*0f30*/  ULDC UR7, c[0x0][0xc54] ;  /* 0x0003150000077ab9 */ /* 0x000fe20000000800 */
[----:B------:R-:W-:Y:S01]  /*0f40*/  UMOV UR6, UR9 ;  /* 0x0000000900067c82 */ /* 0x000fe20008000000 */
[----:B------:R-:W-:-:S11]  /*0f50*/  UISETP.NE.AND UP0, UPT, UR7, 0x1, UPT ;  /* 0x000000010700788c */ /* 0x000fd6000bf05270 */
[----:B------:R-:W-:Y:S02]  /*0f60*/  @UP0 ULDC.64 UR10, c[0x0][0xc58] ;  /* 0x00031600000a0ab9 */ /* 0x000fe40000000a00 */
[----:B------:R-:W-:-:S04]  /*0f70*/  UIMAD.WIDE.U32 UR4, UR9, UR10, URZ ;  /* 0x0000000a090472a5 */ /* 0x000fc8000f8e003f */
[----:B------:R-:W-:-:S04]  /*0f80*/  @UP0 USHF.R.U32.HI UR6, URZ, UR11, UR5 ;  /* 0x0000000b3f060299 */ /* 0x000fc80008011605 */
[----:B------:R-:W-:-:S12]  /*0f90*/  UIMAD UR4, UR6, UR7, URZ ;  /* 0x00000007060472a4 */ /* 0x000fd8000f8e023f */
.L_x_1950:
[----:B------:R-:W-:Y:S01]  /*0fa0*/  ULDC.64 UR10, c[0x0][0x418] ;  /* 0x00010600000a7ab9 */ /* 0x000fe20000000a00 */
[----:B------:R-:W-:Y:S01]  /*0fb0*/  ULOP3.LUT UR6, URZ, UR6, URZ, 0x33, !UPT ;  /* 0x000000063f067292 */ /* 0x000fe2000f8e333f */
[----:B------:R-:W-:Y:S01]  /*0fc0*/  PLOP3.LUT P0, PT, PT, PT, PT, 0x80, 0x0 ;  /* 0x000000000000781c */ /* 0x000fe20003f0f070 */
[----:B------:R-:W-:Y:S01]  /*0fd0*/  UISETP.NE.U32.AND UP0, UPT, UR10, URZ, UPT ;  /* 0x0000003f0a00728c */ /* 0x000fe2000bf05070 */
[----:B------:R-:W-:Y:S01]  /*0fe0*/  IMAD.MOV.U32 R0, RZ, RZ, RZ ;  /* 0x000000ffff007224 */ /* 0x000fe200078e00ff */
[----:B------:R-:W-:Y:S01]  /*0ff0*/  ULDC UR5, c[0x0][0xc3c] ;  /* 0x00030f0000057ab9 */ /* 0x000fe20000000800 */
[----:B------:R-:W-:Y:S01]  /*1000*/  UIADD3 UR4, UR9, -UR4, URZ ;  /* 0x8000000409047290 */ /* 0x000fe2000fffe03f */
[----:B------:R-:W-:Y:S01]  /*1010*/  IMAD.MOV.U32 R2, RZ, RZ, RZ ;  /* 0x000000ffff027224 */ /* 0x000fe200078e00ff */
[----:B------:R-:W-:Y:S01]  /*1020*/  UISETP.NE.AND.EX UP0, UPT, UR11, URZ, UPT, UP0 ;  /* 0x0000003f0b00728c */ /* 0x000fe2000bf05300 */
[----:B------:R-:W-:Y:S01]  /*1030*/  CS2R R150, SRZ ;  /* 0x0000000000967805 */ /* 0x000fe2000001ff00 */
[----:B------:R-:W-:Y:S01]  /*1040*/  UIADD3 UR6, UR6, UR5, URZ ;  /* 0x0000000506067290 */ /* 0x000fe2000fffe03f */
[----:B------:R-:W-:Y:S01]  /*1050*/  CS2R R26, SRZ ;  /* 0x00000000001a7805 */ /* 0x000fe2000001ff00 */
[----:B------:R-:W-:Y:S01]  /*1060*/  ULDC UR11, c[0x0][0x448] ;  /* 0x00011200000b7ab9 */ /* 0x000fe20000000800 */
[----:B------:R-:W-:Y:S01]  /*1070*/  ULDC UR10, c[0x0][0xc54] ;  /* 0x00031500000a7ab9 */ /* 0x000fe20000000800 */
[----:B------:R-:W-:Y:S01]  /*1080*/  UISETP.NE.AND UP2, UPT, UR11, 0x1, UPT ;  /* 0x000000010b00788c */ /* 0x000fe2000bf45270 */
[----:B------:R-:W-:Y:S01]  /*1090*/  CS2R R92, SRZ ;  /* 0x00000000005c7805 */ /* 0x000fe2000001ff00 */
[----:B------:R-:W-:Y:S01]  /*10a0*/  USHF.L.U32 UR36, UR6, 0x7, URZ ;  /* 0x0000000706247899 */ /* 0x000fe2000800063f */
[----:B------:R-:W-:Y:S01]  /*10b0*/  CS2R R144, SRZ ;  /* 0x0000000000907805 */ /* 0x000fe2000001ff00 */
[----:B------:R-:W-:Y:S01]  /*10c0*/  UIMAD UR10, UR8, UR10, UR4 ;  /* 0x0000000a080a72a4 */ /* 0x000fe2000f8e0204 */
[----:B------:R-:W-:Y:S01]  /*10d0*/  CS2R R142, SRZ ;  /* 0x00000000008e7805 */ /* 0x000fe2000001ff00 */
[----:B------:R-:W-:Y:S01]  /*10e0*/  UIADD3 UR6, UR36, 0x7f, URZ ;  /* 0x0000007f24067890 */ /* 0x000fe2000fffe03f */
[----:B------:R-:W-:Y:S01]  /*10f0*/  CS2R R30, SRZ ;  /* 0x00000000001e7805 */ /* 0x000fe2000001ff00 */
[----:B------:R-:W-:Y:S01]  /*1100*/  ULDC UR49, c[0x0][0x424] ;  /* 0x0001090000317ab9 */ /* 0x000fe20000000800 */
[----:B------:R-:W-:Y:S01]  /*1110*/  ULDC UR7, c[0x0][0x288] ;  /* 0x0000a20000077ab9 */ /* 0x000fe20000000800 */
[----:B------:R-:W-:Y:S01]  /*1120*/  USEL UR49, UR49, 0x1, UP0 ;  /* 0x0000000131317887 */ /* 0x000fe20008000000 */
[----:B------:R-:W-:Y:S01]  /*1130*/  CS2R R84, SRZ ;  /* 0x0000000000547805 */ /* 0x000fe2000001ff00 */
[----:B------:R-:W-:Y:S01]  /*1140*/  @UP2 ULDC UR4, c[0x0][0x44c] ;  /* 0x0001130000042ab9 */ /* 0x000fe20000000800 */
[----:B------:R-:W-:Y:S01]  /*1150*/  UIADD3 UR7, -UR7, 0x80, URZ ;  /* 0x0000008007077890 */ /* 0x000fe2000fffe13f */
[----:B------:R-:W-:Y:S01]  /*1160*/  CS2R R136, SRZ ;  /* 0x0000000000887805 */ /* 0x000fe2000001ff00 */
[----:B------:R-:W-:Y:S01]  /*1170*/  UIMAD.WIDE.U32 UR4, UR6, UR4, URZ ;  /* 0x00000004060472a5 */ /* 0x000fe2000f8e003f */
[----:B------:R-:W-:Y:S01]  /*1180*/  CS2R R134, SRZ ;  /* 0x0000000000867805 */ /* 0x000fe2000001ff00 */
[----:B------:R-:W-:Y:S01]  /*1190*/  ULDC UR9, c[0x0][0x2f0] ;  /* 0x0000bc0000097ab9 */ /* 0x000fe20000000800 */
[----:B------:R-:W-:Y:S01]  /*11a0*/  @UP2 ULDC UR11, c[0x0][0x450] ;  /* 0x00011400000b2ab9 */ /* 0x000fe20000000800 */
[----:B------:R-:W-:Y:S01]  /*11b0*/  UIMAD UR7, UR49, UR9, UR7 ;  /* 0x00000009310772a4 */ /* 0x000fe2000f8e0207 */
[----:B------:R-:W-:Y:S01]  /*11c0*/  CS2R R34, SRZ ;  /* 0x0000000000227805 */ /* 0x000fe2000001ff00 */
[----:B------:R-:W-:Y:S01]  /*11d0*/  @UP2 USHF.R.U32.HI UR6, URZ, UR11, UR5 ;  /* 0x0000000b3f062299 */ /* 0x000fe20008011605 */
[----:B------:R-:W-:Y:S01]  /*11e0*/  CS2R R76, SRZ ;  /* 0x00000000004c7805 */ /* 0x000fe2000001ff00 */
[----:B------:R-:W-:Y:S01]  /*11f0*/  UIMAD UR4, UR49, UR9, 0x7f ;  /* 0x0000007f310474a4 */ /* 0x000fe2000f8e0209 */
[----:B------:R-:W-:Y:S01]  /*1200*/  CS2R R128, SRZ ;  /* 0x0000000000807805 */ /* 0x000fe2000001ff00 */
[----:B------:R-:W-:Y:S01]  /*1210*/  UIADD3 UR6, UR7, UR6, URZ ;  /* 0x0000000607067290 */ /* 0x000fe2000fffe03f */
[----:B------:R-:W-:Y:S01]  /*1220*/  CS2R R126, SRZ ;  /* 0x00000000007e7805 */ /* 0x000fe2000001ff00 */
[----:B------:R-:W-:Y:S01]  /*1230*/  USHF.R.S32.HI UR5, URZ, 0x1f, UR4 ;  /* 0x0000001f3f057899 */ /* 0x000fe20008011404 */
[----:B------:R-:W-:Y:S01]  /*1240*/  CS2R R38, SRZ ;  /* 0x0000000000267805 */ /* 0x000fe2000001ff00 */
[----:B------:R-:W-:Y:S01]  /*1250*/  USHF.R.S32.HI UR7, URZ, 0x1f, UR6 ;  /* 0x0000001f3f077899 */ /* 0x000fe20008011406 */
[----:B------:R-:W-:Y:S01]  /*1260*/  CS2R R68, SRZ ;  /* 0x0000000000447805 */ /* 0x000fe2000001ff00 */
[----:B------:R-:W-:Y:S01]  /*1270*/  ULEA.HI UR5, UR5, UR4, URZ, 0x7 ;  /* 0x0000000405057291 */ /* 0x000fe2000f8f383f */
[----:B------:R-:W-:Y:S01]  /*1280*/  CS2R R120, SRZ ;  /* 0x0000000000787805 */ /* 0x000fe2000001ff00 */
[----:B------:R-:W-:Y:S01]  /*1290*/  ULEA.HI UR7, UR7, UR6, URZ, 0x7 ;  /* 0x0000000607077291 */ /* 0x000fe2000f8f383f */
[----:B------:R-:W-:Y:S01]  /*12a0*/  CS2R R118, SRZ ;  /* 0x0000000000767805 */ /* 0x000fe2000001ff00 */
[----:B------:R-:W-:Y:S01]  /*12b0*/  USHF.R.S32.HI UR51, URZ, 0x7, UR5 ;  /* 0x000000073f337899 */ /* 0x000fe20008011405 */
[----:B------:R-:W-:Y:S01]  /*12c0*/  CS2R R42, SRZ ;  /* 0x00000000002a7805 */ /* 0x000fe2000001ff00 */
[----:B------:R-:W-:Y:S01]  /*12d0*/  USHF.R.S32.HI UR7, URZ, 0x7, UR7 ;  /* 0x000000073f077899 */ /* 0x000fe20008011407 */
[----:B------:R-:W-:Y:S01]  /*12e0*/  CS2R R60, SRZ ;  /* 0x00000000003c7805 */ /* 0x000fe2000001ff00 */
[----:B------:R-:W-:Y:S01]  /*12f0*/  ULDC UR37, c[0x0][0xc48] ;  /* 0x0003120000257ab9 */ /* 0x000fe20000000800 */
[----:B------:R-:W-:Y:S01]  /*1300*/  UMOV UR42, UR10 ;  /* 0x0000000a002a7c82 */ /* 0x000fe20008000000 */
[----:B------:R-:W-:Y:S01]  /*1310*/  UISETP.LT.AND UP0, UPT, UR51, UR7, UPT ;  /* 0x000000073300728c */ /* 0x000fe2000bf01270 */
[----:B------:R-:W-:Y:S01]  /*1320*/  CS2R R112, SRZ ;  /* 0x0000000000707805 */ /* 0x000fe2000001ff00 */
[----:B------:R-:W-:Y:S01]  /*1330*/  UISETP.NE.AND UP1, UPT, UR37, 0x1, UPT ;  /* 0x000000012500788c */ /* 0x000fe2000bf25270 */
[----:B------:R-:W-:Y:S01]  /*1340*/  CS2R R110, SRZ ;  /* 0x00000000006e7805 */ /* 0x000fe2000001ff00 */
[----:B------:R-:W-:Y:S01]  /*1350*/  USEL UR51, UR51, UR7, UP0 ;  /* 0x0000000733337287 */ /* 0x000fe20008000000 */
[----:B------:R-:W-:-:S02]  /*1360*/  CS2R R46, SRZ ;  /* 0x00000000002e7805 */ /* 0x000fc4000001ff00 */
[----:B------:R-:W-:Y:S02]  /*1370*/  CS2R R52, SRZ ;  /* 0x0000000000347805 */ /* 0x000fe4000001ff00 */
[----:B------:R-:W-:Y:S01]  /*1380*/  CS2R R104, SRZ ;  /* 0x0000000000687805 */ /* 0x000fe2000001ff00 */
[----:B------:R-:W-:Y:S01]  /*1390*/  UISETP.GE.AND UP0, UPT, UR51, 0x1, UPT ;  /* 0x000000013300788c */ /* 0x000fe2000bf06270 */
[----:B------:R-:W-:Y:S02]  /*13a0*/  CS2R R102, SRZ ;  /* 0x0000000000667805 */ /* 0x000fe4000001ff00 */
[----:B------:R-:W-:Y:S02]  /*13b0*/  CS2R R50, SRZ ;  /* 0x0000000000327805 */ /* 0x000fe4000001ff00 */
[----:B------:R-:W-:Y:S02]  /*13c0*/  CS2R R44, SRZ ;  /* 0x00000000002c7805 */ /* 0x000fe4000001ff00 */
[----:B------:R-:W-:Y:S01]  /*13d0*/  CS2R R96, SRZ ;  /* 0x0000000000607805 */ /* 0x000fe2000001ff00 */
[----:B------:R-:W-:Y:S01]  /*13e0*/  @UP1 ULDC UR8, c[0x0][0xc4c] ;  /* 0x0003130000081ab9 */ /* 0x000fe20000000800 */
[----:B------:R-:W-:Y:S01]  /*13f0*/  PLOP3.LUT P1, PT, PT, PT, UP0, 0x80, 0x0 ;  /* 0x000000000000781c */ /* 0x000fe20003f2f008 */
[----:B------:R-:W-:Y:S01]  /*1400*/  UIMAD.WIDE.U32 UR4, UR10, UR8, URZ ;  /* 0x000000080a0472a5 */ /* 0x000fe2000f8e003f */
[----:B------:R-:W-:Y:S01]  /*1410*/  CS2R R94, SRZ ;  /* 0x00000000005e7805 */ /* 0x000fe2000001ff00 */
[----:B------:R-:W-:Y:S01]  /*1420*/  @UP1 ULDC UR6, c[0x0][0xc50] ;  /* 0x0003140000061ab9 */ /* 0x000fe20000000800 */
[----:B------:R-:W-:Y:S01]  /*1430*/  CS2R R54, SRZ ;  /* 0x0000000000367805 */ /* 0x000fe2000001ff00 */
[----:B------:R-:W-:Y:S01]  /*1440*/  @UP1 USHF.R.U32.HI UR42, URZ, UR6, UR5 ;  /* 0x000000063f2a1299 */ /* 0x000fe20008011605 */
[----:B------:R-:W-:-:S02]  /*1450*/  CS2R R36, SRZ ;  /* 0x0000000000247805 */ /* 0x000fc4000001ff00 */
[----:B------:R-:W-:Y:S02]  /*1460*/  CS2R R88, SRZ ;  /* 0x0000000000587805 */ /* 0x000fe4000001ff00 */
[----:B------:R-:W-:Y:S01]  /*1470*/  CS2R R86, SRZ ;  /* 0x0000000000567805 */ /* 0x000fe2000001ff00 */
[----:B------:R-:W-:Y:S01]  /*1480*/  UIADD3 UR4, -UR42, URZ, URZ ;  /* 0x0000003f2a047290 */ /* 0x000fe2000fffe13f */
[----:B------:R-:W-:Y:S02]  /*1490*/  CS2R R58, SRZ ;  /* 0x00000000003a7805 */ /* 0x000fe4000001ff00 */
[----:B------:R-:W-:Y:S02]  /*14a0*/  CS2R R28, SRZ ;  /* 0x00000000001c7805 */ /* 0x000fe4000001ff00 */
[----:B------:R-:W-:Y:S01]  /*14b0*/  CS2R R80, SRZ ;  /* 0x0000000000507805 */ /* 0x000fe2000001ff00 */
[----:B------:R-:W-:Y:S01]  /*14c0*/  UIMAD UR37, UR37, UR4, UR10 ;  /* 0x00000004252572a4 */ /* 0x000fe2000f8e020a */
[----:B------:R-:W-:-:S02]  /*14d0*/  CS2R R78, SRZ ;  /* 0x00000000004e7805 */ /* 0x000fc4000001ff00 */
[----:B------:R-:W-:Y:S02]  /*14e0*/  CS2R R62, SRZ ;  /* 0x00000000003e7805 */ /* 0x000fe4000001ff00 */
[----:B------:R-:W-:Y:S02]  /*14f0*/  CS2R R20, SRZ ;  /* 0x0000000000147805 */ /* 0x000fe4000001ff00 */
        /* <DEDUP_REMOVED lines=58> */
.L_x_1952:
        /* <DEDUP_REMOVED lines=19> */
[----:B------:R-:W-:Y:S02]  /*19d0*/  @UP1 USHF.R.S32.HI UR19, URZ, 0x1f, UR37 ;  /* 0x0000001f3f131899 */ /* 0x000fe40008011425 */
[----:B------:R-:W-:Y:S02]  /*19e0*/  @UP1 UIMAD.WIDE.U32 UR8, UR42, UR14, URZ ;  /* 0x0000000e2a0812a5 */ /* 0x000fe4000f8e003f */
[----:B------:R-:W-:Y:S02]  /*19f0*/  @UP1 UIMAD UR18, UR42, UR15, UR10 ;  /* 0x0000000f2a1212a4 */ /* 0x000fe4000f8e020a */
[----:B------:R-:W-:Y:S01]  /*1a00*/  @UP0 UIADD3 UR13, UR13, UR17, URZ ;  /* 0x000000110d0d0290 */ /* 0x000fe2000fffe03f */
[----:B------:R-:W-:Y:S01]  /*1a10*/  @UP0 ULDC.64 UR14, c[0x0][0x9b0] ;  /* 0x00026c00000e0ab9 */ /* 0x000fe20000000a00 */
[----:B------:R-:W-:Y:S01]  /*1a20*/  @UP1 ULDC.64 UR10, c[0x0][0x9c0] ;  /* 0x00027000000a1ab9 */ /* 0x000fe20000000a00 */
[----:B------:R-:W-:-:S02]  /*1a30*/  @UP0 UIMAD UR16, UR16, UR14, URZ ;  /* 0x0000000e101002a4 */ /* 0x000fc4000f8e023f */
[----:B------:R-:W-:Y:S02]  /*1a40*/  @UP1 UIMAD UR17, UR19, UR10, URZ ;  /* 0x0000000a131112a4 */ /* 0x000fe4000f8e023f */
[----:B------:R-:W-:Y:S02]  /*1a50*/  @UP1 UIADD3 UR9, UR9, UR18, URZ ;  /* 0x0000001209091290 */ /* 0x000fe4000fffe03f */
[----:B------:R-:W-:Y:S02]  /*1a60*/  @UP0 UIMAD UR16, UR37, UR15, UR16 ;  /* 0x0000000f251002a4 */ /* 0x000fe4000f8e0210 */
[----:B------:R-:W-:Y:S02]  /*1a70*/  @UP1 UIMAD UR17, UR37, UR11, UR17 ;  /* 0x0000000b251112a4 */ /* 0x000fe4000f8e0211 */
[----:B------:R-:W-:Y:S02]  /*1a80*/  @UP0 UIMAD.WIDE.U32 UR14, UR37, UR14, UR12 ;  /* 0x0000000e250e02a5 */ /* 0x000fe4000f8e000c */
        /* <DEDUP_REMOVED lines=25> */
.L_x_2083:
[----:B------:R-:W-:Y:S05]  /*1c20*/  @!P0 BRA `(.L_x_1954) ;  /* 0x0000000000048947 */ /* 0x000fea0003800000 */
[----:B------:R-:W-:Y:S01]  /*1c30*/  BPT.TRAP 0x1 ;  /* 0x000000040000795c */ /* 0x000fe20000300000 */
.L_x_1954:
[----:B------:R-:W-:Y:S02]  /*1c40*/  IMAD.U32 R2, RZ, RZ, UR50 ;  /* 0x00000032ff027e24 */ /* 0x000fe4000f8e00ff */
[----:B0-----:R-:W-:-:S03]  /*1c50*/  IMAD.U32 R3, RZ, RZ, UR43 ;  /* 0x0000002bff037e24 */ /* 0x001fc6000f8e00ff */
[----:B------:R-:W-:Y:S02]  /*1c60*/  LEA R2, R2, UR41, 0x3 ;  /* 0x0000002902027c11 */ /* 0x000fe4000f8e18ff */
[----:B------:R-:W-:-:S04]  /*1c70*/  SHF.L.U32 R3, R3, 0x1f, RZ ;  /* 0x0000001f03037819 */ /* 0x000fc800000006ff */
[----:B------:R0:W1:Y:S01]  /*1c80*/  SYNCS.PHASECHK.TRANS64.TRYWAIT P2, [R2+URZ+0x38830], R3 ;  /* 0x03883003020075a7 */ /* 0x000062000804017f */
[----:B------:R-:W-:Y:S05]  /*1c90*/  @!P0 BRA `(.L_x_1955) ;  /* 0x0000000000048947 */ /* 0x000fea0003800000 */
[----:B------:R-:W-:Y:S01]  /*1ca0*/  BPT.TRAP 0x1 ;  /* 0x000000040000795c */ /* 0x000fe20000300000 */
.L_x_1955:
[----:B------:R-:W2:Y:S02]  /*1cb0*/  S2R R4, SR_TID.X ;  /* 0x0000000000047919 */ /* 0x000ea40000002100 */
[----:B--2---:R-:W-:Y:S01]  /*1cc0*/  LOP3.LUT P1, RZ, R4, 0x7f, RZ, 0xc0, !PT ;  /* 0x0000007f04ff7812 */ /* 0x004fe2000782c0ff */
[----:B-1----:R-:W-:-:S12]  /*1cd0*/  @P2 BRA `(.L_x_1956) ;  /* 0x0000000000082947 */ /* 0x002fd80003800000 */
[----:B------:R-:W1:Y:S02]  /*1ce0*/  SYNCS.PHASECHK.TRANS64.TRYWAIT P2, [R2+URZ+0x38830], R3 ;  /* 0x03883003020075a7 */ /* 0x000e64000804017f */
[----:B-1----:R-:W-:Y:S05]  /*1cf0*/  @!P2 BRA `(.L_x_1957) ;  /* 0x00000120003ca947 */ /* 0x002fea0003800000 */
.L_x_1956:
[----:B------:R-:W-:Y:S05]  /*1d00*/  WARPSYNC.ALL ;  /* 0x0000000000007948 */ /* 0x000fea0003800000 */
[----:B------:R-:W-:Y:S01]  /*1d10*/  UIADD3 UR4, UR41, 0x28400, URZ ;  /* 0x0002840029047890 */ /* 0x000fe2000fffe03f */
[----:B------:R-:W-:Y:S01]  /*1d20*/  WARPGROUP.ARRIVE ;  /* 0x00000000000079c5 */ /* 0x000fe20000000000 */
[----:B------:R-:W-:Y:S01]  /*1d30*/  ULOP3.LUT UR32, UR52, 0x10000, URZ, 0xfc, !UPT ;  /* 0x0001000034207892 */ /* 0x000fe2000f8efc3f */
[----:B01----:R-:W-:Y:S01]  /*1d40*/  @!P1 VIADD R2, R2, 0x38840 ;  /* 0x0003884002029836 */ /* 0x003fe20000000000 */
[----:B------:R-:W-:Y:S01]  /*1d50*/  USHF.R.U32.HI UR4, URZ, 0x4, UR4 ;  /* 0x000000043f047899 */ /* 0x000fe20008011604 */
[----:B------:R-:W-:Y:S01]  /*1d60*/  CS2R R150, SRZ ;  /* 0x0000000000967805 */ /* 0x000fe2000001ff00 */
[----:B------:R-:W-:Y:S01]  /*1d70*/  UMOV UR33, 0x40000040 ;  /* 0x4000004000217882 */ /* 0x000fe20000000000 */
[----:B------:R-:W-:Y:S01]  /*1d80*/  UMOV UR35, 0x40000040 ;  /* 0x4000004000237882 */ /* 0x000fe20000000000 */
[----:B------:R-:W-:Y:S01]  /*1d90*/  ULOP3.LUT UR4, UR4, 0x3fff, URZ, 0xc0, !UPT ;  /* 0x00003fff04047892 */ /* 0x000fe2000f8ec03f */
[----:B------:R-:W-:Y:S01]  /*1da0*/  @!P1 PRMT R2, RZ, 0x654, R2 ;  /* 0x00000654ff029816 */ /* 0x000fe20000000002 */
[----:B------:R-:W-:Y:S01]  /*1db0*/  UMOV UR5, 0x40000040 ;  /* 0x4000004000057882 */ /* 0x000fe20000000000 */
[----:B------:R-:W-:Y:S01]  /*1dc0*/  UMOV UR7, 0x40000040 ;  /* 0x4000004000077882 */ /* 0x000fe20000000000 */
[----:B------:R-:W-:Y:S01]  /*1dd0*/  ULOP3.LUT UR48, UR4, 0x10000, URZ, 0xfc, !UPT ;  /* 0x0001000004307892 */ /* 0x000fe2000f8efc3f */
[----:B------:R-:W-:Y:S01]  /*1de0*/  CS2R R148, SRZ ;  /* 0x0000000000947805 */ /* 0x000fe2000001ff00 */
[----:B------:R-:W-:Y:S01]  /*1df0*/  UIADD3 UR4, UR32, 0x2, URZ ;  /* 0x0000000220047890 */ /* 0x000fe2000fffe03f */
[----:B------:R-:W-:Y:S01]  /*1e00*/  CS2R R146, SRZ ;  /* 0x0000000000927805 */ /* 0x000fe2000001ff00 */
[----:B------:R-:W-:Y:S01]  /*1e10*/  ULEA UR34, UR50, UR48, 0xb ;  /* 0x0000003032227291 */ /* 0x000fe2000f8e583f */
[----:B------:R-:W-:Y:S01]  /*1e20*/  CS2R R144, SRZ ;  /* 0x0000000000907805 */ /* 0x000fe2000001ff00 */
[----:B------:R-:W-:Y:S01]  /*1e30*/  UIADD3 UR8, UR32, 0x4, URZ ;  /* 0x0000000420087890 */ /* 0x000fe2000fffe03f */
[----:B------:R-:W-:Y:S01]  /*1e40*/  CS2R R142, SRZ ;  /* 0x00000000008e7805 */ /* 0x000fe2000001ff00 */
[----:B------:R-:W-:Y:S01]  /*1e50*/  UIADD3 UR6, UR34, 0x2, URZ ;  /* 0x0000000222067890 */ /* 0x000fe2000fffe03f */
[----:B------:R-:W-:Y:S01]  /*1e60*/  CS2R R140, SRZ ;  /* 0x00000000008c7805 */ /* 0x000fe2000001ff00 */
[----:B------:R-:W-:Y:S01]  /*1e70*/  UIADD3 UR10, UR34, 0x4, URZ ;  /* 0x00000004220a7890 */ /* 0x000fe2000fffe03f */
[----:B------:R-:W-:Y:S01]  /*1e80*/  CS2R R138, SRZ ;  /* 0x00000000008a7805 */ /* 0x000fe2000001ff00 */
[----:B------:R-:W-:Y:S01]  /*1e90*/  UMOV UR9, 0x40000040 ;  /* 0x4000004000097882 */ /* 0x000fe20000000000 */
[----:B------:R-:W-:Y:S01]  /*1ea0*/  QGMMA.64x128x32.F32.E4M3.E4M3 R24, gdesc[UR32], RZ, !UPT, gsb0 ;  /* 0x01e00000201879f3 */ /* 0x000fe2000c0008ff */
[----:B------:R-:W-:Y:S01]  /*1eb0*/  UMOV UR11, 0x40000040 ;  /* 0x40000040000b7882 */ /* 0x000fe20000000000 */
[----:B------:R-:W-:Y:S01]  /*1ec0*/  UIADD3 UR12, UR32, 0x6, URZ ;  /* 0x00000006200c7890 */ /* 0x000fe2000fffe03f */
[----:B------:R-:W-:Y:S01]  /*1ed0*/  CS2R R136, SRZ ;  /* 0x0000000000887805 */ /* 0x000fe2000001ff00 */
[----:B------:R-:W-:Y:S01]  /*1ee0*/  UIADD3 UR14, UR34, 0x6, URZ ;  /* 0x00000006220e7890 */ /* 0x000fe2000fffe03f */
[----:B------:R-:W-:Y:S01]  /*1ef0*/  CS2R R134, SRZ ;  /* 0x0000000000867805 */ /* 0x000fe2000001ff00 */
[----:B------:R-:W-:Y:S01]  /*1f00*/  UMOV UR13, 0x40000040 ;  /* 0x40000040000d7882 */ /* 0x000fe20000000000 */
        /* <DEDUP_REMOVED lines=25> */
[----:B------:R-:W-:Y:S01]  /*20a0*/  UIADD3 UR52, UR51, -0x2, URZ ;  /* 0xfffffffe33347890 */ /* 0x000fe2000fffe03f */
        /* <DEDUP_REMOVED lines=14> */
[----:B------:R-:W-:Y:S02]  /*2190*/  WARPGROUP.DEPBAR.LE gsb0, 0x0 ;  /* 0x00008000000079c5 */ /* 0x000fe40000010000 */
[----:B------:R-:W-:-:S06]  /*21a0*/  WARPGROUP.ARRIVE ;  /* 0x00000000000079c5 */ /* 0x000fcc0000000000 */
[----:B------:R-:W-:Y:S01]  /*21b0*/  QGMMA.64x128x32.F32.E4M3.E4M3 R24, gdesc[UR4], R24, gsb0 ;  /* 0x01e00000041879f3 */ /* 0x000fe20008000818 */
[----:B------:R-:W-:Y:S02]  /*21c0*/  ULDC UR6, c[0x0][0x448] ;  /* 0x0001120000067ab9 */ /* 0x000fe40000000800 */
[----:B------:R-:W-:-:S06]  /*21d0*/  UISETP.NE.AND UP0, UPT, UR6, 0x1, UPT ;  /* 0x000000010600788c */ /* 0x000fcc000bf05270 */
[----:B------:R-:W-:-:S05]  /*21e0*/  PLOP3.LUT P2, PT, PT, PT, UP0, 0x80, 0x0 ;  /* 0x000000000000781c */ /* 0x000fca0003f4f008 */
[----:B------:R-:W-:Y:S01]  /*21f0*/  @UP0 ULDC UR6, c[0x0][0x44c] ;  /* 0x0001130000060ab9 */ /* 0x000fe20000000800 */
[----:B------:R-:W-:Y:S02]  /*2200*/  WARPGROUP.DEPBAR.LE gsb0, 0x0 ;  /* 0x00008000000079c5 */ /* 0x000fe40000010000 */
[----:B------:R-:W-:-:S06]  /*2210*/  WARPGROUP.ARRIVE ;  /* 0x00000000000079c5 */ /* 0x000fcc0000000000 */
[----:B------:R-:W-:Y:S01]  /*2220*/  QGMMA.64x128x32.F32.E4M3.E4M3 R24, gdesc[UR8], R24, gsb0 ;  /* 0x01e00000081879f3 */ /* 0x000fe20008000818 */
[----:B------:R-:W-:Y:S02]  /*2230*/  @UP0 ULDC UR10, c[0x0][0x44c] ;  /* 0x00011300000a0ab9 */ /* 0x000fe40000000800 */
[----:B------:R-:W-:Y:S01]  /*2240*/  UIMAD.WIDE.U32 UR10, UR36, UR10, URZ ;  /* 0x0000000a240a72a5 */ /* 0x000fe2000f8e003f */
[----:B------:R-:W-:Y:S02]  /*2250*/  WARPGROUP.DEPBAR.LE gsb0, 0x0 ;  /* 0x00008000000079c5 */ /* 0x000fe40000010000 */
[----:B------:R-:W-:-:S06]  /*2260*/  WARPGROUP.ARRIVE ;  /* 0x00000000000079c5 */ /* 0x000fcc0000000000 */
[----:B------:R-:W-:Y:S01]  /*2270*/  QGMMA.64x128x32.F32.E4M3.E4M3 R24, gdesc[UR12], R24, gsb0 ;  /* 0x01e000000c1879f3 */ /* 0x000fe20008000818 */
[----:B------:R-:W-:Y:S01]  /*2280*/  ULDC UR14, c[0x0][0x2f0] ;  /* 0x0000bc00000e7ab9 */ /* 0x000fe20000000800 */
[----:B------:R-:W-:Y:S01]  /*2290*/  ULDC UR15, c[0x0][0x288] ;  /* 0x0000a200000f7ab9 */ /* 0x000fe20000000800 */
        /* <DEDUP_REMOVED lines=17> */
[----:B------:R0:W1:Y:S01]  /*23b0*/  MUFU.TANH R32, R26 ;  /* 0x0000001a00207308 */ /* 0x0000620000002400 */
[C---:B------:R-:W-:Y:S01]  /*23c0*/  FMUL.FTZ R14, R0.reuse, R33 ;  /* 0x00000021000e7220 */ /* 0x040fe20000410000 */
[C---:B------:R-:W-:Y:S01]  /*23d0*/  FMUL.FTZ R20, R0.reuse, R24 ;  /* 0x0000001800147220 */ /* 0x040fe20000410000 */
[C---:B------:R-:W-:Y:S01]  /*23e0*/  FMUL.FTZ R24, R0.reuse, R29 ;  /* 0x0000001d00187220 */ /* 0x040fe20000410000 */
[C---:B------:R-:W-:Y:S01]  /*23f0*/  FMUL.FTZ R30, R0.reuse, R30 ;  /* 0x0000001e001e7220 */ /* 0x040fe20000410000 */
[C---:B------:R-:W-:Y:S01]  /*2400*/  FMUL.FTZ R4, R0.reuse, R56 ;  /* 0x0000003800047220 */ /* 0x040fe20000410000 */
[----:B------:R-:W-:Y:S01]  /*2410*/  FMUL.FTZ R7, R0, R52 ;  /* 0x0000003400077220 */ /* 0x000fe20000410000 */
[----:B------:R-:W-:Y:S01]  /*2420*/  IMAD.U32 R52, RZ, RZ, UR14 ;  /* 0x0000000eff347e24 */ /* 0x000fe2000f8e00ff */
[----:B------:R2:W-:Y:S01]  /*2430*/  MUFU.TANH R33, R27 ;  /* 0x0000001b00217308 */ /* 0x0005e20000002400 */
[----:B0-----:R-:W-:-:S02]  /*2440*/  VIADD R26, R18, UR36 ;  /* 0x00000024121a7c36 */ /* 0x001fc40008000000 */
[C---:B------:R-:W-:Y:S01]  /*2450*/  FMUL.FTZ R31, R0.reuse, R31 ;  /* 0x0000001f001f7220 */ /* 0x040fe20000410000 */
[C---:B------:R-:W-:Y:S01]  /*2460*/  FMUL.FTZ R35, R0.reuse, R35 ;  /* 0x0000002300237220 */ /* 0x040fe20000410000 */
[C---:B------:R-:W-:Y:S01]  /*2470*/  FMUL.FTZ R34, R0.reuse, R34 ;  /* 0x0000002200227220 */ /* 0x040fe20000410000 */
[C---:B------:R-:W-:Y:S01]  /*2480*/  FMUL.FTZ R15, R0.reuse, R36 ;  /* 0x00000024000f7220 */ /* 0x040fe20000410000 */
[C---:B------:R-:W-:Y:S01]  /*2490*/  FMUL.FTZ R47, R0.reuse, R47 ;  /* 0x0000002f002f7220 */ /* 0x040fe20000410000 */
[----:B------:R-:W-:Y:S01]  /*24a0*/  FMUL.FTZ R54, R0, R54 ;  /* 0x0000003600367220 */ /* 0x000fe20000410000 */
[----:B------:R0:W3:Y:S01]  /*24b0*/  MUFU.TANH R56, R30 ;  /* 0x0000001e00387308 */ /* 0x0000e20000002400 */
[----:B--2---:R-:W-:Y:S01]  /*24c0*/  @P2 IMAD.HI.U32 R27, R26, UR6, RZ ;  /* 0x000000061a1b2c27 */ /* 0x004fe2000f8e00ff */
[----:B------:R-:W-:-:S03]  /*24d0*/  @UP0 ULDC UR6, c[0x0][0x450] ;  /* 0x0001140000060ab9 */ /* 0x000fc60000000800 */
[C---:B------:R-:W-:Y:S01]  /*24e0*/  FMUL.FTZ R55, R0.reuse, R55 ;  /* 0x0000003700377220 */ /* 0x040fe20000410000 */
[C---:B------:R-:W-:Y:S01]  /*24f0*/  FMUL.FTZ R10, R0.reuse, R44 ;  /* 0x0000002c000a7220 */ /* 0x040fe20000410000 */
[C---:B------:R-:W-:Y:S01]  /*2500*/  FMUL.FTZ R38, R0.reuse, R38 ;  /* 0x0000002600267220 */ /* 0x040fe20000410000 */
[----:B------:R-:W-:Y:S01]  /*2510*/  @P2 SHF.R.U32.HI R26, RZ, UR6, R27 ;  /* 0x00000006ff1a2c19 */ /* 0x000fe2000801161b */
[----:B------:R-:W-:Y:S01]  /*2520*/  UMOV UR6, 0xffffff80 ;  /* 0xffffff8000067882 */ /* 0x000fe20000000000 */
[----:B------:R-:W2:Y:S01]  /*2530*/  MUFU.TANH R31, R31 ;  /* 0x0000001f001f7308 */ /* 0x000ea20000002400 */
[----:B------:R-:W-:Y:S01]  /*2540*/  UIMAD UR6, UR51, UR6, 0x80 ;  /* 0x00000080330674a4 */ /* 0x000fe2000f8e0206 */
[C---:B------:R-:W-:Y:S01]  /*2550*/  FMUL.FTZ R13, R0.reuse, R37 ;  /* 0x00000025000d7220 */ /* 0x040fe20000410000 */
[----:B------:R-:W4:Y:S01]  /*2560*/  SHFL.IDX PT, R29, R26, 0x1, 0x1c1f ;  /* 0x003c1f001a1d7f89 */ /* 0x000f2200000e0000 */
[C---:B------:R-:W-:Y:S01]  /*2570*/  FMUL.FTZ R39, R0.reuse, R39 ;  /* 0x0000002700277220 */ /* 0x040fe20000410000 */
[----:B------:R-:W-:Y:S01]  /*2580*/  UIADD3 UR7, UR6, 0x1, URZ ;  /* 0x0000000106077890 */ /* 0x000fe2000fffe03f */
[C---:B------:R-:W-:Y:S01]  /*2590*/  FMUL.FTZ R42, R0.reuse, R42 ;  /* 0x0000002a002a7220 */ /* 0x040fe20000410000 */
[----:B------:R-:W-:Y:S01]  /*25a0*/  UIMAD UR6, UR49, UR14, UR6 ;  /* 0x0000000e310672a4 */ /* 0x000fe2000f8e0206 */
[----:B------:R5:W-:Y:S01]  /*25b0*/  MUFU.TANH R36, R35 ;  /* 0x0000002300247308 */ /* 0x000be20000002400 */
[C---:B------:R-:W-:Y:S01]  /*25c0*/  FMUL.FTZ R3, R0.reuse, R57 ;  /* 0x0000003900037220 */ /* 0x040fe20000410000 */
[----:B------:R-:W-:Y:S01]  /*25d0*/  FMUL.FTZ R59, R0, R59 ;  /* 0x0000003b003b7220 */ /* 0x000fe20000410000 */
[----:B0-----:R-:W-:-:S02]  /*25e0*/  IMAD.U32 R30, RZ, RZ, UR7 ;  /* 0x00000007ff1e7e24 */ /* 0x001fc4000f8e00ff */
[C---:B------:R-:W-:Y:S01]  /*25f0*/  FMUL.FTZ R43, R0.reuse, R43 ;  /* 0x0000002b002b7220 */ /* 0x040fe20000410000 */
[C---:B------:R-:W-:Y:S01]  /*2600*/  FMUL.FTZ R12, R0.reuse, R40 ;  /* 0x00000028000c7220 */ /* 0x040fe20000410000 */
[C---:B------:R-:W-:Y:S01]  /*2610*/  FMUL.FTZ R62, R0.reuse, R62 ;  /* 0x0000003e003e7220 */ /* 0x040fe20000410000 */
[C---:B------:R-:W-:Y:S01]  /*2620*/  IMAD R27, R17.reuse, -0x2, R30 ;  /* 0xfffffffe111b7824 */ /* 0x040fe200078e021e */
[----:B------:R-:W0:Y:S01]  /*2630*/  MUFU.TANH R34, R34 ;  /* 0x0000002200227308 */ /* 0x000e220000002400 */
[----:B------:R-:W-:Y:S02]  /*2640*/  IMAD.U32 R30, RZ, RZ, UR6 ;  /* 0x00000006ff1e7e24 */ /* 0x000fe4000f8e00ff */
[----:B------:R-:W-:Y:S01]  /*2650*/  FMUL.FTZ R46, R0, R46 ;  /* 0x0000002e002e7220 */ /* 0x000fe20000410000 */
[----:B------:R-:W-:Y:S02]  /*2660*/  IMAD R52, R52, UR49, R27 ;  /* 0x0000003134347c24 */ /* 0x000fe4000f8e021b */
[----:B------:R-:W-:Y:S01]  /*2670*/  FMUL.FTZ R11, R0, R41 ;  /* 0x00000029000b7220 */ /* 0x000fe20000410000 */
[----:B------:R-:W-:-:S02]  /*2680*/  IMAD R27, R17, -0x2, R30 ;  /* 0xfffffffe111b7824 */ /* 0x000fc400078e021e */
[C---:B------:R-:W-:Y:S01]  /*2690*/  FMUL.FTZ R63, R0.reuse, R63 ;  /* 0x0000003f003f7220 */ /* 0x040fe20000410000 */
[C---:B------:R-:W-:Y:S01]  /*26a0*/  FMUL.FTZ R50, R0.reuse, R50 ;  /* 0x0000003200327220 */ /* 0x040fe20000410000 */
[----:B------:R-:W-:Y:S01]  /*26b0*/  MUFU.TANH R44, R47 ;  /* 0x0000002f002c7308 */ /* 0x000fe20000002400 */
[C---:B------:R-:W-:Y:S01]  /*26c0*/  FMUL.FTZ R6, R0.reuse, R49 ;  /* 0x0000003100067220 */ /* 0x040fe20000410000 */
[C---:B------:R-:W-:Y:S01]  /*26d0*/  FMUL.FTZ R51, R0.reuse, R51 ;  /* 0x0000003300337220 */ /* 0x040fe20000410000 */
[----:B----4-:R-:W-:Y:S01]  /*26e0*/  IADD3 R30, R29, -UR15, R52 ;  /* 0x8000000f1d1e7c10 */ /* 0x010fe2000fffe034 */
[C---:B------:R-:W-:Y:S01]  /*26f0*/  FMUL.FTZ R9, R0.reuse, R48 ;  /* 0x0000003000097220 */ /* 0x040fe20000410000 */
[C---:B------:R-:W-:Y:S01]  /*2700*/  FMUL.FTZ R58, R0.reuse, R58 ;  /* 0x0000003a003a7220 */ /* 0x040fe20000410000 */
[C---:B------:R-:W-:Y:S01]  /*2710*/  FMUL.FTZ R8, R0.reuse, R45 ;  /* 0x0000002d00087220 */ /* 0x040fe20000410000 */
[----:B-----5:R-:W-:Y:S01]  /*2720*/  VIMNMX R35, R27, R30, PT ;  /* 0x0000001e1b237248 */ /* 0x020fe20003fe0100 */
[----:B------:R1:W-:Y:S01]  /*2730*/  MUFU.TANH R47, R54 ;  /* 0x00000036002f7308 */ /* 0x0003e20000002400 */
[C---:B------:R-:W-:Y:S01]  /*2740*/  FMUL.FTZ R66, R0.reuse, R66 ;  /* 0x0000004200427220 */ /* 0x040fe20000410000 */
[C---:B------:R-:W-:Y:S01]  /*2750*/  FMUL.FTZ R67, R0.reuse, R67 ;  /* 0x0000004300437220 */ /* 0x040fe20000410000 */
[C---:B------:R-:W-:Y:S01]  /*2760*/  ISETP.GT.AND P3, PT, R35.reuse, RZ, PT ;  /* 0x000000ff2300720c */ /* 0x040fe20003f64270 */
[C---:B------:R-:W-:Y:S01]  /*2770*/  FMUL.FTZ R70, R0.reuse, R70 ;  /* 0x0000004600467220 */ /* 0x040fe20000410000 */
[C---:B------:R-:W-:Y:S01]  /*2780*/  ISETP.GT.AND P4, PT, R35.reuse, 0x1, PT ;  /* 0x000000012300780c */ /* 0x040fe20003f84270 */
[----:B------:R-:W-:Y:S01]  /*2790*/  FMUL.FTZ R71, R0, R71 ;  /* 0x0000004700477220 */ /* 0x000fe20000410000 */
[C---:B------:R-:W-:Y:S01]  /*27a0*/  ISETP.GT.AND P5, PT, R35.reuse, 0x8, PT ;  /* 0x000000082300780c */ /* 0x040fe20003fa4270 */
[----:B------:R4:W-:Y:S01]  /*27b0*/  MUFU.TANH R37, R55 ;  /* 0x0000003700257308 */ /* 0x0009e20000002400 */
[----:B-1----:R-:W-:Y:S01]  /*27c0*/  FSEL R54, R32, -INF , P3 ;  /* 0xff80000020367808 */ /* 0x002fe20001800000 */
[C---:B------:R-:W-:Y:S01]  /*27d0*/  FMUL.FTZ R74, R0.reuse, R74 ;  /* 0x0000004a004a7220 */ /* 0x040fe20000410000 */
[----:B------:R-:W-:Y:S01]  /*27e0*/  ISETP.GT.AND P3, PT, R35, 0x9, PT ;  /* 0x000000092300780c */ /* 0x000fe20003f64270 */
[----:B------:R-:W-:Y:S01]  /*27f0*/  FMUL.FTZ R75, R0, R75 ;  /* 0x0000004b004b7220 */ /* 0x000fe20000410000 */
[----:B---3--:R-:W-:Y:S01]  /*2800*/  FSEL R56, R56, -INF , P5 ;  /* 0xff80000038387808 */ /* 0x008fe20002800000 */
[C---:B------:R-:W-:Y:S01]  /*2810*/  FMUL.FTZ R78, R0.reuse, R78 ;  /* 0x0000004e004e7220 */ /* 0x040fe20000410000 */
[----:B--2---:R-:W-:Y:S01]  /*2820*/  FSEL R57, R31, -INF , P3 ;  /* 0xff8000001f397808 */ /* 0x004fe20001800000 */
[----:B------:R-:W-:Y:S01]  /*2830*/  MUFU.TANH R38, R38 ;  /* 0x0000002600267308 */ /* 0x000fe20000002400 */
[----:B----4-:R-:W-:Y:S01]  /*2840*/  FSEL R55, R33, -INF , P4 ;  /* 0xff80000021377808 */ /* 0x010fe20002000000 */
[C---:B------:R-:W-:Y:S01]  /*2850*/  FMUL.FTZ R79, R0.reuse, R79 ;  /* 0x0000004f004f7220 */ /* 0x040fe20000410000 */
[C---:B------:R-:W-:Y:S01]  /*2860*/  ISETP.GT.AND P4, PT, R35.reuse, 0x10, PT ;  /* 0x000000102300780c */ /* 0x040fe20003f84270 */
[----:B------:R-:W-:Y:S01]  /*2870*/  FMUL.FTZ R82, R0, R82 ;  /* 0x0000005200527220 */ /* 0x000fe20000410000 */
[----:B------:R-:W-:Y:S01]  /*2880*/  FMNMX.FTZ R29, R54, R55, !PT ;  /* 0x00000037361d7209 */ /* 0x000fe20007810000 */
[----:B------:R-:W-:Y:S01]  /*2890*/  FMUL.FTZ R83, R0, R83 ;  /* 0x0000005300537220 */ /* 0x000fe20000410000 */
[----:B------:R-:W-:Y:S01]  /*28a0*/  ISETP.GT.AND P3, PT, R35, 0x11, PT ;  /* 0x000000112300780c */ /* 0x000fe20003f64270 */
[----:B------:R-:W1:Y:S01]  /*28b0*/  MUFU.TANH R39, R39 ;  /* 0x0000002700277308 */ /* 0x000e620000002400 */
[----:B------:R-:W-:Y:S01]  /*28c0*/  FMNMX.FTZ R30, R56, R29, !PT ;  /* 0x0000001d381e7209 */ /* 0x000fe20007810000 */
[C---:B------:R-:W-:Y:S01]  /*28d0*/  FMUL.FTZ R86, R0.reuse, R86 ;  /* 0x0000005600567220 */ /* 0x040fe20000410000 */
[C---:B------:R-:W-:Y:S01]  /*28e0*/  FMUL.FTZ R87, R0.reuse, R87 ;  /* 0x0000005700577220 */ /* 0x040fe20000410000 */
[C---:B------:R-:W-:Y:S01]  /*28f0*/  FMUL.FTZ R5, R0.reuse, R53 ;  /* 0x0000003500057220 */ /* 0x040fe20000410000 */
[----:B------:R-:W-:Y:S01]  /*2900*/  FMNMX.FTZ R30, R57, R30, !PT ;  /* 0x0000001e391e7209 */ /* 0x000fe20007810000 */
[C---:B------:R-:W-:Y:S01]  /*2910*/  FMUL.FTZ R61, R0.reuse, R61 ;  /* 0x0000003d003d7220 */ /* 0x040fe20000410000 */
[----:B------:R-:W-:Y:S01]  /*2920*/  FMUL.FTZ R28, R0, R28 ;  /* 0x0000001c001c7220 */ /* 0x000fe20000410000 */
[----:B------:R-:W2:Y:S01]  /*2930*/  MUFU.TANH R42, R42 ;  /* 0x0000002a002a7308 */ /* 0x000ea20000002400 */
[----:B------:R-:W-:Y:S01]  /*2940*/  ULDC UR6, c[0x0][0x988] ;  /* 0x0002620000067ab9 */ /* 0x000fe20000000800 */
[----:B------:R-:W-:-:S02]  /*2950*/  VIADD R52, R52, -UR15 ;  /* 0x8000000f34347c36 */ /* 0x000fc40008000000 */
        /* <DEDUP_REMOVED lines=14> */
[----:B0-----:R-:W-:Y:S01]  /*2a40*/  FSEL R59, R34, -INF , P4 ;  /* 0xff800000223b7808 */ /* 0x001fe20002000000 */
[----:B------:R-:W-:Y:S01]  /*2a50*/  FMUL.FTZ R85, R0, R85 ;  /* 0x0000005500557220 */ /* 0x000fe20000410000 */
[----:B------:R-:W-:Y:S01]  /*2a60*/  ISETP.GT.AND P4, PT, R35, 0x18, PT ;  /* 0x000000182300780c */ /* 0x000fe20003f84270 */
[----:B------:R0:W-:Y:S01]  /*2a70*/  @!P1 SYNCS.ARRIVE.TRANS64.RED.A1T0 RZ, [R2+URZ], RZ ;  /* 0x000000ff02ff99a7 */ /* 0x0001e2000810043f */
[----:B------:R-:W-:Y:S01]  /*2a80*/  FMNMX.FTZ R29, R59, R30, !PT ;  /* 0x0000001e3b1d7209 */ /* 0x000fe20007810000 */
[----:B------:R-:W-:-:S02]  /*2a90*/  UIMAD UR14, UR49, UR14, -UR15 ;  /* 0x0000000e310e72a4 */ /* 0x000fc4000f8e0a0f */
[----:B------:R3:W-:Y:S01]  /*2aa0*/  MUFU.TANH R41, R62 ;  /* 0x0000003e00297308 */ /* 0x0007e20000002400 */
[----:B------:R-:W-:Y:S01]  /*2ab0*/  @UP0 ULDC UR15, c[0x0][0x450] ;  /* 0x00011400000f0ab9 */ /* 0x000fe20000000800 */
[----:B------:R-:W-:Y:S01]  /*2ac0*/  UMOV UR7, UR36 ;  /* 0x0000002400077c82 */ /* 0x000fe20008000000 */
[----:B------:R-:W-:-:S04]  /*2ad0*/  @UP0 USHF.R.U32.HI UR7, URZ, UR15, UR11 ;  /* 0x0000000f3f070299 */ /* 0x000fc8000801160b */
[----:B------:R-:W-:Y:S01]  /*2ae0*/  UIADD3 UR14, UR14, UR7, URZ ;  /* 0x000000070e0e7290 */ /* 0x000fe2000fffe03f */
[----:B------:R-:W4:Y:S01]  /*2af0*/  MUFU.TANH R46, R46 ;  /* 0x0000002e002e7308 */ /* 0x000f220000002400 */
[----:B---3--:R-:W-:Y:S02]  /*2b00*/  FSEL R62, R36, -INF , P3 ;  /* 0xff800000243e7808 */ /* 0x008fe40001800000 */
[----:B------:R-:W-:Y:S01]  /*2b10*/  ISETP.GT.AND P3, PT, R35, 0x19, PT ;  /* 0x000000192300780c */ /* 0x000fe20003f64270 */
[----:B------:R-:W-:Y:S01]  /*2b20*/  USHF.R.S32.HI UR7, URZ, 0x1f, UR14 ;  /* 0x0000001f3f077899 */ /* 0x000fe2000801140e */
[----:B------:R-:W-:Y:S02]  /*2b30*/  FMNMX.FTZ R30, R62, R29, !PT ;  /* 0x0000001d3e1e7209 */ /* 0x000fe40007810000 */
[----:B-1----:R-:W-:Y:S01]  /*2b40*/  FSEL R88, R39, -INF , P3 ;  /* 0xff80000027587808 */ /* 0x002fe20001800000 */
[----:B------:R1:W-:Y:S01]  /*2b50*/  MUFU.TANH R32, R63 ;  /* 0x0000003f00207308 */ /* 0x0003e20000002400 */
[----:B------:R-:W-:Y:S01]  /*2b60*/  ISETP.GT.AND P3, PT, R35, 0x21, PT ;  /* 0x000000212300780c */ /* 0x000fe20003f64270 */
[----:B------:R-:W-:-:S04]  /*2b70*/  ULEA.HI UR7, UR7, UR14, URZ, 0x7 ;  /* 0x0000000e07077291 */ /* 0x000fc8000f8f383f */
[----:B------:R-:W-:Y:S02]  /*2b80*/  USHF.R.S32.HI UR7, URZ, 0x7, UR7 ;  /* 0x000000073f077899 */ /* 0x000fe40008011407 */
[----:B------:R4:W3:Y:S01]  /*2b90*/  MUFU.TANH R49, R50 ;  /* 0x0000003200317308 */ /* 0x0008e20000002400 */
[----:B-1----:R-:W-:Y:S01]  /*2ba0*/  FSEL R63, R38, -INF , P4 ;  /* 0xff800000263f7808 */ /* 0x002fe20002000000 */
[----:B------:R-:W-:Y:S01]  /*2bb0*/  UISETP.LT.AND UP1, UPT, URZ, UR7, UPT ;  /* 0x000000073f00728c */ /* 0x000fe2000bf21270 */
[----:B------:R-:W-:Y:S02]  /*2bc0*/  ISETP.GT.AND P4, PT, R35, 0x20, PT ;  /* 0x000000202300780c */ /* 0x000fe40003f84270 */
[----:B------:R-:W-:Y:S01]  /*2bd0*/  FMNMX.FTZ R29, R63, R30, !PT ;  /* 0x0000001e3f1d7209 */ /* 0x000fe20007810000 */
[----:B------:R-:W-:Y:S01]  /*2be0*/  USEL UR51, URZ, UR7, !UP1 ;  /* 0x000000073f337287 */ /* 0x000fe2000c800000 */
[----:B--2---:R-:W-:Y:S01]  /*2bf0*/  FSEL R89, R42, -INF , P4 ;  /* 0xff8000002a597808 */ /* 0x004fe20002000000 */
[----:B------:R1:W2:Y:S01]  /*2c00*/  MUFU.TANH R48, R51 ;  /* 0x0000003300307308 */ /* 0x0002a20000002400 */
[----:B------:R-:W-:Y:S01]  /*2c10*/  FMNMX.FTZ R30, R88, R29, !PT ;  /* 0x0000001d581e7209 */ /* 0x000fe20007810000 */
[----:B------:R-:W-:Y:S01]  /*2c20*/  UISETP.GE.AND UP1, UPT, UR52, UR51, UPT ;  /* 0x000000333400728c */ /* 0x000fe2000bf26270 */
[----:B------:R-:W-:-:S02]  /*2c30*/  ISETP.GT.AND P4, PT, R35, 0x28, PT ;  /* 0x000000282300780c */ /* 0x000fc40003f84270 */
[----:B------:R-:W-:Y:S02]  /*2c40*/  FMNMX.FTZ R30, R89, R30, !PT ;  /* 0x0000001e591e7209 */ /* 0x000fe40007810000 */
[----:B----4-:R-:W-:Y:S01]  /*2c50*/  FSEL R50, R46, -INF , P4 ;  /* 0xff8000002e327808 */ /* 0x010fe20002000000 */
[----:B------:R-:W4:Y:S01]  /*2c60*/  MUFU.TANH R45, R58 ;  /* 0x0000003a002d7308 */ /* 0x000f220000002400 */
[----:B-1----:R-:W-:Y:S02]  /*2c70*/  FSEL R51, R43, -INF , P3 ;  /* 0xff8000002b337808 */ /* 0x002fe40001800000 */
[----:B------:R-:W-:Y:S02]  /*2c80*/  ISETP.GT.AND P3, PT, R35, 0x29, PT ;  /* 0x000000292300780c */ /* 0x000fe40003f64270 */
[----:B------:R-:W-:Y:S02]  /*2c90*/  FMNMX.FTZ R29, R51, R30, !PT ;  /* 0x0000001e331d7209 */ /* 0x000fe40007810000 */
[----:B------:R-:W-:Y:S01]  /*2ca0*/  ISETP.GT.AND P4, PT, R35, 0x30, PT ;  /* 0x000000302300780c */ /* 0x000fe20003f84270 */
[----:B------:R-:W1:Y:S01]  /*2cb0*/  MUFU.TANH R66, R66 ;  /* 0x0000004200427308 */ /* 0x000e620000002400 */
[----:B------:R-:W-:-:S02]  /*2cc0*/  FSEL R44, R44, -INF , P3 ;  /* 0xff8000002c2c7808 */ /* 0x000fc40001800000 */
[----:B------:R-:W-:Y:S02]  /*2cd0*/  FMNMX.FTZ R29, R50, R29, !PT ;  /* 0x0000001d321d7209 */ /* 0x000fe40007810000 */
[----:B------:R-:W-:Y:S02]  /*2ce0*/  ISETP.GT.AND P3, PT, R35, 0x31, PT ;  /* 0x000000312300780c */ /* 0x000fe40003f64270 */
[----:B---3--:R-:W-:Y:S01]  /*2cf0*/  FSEL R49, R49, -INF , P4 ;  /* 0xff80000031317808 */ /* 0x008fe20002000000 */
[----:B------:R-:W3:Y:S01]  /*2d00*/  MUFU.TANH R38, R67 ;  /* 0x0000004300267308 */ /* 0x000ee20000002400 */
[----:B------:R-:W-:Y:S02]  /*2d10*/  FMNMX.FTZ R30, R44, R29, !PT ;  /* 0x0000001d2c1e7209 */ /* 0x000fe40007810000 */
[----:B------:R-:W-:Y:S02]  /*2d20*/  ISETP.GT.AND P4, PT, R35, 0x38, PT ;  /* 0x000000382300780c */ /* 0x000fe40003f84270 */
[----:B--2---:R-:W-:-:S02]  /*2d30*/  FSEL R48, R48, -INF , P3 ;  /* 0xff80000030307808 */ /* 0x004fc40001800000 */
[----:B------:R-:W-:Y:S01]  /*2d40*/  FMNMX.FTZ R29, R49, R30, !PT ;  /* 0x0000001e311d7209 */ /* 0x000fe20007810000 */
[----:B------:R-:W2:Y:S01]  /*2d50*/  MUFU.TANH R70, R70 ;  /* 0x0000004600467308 */ /* 0x000ea20000002400 */
[----:B------:R-:W-:Y:S02]  /*2d60*/  ISETP.GT.AND P3, PT, R35, 0x39, PT ;  /* 0x000000392300780c */ /* 0x000fe40003f64270 */
[----:B------:R-:W-:Y:S02]  /*2d70*/  FSEL R47, R47, -INF , P4 ;  /* 0xff8000002f2f7808 */ /* 0x000fe40002000000 */
[----:B------:R-:W-:Y:S02]  /*2d80*/  FMNMX.FTZ R30, R48, R29, !PT ;  /* 0x0000001d301e7209 */ /* 0x000fe40007810000 */
[----:B------:R-:W-:Y:S01]  /*2d90*/  ISETP.GT.AND P4, PT, R35, 0x40, PT ;  /* 0x000000402300780c */ /* 0x000fe20003f84270 */
[----:B------:R-:W5:Y:S01]  /*2da0*/  MUFU.TANH R71, R71 ;  /* 0x0000004700477308 */ /* 0x000f620000002400 */
[----:B------:R-:W-:-:S02]  /*2db0*/  FSEL R46, R37, -INF , P3 ;  /* 0xff800000252e7808 */ /* 0x000fc40001800000 */
[----:B------:R-:W-:Y:S02]  /*2dc0*/  FMNMX.FTZ R29, R47, R30, !PT ;  /* 0x0000001e2f1d7209 */ /* 0x000fe40007810000 */
[----:B------:R-:W-:Y:S02]  /*2dd0*/  ISETP.GT.AND P3, PT, R35, 0x41, PT ;  /* 0x000000412300780c */ /* 0x000fe40003f64270 */
[----:B----4-:R-:W-:Y:S01]  /*2de0*/  FSEL R45, R45, -INF , P4 ;  /* 0xff8000002d2d7808 */ /* 0x010fe20002000000 */
[----:B------:R-:W4:Y:S01]  /*2df0*/  MUFU.TANH R74, R74 ;  /* 0x0000004a004a7308 */ /* 0x000f220000002400 */
[----:B------:R-:W-:Y:S02]  /*2e00*/  FMNMX.FTZ R30, R46, R29, !PT ;  /* 0x0000001d2e1e7209 */ /* 0x000fe40007810000 */
[----:B------:R-:W-:Y:S02]  /*2e10*/  ISETP.GT.AND P4, PT, R35, 0x48, PT ;  /* 0x000000482300780c */ /* 0x000fe40003f84270 */
[----:B------:R-:W-:-:S02]  /*2e20*/  FSEL R43, R40, -INF , P3 ;  /* 0xff800000282b7808 */ /* 0x000fc40001800000 */
[----:B------:R-:W-:Y:S01]  /*2e30*/  FMNMX.FTZ R30, R45, R30, !PT ;  /* 0x0000001e2d1e7209 */ /* 0x000fe20007810000 */
[----:B------:R-:W0:Y:S01]  /*2e40*/  MUFU.TANH R75, R75 ;  /* 0x0000004b004b7308 */ /* 0x000e220000002400 */
[----:B------:R-:W-:Y:S02]  /*2e50*/  ISETP.GT.AND P3, PT, R35, 0x49, PT ;  /* 0x000000492300780c */ /* 0x000fe40003f64270 */
[----:B------:R-:W-:Y:S02]  /*2e60*/  FSEL R42, R41, -INF , P4 ;  /* 0xff800000292a7808 */ /* 0x000fe40002000000 */
[----:B------:R-:W-:Y:S02]  /*2e70*/  FMNMX.FTZ R29, R43, R30, !PT ;  /* 0x0000001e2b1d7209 */ /* 0x000fe40007810000 */
[----:B------:R-:W-:Y:S01]  /*2e80*/  ISETP.GT.AND P4, PT, R35, 0x50, PT ;  /* 0x000000502300780c */ /* 0x000fe20003f84270 */
[----:B------:R-:W0:Y:S01]  /*2e90*/  MUFU.TANH R78, R78 ;  /* 0x0000004e004e7308 */ /* 0x000e220000002400 */
[----:B------:R-:W-:-:S02]  /*2ea0*/  FSEL R39, R32, -INF , P3 ;  /* 0xff80000020277808 */ /* 0x000fc40001800000 */
[----:B------:R-:W-:Y:S02]  /*2eb0*/  FMNMX.FTZ R30, R42, R29, !PT ;  /* 0x0000001d2a1e7209 */ /* 0x000fe40007810000 */
[----:B------:R-:W-:Y:S02]  /*2ec0*/  ISETP.GT.AND P3, PT, R35, 0x51, PT ;  /* 0x000000512300780c */ /* 0x000fe40003f64270 */
[----:B-1----:R-:W-:Y:S01]  /*2ed0*/  FSEL R41, R66, -INF , P4 ;  /* 0xff80000042297808 */ /* 0x002fe20002000000 */
[----:B------:R-:W1:Y:S01]  /*2ee0*/  MUFU.TANH R79, R79 ;  /* 0x0000004f004f7308 */ /* 0x000e620000002400 */
[----:B------:R-:W-:Y:S02]  /*2ef0*/  FMNMX.FTZ R30, R39, R30, !PT ;  /* 0x0000001e271e7209 */ /* 0x000fe40007810000 */
[----:B------:R-:W-:Y:S02]  /*2f00*/  ISETP.GT.AND P4, PT, R35, 0x58, PT ;  /* 0x000000582300780c */ /* 0x000fe40003f84270 */
[----:B---3--:R-:W-:-:S02]  /*2f10*/  FSEL R38, R38, -INF , P3 ;  /* 0xff80000026267808 */ /* 0x008fc40001800000 */
[----:B------:R-:W-:Y:S01]  /*2f20*/  FMNMX.FTZ R29, R41, R30, !PT ;  /* 0x0000001e291d7209 */ /* 0x000fe20007810000 */
[----:B------:R-:W3:Y:S01]  /*2f30*/  MUFU.TANH R82, R82 ;  /* 0x0000005200527308 */ /* 0x000ee20000002400 */
[C---:B------:R-:W-:Y:S02]  /*2f40*/  ISETP.GT.AND P3, PT, R35.reuse, 0x59, PT ;  /* 0x000000592300780c */ /* 0x040fe40003f64270 */
[----:B--2---:R-:W-:Y:S02]  /*2f50*/  FSEL R40, R70, -INF , P4 ;  /* 0xff80000046287808 */ /* 0x004fe40002000000 */
[----:B------:R-:W-:Y:S02]  /*2f60*/  FMNMX.FTZ R29, R38, R29, !PT ;  /* 0x0000001d261d7209 */ /* 0x000fe40007810000 */
[----:B------:R-:W-:Y:S01]  /*2f70*/  ISETP.GT.AND P4, PT, R35, 0x60, PT ;  /* 0x000000602300780c */ /* 0x000fe20003f84270 */
[----:B------:R-:W2:Y:S01]  /*2f80*/  MUFU.TANH R83, R83 ;  /* 0x0000005300537308 */ /* 0x000ea20000002400 */
[----:B-----5:R-:W-:-:S02]  /*2f90*/  FSEL R37, R71, -INF , P3 ;  /* 0xff80000047257808 */ /* 0x020fc40001800000 */
[----:B------:R-:W-:Y:S02]  /*2fa0*/  FMNMX.FTZ R32, R40, R29, !PT ;  /* 0x0000001d28207209 */ /* 0x000fe40007810000 */
[----:B------:R-:W-:Y:S02]  /*2fb0*/  ISETP.GT.AND P3, PT, R35, 0x61, PT ;  /* 0x000000612300780c */ /* 0x000fe40003f64270 */
[----:B----4-:R-:W-:Y:S01]  /*2fc0*/  FSEL R30, R74, -INF , P4 ;  /* 0xff8000004a1e7808 */ /* 0x010fe20002000000 */
[----:B------:R-:W4:Y:S01]  /*2fd0*/  MUFU.TANH R36, R86 ;  /* 0x0000005600247308 */ /* 0x000f220000002400 */
[----:B------:R-:W-:Y:S02]  /*2fe0*/  FMNMX.FTZ R31, R37, R32, !PT ;  /* 0x00000020251f7209 */ /* 0x000fe40007810000 */
[----:B------:R-:W-:Y:S02]  /*2ff0*/  ISETP.GT.AND P4, PT, R35, 0x68, PT ;  /* 0x000000682300780c */ /* 0x000fe40003f84270 */
[----:B0-----:R-:W-:-:S02]  /*3000*/  FSEL R29, R75, -INF , P3 ;  /* 0xff8000004b1d7808 */ /* 0x001fc40001800000 */
[----:B------:R-:W-:Y:S01]  /*3010*/  FMNMX.FTZ R32, R30, R31, !PT ;  /* 0x0000001f1e207209 */ /* 0x000fe20007810000 */
[----:B------:R-:W0:Y:S01]  /*3020*/  MUFU.TANH R87, R87 ;  /* 0x0000005700577308 */ /* 0x000e220000002400 */
[----:B------:R-:W-:Y:S02]  /*3030*/  ISETP.GT.AND P3, PT, R35, 0x69, PT ;  /* 0x000000692300780c */ /* 0x000fe40003f64270 */
[----:B------:R-:W-:Y:S02]  /*3040*/  FSEL R31, R78, -INF , P4 ;  /* 0xff8000004e1f7808 */ /* 0x000fe40002000000 */
[----:B------:R-:W-:Y:S02]  /*3050*/  FMNMX.FTZ R34, R29, R32, !PT ;  /* 0x000000201d227209 */ /* 0x000fe40007810000 */
[----:B------:R-:W-:Y:S01]  /*3060*/  ISETP.GT.AND P4, PT, R35, 0x70, PT ;  /* 0x000000702300780c */ /* 0x000fe20003f84270 */
[----:B------:R5:W-:Y:S01]  /*3070*/  MUFU.TANH R71, R61 ;  /* 0x0000003d00477308 */ /* 0x000be20000002400 */
[----:B-1----:R-:W-:-:S02]  /*3080*/  FSEL R32, R79, -INF , P3 ;  /* 0xff8000004f207808 */ /* 0x002fc40001800000 */
[----:B------:R-:W-:Y:S02]  /*3090*/  FMNMX.FTZ R33, R31, R34, !PT ;  /* 0x000000221f217209 */ /* 0x000fe40007810000 */
[C---:B------:R-:W-:Y:S02]  /*30a0*/  ISETP.GT.AND P3, PT, R35.reuse, 0x71, PT ;  /* 0x000000712300780c */ /* 0x040fe40003f64270 */
[----:B---3--:R-:W-:Y:S01]  /*30b0*/  FSEL R34, R82, -INF , P4 ;  /* 0xff80000052227808 */ /* 0x008fe20002000000 */
[----:B------:R-:W1:Y:S01]  /*30c0*/  MUFU.TANH R20, R20 ;  /* 0x0000001400147308 */ /* 0x000e620000002400 */
[----:B------:R-:W-:Y:S02]  /*30d0*/  FMNMX.FTZ R53, R32, R33, !PT ;  /* 0x0000002120357209 */ /* 0x000fe40007810000 */
[----:B------:R-:W-:Y:S02]  /*30e0*/  ISETP.GT.AND P4, PT, R35, 0x78, PT ;  /* 0x000000782300780c */ /* 0x000fe40003f84270 */
[----:B--2---:R-:W-:-:S02]  /*30f0*/  FSEL R33, R83, -INF , P3 ;  /* 0xff80000053217808 */ /* 0x004fc40001800000 */
[----:B------:R-:W-:Y:S01]  /*3100*/  FMNMX.FTZ R58, R34, R53, !PT ;  /* 0x00000035223a7209 */ /* 0x000fe20007810000 */
[----:B------:R-:W2:Y:S01]  /*3110*/  MUFU.TANH R21, R21 ;  /* 0x0000001500157308 */ /* 0x000ea20000002400 */
[----:B------:R-:W-:Y:S02]  /*3120*/  ISETP.GT.AND P3, PT, R35, 0x79, PT ;  /* 0x000000792300780c */ /* 0x000fe40003f64270 */
[----:B----4-:R-:W-:Y:S02]  /*3130*/  FSEL R36, R36, -INF , P4 ;  /* 0xff80000024247808 */ /* 0x010fe40002000000 */
[----:B------:R-:W-:Y:S02]  /*3140*/  FMNMX.FTZ R53, R33, R58, !PT ;  /* 0x0000003a21357209 */ /* 0x000fe40007810000 */
[----:B0-----:R-:W-:Y:S01]  /*3150*/  FSEL R35, R87, -INF , P3 ;  /* 0xff80000057237808 */ /* 0x001fe20001800000 */
[----:B------:R-:W0:Y:S01]  /*3160*/  MUFU.TANH R28, R28 ;  /* 0x0000001c001c7308 */ /* 0x000e220000002400 */
[----:B------:R-:W-:-:S04]  /*3170*/  FMNMX.FTZ R58, R36, R53, !PT ;  /* 0x00000035243a7209 */ /* 0x000fc80007810000 */
[----:B------:R-:W-:-:S03]  /*3180*/  FMNMX.FTZ R58, R35, R58, !PT ;  /* 0x0000003a233a7209 */ /* 0x000fc60007810000 */
[----:B------:R-:W3:Y:S02]  /*3190*/  MUFU.TANH R24, R24 ;  /* 0x0000001800187308 */ /* 0x000ee40000002400 */
[----:B------:R-:W4:Y:S06]  /*31a0*/  SHFL.BFLY PT, R53, R58, 0x2, 0x1f ;  /* 0x0c401f003a357f89 */ /* 0x000f2c00000e0000 */
[----:B------:R-:W3:Y:S08]  /*31b0*/  MUFU.TANH R25, R25 ;  /* 0x0000001900197308 */ /* 0x000ef00000002400 */
[----:B------:R-:W3:Y:S08]  /*31c0*/  MUFU.TANH R14, R14 ;  /* 0x0000000e000e7308 */ /* 0x000ef00000002400 */
[----:B------:R-:W3:Y:S01]  /*31d0*/  MUFU.TANH R15, R15 ;  /* 0x0000000f000f7308 */ /* 0x000ee20000002400 */
[----:B----4-:R-:W-:-:S02]  /*31e0*/  FMNMX.FTZ R170, R58, R53, !PT ;  /* 0x000000353aaa7209 */ /* 0x010fc40007810000 */
[----:B------:R-:W4:Y:S04]  /*31f0*/  SHFL.IDX PT, R53, R26, RZ, 0x1c1f ;  /* 0x001c1fff1a357589 */ /* 0x000f2800000e0000 */
[----:B-----5:R-:W5:Y:S01]  /*3200*/  SHFL.BFLY PT, R61, R170, 0x1, 0x1f ;  /* 0x0c201f00aa3d7f89 */ /* 0x020f6200000e0000 */
[----:B------:R-:W3:Y:S08]  /*3210*/  MUFU.TANH R13, R13 ;  /* 0x0000000d000d7308 */ /* 0x000ef00000002400 */
[----:B------:R-:W3:Y:S08]  /*3220*/  MUFU.TANH R12, R12 ;  /* 0x0000000c000c7308 */ /* 0x000ef00000002400 */
[----:B------:R-:W3:Y:S01]  /*3230*/  MUFU.TANH R11, R11 ;  /* 0x0000000b000b7308 */ /* 0x000ee20000002400 */
[----:B----4-:R-:W-:-:S02]  /*3240*/  VIADDMNMX R52, R53, R52, R27, PT ;  /* 0x0000003435347246 */ /* 0x010fc4000380011b */
[----:B-----5:R-:W-:Y:S01]  /*3250*/  FMNMX.FTZ R170, R170, R61, !PT ;  /* 0x0000003daaaa7209 */ /* 0x020fe20007810000 */
[----:B------:R-:W-:Y:S01]  /*3260*/  IMAD.U32 R61, RZ, RZ, UR6 ;  /* 0x00000006ff3d7e24 */ /* 0x000fe2000f8e00ff */
[----:B------:R-:W-:-:S03]  /*3270*/  ISETP.GT.AND P4, PT, R52, 0x1, PT ;  /* 0x000000013400780c */ /* 0x000fc60003f84270 */
[----:B------:R-:W4:Y:S01]  /*3280*/  MUFU.TANH R10, R10 ;  /* 0x0000000a000a7308 */ /* 0x000f220000002400 */
[C---:B------:R-:W-:Y:S01]  /*3290*/  FSETP.NEU.FTZ.AND P3, PT, R170.reuse, -INF , PT ;  /* 0xff800000aa00780b */ /* 0x040fe20003f7d000 */
[----:B------:R-:W-:-:S01]  /*32a0*/  FFMA.FTZ R58, R170, R61, -8 ;  /* 0xc1000000aa3a7423 */ /* 0x000fc2000001003d */
[----:B------:R-:W-:-:S04]  /*32b0*/  ISETP.GT.AND P5, PT, R52, 0x8, PT ;  /* 0x000000083400780c */ /* 0x000fc80003fa4270 */
[----:B------:R-:W-:Y:S01]  /*32c0*/  FSEL R78, R58, RZ, P3 ;  /* 0x000000ff3a4e7208 */ /* 0x000fe20001800000 */
[----:B------:R-:W5:Y:S01]  /*32d0*/  MUFU.TANH R8, R8 ;  /* 0x0000000800087308 */ /* 0x000f620000002400 */
[----:B------:R-:W-:-:S03]  /*32e0*/  ISETP.GT.AND P3, PT, R52, RZ, PT ;  /* 0x000000ff3400720c */ /* 0x000fc60003f64270 */
[--C-:B------:R-:W-:Y:S01]  /*32f0*/  FFMA.FTZ R26, R54, UR6, -R78.reuse ;  /* 0x00000006361a7c23 */ /* 0x100fe2000801084e */
[----:B-1----:R-:W-:Y:S01]  /*3300*/  FSEL R53, R20, -INF , P3 ;  /* 0xff80000014357808 */ /* 0x002fe20001800000 */
[--C-:B------:R-:W-:Y:S01]  /*3310*/  FFMA.FTZ R27, R55, UR6, -R78.reuse ;  /* 0x00000006371b7c23 */ /* 0x100fe2000801084e */
[----:B--2---:R-:W-:Y:S01]  /*3320*/  FSEL R54, R21, -INF , P4 ;  /* 0xff80000015367808 */ /* 0x004fe20002000000 */
[--C-:B------:R-:W-:Y:S01]  /*3330*/  FFMA.FTZ R20, R56, UR6, -R78.reuse ;  /* 0x0000000638147c23 */ /* 0x100fe2000801084e */
[----:B0-----:R-:W-:Y:S01]  /*3340*/  FSEL R55, R28, -INF , P5 ;  /* 0xff8000001c377808 */ /* 0x001fe20002800000 */
[--C-:B------:R-:W-:Y:S01]  /*3350*/  FFMA.FTZ R21, R57, UR6, -R78.reuse ;  /* 0x0000000639157c23 */ /* 0x100fe2000801084e */
[C---:B------:R-:W-:Y:S01]  /*3360*/  ISETP.GT.AND P3, PT, R52.reuse, 0x9, PT ;  /* 0x000000093400780c */ /* 0x040fe20003f64270 */
[----:B------:R0:W-:Y:S01]  /*3370*/  MUFU.TANH R70, R60 ;  /* 0x0000003c00467308 */ /* 0x0001e20000002400 */
[----:B------:R-:W-:Y:S01]  /*3380*/  FMNMX.FTZ R28, R53, R54, !PT ;  /* 0x00000036351c7209 */ /* 0x000fe20007810000 */
[--C-:B------:R-:W-:Y:S01]  /*3390*/  FFMA.FTZ R35, R35, UR6, -R78.reuse ;  /* 0x0000000623237c23 */ /* 0x100fe2000801084e */
[----:B------:R-:W-:Y:S01]  /*33a0*/  ISETP.GT.AND P4, PT, R52, 0x10, PT ;  /* 0x000000103400780c */ /* 0x000fe20003f84270 */
[--C-:B------:R-:W-:Y:S01]  /*33b0*/  FFMA.FTZ R88, R88, UR6, -R78.reuse ;  /* 0x0000000658587c23 */ /* 0x100fe2000801084e */
[----:B---3--:R-:W-:Y:S01]  /*33c0*/  FSEL R56, R24, -INF , P3 ;  /* 0xff80000018387808 */ /* 0x008fe20001800000 */
[--C-:B------:R-:W-:Y:S01]  /*33d0*/  FFMA.FTZ R44, R44, UR6, -R78.reuse ;  /* 0x000000062c2c7c23 */ /* 0x100fe2000801084e */
[----:B------:R-:W-:Y:S01]  /*33e0*/  FMNMX.FTZ R61, R55, R28, !PT ;  /* 0x0000001c373d7209 */ /* 0x000fe20007810000 */
[----:B------:R-:W-:Y:S01]  /*33f0*/  MUFU.TANH R9, R9 ;  /* 0x0000000900097308 */ /* 0x000fe20000002400 */
[----:B------:R-:W-:Y:S01]  /*3400*/  ISETP.GT.AND P3, PT, R52, 0x11, PT ;  /* 0x000000113400780c */ /* 0x000fe20003f64270 */
[--C-:B------:R-:W-:Y:S01]  /*3410*/  FFMA.FTZ R28, R32, UR6, -R78.reuse ;  /* 0x00000006201c7c23 */ /* 0x100fe2000801084e */
[----:B------:R-:W-:Y:S01]  /*3420*/  FSEL R57, R25, -INF , P4 ;  /* 0xff80000019397808 */ /* 0x000fe20002000000 */
[--C-:B------:R-:W-:Y:S01]  /*3430*/  FFMA.FTZ R42, R42, UR6, -R78.reuse ;  /* 0x000000062a2a7c23 */ /* 0x100fe2000801084e */
[----:B------:R-:W-:Y:S01]  /*3440*/  FMNMX.FTZ R24, R56, R61, !PT ;  /* 0x0000003d38187209 */ /* 0x000fe20007810000 */
[--C-:B------:R-:W-:Y:S01]  /*3450*/  FFMA.FTZ R39, R39, UR6, -R78.reuse ;  /* 0x0000000627277c23 */ /* 0x100fe2000801084e */
[----:B------:R-:W-:Y:S01]  /*3460*/  ISETP.GT.AND P4, PT, R52, 0x18, PT ;  /* 0x000000183400780c */ /* 0x000fe20003f84270 */
[----:B------:R-:W1:Y:S01]  /*3470*/  MUFU.TANH R6, R6 ;  /* 0x0000000600067308 */ /* 0x000e620000002400 */
[----:B------:R-:W-:Y:S01]  /*3480*/  FSEL R58, R14, -INF , P3 ;  /* 0xff8000000e3a7808 */ /* 0x000fe20001800000 */
[--C-:B------:R-:W-:Y:S01]  /*3490*/  FFMA.FTZ R14, R59, UR6, -R78.reuse ;  /* 0x000000063b0e7c23 */ /* 0x100fe2000801084e */
[----:B------:R-:W-:Y:S01]  /*34a0*/  FMNMX.FTZ R25, R57, R24, !PT ;  /* 0x0000001839197209 */ /* 0x000fe20007810000 */
[--C-:B------:R-:W-:Y:S01]  /*34b0*/  FFMA.FTZ R40, R40, UR6, -R78.reuse ;  /* 0x0000000628287c23 */ /* 0x100fe2000801084e */
[----:B------:R-:W-:Y:S01]  /*34c0*/  ISETP.GT.AND P3, PT, R52, 0x19, PT ;  /* 0x000000193400780c */ /* 0x000fe20003f64270 */
[----:B------:R-:W-:Y:S01]  /*34d0*/  FFMA.FTZ R31, R31, UR6, -R78 ;  /* 0x000000061f1f7c23 */ /* 0x000fe2000801084e */
[----:B------:R-:W-:Y:S01]  /*34e0*/  FSEL R59, R15, -INF , P4 ;  /* 0xff8000000f3b7808 */ /* 0x000fe20002000000 */
[----:B------:R-:W2:Y:S01]  /*34f0*/  MUFU.TANH R7, R7 ;  /* 0x0000000700077308 */ /* 0x000ea20000002400 */
[----:B------:R-:W-:-:S02]  /*3500*/  FMNMX.FTZ R24, R58, R25, !PT ;  /* 0x000000193a187209 */ /* 0x000fc40007810000 */
[----:B------:R-:W-:Y:S02]  /*3510*/  ISETP.GT.AND P4, PT, R52, 0x20, PT ;  /* 0x000000203400780c */ /* 0x000fe40003f84270 */
[----:B0-----:R-:W-:Y:S01]  /*3520*/  FSEL R60, R13, -INF , P3 ;  /* 0xff8000000d3c7808 */ /* 0x001fe20001800000 */
[--C-:B------:R-:W-:Y:S01]  /*3530*/  FFMA.FTZ R13, R62, UR6, -R78.reuse ;  /* 0x000000063e0d7c23 */ /* 0x100fe2000801084e */
[----:B------:R-:W-:Y:S01]  /*3540*/  FMNMX.FTZ R15, R59, R24, !PT ;  /* 0x000000183b0f7209 */ /* 0x000fe20007810000 */
[----:B------:R-:W0:Y:S01]  /*3550*/  MUFU.TANH R5, R5 ;  /* 0x0000000500057308 */ /* 0x000e220000002400 */
[----:B------:R-:W-:Y:S02]  /*3560*/  ISETP.GT.AND P3, PT, R52, 0x21, PT ;  /* 0x000000213400780c */ /* 0x000fe40003f64270 */
[----:B------:R-:W-:Y:S02]  /*3570*/  FSEL R61, R12, -INF , P4 ;  /* 0xff8000000c3d7808 */ /* 0x000fe40002000000 */
[----:B------:R-:W-:Y:S01]  /*3580*/  FMNMX.FTZ R12, R60, R15, !PT ;  /* 0x0000000f3c0c7209 */ /* 0x000fe20007810000 */
[----:B------:R-:W-:Y:S01]  /*3590*/  FFMA.FTZ R15, R63, UR6, -R78 ;  /* 0x000000063f0f7c23 */ /* 0x000fe2000801084e */
[----:B------:R-:W-:Y:S01]  /*35a0*/  FSEL R62, R11, -INF , P3 ;  /* 0xff8000000b3e7808 */ /* 0x000fe20001800000 */
[----:B------:R5:W-:Y:S01]  /*35b0*/  MUFU.TANH R74, R64 ;  /* 0x00000040004a7308 */ /* 0x000be20000002400 */
[----:B------:R-:W-:-:S02]  /*35c0*/  ISETP.GT.AND P4, PT, R52, 0x28, PT ;  /* 0x000000283400780c */ /* 0x000fc40003f84270 */
[----:B------:R-:W-:Y:S02]  /*35d0*/  FMNMX.FTZ R11, R61, R12, !PT ;  /* 0x0000000c3d0b7209 */ /* 0x000fe40007810000 */
[----:B------:R-:W-:Y:S02]  /*35e0*/  ISETP.GT.AND P3, PT, R52, 0x29, PT ;  /* 0x000000293400780c */ /* 0x000fe40003f64270 */
[----:B----4-:R-:W-:Y:S01]  /*35f0*/  FSEL R63, R10, -INF , P4 ;  /* 0xff8000000a3f7808 */ /* 0x010fe20002000000 */
[----:B------:R-:W3:Y:S01]  /*3600*/  MUFU.TANH R4, R4 ;  /* 0x0000000400047308 */ /* 0x000ee20000002400 */
[----:B------:R-:W-:Y:S02]  /*3610*/  FMNMX.FTZ R12, R62, R11, !PT ;  /* 0x0000000b3e0c7209 */ /* 0x000fe40007810000 */
[----:B------:R-:W-:Y:S02]  /*3620*/  ISETP.GT.AND P4, PT, R52, 0x30, PT ;  /* 0x000000303400780c */ /* 0x000fe40003f84270 */
[----:B-----5:R-:W-:-:S02]  /*3630*/  FSEL R64, R8, -INF , P3 ;  /* 0xff80000008407808 */ /* 0x020fc40001800000 */
[----:B------:R-:W-:Y:S01]  /*3640*/  FMNMX.FTZ R11, R63, R12, !PT ;  /* 0x0000000c3f0b7209 */ /* 0x000fe20007810000 */
[----:B------:R4:W-:Y:S01]  /*3650*/  MUFU.TANH R75, R65 ;  /* 0x00000041004b7308 */ /* 0x0009e20000002400 */
[----:B------:R-:W-:Y:S01]  /*3660*/  ISETP.GT.AND P3, PT, R52, 0x31, PT ;  /* 0x000000313400780c */ /* 0x000fe20003f64270 */
[--C-:B------:R-:W-:Y:S01]  /*3670*/  FFMA.FTZ R12, R49, UR6, -R78.reuse ;  /* 0x00000006310c7c23 */ /* 0x100fe2000801084e */
[----:B------:R-:W-:Y:S02]  /*3680*/  FMNMX.FTZ R8, R64, R11, !PT ;  /* 0x0000000b40087209 */ /* 0x000fe40007810000 */
[----:B-1----:R-:W-:Y:S01]  /*3690*/  FSEL R66, R6, -INF , P3 ;  /* 0xff80000006427808 */ /* 0x002fe20001800000 */
[----:B------:R-:W-:-:S01]  /*36a0*/  FFMA.FTZ R6, R89, UR6, -R78 ;  /* 0x0000000659067c23 */ /* 0x000fc2000801084e */
[----:B------:R-:W-:Y:S01]  /*36b0*/  ISETP.GT.AND P3, PT, R52, 0x39, PT ;  /* 0x000000393400780c */ /* 0x000fe20003f64270 */
[----:B------:R-:W1:Y:S01]  /*36c0*/  MUFU.TANH R3, R3 ;  /* 0x0000000300037308 */ /* 0x000e620000002400 */
[----:B----4-:R-:W-:-:S02]  /*36d0*/  FSEL R65, R9, -INF , P4 ;  /* 0xff80000009417808 */ /* 0x010fc40002000000 */
[----:B------:R-:W-:Y:S02]  /*36e0*/  ISETP.GT.AND P4, PT, R52, 0x38, PT ;  /* 0x000000383400780c */ /* 0x000fe40003f84270 */
[----:B------:R-:W-:Y:S02]  /*36f0*/  FMNMX.FTZ R11, R65, R8, !PT ;  /* 0x00000008410b7209 */ /* 0x000fe40007810000 */
[----:B--2---:R-:W-:Y:S01]  /*3700*/  FSEL R67, R7, -INF , P4 ;  /* 0xff80000007437808 */ /* 0x004fe20002000000 */
[----:B------:R0:W2:Y:S01]  /*3710*/  MUFU.TANH R79, R68 ;  /* 0x00000044004f7308 */ /* 0x0000a20000002400 */
[----:B------:R-:W-:Y:S02]  /*3720*/  FMNMX.FTZ R8, R66, R11, !PT ;  /* 0x0000000b42087209 */ /* 0x000fe40007810000 */
[----:B------:R-:W-:Y:S02]  /*3730*/  ISETP.GT.AND P4, PT, R52, 0x40, PT ;  /* 0x000000403400780c */ /* 0x000fe40003f84270 */
[----:B------:R-:W-:-:S03]  /*3740*/  FMNMX.FTZ R7, R67, R8, !PT ;  /* 0x0000000843077209 */ /* 0x000fc60007810000 */
[----:B------:R1:W4:Y:S01]  /*3750*/  MUFU.TANH R82, R69 ;  /* 0x0000004500527308 */ /* 0x0003220000002400 */
[----:B0-----:R-:W-:Y:S01]  /*3760*/  FSEL R68, R5, -INF , P3 ;  /* 0xff80000005447808 */ /* 0x001fe20001800000 */
[--C-:B------:R-:W-:Y:S01]  /*3770*/  FFMA.FTZ R5, R51, UR6, -R78.reuse ;  /* 0x0000000633057c23 */ /* 0x100fe2000801084e */
[----:B---3--:R-:W-:Y:S02]  /*3780*/  FSEL R51, R4, -INF , P4 ;  /* 0xff80000004337808 */ /* 0x008fe40002000000 */
[----:B------:R-:W-:Y:S02]  /*3790*/  ISETP.GT.AND P3, PT, R52, 0x41, PT ;  /* 0x000000413400780c */ /* 0x000fe40003f64270 */
[----:B------:R-:W-:Y:S01]  /*37a0*/  FMNMX.FTZ R4, R68, R7, !PT ;  /* 0x0000000744047209 */ /* 0x000fe20007810000 */
[----:B------:R0:W3:Y:S01]  /*37b0*/  MUFU.TANH R83, R72 ;  /* 0x0000004800537308 */ /* 0x0000e20000002400 */
[----:B------:R-:W-:Y:S02]  /*37c0*/  ISETP.GT.AND P4, PT, R52, 0x48, PT ;  /* 0x000000483400780c */ /* 0x000fe40003f84270 */
[----:B-1----:R-:W-:Y:S01]  /*37d0*/  FSEL R69, R3, -INF , P3 ;  /* 0xff80000003457808 */ /* 0x002fe20001800000 */
[----:B------:R-:W-:-:S01]  /*37e0*/  FFMA.FTZ R3, R50, UR6, -R78 ;  /* 0x0000000632037c23 */ /* 0x000fc2000801084e */
[----:B------:R-:W-:-:S02]  /*37f0*/  FMNMX.FTZ R4, R51, R4, !PT ;  /* 0x0000000433047209 */ /* 0x000fc40007810000 */
[----:B------:R-:W-:Y:S01]  /*3800*/  ISETP.GT.AND P3, PT, R52, 0x49, PT ;  /* 0x000000493400780c */ /* 0x000fe20003f64270 */
[----:B------:R4:W1:Y:S01]  /*3810*/  MUFU.TANH R86, R73 ;  /* 0x0000004900567308 */ /* 0x0008620000002400 */
[----:B------:R-:W-:Y:S02]  /*3820*/  FSEL R50, R70, -INF , P4 ;  /* 0xff80000046327808 */ /* 0x000fe40002000000 */
[----:B------:R-:W-:Y:S02]  /*3830*/  FMNMX.FTZ R7, R69, R4, !PT ;  /* 0x0000000445077209 */ /* 0x000fe40007810000 */
[----:B------:R-:W-:Y:S02]  /*3840*/  ISETP.GT.AND P4, PT, R52, 0x50, PT ;  /* 0x000000503400780c */ /* 0x000fe40003f84270 */
[----:B------:R-:W-:Y:S01]  /*3850*/  FSEL R70, R71, -INF , P3 ;  /* 0xff80000047467808 */ /* 0x000fe20001800000 */
[----:B------:R-:W5:Y:S01]  /*3860*/  MUFU.TANH R76, R76 ;  /* 0x0000004c004c7308 */ /* 0x000f620000002400 */
[----:B------:R-:W-:-:S02]  /*3870*/  FMNMX.FTZ R7, R50, R7, !PT ;  /* 0x0000000732077209 */ /* 0x000fc40007810000 */
[----:B------:R-:W-:Y:S02]  /*3880*/  ISETP.GT.AND P3, PT, R52, 0x51, PT ;  /* 0x000000513400780c */ /* 0x000fe40003f64270 */
[----:B------:R-:W-:Y:S02]  /*3890*/  FSEL R71, R74, -INF , P4 ;  /* 0xff8000004a477808 */ /* 0x000fe40002000000 */
[----:B------:R-:W-:Y:S01]  /*38a0*/  FMNMX.FTZ R4, R70, R7, !PT ;  /* 0x0000000746047209 */ /* 0x000fe20007810000 */
[----:B------:R-:W5:Y:S01]  /*38b0*/  MUFU.TANH R87, R77 ;  /* 0x0000004d00577308 */ /* 0x000f620000002400 */
[----:B------:R-:W-:Y:S02]  /*38c0*/  ISETP.GT.AND P4, PT, R52, 0x58, PT ;  /* 0x000000583400780c */ /* 0x000fe40003f84270 */
[----:B0-----:R-:W-:Y:S02]  /*38d0*/  FSEL R72, R75, -INF , P3 ;  /* 0xff8000004b487808 */ /* 0x001fe40001800000 */
[----:B------:R-:W-:-:S02]  /*38e0*/  FMNMX.FTZ R7, R71, R4, !PT ;  /* 0x0000000447077209 */ /* 0x000fc40007810000 */
[----:B------:R-:W-:Y:S01]  /*38f0*/  ISETP.GT.AND P3, PT, R52, 0x59, PT ;  /* 0x000000593400780c */ /* 0x000fe20003f64270 */
[----:B------:R-:W-:Y:S01]  /*3900*/  MUFU.TANH R80, R80 ;  /* 0x0000005000507308 */ /* 0x000fe20000002400 */
[----:B--2---:R-:W-:Y:S02]  /*3910*/  FSEL R49, R79, -INF , P4 ;  /* 0xff8000004f317808 */ /* 0x004fe40002000000 */
[----:B------:R-:W-:Y:S01]  /*3920*/  FMNMX.FTZ R8, R72, R7, !PT ;  /* 0x0000000748087209 */ /* 0x000fe20007810000 */
[----:B------:R-:W-:-:S01]  /*3930*/  FFMA.FTZ R7, R48, UR6, -R78 ;  /* 0x0000000630077c23 */ /* 0x000fc2000801084e */
[----:B------:R-:W-:Y:S02]  /*3940*/  ISETP.GT.AND P4, PT, R52, 0x60, PT ;  /* 0x000000603400780c */ /* 0x000fe40003f84270 */
[----:B----4-:R-:W-:Y:S01]  /*3950*/  FSEL R73, R82, -INF , P3 ;  /* 0xff80000052497808 */ /* 0x010fe20001800000 */
[----:B------:R-:W0:Y:S01]  /*3960*/  MUFU.TANH R81, R81 ;  /* 0x0000005100517308 */ /* 0x000e220000002400 */
[----:B------:R-:W-:-:S02]  /*3970*/  FMNMX.FTZ R8, R49, R8, !PT ;  /* 0x0000000831087209 */ /* 0x000fc40007810000 */
[C---:B------:R-:W-:Y:S02]  /*3980*/  ISETP.GT.AND P3, PT, R52.reuse, 0x61, PT ;  /* 0x000000613400780c */ /* 0x040fe40003f64270 */
[----:B---3--:R-:W-:Y:S02]  /*3990*/  FSEL R48, R83, -INF , P4 ;  /* 0xff80000053307808 */ /* 0x008fe40002000000 */
[----:B------:R-:W-:Y:S02]  /*39a0*/  CS2R R82, SRZ ;  /* 0x0000000000527805 */ /* 0x000fe4000001ff00 */
[----:B------:R-:W-:Y:S01]  /*39b0*/  FMNMX.FTZ R11, R73, R8, !PT ;  /* 0x00000008490b7209 */ /* 0x000fe20007810000 */
[----:B------:R2:W-:Y:S01]  /*39c0*/  MUFU.EX2 R4, R12 ;  /* 0x0000000c00047308 */ /* 0x0005e20000000800 */
[----:B------:R-:W-:Y:S02]  /*39d0*/  ISETP.GT.AND P4, PT, R52, 0x68, PT ;  /* 0x000000683400780c */ /* 0x000fe40003f84270 */
[----:B-1----:R-:W-:-:S02]  /*39e0*/  FSEL R74, R86, -INF , P3 ;  /* 0xff800000564a7808 */ /* 0x002fc40001800000 */
[----:B------:R-:W-:Y:S02]  /*39f0*/  FMNMX.FTZ R11, R48, R11, !PT ;  /* 0x0000000b300b7209 */ /* 0x000fe40007810000 */
[----:B------:R-:W-:Y:S01]  /*3a00*/  ISETP.GT.AND P3, PT, R52, 0x69, PT ;  /* 0x000000693400780c */ /* 0x000fe20003f64270 */
[----:B------:R-:W1:Y:S01]  /*3a10*/  MUFU.TANH R84, R84 ;  /* 0x0000005400547308 */ /* 0x000e620000002400 */
[----:B--2---:R-:W-:-:S01]  /*3a20*/  FFMA.FTZ R12, R47, UR6, -R78 ;  /* 0x000000062f0c7c23 */ /* 0x004fc2000801084e */
[----:B-----5:R-:W-:Y:S02]  /*3a30*/  FSEL R47, R76, -INF , P4 ;  /* 0xff8000004c2f7808 */ /* 0x020fe40002000000 */
[----:B------:R-:W-:Y:S02]  /*3a40*/  FMNMX.FTZ R8, R74, R11, !PT ;  /* 0x0000000b4a087209 */ /* 0x000fe40007810000 */
[----:B------:R-:W-:Y:S02]  /*3a50*/  ISETP.GT.AND P4, PT, R52, 0x70, PT ;  /* 0x000000703400780c */ /* 0x000fe40003f84270 */
[----:B------:R-:W2:Y:S01]  /*3a60*/  MUFU.TANH R85, R85 ;  /* 0x0000005500557308 */ /* 0x000ea20000002400 */
[----:B------:R-:W-:-:S02]  /*3a70*/  FSEL R75, R87, -INF , P3 ;  /* 0xff800000574b7808 */ /* 0x000fc40001800000 */
[----:B------:R-:W-:Y:S02]  /*3a80*/  CS2R R86, SRZ ;  /* 0x0000000000567805 */ /* 0x000fe4000001ff00 */
[----:B------:R-:W-:Y:S02]  /*3a90*/  FMNMX.FTZ R8, R47, R8, !PT ;  /* 0x000000082f087209 */ /* 0x000fe40007810000 */
[C---:B------:R-:W-:Y:S02]  /*3aa0*/  ISETP.GT.AND P3, PT, R52.reuse, 0x71, PT ;  /* 0x000000713400780c */ /* 0x040fe40003f64270 */
[----:B------:R-:W-:Y:S01]  /*3ab0*/  FMNMX.FTZ R11, R75, R8, !PT ;  /* 0x000000084b0b7209 */ /* 0x000fe20007810000 */
[----:B------:R3:W-:Y:S01]  /*3ac0*/  MUFU.EX2 R10, R15 ;  /* 0x0000000f000a7308 */ /* 0x0007e20000000800 */
[----:B0-----:R-:W-:Y:S01]  /*3ad0*/  FSEL R76, R81, -INF , P3 ;  /* 0xff800000514c7808 */ /* 0x001fe20001800000 */
[----:B------:R-:W-:Y:S01]  /*3ae0*/  FFMA.FTZ R8, R45, UR6, -R78 ;  /* 0x000000062d087c23 */ /* 0x000fe2000801084e */
[----:B------:R-:W-:-:S05]  /*3af0*/  ISETP.GT.AND P3, PT, R52, 0x79, PT ;  /* 0x000000793400780c */ /* 0x000fca0003f64270 */
[----:B------:R0:W-:Y:S01]  /*3b00*/  MUFU.EX2 R77, R12 ;  /* 0x0000000c004d7308 */ /* 0x0001e20000000800 */
[----:B---3--:R-:W-:-:S01]  /*3b10*/  FFMA.FTZ R15, R46, UR6, -R78 ;  /* 0x000000062e0f7c23 */ /* 0x008fc2000801084e */
[----:B------:R-:W-:Y:S02]  /*3b20*/  FSEL R46, R80, -INF , P4 ;  /* 0xff800000502e7808 */ /* 0x000fe40002000000 */
[----:B------:R-:W-:Y:S02]  /*3b30*/  ISETP.GT.AND P4, PT, R52, 0x78, PT ;  /* 0x000000783400780c */ /* 0x000fe40003f84270 */
[----:B------:R-:W-:Y:S02]  /*3b40*/  FMNMX.FTZ R11, R46, R11, !PT ;  /* 0x0000000b2e0b7209 */ /* 0x000fe40007810000 */
[----:B-1----:R-:W-:Y:S01]  /*3b50*/  FSEL R45, R84, -INF , P4 ;  /* 0xff800000542d7808 */ /* 0x002fe20002000000 */
[----:B------:R1:W3:Y:S01]  /*3b60*/  MUFU.EX2 R80, R15 ;  /* 0x0000000f00507308 */ /* 0x0002e20000000800 */
[----:B0-----:R-:W-:Y:S01]  /*3b70*/  FMNMX.FTZ R12, R76, R11, !PT ;  /* 0x0000000b4c0c7209 */ /* 0x001fe20007810000 */
[----:B------:R-:W-:Y:S01]  /*3b80*/  FFMA.FTZ R11, R43, UR6, -R78 ;  /* 0x000000062b0b7c23 */ /* 0x000fe2000801084e */
[----:B--2---:R-:W-:-:S02]  /*3b90*/  FSEL R52, R85, -INF , P3 ;  /* 0xff80000055347808 */ /* 0x004fc40001800000 */
[----:B------:R-:W-:-:S03]  /*3ba0*/  CS2R R84, SRZ ;  /* 0x0000000000547805 */ /* 0x000fc6000001ff00 */
[----:B------:R-:W-:Y:S01]  /*3bb0*/  MUFU.EX2 R26, R26 ;  /* 0x0000001a001a7308 */ /* 0x000fe20000000800 */
[----:B-1----:R-:W-:Y:S01]  /*3bc0*/  FMNMX.FTZ R15, R45, R12, !PT ;  /* 0x0000000c2d0f7209 */ /* 0x002fe20007810000 */
[--C-:B------:R-:W-:Y:S01]  /*3bd0*/  FFMA.FTZ R12, R41, UR6, -R78.reuse ;  /* 0x00000006290c7c23 */ /* 0x100fe2000801084e */
[----:B------:R-:W-:-:S01]  /*3be0*/  FFMA.FTZ R41, R37, UR6, -R78 ;  /* 0x0000000625297c23 */ /* 0x000fc2000801084e */
[--C-:B------:R-:W-:Y:S01]  /*3bf0*/  FFMA.FTZ R37, R30, UR6, -R78.reuse ;  /* 0x000000061e257c23 */ /* 0x100fe2000801084e */
[----:B------:R-:W-:Y:S01]  /*3c00*/  FMNMX.FTZ R24, R52, R15, !PT ;  /* 0x0000000f34187209 */ /* 0x000fe20007810000 */
[--C-:B------:R-:W-:Y:S01]  /*3c10*/  FFMA.FTZ R15, R38, UR6, -R78.reuse ;  /* 0x00000006260f7c23 */ /* 0x100fe2000801084e */
[----:B------:R-:W-:-:S01]  /*3c20*/  FFMA.FTZ R38, R29, UR6, -R78 ;  /* 0x000000061d267c23 */ /* 0x000fc2000801084e */
[----:B------:R-:W-:Y:S01]  /*3c30*/  MUFU.EX2 R27, R27 ;  /* 0x0000001b001b7308 */ /* 0x000fe20000000800 */
[----:B------:R-:W-:-:S01]  /*3c40*/  FFMA.FTZ R29, R33, UR6, -R78 ;  /* 0x00000006211d7c23 */ /* 0x000fc2000801084e */
[----:B------:R-:W0:Y:S01]  /*3c50*/  SHFL.BFLY PT, R25, R24, 0x2, 0x1f ;  /* 0x0c401f0018197f89 */ /* 0x000e2200000e0000 */
[----:B---3--:R-:W-:-:S05]  /*3c60*/  F2FP.SATFINITE.E4M3.F32.PACK_AB_MERGE_C R227, R80, R77, RZ ;  /* 0x0000004d50e3723e */ /* 0x008fca00048070ff */
[----:B------:R-:W-:Y:S08]  /*3c70*/  MUFU.EX2 R20, R20 ;  /* 0x0000001400147308 */ /* 0x000ff00000000800 */
[----:B------:R-:W1:Y:S08]  /*3c80*/  MUFU.EX2 R21, R21 ;  /* 0x0000001500157308 */ /* 0x000e700000000800 */
[----:B------:R-:W-:Y:S01]  /*3c90*/  MUFU.EX2 R14, R14 ;  /* 0x0000000e000e7308 */ /* 0x000fe20000000800 */
[----:B0-----:R-:W-:Y:S01]  /*3ca0*/  FMNMX.FTZ R25, R24, R25, !PT ;  /* 0x0000001918197209 */ /* 0x001fe20007810000 */
[----:B------:R-:W-:-:S04]  /*3cb0*/  FFMA.FTZ R24, R34, UR6, -R78 ;  /* 0x0000000622187c23 */ /* 0x000fc8000801084e */
[----:B------:R-:W0:Y:S02]  /*3cc0*/  SHFL.BFLY PT, R30, R25, 0x1, 0x1f ;  /* 0x0c201f00191e7f89 */ /* 0x000e2400000e0000 */
[----:B------:R-:W-:Y:S01]  /*3cd0*/  MUFU.EX2 R13, R13 ;  /* 0x0000000d000d7308 */ /* 0x000fe20000000800 */
[----:B-1----:R-:W-:-:S04]  /*3ce0*/  F2FP.SATFINITE.E4M3.F32.PACK_AB_MERGE_C R229, R21, R20, RZ ;  /* 0x0000001415e5723e */ /* 0x002fc800048070ff */
[----:B------:R-:W-:-:S03]  /*3cf0*/  F2FP.SATFINITE.E4M3.F32.PACK_AB_MERGE_C R229, R27, R26, R229 ;  /* 0x0000001a1be5723e */ /* 0x000fc600048070e5 */
[----:B------:R1:W2:Y:S08]  /*3d00*/  MUFU.EX2 R9, R88 ;  /* 0x0000005800097308 */ /* 0x0002b00000000800 */
[----:B------:R-:W-:Y:S01]  /*3d10*/  MUFU.EX2 R6, R6 ;  /* 0x0000000600067308 */ /* 0x000fe20000000800 */
[----:B-1----:R-:W-:Y:S02]  /*3d20*/  CS2R R88, SRZ ;  /* 0x0000000000587805 */ /* 0x002fe4000001ff00 */
[----:B0-----:R-:W-:Y:S01]  /*3d30*/  FMNMX.FTZ R161, R25, R30, !PT ;  /* 0x0000001e19a17209 */ /* 0x001fe20007810000 */
[----:B------:R-:W-:-:S02]  /*3d40*/  IMAD.U32 R30, RZ, RZ, UR6 ;  /* 0x00000006ff1e7e24 */ /* 0x000fc4000f8e00ff */
[----:B------:R-:W-:Y:S02]  /*3d50*/  FFMA.FTZ R25, R36, UR6, -R78 ;  /* 0x0000000624197c23 */ /* 0x000fe4000801084e */
[----:B------:R-:W-:Y:S01]  /*3d60*/  MUFU.EX2 R5, R5 ;  /* 0x0000000500057308 */ /* 0x000fe20000000800 */
[C---:B------:R-:W-:Y:S01]  /*3d70*/  FSETP.NEU.FTZ.AND P3, PT, R161.reuse, -INF , PT ;  /* 0xff800000a100780b */ /* 0x040fe20003f7d000 */
[----:B------:R-:W-:Y:S01]  /*3d80*/  FFMA.FTZ R30, R161, R30, -8 ;  /* 0xc1000000a11e7423 */ /* 0x000fe2000001001e */
[----:B--2---:R-:W-:-:S04]  /*3d90*/  F2FP.SATFINITE.E4M3.F32.PACK_AB_MERGE_C R231, R9, R10, RZ ;  /* 0x0000000a09e7723e */ /* 0x004fc800048070ff */
[----:B------:R-:W-:Y:S01]  /*3da0*/  FSEL R32, R30, RZ, P3 ;  /* 0x000000ff1e207208 */ /* 0x000fe20001800000 */
[----:B------:R-:W-:Y:S01]  /*3db0*/  MUFU.EX2 R3, R3 ;  /* 0x0000000300037308 */ /* 0x000fe20000000800 */
[----:B------:R-:W-:Y:S02]  /*3dc0*/  PLOP3.LUT P3, PT, PT, PT, UP1, 0x80, 0x0 ;  /* 0x000000000000781c */ /* 0x000fe40003f6f018 */
        /* <DEDUP_REMOVED lines=32> */
[----:B0-----:R-:W-:-:S01]  /*3fd0*/  FADD.FTZ R36, R53, R54 ;  /* 0x0000003635247221 */ /* 0x001fc20000010000 */
[--C-:B------:R-:W-:Y:S01]  /*3fe0*/  FFMA.FTZ R75, R75, UR6, -R32.reuse ;  /* 0x000000064b4b7c23 */ /* 0x100fe20008010820 */
[----:B------:R-:W-:-:S01]  /*3ff0*/  FFMA.FTZ R46, R46, UR6, -R32 ;  /* 0x000000062e2e7c23 */ /* 0x000fc20008010820 */
[--C-:B------:R-:W-:Y:S01]  /*4000*/  FFMA.FTZ R76, R76, UR6, -R32.reuse ;  /* 0x000000064c4c7c23 */ /* 0x100fe20008010820 */
[----:B------:R-:W-:-:S01]  /*4010*/  FFMA.FTZ R45, R45, UR6, -R32 ;  /* 0x000000062d2d7c23 */ /* 0x000fc20008010820 */
[----:B------:R-:W-:-:S02]  /*4020*/  FFMA.FTZ R32, R52, UR6, -R32 ;  /* 0x0000000634207c23 */ /* 0x000fc40008010820 */
[----:B------:R-:W0:Y:S08]  /*4030*/  MUFU.EX2 R57, R57 ;  /* 0x0000003900397308 */ /* 0x000e300000000800 */
[----:B------:R3:W-:Y:S08]  /*4040*/  MUFU.EX2 R30, R35 ;  /* 0x00000023001e7308 */ /* 0x0007f00000000800 */
[----:B------:R-:W4:Y:S01]  /*4050*/  MUFU.EX2 R58, R58 ;  /* 0x0000003a003a7308 */ /* 0x000f220000000800 */
[----:B---3--:R-:W-:-:S04]  /*4060*/  FADD.FTZ R35, R26, R27 ;  /* 0x0000001b1a237221 */ /* 0x008fc80000010000 */
[----:B------:R-:W-:Y:S01]  /*4070*/  FADD.FTZ R78, R20, R35 ;  /* 0x00000023144e7221 */ /* 0x000fe20000010000 */
[----:B-1----:R-:W-:-:S01]  /*4080*/  FADD.FTZ R35, R55, R36 ;  /* 0x0000002437237221 */ /* 0x002fc20000010000 */
[----:B--2---:R-:W-:Y:S01]  /*4090*/  F2FP.SATFINITE.E4M3.F32.PACK_AB_MERGE_C R55, R56, R55, RZ ;  /* 0x000000373837723e */ /* 0x004fe200048070ff */
[----:B------:R-:W1:Y:S01]  /*40a0*/  MUFU.EX2 R59, R59 ;  /* 0x0000003b003b7308 */ /* 0x000e620000000800 */
[----:B------:R-:W-:-:S01]  /*40b0*/  FADD.FTZ R43, R21, R78 ;  /* 0x0000004e152b7221 */ /* 0x000fc20000010000 */
[----:B------:R-:W-:Y:S01]  /*40c0*/  FADD.FTZ R36, R56, R35 ;  /* 0x0000002338247221 */ /* 0x000fe20000010000 */
[----:B------:R-:W-:Y:S02]  /*40d0*/  F2FP.SATFINITE.E4M3.F32.PACK_AB_MERGE_C R228, R54, R53, R55 ;  /* 0x0000003536e4723e */ /* 0x000fe40004807037 */
[----:B------:R-:W-:Y:S01]  /*40e0*/  CS2R R54, SRZ ;  /* 0x0000000000367805 */ /* 0x000fe2000001ff00 */
[----:B------:R-:W-:-:S01]  /*40f0*/  FADD.FTZ R78, R14, R43 ;  /* 0x0000002b0e4e7221 */ /* 0x000fc20000010000 */
[----:B0-----:R-:W-:Y:S01]  /*4100*/  FADD.FTZ R35, R57, R36 ;  /* 0x0000002439237221 */ /* 0x001fe20000010000 */
[----:B------:R-:W-:Y:S01]  /*4110*/  CS2R R52, SRZ ;  /* 0x0000000000347805 */ /* 0x000fe2000001ff00 */
[----:B------:R-:W0:Y:S01]  /*4120*/  MUFU.EX2 R60, R60 ;  /* 0x0000003c003c7308 */ /* 0x000e220000000800 */
[----:B------:R-:W-:-:S01]  /*4130*/  FADD.FTZ R43, R13, R78 ;  /* 0x0000004e0d2b7221 */ /* 0x000fc20000010000 */
[----:B----4-:R-:W-:Y:S01]  /*4140*/  FADD.FTZ R2, R58, R35 ;  /* 0x000000233a027221 */ /* 0x010fe20000010000 */
[----:B------:R-:W-:-:S02]  /*4150*/  CS2R R78, SRZ ;  /* 0x00000000004e7805 */ /* 0x000fc4000001ff00 */
[----:B------:R-:W-:-:S03]  /*4160*/  FADD.FTZ R36, R10, R43 ;  /* 0x0000002b0a247221 */ /* 0x000fc60000010000 */
[----:B------:R-:W2:Y:S01]  /*4170*/  MUFU.EX2 R61, R61 ;  /* 0x0000003d003d7308 */ /* 0x000ea20000000800 */
[----:B-1----:R-:W-:-:S01]  /*4180*/  FADD.FTZ R35, R59, R2 ;  /* 0x000000023b237221 */ /* 0x002fc20000010000 */
[----:B------:R-:W-:-:S04]  /*4190*/  FADD.FTZ R43, R9, R36 ;  /* 0x00000024092b7221 */ /* 0x000fc80000010000 */
[----:B------:R-:W-:Y:S02]  /*41a0*/  FADD.FTZ R36, R6, R43 ;  /* 0x0000002b06247221 */ /* 0x000fe40000010000 */
[----:B------:R-:W-:Y:S01]  /*41b0*/  MUFU.EX2 R62, R62 ;  /* 0x0000003e003e7308 */ /* 0x000fe20000000800 */
[----:B0-----:R-:W-:-:S01]  /*41c0*/  FADD.FTZ R2, R60, R35 ;  /* 0x000000233c027221 */ /* 0x001fc20000010000 */
[----:B------:R-:W-:-:S04]  /*41d0*/  F2FP.SATFINITE.E4M3.F32.PACK_AB_MERGE_C R59, R60, R59, RZ ;  /* 0x0000003b3c3b723e */ /* 0x000fc800048070ff */
[----:B------:R-:W-:Y:S02]  /*41e0*/  F2FP.SATFINITE.E4M3.F32.PACK_AB_MERGE_C R230, R58, R57, R59 ;  /* 0x000000393ae6723e */ /* 0x000fe4000480703b */
[----:B------:R-:W-:Y:S01]  /*41f0*/  CS2R R58, SRZ ;  /* 0x00000000003a7805 */ /* 0x000fe2000001ff00 */
[----:B------:R-:W-:Y:S01]  /*4200*/  MUFU.EX2 R63, R63 ;  /* 0x0000003f003f7308 */ /* 0x000fe20000000800 */
[----:B--2---:R-:W-:-:S01]  /*4210*/  FADD.FTZ R35, R61, R2 ;  /* 0x000000023d237221 */ /* 0x004fc20000010000 */
[----:B------:R-:W-:-:S06]  /*4220*/  CS2R R56, SRZ ;  /* 0x0000000000387805 */ /* 0x000fcc000001ff00 */
[----:B------:R-:W0:Y:S08]  /*4230*/  MUFU.EX2 R44, R44 ;  /* 0x0000002c002c7308 */ /* 0x000e300000000800 */
[----:B------:R-:W-:Y:S08]  /*4240*/  MUFU.EX2 R64, R64 ;  /* 0x0000004000407308 */ /* 0x000ff00000000800 */
[----:B------:R-:W-:Y:S01]  /*4250*/  MUFU.EX2 R65, R65 ;  /* 0x0000004100417308 */ /* 0x000fe20000000800 */
[----:B0-----:R-:W-:-:S04]  /*4260*/  F2FP.SATFINITE.E4M3.F32.PACK_AB_MERGE_C R225, R44, R3, RZ ;  /* 0x000000032ce1723e */ /* 0x001fc800048070ff */
[----:B------:R-:W-:-:S03]  /*4270*/  F2FP.SATFINITE.E4M3.F32.PACK_AB_MERGE_C R225, R5, R6, R225 ;  /* 0x0000000605e1723e */ /* 0x000fc600048070e1 */
[----:B------:R-:W0:Y:S08]  /*4280*/  MUFU.EX2 R7, R7 ;  /* 0x0000000700077308 */ /* 0x000e300000000800 */
[----:B------:R1:W-:Y:S08]  /*4290*/  MUFU.EX2 R33, R70 ;  /* 0x0000004600217308 */ /* 0x0003f00000000800 */
[----:B------:R-:W2:Y:S01]  /*42a0*/  MUFU.EX2 R66, R66 ;  /* 0x0000004200427308 */ /* 0x000ea20000000800 */
[----:B-1----:R-:W-:-:S01]  /*42b0*/  FADD.FTZ R70, R5, R36 ;  /* 0x0000002405467221 */ /* 0x002fc20000010000 */
[----:B------:R-:W-:Y:S01]  /*42c0*/  FADD.FTZ R36, R62, R35 ;  /* 0x000000233e247221 */ /* 0x000fe20000010000 */
[----:B0-----:R-:W-:-:S02]  /*42d0*/  F2FP.SATFINITE.E4M3.F32.PACK_AB_MERGE_C R227, R7, R4, R227 ;  /* 0x0000000407e3723e */ /* 0x001fc400048070e3 */
[----:B------:R-:W-:Y:S01]  /*42e0*/  FADD.FTZ R43, R3, R70 ;  /* 0x00000046032b7221 */ /* 0x000fe20000010000 */
[----:B------:R-:W-:-:S01]  /*42f0*/  FADD.FTZ R35, R63, R36 ;  /* 0x000000243f237221 */ /* 0x000fc20000010000 */
[----:B------:R-:W-:Y:S01]  /*4300*/  F2FP.SATFINITE.E4M3.F32.PACK_AB_MERGE_C R63, R64, R63, RZ ;  /* 0x0000003f403f723e */ /* 0x000fe200048070ff */
[----:B------:R-:W0:Y:S01]  /*4310*/  MUFU.EX2 R67, R67 ;  /* 0x0000004300437308 */ /* 0x000e220000000800 */
[----:B------:R-:W-:-:S01]  /*4320*/  FADD.FTZ R43, R44, R43 ;  /* 0x0000002b2c2b7221 */ /* 0x000fc20000010000 */
[----:B------:R-:W-:Y:S01]  /*4330*/  FADD.FTZ R36, R64, R35 ;  /* 0x0000002340247221 */ /* 0x000fe20000010000 */
[----:B------:R-:W-:Y:S02]  /*4340*/  F2FP.SATFINITE.E4M3.F32.PACK_AB_MERGE_C R224, R62, R61, R63 ;  /* 0x0000003d3ee0723e */ /* 0x000fe4000480703f */
[----:B------:R-:W-:Y:S01]  /*4350*/  CS2R R62, SRZ ;  /* 0x00000000003e7805 */ /* 0x000fe2000001ff00 */
[----:B------:R-:W-:-:S01]  /*4360*/  FADD.FTZ R70, R4, R43 ;  /* 0x0000002b04467221 */ /* 0x000fc20000010000 */
[----:B------:R-:W-:Y:S01]  /*4370*/  FADD.FTZ R35, R65, R36 ;  /* 0x0000002441237221 */ /* 0x000fe20000010000 */
[----:B------:R-:W-:Y:S01]  /*4380*/  CS2R R60, SRZ ;  /* 0x00000000003c7805 */ /* 0x000fe2000001ff00 */
[----:B------:R-:W1:Y:S01]  /*4390*/  MUFU.EX2 R68, R68 ;  /* 0x0000004400447308 */ /* 0x000e620000000800 */
[----:B------:R-:W-:-:S01]  /*43a0*/  FADD.FTZ R70, R7, R70 ;  /* 0x0000004607467221 */ /* 0x000fc20000010000 */
[----:B--2---:R-:W-:-:S03]  /*43b0*/  FADD.FTZ R10, R66, R35 ;  /* 0x00000023420a7221 */ /* 0x004fc60000010000 */
[----:B------:R-:W-:-:S03]  /*43c0*/  FADD.FTZ R21, R77, R70 ;  /* 0x000000464d157221 */ /* 0x000fc60000010000 */
[----:B------:R-:W2:Y:S01]  /*43d0*/  MUFU.EX2 R8, R8 ;  /* 0x0000000800087308 */ /* 0x000ea20000000800 */
[----:B0-----:R-:W-:-:S01]  /*43e0*/  FADD.FTZ R3, R67, R10 ;  /* 0x0000000a43037221 */ /* 0x001fc20000010000 */
[----:B------:R-:W-:Y:S01]  /*43f0*/  FADD.FTZ R21, R80, R21 ;  /* 0x0000001550157221 */ /* 0x000fe20000010000 */
[----:B------:R-:W-:-:S05]  /*4400*/  CS2R R80, SRZ ;  /* 0x0000000000507805 */ /* 0x000fca000001ff00 */
[----:B------:R-:W0:Y:S01]  /*4410*/  MUFU.EX2 R51, R51 ;  /* 0x0000003300337308 */ /* 0x000e220000000800 */
[----:B-1----:R-:W-:-:S01]  /*4420*/  FADD.FTZ R10, R68, R3 ;  /* 0x00000003440a7221 */ /* 0x002fc20000010000 */
[----:B------:R-:W-:-:S04]  /*4430*/  F2FP.SATFINITE.E4M3.F32.PACK_AB_MERGE_C R67, R68, R67, RZ ;  /* 0x000000434443723e */ /* 0x000fc800048070ff */
[----:B------:R-:W-:Y:S02]  /*4440*/  F2FP.SATFINITE.E4M3.F32.PACK_AB_MERGE_C R226, R66, R65, R67 ;  /* 0x0000004142e2723e */ /* 0x000fe40004807043 */
[----:B------:R-:W-:Y:S01]  /*4450*/  CS2R R66, SRZ ;  /* 0x0000000000427805 */ /* 0x000fe2000001ff00 */
[----:B------:R-:W1:Y:S01]  /*4460*/  MUFU.EX2 R11, R11 ;  /* 0x0000000b000b7308 */ /* 0x000e620000000800 */
[----:B--2---:R-:W-:-:S01]  /*4470*/  FADD.FTZ R20, R8, R21 ;  /* 0x0000001508147221 */ /* 0x004fc20000010000 */
[----:B------:R-:W-:-:S06]  /*4480*/  CS2R R64, SRZ ;  /* 0x0000000000407805 */ /* 0x000fcc000001ff00 */
[----:B------:R2:W3:Y:S01]  /*4490*/  MUFU.EX2 R34, R69 ;  /* 0x0000004500227308 */ /* 0x0004e20000000800 */
[----:B0-----:R-:W-:-:S07]  /*44a0*/  FADD.FTZ R3, R51, R10 ;  /* 0x0000000a33037221 */ /* 0x001fce0000010000 */
[----:B------:R-:W0:Y:S01]  /*44b0*/  MUFU.EX2 R42, R42 ;  /* 0x0000002a002a7308 */ /* 0x000e220000000800 */
[----:B-1----:R-:W-:-:S01]  /*44c0*/  FADD.FTZ R21, R11, R20 ;  /* 0x000000140b157221 */ /* 0x002fc20000010000 */
[----:B--2---:R-:W-:-:S06]  /*44d0*/  CS2R R68, SRZ ;  /* 0x0000000000447805 */ /* 0x004fcc000001ff00 */
[----:B------:R-:W1:Y:S01]  /*44e0*/  MUFU.EX2 R50, R50 ;  /* 0x0000003200327308 */ /* 0x000e620000000800 */
[----:B---3--:R-:W-:-:S07]  /*44f0*/  FADD.FTZ R3, R34, R3 ;  /* 0x0000000322037221 */ /* 0x008fce0000010000 */
[----:B------:R-:W2:Y:S01]  /*4500*/  MUFU.EX2 R39, R39 ;  /* 0x0000002700277308 */ /* 0x000ea20000000800 */
[----:B0-----:R-:W-:-:S07]  /*4510*/  FADD.FTZ R36, R42, R21 ;  /* 0x000000152a247221 */ /* 0x001fce0000010000 */
[----:B------:R-:W0:Y:S01]  /*4520*/  MUFU.EX2 R12, R12 ;  /* 0x0000000c000c7308 */ /* 0x000e220000000800 */
[----:B-1----:R-:W-:-:S01]  /*4530*/  FADD.FTZ R20, R50, R3 ;  /* 0x0000000332147221 */ /* 0x002fc20000010000 */
[----:B------:R-:W-:-:S03]  /*4540*/  F2FP.SATFINITE.E4M3.F32.PACK_AB_MERGE_C R50, R33, R50, RZ ;  /* 0x000000322132723e */ /* 0x000fc600048070ff */
[----:B------:R-:W-:Y:S01]  /*4550*/  FADD.FTZ R20, R33, R20 ;  /* 0x0000001421147221 */ /* 0x000fe20000010000 */
[----:B------:R-:W-:Y:S02]  /*4560*/  F2FP.SATFINITE.E4M3.F32.PACK_AB_MERGE_C R220, R34, R51, R50 ;  /* 0x0000003322dc723e */ /* 0x000fe40004807032 */
[----:B------:R-:W-:Y:S01]  /*4570*/  CS2R R50, SRZ ;  /* 0x0000000000327805 */ /* 0x000fe2000001ff00 */
[----:B------:R-:W1:Y:S01]  /*4580*/  MUFU.EX2 R71, R71 ;  /* 0x0000004700477308 */ /* 0x000e620000000800 */
[C---:B--2---:R-:W-:Y:S01]  /*4590*/  F2FP.SATFINITE.E4M3.F32.PACK_AB_MERGE_C R221, R39.reuse, R42, RZ ;  /* 0x0000002a27dd723e */ /* 0x044fe200048070ff */
[----:B------:R-:W-:Y:S01]  /*45a0*/  FADD.FTZ R39, R39, R36 ;  /* 0x0000002427277221 */ /* 0x000fe20000010000 */
[----:B------:R-:W-:Y:S02]  /*45b0*/  CS2R R42, SRZ ;  /* 0x00000000002a7805 */ /* 0x000fe4000001ff00 */
[----:B------:R-:W-:Y:S02]  /*45c0*/  CS2R R34, SRZ ;  /* 0x0000000000227805 */ /* 0x000fe4000001ff00 */
[----:B------:R-:W-:Y:S01]  /*45d0*/  F2FP.SATFINITE.E4M3.F32.PACK_AB_MERGE_C R221, R11, R8, R221 ;  /* 0x000000080bdd723e */ /* 0x000fe200048070dd */
[----:B------:R-:W2:Y:S01]  /*45e0*/  MUFU.EX2 R15, R15 ;  /* 0x0000000f000f7308 */ /* 0x000ea20000000800 */
[----:B0-----:R-:W-:-:S07]  /*45f0*/  FADD.FTZ R26, R12, R39 ;  /* 0x000000270c1a7221 */ /* 0x001fce0000010000 */
[----:B------:R-:W0:Y:S01]  /*4600*/  MUFU.EX2 R72, R72 ;  /* 0x0000004800487308 */ /* 0x000e220000000800 */
[----:B-1----:R-:W-:-:S07]  /*4610*/  FADD.FTZ R3, R71, R20 ;  /* 0x0000001447037221 */ /* 0x002fce0000010000 */
[----:B------:R-:W1:Y:S01]  /*4620*/  MUFU.EX2 R40, R40 ;  /* 0x0000002800287308 */ /* 0x000e620000000800 */
[----:B--2---:R-:W-:-:S01]  /*4630*/  FADD.FTZ R5, R15, R26 ;  /* 0x0000001a0f057221 */ /* 0x004fc20000010000 */
[----:B------:R-:W-:-:S06]  /*4640*/  CS2R R26, SRZ ;  /* 0x00000000001a7805 */ /* 0x000fcc000001ff00 */
[----:B------:R-:W2:Y:S01]  /*4650*/  MUFU.EX2 R49, R49 ;  /* 0x0000003100317308 */ /* 0x000ea20000000800 */
[----:B0-----:R-:W-:-:S07]  /*4660*/  FADD.FTZ R4, R72, R3 ;  /* 0x0000000348047221 */ /* 0x001fce0000010000 */
[----:B------:R-:W0:Y:S01]  /*4670*/  MUFU.EX2 R41, R41 ;  /* 0x0000002900297308 */ /* 0x000e220000000800 */
[----:B-1----:R-:W-:-:S07]  /*4680*/  FADD.FTZ R6, R40, R5 ;  /* 0x0000000528067221 */ /* 0x002fce0000010000 */
[----:B------:R-:W1:Y:S01]  /*4690*/  MUFU.EX2 R2, R73 ;  /* 0x0000004900027308 */ /* 0x000e620000000800 */
[----:B--2---:R-:W-:-:S07]  /*46a0*/  FADD.FTZ R5, R49, R4 ;  /* 0x0000000431057221 */ /* 0x004fce0000010000 */
[----:B------:R-:W-:Y:S01]  /*46b0*/  MUFU.EX2 R31, R31 ;  /* 0x0000001f001f7308 */ /* 0x000fe20000000800 */
[----:B0-----:R-:W-:-:S01]  /*46c0*/  FADD.FTZ R6, R41, R6 ;  /* 0x0000000629067221 */ /* 0x001fc20000010000 */
[----:B------:R-:W-:-:S04]  /*46d0*/  F2FP.SATFINITE.E4M3.F32.PACK_AB_MERGE_C R40, R41, R40, RZ ;  /* 0x000000282928723e */ /* 0x000fc800048070ff */
[----:B------:R-:W-:Y:S02]  /*46e0*/  F2FP.SATFINITE.E4M3.F32.PACK_AB_MERGE_C R223, R15, R12, R40 ;  /* 0x0000000c0fdf723e */ /* 0x000fe40004807028 */
[----:B------:R-:W-:Y:S01]  /*46f0*/  CS2R R40, SRZ ;  /* 0x0000000000287805 */ /* 0x000fe2000001ff00 */
[----:B------:R-:W0:Y:S01]  /*4700*/  MUFU.EX2 R28, R28 ;  /* 0x0000001c001c7308 */ /* 0x000e220000000800 */
[----:B-1----:R-:W-:-:S01]  /*4710*/  FADD.FTZ R5, R2, R5 ;  /* 0x0000000502057221 */ /* 0x002fc20000010000 */
[----:B------:R-:W-:-:S04]  /*4720*/  F2FP.SATFINITE.E4M3.F32.PACK_AB_MERGE_C R49, R2, R49, RZ ;  /* 0x000000310231723e */ /* 0x000fc800048070ff */
[----:B------:R-:W-:Y:S02]  /*4730*/  F2FP.SATFINITE.E4M3.F32.PACK_AB_MERGE_C R222, R72, R71, R49 ;  /* 0x0000004748de723e */ /* 0x000fe40004807031 */
[----:B------:R-:W-:Y:S01]  /*4740*/  CS2R R72, SRZ ;  /* 0x0000000000487805 */ /* 0x000fe2000001ff00 */
[----:B------:R-:W1:Y:S01]  /*4750*/  MUFU.EX2 R37, R37 ;  /* 0x0000002500257308 */ /* 0x000e620000000800 */
[----:B------:R-:W-:-:S07]  /*4760*/  CS2R R70, SRZ ;  /* 0x0000000000467805 */ /* 0x000fce000001ff00 */
[----:B------:R-:W2:Y:S01]  /*4770*/  MUFU.EX2 R48, R48 ;  /* 0x0000003000307308 */ /* 0x000ea20000000800 */
[----:B0-----:R-:W-:-:S07]  /*4780*/  F2FP.SATFINITE.E4M3.F32.PACK_AB_MERGE_C R4, R28, R31, RZ ;  /* 0x0000001f1c04723e */ /* 0x001fce00048070ff */
[----:B------:R-:W0:Y:S01]  /*4790*/  MUFU.EX2 R38, R38 ;  /* 0x0000002600267308 */ /* 0x000e220000000800 */
[----:B-1----:R-:W-:-:S07]  /*47a0*/  FADD.FTZ R7, R37, R6 ;  /* 0x0000000625077221 */ /* 0x002fce0000010000 */
[----:B------:R-:W1:Y:S01]  /*47b0*/  MUFU.EX2 R9, R74 ;  /* 0x0000004a00097308 */ /* 0x000e620000000800 */
[----:B--2---:R-:W-:-:S07]  /*47c0*/  FADD.FTZ R2, R48, R5 ;  /* 0x0000000530027221 */ /* 0x004fce0000010000 */
[----:B------:R-:W2:Y:S01]  /*47d0*/  MUFU.EX2 R47, R47 ;  /* 0x0000002f002f7308 */ /* 0x000ea20000000800 */
[C---:B0-----:R-:W-:Y:S01]  /*47e0*/  F2FP.SATFINITE.E4M3.F32.PACK_AB_MERGE_C R217, R38.reuse, R37, R4 ;  /* 0x0000002526d9723e */ /* 0x041fe20004807004 */
[----:B------:R-:W-:Y:S01]  /*47f0*/  FADD.FTZ R38, R38, R7 ;  /* 0x0000000726267221 */ /* 0x000fe20000010000 */
[----:B------:R-:W-:-:S03]  /*4800*/  CS2R R36, SRZ ;  /* 0x0000000000247805 */ /* 0x000fc6000001ff00 */
[----:B------:R-:W-:Y:S01]  /*4810*/  FADD.FTZ R31, R31, R38 ;  /* 0x000000261f1f7221 */ /* 0x000fe20000010000 */
[----:B------:R-:W-:Y:S01]  /*4820*/  CS2R R38, SRZ ;  /* 0x0000000000267805 */ /* 0x000fe2000001ff00 */
[----:B------:R0:W3:Y:S01]  /*4830*/  MUFU.EX2 R10, R75 ;  /* 0x0000004b000a7308 */ /* 0x0000e20000000800 */
[----:B-1----:R-:W-:-:S01]  /*4840*/  FADD.FTZ R2, R9, R2 ;  /* 0x0000000209027221 */ /* 0x002fc20000010000 */
[----:B------:R-:W-:-:S06]  /*4850*/  FADD.FTZ R31, R28, R31 ;  /* 0x0000001f1c1f7221 */ /* 0x000fcc0000010000 */
[----:B------:R-:W1:Y:S01]  /*4860*/  MUFU.EX2 R24, R24 ;  /* 0x0000001800187308 */ /* 0x000e620000000800 */
[----:B--2---:R-:W-:-:S01]  /*4870*/  FADD.FTZ R5, R47, R2 ;  /* 0x000000022f057221 */ /* 0x004fc20000010000 */
[----:B0-----:R-:W-:-:S06]  /*4880*/  CS2R R74, SRZ ;  /* 0x00000000004a7805 */ /* 0x001fcc000001ff00 */
[----:B------:R-:W0:Y:S01]  /*4890*/  MUFU.EX2 R46, R46 ;  /* 0x0000002e002e7308 */ /* 0x000e220000000800 */
[----:B---3--:R-:W-:-:S01]  /*48a0*/  FADD.FTZ R5, R10, R5 ;  /* 0x000000050a057221 */ /* 0x008fc20000010000 */
[----:B------:R-:W-:-:S04]  /*48b0*/  F2FP.SATFINITE.E4M3.F32.PACK_AB_MERGE_C R47, R10, R47, RZ ;  /* 0x0000002f0a2f723e */ /* 0x000fc800048070ff */
[----:B------:R-:W-:Y:S02]  /*48c0*/  F2FP.SATFINITE.E4M3.F32.PACK_AB_MERGE_C R216, R9, R48, R47 ;  /* 0x0000003009d8723e */ /* 0x000fe4000480702f */
[----:B------:R-:W-:Y:S01]  /*48d0*/  CS2R R48, SRZ ;  /* 0x0000000000307805 */ /* 0x000fe2000001ff00 */
[----:B------:R-:W2:Y:S01]  /*48e0*/  MUFU.EX2 R29, R29 ;  /* 0x0000001d001d7308 */ /* 0x000ea20000000800 */
[----:B-1----:R-:W-:-:S07]  /*48f0*/  FADD.FTZ R4, R24, R31 ;  /* 0x0000001f18047221 */ /* 0x002fce0000010000 */
[----:B------:R1:W3:Y:S01]  /*4900*/  MUFU.EX2 R3, R76 ;  /* 0x0000004c00037308 */ /* 0x0002e20000000800 */
[----:B0-----:R-:W-:-:S07]  /*4910*/  FADD.FTZ R2, R46, R5 ;  /* 0x000000052e027221 */ /* 0x001fce0000010000 */
[----:B------:R-:W0:Y:S01]  /*4920*/  MUFU.EX2 R25, R25 ;  /* 0x0000001900197308 */ /* 0x000e220000000800 */
[----:B--2---:R-:W-:-:S01]  /*4930*/  FADD.FTZ R4, R29, R4 ;  /* 0x000000041d047221 */ /* 0x004fc20000010000 */
[----:B-1----:R-:W-:-:S06]  /*4940*/  CS2R R76, SRZ ;  /* 0x00000000004c7805 */ /* 0x002fcc000001ff00 */
[----:B------:R-:W-:Y:S01]  /*4950*/  MUFU.EX2 R45, R45 ;  /* 0x0000002d002d7308 */ /* 0x000fe20000000800 */
[----:B---3--:R-:W-:-:S07]  /*4960*/  FADD.FTZ R2, R3, R2 ;  /* 0x0000000203027221 */ /* 0x008fce0000010000 */
[----:B------:R-:W1:Y:S01]  /*4970*/  MUFU.EX2 R32, R32 ;  /* 0x0000002000207308 */ /* 0x000e620000000800 */
[----:B0-----:R-:W-:Y:S01]  /*4980*/  F2FP.SATFINITE.E4M3.F32.PACK_AB_MERGE_C R6, R30, R25, RZ ;  /* 0x000000191e06723e */ /* 0x001fe200048070ff */
[----:B------:R-:W-:-:S03]  /*4990*/  FADD.FTZ R25, R25, R4 ;  /* 0x0000000419197221 */ /* 0x000fc60000010000 */
[----:B------:R-:W-:Y:S02]  /*49a0*/  F2FP.SATFINITE.E4M3.F32.PACK_AB_MERGE_C R219, R29, R24, R6 ;  /* 0x000000181ddb723e */ /* 0x000fe40004807006 */
[----:B------:R-:W-:Y:S02]  /*49b0*/  CS2R R28, SRZ ;  /* 0x00000000001c7805 */ /* 0x000fe4000001ff00 */
[----:B-1----:R-:W-:Y:S01]  /*49c0*/  F2FP.SATFINITE.E4M3.F32.PACK_AB_MERGE_C R5, R32, R45, RZ ;  /* 0x0000002d2005723e */ /* 0x002fe200048070ff */
[----:B------:R-:W-:-:S01]  /*49d0*/  FADD.FTZ R45, R45, R2 ;  /* 0x000000022d2d7221 */ /* 0x000fc20000010000 */
[----:B------:R-:W-:Y:S01]  /*49e0*/  FADD.FTZ R2, R30, R25 ;  /* 0x000000191e027221 */ /* 0x000fe20000010000 */
[----:B------:R-:W-:Y:S02]  /*49f0*/  CS2R R30, SRZ ;  /* 0x00000000001e7805 */ /* 0x000fe4000001ff00 */
[----:B------:R-:W-:Y:S01]  /*4a00*/  F2FP.SATFINITE.E4M3.F32.PACK_AB_MERGE_C R218, R3, R46, R5 ;  /* 0x0000002e03da723e */ /* 0x000fe20004807005 */
[----:B------:R-:W-:-:S01]  /*4a10*/  FADD.FTZ R3, R32, R45 ;  /* 0x0000002d20037221 */ /* 0x000fc20000010000 */
[----:B------:R-:W-:-:S02]  /*4a20*/  CS2R R46, SRZ ;  /* 0x00000000002e7805 */ /* 0x000fc4000001ff00 */
[----:B------:R-:W-:Y:S02]  /*4a30*/  CS2R R44, SRZ ;  /* 0x00000000002c7805 */ /* 0x000fe4000001ff00 */
[----:B------:R-:W-:Y:S02]  /*4a40*/  CS2R R32, SRZ ;  /* 0x0000000000207805 */ /* 0x000fe4000001ff00 */
[----:B------:R-:W-:Y:S01]  /*4a50*/  CS2R R24, SRZ ;  /* 0x0000000000187805 */ /* 0x000fe2000001ff00 */
[----:B------:R-:W-:Y:S06]  /*4a60*/  @!P3 BRA `(.L_x_1958) ;  /* 0x00000034003cb947 */ /* 0x000fec0003800000 */
[----:B------:R-:W-:Y:S01]  /*4a70*/  IMAD.MOV.U32 R5, RZ, RZ, R170 ;  /* 0x000000ffff057224 */ /* 0x000fe200078e00aa */
[----:B------:R-:W-:Y:S01]  /*4a80*/  UMOV UR55, UR50 ;  /* 0x0000003200377c82 */ /* 0x000fe20008000000 */
[----:B------:R-:W-:Y:S01]  /*4a90*/  IMAD.MOV.U32 R4, RZ, RZ, R161 ;  /* 0x000000ffff047224 */ /* 0x000fe200078e00a1 */
[----:B------:R-:W-:Y:S01]  /*4aa0*/  UMOV UR56, UR43 ;  /* 0x0000002b00387c82 */ /* 0x000fe20008000000 */
[----:B------:R-:W-:Y:S01]  /*4ab0*/  IMAD.MOV.U32 R151, RZ, RZ, RZ ;  /* 0x000000ffff977224 */ /* 0x000fe200078e00ff */
[----:B------:R-:W-:Y:S01]  /*4ac0*/  ULDC UR53, c[0x0][0x288] ;  /* 0x0000a20000357ab9 */ /* 0x000fe20000000800 */
[----:B------:R-:W-:-:S05]  /*4ad0*/  ULDC UR50, c[0x0][0x988] ;  /* 0x0002620000327ab9 */ /* 0x000fca0000000800 */
.L_x_1968:
[----:B------:R-:W-:Y:S01]  /*4ae0*/  ISETP.NE.AND P4, PT, RZ, UR40, PT ;  /* 0x00000028ff007c0c */ /* 0x000fe2000bf85270 */
[----:B------:R-:W-:-:S04]  /*4af0*/  UISETP.NE.AND UP1, UPT, UR55, 0x1, UPT ;  /* 0x000000013700788c */ /* 0x000fc8000bf25270 */
[----:B------:R-:W-:-:S04]  /*4b00*/  USEL UR43, URZ, 0x1, UP1 ;  /* 0x000000013f2b7887 */ /* 0x000fc80008800000 */
[----:B------:R-:W-:-:S04]  /*4b10*/  ULOP3.LUT UR43, UR56, UR43, URZ, 0x3c, !UPT ;  /* 0x0000002b382b7292 */ /* 0x000fc8000f8e3c3f */
[----:B------:R-:W-:Y:S08]  /*4b20*/  @P4 BRA `(.L_x_1959) ;  /* 0x0000000000384947 */ /* 0x000ff00003800000 */
[----:B------:R-:W-:Y:S05]  /*4b30*/  @!P0 BRA `(.L_x_1960) ;  /* 0x0000000000048947 */ /* 0x000fea0003800000 */
[----:B------:R-:W-:Y:S01]  /*4b40*/  BPT.TRAP 0x1 ;  /* 0x000000040000795c */ /* 0x000fe20000300000 */
.L_x_1960:
        /* <DEDUP_REMOVED lines=9> */
.L_x_1961:
[----:B-1----:R-:W-:Y:S05]  /*4be0*/  @P3 BRA `(.L_x_1959) ;  /* 0x0000000000083947 */ /* 0x002fea0003800000 */
[----:B------:R-:W1:Y:S02]  /*4bf0*/  SYNCS.PHASECHK.TRANS64.TRYWAIT P3, [UR6+0x38830], R6 ;  /* 0x03883006ff0075a7 */ /* 0x000e640008060146 */
[----:B-1----:R-:W-:Y:S05]  /*4c00*/  @!P3 BRA `(.L_x_1962) ;  /* 0x000000f0008cb947 */ /* 0x002fea0003800000 */
.L_x_1959:
        /* <DEDUP_REMOVED lines=50> */
.L_x_1964:
[----:B------:R-:W-:Y:S01]  /*4f30*/  ULEA UR6, UR55, UR41, 0x3 ;  /* 0x0000002937067291 */ /* 0x000fe2000f8e183f */
[----:B------:R-:W-:-:S05]  /*4f40*/  IMAD.U32 R6, RZ, RZ, UR56 ;  /* 0x00000038ff067e24 */ /* 0x000fca000f8e00ff */
[----:B------:R-:W-:-:S04]  /*4f50*/  SHF.L.U32 R6, R6, 0x1f, RZ ;  /* 0x0000001f06067819 */ /* 0x000fc800000006ff */
[----:B------:R0:W1:Y:S01]  /*4f60*/  SYNCS.PHASECHK.TRANS64.TRYWAIT P3, [UR6+0x38850], R6 ;  /* 0x03885006ff0075a7 */ /* 0x0000620008060146 */
[----:B------:R-:W-:Y:S05]  /*4f70*/  @!P0 BRA `(.L_x_1965) ;  /* 0x0000000000048947 */ /* 0x000fea0003800000 */
[----:B------:R-:W-:Y:S01]  /*4f80*/  BPT.TRAP 0x1 ;  /* 0x000000040000795c */ /* 0x000fe20000300000 */
.L_x_1965:
[----:B-1----:R-:W-:Y:S05]  /*4f90*/  @P3 BRA `(.L_x_1963) ;  /* 0x0000000000083947 */ /* 0x002fea0003800000 */
[----:B------:R-:W1:Y:S02]  /*4fa0*/  SYNCS.PHASECHK.TRANS64.TRYWAIT P3, [UR6+0x38850], R6 ;  /* 0x03885006ff0075a7 */ /* 0x000e640008060146 */
[----:B-1----:R-:W-:Y:S05]  /*4fb0*/  @!P3 BRA `(.L_x_1966) ;  /* 0x000000ec00b8b947 */ /* 0x002fea0003800000 */
.L_x_1963:
[----:B------:R-:W-:Y:S01]  /*4fc0*/  UIADD3 UR6, UR41, 0x400, URZ ;  /* 0x0000040029067890 */ /* 0x000fe2000fffe03f */
[----:B------:R-:W-:Y:S01]  /*4fd0*/  WARPGROUP.ARRIVE ;  /* 0x00000000000079c5 */ /* 0x000fe20000000000 */
[----:B------:R-:W-:Y:S01]  /*4fe0*/  UMOV UR7, 0x40000040 ;  /* 0x4000004000077882 */ /* 0x000fe20000000000 */
[C---:B------:R-:W-:Y:S01]  /*4ff0*/  FMUL.FTZ R21, R0.reuse, R163 ;  /* 0x000000a300157220 */ /* 0x040fe20000410000 */
[----:B------:R-:W-:Y:S01]  /*5000*/  USHF.R.U32.HI UR6, URZ, 0x4, UR6 ;  /* 0x000000043f067899 */ /* 0x000fe20008011606 */
[----:B------:R-:W-:Y:S01]  /*5010*/  FMUL.FTZ R163, R0, R175 ;  /* 0x000000af00a37220 */ /* 0x000fe20000410000 */
[----:B------:R-:W-:Y:S02]  /*5020*/  VIADD R175, R18, UR36 ;  /* 0x0000002412af7c36 */ /* 0x000fe40008000000 */
[C---:B------:R-:W-:Y:S01]  /*5030*/  FMUL.FTZ R15, R0.reuse, R161 ;  /* 0x000000a1000f7220 */ /* 0x040fe20000410000 */
[----:B------:R-:W-:Y:S01]  /*5040*/  ULOP3.LUT UR6, UR6, 0x3fff, URZ, 0xc0, !UPT ;  /* 0x00003fff06067892 */ /* 0x000fe2000f8ec03f */
[C---:B------:R-:W-:Y:S01]  /*5050*/  FMUL.FTZ R161, R0.reuse, R173 ;  /* 0x000000ad00a17220 */ /* 0x040fe20000410000 */
[C---:B------:R-:W-:Y:S01]  /*5060*/  FMUL.FTZ R10, R0.reuse, R156 ;  /* 0x0000009c000a7220 */ /* 0x040fe20000410000 */
[C---:B------:R-:W-:Y:S01]  /*5070*/  FMUL.FTZ R156, R0.reuse, R168 ;  /* 0x000000a8009c7220 */ /* 0x040fe20000410000 */
[----:B------:R-:W-:Y:S01]  /*5080*/  ULOP3.LUT UR6, UR6, 0x10000, URZ, 0xfc, !UPT ;  /* 0x0001000006067892 */ /* 0x000fe2000f8efc3f */
[C---:B------:R-:W-:Y:S01]  /*5090*/  FMUL.FTZ R168, R0.reuse, R180 ;  /* 0x000000b400a87220 */ /* 0x040fe20000410000 */
[C---:B------:R-:W-:Y:S01]  /*50a0*/  FMUL.FTZ R12, R0.reuse, R158 ;  /* 0x0000009e000c7220 */ /* 0x040fe20000410000 */
[----:B------:R-:W2:Y:S01]  /*50b0*/  LDC R180, c[0x0][0x2f0] ;  /* 0x0000bc00ffb47b82 */ /* 0x000ea20000000800 */
[----:B------:R-:W-:Y:S01]  /*50c0*/  ULEA UR10, UR55, UR6, 0xb ;  /* 0x00000006370a7291 */ /* 0x000fe2000f8e583f */
[C---:B------:R-:W-:Y:S01]  /*50d0*/  FMUL.FTZ R158, R0.reuse, R170 ;  /* 0x000000aa009e7220 */ /* 0x040fe20000410000 */
[C---:B------:R-:W-:Y:S01]  /*50e0*/  FMUL.FTZ R170, R0.reuse, R182 ;  /* 0x000000b600aa7220 */ /* 0x040fe20000410000 */
[C---:B------:R-:W-:Y:S01]  /*50f0*/  FMUL.FTZ R14, R0.reuse, R160 ;  /* 0x000000a0000e7220 */ /* 0x040fe20000410000 */
[C---:B01----:R-:W-:Y:S01]  /*5100*/  FMUL.FTZ R6, R0.reuse, R152 ;  /* 0x0000009800067220 */ /* 0x043fe20000410000 */
[C---:B------:R-:W-:Y:S01]  /*5110*/  FMUL.FTZ R160, R0.reuse, R172 ;  /* 0x000000ac00a07220 */ /* 0x040fe20000410000 */
[C---:B------:R-:W-:Y:S01]  /*5120*/  FMUL.FTZ R172, R0.reuse, R184 ;  /* 0x000000b800ac7220 */ /* 0x040fe20000410000 */
[----:B------:R-:W-:Y:S01]  /*5130*/  UMOV UR6, UR10 ;  /* 0x0000000a00067c82 */ /* 0x000fe20008000000 */
[----:B------:R-:W-:Y:S01]  /*5140*/  IMAD.MOV.U32 R184, RZ, RZ, -0x2 ;  /* 0xfffffffeffb87424 */ /* 0x000fe200078e00ff */
[----:B------:R-:W-:Y:S01]  /*5150*/  QGMMA.64x256x32.F32.E4M3.E4M3 R24, R228, gdesc[UR4], R24, gsb0 ;  /* 0x03e00004e4187df3 */ /* 0x000fe20008000818 */
[----:B------:R-:W-:Y:S01]  /*5160*/  UIADD3 UR6, UR10, 0x2, URZ ;  /* 0x000000020a067890 */ /* 0x000fe2000fffe03f */
[C---:B------:R-:W-:Y:S01]  /*5170*/  FMUL.FTZ R7, R0.reuse, R153 ;  /* 0x0000009900077220 */ /* 0x040fe20000410000 */
[----:B------:R-:W-:Y:S01]  /*5180*/  UMOV UR7, 0x40000040 ;  /* 0x4000004000077882 */ /* 0x000fe20000000000 */
        /* <DEDUP_REMOVED lines=18> */
[----:B------:R-:W3:Y:S01]  /*52b0*/  MUFU.TANH R10, R10 ;  /* 0x0000000a000a7308 */ /* 0x000ee20000002400 */
[C---:B------:R-:W-:Y:S01]  /*52c0*/  FMUL.FTZ R20, R0.reuse, R162 ;  /* 0x000000a200147220 */ /* 0x040fe20000410000 */
[C---:B------:R-:W-:Y:S01]  /*52d0*/  FMUL.FTZ R162, R0.reuse, R174 ;  /* 0x000000ae00a27220 */ /* 0x040fe20000410000 */
[C---:B------:R-:W-:Y:S01]  /*52e0*/  FMUL.FTZ R174, R0.reuse, R185 ;  /* 0x000000b900ae7220 */ /* 0x040fe20000410000 */
[C---:B------:R-:W-:Y:S01]  /*52f0*/  FMUL.FTZ R8, R0.reuse, R154 ;  /* 0x0000009a00087220 */ /* 0x040fe20000410000 */
[C---:B------:R-:W-:Y:S01]  /*5300*/  FMUL.FTZ R154, R0.reuse, R166 ;  /* 0x000000a6009a7220 */ /* 0x040fe20000410000 */
[C---:B------:R-:W-:Y:S01]  /*5310*/  FMUL.FTZ R166, R0.reuse, R178 ;  /* 0x000000b200a67220 */ /* 0x040fe20000410000 */
[C---:B------:R-:W-:Y:S01]  /*5320*/  FMUL.FTZ R178, R0.reuse, R188 ;  /* 0x000000bc00b27220 */ /* 0x040fe20000410000 */
[----:B------:R-:W4:Y:S01]  /*5330*/  MUFU.TANH R11, R11 ;  /* 0x0000000b000b7308 */ /* 0x000f220000002400 */
[C---:B------:R-:W-:Y:S01]  /*5340*/  FMUL.FTZ R185, R0.reuse, R196 ;  /* 0x000000c400b97220 */ /* 0x040fe20000410000 */
[C---:B------:R-:W-:Y:S01]  /*5350*/  FMUL.FTZ R188, R0.reuse, R201 ;  /* 0x000000c900bc7220 */ /* 0x040fe20000410000 */
[C---:B------:R-:W-:Y:S01]  /*5360*/  FMUL.FTZ R205, R0.reuse, R205 ;  /* 0x000000cd00cd7220 */ /* 0x040fe20000410000 */
[C---:B------:R-:W-:Y:S01]  /*5370*/  FMUL.FTZ R212, R0.reuse, R212 ;  /* 0x000000d400d47220 */ /* 0x040fe20000410000 */
[C---:B------:R-:W-:Y:S01]  /*5380*/  FMUL.FTZ R213, R0.reuse, R213 ;  /* 0x000000d500d57220 */ /* 0x040fe20000410000 */
[C---:B------:R-:W-:Y:S01]  /*5390*/  FMUL.FTZ R201, R0.reuse, R206 ;  /* 0x000000ce00c97220 */ /* 0x040fe20000410000 */
[C---:B------:R-:W-:Y:S01]  /*53a0*/  FMUL.FTZ R190, R0.reuse, R190 ;  /* 0x000000be00be7220 */ /* 0x040fe20000410000 */
[----:B------:R-:W5:Y:S01]  /*53b0*/  MUFU.TANH R14, R14 ;  /* 0x0000000e000e7308 */ /* 0x000f620000002400 */
[C---:B------:R-:W-:Y:S01]  /*53c0*/  FMUL.FTZ R194, R0.reuse, R194 ;  /* 0x000000c200c27220 */ /* 0x040fe20000410000 */
[----:B------:R-:W-:-:S06]  /*53d0*/  FMUL.FTZ R195, R0, R195 ;  /* 0x000000c300c37220 */ /* 0x000fcc0000410000 */
[----:B------:R-:W5:Y:S08]  /*53e0*/  MUFU.TANH R15, R15 ;  /* 0x0000000f000f7308 */ /* 0x000f700000002400 */
        /* <DEDUP_REMOVED lines=28> */
[----:B------:R-:W-:-:S05]  /*55b0*/  WARPGROUP.ARRIVE ;  /* 0x00000000000079c5 */ /* 0x000fca0000000000 */
[----:B------:R-:W-:Y:S01]  /*55c0*/  MUFU.TANH R162, R162 ;  /* 0x000000a200a27308 */ /* 0x000fe20000002400 */
[----:B------:R-:W0:Y:S01]  /*55d0*/  S2R R231, SR_TID.X ;  /* 0x0000000000e77919 */ /* 0x000e220000002100 */
[----:B------:R-:W-:Y:S01]  /*55e0*/  QGMMA.64x256x32.F32.E4M3.E4M3 R24, R224, gdesc[UR4], R24, gsb0 ;  /* 0x03e00004e0187df3 */ /* 0x000fe20008000818 */
[----:B------:R-:W-:Y:S01]  /*55f0*/  UIADD3 UR6, UR10, 0x4, URZ ;  /* 0x000000040a067890 */ /* 0x000fe2000fffe03f */
[----:B------:R-:W-:-:S04]  /*5600*/  UMOV UR7, 0x40000040 ;  /* 0x4000004000077882 */ /* 0x000fc80000000000 */
[----:B------:R-:W-:Y:S08]  /*5610*/  MUFU.TANH R163, R163 ;  /* 0x000000a300a37308 */ /* 0x000ff00000002400 */
[----:B------:R-:W-:Y:S08]  /*5620*/  MUFU.TANH R166, R166 ;  /* 0x000000a600a67308 */ /* 0x000ff00000002400 */
[----:B------:R-:W-:Y:S08]  /*5630*/  MUFU.TANH R167, R167 ;  /* 0x000000a700a77308 */ /* 0x000ff00000002400 */
[----:B------:R-:W-:Y:S01]  /*5640*/  MUFU.TANH R170, R170 ;  /* 0x000000aa00aa7308 */ /* 0x000fe20000002400 */
[----:B0-----:R-:W-:-:S07]  /*5650*/  SHF.R.U32.HI R231, RZ, 0x7, R231 ;  /* 0x00000007ffe77819 */ /* 0x001fce00000116e7 */
        /* <DEDUP_REMOVED lines=15> */
[----:B------:R-:W-:Y:S02]  /*5750*/  @UP0 ULDC UR6, c[0x0][0x44c] ;  /* 0x0001130000060ab9 */ /* 0x000fe40000000800 */
[----:B------:R-:W-:Y:S01]  /*5760*/  @P2 IMAD.HI.U32 R173, R175, UR6, RZ ;  /* 0x00000006afad2c27 */ /* 0x000fe2000f8e00ff */
[----:B------:R-:W-:-:S04]  /*5770*/  @UP0 ULDC UR6, c[0x0][0x450] ;  /* 0x0001140000060ab9 */ /* 0x000fc80000000800 */
[----:B------:R-:W-:Y:S01]  /*5780*/  @P2 SHF.R.U32.HI R175, RZ, UR6, R173 ;  /* 0x00000006ffaf2c19 */ /* 0x000fe200080116ad */
[----:B------:R-:W-:Y:S01]  /*5790*/  UMOV UR6, 0xffffff80 ;  /* 0xffffff8000067882 */ /* 0x000fe20000000000 */
[C---:B------:R-:W-:Y:S01]  /*57a0*/  FMUL.FTZ R173, R0.reuse, R186 ;  /* 0x000000ba00ad7220 */ /* 0x040fe20000410000 */
[----:B------:R-:W-:Y:S01]  /*57b0*/  UIMAD UR6, UR52, UR6, 0x1 ;  /* 0x00000001340674a4 */ /* 0x000fe2000f8e0206 */
[----:B------:R-:W-:Y:S01]  /*57c0*/  FMUL.FTZ R186, R0, R197 ;  /* 0x000000c500ba7220 */ /* 0x000fe20000410000 */
[----:B------:R-:W0:Y:S03]  /*57d0*/  SHFL.IDX PT, R182, R175, RZ, 0x1c1f ;  /* 0x001c1fffafb67589 */ /* 0x000e2600000e0000 */
[----:B------:R-:W-:Y:S01]  /*57e0*/  MUFU.TANH R173, R173 ;  /* 0x000000ad00ad7308 */ /* 0x000fe20000002400 */
[----:B------:R-:W-:Y:S01]  /*57f0*/  IMAD R177, R17, R184, UR6 ;  /* 0x0000000611b17e24 */ /* 0x000fe2000f8e02b8 */
[----:B------:R-:W-:-:S02]  /*5800*/  UMOV UR6, UR50 ;  /* 0x0000003200067c82 */ /* 0x000fc40008000000 */
[----:B------:R-:W-:Y:S02]  /*5810*/  IMAD.U32 R206, RZ, RZ, UR6 ;  /* 0x00000006ffce7e24 */ /* 0x000fe4000f8e00ff */
[----:B--2---:R-:W-:Y:S02]  /*5820*/  IMAD R177, R180, UR49, R177 ;  /* 0x00000031b4b17c24 */ /* 0x004fe4000f8e02b1 */
[C---:B------:R-:W-:Y:S01]  /*5830*/  FMUL.FTZ R180, R0.reuse, R192 ;  /* 0x000000c000b47220 */ /* 0x040fe20000410000 */
[----:B------:R-:W-:Y:S01]  /*5840*/  MUFU.TANH R186, R186 ;  /* 0x000000ba00ba7308 */ /* 0x000fe20000002400 */
[----:B------:R-:W-:-:S07]  /*5850*/  FMUL.FTZ R192, R0, R208 ;  /* 0x000000d000c07220 */ /* 0x000fce0000410000 */
[----:B------:R-:W2:Y:S01]  /*5860*/  MUFU.TANH R180, R180 ;  /* 0x000000b400b47308 */ /* 0x000ea20000002400 */
[----:B0-----:R-:W-:-:S07]  /*5870*/  IADD3 R181, R182, -UR53, R177 ;  /* 0x80000035b6b57c10 */ /* 0x001fce000fffe0b1 */
[----:B------:R-:W-:Y:S01]  /*5880*/  MUFU.TANH R192, R192 ;  /* 0x000000c000c07308 */ /* 0x000fe20000002400 */
[C---:B------:R-:W-:Y:S02]  /*5890*/  ISETP.GT.AND P3, PT, R181.reuse, RZ, PT ;  /* 0x000000ffb500720c */ /* 0x040fe40003f64270 */
[C---:B------:R-:W-:Y:S02]  /*58a0*/  ISETP.GT.AND P4, PT, R181.reuse, 0x1, PT ;  /* 0x00000001b500780c */ /* 0x040fe40003f84270 */
[----:B------:R-:W-:Y:S02]  /*58b0*/  FSEL R183, R6, -INF , P3 ;  /* 0xff80000006b77808 */ /* 0x000fe40001800000 */
[----:B------:R-:W-:Y:S01]  /*58c0*/  ISETP.GT.AND P3, PT, R181, 0x8, PT ;  /* 0x00000008b500780c */ /* 0x000fe20003f64270 */
[----:B------:R0:W2:Y:S01]  /*58d0*/  MUFU.TANH R6, R193 ;  /* 0x000000c100067308 */ /* 0x0000a20000002400 */
[----:B-1----:R-:W-:Y:S02]  /*58e0*/  FSEL R7, R7, -INF , P4 ;  /* 0xff80000007077808 */ /* 0x002fe40002000000 */
[----:B------:R-:W-:-:S02]  /*58f0*/  FMNMX.FTZ R182, R183, R4, !PT ;  /* 0x00000004b7b67209 */ /* 0x000fc40007810000 */
[----:B------:R-:W-:Y:S02]  /*5900*/  ISETP.GT.AND P4, PT, R181, 0x9, PT ;  /* 0x00000009b500780c */ /* 0x000fe40003f84270 */
[----:B---3--:R-:W-:Y:S02]  /*5910*/  FSEL R10, R10, -INF , P3 ;  /* 0xff8000000a0a7808 */ /* 0x008fe40001800000 */
[----:B------:R-:W-:Y:S02]  /*5920*/  FMNMX.FTZ R187, R7, R182, !PT ;  /* 0x000000b607bb7209 */ /* 0x000fe40007810000 */
[----:B------:R-:W-:Y:S02]  /*5930*/  ISETP.GT.AND P3, PT, R181, 0x10, PT ;  /* 0x00000010b500780c */ /* 0x000fe40003f64270 */
[----:B----4-:R-:W-:Y:S02]  /*5940*/  FSEL R11, R11, -INF , P4 ;  /* 0xff8000000b0b7808 */ /* 0x010fe40002000000 */
[----:B------:R-:W-:Y:S01]  /*5950*/  FMNMX.FTZ R182, R10, R187, !PT ;  /* 0x000000bb0ab67209 */ /* 0x000fe20007810000 */
[----:B------:R-:W-:Y:S01]  /*5960*/  FMUL.FTZ R187, R0, R200 ;  /* 0x000000c800bb7220 */ /* 0x000fe20000410000 */
[----:B------:R-:W-:-:S02]  /*5970*/  ISETP.GT.AND P4, PT, R181, 0x11, PT ;  /* 0x00000011b500780c */ /* 0x000fc40003f84270 */
[----:B-----5:R-:W-:Y:S02]  /*5980*/  FSEL R14, R14, -INF , P3 ;  /* 0xff8000000e0e7808 */ /* 0x020fe40001800000 */
[----:B------:R-:W-:Y:S01]  /*5990*/  FMNMX.FTZ R189, R11, R182, !PT ;  /* 0x000000b60bbd7209 */ /* 0x000fe20007810000 */
[----:B------:R-:W1:Y:S01]  /*59a0*/  MUFU.TANH R187, R187 ;  /* 0x000000bb00bb7308 */ /* 0x000e620000002400 */
[----:B------:R-:W-:Y:S02]  /*59b0*/  ISETP.GT.AND P3, PT, R181, 0x18, PT ;  /* 0x00000018b500780c */ /* 0x000fe40003f64270 */
[----:B------:R-:W-:Y:S02]  /*59c0*/  FSEL R15, R15, -INF , P4 ;  /* 0xff8000000f0f7808 */ /* 0x000fe40002000000 */
[----:B------:R-:W-:Y:S02]  /*59d0*/  FMNMX.FTZ R182, R14, R189, !PT ;  /* 0x000000bd0eb67209 */ /* 0x000fe40007810000 */
[----:B------:R-:W-:-:S02]  /*59e0*/  ISETP.GT.AND P4, PT, R181, 0x19, PT ;  /* 0x00000019b500780c */ /* 0x000fc40003f84270 */
[----:B------:R-:W-:Y:S02]  /*59f0*/  FSEL R152, R152, -INF , P3 ;  /* 0xff80000098987808 */ /* 0x000fe40001800000 */
[----:B------:R-:W-:Y:S02]  /*5a00*/  FMNMX.FTZ R189, R15, R182, !PT ;  /* 0x000000b60fbd7209 */ /* 0x000fe40007810000 */
[----:B------:R-:W-:Y:S02]  /*5a10*/  ISETP.GT.AND P3, PT, R181, 0x20, PT ;  /* 0x00000020b500780c */ /* 0x000fe40003f64270 */
[----:B------:R-:W-:Y:S02]  /*5a20*/  FSEL R153, R153, -INF , P4 ;  /* 0xff80000099997808 */ /* 0x000fe40002000000 */
[----:B------:R-:W-:Y:S01]  /*5a30*/  FMNMX.FTZ R182, R152, R189, !PT ;  /* 0x000000bd98b67209 */ /* 0x000fe20007810000 */
[C---:B------:R-:W-:Y:S01]  /*5a40*/  FMUL.FTZ R189, R0.reuse, R204 ;  /* 0x000000cc00bd7220 */ /* 0x040fe20000410000 */
[----:B------:R-:W-:Y:S01]  /*5a50*/  ISETP.GT.AND P4, PT, R181, 0x21, PT ;  /* 0x00000021b500780c */ /* 0x000fe20003f84270 */
[----:B------:R-:W-:Y:S01]  /*5a60*/  FMUL.FTZ R204, R0, R211 ;  /* 0x000000d300cc7220 */ /* 0x000fe20000410000 */
[----:B------:R-:W-:-:S02]  /*5a70*/  FSEL R156, R156, -INF , P3 ;  /* 0xff8000009c9c7808 */ /* 0x000fc40001800000 */
[----:B0-----:R-:W-:Y:S01]  /*5a80*/  FMNMX.FTZ R193, R153, R182, !PT ;  /* 0x000000b699c17209 */ /* 0x001fe20007810000 */
[----:B------:R-:W0:Y:S01]  /*5a90*/  MUFU.TANH R189, R189 ;  /* 0x000000bd00bd7308 */ /* 0x000e220000002400 */
[----:B------:R-:W-:Y:S02]  /*5aa0*/  ISETP.GT.AND P3, PT, R181, 0x28, PT ;  /* 0x00000028b500780c */ /* 0x000fe40003f64270 */
[----:B------:R-:W-:Y:S02]  /*5ab0*/  FSEL R157, R157, -INF , P4 ;  /* 0xff8000009d9d7808 */ /* 0x000fe40002000000 */
[----:B------:R-:W-:Y:S02]  /*5ac0*/  FMNMX.FTZ R182, R156, R193, !PT ;  /* 0x000000c19cb67209 */ /* 0x000fe40007810000 */
[----:B------:R-:W-:Y:S01]  /*5ad0*/  ISETP.GT.AND P4, PT, R181, 0x29, PT ;  /* 0x00000029b500780c */ /* 0x000fe20003f84270 */
[----:B------:R-:W-:Y:S01]  /*5ae0*/  MUFU.TANH R204, R204 ;  /* 0x000000cc00cc7308 */ /* 0x000fe20000002400 */
[----:B------:R-:W-:-:S02]  /*5af0*/  FSEL R160, R160, -INF , P3 ;  /* 0xff800000a0a07808 */ /* 0x000fc40001800000 */
[----:B------:R-:W-:Y:S02]  /*5b00*/  FMNMX.FTZ R193, R157, R182, !PT ;  /* 0x000000b69dc17209 */ /* 0x000fe40007810000 */
[----:B------:R-:W-:Y:S02]  /*5b10*/  ISETP.GT.AND P3, PT, R181, 0x30, PT ;  /* 0x00000030b500780c */ /* 0x000fe40003f64270 */
[----:B------:R-:W-:Y:S02]  /*5b20*/  FSEL R182, R161, -INF , P4 ;  /* 0xff800000a1b67808 */ /* 0x000fe40002000000 */
[----:B------:R-:W-:Y:S01]  /*5b30*/  FMNMX.FTZ R193, R160, R193, !PT ;  /* 0x000000c1a0c17209 */ /* 0x000fe20007810000 */
[----:B------:R-:W3:Y:S01]  /*5b40*/  MUFU.TANH R161, R205 ;  /* 0x000000cd00a17308 */ /* 0x000ee20000002400 */
[----:B------:R-:W-:Y:S02]  /*5b50*/  ISETP.GT.AND P4, PT, R181, 0x31, PT ;  /* 0x00000031b500780c */ /* 0x000fe40003f84270 */
[----:B------:R-:W-:-:S02]  /*5b60*/  FSEL R164, R164, -INF , P3 ;  /* 0xff800000a4a47808 */ /* 0x000fc40001800000 */
[----:B------:R-:W-:Y:S02]  /*5b70*/  FMNMX.FTZ R193, R182, R193, !PT ;  /* 0x000000c1b6c17209 */ /* 0x000fe40007810000 */
[----:B------:R-:W-:Y:S02]  /*5b80*/  ISETP.GT.AND P3, PT, R181, 0x38, PT ;  /* 0x00000038b500780c */ /* 0x000fe40003f64270 */
[----:B------:R-:W-:Y:S02]  /*5b90*/  FSEL R165, R165, -INF , P4 ;  /* 0xff800000a5a57808 */ /* 0x000fe40002000000 */
[----:B------:R-:W-:Y:S01]  /*5ba0*/  FMNMX.FTZ R184, R164, R193, !PT ;  /* 0x000000c1a4b87209 */ /* 0x000fe20007810000 */
[----:B------:R-:W-:Y:S01]  /*5bb0*/  FMUL.FTZ R193, R0, R209 ;  /* 0x000000d100c17220 */ /* 0x000fe20000410000 */
[----:B------:R-:W-:Y:S02]  /*5bc0*/  ISETP.GT.AND P4, PT, R181, 0x39, PT ;  /* 0x00000039b500780c */ /* 0x000fe40003f84270 */
[----:B------:R-:W-:-:S02]  /*5bd0*/  FSEL R168, R168, -INF , P3 ;  /* 0xff800000a8a87808 */ /* 0x000fc40001800000 */
[----:B------:R-:W-:Y:S01]  /*5be0*/  FMNMX.FTZ R197, R165, R184, !PT ;  /* 0x000000b8a5c57209 */ /* 0x000fe20007810000 */
[----:B------:R-:W4:Y:S01]  /*5bf0*/  MUFU.TANH R193, R193 ;  /* 0x000000c100c17308 */ /* 0x000f220000002400 */
[----:B------:R-:W-:Y:S02]  /*5c00*/  ISETP.GT.AND P3, PT, R181, 0x40, PT ;  /* 0x00000040b500780c */ /* 0x000fe40003f64270 */
[----:B------:R-:W-:Y:S02]  /*5c10*/  FSEL R169, R169, -INF , P4 ;  /* 0xff800000a9a97808 */ /* 0x000fe40002000000 */
[----:B------:R-:W-:Y:S02]  /*5c20*/  FMNMX.FTZ R184, R168, R197, !PT ;  /* 0x000000c5a8b87209 */ /* 0x000fe40007810000 */
[----:B------:R-:W-:Y:S02]  /*5c30*/  ISETP.GT.AND P4, PT, R181, 0x41, PT ;  /* 0x00000041b500780c */ /* 0x000fe40003f84270 */
[----:B------:R-:W-:-:S02]  /*5c40*/  FSEL R172, R172, -INF , P3 ;  /* 0xff800000acac7808 */ /* 0x000fc40001800000 */
[----:B------:R-:W-:Y:S02]  /*5c50*/  FMNMX.FTZ R197, R169, R184, !PT ;  /* 0x000000b8a9c57209 */ /* 0x000fe40007810000 */
[C---:B------:R-:W-:Y:S02]  /*5c60*/  ISETP.GT.AND P5, PT, R181.reuse, 0x48, PT ;  /* 0x00000048b500780c */ /* 0x040fe40003fa4270 */
[----:B------:R-:W-:Y:S02]  /*5c70*/  FSEL R174, R174, -INF , P4 ;  /* 0xff800000aeae7808 */ /* 0x000fe40002000000 */
[----:B------:R-:W-:Y:S02]  /*5c80*/  FMNMX.FTZ R197, R172, R197, !PT ;  /* 0x000000c5acc57209 */ /* 0x000fe40007810000 */
[----:B------:R-:W-:Y:S02]  /*5c90*/  ISETP.GT.AND P3, PT, R181, 0x49, PT ;  /* 0x00000049b500780c */ /* 0x000fe40003f64270 */
[----:B------:R-:W-:-:S02]  /*5ca0*/  FSEL R178, R178, -INF , P5 ;  /* 0xff800000b2b27808 */ /* 0x000fc40002800000 */
[----:B------:R-:W-:Y:S02]  /*5cb0*/  FMNMX.FTZ R197, R174, R197, !PT ;  /* 0x000000c5aec57209 */ /* 0x000fe40007810000 */
[----:B------:R-:W-:Y:S02]  /*5cc0*/  ISETP.GT.AND P4, PT, R181, 0x50, PT ;  /* 0x00000050b500780c */ /* 0x000fe40003f84270 */
[----:B------:R-:W-:Y:S02]  /*5cd0*/  FSEL R179, R179, -INF , P3 ;  /* 0xff800000b3b37808 */ /* 0x000fe40001800000 */
[----:B------:R-:W-:Y:S02]  /*5ce0*/  FMNMX.FTZ R184, R178, R197, !PT ;  /* 0x000000c5b2b87209 */ /* 0x000fe40007810000 */
[----:B------:R-:W-:Y:S02]  /*5cf0*/  ISETP.GT.AND P5, PT, R181, 0x51, PT ;  /* 0x00000051b500780c */ /* 0x000fe40003fa4270 */
[----:B--2---:R-:W-:-:S02]  /*5d00*/  FSEL R180, R180, -INF , P4 ;  /* 0xff800000b4b47808 */ /* 0x004fc40002000000 */
        /* <DEDUP_REMOVED lines=10> */
[C---:B------:R-:W-:Y:S02]  /*5db0*/  ISETP.GT.AND P5, PT, R181.reuse, 0x61, PT ;  /* 0x00000061b500780c */ /* 0x040fe40003fa4270 */
[----:B------:R-:W-:-:S02]  /*5dc0*/  ISETP.GT.AND P6, PT, R181, 0x68, PT ;  /* 0x00000068b500780c */ /* 0x000fc40003fc4270 */
[----:B------:R-:W-:Y:S02]  /*5dd0*/  ISETP.GT.AND P3, PT, R181, 0x69, PT ;  /* 0x00000069b500780c */ /* 0x000fe40003f64270 */
[----:B-1----:R-:W-:Y:S02]  /*5de0*/  FSEL R187, R187, -INF , P4 ;  /* 0xff800000bbbb7808 */ /* 0x002fe40002000000 */
[----:B------:R-:W-:Y:S01]  /*5df0*/  FMNMX.FTZ R196, R186, R197, !PT ;  /* 0x000000c5bac47209 */ /* 0x000fe20007810000 */
[----:B------:R-:W-:Y:S01]  /*5e00*/  FMUL.FTZ R197, R0, R198 ;  /* 0x000000c600c57220 */ /* 0x000fe20000410000 */
[----:B------:R-:W-:Y:S01]  /*5e10*/  FSEL R6, R188, -INF , P5 ;  /* 0xff800000bc067808 */ /* 0x000fe20002800000 */
[C---:B------:R-:W-:Y:S01]  /*5e20*/  FMUL.FTZ R198, R0.reuse, R199 ;  /* 0x000000c700c67220 */ /* 0x040fe20000410000 */
[----:B0-----:R-:W-:Y:S01]  /*5e30*/  FSEL R188, R189, -INF , P6 ;  /* 0xff800000bdbc7808 */ /* 0x001fe20003000000 */
[C---:B------:R-:W-:Y:S01]  /*5e40*/  FMUL.FTZ R199, R0.reuse, R202 ;  /* 0x000000ca00c77220 */ /* 0x040fe20000410000 */
[----:B---3--:R-:W-:Y:S01]  /*5e50*/  FSEL R189, R161, -INF , P3 ;  /* 0xff800000a1bd7808 */ /* 0x008fe20001800000 */
[----:B------:R-:W-:Y:S01]  /*5e60*/  FMUL.FTZ R202, R0, R207 ;  /* 0x000000cf00ca7220 */ /* 0x000fe20000410000 */
[----:B------:R-:W-:Y:S01]  /*5e70*/  FMNMX.FTZ R161, R187, R196, !PT ;  /* 0x000000c4bba17209 */ /* 0x000fe20007810000 */
[----:B------:R-:W-:Y:S01]  /*5e80*/  MUFU.TANH R197, R197 ;  /* 0x000000c500c57308 */ /* 0x000fe20000002400 */
[----:B------:R-:W-:-:S02]  /*5e90*/  ISETP.GT.AND P4, PT, R181, 0x70, PT ;  /* 0x00000070b500780c */ /* 0x000fc40003f84270 */
[C---:B------:R-:W-:Y:S02]  /*5ea0*/  ISETP.GT.AND P5, PT, R181.reuse, 0x71, PT ;  /* 0x00000071b500780c */ /* 0x040fe40003fa4270 */
[C---:B------:R-:W-:Y:S02]  /*5eb0*/  ISETP.GT.AND P6, PT, R181.reuse, 0x78, PT ;  /* 0x00000078b500780c */ /* 0x040fe40003fc4270 */
[----:B------:R-:W-:Y:S01]  /*5ec0*/  ISETP.GT.AND P3, PT, R181, 0x79, PT ;  /* 0x00000079b500780c */ /* 0x000fe20003f64270 */
[----:B------:R-:W-:Y:S01]  /*5ed0*/  MUFU.TANH R198, R198 ;  /* 0x000000c600c67308 */ /* 0x000fe20000002400 */
[----:B------:R-:W-:Y:S02]  /*5ee0*/  FMNMX.FTZ R161, R6, R161, !PT ;  /* 0x000000a106a17209 */ /* 0x000fe40007810000 */
[----:B------:R-:W-:Y:S02]  /*5ef0*/  FSEL R192, R192, -INF , P4 ;  /* 0xff800000c0c07808 */ /* 0x000fe40002000000 */
[----:B------:R-:W-:-:S02]  /*5f00*/  FMNMX.FTZ R196, R188, R161, !PT ;  /* 0x000000a1bcc47209 */ /* 0x000fc40007810000 */
[----:B----4-:R-:W-:Y:S01]  /*5f10*/  FSEL R193, R193, -INF , P5 ;  /* 0xff800000c1c17808 */ /* 0x010fe20002800000 */
[----:B------:R-:W0:Y:S01]  /*5f20*/  MUFU.TANH R181, R212 ;  /* 0x000000d400b57308 */ /* 0x000e220000002400 */
[----:B------:R-:W-:Y:S01]  /*5f30*/  FMNMX.FTZ R161, R189, R196, !PT ;  /* 0x000000c4bda17209 */ /* 0x000fe20007810000 */
[----:B------:R-:W-:Y:S01]  /*5f40*/  FMUL.FTZ R196, R0, R191 ;  /* 0x000000bf00c47220 */ /* 0x000fe20000410000 */
[----:B------:R-:W-:Y:S02]  /*5f50*/  FSEL R191, R213, -INF , P3 ;  /* 0xff800000d5bf7808 */ /* 0x000fe40001800000 */
[----:B------:R-:W-:-:S03]  /*5f60*/  FMNMX.FTZ R200, R192, R161, !PT ;  /* 0x000000a1c0c87209 */ /* 0x000fc60007810000 */
[----:B------:R-:W1:Y:S01]  /*5f70*/  MUFU.TANH R196, R196 ;  /* 0x000000c400c47308 */ /* 0x000e620000002400 */
[----:B------:R-:W-:-:S07]  /*5f80*/  FMNMX.FTZ R200, R193, R200, !PT ;  /* 0x000000c8c1c87209 */ /* 0x000fce0007810000 */
[----:B------:R-:W2:Y:S01]  /*5f90*/  MUFU.TANH R199, R199 ;  /* 0x000000c700c77308 */ /* 0x000ea20000002400 */
[----:B0-----:R-:W-:-:S04]  /*5fa0*/  FSEL R181, R181, -INF , P6 ;  /* 0xff800000b5b57808 */ /* 0x001fc80003000000 */
[----:B------:R-:W-:-:S03]  /*5fb0*/  FMNMX.FTZ R200, R181, R200, !PT ;  /* 0x000000c8b5c87209 */ /* 0x000fc60007810000 */
[----:B------:R-:W-:Y:S01]  /*5fc0*/  MUFU.TANH R202, R202 ;  /* 0x000000ca00ca7308 */ /* 0x000fe20000002400 */
[----:B------:R-:W-:-:S05]  /*5fd0*/  FMNMX.FTZ R161, R191, R200, !PT ;  /* 0x000000c8bfa17209 */ /* 0x000fca0007810000 */
[----:B------:R-:W0:Y:S01]  /*5fe0*/  SHFL.BFLY PT, R200, R161, 0x2, 0x1f ;  /* 0x0c401f00a1c87f89 */ /* 0x000e2200000e0000 */
[----:B------:R-:W-:Y:S02]  /*5ff0*/  WARPGROUP.DEPBAR.LE gsb0, 0x0 ;  /* 0x00008000000079c5 */ /* 0x000fe40000010000 */
[----:B0-----:R-:W-:Y:S01]  /*6000*/  FMNMX.FTZ R205, R161, R200, !PT ;  /* 0x000000c8a1cd7209 */ /* 0x001fe20007810000 */
[C---:B------:R-:W-:Y:S01]  /*6010*/  FMUL.FTZ R200, R0.reuse, R203 ;  /* 0x000000cb00c87220 */ /* 0x040fe20000410000 */
[----:B------:R-:W-:Y:S02]  /*6020*/  FMUL.FTZ R203, R0, R210 ;  /* 0x000000d200cb7220 */ /* 0x000fe40000410000 */
[----:B------:R-:W0:Y:S03]  /*6030*/  SHFL.IDX PT, R210, R175, 0x1, 0x1c1f ;  /* 0x003c1f00afd27f89 */ /* 0x000e2600000e0000 */
[----:B------:R-:W3:Y:S01]  /*6040*/  MUFU.TANH R200, R200 ;  /* 0x000000c800c87308 */ /* 0x000ee20000002400 */
[----:B------:R-:W4:Y:S07]  /*6050*/  SHFL.BFLY PT, R208, R205, 0x1, 0x1f ;  /* 0x0c201f00cdd07f89 */ /* 0x000f2e00000e0000 */
[----:B------:R-:W5:Y:S01]  /*6060*/  MUFU.TANH R203, R203 ;  /* 0x000000cb00cb7308 */ /* 0x000f620000002400 */
[----:B0-----:R-:W-:-:S02]  /*6070*/  IADD3 R177, R210, -UR53, R177 ;  /* 0x80000035d2b17c10 */ /* 0x001fc4000fffe0b1 */
[----:B----4-:R-:W-:Y:S01]  /*6080*/  FMNMX.FTZ R161, R205, R208, !PT ;  /* 0x000000d0cda17209 */ /* 0x010fe20007810000 */
[C---:B------:R-:W-:Y:S01]  /*6090*/  FMUL.FTZ R205, R0.reuse, R214 ;  /* 0x000000d600cd7220 */ /* 0x040fe20000410000 */
[----:B------:R-:W-:Y:S01]  /*60a0*/  ISETP.GT.AND P5, PT, R177, RZ, PT ;  /* 0x000000ffb100720c */ /* 0x000fe20003fa4270 */
[----:B------:R-:W-:Y:S01]  /*60b0*/  FMUL.FTZ R208, R0, R215 ;  /* 0x000000d700d07220 */ /* 0x000fe20000410000 */
[C---:B------:R-:W-:Y:S01]  /*60c0*/  FSETP.NEU.FTZ.AND P3, PT, R161.reuse, -INF , PT ;  /* 0xff800000a100780b */ /* 0x040fe20003f7d000 */
[----:B------:R-:W-:-:S01]  /*60d0*/  FFMA.FTZ R207, R161, R206, -8 ;  /* 0xc1000000a1cf7423 */ /* 0x000fc200000100ce */
[C---:B------:R-:W-:Y:S01]  /*60e0*/  ISETP.GT.AND P4, PT, R177.reuse, 0x1, PT ;  /* 0x00000001b100780c */ /* 0x040fe20003f84270 */
[----:B------:R-:W0:Y:S01]  /*60f0*/  MUFU.TANH R205, R205 ;  /* 0x000000cd00cd7308 */ /* 0x000e220000002400 */
[----:B------:R-:W-:Y:S02]  /*6100*/  ISETP.GT.AND P6, PT, R177, 0x8, PT ;  /* 0x00000008b100780c */ /* 0x000fe40003fc4270 */
[----:B------:R-:W-:-:S02]  /*6110*/  FSEL R207, R207, RZ, P3 ;  /* 0x000000ffcfcf7208 */ /* 0x000fc40001800000 */
[----:B------:R-:W-:Y:S02]  /*6120*/  FSEL R9, R9, -INF , P4 ;  /* 0xff80000009097808 */ /* 0x000fe40002000000 */
[----:B------:R-:W-:Y:S01]  /*6130*/  FSEL R12, R12, -INF , P6 ;  /* 0xff8000000c0c7808 */ /* 0x000fe20003000000 */
[----:B------:R-:W-:-:S01]  /*6140*/  FFMA.FTZ R206, R183, UR6, -R207 ;  /* 0x00000006b7ce7c23 */ /* 0x000fc200080108cf */
[--C-:B------:R-:W-:Y:S01]  /*6150*/  FFMA.FTZ R183, R10, UR6, -R207.reuse ;  /* 0x000000060ab77c23 */ /* 0x100fe200080108cf */
[----:B------:R-:W-:Y:S01]  /*6160*/  FSEL R10, R8, -INF , P5 ;  /* 0xff800000080a7808 */ /* 0x000fe20002800000 */
[----:B------:R-:W4:Y:S01]  /*6170*/  MUFU.TANH R208, R208 ;  /* 0x000000d000d07308 */ /* 0x000f220000002400 */
[----:B------:R-:W-:Y:S01]  /*6180*/  ISETP.GT.AND P5, PT, R177, 0x9, PT ;  /* 0x00000009b100780c */ /* 0x000fe20003fa4270 */
[--C-:B------:R-:W-:Y:S01]  /*6190*/  FFMA.FTZ R7, R7, UR6, -R207.reuse ;  /* 0x0000000607077c23 */ /* 0x100fe200080108cf */
[----:B------:R-:W-:Y:S01]  /*61a0*/  FMNMX.FTZ R210, R10, R5, !PT ;  /* 0x000000050ad27209 */ /* 0x000fe20007810000 */
[--C-:B------:R-:W-:Y:S01]  /*61b0*/  FFMA.FTZ R11, R11, UR6, -R207.reuse ;  /* 0x000000060b0b7c23 */ /* 0x100fe200080108cf */
[----:B------:R-:W-:Y:S01]  /*61c0*/  ISETP.GT.AND P4, PT, R177, 0x10, PT ;  /* 0x00000010b100780c */ /* 0x000fe20003f84270 */
[--C-:B------:R-:W-:Y:S01]  /*61d0*/  FFMA.FTZ R14, R14, UR6, -R207.reuse ;  /* 0x000000060e0e7c23 */ /* 0x100fe200080108cf */
[----:B------:R-:W-:Y:S01]  /*61e0*/  FMNMX.FTZ R175, R9, R210, !PT ;  /* 0x000000d209af7209 */ /* 0x000fe20007810000 */
[----:B------:R1:W-:Y:S01]  /*61f0*/  MUFU.EX2 R8, R183 ;  /* 0x000000b700087308 */ /* 0x0003e20000000800 */
[----:B------:R-:W-:Y:S01]  /*6200*/  FSEL R13, R13, -INF , P5 ;  /* 0xff8000000d0d7808 */ /* 0x000fe20002800000 */
[--C-:B------:R-:W-:Y:S01]  /*6210*/  FFMA.FTZ R15, R15, UR6, -R207.reuse ;  /* 0x000000060f0f7c23 */ /* 0x100fe200080108cf */
[----:B------:R-:W-:Y:S01]  /*6220*/  FMNMX.FTZ R210, R12, R175, !PT ;  /* 0x000000af0cd27209 */ /* 0x000fe20007810000 */
[--C-:B------:R-:W-:Y:S01]  /*6230*/  FFMA.FTZ R152, R152, UR6, -R207.reuse ;  /* 0x0000000698987c23 */ /* 0x100fe200080108cf */
[----:B------:R-:W-:Y:S01]  /*6240*/  ISETP.GT.AND P6, PT, R177, 0x11, PT ;  /* 0x00000011b100780c */ /* 0x000fe20003fc4270 */
[--C-:B------:R-:W-:Y:S01]  /*6250*/  FFMA.FTZ R153, R153, UR6, -R207.reuse ;  /* 0x0000000699997c23 */ /* 0x100fe200080108cf */
[----:B------:R-:W-:Y:S01]  /*6260*/  FSEL R20, R20, -INF , P4 ;  /* 0xff80000014147808 */ /* 0x000fe20002000000 */
[--C-:B------:R-:W-:Y:S01]  /*6270*/  FFMA.FTZ R156, R156, UR6, -R207.reuse ;  /* 0x000000069c9c7c23 */ /* 0x100fe200080108cf */
[----:B------:R-:W-:Y:S01]  /*6280*/  FMNMX.FTZ R175, R13, R210, !PT ;  /* 0x000000d20daf7209 */ /* 0x000fe20007810000 */
[--C-:B-1----:R-:W-:Y:S01]  /*6290*/  FFMA.FTZ R183, R182, UR6, -R207.reuse ;  /* 0x00000006b6b77c23 */ /* 0x102fe200080108cf */
[----:B------:R-:W-:Y:S01]  /*62a0*/  ISETP.GT.AND P5, PT, R177, 0x18, PT ;  /* 0x00000018b100780c */ /* 0x000fe20003fa4270 */
[--C-:B------:R-:W-:Y:S01]  /*62b0*/  FFMA.FTZ R182, R187, UR6, -R207.reuse ;  /* 0x00000006bbb67c23 */ /* 0x100fe200080108cf */
        /* <DEDUP_REMOVED lines=25> */
[----:B------:R-:W-:Y:S01]  /*6450*/  FFMA.FTZ R181, R181, UR6, -R207 ;  /* 0x00000006b5b57c23 */ /* 0x000fe200080108cf */
[----:B------:R-:W-:Y:S01]  /*6460*/  FMNMX.FTZ R210, R158, R175, !PT ;  /* 0x000000af9ed27209 */ /* 0x000fe20007810000 */
[----:B------:R-:W-:Y:S01]  /*6470*/  MUFU.EX2 R206, R206 ;  /* 0x000000ce00ce7308 */ /* 0x000fe20000000800 */
[----:B------:R-:W-:-:S02]  /*6480*/  ISETP.GT.AND P6, PT, R177, 0x29, PT ;  /* 0x00000029b100780c */ /* 0x000fc40003fc4270 */
[----:B------:R-:W-:Y:S02]  /*6490*/  FSEL R162, R162, -INF , P4 ;  /* 0xff800000a2a27808 */ /* 0x000fe40002000000 */
[----:B------:R-:W-:Y:S02]  /*64a0*/  FMNMX.FTZ R175, R159, R210, !PT ;  /* 0x000000d29faf7209 */ /* 0x000fe40007810000 */
[----:B------:R-:W-:Y:S01]  /*64b0*/  ISETP.GT.AND P5, PT, R177, 0x30, PT ;  /* 0x00000030b100780c */ /* 0x000fe20003fa4270 */
[----:B------:R-:W-:Y:S01]  /*64c0*/  MUFU.EX2 R7, R7 ;  /* 0x0000000700077308 */ /* 0x000fe20000000800 */
[----:B------:R-:W-:Y:S02]  /*64d0*/  FSEL R163, R163, -INF , P6 ;  /* 0xff800000a3a37808 */ /* 0x000fe40003000000 */
[----:B------:R-:W-:Y:S02]  /*64e0*/  FMNMX.FTZ R210, R162, R175, !PT ;  /* 0x000000afa2d27209 */ /* 0x000fe40007810000 */
[----:B------:R-:W-:-:S02]  /*64f0*/  ISETP.GT.AND P4, PT, R177, 0x31, PT ;  /* 0x00000031b100780c */ /* 0x000fc40003f84270 */
[----:B------:R-:W-:Y:S01]  /*6500*/  FSEL R166, R166, -INF , P5 ;  /* 0xff800000a6a67808 */ /* 0x000fe20002800000 */
[----:B------:R-:W-:Y:S01]  /*6510*/  MUFU.EX2 R11, R11 ;  /* 0x0000000b000b7308 */ /* 0x000fe20000000800 */
[----:B------:R-:W-:Y:S02]  /*6520*/  FMNMX.FTZ R175, R163, R210, !PT ;  /* 0x000000d2a3af7209 */ /* 0x000fe40007810000 */
[----:B------:R-:W-:Y:S02]  /*6530*/  ISETP.GT.AND P6, PT, R177, 0x38, PT ;  /* 0x00000038b100780c */ /* 0x000fe40003fc4270 */
[----:B------:R-:W-:Y:S02]  /*6540*/  FSEL R167, R167, -INF , P4 ;  /* 0xff800000a7a77808 */ /* 0x000fe40002000000 */
        /* <DEDUP_REMOVED lines=20> */
[C---:B------:R-:W-:Y:S01]  /*6690*/  ISETP.GT.AND P6, PT, R177.reuse, 0x50, PT ;  /* 0x00000050b100780c */ /* 0x040fe20003fc4270 */
        /* <DEDUP_REMOVED lines=19> */
[----:B--2---:R-:W-:Y:S01]  /*67d0*/  FSEL R199, R199, -INF , P5 ;  /* 0xff800000c7c77808 */ /* 0x004fe20002800000 */
[----:B------:R-:W-:Y:S01]  /*67e0*/  MUFU.EX2 R164, R164 ;  /* 0x000000a400a47308 */ /* 0x000fe20000000800 */
[----:B------:R-:W-:Y:S02]  /*67f0*/  FMNMX.FTZ R170, R198, R209, !PT ;  /* 0x000000d1c6aa7209 */ /* 0x000fe40007810000 */
[----:B------:R-:W-:Y:S02]  /*6800*/  ISETP.GT.AND P6, PT, R177, 0x68, PT ;  /* 0x00000068b100780c */ /* 0x000fe40003fc4270 */
[----:B---3--:R-:W-:Y:S02]  /*6810*/  FSEL R200, R200, -INF , P4 ;  /* 0xff800000c8c87808 */ /* 0x008fe40002000000 */
        /* <DEDUP_REMOVED lines=10> */
[----:B-----5:R-:W-:Y:S01]  /*68c0*/  FSEL R203, R203, -INF , P4 ;  /* 0xff800000cbcb7808 */ /* 0x020fe20002000000 */
[----:B------:R-:W-:Y:S01]  /*68d0*/  MUFU.EX2 R169, R169 ;  /* 0x000000a900a97308 */ /* 0x000fe20000000800 */
[----:B------:R-:W-:Y:S02]  /*68e0*/  FMNMX.FTZ R170, R202, R209, !PT ;  /* 0x000000d1caaa7209 */ /* 0x000fe40007810000 */
[----:B------:R-:W-:Y:S02]  /*68f0*/  ISETP.GT.AND P5, PT, R177, 0x78, PT ;  /* 0x00000078b100780c */ /* 0x000fe40003fa4270 */
[----:B------:R-:W-:Y:S02]  /*6900*/  FSEL R204, R204, -INF , P6 ;  /* 0xff800000cccc7808 */ /* 0x000fe40003000000 */
[----:B------:R-:W-:Y:S01]  /*6910*/  FMNMX.FTZ R209, R203, R170, !PT ;  /* 0x000000aacbd17209 */ /* 0x000fe20007810000 */
[----:B------:R-:W-:Y:S01]  /*6920*/  MUFU.EX2 R172, R172 ;  /* 0x000000ac00ac7308 */ /* 0x000fe20000000800 */
[----:B------:R-:W-:Y:S01]  /*6930*/  ISETP.GT.AND P4, PT, R177, 0x79, PT ;  /* 0x00000079b100780c */ /* 0x000fe20003f84270 */
[--C-:B------:R-:W-:Y:S01]  /*6940*/  FFMA.FTZ R177, R174, UR6, -R207.reuse ;  /* 0x00000006aeb17c23 */ /* 0x100fe200080108cf */
[----:B0-----:R-:W-:Y:S01]  /*6950*/  FSEL R205, R205, -INF , P5 ;  /* 0xff800000cdcd7808 */ /* 0x001fe20002800000 */
[--C-:B------:R-:W-:Y:S01]  /*6960*/  FFMA.FTZ R174, R178, UR6, -R207.reuse ;  /* 0x00000006b2ae7c23 */ /* 0x100fe200080108cf */
[----:B------:R-:W-:Y:S01]  /*6970*/  FMNMX.FTZ R170, R204, R209, !PT ;  /* 0x000000d1ccaa7209 */ /* 0x000fe20007810000 */
[--C-:B------:R-:W-:Y:S01]  /*6980*/  FFMA.FTZ R178, R180, UR6, -R207.reuse ;  /* 0x00000006b4b27c23 */ /* 0x100fe200080108cf */
[----:B----4-:R-:W-:Y:S01]  /*6990*/  FSEL R208, R208, -INF , P4 ;  /* 0xff800000d0d07808 */ /* 0x010fe20002000000 */
[--C-:B------:R-:W-:Y:S01]  /*69a0*/  FFMA.FTZ R180, R185, UR6, -R207.reuse ;  /* 0x00000006b9b47c23 */ /* 0x100fe200080108cf */
[----:B------:R-:W-:Y:S01]  /*69b0*/  FMNMX.FTZ R209, R205, R170, !PT ;  /* 0x000000aacdd17209 */ /* 0x000fe20007810000 */
[--C-:B------:R-:W-:Y:S01]  /*69c0*/  FFMA.FTZ R185, R186, UR6, -R207.reuse ;  /* 0x00000006bab97c23 */ /* 0x100fe200080108cf */
[----:B------:R-:W-:-:S01]  /*69d0*/  FFMA.FTZ R186, R191, UR6, -R207 ;  /* 0x00000006bfba7c23 */ /* 0x000fc200080108cf */
[----:B------:R-:W-:Y:S01]  /*69e0*/  MUFU.EX2 R177, R177 ;  /* 0x000000b100b17308 */ /* 0x000fe20000000800 */
[----:B------:R-:W-:Y:S01]  /*69f0*/  FMNMX.FTZ R170, R208, R209, !PT ;  /* 0x000000d1d0aa7209 */ /* 0x000fe20007810000 */
[--C-:B------:R-:W-:Y:S01]  /*6a00*/  FFMA.FTZ R209, R184, UR6, -R207.reuse ;  /* 0x00000006b8d17c23 */ /* 0x100fe200080108cf */
[----:B------:R-:W-:-:S03]  /*6a10*/  FFMA.FTZ R184, R192, UR6, -R207 ;  /* 0x00000006c0b87c23 */ /* 0x000fc600080108cf */
        /* <DEDUP_REMOVED lines=11> */
[----:B------:R-:W-:-:S03]  /*6ad0*/  IMAD.U32 R211, RZ, RZ, UR6 ;  /* 0x00000006ffd37e24 */ /* 0x000fc6000f8e00ff */
[C---:B------:R-:W-:Y:S01]  /*6ae0*/  FSETP.NEU.FTZ.AND P4, PT, R170.reuse, -INF , PT ;  /* 0xff800000aa00780b */ /* 0x040fe20003f9d000 */
[----:B------:R-:W-:-:S02]  /*6af0*/  FFMA.FTZ R188, R170, R211, -8 ;  /* 0xc1000000aabc7423 */ /* 0x000fc400000100d3 */
[----:B------:R-:W-:Y:S01]  /*6b00*/  MUFU.EX2 R187, R187 ;  /* 0x000000bb00bb7308 */ /* 0x000fe20000000800 */
[----:B------:R-:W-:Y:S02]  /*6b10*/  FSEL R192, R170, RZ, P4 ;  /* 0x000000ffaac07208 */ /* 0x000fe40002000000 */
[----:B------:R-:W-:-:S03]  /*6b20*/  FSEL R188, R188, RZ, P4 ;  /* 0x000000ffbcbc7208 */ /* 0x000fc60002000000 */
[----:B------:R-:W-:Y:S02]  /*6b30*/  FADD.FTZ R192, -R192, R5 ;  /* 0x00000005c0c07221 */ /* 0x000fe40000010100 */
        /* <DEDUP_REMOVED lines=15> */
[----:B------:R-:W-:Y:S01]  /*6c30*/  FSEL R167, R161, RZ, P3 ;  /* 0x000000ffa1a77208 */ /* 0x000fe20001800000 */
[--C-:B------:R-:W-:Y:S01]  /*6c40*/  FFMA.FTZ R207, R175, UR6, -R188.reuse ;  /* 0x00000006afcf7c23 */ /* 0x100fe200080108bc */
[----:B------:R-:W-:Y:S01]  /*6c50*/  FMUL.FTZ R192, R192, UR6 ;  /* 0x00000006c0c07c20 */ /* 0x000fe20008410000 */
[----:B------:R-:W-:Y:S01]  /*6c60*/  MUFU.EX2 R191, R191 ;  /* 0x000000bf00bf7308 */ /* 0x000fe20000000800 */
[----:B------:R-:W-:-:S01]  /*6c70*/  FFMA.FTZ R176, R176, UR6, -R188 ;  /* 0x00000006b0b07c23 */ /* 0x000fc200080108bc */
[----:B------:R-:W-:-:S04]  /*6c80*/  FADD.FTZ R167, -R167, R4 ;  /* 0x00000004a7a77221 */ /* 0x000fc80000010100 */
[----:B------:R-:W-:Y:S01]  /*6c90*/  FMUL.FTZ R175, R167, UR6 ;  /* 0x00000006a7af7c20 */ /* 0x000fe20008410000 */
[----:B------:R-:W-:-:S01]  /*6ca0*/  FFMA.FTZ R167, R171, UR6, -R188 ;  /* 0x00000006aba77c23 */ /* 0x000fc200080108bc */
[----:B------:R-:W-:Y:S01]  /*6cb0*/  MUFU.EX2 R192, R192 ;  /* 0x000000c000c07308 */ /* 0x000fe20000000800 */
[----:B------:R-:W-:-:S01]  /*6cc0*/  FFMA.FTZ R171, R173, UR6, -R188 ;  /* 0x00000006adab7c23 */ /* 0x000fc200080108bc */
[----:B------:R-:W-:-:S06]  /*6cd0*/  FFMA.FTZ R173, R190, UR6, -R188 ;  /* 0x00000006bead7c23 */ /* 0x000fcc00080108bc */
[----:B------:R-:W0:Y:S08]  /*6ce0*/  MUFU.EX2 R5, R175 ;  /* 0x000000af00057308 */ /* 0x000e300000000800 */
[----:B------:R-:W1:Y:S08]  /*6cf0*/  MUFU.EX2 R10, R10 ;  /* 0x0000000a000a7308 */ /* 0x000e700000000800 */
[----:B------:R-:W2:Y:S01]  /*6d00*/  MUFU.EX2 R9, R9 ;  /* 0x0000000900097308 */ /* 0x000ea20000000800 */
[----:B0-----:R-:W-:-:S01]  /*6d10*/  FFMA.FTZ R190, R5, R3, R206 ;  /* 0x0000000305be7223 */ /* 0x001fc200000100ce */
[----:B------:R-:W-:-:S03]  /*6d20*/  FFMA.FTZ R3, R192, R2, R191 ;  /* 0x00000002c0037223 */ /* 0x000fc600000100bf */
[----:B------:R-:W-:Y:S01]  /*6d30*/  FADD.FTZ R175, R7, R190 ;  /* 0x000000be07af7221 */ /* 0x000fe20000010000 */
[----:B------:R-:W-:-:S02]  /*6d40*/  FFMA.FTZ R190, R196, UR6, -R188 ;  /* 0x00000006c4be7c23 */ /* 0x000fc400080108bc */
[----:B------:R-:W0:Y:S01]  /*6d50*/  MUFU.EX2 R12, R12 ;  /* 0x0000000c000c7308 */ /* 0x000e220000000800 */
[----:B-1----:R-:W-:-:S01]  /*6d60*/  FADD.FTZ R2, R10, R3 ;  /* 0x000000030a027221 */ /* 0x002fc20000010000 */
[----:B------:R-:W-:Y:S01]  /*6d70*/  FADD.FTZ R196, R8, R175 ;  /* 0x000000af08c47221 */ /* 0x000fe20000010000 */
[----:B------:R-:W-:-:S05]  /*6d80*/  FFMA.FTZ R175, R194, UR6, -R188 ;  /* 0x00000006c2af7c23 */ /* 0x000fca00080108bc */
[----:B------:R-:W1:Y:S01]  /*6d90*/  MUFU.EX2 R13, R13 ;  /* 0x0000000d000d7308 */ /* 0x000e620000000800 */
[----:B--2---:R-:W-:-:S07]  /*6da0*/  FADD.FTZ R3, R9, R2 ;  /* 0x0000000209037221 */ /* 0x004fce0000010000 */
[----:B------:R-:W2:Y:S01]  /*6db0*/  MUFU.EX2 R20, R20 ;  /* 0x0000001400147308 */ /* 0x000ea20000000800 */
[----:B0-----:R-:W-:-:S07]  /*6dc0*/  FADD.FTZ R2, R12, R3 ;  /* 0x000000030c027221 */ /* 0x001fce0000010000 */
[----:B------:R-:W0:Y:S01]  /*6dd0*/  MUFU.EX2 R21, R21 ;  /* 0x0000001500157308 */ /* 0x000e220000000800 */
[----:B-1----:R-:W-:-:S07]  /*6de0*/  FADD.FTZ R3, R13, R2 ;  /* 0x000000020d037221 */ /* 0x002fce0000010000 */
[----:B------:R1:W-:Y:S01]  /*6df0*/  MUFU.EX2 R4, R207 ;  /* 0x000000cf00047308 */ /* 0x0003e20000000800 */
[----:B--2---:R-:W-:-:S07]  /*6e00*/  FADD.FTZ R2, R20, R3 ;  /* 0x0000000314027221 */ /* 0x004fce0000010000 */
[----:B------:R-:W2:Y:S01]  /*6e10*/  MUFU.EX2 R154, R154 ;  /* 0x0000009a009a7308 */ /* 0x000ea20000000800 */
[----:B-1----:R-:W-:-:S01]  /*6e20*/  FADD.FTZ R207, R11, R196 ;  /* 0x000000c40bcf7221 */ /* 0x002fc20000010000 */
[----:B0-----:R-:W-:-:S03]  /*6e30*/  FADD.FTZ R3, R21, R2 ;  /* 0x0000000215037221 */ /* 0x001fc60000010000 */
[----:B------:R-:W-:-:S03]  /*6e40*/  FADD.FTZ R194, R14, R207 ;  /* 0x000000cf0ec27221 */ /* 0x000fc60000010000 */
[----:B------:R-:W0:Y:S01]  /*6e50*/  MUFU.EX2 R155, R155 ;  /* 0x0000009b009b7308 */ /* 0x000e220000000800 */
[----:B------:R-:W-:-:S01]  /*6e60*/  FADD.FTZ R207, R15, R194 ;  /* 0x000000c20fcf7221 */ /* 0x000fc20000010000 */
[--C-:B------:R-:W-:Y:S01]  /*6e70*/  FFMA.FTZ R194, R195, UR6, -R188.reuse ;  /* 0x00000006c3c27c23 */ /* 0x100fe200080108bc */
[----:B------:R-:W-:-:S02]  /*6e80*/  FFMA.FTZ R195, R197, UR6, -R188 ;  /* 0x00000006c5c37c23 */ /* 0x000fc400080108bc */
[----:B------:R-:W-:-:S03]  /*6e90*/  FADD.FTZ R196, R152, R207 ;  /* 0x000000cf98c47221 */ /* 0x000fc60000010000 */
[----:B------:R-:W1:Y:S01]  /*6ea0*/  MUFU.EX2 R158, R158 ;  /* 0x0000009e009e7308 */ /* 0x000e620000000800 */
[----:B------:R-:W-:-:S01]  /*6eb0*/  FADD.FTZ R207, R153, R196 ;  /* 0x000000c499cf7221 */ /* 0x000fc20000010000 */
[----:B--2---:R-:W-:-:S03]  /*6ec0*/  FADD.FTZ R2, R154, R3 ;  /* 0x000000039a027221 */ /* 0x004fc60000010000 */
[----:B------:R-:W-:-:S03]  /*6ed0*/  FADD.FTZ R196, R156, R207 ;  /* 0x000000cf9cc47221 */ /* 0x000fc60000010000 */
[----:B------:R-:W2:Y:S01]  /*6ee0*/  MUFU.EX2 R159, R159 ;  /* 0x0000009f009f7308 */ /* 0x000ea20000000800 */
[----:B0-----:R-:W-:-:S01]  /*6ef0*/  FADD.FTZ R3, R155, R2 ;  /* 0x000000029b037221 */ /* 0x001fc20000010000 */
[----:B------:R-:W-:Y:S01]  /*6f00*/  FADD.FTZ R197, R157, R196 ;  /* 0x000000c49dc57221 */ /* 0x000fe20000010000 */
[----:B------:R-:W-:-:S03]  /*6f10*/  FFMA.FTZ R196, R198, UR6, -R188 ;  /* 0x00000006c6c47c23 */ /* 0x000fc600080108bc */
[----:B------:R-:W-:Y:S01]  /*6f20*/  FADD.FTZ R198, R160, R197 ;  /* 0x000000c5a0c67221 */ /* 0x000fe20000010000 */
[----:B------:R-:W-:-:S01]  /*6f30*/  FFMA.FTZ R197, R199, UR6, -R188 ;  /* 0x00000006c7c57c23 */ /* 0x000fc200080108bc */
[----:B------:R-:W0:Y:S01]  /*6f40*/  MUFU.EX2 R162, R162 ;  /* 0x000000a200a27308 */ /* 0x000e220000000800 */
[----:B-1----:R-:W-:-:S01]  /*6f50*/  FADD.FTZ R2, R158, R3 ;  /* 0x000000039e027221 */ /* 0x002fc20000010000 */
[----:B------:R-:W-:-:S04]  /*6f60*/  FADD.FTZ R207, R183, R198 ;  /* 0x000000c6b7cf7221 */ /* 0x000fc80000010000 */
[----:B------:R-:W-:Y:S02]  /*6f70*/  FADD.FTZ R198, R164, R207 ;  /* 0x000000cfa4c67221 */ /* 0x000fe40000010000 */
[----:B------:R-:W1:Y:S01]  /*6f80*/  MUFU.EX2 R163, R163 ;  /* 0x000000a300a37308 */ /* 0x000e620000000800 */
[----:B--2---:R-:W-:-:S01]  /*6f90*/  FADD.FTZ R3, R159, R2 ;  /* 0x000000029f037221 */ /* 0x004fc20000010000 */
[----:B------:R-:W-:Y:S01]  /*6fa0*/  FADD.FTZ R199, R165, R198 ;  /* 0x000000c6a5c77221 */ /* 0x000fe20000010000 */
[----:B------:R-:W-:-:S05]  /*6fb0*/  FFMA.FTZ R198, R200, UR6, -R188 ;  /* 0x00000006c8c67c23 */ /* 0x000fca00080108bc */
[----:B------:R-:W2:Y:S01]  /*6fc0*/  MUFU.EX2 R166, R166 ;  /* 0x000000a600a67308 */ /* 0x000ea20000000800 */
[----:B0-----:R-:W-:-:S07]  /*6fd0*/  FADD.FTZ R2, R162, R3 ;  /* 0x00000003a2027221 */ /* 0x001fce0000010000 */
[----:B------:R-:W0:Y:S01]  /*6fe0*/  MUFU.EX2 R167, R167 ;  /* 0x000000a700a77308 */ /* 0x000e220000000800 */
[----:B-1----:R-:W-:-:S01]  /*6ff0*/  FADD.FTZ R3, R163, R2 ;  /* 0x00000002a3037221 */ /* 0x002fc20000010000 */
[----:B------:R-:W-:Y:S01]  /*7000*/  FADD.FTZ R2, R168, R199 ;  /* 0x000000c7a8027221 */ /* 0x000fe20000010000 */
[----:B------:R-:W-:-:S05]  /*7010*/  FFMA.FTZ R199, R201, UR6, -R188 ;  /* 0x00000006c9c77c23 */ /* 0x000fca00080108bc */
[----:B------:R-:W1:Y:S01]  /*7020*/  MUFU.EX2 R171, R171 ;  /* 0x000000ab00ab7308 */ /* 0x000e620000000800 */
[----:B--2---:R-:W-:-:S04]  /*7030*/  FADD.FTZ R3, R166, R3 ;  /* 0x00000003a6037221 */ /* 0x004fc80000010000 */
[----:B------:R-:W-:Y:S01]  /*7040*/  FADD.FTZ R200, R4, R3 ;  /* 0x0000000304c87221 */ /* 0x000fe20000010000 */
[----:B------:R-:W-:-:S02]  /*7050*/  FADD.FTZ R3, R169, R2 ;  /* 0x00000002a9037221 */ /* 0x000fc40000010000 */
[----:B------:R-:W2:Y:S01]  /*7060*/  MUFU.EX2 R176, R176 ;  /* 0x000000b000b07308 */ /* 0x000ea20000000800 */
[----:B0-----:R-:W-:-:S01]  /*7070*/  FADD.FTZ R200, R167, R200 ;  /* 0x000000c8a7c87221 */ /* 0x001fc20000010000 */
[----:B------:R-:W-:-:S04]  /*7080*/  FADD.FTZ R2, R172, R3 ;  /* 0x00000003ac027221 */ /* 0x000fc80000010000 */
[----:B------:R-:W-:Y:S02]  /*7090*/  FADD.FTZ R201, R177, R2 ;  /* 0x00000002b1c97221 */ /* 0x000fe40000010000 */
[----:B------:R-:W0:Y:S01]  /*70a0*/  MUFU.EX2 R173, R173 ;  /* 0x000000ad00ad7308 */ /* 0x000e220000000800 */
[----:B-1----:R-:W-:-:S01]  /*70b0*/  FADD.FTZ R3, R171, R200 ;  /* 0x000000c8ab037221 */ /* 0x002fc20000010000 */
[----:B------:R-:W-:Y:S01]  /*70c0*/  FFMA.FTZ R200, R202, UR6, -R188 ;  /* 0x00000006cac87c23 */ /* 0x000fe200080108bc */
[----:B------:R-:W-:-:S05]  /*70d0*/  FADD.FTZ R202, R174, R201 ;  /* 0x000000c9aeca7221 */ /* 0x000fca0000010000 */
[----:B------:R-:W1:Y:S01]  /*70e0*/  MUFU.EX2 R190, R190 ;  /* 0x000000be00be7308 */ /* 0x000e620000000800 */
[----:B--2---:R-:W-:-:S01]  /*70f0*/  FADD.FTZ R2, R176, R3 ;  /* 0x00000003b0027221 */ /* 0x004fc20000010000 */
[----:B------:R-:W-:Y:S01]  /*7100*/  FFMA.FTZ R3, R203, UR6, -R188 ;  /* 0x00000006cb037c23 */ /* 0x000fe200080108bc */
[----:B------:R-:W-:-:S01]  /*7110*/  FADD.FTZ R203, R179, R202 ;  /* 0x000000cab3cb7221 */ /* 0x000fc20000010000 */
[----:B------:R-:W-:-:S04]  /*7120*/  FFMA.FTZ R202, R205, UR6, -R188 ;  /* 0x00000006cdca7c23 */ /* 0x000fc800080108bc */
[----:B------:R-:W2:Y:S01]  /*7130*/  MUFU.EX2 R175, R175 ;  /* 0x000000af00af7308 */ /* 0x000ea20000000800 */
[----:B0-----:R-:W-:-:S07]  /*7140*/  FADD.FTZ R201, R173, R2 ;  /* 0x00000002adc97221 */ /* 0x001fce0000010000 */
[----:B------:R-:W0:Y:S01]  /*7150*/  MUFU.EX2 R194, R194 ;  /* 0x000000c200c27308 */ /* 0x000e220000000800 */
[----:B-1----:R-:W-:-:S01]  /*7160*/  FADD.FTZ R2, R190, R201 ;  /* 0x000000c9be027221 */ /* 0x002fc20000010000 */
[----:B------:R-:W-:Y:S01]  /*7170*/  FFMA.FTZ R201, R204, UR6, -R188 ;  /* 0x00000006ccc97c23 */ /* 0x000fe200080108bc */
[----:B------:R-:W-:-:S01]  /*7180*/  FADD.FTZ R204, R178, R203 ;  /* 0x000000cbb2cc7221 */ /* 0x000fc20000010000 */
[----:B------:R-:W-:Y:S01]  /*7190*/  FFMA.FTZ R203, R208, UR6, -R188 ;  /* 0x00000006d0cb7c23 */ /* 0x000fe200080108bc */
[----:B------:R-:W-:Y:S02]  /*71a0*/  IMAD.U32 R208, RZ, RZ, UR54 ;  /* 0x00000036ffd07e24 */ /* 0x000fe4000f8e00ff */
[----:B------:R-:W-:Y:S01]  /*71b0*/  FADD.FTZ R207, R209, R204 ;  /* 0x000000ccd1cf7221 */ /* 0x000fe20000010000 */
[----:B------:R-:W1:Y:S01]  /*71c0*/  MUFU.EX2 R195, R195 ;  /* 0x000000c300c37308 */ /* 0x000e620000000800 */
[----:B--2---:R-:W-:-:S02]  /*71d0*/  FADD.FTZ R205, R175, R2 ;  /* 0x00000002afcd7221 */ /* 0x004fc40000010000 */
[----:B------:R-:W-:-:S04]  /*71e0*/  FADD.FTZ R204, R180, R207 ;  /* 0x000000cfb4cc7221 */ /* 0x000fc80000010000 */
[----:B------:R-:W-:Y:S01]  /*71f0*/  FADD.FTZ R207, R185, R204 ;  /* 0x000000ccb9cf7221 */ /* 0x000fe20000010000 */
[----:B------:R-:W2:Y:S01]  /*7200*/  MUFU.EX2 R196, R196 ;  /* 0x000000c400c47308 */ /* 0x000ea20000000800 */
[----:B0-----:R-:W-:-:S07]  /*7210*/  FADD.FTZ R2, R194, R205 ;  /* 0x000000cdc2027221 */ /* 0x001fce0000010000 */
[----:B------:R-:W0:Y:S01]  /*7220*/  MUFU.EX2 R197, R197 ;  /* 0x000000c500c57308 */ /* 0x000e220000000800 */
[----:B-1----:R-:W-:-:S01]  /*7230*/  FADD.FTZ R205, R195, R2 ;  /* 0x00000002c3cd7221 */ /* 0x002fc20000010000 */
[----:B------:R-:W-:Y:S01]  /*7240*/  @!P1 LEA R2, R208, UR41, 0x3 ;  /* 0x00000029d0029c11 */ /* 0x000fe2000f8e18ff */
[----:B------:R-:W-:-:S04]  /*7250*/  FADD.FTZ R208, R182, R207 ;  /* 0x000000cfb6d07221 */ /* 0x000fc80000010000 */
[----:B------:R-:W-:Y:S01]  /*7260*/  @!P1 VIADD R2, R2, 0x38840 ;  /* 0x0003884002029836 */ /* 0x000fe20000000000 */
[----:B------:R-:W1:Y:S01]  /*7270*/  MUFU.EX2 R198, R198 ;  /* 0x000000c600c67308 */ /* 0x000e620000000800 */
[----:B--2---:R-:W-:-:S01]  /*7280*/  FADD.FTZ R204, R196, R205 ;  /* 0x000000cdc4cc7221 */ /* 0x004fc20000010000 */
[----:B------:R-:W-:-:S04]  /*7290*/  FADD.FTZ R207, R187, R208 ;  /* 0x000000d0bbcf7221 */ /* 0x000fc80000010000 */
[----:B------:R-:W-:Y:S02]  /*72a0*/  FADD.FTZ R208, R6, R207 ;  /* 0x000000cf06d07221 */ /* 0x000fe40000010000 */
[----:B------:R-:W2:Y:S01]  /*72b0*/  MUFU.EX2 R199, R199 ;  /* 0x000000c700c77308 */ /* 0x000ea20000000800 */
[----:B0-----:R-:W-:-:S07]  /*72c0*/  FADD.FTZ R205, R197, R204 ;  /* 0x000000ccc5cd7221 */ /* 0x001fce0000010000 */
[----:B------:R-:W-:Y:S01]  /*72d0*/  MUFU.EX2 R189, R189 ;  /* 0x000000bd00bd7308 */ /* 0x000fe20000000800 */
[----:B-1----:R-:W-:-:S07]  /*72e0*/  FADD.FTZ R204, R198, R205 ;  /* 0x000000cdc6cc7221 */ /* 0x002fce0000010000 */
[----:B------:R-:W0:Y:S01]  /*72f0*/  MUFU.EX2 R200, R200 ;  /* 0x000000c800c87308 */ /* 0x000e220000000800 */
[----:B--2---:R-:W-:-:S07]  /*7300*/  FADD.FTZ R205, R199, R204 ;  /* 0x000000ccc7cd7221 */ /* 0x004fce0000010000 */
[----:B------:R-:W-:Y:S08]  /*7310*/  MUFU.EX2 R184, R184 ;  /* 0x000000b800b87308 */ /* 0x000ff00000000800 */
[----:B------:R1:W2:Y:S01]  /*7320*/  MUFU.EX2 R188, R3 ;  /* 0x0000000300bc7308 */ /* 0x0002a20000000800 */
[----:B0-----:R-:W-:-:S07]  /*7330*/  FADD.FTZ R205, R200, R205 ;  /* 0x000000cdc8cd7221 */ /* 0x001fce0000010000 */
[----:B------:R-:W-:Y:S01]  /*7340*/  MUFU.EX2 R193, R193 ;  /* 0x000000c100c17308 */ /* 0x000fe20000000800 */
[----:B-1----:R-:W-:Y:S02]  /*7350*/  @!P1 PRMT R3, RZ, 0x654, R2 ;  /* 0x00000654ff039816 */ /* 0x002fe40000000002 */
[----:B------:R-:W-:-:S05]  /*7360*/  IADD3 R2, -R231, 0xb, RZ ;  /* 0x0000000be7027810 */ /* 0x000fca0007ffe1ff */
[----:B------:R-:W0:Y:S01]  /*7370*/  MUFU.EX2 R201, R201 ;  /* 0x000000c900c97308 */ /* 0x000e220000000800 */
[----:B------:R1:W-:Y:S06]  /*7380*/  BAR.ARV R2, 0x100 ;  /* 0x000400020000751d */ /* 0x0003ec0000002000 */
[----:B------:R3:W-:Y:S01]  /*7390*/  @!P1 SYNCS.ARRIVE.TRANS64.RED.A1T0 RZ, [R3+URZ], RZ ;  /* 0x000000ff03ff99a7 */ /* 0x0007e2000810043f */
[----:B------:R-:W4:Y:S01]  /*73a0*/  MUFU.EX2 R181, R181 ;  /* 0x000000b500b57308 */ /* 0x000f220000000800 */
[----:B---3--:R-:W-:-:S07]  /*73b0*/  FADD.FTZ R3, R189, R208 ;  /* 0x000000d0bd037221 */ /* 0x008fce0000010000 */
[----:B------:R-:W1:Y:S01]  /*73c0*/  MUFU.EX2 R202, R202 ;  /* 0x000000ca00ca7308 */ /* 0x000e620000000800 */
[----:B--2---:R-:W-:-:S01]  /*73d0*/  FADD.FTZ R208, R188, R205 ;  /* 0x000000cdbcd07221 */ /* 0x004fc20000010000 */
[----:B------:R-:W-:-:S03]  /*73e0*/  FADD.FTZ R204, R184, R3 ;  /* 0x00000003b8cc7221 */ /* 0x000fc60000010000 */
[----:B0-----:R-:W-:Y:S01]  /*73f0*/  FADD.FTZ R3, R201, R208 ;  /* 0x000000d0c9037221 */ /* 0x001fe20000010000 */
[----:B------:R-:W-:-:S02]  /*7400*/  FADD.FTZ R204, R193, R204 ;  /* 0x000000ccc1cc7221 */ /* 0x000fc40000010000 */
[----:B------:R-:W0:Y:S02]  /*7410*/  MUFU.EX2 R186, R186 ;  /* 0x000000ba00ba7308 */ /* 0x000e240000000800 */
[----:B----4-:R-:W-:-:S06]  /*7420*/  FADD.FTZ R205, R181, R204 ;  /* 0x000000ccb5cd7221 */ /* 0x010fcc0000010000 */
[----:B------:R-:W2:Y:S01]  /*7430*/  MUFU.EX2 R203, R203 ;  /* 0x000000cb00cb7308 */ /* 0x000ea20000000800 */
[----:B-1----:R-:W-:-:S01]  /*7440*/  FADD.FTZ R2, R202, R3 ;  /* 0x00000003ca027221 */ /* 0x002fc20000010000 */
[----:B0-----:R-:W-:-:S03]  /*7450*/  FADD.FTZ R3, R186, R205 ;  /* 0x000000cdba037221 */ /* 0x001fc60000010000 */
[----:B--2---:R-:W-:Y:S01]  /*7460*/  FADD.FTZ R2, R203, R2 ;  /* 0x00000002cb027221 */ /* 0x004fe20000010000 */
[----:B------:R-:W-:Y:S06]  /*7470*/  @!P0 BRA `(.L_x_1967) ;  /* 0x0000000000048947 */ /* 0x000fec0003800000 */
[----:B------:R-:W-:Y:S01]  /*7480*/  BPT.TRAP 0x1 ;  /* 0x000000040000795c */ /* 0x000fe20000300000 */
.L_x_1967:
[----:B------:R-:W-:Y:S01]  /*7490*/  UISETP.GT.AND UP1, UPT, UR52, UR51, UPT ;  /* 0x000000333400728c */ /* 0x000fe2000bf24270 */
[----:B------:R-:W-:Y:S01]  /*74a0*/  F2FP.SATFINITE.E4M3.F32.PACK_AB_MERGE_C R4, R167, R4, RZ ;  /* 0x00000004a704723e */ /* 0x000fe200048070ff */
[----:B------:R-:W-:Y:S01]  /*74b0*/  ULEA UR7, UR55, UR41, 0x3 ;  /* 0x0000002937077291 */ /* 0x000fe2000f8e183f */
[----:B------:R-:W-:Y:S01]  /*74c0*/  F2FP.SATFINITE.E4M3.F32.PACK_AB_MERGE_C R8, R11, R8, RZ ;  /* 0x000000080b08723e */ /* 0x000fe200048070ff */
[----:B------:R-:W-:Y:S01]  /*74d0*/  UIADD3 UR52, UR52, -0x1, URZ ;  /* 0xffffffff34347890 */ /* 0x000fe2000fffe03f */
[----:B------:R-:W-:Y:S01]  /*74e0*/  F2FP.SATFINITE.E4M3.F32.PACK_AB_MERGE_C R9, R12, R9, RZ ;  /* 0x000000090c09723e */ /* 0x000fe200048070ff */
[----:B------:R-:W-:Y:S01]  /*74f0*/  UIADD3 UR7, UR7, 0x38860, URZ ;  /* 0x0003886007077890 */ /* 0x000fe2000fffe03f */
[----:B------:R-:W-:Y:S01]  /*7500*/  PLOP3.LUT P3, PT, PT, PT, UP1, 0x80, 0x0 ;  /* 0x000000000000781c */ /* 0x000fe20003f6f018 */
[----:B------:R-:W-:Y:S01]  /*7510*/  UMOV UR56, UR43 ;  /* 0x0000002b00387c82 */ /* 0x000fe20008000000 */
[----:B------:R-:W-:Y:S01]  /*7520*/  F2FP.SATFINITE.E4M3.F32.PACK_AB_MERGE_C R152, R153, R152, RZ ;  /* 0x000000989998723e */ /* 0x000fe200048070ff */
[----:B------:R-:W-:Y:S01]  /*7530*/  UPRMT UR7, UR39, 0x654, UR7 ;  /* 0x0000065427077896 */ /* 0x000fe20008000007 */
[----:B------:R-:W-:Y:S01]  /*7540*/  F2FP.SATFINITE.E4M3.F32.PACK_AB_MERGE_C R21, R154, R21, RZ ;  /* 0x000000159a15723e */ /* 0x000fe200048070ff */
[----:B------:R-:W-:Y:S01]  /*7550*/  UMOV UR55, UR54 ;  /* 0x0000003600377c82 */ /* 0x000fe20008000000 */
        /* <DEDUP_REMOVED lines=160> */
.L_x_1958:
[----:B------:R-:W-:-:S13]  /*7f60*/  ISETP.LE.AND P2, PT, RZ, UR52, PT ;  /* 0x00000034ff007c0c */ /* 0x000fda000bf43270 */
[----:B------:R-:W-:Y:S05]  /*7f70*/  @!P2 BRA `(.L_x_1969) ;  /* 0x0000002800c8a947 */ /* 0x000fea0003800000 */
[----:B------:R-:W-:Y:S01]  /*7f80*/  IMAD.MOV.U32 R5, RZ, RZ, R170 ;  /* 0x000000ffff057224 */ /* 0x000fe200078e00aa */
[----:B------:R-:W-:Y:S01]  /*7f90*/  UMOV UR53, UR43 ;  /* 0x0000002b00357c82 */ /* 0x000fe20008000000 */
[----:B------:R-:W-:Y:S01]  /*7fa0*/  IMAD.MOV.U32 R4, RZ, RZ, R161 ;  /* 0x000000ffff047224 */ /* 0x000fe200078e00a1 */
[----:B------:R-:W-:Y:S01]  /*7fb0*/  UMOV UR51, UR50 ;  /* 0x0000003200337c82 */ /* 0x000fe20008000000 */
[----:B------:R-:W-:-:S05]  /*7fc0*/  ULDC UR49, c[0x0][0x988] ;  /* 0x0002620000317ab9 */ /* 0x000fca0000000800 */
.L_x_1979:
        /* <DEDUP_REMOVED lines=9> */
.L_x_1971:
[----:B------:R-:W-:Y:S01]  /*8060*/  ULEA UR6, UR50, UR41, 0x3 ;  /* 0x0000002932067291 */ /* 0x000fe2000f8e183f */
[----:B------:R-:W-:-:S05]  /*8070*/  IMAD.U32 R6, RZ, RZ, UR43 ;  /* 0x0000002bff067e24 */ /* 0x000fca000f8e00ff */
[----:B------:R-:W-:-:S04]  /*8080*/  SHF.L.U32 R6, R6, 0x1f, RZ ;  /* 0x0000001f06067819 */ /* 0x000fc800000006ff */
[----:B------:R0:W1:Y:S01]  /*8090*/  SYNCS.PHASECHK.TRANS64.TRYWAIT P2, [UR6+0x38830], R6 ;  /* 0x03883006ff0075a7 */ /* 0x0000620008040146 */
[----:B------:R-:W-:Y:S05]  /*80a0*/  @!P0 BRA `(.L_x_1972) ;  /* 0x0000000000048947 */ /* 0x000fea0003800000 */
[----:B------:R-:W-:Y:S01]  /*80b0*/  BPT.TRAP 0x1 ;  /* 0x000000040000795c */ /* 0x000fe20000300000 */
.L_x_1972:
[----:B-1----:R-:W-:Y:S05]  /*80c0*/  @P2 BRA `(.L_x_1970) ;  /* 0x0000000000082947 */ /* 0x002fea0003800000 */
[----:B------:R-:W1:Y:S02]  /*80d0*/  SYNCS.PHASECHK.TRANS64.TRYWAIT P2, [UR6+0x38830], R6 ;  /* 0x03883006ff0075a7 */ /* 0x000e640008040146 */
[----:B-1----:R-:W-:Y:S05]  /*80e0*/  @!P2 BRA `(.L_x_1973) ;  /* 0x000000bc0084a947 */ /* 0x002fea0003800000 */
.L_x_1970:
        /* <DEDUP_REMOVED lines=47> */
.L_x_1975:
[----:B------:R-:W-:Y:S01]  /*83e0*/  ULEA UR6, UR51, UR41, 0x3 ;  /* 0x0000002933067291 */ /* 0x000fe2000f8e183f */
[----:B------:R-:W-:-:S05]  /*83f0*/  IMAD.U32 R6, RZ, RZ, UR53 ;  /* 0x00000035ff067e24 */ /* 0x000fca000f8e00ff */
[----:B------:R-:W-:-:S04]  /*8400*/  SHF.L.U32 R6, R6, 0x1f, RZ ;  /* 0x0000001f06067819 */ /* 0x000fc800000006ff */
[----:B------:R0:W1:Y:S01]  /*8410*/  SYNCS.PHASECHK.TRANS64.TRYWAIT P2, [UR6+0x38850], R6 ;  /* 0x03885006ff0075a7 */ /* 0x0000620008040146 */
[----:B------:R-:W-:Y:S05]  /*8420*/  @!P0 BRA `(.L_x_1976) ;  /* 0x0000000000048947 */ /* 0x000fea0003800000 */
[----:B------:R-:W-:Y:S01]  /*8430*/  BPT.TRAP 0x1 ;  /* 0x000000040000795c */ /* 0x000fe20000300000 */
.L_x_1976:
[----:B-1----:R-:W-:Y:S05]  /*8440*/  @P2 BRA `(.L_x_1974) ;  /* 0x0000000000082947 */ /* 0x002fea0003800000 */
[----:B------:R-:W1:Y:S02]  /*8450*/  SYNCS.PHASECHK.TRANS64.TRYWAIT P2, [UR6+0x38850], R6 ;  /* 0x03885006ff0075a7 */ /* 0x000e640008040146 */
[----:B-1----:R-:W-:Y:S05]  /*8460*/  @!P2 BRA `(.L_x_1977) ;  /* 0x000000b800bca947 */ /* 0x002fea0003800000 */
.L_x_1974:
        /* <DEDUP_REMOVED lines=29> */
[----:B0-----:R-:W-:Y:S01]  /*8640*/  FMNMX.FTZ R161, R7, R4, !PT ;  /* 0x0000000407a17209 */ /* 0x001fe20007810000 */
[C---:B------:R-:W-:Y:S01]  /*8650*/  FMUL.FTZ R164, R0.reuse, R175 ;  /* 0x000000af00a47220 */ /* 0x040fe20000410000 */
[C---:B------:R-:W-:Y:S01]  /*8660*/  FMUL.FTZ R153, R0.reuse, R165 ;  /* 0x000000a500997220 */ /* 0x040fe20000410000 */
[C---:B------:R-:W-:Y:S01]  /*8670*/  FMUL.FTZ R175, R0.reuse, R185 ;  /* 0x000000b900af7220 */ /* 0x040fe20000410000 */
[----:B------:R-:W-:Y:S01]  /*8680*/  FMUL.FTZ R185, R0, R195 ;  /* 0x000000c300b97220 */ /* 0x000fe20000410000 */
        /* <DEDUP_REMOVED lines=12> */
[C---:B------:R-:W-:Y:S01]  /*8750*/  FMUL.FTZ R160, R0.reuse, R172 ;  /* 0x000000ac00a07220 */ /* 0x040fe20000410000 */
        /* <DEDUP_REMOVED lines=11> */
[----:B------:R-:W-:Y:S01]  /*8810*/  FMUL.FTZ R178, R0, R188 ;  /* 0x000000bc00b27220 */ /* 0x000fe20000410000 */
        /* <DEDUP_REMOVED lines=96> */
[----:B0-----:R-:W-:-:S05]  /*8e20*/  SHF.R.U32.HI R231, RZ, 0x7, R231 ;  /* 0x00000007ffe77819 */ /* 0x001fca00000116e7 */
[----:B------:R-:W0:Y:S01]  /*8e30*/  MUFU.TANH R182, R182 ;  /* 0x000000b600b67308 */ /* 0x000e220000002400 */
[----:B--2---:R-:W-:Y:S02]  /*8e40*/  FMNMX.FTZ R161, R179, R170, !PT ;  /* 0x000000aab3a17209 */ /* 0x004fe40007810000 */
[----:B------:R-:W-:-:S05]  /*8e50*/  IADD3 R210, -R231, 0xb, RZ ;  /* 0x0000000be7d27810 */ /* 0x000fca0007ffe1ff */
        /* <DEDUP_REMOVED lines=63> */
[----:B0-----:R-:W-:Y:S01]  /*9250*/  FMNMX.FTZ R161, R208, R161, !PT ;  /* 0x000000a1d0a17209 */ /* 0x001fe20007810000 */
[----:B------:R-:W-:Y:S01]  /*9260*/  IMAD.U32 R208, RZ, RZ, UR50 ;  /* 0x00000032ffd07e24 */ /* 0x000fe2000f8e00ff */
[----:B-1----:R-:W-:-:S03]  /*9270*/  FMNMX.FTZ R170, R209, R170, !PT ;  /* 0x000000aad1aa7209 */ /* 0x002fc60007810000 */
[----:B------:R-:W-:Y:S01]  /*9280*/  FADD.FTZ R4, -R161, R4 ;  /* 0x00000004a1047221 */ /* 0x000fe20000010100 */
[----:B------:R-:W-:Y:S01]  /*9290*/  @!P1 LEA R208, R208, UR41, 0x3 ;  /* 0x00000029d0d09c11 */ /* 0x000fe2000f8e18ff */
[----:B------:R-:W-:Y:S01]  /*92a0*/  FADD.FTZ R5, -R170, R5 ;  /* 0x00000005aa057221 */ /* 0x000fe20000010100 */
[----:B------:R-:W-:Y:S02]  /*92b0*/  WARPGROUP.DEPBAR.LE gsb0, 0x0 ;  /* 0x00008000000079c5 */ /* 0x000fe40000010000 */
[----:B------:R-:W-:-:S15]  /*92c0*/  WARPGROUP.ARRIVE ;  /* 0x00000000000079c5 */ /* 0x000fde0000000000 */
[----:B------:R-:W-:Y:S01]  /*92d0*/  QGMMA.64x256x32.F32.E4M3.E4M3 R24, R216, gdesc[UR4], R24, gsb0 ;  /* 0x03e00004d8187df3 */ /* 0x000fe20008000818 */
[----:B------:R-:W-:Y:S02]  /*92e0*/  UMOV UR6, UR49 ;  /* 0x0000003100067c82 */ /* 0x000fe40008000000 */
[----:B------:R-:W-:Y:S02]  /*92f0*/  IMAD.U32 R206, RZ, RZ, UR6 ;  /* 0x00000006ffce7e24 */ /* 0x000fe4000f8e00ff */
[----:B------:R-:W-:Y:S01]  /*9300*/  FMUL.FTZ R4, R4, UR6 ;  /* 0x0000000604047c20 */ /* 0x000fe20008410000 */
[----:B------:R-:W-:Y:S02]  /*9310*/  IMAD.U32 R209, RZ, RZ, UR6 ;  /* 0x00000006ffd17e24 */ /* 0x000fe4000f8e00ff */
[----:B------:R-:W-:Y:S01]  /*9320*/  FMUL.FTZ R5, R5, UR6 ;  /* 0x0000000605057c20 */ /* 0x000fe20008410000 */
[----:B------:R-:W-:Y:S02]  /*9330*/  FFMA.FTZ R206, R161, R206, -8 ;  /* 0xc1000000a1ce7423 */ /* 0x000fe400000100ce */
[----:B------:R-:W-:Y:S02]  /*9340*/  MUFU.EX2 R4, R4 ;  /* 0x0000000400047308 */ /* 0x000fe40000000800 */
        /* <DEDUP_REMOVED lines=21> */
[----:B------:R-:W-:Y:S01]  /*94a0*/  FFMA.FTZ R203, R170, R209, -8 ;  /* 0xc1000000aacb7423 */ /* 0x000fe200000100d1 */
[----:B------:R-:W-:-:S01]  /*94b0*/  FFMA.FTZ R7, R7, UR6, -R206 ;  /* 0x0000000607077c23 */ /* 0x000fc200080108ce */
[----:B------:R-:W-:Y:S01]  /*94c0*/  FFMA.FTZ R6, R6, UR6, -R206 ;  /* 0x0000000606067c23 */ /* 0x000fe200080108ce */
[----:B------:R-:W-:Y:S01]  /*94d0*/  MUFU.EX2 R5, R5 ;  /* 0x0000000500057308 */ /* 0x000fe20000000800 */
[----:B------:R-:W-:-:S01]  /*94e0*/  FFMA.FTZ R8, R8, UR6, -R203 ;  /* 0x0000000608087c23 */ /* 0x000fc200080108cb */
[----:B------:R-:W-:Y:S01]  /*94f0*/  FFMA.FTZ R9, R9, UR6, -R203 ;  /* 0x0000000609097c23 */ /* 0x000fe200080108cb */
[----:B------:R-:W-:-:S01]  /*9500*/  FFMA.FTZ R10, R10, UR6, -R206 ;  /* 0x000000060a0a7c23 */ /* 0x000fc200080108ce */
[----:B------:R-:W-:Y:S01]  /*9510*/  FFMA.FTZ R12, R12, UR6, -R203 ;  /* 0x000000060c0c7c23 */ /* 0x000fe200080108cb */
[----:B------:R-:W-:-:S01]  /*9520*/  FFMA.FTZ R11, R11, UR6, -R206 ;  /* 0x000000060b0b7c23 */ /* 0x000fc200080108ce */
[----:B------:R-:W-:Y:S01]  /*9530*/  FFMA.FTZ R13, R13, UR6, -R203 ;  /* 0x000000060d0d7c23 */ /* 0x000fe200080108cb */
[----:B------:R-:W-:-:S01]  /*9540*/  FFMA.FTZ R14, R14, UR6, -R206 ;  /* 0x000000060e0e7c23 */ /* 0x000fc200080108ce */
[----:B------:R-:W0:Y:S01]  /*9550*/  MUFU.EX2 R7, R7 ;  /* 0x0000000700077308 */ /* 0x000e220000000800 */
[----:B------:R-:W-:-:S01]  /*9560*/  FFMA.FTZ R20, R20, UR6, -R203 ;  /* 0x0000000614147c23 */ /* 0x000fc200080108cb */
[----:B------:R-:W-:Y:S01]  /*9570*/  FFMA.FTZ R15, R15, UR6, -R206 ;  /* 0x000000060f0f7c23 */ /* 0x000fe200080108ce */
[----:B------:R-:W-:-:S01]  /*9580*/  FFMA.FTZ R21, R21, UR6, -R203 ;  /* 0x0000000615157c23 */ /* 0x000fc200080108cb */
[----:B------:R-:W-:Y:S01]  /*9590*/  FFMA.FTZ R152, R152, UR6, -R206 ;  /* 0x0000000698987c23 */ /* 0x000fe200080108ce */
[----:B------:R-:W-:-:S01]  /*95a0*/  FFMA.FTZ R154, R154, UR6, -R203 ;  /* 0x000000069a9a7c23 */ /* 0x000fc200080108cb */
[----:B------:R-:W-:Y:S01]  /*95b0*/  FFMA.FTZ R153, R153, UR6, -R206 ;  /* 0x0000000699997c23 */ /* 0x000fe200080108ce */
        /* <DEDUP_REMOVED lines=27> */
[--C-:B------:R-:W-:Y:S01]  /*9770*/  FFMA.FTZ R192, R192, UR6, -R203.reuse ;  /* 0x00000006c0c07c23 */ /* 0x100fe200080108cb */
[----:B------:R-:W-:-:S01]  /*9780*/  FFMA.FTZ R193, R193, UR6, -R203 ;  /* 0x00000006c1c17c23 */ /* 0x000fc200080108cb */
[--C-:B------:R-:W-:Y:S01]  /*9790*/  FFMA.FTZ R196, R196, UR6, -R203.reuse ;  /* 0x00000006c4c47c23 */ /* 0x100fe200080108cb */
[----:B------:R-:W-:-:S01]  /*97a0*/  FFMA.FTZ R197, R197, UR6, -R203 ;  /* 0x00000006c5c57c23 */ /* 0x000fc200080108cb */
[--C-:B------:R-:W-:Y:S01]  /*97b0*/  FFMA.FTZ R200, R200, UR6, -R203.reuse ;  /* 0x00000006c8c87c23 */ /* 0x100fe200080108cb */
[----:B------:R-:W-:-:S01]  /*97c0*/  FFMA.FTZ R201, R201, UR6, -R203 ;  /* 0x00000006c9c97c23 */ /* 0x000fc200080108cb */
        /* <DEDUP_REMOVED lines=48> */
[----:B------:R-:W-:-:S06]  /*9ad0*/  WARPGROUP.DEPBAR.LE gsb0, 0x0 ;  /* 0x00008000000079c5 */ /* 0x000fcc0000010000 */
        /* <DEDUP_REMOVED lines=22> */
[--C-:B------:R-:W-:Y:S01]  /*9c40*/  FFMA.FTZ R3, R204, UR6, -R203.reuse ;  /* 0x00000006cc037c23 */ /* 0x100fe200080108cb */
[----:B------:R-:W-:-:S05]  /*9c50*/  FFMA.FTZ R204, R205, UR6, -R203 ;  /* 0x00000006cdcc7c23 */ /* 0x000fca00080108cb */
        /* <DEDUP_REMOVED lines=20> */
[----:B------:R-:W-:-:S05]  /*9da0*/  @!P1 VIADD R2, R208, 0x38840 ;  /* 0x00038840d0029836 */ /* 0x000fca0000000000 */
[----:B------:R-:W-:Y:S01]  /*9db0*/  @!P1 PRMT R2, RZ, 0x654, R2 ;  /* 0x00000654ff029816 */ /* 0x000fe20000000002 */
[----:B------:R-:W2:Y:S01]  /*9dc0*/  MUFU.EX2 R190, R190 ;  /* 0x000000be00be7308 */ /* 0x000ea20000000800 */
[----:B0-----:R-:W-:-:S01]  /*9dd0*/  FADD.FTZ R205, R187, R206 ;  /* 0x000000cebbcd7221 */ /* 0x001fc20000010000 */
[----:B------:R0:W-:Y:S06]  /*9de0*/  BAR.ARV R210, 0x100 ;  /* 0x000400d20000751d */ /* 0x0001ec0000002000 */
[----:B------:R-:W3:Y:S01]  /*9df0*/  MUFU.EX2 R193, R193 ;  /* 0x000000c100c17308 */ /* 0x000ee20000000800 */
[----:B-1----:R-:W-:-:S01]  /*9e00*/  FADD.FTZ R206, R192, R203 ;  /* 0x000000cbc0ce7221 */ /* 0x002fc20000010000 */
[----:B------:R1:W-:Y:S06]  /*9e10*/  @!P1 SYNCS.ARRIVE.TRANS64.RED.A1T0 RZ, [R2+URZ], RZ ;  /* 0x000000ff02ff99a7 */ /* 0x0003ec000810043f */
[----:B------:R-:W4:Y:S01]  /*9e20*/  MUFU.EX2 R191, R191 ;  /* 0x000000bf00bf7308 */ /* 0x000f220000000800 */
[----:B--2---:R-:W-:-:S07]  /*9e30*/  FADD.FTZ R208, R190, R205 ;  /* 0x000000cdbed07221 */ /* 0x004fce0000010000 */
[----:B------:R-:W2:Y:S01]  /*9e40*/  MUFU.EX2 R196, R196 ;  /* 0x000000c400c47308 */ /* 0x000ea20000000800 */
[----:B---3--:R-:W-:-:S07]  /*9e50*/  FADD.FTZ R205, R193, R206 ;  /* 0x000000cec1cd7221 */ /* 0x008fce0000010000 */
[----:B------:R-:W1:Y:S01]  /*9e60*/  MUFU.EX2 R194, R194 ;  /* 0x000000c200c27308 */ /* 0x000e620000000800 */
[----:B----4-:R-:W-:-:S07]  /*9e70*/  FADD.FTZ R209, R191, R208 ;  /* 0x000000d0bfd17221 */ /* 0x010fce0000010000 */
[----:B------:R-:W3:Y:S01]  /*9e80*/  MUFU.EX2 R197, R197 ;  /* 0x000000c500c57308 */ /* 0x000ee20000000800 */
[----:B--2---:R-:W-:-:S07]  /*9e90*/  FADD.FTZ R206, R196, R205 ;  /* 0x000000cdc4ce7221 */ /* 0x004fce0000010000 */
[----:B------:R-:W2:Y:S01]  /*9ea0*/  MUFU.EX2 R195, R195 ;  /* 0x000000c300c37308 */ /* 0x000ea20000000800 */
[----:B-1----:R-:W-:-:S07]  /*9eb0*/  FADD.FTZ R2, R194, R209 ;  /* 0x000000d1c2027221 */ /* 0x002fce0000010000 */
[----:B------:R-:W1:Y:S01]  /*9ec0*/  MUFU.EX2 R200, R200 ;  /* 0x000000c800c87308 */ /* 0x000e620000000800 */
[----:B---3--:R-:W-:-:S07]  /*9ed0*/  FADD.FTZ R205, R197, R206 ;  /* 0x000000cec5cd7221 */ /* 0x008fce0000010000 */
[----:B------:R-:W3:Y:S08]  /*9ee0*/  MUFU.EX2 R198, R198 ;  /* 0x000000c600c67308 */ /* 0x000ef00000000800 */
[----:B------:R-:W4:Y:S08]  /*9ef0*/  MUFU.EX2 R201, R201 ;  /* 0x000000c900c97308 */ /* 0x000f300000000800 */
[----:B------:R-:W5:Y:S08]  /*9f00*/  MUFU.EX2 R199, R199 ;  /* 0x000000c700c77308 */ /* 0x000f700000000800 */
[----:B------:R2:W0:Y:S08]  /*9f10*/  MUFU.EX2 R203, R3 ;  /* 0x0000000300cb7308 */ /* 0x0004300000000800 */
[----:B------:R-:W0:Y:S01]  /*9f20*/  MUFU.EX2 R202, R202 ;  /* 0x000000ca00ca7308 */ /* 0x000e220000000800 */
[----:B--2---:R-:W-:-:S01]  /*9f30*/  FADD.FTZ R3, R195, R2 ;  /* 0x00000002c3037221 */ /* 0x004fc20000010000 */
[----:B-1----:R-:W-:-:S03]  /*9f40*/  FADD.FTZ R2, R200, R205 ;  /* 0x000000cdc8027221 */ /* 0x002fc60000010000 */
[----:B---3--:R-:W-:Y:S01]  /*9f50*/  FADD.FTZ R206, R198, R3 ;  /* 0x00000003c6ce7221 */ /* 0x008fe20000010000 */
[----:B----4-:R-:W-:-:S02]  /*9f60*/  FADD.FTZ R2, R201, R2 ;  /* 0x00000002c9027221 */ /* 0x010fc40000010000 */
[----:B------:R-:W1:Y:S01]  /*9f70*/  MUFU.EX2 R204, R204 ;  /* 0x000000cc00cc7308 */ /* 0x000e620000000800 */
[----:B-----5:R-:W-:-:S01]  /*9f80*/  FADD.FTZ R3, R199, R206 ;  /* 0x000000cec7037221 */ /* 0x020fc20000010000 */
[----:B0-----:R-:W-:-:S03]  /*9f90*/  FADD.FTZ R205, R203, R2 ;  /* 0x00000002cbcd7221 */ /* 0x001fc60000010000 */
[----:B------:R-:W-:Y:S01]  /*9fa0*/  FADD.FTZ R3, R202, R3 ;  /* 0x00000003ca037221 */ /* 0x000fe20000010000 */
[----:B-1----:R-:W-:-:S01]  /*9fb0*/  FADD.FTZ R2, R204, R205 ;  /* 0x000000cdcc027221 */ /* 0x002fc20000010000 */
[----:B------:R-:W-:Y:S06]  /*9fc0*/  @!P0 BRA `(.L_x_1978) ;  /* 0x0000000000048947 */ /* 0x000fec0003800000 */
[----:B------:R-:W-:Y:S01]  /*9fd0*/  BPT.TRAP 0x1 ;  /* 0x000000040000795c */ /* 0x000fe20000300000 */
.L_x_1978:
        /* <DEDUP_REMOVED lines=14> */
[----:B------:R-:W-:Y:S01]  /*a0c0*/  FMUL.FTZ R24, R24, R4 ;  /* 0x0000000418187220 */ /* 0x000fe20000410000 */
        /* <DEDUP_REMOVED lines=17> */
[-C--:B------:R-:W-:Y:S01]  /*a1e0*/  FMUL.FTZ R40, R40, R4.reuse ;  /* 0x0000000428287220 */ /* 0x080fe20000410000 */
        /* <DEDUP_REMOVED lines=139> */
.L_x_1969:
[----:B------:R-:W-:Y:S06]  /*aaa0*/  BAR.ARV 0x8, 0x180 ;  /* 0x0206000000007b1d */ /* 0x000fec0000002000 */
[----:B------:R-:W-:Y:S05]  /*aab0*/  @!P0 BRA `(.L_x_1980) ;  /* 0x0000000000048947 */ /* 0x000fea0003800000 */
[----:B------:R-:W-:Y:S01]  /*aac0*/  BPT.TRAP 0x1 ;  /* 0x000000040000795c */ /* 0x000fe20000300000 */
.L_x_1980:
[----:B------:R-:W-:Y:S01]  /*aad0*/  ULEA UR11, UR50, UR41, 0x3 ;  /* 0x00000029320b7291 */ /* 0x000fe2000f8e183f */
[----:B------:R-:W-:-:S05]  /*aae0*/  IMAD.U32 R0, RZ, RZ, UR43 ;  /* 0x0000002bff007e24 */ /* 0x000fca000f8e00ff */
[----:B------:R-:W-:-:S04]  /*aaf0*/  SHF.L.U32 R0, R0, 0x1f, RZ ;  /* 0x0000001f00007819 */ /* 0x000fc800000006ff */
[----:B------:R0:W1:Y:S01]  /*ab00*/  SYNCS.PHASECHK.TRANS64.TRYWAIT P1, [UR11+0x38850], R0 ;  /* 0x03885000ff0075a7 */ /* 0x000062000802014b */
[----:B------:R-:W-:Y:S05]  /*ab10*/  @!P0 BRA `(.L_x_1981) ;  /* 0x0000000000048947 */ /* 0x000fea0003800000 */
[----:B------:R-:W-:Y:S01]  /*ab20*/  BPT.TRAP 0x1 ;  /* 0x000000040000795c */ /* 0x000fe20000300000 */
.L_x_1981:
[----:B-1----:R-:W-:Y:S05]  /*ab30*/  @P1 BRA `(.L_x_1982) ;  /* 0x0000000000081947 */ /* 0x002fea0003800000 */
[----:B------:R-:W1:Y:S02]  /*ab40*/  SYNCS.PHASECHK.TRANS64.TRYWAIT P1, [UR11+0x38850], R0 ;  /* 0x03885000ff0075a7 */ /* 0x000e64000802014b */
[----:B-1----:R-:W-:Y:S05]  /*ab50*/  @!P1 BRA `(.L_x_1983) ;  /* 0x0000009400189947 */ /* 0x002fea0003800000 */
.L_x_1982:
[----:B------:R-:W-:Y:S01]  /*ab60*/  UIADD3 UR41, UR41, 0x400, URZ ;  /* 0x0000040029297890 */ /* 0x000fe2000fffe03f */
[----:B------:R-:W-:Y:S01]  /*ab70*/  WARPGROUP.ARRIVE ;  /* 0x00000000000079c5 */ /* 0x000fe20000000000 */
[----:B------:R-:W-:Y:S01]  /*ab80*/  UMOV UR15, 0x40000040 ;  /* 0x40000040000f7882 */ /* 0x000fe20000000000 */
[----:B------:R-:W-:Y:S01]  /*ab90*/  ULDC.64 UR12, c[0x0][0x9a0] ;  /* 0x00026800000c7ab9 */ /* 0x000fe20000000a00 */
[----:B------:R-:W-:Y:S01]  /*aba0*/  USHF.R.U32.HI UR41, URZ, 0x4, UR41 ;  /* 0x000000043f297899 */ /* 0x000fe20008011629 */
[----:B------:R-:W-:Y:S01]  /*abb0*/  IMAD.MOV.U32 R6, RZ, RZ, 0x3f800000 ;  /* 0x3f800000ff067424 */ /* 0x000fe200078e00ff */
[----:B------:R-:W-:Y:S02]  /*abc0*/  UISETP.NE.U32.AND UP0, UPT, UR12, URZ, UPT ;  /* 0x0000003f0c00728c */ /* 0x000fe4000bf05070 */
[----:B------:R-:W-:Y:S02]  /*abd0*/  ULOP3.LUT UR41, UR41, 0x3fff, URZ, 0xc0, !UPT ;  /* 0x00003fff29297892 */ /* 0x000fe4000f8ec03f */
[----:B------:R-:W-:-:S02]  /*abe0*/  UISETP.NE.AND.EX UP0, UPT, UR13, URZ, UPT, UP0 ;  /* 0x0000003f0d00728c */ /* 0x000fc4000bf05300 */
[----:B------:R-:W-:-:S04]  /*abf0*/  ULOP3.LUT UR10, UR41, 0x10000, URZ, 0xfc, !UPT ;  /* 0x00010000290a7892 */ /* 0x000fc8000f8efc3f */
[----:B------:R-:W-:Y:S01]  /*ac00*/  ULEA UR10, UR50, UR10, 0xb ;  /* 0x0000000a320a7291 */ /* 0x000fe2000f8e583f */
[----:B------:R-:W-:-:S03]  /*ac10*/  PLOP3.LUT P1, PT, PT, PT, UP0, 0x80, 0x0 ;  /* 0x000000000000781c */ /* 0x000fc60003f2f008 */
[----:B------:R-:W-:Y:S02]  /*ac20*/  UIADD3 UR4, UR10, 0x2, URZ ;  /* 0x000000020a047890 */ /* 0x000fe4000fffe03f */
[----:B------:R-:W-:Y:S01]  /*ac30*/  @UP0 USHF.R.S32.HI UR7, URZ, 0x1f, UR42 ;  /* 0x0000001f3f070899 */ /* 0x000fe2000801142a */
[----:B------:R-:W-:Y:S01]  /*ac40*/  UMOV UR14, UR10 ;  /* 0x0000000a000e7c82 */ /* 0x000fe20008000000 */
[----:B------:R-:W-:Y:S01]  /*ac50*/  @UP0 ULDC.64 UR8, c[0x0][0x9c8] ;  /* 0x0002720000080ab9 */ /* 0x000fe20000000a00 */
[----:B------:R-:W-:Y:S02]  /*ac60*/  QGMMA.64x256x32.F32.E4M3.E4M3 R24, R228, gdesc[UR12], R24, gsb0 ;  /* 0x03e0000ce4187df3 */ /* 0x000fe40008000818 */
[----:B------:R-:W-:Y:S01]  /*ac70*/  UMOV UR14, UR4 ;  /* 0x00000004000e7c82 */ /* 0x000fe20008000000 */
[----:B------:R-:W-:Y:S01]  /*ac80*/  UMOV UR15, 0x40000040 ;  /* 0x40000040000f7882 */ /* 0x000fe20000000000 */
[----:B------:R-:W-:Y:S02]  /*ac90*/  @UP0 UIMAD UR7, UR7, UR8, URZ ;  /* 0x00000008070702a4 */ /* 0x000fe4000f8e023f */
[----:B------:R-:W-:-:S02]  /*aca0*/  @UP0 UIMAD.WIDE.U32 UR4, UR42, UR8, URZ ;  /* 0x000000082a0402a5 */ /* 0x000fc4000f8e003f */
[----:B------:R-:W-:Y:S02]  /*acb0*/  @UP0 UIMAD UR7, UR42, UR9, UR7 ;  /* 0x000000092a0702a4 */ /* 0x000fe4000f8e0207 */
[----:B------:R-:W-:Y:S02]  /*acc0*/  @UP0 USHF.R.S32.HI UR8, URZ, 0x1f, UR37 ;  /* 0x0000001f3f080899 */ /* 0x000fe40008011425 */
[----:B------:R-:W-:Y:S01]  /*acd0*/  @UP0 UIADD3 UR5, UR5, UR7, URZ ;  /* 0x0000000705050290 */ /* 0x000fe2000fffe03f */
[----:B------:R-:W-:Y:S02]  /*ace0*/  WARPGROUP.DEPBAR.LE gsb0, 0x0 ;  /* 0x00008000000079c5 */ /* 0x000fe40000010000 */
[----:B------:R-:W-:-:S13]  /*acf0*/  WARPGROUP.ARRIVE ;  /* 0x00000000000079c5 */ /* 0x000fda0000000000 */
[----:B------:R-:W-:Y:S01]  /*ad00*/  QGMMA.64x256x32.F32.E4M3.E4M3 R24, R224, gdesc[UR12], R24, gsb0 ;  /* 0x03e0000ce0187df3 */ /* 0x000fe20008000818 */
[----:B------:R-:W-:Y:S02]  /*ad10*/  @UP0 ULDC.64 UR14, c[0x0][0x9d0] ;  /* 0x00027400000e0ab9 */ /* 0x000fe40000000a00 */
[----:B------:R-:W-:Y:S02]  /*ad20*/  @UP0 UIMAD UR7, UR8, UR14, URZ ;  /* 0x0000000e080702a4 */ /* 0x000fe4000f8e023f */
[----:B------:R-:W-:Y:S02]  /*ad30*/  UIADD3 UR8, UR10, 0x4, URZ ;  /* 0x000000040a087890 */ /* 0x000fe4000fffe03f */
[----:B------:R-:W-:Y:S02]  /*ad40*/  @UP0 UIMAD UR7, UR37, UR15, UR7 ;  /* 0x0000000f250702a4 */ /* 0x000fe4000f8e0207 */
[----:B------:R-:W-:Y:S01]  /*ad50*/  @UP0 UIMAD.WIDE.U32 UR4, UR37, UR14, UR4 ;  /* 0x0000000e250402a5 */ /* 0x000fe2000f8e0004 */
[----:B------:R-:W-:-:S02]  /*ad60*/  UMOV UR15, 0x40000040 ;  /* 0x40000040000f7882 */ /* 0x000fc40000000000 */
[----:B------:R-:W-:Y:S01]  /*ad70*/  UMOV UR14, UR8 ;  /* 0x00000008000e7c82 */ /* 0x000fe20008000000 */
[----:B------:R-:W-:Y:S02]  /*ad80*/  @UP0 UIADD3 UR5, UR5, UR7, URZ ;  /* 0x0000000705050290 */ /* 0x000fe4000fffe03f */
[----:B------:R-:W-:-:S04]  /*ad90*/  @UP0 ULEA UR8, UP1, UR4, UR12, 0x2 ;  /* 0x0000000c04080291 */ /* 0x000fc8000f82103f */
[----:B------:R-:W-:Y:S02]  /*ada0*/  @UP0 ULEA.HI.X UR9, UR4, UR13, UR5, 0x2, UP1 ;  /* 0x0000000d04090291 */ /* 0x000fe400088f1405 */
[----:B------:R-:W-:-:S04]  /*adb0*/  IMAD.U32 R4, RZ, RZ, UR8 ;  /* 0x00000008ff047e24 */ /* 0x000fc8000f8e00ff */
[----:B-1----:R-:W-:-:S05]  /*adc0*/  IMAD.U32 R5, RZ, RZ, UR9 ;  /* 0x00000009ff057e24 */ /* 0x002fca000f8e00ff */
[----:B------:R1:W2:Y:S01]  /*add0*/  @P1 LDG.E R6, desc[UR46][R4.64] ;  /* 0x0000002e04061981 */ /* 0x0002a2000c1e1900 */
[----:B------:R-:W-:Y:S01]  /*ade0*/  UIADD3 UR10, UR10, 0x6, URZ ;  /* 0x000000060a0a7890 */ /* 0x000fe2000fffe03f */
[----:B------:R-:W-:Y:S02]  /*adf0*/  WARPGROUP.DEPBAR.LE gsb0, 0x0 ;  /* 0x00008000000079c5 */ /* 0x000fe40000010000 */
[----:B------:R-:W-:-:S06]  /*ae00*/  WARPGROUP.ARRIVE ;  /* 0x00000000000079c5 */ /* 0x000fcc0000000000 */
[----:B------:R-:W-:Y:S01]  /*ae10*/  QGMMA.64x256x32.F32.E4M3.E4M3 R24, R220, gdesc[UR12], R24, gsb0 ;  /* 0x03e0000cdc187df3 */ /* 0x000fe20008000818 */
[----:B------:R-:W-:Y:S01]  /*ae20*/  UMOV UR14, UR10 ;  /* 0x0000000a000e7c82 */ /* 0x000fe20008000000 */
[----:B------:R-:W-:Y:S01]  /*ae30*/  UMOV UR15, 0x40000040 ;  /* 0x40000040000f7882 */ /* 0x000fe20000000000 */
[----:B0-----:R-:W0:Y:S04]  /*ae40*/  SHFL.BFLY PT, R0, R3, 0x2, 0x1f ;  /* 0x0c401f0003007f89 */ /* 0x001e2800000e0000 */
[----:B------:R-:W3:Y:S01]  /*ae50*/  SHFL.BFLY PT, R9, R2, 0x2, 0x1f ;  /* 0x0c401f0002097f89 */ /* 0x000ee200000e0000 */
[----:B0-----:R-:W-:-:S01]  /*ae60*/  FADD.FTZ R0, R0, R3 ;  /* 0x0000000300007221 */ /* 0x001fc20000010000 */
[----:B---3--:R-:W-:-:S04]  /*ae70*/  FADD.FTZ R9, R9, R2 ;  /* 0x0000000209097221 */ /* 0x008fc80000010000 */
[----:B------:R-:W0:Y:S04]  /*ae80*/  SHFL.BFLY PT, R7, R0, 0x1, 0x1f ;  /* 0x0c201f0000077f89 */ /* 0x000e2800000e0000 */
[----:B------:R-:W3:Y:S01]  /*ae90*/  SHFL.BFLY PT, R8, R9, 0x1, 0x1f ;  /* 0x0c201f0009087f89 */ /* 0x000ee200000e0000 */
[----:B------:R-:W-:Y:S02]  /*aea0*/  IMAD.MOV.U32 R3, RZ, RZ, RZ ;  /* 0x000000ffff037224 */ /* 0x000fe400078e00ff */
[----:B0-----:R-:W-:Y:S01]  /*aeb0*/  FADD.FTZ R10, R0, R7 ;  /* 0x00000007000a7221 */ /* 0x001fe20000010000 */
[----:B---3--:R-:W-:-:S04]  /*aec0*/  FADD.FTZ R11, R9, R8 ;  /* 0x00000008090b7221 */ /* 0x008fc80000010000 */
[C---:B------:R-:W-:Y:S01]  /*aed0*/  FSETP.NE.FTZ.AND P1, PT, R10.reuse, RZ, PT ;  /* 0x000000ff0a00720b */ /* 0x040fe20003f35000 */
[----:B-1----:R-:W-:Y:S01]  /*aee0*/  FMUL.FTZ R5, R10, 0.00390625 ;  /* 0x3b8000000a057820 */ /* 0x002fe20000410000 */
[----:B------:R-:W-:-:S04]  /*aef0*/  FMUL.FTZ R8, R11, 0.00390625 ;  /* 0x3b8000000b087820 */ /* 0x000fc80000410000 */
[----:B------:R-:W-:Y:S02]  /*af00*/  FSETP.NE.FTZ.AND P2, PT, R5, RZ, PT ;  /* 0x000000ff0500720b */ /* 0x000fe40003f55000 */
[----:B------:R-:W-:-:S05]  /*af10*/  FSETP.NE.FTZ.AND P3, PT, R8, RZ, PT ;  /* 0x000000ff0800720b */ /* 0x000fca0003f75000 */
[----:B------:R-:W-:Y:S01]  /*af20*/  @P1 MUFU.RCP R3, R10 ;  /* 0x0000000a00031308 */ /* 0x000fe20000001000 */
[----:B------:R-:W-:Y:S01]  /*af30*/  FSETP.NE.FTZ.AND P1, PT, R11, RZ, PT ;  /* 0x000000ff0b00720b */ /* 0x000fe20003f35000 */
[----:B------:R-:W-:-:S06]  /*af40*/  IMAD.MOV.U32 R7, RZ, RZ, RZ ;  /* 0x000000ffff077224 */ /* 0x000fcc00078e00ff */
[----:B------:R-:W0:Y:S08]  /*af50*/  @P2 MUFU.LG2 R5, R5 ;  /* 0x0000000500052308 */ /* 0x000e300000000c00 */
[----:B------:R-:W1:Y:S08]  /*af60*/  @P3 MUFU.LG2 R8, R8 ;  /* 0x0000000800083308 */ /* 0x000e700000000c00 */
[----:B------:R-:W3:Y:S01]  /*af70*/  @P1 MUFU.RCP R7, R11 ;  /* 0x0000000b00071308 */ /* 0x000ee20000001000 */
[----:B------:R-:W-:-:S02]  /*af80*/  IMAD.U32 R9, RZ, RZ, UR6 ;  /* 0x00000006ff097e24 */ /* 0x000fc4000f8e00ff */
[----:B------:R-:W-:Y:S02]  /*af90*/  IMAD.U32 R4, RZ, RZ, UR6 ;  /* 0x00000006ff047e24 */ /* 0x000fe4000f8e00ff */
[----:B0-----:R-:W-:Y:S01]  /*afa0*/  @P2 FMUL.FTZ R5, R5, 0.69314718246459960938 ;  /* 0x3f31721805052820 */ /* 0x001fe20000410000 */
[----:B------:R-:W-:Y:S01]  /*afb0*/  @P3 FMUL.FTZ R10, R9, 0.69314718246459960938 ;  /* 0x3f317218090a3820 */ /* 0x000fe20000410000 */
[----:B------:R-:W-:Y:S02]  /*afc0*/  WARPGROUP.DEPBAR.LE gsb0, 0x0 ;  /* 0x00008000000079c5 */ /* 0x000fe40000010000 */
[----:B------:R-:W-:-:S06]  /*afd0*/  WARPGROUP.ARRIVE ;  /* 0x00000000000079c5 */ /* 0x000fcc0000000000 */
[----:B------:R-:W-:Y:S01]  /*afe0*/  QGMMA.64x256x32.F32.E4M3.E4M3 R24, R216, gdesc[UR12], R24, gsb0 ;  /* 0x03e0000cd8187df3 */ /* 0x000fe20008000818 */
[----:B------:R-:W-:Y:S01]  /*aff0*/  @P2 FMUL.FTZ R4, R4, 0.69314718246459960938 ;  /* 0x3f31721804042820 */ /* 0x000fe20000410000 */
[----:B-1----:R-:W-:Y:S01]  /*b000*/  @P3 FMUL.FTZ R9, R8, 0.69314718246459960938 ;  /* 0x3f31721808093820 */ /* 0x002fe20000410000 */
[----:B------:R-:W-:Y:S02]  /*b010*/  IMAD.MOV.U32 R2, RZ, RZ, -0x800000 ;  /* 0xff800000ff027424 */ /* 0x000fe400078e00ff */
[----:B--2---:R-:W-:Y:S01]  /*b020*/  FMUL.FTZ R152, R3, R6 ;  /* 0x0000000603987220 */ /* 0x004fe20000410000 */
[----:B------:R-:W-:Y:S02]  /*b030*/  IMAD.MOV.U32 R0, RZ, RZ, -0x800000 ;  /* 0xff800000ff007424 */ /* 0x000fe400078e00ff */
[----:B------:R-:W-:Y:S01]  /*b040*/  @P2 FFMA.FTZ R2, R4, R161, R5 ;  /* 0x000000a104022223 */ /* 0x000fe20000010005 */
[----:B------:R-:W-:-:S01]  /*b050*/  @P3 FFMA.FTZ R0, R10, R170, R9 ;  /* 0x000000aa0a003223 */ /* 0x000fc20000010009 */
[----:B---3--:R-:W-:Y:S01]  /*b060*/  FMUL.FTZ R3, R7, R6 ;  /* 0x0000000607037220 */ /* 0x008fe20000410000 */
[----:B------:R-:W-:-:S02]  /*b070*/  WARPGROUP.DEPBAR.LE gsb0, 0x0 ;  /* 0x00008000000079c5 */ /* 0x000fc40000010000 */
[----:B------:R-:W-:Y:S05]  /*b080*/  @!P0 BRA `(.L_x_1984) ;  /* 0x0000000000048947 */ /* 0x000fea0003800000 */
[----:B------:R-:W-:Y:S01]  /*b090*/  BPT.TRAP 0x1 ;  /* 0x000000040000795c */ /* 0x000fe20000300000 */
.L_x_1984:
        /* <DEDUP_REMOVED lines=138> */
.L_x_1951:
        /* <DEDUP_REMOVED lines=70> */
[----:B------:R-:W-:Y:S01]  /*bda0*/  USHF.R.S32.HI UR10, URZ, 0x1f, UR37 ;  /* 0x0000001f3f0a7899 */ /* 0x000fe20008011425 */
[----:B------:R-:W-:Y:S01]  /*bdb0*/  LOP3.LUT R40, R40, 0xc, RZ, 0xc0, !PT ;  /* 0x0000000c28287812 */ /* 0x000fe200078ec0ff */
[----:B------:R-:W-:Y:S01]  /*bdc0*/  ULDC.64 UR8, c[0x0][0xb90] ;  /* 0x0002e40000087ab9 */ /* 0x000fe20000000a00 */
[----:B------:R-:W-:-:S02]  /*bdd0*/  F2FP.BF16.F32.PACK_AB R6, R148, R153 ;  /* 0x000000999406723e */ /* 0x000fc400000010ff */
[----:B------:R-:W-:Y:S02]  /*bde0*/  IADD3 R74, P0, R40, UR6, RZ ;  /* 0x00000006284a7c10 */ /* 0x000fe4000ff1e0ff */
[----:B------:R-:W-:Y:S02]  /*bdf0*/  F2FP.BF16.F32.PACK_AB R5, R156, R159 ;  /* 0x0000009f9c05723e */ /* 0x000fe400000010ff */
[----:B------:R-:W-:Y:S01]  /*be00*/  F2FP.BF16.F32.PACK_AB R4, R154, R157 ;  /* 0x0000009d9a04723e */ /* 0x000fe200000010ff */
[----:B------:R-:W-:Y:S01]  /*be10*/  IMAD.X R75, RZ, RZ, UR7, P0 ;  /* 0x00000007ff4b7e24 */ /* 0x000fe200080e06ff */
[----:B------:R-:W-:-:S04]  /*be20*/  F2FP.BF16.F32.PACK_AB R7, R152, R155 ;  /* 0x0000009b9807723e */ /* 0x000fc800000010ff */
[----:B------:R0:W2:Y:S01]  /*be30*/  LDG.E.CONSTANT R74, desc[UR46][R74.64] ;  /* 0x0000002e4a4a7981 */ /* 0x0000a2000c1e9900 */
[----:B------:R-:W-:Y:S01]  /*be40*/  LOP3.LUT P0, R40, R82, 0x3, RZ, 0xc0, !PT ;  /* 0x0000000352287812 */ /* 0x000fe2000780c0ff */
[----:B------:R-:W-:Y:S01]  /*be50*/  UIMAD UR5, UR10, UR8, URZ ;  /* 0x000000080a0572a4 */ /* 0x000fe2000f8e023f */
[----:B------:R-:W-:Y:S01]  /*be60*/  F2FP.BF16.F32.PACK_AB R49, R76, R129 ;  /* 0x000000814c31723e */ /* 0x000fe200000010ff */
[----:B------:R-:W-:Y:S01]  /*be70*/  UIMAD.WIDE.U32 UR6, UR37, UR8, URZ ;  /* 0x00000008250672a5 */ /* 0x000fe2000f8e003f */
[----:B------:R-:W-:Y:S01]  /*be80*/  ISETP.EQ.OR P0, PT, R40, 0x3, !P0 ;  /* 0x000000032800780c */ /* 0x000fe20004702670 */
[----:B------:R-:W-:Y:S01]  /*be90*/  UIMAD UR5, UR37, UR9, UR5 ;  /* 0x00000009250572a4 */ /* 0x000fe2000f8e0205 */
[----:B------:R-:W-:Y:S01]  /*bea0*/  F2FP.BF16.F32.PACK_AB R89, R84, R137 ;  /* 0x000000895459723e */ /* 0x000fe200000010ff */
[----:B------:R-:W-:Y:S01]  /*beb0*/  USHF.R.S32.HI UR12, URZ, 0x1f, UR42 ;  /* 0x0000001f3f0c7899 */ /* 0x000fe2000801142a */
[----:B------:R-:W-:Y:S01]  /*bec0*/  SEL R115, R9, R8, P0 ;  /* 0x0000000809737207 */ /* 0x000fe20000000000 */
[----:B------:R-:W-:Y:S01]  /*bed0*/  ULDC.64 UR8, c[0x0][0xb98] ;  /* 0x0002e60000087ab9 */ /* 0x000fe20000000a00 */
[----:B------:R-:W-:Y:S01]  /*bee0*/  SEL R77, R8, R9, P0 ;  /* 0x00000009084d7207 */ /* 0x000fe20000000000 */
[----:B------:R-:W-:Y:S01]  /*bef0*/  UIADD3 UR7, UR7, UR5, URZ ;  /* 0x0000000507077290 */ /* 0x000fe2000fffe03f */
[----:B------:R-:W1:Y:S01]  /*bf00*/  S2R R8, SR_SWINHI ;  /* 0x0000000000087919 */ /* 0x000e620000002f00 */
[----:B------:R-:W-:Y:S01]  /*bf10*/  SEL R141, R93, R92, P0 ;  /* 0x0000005c5d8d7207 */ /* 0x000fe20000000000 */
[----:B------:R-:W-:Y:S01]  /*bf20*/  UIMAD UR5, UR12, UR8, URZ ;  /* 0x000000080c0572a4 */ /* 0x000fe2000f8e023f */
[----:B------:R-:W-:Y:S01]  /*bf30*/  SEL R90, R92, R93, P0 ;  /* 0x0000005d5c5a7207 */ /* 0x000fe20000000000 */
[----:B------:R-:W-:Y:S01]  /*bf40*/  UIMAD.WIDE.U32 UR6, UR42, UR8, UR6 ;  /* 0x000000082a0672a5 */ /* 0x000fe2000f8e0006 */
[----:B------:R-:W-:Y:S01]  /*bf50*/  SEL R149, R124, R41, P0 ;  /* 0x000000297c957207 */ /* 0x000fe20000000000 */
[----:B------:R-:W-:Y:S01]  /*bf60*/  UIMAD UR5, UR42, UR9, UR5 ;  /* 0x000000092a0572a4 */ /* 0x000fe2000f8e0205 */
[----:B------:R-:W-:-:S02]  /*bf70*/  SEL R93, R41, R124, P0 ;  /* 0x0000007c295d7207 */ /* 0x000fc40000000000 */
[----:B------:R-:W-:Y:S01]  /*bf80*/  SEL R153, R70, R71, P0 ;  /* 0x0000004746997207 */ /* 0x000fe20000000000 */
[----:B------:R-:W-:Y:S01]  /*bf90*/  ULDC.64 UR8, c[0x0][0xae8] ;  /* 0x0002ba0000087ab9 */ /* 0x000fe20000000a00 */
[----:B------:R-:W-:Y:S02]  /*bfa0*/  SEL R95, R71, R70, P0 ;  /* 0x00000046475f7207 */ /* 0x000fe40000000000 */
[----:B------:R-:W-:Y:S02]  /*bfb0*/  SEL R125, R29, R28, P0 ;  /* 0x0000001c1d7d7207 */ /* 0x000fe40000000000 */
[----:B------:R-:W-:Y:S02]  /*bfc0*/  SEL R82, R28, R29, P0 ;  /* 0x0000001d1c527207 */ /* 0x000fe40000000000 */
[----:B------:R-:W-:Y:S02]  /*bfd0*/  SEL R143, R5, R4, P0 ;  /* 0x00000004058f7207 */ /* 0x000fe40000000000 */
[----:B------:R-:W-:Y:S01]  /*bfe0*/  SEL R96, R4, R5, P0 ;  /* 0x0000000504607207 */ /* 0x000fe20000000000 */
[----:B------:R-:W-:Y:S01]  /*bff0*/  IMAD R5, R233, 0x40, R16 ;  /* 0x00000040e9057824 */ /* 0x000fe200078e0210 */
[----:B------:R-:W-:-:S02]  /*c000*/  SEL R173, R27, R26, P0 ;  /* 0x0000001a1bad7207 */ /* 0x000fc40000000000 */
[----:B------:R-:W-:Y:S02]  /*c010*/  SEL R113, R26, R27, P0 ;  /* 0x0000001b1a717207 */ /* 0x000fe40000000000 */
[----:B------:R-:W-:Y:S02]  /*c020*/  SEL R135, R69, R68, P0 ;  /* 0x0000004445877207 */ /* 0x000fe40000000000 */
[----:B------:R-:W-:Y:S02]  /*c030*/  SEL R87, R68, R69, P0 ;  /* 0x0000004544577207 */ /* 0x000fe40000000000 */
[----:B------:R-:W-:Y:S02]  /*c040*/  SEL R107, R24, R25, P0 ;  /* 0x00000019186b7207 */ /* 0x000fe40000000000 */
[----:B0-----:R-:W-:Y:S02]  /*c050*/  SEL R75, R25, R24, P0 ;  /* 0x00000018194b7207 */ /* 0x001fe40000000000 */
[----:B------:R-:W-:-:S02]  /*c060*/  MOV R40, R3 ;  /* 0x0000000300287202 */ /* 0x000fc40000000f00 */
[----:B-1----:R-:W-:Y:S02]  /*c070*/  MOV R41, R8 ;  /* 0x0000000800297202 */ /* 0x002fe40000000f00 */
[----:B------:R-:W-:Y:S02]  /*c080*/  SEL R119, R13, R12, P0 ;  /* 0x0000000c0d777207 */ /* 0x000fe40000000000 */
[----:B------:R-:W-:Y:S01]  /*c090*/  SEL R79, R12, R13, P0 ;  /* 0x0000000d0c4f7207 */ /* 0x000fe20000000000 */
[--C-:B------:R-:W-:Y:S01]  /*c0a0*/  IMAD.WIDE R72, R237, 0x2, R40.reuse ;  /* 0x00000002ed487825 */ /* 0x100fe200078e0228 */
[----:B------:R-:W-:Y:S02]  /*c0b0*/  SEL R121, R15, R14, P0 ;  /* 0x0000000e0f797207 */ /* 0x000fe40000000000 */
[----:B------:R-:W-:Y:S01]  /*c0c0*/  SEL R80, R14, R15, P0 ;  /* 0x0000000f0e507207 */ /* 0x000fe20000000000 */
[----:B------:R-:W-:Y:S01]  /*c0d0*/  IMAD.WIDE R40, R5, 0x2, R40 ;  /* 0x0000000205287825 */ /* 0x000fe200078e0228 */
[----:B------:R-:W-:-:S02]  /*c0e0*/  IADD3 R71, P4, R72, 0xc060, RZ ;  /* 0x0000c06048477810 */ /* 0x000fc40007f9e0ff */
[C---:B------:R-:W-:Y:S02]  /*c0f0*/  IADD3 R29, P3, R72.reuse, 0xc040, RZ ;  /* 0x0000c040481d7810 */ /* 0x040fe40007f7e0ff */
[----:B------:R-:W-:Y:S02]  /*c100*/  LOP3.LUT R70, R71, 0x380, RZ, 0xc0, !PT ;  /* 0x0000038047467812 */ /* 0x000fe400078ec0ff */
[----:B------:R-:W-:Y:S01]  /*c110*/  IADD3 R27, P2, R72, 0xc020, RZ ;  /* 0x0000c020481b7810 */ /* 0x000fe20007f5e0ff */
[--C-:B------:R-:W-:Y:S01]  /*c120*/  IMAD.X R69, RZ, RZ, R73.reuse, P3 ;  /* 0x000000ffff457224 */ /* 0x100fe200018e0649 */
[----:B------:R-:W-:Y:S02]  /*c130*/  SHF.R.U64 R70, R70, 0x3, RZ ;  /* 0x0000000346467819 */ /* 0x000fe400000012ff */
[----:B------:R-:W-:Y:S01]  /*c140*/  SEL R123, R21, R20, P0 ;  /* 0x00000014157b7207 */ /* 0x000fe20000000000 */
[--C-:B------:R-:W-:Y:S01]  /*c150*/  IMAD.X R67, RZ, RZ, R73.reuse, P2 ;  /* 0x000000ffff437224 */ /* 0x100fe200010e0649 */
[----:B------:R-:W-:Y:S01]  /*c160*/  LOP3.LUT R70, R70, R71, RZ, 0x3c, !PT ;  /* 0x0000004746467212 */ /* 0x000fe200078e3cff */
[----:B------:R-:W-:Y:S01]  /*c170*/  IMAD.X R71, RZ, RZ, R73, P4 ;  /* 0x000000ffff477224 */ /* 0x000fe200020e0649 */
[----:B------:R-:W-:-:S02]  /*c180*/  SEL R81, R20, R21, P0 ;  /* 0x0000001514517207 */ /* 0x000fc40000000000 */
[----:B------:R-:W-:Y:S02]  /*c190*/  SEL R145, R7, R6, P0 ;  /* 0x0000000607917207 */ /* 0x000fe40000000000 */
[----:B------:R-:W-:Y:S02]  /*c1a0*/  SEL R92, R6, R7, P0 ;  /* 0x00000007065c7207 */ /* 0x000fe40000000000 */
[C---:B------:R-:W-:Y:S02]  /*c1b0*/  LOP3.LUT R5, R72.reuse, 0x380, RZ, 0xc0, !PT ;  /* 0x0000038048057812 */ /* 0x040fe400078ec0ff */
[C---:B------:R-:W-:Y:S02]  /*c1c0*/  IADD3 R14, P1, R72.reuse, 0xc000, RZ ;  /* 0x0000c000480e7810 */ /* 0x040fe40007f3e0ff */
[C---:B------:R-:W-:Y:S02]  /*c1d0*/  IADD3 R25, P6, R72.reuse, 0x8060, RZ ;  /* 0x0000806048197810 */ /* 0x040fe40007fde0ff */
[C---:B------:R-:W-:Y:S01]  /*c1e0*/  IADD3 R7, P5, R72.reuse, 0x20, RZ ;  /* 0x0000002048077810 */ /* 0x040fe20007fbe0ff */
[----:B------:R-:W-:Y:S01]  /*c1f0*/  IMAD.X R65, RZ, RZ, R73, P1 ;  /* 0x000000ffff417224 */ /* 0x000fe200008e0649 */
[----:B------:R-:W-:-:S02]  /*c200*/  IADD3 R21, P4, R72, 0x8040, RZ ;  /* 0x0000804048157810 */ /* 0x000fc40007f9e0ff */
[C---:B------:R-:W-:Y:S02]  /*c210*/  IADD3 R15, P3, R72.reuse, 0x8020, RZ ;  /* 0x00008020480f7810 */ /* 0x040fe40007f7e0ff */
[----:B------:R-:W-:Y:S02]  /*c220*/  IADD3 R12, P2, R72, 0x8000, RZ ;  /* 0x00008000480c7810 */ /* 0x000fe40007f5e0ff */
[----:B------:R-:W-:Y:S01]  /*c230*/  SHF.R.U64 R5, R5, 0x3, RZ ;  /* 0x0000000305057819 */ /* 0x000fe200000012ff */
[--C-:B------:R-:W-:Y:S01]  /*c240*/  IMAD.X R57, RZ, RZ, R73.reuse, P3 ;  /* 0x000000ffff397224 */ /* 0x100fe200018e0649 */
        /* <DEDUP_REMOVED lines=13> */
[----:B------:R-:W-:Y:S02]  /*c320*/  SEL R78, R10, R11, P0 ;  /* 0x0000000b0a4e7207 */ /* 0x000fe40000000000 */
[C---:B------:R-:W-:Y:S02]  /*c330*/  IADD3 R13, P1, R72.reuse, 0x4060, RZ ;  /* 0x00004060480d7810 */ /* 0x040fe40007f3e0ff */
[C---:B------:R-:W-:Y:S02]  /*c340*/  IADD3 R9, P6, R72.reuse, 0x40, RZ ;  /* 0x0000004048097810 */ /* 0x040fe40007fde0ff */
[C---:B------:R-:W-:Y:S02]  /*c350*/  IADD3 R10, P5, R72.reuse, 0x4040, RZ ;  /* 0x00004040480a7810 */ /* 0x040fe40007fbe0ff */
[C---:B------:R-:W-:Y:S02]  /*c360*/  IADD3 R8, P4, R72.reuse, 0x4020, RZ ;  /* 0x0000402048087810 */ /* 0x040fe40007f9e0ff */
[----:B------:R-:W-:-:S02]  /*c370*/  IADD3 R6, P3, R72, 0x4000, RZ ;  /* 0x0000400048067810 */ /* 0x000fc40007f7e0ff */
[----:B------:R-:W-:Y:S02]  /*c380*/  IADD3 R11, P2, R72, 0x60, RZ ;  /* 0x00000060480b7810 */ /* 0x000fe40007f5e0ff */
[----:B------:R-:W-:Y:S02]  /*c390*/  LOP3.LUT R72, R5, R72, RZ, 0x3c, !PT ;  /* 0x0000004805487212 */ /* 0x000fe400078e3cff */
[----:B------:R-:W-:Y:S02]  /*c3a0*/  LOP3.LUT R5, R14, 0x380, RZ, 0xc0, !PT ;  /* 0x000003800e057812 */ /* 0x000fe400078ec0ff */
[----:B------:R-:W-:Y:S02]  /*c3b0*/  SEL R165, R43, R42, P0 ;  /* 0x0000002a2ba57207 */ /* 0x000fe40000000000 */
[----:B------:R-:W-:Y:S02]  /*c3c0*/  SHF.R.U64 R5, R5, 0x3, RZ ;  /* 0x0000000305057819 */ /* 0x000fe400000012ff */
[----:B------:R-:W-:Y:S01]  /*c3d0*/  SEL R104, R42, R43, P0 ;  /* 0x0000002b2a687207 */ /* 0x000fe20000000000 */
[----:B------:R-:W-:Y:S01]  /*c3e0*/  IMAD.X R43, RZ, RZ, R73, P3 ;  /* 0x000000ffff2b7224 */ /* 0x000fe200018e0649 */
[----:B------:R-:W-:-:S02]  /*c3f0*/  LOP3.LUT R64, R5, R14, RZ, 0x3c, !PT ;  /* 0x0000000e05407212 */ /* 0x000fc400078e3cff */
[----:B------:R-:W-:Y:S02]  /*c400*/  LOP3.LUT R5, R12, 0x380, RZ, 0xc0, !PT ;  /* 0x000003800c057812 */ /* 0x000fe400078ec0ff */
[----:B------:R-:W-:Y:S02]  /*c410*/  SEL R127, R37, R36, P0 ;  /* 0x00000024257f7207 */ /* 0x000fe40000000000 */
[----:B------:R-:W-:Y:S02]  /*c420*/  SHF.R.U64 R5, R5, 0x3, RZ ;  /* 0x0000000305057819 */ /* 0x000fe400000012ff */
[----:B------:R-:W-:Y:S02]  /*c430*/  SEL R83, R36, R37, P0 ;  /* 0x0000002524537207 */ /* 0x000fe40000000000 */
[----:B------:R-:W-:Y:S02]  /*c440*/  LOP3.LUT R54, R5, R12, RZ, 0x3c, !PT ;  /* 0x0000000c05367212 */ /* 0x000fe400078e3cff */
[----:B------:R-:W-:-:S02]  /*c450*/  LOP3.LUT R5, R8, 0x380, RZ, 0xc0, !PT ;  /* 0x0000038008057812 */ /* 0x000fc400078ec0ff */
[----:B------:R-:W-:Y:S02]  /*c460*/  LOP3.LUT R20, R27, 0x380, RZ, 0xc0, !PT ;  /* 0x000003801b147812 */ /* 0x000fe400078ec0ff */
[----:B------:R-:W-:Y:S02]  /*c470*/  SHF.R.U64 R5, R5, 0x3, RZ ;  /* 0x0000000305057819 */ /* 0x000fe400000012ff */
[----:B------:R-:W-:Y:S02]  /*c480*/  IADD3 R37, P3, R40, 0x2000, RZ ;  /* 0x0000200028257810 */ /* 0x000fe40007f7e0ff */
[----:B------:R-:W-:Y:S02]  /*c490*/  LOP3.LUT R4, R25, 0x380, RZ, 0xc0, !PT ;  /* 0x0000038019047812 */ /* 0x000fe400078ec0ff */
[----:B------:R-:W-:Y:S02]  /*c4a0*/  SEL R129, R45, R44, P0 ;  /* 0x0000002c2d817207 */ /* 0x000fe40000000000 */
[----:B------:R-:W-:Y:S01]  /*c4b0*/  SEL R84, R44, R45, P0 ;  /* 0x0000002d2c547207 */ /* 0x000fe20000000000 */
[----:B------:R-:W-:Y:S01]  /*c4c0*/  IMAD.X R45, RZ, RZ, R73, P2 ;  /* 0x000000ffff2d7224 */ /* 0x000fe200010e0649 */
[----:B------:R-:W-:-:S02]  /*c4d0*/  SEL R151, R108, R109, P0 ;  /* 0x0000006d6c977207 */ /* 0x000fc40000000000 */
[----:B------:R-:W-:Y:S02]  /*c4e0*/  SEL R94, R109, R108, P0 ;  /* 0x0000006c6d5e7207 */ /* 0x000fe40000000000 */
[----:B------:R-:W-:Y:S02]  /*c4f0*/  SEL R163, R47, R46, P0 ;  /* 0x0000002e2fa37207 */ /* 0x000fe40000000000 */
[----:B------:R-:W-:Y:S01]  /*c500*/  SEL R102, R46, R47, P0 ;  /* 0x0000002f2e667207 */ /* 0x000fe20000000000 */
[----:B------:R-:W-:Y:S01]  /*c510*/  IMAD.X R47, RZ, RZ, R73, P4 ;  /* 0x000000ffff2f7224 */ /* 0x000fe200020e0649 */
[----:B------:R-:W-:Y:S02]  /*c520*/  SEL R169, R35, R34, P0 ;  /* 0x0000002223a97207 */ /* 0x000fe40000000000 */
[----:B------:R-:W-:Y:S02]  /*c530*/  SEL R109, R34, R35, P0 ;  /* 0x00000023226d7207 */ /* 0x000fe40000000000 */
[----:B------:R-:W-:-:S02]  /*c540*/  LOP3.LUT R46, R5, R8, RZ, 0x3c, !PT ;  /* 0x00000008052e7212 */ /* 0x000fc400078e3cff */
[----:B------:R-:W-:Y:S02]  /*c550*/  SHF.R.U64 R20, R20, 0x3, RZ ;  /* 0x0000000314147819 */ /* 0x000fe400000012ff */
[----:B------:R-:W-:Y:S02]  /*c560*/  LOP3.LUT R5, R6, 0x380, RZ, 0xc0, !PT ;  /* 0x0000038006057812 */ /* 0x000fe400078ec0ff */
[----:B------:R-:W-:Y:S02]  /*c570*/  LOP3.LUT R36, R37, 0x380, RZ, 0xc0, !PT ;  /* 0x0000038025247812 */ /* 0x000fe400078ec0ff */
[----:B------:R-:W-:Y:S02]  /*c580*/  IADD3 R35, P2, R40, 0x3000, RZ ;  /* 0x0000300028237810 */ /* 0x000fe40007f5e0ff */
[----:B------:R-:W-:Y:S02]  /*c590*/  SHF.R.U64 R4, R4, 0x3, RZ ;  /* 0x0000000304047819 */ /* 0x000fe400000012ff */
[----:B------:R-:W-:-:S02]  /*c5a0*/  LOP3.LUT R14, R15, 0x380, RZ, 0xc0, !PT ;  /* 0x000003800f0e7812 */ /* 0x000fc400078ec0ff */
[----:B------:R-:W-:Y:S02]  /*c5b0*/  LOP3.LUT R66, R20, R27, RZ, 0x3c, !PT ;  /* 0x0000001b14427212 */ /* 0x000fe400078e3cff */
[----:B------:R-:W-:Y:S02]  /*c5c0*/  SHF.R.U64 R5, R5, 0x3, RZ ;  /* 0x0000000305057819 */ /* 0x000fe400000012ff */
[----:B------:R-:W-:Y:S02]  /*c5d0*/  SHF.R.U64 R36, R36, 0x3, RZ ;  /* 0x0000000324247819 */ /* 0x000fe400000012ff */
[----:B------:R-:W-:Y:S02]  /*c5e0*/  LOP3.LUT R34, R35, 0x380, RZ, 0xc0, !PT ;  /* 0x0000038023227812 */ /* 0x000fe400078ec0ff */
[----:B------:R-:W-:Y:S02]  /*c5f0*/  LOP3.LUT R62, R4, R25, RZ, 0x3c, !PT ;  /* 0x00000019043e7212 */ /* 0x000fe400078e3cff */
[----:B------:R-:W-:-:S02]  /*c600*/  LOP3.LUT R20, R21, 0x380, RZ, 0xc0, !PT ;  /* 0x0000038015147812 */ /* 0x000fc400078ec0ff */
[----:B------:R-:W-:Y:S02]  /*c610*/  SHF.R.U64 R14, R14, 0x3, RZ ;  /* 0x000000030e0e7819 */ /* 0x000fe400000012ff */
[----:B------:R-:W-:Y:S02]  /*c620*/  LOP3.LUT R4, R7, 0x380, RZ, 0xc0, !PT ;  /* 0x0000038007047812 */ /* 0x000fe400078ec0ff */
[----:B------:R-:W-:Y:S02]  /*c630*/  LOP3.LUT R12, R13, 0x380, RZ, 0xc0, !PT ;  /* 0x000003800d0c7812 */ /* 0x000fe400078ec0ff */
[----:B------:R-:W-:Y:S02]  /*c640*/  LOP3.LUT R42, R5, R6, RZ, 0x3c, !PT ;  /* 0x00000006052a7212 */ /* 0x000fe400078e3cff */
[----:B------:R-:W-:Y:S01]  /*c650*/  LOP3.LUT R36, R36, R37, RZ, 0x3c, !PT ;  /* 0x0000002524247212 */ /* 0x000fe200078e3cff */
[----:B------:R-:W-:Y:S01]  /*c660*/  IMAD.X R37, RZ, RZ, R41, P3 ;  /* 0x000000ffff257224 */ /* 0x000fe200018e0629 */
[----:B------:R-:W-:-:S02]  /*c670*/  SHF.R.U64 R34, R34, 0x3, RZ ;  /* 0x0000000322227819 */ /* 0x000fc400000012ff */
[----:B------:R-:W-:Y:S02]  /*c680*/  SHF.R.U64 R20, R20, 0x3, RZ ;  /* 0x0000000314147819 */ /* 0x000fe400000012ff */
[----:B------:R-:W-:Y:S02]  /*c690*/  LOP3.LUT R56, R14, R15, RZ, 0x3c, !PT ;  /* 0x0000000f0e387212 */ /* 0x000fe400078e3cff */
[----:B------:R-:W-:Y:S02]  /*c6a0*/  SHF.R.U64 R4, R4, 0x3, RZ ;  /* 0x0000000304047819 */ /* 0x000fe400000012ff */
[----:B------:R-:W-:Y:S02]  /*c6b0*/  IADD3 R15, P3, R40, 0x8000, RZ ;  /* 0x00008000280f7810 */ /* 0x000fe40007f7e0ff */
[----:B------:R-:W-:Y:S02]  /*c6c0*/  SEL R147, R91, R132, P0 ;  /* 0x000000845b937207 */ /* 0x000fe40000000000 */
[----:B------:R-:W-:-:S02]  /*c6d0*/  SHF.R.U64 R12, R12, 0x3, RZ ;  /* 0x000000030c0c7819 */ /* 0x000fc400000012ff */
[----:B------:R-:W-:Y:S02]  /*c6e0*/  SEL R91, R132, R91, P0 ;  /* 0x0000005b845b7207 */ /* 0x000fe40000000000 */
[----:B------:R-:W-:Y:S01]  /*c6f0*/  LOP3.LUT R34, R34, R35, RZ, 0x3c, !PT ;  /* 0x0000002322227212 */ /* 0x000fe200078e3cff */
[----:B------:R-:W-:Y:S01]  /*c700*/  IMAD.X R35, RZ, RZ, R41, P2 ;  /* 0x000000ffff237224 */ /* 0x000fe200010e0629 */
[----:B------:R-:W-:Y:S02]  /*c710*/  SEL R131, R53, R52, P0 ;  /* 0x0000003435837207 */ /* 0x000fe40000000000 */
[----:B------:R-:W-:Y:S01]  /*c720*/  SEL R85, R52, R53, P0 ;  /* 0x0000003534557207 */ /* 0x000fe20000000000 */
[----:B------:R-:W-:Y:S01]  /*c730*/  IMAD.X R53, RZ, RZ, R73, P1 ;  /* 0x000000ffff357224 */ /* 0x000fe200008e0649 */
[----:B------:R-:W-:Y:S02]  /*c740*/  LOP3.LUT R60, R20, R21, RZ, 0x3c, !PT ;  /* 0x00000015143c7212 */ /* 0x000fe400078e3cff */
[----:B------:R-:W-:-:S02]  /*c750*/  MOV R132, R42 ;  /* 0x0000002a00847202 */ /* 0x000fc40000000f00 */
[----:B------:R-:W-:Y:S01]  /*c760*/  LOP3.LUT R58, R4, R7, RZ, 0x3c, !PT ;  /* 0x00000007043a7212 */ /* 0x000fe200078e3cff */
[----:B------:R-:W0:Y:S01]  /*c770*/  LDC R42, c[0x0][0xbe8] ;  /* 0x0002fa00ff2a7b82 */ /* 0x000e220000000800 */
[----:B------:R-:W-:Y:S02]  /*c780*/  IADD3 R21, P2, R40, 0x9000, RZ ;  /* 0x0000900028157810 */ /* 0x000fe40007f5e0ff */
[----:B------:R-:W-:Y:S02]  /*c790*/  LOP3.LUT R14, R15, 0x380, RZ, 0xc0, !PT ;  /* 0x000003800f0e7812 */ /* 0x000fe400078ec0ff */
[----:B------:R-:W-:Y:S02]  /*c7a0*/  LOP3.LUT R24, R29, 0x380, RZ, 0xc0, !PT ;  /* 0x000003801d187812 */ /* 0x000fe400078ec0ff */
[----:B------:R-:W-:Y:S02]  /*c7b0*/  LOP3.LUT R4, R9, 0x380, RZ, 0xc0, !PT ;  /* 0x0000038009047812 */ /* 0x000fe400078ec0ff */
[----:B------:R-:W-:-:S02]  /*c7c0*/  LOP3.LUT R52, R12, R13, RZ, 0x3c, !PT ;  /* 0x0000000d0c347212 */ /* 0x000fc400078e3cff */
[----:B------:R-:W-:Y:S02]  /*c7d0*/  LOP3.LUT R20, R21, 0x380, RZ, 0xc0, !PT ;  /* 0x0000038015147812 */ /* 0x000fe400078ec0ff */
[----:B------:R-:W-:Y:S02]  /*c7e0*/  SHF.R.U64 R14, R14, 0x3, RZ ;  /* 0x000000030e0e7819 */ /* 0x000fe400000012ff */
[----:B------:R-:W-:Y:S02]  /*c7f0*/  SHF.R.U64 R24, R24, 0x3, RZ ;  /* 0x0000000318187819 */ /* 0x000fe400000012ff */
[----:B------:R-:W-:Y:S02]  /*c800*/  SHF.R.U64 R4, R4, 0x3, RZ ;  /* 0x0000000304047819 */ /* 0x000fe400000012ff */
[----:B------:R-:W-:Y:S02]  /*c810*/  MOV R105, R52 ;  /* 0x0000003400697202 */ /* 0x000fe40000000f00 */
[----:B------:R-:W-:-:S02]  /*c820*/  SHF.R.U64 R20, R20, 0x3, RZ ;  /* 0x0000000314147819 */ /* 0x000fc400000012ff */
[----:B------:R-:W-:Y:S01]  /*c830*/  LOP3.LUT R14, R14, R15, RZ, 0x3c, !PT ;  /* 0x0000000f0e0e7212 */ /* 0x000fe200078e3cff */
[----:B------:R-:W-:Y:S01]  /*c840*/  IMAD.X R15, RZ, RZ, R41, P3 ;  /* 0x000000ffff0f7224 */ /* 0x000fe200018e0629 */
[----:B------:R-:W-:Y:S02]  /*c850*/  LOP3.LUT R68, R24, R29, RZ, 0x3c, !PT ;  /* 0x0000001d18447212 */ /* 0x000fe400078e3cff */
[----:B------:R-:W-:Y:S02]  /*c860*/  LOP3.LUT R7, R10, 0x380, RZ, 0xc0, !PT ;  /* 0x000003800a077812 */ /* 0x000fe400078ec0ff */
[----:B------:R-:W-:Y:S02]  /*c870*/  LOP3.LUT R48, R4, R9, RZ, 0x3c, !PT ;  /* 0x0000000904307212 */ /* 0x000fe400078e3cff */
[----:B------:R-:W-:Y:S02]  /*c880*/  IADD3 R9, P3, R40, 0xe000, RZ ;  /* 0x0000e00028097810 */ /* 0x000fe40007f7e0ff */
[----:B------:R-:W-:-:S02]  /*c890*/  MOV R114, R46 ;  /* 0x0000002e00727202 */ /* 0x000fc40000000f00 */
[----:B------:R-:W-:Y:S01]  /*c8a0*/  LOP3.LUT R20, R20, R21, RZ, 0x3c, !PT ;  /* 0x0000001514147212 */ /* 0x000fe200078e3cff */
[----:B------:R-:W-:Y:S01]  /*c8b0*/  IMAD.X R21, RZ, RZ, R41, P2 ;  /* 0x000000ffff157224 */ /* 0x000fe200010e0629 */
[----:B------:R-:W-:Y:S02]  /*c8c0*/  SHF.R.U64 R7, R7, 0x3, RZ ;  /* 0x0000000307077819 */ /* 0x000fe400000012ff */
[----:B------:R-:W-:Y:S02]  /*c8d0*/  MOV R68, R68 ;  /* 0x0000004400447202 */ /* 0x000fe40000000f00 */
[----:B------:R-:W-:Y:S02]  /*c8e0*/  LOP3.LUT R8, R9, 0x380, RZ, 0xc0, !PT ;  /* 0x0000038009087812 */ /* 0x000fe400078ec0ff */
[----:B------:R-:W-:Y:S02]  /*c8f0*/  IADD3 R103, P2, R40, 0xf000, RZ ;  /* 0x0000f00028677810 */ /* 0x000fe40007f5e0ff */
[----:B------:R-:W-:-:S02]  /*c900*/  MOV R69, R66 ;  /* 0x0000004200457202 */ /* 0x000fc40000000f00 */
[----:B------:R-:W-:Y:S02]  /*c910*/  MOV R66, R54 ;  /* 0x0000003600427202 */ /* 0x000fe40000000f00 */
[----:B------:R-:W-:Y:S02]  /*c920*/  SEL R161, R51, R50, P0 ;  /* 0x0000003233a17207 */ /* 0x000fe40000000000 */
[----:B------:R-:W-:Y:S01]  /*c930*/  SEL R101, R50, R51, P0 ;  /* 0x0000003332657207 */ /* 0x000fe20000000000 */
[----:B------:R-:W-:Y:S01]  /*c940*/  IMAD.X R51, RZ, RZ, R73, P5 ;  /* 0x000000ffff337224 */ /* 0x000fe200028e0649 */
[----:B------:R-:W-:Y:S02]  /*c950*/  LOP3.LUT R50, R7, R10, RZ, 0x3c, !PT ;  /* 0x0000000a07327212 */ /* 0x000fe400078e3cff */
[----:B------:R-:W-:Y:S02]  /*c960*/  SHF.R.U64 R8, R8, 0x3, RZ ;  /* 0x0000000308087819 */ /* 0x000fe400000012ff */
[----:B------:R-:W-:-:S02]  /*c970*/  LOP3.LUT R10, R103, 0x380, RZ, 0xc0, !PT ;  /* 0x00000380670a7812 */ /* 0x000fc400078ec0ff */
[----:B------:R-:W-:Y:S02]  /*c980*/  LOP3.LUT R4, R11, 0x380, RZ, 0xc0, !PT ;  /* 0x000003800b047812 */ /* 0x000fe400078ec0ff */
[----:B------:R-:W-:Y:S01]  /*c990*/  LOP3.LUT R8, R8, R9, RZ, 0x3c, !PT ;  /* 0x0000000908087212 */ /* 0x000fe200078e3cff */
[----:B------:R-:W-:Y:S01]  /*c9a0*/  IMAD.X R9, RZ, RZ, R41, P3 ;  /* 0x000000ffff097224 */ /* 0x000fe200018e0629 */
[----:B------:R-:W-:Y:S02]  /*c9b0*/  SHF.R.U64 R10, R10, 0x3, RZ ;  /* 0x000000030a0a7819 */ /* 0x000fe400000012ff */
[----:B--2---:R-:W-:Y:S01]  /*c9c0*/  LOP3.LUT R53, R74, 0x2, RZ, 0x3c, !PT ;  /* 0x000000024a357812 */ /* 0x004fe200078e3cff */
[----:B------:R-:W-:Y:S01]  /*c9d0*/  SHFL.IDX PT, R46, R107, R74, 0x1c1f ;  /* 0x001c1f4a6b2e7589 */ /* 0x000fe200000e0000 */
[----:B0-----:R-:W-:Y:S02]  /*c9e0*/  ISETP.NE.AND P3, PT, R42, 0x1, PT ;  /* 0x000000012a00780c */ /* 0x001fe40003f65270 */
[----:B------:R-:W-:Y:S01]  /*c9f0*/  SHF.R.U64 R4, R4, 0x3, RZ ;  /* 0x0000000304047819 */ /* 0x000fe200000012ff */
[----:B------:R-:W0:Y:S01]  /*ca00*/  SHFL.IDX PT, R75, R75, R53, 0x1c1f ;  /* 0x001c1f354b4b7589 */ /* 0x000e2200000e0000 */
[----:B------:R-:W-:-:S02]  /*ca10*/  LOP3.LUT R10, R10, R103, RZ, 0x3c, !PT ;  /* 0x000000670a0a7212 */ /* 0x000fc400078e3cff */
[----:B------:R-:W-:Y:S01]  /*ca20*/  MOV R103, R72 ;  /* 0x0000004800677202 */ /* 0x000fe20000000f00 */
[----:B------:R-:W-:Y:S01]  /*ca30*/  SHFL.IDX PT, R54, R115, R74, 0x1c1f ;  /* 0x001c1f4a73367589 */ /* 0x000fe200000e0000 */
[----:B------:R-:W-:Y:S02]  /*ca40*/  MOV R72, R70 ;  /* 0x0000004600487202 */ /* 0x000fe40000000f00 */
[----:B------:R-:W-:Y:S01]  /*ca50*/  SEL R137, R128, R49, P0 ;  /* 0x0000003180897207 */ /* 0x000fe20000000000 */
[----:B------:R-:W1:Y:S01]  /*ca60*/  SHFL.IDX PT, R77, R77, R53, 0x1c1f ;  /* 0x001c1f354d4d7589 */ /* 0x000e6200000e0000 */
[----:B------:R-:W-:Y:S01]  /*ca70*/  SEL R88, R49, R128, P0 ;  /* 0x0000008031587207 */ /* 0x000fe20000000000 */
[----:B------:R-:W-:Y:S01]  /*ca80*/  IMAD.X R49, RZ, RZ, R73, P6 ;  /* 0x000000ffff317224 */ /* 0x000fe200030e0649 */
[----:B------:R-:W-:Y:S01]  /*ca90*/  MOV R70, R64 ;  /* 0x0000004000467202 */ /* 0x000fe20000000f00 */
[----:B------:R-:W-:Y:S01]  /*caa0*/  SHFL.IDX PT, R143, R143, R74, 0x1c1f ;  /* 0x001c1f4a8f8f7589 */ /* 0x000fe200000e0000 */
[----:B------:R-:W-:Y:S01]  /*cab0*/  LOP3.LUT R44, R4, R11, RZ, 0x3c, !PT ;  /* 0x0000000b042c7212 */ /* 0x000fe200078e3cff */
[----:B------:R-:W-:Y:S01]  /*cac0*/  IMAD.X R11, RZ, RZ, R41, P2 ;  /* 0x000000ffff0b7224 */ /* 0x000fe200010e0629 */
[----:B------:R-:W-:Y:S01]  /*cad0*/  MOV R65, R56 ;  /* 0x0000003800417202 */ /* 0x000fe20000000f00 */
[----:B------:R-:W-:Y:S01]  /*cae0*/  SHFL.IDX PT, R147, R147, R74, 0x1c1f ;  /* 0x001c1f4a93937589 */ /* 0x000fe200000e0000 */
[----:B------:R-:W-:-:S02]  /*caf0*/  SEL R111, R32, R33, P0 ;  /* 0x00000021206f7207 */ /* 0x000fc40000000000 */
[----:B------:R-:W-:Y:S01]  /*cb00*/  SEL R76, R33, R32, P0 ;  /* 0x00000020214c7207 */ /* 0x000fe20000000000 */
[----:B------:R-:W2:Y:S01]  /*cb10*/  SHFL.IDX PT, R96, R96, R53, 0x1c1f ;  /* 0x001c1f3560607589 */ /* 0x000ea200000e0000 */
[----:B------:R-:W-:Y:S02]  /*cb20*/  SEL R139, R136, R89, P0 ;  /* 0x00000059888b7207 */ /* 0x000fe40000000000 */
[----:B------:R-:W-:Y:S01]  /*cb30*/  SEL R89, R89, R136, P0 ;  /* 0x0000008859597207 */ /* 0x000fe20000000000 */
[----:B------:R-:W3:Y:S01]  /*cb40*/  SHFL.IDX PT, R56, R91, R53, 0x1c1f ;  /* 0x001c1f355b387589 */ /* 0x000ee200000e0000 */
[----:B------:R-:W-:Y:S02]  /*cb50*/  MOV R134, R44 ;  /* 0x0000002c00867202 */ /* 0x000fe40000000f00 */
[----:B------:R-:W-:Y:S01]  /*cb60*/  MOV R136, R48 ;  /* 0x0000003000887202 */ /* 0x000fe20000000f00 */
[----:B------:R-:W-:Y:S01]  /*cb70*/  SHFL.IDX PT, R117, R117, R74, 0x1c1f ;  /* 0x001c1f4a75757589 */ /* 0x000fe200000e0000 */
[----:B------:R-:W-:-:S02]  /*cb80*/  MOV R110, R50 ;  /* 0x00000032006e7202 */ /* 0x000fc40000000f00 */
[----:B0-----:R-:W-:Y:S01]  /*cb90*/  SEL R44, R46, R75, P0 ;  /* 0x0000004b2e2c7207 */ /* 0x001fe20000000000 */
[----:B------:R-:W0:Y:S01]  /*cba0*/  SHFL.IDX PT, R78, R78, R53, 0x1c1f ;  /* 0x001c1f354e4e7589 */ /* 0x000e2200000e0000 */
[----:B------:R-:W-:Y:S02]  /*cbb0*/  SEL R46, R75, R46, P0 ;  /* 0x0000002e4b2e7207 */ /* 0x000fe40000000000 */
[----:B------:R-:W4:Y:S01]  /*cbc0*/  @P3 LDC R75, c[0x0][0xbec] ;  /* 0x0002fb00ff4b3b82 */ /* 0x000f220000000800 */
[----:B------:R-:W-:Y:S01]  /*cbd0*/  SHFL.IDX PT, R50, R111, R74, 0x1c1f ;  /* 0x001c1f4a6f327589 */ /* 0x000fe200000e0000 */
[----:B------:R-:W-:Y:S02]  /*cbe0*/  MOV R64, R60 ;  /* 0x0000003c00407202 */ /* 0x000fe40000000f00 */
[----:B------:R-:W-:Y:S01]  /*cbf0*/  SEL R167, R39, R38, P0 ;  /* 0x0000002627a77207 */ /* 0x000fe20000000000 */
[----:B------:R-:W0:Y:S01]  /*cc00*/  SHFL.IDX PT, R49, R76, R53, 0x1c1f ;  /* 0x001c1f354c317589 */ /* 0x000e2200000e0000 */
[----:B------:R-:W-:-:S02]  /*cc10*/  SEL R171, R31, R30, P0 ;  /* 0x0000001e1fab7207 */ /* 0x000fc40000000000 */
[----:B------:R-:W-:Y:S01]  /*cc20*/  MOV R71, R62 ;  /* 0x0000003e00477202 */ /* 0x000fe20000000f00 */
[----:B------:R-:W-:Y:S01]  /*cc30*/  SHFL.IDX PT, R145, R145, R74, 0x1c1f ;  /* 0x001c1f4a91917589 */ /* 0x000fe200000e0000 */
[----:B-1----:R-:W-:Y:S02]  /*cc40*/  SEL R52, R54, R77, P0 ;  /* 0x0000004d36347207 */ /* 0x002fe40000000000 */
[----:B------:R-:W-:Y:S01]  /*cc50*/  SEL R54, R77, R54, P0 ;  /* 0x000000364d367207 */ /* 0x000fe20000000000 */
[----:B------:R-:W1:Y:S01]  /*cc60*/  SHFL.IDX PT, R92, R92, R53, 0x1c1f ;  /* 0x001c1f355c5c7589 */ /* 0x000e6200000e0000 */
[----:B------:R-:W-:Y:S01]  /*cc70*/  SEL R108, R38, R39, P0 ;  /* 0x00000027266c7207 */ /* 0x000fe20000000000 */
[----:B------:R-:W4:Y:S01]  /*cc80*/  @P3 LDC R77, c[0x0][0xbf0] ;  /* 0x0002fc00ff4d3b82 */ /* 0x000f220000000800 */
[----:B------:R-:W-:Y:S01]  /*cc90*/  IADD3 R39, P4, R40, 0x1000, RZ ;  /* 0x0000100028277810 */ /* 0x000fe20007f9e0ff */
[----:B------:R-:W-:Y:S01]  /*cca0*/  SHFL.IDX PT, R149, R149, R74, 0x1c1f ;  /* 0x001c1f4a95957589 */ /* 0x000fe200000e0000 */
[----:B------:R-:W-:-:S02]  /*ccb0*/  SEL R112, R30, R31, P0 ;  /* 0x0000001f1e707207 */ /* 0x000fc40000000000 */
[----:B------:R-:W-:Y:S01]  /*ccc0*/  LOP3.LUT R38, R39, 0x380, RZ, 0xc0, !PT ;  /* 0x0000038027267812 */ /* 0x000fe200078ec0ff */
[----:B------:R-:W1:Y:S01]  /*ccd0*/  SHFL.IDX PT, R60, R93, R53, 0x1c1f ;  /* 0x001c1f355d3c7589 */ /* 0x000e6200000e0000 */
[----:B------:R-:W-:Y:S02]  /*cce0*/  IADD3 R31, P1, R40, 0x4000, RZ ;  /* 0x00004000281f7810 */ /* 0x000fe40007f3e0ff */
[----:B------:R-:W-:Y:S01]  /*ccf0*/  SHF.R.U64 R38, R38, 0x3, RZ ;  /* 0x0000000326267819 */ /* 0x000fe200000012ff */
[----:B------:R-:W-:Y:S01]  /*cd00*/  SHFL.IDX PT, R119, R119, R74, 0x1c1f ;  /* 0x001c1f4a77777589 */ /* 0x000fe200000e0000 */
[----:B------:R-:W-:Y:S02]  /*cd10*/  LOP3.LUT R30, R31, 0x380, RZ, 0xc0, !PT ;  /* 0x000003801f1e7812 */ /* 0x000fe400078ec0ff */
[----:B------:R-:W-:Y:S01]  /*cd20*/  LOP3.LUT R38, R38, R39, RZ, 0x3c, !PT ;  /* 0x0000002726267212 */ /* 0x000fe200078e3cff */
[----:B------:R-:W1:Y:S01]  /*cd30*/  SHFL.IDX PT, R62, R79, R53, 0x1c1f ;  /* 0x001c1f354f3e7589 */ /* 0x000e6200000e0000 */
[----:B------:R-:W-:Y:S01]  /*cd40*/  MOV R138, R58 ;  /* 0x0000003a008a7202 */ /* 0x000fe20000000f00 */
[----:B------:R-:W-:Y:S01]  /*cd50*/  IMAD.X R39, RZ, RZ, R41, P4 ;  /* 0x000000ffff277224 */ /* 0x000fe200020e0629 */
[----:B--2---:R-:W-:Y:S01]  /*cd60*/  SEL R45, R143, R96, P0 ;  /* 0x000000608f2d7207 */ /* 0x004fe20000000000 */
[----:B------:R-:W-:Y:S01]  /*cd70*/  SHFL.IDX PT, R151, R151, R74, 0x1c1f ;  /* 0x001c1f4a97977589 */ /* 0x000fe200000e0000 */
[----:B------:R-:W-:-:S02]  /*cd80*/  SEL R47, R96, R143, P0 ;  /* 0x0000008f602f7207 */ /* 0x000fc40000000000 */
[----:B---3--:R-:W-:Y:S01]  /*cd90*/  SEL R55, R56, R147, P0 ;  /* 0x0000009338377207 */ /* 0x008fe20000000000 */
[----:B------:R-:W-:Y:S01]  /*cda0*/  BAR.SYNC.DEFER_BLOCKING 0x1, 0x100 ;  /* 0x0044000000007b1d */ /* 0x000fe20000010000 */
[----:B0-----:R-:W-:Y:S02]  /*cdb0*/  SEL R58, R78, R117, P0 ;  /* 0x000000754e3a7207 */ /* 0x001fe40000000000 */
[----:B------:R-:W-:Y:S02]  /*cdc0*/  IADD3 R27, P4, R40, 0x7000, RZ ;  /* 0x00007000281b7810 */ /* 0x000fe40007f9e0ff */
[----:B------:R-:W-:Y:S02]  /*cdd0*/  SHF.R.U64 R30, R30, 0x3, RZ ;  /* 0x000000031e1e7819 */ /* 0x000fe400000012ff */
[----:B------:R-:W-:Y:S01]  /*cde0*/  SEL R48, R50, R49, P0 ;  /* 0x0000003132307207 */ /* 0x000fe20000000000 */
[----:B------:R-:W0:Y:S01]  /*cdf0*/  SHFL.IDX PT, R94, R94, R53, 0x1c1f ;  /* 0x001c1f355e5e7589 */ /* 0x000e2200000e0000 */
[----:B------:R-:W-:-:S02]  /*ce00*/  LOP3.LUT R26, R27, 0x380, RZ, 0xc0, !PT ;  /* 0x000003801b1a7812 */ /* 0x000fc400078ec0ff */
[----:B------:R-:W-:Y:S01]  /*ce10*/  SEL R50, R49, R50, P0 ;  /* 0x0000003231327207 */ /* 0x000fe20000000000 */
[----:B------:R-:W-:Y:S01]  /*ce20*/  SHFL.IDX PT, R121, R121, R74, 0x1c1f ;  /* 0x001c1f4a79797589 */ /* 0x000fe200000e0000 */
[----:B------:R-:W-:Y:S01]  /*ce30*/  LOP3.LUT R30, R30, R31, RZ, 0x3c, !PT ;  /* 0x0000001f1e1e7212 */ /* 0x000fe200078e3cff */
[----:B------:R-:W-:Y:S01]  /*ce40*/  IMAD.X R31, RZ, RZ, R41, P1 ;  /* 0x000000ffff1f7224 */ /* 0x000fe200008e0629 */
[----:B-1----:R-:W-:Y:S01]  /*ce50*/  SEL R49, R145, R92, P0 ;  /* 0x0000005c91317207 */ /* 0x002fe20000000000 */
[----:B------:R-:W-:Y:S01]  /*ce60*/  SHFL.IDX PT, R123, R123, R74, 0x1c1f ;  /* 0x001c1f4a7b7b7589 */ /* 0x000fe200000e0000 */
[----:B------:R-:W-:Y:S02]  /*ce70*/  SEL R51, R92, R145, P0 ;  /* 0x000000915c337207 */ /* 0x000fe40000000000 */
[----:B------:R-:W-:Y:S01]  /*ce80*/  SEL R57, R149, R60, P0 ;  /* 0x0000003c95397207 */ /* 0x000fe20000000000 */
[----:B------:R-:W-:Y:S01]  /*ce90*/  SHFL.IDX PT, R125, R125, R74, 0x1c1f ;  /* 0x001c1f4a7d7d7589 */ /* 0x000fe200000e0000 */
[----:B------:R-:W-:-:S02]  /*cea0*/  SEL R59, R60, R149, P0 ;  /* 0x000000953c3b7207 */ /* 0x000fc40000000000 */
[----:B------:R-:W-:Y:S01]  /*ceb0*/  IADD3 R25, P1, R40, 0xa000, RZ ;  /* 0x0000a00028197810 */ /* 0x000fe20007f3e0ff */
[----:B------:R-:W-:Y:S01]  /*cec0*/  SHFL.IDX PT, R127, R127, R74, 0x1c1f ;  /* 0x001c1f4a7f7f7589 */ /* 0x000fe200000e0000 */
[----:B------:R-:W-:Y:S02]  /*ced0*/  SEL R60, R119, R62, P0 ;  /* 0x0000003e773c7207 */ /* 0x000fe40000000000 */
[----:B------:R-:W-:Y:S01]  /*cee0*/  SHF.R.U64 R26, R26, 0x3, RZ ;  /* 0x000000031a1a7819 */ /* 0x000fe200000012ff */
[----:B------:R-:W-:Y:S01]  /*cef0*/  SHFL.IDX PT, R129, R129, R74, 0x1c1f ;  /* 0x001c1f4a81817589 */ /* 0x000fe200000e0000 */
[----:B------:R-:W-:Y:S02]  /*cf00*/  SEL R62, R62, R119, P0 ;  /* 0x000000773e3e7207 */ /* 0x000fe40000000000 */
[----:B------:R-:W-:Y:S01]  /*cf10*/  LOP3.LUT R24, R25, 0x380, RZ, 0xc0, !PT ;  /* 0x0000038019187812 */ /* 0x000fe200078ec0ff */
[----:B------:R-:W-:Y:S01]  /*cf20*/  SHFL.IDX PT, R116, R131, R74, 0x1c1f ;  /* 0x001c1f4a83747589 */ /* 0x000fe200000e0000 */
[----:B0-----:R-:W-:-:S02]  /*cf30*/  SEL R61, R151, R94, P0 ;  /* 0x0000005e973d7207 */ /* 0x001fc40000000000 */
[----:B------:R-:W-:Y:S01]  /*cf40*/  SEL R63, R94, R151, P0 ;  /* 0x000000975e3f7207 */ /* 0x000fe20000000000 */
[----:B------:R-:W-:Y:S01]  /*cf50*/  SHFL.IDX PT, R106, R133, R74, 0x1c1f ;  /* 0x001c1f4a856a7589 */ /* 0x000fe200000e0000 */
[----:B------:R-:W-:Y:S01]  /*cf60*/  LOP3.LUT R26, R26, R27, RZ, 0x3c, !PT ;  /* 0x0000001b1a1a7212 */ /* 0x000fe200078e3cff */
[--C-:B------:R-:W-:Y:S01]  /*cf70*/  IMAD.X R27, RZ, RZ, R41.reuse, P4 ;  /* 0x000000ffff1b7224 */ /* 0x100fe200020e0629 */
[----:B------:R-:W-:Y:S01]  /*cf80*/  IADD3 R7, P4, R40, 0xd000, RZ ;  /* 0x0000d00028077810 */ /* 0x000fe20007f9e0ff */
[----:B------:R-:W-:Y:S01]  /*cf90*/  SHFL.IDX PT, R67, R135, R74, 0x1c1f ;  /* 0x001c1f4a87437589 */ /* 0x000fe200000e0000 */
[----:B------:R-:W-:Y:S02]  /*cfa0*/  SHF.R.U64 R24, R24, 0x3, RZ ;  /* 0x0000000318187819 */ /* 0x000fe400000012ff */
[----:B------:R-:W-:Y:S01]  /*cfb0*/  LOP3.LUT R6, R7, 0x380, RZ, 0xc0, !PT ;  /* 0x0000038007067812 */ /* 0x000fe200078ec0ff */
[----:B------:R-:W-:Y:S01]  /*cfc0*/  SHFL.IDX PT, R100, R137, R74, 0x1c1f ;  /* 0x001c1f4a89647589 */ /* 0x000fe200000e0000 */
[----:B------:R-:W-:Y:S01]  /*cfd0*/  LOP3.LUT R24, R24, R25, RZ, 0x3c, !PT ;  /* 0x0000001918187212 */ /* 0x000fe200078e3cff */
[----:B------:R-:W-:Y:S01]  /*cfe0*/  IMAD.X R25, RZ, RZ, R41, P1 ;  /* 0x000000ffff197224 */ /* 0x000fe200008e0629 */
[C---:B------:R-:W-:Y:S01]  /*cff0*/  IADD3 R33, P6, R40.reuse, 0x5000, RZ ;  /* 0x0000500028217810 */ /* 0x040fe20007fde0ff */
[----:B------:R-:W-:Y:S01]  /*d000*/  SHFL.IDX PT, R73, R139, R74, 0x1c1f ;  /* 0x001c1f4a8b497589 */ /* 0x000fe200000e0000 */
[----:B------:R-:W-:-:S02]  /*d010*/  IADD3 R29, P5, R40, 0x6000, RZ ;  /* 0x00006000281d7810 */ /* 0x000fc40007fbe0ff */
[----:B------:R-:W-:Y:S01]  /*d020*/  SHF.R.U64 R6, R6, 0x3, RZ ;  /* 0x0000000306067819 */ /* 0x000fe200000012ff */
[----:B------:R-:W-:Y:S01]  /*d030*/  SHFL.IDX PT, R43, R141, R74, 0x1c1f ;  /* 0x001c1f4a8d2b7589 */ /* 0x000fe200000e0000 */
[----:B------:R-:W-:Y:S02]  /*d040*/  LOP3.LUT R32, R33, 0x380, RZ, 0xc0, !PT ;  /* 0x0000038021207812 */ /* 0x000fe400078ec0ff */
[----:B------:R-:W-:Y:S01]  /*d050*/  LOP3.LUT R28, R29, 0x380, RZ, 0xc0, !PT ;  /* 0x000003801d1c7812 */ /* 0x000fe200078ec0ff */
[----:B------:R-:W-:Y:S01]  /*d060*/  SHFL.IDX PT, R153, R153, R74, 0x1c1f ;  /* 0x001c1f4a99997589 */ /* 0x000fe200000e0000 */
[----:B------:R-:W-:Y:S02]  /*d070*/  LOP3.LUT R6, R6, R7, RZ, 0x3c, !PT ;  /* 0x0000000706067212 */ /* 0x000fe400078e3cff */
[----:B------:R-:W-:Y:S01]  /*d080*/  LOP3.LUT R7, R40, 0x380, RZ, 0xc0, !PT ;  /* 0x0000038028077812 */ /* 0x000fe200078ec0ff */
[----:B------:R-:W-:Y:S01]  /*d090*/  SHFL.IDX PT, R155, R155, R74, 0x1c1f ;  /* 0x001c1f4a9b9b7589 */ /* 0x000fe200000e0000 */
[----:B------:R-:W-:-:S02]  /*d0a0*/  SHF.R.U64 R32, R32, 0x3, RZ ;  /* 0x0000000320207819 */ /* 0x000fc400000012ff */
[----:B------:R-:W-:Y:S01]  /*d0b0*/  SHF.R.U64 R28, R28, 0x3, RZ ;  /* 0x000000031c1c7819 */ /* 0x000fe200000012ff */
[----:B------:R-:W-:Y:S01]  /*d0c0*/  SHFL.IDX PT, R157, R157, R74, 0x1c1f ;  /* 0x001c1f4a9d9d7589 */ /* 0x000fe200000e0000 */
[----:B------:R-:W-:Y:S02]  /*d0d0*/  SHF.R.U64 R7, R7, 0x3, RZ ;  /* 0x0000000307077819 */ /* 0x000fe400000012ff */
[----:B------:R-:W-:Y:S01]  /*d0e0*/  LOP3.LUT R32, R32, R33, RZ, 0x3c, !PT ;  /* 0x0000002120207212 */ /* 0x000fe200078e3cff */
[----:B------:R-:W-:Y:S01]  /*d0f0*/  SHFL.IDX PT, R159, R159, R74, 0x1c1f ;  /* 0x001c1f4a9f9f7589 */ /* 0x000fe200000e0000 */
[----:B------:R-:W-:Y:S01]  /*d100*/  LOP3.LUT R28, R28, R29, RZ, 0x3c, !PT ;  /* 0x0000001d1c1c7212 */ /* 0x000fe200078e3cff */
[--C-:B------:R-:W-:Y:S01]  /*d110*/  IMAD.X R33, RZ, RZ, R41.reuse, P6 ;  /* 0x000000ffff217224 */ /* 0x100fe200030e0629 */
[C---:B------:R-:W-:Y:S01]  /*d120*/  IADD3 R13, P6, R40.reuse, 0xb000, RZ ;  /* 0x0000b000280d7810 */ /* 0x040fe20007fde0ff */
[----:B------:R-:W-:Y:S01]  /*d130*/  SHFL.IDX PT, R161, R161, R74, 0x1c1f ;  /* 0x001c1f4aa1a17589 */ /* 0x000fe200000e0000 */
[----:B------:R-:W-:Y:S01]  /*d140*/  IMAD.X R29, RZ, RZ, R41, P5 ;  /* 0x000000ffff1d7224 */ /* 0x000fe200028e0629 */
[----:B------:R-:W-:-:S02]  /*d150*/  IADD3 R5, P5, R40, 0xc000, RZ ;  /* 0x0000c00028057810 */ /* 0x000fc40007fbe0ff */
[----:B------:R-:W-:Y:S01]  /*d160*/  SHFL.IDX PT, R163, R163, R74, 0x1c1f ;  /* 0x001c1f4aa3a37589 */ /* 0x000fe200000e0000 */
[----:B------:R-:W-:Y:S01]  /*d170*/  LOP3.LUT R40, R7, R40, RZ, 0x3c, !PT ;  /* 0x0000002807287212 */ /* 0x000fe200078e3cff */
[--C-:B------:R-:W-:Y:S01]  /*d180*/  IMAD.X R7, RZ, RZ, R41.reuse, P4 ;  /* 0x000000ffff077224 */ /* 0x100fe200020e0629 */
[----:B------:R-:W-:Y:S01]  /*d190*/  LOP3.LUT R4, R5, 0x380, RZ, 0xc0, !PT ;  /* 0x0000038005047812 */ /* 0x000fe200078ec0ff */
[----:B------:R-:W-:Y:S01]  /*d1a0*/  SHFL.IDX PT, R165, R165, R74, 0x1c1f ;  /* 0x001c1f4aa5a57589 */ /* 0x000fe200000e0000 */
[----:B------:R-:W-:Y:S02]  /*d1b0*/  LOP3.LUT R12, R13, 0x380, RZ, 0xc0, !PT ;  /* 0x000003800d0c7812 */ /* 0x000fe400078ec0ff */
[----:B------:R-:W-:Y:S01]  /*d1c0*/  SHF.R.U64 R4, R4, 0x3, RZ ;  /* 0x0000000304047819 */ /* 0x000fe200000012ff */
[----:B------:R-:W-:Y:S01]  /*d1d0*/  SHFL.IDX PT, R115, R167, R74, 0x1c1f ;  /* 0x001c1f4aa7737589 */ /* 0x000fe200000e0000 */
[----:B------:R-:W-:Y:S02]  /*d1e0*/  SHF.R.U64 R12, R12, 0x3, RZ ;  /* 0x000000030c0c7819 */ /* 0x000fe400000012ff */
[----:B------:R-:W-:Y:S01]  /*d1f0*/  LOP3.LUT R4, R4, R5, RZ, 0x3c, !PT ;  /* 0x0000000504047212 */ /* 0x000fe200078e3cff */
[----:B------:R-:W-:Y:S01]  /*d200*/  SHFL.IDX PT, R111, R169, R74, 0x1c1f ;  /* 0x001c1f4aa96f7589 */ /* 0x000fe200000e0000 */
[--C-:B------:R-:W-:Y:S01]  /*d210*/  IMAD.X R5, RZ, RZ, R41.reuse, P5 ;  /* 0x000000ffff057224 */ /* 0x100fe200028e0629 */
[----:B------:R-:W-:Y:S01]  /*d220*/  LOP3.LUT R12, R12, R13, RZ, 0x3c, !PT ;  /* 0x0000000d0c0c7212 */ /* 0x000fe200078e3cff */
[----:B------:R-:W-:Y:S01]  /*d230*/  IMAD.X R13, RZ, RZ, R41, P6 ;  /* 0x000000ffff0d7224 */ /* 0x000fe200030e0629 */
        /* <DEDUP_REMOVED lines=21> */
[----:B------:R-:W0:Y:S04]  /*d390*/  SHFL.IDX PT, R128, R109, R53, 0x1c1f ;  /* 0x001c1f356d807589 */ /* 0x000e2800000e0000 */
[----:B------:R-:W1:Y:S04]  /*d3a0*/  SHFL.IDX PT, R112, R112, R53, 0x1c1f ;  /* 0x001c1f3570707589 */ /* 0x000e6800000e0000 */
[----:B------:R2:W3:Y:S04]  /*d3b0*/  SHFL.IDX PT, R130, R113, R53, 0x1c1f ;  /* 0x001c1f3571827589 */ /* 0x0004e800000e0000 */
[----:B------:R4:W-:Y:S04]  /*d3c0*/  STSM.16.M88.4 [R103], R44 ;  /* 0x0000002c67007844 */ /* 0x0009e80000000200 */
[----:B------:R1:W-:Y:S01]  /*d3d0*/  STSM.16.M88.4 [R138], R48 ;  /* 0x000000308a007844 */ /* 0x0003e20000000200 */
[----:B--2---:R-:W-:-:S02]  /*d3e0*/  SEL R53, R147, R56, P0 ;  /* 0x0000003893357207 */ /* 0x004fc40000000000 */
[----:B------:R-:W-:Y:S01]  /*d3f0*/  SEL R56, R117, R78, P0 ;  /* 0x0000004e75387207 */ /* 0x000fe20000000000 */
[----:B------:R-:W-:Y:S02]  /*d400*/  VIADD R78, R18, UR36 ;  /* 0x00000024124e7c36 */ /* 0x000fe40008000000 */
[----:B------:R2:W-:Y:S01]  /*d410*/  STSM.16.M88.4 [R136], R52 ;  /* 0x0000003488007844 */ /* 0x0005e20000000200 */
[----:B0-----:R-:W-:-:S03]  /*d420*/  SEL R79, R128, R111, P0 ;  /* 0x0000006f804f7207 */ /* 0x001fc60000000000 */
[----:B------:R-:W-:Y:S01]  /*d430*/  STSM.16.M88.4 [R134], R56 ;  /* 0x0000003886007844 */ /* 0x000fe20000000200 */
[----:B----4-:R-:W-:Y:S01]  /*d440*/  @P3 IMAD.HI.U32 R44, R78, R75, RZ ;  /* 0x0000004b4e2c3227 */ /* 0x010fe200078e00ff */
[----:B------:R-:W-:Y:S02]  /*d450*/  SEL R46, R80, R121, P0 ;  /* 0x00000079502e7207 */ /* 0x000fe40000000000 */
[----:B------:R-:W-:Y:S01]  /*d460*/  SEL R45, R153, R74, P0 ;  /* 0x0000004a992d7207 */ /* 0x000fe20000000000 */
[----:B------:R-:W-:Y:S01]  /*d470*/  IMAD.MOV.U32 R75, RZ, RZ, R78 ;  /* 0x000000ffff4b7224 */ /* 0x000fe200078e004e */
[----:B------:R-:W-:Y:S01]  /*d480*/  @P3 SHF.R.U32.HI R75, RZ, R77, R44 ;  /* 0x0000004dff4b3219 */ /* 0x000fe2000001162c */
[----:B------:R0:W-:Y:S01]  /*d490*/  STSM.16.M88.4 [R132], R60 ;  /* 0x0000003c84007844 */ /* 0x0001e20000000200 */
[----:B------:R-:W-:Y:S02]  /*d4a0*/  SEL R44, R121, R80, P0 ;  /* 0x00000050792c7207 */ /* 0x000fe40000000000 */
[----:B------:R-:W-:-:S02]  /*d4b0*/  SEL R47, R74, R153, P0 ;  /* 0x000000994a2f7207 */ /* 0x000fc40000000000 */
[----:B-1----:R-:W-:Y:S02]  /*d4c0*/  SEL R48, R123, R118, P0 ;  /* 0x000000767b307207 */ /* 0x002fe40000000000 */
[----:B------:R-:W-:Y:S01]  /*d4d0*/  SEL R50, R118, R123, P0 ;  /* 0x0000007b76327207 */ /* 0x000fe20000000000 */
[----:B------:R1:W-:Y:S01]  /*d4e0*/  STSM.16.M88.4 [R114], R44 ;  /* 0x0000002c72007844 */ /* 0x0003e20000000200 */
[----:B------:R-:W-:Y:S02]  /*d4f0*/  SEL R49, R155, R124, P0 ;  /* 0x0000007c9b317207 */ /* 0x000fe40000000000 */
[----:B------:R-:W-:Y:S02]  /*d500*/  SEL R51, R124, R155, P0 ;  /* 0x0000009b7c337207 */ /* 0x000fe40000000000 */
[----:B--2---:R-:W-:Y:S02]  /*d510*/  SEL R52, R125, R82, P0 ;  /* 0x000000527d347207 */ /* 0x004fe40000000000 */
[----:B------:R-:W-:Y:S01]  /*d520*/  SEL R54, R82, R125, P0 ;  /* 0x0000007d52367207 */ /* 0x000fe20000000000 */
[----:B0-----:R-:W-:Y:S01]  /*d530*/  IMAD.MOV R61, RZ, RZ, -R75 ;  /* 0x000000ffff3d7224 */ /* 0x001fe200078e0a4b */
[----:B------:R-:W-:Y:S01]  /*d540*/  SEL R53, R157, R98, P0 ;  /* 0x000000629d357207 */ /* 0x000fe20000000000 */
[----:B------:R0:W-:Y:S01]  /*d550*/  STSM.16.M88.4 [R110], R48 ;  /* 0x000000306e007844 */ /* 0x0001e20000000200 */
[----:B------:R-:W-:Y:S01]  /*d560*/  SEL R55, R98, R157, P0 ;  /* 0x0000009d62377207 */ /* 0x000fe20000000000 */
[----:B------:R-:W-:Y:S01]  /*d570*/  IMAD R61, R42, R61, R78 ;  /* 0x0000003d2a3d7224 */ /* 0x000fe200078e024e */
[----:B------:R-:W-:-:S02]  /*d580*/  SEL R56, R127, R120, P0 ;  /* 0x000000787f387207 */ /* 0x000fc40000000000 */
[----:B------:R-:W-:Y:S01]  /*d590*/  SEL R58, R120, R127, P0 ;  /* 0x0000007f783a7207 */ /* 0x000fe20000000000 */
[----:B------:R2:W-:Y:S01]  /*d5a0*/  STSM.16.M88.4 [R105], R52 ;  /* 0x0000003469007844 */ /* 0x0005e20000000200 */
[----:B------:R-:W-:Y:S02]  /*d5b0*/  SEL R57, R159, R86, P0 ;  /* 0x000000569f397207 */ /* 0x000fe40000000000 */
[----:B------:R-:W-:Y:S02]  /*d5c0*/  SEL R59, R86, R159, P0 ;  /* 0x0000009f563b7207 */ /* 0x000fe40000000000 */
[----:B-1----:R-:W-:Y:S02]  /*d5d0*/  SEL R44, R129, R84, P0 ;  /* 0x00000054812c7207 */ /* 0x002fe40000000000 */
[----:B------:R-:W-:Y:S01]  /*d5e0*/  SEL R46, R84, R129, P0 ;  /* 0x00000081542e7207 */ /* 0x000fe20000000000 */
[----:B------:R1:W-:Y:S01]  /*d5f0*/  STSM.16.M88.4 [R66], R56 ;  /* 0x0000003842007844 */ /* 0x0003e20000000200 */
[----:B------:R-:W-:Y:S01]  /*d600*/  SEL R45, R161, R88, P0 ;  /* 0x00000058a12d7207 */ /* 0x000fe20000000000 */
[----:B0-----:R-:W-:Y:S01]  /*d610*/  VIADD R51, R236, UR36 ;  /* 0x00000024ec337c36 */ /* 0x001fe20008000000 */
[----:B------:R-:W-:-:S02]  /*d620*/  SHF.R.S32.HI R49, RZ, 0x1f, R75 ;  /* 0x0000001fff317819 */ /* 0x000fc4000001144b */
[----:B------:R-:W-:Y:S02]  /*d630*/  IADD3 R48, P1, R75, UR6, RZ ;  /* 0x000000064b307c10 */ /* 0x000fe4000ff3e0ff */
[----:B------:R-:W-:Y:S01]  /*d640*/  SHF.R.S32.HI R50, RZ, 0x1f, R61 ;  /* 0x0000001fff327819 */ /* 0x000fe2000001143d */
[----:B--2---:R-:W-:Y:S01]  /*d650*/  IMAD.U32 R52, RZ, RZ, UR5 ;  /* 0x00000005ff347e24 */ /* 0x004fe2000f8e00ff */
[----:B------:R-:W-:Y:S01]  /*d660*/  SEL R47, R88, R161, P0 ;  /* 0x000000a1582f7207 */ /* 0x000fe20000000000 */
[----:B------:R-:W-:Y:S01]  /*d670*/  ULDC UR5, c[0x0][0xa88] ;  /* 0x0002a20000057ab9 */ /* 0x000fe20000000800 */
[----:B------:R-:W-:Y:S01]  /*d680*/  SEL R54, R85, R116, P0 ;  /* 0x0000007455367207 */ /* 0x000fe20000000000 */
[----:B------:R-:W-:Y:S01]  /*d690*/  IMAD R104, R42, UR5, RZ ;  /* 0x000000052a687c24 */ /* 0x000fe2000f8e02ff */
[----:B------:R-:W-:Y:S01]  /*d6a0*/  IADD3.X R49, R49, UR7, R52, P1, !PT ;  /* 0x0000000731317c10 */ /* 0x000fe20008ffe434 */
[----:B------:R-:W-:Y:S01]  /*d6b0*/  ULDC.64 UR6, c[0x0][0xb88] ;  /* 0x0002e20000067ab9 */ /* 0x000fe20000000a00 */
[----:B------:R0:W-:Y:S01]  /*d6c0*/  STSM.16.M88.4 [R65], R44 ;  /* 0x0000002c41007844 */ /* 0x0001e20000000200 */
[----:B------:R-:W-:Y:S01]  /*d6d0*/  IMAD R50, R50, UR6, RZ ;  /* 0x0000000632327c24 */ /* 0x000fe2000f8e02ff */
[----:B------:R-:W-:Y:S01]  /*d6e0*/  SEL R52, R116, R85, P0 ;  /* 0x0000005574347207 */ /* 0x000fe20000000000 */
[----:B------:R-:W-:Y:S01]  /*d6f0*/  IMAD.WIDE.U32 R48, R61, UR6, R48 ;  /* 0x000000063d307c25 */ /* 0x000fe2000f8e0030 */
[----:B------:R-:W-:-:S02]  /*d700*/  SEL R53, R163, R102, P0 ;  /* 0x00000066a3357207 */ /* 0x000fc40000000000 */
[----:B------:R-:W-:Y:S01]  /*d710*/  SEL R55, R102, R163, P0 ;  /* 0x000000a366377207 */ /* 0x000fe20000000000 */
[----:B------:R-:W-:Y:S01]  /*d720*/  IMAD R61, R61, UR7, R50 ;  /* 0x000000073d3d7c24 */ /* 0x000fe2000f8e0232 */
[----:B------:R-:W-:Y:S01]  /*d730*/  ULDC.64 UR6, c[0x0][0xb50] ;  /* 0x0002d40000067ab9 */ /* 0x000fe20000000a00 */
[----:B------:R-:W-:Y:S02]  /*d740*/  LOP3.LUT P1, RZ, R234, 0x3, RZ, 0xc0, !PT ;  /* 0x00000003eaff7812 */ /* 0x000fe4000782c0ff */
[----:B------:R-:W-:Y:S01]  /*d750*/  LEA R50, P4, R48, UR6, 0x2 ;  /* 0x0000000630327c11 */ /* 0x000fe2000f8810ff */
[----:B------:R2:W-:Y:S01]  /*d760*/  STSM.16.M88.4 [R64], R52 ;  /* 0x0000003440007844 */ /* 0x0005e20000000200 */
[----:B------:R-:W-:Y:S02]  /*d770*/  ISETP.GE.OR P2, PT, R51, R104, P1 ;  /* 0x000000683300720c */ /* 0x000fe40000f46670 */
[----:B-1----:R-:W-:Y:S01]  /*d780*/  SEL R66, R76, R67, P0 ;  /* 0x000000434c427207 */ /* 0x002fe20000000000 */
[----:B0-----:R-:W-:Y:S01]  /*d790*/  IMAD.IADD R47, R49, 0x1, R61 ;  /* 0x00000001312f7824 */ /* 0x001fe200078e023d */
[----:B------:R-:W-:Y:S01]  /*d7a0*/  SEL R44, R106, R131, P0 ;  /* 0x000000836a2c7207 */ /* 0x000fe20000000000 */
[----:B------:R-:W-:Y:S01]  /*d7b0*/  VIADD R45, R51, 0x8 ;  /* 0x00000008332d7836 */ /* 0x000fe20000000000 */
[----:B------:R-:W-:Y:S01]  /*d7c0*/  SEL R46, R131, R106, P0 ;  /* 0x0000006a832e7207 */ /* 0x000fe20000000000 */
[----:B------:R-:W-:Y:S01]  /*d7d0*/  SHFL.IDX PT, R74, R50, RZ, 0x1c1f ;  /* 0x001c1fff324a7589 */ /* 0x000fe200000e0000 */
[----:B------:R-:W-:-:S02]  /*d7e0*/  LEA.HI.X R48, R48, UR7, R47, 0x2, P4 ;  /* 0x0000000730307c11 */ /* 0x000fc4000a0f142f */
[----:B------:R-:W-:Y:S01]  /*d7f0*/  ISETP.GE.OR P1, PT, R45, R104, P1 ;  /* 0x000000682d00720c */ /* 0x000fe20000f26670 */
[----:B------:R-:W-:Y:S01]  /*d800*/  SHFL.IDX PT, R88, R50, 0x1, 0x1c1f ;  /* 0x003c1f0032587f89 */ /* 0x000fe200000e0000 */
[----:B------:R-:W-:Y:S02]  /*d810*/  SEL R45, R165, R126, P0 ;  /* 0x0000007ea52d7207 */ /* 0x000fe40000000000 */
[----:B------:R-:W-:Y:S01]  /*d820*/  SEL R47, R126, R165, P0 ;  /* 0x000000a57e2f7207 */ /* 0x000fe20000000000 */
[----:B------:R-:W0:Y:S01]  /*d830*/  SHFL.IDX PT, R75, R48, RZ, 0x1c1f ;  /* 0x001c1fff304b7589 */ /* 0x000e2200000e0000 */
[----:B--2---:R-:W-:Y:S02]  /*d840*/  SEL R64, R67, R76, P0 ;  /* 0x0000004c43407207 */ /* 0x004fe40000000000 */
[----:B------:R-:W-:Y:S01]  /*d850*/  SEL R65, R115, R108, P0 ;  /* 0x0000006c73417207 */ /* 0x000fe20000000000 */
[----:B------:R1:W2:Y:S01]  /*d860*/  SHFL.IDX PT, R89, R48, 0x1, 0x1c1f ;  /* 0x003c1f0030597f89 */ /* 0x0002a200000e0000 */
[----:B------:R-:W-:-:S02]  /*d870*/  SEL R67, R108, R115, P0 ;  /* 0x000000736c437207 */ /* 0x000fc40000000000 */
[----:B------:R-:W-:Y:S01]  /*d880*/  SEL R76, R100, R133, P0 ;  /* 0x00000085644c7207 */ /* 0x000fe20000000000 */
[----:B------:R-:W-:Y:S01]  /*d890*/  STSM.16.M88.4 [R71], R44 ;  /* 0x0000002c47007844 */ /* 0x000fe20000000200 */
[----:B------:R-:W-:Y:S02]  /*d8a0*/  SEL R78, R133, R100, P0 ;  /* 0x00000064854e7207 */ /* 0x000fe40000000000 */
[----:B------:R-:W-:Y:S01]  /*d8b0*/  SEL R77, R111, R128, P0 ;  /* 0x000000806f4d7207 */ /* 0x000fe20000000000 */
[----:B------:R-:W-:Y:S01]  /*d8c0*/  STSM.16.M88.4 [R70], R64 ;  /* 0x0000004046007844 */ /* 0x000fe20000000200 */
[----:B------:R-:W-:Y:S02]  /*d8d0*/  SEL R120, R73, R122, P0 ;  /* 0x0000007a49787207 */ /* 0x000fe40000000000 */
[----:B------:R-:W-:Y:S01]  /*d8e0*/  SEL R122, R122, R73, P0 ;  /* 0x000000497a7a7207 */ /* 0x000fe20000000000 */
[----:B------:R-:W-:Y:S01]  /*d8f0*/  STSM.16.M88.4 [R69], R76 ;  /* 0x0000004c45007844 */ /* 0x000fe20000000200 */
[----:B------:R-:W-:-:S02]  /*d900*/  SEL R121, R107, R112, P0 ;  /* 0x000000706b797207 */ /* 0x000fc40000000000 */
[----:B------:R-:W-:Y:S02]  /*d910*/  SEL R123, R112, R107, P0 ;  /* 0x0000006b707b7207 */ /* 0x000fe40000000000 */
[----:B---3--:R-:W-:Y:S02]  /*d920*/  SEL R49, R173, R130, P0 ;  /* 0x00000082ad317207 */ /* 0x008fe40000000000 */
[----:B------:R-:W-:Y:S01]  /*d930*/  SEL R51, R130, R173, P0 ;  /* 0x000000ad82337207 */ /* 0x000fe20000000000 */
[----:B------:R3:W-:Y:S01]  /*d940*/  STSM.16.M88.4 [R68], R120 ;  /* 0x0000007844007844 */ /* 0x0007e20000000200 */
[----:B-1----:R-:W-:Y:S02]  /*d950*/  SEL R48, R43, R90, P0 ;  /* 0x0000005a2b307207 */ /* 0x002fe40000000000 */
[----:B------:R-:W-:-:S05]  /*d960*/  SEL R50, R90, R43, P0 ;  /* 0x0000002b5a327207 */ /* 0x000fca0000000000 */
[----:B------:R-:W-:Y:S01]  /*d970*/  STSM.16.M88.4 [R72], R48 ;  /* 0x0000003048007844 */ /* 0x000fe20000000200 */
[----:B------:R-:W-:Y:S01]  /*d980*/  BAR.SYNC.DEFER_BLOCKING 0x1, 0x100 ;  /* 0x0044000000007b1d */ /* 0x000fe20000010000 */
[----:B------:R-:W-:-:S05]  /*d990*/  UIMAD UR5, UR10, UR8, URZ ;  /* 0x000000080a0572a4 */ /* 0x000fca000f8e023f */
[----:B0-----:R-:W-:Y:S01]  /*d9a0*/  @!P2 ST.E desc[UR46][R74.64], R2 ;  /* 0x000000024a00a985 */ /* 0x001fe2000c10192e */
[----:B------:R-:W-:Y:S01]  /*d9b0*/  UIMAD.WIDE.U32 UR6, UR37, UR8, URZ ;  /* 0x00000008250672a5 */ /* 0x000fe2000f8e003f */
[----:B------:R-:W-:Y:S02]  /*d9c0*/  ULDC.64 UR10, c[0x0][0xaf0] ;  /* 0x0002bc00000a7ab9 */ /* 0x000fe40000000a00 */
[----:B--2---:R0:W-:Y:S04]  /*d9d0*/  @!P1 ST.E desc[UR46][R88.64], R0 ;  /* 0x0000000058009985 */ /* 0x0041e8000c10192e */
[----:B------:R1:W5:Y:S04]  /*d9e0*/  LD.E.128 R80, desc[UR46][R30.64] ;  /* 0x0000002e1e507980 */ /* 0x000368000c101d00 */
[----:B---3--:R2:W5:Y:S01]  /*d9f0*/  LD.E.128 R68, desc[UR46][R28.64] ;  /* 0x0000002e1c447980 */ /* 0x008562000c101d00 */
[----:B0-----:R-:W-:Y:S01]  /*da00*/  IMAD R0, R232, 0x20, R233 ;  /* 0x00000020e8007824 */ /* 0x001fe200078e02e9 */
[----:B------:R-:W-:Y:S01]  /*da10*/  UIMAD UR5, UR37, UR9, UR5 ;  /* 0x00000009250572a4 */ /* 0x000fe2000f8e0205 */
[----:B-1----:R-:W0:Y:S01]  /*da20*/  @P3 LDC R31, c[0x0][0xbec] ;  /* 0x0002fb00ff1f3b82 */ /* 0x002e220000000800 */
[----:B------:R-:W-:Y:S01]  /*da30*/  UIMAD UR8, UR12, UR10, URZ ;  /* 0x0000000a0c0872a4 */ /* 0x000fe2000f8e023f */
[----:B------:R1:W5:Y:S04]  /*da40*/  LD.E.128 R96, desc[UR46][R6.64] ;  /* 0x0000002e06607980 */ /* 0x000368000c101d00 */
[----:B------:R-:W5:Y:S02]  /*da50*/  LD.E.128 R88, desc[UR46][R8.64] ;  /* 0x0000002e08587980 */ /* 0x000f64000c101d00 */
[----:B--2---:R-:W2:Y:S01]  /*da60*/  @P3 LDC R29, c[0x0][0xbf0] ;  /* 0x0002fc00ff1d3b82 */ /* 0x004ea20000000800 */
[----:B------:R-:W-:Y:S01]  /*da70*/  VIADD R2, R0, UR36 ;  /* 0x0000002400027c36 */ /* 0x000fe20008000000 */
[----:B------:R-:W-:Y:S01]  /*da80*/  UIADD3 UR7, UR7, UR5, URZ ;  /* 0x0000000507077290 */ /* 0x000fe2000fffe03f */
[----:B------:R3:W5:Y:S02]  /*da90*/  LD.E.128 R100, desc[UR46][R4.64] ;  /* 0x0000002e04647980 */ /* 0x000764000c101d00 */
[----:B-1----:R-:W-:Y:S01]  /*daa0*/  IMAD.MOV.U32 R7, RZ, RZ, R2 ;  /* 0x000000ffff077224 */ /* 0x002fe200078e0002 */
[----:B------:R-:W-:Y:S01]  /*dab0*/  UIMAD UR5, UR42, UR11, UR8 ;  /* 0x0000000b2a0572a4 */ /* 0x000fe2000f8e0208 */
[----:B------:R-:W5:Y:S01]  /*dac0*/  LD.E.128 R56, desc[UR46][R38.64] ;  /* 0x0000002e26387980 */ /* 0x000f62000c101d00 */
[----:B------:R-:W-:Y:S01]  /*dad0*/  UIMAD.WIDE.U32 UR6, UR42, UR10, UR6 ;  /* 0x0000000a2a0672a5 */ /* 0x000fe2000f8e0006 */
[----:B------:R-:W-:-:S02]  /*dae0*/  ULDC.64 UR8, c[0x0][0xae0] ;  /* 0x0002b80000087ab9 */ /* 0x000fc40000000a00 */
[----:B------:R-:W5:Y:S04]  /*daf0*/  LD.E.128 R60, desc[UR46][R36.64] ;  /* 0x0000002e243c7980 */ /* 0x000f68000c101d00 */
[----:B------:R-:W5:Y:S01]  /*db00*/  LD.E.128 R52, desc[UR46][R40.64] ;  /* 0x0000002e28347980 */ /* 0x000f62000c101d00 */
[----:B0-----:R-:W-:Y:S01]  /*db10*/  @P3 IMAD.HI.U32 R0, R2, R31, RZ ;  /* 0x0000001f02003227 */ /* 0x001fe200078e00ff */
[----:B------:R-:W-:Y:S02]  /*db20*/  UIADD3 UR5, UR7, UR5, URZ ;  /* 0x0000000507057290 */ /* 0x000fe4000fffe03f */
[----:B------:R-:W5:Y:S01]  /*db30*/  LD.E.128 R44, desc[UR46][R34.64] ;  /* 0x0000002e222c7980 */ /* 0x000f62000c101d00 */
[----:B---3--:R-:W-:Y:S02]  /*db40*/  IMAD.U32 R5, RZ, RZ, UR7 ;  /* 0x00000007ff057e24 */ /* 0x008fe4000f8e00ff */
[----:B------:R-:W-:Y:S01]  /*db50*/  IMAD.U32 R4, RZ, RZ, UR6 ;  /* 0x00000006ff047e24 */ /* 0x000fe2000f8e00ff */
[----:B------:R-:W5:Y:S01]  /*db60*/  LD.E.128 R64, desc[UR46][R32.64] ;  /* 0x0000002e20407980 */ /* 0x000f62000c101d00 */
[----:B--2---:R-:W-:Y:S01]  /*db70*/  @P3 SHF.R.U32.HI R7, RZ, R29, R0 ;  /* 0x0000001dff073219 */ /* 0x004fe20000011600 */
[----:B------:R-:W-:Y:S01]  /*db80*/  IMAD.U32 R5, RZ, RZ, UR5 ;  /* 0x00000005ff057e24 */ /* 0x000fe2000f8e00ff */
[----:B------:R-:W-:Y:S01]  /*db90*/  ULDC.64 UR6, c[0x0][0xad8] ;  /* 0x0002b60000067ab9 */ /* 0x000fe20000000a00 */
[----:B------:R-:W5:Y:S01]  /*dba0*/  LD.E.128 R48, desc[UR46][R26.64] ;  /* 0x0000002e1a307980 */ /* 0x000f62000c101d00 */
[--C-:B------:R-:W-:Y:S01]  /*dbb0*/  SHF.R.S32.HI R0, RZ, 0x1f, R7.reuse ;  /* 0x0000001fff007819 */ /* 0x100fe20000011407 */
[----:B------:R-:W-:-:S02]  /*dbc0*/  IMAD.MOV R9, RZ, RZ, -R7 ;  /* 0x000000ffff097224 */ /* 0x000fc400078e0a07 */
[----:B------:R-:W5:Y:S02]  /*dbd0*/  LD.E.128 R92, desc[UR46][R14.64] ;  /* 0x0000002e0e5c7980 */ /* 0x000f64000c101d00 */
[----:B------:R-:W-:Y:S02]  /*dbe0*/  IMAD R0, R0, UR8, RZ ;  /* 0x0000000800007c24 */ /* 0x000fe4000f8e02ff */
[----:B------:R-:W-:Y:S01]  /*dbf0*/  IMAD R9, R42, R9, R2 ;  /* 0x000000092a097224 */ /* 0x000fe200078e0202 */
[----:B------:R-:W5:Y:S01]  /*dc00*/  LD.E.128 R84, desc[UR46][R20.64] ;  /* 0x0000002e14547980 */ /* 0x000f62000c101d00 */
[----:B------:R-:W-:-:S03]  /*dc10*/  IMAD.WIDE.U32 R4, R7, UR8, R4 ;  /* 0x0000000807047c25 */ /* 0x000fc6000f8e0004 */
[----:B------:R-:W5:Y:S04]  /*dc20*/  LD.E.128 R72, desc[UR46][R24.64] ;  /* 0x0000002e18487980 */ /* 0x000f68000c101d00 */
        /* <DEDUP_REMOVED lines=8> */
[----:B0-----:R-:W-:Y:S01]  /*dcb0*/  IMAD R11, R7, UR9, R0 ;  /* 0x00000009070b7c24 */ /* 0x001fe2000f8e0200 */
[----:B------:R-:W-:Y:S01]  /*dcc0*/  SHF.R.S32.HI R0, RZ, 0x1f, R9 ;  /* 0x0000001fff007819 */ /* 0x000fe20000011409 */
[----:B------:R-:W-:-:S02]  /*dcd0*/  VIADD R13, R233, UR36 ;  /* 0x00000024e90d7c36 */ /* 0x000fc40008000000 */
[----:B------:R-:W-:Y:S02]  /*dce0*/  IMAD.IADD R5, R5, 0x1, R11 ;  /* 0x0000000105057824 */ /* 0x000fe400078e020b */
[----:B------:R-:W-:Y:S02]  /*dcf0*/  IMAD R0, R0, UR6, RZ ;  /* 0x0000000600007c24 */ /* 0x000fe4000f8e02ff */
[----:B------:R-:W-:Y:S01]  /*dd00*/  IMAD.WIDE.U32 R4, R9, UR6, R4 ;  /* 0x0000000609047c25 */ /* 0x000fe2000f8e0004 */
[----:B------:R-:W-:-:S03]  /*dd10*/  ISETP.GE.AND P2, PT, R13, R104, PT ;  /* 0x000000680d00720c */ /* 0x000fc60003f46270 */
[----:B------:R-:W-:Y:S01]  /*dd20*/  IMAD R11, R9, UR7, R0 ;  /* 0x00000007090b7c24 */ /* 0x000fe2000f8e0200 */
[----:B------:R-:W-:Y:S01]  /*dd30*/  ULDC.64 UR6, c[0x0][0xa80] ;  /* 0x0002a00000067ab9 */ /* 0x000fe20000000a00 */
[----:B------:R-:W-:Y:S01]  /*dd40*/  VIADD R3, R3, 0x38820 ;  /* 0x0003882003037836 */ /* 0x000fe20000000000 */
[C---:B------:R-:W-:Y:S01]  /*dd50*/  LEA R0, P3, R4.reuse, UR6, 0x1 ;  /* 0x0000000604007c11 */ /* 0x040fe2000f8608ff */
[----:B------:R-:W-:Y:S02]  /*dd60*/  IMAD.IADD R5, R5, 0x1, R11 ;  /* 0x0000000105057824 */ /* 0x000fe400078e020b */
[----:B------:R-:W-:Y:S01]  /*dd70*/  VIADD R7, R13, 0x20 ;  /* 0x000000200d077836 */ /* 0x000fe20000000000 */
[----:B------:R-:W-:Y:S02]  /*dd80*/  PRMT R3, RZ, 0x654, R3 ;  /* 0x00000654ff037816 */ /* 0x000fe40000000003 */
[----:B------:R-:W-:Y:S02]  /*dd90*/  LEA.HI.X R10, R4, UR7, R5, 0x1, P3 ;  /* 0x00000007040a7c11 */ /* 0x000fe400098f0c05 */
[-C--:B------:R-:W-:Y:S01]  /*dda0*/  ISETP.GE.AND P1, PT, R7, R104.reuse, PT ;  /* 0x000000680700720c */ /* 0x080fe20003f26270 */
[----:B------:R-:W-:Y:S01]  /*ddb0*/  VIADD R7, R13, 0x40 ;  /* 0x000000400d077836 */ /* 0x000fe20000000000 */
[----:B-1----:R0:W-:Y:S01]  /*ddc0*/  SYNCS.ARRIVE.TRANS64.RED.A1T0 RZ, [R3+URZ], RZ ;  /* 0x000000ff03ff79a7 */ /* 0x0021e2000810043f */
[----:B------:R0:W1:Y:S01]  /*ddd0*/  SHFL.IDX PT, R8, R0, RZ, 0x181f ;  /* 0x00181fff00087589 */ /* 0x00006200000e0000 */
[----:B------:R-:W-:Y:S03]  /*dde0*/  BSSY B1, `(.L_x_1987) ;  /* 0x0000019000017945 */ /* 0x000fe60003800000 */
[----:B------:R0:W2:Y:S01]  /*ddf0*/  SHFL.IDX PT, R9, R10, RZ, 0x181f ;  /* 0x00181fff0a097589 */ /* 0x0000a200000e0000 */
[----:B------:R-:W-:-:S02]  /*de00*/  ISETP.GE.AND P0, PT, R7, R104, PT ;  /* 0x000000680700720c */ /* 0x000fc40003f06270 */
[----:B------:R-:W-:Y:S02]  /*de10*/  SHF.R.S32.HI R140, RZ, 0x1f, R23 ;  /* 0x0000001fff8c7819 */ /* 0x000fe40000011417 */
        /* <DEDUP_REMOVED lines=21> */
.L_x_1988:
[----:B------:R-:W-:Y:S05]  /*df70*/  BSYNC B1 ;  /* 0x0000000000017941 */ /* 0x000fea0003800000 */
.L_x_1987:
[----:B0-2---:R0:W2:Y:S01]  /*df80*/  SHFL.IDX PT, R9, R10, 0x1, 0x181f ;  /* 0x00381f000a097f89 */ /* 0x0050a200000e0000 */
        /* <DEDUP_REMOVED lines=10> */
[-C--:B--2---:R-:W-:Y:S02]  /*e030*/  @!P4 LEA.HI.X R3, R16, R9.reuse, R148, 0x1, P6 ;  /* 0x000000091003c211 */ /* 0x084fe400030f0c94 */
[-C--:B------:R-:W-:Y:S02]  /*e040*/  @!P2 LEA R6, P6, R19, R8.reuse, 0x1 ;  /* 0x000000081306a211 */ /* 0x080fe400078c08ff */
        /* <DEDUP_REMOVED lines=8> */
.L_x_1990:
[----:B------:R-:W-:Y:S05]  /*e0d0*/  BSYNC B1 ;  /* 0x0000000000017941 */ /* 0x000fea0003800000 */
.L_x_1989:
        /* <DEDUP_REMOVED lines=11> */
[-C--:B------:R-:W-:Y:S02]  /*e190*/  @!P1 LEA R6, P4, R19, R8.reuse, 0x1 ;  /* 0x0000000813069211 */ /* 0x080fe400078808ff */
[-C--:B---3--:R-:W-:Y:S02]  /*e1a0*/  @!P3 LEA.HI.X R3, R16, R9.reuse, R148, 0x1, P6 ;  /* 0x000000091003b211 */ /* 0x088fe400030f0c94 */
        /* <DEDUP_REMOVED lines=8> */
.L_x_1992:
[----:B------:R-:W-:Y:S05]  /*e230*/  BSYNC B1 ;  /* 0x0000000000017941 */ /* 0x000fea0003800000 */
.L_x_1991:
[----:B----4-:R-:W-:Y:S01]  /*e240*/  VIADD R3, R13, 0x60 ;  /* 0x000000600d037836 */ /* 0x010fe20000000000 */
[----:B0-2---:R-:W0:Y:S04]  /*e250*/  SHFL.IDX PT, R10, R10, 0x3, 0x181f ;  /* 0x00781f000a0a7f89 */ /* 0x005e2800000e0000 */
[----:B------:R-:W-:Y:S01]  /*e260*/  ISETP.GE.AND P0, PT, R3, R104, PT ;  /* 0x000000680300720c */ /* 0x000fe20003f06270 */
[----:B------:R-:W2:-:S12]  /*e270*/  SHFL.IDX PT, R0, R0, 0x3, 0x181f ;  /* 0x00781f0000007f89 */ /* 0x000e9800000e0000 */
[----:B------:R-:W-:Y:S05]  /*e280*/  @P0 BRA `(.L_x_1993) ;  /* 0x0000000c00380947 */ /* 0x000fea0003800000 */
[----:B------:R-:W-:Y:S02]  /*e290*/  ULDC UR5, c[0x0][0xac8] ;  /* 0x0002b20000057ab9 */ /* 0x000fe40000000800 */
[----:B------:R-:W-:Y:S02]  /*e2a0*/  ISETP.GE.AND P3, PT, R16, UR5, PT ;  /* 0x0000000510007c0c */ /* 0x000fe4000bf66270 */
[----:B------:R-:W-:Y:S02]  /*e2b0*/  ISETP.GE.AND P4, PT, R22, UR5, PT ;  /* 0x0000000516007c0c */ /* 0x000fe4000bf86270 */
[----:B------:R-:W-:-:S09]  /*e2c0*/  ISETP.GE.AND P5, PT, R19, UR5, PT ;  /* 0x0000000513007c0c */ /* 0x000fd2000bfa6270 */
[-C--:B--2---:R-:W-:Y:S02]  /*e2d0*/  @!P3 LEA R2, P0, R16, R0.reuse, 0x1 ;  /* 0x000000001002b211 */ /* 0x084fe400078008ff */
[-C--:B------:R-:W-:Y:S02]  /*e2e0*/  @!P4 LEA R4, P1, R22, R0.reuse, 0x1 ;  /* 0x000000001604c211 */ /* 0x080fe400078208ff */
[C---:B------:R-:W-:Y:S02]  /*e2f0*/  @!P5 LEA R6, P2, R19.reuse, R0, 0x1 ;  /* 0x000000001306d211 */ /* 0x040fe400078408ff */
[-C--:B0-----:R-:W-:Y:S02]  /*e300*/  @!P3 LEA.HI.X R3, R16, R10.reuse, R148, 0x1, P0 ;  /* 0x0000000a1003b211 */ /* 0x081fe400000f0c94 */
[-C--:B------:R-:W-:Y:S02]  /*e310*/  @!P4 LEA.HI.X R5, R22, R10.reuse, R146, 0x1, P1 ;  /* 0x0000000a1605c211 */ /* 0x080fe400008f0c92 */
[----:B------:R-:W-:Y:S01]  /*e320*/  @!P5 LEA.HI.X R7, R19, R10, R142, 0x1, P2 ;  /* 0x0000000a1307d211 */ /* 0x000fe200010f0c8e */
[----:B-----5:R4:W-:Y:S01]  /*e330*/  @!P3 ST.E.128 desc[UR46][R2.64], R44 ;  /* 0x0000002c0200b985 */ /* 0x0209e2000c101d2e */
        /* <DEDUP_REMOVED lines=8> */
.L_x_1986:
[----:B------:R-:W0:Y:S01]  /*e3c0*/  LDC R8, c[0x0][0xbe8] ;  /* 0x0002fa00ff087b82 */ /* 0x000e220000000800 */
[----:B------:R-:W1:Y:S01]  /*e3d0*/  S2R R0, SR_TID.X ;  /* 0x0000000000007919 */ /* 0x000e620000002100 */
[----:B------:R-:W-:Y:S01]  /*e3e0*/  USHF.R.S32.HI UR8, URZ, 0x1f, UR37 ;  /* 0x0000001f3f087899 */ /* 0x000fe20008011425 */
[----:B------:R-:W-:Y:S01]  /*e3f0*/  BSSY B1, `(.L_x_1994) ;  /* 0x0000031000017945 */ /* 0x000fe20003800000 */
[----:B------:R-:W-:Y:S01]  /*e400*/  USHF.R.S32.HI UR9, URZ, 0x1f, UR42 ;  /* 0x0000001f3f097899 */ /* 0x000fe2000801142a */
[----:B------:R-:W-:Y:S01]  /*e410*/  IMAD R6, R232, 0x20, R233 ;  /* 0x00000020e8067824 */ /* 0x000fe200078e02e9 */
[----:B0-----:R-:W-:Y:S01]  /*e420*/  ISETP.NE.AND P1, PT, R8, 0x1, PT ;  /* 0x000000010800780c */ /* 0x001fe20003f25270 */
[----:B-1----:R-:W-:-:S12]  /*e430*/  VIADD R0, R0, 0xffffff80 ;  /* 0xffffff8000007836 */ /* 0x002fd80000000000 */
[----:B------:R-:W0:Y:S01]  /*e440*/  @P1 LDC R9, c[0x0][0xbec] ;  /* 0x0002fb00ff091b82 */ /* 0x000e220000000800 */
[----:B------:R-:W-:-:S07]  /*e450*/  ISETP.GE.AND P0, PT, R0, 0x80, PT ;  /* 0x000000800000780c */ /* 0x000fce0003f06270 */
[----:B------:R-:W1:Y:S06]  /*e460*/  @P1 LDC R11, c[0x0][0xbf0] ;  /* 0x0002fc00ff0b1b82 */ /* 0x000e6c0000000800 */
        /* <DEDUP_REMOVED lines=41> */
.L_x_1995:
[----:B------:R-:W-:Y:S05]  /*e700*/  BSYNC B1 ;  /* 0x0000000000017941 */ /* 0x000fea0003800000 */
.L_x_1994:
[----:B------:R-:W-:Y:S01]  /*e710*/  ULDC.64 UR10, c[0x0][0xae8] ;  /* 0x0002ba00000a7ab9 */ /* 0x000fe20000000a00 */
[----:B------:R-:W-:Y:S01]  /*e720*/  VIADD R6, R6, UR36 ;  /* 0x0000002406067c36 */ /* 0x000fe20008000000 */
[----:B------:R-:W-:Y:S01]  /*e730*/  UIMAD UR5, UR8, UR10, URZ ;  /* 0x0000000a080572a4 */ /* 0x000fe2000f8e023f */
[----:B------:R-:W-:Y:S01]  /*e740*/  BSSY B1, `(.L_x_1996) ;  /* 0x0000040000017945 */ /* 0x000fe20003800000 */
[----:B------:R-:W-:Y:S01]  /*e750*/  UIMAD.WIDE.U32 UR6, UR37, UR10, URZ ;  /* 0x0000000a250672a5 */ /* 0x000fe2000f8e003f */
[----:B0-----:R-:W-:Y:S01]  /*e760*/  @P1 IMAD.HI.U32 R0, R6, R9, RZ ;  /* 0x0000000906001227 */ /* 0x001fe200078e00ff */
[----:B------:R-:W-:Y:S01]  /*e770*/  UIMAD UR5, UR37, UR11, UR5 ;  /* 0x0000000b250572a4 */ /* 0x000fe2000f8e0205 */
[----:B------:R-:W-:Y:S02]  /*e780*/  SHF.R.S32.HI R20, RZ, 0x1f, R23 ;  /* 0x0000001fff147819 */ /* 0x000fe40000011417 */
[----:B------:R-:W-:Y:S01]  /*e790*/  ULDC.64 UR10, c[0x0][0xaf0] ;  /* 0x0002bc00000a7ab9 */ /* 0x000fe20000000a00 */
[----:B------:R-:W-:Y:S01]  /*e7a0*/  UIADD3 UR7, UR7, UR5, URZ ;  /* 0x0000000507077290 */ /* 0x000fe2000fffe03f */
[----:B--2---:R-:W-:Y:S01]  /*e7b0*/  IMAD.MOV.U32 R5, RZ, RZ, R6 ;  /* 0x000000ffff057224 */ /* 0x004fe200078e0006 */
[----:B------:R-:W-:Y:S01]  /*e7c0*/  UIMAD UR5, UR9, UR10, URZ ;  /* 0x0000000a090572a4 */ /* 0x000fe2000f8e023f */
[----:B-1----:R-:W-:Y:S01]  /*e7d0*/  @P1 SHF.R.U32.HI R5, RZ, R11, R0 ;  /* 0x0000000bff051219 */ /* 0x002fe20000011600 */
[----:B------:R-:W-:Y:S01]  /*e7e0*/  UIMAD.WIDE.U32 UR6, UR42, UR10, UR6 ;  /* 0x0000000a2a0672a5 */ /* 0x000fe2000f8e0006 */
[----:B------:R-:W-:Y:S01]  /*e7f0*/  SHF.R.S32.HI R21, RZ, 0x1f, R19 ;  /* 0x0000001fff157819 */ /* 0x000fe20000011413 */
[----:B------:R-:W-:Y:S01]  /*e800*/  UIMAD UR5, UR42, UR11, UR5 ;  /* 0x0000000b2a0572a4 */ /* 0x000fe2000f8e0205 */
[--C-:B------:R-:W-:Y:S01]  /*e810*/  SHF.R.S32.HI R0, RZ, 0x1f, R5.reuse ;  /* 0x0000001fff007819 */ /* 0x100fe20000011405 */
[----:B------:R-:W-:Y:S01]  /*e820*/  IMAD.MOV R7, RZ, RZ, -R5 ;  /* 0x000000ffff077224 */ /* 0x000fe200078e0a05 */
[----:B------:R-:W-:Y:S01]  /*e830*/  ULDC.64 UR8, c[0x0][0xae0] ;  /* 0x0002b80000087ab9 */ /* 0x000fe20000000a00 */
[----:B------:R-:W-:-:S02]  /*e840*/  UIADD3 UR5, UR7, UR5, URZ ;  /* 0x0000000507057290 */ /* 0x000fc4000fffe03f */
[----:B------:R-:W-:Y:S01]  /*e850*/  IMAD.U32 R3, RZ, RZ, UR7 ;  /* 0x00000007ff037e24 */ /* 0x000fe2000f8e00ff */
[----:B------:R-:W-:Y:S01]  /*e860*/  SHF.R.S32.HI R24, RZ, 0x1f, R22 ;  /* 0x0000001fff187819 */ /* 0x000fe20000011416 */
[----:B------:R-:W-:Y:S01]  /*e870*/  IMAD R0, R0, UR8, RZ ;  /* 0x0000000800007c24 */ /* 0x000fe2000f8e02ff */
[----:B------:R-:W-:Y:S01]  /*e880*/  SHF.R.S32.HI R25, RZ, 0x1f, R16 ;  /* 0x0000001fff197819 */ /* 0x000fe20000011410 */
        /* <DEDUP_REMOVED lines=43> */
.L_x_1997:
[----:B------:R-:W-:Y:S05]  /*eb40*/  BSYNC B1 ;  /* 0x0000000000017941 */ /* 0x000fea0003800000 */
.L_x_1996:
        /* <DEDUP_REMOVED lines=21> */
.L_x_1999:
[----:B------:R-:W-:Y:S05]  /*eca0*/  BSYNC B1 ;  /* 0x0000000000017941 */ /* 0x000fea0003800000 */
.L_x_1998:
        /* <DEDUP_REMOVED lines=21> */
.L_x_2001:
[----:B------:R-:W-:Y:S05]  /*ee00*/  BSYNC B1 ;  /* 0x0000000000017941 */ /* 0x000fea0003800000 */
.L_x_2000:
[----:B---3--:R-:W-:Y:S01]  /*ee10*/  VIADD R3, R6, 0x60 ;  /* 0x0000006006037836 */ /* 0x008fe20000000000 */
[----:B0-----:R0:W3:Y:S04]  /*ee20*/  SHFL.IDX PT, R0, R5, 0x3, 0x181f ;  /* 0x00781f0005007f89 */ /* 0x0010e800000e0000 */
[----:B------:R-:W-:Y:S01]  /*ee30*/  ISETP.GE.AND P0, PT, R3, R9, PT ;  /* 0x000000090300720c */ /* 0x000fe20003f06270 */
[----:B-1----:R0:W1:-:S12]  /*ee40*/  SHFL.IDX PT, R2, R4, 0x3, 0x181f ;  /* 0x00781f0004027f89 */ /* 0x00205800000e0000 */
[----:B0-----:R-:W-:Y:S05]  /*ee50*/  @P0 BRA `(.L_x_1993) ;  /* 0x0000000000440947 */ /* 0x001fea0003800000 */
[----:B------:R-:W-:Y:S02]  /*ee60*/  ULDC UR5, c[0x0][0xac8] ;  /* 0x0002b20000057ab9 */ /* 0x000fe40000000800 */
[----:B------:R-:W-:Y:S02]  /*ee70*/  ISETP.GE.AND P3, PT, R16, UR5, PT ;  /* 0x0000000510007c0c */ /* 0x000fe4000bf66270 */
[----:B------:R-:W-:Y:S02]  /*ee80*/  ISETP.GE.AND P2, PT, R22, UR5, PT ;  /* 0x0000000516007c0c */ /* 0x000fe4000bf46270 */
[----:B------:R-:W-:Y:S02]  /*ee90*/  ISETP.GE.AND P1, PT, R19, UR5, PT ;  /* 0x0000000513007c0c */ /* 0x000fe4000bf26270 */
[----:B------:R-:W-:-:S07]  /*eea0*/  ISETP.GE.AND P0, PT, R23, UR5, PT ;  /* 0x0000000517007c0c */ /* 0x000fce000bf06270 */
[-C--:B-12-4-:R-:W-:Y:S02]  /*eeb0*/  @!P3 LEA R4, P6, R16, R2.reuse, 0x1 ;  /* 0x000000021004b211 */ /* 0x096fe400078c08ff */
[-C--:B------:R-:W-:Y:S02]  /*eec0*/  @!P2 LEA R6, P5, R22, R2.reuse, 0x1 ;  /* 0x000000021606a211 */ /* 0x080fe400078a08ff */
[----:B------:R-:W-:Y:S02]  /*eed0*/  @!P1 LEA R8, P4, R19, R2, 0x1 ;  /* 0x0000000213089211 */ /* 0x000fe400078808ff */
[----:B---3--:R-:W-:Y:S02]  /*eee0*/  @!P3 LEA.HI.X R5, R16, R0, R25, 0x1, P6 ;  /* 0x000000001005b211 */ /* 0x008fe400030f0c19 */
        /* <DEDUP_REMOVED lines=8> */
.L_x_1993:
[----:B------:R-:W-:Y:S05]  /*ef70*/  BSYNC B0 ;  /* 0x0000000000007941 */ /* 0x000fea0003800000 */
.L_x_1985:
[----:B------:R-:W-:Y:S02]  /*ef80*/  ULDC UR5, c[0x0][0xc38] ;  /* 0x00030e0000057ab9 */ /* 0x000fe40000000800 */
[----:B------:R-:W-:-:S06]  /*ef90*/  UISETP.GE.AND UP0, UPT, UR4, UR5, UPT ;  /* 0x000000050400728c */ /* 0x000fcc000bf06270 */
[----:B------:R-:W-:-:S13]  /*efa0*/  PLOP3.LUT P0, PT, PT, PT, UP0, 0x80, 0x0 ;  /* 0x000000000000781c */ /* 0x000fda0003f0f008 */
[----:B------:R-:W-:Y:S05]  /*efb0*/  @!P0 BRA `(.L_x_2002) ;  /* 0xffffff1c00888947 */ /* 0x000fea000383ffff */
[----:B------:R-:W-:Y:S05]  /*efc0*/  EXIT ;  /* 0x000000000000794d */ /* 0x000fea0003800000 */
.L_x_1947:
        /* <DEDUP_REMOVED lines=14> */
[----:B------:R0:W-:Y:S04]  /*f0b0*/  STL [R1+0x34], RZ ;  /* 0x000034ff01007387 */ /* 0x0001e80000100800 */
        /* <DEDUP_REMOVED lines=40> */
[----:B------:R-:W-:Y:S01]  /*f340*/  IMAD.U32 R0, RZ, RZ, UR6 ;  /* 0x00000006ff007e24 */ /* 0x000fe2000f8e00ff */
[----:B------:R-:W-:Y:S04]  /*f350*/  STL [R1+0x1c], R3 ;  /* 0x00001c0301007387 */ /* 0x000fe80000100800 */
[----:B------:R0:W-:Y:S04]  /*f360*/  STL [R1+0x20], R5 ;  /* 0x0000200501007387 */ /* 0x0001e80000100800 */
[----:B------:R1:W-:Y:S04]  /*f370*/  STL [R1+0x2c], R2 ;  /* 0x00002c0201007387 */ /* 0x0003e80000100800 */
[----:B------:R-:W-:Y:S01]  /*f380*/  STL [R1+0x4], RZ ;  /* 0x000004ff01007387 */ /* 0x000fe20000100800 */
[----:B0-----:R-:W-:-:S03]  /*f390*/  IMAD.IADD R5, R3, 0x1, R5 ;  /* 0x0000000103057824 */ /* 0x001fc600078e0205 */
[----:B------:R0:W-:Y:S01]  /*f3a0*/  STL [R1+0x30], R0 ;  /* 0x0000300001007387 */ /* 0x0001e20000100800 */
[----:B-1----:R-:W-:-:S03]  /*f3b0*/  LOP3.LUT R2, R4, 0x80, RZ, 0xfc, !PT ;  /* 0x0000008004027812 */ /* 0x002fc600078efcff */
[----:B------:R-:W-:Y:S01]  /*f3c0*/  STL [R1+0x34], RZ ;  /* 0x000034ff01007387 */ /* 0x000fe20000100800 */
[----:B0-----:R-:W-:-:S05]  /*f3d0*/  IMAD.MOV.U32 R0, RZ, RZ, 0x1 ;  /* 0x00000001ff007424 */ /* 0x001fca00078e00ff */
[----:B------:R0:W-:Y:S04]  /*f3e0*/  STL [R1+0xc], R0 ;  /* 0x00000c0001007387 */ /* 0x0001e80000100800 */
[----:B------:R1:W-:Y:S01]  /*f3f0*/  STL [R1+0x24], R5 ;  /* 0x0000240501007387 */ /* 0x0003e20000100800 */
[----:B0-----:R-:W-:-:S05]  /*f400*/  IMAD.IADD R0, R3, 0x1, R18 ;  /* 0x0000000103007824 */ /* 0x001fca00078e0212 */
[----:B------:R1:W-:Y:S02]  /*f410*/  STL [R1+0x28], R0 ;  /* 0x0000280001007387 */ /* 0x0003e40000100800 */
.L_x_2066:
[----:B-1----:R-:W2:Y:S01]  /*f420*/  LDL R0, [R1+0x30] ;  /* 0x0000300001007983 */ /* 0x002ea20000100800 */
        /* <DEDUP_REMOVED lines=22> */
.L_x_2004:
[----:B------:R-:W-:Y:S01]  /*f590*/  ULDC UR8, c[0x0][0xc54] ;  /* 0x0003150000087ab9 */ /* 0x000fe20000000800 */
[----:B------:R-:W-:Y:S01]  /*f5a0*/  UMOV UR5, UR9 ;  /* 0x0000000900057c82 */ /* 0x000fe20008000000 */
[----:B------:R-:W-:-:S11]  /*f5b0*/  UISETP.NE.AND UP0, UPT, UR8, 0x1, UPT ;  /* 0x000000010800788c */ /* 0x000fd6000bf05270 */
[----:B------:R-:W-:Y:S02]  /*f5c0*/  @UP0 ULDC.64 UR10, c[0x0][0xc58] ;  /* 0x00031600000a0ab9 */ /* 0x000fe40000000a00 */
[----:B------:R-:W-:-:S04]  /*f5d0*/  UIMAD.WIDE.U32 UR6, UR9, UR10, URZ ;  /* 0x0000000a090672a5 */ /* 0x000fc8000f8e003f */
[----:B------:R-:W-:-:S04]  /*f5e0*/  @UP0 USHF.R.U32.HI UR5, URZ, UR11, UR7 ;  /* 0x0000000b3f050299 */ /* 0x000fc80008011607 */
[----:B------:R-:W-:-:S12]  /*f5f0*/  UIMAD UR8, UR5, UR8, URZ ;  /* 0x00000008050872a4 */ /* 0x000fd8000f8e023f */
.L_x_2005:
[----:B------:R-:W-:Y:S01]  /*f600*/  ULOP3.LUT UR41, URZ, UR5, URZ, 0x33, !UPT ;  /* 0x000000053f297292 */ /* 0x000fe2000f8e333f */
[----:B------:R-:W-:Y:S01]  /*f610*/  BSSY B7, `(.L_x_2006) ;  /* 0x000041a000077945 */ /* 0x000fe20003800000 */
[----:B------:R-:W-:Y:S01]  /*f620*/  ULDC UR10, c[0x0][0x448] ;  /* 0x00011200000a7ab9 */ /* 0x000fe20000000800 */
[----:B------:R-:W-:Y:S01]  /*f630*/  ULDC UR5, c[0x0][0xc3c] ;  /* 0x00030f0000057ab9 */ /* 0x000fe20000000800 */
[----:B------:R-:W-:Y:S01]  /*f640*/  UISETP.NE.AND UP1, UPT, UR10, 0x1, UPT ;  /* 0x000000010a00788c */ /* 0x000fe2000bf25270 */
[----:B------:R-:W-:Y:S01]  /*f650*/  ULDC.64 UR6, c[0x0][0x418] ;  /* 0x0001060000067ab9 */ /* 0x000fe20000000a00 */
[----:B------:R-:W-:Y:S02]  /*f660*/  UIADD3 UR41, UR41, UR5, URZ ;  /* 0x0000000529297290 */ /* 0x000fe4000fffe03f */
[----:B------:R-:W-:Y:S02]  /*f670*/  UISETP.NE.U32.AND UP0, UPT, UR6, URZ, UPT ;  /* 0x0000003f0600728c */ /* 0x000fe4000bf05070 */
[----:B------:R-:W-:-:S02]  /*f680*/  USHF.L.U32 UR5, UR41, 0x7, URZ ;  /* 0x0000000729057899 */ /* 0x000fc4000800063f */
[----:B------:R-:W-:Y:S02]  /*f690*/  UISETP.NE.AND.EX UP0, UPT, UR7, URZ, UPT, UP0 ;  /* 0x0000003f0700728c */ /* 0x000fe4000bf05300 */
[----:B------:R-:W-:Y:S01]  /*f6a0*/  UIADD3 UR5, UR5, 0x7f, URZ ;  /* 0x0000007f05057890 */ /* 0x000fe2000fffe03f */
[----:B------:R-:W-:Y:S01]  /*f6b0*/  ULDC UR7, c[0x0][0x288] ;  /* 0x0000a20000077ab9 */ /* 0x000fe20000000800 */
[----:B------:R-:W-:Y:S01]  /*f6c0*/  ULDC UR6, c[0x0][0x424] ;  /* 0x0001090000067ab9 */ /* 0x000fe20000000800 */
[----:B------:R-:W-:Y:S02]  /*f6d0*/  UIADD3 UR13, -UR7, 0x80, URZ ;  /* 0x00000080070d7890 */ /* 0x000fe4000fffe13f */
[----:B------:R-:W-:Y:S01]  /*f6e0*/  USEL UR11, UR6, 0x1, UP0 ;  /* 0x00000001060b7887 */ /* 0x000fe20008000000 */
[----:B------:R-:W-:Y:S01]  /*f6f0*/  @UP1 ULDC UR7, c[0x0][0x44c] ;  /* 0x0001130000071ab9 */ /* 0x000fe20000000800 */
[----:B------:R-:W-:Y:S01]  /*f700*/  ULDC UR12, c[0x0][0x2f0] ;  /* 0x0000bc00000c7ab9 */ /* 0x000fe20000000800 */
[----:B------:R-:W-:Y:S01]  /*f710*/  UIMAD.WIDE.U32 UR6, UR5, UR7, URZ ;  /* 0x00000007050672a5 */ /* 0x000fe2000f8e003f */
[----:B------:R-:W-:Y:S01]  /*f720*/  @UP1 ULDC UR14, c[0x0][0x450] ;  /* 0x00011400000e1ab9 */ /* 0x000fe20000000800 */
[----:B------:R-:W-:-:S02]  /*f730*/  UIMAD UR13, UR11, UR12, UR13 ;  /* 0x0000000c0b0d72a4 */ /* 0x000fc4000f8e020d */
[----:B------:R-:W-:Y:S02]  /*f740*/  @UP1 USHF.R.U32.HI UR5, URZ, UR14, UR7 ;  /* 0x0000000e3f051299 */ /* 0x000fe40008011607 */
[----:B------:R-:W-:Y:S02]  /*f750*/  UIMAD UR11, UR11, UR12, 0x7f ;  /* 0x0000007f0b0b74a4 */ /* 0x000fe4000f8e020c */
[----:B------:R-:W-:Y:S02]  /*f760*/  UIADD3 UR5, UR13, UR5, URZ ;  /* 0x000000050d057290 */ /* 0x000fe4000fffe03f */
[----:B------:R-:W-:Y:S02]  /*f770*/  UIADD3 UR8, UR9, -UR8, URZ ;  /* 0x8000000809087290 */ /* 0x000fe4000fffe03f */
[----:B------:R-:W-:Y:S02]  /*f780*/  USHF.R.S32.HI UR9, URZ, 0x1f, UR11 ;  /* 0x0000001f3f097899 */ /* 0x000fe4000801140b */
[----:B------:R-:W-:-:S02]  /*f790*/  USHF.R.S32.HI UR6, URZ, 0x1f, UR5 ;  /* 0x0000001f3f067899 */ /* 0x000fc40008011405 */
[----:B------:R-:W-:Y:S02]  /*f7a0*/  ULEA.HI UR9, UR9, UR11, URZ, 0x7 ;  /* 0x0000000b09097291 */ /* 0x000fe4000f8f383f */
[----:B------:R-:W-:Y:S01]  /*f7b0*/  ULEA.HI UR6, UR6, UR5, URZ, 0x7 ;  /* 0x0000000506067291 */ /* 0x000fe2000f8f383f */
[----:B------:R-:W-:Y:S01]  /*f7c0*/  ULDC UR10, c[0x0][0xc48] ;  /* 0x00031200000a7ab9 */ /* 0x000fe20000000800 */
[----:B------:R-:W-:Y:S02]  /*f7d0*/  USHF.R.S32.HI UR9, URZ, 0x7, UR9 ;  /* 0x000000073f097899 */ /* 0x000fe40008011409 */
[----:B------:R-:W-:Y:S02]  /*f7e0*/  USHF.R.S32.HI UR6, URZ, 0x7, UR6 ;  /* 0x000000073f067899 */ /* 0x000fe40008011406 */
[----:B------:R-:W-:Y:S02]  /*f7f0*/  UISETP.NE.AND UP0, UPT, UR10, 0x1, UPT ;  /* 0x000000010a00788c */ /* 0x000fe4000bf05270 */
[----:B------:R-:W-:Y:S01]  /*f800*/  UISETP.LT.AND UP1, UPT, UR9, UR6, UPT ;  /* 0x000000060900728c */ /* 0x000fe2000bf21270 */
[----:B------:R-:W-:-:S03]  /*f810*/  ULDC UR7, c[0x0][0xc54] ;  /* 0x0003150000077ab9 */ /* 0x000fc60000000800 */
[----:B------:R-:W-:Y:S02]  /*f820*/  USEL UR40, UR9, UR6, UP1 ;  /* 0x0000000609287287 */ /* 0x000fe40008800000 */
[----:B------:R-:W-:-:S03]  /*f830*/  UIMAD UR8, UR4, UR7, UR8 ;  /* 0x00000007040872a4 */ /* 0x000fc6000f8e0208 */
[----:B------:R-:W-:Y:S01]  /*f840*/  @UP0 ULDC UR4, c[0x0][0xc4c] ;  /* 0x0003130000040ab9 */ /* 0x000fe20000000800 */
[----:B------:R-:W-:Y:S01]  /*f850*/  ISETP.LT.AND P0, PT, RZ, UR40, PT ;  /* 0x00000028ff007c0c */ /* 0x000fe2000bf01270 */
[----:B------:R-:W-:Y:S01]  /*f860*/  UIMAD.WIDE.U32 UR4, UR8, UR4, URZ ;  /* 0x00000004080472a5 */ /* 0x000fe2000f8e003f */
[----:B------:R-:W-:Y:S01]  /*f870*/  @UP0 ULDC UR7, c[0x0][0xc50] ;  /* 0x0003140000070ab9 */ /* 0x000fe20000000800 */
[----:B------:R-:W-:Y:S02]  /*f880*/  UMOV UR43, UR8 ;  /* 0x00000008002b7c82 */ /* 0x000fe40008000000 */
[----:B------:R-:W-:-:S04]  /*f890*/  @UP0 USHF.R.U32.HI UR43, URZ, UR7, UR5 ;  /* 0x000000073f2b0299 */ /* 0x000fc80008011605 */
[----:B------:R-:W-:-:S04]  /*f8a0*/  UIADD3 UR36, -UR43, URZ, URZ ;  /* 0x0000003f2b247290 */ /* 0x000fc8000fffe13f */
[----:B------:R-:W-:Y:S01]  /*f8b0*/  UIMAD UR36, UR10, UR36, UR8 ;  /* 0x000000240a2472a4 */ /* 0x000fe2000f8e0208 */
[----:B------:R-:W-:Y:S11]  /*f8c0*/  @P0 BRA `(.L_x_2007) ;  /* 0x0000000000480947 */ /* 0x000ff60003800000 */
        /* <DEDUP_REMOVED lines=18> */
.L_x_2007:
        /* <DEDUP_REMOVED lines=20> */
.L_x_2010:
[----:B------:R-:W-:Y:S05]  /*fb30*/  BSYNC B6 ;  /* 0x0000000000067941 */ /* 0x000fea0003800000 */
.L_x_2009:
        /* <DEDUP_REMOVED lines=24> */
.L_x_2012:
[----:B------:R-:W-:Y:S05]  /*fcc0*/  BSYNC B6 ;  /* 0x0000000000067941 */ /* 0x000fea0003800000 */
.L_x_2011:
        /* <DEDUP_REMOVED lines=21> */
.L_x_2014:
[----:B------:R-:W-:Y:S05]  /*fe20*/  BSYNC B6 ;  /* 0x0000000000067941 */ /* 0x000fea0003800000 */
.L_x_2013:
        /* <DEDUP_REMOVED lines=20> */
.L_x_2016:
[----:B------:R-:W-:Y:S05]  /*ff70*/  BSYNC B6 ;  /* 0x0000000000067941 */ /* 0x000fea0003800000 */
.L_x_2015:
        /* <DEDUP_REMOVED lines=26> */
.L_x_2085:
[----:B------:R-:W-:Y:S01]  /*10120*/  PLOP3.LUT P2, PT, PT, PT, PT, 0x8, 0x0 ;  /* 0x000000000000781c */ /* 0x000fe20003f4e170 */
[----:B0-----:R-:W-:Y:S01]  /*10130*/  IMAD.MOV.U32 R0, RZ, RZ, R19 ;  /* 0x000000ffff007224 */ /* 0x001fe200078e0013 */
[----:B--2---:R-:W-:-:S04]  /*10140*/  ISETP.NE.AND P0, PT, R14, RZ, PT ;  /* 0x000000ff0e00720c */ /* 0x004fc80003f05270 */
[----:B------:R-:W-:-:S07]  /*10150*/  LOP3.LUT R0, R0, 0xfffffffd, RZ, 0xc0, !PT ;  /* 0xfffffffd00007812 */ /* 0x000fce00078ec0ff */
[----:B------:R-:W-:-:S05]  /*10160*/  @P2 LOP3.LUT R0, R0, 0x2, RZ, 0xfc, !PT ;  /* 0x0000000200002812 */ /* 0x000fca00078efcff */
[----:B------:R0:W-:Y:S01]  /*10170*/  STL [R1+0x10], R0 ;  /* 0x0000100001007387 */ /* 0x0001e20000100800 */
[----:B------:R-:W-:Y:S05]  /*10180*/  @P0 BRA `(.L_x_2018) ;  /* 0x0000000400900947 */ /* 0x000fea0003800000 */
[----:B------:R-:W-:-:S06]  /*10190*/  UIADD3 UR4, UR40, -0x1, URZ ;  /* 0xffffffff28047890 */ /* 0x000fcc000fffe03f */
[----:B0-----:R-:W-:Y:S01]  /*101a0*/  IMAD.U32 R0, RZ, RZ, UR4 ;  /* 0x00000004ff007e24 */ /* 0x001fe2000f8e00ff */
[----:B------:R-:W-:-:S03]  /*101b0*/  UMOV UR4, 0xffffffff ;  /* 0xffffffff00047882 */ /* 0x000fc60000000000 */
[----:B------:R-:W-:Y:S05]  /*101c0*/  BRA.DIV UR4, `(.L_x_2019) ;  /* 0x0000003e04b47947 */ /* 0x000fea000b800000 */
[----:B------:R-:W-:-:S13]  /*101d0*/  ELECT P6, URZ, PT ;  /* 0x00000000003f782f */ /* 0x000fda00038c0000 */
.L_x_2088:
[----:B------:R-:W-:Y:S05]  /*101e0*/  @!P6 BRA `(.L_x_2018) ;  /* 0x000000040078e947 */ /* 0x000fea0003800000 */
[----:B------:R-:W-:Y:S01]  /*101f0*/  IMAD.MOV.U32 R16, RZ, RZ, R8 ;  /* 0x000000ffff107224 */ /* 0x000fe200078e0008 */
[----:B------:R-:W-:Y:S06]  /*10200*/  @!P1 BRA `(.L_x_2020) ;  /* 0x0000000000449947 */ /* 0x000fec0003800000 */
        /* <DEDUP_REMOVED lines=17> */
.L_x_2020:
[----:B------:R-:W2:Y:S04]  /*10320*/  LDL R4, [R1+0x4] ;  /* 0x0000040001047983 */ /* 0x000ea80000100800 */
[----:B0-----:R-:W3:Y:S01]  /*10330*/  LDL R3, [R1+0xc] ;  /* 0x00000c0001037983 */ /* 0x001ee20000100800 */
[----:B------:R-:W0:Y:S02]  /*10340*/  S2R R2, SR_TID.X ;  /* 0x0000000000027919 */ /* 0x000e240000002100 */
[----:B0-----:R-:W-:-:S04]  /*10350*/  LOP3.LUT R2, R2, 0x7f, RZ, 0xc0, !PT ;  /* 0x0000007f02027812 */ /* 0x001fc800078ec0ff */
[----:B------:R-:W-:Y:S01]  /*10360*/  ISETP.NE.AND P0, PT, R2, RZ, PT ;  /* 0x000000ff0200720c */ /* 0x000fe20003f05270 */
[----:B--2---:R-:W-:Y:S01]  /*10370*/  IMAD R4, R4, 0x8, R17 ;  /* 0x0000000804047824 */ /* 0x004fe200078e0211 */
[----:B---3--:R-:W-:-:S04]  /*10380*/  SHF.L.U32 R3, R3, 0x1f, RZ ;  /* 0x0000001f03037819 */ /* 0x008fc800000006ff */
[----:B------:R-:W0:Y:S02]  /*10390*/  SYNCS.PHASECHK.TRANS64.TRYWAIT P1, [R4+URZ+0x38880], R3 ;  /* 0x03888003040075a7 */ /* 0x000e24000802017f */
[----:B0-----:R-:W-:Y:S05]  /*103a0*/  @!P1 BRA `(.L_x_2021) ;  /* 0x0000003c005c9947 */ /* 0x001fea0003800000 */
.L_x_2089:
        /* <DEDUP_REMOVED lines=8> */
.L_x_2022:
[----:B------:R-:W2:Y:S01]  /*10430*/  LDL R2, [R1+0x4] ;  /* 0x0000040001027983 */ /* 0x000ea20000100800 */
        /* <DEDUP_REMOVED lines=21> */
[----:B------:R-:W3:Y:S02]  /*10590*/  SYNCS.PHASECHK.TRANS64.TRYWAIT P1, [R4+URZ+0x38840], R3 ;  /* 0x03884003040075a7 */ /* 0x000ee4000802017f */
[----:B--23--:R-:W-:Y:S05]  /*105a0*/  @!P1 BRA `(.L_x_2023) ;  /* 0x0000003800f09947 */ /* 0x00cfea0003800000 */
.L_x_2090:
[----:B------:R-:W-:Y:S05]  /*105b0*/  @P0 BRA `(.L_x_2024) ;  /* 0x00000000001c0947 */ /* 0x000fea0003800000 */
[----:B------:R-:W3:Y:S01]  /*105c0*/  S2R R5, SR_TID.X ;  /* 0x0000000000057919 */ /* 0x000ee20000002100 */
[----:B0-2---:R-:W-:-:S04]  /*105d0*/  IMAD.MOV.U32 R3, RZ, RZ, 0x8000 ;  /* 0x00008000ff037424 */ /* 0x005fc800078e00ff */
[----:B------:R4:W-:Y:S01]  /*105e0*/  SYNCS.ARRIVE.TRANS64 RZ, [R4+URZ+0x38830], R3 ;  /* 0x0388300304ff79a7 */ /* 0x0009e2000800003f */
[----:B---3--:R-:W-:-:S04]  /*105f0*/  LOP3.LUT R5, R5, 0x1f, RZ, 0xc0, !PT ;  /* 0x0000001f05057812 */ /* 0x008fc800078ec0ff */
[----:B------:R-:W-:-:S13]  /*10600*/  ISETP.NE.AND P0, PT, R5, RZ, PT ;  /* 0x000000ff0500720c */ /* 0x000fda0003f05270 */
[----:B----4-:R-:W-:Y:S05]  /*10610*/  @!P0 BRA `(.L_x_2024) ;  /* 0x0000000000048947 */ /* 0x010fea0003800000 */
[----:B------:R-:W-:Y:S01]  /*10620*/  BPT.TRAP 0x1 ;  /* 0x000000040000795c */ /* 0x000fe20000300000 */
.L_x_2024:
        /* <DEDUP_REMOVED lines=26> */
.L_x_2018:
[----:B0-----:R-:W-:Y:S01]  /*107d0*/  VIADD R0, R17, 0x20400 ;  /* 0x0002040011007836 */ /* 0x001fe20000000000 */
        /* <DEDUP_REMOVED lines=20> */
[----:B0-----:R-:W-:Y:S05]  /*10920*/  CALL.ABS.NOINC R2 ;  /* 0x0000000002007343 */ /* 0x001fea0003c00000 */
.L_x_2026:
[----:B---3--:R-:W-:Y:S05]  /*10930*/  BSYNC B6 ;  /* 0x0000000000067941 */ /* 0x008fea0003800000 */
.L_x_2025:
[----:B------:R-:W0:Y:S01]  /*10940*/  S2R R2, SR_TID.X ;  /* 0x0000000000027919 */ /* 0x000e220000002100 */
[----:B-1----:R-:W1:Y:S01]  /*10950*/  LDC R8, c[0x0][0x448] ;  /* 0x00011200ff087b82 */ /* 0x002e620000000800 */
[----:B------:R-:W-:Y:S01]  /*10960*/  USHF.R.S32.HI UR4, URZ, 0x1f, UR36 ;  /* 0x0000001f3f047899 */ /* 0x000fe20008011424 */
[----:B------:R-:W2:Y:S01]  /*10970*/  S2R R19, SR_TID.X ;  /* 0x0000000000137919 */ /* 0x000ea20000002100 */
[----:B------:R-:W-:Y:S01]  /*10980*/  ULDC.64 UR8, c[0x0][0x2d8] ;  /* 0x0000b60000087ab9 */ /* 0x000fe20000000a00 */
[----:B------:R-:W-:Y:S02]  /*10990*/  USHF.R.S32.HI UR7, URZ, 0x1f, UR43 ;  /* 0x0000001f3f077899 */ /* 0x000fe4000801142b */
[----:B------:R-:W-:Y:S01]  /*109a0*/  UIMAD UR6, UR4, UR8, URZ ;  /* 0x00000008040672a4 */ /* 0x000fe2000f8e023f */
[----:B------:R-:W3:Y:S01]  /*109b0*/  S2R R9, SR_TID.X ;  /* 0x0000000000097919 */ /* 0x000ee20000002100 */
        /* <DEDUP_REMOVED lines=12> */
[----:B0-----:R-:W-:Y:S01]  /*10a80*/  LOP3.LUT R2, R2, 0x7f, RZ, 0xc0, !PT ;  /* 0x0000007f02027812 */ /* 0x001fe200078ec0ff */
[----:B--2---:R-:W-:-:S03]  /*10a90*/  IMAD.SHL.U32 R19, R19, 0x10, RZ ;  /* 0x0000001013137824 */ /* 0x004fc600078e00ff */
[----:B------:R-:W-:Y:S01]  /*10aa0*/  SHF.R.U32.HI R2, RZ, 0x3, R2 ;  /* 0x00000003ff027819 */ /* 0x000fe20000011602 */
[----:B------:R-:W0:Y:S03]  /*10ab0*/  @P0 LDC R3, c[0x0][0x44c] ;  /* 0x00011300ff030b82 */ /* 0x000e260000000800 */
[----:B------:R-:W-:Y:S01]  /*10ac0*/  LOP3.LUT R19, R2, 0x70, R19, 0xf8, !PT ;  /* 0x0000007002137812 */ /* 0x000fe200078ef813 */
[----:B------:R-:W-:-:S04]  /*10ad0*/  IMAD.U32 R2, RZ, RZ, UR41 ;  /* 0x00000029ff027e24 */ /* 0x000fc8000f8e00ff */
[----:B------:R-:W1:Y:S01]  /*10ae0*/  @P0 LDC R0, c[0x0][0x450] ;  /* 0x00011400ff000b82 */ /* 0x000e620000000800 */
[----:B------:R-:W-:Y:S02]  /*10af0*/  IMAD R2, R2, 0x80, R19 ;  /* 0x0000008002027824 */ /* 0x000fe400078e0213 */
[----:B------:R-:W2:Y:S02]  /*10b00*/  S2R R19, SR_TID.X ;  /* 0x0000000000137919 */ /* 0x000ea40000002100 */
[----:B------:R-:W-:Y:S02]  /*10b10*/  IMAD.MOV.U32 R4, RZ, RZ, R2 ;  /* 0x000000ffff047224 */ /* 0x000fe400078e0002 */
[----:B0-----:R-:W-:-:S05]  /*10b20*/  @P0 IMAD.HI.U32 R3, R2, R3, RZ ;  /* 0x0000000302030227 */ /* 0x001fca00078e00ff */
[----:B-1----:R-:W-:Y:S01]  /*10b30*/  @P0 SHF.R.U32.HI R4, RZ, R0, R3 ;  /* 0x00000000ff040219 */ /* 0x002fe20000011603 */
[----:B------:R-:W-:Y:S01]  /*10b40*/  IMAD.U32 R3, RZ, RZ, UR6 ;  /* 0x00000006ff037e24 */ /* 0x000fe2000f8e00ff */
[----:B------:R-:W-:Y:S02]  /*10b50*/  ULDC.64 UR6, c[0x0][0x280] ;  /* 0x0000a00000067ab9 */ /* 0x000fe40000000a00 */
[--C-:B------:R-:W-:Y:S01]  /*10b60*/  SHF.R.S32.HI R5, RZ, 0x1f, R4.reuse ;  /* 0x0000001fff057819 */ /* 0x100fe20000011404 */
[----:B------:R-:W-:-:S04]  /*10b70*/  IMAD.MOV R0, RZ, RZ, -R4 ;  /* 0x000000ffff007224 */ /* 0x000fc800078e0a04 */
[----:B------:R-:W-:Y:S02]  /*10b80*/  IMAD R0, R8, R0, R2 ;  /* 0x0000000008007224 */ /* 0x000fe400078e0202 */
[----:B------:R-:W-:Y:S02]  /*10b90*/  IMAD.MOV.U32 R2, RZ, RZ, R6 ;  /* 0x000000ffff027224 */ /* 0x000fe400078e0006 */
[----:B------:R-:W-:Y:S02]  /*10ba0*/  IMAD R5, R5, UR4, RZ ;  /* 0x0000000405057c24 */ /* 0x000fe4000f8e02ff */
[----:B--2---:R-:W-:Y:S02]  /*10bb0*/  IMAD.SHL.U32 R10, R19, 0x10, RZ ;  /* 0x00000010130a7824 */ /* 0x004fe400078e00ff */
[----:B------:R-:W-:-:S03]  /*10bc0*/  IMAD.WIDE.U32 R2, R4, UR4, R2 ;  /* 0x0000000404027c25 */ /* 0x000fc6000f8e0002 */
[----:B------:R-:W-:Y:S01]  /*10bd0*/  LOP3.LUT R10, R10, 0x70, RZ, 0xc0, !PT ;  /* 0x000000700a0a7812 */ /* 0x000fe200078ec0ff */
[----:B------:R-:W-:Y:S01]  /*10be0*/  IMAD R5, R4, UR5, R5 ;  /* 0x0000000504057c24 */ /* 0x000fe2000f8e0205 */
[----:B------:R-:W-:Y:S01]  /*10bf0*/  SHF.R.S32.HI R4, RZ, 0x1f, R0 ;  /* 0x0000001fff047819 */ /* 0x000fe20000011400 */
[----:B------:R-:W-:Y:S01]  /*10c00*/  ULDC.64 UR4, c[0x0][0x2c8] ;  /* 0x0000b20000047ab9 */ /* 0x000fe20000000a00 */
[----:B------:R-:W-:Y:S01]  /*10c10*/  LOP3.LUT R10, R10, 0x80, RZ, 0xfc, !PT ;  /* 0x000000800a0a7812 */ /* 0x000fe200078efcff */
[----:B------:R-:W-:Y:S02]  /*10c20*/  IMAD.IADD R3, R3, 0x1, R5 ;  /* 0x0000000103037824 */ /* 0x000fe400078e0205 */
[----:B------:R-:W-:Y:S02]  /*10c30*/  IMAD R4, R4, UR4, RZ ;  /* 0x0000000404047c24 */ /* 0x000fe4000f8e02ff */
[----:B------:R-:W-:Y:S01]  /*10c40*/  IMAD.WIDE.U32 R2, R0, UR4, R2 ;  /* 0x0000000400027c25 */ /* 0x000fe2000f8e0002 */
[----:B------:R-:W-:-:S02]  /*10c50*/  ULDC UR4, c[0x0][0x2b8] ;  /* 0x0000ae0000047ab9 */ /* 0x000fc40000000800 */
[----:B------:R-:W-:Y:S01]  /*10c60*/  ISETP.GE.AND P0, PT, R10, UR4, PT ;  /* 0x000000040a007c0c */ /* 0x000fe2000bf06270 */
[----:B---3--:R-:W-:Y:S01]  /*10c70*/  IMAD.SHL.U32 R19, R9, 0x10, RZ ;  /* 0x0000001009137824 */ /* 0x008fe200078e00ff */
[----:B------:R0:W5:Y:S01]  /*10c80*/  LDL R10, [R1+0x2c] ;  /* 0x00002c00010a7983 */ /* 0x0001620000100800 */
[----:B------:R-:W-:-:S03]  /*10c90*/  IMAD R4, R0, UR5, R4 ;  /* 0x0000000500047c24 */ /* 0x000fc6000f8e0204 */
[----:B------:R-:W-:Y:S02]  /*10ca0*/  LOP3.LUT R19, R19, 0x70, RZ, 0xc0, !PT ;  /* 0x0000007013137812 */ /* 0x000fe400078ec0ff */
[----:B------:R-:W-:Y:S02]  /*10cb0*/  IADD3 R0, P2, R2, UR6, RZ ;  /* 0x0000000602007c10 */ /* 0x000fe4000ff5e0ff */
[----:B------:R-:W-:Y:S01]  /*10cc0*/  ISETP.GE.AND P1, PT, R19, UR4, PT ;  /* 0x0000000413007c0c */ /* 0x000fe2000bf26270 */
[----:B------:R-:W-:Y:S01]  /*10cd0*/  UMOV UR4, 0xffffffff ;  /* 0xffffffff00047882 */ /* 0x000fe20000000000 */
[----:B------:R-:W-:Y:S02]  /*10ce0*/  IADD3.X R2, R3, UR7, R4, P2, !PT ;  /* 0x0000000703027c10 */ /* 0x000fe400097fe404 */
[----:B0-----:R-:W-:Y:S09]  /*10cf0*/  BRA.DIV UR4, `(.L_x_2027) ;  /* 0x0000003604307947 */ /* 0x001ff2000b800000 */
[----:B------:R-:W0:Y:S01]  /*10d00*/  S2R R6, SR_TID.X ;  /* 0x0000000000067919 */ /* 0x000e220000002100 */
[----:B------:R-:W-:Y:S01]  /*10d10*/  IMAD.U32 R4, RZ, RZ, UR41 ;  /* 0x00000029ff047e24 */ /* 0x000fe2000f8e00ff */
[----:B------:R-:W-:Y:S01]  /*10d20*/  ULDC UR4, c[0x0][0x288] ;  /* 0x0000a20000047ab9 */ /* 0x000fe20000000800 */
[----:B------:R-:W1:Y:S01]  /*10d30*/  SHFL.IDX PT, R7, R0, RZ, 0x181f ;  /* 0x00181fff00077589 */ /* 0x000e6200000e0000 */
[----:B------:R-:W-:-:S03]  /*10d40*/  IMAD R3, R8, UR4, RZ ;  /* 0x0000000408037c24 */ /* 0x000fc6000f8e02ff */
[----:B------:R-:W-:Y:S01]  /*10d50*/  SHFL.IDX PT, R9, R2, 0x1, 0x181f ;  /* 0x00381f0002097f89 */ /* 0x000fe200000e0000 */
[----:B0-----:R-:W-:-:S04]  /*10d60*/  LOP3.LUT R6, R6, 0x7f, RZ, 0xc0, !PT ;  /* 0x0000007f06067812 */ /* 0x001fc800078ec0ff */
[----:B------:R-:W-:-:S05]  /*10d70*/  SHF.R.U32.HI R6, RZ, 0x3, R6 ;  /* 0x00000003ff067819 */ /* 0x000fca0000011606 */
[----:B------:R-:W-:Y:S02]  /*10d80*/  IMAD R4, R4, 0x80, R6 ;  /* 0x0000008004047824 */ /* 0x000fe400078e0206 */
[----:B------:R-:W0:Y:S02]  /*10d90*/  SHFL.IDX PT, R6, R2, RZ, 0x181f ;  /* 0x00181fff02067589 */ /* 0x000e2400000e0000 */
[C---:B------:R-:W-:Y:S01]  /*10da0*/  VIADD R5, R4.reuse, 0x10 ;  /* 0x0000001004057836 */ /* 0x040fe20000000000 */
[----:B------:R-:W-:-:S04]  /*10db0*/  ISETP.GE.AND P3, PT, R4, R3, PT ;  /* 0x000000030400720c */ /* 0x000fc80003f66270 */
[----:B------:R-:W-:Y:S02]  /*10dc0*/  ISETP.GE.AND P2, PT, R5, R3, PT ;  /* 0x000000030500720c */ /* 0x000fe40003f46270 */
[----:B------:R-:W2:Y:S07]  /*10dd0*/  SHFL.IDX PT, R5, R0, 0x1, 0x181f ;  /* 0x00381f0000057f89 */ /* 0x000eae00000e0000 */
[----:B-1----:R-:W-:-:S05]  /*10de0*/  @!P3 IADD3 R7, P4, R19, R7, RZ ;  /* 0x000000071307b210 */ /* 0x002fca0007f9e0ff */
[----:B0-----:R-:W-:-:S05]  /*10df0*/  @!P3 IMAD.X R6, RZ, RZ, R6, P4 ;  /* 0x000000ffff06b224 */ /* 0x001fca00020e0606 */
[----:B------:R-:W-:-:S04]  /*10e00*/  @!P3 LOP3.LUT R7, R7, R6, RZ, 0x3c, !PT ;  /* 0x000000060707b212 */ /* 0x000fc800078e3cff */
[----:B------:R-:W-:Y:S02]  /*10e10*/  @!P3 LOP3.LUT R6, R7, R6, RZ, 0x3c, !PT ;  /* 0x000000060706b212 */ /* 0x000fe400078e3cff */
        /* <DEDUP_REMOVED lines=48> */
[----:B-1----:R-:W-:Y:S01]  /*11120*/  @!P2 IMAD.X R6, RZ, RZ, R6, P3 ;  /* 0x000000ffff06a224 */ /* 0x002fe200018e0606 */
[----:B------:R-:W-:Y:S02]  /*11130*/  ISETP.GE.AND P3, PT, R5, R3, PT ;  /* 0x000000030500720c */ /* 0x000fe40003f66270 */
[----:B------:R-:W-:Y:S02]  /*11140*/  SHFL.IDX PT, R5, R2, 0x7, 0x181f ;  /* 0x00f81f0002057f89 */ /* 0x000fe400000e0000 */
[----:B------:R-:W-:-:S04]  /*11150*/  @!P2 LOP3.LUT R7, R7, R6, RZ, 0x3c, !PT ;  /* 0x000000060707a212 */ /* 0x000fc800078e3cff */
[----:B------:R-:W-:-:S04]  /*11160*/  @!P2 LOP3.LUT R6, R7, R6, RZ, 0x3c, !PT ;  /* 0x000000060706a212 */ /* 0x000fc800078e3cff */
[----:B------:R-:W-:-:S05]  /*11170*/  @!P2 LOP3.LUT R7, R7, R6, RZ, 0x3c, !PT ;  /* 0x000000060707a212 */ /* 0x000fca00078e3cff */
[----:B------:R-:W-:Y:S04]  /*11180*/  @!P2 LDGSTS.E.BYPASS.LTC128B.128 [R10+0x22c00], desc[UR46][R6.64], !P1 ;  /* 0x22c00000060aafae */ /* 0x000fe8000c901d6e */
[----:B------:R0:W-:Y:S04]  /*11190*/  @!P2 LDGSTS.E.BYPASS.LTC128B.128 [R10+0x26c00], desc[UR46][R6.64+0x80], !P0 ;  /* 0x26c00080060aafae */ /* 0x0001e8000c101d6e */
        /* <DEDUP_REMOVED lines=10> */
.L_x_2107:
        /* <DEDUP_REMOVED lines=11> */
.L_x_2029:
[----:B------:R-:W-:Y:S05]  /*112f0*/  BSYNC B0 ;  /* 0x0000000000007941 */ /* 0x000fea0003800000 */
.L_x_2028:
[----:B------:R-:W-:Y:S01]  /*11300*/  NOP ;  /* 0x0000000000007918 */ /* 0x000fe20000000000 */
[----:B------:R-:W-:-:S13]  /*11310*/  PLOP3.LUT P0, PT, PT, PT, PT, 0x80, 0x0 ;  /* 0x000000000000781c */ /* 0x000fda0003f0f070 */
.L_x_2030:
        /* <DEDUP_REMOVED lines=18> */
.L_x_2108:
[----:B------:R-:W-:Y:S05]  /*11440*/  BSYNC B0 ;  /* 0x0000000000007941 */ /* 0x000fea0003800000 */
.L_x_2031:
[----:B------:R-:W-:-:S06]  /*11450*/  UISETP.GE.AND UP0, UPT, UR40, 0x2, UPT ;  /* 0x000000022800788c */ /* 0x000fcc000bf06270 */
[----:B------:R-:W-:-:S13]  /*11460*/  PLOP3.LUT P0, PT, PT, PT, UP0, 0x80, 0x0 ;  /* 0x000000000000781c */ /* 0x000fda0003f0f008 */
[----:B------:R-:W-:Y:S05]  /*11470*/  @!P0 BRA `(.L_x_2033) ;  /* 0x0000001400608947 */ /* 0x000fea0003800000 */
[----:B--2---:R2:W5:Y:S01]  /*11480*/  LDL.LU R0, [R1+0xc] ;  /* 0x00000c0001007983 */ /* 0x0045620000300800 */
[----:B------:R-:W-:-:S03]  /*11490*/  UIADD3 UR4, UR40, -0x2, URZ ;  /* 0xfffffffe28047890 */ /* 0x000fc6000fffe03f */
[----:B------:R2:W5:Y:S03]  /*114a0*/  LDL.LU R3, [R1+0x4] ;  /* 0x0000040001037983 */ /* 0x0005660000300800 */
[----:B------:R-:W-:-:S07]  /*114b0*/  IMAD.U32 R2, RZ, RZ, UR4 ;  /* 0x00000004ff027e24 */ /* 0x000fce000f8e00ff */
.L_x_2055:
[----:B01----:R-:W3:Y:S01]  /*114c0*/  LDL R6, [R1+0x10] ;  /* 0x0000100001067983 */ /* 0x003ee20000100800 */
        /* <DEDUP_REMOVED lines=8> */
[----:B------:R0:W-:Y:S01]  /*11550*/  STL [R1+0x4], R10 ;  /* 0x0000040a01007387 */ /* 0x0001e20000100800 */
[----:B---3--:R-:W-:-:S13]  /*11560*/  LOP3.LUT P1, RZ, R6, 0x2, RZ, 0xc0, !PT ;  /* 0x0000000206ff7812 */ /* 0x008fda000782c0ff */
[----:B0-----:R-:W-:Y:S05]  /*11570*/  @!P1 BRA `(.L_x_2035) ;  /* 0x0000000800049947 */ /* 0x001fea0003800000 */
[----:B------:R-:W-:Y:S01]  /*11580*/  LOP3.LUT P1, RZ, R6, 0x1, RZ, 0xc0, !PT ;  /* 0x0000000106ff7812 */ /* 0x000fe2000782c0ff */
[----:B------:R-:W-:-:S12]  /*11590*/  IMAD.MOV.U32 R8, RZ, RZ, R2 ;  /* 0x000000ffff087224 */ /* 0x000fd800078e0002 */
[----:B------:R-:W-:Y:S05]  /*115a0*/  @!P1 BRA `(.L_x_2036) ;  /* 0x0000000000509947 */ /* 0x000fea0003800000 */
[----:B------:R-:W3:Y:S01]  /*115b0*/  LDL R12, [R1+0x18] ;  /* 0x00001800010c7983 */ /* 0x000ee20000100800 */
[----:B------:R-:W0:Y:S01]  /*115c0*/  LDC R7, c[0x0][0x43c] ;  /* 0x00010f00ff077b82 */ /* 0x000e220000000800 */
[----:B------:R-:W-:Y:S02]  /*115d0*/  ULDC.64 UR4, c[0x0][0x428] ;  /* 0x00010a0000047ab9 */ /* 0x000fe40000000a00 */
[----:B------:R-:W4:Y:S01]  /*115e0*/  LDL R11, [R1+0x14] ;  /* 0x00001400010b7983 */ /* 0x000f220000100800 */
[----:B0-----:R-:W-:-:S13]  /*115f0*/  ISETP.NE.AND P0, PT, R7, 0x1, PT ;  /* 0x000000010700780c */ /* 0x001fda0003f05270 */
[----:B------:R-:W0:Y:S02]  /*11600*/  @P0 LDC.64 R4, c[0x0][0x440] ;  /* 0x00011000ff040b82 */ /* 0x000e240000000a00 */
[----:B0-----:R-:W-:-:S04]  /*11610*/  @P0 IMAD.HI.U32 R6, R2, R4, RZ ;  /* 0x0000000402060227 */ /* 0x001fc800078e00ff */
[----:B------:R-:W-:Y:S01]  /*11620*/  IMAD.MOV.U32 R4, RZ, RZ, R2 ;  /* 0x000000ffff047224 */ /* 0x000fe200078e0002 */
[----:B------:R-:W-:-:S04]  /*11630*/  @P0 SHF.R.U32.HI R4, RZ, R5, R6 ;  /* 0x00000005ff040219 */ /* 0x000fc80000011606 */
[--C-:B------:R-:W-:Y:S01]  /*11640*/  SHF.R.S32.HI R5, RZ, 0x1f, R4.reuse ;  /* 0x0000001fff057819 */ /* 0x100fe20000011404 */
[----:B------:R-:W-:-:S04]  /*11650*/  IMAD.MOV R8, RZ, RZ, -R4 ;  /* 0x000000ffff087224 */ /* 0x000fc800078e0a04 */
[----:B------:R-:W-:Y:S02]  /*11660*/  IMAD R8, R7, R8, R2 ;  /* 0x0000000807087224 */ /* 0x000fe400078e0202 */
[----:B---3--:R-:W-:-:S04]  /*11670*/  IMAD R6, R12, UR4, RZ ;  /* 0x000000040c067c24 */ /* 0x008fc8000f8e02ff */
[C---:B----4-:R-:W-:Y:S02]  /*11680*/  IMAD R6, R11.reuse, UR5, R6 ;  /* 0x000000050b067c24 */ /* 0x050fe4000f8e0206 */
[----:B------:R-:W-:Y:S01]  /*11690*/  IMAD.WIDE.U32 R4, R11, UR4, R4 ;  /* 0x000000040b047c25 */ /* 0x000fe2000f8e0004 */
[----:B------:R-:W-:-:S03]  /*116a0*/  ULDC.64 UR4, c[0x0][0x418] ;  /* 0x0001060000047ab9 */ /* 0x000fc60000000a00 */
[----:B------:R-:W-:Y:S01]  /*116b0*/  IMAD.IADD R5, R6, 0x1, R5 ;  /* 0x0000000106057824 */ /* 0x000fe200078e0205 */
[----:B------:R-:W-:-:S04]  /*116c0*/  LEA R6, P0, R4, UR4, 0x2 ;  /* 0x0000000404067c11 */ /* 0x000fc8000f8010ff */
[----:B------:R-:W-:-:S05]  /*116d0*/  LEA.HI.X R7, R4, UR5, R5, 0x2, P0 ;  /* 0x0000000504077c11 */ /* 0x000fca00080f1405 */
[----:B------:R0:W5:Y:S04]  /*116e0*/  LDG.E R16, desc[UR46][R6.64] ;  /* 0x0000002e06107981 */ /* 0x000168000c1e1900 */
.L_x_2036:
[----:B0-----:R-:W-:Y:S01]  /*116f0*/  IMAD R6, R10, 0x8, R17 ;  /* 0x000000080a067824 */ /* 0x001fe200078e0211 */
[----:B------:R-:W-:Y:S01]  /*11700*/  SHF.L.U32 R5, R9, 0x1f, RZ ;  /* 0x0000001f09057819 */ /* 0x000fe200000006ff */
[----:B------:R-:W0:Y:S01]  /*11710*/  S2R R4, SR_TID.X ;  /* 0x0000000000047919 */ /* 0x000e220000002100 */
[----:B------:R-:W-:Y:S02]  /*11720*/  BSSY B1, `(.L_x_2037) ;  /* 0x0000005000017945 */ /* 0x000fe40003800000 */
[----:B------:R-:W1:Y:S01]  /*11730*/  SYNCS.PHASECHK.TRANS64.TRYWAIT P0, [R6+URZ+0x38880], R5 ;  /* 0x03888005060075a7 */ /* 0x000e62000800017f */
[----:B0-----:R-:W-:-:S04]  /*11740*/  LOP3.LUT R4, R4, 0x7f, RZ, 0xc0, !PT ;  /* 0x0000007f04047812 */ /* 0x001fc800078ec0ff */
[----:B------:R-:W-:Y:S01]  /*11750*/  ISETP.NE.AND P1, PT, R4, RZ, PT ;  /* 0x000000ff0400720c */ /* 0x000fe20003f25270 */
[----:B-1----:R-:W-:-:S12]  /*11760*/  @!P0 BRA `(.L_x_2038) ;  /* 0x0000003400748947 */ /* 0x002fd80003800000 */
.L_x_2109:
[----:B------:R-:W-:Y:S05]  /*11770*/  BSYNC B1 ;  /* 0x0000000000017941 */ /* 0x000fea0003800000 */
.L_x_2037:
        /* <DEDUP_REMOVED lines=9> */
.L_x_2040:
[----:B------:R-:W-:Y:S05]  /*11810*/  BSYNC B1 ;  /* 0x0000000000017941 */ /* 0x000fea0003800000 */
.L_x_2039:
[----:B------:R-:W3:Y:S01]  /*11820*/  LDL R4, [R1+0x4] ;  /* 0x0000040001047983 */ /* 0x000ee20000100800 */
        /* <DEDUP_REMOVED lines=9> */
[----:B---3--:R-:W-:-:S04]  /*118c0*/  IMAD R4, R4, 0x8000, R17 ;  /* 0x0000800004047824 */ /* 0x008fc800078e0211 */
[----:B------:R-:W-:-:S07]  /*118d0*/  VIADD R9, R4, 0x10400 ;  /* 0x0001040004097836 */ /* 0x000fce0000000000 */
.L_x_2041:
        /* <DEDUP_REMOVED lines=16> */
.L_x_2042:
        /* <DEDUP_REMOVED lines=13> */
.L_x_2110:
[----:B------:R-:W-:Y:S05]  /*11ab0*/  BSYNC B1 ;  /* 0x0000000000017941 */ /* 0x000fea0003800000 */
.L_x_2043:
        /* <DEDUP_REMOVED lines=11> */
.L_x_2046:
[----:B------:R-:W-:Y:S05]  /*11b70*/  BSYNC B1 ;  /* 0x0000000000017941 */ /* 0x000fea0003800000 */
.L_x_2045:
        /* <DEDUP_REMOVED lines=8> */
.L_x_2047:
        /* <DEDUP_REMOVED lines=15> */
.L_x_2048:
        /* <DEDUP_REMOVED lines=10> */
.L_x_2035:
[----:B------:R-:W-:Y:S05]  /*11d90*/  BSYNC B0 ;  /* 0x0000000000007941 */ /* 0x000fea0003800000 */
.L_x_2034:
[----:B------:R-:W-:-:S06]  /*11da0*/  UISETP.NE.AND UP0, UPT, UR39, 0x3, UPT ;  /* 0x000000032700788c */ /* 0x000fcc000bf05270 */
[----:B------:R-:W-:-:S13]  /*11db0*/  PLOP3.LUT P0, PT, PT, PT, UP0, 0x80, 0x0 ;  /* 0x000000000000781c */ /* 0x000fda0003f0f008 */
[----:B------:R-:W-:Y:S05]  /*11dc0*/  @!P0 BRA `(.L_x_2049) ;  /* 0x0000000000048947 */ /* 0x000fea0003800000 */
[----:B------:R-:W-:Y:S01]  /*11dd0*/  BPT.TRAP 0x1 ;  /* 0x000000040000795c */ /* 0x000fe20000300000 */
.L_x_2049:
        /* <DEDUP_REMOVED lines=8> */
.L_x_2111:
[----:B------:R-:W-:Y:S05]  /*11e60*/  BSYNC B0 ;  /* 0x0000000000007941 */ /* 0x000fea0003800000 */
.L_x_2050:
[----:B------:R-:W-:Y:S05]  /*11e70*/  @!P0 BRA `(.L_x_2052) ;  /* 0x0000000000048947 */ /* 0x000fea0003800000 */
[----:B------:R-:W-:Y:S01]  /*11e80*/  BPT.TRAP 0x1 ;  /* 0x000000040000795c */ /* 0x000fe20000300000 */
.L_x_2052:
[----:B0-----:R-:W-:Y:S01]  /*11e90*/  SHF.L.U32 R4, R0, 0x1f, RZ ;  /* 0x0000001f00047819 */ /* 0x001fe200000006ff */
[----:B------:R-:W-:-:S03]  /*11ea0*/  IMAD.SHL.U32 R0, R3, 0x8000, RZ ;  /* 0x0000800003007824 */ /* 0x000fc600078e00ff */
[----:B------:R-:W0:Y:S02]  /*11eb0*/  SYNCS.PHASECHK.TRANS64.TRYWAIT P1, [R19+URZ+0x38860], R4 ;  /* 0x03886004130075a7 */ /* 0x000e24000802017f */
[----:B0-----:R-:W-:Y:S05]  /*11ec0*/  @!P1 BRA `(.L_x_2053) ;  /* 0x0000002c00d89947 */ /* 0x001fea0003800000 */
.L_x_2112:
[----:B------:R-:W3:Y:S04]  /*11ed0*/  LDL R14, [R1+0x28] ;  /* 0x00002800010e7983 */ /* 0x000ee80000100800 */
[----:B------:R-:W4:Y:S04]  /*11ee0*/  LDL R13, [R1+0x8] ;  /* 0x00000800010d7983 */ /* 0x000f280000100800 */
[----:B------:R-:W4:Y:S01]  /*11ef0*/  LDL R12, [R1] ;  /* 0x00000000010c7983 */ /* 0x000f220000100800 */
[----:B------:R-:W-:Y:S01]  /*11f00*/  LOP3.LUT R3, R0, R18, RZ, 0xfc, !PT ;  /* 0x0000001200037212 */ /* 0x000fe200078efcff */
[----:B------:R-:W-:Y:S05]  /*11f10*/  WARPSYNC.ALL ;  /* 0x0000000000007948 */ /* 0x000fea0003800000 */
[----:B------:R-:W-:-:S05]  /*11f20*/  IMAD.IADD R3, R17, 0x1, R3 ;  /* 0x0000000111037824 */ /* 0x000fca00078e0203 */
[----:B------:R-:W0:Y:S02]  /*11f30*/  LDSM.16.MT88.4 R8, [R3+0x10400] ;  /* 0x010400000308783b */ /* 0x000e240000004200 */
[C-C-:B0-----:R-:W-:Y:S02]  /*11f40*/  PRMT R4, R8.reuse, 0x6420, R9.reuse ;  /* 0x0000642008047816 */ /* 0x141fe40000000009 */
        /* <DEDUP_REMOVED lines=158> */
.L_x_2054:
        /* <DEDUP_REMOVED lines=13> */
.L_x_2033:
        /* <DEDUP_REMOVED lines=18> */
.L_x_2057:
[----:B------:R-:W-:Y:S05]  /*12b20*/  BSYNC B0 ;  /* 0x0000000000007941 */ /* 0x000fea0003800000 */
.L_x_2056:
[----:B------:R-:W-:-:S06]  /*12b30*/  UISETP.NE.AND UP0, UPT, UR39, 0x3, UPT ;  /* 0x000000032700788c */ /* 0x000fcc000bf05270 */
[----:B------:R-:W-:-:S13]  /*12b40*/  PLOP3.LUT P1, PT, PT, PT, UP0, 0x80, 0x0 ;  /* 0x000000000000781c */ /* 0x000fda0003f2f008 */
[----:B------:R-:W-:Y:S05]  /*12b50*/  @!P1 BRA `(.L_x_2058) ;  /* 0x0000000000049947 */ /* 0x000fea0003800000 */
[----:B------:R-:W-:Y:S01]  /*12b60*/  BPT.TRAP 0x1 ;  /* 0x000000040000795c */ /* 0x000fe20000300000 */
.L_x_2058:
        /* <DEDUP_REMOVED lines=10> */
.L_x_2113:
[----:B------:R-:W-:Y:S05]  /*12c10*/  BSYNC B0 ;  /* 0x0000000000007941 */ /* 0x000fea0003800000 */
.L_x_2059:
[----:B------:R-:W-:Y:S05]  /*12c20*/  @!P2 BRA `(.L_x_2061) ;  /* 0x000000000004a947 */ /* 0x000fea0003800000 */
[----:B------:R-:W-:Y:S01]  /*12c30*/  BPT.TRAP 0x1 ;  /* 0x000000040000795c */ /* 0x000fe20000300000 */
.L_x_2061:
[----:B--2---:R-:W2:Y:S02]  /*12c40*/  LDL R0, [R1+0xc] ;  /* 0x00000c0001007983 */ /* 0x004ea40000100800 */
[----:B--2---:R-:W-:-:S04]  /*12c50*/  SHF.L.U32 R0, R0, 0x1f, RZ ;  /* 0x0000001f00007819 */ /* 0x004fc800000006ff */
[----:B------:R-:W2:Y:S02]  /*12c60*/  SYNCS.PHASECHK.TRANS64.TRYWAIT P1, [R2+URZ+0x38860], R0 ;  /* 0x03886000020075a7 */ /* 0x000ea4000802017f */
[----:B--2---:R-:W-:Y:S05]  /*12c70*/  @!P1 BRA `(.L_x_2062) ;  /* 0x0000002000949947 */ /* 0x004fea0003800000 */
.L_x_2114:
        /* <DEDUP_REMOVED lines=166> */
.L_x_2063:
[----:B------:R-:W2:Y:S01]  /*136e0*/  LDL.LU R3, [R1+0xc] ;  /* 0x00000c0001037983 */ /* 0x000ea20000300800 */
[----:B0-----:R0:W-:Y:S01]  /*136f0*/  SYNCS.ARRIVE.TRANS64.A1T0 RZ, [R2+URZ+0x38850], RZ ;  /* 0x038850ff02ff79a7 */ /* 0x0011e2000810003f */
[----:B-1----:R-:W-:Y:S01]  /*13700*/  VIADD R0, R19, 0x1 ;  /* 0x0000000113007836 */ /* 0x002fe20000000000 */
[----:B------:R-:W-:Y:S04]  /*13710*/  BAR.SYNC.DEFER_BLOCKING 0x2, 0x80 ;  /* 0x0082000000007b1d */ /* 0x000fe80000010000 */
[----:B------:R-:W-:Y:S01]  /*13720*/  ISETP.NE.AND P1, PT, R0, 0x2, PT ;  /* 0x000000020000780c */ /* 0x000fe20003f25270 */
[----:B0-----:R-:W-:-:S03]  /*13730*/  @!P0 VIADD R2, R2, 0x38880 ;  /* 0x0003888002028836 */ /* 0x001fc60000000000 */
[----:B------:R-:W-:Y:S02]  /*13740*/  SEL R0, R0, RZ, P1 ;  /* 0x000000ff00007207 */ /* 0x000fe40000800000 */
[----:B------:R-:W-:-:S03]  /*13750*/  @!P0 PRMT R2, RZ, 0x654, R2 ;  /* 0x00000654ff028816 */ /* 0x000fc60000000002 */
[----:B------:R0:W-:Y:S01]  /*13760*/  STL [R1+0x4], R0 ;  /* 0x0000040001007387 */ /* 0x0001e20000100800 */
[----:B------:R1:W-:Y:S02]  /*13770*/  @!P0 SYNCS.ARRIVE.TRANS64.RED.A1T0 RZ, [R2+URZ], RZ ;  /* 0x000000ff02ff89a7 */ /* 0x0003e4000810043f */
[----:B-1----:R-:W-:-:S04]  /*13780*/  SEL R2, RZ, 0x1, P1 ;  /* 0x00000001ff027807 */ /* 0x002fc80000800000 */
[----:B--2---:R-:W-:-:S05]  /*13790*/  LOP3.LUT R3, R3, R2, RZ, 0x3c, !PT ;  /* 0x0000000203037212 */ /* 0x004fca00078e3cff */
[----:B------:R0:W-:Y:S02]  /*137a0*/  STL [R1+0xc], R3 ;  /* 0x00000c0301007387 */ /* 0x0001e40000100800 */
.L_x_2008:
[----:B------:R-:W-:Y:S05]  /*137b0*/  BSYNC B7 ;  /* 0x0000000000077941 */ /* 0x000fea0003800000 */
.L_x_2006:
        /* <DEDUP_REMOVED lines=13> */
.L_x_2064:
        /* <DEDUP_REMOVED lines=8> */
.L_x_2065:
[----:B-1----:R-:W2:Y:S01]  /*13910*/  LDL R0, [R1+0x30] ;  /* 0x0000300001007983 */ /* 0x002ea20000100800 */
[----:B------:R-:W-:Y:S02]  /*13920*/  ULDC UR4, c[0x0][0xc38] ;  /* 0x00030e0000047ab9 */ /* 0x000fe40000000800 */
[----:B--2---:R-:W-:-:S13]  /*13930*/  ISETP.GE.AND P0, PT, R0, UR4, PT ;  /* 0x0000000400007c0c */ /* 0x004fda000bf06270 */
[----:B------:R-:W-:Y:S05]  /*13940*/  @!P0 BRA `(.L_x_2066) ;  /* 0xffffffb800b48947 */ /* 0x000fea000383ffff */
.L_x_2003:
        /* <DEDUP_REMOVED lines=12> */
.L_x_2115:
[----:B------:R-:W-:Y:S05]  /*13a10*/  BSYNC B0 ;  /* 0x0000000000007941 */ /* 0x000fea0003800000 */
.L_x_2067:
[----:B------:R-:W-:-:S03]  /*13a20*/  UMOV UR4, 0xffffffff ;  /* 0xffffffff00047882 */ /* 0x000fc60000000000 */
[----:B------:R-:W-:Y:S05]  /*13a30*/  BRA.DIV UR4, `(.L_x_2069) ;  /* 0x00000016044c7947 */ /* 0x000fea000b800000 */
[----:B------:R-:W1:Y:S02]  /*13a40*/  S2R R2, SR_TID.X ;  /* 0x0000000000027919 */ /* 0x000e640000002100 */
[----:B-1----:R-:W-:-:S04]  /*13a50*/  SHF.R.U32.HI R2, RZ, 0x5, R2 ;  /* 0x00000005ff027819 */ /* 0x002fc80000011602 */
[----:B------:R-:W-:-:S05]  /*13a60*/  LOP3.LUT R2, R2, 0x3, RZ, 0xc0, !PT ;  /* 0x0000000302027812 */ /* 0x000fca00078ec0ff */
[----:B------:R1:W2:Y:S02]  /*13a70*/  SHFL.IDX PT, R14, R2, RZ, 0x1f ;  /* 0x00001fff020e7589 */ /* 0x0002a400000e0000 */
.L_x_2118:
[----:B--2---:R-:W-:Y:S01]  /*13a80*/  ISETP.NE.AND P0, PT, R14, RZ, PT ;  /* 0x000000ff0e00720c */ /* 0x004fe20003f05270 */
[----:B------:R-:W-:-:S12]  /*13a90*/  BSSY B0, `(.L_x_2070) ;  /* 0x000002e000007945 */ /* 0x000fd80003800000 */
[----:B------:R-:W-:Y:S05]  /*13aa0*/  @P0 BRA `(.L_x_2071) ;  /* 0x0000000000b00947 */ /* 0x000fea0003800000 */
[----:B------:R-:W-:-:S03]  /*13ab0*/  UMOV UR4, 0xffffffff ;  /* 0xffffffff00047882 */ /* 0x000fc60000000000 */
[----:B------:R-:W-:Y:S05]  /*13ac0*/  BRA.DIV UR4, `(.L_x_2072) ;  /* 0x00000016045c7947 */ /* 0x000fea000b800000 */
[----:B------:R-:W-:-:S13]  /*13ad0*/  ELECT P6, URZ, PT ;  /* 0x00000000003f782f */ /* 0x000fda00038c0000 */
.L_x_2121:
[----:B------:R-:W-:Y:S05]  /*13ae0*/  @!P6 BRA `(.L_x_2071) ;  /* 0x0000000000a0e947 */ /* 0x000fea0003800000 */
[----:B------:R-:W-:-:S06]  /*13af0*/  ULOP3.LUT UR4, UR38, 0x2, URZ, 0xfc, !UPT ;  /* 0x0000000226047892 */ /* 0x000fcc000f8efc3f */
[----:B-1----:R-:W-:-:S05]  /*13b00*/  IMAD.U32 R2, RZ, RZ, UR4 ;  /* 0x00000004ff027e24 */ /* 0x002fca000f8e00ff */
[----:B------:R-:W-:-:S13]  /*13b10*/  ISETP.NE.AND P0, PT, R2, 0x3, PT ;  /* 0x000000030200780c */ /* 0x000fda0003f05270 */
[----:B------:R-:W-:Y:S05]  /*13b20*/  @!P0 BRA `(.L_x_2073) ;  /* 0x0000000000048947 */ /* 0x000fea0003800000 */
[----:B------:R-:W-:Y:S01]  /*13b30*/  BPT.TRAP 0x1 ;  /* 0x000000040000795c */ /* 0x000fe20000300000 */
.L_x_2073:
        /* <DEDUP_REMOVED lines=14> */
.L_x_2122:
[----:B------:R-:W1:Y:S02]  /*13c20*/  SYNCS.PHASECHK.TRANS64.TRYWAIT P1, [R7+URZ], R2 ;  /* 0x00000002070075a7 */ /* 0x000e64000802017f */
[----:B-1----:R-:W-:Y:S05]  /*13c30*/  @!P1 BRA `(.L_x_2075) ;  /* 0x0000001400349947 */ /* 0x002fea0003800000 */
.L_x_2123:
[----:B------:R-:W-:Y:S05]  /*13c40*/  @!P0 BRA `(.L_x_2076) ;  /* 0x0000000000048947 */ /* 0x000fea0003800000 */
[----:B------:R-:W-:Y:S01]  /*13c50*/  BPT.TRAP 0x1 ;  /* 0x000000040000795c */ /* 0x000fe20000300000 */
.L_x_2076:
[----:B------:R-:W2:Y:S02]  /*13c60*/  LDL.LU R4, [R1+0x4] ;  /* 0x0000040001047983 */ /* 0x000ea40000300800 */
[----:B--2---:R-:W-:-:S04]  /*13c70*/  IMAD R4, R4, 0x8, R0 ;  /* 0x0000000804047824 */ /* 0x004fc800078e0200 */
[----:B------:R-:W2:Y:S02]  /*13c80*/  SYNCS.PHASECHK.TRANS64.TRYWAIT P1, [R4+URZ+0x38860], R5 ;  /* 0x03886005040075a7 */ /* 0x000ea4000802017f */
[----:B--2---:R-:W-:Y:S05]  /*13c90*/  @!P1 BRA `(.L_x_2077) ;  /* 0x0000001400309947 */ /* 0x004fea0003800000 */
.L_x_2124:
[----:B------:R-:W-:Y:S05]  /*13ca0*/  @!P0 BRA `(.L_x_2078) ;  /* 0x0000000000048947 */ /* 0x000fea0003800000 */
[----:B------:R-:W-:Y:S01]  /*13cb0*/  BPT.TRAP 0x1 ;  /* 0x000000040000795c */ /* 0x000fe20000300000 */
.L_x_2078:
[----:B------:R-:W-:-:S04]  /*13cc0*/  IMAD R3, R3, 0x8, R0 ;  /* 0x0000000803037824 */ /* 0x000fc800078e0200 */
[----:B------:R-:W3:Y:S02]  /*13cd0*/  SYNCS.PHASECHK.TRANS64.TRYWAIT P1, [R3+URZ+0x38860], R2 ;  /* 0x03886002030075a7 */ /* 0x000ee4000802017f */
[----:B---3--:R-:W-:Y:S05]  /*13ce0*/  @!P1 BRA `(.L_x_2079) ;  /* 0x0000001400309947 */ /* 0x008fea0003800000 */
.L_x_2125:
[----:B------:R-:W-:Y:S05]  /*13cf0*/  @!P0 BRA `(.L_x_2080) ;  /* 0x0000000000048947 */ /* 0x000fea0003800000 */
[----:B------:R-:W-:Y:S01]  /*13d00*/  BPT.TRAP 0x1 ;  /* 0x000000040000795c */ /* 0x000fe20000300000 */
.L_x_2080:
[----:B------:R-:W4:Y:S02]  /*13d10*/  SYNCS.PHASECHK.TRANS64.TRYWAIT P0, [R4+URZ+0x38880], R5 ;  /* 0x03888005040075a7 */ /* 0x000f24000800017f */
[----:B----4-:R-:W-:Y:S05]  /*13d20*/  @!P0 BRA `(.L_x_2081) ;  /* 0x0000001400348947 */ /* 0x010fea0003800000 */
.L_x_2082:
[----:B------:R0:W0:Y:S02]  /*13d30*/  SYNCS.PHASECHK.TRANS64.TRYWAIT P0, [R3+URZ+0x38880], R2 ;  /* 0x03888002030075a7 */ /* 0x000024000800017f */
[----:B0-----:R-:W-:Y:S05]  /*13d40*/  @!P0 NANOSLEEP.SYNCS 0x989680 ;  /* 0x009896800000895d */ /* 0x001fea0003900000 */
[----:B------:R-:W0:Y:S02]  /*13d50*/  @!P0 SYNCS.PHASECHK.TRANS64 P0, [R3+URZ+0x38880], R2 ;  /* 0x03888002030085a7 */ /* 0x000e24000800007f */
[----:B0-----:R-:W-:Y:S05]  /*13d60*/  @!P0 BRA `(.L_x_2082) ;  /* 0xfffffffc00f08947 */ /* 0x001fea000383ffff */
.L_x_2071:
[----:B------:R-:W-:Y:S05]  /*13d70*/  BSYNC B0 ;  /* 0x0000000000007941 */ /* 0x000fea0003800000 */
.L_x_2070:
[----:B------:R-:W-:Y:S05]  /*13d80*/  EXIT ;  /* 0x000000000000794d */ /* 0x000fea0003800000 */
.L_x_1953:
[----:B0-----:R-:W-:-:S04]  /*13d90*/  IMAD.U32 R3, RZ, RZ, UR41 ;  /* 0x00000029ff037e24 */ /* 0x001fc8000f8e00ff */
[----:B------:R0:W1:Y:S03]  /*13da0*/  SYNCS.PHASECHK.TRANS64.TRYWAIT P1, [R3+URZ+0x38800], R6 ;  /* 0x03880006030075a7 */ /* 0x000066000802017f */
[----:B-1----:R-:W-:Y:S05]  /*13db0*/  @!P1 NANOSLEEP.SYNCS 0x989680 ;  /* 0x009896800000995d */ /* 0x002fea0003900000 */
[----:B------:R-:W1:Y:S02]  /*13dc0*/  @!P1 SYNCS.PHASECHK.TRANS64 P1, [R3+URZ+0x38800], R6 ;  /* 0x03880006030095a7 */ /* 0x000e64000802007f */
[----:B-1----:R-:W-:Y:S05]  /*13dd0*/  @!P1 BRA `(.L_x_1953) ;  /* 0xfffffffc00ec9947 */ /* 0x002fea000383ffff */
[----:B------:R-:W-:Y:S05]  /*13de0*/  BRA `(.L_x_2083) ;  /* 0xfffffedc008c7947 */ /* 0x000fea000383ffff */
.L_x_1957:
[----:B-1----:R1:W2:Y:S02]  /*13df0*/  SYNCS.PHASECHK.TRANS64.TRYWAIT P2, [R2+URZ+0x38830], R3 ;  /* 0x03883003020075a7 */ /* 0x0022a4000804017f */
[----:B--2---:R-:W-:Y:S05]  /*13e00*/  @!P2 NANOSLEEP.SYNCS 0x989680 ;  /* 0x009896800000a95d */ /* 0x004fea0003900000 */
[----:B------:R-:W2:Y:S02]  /*13e10*/  @!P2 SYNCS.PHASECHK.TRANS64 P2, [R2+URZ+0x38830], R3 ;  /* 0x038830030200a5a7 */ /* 0x000ea4000804007f */
[----:B--2---:R-:W-:Y:S05]  /*13e20*/  @!P2 BRA `(.L_x_1957) ;  /* 0xfffffffc00f0a947 */ /* 0x004fea000383ffff */
[----:B------:R-:W-:Y:S05]  /*13e30*/  BRA `(.L_x_1956) ;  /* 0xfffffedc00b07947 */ /* 0x000fea000383ffff */
.L_x_1962:
[----:B-1----:R-:W-:-:S04]  /*13e40*/  IMAD.U32 R7, RZ, RZ, UR6 ;  /* 0x00000006ff077e24 */ /* 0x002fc8000f8e00ff */
[----:B------:R1:W2:Y:S03]  /*13e50*/  SYNCS.PHASECHK.TRANS64.TRYWAIT P3, [R7+URZ+0x38830], R6 ;  /* 0x03883006070075a7 */ /* 0x0002a6000806017f */
[----:B--2---:R-:W-:Y:S05]  /*13e60*/  @!P3 NANOSLEEP.SYNCS 0x989680 ;  /* 0x009896800000b95d */ /* 0x004fea0003900000 */
[----:B------:R-:W2:Y:S02]  /*13e70*/  @!P3 SYNCS.PHASECHK.TRANS64 P3, [R7+URZ+0x38830], R6 ;  /* 0x038830060700b5a7 */ /* 0x000ea4000806007f */
[----:B--2---:R-:W-:Y:S05]  /*13e80*/  @!P3 BRA `(.L_x_1962) ;  /* 0xfffffffc00ecb947 */ /* 0x004fea000383ffff */
[----:B------:R-:W-:Y:S05]  /*13e90*/  BRA `(.L_x_1959) ;  /* 0xffffff0c005c7947 */ /* 0x000fea000383ffff */
.L_x_1966:
[----:B-1----:R-:W-:-:S04]  /*13ea0*/  IMAD.U32 R7, RZ, RZ, UR6 ;  /* 0x00000006ff077e24 */ /* 0x002fc8000f8e00ff */
[----:B------:R1:W2:Y:S03]  /*13eb0*/  SYNCS.PHASECHK.TRANS64.TRYWAIT P3, [R7+URZ+0x38850], R6 ;  /* 0x03885006070075a7 */ /* 0x0002a6000806017f */
[----:B--2---:R-:W-:Y:S05]  /*13ec0*/  @!P3 NANOSLEEP.SYNCS 0x989680 ;  /* 0x009896800000b95d */ /* 0x004fea0003900000 */
[----:B------:R-:W2:Y:S02]  /*13ed0*/  @!P3 SYNCS.PHASECHK.TRANS64 P3, [R7+URZ+0x38850], R6 ;  /* 0x038850060700b5a7 */ /* 0x000ea4000806007f */
[----:B--2---:R-:W-:Y:S05]  /*13ee0*/  @!P3 BRA `(.L_x_1966) ;  /* 0xfffffffc00ecb947 */ /* 0x004fea000383ffff */
[----:B------:R-:W-:Y:S05]  /*13ef0*/  BRA `(.L_x_1963) ;  /* 0xffffff1000307947 */ /* 0x000fea000383ffff */
.L_x_1973:
[----:B-1----:R-:W-:-:S04]  /*13f00*/  IMAD.U32 R7, RZ, RZ, UR6 ;  /* 0x00000006ff077e24 */ /* 0x002fc8000f8e00ff */
[----:B------:R1:W2:Y:S03]  /*13f10*/  SYNCS.PHASECHK.TRANS64.TRYWAIT P2, [R7+URZ+0x38830], R6 ;  /* 0x03883006070075a7 */ /* 0x0002a6000804017f */
[----:B--2---:R-:W-:Y:S05]  /*13f20*/  @!P2 NANOSLEEP.SYNCS 0x989680 ;  /* 0x009896800000a95d */ /* 0x004fea0003900000 */
[----:B------:R-:W2:Y:S02]  /*13f30*/  @!P2 SYNCS.PHASECHK.TRANS64 P2, [R7+URZ+0x38830], R6 ;  /* 0x038830060700a5a7 */ /* 0x000ea4000804007f */
[----:B--2---:R-:W-:Y:S05]  /*13f40*/  @!P2 BRA `(.L_x_1973) ;  /* 0xfffffffc00eca947 */ /* 0x004fea000383ffff */
[----:B------:R-:W-:Y:S05]  /*13f50*/  BRA `(.L_x_1970) ;  /* 0xffffff4000647947 */ /* 0x000fea000383ffff */
.L_x_1977:
[----:B-1----:R-:W-:-:S04]  /*13f60*/  IMAD.U32 R7, RZ, RZ, UR6 ;  /* 0x00000006ff077e24 */ /* 0x002fc8000f8e00ff */
[----:B------:R1:W2:Y:S03]  /*13f70*/  SYNCS.PHASECHK.TRANS64.TRYWAIT P2, [R7+URZ+0x38850], R6 ;  /* 0x03885006070075a7 */ /* 0x0002a6000804017f */
[----:B--2---:R-:W-:Y:S05]  /*13f80*/  @!P2 NANOSLEEP.SYNCS 0x989680 ;  /* 0x009896800000a95d */ /* 0x004fea0003900000 */
[----:B------:R-:W2:Y:S02]  /*13f90*/  @!P2 SYNCS.PHASECHK.TRANS64 P2, [R7+URZ+0x38850], R6 ;  /* 0x038850060700a5a7 */ /* 0x000ea4000804007f */
[----:B--2---:R-:W-:Y:S05]  /*13fa0*/  @!P2 BRA `(.L_x_1977) ;  /* 0xfffffffc00eca947 */ /* 0x004fea000383ffff */
[----:B------:R-:W-:Y:S05]  /*13fb0*/  BRA `(.L_x_1974) ;  /* 0xffffff44002c7947 */ /* 0x000fea000383ffff */
.L_x_1983:
[----:B-1----:R-:W-:-:S04]  /*13fc0*/  IMAD.U32 R5, RZ, RZ, UR11 ;  /* 0x0000000bff057e24 */ /* 0x002fc8000f8e00ff */
[----:B------:R1:W2:Y:S03]  /*13fd0*/  SYNCS.PHASECHK.TRANS64.TRYWAIT P1, [R5+URZ+0x38850], R0 ;  /* 0x03885000050075a7 */ /* 0x0002a6000802017f */
[----:B--2---:R-:W-:Y:S05]  /*13fe0*/  @!P1 NANOSLEEP.SYNCS 0x989680 ;  /* 0x009896800000995d */ /* 0x004fea0003900000 */
[----:B------:R-:W2:Y:S02]  /*13ff0*/  @!P1 SYNCS.PHASECHK.TRANS64 P1, [R5+URZ+0x38850], R0 ;  /* 0x03885000050095a7 */ /* 0x000ea4000802007f */
[----:B--2---:R-:W-:Y:S05]  /*14000*/  @!P1 BRA `(.L_x_1983) ;  /* 0xfffffffc00ec9947 */ /* 0x004fea000383ffff */
[----:B------:R-:W-:Y:S05]  /*14010*/  BRA `(.L_x_1982) ;  /* 0xffffff6800d07947 */ /* 0x000fea000383ffff */
.L_x_2017:
[----:B------:R-:W-:Y:S02]  /*14020*/  IMAD.MOV.U32 R13, RZ, RZ, R0 ;  /* 0x000000ffff0d7224 */ /* 0x000fe400078e0000 */
[----:B------:R-:W-:Y:S02]  /*14030*/  IMAD.MOV.U32 R12, RZ, RZ, RZ ;  /* 0x000000ffff0c7224 */ /* 0x000fe400078e00ff */
[----:B------:R-:W-:Y:S02]  /*14040*/  IMAD.MOV.U32 R11, RZ, RZ, 0x1f ;  /* 0x0000001fff0b7424 */ /* 0x000fe400078e00ff */
[----:B------:R-:W-:-:S07]  /*14050*/  IMAD.MOV.U32 R15, RZ, RZ, -0x1 ;  /* 0xffffffffff0f7424 */ /* 0x000fce00078e00ff */
[----:B-1----:R-:W-:Y:S05]  /*14060*/  WARPSYNC.COLLECTIVE R15, `(.L_x_2084) ;  /* 0x000000000f087348 */ /* 0x002fea0003c00000 */
[----:B------:R0:W2:Y:S02]  /*14070*/  SHFL.IDX P6, R14, R13, R12, R11 ;  /* 0x0000000c0d0e7389 */ /* 0x0000a400000c000b */
[----:B012---:R-:W-:Y:S01]  /*14080*/  ENDCOLLECTIVE ;  /* 0x000000000000791b */ /* 0x007fe20003800000 */
.L_x_2084:
[----:B------:R-:W-:Y:S05]  /*14090*/  BRA `(.L_x_2085) ;  /* 0xffffffc000207947 */ /* 0x000fea000383ffff */
.L_x_2019:
[----:B------:R-:W-:Y:S01]  /*140a0*/  BSSY B0, `(.L_x_2086) ;  /* 0x0000006000007945 */ /* 0x000fe20003800000 */
[----:B------:R-:W-:-:S07]  /*140b0*/  IMAD.MOV.U32 R15, RZ, RZ, -0x1 ;  /* 0xffffffffff0f7424 */ /* 0x000fce00078e00ff */
[----:B-1----:R-:W-:Y:S05]  /*140c0*/  WARPSYNC.COLLECTIVE R15, `(.L_x_2087) ;  /* 0x000000000f0c7348 */ /* 0x002fea0003c00000 */
[----:B------:R-:W-:Y:S02]  /*140d0*/  ELECT P6, UR62, PT ;  /* 0x00000000003e782f */ /* 0x000fe400038c0000 */
[----:B------:R-:W-:Y:S01]  /*140e0*/  MOV R14, UR62 ;  /* 0x0000003e000e7c02 */ /* 0x000fe20008000f00 */
[----:B-1----:R-:W-:Y:S10]  /*140f0*/  ENDCOLLECTIVE ;  /* 0x000000000000791b */ /* 0x002ff40003800000 */
.L_x_2087:
[----:B------:R-:W-:Y:S05]  /*14100*/  BSYNC B0 ;  /* 0x0000000000007941 */ /* 0x000fea0003800000 */
.L_x_2086:
[----:B------:R-:W-:Y:S05]  /*14110*/  BRA `(.L_x_2088) ;  /* 0xffffffc000307947 */ /* 0x000fea000383ffff */
.L_x_2021:
[----:B0-----:R0:W2:Y:S02]  /*14120*/  SYNCS.PHASECHK.TRANS64.TRYWAIT P1, [R4+URZ+0x38880], R3 ;  /* 0x03888003040075a7 */ /* 0x0010a4000802017f */
[----:B--2---:R-:W-:Y:S05]  /*14130*/  @!P1 NANOSLEEP.SYNCS 0x989680 ;  /* 0x009896800000995d */ /* 0x004fea0003900000 */
[----:B------:R-:W2:Y:S02]  /*14140*/  @!P1 SYNCS.PHASECHK.TRANS64 P1, [R4+URZ+0x38880], R3 ;  /* 0x03888003040095a7 */ /* 0x000ea4000802007f */
[----:B--2---:R-:W-:Y:S05]  /*14150*/  @!P1 BRA `(.L_x_2021) ;  /* 0xfffffffc00f09947 */ /* 0x004fea000383ffff */
[----:B------:R-:W-:Y:S05]  /*14160*/  BRA `(.L_x_2089) ;  /* 0xffffffc000907947 */ /* 0x000fea000383ffff */
.L_x_2023:
[----:B--2---:R2:W3:Y:S02]  /*14170*/  SYNCS.PHASECHK.TRANS64.TRYWAIT P1, [R4+URZ+0x38840], R3 ;  /* 0x03884003040075a7 */ /* 0x0044e4000802017f */
[----:B---3--:R-:W-:Y:S05]  /*14180*/  @!P1 NANOSLEEP.SYNCS 0x989680 ;  /* 0x009896800000995d */ /* 0x008fea0003900000 */
[----:B------:R-:W3:Y:S02]  /*14190*/  @!P1 SYNCS.PHASECHK.TRANS64 P1, [R4+URZ+0x38840], R3 ;  /* 0x03884003040095a7 */ /* 0x000ee4000802007f */
[----:B---3--:R-:W-:Y:S05]  /*141a0*/  @!P1 BRA `(.L_x_2023) ;  /* 0xfffffffc00f09947 */ /* 0x008fea000383ffff */
[----:B------:R-:W-:Y:S05]  /*141b0*/  BRA `(.L_x_2090) ;  /* 0xffffffc000fc7947 */ /* 0x000fea000383ffff */
.L_x_2027:
[----:B------:R-:W-:Y:S01]  /*141c0*/  IMAD.MOV.U32 R13, RZ, RZ, R2 ;  /* 0x000000ffff0d7224 */ /* 0x000fe200078e0002 */
[----:B------:R-:W-:Y:S01]  /*141d0*/  LOP3.LUT R9, R9, 0x7f, RZ, 0xc0, !PT ;  /* 0x0000007f09097812 */ /* 0x000fe200078ec0ff */
[----:B------:R-:W-:Y:S02]  /*141e0*/  IMAD.MOV.U32 R12, RZ, RZ, RZ ;  /* 0x000000ffff0c7224 */ /* 0x000fe400078e00ff */
[----:B------:R-:W-:Y:S01]  /*141f0*/  IMAD.MOV.U32 R11, RZ, RZ, 0x181f ;  /* 0x0000181fff0b7424 */ /* 0x000fe200078e00ff */
[----:B------:R-:W-:Y:S01]  /*14200*/  SHF.R.U32.HI R5, RZ, 0x3, R9 ;  /* 0x00000003ff057819 */ /* 0x000fe20000011609 */
[----:B------:R-:W-:Y:S02]  /*14210*/  IMAD.MOV.U32 R15, RZ, RZ, -0x1 ;  /* 0xffffffffff0f7424 */ /* 0x000fe400078e00ff */
[----:B------:R-:W-:-:S07]  /*14220*/  IMAD.U32 R4, RZ, RZ, UR41 ;  /* 0x00000029ff047e24 */ /* 0x000fce000f8e00ff */
[----:B-----5:R-:W-:Y:S05]  /*14230*/  WARPSYNC.COLLECTIVE R15, `(.L_x_2091) ;  /* 0x000000000f087348 */ /* 0x020fea0003c00000 */
[----:B------:R0:W1:Y:S02]  /*14240*/  SHFL.IDX P6, R14, R13, R12, R11 ;  /* 0x0000000c0d0e7389 */ /* 0x00006400000c000b */
[----:B01---5:R-:W-:Y:S01]  /*14250*/  ENDCOLLECTIVE ;  /* 0x000000000000791b */ /* 0x023fe20003800000 */
.L_x_2091:
[----:B------:R-:W-:-:S04]  /*14260*/  IMAD R4, R4, 0x80, R5 ;  /* 0x0000008004047824 */ /* 0x000fc800078e0205 */
[----:B------:R-:W-:Y:S02]  /*14270*/  VIADD R5, R4, 0x10 ;  /* 0x0000001004057836 */ /* 0x000fe40000000000 */
[----:B------:R-:W-:Y:S02]  /*14280*/  IMAD.MOV.U32 R13, RZ, RZ, R0 ;  /* 0x000000ffff0d7224 */ /* 0x000fe400078e0000 */
[----:B------:R-:W-:-:S07]  /*14290*/  IMAD.MOV.U32 R6, RZ, RZ, R14 ;  /* 0x000000ffff067224 */ /* 0x000fce00078e000e */
[----:B------:R-:W-:Y:S05]  /*142a0*/  WARPSYNC.COLLECTIVE R15, `(.L_x_2092) ;  /* 0x000000000f087348 */ /* 0x000fea0003c00000 */
[----:B------:R0:W1:Y:S02]  /*142b0*/  SHFL.IDX P6, R14, R13, R12, R11 ;  /* 0x0000000c0d0e7389 */ /* 0x00006400000c000b */
[----:B01----:R-:W-:Y:S01]  /*142c0*/  ENDCOLLECTIVE ;  /* 0x000000000000791b */ /* 0x003fe20003800000 */
.L_x_2092:
        /* <DEDUP_REMOVED lines=9> */
.L_x_2093:
        /* <DEDUP_REMOVED lines=10> */
.L_x_2094:
        /* <DEDUP_REMOVED lines=12> */
.L_x_2095:
[----:B------:R-:W-:-:S05]  /*144c0*/  @!P2 IADD3 R8, P4, R19, R5, RZ ;  /* 0x000000051308a210 */ /* 0x000fca0007f9e0ff */
[----:B------:R-:W-:Y:S02]  /*144d0*/  @!P2 IMAD.X R5, RZ, RZ, R9, P4 ;  /* 0x000000ffff05a224 */ /* 0x000fe400020e0609 */
[----:B------:R-:W-:Y:S02]  /*144e0*/  @!P2 IMAD.MOV.U32 R6, RZ, RZ, R8 ;  /* 0x000000ffff06a224 */ /* 0x000fe400078e0008 */
[----:B------:R-:W-:Y:S02]  /*144f0*/  @!P2 IMAD.MOV.U32 R7, RZ, RZ, R5 ;  /* 0x000000ffff07a224 */ /* 0x000fe400078e0005 */
[----:B------:R-:W-:Y:S02]  /*14500*/  IMAD.MOV.U32 R13, RZ, RZ, R0 ;  /* 0x000000ffff0d7224 */ /* 0x000fe400078e0000 */
[C---:B------:R-:W-:Y:S01]  /*14510*/  VIADD R5, R4.reuse, 0x20 ;  /* 0x0000002004057836 */ /* 0x040fe20000000000 */
[----:B------:R-:W-:Y:S01]  /*14520*/  @!PT LDS RZ, [RZ] ;  /* 0x00000000fffff984 */ /* 0x000fe20000000800 */
[----:B------:R-:W-:Y:S01]  /*14530*/  @!PT LDS RZ, [RZ] ;  /* 0x00000000fffff984 */ /* 0x000fe20000000800 */
[----:B------:R-:W-:Y:S01]  /*14540*/  @!PT LDS RZ, [RZ] ;  /* 0x00000000fffff984 */ /* 0x000fe20000000800 */
[----:B------:R-:W-:Y:S01]  /*14550*/  @!P2 LDGSTS.E.BYPASS.LTC128B.128 [R10+0x20c00], desc[UR46][R6.64], !P1 ;  /* 0x20c00000060aafae */ /* 0x000fe2000c901d6e */
[----:B------:R-:W-:-:S03]  /*14560*/  VIADD R8, R4, 0x60 ;  /* 0x0000006004087836 */ /* 0x000fc60000000000 */
[----:B------:R0:W-:Y:S01]  /*14570*/  @!P2 LDGSTS.E.BYPASS.LTC128B.128 [R10+0x24c00], desc[UR46][R6.64+0x80], !P0 ;  /* 0x24c00080060aafae */ /* 0x0001e2000c101d6e */
[----:B------:R-:W-:Y:S01]  /*14580*/  ISETP.GE.AND P2, PT, R5, R3, PT ;  /* 0x000000030500720c */ /* 0x000fe20003f46270 */
[----:B------:R-:W-:Y:S02]  /*14590*/  VIADD R5, R4, 0x30 ;  /* 0x0000003004057836 */ /* 0x000fe40000000000 */
[----:B0-----:R-:W-:-:S10]  /*145a0*/  IMAD.MOV.U32 R6, RZ, RZ, R14 ;  /* 0x000000ffff067224 */ /* 0x001fd400078e000e */
[----:B------:R-:W-:Y:S05]  /*145b0*/  WARPSYNC.COLLECTIVE R15, `(.L_x_2096) ;  /* 0x000000000f087348 */ /* 0x000fea0003c00000 */
[----:B------:R0:W1:Y:S02]  /*145c0*/  SHFL.IDX P6, R14, R13, R12, R11 ;  /* 0x0000000c0d0e7389 */ /* 0x00006400000c000b */
[----:B01----:R-:W-:Y:S01]  /*145d0*/  ENDCOLLECTIVE ;  /* 0x000000000000791b */ /* 0x003fe20003800000 */
.L_x_2096:
[----:B------:R-:W-:Y:S02]  /*145e0*/  IMAD.MOV.U32 R13, RZ, RZ, R2 ;  /* 0x000000ffff0d7224 */ /* 0x000fe400078e0002 */
[----:B------:R-:W-:Y:S02]  /*145f0*/  IMAD.MOV.U32 R12, RZ, RZ, 0x3 ;  /* 0x00000003ff0c7424 */ /* 0x000fe400078e00ff */
[----:B------:R-:W-:-:S07]  /*14600*/  IMAD.MOV.U32 R7, RZ, RZ, R14 ;  /* 0x000000ffff077224 */ /* 0x000fce00078e000e */
[----:B------:R-:W-:Y:S05]  /*14610*/  WARPSYNC.COLLECTIVE R15, `(.L_x_2097) ;  /* 0x000000000f087348 */ /* 0x000fea0003c00000 */
[----:B------:R0:W1:Y:S02]  /*14620*/  SHFL.IDX P6, R14, R13, R12, R11 ;  /* 0x0000000c0d0e7389 */ /* 0x00006400000c000b */
[----:B01----:R-:W-:Y:S01]  /*14630*/  ENDCOLLECTIVE ;  /* 0x000000000000791b */ /* 0x003fe20003800000 */
.L_x_2097:
        /* <DEDUP_REMOVED lines=17> */
.L_x_2098:
[----:B------:R-:W-:Y:S02]  /*14750*/  IMAD.MOV.U32 R13, RZ, RZ, R2 ;  /* 0x000000ffff0d7224 */ /* 0x000fe400078e0002 */
[----:B------:R-:W-:Y:S02]  /*14760*/  IMAD.MOV.U32 R12, RZ, RZ, 0x4 ;  /* 0x00000004ff0c7424 */ /* 0x000fe400078e00ff */
[----:B------:R-:W-:-:S07]  /*14770*/  IMAD.MOV.U32 R7, RZ, RZ, R14 ;  /* 0x000000ffff077224 */ /* 0x000fce00078e000e */
[----:B------:R-:W-:Y:S05]  /*14780*/  WARPSYNC.COLLECTIVE R15, `(.L_x_2099) ;  /* 0x000000000f087348 */ /* 0x000fea0003c00000 */
[----:B------:R0:W1:Y:S02]  /*14790*/  SHFL.IDX P6, R14, R13, R12, R11 ;  /* 0x0000000c0d0e7389 */ /* 0x00006400000c000b */
[----:B01----:R-:W-:Y:S01]  /*147a0*/  ENDCOLLECTIVE ;  /* 0x000000000000791b */ /* 0x003fe20003800000 */
.L_x_2099:
        /* <DEDUP_REMOVED lines=17> */
.L_x_2100:
[----:B------:R-:W-:Y:S02]  /*148c0*/  IMAD.MOV.U32 R13, RZ, RZ, R2 ;  /* 0x000000ffff0d7224 */ /* 0x000fe400078e0002 */
[----:B------:R-:W-:Y:S02]  /*148d0*/  IMAD.MOV.U32 R12, RZ, RZ, 0x5 ;  /* 0x00000005ff0c7424 */ /* 0x000fe400078e00ff */
[----:B------:R-:W-:-:S07]  /*148e0*/  IMAD.MOV.U32 R7, RZ, RZ, R14 ;  /* 0x000000ffff077224 */ /* 0x000fce00078e000e */
[----:B------:R-:W-:Y:S05]  /*148f0*/  WARPSYNC.COLLECTIVE R15, `(.L_x_2101) ;  /* 0x000000000f087348 */ /* 0x000fea0003c00000 */
[----:B------:R0:W1:Y:S02]  /*14900*/  SHFL.IDX P6, R14, R13, R12, R11 ;  /* 0x0000000c0d0e7389 */ /* 0x00006400000c000b */
[----:B01----:R-:W-:Y:S01]  /*14910*/  ENDCOLLECTIVE ;  /* 0x000000000000791b */ /* 0x003fe20003800000 */
.L_x_2101:
        /* <DEDUP_REMOVED lines=16> */
.L_x_2102:
[----:B------:R-:W-:Y:S02]  /*14a20*/  IMAD.MOV.U32 R13, RZ, RZ, R2 ;  /* 0x000000ffff0d7224 */ /* 0x000fe400078e0002 */
[----:B------:R-:W-:Y:S02]  /*14a30*/  IMAD.MOV.U32 R12, RZ, RZ, 0x6 ;  /* 0x00000006ff0c7424 */ /* 0x000fe400078e00ff */
[----:B------:R-:W-:-:S07]  /*14a40*/  IMAD.MOV.U32 R7, RZ, RZ, R14 ;  /* 0x000000ffff077224 */ /* 0x000fce00078e000e */
[----:B------:R-:W-:Y:S05]  /*14a50*/  WARPSYNC.COLLECTIVE R15, `(.L_x_2103) ;  /* 0x000000000f087348 */ /* 0x000fea0003c00000 */
[----:B------:R0:W1:Y:S02]  /*14a60*/  SHFL.IDX P6, R14, R13, R12, R11 ;  /* 0x0000000c0d0e7389 */ /* 0x00006400000c000b */
[----:B01----:R-:W-:Y:S01]  /*14a70*/  ENDCOLLECTIVE ;  /* 0x000000000000791b */ /* 0x003fe20003800000 */
.L_x_2103:
[----:B------:R-:W-:-:S05]  /*14a80*/  @!P2 IADD3 R7, P3, R19, R7, RZ ;  /* 0x000000071307a210 */ /* 0x000fca0007f7e0ff */
[----:B------:R-:W-:Y:S01]  /*14a90*/  @!P2 IMAD.X R6, RZ, RZ, R6, P3 ;  /* 0x000000ffff06a224 */ /* 0x000fe200018e0606 */
[----:B------:R-:W-:-:S04]  /*14aa0*/  ISETP.GE.AND P3, PT, R8, R3, PT ;  /* 0x000000030800720c */ /* 0x000fc80003f66270 */
        /* <DEDUP_REMOVED lines=13> */
.L_x_2104:
[----:B------:R-:W-:Y:S02]  /*14b80*/  IMAD.MOV.U32 R13, RZ, RZ, R2 ;  /* 0x000000ffff0d7224 */ /* 0x000fe400078e0002 */
[----:B------:R-:W-:Y:S02]  /*14b90*/  IMAD.MOV.U32 R12, RZ, RZ, 0x7 ;  /* 0x00000007ff0c7424 */ /* 0x000fe400078e00ff */
[----:B------:R-:W-:-:S07]  /*14ba0*/  IMAD.MOV.U32 R7, RZ, RZ, R14 ;  /* 0x000000ffff077224 */ /* 0x000fce00078e000e */
[----:B------:R-:W-:Y:S05]  /*14bb0*/  WARPSYNC.COLLECTIVE R15, `(.L_x_2105) ;  /* 0x000000000f087348 */ /* 0x000fea0003c00000 */
[----:B------:R0:W1:Y:S02]  /*14bc0*/  SHFL.IDX P6, R14, R13, R12, R11 ;  /* 0x0000000c0d0e7389 */ /* 0x00006400000c000b */
[----:B01----:R-:W-:Y:S01]  /*14bd0*/  ENDCOLLECTIVE ;  /* 0x000000000000791b */ /* 0x003fe20003800000 */
.L_x_2105:
        /* <DEDUP_REMOVED lines=10> */
.L_x_2106:
[----:B------:R-:W-:Y:S01]  /*14c80*/  @!PT LDS RZ, [RZ] ;  /* 0x00000000fffff984 */ /* 0x000fe20000000800 */
[----:B------:R-:W-:Y:S01]  /*14c90*/  @!PT LDS RZ, [RZ] ;  /* 0x00000000fffff984 */ /* 0x000fe20000000800 */
[----:B------:R-:W-:Y:S01]  /*14ca0*/  @!PT LDS RZ, [RZ] ;  /* 0x00000000fffff984 */ /* 0x000fe20000000800 */
[----:B------:R1:W-:Y:S04]  /*14cb0*/  @!P3 LDGSTS.E.BYPASS.LTC128B.128 [R10+0x23400], desc[UR46][R6.64], !P1 ;  /* 0x23400000060abfae */ /* 0x0003e8000c901d6e */
[----:B------:R1:W-:Y:S01]  /*14cc0*/  @!P3 LDGSTS.E.BYPASS.LTC128B.128 [R10+0x27400], desc[UR46][R6.64+0x80], !P0 ;  /* 0x27400080060abfae */ /* 0x0003e2000c101d6e */
[----:B------:R-:W-:Y:S01]  /*14cd0*/  IMAD.MOV.U32 R0, RZ, RZ, R14 ;  /* 0x000000ffff007224 */ /* 0x000fe200078e000e */
[----:B------:R-:W-:Y:S06]  /*14ce0*/  BRA `(.L_x_2107) ;  /* 0xffffffc400547947 */ /* 0x000fec000383ffff */
.L_x_2032:
[----:B--2---:R2:W3:Y:S02]  /*14cf0*/  SYNCS.PHASECHK.TRANS64.TRYWAIT P0, [R17+URZ+0x38820], R0 ;  /* 0x03882000110075a7 */ /* 0x0044e4000800017f */
[----:B---3--:R-:W-:Y:S05]  /*14d00*/  @!P0 NANOSLEEP.SYNCS 0x989680 ;  /* 0x009896800000895d */ /* 0x008fea0003900000 */
[----:B------:R-:W3:Y:S02]  /*14d10*/  @!P0 SYNCS.PHASECHK.TRANS64 P0, [R17+URZ+0x38820], R0 ;  /* 0x03882000110085a7 */ /* 0x000ee4000800007f */
[----:B---3--:R-:W-:Y:S05]  /*14d20*/  @!P0 BRA `(.L_x_2032) ;  /* 0xfffffffc00f08947 */ /* 0x008fea000383ffff */
[----:B------:R-:W-:Y:S05]  /*14d30*/  BRA `(.L_x_2108) ;  /* 0xffffffc400c07947 */ /* 0x000fea000383ffff */
.L_x_2038:
[----:B0-----:R0:W1:Y:S02]  /*14d40*/  SYNCS.PHASECHK.TRANS64.TRYWAIT P0, [R6+URZ+0x38880], R5 ;  /* 0x03888005060075a7 */ /* 0x001064000800017f */
[----:B-1----:R-:W-:Y:S05]  /*14d50*/  @!P0 NANOSLEEP.SYNCS 0x989680 ;  /* 0x009896800000895d */ /* 0x002fea0003900000 */
[----:B------:R-:W1:Y:S02]  /*14d60*/  @!P0 SYNCS.PHASECHK.TRANS64 P0, [R6+URZ+0x38880], R5 ;  /* 0x03888005060085a7 */ /* 0x000e64000800007f */
[----:B-1----:R-:W-:Y:S05]  /*14d70*/  @!P0 BRA `(.L_x_2038) ;  /* 0xfffffffc00f08947 */ /* 0x002fea000383ffff */
[----:B------:R-:W-:Y:S05]  /*14d80*/  BRA `(.L_x_2109) ;  /* 0xffffffc800787947 */ /* 0x000fea000383ffff */
.L_x_2044:
[----:B-1----:R1:W3:Y:S02]  /*14d90*/  SYNCS.PHASECHK.TRANS64.TRYWAIT P0, [R6+URZ+0x38840], R5 ;  /* 0x03884005060075a7 */ /* 0x0022e4000800017f */
[----:B---3--:R-:W-:Y:S05]  /*14da0*/  @!P0 NANOSLEEP.SYNCS 0x989680 ;  /* 0x009896800000895d */ /* 0x008fea0003900000 */
[----:B------:R-:W3:Y:S02]  /*14db0*/  @!P0 SYNCS.PHASECHK.TRANS64 P0, [R6+URZ+0x38840], R5 ;  /* 0x03884005060085a7 */ /* 0x000ee4000800007f */
[----:B---3--:R-:W-:Y:S05]  /*14dc0*/  @!P0 BRA `(.L_x_2044) ;  /* 0xfffffffc00f08947 */ /* 0x008fea000383ffff */
[----:B------:R-:W-:Y:S05]  /*14dd0*/  BRA `(.L_x_2110) ;  /* 0xffffffcc00347947 */ /* 0x000fea000383ffff */
.L_x_2051:
[----:B0-----:R0:W1:Y:S02]  /*14de0*/  SYNCS.PHASECHK.TRANS64.TRYWAIT P1, [R19+URZ+0x38870], R4 ;  /* 0x03887004130075a7 */ /* 0x001064000802017f */
[----:B-1----:R-:W-:Y:S05]  /*14df0*/  @!P1 NANOSLEEP.SYNCS 0x989680 ;  /* 0x009896800000995d */ /* 0x002fea0003900000 */
[----:B------:R-:W1:Y:S02]  /*14e00*/  @!P1 SYNCS.PHASECHK.TRANS64 P1, [R19+URZ+0x38870], R4 ;  /* 0x03887004130095a7 */ /* 0x000e64000802007f */
[----:B-1----:R-:W-:Y:S05]  /*14e10*/  @!P1 BRA `(.L_x_2051) ;  /* 0xfffffffc00f09947 */ /* 0x002fea000383ffff */
[----:B------:R-:W-:Y:S05]  /*14e20*/  BRA `(.L_x_2111) ;  /* 0xffffffd0000c7947 */ /* 0x000fea000383ffff */
.L_x_2053:
[----:B0-----:R0:W1:Y:S02]  /*14e30*/  SYNCS.PHASECHK.TRANS64.TRYWAIT P1, [R19+URZ+0x38860], R4 ;  /* 0x03886004130075a7 */ /* 0x001064000802017f */
[----:B-1----:R-:W-:Y:S05]  /*14e40*/  @!P1 NANOSLEEP.SYNCS 0x989680 ;  /* 0x009896800000995d */ /* 0x002fea0003900000 */
[----:B------:R-:W1:Y:S02]  /*14e50*/  @!P1 SYNCS.PHASECHK.TRANS64 P1, [R19+URZ+0x38860], R4 ;  /* 0x03886004130095a7 */ /* 0x000e64000802007f */
[----:B-1----:R-:W-:Y:S05]  /*14e60*/  @!P1 BRA `(.L_x_2053) ;  /* 0xfffffffc00f09947 */ /* 0x002fea000383ffff */
[----:B------:R-:W-:Y:S05]  /*14e70*/  BRA `(.L_x_2112) ;  /* 0xffffffd000147947 */ /* 0x000fea000383ffff */
.L_x_2060:
[----:B--2---:R2:W3:Y:S02]  /*14e80*/  SYNCS.PHASECHK.TRANS64.TRYWAIT P1, [R2+URZ+0x38870], R0 ;  /* 0x03887000020075a7 */ /* 0x0044e4000802017f */
[----:B---3--:R-:W-:Y:S05]  /*14e90*/  @!P1 NANOSLEEP.SYNCS 0x989680 ;  /* 0x009896800000995d */ /* 0x008fea0003900000 */
[----:B------:R-:W3:Y:S02]  /*14ea0*/  @!P1 SYNCS.PHASECHK.TRANS64 P1, [R2+URZ+0x38870], R0 ;  /* 0x03887000020095a7 */ /* 0x000ee4000802007f */
[----:B---3--:R-:W-:Y:S05]  /*14eb0*/  @!P1 BRA `(.L_x_2060) ;  /* 0xfffffffc00f09947 */ /* 0x008fea000383ffff */
[----:B------:R-:W-:Y:S05]  /*14ec0*/  BRA `(.L_x_2113) ;  /* 0xffffffdc00507947 */ /* 0x000fea000383ffff */
.L_x_2062:
[----:B--2---:R2:W3:Y:S02]  /*14ed0*/  SYNCS.PHASECHK.TRANS64.TRYWAIT P1, [R2+URZ+0x38860], R0 ;  /* 0x03886000020075a7 */ /* 0x0044e4000802017f */
[----:B---3--:R-:W-:Y:S05]  /*14ee0*/  @!P1 NANOSLEEP.SYNCS 0x989680 ;  /* 0x009896800000995d */ /* 0x008fea0003900000 */
[----:B------:R-:W3:Y:S02]  /*14ef0*/  @!P1 SYNCS.PHASECHK.TRANS64 P1, [R2+URZ+0x38860], R0 ;  /* 0x03886000020095a7 */ /* 0x000ee4000802007f */
[----:B---3--:R-:W-:Y:S05]  /*14f00*/  @!P1 BRA `(.L_x_2062) ;  /* 0xfffffffc00f09947 */ /* 0x008fea000383ffff */
[----:B------:R-:W-:Y:S05]  /*14f10*/  BRA `(.L_x_2114) ;  /* 0xffffffdc00587947 */ /* 0x000fea000383ffff */
.L_x_2068:
[----:B0-----:R0:W1:Y:S02]  /*14f20*/  SYNCS.PHASECHK.TRANS64.TRYWAIT P0, [R0+URZ+0x38820], R3 ;  /* 0x03882003000075a7 */ /* 0x001064000800017f */
[----:B-1----:R-:W-:Y:S05]  /*14f30*/  @!P0 NANOSLEEP.SYNCS 0x989680 ;  /* 0x009896800000895d */ /* 0x002fea0003900000 */
[----:B------:R-:W1:Y:S02]  /*14f40*/  @!P0 SYNCS.PHASECHK.TRANS64 P0, [R0+URZ+0x38820], R3 ;  /* 0x03882003000085a7 */ /* 0x000e64000800007f */
[----:B-1----:R-:W-:Y:S05]  /*14f50*/  @!P0 BRA `(.L_x_2068) ;  /* 0xfffffffc00f08947 */ /* 0x002fea000383ffff */
[----:B------:R-:W-:Y:S05]  /*14f60*/  BRA `(.L_x_2115) ;  /* 0xffffffe800a87947 */ /* 0x000fea000383ffff */
.L_x_2069:
        /* <DEDUP_REMOVED lines=11> */
.L_x_2117:
[----:B------:R-:W-:Y:S05]  /*15020*/  BSYNC B0 ;  /* 0x0000000000007941 */ /* 0x000fea0003800000 */
.L_x_2116:
[----:B------:R-:W-:Y:S05]  /*15030*/  BRA `(.L_x_2118) ;  /* 0xffffffe800907947 */ /* 0x000fea000383ffff */
.L_x_2072:
[----:B------:R-:W-:Y:S01]  /*15040*/  BSSY B1, `(.L_x_2119) ;  /* 0x0000006000017945 */ /* 0x000fe20003800000 */
[----:B------:R-:W-:-:S07]  /*15050*/  IMAD.MOV.U32 R15, RZ, RZ, -0x1 ;  /* 0xffffffffff0f7424 */ /* 0x000fce00078e00ff */
[----:B01----:R-:W-:Y:S05]  /*15060*/  WARPSYNC.COLLECTIVE R15, `(.L_x_2120) ;  /* 0x000000000f0c7348 */ /* 0x003fea0003c00000 */
[----:B------:R-:W-:Y:S02]  /*15070*/  ELECT P6, UR62, PT ;  /* 0x00000000003e782f */ /* 0x000fe400038c0000 */
[----:B------:R-:W-:Y:S01]  /*15080*/  MOV R14, UR62 ;  /* 0x0000003e000e7c02 */ /* 0x000fe20008000f00 */
[----:B01----:R-:W-:Y:S10]  /*15090*/  ENDCOLLECTIVE ;  /* 0x000000000000791b */ /* 0x003ff40003800000 */
.L_x_2120:
[----:B------:R-:W-:Y:S05]  /*150a0*/  BSYNC B1 ;  /* 0x0000000000017941 */ /* 0x000fea0003800000 */
.L_x_2119:
[----:B------:R-:W-:Y:S05]  /*150b0*/  BRA `(.L_x_2121) ;  /* 0xffffffe800887947 */ /* 0x000fea000383ffff */
.L_x_2074:
[----:B0-----:R0:W1:Y:S02]  /*150c0*/  SYNCS.PHASECHK.TRANS64.TRYWAIT P1, [R6+URZ], R5 ;  /* 0x00000005060075a7 */ /* 0x001064000802017f */
[----:B-1----:R-:W-:Y:S05]  /*150d0*/  @!P1 NANOSLEEP.SYNCS 0x989680 ;  /* 0x009896800000995d */ /* 0x002fea0003900000 */
[----:B------:R-:W1:Y:S02]  /*150e0*/  @!P1 SYNCS.PHASECHK.TRANS64 P1, [R6+URZ], R5 ;  /* 0x00000005060095a7 */ /* 0x000e64000802007f */
[----:B-1----:R-:W-:Y:S05]  /*150f0*/  @!P1 BRA `(.L_x_2074) ;  /* 0xfffffffc00f09947 */ /* 0x002fea000383ffff */
[----:B------:R-:W-:Y:S05]  /*15100*/  BRA `(.L_x_2122) ;  /* 0xffffffe800c47947 */ /* 0x000fea000383ffff */
.L_x_2075:
[----:B-1----:R1:W2:Y:S02]  /*15110*/  SYNCS.PHASECHK.TRANS64.TRYWAIT P1, [R7+URZ], R2 ;  /* 0x00000002070075a7 */ /* 0x0022a4000802017f */
[----:B--2---:R-:W-:Y:S05]  /*15120*/  @!P1 NANOSLEEP.SYNCS 0x989680 ;  /* 0x009896800000995d */ /* 0x004fea0003900000 */
[----:B------:R-:W2:Y:S02]  /*15130*/  @!P1 SYNCS.PHASECHK.TRANS64 P1, [R7+URZ], R2 ;  /* 0x00000002070095a7 */ /* 0x000ea4000802007f */
[----:B--2---:R-:W-:Y:S05]  /*15140*/  @!P1 BRA `(.L_x_2075) ;  /* 0xfffffffc00f09947 */ /* 0x004fea000383ffff */
[----:B------:R-:W-:Y:S05]  /*15150*/  BRA `(.L_x_2123) ;  /* 0xffffffe800b87947 */ /* 0x000fea000383ffff */
.L_x_2077:
[----:B--2---:R2:W3:Y:S02]  /*15160*/  SYNCS.PHASECHK.TRANS64.TRYWAIT P1, [R4+URZ+0x38860], R5 ;  /* 0x03886005040075a7 */ /* 0x0044e4000802017f */
[----:B---3--:R-:W-:Y:S05]  /*15170*/  @!P1 NANOSLEEP.SYNCS 0x989680 ;  /* 0x009896800000995d */ /* 0x008fea0003900000 */
[----:B------:R-:W3:Y:S02]  /*15180*/  @!P1 SYNCS.PHASECHK.TRANS64 P1, [R4+URZ+0x38860], R5 ;  /* 0x03886005040095a7 */ /* 0x000ee4000802007f */
[----:B---3--:R-:W-:Y:S05]  /*15190*/  @!P1 BRA `(.L_x_2077) ;  /* 0xfffffffc00f09947 */ /* 0x008fea000383ffff */
[----:B------:R-:W-:Y:S05]  /*151a0*/  BRA `(.L_x_2124) ;  /* 0xffffffe800bc7947 */ /* 0x000fea000383ffff */
.L_x_2079:
[----:B---3--:R3:W4:Y:S02]  /*151b0*/  SYNCS.PHASECHK.TRANS64.TRYWAIT P1, [R3+URZ+0x38860], R2 ;  /* 0x03886002030075a7 */ /* 0x008724000802017f */
[----:B----4-:R-:W-:Y:S05]  /*151c0*/  @!P1 NANOSLEEP.SYNCS 0x989680 ;  /* 0x009896800000995d */ /* 0x010fea0003900000 */
[----:B------:R-:W4:Y:S02]  /*151d0*/  @!P1 SYNCS.PHASECHK.TRANS64 P1, [R3+URZ+0x38860], R2 ;  /* 0x03886002030095a7 */ /* 0x000f24000802007f */
[----:B----4-:R-:W-:Y:S05]  /*151e0*/  @!P1 BRA `(.L_x_2079) ;  /* 0xfffffffc00f09947 */ /* 0x010fea000383ffff */
[----:B------:R-:W-:Y:S05]  /*151f0*/  BRA `(.L_x_2125) ;  /* 0xffffffe800bc7947 */ /* 0x000fea000383ffff */
.L_x_2081:
[----:B----4-:R4:W0:Y:S02]  /*15200*/  SYNCS.PHASECHK.TRANS64.TRYWAIT P0, [R4+URZ+0x38880], R5 ;  /* 0x03888005040075a7 */ /* 0x010824000800017f */
[----:B0-----:R-:W-:Y:S05]  /*15210*/  @!P0 NANOSLEEP.SYNCS 0x989680 ;  /* 0x009896800000895d */ /* 0x001fea0003900000 */
[----:B------:R-:W0:Y:S02]  /*15220*/  @!P0 SYNCS.PHASECHK.TRANS64 P0, [R4+URZ+0x38880], R5 ;  /* 0x03888005040085a7 */ /* 0x000e24000800007f */
[----:B0-----:R-:W-:Y:S05]  /*15230*/  @!P0 BRA `(.L_x_2081) ;  /* 0xfffffffc00f08947 */ /* 0x001fea000383ffff */
[----:B------:R-:W-:Y:S05]  /*15240*/  BRA `(.L_x_2082) ;  /* 0xffffffe800b87947 */ /* 0x000fea000383ffff */
.L_x_2126:
        /* <DEDUP_REMOVED lines=11> */
.L_x_12959:


//--------------------- .text._ZN7cutlass13device_kernelIN5flash11enable_sm90INS1_16FlashAttnFwdSm90INS1_25CollectiveMainloopFwdSm90ILi2EN4cute5tupleIJNS5_1CILi1EEES8_S8_EEENS6_IJNS7_ILi128EEESA_NS7_ILi256EEEEEELi256ENS_12float_e4m3_tEfNS_4arch4Sm90ELb1ELb0ELb1ELb1ELb0ELb0ELb0ELb1ELb1ELb1ELb0ELb0EEENS1_21CollectiveEpilogueFwdINS6_IJSA_SB_SA_EEES9_NS_10bfloat16_tESF_Li256ELb1ELb1ELb0ELb1EEENS1_36VarlenDynamicPersistentTileSchedulerILi128ELi128ELi256ELi128ELb0ELb1ELb1ELb1ELb1ELb1EEEEEEEEEvNT_6ParamsE --------------------------
	.section	.text._ZN7cutlass13device_kernelIN5flash11enable_sm90INS1_16FlashAttnFwdSm90INS1_25CollectiveMainloopFwdSm90ILi2EN4cute5tupleIJNS5_1CILi1EEES8_S8_EEENS6_IJNS7_ILi128EEESA_NS7_ILi256EEEEEELi256ENS_12float_e4m3_tEfNS_4arch4Sm90ELb1ELb0ELb1ELb1ELb0ELb0ELb0ELb1ELb1ELb1ELb0ELb0EEENS1_21CollectiveEpilogueFwdINS6_IJSA_SB_SA_EEES9_NS_10bfloat16_tESF_Li256ELb1ELb1ELb0ELb1EEENS1_36VarlenDynamicPersistentTileSchedulerILi128ELi128ELi256ELi128ELb0ELb1ELb1ELb1ELb1ELb1EEEEEEEEEvNT_6ParamsE,"ax",@progbits
	.align	128
.text._ZN7cutlass13device_kernelIN5flash11enable_sm90INS1_16FlashAttnFwdSm90INS1_25CollectiveMainloopFwdSm90ILi2EN4cute5tupleIJNS5_1CILi1EEES8_S8_EEENS6_IJNS7_ILi128EEESA_NS7_ILi256EEEEEELi256ENS_12float_e4m3_tEfNS_4arch4Sm90ELb1ELb0ELb1ELb1ELb0ELb0ELb0ELb1ELb1ELb1ELb0ELb0EEENS1_21CollectiveEpilogueFwdINS6_IJSA_SB_SA_EEES9_NS_10bfloat16_tESF_Li256ELb1ELb1ELb0ELb1EEENS1_36VarlenDynamicPersistentTileSchedulerILi128ELi128ELi256ELi128ELb0ELb1ELb1ELb1ELb1ELb1EEEEEEEEEvNT_6ParamsE:
        .type           _ZN7cutlass13device_kernelIN5flash11enable_sm90INS1_16FlashAttnFwdSm90INS1_25CollectiveMainloopFwdSm90ILi2EN4cute5tupleIJNS5_1CILi1EEES8_S8_EEENS6_IJNS7_ILi128EEESA_NS7_ILi256EEEEEELi256ENS_12float_e4m3_tEfNS_4arch4Sm90ELb1ELb0ELb1ELb1ELb0ELb0ELb0ELb1ELb1ELb1ELb0ELb0EEENS1_21CollectiveEpilogueFwdINS6_IJSA_SB_SA_EEES9_NS_10bfloat16_tESF_Li256ELb1ELb1ELb0ELb1EEENS1_36VarlenDynamicPersistentTileSchedulerILi128ELi128ELi256ELi128ELb0ELb1ELb1ELb1ELb1ELb1EEEEEEEEEvNT_6ParamsE,@function
        .size           _ZN7cutlass13device_kernelIN5flash11enable_sm90INS1_16FlashAttnFwdSm90INS1_25CollectiveMainloopFwdSm90ILi2EN4cute5tupleIJNS5_1CILi1EEES8_S8_EEENS6_IJNS7_ILi128EEESA_NS7_ILi256EEEEEELi256ENS_12float_e4m3_tEfNS_4arch4Sm90ELb1ELb0ELb1ELb1ELb0ELb0ELb0ELb1ELb1ELb1ELb0ELb0EEENS1_21CollectiveEpilogueFwdINS6_IJSA_SB_SA_EEES9_NS_10bfloat16_tESF_Li256ELb1ELb1ELb0ELb1EEENS1_36VarlenDynamicPersistentTileSchedulerILi128ELi128ELi256ELi128ELb0ELb1ELb1ELb1ELb1ELb1EEEEEEEEEvNT_6ParamsE,(.L_x_12960 - _ZN7cutlass13device_kernelIN5flash11enable_sm90INS1_16FlashAttnFwdSm90INS1_25CollectiveMainloopFwdSm90ILi2EN4cute5tupleIJNS5_1CILi1EEES8_S8_EEENS6_IJNS7_ILi128EEESA_NS7_ILi256EEEEEELi256ENS_12float_e4m3_tEfNS_4arch4Sm90ELb1ELb0ELb1ELb1ELb0ELb0ELb0ELb1ELb1ELb1ELb0ELb0EEENS1_21CollectiveEpilogueFwdINS6_IJSA_SB_SA_EEES9_NS_10bfloat16_tESF_Li256ELb1ELb1ELb0ELb1EEENS1_36VarlenDynamicPersistentTileSchedulerILi128ELi128ELi256ELi128ELb0ELb1ELb1ELb1ELb1ELb1EEEEEEEEEvNT_6ParamsE)
        .other          _ZN7cutlass13device_kernelIN5flash11enable_sm90INS1_16FlashAttnFwdSm90INS1_25CollectiveMainloopFwdSm90ILi2EN4cute5tupleIJNS5_1CILi1EEES8_S8_EEENS6_IJNS7_ILi128EEESA_NS7_ILi256EEEEEELi256ENS_12float_e4m3_tEfNS_4arch4Sm90ELb1ELb0ELb1ELb1ELb0ELb0ELb0ELb1ELb1ELb1ELb0ELb0EEENS1_21CollectiveEpilogueFwdINS6_IJSA_SB_SA_EEES9_NS_10bfloat16_tESF_Li256ELb1ELb1ELb0ELb1EEENS1_36VarlenDynamicPersistentTileSchedulerILi128ELi128ELi256ELi128ELb0ELb1ELb1ELb1ELb1ELb1EEEEEEEEEvNT_6ParamsE,@"STO_CUDA_ENTRY STV_DEFAULT"
_ZN7cutlass13device_kernelIN5flash11enable_sm90INS1_16FlashAttnFwdSm90INS1_25CollectiveMainloopFwdSm90ILi2EN4cute5tupleIJNS5_1CILi1EEES8_S8_EEENS6_IJNS7_ILi128EEESA_NS7_ILi256EEEEEELi256ENS_12float_e4m3_tEfNS_4arch4Sm90ELb1ELb0ELb1ELb1ELb0ELb0ELb0ELb1ELb1ELb1ELb0ELb0EEENS1_21CollectiveEpilogueFwdINS6_IJSA_SB_SA_EEES9_NS_10bfloat16_tESF_Li256ELb1ELb1ELb0ELb1EEENS1_36VarlenDynamicPersistentTileSchedulerILi128ELi128ELi256ELi128ELb0ELb1ELb1ELb1ELb1ELb1EEEEEEEEEvNT_6ParamsE:
        /* <DEDUP_REMOVED lines=18> */
.L_x_2128:
[----:B------:R-:W-:Y:S05]  /*0120*/  BSYNC B0 ;  /* 0x0000000000007941 */ /* 0x000fea0003800000 */
.L_x_2127:
        /* <DEDUP_REMOVED lines=41> */
.L_x_2129:
        /* <DEDUP_REMOVED lines=22> */
.L_x_2130:
        /* <DEDUP_REMOVED lines=18> */
.L_x_2131:
        /* <DEDUP_REMOVED lines=22> */
.L_x_2132:
        /* <DEDUP_REMOVED lines=22> */
.L_x_2133:
[----:B------:R-:W-:Y:S01]  /*0900*/  PLOP3.LUT P0, PT, PT, PT, UP0, 0x80, 0x0 ;  /* 0x000000000000781c */ /* 0x000fe20003f0f008 */
[----:B------:R-:W-:Y:S01]  /*0910*/  UMOV UR38, 0x1 ;  /* 0x0000000100267882 */ /* 0x000fe20000000000 */
[----:B------:R-:W-:Y:S01]  /*0920*/  NOP ;  /* 0x0000000000007918 */ /* 0x000fe20000000000 */
[----:B------:R-:W-:Y:S01]  /*0930*/  USEL UR38, UR38, 0x2, !UP0 ;  /* 0x0000000226267887 */ /* 0x000fe2000c000000 */
[----:B------:R-:W-:Y:S01]  /*0940*/  ULDC.64 UR50, c[0x0][0x208] ;  /* 0x0000820000327ab9 */ /* 0x000fe20000000a00 */
[----:B012-4-:R-:W-:Y:S08]  /*0950*/  BAR.SYNC.DEFER_BLOCKING 0x0 ;  /* 0x0000000000007b1d */ /* 0x017ff00000010000 */
[----:B------:R-:W-:Y:S05]  /*0960*/  @!P0 BRA `(.L_x_2134) ;  /* 0x000000e800f08947 */ /* 0x000fea0003800000 */
.L_x_2135:
        /* <DEDUP_REMOVED lines=29> */
[-C--:B------:R-:W-:Y:S01]  /*0b40*/  LEA.HI R3, R0, R12.reuse, RZ, 0x4 ;  /* 0x0000000c00037211 */ /* 0x080fe200078f20ff */
[----:B------:R-:W-:Y:S01]  /*0b50*/  IMAD.SHL.U32 R5, R4, 0x20, RZ ;  /* 0x0000002004057824 */ /* 0x000fe200078e00ff */
[----:B------:R-:W-:Y:S01]  /*0b60*/  LEA.HI R11, R0, R12, RZ, 0x2 ;  /* 0x0000000c000b7211 */ /* 0x000fe200078f10ff */
[----:B------:R-:W-:Y:S01]  /*0b70*/  IMAD.IADD R234, R12, 0x1, -R234 ;  /* 0x000000010cea7824 */ /* 0x000fe200078e0aea */
[----:B------:R-:W-:Y:S02]  /*0b80*/  SHF.R.S32.HI R6, RZ, 0x4, R3 ;  /* 0x00000004ff067819 */ /* 0x000fe40000011403 */
[----:B------:R-:W-:Y:S02]  /*0b90*/  LOP3.LUT R4, R3, 0x3fffff0, RZ, 0xc0, !PT ;  /* 0x03fffff003047812 */ /* 0x000fe400078ec0ff */
[----:B------:R-:W-:-:S02]  /*0ba0*/  SHF.R.S32.HI R7, RZ, 0x1f, R234 ;  /* 0x0000001fff077819 */ /* 0x000fc400000114ea */
[----:B------:R-:W-:Y:S01]  /*0bb0*/  LOP3.LUT R11, R11, 0xfffffffc, RZ, 0xc0, !PT ;  /* 0xfffffffc0b0b7812 */ /* 0x000fe200078ec0ff */
[----:B------:R-:W-:Y:S01]  /*0bc0*/  IMAD.IADD R4, R12, 0x1, -R4 ;  /* 0x000000010c047824 */ /* 0x000fe200078e0a04 */
[----:B------:R-:W-:Y:S02]  /*0bd0*/  LEA.HI R8, R7, R234, RZ, 0x2 ;  /* 0x000000ea07087211 */ /* 0x000fe400078f10ff */
[----:B------:R-:W-:Y:S01]  /*0be0*/  LEA.HI R0, R0, R12, RZ, 0x3 ;  /* 0x0000000c00007211 */ /* 0x000fe200078f18ff */
[----:B------:R-:W-:Y:S01]  /*0bf0*/  IMAD.IADD R11, R12, 0x1, -R11 ;  /* 0x000000010c0b7824 */ /* 0x000fe200078e0a0b */
[--C-:B------:R-:W-:Y:S02]  /*0c00*/  SHF.R.S32.HI R9, RZ, 0x2, R8.reuse ;  /* 0x00000002ff097819 */ /* 0x100fe40000011408 */
[----:B------:R-:W-:Y:S02]  /*0c10*/  SHF.R.S32.HI R10, RZ, 0x1f, R8 ;  /* 0x0000001fff0a7819 */ /* 0x000fe40000011408 */
[----:B------:R-:W-:-:S02]  /*0c20*/  SHF.R.S32.HI R235, RZ, 0x7, R2 ;  /* 0x00000007ffeb7819 */ /* 0x000fc40000011402 */
[----:B------:R-:W-:Y:S02]  /*0c30*/  LEA.HI R10, R10, R9, RZ, 0x3 ;  /* 0x000000090a0a7211 */ /* 0x000fe400078f18ff */
[----:B------:R-:W-:Y:S02]  /*0c40*/  LEA.HI R3, R3, R6, RZ, 0x1 ;  /* 0x0000000603037211 */ /* 0x000fe400078f08ff */
[----:B------:R-:W-:Y:S02]  /*0c50*/  LOP3.LUT R5, R5, 0xfffffc00, RZ, 0xc0, !PT ;  /* 0xfffffc0005057812 */ /* 0x000fe400078ec0ff */
[----:B------:R-:W-:Y:S02]  /*0c60*/  LOP3.LUT R232, R0, 0xfffffff8, RZ, 0xc0, !PT ;  /* 0xfffffff800e87812 */ /* 0x000fe400078ec0ff */
        /* <DEDUP_REMOVED lines=8> */
[----:B------:R-:W-:-:S02]  /*0cf0*/  SHF.R.S32.HI R7, RZ, 0x5, R7 ;  /* 0x00000005ff077819 */ /* 0x000fc40000011407 */
        /* <DEDUP_REMOVED lines=20> */
.L_x_2192:
        /* <DEDUP_REMOVED lines=14> */
[----:B------:R-:W-:-:S04]  /*0f20*/  @UP0 ULEA UR6, UP2, UR36, UR6, 0x2 ;  /* 0x0000000624060291 */ /* 0x000fc8000f84103f */
[----:B------:R-:W-:Y:S02]  /*0f30*/  @UP0 ULEA.HI.X UR7, UR36, UR7, UR37, 0x2, UP2 ;  /* 0x0000000724070291 */ /* 0x000fe400090f1425 */
[----:B------:R-:W-:Y:S01]  /*0f40*/  @UP1 ULEA UR8, UP0, UR36, UR8, 0x2 ;  /* 0x0000000824081291 */ /* 0x000fe2000f80103f */
[----:B------:R-:W-:-:S03]  /*0f50*/  IMAD.U32 R2, RZ, RZ, UR6 ;  /* 0x00000006ff027e24 */ /* 0x000fc6000f8e00ff */
[----:B------:R-:W-:Y:S01]  /*0f60*/  @UP1 ULEA.HI.X UR9, UR36, UR9, UR37, 0x2, UP0 ;  /* 0x0000000924091291 */ /* 0x000fe200080f1425 */
[----:B------:R-:W-:Y:S01]  /*0f70*/  IMAD.U32 R3, RZ, RZ, UR7 ;  /* 0x00000007ff037e24 */ /* 0x000fe2000f8e00ff */
[----:B------:R-:W-:Y:S01]  /*0f80*/  ULDC.64 UR6, c[0x0][0x418] ;  /* 0x0001060000067ab9 */ /* 0x000fe20000000a00 */
[----:B------:R-:W-:-:S03]  /*0f90*/  IMAD.U32 R4, RZ, RZ, UR8 ;  /* 0x00000008ff047e24 */ /* 0x000fc6000f8e00ff */
[----:B------:R-:W-:Y:S01]  /*0fa0*/  IMAD.U32 R5, RZ, RZ, UR9 ;  /* 0x00000009ff057e24 */ /* 0x000fe2000f8e00ff */
[----:B------:R-:W2:Y:S01]  /*0fb0*/  @P0 LDG.E R2, desc[UR50][R2.64] ;  /* 0x0000003202020981 */ /* 0x000ea2000c1e1900 */
[----:B------:R-:W-:Y:S01]  /*0fc0*/  UISETP.NE.U32.AND UP0, UPT, UR6, URZ, UPT ;  /* 0x0000003f0600728c */ /* 0x000fe2000bf05070 */
[----:B------:R-:W-:Y:S02]  /*0fd0*/  ULDC.64 UR8, c[0x0][0xa20] ;  /* 0x0002880000087ab9 */ /* 0x000fe40000000a00 */
[----:B---3--:R-:W3:Y:S01]  /*0fe0*/  @P2 LDG.E R4, desc[UR50][R4.64] ;  /* 0x0000003204042981 */ /* 0x008ee2000c1e1900 */
[----:B------:R-:W-:Y:S01]  /*0ff0*/  UISETP.NE.AND.EX UP0, UPT, UR7, URZ, UPT, UP0 ;  /* 0x0000003f0700728c */ /* 0x000fe2000bf05300 */
[----:B------:R-:W-:Y:S01]  /*1000*/  ISETP.NE.U32.AND P1, PT, RZ, UR8, PT ;  /* 0x00000008ff007c0c */ /* 0x000fe2000bf25070 */
[----:B------:R-:W-:Y:S01]  /*1010*/  ULDC UR6, c[0x0][0x2f0] ;  /* 0x0000bc0000067ab9 */ /* 0x000fe20000000800 */
[----:B------:R-:W-:Y:S01]  /*1020*/  UMOV UR49, URZ ;  /* 0x0000003f00317c82 */ /* 0x000fe20008000000 */
[----:B------:R-:W-:Y:S01]  /*1030*/  USEL UR4, UR4, 0x1, UP0 ;  /* 0x0000000104047887 */ /* 0x000fe20008000000 */
[----:B------:R-:W-:Y:S01]  /*1040*/  ISETP.NE.AND.EX P1, PT, RZ, UR9, PT, P1 ;  /* 0x00000009ff007c0c */ /* 0x000fe2000bf25310 */
[----:B------:R-:W-:-:S02]  /*1050*/  ULDC UR52, c[0x0][0x288] ;  /* 0x0000a20000347ab9 */ /* 0x000fc40000000800 */
[----:B------:R-:W-:Y:S01]  /*1060*/  UIMAD UR4, UR4, UR6, URZ ;  /* 0x00000006040472a4 */ /* 0x000fe2000f8e023f */
[----:B--2---:R-:W-:Y:S02]  /*1070*/  @P0 R2UR UR49, R2 ;  /* 0x00000000023102ca */ /* 0x004fe400000e0000 */
        /* <DEDUP_REMOVED lines=15> */
.L_x_2136:
[----:B------:R-:W-:Y:S01]  /*1170*/  UMOV UR42, UR47 ;  /* 0x0000002f002a7c82 */ /* 0x000fe20008000000 */
[----:B------:R-:W-:Y:S05]  /*1180*/  @!P1 BRA `(.L_x_2137) ;  /* 0x00000000001c9947 */ /* 0x000fea0003800000 */
[----:B------:R-:W-:-:S04]  /*1190*/  ULEA UR4, UP0, UR36, UR8, 0x2 ;  /* 0x0000000824047291 */ /* 0x000fc8000f80103f */
[----:B------:R-:W-:Y:S02]  /*11a0*/  ULEA.HI.X UR6, UR36, UR9, UR37, 0x2, UP0 ;  /* 0x0000000924067291 */ /* 0x000fe400080f1425 */
[----:B------:R-:W-:-:S04]  /*11b0*/  IMAD.U32 R2, RZ, RZ, UR4 ;  /* 0x00000004ff027e24 */ /* 0x000fc8000f8e00ff */
[----:B------:R-:W-:-:S05]  /*11c0*/  IMAD.U32 R3, RZ, RZ, UR6 ;  /* 0x00000006ff037e24 */ /* 0x000fca000f8e00ff */
[----:B------:R-:W2:Y:S02]  /*11d0*/  LDG.E R2, desc[UR50][R2.64] ;  /* 0x0000003202027981 */ /* 0x000ea4000c1e1900 */
[----:B--2---:R-:W-:Y:S01]  /*11e0*/  R2UR UR4, R2 ;  /* 0x00000000020472ca */ /* 0x004fe200000e0000 */
[----:B------:R-:W-:-:S14]  /*11f0*/  BRA `(.L_x_2138) ;  /* 0x0000000000347947 */ /* 0x000fdc0003800000 */
.L_x_2137:
        /* <DEDUP_REMOVED lines=13> */
.L_x_2138:
[----:B------:R-:W-:Y:S01]  /*12d0*/  UIADD3 UR49, -UR49, UR4, URZ ;  /* 0x0000000431317290 */ /* 0x000fe2000fffe13f */
[----:B------:R-:W-:Y:S01]  /*12e0*/  PLOP3.LUT P0, PT, PT, PT, PT, 0x80, 0x0 ;  /* 0x000000000000781c */ /* 0x000fe20003f0f070 */
[----:B------:R-:W-:Y:S01]  /*12f0*/  USHF.L.U32 UR39, UR5, 0x7, URZ ;  /* 0x0000000705277899 */ /* 0x000fe2000800063f */
[----:B------:R-:W-:Y:S01]  /*1300*/  IMAD.MOV.U32 R0, RZ, RZ, RZ ;  /* 0x000000ffff007224 */ /* 0x000fe200078e00ff */
[----:B------:R-:W-:Y:S01]  /*1310*/  ULDC UR4, c[0x0][0x448] ;  /* 0x0001120000047ab9 */ /* 0x000fe20000000800 */
[----:B------:R-:W-:Y:S01]  /*1320*/  UIADD3 UR7, UR49, 0x80, -UR52 ;  /* 0x0000008031077890 */ /* 0x000fe2000fffe834 */
[----:B------:R-:W-:Y:S01]  /*1330*/  IMAD.MOV.U32 R2, RZ, RZ, RZ ;  /* 0x000000ffff027224 */ /* 0x000fe200078e00ff */
[----:B------:R-:W-:Y:S01]  /*1340*/  UISETP.NE.AND UP0, UPT, UR4, 0x1, UPT ;  /* 0x000000010400788c */ /* 0x000fe2000bf05270 */
[----:B------:R-:W-:Y:S01]  /*1350*/  CS2R R150, SRZ ;  /* 0x0000000000967805 */ /* 0x000fe2000001ff00 */
[----:B------:R-:W-:Y:S01]  /*1360*/  UIADD3 UR6, UR39, 0x7f, URZ ;  /* 0x0000007f27067890 */ /* 0x000fe2000fffe03f */
        /* <DEDUP_REMOVED lines=8> */
[----:B------:R-:W-:Y:S01]  /*13f0*/  @UP0 ULDC UR4, c[0x0][0x44c] ;  /* 0x0001130000040ab9 */ /* 0x000fe20000000800 */
[----:B------:R-:W-:Y:S01]  /*1400*/  @UP0 ULDC UR8, c[0x0][0x450] ;  /* 0x0001140000080ab9 */ /* 0x000fe20000000800 */
[----:B------:R-:W-:Y:S01]  /*1410*/  UIMAD.WIDE.U32 UR4, UR6, UR4, URZ ;  /* 0x00000004060472a5 */ /* 0x000fe2000f8e003f */
[----:B------:R-:W-:Y:S01]  /*1420*/  CS2R R34, SRZ ;  /* 0x0000000000227805 */ /* 0x000fe2000001ff00 */
[----:B------:R-:W-:Y:S01]  /*1430*/  UIADD3 UR4, UR49, 0x7f, URZ ;  /* 0x0000007f31047890 */ /* 0x000fe2000fffe03f */
[----:B------:R-:W-:Y:S01]  /*1440*/  CS2R R92, SRZ ;  /* 0x00000000005c7805 */ /* 0x000fe2000001ff00 */
[----:B------:R-:W-:Y:S01]  /*1450*/  @UP0 USHF.R.U32.HI UR6, URZ, UR8, UR5 ;  /* 0x000000083f060299 */ /* 0x000fe20008011605 */
[----:B------:R-:W-:Y:S01]  /*1460*/  CS2R R128, SRZ ;  /* 0x0000000000807805 */ /* 0x000fe2000001ff00 */
[----:B------:R-:W-:Y:S01]  /*1470*/  USHF.R.S32.HI UR5, URZ, 0x1f, UR4 ;  /* 0x0000001f3f057899 */ /* 0x000fe20008011404 */
[----:B------:R-:W-:Y:S01]  /*1480*/  CS2R R126, SRZ ;  /* 0x00000000007e7805 */ /* 0x000fe2000001ff00 */
[----:B------:R-:W-:Y:S01]  /*1490*/  UIADD3 UR6, UR7, UR6, URZ ;  /* 0x0000000607067290 */ /* 0x000fe2000fffe03f */
[----:B------:R-:W-:Y:S01]  /*14a0*/  CS2R R38, SRZ ;  /* 0x0000000000267805 */ /* 0x000fe2000001ff00 */
[----:B------:R-:W-:Y:S01]  /*14b0*/  ULEA.HI UR5, UR5, UR4, URZ, 0x7 ;  /* 0x0000000405057291 */ /* 0x000fe2000f8f383f */
[----:B------:R-:W-:Y:S01]  /*14c0*/  CS2R R84, SRZ ;  /* 0x0000000000547805 */ /* 0x000fe2000001ff00 */
[----:B------:R-:W-:Y:S01]  /*14d0*/  USHF.R.S32.HI UR7, URZ, 0x1f, UR6 ;  /* 0x0000001f3f077899 */ /* 0x000fe20008011406 */
[----:B------:R-:W-:Y:S01]  /*14e0*/  CS2R R120, SRZ ;  /* 0x0000000000787805 */ /* 0x000fe2000001ff00 */
[----:B------:R-:W-:Y:S01]  /*14f0*/  USHF.R.S32.HI UR5, URZ, 0x7, UR5 ;  /* 0x000000073f057899 */ /* 0x000fe20008011405 */
[----:B------:R-:W-:Y:S01]  /*1500*/  CS2R R118, SRZ ;  /* 0x0000000000767805 */ /* 0x000fe2000001ff00 */
[----:B------:R-:W-:Y:S01]  /*1510*/  ULEA.HI UR7, UR7, UR6, URZ, 0x7 ;  /* 0x0000000607077291 */ /* 0x000fe2000f8f383f */
[----:B------:R-:W-:-:S02]  /*1520*/  CS2R R42, SRZ ;  /* 0x00000000002a7805 */ /* 0x000fc4000001ff00 */
[----:B------:R-:W-:Y:S02]  /*1530*/  CS2R R76, SRZ ;  /* 0x00000000004c7805 */ /* 0x000fe4000001ff00 */
[----:B------:R-:W-:Y:S01]  /*1540*/  CS2R R112, SRZ ;  /* 0x0000000000707805 */ /* 0x000fe2000001ff00 */
[----:B------:R-:W-:Y:S01]  /*1550*/  USHF.R.S32.HI UR7, URZ, 0x7, UR7 ;  /* 0x000000073f077899 */ /* 0x000fe20008011407 */
[----:B------:R-:W-:Y:S02]  /*1560*/  CS2R R110, SRZ ;  /* 0x00000000006e7805 */ /* 0x000fe4000001ff00 */
[----:B------:R-:W-:Y:S02]  /*1570*/  CS2R R46, SRZ ;  /* 0x00000000002e7805 */ /* 0x000fe4000001ff00 */
[----:B------:R-:W-:Y:S01]  /*1580*/  CS2R R68, SRZ ;  /* 0x0000000000447805 */ /* 0x000fe2000001ff00 */
[----:B------:R-:W-:Y:S01]  /*1590*/  UISETP.LT.AND UP0, UPT, UR5, UR7, UPT ;  /* 0x000000070500728c */ /* 0x000fe2000bf01270 */
[----:B------:R-:W-:-:S02]  /*15a0*/  CS2R R104, SRZ ;  /* 0x0000000000687805 */ /* 0x000fc4000001ff00 */
[----:B------:R-:W-:Y:S02]  /*15b0*/  CS2R R102, SRZ ;  /* 0x0000000000667805 */ /* 0x000fe4000001ff00 */
[----:B------:R-:W-:Y:S01]  /*15c0*/  CS2R R50, SRZ ;  /* 0x0000000000327805 */ /* 0x000fe2000001ff00 */
[----:B------:R-:W-:Y:S01]  /*15d0*/  USEL UR54, UR5, UR7, UP0 ;  /* 0x0000000705367287 */ /* 0x000fe20008000000 */
[----:B------:R-:W-:Y:S02]  /*15e0*/  CS2R R60, SRZ ;  /* 0x00000000003c7805 */ /* 0x000fe4000001ff00 */
[----:B------:R-:W-:Y:S02]  /*15f0*/  CS2R R96, SRZ ;  /* 0x0000000000607805 */ /* 0x000fe4000001ff00 */
[----:B------:R-:W-:Y:S01]  /*1600*/  CS2R R94, SRZ ;  /* 0x00000000005e7805 */ /* 0x000fe2000001ff00 */
[----:B------:R-:W-:Y:S01]  /*1610*/  UISETP.GE.AND UP0, UPT, UR54, 0x1, UPT ;  /* 0x000000013600788c */ /* 0x000fe2000bf06270 */
[----:B------:R-:W-:-:S02]  /*1620*/  CS2R R58, SRZ ;  /* 0x00000000003a7805 */ /* 0x000fc4000001ff00 */
[----:B------:R-:W-:Y:S02]  /*1630*/  CS2R R44, SRZ ;  /* 0x00000000002c7805 */ /* 0x000fe4000001ff00 */
[----:B------:R-:W-:Y:S02]  /*1640*/  CS2R R88, SRZ ;  /* 0x0000000000587805 */ /* 0x000fe4000001ff00 */
[----:B------:R-:W-:Y:S02]  /*1650*/  CS2R R86, SRZ ;  /* 0x0000000000567805 */ /* 0x000fe4000001ff00 */
[----:B------:R-:W-:Y:S02]  /*1660*/  CS2R R62, SRZ ;  /* 0x00000000003e7805 */ /* 0x000fe4000001ff00 */
[----:B------:R-:W-:Y:S02]  /*1670*/  PLOP3.LUT P1, PT, PT, PT, UP0, 0x80, 0x0 ;  /* 0x000000000000781c */ /* 0x000fe40003f2f008 */
        /* <DEDUP_REMOVED lines=62> */
.L_x_2140:
        /* <DEDUP_REMOVED lines=54> */
.L_x_2290:
[----:B------:R-:W-:Y:S05]  /*1dc0*/  @!P0 BRA `(.L_x_2142) ;  /* 0x0000000000048947 */ /* 0x000fea0003800000 */
[----:B------:R-:W-:Y:S01]  /*1dd0*/  BPT.TRAP 0x1 ;  /* 0x000000040000795c */ /* 0x000fe20000300000 */
.L_x_2142:
[----:B------:R-:W-:Y:S02]  /*1de0*/  IMAD.U32 R2, RZ, RZ, UR53 ;  /* 0x00000035ff027e24 */ /* 0x000fe4000f8e00ff */
[----:B0-----:R-:W-:-:S03]  /*1df0*/  IMAD.U32 R3, RZ, RZ, UR44 ;  /* 0x0000002cff037e24 */ /* 0x001fc6000f8e00ff */
[----:B------:R-:W-:Y:S02]  /*1e00*/  LEA R2, R2, UR41, 0x3 ;  /* 0x0000002902027c11 */ /* 0x000fe4000f8e18ff */
[----:B------:R-:W-:-:S04]  /*1e10*/  SHF.L.U32 R3, R3, 0x1f, RZ ;  /* 0x0000001f03037819 */ /* 0x000fc800000006ff */
[----:B------:R0:W1:Y:S01]  /*1e20*/  SYNCS.PHASECHK.TRANS64.TRYWAIT P2, [R2+URZ+0x38830], R3 ;  /* 0x03883003020075a7 */ /* 0x000062000804017f */
[----:B------:R-:W-:Y:S05]  /*1e30*/  @!P0 BRA `(.L_x_2143) ;  /* 0x0000000000048947 */ /* 0x000fea0003800000 */
[----:B------:R-:W-:Y:S01]  /*1e40*/  BPT.TRAP 0x1 ;  /* 0x000000040000795c */ /* 0x000fe20000300000 */
.L_x_2143:
[----:B------:R-:W2:Y:S02]  /*1e50*/  S2R R4, SR_TID.X ;  /* 0x0000000000047919 */ /* 0x000ea40000002100 */
[----:B--2---:R-:W-:Y:S01]  /*1e60*/  LOP3.LUT P1, RZ, R4, 0x7f, RZ, 0xc0, !PT ;  /* 0x0000007f04ff7812 */ /* 0x004fe2000782c0ff */
[----:B-1----:R-:W-:-:S12]  /*1e70*/  @P2 BRA `(.L_x_2144) ;  /* 0x0000000000082947 */ /* 0x002fd80003800000 */
[----:B------:R-:W1:Y:S02]  /*1e80*/  SYNCS.PHASECHK.TRANS64.TRYWAIT P2, [R2+URZ+0x38830], R3 ;  /* 0x03883003020075a7 */ /* 0x000e64000804017f */
[----:B-1----:R-:W-:Y:S05]  /*1e90*/  @!P2 BRA `(.L_x_2145) ;  /* 0x0000013c0038a947 */ /* 0x002fea0003800000 */
.L_x_2144:
        /* <DEDUP_REMOVED lines=88> */
[----:B------:R-:W-:Y:S02]  /*2420*/  @UP0 ULDC UR14, c[0x0][0x450] ;  /* 0x00011400000e0ab9 */ /* 0x000fe40000000800 */
        /* <DEDUP_REMOVED lines=26> */
[----:B0-----:R-:W-:-:S02]  /*25d0*/  VIADD R26, R18, UR39 ;  /* 0x00000027121a7c36 */ /* 0x001fc40008000000 */
[C---:B------:R-:W-:Y:S01]  /*25e0*/  FMUL.FTZ R24, R0.reuse, R29 ;  /* 0x0000001d00187220 */ /* 0x040fe20000410000 */
[C---:B------:R-:W-:Y:S01]  /*25f0*/  FMUL.FTZ R7, R0.reuse, R52 ;  /* 0x0000003400077220 */ /* 0x040fe20000410000 */
[----:B------:R-:W-:Y:S02]  /*2600*/  IMAD.U32 R52, RZ, RZ, UR52 ;  /* 0x00000034ff347e24 */ /* 0x000fe4000f8e00ff */
[C---:B------:R-:W-:Y:S01]  /*2610*/  FMUL.FTZ R31, R0.reuse, R31 ;  /* 0x0000001f001f7220 */ /* 0x040fe20000410000 */
[C---:B------:R-:W-:Y:S01]  /*2620*/  FMUL.FTZ R35, R0.reuse, R35 ;  /* 0x0000002300237220 */ /* 0x040fe20000410000 */
[----:B------:R-:W-:Y:S01]  /*2630*/  FMUL.FTZ R47, R0, R47 ;  /* 0x0000002f002f7220 */ /* 0x000fe20000410000 */
[----:B------:R0:W2:Y:S01]  /*2640*/  MUFU.TANH R56, R30 ;  /* 0x0000001e00387308 */ /* 0x0000a20000002400 */
[----:B-1----:R-:W-:Y:S01]  /*2650*/  @P2 IMAD.HI.U32 R27, R26, UR6, RZ ;  /* 0x000000061a1b2c27 */ /* 0x002fe2000f8e00ff */
[----:B------:R-:W-:-:S03]  /*2660*/  @UP0 ULDC UR6, c[0x0][0x450] ;  /* 0x0001140000060ab9 */ /* 0x000fc60000000800 */
[C---:B------:R-:W-:Y:S01]  /*2670*/  FMUL.FTZ R54, R0.reuse, R54 ;  /* 0x0000003600367220 */ /* 0x040fe20000410000 */
[C---:B------:R-:W-:Y:S01]  /*2680*/  FMUL.FTZ R55, R0.reuse, R55 ;  /* 0x0000003700377220 */ /* 0x040fe20000410000 */
[C---:B------:R-:W-:Y:S01]  /*2690*/  FMUL.FTZ R10, R0.reuse, R44 ;  /* 0x0000002c000a7220 */ /* 0x040fe20000410000 */
[----:B------:R-:W-:Y:S01]  /*26a0*/  @P2 SHF.R.U32.HI R26, RZ, UR6, R27 ;  /* 0x00000006ff1a2c19 */ /* 0x000fe2000801161b */
[----:B------:R-:W-:Y:S01]  /*26b0*/  UMOV UR6, 0xffffff80 ;  /* 0xffffff8000067882 */ /* 0x000fe20000000000 */
[----:B------:R1:W-:Y:S01]  /*26c0*/  MUFU.TANH R36, R34 ;  /* 0x0000002200247308 */ /* 0x0003e20000002400 */
[----:B------:R-:W-:Y:S01]  /*26d0*/  UIMAD UR6, UR54, UR6, 0x80 ;  /* 0x00000080360674a4 */ /* 0x000fe2000f8e0206 */
[C---:B------:R-:W-:Y:S01]  /*26e0*/  FMUL.FTZ R38, R0.reuse, R38 ;  /* 0x0000002600267220 */ /* 0x040fe20000410000 */
[----:B0-----:R-:W0:Y:S01]  /*26f0*/  SHFL.IDX PT, R30, R26, 0x1, 0x1c1f ;  /* 0x003c1f001a1e7f89 */ /* 0x001e2200000e0000 */
[C---:B------:R-:W-:Y:S01]  /*2700*/  FMUL.FTZ R13, R0.reuse, R37 ;  /* 0x00000025000d7220 */ /* 0x040fe20000410000 */
[----:B------:R-:W-:Y:S01]  /*2710*/  UIADD3 UR7, UR6, 0x1, URZ ;  /* 0x0000000106077890 */ /* 0x000fe2000fffe03f */
[C---:B------:R-:W-:Y:S01]  /*2720*/  FMUL.FTZ R39, R0.reuse, R39 ;  /* 0x0000002700277220 */ /* 0x040fe20000410000 */
[----:B------:R-:W-:Y:S01]  /*2730*/  UIADD3 UR6, UR49, UR6, URZ ;  /* 0x0000000631067290 */ /* 0x000fe2000fffe03f */
[----:B------:R-:W3:Y:S01]  /*2740*/  MUFU.TANH R31, R31 ;  /* 0x0000001f001f7308 */ /* 0x000ee20000002400 */
[C---:B------:R-:W-:Y:S01]  /*2750*/  FMUL.FTZ R42, R0.reuse, R42 ;  /* 0x0000002a002a7220 */ /* 0x040fe20000410000 */
[----:B------:R-:W-:Y:S01]  /*2760*/  FMUL.FTZ R3, R0, R57 ;  /* 0x0000003900037220 */ /* 0x000fe20000410000 */
[----:B------:R-:W-:-:S02]  /*2770*/  IMAD.U32 R40, RZ, RZ, UR7 ;  /* 0x00000007ff287e24 */ /* 0x000fc4000f8e00ff */
[C---:B------:R-:W-:Y:S01]  /*2780*/  FMUL.FTZ R59, R0.reuse, R59 ;  /* 0x0000003b003b7220 */ /* 0x040fe20000410000 */
[----:B-1----:R-:W-:Y:S02]  /*2790*/  IMAD.U32 R34, RZ, RZ, UR6 ;  /* 0x00000006ff227e24 */ /* 0x002fe4000f8e00ff */
[C---:B------:R-:W-:Y:S01]  /*27a0*/  FMUL.FTZ R43, R0.reuse, R43 ;  /* 0x0000002b002b7220 */ /* 0x040fe20000410000 */
[C---:B------:R-:W-:Y:S01]  /*27b0*/  IMAD R29, R17.reuse, -0x2, R40 ;  /* 0xfffffffe111d7824 */ /* 0x040fe200078e0228 */
[----:B------:R-:W-:Y:S01]  /*27c0*/  MUFU.TANH R44, R47 ;  /* 0x0000002f002c7308 */ /* 0x000fe20000002400 */
[----:B------:R-:W-:Y:S02]  /*27d0*/  IMAD R27, R17, -0x2, R34 ;  /* 0xfffffffe111b7824 */ /* 0x000fe400078e0222 */
[C---:B------:R-:W-:Y:S01]  /*27e0*/  FMUL.FTZ R62, R0.reuse, R62 ;  /* 0x0000003e003e7220 */ /* 0x040fe20000410000 */
[----:B------:R-:W-:Y:S01]  /*27f0*/  FMUL.FTZ R46, R0, R46 ;  /* 0x0000002e002e7220 */ /* 0x000fe20000410000 */
[----:B------:R-:W-:Y:S01]  /*2800*/  IADD3 R52, -R52, UR49, R29 ;  /* 0x0000003134347c10 */ /* 0x000fe2000fffe11d */
[C---:B------:R-:W-:Y:S01]  /*2810*/  FMUL.FTZ R11, R0.reuse, R41 ;  /* 0x00000029000b7220 */ /* 0x040fe20000410000 */
[C---:B------:R-:W-:Y:S01]  /*2820*/  FMUL.FTZ R63, R0.reuse, R63 ;  /* 0x0000003f003f7220 */ /* 0x040fe20000410000 */
[C---:B------:R-:W-:Y:S01]  /*2830*/  FMUL.FTZ R50, R0.reuse, R50 ;  /* 0x0000003200327220 */ /* 0x040fe20000410000 */
[----:B------:R-:W1:Y:S01]  /*2840*/  MUFU.TANH R35, R35 ;  /* 0x0000002300237308 */ /* 0x000e620000002400 */
[C---:B------:R-:W-:Y:S01]  /*2850*/  FMUL.FTZ R6, R0.reuse, R49 ;  /* 0x0000003100067220 */ /* 0x040fe20000410000 */
[----:B------:R-:W-:Y:S01]  /*2860*/  FMUL.FTZ R51, R0, R51 ;  /* 0x0000003300337220 */ /* 0x000fe20000410000 */
[----:B0-----:R-:W-:Y:S01]  /*2870*/  VIADDMNMX R34, R30, R52, R27, PT ;  /* 0x000000341e227246 */ /* 0x001fe2000380011b */
[C---:B------:R-:W-:Y:S01]  /*2880*/  FMUL.FTZ R9, R0.reuse, R48 ;  /* 0x0000003000097220 */ /* 0x040fe20000410000 */
[C---:B------:R-:W-:Y:S01]  /*2890*/  FMUL.FTZ R58, R0.reuse, R58 ;  /* 0x0000003a003a7220 */ /* 0x040fe20000410000 */
[----:B------:R-:W-:Y:S01]  /*28a0*/  FMUL.FTZ R8, R0, R45 ;  /* 0x0000002d00087220 */ /* 0x000fe20000410000 */
[C---:B------:R-:W-:Y:S01]  /*28b0*/  ISETP.GT.AND P3, PT, R34.reuse, RZ, PT ;  /* 0x000000ff2200720c */ /* 0x040fe20003f64270 */
[----:B------:R0:W-:Y:S01]  /*28c0*/  MUFU.TANH R47, R54 ;  /* 0x00000036002f7308 */ /* 0x0001e20000002400 */
[----:B------:R-:W-:Y:S01]  /*28d0*/  ISETP.GT.AND P4, PT, R34, 0x1, PT ;  /* 0x000000012200780c */ /* 0x000fe20003f84270 */
[----:B------:R-:W-:Y:S01]  /*28e0*/  FMUL.FTZ R66, R0, R66 ;  /* 0x0000004200427220 */ /* 0x000fe20000410000 */
[----:B------:R-:W-:Y:S01]  /*28f0*/  ISETP.GT.AND P5, PT, R34, 0x8, PT ;  /* 0x000000082200780c */ /* 0x000fe20003fa4270 */
[C---:B------:R-:W-:Y:S01]  /*2900*/  FMUL.FTZ R67, R0.reuse, R67 ;  /* 0x0000004300437220 */ /* 0x040fe20000410000 */
[C---:B------:R-:W-:Y:S01]  /*2910*/  FMUL.FTZ R70, R0.reuse, R70 ;  /* 0x0000004600467220 */ /* 0x040fe20000410000 */
[----:B------:R-:W-:Y:S01]  /*2920*/  FMUL.FTZ R71, R0, R71 ;  /* 0x0000004700477220 */ /* 0x000fe20000410000 */
[----:B--2---:R-:W-:Y:S01]  /*2930*/  FSEL R56, R56, -INF , P5 ;  /* 0xff80000038387808 */ /* 0x004fe20002800000 */
[----:B------:R2:W-:Y:S01]  /*2940*/  MUFU.TANH R37, R55 ;  /* 0x0000003700257308 */ /* 0x0005e20000002400 */
[----:B0-----:R-:W-:Y:S01]  /*2950*/  FSEL R54, R32, -INF , P3 ;  /* 0xff80000020367808 */ /* 0x001fe20001800000 */
[----:B------:R-:W-:Y:S01]  /*2960*/  FMUL.FTZ R74, R0, R74 ;  /* 0x0000004a004a7220 */ /* 0x000fe20000410000 */
[----:B------:R-:W-:Y:S01]  /*2970*/  ISETP.GT.AND P3, PT, R34, 0x9, PT ;  /* 0x000000092200780c */ /* 0x000fe20003f64270 */
[C---:B------:R-:W-:Y:S01]  /*2980*/  FMUL.FTZ R75, R0.reuse, R75 ;  /* 0x0000004b004b7220 */ /* 0x040fe20000410000 */
[C---:B------:R-:W-:Y:S01]  /*2990*/  FMUL.FTZ R78, R0.reuse, R78 ;  /* 0x0000004e004e7220 */ /* 0x040fe20000410000 */
[C---:B------:R-:W-:Y:S01]  /*29a0*/  FMUL.FTZ R79, R0.reuse, R79 ;  /* 0x0000004f004f7220 */ /* 0x040fe20000410000 */
[----:B---3--:R-:W-:Y:S01]  /*29b0*/  FSEL R57, R31, -INF , P3 ;  /* 0xff8000001f397808 */ /* 0x008fe20001800000 */
[----:B------:R-:W-:Y:S01]  /*29c0*/  MUFU.TANH R38, R38 ;  /* 0x0000002600267308 */ /* 0x000fe20000002400 */
[----:B--2---:R-:W-:Y:S01]  /*29d0*/  FSEL R55, R33, -INF , P4 ;  /* 0xff80000021377808 */ /* 0x004fe20002000000 */
[----:B------:R-:W-:Y:S01]  /*29e0*/  FMUL.FTZ R82, R0, R82 ;  /* 0x0000005200527220 */ /* 0x000fe20000410000 */
[----:B------:R-:W-:Y:S01]  /*29f0*/  ISETP.GT.AND P4, PT, R34, 0x10, PT ;  /* 0x000000102200780c */ /* 0x000fe20003f84270 */
[----:B------:R-:W-:Y:S01]  /*2a00*/  FMUL.FTZ R83, R0, R83 ;  /* 0x0000005300537220 */ /* 0x000fe20000410000 */
[----:B------:R-:W-:Y:S01]  /*2a10*/  FMNMX.FTZ R29, R54, R55, !PT ;  /* 0x00000037361d7209 */ /* 0x000fe20007810000 */
[----:B------:R-:W-:Y:S01]  /*2a20*/  FMUL.FTZ R86, R0, R86 ;  /* 0x0000005600567220 */ /* 0x000fe20000410000 */
[----:B------:R-:W-:Y:S01]  /*2a30*/  ISETP.GT.AND P3, PT, R34, 0x11, PT ;  /* 0x000000112200780c */ /* 0x000fe20003f64270 */
[----:B------:R-:W0:Y:S01]  /*2a40*/  MUFU.TANH R39, R39 ;  /* 0x0000002700277308 */ /* 0x000e220000002400 */
[----:B------:R-:W-:Y:S01]  /*2a50*/  FMNMX.FTZ R30, R56, R29, !PT ;  /* 0x0000001d381e7209 */ /* 0x000fe20007810000 */
[C---:B------:R-:W-:Y:S01]  /*2a60*/  FMUL.FTZ R87, R0.reuse, R87 ;  /* 0x0000005700577220 */ /* 0x040fe20000410000 */
[C---:B------:R-:W-:Y:S01]  /*2a70*/  FMUL.FTZ R5, R0.reuse, R53 ;  /* 0x0000003500057220 */ /* 0x040fe20000410000 */
[C---:B------:R-:W-:Y:S01]  /*2a80*/  FMUL.FTZ R61, R0.reuse, R61 ;  /* 0x0000003d003d7220 */ /* 0x040fe20000410000 */
[----:B------:R-:W-:Y:S01]  /*2a90*/  FMNMX.FTZ R30, R57, R30, !PT ;  /* 0x0000001e391e7209 */ /* 0x000fe20007810000 */
[C---:B------:R-:W-:Y:S01]  /*2aa0*/  FMUL.FTZ R28, R0.reuse, R28 ;  /* 0x0000001c001c7220 */ /* 0x040fe20000410000 */
[----:B------:R-:W-:Y:S01]  /*2ab0*/  ULDC UR6, c[0x0][0x988] ;  /* 0x0002620000067ab9 */ /* 0x000fe20000000800 */
        /* <DEDUP_REMOVED lines=14> */
[----:B------:R-:W-:Y:S01]  /*2ba0*/  FMUL.FTZ R85, R0, R85 ;  /* 0x0000005500557220 */ /* 0x000fe20000410000 */
[----:B------:R4:W-:Y:S01]  /*2bb0*/  @!P1 SYNCS.ARRIVE.TRANS64.RED.A1T0 RZ, [R2+URZ], RZ ;  /* 0x000000ff02ff99a7 */ /* 0x0009e2000810043f */
[----:B------:R-:W-:Y:S01]  /*2bc0*/  MUFU.TANH R43, R43 ;  /* 0x0000002b002b7308 */ /* 0x000fe20000002400 */
[----:B---3--:R-:W-:Y:S01]  /*2bd0*/  FSEL R59, R36, -INF , P4 ;  /* 0xff800000243b7808 */ /* 0x008fe20002000000 */
[----:B------:R-:W-:Y:S01]  /*2be0*/  UMOV UR7, UR39 ;  /* 0x0000002700077c82 */ /* 0x000fe20008000000 */
[----:B------:R-:W-:Y:S01]  /*2bf0*/  ISETP.GT.AND P4, PT, R34, 0x18, PT ;  /* 0x000000182200780c */ /* 0x000fe20003f84270 */
[----:B------:R-:W-:Y:S01]  /*2c00*/  @UP0 USHF.R.U32.HI UR7, URZ, UR14, UR11 ;  /* 0x0000000e3f070299 */ /* 0x000fe2000801160b */
[----:B------:R-:W-:-:S03]  /*2c10*/  FMNMX.FTZ R29, R59, R30, !PT ;  /* 0x0000001e3b1d7209 */ /* 0x000fc60007810000 */
[----:B------:R1:W-:Y:S01]  /*2c20*/  MUFU.TANH R41, R62 ;  /* 0x0000003e00297308 */ /* 0x0003e20000002400 */
[----:B------:R-:W-:-:S04]  /*2c30*/  UIADD3 UR7, UR7, UR49, -UR52 ;  /* 0x0000003107077290 */ /* 0x000fc8000fffe834 */
[----:B------:R-:W-:-:S03]  /*2c40*/  USHF.R.S32.HI UR10, URZ, 0x1f, UR7 ;  /* 0x0000001f3f0a7899 */ /* 0x000fc60008011407 */
[----:B------:R-:W3:Y:S01]  /*2c50*/  MUFU.TANH R46, R46 ;  /* 0x0000002e002e7308 */ /* 0x000ee20000002400 */
[----:B-1----:R-:W-:Y:S01]  /*2c60*/  FSEL R62, R35, -INF , P3 ;  /* 0xff800000233e7808 */ /* 0x002fe20001800000 */
[----:B------:R-:W-:Y:S01]  /*2c70*/  ULEA.HI UR10, UR10, UR7, URZ, 0x7 ;  /* 0x000000070a0a7291 */ /* 0x000fe2000f8f383f */
[----:B------:R-:W-:Y:S02]  /*2c80*/  ISETP.GT.AND P3, PT, R34, 0x19, PT ;  /* 0x000000192200780c */ /* 0x000fe40003f64270 */
[----:B------:R-:W-:Y:S01]  /*2c90*/  FMNMX.FTZ R30, R62, R29, !PT ;  /* 0x0000001d3e1e7209 */ /* 0x000fe20007810000 */
[----:B------:R-:W-:Y:S01]  /*2ca0*/  USHF.R.S32.HI UR10, URZ, 0x7, UR10 ;  /* 0x000000073f0a7899 */ /* 0x000fe2000801140a */
[----:B0-----:R-:W-:Y:S01]  /*2cb0*/  FSEL R88, R39, -INF , P3 ;  /* 0xff80000027587808 */ /* 0x001fe20001800000 */
[----:B------:R0:W-:Y:S01]  /*2cc0*/  MUFU.TANH R32, R63 ;  /* 0x0000003f00207308 */ /* 0x0001e20000002400 */
[----:B------:R-:W-:Y:S01]  /*2cd0*/  ISETP.GT.AND P3, PT, R34, 0x21, PT ;  /* 0x000000212200780c */ /* 0x000fe20003f64270 */
[----:B------:R-:W-:-:S04]  /*2ce0*/  UISETP.LT.AND UP1, UPT, URZ, UR10, UPT ;  /* 0x0000000a3f00728c */ /* 0x000fc8000bf21270 */
[----:B------:R-:W-:Y:S02]  /*2cf0*/  USEL UR54, URZ, UR10, !UP1 ;  /* 0x0000000a3f367287 */ /* 0x000fe4000c800000 */
[----:B------:R3:W1:Y:S01]  /*2d00*/  MUFU.TANH R49, R50 ;  /* 0x0000003200317308 */ /* 0x0006620000002400 */
[----:B0-----:R-:W-:Y:S01]  /*2d10*/  FSEL R63, R38, -INF , P4 ;  /* 0xff800000263f7808 */ /* 0x001fe20002000000 */
[----:B------:R-:W-:Y:S01]  /*2d20*/  UISETP.GE.AND UP1, UPT, UR55, UR54, UPT ;  /* 0x000000363700728c */ /* 0x000fe2000bf26270 */
[----:B------:R-:W-:Y:S02]  /*2d30*/  ISETP.GT.AND P4, PT, R34, 0x20, PT ;  /* 0x000000202200780c */ /* 0x000fe40003f84270 */
[----:B------:R-:W-:Y:S02]  /*2d40*/  FMNMX.FTZ R29, R63, R30, !PT ;  /* 0x0000001e3f1d7209 */ /* 0x000fe40007810000 */
[----:B--2---:R-:W-:Y:S01]  /*2d50*/  FSEL R89, R42, -INF , P4 ;  /* 0xff8000002a597808 */ /* 0x004fe20002000000 */
[----:B------:R0:W2:Y:S01]  /*2d60*/  MUFU.TANH R48, R51 ;  /* 0x0000003300307308 */ /* 0x0000a20000002400 */
[----:B------:R-:W-:-:S02]  /*2d70*/  FMNMX.FTZ R30, R88, R29, !PT ;  /* 0x0000001d581e7209 */ /* 0x000fc40007810000 */
[----:B------:R-:W-:Y:S02]  /*2d80*/  ISETP.GT.AND P4, PT, R34, 0x28, PT ;  /* 0x000000282200780c */ /* 0x000fe40003f84270 */
[----:B------:R-:W-:Y:S02]  /*2d90*/  FMNMX.FTZ R30, R89, R30, !PT ;  /* 0x0000001e591e7209 */ /* 0x000fe40007810000 */
[----:B---3--:R-:W-:Y:S01]  /*2da0*/  FSEL R50, R46, -INF , P4 ;  /* 0xff8000002e327808 */ /* 0x008fe20002000000 */
[----:B------:R-:W3:Y:S01]  /*2db0*/  MUFU.TANH R45, R58 ;  /* 0x0000003a002d7308 */ /* 0x000ee20000002400 */
[----:B0-----:R-:W-:Y:S02]  /*2dc0*/  FSEL R51, R43, -INF , P3 ;  /* 0xff8000002b337808 */ /* 0x001fe40001800000 */
[----:B------:R-:W-:Y:S02]  /*2dd0*/  ISETP.GT.AND P3, PT, R34, 0x29, PT ;  /* 0x000000292200780c */ /* 0x000fe40003f64270 */
[----:B------:R-:W-:-:S02]  /*2de0*/  FMNMX.FTZ R29, R51, R30, !PT ;  /* 0x0000001e331d7209 */ /* 0x000fc40007810000 */
[----:B------:R-:W-:Y:S01]  /*2df0*/  ISETP.GT.AND P4, PT, R34, 0x30, PT ;  /* 0x000000302200780c */ /* 0x000fe20003f84270 */
[----:B------:R-:W0:Y:S01]  /*2e00*/  MUFU.TANH R66, R66 ;  /* 0x0000004200427308 */ /* 0x000e220000002400 */
[----:B------:R-:W-:Y:S02]  /*2e10*/  FSEL R44, R44, -INF , P3 ;  /* 0xff8000002c2c7808 */ /* 0x000fe40001800000 */
[----:B------:R-:W-:Y:S02]  /*2e20*/  FMNMX.FTZ R29, R50, R29, !PT ;  /* 0x0000001d321d7209 */ /* 0x000fe40007810000 */
[----:B------:R-:W-:Y:S02]  /*2e30*/  ISETP.GT.AND P3, PT, R34, 0x31, PT ;  /* 0x000000312200780c */ /* 0x000fe40003f64270 */
[----:B-1----:R-:W-:Y:S01]  /*2e40*/  FSEL R49, R49, -INF , P4 ;  /* 0xff80000031317808 */ /* 0x002fe20002000000 */
[----:B------:R-:W1:Y:S01]  /*2e50*/  MUFU.TANH R38, R67 ;  /* 0x0000004300267308 */ /* 0x000e620000002400 */
[----:B------:R-:W-:-:S02]  /*2e60*/  FMNMX.FTZ R30, R44, R29, !PT ;  /* 0x0000001d2c1e7209 */ /* 0x000fc40007810000 */
[----:B------:R-:W-:Y:S02]  /*2e70*/  ISETP.GT.AND P4, PT, R34, 0x38, PT ;  /* 0x000000382200780c */ /* 0x000fe40003f84270 */
[----:B--2---:R-:W-:Y:S02]  /*2e80*/  FSEL R48, R48, -INF , P3 ;  /* 0xff80000030307808 */ /* 0x004fe40001800000 */
[----:B------:R-:W-:Y:S01]  /*2e90*/  FMNMX.FTZ R29, R49, R30, !PT ;  /* 0x0000001e311d7209 */ /* 0x000fe20007810000 */
[----:B------:R-:W2:Y:S01]  /*2ea0*/  MUFU.TANH R70, R70 ;  /* 0x0000004600467308 */ /* 0x000ea20000002400 */
[----:B------:R-:W-:Y:S02]  /*2eb0*/  ISETP.GT.AND P3, PT, R34, 0x39, PT ;  /* 0x000000392200780c */ /* 0x000fe40003f64270 */
[----:B------:R-:W-:Y:S02]  /*2ec0*/  FSEL R47, R47, -INF , P4 ;  /* 0xff8000002f2f7808 */ /* 0x000fe40002000000 */
[----:B------:R-:W-:-:S02]  /*2ed0*/  FMNMX.FTZ R30, R48, R29, !PT ;  /* 0x0000001d301e7209 */ /* 0x000fc40007810000 */
[C---:B------:R-:W-:Y:S01]  /*2ee0*/  ISETP.GT.AND P4, PT, R34.reuse, 0x40, PT ;  /* 0x000000402200780c */ /* 0x040fe20003f84270 */
[----:B------:R-:W5:Y:S01]  /*2ef0*/  MUFU.TANH R71, R71 ;  /* 0x0000004700477308 */ /* 0x000f620000002400 */
[----:B------:R-:W-:Y:S02]  /*2f00*/  FSEL R46, R37, -INF , P3 ;  /* 0xff800000252e7808 */ /* 0x000fe40001800000 */
[----:B------:R-:W-:Y:S02]  /*2f10*/  FMNMX.FTZ R29, R47, R30, !PT ;  /* 0x0000001e2f1d7209 */ /* 0x000fe40007810000 */
[----:B------:R-:W-:Y:S02]  /*2f20*/  ISETP.GT.AND P3, PT, R34, 0x41, PT ;  /* 0x000000412200780c */ /* 0x000fe40003f64270 */
[----:B---3--:R-:W-:Y:S01]  /*2f30*/  FSEL R45, R45, -INF , P4 ;  /* 0xff8000002d2d7808 */ /* 0x008fe20002000000 */
[----:B------:R-:W3:Y:S01]  /*2f40*/  MUFU.TANH R36, R74 ;  /* 0x0000004a00247308 */ /* 0x000ee20000002400 */
[----:B------:R-:W-:-:S02]  /*2f50*/  FMNMX.FTZ R30, R46, R29, !PT ;  /* 0x0000001d2e1e7209 */ /* 0x000fc40007810000 */
[----:B------:R-:W-:Y:S02]  /*2f60*/  ISETP.GT.AND P4, PT, R34, 0x48, PT ;  /* 0x000000482200780c */ /* 0x000fe40003f84270 */
[----:B------:R-:W-:Y:S02]  /*2f70*/  FSEL R43, R40, -INF , P3 ;  /* 0xff800000282b7808 */ /* 0x000fe40001800000 */
[----:B------:R-:W-:Y:S01]  /*2f80*/  FMNMX.FTZ R30, R45, R30, !PT ;  /* 0x0000001e2d1e7209 */ /* 0x000fe20007810000 */
[----:B------:R-:W4:Y:S01]  /*2f90*/  MUFU.TANH R75, R75 ;  /* 0x0000004b004b7308 */ /* 0x000f220000002400 */
[----:B------:R-:W-:Y:S02]  /*2fa0*/  ISETP.GT.AND P3, PT, R34, 0x49, PT ;  /* 0x000000492200780c */ /* 0x000fe40003f64270 */
[----:B------:R-:W-:Y:S02]  /*2fb0*/  FSEL R42, R41, -INF , P4 ;  /* 0xff800000292a7808 */ /* 0x000fe40002000000 */
[----:B------:R-:W-:-:S02]  /*2fc0*/  FMNMX.FTZ R29, R43, R30, !PT ;  /* 0x0000001e2b1d7209 */ /* 0x000fc40007810000 */
[----:B------:R-:W-:Y:S01]  /*2fd0*/  ISETP.GT.AND P4, PT, R34, 0x50, PT ;  /* 0x000000502200780c */ /* 0x000fe20003f84270 */
[----:B------:R-:W4:Y:S01]  /*2fe0*/  MUFU.TANH R78, R78 ;  /* 0x0000004e004e7308 */ /* 0x000f220000002400 */
[----:B------:R-:W-:Y:S02]  /*2ff0*/  FSEL R39, R32, -INF , P3 ;  /* 0xff80000020277808 */ /* 0x000fe40001800000 */
[----:B------:R-:W-:Y:S02]  /*3000*/  FMNMX.FTZ R30, R42, R29, !PT ;  /* 0x0000001d2a1e7209 */ /* 0x000fe40007810000 */
[----:B------:R-:W-:Y:S02]  /*3010*/  ISETP.GT.AND P3, PT, R34, 0x51, PT ;  /* 0x000000512200780c */ /* 0x000fe40003f64270 */
[----:B0-----:R-:W-:Y:S01]  /*3020*/  FSEL R41, R66, -INF , P4 ;  /* 0xff80000042297808 */ /* 0x001fe20002000000 */
[----:B------:R-:W0:Y:S01]  /*3030*/  MUFU.TANH R79, R79 ;  /* 0x0000004f004f7308 */ /* 0x000e220000002400 */
[----:B------:R-:W-:-:S02]  /*3040*/  FMNMX.FTZ R30, R39, R30, !PT ;  /* 0x0000001e271e7209 */ /* 0x000fc40007810000 */
[----:B------:R-:W-:Y:S02]  /*3050*/  ISETP.GT.AND P4, PT, R34, 0x58, PT ;  /* 0x000000582200780c */ /* 0x000fe40003f84270 */
[----:B-1----:R-:W-:Y:S02]  /*3060*/  FSEL R38, R38, -INF , P3 ;  /* 0xff80000026267808 */ /* 0x002fe40001800000 */
[----:B------:R-:W-:Y:S01]  /*3070*/  FMNMX.FTZ R29, R41, R30, !PT ;  /* 0x0000001e291d7209 */ /* 0x000fe20007810000 */
[----:B------:R-:W1:Y:S01]  /*3080*/  MUFU.TANH R82, R82 ;  /* 0x0000005200527308 */ /* 0x000e620000002400 */
[----:B------:R-:W-:Y:S02]  /*3090*/  ISETP.GT.AND P3, PT, R34, 0x59, PT ;  /* 0x000000592200780c */ /* 0x000fe40003f64270 */
[----:B--2---:R-:W-:Y:S02]  /*30a0*/  FSEL R40, R70, -INF , P4 ;  /* 0xff80000046287808 */ /* 0x004fe40002000000 */
[----:B------:R-:W-:-:S02]  /*30b0*/  FMNMX.FTZ R29, R38, R29, !PT ;  /* 0x0000001d261d7209 */ /* 0x000fc40007810000 */
[----:B------:R-:W-:Y:S01]  /*30c0*/  ISETP.GT.AND P4, PT, R34, 0x60, PT ;  /* 0x000000602200780c */ /* 0x000fe20003f84270 */
[----:B------:R-:W2:Y:S01]  /*30d0*/  MUFU.TANH R83, R83 ;  /* 0x0000005300537308 */ /* 0x000ea20000002400 */
[----:B-----5:R-:W-:Y:S02]  /*30e0*/  FSEL R37, R71, -INF , P3 ;  /* 0xff80000047257808 */ /* 0x020fe40001800000 */
[----:B------:R-:W-:Y:S02]  /*30f0*/  FMNMX.FTZ R30, R40, R29, !PT ;  /* 0x0000001d281e7209 */ /* 0x000fe40007810000 */
[----:B------:R-:W-:Y:S02]  /*3100*/  ISETP.GT.AND P3, PT, R34, 0x61, PT ;  /* 0x000000612200780c */ /* 0x000fe40003f64270 */
[----:B---3--:R-:W-:Y:S01]  /*3110*/  FSEL R36, R36, -INF , P4 ;  /* 0xff80000024247808 */ /* 0x008fe20002000000 */
[----:B------:R-:W3:Y:S01]  /*3120*/  MUFU.TANH R86, R86 ;  /* 0x0000005600567308 */ /* 0x000ee20000002400 */
[----:B------:R-:W-:-:S02]  /*3130*/  FMNMX.FTZ R31, R37, R30, !PT ;  /* 0x0000001e251f7209 */ /* 0x000fc40007810000 */
[----:B------:R-:W-:Y:S02]  /*3140*/  ISETP.GT.AND P4, PT, R34, 0x68, PT ;  /* 0x000000682200780c */ /* 0x000fe40003f84270 */
[----:B----4-:R-:W-:Y:S02]  /*3150*/  FSEL R29, R75, -INF , P3 ;  /* 0xff8000004b1d7808 */ /* 0x010fe40001800000 */
[----:B------:R-:W-:Y:S01]  /*3160*/  FMNMX.FTZ R32, R36, R31, !PT ;  /* 0x0000001f24207209 */ /* 0x000fe20007810000 */
[----:B------:R-:W4:Y:S01]  /*3170*/  MUFU.TANH R87, R87 ;  /* 0x0000005700577308 */ /* 0x000f220000002400 */
[----:B------:R-:W-:Y:S02]  /*3180*/  ISETP.GT.AND P3, PT, R34, 0x69, PT ;  /* 0x000000692200780c */ /* 0x000fe40003f64270 */
[----:B------:R-:W-:Y:S02]  /*3190*/  FSEL R30, R78, -INF , P4 ;  /* 0xff8000004e1e7808 */ /* 0x000fe40002000000 */
[----:B------:R-:W-:-:S02]  /*31a0*/  FMNMX.FTZ R33, R29, R32, !PT ;  /* 0x000000201d217209 */ /* 0x000fc40007810000 */
[----:B------:R-:W-:Y:S01]  /*31b0*/  ISETP.GT.AND P4, PT, R34, 0x70, PT ;  /* 0x000000702200780c */ /* 0x000fe20003f84270 */
[----:B------:R5:W-:Y:S01]  /*31c0*/  MUFU.TANH R71, R61 ;  /* 0x0000003d00477308 */ /* 0x000be20000002400 */
[----:B0-----:R-:W-:Y:S02]  /*31d0*/  FSEL R31, R79, -INF , P3 ;  /* 0xff8000004f1f7808 */ /* 0x001fe40001800000 */
[----:B------:R-:W-:Y:S02]  /*31e0*/  FMNMX.FTZ R32, R30, R33, !PT ;  /* 0x000000211e207209 */ /* 0x000fe40007810000 */
[----:B------:R-:W-:Y:S02]  /*31f0*/  ISETP.GT.AND P3, PT, R34, 0x71, PT ;  /* 0x000000712200780c */ /* 0x000fe40003f64270 */
[----:B-1----:R-:W-:Y:S01]  /*3200*/  FSEL R33, R82, -INF , P4 ;  /* 0xff80000052217808 */ /* 0x002fe20002000000 */
[----:B------:R-:W0:Y:S01]  /*3210*/  MUFU.TANH R20, R20 ;  /* 0x0000001400147308 */ /* 0x000e220000002400 */
[----:B------:R-:W-:-:S02]  /*3220*/  FMNMX.FTZ R58, R31, R32, !PT ;  /* 0x000000201f3a7209 */ /* 0x000fc40007810000 */
[C---:B------:R-:W-:Y:S02]  /*3230*/  ISETP.GT.AND P4, PT, R34.reuse, 0x78, PT ;  /* 0x000000782200780c */ /* 0x040fe40003f84270 */
[----:B--2---:R-:W-:Y:S02]  /*3240*/  FSEL R32, R83, -INF , P3 ;  /* 0xff80000053207808 */ /* 0x004fe40001800000 */
[----:B------:R-:W-:Y:S01]  /*3250*/  FMNMX.FTZ R35, R33, R58, !PT ;  /* 0x0000003a21237209 */ /* 0x000fe20007810000 */
[----:B------:R-:W1:Y:S01]  /*3260*/  MUFU.TANH R21, R21 ;  /* 0x0000001500157308 */ /* 0x000e620000002400 */
[----:B------:R-:W-:Y:S02]  /*3270*/  ISETP.GT.AND P3, PT, R34, 0x79, PT ;  /* 0x000000792200780c */ /* 0x000fe40003f64270 */
[----:B---3--:R-:W-:Y:S02]  /*3280*/  FSEL R34, R86, -INF , P4 ;  /* 0xff80000056227808 */ /* 0x008fe40002000000 */
[----:B------:R-:W-:-:S02]  /*3290*/  FMNMX.FTZ R53, R32, R35, !PT ;  /* 0x0000002320357209 */ /* 0x000fc40007810000 */
[----:B----4-:R-:W-:Y:S01]  /*32a0*/  FSEL R35, R87, -INF , P3 ;  /* 0xff80000057237808 */ /* 0x010fe20001800000 */
[----:B------:R-:W2:Y:S01]  /*32b0*/  MUFU.TANH R28, R28 ;  /* 0x0000001c001c7308 */ /* 0x000ea20000002400 */
        /* <DEDUP_REMOVED lines=25> */
[----:B0-----:R-:W-:Y:S01]  /*3450*/  FSEL R52, R20, -INF , P3 ;  /* 0xff80000014347808 */ /* 0x001fe20001800000 */
[--C-:B------:R-:W-:Y:S01]  /*3460*/  FFMA.FTZ R26, R54, UR6, -R78.reuse ;  /* 0x00000006361a7c23 */ /* 0x100fe2000801084e */
[----:B-1----:R-:W-:Y:S01]  /*3470*/  FSEL R55, R21, -INF , P4 ;  /* 0xff80000015377808 */ /* 0x002fe20002000000 */
[--C-:B------:R-:W-:Y:S01]  /*3480*/  FFMA.FTZ R20, R56, UR6, -R78.reuse ;  /* 0x0000000638147c23 */ /* 0x100fe2000801084e */
[----:B------:R-:W-:Y:S01]  /*3490*/  ISETP.GT.AND P3, PT, R53, 0x9, PT ;  /* 0x000000093500780c */ /* 0x000fe20003f64270 */
[----:B------:R0:W-:Y:S01]  /*34a0*/  MUFU.TANH R70, R60 ;  /* 0x0000003c00467308 */ /* 0x0001e20000002400 */
[----:B--2---:R-:W-:Y:S01]  /*34b0*/  FSEL R54, R28, -INF , P5 ;  /* 0xff8000001c367808 */ /* 0x004fe20002800000 */
[--C-:B------:R-:W-:Y:S01]  /*34c0*/  FFMA.FTZ R28, R57, UR6, -R78.reuse ;  /* 0x00000006391c7c23 */ /* 0x100fe2000801084e */
[----:B------:R-:W-:Y:S01]  /*34d0*/  FMNMX.FTZ R21, R52, R55, !PT ;  /* 0x0000003734157209 */ /* 0x000fe20007810000 */
[--C-:B------:R-:W-:Y:S01]  /*34e0*/  FFMA.FTZ R88, R88, UR6, -R78.reuse ;  /* 0x0000000658587c23 */ /* 0x100fe2000801084e */
[----:B------:R-:W-:Y:S01]  /*34f0*/  ISETP.GT.AND P4, PT, R53, 0x10, PT ;  /* 0x000000103500780c */ /* 0x000fe20003f84270 */
[--C-:B------:R-:W-:Y:S01]  /*3500*/  FFMA.FTZ R39, R39, UR6, -R78.reuse ;  /* 0x0000000627277c23 */ /* 0x100fe2000801084e */
[----:B---3--:R-:W-:Y:S01]  /*3510*/  FSEL R56, R24, -INF , P3 ;  /* 0xff80000018387808 */ /* 0x008fe20001800000 */
[----:B------:R-:W-:Y:S01]  /*3520*/  MUFU.TANH R9, R9 ;  /* 0x0000000900097308 */ /* 0x000fe20000002400 */
[----:B------:R-:W-:Y:S01]  /*3530*/  FMNMX.FTZ R61, R54, R21, !PT ;  /* 0x00000015363d7209 */ /* 0x000fe20007810000 */
[--C-:B------:R-:W-:Y:S01]  /*3540*/  FFMA.FTZ R44, R44, UR6, -R78.reuse ;  /* 0x000000062c2c7c23 */ /* 0x100fe2000801084e */
[----:B------:R-:W-:Y:S01]  /*3550*/  ISETP.GT.AND P3, PT, R53, 0x11, PT ;  /* 0x000000113500780c */ /* 0x000fe20003f64270 */
[--C-:B------:R-:W-:Y:S01]  /*3560*/  FFMA.FTZ R42, R42, UR6, -R78.reuse ;  /* 0x000000062a2a7c23 */ /* 0x100fe2000801084e */
[----:B------:R-:W-:Y:S01]  /*3570*/  FSEL R57, R25, -INF , P4 ;  /* 0xff80000019397808 */ /* 0x000fe20002000000 */
[--C-:B------:R-:W-:Y:S01]  /*3580*/  FFMA.FTZ R35, R35, UR6, -R78.reuse ;  /* 0x0000000623237c23 */ /* 0x100fe2000801084e */
[----:B------:R-:W-:Y:S01]  /*3590*/  FMNMX.FTZ R24, R56, R61, !PT ;  /* 0x0000003d38187209 */ /* 0x000fe20007810000 */
[----:B------:R-:W1:Y:S01]  /*35a0*/  MUFU.TANH R6, R6 ;  /* 0x0000000600067308 */ /* 0x000e620000002400 */
[----:B------:R-:W-:Y:S01]  /*35b0*/  ISETP.GT.AND P4, PT, R53, 0x18, PT ;  /* 0x000000183500780c */ /* 0x000fe20003f84270 */
[--C-:B------:R-:W-:Y:S01]  /*35c0*/  FFMA.FTZ R40, R40, UR6, -R78.reuse ;  /* 0x0000000628287c23 */ /* 0x100fe2000801084e */
[----:B------:R-:W-:Y:S01]  /*35d0*/  FSEL R58, R14, -INF , P3 ;  /* 0xff8000000e3a7808 */ /* 0x000fe20001800000 */
[--C-:B------:R-:W-:Y:S01]  /*35e0*/  FFMA.FTZ R14, R59, UR6, -R78.reuse ;  /* 0x000000063b0e7c23 */ /* 0x100fe2000801084e */
[----:B------:R-:W-:Y:S01]  /*35f0*/  FMNMX.FTZ R25, R57, R24, !PT ;  /* 0x0000001839197209 */ /* 0x000fe20007810000 */
[----:B------:R-:W-:Y:S01]  /*3600*/  FFMA.FTZ R36, R36, UR6, -R78 ;  /* 0x0000000624247c23 */ /* 0x000fe2000801084e */
[----:B------:R-:W-:Y:S01]  /*3610*/  ISETP.GT.AND P3, PT, R53, 0x19, PT ;  /* 0x000000193500780c */ /* 0x000fe20003f64270 */
[----:B------:R-:W2:Y:S01]  /*3620*/  MUFU.TANH R7, R7 ;  /* 0x0000000700077308 */ /* 0x000ea20000002400 */
[----:B------:R-:W-:-:S02]  /*3630*/  FSEL R59, R15, -INF , P4 ;  /* 0xff8000000f3b7808 */ /* 0x000fc40002000000 */
[----:B------:R-:W-:Y:S02]  /*3640*/  FMNMX.FTZ R24, R58, R25, !PT ;  /* 0x000000193a187209 */ /* 0x000fe40007810000 */
[----:B------:R-:W-:Y:S02]  /*3650*/  ISETP.GT.AND P4, PT, R53, 0x20, PT ;  /* 0x000000203500780c */ /* 0x000fe40003f84270 */
[----:B0-----:R-:W-:Y:S01]  /*3660*/  FSEL R60, R13, -INF , P3 ;  /* 0xff8000000d3c7808 */ /* 0x001fe20001800000 */
[----:B------:R-:W-:-:S01]  /*3670*/  FFMA.FTZ R13, R62, UR6, -R78 ;  /* 0x000000063e0d7c23 */ /* 0x000fc2000801084e */
[----:B------:R-:W-:Y:S01]  /*3680*/  FMNMX.FTZ R15, R59, R24, !PT ;  /* 0x000000183b0f7209 */ /* 0x000fe20007810000 */
[----:B------:R-:W0:Y:S01]  /*3690*/  MUFU.TANH R5, R5 ;  /* 0x0000000500057308 */ /* 0x000e220000002400 */
[----:B------:R-:W-:Y:S02]  /*36a0*/  ISETP.GT.AND P3, PT, R53, 0x21, PT ;  /* 0x000000213500780c */ /* 0x000fe40003f64270 */
[----:B------:R-:W-:-:S02]  /*36b0*/  FSEL R61, R12, -INF , P4 ;  /* 0xff8000000c3d7808 */ /* 0x000fc40002000000 */
[----:B------:R-:W-:Y:S01]  /*36c0*/  FMNMX.FTZ R12, R60, R15, !PT ;  /* 0x0000000f3c0c7209 */ /* 0x000fe20007810000 */
[----:B------:R-:W-:Y:S01]  /*36d0*/  FFMA.FTZ R15, R63, UR6, -R78 ;  /* 0x000000063f0f7c23 */ /* 0x000fe2000801084e */
[----:B------:R-:W-:Y:S01]  /*36e0*/  FSEL R62, R11, -INF , P3 ;  /* 0xff8000000b3e7808 */ /* 0x000fe20001800000 */
[----:B------:R5:W-:Y:S01]  /*36f0*/  MUFU.TANH R74, R64 ;  /* 0x00000040004a7308 */ /* 0x000be20000002400 */
[----:B------:R-:W-:Y:S02]  /*3700*/  ISETP.GT.AND P4, PT, R53, 0x28, PT ;  /* 0x000000283500780c */ /* 0x000fe40003f84270 */
[----:B------:R-:W-:Y:S02]  /*3710*/  FMNMX.FTZ R11, R61, R12, !PT ;  /* 0x0000000c3d0b7209 */ /* 0x000fe40007810000 */
[----:B------:R-:W-:Y:S02]  /*3720*/  ISETP.GT.AND P3, PT, R53, 0x29, PT ;  /* 0x000000293500780c */ /* 0x000fe40003f64270 */
[----:B----4-:R-:W-:Y:S01]  /*3730*/  FSEL R63, R10, -INF , P4 ;  /* 0xff8000000a3f7808 */ /* 0x010fe20002000000 */
[----:B------:R-:W3:Y:S01]  /*3740*/  MUFU.TANH R4, R4 ;  /* 0x0000000400047308 */ /* 0x000ee20000002400 */
[----:B------:R-:W-:-:S02]  /*3750*/  FMNMX.FTZ R12, R62, R11, !PT ;  /* 0x0000000b3e0c7209 */ /* 0x000fc40007810000 */
[----:B------:R-:W-:Y:S02]  /*3760*/  ISETP.GT.AND P4, PT, R53, 0x30, PT ;  /* 0x000000303500780c */ /* 0x000fe40003f84270 */
[----:B-----5:R-:W-:Y:S02]  /*3770*/  FSEL R64, R8, -INF , P3 ;  /* 0xff80000008407808 */ /* 0x020fe40001800000 */
        /* <DEDUP_REMOVED lines=21> */
[C---:B------:R-:W-:Y:S02]  /*38d0*/  ISETP.GT.AND P3, PT, R53.reuse, 0x41, PT ;  /* 0x000000413500780c */ /* 0x040fe40003f64270 */
        /* <DEDUP_REMOVED lines=14> */
[C---:B------:R-:W-:Y:S02]  /*39c0*/  ISETP.GT.AND P3, PT, R53.reuse, 0x51, PT ;  /* 0x000000513500780c */ /* 0x040fe40003f64270 */
        /* <DEDUP_REMOVED lines=15> */
[----:B------:R-:W-:Y:S02]  /*3ac0*/  ISETP.GT.AND P3, PT, R53, 0x61, PT ;  /* 0x000000613500780c */ /* 0x000fe40003f64270 */
        /* <DEDUP_REMOVED lines=17> */
[----:B------:R-:W-:Y:S02]  /*3be0*/  ISETP.GT.AND P3, PT, R53, 0x71, PT ;  /* 0x000000713500780c */ /* 0x000fe40003f64270 */
        /* <DEDUP_REMOVED lines=15> */
[----:B------:R-:W-:Y:S02]  /*3ce0*/  CS2R R84, SRZ ;  /* 0x0000000000547805 */ /* 0x000fe4000001ff00 */
[----:B------:R-:W-:Y:S01]  /*3cf0*/  FMNMX.FTZ R12, R45, R12, !PT ;  /* 0x0000000c2d0c7209 */ /* 0x000fe20007810000 */
[----:B------:R0:W-:Y:S03]  /*3d00*/  MUFU.EX2 R21, R28 ;  /* 0x0000001c00157308 */ /* 0x0001e60000000800 */
[----:B------:R-:W-:Y:S01]  /*3d10*/  FMNMX.FTZ R24, R53, R12, !PT ;  /* 0x0000000c35187209 */ /* 0x000fe20007810000 */
[--C-:B-1----:R-:W-:Y:S01]  /*3d20*/  FFMA.FTZ R15, R38, UR6, -R78.reuse ;  /* 0x00000006260f7c23 */ /* 0x102fe2000801084e */
[----:B------:R-:W-:-:S01]  /*3d30*/  FFMA.FTZ R12, R41, UR6, -R78 ;  /* 0x00000006290c7c23 */ /* 0x000fc2000801084e */
[--C-:B------:R-:W-:Y:S01]  /*3d40*/  FFMA.FTZ R41, R37, UR6, -R78.reuse ;  /* 0x0000000625297c23 */ /* 0x100fe2000801084e */
[----:B------:R-:W-:-:S01]  /*3d50*/  FFMA.FTZ R37, R30, UR6, -R78 ;  /* 0x000000061e257c23 */ /* 0x000fc2000801084e */
[----:B------:R-:W1:Y:S01]  /*3d60*/  SHFL.BFLY PT, R25, R24, 0x2, 0x1f ;  /* 0x0c401f0018197f89 */ /* 0x000e6200000e0000 */
[----:B------:R-:W-:Y:S01]  /*3d70*/  IMAD.U32 R30, RZ, RZ, UR6 ;  /* 0x00000006ff1e7e24 */ /* 0x000fe2000f8e00ff */
[----:B------:R-:W-:Y:S01]  /*3d80*/  MUFU.EX2 R26, R26 ;  /* 0x0000001a001a7308 */ /* 0x000fe20000000800 */
[----:B0-----:R-:W-:-:S01]  /*3d90*/  FFMA.FTZ R28, R31, UR6, -R78 ;  /* 0x000000061f1c7c23 */ /* 0x001fc2000801084e */
[----:B---3--:R-:W-:-:S06]  /*3da0*/  F2FP.SATFINITE.E4M3.F32.PACK_AB_MERGE_C R227, R80, R77, RZ ;  /* 0x0000004d50e3723e */ /* 0x008fcc00048070ff */
[----:B------:R-:W0:Y:S08]  /*3db0*/  MUFU.EX2 R27, R27 ;  /* 0x0000001b001b7308 */ /* 0x000e300000000800 */
[----:B------:R-:W2:Y:S01]  /*3dc0*/  MUFU.EX2 R20, R20 ;  /* 0x0000001400147308 */ /* 0x000ea20000000800 */
[----:B-1----:R-:W-:Y:S01]  /*3dd0*/  FMNMX.FTZ R25, R24, R25, !PT ;  /* 0x0000001918197209 */ /* 0x002fe20007810000 */
[----:B------:R-:W-:-:S06]  /*3de0*/  FFMA.FTZ R24, R33, UR6, -R78 ;  /* 0x0000000621187c23 */ /* 0x000fcc000801084e */
[----:B------:R-:W-:Y:S01]  /*3df0*/  MUFU.EX2 R14, R14 ;  /* 0x0000000e000e7308 */ /* 0x000fe20000000800 */
[----:B0-----:R-:W-:-:S01]  /*3e00*/  FADD.FTZ R81, R26, R27 ;  /* 0x0000001b1a517221 */ /* 0x001fc20000010000 */
[----:B------:R-:W0:Y:S06]  /*3e10*/  SHFL.BFLY PT, R38, R25, 0x1, 0x1f ;  /* 0x0c201f0019267f89 */ /* 0x000e2c00000e0000 */
[----:B------:R-:W-:Y:S01]  /*3e20*/  MUFU.EX2 R13, R13 ;  /* 0x0000000d000d7308 */ /* 0x000fe20000000800 */
[----:B--2---:R-:W-:-:S04]  /*3e30*/  F2FP.SATFINITE.E4M3.F32.PACK_AB_MERGE_C R229, R21, R20, RZ ;  /* 0x0000001415e5723e */ /* 0x004fc800048070ff */
[----:B------:R-:W-:-:S03]  /*3e40*/  F2FP.SATFINITE.E4M3.F32.PACK_AB_MERGE_C R229, R27, R26, R229 ;  /* 0x0000001a1be5723e */ /* 0x000fc600048070e5 */
[----:B------:R1:W2:Y:S08]  /*3e50*/  MUFU.EX2 R9, R88 ;  /* 0x0000005800097308 */ /* 0x0002b00000000800 */
[----:B------:R3:W-:Y:S01]  /*3e60*/  MUFU.EX2 R43, R39 ;  /* 0x00000027002b7308 */ /* 0x0007e20000000800 */
[----:B-1----:R-:W-:Y:S02]  /*3e70*/  CS2R R88, SRZ ;  /* 0x0000000000587805 */ /* 0x002fe4000001ff00 */
[----:B0-----:R-:W-:Y:S01]  /*3e80*/  FMNMX.FTZ R161, R25, R38, !PT ;  /* 0x0000002619a17209 */ /* 0x001fe20007810000 */
[----:B------:R-:W-:-:S01]  /*3e90*/  FFMA.FTZ R25, R34, UR6, -R78 ;  /* 0x0000000622197c23 */ /* 0x000fc2000801084e */
[----:B------:R-:W-:-:S02]  /*3ea0*/  FADD.FTZ R38, R20, R81 ;  /* 0x0000005114267221 */ /* 0x000fc40000010000 */
[C---:B------:R-:W-:Y:S01]  /*3eb0*/  FSETP.NEU.FTZ.AND P3, PT, R161.reuse, -INF , PT ;  /* 0xff800000a100780b */ /* 0x040fe20003f7d000 */
[----:B------:R-:W-:Y:S01]  /*3ec0*/  FFMA.FTZ R30, R161, R30, -8 ;  /* 0xc1000000a11e7423 */ /* 0x000fe2000001001e */
[----:B---3--:R-:W-:-:S01]  /*3ed0*/  FFMA.FTZ R39, R29, UR6, -R78 ;  /* 0x000000061d277c23 */ /* 0x008fc2000801084e */
[----:B------:R-:W-:Y:S01]  /*3ee0*/  MUFU.EX2 R6, R6 ;  /* 0x0000000600067308 */ /* 0x000fe20000000800 */
[----:B------:R-:W-:-:S01]  /*3ef0*/  FFMA.FTZ R29, R32, UR6, -R78 ;  /* 0x00000006201d7c23 */ /* 0x000fc2000801084e */
[----:B--2---:R-:W-:Y:S02]  /*3f00*/  F2FP.SATFINITE.E4M3.F32.PACK_AB_MERGE_C R231, R9, R10, RZ ;  /* 0x0000000a09e7723e */ /* 0x004fe400048070ff */
[----:B------:R-:W-:Y:S02]  /*3f10*/  FSEL R31, R30, RZ, P3 ;  /* 0x000000ff1e1f7208 */ /* 0x000fe40001800000 */
[----:B------:R-:W-:Y:S02]  /*3f20*/  PLOP3.LUT P3, PT, PT, PT, UP1, 0x80, 0x0 ;  /* 0x000000000000781c */ /* 0x000fe40003f6f018 */
        /* <DEDUP_REMOVED lines=38> */
[----:B------:R-:W-:-:S02]  /*4190*/  F2FP.SATFINITE.E4M3.F32.PACK_AB_MERGE_C R231, R13, R14, R231 ;  /* 0x0000000e0de7723e */ /* 0x000fc400048070e7 */
[----:B------:R-:W0:Y:S01]  /*41a0*/  MUFU.EX2 R57, R57 ;  /* 0x0000003900397308 */ /* 0x000e220000000800 */
[----:B-1----:R-:W-:-:S01]  /*41b0*/  FADD.FTZ R34, R54, R79 ;  /* 0x0000004f36227221 */ /* 0x002fc20000010000 */
[----:B------:R-:W-:-:S04]  /*41c0*/  FADD.FTZ R79, R21, R38 ;  /* 0x00000026154f7221 */ /* 0x000fc80000010000 */
[----:B------:R-:W-:Y:S02]  /*41d0*/  FADD.FTZ R38, R14, R79 ;  /* 0x0000004f0e267221 */ /* 0x000fe40000010000 */
[----:B------:R-:W1:Y:S01]  /*41e0*/  MUFU.EX2 R58, R58 ;  /* 0x0000003a003a7308 */ /* 0x000e620000000800 */
[----:B--2---:R-:W-:-:S01]  /*41f0*/  FADD.FTZ R34, R33, R34 ;  /* 0x0000002221227221 */ /* 0x004fc20000010000 */
[----:B------:R-:W-:Y:S01]  /*4200*/  FADD.FTZ R79, R13, R38 ;  /* 0x000000260d4f7221 */ /* 0x000fe20000010000 */
[----:B------:R-:W-:-:S04]  /*4210*/  F2FP.SATFINITE.E4M3.F32.PACK_AB_MERGE_C R33, R33, R54, RZ ;  /* 0x000000362121723e */ /* 0x000fc800048070ff */
[----:B------:R-:W-:Y:S01]  /*4220*/  F2FP.SATFINITE.E4M3.F32.PACK_AB_MERGE_C R228, R55, R52, R33 ;  /* 0x0000003437e4723e */ /* 0x000fe20004807021 */
[----:B------:R-:W2:Y:S01]  /*4230*/  MUFU.EX2 R59, R59 ;  /* 0x0000003b003b7308 */ /* 0x000ea20000000800 */
[----:B------:R-:W-:-:S07]  /*4240*/  CS2R R54, SRZ ;  /* 0x0000000000367805 */ /* 0x000fce000001ff00 */
[----:B------:R-:W3:Y:S08]  /*4250*/  MUFU.EX2 R60, R60 ;  /* 0x0000003c003c7308 */ /* 0x000ef00000000800 */
[----:B------:R-:W4:Y:S08]  /*4260*/  MUFU.EX2 R61, R61 ;  /* 0x0000003d003d7308 */ /* 0x000f300000000800 */
[----:B------:R0:W-:Y:S08]  /*4270*/  MUFU.EX2 R32, R69 ;  /* 0x0000004500207308 */ /* 0x0001f00000000800 */
[----:B------:R-:W5:Y:S01]  /*4280*/  MUFU.EX2 R62, R62 ;  /* 0x0000003e003e7308 */ /* 0x000f620000000800 */
[----:B0-----:R-:W-:-:S01]  /*4290*/  FADD.FTZ R69, R57, R34 ;  /* 0x0000002239457221 */ /* 0x001fc20000010000 */
[----:B------:R-:W-:-:S03]  /*42a0*/  FADD.FTZ R34, R10, R79 ;  /* 0x0000004f0a227221 */ /* 0x000fc60000010000 */
[----:B-1----:R-:W-:Y:S01]  /*42b0*/  FADD.FTZ R2, R58, R69 ;  /* 0x000000453a027221 */ /* 0x002fe20000010000 */
[----:B------:R-:W-:-:S02]  /*42c0*/  FADD.FTZ R79, R9, R34 ;  /* 0x00000022094f7221 */ /* 0x000fc40000010000 */
[----:B------:R-:W0:Y:S01]  /*42d0*/  MUFU.EX2 R3, R3 ;  /* 0x0000000300037308 */ /* 0x000e220000000800 */
[----:B--2---:R-:W-:-:S01]  /*42e0*/  FADD.FTZ R69, R59, R2 ;  /* 0x000000023b457221 */ /* 0x004fc20000010000 */
[----:B------:R-:W-:Y:S01]  /*42f0*/  FADD.FTZ R34, R6, R79 ;  /* 0x0000004f06227221 */ /* 0x000fe20000010000 */
[C---:B---3--:R-:W-:Y:S02]  /*4300*/  F2FP.SATFINITE.E4M3.F32.PACK_AB_MERGE_C R59, R60.reuse, R59, RZ ;  /* 0x0000003b3c3b723e */ /* 0x048fe400048070ff */
[----:B------:R-:W-:Y:S01]  /*4310*/  FADD.FTZ R2, R60, R69 ;  /* 0x000000453c027221 */ /* 0x000fe20000010000 */
[----:B------:R-:W-:-:S01]  /*4320*/  FADD.FTZ R38, R5, R34 ;  /* 0x0000002205267221 */ /* 0x000fc20000010000 */
[----:B------:R-:W-:Y:S01]  /*4330*/  F2FP.SATFINITE.E4M3.F32.PACK_AB_MERGE_C R230, R58, R57, R59 ;  /* 0x000000393ae6723e */ /* 0x000fe2000480703b */
[----:B------:R-:W1:Y:S01]  /*4340*/  MUFU.EX2 R63, R63 ;  /* 0x0000003f003f7308 */ /* 0x000e620000000800 */
[----:B----4-:R-:W-:-:S01]  /*4350*/  FADD.FTZ R69, R61, R2 ;  /* 0x000000023d457221 */ /* 0x010fc20000010000 */
[----:B------:R-:W-:-:S02]  /*4360*/  CS2R R58, SRZ ;  /* 0x00000000003a7805 */ /* 0x000fc4000001ff00 */
[----:B------:R-:W-:Y:S01]  /*4370*/  CS2R R56, SRZ ;  /* 0x0000000000387805 */ /* 0x000fe2000001ff00 */
[----:B-----5:R-:W-:-:S03]  /*4380*/  FADD.FTZ R34, R62, R69 ;  /* 0x000000453e227221 */ /* 0x020fc60000010000 */
[----:B------:R-:W2:Y:S01]  /*4390*/  MUFU.EX2 R44, R44 ;  /* 0x0000002c002c7308 */ /* 0x000ea20000000800 */
[----:B0-----:R-:W-:-:S07]  /*43a0*/  FADD.FTZ R79, R3, R38 ;  /* 0x00000026034f7221 */ /* 0x001fce0000010000 */
[----:B------:R-:W0:Y:S01]  /*43b0*/  MUFU.EX2 R64, R64 ;  /* 0x0000004000407308 */ /* 0x000e220000000800 */
[----:B-1----:R-:W-:-:S07]  /*43c0*/  FADD.FTZ R69, R63, R34 ;  /* 0x000000223f457221 */ /* 0x002fce0000010000 */
[----:B------:R-:W1:Y:S01]  /*43d0*/  MUFU.EX2 R65, R65 ;  /* 0x0000004100417308 */ /* 0x000e620000000800 */
[----:B--2---:R-:W-:-:S01]  /*43e0*/  FADD.FTZ R79, R44, R79 ;  /* 0x0000004f2c4f7221 */ /* 0x004fc20000010000 */
[----:B------:R-:W-:-:S03]  /*43f0*/  F2FP.SATFINITE.E4M3.F32.PACK_AB_MERGE_C R225, R44, R3, RZ ;  /* 0x000000032ce1723e */ /* 0x000fc600048070ff */
[----:B------:R-:W-:Y:S01]  /*4400*/  FADD.FTZ R38, R4, R79 ;  /* 0x0000004f04267221 */ /* 0x000fe20000010000 */
[----:B------:R-:W-:Y:S02]  /*4410*/  F2FP.SATFINITE.E4M3.F32.PACK_AB_MERGE_C R225, R5, R6, R225 ;  /* 0x0000000605e1723e */ /* 0x000fe400048070e1 */
[----:B------:R-:W-:Y:S01]  /*4420*/  CS2R R78, SRZ ;  /* 0x00000000004e7805 */ /* 0x000fe2000001ff00 */
[----:B------:R-:W2:Y:S01]  /*4430*/  MUFU.EX2 R7, R7 ;  /* 0x0000000700077308 */ /* 0x000ea20000000800 */
[----:B0-----:R-:W-:-:S01]  /*4440*/  FADD.FTZ R34, R64, R69 ;  /* 0x0000004540227221 */ /* 0x001fc20000010000 */
[----:B------:R-:W-:-:S04]  /*4450*/  F2FP.SATFINITE.E4M3.F32.PACK_AB_MERGE_C R63, R64, R63, RZ ;  /* 0x0000003f403f723e */ /* 0x000fc800048070ff */
[----:B------:R-:W-:Y:S02]  /*4460*/  F2FP.SATFINITE.E4M3.F32.PACK_AB_MERGE_C R224, R62, R61, R63 ;  /* 0x0000003d3ee0723e */ /* 0x000fe4000480703f */
[----:B------:R-:W-:Y:S01]  /*4470*/  CS2R R62, SRZ ;  /* 0x00000000003e7805 */ /* 0x000fe2000001ff00 */
[----:B------:R-:W0:Y:S01]  /*4480*/  MUFU.EX2 R66, R66 ;  /* 0x0000004200427308 */ /* 0x000e220000000800 */
[----:B-1----:R-:W-:-:S01]  /*4490*/  FADD.FTZ R53, R65, R34 ;  /* 0x0000002241357221 */ /* 0x002fc20000010000 */
[----:B------:R-:W-:-:S06]  /*44a0*/  CS2R R60, SRZ ;  /* 0x00000000003c7805 */ /* 0x000fcc000001ff00 */
[----:B------:R-:W1:Y:S01]  /*44b0*/  MUFU.EX2 R67, R67 ;  /* 0x0000004300437308 */ /* 0x000e620000000800 */
[----:B--2---:R-:W-:-:S01]  /*44c0*/  FADD.FTZ R38, R7, R38 ;  /* 0x0000002607267221 */ /* 0x004fc20000010000 */
[----:B------:R-:W-:-:S03]  /*44d0*/  F2FP.SATFINITE.E4M3.F32.PACK_AB_MERGE_C R227, R7, R4, R227 ;  /* 0x0000000407e3723e */ /* 0x000fc600048070e3 */
[----:B------:R-:W-:-:S03]  /*44e0*/  FADD.FTZ R21, R77, R38 ;  /* 0x000000264d157221 */ /* 0x000fc60000010000 */
[----:B------:R-:W2:Y:S01]  /*44f0*/  MUFU.EX2 R68, R68 ;  /* 0x0000004400447308 */ /* 0x000ea20000000800 */
[----:B0-----:R-:W-:-:S01]  /*4500*/  FADD.FTZ R10, R66, R53 ;  /* 0x00000035420a7221 */ /* 0x001fc20000010000 */
[----:B------:R-:W-:Y:S01]  /*4510*/  FADD.FTZ R21, R80, R21 ;  /* 0x0000001550157221 */ /* 0x000fe20000010000 */
[----:B------:R-:W-:Y:S02]  /*4520*/  CS2R R80, SRZ ;  /* 0x0000000000507805 */ /* 0x000fe4000001ff00 */
[----:B------:R-:W-:-:S03]  /*4530*/  CS2R R52, SRZ ;  /* 0x0000000000347805 */ /* 0x000fc6000001ff00 */
[----:B------:R-:W0:Y:S01]  /*4540*/  MUFU.EX2 R8, R8 ;  /* 0x0000000800087308 */ /* 0x000e220000000800 */
[----:B-1----:R-:W-:-:S07]  /*4550*/  FADD.FTZ R3, R67, R10 ;  /* 0x0000000a43037221 */ /* 0x002fce0000010000 */
[----:B------:R-:W1:Y:S01]  /*4560*/  MUFU.EX2 R51, R51 ;  /* 0x0000003300337308 */ /* 0x000e620000000800 */
[----:B--2---:R-:W-:-:S01]  /*4570*/  FADD.FTZ R10, R68, R3 ;  /* 0x00000003440a7221 */ /* 0x004fc20000010000 */
[----:B------:R-:W-:Y:S02]  /*4580*/  F2FP.SATFINITE.E4M3.F32.PACK_AB_MERGE_C R67, R68, R67, RZ ;  /* 0x000000434443723e */ /* 0x000fe400048070ff */
[----:B------:R-:W-:Y:S02]  /*4590*/  CS2R R68, SRZ ;  /* 0x0000000000447805 */ /* 0x000fe4000001ff00 */
[----:B------:R-:W-:Y:S02]  /*45a0*/  F2FP.SATFINITE.E4M3.F32.PACK_AB_MERGE_C R226, R66, R65, R67 ;  /* 0x0000004142e2723e */ /* 0x000fe40004807043 */
[----:B------:R-:W-:Y:S01]  /*45b0*/  CS2R R66, SRZ ;  /* 0x0000000000427805 */ /* 0x000fe2000001ff00 */
[----:B------:R-:W2:Y:S01]  /*45c0*/  MUFU.EX2 R11, R11 ;  /* 0x0000000b000b7308 */ /* 0x000ea20000000800 */
[----:B0-----:R-:W-:-:S01]  /*45d0*/  FADD.FTZ R20, R8, R21 ;  /* 0x0000001508147221 */ /* 0x001fc20000010000 */
[----:B------:R-:W-:-:S06]  /*45e0*/  CS2R R64, SRZ ;  /* 0x0000000000407805 */ /* 0x000fcc000001ff00 */
[----:B------:R-:W0:Y:S01]  /*45f0*/  MUFU.EX2 R42, R42 ;  /* 0x0000002a002a7308 */ /* 0x000e220000000800 */
[----:B-1----:R-:W-:-:S04]  /*4600*/  FADD.FTZ R3, R51, R10 ;  /* 0x0000000a33037221 */ /* 0x002fc80000010000 */
[----:B------:R-:W-:-:S03]  /*4610*/  FADD.FTZ R3, R32, R3 ;  /* 0x0000000320037221 */ /* 0x000fc60000010000 */
[----:B------:R-:W1:Y:S01]  /*4620*/  MUFU.EX2 R50, R50 ;  /* 0x0000003200327308 */ /* 0x000e620000000800 */
[----:B--2---:R-:W-:-:S07]  /*4630*/  FADD.FTZ R21, R11, R20 ;  /* 0x000000140b157221 */ /* 0x004fce0000010000 */
[----:B------:R-:W-:Y:S01]  /*4640*/  MUFU.EX2 R30, R35 ;  /* 0x00000023001e7308 */ /* 0x000fe20000000800 */
[----:B0-----:R-:W-:-:S01]  /*4650*/  FADD.FTZ R34, R42, R21 ;  /* 0x000000152a227221 */ /* 0x001fc20000010000 */
[----:B------:R-:W-:-:S03]  /*4660*/  F2FP.SATFINITE.E4M3.F32.PACK_AB_MERGE_C R221, R43, R42, RZ ;  /* 0x0000002a2bdd723e */ /* 0x000fc600048070ff */
[----:B------:R-:W-:Y:S01]  /*4670*/  FADD.FTZ R43, R43, R34 ;  /* 0x000000222b2b7221 */ /* 0x000fe20000010000 */
[----:B------:R-:W-:Y:S02]  /*4680*/  F2FP.SATFINITE.E4M3.F32.PACK_AB_MERGE_C R221, R11, R8, R221 ;  /* 0x000000080bdd723e */ /* 0x000fe400048070dd */
[----:B------:R-:W0:Y:S01]  /*4690*/  MUFU.EX2 R35, R70 ;  /* 0x0000004600237308 */ /* 0x000e220000000800 */
[----:B-1----:R-:W-:-:S07]  /*46a0*/  FADD.FTZ R20, R50, R3 ;  /* 0x0000000332147221 */ /* 0x002fce0000010000 */
[----:B------:R-:W1:Y:S08]  /*46b0*/  MUFU.EX2 R12, R12 ;  /* 0x0000000c000c7308 */ /* 0x000e700000000800 */
[----:B------:R-:W2:Y:S01]  /*46c0*/  MUFU.EX2 R71, R71 ;  /* 0x0000004700477308 */ /* 0x000ea20000000800 */
[----:B0-----:R-:W-:-:S01]  /*46d0*/  FADD.FTZ R20, R35, R20 ;  /* 0x0000001423147221 */ /* 0x001fc20000010000 */
[----:B------:R-:W-:-:S02]  /*46e0*/  F2FP.SATFINITE.E4M3.F32.PACK_AB_MERGE_C R50, R35, R50, RZ ;  /* 0x000000322332723e */ /* 0x000fc400048070ff */
[----:B------:R-:W-:Y:S02]  /*46f0*/  CS2R R34, SRZ ;  /* 0x0000000000227805 */ /* 0x000fe4000001ff00 */
[----:B------:R-:W-:Y:S02]  /*4700*/  F2FP.SATFINITE.E4M3.F32.PACK_AB_MERGE_C R220, R32, R51, R50 ;  /* 0x0000003320dc723e */ /* 0x000fe40004807032 */
[----:B------:R-:W-:Y:S01]  /*4710*/  CS2R R50, SRZ ;  /* 0x0000000000327805 */ /* 0x000fe2000001ff00 */
[----:B------:R-:W0:Y:S01]  /*4720*/  MUFU.EX2 R15, R15 ;  /* 0x0000000f000f7308 */ /* 0x000e220000000800 */
[----:B-1----:R-:W-:-:S01]  /*4730*/  FADD.FTZ R26, R12, R43 ;  /* 0x0000002b0c1a7221 */ /* 0x002fc20000010000 */
[----:B------:R-:W-:Y:S02]  /*4740*/  CS2R R42, SRZ ;  /* 0x00000000002a7805 */ /* 0x000fe4000001ff00 */
[----:B------:R-:W-:-:S04]  /*4750*/  CS2R R32, SRZ ;  /* 0x0000000000207805 */ /* 0x000fc8000001ff00 */
[----:B------:R-:W1:Y:S01]  /*4760*/  MUFU.EX2 R72, R72 ;  /* 0x0000004800487308 */ /* 0x000e620000000800 */
[----:B--2---:R-:W-:-:S07]  /*4770*/  FADD.FTZ R3, R71, R20 ;  /* 0x0000001447037221 */ /* 0x004fce0000010000 */
[----:B------:R-:W2:Y:S01]  /*4780*/  MUFU.EX2 R40, R40 ;  /* 0x0000002800287308 */ /* 0x000ea20000000800 */
[----:B0-----:R-:W-:-:S01]  /*4790*/  FADD.FTZ R5, R15, R26 ;  /* 0x0000001a0f057221 */ /* 0x001fc20000010000 */
[----:B------:R-:W-:-:S06]  /*47a0*/  CS2R R26, SRZ ;  /* 0x00000000001a7805 */ /* 0x000fcc000001ff00 */
[----:B------:R-:W0:Y:S01]  /*47b0*/  MUFU.EX2 R49, R49 ;  /* 0x0000003100317308 */ /* 0x000e220000000800 */
[----:B-1----:R-:W-:-:S07]  /*47c0*/  FADD.FTZ R4, R72, R3 ;  /* 0x0000000348047221 */ /* 0x002fce0000010000 */
[----:B------:R-:W1:Y:S01]  /*47d0*/  MUFU.EX2 R41, R41 ;  /* 0x0000002900297308 */ /* 0x000e620000000800 */
[----:B--2---:R-:W-:-:S07]  /*47e0*/  FADD.FTZ R6, R40, R5 ;  /* 0x0000000528067221 */ /* 0x004fce0000010000 */
[----:B------:R-:W2:Y:S01]  /*47f0*/  MUFU.EX2 R2, R73 ;  /* 0x0000004900027308 */ /* 0x000ea20000000800 */
[----:B0-----:R-:W-:-:S07]  /*4800*/  FADD.FTZ R5, R49, R4 ;  /* 0x0000000431057221 */ /* 0x001fce0000010000 */
[----:B------:R-:W-:Y:S01]  /*4810*/  MUFU.EX2 R37, R37 ;  /* 0x0000002500257308 */ /* 0x000fe20000000800 */
[C---:B-1----:R-:W-:Y:S01]  /*4820*/  F2FP.SATFINITE.E4M3.F32.PACK_AB_MERGE_C R40, R41.reuse, R40, RZ ;  /* 0x000000282928723e */ /* 0x042fe200048070ff */
[----:B------:R-:W-:-:S03]  /*4830*/  FADD.FTZ R41, R41, R6 ;  /* 0x0000000629297221 */ /* 0x000fc60000010000 */
[----:B------:R-:W-:-:S03]  /*4840*/  F2FP.SATFINITE.E4M3.F32.PACK_AB_MERGE_C R223, R15, R12, R40 ;  /* 0x0000000c0fdf723e */ /* 0x000fc60004807028 */
[----:B------:R-:W0:Y:S01]  /*4850*/  MUFU.EX2 R28, R28 ;  /* 0x0000001c001c7308 */ /* 0x000e220000000800 */
[----:B--2---:R-:W-:-:S01]  /*4860*/  FADD.FTZ R5, R2, R5 ;  /* 0x0000000502057221 */ /* 0x004fc20000010000 */
        /* <DEDUP_REMOVED lines=8> */
[----:B-1----:R-:W-:-:S01]  /*48f0*/  FADD.FTZ R4, R36, R41 ;  /* 0x0000002924047221 */ /* 0x002fc20000010000 */
[----:B------:R-:W-:-:S06]  /*4900*/  CS2R R40, SRZ ;  /* 0x0000000000287805 */ /* 0x000fcc000001ff00 */
[----:B------:R-:W1:Y:S01]  /*4910*/  MUFU.EX2 R9, R74 ;  /* 0x0000004a00097308 */ /* 0x000e620000000800 */
[----:B--2---:R-:W-:-:S07]  /*4920*/  FADD.FTZ R2, R48, R5 ;  /* 0x0000000530027221 */ /* 0x004fce0000010000 */
[----:B------:R-:W2:Y:S01]  /*4930*/  MUFU.EX2 R47, R47 ;  /* 0x0000002f002f7308 */ /* 0x000ea20000000800 */
[C---:B0-----:R-:W-:Y:S01]  /*4940*/  F2FP.SATFINITE.E4M3.F32.PACK_AB_MERGE_C R217, R39.reuse, R36, R6 ;  /* 0x0000002427d9723e */ /* 0x041fe20004807006 */
[----:B------:R-:W-:Y:S01]  /*4950*/  FADD.FTZ R6, R39, R4 ;  /* 0x0000000427067221 */ /* 0x000fe20000010000 */
[----:B------:R-:W-:-:S03]  /*4960*/  CS2R R38, SRZ ;  /* 0x0000000000267805 */ /* 0x000fc6000001ff00 */
[----:B------:R-:W-:Y:S02]  /*4970*/  FADD.FTZ R37, R37, R6 ;  /* 0x0000000625257221 */ /* 0x000fe40000010000 */
        /* <DEDUP_REMOVED lines=12> */
[----:B-1----:R-:W-:-:S01]  /*4a40*/  FADD.FTZ R6, R24, R37 ;  /* 0x0000002518067221 */ /* 0x002fc20000010000 */
[----:B------:R-:W-:-:S06]  /*4a50*/  CS2R R36, SRZ ;  /* 0x0000000000247805 */ /* 0x000fcc000001ff00 */
        /* <DEDUP_REMOVED lines=27> */
[----:B------:R-:W-:-:S06]  /*4c10*/  ULDC UR53, c[0x0][0x988] ;  /* 0x0002620000357ab9 */ /* 0x000fcc0000000800 */
.L_x_2156:
[----:B------:R-:W-:Y:S01]  /*4c20*/  ISETP.NE.AND P4, PT, RZ, UR43, PT ;  /* 0x0000002bff007c0c */ /* 0x000fe2000bf85270 */
[----:B------:R-:W-:-:S04]  /*4c30*/  UISETP.NE.AND UP1, UPT, UR57, 0x1, UPT ;  /* 0x000000013900788c */ /* 0x000fc8000bf25270 */
[----:B------:R-:W-:-:S04]  /*4c40*/  USEL UR44, URZ, 0x1, UP1 ;  /* 0x000000013f2c7887 */ /* 0x000fc80008800000 */
[----:B------:R-:W-:-:S04]  /*4c50*/  ULOP3.LUT UR44, UR58, UR44, URZ, 0x3c, !UPT ;  /* 0x0000002c3a2c7292 */ /* 0x000fc8000f8e3c3f */
[----:B------:R-:W-:Y:S08]  /*4c60*/  @P4 BRA `(.L_x_2147) ;  /* 0x0000000000384947 */ /* 0x000ff00003800000 */
[----:B------:R-:W-:Y:S05]  /*4c70*/  @!P0 BRA `(.L_x_2148) ;  /* 0x0000000000048947 */ /* 0x000fea0003800000 */
[----:B------:R-:W-:Y:S01]  /*4c80*/  BPT.TRAP 0x1 ;  /* 0x000000040000795c */ /* 0x000fe20000300000 */
.L_x_2148:
        /* <DEDUP_REMOVED lines=9> */
.L_x_2149:
[----:B-1----:R-:W-:Y:S05]  /*4d20*/  @P3 BRA `(.L_x_2147) ;  /* 0x0000000000083947 */ /* 0x002fea0003800000 */
[----:B------:R-:W1:Y:S02]  /*4d30*/  SYNCS.PHASECHK.TRANS64.TRYWAIT P3, [UR6+0x38830], R6 ;  /* 0x03883006ff0075a7 */ /* 0x000e640008060146 */
[----:B-1----:R-:W-:Y:S05]  /*4d40*/  @!P3 BRA `(.L_x_2150) ;  /* 0x0000010c00a0b947 */ /* 0x002fea0003800000 */
.L_x_2147:
        /* <DEDUP_REMOVED lines=50> */
.L_x_2152:
[----:B------:R-:W-:Y:S01]  /*5070*/  ULEA UR6, UR57, UR41, 0x3 ;  /* 0x0000002939067291 */ /* 0x000fe2000f8e183f */
[----:B------:R-:W-:-:S05]  /*5080*/  IMAD.U32 R6, RZ, RZ, UR58 ;  /* 0x0000003aff067e24 */ /* 0x000fca000f8e00ff */
[----:B------:R-:W-:-:S04]  /*5090*/  SHF.L.U32 R6, R6, 0x1f, RZ ;  /* 0x0000001f06067819 */ /* 0x000fc800000006ff */
[----:B------:R0:W1:Y:S01]  /*50a0*/  SYNCS.PHASECHK.TRANS64.TRYWAIT P3, [UR6+0x38850], R6 ;  /* 0x03885006ff0075a7 */ /* 0x0000620008060146 */
[----:B------:R-:W-:Y:S05]  /*50b0*/  @!P0 BRA `(.L_x_2153) ;  /* 0x0000000000048947 */ /* 0x000fea0003800000 */
[----:B------:R-:W-:Y:S01]  /*50c0*/  BPT.TRAP 0x1 ;  /* 0x000000040000795c */ /* 0x000fe20000300000 */
.L_x_2153:
[----:B-1----:R-:W-:Y:S05]  /*50d0*/  @P3 BRA `(.L_x_2151) ;  /* 0x0000000000083947 */ /* 0x002fea0003800000 */
[----:B------:R-:W1:Y:S02]  /*50e0*/  SYNCS.PHASECHK.TRANS64.TRYWAIT P3, [UR6+0x38850], R6 ;  /* 0x03885006ff0075a7 */ /* 0x000e640008060146 */
[----:B-1----:R-:W-:Y:S05]  /*50f0*/  @!P3 BRA `(.L_x_2154) ;  /* 0x0000010800ccb947 */ /* 0x002fea0003800000 */
.L_x_2151:
        /* <DEDUP_REMOVED lines=15> */
[C---:B------:R-:W-:Y:S01]  /*51f0*/  FMUL.FTZ R156, R0.reuse, R168 ;  /* 0x000000a8009c7220 */ /* 0x040fe20000410000 */
[----:B------:R-:W-:Y:S01]  /*5200*/  ULEA UR10, UR57, UR6, 0xb ;  /* 0x00000006390a7291 */ /* 0x000fe2000f8e583f */
[----:B------:R-:W-:Y:S01]  /*5210*/  FMUL.FTZ R168, R0, R180 ;  /* 0x000000b400a87220 */ /* 0x000fe20000410000 */
[----:B------:R-:W-:-:S02]  /*5220*/  IMAD.MOV.U32 R180, RZ, RZ, -0x2 ;  /* 0xfffffffeffb47424 */ /* 0x000fc400078e00ff */
[C---:B01----:R-:W-:Y:S01]  /*5230*/  FMUL.FTZ R6, R0.reuse, R152 ;  /* 0x0000009800067220 */ /* 0x043fe20000410000 */
[C---:B------:R-:W-:Y:S01]  /*5240*/  FMUL.FTZ R7, R0.reuse, R153 ;  /* 0x0000009900077220 */ /* 0x040fe20000410000 */
[C---:B------:R-:W-:Y:S01]  /*5250*/  FMUL.FTZ R153, R0.reuse, R165 ;  /* 0x000000a500997220 */ /* 0x040fe20000410000 */
[C---:B------:R-:W-:Y:S01]  /*5260*/  FMUL.FTZ R165, R0.reuse, R177 ;  /* 0x000000b100a57220 */ /* 0x040fe20000410000 */
[----:B------:R-:W-:Y:S01]  /*5270*/  UMOV UR6, UR10 ;  /* 0x0000000a00067c82 */ /* 0x000fe20008000000 */
[C---:B------:R-:W-:Y:S01]  /*5280*/  FMUL.FTZ R11, R0.reuse, R157 ;  /* 0x0000009d000b7220 */ /* 0x040fe20000410000 */
[----:B------:R-:W-:Y:S01]  /*5290*/  QGMMA.64x256x32.F32.E4M3.E4M3 R24, R228, gdesc[UR4], R24, gsb0 ;  /* 0x03e00004e4187df3 */ /* 0x000fe20008000818 */
[----:B------:R-:W-:Y:S01]  /*52a0*/  UIADD3 UR6, UR10, 0x2, URZ ;  /* 0x000000020a067890 */ /* 0x000fe2000fffe03f */
[----:B------:R-:W0:Y:S01]  /*52b0*/  MUFU.TANH R6, R6 ;  /* 0x0000000600067308 */ /* 0x000e220000002400 */
[----:B------:R-:W-:Y:S01]  /*52c0*/  UMOV UR7, 0x40000040 ;  /* 0x4000004000077882 */ /* 0x000fe20000000000 */
        /* <DEDUP_REMOVED lines=35> */
[----:B------:R-:W-:-:S03]  /*5500*/  FMUL.FTZ R195, R0, R195 ;  /* 0x000000c300c37220 */ /* 0x000fc60000410000 */
        /* <DEDUP_REMOVED lines=31> */
[----:B------:R-:W0:Y:S01]  /*5700*/  S2R R231, SR_TID.X ;  /* 0x0000000000e77919 */ /* 0x000e220000002100 */
[----:B------:R-:W-:Y:S01]  /*5710*/  MUFU.TANH R163, R163 ;  /* 0x000000a300a37308 */ /* 0x000fe20000002400 */
[----:B------:R-:W-:Y:S01]  /*5720*/  QGMMA.64x256x32.F32.E4M3.E4M3 R24, R224, gdesc[UR4], R24, gsb0 ;  /* 0x03e00004e0187df3 */ /* 0x000fe20008000818 */
[----:B------:R-:W-:Y:S01]  /*5730*/  UIADD3 UR6, UR10, 0x4, URZ ;  /* 0x000000040a067890 */ /* 0x000fe2000fffe03f */
[----:B------:R-:W-:-:S05]  /*5740*/  UMOV UR7, 0x40000040 ;  /* 0x4000004000077882 */ /* 0x000fca0000000000 */
        /* <DEDUP_REMOVED lines=30> */
[----:B------:R-:W-:Y:S01]  /*5930*/  UMOV UR6, UR53 ;  /* 0x0000003500067c82 */ /* 0x000fe20008000000 */
[----:B------:R-:W-:-:S02]  /*5940*/  IMAD.U32 R180, RZ, RZ, UR52 ;  /* 0x00000034ffb47e24 */ /* 0x000fc4000f8e00ff */
[----:B------:R-:W-:-:S03]  /*5950*/  IMAD.U32 R206, RZ, RZ, UR6 ;  /* 0x00000006ffce7e24 */ /* 0x000fc6000f8e00ff */
[----:B------:R-:W-:Y:S01]  /*5960*/  IADD3 R177, -R180, UR49, R177 ;  /* 0x00000031b4b17c10 */ /* 0x000fe2000fffe1b1 */
[C---:B------:R-:W-:Y:S01]  /*5970*/  FMUL.FTZ R180, R0.reuse, R192 ;  /* 0x000000c000b47220 */ /* 0x040fe20000410000 */
[----:B------:R-:W-:Y:S01]  /*5980*/  MUFU.TANH R186, R186 ;  /* 0x000000ba00ba7308 */ /* 0x000fe20000002400 */
[----:B------:R-:W-:-:S07]  /*5990*/  FMUL.FTZ R192, R0, R208 ;  /* 0x000000d000c07220 */ /* 0x000fce0000410000 */
[----:B------:R-:W5:Y:S01]  /*59a0*/  MUFU.TANH R180, R180 ;  /* 0x000000b400b47308 */ /* 0x000f620000002400 */
[----:B0-----:R-:W-:-:S05]  /*59b0*/  IMAD.IADD R181, R177, 0x1, R182 ;  /* 0x00000001b1b57824 */ /* 0x001fca00078e02b6 */
[C---:B------:R-:W-:Y:S02]  /*59c0*/  ISETP.GT.AND P3, PT, R181.reuse, RZ, PT ;  /* 0x000000ffb500720c */ /* 0x040fe40003f64270 */
[----:B------:R-:W-:Y:S01]  /*59d0*/  MUFU.TANH R192, R192 ;  /* 0x000000c000c07308 */ /* 0x000fe20000002400 */
[C---:B------:R-:W-:Y:S02]  /*59e0*/  ISETP.GT.AND P4, PT, R181.reuse, 0x1, PT ;  /* 0x00000001b500780c */ /* 0x040fe40003f84270 */
[----:B------:R-:W-:Y:S02]  /*59f0*/  FSEL R183, R6, -INF , P3 ;  /* 0xff80000006b77808 */ /* 0x000fe40001800000 */
[----:B------:R-:W-:Y:S02]  /*5a00*/  ISETP.GT.AND P3, PT, R181, 0x8, PT ;  /* 0x00000008b500780c */ /* 0x000fe40003f64270 */
[----:B-1----:R-:W-:Y:S01]  /*5a10*/  FSEL R7, R7, -INF , P4 ;  /* 0xff80000007077808 */ /* 0x002fe20002000000 */
[----:B------:R0:W1:Y:S01]  /*5a20*/  MUFU.TANH R6, R193 ;  /* 0x000000c100067308 */ /* 0x0000620000002400 */
[----:B------:R-:W-:-:S02]  /*5a30*/  FMNMX.FTZ R182, R183, R4, !PT ;  /* 0x00000004b7b67209 */ /* 0x000fc40007810000 */
[----:B------:R-:W-:Y:S02]  /*5a40*/  ISETP.GT.AND P4, PT, R181, 0x9, PT ;  /* 0x00000009b500780c */ /* 0x000fe40003f84270 */
[----:B--2---:R-:W-:Y:S02]  /*5a50*/  FSEL R10, R10, -INF , P3 ;  /* 0xff8000000a0a7808 */ /* 0x004fe40001800000 */
[----:B------:R-:W-:Y:S02]  /*5a60*/  FMNMX.FTZ R187, R7, R182, !PT ;  /* 0x000000b607bb7209 */ /* 0x000fe40007810000 */
[----:B------:R-:W-:Y:S02]  /*5a70*/  ISETP.GT.AND P3, PT, R181, 0x10, PT ;  /* 0x00000010b500780c */ /* 0x000fe40003f64270 */
[----:B---3--:R-:W-:Y:S02]  /*5a80*/  FSEL R11, R11, -INF , P4 ;  /* 0xff8000000b0b7808 */ /* 0x008fe40002000000 */
[----:B------:R-:W-:Y:S01]  /*5a90*/  FMNMX.FTZ R182, R10, R187, !PT ;  /* 0x000000bb0ab67209 */ /* 0x000fe20007810000 */
[----:B------:R-:W-:Y:S01]  /*5aa0*/  FMUL.FTZ R187, R0, R200 ;  /* 0x000000c800bb7220 */ /* 0x000fe20000410000 */
[----:B------:R-:W-:-:S02]  /*5ab0*/  ISETP.GT.AND P4, PT, R181, 0x11, PT ;  /* 0x00000011b500780c */ /* 0x000fc40003f84270 */
[----:B----4-:R-:W-:Y:S02]  /*5ac0*/  FSEL R14, R14, -INF , P3 ;  /* 0xff8000000e0e7808 */ /* 0x010fe40001800000 */
[----:B------:R-:W-:Y:S01]  /*5ad0*/  FMNMX.FTZ R189, R11, R182, !PT ;  /* 0x000000b60bbd7209 */ /* 0x000fe20007810000 */
[----:B------:R-:W2:Y:S01]  /*5ae0*/  MUFU.TANH R187, R187 ;  /* 0x000000bb00bb7308 */ /* 0x000ea20000002400 */
[----:B------:R-:W-:Y:S02]  /*5af0*/  ISETP.GT.AND P3, PT, R181, 0x18, PT ;  /* 0x00000018b500780c */ /* 0x000fe40003f64270 */
[----:B-----5:R-:W-:Y:S02]  /*5b00*/  FSEL R15, R15, -INF , P4 ;  /* 0xff8000000f0f7808 */ /* 0x020fe40002000000 */
        /* <DEDUP_REMOVED lines=51> */
[----:B------:R-:W-:-:S02]  /*5e40*/  FSEL R180, R180, -INF , P4 ;  /* 0xff800000b4b47808 */ /* 0x000fc40002000000 */
[----:B------:R-:W-:Y:S02]  /*5e50*/  FMNMX.FTZ R197, R179, R184, !PT ;  /* 0x000000b8b3c57209 */ /* 0x000fe40007810000 */
[C---:B------:R-:W-:Y:S02]  /*5e60*/  ISETP.GT.AND P6, PT, R181.reuse, 0x58, PT ;  /* 0x00000058b500780c */ /* 0x040fe40003fc4270 */
[----:B-1----:R-:W-:Y:S02]  /*5e70*/  FSEL R184, R6, -INF , P5 ;  /* 0xff80000006b87808 */ /* 0x002fe40002800000 */
        /* <DEDUP_REMOVED lines=10> */
[----:B--2---:R-:W-:Y:S02]  /*5f20*/  FSEL R187, R187, -INF , P4 ;  /* 0xff800000bbbb7808 */ /* 0x004fe40002000000 */
        /* <DEDUP_REMOVED lines=35> */
[C---:B------:R-:W-:Y:S02]  /*6160*/  FMUL.FTZ R203, R0.reuse, R210 ;  /* 0x000000d200cb7220 */ /* 0x040fe40000410000 */
[----:B------:R-:W0:Y:S03]  /*6170*/  SHFL.IDX PT, R210, R175, 0x1, 0x1c1f ;  /* 0x003c1f00afd27f89 */ /* 0x000e2600000e0000 */
[----:B------:R-:W3:Y:S01]  /*6180*/  MUFU.TANH R200, R200 ;  /* 0x000000c800c87308 */ /* 0x000ee20000002400 */
[----:B------:R-:W4:Y:S07]  /*6190*/  SHFL.BFLY PT, R208, R205, 0x1, 0x1f ;  /* 0x0c201f00cdd07f89 */ /* 0x000f2e00000e0000 */
[----:B------:R-:W5:Y:S01]  /*61a0*/  MUFU.TANH R203, R203 ;  /* 0x000000cb00cb7308 */ /* 0x000f620000002400 */
[----:B0-----:R-:W-:Y:S01]  /*61b0*/  IMAD.IADD R177, R177, 0x1, R210 ;  /* 0x00000001b1b17824 */ /* 0x001fe200078e02d2 */
[----:B----4-:R-:W-:Y:S01]  /*61c0*/  FMNMX.FTZ R161, R205, R208, !PT ;  /* 0x000000d0cda17209 */ /* 0x010fe20007810000 */
[----:B------:R-:W-:-:S03]  /*61d0*/  FMUL.FTZ R205, R0, R214 ;  /* 0x000000d600cd7220 */ /* 0x000fc60000410000 */
[----:B------:R-:W-:Y:S01]  /*61e0*/  ISETP.GT.AND P5, PT, R177, RZ, PT ;  /* 0x000000ffb100720c */ /* 0x000fe20003fa4270 */
[----:B------:R-:W-:Y:S01]  /*61f0*/  FMUL.FTZ R208, R0, R215 ;  /* 0x000000d700d07220 */ /* 0x000fe20000410000 */
[C---:B------:R-:W-:Y:S01]  /*6200*/  FSETP.NEU.FTZ.AND P3, PT, R161.reuse, -INF , PT ;  /* 0xff800000a100780b */ /* 0x040fe20003f7d000 */
[----:B------:R-:W-:-:S01]  /*6210*/  FFMA.FTZ R207, R161, R206, -8 ;  /* 0xc1000000a1cf7423 */ /* 0x000fc200000100ce */
[C---:B------:R-:W-:Y:S01]  /*6220*/  ISETP.GT.AND P4, PT, R177.reuse, 0x1, PT ;  /* 0x00000001b100780c */ /* 0x040fe20003f84270 */
[----:B------:R-:W0:Y:S01]  /*6230*/  MUFU.TANH R205, R205 ;  /* 0x000000cd00cd7308 */ /* 0x000e220000002400 */
[----:B------:R-:W-:Y:S02]  /*6240*/  ISETP.GT.AND P6, PT, R177, 0x8, PT ;  /* 0x00000008b100780c */ /* 0x000fe40003fc4270 */
[----:B------:R-:W-:Y:S02]  /*6250*/  FSEL R207, R207, RZ, P3 ;  /* 0x000000ffcfcf7208 */ /* 0x000fe40001800000 */
[----:B------:R-:W-:-:S02]  /*6260*/  FSEL R9, R9, -INF , P4 ;  /* 0xff80000009097808 */ /* 0x000fc40002000000 */
        /* <DEDUP_REMOVED lines=310> */
.L_x_2155:
        /* <DEDUP_REMOVED lines=173> */
.L_x_2146:
[----:B------:R-:W-:-:S13]  /*80a0*/  ISETP.LE.AND P2, PT, RZ, UR55, PT ;  /* 0x00000037ff007c0c */ /* 0x000fda000bf43270 */
[----:B------:R-:W-:Y:S05]  /*80b0*/  @!P2 BRA `(.L_x_2157) ;  /* 0x0000002800c8a947 */ /* 0x000fea0003800000 */
[----:B------:R-:W-:Y:S01]  /*80c0*/  IMAD.MOV.U32 R5, RZ, RZ, R170 ;  /* 0x000000ffff057224 */ /* 0x000fe200078e00aa */
[----:B------:R-:W-:Y:S01]  /*80d0*/  UMOV UR54, UR44 ;  /* 0x0000002c00367c82 */ /* 0x000fe20008000000 */
[----:B------:R-:W-:Y:S01]  /*80e0*/  IMAD.MOV.U32 R4, RZ, RZ, R161 ;  /* 0x000000ffff047224 */ /* 0x000fe200078e00a1 */
[----:B------:R-:W-:Y:S01]  /*80f0*/  UMOV UR52, UR53 ;  /* 0x0000003500347c82 */ /* 0x000fe20008000000 */
[----:B------:R-:W-:-:S05]  /*8100*/  ULDC UR49, c[0x0][0x988] ;  /* 0x0002620000317ab9 */ /* 0x000fca0000000800 */
.L_x_2167:
        /* <DEDUP_REMOVED lines=9> */
.L_x_2159:
[----:B------:R-:W-:Y:S01]  /*81a0*/  ULEA UR6, UR53, UR41, 0x3 ;  /* 0x0000002935067291 */ /* 0x000fe2000f8e183f */
[----:B------:R-:W-:-:S05]  /*81b0*/  IMAD.U32 R6, RZ, RZ, UR44 ;  /* 0x0000002cff067e24 */ /* 0x000fca000f8e00ff */
[----:B------:R-:W-:-:S04]  /*81c0*/  SHF.L.U32 R6, R6, 0x1f, RZ ;  /* 0x0000001f06067819 */ /* 0x000fc800000006ff */
[----:B------:R0:W1:Y:S01]  /*81d0*/  SYNCS.PHASECHK.TRANS64.TRYWAIT P2, [UR6+0x38830], R6 ;  /* 0x03883006ff0075a7 */ /* 0x0000620008040146 */
[----:B------:R-:W-:Y:S05]  /*81e0*/  @!P0 BRA `(.L_x_2160) ;  /* 0x0000000000048947 */ /* 0x000fea0003800000 */
[----:B------:R-:W-:Y:S01]  /*81f0*/  BPT.TRAP 0x1 ;  /* 0x000000040000795c */ /* 0x000fe20000300000 */
.L_x_2160:
[----:B-1----:R-:W-:Y:S05]  /*8200*/  @P2 BRA `(.L_x_2158) ;  /* 0x0000000000082947 */ /* 0x002fea0003800000 */
[----:B------:R-:W1:Y:S02]  /*8210*/  SYNCS.PHASECHK.TRANS64.TRYWAIT P2, [UR6+0x38830], R6 ;  /* 0x03883006ff0075a7 */ /* 0x000e640008040146 */
[----:B-1----:R-:W-:Y:S05]  /*8220*/  @!P2 BRA `(.L_x_2161) ;  /* 0x000000d80098a947 */ /* 0x002fea0003800000 */
.L_x_2158:
        /* <DEDUP_REMOVED lines=47> */
.L_x_2163:
[----:B------:R-:W-:Y:S01]  /*8520*/  ULEA UR6, UR52, UR41, 0x3 ;  /* 0x0000002934067291 */ /* 0x000fe2000f8e183f */
[----:B------:R-:W-:-:S05]  /*8530*/  IMAD.U32 R6, RZ, RZ, UR54 ;  /* 0x00000036ff067e24 */ /* 0x000fca000f8e00ff */
[----:B------:R-:W-:-:S04]  /*8540*/  SHF.L.U32 R6, R6, 0x1f, RZ ;  /* 0x0000001f06067819 */ /* 0x000fc800000006ff */
[----:B------:R0:W1:Y:S01]  /*8550*/  SYNCS.PHASECHK.TRANS64.TRYWAIT P2, [UR6+0x38850], R6 ;  /* 0x03885006ff0075a7 */ /* 0x0000620008040146 */
[----:B------:R-:W-:Y:S05]  /*8560*/  @!P0 BRA `(.L_x_2164) ;  /* 0x0000000000048947 */ /* 0x000fea0003800000 */
[----:B------:R-:W-:Y:S01]  /*8570*/  BPT.TRAP 0x1 ;  /* 0x000000040000795c */ /* 0x000fe20000300000 */
.L_x_2164:
[----:B-1----:R-:W-:Y:S05]  /*8580*/  @P2 BRA `(.L_x_2162) ;  /* 0x0000000000082947 */ /* 0x002fea0003800000 */
[----:B------:R-:W1:Y:S02]  /*8590*/  SYNCS.PHASECHK.TRANS64.TRYWAIT P2, [UR6+0x38850], R6 ;  /* 0x03885006ff0075a7 */ /* 0x000e640008040146 */
[----:B-1----:R-:W-:Y:S05]  /*85a0*/  @!P2 BRA `(.L_x_2165) ;  /* 0x000000d400d0a947 */ /* 0x002fea0003800000 */
.L_x_2162:
        /* <DEDUP_REMOVED lines=439> */
.L_x_2166:
        /* <DEDUP_REMOVED lines=172> */
.L_x_2157:
[----:B------:R-:W-:Y:S06]  /*abe0*/  BAR.ARV 0x8, 0x180 ;  /* 0x0206000000007b1d */ /* 0x000fec0000002000 */
[----:B------:R-:W-:Y:S05]  /*abf0*/  @!P0 BRA `(.L_x_2168) ;  /* 0x0000000000048947 */ /* 0x000fea0003800000 */
[----:B------:R-:W-:Y:S01]  /*ac00*/  BPT.TRAP 0x1 ;  /* 0x000000040000795c */ /* 0x000fe20000300000 */
.L_x_2168:
[----:B------:R-:W-:Y:S01]  /*ac10*/  ULEA UR16, UR53, UR41, 0x3 ;  /* 0x0000002935107291 */ /* 0x000fe2000f8e183f */
[----:B------:R-:W-:-:S05]  /*ac20*/  IMAD.U32 R0, RZ, RZ, UR44 ;  /* 0x0000002cff007e24 */ /* 0x000fca000f8e00ff */
[----:B------:R-:W-:-:S04]  /*ac30*/  SHF.L.U32 R0, R0, 0x1f, RZ ;  /* 0x0000001f00007819 */ /* 0x000fc800000006ff */
[----:B------:R0:W1:Y:S01]  /*ac40*/  SYNCS.PHASECHK.TRANS64.TRYWAIT P1, [UR16+0x38850], R0 ;  /* 0x03885000ff0075a7 */ /* 0x0000620008020150 */
[----:B------:R-:W-:Y:S05]  /*ac50*/  @!P0 BRA `(.L_x_2169) ;  /* 0x0000000000048947 */ /* 0x000fea0003800000 */
[----:B------:R-:W-:Y:S01]  /*ac60*/  BPT.TRAP 0x1 ;  /* 0x000000040000795c */ /* 0x000fe20000300000 */
.L_x_2169:
[----:B-1----:R-:W-:Y:S05]  /*ac70*/  @P1 BRA `(.L_x_2170) ;  /* 0x0000000000081947 */ /* 0x002fea0003800000 */
[----:B------:R-:W1:Y:S02]  /*ac80*/  SYNCS.PHASECHK.TRANS64.TRYWAIT P1, [UR16+0x38850], R0 ;  /* 0x03885000ff0075a7 */ /* 0x000e640008020150 */
[----:B-1----:R-:W-:Y:S05]  /*ac90*/  @!P1 BRA `(.L_x_2171) ;  /* 0x000000b0002c9947 */ /* 0x002fea0003800000 */
.L_x_2170:
        /* <DEDUP_REMOVED lines=11> */
[----:B------:R-:W-:-:S04]  /*ad50*/  PLOP3.LUT P1, PT, PT, PT, UP0, 0x80, 0x0 ;  /* 0x000000000000781c */ /* 0x000fc80003f2f008 */
[----:B------:R-:W-:Y:S01]  /*ad60*/  @UP0 ULDC.64 UR12, c[0x0][0x9c8] ;  /* 0x00027200000c0ab9 */ /* 0x000fe20000000a00 */
[----:B------:R-:W-:Y:S01]  /*ad70*/  @UP0 ULDC.64 UR14, c[0x0][0x9d0] ;  /* 0x00027400000e0ab9 */ /* 0x000fe20000000a00 */
[----:B------:R-:W-:Y:S01]  /*ad80*/  UMOV UR10, UR7 ;  /* 0x00000007000a7c82 */ /* 0x000fe20008000000 */
[----:B------:R-:W-:-:S09]  /*ad90*/  @UP0 UIMAD.WIDE.U32 UR8, UR36, UR12, URZ ;  /* 0x0000000c240802a5 */ /* 0x000fd2000f8e003f */
[----:B------:R-:W-:Y:S01]  /*ada0*/  QGMMA.64x256x32.F32.E4M3.E4M3 R24, R228, gdesc[UR8], R24, gsb0 ;  /* 0x03e00008e4187df3 */ /* 0x000fe20008000818 */
[----:B------:R-:W-:Y:S01]  /*adb0*/  UIADD3 UR10, UR7, 0x2, URZ ;  /* 0x00000002070a7890 */ /* 0x000fe2000fffe03f */
[----:B------:R-:W-:Y:S01]  /*adc0*/  UMOV UR11, 0x40000040 ;  /* 0x40000040000b7882 */ /* 0x000fe20000000000 */
[----:B------:R-:W-:Y:S02]  /*add0*/  WARPGROUP.DEPBAR.LE gsb0, 0x0 ;  /* 0x00008000000079c5 */ /* 0x000fe40000010000 */
[----:B------:R-:W-:-:S15]  /*ade0*/  WARPGROUP.ARRIVE ;  /* 0x00000000000079c5 */ /* 0x000fde0000000000 */
[----:B------:R-:W-:-:S08]  /*adf0*/  NOP ;  /* 0x0000000000007918 */ /* 0x000fd00000000000 */
[----:B------:R-:W-:Y:S01]  /*ae00*/  QGMMA.64x256x32.F32.E4M3.E4M3 R24, R224, gdesc[UR8], R24, gsb0 ;  /* 0x03e00008e0187df3 */ /* 0x000fe20008000818 */
[----:B------:R-:W-:Y:S02]  /*ae10*/  @UP0 UIMAD UR10, UR37, UR12, URZ ;  /* 0x0000000c250a02a4 */ /* 0x000fe4000f8e023f */
[----:B------:R-:W-:Y:S02]  /*ae20*/  @UP0 USHF.R.S32.HI UR11, URZ, 0x1f, UR47 ;  /* 0x0000001f3f0b0899 */ /* 0x000fe4000801142f */
[----:B------:R-:W-:Y:S02]  /*ae30*/  @UP0 UIMAD UR10, UR36, UR13, UR10 ;  /* 0x0000000d240a02a4 */ /* 0x000fe4000f8e020a */
[----:B------:R-:W-:Y:S02]  /*ae40*/  @UP0 UIMAD UR11, UR11, UR14, URZ ;  /* 0x0000000e0b0b02a4 */ /* 0x000fe4000f8e023f */
[----:B------:R-:W-:Y:S02]  /*ae50*/  @UP0 UIADD3 UR9, UR9, UR10, URZ ;  /* 0x0000000a09090290 */ /* 0x000fe4000fffe03f */
[----:B------:R-:W-:-:S02]  /*ae60*/  UIADD3 UR10, UR7, 0x4, URZ ;  /* 0x00000004070a7890 */ /* 0x000fc4000fffe03f */
[----:B------:R-:W-:Y:S02]  /*ae70*/  @UP0 UIMAD UR12, UR47, UR15, UR11 ;  /* 0x0000000f2f0c02a4 */ /* 0x000fe4000f8e020b */
[----:B------:R-:W-:Y:S01]  /*ae80*/  @UP0 UIMAD.WIDE.U32 UR8, UR47, UR14, UR8 ;  /* 0x0000000e2f0802a5 */ /* 0x000fe2000f8e0008 */
[----:B------:R-:W-:-:S03]  /*ae90*/  UMOV UR11, 0x40000040 ;  /* 0x40000040000b7882 */ /* 0x000fc60000000000 */
        /* <DEDUP_REMOVED lines=50> */
.L_x_2172:
        /* <DEDUP_REMOVED lines=138> */
.L_x_2139:
        /* <DEDUP_REMOVED lines=38> */
[----:B------:R-:W-:Y:S02]  /*bcc0*/  SEL R119, R5, R4, P0 ;  /* 0x0000000405777207 */ /* 0x000fe40000000000 */
[----:B------:R-:W-:Y:S02]  /*bcd0*/  SEL R80, R4, R5, P0 ;  /* 0x0000000504507207 */ /* 0x000fe40000000000 */
        /* <DEDUP_REMOVED lines=9> */
[----:B-1----:R-:W-:Y:S02]  /*bd70*/  MOV R5, R8 ;  /* 0x0000000800057202 */ /* 0x002fe40000000f00 */
[----:B------:R-:W-:Y:S02]  /*bd80*/  F2FP.BF16.F32.PACK_AB R21, R21, R64 ;  /* 0x000000401515723e */ /* 0x000fe400000010ff */
[----:B------:R-:W-:Y:S01]  /*bd90*/  F2FP.BF16.F32.PACK_AB R20, R20, R65 ;  /* 0x000000411414723e */ /* 0x000fe200000010ff */
[----:B------:R-:W-:Y:S01]  /*bda0*/  IMAD.WIDE R56, R237, 0x2, R4 ;  /* 0x00000002ed387825 */ /* 0x000fe200078e0204 */
        /* <DEDUP_REMOVED lines=22> */
[----:B0-----:R-:W-:Y:S02]  /*bf10*/  SEL R13, R14, R15, P0 ;  /* 0x0000000f0e0d7207 */ /* 0x001fe40000000000 */
[----:B------:R-:W-:Y:S02]  /*bf20*/  SEL R109, R148, R141, P0 ;  /* 0x0000008d946d7207 */ /* 0x000fe40000000000 */
[----:B------:R-:W-:Y:S02]  /*bf30*/  SEL R64, R141, R148, P0 ;  /* 0x000000948d407207 */ /* 0x000fe40000000000 */
[----:B------:R-:W-:Y:S02]  /*bf40*/  F2FP.BF16.F32.PACK_AB R59, R94, R59 ;  /* 0x0000003b5e3b723e */ /* 0x000fe400000010ff */
        /* <DEDUP_REMOVED lines=30> */
[----:B------:R-:W-:Y:S02]  /*c130*/  F2FP.BF16.F32.PACK_AB R44, R44, R89 ;  /* 0x000000592c2c723e */ /* 0x000fe400000010ff */
[----:B------:R-:W-:-:S02]  /*c140*/  SEL R99, R61, R60, P0 ;  /* 0x0000003c3d637207 */ /* 0x000fc40000000000 */
[----:B------:R-:W-:Y:S01]  /*c150*/  SEL R32, R60, R61, P0 ;  /* 0x0000003d3c207207 */ /* 0x000fe20000000000 */
[--C-:B------:R-:W-:Y:S01]  /*c160*/  IMAD.X R61, RZ, RZ, R57.reuse, P2 ;  /* 0x000000ffff3d7224 */ /* 0x100fe200010e0639 */
[----:B------:R-:W-:Y:S02]  /*c170*/  SEL R156, R156, R7, P0 ;  /* 0x000000079c9c7207 */ /* 0x000fe40000000000 */
[----:B------:R-:W-:Y:S02]  /*c180*/  SEL R125, R59, R58, P0 ;  /* 0x0000003a3b7d7207 */ /* 0x000fe40000000000 */
[----:B------:R-:W-:Y:S01]  /*c190*/  SEL R65, R58, R59, P0 ;  /* 0x0000003b3a417207 */ /* 0x000fe20000000000 */
[----:B------:R-:W-:Y:S01]  /*c1a0*/  IMAD.X R59, RZ, RZ, R57, P3 ;  /* 0x000000ffff3b7224 */ /* 0x000fe200018e0639 */
[----:B------:R-:W-:Y:S02]  /*c1b0*/  SEL R127, R134, R135, P0 ;  /* 0x00000087867f7207 */ /* 0x000fe40000000000 */
[----:B------:R-:W-:-:S02]  /*c1c0*/  SEL R73, R135, R134, P0 ;  /* 0x0000008687497207 */ /* 0x000fc40000000000 */
        /* <DEDUP_REMOVED lines=15> */
[C---:B------:R-:W-:Y:S02]  /*c2c0*/  IADD3 R28, P5, R56.reuse, 0x4000, RZ ;  /* 0x00004000381c7810 */ /* 0x040fe40007fbe0ff */
[C---:B------:R-:W-:Y:S02]  /*c2d0*/  IADD3 R145, P6, R56.reuse, 0x4020, RZ ;  /* 0x0000402038917810 */ /* 0x040fe40007fde0ff */
[----:B------:R-:W-:-:S02]  /*c2e0*/  IADD3 R147, P1, R56, 0x4040, RZ ;  /* 0x0000404038937810 */ /* 0x000fc40007f3e0ff */
[C---:B------:R-:W-:Y:S01]  /*c2f0*/  IADD3 R149, P2, R56.reuse, 0x4060, RZ ;  /* 0x0000406038957810 */ /* 0x040fe20007f5e0ff */
[--C-:B------:R-:W-:Y:S01]  /*c300*/  IMAD.X R49, RZ, RZ, R57.reuse, P6 ;  /* 0x000000ffff317224 */ /* 0x100fe200030e0639 */
[C---:B------:R-:W-:Y:S02]  /*c310*/  IADD3 R30, P3, R56.reuse, 0x8000, RZ ;  /* 0x00008000381e7810 */ /* 0x040fe40007f7e0ff */
[----:B------:R-:W-:Y:S02]  /*c320*/  IADD3 R151, P4, R56, 0x8020, RZ ;  /* 0x0000802038977810 */ /* 0x000fe40007f9e0ff */
[----:B------:R-:W-:Y:S02]  /*c330*/  F2FP.BF16.F32.PACK_AB R154, R154, R155 ;  /* 0x0000009b9a9a723e */ /* 0x000fe400000010ff */
[----:B------:R-:W-:Y:S01]  /*c340*/  F2FP.BF16.F32.PACK_AB R153, R152, R153 ;  /* 0x000000999899723e */ /* 0x000fe200000010ff */
[----:B------:R-:W-:Y:S01]  /*c350*/  IMAD.X R29, RZ, RZ, R57, P4 ;  /* 0x000000ffff1d7224 */ /* 0x000fe200020e0639 */
[----:B------:R-:W-:-:S02]  /*c360*/  F2FP.BF16.F32.PACK_AB R45, R45, R88 ;  /* 0x000000582d2d723e */ /* 0x000fc400000010ff */
[----:B------:R-:W-:Y:S02]  /*c370*/  SEL R97, R69, R68, P0 ;  /* 0x0000004445617207 */ /* 0x000fe40000000000 */
[----:B------:R-:W-:Y:S02]  /*c380*/  SEL R33, R68, R69, P0 ;  /* 0x0000004544217207 */ /* 0x000fe40000000000 */
[----:B------:R-:W-:Y:S02]  /*c390*/  SEL R105, R120, R121, P0 ;  /* 0x0000007978697207 */ /* 0x000fe40000000000 */
[----:B------:R-:W-:Y:S02]  /*c3a0*/  SEL R35, R121, R120, P0 ;  /* 0x0000007879237207 */ /* 0x000fe40000000000 */
[----:B------:R-:W-:Y:S02]  /*c3b0*/  SEL R107, R128, R129, P0 ;  /* 0x00000081806b7207 */ /* 0x000fe40000000000 */
[----:B------:R-:W-:-:S02]  /*c3c0*/  SEL R36, R129, R128, P0 ;  /* 0x0000008081247207 */ /* 0x000fc40000000000 */
[----:B------:R-:W-:Y:S02]  /*c3d0*/  SHF.R.U64 R7, R7, 0x3, RZ ;  /* 0x0000000307077819 */ /* 0x000fe400000012ff */
        /* <DEDUP_REMOVED lines=12> */
[----:B------:R-:W-:Y:S02]  /*c4a0*/  LOP3.LUT R8, R10, 0x380, RZ, 0xc0, !PT ;  /* 0x000003800a087812 */ /* 0x000fe400078ec0ff */
[----:B------:R-:W-:Y:S02]  /*c4b0*/  SEL R93, R45, R44, P0 ;  /* 0x0000002c2d5d7207 */ /* 0x000fe40000000000 */
[----:B------:R-:W-:-:S02]  /*c4c0*/  SEL R21, R44, R45, P0 ;  /* 0x0000002d2c157207 */ /* 0x000fc40000000000 */
[----:B------:R-:W-:Y:S02]  /*c4d0*/  SEL R111, R154, R153, P0 ;  /* 0x000000999a6f7207 */ /* 0x000fe40000000000 */
[----:B------:R-:W-:Y:S02]  /*c4e0*/  SEL R76, R153, R154, P0 ;  /* 0x0000009a994c7207 */ /* 0x000fe40000000000 */
[C---:B------:R-:W-:Y:S02]  /*c4f0*/  IADD3 R153, P5, R56.reuse, 0x8040, RZ ;  /* 0x0000804038997810 */ /* 0x040fe40007fbe0ff */
[C---:B------:R-:W-:Y:S02]  /*c500*/  IADD3 R155, P6, R56.reuse, 0x8060, RZ ;  /* 0x00008060389b7810 */ /* 0x040fe40007fde0ff */
[C---:B------:R-:W-:Y:S01]  /*c510*/  IADD3 R44, P1, R56.reuse, 0xc000, RZ ;  /* 0x0000c000382c7810 */ /* 0x040fe20007f3e0ff */
[----:B------:R-:W-:Y:S01]  /*c520*/  IMAD.X R31, RZ, RZ, R57, P5 ;  /* 0x000000ffff1f7224 */ /* 0x000fe200028e0639 */
[----:B------:R-:W-:-:S02]  /*c530*/  IADD3 R157, P2, R56, 0xc020, RZ ;  /* 0x0000c020389d7810 */ /* 0x000fc40007f5e0ff */
[C---:B------:R-:W-:Y:S02]  /*c540*/  IADD3 R159, P3, R56.reuse, 0xc040, RZ ;  /* 0x0000c040389f7810 */ /* 0x040fe40007f7e0ff */
[----:B------:R-:W-:Y:S01]  /*c550*/  IADD3 R161, P4, R56, 0xc060, RZ ;  /* 0x0000c06038a17810 */ /* 0x000fe20007f9e0ff */
[--C-:B------:R-:W-:Y:S01]  /*c560*/  IMAD.X R45, RZ, RZ, R57.reuse, P2 ;  /* 0x000000ffff2d7224 */ /* 0x100fe200010e0639 */
[----:B------:R-:W-:Y:S01]  /*c570*/  LOP3.LUT R56, R7, R56, RZ, 0x3c, !PT ;  /* 0x0000003807387212 */ /* 0x000fe200078e3cff */
[--C-:B------:R-:W-:Y:S01]  /*c580*/  IMAD.X R11, RZ, RZ, R57.reuse, P3 ;  /* 0x000000ffff0b7224 */ /* 0x100fe200018e0639 */
[----:B------:R-:W-:Y:S01]  /*c590*/  SHF.R.U64 R7, R8, 0x3, RZ ;  /* 0x0000000308077819 */ /* 0x000fe200000012ff */
[----:B------:R-:W-:Y:S01]  /*c5a0*/  IMAD.X R9, RZ, RZ, R57, P4 ;  /* 0x000000ffff097224 */ /* 0x000fe200020e0639 */
[----:B------:R-:W-:Y:S02]  /*c5b0*/  SEL R77, R24, R25, P0 ;  /* 0x00000019184d7207 */ /* 0x000fe40000000000 */
[----:B------:R-:W-:-:S02]  /*c5c0*/  LOP3.LUT R60, R7, R10, RZ, 0x3c, !PT ;  /* 0x0000000a073c7212 */ /* 0x000fc400078e3cff */
[----:B------:R-:W-:Y:S02]  /*c5d0*/  LOP3.LUT R7, R28, 0x380, RZ, 0xc0, !PT ;  /* 0x000003801c077812 */ /* 0x000fe400078ec0ff */
[----:B------:R-:W-:Y:S01]  /*c5e0*/  SEL R72, R25, R24, P0 ;  /* 0x0000001819487207 */ /* 0x000fe20000000000 */
[----:B------:R-:W-:Y:S01]  /*c5f0*/  IMAD.X R25, RZ, RZ, R57, P1 ;  /* 0x000000ffff197224 */ /* 0x000fe200008e0639 */
[----:B------:R-:W-:Y:S02]  /*c600*/  SHF.R.U64 R7, R7, 0x3, RZ ;  /* 0x0000000307077819 */ /* 0x000fe400000012ff */
[----:B------:R-:W-:Y:S02]  /*c610*/  LOP3.LUT R24, R141, 0x380, RZ, 0xc0, !PT ;  /* 0x000003808d187812 */ /* 0x000fe400078ec0ff */
[----:B------:R-:W-:Y:S02]  /*c620*/  LOP3.LUT R50, R7, R28, RZ, 0x3c, !PT ;  /* 0x0000001c07327212 */ /* 0x000fe400078e3cff */
[----:B------:R-:W-:Y:S01]  /*c630*/  LOP3.LUT R7, R30, 0x380, RZ, 0xc0, !PT ;  /* 0x000003801e077812 */ /* 0x000fe200078ec0ff */
[----:B--2---:R-:W-:Y:S01]  /*c640*/  SHFL.IDX PT, R111, R111, R12, 0x1c1f ;  /* 0x001c1f0c6f6f7589 */ /* 0x004fe200000e0000 */
[----:B------:R-:W-:-:S02]  /*c650*/  SHF.R.U64 R8, R24, 0x3, RZ ;  /* 0x0000000318087819 */ /* 0x000fc400000012ff */
[----:B------:R-:W-:Y:S01]  /*c660*/  SHF.R.U64 R7, R7, 0x3, RZ ;  /* 0x0000000307077819 */ /* 0x000fe200000012ff */
[----:B------:R-:W-:Y:S01]  /*c670*/  SHFL.IDX PT, R119, R119, R12, 0x1c1f ;  /* 0x001c1f0c77777589 */ /* 0x000fe200000e0000 */
[----:B------:R-:W-:Y:S02]  /*c680*/  F2FP.BF16.F32.PACK_AB R27, R150, R27 ;  /* 0x0000001b961b723e */ /* 0x000fe400000010ff */
[----:B------:R-:W-:Y:S01]  /*c690*/  LOP3.LUT R58, R8, R141, RZ, 0x3c, !PT ;  /* 0x0000008d083a7212 */ /* 0x000fe200078e3cff */
[----:B------:R-:W-:Y:S01]  /*c6a0*/  SHFL.IDX PT, R79, R79, R12, 0x1c1f ;  /* 0x001c1f0c4f4f7589 */ /* 0x000fe200000e0000 */
[----:B------:R-:W-:Y:S02]  /*c6b0*/  LOP3.LUT R40, R7, R30, RZ, 0x3c, !PT ;  /* 0x0000001e07287212 */ /* 0x000fe400078e3cff */
[----:B------:R-:W-:Y:S01]  /*c6c0*/  SEL R139, R27, R26, P0 ;  /* 0x0000001a1b8b7207 */ /* 0x000fe20000000000 */
[----:B------:R-:W-:Y:S01]  /*c6d0*/  SHFL.IDX PT, R77, R77, R12, 0x1c1f ;  /* 0x001c1f0c4d4d7589 */ /* 0x000fe200000e0000 */
[----:B------:R-:W-:Y:S01]  /*c6e0*/  SEL R75, R26, R27, P0 ;  /* 0x0000001b1a4b7207 */ /* 0x000fe20000000000 */
[----:B------:R-:W-:Y:S01]  /*c6f0*/  IMAD.X R27, RZ, RZ, R57, P6 ;  /* 0x000000ffff1b7224 */ /* 0x000fe200030e0639 */
[----:B------:R-:W-:Y:S01]  /*c700*/  LOP3.LUT R26, R143, 0x380, RZ, 0xc0, !PT ;  /* 0x000003808f1a7812 */ /* 0x000fe200078ec0ff */
[----:B------:R-:W-:Y:S01]  /*c710*/  SHFL.IDX PT, R81, R81, R12, 0x1c1f ;  /* 0x001c1f0c51517589 */ /* 0x000fe200000e0000 */
[----:B------:R-:W-:-:S02]  /*c720*/  MOV R96, R58 ;  /* 0x0000003a00607202 */ /* 0x000fc40000000f00 */
[----:B------:R-:W-:Y:S01]  /*c730*/  MOV R59, R40 ;  /* 0x00000028003b7202 */ /* 0x000fe20000000f00 */
[----:B------:R-:W-:Y:S01]  /*c740*/  SHFL.IDX PT, R117, R117, R12, 0x1c1f ;  /* 0x001c1f0c75757589 */ /* 0x000fe200000e0000 */
[----:B------:R-:W-:Y:S02]  /*c750*/  LOP3.LUT R8, R145, 0x380, RZ, 0xc0, !PT ;  /* 0x0000038091087812 */ /* 0x000fe400078ec0ff */
[----:B------:R-:W-:Y:S01]  /*c760*/  LOP3.LUT R41, R12, 0x2, RZ, 0x3c, !PT ;  /* 0x000000020c297812 */ /* 0x000fe200078e3cff */
[----:B------:R-:W-:Y:S01]  /*c770*/  SHFL.IDX PT, R83, R83, R12, 0x1c1f ;  /* 0x001c1f0c53537589 */ /* 0x000fe200000e0000 */
[----:B------:R-:W-:Y:S02]  /*c780*/  LOP3.LUT R10, R147, 0x380, RZ, 0xc0, !PT ;  /* 0x00000380930a7812 */ /* 0x000fe400078ec0ff */
[----:B------:R-:W-:Y:S01]  /*c790*/  F2FP.BF16.F32.PACK_AB R63, R86, R63 ;  /* 0x0000003f563f723e */ /* 0x000fe200000010ff */
[----:B------:R-:W0:Y:S01]  /*c7a0*/  SHFL.IDX PT, R76, R76, R41, 0x1c1f ;  /* 0x001c1f294c4c7589 */ /* 0x000e2200000e0000 */
[----:B------:R-:W-:-:S02]  /*c7b0*/  SHF.R.U64 R24, R26, 0x3, RZ ;  /* 0x000000031a187819 */ /* 0x000fc400000012ff */
[----:B------:R-:W-:Y:S01]  /*c7c0*/  SHF.R.U64 R8, R8, 0x3, RZ ;  /* 0x0000000308087819 */ /* 0x000fe200000012ff */
[----:B------:R-:W1:Y:S01]  /*c7d0*/  SHFL.IDX PT, R80, R80, R41, 0x1c1f ;  /* 0x001c1f2950507589 */ /* 0x000e6200000e0000 */
[----:B------:R-:W-:Y:S02]  /*c7e0*/  SHF.R.U64 R10, R10, 0x3, RZ ;  /* 0x000000030a0a7819 */ /* 0x000fe400000012ff */
[----:B------:R-:W-:Y:S01]  /*c7f0*/  SEL R123, R63, R48, P0 ;  /* 0x000000303f7b7207 */ /* 0x000fe20000000000 */
[----:B------:R-:W2:Y:S01]  /*c800*/  SHFL.IDX PT, R70, R70, R41, 0x1c1f ;  /* 0x001c1f2946467589 */ /* 0x000ea200000e0000 */
[----:B------:R-:W-:Y:S02]  /*c810*/  LOP3.LUT R52, R24, R143, RZ, 0x3c, !PT ;  /* 0x0000008f18347212 */ /* 0x000fe400078e3cff */
[----:B------:R-:W-:Y:S01]  /*c820*/  SEL R63, R48, R63, P0 ;  /* 0x0000003f303f7207 */ /* 0x000fe20000000000 */
[----:B------:R-:W3:Y:S01]  /*c830*/  SHFL.IDX PT, R72, R72, R41, 0x1c1f ;  /* 0x001c1f2948487589 */ /* 0x000ee200000e0000 */
[----:B------:R-:W-:-:S02]  /*c840*/  LOP3.LUT R24, R149, 0x380, RZ, 0xc0, !PT ;  /* 0x0000038095187812 */ /* 0x000fc400078ec0ff */
[----:B------:R-:W-:Y:S01]  /*c850*/  LOP3.LUT R48, R8, R145, RZ, 0x3c, !PT ;  /* 0x0000009108307212 */ /* 0x000fe200078e3cff */
[----:B------:R-:W4:Y:S01]  /*c860*/  SHFL.IDX PT, R156, R156, R41, 0x1c1f ;  /* 0x001c1f299c9c7589 */ /* 0x000f2200000e0000 */
[----:B------:R-:W-:Y:S02]  /*c870*/  LOP3.LUT R46, R10, R147, RZ, 0x3c, !PT ;  /* 0x000000930a2e7212 */ /* 0x000fe400078e3cff */
[----:B------:R-:W-:Y:S01]  /*c880*/  LOP3.LUT R8, R151, 0x380, RZ, 0xc0, !PT ;  /* 0x0000038097087812 */ /* 0x000fe200078ec0ff */
[----:B------:R-:W-:Y:S01]  /*c890*/  SHFL.IDX PT, R109, R109, R12, 0x1c1f ;  /* 0x001c1f0c6d6d7589 */ /* 0x000fe200000e0000 */
[----:B------:R-:W-:Y:S02]  /*c8a0*/  LOP3.LUT R10, R153, 0x380, RZ, 0xc0, !PT ;  /* 0x00000380990a7812 */ /* 0x000fe400078ec0ff */
[----:B------:R-:W-:Y:S01]  /*c8b0*/  SHF.R.U64 R24, R24, 0x3, RZ ;  /* 0x0000000318187819 */ /* 0x000fe200000012ff */
[----:B------:R-:W-:Y:S01]  /*c8c0*/  SHFL.IDX PT, R6, R6, R41, 0x1c1f ;  /* 0x001c1f2906067589 */ /* 0x000fe200000e0000 */
[----:B------:R-:W-:-:S02]  /*c8d0*/  SHF.R.U64 R8, R8, 0x3, RZ ;  /* 0x0000000308087819 */ /* 0x000fc400000012ff */
[----:B------:R-:W-:Y:S01]  /*c8e0*/  SHF.R.U64 R10, R10, 0x3, RZ ;  /* 0x000000030a0a7819 */ /* 0x000fe200000012ff */
[----:B------:R-:W-:Y:S01]  /*c8f0*/  SHFL.IDX PT, R64, R64, R41, 0x1c1f ;  /* 0x001c1f2940407589 */ /* 0x000fe200000e0000 */
[----:B------:R-:W-:Y:S02]  /*c900*/  LOP3.LUT R42, R24, R149, RZ, 0x3c, !PT ;  /* 0x00000095182a7212 */ /* 0x000fe400078e3cff */
[----:B------:R-:W-:Y:S01]  /*c910*/  LOP3.LUT R24, R155, 0x380, RZ, 0xc0, !PT ;  /* 0x000003809b187812 */ /* 0x000fe200078ec0ff */
[----:B------:R-:W-:Y:S01]  /*c920*/  SHFL.IDX PT, R85, R85, R12, 0x1c1f ;  /* 0x001c1f0c55557589 */ /* 0x000fe200000e0000 */
[----:B------:R-:W-:Y:S02]  /*c930*/  LOP3.LUT R28, R8, R151, RZ, 0x3c, !PT ;  /* 0x00000097081c7212 */ /* 0x000fe400078e3cff */
[----:B------:R-:W-:Y:S01]  /*c940*/  LOP3.LUT R7, R44, 0x380, RZ, 0xc0, !PT ;  /* 0x000003802c077812 */ /* 0x000fe200078ec0ff */
[----:B------:R-:W-:Y:S01]  /*c950*/  SHFL.IDX PT, R113, R113, R12, 0x1c1f ;  /* 0x001c1f0c71717589 */ /* 0x000fe200000e0000 */
[----:B------:R-:W-:-:S02]  /*c960*/  LOP3.LUT R30, R10, R153, RZ, 0x3c, !PT ;  /* 0x000000990a1e7212 */ /* 0x000fc400078e3cff */
[----:B------:R-:W-:Y:S01]  /*c970*/  LOP3.LUT R8, R157, 0x380, RZ, 0xc0, !PT ;  /* 0x000003809d087812 */ /* 0x000fe200078ec0ff */
[----:B------:R-:W-:Y:S01]  /*c980*/  SHFL.IDX PT, R40, R13, R41, 0x1c1f ;  /* 0x001c1f290d287589 */ /* 0x000fe200000e0000 */
[----:B------:R-:W-:Y:S02]  /*c990*/  LOP3.LUT R10, R159, 0x380, RZ, 0xc0, !PT ;  /* 0x000003809f0a7812 */ /* 0x000fe400078ec0ff */
[----:B------:R-:W-:Y:S01]  /*c9a0*/  LOP3.LUT R78, R161, 0x380, RZ, 0xc0, !PT ;  /* 0x00000380a14e7812 */ /* 0x000fe200078ec0ff */
[----:B------:R-:W-:Y:S01]  /*c9b0*/  SHFL.IDX PT, R54, R54, R41, 0x1c1f ;  /* 0x001c1f2936367589 */ /* 0x000fe200000e0000 */
[----:B------:R-:W-:Y:S02]  /*c9c0*/  SHF.R.U64 R24, R24, 0x3, RZ ;  /* 0x0000000318187819 */ /* 0x000fe400000012ff */
[----:B------:R-:W-:Y:S01]  /*c9d0*/  SHF.R.U64 R7, R7, 0x3, RZ ;  /* 0x0000000307077819 */ /* 0x000fe200000012ff */
[----:B------:R-:W-:Y:S01]  /*c9e0*/  SHFL.IDX PT, R87, R87, R12, 0x1c1f ;  /* 0x001c1f0c57577589 */ /* 0x000fe200000e0000 */
[----:B------:R-:W-:-:S02]  /*c9f0*/  SHF.R.U64 R8, R8, 0x3, RZ ;  /* 0x0000000308087819 */ /* 0x000fc400000012ff */
[----:B------:R-:W-:Y:S01]  /*ca00*/  SHF.R.U64 R10, R10, 0x3, RZ ;  /* 0x000000030a0a7819 */ /* 0x000fe200000012ff */
[----:B------:R-:W-:Y:S01]  /*ca10*/  SHFL.IDX PT, R115, R115, R12, 0x1c1f ;  /* 0x001c1f0c73737589 */ /* 0x000fe200000e0000 */
[----:B------:R-:W-:Y:S02]  /*ca20*/  SHF.R.U64 R78, R78, 0x3, RZ ;  /* 0x000000034e4e7819 */ /* 0x000fe400000012ff */
[----:B------:R-:W-:Y:S01]  /*ca30*/  MOV R92, R50 ;  /* 0x00000032005c7202 */ /* 0x000fe20000000f00 */
[----:B------:R-:W-:Y:S01]  /*ca40*/  SHFL.IDX PT, R89, R89, R12, 0x1c1f ;  /* 0x001c1f0c59597589 */ /* 0x000fe200000e0000 */
[----:B------:R-:W-:Y:S02]  /*ca50*/  LOP3.LUT R26, R24, R155, RZ, 0x3c, !PT ;  /* 0x0000009b181a7212 */ /* 0x000fe400078e3cff */
[----:B------:R-:W-:Y:S01]  /*ca60*/  MOV R51, R30 ;  /* 0x0000001e00337202 */ /* 0x000fe20000000f00 */
[----:B------:R-:W-:Y:S01]  /*ca70*/  SHFL.IDX PT, R121, R121, R12, 0x1c1f ;  /* 0x001c1f0c79797589 */ /* 0x000fe200000e0000 */
[----:B------:R-:W-:-:S02]  /*ca80*/  LOP3.LUT R24, R7, R44, RZ, 0x3c, !PT ;  /* 0x0000002c07187212 */ /* 0x000fc400078e3cff */
[----:B------:R-:W-:Y:S01]  /*ca90*/  LOP3.LUT R44, R8, R157, RZ, 0x3c, !PT ;  /* 0x0000009d082c7212 */ /* 0x000fe200078e3cff */
[----:B------:R-:W4:Y:S01]  /*caa0*/  SHFL.IDX PT, R30, R67, R41, 0x1c1f ;  /* 0x001c1f29431e7589 */ /* 0x000f2200000e0000 */
[----:B------:R-:W-:Y:S02]  /*cab0*/  LOP3.LUT R10, R10, R159, RZ, 0x3c, !PT ;  /* 0x0000009f0a0a7212 */ /* 0x000fe400078e3cff */
[----:B------:R-:W-:Y:S01]  /*cac0*/  LOP3.LUT R8, R78, R161, RZ, 0x3c, !PT ;  /* 0x000000a14e087212 */ /* 0x000fe200078e3cff */
[----:B------:R-:W-:Y:S01]  /*cad0*/  SHFL.IDX PT, R62, R62, R41, 0x1c1f ;  /* 0x001c1f293e3e7589 */ /* 0x000fe200000e0000 */
[----:B------:R-:W-:Y:S02]  /*cae0*/  MOV R94, R52 ;  /* 0x00000034005e7202 */ /* 0x000fe40000000f00 */
[----:B------:R-:W-:Y:S01]  /*caf0*/  MOV R100, R56 ;  /* 0x0000003800647202 */ /* 0x000fe20000000f00 */
[----:B------:R-:W-:Y:S01]  /*cb00*/  SHFL.IDX PT, R91, R91, R12, 0x1c1f ;  /* 0x001c1f0c5b5b7589 */ /* 0x000fe200000e0000 */
[----:B------:R-:W-:-:S02]  /*cb10*/  MOV R53, R28 ;  /* 0x0000001c00357202 */ /* 0x000fc40000000f00 */
[----:B------:R-:W-:Y:S01]  /*cb20*/  MOV R98, R60 ;  /* 0x0000003c00627202 */ /* 0x000fe20000000f00 */
[----:B------:R-:W-:Y:S01]  /*cb30*/  SHFL.IDX PT, R123, R123, R12, 0x1c1f ;  /* 0x001c1f0c7b7b7589 */ /* 0x000fe200000e0000 */
[----:B------:R-:W-:Y:S02]  /*cb40*/  MOV R57, R42 ;  /* 0x0000002a00397202 */ /* 0x000fe40000000f00 */
[----:B0-----:R-:W-:Y:S01]  /*cb50*/  SEL R29, R111, R76, P0 ;  /* 0x0000004c6f1d7207 */ /* 0x001fe20000000000 */
[----:B------:R0:W-:Y:S01]  /*cb60*/  SHFL.IDX PT, R42, R14, R41, 0x1c1f ;  /* 0x001c1f290e2a7589 */ /* 0x0001e200000e0000 */
[----:B------:R-:W-:Y:S02]  /*cb70*/  SEL R31, R76, R111, P0 ;  /* 0x0000006f4c1f7207 */ /* 0x000fe40000000000 */
[----:B------:R-:W-:Y:S01]  /*cb80*/  MOV R61, R46 ;  /* 0x0000002e003d7202 */ /* 0x000fe20000000f00 */
[----:B------:R-:W-:Y:S01]  /*cb90*/  SHFL.IDX PT, R76, R39, R41, 0x1c1f ;  /* 0x001c1f29274c7589 */ /* 0x000fe200000e0000 */
[----:B------:R-:W-:-:S02]  /*cba0*/  MOV R44, R44 ;  /* 0x0000002c002c7202 */ /* 0x000fc40000000f00 */
[----:B------:R-:W-:Y:S01]  /*cbb0*/  MOV R45, R10 ;  /* 0x0000000a002d7202 */ /* 0x000fe20000000f00 */
[----:B------:R0:W-:Y:S01]  /*cbc0*/  SHFL.IDX PT, R46, R15, R41, 0x1c1f ;  /* 0x001c1f290f2e7589 */ /* 0x0001e200000e0000 */
[----:B------:R-:W-:Y:S02]  /*cbd0*/  MOV R47, R8 ;  /* 0x00000008002f7202 */ /* 0x000fe40000000f00 */
[----:B------:R-:W-:Y:S01]  /*cbe0*/  MOV R90, R48 ;  /* 0x00000030005a7202 */ /* 0x000fe20000000f00 */
[----:B------:R-:W-:Y:S01]  /*cbf0*/  SHFL.IDX PT, R20, R20, R41, 0x1c1f ;  /* 0x001c1f2914147589 */ /* 0x000fe200000e0000 */
[----:B-1----:R-:W-:Y:S02]  /*cc00*/  SEL R9, R119, R80, P0 ;  /* 0x0000005077097207 */ /* 0x002fe40000000000 */
[----:B------:R-:W-:Y:S01]  /*cc10*/  SEL R11, R80, R119, P0 ;  /* 0x00000077500b7207 */ /* 0x000fe20000000000 */
[----:B------:R-:W-:Y:S01]  /*cc20*/  SHFL.IDX PT, R78, R63, R41, 0x1c1f ;  /* 0x001c1f293f4e7589 */ /* 0x000fe200000e0000 */
[----:B------:R-:W-:-:S02]  /*cc30*/  MOV R49, R26 ;  /* 0x0000001a00317202 */ /* 0x000fc40000000f00 */
[----:B------:R-:W-:Y:S01]  /*cc40*/  MOV R7, R24 ;  /* 0x0000001800077202 */ /* 0x000fe20000000f00 */
[----:B------:R-:W-:Y:S01]  /*cc50*/  SHFL.IDX PT, R93, R93, R12, 0x1c1f ;  /* 0x001c1f0c5d5d7589 */ /* 0x000fe200000e0000 */
[----:B--2---:R-:W-:Y:S02]  /*cc60*/  SEL R24, R79, R70, P0 ;  /* 0x000000464f187207 */ /* 0x004fe40000000000 */
[----:B------:R-:W-:Y:S01]  /*cc70*/  SEL R26, R70, R79, P0 ;  /* 0x0000004f461a7207 */ /* 0x000fe20000000000 */
[----:B------:R-:W-:Y:S01]  /*cc80*/  SHFL.IDX PT, R125, R125, R12, 0x1c1f ;  /* 0x001c1f0c7d7d7589 */ /* 0x000fe200000e0000 */
[----:B---3--:R-:W-:Y:S02]  /*cc90*/  SEL R8, R77, R72, P0 ;  /* 0x000000484d087207 */ /* 0x008fe40000000000 */
[----:B------:R-:W-:Y:S01]  /*cca0*/  SEL R10, R72, R77, P0 ;  /* 0x0000004d480a7207 */ /* 0x000fe20000000000 */
[----:B------:R-:W-:Y:S01]  /*ccb0*/  BAR.SYNC.DEFER_BLOCKING 0x1, 0x100 ;  /* 0x0044000000007b1d */ /* 0x000fe20000010000 */
[----:B----4-:R-:W-:-:S02]  /*ccc0*/  SEL R25, R117, R156, P0 ;  /* 0x0000009c75197207 */ /* 0x010fc40000000000 */
[----:B------:R-:W-:Y:S02]  /*ccd0*/  SEL R27, R156, R117, P0 ;  /* 0x000000759c1b7207 */ /* 0x000fe40000000000 */
[----:B------:R-:W-:Y:S02]  /*cce0*/  SEL R28, R81, R30, P0 ;  /* 0x0000001e511c7207 */ /* 0x000fe40000000000 */
[----:B------:R-:W-:Y:S01]  /*ccf0*/  SEL R30, R30, R81, P0 ;  /* 0x000000511e1e7207 */ /* 0x000fe20000000000 */
[----:B------:R-:W-:Y:S01]  /*cd00*/  SHFL.IDX PT, R48, R21, R41, 0x1c1f ;  /* 0x001c1f2915307589 */ /* 0x000fe200000e0000 */
[----:B0-----:R-:W-:Y:S01]  /*cd10*/  SEL R14, R6, R83, P0 ;  /* 0x00000053060e7207 */ /* 0x001fe20000000000 */
[----:B------:R-:W-:Y:S01]  /*cd20*/  ULDC UR8, c[0x0][0xa88] ;  /* 0x0002a20000087ab9 */ /* 0x000fe20000000800 */
[----:B------:R-:W-:Y:S01]  /*cd30*/  SEL R13, R109, R64, P0 ;  /* 0x000000406d0d7207 */ /* 0x000fe20000000000 */
[----:B------:R-:W0:Y:S01]  /*cd40*/  SHFL.IDX PT, R80, R65, R41, 0x1c1f ;  /* 0x001c1f2941507589 */ /* 0x000e2200000e0000 */
[----:B------:R-:W-:Y:S01]  /*cd50*/  SEL R15, R64, R109, P0 ;  /* 0x0000006d400f7207 */ /* 0x000fe20000000000 */
[----:B------:R-:W1:Y:S01]  /*cd60*/  LDC R81, c[0x0][0xbe8] ;  /* 0x0002fa00ff517b82 */ /* 0x000e620000000800 */
[----:B------:R-:W-:Y:S01]  /*cd70*/  PLOP3.LUT P2, PT, PT, PT, UP0, 0x80, 0x0 ;  /* 0x000000000000781c */ /* 0x000fe20003f4f008 */
[----:B------:R-:W-:Y:S04]  /*cd80*/  SHFL.IDX PT, R99, R99, R12, 0x1c1f ;  /* 0x001c1f0c63637589 */ /* 0x000fe800000e0000 */
[----:B------:R-:W-:Y:S04]  /*cd90*/  SHFL.IDX PT, R129, R129, R12, 0x1c1f ;  /* 0x001c1f0c81817589 */ /* 0x000fe800000e0000 */
[----:B------:R2:W-:Y:S04]  /*cda0*/  SHFL.IDX PT, R50, R32, R41, 0x1c1f ;  /* 0x001c1f2920327589 */ /* 0x0005e800000e0000 */
[----:B------:R-:W3:Y:S04]  /*cdb0*/  SHFL.IDX PT, R66, R66, R41, 0x1c1f ;  /* 0x001c1f2942427589 */ /* 0x000ee800000e0000 */
[----:B------:R-:W-:Y:S01]  /*cdc0*/  SHFL.IDX PT, R97, R97, R12, 0x1c1f ;  /* 0x001c1f0c61617589 */ /* 0x000fe200000e0000 */
[----:B--2---:R-:W-:-:S03]  /*cdd0*/  SEL R32, R85, R40, P0 ;  /* 0x0000002855207207 */ /* 0x004fc60000000000 */
[----:B------:R-:W-:Y:S01]  /*cde0*/  SHFL.IDX PT, R101, R101, R12, 0x1c1f ;  /* 0x001c1f0c65657589 */ /* 0x000fe200000e0000 */
[----:B0-----:R-:W-:-:S03]  /*cdf0*/  SEL R39, R80, R125, P0 ;  /* 0x0000007d50277207 */ /* 0x001fc60000000000 */
[----:B------:R-:W-:Y:S04]  /*ce00*/  SHFL.IDX PT, R131, R131, R12, 0x1c1f ;  /* 0x001c1f0c83837589 */ /* 0x000fe800000e0000 */
[----:B------:R0:W-:Y:S04]  /*ce10*/  SHFL.IDX PT, R52, R33, R41, 0x1c1f ;  /* 0x001c1f2921347589 */ /* 0x0001e800000e0000 */
[----:B------:R2:W-:Y:S04]  /*ce20*/  SHFL.IDX PT, R56, R34, R41, 0x1c1f ;  /* 0x001c1f2922387589 */ /* 0x0005e800000e0000 */
[----:B------:R-:W-:Y:S01]  /*ce30*/  SHFL.IDX PT, R68, R68, R41, 0x1c1f ;  /* 0x001c1f2944447589 */ /* 0x000fe200000e0000 */
[----:B---3--:R-:W-:-:S02]  /*ce40*/  SEL R43, R66, R129, P0 ;  /* 0x00000081422b7207 */ /* 0x008fc40000000000 */
[----:B0-----:R-:W-:Y:S01]  /*ce50*/  SEL R33, R113, R54, P0 ;  /* 0x0000003671217207 */ /* 0x001fe20000000000 */
[----:B------:R-:W-:Y:S01]  /*ce60*/  SHFL.IDX PT, R105, R105, R12, 0x1c1f ;  /* 0x001c1f0c69697589 */ /* 0x000fe200000e0000 */
[----:B--2---:R-:W-:-:S03]  /*ce70*/  SEL R34, R40, R85, P0 ;  /* 0x0000005528227207 */ /* 0x004fc60000000000 */
[----:B------:R-:W-:Y:S01]  /*ce80*/  SHFL.IDX PT, R133, R133, R12, 0x1c1f ;  /* 0x001c1f0c85857589 */ /* 0x000fe200000e0000 */
[----:B------:R-:W-:-:S03]  /*ce90*/  SEL R40, R99, R50, P0 ;  /* 0x0000003263287207 */ /* 0x000fc60000000000 */
[----:B------:R0:W-:Y:S04]  /*cea0*/  SHFL.IDX PT, R58, R35, R41, 0x1c1f ;  /* 0x001c1f29233a7589 */ /* 0x0001e800000e0000 */
[----:B------:R-:W-:Y:S04]  /*ceb0*/  SHFL.IDX PT, R82, R69, R41, 0x1c1f ;  /* 0x001c1f2945527589 */ /* 0x000fe800000e0000 */
[----:B------:R-:W-:Y:S01]  /*cec0*/  SHFL.IDX PT, R137, R137, R12, 0x1c1f ;  /* 0x001c1f0c89897589 */ /* 0x000fe200000e0000 */
[----:B0-----:R-:W-:-:S03]  /*ced0*/  SEL R35, R54, R113, P0 ;  /* 0x0000007136237207 */ /* 0x001fc60000000000 */
[----:B------:R-:W-:Y:S04]  /*cee0*/  SHFL.IDX PT, R84, R71, R41, 0x1c1f ;  /* 0x001c1f2947547589 */ /* 0x000fe800000e0000 */
[----:B------:R-:W-:Y:S04]  /*cef0*/  SHFL.IDX PT, R107, R107, R12, 0x1c1f ;  /* 0x001c1f0c6b6b7589 */ /* 0x000fe800000e0000 */
[----:B------:R-:W-:Y:S04]  /*cf00*/  SHFL.IDX PT, R103, R103, R12, 0x1c1f ;  /* 0x001c1f0c67677589 */ /* 0x000fe800000e0000 */
[----:B------:R-:W-:Y:S04]  /*cf10*/  SHFL.IDX PT, R127, R127, R12, 0x1c1f ;  /* 0x001c1f0c7f7f7589 */ /* 0x000fe800000e0000 */
[----:B------:R0:W-:Y:S04]  /*cf20*/  SHFL.IDX PT, R60, R36, R41, 0x1c1f ;  /* 0x001c1f29243c7589 */ /* 0x0001e800000e0000 */
[----:B------:R2:W-:Y:S04]  /*cf30*/  SHFL.IDX PT, R70, R37, R41, 0x1c1f ;  /* 0x001c1f2925467589 */ /* 0x0005e800000e0000 */
[----:B------:R-:W-:Y:S01]  /*cf40*/  SHFL.IDX PT, R86, R73, R41, 0x1c1f ;  /* 0x001c1f2949567589 */ /* 0x000fe200000e0000 */
[----:B0-----:R-:W-:-:S03]  /*cf50*/  SEL R36, R93, R48, P0 ;  /* 0x000000305d247207 */ /* 0x001fc60000000000 */
[----:B------:R-:W-:Y:S01]  /*cf60*/  SHFL.IDX PT, R135, R135, R12, 0x1c1f ;  /* 0x001c1f0c87877589 */ /* 0x000fe200000e0000 */
[----:B--2---:R-:W-:-:S03]  /*cf70*/  SEL R37, R125, R80, P0 ;  /* 0x000000507d257207 */ /* 0x004fc60000000000 */
[----:B------:R-:W0:Y:S04]  /*cf80*/  SHFL.IDX PT, R74, R74, R41, 0x1c1f ;  /* 0x001c1f294a4a7589 */ /* 0x000e2800000e0000 */
[----:B------:R-:W-:Y:S04]  /*cf90*/  SHFL.IDX PT, R95, R95, R12, 0x1c1f ;  /* 0x001c1f0c5f5f7589 */ /* 0x000fe800000e0000 */
[----:B------:R2:W-:Y:S04]  /*cfa0*/  SHFL.IDX PT, R139, R139, R12, 0x1c1f ;  /* 0x001c1f0c8b8b7589 */ /* 0x0005e800000e0000 */
[----:B------:R3:W-:Y:S04]  /*cfb0*/  SHFL.IDX PT, R72, R38, R41, 0x1c1f ;  /* 0x001c1f2926487589 */ /* 0x0007e800000e0000 */
[----:B------:R4:W1:Y:S01]  /*cfc0*/  SHFL.IDX PT, R88, R75, R41, 0x1c1f ;  /* 0x001c1f294b587589 */ /* 0x00086200000e0000 */
[----:B--2---:R-:W-:-:S03]  /*cfd0*/  SEL R12, R83, R6, P0 ;  /* 0x00000006530c7207 */ /* 0x004fc60000000000 */
[----:B------:R2:W-:Y:S01]  /*cfe0*/  STSM.16.M88.4 [R100], R8 ;  /* 0x0000000864007844 */ /* 0x0005e20000000200 */
[----:B---3--:R-:W-:-:S03]  /*cff0*/  SEL R38, R48, R93, P0 ;  /* 0x0000005d30267207 */ /* 0x008fc60000000000 */
[----:B------:R3:W-:Y:S01]  /*d000*/  STSM.16.M88.4 [R98], R24 ;  /* 0x0000001862007844 */ /* 0x0007e20000000200 */
[----:B0-----:R-:W-:Y:S02]  /*d010*/  SEL R69, R135, R74, P0 ;  /* 0x0000004a87457207 */ /* 0x001fe40000000000 */
[----:B----4-:R-:W-:Y:S01]  /*d020*/  SEL R41, R129, R66, P0 ;  /* 0x0000004281297207 */ /* 0x010fe20000000000 */
[----:B------:R0:W-:Y:S01]  /*d030*/  STSM.16.M88.4 [R96], R28 ;  /* 0x0000001c60007844 */ /* 0x0001e20000000200 */
[----:B------:R-:W-:-:S03]  /*d040*/  SEL R71, R74, R135, P0 ;  /* 0x000000874a477207 */ /* 0x000fc60000000000 */
[----:B------:R4:W-:Y:S01]  /*d050*/  STSM.16.M88.4 [R94], R12 ;  /* 0x0000000c5e007844 */ /* 0x0009e20000000200 */
[----:B--2---:R-:W-:-:S03]  /*d060*/  SEL R8, R87, R42, P0 ;  /* 0x0000002a57087207 */ /* 0x004fc60000000000 */
[----:B------:R-:W-:Y:S01]  /*d070*/  STSM.16.M88.4 [R92], R32 ;  /* 0x000000205c007844 */ /* 0x000fe20000000200 */
[----:B------:R-:W-:Y:S02]  /*d080*/  SEL R10, R42, R87, P0 ;  /* 0x000000572a0a7207 */ /* 0x000fe40000000000 */
[----:B------:R-:W-:Y:S02]  /*d090*/  SEL R9, R115, R76, P0 ;  /* 0x0000004c73097207 */ /* 0x000fe40000000000 */
[----:B------:R-:W-:Y:S02]  /*d0a0*/  SEL R11, R76, R115, P0 ;  /* 0x000000734c0b7207 */ /* 0x000fe40000000000 */
[----:B---3--:R-:W-:Y:S02]  /*d0b0*/  SEL R24, R89, R46, P0 ;  /* 0x0000002e59187207 */ /* 0x008fe40000000000 */
[----:B------:R-:W-:Y:S01]  /*d0c0*/  SEL R26, R46, R89, P0 ;  /* 0x000000592e1a7207 */ /* 0x000fe20000000000 */
[----:B------:R2:W-:Y:S01]  /*d0d0*/  STSM.16.M88.4 [R90], R8 ;  /* 0x000000085a007844 */ /* 0x0005e20000000200 */
[----:B------:R-:W-:-:S02]  /*d0e0*/  SEL R25, R121, R62, P0 ;  /* 0x0000003e79197207 */ /* 0x000fc40000000000 */
[----:B------:R-:W-:Y:S02]  /*d0f0*/  SEL R27, R62, R121, P0 ;  /* 0x000000793e1b7207 */ /* 0x000fe40000000000 */
[----:B0-----:R-:W-:Y:S02]  /*d100*/  SEL R28, R91, R20, P0 ;  /* 0x000000145b1c7207 */ /* 0x001fe40000000000 */
[----:B------:R-:W-:Y:S01]  /*d110*/  SEL R30, R20, R91, P0 ;  /* 0x0000005b141e7207 */ /* 0x000fe20000000000 */
[----:B------:R-:W-:Y:S01]  /*d120*/  STSM.16.M88.4 [R61], R24 ;  /* 0x000000183d007844 */ /* 0x000fe20000000200 */
[----:B------:R-:W-:Y:S02]  /*d130*/  SEL R29, R123, R78, P0 ;  /* 0x0000004e7b1d7207 */ /* 0x000fe40000000000 */
[----:B------:R-:W-:Y:S02]  /*d140*/  SEL R31, R78, R123, P0 ;  /* 0x0000007b4e1f7207 */ /* 0x000fe40000000000 */
[----:B------:R-:W-:-:S02]  /*d150*/  SEL R42, R50, R99, P0 ;  /* 0x00000063322a7207 */ /* 0x000fc40000000000 */
[----:B----4-:R-:W-:Y:S01]  /*d160*/  SEL R12, R101, R56, P0 ;  /* 0x00000038650c7207 */ /* 0x010fe20000000000 */
[----:B------:R0:W-:Y:S01]  /*d170*/  STSM.16.M88.4 [R57], R28 ;  /* 0x0000001c39007844 */ /* 0x0001e20000000200 */
[----:B--2---:R-:W-:Y:S02]  /*d180*/  SEL R8, R97, R52, P0 ;  /* 0x0000003461087207 */ /* 0x004fe40000000000 */
[----:B------:R-:W-:Y:S01]  /*d190*/  SEL R10, R52, R97, P0 ;  /* 0x00000061340a7207 */ /* 0x000fe20000000000 */
[----:B------:R2:W-:Y:S01]  /*d1a0*/  STSM.16.M88.4 [R59], R36 ;  /* 0x000000243b007844 */ /* 0x0005e20000000200 */
[----:B------:R-:W-:Y:S02]  /*d1b0*/  SEL R9, R131, R68, P0 ;  /* 0x0000004483097207 */ /* 0x000fe40000000000 */
[----:B------:R-:W-:Y:S01]  /*d1c0*/  SEL R11, R68, R131, P0 ;  /* 0x00000083440b7207 */ /* 0x000fe20000000000 */
[----:B------:R-:W-:Y:S01]  /*d1d0*/  STSM.16.M88.4 [R53], R40 ;  /* 0x0000002835007844 */ /* 0x000fe20000000200 */
[----:B------:R-:W-:-:S02]  /*d1e0*/  SEL R14, R56, R101, P0 ;  /* 0x00000065380e7207 */ /* 0x000fc40000000000 */
[----:B------:R-:W-:Y:S01]  /*d1f0*/  SEL R13, R133, R82, P0 ;  /* 0x00000052850d7207 */ /* 0x000fe20000000000 */
[----:B------:R3:W-:Y:S01]  /*d200*/  STSM.16.M88.4 [R51], R8 ;  /* 0x0000000833007844 */ /* 0x0007e20000000200 */
[----:B------:R-:W-:Y:S02]  /*d210*/  SEL R15, R82, R133, P0 ;  /* 0x00000085520f7207 */ /* 0x000fe40000000000 */
[----:B------:R-:W-:Y:S02]  /*d220*/  SEL R56, R105, R58, P0 ;  /* 0x0000003a69387207 */ /* 0x000fe40000000000 */
[----:B------:R-:W-:Y:S01]  /*d230*/  SEL R58, R58, R105, P0 ;  /* 0x000000693a3a7207 */ /* 0x000fe20000000000 */
[----:B------:R4:W-:Y:S01]  /*d240*/  STSM.16.M88.4 [R49], R12 ;  /* 0x0000000c31007844 */ /* 0x0009e20000000200 */
[----:B0-----:R-:W-:Y:S02]  /*d250*/  SEL R57, R137, R84, P0 ;  /* 0x0000005489397207 */ /* 0x001fe40000000000 */
[----:B--2---:R-:W-:-:S02]  /*d260*/  SEL R59, R84, R137, P0 ;  /* 0x00000089543b7207 */ /* 0x004fc40000000000 */
[----:B------:R-:W-:Y:S02]  /*d270*/  SEL R24, R107, R60, P0 ;  /* 0x0000003c6b187207 */ /* 0x000fe40000000000 */
[----:B------:R-:W-:Y:S01]  /*d280*/  SEL R26, R60, R107, P0 ;  /* 0x0000006b3c1a7207 */ /* 0x000fe20000000000 */
[----:B------:R0:W-:Y:S01]  /*d290*/  STSM.16.M88.4 [R7], R56 ;  /* 0x0000003807007844 */ /* 0x0001e20000000200 */
[----:B------:R-:W-:Y:S01]  /*d2a0*/  SEL R25, R127, R86, P0 ;  /* 0x000000567f197207 */ /* 0x000fe20000000000 */
[----:B---3--:R-:W-:Y:S01]  /*d2b0*/  IMAD.U32 R8, RZ, RZ, UR6 ;  /* 0x00000006ff087e24 */ /* 0x008fe2000f8e00ff */
[----:B------:R-:W-:Y:S01]  /*d2c0*/  SEL R27, R86, R127, P0 ;  /* 0x0000007f561b7207 */ /* 0x000fe20000000000 */
[----:B------:R-:W-:Y:S01]  /*d2d0*/  IMAD.U32 R9, RZ, RZ, UR7 ;  /* 0x00000007ff097e24 */ /* 0x000fe2000f8e00ff */
[----:B------:R-:W-:Y:S01]  /*d2e0*/  SEL R68, R103, R70, P0 ;  /* 0x0000004667447207 */ /* 0x000fe20000000000 */
[----:B------:R-:W-:Y:S01]  /*d2f0*/  ULDC.64 UR6, c[0x0][0xc08] ;  /* 0x0003020000067ab9 */ /* 0x000fe20000000a00 */
[----:B------:R-:W-:Y:S01]  /*d300*/  SEL R70, R70, R103, P0 ;  /* 0x0000006746467207 */ /* 0x000fe20000000000 */
[----:B------:R2:W-:Y:S01]  /*d310*/  STSM.16.M88.4 [R44], R24 ;  /* 0x000000182c007844 */ /* 0x0005e20000000200 */
[----:B-1----:R-:W-:-:S02]  /*d320*/  SEL R29, R139, R88, P0 ;  /* 0x000000588b1d7207 */ /* 0x002fc40000000000 */
[----:B------:R-:W-:Y:S01]  /*d330*/  SEL R31, R88, R139, P0 ;  /* 0x0000008b581f7207 */ /* 0x000fe20000000000 */
[----:B------:R2:W-:Y:S01]  /*d340*/  STSM.16.M88.4 [R45], R68 ;  /* 0x000000442d007844 */ /* 0x0005e20000000200 */
[----:B------:R-:W-:Y:S02]  /*d350*/  SEL R28, R95, R72, P0 ;  /* 0x000000485f1c7207 */ /* 0x000fe40000000000 */
[----:B------:R-:W-:Y:S01]  /*d360*/  SEL R30, R72, R95, P0 ;  /* 0x0000005f481e7207 */ /* 0x000fe20000000000 */
[----:B------:R-:W-:-:S04]  /*d370*/  UISETP.NE.U32.AND UP1, UPT, UR6, URZ, UPT ;  /* 0x0000003f0600728c */ /* 0x000fc8000bf25070 */
[----:B------:R2:W-:Y:S01]  /*d380*/  STSM.16.M88.4 [R47], R28 ;  /* 0x0000001c2f007844 */ /* 0x0005e20000000200 */
[----:B------:R-:W-:Y:S01]  /*d390*/  BAR.SYNC.DEFER_BLOCKING 0x1, 0x100 ;  /* 0x0044000000007b1d */ /* 0x000fe20000010000 */
[----:B------:R-:W-:-:S06]  /*d3a0*/  UISETP.NE.AND.EX UP1, UPT, UR7, URZ, UPT, UP1 ;  /* 0x0000003f0700728c */ /* 0x000fcc000bf25310 */
[----:B------:R-:W-:-:S05]  /*d3b0*/  PLOP3.LUT P0, PT, PT, PT, UP1, 0x80, 0x0 ;  /* 0x000000000000781c */ /* 0x000fca0003f0f018 */
[----:B------:R-:W-:-:S04]  /*d3c0*/  @UP1 ULEA UR6, UP2, UR36, UR6, 0x2 ;  /* 0x0000000624061291 */ /* 0x000fc8000f84103f */
[----:B------:R-:W-:Y:S01]  /*d3d0*/  @UP1 ULEA.HI.X UR7, UR36, UR7, UR37, 0x2, UP2 ;  /* 0x0000000724071291 */ /* 0x000fe200090f1425 */
[----:B------:R-:W-:Y:S02]  /*d3e0*/  IMAD.U32 R10, RZ, RZ, UR8 ;  /* 0x00000008ff0a7e24 */ /* 0x000fe4000f8e00ff */
[----:B----4-:R-:W-:-:S03]  /*d3f0*/  IMAD.U32 R14, RZ, RZ, UR6 ;  /* 0x00000006ff0e7e24 */ /* 0x010fc6000f8e00ff */
[----:B------:R-:W-:Y:S01]  /*d400*/  IMAD.U32 R15, RZ, RZ, UR7 ;  /* 0x00000007ff0f7e24 */ /* 0x000fe2000f8e00ff */
[----:B------:R-:W3:Y:S01]  /*d410*/  @P2 LDG.E R6, desc[UR50][R8.64] ;  /* 0x0000003208062981 */ /* 0x000ee2000c1e1900 */
[----:B------:R-:W-:Y:S01]  /*d420*/  ISETP.NE.AND P1, PT, R81, 0x1, PT ;  /* 0x000000015100780c */ /* 0x000fe20003f25270 */
[----:B------:R-:W-:Y:S02]  /*d430*/  UMOV UR4, URZ ;  /* 0x0000003f00047c82 */ /* 0x000fe40008000000 */
[----:B------:R2:W5:Y:S10]  /*d440*/  @P0 LDG.E R10, desc[UR50][R14.64] ;  /* 0x000000320e0a0981 */ /* 0x000574000c1e1900 */
[----:B0-----:R-:W0:Y:S08]  /*d450*/  @P1 LDC R7, c[0x0][0xbec] ;  /* 0x0002fb00ff071b82 */ /* 0x001e300000000800 */
[----:B------:R-:W1:Y:S01]  /*d460*/  @P1 LDC R12, c[0x0][0xbf0] ;  /* 0x0002fc00ff0c1b82 */ /* 0x000e620000000800 */
[----:B---3--:R-:W-:Y:S01]  /*d470*/  @P2 R2UR UR4, R6 ;  /* 0x00000000060422ca */ /* 0x008fe200000e0000 */
[----:B012---:R-:W-:-:S14]  /*d480*/  @P0 BRA `(.L_x_2175) ;  /* 0x0000000000100947 */ /* 0x007fdc0003800000 */
[----:B------:R-:W-:Y:S05]  /*d490*/  @!P2 BRA `(.L_x_2175) ;  /* 0x00000000000ca947 */ /* 0x000fea0003800000 */
[----:B------:R-:W2:Y:S04]  /*d4a0*/  LDG.E R11, desc[UR50][R8.64] ;  /* 0x00000032080b7981 */ /* 0x000ea8000c1e1900 */
[----:B-----5:R-:W2:Y:S02]  /*d4b0*/  LDG.E R10, desc[UR50][R8.64+0x4] ;  /* 0x00000432080a7981 */ /* 0x020ea4000c1e1900 */
[----:B--2---:R-:W-:-:S07]  /*d4c0*/  IMAD.IADD R10, R10, 0x1, -R11 ;  /* 0x000000010a0a7824 */ /* 0x004fce00078e0a0b */
.L_x_2175:
[----:B------:R-:W-:Y:S01]  /*d4d0*/  USHF.R.S32.HI UR14, URZ, 0x1f, UR42 ;  /* 0x0000001f3f0e7899 */ /* 0x000fe2000801142a */
[----:B------:R-:W-:Y:S01]  /*d4e0*/  VIADD R14, R18, UR39 ;  /* 0x00000027120e7c36 */ /* 0x000fe20008000000 */
[----:B------:R-:W-:Y:S01]  /*d4f0*/  ULDC.64 UR12, c[0x0][0xb90] ;  /* 0x0002e400000c7ab9 */ /* 0x000fe20000000a00 */
[----:B------:R-:W-:Y:S01]  /*d500*/  USHF.R.S32.HI UR9, URZ, 0x1f, UR4 ;  /* 0x0000001f3f097899 */ /* 0x000fe20008011404 */
[----:B------:R-:W-:Y:S01]  /*d510*/  VIADD R26, R236, UR39 ;  /* 0x00000027ec1a7c36 */ /* 0x000fe20008000000 */
        /* <DEDUP_REMOVED lines=21> */
[----:B-----5:R-:W-:Y:S01]  /*d670*/  IMAD R85, R10, R81, RZ ;  /* 0x000000510a557224 */ /* 0x020fe200078e02ff */
[----:B------:R-:W-:Y:S01]  /*d680*/  IADD3 R6, P0, R6, UR6, RZ ;  /* 0x0000000606067c10 */ /* 0x000fe2000ff1e0ff */
[----:B------:R-:W-:Y:S01]  /*d690*/  ULDC.64 UR10, c[0x0][0xaa0] ;  /* 0x0002a800000a7ab9 */ /* 0x000fe20000000a00 */
[----:B------:R-:W-:Y:S01]  /*d6a0*/  IMAD.U32 R12, RZ, RZ, UR8 ;  /* 0x00000008ff0c7e24 */ /* 0x000fe2000f8e00ff */
[----:B------:R-:W-:-:S02]  /*d6b0*/  SHF.R.S32.HI R8, RZ, 0x1f, R9 ;  /* 0x0000001fff087819 */ /* 0x000fc40000011409 */
[----:B------:R-:W-:Y:S02]  /*d6c0*/  LOP3.LUT R28, R29, 0x380, RZ, 0xc0, !PT ;  /* 0x000003801d1c7812 */ /* 0x000fe400078ec0ff */
[----:B------:R-:W-:Y:S01]  /*d6d0*/  IADD3.X R7, R7, UR7, R12, P0, !PT ;  /* 0x0000000707077c10 */ /* 0x000fe200087fe40c */
[----:B------:R-:W-:Y:S01]  /*d6e0*/  ULDC.64 UR6, c[0x0][0xb88] ;  /* 0x0002e20000067ab9 */ /* 0x000fe20000000a00 */
[----:B------:R-:W-:Y:S01]  /*d6f0*/  SHF.R.U64 R28, R28, 0x3, RZ ;  /* 0x000000031c1c7819 */ /* 0x000fe200000012ff */
[----:B------:R-:W-:Y:S01]  /*d700*/  IMAD R14, R8, UR6, RZ ;  /* 0x00000006080e7c24 */ /* 0x000fe2000f8e02ff */
[----:B------:R-:W-:Y:S01]  /*d710*/  IADD3 R13, P4, R4, 0x2000, RZ ;  /* 0x00002000040d7810 */ /* 0x000fe20007f9e0ff */
[C---:B------:R-:W-:Y:S01]  /*d720*/  IMAD.WIDE.U32 R6, R9.reuse, UR6, R6 ;  /* 0x0000000609067c25 */ /* 0x040fe2000f8e0006 */
[----:B------:R-:W-:Y:S02]  /*d730*/  LOP3.LUT R28, R28, R29, RZ, 0x3c, !PT ;  /* 0x0000001d1c1c7212 */ /* 0x000fe400078e3cff */
[----:B------:R-:W-:Y:S01]  /*d740*/  IADD3 R57, P3, R4, 0x4000, RZ ;  /* 0x0000400004397810 */ /* 0x000fe20007f7e0ff */
[----:B------:R-:W-:Y:S01]  /*d750*/  IMAD R15, R9, UR7, R14 ;  /* 0x00000007090f7c24 */ /* 0x000fe2000f8e020e */
[----:B------:R-:W-:Y:S01]  /*d760*/  ULDC.64 UR6, c[0x0][0xb50] ;  /* 0x0002d40000067ab9 */ /* 0x000fe20000000a00 */
[----:B------:R-:W-:Y:S01]  /*d770*/  IMAD.X R29, RZ, RZ, R5, P2 ;  /* 0x000000ffff1d7224 */ /* 0x000fe200010e0605 */
[----:B------:R-:W-:Y:S01]  /*d780*/  LEA R14, P0, R6, UR6, 0x2 ;  /* 0x00000006060e7c11 */ /* 0x000fe2000f8010ff */
[----:B------:R-:W-:Y:S01]  /*d790*/  IMAD.IADD R7, R7, 0x1, R15 ;  /* 0x0000000107077824 */ /* 0x000fe200078e020f */
[----:B------:R-:W-:-:S02]  /*d7a0*/  IADD3 R41, P2, R4, 0xb000, RZ ;  /* 0x0000b00004297810 */ /* 0x000fc40007f5e0ff */
[----:B------:R-:W-:Y:S01]  /*d7b0*/  LOP3.LUT R12, R13, 0x380, RZ, 0xc0, !PT ;  /* 0x000003800d0c7812 */ /* 0x000fe200078ec0ff */
[----:B------:R-:W-:Y:S01]  /*d7c0*/  SHFL.IDX PT, R20, R14, RZ, 0x1c1f ;  /* 0x001c1fff0e147589 */ /* 0x000fe200000e0000 */
[----:B------:R-:W-:Y:S01]  /*d7d0*/  LEA.HI.X R15, R6, UR7, R7, 0x2, P0 ;  /* 0x00000007060f7c11 */ /* 0x000fe200080f1407 */
[----:B------:R-:W-:Y:S01]  /*d7e0*/  VIADD R6, R26, 0x8 ;  /* 0x000000081a067836 */ /* 0x000fe20000000000 */
[----:B------:R-:W-:Y:S01]  /*d7f0*/  IADD3 R25, P0, R4, 0x3000, RZ ;  /* 0x0000300004197810 */ /* 0x000fe20007f1e0ff */
[----:B------:R-:W-:Y:S01]  /*d800*/  SHFL.IDX PT, R42, R14, 0x1, 0x1c1f ;  /* 0x003c1f000e2a7f89 */ /* 0x000fe200000e0000 */
[----:B------:R-:W-:Y:S02]  /*d810*/  LOP3.LUT R40, R41, 0x380, RZ, 0xc0, !PT ;  /* 0x0000038029287812 */ /* 0x000fe400078ec0ff */
[----:B------:R-:W-:Y:S01]  /*d820*/  LOP3.LUT R24, R25, 0x380, RZ, 0xc0, !PT ;  /* 0x0000038019187812 */ /* 0x000fe200078ec0ff */
[----:B------:R-:W1:Y:S01]  /*d830*/  SHFL.IDX PT, R21, R15, RZ, 0x1c1f ;  /* 0x001c1fff0f157589 */ /* 0x000e6200000e0000 */
[----:B------:R-:W-:-:S02]  /*d840*/  SHF.R.U64 R40, R40, 0x3, RZ ;  /* 0x0000000328287819 */ /* 0x000fc400000012ff */
[----:B------:R-:W-:Y:S01]  /*d850*/  SHF.R.U64 R24, R24, 0x3, RZ ;  /* 0x0000000318187819 */ /* 0x000fe200000012ff */
[----:B------:R-:W2:Y:S01]  /*d860*/  SHFL.IDX PT, R43, R15, 0x1, 0x1c1f ;  /* 0x003c1f000f2b7f89 */ /* 0x000ea200000e0000 */
[----:B------:R-:W-:Y:S01]  /*d870*/  LOP3.LUT R40, R40, R41, RZ, 0x3c, !PT ;  /* 0x0000002928287212 */ /* 0x000fe200078e3cff */
[--C-:B------:R-:W-:Y:S01]  /*d880*/  IMAD.X R41, RZ, RZ, R5.reuse, P2 ;  /* 0x000000ffff297224 */ /* 0x100fe200010e0605 */
[----:B------:R-:W-:Y:S01]  /*d890*/  LOP3.LUT R24, R24, R25, RZ, 0x3c, !PT ;  /* 0x0000001918187212 */ /* 0x000fe200078e3cff */
[----:B------:R-:W-:Y:S01]  /*d8a0*/  IMAD.X R25, RZ, RZ, R5, P0 ;  /* 0x000000ffff197224 */ /* 0x000fe200000e0605 */
[----:B------:R-:W-:Y:S02]  /*d8b0*/  IADD3 R61, P0, R4, 0x9000, RZ ;  /* 0x00009000043d7810 */ /* 0x000fe40007f1e0ff */
[----:B------:R-:W-:Y:S02]  /*d8c0*/  LOP3.LUT R56, R57, 0x380, RZ, 0xc0, !PT ;  /* 0x0000038039387812 */ /* 0x000fe400078ec0ff */
[----:B------:R-:W-:-:S02]  /*d8d0*/  LOP3.LUT R60, R61, 0x380, RZ, 0xc0, !PT ;  /* 0x000003803d3c7812 */ /* 0x000fc400078ec0ff */
[----:B------:R-:W-:Y:S02]  /*d8e0*/  IADD3 R11, P5, R4, 0x1000, RZ ;  /* 0x00001000040b7810 */ /* 0x000fe40007fbe0ff */
[----:B------:R-:W-:Y:S02]  /*d8f0*/  SHF.R.U64 R60, R60, 0x3, RZ ;  /* 0x000000033c3c7819 */ /* 0x000fe400000012ff */
[----:B------:R-:W-:Y:S01]  /*d900*/  SHF.R.U64 R12, R12, 0x3, RZ ;  /* 0x000000030c0c7819 */ /* 0x000fe200000012ff */
[--C-:B------:R-:W-:Y:S01]  /*d910*/  IMAD.X R9, RZ, RZ, R5.reuse, P5 ;  /* 0x000000ffff097224 */ /* 0x100fe200028e0605 */
[----:B------:R-:W-:Y:S01]  /*d920*/  LOP3.LUT R60, R60, R61, RZ, 0x3c, !PT ;  /* 0x0000003d3c3c7212 */ /* 0x000fe200078e3cff */
[----:B------:R-:W-:Y:S01]  /*d930*/  IMAD.X R61, RZ, RZ, R5, P0 ;  /* 0x000000ffff3d7224 */ /* 0x000fe200000e0605 */
[----:B------:R-:W-:Y:S02]  /*d940*/  LOP3.LUT P0, RZ, R234, 0x3, RZ, 0xc0, !PT ;  /* 0x00000003eaff7812 */ /* 0x000fe4000780c0ff */
[----:B------:R-:W-:-:S02]  /*d950*/  SHF.R.U64 R56, R56, 0x3, RZ ;  /* 0x0000000338387819 */ /* 0x000fc400000012ff */
[-C--:B------:R-:W-:Y:S02]  /*d960*/  ISETP.GE.OR P2, PT, R26, R85.reuse, P0 ;  /* 0x000000551a00720c */ /* 0x080fe40000746670 */
[----:B------:R-:W-:Y:S02]  /*d970*/  ISETP.GE.OR P0, PT, R6, R85, P0 ;  /* 0x000000550600720c */ /* 0x000fe40000706670 */
        /* <DEDUP_REMOVED lines=8> */
[----:B-1----:R1:W-:Y:S01]  /*da00*/  @!P2 ST.E desc[UR50][R20.64], R2 ;  /* 0x000000021400a985 */ /* 0x0023e2000c101932 */
        /* <DEDUP_REMOVED lines=8> */
[----:B------:R-:W-:-:S02]  /*da90*/  LOP3.LUT R44, R45, 0x380, RZ, 0xc0, !PT ;  /* 0x000003802d2c7812 */ /* 0x000fc400078ec0ff */
[----:B------:R-:W-:Y:S01]  /*daa0*/  LOP3.LUT R8, R11, 0x380, RZ, 0xc0, !PT ;  /* 0x000003800b087812 */ /* 0x000fe200078ec0ff */
[----:B-1----:R-:W1:Y:S01]  /*dab0*/  @P1 LDC R21, c[0x0][0xbec] ;  /* 0x0002fb00ff151b82 */ /* 0x002e620000000800 */
[----:B------:R-:W-:Y:S01]  /*dac0*/  SHF.R.U64 R32, R32, 0x3, RZ ;  /* 0x0000000320207819 */ /* 0x000fe200000012ff */
[----:B------:R-:W-:Y:S01]  /*dad0*/  UIADD3 UR7, UR7, UR8, URZ ;  /* 0x0000000807077290 */ /* 0x000fe2000fffe03f */
[----:B------:R-:W-:Y:S01]  /*dae0*/  SHF.R.U64 R36, R36, 0x3, RZ ;  /* 0x0000000324247819 */ /* 0x000fe200000012ff */
[----:B------:R-:W-:Y:S01]  /*daf0*/  UIMAD UR4, UR14, UR10, URZ ;  /* 0x0000000a0e0472a4 */ /* 0x000fe2000f8e023f */
[----:B------:R-:W-:Y:S01]  /*db00*/  SHF.R.U64 R68, R68, 0x3, RZ ;  /* 0x0000000344447819 */ /* 0x000fe200000012ff */
[----:B--2---:R-:W-:Y:S01]  /*db10*/  IMAD R0, R232, 0x20, R233 ;  /* 0x00000020e8007824 */ /* 0x004fe200078e02e9 */
[----:B------:R-:W-:Y:S01]  /*db20*/  SHF.R.U64 R44, R44, 0x3, RZ ;  /* 0x000000032c2c7819 */ /* 0x000fe200000012ff */
[----:B------:R-:W-:Y:S01]  /*db30*/  UIMAD UR4, UR42, UR11, UR4 ;  /* 0x0000000b2a0472a4 */ /* 0x000fe2000f8e0204 */
[----:B------:R-:W-:Y:S01]  /*db40*/  LOP3.LUT R32, R32, R33, RZ, 0x3c, !PT ;  /* 0x0000002120207212 */ /* 0x000fe200078e3cff */
[----:B------:R-:W-:Y:S01]  /*db50*/  VIADD R52, R0, UR39 ;  /* 0x0000002700347c36 */ /* 0x000fe20008000000 */
[----:B------:R-:W-:Y:S01]  /*db60*/  LOP3.LUT R36, R36, R37, RZ, 0x3c, !PT ;  /* 0x0000002524247212 */ /* 0x000fe200078e3cff */
[--C-:B------:R-:W-:Y:S01]  /*db70*/  IMAD.X R33, RZ, RZ, R5.reuse, P6 ;  /* 0x000000ffff217224 */ /* 0x100fe200030e0605 */
[----:B------:R-:W-:Y:S01]  /*db80*/  LOP3.LUT R68, R68, R69, RZ, 0x3c, !PT ;  /* 0x0000004544447212 */ /* 0x000fe200078e3cff */
[--C-:B------:R-:W-:Y:S01]  /*db90*/  IMAD.X R37, RZ, RZ, R5.reuse, P5 ;  /* 0x000000ffff257224 */ /* 0x100fe200028e0605 */
[----:B------:R-:W-:Y:S01]  /*dba0*/  LOP3.LUT R44, R44, R45, RZ, 0x3c, !PT ;  /* 0x0000002d2c2c7212 */ /* 0x000fe200078e3cff */
[--C-:B------:R-:W-:Y:S01]  /*dbb0*/  IMAD.X R69, RZ, RZ, R5.reuse, P4 ;  /* 0x000000ffff457224 */ /* 0x100fe200020e0605 */
[----:B------:R-:W-:Y:S01]  /*dbc0*/  UIMAD.WIDE.U32 UR6, UR42, UR10, UR6 ;  /* 0x0000000a2a0672a5 */ /* 0x000fe2000f8e0006 */
[----:B------:R-:W-:Y:S01]  /*dbd0*/  SHF.R.U64 R8, R8, 0x3, RZ ;  /* 0x0000000308087819 */ /* 0x000fe200000012ff */
[--C-:B------:R-:W-:Y:S01]  /*dbe0*/  IMAD.X R45, RZ, RZ, R5.reuse, P3 ;  /* 0x000000ffff2d7224 */ /* 0x100fe200018e0605 */
[C---:B------:R-:W-:Y:S01]  /*dbf0*/  IADD3 R77, P6, R4.reuse, 0xc000, RZ ;  /* 0x0000c000044d7810 */ /* 0x040fe20007fde0ff */
[----:B------:R-:W-:Y:S01]  /*dc00*/  ULDC.64 UR8, c[0x0][0xaf0] ;  /* 0x0002bc0000087ab9 */ /* 0x000fe20000000a00 */
[C---:B------:R-:W-:Y:S01]  /*dc10*/  IADD3 R73, P5, R4.reuse, 0xd000, RZ ;  /* 0x0000d00004497810 */ /* 0x040fe20007fbe0ff */
[----:B------:R-:W5:Y:S01]  /*dc20*/  LD.E.128 R12, desc[UR50][R12.64] ;  /* 0x000000320c0c7980 */ /* 0x000f62000c101d00 */
[----:B------:R-:W-:Y:S01]  /*dc30*/  IADD3 R65, P4, R4, 0xe000, RZ ;  /* 0x0000e00004417810 */ /* 0x000fe20007f9e0ff */
[----:B-1----:R-:W-:Y:S01]  /*dc40*/  @P1 IMAD.HI.U32 R0, R52, R21, RZ ;  /* 0x0000001534001227 */ /* 0x002fe200078e00ff */
[----:B------:R-:W-:Y:S01]  /*dc50*/  IADD3 R7, P3, R4, 0xf000, RZ ;  /* 0x0000f00004077810 */ /* 0x000fe20007f7e0ff */
[----:B------:R-:W-:Y:S01]  /*dc60*/  UIADD3 UR7, UR7, UR4, URZ ;  /* 0x0000000407077290 */ /* 0x000fe2000fffe03f */
[----:B------:R-:W-:Y:S01]  /*dc70*/  LOP3.LUT R8, R8, R11, RZ, 0x3c, !PT ;  /* 0x0000000b08087212 */ /* 0x000fe200078e3cff */
[----:B------:R-:W-:Y:S01]  /*dc80*/  UIMAD UR4, UR37, UR8, URZ ;  /* 0x00000008250472a4 */ /* 0x000fe2000f8e023f */
[----:B------:R-:W-:Y:S01]  /*dc90*/  LOP3.LUT R76, R77, 0x380, RZ, 0xc0, !PT ;  /* 0x000003804d4c7812 */ /* 0x000fe200078ec0ff */
[----:B------:R-:W-:Y:S01]  /*dca0*/  IMAD.MOV.U32 R53, RZ, RZ, R52 ;  /* 0x000000ffff357224 */ /* 0x000fe200078e0034 */
[----:B------:R-:W-:Y:S01]  /*dcb0*/  LOP3.LUT R72, R73, 0x380, RZ, 0xc0, !PT ;  /* 0x0000038049487812 */ /* 0x000fe200078ec0ff */
[----:B------:R-:W-:Y:S01]  /*dcc0*/  IMAD.X R49, RZ, RZ, R5, P3 ;  /* 0x000000ffff317224 */ /* 0x000fe200018e0605 */
[----:B------:R-:W-:Y:S01]  /*dcd0*/  LOP3.LUT R64, R65, 0x380, RZ, 0xc0, !PT ;  /* 0x0000038041407812 */ /* 0x000fe200078ec0ff */
[----:B------:R-:W5:Y:S01]  /*dce0*/  LD.E.128 R24, desc[UR50][R24.64] ;  /* 0x0000003218187980 */ /* 0x000f62000c101d00 */
[----:B------:R-:W-:-:S02]  /*dcf0*/  LOP3.LUT R11, R4, 0x380, RZ, 0xc0, !PT ;  /* 0x00000380040b7812 */ /* 0x000fc400078ec0ff */
[----:B------:R-:W-:Y:S01]  /*dd00*/  LOP3.LUT R6, R7, 0x380, RZ, 0xc0, !PT ;  /* 0x0000038007067812 */ /* 0x000fe200078ec0ff */
[----:B------:R-:W-:Y:S01]  /*dd10*/  UIMAD UR4, UR36, UR9, UR4 ;  /* 0x00000009240472a4 */ /* 0x000fe2000f8e0204 */
[----:B0-----:R-:W-:Y:S01]  /*dd20*/  @P1 SHF.R.U32.HI R53, RZ, R83, R0 ;  /* 0x00000053ff351219 */ /* 0x001fe20000011600 */
[----:B------:R-:W-:Y:S01]  /*dd30*/  UIMAD.WIDE.U32 UR6, UR36, UR8, UR6 ;  /* 0x00000008240672a5 */ /* 0x000fe2000f8e0006 */
[----:B------:R-:W-:Y:S01]  /*dd40*/  SHF.R.U64 R76, R76, 0x3, RZ ;  /* 0x000000034c4c7819 */ /* 0x000fe200000012ff */
[----:B------:R-:W5:Y:S01]  /*dd50*/  LD.E.128 R56, desc[UR50][R56.64] ;  /* 0x0000003238387980 */ /* 0x000f62000c101d00 */
[----:B------:R-:W-:Y:S02]  /*dd60*/  SHF.R.U64 R72, R72, 0x3, RZ ;  /* 0x0000000348487819 */ /* 0x000fe400000012ff */
[----:B------:R-:W-:Y:S01]  /*dd70*/  SHF.R.U64 R64, R64, 0x3, RZ ;  /* 0x0000000340407819 */ /* 0x000fe200000012ff */
[----:B------:R-:W5:Y:S01]  /*dd80*/  LD.E.128 R28, desc[UR50][R28.64] ;  /* 0x000000321c1c7980 */ /* 0x000f62000c101d00 */
[----:B------:R-:W-:-:S02]  /*dd90*/  SHF.R.U64 R11, R11, 0x3, RZ ;  /* 0x000000030b0b7819 */ /* 0x000fc400000012ff */
        /* <DEDUP_REMOVED lines=11> */
[----:B------:R-:W-:Y:S01]  /*de50*/  ULDC.64 UR8, c[0x0][0xae0] ;  /* 0x0002b80000087ab9 */ /* 0x000fe20000000a00 */
[----:B------:R-:W-:Y:S01]  /*de60*/  LOP3.LUT R48, R6, R7, RZ, 0x3c, !PT ;  /* 0x0000000706307212 */ /* 0x000fe200078e3cff */
[----:B------:R-:W-:Y:S01]  /*de70*/  IMAD R0, R0, UR8, RZ ;  /* 0x0000000800007c24 */ /* 0x000fe2000f8e02ff */
[----:B------:R-:W5:Y:S01]  /*de80*/  LD.E.128 R8, desc[UR50][R8.64] ;  /* 0x0000003208087980 */ /* 0x000f62000c101d00 */
[----:B------:R-:W-:-:S02]  /*de90*/  IMAD R81, R81, R2, R52 ;  /* 0x0000000251517224 */ /* 0x000fc400078e0234 */
[----:B------:R-:W-:Y:S01]  /*dea0*/  IMAD.U32 R21, RZ, RZ, UR7 ;  /* 0x00000007ff157e24 */ /* 0x000fe2000f8e00ff */
[----:B------:R-:W5:Y:S01]  /*deb0*/  LD.E.128 R4, desc[UR50][R4.64] ;  /* 0x0000003204047980 */ /* 0x000f62000c101d00 */
[----:B------:R-:W-:Y:S01]  /*dec0*/  IMAD.U32 R20, RZ, RZ, UR6 ;  /* 0x00000006ff147e24 */ /* 0x000fe2000f8e00ff */
[----:B------:R-:W-:Y:S01]  /*ded0*/  ULDC.64 UR6, c[0x0][0xad8] ;  /* 0x0002b60000067ab9 */ /* 0x000fe20000000a00 */
[----:B------:R-:W-:Y:S01]  /*dee0*/  IMAD.U32 R21, RZ, RZ, UR4 ;  /* 0x00000004ff157e24 */ /* 0x000fe2000f8e00ff */
[----:B------:R-:W5:Y:S01]  /*def0*/  LD.E.128 R32, desc[UR50][R32.64] ;  /* 0x0000003220207980 */ /* 0x000f62000c101d00 */
[C---:B------:R-:W-:Y:S01]  /*df00*/  IMAD R83, R53.reuse, UR9, R0 ;  /* 0x0000000935537c24 */ /* 0x040fe2000f8e0200 */
[----:B------:R-:W-:Y:S02]  /*df10*/  SHF.R.S32.HI R0, RZ, 0x1f, R81 ;  /* 0x0000001fff007819 */ /* 0x000fe40000011451 */
[----:B------:R-:W5:Y:S01]  /*df20*/  LD.E.128 R36, desc[UR50][R36.64] ;  /* 0x0000003224247980 */ /* 0x000f62000c101d00 */
[----:B------:R-:W-:-:S03]  /*df30*/  IMAD.WIDE.U32 R20, R53, UR8, R20 ;  /* 0x0000000835147c25 */ /* 0x000fc6000f8e0014 */
        /* <DEDUP_REMOVED lines=16> */
[----:B------:R-:W-:Y:S02]  /*e040*/  VIADD R84, R233, UR39 ;  /* 0x00000027e9547c36 */ /* 0x000fe40008000000 */
        /* <DEDUP_REMOVED lines=39> */
.L_x_2177:
[----:B------:R-:W-:Y:S05]  /*e2c0*/  BSYNC B1 ;  /* 0x0000000000017941 */ /* 0x000fea0003800000 */
.L_x_2176:
        /* <DEDUP_REMOVED lines=21> */
.L_x_2179:
[----:B------:R-:W-:Y:S05]  /*e420*/  BSYNC B1 ;  /* 0x0000000000017941 */ /* 0x000fea0003800000 */
.L_x_2178:
        /* <DEDUP_REMOVED lines=21> */
.L_x_2181:
[----:B------:R-:W-:Y:S05]  /*e580*/  BSYNC B1 ;  /* 0x0000000000017941 */ /* 0x000fea0003800000 */
.L_x_2180:
        /* <DEDUP_REMOVED lines=24> */
.L_x_2174:
        /* <DEDUP_REMOVED lines=35> */
.L_x_2183:
[----:B------:R-:W-:Y:S01]  /*e940*/  USEL UR36, UR36, URZ, !UP0 ;  /* 0x0000003f24247287 */ /* 0x000fe2000c000000 */
[----:B------:R-:W-:Y:S01]  /*e950*/  BSSY B1, `(.L_x_2184) ;  /* 0x000002c000017945 */ /* 0x000fe20003800000 */
[----:B------:R-:W-:-:S03]  /*e960*/  USEL UR37, UR37, URZ, !UP0 ;  /* 0x0000003f25257287 */ /* 0x000fc6000c000000 */
[----:B------:R-:W-:Y:S09]  /*e970*/  @P1 BRA `(.L_x_2185) ;  /* 0x0000000000a41947 */ /* 0x000ff20003800000 */
        /* <DEDUP_REMOVED lines=41> */
.L_x_2185:
[----:B------:R-:W-:Y:S05]  /*ec10*/  BSYNC B1 ;  /* 0x0000000000017941 */ /* 0x000fea0003800000 */
.L_x_2184:
[----:B0-----:R-:W0:Y:S01]  /*ec20*/  @P0 LDC R3, c[0x0][0xbf0] ;  /* 0x0002fc00ff030b82 */ /* 0x001e220000000800 */
[----:B------:R-:W-:Y:S01]  /*ec30*/  ULDC.64 UR12, c[0x0][0xaa0] ;  /* 0x0002a800000c7ab9 */ /* 0x000fe20000000a00 */
[----:B------:R-:W-:Y:S01]  /*ec40*/  IMAD R2, R232, 0x20, R233 ;  /* 0x00000020e8027824 */ /* 0x000fe200078e02e9 */
[----:B------:R-:W-:Y:S01]  /*ec50*/  UIMAD UR8, UR9, UR12, URZ ;  /* 0x0000000c090872a4 */ /* 0x000fe2000f8e023f */
[----:B------:R-:W-:Y:S01]  /*ec60*/  BSSY B1, `(.L_x_2186) ;  /* 0x0000045000017945 */ /* 0x000fe20003800000 */
[----:B------:R-:W-:Y:S01]  /*ec70*/  UIMAD.WIDE.U32 UR6, UR4, UR12, URZ ;  /* 0x0000000c040672a5 */ /* 0x000fe2000f8e003f */
[----:B------:R-:W-:Y:S01]  /*ec80*/  VIADD R6, R2, UR39 ;  /* 0x0000002702067c36 */ /* 0x000fe20008000000 */
[----:B------:R-:W-:Y:S01]  /*ec90*/  UIMAD UR8, UR4, UR13, UR8 ;  /* 0x0000000d040872a4 */ /* 0x000fe2000f8e0208 */
[----:B------:R-:W-:Y:S02]  /*eca0*/  SHF.R.S32.HI R20, RZ, 0x1f, R23 ;  /* 0x0000001fff147819 */ /* 0x000fe40000011417 */
        /* <DEDUP_REMOVED lines=64> */
.L_x_2187:
[----:B------:R-:W-:Y:S05]  /*f0b0*/  BSYNC B1 ;  /* 0x0000000000017941 */ /* 0x000fea0003800000 */
.L_x_2186:
        /* <DEDUP_REMOVED lines=21> */
.L_x_2189:
[----:B------:R-:W-:Y:S05]  /*f210*/  BSYNC B1 ;  /* 0x0000000000017941 */ /* 0x000fea0003800000 */
.L_x_2188:
        /* <DEDUP_REMOVED lines=21> */
.L_x_2191:
[----:B------:R-:W-:Y:S05]  /*f370*/  BSYNC B1 ;  /* 0x0000000000017941 */ /* 0x000fea0003800000 */
.L_x_2190:
        /* <DEDUP_REMOVED lines=22> */
.L_x_2182:
[----:B------:R-:W-:Y:S05]  /*f4e0*/  BSYNC B0 ;  /* 0x0000000000007941 */ /* 0x000fea0003800000 */
.L_x_2173:
[----:B------:R-:W-:Y:S02]  /*f4f0*/  ULDC UR4, c[0x0][0xc3c] ;  /* 0x00030f0000047ab9 */ /* 0x000fe40000000800 */
[----:B------:R-:W-:-:S13]  /*f500*/  ISETP.GE.AND P0, PT, R55, UR4, PT ;  /* 0x0000000437007c0c */ /* 0x000fda000bf06270 */
[----:B------:R-:W-:Y:S05]  /*f510*/  @!P0 BRA `(.L_x_2192) ;  /* 0xffffff1800488947 */ /* 0x000fea000383ffff */
[----:B------:R-:W-:Y:S05]  /*f520*/  EXIT ;  /* 0x000000000000794d */ /* 0x000fea0003800000 */
.L_x_2134:
[----:B------:R-:W-:-:S08]  /*f530*/  NOP ;  /* 0x0000000000007918 */ /* 0x000fd00000000000 */
[----:B------:R-:W0:-:S00]  /*f540*/  USETMAXREG.DEALLOC.CTAPOOL 0x18 ;  /* 0x00000018000079c8 */ /* 0x000e0000080e0500 */
[----:B0-----:R-:W-:Y:S01]  /*f550*/  LOP3.LUT R0, R0, 0x3, RZ, 0xc0, !PT ;  /* 0x0000000300007812 */ /* 0x001fe200078ec0ff */
[----:B------:R-:W-:-:S05]  /*f560*/  IMAD.MOV.U32 R6, RZ, RZ, RZ ;  /* 0x000000ffff067224 */ /* 0x000fca00078e00ff */
[----:B------:R-:W0:Y:S02]  /*f570*/  SHFL.IDX PT, R0, R0, RZ, 0x1f ;  /* 0x00001fff00007589 */ /* 0x000e2400000e0000 */
[----:B0-----:R-:W-:-:S04]  /*f580*/  ISETP.NE.AND P0, PT, R0, RZ, PT ;  /* 0x000000ff0000720c */ /* 0x001fc80003f05270 */
[----:B------:R-:W-:-:S05]  /*f590*/  P2R R0, PR, RZ, 0x1 ;  /* 0x00000001ff007803 */ /* 0x000fca0000000000 */
[----:B------:R0:W-:Y:S04]  /*f5a0*/  STL [R1+0x44], R0 ;  /* 0x0000440001007387 */ /* 0x0001e80000100800 */
        /* <DEDUP_REMOVED lines=12> */
.L_x_2193:
[----:B0-----:R-:W0:Y:S01]  /*f670*/  S2R R0, SR_TID.X ;  /* 0x0000000000007919 */ /* 0x001e220000002100 */
        /* <DEDUP_REMOVED lines=40> */
.L_x_2199:
        /* <DEDUP_REMOVED lines=14> */
.L_x_2198:
[----:B------:R-:W-:Y:S05]  /*f9e0*/  BSYNC B0 ;  /* 0x0000000000007941 */ /* 0x000fea0003800000 */
.L_x_2197:
        /* <DEDUP_REMOVED lines=22> */
.L_x_2195:
        /* <DEDUP_REMOVED lines=25> */
.L_x_2200:
        /* <DEDUP_REMOVED lines=58> */
.L_x_2196:
[----:B------:R0:W-:Y:S01]  /*10080*/  STL [R1+0x20], R0 ;  /* 0x0000200001007387 */ /* 0x0001e20000100800 */
[----:B------:R-:W-:-:S03]  /*10090*/  UMOV UR36, URZ ;  /* 0x0000003f00247c82 */ /* 0x000fc60008000000 */
[----:B------:R0:W-:Y:S02]  /*100a0*/  STL [R1+0x24], RZ ;  /* 0x000024ff01007387 */ /* 0x0001e40000100800 */
.L_x_2201:
        /* <DEDUP_REMOVED lines=11> */
.L_x_2194:
[----:B0-2---:R-:W-:Y:S01]  /*10160*/  IMAD.MOV.U32 R0, RZ, RZ, 0x1 ;  /* 0x00000001ff007424 */ /* 0x005fe200078e00ff */
[----:B------:R-:W-:Y:S01]  /*10170*/  ULDC UR4, c[0x0][0xc3c] ;  /* 0x00030f0000047ab9 */ /* 0x000fe20000000800 */
[----:B------:R0:W-:Y:S01]  /*10180*/  STL [R1+0x40], RZ ;  /* 0x000040ff01007387 */ /* 0x0001e20000100800 */
[----:B------:R-:W-:-:S03]  /*10190*/  UISETP.GE.AND UP0, UPT, UR42, UR4, UPT ;  /* 0x000000042a00728c */ /* 0x000fc6000bf06270 */
[----:B------:R0:W-:Y:S03]  /*101a0*/  STL [R1+0xc], R0 ;  /* 0x00000c0001007387 */ /* 0x0001e60000100800 */
[----:B------:R-:W-:Y:S01]  /*101b0*/  PLOP3.LUT P0, PT, PT, PT, UP0, 0x80, 0x0 ;  /* 0x000000000000781c */ /* 0x000fe20003f0f008 */
[----:B------:R0:W-:-:S12]  /*101c0*/  STL [R1+0x4], RZ ;  /* 0x000004ff01007387 */ /* 0x0001d80000100800 */
[----:B0-----:R-:W-:Y:S05]  /*101d0*/  @P0 BRA `(.L_x_2202) ;  /* 0x0000005400400947 */ /* 0x001fea0003800000 */
[----:B-1----:R-:W0:Y:S01]  /*101e0*/  S2R R4, SR_TID.X ;  /* 0x0000000000047919 */ /* 0x002e220000002100 */
[----:B------:R-:W1:Y:S01]  /*101f0*/  S2UR UR5, SR_CgaCtaId ;  /* 0x00000000000579c3 */ /* 0x000e620000008800 */
[----:B------:R-:W-:Y:S01]  /*10200*/  UMOV UR4, 0x400 ;  /* 0x0000040000047882 */ /* 0x000fe20000000000 */
[----:B------:R-:W-:Y:S01]  /*10210*/  ULDC UR40, c[0x0][0xc] ;  /* 0x0000030000287ab9 */ /* 0x000fe20000000800 */
[----:B------:R-:W-:Y:S02]  /*10220*/  ULOP3.LUT UR39, UR38, 0x1, URZ, 0xfc, !UPT ;  /* 0x0000000126277892 */ /* 0x000fe4000f8efc3f */
[----:B------:R-:W-:Y:S01]  /*10230*/  ULOP3.LUT UR41, UR38, 0x2, URZ, 0xfc, !UPT ;  /* 0x0000000226297892 */ /* 0x000fe2000f8efc3f */
[----:B------:R-:W-:Y:S01]  /*10240*/  ULDC.64 UR48, c[0x0][0x198] ;  /* 0x0000660000307ab9 */ /* 0x000fe20000000a00 */
[----:B-1----:R-:W-:-:S06]  /*10250*/  ULEA UR4, UR5, UR4, 0x18 ;  /* 0x0000000405047291 */ /* 0x002fcc000f8ec03f */
[----:B------:R-:W-:Y:S01]  /*10260*/  IMAD.U32 R17, RZ, RZ, UR4 ;  /* 0x00000004ff117e24 */ /* 0x000fe2000f8e00ff */
[C---:B0-----:R-:W-:Y:S01]  /*10270*/  LOP3.LUT R6, R4.reuse, 0x7f, RZ, 0xc0, !PT ;  /* 0x0000007f04067812 */ /* 0x041fe200078ec0ff */
[C---:B------:R-:W-:Y:S01]  /*10280*/  IMAD.SHL.U32 R18, R4.reuse, 0x80, RZ ;  /* 0x0000008004127824 */ /* 0x040fe200078e00ff */
[----:B------:R-:W-:Y:S02]  /*10290*/  R2P PR, R4, 0x6 ;  /* 0x0000000604007804 */ /* 0x000fe40000000000 */
[----:B------:R-:W-:Y:S02]  /*102a0*/  SHF.R.U32.HI R3, RZ, 0x5, R6 ;  /* 0x00000005ff037819 */ /* 0x000fe40000011606 */
[C---:B------:R-:W-:Y:S02]  /*102b0*/  LOP3.LUT R2, R18.reuse, 0x400, RZ, 0xc0, !PT ;  /* 0x0000040012027812 */ /* 0x040fe400078ec0ff */
        /* <DEDUP_REMOVED lines=35> */
.L_x_2273:
[----:B------:R-:W-:Y:S01]  /*104f0*/  ULDC.64 UR4, c[0x0][0xc88] ;  /* 0x0003220000047ab9 */ /* 0x000fe20000000a00 */
[----:B-1----:R-:W-:Y:S01]  /*10500*/  IMAD.MOV.U32 R0, RZ, RZ, RZ ;  /* 0x000000ffff007224 */ /* 0x002fe200078e00ff */
[----:B------:R-:W-:Y:S01]  /*10510*/  UIMAD.WIDE UR4, UR42, 0x4, UR4 ;  /* 0x000000042a0478a5 */ /* 0x000fe2000f8e0204 */
[----:B------:R-:W-:Y:S01]  /*10520*/  ULDC.64 UR8, c[0x0][0xa18] ;  /* 0x0002860000087ab9 */ /* 0x000fe20000000a00 */
[----:B------:R-:W-:-:S04]  /*10530*/  ULDC.64 UR6, c[0x0][0xa08] ;  /* 0x0002820000067ab9 */ /* 0x000fc80000000a00 */
[----:B------:R-:W-:Y:S02]  /*10540*/  IMAD.U32 R2, RZ, RZ, UR4 ;  /* 0x00000004ff027e24 */ /* 0x000fe4000f8e00ff */
[----:B------:R-:W-:Y:S01]  /*10550*/  IMAD.U32 R3, RZ, RZ, UR5 ;  /* 0x00000005ff037e24 */ /* 0x000fe2000f8e00ff */
[----:B------:R-:W-:-:S04]  /*10560*/  ULDC.64 UR4, c[0x0][0xa28] ;  /* 0x00028a0000047ab9 */ /* 0x000fc80000000a00 */
[----:B------:R-:W2:Y:S01]  /*10570*/  LDG.E R2, desc[UR50][R2.64] ;  /* 0x0000003202027981 */ /* 0x000ea2000c1e1900 */
[----:B------:R-:W-:-:S04]  /*10580*/  UISETP.NE.U32.AND UP0, UPT, UR4, URZ, UPT ;  /* 0x0000003f0400728c */ /* 0x000fc8000bf05070 */
[----:B------:R-:W-:-:S06]  /*10590*/  UISETP.NE.AND.EX UP0, UPT, UR5, URZ, UPT, UP0 ;  /* 0x0000003f0500728c */ /* 0x000fcc000bf05300 */
[----:B------:R-:W-:Y:S02]  /*105a0*/  PLOP3.LUT P0, PT, PT, PT, UP0, 0x80, 0x0 ;  /* 0x000000000000781c */ /* 0x000fe40003f0f008 */
[----:B------:R-:W-:-:S04]  /*105b0*/  ISETP.NE.U32.AND P1, PT, RZ, UR6, PT ;  /* 0x00000006ff007c0c */ /* 0x000fc8000bf25070 */
[----:B------:R-:W-:Y:S01]  /*105c0*/  ISETP.NE.AND.EX P1, PT, RZ, UR7, PT, P1 ;  /* 0x00000007ff007c0c */ /* 0x000fe2000bf25310 */
[----:B------:R-:W-:Y:S01]  /*105d0*/  IMAD.MOV.U32 R8, RZ, RZ, RZ ;  /* 0x000000ffff087224 */ /* 0x000fe200078e00ff */
[----:B--2---:R-:W-:-:S13]  /*105e0*/  R2UR UR43, R2 ;  /* 0x00000000022b72ca */ /* 0x004fda00000e0000 */
[----:B------:R-:W-:Y:S02]  /*105f0*/  USHF.R.S32.HI UR46, URZ, 0x1f, UR43 ;  /* 0x0000001f3f2e7899 */ /* 0x000fe4000801142b */
[----:B------:R-:W-:-:S04]  /*10600*/  @UP0 ULEA UR4, UP1, UR43, UR4, 0x2 ;  /* 0x000000042b040291 */ /* 0x000fc8000f82103f */
[----:B------:R-:W-:Y:S02]  /*10610*/  @UP0 ULEA.HI.X UR5, UR43, UR5, UR46, 0x2, UP1 ;  /* 0x000000052b050291 */ /* 0x000fe400088f142e */
[----:B------:R-:W-:Y:S01]  /*10620*/  IMAD.U32 R2, RZ, RZ, UR4 ;  /* 0x00000004ff027e24 */ /* 0x000fe2000f8e00ff */
[----:B------:R-:W-:-:S03]  /*10630*/  USHF.L.U32 UR44, UR43, 0x2, URZ ;  /* 0x000000022b2c7899 */ /* 0x000fc6000800063f */
[----:B------:R-:W-:Y:S01]  /*10640*/  IMAD.U32 R3, RZ, RZ, UR5 ;  /* 0x00000005ff037e24 */ /* 0x000fe2000f8e00ff */
[----:B------:R-:W-:Y:S01]  /*10650*/  ULDC.64 UR4, c[0x0][0xa00] ;  /* 0x0002800000047ab9 */ /* 0x000fe20000000a00 */
[----:B------:R-:W-:-:S03]  /*10660*/  USHF.L.U64.HI UR45, UR43, 0x2, UR46 ;  /* 0x000000022b2d7899 */ /* 0x000fc6000801022e */
[----:B0-----:R0:W5:Y:S01]  /*10670*/  @P0 LDG.E R0, desc[UR50][R2.64] ;  /* 0x0000003202000981 */ /* 0x001162000c1e1900 */
[----:B------:R-:W-:Y:S01]  /*10680*/  ISETP.NE.U32.AND P0, PT, RZ, UR4, PT ;  /* 0x00000004ff007c0c */ /* 0x000fe2000bf05070 */
[----:B------:R-:W-:Y:S02]  /*10690*/  UIADD3 UR4, UP0, UR44, UR4, URZ ;  /* 0x000000042c047290 */ /* 0x000fe4000ff1e03f */
[----:B------:R-:W-:Y:S01]  /*106a0*/  UIADD3 UR6, UP1, UR44, UR6, URZ ;  /* 0x000000062c067290 */ /* 0x000fe2000ff3e03f */
[----:B------:R-:W-:Y:S01]  /*106b0*/  ISETP.NE.AND.EX P0, PT, RZ, UR5, PT, P0 ;  /* 0x00000005ff007c0c */ /* 0x000fe2000bf05300 */
[----:B------:R-:W-:Y:S02]  /*106c0*/  UIADD3.X UR5, UR45, UR5, URZ, UP0, !UPT ;  /* 0x000000052d057290 */ /* 0x000fe400087fe43f */
[----:B------:R-:W-:Y:S02]  /*106d0*/  UISETP.NE.U32.AND UP0, UPT, UR8, URZ, UPT ;  /* 0x0000003f0800728c */ /* 0x000fe4000bf05070 */
[----:B------:R-:W-:Y:S01]  /*106e0*/  UIADD3.X UR7, UR45, UR7, URZ, UP1, !UPT ;  /* 0x000000072d077290 */ /* 0x000fe20008ffe43f */
[----:B0-----:R-:W-:Y:S01]  /*106f0*/  IMAD.U32 R2, RZ, RZ, UR4 ;  /* 0x00000004ff027e24 */ /* 0x001fe2000f8e00ff */
[----:B------:R-:W-:Y:S01]  /*10700*/  UISETP.NE.AND.EX UP0, UPT, UR9, URZ, UPT, UP0 ;  /* 0x0000003f0900728c */ /* 0x000fe2000bf05300 */
[----:B------:R-:W-:-:S02]  /*10710*/  IMAD.U32 R3, RZ, RZ, UR5 ;  /* 0x00000005ff037e24 */ /* 0x000fc4000f8e00ff */
[----:B------:R-:W-:Y:S02]  /*10720*/  IMAD.U32 R4, RZ, RZ, UR6 ;  /* 0x00000006ff047e24 */ /* 0x000fe4000f8e00ff */
[----:B------:R-:W-:Y:S01]  /*10730*/  IMAD.U32 R5, RZ, RZ, UR7 ;  /* 0x00000007ff057e24 */ /* 0x000fe2000f8e00ff */
[----:B------:R-:W-:-:S05]  /*10740*/  PLOP3.LUT P2, PT, PT, PT, UP0, 0x80, 0x0 ;  /* 0x000000000000781c */ /* 0x000fca0003f4f008 */
[----:B------:R-:W-:Y:S01]  /*10750*/  @UP0 UIADD3 UR4, UP1, UR44, UR8, URZ ;  /* 0x000000082c040290 */ /* 0x000fe2000ff3e03f */
[----:B------:R0:W5:Y:S03]  /*10760*/  @P1 LDG.E R8, desc[UR50][R4.64] ;  /* 0x0000003204081981 */ /* 0x000166000c1e1900 */
[----:B------:R-:W-:Y:S01]  /*10770*/  @UP0 UIADD3.X UR5, UR45, UR9, URZ, UP1, !UPT ;  /* 0x000000092d050290 */ /* 0x000fe20008ffe43f */
[----:B------:R0:W5:Y:S01]  /*10780*/  @P0 LDG.E R9, desc[UR50][R2.64] ;  /* 0x0000003202090981 */ /* 0x000162000c1e1900 */
[----:B------:R-:W-:Y:S01]  /*10790*/  ULDC UR6, c[0x0][0x288] ;  /* 0x0000a20000067ab9 */ /* 0x000fe20000000800 */
[----:B------:R-:W-:Y:S02]  /*107a0*/  IMAD.U32 R6, RZ, RZ, UR4 ;  /* 0x00000004ff067e24 */ /* 0x000fe4000f8e00ff */
[----:B------:R-:W-:Y:S02]  /*107b0*/  IMAD.U32 R10, RZ, RZ, UR6 ;  /* 0x00000006ff0a7e24 */ /* 0x000fe4000f8e00ff */
[----:B------:R-:W-:-:S05]  /*107c0*/  IMAD.U32 R7, RZ, RZ, UR5 ;  /* 0x00000005ff077e24 */ /* 0x000fca000f8e00ff */
[----:B------:R-:W2:Y:S04]  /*107d0*/  @P2 LDG.E R10, desc[UR50][R6.64] ;  /* 0x00000032060a2981 */ /* 0x000ea8000c1e1900 */
[----:B--2---:R0:W-:Y:S01]  /*107e0*/  STL [R1+0x28], R10 ;  /* 0x0000280a01007387 */ /* 0x0041e20000100800 */
[----:B------:R-:W-:Y:S05]  /*107f0*/  @P2 BRA `(.L_x_2203) ;  /* 0x0000000000142947 */ /* 0x000fea0003800000 */
[----:B------:R-:W-:Y:S05]  /*10800*/  @!P0 BRA `(.L_x_2203) ;  /* 0x0000000000108947 */ /* 0x000fea0003800000 */
[----:B------:R-:W2:Y:S04]  /*10810*/  LDG.E R6, desc[UR50][R2.64] ;  /* 0x0000003202067981 */ /* 0x000ea8000c1e1900 */
[----:B0-----:R-:W2:Y:S02]  /*10820*/  LDG.E R2, desc[UR50][R2.64+0x4] ;  /* 0x0000043202027981 */ /* 0x001ea4000c1e1900 */
[----:B--2---:R-:W-:-:S05]  /*10830*/  IMAD.IADD R2, R2, 0x1, -R6 ;  /* 0x0000000102027824 */ /* 0x004fca00078e0a06 */
[----:B------:R1:W-:Y:S02]  /*10840*/  STL [R1+0x28], R2 ;  /* 0x0000280201007387 */ /* 0x0003e40000100800 */
.L_x_2203:
[----:B-----5:R-:W-:Y:S01]  /*10850*/  IMAD.IADD R6, R8, 0x1, R0 ;  /* 0x0000000108067824 */ /* 0x020fe200078e0200 */
[----:B------:R-:W-:Y:S01]  /*10860*/  ULDC.64 UR4, c[0x0][0x418] ;  /* 0x0001060000047ab9 */ /* 0x000fe20000000a00 */
[----:B0-----:R-:W-:Y:S01]  /*10870*/  IMAD.U32 R3, RZ, RZ, UR43 ;  /* 0x0000002bff037e24 */ /* 0x001fe2000f8e00ff */
[----:B------:R-:W-:Y:S01]  /*10880*/  UISETP.NE.U32.AND UP0, UPT, UR4, URZ, UPT ;  /* 0x0000003f0400728c */ /* 0x000fe2000bf05070 */
[----:B------:R-:W-:Y:S01]  /*10890*/  UMOV UR47, URZ ;  /* 0x0000003f002f7c82 */ /* 0x000fe20008000000 */
[----:B------:R-:W-:Y:S01]  /*108a0*/  ULDC.64 UR6, c[0x0][0xa20] ;  /* 0x0002880000067ab9 */ /* 0x000fe20000000a00 */
[----:B------:R0:W-:Y:S01]  /*108b0*/  STL [R1+0x1c], R6 ;  /* 0x00001c0601007387 */ /* 0x0001e20000100800 */
[----:B------:R-:W-:Y:S01]  /*108c0*/  @P0 R2UR UR47, R9 ;  /* 0x00000000092f02ca */ /* 0x000fe200000e0000 */
[----:B------:R-:W-:Y:S01]  /*108d0*/  UISETP.NE.AND.EX UP0, UPT, UR5, URZ, UPT, UP0 ;  /* 0x0000003f0500728c */ /* 0x000fe2000bf05300 */
[----:B------:R-:W-:Y:S01]  /*108e0*/  ISETP.NE.U32.AND P0, PT, RZ, UR6, PT ;  /* 0x00000006ff007c0c */ /* 0x000fe2000bf05070 */
[----:B------:R0:W-:Y:S01]  /*108f0*/  STL [R1+0x10], R3 ;  /* 0x0000100301007387 */ /* 0x0001e20000100800 */
[----:B------:R-:W-:Y:S01]  /*10900*/  ULDC UR4, c[0x0][0x424] ;  /* 0x0001090000047ab9 */ /* 0x000fe20000000800 */
[----:B------:R-:W-:Y:S01]  /*10910*/  ULDC UR5, c[0x0][0x2f0] ;  /* 0x0000bc0000057ab9 */ /* 0x000fe20000000800 */
[----:B------:R-:W-:Y:S01]  /*10920*/  ISETP.NE.AND.EX P0, PT, RZ, UR7, PT, P0 ;  /* 0x00000007ff007c0c */ /* 0x000fe2000bf05300 */
[----:B------:R-:W-:-:S04]  /*10930*/  USEL UR4, UR4, 0x1, UP0 ;  /* 0x0000000104047887 */ /* 0x000fc80008000000 */
[----:B------:R-:W-:-:S06]  /*10940*/  UIMAD UR4, UR4, UR5, URZ ;  /* 0x00000005040472a4 */ /* 0x000fcc000f8e023f */
[----:B-1----:R-:W-:Y:S02]  /*10950*/  IMAD.U32 R2, RZ, RZ, UR4 ;  /* 0x00000004ff027e24 */ /* 0x002fe4000f8e00ff */
[----:B0-----:R-:W-:Y:S05]  /*10960*/  @!P0 BRA `(.L_x_2204) ;  /* 0x0000000000188947 */ /* 0x001fea0003800000 */
[----:B------:R-:W-:-:S04]  /*10970*/  UIADD3 UR4, UP0, UR44, UR6, URZ ;  /* 0x000000062c047290 */ /* 0x000fc8000ff1e03f */
[----:B------:R-:W-:Y:S02]  /*10980*/  UIADD3.X UR5, UR45, UR7, URZ, UP0, !UPT ;  /* 0x000000072d057290 */ /* 0x000fe400087fe43f */
[----:B------:R-:W-:-:S04]  /*10990*/  IMAD.U32 R2, RZ, RZ, UR4 ;  /* 0x00000004ff027e24 */ /* 0x000fc8000f8e00ff */
[----:B------:R-:W-:-:S05]  /*109a0*/  IMAD.U32 R3, RZ, RZ, UR5 ;  /* 0x00000005ff037e24 */ /* 0x000fca000f8e00ff */
[----:B------:R0:W5:Y:S01]  /*109b0*/  LDG.E R2, desc[UR50][R2.64] ;  /* 0x0000003202027981 */ /* 0x000162000c1e1900 */
[----:B------:R-:W-:Y:S05]  /*109c0*/  BRA `(.L_x_2205) ;  /* 0x0000000000107947 */ /* 0x000fea0003800000 */
.L_x_2204:
[----:B------:R-:W-:Y:S05]  /*109d0*/  @!P1 BRA `(.L_x_2205) ;  /* 0x00000000000c9947 */ /* 0x000fea0003800000 */
[----:B------:R-:W2:Y:S04]  /*109e0*/  LDG.E R2, desc[UR50][R4.64] ;  /* 0x0000003204027981 */ /* 0x000ea8000c1e1900 */
[----:B------:R-:W2:Y:S02]  /*109f0*/  LDG.E R4, desc[UR50][R4.64+0x4] ;  /* 0x0000043204047981 */ /* 0x000ea4000c1e1900 */
[----:B--2---:R-:W-:-:S07]  /*10a00*/  IMAD.IADD R2, R4, 0x1, -R2 ;  /* 0x0000000104027824 */ /* 0x004fce00078e0a02 */
.L_x_2205:
[----:B------:R-:W2:Y:S04]  /*10a10*/  LDL R4, [R1+0x28] ;  /* 0x0000280001047983 */ /* 0x000ea80000100800 */
[----:B0-----:R-:W3:Y:S01]  /*10a20*/  LDL R3, [R1+0x24] ;  /* 0x0000240001037983 */ /* 0x001ee20000100800 */
[----:B-----5:R-:W-:Y:S01]  /*10a30*/  IMAD.IADD R2, R2, 0x1, -R0 ;  /* 0x0000000102027824 */ /* 0x020fe200078e0a00 */
[----:B------:R-:W-:Y:S01]  /*10a40*/  BSSY B7, `(.L_x_2206) ;  /* 0x00003ff000077945 */ /* 0x000fe20003800000 */
[----:B------:R-:W0:Y:S02]  /*10a50*/  LDC R0, c[0x0][0x448] ;  /* 0x00011200ff007b82 */ /* 0x000e240000000800 */
[----:B0-----:R-:W-:-:S13]  /*10a60*/  ISETP.NE.AND P0, PT, R0, 0x1, PT ;  /* 0x000000010000780c */ /* 0x001fda0003f05270 */
[----:B------:R-:W0:Y:S01]  /*10a70*/  @P0 LDC R0, c[0x0][0x450] ;  /* 0x00011400ff000b82 */ /* 0x000e220000000800 */
[----:B--2---:R-:W-:-:S07]  /*10a80*/  IMAD.MOV.U32 R5, RZ, RZ, R4 ;  /* 0x000000ffff057224 */ /* 0x004fce00078e0004 */
[----:B------:R-:W1:Y:S01]  /*10a90*/  @P0 LDC R4, c[0x0][0x44c] ;  /* 0x00011300ff040b82 */ /* 0x000e620000000800 */
[----:B---3--:R-:W-:-:S04]  /*10aa0*/  IMAD.SHL.U32 R3, R3, 0x80, RZ ;  /* 0x0000008003037824 */ /* 0x008fc800078e00ff */
[----:B------:R-:W-:-:S04]  /*10ab0*/  VIADD R3, R3, 0x7f ;  /* 0x0000007f03037836 */ /* 0x000fc80000000000 */
[----:B-1----:R-:W-:-:S05]  /*10ac0*/  @P0 IMAD.HI.U32 R4, R3, R4, RZ ;  /* 0x0000000403040227 */ /* 0x002fca00078e00ff */
[----:B0-----:R-:W-:Y:S02]  /*10ad0*/  @P0 SHF.R.U32.HI R3, RZ, R0, R4 ;  /* 0x00000000ff030219 */ /* 0x001fe40000011604 */
[C---:B------:R-:W-:Y:S01]  /*10ae0*/  IADD3 R0, R2.reuse, 0x80, -R5 ;  /* 0x0000008002007810 */ /* 0x040fe20007ffe805 */
[----:B------:R-:W-:-:S04]  /*10af0*/  VIADD R2, R2, 0x7f ;  /* 0x0000007f02027836 */ /* 0x000fc80000000000 */
[----:B------:R-:W-:Y:S01]  /*10b00*/  IMAD.IADD R0, R0, 0x1, R3 ;  /* 0x0000000100007824 */ /* 0x000fe200078e0203 */
[----:B------:R-:W-:-:S04]  /*10b10*/  SHF.R.S32.HI R3, RZ, 0x1f, R2 ;  /* 0x0000001fff037819 */ /* 0x000fc80000011402 */
[----:B------:R-:W-:Y:S02]  /*10b20*/  LEA.HI R3, R3, R2, RZ, 0x7 ;  /* 0x0000000203037211 */ /* 0x000fe400078f38ff */
[----:B------:R-:W-:Y:S02]  /*10b30*/  SHF.R.S32.HI R2, RZ, 0x1f, R0 ;  /* 0x0000001fff027819 */ /* 0x000fe40000011400 */
[----:B------:R-:W-:Y:S02]  /*10b40*/  SHF.R.S32.HI R3, RZ, 0x7, R3 ;  /* 0x00000007ff037819 */ /* 0x000fe40000011403 */
[----:B------:R-:W-:-:S04]  /*10b50*/  LEA.HI R2, R2, R0, RZ, 0x7 ;  /* 0x0000000002027211 */ /* 0x000fc800078f38ff */
[----:B------:R-:W-:-:S04]  /*10b60*/  SHF.R.S32.HI R2, RZ, 0x7, R2 ;  /* 0x00000007ff027819 */ /* 0x000fc80000011402 */
[----:B------:R-:W-:-:S04]  /*10b70*/  VIMNMX R19, R3, R2, PT ;  /* 0x0000000203137248 */ /* 0x000fc80003fe0100 */
[----:B------:R-:W-:-:S13]  /*10b80*/  ISETP.GT.AND P0, PT, R19, RZ, PT ;  /* 0x000000ff1300720c */ /* 0x000fda0003f04270 */
        /* <DEDUP_REMOVED lines=19> */
.L_x_2207:
        /* <DEDUP_REMOVED lines=20> */
.L_x_2210:
[----:B------:R-:W-:Y:S05]  /*10e00*/  BSYNC B6 ;  /* 0x0000000000067941 */ /* 0x000fea0003800000 */
.L_x_2209:
[----:B------:R-:W-:Y:S01]  /*10e10*/  VIADD R0, R17, 0x10400 ;  /* 0x0001040011007836 */ /* 0x000fe20000000000 */
[----:B------:R-:W-:Y:S04]  /*10e20*/  BSSY B6, `(.L_x_2211) ;  /* 0x0000014000067945 */ /* 0x000fe80003800000 */
[----:B------:R-:W-:-:S04]  /*10e30*/  LOP3.LUT P0, RZ, R0, 0x3ff, RZ, 0xc0, !PT ;  /* 0x000003ff00ff7812 */ /* 0x000fc8000780c0ff */
[----:B------:R-:W-:-:S09]  /*10e40*/  P2R R16, PR, RZ, 0x1 ;  /* 0x00000001ff107803 */ /* 0x000fd20000000000 */
        /* <DEDUP_REMOVED lines=17> */
.L_x_2212:
[----:B------:R-:W-:Y:S05]  /*10f60*/  BSYNC B6 ;  /* 0x0000000000067941 */ /* 0x000fea0003800000 */
.L_x_2211:
[----:B------:R-:W-:Y:S01]  /*10f70*/  VIADD R0, R17, 0x400 ;  /* 0x0000040011007836 */ /* 0x000fe20000000000 */
[----:B------:R-:W-:Y:S04]  /*10f80*/  BSSY B6, `(.L_x_2213) ;  /* 0x0000014000067945 */ /* 0x000fe80003800000 */
[----:B------:R0:W-:Y:S01]  /*10f90*/  STL [R1], R0 ;  /* 0x0000000001007387 */ /* 0x0001e20000100800 */
[----:B------:R-:W-:-:S13]  /*10fa0*/  LOP3.LUT P0, RZ, R0, 0x3ff, RZ, 0xc0, !PT ;  /* 0x000003ff00ff7812 */ /* 0x000fda000780c0ff */
[----:B0-----:R-:W-:Y:S05]  /*10fb0*/  @!P0 BRA `(.L_x_2214) ;  /* 0x0000000000408947 */ /* 0x001fea0003800000 */
        /* <DEDUP_REMOVED lines=16> */
.L_x_2214:
[----:B------:R-:W-:Y:S05]  /*110c0*/  BSYNC B6 ;  /* 0x0000000000067941 */ /* 0x000fea0003800000 */
.L_x_2213:
[----:B------:R-:W-:Y:S01]  /*110d0*/  ISETP.NE.AND P6, PT, R16, RZ, PT ;  /* 0x000000ff1000720c */ /* 0x000fe20003fc5270 */
[----:B------:R-:W-:-:S12]  /*110e0*/  BSSY B6, `(.L_x_2215) ;  /* 0x0000012000067945 */ /* 0x000fd80003800000 */
        /* <DEDUP_REMOVED lines=17> */
.L_x_2216:
[----:B------:R-:W-:Y:S05]  /*11200*/  BSYNC B6 ;  /* 0x0000000000067941 */ /* 0x000fea0003800000 */
.L_x_2215:
        /* <DEDUP_REMOVED lines=9> */
[----:B------:R-:W0:Y:S01]  /*112a0*/  S2R R0, SR_TID.X ;  /* 0x0000000000007919 */ /* 0x000e220000002100 */
[----:B------:R-:W-:-:S03]  /*112b0*/  ULDC.64 UR4, c[0x0][0xa08] ;  /* 0x0002820000047ab9 */ /* 0x000fc60000000a00 */
[----:B--2---:R1:W2:Y:S01]  /*112c0*/  @P0 LDG.E R8, desc[UR50][R2.64] ;  /* 0x0000003202080981 */ /* 0x0042a2000c1e1900 */
[----:B0-----:R-:W-:-:S04]  /*112d0*/  SHF.R.U32.HI R0, RZ, 0x5, R0 ;  /* 0x00000005ff007819 */ /* 0x001fc80000011600 */
[----:B------:R-:W-:Y:S01]  /*112e0*/  LOP3.LUT R0, R0, 0x3, RZ, 0xc0, !PT ;  /* 0x0000000300007812 */ /* 0x000fe200078ec0ff */
[----:B-1----:R-:W0:Y:S01]  /*112f0*/  LDC.64 R2, c[0x0][0x418] ;  /* 0x00010600ff027b82 */ /* 0x002e220000000a00 */
        /* <DEDUP_REMOVED lines=8> */
[----:B------:R0:W2:Y:S02]  /*11380*/  SHFL.IDX PT, R14, R0, RZ, 0x1f ;  /* 0x00001fff000e7589 */ /* 0x0000a400000e0000 */
.L_x_2292:
[----:B------:R-:W-:Y:S02]  /*11390*/  PLOP3.LUT P1, PT, PT, PT, PT, 0x8, 0x0 ;  /* 0x000000000000781c */ /* 0x000fe40003f2e170 */
[----:B--2---:R-:W-:Y:S02]  /*113a0*/  ISETP.NE.AND P0, PT, R14, RZ, PT ;  /* 0x000000ff0e00720c */ /* 0x004fe40003f05270 */
[----:B0-----:R-:W-:-:S05]  /*113b0*/  P2R R0, PR, RZ, 0x2 ;  /* 0x00000002ff007803 */ /* 0x001fca0000000000 */
[----:B------:R0:W-:Y:S06]  /*113c0*/  STL [R1+0x18], R0 ;  /* 0x0000180001007387 */ /* 0x0001ec0000100800 */
[----:B------:R-:W-:Y:S05]  /*113d0*/  @P0 BRA `(.L_x_2218) ;  /* 0x00000004008c0947 */ /* 0x000fea0003800000 */
[----:B------:R-:W-:Y:S01]  /*113e0*/  UMOV UR4, 0xffffffff ;  /* 0xffffffff00047882 */ /* 0x000fe20000000000 */
[----:B0-----:R-:W-:Y:S02]  /*113f0*/  VIADD R0, R19, 0xffffffff ;  /* 0xffffffff13007836 */ /* 0x001fe40000000000 */
[----:B------:R-:W-:Y:S05]  /*11400*/  BRA.DIV UR4, `(.L_x_2219) ;  /* 0x0000004a04887947 */ /* 0x000fea000b800000 */
[----:B------:R-:W-:-:S13]  /*11410*/  ELECT P6, URZ, PT ;  /* 0x00000000003f782f */ /* 0x000fda00038c0000 */
.L_x_2295:
        /* <DEDUP_REMOVED lines=21> */
.L_x_2220:
[----:B0-----:R-:W2:Y:S04]  /*11570*/  LDL R2, [R1+0x4] ;  /* 0x0000040001027983 */ /* 0x001ea80000100800 */
[----:B------:R-:W3:Y:S01]  /*11580*/  LDL R3, [R1+0xc] ;  /* 0x00000c0001037983 */ /* 0x000ee20000100800 */
[----:B-1----:R-:W0:Y:S02]  /*11590*/  S2R R8, SR_TID.X ;  /* 0x0000000000087919 */ /* 0x002e240000002100 */
[----:B0-----:R-:W-:-:S04]  /*115a0*/  LOP3.LUT R8, R8, 0x7f, RZ, 0xc0, !PT ;  /* 0x0000007f08087812 */ /* 0x001fc800078ec0ff */
[----:B------:R-:W-:Y:S01]  /*115b0*/  ISETP.NE.AND P1, PT, R8, RZ, PT ;  /* 0x000000ff0800720c */ /* 0x000fe20003f25270 */
[----:B--2---:R-:W-:Y:S01]  /*115c0*/  IMAD R2, R2, 0x8, R17 ;  /* 0x0000000802027824 */ /* 0x004fe200078e0211 */
[----:B---3--:R-:W-:-:S04]  /*115d0*/  SHF.L.U32 R4, R3, 0x1f, RZ ;  /* 0x0000001f03047819 */ /* 0x008fc800000006ff */
[----:B------:R-:W0:Y:S02]  /*115e0*/  SYNCS.PHASECHK.TRANS64.TRYWAIT P0, [R2+URZ+0x38880], R4 ;  /* 0x03888004020075a7 */ /* 0x000e24000800017f */
[----:B0-----:R-:W-:Y:S05]  /*115f0*/  @!P0 BRA `(.L_x_2221) ;  /* 0x00000048002c8947 */ /* 0x001fea0003800000 */
.L_x_2296:
        /* <DEDUP_REMOVED lines=8> */
.L_x_2222:
[----:B------:R-:W2:Y:S04]  /*11680*/  LDL R3, [R1+0x4] ;  /* 0x0000040001037983 */ /* 0x000ea80000100800 */
[----:B------:R-:W3:Y:S01]  /*11690*/  LDL R5, [R1+0x1c] ;  /* 0x00001c0001057983 */ /* 0x000ee20000100800 */
        /* <DEDUP_REMOVED lines=13> */
[----:B---3--:R-:W-:-:S03]  /*11770*/  IMAD R0, R0, 0x80, R5 ;  /* 0x0000008000007824 */ /* 0x008fc600078e0205 */
[----:B------:R-:W-:Y:S02]  /*11780*/  R2UR UR8, R3 ;  /* 0x00000000030872ca */ /* 0x000fe400000e0000 */
[----:B------:R-:W-:-:S11]  /*11790*/  R2UR UR35, R0 ;  /* 0x00000000002372ca */ /* 0x000fd600000e0000 */
[----:B------:R-:W-:Y:S02]  /*117a0*/  UIADD3 UR32, UR8, 0x10400, URZ ;  /* 0x0001040008207890 */ /* 0x000fe4000fffe03f */
[----:B------:R-:W-:Y:S01]  /*117b0*/  UIADD3 UR8, UR8, 0x14400, URZ ;  /* 0x0001440008087890 */ /* 0x000fe2000fffe03f */
[----:B------:R-:W-:-:S06]  /*117c0*/  UMOV UR11, UR35 ;  /* 0x00000023000b7c82 */ /* 0x000fcc0008000000 */
[----:B------:R1:W-:Y:S02]  /*117d0*/  UTMALDG.4D [UR32], [UR4], desc[UR6] ;  /* 0x00000620040075b4 */ /* 0x0003e40008019000 */
[----:B------:R1:W-:Y:S01]  /*117e0*/  UTMALDG.4D [UR8], [UR4], desc[UR6] ;  /* 0x00000608040075b4 */ /* 0x0003e20008019000 */
[----:B------:R-:W2:Y:S02]  /*117f0*/  SYNCS.PHASECHK.TRANS64.TRYWAIT P0, [R2+URZ+0x38840], R4 ;  /* 0x03884004020075a7 */ /* 0x000ea4000800017f */
[----:B-12---:R-:W-:Y:S05]  /*11800*/  @!P0 BRA `(.L_x_2223) ;  /* 0x0000004400bc8947 */ /* 0x006fea0003800000 */
.L_x_2297:
        /* <DEDUP_REMOVED lines=8> */
.L_x_2224:
[----:B------:R-:W-:Y:S01]  /*11890*/  R2UR UR8, R3 ;  /* 0x00000000030872ca */ /* 0x000fe200000e0000 */
[----:B------:R-:W-:Y:S01]  /*118a0*/  UIADD3 UR4, UP0, UR48, 0x370, URZ ;  /* 0x0000037030047890 */ /* 0x000fe2000ff1e03f */
[----:B------:R-:W-:Y:S01]  /*118b0*/  R2UR UR17, R2 ;  /* 0x00000000021172ca */ /* 0x000fe200000e0000 */
[----:B------:R-:W-:Y:S01]  /*118c0*/  UMOV UR6, 0x0 ;  /* 0x0000000000067882 */ /* 0x000fe20000000000 */
[----:B------:R-:W-:Y:S01]  /*118d0*/  R2UR UR19, R0 ;  /* 0x00000000001372ca */ /* 0x000fe200000e0000 */
[----:B------:R-:W-:Y:S01]  /*118e0*/  UIADD3.X UR5, URZ, UR49, URZ, UP0, !UPT ;  /* 0x000000313f057290 */ /* 0x000fe200087fe43f */
[----:B------:R-:W-:Y:S01]  /*118f0*/  R2UR UR21, R16 ;  /* 0x00000000101572ca */ /* 0x000fe200000e0000 */
[----:B------:R-:W-:Y:S01]  /*11900*/  UMOV UR7, 0x14f00000 ;  /* 0x14f0000000077882 */ /* 0x000fe20000000000 */
[----:B------:R-:W-:Y:S01]  /*11910*/  PLOP3.LUT P0, PT, PT, PT, PT, 0x80, 0x0 ;  /* 0x000000000000781c */ /* 0x000fe20003f0f070 */
[----:B------:R-:W-:Y:S01]  /*11920*/  UMOV UR18, URZ ;  /* 0x0000003f00127c82 */ /* 0x000fe20008000000 */
[----:B------:R-:W-:Y:S01]  /*11930*/  UMOV UR20, UR36 ;  /* 0x0000002400147c82 */ /* 0x000fe20008000000 */
[----:B------:R-:W-:Y:S01]  /*11940*/  UMOV UR10, 0x80 ;  /* 0x00000080000a7882 */ /* 0x000fe20000000000 */
[----:B------:R-:W-:Y:S01]  /*11950*/  P2R R0, PR, RZ, 0x1 ;  /* 0x00000001ff007803 */ /* 0x000fe20000000000 */
[----:B------:R-:W-:-:S02]  /*11960*/  UIADD3 UR16, UR8, 0x28400, URZ ;  /* 0x0002840008107890 */ /* 0x000fc4000fffe03f */
[----:B------:R-:W-:Y:S02]  /*11970*/  UIADD3 UR17, UR17, 0x38830, URZ ;  /* 0x0003883011117890 */ /* 0x000fe4000fffe03f */
[----:B------:R-:W-:Y:S01]  /*11980*/  UIADD3 UR8, UR8, 0x2c400, URZ ;  /* 0x0002c40008087890 */ /* 0x000fe2000fffe03f */
[----:B------:R2:W-:Y:S01]  /*11990*/  STL [R1+0x18], R0 ;  /* 0x0000180001007387 */ /* 0x0005e20000100800 */
[----:B------:R-:W-:Y:S01]  /*119a0*/  UMOV UR12, UR36 ;  /* 0x00000024000c7c82 */ /* 0x000fe20008000000 */
[----:B------:R-:W-:Y:S01]  /*119b0*/  UMOV UR11, UR19 ;  /* 0x00000013000b7c82 */ /* 0x000fe20008000000 */
[----:B------:R-:W-:Y:S01]  /*119c0*/  UMOV UR13, UR21 ;  /* 0x00000015000d7c82 */ /* 0x000fe20008000000 */
[----:B------:R-:W-:Y:S02]  /*119d0*/  UMOV UR9, UR17 ;  /* 0x0000001100097c82 */ /* 0x000fe40008000000 */
[----:B------:R2:W-:Y:S02]  /*119e0*/  UTMALDG.4D [UR16], [UR4], desc[UR6] ;  /* 0x00000610040075b4 */ /* 0x0005e40008019000 */
[----:B------:R2:W-:Y:S01]  /*119f0*/  UTMALDG.4D [UR8], [UR4], desc[UR6] ;  /* 0x00000608040075b4 */ /* 0x0005e20008019000 */
[----:B------:R-:W-:-:S02]  /*11a00*/  NOP ;  /* 0x0000000000007918 */ /* 0x000fc40000000000 */
.L_x_2218:
[----:B------:R-:W-:Y:S05]  /*11a10*/  WARPSYNC.ALL ;  /* 0x0000000000007948 */ /* 0x000fea0003800000 */
[----:B0-2---:R-:W-:Y:S01]  /*11a20*/  VIADD R0, R17, 0x20400 ;  /* 0x0002040011007836 */ /* 0x005fe20000000000 */
[----:B------:R-:W-:Y:S01]  /*11a30*/  USHF.R.S32.HI UR4, URZ, 0x1f, UR47 ;  /* 0x0000001f3f047899 */ /* 0x000fe2000801142f */
        /* <DEDUP_REMOVED lines=15> */
[----:B-1----:R-:W-:Y:S01]  /*11b30*/  MOV R2, 0x0 ;  /* 0x0000000000027802 */ /* 0x002fe20000000f00 */
        /* <DEDUP_REMOVED lines=15> */
.L_x_2226:
[----:B------:R-:W-:Y:S05]  /*11c30*/  BSYNC B6 ;  /* 0x0000000000067941 */ /* 0x000fea0003800000 */
.L_x_2225:
[----:B-1----:R-:W2:Y:S01]  /*11c40*/  LDL R8, [R1+0x24] ;  /* 0x0000240001087983 */ /* 0x002ea20000100800 */
[----:B------:R-:W0:Y:S01]  /*11c50*/  LDC R6, c[0x0][0x448] ;  /* 0x00011200ff067b82 */ /* 0x000e220000000800 */
[----:B------:R-:W-:Y:S01]  /*11c60*/  ULDC.64 UR8, c[0x0][0x2d8] ;  /* 0x0000b60000087ab9 */ /* 0x000fe20000000a00 */
[----:B------:R-:W1:Y:S01]  /*11c70*/  S2R R2, SR_TID.X ;  /* 0x0000000000027919 */ /* 0x000e620000002100 */
[----:B0-----:R-:W-:Y:S02]  /*11c80*/  ISETP.NE.AND P0, PT, R6, 0x1, PT ;  /* 0x000000010600780c */ /* 0x001fe40003f05270 */
[----:B-1----:R-:W-:-:S11]  /*11c90*/  LOP3.LUT R0, R2, 0x7f, RZ, 0xc0, !PT ;  /* 0x0000007f02007812 */ /* 0x002fd600078ec0ff */
[----:B------:R-:W0:Y:S01]  /*11ca0*/  @P0 LDC R3, c[0x0][0x44c] ;  /* 0x00011300ff030b82 */ /* 0x000e220000000800 */
[----:B------:R-:W-:Y:S01]  /*11cb0*/  IMAD.SHL.U32 R2, R2, 0x10, RZ ;  /* 0x0000001002027824 */ /* 0x000fe200078e00ff */
[----:B------:R-:W-:-:S06]  /*11cc0*/  SHF.R.U32.HI R0, RZ, 0x3, R0 ;  /* 0x00000003ff007819 */ /* 0x000fcc0000011600 */
[----:B------:R-:W1:Y:S01]  /*11cd0*/  @P0 LDC R4, c[0x0][0x450] ;  /* 0x00011400ff040b82 */ /* 0x000e620000000800 */
[----:B------:R-:W-:Y:S01]  /*11ce0*/  LOP3.LUT R2, R0, 0x70, R2, 0xf8, !PT ;  /* 0x0000007000027812 */ /* 0x000fe200078ef802 */
[----:B------:R-:W3:Y:S01]  /*11cf0*/  S2R R9, SR_TID.X ;  /* 0x0000000000097919 */ /* 0x000ee20000002100 */
[----:B------:R-:W-:Y:S01]  /*11d00*/  UIMAD UR6, UR44, UR8, URZ ;  /* 0x000000082c0672a4 */ /* 0x000fe2000f8e023f */
[----:B------:R-:W-:Y:S01]  /*11d10*/  UMOV UR4, UR52 ;  /* 0x0000003400047c82 */ /* 0x000fe20008000000 */
[----:B------:R-:W-:Y:S02]  /*11d20*/  UMOV UR5, UR45 ;  /* 0x0000002d00057c82 */ /* 0x000fe40008000000 */
[----:B------:R-:W-:Y:S02]  /*11d30*/  UIMAD UR6, UR36, UR9, UR6 ;  /* 0x00000009240672a4 */ /* 0x000fe4000f8e0206 */
[----:B------:R-:W-:-:S03]  /*11d40*/  UIMAD.WIDE.U32 UR4, UR36, UR8, UR4 ;  /* 0x00000008240472a5 */ /* 0x000fc6000f8e0004 */
[----:B------:R-:W-:Y:S01]  /*11d50*/  ULDC.64 UR8, c[0x0][0x2e0] ;  /* 0x0000b80000087ab9 */ /* 0x000fe20000000a00 */
[----:B------:R-:W-:Y:S02]  /*11d60*/  UIADD3 UR5, UR5, UR6, URZ ;  /* 0x0000000605057290 */ /* 0x000fe4000fffe03f */
[----:B------:R-:W-:Y:S02]  /*11d70*/  UIMAD UR6, UR37, UR8, URZ ;  /* 0x00000008250672a4 */ /* 0x000fe4000f8e023f */
[----:B------:R-:W-:Y:S02]  /*11d80*/  UIMAD.WIDE.U32 UR4, UR43, UR8, UR4 ;  /* 0x000000082b0472a5 */ /* 0x000fe4000f8e0004 */
[----:B------:R-:W-:-:S03]  /*11d90*/  UIMAD UR6, UR43, UR9, UR6 ;  /* 0x000000092b0672a4 */ /* 0x000fc6000f8e0206 */
[----:B------:R-:W-:Y:S01]  /*11da0*/  ULDC.64 UR8, c[0x0][0x2d0] ;  /* 0x0000b40000087ab9 */ /* 0x000fe20000000a00 */
[----:B------:R-:W-:Y:S01]  /*11db0*/  UIADD3 UR5, UR5, UR6, URZ ;  /* 0x0000000605057290 */ /* 0x000fe2000fffe03f */
[----:B---3--:R-:W-:-:S05]  /*11dc0*/  IMAD.SHL.U32 R9, R9, 0x10, RZ ;  /* 0x0000001009097824 */ /* 0x008fca00078e00ff */
[----:B------:R-:W-:-:S04]  /*11dd0*/  LOP3.LUT R9, R9, 0x70, RZ, 0xc0, !PT ;  /* 0x0000007009097812 */ /* 0x000fc800078ec0ff */
[----:B------:R-:W-:Y:S01]  /*11de0*/  LOP3.LUT R9, R9, 0x80, RZ, 0xfc, !PT ;  /* 0x0000008009097812 */ /* 0x000fe200078efcff */
[----:B--2---:R-:W-:-:S04]  /*11df0*/  IMAD R2, R8, 0x80, R2 ;  /* 0x0000008008027824 */ /* 0x004fc800078e0202 */
[----:B0-----:R-:W-:-:S04]  /*11e00*/  @P0 IMAD.HI.U32 R3, R2, R3, RZ ;  /* 0x0000000302030227 */ /* 0x001fc800078e00ff */
[----:B------:R-:W-:Y:S01]  /*11e10*/  IMAD.MOV.U32 R0, RZ, RZ, R2 ;  /* 0x000000ffff007224 */ /* 0x000fe200078e0002 */
[----:B-1----:R-:W-:-:S05]  /*11e20*/  @P0 SHF.R.U32.HI R0, RZ, R4, R3 ;  /* 0x00000004ff000219 */ /* 0x002fca0000011603 */
[----:B------:R-:W-:-:S04]  /*11e30*/  IMAD.MOV R4, RZ, RZ, -R0 ;  /* 0x000000ffff047224 */ /* 0x000fc800078e0a00 */
[----:B------:R-:W-:Y:S01]  /*11e40*/  IMAD R4, R6, R4, R2 ;  /* 0x0000000406047224 */ /* 0x000fe200078e0202 */
[----:B------:R-:W-:-:S05]  /*11e50*/  SHF.R.S32.HI R2, RZ, 0x1f, R0 ;  /* 0x0000001fff027819 */ /* 0x000fca0000011400 */
[----:B------:R-:W-:Y:S02]  /*11e60*/  IMAD R3, R2, UR8, RZ ;  /* 0x0000000802037c24 */ /* 0x000fe4000f8e02ff */
[----:B------:R-:W-:Y:S02]  /*11e70*/  IMAD.U32 R2, RZ, RZ, UR8 ;  /* 0x00000008ff027e24 */ /* 0x000fe4000f8e00ff */
[C---:B------:R-:W-:Y:S02]  /*11e80*/  IMAD R5, R0.reuse, UR9, R3 ;  /* 0x0000000900057c24 */ /* 0x040fe4000f8e0203 */
[----:B------:R-:W-:Y:S01]  /*11e90*/  IMAD.WIDE.U32 R2, R0, R2, UR4 ;  /* 0x0000000400027e25 */ /* 0x000fe2000f8e0002 */
[----:B------:R-:W-:Y:S01]  /*11ea0*/  SHF.R.S32.HI R0, RZ, 0x1f, R4 ;  /* 0x0000001fff007819 */ /* 0x000fe20000011404 */
[----:B------:R-:W-:Y:S02]  /*11eb0*/  ULDC.64 UR4, c[0x0][0x2c8] ;  /* 0x0000b20000047ab9 */ /* 0x000fe40000000a00 */
[----:B------:R-:W-:-:S02]  /*11ec0*/  IMAD.IADD R3, R3, 0x1, R5 ;  /* 0x0000000103037824 */ /* 0x000fc400078e0205 */
        /* <DEDUP_REMOVED lines=8> */
[----:B------:R-:W1:Y:S01]  /*11f50*/  S2R R7, SR_TID.X ;  /* 0x0000000000077919 */ /* 0x000e620000002100 */
        /* <DEDUP_REMOVED lines=11> */
[----:B--2---:R-:W-:Y:S02]  /*12010*/  IMAD R4, R7, 0x80, R8 ;  /* 0x0000008007047824 */ /* 0x004fe400078e0208 */
[----:B------:R-:W0:Y:S04]  /*12020*/  SHFL.IDX PT, R7, R2, RZ, 0x181f ;  /* 0x00181fff02077589 */ /* 0x000e2800000e0000 */
[----:B------:R-:W-:Y:S01]  /*12030*/  SHFL.IDX PT, R8, R0, 0x1, 0x181f ;  /* 0x00381f0000087f89 */ /* 0x000fe200000e0000 */
[----:B---3--:R-:W-:-:S03]  /*12040*/  IMAD R3, R5, R6, RZ ;  /* 0x0000000605037224 */ /* 0x008fc600078e02ff */
[----:B------:R-:W1:Y:S02]  /*12050*/  SHFL.IDX PT, R6, R0, RZ, 0x181f ;  /* 0x00181fff00067589 */ /* 0x000e6400000e0000 */
[C---:B------:R-:W-:Y:S01]  /*12060*/  ISETP.GE.AND P4, PT, R4.reuse, R3, PT ;  /* 0x000000030400720c */ /* 0x040fe20003f86270 */
[----:B------:R-:W-:-:S05]  /*12070*/  VIADD R5, R4, 0x10 ;  /* 0x0000001004057836 */ /* 0x000fca0000000000 */
[----:B------:R-:W-:Y:S02]  /*12080*/  ISETP.GE.AND P2, PT, R5, R3, PT ;  /* 0x000000030500720c */ /* 0x000fe40003f46270 */
[----:B------:R-:W2:Y:S05]  /*12090*/  SHFL.IDX PT, R5, R2, 0x1, 0x181f ;  /* 0x00381f0002057f89 */ /* 0x000eaa00000e0000 */
        /* <DEDUP_REMOVED lines=8> */
[----:B------:R-:W-:-:S05]  /*12120*/  @!P2 IMAD.X R6, RZ, RZ, R8, P3 ;  /* 0x000000ffff06a224 */ /* 0x000fca00018e0608 */
[----:B------:R-:W-:-:S04]  /*12130*/  @!P2 LOP3.LUT R7, R7, R6, RZ, 0x3c, !PT ;  /* 0x000000060707a212 */ /* 0x000fc800078e3cff */
[----:B------:R-:W-:Y:S01]  /*12140*/  @!P2 LOP3.LUT R6, R7, R6, RZ, 0x3c, !PT ;  /* 0x000000060706a212 */ /* 0x000fe200078e3cff */
[----:B------:R-:W-:-:S03]  /*12150*/  VIADD R5, R4, 0x20 ;  /* 0x0000002004057836 */ /* 0x000fc60000000000 */
        /* <DEDUP_REMOVED lines=49> */
[----:B------:R-:W-:Y:S01]  /*12470*/  @!P2 IMAD.MOV.U32 R6, RZ, RZ, R5 ;  /* 0x000000ffff06a224 */ /* 0x000fe200078e0005 */
[----:B------:R-:W0:Y:S04]  /*12480*/  SHFL.IDX PT, R0, R0, 0x7, 0x181f ;  /* 0x00f81f0000007f89 */ /* 0x000e2800000e0000 */
[----:B------:R1:W-:Y:S04]  /*12490*/  @!P2 LDGSTS.E.BYPASS.LTC128B.128 [R9+0x23400], desc[UR50][R6.64], !P0 ;  /* 0x234000000609afae */ /* 0x0003e8000c101d72 */
[----:B------:R1:W-:Y:S04]  /*124a0*/  @!P2 LDGSTS.E.BYPASS.LTC128B.128 [R9+0x27400], desc[UR50][R6.64+0x80], !P1 ;  /* 0x274000800609afae */ /* 0x0003e8000c901d72 */
[----:B------:R-:W2:Y:S02]  /*124b0*/  SHFL.IDX PT, R2, R2, 0x7, 0x181f ;  /* 0x00f81f0002027f89 */ /* 0x000ea400000e0000 */
.L_x_2314:
[----:B------:R-:W-:Y:S01]  /*124c0*/  VIADD R4, R4, 0x70 ;  /* 0x0000007004047836 */ /* 0x000fe20000000000 */
[----:B------:R-:W-:Y:S04]  /*124d0*/  BSSY B0, `(.L_x_2228) ;  /* 0x000000a000007945 */ /* 0x000fe80003800000 */
[----:B------:R-:W-:-:S13]  /*124e0*/  ISETP.GE.AND P2, PT, R4, R3, PT ;  /* 0x000000030400720c */ /* 0x000fda0003f46270 */
[----:B------:R-:W-:Y:S05]  /*124f0*/  @P2 BRA `(.L_x_2229) ;  /* 0x00000000001c2947 */ /* 0x000fea0003800000 */
[----:B--2---:R-:W-:-:S05]  /*12500*/  IADD3 R2, P2, R10, R2, RZ ;  /* 0x000000020a027210 */ /* 0x004fca0007f5e0ff */
[----:B0-----:R-:W-:-:S05]  /*12510*/  IMAD.X R3, RZ, RZ, R0, P2 ;  /* 0x000000ffff037224 */ /* 0x001fca00010e0600 */
[----:B------:R-:W-:Y:S01]  /*12520*/  @!PT LDS RZ, [RZ] ;  /* 0x00000000fffff984 */ /* 0x000fe20000000800 */
[----:B------:R-:W-:Y:S01]  /*12530*/  @!PT LDS RZ, [RZ] ;  /* 0x00000000fffff984 */ /* 0x000fe20000000800 */
[----:B------:R-:W-:Y:S01]  /*12540*/  @!PT LDS RZ, [RZ] ;  /* 0x00000000fffff984 */ /* 0x000fe20000000800 */
[----:B------:R3:W-:Y:S04]  /*12550*/  LDGSTS.E.BYPASS.LTC128B.128 [R9+0x23c00], desc[UR50][R2.64], !P0 ;  /* 0x23c0000002097fae */ /* 0x0007e8000c101d72 */
[----:B------:R3:W-:Y:S02]  /*12560*/  LDGSTS.E.BYPASS.LTC128B.128 [R9+0x27c00], desc[UR50][R2.64+0x80], !P1 ;  /* 0x27c0008002097fae */ /* 0x0007e4000c901d72 */
.L_x_2229:
[----:B------:R-:W-:Y:S05]  /*12570*/  BSYNC B0 ;  /* 0x0000000000007941 */ /* 0x000fea0003800000 */
.L_x_2228:
[----:B------:R-:W-:Y:S01]  /*12580*/  NOP ;  /* 0x0000000000007918 */ /* 0x000fe20000000000 */
[----:B------:R-:W-:-:S13]  /*12590*/  PLOP3.LUT P0, PT, PT, PT, PT, 0x80, 0x0 ;  /* 0x000000000000781c */ /* 0x000fda0003f0f070 */
.L_x_2230:
[----:B------:R-:W-:Y:S02]  /*125a0*/  PLOP3.LUT P1, PT, P1, P0, PT, 0xa2, 0x0 ;  /* 0x000000000000781c */ /* 0x000fe40000f21472 */
[----:B------:R-:W-:-:S08]  /*125b0*/  @P0 R2UR P1, UR4, R17 ;  /* 0x00000000110402ca */ /* 0x000fd00000020000 */
[----:B------:R-:W-:-:S05]  /*125c0*/  @P0 PLOP3.LUT P0, PT, P1, PT, PT, 0x80, 0x0 ;  /* 0x000000000000081c */ /* 0x000fca0000f0f070 */
[----:B------:R-:W-:Y:S01]  /*125d0*/  @!P1 SYNCS.ARRIVE.TRANS64.RED.A0T1 RZ, [UR4+0x38800], RZ ;  /* 0x038800ffffff99a7 */ /* 0x000fe20008200404 */
[----:B------:R-:W-:Y:S07]  /*125e0*/  @!P1 ARRIVES.LDGSTSBAR.64.TRANSCNT [UR4+0x38800] ;  /* 0x03880000ff0099b0 */ /* 0x000fee0008000a84 */
[----:B------:R-:W-:Y:S05]  /*125f0*/  @P0 BRA.U.ANY `(.L_x_2230) ;  /* 0xfffffffd00e80947 */ /* 0x000fea000393ffff */
[----:B--23--:R-:W2:Y:S02]  /*12600*/  LDL.LU R2, [R1+0x40] ;  /* 0x0000400001027983 */ /* 0x00cea40000300800 */
[----:B--2---:R-:W-:-:S05]  /*12610*/  VIADD R2, R2, 0x1 ;  /* 0x0000000102027836 */ /* 0x004fca0000000000 */
[----:B------:R2:W-:Y:S01]  /*12620*/  STL [R1+0x40], R2 ;  /* 0x0000400201007387 */ /* 0x0005e20000100800 */
[----:B0-----:R-:W-:-:S04]  /*12630*/  LEA.HI R0, R2, R2, RZ, 0x1 ;  /* 0x0000000202007211 */ /* 0x001fc800078f08ff */
[----:B------:R-:W-:-:S05]  /*12640*/  LOP3.LUT R0, R0, 0xfffffffe, RZ, 0xc0, !PT ;  /* 0xfffffffe00007812 */ /* 0x000fca00078ec0ff */
[----:B------:R-:W-:-:S05]  /*12650*/  IMAD.IADD R0, R2, 0x1, -R0 ;  /* 0x0000000102007824 */ /* 0x000fca00078e0a00 */
[----:B------:R-:W-:Y:S01]  /*12660*/  SHF.L.U32 R0, R0, 0x1f, RZ ;  /* 0x0000001f00007819 */ /* 0x000fe200000006ff */
[----:B------:R-:W-:Y:S01]  /*12670*/  NOP ;  /* 0x0000000000007918 */ /* 0x000fe20000000000 */
[----:B------:R2:W-:Y:S01]  /*12680*/  SYNCS.ARRIVE.TRANS64.A1T0 RZ, [R17+URZ+0x38800], RZ ;  /* 0x038800ff11ff79a7 */ /* 0x0005e2000810003f */
[----:B------:R-:W-:Y:S01]  /*12690*/  BSSY B0, `(.L_x_2231) ;  /* 0x0000003000007945 */ /* 0x000fe20003800000 */
[----:B------:R-:W0:Y:S03]  /*126a0*/  SYNCS.PHASECHK.TRANS64.TRYWAIT P0, [R17+URZ+0x38820], R0 ;  /* 0x03882000110075a7 */ /* 0x000e26000800017f */
[----:B0-2---:R-:W-:Y:S05]  /*126b0*/  @!P0 BRA `(.L_x_2232) ;  /* 0x0000004000dc8947 */ /* 0x005fea0003800000 */
.L_x_2315:
[----:B------:R-:W-:Y:S05]  /*126c0*/  BSYNC B0 ;  /* 0x0000000000007941 */ /* 0x000fea0003800000 */
.L_x_2231:
[----:B------:R-:W-:-:S13]  /*126d0*/  ISETP.GE.AND P0, PT, R19, 0x2, PT ;  /* 0x000000021300780c */ /* 0x000fda0003f06270 */
[----:B------:R-:W-:Y:S05]  /*126e0*/  @!P0 BRA `(.L_x_2233) ;  /* 0x0000001400648947 */ /* 0x000fea0003800000 */
[----:B0-----:R0:W5:Y:S01]  /*126f0*/  LDL.LU R0, [R1+0xc] ;  /* 0x00000c0001007983 */ /* 0x0011620000300800 */
[----:B------:R-:W-:-:S03]  /*12700*/  VIADD R2, R19, 0xfffffffe ;  /* 0xfffffffe13027836 */ /* 0x000fc60000000000 */
[----:B------:R0:W5:Y:S04]  /*12710*/  LDL.LU R3, [R1+0x4] ;  /* 0x0000040001037983 */ /* 0x0001680000300800 */
.L_x_2255:
[----:B------:R-:W2:Y:S01]  /*12720*/  LDL R4, [R1+0x18] ;  /* 0x0000180001047983 */ /* 0x000ea20000100800 */
[----:B-----5:R-:W-:Y:S01]  /*12730*/  VIADD R5, R3, 0x1 ;  /* 0x0000000103057836 */ /* 0x020fe20000000000 */
[----:B------:R-:W-:Y:S05]  /*12740*/  YIELD ;  /* 0x0000000000007946 */ /* 0x000fea0003800000 */
[C---:B------:R-:W-:Y:S01]  /*12750*/  ISETP.NE.AND P0, PT, R5.reuse, 0x2, PT ;  /* 0x000000020500780c */ /* 0x040fe20003f05270 */
[----:B------:R-:W-:Y:S03]  /*12760*/  BSSY B0, `(.L_x_2234) ;  /* 0x000008b000007945 */ /* 0x000fe60003800000 */
[----:B------:R-:W-:-:S02]  /*12770*/  SEL R10, R5, RZ, P0 ;  /* 0x000000ff050a7207 */ /* 0x000fc40000000000 */
[----:B--2---:R-:W-:Y:S02]  /*12780*/  ISETP.NE.AND P1, PT, R4, RZ, PT ;  /* 0x000000ff0400720c */ /* 0x004fe40003f25270 */
[----:B------:R-:W-:-:S04]  /*12790*/  SEL R4, RZ, 0x1, P0 ;  /* 0x00000001ff047807 */ /* 0x000fc80000000000 */
[----:B-1----:R-:W-:-:S05]  /*127a0*/  LOP3.LUT R9, R0, R4, RZ, 0x3c, !PT ;  /* 0x0000000400097212 */ /* 0x002fca00078e3cff */
        /* <DEDUP_REMOVED lines=8> */
[----:B------:R-:W2:Y:S01]  /*12830*/  LDL R12, [R1+0x14] ;  /* 0x00001400010c7983 */ /* 0x000ea20000100800 */
[----:B------:R-:W3:Y:S01]  /*12840*/  LDC R7, c[0x0][0x43c] ;  /* 0x00010f00ff077b82 */ /* 0x000ee20000000800 */
[----:B------:R-:W-:Y:S02]  /*12850*/  ULDC.64 UR6, c[0x0][0x428] ;  /* 0x00010a0000067ab9 */ /* 0x000fe40000000a00 */
[----:B------:R-:W4:Y:S01]  /*12860*/  LDL R11, [R1+0x10] ;  /* 0x00001000010b7983 */ /* 0x000f220000100800 */
[----:B---3--:R-:W-:-:S13]  /*12870*/  ISETP.NE.AND P0, PT, R7, 0x1, PT ;  /* 0x000000010700780c */ /* 0x008fda0003f05270 */
[----:B------:R-:W3:Y:S02]  /*12880*/  @P0 LDC.64 R4, c[0x0][0x440] ;  /* 0x00011000ff040b82 */ /* 0x000ee40000000a00 */
[----:B---3--:R-:W-:-:S04]  /*12890*/  @P0 IMAD.HI.U32 R6, R2, R4, RZ ;  /* 0x0000000402060227 */ /* 0x008fc800078e00ff */
[----:B------:R-:W-:Y:S01]  /*128a0*/  IMAD.MOV.U32 R4, RZ, RZ, R2 ;  /* 0x000000ffff047224 */ /* 0x000fe200078e0002 */
[----:B------:R-:W-:-:S04]  /*128b0*/  @P0 SHF.R.U32.HI R4, RZ, R5, R6 ;  /* 0x00000005ff040219 */ /* 0x000fc80000011606 */
[--C-:B------:R-:W-:Y:S01]  /*128c0*/  SHF.R.S32.HI R5, RZ, 0x1f, R4.reuse ;  /* 0x0000001fff057819 */ /* 0x100fe20000011404 */
[----:B------:R-:W-:-:S04]  /*128d0*/  IMAD.MOV R8, RZ, RZ, -R4 ;  /* 0x000000ffff087224 */ /* 0x000fc800078e0a04 */
[----:B------:R-:W-:Y:S02]  /*128e0*/  IMAD R8, R7, R8, R2 ;  /* 0x0000000807087224 */ /* 0x000fe400078e0202 */
[----:B--2---:R-:W-:-:S04]  /*128f0*/  IMAD R6, R12, UR6, RZ ;  /* 0x000000060c067c24 */ /* 0x004fc8000f8e02ff */
[C---:B----4-:R-:W-:Y:S02]  /*12900*/  IMAD R6, R11.reuse, UR7, R6 ;  /* 0x000000070b067c24 */ /* 0x050fe4000f8e0206 */
[----:B------:R-:W-:-:S04]  /*12910*/  IMAD.WIDE.U32 R4, R11, UR6, R4 ;  /* 0x000000060b047c25 */ /* 0x000fc8000f8e0004 */
[----:B------:R-:W-:Y:S01]  /*12920*/  IMAD.IADD R5, R6, 0x1, R5 ;  /* 0x0000000106057824 */ /* 0x000fe200078e0205 */
[----:B------:R-:W-:-:S04]  /*12930*/  LEA R6, P0, R4, UR4, 0x2 ;  /* 0x0000000404067c11 */ /* 0x000fc8000f8010ff */
[----:B------:R-:W-:-:S05]  /*12940*/  LEA.HI.X R7, R4, UR5, R5, 0x2, P0 ;  /* 0x0000000504077c11 */ /* 0x000fca00080f1405 */
[----:B------:R2:W5:Y:S04]  /*12950*/  LDG.E R16, desc[UR50][R6.64] ;  /* 0x0000003206107981 */ /* 0x000568000c1e1900 */
.L_x_2236:
[----:B--2---:R-:W-:Y:S01]  /*12960*/  IMAD R6, R10, 0x8, R17 ;  /* 0x000000080a067824 */ /* 0x004fe200078e0211 */
[----:B------:R-:W-:Y:S01]  /*12970*/  SHF.L.U32 R5, R9, 0x1f, RZ ;  /* 0x0000001f09057819 */ /* 0x000fe200000006ff */
[----:B------:R-:W2:Y:S01]  /*12980*/  S2R R4, SR_TID.X ;  /* 0x0000000000047919 */ /* 0x000ea20000002100 */
[----:B------:R-:W-:Y:S02]  /*12990*/  BSSY B1, `(.L_x_2237) ;  /* 0x0000005000017945 */ /* 0x000fe40003800000 */
[----:B------:R-:W3:Y:S01]  /*129a0*/  SYNCS.PHASECHK.TRANS64.TRYWAIT P0, [R6+URZ+0x38880], R5 ;  /* 0x03888005060075a7 */ /* 0x000ee2000800017f */
[----:B--2---:R-:W-:-:S04]  /*129b0*/  LOP3.LUT R4, R4, 0x7f, RZ, 0xc0, !PT ;  /* 0x0000007f04047812 */ /* 0x004fc800078ec0ff */
[----:B------:R-:W-:Y:S01]  /*129c0*/  ISETP.NE.AND P1, PT, R4, RZ, PT ;  /* 0x000000ff0400720c */ /* 0x000fe20003f25270 */
[----:B---3--:R-:W-:-:S12]  /*129d0*/  @!P0 BRA `(.L_x_2238) ;  /* 0x0000004000288947 */ /* 0x008fd80003800000 */
.L_x_2316:
[----:B------:R-:W-:Y:S05]  /*129e0*/  BSYNC B1 ;  /* 0x0000000000017941 */ /* 0x000fea0003800000 */
.L_x_2237:
        /* <DEDUP_REMOVED lines=9> */
.L_x_2240:
[----:B------:R-:W-:Y:S05]  /*12a80*/  BSYNC B1 ;  /* 0x0000000000017941 */ /* 0x000fea0003800000 */
.L_x_2239:
        /* <DEDUP_REMOVED lines=9> */
[----:B---3--:R-:W-:-:S02]  /*12b20*/  IMAD R4, R4, 0x8000, R17 ;  /* 0x0000800004047824 */ /* 0x008fc400078e0211 */
[----:B----4-:R-:W-:Y:S02]  /*12b30*/  IMAD R8, R8, 0x80, R7 ;  /* 0x0000008008087824 */ /* 0x010fe400078e0207 */
[----:B------:R-:W-:Y:S02]  /*12b40*/  VIADD R7, R6, 0x38870 ;  /* 0x0003887006077836 */ /* 0x000fe40000000000 */
[----:B-1----:R-:W-:-:S07]  /*12b50*/  VIADD R9, R4, 0x10400 ;  /* 0x0001040004097836 */ /* 0x002fce0000000000 */
.L_x_2241:
        /* <DEDUP_REMOVED lines=16> */
.L_x_2242:
        /* <DEDUP_REMOVED lines=13> */
.L_x_2317:
[----:B------:R-:W-:Y:S05]  /*12d30*/  BSYNC B1 ;  /* 0x0000000000017941 */ /* 0x000fea0003800000 */
.L_x_2243:
[----:B------:R-:W-:Y:S01]  /*12d40*/  BSSY B1, `(.L_x_2245) ;  /* 0x000000b000017945 */ /* 0x000fe20003800000 */
[----:B------:R-:W-:Y:S02]  /*12d50*/  IMAD.MOV.U32 R10, RZ, RZ, 0x0 ;  /* 0x00000000ff0a7424 */ /* 0x000fe400078e00ff */
[----:B------:R-:W-:Y:S01]  /*12d60*/  IMAD.MOV.U32 R11, RZ, RZ, 0x14f00000 ;  /* 0x14f00000ff0b7424 */ /* 0x000fe200078e00ff */
[----:B------:R-:W-:Y:S06]  /*12d70*/  @P1 BRA `(.L_x_2246) ;  /* 0x00000000001c1947 */ /* 0x000fec0003800000 */
[----:B------:R-:W3:Y:S01]  /*12d80*/  S2R R7, SR_TID.X ;  /* 0x0000000000077919 */ /* 0x000ee20000002100 */
[----:B-12---:R-:W-:-:S04]  /*12d90*/  IMAD.MOV.U32 R5, RZ, RZ, 0x8000 ;  /* 0x00008000ff057424 */ /* 0x006fc800078e00ff */
[----:B------:R4:W-:Y:S01]  /*12da0*/  SYNCS.ARRIVE.TRANS64 RZ, [R6+URZ+0x38830], R5 ;  /* 0x0388300506ff79a7 */ /* 0x0009e2000800003f */
[----:B---3--:R-:W-:-:S04]  /*12db0*/  LOP3.LUT R7, R7, 0x1f, RZ, 0xc0, !PT ;  /* 0x0000001f07077812 */ /* 0x008fc800078ec0ff */
[----:B------:R-:W-:-:S13]  /*12dc0*/  ISETP.NE.AND P0, PT, R7, RZ, PT ;  /* 0x000000ff0700720c */ /* 0x000fda0003f05270 */
[----:B----4-:R-:W-:Y:S05]  /*12dd0*/  @!P0 BRA `(.L_x_2246) ;  /* 0x0000000000048947 */ /* 0x010fea0003800000 */
[----:B------:R-:W-:Y:S01]  /*12de0*/  BPT.TRAP 0x1 ;  /* 0x000000040000795c */ /* 0x000fe20000300000 */
.L_x_2246:
[----:B------:R-:W-:Y:S05]  /*12df0*/  BSYNC B1 ;  /* 0x0000000000017941 */ /* 0x000fea0003800000 */
.L_x_2245:
[----:B------:R-:W-:Y:S01]  /*12e00*/  R2UR UR10, R13 ;  /* 0x000000000d0a72ca */ /* 0x000fe200000e0000 */
[----:B------:R-:W-:Y:S01]  /*12e10*/  UIADD3 UR4, UP0, UR48, 0x370, URZ ;  /* 0x0000037030047890 */ /* 0x000fe2000ff1e03f */
[----:B------:R-:W-:Y:S01]  /*12e20*/  R2UR UR6, R10 ;  /* 0x000000000a0672ca */ /* 0x000fe200000e0000 */
[----:B-12---:R-:W-:Y:S01]  /*12e30*/  VIADD R6, R6, 0x38830 ;  /* 0x0003883006067836 */ /* 0x006fe20000000000 */
[----:B------:R-:W-:Y:S01]  /*12e40*/  R2UR UR7, R11 ;  /* 0x000000000b0772ca */ /* 0x000fe200000e0000 */
[----:B------:R-:W-:Y:S01]  /*12e50*/  VIADD R5, R4, 0x28400 ;  /* 0x0002840004057836 */ /* 0x000fe20000000000 */
[----:B------:R-:W-:Y:S01]  /*12e60*/  PLOP3.LUT P0, PT, PT, PT, PT, 0x80, 0x0 ;  /* 0x000000000000781c */ /* 0x000fe20003f0f070 */
[----:B------:R-:W-:-:S12]  /*12e70*/  UIADD3.X UR5, URZ, UR49, URZ, UP0, !UPT ;  /* 0x000000313f057290 */ /* 0x000fd800087fe43f */
.L_x_2247:
        /* <DEDUP_REMOVED lines=15> */
.L_x_2248:
        /* <DEDUP_REMOVED lines=10> */
.L_x_2235:
[----:B------:R-:W-:Y:S05]  /*13010*/  BSYNC B0 ;  /* 0x0000000000007941 */ /* 0x000fea0003800000 */
.L_x_2234:
[----:B------:R-:W-:-:S06]  /*13020*/  UISETP.NE.AND UP0, UPT, UR39, 0x3, UPT ;  /* 0x000000032700788c */ /* 0x000fcc000bf05270 */
[----:B------:R-:W-:-:S13]  /*13030*/  PLOP3.LUT P0, PT, PT, PT, UP0, 0x80, 0x0 ;  /* 0x000000000000781c */ /* 0x000fda0003f0f008 */
[----:B------:R-:W-:Y:S05]  /*13040*/  @!P0 BRA `(.L_x_2249) ;  /* 0x0000000000048947 */ /* 0x000fea0003800000 */
[----:B------:R-:W-:Y:S01]  /*13050*/  BPT.TRAP 0x1 ;  /* 0x000000040000795c */ /* 0x000fe20000300000 */
.L_x_2249:
        /* <DEDUP_REMOVED lines=8> */
.L_x_2318:
[----:B------:R-:W-:Y:S05]  /*130e0*/  BSYNC B0 ;  /* 0x0000000000007941 */ /* 0x000fea0003800000 */
.L_x_2250:
[----:B------:R-:W-:Y:S05]  /*130f0*/  @!P1 BRA `(.L_x_2252) ;  /* 0x0000000000049947 */ /* 0x000fea0003800000 */
[----:B------:R-:W-:Y:S01]  /*13100*/  BPT.TRAP 0x1 ;  /* 0x000000040000795c */ /* 0x000fe20000300000 */
.L_x_2252:
[----:B--2---:R-:W-:Y:S01]  /*13110*/  SHF.L.U32 R4, R0, 0x1f, RZ ;  /* 0x0000001f00047819 */ /* 0x004fe200000006ff */
[----:B------:R-:W-:-:S03]  /*13120*/  IMAD.SHL.U32 R0, R3, 0x8000, RZ ;  /* 0x0000800003007824 */ /* 0x000fc600078e00ff */
[----:B------:R-:W2:Y:S02]  /*13130*/  SYNCS.PHASECHK.TRANS64.TRYWAIT P0, [R19+URZ+0x38860], R4 ;  /* 0x03886004130075a7 */ /* 0x000ea4000800017f */
[----:B--2---:R-:W-:Y:S05]  /*13140*/  @!P0 BRA `(.L_x_2253) ;  /* 0x0000003800888947 */ /* 0x004fea0003800000 */
.L_x_2319:
[----:B------:R-:W3:Y:S04]  /*13150*/  LDL R14, [R1+0x38] ;  /* 0x00003800010e7983 */ /* 0x000ee80000100800 */
[----:B------:R-:W4:Y:S04]  /*13160*/  LDL R13, [R1+0x8] ;  /* 0x00000800010d7983 */ /* 0x000f280000100800 */
[----:B------:R-:W4:Y:S01]  /*13170*/  LDL R12, [R1] ;  /* 0x00000000010c7983 */ /* 0x000f220000100800 */
[----:B------:R-:W-:Y:S01]  /*13180*/  LOP3.LUT R3, R0, R18, RZ, 0xfc, !PT ;  /* 0x0000001200037212 */ /* 0x000fe200078efcff */
[----:B------:R-:W-:Y:S05]  /*13190*/  WARPSYNC.ALL ;  /* 0x0000000000007948 */ /* 0x000fea0003800000 */
[----:B------:R-:W-:-:S05]  /*131a0*/  IMAD.IADD R3, R17, 0x1, R3 ;  /* 0x0000000111037824 */ /* 0x000fca00078e0203 */
[----:B-1----:R-:W2:Y:S02]  /*131b0*/  LDSM.16.MT88.4 R8, [R3+0x10400] ;  /* 0x010400000308783b */ /* 0x002ea40000004200 */
[C-C-:B--2---:R-:W-:Y:S02]  /*131c0*/  PRMT R4, R8.reuse, 0x6420, R9.reuse ;  /* 0x0000642008047816 */ /* 0x144fe40000000009 */
[----:B------:R-:W-:Y:S02]  /*131d0*/  PRMT R5, R8, 0x7531, R9 ;  /* 0x0000753108057816 */ /* 0x000fe40000000009 */
[C-C-:B------:R-:W-:Y:S02]  /*131e0*/  PRMT R6, R10.reuse, 0x6420, R11.reuse ;  /* 0x000064200a067816 */ /* 0x140fe4000000000b */
[----:B------:R-:W-:Y:S02]  /*131f0*/  PRMT R7, R10, 0x7531, R11 ;  /* 0x000075310a077816 */ /* 0x000fe4000000000b */
[----:B---3--:R-:W-:-:S05]  /*13200*/  IADD3 R20, R17, R14, R0 ;  /* 0x0000000e11147210 */ /* 0x008fca0007ffe000 */
[----:B------:R-:W1:Y:S01]  /*13210*/  LDSM.16.MT88.4 R8, [R20+0x10400] ;  /* 0x010400001408783b */ /* 0x000e620000004200 */
[----:B----4-:R-:W-:-:S05]  /*13220*/  IADD3 R3, R12, R0, R13 ;  /* 0x000000000c037210 */ /* 0x010fca0007ffe00d */
[----:B------:R2:W-:Y:S02]  /*13230*/  STSM.16.M88.4 [R3], R4 ;  /* 0x0000000403007844 */ /* 0x0005e40000000200 */
[----:B--2---:R-:W-:Y:S02]  /*13240*/  VIADD R4, R0, 0x4000 ;  /* 0x0000400000047836 */ /* 0x004fe40000000000 */
[----:B------:R-:W-:Y:S02]  /*13250*/  IMAD.MOV.U32 R6, RZ, RZ, R13 ;  /* 0x000000ffff067224 */ /* 0x000fe400078e000d */
[----:B------:R-:W-:Y:S01]  /*13260*/  IMAD.MOV.U32 R7, RZ, RZ, R12 ;  /* 0x000000ffff077224 */ /* 0x000fe200078e000c */
[----:B------:R-:W-:-:S05]  /*13270*/  LOP3.LUT R4, R4, R18, RZ, 0xfc, !PT ;  /* 0x0000001204047212 */ /* 0x000fca00078efcff */
[----:B------:R-:W-:Y:S01]  /*13280*/  IMAD.IADD R4, R17, 0x1, R4 ;  /* 0x0000000111047824 */ /* 0x000fe200078e0204 */
[C-C-:B-1----:R-:W-:Y:S02]  /*13290*/  PRMT R12, R8.reuse, 0x6420, R9.reuse ;  /* 0x00006420080c7816 */ /* 0x142fe40000000009 */
[----:B------:R-:W-:Y:S02]  /*132a0*/  PRMT R13, R8, 0x7531, R9 ;  /* 0x00007531080d7816 */ /* 0x000fe40000000009 */
[C-C-:B------:R-:W-:Y:S02]  /*132b0*/  PRMT R14, R10.reuse, 0x6420, R11.reuse ;  /* 0x000064200a0e7816 */ /* 0x140fe4000000000b */
[----:B------:R-:W-:-:S05]  /*132c0*/  PRMT R15, R10, 0x7531, R11 ;  /* 0x000075310a0f7816 */ /* 0x000fca000000000b */
[----:B------:R1:W-:Y:S04]  /*132d0*/  STSM.16.M88.4 [R3+0x2000], R12 ;  /* 0x0020000c03007844 */ /* 0x0003e80000000200 */
[----:B------:R-:W2:Y:S01]  /*132e0*/  LDSM.16.MT88.4 R8, [R4+0x10400] ;  /* 0x010400000408783b */ /* 0x000ea20000004200 */
[----:B-1----:R-:W-:Y:S02]  /*132f0*/  IMAD.MOV.U32 R14, RZ, RZ, R6 ;  /* 0x000000ffff0e7224 */ /* 0x002fe400078e0006 */
[----:B------:R-:W-:Y:S01]  /*13300*/  IMAD.MOV.U32 R15, RZ, RZ, R7 ;  /* 0x000000ffff0f7224 */ /* 0x000fe200078e0007 */
[C-C-:B--2---:R-:W-:Y:S02]  /*13310*/  PRMT R4, R8.reuse, 0x6420, R9.reuse ;  /* 0x0000642008047816 */ /* 0x144fe40000000009 */
[----:B------:R-:W-:-:S02]  /*13320*/  PRMT R5, R8, 0x7531, R9 ;  /* 0x0000753108057816 */ /* 0x000fc40000000009 */
[C-C-:B------:R-:W-:Y:S02]  /*13330*/  PRMT R6, R10.reuse, 0x6420, R11.reuse ;  /* 0x000064200a067816 */ /* 0x140fe4000000000b */
[----:B------:R-:W-:Y:S02]  /*13340*/  PRMT R7, R10, 0x7531, R11 ;  /* 0x000075310a077816 */ /* 0x000fe4000000000b */
[----:B------:R-:W1:Y:S04]  /*13350*/  LDSM.16.MT88.4 R8, [R20+0x14400] ;  /* 0x014400001408783b */ /* 0x000e680000004200 */
[----:B------:R2:W-:Y:S02]  /*13360*/  STSM.16.M88.4 [R3+0x4000], R4 ;  /* 0x0040000403007844 */ /* 0x0005e40000000200 */
[----:B--2---:R-:W-:-:S02]  /*13370*/  IMAD.MOV.U32 R6, RZ, RZ, R14 ;  /* 0x000000ffff067224 */ /* 0x004fc400078e000e */
[----:B------:R-:W-:Y:S01]  /*13380*/  IMAD.MOV.U32 R7, RZ, RZ, R15 ;  /* 0x000000ffff077224 */ /* 0x000fe200078e000f */
[C-C-:B-1----:R-:W-:Y:S02]  /*13390*/  PRMT R12, R8.reuse, 0x6420, R9.reuse ;  /* 0x00006420080c7816 */ /* 0x142fe40000000009 */
[----:B------:R-:W-:Y:S02]  /*133a0*/  PRMT R13, R8, 0x7531, R9 ;  /* 0x00007531080d7816 */ /* 0x000fe40000000009 */
[C-C-:B------:R-:W-:Y:S02]  /*133b0*/  PRMT R14, R10.reuse, 0x6420, R11.reuse ;  /* 0x000064200a0e7816 */ /* 0x140fe4000000000b */
[----:B------:R-:W-:-:S05]  /*133c0*/  PRMT R15, R10, 0x7531, R11 ;  /* 0x000075310a0f7816 */ /* 0x000fca000000000b */
[----:B------:R1:W-:Y:S04]  /*133d0*/  STSM.16.M88.4 [R3+0x6000], R12 ;  /* 0x0060000c03007844 */ /* 0x0003e80000000200 */
[----:B-1----:R-:W2:Y:S01]  /*133e0*/  LDL R13, [R1+0x30] ;  /* 0x00003000010d7983 */ /* 0x002ea20000100800 */
[----:B------:R-:W-:Y:S02]  /*133f0*/  VIADD R3, R0, 0x1000 ;  /* 0x0000100000037836 */ /* 0x000fe40000000000 */
[----:B------:R-:W-:Y:S02]  /*13400*/  IMAD.MOV.U32 R14, RZ, RZ, R6 ;  /* 0x000000ffff0e7224 */ /* 0x000fe400078e0006 */
[----:B------:R-:W-:Y:S01]  /*13410*/  IMAD.MOV.U32 R15, RZ, RZ, R7 ;  /* 0x000000ffff0f7224 */ /* 0x000fe200078e0007 */
[----:B------:R-:W-:-:S05]  /*13420*/  LOP3.LUT R3, R3, R18, RZ, 0xfc, !PT ;  /* 0x0000001203037212 */ /* 0x000fca00078efcff */
[----:B------:R-:W-:-:S05]  /*13430*/  IMAD.IADD R3, R17, 0x1, R3 ;  /* 0x0000000111037824 */ /* 0x000fca00078e0203 */
[----:B------:R-:W1:Y:S02]  /*13440*/  LDSM.16.MT88.4 R8, [R3+0x10400] ;  /* 0x010400000308783b */ /* 0x000e640000004200 */
[C-C-:B-1----:R-:W-:Y:S02]  /*13450*/  PRMT R4, R8.reuse, 0x6420, R9.reuse ;  /* 0x0000642008047816 */ /* 0x142fe40000000009 */
[----:B------:R-:W-:Y:S02]  /*13460*/  PRMT R5, R8, 0x7531, R9 ;  /* 0x0000753108057816 */ /* 0x000fe40000000009 */
[C-C-:B------:R-:W-:Y:S02]  /*13470*/  PRMT R6, R10.reuse, 0x6420, R11.reuse ;  /* 0x000064200a067816 */ /* 0x140fe4000000000b */
[----:B------:R-:W-:Y:S02]  /*13480*/  PRMT R7, R10, 0x7531, R11 ;  /* 0x000075310a077816 */ /* 0x000fe4000000000b */
[----:B------:R-:W1:Y:S02]  /*13490*/  LDSM.16.MT88.4 R8, [R20+0x11400] ;  /* 0x011400001408783b */ /* 0x000e640000004200 */
[----:B-1----:R-:W-:-:S02]  /*134a0*/  PRMT R12, R8, 0x6420, R9 ;  /* 0x00006420080c7816 */ /* 0x002fc40000000009 */
[----:B--2---:R-:W-:Y:S02]  /*134b0*/  IADD3 R3, R14, R0, R13 ;  /* 0x000000000e037210 */ /* 0x004fe40007ffe00d */
[----:B------:R-:W-:-:S03]  /*134c0*/  PRMT R13, R8, 0x7531, R9 ;  /* 0x00007531080d7816 */ /* 0x000fc60000000009 */
[----:B------:R-:W-:-:S05]  /*134d0*/  IMAD.IADD R3, R15, 0x1, R3 ;  /* 0x000000010f037824 */ /* 0x000fca00078e0203 */
[----:B------:R1:W-:Y:S02]  /*134e0*/  STSM.16.M88.4 [R3], R4 ;  /* 0x0000000403007844 */ /* 0x0003e40000000200 */
[----:B-1----:R-:W-:Y:S02]  /*134f0*/  VIADD R4, R0, 0x5000 ;  /* 0x0000500000047836 */ /* 0x002fe40000000000 */
[----:B------:R-:W-:Y:S01]  /*13500*/  IMAD.MOV.U32 R6, RZ, RZ, R14 ;  /* 0x000000ffff067224 */ /* 0x000fe200078e000e */
[----:B------:R-:W-:Y:S01]  /*13510*/  PRMT R14, R10, 0x6420, R11 ;  /* 0x000064200a0e7816 */ /* 0x000fe2000000000b */
[----:B------:R-:W-:Y:S01]  /*13520*/  IMAD.MOV.U32 R7, RZ, RZ, R15 ;  /* 0x000000ffff077224 */ /* 0x000fe200078e000f */
[----:B------:R-:W-:Y:S02]  /*13530*/  LOP3.LUT R4, R4, R18, RZ, 0xfc, !PT ;  /* 0x0000001204047212 */ /* 0x000fe400078efcff */
[----:B------:R-:W-:-:S03]  /*13540*/  PRMT R15, R10, 0x7531, R11 ;  /* 0x000075310a0f7816 */ /* 0x000fc6000000000b */
[----:B------:R-:W-:Y:S02]  /*13550*/  IMAD.IADD R4, R17, 0x1, R4 ;  /* 0x0000000111047824 */ /* 0x000fe400078e0204 */
[----:B------:R1:W-:Y:S04]  /*13560*/  STSM.16.M88.4 [R3+0x2000], R12 ;  /* 0x0020000c03007844 */ /* 0x0003e80000000200 */
[----:B------:R-:W2:Y:S01]  /*13570*/  LDSM.16.MT88.4 R8, [R4+0x10400] ;  /* 0x010400000408783b */ /* 0x000ea20000004200 */
[----:B-1----:R-:W-:Y:S02]  /*13580*/  IMAD.MOV.U32 R14, RZ, RZ, R6 ;  /* 0x000000ffff0e7224 */ /* 0x002fe400078e0006 */
[----:B------:R-:W-:Y:S01]  /*13590*/  IMAD.MOV.U32 R15, RZ, RZ, R7 ;  /* 0x000000ffff0f7224 */ /* 0x000fe200078e0007 */
[----:B--2---:R-:W-:-:S02]  /*135a0*/  PRMT R4, R8, 0x6420, R9 ;  /* 0x0000642008047816 */ /* 0x004fc40000000009 */
[----:B------:R-:W-:Y:S02]  /*135b0*/  PRMT R5, R8, 0x7531, R9 ;  /* 0x0000753108057816 */ /* 0x000fe40000000009 */
        /* <DEDUP_REMOVED lines=63> */
[----:B------:R-:W1:Y:S01]  /*139b0*/  LDSM.16.MT88.4 R8, [R20+0x13400] ;  /* 0x013400001408783b */ /* 0x000e620000004200 */
[----:B--2---:R-:W-:Y:S01]  /*139c0*/  IADD3 R3, R14, R13, R0 ;  /* 0x0000000d0e037210 */ /* 0x004fe20007ffe000 */
[----:B------:R-:W-:-:S04]  /*139d0*/  VIADD R0, R0, 0x7000 ;  /* 0x0000700000007836 */ /* 0x000fc80000000000 */
[----:B------:R-:W-:Y:S01]  /*139e0*/  IMAD.IADD R3, R15, 0x1, R3 ;  /* 0x000000010f037824 */ /* 0x000fe200078e0203 */
[----:B------:R-:W-:-:S04]  /*139f0*/  LOP3.LUT R0, R0, R18, RZ, 0xfc, !PT ;  /* 0x0000001200007212 */ /* 0x000fc800078efcff */
[----:B------:R1:W-:Y:S01]  /*13a00*/  STSM.16.M88.4 [R3], R4 ;  /* 0x0000000403007844 */ /* 0x0003e20000000200 */
[----:B------:R-:W-:Y:S01]  /*13a10*/  IMAD.IADD R0, R17, 0x1, R0 ;  /* 0x0000000111007824 */ /* 0x000fe200078e0200 */
[C-C-:B-1----:R-:W-:Y:S02]  /*13a20*/  PRMT R4, R8.reuse, 0x6420, R9.reuse ;  /* 0x0000642008047816 */ /* 0x142fe40000000009 */
[----:B------:R-:W-:Y:S02]  /*13a30*/  PRMT R5, R8, 0x7531, R9 ;  /* 0x0000753108057816 */ /* 0x000fe40000000009 */
        /* <DEDUP_REMOVED lines=9> */
[----:B------:R1:W-:Y:S02]  /*13ad0*/  STSM.16.M88.4 [R3+0x4000], R4 ;  /* 0x0040000403007844 */ /* 0x0003e40000000200 */
[C-C-:B-1----:R-:W-:Y:S02]  /*13ae0*/  PRMT R4, R8.reuse, 0x6420, R9.reuse ;  /* 0x0000642008047816 */ /* 0x142fe40000000009 */
        /* <DEDUP_REMOVED lines=12> */
.L_x_2254:
[----:B------:R-:W3:Y:S01]  /*13bb0*/  S2R R0, SR_TID.X ;  /* 0x0000000000007919 */ /* 0x000ee20000002100 */
[----:B--2---:R2:W-:Y:S01]  /*13bc0*/  SYNCS.ARRIVE.TRANS64.A1T0 RZ, [R19+URZ+0x38850], RZ ;  /* 0x038850ff13ff79a7 */ /* 0x0045e2000810003f */
[----:B-1----:R4:W5:Y:S01]  /*13bd0*/  LDL R3, [R1+0x4] ;  /* 0x0000040001037983 */ /* 0x0029620000100800 */
[----:B---3--:R-:W-:Y:S01]  /*13be0*/  LOP3.LUT R0, R0, 0x7f, RZ, 0xc0, !PT ;  /* 0x0000007f00007812 */ /* 0x008fe200078ec0ff */
[----:B------:R-:W-:Y:S03]  /*13bf0*/  BAR.SYNC.DEFER_BLOCKING 0x2, 0x80 ;  /* 0x0082000000007b1d */ /* 0x000fe60000010000 */
[----:B------:R-:W-:-:S03]  /*13c00*/  ISETP.NE.AND P0, PT, R0, RZ, PT ;  /* 0x000000ff0000720c */ /* 0x000fc60003f05270 */
[----:B------:R4:W5:Y:S10]  /*13c10*/  LDL R0, [R1+0xc] ;  /* 0x00000c0001007983 */ /* 0x0009740000100800 */
[----:B--2---:R-:W-:-:S05]  /*13c20*/  @!P0 VIADD R19, R19, 0x38880 ;  /* 0x0003888013138836 */ /* 0x004fca0000000000 */
[----:B------:R-:W-:-:S04]  /*13c30*/  @!P0 PRMT R19, RZ, 0x654, R19 ;  /* 0x00000654ff138816 */ /* 0x000fc80000000013 */
[----:B------:R4:W-:Y:S01]  /*13c40*/  @!P0 SYNCS.ARRIVE.TRANS64.RED.A1T0 RZ, [R19+URZ], RZ ;  /* 0x000000ff13ff89a7 */ /* 0x0009e2000810043f */
[C---:B------:R-:W-:Y:S01]  /*13c50*/  ISETP.GT.AND P0, PT, R2.reuse, RZ, PT ;  /* 0x000000ff0200720c */ /* 0x040fe20003f04270 */
[----:B------:R-:W-:-:S12]  /*13c60*/  VIADD R2, R2, 0xffffffff ;  /* 0xffffffff02027836 */ /* 0x000fd80000000000 */
[----:B----4-:R-:W-:Y:S05]  /*13c70*/  @P0 BRA `(.L_x_2255) ;  /* 0xffffffe800a80947 */ /* 0x010fea000383ffff */
.L_x_2233:
        /* <DEDUP_REMOVED lines=8> */
[----:B0----5:R-:W2:Y:S02]  /*13d00*/  FLO.U32 R0, UR4 ;  /* 0x0000000400007d00 */ /* 0x021ea400080e0000 */
[----:B--2---:R-:W-:-:S06]  /*13d10*/  ISETP.EQ.U32.AND P1, PT, R0, R2, PT ;  /* 0x000000020000720c */ /* 0x004fcc0003f22070 */
[----:B------:R-:W3:Y:S07]  /*13d20*/  POPC R2, UR4 ;  /* 0x0000000400027d09 */ /* 0x000eee0008000000 */
[----:B---3--:R-:W2:Y:S04]  /*13d30*/  @P1 ATOMG.E.ADD.STRONG.GPU PT, R2, desc[UR50][R4.64], R2 ;  /* 0x00000002040219a8 */ /* 0x008ea800081ee1f2 */
[----:B--2---:R0:W2:Y:S02]  /*13d40*/  SHFL.IDX PT, R2, R2, R0, 0x1f ;  /* 0x00001f0002027589 */ /* 0x0040a400000e0000 */
[----:B0-----:R-:W0:Y:S02]  /*13d50*/  S2R R0, SR_LTMASK ;  /* 0x0000000000007919 */ /* 0x001e240000003900 */
[----:B0-----:R-:W-:-:S06]  /*13d60*/  LOP3.LUT R0, R0, UR4, RZ, 0xc0, !PT ;  /* 0x0000000400007c12 */ /* 0x001fcc000f8ec0ff */
[----:B------:R-:W2:Y:S02]  /*13d70*/  POPC R0, R0 ;  /* 0x0000000000007309 */ /* 0x000ea40000000000 */
[----:B--2---:R-:W-:-:S05]  /*13d80*/  IADD3 R0, R2, UR40, R0 ;  /* 0x0000002802007c10 */ /* 0x004fca000fffe000 */
[----:B------:R2:W-:Y:S02]  /*13d90*/  STL [R1+0x20], R0 ;  /* 0x0000200001007387 */ /* 0x0005e40000100800 */
.L_x_2257:
[----:B------:R-:W-:Y:S05]  /*13da0*/  BSYNC B0 ;  /* 0x0000000000007941 */ /* 0x000fea0003800000 */
.L_x_2256:
[----:B------:R-:W-:-:S06]  /*13db0*/  UISETP.NE.AND UP0, UPT, UR39, 0x3, UPT ;  /* 0x000000032700788c */ /* 0x000fcc000bf05270 */
[----:B------:R-:W-:-:S13]  /*13dc0*/  PLOP3.LUT P1, PT, PT, PT, UP0, 0x80, 0x0 ;  /* 0x000000000000781c */ /* 0x000fda0003f2f008 */
[----:B------:R-:W-:Y:S05]  /*13dd0*/  @!P1 BRA `(.L_x_2258) ;  /* 0x0000000000049947 */ /* 0x000fea0003800000 */
[----:B------:R-:W-:Y:S01]  /*13de0*/  BPT.TRAP 0x1 ;  /* 0x000000040000795c */ /* 0x000fe20000300000 */
.L_x_2258:
[----:B-----5:R-:W3:Y:S04]  /*13df0*/  LDL R3, [R1+0xc] ;  /* 0x00000c0001037983 */ /* 0x020ee80000100800 */
[----:B------:R-:W4:Y:S01]  /*13e00*/  LDL R2, [R1+0x4] ;  /* 0x0000040001027983 */ /* 0x000f220000100800 */
[----:B0-2---:R-:W-:Y:S01]  /*13e10*/  IMAD.U32 R0, RZ, RZ, UR41 ;  /* 0x00000029ff007e24 */ /* 0x005fe2000f8e00ff */
[----:B------:R-:W-:Y:S04]  /*13e20*/  BSSY B0, `(.L_x_2259) ;  /* 0x0000007000007945 */ /* 0x000fe80003800000 */
[----:B------:R-:W-:-:S02]  /*13e30*/  ISETP.NE.AND P2, PT, R0, 0x3, PT ;  /* 0x000000030000780c */ /* 0x000fc40003f45270 */
[----:B---3--:R-:W-:-:S04]  /*13e40*/  LOP3.LUT R0, R3, 0x1, RZ, 0x3c, !PT ;  /* 0x0000000103007812 */ /* 0x008fc800078e3cff */
[----:B------:R-:W-:Y:S01]  /*13e50*/  SHF.L.U32 R0, R0, 0x1f, RZ ;  /* 0x0000001f00007819 */ /* 0x000fe200000006ff */
[----:B----4-:R-:W-:-:S04]  /*13e60*/  IMAD R2, R2, 0x8, R17 ;  /* 0x0000000802027824 */ /* 0x010fc800078e0211 */
[----:B------:R-:W0:Y:S02]  /*13e70*/  SYNCS.PHASECHK.TRANS64.TRYWAIT P1, [R2+URZ+0x38870], R0 ;  /* 0x03887000020075a7 */ /* 0x000e24000802017f */
[----:B0-----:R-:W-:Y:S05]  /*13e80*/  @!P1 BRA `(.L_x_2260) ;  /* 0x0000002c004c9947 */ /* 0x001fea0003800000 */
.L_x_2320:
[----:B------:R-:W-:Y:S05]  /*13e90*/  BSYNC B0 ;  /* 0x0000000000007941 */ /* 0x000fea0003800000 */
.L_x_2259:
[----:B------:R-:W-:Y:S05]  /*13ea0*/  @!P2 BRA `(.L_x_2261) ;  /* 0x000000000004a947 */ /* 0x000fea0003800000 */
[----:B------:R-:W-:Y:S01]  /*13eb0*/  BPT.TRAP 0x1 ;  /* 0x000000040000795c */ /* 0x000fe20000300000 */
.L_x_2261:
[----:B0-----:R-:W2:Y:S02]  /*13ec0*/  LDL R0, [R1+0xc] ;  /* 0x00000c0001007983 */ /* 0x001ea40000100800 */
[----:B--2---:R-:W-:-:S04]  /*13ed0*/  SHF.L.U32 R0, R0, 0x1f, RZ ;  /* 0x0000001f00007819 */ /* 0x004fc800000006ff */
[----:B------:R-:W0:Y:S02]  /*13ee0*/  SYNCS.PHASECHK.TRANS64.TRYWAIT P1, [R2+URZ+0x38860], R0 ;  /* 0x03886000020075a7 */ /* 0x000e24000802017f */
[----:B0-----:R-:W-:Y:S05]  /*13ef0*/  @!P1 BRA `(.L_x_2262) ;  /* 0x0000002c00449947 */ /* 0x001fea0003800000 */
.L_x_2321:
[----:B------:R-:W2:Y:S04]  /*13f00*/  LDL R3, [R1+0x38] ;  /* 0x0000380001037983 */ /* 0x000ea80000100800 */
[----:B------:R-:W3:Y:S04]  /*13f10*/  LDL R13, [R1+0x8] ;  /* 0x00000800010d7983 */ /* 0x000ee80000100800 */
[----:B------:R-:W3:Y:S04]  /*13f20*/  LDL.LU R12, [R1] ;  /* 0x00000000010c7983 */ /* 0x000ee80000300800 */
[----:B------:R-:W4:Y:S01]  /*13f30*/  LDL R19, [R1+0x4] ;  /* 0x0000040001137983 */ /* 0x000f220000100800 */
[----:B------:R-:W-:Y:S05]  /*13f40*/  WARPSYNC.ALL ;  /* 0x0000000000007948 */ /* 0x000fea0003800000 */
[----:B----4-:R-:W-:-:S05]  /*13f50*/  IMAD.SHL.U32 R16, R19, 0x8000, RZ ;  /* 0x0000800013107824 */ /* 0x010fca00078e00ff */
[----:B0-----:R-:W-:Y:S02]  /*13f60*/  LOP3.LUT R0, R16, R18, RZ, 0xfc, !PT ;  /* 0x0000001210007212 */ /* 0x001fe400078efcff */
[----:B--2---:R-:W-:-:S03]  /*13f70*/  IADD3 R3, R17, R3, R16 ;  /* 0x0000000311037210 */ /* 0x004fc60007ffe010 */
[----:B------:R-:W-:-:S05]  /*13f80*/  IMAD.IADD R0, R17, 0x1, R0 ;  /* 0x0000000111007824 */ /* 0x000fca00078e0200 */
[----:B-1----:R3:W0:Y:S02]  /*13f90*/  LDSM.16.MT88.4 R4, [R0+0x10400] ;  /* 0x010400000004783b */ /* 0x0026240000004200 */
[----:B---3--:R-:W-:Y:S02]  /*13fa0*/  IADD3 R0, R12, R16, R13 ;  /* 0x000000100c007210 */ /* 0x008fe40007ffe00d */
        /* <DEDUP_REMOVED lines=155> */
.L_x_2263:
        /* <DEDUP_REMOVED lines=13> */
.L_x_2208:
[----:B------:R-:W-:Y:S05]  /*14a30*/  BSYNC B7 ;  /* 0x0000000000077941 */ /* 0x000fea0003800000 */
.L_x_2206:
[----:B01----:R-:W2:Y:S02]  /*14a40*/  LDL R0, [R1+0x44] ;  /* 0x0000440001007983 */ /* 0x003ea40000100800 */
[----:B--2---:R-:W-:-:S13]  /*14a50*/  ISETP.NE.AND P0, PT, R0, RZ, PT ;  /* 0x000000ff0000720c */ /* 0x004fda0003f05270 */
        /* <DEDUP_REMOVED lines=14> */
.L_x_2264:
[----:B------:R-:W2:Y:S01]  /*14b40*/  LDL.LU R0, [R1+0x20] ;  /* 0x0000200001007983 */ /* 0x000ea20000300800 */
[----:B------:R-:W-:Y:S01]  /*14b50*/  ULDC UR4, c[0x0][0xc3c] ;  /* 0x00030f0000047ab9 */ /* 0x000fe20000000800 */
        /* <DEDUP_REMOVED lines=9> */
[----:B-1----:R-:W-:-:S04]  /*14bf0*/  @!P1 IMAD.WIDE R2, R0, 0x4, R2 ;  /* 0x0000000400029825 */ /* 0x002fc800078e0202 */
[----:B------:R-:W-:-:S06]  /*14c00*/  IMAD.MOV.U32 R0, RZ, RZ, RZ ;  /* 0x000000ffff007224 */ /* 0x000fcc00078e00ff */
[----:B------:R-:W2:Y:S01]  /*14c10*/  @!P1 LDG.E R0, desc[UR50][R2.64] ;  /* 0x0000003202009981 */ /* 0x000ea2000c1e1900 */
[C---:B------:R-:W-:Y:S02]  /*14c20*/  ISETP.NE.AND P1, PT, R4.reuse, RZ, PT ;  /* 0x000000ff0400720c */ /* 0x040fe40003f25270 */
[C---:B------:R-:W-:Y:S02]  /*14c30*/  ISETP.GE.U32.AND P2, PT, R4.reuse, 0x2, PT ;  /* 0x000000020400780c */ /* 0x040fe40003f46070 */
[C---:B------:R-:W-:Y:S02]  /*14c40*/  ISETP.GE.U32.AND P3, PT, R4.reuse, 0x4, PT ;  /* 0x000000040400780c */ /* 0x040fe40003f66070 */
[C---:B------:R-:W-:Y:S02]  /*14c50*/  ISETP.GE.U32.AND P4, PT, R4.reuse, 0x8, PT ;  /* 0x000000080400780c */ /* 0x040fe40003f86070 */
[----:B------:R-:W-:Y:S02]  /*14c60*/  ISETP.GE.U32.AND P5, PT, R4, 0x10, PT ;  /* 0x000000100400780c */ /* 0x000fe40003fa6070 */
[----:B------:R-:W-:Y:S04]  /*14c70*/  SHFL.IDX PT, R4, R5, 0x1, 0x1f ;  /* 0x00201f0005047f89 */ /* 0x000fe800000e0000 */
[----:B------:R-:W-:Y:S04]  /*14c80*/  SHFL.IDX PT, R5, R5, RZ, 0x1f ;  /* 0x00001fff05057589 */ /* 0x000fe800000e0000 */
        /* <DEDUP_REMOVED lines=15> */
[----:B------:R-:W0:Y:S02]  /*14d80*/  SHFL.IDX PT, R2, R3, 0x1f, 0x1f ;  /* 0x03e01f0003027f89 */ /* 0x000e2400000e0000 */
[----:B0-----:R-:W-:-:S04]  /*14d90*/  IMAD R2, R2, R9, RZ ;  /* 0x0000000902027224 */ /* 0x001fc800078e02ff */
[----:B------:R-:W-:-:S05]  /*14da0*/  IMAD.IADD R4, R4, 0x1, R2 ;  /* 0x0000000104047824 */ /* 0x000fca00078e0202 */
[----:B------:R-:W-:-:S13]  /*14db0*/  ISETP.GT.AND P6, PT, R4, R5, PT ;  /* 0x000000050400720c */ /* 0x000fda0003fc4270 */
[----:B------:R-:W-:Y:S05]  /*14dc0*/  @P6 BRA `(.L_x_2266) ;  /* 0x0000000000906947 */ /* 0x000fea0003800000 */
.L_x_2270:
[----:B------:R-:W-:-:S04]  /*14dd0*/  UIADD3 UR42, UR42, 0x1f, URZ ;  /* 0x0000001f2a2a7890 */ /* 0x000fc8000fffe03f */
[----:B------:R-:W-:-:S06]  /*14de0*/  UISETP.GE.AND UP0, UPT, UR42, UR4, UPT ;  /* 0x000000042a00728c */ /* 0x000fcc000bf06270 */
[----:B------:R-:W-:-:S13]  /*14df0*/  PLOP3.LUT P6, PT, PT, PT, UP0, 0x40, 0x0 ;  /* 0x000000000000781c */ /* 0x000fda0003fce808 */
[----:B------:R-:W-:Y:S05]  /*14e00*/  @!P6 BRA `(.L_x_2267) ;  /* 0x0000000400d4e947 */ /* 0x000fea0003800000 */
[----:B------:R-:W0:Y:S01]  /*14e10*/  S2R R0, SR_TID.X ;  /* 0x0000000000007919 */ /* 0x000e220000002100 */
[----:B------:R-:W-:Y:S01]  /*14e20*/  BSSY B0, `(.L_x_2268) ;  /* 0x0000009000007945 */ /* 0x000fe20003800000 */
[----:B0-----:R-:W-:-:S05]  /*14e30*/  LOP3.LUT R0, R0, 0x1f, RZ, 0xc0, !PT ;  /* 0x0000001f00007812 */ /* 0x001fca00078ec0ff */
[----:B------:R-:W-:Y:S02]  /*14e40*/  VIADD R6, R0, UR42 ;  /* 0x0000002a00067c36 */ /* 0x000fe40008000000 */
[----:B------:R-:W-:-:S03]  /*14e50*/  IMAD.MOV.U32 R0, RZ, RZ, RZ ;  /* 0x000000ffff007224 */ /* 0x000fc600078e00ff */
[----:B------:R-:W-:-:S13]  /*14e60*/  ISETP.GE.OR P6, PT, R6, UR4, !P0 ;  /* 0x0000000406007c0c */ /* 0x000fda000c7c6670 */
[----:B------:R-:W-:Y:S05]  /*14e70*/  @P6 BRA `(.L_x_2269) ;  /* 0x00000000000c6947 */ /* 0x000fea0003800000 */
[----:B------:R-:W0:Y:S02]  /*14e80*/  LDC.64 R2, c[0x0][0xc80] ;  /* 0x00032000ff027b82 */ /* 0x000e240000000a00 */
[----:B0-----:R-:W-:-:S05]  /*14e90*/  IMAD.WIDE R2, R6, 0x4, R2 ;  /* 0x0000000406027825 */ /* 0x001fca00078e0202 */
[----:B------:R0:W5:Y:S02]  /*14ea0*/  LDG.E R0, desc[UR50][R2.64] ;  /* 0x0000003202007981 */ /* 0x000164000c1e1900 */
.L_x_2269:
[----:B------:R-:W-:Y:S05]  /*14eb0*/  BSYNC B0 ;  /* 0x0000000000007941 */ /* 0x000fea0003800000 */
.L_x_2268:
        /* <DEDUP_REMOVED lines=21> */
.L_x_2266:
        /* <DEDUP_REMOVED lines=12> */
[----:B------:R-:W-:Y:S01]  /*150d0*/  ISETP.NE.AND P0, PT, RZ, UR7, PT ;  /* 0x00000007ff007c0c */ /* 0x000fe2000bf05270 */
[----:B------:R-:W-:-:S03]  /*150e0*/  IMAD.MOV.U32 R8, RZ, RZ, RZ ;  /* 0x000000ffff087224 */ /* 0x000fc600078e00ff */
[----:B------:R-:W2:Y:S02]  /*150f0*/  SHFL.IDX PT, R0, R0, R4, 0x1f ;  /* 0x00001f0400007589 */ /* 0x000ea400000e0000 */
[----:B--2---:R-:W-:-:S05]  /*15100*/  IMAD R4, R0, R6, RZ ;  /* 0x0000000600047224 */ /* 0x004fca00078e02ff */
[----:B------:R-:W-:Y:S02]  /*15110*/  IABS R7, R4 ;  /* 0x0000000400077213 */ /* 0x000fe40000000000 */
[----:B------:R-:W-:Y:S05]  /*15120*/  @!P0 BRA `(.L_x_2271) ;  /* 0x00000000000c8947 */ /* 0x000fea0003800000 */
[----:B------:R-:W-:-:S06]  /*15130*/  UIADD3 UR4, UR6, -0x1, URZ ;  /* 0xffffffff06047890 */ /* 0x000fcc000fffe03f */
[----:B------:R-:W-:-:S06]  /*15140*/  IMAD.U32 R8, RZ, RZ, UR4 ;  /* 0x00000004ff087e24 */ /* 0x000fcc000f8e00ff */
[----:B------:R0:W1:Y:S02]  /*15150*/  SHFL.IDX PT, R8, R3, R8, 0x1f ;  /* 0x00001f0803087589 */ /* 0x00006400000e0000 */
.L_x_2271:
[----:B0-----:R-:W0:Y:S01]  /*15160*/  I2F.RP R3, R7 ;  /* 0x0000000700037306 */ /* 0x001e220000209400 */
[----:B-1----:R-:W-:-:S05]  /*15170*/  IMAD R10, R8, R9, R2 ;  /* 0x00000009080a7224 */ /* 0x002fca00078e0202 */
[----:B------:R1:W-:Y:S02]  /*15180*/  STL [R1+0x20], R10 ;  /* 0x0000200a01007387 */ /* 0x0003e40000100800 */
[----:B0-----:R-:W0:Y:S02]  /*15190*/  MUFU.RCP R3, R3 ;  /* 0x0000000300037308 */ /* 0x001e240000001000 */
[----:B0-----:R-:W-:-:S06]  /*151a0*/  VIADD R3, R3, 0xffffffe ;  /* 0x0ffffffe03037836 */ /* 0x001fcc0000000000 */
[----:B------:R-:W0:Y:S02]  /*151b0*/  F2I.FTZ.U32.TRUNC.NTZ R3, R3 ;  /* 0x0000000300037305 */ /* 0x000e24000021f000 */
[----:B0-----:R-:W-:-:S04]  /*151c0*/  IMAD.MOV R2, RZ, RZ, -R3 ;  /* 0x000000ffff027224 */ /* 0x001fc800078e0a03 */
[----:B------:R-:W-:Y:S02]  /*151d0*/  IMAD R8, R2, R7, RZ ;  /* 0x0000000702087224 */ /* 0x000fe400078e02ff */
[----:B------:R-:W-:-:S04]  /*151e0*/  IMAD.MOV.U32 R2, RZ, RZ, RZ ;  /* 0x000000ffff027224 */ /* 0x000fc800078e00ff */
[----:B------:R-:W-:Y:S01]  /*151f0*/  IMAD.HI.U32 R3, R3, R8, R2 ;  /* 0x0000000803037227 */ /* 0x000fe200078e0002 */
[----:B------:R-:W-:-:S03]  /*15200*/  IABS R8, R4 ;  /* 0x0000000400087213 */ /* 0x000fc60000000000 */
[----:B------:R-:W-:Y:S02]  /*15210*/  IMAD.IADD R2, R5, 0x1, -R10 ;  /* 0x0000000105027824 */ /* 0x000fe400078e0a0a */
[----:B------:R-:W-:-:S03]  /*15220*/  IMAD.MOV R8, RZ, RZ, -R8 ;  /* 0x000000ffff087224 */ /* 0x000fc600078e0a08 */
        /* <DEDUP_REMOVED lines=10> */
[----:B------:R-:W-:-:S04]  /*152d0*/  @P0 VIADD R3, R3, 0x1 ;  /* 0x0000000103030836 */ /* 0x000fc80000000000 */
[----:B------:R-:W-:-:S04]  /*152e0*/  IMAD.MOV.U32 R8, RZ, RZ, R3 ;  /* 0x000000ffff087224 */ /* 0x000fc800078e0003 */
[----:B------:R-:W-:Y:S01]  /*152f0*/  @!P2 IMAD.MOV R8, RZ, RZ, -R8 ;  /* 0x000000ffff08a224 */ /* 0x000fe200078e0a08 */
[----:B------:R-:W-:-:S05]  /*15300*/  @!P1 LOP3.LUT R8, RZ, R4, RZ, 0x33, !PT ;  /* 0x00000004ff089212 */ /* 0x000fca00078e33ff */
[----:B------:R-:W-:Y:S02]  /*15310*/  IMAD R5, R6, R8, RZ ;  /* 0x0000000806057224 */ /* 0x000fe400078e02ff */
[----:B------:R-:W-:Y:S02]  /*15320*/  IMAD.MOV R8, RZ, RZ, -R8 ;  /* 0x000000ffff087224 */ /* 0x000fe400078e0a08 */
[----:B------:R-:W-:Y:S02]  /*15330*/  IMAD.MOV R3, RZ, RZ, -R5 ;  /* 0x000000ffff037224 */ /* 0x000fe400078e0a05 */
[----:B------:R-:W-:-:S03]  /*15340*/  IMAD R8, R4, R8, R2 ;  /* 0x0000000804087224 */ /* 0x000fc600078e0202 */
[----:B------:R-:W-:Y:S01]  /*15350*/  VIADDMNMX R6, R3, R9, R6, PT ;  /* 0x0000000903067246 */ /* 0x000fe20003800106 */
[----:B------:R-:W-:-:S03]  /*15360*/  IMAD.IADD R5, R8, 0x1, R5 ;  /* 0x0000000108057824 */ /* 0x000fc600078e0205 */
        /* <DEDUP_REMOVED lines=31> */
.L_x_2267:
[----:B------:R0:W-:Y:S01]  /*15560*/  STL [R1+0x20], R5 ;  /* 0x0000200501007387 */ /* 0x0001e20000100800 */
[----:B------:R-:W-:Y:S01]  /*15570*/  ULDC UR42, c[0x0][0xc3c] ;  /* 0x00030f00002a7ab9 */ /* 0x000fe20000000800 */
[----:B------:R-:W-:Y:S02]  /*15580*/  UMOV UR36, URZ ;  /* 0x0000003f00247c82 */ /* 0x000fe40008000000 */
[----:B------:R0:W-:Y:S03]  /*15590*/  STL [R1+0x24], RZ ;  /* 0x000024ff01007387 */ /* 0x0001e60000100800 */
.L_x_2272:
[----:B------:R-:W2:Y:S04]  /*155a0*/  LDL R3, [R1+0x20] ;  /* 0x0000200001037983 */ /* 0x000ea80000100800 */
[----:B------:R-:W3:Y:S01]  /*155b0*/  LDL R2, [R1+0x24] ;  /* 0x0000240001027983 */ /* 0x000ee20000100800 */
[----:B------:R-:W-:Y:S02]  /*155c0*/  IMAD.U32 R6, RZ, RZ, UR36 ;  /* 0x00000024ff067e24 */ /* 0x000fe4000f8e00ff */
[----:B------:R-:W-:Y:S01]  /*155d0*/  IMAD.U32 R7, RZ, RZ, UR42 ;  /* 0x0000002aff077e24 */ /* 0x000fe2000f8e00ff */
[----:B-1----:R-:W1:Y:S02]  /*155e0*/  S2R R0, SR_TID.X ;  /* 0x0000000000007919 */ /* 0x002e640000002100 */
[----:B-1----:R-:W-:Y:S01]  /*155f0*/  LOP3.LUT R0, R0, 0x1f, RZ, 0xc0, !PT ;  /* 0x0000001f00007812 */ /* 0x002fe200078ec0ff */
[----:B------:R-:W-:Y:S03]  /*15600*/  BAR.SYNC.DEFER_BLOCKING 0x4, 0x180 ;  /* 0x0106000000007b1d */ /* 0x000fe60000010000 */
[----:B------:R-:W-:-:S13]  /*15610*/  ISETP.NE.AND P0, PT, R0, RZ, PT ;  /* 0x000000ff0000720c */ /* 0x000fda0003f05270 */
[----:B------:R-:W1:Y:S01]  /*15620*/  @!P0 S2R R0, SR_CgaCtaId ;  /* 0x0000000000008919 */ /* 0x000e620000008800 */
[----:B--2---:R-:W-:Y:S02]  /*15630*/  IMAD.MOV.U32 R4, RZ, RZ, R3 ;  /* 0x000000ffff047224 */ /* 0x004fe400078e0003 */
[----:B---3--:R-:W-:Y:S01]  /*15640*/  IMAD.MOV.U32 R3, RZ, RZ, R2 ;  /* 0x000000ffff037224 */ /* 0x008fe200078e0002 */
[----:B------:R-:W-:-:S03]  /*15650*/  @!P0 MOV R2, 0x400 ;  /* 0x0000040000028802 */ /* 0x000fc60000000f00 */
[----:B0-----:R-:W-:Y:S01]  /*15660*/  IMAD.MOV.U32 R5, RZ, RZ, R3 ;  /* 0x000000ffff057224 */ /* 0x001fe200078e0003 */
[----:B-1----:R-:W-:-:S05]  /*15670*/  @!P0 LEA R17, R0, R2, 0x18 ;  /* 0x0000000200118211 */ /* 0x002fca00078ec0ff */
[----:B------:R1:W-:Y:S01]  /*15680*/  @!P0 STS.128 [R17+0x388d0], R4 ;  /* 0x0388d00411008388 */ /* 0x0003e20000000c00 */
[----:B------:R-:W-:Y:S06]  /*15690*/  BAR.ARV 0x5, 0x180 ;  /* 0x0146000000007b1d */ /* 0x000fec0000002000 */
.L_x_2265:
[----:B------:R-:W-:Y:S02]  /*156a0*/  ULDC UR4, c[0x0][0xc3c] ;  /* 0x00030f0000047ab9 */ /* 0x000fe40000000800 */
[----:B------:R-:W-:-:S06]  /*156b0*/  UISETP.GE.AND UP0, UPT, UR42, UR4, UPT ;  /* 0x000000042a00728c */ /* 0x000fcc000bf06270 */
[----:B------:R-:W-:-:S13]  /*156c0*/  PLOP3.LUT P0, PT, PT, PT, UP0, 0x80, 0x0 ;  /* 0x000000000000781c */ /* 0x000fda0003f0f008 */
[----:B------:R-:W-:Y:S05]  /*156d0*/  @!P0 BRA `(.L_x_2273) ;  /* 0xffffffac00848947 */ /* 0x000fea000383ffff */
.L_x_2202:
        /* <DEDUP_REMOVED lines=12> */
.L_x_2322:
[----:B------:R-:W-:Y:S05]  /*157a0*/  BSYNC B0 ;  /* 0x0000000000007941 */ /* 0x000fea0003800000 */
.L_x_2274:
[----:B------:R-:W-:-:S03]  /*157b0*/  UMOV UR4, 0xffffffff ;  /* 0xffffffff00047882 */ /* 0x000fc60000000000 */
[----:B------:R-:W-:Y:S05]  /*157c0*/  BRA.DIV UR4, `(.L_x_2276) ;  /* 0x0000001604387947 */ /* 0x000fea000b800000 */
[----:B------:R-:W1:Y:S02]  /*157d0*/  S2R R2, SR_TID.X ;  /* 0x0000000000027919 */ /* 0x000e640000002100 */
[----:B-1----:R-:W-:-:S04]  /*157e0*/  SHF.R.U32.HI R2, RZ, 0x5, R2 ;  /* 0x00000005ff027819 */ /* 0x002fc80000011602 */
[----:B------:R-:W-:-:S05]  /*157f0*/  LOP3.LUT R2, R2, 0x3, RZ, 0xc0, !PT ;  /* 0x0000000302027812 */ /* 0x000fca00078ec0ff */
[----:B------:R1:W2:Y:S02]  /*15800*/  SHFL.IDX PT, R14, R2, RZ, 0x1f ;  /* 0x00001fff020e7589 */ /* 0x0002a400000e0000 */
.L_x_2325:
[----:B--2---:R-:W-:Y:S01]  /*15810*/  ISETP.NE.AND P0, PT, R14, RZ, PT ;  /* 0x000000ff0e00720c */ /* 0x004fe20003f05270 */
[----:B------:R-:W-:-:S12]  /*15820*/  BSSY B0, `(.L_x_2277) ;  /* 0x000002e000007945 */ /* 0x000fd80003800000 */
[----:B------:R-:W-:Y:S05]  /*15830*/  @P0 BRA `(.L_x_2278) ;  /* 0x0000000000b00947 */ /* 0x000fea0003800000 */
[----:B------:R-:W-:-:S03]  /*15840*/  UMOV UR4, 0xffffffff ;  /* 0xffffffff00047882 */ /* 0x000fc60000000000 */
[----:B------:R-:W-:Y:S05]  /*15850*/  BRA.DIV UR4, `(.L_x_2279) ;  /* 0x0000001604487947 */ /* 0x000fea000b800000 */
[----:B------:R-:W-:-:S13]  /*15860*/  ELECT P6, URZ, PT ;  /* 0x00000000003f782f */ /* 0x000fda00038c0000 */
.L_x_2328:
[----:B------:R-:W-:Y:S05]  /*15870*/  @!P6 BRA `(.L_x_2278) ;  /* 0x0000000000a0e947 */ /* 0x000fea0003800000 */
[----:B------:R-:W-:-:S06]  /*15880*/  ULOP3.LUT UR4, UR38, 0x2, URZ, 0xfc, !UPT ;  /* 0x0000000226047892 */ /* 0x000fcc000f8efc3f */
[----:B-1----:R-:W-:-:S05]  /*15890*/  IMAD.U32 R2, RZ, RZ, UR4 ;  /* 0x00000004ff027e24 */ /* 0x002fca000f8e00ff */
[----:B------:R-:W-:-:S13]  /*158a0*/  ISETP.NE.AND P0, PT, R2, 0x3, PT ;  /* 0x000000030200780c */ /* 0x000fda0003f05270 */
[----:B------:R-:W-:Y:S05]  /*158b0*/  @!P0 BRA `(.L_x_2280) ;  /* 0x0000000000048947 */ /* 0x000fea0003800000 */
[----:B------:R-:W-:Y:S01]  /*158c0*/  BPT.TRAP 0x1 ;  /* 0x000000040000795c */ /* 0x000fe20000300000 */
.L_x_2280:
        /* <DEDUP_REMOVED lines=14> */
.L_x_2329:
[----:B------:R-:W1:Y:S02]  /*159b0*/  SYNCS.PHASECHK.TRANS64.TRYWAIT P1, [R7+URZ], R2 ;  /* 0x00000002070075a7 */ /* 0x000e64000802017f */
[----:B-1----:R-:W-:Y:S05]  /*159c0*/  @!P1 BRA `(.L_x_2282) ;  /* 0x0000001400209947 */ /* 0x002fea0003800000 */
.L_x_2330:
[----:B------:R-:W-:Y:S05]  /*159d0*/  @!P0 BRA `(.L_x_2283) ;  /* 0x0000000000048947 */ /* 0x000fea0003800000 */
[----:B------:R-:W-:Y:S01]  /*159e0*/  BPT.TRAP 0x1 ;  /* 0x000000040000795c */ /* 0x000fe20000300000 */
.L_x_2283:
[----:B------:R-:W2:Y:S02]  /*159f0*/  LDL.LU R4, [R1+0x4] ;  /* 0x0000040001047983 */ /* 0x000ea40000300800 */
[----:B--2---:R-:W-:-:S04]  /*15a00*/  IMAD R4, R4, 0x8, R0 ;  /* 0x0000000804047824 */ /* 0x004fc800078e0200 */
[----:B------:R-:W2:Y:S02]  /*15a10*/  SYNCS.PHASECHK.TRANS64.TRYWAIT P1, [R4+URZ+0x38860], R5 ;  /* 0x03886005040075a7 */ /* 0x000ea4000802017f */
[----:B--2---:R-:W-:Y:S05]  /*15a20*/  @!P1 BRA `(.L_x_2284) ;  /* 0x00000014001c9947 */ /* 0x004fea0003800000 */
.L_x_2331:
[----:B------:R-:W-:Y:S05]  /*15a30*/  @!P0 BRA `(.L_x_2285) ;  /* 0x0000000000048947 */ /* 0x000fea0003800000 */
[----:B------:R-:W-:Y:S01]  /*15a40*/  BPT.TRAP 0x1 ;  /* 0x000000040000795c */ /* 0x000fe20000300000 */
.L_x_2285:
[----:B------:R-:W-:-:S04]  /*15a50*/  IMAD R3, R3, 0x8, R0 ;  /* 0x0000000803037824 */ /* 0x000fc800078e0200 */
[----:B------:R-:W3:Y:S02]  /*15a60*/  SYNCS.PHASECHK.TRANS64.TRYWAIT P1, [R3+URZ+0x38860], R2 ;  /* 0x03886002030075a7 */ /* 0x000ee4000802017f */
[----:B---3--:R-:W-:Y:S05]  /*15a70*/  @!P1 BRA `(.L_x_2286) ;  /* 0x00000014001c9947 */ /* 0x008fea0003800000 */
.L_x_2332:
[----:B------:R-:W-:Y:S05]  /*15a80*/  @!P0 BRA `(.L_x_2287) ;  /* 0x0000000000048947 */ /* 0x000fea0003800000 */
[----:B------:R-:W-:Y:S01]  /*15a90*/  BPT.TRAP 0x1 ;  /* 0x000000040000795c */ /* 0x000fe20000300000 */
.L_x_2287:
[----:B------:R-:W4:Y:S02]  /*15aa0*/  SYNCS.PHASECHK.TRANS64.TRYWAIT P0, [R4+URZ+0x38880], R5 ;  /* 0x03888005040075a7 */ /* 0x000f24000800017f */
[----:B----4-:R-:W-:Y:S05]  /*15ab0*/  @!P0 BRA `(.L_x_2288) ;  /* 0x0000001400208947 */ /* 0x010fea0003800000 */
.L_x_2289:
[----:B------:R0:W0:Y:S02]  /*15ac0*/  SYNCS.PHASECHK.TRANS64.TRYWAIT P0, [R3+URZ+0x38880], R2 ;  /* 0x03888002030075a7 */ /* 0x000024000800017f */
[----:B0-----:R-:W-:Y:S05]  /*15ad0*/  @!P0 NANOSLEEP.SYNCS 0x989680 ;  /* 0x009896800000895d */ /* 0x001fea0003900000 */
[----:B------:R-:W0:Y:S02]  /*15ae0*/  @!P0 SYNCS.PHASECHK.TRANS64 P0, [R3+URZ+0x38880], R2 ;  /* 0x03888002030085a7 */ /* 0x000e24000800007f */
[----:B0-----:R-:W-:Y:S05]  /*15af0*/  @!P0 BRA `(.L_x_2289) ;  /* 0xfffffffc00f08947 */ /* 0x001fea000383ffff */
.L_x_2278:
[----:B------:R-:W-:Y:S05]  /*15b00*/  BSYNC B0 ;  /* 0x0000000000007941 */ /* 0x000fea0003800000 */
.L_x_2277:
[----:B------:R-:W-:Y:S05]  /*15b10*/  EXIT ;  /* 0x000000000000794d */ /* 0x000fea0003800000 */
.L_x_2141:
[----:B0-----:R-:W-:-:S04]  /*15b20*/  IMAD.U32 R3, RZ, RZ, UR41 ;  /* 0x00000029ff037e24 */ /* 0x001fc8000f8e00ff */
[----:B------:R0:W1:Y:S03]  /*15b30*/  SYNCS.PHASECHK.TRANS64.TRYWAIT P1, [R3+URZ+0x38800], R6 ;  /* 0x03880006030075a7 */ /* 0x000066000802017f */
[----:B-1----:R-:W-:Y:S05]  /*15b40*/  @!P1 NANOSLEEP.SYNCS 0x989680 ;  /* 0x009896800000995d */ /* 0x002fea0003900000 */
[----:B------:R-:W1:Y:S02]  /*15b50*/  @!P1 SYNCS.PHASECHK.TRANS64 P1, [R3+URZ+0x38800], R6 ;  /* 0x03880006030095a7 */ /* 0x000e64000802007f */
[----:B-1----:R-:W-:Y:S05]  /*15b60*/  @!P1 BRA `(.L_x_2141) ;  /* 0xfffffffc00ec9947 */ /* 0x002fea000383ffff */
[----:B------:R-:W-:Y:S05]  /*15b70*/  BRA `(.L_x_2290) ;  /* 0xfffffec000907947 */ /* 0x000fea000383ffff */
.L_x_2145:
[----:B-1----:R1:W2:Y:S02]  /*15b80*/  SYNCS.PHASECHK.TRANS64.TRYWAIT P2, [R2+URZ+0x38830], R3 ;  /* 0x03883003020075a7 */ /* 0x0022a4000804017f */
[----:B--2---:R-:W-:Y:S05]  /*15b90*/  @!P2 NANOSLEEP.SYNCS 0x989680 ;  /* 0x009896800000a95d */ /* 0x004fea0003900000 */
[----:B------:R-:W2:Y:S02]  /*15ba0*/  @!P2 SYNCS.PHASECHK.TRANS64 P2, [R2+URZ+0x38830], R3 ;  /* 0x038830030200a5a7 */ /* 0x000ea4000804007f */
[----:B--2---:R-:W-:Y:S05]  /*15bb0*/  @!P2 BRA `(.L_x_2145) ;  /* 0xfffffffc00f0a947 */ /* 0x004fea000383ffff */
[----:B------:R-:W-:Y:S05]  /*15bc0*/  BRA `(.L_x_2144) ;  /* 0xfffffec000b47947 */ /* 0x000fea000383ffff */
.L_x_2150:
[----:B-1----:R-:W-:-:S04]  /*15bd0*/  IMAD.U32 R7, RZ, RZ, UR6 ;  /* 0x00000006ff077e24 */ /* 0x002fc8000f8e00ff */
[----:B------:R1:W2:Y:S03]  /*15be0*/  SYNCS.PHASECHK.TRANS64.TRYWAIT P3, [R7+URZ+0x38830], R6 ;  /* 0x03883006070075a7 */ /* 0x0002a6000806017f */
[----:B--2---:R-:W-:Y:S05]  /*15bf0*/  @!P3 NANOSLEEP.SYNCS 0x989680 ;  /* 0x009896800000b95d */ /* 0x004fea0003900000 */
[----:B------:R-:W2:Y:S02]  /*15c00*/  @!P3 SYNCS.PHASECHK.TRANS64 P3, [R7+URZ+0x38830], R6 ;  /* 0x038830060700b5a7 */ /* 0x000ea4000806007f */
[----:B--2---:R-:W-:Y:S05]  /*15c10*/  @!P3 BRA `(.L_x_2150) ;  /* 0xfffffffc00ecb947 */ /* 0x004fea000383ffff */
[----:B------:R-:W-:Y:S05]  /*15c20*/  BRA `(.L_x_2147) ;  /* 0xfffffef000487947 */ /* 0x000fea000383ffff */
.L_x_2154:
[----:B-1----:R-:W-:-:S04]  /*15c30*/  IMAD.U32 R7, RZ, RZ, UR6 ;  /* 0x00000006ff077e24 */ /* 0x002fc8000f8e00ff */
[----:B------:R1:W2:Y:S03]  /*15c40*/  SYNCS.PHASECHK.TRANS64.TRYWAIT P3, [R7+URZ+0x38850], R6 ;  /* 0x03885006070075a7 */ /* 0x0002a6000806017f */
[----:B--2---:R-:W-:Y:S05]  /*15c50*/  @!P3 NANOSLEEP.SYNCS 0x989680 ;  /* 0x009896800000b95d */ /* 0x004fea0003900000 */
[----:B------:R-:W2:Y:S02]  /*15c60*/  @!P3 SYNCS.PHASECHK.TRANS64 P3, [R7+URZ+0x38850], R6 ;  /* 0x038850060700b5a7 */ /* 0x000ea4000806007f */
[----:B--2---:R-:W-:Y:S05]  /*15c70*/  @!P3 BRA `(.L_x_2154) ;  /* 0xfffffffc00ecb947 */ /* 0x004fea000383ffff */
[----:B------:R-:W-:Y:S05]  /*15c80*/  BRA `(.L_x_2151) ;  /* 0xfffffef4001c7947 */ /* 0x000fea000383ffff */
.L_x_2161:
[----:B-1----:R-:W-:-:S04]  /*15c90*/  IMAD.U32 R7, RZ, RZ, UR6 ;  /* 0x00000006ff077e24 */ /* 0x002fc8000f8e00ff */
[----:B------:R1:W2:Y:S03]  /*15ca0*/  SYNCS.PHASECHK.TRANS64.TRYWAIT P2, [R7+URZ+0x38830], R6 ;  /* 0x03883006070075a7 */ /* 0x0002a6000804017f */
[----:B--2---:R-:W-:Y:S05]  /*15cb0*/  @!P2 NANOSLEEP.SYNCS 0x989680 ;  /* 0x009896800000a95d */ /* 0x004fea0003900000 */
[----:B------:R-:W2:Y:S02]  /*15cc0*/  @!P2 SYNCS.PHASECHK.TRANS64 P2, [R7+URZ+0x38830], R6 ;  /* 0x038830060700a5a7 */ /* 0x000ea4000804007f */
[----:B--2---:R-:W-:Y:S05]  /*15cd0*/  @!P2 BRA `(.L_x_2161) ;  /* 0xfffffffc00eca947 */ /* 0x004fea000383ffff */
[----:B------:R-:W-:Y:S05]  /*15ce0*/  BRA `(.L_x_2158) ;  /* 0xffffff2400507947 */ /* 0x000fea000383ffff */
.L_x_2165:
[----:B-1----:R-:W-:-:S04]  /*15cf0*/  IMAD.U32 R7, RZ, RZ, UR6 ;  /* 0x00000006ff077e24 */ /* 0x002fc8000f8e00ff */
[----:B------:R1:W2:Y:S03]  /*15d00*/  SYNCS.PHASECHK.TRANS64.TRYWAIT P2, [R7+URZ+0x38850], R6 ;  /* 0x03885006070075a7 */ /* 0x0002a6000804017f */
[----:B--2---:R-:W-:Y:S05]  /*15d10*/  @!P2 NANOSLEEP.SYNCS 0x989680 ;  /* 0x009896800000a95d */ /* 0x004fea0003900000 */
[----:B------:R-:W2:Y:S02]  /*15d20*/  @!P2 SYNCS.PHASECHK.TRANS64 P2, [R7+URZ+0x38850], R6 ;  /* 0x038850060700a5a7 */ /* 0x000ea4000804007f */
[----:B--2---:R-:W-:Y:S05]  /*15d30*/  @!P2 BRA `(.L_x_2165) ;  /* 0xfffffffc00eca947 */ /* 0x004fea000383ffff */
[----:B------:R-:W-:Y:S05]  /*15d40*/  BRA `(.L_x_2162) ;  /* 0xffffff2800187947 */ /* 0x000fea000383ffff */
.L_x_2171:
[----:B-1----:R-:W-:-:S04]  /*15d50*/  IMAD.U32 R5, RZ, RZ, UR16 ;  /* 0x00000010ff057e24 */ /* 0x002fc8000f8e00ff */
[----:B------:R1:W2:Y:S03]  /*15d60*/  SYNCS.PHASECHK.TRANS64.TRYWAIT P1, [R5+URZ+0x38850], R0 ;  /* 0x03885000050075a7 */ /* 0x0002a6000802017f */
[----:B--2---:R-:W-:Y:S05]  /*15d70*/  @!P1 NANOSLEEP.SYNCS 0x989680 ;  /* 0x009896800000995d */ /* 0x004fea0003900000 */
[----:B------:R-:W2:Y:S02]  /*15d80*/  @!P1 SYNCS.PHASECHK.TRANS64 P1, [R5+URZ+0x38850], R0 ;  /* 0x03885000050095a7 */ /* 0x000ea4000802007f */
[----:B--2---:R-:W-:Y:S05]  /*15d90*/  @!P1 BRA `(.L_x_2171) ;  /* 0xfffffffc00ec9947 */ /* 0x004fea000383ffff */
[----:B------:R-:W-:Y:S05]  /*15da0*/  BRA `(.L_x_2170) ;  /* 0xffffff4c00bc7947 */ /* 0x000fea000383ffff */
.L_x_2217:
[----:B------:R-:W-:Y:S02]  /*15db0*/  IMAD.MOV.U32 R13, RZ, RZ, R0 ;  /* 0x000000ffff0d7224 */ /* 0x000fe400078e0000 */
[----:B------:R-:W-:Y:S02]  /*15dc0*/  IMAD.MOV.U32 R12, RZ, RZ, RZ ;  /* 0x000000ffff0c7224 */ /* 0x000fe400078e00ff */
[----:B------:R-:W-:Y:S02]  /*15dd0*/  IMAD.MOV.U32 R11, RZ, RZ, 0x1f ;  /* 0x0000001fff0b7424 */ /* 0x000fe400078e00ff */
[----:B------:R-:W-:-:S07]  /*15de0*/  IMAD.MOV.U32 R15, RZ, RZ, -0x1 ;  /* 0xffffffffff0f7424 */ /* 0x000fce00078e00ff */
[----:B-1----:R-:W-:Y:S05]  /*15df0*/  WARPSYNC.COLLECTIVE R15, `(.L_x_2291) ;  /* 0x000000000f087348 */ /* 0x002fea0003c00000 */
[----:B------:R0:W2:Y:S02]  /*15e00*/  SHFL.IDX P6, R14, R13, R12, R11 ;  /* 0x0000000c0d0e7389 */ /* 0x0000a400000c000b */
[----:B012---:R-:W-:Y:S01]  /*15e10*/  ENDCOLLECTIVE ;  /* 0x000000000000791b */ /* 0x007fe20003800000 */
.L_x_2291:
[----:B------:R-:W-:Y:S05]  /*15e20*/  BRA `(.L_x_2292) ;  /* 0xffffffb400587947 */ /* 0x000fea000383ffff */
.L_x_2219:
[----:B------:R-:W-:Y:S01]  /*15e30*/  BSSY B0, `(.L_x_2293) ;  /* 0x0000006000007945 */ /* 0x000fe20003800000 */
[----:B------:R-:W-:-:S07]  /*15e40*/  IMAD.MOV.U32 R15, RZ, RZ, -0x1 ;  /* 0xffffffffff0f7424 */ /* 0x000fce00078e00ff */
[----:B-1----:R-:W-:Y:S05]  /*15e50*/  WARPSYNC.COLLECTIVE R15, `(.L_x_2294) ;  /* 0x000000000f0c7348 */ /* 0x002fea0003c00000 */
[----:B------:R-:W-:Y:S02]  /*15e60*/  ELECT P6, UR62, PT ;  /* 0x00000000003e782f */ /* 0x000fe400038c0000 */
[----:B------:R-:W-:Y:S01]  /*15e70*/  MOV R14, UR62 ;  /* 0x0000003e000e7c02 */ /* 0x000fe20008000f00 */
[----:B-1----:R-:W-:Y:S10]  /*15e80*/  ENDCOLLECTIVE ;  /* 0x000000000000791b */ /* 0x002ff40003800000 */
.L_x_2294:
[----:B------:R-:W-:Y:S05]  /*15e90*/  BSYNC B0 ;  /* 0x0000000000007941 */ /* 0x000fea0003800000 */
.L_x_2293:
[----:B------:R-:W-:Y:S05]  /*15ea0*/  BRA `(.L_x_2295) ;  /* 0xffffffb4005c7947 */ /* 0x000fea000383ffff */
.L_x_2221:
[----:B0-----:R0:W1:Y:S02]  /*15eb0*/  SYNCS.PHASECHK.TRANS64.TRYWAIT P0, [R2+URZ+0x38880], R4 ;  /* 0x03888004020075a7 */ /* 0x001064000800017f */
[----:B-1----:R-:W-:Y:S05]  /*15ec0*/  @!P0 NANOSLEEP.SYNCS 0x989680 ;  /* 0x009896800000895d */ /* 0x002fea0003900000 */
[----:B------:R-:W1:Y:S02]  /*15ed0*/  @!P0 SYNCS.PHASECHK.TRANS64 P0, [R2+URZ+0x38880], R4 ;  /* 0x03888004020085a7 */ /* 0x000e64000800007f */
[----:B-1----:R-:W-:Y:S05]  /*15ee0*/  @!P0 BRA `(.L_x_2221) ;  /* 0xfffffffc00f08947 */ /* 0x002fea000383ffff */
[----:B------:R-:W-:Y:S05]  /*15ef0*/  BRA `(.L_x_2296) ;  /* 0xffffffb400c07947 */ /* 0x000fea000383ffff */
.L_x_2223:
[----:B-1----:R1:W2:Y:S02]  /*15f00*/  SYNCS.PHASECHK.TRANS64.TRYWAIT P0, [R2+URZ+0x38840], R4 ;  /* 0x03884004020075a7 */ /* 0x0022a4000800017f */
[----:B--2---:R-:W-:Y:S05]  /*15f10*/  @!P0 NANOSLEEP.SYNCS 0x989680 ;  /* 0x009896800000895d */ /* 0x004fea0003900000 */
[----:B------:R-:W2:Y:S02]  /*15f20*/  @!P0 SYNCS.PHASECHK.TRANS64 P0, [R2+URZ+0x38840], R4 ;  /* 0x03884004020085a7 */ /* 0x000ea4000800007f */
[----:B--2---:R-:W-:Y:S05]  /*15f30*/  @!P0 BRA `(.L_x_2223) ;  /* 0xfffffffc00f08947 */ /* 0x004fea000383ffff */
[----:B------:R-:W-:Y:S05]  /*15f40*/  BRA `(.L_x_2297) ;  /* 0xffffffb800307947 */ /* 0x000fea000383ffff */
.L_x_2227:
[----:B------:R-:W2:Y:S01]  /*15f50*/  LDL.LU R11, [R1+0x28] ;  /* 0x00002800010b7983 */ /* 0x000ea20000300800 */
[----:B------:R-:W-:Y:S01]  /*15f60*/  IMAD.MOV.U32 R13, RZ, RZ, R0 ;  /* 0x000000ffff0d7224 */ /* 0x000fe200078e0000 */
[----:B------:R-:W-:Y:S01]  /*15f70*/  LOP3.LUT R7, R7, 0x7f, RZ, 0xc0, !PT ;  /* 0x0000007f07077812 */ /* 0x000fe200078ec0ff */
[----:B------:R-:W-:Y:S02]  /*15f80*/  IMAD.MOV.U32 R12, RZ, RZ, RZ ;  /* 0x000000ffff0c7224 */ /* 0x000fe400078e00ff */
[----:B------:R-:W-:Y:S01]  /*15f90*/  IMAD.MOV.U32 R15, RZ, RZ, -0x1 ;  /* 0xffffffffff0f7424 */ /* 0x000fe200078e00ff */
[----:B------:R-:W-:-:S05]  /*15fa0*/  SHF.R.U32.HI R4, RZ, 0x3, R7 ;  /* 0x00000003ff047819 */ /* 0x000fca0000011607 */
[----:B------:R-:W-:-:S04]  /*15fb0*/  IMAD R4, R8, 0x80, R4 ;  /* 0x0000008008047824 */ /* 0x000fc800078e0204 */
[----:B------:R-:W-:Y:S02]  /*15fc0*/  VIADD R5, R4, 0x10 ;  /* 0x0000001004057836 */ /* 0x000fe40000000000 */
[----:B--2---:R-:W-:Y:S02]  /*15fd0*/  IMAD R3, R11, R6, RZ ;  /* 0x000000060b037224 */ /* 0x004fe400078e02ff */
[----:B------:R-:W-:-:S03]  /*15fe0*/  IMAD.MOV.U32 R11, RZ, RZ, 0x181f ;  /* 0x0000181fff0b7424 */ /* 0x000fc600078e00ff */
[----:B------:R-:W-:-:S13]  /*15ff0*/  ISETP.GE.AND P2, PT, R4, R3, PT ;  /* 0x000000030400720c */ /* 0x000fda0003f46270 */
[----:B-----5:R-:W-:Y:S05]  /*16000*/  WARPSYNC.COLLECTIVE R15, `(.L_x_2298) ;  /* 0x000000000f087348 */ /* 0x020fea0003c00000 */
[----:B------:R0:W1:Y:S02]  /*16010*/  SHFL.IDX P6, R14, R13, R12, R11 ;  /* 0x0000000c0d0e7389 */ /* 0x00006400000c000b */
[----:B01---5:R-:W-:Y:S01]  /*16020*/  ENDCOLLECTIVE ;  /* 0x000000000000791b */ /* 0x023fe20003800000 */
.L_x_2298:
[----:B------:R-:W-:Y:S02]  /*16030*/  IMAD.MOV.U32 R13, RZ, RZ, R2 ;  /* 0x000000ffff0d7224 */ /* 0x000fe400078e0002 */
[----:B------:R-:W-:-:S07]  /*16040*/  IMAD.MOV.U32 R6, RZ, RZ, R14 ;  /* 0x000000ffff067224 */ /* 0x000fce00078e000e */
[----:B------:R-:W-:Y:S05]  /*16050*/  WARPSYNC.COLLECTIVE R15, `(.L_x_2299) ;  /* 0x000000000f087348 */ /* 0x000fea0003c00000 */
[----:B------:R0:W1:Y:S02]  /*16060*/  SHFL.IDX P6, R14, R13, R12, R11 ;  /* 0x0000000c0d0e7389 */ /* 0x00006400000c000b */
[----:B01----:R-:W-:Y:S01]  /*16070*/  ENDCOLLECTIVE ;  /* 0x000000000000791b */ /* 0x003fe20003800000 */
.L_x_2299:
[----:B------:R-:W-:Y:S02]  /*16080*/  IMAD.MOV.U32 R13, RZ, RZ, R0 ;  /* 0x000000ffff0d7224 */ /* 0x000fe400078e0000 */
[----:B------:R-:W-:Y:S02]  /*16090*/  IMAD.MOV.U32 R12, RZ, RZ, 0x1 ;  /* 0x00000001ff0c7424 */ /* 0x000fe400078e00ff */
[----:B------:R-:W-:-:S07]  /*160a0*/  IMAD.MOV.U32 R7, RZ, RZ, R14 ;  /* 0x000000ffff077224 */ /* 0x000fce00078e000e */
[----:B------:R-:W-:Y:S05]  /*160b0*/  WARPSYNC.COLLECTIVE R15, `(.L_x_2300) ;  /* 0x000000000f087348 */ /* 0x000fea0003c00000 */
[----:B------:R0:W1:Y:S02]  /*160c0*/  SHFL.IDX P6, R14, R13, R12, R11 ;  /* 0x0000000c0d0e7389 */ /* 0x00006400000c000b */
[----:B01----:R-:W-:Y:S01]  /*160d0*/  ENDCOLLECTIVE ;  /* 0x000000000000791b */ /* 0x003fe20003800000 */
.L_x_2300:
        /* <DEDUP_REMOVED lines=10> */
.L_x_2301:
        /* <DEDUP_REMOVED lines=12> */
.L_x_2302:
[----:B------:R-:W-:Y:S01]  /*16240*/  @!P2 IADD3 R7, P3, R10, R5, RZ ;  /* 0x000000050a07a210 */ /* 0x000fe20007f7e0ff */
[----:B------:R-:W-:-:S04]  /*16250*/  VIADD R5, R4, 0x20 ;  /* 0x0000002004057836 */ /* 0x000fc80000000000 */
[----:B------:R-:W-:Y:S02]  /*16260*/  @!P2 IMAD.X R6, RZ, RZ, R8, P3 ;  /* 0x000000ffff06a224 */ /* 0x000fe400018e0608 */
[----:B------:R-:W-:-:S03]  /*16270*/  VIADD R8, R4, 0x60 ;  /* 0x0000006004087836 */ /* 0x000fc60000000000 */
        /* <DEDUP_REMOVED lines=14> */
.L_x_2303:
[----:B------:R-:W-:Y:S02]  /*16360*/  IMAD.MOV.U32 R13, RZ, RZ, R0 ;  /* 0x000000ffff0d7224 */ /* 0x000fe400078e0000 */
[----:B------:R-:W-:Y:S02]  /*16370*/  IMAD.MOV.U32 R12, RZ, RZ, 0x3 ;  /* 0x00000003ff0c7424 */ /* 0x000fe400078e00ff */
[----:B------:R-:W-:-:S07]  /*16380*/  IMAD.MOV.U32 R5, RZ, RZ, R14 ;  /* 0x000000ffff057224 */ /* 0x000fce00078e000e */
[----:B------:R-:W-:Y:S05]  /*16390*/  WARPSYNC.COLLECTIVE R15, `(.L_x_2304) ;  /* 0x000000000f087348 */ /* 0x000fea0003c00000 */
[----:B------:R0:W1:Y:S02]  /*163a0*/  SHFL.IDX P6, R14, R13, R12, R11 ;  /* 0x0000000c0d0e7389 */ /* 0x00006400000c000b */
[----:B01----:R-:W-:Y:S01]  /*163b0*/  ENDCOLLECTIVE ;  /* 0x000000000000791b */ /* 0x003fe20003800000 */
.L_x_2304:
[----:B------:R-:W-:-:S05]  /*163c0*/  @!P2 IADD3 R5, P3, R10, R5, RZ ;  /* 0x000000050a05a210 */ /* 0x000fca0007f7e0ff */
[----:B------:R-:W-:-:S04]  /*163d0*/  @!P2 IMAD.X R6, RZ, RZ, R6, P3 ;  /* 0x000000ffff06a224 */ /* 0x000fc800018e0606 */
[----:B------:R-:W-:Y:S02]  /*163e0*/  @!P2 IMAD.MOV.U32 R7, RZ, RZ, R6 ;  /* 0x000000ffff07a224 */ /* 0x000fe400078e0006 */
        /* <DEDUP_REMOVED lines=13> */
.L_x_2305:
[----:B------:R-:W-:Y:S02]  /*164c0*/  IMAD.MOV.U32 R13, RZ, RZ, R0 ;  /* 0x000000ffff0d7224 */ /* 0x000fe400078e0000 */
[----:B------:R-:W-:Y:S02]  /*164d0*/  IMAD.MOV.U32 R12, RZ, RZ, 0x4 ;  /* 0x00000004ff0c7424 */ /* 0x000fe400078e00ff */
[----:B------:R-:W-:-:S07]  /*164e0*/  IMAD.MOV.U32 R5, RZ, RZ, R14 ;  /* 0x000000ffff057224 */ /* 0x000fce00078e000e */
[----:B------:R-:W-:Y:S05]  /*164f0*/  WARPSYNC.COLLECTIVE R15, `(.L_x_2306) ;  /* 0x000000000f087348 */ /* 0x000fea0003c00000 */
[----:B------:R0:W1:Y:S02]  /*16500*/  SHFL.IDX P6, R14, R13, R12, R11 ;  /* 0x0000000c0d0e7389 */ /* 0x00006400000c000b */
[----:B01----:R-:W-:Y:S01]  /*16510*/  ENDCOLLECTIVE ;  /* 0x000000000000791b */ /* 0x003fe20003800000 */
.L_x_2306:
        /* <DEDUP_REMOVED lines=16> */
.L_x_2307:
[----:B------:R-:W-:Y:S02]  /*16620*/  IMAD.MOV.U32 R13, RZ, RZ, R0 ;  /* 0x000000ffff0d7224 */ /* 0x000fe400078e0000 */
[----:B------:R-:W-:Y:S02]  /*16630*/  IMAD.MOV.U32 R12, RZ, RZ, 0x5 ;  /* 0x00000005ff0c7424 */ /* 0x000fe400078e00ff */
[----:B------:R-:W-:-:S07]  /*16640*/  IMAD.MOV.U32 R5, RZ, RZ, R14 ;  /* 0x000000ffff057224 */ /* 0x000fce00078e000e */
[----:B------:R-:W-:Y:S05]  /*16650*/  WARPSYNC.COLLECTIVE R15, `(.L_x_2308) ;  /* 0x000000000f087348 */ /* 0x000fea0003c00000 */
[----:B------:R0:W1:Y:S02]  /*16660*/  SHFL.IDX P6, R14, R13, R12, R11 ;  /* 0x0000000c0d0e7389 */ /* 0x00006400000c000b */
[----:B01----:R-:W-:Y:S01]  /*16670*/  ENDCOLLECTIVE ;  /* 0x000000000000791b */ /* 0x003fe20003800000 */
.L_x_2308:
        /* <DEDUP_REMOVED lines=16> */
.L_x_2309:
[----:B------:R-:W-:Y:S02]  /*16780*/  IMAD.MOV.U32 R13, RZ, RZ, R0 ;  /* 0x000000ffff0d7224 */ /* 0x000fe400078e0000 */
[----:B------:R-:W-:Y:S02]  /*16790*/  IMAD.MOV.U32 R12, RZ, RZ, 0x6 ;  /* 0x00000006ff0c7424 */ /* 0x000fe400078e00ff */
[----:B------:R-:W-:-:S07]  /*167a0*/  IMAD.MOV.U32 R5, RZ, RZ, R14 ;  /* 0x000000ffff057224 */ /* 0x000fce00078e000e */
[----:B------:R-:W-:Y:S05]  /*167b0*/  WARPSYNC.COLLECTIVE R15, `(.L_x_2310) ;  /* 0x000000000f087348 */ /* 0x000fea0003c00000 */
[----:B------:R0:W1:Y:S02]  /*167c0*/  SHFL.IDX P6, R14, R13, R12, R11 ;  /* 0x0000000c0d0e7389 */ /* 0x00006400000c000b */
[----:B01----:R-:W-:Y:S01]  /*167d0*/  ENDCOLLECTIVE ;  /* 0x000000000000791b */ /* 0x003fe20003800000 */
.L_x_2310:
[----:B------:R-:W-:-:S05]  /*167e0*/  @!P2 IADD3 R5, P3, R10, R5, RZ ;  /* 0x000000050a05a210 */ /* 0x000fca0007f7e0ff */
[----:B------:R-:W-:-:S04]  /*167f0*/  @!P2 IMAD.X R6, RZ, RZ, R6, P3 ;  /* 0x000000ffff06a224 */ /* 0x000fc800018e0606 */
[----:B------:R-:W-:Y:S02]  /*16800*/  @!P2 IMAD.MOV.U32 R7, RZ, RZ, R6 ;  /* 0x000000ffff07a224 */ /* 0x000fe400078e0006 */
[----:B------:R-:W-:Y:S02]  /*16810*/  @!P2 IMAD.MOV.U32 R6, RZ, RZ, R5 ;  /* 0x000000ffff06a224 */ /* 0x000fe400078e0005 */
[----:B------:R-:W-:-:S03]  /*16820*/  IMAD.MOV.U32 R13, RZ, RZ, R2 ;  /* 0x000000ffff0d7224 */ /* 0x000fc600078e0002 */
        /* <DEDUP_REMOVED lines=10> */
.L_x_2311:
[----:B------:R-:W-:Y:S02]  /*168d0*/  IMAD.MOV.U32 R13, RZ, RZ, R0 ;  /* 0x000000ffff0d7224 */ /* 0x000fe400078e0000 */
[----:B------:R-:W-:Y:S02]  /*168e0*/  IMAD.MOV.U32 R12, RZ, RZ, 0x7 ;  /* 0x00000007ff0c7424 */ /* 0x000fe400078e00ff */
[----:B------:R-:W-:-:S07]  /*168f0*/  IMAD.MOV.U32 R5, RZ, RZ, R14 ;  /* 0x000000ffff057224 */ /* 0x000fce00078e000e */
[----:B------:R-:W-:Y:S05]  /*16900*/  WARPSYNC.COLLECTIVE R15, `(.L_x_2312) ;  /* 0x000000000f087348 */ /* 0x000fea0003c00000 */
[----:B------:R0:W1:Y:S02]  /*16910*/  SHFL.IDX P6, R14, R13, R12, R11 ;  /* 0x0000000c0d0e7389 */ /* 0x00006400000c000b */
[----:B01----:R-:W-:Y:S01]  /*16920*/  ENDCOLLECTIVE ;  /* 0x000000000000791b */ /* 0x003fe20003800000 */
.L_x_2312:
[----:B------:R-:W-:-:S05]  /*16930*/  @!P2 IADD3 R5, P3, R10, R5, RZ ;  /* 0x000000050a05a210 */ /* 0x000fca0007f7e0ff */
[----:B------:R-:W-:-:S04]  /*16940*/  @!P2 IMAD.X R6, RZ, RZ, R6, P3 ;  /* 0x000000ffff06a224 */ /* 0x000fc800018e0606 */
[----:B------:R-:W-:Y:S02]  /*16950*/  @!P2 IMAD.MOV.U32 R7, RZ, RZ, R6 ;  /* 0x000000ffff07a224 */ /* 0x000fe400078e0006 */
        /* <DEDUP_REMOVED lines=11> */
.L_x_2313:
[----:B------:R-:W-:Y:S01]  /*16a10*/  IMAD.MOV.U32 R2, RZ, RZ, R14 ;  /* 0x000000ffff027224 */ /* 0x000fe200078e000e */
[----:B------:R-:W-:Y:S06]  /*16a20*/  BRA `(.L_x_2314) ;  /* 0xffffffb800a47947 */ /* 0x000fec000383ffff */
.L_x_2232:
[----:B0-----:R0:W2:Y:S02]  /*16a30*/  SYNCS.PHASECHK.TRANS64.TRYWAIT P0, [R17+URZ+0x38820], R0 ;  /* 0x03882000110075a7 */ /* 0x0010a4000800017f */
[----:B--2---:R-:W-:Y:S05]  /*16a40*/  @!P0 NANOSLEEP.SYNCS 0x989680 ;  /* 0x009896800000895d */ /* 0x004fea0003900000 */
[----:B------:R-:W2:Y:S02]  /*16a50*/  @!P0 SYNCS.PHASECHK.TRANS64 P0, [R17+URZ+0x38820], R0 ;  /* 0x03882000110085a7 */ /* 0x000ea4000800007f */
[----:B--2---:R-:W-:Y:S05]  /*16a60*/  @!P0 BRA `(.L_x_2232) ;  /* 0xfffffffc00f08947 */ /* 0x004fea000383ffff */
[----:B------:R-:W-:Y:S05]  /*16a70*/  BRA `(.L_x_2315) ;  /* 0xffffffbc00107947 */ /* 0x000fea000383ffff */
.L_x_2238:
[----:B--2---:R2:W3:Y:S02]  /*16a80*/  SYNCS.PHASECHK.TRANS64.TRYWAIT P0, [R6+URZ+0x38880], R5 ;  /* 0x03888005060075a7 */ /* 0x0044e4000800017f */
[----:B---3--:R-:W-:Y:S05]  /*16a90*/  @!P0 NANOSLEEP.SYNCS 0x989680 ;  /* 0x009896800000895d */ /* 0x008fea0003900000 */
[----:B------:R-:W3:Y:S02]  /*16aa0*/  @!P0 SYNCS.PHASECHK.TRANS64 P0, [R6+URZ+0x38880], R5 ;  /* 0x03888005060085a7 */ /* 0x000ee4000800007f */
[----:B---3--:R-:W-:Y:S05]  /*16ab0*/  @!P0 BRA `(.L_x_2238) ;  /* 0xfffffffc00f08947 */ /* 0x008fea000383ffff */
[----:B------:R-:W-:Y:S05]  /*16ac0*/  BRA `(.L_x_2316) ;  /* 0xffffffbc00c47947 */ /* 0x000fea000383ffff */
.L_x_2244:
[----:B-1----:R1:W3:Y:S02]  /*16ad0*/  SYNCS.PHASECHK.TRANS64.TRYWAIT P0, [R6+URZ+0x38840], R5 ;  /* 0x03884005060075a7 */ /* 0x0022e4000800017f */
[----:B---3--:R-:W-:Y:S05]  /*16ae0*/  @!P0 NANOSLEEP.SYNCS 0x989680 ;  /* 0x009896800000895d */ /* 0x008fea0003900000 */
[----:B------:R-:W3:Y:S02]  /*16af0*/  @!P0 SYNCS.PHASECHK.TRANS64 P0, [R6+URZ+0x38840], R5 ;  /* 0x03884005060085a7 */ /* 0x000ee4000800007f */
[----:B---3--:R-:W-:Y:S05]  /*16b00*/  @!P0 BRA `(.L_x_2244) ;  /* 0xfffffffc00f08947 */ /* 0x008fea000383ffff */
[----:B------:R-:W-:Y:S05]  /*16b10*/  BRA `(.L_x_2317) ;  /* 0xffffffc000847947 */ /* 0x000fea000383ffff */
.L_x_2251:
[----:B--2---:R2:W3:Y:S02]  /*16b20*/  SYNCS.PHASECHK.TRANS64.TRYWAIT P0, [R19+URZ+0x38870], R4 ;  /* 0x03887004130075a7 */ /* 0x0044e4000800017f */
[----:B---3--:R-:W-:Y:S05]  /*16b30*/  @!P0 NANOSLEEP.SYNCS 0x989680 ;  /* 0x009896800000895d */ /* 0x008fea0003900000 */
[----:B------:R-:W3:Y:S02]  /*16b40*/  @!P0 SYNCS.PHASECHK.TRANS64 P0, [R19+URZ+0x38870], R4 ;  /* 0x03887004130085a7 */ /* 0x000ee4000800007f */
[----:B---3--:R-:W-:Y:S05]  /*16b50*/  @!P0 BRA `(.L_x_2251) ;  /* 0xfffffffc00f08947 */ /* 0x008fea000383ffff */
[----:B------:R-:W-:Y:S05]  /*16b60*/  BRA `(.L_x_2318) ;  /* 0xffffffc4005c7947 */ /* 0x000fea000383ffff */
.L_x_2253:
[----:B--2---:R2:W3:Y:S02]  /*16b70*/  SYNCS.PHASECHK.TRANS64.TRYWAIT P0, [R19+URZ+0x38860], R4 ;  /* 0x03886004130075a7 */ /* 0x0044e4000800017f */
[----:B---3--:R-:W-:Y:S05]  /*16b80*/  @!P0 NANOSLEEP.SYNCS 0x989680 ;  /* 0x009896800000895d */ /* 0x008fea0003900000 */
[----:B------:R-:W3:Y:S02]  /*16b90*/  @!P0 SYNCS.PHASECHK.TRANS64 P0, [R19+URZ+0x38860], R4 ;  /* 0x03886004130085a7 */ /* 0x000ee4000800007f */
[----:B---3--:R-:W-:Y:S05]  /*16ba0*/  @!P0 BRA `(.L_x_2253) ;  /* 0xfffffffc00f08947 */ /* 0x008fea000383ffff */
[----:B------:R-:W-:Y:S05]  /*16bb0*/  BRA `(.L_x_2319) ;  /* 0xffffffc400647947 */ /* 0x000fea000383ffff */
.L_x_2260:
[----:B0-----:R0:W2:Y:S02]  /*16bc0*/  SYNCS.PHASECHK.TRANS64.TRYWAIT P1, [R2+URZ+0x38870], R0 ;  /* 0x03887000020075a7 */ /* 0x0010a4000802017f */
[----:B--2---:R-:W-:Y:S05]  /*16bd0*/  @!P1 NANOSLEEP.SYNCS 0x989680 ;  /* 0x009896800000995d */ /* 0x004fea0003900000 */
[----:B------:R-:W2:Y:S02]  /*16be0*/  @!P1 SYNCS.PHASECHK.TRANS64 P1, [R2+URZ+0x38870], R0 ;  /* 0x03887000020095a7 */ /* 0x000ea4000802007f */
[----:B--2---:R-:W-:Y:S05]  /*16bf0*/  @!P1 BRA `(.L_x_2260) ;  /* 0xfffffffc00f09947 */ /* 0x004fea000383ffff */
[----:B------:R-:W-:Y:S05]  /*16c00*/  BRA `(.L_x_2320) ;  /* 0xffffffd000a07947 */ /* 0x000fea000383ffff */
.L_x_2262:
[----:B0-----:R0:W2:Y:S02]  /*16c10*/  SYNCS.PHASECHK.TRANS64.TRYWAIT P1, [R2+URZ+0x38860], R0 ;  /* 0x03886000020075a7 */ /* 0x0010a4000802017f */
[----:B--2---:R-:W-:Y:S05]  /*16c20*/  @!P1 NANOSLEEP.SYNCS 0x989680 ;  /* 0x009896800000995d */ /* 0x004fea0003900000 */
[----:B------:R-:W2:Y:S02]  /*16c30*/  @!P1 SYNCS.PHASECHK.TRANS64 P1, [R2+URZ+0x38860], R0 ;  /* 0x03886000020095a7 */ /* 0x000ea4000802007f */
[----:B--2---:R-:W-:Y:S05]  /*16c40*/  @!P1 BRA `(.L_x_2262) ;  /* 0xfffffffc00f09947 */ /* 0x004fea000383ffff */
[----:B------:R-:W-:Y:S05]  /*16c50*/  BRA `(.L_x_2321) ;  /* 0xffffffd000a87947 */ /* 0x000fea000383ffff */
.L_x_2275:
[----:B0-----:R0:W1:Y:S02]  /*16c60*/  SYNCS.PHASECHK.TRANS64.TRYWAIT P0, [R0+URZ+0x38820], R3 ;  /* 0x03882003000075a7 */ /* 0x001064000800017f */
[----:B-1----:R-:W-:Y:S05]  /*16c70*/  @!P0 NANOSLEEP.SYNCS 0x989680 ;  /* 0x009896800000895d */ /* 0x002fea0003900000 */
[----:B------:R-:W1:Y:S02]  /*16c80*/  @!P0 SYNCS.PHASECHK.TRANS64 P0, [R0+URZ+0x38820], R3 ;  /* 0x03882003000085a7 */ /* 0x000e64000800007f */
[----:B-1----:R-:W-:Y:S05]  /*16c90*/  @!P0 BRA `(.L_x_2275) ;  /* 0xfffffffc00f08947 */ /* 0x002fea000383ffff */
[----:B------:R-:W-:Y:S05]  /*16ca0*/  BRA `(.L_x_2322) ;  /* 0xffffffe800bc7947 */ /* 0x000fea000383ffff */
.L_x_2276:
        /* <DEDUP_REMOVED lines=11> */
.L_x_2324:
[----:B------:R-:W-:Y:S05]  /*16d60*/  BSYNC B0 ;  /* 0x0000000000007941 */ /* 0x000fea0003800000 */
.L_x_2323:
[----:B------:R-:W-:Y:S05]  /*16d70*/  BRA `(.L_x_2325) ;  /* 0xffffffe800a47947 */ /* 0x000fea000383ffff */
.L_x_2279:
[----:B------:R-:W-:Y:S01]  /*16d80*/  BSSY B1, `(.L_x_2326) ;  /* 0x0000006000017945 */ /* 0x000fe20003800000 */
[----:B------:R-:W-:-:S07]  /*16d90*/  IMAD.MOV.U32 R15, RZ, RZ, -0x1 ;  /* 0xffffffffff0f7424 */ /* 0x000fce00078e00ff */
[----:B01----:R-:W-:Y:S05]  /*16da0*/  WARPSYNC.COLLECTIVE R15, `(.L_x_2327) ;  /* 0x000000000f0c7348 */ /* 0x003fea0003c00000 */
[----:B------:R-:W-:Y:S02]  /*16db0*/  ELECT P6, UR62, PT ;  /* 0x00000000003e782f */ /* 0x000fe400038c0000 */
[----:B------:R-:W-:Y:S01]  /*16dc0*/  MOV R14, UR62 ;  /* 0x0000003e000e7c02 */ /* 0x000fe20008000f00 */
[----:B01----:R-:W-:Y:S10]  /*16dd0*/  ENDCOLLECTIVE ;  /* 0x000000000000791b */ /* 0x003ff40003800000 */
.L_x_2327:
[----:B------:R-:W-:Y:S05]  /*16de0*/  BSYNC B1 ;  /* 0x0000000000017941 */ /* 0x000fea0003800000 */
.L_x_2326:
[----:B------:R-:W-:Y:S05]  /*16df0*/  BRA `(.L_x_2328) ;  /* 0xffffffe8009c7947 */ /* 0x000fea000383ffff */
.L_x_2281:
[----:B0-----:R0:W1:Y:S02]  /*16e00*/  SYNCS.PHASECHK.TRANS64.TRYWAIT P1, [R6+URZ], R5 ;  /* 0x00000005060075a7 */ /* 0x001064000802017f */
[----:B-1----:R-:W-:Y:S05]  /*16e10*/  @!P1 NANOSLEEP.SYNCS 0x989680 ;  /* 0x009896800000995d */ /* 0x002fea0003900000 */
[----:B------:R-:W1:Y:S02]  /*16e20*/  @!P1 SYNCS.PHASECHK.TRANS64 P1, [R6+URZ], R5 ;  /* 0x00000005060095a7 */ /* 0x000e64000802007f */
[----:B-1----:R-:W-:Y:S05]  /*16e30*/  @!P1 BRA `(.L_x_2281) ;  /* 0xfffffffc00f09947 */ /* 0x002fea000383ffff */
[----:B------:R-:W-:Y:S05]  /*16e40*/  BRA `(.L_x_2329) ;  /* 0xffffffe800d87947 */ /* 0x000fea000383ffff */
.L_x_2282:
[----:B-1----:R1:W2:Y:S02]  /*16e50*/  SYNCS.PHASECHK.TRANS64.TRYWAIT P1, [R7+URZ], R2 ;  /* 0x00000002070075a7 */ /* 0x0022a4000802017f */
[----:B--2---:R-:W-:Y:S05]  /*16e60*/  @!P1 NANOSLEEP.SYNCS 0x989680 ;  /* 0x009896800000995d */ /* 0x004fea0003900000 */
[----:B------:R-:W2:Y:S02]  /*16e70*/  @!P1 SYNCS.PHASECHK.TRANS64 P1, [R7+URZ], R2 ;  /* 0x00000002070095a7 */ /* 0x000ea4000802007f */
[----:B--2---:R-:W-:Y:S05]  /*16e80*/  @!P1 BRA `(.L_x_2282) ;  /* 0xfffffffc00f09947 */ /* 0x004fea000383ffff */
[----:B------:R-:W-:Y:S05]  /*16e90*/  BRA `(.L_x_2330) ;  /* 0xffffffe800cc7947 */ /* 0x000fea000383ffff */
.L_x_2284:
[----:B--2---:R2:W3:Y:S02]  /*16ea0*/  SYNCS.PHASECHK.TRANS64.TRYWAIT P1, [R4+URZ+0x38860], R5 ;  /* 0x03886005040075a7 */ /* 0x0044e4000802017f */
[----:B---3--:R-:W-:Y:S05]  /*16eb0*/  @!P1 NANOSLEEP.SYNCS 0x989680 ;  /* 0x009896800000995d */ /* 0x008fea0003900000 */
[----:B------:R-:W3:Y:S02]  /*16ec0*/  @!P1 SYNCS.PHASECHK.TRANS64 P1, [R4+URZ+0x38860], R5 ;  /* 0x03886005040095a7 */ /* 0x000ee4000802007f */
[----:B---3--:R-:W-:Y:S05]  /*16ed0*/  @!P1 BRA `(.L_x_2284) ;  /* 0xfffffffc00f09947 */ /* 0x008fea000383ffff */
[----:B------:R-:W-:Y:S05]  /*16ee0*/  BRA `(.L_x_2331) ;  /* 0xffffffe800d07947 */ /* 0x000fea000383ffff */
.L_x_2286:
[----:B---3--:R3:W4:Y:S02]  /*16ef0*/  SYNCS.PHASECHK.TRANS64.TRYWAIT P1, [R3+URZ+0x38860], R2 ;  /* 0x03886002030075a7 */ /* 0x008724000802017f */
[----:B----4-:R-:W-:Y:S05]  /*16f00*/  @!P1 NANOSLEEP.SYNCS 0x989680 ;  /* 0x009896800000995d */ /* 0x010fea0003900000 */
[----:B------:R-:W4:Y:S02]  /*16f10*/  @!P1 SYNCS.PHASECHK.TRANS64 P1, [R3+URZ+0x38860], R2 ;  /* 0x03886002030095a7 */ /* 0x000f24000802007f */
[----:B----4-:R-:W-:Y:S05]  /*16f20*/  @!P1 BRA `(.L_x_2286) ;  /* 0xfffffffc00f09947 */ /* 0x010fea000383ffff */
[----:B------:R-:W-:Y:S05]  /*16f30*/  BRA `(.L_x_2332) ;  /* 0xffffffe800d07947 */ /* 0x000fea000383ffff */
.L_x_2288:
[----:B----4-:R4:W0:Y:S02]  /*16f40*/  SYNCS.PHASECHK.TRANS64.TRYWAIT P0, [R4+URZ+0x38880], R5 ;  /* 0x03888005040075a7 */ /* 0x010824000800017f */
[----:B0-----:R-:W-:Y:S05]  /*16f50*/  @!P0 NANOSLEEP.SYNCS 0x989680 ;  /* 0x009896800000895d */ /* 0x001fea0003900000 */
[----:B------:R-:W0:Y:S02]  /*16f60*/  @!P0 SYNCS.PHASECHK.TRANS64 P0, [R4+URZ+0x38880], R5 ;  /* 0x03888005040085a7 */ /* 0x000e24000800007f */
[----:B0-----:R-:W-:Y:S05]  /*16f70*/  @!P0 BRA `(.L_x_2288) ;  /* 0xfffffffc00f08947 */ /* 0x001fea000383ffff */
[----:B------:R-:W-:Y:S05]  /*16f80*/  BRA `(.L_x_2289) ;  /* 0xffffffe800cc7947 */ /* 0x000fea000383ffff */
.L_x_2333:
        /* <DEDUP_REMOVED lines=15> */
.L_x_12960:


//--------------------- .text._ZN7cutlass13device_kernelIN5flash11enable_sm90INS1_16FlashAttnFwdSm90INS1_25CollectiveMainloopFwdSm90ILi2EN4cute5tupleIJNS5_1CILi1EEES8_S8_EEENS6_IJNS7_ILi128EEESA_NS7_ILi256EEEEEELi256ENS_12float_e4m3_tEfNS_4arch4Sm90ELb1ELb0ELb1ELb1ELb0ELb1ELb0ELb1ELb1ELb1ELb0ELb0EEENS1_21CollectiveEpilogueFwdINS6_IJSA_SB_SA_EEES9_NS_10bfloat16_tESF_Li256ELb1ELb1ELb0ELb1EEENS1_36VarlenDynamicPersistentTileSchedulerILi128ELi128ELi256ELi128ELb0ELb1ELb1ELb1ELb1ELb1EEEEEEEEEvNT_6ParamsE --------------------------
	.section	.text._ZN7cutlass13device_kernelIN5flash11enable_sm90INS1_16FlashAttnFwdSm90INS1_25CollectiveMainloopFwdSm90ILi2EN4cute5tupleIJNS5_1CILi1EEES8_S8_EEENS6_IJNS7_ILi128EEESA_NS7_ILi256EEEEEELi256ENS_12float_e4m3_tEfNS_4arch4Sm90ELb1ELb0ELb1ELb1ELb0ELb1ELb0ELb1ELb1ELb1ELb0ELb0EEENS1_21CollectiveEpilogueFwdINS6_IJSA_SB_SA_EEES9_NS_10bfloat16_tESF_Li256ELb1ELb1ELb0ELb1EEENS1_36VarlenDynamicPersistentTileSchedulerILi128ELi128ELi256ELi128ELb0ELb1ELb1ELb1ELb1ELb1EEEEEEEEEvNT_6ParamsE,"ax",@progbits
	.align	128
.text._ZN7cutlass13device_kernelIN5flash11enable_sm90INS1_16FlashAttnFwdSm90INS1_25CollectiveMainloopFwdSm90ILi2EN4cute5tupleIJNS5_1CILi1EEES8_S8_EEENS6_IJNS7_ILi128EEESA_NS7_ILi256EEEEEELi256ENS_12float_e4m3_tEfNS_4arch4Sm90ELb1ELb0ELb1ELb1ELb0ELb1ELb0ELb1ELb1ELb1ELb0ELb0EEENS1_21CollectiveEpilogueFwdINS6_IJSA_SB_SA_EEES9_NS_10bfloat16_tESF_Li256ELb1ELb1ELb0ELb1EEENS1_36VarlenDynamicPersistentTileSchedulerILi128ELi128ELi256ELi128ELb0ELb1ELb1ELb1ELb1ELb1EEEEEEEEEvNT_6ParamsE:
        .type           _ZN7cutlass13device_kernelIN5flash11enable_sm90INS1_16FlashAttnFwdSm90INS1_25CollectiveMainloopFwdSm90ILi2EN4cute5tupleIJNS5_1CILi1EEES8_S8_EEENS6_IJNS7_ILi128EEESA_NS7_ILi256EEEEEELi256ENS_12float_e4m3_tEfNS_4arch4Sm90ELb1ELb0ELb1ELb1ELb0ELb1ELb0ELb1ELb1ELb1ELb0ELb0EEENS1_21CollectiveEpilogueFwdINS6_IJSA_SB_SA_EEES9_NS_10bfloat16_tESF_Li256ELb1ELb1ELb0ELb1EEENS1_36VarlenDynamicPersistentTileSchedulerILi128ELi128ELi256ELi128ELb0ELb1ELb1ELb1ELb1ELb1EEEEEEEEEvNT_6ParamsE,@function
        .size           _ZN7cutlass13device_kernelIN5flash11enable_sm90INS1_16FlashAttnFwdSm90INS1_25CollectiveMainloopFwdSm90ILi2EN4cute5tupleIJNS5_1CILi1EEES8_S8_EEENS6_IJNS7_ILi128EEESA_NS7_ILi256EEEEEELi256ENS_12float_e4m3_tEfNS_4arch4Sm90ELb1ELb0ELb1ELb1ELb0ELb1ELb0ELb1ELb1ELb1ELb0ELb0EEENS1_21CollectiveEpilogueFwdINS6_IJSA_SB_SA_EEES9_NS_10bfloat16_tESF_Li256ELb1ELb1ELb0ELb1EEENS1_36VarlenDynamicPersistentTileSchedulerILi128ELi128ELi256ELi128ELb0ELb1ELb1ELb1ELb1ELb1EEEEEEEEEvNT_6ParamsE,(.L_x_12961 - _ZN7cutlass13device_kernelIN5flash11enable_sm90INS1_16FlashAttnFwdSm90INS1_25CollectiveMainloopFwdSm90ILi2EN4cute5tupleIJNS5_1CILi1EEES8_S8_EEENS6_IJNS7_ILi128EEESA_NS7_ILi256EEEEEELi256ENS_12float_e4m3_tEfNS_4arch4Sm90ELb1ELb0ELb1ELb1ELb0ELb1ELb0ELb1ELb1ELb1ELb0ELb0EEENS1_21CollectiveEpilogueFwdINS6_IJSA_SB_SA_EEES9_NS_10bfloat16_tESF_Li256ELb1ELb1ELb0ELb1EEENS1_36VarlenDynamicPersistentTileSchedulerILi128ELi128ELi256ELi128ELb0ELb1ELb1ELb1ELb1ELb1EEEEEEEEEvNT_6ParamsE)
        .other          _ZN7cutlass13device_kernelIN5flash11enable_sm90INS1_16FlashAttnFwdSm90INS1_25CollectiveMainloopFwdSm90ILi2EN4cute5tupleIJNS5_1CILi1EEES8_S8_EEENS6_IJNS7_ILi128EEESA_NS7_ILi256EEEEEELi256ENS_12float_e4m3_tEfNS_4arch4Sm90ELb1ELb0ELb1ELb1ELb0ELb1ELb0ELb1ELb1ELb1ELb0ELb0EEENS1_21CollectiveEpilogueFwdINS6_IJSA_SB_SA_EEES9_NS_10bfloat16_tESF_Li256ELb1ELb1ELb0ELb1EEENS1_36VarlenDynamicPersistentTileSchedulerILi128ELi128ELi256ELi128ELb0ELb1ELb1ELb1ELb1ELb1EEEEEEEEEvNT_6ParamsE,@"STO_CUDA_ENTRY STV_DEFAULT"
_ZN7cutlass13device_kernelIN5flash11enable_sm90INS1_16FlashAttnFwdSm90INS1_25CollectiveMainloopFwdSm90ILi2EN4cute5tupleIJNS5_1CILi1EEES8_S8_EEENS6_IJNS7_ILi128EEESA_NS7_ILi256EEEEEELi256ENS_12float_e4m3_tEfNS_4arch4Sm90ELb1ELb0ELb1ELb1ELb0ELb1ELb0ELb1ELb1ELb1ELb0ELb0EEENS1_21CollectiveEpilogueFwdINS6_IJSA_SB_SA_EEES9_NS_10bfloat16_tESF_Li256ELb1ELb1ELb0ELb1EEENS1_36VarlenDynamicPersistentTileSchedulerILi128ELi128ELi256ELi128ELb0ELb1ELb1ELb1ELb1ELb1EEEEEEEEEvNT_6ParamsE:
        /* <DEDUP_REMOVED lines=24> */
.L_x_2335:
[----:B------:R-:W-:Y:S05]  /*0180*/  BSYNC B0 ;  /* 0x0000000000007941 */ /* 0x000fea0003800000 */
.L_x_2334:
        /* <DEDUP_REMOVED lines=41> */
.L_x_2336:
        /* <DEDUP_REMOVED lines=22> */
.L_x_2337:
        /* <DEDUP_REMOVED lines=18> */
.L_x_2338:
        /* <DEDUP_REMOVED lines=22> */
.L_x_2339:
        /* <DEDUP_REMOVED lines=22> */
.L_x_2340:
        /* <DEDUP_REMOVED lines=8> */
.L_x_2343:
        /* <DEDUP_REMOVED lines=22> */
[----:B------:R-:W-:Y:S01]  /*0b40*/  CS2R R234, SRZ ;  /* 0x0000000000ea7805 */ /* 0x000fe2000001ff00 */
[----:B------:R-:W-:Y:S01]  /*0b50*/  IMAD.MOV.U32 R236, RZ, RZ, RZ ;  /* 0x000000ffffec7224 */ /* 0x000fe200078e00ff */
[----:B------:R-:W-:Y:S01]  /*0b60*/  ULOP3.LUT UR45, UR40, 0x1, URZ, 0xfc, !UPT ;  /* 0x00000001282d7892 */ /* 0x000fe2000f8efc3f */
[----:B------:R-:W-:-:S08]  /*0b70*/  UMOV UR43, URZ ;  /* 0x0000003f002b7c82 */ /* 0x000fd00008000000 */
[----:B------:R-:W-:Y:S01]  /*0b80*/  UIADD3 UR44, UR44, 0x20400, URZ ;  /* 0x000204002c2c7890 */ /* 0x000fe2000fffe03f */
[----:B0-----:R-:W-:-:S05]  /*0b90*/  VIADD R0, R0, 0xffffff80 ;  /* 0xffffff8000007836 */ /* 0x001fca0000000000 */
[----:B------:R-:W-:-:S04]  /*0ba0*/  SHF.R.S32.HI R3, RZ, 0x1f, R0 ;  /* 0x0000001fff037819 */ /* 0x000fc80000011400 */
[CC--:B------:R-:W-:Y:S02]  /*0bb0*/  LEA.HI R2, R3.reuse, R0.reuse, RZ, 0x7 ;  /* 0x0000000003027211 */ /* 0x0c0fe400078f38ff */
[CC--:B------:R-:W-:Y:S02]  /*0bc0*/  LEA.HI R5, R3.reuse, R0.reuse, RZ, 0x4 ;  /* 0x0000000003057211 */ /* 0x0c0fe400078f20ff */
[CC--:B------:R-:W-:Y:S02]  /*0bd0*/  LEA.HI R19, R3.reuse, R0.reuse, RZ, 0x3 ;  /* 0x0000000003137211 */ /* 0x0c0fe400078f18ff */
[CC--:B------:R-:W-:Y:S02]  /*0be0*/  LEA.HI R8, R3.reuse, R0.reuse, RZ, 0x2 ;  /* 0x0000000003087211 */ /* 0x0c0fe400078f10ff */
[CC--:B------:R-:W-:Y:S02]  /*0bf0*/  LEA.HI R6, R3.reuse, R0.reuse, RZ, 0x5 ;  /* 0x0000000003067211 */ /* 0x0c0fe400078f28ff */
[----:B------:R-:W-:-:S02]  /*0c00*/  LEA.HI R4, R3, R0, RZ, 0x6 ;  /* 0x0000000003047211 */ /* 0x000fc400078f30ff */
[----:B------:R-:W-:Y:S01]  /*0c10*/  LOP3.LUT R9, R2, 0xffffff80, RZ, 0xc0, !PT ;  /* 0xffffff8002097812 */ /* 0x000fe200078ec0ff */
[----:B------:R-:W-:Y:S01]  /*0c20*/  IMAD.SHL.U32 R6, R6, 0x20, RZ ;  /* 0x0000002006067824 */ /* 0x000fe200078e00ff */
[----:B------:R-:W-:Y:S01]  /*0c30*/  LOP3.LUT R7, R5, 0x3fffff0, RZ, 0xc0, !PT ;  /* 0x03fffff005077812 */ /* 0x000fe200078ec0ff */
[----:B------:R-:W-:Y:S01]  /*0c40*/  IMAD.SHL.U32 R4, R4, 0x10, RZ ;  /* 0x0000001004047824 */ /* 0x000fe200078e00ff */
[----:B------:R-:W-:Y:S01]  /*0c50*/  LOP3.LUT R3, R19, 0xfffffff8, RZ, 0xc0, !PT ;  /* 0xfffffff813037812 */ /* 0x000fe200078ec0ff */
[----:B------:R-:W-:Y:S01]  /*0c60*/  IMAD.IADD R9, R0, 0x1, -R9 ;  /* 0x0000000100097824 */ /* 0x000fe200078e0a09 */
[----:B------:R-:W-:Y:S01]  /*0c70*/  LOP3.LUT R11, R8, 0xfffffffc, RZ, 0xc0, !PT ;  /* 0xfffffffc080b7812 */ /* 0x000fe200078ec0ff */
[----:B------:R-:W-:Y:S01]  /*0c80*/  IMAD.IADD R7, R0, 0x1, -R7 ;  /* 0x0000000100077824 */ /* 0x000fe200078e0a07 */
[----:B------:R-:W-:Y:S01]  /*0c90*/  LOP3.LUT R6, R6, 0xfffffc00, RZ, 0xc0, !PT ;  /* 0xfffffc0006067812 */ /* 0x000fe200078ec0ff */
[C---:B------:R-:W-:Y:S01]  /*0ca0*/  IMAD.IADD R22, R0.reuse, 0x1, -R3 ;  /* 0x0000000100167824 */ /* 0x040fe200078e0a03 */
[----:B------:R-:W-:-:S02]  /*0cb0*/  IADD3 R13, R0, -R11, RZ ;  /* 0x8000000b000d7210 */ /* 0x000fc40007ffe0ff */
[----:B------:R-:W-:Y:S01]  /*0cc0*/  SHF.R.S32.HI R0, RZ, 0x4, R5 ;  /* 0x00000004ff007819 */ /* 0x000fe20000011405 */
[----:B------:R-:W-:Y:S01]  /*0cd0*/  IMAD R6, R7, 0x40, R6 ;  /* 0x0000004007067824 */ /* 0x000fe200078e0206 */
[----:B------:R-:W-:Y:S01]  /*0ce0*/  SHF.R.S32.HI R3, RZ, 0x7, R2 ;  /* 0x00000007ff037819 */ /* 0x000fe20000011402 */
[C---:B------:R-:W-:Y:S01]  /*0cf0*/  IMAD.SHL.U32 R16, R22.reuse, 0x10, RZ ;  /* 0x0000001016107824 */ /* 0x040fe200078e00ff */
[----:B------:R-:W-:Y:S01]  /*0d00*/  LEA.HI R5, R5, R0, RZ, 0x1 ;  /* 0x0000000005057211 */ /* 0x000fe200078f08ff */
[----:B------:R-:W-:Y:S01]  /*0d10*/  IMAD.SHL.U32 R22, R22, 0x8, RZ ;  /* 0x0000000816167824 */ /* 0x000fe200078e00ff */
[----:B------:R-:W-:Y:S02]  /*0d20*/  SHF.R.S32.HI R8, RZ, 0x1f, R9 ;  /* 0x0000001fff087819 */ /* 0x000fe40000011409 */
[----:B------:R-:W-:Y:S01]  /*0d30*/  LEA.HI R2, R2, R3, RZ, 0x1 ;  /* 0x0000000302027211 */ /* 0x000fe200078f08ff */
[----:B------:R-:W-:Y:S01]  /*0d40*/  VIADD R233, R22, 0x40 ;  /* 0x0000004016e97836 */ /* 0x000fe20000000000 */
[----:B------:R-:W-:-:S02]  /*0d50*/  LOP3.LUT R5, R5, 0x1ffffffe, RZ, 0xc0, !PT ;  /* 0x1ffffffe05057812 */ /* 0x000fc400078ec0ff */
[----:B------:R-:W-:Y:S02]  /*0d60*/  SHF.R.S32.HI R19, RZ, 0x3, R19 ;  /* 0x00000003ff137819 */ /* 0x000fe40000011413 */
[-C--:B------:R-:W-:Y:S01]  /*0d70*/  LEA.HI R10, R8, R9.reuse, RZ, 0x2 ;  /* 0x00000009080a7211 */ /* 0x080fe200078f10ff */
[----:B------:R-:W-:Y:S01]  /*0d80*/  IMAD.IADD R5, R0, 0x1, -R5 ;  /* 0x0000000100057824 */ /* 0x000fe200078e0a05 */
[----:B------:R-:W-:Y:S01]  /*0d90*/  LOP3.LUT R2, R2, 0x3fffffe, RZ, 0xc0, !PT ;  /* 0x03fffffe02027812 */ /* 0x000fe200078ec0ff */
[----:B------:R-:W-:Y:S01]  /*0da0*/  VIADD R7, R19, 0x40 ;  /* 0x0000004013077836 */ /* 0x000fe20000000000 */
[--C-:B------:R-:W-:Y:S02]  /*0db0*/  SHF.R.S32.HI R11, RZ, 0x2, R10.reuse ;  /* 0x00000002ff0b7819 */ /* 0x100fe4000001140a */
[----:B------:R-:W-:Y:S01]  /*0dc0*/  SHF.R.S32.HI R12, RZ, 0x1f, R10 ;  /* 0x0000001fff0c7819 */ /* 0x000fe2000001140a */
[----:B------:R-:W-:Y:S01]  /*0dd0*/  IMAD.IADD R2, R3, 0x1, -R2 ;  /* 0x0000000103027824 */ /* 0x000fe200078e0a02 */
[----:B------:R-:W-:Y:S01]  /*0de0*/  LEA.HI R8, R8, R9, RZ, 0x5 ;  /* 0x0000000908087211 */ /* 0x000fe200078f28ff */
[----:B------:R-:W-:Y:S01]  /*0df0*/  IMAD R3, R5, 0x8, R6 ;  /* 0x0000000805037824 */ /* 0x000fe200078e0206 */
[----:B------:R-:W-:-:S02]  /*0e00*/  LEA.HI R12, R12, R11, RZ, 0x3 ;  /* 0x0000000b0c0c7211 */ /* 0x000fc400078f18ff */
[----:B------:R-:W-:Y:S02]  /*0e10*/  SHF.R.S32.HI R5, RZ, 0x1f, R7 ;  /* 0x0000001fff057819 */ /* 0x000fe40000011407 */
[----:B------:R-:W-:Y:S01]  /*0e20*/  LOP3.LUT R12, R12, 0xfffffff8, RZ, 0xc0, !PT ;  /* 0xfffffff80c0c7812 */ /* 0x000fe200078ec0ff */
[----:B------:R0:W-:Y:S01]  /*0e30*/  STL [R1+0x78], R3 ;  /* 0x0000780301007387 */ /* 0x0001e20000100800 */
[----:B------:R-:W-:Y:S02]  /*0e40*/  LEA.HI R5, R5, R7, RZ, 0x3 ;  /* 0x0000000705057211 */ /* 0x000fe400078f18ff */
[----:B------:R-:W-:Y:S02]  /*0e50*/  LEA.HI R0, R13, R13, RZ, 0x1 ;  /* 0x0000000d0d007211 */ /* 0x000fe400078f08ff */
[----:B------:R-:W-:Y:S01]  /*0e60*/  IADD3 R11, R11, -R12, RZ ;  /* 0x8000000c0b0b7210 */ /* 0x000fe20007ffe0ff */
[----:B------:R-:W-:Y:S01]  /*0e70*/  IMAD.SHL.U32 R5, R5, 0x80, RZ ;  /* 0x0000008005057824 */ /* 0x000fe200078e00ff */
[----:B------:R-:W-:-:S02]  /*0e80*/  SHF.R.S32.HI R8, RZ, 0x5, R8 ;  /* 0x00000005ff087819 */ /* 0x000fc40000011408 */
[----:B------:R-:W-:Y:S01]  /*0e90*/  LOP3.LUT R0, R0, 0x1ffffffe, RZ, 0xc0, !PT ;  /* 0x1ffffffe00007812 */ /* 0x000fe200078ec0ff */
[----:B0-----:R-:W-:Y:S01]  /*0ea0*/  IMAD.SHL.U32 R3, R7, 0x80, RZ ;  /* 0x0000008007037824 */ /* 0x001fe200078e00ff */
[----:B------:R-:W-:Y:S01]  /*0eb0*/  LOP3.LUT R10, R10, 0x7ffffffc, RZ, 0xc0, !PT ;  /* 0x7ffffffc0a0a7812 */ /* 0x000fe200078ec0ff */
[----:B------:R-:W-:Y:S01]  /*0ec0*/  IMAD R11, R8, 0x10, R11 ;  /* 0x00000010080b7824 */ /* 0x000fe200078e020b */
[----:B------:R-:W-:Y:S01]  /*0ed0*/  LOP3.LUT R5, R5, 0xfffffc00, RZ, 0xc0, !PT ;  /* 0xfffffc0005057812 */ /* 0x000fe200078ec0ff */
[----:B------:R-:W-:Y:S01]  /*0ee0*/  IMAD.IADD R13, R13, 0x1, -R0 ;  /* 0x000000010d0d7824 */ /* 0x000fe200078e0a00 */
[----:B------:R-:W-:Y:S01]  /*0ef0*/  LOP3.LUT R3, R3, 0x380, RZ, 0xc0, !PT ;  /* 0x0000038003037812 */ /* 0x000fe200078ec0ff */
[----:B------:R-:W-:Y:S01]  /*0f00*/  IMAD R2, R2, 0x40, R11 ;  /* 0x0000004002027824 */ /* 0x000fe200078e020b */
[----:B------:R-:W-:Y:S01]  /*0f10*/  IADD3 R6, R9, -R10, RZ ;  /* 0x8000000a09067210 */ /* 0x000fe20007ffe0ff */
[----:B------:R0:W-:Y:S01]  /*0f20*/  STL [R1+0x34], R5 ;  /* 0x0000340501007387 */ /* 0x0001e20000100800 */
[----:B------:R-:W-:Y:S01]  /*0f30*/  SHF.R.U32.HI R0, RZ, 0x3, R3 ;  /* 0x00000003ff007819 */ /* 0x000fe20000011603 */
[----:B------:R-:W-:Y:S01]  /*0f40*/  VIADD R7, R19, 0x20 ;  /* 0x0000002013077836 */ /* 0x000fe20000000000 */
[----:B------:R-:W-:Y:S01]  /*0f50*/  LOP3.LUT R3, R3, 0x70, R16, 0xf8, !PT ;  /* 0x0000007003037812 */ /* 0x000fe200078ef810 */
[----:B------:R1:W-:Y:S01]  /*0f60*/  STL [R1+0x44], R6 ;  /* 0x0000440601007387 */ /* 0x0003e20000100800 */
[----:B------:R-:W-:-:S02]  /*0f70*/  LOP3.LUT R9, R4, 0xfffffc00, RZ, 0xc0, !PT ;  /* 0xfffffc0004097812 */ /* 0x000fc400078ec0ff */
[----:B------:R-:W-:Y:S01]  /*0f80*/  SHF.R.S32.HI R17, RZ, 0x1f, R16 ;  /* 0x0000001fff117819 */ /* 0x000fe20000011410 */
[----:B------:R-:W-:Y:S01]  /*0f90*/  STL [R1+0x14], R25 ;  /* 0x0000141901007387 */ /* 0x000fe20000100800 */
[----:B0-----:R-:W-:Y:S01]  /*0fa0*/  LOP3.LUT R5, R5, R3, R0, 0xf6, !PT ;  /* 0x0000000305057212 */ /* 0x001fe200078ef600 */
[----:B------:R-:W-:Y:S01]  /*0fb0*/  IMAD R0, R13, 0x8, R2 ;  /* 0x000000080d007824 */ /* 0x000fe200078e0202 */
[----:B------:R-:W-:Y:S02]  /*0fc0*/  SHF.R.S32.HI R2, RZ, 0x1f, R19 ;  /* 0x0000001fff027819 */ /* 0x000fe40000011413 */
[----:B-1----:R-:W-:Y:S02]  /*0fd0*/  IADD3 R6, R19, 0x60, RZ ;  /* 0x0000006013067810 */ /* 0x002fe40007ffe0ff */
[----:B------:R0:W-:Y:S01]  /*0fe0*/  STL [R1+0x48], R0 ;  /* 0x0000480001007387 */ /* 0x0001e20000100800 */
[----:B------:R-:W-:Y:S02]  /*0ff0*/  SHF.R.S32.HI R2, RZ, 0x1f, R7 ;  /* 0x0000001fff027819 */ /* 0x000fe40000011407 */
[----:B------:R-:W-:Y:S01]  /*1000*/  SHF.R.S32.HI R4, RZ, 0x1f, R6 ;  /* 0x0000001fff047819 */ /* 0x000fe20000011406 */
[----:B------:R-:W-:Y:S01]  /*1010*/  IMAD.SHL.U32 R3, R6, 0x80, RZ ;  /* 0x0000008006037824 */ /* 0x000fe200078e00ff */
[----:B------:R-:W-:Y:S01]  /*1020*/  LEA.HI R2, R2, R7, RZ, 0x3 ;  /* 0x0000000702027211 */ /* 0x000fe200078f18ff */
[----:B------:R-:W-:Y:S01]  /*1030*/  STL [R1+0x18], R26 ;  /* 0x0000181a01007387 */ /* 0x000fe20000100800 */
[----:B------:R-:W-:-:S02]  /*1040*/  LEA.HI R4, R4, R6, RZ, 0x3 ;  /* 0x0000000604047211 */ /* 0x000fc400078f18ff */
[----:B------:R-:W-:Y:S01]  /*1050*/  LOP3.LUT R6, R3, 0x380, RZ, 0xc0, !PT ;  /* 0x0000038003067812 */ /* 0x000fe200078ec0ff */
[----:B0-----:R-:W-:Y:S01]  /*1060*/  IMAD.SHL.U32 R0, R19, 0x80, RZ ;  /* 0x0000008013007824 */ /* 0x001fe200078e00ff */
[----:B------:R-:W-:Y:S01]  /*1070*/  STL [R1+0x1c], R27 ;  /* 0x00001c1b01007387 */ /* 0x000fe20000100800 */
[----:B------:R-:W-:Y:S02]  /*1080*/  IMAD.SHL.U32 R2, R2, 0x80, RZ ;  /* 0x0000008002027824 */ /* 0x000fe400078e00ff */
[----:B------:R-:W-:Y:S01]  /*1090*/  IMAD.SHL.U32 R4, R4, 0x80, RZ ;  /* 0x0000008004047824 */ /* 0x000fe200078e00ff */
[----:B------:R-:W-:Y:S01]  /*10a0*/  LOP3.LUT R8, R0, 0x380, RZ, 0xc0, !PT ;  /* 0x0000038000087812 */ /* 0x000fe200078ec0ff */
[----:B------:R-:W-:Y:S01]  /*10b0*/  IMAD.SHL.U32 R0, R7, 0x80, RZ ;  /* 0x0000008007007824 */ /* 0x000fe200078e00ff */
[----:B------:R-:W-:Y:S01]  /*10c0*/  LOP3.LUT R2, R2, 0xfffffc00, RZ, 0xc0, !PT ;  /* 0xfffffc0002027812 */ /* 0x000fe200078ec0ff */
[----:B------:R-:W-:Y:S01]  /*10d0*/  STL [R1+0x3c], R9 ;  /* 0x00003c0901007387 */ /* 0x000fe20000100800 */
[----:B------:R-:W-:-:S02]  /*10e0*/  SHF.R.U32.HI R10, RZ, 0x3, R8 ;  /* 0x00000003ff0a7819 */ /* 0x000fc40000011608 */
[----:B------:R-:W-:Y:S01]  /*10f0*/  LOP3.LUT R7, R0, 0x380, RZ, 0xc0, !PT ;  /* 0x0000038000077812 */ /* 0x000fe200078ec0ff */
[----:B------:R-:W-:Y:S01]  /*1100*/  STL [R1+0x38], R2 ;  /* 0x0000380201007387 */ /* 0x000fe20000100800 */
[----:B------:R-:W-:Y:S02]  /*1110*/  LOP3.LUT R0, R8, 0x70, R16, 0xf8, !PT ;  /* 0x0000007008007812 */ /* 0x000fe400078ef810 */
[----:B------:R-:W-:Y:S02]  /*1120*/  LOP3.LUT R4, R4, 0xfffffc00, RZ, 0xc0, !PT ;  /* 0xfffffc0004047812 */ /* 0x000fe400078ec0ff */
[----:B------:R-:W-:Y:S02]  /*1130*/  LOP3.LUT R0, R9, R0, R10, 0xf6, !PT ;  /* 0x0000000009007212 */ /* 0x000fe400078ef60a */
[----:B------:R-:W-:Y:S01]  /*1140*/  SHF.R.U32.HI R8, RZ, 0x3, R7 ;  /* 0x00000003ff087819 */ /* 0x000fe20000011607 */
[----:B------:R0:W-:Y:S01]  /*1150*/  STL [R1+0x30], R4 ;  /* 0x0000300401007387 */ /* 0x0001e20000100800 */
[----:B------:R-:W-:-:S02]  /*1160*/  LOP3.LUT R3, R7, 0x70, R16, 0xf8, !PT ;  /* 0x0000007007037812 */ /* 0x000fc400078ef810 */
[----:B------:R-:W-:Y:S01]  /*1170*/  SHF.R.U32.HI R7, RZ, 0x3, R6 ;  /* 0x00000003ff077819 */ /* 0x000fe20000011606 */
[----:B------:R1:W-:Y:S01]  /*1180*/  STL [R1+0x4c], R0 ;  /* 0x00004c0001007387 */ /* 0x0003e20000100800 */
[----:B------:R-:W-:Y:S02]  /*1190*/  LOP3.LUT R6, R6, 0x70, R16, 0xf8, !PT ;  /* 0x0000007006067812 */ /* 0x000fe400078ef810 */
[----:B------:R-:W-:Y:S02]  /*11a0*/  LOP3.LUT R3, R2, R3, R8, 0xf6, !PT ;  /* 0x0000000302037212 */ /* 0x000fe400078ef608 */
[----:B------:R-:W-:Y:S01]  /*11b0*/  LOP3.LUT R7, R4, R6, R7, 0xf6, !PT ;  /* 0x0000000604077212 */ /* 0x000fe200078ef607 */
[C---:B0-----:R-:W-:Y:S02]  /*11c0*/  IMAD.IADD R4, R18.reuse, 0x1, R5 ;  /* 0x0000000112047824 */ /* 0x041fe400078e0205 */
[C---:B------:R-:W-:Y:S01]  /*11d0*/  IMAD.IADD R2, R18.reuse, 0x1, R3 ;  /* 0x0000000112027824 */ /* 0x040fe200078e0203 */
[----:B-1----:R-:W-:-:S05]  /*11e0*/  IADD3 R0, R18, R0, RZ ;  /* 0x0000000012007210 */ /* 0x002fca0007ffe0ff */
[----:B------:R0:W-:Y:S04]  /*11f0*/  STL [R1+0x40], R0 ;  /* 0x0000400001007387 */ /* 0x0001e80000100800 */
[----:B------:R1:W-:Y:S04]  /*1200*/  STL [R1+0x70], R4 ;  /* 0x0000700401007387 */ /* 0x0003e80000100800 */
[----:B------:R1:W-:Y:S01]  /*1210*/  STL [R1+0x74], R2 ;  /* 0x0000740201007387 */ /* 0x0003e20000100800 */
[----:B0-----:R-:W-:-:S05]  /*1220*/  IMAD.IADD R0, R18, 0x1, R7 ;  /* 0x0000000112007824 */ /* 0x001fca00078e0207 */
[----:B------:R1:W-:Y:S02]  /*1230*/  STL [R1+0x6c], R0 ;  /* 0x00006c0001007387 */ /* 0x0003e40000100800 */
.L_x_2549:
        /* <DEDUP_REMOVED lines=9> */
[----:B------:R-:W-:Y:S01]  /*12d0*/  ISETP.NE.AND.EX P1, PT, RZ, UR5, PT, P1 ;  /* 0x00000005ff007c0c */ /* 0x000fe2000bf25310 */
[----:B------:R-:W-:Y:S01]  /*12e0*/  IMAD.MOV.U32 R29, RZ, RZ, RZ ;  /* 0x000000ffff1d7224 */ /* 0x000fe200078e00ff */
[----:B------:R-:W-:-:S04]  /*12f0*/  ISETP.NE.U32.AND P0, PT, RZ, UR6, PT ;  /* 0x00000006ff007c0c */ /* 0x000fc8000bf05070 */
        /* <DEDUP_REMOVED lines=11> */
[----:B------:R-:W-:Y:S01]  /*13b0*/  IADD3 R8, P3, R28, UR6, RZ ;  /* 0x000000061c087c10 */ /* 0x000fe2000ff7e0ff */
[----:B------:R1:W5:Y:S01]  /*13c0*/  @P1 LDG.E R3, desc[UR46][R4.64] ;  /* 0x0000002e04031981 */ /* 0x000362000c1e1900 */
[----:B------:R-:W-:-:S02]  /*13d0*/  ISETP.NE.AND.EX P2, PT, RZ, UR9, PT, P2 ;  /* 0x00000009ff007c0c */ /* 0x000fc4000bf45320 */
[----:B------:R-:W-:Y:S01]  /*13e0*/  MOV R2, UR4 ;  /* 0x0000000400027c02 */ /* 0x000fe20008000f00 */
[----:B------:R-:W-:Y:S01]  /*13f0*/  ULDC.64 UR4, c[0x0][0x418] ;  /* 0x0001060000047ab9 */ /* 0x000fe20000000a00 */
[----:B------:R-:W-:-:S05]  /*1400*/  IADD3.X R9, R30, UR7, RZ, P3, !PT ;  /* 0x000000071e097c10 */ /* 0x000fca0009ffe4ff */
[----:B------:R1:W5:Y:S04]  /*1410*/  @P0 LDG.E R29, desc[UR46][R8.64] ;  /* 0x0000002e081d0981 */ /* 0x000368000c1e1900 */
[----:B0-----:R-:W-:-:S04]  /*1420*/  @P2 IADD3 R6, P1, R28, UR8, RZ ;  /* 0x000000081c062c10 */ /* 0x001fc8000ff3e0ff */
[----:B------:R-:W-:-:S05]  /*1430*/  @P2 IADD3.X R7, R30, UR9, RZ, P1, !PT ;  /* 0x000000091e072c10 */ /* 0x000fca0008ffe4ff */
[----:B------:R-:W2:Y:S01]  /*1440*/  @P2 LDG.E R2, desc[UR46][R6.64] ;  /* 0x0000002e06022981 */ /* 0x000ea2000c1e1900 */
[----:B------:R-:W-:-:S03]  /*1450*/  UISETP.NE.U32.AND UP0, UPT, UR4, URZ, UPT ;  /* 0x0000003f0400728c */ /* 0x000fc6000bf05070 */
[----:B------:R-:W-:Y:S01]  /*1460*/  ULDC UR4, c[0x0][0x424] ;  /* 0x0001090000047ab9 */ /* 0x000fe20000000800 */
[----:B------:R-:W-:-:S03]  /*1470*/  UISETP.NE.AND.EX UP0, UPT, UR5, URZ, UPT, UP0 ;  /* 0x0000003f0500728c */ /* 0x000fc6000bf05300 */
[----:B------:R-:W-:Y:S01]  /*1480*/  ULDC UR5, c[0x0][0x2f0] ;  /* 0x0000bc0000057ab9 */ /* 0x000fe20000000800 */
[----:B------:R-:W-:-:S04]  /*1490*/  USEL UR4, UR4, 0x1, UP0 ;  /* 0x0000000104047887 */ /* 0x000fc80008000000 */
[----:B------:R-:W-:-:S03]  /*14a0*/  UIMAD UR4, UR4, UR5, URZ ;  /* 0x00000005040472a4 */ /* 0x000fc6000f8e023f */
[----:B------:R-:W-:-:S03]  /*14b0*/  ULDC UR5, c[0x0][0x348] ;  /* 0x0000d20000057ab9 */ /* 0x000fc60000000800 */
[----:B------:R-:W-:Y:S02]  /*14c0*/  IMAD.U32 R26, RZ, RZ, UR4 ;  /* 0x00000004ff1a7e24 */ /* 0x000fe4000f8e00ff */
[----:B------:R-:W-:Y:S01]  /*14d0*/  IMAD.MOV.U32 R27, RZ, RZ, R0 ;  /* 0x000000ffff1b7224 */ /* 0x000fe200078e0000 */
[----:B--2---:R0:W-:Y:S01]  /*14e0*/  STL [R1+0x4], R2 ;  /* 0x0000040201007387 */ /* 0x0041e20000100800 */
[----:B------:R-:W-:Y:S02]  /*14f0*/  IMAD.MOV.U32 R10, RZ, RZ, R2 ;  /* 0x000000ffff0a7224 */ /* 0x000fe400078e0002 */
[----:B0-----:R-:W-:Y:S01]  /*1500*/  IMAD.U32 R2, RZ, RZ, UR5 ;  /* 0x00000005ff027e24 */ /* 0x001fe2000f8e00ff */
[----:B-1-3--:R-:W-:Y:S06]  /*1510*/  @P2 BRA `(.L_x_2345) ;  /* 0x0000000000282947 */ /* 0x00afec0003800000 */
[----:B------:R-:W-:Y:S02]  /*1520*/  ULDC.64 UR4, c[0x0][0xa00] ;  /* 0x0002800000047ab9 */ /* 0x000fe40000000a00 */
[----:B------:R-:W-:-:S04]  /*1530*/  ISETP.NE.U32.AND P1, PT, RZ, UR4, PT ;  /* 0x00000004ff007c0c */ /* 0x000fc8000bf25070 */
[----:B------:R-:W-:-:S13]  /*1540*/  ISETP.NE.AND.EX P1, PT, RZ, UR5, PT, P1 ;  /* 0x00000005ff007c0c */ /* 0x000fda000bf25310 */
[----:B------:R-:W-:Y:S05]  /*1550*/  @!P1 BRA `(.L_x_2345) ;  /* 0x0000000000189947 */ /* 0x000fea0003800000 */
[----:B------:R-:W0:Y:S02]  /*1560*/  LDC.64 R4, c[0x0][0xa00] ;  /* 0x00028000ff047b82 */ /* 0x000e240000000a00 */
[----:B0-----:R-:W-:-:S05]  /*1570*/  IMAD.WIDE R4, R27, 0x4, R4 ;  /* 0x000000041b047825 */ /* 0x001fca00078e0204 */
[----:B------:R-:W2:Y:S04]  /*1580*/  LDG.E R0, desc[UR46][R4.64] ;  /* 0x0000002e04007981 */ /* 0x000ea8000c1e1900 */
[----:B------:R-:W2:Y:S02]  /*1590*/  LDG.E R7, desc[UR46][R4.64+0x4] ;  /* 0x0000042e04077981 */ /* 0x000ea4000c1e1900 */
[----:B--2---:R-:W-:-:S05]  /*15a0*/  IMAD.IADD R10, R7, 0x1, -R0 ;  /* 0x00000001070a7824 */ /* 0x004fca00078e0a00 */
[----:B------:R0:W-:Y:S02]  /*15b0*/  STL [R1+0x4], R10 ;  /* 0x0000040a01007387 */ /* 0x0001e40000100800 */
.L_x_2345:
[----:B------:R-:W2:Y:S01]  /*15c0*/  LDL R31, [R1+0x18] ;  /* 0x00001800011f7983 */ /* 0x000ea20000100800 */
[----:B------:R-:W-:Y:S02]  /*15d0*/  ULDC.64 UR4, c[0x0][0xa20] ;  /* 0x0002880000047ab9 */ /* 0x000fe40000000a00 */
[----:B------:R-:W-:-:S04]  /*15e0*/  ISETP.NE.U32.AND P1, PT, RZ, UR4, PT ;  /* 0x00000004ff007c0c */ /* 0x000fc8000bf25070 */
[----:B------:R-:W-:Y:S01]  /*15f0*/  ISETP.NE.AND.EX P1, PT, RZ, UR5, PT, P1 ;  /* 0x00000005ff007c0c */ /* 0x000fe2000bf25310 */
[----:B--2---:R1:W-:-:S12]  /*1600*/  STL [R1+0x50], R31 ;  /* 0x0000501f01007387 */ /* 0x0043d80000100800 */
[----:B------:R-:W-:Y:S05]  /*1610*/  @!P1 BRA `(.L_x_2346) ;  /* 0x0000000000109947 */ /* 0x000fea0003800000 */
[----:B------:R-:W-:-:S04]  /*1620*/  IADD3 R4, P0, R28, UR4, RZ ;  /* 0x000000041c047c10 */ /* 0x000fc8000ff1e0ff */
[----:B------:R-:W-:-:S05]  /*1630*/  IADD3.X R5, R30, UR5, RZ, P0, !PT ;  /* 0x000000051e057c10 */ /* 0x000fca00087fe4ff */
[----:B------:R2:W5:Y:S01]  /*1640*/  LDG.E R26, desc[UR46][R4.64] ;  /* 0x0000002e041a7981 */ /* 0x000562000c1e1900 */
[----:B------:R-:W-:Y:S05]  /*1650*/  BRA `(.L_x_2347) ;  /* 0x0000000000107947 */ /* 0x000fea0003800000 */
.L_x_2346:
[----:B------:R-:W-:Y:S05]  /*1660*/  @!P0 BRA `(.L_x_2347) ;  /* 0x00000000000c8947 */ /* 0x000fea0003800000 */
[----:B------:R-:W2:Y:S04]  /*1670*/  LDG.E R5, desc[UR46][R8.64] ;  /* 0x0000002e08057981 */ /* 0x000ea8000c1e1900 */
[----:B------:R-:W2:Y:S02]  /*1680*/  LDG.E R26, desc[UR46][R8.64+0x4] ;  /* 0x0000042e081a7981 */ /* 0x000ea4000c1e1900 */
[----:B--2---:R-:W-:-:S07]  /*1690*/  IMAD.IADD R26, R26, 0x1, -R5 ;  /* 0x000000011a1a7824 */ /* 0x004fce00078e0a05 */
.L_x_2347:
[----:B------:R-:W-:Y:S01]  /*16a0*/  ULDC.64 UR4, c[0x0][0xa10] ;  /* 0x0002840000047ab9 */ /* 0x000fe20000000a00 */
[----:B------:R-:W3:Y:S01]  /*16b0*/  LDL.LU R12, [R1+0x14] ;  /* 0x00001400010c7983 */ /* 0x000ee20000300800 */
[----:B------:R-:W-:Y:S01]  /*16c0*/  ISETP.NE.U32.AND P0, PT, RZ, UR4, PT ;  /* 0x00000004ff007c0c */ /* 0x000fe2000bf05070 */
[----:B------:R-:W4:Y:S03]  /*16d0*/  LDC R8, c[0x0][0x448] ;  /* 0x00011200ff087b82 */ /* 0x000f260000000800 */
[----:B------:R-:W-:Y:S01]  /*16e0*/  ISETP.NE.AND.EX P0, PT, RZ, UR5, PT, P0 ;  /* 0x00000005ff007c0c */ /* 0x000fe2000bf05300 */
[----:B------:R-:W-:-:S12]  /*16f0*/  ULDC.64 UR4, c[0x0][0xa30] ;  /* 0x00028c0000047ab9 */ /* 0x000fd80000000a00 */
[----:B--2---:R-:W2:Y:S02]  /*1700*/  @P0 LDC.64 R4, c[0x0][0xa10] ;  /* 0x00028400ff040b82 */ /* 0x004ea40000000a00 */
[----:B--2---:R-:W-:-:S05]  /*1710*/  @P0 IMAD.WIDE R4, R27, 0x4, R4 ;  /* 0x000000041b040825 */ /* 0x004fca00078e0204 */
[----:B------:R-:W2:Y:S04]  /*1720*/  @P0 LDG.E R0, desc[UR46][R4.64] ;  /* 0x0000002e04000981 */ /* 0x000ea8000c1e1900 */
[----:B------:R0:W2:Y:S01]  /*1730*/  @P0 LDG.E R9, desc[UR46][R4.64+0x4] ;  /* 0x0000042e04090981 */ /* 0x0000a2000c1e1900 */
[----:B------:R-:W-:Y:S02]  /*1740*/  ISETP.NE.U32.AND P1, PT, RZ, UR4, PT ;  /* 0x00000004ff007c0c */ /* 0x000fe4000bf25070 */
[----:B-----5:R-:W-:Y:S02]  /*1750*/  MOV R113, R26 ;  /* 0x0000001a00717202 */ /* 0x020fe40000000f00 */
[----:B------:R-:W-:-:S13]  /*1760*/  ISETP.NE.AND.EX P1, PT, RZ, UR5, PT, P1 ;  /* 0x00000005ff007c0c */ /* 0x000fda000bf25310 */
[----:B------:R-:W-:-:S04]  /*1770*/  @P1 IADD3 R6, P2, R28, UR4, RZ ;  /* 0x000000041c061c10 */ /* 0x000fc8000ff5e0ff */
[----:B------:R-:W-:-:S05]  /*1780*/  @P1 IADD3.X R7, R30, UR5, RZ, P2, !PT ;  /* 0x000000051e071c10 */ /* 0x000fca00097fe4ff */
[----:B------:R1:W5:Y:S01]  /*1790*/  @P1 LDG.E R113, desc[UR46][R6.64] ;  /* 0x0000002e06711981 */ /* 0x000362000c1e1900 */
[----:B----4-:R-:W-:-:S13]  /*17a0*/  ISETP.NE.AND P1, PT, R8, 0x1, PT ;  /* 0x000000010800780c */ /* 0x010fda0003f25270 */
[----:B------:R-:W4:Y:S08]  /*17b0*/  @P1 LDC R11, c[0x0][0x44c] ;  /* 0x00011300ff0b1b82 */ /* 0x000f300000000800 */
[----:B0-----:R-:W0:Y:S01]  /*17c0*/  @P1 LDC R5, c[0x0][0x450] ;  /* 0x00011400ff051b82 */ /* 0x001e220000000800 */
[----:B---3--:R-:W-:-:S04]  /*17d0*/  IMAD.SHL.U32 R12, R12, 0x80, RZ ;  /* 0x000000800c0c7824 */ /* 0x008fc800078e00ff */
[----:B------:R-:W-:Y:S01]  /*17e0*/  VIADD R4, R12, 0x7f ;  /* 0x0000007f0c047836 */ /* 0x000fe20000000000 */
[----:B------:R3:W-:Y:S01]  /*17f0*/  STL [R1], R12 ;  /* 0x0000000c01007387 */ /* 0x0007e20000100800 */
[----:B--2---:R-:W-:Y:S02]  /*1800*/  @P0 IMAD.IADD R2, R9, 0x1, -R0 ;  /* 0x0000000109020824 */ /* 0x004fe400078e0a00 */
[----:B------:R-:W-:Y:S02]  /*1810*/  IMAD.IADD R9, R26, 0x1, -R3 ;  /* 0x000000011a097824 */ /* 0x000fe400078e0a03 */
[----:B----4-:R-:W-:-:S04]  /*1820*/  @P1 IMAD.HI.U32 R0, R4, R11, RZ ;  /* 0x0000000b04001227 */ /* 0x010fc800078e00ff */
[----:B-1----:R-:W-:Y:S01]  /*1830*/  IMAD.IADD R6, R9, 0x1, R2 ;  /* 0x0000000109067824 */ /* 0x002fe200078e0202 */
[----:B0-----:R-:W-:Y:S01]  /*1840*/  @P1 SHF.R.U32.HI R4, RZ, R5, R0 ;  /* 0x00000005ff041219 */ /* 0x001fe20000011600 */
[----:B------:R-:W-:Y:S02]  /*1850*/  IMAD.MOV R24, RZ, RZ, -R9 ;  /* 0x000000ffff187224 */ /* 0x000fe400078e0a09 */
[C---:B------:R-:W-:Y:S01]  /*1860*/  VIADD R0, R6.reuse, 0x7f ;  /* 0x0000007f06007836 */ /* 0x040fe20000000000 */
[----:B------:R-:W-:Y:S01]  /*1870*/  IADD3 R126, R6, 0x80, -R10 ;  /* 0x00000080067e7810 */ /* 0x000fe20007ffe80a */
[----:B------:R3:W-:Y:S01]  /*1880*/  STL [R1+0xc], R6 ;  /* 0x00000c0601007387 */ /* 0x0007e20000100800 */
[----:B------:R-:W-:Y:S02]  /*1890*/  VIMNMX R24, RZ, R24, !PT ;  /* 0x00000018ff187248 */ /* 0x000fe40007fe0100 */
[----:B------:R-:W-:Y:S02]  /*18a0*/  IADD3 R4, R126, R4, RZ ;  /* 0x000000047e047210 */ /* 0x000fe40007ffe0ff */
[----:B------:R-:W-:-:S02]  /*18b0*/  SHF.R.S32.HI R3, RZ, 0x1f, R0 ;  /* 0x0000001fff037819 */ /* 0x000fc40000011400 */
[----:B------:R-:W-:Y:S02]  /*18c0*/  SHF.R.S32.HI R5, RZ, 0x1f, R4 ;  /* 0x0000001fff057819 */ /* 0x000fe40000011404 */
[----:B------:R-:W-:Y:S02]  /*18d0*/  LEA.HI R3, R3, R0, RZ, 0x7 ;  /* 0x0000000003037211 */ /* 0x000fe400078f38ff */
[----:B------:R-:W-:Y:S02]  /*18e0*/  LEA.HI R5, R5, R4, RZ, 0x7 ;  /* 0x0000000405057211 */ /* 0x000fe400078f38ff */
[----:B------:R-:W-:Y:S02]  /*18f0*/  SHF.R.S32.HI R127, RZ, 0x7, R3 ;  /* 0x00000007ff7f7819 */ /* 0x000fe40000011403 */
[----:B------:R-:W-:-:S04]  /*1900*/  SHF.R.S32.HI R0, RZ, 0x7, R5 ;  /* 0x00000007ff007819 */ /* 0x000fc80000011405 */
[----:B------:R-:W-:-:S05]  /*1910*/  VIMNMX R0, R127, R0, PT ;  /* 0x000000007f007248 */ /* 0x000fca0003fe0100 */
[----:B------:R-:W-:-:S05]  /*1920*/  IMAD R3, R0, 0x80, -R9 ;  /* 0x0000008000037824 */ /* 0x000fca00078e0a09 */
[----:B------:R-:W-:-:S04]  /*1930*/  VIMNMX R3, R3, R2, PT ;  /* 0x0000000203037248 */ /* 0x000fc80003fe0100 */
        /* <DEDUP_REMOVED lines=9> */
[----:B---3--:R-:W-:Y:S05]  /*19d0*/  @!P1 BRA `(.L_x_2348) ;  /* 0x000000a800f49947 */ /* 0x008fea0003800000 */
        /* <DEDUP_REMOVED lines=9> */
[----:B------:R-:W-:Y:S01]  /*1a70*/  MOV R5, UR5 ;  /* 0x0000000500057c02 */ /* 0x000fe20008000f00 */
[----:B------:R-:W-:Y:S01]  /*1a80*/  ULDC.64 UR4, c[0x4][0x1d0] ;  /* 0x0100740000047ab9 */ /* 0x000fe20000000a00 */
[----:B------:R-:W-:Y:S01]  /*1a90*/  IMAD.U32 R10, RZ, RZ, UR6 ;  /* 0x00000006ff0a7e24 */ /* 0x000fe2000f8e00ff */
[----:B------:R-:W-:Y:S01]  /*1aa0*/  MOV R13, RZ ;  /* 0x000000ff000d7202 */ /* 0x000fe20000000f00 */
[----:B------:R-:W-:Y:S02]  /*1ab0*/  IMAD.U32 R6, RZ, RZ, UR4 ;  /* 0x00000004ff067e24 */ /* 0x000fe4000f8e00ff */
[----:B------:R-:W-:-:S02]  /*1ac0*/  IMAD.U32 R7, RZ, RZ, UR5 ;  /* 0x00000005ff077e24 */ /* 0x000fc4000f8e00ff */
[----:B------:R-:W-:Y:S02]  /*1ad0*/  IMAD.U32 R11, RZ, RZ, UR7 ;  /* 0x00000007ff0b7e24 */ /* 0x000fe4000f8e00ff */
[----:B------:R-:W-:Y:S02]  /*1ae0*/  IMAD.MOV.U32 R8, RZ, RZ, 0x70 ;  /* 0x00000070ff087424 */ /* 0x000fe400078e00ff */
[----:B0-----:R-:W-:-:S07]  /*1af0*/  IMAD.MOV.U32 R12, RZ, RZ, 0x1 ;  /* 0x00000001ff0c7424 */ /* 0x001fce00078e00ff */
[----:B------:R-:W-:-:S07]  /*1b00*/  LEPC R20, `(.L_x_2350) ;  /* 0x000000001014794e */ /* 0x000fce0000000000 */
[----:B-1---5:R-:W-:Y:S05]  /*1b10*/  CALL.ABS.NOINC R14 ;  /* 0x000000000e007343 */ /* 0x022fea0003c00000 */
.L_x_2350:
[----:B------:R-:W-:Y:S05]  /*1b20*/  BSYNC B6 ;  /* 0x0000000000067941 */ /* 0x000fea0003800000 */
.L_x_2349:
        /* <DEDUP_REMOVED lines=20> */
.L_x_2352:
[----:B------:R-:W-:Y:S05]  /*1c70*/  BSYNC B6 ;  /* 0x0000000000067941 */ /* 0x000fea0003800000 */
.L_x_2351:
[----:B------:R-:W-:Y:S01]  /*1c80*/  ULDC.64 UR4, c[0x0][0x9f8] ;  /* 0x00027e0000047ab9 */ /* 0x000fe20000000a00 */
[----:B------:R-:W0:Y:S01]  /*1c90*/  S2R R20, SR_TID.X ;  /* 0x0000000000147919 */ /* 0x000e220000002100 */
[----:B------:R-:W-:Y:S01]  /*1ca0*/  ISETP.NE.U32.AND P0, PT, RZ, UR4, PT ;  /* 0x00000004ff007c0c */ /* 0x000fe2000bf05070 */
[----:B------:R-:W-:Y:S01]  /*1cb0*/  IMAD.IADD R88, R29, 0x1, R26 ;  /* 0x000000011d587824 */ /* 0x000fe200078e021a */
[----:B------:R-:W1:Y:S01]  /*1cc0*/  LDC.64 R104, c[0x0][0x300] ;  /* 0x0000c000ff687b82 */ /* 0x000e620000000a00 */
[----:B------:R-:W2:Y:S01]  /*1cd0*/  LDL R26, [R1+0x38] ;  /* 0x00003800011a7983 */ /* 0x000ea20000100800 */
[----:B------:R-:W-:Y:S01]  /*1ce0*/  ISETP.NE.AND.EX P0, PT, RZ, UR5, PT, P0 ;  /* 0x00000005ff007c0c */ /* 0x000fe2000bf05300 */
[----:B------:R-:W-:Y:S02]  /*1cf0*/  ULDC.64 UR6, c[0x0][0xa08] ;  /* 0x0002820000067ab9 */ /* 0x000fe40000000a00 */
[----:B------:R-:W3:Y:S01]  /*1d00*/  LDL R21, [R1+0x34] ;  /* 0x0000340001157983 */ /* 0x000ee20000100800 */
[----:B------:R-:W-:-:S02]  /*1d10*/  SHF.R.S32.HI R8, RZ, 0x1f, R31 ;  /* 0x0000001fff087819 */ /* 0x000fc4000001141f */
[----:B------:R-:W4:Y:S07]  /*1d20*/  LDC R37, c[0x0][0x3f4] ;  /* 0x0000fd00ff257b82 */ /* 0x000f2e0000000800 */
[----:B------:R-:W-:Y:S01]  /*1d30*/  @P0 IADD3 R4, P1, R28, UR4, RZ ;  /* 0x000000041c040c10 */ /* 0x000fe2000ff3e0ff */
[----:B------:R-:W4:Y:S01]  /*1d40*/  LDC.64 R32, c[0x0][0x3f8] ;  /* 0x0000fe00ff207b82 */ /* 0x000f220000000a00 */
[----:B------:R-:W2:Y:S02]  /*1d50*/  LDL R28, [R1+0x3c] ;  /* 0x00003c00011c7983 */ /* 0x000ea40000100800 */
[----:B------:R-:W-:Y:S01]  /*1d60*/  @P0 IADD3.X R5, R30, UR5, RZ, P1, !PT ;  /* 0x000000051e050c10 */ /* 0x000fe20008ffe4ff */
[----:B------:R-:W-:-:S04]  /*1d70*/  ULDC.64 UR4, c[0x0][0x308] ;  /* 0x0000c20000047ab9 */ /* 0x000fc80000000a00 */
[----:B------:R0:W3:Y:S01]  /*1d80*/  @P0 LDG.E R27, desc[UR46][R4.64] ;  /* 0x0000002e041b0981 */ /* 0x0000e2000c1e1900 */
[----:B------:R-:W-:Y:S01]  /*1d90*/  SHF.R.S32.HI R41, RZ, 0x1f, R88 ;  /* 0x0000001fff297819 */ /* 0x000fe20000011458 */
[CC--:B-1----:R-:W-:Y:S01]  /*1da0*/  IMAD.WIDE.U32 R6, R88.reuse, R104.reuse, RZ ;  /* 0x0000006858067225 */ /* 0x0c2fe200078e00ff */
[----:B------:R-:W-:Y:S02]  /*1db0*/  ISETP.NE.U32.AND P0, PT, RZ, UR6, PT ;  /* 0x00000006ff007c0c */ /* 0x000fe4000bf05070 */
[----:B0-----:R-:W-:Y:S01]  /*1dc0*/  SHF.R.U32.HI R34, RZ, 0x7, R20 ;  /* 0x00000007ff227819 */ /* 0x001fe20000011614 */
[----:B------:R-:W-:Y:S01]  /*1dd0*/  IMAD R0, R41, R104, RZ ;  /* 0x0000006829007224 */ /* 0x000fe200078e02ff */
[----:B------:R-:W2:Y:S01]  /*1de0*/  LDL R20, [R1+0x30] ;  /* 0x0000300001147983 */ /* 0x000ea20000100800 */
[----:B------:R-:W-:Y:S02]  /*1df0*/  ISETP.NE.AND.EX P0, PT, RZ, UR7, PT, P0 ;  /* 0x00000007ff007c0c */ /* 0x000fe4000bf05300 */
[----:B------:R-:W-:Y:S01]  /*1e00*/  IMAD R3, R88, R105, R0 ;  /* 0x0000006958037224 */ /* 0x000fe200078e0200 */
[----:B------:R-:W-:Y:S01]  /*1e10*/  ISETP.NE.AND P6, PT, R34, 0x1, PT ;  /* 0x000000012200780c */ /* 0x000fe20003fc5270 */
[----:B------:R-:W-:-:S02]  /*1e20*/  IMAD R0, R8, UR4, RZ ;  /* 0x0000000408007c24 */ /* 0x000fc4000f8e02ff */
[----:B------:R-:W-:Y:S02]  /*1e30*/  IMAD.IADD R7, R7, 0x1, R3 ;  /* 0x0000000107077824 */ /* 0x000fe400078e0203 */
[C---:B------:R-:W-:Y:S02]  /*1e40*/  IMAD R3, R31.reuse, UR5, R0 ;  /* 0x000000051f037c24 */ /* 0x040fe4000f8e0200 */
[----:B------:R-:W-:Y:S01]  /*1e50*/  IMAD.WIDE.U32 R4, R31, UR4, R6 ;  /* 0x000000041f047c25 */ /* 0x000fe2000f8e0006 */
[----:B------:R-:W-:-:S03]  /*1e60*/  ULDC.64 UR4, c[0x0][0x310] ;  /* 0x0000c40000047ab9 */ /* 0x000fc60000000a00 */
[----:B------:R-:W-:Y:S01]  /*1e70*/  IMAD.IADD R5, R5, 0x1, R3 ;  /* 0x0000000105057824 */ /* 0x000fe200078e0203 */
[----:B----4-:R-:W-:Y:S02]  /*1e80*/  ISETP.GE.AND P2, PT, R16, R37, PT ;  /* 0x000000251000720c */ /* 0x010fe40003f46270 */
[----:B------:R-:W-:Y:S02]  /*1e90*/  SHF.R.S32.HI R36, RZ, 0x1f, R19 ;  /* 0x0000001fff247819 */ /* 0x000fe40000011413 */
[C---:B------:R-:W-:Y:S01]  /*1ea0*/  IADD3 R29, R19.reuse, 0x40, RZ ;  /* 0x00000040131d7810 */ /* 0x040fe20007ffe0ff */
[----:B------:R-:W-:Y:S01]  /*1eb0*/  VIADD R30, R19, 0x20 ;  /* 0x00000020131e7836 */ /* 0x000fe20000000000 */
[----:B------:R-:W-:-:S03]  /*1ec0*/  SHF.R.S32.HI R23, RZ, 0x1f, R22 ;  /* 0x0000001fff177819 */ /* 0x000fc60000011416 */
[----:B------:R-:W-:Y:S02]  /*1ed0*/  IMAD.SHL.U32 R29, R29, 0x80, RZ ;  /* 0x000000801d1d7824 */ /* 0x000fe400078e00ff */
[----:B------:R-:W-:-:S03]  /*1ee0*/  IMAD.SHL.U32 R30, R30, 0x80, RZ ;  /* 0x000000801e1e7824 */ /* 0x000fc600078e00ff */
[----:B------:R-:W-:Y:S02]  /*1ef0*/  LOP3.LUT R29, R29, 0x380, RZ, 0xc0, !PT ;  /* 0x000003801d1d7812 */ /* 0x000fe400078ec0ff */
[----:B------:R-:W-:Y:S02]  /*1f00*/  LOP3.LUT R30, R30, 0x380, RZ, 0xc0, !PT ;  /* 0x000003801e1e7812 */ /* 0x000fe400078ec0ff */
[----:B------:R-:W-:Y:S02]  /*1f10*/  SHF.R.U32.HI R132, RZ, 0x3, R29 ;  /* 0x00000003ff847819 */ /* 0x000fe4000001161d */
[----:B------:R-:W-:-:S04]  /*1f20*/  SHF.L.U32 R35, R19, 0x7, RZ ;  /* 0x0000000713237819 */ /* 0x000fc800000006ff */
[----:B------:R-:W-:Y:S01]  /*1f30*/  LOP3.LUT R35, R35, 0x380, RZ, 0xc0, !PT ;  /* 0x0000038023237812 */ /* 0x000fe200078ec0ff */
[C---:B------:R-:W-:Y:S01]  /*1f40*/  IMAD.WIDE.U32 R10, R19.reuse, R32, R16 ;  /* 0x00000020130a7225 */ /* 0x040fe200078e0010 */
[C---:B------:R-:W-:Y:S02]  /*1f50*/  SHF.L.U64.HI R91, R104.reuse, 0x5, R105 ;  /* 0x00000005685b7819 */ /* 0x040fe40000010269 */
[----:B------:R-:W-:Y:S01]  /*1f60*/  SHF.L.U32 R90, R104, 0x5, RZ ;  /* 0x00000005685a7819 */ /* 0x000fe200000006ff */
[----:B------:R-:W-:-:S04]  /*1f70*/  IMAD.WIDE.U32 R46, R19, R104, R16 ;  /* 0x00000068132e7225 */ /* 0x000fc800078e0010 */
[----:B------:R-:W-:-:S04]  /*1f80*/  IMAD.WIDE.U32 R130, R19, R104, R90 ;  /* 0x0000006813827225 */ /* 0x000fc800078e005a */
[----:B------:R-:W-:-:S05]  /*1f90*/  VIADD R38, R19, 0x20 ;  /* 0x0000002013267836 */ /* 0x000fca0000000000 */
[----:B------:R-:W-:Y:S01]  /*1fa0*/  SHF.R.S32.HI R118, RZ, 0x1f, R38 ;  /* 0x0000001fff767819 */ /* 0x000fe20000011426 */
[----:B------:R-:W-:Y:S02]  /*1fb0*/  VIADD R38, R19, 0x60 ;  /* 0x0000006013267836 */ /* 0x000fe40000000000 */
[----:B------:R-:W-:Y:S02]  /*1fc0*/  VIADD R119, R34, 0x8 ;  /* 0x0000000822777836 */ /* 0x000fe40000000000 */
[----:B------:R-:W-:Y:S01]  /*1fd0*/  IMAD.SHL.U32 R34, R37, 0x2, RZ ;  /* 0x0000000225227824 */ /* 0x000fe200078e00ff */
[----:B------:R-:W-:Y:S01]  /*1fe0*/  SHF.R.S32.HI R116, RZ, 0x1f, R38 ;  /* 0x0000001fff747819 */ /* 0x000fe20000011426 */
[----:B------:R-:W-:Y:S01]  /*1ff0*/  IMAD.SHL.U32 R125, R104, 0x80, RZ ;  /* 0x00000080687d7824 */ /* 0x000fe200078e00ff */
[----:B---3--:R-:W-:Y:S02]  /*2000*/  SHF.R.S32.HI R0, RZ, 0x1f, R27 ;  /* 0x0000001fff007819 */ /* 0x008fe4000001141b */
[----:B------:R-:W-:-:S02]  /*2010*/  SEL R101, R27, RZ, !P0 ;  /* 0x000000ff1b657207 */ /* 0x000fc40004000000 */
[----:B------:R-:W-:-:S03]  /*2020*/  SEL R9, R0, RZ, !P0 ;  /* 0x000000ff00097207 */ /* 0x000fc60004000000 */
[----:B------:R-:W-:Y:S02]  /*2030*/  IMAD.WIDE.U32 R102, R101, UR4, R4 ;  /* 0x0000000465667c25 */ /* 0x000fe4000f8e0004 */
[----:B------:R-:W0:Y:S02]  /*2040*/  LDC.64 R4, c[0x0][0x408] ;  /* 0x00010200ff047b82 */ /* 0x000e240000000a00 */
[----:B------:R-:W-:-:S04]  /*2050*/  IMAD R0, R9, UR4, RZ ;  /* 0x0000000409007c24 */ /* 0x000fc8000f8e02ff */
[----:B------:R-:W-:Y:S01]  /*2060*/  IMAD R43, R101, UR5, R0 ;  /* 0x00000005652b7c24 */ /* 0x000fe2000f8e0200 */
[----:B------:R-:W-:Y:S05]  /*2070*/  @!P6 WARPSYNC.ALL ;  /* 0x000000000000e948 */ /* 0x000fea0003800000 */
[----:B------:R-:W-:Y:S02]  /*2080*/  ULDC.64 UR4, c[0x0][0x330] ;  /* 0x0000cc0000047ab9 */ /* 0x000fe40000000a00 */
[----:B------:R-:W-:Y:S02]  /*2090*/  IMAD R0, R8, UR4, RZ ;  /* 0x0000000408007c24 */ /* 0x000fe4000f8e02ff */
[----:B------:R-:W-:-:S04]  /*20a0*/  IMAD.WIDE.U32 R6, R31, UR4, R16 ;  /* 0x000000041f067c25 */ /* 0x000fc8000f8e0010 */
[----:B------:R-:W-:Y:S01]  /*20b0*/  IMAD R3, R31, UR5, R0 ;  /* 0x000000051f037c24 */ /* 0x000fe2000f8e0200 */
[----:B------:R-:W-:-:S04]  /*20c0*/  ULDC.64 UR4, c[0x0][0x338] ;  /* 0x0000ce0000047ab9 */ /* 0x000fc80000000a00 */
[----:B------:R-:W-:Y:S02]  /*20d0*/  IADD3 R7, R7, R3, RZ ;  /* 0x0000000307077210 */ /* 0x000fe40007ffe0ff */
[----:B------:R-:W-:Y:S01]  /*20e0*/  SEL R3, R37, RZ, P2 ;  /* 0x000000ff25037207 */ /* 0x000fe20001000000 */
[----:B------:R-:W-:-:S04]  /*20f0*/  VIADD R27, R19, 0x60 ;  /* 0x00000060131b7836 */ /* 0x000fc80000000000 */
[----:B------:R-:W-:Y:S02]  /*2100*/  IMAD.IADD R3, R16, 0x1, R3 ;  /* 0x0000000110037824 */ /* 0x000fe400078e0203 */
[-C--:B0-----:R-:W-:Y:S02]  /*2110*/  IMAD R12, R36, R4.reuse, RZ ;  /* 0x00000004240c7224 */ /* 0x081fe400078e02ff */
[----:B------:R-:W-:Y:S01]  /*2120*/  IMAD.SHL.U32 R27, R27, 0x80, RZ ;  /* 0x000000801b1b7824 */ /* 0x000fe200078e00ff */
[----:B------:R-:W-:Y:S01]  /*2130*/  SHF.R.S32.HI R14, RZ, 0x1f, R3 ;  /* 0x0000001fff0e7819 */ /* 0x000fe20000011403 */
[----:B------:R-:W-:Y:S02]  /*2140*/  IMAD R0, R9, UR4, RZ ;  /* 0x0000000409007c24 */ /* 0x000fe4000f8e02ff */
[----:B------:R-:W-:Y:S01]  /*2150*/  IMAD.WIDE.U32 R8, R19, R4, R22 ;  /* 0x0000000413087225 */ /* 0x000fe200078e0016 */
[----:B------:R-:W-:-:S03]  /*2160*/  LEA.HI R106, R14, R3, RZ, 0x4 ;  /* 0x000000030e6a7211 */ /* 0x000fc600078f20ff */
[----:B------:R-:W-:Y:S01]  /*2170*/  IMAD R93, R19, R5, R12 ;  /* 0x00000005135d7224 */ /* 0x000fe200078e020c */
[----:B------:R-:W-:Y:S01]  /*2180*/  LOP3.LUT R27, R27, 0x380, RZ, 0xc0, !PT ;  /* 0x000003801b1b7812 */ /* 0x000fe200078ec0ff */
[----:B------:R-:W-:-:S04]  /*2190*/  IMAD.WIDE.U32 R12, R19, R4, R16 ;  /* 0x00000004130c7225 */ /* 0x000fc800078e0010 */
[----:B------:R-:W-:Y:S02]  /*21a0*/  IMAD.IADD R95, R9, 0x1, R93 ;  /* 0x00000001095f7824 */ /* 0x000fe400078e025d */
[----:B------:R-:W-:Y:S01]  /*21b0*/  IMAD.IADD R93, R93, 0x1, R13 ;  /* 0x000000015d5d7824 */ /* 0x000fe200078e020d */
[----:B------:R-:W-:Y:S01]  /*21c0*/  LOP3.LUT R13, R29, 0x70, R106, 0xf8, !PT ;  /* 0x000000701d0d7812 */ /* 0x000fe200078ef86a */
[----:B------:R-:W-:Y:S01]  /*21d0*/  IMAD.MOV.U32 R92, RZ, RZ, R12 ;  /* 0x000000ffff5c7224 */ /* 0x000fe200078e000c */
[--C-:B------:R-:W-:Y:S01]  /*21e0*/  LOP3.LUT R12, R27, 0x70, R106.reuse, 0xf8, !PT ;  /* 0x000000701b0c7812 */ /* 0x100fe200078ef86a */
[C---:B------:R-:W-:Y:S02]  /*21f0*/  VIADD R27, R19.reuse, 0x60 ;  /* 0x00000060131b7836 */ /* 0x040fe40000000000 */
[C---:B------:R-:W-:Y:S01]  /*2200*/  VIADD R29, R19.reuse, 0x20 ;  /* 0x00000020131d7836 */ /* 0x040fe20000000000 */
[----:B------:R-:W-:Y:S01]  /*2210*/  LOP3.LUT R9, R30, 0x70, R106, 0xf8, !PT ;  /* 0x000000701e097812 */ /* 0x000fe200078ef86a */
[----:B------:R-:W-:-:S02]  /*2220*/  IMAD.SHL.U32 R30, R19, 0x80, RZ ;  /* 0x00000080131e7824 */ /* 0x000fc400078e00ff */
[----:B------:R-:W-:Y:S02]  /*2230*/  IMAD.SHL.U32 R27, R27, 0x80, RZ ;  /* 0x000000801b1b7824 */ /* 0x000fe400078e00ff */
[----:B------:R-:W-:Y:S02]  /*2240*/  IMAD.SHL.U32 R29, R29, 0x80, RZ ;  /* 0x000000801d1d7824 */ /* 0x000fe400078e00ff */
[----:B------:R-:W-:Y:S01]  /*2250*/  IMAD.MOV.U32 R94, RZ, RZ, R8 ;  /* 0x000000ffff5e7224 */ /* 0x000fe200078e0008 */
[----:B------:R-:W-:Y:S02]  /*2260*/  LEA.HI R8, R14, R3, RZ, 0x7 ;  /* 0x000000030e087211 */ /* 0x000fe400078f38ff */
[----:B------:R-:W-:Y:S02]  /*2270*/  LOP3.LUT R30, R30, 0x380, RZ, 0xc0, !PT ;  /* 0x000003801e1e7812 */ /* 0x000fe400078ec0ff */
[----:B------:R-:W-:Y:S02]  /*2280*/  LOP3.LUT R29, R29, 0x380, RZ, 0xc0, !PT ;  /* 0x000003801d1d7812 */ /* 0x000fe400078ec0ff */
[----:B------:R-:W-:Y:S01]  /*2290*/  LOP3.LUT R27, R27, 0x380, RZ, 0xc0, !PT ;  /* 0x000003801b1b7812 */ /* 0x000fe200078ec0ff */
[----:B------:R-:W-:Y:S01]  /*22a0*/  IMAD.SHL.U32 R8, R8, 0x80, RZ ;  /* 0x0000008008087824 */ /* 0x000fe200078e00ff */
[----:B------:R-:W-:Y:S01]  /*22b0*/  LOP3.LUT R3, R35, 0x70, R106, 0xf8, !PT ;  /* 0x0000007023037812 */ /* 0x000fe200078ef86a */
[----:B------:R-:W-:Y:S01]  /*22c0*/  IMAD R51, R101, UR5, R0 ;  /* 0x0000000565337c24 */ /* 0x000fe2000f8e0200 */
[----:B------:R-:W-:Y:S01]  /*22d0*/  SHF.R.U32.HI R30, RZ, 0x3, R30 ;  /* 0x00000003ff1e7819 */ /* 0x000fe2000001161e */
[----:B------:R-:W-:Y:S01]  /*22e0*/  IMAD R0, R36, R32, RZ ;  /* 0x0000002024007224 */ /* 0x000fe200078e02ff */
[----:B------:R-:W-:-:S02]  /*22f0*/  SHF.R.U32.HI R29, RZ, 0x3, R29 ;  /* 0x00000003ff1d7819 */ /* 0x000fc4000001161d */
[----:B------:R-:W-:Y:S01]  /*2300*/  SHF.R.U32.HI R27, RZ, 0x3, R27 ;  /* 0x00000003ff1b7819 */ /* 0x000fe2000001161b */
[----:B------:R-:W-:Y:S01]  /*2310*/  IMAD.WIDE.U32 R100, R101, UR4, R6 ;  /* 0x0000000465647c25 */ /* 0x000fe2000f8e0006 */
[----:B------:R-:W-:Y:S01]  /*2320*/  LOP3.LUT R8, R8, 0xffffc000, RZ, 0xc0, !PT ;  /* 0xffffc00008087812 */ /* 0x000fe200078ec0ff */
[----:B------:R-:W-:Y:S01]  /*2330*/  ULDC UR4, c[0x0][0x2f4] ;  /* 0x0000bd0000047ab9 */ /* 0x000fe20000000800 */
[----:B------:R-:W-:Y:S01]  /*2340*/  LOP3.LUT R3, R3, R30, RZ, 0x3c, !PT ;  /* 0x0000001e03037212 */ /* 0x000fe200078e3cff */
[C---:B------:R-:W-:Y:S01]  /*2350*/  IMAD R15, R19.reuse, R33, R0 ;  /* 0x00000021130f7224 */ /* 0x040fe200078e0200 */
[----:B-----5:R-:W-:Y:S01]  /*2360*/  SHF.R.S32.HI R31, RZ, 0x1f, R113 ;  /* 0x0000001fff1f7819 */ /* 0x020fe20000011471 */
[----:B------:R-:W-:Y:S01]  /*2370*/  IMAD.WIDE.U32 R6, R19, R32, R22 ;  /* 0x0000002013067225 */ /* 0x000fe200078e0016 */
[----:B------:R-:W-:Y:S02]  /*2380*/  LOP3.LUT R9, R9, R29, RZ, 0x3c, !PT ;  /* 0x0000001d09097212 */ /* 0x000fe400078e3cff */
[----:B------:R-:W-:-:S02]  /*2390*/  LOP3.LUT R13, R13, R132, RZ, 0x3c, !PT ;  /* 0x000000840d0d7212 */ /* 0x000fc400078e3cff */
[----:B------:R-:W-:Y:S02]  /*23a0*/  LOP3.LUT R27, R12, R27, RZ, 0x3c, !PT ;  /* 0x0000001b0c1b7212 */ /* 0x000fe400078e3cff */
[-C--:B--2---:R-:W-:Y:S01]  /*23b0*/  IADD3 R30, R3, R8.reuse, R28 ;  /* 0x00000008031e7210 */ /* 0x084fe20007ffe01c */
[----:B------:R-:W-:Y:S01]  /*23c0*/  IMAD.IADD R7, R7, 0x1, R15 ;  /* 0x0000000107077824 */ /* 0x000fe200078e020f */
[-C--:B------:R-:W-:Y:S01]  /*23d0*/  IADD3 R29, R9, R8.reuse, R26 ;  /* 0x00000008091d7210 */ /* 0x080fe20007ffe01a */
[----:B------:R-:W-:Y:S01]  /*23e0*/  IMAD.IADD R11, R15, 0x1, R11 ;  /* 0x000000010f0b7824 */ /* 0x000fe200078e020b */
[-C--:B------:R-:W-:Y:S02]  /*23f0*/  IADD3 R28, R13, R8.reuse, R21 ;  /* 0x000000080d1c7210 */ /* 0x080fe40007ffe015 */
[----:B------:R-:W-:Y:S01]  /*2400*/  IADD3 R27, R27, R8, R20 ;  /* 0x000000081b1b7210 */ /* 0x000fe20007ffe014 */
[----:B------:R-:W-:Y:S01]  /*2410*/  IMAD R8, R31, R4, RZ ;  /* 0x000000041f087224 */ /* 0x000fe200078e02ff */
[----:B------:R-:W-:Y:S01]  /*2420*/  SHF.L.U64.HI R12, R4, 0x5, R5 ;  /* 0x00000005040c7819 */ /* 0x000fe20000010205 */
[----:B------:R-:W-:-:S04]  /*2430*/  IMAD.WIDE.U32 R98, R113, R32, R6 ;  /* 0x0000002071627225 */ /* 0x000fc800078e0006 */
[C---:B------:R-:W-:Y:S01]  /*2440*/  IMAD.WIDE.U32 R96, R113.reuse, R32, R10 ;  /* 0x0000002071607225 */ /* 0x040fe200078e000a */
[C-C-:B------:R-:W-:Y:S02]  /*2450*/  SHF.L.U64.HI R11, R4.reuse, 0x6, R5.reuse ;  /* 0x00000006040b7819 */ /* 0x140fe40000010205 */
[C---:B------:R-:W-:Y:S01]  /*2460*/  SHF.L.U64.HI R10, R4.reuse, 0x7, R5 ;  /* 0x00000007040a7819 */ /* 0x040fe20000010205 */
[----:B------:R-:W-:Y:S02]  /*2470*/  IMAD R49, R113, R5, R8 ;  /* 0x0000000571317224 */ /* 0x000fe400078e0208 */
[----:B------:R-:W-:Y:S02]  /*2480*/  VIADD R35, R19, 0x40 ;  /* 0x0000004013237836 */ /* 0x000fe40000000000 */
[C---:B------:R-:W-:Y:S02]  /*2490*/  IMAD.SHL.U32 R9, R4.reuse, 0x20, RZ ;  /* 0x0000002004097824 */ /* 0x040fe400078e00ff */
[----:B------:R-:W-:-:S02]  /*24a0*/  IMAD.SHL.U32 R8, R4, 0x40, RZ ;  /* 0x0000004004087824 */ /* 0x000fc400078e00ff */
[----:B------:R-:W-:-:S04]  /*24b0*/  IMAD.WIDE.U32 R94, R113, R4, R94 ;  /* 0x00000004715e7225 */ /* 0x000fc800078e005e */
[----:B------:R-:W-:-:S04]  /*24c0*/  IMAD.WIDE.U32 R92, R113, R4, R92 ;  /* 0x00000004715c7225 */ /* 0x000fc800078e005c */
[----:B------:R-:W-:Y:S02]  /*24d0*/  IMAD.SHL.U32 R7, R4, 0x80, RZ ;  /* 0x0000008004077824 */ /* 0x000fe400078e00ff */
[----:B------:R-:W-:Y:S01]  /*24e0*/  IMAD R4, R36, R104, RZ ;  /* 0x0000006824047224 */ /* 0x000fe200078e02ff */
[----:B------:R-:W-:Y:S02]  /*24f0*/  SHF.R.S32.HI R117, RZ, 0x1f, R35 ;  /* 0x0000001fff757819 */ /* 0x000fe40000011423 */
[C---:B------:R-:W-:Y:S01]  /*2500*/  IADD3 R88, P0, R19.reuse, R88, RZ ;  /* 0x0000005813587210 */ /* 0x040fe20007f1e0ff */
[----:B------:R-:W-:Y:S02]  /*2510*/  IMAD R35, R19, R105, R4 ;  /* 0x0000006913237224 */ /* 0x000fe400078e0204 */
[----:B------:R-:W-:Y:S01]  /*2520*/  IMAD R14, R31, R32, RZ ;  /* 0x000000201f0e7224 */ /* 0x000fe200078e02ff */
[----:B------:R-:W-:Y:S01]  /*2530*/  IADD3 R4, P1, R90, R130, RZ ;  /* 0x000000825a047210 */ /* 0x000fe20007f3e0ff */
[----:B------:R-:W-:-:S02]  /*2540*/  IMAD.IADD R5, R35, 0x1, R131 ;  /* 0x0000000123057824 */ /* 0x000fc400078e0283 */
[----:B------:R-:W-:Y:S01]  /*2550*/  IMAD.X R89, R36, 0x1, R41, P0 ;  /* 0x0000000124597824 */ /* 0x000fe200000e0629 */
[----:B------:R-:W-:Y:S01]  /*2560*/  IADD3 R40, P0, R102, R46, RZ ;  /* 0x0000002e66287210 */ /* 0x000fe20007f1e0ff */
[----:B------:R-:W-:Y:S01]  /*2570*/  IMAD R39, R113, R33, R14 ;  /* 0x0000002171277224 */ /* 0x000fe200078e020e */
[C-C-:B------:R-:W-:Y:S01]  /*2580*/  SHF.L.U64.HI R26, R32.reuse, 0x5, R33.reuse ;  /* 0x00000005201a7819 */ /* 0x140fe20000010221 */
[C---:B------:R-:W-:Y:S01]  /*2590*/  IMAD.SHL.U32 R14, R32.reuse, 0x40, RZ ;  /* 0x00000040200e7824 */ /* 0x040fe200078e00ff */
[C-C-:B------:R-:W-:Y:S01]  /*25a0*/  SHF.L.U64.HI R21, R32.reuse, 0x6, R33.reuse ;  /* 0x0000000620157819 */ /* 0x140fe20000010221 */
[C---:B------:R-:W-:Y:S01]  /*25b0*/  IMAD.SHL.U32 R13, R32.reuse, 0x80, RZ ;  /* 0x00000080200d7824 */ /* 0x040fe200078e00ff */
[C---:B------:R-:W-:Y:S01]  /*25c0*/  SHF.L.U64.HI R20, R32.reuse, 0x7, R33 ;  /* 0x0000000720147819 */ /* 0x040fe20000010221 */
[----:B------:R-:W-:Y:S01]  /*25d0*/  IMAD.IADD R35, R47, 0x1, R35 ;  /* 0x000000012f237824 */ /* 0x000fe200078e0223 */
[----:B------:R-:W-:Y:S01]  /*25e0*/  SHF.L.U32 R15, R32, 0x5, RZ ;  /* 0x00000005200f7819 */ /* 0x000fe200000006ff */
[----:B------:R-:W-:Y:S01]  /*25f0*/  IMAD.IADD R42, R103, 0x1, R43 ;  /* 0x00000001672a7824 */ /* 0x000fe200078e022b */
[----:B------:R-:W-:Y:S01]  /*2600*/  IADD3.X R32, R5, R91, RZ, P1, !PT ;  /* 0x0000005b05207210 */ /* 0x000fe20000ffe4ff */
[----:B------:R-:W-:Y:S01]  /*2610*/  VIADD R6, R16, 0x80 ;  /* 0x0000008010067836 */ /* 0x000fe20000000000 */
[----:B------:R-:W-:-:S02]  /*2620*/  P2R R0, PR, RZ, 0x4 ;  /* 0x00000004ff007803 */ /* 0x000fc40000000000 */
[----:B------:R-:W-:Y:S01]  /*2630*/  IADD3 R33, P1, R4, R90, RZ ;  /* 0x0000005a04217210 */ /* 0x000fe20007f3e0ff */
[--C-:B------:R-:W-:Y:S01]  /*2640*/  IMAD.X R45, R35, 0x1, R42.reuse, P0 ;  /* 0x00000001232d7824 */ /* 0x100fe200000e062a */
[----:B------:R-:W-:Y:S02]  /*2650*/  IADD3 R43, P3, R102, 0x80, RZ ;  /* 0x00000080662b7810 */ /* 0x000fe40007f7e0ff */
[----:B------:R-:W-:Y:S02]  /*2660*/  IADD3 R44, P2, R40, 0x80, RZ ;  /* 0x00000080282c7810 */ /* 0x000fe40007f5e0ff */
[----:B------:R-:W-:Y:S01]  /*2670*/  LOP3.LUT R41, R106, 0xfffffff0, RZ, 0xc0, !PT ;  /* 0xfffffff06a297812 */ /* 0x000fe200078ec0ff */
[----:B------:R-:W-:Y:S01]  /*2680*/  IMAD.X R36, R32, 0x1, R91, P1 ;  /* 0x0000000120247824 */ /* 0x000fe200008e065b */
[C---:B------:R-:W-:Y:S01]  /*2690*/  SHF.L.U64.HI R3, R104.reuse, 0x7, R105 ;  /* 0x0000000768037819 */ /* 0x040fe20000010269 */
[----:B------:R-:W-:Y:S01]  /*26a0*/  IMAD.IADD R37, R99, 0x1, R39 ;  /* 0x0000000163257824 */ /* 0x000fe200078e0227 */
[----:B------:R-:W-:Y:S01]  /*26b0*/  SHF.L.U64.HI R31, R104, 0x6, R105 ;  /* 0x00000006681f7819 */ /* 0x000fe20000010269 */
[----:B------:R-:W-:Y:S01]  /*26c0*/  IMAD.IADD R38, R39, 0x1, R97 ;  /* 0x0000000127267824 */ /* 0x000fe200078e0261 */
[----:B------:R-:W-:Y:S01]  /*26d0*/  IADD3 R39, R95, R49, RZ ;  /* 0x000000315f277210 */ /* 0x000fe20007ffe0ff */
[----:B------:R-:W-:Y:S01]  /*26e0*/  IMAD.IADD R105, R49, 0x1, R93 ;  /* 0x0000000131697824 */ /* 0x000fe200078e025d */
[----:B------:R-:W-:Y:S01]  /*26f0*/  @!P6 BAR.SYNC.DEFER_BLOCKING 0x9, 0x100 ;  /* 0x024400000000eb1d */ /* 0x000fe20000010000 */
[----:B------:R-:W-:Y:S01]  /*2700*/  ISETP.GE.AND P0, PT, R16, UR4, PT ;  /* 0x0000000410007c0c */ /* 0x000fe2000bf06270 */
[----:B------:R-:W-:Y:S01]  /*2710*/  IMAD.X R108, RZ, RZ, R42, P3 ;  /* 0x000000ffff6c7224 */ /* 0x000fe200018e062a */
[----:B------:R-:W-:Y:S01]  /*2720*/  ISETP.GE.AND P1, PT, R6, UR4, PT ;  /* 0x0000000406007c0c */ /* 0x000fe2000bf26270 */
[----:B------:R-:W-:Y:S01]  /*2730*/  IMAD.X R109, RZ, RZ, R45, P2 ;  /* 0x000000ffff6d7224 */ /* 0x000fe200010e062d */
[----:B------:R-:W-:Y:S01]  /*2740*/  SHF.R.S32.HI R106, RZ, 0x4, R106 ;  /* 0x00000004ff6a7819 */ /* 0x000fe2000001146a */
[----:B------:R-:W-:Y:S01]  /*2750*/  IMAD.IADD R110, R101, 0x1, R51 ;  /* 0x00000001656e7824 */ /* 0x000fe200078e0233 */
[----:B------:R-:W-:-:S09]  /*2760*/  SHF.R.S32.HI R107, RZ, 0x1f, R41 ;  /* 0x0000001fff6b7819 */ /* 0x000fd20000011429 */
.L_x_2436:
[----:B------:R-:W2:Y:S01]  /*2770*/  LDL R48, [R1+0x4c] ;  /* 0x00004c0001307983 */ /* 0x000ea20000100800 */
[----:B------:R-:W0:Y:S01]  /*2780*/  LDC R122, c[0x0][0x3f4] ;  /* 0x0000fd00ff7a7b82 */ /* 0x000e220000000800 */
[----:B------:R-:W-:Y:S01]  /*2790*/  IADD3 R25, R25, -0x1, RZ ;  /* 0xffffffff19197810 */ /* 0x000fe20007ffe0ff */
[----:B------:R-:W-:Y:S05]  /*27a0*/  YIELD ;  /* 0x0000000000007946 */ /* 0x000fea0003800000 */
[----:B------:R-:W-:Y:S01]  /*27b0*/  ISETP.GT.AND P3, PT, R25, R24, PT ;  /* 0x000000181900720c */ /* 0x000fe20003f64270 */
[----:B------:R-:W-:Y:S03]  /*27c0*/  BSSY B0, `(.L_x_2353) ;  /* 0x0000961000007945 */ /* 0x000fe60003800000 */
[----:B------:R-:W-:-:S02]  /*27d0*/  P2R R112, PR, RZ, 0x8 ;  /* 0x00000008ff707803 */ /* 0x000fc40000000000 */
[----:B0-----:R-:W-:Y:S01]  /*27e0*/  ISETP.GE.AND P2, PT, R122, 0x1, PT ;  /* 0x000000017a00780c */ /* 0x001fe20003f46270 */
[----:B--2---:R-:W-:-:S04]  /*27f0*/  IMAD R49, R232, 0x8000, R48 ;  /* 0x00008000e8317824 */ /* 0x004fc800078e0230 */
[----:B------:R-:W-:-:S08]  /*2800*/  IMAD.IADD R114, R18, 0x1, R49 ;  /* 0x0000000112727824 */ /* 0x000fd000078e0231 */
        /* <DEDUP_REMOVED lines=43> */
.L_x_2357:
[----:B------:R-:W-:Y:S05]  /*2ac0*/  BSYNC B1 ;  /* 0x0000000000017941 */ /* 0x000fea0003800000 */
.L_x_2356:
[----:B0-----:R-:W-:Y:S01]  /*2ad0*/  VIADD R52, R19, 0x20 ;  /* 0x0000002013347836 */ /* 0x001fe20000000000 */
[----:B------:R-:W-:Y:S01]  /*2ae0*/  BSSY B1, `(.L_x_2358) ;  /* 0x0000024000017945 */ /* 0x000fe20003800000 */
[----:B------:R-:W-:Y:S02]  /*2af0*/  CS2R R72, SRZ ;  /* 0x0000000000487805 */ /* 0x000fe4000001ff00 */
[----:B------:R-:W-:Y:S02]  /*2b00*/  CS2R R70, SRZ ;  /* 0x0000000000467805 */ /* 0x000fe4000001ff00 */
[----:B------:R-:W-:Y:S02]  /*2b10*/  CS2R R60, SRZ ;  /* 0x00000000003c7805 */ /* 0x000fe4000001ff00 */
[----:B------:R-:W-:Y:S02]  /*2b20*/  ISETP.GE.AND P3, PT, R52, R115, PT ;  /* 0x000000733400720c */ /* 0x000fe40003f66270 */
[----:B------:R-:W-:-:S02]  /*2b30*/  CS2R R52, SRZ ;  /* 0x0000000000347805 */ /* 0x000fc4000001ff00 */
[----:B------:R-:W-:Y:S02]  /*2b40*/  CS2R R64, SRZ ;  /* 0x0000000000407805 */ /* 0x000fe4000001ff00 */
[----:B------:R-:W-:Y:S02]  /*2b50*/  CS2R R62, SRZ ;  /* 0x00000000003e7805 */ /* 0x000fe4000001ff00 */
[----:B------:R-:W-:Y:S02]  /*2b60*/  CS2R R66, SRZ ;  /* 0x0000000000427805 */ /* 0x000fe4000001ff00 */
[----:B------:R-:W-:Y:S02]  /*2b70*/  CS2R R56, SRZ ;  /* 0x0000000000387805 */ /* 0x000fe4000001ff00 */
[----:B------:R-:W-:Y:S02]  /*2b80*/  CS2R R54, SRZ ;  /* 0x0000000000367805 */ /* 0x000fe4000001ff00 */
[----:B------:R-:W-:-:S02]  /*2b90*/  CS2R R58, SRZ ;  /* 0x00000000003a7805 */ /* 0x000fc4000001ff00 */
[----:B-----5:R-:W-:Y:S01]  /*2ba0*/  MOV R135, R76 ;  /* 0x0000004c00877202 */ /* 0x020fe20000000f00 */
[----:B------:R-:W-:Y:S01]  /*2bb0*/  IMAD.MOV.U32 R143, RZ, RZ, R80 ;  /* 0x000000ffff8f7224 */ /* 0x000fe200078e0050 */
[----:B------:R-:W-:Y:S01]  /*2bc0*/  CS2R R74, SRZ ;  /* 0x00000000004a7805 */ /* 0x000fe2000001ff00 */
        /* <DEDUP_REMOVED lines=21> */
.L_x_2359:
[----:B------:R-:W-:Y:S05]  /*2d20*/  BSYNC B1 ;  /* 0x0000000000017941 */ /* 0x000fea0003800000 */
.L_x_2358:
        /* <DEDUP_REMOVED lines=25> */
.L_x_2361:
[----:B------:R-:W-:Y:S05]  /*2ec0*/  BSYNC B1 ;  /* 0x0000000000017941 */ /* 0x000fea0003800000 */
.L_x_2360:
[----:B0-----:R-:W-:Y:S01]  /*2ed0*/  VIADD R84, R19, 0x60 ;  /* 0x0000006013547836 */ /* 0x001fe20000000000 */
[----:B------:R-:W-:Y:S04]  /*2ee0*/  BSSY B1, `(.L_x_2362) ;  /* 0x000001d000017945 */ /* 0x000fe80003800000 */
        /* <DEDUP_REMOVED lines=28> */
.L_x_2363:
[----:B------:R-:W-:Y:S05]  /*30b0*/  BSYNC B1 ;  /* 0x0000000000017941 */ /* 0x000fea0003800000 */
.L_x_2362:
[----:B------:R-:W-:Y:S01]  /*30c0*/  UISETP.NE.AND UP0, UPT, UR45, 0x3, UPT ;  /* 0x000000032d00788c */ /* 0x000fe2000bf05270 */
[----:B------:R-:W-:Y:S01]  /*30d0*/  IMAD.MOV.U32 R142, RZ, RZ, R78 ;  /* 0x000000ffff8e7224 */ /* 0x000fe200078e004e */
[----:B-----5:R-:W-:Y:S01]  /*30e0*/  MOV R128, R60 ;  /* 0x0000003c00807202 */ /* 0x020fe20000000f00 */
[----:B------:R-:W-:Y:S01]  /*30f0*/  IMAD.MOV.U32 R153, RZ, RZ, R82 ;  /* 0x000000ffff997224 */ /* 0x000fe200078e0052 */
[----:B------:R-:W-:Y:S01]  /*3100*/  MOV R86, R58 ;  /* 0x0000003a00567202 */ /* 0x000fe20000000f00 */
[----:B------:R-:W-:Y:S01]  /*3110*/  IMAD.MOV.U32 R136, RZ, RZ, R68 ;  /* 0x000000ffff887224 */ /* 0x000fe200078e0044 */
[----:B------:R-:W-:Y:S01]  /*3120*/  PLOP3.LUT P5, PT, PT, PT, UP0, 0x80, 0x0 ;  /* 0x000000000000781c */ /* 0x000fe20003faf008 */
[----:B------:R-:W-:Y:S02]  /*3130*/  IMAD.MOV.U32 R138, RZ, RZ, R72 ;  /* 0x000000ffff8a7224 */ /* 0x000fe400078e0048 */
[----:B------:R-:W-:Y:S02]  /*3140*/  IMAD.MOV.U32 R137, RZ, RZ, R70 ;  /* 0x000000ffff897224 */ /* 0x000fe400078e0046 */
[----:B------:R-:W-:-:S02]  /*3150*/  IMAD.MOV.U32 R139, RZ, RZ, R74 ;  /* 0x000000ffff8b7224 */ /* 0x000fc400078e004a */
[----:B------:R-:W-:Y:S02]  /*3160*/  IMAD.MOV.U32 R133, RZ, RZ, R64 ;  /* 0x000000ffff857224 */ /* 0x000fe400078e0040 */
[----:B------:R-:W-:Y:S02]  /*3170*/  IMAD.MOV.U32 R129, RZ, RZ, R62 ;  /* 0x000000ffff817224 */ /* 0x000fe400078e003e */
[----:B------:R-:W-:Y:S02]  /*3180*/  IMAD.MOV.U32 R134, RZ, RZ, R66 ;  /* 0x000000ffff867224 */ /* 0x000fe400078e0042 */
[----:B------:R-:W-:Y:S02]  /*3190*/  IMAD.MOV.U32 R84, RZ, RZ, R52 ;  /* 0x000000ffff547224 */ /* 0x000fe400078e0034 */
[----:B------:R-:W-:Y:S02]  /*31a0*/  IMAD.MOV.U32 R87, RZ, RZ, R56 ;  /* 0x000000ffff577224 */ /* 0x000fe400078e0038 */
[----:B------:R-:W-:Y:S01]  /*31b0*/  IMAD.MOV.U32 R85, RZ, RZ, R54 ;  /* 0x000000ffff557224 */ /* 0x000fe200078e0036 */
[----:B------:R-:W-:Y:S06]  /*31c0*/  @!P5 BRA `(.L_x_2364) ;  /* 0x000000000004d947 */ /* 0x000fec0003800000 */
[----:B------:R-:W-:Y:S01]  /*31d0*/  BPT.TRAP 0x1 ;  /* 0x000000040000795c */ /* 0x000fe20000300000 */
.L_x_2364:
[----:B------:R-:W-:Y:S01]  /*31e0*/  IMAD R111, R232, 0x8, R18 ;  /* 0x00000008e86f7824 */ /* 0x000fe200078e0212 */
[----:B------:R-:W-:Y:S01]  /*31f0*/  SHF.L.U32 R124, R236, 0x1f, RZ ;  /* 0x0000001fec7c7819 */ /* 0x000fe200000006ff */
[----:B------:R-:W-:Y:S03]  /*3200*/  BSSY B1, `(.L_x_2365) ;  /* 0x0000003000017945 */ /* 0x000fe60003800000 */
[----:B------:R-:W1:Y:S02]  /*3210*/  SYNCS.PHASECHK.TRANS64.TRYWAIT P6, [R111+URZ+0x38890], R124 ;  /* 0x0388907c6f0075a7 */ /* 0x000e6400080c017f */
[----:B-1----:R-:W-:Y:S05]  /*3220*/  @!P6 BRA `(.L_x_2366) ;  /* 0x0000029000c8e947 */ /* 0x002fea0003800000 */
.L_x_2684:
[----:B------:R-:W-:Y:S05]  /*3230*/  BSYNC B1 ;  /* 0x0000000000017941 */ /* 0x000fea0003800000 */
.L_x_2365:
[----:B------:R-:W-:Y:S04]  /*3240*/  BSSY B1, `(.L_x_2367) ;  /* 0x00000f0000017945 */ /* 0x000fe80003800000 */
[----:B------:R-:W-:Y:S05]  /*3250*/  @P2 BRA `(.L_x_2368) ;  /* 0x0000000c00b82947 */ /* 0x000fea0003800000 */
[----:B------:R-:W-:Y:S01]  /*3260*/  IADD3 R140, P2, R46, R120, RZ ;  /* 0x000000782e8c7210 */ /* 0x000fe20007f5e0ff */
[----:B------:R-:W-:Y:S04]  /*3270*/  BSSY B2, `(.L_x_2369) ;  /* 0x0000077000027945 */ /* 0x000fe80003800000 */
[----:B------:R-:W-:Y:S01]  /*3280*/  IMAD.X R141, R123, 0x1, R35, P2 ;  /* 0x000000017b8d7824 */ /* 0x000fe200010e0623 */
[----:B------:R-:W-:Y:S07]  /*3290*/  @P0 BRA `(.L_x_2370) ;  /* 0x0000000400d00947 */ /* 0x000fee0003800000 */
        /* <DEDUP_REMOVED lines=111> */
.L_x_2372:
[----:B------:R-:W-:Y:S05]  /*3990*/  BSYNC B3 ;  /* 0x0000000000037941 */ /* 0x000fea0003800000 */
.L_x_2371:
[----:B------:R-:W-:Y:S02]  /*39a0*/  ULDC.64 UR4, c[0x0][0x2e8] ;  /* 0x0000ba0000047ab9 */ /* 0x000fe40000000a00 */
[----:B------:R-:W-:-:S04]  /*39b0*/  IADD3 R80, P2, P6, R140, UR4, R102 ;  /* 0x000000048c507c10 */ /* 0x000fc8000fe5e066 */
[----:B------:R-:W-:-:S05]  /*39c0*/  IADD3.X R81, R141, UR5, R42, P2, P6 ;  /* 0x000000058d517c10 */ /* 0x000fca00097ec42a */
[----:B--2---:R2:W-:Y:S04]  /*39d0*/  STG.E.128 desc[UR46][R80.64], R48 ;  /* 0x0000003050007986 */ /* 0x0045e8000c101d2e */
.L_x_2370:
[----:B------:R-:W-:Y:S05]  /*39e0*/  BSYNC B2 ;  /* 0x0000000000027941 */ /* 0x000fea0003800000 */
.L_x_2369:
        /* <DEDUP_REMOVED lines=20> */
[----:B------:R-:W-:Y:S01]  /*3b30*/  LOP3.LUT R77, R77, 0xff00, R78, 0xf8, !PT ;  /* 0x0000ff004d4d7812 */ /* 0x000fe200078ef84e */
[----:B------:R-:W-:Y:S01]  /*3b40*/  IMAD.U32 R78, R82, 0x10000, RZ ;  /* 0x00010000524e7824 */ /* 0x000fe200078e00ff */
[----:B------:R-:W-:-:S02]  /*3b50*/  LOP3.LUT R80, R79, 0xff00, R80, 0xf8, !PT ;  /* 0x0000ff004f507812 */ /* 0x000fc400078ef850 */
        /* <DEDUP_REMOVED lines=8> */
[----:B------:R-:W-:Y:S02]  /*3be0*/  HADD2.F32 R143, -RZ, R79.H1_H1 ;  /* 0x3000004fff8f7230 */ /* 0x000fe40000004100 */
[----:B------:R-:W-:Y:S01]  /*3bf0*/  FMUL.FTZ R147, R77, R83 ;  /* 0x000000534d937220 */ /* 0x000fe20000410000 */
[----:B------:R-:W-:-:S02]  /*3c00*/  HADD2.F32 R81, -RZ, R80.H0_H0 ;  /* 0x20000050ff517230 */ /* 0x000fc40000004100 */
        /* <DEDUP_REMOVED lines=78> */
.L_x_2374:
[----:B------:R-:W-:Y:S05]  /*40f0*/  BSYNC B2 ;  /* 0x0000000000027941 */ /* 0x000fea0003800000 */
.L_x_2373:
[----:B------:R-:W-:Y:S02]  /*4100*/  ULDC.64 UR4, c[0x0][0x2e8] ;  /* 0x0000ba0000047ab9 */ /* 0x000fe40000000a00 */
[----:B------:R-:W-:-:S04]  /*4110*/  IADD3 R76, P2, P6, R43, UR4, R140 ;  /* 0x000000042b4c7c10 */ /* 0x000fc8000fe5e08c */
[----:B------:R-:W-:-:S05]  /*4120*/  IADD3.X R77, R108, UR5, R141, P2, P6 ;  /* 0x000000056c4d7c10 */ /* 0x000fca00097ec48d */
[----:B--2---:R3:W-:Y:S04]  /*4130*/  STG.E.128 desc[UR46][R76.64], R48 ;  /* 0x000000304c007986 */ /* 0x0047e8000c101d2e */
.L_x_2368:
[----:B------:R-:W-:Y:S05]  /*4140*/  BSYNC B1 ;  /* 0x0000000000017941 */ /* 0x000fea0003800000 */
.L_x_2367:
        /* <DEDUP_REMOVED lines=117> */
.L_x_2380:
[----:B------:R-:W-:Y:S05]  /*48a0*/  BSYNC B3 ;  /* 0x0000000000037941 */ /* 0x000fea0003800000 */
.L_x_2379:
[----:B------:R-:W-:Y:S02]  /*48b0*/  ULDC.64 UR4, c[0x0][0x2e8] ;  /* 0x0000ba0000047ab9 */ /* 0x000fe40000000a00 */
[----:B------:R-:W-:-:S04]  /*48c0*/  IADD3 R72, P2, P3, R76, UR4, R102 ;  /* 0x000000044c487c10 */ /* 0x000fc8000fb5e066 */
[----:B------:R-:W-:-:S05]  /*48d0*/  IADD3.X R73, R77, UR5, R42, P2, P3 ;  /* 0x000000054d497c10 */ /* 0x000fca00097e642a */
[----:B--2---:R3:W-:Y:S04]  /*48e0*/  STG.E.128 desc[UR46][R72.64], R48 ;  /* 0x0000003048007986 */ /* 0x0047e8000c101d2e */
.L_x_2378:
[----:B------:R-:W-:Y:S05]  /*48f0*/  BSYNC B2 ;  /* 0x0000000000027941 */ /* 0x000fea0003800000 */
.L_x_2377:
[----:B------:R-:W-:Y:S05]  /*4900*/  @P1 BRA `(.L_x_2376) ;  /* 0x0000000400d01947 */ /* 0x000fea0003800000 */
[----:B0-23--:R0:W2:Y:S01]  /*4910*/  LDS.128 R48, [R114+0x2d400] ;  /* 0x02d4000072307984 */ /* 0x00d0a20000000c00 */
[----:B------:R-:W-:Y:S01]  /*4920*/  ISETP.GE.AND P2, PT, R233, R122, PT ;  /* 0x0000007ae900720c */ /* 0x000fe20003f46270 */
[----:B------:R-:W-:-:S12]  /*4930*/  BSSY B2, `(.L_x_2381) ;  /* 0x000006d000027945 */ /* 0x000fd80003800000 */
[----:B0-----:R-:W-:Y:S05]  /*4940*/  @P2 BRA `(.L_x_2382) ;  /* 0x0000000400ac2947 */ /* 0x001fea0003800000 */
[----:B------:R-:W-:Y:S02]  /*4950*/  SHF.R.U32.HI R73, RZ, 0x8, R71 ;  /* 0x00000008ff497819 */ /* 0x000fe40000011647 */
[--C-:B------:R-:W-:Y:S02]  /*4960*/  SHF.R.U32.HI R78, RZ, 0x10, R69.reuse ;  /* 0x00000010ff4e7819 */ /* 0x100fe40000011645 */
[--C-:B------:R-:W-:Y:S02]  /*4970*/  SHF.R.U32.HI R74, RZ, 0x8, R69.reuse ;  /* 0x00000008ff4a7819 */ /* 0x100fe40000011645 */
[----:B------:R-:W-:Y:S02]  /*4980*/  LOP3.LUT R68, R69, 0xff, RZ, 0xc0, !PT ;  /* 0x000000ff45447812 */ /* 0x000fe400078ec0ff */
[----:B------:R-:W-:Y:S02]  /*4990*/  SHF.R.U32.HI R79, RZ, 0x18, R69 ;  /* 0x00000018ff4f7819 */ /* 0x000fe40000011645 */
[----:B------:R-:W-:-:S02]  /*49a0*/  LOP3.LUT R69, R71, 0xff, RZ, 0xc0, !PT ;  /* 0x000000ff47457812 */ /* 0x000fc400078ec0ff */
[--C-:B------:R-:W-:Y:S02]  /*49b0*/  SHF.R.U32.HI R72, RZ, 0x18, R71.reuse ;  /* 0x00000018ff487819 */ /* 0x100fe40000011647 */
[----:B------:R-:W-:Y:S01]  /*49c0*/  SHF.R.U32.HI R75, RZ, 0x10, R71 ;  /* 0x00000010ff4b7819 */ /* 0x000fe20000011647 */
[----:B------:R-:W-:Y:S01]  /*49d0*/  IMAD.SHL.U32 R71, R73, 0x100, RZ ;  /* 0x0000010049477824 */ /* 0x000fe200078e00ff */
[----:B------:R-:W-:Y:S01]  /*49e0*/  PRMT R72, R72, 0x654, R69 ;  /* 0x0000065448487816 */ /* 0x000fe20000000045 */
[----:B------:R-:W-:Y:S01]  /*49f0*/  IMAD.SHL.U32 R69, R74, 0x100, RZ ;  /* 0x000001004a457824 */ /* 0x000fe200078e00ff */
[----:B------:R-:W-:Y:S01]  /*4a00*/  PRMT R70, R79, 0x654, R68 ;  /* 0x000006544f467816 */ /* 0x000fe20000000044 */
[----:B--2---:R-:W-:Y:S01]  /*4a10*/  IMAD.MOV.U32 R68, RZ, RZ, R48 ;  /* 0x000000ffff447224 */ /* 0x004fe200078e0030 */
[----:B------:R-:W-:Y:S01]  /*4a20*/  LOP3.LUT R74, R72, 0xff00, R71, 0xf8, !PT ;  /* 0x0000ff00484a7812 */ /* 0x000fe200078ef847 */
[----:B------:R-:W-:Y:S01]  /*4a30*/  IMAD.U32 R71, R75, 0x10000, RZ ;  /* 0x000100004b477824 */ /* 0x000fe200078e00ff */
[----:B------:R-:W-:-:S02]  /*4a40*/  LOP3.LUT R70, R70, 0xff00, R69, 0xf8, !PT ;  /* 0x0000ff0046467812 */ /* 0x000fc400078ef845 */
        /* <DEDUP_REMOVED lines=91> */
.L_x_2382:
[----:B------:R-:W-:Y:S05]  /*5000*/  BSYNC B2 ;  /* 0x0000000000027941 */ /* 0x000fea0003800000 */
.L_x_2381:
[----:B------:R-:W-:Y:S02]  /*5010*/  ULDC.64 UR4, c[0x0][0x2e8] ;  /* 0x0000ba0000047ab9 */ /* 0x000fe40000000a00 */
[----:B------:R-:W-:-:S04]  /*5020*/  IADD3 R68, P2, P3, R43, UR4, R76 ;  /* 0x000000042b447c10 */ /* 0x000fc8000fb5e04c */
[----:B------:R-:W-:-:S05]  /*5030*/  IADD3.X R69, R108, UR5, R77, P2, P3 ;  /* 0x000000056c457c10 */ /* 0x000fca00097e644d */
[----:B--2---:R4:W-:Y:S04]  /*5040*/  STG.E.128 desc[UR46][R68.64], R48 ;  /* 0x0000003044007986 */ /* 0x0049e8000c101d2e */
.L_x_2376:
[----:B------:R-:W-:Y:S05]  /*5050*/  BSYNC B1 ;  /* 0x0000000000017941 */ /* 0x000fea0003800000 */
.L_x_2375:
        /* <DEDUP_REMOVED lines=11> */
[----:B------:R-:W-:Y:S01]  /*5110*/  SHF.R.U32.HI R71, RZ, 0x8, R67 ;  /* 0x00000008ff477819 */ /* 0x000fe20000011643 */
[----:B--2---:R-:W-:Y:S01]  /*5120*/  IMAD.MOV.U32 R66, RZ, RZ, R51 ;  /* 0x000000ffff427224 */ /* 0x004fe200078e0033 */
[--C-:B------:R-:W-:Y:S02]  /*5130*/  SHF.R.U32.HI R74, RZ, 0x10, R65.reuse ;  /* 0x00000010ff4a7819 */ /* 0x100fe40000011641 */
[--C-:B------:R-:W-:Y:S02]  /*5140*/  SHF.R.U32.HI R72, RZ, 0x8, R65.reuse ;  /* 0x00000008ff487819 */ /* 0x100fe40000011641 */
[----:B------:R-:W-:Y:S02]  /*5150*/  LOP3.LUT R64, R65, 0xff, RZ, 0xc0, !PT ;  /* 0x000000ff41407812 */ /* 0x000fe400078ec0ff */
[----:B------:R-:W-:Y:S01]  /*5160*/  SHF.R.U32.HI R75, RZ, 0x18, R65 ;  /* 0x00000018ff4b7819 */ /* 0x000fe20000011641 */
[----:B------:R-:W-:Y:S01]  /*5170*/  IMAD.SHL.U32 R51, R72, 0x100, RZ ;  /* 0x0000010048337824 */ /* 0x000fe200078e00ff */
[----:B------:R-:W-:-:S02]  /*5180*/  LOP3.LUT R65, R67, 0xff, RZ, 0xc0, !PT ;  /* 0x000000ff43417812 */ /* 0x000fc400078ec0ff */
[--C-:B------:R-:W-:Y:S02]  /*5190*/  SHF.R.U32.HI R70, RZ, 0x18, R67.reuse ;  /* 0x00000018ff467819 */ /* 0x100fe40000011643 */
[----:B------:R-:W-:Y:S01]  /*51a0*/  SHF.R.U32.HI R73, RZ, 0x10, R67 ;  /* 0x00000010ff497819 */ /* 0x000fe20000011643 */
[----:B------:R-:W-:Y:S01]  /*51b0*/  IMAD.SHL.U32 R67, R71, 0x100, RZ ;  /* 0x0000010047437824 */ /* 0x000fe200078e00ff */
[----:B------:R-:W-:Y:S02]  /*51c0*/  PRMT R70, R70, 0x654, R65 ;  /* 0x0000065446467816 */ /* 0x000fe40000000041 */
[----:B------:R-:W-:Y:S02]  /*51d0*/  PRMT R64, R75, 0x654, R64 ;  /* 0x000006544b407816 */ /* 0x000fe40000000040 */
[----:B------:R-:W-:Y:S01]  /*51e0*/  LOP3.LUT R72, R70, 0xff00, R67, 0xf8, !PT ;  /* 0x0000ff0046487812 */ /* 0x000fe200078ef843 */
[----:B------:R-:W-:Y:S01]  /*51f0*/  IMAD.U32 R67, R73, 0x10000, RZ ;  /* 0x0001000049437824 */ /* 0x000fe200078e00ff */
[----:B------:R-:W-:Y:S01]  /*5200*/  LOP3.LUT R65, R64, 0xff00, R51, 0xf8, !PT ;  /* 0x0000ff0040417812 */ /* 0x000fe200078ef833 */
[----:B------:R-:W-:Y:S01]  /*5210*/  IMAD.U32 R64, R74, 0x10000, RZ ;  /* 0x000100004a407824 */ /* 0x000fe200078e00ff */
[----:B------:R-:W-:-:S02]  /*5220*/  F2FP.F16.E4M3.UNPACK_B R70, R134.H1 ;  /* 0x00000086ff46723e */ /* 0x000fc400030006ff */
[----:B------:R-:W-:Y:S02]  /*5230*/  F2FP.F16.E4M3.UNPACK_B R51, R49 ;  /* 0x00000031ff33723e */ /* 0x000fe400020006ff */
[----:B------:R-:W-:Y:S01]  /*5240*/  LOP3.LUT R73, R72, 0xff0000, R67, 0xf8, !PT ;  /* 0x00ff000048497812 */ /* 0x000fe200078ef843 */
[--C-:B------:R-:W-:Y:S01]  /*5250*/  HADD2.F32 R72, -RZ, R70.reuse.H0_H0 ;  /* 0x20000046ff487230 */ /* 0x100fe20000004100 */
[----:B------:R-:W-:Y:S01]  /*5260*/  LOP3.LUT R71, R65, 0xff0000, R64, 0xf8, !PT ;  /* 0x00ff000041477812 */ /* 0x000fe200078ef840 */
[--C-:B------:R-:W-:Y:S01]  /*5270*/  HADD2.F32 R64, -RZ, R51.reuse.H1_H1 ;  /* 0x30000033ff407230 */ /* 0x100fe20000004100 */
        /* <DEDUP_REMOVED lines=10> */
[----:B------:R-:W-:Y:S01]  /*5320*/  FFMA.FTZ R77, R51, R70, -R76 ;  /* 0x00000046334d7223 */ /* 0x000fe2000001084c */
[----:B------:R-:W-:Y:S02]  /*5330*/  HADD2.F32 R72, -RZ, R67.H1_H1 ;  /* 0x30000043ff487230 */ /* 0x000fe40000004100 */
[----:B------:R-:W-:Y:S01]  /*5340*/  FMUL.FTZ R76, R65, R74 ;  /* 0x0000004a414c7220 */ /* 0x000fe20000410000 */
[----:B------:R-:W-:Y:S01]  /*5350*/  FFMA.FTZ R78, R64, R70, R75 ;  /* 0x00000046404e7223 */ /* 0x000fe2000001004b */
[C---:B------:R-:W-:Y:S01]  /*5360*/  FMUL.FTZ R80, R49.reuse, R74 ;  /* 0x0000004a31507220 */ /* 0x040fe20000410000 */
[----:B------:R-:W-:Y:S01]  /*5370*/  F2FP.F16.E4M3.UNPACK_B R133, R133 ;  /* 0x00000085ff85723e */ /* 0x000fe200020006ff */
[----:B------:R-:W-:Y:S01]  /*5380*/  FFMA.FTZ R74, R49, R72, -R76 ;  /* 0x00000048314a7223 */ /* 0x000fe2000001084c */
[-C--:B------:R-:W-:Y:S01]  /*5390*/  F2FP.F16.E4M3.UNPACK_B R49, R48.reuse.H1 ;  /* 0x00000030ff31723e */ /* 0x080fe200030006ff */
[--C-:B------:R-:W-:Y:S01]  /*53a0*/  HADD2.F32 R67, -RZ, R134.reuse.H1_H1 ;  /* 0x30000086ff437230 */ /* 0x100fe20000004100 */
[----:B------:R-:W-:Y:S01]  /*53b0*/  F2FP.F16.E4M3.UNPACK_B R48, R48 ;  /* 0x00000030ff30723e */ /* 0x000fe200020006ff */
[----:B------:R-:W-:-:S02]  /*53c0*/  HADD2.F32 R134, -RZ, R134.H0_H0 ;  /* 0x20000086ff867230 */ /* 0x000fc40000004100 */
[----:B------:R-:W-:Y:S01]  /*53d0*/  FFMA.FTZ R79, R65, R72, R80 ;  /* 0x00000048414f7223 */ /* 0x000fe20000010050 */
[--C-:B------:R-:W-:Y:S02]  /*53e0*/  HADD2.F32 R51, -RZ, R49.reuse.H0_H0 ;  /* 0x20000031ff337230 */ /* 0x100fe40000004100 */
[----:B------:R-:W-:Y:S02]  /*53f0*/  HADD2.F32 R64, -RZ, R49.H1_H1 ;  /* 0x30000031ff407230 */ /* 0x000fe40000004100 */
[--C-:B------:R-:W-:Y:S02]  /*5400*/  HADD2.F32 R49, -RZ, R48.reuse.H0_H0 ;  /* 0x20000030ff317230 */ /* 0x100fe40000004100 */
[-C--:B------:R-:W-:Y:S01]  /*5410*/  FMUL.FTZ R75, R51, R67.reuse ;  /* 0x00000043334b7220 */ /* 0x080fe20000410000 */
[----:B------:R-:W-:Y:S02]  /*5420*/  HADD2.F32 R48, -RZ, R48.H1_H1 ;  /* 0x30000030ff307230 */ /* 0x000fe40000004100 */
[----:B------:R-:W-:Y:S01]  /*5430*/  FMUL.FTZ R72, R64, R67 ;  /* 0x0000004340487220 */ /* 0x000fe20000410000 */
[----:B------:R-:W-:-:S02]  /*5440*/  HADD2.F32 R65, -RZ, R133.H1_H1 ;  /* 0x30000085ff417230 */ /* 0x000fc40000004100 */
[-C--:B------:R-:W-:Y:S01]  /*5450*/  FMUL.FTZ R67, R49, R134.reuse ;  /* 0x0000008631437220 */ /* 0x080fe20000410000 */
[----:B------:R-:W-:Y:S02]  /*5460*/  HADD2.F32 R133, -RZ, R133.H0_H0 ;  /* 0x20000085ff857230 */ /* 0x000fe40000004100 */
[----:B------:R-:W-:Y:S01]  /*5470*/  FMUL.FTZ R70, R48, R134 ;  /* 0x0000008630467220 */ /* 0x000fe20000410000 */
[----:B------:R-:W-:Y:S01]  /*5480*/  F2FP.SATFINITE.E4M3.F32.PACK_AB_MERGE_C R83, R79, R74, RZ ;  /* 0x0000004a4f53723e */ /* 0x000fe200048070ff */
[-C--:B------:R-:W-:Y:S01]  /*5490*/  FFMA.FTZ R72, R51, R65.reuse, -R72 ;  /* 0x0000004133487223 */ /* 0x080fe20000010848 */
[----:B------:R-:W-:Y:S01]  /*54a0*/  FFMA.FTZ R65, R64, R65, R75 ;  /* 0x0000004140417223 */ /* 0x000fe2000001004b */
        /* <DEDUP_REMOVED lines=39> */
[C---:B------:R-:W-:Y:S01]  /*5720*/  FMUL.FTZ R67, R49.reuse, R70 ;  /* 0x0000004631437220 */ /* 0x040fe20000410000 */
[-C--:B------:R-:W-:Y:S01]  /*5730*/  FFMA.FTZ R51, R48, R71.reuse, -R51 ;  /* 0x0000004730337223 */ /* 0x080fe20000010833 */
[----:B------:R-:W-:Y:S01]  /*5740*/  FFMA.FTZ R50, R50, R71, R73 ;  /* 0x0000004732327223 */ /* 0x000fe20000010049 */
[-C--:B------:R-:W-:Y:S01]  /*5750*/  FFMA.FTZ R64, R49, R65.reuse, -R64 ;  /* 0x0000004131407223 */ /* 0x080fe20000010840 */
[----:B------:R-:W-:Y:S01]  /*5760*/  FFMA.FTZ R67, R66, R65, R67 ;  /* 0x0000004142437223 */ /* 0x000fe20000010043 */
[----:B------:R-:W-:-:S02]  /*5770*/  F2FP.SATFINITE.E4M3.F32.PACK_AB_MERGE_C R80, R81, R80, RZ ;  /* 0x000000505150723e */ /* 0x000fc400048070ff */
[----:B------:R-:W-:Y:S02]  /*5780*/  F2FP.SATFINITE.E4M3.F32.PACK_AB_MERGE_C R50, R50, R51, R72 ;  /* 0x000000333232723e */ /* 0x000fe40004807048 */
[----:B------:R-:W-:Y:S02]  /*5790*/  F2FP.SATFINITE.E4M3.F32.PACK_AB_MERGE_C R49, R78, R77, R83 ;  /* 0x0000004d4e31723e */ /* 0x000fe40004807053 */
[----:B------:R-:W-:Y:S02]  /*57a0*/  F2FP.SATFINITE.E4M3.F32.PACK_AB_MERGE_C R48, R76, R75, R82 ;  /* 0x0000004b4c30723e */ /* 0x000fe40004807052 */
[----:B------:R-:W-:-:S07]  /*57b0*/  F2FP.SATFINITE.E4M3.F32.PACK_AB_MERGE_C R51, R67, R64, R80 ;  /* 0x000000404333723e */ /* 0x000fce0004807050 */
.L_x_2388:
[----:B------:R-:W-:Y:S05]  /*57c0*/  BSYNC B3 ;  /* 0x0000000000037941 */ /* 0x000fea0003800000 */
.L_x_2387:
[----:B------:R-:W-:Y:S02]  /*57d0*/  ULDC.64 UR4, c[0x0][0x2e8] ;  /* 0x0000ba0000047ab9 */ /* 0x000fe40000000a00 */
[----:B------:R-:W-:-:S04]  /*57e0*/  IADD3 R64, P2, P3, R68, UR4, R102 ;  /* 0x0000000444407c10 */ /* 0x000fc8000fb5e066 */
[----:B------:R-:W-:-:S05]  /*57f0*/  IADD3.X R65, R69, UR5, R42, P2, P3 ;  /* 0x0000000545417c10 */ /* 0x000fca00097e642a */
[----:B--2---:R4:W-:Y:S04]  /*5800*/  STG.E.128 desc[UR46][R64.64], R48 ;  /* 0x0000003040007986 */ /* 0x0049e8000c101d2e */
.L_x_2386:
[----:B------:R-:W-:Y:S05]  /*5810*/  BSYNC B2 ;  /* 0x0000000000027941 */ /* 0x000fea0003800000 */
.L_x_2385:
[----:B------:R-:W-:Y:S05]  /*5820*/  @P1 BRA `(.L_x_2384) ;  /* 0x0000000400d81947 */ /* 0x000fea0003800000 */
        /* <DEDUP_REMOVED lines=10> */
[----:B--2---:R-:W-:Y:S01]  /*58d0*/  MOV R62, R51 ;  /* 0x00000033003e7202 */ /* 0x004fe20000000f00 */
[----:B------:R-:W-:Y:S01]  /*58e0*/  IMAD.SHL.U32 R51, R71, 0x100, RZ ;  /* 0x0000010047337824 */ /* 0x000fe200078e00ff */
[----:B------:R-:W-:Y:S01]  /*58f0*/  SHF.R.U32.HI R66, RZ, 0x10, R63 ;  /* 0x00000010ff427819 */ /* 0x000fe2000001163f */
[----:B------:R-:W-:Y:S01]  /*5900*/  IMAD.SHL.U32 R63, R65, 0x100, RZ ;  /* 0x00000100413f7824 */ /* 0x000fe200078e00ff */
[----:B------:R-:W-:Y:S01]  /*5910*/  SHF.R.U32.HI R70, RZ, 0x10, R61 ;  /* 0x00000010ff467819 */ /* 0x000fe2000001163d */
[----:B------:R-:W-:Y:S01]  /*5920*/  IMAD.MOV.U32 R61, RZ, RZ, R50 ;  /* 0x000000ffff3d7224 */ /* 0x000fe200078e0032 */
[----:B------:R-:W-:Y:S01]  /*5930*/  PRMT R60, R73, 0x654, R60 ;  /* 0x00000654493c7816 */ /* 0x000fe2000000003c */
[----:B------:R-:W-:Y:S01]  /*5940*/  IMAD.U32 R66, R66, 0x10000, RZ ;  /* 0x0001000042427824 */ /* 0x000fe200078e00ff */
[----:B------:R-:W-:Y:S02]  /*5950*/  PRMT R64, R67, 0x654, R64 ;  /* 0x0000065443407816 */ /* 0x000fe40000000040 */
        /* <DEDUP_REMOVED lines=94> */
.L_x_2390:
[----:B------:R-:W-:Y:S05]  /*5f40*/  BSYNC B2 ;  /* 0x0000000000027941 */ /* 0x000fea0003800000 */
.L_x_2389:
[----:B------:R-:W-:Y:S02]  /*5f50*/  ULDC.64 UR4, c[0x0][0x2e8] ;  /* 0x0000ba0000047ab9 */ /* 0x000fe40000000a00 */
[----:B------:R-:W-:-:S04]  /*5f60*/  IADD3 R60, P2, P3, R43, UR4, R68 ;  /* 0x000000042b3c7c10 */ /* 0x000fc8000fb5e044 */
[----:B------:R-:W-:-:S05]  /*5f70*/  IADD3.X R61, R108, UR5, R69, P2, P3 ;  /* 0x000000056c3d7c10 */ /* 0x000fca00097e6445 */
[----:B--2---:R0:W-:Y:S04]  /*5f80*/  STG.E.128 desc[UR46][R60.64], R48 ;  /* 0x000000303c007986 */ /* 0x0041e8000c101d2e */
.L_x_2384:
[----:B------:R-:W-:Y:S05]  /*5f90*/  BSYNC B1 ;  /* 0x0000000000017941 */ /* 0x000fea0003800000 */
.L_x_2383:
        /* <DEDUP_REMOVED lines=118> */
.L_x_2395:
[----:B------:R-:W-:Y:S05]  /*6700*/  BSYNC B2 ;  /* 0x0000000000027941 */ /* 0x000fea0003800000 */
.L_x_2394:
[----:B------:R-:W-:Y:S02]  /*6710*/  ULDC.64 UR4, c[0x0][0x2e8] ;  /* 0x0000ba0000047ab9 */ /* 0x000fe40000000a00 */
[----:B------:R-:W-:-:S04]  /*6720*/  IADD3 R56, P2, P3, R120, UR4, R102 ;  /* 0x0000000478387c10 */ /* 0x000fc8000fb5e066 */
[----:B------:R-:W-:-:S05]  /*6730*/  IADD3.X R57, R123, UR5, R42, P2, P3 ;  /* 0x000000057b397c10 */ /* 0x000fca00097e642a */
[----:B--2---:R0:W-:Y:S04]  /*6740*/  STG.E.128 desc[UR46][R56.64], R48 ;  /* 0x0000003038007986 */ /* 0x0041e8000c101d2e */
.L_x_2393:
[----:B------:R-:W-:Y:S05]  /*6750*/  BSYNC B1 ;  /* 0x0000000000017941 */ /* 0x000fea0003800000 */
.L_x_2392:
[----:B------:R-:W-:Y:S05]  /*6760*/  @P1 BRA `(.L_x_2391) ;  /* 0x0000005400981947 */ /* 0x000fea0003800000 */
[----:B0-234-:R0:W2:Y:S01]  /*6770*/  LDS.128 R48, [R114+0x2f400] ;  /* 0x02f4000072307984 */ /* 0x01d0a20000000c00 */
[----:B------:R-:W-:Y:S01]  /*6780*/  ISETP.GE.AND P2, PT, R233, R122, PT ;  /* 0x0000007ae900720c */ /* 0x000fe20003f46270 */
[----:B------:R-:W-:-:S12]  /*6790*/  BSSY B1, `(.L_x_2396) ;  /* 0x000006d000017945 */ /* 0x000fd80003800000 */
[----:B0-----:R-:W-:Y:S05]  /*67a0*/  @P2 BRA `(.L_x_2397) ;  /* 0x0000000400ac2947 */ /* 0x001fea0003800000 */
[----:B------:R-:W-:Y:S02]  /*67b0*/  SHF.R.U32.HI R57, RZ, 0x8, R55 ;  /* 0x00000008ff397819 */ /* 0x000fe40000011637 */
[--C-:B------:R-:W-:Y:S02]  /*67c0*/  SHF.R.U32.HI R58, RZ, 0x8, R53.reuse ;  /* 0x00000008ff3a7819 */ /* 0x100fe40000011635 */
[----:B------:R-:W-:Y:S02]  /*67d0*/  LOP3.LUT R52, R53, 0xff, RZ, 0xc0, !PT ;  /* 0x000000ff35347812 */ /* 0x000fe400078ec0ff */
[--C-:B------:R-:W-:Y:S02]  /*67e0*/  SHF.R.U32.HI R61, RZ, 0x18, R53.reuse ;  /* 0x00000018ff3d7819 */ /* 0x100fe40000011635 */
[----:B------:R-:W-:Y:S01]  /*67f0*/  SHF.R.U32.HI R60, RZ, 0x10, R53 ;  /* 0x00000010ff3c7819 */ /* 0x000fe20000011635 */
[----:B--2---:R-:W-:Y:S01]  /*6800*/  IMAD.MOV.U32 R53, RZ, RZ, R50 ;  /* 0x000000ffff357224 */ /* 0x004fe200078e0032 */
[----:B------:R-:W-:Y:S01]  /*6810*/  SHF.R.U32.HI R59, RZ, 0x10, R55 ;  /* 0x00000010ff3b7819 */ /* 0x000fe20000011637 */
[----:B------:R-:W-:Y:S01]  /*6820*/  IMAD.SHL.U32 R50, R58, 0x100, RZ ;  /* 0x000001003a327824 */ /* 0x000fe200078e00ff */
[----:B------:R-:W-:Y:S01]  /*6830*/  LOP3.LUT R56, R55, 0xff0000ff, RZ, 0xc0, !PT ;  /* 0xff0000ff37387812 */ /* 0x000fe200078ec0ff */
[----:B------:R-:W-:Y:S01]  /*6840*/  IMAD.SHL.U32 R55, R57, 0x100, RZ ;  /* 0x0000010039377824 */ /* 0x000fe200078e00ff */
[----:B------:R-:W-:-:S02]  /*6850*/  MOV R54, R51 ;  /* 0x0000003300367202 */ /* 0x000fc40000000f00 */
[----:B------:R-:W-:Y:S02]  /*6860*/  PRMT R51, R61, 0x654, R52 ;  /* 0x000006543d337816 */ /* 0x000fe40000000034 */
[----:B------:R-:W-:Y:S01]  /*6870*/  LOP3.LUT R58, R56, 0xff00, R55, 0xf8, !PT ;  /* 0x0000ff00383a7812 */ /* 0x000fe200078ef837 */
[----:B------:R-:W-:Y:S01]  /*6880*/  IMAD.U32 R55, R59, 0x10000, RZ ;  /* 0x000100003b377824 */ /* 0x000fe200078e00ff */
[----:B------:R-:W-:Y:S01]  /*6890*/  LOP3.LUT R52, R51, 0xff00, R50, 0xf8, !PT ;  /* 0x0000ff0033347812 */ /* 0x000fe200078ef832 */
[----:B------:R-:W-:Y:S01]  /*68a0*/  IMAD.U32 R51, R60, 0x10000, RZ ;  /* 0x000100003c337824 */ /* 0x000fe200078e00ff */
        /* <DEDUP_REMOVED lines=91> */
.L_x_2397:
[----:B------:R-:W-:Y:S05]  /*6e60*/  BSYNC B1 ;  /* 0x0000000000017941 */ /* 0x000fea0003800000 */
.L_x_2396:
[----:B------:R-:W-:Y:S02]  /*6e70*/  ULDC.64 UR4, c[0x0][0x2e8] ;  /* 0x0000ba0000047ab9 */ /* 0x000fe40000000a00 */
[----:B------:R-:W-:-:S04]  /*6e80*/  IADD3 R120, P2, P3, R43, UR4, R120 ;  /* 0x000000042b787c10 */ /* 0x000fc8000fb5e078 */
[----:B------:R-:W-:-:S05]  /*6e90*/  IADD3.X R121, R108, UR5, R123, P2, P3 ;  /* 0x000000056c797c10 */ /* 0x000fca00097e647b */
[----:B--2---:R0:W-:Y:S01]  /*6ea0*/  STG.E.128 desc[UR46][R120.64], R48 ;  /* 0x0000003078007986 */ /* 0x0041e2000c101d2e */
[----:B------:R-:W-:Y:S05]  /*6eb0*/  BRA `(.L_x_2391) ;  /* 0x0000004c00c47947 */ /* 0x000fea0003800000 */
.L_x_2355:
[C---:B------:R-:W-:Y:S01]  /*6ec0*/  ISETP.GE.AND P5, PT, R19.reuse, R115, PT ;  /* 0x000000731300720c */ /* 0x040fe20003fa6270 */
[C---:B------:R-:W-:Y:S01]  /*6ed0*/  VIADD R61, R19.reuse, 0x20 ;  /* 0x00000020133d7836 */ /* 0x040fe20000000000 */
[----:B------:R-:W-:Y:S02]  /*6ee0*/  IADD3 R52, R19, 0x60, RZ ;  /* 0x0000006013347810 */ /* 0x000fe40007ffe0ff */
[----:B------:R-:W-:Y:S02]  /*6ef0*/  ISETP.GE.OR P5, PT, R16, R122, P5 ;  /* 0x0000007a1000720c */ /* 0x000fe40002fa6670 */
[----:B------:R-:W-:-:S11]  /*6f00*/  P2R R60, PR, RZ, 0x1 ;  /* 0x00000001ff3c7803 */ /* 0x000fd60000000000 */
        /* <DEDUP_REMOVED lines=12> */
[----:B------:R-:W-:-:S04]  /*6fd0*/  @!P2 IMAD R53, R53, 0x60, RZ ;  /* 0x000000603535a824 */ /* 0x000fc800078e02ff */
[----:B------:R-:W-:Y:S01]  /*6fe0*/  @!P2 IMAD.IADD R53, R55, 0x1, R53 ;  /* 0x000000013735a824 */ /* 0x000fe200078e0235 */
[----:B--2---:R-:W-:-:S04]  /*6ff0*/  @!P2 IADD3 R80, P3, P4, R96, R80, R54 ;  /* 0x000000506050a210 */ /* 0x004fc80007c7e036 */
        /* <DEDUP_REMOVED lines=9> */
[----:B------:R-:W-:Y:S01]  /*7090*/  ISETP.GE.AND P4, PT, R61, R115, PT ;  /* 0x000000733d00720c */ /* 0x000fe20003f86270 */
[----:B------:R-:W-:-:S03]  /*70a0*/  VIADD R61, R19, 0x40 ;  /* 0x00000040133d7836 */ /* 0x000fc60000000000 */
        /* <DEDUP_REMOVED lines=17> */
[----:B------:R-:W-:Y:S02]  /*71c0*/  ISETP.NE.AND P0, PT, R60, RZ, PT ;  /* 0x000000ff3c00720c */ /* 0x000fe40003f05270 */
[----:B------:R-:W-:Y:S02]  /*71d0*/  @!P4 IADD3.X R65, R54, R65, RZ, P6, !PT ;  /* 0x000000413641c210 */ /* 0x000fe400037fe4ff */
[----:B------:R-:W-:-:S02]  /*71e0*/  CS2R R54, SRZ ;  /* 0x0000000000367805 */ /* 0x000fc4000001ff00 */
[----:B-1----:R-:W-:-:S05]  /*71f0*/  @!P4 IADD3 R66, P6, R53, R66, RZ ;  /* 0x000000423542c210 */ /* 0x002fca0007fde0ff */
        /* <DEDUP_REMOVED lines=14> */
[----:B------:R-:W-:Y:S01]  /*72e0*/  CS2R R76, SRZ ;  /* 0x00000000004c7805 */ /* 0x000fe2000001ff00 */
[----:B------:R-:W-:Y:S01]  /*72f0*/  @!P3 IMAD.X R85, R124, 0x1, R85, P6 ;  /* 0x000000017c55b824 */ /* 0x000fe200030e0655 */
        /* <DEDUP_REMOVED lines=18> */
[----:B-----5:R-:W-:Y:S02]  /*7420*/  IMAD.MOV.U32 R144, RZ, RZ, R62 ;  /* 0x000000ffff907224 */ /* 0x020fe400078e003e */
[----:B------:R-:W-:-:S02]  /*7430*/  IMAD.MOV.U32 R143, RZ, RZ, R60 ;  /* 0x000000ffff8f7224 */ /* 0x000fc400078e003c */
[----:B------:R-:W-:Y:S02]  /*7440*/  IMAD.MOV.U32 R133, RZ, RZ, R74 ;  /* 0x000000ffff857224 */ /* 0x000fe400078e004a */
[----:B------:R-:W-:Y:S02]  /*7450*/  IMAD.MOV.U32 R134, RZ, RZ, R72 ;  /* 0x000000ffff867224 */ /* 0x000fe400078e0048 */
[----:B------:R-:W-:Y:S02]  /*7460*/  IMAD.MOV.U32 R135, RZ, RZ, R78 ;  /* 0x000000ffff877224 */ /* 0x000fe400078e004e */
[----:B------:R-:W-:Y:S02]  /*7470*/  IMAD.MOV.U32 R136, RZ, RZ, R76 ;  /* 0x000000ffff887224 */ /* 0x000fe400078e004c */
[----:B----4-:R-:W-:Y:S02]  /*7480*/  IMAD.MOV.U32 R145, RZ, RZ, R58 ;  /* 0x000000ffff917224 */ /* 0x010fe400078e003a */
[----:B------:R-:W-:-:S02]  /*7490*/  IMAD.MOV.U32 R146, RZ, RZ, R56 ;  /* 0x000000ffff927224 */ /* 0x000fc400078e0038 */
[----:B------:R-:W-:Y:S02]  /*74a0*/  IMAD.MOV.U32 R138, RZ, RZ, R66 ;  /* 0x000000ffff8a7224 */ /* 0x000fe400078e0042 */
[----:B------:R-:W-:Y:S01]  /*74b0*/  IMAD.MOV.U32 R140, RZ, RZ, R64 ;  /* 0x000000ffff8c7224 */ /* 0x000fe200078e0040 */
[----:B------:R-:W-:Y:S01]  /*74c0*/  MOV R141, R70 ;  /* 0x00000046008d7202 */ /* 0x000fe20000000f00 */
[----:B------:R-:W-:Y:S01]  /*74d0*/  IMAD.MOV.U32 R142, RZ, RZ, R68 ;  /* 0x000000ffff8e7224 */ /* 0x000fe200078e0044 */
[----:B------:R-:W-:Y:S06]  /*74e0*/  @!P5 BRA `(.L_x_2398) ;  /* 0x000000000004d947 */ /* 0x000fec0003800000 */
[----:B------:R-:W-:Y:S01]  /*74f0*/  BPT.TRAP 0x1 ;  /* 0x000000040000795c */ /* 0x000fe20000300000 */
.L_x_2398:
[----:B------:R-:W-:Y:S01]  /*7500*/  IMAD R111, R232, 0x8, R18 ;  /* 0x00000008e86f7824 */ /* 0x000fe200078e0212 */
[----:B------:R-:W-:Y:S01]  /*7510*/  SHF.L.U32 R124, R236, 0x1f, RZ ;  /* 0x0000001fec7c7819 */ /* 0x000fe200000006ff */
[----:B------:R-:W0:Y:S01]  /*7520*/  LDC R137, c[0x0][0x2f4] ;  /* 0x0000bd00ff897b82 */ /* 0x000e220000000800 */
[----:B------:R-:W-:Y:S01]  /*7530*/  MOV R121, R123 ;  /* 0x0000007b00797202 */ /* 0x000fe20000000f00 */
[----:B------:R-:W-:Y:S01]  /*7540*/  BSSY B1, `(.L_x_2399) ;  /* 0x0000005000017945 */ /* 0x000fe20003800000 */
[----:B------:R-:W1:Y:S05]  /*7550*/  SYNCS.PHASECHK.TRANS64.TRYWAIT P3, [R111+URZ+0x38890], R124 ;  /* 0x0388907c6f0075a7 */ /* 0x000e6a000806017f */
[----:B------:R-:W2:Y:S01]  /*7560*/  LDC.64 R122, c[0x0][0x300] ;  /* 0x0000c000ff7a7b82 */ /* 0x000ea20000000a00 */
[----:B0-----:R-:W-:Y:S01]  /*7570*/  IMAD.IADD R139, R137, 0x1, -R34 ;  /* 0x00000001898b7824 */ /* 0x001fe200078e0a22 */
[----:B-1----:R-:W-:Y:S06]  /*7580*/  @!P3 BRA `(.L_x_2400) ;  /* 0x000002500004b947 */ /* 0x002fec0003800000 */
.L_x_2685:
[----:B------:R-:W-:Y:S05]  /*7590*/  BSYNC B1 ;  /* 0x0000000000017941 */ /* 0x000fea0003800000 */
.L_x_2399:
[----:B------:R-:W-:Y:S01]  /*75a0*/  ISETP.GE.OR P3, PT, R19, R115, P0 ;  /* 0x000000731300720c */ /* 0x000fe20000766670 */
[----:B------:R-:W-:-:S12]  /*75b0*/  BSSY B1, `(.L_x_2401) ;  /* 0x0000104000017945 */ /* 0x000fd80003800000 */
[----:B------:R-:W-:Y:S05]  /*75c0*/  @P3 BRA `(.L_x_2402) ;  /* 0x0000001000083947 */ /* 0x000fea0003800000 */
[----:B------:R-:W3:Y:S01]  /*75d0*/  LDL R82, [R1+0x3c] ;  /* 0x00003c0001527983 */ /* 0x000ee20000100800 */
[----:B------:R-:W-:Y:S02]  /*75e0*/  SHF.R.S32.HI R80, RZ, 0x1f, R19 ;  /* 0x0000001fff507819 */ /* 0x000fe40000011413 */
[----:B------:R-:W-:-:S03]  /*75f0*/  ISETP.NE.AND P6, PT, R0, RZ, PT ;  /* 0x000000ff0000720c */ /* 0x000fc60003fc5270 */
[----:B--2---:R-:W-:-:S04]  /*7600*/  IMAD R80, R80, R122, RZ ;  /* 0x0000007a50507224 */ /* 0x004fc800078e02ff */
[----:B------:R-:W-:Y:S01]  /*7610*/  IMAD R147, R19, R123, R80 ;  /* 0x0000007b13937224 */ /* 0x000fe200078e0250 */
[----:B------:R-:W-:-:S04]  /*7620*/  SEL R80, R34, R139, !P6 ;  /* 0x0000008b22507207 */ /* 0x000fc80007000000 */
[----:B------:R-:W-:-:S04]  /*7630*/  SHF.R.S32.HI R81, RZ, 0x1f, R80 ;  /* 0x0000001fff517819 */ /* 0x000fc80000011450 */
[----:B------:R-:W-:-:S04]  /*7640*/  LEA.HI R81, R81, R80, RZ, 0x5 ;  /* 0x0000005051517211 */ /* 0x000fc800078f28ff */
[----:B------:R-:W-:Y:S01]  /*7650*/  LEA.HI.SX32 R81, R81, R106, 0x1b ;  /* 0x0000006a51517211 */ /* 0x000fe200078fdaff */
[C---:B------:R-:W-:Y:S02]  /*7660*/  IMAD.SHL.U32 R83, R19.reuse, 0x80, RZ ;  /* 0x0000008013537824 */ /* 0x040fe400078e00ff */
[----:B------:R-:W-:Y:S01]  /*7670*/  IMAD.SHL.U32 R84, R19, 0x80, RZ ;  /* 0x0000008013547824 */ /* 0x000fe200078e00ff */
[----:B------:R-:W-:Y:S01]  /*7680*/  SHF.R.S32.HI R80, RZ, 0x1f, R81 ;  /* 0x0000001fff507819 */ /* 0x000fe20000011451 */
[----:B------:R-:W-:Y:S01]  /*7690*/  IMAD.SHL.U32 R149, R81, 0x10, RZ ;  /* 0x0000001051957824 */ /* 0x000fe200078e00ff */
[----:B------:R-:W-:Y:S02]  /*76a0*/  LOP3.LUT R83, R83, 0x380, RZ, 0xc0, !PT ;  /* 0x0000038053537812 */ /* 0x000fe400078ec0ff */
[----:B------:R-:W-:Y:S02]  /*76b0*/  LEA.HI R81, R80, R81, RZ, 0x3 ;  /* 0x0000005150517211 */ /* 0x000fe400078f18ff */
[----:B------:R-:W-:-:S02]  /*76c0*/  LOP3.LUT R84, R84, 0x380, RZ, 0xc0, !PT ;  /* 0x0000038054547812 */ /* 0x000fc400078ec0ff */
[----:B------:R-:W-:Y:S01]  /*76d0*/  SHF.R.U32.HI R83, RZ, 0x3, R83 ;  /* 0x00000003ff537819 */ /* 0x000fe20000011653 */
[----:B------:R-:W-:Y:S01]  /*76e0*/  IMAD.SHL.U32 R81, R81, 0x800, RZ ;  /* 0x0000080051517824 */ /* 0x000fe200078e00ff */
[----:B------:R-:W-:-:S04]  /*76f0*/  LOP3.LUT R80, R84, 0x70, R149, 0xf8, !PT ;  /* 0x0000007054507812 */ /* 0x000fc800078ef895 */
[----:B------:R-:W-:Y:S02]  /*7700*/  LOP3.LUT R80, R80, R83, RZ, 0x3c, !PT ;  /* 0x0000005350507212 */ /* 0x000fe400078e3cff */
[----:B------:R-:W-:Y:S01]  /*7710*/  LOP3.LUT R81, R81, 0xffffc000, RZ, 0xc0, !PT ;  /* 0xffffc00051517812 */ /* 0x000fe200078ec0ff */
[----:B------:R-:W-:Y:S01]  /*7720*/  IMAD.WIDE.U32 R128, R19, R122, R120 ;  /* 0x0000007a13807225 */ /* 0x000fe200078e0078 */
[----:B------:R-:W-:Y:S03]  /*7730*/  BSSY B2, `(.L_x_2403) ;  /* 0x00000e0000027945 */ /* 0x000fe60003800000 */
[----:B------:R-:W-:Y:S01]  /*7740*/  IMAD.IADD R147, R147, 0x1, R129 ;  /* 0x0000000193937824 */ /* 0x000fe200078e0281 */
[----:B------:R-:W-:-:S04]  /*7750*/  IADD3 R148, P3, P4, R102, R128, R41 ;  /* 0x0000008066947210 */ /* 0x000fc80007c7e029 */
[----:B------:R-:W-:Y:S02]  /*7760*/  IADD3.X R154, R42, R147, R107, P3, P4 ;  /* 0x000000932a9a7210 */ /* 0x000fe40001fe846b */
        /* <DEDUP_REMOVED lines=17> */
[--C-:B------:R-:W-:Y:S02]  /*7880*/  SHF.R.U32.HI R52, RZ, 0x18, R53.reuse ;  /* 0x00000018ff347819 */ /* 0x100fe40000011635 */
[----:B------:R-:W-:Y:S02]  /*7890*/  LOP3.LUT R51, R53, 0xff, RZ, 0xc0, !PT ;  /* 0x000000ff35337812 */ /* 0x000fe400078ec0ff */
[----:B------:R-:W-:Y:S02]  /*78a0*/  PRMT R48, R165, 0x654, R48 ;  /* 0x00000654a5307816 */ /* 0x000fe40000000030 */
[----:B------:R-:W-:-:S02]  /*78b0*/  SHF.R.U32.HI R156, RZ, 0x8, R53 ;  /* 0x00000008ff9c7819 */ /* 0x000fc40000011635 */
[----:B------:R-:W-:Y:S02]  /*78c0*/  SHF.R.U32.HI R160, RZ, 0x10, R53 ;  /* 0x00000010ffa07819 */ /* 0x000fe40000011635 */
[--C-:B------:R-:W-:Y:S02]  /*78d0*/  SHF.R.U32.HI R54, RZ, 0x18, R55.reuse ;  /* 0x00000018ff367819 */ /* 0x100fe40000011637 */
[----:B------:R-:W-:Y:S01]  /*78e0*/  LOP3.LUT R53, R55, 0xff, RZ, 0xc0, !PT ;  /* 0x000000ff37357812 */ /* 0x000fe200078ec0ff */
[----:B------:R-:W-:Y:S01]  /*78f0*/  IMAD.U32 R160, R160, 0x10000, RZ ;  /* 0x00010000a0a07824 */ /* 0x000fe200078e00ff */
[----:B------:R-:W-:Y:S02]  /*7900*/  SHF.R.U32.HI R155, RZ, 0x8, R55 ;  /* 0x00000008ff9b7819 */ /* 0x000fe40000011637 */
[----:B------:R-:W-:Y:S01]  /*7910*/  PRMT R52, R52, 0x654, R51 ;  /* 0x0000065434347816 */ /* 0x000fe20000000033 */
[----:B------:R-:W-:Y:S01]  /*7920*/  IMAD.SHL.U32 R51, R157, 0x100, RZ ;  /* 0x000001009d337824 */ /* 0x000fe200078e00ff */
[----:B------:R-:W-:Y:S01]  /*7930*/  LOP3.LUT R48, R48, 0xff00, R49, 0xf8, !PT ;  /* 0x0000ff0030307812 */ /* 0x000fe200078ef831 */
[----:B------:R-:W-:Y:S01]  /*7940*/  IMAD.U32 R49, R161, 0x10000, RZ ;  /* 0x00010000a1317824 */ /* 0x000fe200078e00ff */
[----:B------:R-:W-:-:S02]  /*7950*/  PRMT R50, R159, 0x654, R50 ;  /* 0x000006549f327816 */ /* 0x000fc40000000032 */
[----:B------:R-:W-:Y:S02]  /*7960*/  SHF.R.U32.HI R162, RZ, 0x10, R55 ;  /* 0x00000010ffa27819 */ /* 0x000fe40000011637 */
[----:B------:R-:W-:Y:S01]  /*7970*/  PRMT R54, R54, 0x654, R53 ;  /* 0x0000065436367816 */ /* 0x000fe20000000035 */
[----:B------:R-:W-:Y:S01]  /*7980*/  IMAD.SHL.U32 R53, R156, 0x100, RZ ;  /* 0x000001009c357824 */ /* 0x000fe200078e00ff */
[----:B------:R-:W-:Y:S01]  /*7990*/  SHF.L.U32 R55, R155, 0x8, RZ ;  /* 0x000000089b377819 */ /* 0x000fe200000006ff */
[----:B------:R-:W-:Y:S01]  /*79a0*/  IMAD.U32 R162, R162, 0x10000, RZ ;  /* 0x00010000a2a27824 */ /* 0x000fe200078e00ff */
[----:B------:R-:W-:Y:S02]  /*79b0*/  LOP3.LUT R51, R50, 0xff00, R51, 0xf8, !PT ;  /* 0x0000ff0032337812 */ /* 0x000fe400078ef833 */
[----:B------:R-:W-:Y:S01]  /*79c0*/  LOP3.LUT R50, R48, 0xff0000, R49, 0xf8, !PT ;  /* 0x00ff000030327812 */ /* 0x000fe200078ef831 */
[----:B------:R-:W-:Y:S01]  /*79d0*/  IMAD.U32 R48, R158, 0x10000, RZ ;  /* 0x000100009e307824 */ /* 0x000fe200078e00ff */
[----:B------:R-:W-:-:S02]  /*79e0*/  LOP3.LUT R159, R54, 0xff00, R55, 0xf8, !PT ;  /* 0x0000ff00369f7812 */ /* 0x000fc400078ef837 */
        /* <DEDUP_REMOVED lines=112> */
[----:B------:R-:W-:Y:S02]  /*80f0*/  HADD2.F32 R150, -RZ, R85.H0_H0 ;  /* 0x20000055ff967230 */ /* 0x000fe40000004100 */
[----:B------:R-:W-:Y:S01]  /*8100*/  FFMA.FTZ R54, R54, R151, R153 ;  /* 0x0000009736367223 */ /* 0x000fe20000010099 */
[----:B------:R-:W-:Y:S01]  /*8110*/  F2FP.F16.E4M3.UNPACK_B R50, R50.H1 ;  /* 0x00000032ff32723e */ /* 0x000fe200030006ff */
[----:B------:R-:W-:Y:S01]  /*8120*/  HADD2.F32 R153, -RZ, R152.H0_H0 ;  /* 0x20000098ff997230 */ /* 0x000fe20000004100 */
[----:B------:R-:W-:Y:S01]  /*8130*/  F2FP.SATFINITE.E4M3.F32.PACK_AB_MERGE_C R160, R160, R165, RZ ;  /* 0x000000a5a0a0723e */ /* 0x000fe200048070ff */
[----:B------:R-:W-:Y:S01]  /*8140*/  HADD2.F32 R51, -RZ, R81.H0_H0 ;  /* 0x20000051ff337230 */ /* 0x000fe20000004100 */
[----:B------:R-:W-:Y:S01]  /*8150*/  F2FP.F16.E4M3.UNPACK_B R155, R49 ;  /* 0x00000031ff9b723e */ /* 0x000fe200020006ff */
[----:B------:R-:W-:-:S02]  /*8160*/  HADD2.F32 R85, -RZ, R85.H1_H1 ;  /* 0x30000055ff557230 */ /* 0x000fc40000004100 */
[-C--:B------:R-:W-:Y:S01]  /*8170*/  FMUL.FTZ R158, R150, R153.reuse ;  /* 0x00000099969e7220 */ /* 0x080fe20000410000 */
[----:B------:R-:W-:Y:S02]  /*8180*/  HADD2.F32 R156, -RZ, R152.H1_H1 ;  /* 0x30000098ff9c7230 */ /* 0x000fe40000004100 */
[----:B------:R-:W-:Y:S01]  /*8190*/  FMUL.FTZ R153, R51, R153 ;  /* 0x0000009933997220 */ /* 0x000fe20000410000 */
[----:B------:R-:W-:Y:S01]  /*81a0*/  HADD2.F32 R81, -RZ, R81.H1_H1 ;  /* 0x30000051ff517230 */ /* 0x000fe20000004100 */
[----:B------:R-:W-:Y:S01]  /*81b0*/  F2FP.SATFINITE.E4M3.F32.PACK_AB_MERGE_C R82, R82, R161, R160 ;  /* 0x000000a15252723e */ /* 0x000fe200048070a0 */
[--C-:B------:R-:W-:Y:S02]  /*81c0*/  HADD2.F32 R151, -RZ, R50.reuse.H0_H0 ;  /* 0x20000032ff977230 */ /* 0x100fe40000004100 */
        /* <DEDUP_REMOVED lines=9> */
[----:B------:R-:W-:Y:S01]  /*8260*/  F2FP.F16.E4M3.UNPACK_B R87, R87.H1 ;  /* 0x00000057ff57723e */ /* 0x000fe200030006ff */
[----:B------:R-:W-:Y:S01]  /*8270*/  HADD2.F32 R85, -RZ, R150.H0_H0 ;  /* 0x20000096ff557230 */ /* 0x000fe20000004100 */
[----:B------:R-:W-:Y:S01]  /*8280*/  F2FP.F16.E4M3.UNPACK_B R156, R49.H1 ;  /* 0x00000031ff9c723e */ /* 0x000fe200030006ff */
[----:B------:R-:W-:Y:S01]  /*8290*/  HADD2.F32 R158, -RZ, R155.H0_H0 ;  /* 0x2000009bff9e7230 */ /* 0x000fe20000004100 */
[----:B------:R-:W-:Y:S01]  /*82a0*/  F2FP.F16.E4M3.UNPACK_B R83, R83.H1 ;  /* 0x00000053ff53723e */ /* 0x000fe200030006ff */
[----:B------:R-:W-:Y:S01]  /*82b0*/  HADD2.F32 R51, -RZ, R50.H0_H0 ;  /* 0x20000032ff337230 */ /* 0x000fe20000004100 */
[-C--:B------:R-:W-:Y:S01]  /*82c0*/  F2FP.F16.E4M3.UNPACK_B R49, R48.reuse ;  /* 0x00000030ff31723e */ /* 0x080fe200020006ff */
[----:B------:R-:W-:Y:S01]  /*82d0*/  HADD2.F32 R157, -RZ, R156.H0_H0 ;  /* 0x2000009cff9d7230 */ /* 0x000fe20000004100 */
[----:B------:R-:W-:Y:S01]  /*82e0*/  F2FP.F16.E4M3.UNPACK_B R151, R48.H1 ;  /* 0x00000030ff97723e */ /* 0x000fe200030006ff */
[----:B------:R-:W-:-:S02]  /*82f0*/  HADD2.F32 R48, -RZ, R87.H0_H0 ;  /* 0x20000057ff307230 */ /* 0x000fc40000004100 */
[-C--:B------:R-:W-:Y:S01]  /*8300*/  FMUL.FTZ R164, R85, R158.reuse ;  /* 0x0000009e55a47220 */ /* 0x080fe20000410000 */
[----:B------:R-:W-:Y:S02]  /*8310*/  HADD2.F32 R81, -RZ, R83.H0_H0 ;  /* 0x20000053ff517230 */ /* 0x000fe40000004100 */
[----:B------:R-:W-:Y:S01]  /*8320*/  FMUL.FTZ R158, R51, R158 ;  /* 0x0000009e339e7220 */ /* 0x000fe20000410000 */
[----:B------:R-:W-:Y:S02]  /*8330*/  HADD2.F32 R152, -RZ, R49.H0_H0 ;  /* 0x20000031ff987230 */ /* 0x000fe40000004100 */
[-C--:B------:R-:W-:Y:S01]  /*8340*/  FMUL.FTZ R166, R48, R157.reuse ;  /* 0x0000009d30a67220 */ /* 0x080fe20000410000 */
[----:B------:R-:W-:Y:S02]  /*8350*/  HADD2.F32 R153, -RZ, R151.H0_H0 ;  /* 0x20000097ff997230 */ /* 0x000fe40000004100 */
[----:B------:R-:W-:Y:S01]  /*8360*/  FMUL.FTZ R157, R81, R157 ;  /* 0x0000009d519d7220 */ /* 0x000fe20000410000 */
[----:B------:R-:W-:-:S02]  /*8370*/  HADD2.F32 R87, -RZ, R87.H1_H1 ;  /* 0x30000057ff577230 */ /* 0x000fc40000004100 */
[-C--:B------:R-:W-:Y:S01]  /*8380*/  FFMA.FTZ R164, R51, R152.reuse, -R164 ;  /* 0x0000009833a47223 */ /* 0x080fe200000108a4 */
[----:B------:R-:W-:Y:S02]  /*8390*/  HADD2.F32 R156, -RZ, R156.H1_H1 ;  /* 0x3000009cff9c7230 */ /* 0x000fe40000004100 */
[----:B------:R-:W-:Y:S01]  /*83a0*/  FFMA.FTZ R158, R85, R152, R158 ;  /* 0x00000098559e7223 */ /* 0x000fe2000001009e */
[----:B------:R-:W-:Y:S02]  /*83b0*/  HADD2.F32 R83, -RZ, R83.H1_H1 ;  /* 0x30000053ff537230 */ /* 0x000fe40000004100 */
[----:B------:R-:W-:Y:S01]  /*83c0*/  FFMA.FTZ R157, R48, R153, R157 ;  /* 0x00000099309d7223 */ /* 0x000fe2000001009d */
[----:B------:R-:W-:Y:S02]  /*83d0*/  HADD2.F32 R150, -RZ, R150.H1_H1 ;  /* 0x30000096ff967230 */ /* 0x000fe40000004100 */
[----:B------:R-:W-:Y:S01]  /*83e0*/  FMUL.FTZ R152, R87, R156 ;  /* 0x0000009c57987220 */ /* 0x000fe20000410000 */
[----:B------:R-:W-:-:S02]  /*83f0*/  HADD2.F32 R155, -RZ, R155.H1_H1 ;  /* 0x3000009bff9b7230 */ /* 0x000fc40000004100 */
[----:B------:R-:W-:Y:S01]  /*8400*/  FMUL.FTZ R156, R83, R156 ;  /* 0x0000009c539c7220 */ /* 0x000fe20000410000 */
[----:B------:R-:W-:Y:S02]  /*8410*/  HADD2.F32 R50, -RZ, R50.H1_H1 ;  /* 0x30000032ff327230 */ /* 0x000fe40000004100 */
[----:B------:R-:W-:Y:S01]  /*8420*/  FFMA.FTZ R166, R81, R153, -R166 ;  /* 0x0000009951a67223 */ /* 0x000fe200000108a6 */
        /* <DEDUP_REMOVED lines=11> */
[----:B------:R-:W-:Y:S02]  /*84e0*/  F2FP.SATFINITE.E4M3.F32.PACK_AB_MERGE_C R156, R156, R157, RZ ;  /* 0x0000009d9c9c723e */ /* 0x000fe400048070ff */
[----:B------:R-:W-:Y:S02]  /*84f0*/  F2FP.SATFINITE.E4M3.F32.PACK_AB_MERGE_C R81, R55, R52, R159 ;  /* 0x000000343751723e */ /* 0x000fe4000480709f */
[----:B------:R-:W-:Y:S02]  /*8500*/  F2FP.SATFINITE.E4M3.F32.PACK_AB_MERGE_C R83, R51, R164, R83 ;  /* 0x000000a43353723e */ /* 0x000fe40004807053 */
[----:B------:R-:W-:Y:S02]  /*8510*/  F2FP.SATFINITE.E4M3.F32.PACK_AB_MERGE_C R85, R54, R53, R160 ;  /* 0x000000353655723e */ /* 0x000fe400048070a0 */
[----:B------:R-:W-:-:S07]  /*8520*/  F2FP.SATFINITE.E4M3.F32.PACK_AB_MERGE_C R87, R155, R158, R156 ;  /* 0x0000009e9b57723e */ /* 0x000fce000480709c */
.L_x_2404:
[----:B------:R-:W-:Y:S05]  /*8530*/  BSYNC B2 ;  /* 0x0000000000027941 */ /* 0x000fea0003800000 */
.L_x_2403:
        /* <DEDUP_REMOVED lines=11> */
.L_x_2402:
[----:B------:R-:W-:Y:S05]  /*85f0*/  BSYNC B1 ;  /* 0x0000000000017941 */ /* 0x000fea0003800000 */
.L_x_2401:
[----:B-1----:R-:W-:Y:S01]  /*8600*/  VIADD R49, R19, 0x20 ;  /* 0x0000002013317836 */ /* 0x002fe20000000000 */
[----:B------:R-:W-:Y:S04]  /*8610*/  BSSY B1, `(.L_x_2405) ;  /* 0x000010d000017945 */ /* 0x000fe80003800000 */
        /* <DEDUP_REMOVED lines=13> */
[----:B------:R-:W-:-:S02]  /*86f0*/  IMAD.SHL.U32 R51, R51, 0x80, RZ ;  /* 0x0000008033337824 */ /* 0x000fc400078e00ff */
[----:B------:R-:W-:Y:S01]  /*8700*/  IMAD.SHL.U32 R52, R52, 0x80, RZ ;  /* 0x0000008034347824 */ /* 0x000fe200078e00ff */
[----:B------:R-:W-:Y:S01]  /*8710*/  LEA.HI R49, R49, R48, RZ, 0x5 ;  /* 0x0000003031317211 */ /* 0x000fe200078f28ff */
[----:B------:R-:W-:Y:S01]  /*8720*/  IMAD.IADD R83, R81, 0x1, R83 ;  /* 0x0000000151537824 */ /* 0x000fe200078e0253 */
[----:B------:R-:W-:Y:S02]  /*8730*/  LOP3.LUT R51, R51, 0x380, RZ, 0xc0, !PT ;  /* 0x0000038033337812 */ /* 0x000fe400078ec0ff */
[----:B------:R-:W-:Y:S02]  /*8740*/  LEA.HI.SX32 R49, R49, R106, 0x1b ;  /* 0x0000006a31317211 */ /* 0x000fe400078fdaff */
[----:B------:R-:W-:Y:S02]  /*8750*/  LOP3.LUT R52, R52, 0x380, RZ, 0xc0, !PT ;  /* 0x0000038034347812 */ /* 0x000fe400078ec0ff */
[----:B------:R-:W-:Y:S02]  /*8760*/  SHF.R.S32.HI R48, RZ, 0x1f, R49 ;  /* 0x0000001fff307819 */ /* 0x000fe40000011431 */
[----:B------:R-:W-:-:S02]  /*8770*/  SHF.L.U32 R85, R49, 0x4, RZ ;  /* 0x0000000431557819 */ /* 0x000fc400000006ff */
[----:B------:R-:W-:Y:S02]  /*8780*/  LEA.HI R49, R48, R49, RZ, 0x3 ;  /* 0x0000003130317211 */ /* 0x000fe400078f18ff */
[----:B------:R-:W-:Y:S02]  /*8790*/  SHF.R.U32.HI R51, RZ, 0x3, R51 ;  /* 0x00000003ff337819 */ /* 0x000fe40000011633 */
[----:B------:R-:W-:Y:S01]  /*87a0*/  LOP3.LUT R48, R52, 0x70, R85, 0xf8, !PT ;  /* 0x0000007034307812 */ /* 0x000fe200078ef855 */
[----:B------:R-:W-:Y:S01]  /*87b0*/  IMAD.SHL.U32 R49, R49, 0x800, RZ ;  /* 0x0000080031317824 */ /* 0x000fe200078e00ff */
[----:B------:R-:W-:Y:S02]  /*87c0*/  IADD3.X R86, R42, R83, R107, P3, P4 ;  /* 0x000000532a567210 */ /* 0x000fe40001fe846b */
[----:B------:R-:W-:Y:S02]  /*87d0*/  LOP3.LUT R48, R48, R51, RZ, 0x3c, !PT ;  /* 0x0000003330307212 */ /* 0x000fe400078e3cff */
[----:B------:R-:W-:-:S04]  /*87e0*/  LOP3.LUT R49, R49, 0xffffc000, RZ, 0xc0, !PT ;  /* 0xffffc00031317812 */ /* 0x000fc800078ec0ff */
[----:B---3--:R-:W-:Y:S01]  /*87f0*/  IADD3 R51, R48, R49, R50 ;  /* 0x0000003130337210 */ /* 0x008fe20007ffe032 */
[----:B------:R-:W-:-:S03]  /*8800*/  IMAD R49, R232, 0x8000, R29 ;  /* 0x00008000e8317824 */ /* 0x000fc600078e021d */
[----:B------:R-:W-:Y:S01]  /*8810*/  LEA R51, R232, R51, 0xf ;  /* 0x00000033e8337211 */ /* 0x000fe200078e78ff */
[----:B------:R-:W-:-:S04]  /*8820*/  IMAD.IADD R49, R18, 0x1, R49 ;  /* 0x0000000112317824 */ /* 0x000fc800078e0231 */
[----:B------:R-:W-:Y:S02]  /*8830*/  IMAD.IADD R52, R18, 0x1, R51 ;  /* 0x0000000112347824 */ /* 0x000fe400078e0233 */
[----:B------:R-:W1:Y:S04]  /*8840*/  LDS.128 R48, [R49+0x28400] ;  /* 0x0284000031307984 */ /* 0x000e680000000c00 */
[----:B------:R-:W2:Y:S01]  /*8850*/  LDS.128 R52, [R52+0x28400] ;  /* 0x0284000034347984 */ /* 0x000ea20000000c00 */
[----:B------:R-:W-:Y:S05]  /*8860*/  @P2 BRA `(.L_x_2408) ;  /* 0x0000000c006c2947 */ /* 0x000fea0003800000 */
[----:B------:R-:W-:Y:S01]  /*8870*/  SHF.R.U32.HI R154, RZ, 0x8, R57 ;  /* 0x00000008ff9a7819 */ /* 0x000fe20000011639 */
[----:B-1----:R-:W-:Y:S01]  /*8880*/  IMAD.MOV.U32 R56, RZ, RZ, R49 ;  /* 0x000000ffff387224 */ /* 0x002fe200078e0031 */
[----:B------:R-:W-:Y:S01]  /*8890*/  LOP3.LUT R58, R57, 0xff, RZ, 0xc0, !PT ;  /* 0x000000ff393a7812 */ /* 0x000fe200078ec0ff */
[----:B------:R-:W-:Y:S01]  /*88a0*/  IMAD.MOV.U32 R60, RZ, RZ, R48 ;  /* 0x000000ffff3c7224 */ /* 0x000fe200078e0030 */
[----:B------:R-:W-:Y:S01]  /*88b0*/  SHF.R.U32.HI R153, RZ, 0x18, R57 ;  /* 0x00000018ff997819 */ /* 0x000fe20000011639 */
[----:B--2---:R-:W-:Y:S01]  /*88c0*/  IMAD.MOV.U32 R62, RZ, RZ, R52 ;  /* 0x000000ffff3e7224 */ /* 0x004fe200078e0034 */
[----:B------:R-:W-:Y:S02]  /*88d0*/  SHF.R.U32.HI R149, RZ, 0x8, R59 ;  /* 0x00000008ff957819 */ /* 0x000fe4000001163b */
[----:B------:R-:W-:Y:S02]  /*88e0*/  PRMT R49, R153, 0x654, R58 ;  /* 0x0000065499317816 */ /* 0x000fe4000000003a */
[----:B------:R-:W-:-:S02]  /*88f0*/  SHF.L.U32 R48, R154, 0x8, RZ ;  /* 0x000000089a307819 */ /* 0x000fc400000006ff */
[----:B------:R-:W-:Y:S02]  /*8900*/  SHF.R.U32.HI R152, RZ, 0x10, R59 ;  /* 0x00000010ff987819 */ /* 0x000fe4000001163b */
[----:B------:R-:W-:Y:S02]  /*8910*/  LOP3.LUT R84, R59, 0xff, RZ, 0xc0, !PT ;  /* 0x000000ff3b547812 */ /* 0x000fe400078ec0ff */
[----:B------:R-:W-:Y:S02]  /*8920*/  SHF.R.U32.HI R129, RZ, 0x8, R63 ;  /* 0x00000008ff817819 */ /* 0x000fe4000001163f */
[----:B------:R-:W-:Y:S02]  /*8930*/  SHF.R.U32.HI R59, RZ, 0x18, R59 ;  /* 0x00000018ff3b7819 */ /* 0x000fe4000001163b */
[--C-:B------:R-:W-:Y:S01]  /*8940*/  SHF.R.U32.HI R151, RZ, 0x10, R61.reuse ;  /* 0x00000010ff977819 */ /* 0x100fe2000001163d */
[----:B------:R-:W-:Y:S01]  /*8950*/  IMAD.SHL.U32 R58, R129, 0x100, RZ ;  /* 0x00000100813a7824 */ /* 0x000fe200078e00ff */
[----:B------:R-:W-:-:S02]  /*8960*/  SHF.R.U32.HI R147, RZ, 0x8, R61 ;  /* 0x00000008ff937819 */ /* 0x000fc4000001163d */
[----:B------:R-:W-:Y:S02]  /*8970*/  LOP3.LUT R87, R61, 0xff, RZ, 0xc0, !PT ;  /* 0x000000ff3d577812 */ /* 0x000fe400078ec0ff */
[----:B------:R-:W-:Y:S01]  /*8980*/  SHF.R.U32.HI R150, RZ, 0x18, R61 ;  /* 0x00000018ff967819 */ /* 0x000fe2000001163d */
[----:B------:R-:W-:Y:S01]  /*8990*/  IMAD.SHL.U32 R52, R147, 0x100, RZ ;  /* 0x0000010093347824 */ /* 0x000fe200078e00ff */
[----:B------:R-:W-:Y:S02]  /*89a0*/  LOP3.LUT R61, R63, 0xff, RZ, 0xc0, !PT ;  /* 0x000000ff3f3d7812 */ /* 0x000fe400078ec0ff */
[----:B------:R-:W-:Y:S02]  /*89b0*/  SHF.R.U32.HI R128, RZ, 0x18, R63 ;  /* 0x00000018ff807819 */ /* 0x000fe4000001163f */
[----:B------:R-:W-:Y:S01]  /*89c0*/  LOP3.LUT R49, R49, 0xff00, R48, 0xf8, !PT ;  /* 0x0000ff0031317812 */ /* 0x000fe200078ef830 */
[----:B------:R-:W-:Y:S01]  /*89d0*/  IMAD.SHL.U32 R48, R149, 0x100, RZ ;  /* 0x0000010095307824 */ /* 0x000fe200078e00ff */
[----:B------:R-:W-:Y:S01]  /*89e0*/  SHF.R.U32.HI R155, RZ, 0x10, R57 ;  /* 0x00000010ff9b7819 */ /* 0x000fe20000011639 */
[----:B------:R-:W-:Y:S01]  /*89f0*/  IMAD.MOV.U32 R57, RZ, RZ, R50 ;  /* 0x000000ffff397224 */ /* 0x000fe200078e0032 */
[----:B------:R-:W-:-:S02]  /*8a00*/  PRMT R59, R59, 0x654, R84 ;  /* 0x000006543b3b7816 */ /* 0x000fc40000000054 */
[----:B------:R-:W-:Y:S01]  /*8a10*/  PRMT R61, R128, 0x654, R61 ;  /* 0x00000654803d7816 */ /* 0x000fe2000000003d */
[----:B------:R-:W-:Y:S01]  /*8a20*/  IMAD.U32 R50, R155, 0x10000, RZ ;  /* 0x000100009b327824 */ /* 0x000fe200078e00ff */
[----:B------:R-:W-:Y:S01]  /*8a30*/  LOP3.LUT R59, R59, 0xff00, R48, 0xf8, !PT ;  /* 0x0000ff003b3b7812 */ /* 0x000fe200078ef830 */
[----:B------:R-:W-:Y:S01]  /*8a40*/  IMAD.U32 R48, R152, 0x10000, RZ ;  /* 0x0001000098307824 */ /* 0x000fe200078e00ff */
[----:B------:R-:W-:Y:S02]  /*8a50*/  SHF.R.U32.HI R148, RZ, 0x10, R63 ;  /* 0x00000010ff947819 */ /* 0x000fe4000001163f */
[----:B------:R-:W-:Y:S02]  /*8a60*/  LOP3.LUT R149, R61, 0xff00, R58, 0xf8, !PT ;  /* 0x0000ff003d957812 */ /* 0x000fe400078ef83a */
[----:B------:R-:W-:Y:S02]  /*8a70*/  F2FP.F16.E4M3.UNPACK_B R129, R143.H1 ;  /* 0x0000008fff81723e */ /* 0x000fe400030006ff */
[----:B------:R-:W-:-:S02]  /*8a80*/  F2FP.F16.E4M3.UNPACK_B R63, R62.H1 ;  /* 0x0000003eff3f723e */ /* 0x000fc400030006ff */
[----:B------:R-:W-:Y:S02]  /*8a90*/  F2FP.F16.E4M3.UNPACK_B R61, R60.H1 ;  /* 0x0000003cff3d723e */ /* 0x000fe400030006ff */
[----:B------:R-:W-:Y:S02]  /*8aa0*/  PRMT R87, R150, 0x654, R87 ;  /* 0x0000065496577816 */ /* 0x000fe40000000057 */
[----:B------:R-:W-:Y:S01]  /*8ab0*/  LOP3.LUT R50, R49, 0xff0000, R50, 0xf8, !PT ;  /* 0x00ff000031327812 */ /* 0x000fe200078ef832 */
[----:B------:R-:W-:Y:S01]  /*8ac0*/  HADD2.F32 R49, -RZ, R129.H0_H0 ;  /* 0x20000081ff317230 */ /* 0x000fe20000004100 */
[----:B------:R-:W-:Y:S01]  /*8ad0*/  LOP3.LUT R48, R59, 0xff0000, R48, 0xf8, !PT ;  /* 0x00ff00003b307812 */ /* 0x000fe200078ef830 */
[----:B------:R-:W-:Y:S01]  /*8ae0*/  HADD2.F32 R59, -RZ, R63.H0_H0 ;  /* 0x2000003fff3b7230 */ /* 0x000fe20000004100 */
[----:B------:R-:W-:Y:S01]  /*8af0*/  F2FP.F16.E4M3.UNPACK_B R84, R146.H1 ;  /* 0x00000092ff54723e */ /* 0x000fe200030006ff */
[----:B------:R-:W-:Y:S01]  /*8b00*/  HADD2.F32 R58, -RZ, R61.H0_H0 ;  /* 0x2000003dff3a7230 */ /* 0x000fe20000004100 */
[----:B------:R-:W-:Y:S01]  /*8b10*/  LOP3.LUT R147, R87, 0xff00, R52, 0xf8, !PT ;  /* 0x0000ff0057937812 */ /* 0x000fe200078ef834 */
[----:B------:R-:W-:Y:S01]  /*8b20*/  IMAD.U32 R52, R151, 0x10000, RZ ;  /* 0x0001000097347824 */ /* 0x000fe200078e00ff */
[----:B------:R-:W-:Y:S01]  /*8b30*/  SHF.L.U32 R128, R148, 0x10, RZ ;  /* 0x0000001094807819 */ /* 0x000fe200000006ff */
[----:B------:R-:W-:-:S02]  /*8b40*/  HADD2.F32 R87, -RZ, R84.H0_H0 ;  /* 0x20000054ff577230 */ /* 0x000fc40000004100 */
[-C--:B------:R-:W-:Y:S01]  /*8b50*/  FMUL.FTZ R151, R59, R49.reuse ;  /* 0x000000313b977220 */ /* 0x080fe20000410000 */
[C---:B------:R-:W-:Y:S01]  /*8b60*/  FMUL.FTZ R148, R58.reuse, R49 ;  /* 0x000000313a947220 */ /* 0x040fe20000410000 */
[----:B------:R-:W-:Y:S01]  /*8b70*/  LOP3.LUT R49, R149, 0xff0000, R128, 0xf8, !PT ;  /* 0x00ff000095317812 */ /* 0x000fe200078ef880 */
[----:B------:R-:W-:Y:S02]  /*8b80*/  HADD2.F32 R128, -RZ, R84.H1_H1 ;  /* 0x30000054ff807230 */ /* 0x000fe40000004100 */
        /* <DEDUP_REMOVED lines=9> */
[----:B------:R-:W-:Y:S01]  /*8c20*/  FMUL.FTZ R150, R61, R84 ;  /* 0x000000543d967220 */ /* 0x000fe20000410000 */
[----:B------:R-:W-:Y:S01]  /*8c30*/  F2FP.F16.E4M3.UNPACK_B R146, R146 ;  /* 0x00000092ff92723e */ /* 0x000fe200020006ff */
[----:B------:R-:W-:Y:S01]  /*8c40*/  FMUL.FTZ R148, R87, R84 ;  /* 0x0000005457947220 */ /* 0x000fe20000410000 */
[----:B------:R-:W-:Y:S01]  /*8c50*/  HADD2.F32 R84, -RZ, R63.H0_H0 ;  /* 0x2000003fff547230 */ /* 0x000fe20000004100 */
[----:B------:R-:W-:Y:S01]  /*8c60*/  LOP3.LUT R52, R147, 0xff0000, R52, 0xf8, !PT ;  /* 0x00ff000093347812 */ /* 0x000fe200078ef834 */
[----:B------:R-:W-:Y:S02]  /*8c70*/  HADD2.F32 R62, -RZ, R60.H0_H0 ;  /* 0x2000003cff3e7230 */ /* 0x000fe40000004100 */
[----:B------:R-:W-:Y:S01]  /*8c80*/  FFMA.FTZ R154, R87, R128, R150 ;  /* 0x00000080579a7223 */ /* 0x000fe20000010096 */
[----:B------:R-:W-:Y:S02]  /*8c90*/  HADD2.F32 R87, -RZ, R146.H0_H0 ;  /* 0x20000092ff577230 */ /* 0x000fe40000004100 */
[----:B------:R-:W-:Y:S01]  /*8ca0*/  FMUL.FTZ R147, R84, R129 ;  /* 0x0000008154937220 */ /* 0x000fe20000410000 */
[----:B------:R-:W-:-:S02]  /*8cb0*/  HADD2.F32 R143, -RZ, R143.H1_H1 ;  /* 0x3000008fff8f7230 */ /* 0x000fc40000004100 */
[C---:B------:R-:W-:Y:S01]  /*8cc0*/  FMUL.FTZ R129, R62.reuse, R129 ;  /* 0x000000813e817220 */ /* 0x040fe20000410000 */
[----:B------:R-:W-:Y:S02]  /*8cd0*/  HADD2.F32 R63, -RZ, R63.H1_H1 ;  /* 0x3000003fff3f7230 */ /* 0x000fe40000004100 */
[----:B------:R-:W-:Y:S01]  /*8ce0*/  FFMA.FTZ R61, R61, R128, -R148 ;  /* 0x000000803d3d7223 */ /* 0x000fe20000010894 */
[-C--:B------:R-:W-:Y:S01]  /*8cf0*/  FFMA.FTZ R147, R62, R87.reuse, -R147 ;  /* 0x000000573e937223 */ /* 0x080fe20000010893 */
[----:B------:R-:W-:Y:S01]  /*8d00*/  FFMA.FTZ R148, R84, R87, R129 ;  /* 0x0000005754947223 */ /* 0x000fe20000010081 */
[----:B------:R-:W-:Y:S02]  /*8d10*/  HADD2.F32 R60, -RZ, R60.H1_H1 ;  /* 0x3000003cff3c7230 */ /* 0x000fe40000004100 */
[-C--:B------:R-:W-:Y:S01]  /*8d20*/  FMUL.FTZ R87, R63, R143.reuse ;  /* 0x0000008f3f577220 */ /* 0x080fe20000410000 */
[----:B------:R-:W-:Y:S01]  /*8d30*/  HADD2.F32 R146, -RZ, R146.H1_H1 ;  /* 0x30000092ff927230 */ /* 0x000fe20000004100 */
[----:B------:R-:W-:Y:S01]  /*8d40*/  F2FP.F16.E4M3.UNPACK_B R62, R144.H1 ;  /* 0x00000090ff3e723e */ /* 0x000fe200030006ff */
[----:B------:R-:W-:Y:S01]  /*8d50*/  FMUL.FTZ R152, R60, R143 ;  /* 0x0000008f3c987220 */ /* 0x000fe20000410000 */
[----:B------:R-:W-:-:S02]  /*8d60*/  F2FP.F16.E4M3.UNPACK_B R84, R54.H1 ;  /* 0x00000036ff54723e */ /* 0x000fc400030006ff */
[-C--:B------:R-:W-:Y:S01]  /*8d70*/  FFMA.FTZ R150, R60, R146.reuse, -R87 ;  /* 0x000000923c967223 */ /* 0x080fe20000010857 */
[----:B------:R-:W-:Y:S01]  /*8d80*/  F2FP.F16.E4M3.UNPACK_B R60, R57.H1 ;  /* 0x00000039ff3c723e */ /* 0x000fe200030006ff */
[--C-:B------:R-:W-:Y:S01]  /*8d90*/  HADD2.F32 R129, -RZ, R62.reuse.H0_H0 ;  /* 0x2000003eff817230 */ /* 0x100fe20000004100 */
[----:B------:R-:W-:Y:S01]  /*8da0*/  F2FP.F16.E4M3.UNPACK_B R128, R145.H1 ;  /* 0x00000091ff80723e */ /* 0x000fe200030006ff */
[----:B------:R-:W-:Y:S02]  /*8db0*/  HADD2.F32 R143, -RZ, R62.H1_H1 ;  /* 0x3000003eff8f7230 */ /* 0x000fe40000004100 */
[----:B------:R-:W-:Y:S01]  /*8dc0*/  FFMA.FTZ R149, R63, R146, R152 ;  /* 0x000000923f957223 */ /* 0x000fe20000010098 */
[----:B------:R-:W-:Y:S01]  /*8dd0*/  HADD2.F32 R87, -RZ, R84.H0_H0 ;  /* 0x20000054ff577230 */ /* 0x000fe20000004100 */
[----:B------:R-:W-:Y:S01]  /*8de0*/  F2FP.F16.E4M3.UNPACK_B R144, R144 ;  /* 0x00000090ff90723e */ /* 0x000fe200020006ff */
[----:B------:R-:W-:Y:S01]  /*8df0*/  HADD2.F32 R62, -RZ, R60.H0_H0 ;  /* 0x2000003cff3e7230 */ /* 0x000fe20000004100 */
[----:B------:R-:W-:Y:S01]  /*8e00*/  F2FP.F16.E4M3.UNPACK_B R57, R57 ;  /* 0x00000039ff39723e */ /* 0x000fe200020006ff */
[----:B------:R-:W-:-:S02]  /*8e10*/  HADD2.F32 R84, -RZ, R84.H1_H1 ;  /* 0x30000054ff547230 */ /* 0x000fc40000004100 */
[CC--:B------:R-:W-:Y:S01]  /*8e20*/  FMUL.FTZ R151, R87.reuse, R129.reuse ;  /* 0x0000008157977220 */ /* 0x0c0fe20000410000 */
[----:B------:R-:W-:Y:S02]  /*8e30*/  HADD2.F32 R60, -RZ, R60.H1_H1 ;  /* 0x3000003cff3c7230 */ /* 0x000fe40000004100 */
[----:B------:R-:W-:Y:S01]  /*8e40*/  FMUL.FTZ R146, R62, R129 ;  /* 0x000000813e927220 */ /* 0x000fe20000410000 */
[--C-:B------:R-:W-:Y:S02]  /*8e50*/  HADD2.F32 R129, -RZ, R128.reuse.H1_H1 ;  /* 0x30000080ff817230 */ /* 0x100fe40000004100 */
[-C--:B------:R-:W-:Y:S01]  /*8e60*/  FMUL.FTZ R153, R84, R143.reuse ;  /* 0x0000008f54997220 */ /* 0x080fe20000410000 */
[----:B------:R-:W-:Y:S02]  /*8e70*/  HADD2.F32 R63, -RZ, R128.H0_H0 ;  /* 0x20000080ff3f7230 */ /* 0x000fe40000004100 */
[C---:B------:R-:W-:Y:S01]  /*8e80*/  FMUL.FTZ R143, R60.reuse, R143 ;  /* 0x0000008f3c8f7220 */ /* 0x040fe20000410000 */
[----:B------:R-:W-:Y:S01]  /*8e90*/  F2FP.F16.E4M3.UNPACK_B R145, R145 ;  /* 0x00000091ff91723e */ /* 0x000fe200020006ff */
[----:B------:R-:W-:Y:S01]  /*8ea0*/  FFMA.FTZ R152, R60, R129, -R153 ;  /* 0x000000813c987223 */ /* 0x000fe20000010899 */
[----:B------:R-:W-:Y:S01]  /*8eb0*/  F2FP.F16.E4M3.UNPACK_B R60, R54 ;  /* 0x00000036ff3c723e */ /* 0x000fe200020006ff */
[-C--:B------:R-:W-:Y:S01]  /*8ec0*/  FFMA.FTZ R151, R62, R63.reuse, -R151 ;  /* 0x0000003f3e977223 */ /* 0x080fe20000010897 */
[----:B------:R-:W-:Y:S01]  /*8ed0*/  FFMA.FTZ R146, R87, R63, R146 ;  /* 0x0000003f57927223 */ /* 0x000fe20000010092 */
[----:B------:R-:W-:-:S02]  /*8ee0*/  HADD2.F32 R87, -RZ, R144.H0_H0 ;  /* 0x20000090ff577230 */ /* 0x000fc40000004100 */
[----:B------:R-:W-:Y:S01]  /*8ef0*/  FFMA.FTZ R153, R84, R129, R143 ;  /* 0x0000008154997223 */ /* 0x000fe2000001008f */
[----:B------:R-:W-:Y:S01]  /*8f00*/  HADD2.F32 R62, -RZ, R60.H0_H0 ;  /* 0x2000003cff3e7230 */ /* 0x000fe20000004100 */
[----:B------:R-:W-:Y:S01]  /*8f10*/  F2FP.SATFINITE.E4M3.F32.PACK_AB_MERGE_C R58, R61, R58, RZ ;  /* 0x0000003a3d3a723e */ /* 0x000fe200048070ff */
[--C-:B------:R-:W-:Y:S01]  /*8f20*/  HADD2.F32 R54, -RZ, R57.reuse.H0_H0 ;  /* 0x20000039ff367230 */ /* 0x100fe20000004100 */
[----:B------:R-:W-:Y:S01]  /*8f30*/  F2FP.F16.E4M3.UNPACK_B R61, R56 ;  /* 0x00000038ff3d723e */ /* 0x000fe200020006ff */
[----:B------:R-:W-:Y:S02]  /*8f40*/  HADD2.F32 R144, -RZ, R144.H1_H1 ;  /* 0x30000090ff907230 */ /* 0x000fe40000004100 */
[-C--:B------:R-:W-:Y:S01]  /*8f50*/  FMUL.FTZ R129, R62, R87.reuse ;  /* 0x000000573e817220 */ /* 0x080fe20000410000 */
[----:B------:R-:W-:Y:S02]  /*8f60*/  HADD2.F32 R60, -RZ, R60.H1_H1 ;  /* 0x3000003cff3c7230 */ /* 0x000fe40000004100 */
[----:B------:R-:W-:Y:S01]  /*8f70*/  FMUL.FTZ R87, R54, R87 ;  /* 0x0000005736577220 */ /* 0x000fe20000410000 */
[----:B------:R-:W-:Y:S01]  /*8f80*/  HADD2.F32 R57, -RZ, R57.H1_H1 ;  /* 0x30000039ff397230 */ /* 0x000fe20000004100 */
[----:B------:R-:W-:Y:S01]  /*8f90*/  F2FP.SATFINITE.E4M3.F32.PACK_AB_MERGE_C R151, R152, R151, RZ ;  /* 0x000000979897723e */ /* 0x000fe200048070ff */
[----:B------:R-:W-:-:S02]  /*8fa0*/  HADD2.F32 R63, -RZ, R145.H0_H0 ;  /* 0x20000091ff3f7230 */ /* 0x000fc40000004100 */
[-C--:B------:R-:W-:Y:S01]  /*8fb0*/  FMUL.FTZ R128, R60, R144.reuse ;  /* 0x000000903c807220 */ /* 0x080fe20000410000 */
[----:B------:R-:W-:Y:S02]  /*8fc0*/  HADD2.F32 R145, -RZ, R145.H1_H1 ;  /* 0x30000091ff917230 */ /* 0x000fe40000004100 */
[----:B------:R-:W-:Y:S01]  /*8fd0*/  FMUL.FTZ R143, R57, R144 ;  /* 0x00000090398f7220 */ /* 0x000fe20000410000 */
[----:B------:R-:W-:Y:S01]  /*8fe0*/  F2FP.SATFINITE.E4M3.F32.PACK_AB_MERGE_C R146, R153, R146, RZ ;  /* 0x000000929992723e */ /* 0x000fe200048070ff */
[-C--:B------:R-:W-:Y:S01]  /*8ff0*/  FFMA.FTZ R54, R54, R63.reuse, -R129 ;  /* 0x0000003f36367223 */ /* 0x080fe20000010881 */
[----:B------:R-:W-:Y:S01]  /*9000*/  FFMA.FTZ R84, R62, R63, R87 ;  /* 0x0000003f3e547223 */ /* 0x000fe20000010057 */
[----:B------:R-:W-:Y:S01]  /*9010*/  F2FP.F16.E4M3.UNPACK_B R62, R53 ;  /* 0x00000035ff3e723e */ /* 0x000fe200020006ff */
[-C--:B------:R-:W-:Y:S01]  /*9020*/  FFMA.FTZ R57, R57, R145.reuse, -R128 ;  /* 0x0000009139397223 */ /* 0x080fe20000010880 */
[----:B------:R-:W-:Y:S01]  /*9030*/  F2FP.F16.E4M3.UNPACK_B R129, R52 ;  /* 0x00000034ff81723e */ /* 0x000fe200020006ff */
[----:B------:R-:W-:Y:S01]  /*9040*/  FFMA.FTZ R145, R60, R145, R143 ;  /* 0x000000913c917223 */ /* 0x000fe2000001008f */
[----:B------:R-:W-:Y:S01]  /*9050*/  F2FP.F16.E4M3.UNPACK_B R87, R50 ;  /* 0x00000032ff57723e */ /* 0x000fe200020006ff */
[----:B------:R-:W-:Y:S01]  /*9060*/  HADD2.F32 R63, -RZ, R62.H0_H0 ;  /* 0x2000003eff3f7230 */ /* 0x000fe20000004100 */
[----:B------:R-:W-:Y:S01]  /*9070*/  F2FP.SATFINITE.E4M3.F32.PACK_AB_MERGE_C R57, R57, R54, R151 ;  /* 0x000000363939723e */ /* 0x000fe20004807097 */
[----:B------:R-:W-:Y:S01]  /*9080*/  HADD2.F32 R143, -RZ, R129.H0_H0 ;  /* 0x20000081ff8f7230 */ /* 0x000fe20000004100 */
[----:B------:R-:W-:Y:S01]  /*9090*/  F2FP.SATFINITE.E4M3.F32.PACK_AB_MERGE_C R54, R145, R84, R146 ;  /* 0x000000549136723e */ /* 0x000fe20004807092 */
[----:B------:R-:W-:Y:S01]  /*90a0*/  HADD2.F32 R60, -RZ, R61.H0_H0 ;  /* 0x2000003dff3c7230 */ /* 0x000fe20000004100 */
[----:B------:R-:W-:Y:S01]  /*90b0*/  F2FP.F16.E4M3.UNPACK_B R56, R56.H1 ;  /* 0x00000038ff38723e */ /* 0x000fe200030006ff */
[----:B------:R-:W-:-:S02]  /*90c0*/  HADD2.F32 R128, -RZ, R87.H0_H0 ;  /* 0x20000057ff807230 */ /* 0x000fc40000004100 */
[CC--:B------:R-:W-:Y:S01]  /*90d0*/  FMUL.FTZ R145, R63.reuse, R143.reuse ;  /* 0x0000008f3f917220 */ /* 0x0c0fe20000410000 */
[----:B------:R-:W-:Y:S02]  /*90e0*/  HADD2.F32 R84, -RZ, R62.H1_H1 ;  /* 0x3000003eff547230 */ /* 0x000fe40000004100 */
[C---:B------:R-:W-:Y:S01]  /*90f0*/  FMUL.FTZ R144, R60.reuse, R143 ;  /* 0x0000008f3c907220 */ /* 0x040fe20000410000 */
[----:B------:R-:W-:Y:S02]  /*9100*/  HADD2.F32 R129, -RZ, R129.H1_H1 ;  /* 0x30000081ff817230 */ /* 0x000fe40000004100 */
[-C--:B------:R-:W-:Y:S01]  /*9110*/  FFMA.FTZ R60, R60, R128.reuse, -R145 ;  /* 0x000000803c3c7223 */ /* 0x080fe20000010891 */
[----:B------:R-:W-:Y:S02]  /*9120*/  HADD2.F32 R62, -RZ, R61.H1_H1 ;  /* 0x3000003dff3e7230 */ /* 0x000fe40000004100 */
[----:B------:R-:W-:Y:S01]  /*9130*/  FFMA.FTZ R61, R63, R128, R144 ;  /* 0x000000803f3d7223 */ /* 0x000fe20000010090 */
[----:B------:R-:W-:-:S02]  /*9140*/  HADD2.F32 R87, -RZ, R87.H1_H1 ;  /* 0x30000057ff577230 */ /* 0x000fc40000004100 */
[----:B------:R-:W-:Y:S01]  /*9150*/  FMUL.FTZ R143, R84, R129 ;  /* 0x00000081548f7220 */ /* 0x000fe20000410000 */
[----:B------:R-:W-:Y:S01]  /*9160*/  F2FP.F16.E4M3.UNPACK_B R63, R53.H1 ;  /* 0x00000035ff3f723e */ /* 0x000fe200030006ff */
[C---:B------:R-:W-:Y:S01]  /*9170*/  FMUL.FTZ R129, R62.reuse, R129 ;  /* 0x000000813e817220 */ /* 0x040fe20000410000 */
[----:B------:R-:W-:Y:S01]  /*9180*/  F2FP.F16.E4M3.UNPACK_B R128, R52.H1 ;  /* 0x00000034ff80723e */ /* 0x000fe200030006ff */
[-C--:B------:R-:W-:Y:S01]  /*9190*/  FFMA.FTZ R53, R62, R87.reuse, -R143 ;  /* 0x000000573e357223 */ /* 0x080fe2000001088f */
[----:B------:R-:W-:Y:S01]  /*91a0*/  F2FP.F16.E4M3.UNPACK_B R50, R50.H1 ;  /* 0x00000032ff32723e */ /* 0x000fe200030006ff */
[----:B------:R-:W-:Y:S01]  /*91b0*/  FFMA.FTZ R52, R84, R87, R129 ;  /* 0x0000005754347223 */ /* 0x000fe20000010081 */
[----:B------:R-:W-:Y:S01]  /*91c0*/  HADD2.F32 R84, -RZ, R63.H0_H0 ;  /* 0x2000003fff547230 */ /* 0x000fe20000004100 */
[----:B------:R-:W-:Y:S01]  /*91d0*/  F2FP.SATFINITE.E4M3.F32.PACK_AB_MERGE_C R154, R154, R59, RZ ;  /* 0x0000003b9a9a723e */ /* 0x000fe200048070ff */
[----:B------:R-:W-:Y:S01]  /*91e0*/  HADD2.F32 R129, -RZ, R128.H0_H0 ;  /* 0x20000080ff817230 */ /* 0x000fe20000004100 */
[----:B------:R-:W-:Y:S01]  /*91f0*/  F2FP.SATFINITE.E4M3.F32.PACK_AB_MERGE_C R59, R150, R147, R58 ;  /* 0x00000093963b723e */ /* 0x000fe2000480703a */
[----:B------:R-:W-:Y:S01]  /*9200*/  HADD2.F32 R62, -RZ, R56.H0_H0 ;  /* 0x20000038ff3e7230 */ /* 0x000fe20000004100 */
[----:B------:R-:W-:Y:S01]  /*9210*/  F2FP.SATFINITE.E4M3.F32.PACK_AB_MERGE_C R58, R149, R148, R154 ;  /* 0x00000094953a723e */ /* 0x000fe2000480709a */
[----:B------:R-:W-:-:S02]  /*9220*/  HADD2.F32 R87, -RZ, R50.H0_H0 ;  /* 0x20000032ff577230 */ /* 0x000fc40000004100 */
[-C--:B------:R-:W-:Y:S01]  /*9230*/  FMUL.FTZ R145, R84, R129.reuse ;  /* 0x0000008154917220 */ /* 0x080fe20000410000 */
[----:B------:R-:W-:Y:S02]  /*9240*/  HADD2.F32 R56, -RZ, R56.H1_H1 ;  /* 0x30000038ff387230 */ /* 0x000fe40000004100 */
[----:B------:R-:W-:Y:S01]  /*9250*/  FMUL.FTZ R129, R62, R129 ;  /* 0x000000813e817220 */ /* 0x000fe20000410000 */
[----:B------:R-:W-:Y:S01]  /*9260*/  HADD2.F32 R143, -RZ, R128.H1_H1 ;  /* 0x30000080ff8f7230 */ /* 0x000fe20000004100 */
[----:B------:R-:W-:Y:S01]  /*9270*/  F2FP.F16.E4M3.UNPACK_B R144, R49.H1 ;  /* 0x00000031ff90723e */ /* 0x000fe200030006ff */
[----:B------:R-:W-:Y:S02]  /*9280*/  HADD2.F32 R63, -RZ, R63.H1_H1 ;  /* 0x3000003fff3f7230 */ /* 0x000fe40000004100 */
[----:B------:R-:W-:Y:S01]  /*9290*/  FFMA.FTZ R148, R84, R87, R129 ;  /* 0x0000005754947223 */ /* 0x000fe20000010081 */
[----:B------:R-:W-:Y:S02]  /*92a0*/  HADD2.F32 R128, -RZ, R50.H1_H1 ;  /* 0x30000032ff807230 */ /* 0x000fe40000004100 */
[----:B------:R-:W-:Y:S01]  /*92b0*/  FMUL.FTZ R84, R56, R143 ;  /* 0x0000008f38547220 */ /* 0x000fe20000410000 */
[----:B------:R-:W-:Y:S01]  /*92c0*/  F2FP.F16.E4M3.UNPACK_B R50, R51 ;  /* 0x00000033ff32723e */ /* 0x000fe200020006ff */
[C---:B------:R-:W-:Y:S01]  /*92d0*/  FMUL.FTZ R147, R63.reuse, R143 ;  /* 0x0000008f3f937220 */ /* 0x040fe20000410000 */
[----:B------:R-:W-:Y:S01]  /*92e0*/  F2FP.F16.E4M3.UNPACK_B R51, R51.H1 ;  /* 0x00000033ff33723e */ /* 0x000fe200030006ff */
[-C--:B------:R-:W-:Y:S01]  /*92f0*/  FFMA.FTZ R151, R63, R128.reuse, R84 ;  /* 0x000000803f977223 */ /* 0x080fe20000010054 */
[----:B------:R-:W-:Y:S01]  /*9300*/  F2FP.F16.E4M3.UNPACK_B R63, R55.H1 ;  /* 0x00000037ff3f723e */ /* 0x000fe200030006ff */
[----:B------:R-:W-:Y:S01]  /*9310*/  FFMA.FTZ R146, R62, R87, -R145 ;  /* 0x000000573e927223 */ /* 0x000fe20000010891 */
[----:B------:R-:W-:Y:S01]  /*9320*/  F2FP.F16.E4M3.UNPACK_B R143, R49 ;  /* 0x00000031ff8f723e */ /* 0x000fe200020006ff */
[----:B------:R-:W-:Y:S01]  /*9330*/  FFMA.FTZ R149, R56, R128, -R147 ;  /* 0x0000008038957223 */ /* 0x000fe20000010893 */
[-C--:B------:R-:W-:Y:S01]  /*9340*/  F2FP.F16.E4M3.UNPACK_B R49, R48.reuse ;  /* 0x00000030ff31723e */ /* 0x080fe200020006ff */
[----:B------:R-:W-:Y:S01]  /*9350*/  HADD2.F32 R147, -RZ, R144.H0_H0 ;  /* 0x20000090ff937230 */ /* 0x000fe20000004100 */
[----:B------:R-:W-:Y:S01]  /*9360*/  F2FP.F16.E4M3.UNPACK_B R87, R48.H1 ;  /* 0x00000030ff57723e */ /* 0x000fe200030006ff */
[----:B------:R-:W-:Y:S01]  /*9370*/  HADD2.F32 R48, -RZ, R63.H0_H0 ;  /* 0x2000003fff307230 */ /* 0x000fe20000004100 */
[----:B------:R-:W-:Y:S01]  /*9380*/  F2FP.F16.E4M3.UNPACK_B R62, R55 ;  /* 0x00000037ff3e723e */ /* 0x000fe200020006ff */
        /* <DEDUP_REMOVED lines=8> */
[----:B------:R-:W-:Y:S02]  /*9410*/  HADD2.F32 R63, -RZ, R63.H1_H1 ;  /* 0x3000003fff3f7230 */ /* 0x000fe40000004100 */
[----:B------:R-:W-:Y:S01]  /*9420*/  FFMA.FTZ R147, R48, R129, R147 ;  /* 0x0000008130937223 */ /* 0x000fe20000010093 */
[----:B------:R-:W-:-:S02]  /*9430*/  HADD2.F32 R144, -RZ, R144.H1_H1 ;  /* 0x30000090ff907230 */ /* 0x000fc40000004100 */
[-C--:B------:R-:W-:Y:S01]  /*9440*/  FMUL.FTZ R150, R84, R145.reuse ;  /* 0x0000009154967220 */ /* 0x080fe20000410000 */
[----:B------:R-:W-:Y:S01]  /*9450*/  HADD2.F32 R51, -RZ, R51.H1_H1 ;  /* 0x30000033ff337230 */ /* 0x000fe20000004100 */
[----:B------:R-:W-:Y:S01]  /*9460*/  F2FP.SATFINITE.E4M3.F32.PACK_AB_MERGE_C R148, R151, R148, RZ ;  /* 0x000000949794723e */ /* 0x000fe200048070ff */
        /* <DEDUP_REMOVED lines=22> */
[----:B------:R-:W-:Y:S02]  /*95d0*/  F2FP.SATFINITE.E4M3.F32.PACK_AB_MERGE_C R49, R53, R60, R146 ;  /* 0x0000003c3531723e */ /* 0x000fe40004807092 */
[----:B------:R-:W-:Y:S02]  /*95e0*/  F2FP.SATFINITE.E4M3.F32.PACK_AB_MERGE_C R51, R55, R150, R56 ;  /* 0x000000963733723e */ /* 0x000fe40004807038 */
[----:B------:R-:W-:Y:S01]  /*95f0*/  F2FP.SATFINITE.E4M3.F32.PACK_AB_MERGE_C R53, R52, R61, R148 ;  /* 0x0000003d3435723e */ /* 0x000fe20004807094 */
[----:B------:R-:W-:Y:S01]  /*9600*/  IMAD.MOV.U32 R52, RZ, RZ, R58 ;  /* 0x000000ffff347224 */ /* 0x000fe200078e003a */
[----:B------:R-:W-:-:S07]  /*9610*/  F2FP.SATFINITE.E4M3.F32.PACK_AB_MERGE_C R55, R62, R145, R144 ;  /* 0x000000913e37723e */ /* 0x000fce0004807090 */
.L_x_2408:
[----:B------:R-:W-:Y:S05]  /*9620*/  BSYNC B2 ;  /* 0x0000000000027941 */ /* 0x000fea0003800000 */
.L_x_2407:
        /* <DEDUP_REMOVED lines=11> */
.L_x_2406:
[----:B------:R-:W-:Y:S05]  /*96e0*/  BSYNC B1 ;  /* 0x0000000000017941 */ /* 0x000fea0003800000 */
.L_x_2405:
        /* <DEDUP_REMOVED lines=11> */
[----:B------:R-:W-:Y:S01]  /*97a0*/  VIADD R51, R19, 0x40 ;  /* 0x0000004013337836 */ /* 0x000fe20000000000 */
[----:B------:R-:W-:Y:S01]  /*97b0*/  IADD3 R58, P3, P4, R102, R56, R41 ;  /* 0x00000038663a7210 */ /* 0x000fe20007c7e029 */
[----:B------:R-:W-:Y:S01]  /*97c0*/  IMAD.IADD R59, R57, 0x1, R59 ;  /* 0x00000001393b7824 */ /* 0x000fe200078e023b */
[----:B------:R-:W-:-:S02]  /*97d0*/  SHF.R.S32.HI R49, RZ, 0x1f, R48 ;  /* 0x0000001fff317819 */ /* 0x000fc40000011430 */
[----:B------:R-:W-:Y:S02]  /*97e0*/  SHF.L.U32 R51, R51, 0x7, RZ ;  /* 0x0000000733337819 */ /* 0x000fe400000006ff */
[----:B------:R-:W-:Y:S02]  /*97f0*/  LEA.HI R49, R49, R48, RZ, 0x5 ;  /* 0x0000003031317211 */ /* 0x000fe400078f28ff */
[----:B------:R-:W-:Y:S02]  /*9800*/  LOP3.LUT R51, R51, 0x380, RZ, 0xc0, !PT ;  /* 0x0000038033337812 */ /* 0x000fe400078ec0ff */
[----:B------:R-:W-:Y:S02]  /*9810*/  LEA.HI.SX32 R49, R49, R106, 0x1b ;  /* 0x0000006a31317211 */ /* 0x000fe400078fdaff */
[----:B------:R-:W-:Y:S02]  /*9820*/  IADD3.X R80, R42, R59, R107, P3, P4 ;  /* 0x0000003b2a507210 */ /* 0x000fe40001fe846b */
[----:B------:R-:W-:Y:S01]  /*9830*/  SHF.R.S32.HI R48, RZ, 0x1f, R49 ;  /* 0x0000001fff307819 */ /* 0x000fe20000011431 */
[----:B------:R-:W-:-:S03]  /*9840*/  IMAD.SHL.U32 R61, R49, 0x10, RZ ;  /* 0x00000010313d7824 */ /* 0x000fc600078e00ff */
[----:B------:R-:W-:Y:S02]  /*9850*/  LEA.HI R48, R48, R49, RZ, 0x3 ;  /* 0x0000003130307211 */ /* 0x000fe400078f18ff */
[----:B------:R-:W-:-:S03]  /*9860*/  LOP3.LUT R49, R51, 0x70, R61, 0xf8, !PT ;  /* 0x0000007033317812 */ /* 0x000fc600078ef83d */
[----:B------:R-:W-:Y:S01]  /*9870*/  IMAD.SHL.U32 R48, R48, 0x800, RZ ;  /* 0x0000080030307824 */ /* 0x000fe200078e00ff */
[----:B------:R-:W-:-:S04]  /*9880*/  LOP3.LUT R49, R49, R132, RZ, 0x3c, !PT ;  /* 0x0000008431317212 */ /* 0x000fc800078e3cff */
[----:B------:R-:W-:-:S04]  /*9890*/  LOP3.LUT R48, R48, 0xffffc000, RZ, 0xc0, !PT ;  /* 0xffffc00030307812 */ /* 0x000fc800078ec0ff */
[----:B---3--:R-:W-:Y:S01]  /*98a0*/  IADD3 R51, R49, R48, R50 ;  /* 0x0000003031337210 */ /* 0x008fe20007ffe032 */
        /* <DEDUP_REMOVED lines=12> */
[----:B------:R-:W-:Y:S01]  /*9970*/  IMAD.MOV.U32 R62, RZ, RZ, R54 ;  /* 0x000000ffff3e7224 */ /* 0x000fe200078e0036 */
[----:B------:R-:W-:Y:S02]  /*9980*/  SHF.R.U32.HI R128, RZ, 0x10, R65 ;  /* 0x00000010ff807819 */ /* 0x000fe40000011641 */
[----:B------:R-:W-:Y:S01]  /*9990*/  MOV R65, R48 ;  /* 0x0000003000417202 */ /* 0x000fe20000000f00 */
[----:B------:R-:W-:Y:S01]  /*99a0*/  IMAD.SHL.U32 R48, R143, 0x100, RZ ;  /* 0x000001008f307824 */ /* 0x000fe200078e00ff */
[----:B------:R-:W-:-:S02]  /*99b0*/  PRMT R63, R144, 0x654, R63 ;  /* 0x00000654903f7816 */ /* 0x000fc4000000003f */
        /* <DEDUP_REMOVED lines=8> */
[----:B------:R-:W-:Y:S02]  /*9a40*/  LOP3.LUT R66, R69, 0xff, RZ, 0xc0, !PT ;  /* 0x000000ff45427812 */ /* 0x000fe400078ec0ff */
[----:B------:R-:W-:Y:S01]  /*9a50*/  LOP3.LUT R48, R63, 0xff00, R48, 0xf8, !PT ;  /* 0x0000ff003f307812 */ /* 0x000fe200078ef830 */
[----:B------:R-:W-:Y:S01]  /*9a60*/  IMAD.U32 R63, R128, 0x10000, RZ ;  /* 0x00010000803f7824 */ /* 0x000fe200078e00ff */
[----:B------:R-:W-:Y:S01]  /*9a70*/  SHF.R.U32.HI R84, RZ, 0x10, R69 ;  /* 0x00000010ff547819 */ /* 0x000fe20000011645 */
[----:B------:R-:W-:Y:S01]  /*9a80*/  IMAD.SHL.U32 R69, R81, 0x100, RZ ;  /* 0x0000010051457824 */ /* 0x000fe200078e00ff */
[----:B------:R-:W-:Y:S01]  /*9a90*/  PRMT R50, R82, 0x654, R67 ;  /* 0x0000065452327816 */ /* 0x000fe20000000043 */
[----:B------:R-:W-:Y:S01]  /*9aa0*/  IMAD.SHL.U32 R67, R87, 0x100, RZ ;  /* 0x0000010057437824 */ /* 0x000fe200078e00ff */
[----:B------:R-:W-:-:S02]  /*9ab0*/  PRMT R66, R85, 0x654, R66 ;  /* 0x0000065455427816 */ /* 0x000fc40000000042 */
[----:B------:R-:W-:Y:S02]  /*9ac0*/  SHF.R.U32.HI R70, RZ, 0x8, R71 ;  /* 0x00000008ff467819 */ /* 0x000fe40000011647 */
[----:B------:R-:W-:Y:S02]  /*9ad0*/  PRMT R64, R129, 0x654, R64 ;  /* 0x0000065481407816 */ /* 0x000fe40000000040 */
[----:B------:R-:W-:Y:S01]  /*9ae0*/  LOP3.LUT R52, R48, 0xff0000, R63, 0xf8, !PT ;  /* 0x00ff000030347812 */ /* 0x000fe200078ef83f */
[----:B------:R-:W-:Y:S01]  /*9af0*/  IMAD.U32 R63, R86, 0x10000, RZ ;  /* 0x00010000563f7824 */ /* 0x000fe200078e00ff */
[----:B------:R-:W-:Y:S02]  /*9b00*/  SHF.R.U32.HI R83, RZ, 0x10, R71 ;  /* 0x00000010ff537819 */ /* 0x000fe40000011647 */
[----:B------:R-:W-:Y:S02]  /*9b10*/  LOP3.LUT R54, R66, 0xff00, R69, 0xf8, !PT ;  /* 0x0000ff0042367812 */ /* 0x000fe400078ef845 */
[----:B------:R-:W-:Y:S01]  /*9b20*/  SHF.L.U32 R71, R70, 0x8, RZ ;  /* 0x0000000846477819 */ /* 0x000fe200000006ff */
        /* <DEDUP_REMOVED lines=70> */
[--C-:B------:R-:W-:Y:S01]  /*9f90*/  HADD2.F32 R62, -RZ, R60.reuse.H0_H0 ;  /* 0x2000003cff3e7230 */ /* 0x100fe20000004100 */
        /* <DEDUP_REMOVED lines=8> */
[----:B------:R-:W-:-:S02]  /*a020*/  HADD2.F32 R60, -RZ, R60.H1_H1 ;  /* 0x3000003cff3c7230 */ /* 0x000fc40000004100 */
[-C--:B------:R-:W-:Y:S01]  /*a030*/  FMUL.FTZ R71, R66, R69.reuse ;  /* 0x0000004542477220 */ /* 0x080fe20000410000 */
[--C-:B------:R-:W-:Y:S02]  /*a040*/  HADD2.F32 R67, -RZ, R138.reuse.H0_H0 ;  /* 0x2000008aff437230 */ /* 0x100fe40000004100 */
[----:B------:R-:W-:Y:S01]  /*a050*/  FMUL.FTZ R69, R62, R69 ;  /* 0x000000453e457220 */ /* 0x000fe20000410000 */
[----:B------:R-:W-:Y:S02]  /*a060*/  HADD2.F32 R138, -RZ, R138.H1_H1 ;  /* 0x3000008aff8a7230 */ /* 0x000fe40000004100 */
[CC--:B------:R-:W-:Y:S01]  /*a070*/  FMUL.FTZ R85, R65.reuse, R141.reuse ;  /* 0x0000008d41557220 */ /* 0x0c0fe20000410000 */
[----:B------:R-:W-:Y:S01]  /*a080*/  FMUL.FTZ R68, R60, R141 ;  /* 0x0000008d3c447220 */ /* 0x000fe20000410000 */
[-C--:B------:R-:W-:Y:S01]  /*a090*/  FFMA.FTZ R62, R62, R67.reuse, -R71 ;  /* 0x000000433e3e7223 */ /* 0x080fe20000010847 */
[----:B------:R-:W-:Y:S01]  /*a0a0*/  FFMA.FTZ R69, R66, R67, R69 ;  /* 0x0000004342457223 */ /* 0x000fe20000010045 */
[----:B------:R-:W-:Y:S01]  /*a0b0*/  F2FP.F16.E4M3.UNPACK_B R67, R53 ;  /* 0x00000035ff43723e */ /* 0x000fe200020006ff */
[----:B------:R-:W-:Y:S01]  /*a0c0*/  FFMA.FTZ R85, R60, R138, -R85 ;  /* 0x0000008a3c557223 */ /* 0x000fe20000010855 */
[----:B------:R-:W-:Y:S01]  /*a0d0*/  F2FP.F16.E4M3.UNPACK_B R81, R54 ;  /* 0x00000036ff51723e */ /* 0x000fe200020006ff */
[----:B------:R-:W-:Y:S01]  /*a0e0*/  FFMA.FTZ R60, R65, R138, R68 ;  /* 0x0000008a413c7223 */ /* 0x000fe20000010044 */
[----:B------:R-:W-:Y:S01]  /*a0f0*/  F2FP.F16.E4M3.UNPACK_B R66, R49 ;  /* 0x00000031ff42723e */ /* 0x000fe200020006ff */
[----:B------:R-:W-:Y:S01]  /*a100*/  HADD2.F32 R68, -RZ, R67.H0_H0 ;  /* 0x20000043ff447230 */ /* 0x000fe20000004100 */
[----:B------:R-:W-:Y:S01]  /*a110*/  F2FP.SATFINITE.E4M3.F32.PACK_AB_MERGE_C R142, R143, R142, RZ ;  /* 0x0000008e8f8e723e */ /* 0x000fe200048070ff */
[----:B------:R-:W-:Y:S01]  /*a120*/  HADD2.F32 R82, -RZ, R81.H0_H0 ;  /* 0x20000051ff527230 */ /* 0x000fe20000004100 */
[----:B------:R-:W-:Y:S01]  /*a130*/  F2FP.F16.E4M3.UNPACK_B R70, R52 ;  /* 0x00000034ff46723e */ /* 0x000fe200020006ff */
[----:B------:R-:W-:Y:S01]  /*a140*/  HADD2.F32 R65, -RZ, R66.H0_H0 ;  /* 0x20000042ff417230 */ /* 0x000fe20000004100 */
[----:B------:R-:W-:Y:S01]  /*a150*/  F2FP.SATFINITE.E4M3.F32.PACK_AB_MERGE_C R60, R60, R69, R142 ;  /* 0x000000453c3c723e */ /* 0x000fe2000480708e */
[----:B------:R-:W-:-:S02]  /*a160*/  HADD2.F32 R69, -RZ, R67.H1_H1 ;  /* 0x30000043ff457230 */ /* 0x000fc40000004100 */
[-C--:B------:R-:W-:Y:S01]  /*a170*/  FMUL.FTZ R84, R68, R82.reuse ;  /* 0x0000005244547220 */ /* 0x080fe20000410000 */
[----:B------:R-:W-:Y:S02]  /*a180*/  HADD2.F32 R71, -RZ, R70.H0_H0 ;  /* 0x20000046ff477230 */ /* 0x000fe40000004100 */
[C---:B------:R-:W-:Y:S01]  /*a190*/  FMUL.FTZ R67, R65.reuse, R82 ;  /* 0x0000005241437220 */ /* 0x040fe20000410000 */
[----:B------:R-:W-:Y:S01]  /*a1a0*/  HADD2.F32 R81, -RZ, R81.H1_H1 ;  /* 0x30000051ff517230 */ /* 0x000fe20000004100 */
[----:B------:R-:W-:Y:S01]  /*a1b0*/  F2FP.SATFINITE.E4M3.F32.PACK_AB_MERGE_C R63, R140, R83, R87 ;  /* 0x000000538c3f723e */ /* 0x000fe20004807057 */
[----:B------:R-:W-:Y:S02]  /*a1c0*/  HADD2.F32 R66, -RZ, R66.H1_H1 ;  /* 0x30000042ff427230 */ /* 0x000fe40000004100 */
[-C--:B------:R-:W-:Y:S01]  /*a1d0*/  FFMA.FTZ R65, R65, R71.reuse, -R84 ;  /* 0x0000004741417223 */ /* 0x080fe20000010854 */
[----:B------:R-:W-:Y:S01]  /*a1e0*/  FFMA.FTZ R83, R68, R71, R67 ;  /* 0x0000004744537223 */ /* 0x000fe20000010043 */
[----:B------:R-:W-:-:S02]  /*a1f0*/  HADD2.F32 R70, -RZ, R70.H1_H1 ;  /* 0x30000046ff467230 */ /* 0x000fc40000004100 */
[CC--:B------:R-:W-:Y:S01]  /*a200*/  FMUL.FTZ R71, R69.reuse, R81.reuse ;  /* 0x0000005145477220 */ /* 0x0c0fe20000410000 */
[C---:B------:R-:W-:Y:S01]  /*a210*/  FMUL.FTZ R68, R66.reuse, R81 ;  /* 0x0000005142447220 */ /* 0x040fe20000410000 */
[----:B------:R-:W-:Y:S02]  /*a220*/  F2FP.F16.E4M3.UNPACK_B R49, R49.H1 ;  /* 0x00000031ff31723e */ /* 0x000fe400030006ff */
[-C--:B------:R-:W-:Y:S01]  /*a230*/  FFMA.FTZ R84, R66, R70.reuse, -R71 ;  /* 0x0000004642547223 */ /* 0x080fe20000010847 */
[----:B------:R-:W-:Y:S01]  /*a240*/  F2FP.F16.E4M3.UNPACK_B R67, R53.H1 ;  /* 0x00000035ff43723e */ /* 0x000fe200030006ff */
[----:B------:R-:W-:Y:S01]  /*a250*/  FFMA.FTZ R86, R69, R70, R68 ;  /* 0x0000004645567223 */ /* 0x000fe20000010044 */
[----:B------:R-:W-:Y:S01]  /*a260*/  F2FP.F16.E4M3.UNPACK_B R66, R54.H1 ;  /* 0x00000036ff42723e */ /* 0x000fe200030006ff */
[----:B------:R-:W-:Y:S01]  /*a270*/  HADD2.F32 R53, -RZ, R49.H0_H0 ;  /* 0x20000031ff357230 */ /* 0x000fe20000004100 */
[----:B------:R-:W-:Y:S01]  /*a280*/  F2FP.F16.E4M3.UNPACK_B R52, R52.H1 ;  /* 0x00000034ff34723e */ /* 0x000fe200030006ff */
[--C-:B------:R-:W-:Y:S01]  /*a290*/  HADD2.F32 R54, -RZ, R67.reuse.H0_H0 ;  /* 0x20000043ff367230 */ /* 0x100fe20000004100 */
[----:B------:R-:W-:Y:S01]  /*a2a0*/  F2FP.SATFINITE.E4M3.F32.PACK_AB_MERGE_C R128, R129, R128, RZ ;  /* 0x000000808180723e */ /* 0x000fe200048070ff */
[--C-:B------:R-:W-:Y:S01]  /*a2b0*/  HADD2.F32 R68, -RZ, R66.reuse.H0_H0 ;  /* 0x20000042ff447230 */ /* 0x100fe20000004100 */
[----:B------:R-:W-:Y:S01]  /*a2c0*/  F2FP.F16.E4M3.UNPACK_B R71, R50.H1 ;  /* 0x00000032ff47723e */ /* 0x000fe200030006ff */
[----:B------:R-:W-:Y:S01]  /*a2d0*/  HADD2.F32 R67, -RZ, R67.H1_H1 ;  /* 0x30000043ff437230 */ /* 0x000fe20000004100 */
[----:B------:R-:W-:Y:S01]  /*a2e0*/  F2FP.SATFINITE.E4M3.F32.PACK_AB_MERGE_C R62, R85, R62, R128 ;  /* 0x0000003e553e723e */ /* 0x000fe20004807080 */
[----:B------:R-:W-:-:S02]  /*a2f0*/  HADD2.F32 R70, -RZ, R66.H1_H1 ;  /* 0x30000042ff467230 */ /* 0x000fc40000004100 */
        /* <DEDUP_REMOVED lines=59> */
[----:B------:R-:W-:Y:S02]  /*a6b0*/  F2FP.SATFINITE.E4M3.F32.PACK_AB_MERGE_C R55, R50, R81, R68 ;  /* 0x000000513237723e */ /* 0x000fe40004807044 */
[----:B------:R-:W-:Y:S02]  /*a6c0*/  F2FP.SATFINITE.E4M3.F32.PACK_AB_MERGE_C R53, R86, R83, R87 ;  /* 0x000000535635723e */ /* 0x000fe40004807057 */
[----:B------:R-:W-:-:S07]  /*a6d0*/  MOV R50, R62 ;  /* 0x0000003e00327202 */ /* 0x000fce0000000f00 */
.L_x_2412:
[----:B------:R-:W-:Y:S05]  /*a6e0*/  BSYNC B2 ;  /* 0x0000000000027941 */ /* 0x000fea0003800000 */
.L_x_2411:
        /* <DEDUP_REMOVED lines=11> */
.L_x_2410:
[----:B------:R-:W-:Y:S05]  /*a7a0*/  BSYNC B1 ;  /* 0x0000000000017941 */ /* 0x000fea0003800000 */
.L_x_2409:
[----:B-1----:R-:W-:Y:S02]  /*a7b0*/  VIADD R49, R19, 0x60 ;  /* 0x0000006013317836 */ /* 0x002fe40000000000 */
[-C--:B--2---:R-:W-:Y:S02]  /*a7c0*/  IMAD R48, R116, R122.reuse, RZ ;  /* 0x0000007a74307224 */ /* 0x084fe400078e02ff */
[C---:B------:R-:W-:Y:S01]  /*a7d0*/  IMAD.WIDE.U32 R120, R49.reuse, R122, R120 ;  /* 0x0000007a31787225 */ /* 0x040fe200078e0078 */
[----:B------:R-:W-:-:S03]  /*a7e0*/  ISETP.GE.OR P3, PT, R49, R115, P0 ;  /* 0x000000733100720c */ /* 0x000fc60000766670 */
[----:B------:R-:W-:-:S10]  /*a7f0*/  IMAD R61, R49, R123, R48 ;  /* 0x0000007b313d7224 */ /* 0x000fd400078e0230 */
[----:B------:R-:W-:Y:S05]  /*a800*/  @P3 BRA `(.L_x_2391) ;  /* 0x0000001400703947 */ /* 0x000fea0003800000 */
[----:B------:R-:W2:Y:S01]  /*a810*/  LDL R49, [R1+0x30] ;  /* 0x0000300001317983 */ /* 0x000ea20000100800 */
[----:B------:R-:W1:Y:S01]  /*a820*/  LDC.64 R56, c[0x0][0x2e8] ;  /* 0x0000ba00ff387b82 */ /* 0x000e620000000a00 */
[----:B------:R-:W-:Y:S01]  /*a830*/  IMAD.IADD R61, R121, 0x1, R61 ;  /* 0x00000001793d7824 */ /* 0x000fe200078e023d */
[----:B------:R-:W-:Y:S01]  /*a840*/  IADD3 R59, P3, P4, R102, R120, R41 ;  /* 0x00000078663b7210 */ /* 0x000fe20007c7e029 */
[C---:B------:R-:W-:Y:S01]  /*a850*/  VIADD R50, R19.reuse, 0x60 ;  /* 0x0000006013327836 */ /* 0x040fe20000000000 */
[----:B------:R-:W-:Y:S01]  /*a860*/  ISETP.NE.AND P6, PT, R0, RZ, PT ;  /* 0x000000ff0000720c */ /* 0x000fe20003fc5270 */
[----:B------:R-:W-:Y:S01]  /*a870*/  VIADD R51, R19, 0x60 ;  /* 0x0000006013337836 */ /* 0x000fe20000000000 */
[----:B------:R-:W-:Y:S01]  /*a880*/  IADD3.X R48, R42, R61, R107, P3, P4 ;  /* 0x0000003d2a307210 */ /* 0x000fe20001fe846b */
[----:B------:R-:W-:Y:S01]  /*a890*/  BSSY B1, `(.L_x_2413) ;  /* 0x00000f5000017945 */ /* 0x000fe20003800000 */
[----:B------:R-:W-:Y:S01]  /*a8a0*/  SEL R139, R34, R139, !P6 ;  /* 0x0000008b228b7207 */ /* 0x000fe20007000000 */
[----:B------:R-:W-:Y:S01]  /*a8b0*/  IMAD.SHL.U32 R51, R51, 0x80, RZ ;  /* 0x0000008033337824 */ /* 0x000fe200078e00ff */
[----:B------:R-:W-:-:S04]  /*a8c0*/  SHF.L.U32 R50, R50, 0x7, RZ ;  /* 0x0000000732327819 */ /* 0x000fc800000006ff */
[----:B------:R-:W-:Y:S02]  /*a8d0*/  LOP3.LUT R51, R51, 0x380, RZ, 0xc0, !PT ;  /* 0x0000038033337812 */ /* 0x000fe400078ec0ff */
[----:B------:R-:W-:-:S04]  /*a8e0*/  LOP3.LUT R50, R50, 0x380, RZ, 0xc0, !PT ;  /* 0x0000038032327812 */ /* 0x000fc800078ec0ff */
[----:B------:R-:W-:Y:S02]  /*a8f0*/  SHF.R.U32.HI R50, RZ, 0x3, R50 ;  /* 0x00000003ff327819 */ /* 0x000fe40000011632 */
[----:B-1----:R-:W-:-:S05]  /*a900*/  IADD3 R58, P3, R59, R56, RZ ;  /* 0x000000383b3a7210 */ /* 0x002fca0007f7e0ff */
[----:B------:R-:W-:Y:S01]  /*a910*/  IMAD.X R59, R48, 0x1, R57, P3 ;  /* 0x00000001303b7824 */ /* 0x000fe200018e0639 */
[----:B------:R-:W-:-:S04]  /*a920*/  SHF.R.S32.HI R48, RZ, 0x1f, R139 ;  /* 0x0000001fff307819 */ /* 0x000fc8000001148b */
        /* <DEDUP_REMOVED lines=22> */
[----:B------:R-:W-:Y:S01]  /*aa90*/  IMAD.SHL.U32 R48, R80, 0x100, RZ ;  /* 0x0000010050307824 */ /* 0x000fe200078e00ff */
[----:B------:R-:W-:Y:S01]  /*aaa0*/  SHF.R.U32.HI R81, RZ, 0x10, R73 ;  /* 0x00000010ff517819 */ /* 0x000fe20000011649 */
[----:B------:R-:W-:Y:S01]  /*aab0*/  IMAD.MOV.U32 R60, RZ, RZ, R50 ;  /* 0x000000ffff3c7224 */ /* 0x000fe200078e0032 */
[--C-:B------:R-:W-:Y:S02]  /*aac0*/  SHF.R.U32.HI R73, RZ, 0x8, R75.reuse ;  /* 0x00000008ff497819 */ /* 0x100fe4000001164b */
[----:B------:R-:W-:Y:S01]  /*aad0*/  PRMT R65, R65, 0x654, R62 ;  /* 0x0000065441417816 */ /* 0x000fe2000000003e */
[----:B------:R-:W-:Y:S01]  /*aae0*/  IMAD.U32 R52, R81, 0x10000, RZ ;  /* 0x0001000051347824 */ /* 0x000fe200078e00ff */
[----:B------:R-:W-:Y:S01]  /*aaf0*/  LOP3.LUT R66, R75, 0xff, RZ, 0xc0, !PT ;  /* 0x000000ff4b427812 */ /* 0x000fe200078ec0ff */
[----:B------:R-:W-:Y:S01]  /*ab00*/  IMAD.MOV.U32 R62, RZ, RZ, R54 ;  /* 0x000000ffff3e7224 */ /* 0x000fe200078e0036 */
[----:B------:R-:W-:-:S02]  /*ab10*/  SHF.R.U32.HI R69, RZ, 0x18, R75 ;  /* 0x00000018ff457819 */ /* 0x000fc4000001164b */
[----:B------:R-:W-:Y:S01]  /*ab20*/  LOP3.LUT R65, R65, 0xff00, R48, 0xf8, !PT ;  /* 0x0000ff0041417812 */ /* 0x000fe200078ef830 */
[----:B------:R-:W-:Y:S01]  /*ab30*/  IMAD.SHL.U32 R48, R73, 0x100, RZ ;  /* 0x0000010049307824 */ /* 0x000fe200078e00ff */
[----:B------:R-:W-:Y:S02]  /*ab40*/  SHF.R.U32.HI R78, RZ, 0x10, R75 ;  /* 0x00000010ff4e7819 */ /* 0x000fe4000001164b */
[--C-:B------:R-:W-:Y:S02]  /*ab50*/  SHF.R.U32.HI R72, RZ, 0x8, R77.reuse ;  /* 0x00000008ff487819 */ /* 0x100fe4000001164d */
[----:B------:R-:W-:Y:S02]  /*ab60*/  PRMT R69, R69, 0x654, R66 ;  /* 0x0000065445457816 */ /* 0x000fe40000000042 */
[----:B------:R-:W-:Y:S02]  /*ab70*/  LOP3.LUT R68, R77, 0xff, RZ, 0xc0, !PT ;  /* 0x000000ff4d447812 */ /* 0x000fe400078ec0ff */
[----:B------:R-:W-:-:S02]  /*ab80*/  SHF.R.U32.HI R71, RZ, 0x18, R77 ;  /* 0x00000018ff477819 */ /* 0x000fc4000001164d */
[----:B------:R-:W-:Y:S02]  /*ab90*/  SHF.R.U32.HI R70, RZ, 0x8, R79 ;  /* 0x00000008ff467819 */ /* 0x000fe4000001164f */
[----:B------:R-:W-:Y:S02]  /*aba0*/  SHF.L.U32 R50, R72, 0x8, RZ ;  /* 0x0000000848327819 */ /* 0x000fe400000006ff */
[----:B------:R-:W-:Y:S01]  /*abb0*/  LOP3.LUT R69, R69, 0xff00, R48, 0xf8, !PT ;  /* 0x0000ff0045457812 */ /* 0x000fe200078ef830 */
[----:B------:R-:W-:Y:S01]  /*abc0*/  IMAD.U32 R48, R78, 0x10000, RZ ;  /* 0x000100004e307824 */ /* 0x000fe200078e00ff */
[----:B------:R-:W-:Y:S01]  /*abd0*/  LOP3.LUT R52, R65, 0xff0000, R52, 0xf8, !PT ;  /* 0x00ff000041347812 */ /* 0x000fe200078ef834 */
[----:B------:R-:W-:Y:S01]  /*abe0*/  IMAD.SHL.U32 R54, R70, 0x100, RZ ;  /* 0x0000010046367824 */ /* 0x000fe200078e00ff */
[----:B------:R-:W-:Y:S02]  /*abf0*/  PRMT R71, R71, 0x654, R68 ;  /* 0x0000065447477816 */ /* 0x000fe40000000044 */
[----:B------:R-:W-:-:S02]  /*ac00*/  F2FP.F16.E4M3.UNPACK_B R72, R136.H1 ;  /* 0x00000088ff48723e */ /* 0x000fc400030006ff */
[----:B------:R-:W-:Y:S02]  /*ac10*/  F2FP.F16.E4M3.UNPACK_B R65, R64.H1 ;  /* 0x00000040ff41723e */ /* 0x000fe400030006ff */
[----:B------:R-:W-:Y:S02]  /*ac20*/  F2FP.F16.E4M3.UNPACK_B R68, R67.H1 ;  /* 0x00000043ff44723e */ /* 0x000fe400030006ff */
[----:B------:R-:W-:Y:S01]  /*ac30*/  SHF.R.U32.HI R76, RZ, 0x10, R77 ;  /* 0x00000010ff4c7819 */ /* 0x000fe2000001164d */
[----:B------:R-:W-:Y:S01]  /*ac40*/  HADD2.F32 R66, -RZ, R65.H0_H0 ;  /* 0x20000041ff427230 */ /* 0x000fe20000004100 */
        /* <DEDUP_REMOVED lines=12> */
[----:B------:R-:W-:Y:S01]  /*ad10*/  SHF.R.U32.HI R74, RZ, 0x10, R79 ;  /* 0x00000010ff4a7819 */ /* 0x000fe2000001164f */
[----:B------:R-:W-:Y:S01]  /*ad20*/  HADD2.F32 R70, -RZ, R70.H1_H1 ;  /* 0x30000046ff467230 */ /* 0x000fe20000004100 */
[----:B------:R-:W-:Y:S01]  /*ad30*/  F2FP.F16.E4M3.UNPACK_B R136, R136 ;  /* 0x00000088ff88723e */ /* 0x000fe200020006ff */
[-C--:B------:R-:W-:Y:S01]  /*ad40*/  FFMA.FTZ R76, R69, R71.reuse, R76 ;  /* 0x00000047454c7223 */ /* 0x080fe2000001004c */
[----:B------:R-:W-:Y:S01]  /*ad50*/  FFMA.FTZ R77, R66, R71, -R77 ;  /* 0x00000047424d7223 */ /* 0x000fe2000001084d */
[----:B------:R-:W-:Y:S01]  /*ad60*/  HADD2.F32 R69, -RZ, R68.H1_H1 ;  /* 0x30000044ff457230 */ /* 0x000fe20000004100 */
[----:B------:R-:W-:Y:S01]  /*ad70*/  F2FP.F16.E4M3.UNPACK_B R67, R67 ;  /* 0x00000043ff43723e */ /* 0x000fe200020006ff */
[----:B------:R-:W-:Y:S01]  /*ad80*/  HADD2.F32 R66, -RZ, R65.H1_H1 ;  /* 0x30000041ff427230 */ /* 0x000fe20000004100 */
[----:B------:R-:W-:Y:S01]  /*ad90*/  F2FP.F16.E4M3.UNPACK_B R64, R64 ;  /* 0x00000040ff40723e */ /* 0x000fe200020006ff */
[----:B------:R-:W-:Y:S01]  /*ada0*/  IMAD.U32 R74, R74, 0x10000, RZ ;  /* 0x000100004a4a7824 */ /* 0x000fe200078e00ff */
[----:B------:R-:W-:Y:S01]  /*adb0*/  LOP3.LUT R54, R73, 0xff0000, R54, 0xf8, !PT ;  /* 0x00ff000049367812 */ /* 0x000fe200078ef836 */
[----:B------:R-:W-:Y:S01]  /*adc0*/  FMUL.FTZ R73, R69, R72 ;  /* 0x0000004845497220 */ /* 0x000fe20000410000 */
[----:B------:R-:W-:Y:S01]  /*add0*/  F2FP.F16.E4M3.UNPACK_B R134, R134 ;  /* 0x00000086ff86723e */ /* 0x000fe200020006ff */
[----:B------:R-:W-:-:S02]  /*ade0*/  HADD2.F32 R71, -RZ, R136.H0_H0 ;  /* 0x20000088ff477230 */ /* 0x000fc40000004100 */
[C---:B------:R-:W-:Y:S01]  /*adf0*/  FMUL.FTZ R72, R66.reuse, R72 ;  /* 0x0000004842487220 */ /* 0x040fe20000410000 */
[--C-:B------:R-:W-:Y:S01]  /*ae00*/  HADD2.F32 R68, -RZ, R67.reuse.H0_H0 ;  /* 0x20000043ff447230 */ /* 0x100fe20000004100 */
[----:B------:R-:W-:Y:S01]  /*ae10*/  LOP3.LUT R50, R75, 0xff0000, R74, 0xf8, !PT ;  /* 0x00ff00004b327812 */ /* 0x000fe200078ef84a */
[----:B------:R-:W-:Y:S02]  /*ae20*/  HADD2.F32 R65, -RZ, R64.H0_H0 ;  /* 0x20000040ff417230 */ /* 0x000fe40000004100 */
[-C--:B------:R-:W-:Y:S01]  /*ae30*/  FFMA.FTZ R74, R66, R70.reuse, -R73 ;  /* 0x00000046424a7223 */ /* 0x080fe20000010849 */
[----:B------:R-:W-:Y:S01]  /*ae40*/  FFMA.FTZ R79, R69, R70, R72 ;  /* 0x00000046454f7223 */ /* 0x000fe20000010048 */
[----:B------:R-:W-:Y:S02]  /*ae50*/  HADD2.F32 R136, -RZ, R136.H1_H1 ;  /* 0x30000088ff887230 */ /* 0x000fe40000004100 */
[----:B------:R-:W-:Y:S01]  /*ae60*/  FMUL.FTZ R70, R68, R71 ;  /* 0x0000004744467220 */ /* 0x000fe20000410000 */
[----:B------:R-:W-:-:S02]  /*ae70*/  HADD2.F32 R67, -RZ, R67.H1_H1 ;  /* 0x30000043ff437230 */ /* 0x000fc40000004100 */
[----:B------:R-:W-:Y:S01]  /*ae80*/  FMUL.FTZ R71, R65, R71 ;  /* 0x0000004741477220 */ /* 0x000fe20000410000 */
[----:B------:R-:W-:Y:S02]  /*ae90*/  HADD2.F32 R66, -RZ, R134.H0_H0 ;  /* 0x20000086ff427230 */ /* 0x000fe40000004100 */
[----:B------:R-:W-:Y:S02]  /*aea0*/  HADD2.F32 R64, -RZ, R64.H1_H1 ;  /* 0x30000040ff407230 */ /* 0x000fe40000004100 */
[----:B------:R-:W-:Y:S01]  /*aeb0*/  FMUL.FTZ R69, R67, R136 ;  /* 0x0000008843457220 */ /* 0x000fe20000410000 */
[----:B------:R-:W-:Y:S02]  /*aec0*/  HADD2.F32 R134, -RZ, R134.H1_H1 ;  /* 0x30000086ff867230 */ /* 0x000fe40000004100 */
[-C--:B------:R-:W-:Y:S01]  /*aed0*/  FFMA.FTZ R72, R65, R66.reuse, -R70 ;  /* 0x0000004241487223 */ /* 0x080fe20000010846 */
[----:B------:R-:W-:Y:S01]  /*aee0*/  FFMA.FTZ R73, R68, R66, R71 ;  /* 0x0000004244497223 */ /* 0x000fe20000010047 */
        /* <DEDUP_REMOVED lines=12> */
[----:B------:R-:W-:Y:S01]  /*afb0*/  FMUL.FTZ R78, R68, R70 ;  /* 0x00000046444e7220 */ /* 0x000fe20000410000 */
        /* <DEDUP_REMOVED lines=10> */
[----:B------:R-:W-:Y:S01]  /*b060*/  F2FP.F16.E4M3.UNPACK_B R133, R133 ;  /* 0x00000085ff85723e */ /* 0x000fe200020006ff */
[-C--:B------:R-:W-:Y:S01]  /*b070*/  FFMA.FTZ R83, R64, R69.reuse, -R65 ;  /* 0x0000004540537223 */ /* 0x080fe20000010841 */
[----:B------:R-:W-:Y:S01]  /*b080*/  F2FP.F16.E4M3.UNPACK_B R64, R62 ;  /* 0x0000003eff40723e */ /* 0x000fe200020006ff */
[--C-:B------:R-:W-:Y:S02]  /*b090*/  HADD2.F32 R67, -RZ, R135.reuse.H0_H0 ;  /* 0x20000087ff437230 */ /* 0x100fe40000004100 */
[----:B------:R-:W-:Y:S01]  /*b0a0*/  FFMA.FTZ R82, R66, R69, R71 ;  /* 0x0000004542527223 */ /* 0x000fe20000010047 */
[----:B------:R-:W-:-:S02]  /*b0b0*/  HADD2.F32 R135, -RZ, R135.H1_H1 ;  /* 0x30000087ff877230 */ /* 0x000fc40000004100 */
[----:B------:R-:W-:Y:S02]  /*b0c0*/  HADD2.F32 R65, -RZ, R64.H0_H0 ;  /* 0x20000040ff417230 */ /* 0x000fe40000004100 */
[----:B------:R-:W-:Y:S01]  /*b0d0*/  HADD2.F32 R62, -RZ, R60.H0_H0 ;  /* 0x2000003cff3e7230 */ /* 0x000fe20000004100 */
[----:B------:R-:W-:Y:S01]  /*b0e0*/  F2FP.SATFINITE.E4M3.F32.PACK_AB_MERGE_C R81, R82, R81, RZ ;  /* 0x000000515251723e */ /* 0x000fe200048070ff */
[----:B------:R-:W-:Y:S02]  /*b0f0*/  HADD2.F32 R64, -RZ, R64.H1_H1 ;  /* 0x30000040ff407230 */ /* 0x000fe40000004100 */
[-C--:B------:R-:W-:Y:S01]  /*b100*/  FMUL.FTZ R69, R65, R67.reuse ;  /* 0x0000004341457220 */ /* 0x080fe20000410000 */
[----:B------:R-:W-:Y:S02]  /*b110*/  HADD2.F32 R60, -RZ, R60.H1_H1 ;  /* 0x3000003cff3c7230 */ /* 0x000fe40000004100 */
[----:B------:R-:W-:Y:S01]  /*b120*/  FMUL.FTZ R68, R62, R67 ;  /* 0x000000433e447220 */ /* 0x000fe20000410000 */
[----:B------:R-:W-:-:S02]  /*b130*/  HADD2.F32 R66, -RZ, R133.H0_H0 ;  /* 0x20000085ff427230 */ /* 0x000fc40000004100 */
[-C--:B------:R-:W-:Y:S01]  /*b140*/  FMUL.FTZ R71, R64, R135.reuse ;  /* 0x0000008740477220 */ /* 0x080fe20000410000 */
[----:B------:R-:W-:Y:S02]  /*b150*/  HADD2.F32 R133, -RZ, R133.H1_H1 ;  /* 0x30000085ff857230 */ /* 0x000fe40000004100 */
[----:B------:R-:W-:Y:S01]  /*b160*/  FMUL.FTZ R135, R60, R135 ;  /* 0x000000873c877220 */ /* 0x000fe20000410000 */
[-C--:B------:R-:W-:Y:S01]  /*b170*/  FFMA.FTZ R65, R65, R66.reuse, R68 ;  /* 0x0000004241417223 */ /* 0x080fe20000010044 */
[----:B------:R-:W-:Y:S01]  /*b180*/  FFMA.FTZ R67, R62, R66, -R69 ;  /* 0x000000423e437223 */ /* 0x000fe20000010845 */
[-C--:B------:R-:W-:Y:S01]  /*b190*/  FFMA.FTZ R78, R60, R133.reuse, -R71 ;  /* 0x000000853c4e7223 */ /* 0x080fe20000010847 */
[----:B------:R-:W-:Y:S01]  /*b1a0*/  FFMA.FTZ R80, R64, R133, R135 ;  /* 0x0000008540507223 */ /* 0x000fe20000010087 */
[----:B------:R-:W-:Y:S02]  /*b1b0*/  F2FP.F16.E4M3.UNPACK_B R68, R53 ;  /* 0x00000035ff44723e */ /* 0x000fe400020006ff */
[----:B------:R-:W-:-:S02]  /*b1c0*/  F2FP.F16.E4M3.UNPACK_B R71, R54 ;  /* 0x00000036ff47723e */ /* 0x000fc400020006ff */
[----:B------:R-:W-:Y:S01]  /*b1d0*/  F2FP.SATFINITE.E4M3.F32.PACK_AB_MERGE_C R64, R83, R70, RZ ;  /* 0x000000465340723e */ /* 0x000fe200048070ff */
[--C-:B------:R-:W-:Y:S01]  /*b1e0*/  HADD2.F32 R69, -RZ, R68.reuse.H0_H0 ;  /* 0x20000044ff457230 */ /* 0x100fe20000004100 */
[----:B------:R-:W-:Y:S01]  /*b1f0*/  F2FP.F16.E4M3.UNPACK_B R66, R49 ;  /* 0x00000031ff42723e */ /* 0x000fe200020006ff */
[----:B------:R-:W-:Y:S01]  /*b200*/  HADD2.F32 R68, -RZ, R68.H1_H1 ;  /* 0x30000044ff447230 */ /* 0x000fe20000004100 */
[----:B------:R-:W-:Y:S01]  /*b210*/  F2FP.SATFINITE.E4M3.F32.PACK_AB_MERGE_C R60, R74, R77, RZ ;  /* 0x0000004d4a3c723e */ /* 0x000fe200048070ff */
[--C-:B------:R-:W-:Y:S01]  /*b220*/  HADD2.F32 R74, -RZ, R71.reuse.H0_H0 ;  /* 0x20000047ff4a7230 */ /* 0x100fe20000004100 */
[----:B------:R-:W-:Y:S01]  /*b230*/  F2FP.F16.E4M3.UNPACK_B R70, R52 ;  /* 0x00000034ff46723e */ /* 0x000fe200020006ff */
[----:B------:R-:W-:Y:S01]  /*b240*/  HADD2.F32 R71, -RZ, R71.H1_H1 ;  /* 0x30000047ff477230 */ /* 0x000fe20000004100 */
[----:B------:R-:W-:Y:S01]  /*b250*/  F2FP.SATFINITE.E4M3.F32.PACK_AB_MERGE_C R64, R78, R67, R64 ;  /* 0x000000434e40723e */ /* 0x000fe20004807040 */
[----:B------:R-:W-:Y:S01]  /*b260*/  HADD2.F32 R67, -RZ, R66.H0_H0 ;  /* 0x20000042ff437230 */ /* 0x000fe20000004100 */
[----:B------:R-:W-:Y:S01]  /*b270*/  F2FP.SATFINITE.E4M3.F32.PACK_AB_MERGE_C R62, R79, R76, RZ ;  /* 0x0000004c4f3e723e */ /* 0x000fe200048070ff */
[----:B------:R-:W-:Y:S01]  /*b280*/  FMUL.FTZ R76, R69, R74 ;  /* 0x0000004a454c7220 */ /* 0x000fe20000410000 */
[----:B------:R-:W-:Y:S01]  /*b290*/  F2FP.SATFINITE.E4M3.F32.PACK_AB_MERGE_C R60, R75, R72, R60 ;  /* 0x000000484b3c723e */ /* 0x000fe2000480703c */
[----:B------:R-:W-:-:S02]  /*b2a0*/  HADD2.F32 R72, -RZ, R70.H0_H0 ;  /* 0x20000046ff487230 */ /* 0x000fc40000004100 */
[----:B------:R-:W-:Y:S01]  /*b2b0*/  FMUL.FTZ R74, R67, R74 ;  /* 0x0000004a434a7220 */ /* 0x000fe20000410000 */
[----:B------:R-:W-:Y:S01]  /*b2c0*/  F2FP.SATFINITE.E4M3.F32.PACK_AB_MERGE_C R62, R136, R73, R62 ;  /* 0x00000049883e723e */ /* 0x000fe2000480703e */
[----:B------:R-:W-:Y:S02]  /*b2d0*/  HADD2.F32 R66, -RZ, R66.H1_H1 ;  /* 0x30000042ff427230 */ /* 0x000fe40000004100 */
[-C--:B------:R-:W-:Y:S01]  /*b2e0*/  FMUL.FTZ R73, R68, R71.reuse ;  /* 0x0000004744497220 */ /* 0x080fe20000410000 */
[-C--:B------:R-:W-:Y:S01]  /*b2f0*/  FFMA.FTZ R74, R69, R72.reuse, R74 ;  /* 0x00000048454a7223 */ /* 0x080fe2000001004a */
[----:B------:R-:W-:Y:S02]  /*b300*/  HADD2.F32 R69, -RZ, R70.H1_H1 ;  /* 0x30000046ff457230 */ /* 0x000fe40000004100 */
[----:B------:R-:W-:Y:S01]  /*b310*/  FFMA.FTZ R76, R67, R72, -R76 ;  /* 0x00000048434c7223 */ /* 0x000fe2000001084c */
[C---:B------:R-:W-:Y:S01]  /*b320*/  FMUL.FTZ R71, R66.reuse, R71 ;  /* 0x0000004742477220 */ /* 0x040fe20000410000 */
[----:B------:R-:W-:Y:S01]  /*b330*/  F2FP.F16.E4M3.UNPACK_B R49, R49.H1 ;  /* 0x00000031ff31723e */ /* 0x000fe200030006ff */
[----:B------:R-:W-:Y:S01]  /*b340*/  FFMA.FTZ R75, R66, R69, -R73 ;  /* 0x00000045424b7223 */ /* 0x000fe20000010849 */
[----:B------:R-:W-:Y:S01]  /*b350*/  F2FP.F16.E4M3.UNPACK_B R67, R53.H1 ;  /* 0x00000035ff43723e */ /* 0x000fe200030006ff */
[----:B------:R-:W-:Y:S01]  /*b360*/  FFMA.FTZ R77, R68, R69, R71 ;  /* 0x00000045444d7223 */ /* 0x000fe20000010047 */
[----:B------:R-:W-:Y:S01]  /*b370*/  F2FP.F16.E4M3.UNPACK_B R66, R54.H1 ;  /* 0x00000036ff42723e */ /* 0x000fe200030006ff */
[----:B------:R-:W-:Y:S01]  /*b380*/  HADD2.F32 R53, -RZ, R49.H0_H0 ;  /* 0x20000031ff357230 */ /* 0x000fe20000004100 */
[----:B------:R-:W-:Y:S01]  /*b390*/  F2FP.F16.E4M3.UNPACK_B R52, R52.H1 ;  /* 0x00000034ff34723e */ /* 0x000fe200030006ff */
[--C-:B------:R-:W-:Y:S01]  /*b3a0*/  HADD2.F32 R54, -RZ, R67.reuse.H0_H0 ;  /* 0x20000043ff367230 */ /* 0x100fe20000004100 */
[----:B------:R-:W-:Y:S01]  /*b3b0*/  F2FP.SATFINITE.E4M3.F32.PACK_AB_MERGE_C R65, R80, R65, R81 ;  /* 0x000000415041723e */ /* 0x000fe20004807051 */
        /* <DEDUP_REMOVED lines=61> */
[----:B------:R-:W-:Y:S02]  /*b790*/  F2FP.SATFINITE.E4M3.F32.PACK_AB_MERGE_C R51, R52, R83, R51 ;  /* 0x000000533433723e */ /* 0x000fe40004807033 */
[----:B------:R-:W-:Y:S01]  /*b7a0*/  F2FP.SATFINITE.E4M3.F32.PACK_AB_MERGE_C R55, R50, R73, R68 ;  /* 0x000000493237723e */ /* 0x000fe20004807044 */
[----:B------:R-:W-:Y:S01]  /*b7b0*/  IMAD.MOV.U32 R50, RZ, RZ, R64 ;  /* 0x000000ffff327224 */ /* 0x000fe200078e0040 */
[----:B------:R-:W-:Y:S02]  /*b7c0*/  F2FP.SATFINITE.E4M3.F32.PACK_AB_MERGE_C R53, R77, R74, R79 ;  /* 0x0000004a4d35723e */ /* 0x000fe4000480704f */
[----:B------:R-:W-:-:S07]  /*b7d0*/  MOV R52, R62 ;  /* 0x0000003e00347202 */ /* 0x000fce0000000f00 */
.L_x_2414:
[----:B------:R-:W-:Y:S05]  /*b7e0*/  BSYNC B1 ;  /* 0x0000000000017941 */ /* 0x000fea0003800000 */
.L_x_2413:
        /* <DEDUP_REMOVED lines=10> */
.L_x_2354:
[----:B------:R-:W-:-:S06]  /*b890*/  UISETP.NE.AND UP0, UPT, UR45, 0x3, UPT ;  /* 0x000000032d00788c */ /* 0x000fcc000bf05270 */
[----:B------:R-:W-:-:S13]  /*b8a0*/  PLOP3.LUT P5, PT, PT, PT, UP0, 0x80, 0x0 ;  /* 0x000000000000781c */ /* 0x000fda0003faf008 */
[----:B------:R-:W-:Y:S05]  /*b8b0*/  @!P5 BRA `(.L_x_2415) ;  /* 0x000000000004d947 */ /* 0x000fea0003800000 */
[----:B------:R-:W-:Y:S01]  /*b8c0*/  BPT.TRAP 0x1 ;  /* 0x000000040000795c */ /* 0x000fe20000300000 */
.L_x_2415:
        /* <DEDUP_REMOVED lines=9> */
.L_x_2686:
[----:B------:R-:W-:Y:S05]  /*b960*/  BSYNC B1 ;  /* 0x0000000000017941 */ /* 0x000fea0003800000 */
.L_x_2416:
        /* <DEDUP_REMOVED lines=16> */
.L_x_2419:
[----:B------:R-:W-:Y:S05]  /*ba70*/  BSYNC B1 ;  /* 0x0000000000017941 */ /* 0x000fea0003800000 */
.L_x_2418:
[----:B-1----:R-:W-:Y:S01]  /*ba80*/  VIADD R48, R19, 0x20 ;  /* 0x0000002013307836 */ /* 0x002fe20000000000 */
[----:B------:R-:W-:Y:S04]  /*ba90*/  BSSY B1, `(.L_x_2420) ;  /* 0x000000f000017945 */ /* 0x000fe80003800000 */
[----:B------:R-:W-:-:S13]  /*baa0*/  ISETP.GE.AND P2, PT, R48, R115, PT ;  /* 0x000000733000720c */ /* 0x000fda0003f46270 */
[----:B------:R-:W-:Y:S05]  /*bab0*/  @P2 BRA `(.L_x_2421) ;  /* 0x0000000000302947 */ /* 0x000fea0003800000 */
[----:B------:R-:W1:Y:S01]  /*bac0*/  @!P0 LDC.64 R58, c[0x0][0x2e8] ;  /* 0x0000ba00ff3a8b82 */ /* 0x000e620000000a00 */
[----:B------:R-:W-:Y:S01]  /*bad0*/  IADD3 R49, P2, R90, R56, RZ ;  /* 0x000000385a317210 */ /* 0x000fe20007f5e0ff */
[----:B------:R-:W-:Y:S03]  /*bae0*/  @!P1 LDS.128 R52, [R114+0x2d400] ;  /* 0x02d4000072349984 */ /* 0x000fe60000000c00 */
[----:B------:R-:W-:-:S03]  /*baf0*/  IADD3.X R48, R62, R91, RZ, P2, !PT ;  /* 0x0000005b3e307210 */ /* 0x000fc600017fe4ff */
        /* <DEDUP_REMOVED lines=8> */
.L_x_2421:
[----:B------:R-:W-:Y:S05]  /*bb80*/  BSYNC B1 ;  /* 0x0000000000017941 */ /* 0x000fea0003800000 */
.L_x_2420:
        /* <DEDUP_REMOVED lines=16> */
.L_x_2423:
[----:B------:R-:W-:Y:S05]  /*bc90*/  BSYNC B1 ;  /* 0x0000000000017941 */ /* 0x000fea0003800000 */
.L_x_2422:
[----:B-1----:R-:W-:-:S05]  /*bca0*/  VIADD R48, R19, 0x60 ;  /* 0x0000006013307836 */ /* 0x002fca0000000000 */
        /* <DEDUP_REMOVED lines=18> */
.L_x_2391:
[----:B------:R-:W-:Y:S05]  /*bdd0*/  BSYNC B0 ;  /* 0x0000000000007941 */ /* 0x000fea0003800000 */
.L_x_2353:
        /* <DEDUP_REMOVED lines=17> */
.L_x_2425:
[----:B------:R-:W-:Y:S05]  /*bef0*/  BSYNC B0 ;  /* 0x0000000000007941 */ /* 0x000fea0003800000 */
.L_x_2424:
[----:B------:R-:W1:Y:S01]  /*bf00*/  SYNCS.PHASECHK.TRANS64.TRYWAIT P3, [R111+URZ+0x388b0], R124 ;  /* 0x0388b07c6f0075a7 */ /* 0x000e62000806017f */
[----:B------:R-:W-:Y:S01]  /*bf10*/  ULDC UR41, c[0x0][0x2f4] ;  /* 0x0000bd0000297ab9 */ /* 0x000fe20000000800 */
[----:B------:R-:W-:Y:S01]  /*bf20*/  ULDC.64 UR36, c[0x0][0x328] ;  /* 0x0000ca0000247ab9 */ /* 0x000fe20000000a00 */
[----:B------:R-:W-:Y:S01]  /*bf30*/  ULDC.64 UR38, c[0x0][0x318] ;  /* 0x0000c60000267ab9 */ /* 0x000fe20000000a00 */
[----:B------:R-:W-:Y:S04]  /*bf40*/  BSSY B0, `(.L_x_2426) ;  /* 0x0000002000007945 */ /* 0x000fe80003800000 */
[----:B-1----:R-:W-:Y:S05]  /*bf50*/  @!P3 BRA `(.L_x_2427) ;  /* 0x0000020400b8b947 */ /* 0x002fea0003800000 */
.L_x_2687:
[----:B------:R-:W-:Y:S05]  /*bf60*/  BSYNC B0 ;  /* 0x0000000000007941 */ /* 0x000fea0003800000 */
.L_x_2426:
        /* <DEDUP_REMOVED lines=17> */
.L_x_2429:
[----:B------:R-:W-:Y:S05]  /*c080*/  BSYNC B0 ;  /* 0x0000000000007941 */ /* 0x000fea0003800000 */
.L_x_2428:
[----:B0-2---:R-:W-:Y:S01]  /*c090*/  VIADD R48, R19, 0x20 ;  /* 0x0000002013307836 */ /* 0x005fe20000000000 */
[----:B------:R-:W-:Y:S04]  /*c0a0*/  BSSY B0, `(.L_x_2430) ;  /* 0x0000012000007945 */ /* 0x000fe80003800000 */
[----:B------:R-:W-:-:S13]  /*c0b0*/  ISETP.GE.AND P3, PT, R48, R115, PT ;  /* 0x000000733000720c */ /* 0x000fda0003f66270 */
[----:B------:R-:W-:Y:S05]  /*c0c0*/  @P3 BRA `(.L_x_2431) ;  /* 0x00000000003c3947 */ /* 0x000fea0003800000 */
[----:B------:R-:W-:Y:S01]  /*c0d0*/  IADD3 R51, P3, R52, 0x20, RZ ;  /* 0x0000002034337810 */ /* 0x000fe20007f7e0ff */
[----:B------:R-:W-:Y:S02]  /*c0e0*/  IMAD.MOV.U32 R48, RZ, RZ, R100 ;  /* 0x000000ffff307224 */ /* 0x000fe400078e0064 */
[----:B------:R-:W-:Y:S02]  /*c0f0*/  IMAD.MOV.U32 R49, RZ, RZ, R110 ;  /* 0x000000ffff317224 */ /* 0x000fe400078e006e */
[----:B------:R-:W-:Y:S02]  /*c100*/  IMAD.X R50, RZ, RZ, R53, P3 ;  /* 0x000000ffff327224 */ /* 0x000fe400018e0635 */
        /* <DEDUP_REMOVED lines=11> */
.L_x_2431:
[----:B------:R-:W-:Y:S05]  /*c1c0*/  BSYNC B0 ;  /* 0x0000000000007941 */ /* 0x000fea0003800000 */
.L_x_2430:
[----:B0-----:R-:W-:Y:S01]  /*c1d0*/  IADD3 R48, R19, 0x40, RZ ;  /* 0x0000004013307810 */ /* 0x001fe20007ffe0ff */
[----:B------:R-:W-:Y:S03]  /*c1e0*/  BSSY B0, `(.L_x_2432) ;  /* 0x0000012000007945 */ /* 0x000fe60003800000 */
        /* <DEDUP_REMOVED lines=17> */
.L_x_2433:
[----:B------:R-:W-:Y:S05]  /*c300*/  BSYNC B0 ;  /* 0x0000000000007941 */ /* 0x000fea0003800000 */
.L_x_2432:
[----:B0-----:R-:W-:Y:S01]  /*c310*/  VIADD R48, R19, 0x60 ;  /* 0x0000006013307836 */ /* 0x001fe20000000000 */
[----:B------:R-:W-:Y:S04]  /*c320*/  BSSY B0, `(.L_x_2434) ;  /* 0x0000012000007945 */ /* 0x000fe80003800000 */
[----:B------:R-:W-:-:S13]  /*c330*/  ISETP.GE.AND P3, PT, R48, R115, PT ;  /* 0x000000733000720c */ /* 0x000fda0003f66270 */
[----:B------:R-:W-:Y:S05]  /*c340*/  @P3 BRA `(.L_x_2435) ;  /* 0x00000000003c3947 */ /* 0x000fea0003800000 */
[----:B------:R-:W-:Y:S01]  /*c350*/  IADD3 R51, P3, R52, 0x60, RZ ;  /* 0x0000006034337810 */ /* 0x000fe20007f7e0ff */
[----:B------:R-:W-:Y:S01]  /*c360*/  IMAD.MOV.U32 R48, RZ, RZ, R100 ;  /* 0x000000ffff307224 */ /* 0x000fe200078e0064 */
[----:B------:R-:W-:-:S03]  /*c370*/  MOV R49, R110 ;  /* 0x0000006e00317202 */ /* 0x000fc60000000f00 */
        /* <DEDUP_REMOVED lines=12> */
.L_x_2435:
[----:B------:R-:W-:Y:S05]  /*c440*/  BSYNC B0 ;  /* 0x0000000000007941 */ /* 0x000fea0003800000 */
.L_x_2434:
        /* <DEDUP_REMOVED lines=8> */
[----:B------:R-:W-:Y:S01]  /*c4d0*/  ISETP.NE.AND P3, PT, R112, RZ, PT ;  /* 0x000000ff7000720c */ /* 0x000fe20003f65270 */
[----:B------:R-:W-:-:S02]  /*c4e0*/  VIADD R232, R232, 0x1 ;  /* 0x00000001e8e87836 */ /* 0x000fc40000000000 */
[----:B------:R-:W-:-:S04]  /*c4f0*/  @!P2 PRMT R111, RZ, 0x654, R111 ;  /* 0x00000654ff6fa816 */ /* 0x000fc8000000006f */
[----:B------:R1:W-:Y:S01]  /*c500*/  @!P2 SYNCS.ARRIVE.TRANS64.RED.A1T0 RZ, [R111+URZ], RZ ;  /* 0x000000ff6fffa9a7 */ /* 0x0003e2000810043f */
        /* <DEDUP_REMOVED lines=10> */
.L_x_2348:
[----:B------:R-:W2:Y:S01]  /*c5b0*/  LDL R2, [R1] ;  /* 0x0000000001027983 */ /* 0x000ea20000100800 */
[----:B------:R-:W0:Y:S01]  /*c5c0*/  LDC R0, c[0x0][0x448] ;  /* 0x00011200ff007b82 */ /* 0x000e220000000800 */
[----:B------:R-:W-:Y:S02]  /*c5d0*/  MOV R150, RZ ;  /* 0x000000ff00967202 */ /* 0x000fe40000000f00 */
        /* <DEDUP_REMOVED lines=14> */
[----:B------:R-:W-:-:S02]  /*c6c0*/  CS2R R102, SRZ ;  /* 0x0000000000667805 */ /* 0x000fc4000001ff00 */
[----:B------:R-:W-:Y:S01]  /*c6d0*/  CS2R R148, SRZ ;  /* 0x0000000000947805 */ /* 0x000fe2000001ff00 */
[----:B------:R-:W-:Y:S01]  /*c6e0*/  IMAD.MOV.U32 R123, RZ, RZ, RZ ;  /* 0x000000ffff7b7224 */ /* 0x000fe200078e00ff */
[----:B------:R-:W-:Y:S02]  /*c6f0*/  CS2R R68, SRZ ;  /* 0x0000000000447805 */ /* 0x000fe4000001ff00 */
[----:B------:R-:W-:Y:S02]  /*c700*/  CS2R R120, SRZ ;  /* 0x0000000000787805 */ /* 0x000fe4000001ff00 */
[----:B------:R-:W-:Y:S02]  /*c710*/  CS2R R94, SRZ ;  /* 0x00000000005e7805 */ /* 0x000fe4000001ff00 */
[----:B------:R-:W-:Y:S02]  /*c720*/  CS2R R140, SRZ ;  /* 0x00000000008c7805 */ /* 0x000fe4000001ff00 */
[----:B------:R-:W-:-:S02]  /*c730*/  MOV R115, RZ ;  /* 0x000000ff00737202 */ /* 0x000fc40000000f00 */
[----:B------:R-:W-:Y:S02]  /*c740*/  CS2R R116, SRZ ;  /* 0x0000000000747805 */ /* 0x000fe4000001ff00 */
[----:B0-----:R-:W-:Y:S02]  /*c750*/  ISETP.NE.AND P1, PT, R0, 0x1, PT ;  /* 0x000000010000780c */ /* 0x001fe40003f25270 */
        /* <DEDUP_REMOVED lines=11> */
[----:B------:R-:W-:Y:S01]  /*c810*/  CS2R R74, SRZ ;  /* 0x00000000004a7805 */ /* 0x000fe2000001ff00 */
[----:B------:R-:W0:Y:S01]  /*c820*/  @P1 LDC R0, c[0x0][0x44c] ;  /* 0x00011300ff001b82 */ /* 0x000e220000000800 */
[----:B------:R-:W-:Y:S01]  /*c830*/  IMAD.MOV.U32 R91, RZ, RZ, RZ ;  /* 0x000000ffff5b7224 */ /* 0x000fe200078e00ff */
[----:B------:R-:W-:Y:S02]  /*c840*/  CS2R R36, SRZ ;  /* 0x0000000000247805 */ /* 0x000fe4000001ff00 */
[----:B------:R-:W-:-:S02]  /*c850*/  CS2R R88, SRZ ;  /* 0x0000000000587805 */ /* 0x000fc4000001ff00 */
[----:B------:R-:W-:Y:S02]  /*c860*/  CS2R R38, SRZ ;  /* 0x0000000000267805 */ /* 0x000fe4000001ff00 */
[----:B------:R-:W-:Y:S02]  /*c870*/  CS2R R62, SRZ ;  /* 0x00000000003e7805 */ /* 0x000fe4000001ff00 */
[----:B------:R-:W-:Y:S02]  /*c880*/  CS2R R82, SRZ ;  /* 0x0000000000527805 */ /* 0x000fe4000001ff00 */
[----:B------:R-:W-:Y:S01]  /*c890*/  CS2R R28, SRZ ;  /* 0x00000000001c7805 */ /* 0x000fe2000001ff00 */
[----:B------:R-:W1:Y:S01]  /*c8a0*/  @P1 LDC R5, c[0x0][0x450] ;  /* 0x00011400ff051b82 */ /* 0x000e620000000800 */
        /* <DEDUP_REMOVED lines=25> */
[----:B------:R-:W-:Y:S01]  /*ca40*/  MOV R4, RZ ;  /* 0x000000ff00047202 */ /* 0x000fe20000000f00 */
[----:B------:R-:W-:Y:S02]  /*ca50*/  IMAD.MOV.U32 R25, RZ, RZ, RZ ;  /* 0x000000ffff197224 */ /* 0x000fe400078e00ff */
[----:B--2---:R-:W-:-:S04]  /*ca60*/  VIADD R3, R2, 0x7f ;  /* 0x0000007f02037836 */ /* 0x004fc80000000000 */
[----:B0-----:R-:W-:-:S05]  /*ca70*/  @P1 IMAD.HI.U32 R0, R3, R0, RZ ;  /* 0x0000000003001227 */ /* 0x001fca00078e00ff */
[----:B-1----:R-:W-:Y:S02]  /*ca80*/  @P1 SHF.R.U32.HI R3, RZ, R5, R0 ;  /* 0x00000005ff031219 */ /* 0x002fe40000011600 */
[----:B------:R-:W-:-:S03]  /*ca90*/  PLOP3.LUT P1, PT, PT, PT, PT, 0x80, 0x0 ;  /* 0x000000000000781c */ /* 0x000fc60003f2f070 */
[----:B------:R-:W-:Y:S02]  /*caa0*/  IMAD.IADD R3, R126, 0x1, R3 ;  /* 0x000000017e037824 */ /* 0x000fe400078e0203 */
[----:B------:R-:W-:-:S03]  /*cab0*/  IMAD.MOV.U32 R126, RZ, RZ, RZ ;  /* 0x000000ffff7e7224 */ /* 0x000fc600078e00ff */
[----:B------:R-:W-:-:S04]  /*cac0*/  SHF.R.S32.HI R0, RZ, 0x1f, R3 ;  /* 0x0000001fff007819 */ /* 0x000fc80000011403 */
[----:B------:R-:W-:-:S04]  /*cad0*/  LEA.HI R0, R0, R3, RZ, 0x7 ;  /* 0x0000000300007211 */ /* 0x000fc800078f38ff */
[----:B------:R-:W-:Y:S01]  /*cae0*/  SHF.R.S32.HI R2, RZ, 0x7, R0 ;  /* 0x00000007ff027819 */ /* 0x000fe20000011400 */
[----:B------:R-:W-:-:S03]  /*caf0*/  IMAD.MOV.U32 R0, RZ, RZ, RZ ;  /* 0x000000ffff007224 */ /* 0x000fc600078e00ff */
[----:B------:R-:W-:Y:S01]  /*cb00*/  VIMNMX R127, R127, R2, PT ;  /* 0x000000027f7f7248 */ /* 0x000fe20003fe0100 */
[----:B------:R-:W-:-:S03]  /*cb10*/  IMAD.MOV.U32 R2, RZ, RZ, RZ ;  /* 0x000000ffff027224 */ /* 0x000fc600078e00ff */
[----:B------:R-:W-:Y:S01]  /*cb20*/  ISETP.GE.AND P2, PT, R127, 0x1, PT ;  /* 0x000000017f00780c */ /* 0x000fe20003f46270 */
[----:B------:R-:W-:-:S12]  /*cb30*/  @P0 BRA `(.L_x_2437) ;  /* 0x00000000000c0947 */ /* 0x000fd80003800000 */
[----:B------:R-:W0:Y:S01]  /*cb40*/  FENCE.VIEW.ASYNC.G ;  /* 0x00000000000073c6 */ /* 0x000e220000000100 */
[----:B------:R-:W-:Y:S05]  /*cb50*/  WARPSYNC.ALL ;  /* 0x0000000000007948 */ /* 0x000fea0003800000 */
[----:B0-----:R-:W-:Y:S06]  /*cb60*/  BAR.ARV 0xc, 0x180 ;  /* 0x0306000000007b1d */ /* 0x001fec0000002000 */
.L_x_2437:
[----:B------:R-:W-:Y:S02]  /*cb70*/  IMAD.MOV.U32 R5, RZ, RZ, RZ ;  /* 0x000000ffff057224 */ /* 0x000fe400078e00ff */
[----:B------:R-:W-:Y:S01]  /*cb80*/  IMAD.MOV.U32 R24, RZ, RZ, RZ ;  /* 0x000000ffff187224 */ /* 0x000fe200078e00ff */
[----:B------:R-:W-:Y:S06]  /*cb90*/  @!P2 BRA `(.L_x_2438) ;  /* 0x0000013c0094a947 */ /* 0x000fec0003800000 */
[----:B------:R-:W0:Y:S01]  /*cba0*/  S2R R3, SR_TID.X ;  /* 0x0000000000037919 */ /* 0x000e220000002100 */
[----:B------:R-:W-:Y:S01]  /*cbb0*/  UMOV UR4, 0xffffffff ;  /* 0xffffffff00047882 */ /* 0x000fe20000000000 */
[----:B0-----:R-:W-:-:S05]  /*cbc0*/  VIADD R54, R3, 0xffffff80 ;  /* 0xffffff8003367836 */ /* 0x001fca0000000000 */
[----:B------:R-:W-:-:S04]  /*cbd0*/  SHF.R.S32.HI R33, RZ, 0x1f, R54 ;  /* 0x0000001fff217819 */ /* 0x000fc80000011436 */
[----:B------:R-:W-:-:S04]  /*cbe0*/  LEA.HI R13, R33, R54, RZ, 0x7 ;  /* 0x00000036210d7211 */ /* 0x000fc800078f38ff */
[----:B------:R-:W-:Y:S01]  /*cbf0*/  SHF.R.S32.HI R13, RZ, 0x7, R13 ;  /* 0x00000007ff0d7819 */ /* 0x000fe2000001140d */
[----:B------:R-:W-:Y:S06]  /*cc00*/  BRA.DIV UR4, `(.L_x_2439) ;  /* 0x000001fa04a07947 */ /* 0x000fec000b800000 */
[----:B------:R0:W1:Y:S02]  /*cc10*/  SHFL.IDX PT, R237, R13, RZ, 0x1f ;  /* 0x00001fff0ded7589 */ /* 0x00006400000e0000 */
.L_x_2690:
[----:B-1----:R-:W-:Y:S01]  /*cc20*/  LEA.HI R0, R237, R237, RZ, 0x1 ;  /* 0x000000eded007211 */ /* 0x002fe200078f08ff */
[----:B------:R-:W-:-:S03]  /*cc30*/  IMAD.U32 R2, RZ, RZ, UR44 ;  /* 0x0000002cff027e24 */ /* 0x000fc6000f8e00ff */
[----:B------:R-:W-:Y:S02]  /*cc40*/  LOP3.LUT R0, R0, 0x1e, RZ, 0xc0, !PT ;  /* 0x0000001e00007812 */ /* 0x000fe400078ec0ff */
[----:B------:R-:W-:-:S03]  /*cc50*/  LOP3.LUT P0, RZ, R2, 0x3ff, RZ, 0xc0, !PT ;  /* 0x000003ff02ff7812 */ /* 0x000fc6000780c0ff */
[----:B------:R-:W-:Y:S01]  /*cc60*/  IMAD.IADD R0, R237, 0x1, -R0 ;  /* 0x00000001ed007824 */ /* 0x000fe200078e0a00 */
[----:B------:R-:W-:-:S04]  /*cc70*/  P2R R24, PR, RZ, 0x1 ;  /* 0x00000001ff187803 */ /* 0x000fc80000000000 */
[----:B------:R-:W-:-:S04]  /*cc80*/  LEA R0, R0, UR44, 0xd ;  /* 0x0000002c00007c11 */ /* 0x000fc8000f8e68ff */
[----:B------:R-:W-:-:S04]  /*cc90*/  SHF.R.U32.HI R0, RZ, 0x4, R0 ;  /* 0x00000004ff007819 */ /* 0x000fc80000011600 */
[----:B------:R-:W-:Y:S01]  /*cca0*/  LOP3.LUT R52, R0, 0x3fff, RZ, 0xc0, !PT ;  /* 0x00003fff00347812 */ /* 0x000fe200078ec0ff */
[----:B------:R-:W-:Y:S06]  /*ccb0*/  @!P0 BRA `(.L_x_2440) ;  /* 0x0000000000408947 */ /* 0x000fec0003800000 */
[----:B------:R-:W-:Y:S01]  /*ccc0*/  MOV R0, 0x0 ;  /* 0x0000000000007802 */ /* 0x000fe20000000f00 */
[----:B------:R-:W-:Y:S01]  /*ccd0*/  ULDC.64 UR4, c[0x4][0x1c8] ;  /* 0x0100720000047ab9 */ /* 0x000fe20000000a00 */
[----:B------:R-:W-:Y:S01]  /*cce0*/  ULDC.64 UR6, c[0x4][0x1d0] ;  /* 0x0100740000067ab9 */ /* 0x000fe20000000a00 */
[----:B------:R-:W-:Y:S01]  /*ccf0*/  MOV R4, UR4 ;  /* 0x0000000400047c02 */ /* 0x000fe20008000f00 */
        /* <DEDUP_REMOVED lines=9> */
[----:B01----:R-:W-:-:S07]  /*cd90*/  IMAD.MOV.U32 R13, RZ, RZ, RZ ;  /* 0x000000ffff0d7224 */ /* 0x003fce00078e00ff */
[----:B------:R-:W-:-:S07]  /*cda0*/  LEPC R20, `(.L_x_2440) ;  /* 0x000000001014794e */ /* 0x000fce0000000000 */
[----:B--2--5:R-:W-:Y:S05]  /*cdb0*/  CALL.ABS.NOINC R2 ;  /* 0x0000000002007343 */ /* 0x024fea0003c00000 */
.L_x_2440:
        /* <DEDUP_REMOVED lines=10> */
[----:B------:R-:W1:Y:S08]  /*ce60*/  @P1 LDC.64 R8, c[0x0][0x9b8] ;  /* 0x00026e00ff081b82 */ /* 0x000e700000000a00 */
[----:B------:R-:W4:Y:S08]  /*ce70*/  @P0 LDC.64 R10, c[0x0][0x9b0] ;  /* 0x00026c00ff0a0b82 */ /* 0x000f300000000a00 */
[----:B0-----:R-:W0:Y:S01]  /*ce80*/  @P1 LDC.64 R12, c[0x0][0x9c0] ;  /* 0x00027000ff0c1b82 */ /* 0x001e220000000a00 */
[----:B--2---:R-:W-:-:S02]  /*ce90*/  @P0 IMAD R0, R2, R6, RZ ;  /* 0x0000000602000224 */ /* 0x004fc400078e02ff */
[----:B-1----:R-:W-:Y:S02]  /*cea0*/  @P1 IMAD R4, R2, R8, RZ ;  /* 0x0000000802041224 */ /* 0x002fe400078e02ff */
[C---:B---3--:R-:W-:Y:S02]  /*ceb0*/  @P0 IMAD R7, R21.reuse, R7, R0 ;  /* 0x0000000715070224 */ /* 0x048fe400078e0200 */
[----:B------:R-:W-:Y:S01]  /*cec0*/  @P0 IMAD.WIDE.U32 R2, R21, R6, RZ ;  /* 0x0000000615020225 */ /* 0x000fe200078e00ff */
[----:B----4-:R-:W-:-:S03]  /*ced0*/  @P0 SHF.R.S32.HI R15, RZ, 0x1f, R20 ;  /* 0x0000001fff0f0819 */ /* 0x010fc60000011414 */
[----:B------:R-:W-:Y:S01]  /*cee0*/  @P0 IMAD.IADD R3, R3, 0x1, R7 ;  /* 0x0000000103030824 */ /* 0x000fe200078e0207 */
[----:B------:R-:W-:Y:S01]  /*cef0*/  @P1 SHF.R.S32.HI R7, RZ, 0x1f, R20 ;  /* 0x0000001fff071819 */ /* 0x000fe20000011414 */
[C---:B------:R-:W-:Y:S02]  /*cf00*/  @P1 IMAD R9, R21.reuse, R9, R4 ;  /* 0x0000000915091224 */ /* 0x040fe400078e0204 */
[----:B------:R-:W-:-:S04]  /*cf10*/  @P1 IMAD.WIDE.U32 R4, R21, R8, RZ ;  /* 0x0000000815041225 */ /* 0x000fc800078e00ff */
[----:B------:R-:W-:Y:S02]  /*cf20*/  @P0 IMAD R0, R15, R10, RZ ;  /* 0x0000000a0f000224 */ /* 0x000fe400078e02ff */
[----:B0-----:R-:W-:Y:S02]  /*cf30*/  @P1 IMAD R6, R7, R12, RZ ;  /* 0x0000000c07061224 */ /* 0x001fe400078e02ff */
[----:B------:R-:W-:Y:S02]  /*cf40*/  @P1 IMAD.IADD R5, R5, 0x1, R9 ;  /* 0x0000000105051824 */ /* 0x000fe400078e0209 */
        /* <DEDUP_REMOVED lines=30> */
.L_x_2444:
[----:B-1----:R1:W2:Y:S02]  /*d130*/  SYNCS.PHASECHK.TRANS64.TRYWAIT P0, [R18+URZ+0x38800], R3 ;  /* 0x03880003120075a7 */ /* 0x0022a4000800017f */
[----:B--2---:R-:W-:Y:S05]  /*d140*/  @!P0 NANOSLEEP.SYNCS 0x989680 ;  /* 0x009896800000895d */ /* 0x004fea0003900000 */
[----:B------:R-:W2:Y:S02]  /*d150*/  @!P0 SYNCS.PHASECHK.TRANS64 P0, [R18+URZ+0x38800], R3 ;  /* 0x03880003120085a7 */ /* 0x000ea4000800007f */
[----:B--2---:R-:W-:Y:S05]  /*d160*/  @!P0 BRA `(.L_x_2444) ;  /* 0xfffffffc00f08947 */ /* 0x004fea000383ffff */
.L_x_2443:
[----:B------:R-:W-:Y:S05]  /*d170*/  BSYNC B0 ;  /* 0x0000000000007941 */ /* 0x000fea0003800000 */
.L_x_2442:
[----:B------:R-:W-:Y:S05]  /*d180*/  BRA `(.L_x_2445) ;  /* 0x0000009400d47947 */ /* 0x000fea0003800000 */
.L_x_2441:
[----:B------:R-:W-:Y:S01]  /*d190*/  ISETP.NE.AND P0, PT, R24, RZ, PT ;  /* 0x000000ff1800720c */ /* 0x000fe20003f05270 */
[----:B------:R-:W-:Y:S01]  /*d1a0*/  ULDC.64 UR4, c[0x0][0x3f8] ;  /* 0x0000fe0000047ab9 */ /* 0x000fe20000000a00 */
[----:B-----5:R-:W-:Y:S01]  /*d1b0*/  SHF.R.S32.HI R0, RZ, 0x1f, R113 ;  /* 0x0000001fff007819 */ /* 0x020fe20000011471 */
[----:B------:R-:W-:Y:S01]  /*d1c0*/  ULDC.64 UR6, c[0x0][0x408] ;  /* 0x0001020000067ab9 */ /* 0x000fe20000000a00 */
[----:B------:R-:W-:-:S04]  /*d1d0*/  IMAD.WIDE.U32 R24, R113, UR4, RZ ;  /* 0x0000000471187c25 */ /* 0x000fc8000f8e00ff */
[C---:B------:R-:W-:Y:S02]  /*d1e0*/  IMAD R4, R0.reuse, UR4, RZ ;  /* 0x0000000400047c24 */ /* 0x040fe4000f8e02ff */
[----:B------:R-:W-:Y:S02]  /*d1f0*/  IMAD R0, R0, UR6, RZ ;  /* 0x0000000600007c24 */ /* 0x000fe4000f8e02ff */
[C---:B------:R-:W-:Y:S02]  /*d200*/  IMAD R29, R113.reuse, UR5, R4 ;  /* 0x00000005711d7c24 */ /* 0x040fe4000f8e0204 */
[C---:B------:R-:W-:Y:S02]  /*d210*/  IMAD R31, R113.reuse, UR7, R0 ;  /* 0x00000007711f7c24 */ /* 0x040fe4000f8e0200 */
[----:B------:R-:W-:-:S04]  /*d220*/  IMAD.WIDE.U32 R26, R113, UR6, RZ ;  /* 0x00000006711a7c25 */ /* 0x000fc8000f8e00ff */
[----:B------:R-:W-:Y:S02]  /*d230*/  IMAD.IADD R29, R29, 0x1, R25 ;  /* 0x000000011d1d7824 */ /* 0x000fe400078e0219 */
[----:B------:R-:W-:Y:S01]  /*d240*/  IMAD.IADD R31, R31, 0x1, R27 ;  /* 0x000000011f1f7824 */ /* 0x000fe200078e021b */
        /* <DEDUP_REMOVED lines=16> */
[----:B-1----:R-:W-:Y:S05]  /*d350*/  CALL.ABS.NOINC R14 ;  /* 0x000000000e007343 */ /* 0x002fea0003c00000 */
.L_x_2446:
[----:B------:R-:W2:Y:S01]  /*d360*/  LDL R55, [R1] ;  /* 0x0000000001377983 */ /* 0x000ea20000100800 */
[----:B------:R-:W-:Y:S01]  /*d370*/  ULDC.U8 UR4, c[0x0][0x410] ;  /* 0x0001040000047ab9 */ /* 0x000fe20000000000 */
[----:B------:R-:W-:Y:S01]  /*d380*/  LEA.HI R33, R33, R54, RZ, 0x3 ;  /* 0x0000003621217211 */ /* 0x000fe200078f18ff */
[----:B------:R-:W-:Y:S01]  /*d390*/  BSSY B0, `(.L_x_2447) ;  /* 0x000094c000007945 */ /* 0x000fe20003800000 */
[----:B------:R-:W-:Y:S02]  /*d3a0*/  ISETP.NE.AND P0, PT, RZ, UR4, PT ;  /* 0x00000004ff007c0c */ /* 0x000fe4000bf05270 */
[----:B------:R-:W-:-:S04]  /*d3b0*/  LOP3.LUT R33, R33, 0xfffffff8, RZ, 0xc0, !PT ;  /* 0xfffffff821217812 */ /* 0x000fc800078ec0ff */
[----:B------:R-:W-:Y:S01]  /*d3c0*/  IADD3 R54, R54, -R33, RZ ;  /* 0x8000002136367210 */ /* 0x000fe20007ffe0ff */
[----:B--2---:R-:W-:-:S04]  /*d3d0*/  IMAD.IADD R59, R19, 0x1, R55 ;  /* 0x00000001133b7824 */ /* 0x004fc800078e0237 */
[----:B------:R-:W-:Y:S02]  /*d3e0*/  IMAD R3, R54, 0x20, R59 ;  /* 0x0000002036037824 */ /* 0x000fe400078e023b */
[----:B------:R-:W-:Y:S05]  /*d3f0*/  @!P0 BRA `(.L_x_2448) ;  /* 0x0000004800808947 */ /* 0x000fea0003800000 */
[----:B------:R-:W0:Y:S01]  /*d400*/  LDC R54, c[0x0][0x448] ;  /* 0x00011200ff367b82 */ /* 0x000e220000000800 */
[----:B------:R-:W-:Y:S01]  /*d410*/  IMAD.MOV.U32 R8, RZ, RZ, R24 ;  /* 0x000000ffff087224 */ /* 0x000fe200078e0018 */
[----:B------:R-:W-:Y:S01]  /*d420*/  ULDC.64 UR4, c[0x0][0x3f8] ;  /* 0x0000fe0000047ab9 */ /* 0x000fe20000000a00 */
[----:B------:R-:W-:Y:S01]  /*d430*/  IMAD.MOV.U32 R9, RZ, RZ, R29 ;  /* 0x000000ffff097224 */ /* 0x000fe200078e001d */
[----:B------:R-:W-:Y:S01]  /*d440*/  ULDC.64 UR6, c[0x0][0x408] ;  /* 0x0001020000067ab9 */ /* 0x000fe20000000a00 */
[----:B------:R-:W-:Y:S01]  /*d450*/  IMAD.MOV.U32 R10, RZ, RZ, R26 ;  /* 0x000000ffff0a7224 */ /* 0x000fe200078e001a */
[----:B------:R-:W-:Y:S01]  /*d460*/  ULDC.64 UR8, c[0x0][0x400] ;  /* 0x0001000000087ab9 */ /* 0x000fe20000000a00 */
[----:B------:R-:W-:Y:S01]  /*d470*/  IMAD.MOV.U32 R11, RZ, RZ, R31 ;  /* 0x000000ffff0b7224 */ /* 0x000fe200078e001f */
[----:B------:R-:W-:Y:S02]  /*d480*/  SHF.R.S32.HI R53, RZ, 0x1f, R233 ;  /* 0x0000001fff357819 */ /* 0x000fe400000114e9 */
[----:B------:R-:W-:-:S02]  /*d490*/  SHF.R.S32.HI R49, RZ, 0x1f, R22 ;  /* 0x0000001fff317819 */ /* 0x000fc40000011416 */
[----:B0-----:R-:W-:-:S13]  /*d4a0*/  ISETP.NE.AND P0, PT, R54, 0x1, PT ;  /* 0x000000013600780c */ /* 0x001fda0003f05270 */
[----:B------:R-:W0:Y:S08]  /*d4b0*/  @P0 LDC R0, c[0x0][0x44c] ;  /* 0x00011300ff000b82 */ /* 0x000e300000000800 */
[----:B------:R-:W1:Y:S01]  /*d4c0*/  @P0 LDC R5, c[0x0][0x450] ;  /* 0x00011400ff050b82 */ /* 0x000e620000000800 */
[----:B0-----:R-:W-:-:S05]  /*d4d0*/  @P0 IMAD.HI.U32 R0, R3, R0, RZ ;  /* 0x0000000003000227 */ /* 0x001fca00078e00ff */
[----:B-1----:R-:W-:-:S04]  /*d4e0*/  @P0 SHF.R.U32.HI R3, RZ, R5, R0 ;  /* 0x00000005ff030219 */ /* 0x002fc80000011600 */
        /* <DEDUP_REMOVED lines=14> */
[----:B------:R0:W1:Y:S04]  /*d5d0*/  SHFL.IDX PT, R0, R6, RZ, 0x181f ;  /* 0x00181fff06007589 */ /* 0x00006800000e0000 */
[----:B------:R0:W2:Y:S04]  /*d5e0*/  SHFL.IDX PT, R3, R5, RZ, 0x181f ;  /* 0x00181fff05037589 */ /* 0x0000a800000e0000 */
[----:B------:R0:W3:Y:S04]  /*d5f0*/  SHFL.IDX PT, R4, R8, RZ, 0x181f ;  /* 0x00181fff08047589 */ /* 0x0000e800000e0000 */
[----:B------:R0:W4:Y:S02]  /*d600*/  SHFL.IDX PT, R14, R7, RZ, 0x181f ;  /* 0x00181fff070e7589 */ /* 0x00012400000e0000 */
.L_x_2696:
[----:B------:R-:W5:Y:S01]  /*d610*/  LDL R9, [R1+0x4] ;  /* 0x0000040001097983 */ /* 0x000f620000100800 */
[----:B------:R-:W-:Y:S01]  /*d620*/  BSSY B1, `(.L_x_2450) ;  /* 0x000001b000017945 */ /* 0x000fe20003800000 */
[----:B------:R-:W-:Y:S02]  /*d630*/  CS2R R20, SRZ ;  /* 0x0000000000147805 */ /* 0x000fe4000001ff00 */
[----:B------:R-:W-:Y:S02]  /*d640*/  CS2R R44, SRZ ;  /* 0x00000000002c7805 */ /* 0x000fe4000001ff00 */
[----:B------:R-:W-:Y:S02]  /*d650*/  CS2R R26, SRZ ;  /* 0x00000000001a7805 */ /* 0x000fe4000001ff00 */
[----:B------:R-:W-:Y:S01]  /*d660*/  CS2R R46, SRZ ;  /* 0x00000000002e7805 */ /* 0x000fe2000001ff00 */
[----:B-----5:R-:W-:-:S05]  /*d670*/  IMAD R54, R9, R54, RZ ;  /* 0x0000003609367224 */ /* 0x020fca00078e02ff */
[----:B------:R-:W-:-:S13]  /*d680*/  ISETP.GE.AND P0, PT, R59, R54, PT ;  /* 0x000000363b00720c */ /* 0x000fda0003f06270 */
        /* <DEDUP_REMOVED lines=8> */
[----:B--2---:R-:W-:-:S04]  /*d710*/  @!P4 IADD3 R24, P0, R233, R3, RZ ;  /* 0x00000003e918c210 */ /* 0x004fc80007f1e0ff */
[-C--:B----4-:R-:W-:Y:S02]  /*d720*/  @!P3 IADD3 R12, P1, R22, R14.reuse, RZ ;  /* 0x0000000e160cb210 */ /* 0x090fe40007f3e0ff */
[----:B------:R-:W-:Y:S01]  /*d730*/  @!P4 IADD3 R14, P2, R233, R14, RZ ;  /* 0x0000000ee90ec210 */ /* 0x000fe20007f5e0ff */
[----:B-1----:R-:W-:Y:S01]  /*d740*/  @!P4 IMAD.X R25, R0, 0x1, R53, P0 ;  /* 0x000000010019c824 */ /* 0x002fe200000e0635 */
[----:B------:R-:W-:Y:S01]  /*d750*/  @!P3 IADD3 R10, P0, R22, R3, RZ ;  /* 0x00000003160ab210 */ /* 0x000fe20007f1e0ff */
[C---:B---3--:R-:W-:Y:S02]  /*d760*/  @!P3 IMAD.X R13, R4.reuse, 0x1, R49, P1 ;  /* 0x00000001040db824 */ /* 0x048fe400008e0631 */
[----:B------:R-:W-:Y:S01]  /*d770*/  @!P4 IMAD.X R15, R4, 0x1, R53, P2 ;  /* 0x00000001040fc824 */ /* 0x000fe200010e0635 */
[----:B------:R-:W-:Y:S01]  /*d780*/  @!P3 IADD3.X R11, R0, R49, RZ, P0, !PT ;  /* 0x00000031000bb210 */ /* 0x000fe200007fe4ff */
[----:B------:R1:W5:Y:S04]  /*d790*/  @!P4 LD.E.64 R20, desc[UR46][R24.64] ;  /* 0x0000002e1814c980 */ /* 0x000368000c101b00 */
[----:B------:R1:W5:Y:S04]  /*d7a0*/  @!P3 LD.E.64 R44, desc[UR46][R10.64] ;  /* 0x0000002e0a2cb980 */ /* 0x000368000c101b00 */
[----:B------:R1:W5:Y:S04]  /*d7b0*/  @!P3 LD.E.64 R46, desc[UR46][R12.64] ;  /* 0x0000002e0c2eb980 */ /* 0x000368000c101b00 */
[----:B------:R1:W5:Y:S02]  /*d7c0*/  @!P4 LD.E.64 R26, desc[UR46][R14.64] ;  /* 0x0000002e0e1ac980 */ /* 0x000364000c101b00 */
.L_x_2451:
[----:B------:R-:W-:Y:S05]  /*d7d0*/  BSYNC B1 ;  /* 0x0000000000017941 */ /* 0x000fea0003800000 */
.L_x_2450:
[----:B------:R-:W-:Y:S01]  /*d7e0*/  UMOV UR4, 0xffffffff ;  /* 0xffffffff00047882 */ /* 0x000fe20000000000 */
[----:B-1----:R-:W-:Y:S02]  /*d7f0*/  CS2R R24, SRZ ;  /* 0x0000000000187805 */ /* 0x002fe4000001ff00 */
[----:B------:R-:W-:Y:S05]  /*d800*/  BRA.DIV UR4, `(.L_x_2452) ;  /* 0x000001f204387947 */ /* 0x000fea000b800000 */
[----:B------:R1:W0:Y:S04]  /*d810*/  SHFL.IDX PT, R0, R6, 0x1, 0x181f ;  /* 0x00381f0006007f89 */ /* 0x00022800000e0000 */
[----:B--2---:R1:W2:Y:S04]  /*d820*/  SHFL.IDX PT, R3, R5, 0x1, 0x181f ;  /* 0x00381f0005037f89 */ /* 0x0042a800000e0000 */
[----:B---3--:R1:W3:Y:S04]  /*d830*/  SHFL.IDX PT, R4, R8, 0x1, 0x181f ;  /* 0x00381f0008047f89 */ /* 0x0082e800000e0000 */
[----:B----4-:R1:W4:Y:S02]  /*d840*/  SHFL.IDX PT, R14, R7, 0x1, 0x181f ;  /* 0x00381f00070e7f89 */ /* 0x01032400000e0000 */
.L_x_2702:
        /* <DEDUP_REMOVED lines=13> */
[----:B--2---:R-:W-:-:S04]  /*d920*/  @!P4 IADD3 R30, P0, R233, R3, RZ ;  /* 0x00000003e91ec210 */ /* 0x004fc80007f1e0ff */
[-C--:B----4-:R-:W-:Y:S01]  /*d930*/  @!P3 IADD3 R12, P1, R22, R14.reuse, RZ ;  /* 0x0000000e160cb210 */ /* 0x090fe20007f3e0ff */
[----:B0-----:R-:W-:Y:S01]  /*d940*/  @!P4 IMAD.X R31, R0, 0x1, R53, P0 ;  /* 0x00000001001fc824 */ /* 0x001fe200000e0635 */
[----:B------:R-:W-:Y:S02]  /*d950*/  @!P3 IADD3 R10, P0, R22, R3, RZ ;  /* 0x00000003160ab210 */ /* 0x000fe40007f1e0ff */
[----:B------:R-:W-:Y:S02]  /*d960*/  @!P4 IADD3 R14, P2, R233, R14, RZ ;  /* 0x0000000ee90ec210 */ /* 0x000fe40007f5e0ff */
[----:B------:R-:W-:Y:S01]  /*d970*/  CS2R R28, SRZ ;  /* 0x00000000001c7805 */ /* 0x000fe2000001ff00 */
[--C-:B---3--:R-:W-:Y:S01]  /*d980*/  @!P3 IMAD.X R13, R4, 0x1, R49.reuse, P1 ;  /* 0x00000001040db824 */ /* 0x108fe200008e0631 */
[----:B------:R0:W5:Y:S01]  /*d990*/  @!P4 LD.E.64 R24, desc[UR46][R30.64] ;  /* 0x0000002e1e18c980 */ /* 0x000162000c101b00 */
[----:B------:R-:W-:Y:S01]  /*d9a0*/  @!P3 IMAD.X R11, R0, 0x1, R49, P0 ;  /* 0x00000001000bb824 */ /* 0x000fe200000e0631 */
[----:B------:R-:W-:-:S02]  /*d9b0*/  @!P4 IADD3.X R15, R4, R53, RZ, P2, !PT ;  /* 0x00000035040fc210 */ /* 0x000fc400017fe4ff */
[----:B------:R0:W5:Y:S04]  /*d9c0*/  @!P3 LD.E.64 R38, desc[UR46][R12.64] ;  /* 0x0000002e0c26b980 */ /* 0x000168000c101b00 */
[----:B------:R0:W5:Y:S04]  /*d9d0*/  @!P3 LD.E.64 R36, desc[UR46][R10.64] ;  /* 0x0000002e0a24b980 */ /* 0x000168000c101b00 */
[----:B------:R0:W5:Y:S02]  /*d9e0*/  @!P4 LD.E.64 R28, desc[UR46][R14.64] ;  /* 0x0000002e0e1cc980 */ /* 0x000164000c101b00 */
.L_x_2454:
[----:B------:R-:W-:Y:S05]  /*d9f0*/  BSYNC B1 ;  /* 0x0000000000017941 */ /* 0x000fea0003800000 */
.L_x_2453:
[----:B------:R-:W-:-:S03]  /*da00*/  UMOV UR4, 0xffffffff ;  /* 0xffffffff00047882 */ /* 0x000fc60000000000 */
[----:B------:R-:W-:Y:S05]  /*da10*/  BRA.DIV UR4, `(.L_x_2455) ;  /* 0x000001f204247947 */ /* 0x000fea000b800000 */
[----:B0-----:R0:W0:Y:S04]  /*da20*/  SHFL.IDX PT, R0, R6, 0x2, 0x181f ;  /* 0x00581f0006007f89 */ /* 0x00102800000e0000 */
[----:B--2---:R2:W0:Y:S04]  /*da30*/  SHFL.IDX PT, R3, R5, 0x2, 0x181f ;  /* 0x00581f0005037f89 */ /* 0x00442800000e0000 */
[----:B---3--:R2:W3:Y:S04]  /*da40*/  SHFL.IDX PT, R4, R8, 0x2, 0x181f ;  /* 0x00581f0008047f89 */ /* 0x0084e800000e0000 */
[----:B----4-:R2:W4:Y:S02]  /*da50*/  SHFL.IDX PT, R14, R7, 0x2, 0x181f ;  /* 0x00581f00070e7f89 */ /* 0x01052400000e0000 */
.L_x_2708:
        /* <DEDUP_REMOVED lines=15> */
[-C--:B----4-:R-:W-:Y:S02]  /*db50*/  @!P3 IADD3 R12, P1, R22, R14.reuse, RZ ;  /* 0x0000000e160cb210 */ /* 0x090fe40007f3e0ff */
[----:B------:R-:W-:Y:S01]  /*db60*/  @!P4 IADD3 R14, P2, R233, R14, RZ ;  /* 0x0000000ee90ec210 */ /* 0x000fe20007f5e0ff */
[----:B------:R-:W-:Y:S01]  /*db70*/  @!P4 IMAD.X R35, R0, 0x1, R53, P0 ;  /* 0x000000010023c824 */ /* 0x000fe200000e0635 */
[----:B------:R-:W-:Y:S02]  /*db80*/  @!P3 IADD3 R10, P0, R22, R3, RZ ;  /* 0x00000003160ab210 */ /* 0x000fe40007f1e0ff */
[----:B------:R-:W-:Y:S01]  /*db90*/  CS2R R32, SRZ ;  /* 0x0000000000207805 */ /* 0x000fe2000001ff00 */
[C---:B---3--:R-:W-:Y:S02]  /*dba0*/  @!P3 IMAD.X R13, R4.reuse, 0x1, R49, P1 ;  /* 0x00000001040db824 */ /* 0x048fe400008e0631 */
[----:B------:R-:W-:Y:S01]  /*dbb0*/  @!P4 IMAD.X R15, R4, 0x1, R53, P2 ;  /* 0x00000001040fc824 */ /* 0x000fe200010e0635 */
[----:B------:R0:W5:Y:S01]  /*dbc0*/  @!P4 LD.E.64 R30, desc[UR46][R34.64] ;  /* 0x0000002e221ec980 */ /* 0x000162000c101b00 */
[----:B------:R-:W-:-:S03]  /*dbd0*/  @!P3 IMAD.X R11, R0, 0x1, R49, P0 ;  /* 0x00000001000bb824 */ /* 0x000fc600000e0631 */
[----:B------:R0:W5:Y:S04]  /*dbe0*/  @!P3 LD.E.64 R42, desc[UR46][R12.64] ;  /* 0x0000002e0c2ab980 */ /* 0x000168000c101b00 */
[----:B------:R0:W5:Y:S04]  /*dbf0*/  @!P3 LD.E.64 R40, desc[UR46][R10.64] ;  /* 0x0000002e0a28b980 */ /* 0x000168000c101b00 */
[----:B------:R0:W5:Y:S02]  /*dc00*/  @!P4 LD.E.64 R32, desc[UR46][R14.64] ;  /* 0x0000002e0e20c980 */ /* 0x000164000c101b00 */
.L_x_2457:
[----:B------:R-:W-:Y:S05]  /*dc10*/  BSYNC B1 ;  /* 0x0000000000017941 */ /* 0x000fea0003800000 */
.L_x_2456:
[----:B------:R-:W-:Y:S01]  /*dc20*/  UMOV UR4, 0xffffffff ;  /* 0xffffffff00047882 */ /* 0x000fe20000000000 */
[----:B0-----:R-:W-:Y:S02]  /*dc30*/  CS2R R34, SRZ ;  /* 0x0000000000227805 */ /* 0x001fe4000001ff00 */
[----:B------:R-:W-:Y:S05]  /*dc40*/  BRA.DIV UR4, `(.L_x_2458) ;  /* 0x000001f204087947 */ /* 0x000fea000b800000 */
[----:B------:R0:W0:Y:S04]  /*dc50*/  SHFL.IDX PT, R0, R6, 0x3, 0x181f ;  /* 0x00781f0006007f89 */ /* 0x00002800000e0000 */
[----:B------:R0:W0:Y:S04]  /*dc60*/  SHFL.IDX PT, R3, R5, 0x3, 0x181f ;  /* 0x00781f0005037f89 */ /* 0x00002800000e0000 */
[----:B---3--:R3:W0:Y:S04]  /*dc70*/  SHFL.IDX PT, R4, R8, 0x3, 0x181f ;  /* 0x00781f0008047f89 */ /* 0x00862800000e0000 */
[----:B----4-:R3:W4:Y:S02]  /*dc80*/  SHFL.IDX PT, R14, R7, 0x3, 0x181f ;  /* 0x00781f00070e7f89 */ /* 0x01072400000e0000 */
.L_x_2714:
[----:B------:R-:W-:Y:S01]  /*dc90*/  VIADD R59, R59, 0x60 ;  /* 0x000000603b3b7836 */ /* 0x000fe20000000000 */
[----:B------:R-:W-:Y:S01]  /*dca0*/  BSSY B1, `(.L_x_2459) ;  /* 0x0000019000017945 */ /* 0x000fe20003800000 */
[----:B------:R-:W-:Y:S02]  /*dcb0*/  CS2R R10, SRZ ;  /* 0x00000000000a7805 */ /* 0x000fe4000001ff00 */
[----:B-123--:R-:W-:Y:S02]  /*dcc0*/  CS2R R8, SRZ ;  /* 0x0000000000087805 */ /* 0x00efe4000001ff00 */
        /* <DEDUP_REMOVED lines=10> */
[CC--:B0-----:R-:W-:Y:S02]  /*dd70*/  @!P4 IADD3 R6, P0, R22.reuse, R3.reuse, RZ ;  /* 0x000000031606c210 */ /* 0x0c1fe40007f1e0ff */
[-C--:B----4-:R-:W-:Y:S02]  /*dd80*/  @!P4 IADD3 R48, P1, R22, R14.reuse, RZ ;  /* 0x0000000e1630c210 */ /* 0x090fe40007f3e0ff */
[C---:B------:R-:W-:Y:S01]  /*dd90*/  @!P5 IADD3 R14, P3, R233.reuse, R14, RZ ;  /* 0x0000000ee90ed210 */ /* 0x040fe20007f7e0ff */
[--C-:B------:R-:W-:Y:S01]  /*dda0*/  @!P4 IMAD.X R7, R0, 0x1, R49.reuse, P0 ;  /* 0x000000010007c824 */ /* 0x100fe200000e0631 */
[----:B------:R-:W-:Y:S01]  /*ddb0*/  @!P5 IADD3 R50, P2, R233, R3, RZ ;  /* 0x00000003e932d210 */ /* 0x000fe20007f5e0ff */
[C---:B------:R-:W-:Y:S02]  /*ddc0*/  @!P4 IMAD.X R49, R4.reuse, 0x1, R49, P1 ;  /* 0x000000010431c824 */ /* 0x040fe400008e0631 */
[----:B------:R-:W-:Y:S01]  /*ddd0*/  @!P5 IMAD.X R15, R4, 0x1, R53, P3 ;  /* 0x00000001040fd824 */ /* 0x000fe200018e0635 */
[----:B------:R-:W-:Y:S01]  /*dde0*/  @!P5 IADD3.X R51, R0, R53, RZ, P2, !PT ;  /* 0x000000350033d210 */ /* 0x000fe200017fe4ff */
[----:B------:R1:W5:Y:S04]  /*ddf0*/  @!P4 LD.E.64 R10, desc[UR46][R6.64] ;  /* 0x0000002e060ac980 */ /* 0x000368000c101b00 */
[----:B------:R1:W5:Y:S04]  /*de00*/  @!P5 LD.E.64 R34, desc[UR46][R50.64] ;  /* 0x0000002e3222d980 */ /* 0x000368000c101b00 */
[----:B------:R1:W5:Y:S04]  /*de10*/  @!P4 LD.E.64 R12, desc[UR46][R48.64] ;  /* 0x0000002e300cc980 */ /* 0x000368000c101b00 */
[----:B------:R1:W5:Y:S02]  /*de20*/  @!P5 LD.E.64 R8, desc[UR46][R14.64] ;  /* 0x0000002e0e08d980 */ /* 0x000364000c101b00 */
.L_x_2460:
[----:B------:R-:W-:Y:S05]  /*de30*/  BSYNC B1 ;  /* 0x0000000000017941 */ /* 0x000fea0003800000 */
.L_x_2459:
[----:B------:R-:W-:Y:S01]  /*de40*/  ULEA.HI UR4, UR43, UR43, URZ, 0x1 ;  /* 0x0000002b2b047291 */ /* 0x000fe2000f8f083f */
[----:B0-----:R-:W-:Y:S01]  /*de50*/  VIADDMNMX R0, R54, -R55, 0x80, PT ;  /* 0x0000008036007446 */ /* 0x001fe20003800937 */
[----:B------:R-:W-:Y:S02]  /*de60*/  BSSY B1, `(.L_x_2461) ;  /* 0x0000008000017945 */ /* 0x000fe40003800000 */
[----:B------:R-:W-:Y:S01]  /*de70*/  ULOP3.LUT UR4, UR4, 0xfffffffe, URZ, 0xc0, !UPT ;  /* 0xfffffffe04047892 */ /* 0x000fe2000f8ec03f */
[----:B------:R-:W-:-:S03]  /*de80*/  ISETP.GE.AND P1, PT, R19, R0, PT ;  /* 0x000000001300720c */ /* 0x000fc60003f26270 */
[----:B------:R-:W-:-:S06]  /*de90*/  UIADD3 UR4, UR43, -UR4, URZ ;  /* 0x800000042b047290 */ /* 0x000fcc000fffe03f */
[----:B------:R-:W-:-:S05]  /*dea0*/  IMAD.U32 R3, RZ, RZ, UR4 ;  /* 0x00000004ff037e24 */ /* 0x000fca000f8e00ff */
[----:B------:R-:W-:-:S04]  /*deb0*/  SHF.L.U32 R3, R3, 0x1f, RZ ;  /* 0x0000001f03037819 */ /* 0x000fc800000006ff */
[----:B------:R-:W0:Y:S02]  /*dec0*/  SYNCS.PHASECHK.TRANS64.TRYWAIT P0, [R18+URZ+0x38800], R3 ;  /* 0x03880003120075a7 */ /* 0x000e24000800017f */
[----:B0-----:R-:W-:Y:S05]  /*ded0*/  @!P0 BRA `(.L_x_2462) ;  /* 0x000001ec00d48947 */ /* 0x001fea0003800000 */
.L_x_2715:
[----:B------:R-:W-:Y:S05]  /*dee0*/  BSYNC B1 ;  /* 0x0000000000017941 */ /* 0x000fea0003800000 */
.L_x_2461:
[----:B------:R-:W-:Y:S04]  /*def0*/  BSSY B1, `(.L_x_2463) ;  /* 0x00000fa000017945 */ /* 0x000fe80003800000 */
[----:B------:R-:W-:Y:S05]  /*df00*/  @P1 BRA `(.L_x_2464) ;  /* 0x0000000c00e01947 */ /* 0x000fea0003800000 */
[----:B------:R2:W5:Y:S01]  /*df10*/  LDL R63, [R1+0x40] ;  /* 0x00004000013f7983 */ /* 0x0005620000100800 */
[----:B0-----:R-:W0:Y:S01]  /*df20*/  LDC R3, c[0x0][0x3f4] ;  /* 0x0000fd00ff037b82 */ /* 0x001e220000000800 */
[----:B------:R-:W-:Y:S01]  /*df30*/  BSSY B2, `(.L_x_2465) ;  /* 0x000007a000027945 */ /* 0x000fe20003800000 */
[-C--:B0-----:R-:W-:Y:S02]  /*df40*/  ISETP.GE.AND P0, PT, R22, R3.reuse, PT ;  /* 0x000000031600720c */ /* 0x081fe40003f06270 */
[----:B------:R-:W-:-:S11]  /*df50*/  ISETP.GE.AND P1, PT, R233, R3, PT ;  /* 0x00000003e900720c */ /* 0x000fd60003f26270 */
[----:B--2---:R-:W-:Y:S05]  /*df60*/  @P0 BRA `(.L_x_2466) ;  /* 0x0000000400d80947 */ /* 0x004fea0003800000 */
[----:B-1---5:R-:W0:Y:S01]  /*df70*/  LDS.128 R4, [R63+0x20400] ;  /* 0x020400003f047984 */ /* 0x022e220000000c00 */
[----:B----4-:R-:W-:Y:S02]  /*df80*/  SHF.R.U32.HI R14, RZ, 0x8, R44 ;  /* 0x00000008ff0e7819 */ /* 0x010fe4000001162c */
        /* <DEDUP_REMOVED lines=95> */
[--C-:B------:R-:W-:Y:S02]  /*e580*/  HADD2.F32 R3, -RZ, R7.reuse.H1_H1 ;  /* 0x30000007ff037230 */ /* 0x100fe40000004100 */
[C---:B------:R-:W-:Y:S01]  /*e590*/  FMUL.FTZ R49, R4.reuse, R15 ;  /* 0x0000000f04317220 */ /* 0x040fe20000410000 */
        /* <DEDUP_REMOVED lines=19> */
.L_x_2466:
[----:B------:R-:W-:Y:S05]  /*e6d0*/  BSYNC B2 ;  /* 0x0000000000027941 */ /* 0x000fea0003800000 */
.L_x_2465:
[----:B------:R-:W-:Y:S05]  /*e6e0*/  @P1 BRA `(.L_x_2464) ;  /* 0x0000000400e81947 */ /* 0x000fea0003800000 */
[----:B01---5:R-:W0:Y:S01]  /*e6f0*/  LDS.128 R4, [R63+0x24400] ;  /* 0x024400003f047984 */ /* 0x023e220000000c00 */
[----:B------:R-:W-:Y:S02]  /*e700*/  SHF.R.U32.HI R15, RZ, 0x8, R21 ;  /* 0x00000008ff0f7819 */ /* 0x000fe40000011615 */
        /* <DEDUP_REMOVED lines=8> */
[----:B------:R-:W-:Y:S02]  /*e790*/  PRMT R45, R15, 0x7604, R44 ;  /* 0x000076040f2d7816 */ /* 0x000fe4000000002c */
[----:B------:R-:W-:Y:S02]  /*e7a0*/  PRMT R49, R48, 0x7604, R49 ;  /* 0x0000760430317816 */ /* 0x000fe40000000031 */
[----:B------:R-:W-:-:S02]  /*e7b0*/  SHF.R.U32.HI R44, RZ, 0x10, R21 ;  /* 0x00000010ff2c7819 */ /* 0x000fc40000011615 */
[----:B------:R-:W-:Y:S02]  /*e7c0*/  SHF.R.U32.HI R48, RZ, 0x10, R27 ;  /* 0x00000010ff307819 */ /* 0x000fe4000001161b */
[----:B----4-:R-:W-:Y:S02]  /*e7d0*/  LOP3.LUT R14, R20, 0xff, RZ, 0xc0, !PT ;  /* 0x000000ff140e7812 */ /* 0x010fe400078ec0ff */
[----:B------:R-:W-:Y:S02]  /*e7e0*/  LOP3.LUT R47, R26, 0xff, RZ, 0xc0, !PT ;  /* 0x000000ff1a2f7812 */ /* 0x000fe400078ec0ff */
[----:B------:R-:W-:Y:S02]  /*e7f0*/  LOP3.LUT R3, R3, 0xff, RZ, 0xc0, !PT ;  /* 0x000000ff03037812 */ /* 0x000fe400078ec0ff */
[----:B------:R-:W-:Y:S02]  /*e800*/  SHF.R.U32.HI R15, RZ, 0x10, R26 ;  /* 0x00000010ff0f7819 */ /* 0x000fe4000001161a */
[----:B------:R-:W-:-:S02]  /*e810*/  LOP3.LUT R44, R44, 0xff, RZ, 0xc0, !PT ;  /* 0x000000ff2c2c7812 */ /* 0x000fc400078ec0ff */
[----:B------:R-:W-:Y:S02]  /*e820*/  LOP3.LUT R48, R48, 0xff, RZ, 0xc0, !PT ;  /* 0x000000ff30307812 */ /* 0x000fe400078ec0ff */
[----:B------:R-:W-:Y:S02]  /*e830*/  PRMT R14, R3, 0x7604, R14 ;  /* 0x00007604030e7816 */ /* 0x000fe4000000000e */
        /* <DEDUP_REMOVED lines=101> */
.L_x_2464:
[----:B------:R-:W-:Y:S05]  /*ee90*/  BSYNC B1 ;  /* 0x0000000000017941 */ /* 0x000fea0003800000 */
.L_x_2463:
[----:B0-----:R-:W-:Y:S01]  /*eea0*/  IADD3 R3, R19, 0x20, RZ ;  /* 0x0000002013037810 */ /* 0x001fe20007ffe0ff */
[----:B------:R-:W-:Y:S03]  /*eeb0*/  BSSY B1, `(.L_x_2467) ;  /* 0x00000fb000017945 */ /* 0x000fe60003800000 */
[----:B------:R-:W-:-:S13]  /*eec0*/  ISETP.GE.AND P0, PT, R3, R0, PT ;  /* 0x000000000300720c */ /* 0x000fda0003f06270 */
[----:B------:R-:W-:Y:S05]  /*eed0*/  @P0 BRA `(.L_x_2468) ;  /* 0x0000000c00e00947 */ /* 0x000fea0003800000 */
[----:B------:R0:W5:Y:S01]  /*eee0*/  LDL R53, [R1+0x40] ;  /* 0x0000400001357983 */ /* 0x0001620000100800 */
[----:B------:R-:W3:Y:S01]  /*eef0*/  LDC R3, c[0x0][0x3f4] ;  /* 0x0000fd00ff037b82 */ /* 0x000ee20000000800 */
[----:B------:R-:W-:Y:S01]  /*ef00*/  BSSY B2, `(.L_x_2469) ;  /* 0x000007e000027945 */ /* 0x000fe20003800000 */
[-C--:B---3--:R-:W-:Y:S02]  /*ef10*/  ISETP.GE.AND P0, PT, R22, R3.reuse, PT ;  /* 0x000000031600720c */ /* 0x088fe40003f06270 */
[----:B------:R-:W-:-:S11]  /*ef20*/  ISETP.GE.AND P1, PT, R233, R3, PT ;  /* 0x00000003e900720c */ /* 0x000fd60003f26270 */
[----:B0-----:R-:W-:Y:S05]  /*ef30*/  @P0 BRA `(.L_x_2470) ;  /* 0x0000000400e80947 */ /* 0x001fea0003800000 */
[----:B-12--5:R-:W0:Y:S01]  /*ef40*/  LDS.128 R4, [R53+0x21400] ;  /* 0x0214000035047984 */ /* 0x026e220000000c00 */
[----:B------:R-:W-:Y:S02]  /*ef50*/  SHF.R.U32.HI R3, RZ, 0x8, R36 ;  /* 0x00000008ff037819 */ /* 0x000fe40000011624 */
[----:B------:R-:W-:Y:S02]  /*ef60*/  SHF.R.U32.HI R15, RZ, 0x8, R37 ;  /* 0x00000008ff0f7819 */ /* 0x000fe40000011625 */
[----:B------:R-:W-:Y:S02]  /*ef70*/  SHF.R.U32.HI R44, RZ, 0x8, R39 ;  /* 0x00000008ff2c7819 */ /* 0x000fe40000011627 */
[----:B----4-:R-:W-:Y:S02]  /*ef80*/  LOP3.LUT R14, R36, 0xff, RZ, 0xc0, !PT ;  /* 0x000000ff240e7812 */ /* 0x010fe400078ec0ff */
        /* <DEDUP_REMOVED lines=117> */
.L_x_2470:
[----:B------:R-:W-:Y:S05]  /*f6e0*/  BSYNC B2 ;  /* 0x0000000000027941 */ /* 0x000fea0003800000 */
.L_x_2469:
[----:B------:R-:W-:Y:S05]  /*f6f0*/  @P1 BRA `(.L_x_2468) ;  /* 0x0000000400d81947 */ /* 0x000fea0003800000 */
[----:B012--5:R-:W0:Y:S01]  /*f700*/  LDS.128 R4, [R53+0x25400] ;  /* 0x0254000035047984 */ /* 0x027e220000000c00 */
        /* <DEDUP_REMOVED lines=117> */
.L_x_2468:
[----:B------:R-:W-:Y:S05]  /*fe60*/  BSYNC B1 ;  /* 0x0000000000017941 */ /* 0x000fea0003800000 */
.L_x_2467:
[----:B------:R-:W-:Y:S01]  /*fe70*/  VIADD R3, R19, 0x40 ;  /* 0x0000004013037836 */ /* 0x000fe20000000000 */
[----:B------:R-:W-:Y:S04]  /*fe80*/  BSSY B1, `(.L_x_2471) ;  /* 0x00000fb000017945 */ /* 0x000fe80003800000 */
[----:B------:R-:W-:-:S13]  /*fe90*/  ISETP.GE.AND P0, PT, R3, R0, PT ;  /* 0x000000000300720c */ /* 0x000fda0003f06270 */
[----:B------:R-:W-:Y:S05]  /*fea0*/  @P0 BRA `(.L_x_2472) ;  /* 0x0000000c00e00947 */ /* 0x000fea0003800000 */
[----:B-----5:R0:W5:Y:S01]  /*feb0*/  LDL R45, [R1+0x40] ;  /* 0x00004000012d7983 */ /* 0x0201620000100800 */
[----:B------:R-:W1:Y:S01]  /*fec0*/  LDC R3, c[0x0][0x3f4] ;  /* 0x0000fd00ff037b82 */ /* 0x000e620000000800 */
[----:B------:R-:W-:Y:S01]  /*fed0*/  BSSY B2, `(.L_x_2473) ;  /* 0x000007a000027945 */ /* 0x000fe20003800000 */
[-C--:B-1----:R-:W-:Y:S02]  /*fee0*/  ISETP.GE.AND P0, PT, R22, R3.reuse, PT ;  /* 0x000000031600720c */ /* 0x082fe40003f06270 */
[----:B------:R-:W-:-:S11]  /*fef0*/  ISETP.GE.AND P1, PT, R233, R3, PT ;  /* 0x00000003e900720c */ /* 0x000fd60003f26270 */
[----:B0-----:R-:W-:Y:S05]  /*ff00*/  @P0 BRA `(.L_x_2474) ;  /* 0x0000000400d80947 */ /* 0x001fea0003800000 */
[----:B--23-5:R-:W0:Y:S01]  /*ff10*/  LDS.128 R4, [R45+0x22400] ;  /* 0x022400002d047984 */ /* 0x02ce220000000c00 */
[----:B----4-:R-:W-:Y:S02]  /*ff20*/  SHF.R.U32.HI R14, RZ, 0x8, R40 ;  /* 0x00000008ff0e7819 */ /* 0x010fe40000011628 */
        /* <DEDUP_REMOVED lines=116> */
.L_x_2474:
[----:B------:R-:W-:Y:S05]  /*10670*/  BSYNC B2 ;  /* 0x0000000000027941 */ /* 0x000fea0003800000 */
.L_x_2473:
[----:B------:R-:W-:Y:S05]  /*10680*/  @P1 BRA `(.L_x_2472) ;  /* 0x0000000400e81947 */ /* 0x000fea0003800000 */
[----:B0-23-5:R-:W0:Y:S01]  /*10690*/  LDS.128 R4, [R45+0x26400] ;  /* 0x026400002d047984 */ /* 0x02de220000000c00 */
        /* <DEDUP_REMOVED lines=121> */
.L_x_2472:
[----:B------:R-:W-:Y:S05]  /*10e30*/  BSYNC B1 ;  /* 0x0000000000017941 */ /* 0x000fea0003800000 */
.L_x_2471:
[----:B------:R-:W-:-:S05]  /*10e40*/  VIADD R3, R19, 0x60 ;  /* 0x0000006013037836 */ /* 0x000fca0000000000 */
        /* <DEDUP_REMOVED lines=94> */
[----:B------:R-:W-:Y:S01]  /*11430*/  HADD2.F32 R3, -RZ, R0.H1_H1 ;  /* 0x30000000ff037230 */ /* 0x000fe20000004100 */
[----:B------:R-:W-:Y:S01]  /*11440*/  F2FP.SATFINITE.E4M3.F32.PACK_AB_MERGE_C R28, R28, R29, RZ ;  /* 0x0000001d1c1c723e */ /* 0x000fe200048070ff */
[----:B------:R-:W-:Y:S02]  /*11450*/  HADD2.F32 R10, -RZ, R10.H0_H0 ;  /* 0x2000000aff0a7230 */ /* 0x000fe40000004100 */
[-C--:B------:R-:W-:Y:S01]  /*11460*/  FMUL.FTZ R21, R5, R11.reuse ;  /* 0x0000000b05157220 */ /* 0x080fe20000410000 */
[----:B------:R-:W-:Y:S02]  /*11470*/  HADD2.F32 R4, -RZ, R4.H0_H0 ;  /* 0x20000004ff047230 */ /* 0x000fe40000004100 */
[C---:B------:R-:W-:Y:S01]  /*11480*/  FMUL.FTZ R5, R3.reuse, R12 ;  /* 0x0000000c03057220 */ /* 0x040fe20000410000 */
[----:B------:R-:W-:Y:S02]  /*11490*/  HADD2.F32 R0, -RZ, R0.H0_H0 ;  /* 0x20000000ff007230 */ /* 0x000fe40000004100 */
[----:B------:R-:W-:Y:S01]  /*114a0*/  FMUL.FTZ R3, R3, R10 ;  /* 0x0000000a03037220 */ /* 0x000fe20000410000 */
[----:B------:R-:W-:Y:S01]  /*114b0*/  F2FP.SATFINITE.E4M3.F32.PACK_AB_MERGE_C R31, R31, R32, RZ ;  /* 0x000000201f1f723e */ /* 0x000fe200048070ff */
[C---:B------:R-:W-:Y:S01]  /*114c0*/  FFMA.FTZ R20, R4.reuse, R11, -R13 ;  /* 0x0000000b04147223 */ /* 0x040fe2000001080d */
[----:B------:R-:W-:Y:S01]  /*114d0*/  FFMA.FTZ R21, R4, R15, R21 ;  /* 0x0000000f04157223 */ /* 0x000fe20000010015 */
[C---:B------:R-:W-:Y:S01]  /*114e0*/  FFMA.FTZ R13, R0.reuse, R10, -R5 ;  /* 0x0000000a000d7223 */ /* 0x040fe20000010805 */
[----:B------:R-:W-:Y:S01]  /*114f0*/  FFMA.FTZ R12, R0, R12, R3 ;  /* 0x0000000c000c7223 */ /* 0x000fe20000010003 */
[----:B------:R-:W-:-:S02]  /*11500*/  HADD2.F32 R4, -RZ, R14.H1_H1 ;  /* 0x3000000eff047230 */ /* 0x000fc40000004100 */
[--C-:B------:R-:W-:Y:S01]  /*11510*/  HADD2.F32 R3, -RZ, R7.reuse.H1_H1 ;  /* 0x30000007ff037230 */ /* 0x100fe20000004100 */
[----:B------:R-:W-:Y:S01]  /*11520*/  F2FP.SATFINITE.E4M3.F32.PACK_AB_MERGE_C R20, R21, R20, RZ ;  /* 0x000000141514723e */ /* 0x000fe200048070ff */
[--C-:B------:R-:W-:Y:S02]  /*11530*/  HADD2.F32 R10, -RZ, R24.reuse.H1_H1 ;  /* 0x30000018ff0a7230 */ /* 0x100fe40000004100 */
[----:B------:R-:W-:Y:S02]  /*11540*/  HADD2.F32 R11, -RZ, R24.H0_H0 ;  /* 0x20000018ff0b7230 */ /* 0x000fe40000004100 */
[C---:B------:R-:W-:Y:S01]  /*11550*/  FMUL.FTZ R15, R3.reuse, R4 ;  /* 0x00000004030f7220 */ /* 0x040fe20000410000 */
[----:B------:R-:W-:Y:S01]  /*11560*/  HADD2.F32 R0, -RZ, R6.H1_H1 ;  /* 0x30000006ff007230 */ /* 0x000fe20000004100 */
[----:B------:R-:W-:Y:S01]  /*11570*/  F2FP.SATFINITE.E4M3.F32.PACK_AB_MERGE_C R12, R12, R13, R20 ;  /* 0x0000000d0c0c723e */ /* 0x000fe20004807014 */
        /* <DEDUP_REMOVED lines=9> */
[----:B------:R-:W-:-:S03]  /*11610*/  FFMA.FTZ R0, R6, R11, R0 ;  /* 0x0000000b06007223 */ /* 0x000fc60000010000 */
[----:B------:R-:W-:Y:S02]  /*11620*/  F2FP.SATFINITE.E4M3.F32.PACK_AB_MERGE_C R4, R15, R14, RZ ;  /* 0x0000000e0f04723e */ /* 0x000fe400048070ff */
[----:B------:R-:W-:Y:S02]  /*11630*/  F2FP.SATFINITE.E4M3.F32.PACK_AB_MERGE_C R14, R26, R27, R28 ;  /* 0x0000001b1a0e723e */ /* 0x000fe4000480701c */
[----:B------:R-:W-:Y:S02]  /*11640*/  F2FP.SATFINITE.E4M3.F32.PACK_AB_MERGE_C R15, R30, R25, R31 ;  /* 0x000000191e0f723e */ /* 0x000fe4000480701f */
[----:B------:R-:W-:-:S05]  /*11650*/  F2FP.SATFINITE.E4M3.F32.PACK_AB_MERGE_C R13, R0, R3, R4 ;  /* 0x00000003000d723e */ /* 0x000fca0004807004 */
[----:B------:R0:W-:Y:S02]  /*11660*/  STS.128 [R33+0x23400], R12 ;  /* 0x0234000c21007388 */ /* 0x0001e40000000c00 */
.L_x_2477:
[----:B------:R-:W-:Y:S05]  /*11670*/  BSYNC B1 ;  /* 0x0000000000017941 */ /* 0x000fea0003800000 */
.L_x_2476:
[----:B------:R-:W-:Y:S05]  /*11680*/  @P1 BRA `(.L_x_2475) ;  /* 0x0000005000701947 */ /* 0x000fea0003800000 */
[----:B--23-5:R-:W1:Y:S01]  /*11690*/  LDS.128 R4, [R33+0x27400] ;  /* 0x0274000021047984 */ /* 0x02ce620000000c00 */
[----:B------:R-:W-:Y:S02]  /*116a0*/  SHF.R.U32.HI R11, RZ, 0x8, R35 ;  /* 0x00000008ff0b7819 */ /* 0x000fe40000011623 */
[----:B0-----:R-:W-:Y:S02]  /*116b0*/  SHF.R.U32.HI R15, RZ, 0x8, R9 ;  /* 0x00000008ff0f7819 */ /* 0x001fe40000011609 */
[----:B------:R-:W-:Y:S02]  /*116c0*/  SHF.R.U32.HI R3, RZ, 0x8, R34 ;  /* 0x00000008ff037819 */ /* 0x000fe40000011622 */
[----:B------:R-:W-:Y:S02]  /*116d0*/  LOP3.LUT R10, R35, 0xff, RZ, 0xc0, !PT ;  /* 0x000000ff230a7812 */ /* 0x000fe400078ec0ff */
[----:B------:R-:W-:Y:S02]  /*116e0*/  LOP3.LUT R11, R11, 0xff, RZ, 0xc0, !PT ;  /* 0x000000ff0b0b7812 */ /* 0x000fe400078ec0ff */
[----:B------:R-:W-:-:S02]  /*116f0*/  LOP3.LUT R12, R9, 0xff, RZ, 0xc0, !PT ;  /* 0x000000ff090c7812 */ /* 0x000fc400078ec0ff */
[----:B------:R-:W-:Y:S02]  /*11700*/  LOP3.LUT R15, R15, 0xff, RZ, 0xc0, !PT ;  /* 0x000000ff0f0f7812 */ /* 0x000fe400078ec0ff */
[----:B----4-:R-:W-:Y:S02]  /*11710*/  SHF.R.U32.HI R14, RZ, 0x10, R9 ;  /* 0x00000010ff0e7819 */ /* 0x010fe40000011609 */
[----:B------:R-:W-:Y:S02]  /*11720*/  LOP3.LUT R0, R34, 0xff, RZ, 0xc0, !PT ;  /* 0x000000ff22007812 */ /* 0x000fe400078ec0ff */
[----:B------:R-:W-:Y:S02]  /*11730*/  LOP3.LUT R3, R3, 0xff, RZ, 0xc0, !PT ;  /* 0x000000ff03037812 */ /* 0x000fe400078ec0ff */
[----:B------:R-:W-:Y:S02]  /*11740*/  PRMT R10, R11, 0x7604, R10 ;  /* 0x000076040b0a7816 */ /* 0x000fe4000000000a */
[----:B------:R-:W-:-:S02]  /*11750*/  SHF.R.U32.HI R11, RZ, 0x8, R8 ;  /* 0x00000008ff0b7819 */ /* 0x000fc40000011608 */
[----:B------:R-:W-:Y:S02]  /*11760*/  SHF.R.U32.HI R20, RZ, 0x10, R35 ;  /* 0x00000010ff147819 */ /* 0x000fe40000011623 */
[----:B------:R-:W-:Y:S01]  /*11770*/  PRMT R12, R15, 0x7604, R12 ;  /* 0x000076040f0c7816 */ /* 0x000fe2000000000c */
[----:B------:R-:W-:Y:S01]  /*11780*/  IMAD.U32 R15, R14, 0x10000, RZ ;  /* 0x000100000e0f7824 */ /* 0x000fe200078e00ff */
[----:B------:R-:W-:Y:S02]  /*11790*/  PRMT R3, R3, 0x7604, R0 ;  /* 0x0000760403037816 */ /* 0x000fe40000000000 */
[----:B------:R-:W-:Y:S02]  /*117a0*/  LOP3.LUT R0, R8, 0xff, RZ, 0xc0, !PT ;  /* 0x000000ff08007812 */ /* 0x000fe400078ec0ff */
[----:B------:R-:W-:Y:S02]  /*117b0*/  LOP3.LUT R13, R11, 0xff, RZ, 0xc0, !PT ;  /* 0x000000ff0b0d7812 */ /* 0x000fe400078ec0ff */
[----:B------:R-:W-:-:S02]  /*117c0*/  SHF.L.U32 R11, R20, 0x10, RZ ;  /* 0x00000010140b7819 */ /* 0x000fc400000006ff */
[----:B------:R-:W-:Y:S02]  /*117d0*/  PRMT R13, R13, 0x7604, R0 ;  /* 0x000076040d0d7816 */ /* 0x000fe40000000000 */
[----:B------:R-:W-:Y:S02]  /*117e0*/  LOP3.LUT R3, R3, 0xff0000, R34, 0xf8, !PT ;  /* 0x00ff000003037812 */ /* 0x000fe400078ef822 */
[----:B------:R-:W-:Y:S02]  /*117f0*/  LOP3.LUT R15, R12, 0xff0000, R15, 0xf8, !PT ;  /* 0x00ff00000c0f7812 */ /* 0x000fe400078ef80f */
[----:B------:R-:W-:Y:S02]  /*11800*/  LOP3.LUT R11, R10, 0xff0000, R11, 0xf8, !PT ;  /* 0x00ff00000a0b7812 */ /* 0x000fe400078ef80b */
[----:B------:R-:W-:Y:S02]  /*11810*/  LOP3.LUT R13, R13, 0xff0000, R8, 0xf8, !PT ;  /* 0x00ff00000d0d7812 */ /* 0x000fe400078ef808 */
[----:B------:R-:W-:-:S02]  /*11820*/  LOP3.LUT R12, R3, 0xff000000, R34, 0xf8, !PT ;  /* 0xff000000030c7812 */ /* 0x000fc400078ef822 */
[----:B------:R-:W-:Y:S02]  /*11830*/  LOP3.LUT R20, R15, 0xff000000, R9, 0xf8, !PT ;  /* 0xff0000000f147812 */ /* 0x000fe400078ef809 */
[----:B------:R-:W-:Y:S02]  /*11840*/  LOP3.LUT R34, R11, 0xff000000, R35, 0xf8, !PT ;  /* 0xff0000000b227812 */ /* 0x000fe400078ef823 */
[----:B-1----:R-:W-:Y:S02]  /*11850*/  F2FP.F16.E4M3.UNPACK_B R0, R6.H1 ;  /* 0x00000006ff00723e */ /* 0x002fe400030006ff */
        /* <DEDUP_REMOVED lines=65> */
[----:B------:R-:W-:Y:S01]  /*11c70*/  HADD2.F32 R3, -RZ, R7.H1_H1 ;  /* 0x30000007ff037230 */ /* 0x000fe20000004100 */
[----:B------:R-:W-:Y:S01]  /*11c80*/  F2FP.SATFINITE.E4M3.F32.PACK_AB_MERGE_C R11, R14, R11, RZ ;  /* 0x0000000b0e0b723e */ /* 0x000fe200048070ff */
        /* <DEDUP_REMOVED lines=21> */
[----:B------:R0:W-:Y:S01]  /*11de0*/  STS.128 [R33+0x27400], R4 ;  /* 0x0274000421007388 */ /* 0x0001e20000000c00 */
[----:B------:R-:W-:Y:S05]  /*11df0*/  BRA `(.L_x_2475) ;  /* 0x0000004800947947 */ /* 0x000fea0003800000 */
.L_x_2448:
[----:B------:R-:W0:Y:S01]  /*11e00*/  LDC R50, c[0x0][0x448] ;  /* 0x00011200ff327b82 */ /* 0x000e220000000800 */
[----:B------:R-:W-:Y:S01]  /*11e10*/  IMAD.MOV.U32 R25, RZ, RZ, R29 ;  /* 0x000000ffff197224 */ /* 0x000fe200078e001d */
[----:B------:R-:W-:Y:S01]  /*11e20*/  ULDC.64 UR4, c[0x0][0x3f8] ;  /* 0x0000fe0000047ab9 */ /* 0x000fe20000000a00 */
[----:B------:R-:W-:Y:S01]  /*11e30*/  IMAD.MOV.U32 R27, RZ, RZ, R31 ;  /* 0x000000ffff1b7224 */ /* 0x000fe200078e001f */
[----:B------:R-:W-:Y:S01]  /*11e40*/  ULDC.64 UR6, c[0x0][0x408] ;  /* 0x0001020000067ab9 */ /* 0x000fe20000000a00 */
[----:B------:R-:W-:Y:S01]  /*11e50*/  ULDC.64 UR8, c[0x0][0x400] ;  /* 0x0001000000087ab9 */ /* 0x000fe20000000a00 */
        /* <DEDUP_REMOVED lines=19> */
[----:B------:R-:W2:Y:S01]  /*11f90*/  LDL R0, [R1+0x4] ;  /* 0x0000040001007983 */ /* 0x000ea20000100800 */
[----:B------:R-:W0:Y:S03]  /*11fa0*/  LDC R57, c[0x0][0x3f4] ;  /* 0x0000fd00ff397b82 */ /* 0x000e260000000800 */
[----:B------:R-:W1:Y:S04]  /*11fb0*/  SHFL.IDX PT, R5, R51, RZ, 0x181f ;  /* 0x00181fff33057589 */ /* 0x000e6800000e0000 */
[----:B------:R-:W3:Y:S04]  /*11fc0*/  SHFL.IDX PT, R14, R55, RZ, 0x181f ;  /* 0x00181fff370e7589 */ /* 0x000ee800000e0000 */
[----:B------:R-:W4:Y:S04]  /*11fd0*/  SHFL.IDX PT, R3, R10, RZ, 0x181f ;  /* 0x00181fff0a037589 */ /* 0x000f2800000e0000 */
[----:B------:R-:W5:Y:S01]  /*11fe0*/  SHFL.IDX PT, R7, R53, RZ, 0x181f ;  /* 0x00181fff35077589 */ /* 0x000f6200000e0000 */
[----:B0-----:R-:W-:Y:S01]  /*11ff0*/  ISETP.GE.AND P0, PT, R16, R57, PT ;  /* 0x000000391000720c */ /* 0x001fe20003f06270 */
[----:B--2---:R-:W-:-:S05]  /*12000*/  IMAD R50, R0, R50, RZ ;  /* 0x0000003200327224 */ /* 0x004fca00078e02ff */
[----:B------:R-:W-:-:S13]  /*12010*/  ISETP.GE.OR P1, PT, R59, R50, P0 ;  /* 0x000000323b00720c */ /* 0x000fda0000726670 */
[C---:B-1----:R-:W-:Y:S02]  /*12020*/  @!P1 IADD3 R0, P2, R16.reuse, R5, RZ ;  /* 0x0000000510009210 */ /* 0x042fe40007f5e0ff */
[----:B---3--:R-:W-:-:S03]  /*12030*/  @!P1 IADD3 R14, P3, R16, R14, RZ ;  /* 0x0000000e100e9210 */ /* 0x008fc60007f7e0ff */
[--C-:B----4-:R-:W-:Y:S02]  /*12040*/  @!P1 IMAD.X R5, R3, 0x1, R17.reuse, P2 ;  /* 0x0000000103059824 */ /* 0x110fe400010e0611 */
[----:B-----5:R-:W-:Y:S02]  /*12050*/  @!P1 IMAD.X R3, R7, 0x1, R17, P3 ;  /* 0x0000000107039824 */ /* 0x020fe400018e0611 */
[----:B------:R-:W-:Y:S01]  /*12060*/  @!P1 IMAD.MOV.U32 R4, RZ, RZ, R0 ;  /* 0x000000ffff049224 */ /* 0x000fe200078e0000 */
[----:B------:R-:W-:Y:S01]  /*12070*/  @!P1 MOV R26, R14 ;  /* 0x0000000e001a9202 */ /* 0x000fe20000000f00 */
[----:B------:R-:W-:-:S04]  /*12080*/  @!P1 IMAD.MOV.U32 R27, RZ, RZ, R3 ;  /* 0x000000ffff1b9224 */ /* 0x000fc800078e0003 */
[----:B------:R-:W2:Y:S04]  /*12090*/  @!P1 LD.E.128 R4, desc[UR46][R4.64] ;  /* 0x0000002e04049980 */ /* 0x000ea8000c101d00 */
[----:B------:R-:W3:Y:S01]  /*120a0*/  @!P1 LD.E.128 R36, desc[UR46][R26.64] ;  /* 0x0000002e1a249980 */ /* 0x000ee2000c101d00 */
[----:B------:R-:W-:Y:S02]  /*120b0*/  CS2R R32, SRZ ;  /* 0x0000000000207805 */ /* 0x000fe4000001ff00 */
[----:B------:R-:W-:Y:S02]  /*120c0*/  CS2R R28, SRZ ;  /* 0x00000000001c7805 */ /* 0x000fe4000001ff00 */
[----:B------:R-:W-:Y:S01]  /*120d0*/  CS2R R30, SRZ ;  /* 0x00000000001e7805 */ /* 0x000fe2000001ff00 */
[----:B------:R0:W1:Y:S01]  /*120e0*/  SHFL.IDX PT, R3, R10, 0x1, 0x181f ;  /* 0x00381f000a037f89 */ /* 0x00006200000e0000 */
[----:B------:R-:W-:-:S03]  /*120f0*/  CS2R R20, SRZ ;  /* 0x0000000000147805 */ /* 0x000fc6000001ff00 */
[----:B------:R0:W4:Y:S04]  /*12100*/  SHFL.IDX PT, R9, R51, 0x1, 0x181f ;  /* 0x00381f0033097f89 */ /* 0x00012800000e0000 */
[----:B------:R0:W0:Y:S04]  /*12110*/  SHFL.IDX PT, R25, R53, 0x1, 0x181f ;  /* 0x00381f0035197f89 */ /* 0x00002800000e0000 */
[----:B------:R0:W0:Y:S01]  /*12120*/  SHFL.IDX PT, R14, R55, 0x1, 0x181f ;  /* 0x00381f00370e7f89 */ /* 0x00002200000e0000 */
[----:B--2---:R-:W-:Y:S02]  /*12130*/  @!P1 IMAD.MOV.U32 R32, RZ, RZ, R4 ;  /* 0x000000ffff209224 */ /* 0x004fe400078e0004 */
[----:B------:R-:W-:Y:S01]  /*12140*/  @!P1 IMAD.MOV.U32 R33, RZ, RZ, R5 ;  /* 0x000000ffff219224 */ /* 0x000fe200078e0005 */
[----:B------:R-:W-:Y:S01]  /*12150*/  CS2R R4, SRZ ;  /* 0x0000000000047805 */ /* 0x000fe2000001ff00 */
[----:B------:R-:W-:Y:S01]  /*12160*/  @!P1 IMAD.MOV.U32 R28, RZ, RZ, R6 ;  /* 0x000000ffff1c9224 */ /* 0x000fe200078e0006 */
[----:B---3--:R-:W-:Y:S01]  /*12170*/  @!P1 MOV R31, R37 ;  /* 0x00000025001f9202 */ /* 0x008fe20000000f00 */
[----:B------:R-:W-:-:S02]  /*12180*/  @!P1 IMAD.MOV.U32 R29, RZ, RZ, R7 ;  /* 0x000000ffff1d9224 */ /* 0x000fc400078e0007 */
[----:B------:R-:W-:Y:S02]  /*12190*/  @!P1 IMAD.MOV.U32 R30, RZ, RZ, R36 ;  /* 0x000000ffff1e9224 */ /* 0x000fe400078e0024 */
[----:B------:R-:W-:Y:S02]  /*121a0*/  @!P1 IMAD.MOV.U32 R20, RZ, RZ, R38 ;  /* 0x000000ffff149224 */ /* 0x000fe400078e0026 */
[----:B01--4-:R-:W-:-:S07]  /*121b0*/  @!P1 IMAD.MOV.U32 R21, RZ, RZ, R39 ;  /* 0x000000ffff159224 */ /* 0x013fce00078e0027 */
.L_x_2725:
[----:B------:R-:W-:Y:S01]  /*121c0*/  VIADD R7, R59, 0x20 ;  /* 0x000000203b077836 */ /* 0x000fe20000000000 */
[----:B------:R-:W-:Y:S01]  /*121d0*/  BSSY B1, `(.L_x_2479) ;  /* 0x0000010000017945 */ /* 0x000fe20003800000 */
[----:B------:R-:W-:Y:S02]  /*121e0*/  CS2R R40, SRZ ;  /* 0x0000000000287805 */ /* 0x000fe4000001ff00 */
[----:B------:R-:W-:Y:S02]  /*121f0*/  CS2R R42, SRZ ;  /* 0x00000000002a7805 */ /* 0x000fe4000001ff00 */
[----:B------:R-:W-:Y:S02]  /*12200*/  ISETP.GE.AND P1, PT, R7, R50, PT ;  /* 0x000000320700720c */ /* 0x000fe40003f26270 */
[----:B------:R-:W-:-:S11]  /*12210*/  CS2R R6, SRZ ;  /* 0x0000000000067805 */ /* 0x000fd6000001ff00 */
        /* <DEDUP_REMOVED lines=11> */
.L_x_2480:
[----:B------:R-:W-:Y:S05]  /*122d0*/  BSYNC B1 ;  /* 0x0000000000017941 */ /* 0x000fea0003800000 */
.L_x_2479:
[----:B------:R-:W-:-:S03]  /*122e0*/  UMOV UR4, 0xffffffff ;  /* 0xffffffff00047882 */ /* 0x000fc60000000000 */
[----:B------:R-:W-:Y:S05]  /*122f0*/  BRA.DIV UR4, `(.L_x_2481) ;  /* 0x000001b2040c7947 */ /* 0x000fea000b800000 */
[----:B------:R-:W0:Y:S01]  /*12300*/  SHFL.IDX PT, R9, R51, 0x2, 0x181f ;  /* 0x00581f0033097f89 */ /* 0x000e2200000e0000 */
[----:B------:R-:W-:-:S03]  /*12310*/  VIADD R11, R59, 0x40 ;  /* 0x000000403b0b7836 */ /* 0x000fc60000000000 */
[----:B------:R-:W1:Y:S02]  /*12320*/  SHFL.IDX PT, R14, R55, 0x2, 0x181f ;  /* 0x00581f00370e7f89 */ /* 0x000e6400000e0000 */
[----:B------:R-:W-:Y:S02]  /*12330*/  ISETP.GE.OR P1, PT, R11, R50, P0 ;  /* 0x000000320b00720c */ /* 0x000fe40000726670 */
[----:B------:R-:W2:Y:S04]  /*12340*/  SHFL.IDX PT, R3, R10, 0x2, 0x181f ;  /* 0x00581f000a037f89 */ /* 0x000ea800000e0000 */
[----:B------:R-:W3:Y:S07]  /*12350*/  SHFL.IDX PT, R25, R53, 0x2, 0x181f ;  /* 0x00581f0035197f89 */ /* 0x000eee00000e0000 */
[----:B0-----:R-:W-:-:S02]  /*12360*/  @!P1 IADD3 R0, P2, R16, R9, RZ ;  /* 0x0000000910009210 */ /* 0x001fc40007f5e0ff */
[----:B-1----:R-:W-:-:S03]  /*12370*/  @!P1 IADD3 R14, P3, R16, R14, RZ ;  /* 0x0000000e100e9210 */ /* 0x002fc60007f7e0ff */
[----:B------:R-:W-:Y:S01]  /*12380*/  @!P1 IMAD.MOV.U32 R8, RZ, RZ, R0 ;  /* 0x000000ffff089224 */ /* 0x000fe200078e0000 */
[----:B--2---:R-:W-:Y:S01]  /*12390*/  @!P1 IADD3.X R9, R3, R17, RZ, P2, !PT ;  /* 0x0000001103099210 */ /* 0x004fe200017fe4ff */
[----:B---3--:R-:W-:Y:S02]  /*123a0*/  @!P1 IMAD.X R3, R25, 0x1, R17, P3 ;  /* 0x0000000119039824 */ /* 0x008fe400018e0611 */
[----:B------:R-:W-:Y:S02]  /*123b0*/  @!P1 IMAD.MOV.U32 R44, RZ, RZ, R14 ;  /* 0x000000ffff2c9224 */ /* 0x000fe400078e000e */
        /* <DEDUP_REMOVED lines=20> */
.L_x_2735:
        /* <DEDUP_REMOVED lines=13> */
[----:B------:R-:W-:Y:S01]  /*125d0*/  IMAD.X R9, R53, 0x1, R17, P2 ;  /* 0x0000000135097824 */ /* 0x000fe200010e0611 */
[----:B------:R-:W-:-:S05]  /*125e0*/  IADD3.X R13, R3, R17, RZ, P1, !PT ;  /* 0x00000011030d7210 */ /* 0x000fca0000ffe4ff */
[----:B------:R-:W5:Y:S04]  /*125f0*/  LD.E.128 R8, desc[UR46][R8.64] ;  /* 0x0000002e08087980 */ /* 0x000f68000c101d00 */
[----:B------:R-:W5:Y:S02]  /*12600*/  LD.E.128 R12, desc[UR46][R12.64] ;  /* 0x0000002e0c0c7980 */ /* 0x000f64000c101d00 */
.L_x_2483:
[----:B------:R-:W-:Y:S05]  /*12610*/  BSYNC B1 ;  /* 0x0000000000017941 */ /* 0x000fea0003800000 */
.L_x_2482:
[----:B------:R-:W2:Y:S01]  /*12620*/  LDL R0, [R1] ;  /* 0x0000000001007983 */ /* 0x000ea20000100800 */
[----:B------:R-:W-:Y:S01]  /*12630*/  ULEA.HI UR4, UR43, UR43, URZ, 0x1 ;  /* 0x0000002b2b047291 */ /* 0x000fe2000f8f083f */
[C---:B------:R-:W-:Y:S01]  /*12640*/  VIADD R25, R19.reuse, 0x20 ;  /* 0x0000002013197836 */ /* 0x040fe20000000000 */
[----:B------:R-:W-:Y:S01]  /*12650*/  BSSY B1, `(.L_x_2484) ;  /* 0x000000e000017945 */ /* 0x000fe20003800000 */
[----:B------:R-:W-:Y:S01]  /*12660*/  VIADD R24, R19, 0x40 ;  /* 0x0000004013187836 */ /* 0x000fe20000000000 */
[----:B------:R-:W-:-:S04]  /*12670*/  ULOP3.LUT UR4, UR4, 0xfffffffe, URZ, 0xc0, !UPT ;  /* 0xfffffffe04047892 */ /* 0x000fc8000f8ec03f */
[----:B------:R-:W-:-:S06]  /*12680*/  UIADD3 UR4, UR43, -UR4, URZ ;  /* 0x800000042b047290 */ /* 0x000fcc000fffe03f */
[----:B------:R-:W-:-:S05]  /*12690*/  IMAD.U32 R3, RZ, RZ, UR4 ;  /* 0x00000004ff037e24 */ /* 0x000fca000f8e00ff */
[----:B------:R-:W-:-:S04]  /*126a0*/  SHF.L.U32 R3, R3, 0x1f, RZ ;  /* 0x0000001f03037819 */ /* 0x000fc800000006ff */
[----:B------:R-:W0:Y:S01]  /*126b0*/  SYNCS.PHASECHK.TRANS64.TRYWAIT P4, [R18+URZ+0x38800], R3 ;  /* 0x03880003120075a7 */ /* 0x000e22000808017f */
[----:B--2---:R-:W-:Y:S01]  /*126c0*/  VIADDMNMX R50, R50, -R0, 0x80, PT ;  /* 0x0000008032327446 */ /* 0x004fe20003800900 */
[----:B------:R-:W-:-:S03]  /*126d0*/  VIADD R0, R19, 0x60 ;  /* 0x0000006013007836 */ /* 0x000fc60000000000 */
[-C--:B------:R-:W-:Y:S02]  /*126e0*/  ISETP.GE.OR P3, PT, R19, R50.reuse, P0 ;  /* 0x000000321300720c */ /* 0x080fe40000766670 */
[-C--:B------:R-:W-:Y:S02]  /*126f0*/  ISETP.GE.OR P2, PT, R25, R50.reuse, P0 ;  /* 0x000000321900720c */ /* 0x080fe40000746670 */
[-C--:B------:R-:W-:Y:S02]  /*12700*/  ISETP.GE.OR P1, PT, R24, R50.reuse, P0 ;  /* 0x000000321800720c */ /* 0x080fe40000726670 */
[----:B------:R-:W-:Y:S01]  /*12710*/  ISETP.GE.OR P0, PT, R0, R50, P0 ;  /* 0x000000320000720c */ /* 0x000fe20000706670 */
[----:B0-----:R-:W-:-:S12]  /*12720*/  @!P4 BRA `(.L_x_2485) ;  /* 0x000001b00024c947 */ /* 0x001fd80003800000 */
.L_x_2736:
[----:B------:R-:W-:Y:S05]  /*12730*/  BSYNC B1 ;  /* 0x0000000000017941 */ /* 0x000fea0003800000 */
.L_x_2484:
[----:B------:R-:W-:Y:S04]  /*12740*/  BSSY B1, `(.L_x_2486) ;  /* 0x0000107000017945 */ /* 0x000fe80003800000 */
[----:B------:R-:W-:Y:S05]  /*12750*/  @P3 BRA `(.L_x_2487) ;  /* 0x0000001000143947 */ /* 0x000fea0003800000 */
[----:B------:R-:W2:Y:S04]  /*12760*/  LDL R46, [R1+0x3c] ;  /* 0x00003c00012e7983 */ /* 0x000ea80000100800 */
[----:B------:R-:W3:Y:S01]  /*12770*/  LDL R75, [R1+0x40] ;  /* 0x00004000014b7983 */ /* 0x000ee20000100800 */
[----:B------:R-:W-:Y:S02]  /*12780*/  SHF.R.U32.HI R0, RZ, 0x8, R32 ;  /* 0x00000008ff007819 */ /* 0x000fe40000011620 */
[----:B------:R-:W-:Y:S02]  /*12790*/  LOP3.LUT R24, R32, 0xff, RZ, 0xc0, !PT ;  /* 0x000000ff20187812 */ /* 0x000fe400078ec0ff */
[----:B0-----:R-:W-:Y:S02]  /*127a0*/  LOP3.LUT R3, R0, 0xff, RZ, 0xc0, !PT ;  /* 0x000000ff00037812 */ /* 0x001fe400078ec0ff */
[----:B------:R-:W-:-:S02]  /*127b0*/  LEA.HI R0, R57, R54, RZ, 0x1c ;  /* 0x0000003639007211 */ /* 0x000fc400078fe0ff */
[----:B------:R-:W-:Y:S02]  /*127c0*/  PRMT R50, R3, 0x7604, R24 ;  /* 0x0000760403327816 */ /* 0x000fe40000000018 */
[----:B------:R-:W-:Y:S02]  /*127d0*/  SHF.R.S32.HI R3, RZ, 0x1f, R0 ;  /* 0x0000001fff037819 */ /* 0x000fe40000011400 */
[----:B------:R-:W-:Y:S02]  /*127e0*/  SHF.L.U32 R47, R19, 0x7, RZ ;  /* 0x00000007132f7819 */ /* 0x000fe400000006ff */
[----:B------:R-:W-:Y:S01]  /*127f0*/  LEA.HI R3, R3, R0, RZ, 0x3 ;  /* 0x0000000003037211 */ /* 0x000fe200078f18ff */
[----:B------:R-:W-:Y:S01]  /*12800*/  IMAD.SHL.U32 R0, R0, 0x10, RZ ;  /* 0x0000001000007824 */ /* 0x000fe200078e00ff */
[----:B------:R-:W-:Y:S02]  /*12810*/  LOP3.LUT R47, R47, 0x380, RZ, 0xc0, !PT ;  /* 0x000003802f2f7812 */ /* 0x000fe400078ec0ff */
[----:B------:R-:W-:Y:S01]  /*12820*/  SHF.R.U32.HI R25, RZ, 0x8, R33 ;  /* 0x00000008ff197819 */ /* 0x000fe20000011621 */
[----:B------:R-:W-:Y:S01]  /*12830*/  IMAD.SHL.U32 R3, R3, 0x800, RZ ;  /* 0x0000080003037824 */ /* 0x000fe200078e00ff */
[----:B------:R-:W-:Y:S01]  /*12840*/  LOP3.LUT R0, R47, 0x70, R0, 0xf8, !PT ;  /* 0x000000702f007812 */ /* 0x000fe200078ef800 */
[----:B------:R-:W-:Y:S01]  /*12850*/  IMAD.SHL.U32 R47, R19, 0x80, RZ ;  /* 0x00000080132f7824 */ /* 0x000fe200078e00ff */
[----:B------:R-:W-:-:S02]  /*12860*/  SHF.R.U32.HI R44, RZ, 0x8, R30 ;  /* 0x00000008ff2c7819 */ /* 0x000fc4000001161e */
[----:B------:R-:W-:Y:S02]  /*12870*/  LOP3.LUT R3, R3, 0xffffc000, RZ, 0xc0, !PT ;  /* 0xffffc00003037812 */ /* 0x000fe400078ec0ff */
[----:B------:R-:W-:Y:S02]  /*12880*/  LOP3.LUT R47, R47, 0x380, RZ, 0xc0, !PT ;  /* 0x000003802f2f7812 */ /* 0x000fe400078ec0ff */
[----:B------:R-:W-:Y:S02]  /*12890*/  LOP3.LUT R26, R33, 0xff, RZ, 0xc0, !PT ;  /* 0x000000ff211a7812 */ /* 0x000fe400078ec0ff */
[----:B------:R-:W-:Y:S02]  /*128a0*/  SHF.R.U32.HI R47, RZ, 0x3, R47 ;  /* 0x00000003ff2f7819 */ /* 0x000fe4000001162f */
[----:B------:R-:W-:Y:S02]  /*128b0*/  LOP3.LUT R25, R25, 0xff, RZ, 0xc0, !PT ;  /* 0x000000ff19197812 */ /* 0x000fe400078ec0ff */
[----:B------:R-:W-:-:S02]  /*128c0*/  LOP3.LUT R0, R0, R47, RZ, 0x3c, !PT ;  /* 0x0000002f00007212 */ /* 0x000fc400078e3cff */
[----:B------:R-:W-:Y:S02]  /*128d0*/  LOP3.LUT R45, R30, 0xff, RZ, 0xc0, !PT ;  /* 0x000000ff1e2d7812 */ /* 0x000fe400078ec0ff */
[----:B------:R-:W-:Y:S02]  /*128e0*/  LOP3.LUT R44, R44, 0xff, RZ, 0xc0, !PT ;  /* 0x000000ff2c2c7812 */ /* 0x000fe400078ec0ff */
[----:B------:R-:W-:Y:S02]  /*128f0*/  PRMT R56, R25, 0x7604, R26 ;  /* 0x0000760419387816 */ /* 0x000fe4000000001a */
[----:B------:R-:W-:Y:S02]  /*12900*/  SHF.R.U32.HI R24, RZ, 0x8, R28 ;  /* 0x00000008ff187819 */ /* 0x000fe4000001161c */
[----:B------:R-:W-:Y:S02]  /*12910*/  SHF.R.U32.HI R26, RZ, 0x8, R29 ;  /* 0x00000008ff1a7819 */ /* 0x000fe4000001161d */
[----:B------:R-:W-:-:S02]  /*12920*/  PRMT R59, R44, 0x7604, R45 ;  /* 0x000076042c3b7816 */ /* 0x000fc4000000002d */
[----:B------:R-:W-:Y:S02]  /*12930*/  LOP3.LUT R45, R31, 0xff, RZ, 0xc0, !PT ;  /* 0x000000ff1f2d7812 */ /* 0x000fe400078ec0ff */
[----:B------:R-:W-:Y:S02]  /*12940*/  SHF.R.U32.HI R44, RZ, 0x8, R20 ;  /* 0x00000008ff2c7819 */ /* 0x000fe40000011614 */
[----:B------:R-:W-:Y:S02]  /*12950*/  LOP3.LUT R25, R28, 0xff, RZ, 0xc0, !PT ;  /* 0x000000ff1c197812 */ /* 0x000fe400078ec0ff */
[----:B------:R-:W-:Y:S02]  /*12960*/  LOP3.LUT R27, R29, 0xff, RZ, 0xc0, !PT ;  /* 0x000000ff1d1b7812 */ /* 0x000fe400078ec0ff */
[----:B------:R-:W-:Y:S02]  /*12970*/  LOP3.LUT R24, R24, 0xff, RZ, 0xc0, !PT ;  /* 0x000000ff18187812 */ /* 0x000fe400078ec0ff */
[----:B------:R-:W-:-:S02]  /*12980*/  LOP3.LUT R26, R26, 0xff, RZ, 0xc0, !PT ;  /* 0x000000ff1a1a7812 */ /* 0x000fc400078ec0ff */
[----:B------:R-:W-:Y:S02]  /*12990*/  LOP3.LUT R47, R20, 0xff, RZ, 0xc0, !PT ;  /* 0x000000ff142f7812 */ /* 0x000fe400078ec0ff */
[----:B------:R-:W-:Y:S02]  /*129a0*/  LOP3.LUT R44, R44, 0xff, RZ, 0xc0, !PT ;  /* 0x000000ff2c2c7812 */ /* 0x000fe400078ec0ff */
[----:B------:R-:W-:Y:S02]  /*129b0*/  LOP3.LUT R51, R21, 0xff, RZ, 0xc0, !PT ;  /* 0x000000ff15337812 */ /* 0x000fe400078ec0ff */
[----:B------:R-:W-:Y:S02]  /*129c0*/  PRMT R58, R24, 0x7604, R25 ;  /* 0x00007604183a7816 */ /* 0x000fe40000000019 */
        /* <DEDUP_REMOVED lines=8> */
[----:B------:R-:W-:Y:S02]  /*12a50*/  PRMT R55, R55, 0x7054, R60 ;  /* 0x0000705437377816 */ /* 0x000fe4000000003c */
[----:B------:R-:W-:Y:S02]  /*12a60*/  SHF.R.U32.HI R60, RZ, 0x10, R21 ;  /* 0x00000010ff3c7819 */ /* 0x000fe40000011615 */
[----:B------:R-:W-:Y:S02]  /*12a70*/  LOP3.LUT R58, R58, 0xff, RZ, 0xc0, !PT ;  /* 0x000000ff3a3a7812 */ /* 0x000fe400078ec0ff */
[----:B------:R-:W-:Y:S02]  /*12a80*/  LOP3.LUT R60, R60, 0xff, RZ, 0xc0, !PT ;  /* 0x000000ff3c3c7812 */ /* 0x000fe400078ec0ff */
[----:B------:R-:W-:Y:S02]  /*12a90*/  PRMT R65, R58, 0x7054, R65 ;  /* 0x000070543a417816 */ /* 0x000fe40000000041 */
[----:B------:R-:W-:-:S02]  /*12aa0*/  LOP3.LUT R28, R53, 0xff000000, R28, 0xf8, !PT ;  /* 0xff000000351c7812 */ /* 0x000fc400078ef81c */
[----:B--2---:R-:W-:Y:S02]  /*12ab0*/  IADD3 R3, R0, R3, R46 ;  /* 0x0000000300037210 */ /* 0x004fe40007ffe02e */
[----:B------:R-:W-:Y:S02]  /*12ac0*/  SHF.R.U32.HI R0, RZ, 0x8, R31 ;  /* 0x00000008ff007819 */ /* 0x000fe4000001161f */
[----:B------:R-:W-:Y:S01]  /*12ad0*/  SHF.R.U32.HI R46, RZ, 0x8, R21 ;  /* 0x00000008ff2e7819 */ /* 0x000fe20000011615 */
[----:B---3--:R-:W0:Y:S01]  /*12ae0*/  LDS.128 R24, [R75+0x20400] ;  /* 0x020400004b187984 */ /* 0x008e220000000c00 */
[----:B------:R-:W-:Y:S02]  /*12af0*/  LOP3.LUT R0, R0, 0xff, RZ, 0xc0, !PT ;  /* 0x000000ff00007812 */ /* 0x000fe400078ec0ff */
[----:B------:R-:W-:Y:S02]  /*12b00*/  LOP3.LUT R46, R46, 0xff, RZ, 0xc0, !PT ;  /* 0x000000ff2e2e7812 */ /* 0x000fe400078ec0ff */
[----:B------:R-:W-:Y:S01]  /*12b10*/  PRMT R61, R0, 0x7604, R45 ;  /* 0x00007604003d7816 */ /* 0x000fe2000000002d */
[----:B------:R-:W-:Y:S01]  /*12b20*/  IMAD.IADD R0, R18, 0x1, R3 ;  /* 0x0000000112007824 */ /* 0x000fe200078e0203 */
[----:B------:R-:W-:-:S02]  /*12b30*/  PRMT R67, R46, 0x7604, R51 ;  /* 0x000076042e437816 */ /* 0x000fc40000000033 */
[----:B------:R-:W-:Y:S02]  /*12b40*/  SHF.R.U32.HI R51, RZ, 0x10, R33 ;  /* 0x00000010ff337819 */ /* 0x000fe40000011621 */
[----:B------:R-:W1:Y:S01]  /*12b50*/  LDS.128 R44, [R0+0x20400] ;  /* 0x02040000002c7984 */ /* 0x000e620000000c00 */
        /* <DEDUP_REMOVED lines=10> */
[----:B------:R-:W-:-:S02]  /*12c00*/  PRMT R59, R50, 0x7054, R59 ;  /* 0x00007054323b7816 */ /* 0x000fc4000000003b */
[----:B------:R-:W-:Y:S02]  /*12c10*/  LOP3.LUT R63, R63, 0xff000000, R31, 0xf8, !PT ;  /* 0xff0000003f3f7812 */ /* 0x000fe400078ef81f */
[----:B------:R-:W-:Y:S02]  /*12c20*/  LOP3.LUT R56, R3, 0xff000000, R32, 0xf8, !PT ;  /* 0xff00000003387812 */ /* 0x000fe400078ef820 */
[----:B------:R-:W-:Y:S02]  /*12c30*/  LOP3.LUT R58, R51, 0xff000000, R33, 0xf8, !PT ;  /* 0xff000000333a7812 */ /* 0x000fe400078ef821 */
[-C--:B0-----:R-:W-:Y:S02]  /*12c40*/  F2FP.F16.E4M3.UNPACK_B R31, R27.reuse ;  /* 0x0000001bff1f723e */ /* 0x081fe400020006ff */
[----:B------:R-:W-:Y:S02]  /*12c50*/  F2FP.F16.E4M3.UNPACK_B R32, R27.H1 ;  /* 0x0000001bff20723e */ /* 0x000fe400030006ff */
[----:B------:R-:W-:-:S02]  /*12c60*/  PRMT R69, R60, 0x7054, R67 ;  /* 0x000070543c457816 */ /* 0x000fc40000000043 */
[-C--:B------:R-:W-:Y:S02]  /*12c70*/  F2FP.F16.E4M3.UNPACK_B R3, R26.reuse ;  /* 0x0000001aff03723e */ /* 0x080fe400020006ff */
[----:B------:R-:W-:Y:S02]  /*12c80*/  F2FP.F16.E4M3.UNPACK_B R27, R26.H1 ;  /* 0x0000001aff1b723e */ /* 0x000fe400030006ff */
[----:B------:R-:W-:Y:S02]  /*12c90*/  LOP3.LUT R62, R59, 0xff000000, R30, 0xf8, !PT ;  /* 0xff0000003b3e7812 */ /* 0x000fe400078ef81e */
[----:B------:R-:W-:Y:S02]  /*12ca0*/  F2FP.F16.E4M3.UNPACK_B R64, R63 ;  /* 0x0000003fff40723e */ /* 0x000fe400020006ff */
[----:B-1----:R-:W-:Y:S02]  /*12cb0*/  F2FP.F16.E4M3.UNPACK_B R26, R45 ;  /* 0x0000002dff1a723e */ /* 0x002fe400020006ff */
[----:B------:R-:W-:Y:S01]  /*12cc0*/  F2FP.F16.E4M3.UNPACK_B R59, R58 ;  /* 0x0000003aff3b723e */ /* 0x000fe200020006ff */
[--C-:B------:R-:W-:Y:S01]  /*12cd0*/  HADD2.F32 R66, -RZ, R64.reuse.H0_H0 ;  /* 0x20000040ff427230 */ /* 0x100fe20000004100 */
[----:B------:R-:W-:Y:S01]  /*12ce0*/  LOP3.LUT R69, R69, 0xff000000, R21, 0xf8, !PT ;  /* 0xff00000045457812 */ /* 0x000fe200078ef815 */
[----:B------:R-:W-:Y:S01]  /*12cf0*/  HADD2.F32 R64, -RZ, R64.H1_H1 ;  /* 0x30000040ff407230 */ /* 0x000fe20000004100 */
[-C--:B------:R-:W-:Y:S01]  /*12d00*/  F2FP.F16.E4M3.UNPACK_B R21, R25.reuse ;  /* 0x00000019ff15723e */ /* 0x080fe200020006ff */
[----:B------:R-:W-:Y:S01]  /*12d10*/  HADD2.F32 R60, -RZ, R59.H0_H0 ;  /* 0x2000003bff3c7230 */ /* 0x000fe20000004100 */
[----:B------:R-:W-:Y:S01]  /*12d20*/  F2FP.F16.E4M3.UNPACK_B R30, R25.H1 ;  /* 0x00000019ff1e723e */ /* 0x000fe200030006ff */
[--C-:B------:R-:W-:Y:S01]  /*12d30*/  HADD2.F32 R25, -RZ, R26.reuse.H0_H0 ;  /* 0x2000001aff197230 */ /* 0x100fe20000004100 */
[----:B------:R-:W-:Y:S01]  /*12d40*/  LOP3.LUT R61, R55, 0xff000000, R29, 0xf8, !PT ;  /* 0xff000000373d7812 */ /* 0x000fe200078ef81d */
[----:B------:R-:W-:Y:S01]  /*12d50*/  HADD2.F32 R29, -RZ, R21.H0_H0 ;  /* 0x20000015ff1d7230 */ /* 0x000fe20000004100 */
[-C--:B------:R-:W-:Y:S01]  /*12d60*/  F2FP.F16.E4M3.UNPACK_B R53, R47.reuse ;  /* 0x0000002fff35723e */ /* 0x080fe200020006ff */
[----:B------:R-:W-:Y:S01]  /*12d70*/  HADD2.F32 R59, -RZ, R59.H1_H1 ;  /* 0x3000003bff3b7230 */ /* 0x000fe20000004100 */
[----:B------:R-:W-:Y:S01]  /*12d80*/  F2FP.F16.E4M3.UNPACK_B R55, R47.H1 ;  /* 0x0000002fff37723e */ /* 0x000fe200030006ff */
[C---:B------:R-:W-:Y:S01]  /*12d90*/  FMUL.FTZ R68, R25.reuse, R66 ;  /* 0x0000004219447220 */ /* 0x040fe20000410000 */
[----:B------:R-:W-:Y:S01]  /*12da0*/  F2FP.F16.E4M3.UNPACK_B R45, R45.H1 ;  /* 0x0000002dff2d723e */ /* 0x000fe200030006ff */
[----:B------:R-:W-:Y:S01]  /*12db0*/  FMUL.FTZ R47, R25, R60 ;  /* 0x0000003c192f7220 */ /* 0x000fe20000410000 */
[----:B------:R-:W-:Y:S01]  /*12dc0*/  F2FP.F16.E4M3.UNPACK_B R58, R58.H1 ;  /* 0x0000003aff3a723e */ /* 0x000fe200030006ff */
[C---:B------:R-:W-:Y:S01]  /*12dd0*/  FFMA.FTZ R25, R29.reuse, R60, -R68 ;  /* 0x0000003c1d197223 */ /* 0x040fe20000010844 */
[----:B------:R-:W-:Y:S01]  /*12de0*/  F2FP.F16.E4M3.UNPACK_B R50, R46 ;  /* 0x0000002eff32723e */ /* 0x000fe200020006ff */
[----:B------:R-:W-:Y:S01]  /*12df0*/  FFMA.FTZ R29, R29, R66, R47 ;  /* 0x000000421d1d7223 */ /* 0x000fe2000001002f */
[----:B------:R-:W-:Y:S01]  /*12e00*/  F2FP.F16.E4M3.UNPACK_B R51, R46.H1 ;  /* 0x0000002eff33723e */ /* 0x000fe200030006ff */
[----:B------:R-:W-:Y:S01]  /*12e10*/  HADD2.F32 R46, -RZ, R26.H1_H1 ;  /* 0x3000001aff2e7230 */ /* 0x000fe20000004100 */
[----:B------:R-:W-:Y:S01]  /*12e20*/  F2FP.F16.E4M3.UNPACK_B R63, R63.H1 ;  /* 0x0000003fff3f723e */ /* 0x000fe200030006ff */
[----:B------:R-:W-:Y:S01]  /*12e30*/  HADD2.F32 R47, -RZ, R45.H0_H0 ;  /* 0x2000002dff2f7230 */ /* 0x000fe20000004100 */
[----:B------:R-:W-:Y:S01]  /*12e40*/  LOP3.LUT R67, R65, 0xff000000, R20, 0xf8, !PT ;  /* 0xff00000041437812 */ /* 0x000fe200078ef814 */
[----:B------:R-:W-:-:S02]  /*12e50*/  HADD2.F32 R60, -RZ, R58.H0_H0 ;  /* 0x2000003aff3c7230 */ /* 0x000fc40000004100 */
[C---:B------:R-:W-:Y:S01]  /*12e60*/  FMUL.FTZ R66, R46.reuse, R64 ;  /* 0x000000402e427220 */ /* 0x040fe20000410000 */
[----:B------:R-:W-:Y:S02]  /*12e70*/  HADD2.F32 R65, -RZ, R63.H0_H0 ;  /* 0x2000003fff417230 */ /* 0x000fe40000004100 */
[----:B------:R-:W-:Y:S01]  /*12e80*/  FMUL.FTZ R71, R46, R59 ;  /* 0x0000003b2e477220 */ /* 0x000fe20000410000 */
[----:B------:R-:W-:Y:S02]  /*12e90*/  HADD2.F32 R26, -RZ, R30.H0_H0 ;  /* 0x2000001eff1a7230 */ /* 0x000fe40000004100 */
[C---:B------:R-:W-:Y:S01]  /*12ea0*/  FMUL.FTZ R46, R47.reuse, R60 ;  /* 0x0000003c2f2e7220 */ /* 0x040fe20000410000 */
[----:B------:R-:W-:Y:S02]  /*12eb0*/  HADD2.F32 R21, -RZ, R21.H1_H1 ;  /* 0x30000015ff157230 */ /* 0x000fe40000004100 */
[----:B------:R-:W-:Y:S01]  /*12ec0*/  FMUL.FTZ R73, R47, R65 ;  /* 0x000000412f497220 */ /* 0x000fe20000410000 */
[----:B------:R-:W-:-:S02]  /*12ed0*/  HADD2.F32 R58, -RZ, R58.H1_H1 ;  /* 0x3000003aff3a7230 */ /* 0x000fc40000004100 */
[C---:B------:R-:W-:Y:S01]  /*12ee0*/  FFMA.FTZ R65, R26.reuse, R65, R46 ;  /* 0x000000411a417223 */ /* 0x040fe2000001002e */
[----:B------:R-:W-:Y:S01]  /*12ef0*/  F2FP.F16.E4M3.UNPACK_B R46, R61 ;  /* 0x0000003dff2e723e */ /* 0x000fe200020006ff */
[C---:B------:R-:W-:Y:S01]  /*12f00*/  FFMA.FTZ R66, R21.reuse, R59, -R66 ;  /* 0x0000003b15427223 */ /* 0x040fe20000010842 */
[----:B------:R-:W-:Y:S01]  /*12f10*/  FFMA.FTZ R73, R26, R60, -R73 ;  /* 0x0000003c1a497223 */ /* 0x000fe20000010849 */
[-C--:B------:R-:W-:Y:S01]  /*12f20*/  F2FP.F16.E4M3.UNPACK_B R59, R69.reuse ;  /* 0x00000045ff3b723e */ /* 0x080fe200020006ff */
[----:B------:R-:W-:Y:S02]  /*12f30*/  HADD2.F32 R63, -RZ, R63.H1_H1 ;  /* 0x3000003fff3f7230 */ /* 0x000fe40000004100 */
[----:B------:R-:W-:Y:S01]  /*12f40*/  FFMA.FTZ R64, R21, R64, R71 ;  /* 0x0000004015407223 */ /* 0x000fe20000010047 */
[----:B------:R-:W-:Y:S01]  /*12f50*/  HADD2.F32 R45, -RZ, R45.H1_H1 ;  /* 0x3000002dff2d7230 */ /* 0x000fe20000004100 */
[----:B------:R-:W-:Y:S01]  /*12f60*/  F2FP.F16.E4M3.UNPACK_B R69, R69.H1 ;  /* 0x00000045ff45723e */ /* 0x000fe200030006ff */
[----:B------:R-:W-:Y:S01]  /*12f70*/  HADD2.F32 R26, -RZ, R53.H0_H0 ;  /* 0x20000035ff1a7230 */ /* 0x000fe20000004100 */
[----:B------:R-:W-:Y:S01]  /*12f80*/  F2FP.F16.E4M3.UNPACK_B R61, R61.H1 ;  /* 0x0000003dff3d723e */ /* 0x000fe200030006ff */
[----:B------:R-:W-:-:S02]  /*12f90*/  HADD2.F32 R47, -RZ, R46.H0_H0 ;  /* 0x2000002eff2f7230 */ /* 0x000fc40000004100 */
[C---:B------:R-:W-:Y:S01]  /*12fa0*/  FMUL.FTZ R71, R45.reuse, R63 ;  /* 0x0000003f2d477220 */ /* 0x040fe20000410000 */
[----:B------:R-:W-:Y:S02]  /*12fb0*/  HADD2.F32 R30, -RZ, R30.H1_H1 ;  /* 0x3000001eff1e7230 */ /* 0x000fe40000004100 */
[-C--:B------:R-:W-:Y:S01]  /*12fc0*/  FMUL.FTZ R70, R45, R58.reuse ;  /* 0x0000003a2d467220 */ /* 0x080fe20000410000 */
[----:B------:R-:W-:Y:S02]  /*12fd0*/  HADD2.F32 R60, -RZ, R59.H0_H0 ;  /* 0x2000003bff3c7230 */ /* 0x000fe40000004100 */
[----:B------:R-:W-:Y:S01]  /*12fe0*/  FMUL.FTZ R45, R26, R47 ;  /* 0x0000002f1a2d7220 */ /* 0x000fe20000410000 */
[----:B------:R-:W-:Y:S02]  /*12ff0*/  HADD2.F32 R21, -RZ, R31.H0_H0 ;  /* 0x2000001fff157230 */ /* 0x000fe40000004100 */
[C---:B------:R-:W-:Y:S01]  /*13000*/  FFMA.FTZ R70, R30.reuse, R63, R70 ;  /* 0x0000003f1e467223 */ /* 0x040fe20000010046 */
[----:B------:R-:W-:Y:S01]  /*13010*/  FFMA.FTZ R68, R30, R58, -R71 ;  /* 0x0000003a1e447223 */ /* 0x000fe20000010847 */
[----:B------:R-:W-:Y:S01]  /*13020*/  FMUL.FTZ R72, R26, R60 ;  /* 0x0000003c1a487220 */ /* 0x000fe20000410000 */
[----:B------:R-:W-:-:S02]  /*13030*/  HADD2.F32 R26, -RZ, R55.H0_H0 ;  /* 0x20000037ff1a7230 */ /* 0x000fc40000004100 */
[C---:B------:R-:W-:Y:S01]  /*13040*/  FFMA.FTZ R63, R21.reuse, R60, R45 ;  /* 0x0000003c153f7223 */ /* 0x040fe2000001002d */
[----:B------:R-:W-:Y:S02]  /*13050*/  HADD2.F32 R45, -RZ, R69.H0_H0 ;  /* 0x20000045ff2d7230 */ /* 0x000fe40000004100 */
[----:B------:R-:W-:Y:S01]  /*13060*/  FFMA.FTZ R72, R21, R47, -R72 ;  /* 0x0000002f15487223 */ /* 0x000fe20000010848 */
[----:B------:R-:W-:Y:S01]  /*13070*/  HADD2.F32 R30, -RZ, R61.H0_H0 ;  /* 0x2000003dff1e7230 */ /* 0x000fe20000004100 */
[----:B------:R-:W-:Y:S01]  /*13080*/  F2FP.F16.E4M3.UNPACK_B R33, R44 ;  /* 0x0000002cff21723e */ /* 0x000fe200020006ff */
[----:B------:R-:W-:Y:S02]  /*13090*/  HADD2.F32 R58, -RZ, R59.H1_H1 ;  /* 0x3000003bff3a7230 */ /* 0x000fe40000004100 */
[C---:B------:R-:W-:Y:S01]  /*130a0*/  FMUL.FTZ R76, R26.reuse, R45 ;  /* 0x0000002d1a4c7220 */ /* 0x040fe20000410000 */
[----:B------:R-:W-:Y:S02]  /*130b0*/  HADD2.F32 R53, -RZ, R53.H1_H1 ;  /* 0x30000035ff357230 */ /* 0x000fe40000004100 */
[----:B------:R-:W-:Y:S01]  /*130c0*/  FMUL.FTZ R26, R26, R30 ;  /* 0x0000001e1a1a7220 */ /* 0x000fe20000410000 */
[----:B------:R-:W-:Y:S01]  /*130d0*/  HADD2.F32 R21, -RZ, R32.H0_H0 ;  /* 0x20000020ff157230 */ /* 0x000fe20000004100 */
[----:B------:R-:W-:Y:S01]  /*130e0*/  F2FP.F16.E4M3.UNPACK_B R44, R44.H1 ;  /* 0x0000002cff2c723e */ /* 0x000fe200030006ff */
[----:B------:R-:W-:-:S02]  /*130f0*/  HADD2.F32 R46, -RZ, R46.H1_H1 ;  /* 0x3000002eff2e7230 */ /* 0x000fc40000004100 */
[----:B------:R-:W-:Y:S01]  /*13100*/  FMUL.FTZ R60, R53, R58 ;  /* 0x0000003a353c7220 */ /* 0x000fe20000410000 */
[----:B------:R-:W-:Y:S02]  /*13110*/  HADD2.F32 R31, -RZ, R31.H1_H1 ;  /* 0x3000001fff1f7230 */ /* 0x000fe40000004100 */
[C---:B------:R-:W-:Y:S01]  /*13120*/  FFMA.FTZ R76, R21.reuse, R30, -R76 ;  /* 0x0000001e154c7223 */ /* 0x040fe2000001084c */
[----:B------:R-:W-:Y:S01]  /*13130*/  FFMA.FTZ R71, R21, R45, R26 ;  /* 0x0000002d15477223 */ /* 0x000fe2000001001a */
[----:B------:R-:W-:Y:S01]  /*13140*/  FMUL.FTZ R53, R53, R46 ;  /* 0x0000002e35357220 */ /* 0x000fe20000410000 */
[----:B------:R-:W-:Y:S01]  /*13150*/  F2FP.F16.E4M3.UNPACK_B R45, R62.H1 ;  /* 0x0000003eff2d723e */ /* 0x000fe200030006ff */
[C---:B------:R-:W-:Y:S01]  /*13160*/  FFMA.FTZ R59, R31.reuse, R46, -R60 ;  /* 0x0000002e1f3b7223 */ /* 0x040fe2000001083c */
[----:B------:R-:W-:Y:S01]  /*13170*/  F2FP.F16.E4M3.UNPACK_B R30, R56.H1 ;  /* 0x00000038ff1e723e */ /* 0x000fe200030006ff */
[----:B------:R-:W-:Y:S01]  /*13180*/  FFMA.FTZ R74, R31, R58, R53 ;  /* 0x0000003a1f4a7223 */ /* 0x000fe20000010035 */
[-C--:B------:R-:W-:Y:S01]  /*13190*/  F2FP.F16.E4M3.UNPACK_B R20, R24.reuse ;  /* 0x00000018ff14723e */ /* 0x080fe200020006ff */
[----:B------:R-:W-:Y:S01]  /*131a0*/  HADD2.F32 R46, -RZ, R45.H0_H0 ;  /* 0x2000002dff2e7230 */ /* 0x000fe20000004100 */
[----:B------:R-:W-:Y:S01]  /*131b0*/  F2FP.F16.E4M3.UNPACK_B R24, R24.H1 ;  /* 0x00000018ff18723e */ /* 0x000fe200030006ff */
[----:B------:R-:W-:Y:S01]  /*131c0*/  HADD2.F32 R26, -RZ, R44.H0_H0 ;  /* 0x2000002cff1a7230 */ /* 0x000fe20000004100 */
[----:B------:R-:W-:Y:S01]  /*131d0*/  F2FP.F16.E4M3.UNPACK_B R62, R62 ;  /* 0x0000003eff3e723e */ /* 0x000fe200020006ff */
[----:B------:R-:W-:Y:S01]  /*131e0*/  HADD2.F32 R31, -RZ, R30.H0_H0 ;  /* 0x2000001eff1f7230 */ /* 0x000fe20000004100 */
[----:B------:R-:W-:Y:S01]  /*131f0*/  F2FP.F16.E4M3.UNPACK_B R56, R56 ;  /* 0x00000038ff38723e */ /* 0x000fe200020006ff */
        /* <DEDUP_REMOVED lines=10> */
[----:B------:R-:W-:Y:S01]  /*132a0*/  HADD2.F32 R21, -RZ, R30.H1_H1 ;  /* 0x3000001eff157230 */ /* 0x000fe20000004100 */
[----:B------:R-:W-:Y:S01]  /*132b0*/  F2FP.SATFINITE.E4M3.F32.PACK_AB_MERGE_C R68, R68, R73, RZ ;  /* 0x000000494444723e */ /* 0x000fe200048070ff */
[----:B------:R-:W-:Y:S02]  /*132c0*/  HADD2.F32 R61, -RZ, R61.H1_H1 ;  /* 0x3000003dff3d7230 */ /* 0x000fe40000004100 */
[C---:B------:R-:W-:Y:S01]  /*132d0*/  FMUL.FTZ R31, R44.reuse, R45 ;  /* 0x0000002d2c1f7220 */ /* 0x040fe20000410000 */
[----:B------:R-:W-:Y:S02]  /*132e0*/  HADD2.F32 R32, -RZ, R32.H1_H1 ;  /* 0x30000020ff207230 */ /* 0x000fe40000004100 */
[----:B------:R-:W-:Y:S01]  /*132f0*/  FMUL.FTZ R44, R44, R21 ;  /* 0x000000152c2c7220 */ /* 0x000fe20000410000 */
[----:B------:R-:W-:Y:S02]  /*13300*/  HADD2.F32 R24, -RZ, R24.H1_H1 ;  /* 0x30000018ff187230 */ /* 0x000fe40000004100 */
[----:B------:R-:W-:Y:S01]  /*13310*/  FMUL.FTZ R60, R55, R61 ;  /* 0x0000003d373c7220 */ /* 0x000fe20000410000 */
[----:B------:R-:W-:-:S02]  /*13320*/  HADD2.F32 R30, -RZ, R62.H0_H0 ;  /* 0x2000003eff1e7230 */ /* 0x000fc40000004100 */
[----:B------:R-:W-:Y:S01]  /*13330*/  FFMA.FTZ R61, R32, R61, -R53 ;  /* 0x0000003d203d7223 */ /* 0x000fe20000010835 */
[----:B------:R-:W-:Y:S02]  /*13340*/  HADD2.F32 R26, -RZ, R33.H0_H0 ;  /* 0x20000021ff1a7230 */ /* 0x000fe40000004100 */
[C---:B------:R-:W-:Y:S01]  /*13350*/  FFMA.FTZ R53, R24.reuse, R21, -R31 ;  /* 0x0000001518357223 */ /* 0x040fe2000001081f */
[----:B------:R-:W-:Y:S01]  /*13360*/  FFMA.FTZ R55, R24, R45, R44 ;  /* 0x0000002d18377223 */ /* 0x000fe2000001002c */
[----:B------:R-:W-:Y:S02]  /*13370*/  HADD2.F32 R24, -RZ, R56.H0_H0 ;  /* 0x20000038ff187230 */ /* 0x000fe40000004100 */
[----:B------:R-:W-:Y:S01]  /*13380*/  FFMA.FTZ R78, R32, R69, R60 ;  /* 0x00000045204e7223 */ /* 0x000fe2000001003c */
[----:B------:R-:W-:Y:S02]  /*13390*/  HADD2.F32 R21, -RZ, R20.H0_H0 ;  /* 0x20000014ff157230 */ /* 0x000fe40000004100 */
[----:B------:R-:W-:Y:S01]  /*133a0*/  FMUL.FTZ R32, R26, R30 ;  /* 0x0000001e1a207220 */ /* 0x000fe20000410000 */
[----:B------:R-:W-:-:S02]  /*133b0*/  HADD2.F32 R62, -RZ, R62.H1_H1 ;  /* 0x3000003eff3e7230 */ /* 0x000fc40000004100 */
[-C--:B------:R-:W-:Y:S01]  /*133c0*/  FMUL.FTZ R26, R26, R24.reuse ;  /* 0x000000181a1a7220 */ /* 0x080fe20000410000 */
[----:B------:R-:W-:Y:S01]  /*133d0*/  HADD2.F32 R33, -RZ, R33.H1_H1 ;  /* 0x30000021ff217230 */ /* 0x000fe20000004100 */
[----:B------:R-:W-:Y:S01]  /*133e0*/  F2FP.F16.E4M3.UNPACK_B R31, R67.H1 ;  /* 0x00000043ff1f723e */ /* 0x000fe200030006ff */
[----:B------:R-:W-:Y:S02]  /*133f0*/  HADD2.F32 R56, -RZ, R56.H1_H1 ;  /* 0x30000038ff387230 */ /* 0x000fe40000004100 */
[----:B------:R-:W-:Y:S01]  /*13400*/  FFMA.FTZ R44, R21, R24, -R32 ;  /* 0x00000018152c7223 */ /* 0x000fe20000010820 */
[----:B------:R-:W-:Y:S02]  /*13410*/  HADD2.F32 R20, -RZ, R20.H1_H1 ;  /* 0x30000014ff147230 */ /* 0x000fe40000004100 */
[----:B------:R-:W-:Y:S01]  /*13420*/  FMUL.FTZ R47, R33, R62 ;  /* 0x0000003e212f7220 */ /* 0x000fe20000410000 */
[----:B------:R-:W-:Y:S01]  /*13430*/  FFMA.FTZ R45, R21, R30, R26 ;  /* 0x0000001e152d7223 */ /* 0x000fe2000001001a */
[----:B------:R-:W-:Y:S01]  /*13440*/  F2FP.F16.E4M3.UNPACK_B R24, R28.H1 ;  /* 0x0000001cff18723e */ /* 0x000fe200030006ff */
[----:B------:R-:W-:Y:S01]  /*13450*/  FMUL.FTZ R33, R33, R56 ;  /* 0x0000003821217220 */ /* 0x000fe20000410000 */
[----:B------:R-:W-:-:S02]  /*13460*/  HADD2.F32 R30, -RZ, R31.H0_H0 ;  /* 0x2000001fff1e7230 */ /* 0x000fc40000004100 */
[C---:B------:R-:W-:Y:S01]  /*13470*/  FFMA.FTZ R47, R20.reuse, R56, -R47 ;  /* 0x00000038142f7223 */ /* 0x040fe2000001082f */
[----:B------:R-:W-:Y:S02]  /*13480*/  HADD2.F32 R21, -RZ, R51.H0_H0 ;  /* 0x20000033ff157230 */ /* 0x000fe40000004100 */
[----:B------:R-:W-:Y:S01]  /*13490*/  FFMA.FTZ R62, R20, R62, R33 ;  /* 0x0000003e143e7223 */ /* 0x000fe20000010021 */
[----:B------:R-:W-:Y:S01]  /*134a0*/  HADD2.F32 R26, -RZ, R24.H0_H0 ;  /* 0x20000018ff1a7230 */ /* 0x000fe20000004100 */
[----:B------:R-:W-:Y:S01]  /*134b0*/  F2FP.F16.E4M3.UNPACK_B R28, R28 ;  /* 0x0000001cff1c723e */ /* 0x000fe200020006ff */
[----:B------:R-:W-:Y:S02]  /*134c0*/  HADD2.F32 R20, -RZ, R27.H0_H0 ;  /* 0x2000001bff147230 */ /* 0x000fe40000004100 */
[C---:B------:R-:W-:Y:S01]  /*134d0*/  FMUL.FTZ R33, R21.reuse, R30 ;  /* 0x0000001e15217220 */ /* 0x040fe20000410000 */
[----:B------:R-:W-:Y:S02]  /*134e0*/  HADD2.F32 R32, -RZ, R31.H1_H1 ;  /* 0x3000001fff207230 */ /* 0x000fe40000004100 */
[----:B------:R-:W-:Y:S01]  /*134f0*/  FMUL.FTZ R21, R21, R26 ;  /* 0x0000001a15157220 */ /* 0x000fe20000410000 */
[----:B------:R-:W-:-:S02]  /*13500*/  HADD2.F32 R51, -RZ, R51.H1_H1 ;  /* 0x30000033ff337230 */ /* 0x000fc40000004100 */
[----:B------:R-:W-:Y:S01]  /*13510*/  FFMA.FTZ R33, R20, R26, -R33 ;  /* 0x0000001a14217223 */ /* 0x000fe20000010821 */
[----:B------:R-:W-:Y:S01]  /*13520*/  HADD2.F32 R24, -RZ, R24.H1_H1 ;  /* 0x30000018ff187230 */ /* 0x000fe20000004100 */
[----:B------:R-:W-:Y:S01]  /*13530*/  F2FP.F16.E4M3.UNPACK_B R67, R67 ;  /* 0x00000043ff43723e */ /* 0x000fe200020006ff */
[----:B------:R-:W-:Y:S02]  /*13540*/  HADD2.F32 R27, -RZ, R27.H1_H1 ;  /* 0x3000001bff1b7230 */ /* 0x000fe40000004100 */
[C---:B------:R-:W-:Y:S01]  /*13550*/  FMUL.FTZ R26, R51.reuse, R32 ;  /* 0x00000020331a7220 */ /* 0x040fe20000410000 */
[----:B------:R-:W-:Y:S01]  /*13560*/  F2FP.SATFINITE.E4M3.F32.PACK_AB_MERGE_C R65, R70, R65, RZ ;  /* 0x000000414641723e */ /* 0x000fe200048070ff */
[----:B------:R-:W-:Y:S01]  /*13570*/  FMUL.FTZ R31, R51, R24 ;  /* 0x00000018331f7220 */ /* 0x000fe20000410000 */
[----:B------:R-:W-:Y:S01]  /*13580*/  FFMA.FTZ R51, R20, R30, R21 ;  /* 0x0000001e14337223 */ /* 0x000fe20000010015 */
[----:B------:R-:W-:Y:S01]  /*13590*/  FFMA.FTZ R56, R27, R24, -R26 ;  /* 0x000000181b387223 */ /* 0x000fe2000001081a */
[----:B------:R-:W-:-:S02]  /*135a0*/  HADD2.F32 R24, -RZ, R28.H0_H0 ;  /* 0x2000001cff187230 */ /* 0x000fc40000004100 */
[----:B------:R-:W-:Y:S01]  /*135b0*/  FFMA.FTZ R60, R27, R32, R31 ;  /* 0x000000201b3c7223 */ /* 0x000fe2000001001f */
[--C-:B------:R-:W-:Y:S01]  /*135c0*/  HADD2.F32 R26, -RZ, R67.reuse.H0_H0 ;  /* 0x20000043ff1a7230 */ /* 0x100fe20000004100 */
[----:B------:R-:W-:Y:S01]  /*135d0*/  F2FP.SATFINITE.E4M3.F32.PACK_AB_MERGE_C R25, R66, R25, R68 ;  /* 0x000000194219723e */ /* 0x000fe20004807044 */
[--C-:B------:R-:W-:Y:S01]  /*135e0*/  HADD2.F32 R21, -RZ, R50.reuse.H0_H0 ;  /* 0x20000032ff157230 */ /* 0x100fe20000004100 */
[----:B------:R-:W-:Y:S01]  /*135f0*/  F2FP.SATFINITE.E4M3.F32.PACK_AB_MERGE_C R33, R56, R33, RZ ;  /* 0x000000213821723e */ /* 0x000fe200048070ff */
[----:B------:R-:W-:Y:S01]  /*13600*/  HADD2.F32 R67, -RZ, R67.H1_H1 ;  /* 0x30000043ff437230 */ /* 0x000fe20000004100 */
[----:B------:R-:W-:Y:S01]  /*13610*/  F2FP.SATFINITE.E4M3.F32.PACK_AB_MERGE_C R51, R60, R51, RZ ;  /* 0x000000333c33723e */ /* 0x000fe200048070ff */
[----:B------:R-:W-:Y:S02]  /*13620*/  HADD2.F32 R50, -RZ, R50.H1_H1 ;  /* 0x30000032ff327230 */ /* 0x000fe40000004100 */
[----:B------:R-:W-:Y:S01]  /*13630*/  FMUL.FTZ R31, R21, R24 ;  /* 0x00000018151f7220 */ /* 0x000fe20000410000 */
[----:B------:R-:W-:-:S02]  /*13640*/  HADD2.F32 R28, -RZ, R28.H1_H1 ;  /* 0x3000001cff1c7230 */ /* 0x000fc40000004100 */
[----:B------:R-:W-:Y:S01]  /*13650*/  FMUL.FTZ R27, R21, R26 ;  /* 0x0000001a151b7220 */ /* 0x000fe20000410000 */
[--C-:B------:R-:W-:Y:S02]  /*13660*/  HADD2.F32 R20, -RZ, R3.reuse.H0_H0 ;  /* 0x20000003ff147230 */ /* 0x100fe40000004100 */
[C---:B------:R-:W-:Y:S01]  /*13670*/  FMUL.FTZ R32, R50.reuse, R67 ;  /* 0x0000004332207220 */ /* 0x040fe20000410000 */
[----:B------:R-:W-:Y:S02]  /*13680*/  HADD2.F32 R3, -RZ, R3.H1_H1 ;  /* 0x30000003ff037230 */ /* 0x000fe40000004100 */
[----:B------:R-:W-:Y:S01]  /*13690*/  FMUL.FTZ R50, R50, R28 ;  /* 0x0000001c32327220 */ /* 0x000fe20000410000 */
[----:B------:R-:W-:Y:S01]  /*136a0*/  F2FP.SATFINITE.E4M3.F32.PACK_AB_MERGE_C R29, R64, R29, R65 ;  /* 0x0000001d401d723e */ /* 0x000fe20004807041 */
[C---:B------:R-:W-:Y:S01]  /*136b0*/  FFMA.FTZ R30, R20.reuse, R26, R31 ;  /* 0x0000001a141e7223 */ /* 0x040fe2000001001f */
[----:B------:R-:W-:Y:S01]  /*136c0*/  FFMA.FTZ R21, R20, R24, -R27 ;  /* 0x0000001814157223 */ /* 0x000fe2000001081b */
        /* <DEDUP_REMOVED lines=10> */
[----:B------:R-:W-:Y:S01]  /*13770*/  F2FP.SATFINITE.E4M3.F32.PACK_AB_MERGE_C R28, R62, R45, R28 ;  /* 0x0000002d3e1c723e */ /* 0x000fe2000480701c */
[----:B------:R1:W-:Y:S01]  /*13780*/  STS.128 [R75+0x20400], R24 ;  /* 0x020400184b007388 */ /* 0x0003e20000000c00 */
[----:B------:R-:W-:-:S05]  /*13790*/  F2FP.SATFINITE.E4M3.F32.PACK_AB_MERGE_C R30, R3, R30, R51 ;  /* 0x0000001e031e723e */ /* 0x000fca0004807033 */
[----:B------:R1:W-:Y:S02]  /*137a0*/  STS.128 [R0+0x20400], R28 ;  /* 0x0204001c00007388 */ /* 0x0003e40000000c00 */
.L_x_2487:
[----:B------:R-:W-:Y:S05]  /*137b0*/  BSYNC B1 ;  /* 0x0000000000017941 */ /* 0x000fea0003800000 */
.L_x_2486:
[----:B------:R-:W-:Y:S04]  /*137c0*/  BSSY B1, `(.L_x_2488) ;  /* 0x0000101000017945 */ /* 0x000fe80003800000 */
[----:B------:R-:W-:Y:S05]  /*137d0*/  @P2 BRA `(.L_x_2489) ;  /* 0x0000000c00fc2947 */ /* 0x000fea0003800000 */
[----:B-1----:R-:W2:Y:S04]  /*137e0*/  LDL R28, [R1+0x38] ;  /* 0x00003800011c7983 */ /* 0x002ea80000100800 */
[----:B------:R-:W3:Y:S01]  /*137f0*/  LDL R69, [R1+0x74] ;  /* 0x0000740001457983 */ /* 0x000ee20000100800 */
[----:B0----5:R-:W-:Y:S01]  /*13800*/  SHF.R.U32.HI R3, RZ, 0x8, R40 ;  /* 0x00000008ff037819 */ /* 0x021fe20000011628 */
[----:B------:R-:W-:Y:S01]  /*13810*/  VIADD R29, R19, 0x20 ;  /* 0x00000020131d7836 */ /* 0x000fe20000000000 */
[----:B------:R-:W-:Y:S02]  /*13820*/  SHF.R.U32.HI R21, RZ, 0x8, R42 ;  /* 0x00000008ff157819 */ /* 0x000fe4000001162a */
[----:B------:R-:W-:Y:S01]  /*13830*/  LOP3.LUT R0, R40, 0xff, RZ, 0xc0, !PT ;  /* 0x000000ff28007812 */ /* 0x000fe200078ec0ff */
[----:B------:R-:W-:Y:S01]  /*13840*/  IMAD.SHL.U32 R29, R29, 0x80, RZ ;  /* 0x000000801d1d7824 */ /* 0x000fe200078e00ff */
[----:B------:R-:W-:-:S02]  /*13850*/  LOP3.LUT R3, R3, 0xff, RZ, 0xc0, !PT ;  /* 0x000000ff03037812 */ /* 0x000fc400078ec0ff */
[----:B------:R-:W-:Y:S02]  /*13860*/  LEA.HI R26, R57, R54, RZ, 0x1c ;  /* 0x00000036391a7211 */ /* 0x000fe400078fe0ff */
[----:B------:R-:W-:Y:S02]  /*13870*/  LOP3.LUT R27, R21, 0xff, RZ, 0xc0, !PT ;  /* 0x000000ff151b7812 */ /* 0x000fe400078ec0ff */
[----:B------:R-:W-:Y:S01]  /*13880*/  PRMT R21, R3, 0x7604, R0 ;  /* 0x0000760403157816 */ /* 0x000fe20000000000 */
[----:B------:R-:W-:Y:S01]  /*13890*/  IMAD.SHL.U32 R0, R26, 0x10, RZ ;  /* 0x000000101a007824 */ /* 0x000fe200078e00ff */
[----:B------:R-:W-:Y:S02]  /*138a0*/  LOP3.LUT R29, R29, 0x380, RZ, 0xc0, !PT ;  /* 0x000003801d1d7812 */ /* 0x000fe400078ec0ff */
[----:B------:R-:W-:Y:S02]  /*138b0*/  LOP3.LUT R24, R42, 0xff, RZ, 0xc0, !PT ;  /* 0x000000ff2a187812 */ /* 0x000fe400078ec0ff */
[----:B------:R-:W-:-:S02]  /*138c0*/  LOP3.LUT R0, R29, 0x70, R0, 0xf8, !PT ;  /* 0x000000701d007812 */ /* 0x000fc400078ef800 */
[----:B------:R-:W-:Y:S02]  /*138d0*/  IADD3 R29, R19, 0x20, RZ ;  /* 0x00000020131d7810 */ /* 0x000fe40007ffe0ff */
[----:B------:R-:W-:Y:S02]  /*138e0*/  SHF.R.S32.HI R3, RZ, 0x1f, R26 ;  /* 0x0000001fff037819 */ /* 0x000fe4000001141a */
[----:B------:R-:W-:Y:S01]  /*138f0*/  PRMT R33, R27, 0x7604, R24 ;  /* 0x000076041b217816 */ /* 0x000fe20000000018 */
[----:B------:R-:W-:Y:S01]  /*13900*/  IMAD.SHL.U32 R29, R29, 0x80, RZ ;  /* 0x000000801d1d7824 */ /* 0x000fe200078e00ff */
[----:B------:R-:W-:Y:S02]  /*13910*/  LEA.HI R27, R3, R26, RZ, 0x3 ;  /* 0x0000001a031b7211 */ /* 0x000fe400078f18ff */
[----:B------:R-:W-:Y:S02]  /*13920*/  SHF.R.U32.HI R24, RZ, 0x8, R43 ;  /* 0x00000008ff187819 */ /* 0x000fe4000001162b */
[----:B------:R-:W-:Y:S01]  /*13930*/  LOP3.LUT R29, R29, 0x380, RZ, 0xc0, !PT ;  /* 0x000003801d1d7812 */ /* 0x000fe200078ec0ff */
[----:B------:R-:W-:Y:S01]  /*13940*/  IMAD.SHL.U32 R27, R27, 0x800, RZ ;  /* 0x000008001b1b7824 */ /* 0x000fe200078e00ff */
[----:B------:R-:W-:-:S02]  /*13950*/  LOP3.LUT R3, R43, 0xff, RZ, 0xc0, !PT ;  /* 0x000000ff2b037812 */ /* 0x000fc400078ec0ff */
[----:B------:R-:W-:Y:S02]  /*13960*/  SHF.R.U32.HI R29, RZ, 0x3, R29 ;  /* 0x00000003ff1d7819 */ /* 0x000fe4000001161d */
[----:B------:R-:W-:Y:S02]  /*13970*/  LOP3.LUT R24, R24, 0xff, RZ, 0xc0, !PT ;  /* 0x000000ff18187812 */ /* 0x000fe400078ec0ff */
[----:B------:R-:W-:Y:S02]  /*13980*/  LOP3.LUT R0, R0, R29, RZ, 0x3c, !PT ;  /* 0x0000001d00007212 */ /* 0x000fe400078e3cff */
[----:B------:R-:W-:Y:S02]  /*13990*/  LOP3.LUT R29, R27, 0xffffc000, RZ, 0xc0, !PT ;  /* 0xffffc0001b1d7812 */ /* 0x000fe400078ec0ff */
[----:B------:R-:W-:Y:S02]  /*139a0*/  SHF.R.U32.HI R25, RZ, 0x8, R41 ;  /* 0x00000008ff197819 */ /* 0x000fe40000011629 */
[----:B------:R-:W-:-:S02]  /*139b0*/  PRMT R32, R24, 0x7604, R3 ;  /* 0x0000760418207816 */ /* 0x000fc40000000003 */
[----:B------:R-:W-:Y:S02]  /*139c0*/  LOP3.LUT R20, R41, 0xff, RZ, 0xc0, !PT ;  /* 0x000000ff29147812 */ /* 0x000fe400078ec0ff */
[----:B------:R-:W-:Y:S02]  /*139d0*/  LOP3.LUT R25, R25, 0xff, RZ, 0xc0, !PT ;  /* 0x000000ff19197812 */ /* 0x000fe400078ec0ff */
[----:B------:R-:W-:Y:S02]  /*139e0*/  SHF.R.U32.HI R26, RZ, 0x8, R4 ;  /* 0x00000008ff1a7819 */ /* 0x000fe40000011604 */
[----:B------:R-:W-:Y:S02]  /*139f0*/  PRMT R20, R25, 0x7604, R20 ;  /* 0x0000760419147816 */ /* 0x000fe40000000014 */
[----:B------:R-:W-:Y:S02]  /*13a00*/  LOP3.LUT R25, R4, 0xff, RZ, 0xc0, !PT ;  /* 0x000000ff04197812 */ /* 0x000fe400078ec0ff */
[----:B------:R-:W-:-:S02]  /*13a10*/  LOP3.LUT R26, R26, 0xff, RZ, 0xc0, !PT ;  /* 0x000000ff1a1a7812 */ /* 0x000fc400078ec0ff */
[----:B------:R-:W-:Y:S02]  /*13a20*/  SHF.R.U32.HI R46, RZ, 0x8, R6 ;  /* 0x00000008ff2e7819 */ /* 0x000fe40000011606 */
[----:B------:R-:W-:Y:S02]  /*13a30*/  PRMT R47, R26, 0x7604, R25 ;  /* 0x000076041a2f7816 */ /* 0x000fe40000000019 */
[----:B------:R-:W-:Y:S02]  /*13a40*/  LOP3.LUT R44, R5, 0xff, RZ, 0xc0, !PT ;  /* 0x000000ff052c7812 */ /* 0x000fe400078ec0ff */
[----:B------:R-:W-:Y:S02]  /*13a50*/  LOP3.LUT R45, R6, 0xff, RZ, 0xc0, !PT ;  /* 0x000000ff062d7812 */ /* 0x000fe400078ec0ff */
[----:B------:R-:W-:Y:S02]  /*13a60*/  LOP3.LUT R46, R46, 0xff, RZ, 0xc0, !PT ;  /* 0x000000ff2e2e7812 */ /* 0x000fe400078ec0ff */
[----:B------:R-:W-:-:S02]  /*13a70*/  SHF.R.U32.HI R53, RZ, 0x10, R5 ;  /* 0x00000010ff357819 */ /* 0x000fc40000011605 */
[----:B------:R-:W-:Y:S02]  /*13a80*/  SHF.R.U32.HI R51, RZ, 0x8, R7 ;  /* 0x00000008ff337819 */ /* 0x000fe40000011607 */
[----:B------:R-:W-:Y:S01]  /*13a90*/  PRMT R55, R46, 0x7604, R45 ;  /* 0x000076042e377816 */ /* 0x000fe2000000002d */
[----:B------:R-:W-:Y:S01]  /*13aa0*/  IMAD.U32 R53, R53, 0x10000, RZ ;  /* 0x0001000035357824 */ /* 0x000fe200078e00ff */
[----:B------:R-:W-:Y:S02]  /*13ab0*/  SHF.R.U32.HI R45, RZ, 0x10, R43 ;  /* 0x00000010ff2d7819 */ /* 0x000fe4000001162b */
[----:B------:R-:W-:Y:S02]  /*13ac0*/  LOP3.LUT R50, R7, 0xff, RZ, 0xc0, !PT ;  /* 0x000000ff07327812 */ /* 0x000fe400078ec0ff */
[----:B------:R-:W-:Y:S01]  /*13ad0*/  LOP3.LUT R51, R51, 0xff, RZ, 0xc0, !PT ;  /* 0x000000ff33337812 */ /* 0x000fe200078ec0ff */
[----:B------:R-:W-:Y:S01]  /*13ae0*/  IMAD.U32 R45, R45, 0x10000, RZ ;  /* 0x000100002d2d7824 */ /* 0x000fe200078e00ff */
[----:B------:R-:W-:-:S02]  /*13af0*/  SHF.R.U32.HI R59, RZ, 0x10, R7 ;  /* 0x00000010ff3b7819 */ /* 0x000fc40000011607 */
[----:B------:R-:W-:Y:S02]  /*13b00*/  PRMT R50, R51, 0x7604, R50 ;  /* 0x0000760433327816 */ /* 0x000fe40000000032 */
[----:B------:R-:W-:Y:S02]  /*13b10*/  SHF.L.U32 R59, R59, 0x10, RZ ;  /* 0x000000103b3b7819 */ /* 0x000fe400000006ff */
[--C-:B------:R-:W-:Y:S02]  /*13b20*/  LOP3.LUT R55, R55, 0xff0000, R6.reuse, 0xf8, !PT ;  /* 0x00ff000037377812 */ /* 0x100fe400078ef806 */
[----:B------:R-:W-:Y:S02]  /*13b30*/  LOP3.LUT R59, R50, 0xff0000, R59, 0xf8, !PT ;  /* 0x00ff0000323b7812 */ /* 0x000fe400078ef83b */
[----:B------:R-:W-:Y:S02]  /*13b40*/  LOP3.LUT R51, R32, 0xff0000, R45, 0xf8, !PT ;  /* 0x00ff000020337812 */ /* 0x000fe400078ef82d */
[----:B------:R-:W-:-:S02]  /*13b50*/  LOP3.LUT R58, R55, 0xff000000, R6, 0xf8, !PT ;  /* 0xff000000373a7812 */ /* 0x000fc400078ef806 */
[----:B------:R-:W-:Y:S02]  /*13b60*/  LOP3.LUT R59, R59, 0xff000000, R7, 0xf8, !PT ;  /* 0xff0000003b3b7812 */ /* 0x000fe400078ef807 */
[----:B------:R-:W-:Y:S02]  /*13b70*/  LOP3.LUT R51, R51, 0xff000000, R43, 0xf8, !PT ;  /* 0xff00000033337812 */ /* 0x000fe400078ef82b */
[----:B------:R-:W-:Y:S02]  /*13b80*/  LOP3.LUT R33, R33, 0xff0000, R42, 0xf8, !PT ;  /* 0x00ff000021217812 */ /* 0x000fe400078ef82a */
[----:B------:R-:W-:Y:S02]  /*13b90*/  LOP3.LUT R21, R21, 0xff0000, R40, 0xf8, !PT ;  /* 0x00ff000015157812 */ /* 0x000fe400078ef828 */
[----:B--2---:R-:W-:Y:S02]  /*13ba0*/  IADD3 R3, R0, R29, R28 ;  /* 0x0000001d00037210 */ /* 0x004fe40007ffe01c */
[----:B------:R-:W-:Y:S01]  /*13bb0*/  SHF.R.U32.HI R28, RZ, 0x8, R5 ;  /* 0x00000008ff1c7819 */ /* 0x000fe20000011605 */
[----:B---3--:R-:W0:Y:S02]  /*13bc0*/  LDS.128 R24, [R69+0x20400] ;  /* 0x0204000045187984 */ /* 0x008e240000000c00 */
[----:B------:R-:W-:Y:S01]  /*13bd0*/  IMAD.IADD R0, R18, 0x1, R3 ;  /* 0x0000000112007824 */ /* 0x000fe200078e0203 */
[----:B------:R-:W-:-:S04]  /*13be0*/  LOP3.LUT R3, R28, 0xff, RZ, 0xc0, !PT ;  /* 0x000000ff1c037812 */ /* 0x000fc800078ec0ff */
[----:B------:R-:W1:Y:S01]  /*13bf0*/  LDS.128 R28, [R0+0x20400] ;  /* 0x02040000001c7984 */ /* 0x000e620000000c00 */
[----:B------:R-:W-:Y:S02]  /*13c00*/  PRMT R44, R3, 0x7604, R44 ;  /* 0x00007604032c7816 */ /* 0x000fe4000000002c */
[----:B------:R-:W-:Y:S02]  /*13c10*/  SHF.R.U32.HI R3, RZ, 0x10, R41 ;  /* 0x00000010ff037819 */ /* 0x000fe40000011629 */
[----:B------:R-:W-:Y:S02]  /*13c20*/  LOP3.LUT R53, R44, 0xff0000, R53, 0xf8, !PT ;  /* 0x00ff00002c357812 */ /* 0x000fe400078ef835 */
[----:B------:R-:W-:Y:S01]  /*13c30*/  LOP3.LUT R44, R21, 0xff000000, R40, 0xf8, !PT ;  /* 0xff000000152c7812 */ /* 0x000fe200078ef828 */
[----:B------:R-:W-:Y:S01]  /*13c40*/  IMAD.U32 R3, R3, 0x10000, RZ ;  /* 0x0001000003037824 */ /* 0x000fe200078e00ff */
[----:B------:R-:W-:-:S04]  /*13c50*/  LOP3.LUT R53, R53, 0xff000000, R5, 0xf8, !PT ;  /* 0xff00000035357812 */ /* 0x000fc800078ef805 */
[----:B------:R-:W-:Y:S02]  /*13c60*/  LOP3.LUT R3, R20, 0xff0000, R3, 0xf8, !PT ;  /* 0x00ff000014037812 */ /* 0x000fe400078ef803 */
[----:B------:R-:W-:Y:S02]  /*13c70*/  F2FP.F16.E4M3.UNPACK_B R55, R53 ;  /* 0x00000035ff37723e */ /* 0x000fe400020006ff */
[----:B------:R-:W-:Y:S02]  /*13c80*/  LOP3.LUT R45, R3, 0xff000000, R41, 0xf8, !PT ;  /* 0xff000000032d7812 */ /* 0x000fe400078ef829 */
[--C-:B------:R-:W-:Y:S01]  /*13c90*/  LOP3.LUT R3, R47, 0xff0000, R4.reuse, 0xf8, !PT ;  /* 0x00ff00002f037812 */ /* 0x100fe200078ef804 */
[--C-:B------:R-:W-:Y:S01]  /*13ca0*/  HADD2.F32 R56, -RZ, R55.reuse.H0_H0 ;  /* 0x20000037ff387230 */ /* 0x100fe20000004100 */
[----:B------:R-:W-:Y:S01]  /*13cb0*/  F2FP.F16.E4M3.UNPACK_B R43, R45 ;  /* 0x0000002dff2b723e */ /* 0x000fe200020006ff */
[----:B------:R-:W-:Y:S01]  /*13cc0*/  HADD2.F32 R55, -RZ, R55.H1_H1 ;  /* 0x30000037ff377230 */ /* 0x000fe20000004100 */
[----:B------:R-:W-:-:S02]  /*13cd0*/  LOP3.LUT R50, R3, 0xff000000, R4, 0xf8, !PT ;  /* 0xff00000003327812 */ /* 0x000fc400078ef804 */
[----:B------:R-:W-:Y:S01]  /*13ce0*/  LOP3.LUT R47, R33, 0xff000000, R42, 0xf8, !PT ;  /* 0xff000000212f7812 */ /* 0x000fe200078ef82a */
[--C-:B------:R-:W-:Y:S01]  /*13cf0*/  HADD2.F32 R46, -RZ, R43.reuse.H0_H0 ;  /* 0x2000002bff2e7230 */ /* 0x100fe20000004100 */
[----:B------:R-:W-:Y:S01]  /*13d00*/  F2FP.F16.E4M3.UNPACK_B R53, R53.H1 ;  /* 0x00000035ff35723e */ /* 0x000fe200030006ff */
[----:B------:R-:W-:Y:S01]  /*13d10*/  HADD2.F32 R43, -RZ, R43.H1_H1 ;  /* 0x3000002bff2b7230 */ /* 0x000fe20000004100 */
[----:B------:R-:W-:Y:S02]  /*13d20*/  F2FP.F16.E4M3.UNPACK_B R45, R45.H1 ;  /* 0x0000002dff2d723e */ /* 0x000fe400030006ff */
[-C--:B0-----:R-:W-:Y:S02]  /*13d30*/  F2FP.F16.E4M3.UNPACK_B R4, R25.reuse ;  /* 0x00000019ff04723e */ /* 0x081fe400020006ff */
[----:B------:R-:W-:Y:S02]  /*13d40*/  F2FP.F16.E4M3.UNPACK_B R6, R25.H1 ;  /* 0x00000019ff06723e */ /* 0x000fe400030006ff */
[----:B------:R-:W-:Y:S01]  /*13d50*/  F2FP.F16.E4M3.UNPACK_B R21, R27 ;  /* 0x0000001bff15723e */ /* 0x000fe200020006ff */
[--C-:B------:R-:W-:Y:S01]  /*13d60*/  HADD2.F32 R25, -RZ, R4.reuse.H0_H0 ;  /* 0x20000004ff197230 */ /* 0x100fe20000004100 */
[----:B-1----:R-:W-:Y:S01]  /*13d70*/  F2FP.F16.E4M3.UNPACK_B R7, R29 ;  /* 0x0000001dff07723e */ /* 0x002fe200020006ff */
[----:B------:R-:W-:Y:S01]  /*13d80*/  HADD2.F32 R4, -RZ, R4.H1_H1 ;  /* 0x30000004ff047230 */ /* 0x000fe20000004100 */
[----:B------:R-:W-:-:S02]  /*13d90*/  F2FP.F16.E4M3.UNPACK_B R41, R31 ;  /* 0x0000001fff29723e */ /* 0x000fc400020006ff */
[----:B------:R-:W-:Y:S01]  /*13da0*/  F2FP.F16.E4M3.UNPACK_B R42, R31.H1 ;  /* 0x0000001fff2a723e */ /* 0x000fe200030006ff */
[--C-:B------:R-:W-:Y:S01]  /*13db0*/  HADD2.F32 R5, -RZ, R7.reuse.H0_H0 ;  /* 0x20000007ff057230 */ /* 0x100fe20000004100 */
[----:B------:R-:W-:Y:S02]  /*13dc0*/  F2FP.F16.E4M3.UNPACK_B R32, R29.H1 ;  /* 0x0000001dff20723e */ /* 0x000fe400030006ff */
[----:B------:R-:W-:Y:S02]  /*13dd0*/  F2FP.F16.E4M3.UNPACK_B R33, R30 ;  /* 0x0000001eff21723e */ /* 0x000fe400020006ff */
[C---:B------:R-:W-:Y:S01]  /*13de0*/  FMUL.FTZ R60, R5.reuse, R56 ;  /* 0x00000038053c7220 */ /* 0x040fe20000410000 */
[----:B------:R-:W-:Y:S01]  /*13df0*/  FMUL.FTZ R31, R5, R46 ;  /* 0x0000002e051f7220 */ /* 0x000fe20000410000 */
[----:B------:R-:W-:Y:S01]  /*13e00*/  F2FP.F16.E4M3.UNPACK_B R40, R30.H1 ;  /* 0x0000001eff28723e */ /* 0x000fe200030006ff */
[----:B------:R-:W-:Y:S02]  /*13e10*/  HADD2.F32 R30, -RZ, R7.H1_H1 ;  /* 0x30000007ff1e7230 */ /* 0x000fe40000004100 */
[C---:B------:R-:W-:Y:S01]  /*13e20*/  FFMA.FTZ R5, R25.reuse, R46, -R60 ;  /* 0x0000002e19057223 */ /* 0x040fe2000001083c */
[----:B------:R-:W-:Y:S01]  /*13e30*/  FFMA.FTZ R25, R25, R56, R31 ;  /* 0x0000003819197223 */ /* 0x000fe2000001001f */
[----:B------:R-:W-:Y:S01]  /*13e40*/  HADD2.F32 R56, -RZ, R53.H0_H0 ;  /* 0x20000035ff387230 */ /* 0x000fe20000004100 */
[----:B------:R-:W-:Y:S01]  /*13e50*/  F2FP.F16.E4M3.UNPACK_B R27, R27.H1 ;  /* 0x0000001bff1b723e */ /* 0x000fe200030006ff */
[----:B------:R-:W-:-:S02]  /*13e60*/  HADD2.F32 R31, -RZ, R32.H0_H0 ;  /* 0x20000020ff1f7230 */ /* 0x000fc40000004100 */
[C---:B------:R-:W-:Y:S01]  /*13e70*/  FMUL.FTZ R61, R30.reuse, R55 ;  /* 0x000000371e3d7220 */ /* 0x040fe20000410000 */
[----:B------:R-:W-:Y:S02]  /*13e80*/  HADD2.F32 R46, -RZ, R45.H0_H0 ;  /* 0x2000002dff2e7230 */ /* 0x000fe40000004100 */
[-C--:B------:R-:W-:Y:S01]  /*13e90*/  FMUL.FTZ R30, R30, R43.reuse ;  /* 0x0000002b1e1e7220 */ /* 0x080fe20000410000 */
[----:B------:R-:W-:Y:S02]  /*13ea0*/  HADD2.F32 R7, -RZ, R6.H0_H0 ;  /* 0x20000006ff077230 */ /* 0x000fe40000004100 */
[C---:B------:R-:W-:Y:S01]  /*13eb0*/  FMUL.FTZ R64, R31.reuse, R56 ;  /* 0x000000381f407220 */ /* 0x040fe20000410000 */
[C---:B------:R-:W-:Y:S01]  /*13ec0*/  FFMA.FTZ R60, R4.reuse, R43, -R61 ;  /* 0x0000002b043c7223 */ /* 0x040fe2000001083d */
[----:B------:R-:W-:Y:S01]  /*13ed0*/  FMUL.FTZ R31, R31, R46 ;  /* 0x0000002e1f1f7220 */ /* 0x000fe20000410000 */
[----:B------:R-:W-:Y:S01]  /*13ee0*/  F2FP.F16.E4M3.UNPACK_B R43, R59 ;  /* 0x0000003bff2b723e */ /* 0x000fe200020006ff */
[----:B------:R-:W-:Y:S01]  /*13ef0*/  FFMA.FTZ R62, R4, R55, R30 ;  /* 0x00000037043e7223 */ /* 0x000fe2000001001e */
[----:B------:R-:W-:-:S02]  /*13f00*/  HADD2.F32 R53, -RZ, R53.H1_H1 ;  /* 0x30000035ff357230 */ /* 0x000fc40000004100 */
[C---:B------:R-:W-:Y:S01]  /*13f10*/  FFMA.FTZ R64, R7.reuse, R46, -R64 ;  /* 0x0000002e07407223 */ /* 0x040fe20000010840 */
[----:B------:R-:W-:Y:S02]  /*13f20*/  HADD2.F32 R32, -RZ, R32.H1_H1 ;  /* 0x30000020ff207230 */ /* 0x000fe40000004100 */
[----:B------:R-:W-:Y:S01]  /*13f30*/  FFMA.FTZ R56, R7, R56, R31 ;  /* 0x0000003807387223 */ /* 0x000fe2000001001f */
[----:B------:R-:W-:Y:S01]  /*13f40*/  HADD2.F32 R45, -RZ, R45.H1_H1 ;  /* 0x3000002dff2d7230 */ /* 0x000fe20000004100 */
[----:B------:R-:W-:Y:S01]  /*13f50*/  F2FP.F16.E4M3.UNPACK_B R30, R51 ;  /* 0x00000033ff1e723e */ /* 0x000fe200020006ff */
[----:B------:R-:W-:Y:S02]  /*13f60*/  HADD2.F32 R46, -RZ, R43.H0_H0 ;  /* 0x2000002bff2e7230 */ /* 0x000fe40000004100 */
[C---:B------:R-:W-:Y:S01]  /*13f70*/  FMUL.FTZ R55, R32.reuse, R53 ;  /* 0x0000003520377220 */ /* 0x040fe20000410000 */
[----:B------:R-:W-:Y:S02]  /*13f80*/  HADD2.F32 R7, -RZ, R41.H0_H0 ;  /* 0x20000029ff077230 */ /* 0x000fe40000004100 */
[----:B------:R-:W-:Y:S01]  /*13f90*/  FMUL.FTZ R32, R32, R45 ;  /* 0x0000002d20207220 */ /* 0x000fe20000410000 */
[----:B------:R-:W-:Y:S01]  /*13fa0*/  HADD2.F32 R6, -RZ, R6.H1_H1 ;  /* 0x30000006ff067230 */ /* 0x000fe20000004100 */
[----:B------:R-:W-:Y:S01]  /*13fb0*/  F2FP.F16.E4M3.UNPACK_B R59, R59.H1 ;  /* 0x0000003bff3b723e */ /* 0x000fe200030006ff */
[----:B------:R-:W-:-:S02]  /*13fc0*/  HADD2.F32 R31, -RZ, R30.H0_H0 ;  /* 0x2000001eff1f7230 */ /* 0x000fc40000004100 */
[C---:B------:R-:W-:Y:S01]  /*13fd0*/  FMUL.FTZ R61, R7.reuse, R46 ;  /* 0x0000002e073d7220 */ /* 0x040fe20000410000 */
[----:B------:R-:W-:Y:S02]  /*13fe0*/  HADD2.F32 R4, -RZ, R21.H0_H0 ;  /* 0x20000015ff047230 */ /* 0x000fe40000004100 */
[C---:B------:R-:W-:Y:S01]  /*13ff0*/  FFMA.FTZ R53, R6.reuse, R53, R32 ;  /* 0x0000003506357223 */ /* 0x040fe20000010020 */
[----:B------:R-:W-:Y:S01]  /*14000*/  FFMA.FTZ R55, R6, R45, -R55 ;  /* 0x0000002d06377223 */ /* 0x000fe20000010837 */
[-C--:B------:R-:W-:Y:S01]  /*14010*/  FMUL.FTZ R7, R7, R31.reuse ;  /* 0x0000001f07077220 */ /* 0x080fe20000410000 */
[----:B------:R-:W-:Y:S02]  /*14020*/  HADD2.F32 R32, -RZ, R43.H1_H1 ;  /* 0x3000002bff207230 */ /* 0x000fe40000004100 */
[----:B------:R-:W-:Y:S01]  /*14030*/  FFMA.FTZ R61, R4, R31, -R61 ;  /* 0x0000001f043d7223 */ /* 0x000fe2000001083d */
[----:B------:R-:W-:Y:S01]  /*14040*/  F2FP.F16.E4M3.UNPACK_B R51, R51.H1 ;  /* 0x00000033ff33723e */ /* 0x000fe200030006ff */
[----:B------:R-:W-:-:S02]  /*14050*/  HADD2.F32 R41, -RZ, R41.H1_H1 ;  /* 0x30000029ff297230 */ /* 0x000fc40000004100 */
[----:B------:R-:W-:Y:S01]  /*14060*/  FFMA.FTZ R46, R4, R46, R7 ;  /* 0x0000002e042e7223 */ /* 0x000fe20000010007 */
[----:B------:R-:W-:Y:S01]  /*14070*/  HADD2.F32 R31, -RZ, R59.H0_H0 ;  /* 0x2000003bff1f7230 */ /* 0x000fe20000004100 */
[----:B------:R-:W-:Y:S01]  /*14080*/  F2FP.F16.E4M3.UNPACK_B R29, R28 ;  /* 0x0000001cff1d723e */ /* 0x000fe200020006ff */
[----:B------:R-:W-:Y:S02]  /*14090*/  HADD2.F32 R6, -RZ, R42.H0_H0 ;  /* 0x2000002aff067230 */ /* 0x000fe40000004100 */
[----:B------:R-:W-:Y:S01]  /*140a0*/  FMUL.FTZ R66, R41, R32 ;  /* 0x0000002029427220 */ /* 0x000fe20000410000 */
[----:B------:R-:W-:Y:S01]  /*140b0*/  HADD2.F32 R30, -RZ, R30.H1_H1 ;  /* 0x3000001eff1e7230 */ /* 0x000fe20000004100 */
[----:B------:R-:W-:Y:S01]  /*140c0*/  F2FP.F16.E4M3.UNPACK_B R28, R28.H1 ;  /* 0x0000001cff1c723e */ /* 0x000fe200030006ff */
[----:B------:R-:W-:Y:S02]  /*140d0*/  HADD2.F32 R21, -RZ, R21.H1_H1 ;  /* 0x30000015ff157230 */ /* 0x000fe40000004100 */
[----:B------:R-:W-:Y:S01]  /*140e0*/  FMUL.FTZ R43, R6, R31 ;  /* 0x0000001f062b7220 */ /* 0x000fe20000410000 */
[----:B------:R-:W-:-:S02]  /*140f0*/  HADD2.F32 R7, -RZ, R51.H0_H0 ;  /* 0x20000033ff077230 */ /* 0x000fc40000004100 */
[-C--:B------:R-:W-:Y:S01]  /*14100*/  FMUL.FTZ R41, R41, R30.reuse ;  /* 0x0000001e29297220 */ /* 0x080fe20000410000 */
[----:B------:R-:W-:Y:S02]  /*14110*/  HADD2.F32 R4, -RZ, R27.H0_H0 ;  /* 0x2000001bff047230 */ /* 0x000fe40000004100 */
[C---:B------:R-:W-:Y:S01]  /*14120*/  FFMA.FTZ R66, R21.reuse, R30, -R66 ;  /* 0x0000001e15427223 */ /* 0x040fe20000010842 */
[----:B------:R-:W-:Y:S01]  /*14130*/  F2FP.F16.E4M3.UNPACK_B R30, R50.H1 ;  /* 0x00000032ff1e723e */ /* 0x000fe200030006ff */
[-C--:B------:R-:W-:Y:S01]  /*14140*/  FMUL.FTZ R6, R6, R7.reuse ;  /* 0x0000000706067220 */ /* 0x080fe20000410000 */
[----:B------:R-:W-:Y:S02]  /*14150*/  HADD2.F32 R59, -RZ, R59.H1_H1 ;  /* 0x3000003bff3b7230 */ /* 0x000fe40000004100 */
[C---:B------:R-:W-:Y:S01]  /*14160*/  FFMA.FTZ R65, R4.reuse, R7, -R43 ;  /* 0x0000000704417223 */ /* 0x040fe2000001082b */
[----:B------:R-:W-:Y:S01]  /*14170*/  HADD2.F32 R42, -RZ, R42.H1_H1 ;  /* 0x3000002aff2a7230 */ /* 0x000fe20000004100 */
[----:B------:R-:W-:Y:S01]  /*14180*/  F2FP.F16.E4M3.UNPACK_B R7, R44.H1 ;  /* 0x0000002cff07723e */ /* 0x000fe200030006ff */
[----:B------:R-:W-:Y:S01]  /*14190*/  HADD2.F32 R51, -RZ, R51.H1_H1 ;  /* 0x30000033ff337230 */ /* 0x000fe20000004100 */
[----:B------:R-:W-:Y:S01]  /*141a0*/  F2FP.F16.E4M3.UNPACK_B R3, R24 ;  /* 0x00000018ff03723e */ /* 0x000fe200020006ff */
[----:B------:R-:W-:Y:S01]  /*141b0*/  FFMA.FTZ R63, R21, R32, R41 ;  /* 0x00000020153f7223 */ /* 0x000fe20000010029 */
[----:B------:R-:W-:Y:S01]  /*141c0*/  FFMA.FTZ R67, R4, R31, R6 ;  /* 0x0000001f04437223 */ /* 0x000fe20000010006 */
[----:B------:R-:W-:Y:S01]  /*141d0*/  F2FP.F16.E4M3.UNPACK_B R24, R24.H1 ;  /* 0x00000018ff18723e */ /* 0x000fe200030006ff */
[----:B------:R-:W-:-:S02]  /*141e0*/  HADD2.F32 R27, -RZ, R27.H1_H1 ;  /* 0x3000001bff1b7230 */ /* 0x000fc40000004100 */
[C---:B------:R-:W-:Y:S01]  /*141f0*/  FMUL.FTZ R32, R42.reuse, R59 ;  /* 0x0000003b2a207220 */ /* 0x040fe20000410000 */
[----:B------:R-:W-:Y:S02]  /*14200*/  HADD2.F32 R31, -RZ, R30.H0_H0 ;  /* 0x2000001eff1f7230 */ /* 0x000fe40000004100 */
[-C--:B------:R-:W-:Y:S01]  /*14210*/  FMUL.FTZ R42, R42, R51.reuse ;  /* 0x000000332a2a7220 */ /* 0x080fe20000410000 */
[----:B------:R-:W-:Y:S02]  /*14220*/  HADD2.F32 R6, -RZ, R28.H0_H0 ;  /* 0x2000001cff067230 */ /* 0x000fe40000004100 */
[C---:B------:R-:W-:Y:S01]  /*14230*/  FFMA.FTZ R68, R27.reuse, R51, -R32 ;  /* 0x000000331b447223 */ /* 0x040fe20000010820 */
[----:B------:R-:W-:Y:S02]  /*14240*/  HADD2.F32 R21, -RZ, R7.H0_H0 ;  /* 0x20000007ff157230 */ /* 0x000fe40000004100 */
[----:B------:R-:W-:Y:S01]  /*14250*/  FFMA.FTZ R70, R27, R59, R42 ;  /* 0x0000003b1b467223 */ /* 0x000fe2000001002a */
[----:B------:R-:W-:-:S02]  /*14260*/  HADD2.F32 R4, -RZ, R24.H0_H0 ;  /* 0x20000018ff047230 */ /* 0x000fc40000004100 */
[C---:B------:R-:W-:Y:S01]  /*14270*/  FMUL.FTZ R41, R6.reuse, R31 ;  /* 0x0000001f06297220 */ /* 0x040fe20000410000 */
[----:B------:R-:W-:Y:S02]  /*14280*/  HADD2.F32 R27, -RZ, R30.H1_H1 ;  /* 0x3000001eff1b7230 */ /* 0x000fe40000004100 */
[----:B------:R-:W-:Y:S01]  /*14290*/  FMUL.FTZ R6, R6, R21 ;  /* 0x0000001506067220 */ /* 0x000fe20000410000 */
[----:B------:R-:W-:Y:S01]  /*142a0*/  HADD2.F32 R28, -RZ, R28.H1_H1 ;  /* 0x3000001cff1c7230 */ /* 0x000fe20000004100 */
[----:B------:R-:W-:Y:S01]  /*142b0*/  F2FP.F16.E4M3.UNPACK_B R50, R50 ;  /* 0x00000032ff32723e */ /* 0x000fe200020006ff */
[----:B------:R-:W-:Y:S02]  /*142c0*/  HADD2.F32 R7, -RZ, R7.H1_H1 ;  /* 0x30000007ff077230 */ /* 0x000fe40000004100 */
[----:B------:R-:W-:Y:S01]  /*142d0*/  FFMA.FTZ R42, R4, R31, R6 ;  /* 0x0000001f042a7223 */ /* 0x000fe20000010006 */
[----:B------:R-:W-:Y:S01]  /*142e0*/  HADD2.F32 R24, -RZ, R24.H1_H1 ;  /* 0x30000018ff187230 */ /* 0x000fe20000004100 */
[----:B------:R-:W-:Y:S01]  /*142f0*/  F2FP.F16.E4M3.UNPACK_B R44, R44 ;  /* 0x0000002cff2c723e */ /* 0x000fe200020006ff */
[----:B------:R-:W-:Y:S01]  /*14300*/  FMUL.FTZ R31, R28, R27 ;  /* 0x0000001b1c1f7220 */ /* 0x000fe20000410000 */
[----:B------:R-:W-:Y:S01]  /*14310*/  FFMA.FTZ R32, R4, R21, -R41 ;  /* 0x0000001504207223 */ /* 0x000fe20000010829 */
[----:B------:R-:W-:Y:S01]  /*14320*/  FMUL.FTZ R28, R28, R7 ;  /* 0x000000071c1c7220 */ /* 0x000fe20000410000 */
[----:B------:R-:W-:-:S02]  /*14330*/  HADD2.F32 R21, -RZ, R50.H0_H0 ;  /* 0x20000032ff157230 */ /* 0x000fc40000004100 */
[C---:B------:R-:W-:Y:S01]  /*14340*/  FFMA.FTZ R43, R24.reuse, R7, -R31 ;  /* 0x00000007182b7223 */ /* 0x040fe2000001081f */
[--C-:B------:R-:W-:Y:S02]  /*14350*/  HADD2.F32 R6, -RZ, R29.reuse.H0_H0 ;  /* 0x2000001dff067230 */ /* 0x100fe40000004100 */
[----:B------:R-:W-:Y:S01]  /*14360*/  FFMA.FTZ R45, R24, R27, R28 ;  /* 0x0000001b182d7223 */ /* 0x000fe2000001001c */
[----:B------:R-:W-:Y:S01]  /*14370*/  HADD2.F32 R7, -RZ, R44.H0_H0 ;  /* 0x2000002cff077230 */ /* 0x000fe20000004100 */
[----:B------:R-:W-:Y:S01]  /*14380*/  F2FP.F16.E4M3.UNPACK_B R24, R58.H1 ;  /* 0x0000003aff18723e */ /* 0x000fe200030006ff */
        /* <DEDUP_REMOVED lines=8> */
[----:B------:R-:W-:Y:S01]  /*14410*/  HADD2.F32 R3, -RZ, R3.H1_H1 ;  /* 0x30000003ff037230 */ /* 0x000fe20000004100 */
[----:B------:R-:W-:Y:S01]  /*14420*/  F2FP.F16.E4M3.UNPACK_B R26, R26.H1 ;  /* 0x0000001aff1a723e */ /* 0x000fe200030006ff */
[C---:B------:R-:W-:Y:S01]  /*14430*/  FFMA.FTZ R28, R4.reuse, R7, -R27 ;  /* 0x00000007041c7223 */ /* 0x040fe2000001081b */
[----:B------:R-:W-:Y:S01]  /*14440*/  FFMA.FTZ R31, R4, R21, R31 ;  /* 0x00000015041f7223 */ /* 0x000fe2000001001f */
[----:B------:R-:W-:Y:S01]  /*14450*/  F2FP.F16.E4M3.UNPACK_B R6, R47.H1 ;  /* 0x0000002fff06723e */ /* 0x000fe200030006ff */
[-C--:B------:R-:W-:Y:S01]  /*14460*/  FMUL.FTZ R29, R29, R44.reuse ;  /* 0x0000002c1d1d7220 */ /* 0x080fe20000410000 */
[----:B------:R-:W-:Y:S02]  /*14470*/  HADD2.F32 R27, -RZ, R24.H0_H0 ;  /* 0x20000018ff1b7230 */ /* 0x000fe40000004100 */
[----:B------:R-:W-:Y:S01]  /*14480*/  FFMA.FTZ R41, R3, R44, -R30 ;  /* 0x0000002c03297223 */ /* 0x000fe2000001081e */
[----:B------:R-:W-:-:S02]  /*14490*/  HADD2.F32 R4, -RZ, R40.H0_H0 ;  /* 0x20000028ff047230 */ /* 0x000fc40000004100 */
[----:B------:R-:W-:Y:S01]  /*144a0*/  FFMA.FTZ R50, R3, R50, R29 ;  /* 0x0000003203327223 */ /* 0x000fe2000001001d */
[--C-:B------:R-:W-:Y:S01]  /*144b0*/  HADD2.F32 R7, -RZ, R6.reuse.H0_H0 ;  /* 0x20000006ff077230 */ /* 0x100fe20000004100 */
[----:B------:R-:W-:Y:S01]  /*144c0*/  F2FP.F16.E4M3.UNPACK_B R58, R58 ;  /* 0x0000003aff3a723e */ /* 0x000fe200020006ff */
[----:B------:R-:W-:Y:S02]  /*144d0*/  HADD2.F32 R21, -RZ, R6.H1_H1 ;  /* 0x30000006ff157230 */ /* 0x000fe40000004100 */
[C---:B------:R-:W-:Y:S01]  /*144e0*/  FMUL.FTZ R6, R4.reuse, R27 ;  /* 0x0000001b04067220 */ /* 0x040fe20000410000 */
[----:B------:R-:W-:Y:S02]  /*144f0*/  HADD2.F32 R3, -RZ, R26.H0_H0 ;  /* 0x2000001aff037230 */ /* 0x000fe40000004100 */
[----:B------:R-:W-:Y:S01]  /*14500*/  FMUL.FTZ R4, R4, R7 ;  /* 0x0000000704047220 */ /* 0x000fe20000410000 */
[----:B------:R-:W-:Y:S01]  /*14510*/  HADD2.F32 R29, -RZ, R24.H1_H1 ;  /* 0x30000018ff1d7230 */ /* 0x000fe20000004100 */
[----:B------:R-:W-:Y:S01]  /*14520*/  F2FP.F16.E4M3.UNPACK_B R47, R47 ;  /* 0x0000002fff2f723e */ /* 0x000fe200020006ff */
[----:B------:R-:W-:-:S02]  /*14530*/  HADD2.F32 R40, -RZ, R40.H1_H1 ;  /* 0x30000028ff287230 */ /* 0x000fc40000004100 */
[C---:B------:R-:W-:Y:S01]  /*14540*/  FFMA.FTZ R30, R3.reuse, R7, -R6 ;  /* 0x00000007031e7223 */ /* 0x040fe20000010806 */
[----:B------:R-:W-:Y:S02]  /*14550*/  HADD2.F32 R26, -RZ, R26.H1_H1 ;  /* 0x3000001aff1a7230 */ /* 0x000fe40000004100 */
[----:B------:R-:W-:Y:S01]  /*14560*/  FFMA.FTZ R27, R3, R27, R4 ;  /* 0x0000001b031b7223 */ /* 0x000fe20000010004 */
[----:B------:R-:W-:Y:S02]  /*14570*/  HADD2.F32 R4, -RZ, R33.H0_H0 ;  /* 0x20000021ff047230 */ /* 0x000fe40000004100 */
[C---:B------:R-:W-:Y:S01]  /*14580*/  FMUL.FTZ R7, R40.reuse, R29 ;  /* 0x0000001d28077220 */ /* 0x040fe20000410000 */
[----:B------:R-:W-:Y:S02]  /*14590*/  HADD2.F32 R6, -RZ, R47.H0_H0 ;  /* 0x2000002fff067230 */ /* 0x000fe40000004100 */
[----:B------:R-:W-:Y:S01]  /*145a0*/  FMUL.FTZ R40, R40, R21 ;  /* 0x0000001528287220 */ /* 0x000fe20000410000 */
[----:B------:R-:W-:-:S02]  /*145b0*/  HADD2.F32 R33, -RZ, R33.H1_H1 ;  /* 0x30000021ff217230 */ /* 0x000fc40000004100 */
[C---:B------:R-:W-:Y:S01]  /*145c0*/  FFMA.FTZ R51, R26.reuse, R21, -R7 ;  /* 0x000000151a337223 */ /* 0x040fe20000010807 */
[--C-:B------:R-:W-:Y:S02]  /*145d0*/  HADD2.F32 R7, -RZ, R58.reuse.H0_H0 ;  /* 0x2000003aff077230 */ /* 0x100fe40000004100 */
[----:B------:R-:W-:Y:S01]  /*145e0*/  FFMA.FTZ R40, R26, R29, R40 ;  /* 0x0000001d1a287223 */ /* 0x000fe20000010028 */
[----:B------:R-:W-:Y:S01]  /*145f0*/  HADD2.F32 R58, -RZ, R58.H1_H1 ;  /* 0x3000003aff3a7230 */ /* 0x000fe20000004100 */
[----:B------:R-:W-:Y:S01]  /*14600*/  F2FP.SATFINITE.E4M3.F32.PACK_AB_MERGE_C R55, R55, R64, RZ ;  /* 0x000000403737723e */ /* 0x000fe200048070ff */
[----:B------:R-:W-:Y:S02]  /*14610*/  HADD2.F32 R47, -RZ, R47.H1_H1 ;  /* 0x3000002fff2f7230 */ /* 0x000fe40000004100 */
[C---:B------:R-:W-:Y:S01]  /*14620*/  FMUL.FTZ R24, R4.reuse, R7 ;  /* 0x0000000704187220 */ /* 0x040fe20000410000 */
[--C-:B------:R-:W-:Y:S02]  /*14630*/  HADD2.F32 R3, -RZ, R20.reuse.H0_H0 ;  /* 0x20000014ff037230 */ /* 0x100fe40000004100 */
[----:B------:R-:W-:Y:S01]  /*14640*/  FMUL.FTZ R4, R4, R6 ;  /* 0x0000000604047220 */ /* 0x000fe20000410000 */
        /* <DEDUP_REMOVED lines=14> */
[----:B------:R-:W-:Y:S02]  /*14730*/  F2FP.SATFINITE.E4M3.F32.PACK_AB_MERGE_C R5, R60, R5, R55 ;  /* 0x000000053c05723e */ /* 0x000fe40004807037 */
[----:B------:R-:W-:-:S02]  /*14740*/  F2FP.SATFINITE.E4M3.F32.PACK_AB_MERGE_C R7, R66, R61, R7 ;  /* 0x0000003d4207723e */ /* 0x000fc40004807007 */
[----:B------:R-:W-:Y:S02]  /*14750*/  F2FP.SATFINITE.E4M3.F32.PACK_AB_MERGE_C R4, R41, R28, R4 ;  /* 0x0000001c2904723e */ /* 0x000fe40004807004 */
[----:B------:R-:W-:Y:S02]  /*14760*/  F2FP.SATFINITE.E4M3.F32.PACK_AB_MERGE_C R6, R21, R6, R30 ;  /* 0x000000061506723e */ /* 0x000fe4000480701e */
[----:B------:R-:W-:Y:S02]  /*14770*/  F2FP.SATFINITE.E4M3.F32.PACK_AB_MERGE_C R25, R62, R25, R53 ;  /* 0x000000193e19723e */ /* 0x000fe40004807035 */
[----:B------:R-:W-:Y:S01]  /*14780*/  F2FP.SATFINITE.E4M3.F32.PACK_AB_MERGE_C R27, R63, R46, R67 ;  /* 0x0000002e3f1b723e */ /* 0x000fe20004807043 */
[----:B------:R2:W-:Y:S01]  /*14790*/  STS.128 [R69+0x20400], R4 ;  /* 0x0204000445007388 */ /* 0x0005e20000000c00 */
[----:B------:R-:W-:Y:S02]  /*147a0*/  F2FP.SATFINITE.E4M3.F32.PACK_AB_MERGE_C R24, R50, R31, R24 ;  /* 0x0000001f3218723e */ /* 0x000fe40004807018 */
[----:B------:R-:W-:-:S05]  /*147b0*/  F2FP.SATFINITE.E4M3.F32.PACK_AB_MERGE_C R26, R33, R26, R40 ;  /* 0x0000001a211a723e */ /* 0x000fca0004807028 */
[----:B------:R2:W-:Y:S02]  /*147c0*/  STS.128 [R0+0x20400], R24 ;  /* 0x0204001800007388 */ /* 0x0005e40000000c00 */
.L_x_2489:
[----:B------:R-:W-:Y:S05]  /*147d0*/  BSYNC B1 ;  /* 0x0000000000017941 */ /* 0x000fea0003800000 */
.L_x_2488:
[----:B------:R-:W-:Y:S04]  /*147e0*/  BSSY B1, `(.L_x_2490) ;  /* 0x0000106000017945 */ /* 0x000fe80003800000 */
[----:B------:R-:W-:Y:S05]  /*147f0*/  @P1 BRA `(.L_x_2491) ;  /* 0x0000001000101947 */ /* 0x000fea0003800000 */
[----:B-12---:R-:W2:Y:S04]  /*14800*/  LDL R26, [R1+0x34] ;  /* 0x00003400011a7983 */ /* 0x006ea80000100800 */
[----:B------:R-:W3:Y:S01]  /*14810*/  LDL R61, [R1+0x70] ;  /* 0x00007000013d7983 */ /* 0x000ee20000100800 */
[----:B------:R-:W-:Y:S01]  /*14820*/  VIADD R21, R19, 0x40 ;  /* 0x0000004013157836 */ /* 0x000fe20000000000 */
[----:B-----5:R-:W-:Y:S02]  /*14830*/  LEA.HI R7, R57, R54, RZ, 0x1c ;  /* 0x0000003639077211 */ /* 0x020fe400078fe0ff */
[----:B------:R-:W-:Y:S01]  /*14840*/  SHF.R.U32.HI R0, RZ, 0x8, R34 ;  /* 0x00000008ff007819 */ /* 0x000fe20000011622 */
[----:B------:R-:W-:Y:S01]  /*14850*/  IMAD.SHL.U32 R21, R21, 0x80, RZ ;  /* 0x0000008015157824 */ /* 0x000fe200078e00ff */
[----:B------:R-:W-:Y:S01]  /*14860*/  SHF.R.S32.HI R24, RZ, 0x1f, R7 ;  /* 0x0000001fff187819 */ /* 0x000fe20000011407 */
[----:B------:R-:W-:Y:S01]  /*14870*/  IMAD.SHL.U32 R20, R7, 0x10, RZ ;  /* 0x0000001007147824 */ /* 0x000fe200078e00ff */
[----:B0-----:R-:W-:-:S02]  /*14880*/  LOP3.LUT R3, R0, 0xff, RZ, 0xc0, !PT ;  /* 0x000000ff00037812 */ /* 0x001fc400078ec0ff */
[----:B------:R-:W-:Y:S02]  /*14890*/  LOP3.LUT R21, R21, 0x380, RZ, 0xc0, !PT ;  /* 0x0000038015157812 */ /* 0x000fe400078ec0ff */
[----:B------:R-:W-:Y:S02]  /*148a0*/  LOP3.LUT R4, R34, 0xff, RZ, 0xc0, !PT ;  /* 0x000000ff22047812 */ /* 0x000fe400078ec0ff */
[----:B------:R-:W-:Y:S02]  /*148b0*/  SHF.R.U32.HI R25, RZ, 0x3, R21 ;  /* 0x00000003ff197819 */ /* 0x000fe40000011615 */
[----:B------:R-:W-:Y:S02]  /*148c0*/  LOP3.LUT R0, R21, 0x70, R20, 0xf8, !PT ;  /* 0x0000007015007812 */ /* 0x000fe400078ef814 */
[----:B------:R-:W-:Y:S02]  /*148d0*/  LEA.HI R21, R24, R7, RZ, 0x3 ;  /* 0x0000000718157211 */ /* 0x000fe400078f18ff */
[----:B------:R-:W-:-:S02]  /*148e0*/  PRMT R20, R3, 0x7604, R4 ;  /* 0x0000760403147816 */ /* 0x000fc40000000004 */
[----:B------:R-:W-:Y:S01]  /*148f0*/  SHF.R.U32.HI R3, RZ, 0x8, R36 ;  /* 0x00000008ff037819 */ /* 0x000fe20000011624 */
[----:B------:R-:W-:Y:S01]  /*14900*/  IMAD.SHL.U32 R21, R21, 0x800, RZ ;  /* 0x0000080015157824 */ /* 0x000fe200078e00ff */
[----:B------:R-:W-:Y:S02]  /*14910*/  LOP3.LUT R4, R36, 0xff, RZ, 0xc0, !PT ;  /* 0x000000ff24047812 */ /* 0x000fe400078ec0ff */
[----:B------:R-:W-:Y:S02]  /*14920*/  LOP3.LUT R3, R3, 0xff, RZ, 0xc0, !PT ;  /* 0x000000ff03037812 */ /* 0x000fe400078ec0ff */
[----:B------:R-:W-:Y:S02]  /*14930*/  LOP3.LUT R0, R0, R25, RZ, 0x3c, !PT ;  /* 0x0000001900007212 */ /* 0x000fe400078e3cff */
[----:B------:R-:W-:Y:S02]  /*14940*/  SHF.R.U32.HI R7, RZ, 0x8, R38 ;  /* 0x00000008ff077819 */ /* 0x000fe40000011626 */
[----:B------:R-:W-:-:S02]  /*14950*/  LOP3.LUT R21, R21, 0xffffc000, RZ, 0xc0, !PT ;  /* 0xffffc00015157812 */ /* 0x000fc400078ec0ff */
[----:B------:R-:W-:Y:S02]  /*14960*/  PRMT R30, R3, 0x7604, R4 ;  /* 0x00007604031e7816 */ /* 0x000fe40000000004 */
[----:B------:R-:W-:Y:S02]  /*14970*/  SHF.R.U32.HI R5, RZ, 0x8, R35 ;  /* 0x00000008ff057819 */ /* 0x000fe40000011623 */
[----:B------:R-:W-:Y:S02]  /*14980*/  LOP3.LUT R24, R38, 0xff, RZ, 0xc0, !PT ;  /* 0x000000ff26187812 */ /* 0x000fe400078ec0ff */
[----:B------:R-:W-:Y:S02]  /*14990*/  LOP3.LUT R7, R7, 0xff, RZ, 0xc0, !PT ;  /* 0x000000ff07077812 */ /* 0x000fe400078ec0ff */
[----:B------:R-:W-:Y:S02]  /*149a0*/  LOP3.LUT R6, R35, 0xff, RZ, 0xc0, !PT ;  /* 0x000000ff23067812 */ /* 0x000fe400078ec0ff */
[----:B------:R-:W-:-:S02]  /*149b0*/  LOP3.LUT R5, R5, 0xff, RZ, 0xc0, !PT ;  /* 0x000000ff05057812 */ /* 0x000fc400078ec0ff */
[----:B------:R-:W-:Y:S02]  /*149c0*/  PRMT R33, R7, 0x7604, R24 ;  /* 0x0000760407217816 */ /* 0x000fe40000000018 */
[----:B------:R-:W-:Y:S02]  /*149d0*/  SHF.R.U32.HI R24, RZ, 0x8, R48 ;  /* 0x00000008ff187819 */ /* 0x000fe40000011630 */
[----:B------:R-:W-:Y:S02]  /*149e0*/  PRMT R28, R5, 0x7604, R6 ;  /* 0x00007604051c7816 */ /* 0x000fe40000000006 */
[----:B------:R-:W-:Y:S02]  /*149f0*/  SHF.R.U32.HI R5, RZ, 0x8, R37 ;  /* 0x00000008ff057819 */ /* 0x000fe40000011625 */
[----:B------:R-:W-:Y:S02]  /*14a00*/  LOP3.LUT R25, R48, 0xff, RZ, 0xc0, !PT ;  /* 0x000000ff30197812 */ /* 0x000fe400078ec0ff */
[----:B------:R-:W-:-:S02]  /*14a10*/  LOP3.LUT R24, R24, 0xff, RZ, 0xc0, !PT ;  /* 0x000000ff18187812 */ /* 0x000fc400078ec0ff */
[----:B------:R-:W-:Y:S02]  /*14a20*/  LOP3.LUT R27, R49, 0xff, RZ, 0xc0, !PT ;  /* 0x000000ff311b7812 */ /* 0x000fe400078ec0ff */
[----:B------:R-:W-:Y:S02]  /*14a30*/  LOP3.LUT R6, R37, 0xff, RZ, 0xc0, !PT ;  /* 0x000000ff25067812 */ /* 0x000fe400078ec0ff */
[----:B------:R-:W-:Y:S02]  /*14a40*/  LOP3.LUT R5, R5, 0xff, RZ, 0xc0, !PT ;  /* 0x000000ff05057812 */ /* 0x000fe400078ec0ff */
[----:B------:R-:W-:Y:S02]  /*14a50*/  PRMT R45, R24, 0x7604, R25 ;  /* 0x00007604182d7816 */ /* 0x000fe40000000019 */
[----:B------:R-:W-:Y:S02]  /*14a60*/  PRMT R32, R5, 0x7604, R6 ;  /* 0x0000760405207816 */ /* 0x000fe40000000006 */
[----:B------:R-:W-:-:S02]  /*14a70*/  SHF.R.U32.HI R29, RZ, 0x10, R36 ;  /* 0x00000010ff1d7819 */ /* 0x000fc40000011624 */
[----:B------:R-:W-:Y:S02]  /*14a80*/  SHF.R.U32.HI R31, RZ, 0x10, R37 ;  /* 0x00000010ff1f7819 */ /* 0x000fe40000011625 */
[----:B------:R-:W-:Y:S02]  /*14a90*/  LOP3.LUT R29, R29, 0xff, RZ, 0xc0, !PT ;  /* 0x000000ff1d1d7812 */ /* 0x000fe400078ec0ff */
[----:B------:R-:W-:Y:S02]  /*14aa0*/  LOP3.LUT R31, R31, 0xff, RZ, 0xc0, !PT ;  /* 0x000000ff1f1f7812 */ /* 0x000fe400078ec0ff */
[----:B------:R-:W-:Y:S02]  /*14ab0*/  PRMT R29, R29, 0x7054, R30 ;  /* 0x000070541d1d7816 */ /* 0x000fe4000000001e */
[----:B------:R-:W-:Y:S02]  /*14ac0*/  SHF.R.U32.HI R30, RZ, 0x10, R48 ;  /* 0x00000010ff1e7819 */ /* 0x000fe40000011630 */
[----:B------:R-:W-:-:S02]  /*14ad0*/  PRMT R31, R31, 0x7054, R32 ;  /* 0x000070541f1f7816 */ /* 0x000fc40000000020 */
[----:B------:R-:W-:Y:S02]  /*14ae0*/  LOP3.LUT R30, R30, 0xff, RZ, 0xc0, !PT ;  /* 0x000000ff1e1e7812 */ /* 0x000fe400078ec0ff */
[----:B------:R-:W-:Y:S02]  /*14af0*/  SHF.R.U32.HI R32, RZ, 0x10, R49 ;  /* 0x00000010ff207819 */ /* 0x000fe40000011631 */
[----:B------:R-:W-:Y:S02]  /*14b00*/  PRMT R45, R30, 0x7054, R45 ;  /* 0x000070541e2d7816 */ /* 0x000fe4000000002d */
[----:B------:R-:W-:Y:S02]  /*14b10*/  LOP3.LUT R32, R32, 0xff, RZ, 0xc0, !PT ;  /* 0x000000ff20207812 */ /* 0x000fe400078ec0ff */
[----:B------:R-:W-:Y:S02]  /*14b20*/  LOP3.LUT R42, R31, 0xff000000, R37, 0xf8, !PT ;  /* 0xff0000001f2a7812 */ /* 0x000fe400078ef825 */
[----:B------:R-:W-:-:S02]  /*14b30*/  LOP3.LUT R44, R45, 0xff000000, R48, 0xf8, !PT ;  /* 0xff0000002d2c7812 */ /* 0x000fc400078ef830 */
[----:B--2---:R-:W-:Y:S02]  /*14b40*/  IADD3 R3, R0, R21, R26 ;  /* 0x0000001500037210 */ /* 0x004fe40007ffe01a */
[----:B------:R-:W-:Y:S02]  /*14b50*/  SHF.R.U32.HI R0, RZ, 0x8, R39 ;  /* 0x00000008ff007819 */ /* 0x000fe40000011627 */
[----:B------:R-:W-:Y:S01]  /*14b60*/  LOP3.LUT R21, R39, 0xff, RZ, 0xc0, !PT ;  /* 0x000000ff27157812 */ /* 0x000fe200078ec0ff */
[----:B---3--:R-:W0:Y:S01]  /*14b70*/  LDS.128 R4, [R61+0x20400] ;  /* 0x020400003d047984 */ /* 0x008e220000000c00 */
[----:B------:R-:W-:Y:S02]  /*14b80*/  SHF.R.U32.HI R26, RZ, 0x8, R49 ;  /* 0x00000008ff1a7819 */ /* 0x000fe40000011631 */
[----:B------:R-:W-:Y:S02]  /*14b90*/  LOP3.LUT R0, R0, 0xff, RZ, 0xc0, !PT ;  /* 0x000000ff00007812 */ /* 0x000fe400078ec0ff */
[----:B------:R-:W-:-:S02]  /*14ba0*/  LOP3.LUT R26, R26, 0xff, RZ, 0xc0, !PT ;  /* 0x000000ff1a1a7812 */ /* 0x000fc400078ec0ff */
[----:B------:R-:W-:Y:S01]  /*14bb0*/  PRMT R41, R0, 0x7604, R21 ;  /* 0x0000760400297816 */ /* 0x000fe20000000015 */
[----:B------:R-:W-:Y:S01]  /*14bc0*/  IMAD.IADD R0, R18, 0x1, R3 ;  /* 0x0000000112007824 */ /* 0x000fe200078e0203 */
[----:B------:R-:W-:Y:S02]  /*14bd0*/  PRMT R47, R26, 0x7604, R27 ;  /* 0x000076041a2f7816 */ /* 0x000fe4000000001b */
[----:B------:R-:W-:Y:S02]  /*14be0*/  SHF.R.U32.HI R21, RZ, 0x10, R35 ;  /* 0x00000010ff157819 */ /* 0x000fe40000011623 */
[----:B------:R-:W1:Y:S01]  /*14bf0*/  LDS.128 R24, [R0+0x20400] ;  /* 0x0204000000187984 */ /* 0x000e620000000c00 */
[----:B------:R-:W-:Y:S02]  /*14c00*/  SHF.R.U32.HI R3, RZ, 0x10, R34 ;  /* 0x00000010ff037819 */ /* 0x000fe40000011622 */
[----:B------:R-:W-:Y:S02]  /*14c10*/  LOP3.LUT R21, R21, 0xff, RZ, 0xc0, !PT ;  /* 0x000000ff15157812 */ /* 0x000fe400078ec0ff */
[----:B------:R-:W-:-:S02]  /*14c20*/  LOP3.LUT R3, R3, 0xff, RZ, 0xc0, !PT ;  /* 0x000000ff03037812 */ /* 0x000fc400078ec0ff */
[----:B------:R-:W-:Y:S02]  /*14c30*/  PRMT R21, R21, 0x7054, R28 ;  /* 0x0000705415157816 */ /* 0x000fe4000000001c */
[----:B------:R-:W-:Y:S02]  /*14c40*/  SHF.R.U32.HI R28, RZ, 0x10, R39 ;  /* 0x00000010ff1c7819 */ /* 0x000fe40000011627 */
[----:B------:R-:W-:Y:S02]  /*14c50*/  PRMT R3, R3, 0x7054, R20 ;  /* 0x0000705403037816 */ /* 0x000fe40000000014 */
[----:B------:R-:W-:Y:S02]  /*14c60*/  LOP3.LUT R28, R28, 0xff, RZ, 0xc0, !PT ;  /* 0x000000ff1c1c7812 */ /* 0x000fe400078ec0ff */
[----:B------:R-:W-:Y:S02]  /*14c70*/  SHF.R.U32.HI R20, RZ, 0x10, R38 ;  /* 0x00000010ff147819 */ /* 0x000fe40000011626 */
[----:B------:R-:W-:-:S02]  /*14c80*/  PRMT R43, R28, 0x7054, R41 ;  /* 0x000070541c2b7816 */ /* 0x000fc40000000029 */
[----:B------:R-:W-:Y:S02]  /*14c90*/  LOP3.LUT R35, R21, 0xff000000, R35, 0xf8, !PT ;  /* 0xff00000015237812 */ /* 0x000fe400078ef823 */
[----:B------:R-:W-:Y:S02]  /*14ca0*/  LOP3.LUT R43, R43, 0xff000000, R39, 0xf8, !PT ;  /* 0xff0000002b2b7812 */ /* 0x000fe400078ef827 */
[----:B------:R-:W-:Y:S02]  /*14cb0*/  LOP3.LUT R20, R20, 0xff, RZ, 0xc0, !PT ;  /* 0x000000ff14147812 */ /* 0x000fe400078ec0ff */
[----:B------:R-:W-:Y:S02]  /*14cc0*/  LOP3.LUT R41, R29, 0xff000000, R36, 0xf8, !PT ;  /* 0xff0000001d297812 */ /* 0x000fe400078ef824 */
[----:B------:R-:W-:Y:S02]  /*14cd0*/  F2FP.F16.E4M3.UNPACK_B R36, R35 ;  /* 0x00000023ff24723e */ /* 0x000fe400020006ff */
[----:B------:R-:W-:-:S02]  /*14ce0*/  F2FP.F16.E4M3.UNPACK_B R39, R43 ;  /* 0x0000002bff27723e */ /* 0x000fc400020006ff */
[----:B------:R-:W-:Y:S01]  /*14cf0*/  PRMT R33, R20, 0x7054, R33 ;  /* 0x0000705414217816 */ /* 0x000fe20000000021 */
[----:B------:R-:W-:Y:S01]  /*14d00*/  HADD2.F32 R37, -RZ, R36.H0_H0 ;  /* 0x20000024ff257230 */ /* 0x000fe20000004100 */
[----:B------:R-:W-:Y:S01]  /*14d10*/  PRMT R47, R32, 0x7054, R47 ;  /* 0x00007054202f7816 */ /* 0x000fe2000000002f */
[----:B------:R-:W-:Y:S01]  /*14d20*/  HADD2.F32 R45, -RZ, R39.H0_H0 ;  /* 0x20000027ff2d7230 */ /* 0x000fe20000004100 */
[----:B0-----:R-:W-:Y:S02]  /*14d30*/  F2FP.F16.E4M3.UNPACK_B R20, R5 ;  /* 0x00000005ff14723e */ /* 0x001fe400020006ff */
[-C--:B------:R-:W-:Y:S02]  /*14d40*/  F2FP.F16.E4M3.UNPACK_B R28, R7.reuse ;  /* 0x00000007ff1c723e */ /* 0x080fe400020006ff */
[----:B------:R-:W-:Y:S02]  /*14d50*/  F2FP.F16.E4M3.UNPACK_B R29, R7.H1 ;  /* 0x00000007ff1d723e */ /* 0x000fe400030006ff */
[----:B-1----:R-:W-:-:S02]  /*14d60*/  F2FP.F16.E4M3.UNPACK_B R30, R25 ;  /* 0x00000019ff1e723e */ /* 0x002fc400020006ff */
[-C--:B------:R-:W-:Y:S02]  /*14d70*/  F2FP.F16.E4M3.UNPACK_B R7, R6.reuse ;  /* 0x00000006ff07723e */ /* 0x080fe400020006ff */
[----:B------:R-:W-:Y:S01]  /*14d80*/  F2FP.F16.E4M3.UNPACK_B R21, R6.H1 ;  /* 0x00000006ff15723e */ /* 0x000fe200030006ff */
[----:B------:R-:W-:Y:S01]  /*14d90*/  HADD2.F32 R32, -RZ, R30.H0_H0 ;  /* 0x2000001eff207230 */ /* 0x000fe20000004100 */
[----:B------:R-:W-:Y:S01]  /*14da0*/  LOP3.LUT R48, R47, 0xff000000, R49, 0xf8, !PT ;  /* 0xff0000002f307812 */ /* 0x000fe200078ef831 */
[----:B------:R-:W-:Y:S01]  /*14db0*/  HADD2.F32 R6, -RZ, R20.H0_H0 ;  /* 0x20000014ff067230 */ /* 0x000fe20000004100 */
[----:B------:R-:W-:Y:S01]  /*14dc0*/  F2FP.F16.E4M3.UNPACK_B R31, R25.H1 ;  /* 0x00000019ff1f723e */ /* 0x000fe200030006ff */
[----:B------:R-:W-:Y:S02]  /*14dd0*/  HADD2.F32 R30, -RZ, R30.H1_H1 ;  /* 0x3000001eff1e7230 */ /* 0x000fe40000004100 */
[C---:B------:R-:W-:Y:S01]  /*14de0*/  FMUL.FTZ R50, R32.reuse, R37 ;  /* 0x0000002520327220 */ /* 0x040fe20000410000 */
[----:B------:R-:W-:Y:S01]  /*14df0*/  FMUL.FTZ R47, R32, R45 ;  /* 0x0000002d202f7220 */ /* 0x000fe20000410000 */
[----:B------:R-:W-:Y:S01]  /*14e00*/  F2FP.F16.E4M3.UNPACK_B R43, R43.H1 ;  /* 0x0000002bff2b723e */ /* 0x000fe200030006ff */
[----:B------:R-:W-:-:S02]  /*14e10*/  HADD2.F32 R20, -RZ, R20.H1_H1 ;  /* 0x30000014ff147230 */ /* 0x000fc40000004100 */
[C---:B------:R-:W-:Y:S01]  /*14e20*/  FFMA.FTZ R50, R6.reuse, R45, R50 ;  /* 0x0000002d06327223 */ /* 0x040fe20000010032 */
[----:B------:R-:W-:Y:S01]  /*14e30*/  FFMA.FTZ R46, R6, R37, -R47 ;  /* 0x00000025062e7223 */ /* 0x000fe2000001082f */
[----:B------:R-:W-:Y:S01]  /*14e40*/  HADD2.F32 R45, -RZ, R39.H1_H1 ;  /* 0x30000027ff2d7230 */ /* 0x000fe20000004100 */
[----:B------:R-:W-:Y:S01]  /*14e50*/  F2FP.F16.E4M3.UNPACK_B R35, R35.H1 ;  /* 0x00000023ff23723e */ /* 0x000fe200030006ff */
[----:B------:R-:W-:Y:S01]  /*14e60*/  HADD2.F32 R37, -RZ, R36.H1_H1 ;  /* 0x30000024ff257230 */ /* 0x000fe20000004100 */
[----:B------:R-:W-:Y:S01]  /*14e70*/  LOP3.LUT R40, R3, 0xff000000, R34, 0xf8, !PT ;  /* 0xff00000003287812 */ /* 0x000fe200078ef822 */
[----:B------:R-:W-:Y:S01]  /*14e80*/  HADD2.F32 R47, -RZ, R43.H0_H0 ;  /* 0x2000002bff2f7230 */ /* 0x000fe20000004100 */
[----:B------:R-:W-:Y:S01]  /*14e90*/  LOP3.LUT R38, R33, 0xff000000, R38, 0xf8, !PT ;  /* 0xff00000021267812 */ /* 0x000fe200078ef826 */
[----:B------:R-:W-:Y:S01]  /*14ea0*/  HADD2.F32 R39, -RZ, R35.H0_H0 ;  /* 0x20000023ff277230 */ /* 0x000fe20000004100 */
[----:B------:R-:W-:Y:S01]  /*14eb0*/  F2FP.F16.E4M3.UNPACK_B R33, R27 ;  /* 0x0000001bff21723e */ /* 0x000fe200020006ff */
[C---:B------:R-:W-:Y:S01]  /*14ec0*/  FMUL.FTZ R49, R30.reuse, R45 ;  /* 0x0000002d1e317220 */ /* 0x040fe20000410000 */
[----:B------:R-:W-:Y:S01]  /*14ed0*/  F2FP.F16.E4M3.UNPACK_B R34, R27.H1 ;  /* 0x0000001bff22723e */ /* 0x000fe200030006ff */
[-C--:B------:R-:W-:Y:S01]  /*14ee0*/  FMUL.FTZ R30, R30, R37.reuse ;  /* 0x000000251e1e7220 */ /* 0x080fe20000410000 */
[-C--:B------:R-:W-:Y:S01]  /*14ef0*/  F2FP.F16.E4M3.UNPACK_B R27, R26.reuse ;  /* 0x0000001aff1b723e */ /* 0x080fe200020006ff */
[C---:B------:R-:W-:Y:S01]  /*14f00*/  FFMA.FTZ R49, R20.reuse, R37, -R49 ;  /* 0x0000002514317223 */ /* 0x040fe20000010831 */
[----:B------:R-:W-:Y:S01]  /*14f10*/  F2FP.F16.E4M3.UNPACK_B R32, R26.H1 ;  /* 0x0000001aff20723e */ /* 0x000fe200030006ff */
[----:B------:R-:W-:Y:S01]  /*14f20*/  HADD2.F32 R26, -RZ, R31.H0_H0 ;  /* 0x2000001fff1a7230 */ /* 0x000fe20000004100 */
[----:B------:R-:W-:Y:S01]  /*14f30*/  F2FP.F16.E4M3.UNPACK_B R5, R5.H1 ;  /* 0x00000005ff05723e */ /* 0x000fe200030006ff */
[----:B------:R-:W-:Y:S01]  /*14f40*/  FFMA.FTZ R45, R20, R45, R30 ;  /* 0x0000002d142d7223 */ /* 0x000fe2000001001e */
[----:B------:R-:W-:Y:S01]  /*14f50*/  F2FP.F16.E4M3.UNPACK_B R37, R48 ;  /* 0x00000030ff25723e */ /* 0x000fe200020006ff */
[----:B------:R-:W-:-:S02]  /*14f60*/  HADD2.F32 R20, -RZ, R33.H0_H0 ;  /* 0x20000021ff147230 */ /* 0x000fc40000004100 */
[C---:B------:R-:W-:Y:S01]  /*14f70*/  FMUL.FTZ R51, R26.reuse, R47 ;  /* 0x0000002f1a337220 */ /* 0x040fe20000410000 */
[----:B------:R-:W-:Y:S02]  /*14f80*/  HADD2.F32 R6, -RZ, R5.H0_H0 ;  /* 0x20000005ff067230 */ /* 0x000fe40000004100 */
[-C--:B------:R-:W-:Y:S01]  /*14f90*/  FMUL.FTZ R26, R26, R39.reuse ;  /* 0x000000271a1a7220 */ /* 0x080fe20000410000 */
[----:B------:R-:W-:Y:S01]  /*14fa0*/  F2FP.F16.E4M3.UNPACK_B R30, R42 ;  /* 0x0000002aff1e723e */ /* 0x000fe200020006ff */
[----:B------:R-:W-:Y:S01]  /*14fb0*/  HADD2.F32 R36, -RZ, R43.H1_H1 ;  /* 0x3000002bff247230 */ /* 0x000fe20000004100 */
[----:B------:R-:W-:Y:S01]  /*14fc0*/  F2FP.F16.E4M3.UNPACK_B R48, R48.H1 ;  /* 0x00000030ff30723e */ /* 0x000fe200030006ff */
[C---:B------:R-:W-:Y:S01]  /*14fd0*/  FFMA.FTZ R51, R6.reuse, R39, -R51 ;  /* 0x0000002706337223 */ /* 0x040fe20000010833 */
[----:B------:R-:W-:Y:S01]  /*14fe0*/  FFMA.FTZ R47, R6, R47, R26 ;  /* 0x0000002f062f7223 */ /* 0x000fe2000001001a */
[----:B------:R-:W-:Y:S01]  /*14ff0*/  HADD2.F32 R26, -RZ, R35.H1_H1 ;  /* 0x30000023ff1a7230 */ /* 0x000fe20000004100 */
[----:B------:R-:W-:Y:S01]  /*15000*/  F2FP.F16.E4M3.UNPACK_B R42, R42.H1 ;  /* 0x0000002aff2a723e */ /* 0x000fe200030006ff */
[----:B------:R-:W-:Y:S01]  /*15010*/  HADD2.F32 R39, -RZ, R37.H0_H0 ;  /* 0x20000025ff277230 */ /* 0x000fe20000004100 */
[-C--:B------:R-:W-:Y:S01]  /*15020*/  F2FP.F16.E4M3.UNPACK_B R25, R24.reuse ;  /* 0x00000018ff19723e */ /* 0x080fe200020006ff */
[----:B------:R-:W-:Y:S01]  /*15030*/  HADD2.F32 R31, -RZ, R31.H1_H1 ;  /* 0x3000001fff1f7230 */ /* 0x000fe20000004100 */
[----:B------:R-:W-:Y:S01]  /*15040*/  F2FP.F16.E4M3.UNPACK_B R24, R24.H1 ;  /* 0x00000018ff18723e */ /* 0x000fe200030006ff */
[----:B------:R-:W-:-:S02]  /*15050*/  HADD2.F32 R35, -RZ, R30.H0_H0 ;  /* 0x2000001eff237230 */ /* 0x000fc40000004100 */
[C---:B------:R-:W-:Y:S01]  /*15060*/  FMUL.FTZ R43, R20.reuse, R39 ;  /* 0x00000027142b7220 */ /* 0x040fe20000410000 */
[----:B------:R-:W-:Y:S02]  /*15070*/  HADD2.F32 R5, -RZ, R5.H1_H1 ;  /* 0x30000005ff057230 */ /* 0x000fe40000004100 */
[C---:B------:R-:W-:Y:S01]  /*15080*/  FMUL.FTZ R56, R31.reuse, R36 ;  /* 0x000000241f387220 */ /* 0x040fe20000410000 */
[----:B------:R-:W-:Y:S02]  /*15090*/  HADD2.F32 R6, -RZ, R28.H0_H0 ;  /* 0x2000001cff067230 */ /* 0x000fe40000004100 */
[-C--:B------:R-:W-:Y:S01]  /*150a0*/  FMUL.FTZ R20, R20, R35.reuse ;  /* 0x0000002314147220 */ /* 0x080fe20000410000 */
[-C--:B------:R-:W-:Y:S01]  /*150b0*/  FMUL.FTZ R31, R31, R26.reuse ;  /* 0x0000001a1f1f7220 */ /* 0x080fe20000410000 */
[----:B------:R-:W-:Y:S01]  /*150c0*/  FFMA.FTZ R56, R5, R26, -R56 ;  /* 0x0000001a05387223 */ /* 0x000fe20000010838 */
[----:B------:R-:W-:Y:S02]  /*150d0*/  HADD2.F32 R26, -RZ, R48.H0_H0 ;  /* 0x20000030ff1a7230 */ /* 0x000fe40000004100 */
[C---:B------:R-:W-:Y:S01]  /*150e0*/  FFMA.FTZ R43, R6.reuse, R35, -R43 ;  /* 0x00000023062b7223 */ /* 0x040fe2000001082b */
[----:B------:R-:W-:Y:S01]  /*150f0*/  FFMA.FTZ R53, R6, R39, R20 ;  /* 0x0000002706357223 */ /* 0x000fe20000010014 */
[----:B------:R-:W-:-:S02]  /*15100*/  HADD2.F32 R6, -RZ, R34.H0_H0 ;  /* 0x20000022ff067230 */ /* 0x000fc40000004100 */
[----:B------:R-:W-:Y:S01]  /*15110*/  FFMA.FTZ R36, R5, R36, R31 ;  /* 0x0000002405247223 */ /* 0x000fe2000001001f */
[----:B------:R-:W-:Y:S01]  /*15120*/  HADD2.F32 R30, -RZ, R30.H1_H1 ;  /* 0x3000001eff1e7230 */ /* 0x000fe20000004100 */
[----:B------:R-:W-:Y:S01]  /*15130*/  F2FP.F16.E4M3.UNPACK_B R3, R4 ;  /* 0x00000004ff03723e */ /* 0x000fe200020006ff */
[----:B------:R-:W-:Y:S02]  /*15140*/  HADD2.F32 R37, -RZ, R37.H1_H1 ;  /* 0x30000025ff257230 */ /* 0x000fe40000004100 */
[----:B------:R-:W-:Y:S01]  /*15150*/  FMUL.FTZ R62, R6, R26 ;  /* 0x0000001a063e7220 */ /* 0x000fe20000410000 */
[----:B------:R-:W-:Y:S01]  /*15160*/  HADD2.F32 R33, -RZ, R33.H1_H1 ;  /* 0x30000021ff217230 */ /* 0x000fe20000004100 */
[----:B------:R-:W-:Y:S01]  /*15170*/  F2FP.F16.E4M3.UNPACK_B R4, R4.H1 ;  /* 0x00000004ff04723e */ /* 0x000fe200030006ff */
[----:B------:R-:W-:Y:S02]  /*15180*/  HADD2.F32 R20, -RZ, R42.H0_H0 ;  /* 0x2000002aff147230 */ /* 0x000fe40000004100 */
[----:B------:R-:W-:-:S02]  /*15190*/  HADD2.F32 R5, -RZ, R29.H0_H0 ;  /* 0x2000001dff057230 */ /* 0x000fc40000004100 */
[CC--:B------:R-:W-:Y:S01]  /*151a0*/  FMUL.FTZ R31, R33.reuse, R37.reuse ;  /* 0x00000025211f7220 */ /* 0x0c0fe20000410000 */
[----:B------:R-:W-:Y:S02]  /*151b0*/  HADD2.F32 R28, -RZ, R28.H1_H1 ;  /* 0x3000001cff1c7230 */ /* 0x000fe40000004100 */
[----:B------:R-:W-:Y:S01]  /*151c0*/  FMUL.FTZ R60, R33, R30 ;  /* 0x0000001e213c7220 */ /* 0x000fe20000410000 */
[-C--:B------:R-:W-:Y:S01]  /*151d0*/  FMUL.FTZ R33, R6, R20.reuse ;  /* 0x0000001406217220 */ /* 0x080fe20000410000 */
[C---:B------:R-:W-:Y:S01]  /*151e0*/  FFMA.FTZ R62, R5.reuse, R20, -R62 ;  /* 0x00000014053e7223 */ /* 0x040fe2000001083e */
[----:B------:R-:W-:Y:S01]  /*151f0*/  F2FP.F16.E4M3.UNPACK_B R20, R40.H1 ;  /* 0x00000028ff14723e */ /* 0x000fe200030006ff */
[C---:B------:R-:W-:Y:S01]  /*15200*/  FFMA.FTZ R58, R28.reuse, R30, -R31 ;  /* 0x0000001e1c3a7223 */ /* 0x040fe2000001081f */
[----:B------:R-:W-:Y:S01]  /*15210*/  FFMA.FTZ R60, R28, R37, R60 ;  /* 0x000000251c3c7223 */ /* 0x000fe2000001003c */
[----:B------:R-:W-:Y:S01]  /*15220*/  F2FP.F16.E4M3.UNPACK_B R28, R38.H1 ;  /* 0x00000026ff1c723e */ /* 0x000fe200030006ff */
[----:B------:R-:W-:Y:S01]  /*15230*/  FFMA.FTZ R55, R5, R26, R33 ;  /* 0x0000001a05377223 */ /* 0x000fe20000010021 */
[----:B------:R-:W-:Y:S01]  /*15240*/  HADD2.F32 R6, -RZ, R24.H0_H0 ;  /* 0x20000018ff067230 */ /* 0x000fe20000004100 */
[----:B------:R-:W-:Y:S01]  /*15250*/  F2FP.F16.E4M3.UNPACK_B R38, R38 ;  /* 0x00000026ff26723e */ /* 0x000fe200020006ff */
[----:B------:R-:W-:Y:S01]  /*15260*/  HADD2.F32 R26, -RZ, R20.H0_H0 ;  /* 0x20000014ff1a7230 */ /* 0x000fe20000004100 */
[----:B------:R-:W-:Y:S01]  /*15270*/  F2FP.F16.E4M3.UNPACK_B R40, R40 ;  /* 0x00000028ff28723e */ /* 0x000fe200020006ff */
[----:B------:R-:W-:-:S02]  /*15280*/  HADD2.F32 R42, -RZ, R42.H1_H1 ;  /* 0x3000002aff2a7230 */ /* 0x000fc40000004100 */
[----:B------:R-:W-:Y:S02]  /*15290*/  HADD2.F32 R48, -RZ, R48.H1_H1 ;  /* 0x30000030ff307230 */ /* 0x000fe40000004100 */
[----:B------:R-:W-:Y:S01]  /*152a0*/  FMUL.FTZ R31, R6, R26 ;  /* 0x0000001a061f7220 */ /* 0x000fe20000410000 */
[----:B------:R-:W-:Y:S02]  /*152b0*/  HADD2.F32 R34, -RZ, R34.H1_H1 ;  /* 0x30000022ff227230 */ /* 0x000fe40000004100 */
[----:B------:R-:W-:Y:S02]  /*152c0*/  HADD2.F32 R30, -RZ, R28.H0_H0 ;  /* 0x2000001cff1e7230 */ /* 0x000fe40000004100 */
[----:B------:R-:W-:Y:S02]  /*152d0*/  HADD2.F32 R5, -RZ, R4.H0_H0 ;  /* 0x20000004ff057230 */ /* 0x000fe40000004100 */
[----:B------:R-:W-:Y:S01]  /*152e0*/  FMUL.FTZ R64, R34, R48 ;  /* 0x0000003022407220 */ /* 0x000fe20000410000 */
[----:B------:R-:W-:-:S02]  /*152f0*/  HADD2.F32 R29, -RZ, R29.H1_H1 ;  /* 0x3000001dff1d7230 */ /* 0x000fc40000004100 */
[----:B------:R-:W-:Y:S01]  /*15300*/  FMUL.FTZ R33, R34, R42 ;  /* 0x0000002a22217220 */ /* 0x000fe20000410000 */
[-C--:B------:R-:W-:Y:S01]  /*15310*/  FMUL.FTZ R34, R6, R30.reuse ;  /* 0x0000001e06227220 */ /* 0x080fe20000410000 */
[----:B------:R-:W-:Y:S01]  /*15320*/  FFMA.FTZ R30, R5, R30, R31 ;  /* 0x0000001e051e7223 */ /* 0x000fe2000001001f */
[----:B------:R-:W-:Y:S02]  /*15330*/  HADD2.F32 R31, -RZ, R28.H1_H1 ;  /* 0x3000001cff1f7230 */ /* 0x000fe40000004100 */
[C---:B------:R-:W-:Y:S01]  /*15340*/  FFMA.FTZ R59, R29.reuse, R42, -R64 ;  /* 0x0000002a1d3b7223 */ /* 0x040fe20000010840 */
[----:B------:R-:W-:Y:S01]  /*15350*/  FFMA.FTZ R48, R29, R48, R33 ;  /* 0x000000301d307223 */ /* 0x000fe20000010021 */
[----:B------:R-:W-:Y:S02]  /*15360*/  HADD2.F32 R24, -RZ, R24.H1_H1 ;  /* 0x30000018ff187230 */ /* 0x000fe40000004100 */
[----:B------:R-:W-:Y:S01]  /*15370*/  FFMA.FTZ R34, R5, R26, -R34 ;  /* 0x0000001a05227223 */ /* 0x000fe20000010822 */
[----:B------:R-:W-:-:S02]  /*15380*/  HADD2.F32 R29, -RZ, R20.H1_H1 ;  /* 0x30000014ff1d7230 */ /* 0x000fc40000004100 */
[----:B------:R-:W-:Y:S02]  /*15390*/  HADD2.F32 R4, -RZ, R4.H1_H1 ;  /* 0x30000004ff047230 */ /* 0x000fe40000004100 */
        /* <DEDUP_REMOVED lines=12> */
[----:B------:R-:W-:Y:S01]  /*15460*/  F2FP.F16.E4M3.UNPACK_B R24, R44.H1 ;  /* 0x0000002cff18723e */ /* 0x000fe200030006ff */
[----:B------:R-:W-:Y:S02]  /*15470*/  HADD2.F32 R40, -RZ, R40.H1_H1 ;  /* 0x30000028ff287230 */ /* 0x000fe40000004100 */
[C---:B------:R-:W-:Y:S01]  /*15480*/  FFMA.FTZ R29, R4.reuse, R6, -R29 ;  /* 0x00000006041d7223 */ /* 0x040fe2000001081d */
[----:B------:R-:W-:Y:S02]  /*15490*/  HADD2.F32 R3, -RZ, R3.H1_H1 ;  /* 0x30000003ff037230 */ /* 0x000fe40000004100 */
[C---:B------:R-:W-:Y:S01]  /*154a0*/  FMUL.FTZ R6, R25.reuse, R38 ;  /* 0x0000002619067220 */ /* 0x040fe20000410000 */
        /* <DEDUP_REMOVED lines=15> */
[----:B------:R-:W-:Y:S01]  /*155a0*/  HADD2.F32 R5, -RZ, R5.H1_H1 ;  /* 0x30000005ff057230 */ /* 0x000fe20000004100 */
[----:B------:R-:W-:Y:S01]  /*155b0*/  F2FP.F16.E4M3.UNPACK_B R44, R44 ;  /* 0x0000002cff2c723e */ /* 0x000fe200020006ff */
[----:B------:R-:W-:Y:S02]  /*155c0*/  HADD2.F32 R21, -RZ, R21.H1_H1 ;  /* 0x30000015ff157230 */ /* 0x000fe40000004100 */
[C---:B------:R-:W-:Y:S01]  /*155d0*/  FMUL.FTZ R6, R32.reuse, R24 ;  /* 0x0000001820067220 */ /* 0x040fe20000410000 */
[-C--:B------:R-:W-:Y:S01]  /*155e0*/  FMUL.FTZ R25, R32, R5.reuse ;  /* 0x0000000520197220 */ /* 0x080fe20000410000 */
[----:B------:R-:W-:Y:S02]  /*155f0*/  FFMA.FTZ R32, R3, R20, R4 ;  /* 0x0000001403207223 */ /* 0x000fe40000010004 */
[----:B------:R-:W-:Y:S01]  /*15600*/  FFMA.FTZ R37, R21, R5, -R6 ;  /* 0x0000000515257223 */ /* 0x000fe20000010806 */
[----:B------:R-:W-:-:S02]  /*15610*/  HADD2.F32 R5, -RZ, R41.H0_H0 ;  /* 0x20000029ff057230 */ /* 0x000fc40000004100 */
[----:B------:R-:W-:Y:S01]  /*15620*/  FFMA.FTZ R39, R21, R24, R25 ;  /* 0x0000001815277223 */ /* 0x000fe20000010019 */
[--C-:B------:R-:W-:Y:S02]  /*15630*/  HADD2.F32 R20, -RZ, R44.reuse.H0_H0 ;  /* 0x2000002cff147230 */ /* 0x100fe40000004100 */
[--C-:B------:R-:W-:Y:S01]  /*15640*/  HADD2.F32 R4, -RZ, R27.reuse.H0_H0 ;  /* 0x2000001bff047230 */ /* 0x100fe20000004100 */
[----:B------:R-:W-:Y:S01]  /*15650*/  F2FP.SATFINITE.E4M3.F32.PACK_AB_MERGE_C R28, R37, R28, RZ ;  /* 0x0000001c251c723e */ /* 0x000fe200048070ff */
[----:B------:R-:W-:Y:S01]  /*15660*/  HADD2.F32 R44, -RZ, R44.H1_H1 ;  /* 0x3000002cff2c7230 */ /* 0x000fe20000004100 */
[----:B------:R-:W-:Y:S01]  /*15670*/  F2FP.SATFINITE.E4M3.F32.PACK_AB_MERGE_C R32, R39, R32, RZ ;  /* 0x000000202720723e */ /* 0x000fe200048070ff */
[----:B------:R-:W-:Y:S02]  /*15680*/  HADD2.F32 R27, -RZ, R27.H1_H1 ;  /* 0x3000001bff1b7230 */ /* 0x000fe40000004100 */
[----:B------:R-:W-:Y:S01]  /*15690*/  FMUL.FTZ R24, R4, R20 ;  /* 0x0000001404187220 */ /* 0x000fe20000410000 */
[----:B------:R-:W-:-:S02]  /*156a0*/  HADD2.F32 R6, -RZ, R41.H1_H1 ;  /* 0x30000029ff067230 */ /* 0x000fc40000004100 */
[-C--:B------:R-:W-:Y:S01]  /*156b0*/  FMUL.FTZ R25, R4, R5.reuse ;  /* 0x0000000504197220 */ /* 0x080fe20000410000 */
[--C-:B------:R-:W-:Y:S02]  /*156c0*/  HADD2.F32 R3, -RZ, R7.reuse.H0_H0 ;  /* 0x20000007ff037230 */ /* 0x100fe40000004100 */
[C---:B------:R-:W-:Y:S01]  /*156d0*/  FMUL.FTZ R4, R27.reuse, R44 ;  /* 0x0000002c1b047220 */ /* 0x040fe20000410000 */
[----:B------:R-:W-:Y:S02]  /*156e0*/  HADD2.F32 R7, -RZ, R7.H1_H1 ;  /* 0x30000007ff077230 */ /* 0x000fe40000004100 */
        /* <DEDUP_REMOVED lines=21> */
.L_x_2491:
[----:B------:R-:W-:Y:S05]  /*15840*/  BSYNC B1 ;  /* 0x0000000000017941 */ /* 0x000fea0003800000 */
.L_x_2490:
[----:B------:R-:W-:Y:S05]  /*15850*/  @P0 BRA `(.L_x_2475) ;  /* 0x0000000c00fc0947 */ /* 0x000fea0003800000 */
[----:B-123--:R-:W2:Y:S04]  /*15860*/  LDL R24, [R1+0x30] ;  /* 0x0000300001187983 */ /* 0x00eea80000100800 */
[----:B------:R-:W3:Y:S01]  /*15870*/  LDL R49, [R1+0x6c] ;  /* 0x00006c0001317983 */ /* 0x000ee20000100800 */
[----:B0----5:R-:W-:Y:S02]  /*15880*/  SHF.R.U32.HI R3, RZ, 0x8, R12 ;  /* 0x00000008ff037819 */ /* 0x021fe4000001160c */
[----:B------:R-:W-:Y:S02]  /*15890*/  IADD3 R25, R19, 0x60, RZ ;  /* 0x0000006013197810 */ /* 0x000fe40007ffe0ff */
[----:B------:R-:W-:Y:S02]  /*158a0*/  LEA.HI R54, R57, R54, RZ, 0x1c ;  /* 0x0000003639367211 */ /* 0x000fe400078fe0ff */
[----:B------:R-:W-:Y:S01]  /*158b0*/  LOP3.LUT R0, R12, 0xff, RZ, 0xc0, !PT ;  /* 0x000000ff0c007812 */ /* 0x000fe200078ec0ff */
[----:B------:R-:W-:Y:S01]  /*158c0*/  IMAD.SHL.U32 R25, R25, 0x80, RZ ;  /* 0x0000008019197824 */ /* 0x000fe200078e00ff */
[----:B------:R-:W-:-:S02]  /*158d0*/  LOP3.LUT R3, R3, 0xff, RZ, 0xc0, !PT ;  /* 0x000000ff03037812 */ /* 0x000fc400078ec0ff */
[----:B------:R-:W-:Y:S02]  /*158e0*/  SHF.R.U32.HI R7, RZ, 0x8, R14 ;  /* 0x00000008ff077819 */ /* 0x000fe4000001160e */
[----:B------:R-:W-:Y:S01]  /*158f0*/  PRMT R21, R3, 0x7604, R0 ;  /* 0x0000760403157816 */ /* 0x000fe20000000000 */
[----:B------:R-:W-:Y:S01]  /*15900*/  IMAD.SHL.U32 R0, R54, 0x10, RZ ;  /* 0x0000001036007824 */ /* 0x000fe200078e00ff */
[----:B------:R-:W-:Y:S02]  /*15910*/  LOP3.LUT R25, R25, 0x380, RZ, 0xc0, !PT ;  /* 0x0000038019197812 */ /* 0x000fe400078ec0ff */
[----:B------:R-:W-:Y:S02]  /*15920*/  LOP3.LUT R6, R14, 0xff, RZ, 0xc0, !PT ;  /* 0x000000ff0e067812 */ /* 0x000fe400078ec0ff */
[----:B------:R-:W-:Y:S01]  /*15930*/  LOP3.LUT R0, R25, 0x70, R0, 0xf8, !PT ;  /* 0x0000007019007812 */ /* 0x000fe200078ef800 */
[----:B------:R-:W-:Y:S01]  /*15940*/  VIADD R25, R19, 0x60 ;  /* 0x0000006013197836 */ /* 0x000fe20000000000 */
[----:B------:R-:W-:-:S02]  /*15950*/  LOP3.LUT R7, R7, 0xff, RZ, 0xc0, !PT ;  /* 0x000000ff07077812 */ /* 0x000fc400078ec0ff */
[----:B------:R-:W-:Y:S01]  /*15960*/  SHF.R.U32.HI R5, RZ, 0x8, R13 ;  /* 0x00000008ff057819 */ /* 0x000fe2000001160d */
[----:B------:R-:W-:Y:S01]  /*15970*/  IMAD.SHL.U32 R25, R25, 0x80, RZ ;  /* 0x0000008019197824 */ /* 0x000fe200078e00ff */
[----:B------:R-:W-:Y:S02]  /*15980*/  SHF.R.S32.HI R3, RZ, 0x1f, R54 ;  /* 0x0000001fff037819 */ /* 0x000fe40000011436 */
[----:B------:R-:W-:Y:S02]  /*15990*/  PRMT R29, R7, 0x7604, R6 ;  /* 0x00007604071d7816 */ /* 0x000fe40000000006 */
[----:B------:R-:W-:Y:S02]  /*159a0*/  LOP3.LUT R4, R13, 0xff, RZ, 0xc0, !PT ;  /* 0x000000ff0d047812 */ /* 0x000fe400078ec0ff */
[----:B------:R-:W-:Y:S02]  /*159b0*/  LOP3.LUT R5, R5, 0xff, RZ, 0xc0, !PT ;  /* 0x000000ff05057812 */ /* 0x000fe400078ec0ff */
[----:B------:R-:W-:-:S02]  /*159c0*/  LEA.HI R7, R3, R54, RZ, 0x3 ;  /* 0x0000003603077211 */ /* 0x000fc400078f18ff */
[----:B------:R-:W-:Y:S02]  /*159d0*/  LOP3.LUT R25, R25, 0x380, RZ, 0xc0, !PT ;  /* 0x0000038019197812 */ /* 0x000fe400078ec0ff */
[----:B------:R-:W-:Y:S01]  /*159e0*/  PRMT R20, R5, 0x7604, R4 ;  /* 0x0000760405147816 */ /* 0x000fe20000000004 */
[----:B------:R-:W-:Y:S01]  /*159f0*/  IMAD.SHL.U32 R7, R7, 0x800, RZ ;  /* 0x0000080007077824 */ /* 0x000fe200078e00ff */
[----:B------:R-:W-:Y:S02]  /*15a00*/  SHF.R.U32.HI R4, RZ, 0x8, R15 ;  /* 0x00000008ff047819 */ /* 0x000fe4000001160f */
[----:B------:R-:W-:Y:S02]  /*15a10*/  SHF.R.U32.HI R25, RZ, 0x3, R25 ;  /* 0x00000003ff197819 */ /* 0x000fe40000011619 */
[----:B------:R-:W-:Y:S02]  /*15a20*/  LOP3.LUT R3, R15, 0xff, RZ, 0xc0, !PT ;  /* 0x000000ff0f037812 */ /* 0x000fe400078ec0ff */
[----:B------:R-:W-:-:S02]  /*15a30*/  LOP3.LUT R4, R4, 0xff, RZ, 0xc0, !PT ;  /* 0x000000ff04047812 */ /* 0x000fc400078ec0ff */
[----:B------:R-:W-:Y:S02]  /*15a40*/  LOP3.LUT R0, R0, R25, RZ, 0x3c, !PT ;  /* 0x0000001900007212 */ /* 0x000fe400078e3cff */
[----:B------:R-:W-:Y:S02]  /*15a50*/  LOP3.LUT R25, R7, 0xffffc000, RZ, 0xc0, !PT ;  /* 0xffffc00007197812 */ /* 0x000fe400078ec0ff */
[----:B------:R-:W-:Y:S02]  /*15a60*/  PRMT R28, R4, 0x7604, R3 ;  /* 0x00007604041c7816 */ /* 0x000fe40000000003 */
[----:B------:R-:W-:Y:S02]  /*15a70*/  SHF.R.U32.HI R6, RZ, 0x8, R8 ;  /* 0x00000008ff067819 */ /* 0x000fe40000011608 */
        /* <DEDUP_REMOVED lines=8> */
[----:B------:R-:W-:Y:S02]  /*15b00*/  PRMT R34, R35, 0x7604, R34 ;  /* 0x0000760423227816 */ /* 0x000fe40000000022 */
[----:B------:R-:W-:Y:S02]  /*15b10*/  SHF.R.U32.HI R35, RZ, 0x10, R9 ;  /* 0x00000010ff237819 */ /* 0x000fe40000011609 */
[----:B------:R-:W-:Y:S02]  /*15b20*/  LOP3.LUT R31, R10, 0xff, RZ, 0xc0, !PT ;  /* 0x000000ff0a1f7812 */ /* 0x000fe400078ec0ff */
[----:B------:R-:W-:Y:S01]  /*15b30*/  LOP3.LUT R32, R32, 0xff, RZ, 0xc0, !PT ;  /* 0x000000ff20207812 */ /* 0x000fe200078ec0ff */
[----:B------:R-:W-:Y:S01]  /*15b40*/  IMAD.U32 R35, R35, 0x10000, RZ ;  /* 0x0001000023237824 */ /* 0x000fe200078e00ff */
[----:B------:R-:W-:Y:S02]  /*15b50*/  SHF.R.U32.HI R39, RZ, 0x10, R11 ;  /* 0x00000010ff277819 */ /* 0x000fe4000001160b */
[----:B------:R-:W-:-:S02]  /*15b60*/  PRMT R37, R32, 0x7604, R31 ;  /* 0x0000760420257816 */ /* 0x000fc4000000001f */
[----:B------:R-:W-:Y:S01]  /*15b70*/  SHF.R.U32.HI R31, RZ, 0x10, R15 ;  /* 0x00000010ff1f7819 */ /* 0x000fe2000001160f */
[----:B------:R-:W-:Y:S01]  /*15b80*/  IMAD.U32 R39, R39, 0x10000, RZ ;  /* 0x0001000027277824 */ /* 0x000fe200078e00ff */
[----:B------:R-:W-:Y:S02]  /*15b90*/  LOP3.LUT R29, R29, 0xff0000, R14, 0xf8, !PT ;  /* 0x00ff00001d1d7812 */ /* 0x000fe400078ef80e */
[----:B------:R-:W-:Y:S02]  /*15ba0*/  SHF.L.U32 R31, R31, 0x10, RZ ;  /* 0x000000101f1f7819 */ /* 0x000fe400000006ff */
        /* <DEDUP_REMOVED lines=8> */
[----:B------:R-:W-:-:S04]  /*15c30*/  LOP3.LUT R21, R21, 0xff0000, R12, 0xf8, !PT ;  /* 0x00ff000015157812 */ /* 0x000fc800078ef80c */
        /* <DEDUP_REMOVED lines=14> */
[-C--:B------:R-:W-:Y:S02]  /*15d20*/  F2FP.F16.E4M3.UNPACK_B R34, R35.reuse ;  /* 0x00000023ff22723e */ /* 0x080fe400020006ff */
[----:B------:R-:W-:Y:S02]  /*15d30*/  LOP3.LUT R28, R3, 0xff000000, R13, 0xf8, !PT ;  /* 0xff000000031c7812 */ /* 0x000fe400078ef80d */
[----:B------:R-:W-:Y:S01]  /*15d40*/  F2FP.F16.E4M3.UNPACK_B R35, R35.H1 ;  /* 0x00000023ff23723e */ /* 0x000fe200030006ff */
[--C-:B------:R-:W-:Y:S01]  /*15d50*/  HADD2.F32 R37, -RZ, R34.reuse.H0_H0 ;  /* 0x20000022ff257230 */ /* 0x100fe20000004100 */
[-C--:B------:R-:W-:Y:S01]  /*15d60*/  F2FP.F16.E4M3.UNPACK_B R29, R28.reuse ;  /* 0x0000001cff1d723e */ /* 0x080fe200020006ff */
[----:B------:R-:W-:Y:S01]  /*15d70*/  HADD2.F32 R34, -RZ, R34.H1_H1 ;  /* 0x30000022ff227230 */ /* 0x000fe20000004100 */
[----:B------:R-:W-:-:S03]  /*15d80*/  F2FP.F16.E4M3.UNPACK_B R28, R28.H1 ;  /* 0x0000001cff1c723e */ /* 0x000fc600030006ff */
[--C-:B------:R-:W-:Y:S02]  /*15d90*/  HADD2.F32 R31, -RZ, R29.reuse.H0_H0 ;  /* 0x2000001dff1f7230 */ /* 0x100fe40000004100 */
[----:B------:R-:W-:Y:S01]  /*15da0*/  HADD2.F32 R29, -RZ, R29.H1_H1 ;  /* 0x3000001dff1d7230 */ /* 0x000fe20000004100 */
[----:B0-----:R-:W-:Y:S02]  /*15db0*/  F2FP.F16.E4M3.UNPACK_B R8, R5 ;  /* 0x00000005ff08723e */ /* 0x001fe400020006ff */
[-C--:B------:R-:W-:Y:S02]  /*15dc0*/  F2FP.F16.E4M3.UNPACK_B R10, R7.reuse ;  /* 0x00000007ff0a723e */ /* 0x080fe400020006ff */
[----:B------:R-:W-:Y:S02]  /*15dd0*/  F2FP.F16.E4M3.UNPACK_B R11, R7.H1 ;  /* 0x00000007ff0b723e */ /* 0x000fe400030006ff */
[----:B-1----:R-:W-:Y:S02]  /*15de0*/  F2FP.F16.E4M3.UNPACK_B R13, R25 ;  /* 0x00000019ff0d723e */ /* 0x002fe400020006ff */
[----:B------:R-:W-:-:S02]  /*15df0*/  F2FP.F16.E4M3.UNPACK_B R7, R6 ;  /* 0x00000006ff07723e */ /* 0x000fc400020006ff */
[----:B------:R-:W-:Y:S01]  /*15e00*/  F2FP.F16.E4M3.UNPACK_B R9, R6.H1 ;  /* 0x00000006ff09723e */ /* 0x000fe200030006ff */
[--C-:B------:R-:W-:Y:S01]  /*15e10*/  HADD2.F32 R14, -RZ, R13.reuse.H0_H0 ;  /* 0x2000000dff0e7230 */ /* 0x100fe20000004100 */
[----:B------:R-:W-:Y:S01]  /*15e20*/  F2FP.F16.E4M3.UNPACK_B R25, R25.H1 ;  /* 0x00000019ff19723e */ /* 0x000fe200030006ff */
[--C-:B------:R-:W-:Y:S01]  /*15e30*/  HADD2.F32 R6, -RZ, R8.reuse.H0_H0 ;  /* 0x20000008ff067230 */ /* 0x100fe20000004100 */
[----:B------:R-:W-:Y:S01]  /*15e40*/  F2FP.F16.E4M3.UNPACK_B R5, R5.H1 ;  /* 0x00000005ff05723e */ /* 0x000fe200030006ff */
[----:B------:R-:W-:Y:S02]  /*15e50*/  HADD2.F32 R13, -RZ, R13.H1_H1 ;  /* 0x3000000dff0d7230 */ /* 0x000fe40000004100 */
[C---:B------:R-:W-:Y:S01]  /*15e60*/  FMUL.FTZ R41, R14.reuse, R37 ;  /* 0x000000250e297220 */ /* 0x040fe20000410000 */
[----:B------:R-:W-:Y:S01]  /*15e70*/  FMUL.FTZ R14, R14, R31 ;  /* 0x0000001f0e0e7220 */ /* 0x000fe20000410000 */
[----:B------:R-:W-:Y:S01]  /*15e80*/  HADD2.F32 R8, -RZ, R8.H1_H1 ;  /* 0x30000008ff087230 */ /* 0x000fe20000004100 */
[----:B------:R-:W-:Y:S01]  /*15e90*/  F2FP.F16.E4M3.UNPACK_B R20, R27 ;  /* 0x0000001bff14723e */ /* 0x000fe200020006ff */
[C---:B------:R-:W-:Y:S01]  /*15ea0*/  FFMA.FTZ R41, R6.reuse, R31, -R41 ;  /* 0x0000001f06297223 */ /* 0x040fe20000010829 */
[----:B------:R-:W-:Y:S01]  /*15eb0*/  FFMA.FTZ R38, R6, R37, R14 ;  /* 0x0000002506267223 */ /* 0x000fe2000001000e */
[----:B------:R-:W-:-:S02]  /*15ec0*/  HADD2.F32 R37, -RZ, R35.H0_H0 ;  /* 0x20000023ff257230 */ /* 0x000fc40000004100 */
[CC--:B------:R-:W-:Y:S01]  /*15ed0*/  FMUL.FTZ R43, R13.reuse, R34.reuse ;  /* 0x000000220d2b7220 */ /* 0x0c0fe20000410000 */
[----:B------:R-:W-:Y:S02]  /*15ee0*/  HADD2.F32 R14, -RZ, R25.H0_H0 ;  /* 0x20000019ff0e7230 */ /* 0x000fe40000004100 */
[-C--:B------:R-:W-:Y:S01]  /*15ef0*/  FMUL.FTZ R13, R13, R29.reuse ;  /* 0x0000001d0d0d7220 */ /* 0x080fe20000410000 */
[----:B------:R-:W-:Y:S02]  /*15f00*/  HADD2.F32 R31, -RZ, R28.H0_H0 ;  /* 0x2000001cff1f7230 */ /* 0x000fe40000004100 */
[----:B------:R-:W-:Y:S01]  /*15f10*/  FFMA.FTZ R40, R8, R29, -R43 ;  /* 0x0000001d08287223 */ /* 0x000fe2000001082b */
[----:B------:R-:W-:Y:S02]  /*15f20*/  HADD2.F32 R6, -RZ, R5.H0_H0 ;  /* 0x20000005ff067230 */ /* 0x000fe40000004100 */
[----:B------:R-:W-:Y:S01]  /*15f30*/  FMUL.FTZ R45, R14, R37 ;  /* 0x000000250e2d7220 */ /* 0x000fe20000410000 */
[----:B------:R-:W-:Y:S01]  /*15f40*/  FFMA.FTZ R43, R8, R34, R13 ;  /* 0x00000022082b7223 */ /* 0x000fe2000001000d */
[-C--:B------:R-:W-:Y:S01]  /*15f50*/  FMUL.FTZ R14, R14, R31.reuse ;  /* 0x0000001f0e0e7220 */ /* 0x080fe20000410000 */
[-C--:B------:R-:W-:Y:S01]  /*15f60*/  F2FP.F16.E4M3.UNPACK_B R13, R32.reuse ;  /* 0x00000020ff0d723e */ /* 0x080fe200020006ff */
[C---:B------:R-:W-:Y:S01]  /*15f70*/  FFMA.FTZ R45, R6.reuse, R31, -R45 ;  /* 0x0000001f062d7223 */ /* 0x040fe2000001082d */
[----:B------:R-:W-:Y:S01]  /*15f80*/  F2FP.F16.E4M3.UNPACK_B R31, R39 ;  /* 0x00000027ff1f723e */ /* 0x000fe200020006ff */
[----:B------:R-:W-:Y:S01]  /*15f90*/  FFMA.FTZ R37, R6, R37, R14 ;  /* 0x0000002506257223 */ /* 0x000fe2000001000e */
[----:B------:R-:W-:Y:S01]  /*15fa0*/  HADD2.F32 R14, -RZ, R35.H1_H1 ;  /* 0x30000023ff0e7230 */ /* 0x000fe20000004100 */
[----:B------:R-:W-:Y:S01]  /*15fb0*/  F2FP.F16.E4M3.UNPACK_B R27, R27.H1 ;  /* 0x0000001bff1b723e */ /* 0x000fe200030006ff */
[----:B------:R-:W-:Y:S01]  /*15fc0*/  HADD2.F32 R25, -RZ, R25.H1_H1 ;  /* 0x30000019ff197230 */ /* 0x000fe20000004100 */
[----:B------:R-:W-:Y:S01]  /*15fd0*/  F2FP.F16.E4M3.UNPACK_B R39, R39.H1 ;  /* 0x00000027ff27723e */ /* 0x000fe200030006ff */
[----:B------:R-:W-:Y:S01]  /*15fe0*/  HADD2.F32 R35, -RZ, R31.H0_H0 ;  /* 0x2000001fff237230 */ /* 0x000fe20000004100 */
[----:B------:R-:W-:Y:S01]  /*15ff0*/  F2FP.F16.E4M3.UNPACK_B R32, R32.H1 ;  /* 0x00000020ff20723e */ /* 0x000fe200030006ff */
[----:B------:R-:W-:-:S02]  /*16000*/  HADD2.F32 R8, -RZ, R20.H0_H0 ;  /* 0x20000014ff087230 */ /* 0x000fc40000004100 */
[C---:B------:R-:W-:Y:S01]  /*16010*/  FMUL.FTZ R34, R25.reuse, R14 ;  /* 0x0000000e19227220 */ /* 0x040fe20000410000 */
[----:B------:R-:W-:Y:S01]  /*16020*/  HADD2.F32 R28, -RZ, R28.H1_H1 ;  /* 0x3000001cff1c7230 */ /* 0x000fe20000004100 */
[----:B------:R-:W-:Y:S01]  /*16030*/  F2FP.F16.E4M3.UNPACK_B R12, R24 ;  /* 0x00000018ff0c723e */ /* 0x000fe200020006ff */
        /* <DEDUP_REMOVED lines=18> */
[----:B------:R-:W-:Y:S01]  /*16160*/  F2FP.F16.E4M3.UNPACK_B R24, R24.H1 ;  /* 0x00000018ff18723e */ /* 0x000fe200030006ff */
[----:B------:R-:W-:Y:S02]  /*16170*/  HADD2.F32 R8, -RZ, R32.H0_H0 ;  /* 0x20000020ff087230 */ /* 0x000fe40000004100 */
[----:B------:R-:W-:Y:S01]  /*16180*/  FMUL.FTZ R28, R6, R14 ;  /* 0x0000000e061c7220 */ /* 0x000fe20000410000 */
[----:B------:R-:W-:Y:S02]  /*16190*/  HADD2.F32 R5, -RZ, R11.H0_H0 ;  /* 0x2000000bff057230 */ /* 0x000fe40000004100 */
[C---:B------:R-:W-:Y:S01]  /*161a0*/  FFMA.FTZ R46, R10.reuse, R31, R20 ;  /* 0x0000001f0a2e7223 */ /* 0x040fe20000010014 */
[----:B------:R-:W-:Y:S01]  /*161b0*/  FFMA.FTZ R44, R10, R13, -R25 ;  /* 0x0000000d0a2c7223 */ /* 0x000fe20000010819 */
[----:B------:R-:W-:Y:S01]  /*161c0*/  FMUL.FTZ R29, R6, R8 ;  /* 0x00000008061d7220 */ /* 0x000fe20000410000 */
[----:B------:R-:W-:-:S02]  /*161d0*/  HADD2.F32 R20, -RZ, R39.H1_H1 ;  /* 0x30000027ff147230 */ /* 0x000fc40000004100 */
[C---:B------:R-:W-:Y:S01]  /*161e0*/  FFMA.FTZ R31, R5.reuse, R8, -R28 ;  /* 0x00000008051f7223 */ /* 0x040fe2000001081c */
[----:B------:R-:W-:Y:S01]  /*161f0*/  HADD2.F32 R27, -RZ, R27.H1_H1 ;  /* 0x3000001bff1b7230 */ /* 0x000fe20000004100 */
[----:B------:R-:W-:Y:S01]  /*16200*/  F2FP.F16.E4M3.UNPACK_B R13, R33.H1 ;  /* 0x00000021ff0d723e */ /* 0x000fe200030006ff */
[----:B------:R-:W-:Y:S01]  /*16210*/  HADD2.F32 R32, -RZ, R32.H1_H1 ;  /* 0x30000020ff207230 */ /* 0x000fe20000004100 */
[----:B------:R-:W-:Y:S01]  /*16220*/  F2FP.F16.E4M3.UNPACK_B R8, R21.H1 ;  /* 0x00000015ff08723e */ /* 0x000fe200030006ff */
[----:B------:R-:W-:Y:S01]  /*16230*/  FFMA.FTZ R48, R5, R14, R29 ;  /* 0x0000000e05307223 */ /* 0x000fe2000001001d */
[-C--:B------:R-:W-:Y:S01]  /*16240*/  F2FP.F16.E4M3.UNPACK_B R3, R4.reuse ;  /* 0x00000004ff03723e */ /* 0x080fe200020006ff */
[----:B------:R-:W-:Y:S01]  /*16250*/  HADD2.F32 R11, -RZ, R11.H1_H1 ;  /* 0x3000000bff0b7230 */ /* 0x000fe20000004100 */
        /* <DEDUP_REMOVED lines=95> */
.L_x_2475:
[----:B------:R-:W-:Y:S05]  /*16850*/  BSYNC B0 ;  /* 0x0000000000007941 */ /* 0x000fea0003800000 */
.L_x_2447:
        /* <DEDUP_REMOVED lines=8> */
.L_x_2445:
[----:B--234-:R-:W-:-:S05]  /*168e0*/  IMAD.U32 R0, RZ, RZ, UR45 ;  /* 0x0000002dff007e24 */ /* 0x01cfca000f8e00ff */
[----:B------:R-:W-:-:S13]  /*168f0*/  ISETP.NE.AND P1, PT, R0, 0x3, PT ;  /* 0x000000030000780c */ /* 0x000fda0003f25270 */
[----:B------:R-:W-:Y:S05]  /*16900*/  @!P1 BRA `(.L_x_2492) ;  /* 0x0000000000049947 */ /* 0x000fea0003800000 */
[----:B------:R-:W-:Y:S01]  /*16910*/  BPT.TRAP 0x1 ;  /* 0x000000040000795c */ /* 0x000fe20000300000 */
.L_x_2492:
[----:B------:R-:W-:Y:S01]  /*16920*/  IMAD R0, R234, 0x8, R18 ;  /* 0x00000008ea007824 */ /* 0x000fe200078e0212 */
[----:B01----:R-:W-:-:S04]  /*16930*/  SHF.L.U32 R3, R235, 0x1f, RZ ;  /* 0x0000001feb037819 */ /* 0x003fc800000006ff */
[----:B------:R0:W1:Y:S01]  /*16940*/  SYNCS.PHASECHK.TRANS64.TRYWAIT P0, [R0+URZ+0x38830], R3 ;  /* 0x03883003000075a7 */ /* 0x000062000800017f */
[----:B------:R-:W-:Y:S05]  /*16950*/  @!P1 BRA `(.L_x_2493) ;  /* 0x0000000000049947 */ /* 0x000fea0003800000 */
[----:B------:R-:W-:Y:S01]  /*16960*/  BPT.TRAP 0x1 ;  /* 0x000000040000795c */ /* 0x000fe20000300000 */
.L_x_2493:
[----:B-----5:R-:W2:Y:S02]  /*16970*/  S2R R4, SR_TID.X ;  /* 0x0000000000047919 */ /* 0x020ea40000002100 */
[----:B--2---:R-:W-:-:S04]  /*16980*/  LOP3.LUT R4, R4, 0x7f, RZ, 0xc0, !PT ;  /* 0x0000007f04047812 */ /* 0x004fc800078ec0ff */
[----:B------:R-:W-:Y:S01]  /*16990*/  ISETP.NE.AND P2, PT, R4, RZ, PT ;  /* 0x000000ff0400720c */ /* 0x000fe20003f45270 */
[----:B-1----:R-:W-:-:S12]  /*169a0*/  @P0 BRA `(.L_x_2494) ;  /* 0x0000000000080947 */ /* 0x002fd80003800000 */
[----:B------:R-:W1:Y:S02]  /*169b0*/  SYNCS.PHASECHK.TRANS64.TRYWAIT P0, [R0+URZ+0x38830], R3 ;  /* 0x03883003000075a7 */ /* 0x000e64000800017f */
[----:B-1----:R-:W-:Y:S05]  /*169c0*/  @!P0 BRA `(.L_x_2495) ;  /* 0x0000016c00908947 */ /* 0x002fea0003800000 */
.L_x_2494:
[----:B------:R-:W-:Y:S05]  /*169d0*/  WARPSYNC.ALL ;  /* 0x0000000000007948 */ /* 0x000fea0003800000 */
[----:B01----:R-:W-:Y:S01]  /*169e0*/  VIADD R3, R18, 0x28400 ;  /* 0x0002840012037836 */ /* 0x003fe20000000000 */
[----:B------:R-:W-:Y:S01]  /*169f0*/  R2UR UR12, R52 ;  /* 0x00000000340c72ca */ /* 0x000fe200000e0000 */
[----:B------:R-:W2:Y:S01]  /*16a00*/  LDL R91, [R1+0x48] ;  /* 0x00004800015b7983 */ /* 0x000ea20000100800 */
[----:B------:R-:W-:Y:S01]  /*16a10*/  MOV R5, 0x40000040 ;  /* 0x4000004000057802 */ /* 0x000fe20000000f00 */
[----:B------:R-:W-:Y:S01]  /*16a20*/  UMOV UR13, 0x40000040 ;  /* 0x40000040000d7882 */ /* 0x000fe20000000000 */
[----:B------:R-:W-:Y:S01]  /*16a30*/  SHF.R.U32.HI R3, RZ, 0x4, R3 ;  /* 0x00000004ff037819 */ /* 0x000fe20000011603 */
[----:B------:R-:W-:Y:S01]  /*16a40*/  IMAD.MOV.U32 R9, RZ, RZ, 0x40000040 ;  /* 0x40000040ff097424 */ /* 0x000fe200078e00ff */
[----:B------:R-:W-:Y:S01]  /*16a50*/  UMOV UR9, 0x40000040 ;  /* 0x4000004000097882 */ /* 0x000fe20000000000 */
[----:B------:R-:W-:Y:S01]  /*16a60*/  UMOV UR5, 0x40000040 ;  /* 0x4000004000057882 */ /* 0x000fe20000000000 */
[----:B------:R-:W-:Y:S01]  /*16a70*/  LOP3.LUT R3, R3, 0x3fff, RZ, 0xc0, !PT ;  /* 0x00003fff03037812 */ /* 0x000fe200078ec0ff */
[----:B------:R-:W-:Y:S01]  /*16a80*/  UMOV UR17, 0x40000040 ;  /* 0x4000004000117882 */ /* 0x000fe20000000000 */
[----:B------:R-:W-:Y:S01]  /*16a90*/  UMOV UR21, 0x40000040 ;  /* 0x4000004000157882 */ /* 0x000fe20000000000 */
[----:B------:R-:W-:Y:S01]  /*16aa0*/  UMOV UR25, 0x40000040 ;  /* 0x4000004000197882 */ /* 0x000fe20000000000 */
[----:B------:R-:W-:Y:S01]  /*16ab0*/  LOP3.LUT R6, R3, 0x10000, RZ, 0xfc, !PT ;  /* 0x0001000003067812 */ /* 0x000fe200078efcff */
[----:B------:R-:W2:Y:S01]  /*16ac0*/  LDL R92, [R1] ;  /* 0x00000000015c7983 */ /* 0x000ea20000100800 */
[----:B------:R-:W-:-:S03]  /*16ad0*/  UMOV UR29, 0x40000040 ;  /* 0x40000040001d7882 */ /* 0x000fc60000000000 */
[----:B------:R-:W3:Y:S01]  /*16ae0*/  LDL R89, [R1+0x44] ;  /* 0x0000440001597983 */ /* 0x000ee20000100800 */
[----:B------:R-:W-:Y:S01]  /*16af0*/  IMAD R4, R234, 0x800, R6 ;  /* 0x00000800ea047824 */ /* 0x000fe200078e0206 */
[----:B------:R-:W-:Y:S02]  /*16b00*/  R2UR UR15, R5 ;  /* 0x00000000050f72ca */ /* 0x000fe400000e0000 */
[----:B------:R-:W4:Y:S04]  /*16b10*/  LDL R88, [R1+0xc] ;  /* 0x00000c0001587983 */ /* 0x000f280000100800 */
[----:B------:R-:W5:Y:S01]  /*16b20*/  LDL R90, [R1+0x4] ;  /* 0x00000400015a7983 */ /* 0x000f620000100800 */
[----:B------:R-:W-:Y:S01]  /*16b30*/  R2UR UR14, R4 ;  /* 0x00000000040e72ca */ /* 0x000fe200000e0000 */
[----:B------:R-:W-:Y:S01]  /*16b40*/  ULOP3.LUT UR12, UR12, 0x10000, URZ, 0xfc, !UPT ;  /* 0x000100000c0c7892 */ /* 0x000fe2000f8efc3f */
[----:B------:R-:W-:Y:S01]  /*16b50*/  WARPGROUP.ARRIVE ;  /* 0x00000000000079c5 */ /* 0x000fe20000000000 */
[----:B------:R-:W-:Y:S01]  /*16b60*/  UMOV UR33, 0x40000040 ;  /* 0x4000004000217882 */ /* 0x000fe20000000000 */
[----:B------:R-:W-:Y:S01]  /*16b70*/  @!P2 VIADD R0, R0, 0x38840 ;  /* 0x000388400000a836 */ /* 0x000fe20000000000 */
[----:B------:R-:W-:Y:S01]  /*16b80*/  ULDC UR48, c[0x0][0x988] ;  /* 0x0002620000307ab9 */ /* 0x000fe20000000800 */
[----:B------:R-:W-:-:S07]  /*16b90*/  ULDC UR49, c[0x0][0x988] ;  /* 0x0002620000317ab9 */ /* 0x000fce0000000800 */
[----:B------:R-:W-:Y:S01]  /*16ba0*/  QGMMA.64x128x32.F32.E4M3.E4M3 R24, gdesc[UR12], RZ, !UPT, gsb0 ;  /* 0x01e000000c1879f3 */ /* 0x000fe2000c0008ff */
[----:B------:R-:W-:Y:S01]  /*16bb0*/  VIADD R8, R4, 0x2 ;  /* 0x0000000204087836 */ /* 0x000fe20000000000 */
[----:B------:R-:W-:-:S04]  /*16bc0*/  R2UR UR11, R9 ;  /* 0x00000000090b72ca */ /* 0x000fc800000e0000 */
[----:B------:R-:W-:Y:S01]  /*16bd0*/  R2UR UR10, R8 ;  /* 0x00000000080a72ca */ /* 0x000fe200000e0000 */
[----:B------:R-:W-:Y:S01]  /*16be0*/  UIADD3 UR8, UR12, 0x2, URZ ;  /* 0x000000020c087890 */ /* 0x000fe2000fffe03f */
[----:B------:R-:W-:Y:S02]  /*16bf0*/  VIADD R8, R4, 0x4 ;  /* 0x0000000404087836 */ /* 0x000fe40000000000 */
[----:B------:R-:W-:-:S03]  /*16c00*/  IMAD.MOV.U32 R9, RZ, RZ, 0x40000040 ;  /* 0x40000040ff097424 */ /* 0x000fc600078e00ff */
[----:B------:R-:W-:Y:S02]  /*16c10*/  R2UR UR6, R8 ;  /* 0x00000000080672ca */ /* 0x000fe400000e0000 */
[----:B------:R-:W-:Y:S01]  /*16c20*/  R2UR UR7, R9 ;  /* 0x00000000090772ca */ /* 0x000fe200000e0000 */
[----:B------:R-:W-:Y:S01]  /*16c30*/  UIADD3 UR4, UR12, 0x4, URZ ;  /* 0x000000040c047890 */ /* 0x000fe2000fffe03f */
[----:B------:R-:W-:Y:S02]  /*16c40*/  WARPGROUP.DEPBAR.LE gsb0, 0x0 ;  /* 0x00008000000079c5 */ /* 0x000fe40000010000 */
[----:B------:R-:W-:-:S06]  /*16c50*/  WARPGROUP.ARRIVE ;  /* 0x00000000000079c5 */ /* 0x000fcc0000000000 */
[----:B------:R-:W-:Y:S01]  /*16c60*/  QGMMA.64x128x32.F32.E4M3.E4M3 R24, gdesc[UR8], R24, gsb0 ;  /* 0x01e00000081879f3 */ /* 0x000fe20008000818 */
        /* <DEDUP_REMOVED lines=8> */
[----:B------:R-:W-:Y:S01]  /*16cf0*/  IMAD.MOV.U32 R9, RZ, RZ, 0x40000040 ;  /* 0x40000040ff097424 */ /* 0x000fe200078e00ff */
[----:B------:R-:W-:Y:S01]  /*16d00*/  IADD3 R8, R4, 0x400, RZ ;  /* 0x0000040004087810 */ /* 0x000fe20007ffe0ff */
[----:B------:R-:W-:Y:S02]  /*16d10*/  UIADD3 UR20, UR12, 0x400, URZ ;  /* 0x000004000c147890 */ /* 0x000fe4000fffe03f */
[----:B------:R-:W-:Y:S01]  /*16d20*/  UIADD3 UR24, UR12, 0x402, URZ ;  /* 0x000004020c187890 */ /* 0x000fe2000fffe03f */
[----:B------:R-:W-:Y:S01]  /*16d30*/  R2UR UR22, R8 ;  /* 0x00000000081672ca */ /* 0x000fe200000e0000 */
[----:B------:R-:W-:Y:S01]  /*16d40*/  UIADD3 UR28, UR12, 0x404, URZ ;  /* 0x000004040c1c7890 */ /* 0x000fe2000fffe03f */
[----:B------:R-:W-:Y:S02]  /*16d50*/  R2UR UR23, R9 ;  /* 0x00000000091772ca */ /* 0x000fe400000e0000 */
[----:B------:R-:W-:Y:S01]  /*16d60*/  MOV R5, 0x40000040 ;  /* 0x4000004000057802 */ /* 0x000fe20000000f00 */
[----:B------:R-:W-:Y:S01]  /*16d70*/  UIADD3 UR32, UR12, 0x406, URZ ;  /* 0x000004060c207890 */ /* 0x000fe2000fffe03f */
[----:B------:R-:W-:Y:S01]  /*16d80*/  ULDC UR6, c[0x0][0x988] ;  /* 0x0002620000067ab9 */ /* 0x000fe20000000800 */
[----:B------:R-:W-:-:S02]  /*16d90*/  WARPGROUP.DEPBAR.LE gsb0, 0x0 ;  /* 0x00008000000079c5 */ /* 0x000fc40000010000 */
[----:B------:R-:W-:-:S06]  /*16da0*/  WARPGROUP.ARRIVE ;  /* 0x00000000000079c5 */ /* 0x000fcc0000000000 */
[----:B------:R-:W-:Y:S01]  /*16db0*/  QGMMA.64x128x32.F32.E4M3.E4M3 R24, gdesc[UR16], R24, gsb0 ;  /* 0x01e00000101879f3 */ /* 0x000fe20008000818 */
[----:B------:R-:W-:Y:S02]  /*16dc0*/  VIADD R8, R4, 0x402 ;  /* 0x0000040204087836 */ /* 0x000fe40000000000 */
[----:B------:R-:W-:-:S03]  /*16dd0*/  IMAD.MOV.U32 R9, RZ, RZ, 0x40000040 ;  /* 0x40000040ff097424 */ /* 0x000fc600078e00ff */
[----:B------:R-:W-:Y:S02]  /*16de0*/  R2UR UR26, R8 ;  /* 0x00000000081a72ca */ /* 0x000fe400000e0000 */
[----:B------:R-:W-:Y:S01]  /*16df0*/  R2UR UR27, R9 ;  /* 0x00000000091b72ca */ /* 0x000fe200000e0000 */
[----:B------:R-:W-:Y:S02]  /*16e00*/  WARPGROUP.DEPBAR.LE gsb0, 0x0 ;  /* 0x00008000000079c5 */ /* 0x000fe40000010000 */
        /* <DEDUP_REMOVED lines=9> */
[----:B------:R-:W-:Y:S01]  /*16ea0*/  VIADD R4, R4, 0x406 ;  /* 0x0000040604047836 */ /* 0x000fe20000000000 */
[----:B------:R-:W-:-:S04]  /*16eb0*/  R2UR UR35, R5 ;  /* 0x00000000052372ca */ /* 0x000fc800000e0000 */
[----:B------:R-:W-:Y:S01]  /*16ec0*/  R2UR UR34, R4 ;  /* 0x00000000042272ca */ /* 0x000fe200000e0000 */
[----:B------:R-:W-:Y:S02]  /*16ed0*/  WARPGROUP.DEPBAR.LE gsb0, 0x0 ;  /* 0x00008000000079c5 */ /* 0x000fe40000010000 */
[----:B------:R-:W-:-:S06]  /*16ee0*/  WARPGROUP.ARRIVE ;  /* 0x00000000000079c5 */ /* 0x000fcc0000000000 */
[----:B------:R-:W-:Y:S03]  /*16ef0*/  QGMMA.64x128x32.F32.E4M3.E4M3 R24, gdesc[UR28], R24, gsb0 ;  /* 0x01e000001c1879f3 */ /* 0x000fe60008000818 */
[----:B------:R-:W-:Y:S02]  /*16f00*/  WARPGROUP.DEPBAR.LE gsb0, 0x0 ;  /* 0x00008000000079c5 */ /* 0x000fe40000010000 */
[----:B------:R-:W-:-:S07]  /*16f10*/  WARPGROUP.ARRIVE ;  /* 0x00000000000079c5 */ /* 0x000fce0000000000 */
[----:B------:R-:W-:Y:S03]  /*16f20*/  QGMMA.64x128x32.F32.E4M3.E4M3 R24, gdesc[UR32], R24, gsb0 ;  /* 0x01e00000201879f3 */ /* 0x000fe60008000818 */
[----:B------:R-:W-:Y:S02]  /*16f30*/  WARPGROUP.DEPBAR.LE gsb0, 0x0 ;  /* 0x00008000000079c5 */ /* 0x000fe40000010000 */
[C---:B------:R-:W-:Y:S02]  /*16f40*/  FMUL.FTZ R7, R2.reuse, R32 ;  /* 0x0000002002077220 */ /* 0x040fe40000410000 */
[----:B------:R-:W0:Y:S01]  /*16f50*/  LDC R32, c[0x0][0x448] ;  /* 0x00011200ff207b82 */ /* 0x000e220000000800 */
[C---:B------:R-:W-:Y:S01]  /*16f60*/  FMUL.FTZ R27, R2.reuse, R27 ;  /* 0x0000001b021b7220 */ /* 0x040fe20000410000 */
[----:B------:R-:W-:-:S03]  /*16f70*/  FMUL.FTZ R30, R2, R30 ;  /* 0x0000001e021e7220 */ /* 0x000fc60000410000 */
[----:B------:R1:W-:Y:S01]  /*16f80*/  MUFU.TANH R111, R27 ;  /* 0x0000001b006f7308 */ /* 0x0003e20000002400 */
[----:B0-----:R-:W-:-:S07]  /*16f90*/  ISETP.NE.AND P0, PT, R32, 0x1, PT ;  /* 0x000000012000780c */ /* 0x001fce0003f05270 */
[----:B------:R0:W-:Y:S06]  /*16fa0*/  MUFU.TANH R109, R30 ;  /* 0x0000001e006d7308 */ /* 0x0001ec0000002400 */
[----:B-1----:R-:W1:Y:S08]  /*16fb0*/  @P0 LDC R27, c[0x0][0x44c] ;  /* 0x00011300ff1b0b82 */ /* 0x002e700000000800 */
[----:B0-----:R-:W0:Y:S01]  /*16fc0*/  @P0 LDC R30, c[0x0][0x450] ;  /* 0x00011400ff1e0b82 */ /* 0x001e220000000800 */
[----:B------:R-:W-:-:S04]  /*16fd0*/  FMUL.FTZ R26, R2, R26 ;  /* 0x0000001a021a7220 */ /* 0x000fc80000410000 */
[----:B------:R2:W5:Y:S02]  /*16fe0*/  MUFU.TANH R113, R26 ;  /* 0x0000001a00717308 */ /* 0x0005640000002400 */
[----:B--2---:R-:W-:-:S04]  /*16ff0*/  IMAD.IADD R26, R91, 0x1, R92 ;  /* 0x000000015b1a7824 */ /* 0x004fc800078e025c */
[----:B-1----:R-:W-:-:S05]  /*17000*/  @P0 IMAD.HI.U32 R27, R26, R27, RZ ;  /* 0x0000001b1a1b0227 */ /* 0x002fca00078e00ff */
[----:B0-----:R-:W-:Y:S01]  /*17010*/  @P0 SHF.R.U32.HI R26, RZ, R30, R27 ;  /* 0x0000001eff1a0219 */ /* 0x001fe2000001161b */
[----:B------:R-:W-:-:S04]  /*17020*/  IMAD.MOV.U32 R30, RZ, RZ, -0x80 ;  /* 0xffffff80ff1e7424 */ /* 0x000fc800078e00ff */
[----:B------:R-:W0:Y:S01]  /*17030*/  SHFL.IDX PT, R32, R26, 0x1, 0x1c1f ;  /* 0x003c1f001a207f89 */ /* 0x000e2200000e0000 */
[----:B------:R-:W-:Y:S01]  /*17040*/  FMUL.FTZ R31, R2, R31 ;  /* 0x0000001f021f7220 */ /* 0x000fe20000410000 */
[----:B------:R-:W-:-:S03]  /*17050*/  IMAD R30, R127, R30, 0x80 ;  /* 0x000000807f1e7424 */ /* 0x000fc600078e021e */
[----:B------:R1:W2:Y:S01]  /*17060*/  MUFU.TANH R107, R31 ;  /* 0x0000001f006b7308 */ /* 0x0002a20000002400 */
[----:B------:R-:W-:Y:S01]  /*17070*/  FMUL.FTZ R27, R2, R55 ;  /* 0x00000037021b7220 */ /* 0x000fe20000410000 */
[----:B-1----:R-:W-:Y:S02]  /*17080*/  VIADD R31, R30, 0x1 ;  /* 0x000000011e1f7836 */ /* 0x002fe40000000000 */
[----:B----4-:R-:W-:Y:S02]  /*17090*/  IMAD.IADD R30, R88, 0x1, R30 ;  /* 0x00000001581e7824 */ /* 0x010fe400078e021e */
[C---:B---3--:R-:W-:Y:S02]  /*170a0*/  IMAD R31, R89.reuse, -0x2, R31 ;  /* 0xfffffffe591f7824 */ /* 0x048fe400078e021f */
[----:B------:R-:W-:-:S03]  /*170b0*/  IMAD R30, R89, -0x2, R30 ;  /* 0xfffffffe591e7824 */ /* 0x000fc600078e021e */
[----:B-----5:R-:W-:Y:S01]  /*170c0*/  IADD3 R55, -R90, R31, R88 ;  /* 0x0000001f5a377210 */ /* 0x020fe20007ffe158 */
[C---:B------:R-:W-:Y:S01]  /*170d0*/  FMUL.FTZ R34, R2.reuse, R34 ;  /* 0x0000002202227220 */ /* 0x040fe20000410000 */
[----:B------:R-:W-:Y:S02]  /*170e0*/  FMUL.FTZ R35, R2, R35 ;  /* 0x0000002302237220 */ /* 0x000fe40000410000 */
[----:B0-----:R-:W-:Y:S01]  /*170f0*/  VIADDMNMX R32, R32, R55, R30, PT ;  /* 0x0000003720207246 */ /* 0x001fe2000380011e */
[----:B------:R0:W1:Y:S01]  /*17100*/  MUFU.TANH R105, R34 ;  /* 0x0000002200697308 */ /* 0x0000620000002400 */
[----:B------:R-:W-:Y:S02]  /*17110*/  FMUL.FTZ R38, R2, R38 ;  /* 0x0000002602267220 */ /* 0x000fe40000410000 */
[C---:B------:R-:W-:Y:S02]  /*17120*/  ISETP.GT.AND P4, PT, R32.reuse, RZ, PT ;  /* 0x000000ff2000720c */ /* 0x040fe40003f84270 */
[----:B------:R-:W-:Y:S01]  /*17130*/  ISETP.GT.AND P5, PT, R32, 0x1, PT ;  /* 0x000000012000780c */ /* 0x000fe20003fa4270 */
[----:B------:R-:W-:Y:S01]  /*17140*/  FMUL.FTZ R39, R2, R39 ;  /* 0x0000002702277220 */ /* 0x000fe20000410000 */
[----:B------:R-:W-:Y:S01]  /*17150*/  ISETP.GT.AND P3, PT, R32, 0x8, PT ;  /* 0x000000082000780c */ /* 0x000fe20003f64270 */
[----:B------:R-:W3:Y:S01]  /*17160*/  MUFU.TANH R35, R35 ;  /* 0x0000002300237308 */ /* 0x000ee20000002400 */
[----:B------:R-:W-:-:S02]  /*17170*/  FSEL R113, R113, -INF , P4 ;  /* 0xff80000071717808 */ /* 0x000fc40002000000 */
[----:B------:R-:W-:Y:S01]  /*17180*/  FSEL R111, R111, -INF , P5 ;  /* 0xff8000006f6f7808 */ /* 0x000fe20002800000 */
[----:B------:R-:W-:Y:S01]  /*17190*/  FMUL.FTZ R42, R2, R42 ;  /* 0x0000002a022a7220 */ /* 0x000fe20000410000 */
[----:B------:R-:W-:Y:S02]  /*171a0*/  ISETP.GT.AND P4, PT, R32, 0x9, PT ;  /* 0x000000092000780c */ /* 0x000fe40003f84270 */
[----:B------:R-:W-:Y:S01]  /*171b0*/  FSEL R109, R109, -INF , P3 ;  /* 0xff8000006d6d7808 */ /* 0x000fe20001800000 */
[----:B------:R-:W4:Y:S01]  /*171c0*/  MUFU.TANH R38, R38 ;  /* 0x0000002600267308 */ /* 0x000f220000002400 */
[----:B0-----:R-:W-:Y:S01]  /*171d0*/  FMNMX.FTZ R34, R113, R111, !PT ;  /* 0x0000006f71227209 */ /* 0x001fe20007810000 */
[----:B------:R-:W-:Y:S01]  /*171e0*/  FMUL.FTZ R43, R2, R43 ;  /* 0x0000002b022b7220 */ /* 0x000fe20000410000 */
[----:B------:R-:W-:Y:S02]  /*171f0*/  ISETP.GT.AND P3, PT, R32, 0x10, PT ;  /* 0x000000102000780c */ /* 0x000fe40003f64270 */
[----:B--2---:R-:W-:-:S02]  /*17200*/  FSEL R107, R107, -INF , P4 ;  /* 0xff8000006b6b7808 */ /* 0x004fc40002000000 */
[----:B------:R-:W-:Y:S01]  /*17210*/  FMNMX.FTZ R34, R109, R34, !PT ;  /* 0x000000226d227209 */ /* 0x000fe20007810000 */
[----:B------:R-:W0:Y:S01]  /*17220*/  MUFU.TANH R39, R39 ;  /* 0x0000002700277308 */ /* 0x000e220000002400 */
[----:B------:R-:W-:Y:S01]  /*17230*/  ISETP.GT.AND P4, PT, R32, 0x11, PT ;  /* 0x000000112000780c */ /* 0x000fe20003f84270 */
[----:B------:R-:W-:Y:S01]  /*17240*/  FMUL.FTZ R46, R2, R46 ;  /* 0x0000002e022e7220 */ /* 0x000fe20000410000 */
[----:B-1----:R-:W-:Y:S02]  /*17250*/  FSEL R105, R105, -INF , P3 ;  /* 0xff80000069697808 */ /* 0x002fe40001800000 */
[----:B------:R-:W-:-:S03]  /*17260*/  FMNMX.FTZ R34, R107, R34, !PT ;  /* 0x000000226b227209 */ /* 0x000fc60007810000 */
[----:B------:R-:W1:Y:S01]  /*17270*/  MUFU.TANH R42, R42 ;  /* 0x0000002a002a7308 */ /* 0x000e620000002400 */
[----:B------:R-:W-:Y:S01]  /*17280*/  ISETP.GT.AND P3, PT, R32, 0x18, PT ;  /* 0x000000182000780c */ /* 0x000fe20003f64270 */
[----:B------:R-:W-:Y:S01]  /*17290*/  FMUL.FTZ R47, R2, R47 ;  /* 0x0000002f022f7220 */ /* 0x000fe20000410000 */
[----:B---3--:R-:W-:Y:S02]  /*172a0*/  FSEL R103, R35, -INF , P4 ;  /* 0xff80000023677808 */ /* 0x008fe40002000000 */
[----:B------:R-:W-:-:S03]  /*172b0*/  FMNMX.FTZ R34, R105, R34, !PT ;  /* 0x0000002269227209 */ /* 0x000fc60007810000 */
[----:B------:R-:W2:Y:S01]  /*172c0*/  MUFU.TANH R43, R43 ;  /* 0x0000002b002b7308 */ /* 0x000ea20000002400 */
[----:B------:R-:W-:Y:S01]  /*172d0*/  ISETP.GT.AND P4, PT, R32, 0x19, PT ;  /* 0x000000192000780c */ /* 0x000fe20003f84270 */
[----:B------:R-:W-:Y:S01]  /*172e0*/  FMUL.FTZ R50, R2, R50 ;  /* 0x0000003202327220 */ /* 0x000fe20000410000 */
[----:B----4-:R-:W-:Y:S02]  /*172f0*/  FSEL R101, R38, -INF , P3 ;  /* 0xff80000026657808 */ /* 0x010fe40001800000 */
[----:B------:R-:W-:-:S03]  /*17300*/  FMNMX.FTZ R34, R103, R34, !PT ;  /* 0x0000002267227209 */ /* 0x000fc60007810000 */
[----:B------:R-:W3:Y:S01]  /*17310*/  MUFU.TANH R46, R46 ;  /* 0x0000002e002e7308 */ /* 0x000ee20000002400 */
[----:B------:R-:W-:Y:S01]  /*17320*/  ISETP.GT.AND P3, PT, R32, 0x20, PT ;  /* 0x000000202000780c */ /* 0x000fe20003f64270 */
[----:B------:R-:W-:Y:S01]  /*17330*/  FMUL.FTZ R51, R2, R51 ;  /* 0x0000003302337220 */ /* 0x000fe20000410000 */
[----:B0-----:R-:W-:Y:S02]  /*17340*/  FSEL R99, R39, -INF , P4 ;  /* 0xff80000027637808 */ /* 0x001fe40002000000 */
[----:B------:R-:W-:-:S03]  /*17350*/  FMNMX.FTZ R34, R101, R34, !PT ;  /* 0x0000002265227209 */ /* 0x000fc60007810000 */
[----:B------:R-:W0:Y:S01]  /*17360*/  MUFU.TANH R47, R47 ;  /* 0x0000002f002f7308 */ /* 0x000e220000002400 */
[----:B------:R-:W-:Y:S01]  /*17370*/  ISETP.GT.AND P4, PT, R32, 0x21, PT ;  /* 0x000000212000780c */ /* 0x000fe20003f84270 */
[----:B------:R-:W-:Y:S01]  /*17380*/  FMUL.FTZ R54, R2, R54 ;  /* 0x0000003602367220 */ /* 0x000fe20000410000 */
[----:B-1----:R-:W-:Y:S02]  /*17390*/  FSEL R97, R42, -INF , P3 ;  /* 0xff8000002a617808 */ /* 0x002fe40001800000 */
[----:B------:R-:W-:-:S03]  /*173a0*/  FMNMX.FTZ R34, R99, R34, !PT ;  /* 0x0000002263227209 */ /* 0x000fc60007810000 */
[----:B------:R-:W1:Y:S01]  /*173b0*/  MUFU.TANH R50, R50 ;  /* 0x0000003200327308 */ /* 0x000e620000002400 */
[----:B------:R-:W-:Y:S02]  /*173c0*/  ISETP.GT.AND P3, PT, R32, 0x28, PT ;  /* 0x000000282000780c */ /* 0x000fe40003f64270 */
[----:B--2---:R-:W-:Y:S02]  /*173d0*/  FSEL R95, R43, -INF , P4 ;  /* 0xff8000002b5f7808 */ /* 0x004fe40002000000 */
[----:B------:R-:W-:-:S03]  /*173e0*/  FMNMX.FTZ R34, R97, R34, !PT ;  /* 0x0000002261227209 */ /* 0x000fc60007810000 */
[----:B------:R-:W2:Y:S01]  /*173f0*/  MUFU.TANH R51, R51 ;  /* 0x0000003300337308 */ /* 0x000ea20000002400 */
[----:B------:R-:W-:Y:S02]  /*17400*/  ISETP.GT.AND P4, PT, R32, 0x29, PT ;  /* 0x000000292000780c */ /* 0x000fe40003f84270 */
[----:B---3--:R-:W-:Y:S02]  /*17410*/  FSEL R93, R46, -INF , P3 ;  /* 0xff8000002e5d7808 */ /* 0x008fe40001800000 */
[----:B------:R-:W-:-:S03]  /*17420*/  FMNMX.FTZ R34, R95, R34, !PT ;  /* 0x000000225f227209 */ /* 0x000fc60007810000 */
[----:B------:R-:W3:Y:S01]  /*17430*/  MUFU.TANH R54, R54 ;  /* 0x0000003600367308 */ /* 0x000ee20000002400 */
[C---:B------:R-:W-:Y:S01]  /*17440*/  FMUL.FTZ R10, R2.reuse, R33 ;  /* 0x00000021020a7220 */ /* 0x040fe20000410000 */
[----:B------:R-:W-:Y:S01]  /*17450*/  FMUL.FTZ R58, R2, R58 ;  /* 0x0000003a023a7220 */ /* 0x000fe20000410000 */
[----:B------:R-:W-:Y:S01]  /*17460*/  ISETP.GT.AND P3, PT, R32, 0x30, PT ;  /* 0x000000302000780c */ /* 0x000fe20003f64270 */
[C---:B------:R-:W-:Y:S01]  /*17470*/  FMUL.FTZ R3, R2.reuse, R24 ;  /* 0x0000001802037220 */ /* 0x040fe20000410000 */
[----:B0-----:R-:W-:Y:S01]  /*17480*/  FSEL R91, R47, -INF , P4 ;  /* 0xff8000002f5b7808 */ /* 0x001fe20002000000 */
[C---:B------:R-:W-:Y:S01]  /*17490*/  FMUL.FTZ R59, R2.reuse, R59 ;  /* 0x0000003b023b7220 */ /* 0x040fe20000410000 */
[----:B------:R-:W-:Y:S01]  /*174a0*/  FMNMX.FTZ R34, R93, R34, !PT ;  /* 0x000000225d227209 */ /* 0x000fe20007810000 */
[----:B------:R0:W-:Y:S01]  /*174b0*/  MUFU.TANH R33, R27 ;  /* 0x0000001b00217308 */ /* 0x0001e20000002400 */
[----:B------:R-:W-:Y:S01]  /*174c0*/  FMUL.FTZ R24, R2, R49 ;  /* 0x0000003102187220 */ /* 0x000fe20000410000 */
[----:B------:R-:W-:Y:S01]  /*174d0*/  ISETP.GT.AND P4, PT, R32, 0x31, PT ;  /* 0x000000312000780c */ /* 0x000fe20003f84270 */
[----:B------:R-:W-:Y:S01]  /*174e0*/  FMUL.FTZ R62, R2, R62 ;  /* 0x0000003e023e7220 */ /* 0x000fe20000410000 */
[----:B-1----:R-:W-:-:S02]  /*174f0*/  FSEL R89, R50, -INF , P3 ;  /* 0xff80000032597808 */ /* 0x002fc40001800000 */
[----:B------:R-:W-:Y:S02]  /*17500*/  FMNMX.FTZ R34, R91, R34, !PT ;  /* 0x000000225b227209 */ /* 0x000fe40007810000 */
[----:B------:R-:W1:Y:S01]  /*17510*/  MUFU.TANH R49, R58 ;  /* 0x0000003a00317308 */ /* 0x000e620000002400 */
[C---:B------:R-:W-:Y:S01]  /*17520*/  FMUL.FTZ R67, R2.reuse, R67 ;  /* 0x0000004302437220 */ /* 0x040fe20000410000 */
[----:B0-----:R-:W-:Y:S01]  /*17530*/  FMUL.FTZ R27, R2, R71 ;  /* 0x00000047021b7220 */ /* 0x001fe20000410000 */
[----:B------:R-:W-:Y:S02]  /*17540*/  ISETP.GT.AND P3, PT, R32, 0x38, PT ;  /* 0x000000382000780c */ /* 0x000fe40003f64270 */
[----:B--2---:R-:W-:Y:S02]  /*17550*/  FSEL R71, R51, -INF , P4 ;  /* 0xff80000033477808 */ /* 0x004fe40002000000 */
[----:B------:R-:W-:Y:S01]  /*17560*/  FMNMX.FTZ R34, R89, R34, !PT ;  /* 0x0000002259227209 */ /* 0x000fe20007810000 */
[----:B------:R-:W0:Y:S01]  /*17570*/  MUFU.TANH R59, R59 ;  /* 0x0000003b003b7308 */ /* 0x000e220000002400 */
[C---:B------:R-:W-:Y:S01]  /*17580*/  FMUL.FTZ R12, R2.reuse, R37 ;  /* 0x00000025020c7220 */ /* 0x040fe20000410000 */
[----:B------:R-:W-:Y:S01]  /*17590*/  FMUL.FTZ R63, R2, R63 ;  /* 0x0000003f023f7220 */ /* 0x000fe20000410000 */
[----:B------:R-:W-:Y:S01]  /*175a0*/  ISETP.GT.AND P4, PT, R32, 0x39, PT ;  /* 0x000000392000780c */ /* 0x000fe20003f84270 */
[----:B------:R-:W-:Y:S01]  /*175b0*/  FMUL.FTZ R66, R2, R66 ;  /* 0x0000004202427220 */ /* 0x000fe20000410000 */
[----:B------:R-:W-:-:S03]  /*175c0*/  FMNMX.FTZ R34, R71, R34, !PT ;  /* 0x0000002247227209 */ /* 0x000fc60007810000 */
[----:B------:R-:W-:Y:S08]  /*175d0*/  MUFU.TANH R62, R62 ;  /* 0x0000003e003e7308 */ /* 0x000ff00000002400 */
[----:B------:R3:W-:Y:S02]  /*175e0*/  MUFU.TANH R37, R67 ;  /* 0x0000004300257308 */ /* 0x0007e40000002400 */
[----:B---3--:R-:W-:-:S06]  /*175f0*/  FSEL R67, R54, -INF , P3 ;  /* 0xff80000036437808 */ /* 0x008fcc0001800000 */
[----:B------:R2:W3:Y:S01]  /*17600*/  MUFU.TANH R31, R63 ;  /* 0x0000003f001f7308 */ /* 0x0004e20000002400 */
[C---:B------:R-:W-:Y:S02]  /*17610*/  ISETP.GT.AND P3, PT, R32.reuse, 0x40, PT ;  /* 0x000000402000780c */ /* 0x040fe40003f64270 */
[----:B------:R-:W-:Y:S02]  /*17620*/  FMNMX.FTZ R34, R67, R34, !PT ;  /* 0x0000002243227209 */ /* 0x000fe40007810000 */
[----:B-1----:R-:W-:Y:S02]  /*17630*/  FSEL R49, R49, -INF , P3 ;  /* 0xff80000031317808 */ /* 0x002fe40001800000 */
[----:B--2---:R-:W-:Y:S01]  /*17640*/  FSEL R63, R33, -INF , P4 ;  /* 0xff800000213f7808 */ /* 0x004fe20002000000 */
[----:B------:R-:W1:Y:S01]  /*17650*/  MUFU.TANH R66, R66 ;  /* 0x0000004200427308 */ /* 0x000e620000002400 */
[----:B------:R-:W-:Y:S02]  /*17660*/  ISETP.GT.AND P4, PT, R32, 0x41, PT ;  /* 0x000000412000780c */ /* 0x000fe40003f84270 */
[----:B------:R-:W-:Y:S01]  /*17670*/  FMNMX.FTZ R34, R63, R34, !PT ;  /* 0x000000223f227209 */ /* 0x000fe20007810000 */
[----:B------:R-:W-:Y:S01]  /*17680*/  FMUL.FTZ R70, R2, R70 ;  /* 0x0000004602467220 */ /* 0x000fe20000410000 */
[----:B------:R-:W-:-:S02]  /*17690*/  ISETP.GT.AND P3, PT, R32, 0x48, PT ;  /* 0x000000482000780c */ /* 0x000fc40003f64270 */
[----:B0-----:R-:W-:Y:S02]  /*176a0*/  FSEL R33, R59, -INF , P4 ;  /* 0xff8000003b217808 */ /* 0x001fe40002000000 */
[----:B------:R-:W-:Y:S01]  /*176b0*/  FMNMX.FTZ R34, R49, R34, !PT ;  /* 0x0000002231227209 */ /* 0x000fe20007810000 */
[----:B------:R-:W-:Y:S01]  /*176c0*/  FMUL.FTZ R13, R2, R41 ;  /* 0x00000029020d7220 */ /* 0x000fe20000410000 */
[----:B------:R-:W0:Y:S01]  /*176d0*/  MUFU.TANH R39, R70 ;  /* 0x0000004600277308 */ /* 0x000e220000002400 */
[----:B------:R-:W-:Y:S02]  /*176e0*/  ISETP.GT.AND P4, PT, R32, 0x49, PT ;  /* 0x000000492000780c */ /* 0x000fe40003f84270 */
[----:B------:R-:W-:Y:S01]  /*176f0*/  FMNMX.FTZ R34, R33, R34, !PT ;  /* 0x0000002221227209 */ /* 0x000fe20007810000 */
[----:B------:R-:W-:-:S04]  /*17700*/  FMUL.FTZ R74, R2, R74 ;  /* 0x0000004a024a7220 */ /* 0x000fc80000410000 */
[----:B------:R2:W4:Y:S01]  /*17710*/  MUFU.TANH R41, R27 ;  /* 0x0000001b00297308 */ /* 0x0005220000002400 */
[----:B---3--:R-:W-:Y:S01]  /*17720*/  FSEL R31, R31, -INF , P4 ;  /* 0xff8000001f1f7808 */ /* 0x008fe20002000000 */
[----:B------:R-:W-:Y:S01]  /*17730*/  FMUL.FTZ R75, R2, R75 ;  /* 0x0000004b024b7220 */ /* 0x000fe20000410000 */
[----:B--2---:R-:W-:Y:S02]  /*17740*/  FSEL R27, R62, -INF , P3 ;  /* 0xff8000003e1b7808 */ /* 0x004fe40001800000 */
[C---:B------:R-:W-:Y:S02]  /*17750*/  ISETP.GT.AND P3, PT, R32.reuse, 0x50, PT ;  /* 0x000000502000780c */ /* 0x040fe40003f64270 */
[----:B------:R-:W-:Y:S01]  /*17760*/  FMNMX.FTZ R34, R27, R34, !PT ;  /* 0x000000221b227209 */ /* 0x000fe20007810000 */
[----:B------:R-:W2:Y:S01]  /*17770*/  MUFU.TANH R43, R74 ;  /* 0x0000004a002b7308 */ /* 0x000ea20000002400 */
[----:B------:R-:W-:Y:S02]  /*17780*/  ISETP.GT.AND P4, PT, R32, 0x51, PT ;  /* 0x000000512000780c */ /* 0x000fe40003f84270 */
[----:B-1----:R-:W-:-:S02]  /*17790*/  FSEL R35, R66, -INF , P3 ;  /* 0xff80000042237808 */ /* 0x002fc40001800000 */
[----:B------:R-:W-:Y:S01]  /*177a0*/  FMNMX.FTZ R34, R31, R34, !PT ;  /* 0x000000221f227209 */ /* 0x000fe20007810000 */
[C---:B------:R-:W-:Y:S01]  /*177b0*/  FMUL.FTZ R20, R2.reuse, R45 ;  /* 0x0000002d02147220 */ /* 0x040fe20000410000 */
[----:B------:R-:W-:Y:S01]  /*177c0*/  FMUL.FTZ R78, R2, R78 ;  /* 0x0000004e024e7220 */ /* 0x000fe20000410000 */
[----:B------:R-:W1:Y:S01]  /*177d0*/  MUFU.TANH R45, R75 ;  /* 0x0000004b002d7308 */ /* 0x000e620000002400 */
[----:B------:R-:W-:Y:S02]  /*177e0*/  ISETP.GT.AND P3, PT, R32, 0x58, PT ;  /* 0x000000582000780c */ /* 0x000fe40003f64270 */
[----:B------:R-:W-:Y:S02]  /*177f0*/  FSEL R37, R37, -INF , P4 ;  /* 0xff80000025257808 */ /* 0x000fe40002000000 */
[----:B------:R-:W-:Y:S01]  /*17800*/  FMNMX.FTZ R34, R35, R34, !PT ;  /* 0x0000002223227209 */ /* 0x000fe20007810000 */
[----:B------:R-:W-:Y:S01]  /*17810*/  FMUL.FTZ R79, R2, R79 ;  /* 0x0000004f024f7220 */ /* 0x000fe20000410000 */
[----:B------:R-:W-:Y:S01]  /*17820*/  ISETP.GT.AND P4, PT, R32, 0x59, PT ;  /* 0x000000592000780c */ /* 0x000fe20003f84270 */
[----:B------:R-:W3:Y:S01]  /*17830*/  MUFU.TANH R47, R78 ;  /* 0x0000004e002f7308 */ /* 0x000ee20000002400 */
[----:B0-----:R-:W-:-:S02]  /*17840*/  FSEL R39, R39, -INF , P3 ;  /* 0xff80000027277808 */ /* 0x001fc40001800000 */
[----:B------:R-:W-:Y:S01]  /*17850*/  FMNMX.FTZ R34, R37, R34, !PT ;  /* 0x0000002225227209 */ /* 0x000fe20007810000 */
[----:B------:R-:W-:Y:S01]  /*17860*/  FMUL.FTZ R82, R2, R82 ;  /* 0x0000005202527220 */ /* 0x000fe20000410000 */
[----:B------:R-:W-:Y:S01]  /*17870*/  ISETP.GT.AND P3, PT, R32, 0x60, PT ;  /* 0x000000602000780c */ /* 0x000fe20003f64270 */
[C---:B------:R-:W-:Y:S01]  /*17880*/  FMUL.FTZ R5, R2.reuse, R28 ;  /* 0x0000001c02057220 */ /* 0x040fe20000410000 */
[----:B----4-:R-:W-:Y:S01]  /*17890*/  FSEL R41, R41, -INF , P4 ;  /* 0xff80000029297808 */ /* 0x010fe20002000000 */
[----:B------:R-:W0:Y:S01]  /*178a0*/  MUFU.TANH R51, R79 ;  /* 0x0000004f00337308 */ /* 0x000e220000002400 */
[----:B------:R-:W-:Y:S01]  /*178b0*/  FMNMX.FTZ R34, R39, R34, !PT ;  /* 0x0000002227227209 */ /* 0x000fe20007810000 */
[C---:B------:R-:W-:Y:S01]  /*178c0*/  FMUL.FTZ R28, R2.reuse, R53 ;  /* 0x00000035021c7220 */ /* 0x040fe20000410000 */
[----:B------:R-:W-:Y:S01]  /*178d0*/  FMUL.FTZ R83, R2, R83 ;  /* 0x0000005302537220 */ /* 0x000fe20000410000 */
[----:B------:R-:W-:Y:S01]  /*178e0*/  ISETP.GT.AND P4, PT, R32, 0x61, PT ;  /* 0x000000612000780c */ /* 0x000fe20003f84270 */
[----:B------:R-:W-:Y:S01]  /*178f0*/  FMUL.FTZ R8, R2, R29 ;  /* 0x0000001d02087220 */ /* 0x000fe20000410000 */
[----:B--2---:R-:W-:-:S02]  /*17900*/  FSEL R43, R43, -INF , P3 ;  /* 0xff8000002b2b7808 */ /* 0x004fc40001800000 */
[----:B------:R-:W2:Y:S01]  /*17910*/  MUFU.TANH R53, R82 ;  /* 0x0000005200357308 */ /* 0x000ea20000002400 */
[----:B------:R-:W-:Y:S01]  /*17920*/  FMNMX.FTZ R34, R41, R34, !PT ;  /* 0x0000002229227209 */ /* 0x000fe20007810000 */
[C---:B------:R-:W-:Y:S01]  /*17930*/  FMUL.FTZ R86, R2.reuse, R86 ;  /* 0x0000005602567220 */ /* 0x040fe20000410000 */
[----:B------:R-:W-:Y:S01]  /*17940*/  FMUL.FTZ R29, R2, R57 ;  /* 0x00000039021d7220 */ /* 0x000fe20000410000 */
[----:B------:R-:W-:Y:S02]  /*17950*/  ISETP.GT.AND P3, PT, R32, 0x68, PT ;  /* 0x000000682000780c */ /* 0x000fe40003f64270 */
[----:B-1----:R-:W-:Y:S02]  /*17960*/  FSEL R45, R45, -INF , P4 ;  /* 0xff8000002d2d7808 */ /* 0x002fe40002000000 */
[----:B------:R-:W1:Y:S01]  /*17970*/  MUFU.TANH R57, R83 ;  /* 0x0000005300397308 */ /* 0x000e620000002400 */
[----:B------:R-:W-:Y:S01]  /*17980*/  FMNMX.FTZ R34, R43, R34, !PT ;  /* 0x000000222b227209 */ /* 0x000fe20007810000 */
[----:B------:R-:W-:Y:S01]  /*17990*/  FMUL.FTZ R87, R2, R87 ;  /* 0x0000005702577220 */ /* 0x000fe20000410000 */
[----:B------:R-:W-:-:S02]  /*179a0*/  ISETP.GT.AND P4, PT, R32, 0x69, PT ;  /* 0x000000692000780c */ /* 0x000fc40003f84270 */
[----:B---3--:R-:W-:Y:S02]  /*179b0*/  FSEL R47, R47, -INF , P3 ;  /* 0xff8000002f2f7808 */ /* 0x008fe40001800000 */
[----:B------:R-:W-:Y:S01]  /*179c0*/  FMNMX.FTZ R34, R45, R34, !PT ;  /* 0x000000222d227209 */ /* 0x000fe20007810000 */
[----:B------:R-:W3:Y:S01]  /*179d0*/  MUFU.TANH R86, R86 ;  /* 0x0000005600567308 */ /* 0x000ee20000002400 */
[----:B------:R-:W-:Y:S02]  /*179e0*/  ISETP.GT.AND P3, PT, R32, 0x70, PT ;  /* 0x000000702000780c */ /* 0x000fe40003f64270 */
[----:B0-----:R-:W-:Y:S02]  /*179f0*/  FSEL R51, R51, -INF , P4 ;  /* 0xff80000033337808 */ /* 0x001fe40002000000 */
[----:B------:R-:W-:-:S03]  /*17a00*/  FMNMX.FTZ R34, R47, R34, !PT ;  /* 0x000000222f227209 */ /* 0x000fc60007810000 */
[----:B------:R-:W0:Y:S01]  /*17a10*/  MUFU.TANH R59, R87 ;  /* 0x00000057003b7308 */ /* 0x000e220000002400 */
[C---:B------:R-:W-:Y:S02]  /*17a20*/  ISETP.GT.AND P4, PT, R32.reuse, 0x71, PT ;  /* 0x000000712000780c */ /* 0x040fe40003f84270 */
[----:B--2---:R-:W-:Y:S02]  /*17a30*/  FSEL R53, R53, -INF , P3 ;  /* 0xff80000035357808 */ /* 0x004fe40001800000 */
[----:B------:R-:W-:Y:S02]  /*17a40*/  FMNMX.FTZ R34, R51, R34, !PT ;  /* 0x0000002233227209 */ /* 0x000fe40007810000 */
[----:B------:R-:W-:Y:S02]  /*17a50*/  ISETP.GT.AND P3, PT, R32, 0x78, PT ;  /* 0x000000782000780c */ /* 0x000fe40003f64270 */
[----:B-1----:R-:W-:Y:S02]  /*17a60*/  FSEL R57, R57, -INF , P4 ;  /* 0xff80000039397808 */ /* 0x002fe40002000000 */
[----:B------:R-:W-:-:S02]  /*17a70*/  FMNMX.FTZ R34, R53, R34, !PT ;  /* 0x0000002235227209 */ /* 0x000fc40007810000 */
[----:B------:R-:W-:Y:S01]  /*17a80*/  ISETP.GT.AND P4, PT, R32, 0x79, PT ;  /* 0x000000792000780c */ /* 0x000fe20003f84270 */
[----:B------:R-:W-:Y:S01]  /*17a90*/  FMUL.FTZ R32, R2, R61 ;  /* 0x0000003d02207220 */ /* 0x000fe20000410000 */
[----:B---3--:R-:W-:Y:S02]  /*17aa0*/  FSEL R61, R86, -INF , P3 ;  /* 0xff800000563d7808 */ /* 0x008fe40001800000 */
[----:B------:R-:W-:Y:S02]  /*17ab0*/  FMNMX.FTZ R34, R57, R34, !PT ;  /* 0x0000002239227209 */ /* 0x000fe40007810000 */
[----:B0-----:R-:W-:Y:S02]  /*17ac0*/  FSEL R59, R59, -INF , P4 ;  /* 0xff8000003b3b7808 */ /* 0x001fe40002000000 */
[----:B------:R-:W-:-:S04]  /*17ad0*/  FMNMX.FTZ R34, R61, R34, !PT ;  /* 0x000000223d227209 */ /* 0x000fc80007810000 */
[----:B------:R-:W-:-:S05]  /*17ae0*/  FMNMX.FTZ R34, R59, R34, !PT ;  /* 0x000000223b227209 */ /* 0x000fca0007810000 */
[----:B------:R-:W0:Y:S01]  /*17af0*/  SHFL.BFLY PT, R75, R34, 0x2, 0x1f ;  /* 0x0c401f00224b7f89 */ /* 0x000e2200000e0000 */
[----:B------:R-:W-:Y:S02]  /*17b00*/  FMUL.FTZ R9, R2, R36 ;  /* 0x0000002402097220 */ /* 0x000fe40000410000 */
[----:B------:R1:W-:Y:S02]  /*17b10*/  MUFU.TANH R36, R32 ;  /* 0x0000002000247308 */ /* 0x0003e40000002400 */
[----:B-1----:R-:W1:Y:S01]  /*17b20*/  SHFL.IDX PT, R32, R26, RZ, 0x1c1f ;  /* 0x001c1fff1a207589 */ /* 0x002e6200000e0000 */
[----:B0-----:R-:W-:-:S05]  /*17b30*/  FMNMX.FTZ R75, R34, R75, !PT ;  /* 0x0000004b224b7209 */ /* 0x001fca0007810000 */
[----:B------:R-:W0:Y:S01]  /*17b40*/  SHFL.BFLY PT, R34, R75, 0x1, 0x1f ;  /* 0x0c201f004b227f89 */ /* 0x000e2200000e0000 */
[----:B------:R-:W-:Y:S01]  /*17b50*/  FMUL.FTZ R4, R2, R25 ;  /* 0x0000001902047220 */ /* 0x000fe20000410000 */
[----:B------:R-:W-:Y:S01]  /*17b60*/  MUFU.TANH R3, R3 ;  /* 0x0000000300037308 */ /* 0x000fe20000002400 */
[----:B------:R-:W-:-:S07]  /*17b70*/  IMAD.U32 R164, RZ, RZ, UR6 ;  /* 0x00000006ffa47e24 */ /* 0x000fce000f8e00ff */
[----:B------:R-:W2:Y:S01]  /*17b80*/  MUFU.TANH R4, R4 ;  /* 0x0000000400047308 */ /* 0x000ea20000002400 */
[----:B-1----:R-:W-:-:S07]  /*17b90*/  VIADDMNMX R32, R32, R55, R30, PT ;  /* 0x0000003720207246 */ /* 0x002fce000380011e */
[----:B------:R-:W1:Y:S01]  /*17ba0*/  MUFU.TANH R5, R5 ;  /* 0x0000000500057308 */ /* 0x000e620000002400 */
[----:B0-----:R-:W-:-:S07]  /*17bb0*/  FMNMX.FTZ R165, R75, R34, !PT ;  /* 0x000000224ba57209 */ /* 0x001fce0007810000 */
[----:B------:R-:W-:Y:S01]  /*17bc0*/  MUFU.TANH R8, R8 ;  /* 0x0000000800087308 */ /* 0x000fe20000002400 */
[----:B------:R-:W-:Y:S01]  /*17bd0*/  FMUL.FTZ R73, R2, R73 ;  /* 0x0000004902497220 */ /* 0x000fe20000410000 */
[C---:B------:R-:W-:Y:S01]  /*17be0*/  FSETP.NEU.FTZ.AND P3, PT, R165.reuse, -INF , PT ;  /* 0xff800000a500780b */ /* 0x040fe20003f7d000 */
[----:B------:R-:W-:-:S01]  /*17bf0*/  FFMA.FTZ R42, R165, R164, -8 ;  /* 0xc1000000a52a7423 */ /* 0x000fc200000100a4 */
[C---:B------:R-:W-:Y:S02]  /*17c00*/  ISETP.GT.AND P4, PT, R32.reuse, RZ, PT ;  /* 0x000000ff2000720c */ /* 0x040fe40003f84270 */
[----:B------:R-:W-:Y:S02]  /*17c10*/  ISETP.GT.AND P5, PT, R32, 0x1, PT ;  /* 0x000000012000780c */ /* 0x000fe40003fa4270 */
[----:B------:R-:W0:Y:S01]  /*17c20*/  MUFU.TANH R7, R7 ;  /* 0x0000000700077308 */ /* 0x000e220000002400 */
[C---:B------:R-:W-:Y:S01]  /*17c30*/  FMUL.FTZ R14, R2.reuse, R44 ;  /* 0x0000002c020e7220 */ /* 0x040fe20000410000 */
[----:B------:R-:W-:Y:S01]  /*17c40*/  FMUL.FTZ R65, R2, R65 ;  /* 0x0000004102417220 */ /* 0x000fe20000410000 */
[----:B------:R-:W-:-:S02]  /*17c50*/  FSEL R42, R42, RZ, P3 ;  /* 0x000000ff2a2a7208 */ /* 0x000fc40001800000 */
[----:B------:R-:W-:Y:S02]  /*17c60*/  ISETP.GT.AND P3, PT, R32, 0x8, PT ;  /* 0x000000082000780c */ /* 0x000fe40003f64270 */
[----:B--2---:R-:W-:Y:S01]  /*17c70*/  FSEL R44, R4, -INF , P5 ;  /* 0xff800000042c7808 */ /* 0x004fe20002800000 */
[----:B------:R-:W-:Y:S01]  /*17c80*/  MUFU.TANH R10, R10 ;  /* 0x0000000a000a7308 */ /* 0x000fe20000002400 */
[C---:B------:R-:W-:Y:S01]  /*17c90*/  FMUL.FTZ R69, R2.reuse, R69 ;  /* 0x0000004502457220 */ /* 0x040fe20000410000 */
[----:B------:R-:W-:-:S06]  /*17ca0*/  FMUL.FTZ R11, R2, R40 ;  /* 0x00000028020b7220 */ /* 0x000fcc0000410000 */
[----:B------:R2:W-:Y:S02]  /*17cb0*/  MUFU.TANH R46, R73 ;  /* 0x00000049002e7308 */ /* 0x0005e40000002400 */
[----:B--2---:R-:W-:-:S06]  /*17cc0*/  FSEL R73, R3, -INF , P4 ;  /* 0xff80000003497808 */ /* 0x004fcc0002000000 */
[----:B------:R-:W2:Y:S01]  /*17cd0*/  MUFU.TANH R9, R9 ;  /* 0x0000000900097308 */ /* 0x000ea20000002400 */
[----:B------:R-:W-:Y:S02]  /*17ce0*/  ISETP.GT.AND P4, PT, R32, 0x9, PT ;  /* 0x000000092000780c */ /* 0x000fe40003f84270 */
[----:B------:R-:W-:-:S05]  /*17cf0*/  FMNMX.FTZ R30, R73, R44, !PT ;  /* 0x0000002c491e7209 */ /* 0x000fca0007810000 */
[----:B------:R1:W-:Y:S01]  /*17d00*/  MUFU.TANH R38, R65 ;  /* 0x0000004100267308 */ /* 0x0003e20000002400 */
[----:B------:R-:W-:Y:S01]  /*17d10*/  FMUL.FTZ R77, R2, R77 ;  /* 0x0000004d024d7220 */ /* 0x000fe20000410000 */
[----:B-1----:R-:W-:-:S06]  /*17d20*/  FSEL R65, R5, -INF , P3 ;  /* 0xff80000005417808 */ /* 0x002fcc0001800000 */
[----:B------:R-:W-:Y:S01]  /*17d30*/  MUFU.TANH R12, R12 ;  /* 0x0000000c000c7308 */ /* 0x000fe20000002400 */
[----:B------:R-:W-:Y:S02]  /*17d40*/  ISETP.GT.AND P3, PT, R32, 0x10, PT ;  /* 0x000000102000780c */ /* 0x000fe40003f64270 */
[----:B------:R-:W-:-:S05]  /*17d50*/  FMNMX.FTZ R30, R65, R30, !PT ;  /* 0x0000001e411e7209 */ /* 0x000fca0007810000 */
[----:B------:R1:W-:Y:S01]  /*17d60*/  MUFU.TANH R40, R69 ;  /* 0x0000004500287308 */ /* 0x0003e20000002400 */
[----:B0-----:R-:W-:Y:S01]  /*17d70*/  FSEL R75, R7, -INF , P3 ;  /* 0xff800000074b7808 */ /* 0x001fe20001800000 */
[----:B------:R-:W-:Y:S01]  /*17d80*/  FMUL.FTZ R15, R2, R48 ;  /* 0x00000030020f7220 */ /* 0x000fe20000410000 */
[----:B-1----:R-:W-:-:S05]  /*17d90*/  FSEL R69, R8, -INF , P4 ;  /* 0xff80000008457808 */ /* 0x002fca0002000000 */
[----:B------:R-:W0:Y:S01]  /*17da0*/  MUFU.TANH R11, R11 ;  /* 0x0000000b000b7308 */ /* 0x000e220000002400 */
[C---:B------:R-:W-:Y:S02]  /*17db0*/  ISETP.GT.AND P4, PT, R32.reuse, 0x11, PT ;  /* 0x000000112000780c */ /* 0x040fe40003f84270 */
[----:B------:R-:W-:Y:S02]  /*17dc0*/  FMNMX.FTZ R30, R69, R30, !PT ;  /* 0x0000001e451e7209 */ /* 0x000fe40007810000 */
[----:B------:R-:W-:Y:S02]  /*17dd0*/  ISETP.GT.AND P3, PT, R32, 0x18, PT ;  /* 0x000000182000780c */ /* 0x000fe40003f64270 */
[----:B------:R-:W-:Y:S01]  /*17de0*/  FMNMX.FTZ R30, R75, R30, !PT ;  /* 0x0000001e4b1e7209 */ /* 0x000fe20007810000 */
[----:B------:R-:W-:Y:S01]  /*17df0*/  MUFU.TANH R13, R13 ;  /* 0x0000000d000d7308 */ /* 0x000fe20000002400 */
[----:B------:R-:W-:Y:S01]  /*17e00*/  FMUL.FTZ R81, R2, R81 ;  /* 0x0000005102517220 */ /* 0x000fe20000410000 */
[----:B--2---:R-:W-:-:S06]  /*17e10*/  FSEL R79, R9, -INF , P3 ;  /* 0xff800000094f7808 */ /* 0x004fcc0001800000 */
[----:B------:R1:W-:Y:S01]  /*17e20*/  MUFU.TANH R48, R77 ;  /* 0x0000004d00307308 */ /* 0x0003e20000002400 */
[----:B------:R-:W-:Y:S02]  /*17e30*/  ISETP.GT.AND P3, PT, R32, 0x20, PT ;  /* 0x000000202000780c */ /* 0x000fe40003f64270 */
[----:B-1----:R-:W-:-:S05]  /*17e40*/  FSEL R77, R10, -INF , P4 ;  /* 0xff8000000a4d7808 */ /* 0x002fca0002000000 */
[----:B------:R-:W1:Y:S01]  /*17e50*/  MUFU.TANH R14, R14 ;  /* 0x0000000e000e7308 */ /* 0x000e620000002400 */
[----:B------:R-:W-:Y:S02]  /*17e60*/  ISETP.GT.AND P4, PT, R32, 0x19, PT ;  /* 0x000000192000780c */ /* 0x000fe40003f84270 */
[----:B------:R-:W-:Y:S01]  /*17e70*/  FMNMX.FTZ R30, R77, R30, !PT ;  /* 0x0000001e4d1e7209 */ /* 0x000fe20007810000 */
[----:B------:R-:W-:-:S03]  /*17e80*/  FMUL.FTZ R85, R2, R85 ;  /* 0x0000005502557220 */ /* 0x000fc60000410000 */
[----:B------:R-:W-:Y:S01]  /*17e90*/  FMNMX.FTZ R30, R79, R30, !PT ;  /* 0x0000001e4f1e7209 */ /* 0x000fe20007810000 */
[----:B------:R-:W2:Y:S01]  /*17ea0*/  MUFU.TANH R20, R20 ;  /* 0x0000001400147308 */ /* 0x000ea20000002400 */
[----:B0-----:R-:W-:Y:S01]  /*17eb0*/  FSEL R83, R11, -INF , P3 ;  /* 0xff8000000b537808 */ /* 0x001fe20001800000 */
[----:B------:R-:W-:-:S06]  /*17ec0*/  FMUL.FTZ R21, R2, R52 ;  /* 0x0000003402157220 */ /* 0x000fcc0000410000 */
[----:B------:R0:W-:Y:S01]  /*17ed0*/  MUFU.TANH R50, R81 ;  /* 0x0000005100327308 */ /* 0x0001e20000002400 */
[----:B------:R-:W-:Y:S02]  /*17ee0*/  ISETP.GT.AND P3, PT, R32, 0x28, PT ;  /* 0x000000282000780c */ /* 0x000fe40003f64270 */
[----:B0-----:R-:W-:-:S05]  /*17ef0*/  FSEL R81, R12, -INF , P4 ;  /* 0xff8000000c517808 */ /* 0x001fca0002000000 */
[----:B------:R-:W0:Y:S01]  /*17f00*/  MUFU.TANH R15, R15 ;  /* 0x0000000f000f7308 */ /* 0x000e220000002400 */
[----:B------:R-:W-:Y:S02]  /*17f10*/  ISETP.GT.AND P4, PT, R32, 0x21, PT ;  /* 0x000000212000780c */ /* 0x000fe40003f84270 */
[----:B------:R-:W-:-:S04]  /*17f20*/  FMNMX.FTZ R30, R81, R30, !PT ;  /* 0x0000001e511e7209 */ /* 0x000fc80007810000 */
[----:B------:R-:W-:Y:S01]  /*17f30*/  FMNMX.FTZ R30, R83, R30, !PT ;  /* 0x0000001e531e7209 */ /* 0x000fe20007810000 */
[----:B------:R-:W3:Y:S01]  /*17f40*/  MUFU.TANH R24, R24 ;  /* 0x0000001800187308 */ /* 0x000ee20000002400 */
[----:B-1----:R-:W-:Y:S01]  /*17f50*/  FSEL R87, R14, -INF , P3 ;  /* 0xff8000000e577808 */ /* 0x002fe20001800000 */
[----:B------:R-:W-:-:S06]  /*17f60*/  FMUL.FTZ R25, R2, R56 ;  /* 0x0000003802197220 */ /* 0x000fcc0000410000 */
[----:B------:R1:W-:Y:S01]  /*17f70*/  MUFU.TANH R34, R85 ;  /* 0x0000005500227308 */ /* 0x0003e20000002400 */
[----:B------:R-:W-:-:S01]  /*17f80*/  FFMA.FTZ R10, R99, R164, -R42 ;  /* 0x000000a4630a7223 */ /* 0x000fc2000001082a */
[----:B-1----:R-:W-:-:S06]  /*17f90*/  FSEL R85, R13, -INF , P4 ;  /* 0xff8000000d557808 */ /* 0x002fcc0002000000 */
[----:B------:R-:W1:Y:S01]  /*17fa0*/  MUFU.TANH R21, R21 ;  /* 0x0000001500157308 */ /* 0x000e620000002400 */
[C---:B------:R-:W-:Y:S02]  /*17fb0*/  ISETP.GT.AND P4, PT, R32.reuse, 0x29, PT ;  /* 0x000000292000780c */ /* 0x040fe40003f84270 */
[----:B------:R-:W-:Y:S02]  /*17fc0*/  FMNMX.FTZ R30, R85, R30, !PT ;  /* 0x0000001e551e7209 */ /* 0x000fe40007810000 */
[----:B------:R-:W-:Y:S02]  /*17fd0*/  ISETP.GT.AND P3, PT, R32, 0x30, PT ;  /* 0x000000302000780c */ /* 0x000fe40003f64270 */
[----:B--2---:R-:W-:Y:S01]  /*17fe0*/  FSEL R99, R20, -INF , P4 ;  /* 0xff80000014637808 */ /* 0x004fe20002000000 */
[----:B------:R-:W2:Y:S01]  /*17ff0*/  MUFU.TANH R28, R28 ;  /* 0x0000001c001c7308 */ /* 0x000ea20000002400 */
[----:B------:R-:W-:Y:S01]  /*18000*/  FMNMX.FTZ R30, R87, R30, !PT ;  /* 0x0000001e571e7209 */ /* 0x000fe20007810000 */
[----:B------:R-:W-:Y:S01]  /*18010*/  FFMA.FTZ R7, R101, R164, -R42 ;  /* 0x000000a465077223 */ /* 0x000fe2000001082a */
[----:B------:R-:W-:Y:S01]  /*18020*/  ISETP.GT.AND P4, PT, R32, 0x31, PT ;  /* 0x000000312000780c */ /* 0x000fe20003f84270 */
[----:B------:R-:W-:Y:S01]  /*18030*/  FMUL.FTZ R60, R2, R60 ;  /* 0x0000003c023c7220 */ /* 0x000fe20000410000 */
[----:B0-----:R-:W-:-:S02]  /*18040*/  FSEL R101, R15, -INF , P3 ;  /* 0xff8000000f657808 */ /* 0x001fc40001800000 */
[----:B------:R-:W-:Y:S01]  /*18050*/  FMNMX.FTZ R30, R99, R30, !PT ;  /* 0x0000001e631e7209 */ /* 0x000fe20007810000 */
[----:B------:R-:W0:Y:S01]  /*18060*/  MUFU.TANH R25, R25 ;  /* 0x0000001900197308 */ /* 0x000e220000002400 */
[----:B------:R-:W-:-:S01]  /*18070*/  FFMA.FTZ R225, R97, R164, -R42 ;  /* 0x000000a461e17223 */ /* 0x000fc2000001082a */
[----:B------:R-:W-:Y:S02]  /*18080*/  ISETP.GT.AND P3, PT, R32, 0x38, PT ;  /* 0x000000382000780c */ /* 0x000fe40003f64270 */
[----:B---3--:R-:W-:Y:S02]  /*18090*/  FSEL R97, R24, -INF , P4 ;  /* 0xff80000018617808 */ /* 0x008fe40002000000 */
[----:B------:R-:W-:Y:S02]  /*180a0*/  FMNMX.FTZ R30, R101, R30, !PT ;  /* 0x0000001e651e7209 */ /* 0x000fe40007810000 */
[----:B------:R-:W3:Y:S01]  /*180b0*/  MUFU.TANH R29, R29 ;  /* 0x0000001d001d7308 */ /* 0x000ee20000002400 */
[----:B------:R-:W-:-:S01]  /*180c0*/  FFMA.FTZ R8, R103, R164, -R42 ;  /* 0x000000a467087223 */ /* 0x000fc2000001082a */
[----:B------:R-:W-:Y:S01]  /*180d0*/  ISETP.GT.AND P4, PT, R32, 0x39, PT ;  /* 0x000000392000780c */ /* 0x000fe20003f84270 */
[----:B------:R-:W-:Y:S01]  /*180e0*/  FMUL.FTZ R64, R2, R64 ;  /* 0x0000004002407220 */ /* 0x000fe20000410000 */
[----:B-1----:R-:W-:-:S02]  /*180f0*/  FSEL R103, R21, -INF , P3 ;  /* 0xff80000015677808 */ /* 0x002fc40001800000 */
[----:B------:R-:W-:Y:S02]  /*18100*/  FMNMX.FTZ R30, R97, R30, !PT ;  /* 0x0000001e611e7209 */ /* 0x000fe40007810000 */
[----:B------:R-:W1:Y:S01]  /*18110*/  MUFU.TANH R60, R60 ;  /* 0x0000003c003c7308 */ /* 0x000e620000002400 */
[----:B------:R-:W-:-:S01]  /*18120*/  FFMA.FTZ R12, R95, R164, -R42 ;  /* 0x000000a45f0c7223 */ /* 0x000fc2000001082a */
[----:B------:R-:W-:Y:S02]  /*18130*/  ISETP.GT.AND P3, PT, R32, 0x40, PT ;  /* 0x000000402000780c */ /* 0x000fe40003f64270 */
[----:B--2---:R-:W-:Y:S02]  /*18140*/  FSEL R95, R28, -INF , P4 ;  /* 0xff8000001c5f7808 */ /* 0x004fe40002000000 */
[----:B------:R-:W-:Y:S01]  /*18150*/  FMNMX.FTZ R30, R103, R30, !PT ;  /* 0x0000001e671e7209 */ /* 0x000fe20007810000 */
[----:B------:R-:W-:-:S01]  /*18160*/  FFMA.FTZ R5, R105, R164, -R42 ;  /* 0x000000a469057223 */ /* 0x000fc2000001082a */
[----:B------:R-:W2:Y:S01]  /*18170*/  MUFU.TANH R64, R64 ;  /* 0x0000004000407308 */ /* 0x000ea20000002400 */
[----:B------:R-:W-:Y:S01]  /*18180*/  ISETP.GT.AND P4, PT, R32, 0x41, PT ;  /* 0x000000412000780c */ /* 0x000fe20003f84270 */
[----:B------:R-:W-:Y:S01]  /*18190*/  FMUL.FTZ R68, R2, R68 ;  /* 0x0000004402447220 */ /* 0x000fe20000410000 */
[----:B0-----:R-:W-:-:S02]  /*181a0*/  FSEL R105, R25, -INF , P3 ;  /* 0xff80000019697808 */ /* 0x001fc40001800000 */
[----:B------:R-:W-:Y:S01]  /*181b0*/  FMNMX.FTZ R30, R95, R30, !PT ;  /* 0x0000001e5f1e7209 */ /* 0x000fe20007810000 */
[----:B------:R-:W-:-:S01]  /*181c0*/  FFMA.FTZ R9, R93, R164, -R42 ;  /* 0x000000a45d097223 */ /* 0x000fc2000001082a */
[----:B------:R-:W-:Y:S02]  /*181d0*/  ISETP.GT.AND P3, PT, R32, 0x48, PT ;  /* 0x000000482000780c */ /* 0x000fe40003f64270 */
[----:B---3--:R-:W-:Y:S02]  /*181e0*/  FSEL R93, R29, -INF , P4 ;  /* 0xff8000001d5d7808 */ /* 0x008fe40002000000 */
[----:B------:R-:W-:Y:S01]  /*181f0*/  FMNMX.FTZ R30, R105, R30, !PT ;  /* 0x0000001e691e7209 */ /* 0x000fe20007810000 */
[----:B------:R-:W0:Y:S01]  /*18200*/  MUFU.TANH R68, R68 ;  /* 0x0000004400447308 */ /* 0x000e220000002400 */
[----:B------:R-:W-:-:S01]  /*18210*/  FFMA.FTZ R4, R107, R164, -R42 ;  /* 0x000000a46b047223 */ /* 0x000fc2000001082a */
[----:B------:R-:W-:Y:S01]  /*18220*/  ISETP.GT.AND P4, PT, R32, 0x49, PT ;  /* 0x000000492000780c */ /* 0x000fe20003f84270 */
[----:B------:R-:W-:Y:S01]  /*18230*/  FMUL.FTZ R72, R2, R72 ;  /* 0x0000004802487220 */ /* 0x000fe20000410000 */
[----:B-1----:R-:W-:-:S02]  /*18240*/  FSEL R107, R60, -INF , P3 ;  /* 0xff8000003c6b7808 */ /* 0x002fc40001800000 */
[----:B------:R-:W-:Y:S01]  /*18250*/  FMNMX.FTZ R30, R93, R30, !PT ;  /* 0x0000001e5d1e7209 */ /* 0x000fe20007810000 */
[-CC-:B------:R-:W-:Y:S01]  /*18260*/  FFMA.FTZ R109, R109, R164.reuse, -R42.reuse ;  /* 0x000000a46d6d7223 */ /* 0x180fe2000001082a */
[----:B------:R-:W-:-:S01]  /*18270*/  FFMA.FTZ R14, R91, R164, -R42 ;  /* 0x000000a45b0e7223 */ /* 0x000fc2000001082a */
[----:B------:R-:W-:Y:S02]  /*18280*/  ISETP.GT.AND P3, PT, R32, 0x50, PT ;  /* 0x000000502000780c */ /* 0x000fe40003f64270 */
[----:B------:R-:W-:Y:S02]  /*18290*/  FSEL R91, R36, -INF , P4 ;  /* 0xff800000245b7808 */ /* 0x000fe40002000000 */
[----:B------:R-:W-:Y:S01]  /*182a0*/  FMNMX.FTZ R30, R107, R30, !PT ;  /* 0x0000001e6b1e7209 */ /* 0x000fe20007810000 */
[----:B------:R-:W1:Y:S01]  /*182b0*/  MUFU.TANH R72, R72 ;  /* 0x0000004800487308 */ /* 0x000e620000002400 */
[----:B------:R-:W-:Y:S01]  /*182c0*/  ISETP.GT.AND P4, PT, R32, 0x51, PT ;  /* 0x000000512000780c */ /* 0x000fe20003f84270 */
[----:B------:R-:W-:Y:S01]  /*182d0*/  FMUL.FTZ R76, R2, R76 ;  /* 0x0000004c024c7220 */ /* 0x000fe20000410000 */
[----:B------:R-:W-:Y:S01]  /*182e0*/  FMNMX.FTZ R30, R91, R30, !PT ;  /* 0x0000001e5b1e7209 */ /* 0x000fe20007810000 */
[----:B------:R-:W-:-:S04]  /*182f0*/  FFMA.FTZ R111, R111, R164, -R42 ;  /* 0x000000a46f6f7223 */ /* 0x000fc8000001082a */
[----:B------:R2:W-:Y:S01]  /*18300*/  MUFU.EX2 R3, R109 ;  /* 0x0000006d00037308 */ /* 0x0005e20000000800 */
[----:B------:R-:W-:-:S01]  /*18310*/  FFMA.FTZ R227, R89, R164, -R42 ;  /* 0x000000a459e37223 */ /* 0x000fc2000001082a */
[----:B------:R-:W-:Y:S02]  /*18320*/  FSEL R89, R38, -INF , P4 ;  /* 0xff80000026597808 */ /* 0x000fe40002000000 */
[----:B--2---:R-:W-:Y:S02]  /*18330*/  FSEL R109, R64, -INF , P3 ;  /* 0xff800000406d7808 */ /* 0x004fe40001800000 */
[C---:B------:R-:W-:Y:S02]  /*18340*/  ISETP.GT.AND P3, PT, R32.reuse, 0x58, PT ;  /* 0x000000582000780c */ /* 0x040fe40003f64270 */
[----:B------:R-:W-:Y:S01]  /*18350*/  FMNMX.FTZ R30, R109, R30, !PT ;  /* 0x0000001e6d1e7209 */ /* 0x000fe20007810000 */
[----:B------:R-:W2:Y:S01]  /*18360*/  MUFU.TANH R76, R76 ;  /* 0x0000004c004c7308 */ /* 0x000ea20000002400 */
[----:B------:R-:W-:Y:S01]  /*18370*/  ISETP.GT.AND P4, PT, R32, 0x59, PT ;  /* 0x000000592000780c */ /* 0x000fe20003f84270 */
[----:B------:R-:W-:Y:S01]  /*18380*/  FMUL.FTZ R80, R2, R80 ;  /* 0x0000005002507220 */ /* 0x000fe20000410000 */
[----:B------:R-:W-:Y:S01]  /*18390*/  FMNMX.FTZ R30, R89, R30, !PT ;  /* 0x0000001e591e7209 */ /* 0x000fe20007810000 */
[----:B------:R-:W-:-:S04]  /*183a0*/  FFMA.FTZ R113, R113, R164, -R42 ;  /* 0x000000a471717223 */ /* 0x000fc8000001082a */
[----:B------:R0:W-:Y:S01]  /*183b0*/  MUFU.EX2 R55, R111 ;  /* 0x0000006f00377308 */ /* 0x0001e20000000800 */
[----:B------:R-:W-:-:S01]  /*183c0*/  FFMA.FTZ R20, R71, R164, -R42 ;  /* 0x000000a447147223 */ /* 0x000fc2000001082a */
[----:B------:R-:W-:Y:S02]  /*183d0*/  FSEL R71, R40, -INF , P4 ;  /* 0xff80000028477808 */ /* 0x000fe40002000000 */
[----:B0-----:R-:W-:Y:S02]  /*183e0*/  FSEL R111, R68, -INF , P3 ;  /* 0xff800000446f7808 */ /* 0x001fe40001800000 */
[C---:B------:R-:W-:Y:S02]  /*183f0*/  ISETP.GT.AND P3, PT, R32.reuse, 0x60, PT ;  /* 0x000000602000780c */ /* 0x040fe40003f64270 */
[----:B------:R-:W-:Y:S01]  /*18400*/  FMNMX.FTZ R30, R111, R30, !PT ;  /* 0x0000001e6f1e7209 */ /* 0x000fe20007810000 */
[----:B------:R-:W0:Y:S01]  /*18410*/  MUFU.TANH R80, R80 ;  /* 0x0000005000507308 */ /* 0x000e220000002400 */
[----:B------:R-:W-:Y:S01]  /*18420*/  ISETP.GT.AND P4, PT, R32, 0x61, PT ;  /* 0x000000612000780c */ /* 0x000fe20003f84270 */
[----:B------:R-:W-:Y:S01]  /*18430*/  FMUL.FTZ R84, R2, R84 ;  /* 0x0000005402547220 */ /* 0x000fe20000410000 */
[----:B------:R-:W-:Y:S01]  /*18440*/  FMNMX.FTZ R30, R71, R30, !PT ;  /* 0x0000001e471e7209 */ /* 0x000fe20007810000 */
[----:B------:R-:W-:-:S04]  /*18450*/  FFMA.FTZ R11, R67, R164, -R42 ;  /* 0x000000a4430b7223 */ /* 0x000fc8000001082a */
[----:B------:R1:W-:Y:S01]  /*18460*/  MUFU.EX2 R26, R113 ;  /* 0x00000071001a7308 */ /* 0x0003e20000000800 */
[----:B------:R-:W-:Y:S02]  /*18470*/  FSEL R67, R46, -INF , P4 ;  /* 0xff8000002e437808 */ /* 0x000fe40002000000 */
[----:B-1----:R-:W-:Y:S02]  /*18480*/  FSEL R113, R72, -INF , P3 ;  /* 0xff80000048717808 */ /* 0x002fe40001800000 */
[C---:B------:R-:W-:Y:S02]  /*18490*/  ISETP.GT.AND P3, PT, R32.reuse, 0x68, PT ;  /* 0x000000682000780c */ /* 0x040fe40003f64270 */
[----:B------:R-:W-:Y:S01]  /*184a0*/  FMNMX.FTZ R30, R113, R30, !PT ;  /* 0x0000001e711e7209 */ /* 0x000fe20007810000 */
[----:B------:R-:W1:Y:S01]  /*184b0*/  MUFU.TANH R84, R84 ;  /* 0x0000005400547308 */ /* 0x000e620000002400 */
[----:B------:R-:W-:Y:S02]  /*184c0*/  ISETP.GT.AND P4, PT, R32, 0x69, PT ;  /* 0x000000692000780c */ /* 0x000fe40003f84270 */
[----:B--2---:R-:W-:-:S02]  /*184d0*/  FSEL R115, R76, -INF , P3 ;  /* 0xff8000004c737808 */ /* 0x004fc40001800000 */
[----:B------:R-:W-:Y:S01]  /*184e0*/  FMNMX.FTZ R30, R67, R30, !PT ;  /* 0x0000001e431e7209 */ /* 0x000fe20007810000 */
[----:B------:R-:W-:Y:S01]  /*184f0*/  FFMA.FTZ R24, R63, R164, -R42 ;  /* 0x000000a43f187223 */ /* 0x000fe2000001082a */
[----:B------:R-:W-:Y:S02]  /*18500*/  ISETP.GT.AND P3, PT, R32, 0x70, PT ;  /* 0x000000702000780c */ /* 0x000fe40003f64270 */
[----:B------:R-:W-:Y:S02]  /*18510*/  FSEL R63, R48, -INF , P4 ;  /* 0xff800000303f7808 */ /* 0x000fe40002000000 */
[----:B------:R-:W-:Y:S02]  /*18520*/  FMNMX.FTZ R30, R115, R30, !PT ;  /* 0x0000001e731e7209 */ /* 0x000fe40007810000 */
[----:B------:R-:W-:Y:S02]  /*18530*/  ISETP.GT.AND P4, PT, R32, 0x71, PT ;  /* 0x000000712000780c */ /* 0x000fe40003f84270 */
[----:B0-----:R-:W-:-:S02]  /*18540*/  FSEL R117, R80, -INF , P3 ;  /* 0xff80000050757808 */ /* 0x001fc40001800000 */
[----:B------:R-:W-:Y:S01]  /*18550*/  FMNMX.FTZ R30, R63, R30, !PT ;  /* 0x0000001e3f1e7209 */ /* 0x000fe20007810000 */
[----:B------:R-:W-:-:S01]  /*18560*/  FFMA.FTZ R221, R49, R164, -R42 ;  /* 0x000000a431dd7223 */ /* 0x000fc2000001082a */
[----:B------:R-:W-:Y:S02]  /*18570*/  ISETP.GT.AND P3, PT, R32, 0x78, PT ;  /* 0x000000782000780c */ /* 0x000fe40003f64270 */
[----:B------:R-:W-:Y:S02]  /*18580*/  FSEL R49, R50, -INF , P4 ;  /* 0xff80000032317808 */ /* 0x000fe40002000000 */
[----:B------:R-:W-:Y:S02]  /*18590*/  FMNMX.FTZ R30, R117, R30, !PT ;  /* 0x0000001e751e7209 */ /* 0x000fe40007810000 */
[----:B------:R-:W-:Y:S02]  /*185a0*/  ISETP.GT.AND P4, PT, R32, 0x79, PT ;  /* 0x000000792000780c */ /* 0x000fe40003f84270 */
[----:B-1----:R-:W-:-:S02]  /*185b0*/  FSEL R119, R84, -INF , P3 ;  /* 0xff80000054777808 */ /* 0x002fc40001800000 */
[----:B------:R-:W-:Y:S01]  /*185c0*/  FMNMX.FTZ R30, R49, R30, !PT ;  /* 0x0000001e311e7209 */ /* 0x000fe20007810000 */
[----:B------:R-:W-:Y:S01]  /*185d0*/  FFMA.FTZ R28, R33, R164, -R42 ;  /* 0x000000a4211c7223 */ /* 0x000fe2000001082a */
[----:B------:R-:W-:Y:S02]  /*185e0*/  FSEL R33, R34, -INF , P4 ;  /* 0xff80000022217808 */ /* 0x000fe40002000000 */
[----:B------:R-:W-:-:S04]  /*185f0*/  FMNMX.FTZ R30, R119, R30, !PT ;  /* 0x0000001e771e7209 */ /* 0x000fc80007810000 */
[----:B------:R-:W-:-:S05]  /*18600*/  FMNMX.FTZ R25, R33, R30, !PT ;  /* 0x0000001e21197209 */ /* 0x000fca0007810000 */
[----:B------:R-:W0:Y:S01]  /*18610*/  SHFL.BFLY PT, R36, R25, 0x2, 0x1f ;  /* 0x0c401f0019247f89 */ /* 0x000e2200000e0000 */
[----:B------:R-:W-:-:S01]  /*18620*/  FFMA.FTZ R30, R31, R164, -R42 ;  /* 0x000000a41f1e7223 */ /* 0x000fc2000001082a */
[----:B0-----:R-:W-:-:S05]  /*18630*/  FMNMX.FTZ R31, R25, R36, !PT ;  /* 0x00000024191f7209 */ /* 0x001fca0007810000 */
[----:B------:R-:W0:Y:S01]  /*18640*/  SHFL.BFLY PT, R40, R31, 0x1, 0x1f ;  /* 0x0c201f001f287f89 */ /* 0x000e2200000e0000 */
[----:B------:R-:W-:-:S01]  /*18650*/  FFMA.FTZ R21, R35, R164, -R42 ;  /* 0x000000a423157223 */ /* 0x000fc2000001082a */
[----:B0-----:R-:W-:-:S04]  /*18660*/  FMNMX.FTZ R191, R31, R40, !PT ;  /* 0x000000281fbf7209 */ /* 0x001fc80007810000 */
[C---:B------:R-:W-:Y:S01]  /*18670*/  FSETP.NEU.FTZ.AND P3, PT, R191.reuse, -INF , PT ;  /* 0xff800000bf00780b */ /* 0x040fe20003f7d000 */
[----:B------:R-:W-:-:S05]  /*18680*/  FFMA.FTZ R35, R191, R164, -8 ;  /* 0xc1000000bf237423 */ /* 0x000fca00000100a4 */
[----:B------:R-:W-:-:S05]  /*18690*/  FSEL R46, R35, RZ, P3 ;  /* 0x000000ff232e7208 */ /* 0x000fca0001800000 */
[-CC-:B------:R-:W-:Y:S01]  /*186a0*/  FFMA.FTZ R73, R73, R164.reuse, -R46.reuse ;  /* 0x000000a449497223 */ /* 0x180fe2000001082e */
[----:B------:R-:W-:-:S01]  /*186b0*/  FFMA.FTZ R44, R44, R164, -R46 ;  /* 0x000000a42c2c7223 */ /* 0x000fc2000001082e */
[-CC-:B------:R-:W-:Y:S01]  /*186c0*/  FFMA.FTZ R65, R65, R164.reuse, -R46.reuse ;  /* 0x000000a441417223 */ /* 0x180fe2000001082e */
[----:B------:R-:W-:Y:S01]  /*186d0*/  MUFU.EX2 R4, R4 ;  /* 0x0000000400047308 */ /* 0x000fe20000000800 */
[----:B------:R-:W-:-:S01]  /*186e0*/  FFMA.FTZ R69, R69, R164, -R46 ;  /* 0x000000a445457223 */ /* 0x000fc2000001082e */
[----:B------:R-:W-:-:S06]  /*186f0*/  FFMA.FTZ R75, R75, R164, -R46 ;  /* 0x000000a44b4b7223 */ /* 0x000fcc000001082e */
[----:B------:R-:W-:Y:S08]  /*18700*/  MUFU.EX2 R73, R73 ;  /* 0x0000004900497308 */ /* 0x000ff00000000800 */
[----:B------:R-:W0:Y:S08]  /*18710*/  MUFU.EX2 R44, R44 ;  /* 0x0000002c002c7308 */ /* 0x000e300000000800 */
[----:B------:R-:W1:Y:S01]  /*18720*/  MUFU.EX2 R65, R65 ;  /* 0x0000004100417308 */ /* 0x000e620000000800 */
[----:B------:R-:W-:-:S01]  /*18730*/  FFMA.FTZ R77, R77, R164, -R46 ;  /* 0x000000a44d4d7223 */ /* 0x000fc2000001082e */
[----:B------:R-:W-:-:S06]  /*18740*/  FADD.FTZ R56, R26, R55 ;  /* 0x000000371a387221 */ /* 0x000fcc0000010000 */
[----:B------:R-:W2:Y:S01]  /*18750*/  MUFU.EX2 R5, R5 ;  /* 0x0000000500057308 */ /* 0x000ea20000000800 */
[----:B------:R-:W-:-:S07]  /*18760*/  FFMA.FTZ R79, R79, R164, -R46 ;  /* 0x000000a44f4f7223 */ /* 0x000fce000001082e */
[----:B------:R-:W3:Y:S01]  /*18770*/  MUFU.EX2 R48, R69 ;  /* 0x0000004500307308 */ /* 0x000ee20000000800 */
[----:B------:R-:W-:-:S01]  /*18780*/  FADD.FTZ R35, R3, R56 ;  /* 0x0000003803237221 */ /* 0x000fc20000010000 */
[----:B0-----:R-:W-:-:S06]  /*18790*/  FADD.FTZ R56, R73, R44 ;  /* 0x0000002c49387221 */ /* 0x001fcc0000010000 */
[----:B------:R-:W0:Y:S08]  /*187a0*/  MUFU.EX2 R8, R8 ;  /* 0x0000000800087308 */ /* 0x000e300000000800 */
[----:B------:R-:W4:Y:S01]  /*187b0*/  MUFU.EX2 R75, R75 ;  /* 0x0000004b004b7308 */ /* 0x000f220000000800 */
[----:B------:R-:W-:-:S01]  /*187c0*/  FFMA.FTZ R81, R81, R164, -R46 ;  /* 0x000000a451517223 */ /* 0x000fc2000001082e */
[----:B------:R-:W-:-:S06]  /*187d0*/  FADD.FTZ R58, R4, R35 ;  /* 0x00000023043a7221 */ /* 0x000fcc0000010000 */
[----:B------:R-:W5:Y:S01]  /*187e0*/  MUFU.EX2 R7, R7 ;  /* 0x0000000700077308 */ /* 0x000f620000000800 */
[----:B-1----:R-:W-:-:S01]  /*187f0*/  FADD.FTZ R35, R65, R56 ;  /* 0x0000003841237221 */ /* 0x002fc20000010000 */
[----:B------:R-:W-:-:S06]  /*18800*/  FFMA.FTZ R83, R83, R164, -R46 ;  /* 0x000000a453537223 */ /* 0x000fcc000001082e */
[----:B------:R-:W1:Y:S01]  /*18810*/  MUFU.EX2 R230, R77 ;  /* 0x0000004d00e67308 */ /* 0x000e620000000800 */
[----:B------:R-:W-:-:S01]  /*18820*/  FFMA.FTZ R34, R37, R164, -R42 ;  /* 0x000000a425227223 */ /* 0x000fc2000001082a */
[----:B--2---:R-:W-:-:S06]  /*18830*/  FADD.FTZ R37, R5, R58 ;  /* 0x0000003a05257221 */ /* 0x004fcc0000010000 */
[----:B------:R-:W2:Y:S01]  /*18840*/  MUFU.EX2 R10, R10 ;  /* 0x0000000a000a7308 */ /* 0x000ea20000000800 */
[----:B---3--:R-:W-:-:S07]  /*18850*/  FADD.FTZ R56, R48, R35 ;  /* 0x0000002330387221 */ /* 0x008fce0000010000 */
[----:B------:R-:W3:Y:S01]  /*18860*/  MUFU.EX2 R79, R79 ;  /* 0x0000004f004f7308 */ /* 0x000ee20000000800 */
[----:B------:R-:W-:-:S01]  /*18870*/  FFMA.FTZ R85, R85, R164, -R46 ;  /* 0x000000a455557223 */ /* 0x000fc2000001082e */
[----:B0-----:R-:W-:-:S06]  /*18880*/  FADD.FTZ R58, R8, R37 ;  /* 0x00000025083a7221 */ /* 0x001fcc0000010000 */
[----:B------:R-:W0:Y:S01]  /*18890*/  MUFU.EX2 R225, R225 ;  /* 0x000000e100e17308 */ /* 0x000e220000000800 */
[----:B----4-:R-:W-:-:S01]  /*188a0*/  FADD.FTZ R35, R75, R56 ;  /* 0x000000384b237221 */ /* 0x010fc20000010000 */
[----:B------:R-:W-:-:S06]  /*188b0*/  FFMA.FTZ R87, R87, R164, -R46 ;  /* 0x000000a457577223 */ /* 0x000fcc000001082e */
[----:B------:R-:W4:Y:S01]  /*188c0*/  MUFU.EX2 R50, R81 ;  /* 0x0000005100327308 */ /* 0x000f220000000800 */
[----:B-----5:R-:W-:-:S01]  /*188d0*/  FADD.FTZ R37, R7, R58 ;  /* 0x0000003a07257221 */ /* 0x020fc20000010000 */
[----:B-1----:R-:W-:-:S06]  /*188e0*/  FADD.FTZ R56, R230, R35 ;  /* 0x00000023e6387221 */ /* 0x002fcc0000010000 */
[----:B------:R-:W1:Y:S08]  /*188f0*/  MUFU.EX2 R12, R12 ;  /* 0x0000000c000c7308 */ /* 0x000e700000000800 */
[----:B------:R-:W5:Y:S01]  /*18900*/  MUFU.EX2 R83, R83 ;  /* 0x0000005300537308 */ /* 0x000f620000000800 */
[----:B------:R-:W-:-:S01]  /*18910*/  FFMA.FTZ R99, R99, R164, -R46 ;  /* 0x000000a463637223 */ /* 0x000fc2000001082e */
[----:B--2---:R-:W-:-:S06]  /*18920*/  FADD.FTZ R58, R10, R37 ;  /* 0x000000250a3a7221 */ /* 0x004fcc0000010000 */
[----:B------:R-:W2:Y:S01]  /*18930*/  MUFU.EX2 R9, R9 ;  /* 0x0000000900097308 */ /* 0x000ea20000000800 */
[----:B---3--:R-:W-:-:S01]  /*18940*/  FADD.FTZ R35, R79, R56 ;  /* 0x000000384f237221 */ /* 0x008fc20000010000 */
[----:B------:R-:W-:-:S06]  /*18950*/  FFMA.FTZ R101, R101, R164, -R46 ;  /* 0x000000a465657223 */ /* 0x000fcc000001082e */
[----:B------:R-:W3:Y:S01]  /*18960*/  MUFU.EX2 R224, R85 ;  /* 0x0000005500e07308 */ /* 0x000ee20000000800 */
[----:B0-----:R-:W-:-:S01]  /*18970*/  FADD.FTZ R37, R225, R58 ;  /* 0x0000003ae1257221 */ /* 0x001fc20000010000 */
[----:B----4-:R-:W-:-:S06]  /*18980*/  FADD.FTZ R56, R50, R35 ;  /* 0x0000002332387221 */ /* 0x010fcc0000010000 */
[----:B------:R-:W0:Y:S08]  /*18990*/  MUFU.EX2 R14, R14 ;  /* 0x0000000e000e7308 */ /* 0x000e300000000800 */
[----:B------:R-:W4:Y:S01]  /*189a0*/  MUFU.EX2 R87, R87 ;  /* 0x0000005700577308 */ /* 0x000f220000000800 */
[----:B------:R-:W-:-:S01]  /*189b0*/  FFMA.FTZ R97, R97, R164, -R46 ;  /* 0x000000a461617223 */ /* 0x000fc2000001082e */
[----:B-1----:R-:W-:-:S06]  /*189c0*/  FADD.FTZ R58, R12, R37 ;  /* 0x000000250c3a7221 */ /* 0x002fcc0000010000 */
[----:B------:R-:W1:Y:S01]  /*189d0*/  MUFU.EX2 R227, R227 ;  /* 0x000000e300e37308 */ /* 0x000e620000000800 */
[----:B-----5:R-:W-:-:S01]  /*189e0*/  FADD.FTZ R35, R83, R56 ;  /* 0x0000003853237221 */ /* 0x020fc20000010000 */
[----:B------:R-:W-:-:S06]  /*189f0*/  FFMA.FTZ R103, R103, R164, -R46 ;  /* 0x000000a467677223 */ /* 0x000fcc000001082e */
[----:B------:R-:W5:Y:S01]  /*18a00*/  MUFU.EX2 R52, R99 ;  /* 0x0000006300347308 */ /* 0x000f620000000800 */
[----:B--2---:R-:W-:-:S01]  /*18a10*/  FADD.FTZ R37, R9, R58 ;  /* 0x0000003a09257221 */ /* 0x004fc20000010000 */
[----:B------:R-:W-:-:S06]  /*18a20*/  F2FP.SATFINITE.E4M3.F32.PACK_AB_MERGE_C R229, R4, R3, RZ ;  /* 0x0000000304e5723e */ /* 0x000fcc00048070ff */
[----:B------:R-:W2:Y:S01]  /*18a30*/  MUFU.EX2 R20, R20 ;  /* 0x0000001400147308 */ /* 0x000ea20000000800 */
[----:B---3--:R-:W-:-:S07]  /*18a40*/  FADD.FTZ R4, R224, R35 ;  /* 0x00000023e0047221 */ /* 0x008fce0000010000 */
[----:B------:R-:W3:Y:S01]  /*18a50*/  MUFU.EX2 R101, R101 ;  /* 0x0000006500657308 */ /* 0x000ee20000000800 */
[----:B------:R-:W-:-:S01]  /*18a60*/  FFMA.FTZ R95, R95, R164, -R46 ;  /* 0x000000a45f5f7223 */ /* 0x000fc2000001082e */
[----:B------:R-:W-:Y:S01]  /*18a70*/  F2FP.SATFINITE.E4M3.F32.PACK_AB_MERGE_C R231, R10, R7, RZ ;  /* 0x000000070ae7723e */ /* 0x000fe200048070ff */
[----:B0-----:R-:W-:-:S05]  /*18a80*/  FADD.FTZ R10, R14, R37 ;  /* 0x000000250e0a7221 */ /* 0x001fca0000010000 */
[----:B------:R-:W0:Y:S01]  /*18a90*/  MUFU.EX2 R11, R11 ;  /* 0x0000000b000b7308 */ /* 0x000e220000000800 */
[----:B----4-:R-:W-:-:S01]  /*18aa0*/  FADD.FTZ R3, R87, R4 ;  /* 0x0000000457037221 */ /* 0x010fc20000010000 */
[----:B------:R-:W-:-:S06]  /*18ab0*/  FFMA.FTZ R105, R105, R164, -R46 ;  /* 0x000000a469697223 */ /* 0x000fcc000001082e */
[----:B------:R-:W4:Y:S01]  /*18ac0*/  MUFU.EX2 R226, R97 ;  /* 0x0000006100e27308 */ /* 0x000f220000000800 */
[----:B-1----:R-:W-:-:S07]  /*18ad0*/  FADD.FTZ R7, R227, R10 ;  /* 0x0000000ae3077221 */ /* 0x002fce0000010000 */
[----:B------:R-:W1:Y:S01]  /*18ae0*/  MUFU.EX2 R24, R24 ;  /* 0x0000001800187308 */ /* 0x000e620000000800 */
[----:B------:R-:W-:-:S01]  /*18af0*/  FFMA.FTZ R13, R27, R164, -R42 ;  /* 0x000000a41b0d7223 */ /* 0x000fc2000001082a */
[----:B-----5:R-:W-:-:S06]  /*18b00*/  FADD.FTZ R4, R52, R3 ;  /* 0x0000000334047221 */ /* 0x020fcc0000010000 */
[----:B------:R-:W5:Y:S01]  /*18b10*/  MUFU.EX2 R103, R103 ;  /* 0x0000006700677308 */ /* 0x000f620000000800 */
        /* <DEDUP_REMOVED lines=8> */
[----:B------:R-:W-:Y:S01]  /*18ba0*/  @!P2 PRMT R0, RZ, 0x654, R0 ;  /* 0x00000654ff00a816 */ /* 0x000fe20000000000 */
[----:B----4-:R-:W-:-:S06]  /*18bb0*/  FADD.FTZ R4, R226, R3 ;  /* 0x00000003e2047221 */ /* 0x010fcc0000010000 */
[----:B------:R-:W4:Y:S01]  /*18bc0*/  MUFU.EX2 R105, R105 ;  /* 0x0000006900697308 */ /* 0x000f220000000800 */
[----:B------:R-:W-:-:S01]  /*18bd0*/  FFMA.FTZ R91, R91, R164, -R46 ;  /* 0x000000a45b5b7223 */ /* 0x000fc2000001082e */
[C---:B-1----:R-:W-:Y:S01]  /*18be0*/  F2FP.SATFINITE.E4M3.F32.PACK_AB_MERGE_C R11, R24.reuse, R11, RZ ;  /* 0x0000000b180b723e */ /* 0x042fe200048070ff */
[----:B------:R-:W-:-:S05]  /*18bf0*/  FADD.FTZ R24, R24, R7 ;  /* 0x0000000718187221 */ /* 0x000fca0000010000 */
[----:B------:R-:W1:Y:S01]  /*18c00*/  MUFU.EX2 R13, R13 ;  /* 0x0000000d000d7308 */ /* 0x000e620000000800 */
[----:B-----5:R-:W-:-:S01]  /*18c10*/  FADD.FTZ R3, R103, R4 ;  /* 0x0000000467037221 */ /* 0x020fc20000010000 */
[----:B------:R5:W-:Y:S06]  /*18c20*/  @!P2 SYNCS.ARRIVE.TRANS64.RED.A1T0 RZ, [R0+URZ], RZ ;  /* 0x000000ff00ffa9a7 */ /* 0x000bec000810043f */
[----:B------:R-:W1:Y:S01]  /*18c30*/  MUFU.EX2 R220, R93 ;  /* 0x0000005d00dc7308 */ /* 0x000e620000000800 */
[----:B------:R-:W-:-:S01]  /*18c40*/  FFMA.FTZ R109, R109, R164, -R46 ;  /* 0x000000a46d6d7223 */ /* 0x000fc2000001082e */
[----:B------:R-:W-:Y:S01]  /*18c50*/  F2FP.SATFINITE.E4M3.F32.PACK_AB_MERGE_C R231, R8, R5, R231 ;  /* 0x0000000508e7723e */ /* 0x000fe200048070e7 */
[----:B--2---:R-:W-:-:S01]  /*18c60*/  FADD.FTZ R5, R221, R24 ;  /* 0x00000018dd057221 */ /* 0x004fc20000010000 */
[----:B---3--:R-:W-:-:S04]  /*18c70*/  F2FP.SATFINITE.E4M3.F32.PACK_AB_MERGE_C R103, R54, R103, RZ ;  /* 0x000000673667723e */ /* 0x008fc800048070ff */
[----:B------:R-:W2:Y:S01]  /*18c80*/  MUFU.EX2 R107, R107 ;  /* 0x0000006b006b7308 */ /* 0x000ea20000000800 */
[----:B------:R-:W-:-:S01]  /*18c90*/  FADD.FTZ R54, R54, R3 ;  /* 0x0000000336367221 */ /* 0x000fc20000010000 */
[----:B------:R-:W-:Y:S01]  /*18ca0*/  FFMA.FTZ R89, R89, R164, -R46 ;  /* 0x000000a459597223 */ /* 0x000fe2000001082e */
[----:B0-----:R-:W-:-:S01]  /*18cb0*/  FADD.FTZ R8, R28, R5 ;  /* 0x000000051c087221 */ /* 0x001fc20000010000 */
[-CC-:B------:R-:W-:Y:S01]  /*18cc0*/  FFMA.FTZ R111, R111, R164.reuse, -R46.reuse ;  /* 0x000000a46f6f7223 */ /* 0x180fe2000001082e */
[----:B------:R-:W-:-:S01]  /*18cd0*/  FFMA.FTZ R71, R71, R164, -R46 ;  /* 0x000000a447477223 */ /* 0x000fc2000001082e */
[-CC-:B------:R-:W-:Y:S01]  /*18ce0*/  FFMA.FTZ R113, R113, R164.reuse, -R46.reuse ;  /* 0x000000a471717223 */ /* 0x180fe2000001082e */
[----:B------:R-:W-:-:S01]  /*18cf0*/  FFMA.FTZ R67, R67, R164, -R46 ;  /* 0x000000a443437223 */ /* 0x000fc2000001082e */
[----:B-----5:R-:W0:Y:S01]  /*18d00*/  MUFU.EX2 R0, R91 ;  /* 0x0000005b00007308 */ /* 0x020e220000000800 */
[----:B----4-:R-:W-:-:S01]  /*18d10*/  FADD.FTZ R3, R105, R54 ;  /* 0x0000003669037221 */ /* 0x010fc20000010000 */
[----:B-1----:R-:W-:Y:S01]  /*18d20*/  FADD.FTZ R5, R13, R8 ;  /* 0x000000080d057221 */ /* 0x002fe20000010000 */
[----:B------:R-:W-:-:S01]  /*18d30*/  FFMA.FTZ R115, R115, R164, -R46 ;  /* 0x000000a473737223 */ /* 0x000fc2000001082e */
[-CC-:B------:R-:W-:Y:S01]  /*18d40*/  FFMA.FTZ R63, R63, R164.reuse, -R46.reuse ;  /* 0x000000a43f3f7223 */ /* 0x180fe2000001082e */
[----:B------:R-:W-:-:S01]  /*18d50*/  FFMA.FTZ R117, R117, R164, -R46 ;  /* 0x000000a475757223 */ /* 0x000fc2000001082e */
[-CC-:B------:R-:W-:Y:S01]  /*18d60*/  FFMA.FTZ R49, R49, R164.reuse, -R46.reuse ;  /* 0x000000a431317223 */ /* 0x180fe2000001082e */
[----:B------:R-:W-:-:S01]  /*18d70*/  FFMA.FTZ R119, R119, R164, -R46 ;  /* 0x000000a477777223 */ /* 0x000fc2000001082e */
[----:B------:R-:W1:Y:S01]  /*18d80*/  MUFU.EX2 R109, R109 ;  /* 0x0000006d006d7308 */ /* 0x000e620000000800 */
[----:B------:R-:W-:-:S01]  /*18d90*/  FADD.FTZ R8, R220, R3 ;  /* 0x00000003dc087221 */ /* 0x000fc20000010000 */
[-C--:B------:R-:W-:Y:S01]  /*18da0*/  FFMA.FTZ R33, R33, R164.reuse, -R46 ;  /* 0x000000a421217223 */ /* 0x080fe2000001082e */
[----:B------:R-:W-:-:S01]  /*18db0*/  FFMA.FTZ R32, R39, R164, -R42 ;  /* 0x000000a427207223 */ /* 0x000fc2000001082a */
[----:B------:R-:W-:Y:S01]  /*18dc0*/  FFMA.FTZ R15, R41, R164, -R42 ;  /* 0x000000a4290f7223 */ /* 0x000fe2000001082a */
[----:B------:R-:W3:Y:S03]  /*18dd0*/  @P0 LDC R7, c[0x0][0x44c] ;  /* 0x00011300ff070b82 */ /* 0x000ee60000000800 */
[----:B------:R-:W4:Y:S01]  /*18de0*/  MUFU.EX2 R222, R89 ;  /* 0x0000005900de7308 */ /* 0x000f220000000800 */
[----:B--2---:R-:W-:-:S01]  /*18df0*/  FADD.FTZ R3, R107, R8 ;  /* 0x000000086b037221 */ /* 0x004fc20000010000 */
[----:B0-----:R-:W-:-:S06]  /*18e00*/  F2FP.SATFINITE.E4M3.F32.PACK_AB_MERGE_C R107, R0, R107, RZ ;  /* 0x0000006b006b723e */ /* 0x001fcc00048070ff */
[----:B------:R-:W0:Y:S01]  /*18e10*/  MUFU.EX2 R111, R111 ;  /* 0x0000006f006f7308 */ /* 0x000e220000000800 */
[----:B------:R-:W-:-:S07]  /*18e20*/  FADD.FTZ R0, R0, R3 ;  /* 0x0000000300007221 */ /* 0x000fce0000010000 */
[----:B------:R-:W2:Y:S01]  /*18e30*/  MUFU.EX2 R46, R71 ;  /* 0x00000047002e7308 */ /* 0x000ea20000000800 */
[----:B-1----:R-:W-:-:S07]  /*18e40*/  FADD.FTZ R3, R109, R0 ;  /* 0x000000006d037221 */ /* 0x002fce0000010000 */
[----:B------:R-:W1:Y:S01]  /*18e50*/  MUFU.EX2 R113, R113 ;  /* 0x0000007100717308 */ /* 0x000e620000000800 */
[----:B----4-:R-:W-:-:S01]  /*18e60*/  FADD.FTZ R8, R222, R3 ;  /* 0x00000003de087221 */ /* 0x010fc20000010000 */
[-CC-:B------:R-:W-:Y:S01]  /*18e70*/  FFMA.FTZ R25, R43, R164.reuse, -R42.reuse ;  /* 0x000000a42b197223 */ /* 0x180fe2000001082a */
[----:B------:R-:W-:-:S05]  /*18e80*/  FFMA.FTZ R36, R45, R164, -R42 ;  /* 0x000000a42d247223 */ /* 0x000fca000001082a */
[----:B------:R-:W4:Y:S01]  /*18e90*/  MUFU.EX2 R216, R67 ;  /* 0x0000004300d87308 */ /* 0x000f220000000800 */
[----:B------:R-:W-:-:S01]  /*18ea0*/  FFMA.FTZ R27, R47, R164, -R42 ;  /* 0x000000a42f1b7223 */ /* 0x000fc2000001082a */
[-CC-:B------:R-:W-:Y:S01]  /*18eb0*/  FFMA.FTZ R38, R51, R164.reuse, -R42.reuse ;  /* 0x000000a433267223 */ /* 0x180fe2000001082a */
[----:B------:R-:W-:-:S01]  /*18ec0*/  FFMA.FTZ R29, R53, R164, -R42 ;  /* 0x000000a4351d7223 */ /* 0x000fc2000001082a */
[-CC-:B------:R-:W-:Y:S01]  /*18ed0*/  FFMA.FTZ R57, R57, R164.reuse, -R42.reuse ;  /* 0x000000a439397223 */ /* 0x180fe2000001082a */
[----:B------:R-:W-:-:S03]  /*18ee0*/  FFMA.FTZ R31, R61, R164, -R42 ;  /* 0x000000a43d1f7223 */ /* 0x000fc6000001082a */
[----:B------:R-:W5:Y:S01]  /*18ef0*/  MUFU.EX2 R30, R30 ;  /* 0x0000001e001e7308 */ /* 0x000f620000000800 */
[----:B------:R-:W-:Y:S01]  /*18f00*/  F2FP.SATFINITE.E4M3.F32.PACK_AB_MERGE_C R227, R20, R227, R11 ;  /* 0x000000e314e3723e */ /* 0x000fe2000480700b */
[----:B0-----:R-:W-:Y:S01]  /*18f10*/  FADD.FTZ R3, R111, R8 ;  /* 0x000000086f037221 */ /* 0x001fe20000010000 */
[----:B------:R-:W-:-:S01]  /*18f20*/  FFMA.FTZ R42, R59, R164, -R42 ;  /* 0x000000a43b2a7223 */ /* 0x000fc2000001082a */
[----:B------:R-:W0:Y:S04]  /*18f30*/  @P0 LDC R11, c[0x0][0x450] ;  /* 0x00011400ff0b0b82 */ /* 0x000e280000000800 */
[----:B------:R-:W-:Y:S01]  /*18f40*/  MUFU.EX2 R32, R32 ;  /* 0x0000002000207308 */ /* 0x000fe20000000800 */
[----:B--2---:R-:W-:-:S07]  /*18f50*/  F2FP.SATFINITE.E4M3.F32.PACK_AB_MERGE_C R111, R46, R111, RZ ;  /* 0x0000006f2e6f723e */ /* 0x004fce00048070ff */
[----:B------:R-:W2:Y:S01]  /*18f60*/  MUFU.EX2 R15, R15 ;  /* 0x0000000f000f7308 */ /* 0x000ea20000000800 */
[----:B------:R-:W-:-:S07]  /*18f70*/  FADD.FTZ R46, R46, R3 ;  /* 0x000000032e2e7221 */ /* 0x000fce0000010000 */
[----:B------:R-:W-:Y:S08]  /*18f80*/  MUFU.EX2 R115, R115 ;  /* 0x0000007300737308 */ /* 0x000ff00000000800 */
[----:B------:R-:W3:Y:S01]  /*18f90*/  MUFU.EX2 R4, R63 ;  /* 0x0000003f00047308 */ /* 0x000ee20000000800 */
[----:B-1----:R-:W-:-:S07]  /*18fa0*/  FADD.FTZ R3, R113, R46 ;  /* 0x0000002e71037221 */ /* 0x002fce0000010000 */
[----:B------:R-:W-:Y:S08]  /*18fb0*/  MUFU.EX2 R21, R21 ;  /* 0x0000001500157308 */ /* 0x000ff00000000800 */
[----:B------:R-:W1:Y:S01]  /*18fc0*/  MUFU.EX2 R34, R34 ;  /* 0x0000002200227308 */ /* 0x000e620000000800 */
[----:B----4-:R-:W-:-:S07]  /*18fd0*/  FADD.FTZ R10, R216, R3 ;  /* 0x00000003d80a7221 */ /* 0x010fce0000010000 */
[----:B------:R-:W-:Y:S01]  /*18fe0*/  MUFU.EX2 R31, R31 ;  /* 0x0000001f001f7308 */ /* 0x000fe20000000800 */
[----:B-----5:R-:W-:-:S07]  /*18ff0*/  F2FP.SATFINITE.E4M3.F32.PACK_AB_MERGE_C R13, R30, R13, RZ ;  /* 0x0000000d1e0d723e */ /* 0x020fce00048070ff */
[----:B------:R-:W-:Y:S01]  /*19000*/  MUFU.EX2 R42, R42 ;  /* 0x0000002a002a7308 */ /* 0x000fe20000000800 */
[----:B--2---:R-:W-:-:S07]  /*19010*/  F2FP.SATFINITE.E4M3.F32.PACK_AB_MERGE_C R223, R15, R32, RZ ;  /* 0x000000200fdf723e */ /* 0x004fce00048070ff */
[----:B------:R-:W2:Y:S01]  /*19020*/  MUFU.EX2 R117, R117 ;  /* 0x0000007500757308 */ /* 0x000ea20000000800 */
[----:B------:R-:W-:-:S01]  /*19030*/  FADD.FTZ R30, R30, R5 ;  /* 0x000000051e1e7221 */ /* 0x000fc20000010000 */
[----:B---3--:R-:W-:Y:S01]  /*19040*/  F2FP.SATFINITE.E4M3.F32.PACK_AB_MERGE_C R3, R4, R115, RZ ;  /* 0x000000730403723e */ /* 0x008fe200048070ff */
[----:B------:R-:W-:-:S05]  /*19050*/  FADD.FTZ R115, R115, R10 ;  /* 0x0000000a73737221 */ /* 0x000fca0000010000 */
[----:B------:R-:W-:Y:S01]  /*19060*/  MUFU.EX2 R29, R29 ;  /* 0x0000001d001d7308 */ /* 0x000fe20000000800 */
[----:B-1----:R-:W-:-:S07]  /*19070*/  F2FP.SATFINITE.E4M3.F32.PACK_AB_MERGE_C R223, R34, R21, R223 ;  /* 0x0000001522df723e */ /* 0x002fce00048070df */
[----:B------:R-:W1:Y:S08]  /*19080*/  MUFU.EX2 R40, R57 ;  /* 0x0000003900287308 */ /* 0x000e700000000800 */
[----:B------:R-:W3:Y:S01]  /*19090*/  MUFU.EX2 R0, R49 ;  /* 0x0000003100007308 */ /* 0x000ee20000000800 */
[----:B------:R-:W-:Y:S01]  /*190a0*/  F2FP.SATFINITE.E4M3.F32.PACK_AB_MERGE_C R9, R14, R9, RZ ;  /* 0x000000090e09723e */ /* 0x000fe200048070ff */
[----:B------:R-:W-:Y:S01]  /*190b0*/  FADD.FTZ R21, R21, R30 ;  /* 0x0000001e15157221 */ /* 0x000fe20000010000 */
[----:B------:R-:W-:-:S05]  /*190c0*/  FADD.FTZ R4, R4, R115 ;  /* 0x0000007304047221 */ /* 0x000fca0000010000 */
[----:B------:R-:W4:Y:S01]  /*190d0*/  MUFU.EX2 R119, R119 ;  /* 0x0000007700777308 */ /* 0x000f220000000800 */
[----:B------:R-:W-:Y:S01]  /*190e0*/  @P0 IMAD.HI.U32 R10, R92, R7, RZ ;  /* 0x000000075c0a0227 */ /* 0x000fe200078e00ff */
[----:B------:R-:W-:-:S06]  /*190f0*/  F2FP.SATFINITE.E4M3.F32.PACK_AB_MERGE_C R225, R12, R225, R9 ;  /* 0x000000e10ce1723e */ /* 0x000fcc0004807009 */
[----:B------:R-:W-:Y:S01]  /*19100*/  MUFU.EX2 R27, R27 ;  /* 0x0000001b001b7308 */ /* 0x000fe20000000800 */
[----:B------:R-:W-:-:S01]  /*19110*/  FADD.FTZ R21, R34, R21 ;  /* 0x0000001522157221 */ /* 0x000fc20000010000 */
[----:B------:R-:W-:-:S06]  /*19120*/  F2FP.SATFINITE.E4M3.F32.PACK_AB_MERGE_C R216, R216, R113, R3 ;  /* 0x00000071d8d8723e */ /* 0x000fcc0004807003 */
[----:B------:R-:W-:Y:S01]  /*19130*/  MUFU.EX2 R38, R38 ;  /* 0x0000002600267308 */ /* 0x000fe20000000800 */
[----:B------:R-:W-:Y:S01]  /*19140*/  MOV R9, R92 ;  /* 0x0000005c00097202 */ /* 0x000fe20000000f00 */
[----:B--2---:R-:W-:-:S06]  /*19150*/  FADD.FTZ R3, R117, R4 ;  /* 0x0000000475037221 */ /* 0x004fcc0000010000 */
[----:B------:R-:W2:Y:S01]  /*19160*/  MUFU.EX2 R25, R25 ;  /* 0x0000001900197308 */ /* 0x000ea20000000800 */
[----:B------:R-:W-:Y:S02]  /*19170*/  F2FP.SATFINITE.E4M3.F32.PACK_AB_MERGE_C R7, R42, R31, RZ ;  /* 0x0000001f2a07723e */ /* 0x000fe400048070ff */
[----:B0-----:R-:W-:-:S05]  /*19180*/  @P0 SHF.R.U32.HI R9, RZ, R11, R10 ;  /* 0x0000000bff090219 */ /* 0x001fca000001160a */
[----:B------:R-:W0:Y:S01]  /*19190*/  MUFU.EX2 R36, R36 ;  /* 0x0000002400247308 */ /* 0x000e220000000800 */
[----:B------:R-:W-:-:S01]  /*191a0*/  FADD.FTZ R32, R32, R21 ;  /* 0x0000001520207221 */ /* 0x000fc20000010000 */
[----:B-1----:R-:W-:Y:S01]  /*191b0*/  F2FP.SATFINITE.E4M3.F32.PACK_AB_MERGE_C R219, R40, R29, R7 ;  /* 0x0000001d28db723e */ /* 0x002fe20004807007 */
[----:B---3--:R-:W-:-:S01]  /*191c0*/  FADD.FTZ R4, R0, R3 ;  /* 0x0000000300047221 */ /* 0x008fc20000010000 */
[----:B------:R-:W-:Y:S01]  /*191d0*/  IADD3 R7, R9, R88, -R90 ;  /* 0x0000005809077210 */ /* 0x000fe20007ffe85a */
[----:B------:R-:W-:-:S02]  /*191e0*/  FADD.FTZ R32, R15, R32 ;  /* 0x000000200f207221 */ /* 0x000fc40000010000 */
[----:B----4-:R-:W-:Y:S01]  /*191f0*/  FADD.FTZ R3, R119, R4 ;  /* 0x0000000477037221 */ /* 0x010fe20000010000 */
[----:B------:R-:W-:Y:S01]  /*19200*/  SHF.R.S32.HI R4, RZ, 0x1f, R7 ;  /* 0x0000001fff047819 */ /* 0x000fe20000011407 */
[----:B--2---:R-:W-:Y:S01]  /*19210*/  FADD.FTZ R5, R25, R32 ;  /* 0x0000002019057221 */ /* 0x004fe20000010000 */
[----:B------:R-:W-:-:S02]  /*19220*/  F2FP.SATFINITE.E4M3.F32.PACK_AB_MERGE_C R217, R38, R27, RZ ;  /* 0x0000001b26d9723e */ /* 0x000fc400048070ff */
[----:B------:R-:W-:Y:S01]  /*19230*/  LEA.HI R4, R4, R7, RZ, 0x7 ;  /* 0x0000000704047211 */ /* 0x000fe200078f38ff */
[----:B------:R-:W1:Y:S01]  /*19240*/  MUFU.EX2 R8, R33 ;  /* 0x0000002100087308 */ /* 0x000e620000000800 */
[C---:B0-----:R-:W-:Y:S01]  /*19250*/  F2FP.SATFINITE.E4M3.F32.PACK_AB_MERGE_C R217, R36.reuse, R25, R217 ;  /* 0x0000001924d9723e */ /* 0x041fe200048070d9 */
[----:B------:R-:W-:Y:S01]  /*19260*/  FADD.FTZ R36, R36, R5 ;  /* 0x0000000524247221 */ /* 0x000fe20000010000 */
[----:B------:R-:W-:Y:S01]  /*19270*/  SHF.R.S32.HI R4, RZ, 0x7, R4 ;  /* 0x00000007ff047819 */ /* 0x000fe20000011404 */
[----:B------:R-:W-:Y:S02]  /*19280*/  VIADD R12, R127, 0xfffffffe ;  /* 0xfffffffe7f0c7836 */ /* 0x000fe40000000000 */
[----:B------:R-:W-:-:S01]  /*19290*/  FADD.FTZ R27, R27, R36 ;  /* 0x000000241b1b7221 */ /* 0x000fc20000010000 */
[----:B------:R-:W-:-:S03]  /*192a0*/  VIMNMX R11, RZ, R4, !PT ;  /* 0x00000004ff0b7248 */ /* 0x000fc60007fe0100 */
[----:B------:R-:W-:Y:S01]  /*192b0*/  FADD.FTZ R38, R38, R27 ;  /* 0x0000001b26267221 */ /* 0x000fe20000010000 */
[----:B------:R-:W-:-:S03]  /*192c0*/  ISETP.GE.AND P2, PT, R12, R11, PT ;  /* 0x0000000b0c00720c */ /* 0x000fc60003f46270 */
[----:B------:R-:W-:-:S04]  /*192d0*/  FADD.FTZ R5, R29, R38 ;  /* 0x000000261d057221 */ /* 0x000fc80000010000 */
[----:B------:R-:W-:Y:S01]  /*192e0*/  FADD.FTZ R40, R40, R5 ;  /* 0x0000000528287221 */ /* 0x000fe20000010000 */
[----:B-1----:R-:W-:Y:S02]  /*192f0*/  F2FP.SATFINITE.E4M3.F32.PACK_AB_MERGE_C R5, R8, R119, RZ ;  /* 0x000000770805723e */ /* 0x002fe400048070ff */
[----:B------:R-:W-:Y:S01]  /*19300*/  F2FP.SATFINITE.E4M3.F32.PACK_AB_MERGE_C R228, R48, R65, RZ ;  /* 0x0000004130e4723e */ /* 0x000fe200048070ff */
[----:B------:R-:W-:-:S01]  /*19310*/  FADD.FTZ R31, R31, R40 ;  /* 0x000000281f1f7221 */ /* 0x000fc20000010000 */
[----:B------:R-:W-:Y:S02]  /*19320*/  F2FP.SATFINITE.E4M3.F32.PACK_AB_MERGE_C R50, R50, R79, RZ ;  /* 0x0000004f3232723e */ /* 0x000fe400048070ff */
[----:B------:R-:W-:Y:S02]  /*19330*/  F2FP.SATFINITE.E4M3.F32.PACK_AB_MERGE_C R52, R52, R87, RZ ;  /* 0x000000573434723e */ /* 0x000fe400048070ff */
[----:B------:R-:W-:Y:S01]  /*19340*/  F2FP.SATFINITE.E4M3.F32.PACK_AB_MERGE_C R218, R0, R117, R5 ;  /* 0x0000007500da723e */ /* 0x000fe20004807005 */
[----:B------:R-:W-:-:S01]  /*19350*/  FADD.FTZ R0, R42, R31 ;  /* 0x0000001f2a007221 */ /* 0x000fc20000010000 */
[----:B------:R-:W-:Y:S01]  /*19360*/  F2FP.SATFINITE.E4M3.F32.PACK_AB_MERGE_C R229, R55, R26, R229 ;  /* 0x0000001a37e5723e */ /* 0x000fe200048070e5 */
[----:B------:R-:W-:-:S01]  /*19370*/  FADD.FTZ R3, R8, R3 ;  /* 0x0000000308037221 */ /* 0x000fc20000010000 */
[----:B------:R-:W-:-:S02]  /*19380*/  F2FP.SATFINITE.E4M3.F32.PACK_AB_MERGE_C R221, R28, R221, R13 ;  /* 0x000000dd1cdd723e */ /* 0x000fc4000480700d */
[----:B------:R-:W-:Y:S02]  /*19390*/  CS2R R150, SRZ ;  /* 0x0000000000967805 */ /* 0x000fe4000001ff00 */
[----:B------:R-:W-:Y:S02]  /*193a0*/  F2FP.SATFINITE.E4M3.F32.PACK_AB_MERGE_C R228, R44, R73, R228 ;  /* 0x000000492ce4723e */ /* 0x000fe400048070e4 */
[----:B------:R-:W-:Y:S02]  /*193b0*/  CS2R R148, SRZ ;  /* 0x0000000000947805 */ /* 0x000fe4000001ff00 */
[----:B------:R-:W-:Y:S02]  /*193c0*/  F2FP.SATFINITE.E4M3.F32.PACK_AB_MERGE_C R230, R230, R75, R50 ;  /* 0x0000004be6e6723e */ /* 0x000fe40004807032 */
[----:B------:R-:W-:Y:S02]  /*193d0*/  CS2R R146, SRZ ;  /* 0x0000000000927805 */ /* 0x000fe4000001ff00 */
        /* <DEDUP_REMOVED lines=66> */
[----:B------:R-:W-:Y:S02]  /*19800*/  IMAD.MOV.U32 R10, RZ, RZ, R165 ;  /* 0x000000ffff0a7224 */ /* 0x000fe400078e00a5 */
[----:B------:R-:W-:Y:S02]  /*19810*/  IMAD.MOV.U32 R7, RZ, RZ, R191 ;  /* 0x000000ffff077224 */ /* 0x000fe400078e00bf */
[----:B------:R-:W-:Y:S02]  /*19820*/  IMAD.MOV.U32 R4, RZ, RZ, R235 ;  /* 0x000000ffff047224 */ /* 0x000fe400078e00eb */
[----:B------:R-:W-:-:S07]  /*19830*/  IMAD.MOV.U32 R151, RZ, RZ, RZ ;  /* 0x000000ffff977224 */ /* 0x000fce00078e00ff */
.L_x_2507:
        /* <DEDUP_REMOVED lines=8> */
.L_x_2498:
        /* <DEDUP_REMOVED lines=8> */
.L_x_2499:
[----:B------:R-:W-:Y:S04]  /*19940*/  BSSY B0, `(.L_x_2497) ;  /* 0x0000004000007945 */ /* 0x000fe80003800000 */
[----:B-1----:R-:W-:Y:S05]  /*19950*/  @P3 BRA `(.L_x_2500) ;  /* 0x0000000000083947 */ /* 0x002fea0003800000 */
[----:B------:R-:W1:Y:S02]  /*19960*/  SYNCS.PHASECHK.TRANS64.TRYWAIT P3, [R5+URZ+0x38830], R8 ;  /* 0x03883008050075a7 */ /* 0x000e64000806017f */
[----:B-1----:R-:W-:Y:S05]  /*19970*/  @!P3 BRA `(.L_x_2501) ;  /* 0x0000013c00b8b947 */ /* 0x002fea0003800000 */
.L_x_2500:
[----:B------:R-:W-:Y:S05]  /*19980*/  BSYNC B0 ;  /* 0x0000000000007941 */ /* 0x000fea0003800000 */
.L_x_2497:
[----:B01----:R-:W0:Y:S01]  /*19990*/  S2R R5, SR_TID.X ;  /* 0x0000000000057919 */ /* 0x003e220000002100 */
[----:B------:R-:W-:Y:S01]  /*199a0*/  VIADD R13, R234, 0x1 ;  /* 0x00000001ea0d7836 */ /* 0x000fe20000000000 */
[----:B------:R-:W-:Y:S05]  /*199b0*/  WARPSYNC.ALL ;  /* 0x0000000000007948 */ /* 0x000fea0003800000 */
[C---:B------:R-:W-:Y:S01]  /*199c0*/  ISETP.NE.AND P3, PT, R13.reuse, 0x2, PT ;  /* 0x000000020d00780c */ /* 0x040fe20003f65270 */
[----:B------:R-:W-:Y:S02]  /*199d0*/  IMAD.MOV.U32 R9, RZ, RZ, 0x40000040 ;  /* 0x40000040ff097424 */ /* 0x000fe400078e00ff */
[----:B------:R-:W-:Y:S01]  /*199e0*/  IMAD.MOV.U32 R153, RZ, RZ, 0x40000040 ;  /* 0x40000040ff997424 */ /* 0x000fe200078e00ff */
[----:B------:R-:W-:Y:S01]  /*199f0*/  SEL R13, R13, RZ, P3 ;  /* 0x000000ff0d0d7207 */ /* 0x000fe20001800000 */
[----:B------:R-:W-:Y:S01]  /*19a00*/  IMAD.MOV.U32 R21, RZ, RZ, 0x40000040 ;  /* 0x40000040ff157424 */ /* 0x000fe200078e00ff */
[----:B------:R-:W-:Y:S01]  /*19a10*/  R2UR UR15, R9 ;  /* 0x00000000090f72ca */ /* 0x000fe200000e0000 */
[----:B------:R-:W-:Y:S01]  /*19a20*/  IMAD.MOV.U32 R15, RZ, RZ, 0x40000040 ;  /* 0x40000040ff0f7424 */ /* 0x000fe200078e00ff */
[----:B------:R-:W-:Y:S01]  /*19a30*/  R2UR UR7, R153 ;  /* 0x00000000990772ca */ /* 0x000fe200000e0000 */
[----:B------:R-:W-:Y:S01]  /*19a40*/  IMAD R8, R13, 0x800, R6 ;  /* 0x000008000d087824 */ /* 0x000fe200078e0206 */
[----:B------:R-:W-:-:S02]  /*19a50*/  R2UR UR31, R153 ;  /* 0x00000000991f72ca */ /* 0x000fc400000e0000 */
        /* <DEDUP_REMOVED lines=9> */
[----:B------:R-:W-:Y:S01]  /*19af0*/  R2UR UR18, R14 ;  /* 0x000000000e1272ca */ /* 0x000fe200000e0000 */
[----:B------:R-:W-:Y:S01]  /*19b00*/  VIADD R14, R8, 0x402 ;  /* 0x00000402080e7836 */ /* 0x000fe20000000000 */
[----:B------:R-:W-:-:S02]  /*19b10*/  R2UR UR30, R152 ;  /* 0x00000000981e72ca */ /* 0x000fc400000e0000 */
[----:B0-----:R-:W-:Y:S02]  /*19b20*/  SHF.R.U32.HI R5, RZ, 0x7, R5 ;  /* 0x00000007ff057819 */ /* 0x001fe40000011605 */
[----:B------:R-:W-:Y:S02]  /*19b30*/  R2UR UR19, R15 ;  /* 0x000000000f1372ca */ /* 0x000fe400000e0000 */
[----:B------:R-:W-:Y:S01]  /*19b40*/  R2UR UR22, R20 ;  /* 0x00000000141672ca */ /* 0x000fe200000e0000 */
[----:B------:R-:W-:Y:S01]  /*19b50*/  VIADD R5, R5, 0x8 ;  /* 0x0000000805057836 */ /* 0x000fe20000000000 */
[----:B------:R-:W-:Y:S02]  /*19b60*/  R2UR UR23, R21 ;  /* 0x00000000151772ca */ /* 0x000fe400000e0000 */
[----:B------:R-:W-:Y:S02]  /*19b70*/  R2UR UR26, R14 ;  /* 0x000000000e1a72ca */ /* 0x000fe400000e0000 */
[----:B------:R0:W-:Y:S01]  /*19b80*/  BAR.SYNC.DEFER_BLOCKING R5, 0x100 ;  /* 0x000400050000751d */ /* 0x0001e20000010000 */
[----:B------:R-:W-:-:S02]  /*19b90*/  R2UR UR27, R15 ;  /* 0x000000000f1b72ca */ /* 0x000fc400000e0000 */
[----:B------:R-:W-:Y:S02]  /*19ba0*/  IADD3 R8, R8, 0x406, RZ ;  /* 0x0000040608087810 */ /* 0x000fe40007ffe0ff */
        /* <DEDUP_REMOVED lines=29> */
.L_x_2503:
[----:B------:R-:W-:Y:S01]  /*19d80*/  SHF.L.U32 R4, R4, 0x1f, RZ ;  /* 0x0000001f04047819 */ /* 0x000fe200000006ff */
[----:B------:R-:W-:-:S04]  /*19d90*/  IMAD R5, R234, 0x8, R18 ;  /* 0x00000008ea057824 */ /* 0x000fc800078e0212 */
[----:B------:R0:W1:Y:S01]  /*19da0*/  SYNCS.PHASECHK.TRANS64.TRYWAIT P2, [R5+URZ+0x38850], R4 ;  /* 0x03885004050075a7 */ /* 0x000062000804017f */
[----:B------:R-:W-:Y:S05]  /*19db0*/  @!P1 BRA `(.L_x_2504) ;  /* 0x0000000000049947 */ /* 0x000fea0003800000 */
[----:B------:R-:W-:Y:S01]  /*19dc0*/  BPT.TRAP 0x1 ;  /* 0x000000040000795c */ /* 0x000fe20000300000 */
.L_x_2504:
[----:B-1----:R-:W-:Y:S05]  /*19dd0*/  @P2 BRA `(.L_x_2502) ;  /* 0x0000000000082947 */ /* 0x002fea0003800000 */
[----:B------:R-:W1:Y:S02]  /*19de0*/  SYNCS.PHASECHK.TRANS64.TRYWAIT P2, [R5+URZ+0x38850], R4 ;  /* 0x03885004050075a7 */ /* 0x000e64000804017f */
[----:B-1----:R-:W-:Y:S05]  /*19df0*/  @!P2 BRA `(.L_x_2505) ;  /* 0x0000013800aca947 */ /* 0x002fea0003800000 */
.L_x_2502:
[----:B01----:R-:W-:Y:S01]  /*19e00*/  VIADD R4, R18, 0x400 ;  /* 0x0000040012047836 */ /* 0x003fe20000000000 */
[----:B------:R-:W2:Y:S04]  /*19e10*/  LDL R15, [R1] ;  /* 0x00000000010f7983 */ /* 0x000ea80000100800 */
[----:B------:R-:W-:Y:S01]  /*19e20*/  SHF.R.U32.HI R4, RZ, 0x4, R4 ;  /* 0x00000004ff047819 */ /* 0x000fe20000011604 */
[----:B------:R-:W2:Y:S01]  /*19e30*/  LDL R14, [R1+0x48] ;  /* 0x00004800010e7983 */ /* 0x000ea20000100800 */
[----:B------:R-:W-:Y:S01]  /*19e40*/  IMAD.MOV.U32 R5, RZ, RZ, 0x40000040 ;  /* 0x40000040ff057424 */ /* 0x000fe200078e00ff */
[----:B------:R-:W-:Y:S05]  /*19e50*/  WARPSYNC.ALL ;  /* 0x0000000000007948 */ /* 0x000fea0003800000 */
[----:B------:R-:W-:Y:S01]  /*19e60*/  LOP3.LUT R4, R4, 0x3fff, RZ, 0xc0, !PT ;  /* 0x00003fff04047812 */ /* 0x000fe200078ec0ff */
[----:B------:R-:W-:Y:S01]  /*19e70*/  WARPGROUP.ARRIVE ;  /* 0x00000000000079c5 */ /* 0x000fe20000000000 */
[----:B------:R-:W-:Y:S01]  /*19e80*/  R2UR UR7, R5 ;  /* 0x00000000050772ca */ /* 0x000fe200000e0000 */
[----:B------:R-:W-:Y:S01]  /*19e90*/  IMAD.MOV.U32 R9, RZ, RZ, 0x40000040 ;  /* 0x40000040ff097424 */ /* 0x000fe200078e00ff */
[----:B------:R-:W-:Y:S01]  /*19ea0*/  LOP3.LUT R4, R4, 0x10000, RZ, 0xfc, !PT ;  /* 0x0001000004047812 */ /* 0x000fe200078efcff */
[----:B------:R-:W-:-:S04]  /*19eb0*/  IMAD.MOV.U32 R5, RZ, RZ, 0x40000040 ;  /* 0x40000040ff057424 */ /* 0x000fc800078e00ff */
[----:B------:R-:W-:-:S04]  /*19ec0*/  IMAD R4, R234, 0x800, R4 ;  /* 0x00000800ea047824 */ /* 0x000fc800078e0204 */
[C---:B------:R-:W-:Y:S01]  /*19ed0*/  VIADD R8, R4.reuse, 0x2 ;  /* 0x0000000204087836 */ /* 0x040fe20000000000 */
[----:B------:R-:W-:-:S13]  /*19ee0*/  R2UR UR6, R4 ;  /* 0x00000000040672ca */ /* 0x000fda00000e0000 */
[----:B------:R-:W-:Y:S01]  /*19ef0*/  QGMMA.64x256x32.F32.E4M3.E4M3 R24, R228, gdesc[UR4], R24, gsb0 ;  /* 0x03e00004e4187df3 */ /* 0x000fe20008000818 */
[----:B------:R-:W-:Y:S02]  /*19f00*/  R2UR UR6, R8 ;  /* 0x00000000080672ca */ /* 0x000fe400000e0000 */
[----:B------:R-:W-:Y:S01]  /*19f10*/  R2UR UR7, R9 ;  /* 0x00000000090772ca */ /* 0x000fe200000e0000 */
[----:B------:R-:W-:Y:S01]  /*19f20*/  IMAD.MOV.U32 R9, RZ, RZ, 0x40000040 ;  /* 0x40000040ff097424 */ /* 0x000fe200078e00ff */
[C---:B------:R-:W-:Y:S01]  /*19f30*/  IADD3 R8, R4.reuse, 0x4, RZ ;  /* 0x0000000404087810 */ /* 0x040fe20007ffe0ff */
[----:B------:R-:W-:Y:S01]  /*19f40*/  VIADD R4, R4, 0x6 ;  /* 0x0000000604047836 */ /* 0x000fe20000000000 */
[----:B------:R-:W-:Y:S02]  /*19f50*/  WARPGROUP.DEPBAR.LE gsb0, 0x0 ;  /* 0x00008000000079c5 */ /* 0x000fe40000010000 */
[----:B------:R-:W-:-:S15]  /*19f60*/  WARPGROUP.ARRIVE ;  /* 0x00000000000079c5 */ /* 0x000fde0000000000 */
[----:B------:R-:W-:-:S04]  /*19f70*/  NOP ;  /* 0x0000000000007918 */ /* 0x000fc80000000000 */
[----:B------:R-:W-:Y:S01]  /*19f80*/  QGMMA.64x256x32.F32.E4M3.E4M3 R24, R224, gdesc[UR4], R24, gsb0 ;  /* 0x03e00004e0187df3 */ /* 0x000fe20008000818 */
[----:B------:R-:W-:Y:S01]  /*19f90*/  R2UR UR6, R8 ;  /* 0x00000000080672ca */ /* 0x000fe200000e0000 */
[----:B--2---:R-:W-:Y:S01]  /*19fa0*/  IMAD.IADD R8, R14, 0x1, R15 ;  /* 0x000000010e087824 */ /* 0x004fe200078e020f */
[----:B------:R-:W-:Y:S01]  /*19fb0*/  R2UR UR7, R9 ;  /* 0x00000000090772ca */ /* 0x000fe200000e0000 */
[----:B------:R-:W-:Y:S02]  /*19fc0*/  WARPGROUP.DEPBAR.LE gsb0, 0x0 ;  /* 0x00008000000079c5 */ /* 0x000fe40000010000 */
[----:B------:R-:W-:-:S15]  /*19fd0*/  WARPGROUP.ARRIVE ;  /* 0x00000000000079c5 */ /* 0x000fde0000000000 */
[----:B------:R-:W-:-:S07]  /*19fe0*/  NOP ;  /* 0x0000000000007918 */ /* 0x000fce0000000000 */
[----:B------:R-:W-:Y:S01]  /*19ff0*/  QGMMA.64x256x32.F32.E4M3.E4M3 R24, R220, gdesc[UR4], R24, gsb0 ;  /* 0x03e00004dc187df3 */ /* 0x000fe20008000818 */
[----:B------:R-:W-:Y:S02]  /*1a000*/  R2UR UR6, R4 ;  /* 0x00000000040672ca */ /* 0x000fe400000e0000 */
[----:B------:R-:W-:Y:S01]  /*1a010*/  R2UR UR7, R5 ;  /* 0x00000000050772ca */ /* 0x000fe200000e0000 */
[----:B------:R-:W0:Y:S08]  /*1a020*/  @P0 LDC R4, c[0x0][0x44c] ;  /* 0x00011300ff040b82 */ /* 0x000e300000000800 */
[----:B------:R-:W1:Y:S01]  /*1a030*/  @P0 LDC R5, c[0x0][0x450] ;  /* 0x00011400ff050b82 */ /* 0x000e620000000800 */
[----:B------:R-:W-:-:S02]  /*1a040*/  WARPGROUP.DEPBAR.LE gsb0, 0x0 ;  /* 0x00008000000079c5 */ /* 0x000fc40000010000 */
[----:B------:R-:W-:-:S13]  /*1a050*/  WARPGROUP.ARRIVE ;  /* 0x00000000000079c5 */ /* 0x000fda0000000000 */
[----:B------:R-:W-:Y:S03]  /*1a060*/  QGMMA.64x256x32.F32.E4M3.E4M3 R24, R216, gdesc[UR4], R24, gsb0 ;  /* 0x03e00004d8187df3 */ /* 0x000fe60008000818 */
[----:B------:R-:W-:Y:S02]  /*1a070*/  WARPGROUP.DEPBAR.LE gsb0, 0x0 ;  /* 0x00008000000079c5 */ /* 0x000fe40000010000 */
[----:B------:R-:W2:Y:S04]  /*1a080*/  LDL R218, [R1+0x44] ;  /* 0x0000440001da7983 */ /* 0x000ea80000100800 */
[----:B------:R-:W3:Y:S04]  /*1a090*/  LDL R217, [R1+0xc] ;  /* 0x00000c0001d97983 */ /* 0x000ee80000100800 */
[----:B------:R-:W3:Y:S01]  /*1a0a0*/  LDL R216, [R1+0x4] ;  /* 0x0000040001d87983 */ /* 0x000ee20000100800 */
[----:B0-----:R-:W-:-:S04]  /*1a0b0*/  @P0 IMAD.HI.U32 R9, R8, R4, RZ ;  /* 0x0000000408090227 */ /* 0x001fc800078e00ff */
[C---:B------:R-:W-:Y:S01]  /*1a0c0*/  FMUL.FTZ R15, R2.reuse, R156 ;  /* 0x0000009c020f7220 */ /* 0x040fe20000410000 */
[C---:B------:R-:W-:Y:S01]  /*1a0d0*/  FMUL.FTZ R21, R2.reuse, R157 ;  /* 0x0000009d02157220 */ /* 0x040fe20000410000 */
[C---:B------:R-:W-:Y:S01]  /*1a0e0*/  FMUL.FTZ R14, R2.reuse, R155 ;  /* 0x0000009b020e7220 */ /* 0x040fe20000410000 */
[----:B------:R-:W-:Y:S01]  /*1a0f0*/  IMAD.MOV.U32 R4, RZ, RZ, R8 ;  /* 0x000000ffff047224 */ /* 0x000fe200078e0008 */
[----:B-1----:R-:W-:Y:S01]  /*1a100*/  @P0 SHF.R.U32.HI R4, RZ, R5, R9 ;  /* 0x00000005ff040219 */ /* 0x002fe20000011609 */
[C---:B------:R-:W-:Y:S01]  /*1a110*/  FMUL.FTZ R8, R2.reuse, R154 ;  /* 0x0000009a02087220 */ /* 0x040fe20000410000 */
[C---:B------:R-:W-:Y:S01]  /*1a120*/  FMUL.FTZ R154, R2.reuse, R162 ;  /* 0x000000a2029a7220 */ /* 0x040fe20000410000 */
[C---:B------:R-:W-:Y:S01]  /*1a130*/  FMUL.FTZ R162, R2.reuse, R169 ;  /* 0x000000a902a27220 */ /* 0x040fe20000410000 */
[C---:B------:R-:W-:Y:S01]  /*1a140*/  FMUL.FTZ R169, R2.reuse, R180 ;  /* 0x000000b402a97220 */ /* 0x040fe20000410000 */
[C---:B------:R-:W-:Y:S01]  /*1a150*/  FMUL.FTZ R180, R2.reuse, R193 ;  /* 0x000000c102b47220 */ /* 0x040fe20000410000 */
[C---:B------:R-:W-:Y:S01]  /*1a160*/  FMUL.FTZ R9, R2.reuse, R153 ;  /* 0x0000009902097220 */ /* 0x040fe20000410000 */
[----:B------:R-:W0:Y:S01]  /*1a170*/  SHFL.IDX PT, R193, R4, RZ, 0x1c1f ;  /* 0x001c1fff04c17589 */ /* 0x000e2200000e0000 */
[C---:B------:R-:W-:Y:S01]  /*1a180*/  FMUL.FTZ R153, R2.reuse, R160 ;  /* 0x000000a002997220 */ /* 0x040fe20000410000 */
[C---:B------:R-:W-:Y:S01]  /*1a190*/  FMUL.FTZ R160, R2.reuse, R167 ;  /* 0x000000a702a07220 */ /* 0x040fe20000410000 */
[C---:B------:R-:W-:Y:S01]  /*1a1a0*/  FMUL.FTZ R167, R2.reuse, R176 ;  /* 0x000000b002a77220 */ /* 0x040fe20000410000 */
[----:B------:R-:W-:Y:S01]  /*1a1b0*/  FMUL.FTZ R176, R2, R189 ;  /* 0x000000bd02b07220 */ /* 0x000fe20000410000 */
[----:B------:R-:W-:-:S02]  /*1a1c0*/  IMAD.MOV.U32 R189, RZ, RZ, -0x80 ;  /* 0xffffff80ffbd7424 */ /* 0x000fc400078e00ff */
[C---:B------:R-:W-:Y:S01]  /*1a1d0*/  FMUL.FTZ R5, R2.reuse, R152 ;  /* 0x0000009802057220 */ /* 0x040fe20000410000 */
[C---:B------:R-:W-:Y:S01]  /*1a1e0*/  FMUL.FTZ R155, R2.reuse, R161 ;  /* 0x000000a1029b7220 */ /* 0x040fe20000410000 */
[----:B------:R-:W-:Y:S01]  /*1a1f0*/  FMUL.FTZ R161, R2, R168 ;  /* 0x000000a802a17220 */ /* 0x000fe20000410000 */
[----:B------:R-:W-:Y:S02]  /*1a200*/  IMAD R189, R12, R189, 0x1 ;  /* 0x000000010cbd7424 */ /* 0x000fe400078e02bd */
        /* <DEDUP_REMOVED lines=33> */
[----:B------:R0:W1:Y:S01]  /*1a420*/  SHFL.IDX PT, R209, R4, 0x1, 0x1c1f ;  /* 0x003c1f0004d17f89 */ /* 0x00006200000e0000 */
[C---:B------:R-:W-:Y:S01]  /*1a430*/  FMUL.FTZ R207, R2.reuse, R207 ;  /* 0x000000cf02cf7220 */ /* 0x040fe20000410000 */
[C---:B------:R-:W-:Y:S01]  /*1a440*/  FMUL.FTZ R198, R2.reuse, R198 ;  /* 0x000000c602c67220 */ /* 0x040fe20000410000 */
[C---:B------:R-:W-:Y:S01]  /*1a450*/  FMUL.FTZ R199, R2.reuse, R199 ;  /* 0x000000c702c77220 */ /* 0x040fe20000410000 */
[----:B------:R-:W5:Y:S01]  /*1a460*/  MUFU.TANH R153, R153 ;  /* 0x0000009900997308 */ /* 0x000f620000002400 */
[C---:B------:R-:W-:Y:S01]  /*1a470*/  FMUL.FTZ R202, R2.reuse, R202 ;  /* 0x000000ca02ca7220 */ /* 0x040fe20000410000 */
[C---:B------:R-:W-:Y:S01]  /*1a480*/  FMUL.FTZ R203, R2.reuse, R203 ;  /* 0x000000cb02cb7220 */ /* 0x040fe20000410000 */
[----:B------:R-:W-:Y:S01]  /*1a490*/  FMUL.FTZ R206, R2, R206 ;  /* 0x000000ce02ce7220 */ /* 0x000fe20000410000 */
[----:B------:R-:W4:Y:S04]  /*1a4a0*/  S2R R231, SR_TID.X ;  /* 0x0000000000e77919 */ /* 0x000f280000002100 */
        /* <DEDUP_REMOVED lines=24> */
[----:B0-----:R-:W-:Y:S08]  /*1a630*/  MUFU.TANH R4, R207 ;  /* 0x000000cf00047308 */ /* 0x001ff00000002400 */
[----:B------:R-:W-:Y:S08]  /*1a640*/  MUFU.TANH R20, R20 ;  /* 0x0000001400147308 */ /* 0x000ff00000002400 */
[----:B------:R-:W-:Y:S08]  /*1a650*/  MUFU.TANH R152, R152 ;  /* 0x0000009800987308 */ /* 0x000ff00000002400 */
[----:B------:R-:W-:Y:S01]  /*1a660*/  MUFU.TANH R156, R156 ;  /* 0x0000009c009c7308 */ /* 0x000fe20000002400 */
[----:B--2---:R-:W-:-:S07]  /*1a670*/  IMAD R192, R218, -0x2, R189 ;  /* 0xfffffffedac07824 */ /* 0x004fce00078e02bd */
[----:B------:R-:W-:Y:S01]  /*1a680*/  MUFU.TANH R159, R159 ;  /* 0x0000009f009f7308 */ /* 0x000fe20000002400 */
[----:B---3--:R-:W-:-:S07]  /*1a690*/  IADD3 R192, -R216, R192, R217 ;  /* 0x000000c0d8c07210 */ /* 0x008fce0007ffe1d9 */
[----:B------:R0:W2:Y:S01]  /*1a6a0*/  MUFU.TANH R189, R204 ;  /* 0x000000cc00bd7308 */ /* 0x0000a20000002400 */
[----:B----4-:R-:W-:Y:S02]  /*1a6b0*/  LOP3.LUT R216, R231, 0x7f, RZ, 0xc0, !PT ;  /* 0x0000007fe7d87812 */ /* 0x010fe400078ec0ff */
[C---:B------:R-:W-:Y:S01]  /*1a6c0*/  IADD3 R193, R192.reuse, R193, RZ ;  /* 0x000000c1c0c17210 */ /* 0x040fe20007ffe0ff */
[----:B-1----:R-:W-:Y:S02]  /*1a6d0*/  IMAD.IADD R209, R192, 0x1, R209 ;  /* 0x00000001c0d17824 */ /* 0x002fe400078e02d1 */
[C---:B------:R-:W-:Y:S01]  /*1a6e0*/  FMUL.FTZ R192, R2.reuse, R215 ;  /* 0x000000d702c07220 */ /* 0x040fe20000410000 */
[----:B------:R-:W1:Y:S01]  /*1a6f0*/  S2R R231, SR_TID.X ;  /* 0x0000000000e77919 */ /* 0x000e620000002100 */
[C---:B------:R-:W-:Y:S01]  /*1a700*/  ISETP.GT.AND P4, PT, R193.reuse, RZ, PT ;  /* 0x000000ffc100720c */ /* 0x040fe20003f84270 */
[----:B------:R-:W-:Y:S01]  /*1a710*/  MUFU.TANH R160, R160 ;  /* 0x000000a000a07308 */ /* 0x000fe20000002400 */
[C---:B------:R-:W-:Y:S01]  /*1a720*/  ISETP.GT.AND P5, PT, R193.reuse, 0x1, PT ;  /* 0x00000001c100780c */ /* 0x040fe20003fa4270 */
[----:B0-----:R-:W-:Y:S01]  /*1a730*/  FMUL.FTZ R204, R2, R212 ;  /* 0x000000d402cc7220 */ /* 0x001fe20000410000 */
[----:B------:R-:W-:-:S02]  /*1a740*/  ISETP.GT.AND P2, PT, R193, 0x8, PT ;  /* 0x00000008c100780c */ /* 0x000fc40003f44270 */
[----:B------:R-:W-:Y:S02]  /*1a750*/  ISETP.GT.AND P3, PT, R193, 0x9, PT ;  /* 0x00000009c100780c */ /* 0x000fe40003f64270 */
[----:B------:R-:W-:Y:S01]  /*1a760*/  FSEL R5, R5, -INF , P4 ;  /* 0xff80000005057808 */ /* 0x000fe20002000000 */
[----:B------:R-:W-:Y:S01]  /*1a770*/  MUFU.TANH R204, R204 ;  /* 0x000000cc00cc7308 */ /* 0x000fe20000002400 */
[----:B------:R-:W-:Y:S02]  /*1a780*/  FSEL R9, R9, -INF , P5 ;  /* 0xff80000009097808 */ /* 0x000fe40002800000 */
[----:B-----5:R-:W-:Y:S02]  /*1a790*/  FSEL R15, R15, -INF , P2 ;  /* 0xff8000000f0f7808 */ /* 0x020fe40001000000 */
[----:B------:R-:W-:Y:S02]  /*1a7a0*/  FSEL R21, R21, -INF , P3 ;  /* 0xff80000015157808 */ /* 0x000fe40001800000 */
[C---:B------:R-:W-:Y:S01]  /*1a7b0*/  ISETP.GT.AND P4, PT, R193.reuse, 0x10, PT ;  /* 0x00000010c100780c */ /* 0x040fe20003f84270 */
[----:B------:R-:W-:Y:S01]  /*1a7c0*/  MUFU.TANH R164, R164 ;  /* 0x000000a400a47308 */ /* 0x000fe20000002400 */
[----:B------:R-:W-:-:S02]  /*1a7d0*/  ISETP.GT.AND P5, PT, R193, 0x11, PT ;  /* 0x00000011c100780c */ /* 0x000fc40003fa4270 */
[C---:B------:R-:W-:Y:S02]  /*1a7e0*/  ISETP.GT.AND P2, PT, R193.reuse, 0x18, PT ;  /* 0x00000018c100780c */ /* 0x040fe40003f44270 */
[----:B------:R-:W-:Y:S02]  /*1a7f0*/  ISETP.GT.AND P3, PT, R193, 0x19, PT ;  /* 0x00000019c100780c */ /* 0x000fe40003f64270 */
[----:B------:R-:W-:Y:S01]  /*1a800*/  FSEL R153, R153, -INF , P4 ;  /* 0xff80000099997808 */ /* 0x000fe20002000000 */
[----:B------:R-:W-:Y:S01]  /*1a810*/  MUFU.TANH R8, R8 ;  /* 0x0000000800087308 */ /* 0x000fe20000002400 */
[----:B------:R-:W-:Y:S02]  /*1a820*/  FSEL R155, R155, -INF , P5 ;  /* 0xff8000009b9b7808 */ /* 0x000fe40002800000 */
[----:B------:R-:W-:Y:S02]  /*1a830*/  FSEL R157, R157, -INF , P2 ;  /* 0xff8000009d9d7808 */ /* 0x000fe40001000000 */
[----:B------:R-:W-:-:S02]  /*1a840*/  FSEL R158, R158, -INF , P3 ;  /* 0xff8000009e9e7808 */ /* 0x000fc40001800000 */
[C---:B------:R-:W-:Y:S01]  /*1a850*/  ISETP.GT.AND P4, PT, R193.reuse, 0x20, PT ;  /* 0x00000020c100780c */ /* 0x040fe20003f84270 */
[----:B------:R-:W0:Y:S01]  /*1a860*/  MUFU.TANH R196, R196 ;  /* 0x000000c400c47308 */ /* 0x000e220000002400 */
[C---:B------:R-:W-:Y:S02]  /*1a870*/  ISETP.GT.AND P5, PT, R193.reuse, 0x21, PT ;  /* 0x00000021c100780c */ /* 0x040fe40003fa4270 */
[C---:B------:R-:W-:Y:S02]  /*1a880*/  ISETP.GT.AND P2, PT, R193.reuse, 0x28, PT ;  /* 0x00000028c100780c */ /* 0x040fe40003f44270 */
[----:B------:R-:W-:Y:S02]  /*1a890*/  ISETP.GT.AND P3, PT, R193, 0x29, PT ;  /* 0x00000029c100780c */ /* 0x000fe40003f64270 */
[----:B------:R-:W-:Y:S01]  /*1a8a0*/  FSEL R161, R161, -INF , P4 ;  /* 0xff800000a1a17808 */ /* 0x000fe20002000000 */
[----:B------:R-:W-:Y:S01]  /*1a8b0*/  MUFU.TANH R154, R154 ;  /* 0x0000009a009a7308 */ /* 0x000fe20000002400 */
[----:B------:R-:W-:-:S02]  /*1a8c0*/  FSEL R162, R162, -INF , P5 ;  /* 0xff800000a2a27808 */ /* 0x000fc40002800000 */
[----:B------:R-:W-:Y:S02]  /*1a8d0*/  FSEL R165, R165, -INF , P2 ;  /* 0xff800000a5a57808 */ /* 0x000fe40001000000 */
[----:B------:R-:W-:Y:S02]  /*1a8e0*/  FSEL R166, R166, -INF , P3 ;  /* 0xff800000a6a67808 */ /* 0x000fe40001800000 */
[C---:B------:R-:W-:Y:S01]  /*1a8f0*/  ISETP.GT.AND P4, PT, R193.reuse, 0x30, PT ;  /* 0x00000030c100780c */ /* 0x040fe20003f84270 */
[----:B------:R-:W-:Y:S01]  /*1a900*/  MUFU.TANH R163, R163 ;  /* 0x000000a300a37308 */ /* 0x000fe20000002400 */
[C---:B------:R-:W-:Y:S02]  /*1a910*/  ISETP.GT.AND P5, PT, R193.reuse, 0x31, PT ;  /* 0x00000031c100780c */ /* 0x040fe40003fa4270 */
[C---:B------:R-:W-:Y:S02]  /*1a920*/  ISETP.GT.AND P2, PT, R193.reuse, 0x38, PT ;  /* 0x00000038c100780c */ /* 0x040fe40003f44270 */
[----:B------:R-:W-:-:S02]  /*1a930*/  ISETP.GT.AND P3, PT, R193, 0x39, PT ;  /* 0x00000039c100780c */ /* 0x000fc40003f64270 */
[----:B------:R-:W-:Y:S01]  /*1a940*/  FSEL R167, R167, -INF , P4 ;  /* 0xff800000a7a77808 */ /* 0x000fe20002000000 */
[----:B------:R-:W-:Y:S01]  /*1a950*/  MUFU.TANH R198, R198 ;  /* 0x000000c600c67308 */ /* 0x000fe20000002400 */
[----:B------:R-:W-:Y:S02]  /*1a960*/  FSEL R168, R168, -INF , P5 ;  /* 0xff800000a8a87808 */ /* 0x000fe40002800000 */
[----:B------:R-:W-:Y:S02]  /*1a970*/  FSEL R169, R169, -INF , P2 ;  /* 0xff800000a9a97808 */ /* 0x000fe40001000000 */
        /* <DEDUP_REMOVED lines=12> */
[----:B------:R-:W-:Y:S01]  /*1aa40*/  MUFU.TANH R203, R203 ;  /* 0x000000cb00cb7308 */ /* 0x000fe20000002400 */
        /* <DEDUP_REMOVED lines=13> */
[----:B------:R-:W-:Y:S02]  /*1ab20*/  FSEL R185, R185, -INF , P4 ;  /* 0xff800000b9b97808 */ /* 0x000fe40002000000 */
[----:B------:R-:W-:Y:S02]  /*1ab30*/  FSEL R188, R188, -INF , P5 ;  /* 0xff800000bcbc7808 */ /* 0x000fe40002800000 */
[----:B--2---:R-:W-:Y:S02]  /*1ab40*/  FSEL R189, R189, -INF , P2 ;  /* 0xff800000bdbd7808 */ /* 0x004fe40001000000 */
[----:B------:R-:W-:Y:S02]  /*1ab50*/  FSEL R174, R174, -INF , P3 ;  /* 0xff800000aeae7808 */ /* 0x000fe40001800000 */
[C---:B------:R-:W-:Y:S02]  /*1ab60*/  ISETP.GT.AND P4, PT, R193.reuse, 0x70, PT ;  /* 0x00000070c100780c */ /* 0x040fe40003f84270 */
[----:B------:R-:W-:-:S02]  /*1ab70*/  ISETP.GT.AND P5, PT, R193, 0x71, PT ;  /* 0x00000071c100780c */ /* 0x000fc40003fa4270 */
[C---:B------:R-:W-:Y:S02]  /*1ab80*/  ISETP.GT.AND P2, PT, R193.reuse, 0x78, PT ;  /* 0x00000078c100780c */ /* 0x040fe40003f44270 */
[----:B------:R-:W-:Y:S02]  /*1ab90*/  ISETP.GT.AND P3, PT, R193, 0x79, PT ;  /* 0x00000079c100780c */ /* 0x000fe40003f64270 */
[----:B------:R-:W-:Y:S02]  /*1aba0*/  FMNMX.FTZ R193, R5, R7, !PT ;  /* 0x0000000705c17209 */ /* 0x000fe40007810000 */
[----:B------:R-:W-:Y:S02]  /*1abb0*/  FSEL R200, R200, -INF , P5 ;  /* 0xff800000c8c87808 */ /* 0x000fe40002800000 */
[----:B------:R-:W-:Y:S02]  /*1abc0*/  FMNMX.FTZ R197, R9, R193, !PT ;  /* 0x000000c109c57209 */ /* 0x000fe40007810000 */
[----:B------:R2:W-:Y:S01]  /*1abd0*/  MUFU.TANH R193, R175 ;  /* 0x000000af00c17308 */ /* 0x0005e20000002400 */
[----:B------:R-:W-:-:S02]  /*1abe0*/  ISETP.GT.AND P5, PT, R209, 0x8, PT ;  /* 0x00000008d100780c */ /* 0x000fc40003fa4270 */
[----:B------:R-:W-:Y:S02]  /*1abf0*/  FMNMX.FTZ R197, R15, R197, !PT ;  /* 0x000000c50fc57209 */ /* 0x000fe40007810000 */
[----:B------:R-:W-:Y:S02]  /*1ac00*/  FSEL R20, R20, -INF , P5 ;  /* 0xff80000014147808 */ /* 0x000fe40002800000 */
[----:B------:R-:W-:Y:S01]  /*1ac10*/  FMNMX.FTZ R197, R21, R197, !PT ;  /* 0x000000c515c57209 */ /* 0x000fe20007810000 */
[C---:B--2---:R-:W-:Y:S01]  /*1ac20*/  FMUL.FTZ R175, R2.reuse, R178 ;  /* 0x000000b202af7220 */ /* 0x044fe20000410000 */
[C---:B------:R-:W-:Y:S02]  /*1ac30*/  FMUL.FTZ R178, R2.reuse, R179 ;  /* 0x000000b302b27220 */ /* 0x040fe40000410000 */
[----:B------:R-:W-:Y:S01]  /*1ac40*/  FMNMX.FTZ R197, R153, R197, !PT ;  /* 0x000000c599c57209 */ /* 0x000fe20007810000 */
[C---:B------:R-:W-:Y:S01]  /*1ac50*/  FMUL.FTZ R179, R2.reuse, R182 ;  /* 0x000000b602b37220 */ /* 0x040fe20000410000 */
[C---:B------:R-:W-:Y:S01]  /*1ac60*/  FMUL.FTZ R182, R2.reuse, R183 ;  /* 0x000000b702b67220 */ /* 0x040fe20000410000 */
[C---:B------:R-:W-:Y:S01]  /*1ac70*/  FMUL.FTZ R183, R2.reuse, R186 ;  /* 0x000000ba02b77220 */ /* 0x040fe20000410000 */
[----:B------:R-:W-:Y:S01]  /*1ac80*/  FMNMX.FTZ R197, R155, R197, !PT ;  /* 0x000000c59bc57209 */ /* 0x000fe20007810000 */
[C---:B------:R-:W-:Y:S01]  /*1ac90*/  FMUL.FTZ R186, R2.reuse, R187 ;  /* 0x000000bb02ba7220 */ /* 0x040fe20000410000 */
[C---:B------:R-:W-:Y:S01]  /*1aca0*/  FMUL.FTZ R187, R2.reuse, R190 ;  /* 0x000000be02bb7220 */ /* 0x040fe20000410000 */
[----:B------:R-:W-:Y:S01]  /*1acb0*/  FMUL.FTZ R190, R2, R191 ;  /* 0x000000bf02be7220 */ /* 0x000fe20000410000 */
[----:B------:R-:W-:Y:S01]  /*1acc0*/  FMNMX.FTZ R197, R157, R197, !PT ;  /* 0x000000c59dc57209 */ /* 0x000fe20007810000 */
[----:B------:R-:W-:Y:S01]  /*1acd0*/  MUFU.TANH R178, R178 ;  /* 0x000000b200b27308 */ /* 0x000fe20000002400 */
[----:B------:R-:W-:-:S02]  /*1ace0*/  ISETP.GT.AND P5, PT, R209, 0x18, PT ;  /* 0x00000018d100780c */ /* 0x000fc40003fa4270 */
[----:B------:R-:W-:Y:S02]  /*1acf0*/  FMNMX.FTZ R197, R158, R197, !PT ;  /* 0x000000c59ec57209 */ /* 0x000fe40007810000 */
[----:B------:R-:W-:Y:S02]  /*1ad00*/  FSEL R159, R159, -INF , P5 ;  /* 0xff8000009f9f7808 */ /* 0x000fe40002800000 */
[----:B------:R-:W-:Y:S01]  /*1ad10*/  FMNMX.FTZ R197, R161, R197, !PT ;  /* 0x000000c5a1c57209 */ /* 0x000fe20007810000 */
[----:B------:R-:W2:Y:S01]  /*1ad20*/  MUFU.TANH R179, R179 ;  /* 0x000000b300b37308 */ /* 0x000ea20000002400 */
[----:B------:R-:W-:Y:S02]  /*1ad30*/  ISETP.GT.AND P5, PT, R209, 0x28, PT ;  /* 0x00000028d100780c */ /* 0x000fe40003fa4270 */
[----:B------:R-:W-:Y:S02]  /*1ad40*/  FMNMX.FTZ R197, R162, R197, !PT ;  /* 0x000000c5a2c57209 */ /* 0x000fe40007810000 */
[----:B0-----:R-:W-:-:S02]  /*1ad50*/  FSEL R196, R196, -INF , P5 ;  /* 0xff800000c4c47808 */ /* 0x001fc40002800000 */
[----:B------:R-:W-:Y:S01]  /*1ad60*/  FMNMX.FTZ R197, R165, R197, !PT ;  /* 0x000000c5a5c57209 */ /* 0x000fe20007810000 */
[----:B------:R-:W-:Y:S01]  /*1ad70*/  MUFU.TANH R182, R182 ;  /* 0x000000b600b67308 */ /* 0x000fe20000002400 */
[----:B------:R-:W-:Y:S02]  /*1ad80*/  ISETP.GT.AND P5, PT, R209, 0x38, PT ;  /* 0x00000038d100780c */ /* 0x000fe40003fa4270 */
[----:B------:R-:W-:-:S04]  /*1ad90*/  FMNMX.FTZ R197, R166, R197, !PT ;  /* 0x000000c5a6c57209 */ /* 0x000fc80007810000 */
[----:B------:R-:W-:Y:S01]  /*1ada0*/  FMNMX.FTZ R197, R167, R197, !PT ;  /* 0x000000c5a7c57209 */ /* 0x000fe20007810000 */
[----:B------:R-:W-:Y:S03]  /*1adb0*/  MUFU.TANH R183, R183 ;  /* 0x000000b700b77308 */ /* 0x000fe60000002400 */
        /* <DEDUP_REMOVED lines=11> */
[----:B------:R0:W3:Y:S03]  /*1ae70*/  MUFU.TANH R197, R208 ;  /* 0x000000d000c57308 */ /* 0x0000e60000002400 */
[----:B------:R-:W-:-:S04]  /*1ae80*/  FMNMX.FTZ R191, R180, R191, !PT ;  /* 0x000000bfb4bf7209 */ /* 0x000fc80007810000 */
[----:B------:R-:W-:Y:S01]  /*1ae90*/  FMNMX.FTZ R191, R181, R191, !PT ;  /* 0x000000bfb5bf7209 */ /* 0x000fe20007810000 */
[----:B------:R-:W-:Y:S01]  /*1aea0*/  MUFU.TANH R175, R175 ;  /* 0x000000af00af7308 */ /* 0x000fe20000002400 */
[----:B0-----:R-:W-:Y:S01]  /*1aeb0*/  FMUL.FTZ R208, R2, R211 ;  /* 0x000000d302d07220 */ /* 0x001fe20000410000 */
[----:B--2---:R-:W-:Y:S02]  /*1aec0*/  FSEL R211, R179, -INF , P5 ;  /* 0xff800000b3d37808 */ /* 0x004fe40002800000 */
[----:B------:R-:W-:Y:S02]  /*1aed0*/  FMNMX.FTZ R191, R184, R191, !PT ;  /* 0x000000bfb8bf7209 */ /* 0x000fe40007810000 */
[----:B------:R-:W-:Y:S02]  /*1aee0*/  ISETP.GT.AND P5, PT, R209, 0x41, PT ;  /* 0x00000041d100780c */ /* 0x000fe40003fa4270 */
[----:B------:R-:W-:Y:S01]  /*1aef0*/  FMNMX.FTZ R191, R185, R191, !PT ;  /* 0x000000bfb9bf7209 */ /* 0x000fe20007810000 */
[----:B------:R-:W-:Y:S01]  /*1af00*/  MUFU.TANH R208, R208 ;  /* 0x000000d000d07308 */ /* 0x000fe20000002400 */
[----:B---3--:R-:W-:-:S02]  /*1af10*/  FSEL R197, R197, -INF , P4 ;  /* 0xff800000c5c57808 */ /* 0x008fc40002000000 */
[----:B------:R-:W-:Y:S02]  /*1af20*/  FMNMX.FTZ R201, R188, R191, !PT ;  /* 0x000000bfbcc97209 */ /* 0x000fe40007810000 */
[----:B------:R-:W-:Y:S02]  /*1af30*/  ISETP.GT.AND P4, PT, R209, 0x1, PT ;  /* 0x00000001d100780c */ /* 0x000fe40003f84270 */
[----:B------:R-:W-:Y:S01]  /*1af40*/  FMNMX.FTZ R201, R189, R201, !PT ;  /* 0x000000c9bdc97209 */ /* 0x000fe20007810000 */
[----:B------:R-:W0:Y:S01]  /*1af50*/  MUFU.TANH R191, R213 ;  /* 0x000000d500bf7308 */ /* 0x000e220000002400 */
[----:B------:R-:W-:Y:S02]  /*1af60*/  FSEL R14, R14, -INF , P4 ;  /* 0xff8000000e0e7808 */ /* 0x000fe40002000000 */
[----:B------:R-:W-:Y:S02]  /*1af70*/  FMNMX.FTZ R205, R174, R201, !PT ;  /* 0x000000c9aecd7209 */ /* 0x000fe40007810000 */
[----:B------:R-:W-:-:S02]  /*1af80*/  ISETP.GT.AND P4, PT, R209, 0x11, PT ;  /* 0x00000011d100780c */ /* 0x000fc40003f84270 */
[----:B------:R-:W-:Y:S01]  /*1af90*/  FMNMX.FTZ R205, R197, R205, !PT ;  /* 0x000000cdc5cd7209 */ /* 0x000fe20007810000 */
[----:B------:R2:W3:Y:S01]  /*1afa0*/  MUFU.TANH R201, R194 ;  /* 0x000000c200c97308 */ /* 0x0004e20000002400 */
[----:B------:R-:W-:Y:S02]  /*1afb0*/  FSEL R156, R156, -INF , P4 ;  /* 0xff8000009c9c7808 */ /* 0x000fe40002000000 */
[----:B------:R-:W-:Y:S02]  /*1afc0*/  FMNMX.FTZ R205, R200, R205, !PT ;  /* 0x000000cdc8cd7209 */ /* 0x000fe40007810000 */
[----:B------:R-:W-:Y:S02]  /*1afd0*/  ISETP.GT.AND P4, PT, R209, 0x21, PT ;  /* 0x00000021d100780c */ /* 0x000fe40003f84270 */
[----:B------:R-:W-:Y:S02]  /*1afe0*/  FSEL R186, R186, -INF , P5 ;  /* 0xff800000baba7808 */ /* 0x000fe40002800000 */
[----:B--2---:R-:W-:-:S02]  /*1aff0*/  FSEL R194, R204, -INF , P2 ;  /* 0xff800000ccc27808 */ /* 0x004fc40001000000 */
[----:B------:R0:W2:Y:S01]  /*1b000*/  MUFU.TANH R204, R195 ;  /* 0x000000c300cc7308 */ /* 0x0000a20000002400 */
[C---:B------:R-:W-:Y:S02]  /*1b010*/  ISETP.GT.AND P2, PT, R209.reuse, 0x9, PT ;  /* 0x00000009d100780c */ /* 0x040fe40003f44270 */
[----:B------:R-:W-:Y:S02]  /*1b020*/  FMNMX.FTZ R205, R194, R205, !PT ;  /* 0x000000cdc2cd7209 */ /* 0x000fe40007810000 */
[----:B------:R-:W-:Y:S02]  /*1b030*/  FSEL R152, R152, -INF , P2 ;  /* 0xff80000098987808 */ /* 0x000fe40001000000 */
[----:B------:R-:W-:Y:S02]  /*1b040*/  ISETP.GT.AND P2, PT, R209, 0x19, PT ;  /* 0x00000019d100780c */ /* 0x000fe40003f44270 */
[----:B0-----:R-:W-:Y:S02]  /*1b050*/  FSEL R195, R191, -INF , P3 ;  /* 0xff800000bfc37808 */ /* 0x001fe40001800000 */
[----:B------:R-:W-:-:S02]  /*1b060*/  ISETP.GT.AND P3, PT, R209, RZ, PT ;  /* 0x000000ffd100720c */ /* 0x000fc40003f64270 */
[----:B------:R-:W-:Y:S02]  /*1b070*/  FMNMX.FTZ R205, R195, R205, !PT ;  /* 0x000000cdc3cd7209 */ /* 0x000fe40007810000 */
[----:B------:R-:W-:Y:S02]  /*1b080*/  FSEL R160, R160, -INF , P2 ;  /* 0xff800000a0a07808 */ /* 0x000fe40001000000 */
[C---:B------:R-:W-:Y:S01]  /*1b090*/  ISETP.GT.AND P2, PT, R209.reuse, 0x29, PT ;  /* 0x00000029d100780c */ /* 0x040fe20003f44270 */
[----:B------:R-:W0:Y:S01]  /*1b0a0*/  SHFL.BFLY PT, R191, R205, 0x2, 0x1f ;  /* 0x0c401f00cdbf7f89 */ /* 0x000e2200000e0000 */
[----:B------:R-:W-:Y:S02]  /*1b0b0*/  FSEL R8, R8, -INF , P3 ;  /* 0xff80000008087808 */ /* 0x000fe40001800000 */
[----:B------:R-:W-:Y:S02]  /*1b0c0*/  ISETP.GT.AND P3, PT, R209, 0x10, PT ;  /* 0x00000010d100780c */ /* 0x000fe40003f64270 */
[----:B------:R-:W-:-:S02]  /*1b0d0*/  FSEL R193, R193, -INF , P2 ;  /* 0xff800000c1c17808 */ /* 0x000fc40001000000 */
[C---:B------:R-:W-:Y:S02]  /*1b0e0*/  ISETP.GT.AND P2, PT, R209.reuse, 0x39, PT ;  /* 0x00000039d100780c */ /* 0x040fe40003f44270 */
[----:B------:R-:W-:Y:S02]  /*1b0f0*/  FSEL R154, R154, -INF , P3 ;  /* 0xff8000009a9a7808 */ /* 0x000fe40001800000 */
[C---:B------:R-:W-:Y:S02]  /*1b100*/  ISETP.GT.AND P3, PT, R209.reuse, 0x20, PT ;  /* 0x00000020d100780c */ /* 0x040fe40003f64270 */
[----:B------:R-:W-:Y:S02]  /*1b110*/  FSEL R182, R182, -INF , P2 ;  /* 0xff800000b6b67808 */ /* 0x000fe40001000000 */
[----:B------:R-:W-:Y:S02]  /*1b120*/  ISETP.GT.AND P2, PT, R209, 0x48, PT ;  /* 0x00000048d100780c */ /* 0x000fe40003f44270 */
[----:B------:R-:W-:-:S02]  /*1b130*/  FSEL R163, R163, -INF , P3 ;  /* 0xff800000a3a37808 */ /* 0x000fc40001800000 */
[----:B------:R-:W-:Y:S02]  /*1b140*/  ISETP.GT.AND P3, PT, R209, 0x30, PT ;  /* 0x00000030d100780c */ /* 0x000fe40003f64270 */
[----:B------:R-:W-:Y:S02]  /*1b150*/  FSEL R187, R187, -INF , P2 ;  /* 0xff800000bbbb7808 */ /* 0x000fe40001000000 */
[----:B------:R-:W-:Y:S02]  /*1b160*/  ISETP.GT.AND P5, PT, R209, 0x50, PT ;  /* 0x00000050d100780c */ /* 0x000fe40003fa4270 */
[----:B0-----:R-:W-:Y:S01]  /*1b170*/  FMNMX.FTZ R191, R205, R191, !PT ;  /* 0x000000bfcdbf7209 */ /* 0x001fe20007810000 */
[C---:B------:R-:W-:Y:S01]  /*1b180*/  FMUL.FTZ R205, R2.reuse, R210 ;  /* 0x000000d202cd7220 */ /* 0x040fe20000410000 */
[----:B------:R-:W-:Y:S01]  /*1b190*/  ISETP.GT.AND P2, PT, R209, 0x51, PT ;  /* 0x00000051d100780c */ /* 0x000fe20003f44270 */
[----:B------:R-:W-:Y:S01]  /*1b1a0*/  FMUL.FTZ R210, R2, R214 ;  /* 0x000000d602d27220 */ /* 0x000fe20000410000 */
[----:B------:R-:W-:Y:S01]  /*1b1b0*/  FSEL R175, R175, -INF , P3 ;  /* 0xff800000afaf7808 */ /* 0x000fe20001800000 */
[----:B------:R-:W0:Y:S01]  /*1b1c0*/  SHFL.BFLY PT, R207, R191, 0x1, 0x1f ;  /* 0x0c201f00bfcf7f89 */ /* 0x000e2200000e0000 */
[----:B---3--:R-:W-:Y:S01]  /*1b1d0*/  FSEL R201, R201, -INF , P5 ;  /* 0xff800000c9c97808 */ /* 0x008fe20002800000 */
[----:B------:R-:W-:Y:S01]  /*1b1e0*/  MUFU.TANH R205, R205 ;  /* 0x000000cd00cd7308 */ /* 0x000fe20000002400 */
[----:B--2---:R-:W-:-:S02]  /*1b1f0*/  FSEL R204, R204, -INF , P2 ;  /* 0xff800000cccc7808 */ /* 0x004fc40001000000 */
[C---:B------:R-:W-:Y:S02]  /*1b200*/  ISETP.GT.AND P5, PT, R209.reuse, 0x59, PT ;  /* 0x00000059d100780c */ /* 0x040fe40003fa4270 */
[----:B------:R-:W-:Y:S02]  /*1b210*/  ISETP.GT.AND P2, PT, R209, 0x60, PT ;  /* 0x00000060d100780c */ /* 0x000fe40003f44270 */
[----:B------:R-:W-:Y:S01]  /*1b220*/  FSEL R199, R199, -INF , P5 ;  /* 0xff800000c7c77808 */ /* 0x000fe20002800000 */
[----:B------:R-:W2:Y:S01]  /*1b230*/  MUFU.TANH R210, R210 ;  /* 0x000000d200d27308 */ /* 0x000ea20000002400 */
[----:B------:R-:W-:Y:S02]  /*1b240*/  FSEL R202, R202, -INF , P2 ;  /* 0xff800000caca7808 */ /* 0x000fe40001000000 */
[C---:B------:R-:W-:Y:S02]  /*1b250*/  ISETP.GT.AND P5, PT, R209.reuse, 0x68, PT ;  /* 0x00000068d100780c */ /* 0x040fe40003fa4270 */
[----:B------:R-:W-:-:S02]  /*1b260*/  ISETP.GT.AND P2, PT, R209, 0x69, PT ;  /* 0x00000069d100780c */ /* 0x000fc40003f44270 */
[----:B------:R-:W-:Y:S02]  /*1b270*/  FSEL R206, R206, -INF , P5 ;  /* 0xff800000cece7808 */ /* 0x000fe40002800000 */
[----:B------:R-:W-:-:S04]  /*1b280*/  ISETP.GT.AND P5, PT, R209, 0x71, PT ;  /* 0x00000071d100780c */ /* 0x000fc80003fa4270 */
[----:B------:R-:W-:Y:S02]  /*1b290*/  FSEL R208, R208, -INF , P5 ;  /* 0xff800000d0d07808 */ /* 0x000fe40002800000 */
[----:B0-----:R-:W-:Y:S02]  /*1b2a0*/  FMNMX.FTZ R191, R191, R207, !PT ;  /* 0x000000cfbfbf7209 */ /* 0x001fe40007810000 */
[----:B------:R-:W-:Y:S01]  /*1b2b0*/  FSEL R207, R164, -INF , P4 ;  /* 0xff800000a4cf7808 */ /* 0x000fe20002000000 */
[----:B------:R-:W-:Y:S01]  /*1b2c0*/  IMAD.U32 R164, RZ, RZ, UR49 ;  /* 0x00000031ffa47e24 */ /* 0x000fe2000f8e00ff */
[----:B------:R-:W-:Y:S02]  /*1b2d0*/  ISETP.GT.AND P4, PT, R209, 0x31, PT ;  /* 0x00000031d100780c */ /* 0x000fe40003f84270 */
[C---:B------:R-:W-:Y:S01]  /*1b2e0*/  FSETP.NEU.FTZ.AND P3, PT, R191.reuse, -INF , PT ;  /* 0xff800000bf00780b */ /* 0x040fe20003f7d000 */
[----:B------:R-:W-:-:S01]  /*1b2f0*/  FFMA.FTZ R212, R191, R164, -8 ;  /* 0xc1000000bfd47423 */ /* 0x000fc200000100a4 */
[----:B------:R-:W-:-:S02]  /*1b300*/  FSEL R178, R178, -INF , P4 ;  /* 0xff800000b2b27808 */ /* 0x000fc40002000000 */
[----:B------:R-:W-:Y:S02]  /*1b310*/  ISETP.GT.AND P4, PT, R209, 0x40, PT ;  /* 0x00000040d100780c */ /* 0x000fe40003f84270 */
[----:B------:R-:W-:Y:S02]  /*1b320*/  FSEL R179, R212, RZ, P3 ;  /* 0x000000ffd4b37208 */ /* 0x000fe40001800000 */
[----:B------:R-:W-:Y:S02]  /*1b330*/  FSEL R183, R183, -INF , P4 ;  /* 0xff800000b7b77808 */ /* 0x000fe40002000000 */
[----:B------:R-:W-:Y:S01]  /*1b340*/  ISETP.GT.AND P4, PT, R209, 0x49, PT ;  /* 0x00000049d100780c */ /* 0x000fe20003f84270 */
[----:B------:R-:W-:-:S01]  /*1b350*/  FFMA.FTZ R212, R21, R164, -R179 ;  /* 0x000000a415d47223 */ /* 0x000fc200000108b3 */
[----:B------:R-:W-:Y:S01]  /*1b360*/  FSEL R21, R4, -INF , P2 ;  /* 0xff80000004157808 */ /* 0x000fe20001000000 */
[----:B------:R-:W-:-:S01]  /*1b370*/  FFMA.FTZ R165, R165, R164, -R179 ;  /* 0x000000a4a5a57223 */ /* 0x000fc200000108b3 */
[----:B------:R-:W-:Y:S01]  /*1b380*/  FSEL R190, R190, -INF , P4 ;  /* 0xff800000bebe7808 */ /* 0x000fe20002000000 */
[----:B------:R0:W-:Y:S01]  /*1b390*/  MUFU.EX2 R4, R212 ;  /* 0x000000d400047308 */ /* 0x0001e20000000800 */
[----:B------:R-:W-:Y:S01]  /*1b3a0*/  ISETP.GT.AND P4, PT, R209, 0x58, PT ;  /* 0x00000058d100780c */ /* 0x000fe20003f84270 */
[-CC-:B------:R-:W-:Y:S01]  /*1b3b0*/  FFMA.FTZ R5, R5, R164.reuse, -R179.reuse ;  /* 0x000000a405057223 */ /* 0x180fe200000108b3 */
[----:B------:R-:W-:Y:S01]  /*1b3c0*/  ISETP.GT.AND P2, PT, R209, 0x78, PT ;  /* 0x00000078d100780c */ /* 0x000fe20003f44270 */
[-CC-:B------:R-:W-:Y:S01]  /*1b3d0*/  FFMA.FTZ R9, R9, R164.reuse, -R179.reuse ;  /* 0x000000a409097223 */ /* 0x180fe200000108b3 */
[----:B------:R-:W-:Y:S01]  /*1b3e0*/  FSEL R198, R198, -INF , P4 ;  /* 0xff800000c6c67808 */ /* 0x000fe20002000000 */
[-CC-:B------:R-:W-:Y:S01]  /*1b3f0*/  FFMA.FTZ R15, R15, R164.reuse, -R179.reuse ;  /* 0x000000a40f0f7223 */ /* 0x180fe200000108b3 */
[----:B------:R-:W-:Y:S01]  /*1b400*/  ISETP.GT.AND P4, PT, R209, 0x61, PT ;  /* 0x00000061d100780c */ /* 0x000fe20003f84270 */
[-CC-:B------:R-:W-:Y:S01]  /*1b410*/  FFMA.FTZ R153, R153, R164.reuse, -R179.reuse ;  /* 0x000000a499997223 */ /* 0x180fe200000108b3 */
[----:B--2---:R-:W-:Y:S01]  /*1b420*/  FSEL R210, R210, -INF , P2 ;  /* 0xff800000d2d27808 */ /* 0x004fe20001000000 */
[-CC-:B------:R-:W-:Y:S01]  /*1b430*/  FFMA.FTZ R155, R155, R164.reuse, -R179.reuse ;  /* 0x000000a49b9b7223 */ /* 0x180fe200000108b3 */
[----:B------:R-:W-:Y:S01]  /*1b440*/  FSEL R203, R203, -INF , P4 ;  /* 0xff800000cbcb7808 */ /* 0x000fe20002000000 */
[-CC-:B------:R-:W-:Y:S01]  /*1b450*/  FFMA.FTZ R157, R157, R164.reuse, -R179.reuse ;  /* 0x000000a49d9d7223 */ /* 0x180fe200000108b3 */
[----:B------:R-:W-:Y:S01]  /*1b460*/  ISETP.GT.AND P4, PT, R209, 0x70, PT ;  /* 0x00000070d100780c */ /* 0x000fe20003f84270 */
[-CC-:B------:R-:W-:Y:S01]  /*1b470*/  FFMA.FTZ R158, R158, R164.reuse, -R179.reuse ;  /* 0x000000a49e9e7223 */ /* 0x180fe200000108b3 */
[----:B------:R-:W-:-:S01]  /*1b480*/  FFMA.FTZ R161, R161, R164, -R179 ;  /* 0x000000a4a1a17223 */ /* 0x000fc200000108b3 */
[-CC-:B------:R-:W-:Y:S01]  /*1b490*/  FFMA.FTZ R162, R162, R164.reuse, -R179.reuse ;  /* 0x000000a4a2a27223 */ /* 0x180fe200000108b3 */
[----:B------:R-:W-:Y:S01]  /*1b4a0*/  FSEL R205, R205, -INF , P4 ;  /* 0xff800000cdcd7808 */ /* 0x000fe20002000000 */
[-CC-:B------:R-:W-:Y:S01]  /*1b4b0*/  FFMA.FTZ R166, R166, R164.reuse, -R179.reuse ;  /* 0x000000a4a6a67223 */ /* 0x180fe200000108b3 */
[----:B------:R-:W-:Y:S01]  /*1b4c0*/  ISETP.GT.AND P4, PT, R209, 0x79, PT ;  /* 0x00000079d100780c */ /* 0x000fe20003f84270 */
[--C-:B------:R-:W-:Y:S01]  /*1b4d0*/  FFMA.FTZ R167, R167, R164, -R179.reuse ;  /* 0x000000a4a7a77223 */ /* 0x100fe200000108b3 */
[----:B------:R-:W-:Y:S01]  /*1b4e0*/  FMNMX.FTZ R209, R8, R10, !PT ;  /* 0x0000000a08d17209 */ /* 0x000fe20007810000 */
[-CC-:B------:R-:W-:Y:S01]  /*1b4f0*/  FFMA.FTZ R168, R168, R164.reuse, -R179.reuse ;  /* 0x000000a4a8a87223 */ /* 0x180fe200000108b3 */
[----:B------:R-:W-:Y:S01]  /*1b500*/  FSEL R192, R192, -INF , P4 ;  /* 0xff800000c0c07808 */ /* 0x000fe20002000000 */
[-CC-:B------:R-:W-:Y:S01]  /*1b510*/  FFMA.FTZ R169, R169, R164.reuse, -R179.reuse ;  /* 0x000000a4a9a97223 */ /* 0x180fe200000108b3 */
[----:B------:R-:W-:Y:S01]  /*1b520*/  FMNMX.FTZ R209, R14, R209, !PT ;  /* 0x000000d10ed17209 */ /* 0x000fe20007810000 */
[-CC-:B------:R-:W-:Y:S01]  /*1b530*/  FFMA.FTZ R170, R170, R164.reuse, -R179.reuse ;  /* 0x000000a4aaaa7223 */ /* 0x180fe200000108b3 */
[----:B------:R-:W-:-:S01]  /*1b540*/  FFMA.FTZ R171, R171, R164, -R179 ;  /* 0x000000a4abab7223 */ /* 0x000fc200000108b3 */
        /* <DEDUP_REMOVED lines=20> */
[----:B------:R-:W-:Y:S01]  /*1b690*/  ISETP.NE.AND P4, PT, R216, RZ, PT ;  /* 0x000000ffd800720c */ /* 0x000fe20003f85270 */
[----:B------:R-:W-:Y:S01]  /*1b6a0*/  MUFU.EX2 R5, R5 ;  /* 0x0000000500057308 */ /* 0x000fe20000000800 */
[----:B------:R-:W-:-:S02]  /*1b6b0*/  FMNMX.FTZ R209, R160, R209, !PT ;  /* 0x000000d1a0d17209 */ /* 0x000fc40007810000 */
[----:B-1----:R-:W-:Y:S02]  /*1b6c0*/  SHF.R.U32.HI R216, RZ, 0x7, R231 ;  /* 0x00000007ffd87819 */ /* 0x002fe400000116e7 */
[----:B------:R-:W-:-:S03]  /*1b6d0*/  FMNMX.FTZ R209, R163, R209, !PT ;  /* 0x000000d1a3d17209 */ /* 0x000fc60007810000 */
[----:B------:R-:W-:Y:S01]  /*1b6e0*/  MUFU.EX2 R9, R9 ;  /* 0x0000000900097308 */ /* 0x000fe20000000800 */
[----:B------:R-:W-:-:S04]  /*1b6f0*/  FMNMX.FTZ R209, R207, R209, !PT ;  /* 0x000000d1cfd17209 */ /* 0x000fc80007810000 */
[----:B------:R-:W-:-:S03]  /*1b700*/  FMNMX.FTZ R209, R196, R209, !PT ;  /* 0x000000d1c4d17209 */ /* 0x000fc60007810000 */
[----:B------:R-:W-:Y:S01]  /*1b710*/  MUFU.EX2 R15, R15 ;  /* 0x0000000f000f7308 */ /* 0x000fe20000000800 */
[----:B------:R-:W-:-:S04]  /*1b720*/  FMNMX.FTZ R209, R193, R209, !PT ;  /* 0x000000d1c1d17209 */ /* 0x000fc80007810000 */
[----:B0-----:R-:W-:-:S03]  /*1b730*/  FMNMX.FTZ R212, R175, R209, !PT ;  /* 0x000000d1afd47209 */ /* 0x001fc60007810000 */
[----:B------:R0:W-:Y:S01]  /*1b740*/  MUFU.EX2 R209, R165 ;  /* 0x000000a500d17308 */ /* 0x0001e20000000800 */
[----:B------:R-:W-:-:S04]  /*1b750*/  FMNMX.FTZ R212, R178, R212, !PT ;  /* 0x000000d4b2d47209 */ /* 0x000fc80007810000 */
[----:B------:R-:W-:-:S03]  /*1b760*/  FMNMX.FTZ R212, R211, R212, !PT ;  /* 0x000000d4d3d47209 */ /* 0x000fc60007810000 */
[----:B------:R-:W-:Y:S01]  /*1b770*/  MUFU.EX2 R153, R153 ;  /* 0x0000009900997308 */ /* 0x000fe20000000800 */
        /* <DEDUP_REMOVED lines=16> */
[----:B0-----:R-:W-:-:S03]  /*1b880*/  FMNMX.FTZ R165, R206, R212, !PT ;  /* 0x000000d4cea57209 */ /* 0x001fc60007810000 */
[----:B------:R-:W-:Y:S01]  /*1b890*/  MUFU.EX2 R166, R166 ;  /* 0x000000a600a67308 */ /* 0x000fe20000000800 */
[----:B------:R-:W-:-:S04]  /*1b8a0*/  FMNMX.FTZ R165, R21, R165, !PT ;  /* 0x000000a515a57209 */ /* 0x000fc80007810000 */
[----:B------:R-:W-:-:S03]  /*1b8b0*/  FMNMX.FTZ R165, R205, R165, !PT ;  /* 0x000000a5cda57209 */ /* 0x000fc60007810000 */
[----:B------:R-:W-:Y:S01]  /*1b8c0*/  MUFU.EX2 R167, R167 ;  /* 0x000000a700a77308 */ /* 0x000fe20000000800 */
[----:B------:R-:W-:-:S04]  /*1b8d0*/  FMNMX.FTZ R165, R208, R165, !PT ;  /* 0x000000a5d0a57209 */ /* 0x000fc80007810000 */
        /* <DEDUP_REMOVED lines=13> */
[----:B0-----:R-:W-:-:S04]  /*1b9b0*/  FMNMX.FTZ R165, R165, R212, !PT ;  /* 0x000000d4a5a57209 */ /* 0x001fc80007810000 */
[C---:B------:R-:W-:Y:S01]  /*1b9c0*/  FSETP.NEU.FTZ.AND P2, PT, R165.reuse, -INF , PT ;  /* 0xff800000a500780b */ /* 0x040fe20003f5d000 */
[----:B------:R-:W-:-:S02]  /*1b9d0*/  FFMA.FTZ R195, R165, R164, -8 ;  /* 0xc1000000a5c37423 */ /* 0x000fc400000100a4 */
[----:B------:R-:W-:Y:S01]  /*1b9e0*/  MUFU.EX2 R180, R180 ;  /* 0x000000b400b47308 */ /* 0x000fe20000000800 */
[----:B------:R-:W-:Y:S02]  /*1b9f0*/  FSEL R212, R165, RZ, P2 ;  /* 0x000000ffa5d47208 */ /* 0x000fe40001000000 */
[----:B------:R-:W-:-:S03]  /*1ba00*/  FSEL R195, R195, RZ, P2 ;  /* 0x000000ffc3c37208 */ /* 0x000fc60001000000 */
[----:B------:R-:W-:Y:S01]  /*1ba10*/  FADD.FTZ R212, -R212, R10 ;  /* 0x0000000ad4d47221 */ /* 0x000fe20000010100 */
[----:B------:R-:W-:Y:S02]  /*1ba20*/  @!P4 IMAD R10, R13, 0x8, R18 ;  /* 0x000000080d0ac824 */ /* 0x000fe400078e0212 */
[-CC-:B------:R-:W-:Y:S01]  /*1ba30*/  FFMA.FTZ R213, R211, R164.reuse, -R195.reuse ;  /* 0x000000a4d3d57223 */ /* 0x180fe200000108c3 */
[----:B------:R-:W-:Y:S01]  /*1ba40*/  FSEL R211, R191, RZ, P3 ;  /* 0x000000ffbfd37208 */ /* 0x000fe20001800000 */
[-CC-:B------:R-:W-:Y:S01]  /*1ba50*/  FFMA.FTZ R8, R8, R164.reuse, -R195.reuse ;  /* 0x000000a408087223 */ /* 0x180fe200000108c3 */
[-C--:B------:R-:W-:Y:S01]  /*1ba60*/  FMUL.FTZ R212, R212, R164.reuse ;  /* 0x000000a4d4d47220 */ /* 0x080fe20000410000 */
[-CC-:B------:R-:W-:Y:S01]  /*1ba70*/  FFMA.FTZ R14, R14, R164.reuse, -R195.reuse ;  /* 0x000000a40e0e7223 */ /* 0x180fe200000108c3 */
[----:B------:R-:W-:-:S01]  /*1ba80*/  FFMA.FTZ R20, R20, R164, -R195 ;  /* 0x000000a414147223 */ /* 0x000fc200000108c3 */
[----:B------:R-:W-:Y:S01]  /*1ba90*/  FADD.FTZ R211, -R211, R7 ;  /* 0x00000007d3d37221 */ /* 0x000fe20000010100 */
[----:B------:R-:W-:-:S01]  /*1baa0*/  FFMA.FTZ R152, R152, R164, -R195 ;  /* 0x000000a498987223 */ /* 0x000fc200000108c3 */
[----:B------:R-:W-:Y:S01]  /*1bab0*/  MUFU.EX2 R8, R8 ;  /* 0x0000000800087308 */ /* 0x000fe20000000800 */
[----:B------:R-:W-:-:S01]  /*1bac0*/  FFMA.FTZ R154, R154, R164, -R195 ;  /* 0x000000a49a9a7223 */ /* 0x000fc200000108c3 */
[----:B------:R-:W-:Y:S01]  /*1bad0*/  FMUL.FTZ R211, R211, R164 ;  /* 0x000000a4d3d37220 */ /* 0x000fe20000410000 */
[----:B------:R-:W-:-:S02]  /*1bae0*/  @!P4 VIADD R10, R10, 0x38840 ;  /* 0x000388400a0ac836 */ /* 0x000fc40000000000 */
[-CC-:B------:R-:W-:Y:S01]  /*1baf0*/  FFMA.FTZ R7, R182, R164.reuse, -R195.reuse ;  /* 0x000000a4b6077223 */ /* 0x180fe200000108c3 */
[----:B------:R-:W-:-:S01]  /*1bb00*/  FFMA.FTZ R156, R156, R164, -R195 ;  /* 0x000000a49c9c7223 */ /* 0x000fc200000108c3 */
[----:B------:R-:W-:Y:S01]  /*1bb10*/  IADD3 R182, -R216, 0xb, RZ ;  /* 0x0000000bd8b67810 */ /* 0x000fe20007ffe1ff */
[----:B------:R-:W-:-:S01]  /*1bb20*/  FFMA.FTZ R159, R159, R164, -R195 ;  /* 0x000000a49f9f7223 */ /* 0x000fc200000108c3 */
[----:B------:R-:W0:Y:S01]  /*1bb30*/  MUFU.EX2 R211, R211 ;  /* 0x000000d300d37308 */ /* 0x000e220000000800 */
[----:B------:R-:W-:Y:S01]  /*1bb40*/  @!P4 PRMT R10, RZ, 0x654, R10 ;  /* 0x00000654ff0ac816 */ /* 0x000fe2000000000a */
[-CC-:B------:R-:W-:Y:S01]  /*1bb50*/  FFMA.FTZ R160, R160, R164.reuse, -R195.reuse ;  /* 0x000000a4a0a07223 */ /* 0x180fe200000108c3 */
[----:B------:R1:W-:Y:S06]  /*1bb60*/  BAR.ARV R182, 0x100 ;  /* 0x000400b60000751d */ /* 0x0003ec0000002000 */
[----:B------:R-:W2:Y:S01]  /*1bb70*/  MUFU.EX2 R212, R212 ;  /* 0x000000d400d47308 */ /* 0x000ea20000000800 */
[----:B------:R3:W-:Y:S01]  /*1bb80*/  @!P4 SYNCS.ARRIVE.TRANS64.RED.A1T0 RZ, [R10+URZ], RZ ;  /* 0x000000ff0affc9a7 */ /* 0x0007e2000810043f */
[----:B------:R-:W-:-:S01]  /*1bb90*/  FFMA.FTZ R163, R163, R164, -R195 ;  /* 0x000000a4a3a37223 */ /* 0x000fc200000108c3 */
[-CC-:B------:R-:W-:Y:S01]  /*1bba0*/  FFMA.FTZ R207, R207, R164.reuse, -R195.reuse ;  /* 0x000000a4cfcf7223 */ /* 0x180fe200000108c3 */
[----:B------:R-:W-:-:S01]  /*1bbb0*/  FFMA.FTZ R196, R196, R164, -R195 ;  /* 0x000000a4c4c47223 */ /* 0x000fc200000108c3 */
[-CC-:B------:R-:W-:Y:S01]  /*1bbc0*/  FFMA.FTZ R193, R193, R164.reuse, -R195.reuse ;  /* 0x000000a4c1c17223 */ /* 0x180fe200000108c3 */
[----:B------:R-:W-:-:S01]  /*1bbd0*/  FFMA.FTZ R175, R175, R164, -R195 ;  /* 0x000000a4afaf7223 */ /* 0x000fc200000108c3 */
[----:B------:R-:W-:Y:S01]  /*1bbe0*/  FFMA.FTZ R178, R178, R164, -R195 ;  /* 0x000000a4b2b27223 */ /* 0x000fe200000108c3 */
[----:B------:R-:W3:Y:S01]  /*1bbf0*/  MUFU.EX2 R14, R14 ;  /* 0x0000000e000e7308 */ /* 0x000ee20000000800 */
[----:B0-----:R-:W-:-:S01]  /*1bc00*/  FFMA.FTZ R3, R211, R3, R5 ;  /* 0x00000003d3037223 */ /* 0x001fc20000010005 */
[-CC-:B------:R-:W-:Y:S01]  /*1bc10*/  FFMA.FTZ R183, R183, R164.reuse, -R195.reuse ;  /* 0x000000a4b7b77223 */ /* 0x180fe200000108c3 */
[----:B------:R-:W-:-:S01]  /*1bc20*/  FFMA.FTZ R186, R186, R164, -R195 ;  /* 0x000000a4baba7223 */ /* 0x000fc200000108c3 */
[----:B------:R-:W-:Y:S01]  /*1bc30*/  FFMA.FTZ R187, R187, R164, -R195 ;  /* 0x000000a4bbbb7223 */ /* 0x000fe200000108c3 */
[----:B------:R-:W-:-:S01]  /*1bc40*/  FADD.FTZ R3, R9, R3 ;  /* 0x0000000309037221 */ /* 0x000fc20000010000 */
[-CC-:B------:R-:W-:Y:S01]  /*1bc50*/  FFMA.FTZ R190, R190, R164.reuse, -R195.reuse ;  /* 0x000000a4bebe7223 */ /* 0x180fe200000108c3 */
[----:B------:R-:W-:-:S01]  /*1bc60*/  FFMA.FTZ R201, R201, R164, -R195 ;  /* 0x000000a4c9c97223 */ /* 0x000fc200000108c3 */
[----:B------:R-:W0:Y:S01]  /*1bc70*/  MUFU.EX2 R20, R20 ;  /* 0x0000001400147308 */ /* 0x000e220000000800 */
[----:B--2---:R-:W-:-:S01]  /*1bc80*/  FFMA.FTZ R0, R212, R0, R8 ;  /* 0x00000000d4007223 */ /* 0x004fc20000010008 */
[-CC-:B------:R-:W-:Y:S01]  /*1bc90*/  FFMA.FTZ R204, R204, R164.reuse, -R195.reuse ;  /* 0x000000a4cccc7223 */ /* 0x180fe200000108c3 */
[----:B------:R-:W-:-:S01]  /*1bca0*/  FFMA.FTZ R198, R198, R164, -R195 ;  /* 0x000000a4c6c67223 */ /* 0x000fc200000108c3 */
[-CC-:B------:R-:W-:Y:S01]  /*1bcb0*/  FFMA.FTZ R199, R199, R164.reuse, -R195.reuse ;  /* 0x000000a4c7c77223 */ /* 0x180fe200000108c3 */
[----:B------:R-:W-:-:S01]  /*1bcc0*/  FFMA.FTZ R202, R202, R164, -R195 ;  /* 0x000000a4caca7223 */ /* 0x000fc200000108c3 */
[-CC-:B------:R-:W-:Y:S01]  /*1bcd0*/  FFMA.FTZ R203, R203, R164.reuse, -R195.reuse ;  /* 0x000000a4cbcb7223 */ /* 0x180fe200000108c3 */
[----:B------:R-:W-:-:S01]  /*1bce0*/  FFMA.FTZ R206, R206, R164, -R195 ;  /* 0x000000a4cece7223 */ /* 0x000fc200000108c3 */
[----:B------:R-:W2:Y:S01]  /*1bcf0*/  MUFU.EX2 R152, R152 ;  /* 0x0000009800987308 */ /* 0x000ea20000000800 */
[----:B---3--:R-:W-:-:S01]  /*1bd00*/  FADD.FTZ R10, R14, R0 ;  /* 0x000000000e0a7221 */ /* 0x008fc20000010000 */
[----:B------:R-:W-:Y:S01]  /*1bd10*/  FADD.FTZ R0, R15, R3 ;  /* 0x000000030f007221 */ /* 0x000fe20000010000 */
[----:B------:R-:W-:-:S01]  /*1bd20*/  FFMA.FTZ R21, R21, R164, -R195 ;  /* 0x000000a415157223 */ /* 0x000fc200000108c3 */
[-CC-:B------:R-:W-:Y:S01]  /*1bd30*/  FFMA.FTZ R205, R205, R164.reuse, -R195.reuse ;  /* 0x000000a4cdcd7223 */ /* 0x180fe200000108c3 */
[----:B------:R-:W-:-:S01]  /*1bd40*/  FFMA.FTZ R208, R208, R164, -R195 ;  /* 0x000000a4d0d07223 */ /* 0x000fc200000108c3 */
[----:B------:R-:W-:Y:S01]  /*1bd50*/  FADD.FTZ R0, R4, R0 ;  /* 0x0000000004007221 */ /* 0x000fe20000010000 */
[----:B------:R-:W-:-:S01]  /*1bd60*/  FFMA.FTZ R210, R210, R164, -R195 ;  /* 0x000000a4d2d27223 */ /* 0x000fc200000108c3 */
[----:B------:R-:W3:Y:S01]  /*1bd70*/  MUFU.EX2 R154, R154 ;  /* 0x0000009a009a7308 */ /* 0x000ee20000000800 */
[----:B0-----:R-:W-:-:S01]  /*1bd80*/  FADD.FTZ R3, R20, R10 ;  /* 0x0000000a14037221 */ /* 0x001fc20000010000 */
[----:B------:R-:W-:Y:S01]  /*1bd90*/  FADD.FTZ R0, R153, R0 ;  /* 0x0000000099007221 */ /* 0x000fe20000010000 */
[----:B------:R-:W-:-:S03]  /*1bda0*/  FFMA.FTZ R192, R192, R164, -R195 ;  /* 0x000000a4c0c07223 */ /* 0x000fc600000108c3 */
[----:B------:R-:W-:Y:S02]  /*1bdb0*/  FADD.FTZ R0, R155, R0 ;  /* 0x000000009b007221 */ /* 0x000fe40000010000 */
[----:B------:R-:W0:Y:S01]  /*1bdc0*/  MUFU.EX2 R156, R156 ;  /* 0x0000009c009c7308 */ /* 0x000e220000000800 */
[----:B--2---:R-:W-:-:S01]  /*1bdd0*/  FADD.FTZ R3, R152, R3 ;  /* 0x0000000398037221 */ /* 0x004fc20000010000 */
[----:B------:R-:W-:-:S04]  /*1bde0*/  FADD.FTZ R0, R157, R0 ;  /* 0x000000009d007221 */ /* 0x000fc80000010000 */
[----:B------:R-:W-:Y:S02]  /*1bdf0*/  FADD.FTZ R0, R158, R0 ;  /* 0x000000009e007221 */ /* 0x000fe40000010000 */
[----:B------:R-:W2:Y:S01]  /*1be00*/  MUFU.EX2 R159, R159 ;  /* 0x0000009f009f7308 */ /* 0x000ea20000000800 */
[----:B---3--:R-:W-:-:S01]  /*1be10*/  FADD.FTZ R3, R154, R3 ;  /* 0x000000039a037221 */ /* 0x008fc20000010000 */
[----:B------:R-:W-:-:S04]  /*1be20*/  FADD.FTZ R0, R161, R0 ;  /* 0x00000000a1007221 */ /* 0x000fc80000010000 */
[----:B------:R-:W-:Y:S02]  /*1be30*/  FADD.FTZ R0, R162, R0 ;  /* 0x00000000a2007221 */ /* 0x000fe40000010000 */
[----:B------:R-:W3:Y:S01]  /*1be40*/  MUFU.EX2 R160, R160 ;  /* 0x000000a000a07308 */ /* 0x000ee20000000800 */
[----:B0-----:R-:W-:-:S01]  /*1be50*/  FADD.FTZ R3, R156, R3 ;  /* 0x000000039c037221 */ /* 0x001fc20000010000 */
[----:B------:R-:W-:-:S04]  /*1be60*/  FADD.FTZ R0, R209, R0 ;  /* 0x00000000d1007221 */ /* 0x000fc80000010000 */
        /* <DEDUP_REMOVED lines=22> */
[----:B0-----:R-:W-:-:S07]  /*1bfd0*/  FADD.FTZ R3, R193, R3 ;  /* 0x00000003c1037221 */ /* 0x001fce0000010000 */
[----:B------:R-:W0:Y:S01]  /*1bfe0*/  MUFU.EX2 R213, R213 ;  /* 0x000000d500d57308 */ /* 0x000e220000000800 */
[----:B--2---:R-:W-:-:S07]  /*1bff0*/  FADD.FTZ R3, R175, R3 ;  /* 0x00000003af037221 */ /* 0x004fce0000010000 */
[----:B------:R-:W2:Y:S01]  /*1c000*/  MUFU.EX2 R7, R7 ;  /* 0x0000000700077308 */ /* 0x000ea20000000800 */
[----:B---3--:R-:W-:-:S07]  /*1c010*/  FADD.FTZ R3, R178, R3 ;  /* 0x00000003b2037221 */ /* 0x008fce0000010000 */
        /* <DEDUP_REMOVED lines=51> */
[----:B--2---:R-:W-:-:S01]  /*1c350*/  FADD.FTZ R10, R210, R3 ;  /* 0x00000003d20a7221 */ /* 0x004fc20000010000 */
[----:B---3--:R-:W-:-:S03]  /*1c360*/  FADD.FTZ R3, R179, R0 ;  /* 0x00000000b3037221 */ /* 0x008fc60000010000 */
[----:B0-----:R-:W-:Y:S01]  /*1c370*/  FADD.FTZ R0, R192, R10 ;  /* 0x0000000ac0007221 */ /* 0x001fe20000010000 */
[----:B-1----:R-:W-:Y:S06]  /*1c380*/  @!P1 BRA `(.L_x_2506) ;  /* 0x0000000000049947 */ /* 0x002fec0003800000 */
[----:B------:R-:W-:Y:S01]  /*1c390*/  BPT.TRAP 0x1 ;  /* 0x000000040000795c */ /* 0x000fe20000300000 */
.L_x_2506:
[----:B------:R-:W-:Y:S01]  /*1c3a0*/  IMAD R10, R234, 0x8, R18 ;  /* 0x00000008ea0a7824 */ /* 0x000fe200078e0212 */
[----:B------:R-:W-:Y:S01]  /*1c3b0*/  ISETP.GT.AND P2, PT, R12, R11, PT ;  /* 0x0000000b0c00720c */ /* 0x000fe20003f44270 */
[----:B------:R-:W-:Y:S01]  /*1c3c0*/  FMUL.FTZ R24, R24, R211 ;  /* 0x000000d318187220 */ /* 0x000fe20000410000 */
[----:B------:R-:W-:Y:S01]  /*1c3d0*/  MOV R182, UR42 ;  /* 0x0000002a00b67c02 */ /* 0x000fe20008000f00 */
[----:B------:R-:W-:Y:S01]  /*1c3e0*/  VIADD R10, R10, 0x38860 ;  /* 0x000388600a0a7836 */ /* 0x000fe20000000000 */
[----:B------:R-:W-:Y:S01]  /*1c3f0*/  F2FP.SATFINITE.E4M3.F32.PACK_AB_MERGE_C R4, R4, R15, RZ ;  /* 0x0000000f0404723e */ /* 0x000fe200048070ff */
[----:B------:R-:W-:Y:S01]  /*1c400*/  FMUL.FTZ R25, R25, R211 ;  /* 0x000000d319197220 */ /* 0x000fe20000410000 */
[----:B------:R-:W-:Y:S01]  /*1c410*/  F2FP.SATFINITE.E4M3.F32.PACK_AB_MERGE_C R7, R7, R213, RZ ;  /* 0x000000d50707723e */ /* 0x000fe200048070ff */
[-C--:B------:R-:W-:Y:S01]  /*1c420*/  FMUL.FTZ R28, R28, R211.reuse ;  /* 0x000000d31c1c7220 */ /* 0x080fe20000410000 */
[----:B------:R-:W-:Y:S01]  /*1c430*/  PRMT R10, R182, 0x654, R10 ;  /* 0x00000654b60a7816 */ /* 0x000fe2000000000a */
[----:B------:R-:W-:Y:S01]  /*1c440*/  FMUL.FTZ R29, R29, R211 ;  /* 0x000000d31d1d7220 */ /* 0x000fe20000410000 */
[----:B------:R-:W-:Y:S01]  /*1c450*/  F2FP.SATFINITE.E4M3.F32.PACK_AB_MERGE_C R5, R9, R5, R4 ;  /* 0x000000050905723e */ /* 0x000fe20004807004 */
        /* <DEDUP_REMOVED lines=155> */
[----:B0-----:R-:W-:Y:S02]  /*1ce10*/  IMAD.MOV.U32 R10, RZ, RZ, R165 ;  /* 0x000000ffff0a7224 */ /* 0x001fe400078e00a5 */
[----:B------:R-:W-:Y:S02]  /*1ce20*/  IMAD.MOV.U32 R7, RZ, RZ, R191 ;  /* 0x000000ffff077224 */ /* 0x000fe400078e00bf */
[----:B------:R-:W-:Y:S02]  /*1ce30*/  IMAD.MOV.U32 R4, RZ, RZ, R235 ;  /* 0x000000ffff047224 */ /* 0x000fe400078e00eb */
[----:B------:R-:W-:Y:S02]  /*1ce40*/  IMAD.MOV.U32 R234, RZ, RZ, R13 ;  /* 0x000000ffffea7224 */ /* 0x000fe400078e000d */
[----:B------:R-:W-:Y:S01]  /*1ce50*/  IMAD.MOV.U32 R228, RZ, RZ, R5 ;  /* 0x000000ffffe47224 */ /* 0x000fe200078e0005 */
[----:B------:R-:W-:Y:S06]  /*1ce60*/  @P2 BRA `(.L_x_2507) ;  /* 0xffffffc800742947 */ /* 0x000fec000383ffff */
[----:B------:R-:W-:-:S07]  /*1ce70*/  MOV R234, R13 ;  /* 0x0000000d00ea7202 */ /* 0x000fce0000000f00 */
.L_x_2496:
[----:B------:R-:W-:-:S13]  /*1ce80*/  ISETP.GE.AND P0, PT, R12, RZ, PT ;  /* 0x000000ff0c00720c */ /* 0x000fda0003f06270 */
[----:B------:R-:W-:Y:S05]  /*1ce90*/  @!P0 BRA `(.L_x_2508) ;  /* 0x0000002c00208947 */ /* 0x000fea0003800000 */
[----:B------:R-:W-:Y:S02]  /*1cea0*/  IMAD.MOV.U32 R7, RZ, RZ, R165 ;  /* 0x000000ffff077224 */ /* 0x000fe400078e00a5 */
[----:B------:R-:W-:Y:S02]  /*1ceb0*/  IMAD.MOV.U32 R10, RZ, RZ, R191 ;  /* 0x000000ffff0a7224 */ /* 0x000fe400078e00bf */
[----:B------:R-:W-:Y:S02]  /*1cec0*/  IMAD.MOV.U32 R4, RZ, RZ, R235 ;  /* 0x000000ffff047224 */ /* 0x000fe400078e00eb */
[----:B------:R-:W-:-:S07]  /*1ced0*/  IMAD.MOV.U32 R11, RZ, RZ, R234 ;  /* 0x000000ffff0b7224 */ /* 0x000fce00078e00ea */
.L_x_2519:
[----:B------:R-:W-:Y:S01]  /*1cee0*/  ISETP.NE.AND P2, PT, R237, RZ, PT ;  /* 0x000000ffed00720c */ /* 0x000fe20003f45270 */
[----:B------:R-:W-:Y:S01]  /*1cef0*/  VIADD R234, R11, 0x1 ;  /* 0x000000010bea7836 */ /* 0x000fe20000000000 */
[----:B------:R-:W-:Y:S05]  /*1cf00*/  YIELD ;  /* 0x0000000000007946 */ /* 0x000fea0003800000 */
[----:B------:R-:W-:-:S04]  /*1cf10*/  ISETP.NE.AND P0, PT, R234, 0x2, PT ;  /* 0x00000002ea00780c */ /* 0x000fc80003f05270 */
[----:B------:R-:W-:Y:S02]  /*1cf20*/  SEL R235, RZ, 0x1, P0 ;  /* 0x00000001ffeb7807 */ /* 0x000fe40000000000 */
[----:B------:R-:W-:Y:S02]  /*1cf30*/  SEL R234, R234, RZ, P0 ;  /* 0x000000ffeaea7207 */ /* 0x000fe40000000000 */
[----:B------:R-:W-:Y:S01]  /*1cf40*/  LOP3.LUT R235, R4, R235, RZ, 0x3c, !PT ;  /* 0x000000eb04eb7212 */ /* 0x000fe200078e3cff */
[----:B------:R-:W-:Y:S06]  /*1cf50*/  @P2 BRA `(.L_x_2509) ;  /* 0x0000000000302947 */ /* 0x000fec0003800000 */
[----:B------:R-:W-:Y:S05]  /*1cf60*/  @!P1 BRA `(.L_x_2510) ;  /* 0x0000000000049947 */ /* 0x000fea0003800000 */
[----:B------:R-:W-:Y:S01]  /*1cf70*/  BPT.TRAP 0x1 ;  /* 0x000000040000795c */ /* 0x000fe20000300000 */
.L_x_2510:
[----:B------:R-:W-:Y:S01]  /*1cf80*/  IMAD R5, R234, 0x8, R18 ;  /* 0x00000008ea057824 */ /* 0x000fe200078e0212 */
[----:B------:R-:W-:-:S04]  /*1cf90*/  SHF.L.U32 R8, R235, 0x1f, RZ ;  /* 0x0000001feb087819 */ /* 0x000fc800000006ff */
[----:B------:R0:W1:Y:S01]  /*1cfa0*/  SYNCS.PHASECHK.TRANS64.TRYWAIT P0, [R5+URZ+0x38830], R8 ;  /* 0x03883008050075a7 */ /* 0x000062000800017f */
[----:B------:R-:W-:Y:S05]  /*1cfb0*/  @!P1 BRA `(.L_x_2511) ;  /* 0x0000000000049947 */ /* 0x000fea0003800000 */
[----:B------:R-:W-:Y:S01]  /*1cfc0*/  BPT.TRAP 0x1 ;  /* 0x000000040000795c */ /* 0x000fe20000300000 */
.L_x_2511:
[----:B------:R-:W-:Y:S04]  /*1cfd0*/  BSSY B0, `(.L_x_2509) ;  /* 0x0000004000007945 */ /* 0x000fe80003800000 */
[----:B-1----:R-:W-:Y:S05]  /*1cfe0*/  @P0 BRA `(.L_x_2512) ;  /* 0x0000000000080947 */ /* 0x002fea0003800000 */
[----:B------:R-:W1:Y:S02]  /*1cff0*/  SYNCS.PHASECHK.TRANS64.TRYWAIT P0, [R5+URZ+0x38830], R8 ;  /* 0x03883008050075a7 */ /* 0x000e64000800017f */
[----:B-1----:R-:W-:Y:S05]  /*1d000*/  @!P0 BRA `(.L_x_2513) ;  /* 0x00000108003c8947 */ /* 0x002fea0003800000 */
.L_x_2512:
[----:B------:R-:W-:Y:S05]  /*1d010*/  BSYNC B0 ;  /* 0x0000000000007941 */ /* 0x000fea0003800000 */
.L_x_2509:
[----:B01----:R-:W0:Y:S01]  /*1d020*/  S2R R5, SR_TID.X ;  /* 0x0000000000057919 */ /* 0x003e220000002100 */
[----:B------:R-:W-:Y:S05]  /*1d030*/  WARPSYNC.ALL ;  /* 0x0000000000007948 */ /* 0x000fea0003800000 */
[----:B------:R-:W-:Y:S01]  /*1d040*/  LEA R8, R234, R6, 0xb ;  /* 0x00000006ea087211 */ /* 0x000fe200078e58ff */
[----:B------:R-:W-:Y:S01]  /*1d050*/  IMAD.MOV.U32 R9, RZ, RZ, 0x40000040 ;  /* 0x40000040ff097424 */ /* 0x000fe200078e00ff */
[----:B------:R-:W-:Y:S01]  /*1d060*/  MOV R153, 0x40000040 ;  /* 0x4000004000997802 */ /* 0x000fe20000000f00 */
[----:B------:R-:W-:Y:S01]  /*1d070*/  IMAD.MOV.U32 R21, RZ, RZ, 0x40000040 ;  /* 0x40000040ff157424 */ /* 0x000fe200078e00ff */
[C---:B------:R-:W-:Y:S01]  /*1d080*/  R2UR UR14, R8.reuse ;  /* 0x00000000080e72ca */ /* 0x040fe200000e0000 */
[C---:B------:R-:W-:Y:S01]  /*1d090*/  VIADD R152, R8.reuse, 0x4 ;  /* 0x0000000408987836 */ /* 0x040fe20000000000 */
[----:B------:R-:W-:Y:S01]  /*1d0a0*/  R2UR UR15, R9 ;  /* 0x00000000090f72ca */ /* 0x000fe200000e0000 */
[C---:B------:R-:W-:Y:S01]  /*1d0b0*/  VIADD R20, R8.reuse, 0x2 ;  /* 0x0000000208147836 */ /* 0x040fe20000000000 */
[C---:B------:R-:W-:Y:S01]  /*1d0c0*/  R2UR UR7, R153.reuse ;  /* 0x00000000990772ca */ /* 0x040fe200000e0000 */
[----:B------:R-:W-:Y:S01]  /*1d0d0*/  VIADD R14, R8, 0x6 ;  /* 0x00000006080e7836 */ /* 0x000fe20000000000 */
[----:B------:R-:W-:Y:S01]  /*1d0e0*/  R2UR UR6, R152 ;  /* 0x00000000980672ca */ /* 0x000fe200000e0000 */
[----:B------:R-:W-:Y:S01]  /*1d0f0*/  VIADD R152, R8, 0x404 ;  /* 0x0000040408987836 */ /* 0x000fe20000000000 */
[----:B------:R-:W-:Y:S01]  /*1d100*/  R2UR UR31, R153 ;  /* 0x00000000991f72ca */ /* 0x000fe200000e0000 */
[----:B------:R-:W-:Y:S01]  /*1d110*/  IMAD.MOV.U32 R15, RZ, RZ, 0x40000040 ;  /* 0x40000040ff0f7424 */ /* 0x000fe200078e00ff */
[----:B------:R-:W-:Y:S01]  /*1d120*/  R2UR UR10, R20 ;  /* 0x00000000140a72ca */ /* 0x000fe200000e0000 */
[----:B------:R-:W-:Y:S01]  /*1d130*/  VIADD R20, R8, 0x400 ;  /* 0x0000040008147836 */ /* 0x000fe20000000000 */
[----:B------:R-:W-:-:S02]  /*1d140*/  R2UR UR30, R152 ;  /* 0x00000000981e72ca */ /* 0x000fc400000e0000 */
[----:B------:R-:W-:Y:S02]  /*1d150*/  R2UR UR11, R21 ;  /* 0x00000000150b72ca */ /* 0x000fe400000e0000 */
[----:B------:R-:W-:Y:S01]  /*1d160*/  R2UR UR18, R14 ;  /* 0x000000000e1272ca */ /* 0x000fe200000e0000 */
[C---:B------:R-:W-:Y:S01]  /*1d170*/  VIADD R14, R8.reuse, 0x402 ;  /* 0x00000402080e7836 */ /* 0x040fe20000000000 */
[----:B------:R-:W-:Y:S01]  /*1d180*/  R2UR UR19, R15 ;  /* 0x000000000f1372ca */ /* 0x000fe200000e0000 */
[----:B------:R-:W-:Y:S01]  /*1d190*/  VIADD R8, R8, 0x406 ;  /* 0x0000040608087836 */ /* 0x000fe20000000000 */
[----:B------:R-:W-:Y:S02]  /*1d1a0*/  R2UR UR22, R20 ;  /* 0x00000000141672ca */ /* 0x000fe400000e0000 */
[----:B0-----:R-:W-:Y:S02]  /*1d1b0*/  SHF.R.U32.HI R5, RZ, 0x7, R5 ;  /* 0x00000007ff057819 */ /* 0x001fe40000011605 */
[----:B------:R-:W-:-:S02]  /*1d1c0*/  R2UR UR23, R21 ;  /* 0x00000000151772ca */ /* 0x000fc400000e0000 */
[----:B------:R-:W-:Y:S01]  /*1d1d0*/  R2UR UR26, R14 ;  /* 0x000000000e1a72ca */ /* 0x000fe200000e0000 */
[----:B------:R-:W-:Y:S01]  /*1d1e0*/  VIADD R5, R5, 0x8 ;  /* 0x0000000805057836 */ /* 0x000fe20000000000 */
[----:B------:R-:W-:Y:S02]  /*1d1f0*/  R2UR UR27, R15 ;  /* 0x000000000f1b72ca */ /* 0x000fe400000e0000 */
[----:B------:R-:W-:Y:S02]  /*1d200*/  R2UR UR34, R8 ;  /* 0x00000000082272ca */ /* 0x000fe400000e0000 */
[----:B------:R0:W-:Y:S01]  /*1d210*/  BAR.SYNC.DEFER_BLOCKING R5, 0x100 ;  /* 0x000400050000751d */ /* 0x0001e20000010000 */
[----:B------:R-:W-:-:S05]  /*1d220*/  R2UR UR35, R9 ;  /* 0x00000000092372ca */ /* 0x000fca00000e0000 */
        /* <DEDUP_REMOVED lines=27> */
.L_x_2515:
[----:B------:R-:W-:Y:S01]  /*1d3e0*/  SHF.L.U32 R4, R4, 0x1f, RZ ;  /* 0x0000001f04047819 */ /* 0x000fe200000006ff */
[----:B------:R-:W-:-:S04]  /*1d3f0*/  IMAD R5, R11, 0x8, R18 ;  /* 0x000000080b057824 */ /* 0x000fc800078e0212 */
[----:B------:R0:W1:Y:S01]  /*1d400*/  SYNCS.PHASECHK.TRANS64.TRYWAIT P0, [R5+URZ+0x38850], R4 ;  /* 0x03885004050075a7 */ /* 0x000062000800017f */
[----:B------:R-:W-:Y:S05]  /*1d410*/  @!P1 BRA `(.L_x_2516) ;  /* 0x0000000000049947 */ /* 0x000fea0003800000 */
[----:B------:R-:W-:Y:S01]  /*1d420*/  BPT.TRAP 0x1 ;  /* 0x000000040000795c */ /* 0x000fe20000300000 */
.L_x_2516:
[----:B-1----:R-:W-:Y:S05]  /*1d430*/  @P0 BRA `(.L_x_2514) ;  /* 0x0000000000080947 */ /* 0x002fea0003800000 */
[----:B------:R-:W1:Y:S02]  /*1d440*/  SYNCS.PHASECHK.TRANS64.TRYWAIT P0, [R5+URZ+0x38850], R4 ;  /* 0x03885004050075a7 */ /* 0x000e64000800017f */
[----:B-1----:R-:W-:Y:S05]  /*1d450*/  @!P0 BRA `(.L_x_2517) ;  /* 0x00000104003c8947 */ /* 0x002fea0003800000 */
.L_x_2514:
[----:B01----:R-:W-:Y:S01]  /*1d460*/  IADD3 R4, R18, 0x400, RZ ;  /* 0x0000040012047810 */ /* 0x003fe20007ffe0ff */
[----:B------:R-:W-:Y:S01]  /*1d470*/  IMAD.MOV.U32 R5, RZ, RZ, 0x40000040 ;  /* 0x40000040ff057424 */ /* 0x000fe200078e00ff */
[----:B------:R-:W-:Y:S05]  /*1d480*/  WARPSYNC.ALL ;  /* 0x0000000000007948 */ /* 0x000fea0003800000 */
[----:B------:R-:W-:Y:S01]  /*1d490*/  SHF.R.U32.HI R4, RZ, 0x4, R4 ;  /* 0x00000004ff047819 */ /* 0x000fe20000011604 */
[----:B------:R-:W-:Y:S01]  /*1d4a0*/  WARPGROUP.ARRIVE ;  /* 0x00000000000079c5 */ /* 0x000fe20000000000 */
[----:B------:R-:W-:Y:S01]  /*1d4b0*/  R2UR UR7, R5 ;  /* 0x00000000050772ca */ /* 0x000fe200000e0000 */
[----:B------:R-:W-:Y:S01]  /*1d4c0*/  IMAD.MOV.U32 R9, RZ, RZ, 0x40000040 ;  /* 0x40000040ff097424 */ /* 0x000fe200078e00ff */
[----:B------:R-:W-:Y:S01]  /*1d4d0*/  LOP3.LUT R4, R4, 0x3fff, RZ, 0xc0, !PT ;  /* 0x00003fff04047812 */ /* 0x000fe200078ec0ff */
[C---:B------:R-:W-:Y:S01]  /*1d4e0*/  FMUL.FTZ R5, R2.reuse, R152 ;  /* 0x0000009802057220 */ /* 0x040fe20000410000 */
[C---:B------:R-:W-:Y:S01]  /*1d4f0*/  FMUL.FTZ R14, R2.reuse, R156 ;  /* 0x0000009c020e7220 */ /* 0x040fe20000410000 */
[----:B------:R-:W-:Y:S01]  /*1d500*/  FMUL.FTZ R15, R2, R157 ;  /* 0x0000009d020f7220 */ /* 0x000fe20000410000 */
[----:B------:R-:W-:Y:S01]  /*1d510*/  LOP3.LUT R4, R4, 0x10000, RZ, 0xfc, !PT ;  /* 0x0001000004047812 */ /* 0x000fe200078efcff */
[C---:B------:R-:W-:Y:S01]  /*1d520*/  FMUL.FTZ R152, R2.reuse, R160 ;  /* 0x000000a002987220 */ /* 0x040fe20000410000 */
[C---:B------:R-:W-:Y:S01]  /*1d530*/  FMUL.FTZ R157, R2.reuse, R165 ;  /* 0x000000a5029d7220 */ /* 0x040fe20000410000 */
[----:B------:R-:W0:Y:S01]  /*1d540*/  MUFU.TANH R5, R5 ;  /* 0x0000000500057308 */ /* 0x000e220000002400 */
        /* <DEDUP_REMOVED lines=16> */
[----:B0-----:R-:W-:Y:S01]  /*1d650*/  FMNMX.FTZ R165, R5, R10, !PT ;  /* 0x0000000a05a57209 */ /* 0x001fe20007810000 */
        /* <DEDUP_REMOVED lines=34> */
[----:B------:R-:W-:-:S05]  /*1d880*/  FMUL.FTZ R210, R2, R215 ;  /* 0x000000d702d27220 */ /* 0x000fca0000410000 */
        /* <DEDUP_REMOVED lines=58> */
[----:B------:R-:W3:Y:S01]  /*1dc30*/  MUFU.TANH R9, R9 ;  /* 0x0000000900097308 */ /* 0x000ee20000002400 */
[----:B-1----:R-:W-:Y:S01]  /*1dc40*/  FMNMX.FTZ R165, R8, R165, !PT ;  /* 0x000000a508a57209 */ /* 0x002fe20007810000 */
[C---:B------:R-:W-:Y:S01]  /*1dc50*/  FMUL.FTZ R204, R2.reuse, R209 ;  /* 0x000000d102cc7220 */ /* 0x040fe20000410000 */
[C---:B------:R-:W-:Y:S01]  /*1dc60*/  FMUL.FTZ R208, R2.reuse, R213 ;  /* 0x000000d502d07220 */ /* 0x040fe20000410000 */
[----:B------:R-:W-:Y:S01]  /*1dc70*/  FMUL.FTZ R209, R2, R214 ;  /* 0x000000d602d17220 */ /* 0x000fe20000410000 */
[----:B------:R-:W-:-:S02]  /*1dc80*/  FMNMX.FTZ R165, R14, R165, !PT ;  /* 0x000000a50ea57209 */ /* 0x000fc40007810000 */
[----:B0-----:R-:W-:Y:S01]  /*1dc90*/  LOP3.LUT R231, R231, 0x7f, RZ, 0xc0, !PT ;  /* 0x0000007fe7e77812 */ /* 0x001fe200078ec0ff */
[----:B------:R-:W0:Y:S01]  /*1dca0*/  MUFU.TANH R161, R161 ;  /* 0x000000a100a17308 */ /* 0x000e220000002400 */
[----:B------:R-:W-:Y:S02]  /*1dcb0*/  FMNMX.FTZ R165, R15, R165, !PT ;  /* 0x000000a50fa57209 */ /* 0x000fe40007810000 */
[----:B------:R-:W-:Y:S02]  /*1dcc0*/  ISETP.NE.AND P0, PT, R231, RZ, PT ;  /* 0x000000ffe700720c */ /* 0x000fe40003f05270 */
[----:B------:R-:W-:Y:S01]  /*1dcd0*/  FMNMX.FTZ R165, R152, R165, !PT ;  /* 0x000000a598a57209 */ /* 0x000fe20007810000 */
[----:B------:R-:W1:Y:S02]  /*1dce0*/  S2R R231, SR_TID.X ;  /* 0x0000000000e77919 */ /* 0x000e640000002100 */
[----:B------:R-:W4:Y:S01]  /*1dcf0*/  MUFU.TANH R154, R154 ;  /* 0x0000009a009a7308 */ /* 0x000f220000002400 */
[----:B--2---:R-:W-:-:S02]  /*1dd00*/  FMNMX.FTZ R165, R153, R165, !PT ;  /* 0x000000a599a57209 */ /* 0x004fc40007810000 */
[----:B---3--:R-:W-:Y:S02]  /*1dd10*/  FMNMX.FTZ R164, R9, R7, !PT ;  /* 0x0000000709a47209 */ /* 0x008fe40007810000 */
[----:B------:R-:W-:Y:S02]  /*1dd20*/  FMNMX.FTZ R165, R156, R165, !PT ;  /* 0x000000a59ca57209 */ /* 0x000fe40007810000 */
[----:B------:R-:W-:Y:S01]  /*1dd30*/  FMNMX.FTZ R164, R13, R164, !PT ;  /* 0x000000a40da47209 */ /* 0x000fe20007810000 */
[----:B------:R-:W2:Y:S01]  /*1dd40*/  MUFU.TANH R170, R170 ;  /* 0x000000aa00aa7308 */ /* 0x000ea20000002400 */
[----:B------:R-:W-:Y:S02]  /*1dd50*/  FMNMX.FTZ R165, R157, R165, !PT ;  /* 0x000000a59da57209 */ /* 0x000fe40007810000 */
[----:B------:R-:W-:Y:S02]  /*1dd60*/  FMNMX.FTZ R164, R20, R164, !PT ;  /* 0x000000a414a47209 */ /* 0x000fe40007810000 */
[----:B------:R-:W-:-:S02]  /*1dd70*/  FMNMX.FTZ R165, R160, R165, !PT ;  /* 0x000000a5a0a57209 */ /* 0x000fc40007810000 */
[----:B------:R-:W-:Y:S01]  /*1dd80*/  FMNMX.FTZ R164, R21, R164, !PT ;  /* 0x000000a415a47209 */ /* 0x000fe20007810000 */
[----:B------:R-:W3:Y:S01]  /*1dd90*/  MUFU.TANH R175, R175 ;  /* 0x000000af00af7308 */ /* 0x000ee20000002400 */
[----:B0-----:R-:W-:Y:S02]  /*1dda0*/  FMNMX.FTZ R165, R161, R165, !PT ;  /* 0x000000a5a1a57209 */ /* 0x001fe40007810000 */
[----:B----4-:R-:W-:Y:S02]  /*1ddb0*/  FMNMX.FTZ R164, R154, R164, !PT ;  /* 0x000000a49aa47209 */ /* 0x010fe40007810000 */
[----:B------:R-:W-:Y:S02]  /*1ddc0*/  FMNMX.FTZ R165, R166, R165, !PT ;  /* 0x000000a5a6a57209 */ /* 0x000fe40007810000 */
[----:B------:R-:W-:Y:S01]  /*1ddd0*/  FMNMX.FTZ R164, R155, R164, !PT ;  /* 0x000000a49ba47209 */ /* 0x000fe20007810000 */
[----:B------:R-:W0:Y:S01]  /*1dde0*/  MUFU.TANH R162, R162 ;  /* 0x000000a200a27308 */ /* 0x000e220000002400 */
[----:B------:R-:W-:-:S02]  /*1ddf0*/  FMNMX.FTZ R165, R167, R165, !PT ;  /* 0x000000a5a7a57209 */ /* 0x000fc40007810000 */
[----:B------:R-:W-:Y:S02]  /*1de00*/  FMNMX.FTZ R164, R158, R164, !PT ;  /* 0x000000a49ea47209 */ /* 0x000fe40007810000 */
[----:B--2---:R-:W-:Y:S02]  /*1de10*/  FMNMX.FTZ R165, R170, R165, !PT ;  /* 0x000000a5aaa57209 */ /* 0x004fe40007810000 */
[----:B------:R-:W-:Y:S01]  /*1de20*/  FMNMX.FTZ R164, R159, R164, !PT ;  /* 0x000000a49fa47209 */ /* 0x000fe20007810000 */
[----:B------:R-:W2:Y:S01]  /*1de30*/  MUFU.TANH R182, R182 ;  /* 0x000000b600b67308 */ /* 0x000ea20000002400 */
[----:B------:R-:W-:Y:S02]  /*1de40*/  FMNMX.FTZ R165, R171, R165, !PT ;  /* 0x000000a5aba57209 */ /* 0x000fe40007810000 */
[----:B-1----:R-:W-:Y:S02]  /*1de50*/  SHF.R.U32.HI R231, RZ, 0x7, R231 ;  /* 0x00000007ffe77819 */ /* 0x002fe400000116e7 */
[----:B------:R-:W-:-:S03]  /*1de60*/  FMNMX.FTZ R165, R174, R165, !PT ;  /* 0x000000a5aea57209 */ /* 0x000fc60007810000 */
[----:B------:R-:W1:Y:S01]  /*1de70*/  MUFU.TANH R169, R169 ;  /* 0x000000a900a97308 */ /* 0x000e620000002400 */
[----:B---3--:R-:W-:Y:S02]  /*1de80*/  FMNMX.FTZ R165, R175, R165, !PT ;  /* 0x000000a5afa57209 */ /* 0x008fe40007810000 */
[----:B0-----:R-:W-:Y:S02]  /*1de90*/  FMNMX.FTZ R164, R162, R164, !PT ;  /* 0x000000a4a2a47209 */ /* 0x001fe40007810000 */
[----:B------:R-:W-:Y:S02]  /*1dea0*/  FMNMX.FTZ R165, R178, R165, !PT ;  /* 0x000000a5b2a57209 */ /* 0x000fe40007810000 */
[----:B------:R-:W-:Y:S01]  /*1deb0*/  FMNMX.FTZ R164, R163, R164, !PT ;  /* 0x000000a4a3a47209 */ /* 0x000fe20007810000 */
[----:B------:R-:W0:Y:S01]  /*1dec0*/  MUFU.TANH R187, R187 ;  /* 0x000000bb00bb7308 */ /* 0x000e220000002400 */
[----:B------:R-:W-:Y:S02]  /*1ded0*/  FMNMX.FTZ R165, R179, R165, !PT ;  /* 0x000000a5b3a57209 */ /* 0x000fe40007810000 */
[----:B------:R-:W-:-:S02]  /*1dee0*/  FMNMX.FTZ R164, R168, R164, !PT ;  /* 0x000000a4a8a47209 */ /* 0x000fc40007810000 */
[----:B--2---:R-:W-:-:S03]  /*1def0*/  FMNMX.FTZ R165, R182, R165, !PT ;  /* 0x000000a5b6a57209 */ /* 0x004fc60007810000 */
[----:B------:R-:W2:Y:S01]  /*1df00*/  MUFU.TANH R176, R176 ;  /* 0x000000b000b07308 */ /* 0x000ea20000002400 */
[----:B-1----:R-:W-:Y:S02]  /*1df10*/  FMNMX.FTZ R164, R169, R164, !PT ;  /* 0x000000a4a9a47209 */ /* 0x002fe40007810000 */
[----:B------:R-:W-:Y:S02]  /*1df20*/  FMNMX.FTZ R165, R183, R165, !PT ;  /* 0x000000a5b7a57209 */ /* 0x000fe40007810000 */
[----:B------:R-:W-:Y:S02]  /*1df30*/  FMNMX.FTZ R164, R172, R164, !PT ;  /* 0x000000a4aca47209 */ /* 0x000fe40007810000 */
[----:B------:R-:W-:Y:S01]  /*1df40*/  FMNMX.FTZ R165, R186, R165, !PT ;  /* 0x000000a5baa57209 */ /* 0x000fe20007810000 */
[----:B------:R-:W1:Y:S01]  /*1df50*/  MUFU.TANH R181, R181 ;  /* 0x000000b500b57308 */ /* 0x000e620000002400 */
[----:B------:R-:W-:Y:S02]  /*1df60*/  FMNMX.FTZ R164, R173, R164, !PT ;  /* 0x000000a4ada47209 */ /* 0x000fe40007810000 */
[----:B0-----:R-:W-:-:S04]  /*1df70*/  FMNMX.FTZ R165, R187, R165, !PT ;  /* 0x000000a5bba57209 */ /* 0x001fc80007810000 */
[----:B------:R-:W-:Y:S01]  /*1df80*/  FMNMX.FTZ R165, R190, R165, !PT ;  /* 0x000000a5bea57209 */ /* 0x000fe20007810000 */
[----:B------:R-:W0:Y:S01]  /*1df90*/  MUFU.TANH R199, R199 ;  /* 0x000000c700c77308 */ /* 0x000e220000002400 */
[----:B--2---:R-:W-:Y:S02]  /*1dfa0*/  FMNMX.FTZ R164, R176, R164, !PT ;  /* 0x000000a4b0a47209 */ /* 0x004fe40007810000 */
[----:B------:R-:W-:Y:S02]  /*1dfb0*/  FMNMX.FTZ R165, R192, R165, !PT ;  /* 0x000000a5c0a57209 */ /* 0x000fe40007810000 */
[----:B------:R-:W-:Y:S02]  /*1dfc0*/  FMNMX.FTZ R164, R177, R164, !PT ;  /* 0x000000a4b1a47209 */ /* 0x000fe40007810000 */
[----:B------:R-:W-:Y:S01]  /*1dfd0*/  FMNMX.FTZ R165, R195, R165, !PT ;  /* 0x000000a5c3a57209 */ /* 0x000fe20007810000 */
[----:B------:R-:W2:Y:S01]  /*1dfe0*/  MUFU.TANH R188, R188 ;  /* 0x000000bc00bc7308 */ /* 0x000ea20000002400 */
[----:B------:R-:W-:-:S02]  /*1dff0*/  FMNMX.FTZ R164, R180, R164, !PT ;  /* 0x000000a4b4a47209 */ /* 0x000fc40007810000 */
[----:B------:R-:W-:Y:S02]  /*1e000*/  FMNMX.FTZ R165, R196, R165, !PT ;  /* 0x000000a5c4a57209 */ /* 0x000fe40007810000 */
[----:B-1----:R-:W-:-:S03]  /*1e010*/  FMNMX.FTZ R164, R181, R164, !PT ;  /* 0x000000a4b5a47209 */ /* 0x002fc60007810000 */
[----:B------:R-:W1:Y:S01]  /*1e020*/  MUFU.TANH R203, R203 ;  /* 0x000000cb00cb7308 */ /* 0x000e620000002400 */
[----:B------:R-:W-:Y:S02]  /*1e030*/  FMNMX.FTZ R164, R184, R164, !PT ;  /* 0x000000a4b8a47209 */ /* 0x000fe40007810000 */
[----:B0-----:R-:W-:Y:S02]  /*1e040*/  FMNMX.FTZ R165, R199, R165, !PT ;  /* 0x000000a5c7a57209 */ /* 0x001fe40007810000 */
[----:B------:R-:W-:Y:S02]  /*1e050*/  FMNMX.FTZ R164, R185, R164, !PT ;  /* 0x000000a4b9a47209 */ /* 0x000fe40007810000 */
[----:B------:R-:W-:Y:S01]  /*1e060*/  FMNMX.FTZ R165, R200, R165, !PT ;  /* 0x000000a5c8a57209 */ /* 0x000fe20007810000 */
[----:B------:R-:W0:Y:S01]  /*1e070*/  MUFU.TANH R204, R204 ;  /* 0x000000cc00cc7308 */ /* 0x000e220000002400 */
[----:B--2---:R-:W-:-:S04]  /*1e080*/  FMNMX.FTZ R164, R188, R164, !PT ;  /* 0x000000a4bca47209 */ /* 0x004fc80007810000 */
[----:B------:R-:W-:-:S03]  /*1e090*/  FMNMX.FTZ R164, R189, R164, !PT ;  /* 0x000000a4bda47209 */ /* 0x000fc60007810000 */
[----:B------:R-:W2:Y:S01]  /*1e0a0*/  MUFU.TANH R193, R193 ;  /* 0x000000c100c17308 */ /* 0x000ea20000002400 */
[----:B-1----:R-:W-:-:S07]  /*1e0b0*/  FMNMX.FTZ R165, R203, R165, !PT ;  /* 0x000000a5cba57209 */ /* 0x002fce0007810000 */
[----:B------:R-:W1:Y:S01]  /*1e0c0*/  MUFU.TANH R194, R194 ;  /* 0x000000c200c27308 */ /* 0x000e620000002400 */
[----:B0-----:R-:W-:-:S04]  /*1e0d0*/  FMNMX.FTZ R165, R204, R165, !PT ;  /* 0x000000a5cca57209 */ /* 0x001fc80007810000 */
[----:B------:R-:W-:-:S03]  /*1e0e0*/  FMNMX.FTZ R165, R207, R165, !PT ;  /* 0x000000a5cfa57209 */ /* 0x000fc60007810000 */
[----:B------:R-:W0:Y:S01]  /*1e0f0*/  MUFU.TANH R208, R208 ;  /* 0x000000d000d07308 */ /* 0x000e220000002400 */
[----:B--2---:R-:W-:-:S07]  /*1e100*/  FMNMX.FTZ R164, R193, R164, !PT ;  /* 0x000000a4c1a47209 */ /* 0x004fce0007810000 */
[----:B------:R-:W2:Y:S01]  /*1e110*/  MUFU.TANH R198, R198 ;  /* 0x000000c600c67308 */ /* 0x000ea20000002400 */
[----:B-1----:R-:W-:-:S04]  /*1e120*/  FMNMX.FTZ R164, R194, R164, !PT ;  /* 0x000000a4c2a47209 */ /* 0x002fc80007810000 */
[----:B------:R-:W-:-:S03]  /*1e130*/  FMNMX.FTZ R164, R197, R164, !PT ;  /* 0x000000a4c5a47209 */ /* 0x000fc60007810000 */
[----:B------:R-:W1:Y:S01]  /*1e140*/  MUFU.TANH R202, R202 ;  /* 0x000000ca00ca7308 */ /* 0x000e620000002400 */
[----:B0-----:R-:W-:-:S05]  /*1e150*/  FMNMX.FTZ R165, R208, R165, !PT ;  /* 0x000000a5d0a57209 */ /* 0x001fca0007810000 */
[----:B------:R-:W0:Y:S02]  /*1e160*/  SHFL.BFLY PT, R211, R165, 0x2, 0x1f ;  /* 0x0c401f00a5d37f89 */ /* 0x000e2400000e0000 */
[----:B------:R-:W3:Y:S01]  /*1e170*/  MUFU.TANH R205, R205 ;  /* 0x000000cd00cd7308 */ /* 0x000ee20000002400 */
[----:B--2---:R-:W-:-:S04]  /*1e180*/  FMNMX.FTZ R164, R198, R164, !PT ;  /* 0x000000a4c6a47209 */ /* 0x004fc80007810000 */
[----:B------:R-:W-:-:S03]  /*1e190*/  FMNMX.FTZ R164, R201, R164, !PT ;  /* 0x000000a4c9a47209 */ /* 0x000fc60007810000 */
[----:B------:R-:W2:Y:S01]  /*1e1a0*/  MUFU.TANH R206, R206 ;  /* 0x000000ce00ce7308 */ /* 0x000ea20000002400 */
[----:B-1----:R-:W-:-:S07]  /*1e1b0*/  FMNMX.FTZ R164, R202, R164, !PT ;  /* 0x000000a4caa47209 */ /* 0x002fce0007810000 */
[----:B------:R-:W1:Y:S01]  /*1e1c0*/  MUFU.TANH R209, R209 ;  /* 0x000000d100d17308 */ /* 0x000e620000002400 */
[----:B---3--:R-:W-:Y:S02]  /*1e1d0*/  FMNMX.FTZ R164, R205, R164, !PT ;  /* 0x000000a4cda47209 */ /* 0x008fe40007810000 */
[----:B0-----:R-:W-:Y:S01]  /*1e1e0*/  FMNMX.FTZ R211, R165, R211, !PT ;  /* 0x000000d3a5d37209 */ /* 0x001fe20007810000 */
[----:B------:R-:W-:-:S04]  /*1e1f0*/  IMAD.MOV.U32 R165, RZ, RZ, 0x40000040 ;  /* 0x40000040ffa57424 */ /* 0x000fc800078e00ff */
[----:B------:R-:W0:Y:S01]  /*1e200*/  MUFU.TANH R210, R210 ;  /* 0x000000d200d27308 */ /* 0x000e220000002400 */
[----:B--2---:R-:W-:-:S04]  /*1e210*/  FMNMX.FTZ R164, R206, R164, !PT ;  /* 0x000000a4cea47209 */ /* 0x004fc80007810000 */
[----:B-1----:R-:W-:-:S04]  /*1e220*/  FMNMX.FTZ R164, R209, R164, !PT ;  /* 0x000000a4d1a47209 */ /* 0x002fc80007810000 */
[----:B0-----:R-:W-:Y:S02]  /*1e230*/  FMNMX.FTZ R191, R210, R164, !PT ;  /* 0x000000a4d2bf7209 */ /* 0x001fe40007810000 */
[----:B------:R-:W-:-:S03]  /*1e240*/  IADD3 R164, R4, 0x6, RZ ;  /* 0x0000000604a47810 */ /* 0x000fc60007ffe0ff */
[----:B------:R-:W0:Y:S02]  /*1e250*/  SHFL.BFLY PT, R212, R191, 0x2, 0x1f ;  /* 0x0c401f00bfd47f89 */ /* 0x000e2400000e0000 */
[----:B0-----:R-:W-:Y:S02]  /*1e260*/  FMNMX.FTZ R212, R191, R212, !PT ;  /* 0x000000d4bfd47209 */ /* 0x001fe40007810000 */
[----:B------:R-:W0:Y:S01]  /*1e270*/  SHFL.BFLY PT, R191, R211, 0x1, 0x1f ;  /* 0x0c201f00d3bf7f89 */ /* 0x000e2200000e0000 */
[----:B------:R-:W-:Y:S02]  /*1e280*/  WARPGROUP.DEPBAR.LE gsb0, 0x0 ;  /* 0x00008000000079c5 */ /* 0x000fe40000010000 */
[----:B------:R-:W-:-:S06]  /*1e290*/  WARPGROUP.ARRIVE ;  /* 0x00000000000079c5 */ /* 0x000fcc0000000000 */
[----:B------:R-:W-:Y:S01]  /*1e2a0*/  QGMMA.64x256x32.F32.E4M3.E4M3 R24, R220, gdesc[UR4], R24, gsb0 ;  /* 0x03e00004dc187df3 */ /* 0x000fe20008000818 */
[----:B------:R-:W-:Y:S01]  /*1e2b0*/  R2UR UR6, R164 ;  /* 0x00000000a40672ca */ /* 0x000fe200000e0000 */
[----:B------:R-:W-:Y:S01]  /*1e2c0*/  IMAD.U32 R164, RZ, RZ, UR48 ;  /* 0x00000030ffa47e24 */ /* 0x000fe2000f8e00ff */
[----:B------:R-:W-:Y:S02]  /*1e2d0*/  R2UR UR7, R165 ;  /* 0x00000000a50772ca */ /* 0x000fe400000e0000 */
[----:B------:R-:W1:Y:S01]  /*1e2e0*/  SHFL.BFLY PT, R165, R212, 0x1, 0x1f ;  /* 0x0c201f00d4a57f89 */ /* 0x000e6200000e0000 */
[----:B0-----:R-:W-:-:S05]  /*1e2f0*/  FMNMX.FTZ R191, R211, R191, !PT ;  /* 0x000000bfd3bf7209 */ /* 0x001fca0007810000 */
[C---:B------:R-:W-:Y:S01]  /*1e300*/  FADD.FTZ R4, -R191.reuse, R10 ;  /* 0x0000000abf047221 */ /* 0x040fe20000010100 */
[----:B------:R-:W-:-:S03]  /*1e310*/  FFMA.FTZ R211, R191, R164, -8 ;  /* 0xc1000000bfd37423 */ /* 0x000fc600000100a4 */
[-C--:B------:R-:W-:Y:S01]  /*1e320*/  FMUL.FTZ R4, R4, R164.reuse ;  /* 0x000000a404047220 */ /* 0x080fe20000410000 */
[----:B------:R-:W-:-:S01]  /*1e330*/  FFMA.FTZ R5, R5, R164, -R211 ;  /* 0x000000a405057223 */ /* 0x000fc200000108d3 */
[----:B------:R-:W-:-:S05]  /*1e340*/  FFMA.FTZ R8, R8, R164, -R211 ;  /* 0x000000a408087223 */ /* 0x000fca00000108d3 */
[----:B------:R-:W-:Y:S01]  /*1e350*/  MUFU.EX2 R5, R5 ;  /* 0x0000000500057308 */ /* 0x000fe20000000800 */
[----:B-1----:R-:W-:-:S07]  /*1e360*/  FMNMX.FTZ R165, R212, R165, !PT ;  /* 0x000000a5d4a57209 */ /* 0x002fce0007810000 */
[----:B------:R-:W-:Y:S01]  /*1e370*/  MUFU.EX2 R8, R8 ;  /* 0x0000000800087308 */ /* 0x000fe20000000800 */
[----:B------:R-:W-:Y:S01]  /*1e380*/  IADD3 R212, -R231, 0xb, RZ ;  /* 0x0000000be7d47810 */ /* 0x000fe20007ffe1ff */
[----:B------:R-:W-:-:S06]  /*1e390*/  FADD.FTZ R10, -R165, R7 ;  /* 0x00000007a50a7221 */ /* 0x000fcc0000010100 */
[----:B------:R0:W1:Y:S02]  /*1e3a0*/  MUFU.EX2 R7, R4 ;  /* 0x0000000400077308 */ /* 0x0000640000000800 */
[-C--:B0-----:R-:W-:Y:S01]  /*1e3b0*/  FMUL.FTZ R4, R10, R164.reuse ;  /* 0x000000a40a047220 */ /* 0x081fe20000410000 */
        /* <DEDUP_REMOVED lines=30> */
[----:B------:R-:W-:Y:S01]  /*1e5a0*/  FFMA.FTZ R211, R165, R164, -8 ;  /* 0xc1000000a5d37423 */ /* 0x000fe200000100a4 */
[----:B------:R-:W-:Y:S01]  /*1e5b0*/  MUFU.EX2 R4, R4 ;  /* 0x0000000400047308 */ /* 0x000fe20000000800 */
[----:B------:R-:W-:-:S02]  /*1e5c0*/  @!P0 IMAD R208, R234, 0x8, R18 ;  /* 0x00000008ead08824 */ /* 0x000fc400078e0212 */
[----:B-1----:R-:W-:Y:S01]  /*1e5d0*/  FFMA.FTZ R3, R7, R3, R5 ;  /* 0x0000000307037223 */ /* 0x002fe20000010005 */
[----:B------:R-:W-:-:S01]  /*1e5e0*/  FFMA.FTZ R9, R9, R164, -R211 ;  /* 0x000000a409097223 */ /* 0x000fc200000108d3 */
[-CC-:B------:R-:W-:Y:S01]  /*1e5f0*/  FFMA.FTZ R13, R13, R164.reuse, -R211.reuse ;  /* 0x000000a40d0d7223 */ /* 0x180fe200000108d3 */
[----:B------:R-:W-:-:S01]  /*1e600*/  FFMA.FTZ R20, R20, R164, -R211 ;  /* 0x000000a414147223 */ /* 0x000fc200000108d3 */
[-CC-:B------:R-:W-:Y:S01]  /*1e610*/  FFMA.FTZ R21, R21, R164.reuse, -R211.reuse ;  /* 0x000000a415157223 */ /* 0x180fe200000108d3 */
[----:B------:R-:W-:-:S01]  /*1e620*/  FFMA.FTZ R154, R154, R164, -R211 ;  /* 0x000000a49a9a7223 */ /* 0x000fc200000108d3 */
[----:B------:R-:W-:Y:S01]  /*1e630*/  MUFU.EX2 R10, R10 ;  /* 0x0000000a000a7308 */ /* 0x000fe20000000800 */
[----:B------:R-:W-:Y:S02]  /*1e640*/  @!P0 VIADD R208, R208, 0x38840 ;  /* 0x00038840d0d08836 */ /* 0x000fe40000000000 */
[-CC-:B------:R-:W-:Y:S01]  /*1e650*/  FFMA.FTZ R155, R155, R164.reuse, -R211.reuse ;  /* 0x000000a49b9b7223 */ /* 0x180fe200000108d3 */
[----:B------:R-:W-:-:S01]  /*1e660*/  FFMA.FTZ R158, R158, R164, -R211 ;  /* 0x000000a49e9e7223 */ /* 0x000fc200000108d3 */
[----:B------:R-:W-:Y:S01]  /*1e670*/  FADD.FTZ R3, R8, R3 ;  /* 0x0000000308037221 */ /* 0x000fe20000010000 */
[----:B------:R-:W-:-:S01]  /*1e680*/  FFMA.FTZ R159, R159, R164, -R211 ;  /* 0x000000a49f9f7223 */ /* 0x000fc200000108d3 */
[----:B------:R-:W-:Y:S01]  /*1e690*/  @!P0 PRMT R208, RZ, 0x654, R208 ;  /* 0x00000654ffd08816 */ /* 0x000fe200000000d0 */
        /* <DEDUP_REMOVED lines=28> */
[----:B------:R-:W-:-:S05]  /*1e860*/  FFMA.FTZ R210, R210, R164, -R211 ;  /* 0x000000a4d2d27223 */ /* 0x000fca00000108d3 */
        /* <DEDUP_REMOVED lines=19> */
[----:B------:R-:W-:-:S05]  /*1e9a0*/  WARPGROUP.ARRIVE ;  /* 0x00000000000079c5 */ /* 0x000fca0000000000 */
[----:B------:R-:W5:Y:S01]  /*1e9b0*/  MUFU.EX2 R172, R172 ;  /* 0x000000ac00ac7308 */ /* 0x000f620000000800 */
[----:B------:R-:W-:Y:S07]  /*1e9c0*/  QGMMA.64x256x32.F32.E4M3.E4M3 R24, R216, gdesc[UR4], R24, gsb0 ;  /* 0x03e00004d8187df3 */ /* 0x000fee0008000818 */
        /* <DEDUP_REMOVED lines=38> */
[----:B-1----:R-:W-:-:S01]  /*1ec30*/  FADD.FTZ R208, R13, R0 ;  /* 0x000000000dd07221 */ /* 0x002fc20000010000 */
[----:B------:R-:W-:-:S06]  /*1ec40*/  FADD.FTZ R0, R10, R3 ;  /* 0x000000030a007221 */ /* 0x000fcc0000010000 */
[----:B------:R-:W1:Y:S01]  /*1ec50*/  MUFU.EX2 R209, R209 ;  /* 0x000000d100d17308 */ /* 0x000e620000000800 */
[----:B--2---:R-:W-:-:S01]  /*1ec60*/  FADD.FTZ R3, R20, R208 ;  /* 0x000000d014037221 */ /* 0x004fc20000010000 */
[----:B0-----:R-:W-:-:S03]  /*1ec70*/  FADD.FTZ R0, R14, R0 ;  /* 0x000000000e007221 */ /* 0x001fc60000010000 */
[----:B---3--:R-:W-:Y:S01]  /*1ec80*/  FADD.FTZ R3, R21, R3 ;  /* 0x0000000315037221 */ /* 0x008fe20000010000 */
[----:B----4-:R-:W-:-:S02]  /*1ec90*/  FADD.FTZ R0, R15, R0 ;  /* 0x000000000f007221 */ /* 0x010fc40000010000 */
[----:B------:R-:W0:Y:S01]  /*1eca0*/  MUFU.EX2 R207, R207 ;  /* 0x000000cf00cf7308 */ /* 0x000e220000000800 */
[----:B-----5:R-:W-:-:S01]  /*1ecb0*/  FADD.FTZ R3, R154, R3 ;  /* 0x000000039a037221 */ /* 0x020fc20000010000 */
[----:B------:R-:W-:-:S03]  /*1ecc0*/  FADD.FTZ R0, R152, R0 ;  /* 0x0000000098007221 */ /* 0x000fc60000010000 */
[----:B------:R-:W-:Y:S01]  /*1ecd0*/  FADD.FTZ R3, R155, R3 ;  /* 0x000000039b037221 */ /* 0x000fe20000010000 */
[----:B------:R-:W-:-:S02]  /*1ece0*/  FADD.FTZ R0, R153, R0 ;  /* 0x0000000099007221 */ /* 0x000fc40000010000 */
[----:B------:R-:W2:Y:S01]  /*1ecf0*/  MUFU.EX2 R210, R210 ;  /* 0x000000d200d27308 */ /* 0x000ea20000000800 */
[----:B------:R-:W-:-:S01]  /*1ed00*/  FADD.FTZ R3, R158, R3 ;  /* 0x000000039e037221 */ /* 0x000fc20000010000 */
[----:B------:R-:W-:-:S03]  /*1ed10*/  FADD.FTZ R0, R156, R0 ;  /* 0x000000009c007221 */ /* 0x000fc60000010000 */
[----:B------:R-:W-:Y:S01]  /*1ed20*/  FADD.FTZ R3, R159, R3 ;  /* 0x000000039f037221 */ /* 0x000fe20000010000 */
        /* <DEDUP_REMOVED lines=45> */
[----:B-1----:R-:W-:Y:S01]  /*1f000*/  FADD.FTZ R208, R209, R3 ;  /* 0x00000003d1d07221 */ /* 0x002fe20000010000 */
[----:B0-----:R-:W-:-:S03]  /*1f010*/  FADD.FTZ R3, R207, R0 ;  /* 0x00000000cf037221 */ /* 0x001fc60000010000 */
[----:B--2---:R-:W-:Y:S01]  /*1f020*/  FADD.FTZ R0, R210, R208 ;  /* 0x000000d0d2007221 */ /* 0x004fe20000010000 */
[----:B------:R-:W-:Y:S06]  /*1f030*/  @!P1 BRA `(.L_x_2518) ;  /* 0x0000000000049947 */ /* 0x000fec0003800000 */
[----:B------:R-:W-:Y:S01]  /*1f040*/  BPT.TRAP 0x1 ;  /* 0x000000040000795c */ /* 0x000fe20000300000 */
.L_x_2518:
[----:B------:R-:W-:Y:S01]  /*1f050*/  IMAD R11, R11, 0x8, R18 ;  /* 0x000000080b0b7824 */ /* 0x000fe200078e0212 */
[----:B------:R-:W-:Y:S01]  /*1f060*/  ISETP.GT.AND P0, PT, R12, RZ, PT ;  /* 0x000000ff0c00720c */ /* 0x000fe20003f04270 */
[-C--:B------:R-:W-:Y:S01]  /*1f070*/  FMUL.FTZ R24, R24, R7.reuse ;  /* 0x0000000718187220 */ /* 0x080fe20000410000 */
[----:B------:R-:W-:Y:S01]  /*1f080*/  MOV R208, UR42 ;  /* 0x0000002a00d07c02 */ /* 0x000fe20008000f00 */
[----:B------:R-:W-:Y:S01]  /*1f090*/  VIADD R11, R11, 0x38860 ;  /* 0x000388600b0b7836 */ /* 0x000fe20000000000 */
[----:B------:R-:W-:Y:S01]  /*1f0a0*/  F2FP.SATFINITE.E4M3.F32.PACK_AB_MERGE_C R10, R14, R10, RZ ;  /* 0x0000000a0e0a723e */ /* 0x000fe200048070ff */
[-C--:B------:R-:W-:Y:S01]  /*1f0b0*/  FMUL.FTZ R25, R25, R7.reuse ;  /* 0x0000000719197220 */ /* 0x080fe20000410000 */
        /* <DEDUP_REMOVED lines=153> */
[----:B0-----:R-:W-:Y:S01]  /*1fa50*/  IMAD.MOV.U32 R11, RZ, RZ, R234 ;  /* 0x000000ffff0b7224 */ /* 0x001fe200078e00ea */
        /* <DEDUP_REMOVED lines=11> */
[----:B------:R-:W-:Y:S06]  /*1fb10*/  @P0 BRA `(.L_x_2519) ;  /* 0xffffffd000f00947 */ /* 0x000fec000383ffff */
.L_x_2508:
[----:B------:R-:W-:Y:S05]  /*1fb20*/  WARPSYNC.ALL ;  /* 0x0000000000007948 */ /* 0x000fea0003800000 */
[----:B------:R-:W-:Y:S06]  /*1fb30*/  BAR.ARV 0x8, 0x180 ;  /* 0x0206000000007b1d */ /* 0x000fec0000002000 */
[----:B------:R-:W-:Y:S05]  /*1fb40*/  @!P1 BRA `(.L_x_2520) ;  /* 0x0000000000049947 */ /* 0x000fea0003800000 */
[----:B------:R-:W-:Y:S01]  /*1fb50*/  BPT.TRAP 0x1 ;  /* 0x000000040000795c */ /* 0x000fe20000300000 */
.L_x_2520:
[----:B------:R-:W-:Y:S02]  /*1fb60*/  LEA R10, R234, R18, 0x3 ;  /* 0x00000012ea0a7211 */ /* 0x000fe400078e18ff */
[----:B------:R-:W-:-:S04]  /*1fb70*/  SHF.L.U32 R5, R235, 0x1f, RZ ;  /* 0x0000001feb057819 */ /* 0x000fc800000006ff */
[----:B------:R0:W1:Y:S01]  /*1fb80*/  SYNCS.PHASECHK.TRANS64.TRYWAIT P0, [R10+URZ+0x38850], R5 ;  /* 0x038850050a0075a7 */ /* 0x000062000800017f */
[----:B------:R-:W-:Y:S05]  /*1fb90*/  @!P1 BRA `(.L_x_2521) ;  /* 0x0000000000049947 */ /* 0x000fea0003800000 */
[----:B------:R-:W-:Y:S01]  /*1fba0*/  BPT.TRAP 0x1 ;  /* 0x000000040000795c */ /* 0x000fe20000300000 */
.L_x_2521:
[----:B------:R-:W-:-:S05]  /*1fbb0*/  VIADD R18, R18, 0x400 ;  /* 0x0000040012127836 */ /* 0x000fca0000000000 */
[----:B------:R-:W-:-:S04]  /*1fbc0*/  SHF.R.U32.HI R18, RZ, 0x4, R18 ;  /* 0x00000004ff127819 */ /* 0x000fc80000011612 */
[----:B------:R-:W-:-:S04]  /*1fbd0*/  LOP3.LUT R18, R18, 0x3fff, RZ, 0xc0, !PT ;  /* 0x00003fff12127812 */ /* 0x000fc800078ec0ff */
[----:B------:R-:W-:Y:S01]  /*1fbe0*/  LOP3.LUT R7, R18, 0x10000, RZ, 0xfc, !PT ;  /* 0x0001000012077812 */ /* 0x000fe200078efcff */
[----:B-1----:R-:W-:Y:S06]  /*1fbf0*/  @P0 BRA `(.L_x_2522) ;  /* 0x0000000000080947 */ /* 0x002fec0003800000 */
[----:B------:R-:W1:Y:S02]  /*1fc00*/  SYNCS.PHASECHK.TRANS64.TRYWAIT P0, [R10+URZ+0x38850], R5 ;  /* 0x038850050a0075a7 */ /* 0x000e64000800017f */
[----:B-1----:R-:W-:Y:S05]  /*1fc10*/  @!P0 BRA `(.L_x_2523) ;  /* 0x000000dc00608947 */ /* 0x002fea0003800000 */
.L_x_2522:
[----:B------:R-:W-:Y:S01]  /*1fc20*/  IMAD R4, R234, 0x800, R7 ;  /* 0x00000800ea047824 */ /* 0x000fe200078e0207 */
[----:B------:R-:W2:Y:S01]  /*1fc30*/  LDL R2, [R1+0x54] ;  /* 0x0000540001027983 */ /* 0x000ea20000100800 */
[----:B01----:R-:W-:Y:S01]  /*1fc40*/  IMAD.MOV.U32 R5, RZ, RZ, 0x40000040 ;  /* 0x40000040ff057424 */ /* 0x003fe200078e00ff */
[----:B------:R-:W-:Y:S05]  /*1fc50*/  WARPSYNC.ALL ;  /* 0x0000000000007948 */ /* 0x000fea0003800000 */
[C---:B------:R-:W-:Y:S01]  /*1fc60*/  R2UR UR6, R4.reuse ;  /* 0x00000000040672ca */ /* 0x040fe200000e0000 */
[----:B------:R-:W3:Y:S01]  /*1fc70*/  LDL R15, [R1+0x2c] ;  /* 0x00002c00010f7983 */ /* 0x000ee20000100800 */
[----:B------:R-:W-:Y:S01]  /*1fc80*/  R2UR UR7, R5 ;  /* 0x00000000050772ca */ /* 0x000fe200000e0000 */
[----:B------:R-:W-:Y:S01]  /*1fc90*/  WARPGROUP.ARRIVE ;  /* 0x00000000000079c5 */ /* 0x000fe20000000000 */
[C---:B------:R-:W-:Y:S01]  /*1fca0*/  VIADD R6, R4.reuse, 0x2 ;  /* 0x0000000204067836 */ /* 0x040fe20000000000 */
[----:B------:R-:W4:Y:S01]  /*1fcb0*/  LDL.LU R14, [R1+0x18] ;  /* 0x00001800010e7983 */ /* 0x000f220000300800 */
[----:B------:R-:W-:Y:S01]  /*1fcc0*/  IMAD.MOV.U32 R7, RZ, RZ, 0x40000040 ;  /* 0x40000040ff077424 */ /* 0x000fe200078e00ff */
[----:B------:R-:W-:Y:S01]  /*1fcd0*/  ULDC.64 UR4, c[0x0][0x9a0] ;  /* 0x0002680000047ab9 */ /* 0x000fe20000000a00 */
[----:B------:R-:W-:Y:S01]  /*1fce0*/  VIADD R12, R4, 0x4 ;  /* 0x00000004040c7836 */ /* 0x000fe20000000000 */
[----:B------:R-:W-:-:S02]  /*1fcf0*/  ISETP.NE.U32.AND P0, PT, RZ, UR4, PT ;  /* 0x00000004ff007c0c */ /* 0x000fc4000bf05070 */
[----:B------:R-:W-:Y:S02]  /*1fd00*/  MOV R13, 0x40000040 ;  /* 0x40000040000d7802 */ /* 0x000fe40000000f00 */
[----:B------:R-:W-:Y:S02]  /*1fd10*/  ISETP.NE.AND.EX P0, PT, RZ, UR5, PT, P0 ;  /* 0x00000005ff007c0c */ /* 0x000fe4000bf05300 */
[----:B------:R-:W-:Y:S01]  /*1fd20*/  QGMMA.64x256x32.F32.E4M3.E4M3 R24, R228, gdesc[UR4], R24, gsb0 ;  /* 0x03e00004e4187df3 */ /* 0x000fe20008000818 */
[----:B------:R-:W-:Y:S02]  /*1fd30*/  R2UR UR6, R6 ;  /* 0x00000000060672ca */ /* 0x000fe400000e0000 */
[----:B------:R-:W-:-:S08]  /*1fd40*/  R2UR UR7, R7 ;  /* 0x00000000070772ca */ /* 0x000fd000000e0000 */
[----:B------:R-:W2:Y:S08]  /*1fd50*/  @P0 LDC.64 R8, c[0x0][0x9c8] ;  /* 0x00027200ff080b82 */ /* 0x000eb00000000a00 */
[----:B------:R-:W0:Y:S01]  /*1fd60*/  @P0 LDC.64 R6, c[0x0][0x9d0] ;  /* 0x00027400ff060b82 */ /* 0x000e220000000a00 */
[----:B------:R-:W-:Y:S02]  /*1fd70*/  WARPGROUP.DEPBAR.LE gsb0, 0x0 ;  /* 0x00008000000079c5 */ /* 0x000fe40000010000 */
[----:B------:R-:W-:-:S06]  /*1fd80*/  WARPGROUP.ARRIVE ;  /* 0x00000000000079c5 */ /* 0x000fcc0000000000 */
[----:B------:R-:W-:Y:S01]  /*1fd90*/  QGMMA.64x256x32.F32.E4M3.E4M3 R24, R224, gdesc[UR4], R24, gsb0 ;  /* 0x03e00004e0187df3 */ /* 0x000fe20008000818 */
[----:B------:R-:W-:Y:S01]  /*1fda0*/  R2UR UR6, R12 ;  /* 0x000000000c0672ca */ /* 0x000fe200000e0000 */
[----:B--2---:R-:W-:Y:S01]  /*1fdb0*/  @P0 IMAD R2, R2, R8, RZ ;  /* 0x0000000802020224 */ /* 0x004fe200078e02ff */
[----:B------:R-:W-:-:S03]  /*1fdc0*/  R2UR UR7, R13 ;  /* 0x000000000d0772ca */ /* 0x000fc600000e0000 */
[C---:B---3--:R-:W-:Y:S02]  /*1fdd0*/  @P0 IMAD R5, R15.reuse, R9, R2 ;  /* 0x000000090f050224 */ /* 0x048fe400078e0202 */
[----:B------:R-:W-:Y:S01]  /*1fde0*/  @P0 IMAD.WIDE.U32 R8, R15, R8, RZ ;  /* 0x000000080f080225 */ /* 0x000fe200078e00ff */
[----:B----4-:R-:W-:-:S03]  /*1fdf0*/  @P0 SHF.R.S32.HI R11, RZ, 0x1f, R14 ;  /* 0x0000001fff0b0819 */ /* 0x010fc6000001140e */
[----:B------:R-:W-:Y:S02]  /*1fe00*/  @P0 IMAD.IADD R9, R9, 0x1, R5 ;  /* 0x0000000109090824 */ /* 0x000fe400078e0205 */
[----:B0-----:R-:W-:-:S04]  /*1fe10*/  @P0 IMAD R2, R11, R6, RZ ;  /* 0x000000060b020224 */ /* 0x001fc800078e02ff */
[C---:B------:R-:W-:Y:S02]  /*1fe20*/  @P0 IMAD R5, R14.reuse, R7, R2 ;  /* 0x000000070e050224 */ /* 0x040fe400078e0202 */
[----:B------:R-:W-:-:S04]  /*1fe30*/  @P0 IMAD.WIDE.U32 R6, R14, R6, R8 ;  /* 0x000000060e060225 */ /* 0x000fc800078e0008 */
[----:B------:R-:W-:Y:S01]  /*1fe40*/  @P0 IMAD.IADD R5, R7, 0x1, R5 ;  /* 0x0000000107050824 */ /* 0x000fe200078e0205 */
[----:B------:R-:W-:-:S04]  /*1fe50*/  @P0 LEA R8, P2, R6, UR4, 0x2 ;  /* 0x0000000406080c11 */ /* 0x000fc8000f8410ff */
[----:B------:R-:W-:Y:S01]  /*1fe60*/  @P0 LEA.HI.X R9, R6, UR5, R5, 0x2, P2 ;  /* 0x0000000506090c11 */ /* 0x000fe200090f1405 */
[----:B------:R-:W-:-:S06]  /*1fe70*/  IMAD.MOV.U32 R6, RZ, RZ, 0x3f800000 ;  /* 0x3f800000ff067424 */ /* 0x000fcc00078e00ff */
        /* <DEDUP_REMOVED lines=23> */
[----:B------:R-:W-:Y:S02]  /*1fff0*/  FSETP.NE.FTZ.AND P0, PT, R11, RZ, PT ;  /* 0x000000ff0b00720b */ /* 0x000fe40003f15000 */
[----:B------:R-:W-:-:S05]  /*20000*/  MOV R7, RZ ;  /* 0x000000ff00077202 */ /* 0x000fca0000000f00 */
        /* <DEDUP_REMOVED lines=19> */
.L_x_2524:
[----:B------:R-:W-:Y:S02]  /*20140*/  VIADD R10, R10, 0x38860 ;  /* 0x000388600a0a7836 */ /* 0x000fe40000000000 */
[-C--:B------:R-:W-:Y:S01]  /*20150*/  FMUL.FTZ R4, R29, R18.reuse ;  /* 0x000000121d047220 */ /* 0x080fe20000410000 */
[----:B------:R-:W-:Y:S02]  /*20160*/  IMAD.U32 R5, RZ, RZ, UR42 ;  /* 0x0000002aff057e24 */ /* 0x000fe4000f8e00ff */
[-C--:B------:R-:W-:Y:S01]  /*20170*/  FMUL.FTZ R7, R36, R18.reuse ;  /* 0x0000001224077220 */ /* 0x080fe20000410000 */
[----:B------:R-:W-:Y:S02]  /*20180*/  VIADD R234, R234, 0x1 ;  /* 0x00000001eaea7836 */ /* 0x000fe40000000000 */
[-C--:B------:R-:W-:Y:S01]  /*20190*/  FMUL.FTZ R6, R37, R18.reuse ;  /* 0x0000001225067220 */ /* 0x080fe20000410000 */
[-C--:B------:R-:W-:Y:S01]  /*201a0*/  FMUL.FTZ R20, R77, R18.reuse ;  /* 0x000000124d147220 */ /* 0x080fe20000410000 */
[----:B------:R-:W-:Y:S01]  /*201b0*/  PRMT R152, R5, 0x654, R10 ;  /* 0x0000065405987816 */ /* 0x000fe2000000000a */
        /* <DEDUP_REMOVED lines=120> */
[-C--:B0-----:R-:W-:Y:S01]  /*20940*/  FMUL.FTZ R152, R135, R3.reuse ;  /* 0x0000000387987220 */ /* 0x081fe20000410000 */
[-C--:B------:R-:W-:Y:S01]  /*20950*/  FMUL.FTZ R138, R138, R3.reuse ;  /* 0x000000038a8a7220 */ /* 0x080fe20000410000 */
[-C--:B------:R-:W-:Y:S01]  /*20960*/  FMUL.FTZ R139, R139, R3.reuse ;  /* 0x000000038b8b7220 */ /* 0x080fe20000410000 */
[-C--:B------:R-:W-:Y:S01]  /*20970*/  FMUL.FTZ R142, R143, R3.reuse ;  /* 0x000000038f8e7220 */ /* 0x080fe20000410000 */
[-C--:B------:R-:W-:Y:S01]  /*20980*/  FMUL.FTZ R146, R146, R3.reuse ;  /* 0x0000000392927220 */ /* 0x080fe20000410000 */
[----:B------:R-:W-:Y:S01]  /*20990*/  PLOP3.LUT P1, PT, PT, PT, PT, 0x8, 0x0 ;  /* 0x000000000000781c */ /* 0x000fe20003f2e170 */
[-C--:B------:R-:W-:Y:S01]  /*209a0*/  FMUL.FTZ R147, R147, R3.reuse ;  /* 0x0000000393937220 */ /* 0x080fe20000410000 */
[----:B------:R-:W-:Y:S01]  /*209b0*/  FMUL.FTZ R150, R151, R3 ;  /* 0x0000000397967220 */ /* 0x000fe20000410000 */
[----:B------:R-:W-:Y:S01]  /*209c0*/  LOP3.LUT R235, R235, R18, RZ, 0x3c, !PT ;  /* 0x00000012ebeb7212 */ /* 0x000fe200078e3cff */
[----:B------:R-:W-:Y:S01]  /*209d0*/  UIADD3 UR43, UR43, 0x1, URZ ;  /* 0x000000012b2b7890 */ /* 0x000fe2000fffe03f */
[----:B------:R-:W-:-:S11]  /*209e0*/  SEL R234, R234, RZ, P0 ;  /* 0x000000ffeaea7207 */ /* 0x000fd60000000000 */
.L_x_2438:
        /* <DEDUP_REMOVED lines=8> */
[----:B0-----:R0:W-:Y:S04]  /*20a70*/  STL.64 [R1+0x10], R156 ;  /* 0x0000109c01007387 */ /* 0x0011e80000100a00 */
[----:B------:R0:W-:Y:S01]  /*20a80*/  STL.64 [R1+0x18], R158 ;  /* 0x0000189e01007387 */ /* 0x0001e20000100a00 */
[----:B------:R-:W-:Y:S06]  /*20a90*/  BAR.ARV 0x4, 0x180 ;  /* 0x0106000000007b1d */ /* 0x000fec0000002000 */
[----:B------:R-:W-:Y:S05]  /*20aa0*/  @P1 BRA `(.L_x_2526) ;  /* 0x0000002c00641947 */ /* 0x000fea0003800000 */
[----:B------:R-:W2:Y:S04]  /*20ab0*/  LDL R153, [R1+0x78] ;  /* 0x0000780001997983 */ /* 0x000ea80000100800 */
[----:B------:R-:W3:Y:S04]  /*20ac0*/  LDL R151, [R1+0x54] ;  /* 0x0000540001977983 */ /* 0x000ee80000100800 */
[----:B------:R-:W4:Y:S01]  /*20ad0*/  LDL R143, [R1+0x2c] ;  /* 0x00002c00018f7983 */ /* 0x000f220000100800 */
[----:B------:R-:W-:Y:S01]  /*20ae0*/  F2FP.BF16.F32.PACK_AB R32, R7, R32 ;  /* 0x000000200720723e */ /* 0x000fe200000010ff */
[----:B------:R-:W-:Y:S01]  /*20af0*/  ULDC.64 UR4, c[0x4][0x140] ;  /* 0x0100500000047ab9 */ /* 0x000fe20000000a00 */
[----:B------:R-:W-:-:S02]  /*20b00*/  F2FP.BF16.F32.PACK_AB R7, R149, R34 ;  /* 0x000000229507723e */ /* 0x000fc400000010ff */
[----:B------:R-:W-:Y:S02]  /*20b10*/  F2FP.BF16.F32.PACK_AB R34, R13, R56 ;  /* 0x000000380d22723e */ /* 0x000fe400000010ff */
[----:B------:R-:W1:Y:S01]  /*20b20*/  S2R R13, SR_SWINHI ;  /* 0x00000000000d7919 */ /* 0x000e620000002f00 */
[----:B------:R-:W0:Y:S01]  /*20b30*/  S2R R135, SR_TID.X ;  /* 0x0000000000877919 */ /* 0x000e220000002100 */
        /* <DEDUP_REMOVED lines=10> */
[----:B------:R-:W-:Y:S02]  /*20be0*/  MOV R76, R18 ;  /* 0x00000012004c7202 */ /* 0x000fe40000000f00 */
[----:B-1----:R-:W-:Y:S02]  /*20bf0*/  MOV R77, R13 ;  /* 0x0000000d004d7202 */ /* 0x002fe40000000f00 */
        /* <DEDUP_REMOVED lines=12> */
[----:B0-----:R-:W-:Y:S02]  /*20cc0*/  SHF.L.U32 R3, R135, 0x2, RZ ;  /* 0x0000000287037819 */ /* 0x001fe400000006ff */
[----:B------:R-:W-:Y:S02]  /*20cd0*/  F2FP.BF16.F32.PACK_AB R98, R54, R51 ;  /* 0x000000333662723e */ /* 0x000fe400000010ff */
[----:B------:R-:W-:Y:S02]  /*20ce0*/  F2FP.BF16.F32.PACK_AB R58, R53, R104 ;  /* 0x00000068353a723e */ /* 0x000fe400000010ff */
[----:B------:R-:W-:-:S02]  /*20cf0*/  F2FP.BF16.F32.PACK_AB R120, R69, R120 ;  /* 0x000000784578723e */ /* 0x000fc400000010ff */
[----:B------:R-:W-:Y:S02]  /*20d00*/  LOP3.LUT R3, R3, 0xc, RZ, 0xc0, !PT ;  /* 0x0000000c03037812 */ /* 0x000fe400078ec0ff */
[----:B------:R-:W-:Y:S02]  /*20d10*/  F2FP.BF16.F32.PACK_AB R112, R61, R112 ;  /* 0x000000703d70723e */ /* 0x000fe400000010ff */
[----:B------:R-:W-:Y:S02]  /*20d20*/  F2FP.BF16.F32.PACK_AB R48, R11, R48 ;  /* 0x000000300b30723e */ /* 0x000fe400000010ff */
[----:B------:R-:W-:Y:S02]  /*20d30*/  F2FP.BF16.F32.PACK_AB R11, R133, R50 ;  /* 0x00000032850b723e */ /* 0x000fe400000010ff */
[----:B------:R-:W-:Y:S02]  /*20d40*/  F2FP.BF16.F32.PACK_AB R133, R52, R105 ;  /* 0x000000693485723e */ /* 0x000fe400000010ff */
[----:B------:R-:W-:-:S02]  /*20d50*/  F2FP.BF16.F32.PACK_AB R121, R68, R121 ;  /* 0x000000794479723e */ /* 0x000fc400000010ff */
[----:B------:R-:W-:Y:S02]  /*20d60*/  IADD3 R26, P0, R3, UR4, RZ ;  /* 0x00000004031a7c10 */ /* 0x000fe4000ff1e0ff */
[----:B------:R-:W-:Y:S02]  /*20d70*/  F2FP.BF16.F32.PACK_AB R117, R117, R60 ;  /* 0x0000003c7575723e */ /* 0x000fe400000010ff */
[----:B------:R-:W-:Y:S01]  /*20d80*/  F2FP.BF16.F32.PACK_AB R33, R6, R33 ;  /* 0x000000210621723e */ /* 0x000fe200000010ff */
[----:B------:R-:W-:Y:S01]  /*20d90*/  IMAD.X R27, RZ, RZ, UR5, P0 ;  /* 0x00000005ff1b7e24 */ /* 0x000fe200080e06ff */
[----:B------:R-:W-:Y:S02]  /*20da0*/  LOP3.LUT P0, R6, R135, 0x3, RZ, 0xc0, !PT ;  /* 0x0000000387067812 */ /* 0x000fe4000780c0ff */
[----:B------:R-:W-:Y:S02]  /*20db0*/  F2FP.BF16.F32.PACK_AB R41, R8, R41 ;  /* 0x000000290829723e */ /* 0x000fe400000010ff */
[----:B------:R-:W-:Y:S01]  /*20dc0*/  F2FP.BF16.F32.PACK_AB R8, R116, R43 ;  /* 0x0000002b7408723e */ /* 0x000fe200000010ff */
[----:B------:R0:W5:Y:S01]  /*20dd0*/  LDG.E.CONSTANT R3, desc[UR46][R26.64] ;  /* 0x0000002e1a037981 */ /* 0x000162000c1e9900 */
[----:B------:R-:W-:-:S02]  /*20de0*/  F2FP.BF16.F32.PACK_AB R64, R15, R64 ;  /* 0x000000400f40723e */ /* 0x000fc400000010ff */
[----:B------:R-:W-:Y:S02]  /*20df0*/  F2FP.BF16.F32.PACK_AB R116, R94, R39 ;  /* 0x000000275e74723e */ /* 0x000fe400000010ff */
[----:B------:R-:W-:Y:S02]  /*20e00*/  F2FP.BF16.F32.PACK_AB R54, R45, R96 ;  /* 0x000000602d36723e */ /* 0x000fe400000010ff */
[----:B------:R-:W-:Y:S02]  /*20e10*/  F2FP.BF16.F32.PACK_AB R5, R5, R24 ;  /* 0x000000180505723e */ /* 0x000fe400000010ff */
[----:B------:R-:W-:Y:S02]  /*20e20*/  ISETP.EQ.OR P0, PT, R6, 0x3, !P0 ;  /* 0x000000030600780c */ /* 0x000fe40004702670 */
[----:B------:R-:W-:Y:S02]  /*20e30*/  F2FP.BF16.F32.PACK_AB R40, R9, R40 ;  /* 0x000000280928723e */ /* 0x000fe400000010ff */
[----:B0-----:R-:W-:-:S02]  /*20e40*/  F2FP.BF16.F32.PACK_AB R27, R46, R59 ;  /* 0x0000003b2e1b723e */ /* 0x001fc400000010ff */
[----:B------:R-:W-:Y:S02]  /*20e50*/  F2FP.BF16.F32.PACK_AB R65, R14, R65 ;  /* 0x000000410e41723e */ /* 0x000fe400000010ff */
[----:B------:R-:W-:Y:S02]  /*20e60*/  F2FP.BF16.F32.PACK_AB R127, R44, R97 ;  /* 0x000000612c7f723e */ /* 0x000fe400000010ff */
[----:B------:R-:W-:Y:S02]  /*20e70*/  F2FP.BF16.F32.PACK_AB R9, R141, R42 ;  /* 0x0000002a8d09723e */ /* 0x000fe400000010ff */
[----:B------:R-:W-:Y:S02]  /*20e80*/  SEL R13, R5, R4, P0 ;  /* 0x00000004050d7207 */ /* 0x000fe40000000000 */
[----:B------:R-:W-:Y:S01]  /*20e90*/  SEL R4, R4, R5, P0 ;  /* 0x0000000504047207 */ /* 0x000fe20000000000 */
[----:B------:R-:W-:Y:S01]  /*20ea0*/  UMOV UR4, 0xffffffff ;  /* 0xffffffff00047882 */ /* 0x000fe20000000000 */
[----:B------:R-:W-:-:S02]  /*20eb0*/  F2FP.BF16.F32.PACK_AB R31, R132, R101 ;  /* 0x00000065841f723e */ /* 0x000fc400000010ff */
[----:B------:R-:W-:Y:S02]  /*20ec0*/  F2FP.BF16.F32.PACK_AB R108, R55, R108 ;  /* 0x0000006c376c723e */ /* 0x000fe400000010ff */
[----:B-----5:R-:W-:Y:S02]  /*20ed0*/  F2FP.BF16.F32.PACK_AB R113, R28, R81 ;  /* 0x000000511c71723e */ /* 0x020fe400000010ff */
        /* <DEDUP_REMOVED lines=14> */
[----:B------:R-:W-:Y:S01]  /*20fc0*/  F2FP.BF16.F32.PACK_AB R150, R150, R147 ;  /* 0x000000939696723e */ /* 0x000fe200000010ff */
[----:B--2---:R-:W-:-:S03]  /*20fd0*/  IMAD.WIDE R66, R153, 0x2, R76 ;  /* 0x0000000299427825 */ /* 0x004fc600078e024c */
[C---:B------:R-:W-:Y:S02]  /*20fe0*/  IADD3 R85, P3, R66.reuse, 0xc060, RZ ;  /* 0x0000c06042557810 */ /* 0x040fe40007f7e0ff */
[C---:B------:R-:W-:Y:S02]  /*20ff0*/  IADD3 R83, P2, R66.reuse, 0xc040, RZ ;  /* 0x0000c04042537810 */ /* 0x040fe40007f5e0ff */
[C---:B------:R-:W-:Y:S02]  /*21000*/  IADD3 R79, P5, R66.reuse, 0xc000, RZ ;  /* 0x0000c000424f7810 */ /* 0x040fe40007fbe0ff */
[C---:B------:R-:W-:Y:S02]  /*21010*/  IADD3 R89, P4, R66.reuse, 0x8060, RZ ;  /* 0x0000806042597810 */ /* 0x040fe40007f9e0ff */
[----:B------:R-:W-:Y:S02]  /*21020*/  IADD3 R93, P1, R66, 0xc020, RZ ;  /* 0x0000c020425d7810 */ /* 0x000fe40007f3e0ff */
        /* <DEDUP_REMOVED lines=20> */
[----:B------:R-:W-:-:S02]  /*21170*/  IADD3 R69, P3, R66, 0x8040, RZ ;  /* 0x0000804042457810 */ /* 0x000fc40007f7e0ff */
[C---:B------:R-:W-:Y:S02]  /*21180*/  IADD3 R63, P2, R66.reuse, 0x8020, RZ ;  /* 0x00008020423f7810 */ /* 0x040fe40007f5e0ff */
[C---:B------:R-:W-:Y:S02]  /*21190*/  IADD3 R53, P5, R66.reuse, 0x4060, RZ ;  /* 0x0000406042357810 */ /* 0x040fe40007fbe0ff */
[C---:B------:R-:W-:Y:S02]  /*211a0*/  IADD3 R51, P4, R66.reuse, 0x4040, RZ ;  /* 0x0000404042337810 */ /* 0x040fe40007f9e0ff */
[----:B------:R-:W-:Y:S02]  /*211b0*/  IADD3 R61, P1, R66, 0x8000, RZ ;  /* 0x00008000423d7810 */ /* 0x000fe40007f3e0ff */
[----:B------:R-:W-:Y:S02]  /*211c0*/  LOP3.LUT R68, R69, 0x380, RZ, 0xc0, !PT ;  /* 0x0000038045447812 */ /* 0x000fe400078ec0ff */
[----:B------:R-:W-:-:S02]  /*211d0*/  LOP3.LUT R62, R63, 0x380, RZ, 0xc0, !PT ;  /* 0x000003803f3e7812 */ /* 0x000fc400078ec0ff */
[----:B------:R-:W-:Y:S02]  /*211e0*/  LOP3.LUT R52, R53, 0x380, RZ, 0xc0, !PT ;  /* 0x0000038035347812 */ /* 0x000fe400078ec0ff */
[----:B------:R-:W-:Y:S02]  /*211f0*/  LOP3.LUT R50, R51, 0x380, RZ, 0xc0, !PT ;  /* 0x0000038033327812 */ /* 0x000fe400078ec0ff */
[----:B------:R-:W-:Y:S02]  /*21200*/  LOP3.LUT R60, R61, 0x380, RZ, 0xc0, !PT ;  /* 0x000003803d3c7812 */ /* 0x000fe400078ec0ff */
[----:B------:R-:W-:Y:S02]  /*21210*/  SHF.R.U64 R68, R68, 0x3, RZ ;  /* 0x0000000344447819 */ /* 0x000fe400000012ff */
[----:B------:R-:W-:Y:S02]  /*21220*/  SHF.R.U64 R62, R62, 0x3, RZ ;  /* 0x000000033e3e7819 */ /* 0x000fe400000012ff */
[----:B------:R-:W-:-:S02]  /*21230*/  SHF.R.U64 R52, R52, 0x3, RZ ;  /* 0x0000000334347819 */ /* 0x000fc400000012ff */
        /* <DEDUP_REMOVED lines=9> */
[----:B------:R-:W-:-:S02]  /*212d0*/  IADD3.X R69, RZ, R67, RZ, P3, !PT ;  /* 0x00000043ff457210 */ /* 0x000fc40001ffe4ff */
[----:B------:R-:W-:Y:S01]  /*212e0*/  LOP3.LUT R60, R60, R61, RZ, 0x3c, !PT ;  /* 0x0000003d3c3c7212 */ /* 0x000fe200078e3cff */
[----:B------:R-:W-:Y:S01]  /*212f0*/  IMAD.X R61, RZ, RZ, R67, P1 ;  /* 0x000000ffff3d7224 */ /* 0x000fe200008e0643 */
[C---:B------:R-:W-:Y:S02]  /*21300*/  IADD3 R47, P3, R66.reuse, 0x4020, RZ ;  /* 0x00004020422f7810 */ /* 0x040fe40007f7e0ff */
[C---:B------:R-:W-:Y:S02]  /*21310*/  IADD3 R45, P2, R66.reuse, 0x4000, RZ ;  /* 0x00004000422d7810 */ /* 0x040fe40007f5e0ff */
[C---:B------:R-:W-:Y:S02]  /*21320*/  IADD3 R39, P5, R66.reuse, 0x40, RZ ;  /* 0x0000004042277810 */ /* 0x040fe40007fbe0ff */
[C---:B------:R-:W-:Y:S02]  /*21330*/  IADD3 R15, P4, R66.reuse, 0x20, RZ ;  /* 0x00000020420f7810 */ /* 0x040fe40007f9e0ff */
[----:B------:R-:W-:-:S02]  /*21340*/  IADD3 R43, P1, R66, 0x60, RZ ;  /* 0x00000060422b7810 */ /* 0x000fc40007f3e0ff */
[----:B------:R-:W-:Y:S02]  /*21350*/  LOP3.LUT R46, R47, 0x380, RZ, 0xc0, !PT ;  /* 0x000003802f2e7812 */ /* 0x000fe400078ec0ff */
[----:B------:R-:W-:Y:S02]  /*21360*/  LOP3.LUT R44, R45, 0x380, RZ, 0xc0, !PT ;  /* 0x000003802d2c7812 */ /* 0x000fe400078ec0ff */
[----:B------:R-:W-:Y:S02]  /*21370*/  LOP3.LUT R38, R39, 0x380, RZ, 0xc0, !PT ;  /* 0x0000038027267812 */ /* 0x000fe400078ec0ff */
[----:B------:R-:W-:Y:S02]  /*21380*/  LOP3.LUT R14, R15, 0x380, RZ, 0xc0, !PT ;  /* 0x000003800f0e7812 */ /* 0x000fe400078ec0ff */
[----:B------:R-:W-:Y:S02]  /*21390*/  LOP3.LUT R42, R43, 0x380, RZ, 0xc0, !PT ;  /* 0x000003802b2a7812 */ /* 0x000fe400078ec0ff */
[----:B------:R-:W-:-:S02]  /*213a0*/  LOP3.LUT R5, R66, 0x380, RZ, 0xc0, !PT ;  /* 0x0000038042057812 */ /* 0x000fc400078ec0ff */
[----:B------:R-:W-:Y:S02]  /*213b0*/  SHF.R.U64 R46, R46, 0x3, RZ ;  /* 0x000000032e2e7819 */ /* 0x000fe400000012ff */
[----:B------:R-:W-:Y:S02]  /*213c0*/  SHF.R.U64 R44, R44, 0x3, RZ ;  /* 0x000000032c2c7819 */ /* 0x000fe400000012ff */
[----:B------:R-:W-:Y:S02]  /*213d0*/  SHF.R.U64 R38, R38, 0x3, RZ ;  /* 0x0000000326267819 */ /* 0x000fe400000012ff */
[----:B------:R-:W-:Y:S02]  /*213e0*/  SHF.R.U64 R14, R14, 0x3, RZ ;  /* 0x000000030e0e7819 */ /* 0x000fe400000012ff */
[----:B------:R-:W-:Y:S02]  /*213f0*/  SHF.R.U64 R42, R42, 0x3, RZ ;  /* 0x000000032a2a7819 */ /* 0x000fe400000012ff */
[----:B------:R-:W-:-:S02]  /*21400*/  SHF.R.U64 R5, R5, 0x3, RZ ;  /* 0x0000000305057819 */ /* 0x000fc400000012ff */
        /* <DEDUP_REMOVED lines=8> */
[----:B------:R-:W-:Y:S02]  /*21490*/  LOP3.LUT R42, R42, R43, RZ, 0x3c, !PT ;  /* 0x0000002b2a2a7212 */ /* 0x000fe400078e3cff */
[----:B------:R-:W-:-:S02]  /*214a0*/  LOP3.LUT R66, R5, R66, RZ, 0x3c, !PT ;  /* 0x0000004205427212 */ /* 0x000fc400078e3cff */
[----:B------:R-:W-:Y:S01]  /*214b0*/  IADD3.X R43, RZ, R67, RZ, P1, !PT ;  /* 0x00000043ff2b7210 */ /* 0x000fe20000ffe4ff */
[----:B----4-:R-:W-:Y:S01]  /*214c0*/  IMAD.SHL.U32 R87, R143, 0x4, RZ ;  /* 0x000000048f577824 */ /* 0x010fe200078e00ff */
        /* <DEDUP_REMOVED lines=16> */
[----:B---3--:R-:W-:Y:S01]  /*215d0*/  SHF.L.U64.HI R107, R143, 0x2, R151 ;  /* 0x000000028f6b7819 */ /* 0x008fe20000010297 */
[----:B------:R-:W-:Y:S06]  /*215e0*/  BRA.DIV UR4, `(.L_x_2527) ;  /* 0x000000c604007947 */ /* 0x000fec000b800000 */
[----:B------:R-:W-:Y:S02]  /*215f0*/  SEL R82, R31, R86, P0 ;  /* 0x000000561f527207 */ /* 0x000fe40000000000 */
[----:B------:R-:W-:Y:S02]  /*21600*/  SEL R84, R86, R31, P0 ;  /* 0x0000001f56547207 */ /* 0x000fe40000000000 */
[----:B------:R-:W-:Y:S02]  /*21610*/  SEL R24, R40, R41, P0 ;  /* 0x0000002928187207 */ /* 0x000fe40000000000 */
[----:B------:R-:W-:Y:S01]  /*21620*/  SEL R26, R41, R40, P0 ;  /* 0x00000028291a7207 */ /* 0x000fe20000000000 */
[----:B------:R-:W-:Y:S01]  /*21630*/  SHFL.IDX PT, R82, R82, R3, 0x1c1f ;  /* 0x001c1f0352527589 */ /* 0x000fe200000e0000 */
[----:B------:R-:W-:Y:S02]  /*21640*/  SEL R86, R7, R90, P0 ;  /* 0x0000005a07567207 */ /* 0x000fe40000000000 */
        /* <DEDUP_REMOVED lines=51> */
[----:B------:R-:W-:Y:S01]  /*21980*/  SHFL.IDX PT, R64, R64, R3, 0x1c1f ;  /* 0x001c1f0340407589 */ /* 0x000fe200000e0000 */
[----:B------:R-:W-:Y:S02]  /*21990*/  SEL R94, R11, R98, P0 ;  /* 0x000000620b5e7207 */ /* 0x000fe40000000000 */
[----:B------:R-:W-:Y:S01]  /*219a0*/  SEL R96, R98, R11, P0 ;  /* 0x0000000b62607207 */ /* 0x000fe20000000000 */
[----:B------:R-:W4:Y:S01]  /*219b0*/  SHFL.IDX PT, R45, R66, R9, 0x1c1f ;  /* 0x001c1f09422d7589 */ /* 0x000f2200000e0000 */
[----:B------:R-:W-:-:S02]  /*219c0*/  SEL R102, R25, R106, P0 ;  /* 0x0000006a19667207 */ /* 0x000fc40000000000 */
[----:B------:R-:W-:Y:S01]  /*219d0*/  SEL R104, R106, R25, P0 ;  /* 0x000000196a687207 */ /* 0x000fe20000000000 */
[----:B------:R-:W-:Y:S01]  /*219e0*/  SHFL.IDX PT, R68, R68, R3, 0x1c1f ;  /* 0x001c1f0344447589 */ /* 0x000fe200000e0000 */
[----:B------:R-:W-:Y:S02]  /*219f0*/  SEL R110, R21, R114, P0 ;  /* 0x00000072156e7207 */ /* 0x000fe40000000000 */
[----:B------:R-:W-:Y:S01]  /*21a00*/  SEL R112, R114, R21, P0 ;  /* 0x0000001572707207 */ /* 0x000fe20000000000 */
[----:B------:R-:W5:Y:S01]  /*21a10*/  SHFL.IDX PT, R47, R70, R9, 0x1c1f ;  /* 0x001c1f09462f7589 */ /* 0x000f6200000e0000 */
        /* <DEDUP_REMOVED lines=23> */
[----:B------:R-:W5:Y:S01]  /*21b90*/  SHFL.IDX PT, R38, R38, R9, 0x1c1f ;  /* 0x001c1f0926267589 */ /* 0x000f6200000e0000 */
[----:B------:R-:W-:Y:S02]  /*21ba0*/  SEL R5, R150, R119, P0 ;  /* 0x0000007796057207 */ /* 0x000fe40000000000 */
[----:B0-----:R-:W-:Y:S01]  /*21bb0*/  SEL R12, R40, R33, P0 ;  /* 0x00000021280c7207 */ /* 0x001fe20000000000 */
[----:B------:R-:W0:Y:S01]  /*21bc0*/  SHFL.IDX PT, R49, R74, R9, 0x1c1f ;  /* 0x001c1f094a317589 */ /* 0x000e2200000e0000 */
[----:B------:R-:W-:Y:S02]  /*21bd0*/  SEL R14, R33, R40, P0 ;  /* 0x00000028210e7207 */ /* 0x000fe40000000000 */
[----:B-1----:R-:W-:Y:S01]  /*21be0*/  SEL R40, R44, R35, P0 ;  /* 0x000000232c287207 */ /* 0x002fe20000000000 */
[----:B------:R-:W-:Y:S01]  /*21bf0*/  SHFL.IDX PT, R78, R78, R3, 0x1c1f ;  /* 0x001c1f034e4e7589 */ /* 0x000fe200000e0000 */
[----:B------:R-:W-:-:S02]  /*21c00*/  SEL R42, R35, R44, P0 ;  /* 0x0000002c232a7207 */ /* 0x000fc40000000000 */
[----:B--2---:R-:W-:Y:S01]  /*21c10*/  SEL R44, R48, R37, P0 ;  /* 0x00000025302c7207 */ /* 0x004fe20000000000 */
[----:B------:R-:W1:Y:S01]  /*21c20*/  SHFL.IDX PT, R8, R4, R9, 0x1c1f ;  /* 0x001c1f0904087589 */ /* 0x000e6200000e0000 */
[----:B------:R-:W-:Y:S02]  /*21c30*/  SEL R46, R37, R48, P0 ;  /* 0x00000030252e7207 */ /* 0x000fe40000000000 */
[----:B------:R-:W-:Y:S01]  /*21c40*/  SEL R48, R52, R39, P0 ;  /* 0x0000002734307207 */ /* 0x000fe20000000000 */
[----:B------:R-:W2:Y:S01]  /*21c50*/  SHFL.IDX PT, R51, R80, R9, 0x1c1f ;  /* 0x001c1f0950337589 */ /* 0x000ea200000e0000 */
[----:B------:R-:W-:Y:S02]  /*21c60*/  SEL R50, R39, R52, P0 ;  /* 0x0000003427327207 */ /* 0x000fe40000000000 */
[----:B------:R-:W-:Y:S01]  /*21c70*/  SEL R52, R56, R41, P0 ;  /* 0x0000002938347207 */ /* 0x000fe20000000000 */
[----:B------:R-:W-:Y:S01]  /*21c80*/  SHFL.IDX PT, R10, R10, R3, 0x1c1f ;  /* 0x001c1f030a0a7589 */ /* 0x000fe200000e0000 */
[----:B------:R-:W-:-:S02]  /*21c90*/  SEL R54, R41, R56, P0 ;  /* 0x0000003829367207 */ /* 0x000fc40000000000 */
[----:B---3--:R-:W-:Y:S01]  /*21ca0*/  SEL R56, R60, R43, P0 ;  /* 0x0000002b3c387207 */ /* 0x008fe20000000000 */
[----:B------:R-:W-:Y:S01]  /*21cb0*/  SHFL.IDX PT, R94, R94, R3, 0x1c1f ;  /* 0x001c1f035e5e7589 */ /* 0x000fe200000e0000 */
[----:B------:R-:W-:Y:S02]  /*21cc0*/  SEL R58, R43, R60, P0 ;  /* 0x0000003c2b3a7207 */ /* 0x000fe40000000000 */
[----:B----4-:R-:W-:Y:S01]  /*21cd0*/  SEL R60, R64, R45, P0 ;  /* 0x0000002d403c7207 */ /* 0x010fe20000000000 */
[----:B------:R-:W-:Y:S01]  /*21ce0*/  SHFL.IDX PT, R98, R98, R3, 0x1c1f ;  /* 0x001c1f0362627589 */ /* 0x000fe200000e0000 */
[----:B------:R-:W-:Y:S02]  /*21cf0*/  SEL R62, R45, R64, P0 ;  /* 0x000000402d3e7207 */ /* 0x000fe40000000000 */
[----:B-----5:R-:W-:Y:S01]  /*21d00*/  SEL R64, R68, R47, P0 ;  /* 0x0000002f44407207 */ /* 0x020fe20000000000 */
        /* <DEDUP_REMOVED lines=8> */
[----:B0-----:R-:W-:Y:S01]  /*21d90*/  SEL R68, R72, R49, P0 ;  /* 0x0000003148447207 */ /* 0x001fe20000000000 */
[----:B------:R-:W-:Y:S01]  /*21da0*/  SHFL.IDX PT, R114, R114, R3, 0x1c1f ;  /* 0x001c1f0372727589 */ /* 0x000fe200000e0000 */
[----:B------:R-:W-:-:S02]  /*21db0*/  SEL R70, R49, R72, P0 ;  /* 0x0000004831467207 */ /* 0x000fc40000000000 */
[----:B-1----:R-:W-:Y:S01]  /*21dc0*/  SEL R4, R7, R8, P0 ;  /* 0x0000000807047207 */ /* 0x002fe20000000000 */
[----:B------:R-:W-:Y:S01]  /*21dd0*/  SHFL.IDX PT, R118, R118, R3, 0x1c1f ;  /* 0x001c1f0376767589 */ /* 0x000fe200000e0000 */
[----:B------:R-:W-:Y:S02]  /*21de0*/  SEL R26, R26, R25, P0 ;  /* 0x000000191a1a7207 */ /* 0x000fe40000000000 */
[----:B------:R-:W-:Y:S01]  /*21df0*/  SEL R30, R30, R27, P0 ;  /* 0x0000001b1e1e7207 */ /* 0x000fe20000000000 */
[----:B------:R-:W-:Y:S01]  /*21e00*/  SHFL.IDX PT, R21, R20, R9, 0x1c1f ;  /* 0x001c1f0914157589 */ /* 0x000fe200000e0000 */
[----:B------:R-:W-:Y:S02]  /*21e10*/  SEL R34, R34, R29, P0 ;  /* 0x0000001d22227207 */ /* 0x000fe40000000000 */
[----:B------:R-:W-:Y:S01]  /*21e20*/  SEL R38, R38, R31, P0 ;  /* 0x0000001f26267207 */ /* 0x000fe20000000000 */
[----:B------:R-:W-:Y:S01]  /*21e30*/  SHFL.IDX PT, R53, R84, R9, 0x1c1f ;  /* 0x001c1f0954357589 */ /* 0x000fe200000e0000 */
[----:B--2---:R-:W-:-:S02]  /*21e40*/  SEL R72, R78, R51, P0 ;  /* 0x000000334e487207 */ /* 0x004fc40000000000 */
[----:B------:R-:W-:Y:S01]  /*21e50*/  SEL R74, R51, R78, P0 ;  /* 0x0000004e334a7207 */ /* 0x000fe20000000000 */
[----:B------:R-:W0:Y:S01]  /*21e60*/  SHFL.IDX PT, R55, R88, R9, 0x1c1f ;  /* 0x001c1f0958377589 */ /* 0x000e2200000e0000 */
[----:B------:R-:W-:-:S03]  /*21e70*/  IMAD.MOV.U32 R78, RZ, RZ, RZ ;  /* 0x000000ffff4e7224 */ /* 0x000fc600078e00ff */
[----:B------:R-:W1:Y:S04]  /*21e80*/  SHFL.IDX PT, R57, R92, R9, 0x1c1f ;  /* 0x001c1f095c397589 */ /* 0x000e6800000e0000 */
        /* <DEDUP_REMOVED lines=52> */
.L_x_2801:
[----:B------:R-:W-:Y:S05]  /*221d0*/  WARPSYNC.ALL ;  /* 0x0000000000007948 */ /* 0x000fea0003800000 */
[----:B------:R-:W-:Y:S06]  /*221e0*/  BAR.SYNC.DEFER_BLOCKING 0x1, 0x100 ;  /* 0x0044000000007b1d */ /* 0x000fec0000010000 */
[----:B------:R-:W-:-:S02]  /*221f0*/  ULDC.64 UR4, c[0x0][0xc00] ;  /* 0x0003000000047ab9 */ /* 0x000fc40000000a00 */
[----:B------:R-:W0:Y:S01]  /*22200*/  LDC R3, c[0x0][0xbe8] ;  /* 0x0002fa00ff037b82 */ /* 0x000e220000000800 */
[----:B------:R-:W-:Y:S01]  /*22210*/  ISETP.NE.U32.AND P1, PT, RZ, UR4, PT ;  /* 0x00000004ff007c0c */ /* 0x000fe2000bf25070 */
[----:B------:R-:W2:Y:S01]  /*22220*/  LDL R21, [R1+0x48] ;  /* 0x0000480001157983 */ /* 0x000ea20000100800 */
[----:B------:R-:W-:Y:S02]  /*22230*/  IADD3 R112, P2, R87, UR4, RZ ;  /* 0x0000000457707c10 */ /* 0x000fe4000ff5e0ff */
[----:B------:R-:W-:Y:S01]  /*22240*/  ISETP.NE.AND.EX P1, PT, RZ, UR5, PT, P1 ;  /* 0x00000005ff007c0c */ /* 0x000fe2000bf25310 */
[----:B------:R-:W2:Y:S01]  /*22250*/  LDL R84, [R1] ;  /* 0x0000000001547983 */ /* 0x000ea20000100800 */
[----:B------:R-:W-:Y:S01]  /*22260*/  IADD3.X R113, R107, UR5, RZ, P2, !PT ;  /* 0x000000056b717c10 */ /* 0x000fe200097fe4ff */
[----:B------:R-:W-:Y:S02]  /*22270*/  ULDC.64 UR4, c[0x0][0xc08] ;  /* 0x0003020000047ab9 */ /* 0x000fe40000000a00 */
[----:B------:R-:W-:Y:S04]  /*22280*/  STSM.16.M88.4 [R111], R4 ;  /* 0x000000046f007844 */ /* 0x000fe80000000200 */
[----:B------:R1:W-:Y:S04]  /*22290*/  STSM.16.M88.4 [R73], R8 ;  /* 0x0000000849007844 */ /* 0x0003e80000000200 */
[----:B------:R-:W-:Y:S04]  /*222a0*/  STSM.16.M88.4 [R89], R24 ;  /* 0x0000001859007844 */ /* 0x000fe80000000200 */
[----:B------:R-:W-:Y:S04]  /*222b0*/  STSM.16.M88.4 [R91], R28 ;  /* 0x0000001c5b007844 */ /* 0x000fe80000000200 */
[----:B------:R-:W-:Y:S04]  /*222c0*/  STSM.16.M88.4 [R93], R32 ;  /* 0x000000205d007844 */ /* 0x000fe80000000200 */
[----:B------:R-:W-:Y:S01]  /*222d0*/  STSM.16.M88.4 [R95], R36 ;  /* 0x000000245f007844 */ /* 0x000fe20000000200 */
[----:B-1----:R-:W-:-:S02]  /*222e0*/  SEL R73, R75, R20, P0 ;  /* 0x000000144b497207 */ /* 0x002fc40000000000 */
[----:B------:R-:W-:Y:S01]  /*222f0*/  SEL R75, R20, R75, P0 ;  /* 0x0000004b144b7207 */ /* 0x000fe20000000000 */
[----:B------:R2:W-:Y:S04]  /*22300*/  STSM.16.M88.4 [R97], R12 ;  /* 0x0000000c61007844 */ /* 0x0005e80000000200 */
[----:B------:R1:W-:Y:S04]  /*22310*/  STSM.16.M88.4 [R99], R40 ;  /* 0x0000002863007844 */ /* 0x0003e80000000200 */
[----:B------:R1:W-:Y:S04]  /*22320*/  STSM.16.M88.4 [R101], R44 ;  /* 0x0000002c65007844 */ /* 0x0003e80000000200 */
[----:B------:R1:W-:Y:S04]  /*22330*/  STSM.16.M88.4 [R103], R48 ;  /* 0x0000003067007844 */ /* 0x0003e80000000200 */
[----:B------:R1:W-:Y:S01]  /*22340*/  STSM.16.M88.4 [R105], R52 ;  /* 0x0000003469007844 */ /* 0x0003e20000000200 */
[----:B------:R-:W-:-:S03]  /*22350*/  ISETP.NE.U32.AND P0, PT, RZ, UR4, PT ;  /* 0x00000004ff007c0c */ /* 0x000fc6000bf05070 */
[----:B------:R1:W-:Y:S04]  /*22360*/  STSM.16.M88.4 [R109], R56 ;  /* 0x000000386d007844 */ /* 0x0003e80000000200 */
[----:B------:R1:W-:Y:S04]  /*22370*/  STSM.16.M88.4 [R79], R60 ;  /* 0x0000003c4f007844 */ /* 0x0003e80000000200 */
[----:B------:R1:W-:Y:S04]  /*22380*/  STSM.16.M88.4 [R81], R64 ;  /* 0x0000004051007844 */ /* 0x0003e80000000200 */
[----:B------:R1:W-:Y:S01]  /*22390*/  STSM.16.M88.4 [R83], R68 ;  /* 0x0000004453007844 */ /* 0x0003e20000000200 */
[----:B------:R-:W-:-:S03]  /*223a0*/  ISETP.NE.AND.EX P0, PT, RZ, UR5, PT, P0 ;  /* 0x00000005ff007c0c */ /* 0x000fc6000bf05300 */
[----:B------:R1:W-:Y:S01]  /*223b0*/  STSM.16.M88.4 [R85], R72 ;  /* 0x0000004855007844 */ /* 0x0003e20000000200 */
[----:B------:R-:W-:Y:S09]  /*223c0*/  BAR.SYNC.DEFER_BLOCKING 0x1, 0x100 ;  /* 0x0044000000007b1d */ /* 0x000ff20000010000 */
[----:B------:R-:W-:Y:S01]  /*223d0*/  @P0 IADD3 R4, P3, R87, UR4, RZ ;  /* 0x0000000457040c10 */ /* 0x000fe2000ff7e0ff */
[----:B------:R-:W-:-:S02]  /*223e0*/  ULDC UR4, c[0x0][0xa88] ;  /* 0x0002a20000047ab9 */ /* 0x000fc40000000800 */
[----:B------:R-:W-:Y:S01]  /*223f0*/  IMAD.U32 R8, RZ, RZ, UR4 ;  /* 0x00000004ff087e24 */ /* 0x000fe2000f8e00ff */
[----:B------:R-:W-:Y:S01]  /*22400*/  @P0 IADD3.X R5, R107, UR5, RZ, P3, !PT ;  /* 0x000000056b050c10 */ /* 0x000fe20009ffe4ff */
[----:B------:R1:W5:Y:S01]  /*22410*/  @P1 LDG.E R78, desc[UR46][R112.64] ;  /* 0x0000002e704e1981 */ /* 0x000362000c1e1900 */
[----:B0-----:R-:W-:-:S03]  /*22420*/  ISETP.NE.AND P2, PT, R3, 0x1, PT ;  /* 0x000000010300780c */ /* 0x001fc60003f45270 */
[----:B------:R1:W5:Y:S10]  /*22430*/  @P0 LDG.E R8, desc[UR46][R4.64] ;  /* 0x0000002e04080981 */ /* 0x000374000c1e1900 */
[----:B------:R-:W0:Y:S08]  /*22440*/  @P2 LDC R6, c[0x0][0xbec] ;  /* 0x0002fb00ff062b82 */ /* 0x000e300000000800 */
[----:B------:R-:W3:Y:S01]  /*22450*/  @P2 LDC R9, c[0x0][0xbf0] ;  /* 0x0002fc00ff092b82 */ /* 0x000ee20000000800 */
[----:B--2---:R-:W-:Y:S01]  /*22460*/  IMAD.IADD R13, R21, 0x1, R84 ;  /* 0x00000001150d7824 */ /* 0x004fe200078e0254 */
[----:B01-3--:R-:W-:Y:S06]  /*22470*/  @P0 BRA `(.L_x_2528) ;  /* 0x0000000000100947 */ /* 0x00bfec0003800000 */
[----:B------:R-:W-:Y:S05]  /*22480*/  @!P1 BRA `(.L_x_2528) ;  /* 0x00000000000c9947 */ /* 0x000fea0003800000 */
[----:B------:R-:W2:Y:S04]  /*22490*/  LDG.E R5, desc[UR46][R112.64] ;  /* 0x0000002e70057981 */ /* 0x000ea8000c1e1900 */
[----:B-----5:R-:W2:Y:S02]  /*224a0*/  LDG.E R8, desc[UR46][R112.64+0x4] ;  /* 0x0000042e70087981 */ /* 0x020ea4000c1e1900 */
[----:B--2---:R-:W-:-:S07]  /*224b0*/  IADD3 R8, -R5, R8, RZ ;  /* 0x0000000805087210 */ /* 0x004fce0007ffe1ff */
.L_x_2528:
[----:B------:R-:W2:Y:S01]  /*224c0*/  LDL.LU R86, [R1+0x50] ;  /* 0x0000500001567983 */ /* 0x000ea20000300800 */
[----:B------:R-:W-:Y:S01]  /*224d0*/  @P2 IMAD.HI.U32 R4, R13, R6, RZ ;  /* 0x000000060d042227 */ /* 0x000fe200078e00ff */
[----:B------:R-:W-:Y:S01]  /*224e0*/  ULDC.64 UR4, c[0x0][0xb90] ;  /* 0x0002e40000047ab9 */ /* 0x000fe20000000a00 */
[----:B-----5:R-:W-:Y:S01]  /*224f0*/  SHF.R.S32.HI R79, RZ, 0x1f, R78 ;  /* 0x0000001fff4f7819 */ /* 0x020fe2000001144e */
[----:B------:R-:W0:Y:S01]  /*22500*/  @P2 LDC R83, c[0x0][0xbec] ;  /* 0x0002fb00ff532b82 */ /* 0x000e220000000800 */
[----:B------:R-:W-:Y:S01]  /*22510*/  IMAD.MOV.U32 R7, RZ, RZ, R13 ;  /* 0x000000ffff077224 */ /* 0x000fe200078e000d */
[----:B------:R-:W-:Y:S01]  /*22520*/  @P2 SHF.R.U32.HI R7, RZ, R9, R4 ;  /* 0x00000009ff072219 */ /* 0x000fe20000011604 */
[----:B------:R-:W-:Y:S01]  /*22530*/  IMAD R11, R19, 0x40, R22 ;  /* 0x00000040130b7824 */ /* 0x000fe200078e0216 */
[----:B------:R-:W-:Y:S01]  /*22540*/  SEL R20, R151, RZ, !P1 ;  /* 0x000000ff97147207 */ /* 0x000fe20004800000 */
[----:B------:R-:W-:Y:S01]  /*22550*/  VIADD R82, R135, 0xffffff80 ;  /* 0xffffff8087527836 */ /* 0x000fe20000000000 */
[----:B------:R-:W-:Y:S01]  /*22560*/  SEL R21, R143, RZ, !P1 ;  /* 0x000000ff8f157207 */ /* 0x000fe20004800000 */
[----:B------:R-:W-:Y:S01]  /*22570*/  IMAD.WIDE R76, R11, 0x2, R76 ;  /* 0x000000020b4c7825 */ /* 0x000fe200078e024c */
[----:B------:R-:W-:-:S02]  /*22580*/  SHF.R.S32.HI R11, RZ, 0x1f, R7 ;  /* 0x0000001fff0b7819 */ /* 0x000fc40000011407 */
[----:B------:R-:W-:Y:S01]  /*22590*/  SHF.R.S32.HI R85, RZ, 0x1f, R82 ;  /* 0x0000001fff557819 */ /* 0x000fe20000011452 */
[----:B------:R-:W-:Y:S01]  /*225a0*/  IMAD R81, R8, R3, RZ ;  /* 0x0000000308517224 */ /* 0x000fe200078e02ff */
[C---:B------:R-:W-:Y:S02]  /*225b0*/  IADD3 R69, P0, R76.reuse, 0x1000, RZ ;  /* 0x000010004c457810 */ /* 0x040fe40007f1e0ff */
[C---:B------:R-:W-:Y:S02]  /*225c0*/  IADD3 R57, P5, R76.reuse, 0x4000, RZ ;  /* 0x000040004c397810 */ /* 0x040fe40007fbe0ff */
[----:B------:R-:W-:Y:S02]  /*225d0*/  LOP3.LUT R68, R69, 0x380, RZ, 0xc0, !PT ;  /* 0x0000038045447812 */ /* 0x000fe400078ec0ff */
[----:B------:R-:W-:Y:S02]  /*225e0*/  IADD3 R53, P4, R76, 0x5000, RZ ;  /* 0x000050004c357810 */ /* 0x000fe40007f9e0ff */
[----:B------:R-:W-:-:S02]  /*225f0*/  SHF.R.U64 R68, R68, 0x3, RZ ;  /* 0x0000000344447819 */ /* 0x000fc400000012ff */
[----:B------:R-:W-:Y:S02]  /*22600*/  LOP3.LUT R56, R57, 0x380, RZ, 0xc0, !PT ;  /* 0x0000038039387812 */ /* 0x000fe400078ec0ff */
[----:B------:R-:W-:Y:S01]  /*22610*/  LOP3.LUT R68, R68, R69, RZ, 0x3c, !PT ;  /* 0x0000004544447212 */ /* 0x000fe200078e3cff */
[----:B------:R-:W-:Y:S01]  /*22620*/  IMAD.X R69, RZ, RZ, R77, P0 ;  /* 0x000000ffff457224 */ /* 0x000fe200000e064d */
[----:B------:R-:W-:Y:S02]  /*22630*/  IADD3 R49, P0, R76, 0x6000, RZ ;  /* 0x000060004c317810 */ /* 0x000fe40007f1e0ff */
[----:B------:R-:W-:Y:S02]  /*22640*/  LOP3.LUT R52, R53, 0x380, RZ, 0xc0, !PT ;  /* 0x0000038035347812 */ /* 0x000fe400078ec0ff */
[----:B------:R-:W-:Y:S02]  /*22650*/  LOP3.LUT R48, R49, 0x380, RZ, 0xc0, !PT ;  /* 0x0000038031307812 */ /* 0x000fe400078ec0ff */
[----:B------:R-:W-:-:S02]  /*22660*/  SHF.R.U64 R56, R56, 0x3, RZ ;  /* 0x0000000338387819 */ /* 0x000fc400000012ff */
[----:B------:R-:W-:Y:S02]  /*22670*/  SHF.R.U64 R52, R52, 0x3, RZ ;  /* 0x0000000334347819 */ /* 0x000fe400000012ff */
[----:B------:R-:W-:Y:S02]  /*22680*/  SHF.R.U64 R48, R48, 0x3, RZ ;  /* 0x0000000330307819 */ /* 0x000fe400000012ff */
[----:B------:R-:W-:Y:S01]  /*22690*/  LOP3.LUT R56, R56, R57, RZ, 0x3c, !PT ;  /* 0x0000003938387212 */ /* 0x000fe200078e3cff */
[--C-:B------:R-:W-:Y:S01]  /*226a0*/  IMAD.X R57, RZ, RZ, R77.reuse, P5 ;  /* 0x000000ffff397224 */ /* 0x100fe200028e064d */
[----:B------:R-:W-:Y:S01]  /*226b0*/  LOP3.LUT R52, R52, R53, RZ, 0x3c, !PT ;  /* 0x0000003534347212 */ /* 0x000fe200078e3cff */
[----:B------:R-:W-:Y:S01]  /*226c0*/  IMAD.X R53, RZ, RZ, R77, P4 ;  /* 0x000000ffff357224 */ /* 0x000fe200020e064d */
[----:B------:R-:W-:Y:S02]  /*226d0*/  LOP3.LUT R48, R48, R49, RZ, 0x3c, !PT ;  /* 0x0000003130307212 */ /* 0x000fe400078e3cff */
[----:B------:R-:W-:-:S02]  /*226e0*/  IADD3.X R49, RZ, R77, RZ, P0, !PT ;  /* 0x0000004dff317210 */ /* 0x000fc400007fe4ff */
[C---:B------:R-:W-:Y:S02]  /*226f0*/  IADD3 R37, P5, R76.reuse, 0x9000, RZ ;  /* 0x000090004c257810 */ /* 0x040fe40007fbe0ff */
[----:B------:R-:W-:Y:S02]  /*22700*/  IADD3 R33, P4, R76, 0xa000, RZ ;  /* 0x0000a0004c217810 */ /* 0x000fe40007f9e0ff */
[----:B------:R-:W-:Y:S02]  /*22710*/  LOP3.LUT R36, R37, 0x380, RZ, 0xc0, !PT ;  /* 0x0000038025247812 */ /* 0x000fe400078ec0ff */
[----:B------:R-:W-:Y:S02]  /*22720*/  LOP3.LUT R32, R33, 0x380, RZ, 0xc0, !PT ;  /* 0x0000038021207812 */ /* 0x000fe400078ec0ff */
[----:B------:R-:W-:Y:S02]  /*22730*/  SHF.R.U64 R36, R36, 0x3, RZ ;  /* 0x0000000324247819 */ /* 0x000fe400000012ff */
[----:B------:R-:W-:-:S02]  /*22740*/  SHF.R.U64 R32, R32, 0x3, RZ ;  /* 0x0000000320207819 */ /* 0x000fc400000012ff */
[----:B------:R-:W-:Y:S01]  /*22750*/  LOP3.LUT R36, R36, R37, RZ, 0x3c, !PT ;  /* 0x0000002524247212 */ /* 0x000fe200078e3cff */
[----:B------:R-:W-:Y:S01]  /*22760*/  IMAD.X R37, RZ, RZ, R77, P5 ;  /* 0x000000ffff257224 */ /* 0x000fe200028e064d */
[----:B------:R-:W-:Y:S02]  /*22770*/  LOP3.LUT R32, R32, R33, RZ, 0x3c, !PT ;  /* 0x0000002120207212 */ /* 0x000fe400078e3cff */
[----:B------:R-:W-:Y:S01]  /*22780*/  IADD3.X R33, RZ, R77, RZ, P4, !PT ;  /* 0x0000004dff217210 */ /* 0x000fe200027fe4ff */
[----:B------:R-:W-:Y:S01]  /*22790*/  BSSY B1, `(.L_x_2529) ;  /* 0x00000c6000017945 */ /* 0x000fe20003800000 */
[----:B------:R-:W-:Y:S02]  /*227a0*/  SHF.R.S32.HI R89, RZ, 0x1f, R22 ;  /* 0x0000001fff597819 */ /* 0x000fe40000011416 */
[----:B--2---:R-:W-:Y:S01]  /*227b0*/  SHF.R.S32.HI R80, RZ, 0x1f, R86 ;  /* 0x0000001fff507819 */ /* 0x004fe20000011456 */
[----:B------:R-:W-:-:S04]  /*227c0*/  IMAD.WIDE.U32 R4, R86, UR4, R78 ;  /* 0x0000000456047c25 */ /* 0x000fc8000f8e004e */
[----:B------:R-:W-:-:S04]  /*227d0*/  IMAD R6, R80, UR4, RZ ;  /* 0x0000000450067c24 */ /* 0x000fc8000f8e02ff */
[----:B------:R-:W-:Y:S01]  /*227e0*/  IMAD R9, R86, UR5, R6 ;  /* 0x0000000556097c24 */ /* 0x000fe2000f8e0206 */
[----:B------:R-:W-:Y:S01]  /*227f0*/  ULDC.64 UR4, c[0x0][0xb98] ;  /* 0x0002e60000047ab9 */ /* 0x000fe20000000a00 */
[----:B------:R-:W-:Y:S02]  /*22800*/  IMAD.MOV R6, RZ, RZ, -R7 ;  /* 0x000000ffff067224 */ /* 0x000fe400078e0a07 */
[----:B------:R-:W-:Y:S02]  /*22810*/  IMAD.IADD R5, R5, 0x1, R9 ;  /* 0x0000000105057824 */ /* 0x000fe400078e0209 */
[----:B------:R-:W-:Y:S01]  /*22820*/  IMAD R9, R3, R6, R13 ;  /* 0x0000000603097224 */ /* 0x000fe200078e020d */
[----:B------:R-:W-:Y:S01]  /*22830*/  IADD3 R13, P5, R76, 0xd000, RZ ;  /* 0x0000d0004c0d7810 */ /* 0x000fe20007fbe0ff */
[----:B------:R-:W-:Y:S02]  /*22840*/  IMAD R6, R20, UR4, RZ ;  /* 0x0000000414067c24 */ /* 0x000fe4000f8e02ff */
[----:B------:R-:W-:Y:S01]  /*22850*/  IMAD.WIDE.U32 R4, R21, UR4, R4 ;  /* 0x0000000415047c25 */ /* 0x000fe2000f8e0004 */
[----:B------:R-:W-:-:S03]  /*22860*/  LOP3.LUT R12, R13, 0x380, RZ, 0xc0, !PT ;  /* 0x000003800d0c7812 */ /* 0x000fc600078ec0ff */
[----:B------:R-:W-:Y:S01]  /*22870*/  IMAD R10, R21, UR5, R6 ;  /* 0x00000005150a7c24 */ /* 0x000fe2000f8e0206 */
[----:B------:R-:W-:Y:S01]  /*22880*/  SHF.R.S32.HI R6, RZ, 0x1f, R9 ;  /* 0x0000001fff067819 */ /* 0x000fe20000011409 */
[----:B------:R-:W-:Y:S01]  /*22890*/  ULDC.64 UR4, c[0x0][0xb88] ;  /* 0x0002e20000047ab9 */ /* 0x000fe20000000a00 */
[----:B------:R-:W-:Y:S02]  /*228a0*/  IADD3 R4, P1, R7, R4, RZ ;  /* 0x0000000407047210 */ /* 0x000fe40007f3e0ff */
[----:B------:R-:W-:Y:S01]  /*228b0*/  SHF.R.U64 R12, R12, 0x3, RZ ;  /* 0x000000030c0c7819 */ /* 0x000fe200000012ff */
[----:B------:R-:W-:Y:S01]  /*228c0*/  IMAD R6, R6, UR4, RZ ;  /* 0x0000000406067c24 */ /* 0x000fe2000f8e02ff */
[----:B------:R-:W-:Y:S02]  /*228d0*/  IADD3.X R5, R11, R5, R10, P1, !PT ;  /* 0x000000050b057210 */ /* 0x000fe40000ffe40a */
[----:B------:R-:W-:Y:S01]  /*228e0*/  IADD3 R65, P1, R76, 0x2000, RZ ;  /* 0x000020004c417810 */ /* 0x000fe20007f3e0ff */
[C---:B------:R-:W-:Y:S01]  /*228f0*/  IMAD R7, R9.reuse, UR5, R6 ;  /* 0x0000000509077c24 */ /* 0x040fe2000f8e0206 */
[----:B------:R-:W-:Y:S01]  /*22900*/  LOP3.LUT R12, R12, R13, RZ, 0x3c, !PT ;  /* 0x0000000d0c0c7212 */ /* 0x000fe200078e3cff */
[----:B------:R-:W-:Y:S01]  /*22910*/  IMAD.WIDE.U32 R4, R9, UR4, R4 ;  /* 0x0000000409047c25 */ /* 0x000fe2000f8e0004 */
[----:B------:R-:W-:Y:S01]  /*22920*/  ULDC.64 UR4, c[0x0][0xb50] ;  /* 0x0002d40000047ab9 */ /* 0x000fe20000000a00 */
[----:B------:R-:W-:-:S02]  /*22930*/  LOP3.LUT R64, R65, 0x380, RZ, 0xc0, !PT ;  /* 0x0000038041407812 */ /* 0x000fc400078ec0ff */
[----:B------:R-:W-:Y:S01]  /*22940*/  IMAD.IADD R5, R5, 0x1, R7 ;  /* 0x0000000105057824 */ /* 0x000fe200078e0207 */
[----:B------:R-:W-:Y:S01]  /*22950*/  LEA R14, P3, R4, UR4, 0x2 ;  /* 0x00000004040e7c11 */ /* 0x000fe2000f8610ff */
[----:B------:R-:W-:Y:S01]  /*22960*/  IMAD.X R13, RZ, RZ, R77, P5 ;  /* 0x000000ffff0d7224 */ /* 0x000fe200028e064d */
[----:B------:R-:W-:Y:S02]  /*22970*/  SHF.R.U64 R64, R64, 0x3, RZ ;  /* 0x0000000340407819 */ /* 0x000fe400000012ff */
[----:B------:R-:W-:Y:S01]  /*22980*/  LEA.HI.X R26, R4, UR5, R5, 0x2, P3 ;  /* 0x00000005041a7c11 */ /* 0x000fe200098f1405 */
[----:B------:R-:W-:Y:S01]  /*22990*/  ULDC.64 UR4, c[0x0][0xaa0] ;  /* 0x0002a80000047ab9 */ /* 0x000fe20000000a00 */
[----:B------:R-:W-:Y:S02]  /*229a0*/  LEA.HI R4, R85, R82, RZ, 0x7 ;  /* 0x0000005255047211 */ /* 0x000fe400078f38ff */
[----:B------:R-:W-:Y:S01]  /*229b0*/  LOP3.LUT R64, R64, R65, RZ, 0x3c, !PT ;  /* 0x0000004140407212 */ /* 0x000fe200078e3cff */
[----:B------:R-:W-:Y:S01]  /*229c0*/  SHFL.IDX PT, R11, R26, 0x1, 0x1c1f ;  /* 0x003c1f001a0b7f89 */ /* 0x000fe200000e0000 */
[----:B------:R-:W-:-:S02]  /*229d0*/  LOP3.LUT R7, R4, 0xffffff80, RZ, 0xc0, !PT ;  /* 0xffffff8004077812 */ /* 0x000fc400078ec0ff */
[----:B------:R-:W-:Y:S02]  /*229e0*/  SHF.R.S32.HI R5, RZ, 0x7, R4 ;  /* 0x00000007ff057819 */ /* 0x000fe40000011404 */
[----:B------:R-:W-:Y:S01]  /*229f0*/  IADD3.X R65, RZ, R77, RZ, P1, !PT ;  /* 0x0000004dff417210 */ /* 0x000fe20000ffe4ff */
[----:B------:R-:W-:Y:S01]  /*22a00*/  IMAD.IADD R7, R82, 0x1, -R7 ;  /* 0x0000000152077824 */ /* 0x000fe200078e0a07 */
[----:B------:R-:W-:Y:S02]  /*22a10*/  LEA.HI R4, R4, R5, RZ, 0x1 ;  /* 0x0000000504047211 */ /* 0x000fe400078f08ff */
[----:B------:R-:W-:Y:S02]  /*22a20*/  IADD3 R61, P3, R76, 0x3000, RZ ;  /* 0x000030004c3d7810 */ /* 0x000fe40007f7e0ff */
[----:B------:R-:W-:Y:S02]  /*22a30*/  SHF.R.S32.HI R6, RZ, 0x1f, R7 ;  /* 0x0000001fff067819 */ /* 0x000fe40000011407 */
[----:B------:R-:W-:-:S02]  /*22a40*/  LOP3.LUT R4, R4, 0x3fffffe, RZ, 0xc0, !PT ;  /* 0x03fffffe04047812 */ /* 0x000fc400078ec0ff */
[----:B------:R-:W-:Y:S02]  /*22a50*/  LEA.HI R9, R6, R7, RZ, 0x2 ;  /* 0x0000000706097211 */ /* 0x000fe400078f10ff */
[----:B------:R-:W-:Y:S01]  /*22a60*/  IADD3 R45, P1, R76, 0x7000, RZ ;  /* 0x000070004c2d7810 */ /* 0x000fe20007f3e0ff */
[----:B------:R-:W-:Y:S01]  /*22a70*/  IMAD.IADD R4, R5, 0x1, -R4 ;  /* 0x0000000105047824 */ /* 0x000fe200078e0a04 */
[--C-:B------:R-:W-:Y:S02]  /*22a80*/  SHF.R.S32.HI R5, RZ, 0x2, R9.reuse ;  /* 0x00000002ff057819 */ /* 0x100fe40000011409 */
[----:B------:R-:W-:Y:S02]  /*22a90*/  SHF.R.S32.HI R10, RZ, 0x1f, R9 ;  /* 0x0000001fff0a7819 */ /* 0x000fe40000011409 */
[----:B------:R-:W-:Y:S02]  /*22aa0*/  LOP3.LUT R60, R61, 0x380, RZ, 0xc0, !PT ;  /* 0x000003803d3c7812 */ /* 0x000fe400078ec0ff */
[----:B------:R-:W-:-:S02]  /*22ab0*/  LEA.HI R10, R10, R5, RZ, 0x3 ;  /* 0x000000050a0a7211 */ /* 0x000fc400078f18ff */
[----:B------:R-:W-:Y:S02]  /*22ac0*/  LOP3.LUT R44, R45, 0x380, RZ, 0xc0, !PT ;  /* 0x000003802d2c7812 */ /* 0x000fe400078ec0ff */
[----:B------:R-:W-:Y:S02]  /*22ad0*/  LEA.HI R6, R6, R7, RZ, 0x5 ;  /* 0x0000000706067211 */ /* 0x000fe400078f28ff */
[----:B------:R-:W-:Y:S02]  /*22ae0*/  LOP3.LUT R10, R10, 0xfffffff8, RZ, 0xc0, !PT ;  /* 0xfffffff80a0a7812 */ /* 0x000fe400078ec0ff */
[----:B------:R-:W-:Y:S02]  /*22af0*/  SHF.R.U64 R60, R60, 0x3, RZ ;  /* 0x000000033c3c7819 */ /* 0x000fe400000012ff */
[----:B------:R-:W-:Y:S01]  /*22b00*/  SHF.R.U64 R44, R44, 0x3, RZ ;  /* 0x000000032c2c7819 */ /* 0x000fe200000012ff */
[----:B------:R-:W-:Y:S01]  /*22b10*/  IMAD.IADD R5, R5, 0x1, -R10 ;  /* 0x0000000105057824 */ /* 0x000fe200078e0a0a */
[----:B------:R-:W-:Y:S01]  /*22b20*/  SHF.R.S32.HI R6, RZ, 0x5, R6 ;  /* 0x00000005ff067819 */ /* 0x000fe20000011406 */
[----:B------:R-:W-:Y:S01]  /*22b30*/  SHFL.IDX PT, R10, R14, 0x1, 0x1c1f ;  /* 0x003c1f000e0a7f89 */ /* 0x000fe200000e0000 */
[----:B------:R-:W-:Y:S01]  /*22b40*/  LOP3.LUT R60, R60, R61, RZ, 0x3c, !PT ;  /* 0x0000003d3c3c7212 */ /* 0x000fe200078e3cff */
[--C-:B------:R-:W-:Y:S01]  /*22b50*/  IMAD.X R61, RZ, RZ, R77.reuse, P3 ;  /* 0x000000ffff3d7224 */ /* 0x100fe200018e064d */
[----:B------:R-:W-:Y:S01]  /*22b60*/  LOP3.LUT R44, R44, R45, RZ, 0x3c, !PT ;  /* 0x0000002d2c2c7212 */ /* 0x000fe200078e3cff */
[----:B------:R-:W-:Y:S01]  /*22b70*/  IMAD.X R45, RZ, RZ, R77, P1 ;  /* 0x000000ffff2d7224 */ /* 0x000fe200008e064d */
[----:B------:R-:W-:Y:S01]  /*22b80*/  IADD3 R41, P3, R76, 0x8000, RZ ;  /* 0x000080004c297810 */ /* 0x000fe20007f7e0ff */
[----:B------:R-:W-:Y:S01]  /*22b90*/  IMAD R5, R6, 0x10, R5 ;  /* 0x0000001006057824 */ /* 0x000fe200078e0205 */
[----:B------:R-:W-:Y:S01]  /*22ba0*/  IADD3 R29, P1, R76, 0xb000, RZ ;  /* 0x0000b0004c1d7810 */ /* 0x000fe20007f3e0ff */
[----:B------:R-:W-:Y:S01]  /*22bb0*/  SHFL.IDX PT, R6, R14, RZ, 0x1c1f ;  /* 0x001c1fff0e067589 */ /* 0x000fe200000e0000 */
[----:B------:R-:W-:Y:S01]  /*22bc0*/  LOP3.LUT R40, R41, 0x380, RZ, 0xc0, !PT ;  /* 0x0000038029287812 */ /* 0x000fe200078ec0ff */
[----:B------:R-:W-:Y:S01]  /*22bd0*/  IMAD R4, R4, 0x40, R5 ;  /* 0x0000004004047824 */ /* 0x000fe200078e0205 */
[----:B------:R-:W-:-:S02]  /*22be0*/  LOP3.LUT R28, R29, 0x380, RZ, 0xc0, !PT ;  /* 0x000003801d1c7812 */ /* 0x000fc400078ec0ff */
[----:B------:R-:W-:Y:S01]  /*22bf0*/  LOP3.LUT P0, RZ, R7, 0x3, RZ, 0xc0, !PT ;  /* 0x0000000307ff7812 */ /* 0x000fe2000780c0ff */
[----:B------:R-:W-:Y:S01]  /*22c00*/  IMAD.IADD R4, R4, 0x1, R84 ;  /* 0x0000000104047824 */ /* 0x000fe200078e0254 */
[----:B------:R-:W-:Y:S01]  /*22c10*/  SHF.R.U64 R40, R40, 0x3, RZ ;  /* 0x0000000328287819 */ /* 0x000fe200000012ff */
[----:B------:R-:W1:Y:S01]  /*22c20*/  SHFL.IDX PT, R7, R26, RZ, 0x1c1f ;  /* 0x001c1fff1a077589 */ /* 0x000e6200000e0000 */
[----:B------:R-:W-:Y:S02]  /*22c30*/  SHF.R.U64 R28, R28, 0x3, RZ ;  /* 0x000000031c1c7819 */ /* 0x000fe400000012ff */
[----:B------:R-:W-:Y:S01]  /*22c40*/  LOP3.LUT R40, R40, R41, RZ, 0x3c, !PT ;  /* 0x0000002928287212 */ /* 0x000fe200078e3cff */
[--C-:B------:R-:W-:Y:S01]  /*22c50*/  IMAD.X R41, RZ, RZ, R77.reuse, P3 ;  /* 0x000000ffff297224 */ /* 0x100fe200018e064d */
[----:B------:R-:W-:Y:S01]  /*22c60*/  LOP3.LUT R28, R28, R29, RZ, 0x3c, !PT ;  /* 0x0000001d1c1c7212 */ /* 0x000fe200078e3cff */
[----:B------:R-:W-:Y:S01]  /*22c70*/  IMAD.X R29, RZ, RZ, R77, P1 ;  /* 0x000000ffff1d7224 */ /* 0x000fe200008e064d */
[----:B------:R-:W-:-:S02]  /*22c80*/  IADD3 R25, P3, R76, 0xc000, RZ ;  /* 0x0000c0004c197810 */ /* 0x000fc40007f7e0ff */
[CC--:B------:R-:W-:Y:S01]  /*22c90*/  ISETP.GE.OR P1, PT, R4.reuse, R81.reuse, P0 ;  /* 0x000000510400720c */ /* 0x0c0fe20000726670 */
[----:B------:R-:W-:Y:S01]  /*22ca0*/  VIADD R4, R4, 0x8 ;  /* 0x0000000804047836 */ /* 0x000fe20000000000 */
[----:B------:R-:W-:Y:S02]  /*22cb0*/  LOP3.LUT R24, R25, 0x380, RZ, 0xc0, !PT ;  /* 0x0000038019187812 */ /* 0x000fe400078ec0ff */
[----:B------:R-:W-:Y:S02]  /*22cc0*/  IADD3 R9, P4, R76, 0xe000, RZ ;  /* 0x0000e0004c097810 */ /* 0x000fe40007f9e0ff */
[----:B------:R-:W-:Y:S02]  /*22cd0*/  ISETP.GE.OR P0, PT, R4, R81, P0 ;  /* 0x000000510400720c */ /* 0x000fe40000706670 */
[----:B------:R-:W-:Y:S02]  /*22ce0*/  LOP3.LUT R5, R76, 0x380, RZ, 0xc0, !PT ;  /* 0x000003804c057812 */ /* 0x000fe400078ec0ff */
[----:B------:R-:W-:-:S02]  /*22cf0*/  SHF.R.U64 R24, R24, 0x3, RZ ;  /* 0x0000000318187819 */ /* 0x000fc400000012ff */
[----:B------:R-:W-:Y:S02]  /*22d00*/  LEA.HI R85, R85, R82, RZ, 0x3 ;  /* 0x0000005255557211 */ /* 0x000fe400078f18ff */
[----:B------:R-:W-:Y:S01]  /*22d10*/  LOP3.LUT R8, R9, 0x380, RZ, 0xc0, !PT ;  /* 0x0000038009087812 */ /* 0x000fe200078ec0ff */
[----:B-1----:R-:W-:Y:S01]  /*22d20*/  @!P1 ST.E desc[UR46][R6.64], R2 ;  /* 0x0000000206009985 */ /* 0x002fe2000c10192e */
[----:B------:R-:W-:Y:S02]  /*22d30*/  SHF.R.U64 R5, R5, 0x3, RZ ;  /* 0x0000000305057819 */ /* 0x000fe400000012ff */
[----:B------:R-:W-:Y:S01]  /*22d40*/  LOP3.LUT R24, R24, R25, RZ, 0x3c, !PT ;  /* 0x0000001918187212 */ /* 0x000fe200078e3cff */
[----:B------:R-:W-:Y:S01]  /*22d50*/  IMAD.X R25, RZ, RZ, R77, P3 ;  /* 0x000000ffff197224 */ /* 0x000fe200018e064d */
[----:B------:R-:W-:Y:S01]  /*22d60*/  IADD3 R15, P3, R76, 0xf000, RZ ;  /* 0x0000f0004c0f7810 */ /* 0x000fe20007f7e0ff */
[----:B------:R1:W-:Y:S01]  /*22d70*/  @!P0 ST.E desc[UR46][R10.64], R0 ;  /* 0x000000000a008985 */ /* 0x0003e2000c10192e */
[----:B------:R-:W-:-:S02]  /*22d80*/  SHF.R.U64 R8, R8, 0x3, RZ ;  /* 0x0000000308087819 */ /* 0x000fc400000012ff */
[----:B------:R-:W-:Y:S01]  /*22d90*/  LOP3.LUT R76, R5, R76, RZ, 0x3c, !PT ;  /* 0x0000004c054c7212 */ /* 0x000fe200078e3cff */
[----:B------:R-:W5:Y:S01]  /*22da0*/  LD.E.128 R68, desc[UR46][R68.64] ;  /* 0x0000002e44447980 */ /* 0x000f62000c101d00 */
[----:B------:R-:W-:Y:S02]  /*22db0*/  LOP3.LUT R87, R85, 0xfffffff8, RZ, 0xc0, !PT ;  /* 0xfffffff855577812 */ /* 0x000fe400078ec0ff */
[----:B------:R-:W2:Y:S01]  /*22dc0*/  @P2 LDC R85, c[0x0][0xbf0] ;  /* 0x0002fc00ff552b82 */ /* 0x000ea20000000800 */
[----:B------:R-:W-:Y:S01]  /*22dd0*/  LOP3.LUT R8, R8, R9, RZ, 0x3c, !PT ;  /* 0x0000000908087212 */ /* 0x000fe200078e3cff */
[----:B------:R-:W-:Y:S01]  /*22de0*/  IMAD.X R9, RZ, RZ, R77, P4 ;  /* 0x000000ffff097224 */ /* 0x000fe200020e064d */
[----:B------:R-:W-:Y:S01]  /*22df0*/  IADD3.X R5, RZ, R77, RZ, P3, !PT ;  /* 0x0000004dff057210 */ /* 0x000fe20001ffe4ff */
[----:B------:R3:W5:Y:S01]  /*22e00*/  LD.E.128 R72, desc[UR46][R76.64] ;  /* 0x0000002e4c487980 */ /* 0x000762000c101d00 */
[----:B-1----:R-:W-:Y:S01]  /*22e10*/  IMAD.IADD R0, R82, 0x1, -R87 ;  /* 0x0000000152007824 */ /* 0x002fe200078e0a57 */
[----:B------:R-:W-:-:S02]  /*22e20*/  LOP3.LUT R4, R15, 0x380, RZ, 0xc0, !PT ;  /* 0x000003800f047812 */ /* 0x000fc400078ec0ff */
[----:B------:R-:W5:Y:S04]  /*22e30*/  LD.E.128 R64, desc[UR46][R64.64] ;  /* 0x0000002e40407980 */ /* 0x000f68000c101d00 */
[----:B------:R-:W5:Y:S01]  /*22e40*/  LD.E.128 R60, desc[UR46][R60.64] ;  /* 0x0000002e3c3c7980 */ /* 0x000f62000c101d00 */
[----:B---3--:R-:W-:Y:S01]  /*22e50*/  IMAD R77, R79, UR4, RZ ;  /* 0x000000044f4d7c24 */ /* 0x008fe2000f8e02ff */
[----:B------:R-:W-:Y:S01]  /*22e60*/  SHF.R.U64 R4, R4, 0x3, RZ ;  /* 0x0000000304047819 */ /* 0x000fe200000012ff */
[----:B------:R-:W-:Y:S01]  /*22e70*/  IMAD R0, R0, 0x20, R19 ;  /* 0x0000002000007824 */ /* 0x000fe200078e0213 */
[----:B------:R-:W5:Y:S01]  /*22e80*/  LD.E.128 R56, desc[UR46][R56.64] ;  /* 0x0000002e38387980 */ /* 0x000f62000c101d00 */
[----:B------:R-:W-:Y:S01]  /*22e90*/  IMAD R79, R78, UR5, R77 ;  /* 0x000000054e4f7c24 */ /* 0x000fe2000f8e024d */
[----:B------:R-:W-:Y:S01]  /*22ea0*/  LOP3.LUT R4, R4, R15, RZ, 0x3c, !PT ;  /* 0x0000000f04047212 */ /* 0x000fe200078e3cff */
[----:B------:R-:W-:Y:S01]  /*22eb0*/  IMAD.WIDE.U32 R76, R78, UR4, RZ ;  /* 0x000000044e4c7c25 */ /* 0x000fe2000f8e00ff */
[----:B------:R-:W-:Y:S01]  /*22ec0*/  ULDC.64 UR4, c[0x0][0xae8] ;  /* 0x0002ba0000047ab9 */ /* 0x000fe20000000a00 */
[----:B------:R-:W5:Y:S02]  /*22ed0*/  LD.E.128 R52, desc[UR46][R52.64] ;  /* 0x0000002e34347980 */ /* 0x000f64000c101d00 */
[----:B------:R-:W-:-:S02]  /*22ee0*/  IMAD.IADD R77, R77, 0x1, R79 ;  /* 0x000000014d4d7824 */ /* 0x000fc400078e024f */
[----:B------:R-:W-:Y:S01]  /*22ef0*/  IMAD R80, R80, UR4, RZ ;  /* 0x0000000450507c24 */ /* 0x000fe2000f8e02ff */
[----:B------:R-:W5:Y:S01]  /*22f00*/  LD.E.128 R48, desc[UR46][R48.64] ;  /* 0x0000002e30307980 */ /* 0x000f62000c101d00 */
[----:B------:R-:W-:Y:S02]  /*22f10*/  IMAD.IADD R78, R84, 0x1, R0 ;  /* 0x00000001544e7824 */ /* 0x000fe400078e0200 */
[C---:B------:R-:W-:Y:S01]  /*22f20*/  IMAD R79, R86.reuse, UR5, R80 ;  /* 0x00000005564f7c24 */ /* 0x040fe2000f8e0250 */
[----:B------:R-:W5:Y:S01]  /*22f30*/  LD.E.128 R44, desc[UR46][R44.64] ;  /* 0x0000002e2c2c7980 */ /* 0x000f62000c101d00 */
[----:B------:R-:W-:Y:S01]  /*22f40*/  IMAD.WIDE.U32 R76, R86, UR4, R76 ;  /* 0x00000004564c7c25 */ /* 0x000fe2000f8e004c */
[----:B------:R-:W-:Y:S02]  /*22f50*/  ULDC.64 UR4, c[0x0][0xaf0] ;  /* 0x0002bc0000047ab9 */ /* 0x000fe40000000a00 */
[----:B------:R-:W5:Y:S01]  /*22f60*/  LD.E.128 R40, desc[UR46][R40.64] ;  /* 0x0000002e28287980 */ /* 0x000f62000c101d00 */
[----:B0-----:R-:W-:-:S03]  /*22f70*/  @P2 IMAD.HI.U32 R0, R78, R83, RZ ;  /* 0x000000534e002227 */ /* 0x001fc600078e00ff */
[----:B------:R-:W5:Y:S01]  /*22f80*/  LD.E.128 R36, desc[UR46][R36.64] ;  /* 0x0000002e24247980 */ /* 0x000f62000c101d00 */
[----:B------:R-:W-:Y:S02]  /*22f90*/  IMAD.IADD R77, R77, 0x1, R79 ;  /* 0x000000014d4d7824 */ /* 0x000fe400078e024f */
[----:B------:R-:W-:Y:S01]  /*22fa0*/  IMAD.MOV.U32 R79, RZ, RZ, R78 ;  /* 0x000000ffff4f7224 */ /* 0x000fe200078e004e */
[----:B--2---:R-:W-:Y:S01]  /*22fb0*/  @P2 SHF.R.U32.HI R79, RZ, R85, R0 ;  /* 0x00000055ff4f2219 */ /* 0x004fe20000011600 */
[----:B------:R-:W-:Y:S01]  /*22fc0*/  IMAD R20, R20, UR4, RZ ;  /* 0x0000000414147c24 */ /* 0x000fe2000f8e02ff */
[----:B------:R-:W5:Y:S02]  /*22fd0*/  LD.E.128 R32, desc[UR46][R32.64] ;  /* 0x0000002e20207980 */ /* 0x000f64000c101d00 */
[----:B------:R-:W-:Y:S01]  /*22fe0*/  SHF.R.S32.HI R0, RZ, 0x1f, R79 ;  /* 0x0000001fff007819 */ /* 0x000fe2000001144f */
[----:B------:R-:W-:Y:S01]  /*22ff0*/  IMAD R83, R21, UR5, R20 ;  /* 0x0000000515537c24 */ /* 0x000fe2000f8e0214 */
[----:B------:R-:W-:Y:S01]  /*23000*/  IADD3 R2, -R79, RZ, RZ ;  /* 0x000000ff4f027210 */ /* 0x000fe20007ffe1ff */
[----:B------:R-:W-:Y:S01]  /*23010*/  IMAD.WIDE.U32 R20, R21, UR4, R76 ;  /* 0x0000000415147c25 */ /* 0x000fe2000f8e004c */
[----:B------:R-:W-:Y:S01]  /*23020*/  ULDC.64 UR4, c[0x0][0xae0] ;  /* 0x0002b80000047ab9 */ /* 0x000fe20000000a00 */
[----:B------:R-:W5:Y:S02]  /*23030*/  LD.E.128 R28, desc[UR46][R28.64] ;  /* 0x0000002e1c1c7980 */ /* 0x000f64000c101d00 */
[----:B------:R-:W-:-:S02]  /*23040*/  IMAD R0, R0, UR4, RZ ;  /* 0x0000000400007c24 */ /* 0x000fc4000f8e02ff */
[----:B------:R-:W-:Y:S01]  /*23050*/  IMAD R77, R3, R2, R78 ;  /* 0x00000002034d7224 */ /* 0x000fe200078e024e */
[----:B------:R-:W5:Y:S01]  /*23060*/  LD.E.128 R24, desc[UR46][R24.64] ;  /* 0x0000002e18187980 */ /* 0x000f62000c101d00 */
[----:B------:R-:W-:Y:S02]  /*23070*/  IMAD.IADD R21, R21, 0x1, R83 ;  /* 0x0000000115157824 */ /* 0x000fe400078e0253 */
[C---:B------:R-:W-:Y:S01]  /*23080*/  IMAD R83, R79.reuse, UR5, R0 ;  /* 0x000000054f537c24 */ /* 0x040fe2000f8e0200 */
[----:B------:R-:W-:Y:S01]  /*23090*/  SHF.R.S32.HI R0, RZ, 0x1f, R77 ;  /* 0x0000001fff007819 */ /* 0x000fe2000001144d */
[----:B------:R-:W-:Y:S01]  /*230a0*/  IMAD.WIDE.U32 R2, R79, UR4, R20 ;  /* 0x000000044f027c25 */ /* 0x000fe2000f8e0014 */
[----:B------:R-:W-:Y:S01]  /*230b0*/  ULDC.64 UR4, c[0x0][0xad8] ;  /* 0x0002b60000047ab9 */ /* 0x000fe20000000a00 */
[----:B------:R-:W5:Y:S02]  /*230c0*/  LD.E.128 R12, desc[UR46][R12.64] ;  /* 0x0000002e0c0c7980 */ /* 0x000f64000c101d00 */
[----:B------:R-:W-:-:S02]  /*230d0*/  IMAD.IADD R3, R3, 0x1, R83 ;  /* 0x0000000103037824 */ /* 0x000fc400078e0253 */
[----:B------:R-:W5:Y:S01]  /*230e0*/  LD.E.128 R8, desc[UR46][R8.64] ;  /* 0x0000002e08087980 */ /* 0x000f62000c101d00 */
[----:B------:R-:W-:-:S03]  /*230f0*/  IMAD R0, R0, UR4, RZ ;  /* 0x0000000400007c24 */ /* 0x000fc6000f8e02ff */
[----:B------:R-:W5:Y:S01]  /*23100*/  LD.E.128 R4, desc[UR46][R4.64] ;  /* 0x0000002e04047980 */ /* 0x000f62000c101d00 */
[C---:B------:R-:W-:Y:S01]  /*23110*/  IMAD R21, R77.reuse, UR5, R0 ;  /* 0x000000054d157c24 */ /* 0x040fe2000f8e0200 */
[----:B------:R-:W-:Y:S01]  /*23120*/  @!PT LDS RZ, [RZ] ;  /* 0x00000000fffff984 */ /* 0x000fe20000000800 */
[----:B------:R-:W-:Y:S01]  /*23130*/  @!PT LDS RZ, [RZ] ;  /* 0x00000000fffff984 */ /* 0x000fe20000000800 */
[----:B------:R-:W-:Y:S01]  /*23140*/  @!PT LDS RZ, [RZ] ;  /* 0x00000000fffff984 */ /* 0x000fe20000000800 */
[----:B------:R-:W-:Y:S01]  /*23150*/  @!PT LDS RZ, [RZ] ;  /* 0x00000000fffff984 */ /* 0x000fe20000000800 */
[----:B------:R0:W-:Y:S06]  /*23160*/  MEMBAR.ALL.CTA ;  /* 0x0000000000007992 */ /* 0x0001ec0000008000 */
[----:B0-----:R-:W0:Y:S01]  /*23170*/  FENCE.VIEW.ASYNC.S ;  /* 0x00000000000073c6 */ /* 0x001e220000000000 */
[----:B------:R-:W-:Y:S01]  /*23180*/  IMAD.WIDE.U32 R2, R77, UR4, R2 ;  /* 0x000000044d027c25 */ /* 0x000fe2000f8e0002 */
[----:B------:R-:W-:-:S03]  /*23190*/  ULDC.64 UR4, c[0x0][0xa80] ;  /* 0x0002a00000047ab9 */ /* 0x000fc60000000a00 */
[----:B------:R-:W-:Y:S01]  /*231a0*/  IMAD.IADD R84, R19, 0x1, R84 ;  /* 0x0000000113547824 */ /* 0x000fe200078e0254 */
[----:B------:R-:W-:Y:S02]  /*231b0*/  IADD3 R3, R3, R21, RZ ;  /* 0x0000001503037210 */ /* 0x000fe40007ffe0ff */
[----:B------:R-:W-:Y:S01]  /*231c0*/  LEA R80, P2, R2, UR4, 0x1 ;  /* 0x0000000402507c11 */ /* 0x000fe2000f8408ff */
[----:B------:R-:W-:-:S03]  /*231d0*/  VIADD R0, R18, 0x38820 ;  /* 0x0003882012007836 */ /* 0x000fc60000000000 */
[----:B------:R-:W-:Y:S02]  /*231e0*/  LEA.HI.X R82, R2, UR5, R3, 0x1, P2 ;  /* 0x0000000502527c11 */ /* 0x000fe400090f0c03 */
[CC--:B------:R-:W-:Y:S02]  /*231f0*/  ISETP.GE.AND P2, PT, R84.reuse, R81.reuse, PT ;  /* 0x000000515400720c */ /* 0x0c0fe40003f46270 */
[----:B------:R-:W-:Y:S01]  /*23200*/  PRMT R0, RZ, 0x654, R0 ;  /* 0x00000654ff007816 */ /* 0x000fe20000000000 */
[C---:B------:R-:W-:Y:S02]  /*23210*/  VIADD R20, R84.reuse, 0x20 ;  /* 0x0000002054147836 */ /* 0x040fe40000000000 */
[----:B------:R-:W-:Y:S02]  /*23220*/  VIADD R76, R84, 0x40 ;  /* 0x00000040544c7836 */ /* 0x000fe40000000000 */
[C---:B------:R-:W-:Y:S02]  /*23230*/  VIADD R85, R22.reuse, 0xc0 ;  /* 0x000000c016557836 */ /* 0x040fe40000000000 */
[----:B------:R-:W-:Y:S01]  /*23240*/  VIADD R83, R22, 0x80 ;  /* 0x0000008016537836 */ /* 0x000fe20000000000 */
[----:B0-----:R0:W-:Y:S01]  /*23250*/  SYNCS.ARRIVE.TRANS64.RED.A1T0 RZ, [R0+URZ], RZ ;  /* 0x000000ff00ff79a7 */ /* 0x0011e2000810043f */
[----:B------:R1:W2:Y:S01]  /*23260*/  SHFL.IDX PT, R78, R80, RZ, 0x181f ;  /* 0x00181fff504e7589 */ /* 0x0002a200000e0000 */
[----:B------:R-:W-:-:S02]  /*23270*/  ISETP.GE.AND P1, PT, R20, R81, PT ;  /* 0x000000511400720c */ /* 0x000fc40003f26270 */
[----:B------:R-:W-:Y:S01]  /*23280*/  ISETP.GE.AND P0, PT, R76, R81, PT ;  /* 0x000000514c00720c */ /* 0x000fe20003f06270 */
[----:B0-----:R1:W0:Y:S01]  /*23290*/  SHFL.IDX PT, R0, R82, RZ, 0x181f ;  /* 0x00181fff52007589 */ /* 0x00122200000e0000 */
[----:B------:R-:W-:Y:S02]  /*232a0*/  SHF.R.S32.HI R87, RZ, 0x1f, R233 ;  /* 0x0000001fff577819 */ /* 0x000fe400000114e9 */
[----:B------:R-:W-:Y:S02]  /*232b0*/  SHF.R.S32.HI R86, RZ, 0x1f, R85 ;  /* 0x0000001fff567819 */ /* 0x000fe40000011455 */
[----:B------:R-:W-:Y:S01]  /*232c0*/  SHF.R.S32.HI R88, RZ, 0x1f, R83 ;  /* 0x0000001fff587819 */ /* 0x000fe20000011453 */
[----:B------:R-:W-:Y:S06]  /*232d0*/  @P2 BRA `(.L_x_2530) ;  /* 0x0000000000442947 */ /* 0x000fec0003800000 */
[----:B------:R-:W-:Y:S02]  /*232e0*/  ULDC UR4, c[0x0][0xac8] ;  /* 0x0002b20000047ab9 */ /* 0x000fe40000000800 */
[----:B------:R-:W-:Y:S02]  /*232f0*/  ISETP.GE.AND P2, PT, R22, UR4, PT ;  /* 0x0000000416007c0c */ /* 0x000fe4000bf46270 */
[----:B------:R-:W-:Y:S02]  /*23300*/  ISETP.GE.AND P3, PT, R233, UR4, PT ;  /* 0x00000004e9007c0c */ /* 0x000fe4000bf66270 */
[----:B------:R-:W-:-:S09]  /*23310*/  ISETP.GE.AND P4, PT, R83, UR4, PT ;  /* 0x0000000453007c0c */ /* 0x000fd2000bf86270 */
[----:B--2---:R-:W-:-:S04]  /*23320*/  @!P2 LEA R2, P5, R22, R78, 0x1 ;  /* 0x0000004e1602a211 */ /* 0x004fc800078a08ff */
[----:B0-----:R-:W-:Y:S02]  /*23330*/  @!P2 LEA.HI.X R3, R22, R0, R89, 0x1, P5 ;  /* 0x000000001603a211 */ /* 0x001fe400028f0c59 */
        /* <DEDUP_REMOVED lines=11> */
.L_x_2530:
[----:B------:R-:W-:Y:S05]  /*233f0*/  BSYNC B1 ;  /* 0x0000000000017941 */ /* 0x000fea0003800000 */
.L_x_2529:
[----:B0-----:R0:W4:Y:S01]  /*23400*/  SHFL.IDX PT, R0, R82, 0x1, 0x181f ;  /* 0x00381f0052007f89 */ /* 0x00112200000e0000 */
        /* <DEDUP_REMOVED lines=10> */
[----:B------:R-:W-:-:S03]  /*234b0*/  @!P3 LEA R20, P5, R233, R26, 0x1 ;  /* 0x0000001ae914b211 */ /* 0x000fc600078a08ff */
        /* <DEDUP_REMOVED lines=9> */
.L_x_2532:
[----:B------:R-:W-:Y:S05]  /*23550*/  BSYNC B1 ;  /* 0x0000000000017941 */ /* 0x000fea0003800000 */
.L_x_2531:
[----:B----4-:R4:W0:Y:S01]  /*23560*/  SHFL.IDX PT, R0, R82, 0x2, 0x181f ;  /* 0x00581f0052007f89 */ /* 0x01082200000e0000 */
        /* <DEDUP_REMOVED lines=20> */
.L_x_2534:
[----:B------:R-:W-:Y:S05]  /*236b0*/  BSYNC B1 ;  /* 0x0000000000017941 */ /* 0x000fea0003800000 */
.L_x_2533:
[----:B0-----:R-:W-:Y:S01]  /*236c0*/  VIADD R0, R84, 0x60 ;  /* 0x0000006054007836 */ /* 0x001fe20000000000 */
[----:B-1--4-:R-:W0:Y:S04]  /*236d0*/  SHFL.IDX PT, R82, R82, 0x3, 0x181f ;  /* 0x00781f0052527f89 */ /* 0x012e2800000e0000 */
[----:B------:R-:W-:Y:S01]  /*236e0*/  ISETP.GE.AND P0, PT, R0, R81, PT ;  /* 0x000000510000720c */ /* 0x000fe20003f06270 */
[----:B------:R-:W1:-:S12]  /*236f0*/  SHFL.IDX PT, R80, R80, 0x3, 0x181f ;  /* 0x00781f0050507f89 */ /* 0x000e5800000e0000 */
[----:B------:R-:W-:Y:S05]  /*23700*/  @P0 BRA `(.L_x_2535) ;  /* 0x0000000c00dc0947 */ /* 0x000fea0003800000 */
[----:B------:R-:W-:Y:S02]  /*23710*/  ULDC UR4, c[0x0][0xac8] ;  /* 0x0002b20000047ab9 */ /* 0x000fe40000000800 */
[----:B------:R-:W-:Y:S02]  /*23720*/  ISETP.GE.AND P3, PT, R22, UR4, PT ;  /* 0x0000000416007c0c */ /* 0x000fe4000bf66270 */
[----:B------:R-:W-:Y:S02]  /*23730*/  ISETP.GE.AND P4, PT, R233, UR4, PT ;  /* 0x00000004e9007c0c */ /* 0x000fe4000bf86270 */
[----:B------:R-:W-:-:S09]  /*23740*/  ISETP.GE.AND P5, PT, R83, UR4, PT ;  /* 0x0000000453007c0c */ /* 0x000fd2000bfa6270 */
[CC--:B-1----:R-:W-:Y:S02]  /*23750*/  @!P3 LEA R2, P0, R22.reuse, R80.reuse, 0x1 ;  /* 0x000000501602b211 */ /* 0x0c2fe400078008ff */
        /* <DEDUP_REMOVED lines=14> */
.L_x_2526:
        /* <DEDUP_REMOVED lines=14> */
[----:B------:R-:W-:-:S13]  /*23920*/  ISETP.NE.AND.EX P1, PT, RZ, UR5, PT, P1 ;  /* 0x00000005ff007c0c */ /* 0x000fda000bf25310 */
[----:B------:R-:W-:Y:S01]  /*23930*/  @P1 IADD3 R4, P2, R4, UR4, RZ ;  /* 0x0000000404041c10 */ /* 0x000fe2000ff5e0ff */
[----:B------:R-:W-:Y:S02]  /*23940*/  ULDC UR4, c[0x0][0xa88] ;  /* 0x0002a20000047ab9 */ /* 0x000fe40000000800 */
[----:B------:R-:W-:Y:S01]  /*23950*/  IMAD.U32 R6, RZ, RZ, UR4 ;  /* 0x00000004ff067e24 */ /* 0x000fe2000f8e00ff */
[----:B------:R-:W-:-:S05]  /*23960*/  @P1 IADD3.X R5, R5, UR5, RZ, P2, !PT ;  /* 0x0000000505051c10 */ /* 0x000fca00097fe4ff */
[----:B------:R2:W5:Y:S01]  /*23970*/  @P1 LDG.E R6, desc[UR46][R4.64] ;  /* 0x0000002e04061981 */ /* 0x000562000c1e1900 */
[----:B-1----:R-:W-:Y:S01]  /*23980*/  ISETP.NE.AND P2, PT, R25, 0x1, PT ;  /* 0x000000011900780c */ /* 0x002fe20003f45270 */
[----:B------:R-:W1:-:S12]  /*23990*/  S2R R8, SR_TID.X ;  /* 0x0000000000087919 */ /* 0x000e580000002100 */
[----:B------:R-:W3:Y:S08]  /*239a0*/  @P2 LDC R27, c[0x0][0xbec] ;  /* 0x0002fb00ff1b2b82 */ /* 0x000ef00000000800 */
[----:B------:R-:W4:Y:S01]  /*239b0*/  @P2 LDC R29, c[0x0][0xbf0] ;  /* 0x0002fc00ff1d2b82 */ /* 0x000f220000000800 */
[----:B-1----:R-:W-:-:S04]  /*239c0*/  IADD3 R14, R8, -0x80, RZ ;  /* 0xffffff80080e7810 */ /* 0x002fc80007ffe0ff */
[----:B------:R-:W-:Y:S02]  /*239d0*/  ISETP.GE.AND P3, PT, R14, 0x80, PT ;  /* 0x000000800e00780c */ /* 0x000fe40003f66270 */
[----:B------:R-:W-:Y:S01]  /*239e0*/  SHF.R.S32.HI R7, RZ, 0x1f, R14 ;  /* 0x0000001fff077819 */ /* 0x000fe2000001140e */
[----:B--2---:R-:W-:Y:S10]  /*239f0*/  @P1 BRA `(.L_x_2536) ;  /* 0x0000000000101947 */ /* 0x004ff40003800000 */
[----:B------:R-:W-:Y:S05]  /*23a00*/  @!P0 BRA `(.L_x_2536) ;  /* 0x00000000000c8947 */ /* 0x000fea0003800000 */
[----:B------:R-:W2:Y:S04]  /*23a10*/  LDG.E R5, desc[UR46][R2.64] ;  /* 0x0000002e02057981 */ /* 0x000ea8000c1e1900 */
[----:B-----5:R-:W2:Y:S02]  /*23a20*/  LDG.E R6, desc[UR46][R2.64+0x4] ;  /* 0x0000042e02067981 */ /* 0x020ea4000c1e1900 */
[----:B--2---:R-:W-:-:S07]  /*23a30*/  IMAD.IADD R6, R6, 0x1, -R5 ;  /* 0x0000000106067824 */ /* 0x004fce00078e0a05 */
.L_x_2536:
[----:B------:R-:W2:Y:S04]  /*23a40*/  LDL R26, [R1+0x50] ;  /* 0x00005000011a7983 */ /* 0x000ea80000100800 */
[----:B------:R1:W5:Y:S01]  /*23a50*/  LDL R24, [R1] ;  /* 0x0000000001187983 */ /* 0x0003620000100800 */
[----:B------:R-:W-:Y:S01]  /*23a60*/  BSSY B1, `(.L_x_2537) ;  /* 0x000002d000017945 */ /* 0x000fe20003800000 */
[----:B------:R-:W-:Y:S02]  /*23a70*/  SEL R13, R11, RZ, !P0 ;  /* 0x000000ff0b0d7207 */ /* 0x000fe40004000000 */
[----:B------:R-:W-:Y:S02]  /*23a80*/  LEA.HI R20, R7, R14, RZ, 0x3 ;  /* 0x0000000e07147211 */ /* 0x000fe400078f18ff */
[----:B------:R-:W-:-:S02]  /*23a90*/  SEL R12, R9, RZ, !P0 ;  /* 0x000000ff090c7207 */ /* 0x000fc40004000000 */
[----:B-----5:R-:W-:Y:S02]  /*23aa0*/  SHF.R.S32.HI R11, RZ, 0x1f, R0 ;  /* 0x0000001fff0b7819 */ /* 0x020fe40000011400 */
[----:B--2---:R-:W-:Y:S01]  /*23ab0*/  SHF.R.S32.HI R10, RZ, 0x1f, R26 ;  /* 0x0000001fff0a7819 */ /* 0x004fe2000001141a */
[----:B-1----:R-:W-:Y:S06]  /*23ac0*/  @P3 BRA `(.L_x_2538) ;  /* 0x0000000000983947 */ /* 0x002fec0003800000 */
[----:B------:R-:W1:Y:S01]  /*23ad0*/  LDC R9, c[0x0][0xbe8] ;  /* 0x0002fa00ff097b82 */ /* 0x000e620000000800 */
[----:B------:R-:W-:Y:S01]  /*23ae0*/  IADD3 R8, R24, -0x80, R8 ;  /* 0xffffff8018087810 */ /* 0x000fe20007ffe008 */
[----:B-1----:R-:W-:-:S05]  /*23af0*/  IMAD R2, R6, R9, RZ ;  /* 0x0000000906027224 */ /* 0x002fca00078e02ff */
        /* <DEDUP_REMOVED lines=9> */
[----:B------:R-:W1:Y:S01]  /*23b90*/  @P0 LDC R15, c[0x0][0xbec] ;  /* 0x0002fb00ff0f0b82 */ /* 0x000e620000000800 */
[----:B------:R-:W-:Y:S01]  /*23ba0*/  IMAD R7, R26, UR5, R7 ;  /* 0x000000051a077c24 */ /* 0x000fe2000f8e0207 */
[----:B------:R-:W-:-:S03]  /*23bb0*/  ULDC.64 UR4, c[0x0][0xb98] ;  /* 0x0002e60000047ab9 */ /* 0x000fc60000000a00 */
[----:B------:R-:W-:-:S03]  /*23bc0*/  IMAD.IADD R3, R3, 0x1, R7 ;  /* 0x0000000103037824 */ /* 0x000fc600078e0207 */
[----:B------:R-:W2:Y:S01]  /*23bd0*/  @P0 LDC R21, c[0x0][0xbf0] ;  /* 0x0002fc00ff150b82 */ /* 0x000ea20000000800 */
[----:B------:R-:W-:-:S04]  /*23be0*/  IMAD.WIDE.U32 R2, R13, UR4, R2 ;  /* 0x000000040d027c25 */ /* 0x000fc8000f8e0002 */
[----:B-1----:R-:W-:-:S05]  /*23bf0*/  @P0 IMAD.HI.U32 R4, R8, R15, RZ ;  /* 0x0000000f08040227 */ /* 0x002fca00078e00ff */
[----:B--2---:R-:W-:Y:S01]  /*23c00*/  @P0 SHF.R.U32.HI R5, RZ, R21, R4 ;  /* 0x00000015ff050219 */ /* 0x004fe20000011604 */
        /* <DEDUP_REMOVED lines=13> */
[----:B------:R-:W-:Y:S02]  /*23ce0*/  LEA R4, P0, R2, UR4, 0x2 ;  /* 0x0000000402047c11 */ /* 0x000fe4000f8010ff */
[----:B------:R-:W-:-:S04]  /*23cf0*/  IADD3 R3, R3, R5, RZ ;  /* 0x0000000503037210 */ /* 0x000fc80007ffe0ff */
[----:B------:R-:W-:Y:S01]  /*23d00*/  LEA.HI.X R5, R2, UR5, R3, 0x2, P0 ;  /* 0x0000000502057c11 */ /* 0x000fe200080f1403 */
[----:B------:R-:W-:-:S05]  /*23d10*/  IMAD.MOV.U32 R3, RZ, RZ, -0x800000 ;  /* 0xff800000ff037424 */ /* 0x000fca00078e00ff */
[----:B------:R1:W-:Y:S02]  /*23d20*/  STG.E desc[UR46][R4.64], R3 ;  /* 0x0000000304007986 */ /* 0x0003e4000c10192e */
.L_x_2538:
[----:B------:R-:W-:Y:S05]  /*23d30*/  BSYNC B1 ;  /* 0x0000000000017941 */ /* 0x000fea0003800000 */
.L_x_2537:
[----:B-1----:R-:W-:Y:S01]  /*23d40*/  LOP3.LUT R5, R20, 0xfffffff8, RZ, 0xc0, !PT ;  /* 0xfffffff814057812 */ /* 0x002fe200078ec0ff */
[----:B------:R-:W-:Y:S01]  /*23d50*/  ULDC.64 UR4, c[0x0][0xaa0] ;  /* 0x0002a80000047ab9 */ /* 0x000fe20000000a00 */
[----:B------:R-:W-:Y:S02]  /*23d60*/  VIADD R21, R22, 0xc0 ;  /* 0x000000c016157836 */ /* 0x000fe40000000000 */
[----:B------:R-:W-:Y:S02]  /*23d70*/  IMAD R3, R11, UR4, RZ ;  /* 0x000000040b037c24 */ /* 0x000fe4000f8e02ff */
[----:B------:R-:W-:Y:S02]  /*23d80*/  IMAD.IADD R4, R14, 0x1, -R5 ;  /* 0x000000010e047824 */ /* 0x000fe400078e0a05 */
[C---:B------:R-:W-:Y:S02]  /*23d90*/  IMAD R5, R0.reuse, UR5, R3 ;  /* 0x0000000500057c24 */ /* 0x040fe4000f8e0203 */
[----:B------:R-:W-:Y:S01]  /*23da0*/  IMAD.WIDE.U32 R2, R0, UR4, RZ ;  /* 0x0000000400027c25 */ /* 0x000fe2000f8e00ff */
[----:B------:R-:W-:-:S03]  /*23db0*/  ULDC.64 UR4, c[0x0][0xae8] ;  /* 0x0002ba0000047ab9 */ /* 0x000fc60000000a00 */
[----:B------:R-:W-:Y:S02]  /*23dc0*/  IMAD R4, R4, 0x20, R19 ;  /* 0x0000002004047824 */ /* 0x000fe400078e0213 */
[----:B------:R-:W-:Y:S01]  /*23dd0*/  IMAD R0, R10, UR4, RZ ;  /* 0x000000040a007c24 */ /* 0x000fe2000f8e02ff */
[----:B------:R-:W-:Y:S01]  /*23de0*/  SHF.R.S32.HI R10, RZ, 0x1f, R21 ;  /* 0x0000001fff0a7819 */ /* 0x000fe20000011415 */
[----:B------:R-:W-:Y:S02]  /*23df0*/  IMAD.IADD R8, R24, 0x1, R4 ;  /* 0x0000000118087824 */ /* 0x000fe400078e0204 */
[----:B------:R-:W-:Y:S02]  /*23e00*/  IMAD.IADD R3, R3, 0x1, R5 ;  /* 0x0000000103037824 */ /* 0x000fe400078e0205 */
[----:B------:R-:W-:Y:S02]  /*23e10*/  IMAD R7, R26, UR5, R0 ;  /* 0x000000051a077c24 */ /* 0x000fe4000f8e0200 */
[----:B---3--:R-:W-:Y:S01]  /*23e20*/  @P2 IMAD.HI.U32 R0, R8, R27, RZ ;  /* 0x0000001b08002227 */ /* 0x008fe200078e00ff */
[----:B------:R-:W-:-:S03]  /*23e30*/  SHF.R.S32.HI R27, RZ, 0x1f, R22 ;  /* 0x0000001fff1b7819 */ /* 0x000fc60000011416 */
[----:B------:R-:W-:Y:S01]  /*23e40*/  IMAD.WIDE.U32 R2, R26, UR4, R2 ;  /* 0x000000041a027c25 */ /* 0x000fe2000f8e0002 */
[----:B------:R-:W-:-:S03]  /*23e50*/  ULDC.64 UR4, c[0x0][0xaf0] ;  /* 0x0002bc0000047ab9 */ /* 0x000fc60000000a00 */
[----:B------:R-:W-:Y:S01]  /*23e60*/  IMAD.MOV.U32 R5, RZ, RZ, R8 ;  /* 0x000000ffff057224 */ /* 0x000fe200078e0008 */
[----:B----4-:R-:W-:Y:S01]  /*23e70*/  @P2 SHF.R.U32.HI R5, RZ, R29, R0 ;  /* 0x0000001dff052219 */ /* 0x010fe20000011600 */
[----:B------:R-:W-:Y:S01]  /*23e80*/  IMAD R4, R12, UR4, RZ ;  /* 0x000000040c047c24 */ /* 0x000fe2000f8e02ff */
[----:B------:R-:W-:Y:S02]  /*23e90*/  IADD3 R3, R3, R7, RZ ;  /* 0x0000000703037210 */ /* 0x000fe40007ffe0ff */
[--C-:B------:R-:W-:Y:S01]  /*23ea0*/  SHF.R.S32.HI R0, RZ, 0x1f, R5.reuse ;  /* 0x0000001fff007819 */ /* 0x100fe20000011405 */
[----:B------:R-:W-:Y:S02]  /*23eb0*/  IMAD.MOV R7, RZ, RZ, -R5 ;  /* 0x000000ffff077224 */ /* 0x000fe400078e0a05 */
[C---:B------:R-:W-:Y:S02]  /*23ec0*/  IMAD R9, R13.reuse, UR5, R4 ;  /* 0x000000050d097c24 */ /* 0x040fe4000f8e0204 */
[----:B------:R-:W-:Y:S01]  /*23ed0*/  IMAD.WIDE.U32 R2, R13, UR4, R2 ;  /* 0x000000040d027c25 */ /* 0x000fe2000f8e0002 */
[----:B------:R-:W-:-:S03]  /*23ee0*/  ULDC.64 UR4, c[0x0][0xae0] ;  /* 0x0002b80000047ab9 */ /* 0x000fc60000000a00 */
[----:B------:R-:W-:Y:S02]  /*23ef0*/  IMAD R7, R25, R7, R8 ;  /* 0x0000000719077224 */ /* 0x000fe400078e0208 */
[----:B------:R-:W-:Y:S02]  /*23f00*/  IMAD R4, R0, UR4, RZ ;  /* 0x0000000400047c24 */ /* 0x000fe4000f8e02ff */
[----:B------:R-:W-:Y:S01]  /*23f10*/  IMAD.IADD R3, R3, 0x1, R9 ;  /* 0x0000000103037824 */ /* 0x000fe200078e0209 */
[----:B------:R-:W-:Y:S01]  /*23f20*/  SHF.R.S32.HI R0, RZ, 0x1f, R7 ;  /* 0x0000001fff007819 */ /* 0x000fe20000011407 */
[C---:B------:R-:W-:Y:S02]  /*23f30*/  IMAD R9, R5.reuse, UR5, R4 ;  /* 0x0000000505097c24 */ /* 0x040fe4000f8e0204 */
[----:B------:R-:W-:Y:S01]  /*23f40*/  IMAD.WIDE.U32 R2, R5, UR4, R2 ;  /* 0x0000000405027c25 */ /* 0x000fe2000f8e0002 */
[----:B------:R-:W-:-:S03]  /*23f50*/  ULDC.64 UR4, c[0x0][0xad8] ;  /* 0x0002b60000047ab9 */ /* 0x000fc60000000a00 */
[----:B------:R-:W-:Y:S02]  /*23f60*/  IMAD R0, R0, UR4, RZ ;  /* 0x0000000400007c24 */ /* 0x000fe4000f8e02ff */
[----:B------:R-:W-:Y:S02]  /*23f70*/  IMAD.IADD R3, R3, 0x1, R9 ;  /* 0x0000000103037824 */ /* 0x000fe400078e0209 */
[C---:B------:R-:W-:Y:S02]  /*23f80*/  IMAD R9, R7.reuse, UR5, R0 ;  /* 0x0000000507097c24 */ /* 0x040fe4000f8e0200 */
[----:B------:R-:W-:Y:S01]  /*23f90*/  IMAD.WIDE.U32 R4, R7, UR4, R2 ;  /* 0x0000000407047c25 */ /* 0x000fe2000f8e0002 */
[----:B------:R-:W-:Y:S01]  /*23fa0*/  ULDC.64 UR4, c[0x0][0xa80] ;  /* 0x0002a00000047ab9 */ /* 0x000fe20000000a00 */
[----:B------:R-:W-:Y:S02]  /*23fb0*/  IADD3 R7, R22, 0x80, RZ ;  /* 0x0000008016077810 */ /* 0x000fe40007ffe0ff */
[----:B------:R-:W-:Y:S01]  /*23fc0*/  IMAD.IADD R3, R5, 0x1, R9 ;  /* 0x0000000105037824 */ /* 0x000fe200078e0209 */
[----:B------:R-:W-:Y:S01]  /*23fd0*/  LEA R2, P0, R4, UR4, 0x1 ;  /* 0x0000000404027c11 */ /* 0x000fe2000f8008ff */
[----:B------:R-:W-:Y:S01]  /*23fe0*/  UMOV UR4, 0xffffffff ;  /* 0xffffffff00047882 */ /* 0x000fe20000000000 */
[----:B------:R-:W-:Y:S01]  /*23ff0*/  IMAD.IADD R5, R19, 0x1, R24 ;  /* 0x0000000113057824 */ /* 0x000fe200078e0218 */
[----:B------:R-:W-:-:S02]  /*24000*/  SHF.R.S32.HI R9, RZ, 0x1f, R233 ;  /* 0x0000001fff097819 */ /* 0x000fc400000114e9 */
[----:B------:R-:W-:Y:S02]  /*24010*/  LEA.HI.X R3, R4, UR5, R3, 0x1, P0 ;  /* 0x0000000504037c11 */ /* 0x000fe400080f0c03 */
[----:B------:R-:W-:Y:S01]  /*24020*/  SHF.R.S32.HI R8, RZ, 0x1f, R7 ;  /* 0x0000001fff087819 */ /* 0x000fe20000011407 */
[----:B------:R-:W-:Y:S06]  /*24030*/  BRA.DIV UR4, `(.L_x_2539) ;  /* 0x000000ba046c7947 */ /* 0x000fec000b800000 */
[----:B------:R1:W2:Y:S04]  /*24040*/  SHFL.IDX PT, R0, R3, RZ, 0x181f ;  /* 0x00181fff03007589 */ /* 0x0002a800000e0000 */
[----:B------:R1:W3:Y:S02]  /*24050*/  SHFL.IDX PT, R14, R2, RZ, 0x181f ;  /* 0x00181fff020e7589 */ /* 0x0002e400000e0000 */
.L_x_2804:
        /* <DEDUP_REMOVED lines=21> */
.L_x_2541:
[----:B------:R-:W-:Y:S05]  /*241b0*/  BSYNC B1 ;  /* 0x0000000000017941 */ /* 0x000fea0003800000 */
.L_x_2540:
[----:B------:R-:W-:-:S03]  /*241c0*/  UMOV UR4, 0xffffffff ;  /* 0xffffffff00047882 */ /* 0x000fc60000000000 */
[----:B------:R-:W-:Y:S05]  /*241d0*/  BRA.DIV UR4, `(.L_x_2542) ;  /* 0x000000ba04387947 */ /* 0x000fea000b800000 */
[----:B--2---:R2:W0:Y:S04]  /*241e0*/  SHFL.IDX PT, R0, R3, 0x1, 0x181f ;  /* 0x00381f0003007f89 */ /* 0x00442800000e0000 */
[----:B---34-:R2:W3:Y:S02]  /*241f0*/  SHFL.IDX PT, R14, R2, 0x1, 0x181f ;  /* 0x00381f00020e7f89 */ /* 0x0184e400000e0000 */
.L_x_2808:
        /* <DEDUP_REMOVED lines=21> */
.L_x_2544:
[----:B------:R-:W-:Y:S05]  /*24350*/  BSYNC B1 ;  /* 0x0000000000017941 */ /* 0x000fea0003800000 */
.L_x_2543:
[----:B------:R-:W-:-:S03]  /*24360*/  UMOV UR4, 0xffffffff ;  /* 0xffffffff00047882 */ /* 0x000fc60000000000 */
[----:B------:R-:W-:Y:S05]  /*24370*/  BRA.DIV UR4, `(.L_x_2545) ;  /* 0x000000ba04187947 */ /* 0x000fea000b800000 */
[----:B0-----:R0:W0:Y:S04]  /*24380*/  SHFL.IDX PT, R0, R3, 0x2, 0x181f ;  /* 0x00581f0003007f89 */ /* 0x00102800000e0000 */
[----:B---34-:R3:W4:Y:S02]  /*24390*/  SHFL.IDX PT, R14, R2, 0x2, 0x181f ;  /* 0x00581f00020e7f89 */ /* 0x01872400000e0000 */
.L_x_2812:
        /* <DEDUP_REMOVED lines=21> */
.L_x_2547:
[----:B------:R-:W-:Y:S05]  /*244f0*/  BSYNC B1 ;  /* 0x0000000000017941 */ /* 0x000fea0003800000 */
.L_x_2546:
[----:B------:R-:W-:-:S03]  /*24500*/  UMOV UR4, 0xffffffff ;  /* 0xffffffff00047882 */ /* 0x000fc60000000000 */
[----:B------:R-:W-:Y:S05]  /*24510*/  BRA.DIV UR4, `(.L_x_2548) ;  /* 0x000000b604f87947 */ /* 0x000fea000b800000 */
[----:B0-----:R0:W0:Y:S04]  /*24520*/  SHFL.IDX PT, R0, R3, 0x3, 0x181f ;  /* 0x00781f0003007f89 */ /* 0x00102800000e0000 */
[----:B----4-:R4:W0:Y:S02]  /*24530*/  SHFL.IDX PT, R14, R2, 0x3, 0x181f ;  /* 0x00781f00020e7f89 */ /* 0x01082400000e0000 */
.L_x_2816:
        /* <DEDUP_REMOVED lines=20> */
.L_x_2535:
[----:B------:R-:W-:Y:S05]  /*24680*/  BSYNC B0 ;  /* 0x0000000000007941 */ /* 0x000fea0003800000 */
.L_x_2525:
[----:B0-----:R-:W5:Y:S01]  /*24690*/  LDL R0, [R1+0x1c] ;  /* 0x00001c0001007983 */ /* 0x001f620000100800 */
[----:B------:R-:W-:Y:S02]  /*246a0*/  ULDC UR4, c[0x0][0xc3c] ;  /* 0x00030f0000047ab9 */ /* 0x000fe40000000800 */
[----:B-----5:R-:W-:-:S13]  /*246b0*/  ISETP.GE.AND P0, PT, R0, UR4, PT ;  /* 0x0000000400007c0c */ /* 0x020fda000bf06270 */
[----:B------:R-:W-:Y:S05]  /*246c0*/  @!P0 BRA `(.L_x_2549) ;  /* 0xfffffdc800dc8947 */ /* 0x000fea000383ffff */
[----:B------:R-:W-:Y:S05]  /*246d0*/  BRA `(.L_x_2344) ;  /* 0x0000007c00947947 */ /* 0x000fea0003800000 */
.L_x_2342:
        /* <DEDUP_REMOVED lines=18> */
.L_x_2550:
        /* <DEDUP_REMOVED lines=42> */
.L_x_2556:
        /* <DEDUP_REMOVED lines=12> */
.L_x_2555:
[----:B------:R-:W-:Y:S05]  /*24b60*/  BSYNC B0 ;  /* 0x0000000000007941 */ /* 0x000fea0003800000 */
.L_x_2554:
        /* <DEDUP_REMOVED lines=16> */
[----:B0-----:R-:W-:-:S04]  /*24c70*/  IMAD R3, R3, UR5, RZ ;  /* 0x0000000503037c24 */ /* 0x001fc8000f8e02ff */
[----:B------:R-:W-:-:S05]  /*24c80*/  IMAD.IADD R6, R3, 0x1, R6 ;  /* 0x0000000103067824 */ /* 0x000fca00078e0206 */
[----:B------:R-:W-:-:S13]  /*24c90*/  ISETP.GT.AND P6, PT, R6, UR6, PT ;  /* 0x0000000606007c0c */ /* 0x000fda000bfc4270 */
[----:B------:R-:W-:Y:S05]  /*24ca0*/  @!P6 BRA `(.L_x_2556) ;  /* 0xfffffffc007ce947 */ /* 0x000fea000383ffff */
[----:B------:R-:W-:-:S07]  /*24cb0*/  IMAD.MOV.U32 R5, RZ, RZ, R9 ;  /* 0x000000ffff057224 */ /* 0x000fce00078e0009 */
.L_x_2552:
[----:B------:R-:W-:-:S05]  /*24cc0*/  IADD3 R6, -R3, R6, RZ ;  /* 0x0000000603067210 */ /* 0x000fca0007ffe1ff */
        /* <DEDUP_REMOVED lines=19> */
.L_x_2557:
        /* <DEDUP_REMOVED lines=31> */
[----:B-1----:R-:W-:-:S06]  /*24ff0*/  IADD3 R3, R10, 0xffffffe, RZ ;  /* 0x0ffffffe0a037810 */ /* 0x002fcc0007ffe0ff */
[----:B------:R-:W1:Y:S02]  /*25000*/  F2I.FTZ.U32.TRUNC.NTZ R3, R3 ;  /* 0x0000000300037305 */ /* 0x000e64000021f000 */
[----:B-1----:R-:W-:-:S04]  /*25010*/  IMAD.MOV R2, RZ, RZ, -R3 ;  /* 0x000000ffff027224 */ /* 0x002fc800078e0a03 */
[----:B------:R-:W-:Y:S02]  /*25020*/  IMAD R11, R2, R7, RZ ;  /* 0x00000007020b7224 */ /* 0x000fe400078e02ff */
[----:B------:R-:W-:-:S04]  /*25030*/  IMAD.MOV.U32 R2, RZ, RZ, RZ ;  /* 0x000000ffff027224 */ /* 0x000fc800078e00ff */
        /* <DEDUP_REMOVED lines=8> */
[----:B------:R-:W-:Y:S01]  /*250c0*/  @!P1 IMAD.IADD R8, R8, 0x1, -R7 ;  /* 0x0000000108089824 */ /* 0x000fe200078e0a07 */
[----:B------:R-:W-:Y:S02]  /*250d0*/  @!P1 IADD3 R2, R2, 0x1, RZ ;  /* 0x0000000102029810 */ /* 0x000fe40007ffe0ff */
        /* <DEDUP_REMOVED lines=10> */
.L_x_2553:
[----:B------:R-:W-:Y:S01]  /*25180*/  MOV R17, RZ ;  /* 0x000000ff00117202 */ /* 0x000fe20000000f00 */
[----:B------:R-:W-:Y:S02]  /*25190*/  IMAD.U32 R16, RZ, RZ, UR6 ;  /* 0x00000006ff107e24 */ /* 0x000fe4000f8e00ff */
[----:B------:R-:W-:-:S07]  /*251a0*/  IMAD.MOV.U32 R18, RZ, RZ, RZ ;  /* 0x000000ffff127224 */ /* 0x000fce00078e00ff */
.L_x_2558:
[----:B------:R-:W-:-:S13]  /*251b0*/  ISETP.NE.AND P0, PT, R0, RZ, PT ;  /* 0x000000ff0000720c */ /* 0x000fda0003f05270 */
[----:B------:R-:W1:Y:S01]  /*251c0*/  @!P0 S2R R3, SR_CgaCtaId ;  /* 0x0000000000038919 */ /* 0x000e620000008800 */
[----:B------:R-:W-:-:S04]  /*251d0*/  @!P0 MOV R0, 0x400 ;  /* 0x0000040000008802 */ /* 0x000fc80000000f00 */
[----:B-1----:R-:W-:-:S05]  /*251e0*/  @!P0 LEA R0, R3, R0, 0x18 ;  /* 0x0000000003008211 */ /* 0x002fca00078ec0ff */
[----:B------:R2:W-:Y:S01]  /*251f0*/  @!P0 STS.128 [R0+0x388d0], R16 ;  /* 0x0388d01000008388 */ /* 0x0005e20000000c00 */
[----:B------:R-:W-:Y:S06]  /*25200*/  BAR.ARV 0x5, 0x180 ;  /* 0x0146000000007b1d */ /* 0x000fec0000002000 */
.L_x_2551:
        /* <DEDUP_REMOVED lines=40> */
[----:B------:R-:W-:Y:S01]  /*25490*/  LOP3.LUT R2, R3, 0x400, R2, 0xf8, !PT ;  /* 0x0000040003027812 */ /* 0x000fe200078ef802 */
[----:B------:R-:W-:Y:S01]  /*254a0*/  IMAD.MOV.U32 R3, RZ, RZ, 0x40 ;  /* 0x00000040ff037424 */ /* 0x000fe200078e00ff */
[----:B------:R-:W-:Y:S01]  /*254b0*/  LOP3.LUT R4, R0, 0x70, RZ, 0xc0, !PT ;  /* 0x0000007000047812 */ /* 0x000fe200078ec0ff */
[----:B------:R-:W-:Y:S01]  /*254c0*/  STL [R1+0x10], R6 ;  /* 0x0000100601007387 */ /* 0x000fe20000100800 */
[----:B------:R-:W-:-:S02]  /*254d0*/  IADD3 R2, R8, R2, RZ ;  /* 0x0000000208027210 */ /* 0x000fc40007ffe0ff */
[----:B------:R-:W-:Y:S02]  /*254e0*/  SEL R3, R3, 0xffffffc0, !P2 ;  /* 0xffffffc003037807 */ /* 0x000fe40005000000 */
[----:B------:R-:W-:Y:S01]  /*254f0*/  LOP3.LUT R9, R9, 0x70, R0, 0xf8, !PT ;  /* 0x0000007009097812 */ /* 0x000fe200078ef800 */
[----:B------:R-:W-:Y:S01]  /*25500*/  IMAD.MOV.U32 R0, RZ, RZ, 0x1 ;  /* 0x00000001ff007424 */ /* 0x000fe200078e00ff */
[----:B------:R-:W-:Y:S01]  /*25510*/  LOP3.LUT R4, R4, 0x80, RZ, 0xfc, !PT ;  /* 0x0000008004047812 */ /* 0x000fe200078efcff */
[----:B------:R-:W-:Y:S04]  /*25520*/  STL [R1+0x40], R3 ;  /* 0x0000400301007387 */ /* 0x000fe80000100800 */
        /* <DEDUP_REMOVED lines=8> */
[----:B-1----:R-:W-:-:S03]  /*255b0*/  IMAD.IADD R0, R3, 0x1, R5 ;  /* 0x0000000103007824 */ /* 0x002fc600078e0205 */
[----:B------:R0:W-:Y:S04]  /*255c0*/  STL [R1+0x24], R2 ;  /* 0x0000240201007387 */ /* 0x0001e80000100800 */
[----:B------:R1:W-:Y:S01]  /*255d0*/  STL [R1+0x48], R0 ;  /* 0x0000480001007387 */ /* 0x0003e20000100800 */
[----:B0-----:R-:W-:Y:S01]  /*255e0*/  IMAD.IADD R2, R3, 0x1, R7 ;  /* 0x0000000103027824 */ /* 0x001fe200078e0207 */
[----:B-1----:R-:W-:-:S04]  /*255f0*/  LOP3.LUT R0, R6, 0x2000, RZ, 0xfc, !PT ;  /* 0x0000200006007812 */ /* 0x002fc800078efcff */
[----:B------:R0:W-:Y:S04]  /*25600*/  STL [R1+0x4c], R2 ;  /* 0x00004c0201007387 */ /* 0x0001e80000100800 */
[----:B------:R0:W-:Y:S02]  /*25610*/  STL [R1+0x2c], R0 ;  /* 0x00002c0001007387 */ /* 0x0001e40000100800 */
.L_x_2669:
[----:B0-2---:R-:W0:Y:S02]  /*25620*/  LDC.64 R2, c[0x0][0xc88] ;  /* 0x00032200ff027b82 */ /* 0x005e240000000a00 */
[----:B0-----:R-:W-:-:S05]  /*25630*/  IMAD.WIDE R2, R19, 0x4, R2 ;  /* 0x0000000413027825 */ /* 0x001fca00078e0202 */
[----:B------:R-:W2:Y:S01]  /*25640*/  LDG.E R4, desc[UR46][R2.64] ;  /* 0x0000002e02047981 */ /* 0x000ea2000c1e1900 */
[----:B------:R-:W-:Y:S05]  /*25650*/  YIELD ;  /* 0x0000000000007946 */ /* 0x000fea0003800000 */
[----:B------:R-:W-:Y:S01]  /*25660*/  ULDC.64 UR4, c[0x0][0xa28] ;  /* 0x00028a0000047ab9 */ /* 0x000fe20000000a00 */
[----:B----4-:R-:W-:Y:S01]  /*25670*/  IMAD.MOV.U32 R0, RZ, RZ, RZ ;  /* 0x000000ffff007224 */ /* 0x010fe200078e00ff */
[----:B------:R-:W-:Y:S01]  /*25680*/  ISETP.NE.U32.AND P0, PT, RZ, UR4, PT ;  /* 0x00000004ff007c0c */ /* 0x000fe2000bf05070 */
[----:B------:R-:W-:Y:S01]  /*25690*/  IMAD.MOV.U32 R8, RZ, RZ, RZ ;  /* 0x000000ffff087224 */ /* 0x000fe200078e00ff */
[----:B------:R-:W-:Y:S01]  /*256a0*/  ULDC.64 UR10, c[0x0][0xa18] ;  /* 0x00028600000a7ab9 */ /* 0x000fe20000000a00 */
[----:B------:R-:W-:Y:S01]  /*256b0*/  ULDC.64 UR8, c[0x0][0xa10] ;  /* 0x0002840000087ab9 */ /* 0x000fe20000000a00 */
[----:B------:R-:W-:Y:S01]  /*256c0*/  ISETP.NE.AND.EX P0, PT, RZ, UR5, PT, P0 ;  /* 0x00000005ff007c0c */ /* 0x000fe2000bf05300 */
[----:B------:R-:W-:Y:S01]  /*256d0*/  ULDC.64 UR6, c[0x0][0xa08] ;  /* 0x0002820000067ab9 */ /* 0x000fe20000000a00 */
[----:B--2---:R-:W-:Y:S01]  /*256e0*/  SHF.R.S32.HI R5, RZ, 0x1f, R4 ;  /* 0x0000001fff057819 */ /* 0x004fe20000011404 */
[----:B------:R0:W-:Y:S10]  /*256f0*/  STL [R1+0x18], R4 ;  /* 0x0000180401007387 */ /* 0x0001f40000100800 */
[----:B------:R-:W-:-:S02]  /*25700*/  @P0 LEA R2, P1, R4, UR4, 0x2 ;  /* 0x0000000404020c11 */ /* 0x000fc4000f8210ff */
[C---:B------:R-:W-:Y:S01]  /*25710*/  SHF.L.U32 R15, R4.reuse, 0x2, RZ ;  /* 0x00000002040f7819 */ /* 0x040fe200000006ff */
[----:B-1----:R1:W-:Y:S01]  /*25720*/  STL [R1+0x68], R5 ;  /* 0x0000680501007387 */ /* 0x0023e20000100800 */
[C-C-:B------:R-:W-:Y:S01]  /*25730*/  @P0 LEA.HI.X R3, R4.reuse, UR5, R5.reuse, 0x2, P1 ;  /* 0x0000000504030c11 */ /* 0x140fe200088f1405 */
[----:B------:R-:W-:Y:S02]  /*25740*/  ULDC.64 UR4, c[0x0][0xa00] ;  /* 0x0002800000047ab9 */ /* 0x000fe40000000a00 */
[----:B------:R-:W-:Y:S02]  /*25750*/  ISETP.NE.U32.AND P2, PT, RZ, UR4, PT ;  /* 0x00000004ff007c0c */ /* 0x000fe4000bf45070 */
[----:B------:R2:W5:Y:S01]  /*25760*/  @P0 LDG.E R0, desc[UR46][R2.64] ;  /* 0x0000002e02000981 */ /* 0x000562000c1e1900 */
        /* <DEDUP_REMOVED lines=8> */
[----:B--2---:R-:W-:Y:S02]  /*257f0*/  IADD3 R2, P4, R15, UR4, RZ ;  /* 0x000000040f027c10 */ /* 0x004fe4000ff9e0ff */
[----:B------:R-:W-:-:S02]  /*25800*/  ISETP.NE.U32.AND P1, PT, RZ, UR8, PT ;  /* 0x00000008ff007c0c */ /* 0x000fc4000bf25070 */
[C---:B------:R-:W-:Y:S02]  /*25810*/  IADD3.X R3, R14.reuse, UR5, RZ, P4, !PT ;  /* 0x000000050e037c10 */ /* 0x040fe4000a7fe4ff */
[C---:B0-----:R-:W-:Y:S01]  /*25820*/  IADD3 R4, P4, R15.reuse, UR8, RZ ;  /* 0x000000080f047c10 */ /* 0x041fe2000ff9e0ff */
[----:B------:R-:W-:Y:S01]  /*25830*/  ULDC UR4, c[0x0][0x288] ;  /* 0x0000a20000047ab9 */ /* 0x000fe20000000800 */
[----:B------:R-:W-:Y:S01]  /*25840*/  ISETP.NE.AND.EX P0, PT, RZ, UR7, PT, P0 ;  /* 0x00000007ff007c0c */ /* 0x000fe2000bf05300 */
[----:B------:R-:W2:Y:S01]  /*25850*/  @P2 LDG.E R8, desc[UR46][R2.64] ;  /* 0x0000002e02082981 */ /* 0x000ea2000c1e1900 */
[----:B-1----:R-:W-:Y:S01]  /*25860*/  IADD3.X R5, R14, UR9, RZ, P4, !PT ;  /* 0x000000090e057c10 */ /* 0x002fe2000a7fe4ff */
[----:B---3--:R-:W-:Y:S01]  /*25870*/  IMAD.U32 R12, RZ, RZ, UR4 ;  /* 0x00000004ff0c7e24 */ /* 0x008fe2000f8e00ff */
[----:B------:R-:W-:Y:S01]  /*25880*/  ISETP.NE.AND.EX P1, PT, RZ, UR9, PT, P1 ;  /* 0x00000009ff007c0c */ /* 0x000fe2000bf25310 */
[----:B------:R-:W-:Y:S01]  /*25890*/  ULDC.64 UR4, c[0x0][0x418] ;  /* 0x0001060000047ab9 */ /* 0x000fe20000000a00 */
[----:B------:R-:W-:-:S04]  /*258a0*/  IADD3 R6, P5, R15, UR6, RZ ;  /* 0x000000060f067c10 */ /* 0x000fc8000ffbe0ff */
[----:B------:R-:W-:-:S05]  /*258b0*/  IADD3.X R7, R14, UR7, RZ, P5, !PT ;  /* 0x000000070e077c10 */ /* 0x000fca000affe4ff */
[----:B------:R0:W5:Y:S04]  /*258c0*/  @P0 LDG.E R11, desc[UR46][R6.64] ;  /* 0x0000002e060b0981 */ /* 0x000168000c1e1900 */
[----:B------:R0:W5:Y:S04]  /*258d0*/  @P1 LDG.E R10, desc[UR46][R4.64] ;  /* 0x0000002e040a1981 */ /* 0x000168000c1e1900 */
[----:B--2---:R1:W-:Y:S02]  /*258e0*/  STL [R1+0x58], R8 ;  /* 0x0000580801007387 */ /* 0x0043e40000100800 */
[----:B-1----:R-:W-:-:S04]  /*258f0*/  @P3 IADD3 R8, P4, R15, UR10, RZ ;  /* 0x0000000a0f083c10 */ /* 0x002fc8000ff9e0ff */
[----:B------:R-:W-:-:S05]  /*25900*/  @P3 IADD3.X R9, R14, UR11, RZ, P4, !PT ;  /* 0x0000000b0e093c10 */ /* 0x000fca000a7fe4ff */
[----:B------:R-:W2:Y:S01]  /*25910*/  @P3 LDG.E R12, desc[UR46][R8.64] ;  /* 0x0000002e080c3981 */ /* 0x000ea2000c1e1900 */
[----:B------:R-:W-:-:S03]  /*25920*/  UISETP.NE.U32.AND UP0, UPT, UR4, URZ, UPT ;  /* 0x0000003f0400728c */ /* 0x000fc6000bf05070 */
[----:B------:R-:W-:Y:S01]  /*25930*/  ULDC UR4, c[0x0][0x424] ;  /* 0x0001090000047ab9 */ /* 0x000fe20000000800 */
[----:B------:R-:W-:-:S03]  /*25940*/  UISETP.NE.AND.EX UP0, UPT, UR5, URZ, UPT, UP0 ;  /* 0x0000003f0500728c */ /* 0x000fc6000bf05300 */
[----:B------:R-:W-:Y:S01]  /*25950*/  ULDC UR5, c[0x0][0x2f0] ;  /* 0x0000bc0000057ab9 */ /* 0x000fe20000000800 */
[----:B------:R-:W-:Y:S01]  /*25960*/  USEL UR4, UR4, 0x1, UP0 ;  /* 0x0000000104047887 */ /* 0x000fe20008000000 */
[----:B--2---:R0:W-:Y:S04]  /*25970*/  STL [R1+0x5c], R12 ;  /* 0x00005c0c01007387 */ /* 0x0041e80000100800 */
[----:B------:R0:W5:Y:S01]  /*25980*/  LDL R13, [R1+0x5c] ;  /* 0x00005c00010d7983 */ /* 0x0001620000100800 */
[----:B------:R-:W-:-:S03]  /*25990*/  UIMAD UR4, UR4, UR5, URZ ;  /* 0x00000005040472a4 */ /* 0x000fc6000f8e023f */
[----:B------:R-:W-:Y:S02]  /*259a0*/  ULDC UR5, c[0x0][0x348] ;  /* 0x0000d20000057ab9 */ /* 0x000fe40000000800 */
[----:B------:R-:W-:Y:S02]  /*259b0*/  IMAD.U32 R8, RZ, RZ, UR5 ;  /* 0x00000005ff087e24 */ /* 0x000fe4000f8e00ff */
[----:B------:R-:W-:Y:S01]  /*259c0*/  IMAD.U32 R9, RZ, RZ, UR4 ;  /* 0x00000004ff097e24 */ /* 0x000fe2000f8e00ff */
[----:B0-----:R-:W-:Y:S06]  /*259d0*/  @P3 BRA `(.L_x_2560) ;  /* 0x0000000000143947 */ /* 0x001fec0003800000 */
[----:B------:R-:W-:Y:S05]  /*259e0*/  @!P2 BRA `(.L_x_2560) ;  /* 0x000000000010a947 */ /* 0x000fea0003800000 */
[----:B------:R-:W2:Y:S04]  /*259f0*/  LDG.E R12, desc[UR46][R2.64] ;  /* 0x0000002e020c7981 */ /* 0x000ea8000c1e1900 */
[----:B------:R-:W2:Y:S02]  /*25a00*/  LDG.E R2, desc[UR46][R2.64+0x4] ;  /* 0x0000042e02027981 */ /* 0x000ea4000c1e1900 */
[----:B--2--5:R-:W-:-:S05]  /*25a10*/  IMAD.IADD R13, R2, 0x1, -R12 ;  /* 0x00000001020d7824 */ /* 0x024fca00078e0a0c */
[----:B------:R0:W-:Y:S02]  /*25a20*/  STL [R1+0x5c], R13 ;  /* 0x00005c0d01007387 */ /* 0x0001e40000100800 */
.L_x_2560:
[----:B------:R-:W2:Y:S01]  /*25a30*/  LDL R12, [R1+0x18] ;  /* 0x00001800010c7983 */ /* 0x000ea20000100800 */
[----:B-----5:R-:W-:Y:S01]  /*25a40*/  IADD3 R2, R11, R0, RZ ;  /* 0x000000000b027210 */ /* 0x020fe20007ffe0ff */
[----:B------:R-:W-:Y:S02]  /*25a50*/  ULDC.64 UR4, c[0x0][0xa20] ;  /* 0x0002880000047ab9 */ /* 0x000fe40000000a00 */
[----:B------:R-:W-:Y:S02]  /*25a60*/  ISETP.NE.U32.AND P2, PT, RZ, UR4, PT ;  /* 0x00000004ff007c0c */ /* 0x000fe4000bf45070 */
[----:B------:R1:W-:Y:S02]  /*25a70*/  STL [R1+0x3c], R2 ;  /* 0x00003c0201007387 */ /* 0x0003e40000100800 */
[----:B------:R-:W-:Y:S02]  /*25a80*/  ISETP.NE.AND.EX P2, PT, RZ, UR5, PT, P2 ;  /* 0x00000005ff007c0c */ /* 0x000fe4000bf45320 */
[----:B--2---:R1:W-:Y:S11]  /*25a90*/  STL [R1+0x30], R12 ;  /* 0x0000300c01007387 */ /* 0x0043f60000100800 */
[----:B------:R-:W-:Y:S05]  /*25aa0*/  @!P2 BRA `(.L_x_2561) ;  /* 0x000000000010a947 */ /* 0x000fea0003800000 */
[----:B-1----:R-:W-:-:S04]  /*25ab0*/  IADD3 R2, P0, R15, UR4, RZ ;  /* 0x000000040f027c10 */ /* 0x002fc8000ff1e0ff */
[----:B------:R-:W-:-:S05]  /*25ac0*/  IADD3.X R3, R14, UR5, RZ, P0, !PT ;  /* 0x000000050e037c10 */ /* 0x000fca00087fe4ff */
[----:B------:R1:W5:Y:S01]  /*25ad0*/  LDG.E R9, desc[UR46][R2.64] ;  /* 0x0000002e02097981 */ /* 0x000362000c1e1900 */
[----:B------:R-:W-:Y:S05]  /*25ae0*/  BRA `(.L_x_2562) ;  /* 0x0000000000107947 */ /* 0x000fea0003800000 */
.L_x_2561:
[----:B------:R-:W-:Y:S05]  /*25af0*/  @!P0 BRA `(.L_x_2562) ;  /* 0x00000000000c8947 */ /* 0x000fea0003800000 */
[----:B------:R-:W2:Y:S04]  /*25b00*/  LDG.E R9, desc[UR46][R6.64] ;  /* 0x0000002e06097981 */ /* 0x000ea8000c1e1900 */
[----:B------:R-:W2:Y:S02]  /*25b10*/  LDG.E R6, desc[UR46][R6.64+0x4] ;  /* 0x0000042e06067981 */ /* 0x000ea4000c1e1900 */
[----:B--2---:R-:W-:-:S07]  /*25b20*/  IMAD.IADD R9, R6, 0x1, -R9 ;  /* 0x0000000106097824 */ /* 0x004fce00078e0a09 */
.L_x_2562:
[----:B-1----:R-:W2:Y:S01]  /*25b30*/  @P1 LDG.E R2, desc[UR46][R4.64] ;  /* 0x0000002e04021981 */ /* 0x002ea2000c1e1900 */
[----:B------:R-:W1:Y:S01]  /*25b40*/  LDC R3, c[0x0][0x448] ;  /* 0x00011200ff037b82 */ /* 0x000e620000000800 */
[----:B-----5:R-:W-:Y:S02]  /*25b50*/  IMAD.IADD R0, R9, 0x1, -R0 ;  /* 0x0000000109007824 */ /* 0x020fe400078e0a00 */
[----:B------:R3:W2:Y:S01]  /*25b60*/  @P1 LDG.E R4, desc[UR46][R4.64+0x4] ;  /* 0x0000042e04041981 */ /* 0x0006a2000c1e1900 */
[----:B-1----:R-:W-:-:S13]  /*25b70*/  ISETP.NE.AND P0, PT, R3, 0x1, PT ;  /* 0x000000010300780c */ /* 0x002fda0003f05270 */
[----:B---3--:R-:W1:Y:S01]  /*25b80*/  @P0 LDC R5, c[0x0][0x450] ;  /* 0x00011400ff050b82 */ /* 0x008e620000000800 */
[----:B------:R-:W-:-:S05]  /*25b90*/  IMAD.MOV R9, RZ, RZ, -R0 ;  /* 0x000000ffff097224 */ /* 0x000fca00078e0a00 */
[----:B------:R-:W-:Y:S01]  /*25ba0*/  VIMNMX R9, RZ, R9, !PT ;  /* 0x00000009ff097248 */ /* 0x000fe20007fe0100 */
[----:B------:R-:W-:Y:S01]  /*25bb0*/  BSSY B0, `(.L_x_2563) ;  /* 0x0000135000007945 */ /* 0x000fe20003800000 */
[----:B--2---:R-:W-:Y:S02]  /*25bc0*/  @P1 IMAD.IADD R8, R4, 0x1, -R2 ;  /* 0x0000000104081824 */ /* 0x004fe400078e0a02 */
[----:B------:R-:W2:Y:S01]  /*25bd0*/  @P0 LDC R4, c[0x0][0x44c] ;  /* 0x00011300ff040b82 */ /* 0x000ea20000000800 */
[----:B------:R-:W-:-:S04]  /*25be0*/  IMAD.SHL.U32 R2, R17, 0x80, RZ ;  /* 0x0000008011027824 */ /* 0x000fc800078e00ff */
[----:B------:R-:W-:-:S05]  /*25bf0*/  VIADD R2, R2, 0x7f ;  /* 0x0000007f02027836 */ /* 0x000fca0000000000 */
[----:B------:R-:W-:Y:S01]  /*25c00*/  MOV R3, R2 ;  /* 0x0000000200037202 */ /* 0x000fe20000000f00 */
[----:B--2---:R-:W-:-:S04]  /*25c10*/  @P0 IMAD.HI.U32 R4, R2, R4, RZ ;  /* 0x0000000402040227 */ /* 0x004fc800078e00ff */
[----:B------:R-:W-:Y:S01]  /*25c20*/  IMAD.IADD R2, R0, 0x1, R8 ;  /* 0x0000000100027824 */ /* 0x000fe200078e0208 */
[----:B-1----:R-:W-:-:S03]  /*25c30*/  @P0 SHF.R.U32.HI R3, RZ, R5, R4 ;  /* 0x00000005ff030219 */ /* 0x002fc60000011604 */
[C---:B------:R-:W-:Y:S01]  /*25c40*/  VIADD R4, R2.reuse, 0x7f ;  /* 0x0000007f02047836 */ /* 0x040fe20000000000 */
[----:B------:R-:W-:-:S05]  /*25c50*/  IADD3 R21, R2, 0x80, -R13 ;  /* 0x0000008002157810 */ /* 0x000fca0007ffe80d */
[----:B------:R-:W-:Y:S01]  /*25c60*/  IMAD.IADD R2, R21, 0x1, R3 ;  /* 0x0000000115027824 */ /* 0x000fe200078e0203 */
[----:B------:R-:W-:-:S04]  /*25c70*/  SHF.R.S32.HI R3, RZ, 0x1f, R4 ;  /* 0x0000001fff037819 */ /* 0x000fc80000011404 */
[----:B------:R-:W-:Y:S02]  /*25c80*/  LEA.HI R20, R3, R4, RZ, 0x7 ;  /* 0x0000000403147211 */ /* 0x000fe400078f38ff */
[----:B------:R-:W-:-:S04]  /*25c90*/  SHF.R.S32.HI R3, RZ, 0x1f, R2 ;  /* 0x0000001fff037819 */ /* 0x000fc80000011402 */
[----:B------:R-:W-:Y:S02]  /*25ca0*/  LEA.HI R2, R3, R2, RZ, 0x7 ;  /* 0x0000000203027211 */ /* 0x000fe400078f38ff */
[----:B------:R-:W-:Y:S02]  /*25cb0*/  SHF.R.S32.HI R20, RZ, 0x7, R20 ;  /* 0x00000007ff147819 */ /* 0x000fe40000011414 */
[----:B------:R-:W-:-:S04]  /*25cc0*/  SHF.R.S32.HI R2, RZ, 0x7, R2 ;  /* 0x00000007ff027819 */ /* 0x000fc80000011402 */
[----:B------:R-:W-:-:S05]  /*25cd0*/  VIMNMX R2, R20, R2, PT ;  /* 0x0000000214027248 */ /* 0x000fca0003fe0100 */
[----:B------:R-:W-:-:S05]  /*25ce0*/  IMAD R2, R2, 0x80, -R0 ;  /* 0x0000008002027824 */ /* 0x000fca00078e0a00 */
[----:B------:R-:W-:-:S04]  /*25cf0*/  VIMNMX R8, R2, R8, PT ;  /* 0x0000000802087248 */ /* 0x000fc80003fe0100 */
[----:B------:R-:W-:Y:S02]  /*25d00*/  ISETP.GT.AND P0, PT, R8, R9, PT ;  /* 0x000000090800720c */ /* 0x000fe40003f04270 */
[----:B------:R-:W-:-:S11]  /*25d10*/  SHF.R.U32.HI R9, RZ, 0x7, R9 ;  /* 0x00000007ff097819 */ /* 0x000fd60000011609 */
[----:B------:R-:W-:-:S04]  /*25d20*/  @P0 IADD3 R8, R8, 0x7f, RZ ;  /* 0x0000007f08080810 */ /* 0x000fc80007ffe0ff */
[----:B------:R-:W-:Y:S01]  /*25d30*/  @P0 SHF.R.S32.HI R0, RZ, 0x1f, R8 ;  /* 0x0000001fff000819 */ /* 0x000fe20000011408 */
[----:B------:R-:W-:-:S03]  /*25d40*/  IMAD.MOV.U32 R6, RZ, RZ, R9 ;  /* 0x000000ffff067224 */ /* 0x000fc600078e0009 */
[----:B------:R-:W-:-:S04]  /*25d50*/  @P0 LEA.HI R8, R0, R8, RZ, 0x7 ;  /* 0x0000000800080211 */ /* 0x000fc800078f38ff */
[----:B------:R-:W-:-:S04]  /*25d60*/  @P0 SHF.R.S32.HI R6, RZ, 0x7, R8 ;  /* 0x00000007ff060819 */ /* 0x000fc80000011408 */
[----:B------:R-:W-:Y:S02]  /*25d70*/  ISETP.GT.AND P2, PT, R6, R9, PT ;  /* 0x000000090600720c */ /* 0x000fe40003f44270 */
[----:B------:R-:W-:-:S11]  /*25d80*/  PLOP3.LUT P0, PT, PT, PT, PT, 0x80, 0x0 ;  /* 0x000000000000781c */ /* 0x000fd60003f0f070 */
        /* <DEDUP_REMOVED lines=8> */
.L_x_2819:
[----:B--2---:R-:W-:Y:S02]  /*25e10*/  ISETP.NE.AND P0, PT, R14, RZ, PT ;  /* 0x000000ff0e00720c */ /* 0x004fe40003f05270 */
[----:B------:R-:W-:-:S11]  /*25e20*/  PLOP3.LUT P6, PT, PT, PT, PT, 0x8, 0x0 ;  /* 0x000000000000781c */ /* 0x000fd60003fce170 */
[----:B------:R-:W-:Y:S05]  /*25e30*/  @P0 BRA `(.L_x_2566) ;  /* 0x00000000000c0947 */ /* 0x000fea0003800000 */
[----:B------:R-:W-:-:S03]  /*25e40*/  UMOV UR4, 0xffffffff ;  /* 0xffffffff00047882 */ /* 0x000fc60000000000 */
[----:B------:R-:W-:Y:S05]  /*25e50*/  BRA.DIV UR4, `(.L_x_2567) ;  /* 0x000000a204247947 */ /* 0x000fea000b800000 */
[----:B------:R-:W-:-:S13]  /*25e60*/  ELECT P6, URZ, PT ;  /* 0x00000000003f782f */ /* 0x000fda00038c0000 */
.L_x_2566:
[----:B-1----:R-:W2:Y:S04]  /*25e70*/  LDL R2, [R1+0x70] ;  /* 0x0000700001027983 */ /* 0x002ea80000100800 */
[----:B------:R-:W3:Y:S01]  /*25e80*/  LDL R4, [R1+0x4] ;  /* 0x0000040001047983 */ /* 0x000ee20000100800 */
        /* <DEDUP_REMOVED lines=8> */
.L_x_2822:
[----:B------:R-:W-:Y:S05]  /*25f10*/  BSYNC B1 ;  /* 0x0000000000017941 */ /* 0x000fea0003800000 */
.L_x_2568:
[----:B------:R-:W-:Y:S04]  /*25f20*/  BSSY B1, `(.L_x_2570) ;  /* 0x0000072000017945 */ /* 0x000fe80003800000 */
[----:B------:R-:W-:Y:S05]  /*25f30*/  @!P6 BRA `(.L_x_2571) ;  /* 0x0000000400c0e947 */ /* 0x000fea0003800000 */
[----:B------:R-:W2:Y:S04]  /*25f40*/  LDL R4, [R1+0x4] ;  /* 0x0000040001047983 */ /* 0x000ea80000100800 */
        /* <DEDUP_REMOVED lines=11> */
.L_x_2823:
[----:B------:R-:W-:Y:S05]  /*26000*/  BSYNC B2 ;  /* 0x0000000000027941 */ /* 0x000fea0003800000 */
.L_x_2572:
[----:B------:R-:W-:Y:S04]  /*26010*/  BSSY B2, `(.L_x_2574) ;  /* 0x0000009000027945 */ /* 0x000fe80003800000 */
[----:B------:R-:W-:Y:S05]  /*26020*/  @P1 BRA `(.L_x_2575) ;  /* 0x00000000001c1947 */ /* 0x000fea0003800000 */
[----:B------:R-:W2:Y:S02]  /*26030*/  S2R R2, SR_TID.X ;  /* 0x0000000000027919 */ /* 0x000ea40000002100 */
[----:B--2---:R-:W-:Y:S02]  /*26040*/  LOP3.LUT R3, R2, 0x1f, RZ, 0xc0, !PT ;  /* 0x0000001f02037812 */ /* 0x004fe400078ec0ff */
[----:B------:R-:W-:Y:S02]  /*26050*/  MOV R2, 0x8000 ;  /* 0x0000800000027802 */ /* 0x000fe40000000f00 */
[----:B------:R-:W-:Y:S02]  /*26060*/  ISETP.NE.AND P0, PT, R3, RZ, PT ;  /* 0x000000ff0300720c */ /* 0x000fe40003f05270 */
[----:B------:R2:W-:Y:S11]  /*26070*/  SYNCS.ARRIVE.TRANS64 RZ, [R5+URZ+0x38890], R2 ;  /* 0x0388900205ff79a7 */ /* 0x0005f6000800003f */
[----:B--2---:R-:W-:Y:S05]  /*26080*/  @!P0 BRA `(.L_x_2575) ;  /* 0x0000000000048947 */ /* 0x004fea0003800000 */
[----:B------:R-:W-:Y:S01]  /*26090*/  BPT.TRAP 0x1 ;  /* 0x000000040000795c */ /* 0x000fe20000300000 */
.L_x_2575:
[----:B------:R-:W-:Y:S05]  /*260a0*/  BSYNC B2 ;  /* 0x0000000000027941 */ /* 0x000fea0003800000 */
.L_x_2574:
[----:B------:R-:W2:Y:S04]  /*260b0*/  LDL R4, [R1+0x4] ;  /* 0x0000040001047983 */ /* 0x000ea80000100800 */
        /* <DEDUP_REMOVED lines=10> */
[----:B--2---:R-:W-:-:S02]  /*26160*/  IMAD R7, R2, 0x8000, R4 ;  /* 0x0000800002077824 */ /* 0x004fc400078e0204 */
[----:B------:R-:W-:-:S03]  /*26170*/  VIADD R2, R5, 0x38890 ;  /* 0x0003889005027836 */ /* 0x000fc60000000000 */
[----:B------:R-:W-:-:S07]  /*26180*/  IADD3 R4, R7, 0x28400, RZ ;  /* 0x0002840007047810 */ /* 0x000fce0007ffe0ff */
.L_x_2576:
        /* <DEDUP_REMOVED lines=16> */
.L_x_2577:
        /* <DEDUP_REMOVED lines=13> */
.L_x_2824:
[----:B------:R-:W-:Y:S05]  /*26360*/  BSYNC B2 ;  /* 0x0000000000027941 */ /* 0x000fea0003800000 */
.L_x_2578:
        /* <DEDUP_REMOVED lines=11> */
.L_x_2581:
[----:B------:R-:W-:Y:S05]  /*26420*/  BSYNC B2 ;  /* 0x0000000000027941 */ /* 0x000fea0003800000 */
.L_x_2580:
        /* <DEDUP_REMOVED lines=8> */
.L_x_2582:
        /* <DEDUP_REMOVED lines=15> */
.L_x_2583:
        /* <DEDUP_REMOVED lines=10> */
.L_x_2571:
[----:B------:R-:W-:Y:S05]  /*26640*/  BSYNC B1 ;  /* 0x0000000000017941 */ /* 0x000fea0003800000 */
.L_x_2570:
[----:B------:R-:W3:Y:S04]  /*26650*/  LDL.LU R7, [R1+0x1c] ;  /* 0x00001c0001077983 */ /* 0x000ee80000300800 */
[----:B-12---:R-:W2:Y:S01]  /*26660*/  LDL.LU R5, [R1+0x28] ;  /* 0x0000280001057983 */ /* 0x006ea20000300800 */
[----:B------:R-:W-:Y:S01]  /*26670*/  PLOP3.LUT P0, PT, PT, PT, PT, 0x8, 0x0 ;  /* 0x000000000000781c */ /* 0x000fe20003f0e170 */
[----:B---3--:R-:W-:Y:S02]  /*26680*/  VIADD R2, R7, 0x1 ;  /* 0x0000000107027836 */ /* 0x008fe40000000000 */
        /* <DEDUP_REMOVED lines=9> */
.L_x_2598:
[----:B------:R-:W-:Y:S05]  /*26720*/  YIELD ;  /* 0x0000000000007946 */ /* 0x000fea0003800000 */
[----:B------:R-:W-:Y:S04]  /*26730*/  BSSY B1, `(.L_x_2584) ;  /* 0x0000070000017945 */ /* 0x000fe80003800000 */
[----:B--2---:R-:W-:Y:S05]  /*26740*/  @!P6 BRA `(.L_x_2585) ;  /* 0x0000000400b8e947 */ /* 0x004fea0003800000 */
[----:B-1----:R-:W2:Y:S04]  /*26750*/  LDL R5, [R1+0x4] ;  /* 0x0000040001057983 */ /* 0x002ea80000100800 */
        /* <DEDUP_REMOVED lines=10> */
.L_x_2825:
[----:B------:R-:W-:Y:S05]  /*26800*/  BSYNC B2 ;  /* 0x0000000000027941 */ /* 0x000fea0003800000 */
.L_x_2586:
        /* <DEDUP_REMOVED lines=9> */
.L_x_2589:
[----:B------:R-:W-:Y:S05]  /*268a0*/  BSYNC B2 ;  /* 0x0000000000027941 */ /* 0x000fea0003800000 */
.L_x_2588:
[----:B------:R-:W2:Y:S04]  /*268b0*/  LDL R3, [R1+0x4] ;  /* 0x0000040001037983 */ /* 0x000ea80000100800 */
        /* <DEDUP_REMOVED lines=8> */
[----:B--2---:R-:W-:-:S02]  /*26940*/  IMAD R4, R2, 0x8000, R3 ;  /* 0x0000800002047824 */ /* 0x004fc400078e0203 */
[----:B------:R-:W-:Y:S02]  /*26950*/  IMAD R3, R7, 0x80, R10 ;  /* 0x0000008007037824 */ /* 0x000fe400078e020a */
[----:B------:R-:W-:Y:S02]  /*26960*/  VIADD R2, R6, 0x38890 ;  /* 0x0003889006027836 */ /* 0x000fe40000000000 */
[----:B------:R-:W-:-:S07]  /*26970*/  VIADD R8, R4, 0x28400 ;  /* 0x0002840004087836 */ /* 0x000fce0000000000 */
.L_x_2590:
        /* <DEDUP_REMOVED lines=10> */
[----:B------:R-:W-:Y:S01]  /*26a20*/  MOV R14, 0x80 ;  /* 0x00000080000e7802 */ /* 0x000fe20000000f00 */
[----:B------:R-:W-:Y:S01]  /*26a30*/  VIADD R8, R4, 0x2c400 ;  /* 0x0002c40004087836 */ /* 0x000fe20000000000 */
[----:B------:R-:W-:Y:S01]  /*26a40*/  PLOP3.LUT P1, PT, PT, PT, PT, 0x80, 0x0 ;  /* 0x000000000000781c */ /* 0x000fe20003f2f070 */
[----:B------:R-:W-:Y:S01]  /*26a50*/  UMOV UR6, 0x0 ;  /* 0x0000000000067882 */ /* 0x000fe20000000000 */
[----:B------:R-:W-:Y:S01]  /*26a60*/  R2UR UR10, R14 ;  /* 0x000000000e0a72ca */ /* 0x000fe200000e0000 */
[----:B------:R-:W-:-:S14]  /*26a70*/  UMOV UR7, 0x12f00000 ;  /* 0x12f0000000077882 */ /* 0x000fdc0000000000 */
.L_x_2591:
        /* <DEDUP_REMOVED lines=13> */
.L_x_2826:
[----:B------:R-:W-:Y:S05]  /*26b50*/  BSYNC B2 ;  /* 0x0000000000027941 */ /* 0x000fea0003800000 */
.L_x_2592:
        /* <DEDUP_REMOVED lines=11> */
.L_x_2595:
[----:B------:R-:W-:Y:S05]  /*26c10*/  BSYNC B2 ;  /* 0x0000000000027941 */ /* 0x000fea0003800000 */
.L_x_2594:
        /* <DEDUP_REMOVED lines=8> */
.L_x_2596:
        /* <DEDUP_REMOVED lines=15> */
.L_x_2597:
        /* <DEDUP_REMOVED lines=10> */
.L_x_2585:
[----:B------:R-:W-:Y:S05]  /*26e30*/  BSYNC B1 ;  /* 0x0000000000017941 */ /* 0x000fea0003800000 */
.L_x_2584:
        /* <DEDUP_REMOVED lines=12> */
.L_x_2564:
[----:B------:R-:W-:Y:S05]  /*26f00*/  BSYNC B0 ;  /* 0x0000000000007941 */ /* 0x000fea0003800000 */
.L_x_2563:
[----:B------:R-:W3:Y:S01]  /*26f10*/  LDC R0, c[0x0][0x448] ;  /* 0x00011200ff007b82 */ /* 0x000ee20000000800 */
[----:B------:R-:W-:Y:S07]  /*26f20*/  @!P0 WARPSYNC.ALL ;  /* 0x0000000000008948 */ /* 0x000fee0003800000 */
[----:B------:R-:W-:Y:S01]  /*26f30*/  @!P0 BAR.SYNC.DEFER_BLOCKING 0xc, 0x180 ;  /* 0x0306000000008b1d */ /* 0x000fe20000010000 */
[----:B---3--:R-:W-:Y:S02]  /*26f40*/  ISETP.NE.AND P1, PT, R0, 0x1, PT ;  /* 0x000000010000780c */ /* 0x008fe40003f25270 */
[----:B------:R-:W-:-:S11]  /*26f50*/  LEA R0, R17, 0x7f, 0x7 ;  /* 0x0000007f11007811 */ /* 0x000fd600078e38ff */
[----:B-12---:R-:W1:Y:S08]  /*26f60*/  @P1 LDC R2, c[0x0][0x44c] ;  /* 0x00011300ff021b82 */ /* 0x006e700000000800 */
[----:B------:R-:W2:Y:S01]  /*26f70*/  @P1 LDC R3, c[0x0][0x450] ;  /* 0x00011400ff031b82 */ /* 0x000ea20000000800 */
[----:B-1----:R-:W-:-:S05]  /*26f80*/  @P1 IMAD.HI.U32 R2, R0, R2, RZ ;  /* 0x0000000200021227 */ /* 0x002fca00078e00ff */
[----:B--2---:R-:W-:-:S05]  /*26f90*/  @P1 SHF.R.U32.HI R0, RZ, R3, R2 ;  /* 0x00000003ff001219 */ /* 0x004fca0000011602 */
[----:B------:R-:W-:-:S05]  /*26fa0*/  IMAD.IADD R0, R21, 0x1, R0 ;  /* 0x0000000115007824 */ /* 0x000fca00078e0200 */
[----:B------:R-:W-:-:S04]  /*26fb0*/  SHF.R.S32.HI R2, RZ, 0x1f, R0 ;  /* 0x0000001fff027819 */ /* 0x000fc80000011400 */
[----:B------:R-:W-:-:S04]  /*26fc0*/  LEA.HI R0, R2, R0, RZ, 0x7 ;  /* 0x0000000002007211 */ /* 0x000fc800078f38ff */
[----:B------:R-:W-:-:S04]  /*26fd0*/  SHF.R.S32.HI R0, RZ, 0x7, R0 ;  /* 0x00000007ff007819 */ /* 0x000fc80000011400 */
[----:B------:R-:W-:-:S04]  /*26fe0*/  VIMNMX R4, R20, R0, PT ;  /* 0x0000000014047248 */ /* 0x000fc80003fe0100 */
[----:B------:R-:W-:Y:S01]  /*26ff0*/  ISETP.GT.AND P0, PT, R4, RZ, PT ;  /* 0x000000ff0400720c */ /* 0x000fe20003f04270 */
        /* <DEDUP_REMOVED lines=19> */
.L_x_2599:
[----:B------:R-:W2:Y:S01]  /*27130*/  LDL R0, [R1+0x4] ;  /* 0x0000040001007983 */ /* 0x000ea20000100800 */
        /* <DEDUP_REMOVED lines=8> */
[----:B------:R-:W-:Y:S01]  /*271c0*/  MOV R4, UR6 ;  /* 0x0000000600047c02 */ /* 0x000fe20008000f00 */
[----:B------:R-:W-:Y:S01]  /*271d0*/  IMAD.U32 R5, RZ, RZ, UR7 ;  /* 0x00000007ff057e24 */ /* 0x000fe2000f8e00ff */
[----:B------:R-:W1:Y:S01]  /*271e0*/  LDC.64 R2, c[0x4][R2] ;  /* 0x0100000002027b82 */ /* 0x000e620000000a00 */
[----:B------:R-:W-:Y:S01]  /*271f0*/  IMAD.U32 R6, RZ, RZ, UR8 ;  /* 0x00000008ff067e24 */ /* 0x000fe2000f8e00ff */
[----:B------:R-:W-:Y:S01]  /*27200*/  MOV R8, 0x70 ;  /* 0x0000007000087802 */ /* 0x000fe20000000f00 */
[----:B------:R-:W-:Y:S02]  /*27210*/  IMAD.U32 R7, RZ, RZ, UR9 ;  /* 0x00000009ff077e24 */ /* 0x000fe4000f8e00ff */
[----:B------:R-:W-:-:S02]  /*27220*/  IMAD.U32 R10, RZ, RZ, UR4 ;  /* 0x00000004ff0a7e24 */ /* 0x000fc4000f8e00ff */
[----:B------:R-:W-:Y:S02]  /*27230*/  IMAD.U32 R11, RZ, RZ, UR5 ;  /* 0x00000005ff0b7e24 */ /* 0x000fe4000f8e00ff */
[----:B------:R-:W-:Y:S02]  /*27240*/  IMAD.MOV.U32 R12, RZ, RZ, 0x1 ;  /* 0x00000001ff0c7424 */ /* 0x000fe400078e00ff */
[----:B0-----:R-:W-:-:S07]  /*27250*/  IMAD.MOV.U32 R13, RZ, RZ, RZ ;  /* 0x000000ffff0d7224 */ /* 0x001fce00078e00ff */
[----:B------:R-:W-:-:S07]  /*27260*/  LEPC R20, `(.L_x_2602) ;  /* 0x000000001014794e */ /* 0x000fce0000000000 */
[----:B-1----:R-:W-:Y:S05]  /*27270*/  CALL.ABS.NOINC R2 ;  /* 0x0000000002007343 */ /* 0x002fea0003c00000 */
.L_x_2602:
[----:B------:R-:W-:Y:S05]  /*27280*/  BSYNC B6 ;  /* 0x0000000000067941 */ /* 0x000fea0003800000 */
.L_x_2601:
        /* <DEDUP_REMOVED lines=9> */
[----:B-1----:R-:W-:Y:S01]  /*27320*/  MOV R2, 0x0 ;  /* 0x0000000000027802 */ /* 0x002fe20000000f00 */
[----:B------:R-:W-:Y:S01]  /*27330*/  ULDC.64 UR6, c[0x4][0x1c8] ;  /* 0x0100720000067ab9 */ /* 0x000fe20000000a00 */
[----:B------:R-:W-:Y:S01]  /*27340*/  ULDC.64 UR8, c[0x4][0x1d0] ;  /* 0x0100740000087ab9 */ /* 0x000fe20000000a00 */
[----:B------:R-:W-:Y:S01]  /*27350*/  ULDC.64 UR4, c[0x4][0x120] ;  /* 0x0100480000047ab9 */ /* 0x000fe20000000a00 */
[----:B------:R-:W-:Y:S01]  /*27360*/  IMAD.U32 R4, RZ, RZ, UR6 ;  /* 0x00000006ff047e24 */ /* 0x000fe2000f8e00ff */
[----:B------:R-:W-:Y:S01]  /*27370*/  MOV R6, UR8 ;  /* 0x0000000800067c02 */ /* 0x000fe20008000f00 */
[----:B------:R-:W1:Y:S01]  /*27380*/  LDC.64 R2, c[0x4][R2] ;  /* 0x0100000002027b82 */ /* 0x000e620000000a00 */
[----:B------:R-:W-:Y:S01]  /*27390*/  IMAD.U32 R5, RZ, RZ, UR7 ;  /* 0x00000007ff057e24 */ /* 0x000fe2000f8e00ff */
[----:B0-----:R-:W-:Y:S01]  /*273a0*/  MOV R13, RZ ;  /* 0x000000ff000d7202 */ /* 0x001fe20000000f00 */
[----:B------:R-:W-:Y:S02]  /*273b0*/  IMAD.U32 R7, RZ, RZ, UR9 ;  /* 0x00000009ff077e24 */ /* 0x000fe4000f8e00ff */
[----:B------:R-:W-:-:S02]  /*273c0*/  IMAD.U32 R10, RZ, RZ, UR4 ;  /* 0x00000004ff0a7e24 */ /* 0x000fc4000f8e00ff */
[----:B------:R-:W-:Y:S02]  /*273d0*/  IMAD.U32 R11, RZ, RZ, UR5 ;  /* 0x00000005ff0b7e24 */ /* 0x000fe4000f8e00ff */
[----:B------:R-:W-:Y:S02]  /*273e0*/  IMAD.MOV.U32 R8, RZ, RZ, 0x70 ;  /* 0x00000070ff087424 */ /* 0x000fe400078e00ff */
[----:B------:R-:W-:-:S07]  /*273f0*/  IMAD.MOV.U32 R12, RZ, RZ, 0x1 ;  /* 0x00000001ff0c7424 */ /* 0x000fce00078e00ff */
[----:B------:R-:W-:-:S07]  /*27400*/  LEPC R20, `(.L_x_2604) ;  /* 0x000000001014794e */ /* 0x000fce0000000000 */
[----:B-1----:R-:W-:Y:S05]  /*27410*/  CALL.ABS.NOINC R2 ;  /* 0x0000000002007343 */ /* 0x002fea0003c00000 */
.L_x_2604:
[----:B------:R-:W-:Y:S05]  /*27420*/  BSYNC B6 ;  /* 0x0000000000067941 */ /* 0x000fea0003800000 */
.L_x_2603:
[----:B-1----:R-:W2:Y:S01]  /*27430*/  LDL R2, [R1+0x4] ;  /* 0x0000040001027983 */ /* 0x002ea20000100800 */
[----:B------:R-:W-:Y:S01]  /*27440*/  BSSY B6, `(.L_x_2605) ;  /* 0x0000015000067945 */ /* 0x000fe20003800000 */
[----:B--2---:R-:W-:-:S05]  /*27450*/  VIADD R0, R2, 0x400 ;  /* 0x0000040002007836 */ /* 0x004fca0000000000 */
[----:B------:R1:W-:Y:S01]  /*27460*/  STL [R1+0x8], R0 ;  /* 0x0000080001007387 */ /* 0x0003e20000100800 */
[----:B------:R-:W-:-:S13]  /*27470*/  LOP3.LUT P0, RZ, R0, 0x3ff, RZ, 0xc0, !PT ;  /* 0x000003ff00ff7812 */ /* 0x000fda000780c0ff */
[----:B-1----:R-:W-:Y:S05]  /*27480*/  @!P0 BRA `(.L_x_2606) ;  /* 0x0000000000408947 */ /* 0x002fea0003800000 */
        /* <DEDUP_REMOVED lines=16> */
.L_x_2606:
[----:B------:R-:W-:Y:S05]  /*27590*/  BSYNC B6 ;  /* 0x0000000000067941 */ /* 0x000fea0003800000 */
.L_x_2605:
        /* <DEDUP_REMOVED lines=20> */
.L_x_2608:
[----:B------:R-:W-:Y:S05]  /*276e0*/  BSYNC B6 ;  /* 0x0000000000067941 */ /* 0x000fea0003800000 */
.L_x_2607:
        /* <DEDUP_REMOVED lines=10> */
[----:B-1----:R-:W1:Y:S01]  /*27790*/  LDC.64 R2, c[0x0][0x418] ;  /* 0x00010600ff027b82 */ /* 0x002e620000000a00 */
[----:B--2---:R-:W-:Y:S01]  /*277a0*/  SHF.R.S32.HI R10, RZ, 0x1f, R9 ;  /* 0x0000001fff0a7819 */ /* 0x004fe20000011409 */
[----:B------:R2:W-:Y:S01]  /*277b0*/  @P0 STL [R1+0x30], R9 ;  /* 0x0000300901000387 */ /* 0x0005e20000100800 */
[----:B-1----:R-:W-:Y:S01]  /*277c0*/  LOP3.LUT P0, RZ, R2, UR4, RZ, 0xfc, !PT ;  /* 0x0000000402ff7c12 */ /* 0x002fe2000f80fcff */
[----:B------:R-:W-:Y:S02]  /*277d0*/  UMOV UR4, 0xffffffff ;  /* 0xffffffff00047882 */ /* 0x000fe40000000000 */
[----:B------:R2:W-:Y:S01]  /*277e0*/  STL [R1+0x38], R10 ;  /* 0x0000380a01007387 */ /* 0x0005e20000100800 */
[----:B------:R-:W-:-:S04]  /*277f0*/  LOP3.LUT P0, RZ, R3, UR5, RZ, 0xfc, P0 ;  /* 0x0000000503ff7c12 */ /* 0x000fc8000800fcff */
[----:B------:R-:W-:Y:S01]  /*27800*/  SEL R0, R9, RZ, !P0 ;  /* 0x000000ff09007207 */ /* 0x000fe20004000000 */
[----:B------:R-:W-:Y:S08]  /*27810*/  BRA.DIV UR4, `(.L_x_2609) ;  /* 0x0000008a043c7947 */ /* 0x000ff0000b800000 */
[----:B------:R-:W1:Y:S02]  /*27820*/  S2R R4, SR_TID.X ;  /* 0x0000000000047919 */ /* 0x000e640000002100 */
[----:B-1----:R-:W-:-:S04]  /*27830*/  SHF.R.U32.HI R4, RZ, 0x5, R4 ;  /* 0x00000005ff047819 */ /* 0x002fc80000011604 */
[----:B------:R-:W-:-:S05]  /*27840*/  LOP3.LUT R4, R4, 0x3, RZ, 0xc0, !PT ;  /* 0x0000000304047812 */ /* 0x000fca00078ec0ff */
[----:B------:R1:W3:Y:S02]  /*27850*/  SHFL.IDX PT, R14, R4, RZ, 0x1f ;  /* 0x00001fff040e7589 */ /* 0x0002e400000e0000 */
.L_x_2829:
[----:B-1----:R-:W4:Y:S01]  /*27860*/  LDL.LU R4, [R1+0x34] ;  /* 0x0000340001047983 */ /* 0x002f220000300800 */
[----:B------:R-:W-:Y:S02]  /*27870*/  PLOP3.LUT P1, PT, PT, PT, PT, 0x8, 0x0 ;  /* 0x000000000000781c */ /* 0x000fe40003f2e170 */
[----:B---3--:R-:W-:Y:S01]  /*27880*/  ISETP.NE.AND P0, PT, R14, RZ, PT ;  /* 0x000000ff0e00720c */ /* 0x008fe20003f05270 */
[----:B------:R1:W-:Y:S01]  /*27890*/  STL [R1], R0 ;  /* 0x0000000001007387 */ /* 0x0003e20000100800 */
[----:B----4-:R-:W-:-:S09]  /*278a0*/  LOP3.LUT R4, R4, 0xfffffffe, RZ, 0xc0, !PT ;  /* 0xfffffffe04047812 */ /* 0x010fd200078ec0ff */
[----:B------:R-:W-:-:S05]  /*278b0*/  @P1 LOP3.LUT R4, R4, 0x1, RZ, 0xfc, !PT ;  /* 0x0000000104041812 */ /* 0x000fca00078efcff */
[----:B------:R1:W-:Y:S01]  /*278c0*/  STL [R1+0x34], R4 ;  /* 0x0000340401007387 */ /* 0x0003e20000100800 */
[----:B------:R-:W-:Y:S05]  /*278d0*/  @P0 BRA `(.L_x_2610) ;  /* 0x0000000400a40947 */ /* 0x000fea0003800000 */
[----:B------:R-:W-:-:S03]  /*278e0*/  UMOV UR4, 0xffffffff ;  /* 0xffffffff00047882 */ /* 0x000fc60000000000 */
[----:B------:R-:W-:Y:S05]  /*278f0*/  BRA.DIV UR4, `(.L_x_2611) ;  /* 0x0000008a04387947 */ /* 0x000fea000b800000 */
[----:B------:R-:W-:-:S13]  /*27900*/  ELECT P6, URZ, PT ;  /* 0x00000000003f782f */ /* 0x000fda00038c0000 */
.L_x_2832:
        /* <DEDUP_REMOVED lines=23> */
[----:B------:R-:W3:Y:S04]  /*27a80*/  LDG.E R0, desc[UR46][R2.64] ;  /* 0x0000002e02007981 */ /* 0x000ee8000c1e1900 */
[----:B---3--:R1:W-:Y:S02]  /*27a90*/  STL [R1], R0 ;  /* 0x0000000001007387 */ /* 0x0083e40000100800 */
.L_x_2612:
[----:B--2---:R-:W2:Y:S04]  /*27aa0*/  LDL R10, [R1+0x4] ;  /* 0x00000400010a7983 */ /* 0x004ea80000100800 */
[----:B-1----:R-:W2:Y:S04]  /*27ab0*/  LDL R0, [R1+0x14] ;  /* 0x0000140001007983 */ /* 0x002ea80000100800 */
[----:B------:R-:W3:Y:S01]  /*27ac0*/  LDL R2, [R1+0x24] ;  /* 0x0000240001027983 */ /* 0x000ee20000100800 */
[----:B------:R-:W1:Y:S02]  /*27ad0*/  S2R R9, SR_TID.X ;  /* 0x0000000000097919 */ /* 0x000e640000002100 */
[----:B-1----:R-:W-:-:S04]  /*27ae0*/  LOP3.LUT R9, R9, 0x7f, RZ, 0xc0, !PT ;  /* 0x0000007f09097812 */ /* 0x002fc800078ec0ff */
[----:B------:R-:W-:Y:S01]  /*27af0*/  ISETP.NE.AND P1, PT, R9, RZ, PT ;  /* 0x000000ff0900720c */ /* 0x000fe20003f25270 */
[----:B--2---:R-:W-:Y:S01]  /*27b00*/  IMAD R0, R0, 0x8, R10 ;  /* 0x0000000800007824 */ /* 0x004fe200078e020a */
[----:B---3--:R-:W-:-:S04]  /*27b10*/  SHF.L.U32 R3, R2, 0x1f, RZ ;  /* 0x0000001f02037819 */ /* 0x008fc800000006ff */
[----:B------:R-:W1:Y:S02]  /*27b20*/  SYNCS.PHASECHK.TRANS64.TRYWAIT P0, [R0+URZ+0x38880], R3 ;  /* 0x03888003000075a7 */ /* 0x000e64000800017f */
[----:B-1----:R-:W-:Y:S05]  /*27b30*/  @!P0 BRA `(.L_x_2613) ;  /* 0x0000008400c88947 */ /* 0x002fea0003800000 */
.L_x_2833:
        /* <DEDUP_REMOVED lines=8> */
.L_x_2614:
        /* <DEDUP_REMOVED lines=13> */
[----:B--2---:R-:W-:Y:S02]  /*27c90*/  IMAD R2, R2, 0x8000, R7 ;  /* 0x0000800002027824 */ /* 0x004fe400078e0207 */
[----:B---3--:R-:W-:-:S03]  /*27ca0*/  IMAD R4, R4, 0x80, R6 ;  /* 0x0000008004047824 */ /* 0x008fc600078e0206 */
[----:B------:R-:W-:Y:S02]  /*27cb0*/  R2UR UR14, R2 ;  /* 0x00000000020e72ca */ /* 0x000fe400000e0000 */
[----:B----4-:R-:W-:Y:S02]  /*27cc0*/  R2UR UR13, R5 ;  /* 0x00000000050d72ca */ /* 0x010fe400000e0000 */
[----:B------:R-:W-:-:S09]  /*27cd0*/  R2UR UR11, R4 ;  /* 0x00000000040b72ca */ /* 0x000fd200000e0000 */
        /* <DEDUP_REMOVED lines=8> */
.L_x_2834:
        /* <DEDUP_REMOVED lines=8> */
.L_x_2616:
[----:B------:R-:W3:Y:S04]  /*27de0*/  LDL R5, [R1] ;  /* 0x0000000001057983 */ /* 0x000ee80000100800 */
        /* <DEDUP_REMOVED lines=15> */
[----:B---3--:R-:W-:Y:S02]  /*27ee0*/  R2UR UR13, R5 ;  /* 0x00000000050d72ca */ /* 0x008fe400000e0000 */
[----:B--2---:R-:W-:-:S04]  /*27ef0*/  LOP3.LUT R3, R3, 0xfffffffe, RZ, 0xc0, !PT ;  /* 0xfffffffe03037812 */ /* 0x004fc800078ec0ff */
[----:B------:R-:W-:-:S07]  /*27f00*/  @P0 LOP3.LUT R3, R3, 0x1, RZ, 0xfc, !PT ;  /* 0x0000000103030812 */ /* 0x000fce00078efcff */
[----:B------:R1:W-:Y:S01]  /*27f10*/  UTMALDG.4D [UR8], [UR4], desc[UR6] ;  /* 0x00000608040075b4 */ /* 0x0003e20008019000 */
[----:B------:R3:W-:Y:S01]  /*27f20*/  STL [R1+0x34], R3 ;  /* 0x0000340301007387 */ /* 0x0007e20000100800 */
[----:B-1----:R-:W-:Y:S01]  /*27f30*/  UMOV UR8, UR14 ;  /* 0x0000000e00087c82 */ /* 0x002fe20008000000 */
[----:B------:R-:W-:Y:S02]  /*27f40*/  UMOV UR10, UR15 ;  /* 0x0000000f000a7c82 */ /* 0x000fe40008000000 */
[----:B------:R3:W-:Y:S01]  /*27f50*/  UTMALDG.4D [UR8], [UR4], desc[UR6] ;  /* 0x00000608040075b4 */ /* 0x0007e20008019000 */
[----:B------:R-:W-:Y:S02]  /*27f60*/  NOP ;  /* 0x0000000000007918 */ /* 0x000fe40000000000 */
.L_x_2610:
[----:B------:R-:W4:Y:S04]  /*27f70*/  LDL R2, [R1+0x4] ;  /* 0x0000040001027983 */ /* 0x000f280000100800 */
[----:B---3--:R-:W3:Y:S04]  /*27f80*/  LDL.LU R3, [R1+0x58] ;  /* 0x0000580001037983 */ /* 0x008ee80000300800 */
[----:B------:R-:W5:Y:S04]  /*27f90*/  LDL.LU R5, [R1+0x18] ;  /* 0x0000180001057983 */ /* 0x000f680000300800 */
[----:B-1----:R-:W2:Y:S01]  /*27fa0*/  LDL.LU R4, [R1+0x68] ;  /* 0x0000680001047983 */ /* 0x002ea20000300800 */
[----:B------:R-:W-:Y:S05]  /*27fb0*/  WARPSYNC.ALL ;  /* 0x0000000000007948 */ /* 0x000fea0003800000 */
[----:B------:R-:W-:Y:S01]  /*27fc0*/  ULDC.64 UR4, c[0x0][0x298] ;  /* 0x0000a60000047ab9 */ /* 0x000fe20000000a00 */
[----:B------:R-:W-:Y:S01]  /*27fd0*/  ULDC.64 UR6, c[0x0][0xa00] ;  /* 0x0002800000067ab9 */ /* 0x000fe20000000a00 */
[----:B------:R-:W-:Y:S01]  /*27fe0*/  BSSY B6, `(.L_x_2617) ;  /* 0x0000024000067945 */ /* 0x000fe20003800000 */
[----:B------:R-:W-:Y:S01]  /*27ff0*/  BAR.SYNC.DEFER_BLOCKING 0x8, 0x180 ;  /* 0x0206000000007b1d */ /* 0x000fe20000010000 */
[----:B------:R-:W-:-:S04]  /*28000*/  ISETP.NE.U32.AND P0, PT, RZ, UR6, PT ;  /* 0x00000006ff007c0c */ /* 0x000fc8000bf05070 */
[----:B------:R-:W-:Y:S02]  /*28010*/  ISETP.NE.AND.EX P0, PT, RZ, UR7, PT, P0 ;  /* 0x00000007ff007c0c */ /* 0x000fe4000bf05300 */
[----:B----4-:R-:W-:Y:S02]  /*28020*/  IADD3 R2, R2, 0x20400, RZ ;  /* 0x0002040002027810 */ /* 0x010fe40007ffe0ff */
[----:B---3--:R-:W-:Y:S02]  /*28030*/  SHF.R.S32.HI R0, RZ, 0x1f, R3 ;  /* 0x0000001fff007819 */ /* 0x008fe40000011403 */
[----:B------:R-:W-:Y:S02]  /*28040*/  LOP3.LUT P1, RZ, R2, 0x3ff, RZ, 0xc0, !PT ;  /* 0x000003ff02ff7812 */ /* 0x000fe4000782c0ff */
[----:B-----5:R-:W-:Y:S01]  /*28050*/  SEL R5, R5, RZ, !P0 ;  /* 0x000000ff05057207 */ /* 0x020fe20004000000 */
[----:B------:R-:W-:Y:S01]  /*28060*/  IMAD R0, R0, UR4, RZ ;  /* 0x0000000400007c24 */ /* 0x000fe2000f8e02ff */
[----:B--2---:R-:W-:-:S03]  /*28070*/  SEL R4, R4, RZ, !P0 ;  /* 0x000000ff04047207 */ /* 0x004fc60004000000 */
[C---:B------:R-:W-:Y:S02]  /*28080*/  IMAD R0, R3.reuse, UR5, R0 ;  /* 0x0000000503007c24 */ /* 0x040fe4000f8e0200 */
[----:B------:R-:W-:-:S05]  /*28090*/  IMAD.WIDE.U32 R2, R3, UR4, RZ ;  /* 0x0000000403027c25 */ /* 0x000fca000f8e00ff */
[----:B------:R1:W-:Y:S04]  /*280a0*/  STL.64 [R1+0x60], R2 ;  /* 0x0000600201007387 */ /* 0x0003e80000100a00 */
[----:B------:R2:W-:Y:S04]  /*280b0*/  STL [R1+0x18], R5 ;  /* 0x0000180501007387 */ /* 0x0005e80000100800 */
[----:B------:R2:W-:Y:S01]  /*280c0*/  STL [R1+0x68], R4 ;  /* 0x0000680401007387 */ /* 0x0005e20000100800 */
[----:B-1----:R-:W-:Y:S01]  /*280d0*/  IMAD.IADD R2, R3, 0x1, R0 ;  /* 0x0000000103027824 */ /* 0x002fe200078e0200 */
        /* <DEDUP_REMOVED lines=20> */
.L_x_2618:
[----:B------:R-:W-:Y:S05]  /*28220*/  BSYNC B6 ;  /* 0x0000000000067941 */ /* 0x000fea0003800000 */
.L_x_2617:
[----:B--2---:R-:W2:Y:S01]  /*28230*/  LDL.LU R5, [R1+0x20] ;  /* 0x0000200001057983 */ /* 0x004ea20000300800 */
[----:B------:R-:W-:Y:S01]  /*28240*/  ULDC.64 UR4, c[0x0][0x2d8] ;  /* 0x0000b60000047ab9 */ /* 0x000fe20000000a00 */
[----:B------:R-:W1:Y:S01]  /*28250*/  LDC R8, c[0x0][0x448] ;  /* 0x00011200ff087b82 */ /* 0x000e620000000800 */
[----:B------:R-:W-:Y:S01]  /*28260*/  ULDC.64 UR6, c[0x0][0x280] ;  /* 0x0000a00000067ab9 */ /* 0x000fe20000000a00 */
[----:B------:R-:W2:Y:S04]  /*28270*/  LDL.LU.64 R2, [R1+0x60] ;  /* 0x0000600001027983 */ /* 0x000ea80000300a00 */
[----:B------:R-:W3:Y:S04]  /*28280*/  LDL.LU R0, [R1+0x58] ;  /* 0x0000580001007983 */ /* 0x000ee80000300800 */
[----:B------:R-:W4:Y:S04]  /*28290*/  LDL.LU R6, [R1+0x68] ;  /* 0x0000680001067983 */ /* 0x000f280000300800 */
[----:B------:R-:W4:Y:S01]  /*282a0*/  LDL.LU R4, [R1+0x18] ;  /* 0x0000180001047983 */ /* 0x000f220000300800 */
[----:B------:R-:W0:Y:S01]  /*282b0*/  S2R R9, SR_TID.X ;  /* 0x0000000000097919 */ /* 0x000e220000002100 */
[----:B-1----:R-:W-:Y:S01]  /*282c0*/  ISETP.NE.AND P0, PT, R8, 0x1, PT ;  /* 0x000000010800780c */ /* 0x002fe20003f05270 */
[----:B0-----:R-:W-:-:S05]  /*282d0*/  IMAD.SHL.U32 R9, R9, 0x10, RZ ;  /* 0x0000001009097824 */ /* 0x001fca00078e00ff */
[----:B------:R-:W-:-:S04]  /*282e0*/  LOP3.LUT R9, R9, 0x70, RZ, 0xc0, !PT ;  /* 0x0000007009097812 */ /* 0x000fc800078ec0ff */
        /* <DEDUP_REMOVED lines=12> */
[----:B------:R-:W-:Y:S01]  /*283b0*/  ULDC.64 UR4, c[0x0][0x2d0] ;  /* 0x0000b40000047ab9 */ /* 0x000fe20000000a00 */
[----:B------:R-:W2:Y:S02]  /*283c0*/  S2R R4, SR_TID.X ;  /* 0x0000000000047919 */ /* 0x000ea40000002100 */
[----:B------:R-:W-:Y:S01]  /*283d0*/  IMAD.IADD R3, R3, 0x1, R0 ;  /* 0x0000000103037824 */ /* 0x000fe200078e0200 */
[----:B0-----:R-:W-:-:S04]  /*283e0*/  LOP3.LUT R5, R5, 0x7f, RZ, 0xc0, !PT ;  /* 0x0000007f05057812 */ /* 0x001fc800078ec0ff */
[----:B------:R-:W-:Y:S01]  /*283f0*/  SHF.R.U32.HI R5, RZ, 0x3, R5 ;  /* 0x00000003ff057819 */ /* 0x000fe20000011605 */
[----:B--2---:R-:W-:-:S05]  /*28400*/  IMAD.SHL.U32 R4, R4, 0x10, RZ ;  /* 0x0000001004047824 */ /* 0x004fca00078e00ff */
[----:B------:R-:W-:Y:S02]  /*28410*/  LOP3.LUT R4, R5, 0x70, R4, 0xf8, !PT ;  /* 0x0000007005047812 */ /* 0x000fe400078ef804 */
[----:B------:R-:W0:Y:S03]  /*28420*/  @P0 LDC R5, c[0x0][0x44c] ;  /* 0x00011300ff050b82 */ /* 0x000e260000000800 */
[----:B------:R-:W-:-:S04]  /*28430*/  IMAD R4, R17, 0x80, R4 ;  /* 0x0000008011047824 */ /* 0x000fc800078e0204 */
        /* <DEDUP_REMOVED lines=9> */
[----:B------:R-:W-:Y:S01]  /*284d0*/  ULDC.64 UR4, c[0x0][0x2c8] ;  /* 0x0000b20000047ab9 */ /* 0x000fe20000000a00 */
[----:B------:R-:W0:Y:S03]  /*284e0*/  S2R R5, SR_TID.X ;  /* 0x0000000000057919 */ /* 0x000e260000002100 */
        /* <DEDUP_REMOVED lines=8> */
[----:B------:R-:W-:Y:S01]  /*28570*/  IADD3 R3, P2, R6, UR6, RZ ;  /* 0x0000000606037c10 */ /* 0x000fe2000ff5e0ff */
[----:B0-----:R-:W-:-:S05]  /*28580*/  IMAD.SHL.U32 R10, R5, 0x10, RZ ;  /* 0x00000010050a7824 */ /* 0x001fca00078e00ff */
[----:B------:R-:W-:-:S04]  /*28590*/  LOP3.LUT R10, R10, 0x70, RZ, 0xc0, !PT ;  /* 0x000000700a0a7812 */ /* 0x000fc800078ec0ff */
[----:B------:R-:W-:Y:S01]  /*285a0*/  ISETP.GE.AND P0, PT, R10, UR4, PT ;  /* 0x000000040a007c0c */ /* 0x000fe2000bf06270 */
[----:B------:R-:W-:Y:S01]  /*285b0*/  UMOV UR4, 0xffffffff ;  /* 0xffffffff00047882 */ /* 0x000fe20000000000 */
[----:B------:R-:W-:Y:S02]  /*285c0*/  IADD3.X R2, R7, UR7, R2, P2, !PT ;  /* 0x0000000707027c10 */ /* 0x000fe400097fe402 */
[----:B-1----:R-:W-:Y:S09]  /*285d0*/  BRA.DIV UR4, `(.L_x_2619) ;  /* 0x0000007e04487947 */ /* 0x002ff2000b800000 */
[----:B------:R-:W0:Y:S02]  /*285e0*/  S2R R5, SR_TID.X ;  /* 0x0000000000057919 */ /* 0x000e240000002100 */
[----:B0-----:R-:W-:-:S04]  /*285f0*/  LOP3.LUT R5, R5, 0x7f, RZ, 0xc0, !PT ;  /* 0x0000007f05057812 */ /* 0x001fc800078ec0ff */
[----:B------:R-:W-:Y:S02]  /*28600*/  SHF.R.U32.HI R6, RZ, 0x3, R5 ;  /* 0x00000003ff067819 */ /* 0x000fe40000011605 */
[----:B------:R-:W2:Y:S03]  /*28610*/  LDL.LU R5, [R1+0x5c] ;  /* 0x00005c0001057983 */ /* 0x000ea60000300800 */
[----:B------:R-:W-:Y:S01]  /*28620*/  IMAD R17, R17, 0x80, R6 ;  /* 0x0000008011117824 */ /* 0x000fe200078e0206 */
[----:B------:R-:W-:Y:S03]  /*28630*/  SHFL.IDX PT, R7, R2, 0x1, 0x181f ;  /* 0x00381f0002077f89 */ /* 0x000fe600000e0000 */
[----:B------:R-:W-:Y:S01]  /*28640*/  VIADD R4, R17, 0x10 ;  /* 0x0000001011047836 */ /* 0x000fe20000000000 */
[----:B------:R-:W-:Y:S01]  /*28650*/  SHFL.IDX PT, R6, R3, 0x1, 0x181f ;  /* 0x00381f0003067f89 */ /* 0x000fe200000e0000 */
[----:B--2---:R-:W-:-:S03]  /*28660*/  IMAD R0, R5, R8, RZ ;  /* 0x0000000805007224 */ /* 0x004fc600078e02ff */
[----:B------:R-:W0:Y:S02]  /*28670*/  SHFL.IDX PT, R5, R3, RZ, 0x181f ;  /* 0x00181fff03057589 */ /* 0x000e2400000e0000 */
[-C--:B------:R-:W-:Y:S02]  /*28680*/  ISETP.GE.AND P2, PT, R4, R0.reuse, PT ;  /* 0x000000000400720c */ /* 0x080fe40003f46270 */
[----:B------:R-:W1:Y:S01]  /*28690*/  SHFL.IDX PT, R4, R2, RZ, 0x181f ;  /* 0x00181fff02047589 */ /* 0x000e6200000e0000 */
[----:B------:R-:W-:-:S13]  /*286a0*/  ISETP.GE.AND P4, PT, R17, R0, PT ;  /* 0x000000001100720c */ /* 0x000fda0003f86270 */
[----:B0-----:R-:W-:-:S05]  /*286b0*/  @!P4 IADD3 R5, P3, R10, R5, RZ ;  /* 0x000000050a05c210 */ /* 0x001fca0007f7e0ff */
[----:B-1----:R-:W-:-:S05]  /*286c0*/  @!P4 IMAD.X R4, RZ, RZ, R4, P3 ;  /* 0x000000ffff04c224 */ /* 0x002fca00018e0604 */
[----:B------:R-:W-:-:S04]  /*286d0*/  @!P4 LOP3.LUT R5, R5, R4, RZ, 0x3c, !PT ;  /* 0x000000040505c212 */ /* 0x000fc800078e3cff */
[----:B------:R-:W-:-:S04]  /*286e0*/  @!P4 LOP3.LUT R4, R5, R4, RZ, 0x3c, !PT ;  /* 0x000000040504c212 */ /* 0x000fc800078e3cff */
[----:B------:R-:W-:-:S05]  /*286f0*/  @!P4 LOP3.LUT R5, R5, R4, RZ, 0x3c, !PT ;  /* 0x000000040505c212 */ /* 0x000fca00078e3cff */
[----:B-----5:R-:W-:Y:S04]  /*28700*/  @!P4 LDGSTS.E.BYPASS.LTC128B.128 [R9+0x20400], desc[UR46][R4.64], !P0 ;  /* 0x204000000409cfae */ /* 0x020fe8000c101d6e */
[----:B------:R0:W-:Y:S02]  /*28710*/  @!P4 LDGSTS.E.BYPASS.LTC128B.128 [R9+0x24400], desc[UR46][R4.64+0x80], !P1 ;  /* 0x244000800409cfae */ /* 0x0001e4000c901d6e */
[----:B0-----:R-:W-:Y:S02]  /*28720*/  @!P2 IADD3 R5, P3, R10, R6, RZ ;  /* 0x000000060a05a210 */ /* 0x001fe40007f7e0ff */
[----:B------:R-:W-:Y:S02]  /*28730*/  SHFL.IDX PT, R6, R2, 0x2, 0x181f ;  /* 0x00581f0002067f89 */ /* 0x000fe400000e0000 */
[----:B------:R-:W-:-:S04]  /*28740*/  @!P2 IADD3.X R4, RZ, R7, RZ, P3, !PT ;  /* 0x00000007ff04a210 */ /* 0x000fc80001ffe4ff */
[----:B------:R-:W-:-:S04]  /*28750*/  @!P2 LOP3.LUT R5, R5, R4, RZ, 0x3c, !PT ;  /* 0x000000040505a212 */ /* 0x000fc800078e3cff */
[----:B------:R-:W-:-:S04]  /*28760*/  @!P2 LOP3.LUT R4, R5, R4, RZ, 0x3c, !PT ;  /* 0x000000040504a212 */ /* 0x000fc800078e3cff */
[----:B------:R-:W-:-:S05]  /*28770*/  @!P2 LOP3.LUT R5, R5, R4, RZ, 0x3c, !PT ;  /* 0x000000040505a212 */ /* 0x000fca00078e3cff */
[----:B------:R-:W-:Y:S04]  /*28780*/  @!P2 LDGSTS.E.BYPASS.LTC128B.128 [R9+0x20c00], desc[UR46][R4.64], !P0 ;  /* 0x20c000000409afae */ /* 0x000fe8000c101d6e */
[----:B------:R0:W-:Y:S02]  /*28790*/  @!P2 LDGSTS.E.BYPASS.LTC128B.128 [R9+0x24c00], desc[UR46][R4.64+0x80], !P1 ;  /* 0x24c000800409afae */ /* 0x0001e4000c901d6e */
[----:B0-----:R-:W-:-:S05]  /*287a0*/  VIADD R4, R17, 0x20 ;  /* 0x0000002011047836 */ /* 0x001fca0000000000 */
[----:B------:R-:W-:Y:S02]  /*287b0*/  ISETP.GE.AND P2, PT, R4, R0, PT ;  /* 0x000000000400720c */ /* 0x000fe40003f46270 */
[----:B------:R-:W0:Y:S11]  /*287c0*/  SHFL.IDX PT, R4, R3, 0x2, 0x181f ;  /* 0x00581f0003047f89 */ /* 0x000e3600000e0000 */
[----:B0-----:R-:W-:-:S05]  /*287d0*/  @!P2 IADD3 R5, P3, R10, R4, RZ ;  /* 0x000000040a05a210 */ /* 0x001fca0007f7e0ff */
[----:B------:R-:W-:Y:S02]  /*287e0*/  @!P2 IMAD.X R4, RZ, RZ, R6, P3 ;  /* 0x000000ffff04a224 */ /* 0x000fe400018e0606 */
[----:B------:R-:W-:Y:S03]  /*287f0*/  SHFL.IDX PT, R6, R2, 0x3, 0x181f ;  /* 0x00781f0002067f89 */ /* 0x000fe600000e0000 */
        /* <DEDUP_REMOVED lines=19> */
[----:B0-----:R-:W-:-:S04]  /*28930*/  @!P2 IADD3 R5, P3, R10, R4, RZ ;  /* 0x000000040a05a210 */ /* 0x001fc80007f7e0ff */
[----:B------:R-:W-:Y:S02]  /*28940*/  @!P2 IADD3.X R4, RZ, R6, RZ, P3, !PT ;  /* 0x00000006ff04a210 */ /* 0x000fe40001ffe4ff */
[----:B------:R-:W-:Y:S02]  /*28950*/  SHFL.IDX PT, R6, R2, 0x5, 0x181f ;  /* 0x00b81f0002067f89 */ /* 0x000fe400000e0000 */
        /* <DEDUP_REMOVED lines=18> */
[----:B------:R-:W0:Y:S04]  /*28a80*/  SHFL.IDX PT, R4, R3, 0x6, 0x181f ;  /* 0x00d81f0003047f89 */ /* 0x000e2800000e0000 */
[----:B------:R-:W1:Y:S07]  /*28a90*/  SHFL.IDX PT, R3, R3, 0x7, 0x181f ;  /* 0x00f81f0003037f89 */ /* 0x000e6e00000e0000 */
[----:B0-----:R-:W-:-:S05]  /*28aa0*/  @!P2 IADD3 R5, P3, R10, R4, RZ ;  /* 0x000000040a05a210 */ /* 0x001fca0007f7e0ff */
[----:B------:R-:W-:-:S05]  /*28ab0*/  @!P2 IMAD.X R4, RZ, RZ, R6, P3 ;  /* 0x000000ffff04a224 */ /* 0x000fca00018e0606 */
[----:B------:R-:W-:-:S04]  /*28ac0*/  @!P2 LOP3.LUT R5, R5, R4, RZ, 0x3c, !PT ;  /* 0x000000040505a212 */ /* 0x000fc800078e3cff */
[----:B------:R-:W-:-:S04]  /*28ad0*/  @!P2 LOP3.LUT R4, R5, R4, RZ, 0x3c, !PT ;  /* 0x000000040504a212 */ /* 0x000fc800078e3cff */
[----:B------:R-:W-:-:S05]  /*28ae0*/  @!P2 LOP3.LUT R5, R5, R4, RZ, 0x3c, !PT ;  /* 0x000000040505a212 */ /* 0x000fca00078e3cff */
[----:B------:R-:W-:Y:S04]  /*28af0*/  @!P2 LDGSTS.E.BYPASS.LTC128B.128 [R9+0x23400], desc[UR46][R4.64], !P0 ;  /* 0x234000000409afae */ /* 0x000fe8000c101d6e */
[----:B------:R0:W-:Y:S04]  /*28b00*/  @!P2 LDGSTS.E.BYPASS.LTC128B.128 [R9+0x27400], desc[UR46][R4.64+0x80], !P1 ;  /* 0x274000800409afae */ /* 0x0001e8000c901d6e */
[----:B01----:R0:W2:Y:S02]  /*28b10*/  SHFL.IDX PT, R4, R2, 0x7, 0x181f ;  /* 0x00f81f0002047f89 */ /* 0x0030a400000e0000 */
.L_x_2851:
[----:B------:R-:W-:Y:S01]  /*28b20*/  VIADD R17, R17, 0x70 ;  /* 0x0000007011117836 */ /* 0x000fe20000000000 */
[----:B------:R-:W-:Y:S04]  /*28b30*/  BSSY B0, `(.L_x_2620) ;  /* 0x000000a000007945 */ /* 0x000fe80003800000 */
[----:B------:R-:W-:-:S13]  /*28b40*/  ISETP.GE.AND P2, PT, R17, R0, PT ;  /* 0x000000001100720c */ /* 0x000fda0003f46270 */
[----:B------:R-:W-:Y:S05]  /*28b50*/  @P2 BRA `(.L_x_2621) ;  /* 0x00000000001c2947 */ /* 0x000fea0003800000 */
[----:B0-----:R-:W-:-:S04]  /*28b60*/  IADD3 R2, P2, R10, R3, RZ ;  /* 0x000000030a027210 */ /* 0x001fc80007f5e0ff */
[----:B--2---:R-:W-:-:S05]  /*28b70*/  IADD3.X R3, RZ, R4, RZ, P2, !PT ;  /* 0x00000004ff037210 */ /* 0x004fca00017fe4ff */
[----:B------:R-:W-:Y:S01]  /*28b80*/  @!PT LDS RZ, [RZ] ;  /* 0x00000000fffff984 */ /* 0x000fe20000000800 */
[----:B------:R-:W-:Y:S01]  /*28b90*/  @!PT LDS RZ, [RZ] ;  /* 0x00000000fffff984 */ /* 0x000fe20000000800 */
[----:B------:R-:W-:Y:S01]  /*28ba0*/  @!PT LDS RZ, [RZ] ;  /* 0x00000000fffff984 */ /* 0x000fe20000000800 */
[----:B------:R1:W-:Y:S04]  /*28bb0*/  LDGSTS.E.BYPASS.LTC128B.128 [R9+0x23c00], desc[UR46][R2.64], !P0 ;  /* 0x23c0000002097fae */ /* 0x0003e8000c101d6e */
[----:B------:R1:W-:Y:S02]  /*28bc0*/  LDGSTS.E.BYPASS.LTC128B.128 [R9+0x27c00], desc[UR46][R2.64+0x80], !P1 ;  /* 0x27c0008002097fae */ /* 0x0003e4000c901d6e */
.L_x_2621:
[----:B------:R-:W-:Y:S05]  /*28bd0*/  BSYNC B0 ;  /* 0x0000000000007941 */ /* 0x000fea0003800000 */
.L_x_2620:
[----:B-1----:R1:W5:Y:S01]  /*28be0*/  LDL R9, [R1+0x4] ;  /* 0x0000040001097983 */ /* 0x0023620000100800 */
[----:B------:R-:W-:Y:S01]  /*28bf0*/  PLOP3.LUT P0, PT, PT, PT, PT, 0x80, 0x0 ;  /* 0x000000000000781c */ /* 0x000fe20003f0f070 */
[----:B------:R-:W-:-:S12]  /*28c00*/  NOP ;  /* 0x0000000000007918 */ /* 0x000fd80000000000 */
.L_x_2622:
[----:B0-----:R-:W3:Y:S01]  /*28c10*/  LDL R2, [R1+0x4] ;  /* 0x0000040001027983 */ /* 0x001ee20000100800 */
[----:B------:R-:W-:Y:S02]  /*28c20*/  PLOP3.LUT P1, PT, P1, P0, PT, 0xa2, 0x0 ;  /* 0x000000000000781c */ /* 0x000fe40000f21472 */
[----:B---3--:R-:W-:-:S08]  /*28c30*/  @P0 R2UR P1, UR4, R2 ;  /* 0x00000000020402ca */ /* 0x008fd00000020000 */
[----:B------:R-:W-:-:S05]  /*28c40*/  @P0 PLOP3.LUT P0, PT, P1, PT, PT, 0x80, 0x0 ;  /* 0x000000000000081c */ /* 0x000fca0000f0f070 */
[----:B------:R-:W-:Y:S01]  /*28c50*/  @!P1 SYNCS.ARRIVE.TRANS64.RED.A0T1 RZ, [UR4+0x38800], RZ ;  /* 0x038800ffffff99a7 */ /* 0x000fe20008200404 */
[----:B------:R-:W-:Y:S07]  /*28c60*/  @!P1 ARRIVES.LDGSTSBAR.64.TRANSCNT [UR4+0x38800] ;  /* 0x03880000ff0099b0 */ /* 0x000fee0008000a84 */
[----:B------:R-:W-:Y:S05]  /*28c70*/  @P0 BRA.U.ANY `(.L_x_2622) ;  /* 0xfffffffd00e40947 */ /* 0x000fea000393ffff */
[----:B------:R-:W3:Y:S02]  /*28c80*/  LDL.LU R3, [R1+0x70] ;  /* 0x0000700001037983 */ /* 0x000ee40000300800 */
        /* <DEDUP_REMOVED lines=10> */
[----:B0--3--:R-:W-:Y:S05]  /*28d30*/  @!P0 BRA `(.L_x_2624) ;  /* 0x0000008000488947 */ /* 0x009fea0003800000 */
.L_x_2852:
[----:B------:R-:W-:Y:S05]  /*28d40*/  BSYNC B0 ;  /* 0x0000000000007941 */ /* 0x000fea0003800000 */
.L_x_2623:
[----:B0-----:R-:W3:Y:S02]  /*28d50*/  LDL R2, [R1+0x54] ;  /* 0x0000540001027983 */ /* 0x001ee40000100800 */
[----:B---3--:R-:W-:-:S13]  /*28d60*/  ISETP.GE.AND P0, PT, R2, 0x2, PT ;  /* 0x000000020200780c */ /* 0x008fda0003f06270 */
[----:B------:R-:W-:Y:S05]  /*28d70*/  @!P0 BRA `(.L_x_2625) ;  /* 0x0000001400ec8947 */ /* 0x000fea0003800000 */
[----:B------:R0:W5:Y:S01]  /*28d80*/  LDL.LU R0, [R1+0x14] ;  /* 0x0000140001007983 */ /* 0x0001620000300800 */
[----:B------:R-:W-:-:S03]  /*28d90*/  VIADD R2, R2, 0xfffffffe ;  /* 0xfffffffe02027836 */ /* 0x000fc60000000000 */
[----:B------:R0:W5:Y:S04]  /*28da0*/  LDL.LU R8, [R1+0x24] ;  /* 0x0000240001087983 */ /* 0x0001680000300800 */
.L_x_2647:
[----:B------:R-:W3:Y:S01]  /*28db0*/  LDL R3, [R1+0x34] ;  /* 0x0000340001037983 */ /* 0x000ee20000100800 */
[----:B--2--5:R-:W-:Y:S01]  /*28dc0*/  VIADD R4, R0, 0x1 ;  /* 0x0000000100047836 */ /* 0x024fe20000000000 */
        /* <DEDUP_REMOVED lines=18> */
[----:B------:R-:W5:Y:S01]  /*28ef0*/  LDL R7, [R1+0x30] ;  /* 0x0000300001077983 */ /* 0x000f620000100800 */
        /* <DEDUP_REMOVED lines=9> */
[C---:B-----5:R-:W-:Y:S02]  /*28f90*/  IMAD R6, R7.reuse, UR7, R6 ;  /* 0x0000000707067c24 */ /* 0x060fe4000f8e0206 */
[----:B------:R-:W-:-:S04]  /*28fa0*/  IMAD.WIDE.U32 R4, R7, UR6, R4 ;  /* 0x0000000607047c25 */ /* 0x000fc8000f8e0004 */
[----:B------:R-:W-:Y:S01]  /*28fb0*/  IMAD.IADD R5, R6, 0x1, R5 ;  /* 0x0000000106057824 */ /* 0x000fe200078e0205 */
[----:B------:R-:W-:-:S04]  /*28fc0*/  LEA R6, P0, R4, UR4, 0x2 ;  /* 0x0000000404067c11 */ /* 0x000fc8000f8010ff */
[----:B------:R-:W-:-:S05]  /*28fd0*/  LEA.HI.X R7, R4, UR5, R5, 0x2, P0 ;  /* 0x0000000504077c11 */ /* 0x000fca00080f1405 */
[----:B------:R-:W3:Y:S04]  /*28fe0*/  LDG.E R4, desc[UR46][R6.64] ;  /* 0x0000002e06047981 */ /* 0x000ee8000c1e1900 */
[----:B---3--:R3:W-:Y:S02]  /*28ff0*/  STL [R1], R4 ;  /* 0x0000000401007387 */ /* 0x0087e40000100800 */
.L_x_2628:
[----:B------:R-:W4:Y:S01]  /*29000*/  LDL R5, [R1+0x4] ;  /* 0x0000040001057983 */ /* 0x000f220000100800 */
[----:B---3--:R-:W3:Y:S01]  /*29010*/  S2R R4, SR_TID.X ;  /* 0x0000000000047919 */ /* 0x008ee20000002100 */
[----:B------:R-:W-:Y:S01]  /*29020*/  BSSY B1, `(.L_x_2629) ;  /* 0x0000007000017945 */ /* 0x000fe20003800000 */
[----:B---3--:R-:W-:-:S04]  /*29030*/  LOP3.LUT R4, R4, 0x7f, RZ, 0xc0, !PT ;  /* 0x0000007f04047812 */ /* 0x008fc800078ec0ff */
[----:B------:R-:W-:Y:S01]  /*29040*/  ISETP.NE.AND P1, PT, R4, RZ, PT ;  /* 0x000000ff0400720c */ /* 0x000fe20003f25270 */
[----:B----4-:R-:W-:Y:S01]  /*29050*/  IMAD R6, R10, 0x8, R5 ;  /* 0x000000080a067824 */ /* 0x010fe200078e0205 */
[----:B------:R-:W-:-:S04]  /*29060*/  SHF.L.U32 R5, R9, 0x1f, RZ ;  /* 0x0000001f09057819 */ /* 0x000fc800000006ff */
[----:B------:R-:W3:Y:S02]  /*29070*/  SYNCS.PHASECHK.TRANS64.TRYWAIT P0, [R6+URZ+0x38880], R5 ;  /* 0x03888005060075a7 */ /* 0x000ee4000800017f */
[----:B---3--:R-:W-:Y:S05]  /*29080*/  @!P0 BRA `(.L_x_2630) ;  /* 0x0000007c008c8947 */ /* 0x008fea0003800000 */
.L_x_2853:
[----:B------:R-:W-:Y:S05]  /*29090*/  BSYNC B1 ;  /* 0x0000000000017941 */ /* 0x000fea0003800000 */
.L_x_2629:
        /* <DEDUP_REMOVED lines=9> */
.L_x_2632:
[----:B------:R-:W-:Y:S05]  /*29130*/  BSYNC B1 ;  /* 0x0000000000017941 */ /* 0x000fea0003800000 */
.L_x_2631:
[----:B--2---:R-:W2:Y:S04]  /*29140*/  LDL R9, [R1+0x4] ;  /* 0x0000040001097983 */ /* 0x004ea80000100800 */
[----:B------:R-:W2:Y:S04]  /*29150*/  LDL R4, [R1+0x14] ;  /* 0x0000140001047983 */ /* 0x000ea80000100800 */
        /* <DEDUP_REMOVED lines=8> */
[----:B--2---:R-:W-:Y:S01]  /*291e0*/  LEA R4, R4, R9, 0xf ;  /* 0x0000000904047211 */ /* 0x004fe200078e78ff */
[----:B----4-:R-:W-:-:S02]  /*291f0*/  IMAD R7, R3, 0x80, R7 ;  /* 0x0000008003077824 */ /* 0x010fc400078e0207 */
[----:B------:R-:W-:Y:S02]  /*29200*/  VIADD R3, R6, 0x38870 ;  /* 0x0003887006037836 */ /* 0x000fe40000000000 */
[----:B------:R-:W-:-:S08]  /*29210*/  VIADD R9, R4, 0x10400 ;  /* 0x0001040004097836 */ /* 0x000fd00000000000 */
.L_x_2633:
        /* <DEDUP_REMOVED lines=17> */
.L_x_2634:
        /* <DEDUP_REMOVED lines=11> */
[----:B------:R-:W2:Y:S01]  /*293e0*/  SYNCS.PHASECHK.TRANS64.TRYWAIT P0, [R6+URZ+0x38840], R5 ;  /* 0x03884005060075a7 */ /* 0x000ea2000800017f */
[----:B------:R-:W-:Y:S04]  /*293f0*/  BSSY B1, `(.L_x_2635) ;  /* 0x0000002000017945 */ /* 0x000fe80003800000 */
[----:B--2---:R-:W-:Y:S05]  /*29400*/  @!P0 BRA `(.L_x_2636) ;  /* 0x0000007800c08947 */ /* 0x004fea0003800000 */
.L_x_2854:
[----:B------:R-:W-:Y:S05]  /*29410*/  BSYNC B1 ;  /* 0x0000000000017941 */ /* 0x000fea0003800000 */
.L_x_2635:
        /* <DEDUP_REMOVED lines=11> */
.L_x_2638:
[----:B------:R-:W-:Y:S05]  /*294d0*/  BSYNC B1 ;  /* 0x0000000000017941 */ /* 0x000fea0003800000 */
.L_x_2637:
[----:B------:R-:W-:Y:S01]  /*294e0*/  R2UR UR10, R13 ;  /* 0x000000000d0a72ca */ /* 0x000fe200000e0000 */
[----:B------:R-:W-:Y:S01]  /*294f0*/  UIADD3 UR4, UP0, UR42, 0x370, URZ ;  /* 0x000003702a047890 */ /* 0x000fe2000ff1e03f */
[----:B------:R-:W-:Y:S01]  /*29500*/  R2UR UR6, R10 ;  /* 0x000000000a0672ca */ /* 0x000fe200000e0000 */
[----:B--23--:R-:W-:Y:S01]  /*29510*/  VIADD R6, R6, 0x38830 ;  /* 0x0003883006067836 */ /* 0x00cfe20000000000 */
[----:B------:R-:W-:Y:S01]  /*29520*/  R2UR UR7, R11 ;  /* 0x000000000b0772ca */ /* 0x000fe200000e0000 */
[----:B------:R-:W-:Y:S01]  /*29530*/  VIADD R3, R4, 0x28400 ;  /* 0x0002840004037836 */ /* 0x000fe20000000000 */
[----:B------:R-:W-:Y:S01]  /*29540*/  PLOP3.LUT P0, PT, PT, PT, PT, 0x80, 0x0 ;  /* 0x000000000000781c */ /* 0x000fe20003f0f070 */
[----:B------:R-:W-:-:S12]  /*29550*/  UIADD3.X UR5, URZ, UR43, URZ, UP0, !UPT ;  /* 0x0000002b3f057290 */ /* 0x000fd800087fe43f */
.L_x_2639:
        /* <DEDUP_REMOVED lines=16> */
.L_x_2640:
        /* <DEDUP_REMOVED lines=10> */
[----:B---3--:R-:W-:Y:S05]  /*29700*/  @P0 BRA.U.ANY `(.L_x_2640) ;  /* 0xfffffffd00d40947 */ /* 0x008fea000393ffff */
.L_x_2627:
[----:B------:R-:W-:Y:S05]  /*29710*/  BSYNC B0 ;  /* 0x0000000000007941 */ /* 0x000fea0003800000 */
.L_x_2626:
[----:B------:R-:W-:-:S06]  /*29720*/  UISETP.NE.AND UP0, UPT, UR36, 0x3, UPT ;  /* 0x000000032400788c */ /* 0x000fcc000bf05270 */
[----:B------:R-:W-:-:S13]  /*29730*/  PLOP3.LUT P0, PT, PT, PT, UP0, 0x80, 0x0 ;  /* 0x000000000000781c */ /* 0x000fda0003f0f008 */
[----:B------:R-:W-:Y:S05]  /*29740*/  @!P0 BRA `(.L_x_2641) ;  /* 0x0000000000048947 */ /* 0x000fea0003800000 */
[----:B------:R-:W-:Y:S01]  /*29750*/  BPT.TRAP 0x1 ;  /* 0x000000040000795c */ /* 0x000fe20000300000 */
.L_x_2641:
[----:B------:R-:W3:Y:S01]  /*29760*/  LDL R5, [R1+0x4] ;  /* 0x0000040001057983 */ /* 0x000ee20000100800 */
[----:B------:R-:W-:Y:S01]  /*29770*/  MOV R3, UR38 ;  /* 0x0000002600037c02 */ /* 0x000fe20008000f00 */
[----:B------:R-:W-:Y:S01]  /*29780*/  BSSY B0, `(.L_x_2642) ;  /* 0x0000007000007945 */ /* 0x000fe20003800000 */
[----:B------:R-:W-:Y:S02]  /*29790*/  LOP3.LUT R4, R8, 0x1, RZ, 0x3c, !PT ;  /* 0x0000000108047812 */ /* 0x000fe400078e3cff */
[----:B------:R-:W-:Y:S02]  /*297a0*/  ISETP.NE.AND P1, PT, R3, 0x3, PT ;  /* 0x000000030300780c */ /* 0x000fe40003f25270 */
[----:B------:R-:W-:Y:S01]  /*297b0*/  SHF.L.U32 R4, R4, 0x1f, RZ ;  /* 0x0000001f04047819 */ /* 0x000fe200000006ff */
[----:B---3--:R-:W-:-:S04]  /*297c0*/  IMAD R3, R0, 0x8, R5 ;  /* 0x0000000800037824 */ /* 0x008fc800078e0205 */
[----:B------:R-:W3:Y:S02]  /*297d0*/  SYNCS.PHASECHK.TRANS64.TRYWAIT P0, [R3+URZ+0x38870], R4 ;  /* 0x03887004030075a7 */ /* 0x000ee4000800017f */
[----:B---3--:R-:W-:Y:S05]  /*297e0*/  @!P0 BRA `(.L_x_2643) ;  /* 0x0000007400dc8947 */ /* 0x008fea0003800000 */
.L_x_2855:
[----:B------:R-:W-:Y:S05]  /*297f0*/  BSYNC B0 ;  /* 0x0000000000007941 */ /* 0x000fea0003800000 */
.L_x_2642:
[----:B------:R-:W-:Y:S05]  /*29800*/  @!P1 BRA `(.L_x_2644) ;  /* 0x0000000000049947 */ /* 0x000fea0003800000 */
[----:B------:R-:W-:Y:S01]  /*29810*/  BPT.TRAP 0x1 ;  /* 0x000000040000795c */ /* 0x000fe20000300000 */
.L_x_2644:
[----:B---3--:R-:W-:Y:S01]  /*29820*/  SHF.L.U32 R4, R8, 0x1f, RZ ;  /* 0x0000001f08047819 */ /* 0x008fe200000006ff */
[----:B------:R-:W-:-:S03]  /*29830*/  IMAD.SHL.U32 R0, R0, 0x8000, RZ ;  /* 0x0000800000007824 */ /* 0x000fc600078e00ff */
[----:B------:R-:W3:Y:S02]  /*29840*/  SYNCS.PHASECHK.TRANS64.TRYWAIT P0, [R3+URZ+0x38860], R4 ;  /* 0x03886004030075a7 */ /* 0x000ee4000800017f */
[----:B---3--:R-:W-:Y:S05]  /*29850*/  @!P0 BRA `(.L_x_2645) ;  /* 0x0000007400d48947 */ /* 0x008fea0003800000 */
.L_x_2856:
[----:B------:R-:W4:Y:S04]  /*29860*/  LDL R5, [R1+0x4c] ;  /* 0x00004c0001057983 */ /* 0x000f280000100800 */
[----:B------:R-:W2:Y:S04]  /*29870*/  LDL R14, [R1+0xc] ;  /* 0x00000c00010e7983 */ /* 0x000ea80000100800 */
[----:B------:R-:W-:Y:S04]  /*29880*/  STL [R1+0x84], R16 ;  /* 0x0000841001007387 */ /* 0x000fe80000100800 */
[----:B------:R3:W-:Y:S04]  /*29890*/  STL [R1+0x80], R3 ;  /* 0x0000800301007387 */ /* 0x0007e80000100800 */
[----:B---3--:R-:W3:Y:S04]  /*298a0*/  LDL R3, [R1+0x10] ;  /* 0x0000100001037983 */ /* 0x008ee80000100800 */
[----:B------:R0:W-:Y:S01]  /*298b0*/  STL [R1+0x7c], R2 ;  /* 0x00007c0201007387 */ /* 0x0001e20000100800 */
[----:B------:R-:W-:Y:S05]  /*298c0*/  WARPSYNC.ALL ;  /* 0x0000000000007948 */ /* 0x000fea0003800000 */
[----:B------:R-:W3:Y:S04]  /*298d0*/  LDL R16, [R1+0x2c] ;  /* 0x00002c0001107983 */ /* 0x000ee80000100800 */
[----:B0-----:R-:W4:Y:S01]  /*298e0*/  LDL R2, [R1+0x4] ;  /* 0x0000040001027983 */ /* 0x001f220000100800 */
[----:B--2---:R-:W-:-:S05]  /*298f0*/  LOP3.LUT R4, R0, R14, RZ, 0xfc, !PT ;  /* 0x0000000e00047212 */ /* 0x004fca00078efcff */
[C---:B----4-:R-:W-:Y:S01]  /*29900*/  IMAD.IADD R4, R2.reuse, 0x1, R4 ;  /* 0x0000000102047824 */ /* 0x050fe200078e0204 */
[----:B------:R-:W-:-:S04]  /*29910*/  IADD3 R17, R2, R5, R0 ;  /* 0x0000000502117210 */ /* 0x000fc80007ffe000 */
[----:B------:R-:W0:Y:S04]  /*29920*/  LDSM.16.MT88.4 R8, [R4+0x10400] ;  /* 0x010400000408783b */ /* 0x000e280000004200 */
[----:B------:R-:W2:Y:S01]  /*29930*/  LDSM.16.MT88.4 R4, [R17+0x10400] ;  /* 0x010400001104783b */ /* 0x000ea20000004200 */
[C-C-:B0-----:R-:W-:Y:S02]  /*29940*/  PRMT R12, R8.reuse, 0x6420, R9.reuse ;  /* 0x00006420080c7816 */ /* 0x141fe40000000009 */
[----:B------:R-:W-:Y:S01]  /*29950*/  PRMT R13, R8, 0x7531, R9 ;  /* 0x00007531080d7816 */ /* 0x000fe20000000009 */
[----:B------:R-:W-:Y:S01]  /*29960*/  IMAD.MOV.U32 R9, RZ, RZ, R14 ;  /* 0x000000ffff097224 */ /* 0x000fe200078e000e */
[C-C-:B------:R-:W-:Y:S02]  /*29970*/  PRMT R14, R10.reuse, 0x6420, R11.reuse ;  /* 0x000064200a0e7816 */ /* 0x140fe4000000000b */
[----:B------:R-:W-:-:S02]  /*29980*/  PRMT R15, R10, 0x7531, R11 ;  /* 0x000075310a0f7816 */ /* 0x000fc4000000000b */
[----:B------:R-:W4:Y:S01]  /*29990*/  LDL R11, [R1+0x8] ;  /* 0x00000800010b7983 */ /* 0x000f220000100800 */
[----:B---3--:R-:W-:Y:S02]  /*299a0*/  LOP3.LUT R8, R0, R3, RZ, 0xfc, !PT ;  /* 0x0000000300087212 */ /* 0x008fe400078efcff */
[----:B--2---:R-:W-:-:S03]  /*299b0*/  PRMT R10, R6, 0x6420, R7 ;  /* 0x00006420060a7816 */ /* 0x004fc60000000007 */
        /* <DEDUP_REMOVED lines=8> */
[----:B------:R-:W-:-:S03]  /*29a40*/  PRMT R11, R6, 0x7531, R7 ;  /* 0x00007531060b7816 */ /* 0x000fc60000000007 */
        /* <DEDUP_REMOVED lines=16> */
[----:B--2---:R-:W-:-:S02]  /*29b50*/  VIADD R12, R0, 0x6000 ;  /* 0x00006000000c7836 */ /* 0x004fc40000000000 */
[----:B------:R-:W-:Y:S02]  /*29b60*/  IMAD.MOV.U32 R14, RZ, RZ, R10 ;  /* 0x000000ffff0e7224 */ /* 0x000fe400078e000a */
[----:B------:R-:W-:Y:S01]  /*29b70*/  IMAD.MOV.U32 R15, RZ, RZ, R11 ;  /* 0x000000ffff0f7224 */ /* 0x000fe200078e000b */
[C-C-:B0-----:R-:W-:Y:S02]  /*29b80*/  PRMT R8, R4.reuse, 0x6420, R5.reuse ;  /* 0x0000642004087816 */ /* 0x141fe40000000005 */
[----:B------:R-:W-:Y:S02]  /*29b90*/  PRMT R9, R4, 0x7531, R5 ;  /* 0x0000753104097816 */ /* 0x000fe40000000005 */
[----:B------:R-:W-:Y:S02]  /*29ba0*/  LOP3.LUT R4, R12, R3, RZ, 0xfc, !PT ;  /* 0x000000030c047212 */ /* 0x000fe400078efcff */
[C-C-:B------:R-:W-:Y:S02]  /*29bb0*/  PRMT R10, R6.reuse, 0x6420, R7.reuse ;  /* 0x00006420060a7816 */ /* 0x140fe40000000007 */
[----:B------:R-:W-:-:S02]  /*29bc0*/  PRMT R11, R6, 0x7531, R7 ;  /* 0x00007531060b7816 */ /* 0x000fc40000000007 */
[----:B------:R-:W-:-:S05]  /*29bd0*/  IADD3 R4, R14, R4, RZ ;  /* 0x000000040e047210 */ /* 0x000fca0007ffe0ff */
[----:B------:R0:W-:Y:S04]  /*29be0*/  STSM.16.M88.4 [R4], R8 ;  /* 0x0000000804007844 */ /* 0x0001e80000000200 */
[----:B0-----:R-:W2:Y:S01]  /*29bf0*/  LDL R9, [R1+0x44] ;  /* 0x0000440001097983 */ /* 0x001ea20000100800 */
[----:B------:R-:W-:Y:S02]  /*29c00*/  IMAD.MOV.U32 R11, RZ, RZ, R15 ;  /* 0x000000ffff0b7224 */ /* 0x000fe400078e000f */
[----:B------:R-:W-:-:S05]  /*29c10*/  VIADD R4, R0, 0x1000 ;  /* 0x0000100000047836 */ /* 0x000fca0000000000 */
        /* <DEDUP_REMOVED lines=21> */
[----:B0-----:R-:W-:-:S05]  /*29d70*/  IMAD.MOV.U32 R11, RZ, RZ, R15 ;  /* 0x000000ffff0b7224 */ /* 0x001fca00078e000f */
        /* <DEDUP_REMOVED lines=38> */
[----:B------:R-:W-:Y:S01]  /*29fe0*/  IADD3 R20, R13, R16, R20 ;  /* 0x000000100d147210 */ /* 0x000fe20007ffe014 */
[----:B------:R-:W-:-:S04]  /*29ff0*/  VIADD R15, R0, 0x6000 ;  /* 0x00006000000f7836 */ /* 0x000fc80000000000 */
        /* <DEDUP_REMOVED lines=15> */
[----:B------:R-:W-:Y:S01]  /*2a0f0*/  PRMT R9, R4, 0x7531, R5 ;  /* 0x0000753104097816 */ /* 0x000fe20000000005 */
[----:B------:R-:W-:Y:S01]  /*2a100*/  VIADD R4, R0, 0x3000 ;  /* 0x0000300000047836 */ /* 0x000fe20000000000 */
[----:B------:R-:W-:-:S04]  /*2a110*/  PRMT R10, R6, 0x6420, R7 ;  /* 0x00006420060a7816 */ /* 0x000fc80000000007 */
[----:B------:R-:W-:Y:S02]  /*2a120*/  LOP3.LUT R4, R4, R15, RZ, 0xfc, !PT ;  /* 0x0000000f04047212 */ /* 0x000fe400078efcff */
[----:B------:R-:W-:-:S03]  /*2a130*/  PRMT R11, R6, 0x7531, R7 ;  /* 0x00007531060b7816 */ /* 0x000fc60000000007 */
[----:B------:R-:W-:Y:S02]  /*2a140*/  IMAD.IADD R4, R2, 0x1, R4 ;  /* 0x0000000102047824 */ /* 0x000fe400078e0204 */
[----:B------:R-:W-:Y:S04]  /*2a150*/  STSM.16.M88.4 [R20+0x4000], R8 ;  /* 0x0040000814007844 */ /* 0x000fe80000000200 */
[----:B------:R-:W0:Y:S04]  /*2a160*/  LDSM.16.MT88.4 R8, [R4+0x10400] ;  /* 0x010400000408783b */ /* 0x000e280000004200 */
[----:B------:R-:W2:Y:S01]  /*2a170*/  LDSM.16.MT88.4 R4, [R17+0x13400] ;  /* 0x013400001104783b */ /* 0x000ea20000004200 */
[----:B0-----:R-:W-:-:S02]  /*2a180*/  PRMT R12, R8, 0x6420, R9 ;  /* 0x00006420080c7816 */ /* 0x001fc40000000009 */
[----:B------:R-:W-:Y:S01]  /*2a190*/  PRMT R13, R8, 0x7531, R9 ;  /* 0x00007531080d7816 */ /* 0x000fe20000000009 */
[----:B------:R-:W-:Y:S01]  /*2a1a0*/  IMAD.MOV.U32 R8, RZ, RZ, R14 ;  /* 0x000000ffff087224 */ /* 0x000fe200078e000e */
[----:B------:R-:W-:Y:S02]  /*2a1b0*/  MOV R9, R15 ;  /* 0x0000000f00097202 */ /* 0x000fe40000000f00 */
        /* <DEDUP_REMOVED lines=14> */
[----:B------:R-:W-:Y:S02]  /*2a2a0*/  IMAD.MOV.U32 R13, RZ, RZ, R11 ;  /* 0x000000ffff0d7224 */ /* 0x000fe400078e000b */
[----:B------:R-:W-:Y:S01]  /*2a2b0*/  IMAD.MOV.U32 R14, RZ, RZ, R8 ;  /* 0x000000ffff0e7224 */ /* 0x000fe200078e0008 */
        /* <DEDUP_REMOVED lines=26> */
.L_x_2646:
        /* <DEDUP_REMOVED lines=13> */
.L_x_2625:
[----:B------:R-:W0:Y:S01]  /*2a530*/  S2R R3, SR_TID.X ;  /* 0x0000000000037919 */ /* 0x000e220000002100 */
[----:B------:R-:W-:Y:S01]  /*2a540*/  BSSY B0, `(.L_x_2648) ;  /* 0x0000010000007945 */ /* 0x000fe20003800000 */
[----:B0-----:R-:W-:-:S04]  /*2a550*/  LOP3.LUT R3, R3, 0x7f, RZ, 0xc0, !PT ;  /* 0x0000007f03037812 */ /* 0x001fc800078ec0ff */
[----:B------:R-:W-:-:S13]  /*2a560*/  ISETP.NE.AND P0, PT, R3, RZ, PT ;  /* 0x000000ff0300720c */ /* 0x000fda0003f05270 */
[----:B------:R-:W-:Y:S05]  /*2a570*/  @P0 BRA `(.L_x_2649) ;  /* 0x0000000000300947 */ /* 0x000fea0003800000 */
[----:B------:R-:W0:Y:S01]  /*2a580*/  S2R R2, SR_LANEID ;  /* 0x0000000000027919 */ /* 0x000e220000000000 */
[----:B------:R-:W-:Y:S01]  /*2a590*/  VOTEU.ANY UR4, UPT, PT ;  /* 0x0000000000047886 */ /* 0x000fe200038e0100 */
[----:B--2---:R-:W2:Y:S01]  /*2a5a0*/  LDC.64 R4, c[0x0][0xc60] ;  /* 0x00031800ff047b82 */ /* 0x004ea20000000a00 */
[----:B-----5:R-:W0:Y:S02]  /*2a5b0*/  FLO.U32 R0, UR4 ;  /* 0x0000000400007d00 */ /* 0x020e2400080e0000 */
[----:B0-----:R-:W-:-:S06]  /*2a5c0*/  ISETP.EQ.U32.AND P1, PT, R0, R2, PT ;  /* 0x000000020000720c */ /* 0x001fcc0003f22070 */
[----:B------:R-:W2:Y:S07]  /*2a5d0*/  POPC R2, UR4 ;  /* 0x0000000400027d09 */ /* 0x000eae0008000000 */
[----:B--2---:R-:W2:Y:S04]  /*2a5e0*/  @P1 ATOMG.E.ADD.STRONG.GPU PT, R2, desc[UR46][R4.64], R2 ;  /* 0x00000002040219a8 */ /* 0x004ea800081ee1ee */
[----:B--2---:R0:W2:Y:S02]  /*2a5f0*/  SHFL.IDX PT, R2, R2, R0, 0x1f ;  /* 0x00001f0002027589 */ /* 0x0040a400000e0000 */
[----:B0-----:R-:W0:Y:S02]  /*2a600*/  S2R R0, SR_LTMASK ;  /* 0x0000000000007919 */ /* 0x001e240000003900 */
[----:B0-----:R-:W-:-:S06]  /*2a610*/  LOP3.LUT R0, R0, UR4, RZ, 0xc0, !PT ;  /* 0x0000000400007c12 */ /* 0x001fcc000f8ec0ff */
[----:B------:R-:W2:Y:S02]  /*2a620*/  POPC R0, R0 ;  /* 0x0000000000007309 */ /* 0x000ea40000000000 */
[----:B--2---:R-:W-:-:S07]  /*2a630*/  IADD3 R16, R2, UR37, R0 ;  /* 0x0000002502107c10 */ /* 0x004fce000fffe000 */
.L_x_2649:
[----:B------:R-:W-:Y:S05]  /*2a640*/  BSYNC B0 ;  /* 0x0000000000007941 */ /* 0x000fea0003800000 */
.L_x_2648:
[----:B------:R-:W-:-:S06]  /*2a650*/  UISETP.NE.AND UP0, UPT, UR36, 0x3, UPT ;  /* 0x000000032400788c */ /* 0x000fcc000bf05270 */
[----:B------:R-:W-:-:S13]  /*2a660*/  PLOP3.LUT P1, PT, PT, PT, UP0, 0x80, 0x0 ;  /* 0x000000000000781c */ /* 0x000fda0003f2f008 */
[----:B------:R-:W-:Y:S05]  /*2a670*/  @!P1 BRA `(.L_x_2650) ;  /* 0x0000000000049947 */ /* 0x000fea0003800000 */
[----:B------:R-:W-:Y:S01]  /*2a680*/  BPT.TRAP 0x1 ;  /* 0x000000040000795c */ /* 0x000fe20000300000 */
.L_x_2650:
[----:B------:R-:W3:Y:S04]  /*2a690*/  LDL R2, [R1+0x24] ;  /* 0x0000240001027983 */ /* 0x000ee80000100800 */
[----:B--2---:R-:W2:Y:S04]  /*2a6a0*/  LDL R4, [R1+0x4] ;  /* 0x0000040001047983 */ /* 0x004ea80000100800 */
[----:B------:R-:W2:Y:S01]  /*2a6b0*/  LDL R3, [R1+0x14] ;  /* 0x0000140001037983 */ /* 0x000ea20000100800 */
[----:B-----5:R-:W-:Y:S01]  /*2a6c0*/  IMAD.U32 R0, RZ, RZ, UR38 ;  /* 0x00000026ff007e24 */ /* 0x020fe2000f8e00ff */
[----:B------:R-:W-:Y:S04]  /*2a6d0*/  BSSY B0, `(.L_x_2651) ;  /* 0x0000007000007945 */ /* 0x000fe80003800000 */
[----:B------:R-:W-:-:S02]  /*2a6e0*/  ISETP.NE.AND P2, PT, R0, 0x3, PT ;  /* 0x000000030000780c */ /* 0x000fc40003f45270 */
[----:B---3--:R-:W-:-:S04]  /*2a6f0*/  LOP3.LUT R2, R2, 0x1, RZ, 0x3c, !PT ;  /* 0x0000000102027812 */ /* 0x008fc800078e3cff */
[----:B------:R-:W-:Y:S01]  /*2a700*/  SHF.L.U32 R2, R2, 0x1f, RZ ;  /* 0x0000001f02027819 */ /* 0x000fe200000006ff */
[----:B--2---:R-:W-:-:S04]  /*2a710*/  IMAD R0, R3, 0x8, R4 ;  /* 0x0000000803007824 */ /* 0x004fc800078e0204 */
[----:B------:R-:W0:Y:S02]  /*2a720*/  SYNCS.PHASECHK.TRANS64.TRYWAIT P1, [R0+URZ+0x38870], R2 ;  /* 0x03887002000075a7 */ /* 0x000e24000802017f */
[----:B0-----:R-:W-:Y:S05]  /*2a730*/  @!P1 BRA `(.L_x_2652) ;  /* 0x0000006800309947 */ /* 0x001fea0003800000 */
.L_x_2857:
[----:B------:R-:W-:Y:S05]  /*2a740*/  BSYNC B0 ;  /* 0x0000000000007941 */ /* 0x000fea0003800000 */
.L_x_2651:
[----:B------:R-:W-:Y:S05]  /*2a750*/  @!P2 BRA `(.L_x_2653) ;  /* 0x000000000004a947 */ /* 0x000fea0003800000 */
[----:B------:R-:W-:Y:S01]  /*2a760*/  BPT.TRAP 0x1 ;  /* 0x000000040000795c */ /* 0x000fe20000300000 */
.L_x_2653:
[----:B0-----:R-:W2:Y:S02]  /*2a770*/  LDL R2, [R1+0x24] ;  /* 0x0000240001027983 */ /* 0x001ea40000100800 */
[----:B--2---:R-:W-:-:S04]  /*2a780*/  SHF.L.U32 R2, R2, 0x1f, RZ ;  /* 0x0000001f02027819 */ /* 0x004fc800000006ff */
[----:B------:R-:W0:Y:S02]  /*2a790*/  SYNCS.PHASECHK.TRANS64.TRYWAIT P1, [R0+URZ+0x38860], R2 ;  /* 0x03886002000075a7 */ /* 0x000e24000802017f */
[----:B0-----:R-:W-:Y:S05]  /*2a7a0*/  @!P1 BRA `(.L_x_2654) ;  /* 0x0000006800289947 */ /* 0x001fea0003800000 */
.L_x_2858:
[----:B------:R-:W2:Y:S04]  /*2a7b0*/  LDL R5, [R1+0x14] ;  /* 0x0000140001057983 */ /* 0x000ea80000100800 */
[----:B------:R-:W3:Y:S04]  /*2a7c0*/  LDL R14, [R1+0xc] ;  /* 0x00000c00010e7983 */ /* 0x000ee80000100800 */
[----:B------:R-:W4:Y:S04]  /*2a7d0*/  LDL R3, [R1+0x4] ;  /* 0x0000040001037983 */ /* 0x000f280000100800 */
[----:B------:R-:W4:Y:S04]  /*2a7e0*/  LDL R4, [R1+0x4c] ;  /* 0x00004c0001047983 */ /* 0x000f280000100800 */
[----:B------:R0:W-:Y:S04]  /*2a7f0*/  STL [R1+0x84], R19 ;  /* 0x0000841301007387 */ /* 0x0001e80000100800 */
[----:B0-----:R-:W4:Y:S04]  /*2a800*/  LDL R19, [R1+0x10] ;  /* 0x0000100001137983 */ /* 0x001f280000100800 */
[----:B------:R-:W-:Y:S04]  /*2a810*/  STL [R1+0x80], R16 ;  /* 0x0000801001007387 */ /* 0x000fe80000100800 */
[----:B------:R0:W-:Y:S04]  /*2a820*/  STL [R1+0x7c], R0 ;  /* 0x00007c0001007387 */ /* 0x0001e80000100800 */
[----:B0-----:R-:W4:Y:S04]  /*2a830*/  LDL.LU R0, [R1+0x8] ;  /* 0x0000080001007983 */ /* 0x001f280000300800 */
[----:B------:R-:W4:Y:S04]  /*2a840*/  LDL R17, [R1+0x44] ;  /* 0x0000440001117983 */ /* 0x000f280000100800 */
[----:B------:R-:W4:Y:S01]  /*2a850*/  LDL R16, [R1+0x2c] ;  /* 0x00002c0001107983 */ /* 0x000f220000100800 */
[----:B------:R-:W-:Y:S05]  /*2a860*/  WARPSYNC.ALL ;  /* 0x0000000000007948 */ /* 0x000fea0003800000 */
[----:B--2---:R-:W-:-:S04]  /*2a870*/  SHF.L.U32 R18, R5, 0xf, RZ ;  /* 0x0000000f05127819 */ /* 0x004fc800000006ff */
[----:B---3--:R-:W-:-:S05]  /*2a880*/  LOP3.LUT R2, R18, R14, RZ, 0xfc, !PT ;  /* 0x0000000e12027212 */ /* 0x008fca00078efcff */
[----:B----4-:R-:W-:-:S05]  /*2a890*/  IMAD.IADD R2, R3, 0x1, R2 ;  /* 0x0000000103027824 */ /* 0x010fca00078e0202 */
[----:B------:R0:W2:Y:S02]  /*2a8a0*/  LDSM.16.MT88.4 R8, [R2+0x10400] ;  /* 0x010400000208783b */ /* 0x0000a40000004200 */
[----:B0-----:R-:W-:-:S05]  /*2a8b0*/  IADD3 R2, R3, R4, R18 ;  /* 0x0000000403027210 */ /* 0x001fca0007ffe012 */
[----:B------:R-:W0:Y:S01]  /*2a8c0*/  LDSM.16.MT88.4 R4, [R2+0x10400] ;  /* 0x010400000204783b */ /* 0x000e220000004200 */
[----:B------:R-:W-:Y:S01]  /*2a8d0*/  VIADD R21, R18, 0x2000 ;  /* 0x0000200012157836 */ /* 0x000fe20000000000 */
[C-C-:B--2---:R-:W-:Y:S02]  /*2a8e0*/  PRMT R12, R8.reuse, 0x6420, R9.reuse ;  /* 0x00006420080c7816 */ /* 0x144fe40000000009 */
[----:B------:R-:W-:Y:S01]  /*2a8f0*/  PRMT R13, R8, 0x7531, R9 ;  /* 0x00007531080d7816 */ /* 0x000fe20000000009 */
[----:B------:R-:W-:Y:S01]  /*2a900*/  IMAD.MOV.U32 R9, RZ, RZ, R3 ;  /* 0x000000ffff097224 */ /* 0x000fe200078e0003 */
[----:B------:R-:W-:Y:S01]  /*2a910*/  LOP3.LUT R3, R18, R19, RZ, 0xfc, !PT ;  /* 0x0000001312037212 */ /* 0x000fe200078efcff */
[----:B------:R-:W-:Y:S01]  /*2a920*/  IMAD.MOV.U32 R8, RZ, RZ, R14 ;  /* 0x000000ffff087224 */ /* 0x000fe200078e000e */
[C-C-:B------:R-:W-:Y:S02]  /*2a930*/  PRMT R14, R10.reuse, 0x6420, R11.reuse ;  /* 0x000064200a0e7816 */ /* 0x140fe4000000000b */
[----:B------:R-:W-:Y:S01]  /*2a940*/  PRMT R15, R10, 0x7531, R11 ;  /* 0x000075310a0f7816 */ /* 0x000fe2000000000b */
[----:B------:R-:W-:-:S05]  /*2a950*/  IMAD.IADD R3, R0, 0x1, R3 ;  /* 0x0000000100037824 */ /* 0x000fca00078e0203 */
        /* <DEDUP_REMOVED lines=10> */
[----:B0-----:R-:W-:Y:S02]  /*2aa00*/  IMAD.MOV.U32 R10, RZ, RZ, R14 ;  /* 0x000000ffff0a7224 */ /* 0x001fe400078e000e */
[----:B------:R-:W-:Y:S02]  /*2aa10*/  VIADD R8, R18, 0x4000 ;  /* 0x0000400012087836 */ /* 0x000fe40000000000 */
        /* <DEDUP_REMOVED lines=14> */
[----:B------:R-:W-:Y:S02]  /*2ab00*/  IMAD.MOV.U32 R14, RZ, RZ, R10 ;  /* 0x000000ffff0e7224 */ /* 0x000fe400078e000a */
[----:B------:R-:W-:Y:S02]  /*2ab10*/  IMAD.MOV.U32 R15, RZ, RZ, R11 ;  /* 0x000000ffff0f7224 */ /* 0x000fe400078e000b */
[----:B------:R-:W-:Y:S01]  /*2ab20*/  IMAD.IADD R3, R0, 0x1, R3 ;  /* 0x0000000100037824 */ /* 0x000fe200078e0203 */
[C-C-:B0-----:R-:W-:Y:S02]  /*2ab30*/  PRMT R8, R4.reuse, 0x6420, R5.reuse ;  /* 0x0000642004087816 */ /* 0x141fe40000000005 */
[----:B------:R-:W-:-:S02]  /*2ab40*/  PRMT R9, R4, 0x7531, R5 ;  /* 0x0000753104097816 */ /* 0x000fc40000000005 */
[C-C-:B------:R-:W-:Y:S02]  /*2ab50*/  PRMT R10, R6.reuse, 0x6420, R7.reuse ;  /* 0x00006420060a7816 */ /* 0x140fe40000000007 */
[----:B------:R-:W-:-:S05]  /*2ab60*/  PRMT R11, R6, 0x7531, R7 ;  /* 0x00007531060b7816 */ /* 0x000fca0000000007 */
[----:B------:R0:W-:Y:S02]  /*2ab70*/  STSM.16.M88.4 [R3], R8 ;  /* 0x0000000803007844 */ /* 0x0001e40000000200 */
[----:B0-----:R-:W-:Y:S01]  /*2ab80*/  VIADD R3, R18, 0x1000 ;  /* 0x0000100012037836 */ /* 0x001fe20000000000 */
[----:B------:R-:W-:Y:S01]  /*2ab90*/  MOV R10, R14 ;  /* 0x0000000e000a7202 */ /* 0x000fe20000000f00 */
[----:B------:R-:W-:-:S03]  /*2aba0*/  IMAD.MOV.U32 R11, RZ, RZ, R15 ;  /* 0x000000ffff0b7224 */ /* 0x000fc600078e000f */
[----:B------:R-:W-:-:S05]  /*2abb0*/  LOP3.LUT R3, R3, R10, RZ, 0xfc, !PT ;  /* 0x0000000a03037212 */ /* 0x000fca00078efcff */
[----:B------:R-:W-:-:S05]  /*2abc0*/  IMAD.IADD R3, R11, 0x1, R3 ;  /* 0x000000010b037824 */ /* 0x000fca00078e0203 */
        /* <DEDUP_REMOVED lines=15> */
[----:B------:R-:W-:Y:S01]  /*2acc0*/  PRMT R11, R6, 0x7531, R7 ;  /* 0x00007531060b7816 */ /* 0x000fe20000000007 */
[----:B------:R-:W-:-:S04]  /*2acd0*/  VIADD R4, R18, 0x5000 ;  /* 0x0000500012047836 */ /* 0x000fc80000000000 */
        /* <DEDUP_REMOVED lines=63> */
[----:B------:R-:W-:-:S05]  /*2b0d0*/  LOP3.LUT R3, R3, R10, RZ, 0xfc, !PT ;  /* 0x0000000a03037212 */ /* 0x000fca00078efcff */
[----:B------:R-:W-:-:S05]  /*2b0e0*/  IMAD.IADD R3, R11, 0x1, R3 ;  /* 0x000000010b037824 */ /* 0x000fca00078e0203 */
[----:B------:R-:W0:Y:S02]  /*2b0f0*/  LDSM.16.MT88.4 R4, [R3+0x10400] ;  /* 0x010400000304783b */ /* 0x000e240000004200 */
[----:B0-----:R-:W-:Y:S01]  /*2b100*/  PRMT R12, R4, 0x6420, R5 ;  /* 0x00006420040c7816 */ /* 0x001fe20000000005 */
[----:B--2---:R-:W-:-:S05]  /*2b110*/  IMAD.IADD R3, R17, 0x1, R18 ;  /* 0x0000000111037824 */ /* 0x004fca00078e0212 */
[C---:B------:R-:W-:Y:S02]  /*2b120*/  IADD3 R17, R0.reuse, R3, R19 ;  /* 0x0000000300117210 */ /* 0x040fe40007ffe013 */
[----:B------:R0:W5:Y:S01]  /*2b130*/  LDL.LU R19, [R1+0x84] ;  /* 0x0000840001137983 */ /* 0x0001620000300800 */
[----:B------:R-:W-:-:S03]  /*2b140*/  IADD3 R3, R0, R16, R3 ;  /* 0x0000001000037210 */ /* 0x000fc60007ffe003 */
[----:B------:R0:W5:Y:S04]  /*2b150*/  LDL.LU R16, [R1+0x80] ;  /* 0x0000800001107983 */ /* 0x0001680000300800 */
[----:B------:R0:W5:Y:S01]  /*2b160*/  LDL.LU R0, [R1+0x7c] ;  /* 0x00007c0001007983 */ /* 0x0001620000300800 */
[----:B------:R-:W-:Y:S02]  /*2b170*/  PRMT R13, R4, 0x7531, R5 ;  /* 0x00007531040d7816 */ /* 0x000fe40000000005 */
        /* <DEDUP_REMOVED lines=34> */
.L_x_2655:
[----:B------:R-:W3:Y:S01]  /*2b3a0*/  LDL.LU R2, [R1+0x14] ;  /* 0x0000140001027983 */ /* 0x000ee20000300800 */
[----:B--2--5:R2:W-:Y:S03]  /*2b3b0*/  SYNCS.ARRIVE.TRANS64.A1T0 RZ, [R0+URZ+0x38850], RZ ;  /* 0x038850ff00ff79a7 */ /* 0x0245e6000810003f */
[----:B0-----:R-:W4:Y:S01]  /*2b3c0*/  LDL.LU R3, [R1+0x24] ;  /* 0x0000240001037983 */ /* 0x001f220000300800 */
[----:B--2---:R-:W-:-:S05]  /*2b3d0*/  @!P0 VIADD R0, R0, 0x38880 ;  /* 0x0003888000008836 */ /* 0x004fca0000000000 */
        /* <DEDUP_REMOVED lines=10> */
.L_x_2600:
        /* <DEDUP_REMOVED lines=9> */
[----:B------:R4:W0:Y:S04]  /*2b510*/  LDS.128 R16, [R0+0x388d0] ;  /* 0x0388d00000107984 */ /* 0x0008280000000c00 */
[----:B------:R4:W-:Y:S01]  /*2b520*/  STL [R1+0x4], R0 ;  /* 0x0000040001007387 */ /* 0x0009e20000100800 */
[----:B------:R-:W-:Y:S06]  /*2b530*/  BAR.ARV 0x4, 0x180 ;  /* 0x0106000000007b1d */ /* 0x000fec0000002000 */
[----:B------:R-:W-:Y:S05]  /*2b540*/  BRA `(.L_x_2657) ;  /* 0x0000000800e47947 */ /* 0x000fea0003800000 */
.L_x_2656:
        /* <DEDUP_REMOVED lines=36> */
.L_x_2868:
[----:B------:R-:W-:Y:S01]  /*2b790*/  ULDC UR4, c[0x0][0xc38] ;  /* 0x00030e0000047ab9 */ /* 0x000fe20000000800 */
[----:B------:R-:W-:Y:S02]  /*2b7a0*/  IMAD.MOV.U32 R7, RZ, RZ, R5 ;  /* 0x000000ffff077224 */ /* 0x000fe400078e0005 */
[----:B------:R-:W-:-:S04]  /*2b7b0*/  IMAD.U32 R3, RZ, RZ, UR4 ;  /* 0x00000004ff037e24 */ /* 0x000fc8000f8e00ff */
[----:B--2---:R-:W-:-:S04]  /*2b7c0*/  IMAD R6, R6, R3, RZ ;  /* 0x0000000306067224 */ /* 0x004fc800078e02ff */
[----:B------:R-:W-:-:S05]  /*2b7d0*/  IMAD.IADD R4, R4, 0x1, R6 ;  /* 0x0000000104047824 */ /* 0x000fca00078e0206 */
[----:B------:R-:W-:-:S13]  /*2b7e0*/  ISETP.GT.AND P6, PT, R4, R0, PT ;  /* 0x000000000400720c */ /* 0x000fda0003fc4270 */
[----:B------:R-:W-:Y:S05]  /*2b7f0*/  @P6 BRA `(.L_x_2659) ;  /* 0x0000000000a06947 */ /* 0x000fea0003800000 */
.L_x_2664:
[----:B------:R-:W2:Y:S01]  /*2b800*/  LDC R2, c[0x0][0xc3c] ;  /* 0x00030f00ff027b82 */ /* 0x000ea20000000800 */
[----:B------:R-:W-:-:S05]  /*2b810*/  VIADD R19, R19, 0x1f ;  /* 0x0000001f13137836 */ /* 0x000fca0000000000 */
[----:B--2---:R-:W-:-:S13]  /*2b820*/  ISETP.GE.AND P6, PT, R19, R2, PT ;  /* 0x000000021300720c */ /* 0x004fda0003fc6270 */
[----:B------:R-:W-:Y:S05]  /*2b830*/  @P6 BRA `(.L_x_2660) ;  /* 0x0000000400dc6947 */ /* 0x000fea0003800000 */
[----:B------:R-:W2:Y:S01]  /*2b840*/  S2R R3, SR_TID.X ;  /* 0x0000000000037919 */ /* 0x000ea20000002100 */
[----:B------:R-:W-:Y:S01]  /*2b850*/  BSSY B0, `(.L_x_2661) ;  /* 0x0000009000007945 */ /* 0x000fe20003800000 */
[----:B--2---:R-:W-:-:S04]  /*2b860*/  LOP3.LUT R3, R3, 0x1f, RZ, 0xc0, !PT ;  /* 0x0000001f03037812 */ /* 0x004fc800078ec0ff */
[----:B------:R-:W-:-:S04]  /*2b870*/  IADD3 R3, R19, R3, RZ ;  /* 0x0000000313037210 */ /* 0x000fc80007ffe0ff */
[----:B------:R-:W-:Y:S01]  /*2b880*/  ISETP.GE.OR P6, PT, R3, R2, !P0 ;  /* 0x000000020300720c */ /* 0x000fe200047c6670 */
[----:B------:R-:W-:-:S12]  /*2b890*/  IMAD.MOV.U32 R2, RZ, RZ, RZ ;  /* 0x000000ffff027224 */ /* 0x000fd800078e00ff */
[----:B------:R-:W-:Y:S05]  /*2b8a0*/  @P6 BRA `(.L_x_2662) ;  /* 0x00000000000c6947 */ /* 0x000fea0003800000 */
[----:B------:R-:W2:Y:S02]  /*2b8b0*/  LDC.64 R6, c[0x0][0xc80] ;  /* 0x00032000ff067b82 */ /* 0x000ea40000000a00 */
[----:B--2---:R-:W-:-:S06]  /*2b8c0*/  IMAD.WIDE R2, R3, 0x4, R6 ;  /* 0x0000000403027825 */ /* 0x004fcc00078e0206 */
[----:B------:R2:W5:Y:S02]  /*2b8d0*/  LDG.E R2, desc[UR46][R2.64] ;  /* 0x0000002e02027981 */ /* 0x000564000c1e1900 */
.L_x_2662:
[----:B------:R-:W-:Y:S05]  /*2b8e0*/  BSYNC B0 ;  /* 0x0000000000007941 */ /* 0x000fea0003800000 */
.L_x_2661:
[----:B------:R-:W-:-:S03]  /*2b8f0*/  UMOV UR4, 0xffffffff ;  /* 0xffffffff00047882 */ /* 0x000fc60000000000 */
[----:B------:R-:W-:Y:S05]  /*2b900*/  BRA.DIV UR4, `(.L_x_2663) ;  /* 0x0000005e04207947 */ /* 0x000fea000b800000 */
[----:B--2--5:R-:W2:Y:S02]  /*2b910*/  SHFL.UP PT, R3, R2, 0x1, RZ ;  /* 0x0420000002037989 */ /* 0x024ea400000e00ff */
[----:B--2---:R-:W-:-:S05]  /*2b920*/  SEL R3, R3, RZ, P1 ;  /* 0x000000ff03037207 */ /* 0x004fca0000800000 */
        /* <DEDUP_REMOVED lines=14> */
.L_x_2876:
[----:B------:R-:W-:Y:S02]  /*2ba10*/  ULDC UR4, c[0x0][0xc38] ;  /* 0x00030e0000047ab9 */ /* 0x000fe40000000800 */
[----:B------:R-:W-:-:S04]  /*2ba20*/  IMAD.U32 R3, RZ, RZ, UR4 ;  /* 0x00000004ff037e24 */ /* 0x000fc8000f8e00ff */
[----:B--2---:R-:W-:-:S04]  /*2ba30*/  IMAD R6, R6, R3, RZ ;  /* 0x0000000306067224 */ /* 0x004fc800078e02ff */
[----:B------:R-:W-:-:S05]  /*2ba40*/  IMAD.IADD R4, R6, 0x1, R4 ;  /* 0x0000000106047824 */ /* 0x000fca00078e0204 */
[----:B------:R-:W-:-:S13]  /*2ba50*/  ISETP.GT.AND P6, PT, R4, R0, PT ;  /* 0x000000000400720c */ /* 0x000fda0003fc4270 */
[----:B------:R-:W-:Y:S05]  /*2ba60*/  @!P6 BRA `(.L_x_2664) ;  /* 0xfffffffc0064e947 */ /* 0x000fea000383ffff */
[----:B------:R-:W-:-:S07]  /*2ba70*/  IMAD.MOV.U32 R7, RZ, RZ, R5 ;  /* 0x000000ffff077224 */ /* 0x000fce00078e0005 */
.L_x_2659:
[----:B------:R-:W-:Y:S01]  /*2ba80*/  IMAD.IADD R6, R4, 0x1, -R6 ;  /* 0x0000000104067824 */ /* 0x000fe200078e0a06 */
[----:B------:R-:W-:-:S03]  /*2ba90*/  UMOV UR4, 0xffffffff ;  /* 0xffffffff00047882 */ /* 0x000fc60000000000 */
[----:B------:R-:W-:-:S05]  /*2baa0*/  IMAD R4, R7, R3, R6 ;  /* 0x0000000307047224 */ /* 0x000fca00078e0206 */
[----:B------:R-:W-:Y:S01]  /*2bab0*/  ISETP.GT.AND P6, PT, R4, R0, PT ;  /* 0x000000000400720c */ /* 0x000fe20003fc4270 */
[----:B------:R-:W-:-:S12]  /*2bac0*/  BRA.DIV UR4, `(.L_x_2665) ;  /* 0x0000005e04887947 */ /* 0x000fd8000b800000 */
[----:B0-----:R-:W-:-:S04]  /*2bad0*/  VOTE.ANY R5, PT, !P6 ;  /* 0x0000000000057806 */ /* 0x001fc800070e0100 */
[----:B------:R-:W0:Y:S02]  /*2bae0*/  POPC R4, R5 ;  /* 0x0000000500047309 */ /* 0x000e240000000000 */
[----:B0-----:R0:W2:Y:S02]  /*2baf0*/  SHFL.IDX PT, R17, R2, R4, 0x1f ;  /* 0x00001f0402117589 */ /* 0x0010a400000e0000 */
.L_x_2880:
[----:B------:R-:W-:Y:S01]  /*2bb00*/  ISETP.NE.AND P0, PT, R5, RZ, PT ;  /* 0x000000ff0500720c */ /* 0x000fe20003f05270 */
[----:B------:R-:W-:-:S12]  /*2bb10*/  IMAD.MOV.U32 R16, RZ, RZ, RZ ;  /* 0x000000ffff107224 */ /* 0x000fd800078e00ff */
[----:B------:R-:W-:Y:S05]  /*2bb20*/  @!P0 BRA `(.L_x_2666) ;  /* 0x0000000000148947 */ /* 0x000fea0003800000 */
[----:B------:R-:W-:Y:S01]  /*2bb30*/  UMOV UR4, 0xffffffff ;  /* 0xffffffff00047882 */ /* 0x000fe20000000000 */
[----:B------:R-:W-:Y:S02]  /*2bb40*/  IADD3 R12, R4, -0x1, RZ ;  /* 0xffffffff040c7810 */ /* 0x000fe40007ffe0ff */
[----:B------:R-:W-:Y:S05]  /*2bb50*/  BRA.DIV UR4, `(.L_x_2667) ;  /* 0x0000005e04ac7947 */ /* 0x000fea000b800000 */
[----:B------:R3:W4:Y:S02]  /*2bb60*/  SHFL.IDX PT, R7, R7, R12, 0x1f ;  /* 0x00001f0c07077589 */ /* 0x00072400000e0000 */
.L_x_2883:
[----:B----4-:R-:W-:-:S07]  /*2bb70*/  IMAD.MOV.U32 R16, RZ, RZ, R7 ;  /* 0x000000ffff107224 */ /* 0x010fce00078e0007 */
.L_x_2666:
[----:B------:R-:W0:Y:S01]  /*2bb80*/  LDC.64 R8, c[0x0][0xc90] ;  /* 0x00032400ff087b82 */ /* 0x000e220000000a00 */
[----:B------:R-:W-:-:S04]  /*2bb90*/  IMAD.IADD R19, R4, 0x1, R19 ;  /* 0x0000000104137824 */ /* 0x000fc800078e0213 */
[----:B0-----:R-:W-:-:S05]  /*2bba0*/  IMAD.WIDE R4, R19, 0x4, R8 ;  /* 0x0000000413047825 */ /* 0x001fca00078e0208 */
[----:B------:R-:W2:Y:S01]  /*2bbb0*/  LDG.E R2, desc[UR46][R4.64] ;  /* 0x0000002e04027981 */ /* 0x000ea2000c1e1900 */
[----:B------:R-:W-:Y:S02]  /*2bbc0*/  IMAD R16, R16, R3, R6 ;  /* 0x0000000310107224 */ /* 0x000fe400078e0206 */
[----:B--2---:R-:W-:-:S05]  /*2bbd0*/  IMAD R8, R17, R2, RZ ;  /* 0x0000000211087224 */ /* 0x004fca00078e02ff */
[-C--:B------:R-:W-:Y:S02]  /*2bbe0*/  IABS R7, R8.reuse ;  /* 0x0000000800077213 */ /* 0x080fe40000000000 */
[----:B------:R-:W-:Y:S02]  /*2bbf0*/  IABS R9, R8 ;  /* 0x0000000800097213 */ /* 0x000fe40000000000 */
[----:B------:R-:W0:Y:S03]  /*2bc00*/  I2F.RP R4, R7 ;  /* 0x0000000700047306 */ /* 0x000e260000209400 */
[----:B------:R-:W-:-:S05]  /*2bc10*/  IMAD.MOV R9, RZ, RZ, -R9 ;  /* 0x000000ffff097224 */ /* 0x000fca00078e0a09 */
[----:B0-----:R-:W0:Y:S02]  /*2bc20*/  MUFU.RCP R4, R4 ;  /* 0x0000000400047308 */ /* 0x001e240000001000 */
[----:B0-----:R-:W-:-:S06]  /*2bc30*/  VIADD R4, R4, 0xffffffe ;  /* 0x0ffffffe04047836 */ /* 0x001fcc0000000000 */
[----:B------:R-:W0:Y:S02]  /*2bc40*/  F2I.FTZ.U32.TRUNC.NTZ R5, R4 ;  /* 0x0000000400057305 */ /* 0x000e24000021f000 */
[----:B0-----:R-:W-:-:S04]  /*2bc50*/  IMAD.MOV R4, RZ, RZ, -R5 ;  /* 0x000000ffff047224 */ /* 0x001fc800078e0a05 */
[----:B------:R-:W-:Y:S02]  /*2bc60*/  IMAD R6, R4, R7, RZ ;  /* 0x0000000704067224 */ /* 0x000fe400078e02ff */
[----:B------:R-:W-:-:S04]  /*2bc70*/  IMAD.MOV.U32 R4, RZ, RZ, RZ ;  /* 0x000000ffff047224 */ /* 0x000fc800078e00ff */
[----:B------:R-:W-:Y:S01]  /*2bc80*/  IMAD.HI.U32 R5, R5, R6, R4 ;  /* 0x0000000605057227 */ /* 0x000fe200078e0004 */
[----:B------:R-:W-:-:S04]  /*2bc90*/  IADD3 R6, R0, -R16, RZ ;  /* 0x8000001000067210 */ /* 0x000fc80007ffe0ff */
        /* <DEDUP_REMOVED lines=22> */
[----:B------:R0:W2:Y:S02]  /*2be00*/  F2I.FTZ.U32.TRUNC.NTZ R3, R2 ;  /* 0x0000000200037305 */ /* 0x0000a4000021f000 */
[----:B0-----:R-:W-:Y:S02]  /*2be10*/  IMAD.MOV.U32 R2, RZ, RZ, RZ ;  /* 0x000000ffff027224 */ /* 0x001fe400078e00ff */
[----:B--2---:R-:W-:-:S04]  /*2be20*/  IMAD.MOV R0, RZ, RZ, -R3 ;  /* 0x000000ffff007224 */ /* 0x004fc800078e0a03 */
[----:B------:R-:W-:-:S04]  /*2be30*/  IMAD R0, R0, R5, RZ ;  /* 0x0000000500007224 */ /* 0x000fc800078e02ff */
[----:B------:R-:W-:Y:S01]  /*2be40*/  IMAD.HI.U32 R8, R3, R0, R2 ;  /* 0x0000000003087227 */ /* 0x000fe200078e0002 */
[----:B------:R-:W-:Y:S02]  /*2be50*/  IABS R0, R4 ;  /* 0x0000000400007213 */ /* 0x000fe40000000000 */
[----:B------:R-:W-:-:S03]  /*2be60*/  IABS R2, R6 ;  /* 0x0000000600027213 */ /* 0x000fc60000000000 */
[----:B------:R-:W-:-:S05]  /*2be70*/  IMAD.MOV R0, RZ, RZ, -R0 ;  /* 0x000000ffff007224 */ /* 0x000fca00078e0a00 */
[----:B------:R-:W-:Y:S01]  /*2be80*/  MOV R3, R0 ;  /* 0x0000000000037202 */ /* 0x000fe20000000f00 */
        /* <DEDUP_REMOVED lines=12> */
[----:B------:R-:W-:Y:S02]  /*2bf50*/  @!P1 LOP3.LUT R0, RZ, R4, RZ, 0x33, !PT ;  /* 0x00000004ff009212 */ /* 0x000fe400078e33ff */
[----:B------:R-:W-:-:S05]  /*2bf60*/  IADD3 R4, -R4, RZ, RZ ;  /* 0x000000ff04047210 */ /* 0x000fca0007ffe1ff */
[----:B------:R-:W-:Y:S01]  /*2bf70*/  IMAD R18, R0, R4, R6 ;  /* 0x0000000400127224 */ /* 0x000fe200078e0206 */
[----:B------:R-:W-:-:S05]  /*2bf80*/  LOP3.LUT R0, RZ, R0, RZ, 0x33, !PT ;  /* 0x00000000ff007212 */ /* 0x000fca00078e33ff */
[----:B------:R-:W-:Y:S01]  /*2bf90*/  IMAD.IADD R17, R17, 0x1, R0 ;  /* 0x0000000111117824 */ /* 0x000fe200078e0200 */
[----:B------:R-:W-:Y:S06]  /*2bfa0*/  BRA `(.L_x_2668) ;  /* 0x00000000001c7947 */ /* 0x000fec0003800000 */
.L_x_2660:
[----:B------:R-:W-:Y:S01]  /*2bfb0*/  UMOV UR4, URZ ;  /* 0x0000003f00047c82 */ /* 0x000fe20008000000 */
[----:B------:R-:W-:Y:S01]  /*2bfc0*/  UMOV UR5, URZ ;  /* 0x0000003f00057c82 */ /* 0x000fe20008000000 */
[----:B------:R-:W-:Y:S01]  /*2bfd0*/  ULDC UR6, c[0x0][0xc3c] ;  /* 0x00030f0000067ab9 */ /* 0x000fe20000000800 */
[----:B------:R-:W-:Y:S02]  /*2bfe0*/  IMAD.MOV.U32 R16, RZ, RZ, R0 ;  /* 0x000000ffff107224 */ /* 0x000fe400078e0000 */
[----:B------:R-:W-:Y:S02]  /*2bff0*/  IMAD.U32 R17, RZ, RZ, UR4 ;  /* 0x00000004ff117e24 */ /* 0x000fe4000f8e00ff */
[----:B------:R-:W-:Y:S02]  /*2c000*/  IMAD.U32 R18, RZ, RZ, UR5 ;  /* 0x00000005ff127e24 */ /* 0x000fe4000f8e00ff */
[----:B------:R-:W-:-:S07]  /*2c010*/  IMAD.U32 R19, RZ, RZ, UR6 ;  /* 0x00000006ff137e24 */ /* 0x000fce000f8e00ff */
.L_x_2668:
[----:B------:R2:W4:Y:S01]  /*2c020*/  LDL R3, [R1+0x4] ;  /* 0x0000040001037983 */ /* 0x0005220000100800 */
[----:B------:R-:W5:Y:S01]  /*2c030*/  S2R R0, SR_TID.X ;  /* 0x0000000000007919 */ /* 0x000f620000002100 */
[----:B------:R-:W-:Y:S05]  /*2c040*/  WARPSYNC.ALL ;  /* 0x0000000000007948 */ /* 0x000fea0003800000 */
[----:B-----5:R-:W-:Y:S01]  /*2c050*/  LOP3.LUT R0, R0, 0x1f, RZ, 0xc0, !PT ;  /* 0x0000001f00007812 */ /* 0x020fe200078ec0ff */
[----:B------:R-:W-:Y:S03]  /*2c060*/  BAR.SYNC.DEFER_BLOCKING 0x4, 0x180 ;  /* 0x0106000000007b1d */ /* 0x000fe60000010000 */
[----:B------:R-:W-:-:S13]  /*2c070*/  ISETP.NE.AND P0, PT, R0, RZ, PT ;  /* 0x000000ff0000720c */ /* 0x000fda0003f05270 */
[----:B------:R-:W4:Y:S01]  /*2c080*/  @!P0 S2R R0, SR_CgaCtaId ;  /* 0x0000000000008919 */ /* 0x000f220000008800 */
[----:B------:R-:W-:-:S04]  /*2c090*/  @!P0 MOV R2, 0x400 ;  /* 0x0000040000028802 */ /* 0x000fc80000000f00 */
[----:B----4-:R-:W-:-:S05]  /*2c0a0*/  @!P0 LEA R3, R0, R2, 0x18 ;  /* 0x0000000200038211 */ /* 0x010fca00078ec0ff */
[----:B------:R2:W-:Y:S04]  /*2c0b0*/  @!P0 STS.128 [R3+0x388d0], R16 ;  /* 0x0388d01003008388 */ /* 0x0005e80000000c00 */
[----:B------:R2:W-:Y:S01]  /*2c0c0*/  @!P0 STL [R1+0x4], R3 ;  /* 0x0000040301008387 */ /* 0x0005e20000100800 */
[----:B------:R-:W-:Y:S06]  /*2c0d0*/  BAR.ARV 0x5, 0x180 ;  /* 0x0146000000007b1d */ /* 0x000fec0000002000 */
.L_x_2657:
[----:B------:R-:W-:Y:S02]  /*2c0e0*/  ULDC UR4, c[0x0][0xc3c] ;  /* 0x00030f0000047ab9 */ /* 0x000fe40000000800 */
[----:B0-----:R-:W-:-:S13]  /*2c0f0*/  ISETP.GE.AND P0, PT, R19, UR4, PT ;  /* 0x0000000413007c0c */ /* 0x001fda000bf06270 */
[----:B------:R-:W-:Y:S05]  /*2c100*/  @!P0 BRA `(.L_x_2669) ;  /* 0xffffff9400448947 */ /* 0x000fea000383ffff */
[----:B------:R-:W-:Y:S05]  /*2c110*/  BSYNC B7 ;  /* 0x0000000000077941 */ /* 0x000fea0003800000 */
.L_x_2559:
[----:B----4-:R-:W4:Y:S01]  /*2c120*/  LDL.LU R0, [R1+0x70] ;  /* 0x0000700001007983 */ /* 0x010f220000300800 */
[----:B------:R-:W-:Y:S01]  /*2c130*/  BSSY B0, `(.L_x_2670) ;  /* 0x000000b000007945 */ /* 0x000fe20003800000 */
[----:B------:R-:W5:Y:S01]  /*2c140*/  S2R R5, SR_CgaCtaId ;  /* 0x0000000000057919 */ /* 0x000f620000008800 */
[----:B----4-:R-:W-:-:S04]  /*2c150*/  IADD3 R0, R0, 0x1, RZ ;  /* 0x0000000100007810 */ /* 0x010fc80007ffe0ff */
[----:B0-----:R-:W-:-:S04]  /*2c160*/  LEA.HI R2, R0, R0, RZ, 0x1 ;  /* 0x0000000000027211 */ /* 0x001fc800078f08ff */
[----:B--2---:R-:W-:-:S05]  /*2c170*/  LOP3.LUT R3, R2, 0xfffffffe, RZ, 0xc0, !PT ;  /* 0xfffffffe02037812 */ /* 0x004fca00078ec0ff */
[----:B------:R-:W-:Y:S01]  /*2c180*/  IMAD.IADD R3, R0, 0x1, -R3 ;  /* 0x0000000100037824 */ /* 0x000fe200078e0a03 */
[----:B------:R-:W-:-:S04]  /*2c190*/  MOV R0, 0x400 ;  /* 0x0000040000007802 */ /* 0x000fc80000000f00 */
[----:B-----5:R-:W-:Y:S02]  /*2c1a0*/  LEA R0, R5, R0, 0x18 ;  /* 0x0000000005007211 */ /* 0x020fe400078ec0ff */
[----:B------:R-:W-:-:S04]  /*2c1b0*/  SHF.L.U32 R3, R3, 0x1f, RZ ;  /* 0x0000001f03037819 */ /* 0x000fc800000006ff */
[----:B------:R-:W0:Y:S02]  /*2c1c0*/  SYNCS.PHASECHK.TRANS64.TRYWAIT P0, [R0+URZ+0x38820], R3 ;  /* 0x03882003000075a7 */ /* 0x000e24000800017f */
[----:B0-----:R-:W-:Y:S05]  /*2c1d0*/  @!P0 BRA `(.L_x_2671) ;  /* 0x0000005800348947 */ /* 0x001fea0003800000 */
.L_x_2884:
[----:B------:R-:W-:Y:S05]  /*2c1e0*/  BSYNC B0 ;  /* 0x0000000000007941 */ /* 0x000fea0003800000 */
.L_x_2670:
[----:B------:R-:W-:-:S03]  /*2c1f0*/  UMOV UR4, 0xffffffff ;  /* 0xffffffff00047882 */ /* 0x000fc60000000000 */
[----:B------:R-:W-:Y:S05]  /*2c200*/  BRA.DIV UR4, `(.L_x_2672) ;  /* 0x0000005a043c7947 */ /* 0x000fea000b800000 */
[----:B------:R-:W2:Y:S02]  /*2c210*/  S2R R2, SR_TID.X ;  /* 0x0000000000027919 */ /* 0x000ea40000002100 */
[----:B--2---:R-:W-:-:S04]  /*2c220*/  SHF.R.U32.HI R2, RZ, 0x5, R2 ;  /* 0x00000005ff027819 */ /* 0x004fc80000011602 */
[----:B------:R-:W-:-:S05]  /*2c230*/  LOP3.LUT R2, R2, 0x3, RZ, 0xc0, !PT ;  /* 0x0000000302027812 */ /* 0x000fca00078ec0ff */
[----:B------:R2:W4:Y:S02]  /*2c240*/  SHFL.IDX PT, R14, R2, RZ, 0x1f ;  /* 0x00001fff020e7589 */ /* 0x00052400000e0000 */
.L_x_2887:
[----:B----4-:R-:W-:-:S13]  /*2c250*/  ISETP.NE.AND P0, PT, R14, RZ, PT ;  /* 0x000000ff0e00720c */ /* 0x010fda0003f05270 */
[----:B------:R-:W-:Y:S05]  /*2c260*/  @P0 BRA `(.L_x_2344) ;  /* 0x0000000000b00947 */ /* 0x000fea0003800000 */
[----:B------:R-:W-:-:S03]  /*2c270*/  UMOV UR4, 0xffffffff ;  /* 0xffffffff00047882 */ /* 0x000fc60000000000 */
[----:B------:R-:W-:Y:S05]  /*2c280*/  BRA.DIV UR4, `(.L_x_2673) ;  /* 0x0000005a04507947 */ /* 0x000fea000b800000 */
[----:B------:R-:W-:-:S13]  /*2c290*/  ELECT P6, URZ, PT ;  /* 0x00000000003f782f */ /* 0x000fda00038c0000 */
.L_x_2890:
[----:B------:R-:W-:Y:S05]  /*2c2a0*/  @!P6 BRA `(.L_x_2344) ;  /* 0x0000000000a0e947 */ /* 0x000fea0003800000 */
[----:B------:R-:W-:-:S06]  /*2c2b0*/  ULOP3.LUT UR4, UR40, 0x2, URZ, 0xfc, !UPT ;  /* 0x0000000228047892 */ /* 0x000fcc000f8efc3f */
[----:B--2---:R-:W-:-:S05]  /*2c2c0*/  IMAD.U32 R2, RZ, RZ, UR4 ;  /* 0x00000004ff027e24 */ /* 0x004fca000f8e00ff */
[----:B------:R-:W-:-:S13]  /*2c2d0*/  ISETP.NE.AND P0, PT, R2, 0x3, PT ;  /* 0x000000030200780c */ /* 0x000fda0003f05270 */
[----:B------:R-:W-:Y:S05]  /*2c2e0*/  @!P0 BRA `(.L_x_2674) ;  /* 0x0000000000048947 */ /* 0x000fea0003800000 */
[----:B------:R-:W-:Y:S01]  /*2c2f0*/  BPT.TRAP 0x1 ;  /* 0x000000040000795c */ /* 0x000fe20000300000 */
.L_x_2674:
[----:B0-----:R-:W2:Y:S04]  /*2c300*/  LDL R3, [R1+0x14] ;  /* 0x0000140001037983 */ /* 0x001ea80000100800 */
[----:B------:R-:W4:Y:S01]  /*2c310*/  LDL.LU R7, [R1+0x24] ;  /* 0x0000240001077983 */ /* 0x000f220000300800 */
[----:B------:R-:W-:-:S04]  /*2c320*/  VIADD R2, R0, 0x38840 ;  /* 0x0003884000027836 */ /* 0x000fc80000000000 */
[C---:B--2---:R-:W-:Y:S02]  /*2c330*/  IMAD R6, R3.reuse, 0x8, R2 ;  /* 0x0000000803067824 */ /* 0x044fe400078e0202 */
[----:B------:R-:W-:Y:S01]  /*2c340*/  VIADD R3, R3, 0x1 ;  /* 0x0000000103037836 */ /* 0x000fe20000000000 */
[----:B----4-:R-:W-:-:S04]  /*2c350*/  SHF.L.U32 R5, R7, 0x1f, RZ ;  /* 0x0000001f07057819 */ /* 0x010fc800000006ff */
        /* <DEDUP_REMOVED lines=8> */
.L_x_2891:
[----:B------:R-:W2:Y:S02]  /*2c3e0*/  SYNCS.PHASECHK.TRANS64.TRYWAIT P1, [R7+URZ], R2 ;  /* 0x00000002070075a7 */ /* 0x000ea4000802017f */
[----:B--2---:R-:W-:Y:S05]  /*2c3f0*/  @!P1 BRA `(.L_x_2676) ;  /* 0x0000005800289947 */ /* 0x004fea0003800000 */
.L_x_2892:
[----:B------:R-:W-:Y:S05]  /*2c400*/  @!P0 BRA `(.L_x_2677) ;  /* 0x0000000000048947 */ /* 0x000fea0003800000 */
[----:B------:R-:W-:Y:S01]  /*2c410*/  BPT.TRAP 0x1 ;  /* 0x000000040000795c */ /* 0x000fe20000300000 */
.L_x_2677:
[----:B------:R-:W4:Y:S02]  /*2c420*/  LDL.LU R4, [R1+0x14] ;  /* 0x0000140001047983 */ /* 0x000f240000300800 */
[----:B----4-:R-:W-:-:S04]  /*2c430*/  IMAD R4, R4, 0x8, R0 ;  /* 0x0000000804047824 */ /* 0x010fc800078e0200 */
[----:B------:R-:W4:Y:S02]  /*2c440*/  SYNCS.PHASECHK.TRANS64.TRYWAIT P1, [R4+URZ+0x38860], R5 ;  /* 0x03886005040075a7 */ /* 0x000f24000802017f */
[----:B----4-:R-:W-:Y:S05]  /*2c450*/  @!P1 BRA `(.L_x_2678) ;  /* 0x0000005800249947 */ /* 0x010fea0003800000 */
.L_x_2893:
[----:B------:R-:W-:Y:S05]  /*2c460*/  @!P0 BRA `(.L_x_2679) ;  /* 0x0000000000048947 */ /* 0x000fea0003800000 */
[----:B------:R-:W-:Y:S01]  /*2c470*/  BPT.TRAP 0x1 ;  /* 0x000000040000795c */ /* 0x000fe20000300000 */
.L_x_2679:
[----:B------:R-:W-:-:S04]  /*2c480*/  IMAD R3, R3, 0x8, R0 ;  /* 0x0000000803037824 */ /* 0x000fc800078e0200 */
[----:B------:R-:W5:Y:S02]  /*2c490*/  SYNCS.PHASECHK.TRANS64.TRYWAIT P1, [R3+URZ+0x38860], R2 ;  /* 0x03886002030075a7 */ /* 0x000f64000802017f */
[----:B-----5:R-:W-:Y:S05]  /*2c4a0*/  @!P1 BRA `(.L_x_2680) ;  /* 0x0000005800249947 */ /* 0x020fea0003800000 */
.L_x_2894:
[----:B------:R-:W-:Y:S05]  /*2c4b0*/  @!P0 BRA `(.L_x_2681) ;  /* 0x0000000000048947 */ /* 0x000fea0003800000 */
[----:B------:R-:W-:Y:S01]  /*2c4c0*/  BPT.TRAP 0x1 ;  /* 0x000000040000795c */ /* 0x000fe20000300000 */
.L_x_2681:
[----:B------:R-:W5:Y:S02]  /*2c4d0*/  SYNCS.PHASECHK.TRANS64.TRYWAIT P0, [R4+URZ+0x38880], R5 ;  /* 0x03888005040075a7 */ /* 0x000f64000800017f */
[----:B-----5:R-:W-:Y:S05]  /*2c4e0*/  @!P0 BRA `(.L_x_2682) ;  /* 0x0000005800288947 */ /* 0x020fea0003800000 */
.L_x_2683:
[----:B------:R0:W0:Y:S02]  /*2c4f0*/  SYNCS.PHASECHK.TRANS64.TRYWAIT P0, [R3+URZ+0x38880], R2 ;  /* 0x03888002030075a7 */ /* 0x000024000800017f */
[----:B0-----:R-:W-:Y:S05]  /*2c500*/  @!P0 NANOSLEEP.SYNCS 0x989680 ;  /* 0x009896800000895d */ /* 0x001fea0003900000 */
[----:B------:R-:W0:Y:S02]  /*2c510*/  @!P0 SYNCS.PHASECHK.TRANS64 P0, [R3+URZ+0x38880], R2 ;  /* 0x03888002030085a7 */ /* 0x000e24000800007f */
[----:B0-----:R-:W-:Y:S05]  /*2c520*/  @!P0 BRA `(.L_x_2683) ;  /* 0xfffffffc00f08947 */ /* 0x001fea000383ffff */
.L_x_2344:
[----:B------:R-:W-:Y:S05]  /*2c530*/  BSYNC B8 ;  /* 0x0000000000087941 */ /* 0x000fea0003800000 */
.L_x_2341:
[----:B------:R-:W-:Y:S05]  /*2c540*/  EXIT ;  /* 0x000000000000794d */ /* 0x000fea0003800000 */
.L_x_2366:
[----:B-1----:R1:W2:Y:S02]  /*2c550*/  SYNCS.PHASECHK.TRANS64.TRYWAIT P6, [R111+URZ+0x38890], R124 ;  /* 0x0388907c6f0075a7 */ /* 0x0022a400080c017f */
[----:B--2---:R-:W-:Y:S05]  /*2c560*/  @!P6 NANOSLEEP.SYNCS 0x989680 ;  /* 0x009896800000e95d */ /* 0x004fea0003900000 */
[----:B------:R-:W2:Y:S02]  /*2c570*/  @!P6 SYNCS.PHASECHK.TRANS64 P6, [R111+URZ+0x38890], R124 ;  /* 0x0388907c6f00e5a7 */ /* 0x000ea400080c007f */
[----:B--2---:R-:W-:Y:S05]  /*2c580*/  @!P6 BRA `(.L_x_2366) ;  /* 0xfffffffc00f0e947 */ /* 0x004fea000383ffff */
[----:B------:R-:W-:Y:S05]  /*2c590*/  BRA `(.L_x_2684) ;  /* 0xfffffd6c00247947 */ /* 0x000fea000383ffff */
.L_x_2400:
[----:B0-----:R0:W1:Y:S02]  /*2c5a0*/  SYNCS.PHASECHK.TRANS64.TRYWAIT P3, [R111+URZ+0x38890], R124 ;  /* 0x0388907c6f0075a7 */ /* 0x001064000806017f */
[----:B-1----:R-:W-:Y:S05]  /*2c5b0*/  @!P3 NANOSLEEP.SYNCS 0x989680 ;  /* 0x009896800000b95d */ /* 0x002fea0003900000 */
[----:B------:R-:W1:Y:S02]  /*2c5c0*/  @!P3 SYNCS.PHASECHK.TRANS64 P3, [R111+URZ+0x38890], R124 ;  /* 0x0388907c6f00b5a7 */ /* 0x000e64000806007f */
[----:B-1----:R-:W-:Y:S05]  /*2c5d0*/  @!P3 BRA `(.L_x_2400) ;  /* 0xfffffffc00f0b947 */ /* 0x002fea000383ffff */
[----:B------:R-:W-:Y:S05]  /*2c5e0*/  BRA `(.L_x_2685) ;  /* 0xfffffdac00e87947 */ /* 0x000fea000383ffff */
.L_x_2417:
[----:B0-----:R0:W1:Y:S02]  /*2c5f0*/  SYNCS.PHASECHK.TRANS64.TRYWAIT P2, [R111+URZ+0x38890], R124 ;  /* 0x0388907c6f0075a7 */ /* 0x001064000804017f */
[----:B-1----:R-:W-:Y:S05]  /*2c600*/  @!P2 NANOSLEEP.SYNCS 0x989680 ;  /* 0x009896800000a95d */ /* 0x002fea0003900000 */
[----:B------:R-:W1:Y:S02]  /*2c610*/  @!P2 SYNCS.PHASECHK.TRANS64 P2, [R111+URZ+0x38890], R124 ;  /* 0x0388907c6f00a5a7 */ /* 0x000e64000804007f */
[----:B-1----:R-:W-:Y:S05]  /*2c620*/  @!P2 BRA `(.L_x_2417) ;  /* 0xfffffffc00f0a947 */ /* 0x002fea000383ffff */
[----:B------:R-:W-:Y:S05]  /*2c630*/  BRA `(.L_x_2686) ;  /* 0xfffffdf000c87947 */ /* 0x000fea000383ffff */
.L_x_2427:
[----:B-1----:R1:W2:Y:S02]  /*2c640*/  SYNCS.PHASECHK.TRANS64.TRYWAIT P3, [R111+URZ+0x388b0], R124 ;  /* 0x0388b07c6f0075a7 */ /* 0x0022a4000806017f */
[----:B--2---:R-:W-:Y:S05]  /*2c650*/  @!P3 NANOSLEEP.SYNCS 0x989680 ;  /* 0x009896800000b95d */ /* 0x004fea0003900000 */
[----:B------:R-:W2:Y:S02]  /*2c660*/  @!P3 SYNCS.PHASECHK.TRANS64 P3, [R111+URZ+0x388b0], R124 ;  /* 0x0388b07c6f00b5a7 */ /* 0x000ea4000806007f */
[----:B--2---:R-:W-:Y:S05]  /*2c670*/  @!P3 BRA `(.L_x_2427) ;  /* 0xfffffffc00f0b947 */ /* 0x004fea000383ffff */
[----:B------:R-:W-:Y:S05]  /*2c680*/  BRA `(.L_x_2687) ;  /* 0xfffffdf800347947 */ /* 0x000fea000383ffff */
.L_x_2439:
[----:B------:R-:W-:Y:S01]  /*2c690*/  BSSY B0, `(.L_x_2688) ;  /* 0x0000007000007945 */ /* 0x000fe20003800000 */
[----:B------:R-:W-:Y:S02]  /*2c6a0*/  IMAD.MOV.U32 R12, RZ, RZ, RZ ;  /* 0x000000ffff0c7224 */ /* 0x000fe400078e00ff */
[----:B------:R-:W-:Y:S02]  /*2c6b0*/  IMAD.MOV.U32 R11, RZ, RZ, 0x1f ;  /* 0x0000001fff0b7424 */ /* 0x000fe400078e00ff */
[----:B------:R-:W-:-:S07]  /*2c6c0*/  IMAD.MOV.U32 R15, RZ, RZ, -0x1 ;  /* 0xffffffffff0f7424 */ /* 0x000fce00078e00ff */
[----:B-----5:R-:W-:Y:S05]  /*2c6d0*/  WARPSYNC.COLLECTIVE R15, `(.L_x_2689) ;  /* 0x000000000f087348 */ /* 0x020fea0003c00000 */
[----:B------:R0:W1:Y:S02]  /*2c6e0*/  SHFL.IDX P6, R14, R13, R12, R11 ;  /* 0x0000000c0d0e7389 */ /* 0x00006400000c000b */
[----:B01---5:R-:W-:Y:S01]  /*2c6f0*/  ENDCOLLECTIVE ;  /* 0x000000000000791b */ /* 0x023fe20003800000 */
.L_x_2689:
[----:B------:R-:W-:Y:S05]  /*2c700*/  BSYNC B0 ;  /* 0x0000000000007941 */ /* 0x000fea0003800000 */
.L_x_2688:
[----:B------:R-:W-:Y:S01]  /*2c710*/  MOV R237, R14 ;  /* 0x0000000e00ed7202 */ /* 0x000fe20000000f00 */
[----:B------:R-:W-:Y:S06]  /*2c720*/  BRA `(.L_x_2690) ;  /* 0xfffffe04003c7947 */ /* 0x000fec000383ffff */
.L_x_2449:
[----:B------:R-:W-:Y:S01]  /*2c730*/  BSSY B1, `(.L_x_2691) ;  /* 0x0000008000017945 */ /* 0x000fe20003800000 */
[----:B------:R-:W-:Y:S02]  /*2c740*/  IMAD.MOV.U32 R13, RZ, RZ, R6 ;  /* 0x000000ffff0d7224 */ /* 0x000fe400078e0006 */
[----:B------:R-:W-:Y:S02]  /*2c750*/  IMAD.MOV.U32 R12, RZ, RZ, RZ ;  /* 0x000000ffff0c7224 */ /* 0x000fe400078e00ff */
[----:B------:R-:W-:Y:S02]  /*2c760*/  IMAD.MOV.U32 R11, RZ, RZ, 0x181f ;  /* 0x0000181fff0b7424 */ /* 0x000fe400078e00ff */
[----:B------:R-:W-:-:S07]  /*2c770*/  IMAD.MOV.U32 R15, RZ, RZ, -0x1 ;  /* 0xffffffffff0f7424 */ /* 0x000fce00078e00ff */
[----:B------:R-:W-:Y:S05]  /*2c780*/  WARPSYNC.COLLECTIVE R15, `(.L_x_2692) ;  /* 0x000000000f087348 */ /* 0x000fea0003c00000 */
[----:B------:R0:W1:Y:S02]  /*2c790*/  SHFL.IDX P6, R14, R13, R12, R11 ;  /* 0x0000000c0d0e7389 */ /* 0x00006400000c000b */
[----:B01----:R-:W-:Y:S01]  /*2c7a0*/  ENDCOLLECTIVE ;  /* 0x000000000000791b */ /* 0x003fe20003800000 */
.L_x_2692:
[----:B------:R-:W-:Y:S05]  /*2c7b0*/  BSYNC B1 ;  /* 0x0000000000017941 */ /* 0x000fea0003800000 */
.L_x_2691:
[----:B------:R-:W-:Y:S01]  /*2c7c0*/  MOV R13, R5 ;  /* 0x00000005000d7202 */ /* 0x000fe20000000f00 */
[----:B------:R-:W-:Y:S02]  /*2c7d0*/  IMAD.MOV.U32 R12, RZ, RZ, RZ ;  /* 0x000000ffff0c7224 */ /* 0x000fe400078e00ff */
[----:B------:R-:W-:Y:S02]  /*2c7e0*/  IMAD.MOV.U32 R11, RZ, RZ, 0x181f ;  /* 0x0000181fff0b7424 */ /* 0x000fe400078e00ff */
[----:B------:R-:W-:Y:S02]  /*2c7f0*/  IMAD.MOV.U32 R15, RZ, RZ, -0x1 ;  /* 0xffffffffff0f7424 */ /* 0x000fe400078e00ff */
[----:B------:R-:W-:-:S07]  /*2c800*/  IMAD.MOV.U32 R0, RZ, RZ, R14 ;  /* 0x000000ffff007224 */ /* 0x000fce00078e000e */
[----:B------:R-:W-:Y:S05]  /*2c810*/  WARPSYNC.COLLECTIVE R15, `(.L_x_2693) ;  /* 0x000000000f087348 */ /* 0x000fea0003c00000 */
[----:B------:R0:W1:Y:S02]  /*2c820*/  SHFL.IDX P6, R14, R13, R12, R11 ;  /* 0x0000000c0d0e7389 */ /* 0x00006400000c000b */
[----:B01----:R-:W-:Y:S01]  /*2c830*/  ENDCOLLECTIVE ;  /* 0x000000000000791b */ /* 0x003fe20003800000 */
.L_x_2693:
[----:B------:R-:W-:Y:S02]  /*2c840*/  IMAD.MOV.U32 R13, RZ, RZ, R8 ;  /* 0x000000ffff0d7224 */ /* 0x000fe400078e0008 */
[----:B------:R-:W-:-:S07]  /*2c850*/  IMAD.MOV.U32 R3, RZ, RZ, R14 ;  /* 0x000000ffff037224 */ /* 0x000fce00078e000e */
[----:B------:R-:W-:Y:S05]  /*2c860*/  WARPSYNC.COLLECTIVE R15, `(.L_x_2694) ;  /* 0x000000000f087348 */ /* 0x000fea0003c00000 */
[----:B------:R0:W1:Y:S02]  /*2c870*/  SHFL.IDX P6, R14, R13, R12, R11 ;  /* 0x0000000c0d0e7389 */ /* 0x00006400000c000b */
[----:B01----:R-:W-:Y:S01]  /*2c880*/  ENDCOLLECTIVE ;  /* 0x000000000000791b */ /* 0x003fe20003800000 */
.L_x_2694:
[----:B------:R-:W-:Y:S01]  /*2c890*/  IMAD.MOV.U32 R13, RZ, RZ, R7 ;  /* 0x000000ffff0d7224 */ /* 0x000fe200078e0007 */
[----:B------:R-:W-:-:S07]  /*2c8a0*/  MOV R4, R14 ;  /* 0x0000000e00047202 */ /* 0x000fce0000000f00 */
[----:B------:R-:W-:Y:S05]  /*2c8b0*/  WARPSYNC.COLLECTIVE R15, `(.L_x_2695) ;  /* 0x000000000f087348 */ /* 0x000fea0003c00000 */
[----:B------:R0:W1:Y:S02]  /*2c8c0*/  SHFL.IDX P6, R14, R13, R12, R11 ;  /* 0x0000000c0d0e7389 */ /* 0x00006400000c000b */
[----:B01----:R-:W-:Y:S01]  /*2c8d0*/  ENDCOLLECTIVE ;  /* 0x000000000000791b */ /* 0x003fe20003800000 */
.L_x_2695:
[----:B------:R-:W-:Y:S05]  /*2c8e0*/  BRA `(.L_x_2696) ;  /* 0xfffffe0c00487947 */ /* 0x000fea000383ffff */
.L_x_2452:
[----:B------:R-:W-:Y:S01]  /*2c8f0*/  BSSY B1, `(.L_x_2697) ;  /* 0x0000008000017945 */ /* 0x000fe20003800000 */
[----:B------:R-:W-:Y:S02]  /*2c900*/  IMAD.MOV.U32 R13, RZ, RZ, R6 ;  /* 0x000000ffff0d7224 */ /* 0x000fe400078e0006 */
[----:B------:R-:W-:Y:S02]  /*2c910*/  IMAD.MOV.U32 R12, RZ, RZ, 0x1 ;  /* 0x00000001ff0c7424 */ /* 0x000fe400078e00ff */
[----:B------:R-:W-:Y:S02]  /*2c920*/  IMAD.MOV.U32 R11, RZ, RZ, 0x181f ;  /* 0x0000181fff0b7424 */ /* 0x000fe400078e00ff */
[----:B------:R-:W-:-:S07]  /*2c930*/  IMAD.MOV.U32 R15, RZ, RZ, -0x1 ;  /* 0xffffffffff0f7424 */ /* 0x000fce00078e00ff */
[----:B0-2345:R-:W-:Y:S05]  /*2c940*/  WARPSYNC.COLLECTIVE R15, `(.L_x_2698) ;  /* 0x000000000f087348 */ /* 0x03dfea0003c00000 */
[----:B----4-:R1:W4:Y:S02]  /*2c950*/  SHFL.IDX P6, R14, R13, R12, R11 ;  /* 0x0000000c0d0e7389 */ /* 0x01032400000c000b */
[----:B012345:R-:W-:Y:S01]  /*2c960*/  ENDCOLLECTIVE ;  /* 0x000000000000791b */ /* 0x03ffe20003800000 */
.L_x_2698:
[----:B------:R-:W-:Y:S05]  /*2c970*/  BSYNC B1 ;  /* 0x0000000000017941 */ /* 0x000fea0003800000 */
.L_x_2697:
[----:B------:R-:W-:Y:S01]  /*2c980*/  IMAD.MOV.U32 R13, RZ, RZ, R5 ;  /* 0x000000ffff0d7224 */ /* 0x000fe200078e0005 */
[----:B------:R-:W-:Y:S01]  /*2c990*/  MOV R0, R14 ;  /* 0x0000000e00007202 */ /* 0x000fe20000000f00 */
[----:B------:R-:W-:Y:S02]  /*2c9a0*/  IMAD.MOV.U32 R12, RZ, RZ, 0x1 ;  /* 0x00000001ff0c7424 */ /* 0x000fe400078e00ff */
[----:B------:R-:W-:Y:S02]  /*2c9b0*/  IMAD.MOV.U32 R11, RZ, RZ, 0x181f ;  /* 0x0000181fff0b7424 */ /* 0x000fe400078e00ff */
[----:B------:R-:W-:-:S07]  /*2c9c0*/  IMAD.MOV.U32 R15, RZ, RZ, -0x1 ;  /* 0xffffffffff0f7424 */ /* 0x000fce00078e00ff */
[----:B------:R-:W-:Y:S05]  /*2c9d0*/  WARPSYNC.COLLECTIVE R15, `(.L_x_2699) ;  /* 0x000000000f087348 */ /* 0x000fea0003c00000 */
[----:B------:R0:W1:Y:S02]  /*2c9e0*/  SHFL.IDX P6, R14, R13, R12, R11 ;  /* 0x0000000c0d0e7389 */ /* 0x00006400000c000b */
[----:B01----:R-:W-:Y:S01]  /*2c9f0*/  ENDCOLLECTIVE ;  /* 0x000000000000791b */ /* 0x003fe20003800000 */
.L_x_2699:
[----:B------:R-:W-:Y:S01]  /*2ca00*/  MOV R13, R8 ;  /* 0x00000008000d7202 */ /* 0x000fe20000000f00 */
[----:B------:R-:W-:-:S07]  /*2ca10*/  IMAD.MOV.U32 R3, RZ, RZ, R14 ;  /* 0x000000ffff037224 */ /* 0x000fce00078e000e */
[----:B------:R-:W-:Y:S05]  /*2ca20*/  WARPSYNC.COLLECTIVE R15, `(.L_x_2700) ;  /* 0x000000000f087348 */ /* 0x000fea0003c00000 */
[----:B------:R0:W1:Y:S02]  /*2ca30*/  SHFL.IDX P6, R14, R13, R12, R11 ;  /* 0x0000000c0d0e7389 */ /* 0x00006400000c000b */
[----:B01----:R-:W-:Y:S01]  /*2ca40*/  ENDCOLLECTIVE ;  /* 0x000000000000791b */ /* 0x003fe20003800000 */
.L_x_2700:
[----:B------:R-:W-:Y:S02]  /*2ca50*/  IMAD.MOV.U32 R13, RZ, RZ, R7 ;  /* 0x000000ffff0d7224 */ /* 0x000fe400078e0007 */
[----:B------:R-:W-:-:S07]  /*2ca60*/  IMAD.MOV.U32 R4, RZ, RZ, R14 ;  /* 0x000000ffff047224 */ /* 0x000fce00078e000e */
[----:B------:R-:W-:Y:S05]  /*2ca70*/  WARPSYNC.COLLECTIVE R15, `(.L_x_2701) ;  /* 0x000000000f087348 */ /* 0x000fea0003c00000 */
[----:B------:R0:W1:Y:S02]  /*2ca80*/  SHFL.IDX P6, R14, R13, R12, R11 ;  /* 0x0000000c0d0e7389 */ /* 0x00006400000c000b */
[----:B01----:R-:W-:Y:S01]  /*2ca90*/  ENDCOLLECTIVE ;  /* 0x000000000000791b */ /* 0x003fe20003800000 */
.L_x_2701:
[----:B------:R-:W-:Y:S05]  /*2caa0*/  BRA `(.L_x_2702) ;  /* 0xfffffe0c00687947 */ /* 0x000fea000383ffff */
.L_x_2455:
[----:B------:R-:W-:Y:S01]  /*2cab0*/  BSSY B1, `(.L_x_2703) ;  /* 0x0000008000017945 */ /* 0x000fe20003800000 */
[----:B0-----:R-:W-:Y:S01]  /*2cac0*/  IMAD.MOV.U32 R13, RZ, RZ, R6 ;  /* 0x000000ffff0d7224 */ /* 0x001fe200078e0006 */
[----:B------:R-:W-:Y:S01]  /*2cad0*/  MOV R15, 0xffffffff ;  /* 0xffffffff000f7802 */ /* 0x000fe20000000f00 */
[----:B------:R-:W-:Y:S02]  /*2cae0*/  IMAD.MOV.U32 R12, RZ, RZ, 0x2 ;  /* 0x00000002ff0c7424 */ /* 0x000fe400078e00ff */
[----:B------:R-:W-:-:S07]  /*2caf0*/  IMAD.MOV.U32 R11, RZ, RZ, 0x181f ;  /* 0x0000181fff0b7424 */ /* 0x000fce00078e00ff */
[----:B-12345:R-:W-:Y:S05]  /*2cb00*/  WARPSYNC.COLLECTIVE R15, `(.L_x_2704) ;  /* 0x000000000f087348 */ /* 0x03efea0003c00000 */
[----:B----4-:R0:W4:Y:S02]  /*2cb10*/  SHFL.IDX P6, R14, R13, R12, R11 ;  /* 0x0000000c0d0e7389 */ /* 0x01012400000c000b */
[----:B012345:R-:W-:Y:S01]  /*2cb20*/  ENDCOLLECTIVE ;  /* 0x000000000000791b */ /* 0x03ffe20003800000 */
.L_x_2704:
[----:B------:R-:W-:Y:S05]  /*2cb30*/  BSYNC B1 ;  /* 0x0000000000017941 */ /* 0x000fea0003800000 */
.L_x_2703:
        /* <DEDUP_REMOVED lines=8> */
.L_x_2705:
[----:B------:R-:W-:Y:S01]  /*2cbc0*/  IMAD.MOV.U32 R13, RZ, RZ, R8 ;  /* 0x000000ffff0d7224 */ /* 0x000fe200078e0008 */
[----:B------:R-:W-:-:S07]  /*2cbd0*/  MOV R3, R14 ;  /* 0x0000000e00037202 */ /* 0x000fce0000000f00 */
[----:B------:R-:W-:Y:S05]  /*2cbe0*/  WARPSYNC.COLLECTIVE R15, `(.L_x_2706) ;  /* 0x000000000f087348 */ /* 0x000fea0003c00000 */
[----:B------:R0:W1:Y:S02]  /*2cbf0*/  SHFL.IDX P6, R14, R13, R12, R11 ;  /* 0x0000000c0d0e7389 */ /* 0x00006400000c000b */
[----:B01----:R-:W-:Y:S01]  /*2cc00*/  ENDCOLLECTIVE ;  /* 0x000000000000791b */ /* 0x003fe20003800000 */
.L_x_2706:
[----:B------:R-:W-:Y:S02]  /*2cc10*/  IMAD.MOV.U32 R13, RZ, RZ, R7 ;  /* 0x000000ffff0d7224 */ /* 0x000fe400078e0007 */
[----:B------:R-:W-:-:S07]  /*2cc20*/  IMAD.MOV.U32 R4, RZ, RZ, R14 ;  /* 0x000000ffff047224 */ /* 0x000fce00078e000e */
[----:B------:R-:W-:Y:S05]  /*2cc30*/  WARPSYNC.COLLECTIVE R15, `(.L_x_2707) ;  /* 0x000000000f087348 */ /* 0x000fea0003c00000 */
[----:B------:R0:W1:Y:S02]  /*2cc40*/  SHFL.IDX P6, R14, R13, R12, R11 ;  /* 0x0000000c0d0e7389 */ /* 0x00006400000c000b */
[----:B01----:R-:W-:Y:S01]  /*2cc50*/  ENDCOLLECTIVE ;  /* 0x000000000000791b */ /* 0x003fe20003800000 */
.L_x_2707:
[----:B------:R-:W-:Y:S05]  /*2cc60*/  BRA `(.L_x_2708) ;  /* 0xfffffe0c007c7947 */ /* 0x000fea000383ffff */
.L_x_2458:
[----:B------:R-:W-:Y:S01]  /*2cc70*/  BSSY B1, `(.L_x_2709) ;  /* 0x0000008000017945 */ /* 0x000fe20003800000 */
[----:B------:R-:W-:Y:S01]  /*2cc80*/  IMAD.MOV.U32 R13, RZ, RZ, R6 ;  /* 0x000000ffff0d7224 */ /* 0x000fe200078e0006 */
[----:B------:R-:W-:Y:S01]  /*2cc90*/  MOV R11, 0x181f ;  /* 0x0000181f000b7802 */ /* 0x000fe20000000f00 */
[----:B------:R-:W-:Y:S02]  /*2cca0*/  IMAD.MOV.U32 R12, RZ, RZ, 0x3 ;  /* 0x00000003ff0c7424 */ /* 0x000fe400078e00ff */
[----:B------:R-:W-:-:S07]  /*2ccb0*/  IMAD.MOV.U32 R15, RZ, RZ, -0x1 ;  /* 0xffffffffff0f7424 */ /* 0x000fce00078e00ff */
[----:B-12345:R-:W-:Y:S05]  /*2ccc0*/  WARPSYNC.COLLECTIVE R15, `(.L_x_2710) ;  /* 0x000000000f087348 */ /* 0x03efea0003c00000 */
[----:B----4-:R0:W4:Y:S02]  /*2ccd0*/  SHFL.IDX P6, R14, R13, R12, R11 ;  /* 0x0000000c0d0e7389 */ /* 0x01012400000c000b */
[----:B012345:R-:W-:Y:S01]  /*2cce0*/  ENDCOLLECTIVE ;  /* 0x000000000000791b */ /* 0x03ffe20003800000 */
.L_x_2710:
[----:B------:R-:W-:Y:S05]  /*2ccf0*/  BSYNC B1 ;  /* 0x0000000000017941 */ /* 0x000fea0003800000 */
.L_x_2709:
[----:B------:R-:W-:Y:S01]  /*2cd00*/  IMAD.MOV.U32 R13, RZ, RZ, R5 ;  /* 0x000000ffff0d7224 */ /* 0x000fe200078e0005 */
[----:B------:R-:W-:Y:S01]  /*2cd10*/  MOV R15, 0xffffffff ;  /* 0xffffffff000f7802 */ /* 0x000fe20000000f00 */
[----:B------:R-:W-:Y:S02]  /*2cd20*/  IMAD.MOV.U32 R12, RZ, RZ, 0x3 ;  /* 0x00000003ff0c7424 */ /* 0x000fe400078e00ff */
[----:B------:R-:W-:Y:S02]  /*2cd30*/  IMAD.MOV.U32 R11, RZ, RZ, 0x181f ;  /* 0x0000181fff0b7424 */ /* 0x000fe400078e00ff */
[----:B------:R-:W-:-:S07]  /*2cd40*/  IMAD.MOV.U32 R0, RZ, RZ, R14 ;  /* 0x000000ffff007224 */ /* 0x000fce00078e000e */
[----:B------:R-:W-:Y:S05]  /*2cd50*/  WARPSYNC.COLLECTIVE R15, `(.L_x_2711) ;  /* 0x000000000f087348 */ /* 0x000fea0003c00000 */
[----:B------:R0:W1:Y:S02]  /*2cd60*/  SHFL.IDX P6, R14, R13, R12, R11 ;  /* 0x0000000c0d0e7389 */ /* 0x00006400000c000b */
[----:B01----:R-:W-:Y:S01]  /*2cd70*/  ENDCOLLECTIVE ;  /* 0x000000000000791b */ /* 0x003fe20003800000 */
.L_x_2711:
[----:B------:R-:W-:Y:S02]  /*2cd80*/  IMAD.MOV.U32 R13, RZ, RZ, R8 ;  /* 0x000000ffff0d7224 */ /* 0x000fe400078e0008 */
[----:B------:R-:W-:-:S07]  /*2cd90*/  IMAD.MOV.U32 R3, RZ, RZ, R14 ;  /* 0x000000ffff037224 */ /* 0x000fce00078e000e */
[----:B------:R-:W-:Y:S05]  /*2cda0*/  WARPSYNC.COLLECTIVE R15, `(.L_x_2712) ;  /* 0x000000000f087348 */ /* 0x000fea0003c00000 */
[----:B------:R0:W1:Y:S02]  /*2cdb0*/  SHFL.IDX P6, R14, R13, R12, R11 ;  /* 0x0000000c0d0e7389 */ /* 0x00006400000c000b */
[----:B01----:R-:W-:Y:S01]  /*2cdc0*/  ENDCOLLECTIVE ;  /* 0x000000000000791b */ /* 0x003fe20003800000 */
.L_x_2712:
[----:B------:R-:W-:Y:S02]  /*2cdd0*/  IMAD.MOV.U32 R13, RZ, RZ, R7 ;  /* 0x000000ffff0d7224 */ /* 0x000fe400078e0007 */
[----:B------:R-:W-:-:S07]  /*2cde0*/  IMAD.MOV.U32 R4, RZ, RZ, R14 ;  /* 0x000000ffff047224 */ /* 0x000fce00078e000e */
[----:B------:R-:W-:Y:S05]  /*2cdf0*/  WARPSYNC.COLLECTIVE R15, `(.L_x_2713) ;  /* 0x000000000f087348 */ /* 0x000fea0003c00000 */
[----:B------:R0:W1:Y:S02]  /*2ce00*/  SHFL.IDX P6, R14, R13, R12, R11 ;  /* 0x0000000c0d0e7389 */ /* 0x00006400000c000b */
[----:B01----:R-:W-:Y:S01]  /*2ce10*/  ENDCOLLECTIVE ;  /* 0x000000000000791b */ /* 0x003fe20003800000 */
.L_x_2713:
[----:B------:R-:W-:Y:S05]  /*2ce20*/  BRA `(.L_x_2714) ;  /* 0xfffffe0c00987947 */ /* 0x000fea000383ffff */
.L_x_2462:
[----:B0-----:R0:W2:Y:S02]  /*2ce30*/  SYNCS.PHASECHK.TRANS64.TRYWAIT P0, [R18+URZ+0x38800], R3 ;  /* 0x03880003120075a7 */ /* 0x0010a4000800017f */
[----:B--2---:R-:W-:Y:S05]  /*2ce40*/  @!P0 NANOSLEEP.SYNCS 0x989680 ;  /* 0x009896800000895d */ /* 0x004fea0003900000 */
[----:B------:R-:W2:Y:S02]  /*2ce50*/  @!P0 SYNCS.PHASECHK.TRANS64 P0, [R18+URZ+0x38800], R3 ;  /* 0x03880003120085a7 */ /* 0x000ea4000800007f */
[----:B--2---:R-:W-:Y:S05]  /*2ce60*/  @!P0 BRA `(.L_x_2462) ;  /* 0xfffffffc00f08947 */ /* 0x004fea000383ffff */
[----:B------:R-:W-:Y:S05]  /*2ce70*/  BRA `(.L_x_2715) ;  /* 0xfffffe1000187947 */ /* 0x000fea000383ffff */
.L_x_2478:
[----:B------:R-:W0:Y:S01]  /*2ce80*/  LDC R57, c[0x0][0x3f4] ;  /* 0x0000fd00ff397b82 */ /* 0x000e220000000800 */
[----:B------:R-:W-:Y:S01]  /*2ce90*/  BSSY B1, `(.L_x_2716) ;  /* 0x0000008000017945 */ /* 0x000fe20003800000 */
[----:B------:R-:W-:Y:S01]  /*2cea0*/  IMAD.MOV.U32 R13, RZ, RZ, R10 ;  /* 0x000000ffff0d7224 */ /* 0x000fe200078e000a */
[----:B------:R-:W-:Y:S01]  /*2ceb0*/  MOV R12, RZ ;  /* 0x000000ff000c7202 */ /* 0x000fe20000000f00 */
[----:B------:R-:W-:Y:S02]  /*2cec0*/  IMAD.MOV.U32 R11, RZ, RZ, 0x181f ;  /* 0x0000181fff0b7424 */ /* 0x000fe400078e00ff */
[----:B------:R-:W-:-:S07]  /*2ced0*/  IMAD.MOV.U32 R15, RZ, RZ, -0x1 ;  /* 0xffffffffff0f7424 */ /* 0x000fce00078e00ff */
[----:B0-----:R-:W-:Y:S05]  /*2cee0*/  WARPSYNC.COLLECTIVE R15, `(.L_x_2717) ;  /* 0x000000000f087348 */ /* 0x001fea0003c00000 */
[----:B------:R1:W2:Y:S02]  /*2cef0*/  SHFL.IDX P6, R14, R13, R12, R11 ;  /* 0x0000000c0d0e7389 */ /* 0x0002a400000c000b */
[----:B012---:R-:W-:Y:S01]  /*2cf00*/  ENDCOLLECTIVE ;  /* 0x000000000000791b */ /* 0x007fe20003800000 */
.L_x_2717:
[----:B------:R-:W-:Y:S05]  /*2cf10*/  BSYNC B1 ;  /* 0x0000000000017941 */ /* 0x000fea0003800000 */
.L_x_2716:
[----:B------:R0:W5:Y:S01]  /*2cf20*/  LDL R6, [R1+0x4] ;  /* 0x0000040001067983 */ /* 0x0001620000100800 */
[----:B------:R-:W-:Y:S01]  /*2cf30*/  IMAD.MOV.U32 R13, RZ, RZ, R51 ;  /* 0x000000ffff0d7224 */ /* 0x000fe200078e0033 */
[----:B------:R-:W-:Y:S01]  /*2cf40*/  MOV R11, 0x181f ;  /* 0x0000181f000b7802 */ /* 0x000fe20000000f00 */
[----:B------:R-:W-:Y:S01]  /*2cf50*/  IMAD.MOV.U32 R12, RZ, RZ, RZ ;  /* 0x000000ffff0c7224 */ /* 0x000fe200078e00ff */
[----:B------:R-:W-:Y:S01]  /*2cf60*/  ISETP.GE.AND P0, PT, R16, R57, PT ;  /* 0x000000391000720c */ /* 0x000fe20003f06270 */
[----:B------:R-:W-:Y:S02]  /*2cf70*/  IMAD.MOV.U32 R15, RZ, RZ, -0x1 ;  /* 0xffffffffff0f7424 */ /* 0x000fe400078e00ff */
[----:B------:R-:W-:-:S10]  /*2cf80*/  IMAD.MOV.U32 R3, RZ, RZ, R14 ;  /* 0x000000ffff037224 */ /* 0x000fd400078e000e */
[----:B0----5:R-:W-:Y:S05]  /*2cf90*/  WARPSYNC.COLLECTIVE R15, `(.L_x_2718) ;  /* 0x000000000f087348 */ /* 0x021fea0003c00000 */
[----:B------:R1:W2:Y:S02]  /*2cfa0*/  SHFL.IDX P6, R14, R13, R12, R11 ;  /* 0x0000000c0d0e7389 */ /* 0x0002a400000c000b */
[----:B012--5:R-:W-:Y:S01]  /*2cfb0*/  ENDCOLLECTIVE ;  /* 0x000000000000791b */ /* 0x027fe20003800000 */
.L_x_2718:
[----:B------:R-:W-:Y:S02]  /*2cfc0*/  IMAD.MOV.U32 R13, RZ, RZ, R53 ;  /* 0x000000ffff0d7224 */ /* 0x000fe400078e0035 */
[----:B------:R-:W-:-:S07]  /*2cfd0*/  IMAD.MOV.U32 R5, RZ, RZ, R14 ;  /* 0x000000ffff057224 */ /* 0x000fce00078e000e */
[----:B------:R-:W-:Y:S05]  /*2cfe0*/  WARPSYNC.COLLECTIVE R15, `(.L_x_2719) ;  /* 0x000000000f087348 */ /* 0x000fea0003c00000 */
[----:B------:R0:W1:Y:S02]  /*2cff0*/  SHFL.IDX P6, R14, R13, R12, R11 ;  /* 0x0000000c0d0e7389 */ /* 0x00006400000c000b */
[----:B01----:R-:W-:Y:S01]  /*2d000*/  ENDCOLLECTIVE ;  /* 0x000000000000791b */ /* 0x003fe20003800000 */
.L_x_2719:
[----:B------:R-:W-:Y:S02]  /*2d010*/  IMAD.MOV.U32 R13, RZ, RZ, R55 ;  /* 0x000000ffff0d7224 */ /* 0x000fe400078e0037 */
[----:B------:R-:W-:-:S07]  /*2d020*/  IMAD.MOV.U32 R7, RZ, RZ, R14 ;  /* 0x000000ffff077224 */ /* 0x000fce00078e000e */
[----:B------:R-:W-:Y:S05]  /*2d030*/  WARPSYNC.COLLECTIVE R15, `(.L_x_2720) ;  /* 0x000000000f087348 */ /* 0x000fea0003c00000 */
[----:B------:R0:W1:Y:S02]  /*2d040*/  SHFL.IDX P6, R14, R13, R12, R11 ;  /* 0x0000000c0d0e7389 */ /* 0x00006400000c000b */
[----:B01----:R-:W-:Y:S01]  /*2d050*/  ENDCOLLECTIVE ;  /* 0x000000000000791b */ /* 0x003fe20003800000 */
.L_x_2720:
[----:B------:R-:W-:-:S05]  /*2d060*/  IMAD R50, R6, R50, RZ ;  /* 0x0000003206327224 */ /* 0x000fca00078e02ff */
[----:B------:R-:W-:-:S13]  /*2d070*/  ISETP.GE.OR P1, PT, R59, R50, P0 ;  /* 0x000000323b00720c */ /* 0x000fda0000726670 */
[C---:B------:R-:W-:Y:S02]  /*2d080*/  @!P1 IADD3 R0, P2, R16.reuse, R5, RZ ;  /* 0x0000000510009210 */ /* 0x040fe40007f5e0ff */
[----:B------:R-:W-:Y:S02]  /*2d090*/  @!P1 IADD3 R14, P3, R16, R14, RZ ;  /* 0x0000000e100e9210 */ /* 0x000fe40007f7e0ff */
[----:B------:R-:W-:Y:S01]  /*2d0a0*/  @!P1 IADD3.X R5, R3, R17, RZ, P2, !PT ;  /* 0x0000001103059210 */ /* 0x000fe200017fe4ff */
[----:B------:R-:W-:Y:S02]  /*2d0b0*/  @!P1 IMAD.MOV.U32 R4, RZ, RZ, R0 ;  /* 0x000000ffff049224 */ /* 0x000fe400078e0000 */
[----:B------:R-:W-:Y:S02]  /*2d0c0*/  @!P1 IMAD.X R3, R7, 0x1, R17, P3 ;  /* 0x0000000107039824 */ /* 0x000fe400018e0611 */
[----:B------:R-:W-:Y:S02]  /*2d0d0*/  @!P1 IMAD.MOV.U32 R26, RZ, RZ, R14 ;  /* 0x000000ffff1a9224 */ /* 0x000fe400078e000e */
[----:B------:R-:W-:Y:S01]  /*2d0e0*/  @!P1 IMAD.MOV.U32 R27, RZ, RZ, R3 ;  /* 0x000000ffff1b9224 */ /* 0x000fe200078e0003 */
[----:B------:R-:W5:Y:S04]  /*2d0f0*/  @!P1 LD.E.128 R4, desc[UR46][R4.64] ;  /* 0x0000002e04049980 */ /* 0x000f68000c101d00 */
[----:B------:R0:W5:Y:S01]  /*2d100*/  @!P1 LD.E.128 R36, desc[UR46][R26.64] ;  /* 0x0000002e1a249980 */ /* 0x000162000c101d00 */
[----:B------:R-:W-:Y:S01]  /*2d110*/  IMAD.MOV.U32 R13, RZ, RZ, R10 ;  /* 0x000000ffff0d7224 */ /* 0x000fe200078e000a */
[----:B------:R-:W-:-:S02]  /*2d120*/  MOV R12, 0x1 ;  /* 0x00000001000c7802 */ /* 0x000fc40000000f00 */
[----:B------:R-:W-:Y:S02]  /*2d130*/  CS2R R32, SRZ ;  /* 0x0000000000207805 */ /* 0x000fe4000001ff00 */
[----:B------:R-:W-:Y:S02]  /*2d140*/  CS2R R28, SRZ ;  /* 0x00000000001c7805 */ /* 0x000fe4000001ff00 */
[----:B------:R-:W-:Y:S02]  /*2d150*/  CS2R R30, SRZ ;  /* 0x00000000001e7805 */ /* 0x000fe4000001ff00 */
[----:B0-----:R-:W-:-:S07]  /*2d160*/  CS2R R20, SRZ ;  /* 0x0000000000147805 */ /* 0x001fce000001ff00 */
[----:B-----5:R-:W-:Y:S05]  /*2d170*/  WARPSYNC.COLLECTIVE R15, `(.L_x_2721) ;  /* 0x000000000f087348 */ /* 0x020fea0003c00000 */
[----:B------:R0:W1:Y:S02]  /*2d180*/  SHFL.IDX P6, R14, R13, R12, R11 ;  /* 0x0000000c0d0e7389 */ /* 0x00006400000c000b */
[----:B01---5:R-:W-:Y:S01]  /*2d190*/  ENDCOLLECTIVE ;  /* 0x000000000000791b */ /* 0x023fe20003800000 */
.L_x_2721:
[----:B------:R-:W-:Y:S02]  /*2d1a0*/  IMAD.MOV.U32 R13, RZ, RZ, R51 ;  /* 0x000000ffff0d7224 */ /* 0x000fe400078e0033 */
[----:B------:R-:W-:-:S07]  /*2d1b0*/  IMAD.MOV.U32 R3, RZ, RZ, R14 ;  /* 0x000000ffff037224 */ /* 0x000fce00078e000e */
[----:B------:R-:W-:Y:S05]  /*2d1c0*/  WARPSYNC.COLLECTIVE R15, `(.L_x_2722) ;  /* 0x000000000f087348 */ /* 0x000fea0003c00000 */
[----:B------:R0:W1:Y:S02]  /*2d1d0*/  SHFL.IDX P6, R14, R13, R12, R11 ;  /* 0x0000000c0d0e7389 */ /* 0x00006400000c000b */
[----:B01----:R-:W-:Y:S01]  /*2d1e0*/  ENDCOLLECTIVE ;  /* 0x000000000000791b */ /* 0x003fe20003800000 */
.L_x_2722:
[----:B------:R-:W-:Y:S02]  /*2d1f0*/  IMAD.MOV.U32 R13, RZ, RZ, R53 ;  /* 0x000000ffff0d7224 */ /* 0x000fe400078e0035 */
[----:B------:R-:W-:-:S07]  /*2d200*/  IMAD.MOV.U32 R9, RZ, RZ, R14 ;  /* 0x000000ffff097224 */ /* 0x000fce00078e000e */
[----:B------:R-:W-:Y:S05]  /*2d210*/  WARPSYNC.COLLECTIVE R15, `(.L_x_2723) ;  /* 0x000000000f087348 */ /* 0x000fea0003c00000 */
[----:B------:R0:W1:Y:S02]  /*2d220*/  SHFL.IDX P6, R14, R13, R12, R11 ;  /* 0x0000000c0d0e7389 */ /* 0x00006400000c000b */
[----:B01----:R-:W-:Y:S01]  /*2d230*/  ENDCOLLECTIVE ;  /* 0x000000000000791b */ /* 0x003fe20003800000 */
.L_x_2723:
[----:B------:R-:W-:Y:S01]  /*2d240*/  MOV R13, R55 ;  /* 0x00000037000d7202 */ /* 0x000fe20000000f00 */
[----:B------:R-:W-:-:S07]  /*2d250*/  IMAD.MOV.U32 R25, RZ, RZ, R14 ;  /* 0x000000ffff197224 */ /* 0x000fce00078e000e */
[----:B------:R-:W-:Y:S05]  /*2d260*/  WARPSYNC.COLLECTIVE R15, `(.L_x_2724) ;  /* 0x000000000f087348 */ /* 0x000fea0003c00000 */
[----:B------:R0:W1:Y:S02]  /*2d270*/  SHFL.IDX P6, R14, R13, R12, R11 ;  /* 0x0000000c0d0e7389 */ /* 0x00006400000c000b */
[----:B01----:R-:W-:Y:S01]  /*2d280*/  ENDCOLLECTIVE ;  /* 0x000000000000791b */ /* 0x003fe20003800000 */
.L_x_2724:
[----:B------:R-:W-:Y:S02]  /*2d290*/  @!P1 IMAD.MOV.U32 R32, RZ, RZ, R4 ;  /* 0x000000ffff209224 */ /* 0x000fe400078e0004 */
[----:B------:R-:W-:Y:S01]  /*2d2a0*/  @!P1 IMAD.MOV.U32 R33, RZ, RZ, R5 ;  /* 0x000000ffff219224 */ /* 0x000fe200078e0005 */
[----:B------:R-:W-:Y:S01]  /*2d2b0*/  CS2R R4, SRZ ;  /* 0x0000000000047805 */ /* 0x000fe2000001ff00 */
[----:B------:R-:W-:Y:S01]  /*2d2c0*/  @!P1 IMAD.MOV.U32 R28, RZ, RZ, R6 ;  /* 0x000000ffff1c9224 */ /* 0x000fe200078e0006 */
[----:B------:R-:W-:Y:S01]  /*2d2d0*/  @!P1 MOV R31, R37 ;  /* 0x00000025001f9202 */ /* 0x000fe20000000f00 */
[----:B------:R-:W-:Y:S02]  /*2d2e0*/  @!P1 IMAD.MOV.U32 R29, RZ, RZ, R7 ;  /* 0x000000ffff1d9224 */ /* 0x000fe400078e0007 */
[----:B------:R-:W-:Y:S02]  /*2d2f0*/  @!P1 IMAD.MOV.U32 R30, RZ, RZ, R36 ;  /* 0x000000ffff1e9224 */ /* 0x000fe400078e0024 */
[----:B------:R-:W-:-:S02]  /*2d300*/  @!P1 IMAD.MOV.U32 R20, RZ, RZ, R38 ;  /* 0x000000ffff149224 */ /* 0x000fc400078e0026 */
[----:B------:R-:W-:Y:S01]  /*2d310*/  @!P1 IMAD.MOV.U32 R21, RZ, RZ, R39 ;  /* 0x000000ffff159224 */ /* 0x000fe200078e0027 */
[----:B------:R-:W-:Y:S06]  /*2d320*/  BRA `(.L_x_2725) ;  /* 0xfffffe4c00a47947 */ /* 0x000fec000383ffff */
.L_x_2481:
[----:B------:R-:W-:Y:S01]  /*2d330*/  BSSY B1, `(.L_x_2726) ;  /* 0x0000008000017945 */ /* 0x000fe20003800000 */
[----:B------:R-:W-:Y:S01]  /*2d340*/  IMAD.MOV.U32 R13, RZ, RZ, R10 ;  /* 0x000000ffff0d7224 */ /* 0x000fe200078e000a */
[----:B------:R-:W-:Y:S01]  /*2d350*/  MOV R15, 0xffffffff ;  /* 0xffffffff000f7802 */ /* 0x000fe20000000f00 */
[----:B------:R-:W-:Y:S02]  /*2d360*/  IMAD.MOV.U32 R12, RZ, RZ, 0x2 ;  /* 0x00000002ff0c7424 */ /* 0x000fe400078e00ff */
[----:B------:R-:W-:-:S07]  /*2d370*/  IMAD.MOV.U32 R11, RZ, RZ, 0x181f ;  /* 0x0000181fff0b7424 */ /* 0x000fce00078e00ff */
[----:B-----5:R-:W-:Y:S05]  /*2d380*/  WARPSYNC.COLLECTIVE R15, `(.L_x_2727) ;  /* 0x000000000f087348 */ /* 0x020fea0003c00000 */
[----:B------:R0:W1:Y:S02]  /*2d390*/  SHFL.IDX P6, R14, R13, R12, R11 ;  /* 0x0000000c0d0e7389 */ /* 0x00006400000c000b */
[----:B01---5:R-:W-:Y:S01]  /*2d3a0*/  ENDCOLLECTIVE ;  /* 0x000000000000791b */ /* 0x023fe20003800000 */
.L_x_2727:
[----:B------:R-:W-:Y:S05]  /*2d3b0*/  BSYNC B1 ;  /* 0x0000000000017941 */ /* 0x000fea0003800000 */
.L_x_2726:
[----:B------:R-:W-:Y:S02]  /*2d3c0*/  IMAD.MOV.U32 R13, RZ, RZ, R51 ;  /* 0x000000ffff0d7224 */ /* 0x000fe400078e0033 */
[----:B------:R-:W-:Y:S02]  /*2d3d0*/  IMAD.MOV.U32 R12, RZ, RZ, 0x2 ;  /* 0x00000002ff0c7424 */ /* 0x000fe400078e00ff */
[----:B------:R-:W-:Y:S02]  /*2d3e0*/  IMAD.MOV.U32 R11, RZ, RZ, 0x181f ;  /* 0x0000181fff0b7424 */ /* 0x000fe400078e00ff */
[----:B------:R-:W-:Y:S02]  /*2d3f0*/  IMAD.MOV.U32 R15, RZ, RZ, -0x1 ;  /* 0xffffffffff0f7424 */ /* 0x000fe400078e00ff */
[----:B------:R-:W-:Y:S02]  /*2d400*/  IMAD.MOV.U32 R3, RZ, RZ, R14 ;  /* 0x000000ffff037224 */ /* 0x000fe400078e000e */
[----:B------:R-:W-:-:S07]  /*2d410*/  VIADD R27, R59, 0x40 ;  /* 0x000000403b1b7836 */ /* 0x000fce0000000000 */
[----:B------:R-:W-:Y:S05]  /*2d420*/  WARPSYNC.COLLECTIVE R15, `(.L_x_2728) ;  /* 0x000000000f087348 */ /* 0x000fea0003c00000 */
[----:B------:R0:W1:Y:S02]  /*2d430*/  SHFL.IDX P6, R14, R13, R12, R11 ;  /* 0x0000000c0d0e7389 */ /* 0x00006400000c000b */
[----:B01----:R-:W-:Y:S01]  /*2d440*/  ENDCOLLECTIVE ;  /* 0x000000000000791b */ /* 0x003fe20003800000 */
.L_x_2728:
[----:B------:R-:W-:Y:S01]  /*2d450*/  ISETP.GE.OR P1, PT, R27, R50, P0 ;  /* 0x000000321b00720c */ /* 0x000fe20000726670 */
[----:B------:R-:W-:Y:S01]  /*2d460*/  IMAD.MOV.U32 R13, RZ, RZ, R53 ;  /* 0x000000ffff0d7224 */ /* 0x000fe200078e0035 */
[----:B------:R-:W-:-:S11]  /*2d470*/  MOV R9, R14 ;  /* 0x0000000e00097202 */ /* 0x000fd60000000f00 */
[----:B------:R-:W-:Y:S05]  /*2d480*/  WARPSYNC.COLLECTIVE R15, `(.L_x_2729) ;  /* 0x000000000f087348 */ /* 0x000fea0003c00000 */
[----:B------:R0:W1:Y:S02]  /*2d490*/  SHFL.IDX P6, R14, R13, R12, R11 ;  /* 0x0000000c0d0e7389 */ /* 0x00006400000c000b */
[----:B01----:R-:W-:Y:S01]  /*2d4a0*/  ENDCOLLECTIVE ;  /* 0x000000000000791b */ /* 0x003fe20003800000 */
.L_x_2729:
        /* <DEDUP_REMOVED lines=8> */
.L_x_2730:
[----:B------:R-:W-:-:S04]  /*2d530*/  @!P1 IADD3 R14, P3, R16, R14, RZ ;  /* 0x0000000e100e9210 */ /* 0x000fc80007f7e0ff */
[----:B------:R-:W-:Y:S01]  /*2d540*/  @!P1 IADD3.X R3, R25, R17, RZ, P3, !PT ;  /* 0x0000001119039210 */ /* 0x000fe20001ffe4ff */
[----:B------:R-:W-:Y:S01]  /*2d550*/  @!P1 IMAD.MOV.U32 R44, RZ, RZ, R14 ;  /* 0x000000ffff2c9224 */ /* 0x000fe200078e000e */
[----:B------:R0:W5:Y:S03]  /*2d560*/  @!P1 LD.E.128 R24, desc[UR46][R8.64] ;  /* 0x0000002e08189980 */ /* 0x000166000c101d00 */
        /* <DEDUP_REMOVED lines=12> */
.L_x_2731:
[----:B------:R-:W-:Y:S01]  /*2d630*/  IMAD.MOV.U32 R13, RZ, RZ, R51 ;  /* 0x000000ffff0d7224 */ /* 0x000fe200078e0033 */
[----:B------:R-:W-:-:S07]  /*2d640*/  MOV R3, R14 ;  /* 0x0000000e00037202 */ /* 0x000fce0000000f00 */
[----:B------:R-:W-:Y:S05]  /*2d650*/  WARPSYNC.COLLECTIVE R15, `(.L_x_2732) ;  /* 0x000000000f087348 */ /* 0x000fea0003c00000 */
[----:B------:R0:W1:Y:S02]  /*2d660*/  SHFL.IDX P6, R14, R13, R12, R11 ;  /* 0x0000000c0d0e7389 */ /* 0x00006400000c000b */
[----:B01----:R-:W-:Y:S01]  /*2d670*/  ENDCOLLECTIVE ;  /* 0x000000000000791b */ /* 0x003fe20003800000 */
.L_x_2732:
[----:B------:R-:W-:Y:S02]  /*2d680*/  IMAD.MOV.U32 R13, RZ, RZ, R53 ;  /* 0x000000ffff0d7224 */ /* 0x000fe400078e0035 */
[----:B------:R-:W-:-:S07]  /*2d690*/  IMAD.MOV.U32 R51, RZ, RZ, R14 ;  /* 0x000000ffff337224 */ /* 0x000fce00078e000e */
[----:B------:R-:W-:Y:S05]  /*2d6a0*/  WARPSYNC.COLLECTIVE R15, `(.L_x_2733) ;  /* 0x000000000f087348 */ /* 0x000fea0003c00000 */
[----:B------:R0:W1:Y:S02]  /*2d6b0*/  SHFL.IDX P6, R14, R13, R12, R11 ;  /* 0x0000000c0d0e7389 */ /* 0x00006400000c000b */
[----:B01----:R-:W-:Y:S01]  /*2d6c0*/  ENDCOLLECTIVE ;  /* 0x000000000000791b */ /* 0x003fe20003800000 */
.L_x_2733:
[----:B------:R-:W-:Y:S02]  /*2d6d0*/  IMAD.MOV.U32 R13, RZ, RZ, R55 ;  /* 0x000000ffff0d7224 */ /* 0x000fe400078e0037 */
[----:B------:R-:W-:-:S07]  /*2d6e0*/  IMAD.MOV.U32 R53, RZ, RZ, R14 ;  /* 0x000000ffff357224 */ /* 0x000fce00078e000e */
[----:B------:R-:W-:Y:S05]  /*2d6f0*/  WARPSYNC.COLLECTIVE R15, `(.L_x_2734) ;  /* 0x000000000f087348 */ /* 0x000fea0003c00000 */
[----:B------:R0:W1:Y:S02]  /*2d700*/  SHFL.IDX P6, R14, R13, R12, R11 ;  /* 0x0000000c0d0e7389 */ /* 0x00006400000c000b */
[----:B01----:R-:W-:Y:S01]  /*2d710*/  ENDCOLLECTIVE ;  /* 0x000000000000791b */ /* 0x003fe20003800000 */
.L_x_2734:
[----:B------:R-:W-:Y:S01]  /*2d720*/  MOV R55, R14 ;  /* 0x0000000e00377202 */ /* 0x000fe20000000f00 */
        /* <DEDUP_REMOVED lines=9> */
.L_x_2485:
[----:B0-----:R0:W1:Y:S02]  /*2d7c0*/  SYNCS.PHASECHK.TRANS64.TRYWAIT P4, [R18+URZ+0x38800], R3 ;  /* 0x03880003120075a7 */ /* 0x001064000808017f */
[----:B-1----:R-:W-:Y:S05]  /*2d7d0*/  @!P4 NANOSLEEP.SYNCS 0x989680 ;  /* 0x009896800000c95d */ /* 0x002fea0003900000 */
[----:B------:R-:W1:Y:S02]  /*2d7e0*/  @!P4 SYNCS.PHASECHK.TRANS64 P4, [R18+URZ+0x38800], R3 ;  /* 0x038800031200c5a7 */ /* 0x000e64000808007f */
[----:B-1----:R-:W-:Y:S05]  /*2d7f0*/  @!P4 BRA `(.L_x_2485) ;  /* 0xfffffffc00f0c947 */ /* 0x002fea000383ffff */
[----:B------:R-:W-:Y:S05]  /*2d800*/  BRA `(.L_x_2736) ;  /* 0xfffffe4c00c87947 */ /* 0x000fea000383ffff */
.L_x_2495:
[----:B-1----:R1:W2:Y:S02]  /*2d810*/  SYNCS.PHASECHK.TRANS64.TRYWAIT P0, [R0+URZ+0x38830], R3 ;  /* 0x03883003000075a7 */ /* 0x0022a4000800017f */
[----:B--2---:R-:W-:Y:S05]  /*2d820*/  @!P0 NANOSLEEP.SYNCS 0x989680 ;  /* 0x009896800000895d */ /* 0x004fea0003900000 */
[----:B------:R-:W2:Y:S02]  /*2d830*/  @!P0 SYNCS.PHASECHK.TRANS64 P0, [R0+URZ+0x38830], R3 ;  /* 0x03883003000085a7 */ /* 0x000ea4000800007f */
[----:B--2---:R-:W-:Y:S05]  /*2d840*/  @!P0 BRA `(.L_x_2495) ;  /* 0xfffffffc00f08947 */ /* 0x004fea000383ffff */
[----:B------:R-:W-:Y:S05]  /*2d850*/  BRA `(.L_x_2494) ;  /* 0xfffffe90005c7947 */ /* 0x000fea000383ffff */
.L_x_2501:
[----:B-1----:R1:W2:Y:S02]  /*2d860*/  SYNCS.PHASECHK.TRANS64.TRYWAIT P3, [R5+URZ+0x38830], R8 ;  /* 0x03883008050075a7 */ /* 0x0022a4000806017f */
[----:B--2---:R-:W-:Y:S05]  /*2d870*/  @!P3 NANOSLEEP.SYNCS 0x989680 ;  /* 0x009896800000b95d */ /* 0x004fea0003900000 */
[----:B------:R-:W2:Y:S02]  /*2d880*/  @!P3 SYNCS.PHASECHK.TRANS64 P3, [R5+URZ+0x38830], R8 ;  /* 0x038830080500b5a7 */ /* 0x000ea4000806007f */
[----:B--2---:R-:W-:Y:S05]  /*2d890*/  @!P3 BRA `(.L_x_2501) ;  /* 0xfffffffc00f0b947 */ /* 0x004fea000383ffff */
[----:B------:R-:W-:Y:S05]  /*2d8a0*/  BRA `(.L_x_2500) ;  /* 0xfffffec000347947 */ /* 0x000fea000383ffff */
.L_x_2505:
[----:B-1----:R1:W2:Y:S02]  /*2d8b0*/  SYNCS.PHASECHK.TRANS64.TRYWAIT P2, [R5+URZ+0x38850], R4 ;  /* 0x03885004050075a7 */ /* 0x0022a4000804017f */
[----:B--2---:R-:W-:Y:S05]  /*2d8c0*/  @!P2 NANOSLEEP.SYNCS 0x989680 ;  /* 0x009896800000a95d */ /* 0x004fea0003900000 */
[----:B------:R-:W2:Y:S02]  /*2d8d0*/  @!P2 SYNCS.PHASECHK.TRANS64 P2, [R5+URZ+0x38850], R4 ;  /* 0x038850040500a5a7 */ /* 0x000ea4000804007f */
[----:B--2---:R-:W-:Y:S05]  /*2d8e0*/  @!P2 BRA `(.L_x_2505) ;  /* 0xfffffffc00f0a947 */ /* 0x004fea000383ffff */
[----:B------:R-:W-:Y:S05]  /*2d8f0*/  BRA `(.L_x_2502) ;  /* 0xfffffec400407947 */ /* 0x000fea000383ffff */
.L_x_2513:
[----:B-1----:R1:W2:Y:S02]  /*2d900*/  SYNCS.PHASECHK.TRANS64.TRYWAIT P0, [R5+URZ+0x38830], R8 ;  /* 0x03883008050075a7 */ /* 0x0022a4000800017f */
[----:B--2---:R-:W-:Y:S05]  /*2d910*/  @!P0 NANOSLEEP.SYNCS 0x989680 ;  /* 0x009896800000895d */ /* 0x004fea0003900000 */
[----:B------:R-:W2:Y:S02]  /*2d920*/  @!P0 SYNCS.PHASECHK.TRANS64 P0, [R5+URZ+0x38830], R8 ;  /* 0x03883008050085a7 */ /* 0x000ea4000800007f */
[----:B--2---:R-:W-:Y:S05]  /*2d930*/  @!P0 BRA `(.L_x_2513) ;  /* 0xfffffffc00f08947 */ /* 0x004fea000383ffff */
[----:B------:R-:W-:Y:S05]  /*2d940*/  BRA `(.L_x_2512) ;  /* 0xfffffef400b07947 */ /* 0x000fea000383ffff */
.L_x_2517:
[----:B-1----:R1:W2:Y:S02]  /*2d950*/  SYNCS.PHASECHK.TRANS64.TRYWAIT P0, [R5+URZ+0x38850], R4 ;  /* 0x03885004050075a7 */ /* 0x0022a4000800017f */
[----:B--2---:R-:W-:Y:S05]  /*2d960*/  @!P0 NANOSLEEP.SYNCS 0x989680 ;  /* 0x009896800000895d */ /* 0x004fea0003900000 */
[----:B------:R-:W2:Y:S02]  /*2d970*/  @!P0 SYNCS.PHASECHK.TRANS64 P0, [R5+URZ+0x38850], R4 ;  /* 0x03885004050085a7 */ /* 0x000ea4000800007f */
[----:B--2---:R-:W-:Y:S05]  /*2d980*/  @!P0 BRA `(.L_x_2517) ;  /* 0xfffffffc00f08947 */ /* 0x004fea000383ffff */
[----:B------:R-:W-:Y:S05]  /*2d990*/  BRA `(.L_x_2514) ;  /* 0xfffffef800b07947 */ /* 0x000fea000383ffff */
.L_x_2523:
[----:B-1----:R1:W2:Y:S02]  /*2d9a0*/  SYNCS.PHASECHK.TRANS64.TRYWAIT P0, [R10+URZ+0x38850], R5 ;  /* 0x038850050a0075a7 */ /* 0x0022a4000800017f */
[----:B--2---:R-:W-:Y:S05]  /*2d9b0*/  @!P0 NANOSLEEP.SYNCS 0x989680 ;  /* 0x009896800000895d */ /* 0x004fea0003900000 */
[----:B------:R-:W2:Y:S02]  /*2d9c0*/  @!P0 SYNCS.PHASECHK.TRANS64 P0, [R10+URZ+0x38850], R5 ;  /* 0x038850050a0085a7 */ /* 0x000ea4000800007f */
[----:B--2---:R-:W-:Y:S05]  /*2d9d0*/  @!P0 BRA `(.L_x_2523) ;  /* 0xfffffffc00f08947 */ /* 0x004fea000383ffff */
[----:B------:R-:W-:Y:S05]  /*2d9e0*/  BRA `(.L_x_2522) ;  /* 0xffffff20008c7947 */ /* 0x000fea000383ffff */
.L_x_2527:
[----:B------:R-:W-:Y:S01]  /*2d9f0*/  SEL R28, R48, R49, P0 ;  /* 0x00000031301c7207 */ /* 0x000fe20000000000 */
[----:B------:R-:W-:Y:S01]  /*2da00*/  IMAD.MOV.U32 R15, RZ, RZ, -0x1 ;  /* 0xffffffffff0f7424 */ /* 0x000fe200078e00ff */
[----:B------:R-:W-:Y:S02]  /*2da10*/  SEL R30, R49, R48, P0 ;  /* 0x00000030311e7207 */ /* 0x000fe40000000000 */
[----:B------:R-:W-:Y:S02]  /*2da20*/  SEL R48, R12, R125, P0 ;  /* 0x0000007d0c307207 */ /* 0x000fe40000000000 */
[----:B------:R-:W-:Y:S01]  /*2da30*/  SEL R50, R125, R12, P0 ;  /* 0x0000000c7d327207 */ /* 0x000fe20000000000 */
[----:B------:R-:W-:Y:S01]  /*2da40*/  IMAD.MOV.U32 R12, RZ, RZ, R3 ;  /* 0x000000ffff0c7224 */ /* 0x000fe200078e0003 */
[----:B------:R-:W-:Y:S02]  /*2da50*/  SEL R94, R11, R98, P0 ;  /* 0x000000620b5e7207 */ /* 0x000fe40000000000 */
[----:B------:R-:W-:Y:S01]  /*2da60*/  SEL R96, R98, R11, P0 ;  /* 0x0000000b62607207 */ /* 0x000fe20000000000 */
[----:B------:R-:W-:Y:S01]  /*2da70*/  IMAD.MOV.U32 R11, RZ, RZ, 0x1c1f ;  /* 0x00001c1fff0b7424 */ /* 0x000fe200078e00ff */
[----:B------:R-:W-:-:S02]  /*2da80*/  SEL R82, R31, R86, P0 ;  /* 0x000000561f527207 */ /* 0x000fc40000000000 */
[----:B------:R-:W-:-:S07]  /*2da90*/  SEL R84, R86, R31, P0 ;  /* 0x0000001f56547207 */ /* 0x000fce0000000000 */
[----:B------:R-:W-:Y:S05]  /*2daa0*/  WARPSYNC.COLLECTIVE R15, `(.L_x_2737) ;  /* 0x000000000f087348 */ /* 0x000fea0003c00000 */
[----:B------:R0:W1:Y:S02]  /*2dab0*/  SHFL.IDX P6, R14, R13, R12, R11 ;  /* 0x0000000c0d0e7389 */ /* 0x00006400000c000b */
[----:B01----:R-:W-:Y:S01]  /*2dac0*/  ENDCOLLECTIVE ;  /* 0x000000000000791b */ /* 0x003fe20003800000 */
.L_x_2737:
[----:B------:R-:W-:Y:S02]  /*2dad0*/  SEL R86, R7, R90, P0 ;  /* 0x0000005a07567207 */ /* 0x000fe40000000000 */
[----:B------:R-:W-:Y:S02]  /*2dae0*/  SEL R88, R90, R7, P0 ;  /* 0x000000075a587207 */ /* 0x000fe40000000000 */
[----:B------:R-:W-:Y:S02]  /*2daf0*/  SEL R90, R9, R8, P0 ;  /* 0x00000008095a7207 */ /* 0x000fe40000000000 */
[----:B------:R-:W-:Y:S02]  /*2db00*/  SEL R92, R8, R9, P0 ;  /* 0x00000009085c7207 */ /* 0x000fe40000000000 */
[----:B------:R-:W-:Y:S02]  /*2db10*/  LOP3.LUT R9, R3, 0x2, RZ, 0x3c, !PT ;  /* 0x0000000203097812 */ /* 0x000fe400078e3cff */
        /* <DEDUP_REMOVED lines=8> */
[----:B------:R-:W-:-:S02]  /*2dba0*/  SEL R112, R114, R21, P0 ;  /* 0x0000001572707207 */ /* 0x000fc40000000000 */
[----:B------:R-:W-:-:S07]  /*2dbb0*/  MOV R7, R14 ;  /* 0x0000000e00077202 */ /* 0x000fce0000000f00 */
[----:B------:R-:W-:Y:S05]  /*2dbc0*/  WARPSYNC.COLLECTIVE R15, `(.L_x_2738) ;  /* 0x000000000f087348 */ /* 0x000fea0003c00000 */
[----:B------:R0:W1:Y:S02]  /*2dbd0*/  SHFL.IDX P6, R14, R13, R12, R11 ;  /* 0x0000000c0d0e7389 */ /* 0x00006400000c000b */
[----:B01----:R-:W-:Y:S01]  /*2dbe0*/  ENDCOLLECTIVE ;  /* 0x000000000000791b */ /* 0x003fe20003800000 */
.L_x_2738:
        /* <DEDUP_REMOVED lines=19> */
.L_x_2739:
        /* <DEDUP_REMOVED lines=18> */
.L_x_2740:
        /* <DEDUP_REMOVED lines=19> */
.L_x_2741:
[----:B------:R-:W-:Y:S02]  /*2df70*/  SEL R132, R123, R132, P0 ;  /* 0x000000847b847207 */ /* 0x000fe40000000000 */
[----:B------:R-:W-:Y:S02]  /*2df80*/  SEL R138, R140, R139, P0 ;  /* 0x0000008b8c8a7207 */ /* 0x000fe40000000000 */
[----:B------:R-:W-:Y:S02]  /*2df90*/  SEL R6, R119, R150, P0 ;  /* 0x0000009677067207 */ /* 0x000fe40000000000 */
[----:B------:R-:W-:Y:S02]  /*2dfa0*/  SEL R5, R150, R119, P0 ;  /* 0x0000007796057207 */ /* 0x000fe40000000000 */
[----:B------:R-:W-:Y:S02]  /*2dfb0*/  SEL R140, R139, R140, P0 ;  /* 0x0000008c8b8c7207 */ /* 0x000fe40000000000 */
[----:B------:R-:W-:Y:S01]  /*2dfc0*/  SEL R4, R7, R8, P0 ;  /* 0x0000000807047207 */ /* 0x000fe20000000000 */
[----:B------:R-:W-:-:S02]  /*2dfd0*/  IMAD.MOV.U32 R13, RZ, RZ, R26 ;  /* 0x000000ffff0d7224 */ /* 0x000fc400078e001a */
[----:B------:R-:W-:Y:S01]  /*2dfe0*/  IMAD.MOV.U32 R12, RZ, RZ, R9 ;  /* 0x000000ffff0c7224 */ /* 0x000fe200078e0009 */
[----:B------:R-:W-:-:S07]  /*2dff0*/  MOV R25, R14 ;  /* 0x0000000e00197202 */ /* 0x000fce0000000f00 */
[----:B------:R-:W-:Y:S05]  /*2e000*/  WARPSYNC.COLLECTIVE R15, `(.L_x_2742) ;  /* 0x000000000f087348 */ /* 0x000fea0003c00000 */
[----:B------:R0:W1:Y:S02]  /*2e010*/  SHFL.IDX P6, R14, R13, R12, R11 ;  /* 0x0000000c0d0e7389 */ /* 0x00006400000c000b */
[----:B01----:R-:W-:Y:S01]  /*2e020*/  ENDCOLLECTIVE ;  /* 0x000000000000791b */ /* 0x003fe20003800000 */
.L_x_2742:
[----:B------:R-:W-:Y:S02]  /*2e030*/  IMAD.MOV.U32 R13, RZ, RZ, R28 ;  /* 0x000000ffff0d7224 */ /* 0x000fe400078e001c */
[----:B------:R-:W-:Y:S02]  /*2e040*/  IMAD.MOV.U32 R12, RZ, RZ, R3 ;  /* 0x000000ffff0c7224 */ /* 0x000fe400078e0003 */
[----:B------:R-:W-:-:S07]  /*2e050*/  IMAD.MOV.U32 R26, RZ, RZ, R14 ;  /* 0x000000ffff1a7224 */ /* 0x000fce00078e000e */
[----:B------:R-:W-:Y:S05]  /*2e060*/  WARPSYNC.COLLECTIVE R15, `(.L_x_2743) ;  /* 0x000000000f087348 */ /* 0x000fea0003c00000 */
[----:B------:R0:W1:Y:S02]  /*2e070*/  SHFL.IDX P6, R14, R13, R12, R11 ;  /* 0x0000000c0d0e7389 */ /* 0x00006400000c000b */
[----:B01----:R-:W-:Y:S01]  /*2e080*/  ENDCOLLECTIVE ;  /* 0x000000000000791b */ /* 0x003fe20003800000 */
.L_x_2743:
[----:B------:R-:W-:Y:S02]  /*2e090*/  SEL R24, R25, R26, P0 ;  /* 0x0000001a19187207 */ /* 0x000fe40000000000 */
[----:B------:R-:W-:Y:S01]  /*2e0a0*/  SEL R26, R26, R25, P0 ;  /* 0x000000191a1a7207 */ /* 0x000fe20000000000 */
[----:B------:R-:W-:Y:S02]  /*2e0b0*/  IMAD.MOV.U32 R13, RZ, RZ, R30 ;  /* 0x000000ffff0d7224 */ /* 0x000fe400078e001e */
[----:B------:R-:W-:Y:S01]  /*2e0c0*/  IMAD.MOV.U32 R12, RZ, RZ, R9 ;  /* 0x000000ffff0c7224 */ /* 0x000fe200078e0009 */
[----:B------:R-:W-:-:S07]  /*2e0d0*/  MOV R27, R14 ;  /* 0x0000000e001b7202 */ /* 0x000fce0000000f00 */
[----:B------:R-:W-:Y:S05]  /*2e0e0*/  WARPSYNC.COLLECTIVE R15, `(.L_x_2744) ;  /* 0x000000000f087348 */ /* 0x000fea0003c00000 */
[----:B------:R0:W1:Y:S02]  /*2e0f0*/  SHFL.IDX P6, R14, R13, R12, R11 ;  /* 0x0000000c0d0e7389 */ /* 0x00006400000c000b */
[----:B01----:R-:W-:Y:S01]  /*2e100*/  ENDCOLLECTIVE ;  /* 0x000000000000791b */ /* 0x003fe20003800000 */
.L_x_2744:
[----:B------:R-:W-:Y:S02]  /*2e110*/  IMAD.MOV.U32 R13, RZ, RZ, R32 ;  /* 0x000000ffff0d7224 */ /* 0x000fe400078e0020 */
[----:B------:R-:W-:Y:S02]  /*2e120*/  IMAD.MOV.U32 R12, RZ, RZ, R3 ;  /* 0x000000ffff0c7224 */ /* 0x000fe400078e0003 */
[----:B------:R-:W-:-:S07]  /*2e130*/  IMAD.MOV.U32 R30, RZ, RZ, R14 ;  /* 0x000000ffff1e7224 */ /* 0x000fce00078e000e */
[----:B------:R-:W-:Y:S05]  /*2e140*/  WARPSYNC.COLLECTIVE R15, `(.L_x_2745) ;  /* 0x000000000f087348 */ /* 0x000fea0003c00000 */
[----:B------:R0:W1:Y:S02]  /*2e150*/  SHFL.IDX P6, R14, R13, R12, R11 ;  /* 0x0000000c0d0e7389 */ /* 0x00006400000c000b */
[----:B01----:R-:W-:Y:S01]  /*2e160*/  ENDCOLLECTIVE ;  /* 0x000000000000791b */ /* 0x003fe20003800000 */
.L_x_2745:
        /* <DEDUP_REMOVED lines=8> */
.L_x_2746:
[----:B------:R-:W-:Y:S02]  /*2e1f0*/  IMAD.MOV.U32 R13, RZ, RZ, R36 ;  /* 0x000000ffff0d7224 */ /* 0x000fe400078e0024 */
[----:B------:R-:W-:Y:S02]  /*2e200*/  IMAD.MOV.U32 R12, RZ, RZ, R3 ;  /* 0x000000ffff0c7224 */ /* 0x000fe400078e0003 */
[----:B------:R-:W-:-:S07]  /*2e210*/  IMAD.MOV.U32 R34, RZ, RZ, R14 ;  /* 0x000000ffff227224 */ /* 0x000fce00078e000e */
[----:B------:R-:W-:Y:S05]  /*2e220*/  WARPSYNC.COLLECTIVE R15, `(.L_x_2747) ;  /* 0x000000000f087348 */ /* 0x000fea0003c00000 */
[----:B------:R0:W1:Y:S02]  /*2e230*/  SHFL.IDX P6, R14, R13, R12, R11 ;  /* 0x0000000c0d0e7389 */ /* 0x00006400000c000b */
[----:B01----:R-:W-:Y:S01]  /*2e240*/  ENDCOLLECTIVE ;  /* 0x000000000000791b */ /* 0x003fe20003800000 */
.L_x_2747:
        /* <DEDUP_REMOVED lines=8> */
.L_x_2748:
[----:B------:R-:W-:Y:S02]  /*2e2d0*/  IMAD.MOV.U32 R13, RZ, RZ, R40 ;  /* 0x000000ffff0d7224 */ /* 0x000fe400078e0028 */
[----:B------:R-:W-:Y:S02]  /*2e2e0*/  IMAD.MOV.U32 R12, RZ, RZ, R3 ;  /* 0x000000ffff0c7224 */ /* 0x000fe400078e0003 */
[----:B------:R-:W-:-:S07]  /*2e2f0*/  IMAD.MOV.U32 R38, RZ, RZ, R14 ;  /* 0x000000ffff267224 */ /* 0x000fce00078e000e */
[----:B------:R-:W-:Y:S05]  /*2e300*/  WARPSYNC.COLLECTIVE R15, `(.L_x_2749) ;  /* 0x000000000f087348 */ /* 0x000fea0003c00000 */
[----:B------:R0:W1:Y:S02]  /*2e310*/  SHFL.IDX P6, R14, R13, R12, R11 ;  /* 0x0000000c0d0e7389 */ /* 0x00006400000c000b */
[----:B01----:R-:W-:Y:S01]  /*2e320*/  ENDCOLLECTIVE ;  /* 0x000000000000791b */ /* 0x003fe20003800000 */
.L_x_2749:
        /* <DEDUP_REMOVED lines=8> */
.L_x_2750:
[----:B------:R-:W-:Y:S02]  /*2e3b0*/  IMAD.MOV.U32 R13, RZ, RZ, R44 ;  /* 0x000000ffff0d7224 */ /* 0x000fe400078e002c */
[----:B------:R-:W-:Y:S02]  /*2e3c0*/  IMAD.MOV.U32 R12, RZ, RZ, R3 ;  /* 0x000000ffff0c7224 */ /* 0x000fe400078e0003 */
[----:B------:R-:W-:-:S07]  /*2e3d0*/  IMAD.MOV.U32 R33, RZ, RZ, R14 ;  /* 0x000000ffff217224 */ /* 0x000fce00078e000e */
[----:B------:R-:W-:Y:S05]  /*2e3e0*/  WARPSYNC.COLLECTIVE R15, `(.L_x_2751) ;  /* 0x000000000f087348 */ /* 0x000fea0003c00000 */
[----:B------:R0:W1:Y:S02]  /*2e3f0*/  SHFL.IDX P6, R14, R13, R12, R11 ;  /* 0x0000000c0d0e7389 */ /* 0x00006400000c000b */
[----:B01----:R-:W-:Y:S01]  /*2e400*/  ENDCOLLECTIVE ;  /* 0x000000000000791b */ /* 0x003fe20003800000 */
.L_x_2751:
[----:B------:R-:W-:Y:S02]  /*2e410*/  IMAD.MOV.U32 R13, RZ, RZ, R46 ;  /* 0x000000ffff0d7224 */ /* 0x000fe400078e002e */
[----:B------:R-:W-:Y:S01]  /*2e420*/  IMAD.MOV.U32 R12, RZ, RZ, R9 ;  /* 0x000000ffff0c7224 */ /* 0x000fe200078e0009 */
[----:B------:R-:W-:-:S07]  /*2e430*/  MOV R44, R14 ;  /* 0x0000000e002c7202 */ /* 0x000fce0000000f00 */
[----:B------:R-:W-:Y:S05]  /*2e440*/  WARPSYNC.COLLECTIVE R15, `(.L_x_2752) ;  /* 0x000000000f087348 */ /* 0x000fea0003c00000 */
[----:B------:R0:W1:Y:S02]  /*2e450*/  SHFL.IDX P6, R14, R13, R12, R11 ;  /* 0x0000000c0d0e7389 */ /* 0x00006400000c000b */
[----:B01----:R-:W-:Y:S01]  /*2e460*/  ENDCOLLECTIVE ;  /* 0x000000000000791b */ /* 0x003fe20003800000 */
.L_x_2752:
[----:B------:R-:W-:Y:S02]  /*2e470*/  IMAD.MOV.U32 R13, RZ, RZ, R48 ;  /* 0x000000ffff0d7224 */ /* 0x000fe400078e0030 */
[----:B------:R-:W-:Y:S02]  /*2e480*/  IMAD.MOV.U32 R12, RZ, RZ, R3 ;  /* 0x000000ffff0c7224 */ /* 0x000fe400078e0003 */
[----:B------:R-:W-:-:S07]  /*2e490*/  IMAD.MOV.U32 R35, RZ, RZ, R14 ;  /* 0x000000ffff237224 */ /* 0x000fce00078e000e */
[----:B------:R-:W-:Y:S05]  /*2e4a0*/  WARPSYNC.COLLECTIVE R15, `(.L_x_2753) ;  /* 0x000000000f087348 */ /* 0x000fea0003c00000 */
[----:B------:R0:W1:Y:S02]  /*2e4b0*/  SHFL.IDX P6, R14, R13, R12, R11 ;  /* 0x0000000c0d0e7389 */ /* 0x00006400000c000b */
[----:B01----:R-:W-:Y:S01]  /*2e4c0*/  ENDCOLLECTIVE ;  /* 0x000000000000791b */ /* 0x003fe20003800000 */
.L_x_2753:
[----:B------:R-:W-:Y:S01]  /*2e4d0*/  SEL R42, R35, R44, P0 ;  /* 0x0000002c232a7207 */ /* 0x000fe20000000000 */
[----:B------:R-:W-:Y:S02]  /*2e4e0*/  IMAD.MOV.U32 R13, RZ, RZ, R50 ;  /* 0x000000ffff0d7224 */ /* 0x000fe400078e0032 */
[----:B------:R-:W-:Y:S01]  /*2e4f0*/  IMAD.MOV.U32 R12, RZ, RZ, R9 ;  /* 0x000000ffff0c7224 */ /* 0x000fe200078e0009 */
[----:B------:R-:W-:-:S07]  /*2e500*/  MOV R48, R14 ;  /* 0x0000000e00307202 */ /* 0x000fce0000000f00 */
[----:B------:R-:W-:Y:S05]  /*2e510*/  WARPSYNC.COLLECTIVE R15, `(.L_x_2754) ;  /* 0x000000000f087348 */ /* 0x000fea0003c00000 */
[----:B------:R0:W1:Y:S02]  /*2e520*/  SHFL.IDX P6, R14, R13, R12, R11 ;  /* 0x0000000c0d0e7389 */ /* 0x00006400000c000b */
[----:B01----:R-:W-:Y:S01]  /*2e530*/  ENDCOLLECTIVE ;  /* 0x000000000000791b */ /* 0x003fe20003800000 */
.L_x_2754:
[----:B------:R-:W-:Y:S02]  /*2e540*/  IMAD.MOV.U32 R13, RZ, RZ, R52 ;  /* 0x000000ffff0d7224 */ /* 0x000fe400078e0034 */
[----:B------:R-:W-:Y:S02]  /*2e550*/  IMAD.MOV.U32 R12, RZ, RZ, R3 ;  /* 0x000000ffff0c7224 */ /* 0x000fe400078e0003 */
[----:B------:R-:W-:-:S07]  /*2e560*/  IMAD.MOV.U32 R37, RZ, RZ, R14 ;  /* 0x000000ffff257224 */ /* 0x000fce00078e000e */
[----:B------:R-:W-:Y:S05]  /*2e570*/  WARPSYNC.COLLECTIVE R15, `(.L_x_2755) ;  /* 0x000000000f087348 */ /* 0x000fea0003c00000 */
[----:B------:R0:W1:Y:S02]  /*2e580*/  SHFL.IDX P6, R14, R13, R12, R11 ;  /* 0x0000000c0d0e7389 */ /* 0x00006400000c000b */
[----:B01----:R-:W-:Y:S01]  /*2e590*/  ENDCOLLECTIVE ;  /* 0x000000000000791b */ /* 0x003fe20003800000 */
.L_x_2755:
[----:B------:R-:W-:Y:S01]  /*2e5a0*/  SEL R46, R37, R48, P0 ;  /* 0x00000030252e7207 */ /* 0x000fe20000000000 */
[----:B------:R-:W-:Y:S02]  /*2e5b0*/  IMAD.MOV.U32 R13, RZ, RZ, R54 ;  /* 0x000000ffff0d7224 */ /* 0x000fe400078e0036 */
[----:B------:R-:W-:Y:S01]  /*2e5c0*/  IMAD.MOV.U32 R12, RZ, RZ, R9 ;  /* 0x000000ffff0c7224 */ /* 0x000fe200078e0009 */
[----:B------:R-:W-:-:S07]  /*2e5d0*/  MOV R52, R14 ;  /* 0x0000000e00347202 */ /* 0x000fce0000000f00 */
[----:B------:R-:W-:Y:S05]  /*2e5e0*/  WARPSYNC.COLLECTIVE R15, `(.L_x_2756) ;  /* 0x000000000f087348 */ /* 0x000fea0003c00000 */
[----:B------:R0:W1:Y:S02]  /*2e5f0*/  SHFL.IDX P6, R14, R13, R12, R11 ;  /* 0x0000000c0d0e7389 */ /* 0x00006400000c000b */
[----:B01----:R-:W-:Y:S01]  /*2e600*/  ENDCOLLECTIVE ;  /* 0x000000000000791b */ /* 0x003fe20003800000 */
.L_x_2756:
[----:B------:R-:W-:Y:S02]  /*2e610*/  IMAD.MOV.U32 R13, RZ, RZ, R56 ;  /* 0x000000ffff0d7224 */ /* 0x000fe400078e0038 */
[----:B------:R-:W-:Y:S02]  /*2e620*/  IMAD.MOV.U32 R12, RZ, RZ, R3 ;  /* 0x000000ffff0c7224 */ /* 0x000fe400078e0003 */
[----:B------:R-:W-:-:S07]  /*2e630*/  IMAD.MOV.U32 R39, RZ, RZ, R14 ;  /* 0x000000ffff277224 */ /* 0x000fce00078e000e */
[----:B------:R-:W-:Y:S05]  /*2e640*/  WARPSYNC.COLLECTIVE R15, `(.L_x_2757) ;  /* 0x000000000f087348 */ /* 0x000fea0003c00000 */
[----:B------:R0:W1:Y:S02]  /*2e650*/  SHFL.IDX P6, R14, R13, R12, R11 ;  /* 0x0000000c0d0e7389 */ /* 0x00006400000c000b */
[----:B01----:R-:W-:Y:S01]  /*2e660*/  ENDCOLLECTIVE ;  /* 0x000000000000791b */ /* 0x003fe20003800000 */
.L_x_2757:
[----:B------:R-:W-:Y:S01]  /*2e670*/  SEL R50, R39, R52, P0 ;  /* 0x0000003427327207 */ /* 0x000fe20000000000 */
[----:B------:R-:W-:Y:S02]  /*2e680*/  IMAD.MOV.U32 R13, RZ, RZ, R58 ;  /* 0x000000ffff0d7224 */ /* 0x000fe400078e003a */
[----:B------:R-:W-:Y:S01]  /*2e690*/  IMAD.MOV.U32 R12, RZ, RZ, R9 ;  /* 0x000000ffff0c7224 */ /* 0x000fe200078e0009 */
[----:B------:R-:W-:-:S07]  /*2e6a0*/  MOV R56, R14 ;  /* 0x0000000e00387202 */ /* 0x000fce0000000f00 */
[----:B------:R-:W-:Y:S05]  /*2e6b0*/  WARPSYNC.COLLECTIVE R15, `(.L_x_2758) ;  /* 0x000000000f087348 */ /* 0x000fea0003c00000 */
[----:B------:R0:W1:Y:S02]  /*2e6c0*/  SHFL.IDX P6, R14, R13, R12, R11 ;  /* 0x0000000c0d0e7389 */ /* 0x00006400000c000b */
[----:B01----:R-:W-:Y:S01]  /*2e6d0*/  ENDCOLLECTIVE ;  /* 0x000000000000791b */ /* 0x003fe20003800000 */
.L_x_2758:
[----:B------:R-:W-:Y:S02]  /*2e6e0*/  IMAD.MOV.U32 R13, RZ, RZ, R60 ;  /* 0x000000ffff0d7224 */ /* 0x000fe400078e003c */
[----:B------:R-:W-:Y:S02]  /*2e6f0*/  IMAD.MOV.U32 R12, RZ, RZ, R3 ;  /* 0x000000ffff0c7224 */ /* 0x000fe400078e0003 */
[----:B------:R-:W-:-:S07]  /*2e700*/  IMAD.MOV.U32 R41, RZ, RZ, R14 ;  /* 0x000000ffff297224 */ /* 0x000fce00078e000e */
[----:B------:R-:W-:Y:S05]  /*2e710*/  WARPSYNC.COLLECTIVE R15, `(.L_x_2759) ;  /* 0x000000000f087348 */ /* 0x000fea0003c00000 */
[----:B------:R0:W1:Y:S02]  /*2e720*/  SHFL.IDX P6, R14, R13, R12, R11 ;  /* 0x0000000c0d0e7389 */ /* 0x00006400000c000b */
[----:B01----:R-:W-:Y:S01]  /*2e730*/  ENDCOLLECTIVE ;  /* 0x000000000000791b */ /* 0x003fe20003800000 */
.L_x_2759:
[----:B------:R-:W-:Y:S01]  /*2e740*/  SEL R54, R41, R56, P0 ;  /* 0x0000003829367207 */ /* 0x000fe20000000000 */
[----:B------:R-:W-:Y:S02]  /*2e750*/  IMAD.MOV.U32 R13, RZ, RZ, R62 ;  /* 0x000000ffff0d7224 */ /* 0x000fe400078e003e */
[----:B------:R-:W-:Y:S01]  /*2e760*/  IMAD.MOV.U32 R12, RZ, RZ, R9 ;  /* 0x000000ffff0c7224 */ /* 0x000fe200078e0009 */
[----:B------:R-:W-:-:S07]  /*2e770*/  MOV R60, R14 ;  /* 0x0000000e003c7202 */ /* 0x000fce0000000f00 */
[----:B------:R-:W-:Y:S05]  /*2e780*/  WARPSYNC.COLLECTIVE R15, `(.L_x_2760) ;  /* 0x000000000f087348 */ /* 0x000fea0003c00000 */
[----:B------:R0:W1:Y:S02]  /*2e790*/  SHFL.IDX P6, R14, R13, R12, R11 ;  /* 0x0000000c0d0e7389 */ /* 0x00006400000c000b */
[----:B01----:R-:W-:Y:S01]  /*2e7a0*/  ENDCOLLECTIVE ;  /* 0x000000000000791b */ /* 0x003fe20003800000 */
.L_x_2760:
[----:B------:R-:W-:Y:S02]  /*2e7b0*/  IMAD.MOV.U32 R13, RZ, RZ, R64 ;  /* 0x000000ffff0d7224 */ /* 0x000fe400078e0040 */
[----:B------:R-:W-:Y:S02]  /*2e7c0*/  IMAD.MOV.U32 R12, RZ, RZ, R3 ;  /* 0x000000ffff0c7224 */ /* 0x000fe400078e0003 */
[----:B------:R-:W-:-:S07]  /*2e7d0*/  IMAD.MOV.U32 R43, RZ, RZ, R14 ;  /* 0x000000ffff2b7224 */ /* 0x000fce00078e000e */
[----:B------:R-:W-:Y:S05]  /*2e7e0*/  WARPSYNC.COLLECTIVE R15, `(.L_x_2761) ;  /* 0x000000000f087348 */ /* 0x000fea0003c00000 */
[----:B------:R0:W1:Y:S02]  /*2e7f0*/  SHFL.IDX P6, R14, R13, R12, R11 ;  /* 0x0000000c0d0e7389 */ /* 0x00006400000c000b */
[----:B01----:R-:W-:Y:S01]  /*2e800*/  ENDCOLLECTIVE ;  /* 0x000000000000791b */ /* 0x003fe20003800000 */
.L_x_2761:
[----:B------:R-:W-:Y:S01]  /*2e810*/  SEL R58, R43, R60, P0 ;  /* 0x0000003c2b3a7207 */ /* 0x000fe20000000000 */
[----:B------:R-:W-:Y:S02]  /*2e820*/  IMAD.MOV.U32 R13, RZ, RZ, R66 ;  /* 0x000000ffff0d7224 */ /* 0x000fe400078e0042 */
[----:B------:R-:W-:Y:S01]  /*2e830*/  IMAD.MOV.U32 R12, RZ, RZ, R9 ;  /* 0x000000ffff0c7224 */ /* 0x000fe200078e0009 */
[----:B------:R-:W-:-:S07]  /*2e840*/  MOV R64, R14 ;  /* 0x0000000e00407202 */ /* 0x000fce0000000f00 */
[----:B------:R-:W-:Y:S05]  /*2e850*/  WARPSYNC.COLLECTIVE R15, `(.L_x_2762) ;  /* 0x000000000f087348 */ /* 0x000fea0003c00000 */
[----:B------:R0:W1:Y:S02]  /*2e860*/  SHFL.IDX P6, R14, R13, R12, R11 ;  /* 0x0000000c0d0e7389 */ /* 0x00006400000c000b */
[----:B01----:R-:W-:Y:S01]  /*2e870*/  ENDCOLLECTIVE ;  /* 0x000000000000791b */ /* 0x003fe20003800000 */
.L_x_2762:
[----:B------:R-:W-:Y:S02]  /*2e880*/  IMAD.MOV.U32 R13, RZ, RZ, R68 ;  /* 0x000000ffff0d7224 */ /* 0x000fe400078e0044 */
[----:B------:R-:W-:Y:S02]  /*2e890*/  IMAD.MOV.U32 R12, RZ, RZ, R3 ;  /* 0x000000ffff0c7224 */ /* 0x000fe400078e0003 */
[----:B------:R-:W-:-:S07]  /*2e8a0*/  IMAD.MOV.U32 R45, RZ, RZ, R14 ;  /* 0x000000ffff2d7224 */ /* 0x000fce00078e000e */
[----:B------:R-:W-:Y:S05]  /*2e8b0*/  WARPSYNC.COLLECTIVE R15, `(.L_x_2763) ;  /* 0x000000000f087348 */ /* 0x000fea0003c00000 */
[----:B------:R0:W1:Y:S02]  /*2e8c0*/  SHFL.IDX P6, R14, R13, R12, R11 ;  /* 0x0000000c0d0e7389 */ /* 0x00006400000c000b */
[----:B01----:R-:W-:Y:S01]  /*2e8d0*/  ENDCOLLECTIVE ;  /* 0x000000000000791b */ /* 0x003fe20003800000 */
.L_x_2763:
[----:B------:R-:W-:Y:S01]  /*2e8e0*/  SEL R62, R45, R64, P0 ;  /* 0x000000402d3e7207 */ /* 0x000fe20000000000 */
[----:B------:R-:W-:Y:S02]  /*2e8f0*/  IMAD.MOV.U32 R13, RZ, RZ, R70 ;  /* 0x000000ffff0d7224 */ /* 0x000fe400078e0046 */
[----:B------:R-:W-:Y:S01]  /*2e900*/  IMAD.MOV.U32 R12, RZ, RZ, R9 ;  /* 0x000000ffff0c7224 */ /* 0x000fe200078e0009 */
[----:B------:R-:W-:-:S07]  /*2e910*/  MOV R68, R14 ;  /* 0x0000000e00447202 */ /* 0x000fce0000000f00 */
[----:B------:R-:W-:Y:S05]  /*2e920*/  WARPSYNC.COLLECTIVE R15, `(.L_x_2764) ;  /* 0x000000000f087348 */ /* 0x000fea0003c00000 */
[----:B------:R0:W1:Y:S02]  /*2e930*/  SHFL.IDX P6, R14, R13, R12, R11 ;  /* 0x0000000c0d0e7389 */ /* 0x00006400000c000b */
[----:B01----:R-:W-:Y:S01]  /*2e940*/  ENDCOLLECTIVE ;  /* 0x000000000000791b */ /* 0x003fe20003800000 */
.L_x_2764:
[----:B------:R-:W-:Y:S02]  /*2e950*/  IMAD.MOV.U32 R13, RZ, RZ, R72 ;  /* 0x000000ffff0d7224 */ /* 0x000fe400078e0048 */
[----:B------:R-:W-:Y:S02]  /*2e960*/  IMAD.MOV.U32 R12, RZ, RZ, R3 ;  /* 0x000000ffff0c7224 */ /* 0x000fe400078e0003 */
[----:B------:R-:W-:-:S07]  /*2e970*/  IMAD.MOV.U32 R47, RZ, RZ, R14 ;  /* 0x000000ffff2f7224 */ /* 0x000fce00078e000e */
[----:B------:R-:W-:Y:S05]  /*2e980*/  WARPSYNC.COLLECTIVE R15, `(.L_x_2765) ;  /* 0x000000000f087348 */ /* 0x000fea0003c00000 */
[----:B------:R0:W1:Y:S02]  /*2e990*/  SHFL.IDX P6, R14, R13, R12, R11 ;  /* 0x0000000c0d0e7389 */ /* 0x00006400000c000b */
[----:B01----:R-:W-:Y:S01]  /*2e9a0*/  ENDCOLLECTIVE ;  /* 0x000000000000791b */ /* 0x003fe20003800000 */
.L_x_2765:
[----:B------:R-:W-:Y:S01]  /*2e9b0*/  SEL R66, R47, R68, P0 ;  /* 0x000000442f427207 */ /* 0x000fe20000000000 */
[----:B------:R-:W-:Y:S02]  /*2e9c0*/  IMAD.MOV.U32 R13, RZ, RZ, R74 ;  /* 0x000000ffff0d7224 */ /* 0x000fe400078e004a */
[----:B------:R-:W-:Y:S01]  /*2e9d0*/  IMAD.MOV.U32 R12, RZ, RZ, R9 ;  /* 0x000000ffff0c7224 */ /* 0x000fe200078e0009 */
[----:B------:R-:W-:-:S07]  /*2e9e0*/  MOV R72, R14 ;  /* 0x0000000e00487202 */ /* 0x000fce0000000f00 */
[----:B------:R-:W-:Y:S05]  /*2e9f0*/  WARPSYNC.COLLECTIVE R15, `(.L_x_2766) ;  /* 0x000000000f087348 */ /* 0x000fea0003c00000 */
[----:B------:R0:W1:Y:S02]  /*2ea00*/  SHFL.IDX P6, R14, R13, R12, R11 ;  /* 0x0000000c0d0e7389 */ /* 0x00006400000c000b */
[----:B01----:R-:W-:Y:S01]  /*2ea10*/  ENDCOLLECTIVE ;  /* 0x000000000000791b */ /* 0x003fe20003800000 */
.L_x_2766:
[----:B------:R-:W-:Y:S02]  /*2ea20*/  IMAD.MOV.U32 R13, RZ, RZ, R78 ;  /* 0x000000ffff0d7224 */ /* 0x000fe400078e004e */
[----:B------:R-:W-:Y:S02]  /*2ea30*/  IMAD.MOV.U32 R12, RZ, RZ, R3 ;  /* 0x000000ffff0c7224 */ /* 0x000fe400078e0003 */
[----:B------:R-:W-:-:S07]  /*2ea40*/  IMAD.MOV.U32 R49, RZ, RZ, R14 ;  /* 0x000000ffff317224 */ /* 0x000fce00078e000e */
[----:B------:R-:W-:Y:S05]  /*2ea50*/  WARPSYNC.COLLECTIVE R15, `(.L_x_2767) ;  /* 0x000000000f087348 */ /* 0x000fea0003c00000 */
[----:B------:R0:W1:Y:S02]  /*2ea60*/  SHFL.IDX P6, R14, R13, R12, R11 ;  /* 0x0000000c0d0e7389 */ /* 0x00006400000c000b */
[----:B01----:R-:W-:Y:S01]  /*2ea70*/  ENDCOLLECTIVE ;  /* 0x000000000000791b */ /* 0x003fe20003800000 */
.L_x_2767:
[----:B------:R-:W-:Y:S01]  /*2ea80*/  SEL R70, R49, R72, P0 ;  /* 0x0000004831467207 */ /* 0x000fe20000000000 */
[----:B------:R-:W-:Y:S02]  /*2ea90*/  IMAD.MOV.U32 R13, RZ, RZ, R80 ;  /* 0x000000ffff0d7224 */ /* 0x000fe400078e0050 */
[----:B------:R-:W-:Y:S01]  /*2eaa0*/  IMAD.MOV.U32 R12, RZ, RZ, R9 ;  /* 0x000000ffff0c7224 */ /* 0x000fe200078e0009 */
[----:B------:R-:W-:-:S07]  /*2eab0*/  MOV R78, R14 ;  /* 0x0000000e004e7202 */ /* 0x000fce0000000f00 */
[----:B------:R-:W-:Y:S05]  /*2eac0*/  WARPSYNC.COLLECTIVE R15, `(.L_x_2768) ;  /* 0x000000000f087348 */ /* 0x000fea0003c00000 */
[----:B------:R0:W1:Y:S02]  /*2ead0*/  SHFL.IDX P6, R14, R13, R12, R11 ;  /* 0x0000000c0d0e7389 */ /* 0x00006400000c000b */
[----:B01----:R-:W-:Y:S01]  /*2eae0*/  ENDCOLLECTIVE ;  /* 0x000000000000791b */ /* 0x003fe20003800000 */
.L_x_2768:
[----:B------:R-:W-:Y:S02]  /*2eaf0*/  IMAD.MOV.U32 R13, RZ, RZ, R82 ;  /* 0x000000ffff0d7224 */ /* 0x000fe400078e0052 */
[----:B------:R-:W-:Y:S02]  /*2eb00*/  IMAD.MOV.U32 R12, RZ, RZ, R3 ;  /* 0x000000ffff0c7224 */ /* 0x000fe400078e0003 */
[----:B------:R-:W-:-:S07]  /*2eb10*/  IMAD.MOV.U32 R51, RZ, RZ, R14 ;  /* 0x000000ffff337224 */ /* 0x000fce00078e000e */
[----:B------:R-:W-:Y:S05]  /*2eb20*/  WARPSYNC.COLLECTIVE R15, `(.L_x_2769) ;  /* 0x000000000f087348 */ /* 0x000fea0003c00000 */
[----:B------:R0:W1:Y:S02]  /*2eb30*/  SHFL.IDX P6, R14, R13, R12, R11 ;  /* 0x0000000c0d0e7389 */ /* 0x00006400000c000b */
[----:B01----:R-:W-:Y:S01]  /*2eb40*/  ENDCOLLECTIVE ;  /* 0x000000000000791b */ /* 0x003fe20003800000 */
.L_x_2769:
[----:B------:R-:W-:Y:S01]  /*2eb50*/  SEL R74, R51, R78, P0 ;  /* 0x0000004e334a7207 */ /* 0x000fe20000000000 */
[----:B------:R-:W-:Y:S02]  /*2eb60*/  IMAD.MOV.U32 R13, RZ, RZ, R84 ;  /* 0x000000ffff0d7224 */ /* 0x000fe400078e0054 */
[----:B------:R-:W-:Y:S01]  /*2eb70*/  IMAD.MOV.U32 R12, RZ, RZ, R9 ;  /* 0x000000ffff0c7224 */ /* 0x000fe200078e0009 */
[----:B------:R-:W-:-:S07]  /*2eb80*/  MOV R82, R14 ;  /* 0x0000000e00527202 */ /* 0x000fce0000000f00 */
[----:B------:R-:W-:Y:S05]  /*2eb90*/  WARPSYNC.COLLECTIVE R15, `(.L_x_2770) ;  /* 0x000000000f087348 */ /* 0x000fea0003c00000 */
[----:B------:R0:W1:Y:S02]  /*2eba0*/  SHFL.IDX P6, R14, R13, R12, R11 ;  /* 0x0000000c0d0e7389 */ /* 0x00006400000c000b */
[----:B01----:R-:W-:Y:S01]  /*2ebb0*/  ENDCOLLECTIVE ;  /* 0x000000000000791b */ /* 0x003fe20003800000 */
.L_x_2770:
[----:B------:R-:W-:Y:S02]  /*2ebc0*/  IMAD.MOV.U32 R13, RZ, RZ, R86 ;  /* 0x000000ffff0d7224 */ /* 0x000fe400078e0056 */
[----:B------:R-:W-:Y:S02]  /*2ebd0*/  IMAD.MOV.U32 R12, RZ, RZ, R3 ;  /* 0x000000ffff0c7224 */ /* 0x000fe400078e0003 */
[----:B------:R-:W-:-:S07]  /*2ebe0*/  IMAD.MOV.U32 R53, RZ, RZ, R14 ;  /* 0x000000ffff357224 */ /* 0x000fce00078e000e */
[----:B------:R-:W-:Y:S05]  /*2ebf0*/  WARPSYNC.COLLECTIVE R15, `(.L_x_2771) ;  /* 0x000000000f087348 */ /* 0x000fea0003c00000 */
[----:B------:R0:W1:Y:S02]  /*2ec00*/  SHFL.IDX P6, R14, R13, R12, R11 ;  /* 0x0000000c0d0e7389 */ /* 0x00006400000c000b */
[----:B01----:R-:W-:Y:S01]  /*2ec10*/  ENDCOLLECTIVE ;  /* 0x000000000000791b */ /* 0x003fe20003800000 */
.L_x_2771:
[----:B------:R-:W-:Y:S02]  /*2ec20*/  IMAD.MOV.U32 R13, RZ, RZ, R88 ;  /* 0x000000ffff0d7224 */ /* 0x000fe400078e0058 */
[----:B------:R-:W-:Y:S01]  /*2ec30*/  IMAD.MOV.U32 R12, RZ, RZ, R9 ;  /* 0x000000ffff0c7224 */ /* 0x000fe200078e0009 */
[----:B------:R-:W-:-:S07]  /*2ec40*/  MOV R86, R14 ;  /* 0x0000000e00567202 */ /* 0x000fce0000000f00 */
[----:B------:R-:W-:Y:S05]  /*2ec50*/  WARPSYNC.COLLECTIVE R15, `(.L_x_2772) ;  /* 0x000000000f087348 */ /* 0x000fea0003c00000 */
[----:B------:R0:W1:Y:S02]  /*2ec60*/  SHFL.IDX P6, R14, R13, R12, R11 ;  /* 0x0000000c0d0e7389 */ /* 0x00006400000c000b */
[----:B01----:R-:W-:Y:S01]  /*2ec70*/  ENDCOLLECTIVE ;  /* 0x000000000000791b */ /* 0x003fe20003800000 */
.L_x_2772:
[----:B------:R-:W-:Y:S02]  /*2ec80*/  IMAD.MOV.U32 R13, RZ, RZ, R90 ;  /* 0x000000ffff0d7224 */ /* 0x000fe400078e005a */
[----:B------:R-:W-:Y:S02]  /*2ec90*/  IMAD.MOV.U32 R12, RZ, RZ, R3 ;  /* 0x000000ffff0c7224 */ /* 0x000fe400078e0003 */
[----:B------:R-:W-:-:S07]  /*2eca0*/  IMAD.MOV.U32 R55, RZ, RZ, R14 ;  /* 0x000000ffff377224 */ /* 0x000fce00078e000e */
[----:B------:R-:W-:Y:S05]  /*2ecb0*/  WARPSYNC.COLLECTIVE R15, `(.L_x_2773) ;  /* 0x000000000f087348 */ /* 0x000fea0003c00000 */
[----:B------:R0:W1:Y:S02]  /*2ecc0*/  SHFL.IDX P6, R14, R13, R12, R11 ;  /* 0x0000000c0d0e7389 */ /* 0x00006400000c000b */
[----:B01----:R-:W-:Y:S01]  /*2ecd0*/  ENDCOLLECTIVE ;  /* 0x000000000000791b */ /* 0x003fe20003800000 */
.L_x_2773:
[----:B------:R-:W-:Y:S02]  /*2ece0*/  IMAD.MOV.U32 R13, RZ, RZ, R92 ;  /* 0x000000ffff0d7224 */ /* 0x000fe400078e005c */
[----:B------:R-:W-:Y:S01]  /*2ecf0*/  IMAD.MOV.U32 R12, RZ, RZ, R9 ;  /* 0x000000ffff0c7224 */ /* 0x000fe200078e0009 */
[----:B------:R-:W-:-:S07]  /*2ed00*/  MOV R90, R14 ;  /* 0x0000000e005a7202 */ /* 0x000fce0000000f00 */
[----:B------:R-:W-:Y:S05]  /*2ed10*/  WARPSYNC.COLLECTIVE R15, `(.L_x_2774) ;  /* 0x000000000f087348 */ /* 0x000fea0003c00000 */
[----:B------:R0:W1:Y:S02]  /*2ed20*/  SHFL.IDX P6, R14, R13, R12, R11 ;  /* 0x0000000c0d0e7389 */ /* 0x00006400000c000b */
[----:B01----:R-:W-:Y:S01]  /*2ed30*/  ENDCOLLECTIVE ;  /* 0x000000000000791b */ /* 0x003fe20003800000 */
.L_x_2774:
[----:B------:R-:W-:Y:S02]  /*2ed40*/  IMAD.MOV.U32 R13, RZ, RZ, R94 ;  /* 0x000000ffff0d7224 */ /* 0x000fe400078e005e */
[----:B------:R-:W-:Y:S02]  /*2ed50*/  IMAD.MOV.U32 R12, RZ, RZ, R3 ;  /* 0x000000ffff0c7224 */ /* 0x000fe400078e0003 */
[----:B------:R-:W-:-:S07]  /*2ed60*/  IMAD.MOV.U32 R57, RZ, RZ, R14 ;  /* 0x000000ffff397224 */ /* 0x000fce00078e000e */
[----:B------:R-:W-:Y:S05]  /*2ed70*/  WARPSYNC.COLLECTIVE R15, `(.L_x_2775) ;  /* 0x000000000f087348 */ /* 0x000fea0003c00000 */
[----:B------:R0:W1:Y:S02]  /*2ed80*/  SHFL.IDX P6, R14, R13, R12, R11 ;  /* 0x0000000c0d0e7389 */ /* 0x00006400000c000b */
[----:B01----:R-:W-:Y:S01]  /*2ed90*/  ENDCOLLECTIVE ;  /* 0x000000000000791b */ /* 0x003fe20003800000 */
.L_x_2775:
        /* <DEDUP_REMOVED lines=8> */
.L_x_2776:
[----:B------:R-:W-:Y:S02]  /*2ee20*/  IMAD.MOV.U32 R13, RZ, RZ, R98 ;  /* 0x000000ffff0d7224 */ /* 0x000fe400078e0062 */
[----:B------:R-:W-:Y:S02]  /*2ee30*/  IMAD.MOV.U32 R12, RZ, RZ, R3 ;  /* 0x000000ffff0c7224 */ /* 0x000fe400078e0003 */
[----:B------:R-:W-:-:S07]  /*2ee40*/  IMAD.MOV.U32 R59, RZ, RZ, R14 ;  /* 0x000000ffff3b7224 */ /* 0x000fce00078e000e */
[----:B------:R-:W-:Y:S05]  /*2ee50*/  WARPSYNC.COLLECTIVE R15, `(.L_x_2777) ;  /* 0x000000000f087348 */ /* 0x000fea0003c00000 */
[----:B------:R0:W1:Y:S02]  /*2ee60*/  SHFL.IDX P6, R14, R13, R12, R11 ;  /* 0x0000000c0d0e7389 */ /* 0x00006400000c000b */
[----:B01----:R-:W-:Y:S01]  /*2ee70*/  ENDCOLLECTIVE ;  /* 0x000000000000791b */ /* 0x003fe20003800000 */
.L_x_2777:
        /* <DEDUP_REMOVED lines=8> */
.L_x_2778:
[----:B------:R-:W-:Y:S02]  /*2ef00*/  IMAD.MOV.U32 R13, RZ, RZ, R102 ;  /* 0x000000ffff0d7224 */ /* 0x000fe400078e0066 */
[----:B------:R-:W-:Y:S02]  /*2ef10*/  IMAD.MOV.U32 R12, RZ, RZ, R3 ;  /* 0x000000ffff0c7224 */ /* 0x000fe400078e0003 */
[----:B------:R-:W-:-:S07]  /*2ef20*/  IMAD.MOV.U32 R61, RZ, RZ, R14 ;  /* 0x000000ffff3d7224 */ /* 0x000fce00078e000e */
[----:B------:R-:W-:Y:S05]  /*2ef30*/  WARPSYNC.COLLECTIVE R15, `(.L_x_2779) ;  /* 0x000000000f087348 */ /* 0x000fea0003c00000 */
[----:B------:R0:W1:Y:S02]  /*2ef40*/  SHFL.IDX P6, R14, R13, R12, R11 ;  /* 0x0000000c0d0e7389 */ /* 0x00006400000c000b */
[----:B01----:R-:W-:Y:S01]  /*2ef50*/  ENDCOLLECTIVE ;  /* 0x000000000000791b */ /* 0x003fe20003800000 */
.L_x_2779:
[----:B------:R-:W-:Y:S02]  /*2ef60*/  IMAD.MOV.U32 R13, RZ, RZ, R104 ;  /* 0x000000ffff0d7224 */ /* 0x000fe400078e0068 */
[----:B------:R-:W-:Y:S01]  /*2ef70*/  IMAD.MOV.U32 R12, RZ, RZ, R9 ;  /* 0x000000ffff0c7224 */ /* 0x000fe200078e0009 */
[----:B------:R-:W-:-:S07]  /*2ef80*/  MOV R102, R14 ;  /* 0x0000000e00667202 */ /* 0x000fce0000000f00 */
[----:B------:R-:W-:Y:S05]  /*2ef90*/  WARPSYNC.COLLECTIVE R15, `(.L_x_2780) ;  /* 0x000000000f087348 */ /* 0x000fea0003c00000 */
[----:B------:R0:W1:Y:S02]  /*2efa0*/  SHFL.IDX P6, R14, R13, R12, R11 ;  /* 0x0000000c0d0e7389 */ /* 0x00006400000c000b */
[----:B01----:R-:W-:Y:S01]  /*2efb0*/  ENDCOLLECTIVE ;  /* 0x000000000000791b */ /* 0x003fe20003800000 */
.L_x_2780:
[----:B------:R-:W-:Y:S02]  /*2efc0*/  IMAD.MOV.U32 R13, RZ, RZ, R106 ;  /* 0x000000ffff0d7224 */ /* 0x000fe400078e006a */
[----:B------:R-:W-:Y:S02]  /*2efd0*/  IMAD.MOV.U32 R12, RZ, RZ, R3 ;  /* 0x000000ffff0c7224 */ /* 0x000fe400078e0003 */
[----:B------:R-:W-:-:S07]  /*2efe0*/  IMAD.MOV.U32 R63, RZ, RZ, R14 ;  /* 0x000000ffff3f7224 */ /* 0x000fce00078e000e */
[----:B------:R-:W-:Y:S05]  /*2eff0*/  WARPSYNC.COLLECTIVE R15, `(.L_x_2781) ;  /* 0x000000000f087348 */ /* 0x000fea0003c00000 */
[----:B------:R0:W1:Y:S02]  /*2f000*/  SHFL.IDX P6, R14, R13, R12, R11 ;  /* 0x0000000c0d0e7389 */ /* 0x00006400000c000b */
[----:B01----:R-:W-:Y:S01]  /*2f010*/  ENDCOLLECTIVE ;  /* 0x000000000000791b */ /* 0x003fe20003800000 */
.L_x_2781:
[----:B------:R-:W-:Y:S02]  /*2f020*/  IMAD.MOV.U32 R13, RZ, RZ, R108 ;  /* 0x000000ffff0d7224 */ /* 0x000fe400078e006c */
[----:B------:R-:W-:Y:S01]  /*2f030*/  IMAD.MOV.U32 R12, RZ, RZ, R9 ;  /* 0x000000ffff0c7224 */ /* 0x000fe200078e0009 */
[----:B------:R-:W-:-:S07]  /*2f040*/  MOV R106, R14 ;  /* 0x0000000e006a7202 */ /* 0x000fce0000000f00 */
[----:B------:R-:W-:Y:S05]  /*2f050*/  WARPSYNC.COLLECTIVE R15, `(.L_x_2782) ;  /* 0x000000000f087348 */ /* 0x000fea0003c00000 */
[----:B------:R0:W1:Y:S02]  /*2f060*/  SHFL.IDX P6, R14, R13, R12, R11 ;  /* 0x0000000c0d0e7389 */ /* 0x00006400000c000b */
[----:B01----:R-:W-:Y:S01]  /*2f070*/  ENDCOLLECTIVE ;  /* 0x000000000000791b */ /* 0x003fe20003800000 */
.L_x_2782:
[----:B------:R-:W-:Y:S02]  /*2f080*/  IMAD.MOV.U32 R13, RZ, RZ, R110 ;  /* 0x000000ffff0d7224 */ /* 0x000fe400078e006e */
[----:B------:R-:W-:Y:S02]  /*2f090*/  IMAD.MOV.U32 R12, RZ, RZ, R3 ;  /* 0x000000ffff0c7224 */ /* 0x000fe400078e0003 */
[----:B------:R-:W-:-:S07]  /*2f0a0*/  IMAD.MOV.U32 R65, RZ, RZ, R14 ;  /* 0x000000ffff417224 */ /* 0x000fce00078e000e */
[----:B------:R-:W-:Y:S05]  /*2f0b0*/  WARPSYNC.COLLECTIVE R15, `(.L_x_2783) ;  /* 0x000000000f087348 */ /* 0x000fea0003c00000 */
[----:B------:R0:W1:Y:S02]  /*2f0c0*/  SHFL.IDX P6, R14, R13, R12, R11 ;  /* 0x0000000c0d0e7389 */ /* 0x00006400000c000b */
[----:B01----:R-:W-:Y:S01]  /*2f0d0*/  ENDCOLLECTIVE ;  /* 0x000000000000791b */ /* 0x003fe20003800000 */
.L_x_2783:
[----:B------:R-:W-:Y:S02]  /*2f0e0*/  IMAD.MOV.U32 R13, RZ, RZ, R112 ;  /* 0x000000ffff0d7224 */ /* 0x000fe400078e0070 */
[----:B------:R-:W-:Y:S01]  /*2f0f0*/  IMAD.MOV.U32 R12, RZ, RZ, R9 ;  /* 0x000000ffff0c7224 */ /* 0x000fe200078e0009 */
[----:B------:R-:W-:-:S07]  /*2f100*/  MOV R110, R14 ;  /* 0x0000000e006e7202 */ /* 0x000fce0000000f00 */
[----:B------:R-:W-:Y:S05]  /*2f110*/  WARPSYNC.COLLECTIVE R15, `(.L_x_2784) ;  /* 0x000000000f087348 */ /* 0x000fea0003c00000 */
[----:B------:R0:W1:Y:S02]  /*2f120*/  SHFL.IDX P6, R14, R13, R12, R11 ;  /* 0x0000000c0d0e7389 */ /* 0x00006400000c000b */
[----:B01----:R-:W-:Y:S01]  /*2f130*/  ENDCOLLECTIVE ;  /* 0x000000000000791b */ /* 0x003fe20003800000 */
.L_x_2784:
[----:B------:R-:W-:Y:S02]  /*2f140*/  IMAD.MOV.U32 R13, RZ, RZ, R114 ;  /* 0x000000ffff0d7224 */ /* 0x000fe400078e0072 */
[----:B------:R-:W-:Y:S02]  /*2f150*/  IMAD.MOV.U32 R12, RZ, RZ, R3 ;  /* 0x000000ffff0c7224 */ /* 0x000fe400078e0003 */
[----:B------:R-:W-:-:S07]  /*2f160*/  IMAD.MOV.U32 R67, RZ, RZ, R14 ;  /* 0x000000ffff437224 */ /* 0x000fce00078e000e */
[----:B------:R-:W-:Y:S05]  /*2f170*/  WARPSYNC.COLLECTIVE R15, `(.L_x_2785) ;  /* 0x000000000f087348 */ /* 0x000fea0003c00000 */
[----:B------:R0:W1:Y:S02]  /*2f180*/  SHFL.IDX P6, R14, R13, R12, R11 ;  /* 0x0000000c0d0e7389 */ /* 0x00006400000c000b */
[----:B01----:R-:W-:Y:S01]  /*2f190*/  ENDCOLLECTIVE ;  /* 0x000000000000791b */ /* 0x003fe20003800000 */
.L_x_2785:
[----:B------:R-:W-:Y:S02]  /*2f1a0*/  IMAD.MOV.U32 R13, RZ, RZ, R116 ;  /* 0x000000ffff0d7224 */ /* 0x000fe400078e0074 */
[----:B------:R-:W-:Y:S01]  /*2f1b0*/  IMAD.MOV.U32 R12, RZ, RZ, R9 ;  /* 0x000000ffff0c7224 */ /* 0x000fe200078e0009 */
[----:B------:R-:W-:-:S07]  /*2f1c0*/  MOV R114, R14 ;  /* 0x0000000e00727202 */ /* 0x000fce0000000f00 */
[----:B------:R-:W-:Y:S05]  /*2f1d0*/  WARPSYNC.COLLECTIVE R15, `(.L_x_2786) ;  /* 0x000000000f087348 */ /* 0x000fea0003c00000 */
[----:B------:R0:W1:Y:S02]  /*2f1e0*/  SHFL.IDX P6, R14, R13, R12, R11 ;  /* 0x0000000c0d0e7389 */ /* 0x00006400000c000b */
[----:B01----:R-:W-:Y:S01]  /*2f1f0*/  ENDCOLLECTIVE ;  /* 0x000000000000791b */ /* 0x003fe20003800000 */
.L_x_2786:
[----:B------:R-:W-:Y:S02]  /*2f200*/  IMAD.MOV.U32 R13, RZ, RZ, R118 ;  /* 0x000000ffff0d7224 */ /* 0x000fe400078e0076 */
[----:B------:R-:W-:Y:S02]  /*2f210*/  IMAD.MOV.U32 R12, RZ, RZ, R3 ;  /* 0x000000ffff0c7224 */ /* 0x000fe400078e0003 */
[----:B------:R-:W-:-:S07]  /*2f220*/  IMAD.MOV.U32 R69, RZ, RZ, R14 ;  /* 0x000000ffff457224 */ /* 0x000fce00078e000e */
[----:B------:R-:W-:Y:S05]  /*2f230*/  WARPSYNC.COLLECTIVE R15, `(.L_x_2787) ;  /* 0x000000000f087348 */ /* 0x000fea0003c00000 */
[----:B------:R0:W1:Y:S02]  /*2f240*/  SHFL.IDX P6, R14, R13, R12, R11 ;  /* 0x0000000c0d0e7389 */ /* 0x00006400000c000b */
[----:B01----:R-:W-:Y:S01]  /*2f250*/  ENDCOLLECTIVE ;  /* 0x000000000000791b */ /* 0x003fe20003800000 */
.L_x_2787:
[----:B------:R-:W-:Y:S02]  /*2f260*/  IMAD.MOV.U32 R13, RZ, RZ, R120 ;  /* 0x000000ffff0d7224 */ /* 0x000fe400078e0078 */
[----:B------:R-:W-:Y:S01]  /*2f270*/  IMAD.MOV.U32 R12, RZ, RZ, R9 ;  /* 0x000000ffff0c7224 */ /* 0x000fe200078e0009 */
[----:B------:R-:W-:-:S07]  /*2f280*/  MOV R118, R14 ;  /* 0x0000000e00767202 */ /* 0x000fce0000000f00 */
[----:B------:R-:W-:Y:S05]  /*2f290*/  WARPSYNC.COLLECTIVE R15, `(.L_x_2788) ;  /* 0x000000000f087348 */ /* 0x000fea0003c00000 */
[----:B------:R0:W1:Y:S02]  /*2f2a0*/  SHFL.IDX P6, R14, R13, R12, R11 ;  /* 0x0000000c0d0e7389 */ /* 0x00006400000c000b */
[----:B01----:R-:W-:Y:S01]  /*2f2b0*/  ENDCOLLECTIVE ;  /* 0x000000000000791b */ /* 0x003fe20003800000 */
.L_x_2788:
[----:B------:R-:W-:Y:S02]  /*2f2c0*/  IMAD.MOV.U32 R13, RZ, RZ, R122 ;  /* 0x000000ffff0d7224 */ /* 0x000fe400078e007a */
[----:B------:R-:W-:Y:S02]  /*2f2d0*/  IMAD.MOV.U32 R12, RZ, RZ, R3 ;  /* 0x000000ffff0c7224 */ /* 0x000fe400078e0003 */
[----:B------:R-:W-:-:S07]  /*2f2e0*/  IMAD.MOV.U32 R71, RZ, RZ, R14 ;  /* 0x000000ffff477224 */ /* 0x000fce00078e000e */
[----:B------:R-:W-:Y:S05]  /*2f2f0*/  WARPSYNC.COLLECTIVE R15, `(.L_x_2789) ;  /* 0x000000000f087348 */ /* 0x000fea0003c00000 */
[----:B------:R0:W1:Y:S02]  /*2f300*/  SHFL.IDX P6, R14, R13, R12, R11 ;  /* 0x0000000c0d0e7389 */ /* 0x00006400000c000b */
[----:B01----:R-:W-:Y:S01]  /*2f310*/  ENDCOLLECTIVE ;  /* 0x000000000000791b */ /* 0x003fe20003800000 */
.L_x_2789:
[----:B------:R-:W-:Y:S02]  /*2f320*/  IMAD.MOV.U32 R13, RZ, RZ, R124 ;  /* 0x000000ffff0d7224 */ /* 0x000fe400078e007c */
[----:B------:R-:W-:Y:S01]  /*2f330*/  IMAD.MOV.U32 R12, RZ, RZ, R9 ;  /* 0x000000ffff0c7224 */ /* 0x000fe200078e0009 */
[----:B------:R-:W-:-:S07]  /*2f340*/  MOV R122, R14 ;  /* 0x0000000e007a7202 */ /* 0x000fce0000000f00 */
[----:B------:R-:W-:Y:S05]  /*2f350*/  WARPSYNC.COLLECTIVE R15, `(.L_x_2790) ;  /* 0x000000000f087348 */ /* 0x000fea0003c00000 */
[----:B------:R0:W1:Y:S02]  /*2f360*/  SHFL.IDX P6, R14, R13, R12, R11 ;  /* 0x0000000c0d0e7389 */ /* 0x00006400000c000b */
[----:B01----:R-:W-:Y:S01]  /*2f370*/  ENDCOLLECTIVE ;  /* 0x000000000000791b */ /* 0x003fe20003800000 */
.L_x_2790:
[----:B------:R-:W-:Y:S02]  /*2f380*/  IMAD.MOV.U32 R13, RZ, RZ, R126 ;  /* 0x000000ffff0d7224 */ /* 0x000fe400078e007e */
[----:B------:R-:W-:Y:S02]  /*2f390*/  IMAD.MOV.U32 R12, RZ, RZ, R3 ;  /* 0x000000ffff0c7224 */ /* 0x000fe400078e0003 */
[----:B------:R-:W-:-:S07]  /*2f3a0*/  IMAD.MOV.U32 R113, RZ, RZ, R14 ;  /* 0x000000ffff717224 */ /* 0x000fce00078e000e */
[----:B------:R-:W-:Y:S05]  /*2f3b0*/  WARPSYNC.COLLECTIVE R15, `(.L_x_2791) ;  /* 0x000000000f087348 */ /* 0x000fea0003c00000 */
[----:B------:R0:W1:Y:S02]  /*2f3c0*/  SHFL.IDX P6, R14, R13, R12, R11 ;  /* 0x0000000c0d0e7389 */ /* 0x00006400000c000b */
[----:B01----:R-:W-:Y:S01]  /*2f3d0*/  ENDCOLLECTIVE ;  /* 0x000000000000791b */ /* 0x003fe20003800000 */
.L_x_2791:
[----:B------:R-:W-:Y:S02]  /*2f3e0*/  IMAD.MOV.U32 R13, RZ, RZ, R128 ;  /* 0x000000ffff0d7224 */ /* 0x000fe400078e0080 */
[----:B------:R-:W-:Y:S01]  /*2f3f0*/  IMAD.MOV.U32 R12, RZ, RZ, R9 ;  /* 0x000000ffff0c7224 */ /* 0x000fe200078e0009 */
[----:B------:R-:W-:-:S07]  /*2f400*/  MOV R126, R14 ;  /* 0x0000000e007e7202 */ /* 0x000fce0000000f00 */
[----:B------:R-:W-:Y:S05]  /*2f410*/  WARPSYNC.COLLECTIVE R15, `(.L_x_2792) ;  /* 0x000000000f087348 */ /* 0x000fea0003c00000 */
[----:B------:R0:W1:Y:S02]  /*2f420*/  SHFL.IDX P6, R14, R13, R12, R11 ;  /* 0x0000000c0d0e7389 */ /* 0x00006400000c000b */
[----:B01----:R-:W-:Y:S01]  /*2f430*/  ENDCOLLECTIVE ;  /* 0x000000000000791b */ /* 0x003fe20003800000 */
.L_x_2792:
[----:B------:R-:W-:Y:S02]  /*2f440*/  IMAD.MOV.U32 R13, RZ, RZ, R130 ;  /* 0x000000ffff0d7224 */ /* 0x000fe400078e0082 */
[----:B------:R-:W-:Y:S02]  /*2f450*/  IMAD.MOV.U32 R12, RZ, RZ, R3 ;  /* 0x000000ffff0c7224 */ /* 0x000fe400078e0003 */
[----:B------:R-:W-:-:S07]  /*2f460*/  IMAD.MOV.U32 R115, RZ, RZ, R14 ;  /* 0x000000ffff737224 */ /* 0x000fce00078e000e */
[----:B------:R-:W-:Y:S05]  /*2f470*/  WARPSYNC.COLLECTIVE R15, `(.L_x_2793) ;  /* 0x000000000f087348 */ /* 0x000fea0003c00000 */
[----:B------:R0:W1:Y:S02]  /*2f480*/  SHFL.IDX P6, R14, R13, R12, R11 ;  /* 0x0000000c0d0e7389 */ /* 0x00006400000c000b */
[----:B01----:R-:W-:Y:S01]  /*2f490*/  ENDCOLLECTIVE ;  /* 0x000000000000791b */ /* 0x003fe20003800000 */
.L_x_2793:
        /* <DEDUP_REMOVED lines=8> */
.L_x_2794:
[----:B------:R-:W-:Y:S02]  /*2f520*/  IMAD.MOV.U32 R13, RZ, RZ, R134 ;  /* 0x000000ffff0d7224 */ /* 0x000fe400078e0086 */
[----:B------:R-:W-:Y:S02]  /*2f530*/  IMAD.MOV.U32 R12, RZ, RZ, R3 ;  /* 0x000000ffff0c7224 */ /* 0x000fe400078e0003 */
[----:B------:R-:W-:-:S07]  /*2f540*/  IMAD.MOV.U32 R117, RZ, RZ, R14 ;  /* 0x000000ffff757224 */ /* 0x000fce00078e000e */
[----:B------:R-:W-:Y:S05]  /*2f550*/  WARPSYNC.COLLECTIVE R15, `(.L_x_2795) ;  /* 0x000000000f087348 */ /* 0x000fea0003c00000 */
[----:B------:R0:W1:Y:S02]  /*2f560*/  SHFL.IDX P6, R14, R13, R12, R11 ;  /* 0x0000000c0d0e7389 */ /* 0x00006400000c000b */
[----:B01----:R-:W-:Y:S01]  /*2f570*/  ENDCOLLECTIVE ;  /* 0x000000000000791b */ /* 0x003fe20003800000 */
.L_x_2795:
[----:B------:R-:W-:Y:S02]  /*2f580*/  IMAD.MOV.U32 R13, RZ, RZ, R136 ;  /* 0x000000ffff0d7224 */ /* 0x000fe400078e0088 */
[----:B------:R-:W-:Y:S01]  /*2f590*/  IMAD.MOV.U32 R12, RZ, RZ, R9 ;  /* 0x000000ffff0c7224 */ /* 0x000fe200078e0009 */
[----:B------:R-:W-:-:S07]  /*2f5a0*/  MOV R134, R14 ;  /* 0x0000000e00867202 */ /* 0x000fce0000000f00 */
[----:B------:R-:W-:Y:S05]  /*2f5b0*/  WARPSYNC.COLLECTIVE R15, `(.L_x_2796) ;  /* 0x000000000f087348 */ /* 0x000fea0003c00000 */
[----:B------:R0:W1:Y:S02]  /*2f5c0*/  SHFL.IDX P6, R14, R13, R12, R11 ;  /* 0x0000000c0d0e7389 */ /* 0x00006400000c000b */
[----:B01----:R-:W-:Y:S01]  /*2f5d0*/  ENDCOLLECTIVE ;  /* 0x000000000000791b */ /* 0x003fe20003800000 */
.L_x_2796:
[----:B------:R-:W-:Y:S02]  /*2f5e0*/  IMAD.MOV.U32 R13, RZ, RZ, R138 ;  /* 0x000000ffff0d7224 */ /* 0x000fe400078e008a */
[----:B------:R-:W-:Y:S02]  /*2f5f0*/  IMAD.MOV.U32 R12, RZ, RZ, R3 ;  /* 0x000000ffff0c7224 */ /* 0x000fe400078e0003 */
[----:B------:R-:W-:-:S07]  /*2f600*/  IMAD.MOV.U32 R119, RZ, RZ, R14 ;  /* 0x000000ffff777224 */ /* 0x000fce00078e000e */
[----:B------:R-:W-:Y:S05]  /*2f610*/  WARPSYNC.COLLECTIVE R15, `(.L_x_2797) ;  /* 0x000000000f087348 */ /* 0x000fea0003c00000 */
[----:B------:R0:W1:Y:S02]  /*2f620*/  SHFL.IDX P6, R14, R13, R12, R11 ;  /* 0x0000000c0d0e7389 */ /* 0x00006400000c000b */
[----:B01----:R-:W-:Y:S01]  /*2f630*/  ENDCOLLECTIVE ;  /* 0x000000000000791b */ /* 0x003fe20003800000 */
.L_x_2797:
[----:B------:R-:W-:Y:S02]  /*2f640*/  IMAD.MOV.U32 R13, RZ, RZ, R140 ;  /* 0x000000ffff0d7224 */ /* 0x000fe400078e008c */
[----:B------:R-:W-:Y:S01]  /*2f650*/  IMAD.MOV.U32 R12, RZ, RZ, R9 ;  /* 0x000000ffff0c7224 */ /* 0x000fe200078e0009 */
[----:B------:R-:W-:-:S07]  /*2f660*/  MOV R138, R14 ;  /* 0x0000000e008a7202 */ /* 0x000fce0000000f00 */
[----:B------:R-:W-:Y:S05]  /*2f670*/  WARPSYNC.COLLECTIVE R15, `(.L_x_2798) ;  /* 0x000000000f087348 */ /* 0x000fea0003c00000 */
[----:B------:R0:W1:Y:S02]  /*2f680*/  SHFL.IDX P6, R14, R13, R12, R11 ;  /* 0x0000000c0d0e7389 */ /* 0x00006400000c000b */
[----:B01----:R-:W-:Y:S01]  /*2f690*/  ENDCOLLECTIVE ;  /* 0x000000000000791b */ /* 0x003fe20003800000 */
.L_x_2798:
[----:B------:R-:W-:Y:S01]  /*2f6a0*/  IMAD.MOV.U32 R13, RZ, RZ, R6 ;  /* 0x000000ffff0d7224 */ /* 0x000fe200078e0006 */
[----:B------:R-:W-:Y:S01]  /*2f6b0*/  SEL R6, R8, R7, P0 ;  /* 0x0000000708067207 */ /* 0x000fe20000000000 */
        /* <DEDUP_REMOVED lines=8> */
.L_x_2799:
[----:B------:R-:W-:Y:S01]  /*2f740*/  IMAD.MOV.U32 R13, RZ, RZ, R5 ;  /* 0x000000ffff0d7224 */ /* 0x000fe200078e0005 */
[----:B------:R-:W-:Y:S01]  /*2f750*/  SEL R5, R82, R53, P0 ;  /* 0x0000003552057207 */ /* 0x000fe20000000000 */
[----:B------:R-:W-:Y:S01]  /*2f760*/  IMAD.MOV.U32 R12, RZ, RZ, R9 ;  /* 0x000000ffff0c7224 */ /* 0x000fe200078e0009 */
[----:B------:R-:W-:Y:S02]  /*2f770*/  SEL R9, R86, R55, P0 ;  /* 0x0000003756097207 */ /* 0x000fe40000000000 */
[----:B------:R-:W-:Y:S02]  /*2f780*/  SEL R53, R122, R113, P0 ;  /* 0x000000717a357207 */ /* 0x000fe40000000000 */
[----:B------:R-:W-:-:S07]  /*2f790*/  MOV R75, R14 ;  /* 0x0000000e004b7202 */ /* 0x000fce0000000f00 */
[----:B------:R-:W-:Y:S05]  /*2f7a0*/  WARPSYNC.COLLECTIVE R15, `(.L_x_2800) ;  /* 0x000000000f087348 */ /* 0x000fea0003c00000 */
[----:B------:R0:W1:Y:S02]  /*2f7b0*/  SHFL.IDX P6, R14, R13, R12, R11 ;  /* 0x0000000c0d0e7389 */ /* 0x00006400000c000b */
[----:B01----:R-:W-:Y:S01]  /*2f7c0*/  ENDCOLLECTIVE ;  /* 0x000000000000791b */ /* 0x003fe20003800000 */
.L_x_2800:
        /* <DEDUP_REMOVED lines=15> */
[----:B------:R-:W-:Y:S01]  /*2f8c0*/  SEL R72, R78, R51, P0 ;  /* 0x000000334e487207 */ /* 0x000fe20000000000 */
[----:B------:R-:W-:Y:S01]  /*2f8d0*/  IMAD.MOV.U32 R78, RZ, RZ, RZ ;  /* 0x000000ffff4e7224 */ /* 0x000fe200078e00ff */
        /* <DEDUP_REMOVED lines=17> */
.L_x_2539:
[----:B------:R-:W-:Y:S01]  /*2f9f0*/  IMAD.MOV.U32 R13, RZ, RZ, R3 ;  /* 0x000000ffff0d7224 */ /* 0x000fe200078e0003 */
[----:B------:R-:W-:Y:S01]  /*2fa00*/  MOV R12, RZ ;  /* 0x000000ff000c7202 */ /* 0x000fe20000000f00 */
[----:B------:R-:W-:Y:S02]  /*2fa10*/  IMAD.MOV.U32 R11, RZ, RZ, 0x181f ;  /* 0x0000181fff0b7424 */ /* 0x000fe400078e00ff */
[----:B------:R-:W-:-:S07]  /*2fa20*/  IMAD.MOV.U32 R15, RZ, RZ, -0x1 ;  /* 0xffffffffff0f7424 */ /* 0x000fce00078e00ff */
[----:B0-----:R-:W-:Y:S05]  /*2fa30*/  WARPSYNC.COLLECTIVE R15, `(.L_x_2802) ;  /* 0x000000000f087348 */ /* 0x001fea0003c00000 */
[----:B------:R1:W2:Y:S02]  /*2fa40*/  SHFL.IDX P6, R14, R13, R12, R11 ;  /* 0x0000000c0d0e7389 */ /* 0x0002a400000c000b */
[----:B012---:R-:W-:Y:S01]  /*2fa50*/  ENDCOLLECTIVE ;  /* 0x000000000000791b */ /* 0x007fe20003800000 */
.L_x_2802:
[----:B------:R-:W-:Y:S02]  /*2fa60*/  IMAD.MOV.U32 R13, RZ, RZ, R2 ;  /* 0x000000ffff0d7224 */ /* 0x000fe400078e0002 */
[----:B------:R-:W-:-:S07]  /*2fa70*/  IMAD.MOV.U32 R0, RZ, RZ, R14 ;  /* 0x000000ffff007224 */ /* 0x000fce00078e000e */
[----:B------:R-:W-:Y:S05]  /*2fa80*/  WARPSYNC.COLLECTIVE R15, `(.L_x_2803) ;  /* 0x000000000f087348 */ /* 0x000fea0003c00000 */
[----:B------:R0:W1:Y:S02]  /*2fa90*/  SHFL.IDX P6, R14, R13, R12, R11 ;  /* 0x0000000c0d0e7389 */ /* 0x00006400000c000b */
[----:B01----:R-:W-:Y:S01]  /*2faa0*/  ENDCOLLECTIVE ;  /* 0x000000000000791b */ /* 0x003fe20003800000 */
.L_x_2803:
[----:B------:R-:W-:Y:S05]  /*2fab0*/  BRA `(.L_x_2804) ;  /* 0xffffff4400687947 */ /* 0x000fea000383ffff */
.L_x_2542:
        /* <DEDUP_REMOVED lines=8> */
.L_x_2806:
[----:B------:R-:W-:Y:S05]  /*2fb40*/  BSYNC B1 ;  /* 0x0000000000017941 */ /* 0x000fea0003800000 */
.L_x_2805:
        /* <DEDUP_REMOVED lines=8> */
.L_x_2807:
[----:B------:R-:W-:Y:S05]  /*2fbd0*/  BRA `(.L_x_2808) ;  /* 0xffffff4400887947 */ /* 0x000fea000383ffff */
.L_x_2545:
[----:B------:R-:W-:Y:S01]  /*2fbe0*/  BSSY B1, `(.L_x_2809) ;  /* 0x0000008000017945 */ /* 0x000fe20003800000 */
[----:B----4-:R-:W-:Y:S02]  /*2fbf0*/  IMAD.MOV.U32 R13, RZ, RZ, R3 ;  /* 0x000000ffff0d7224 */ /* 0x010fe400078e0003 */
[----:B------:R-:W-:Y:S02]  /*2fc00*/  IMAD.MOV.U32 R12, RZ, RZ, 0x2 ;  /* 0x00000002ff0c7424 */ /* 0x000fe400078e00ff */
[----:B------:R-:W-:Y:S02]  /*2fc10*/  IMAD.MOV.U32 R11, RZ, RZ, 0x181f ;  /* 0x0000181fff0b7424 */ /* 0x000fe400078e00ff */
[----:B------:R-:W-:-:S07]  /*2fc20*/  IMAD.MOV.U32 R15, RZ, RZ, -0x1 ;  /* 0xffffffffff0f7424 */ /* 0x000fce00078e00ff */
[----:B0123--:R-:W-:Y:S05]  /*2fc30*/  WARPSYNC.COLLECTIVE R15, `(.L_x_2810) ;  /* 0x000000000f087348 */ /* 0x00ffea0003c00000 */
[----:B---3--:R3:W4:Y:S02]  /*2fc40*/  SHFL.IDX P6, R14, R13, R12, R11 ;  /* 0x0000000c0d0e7389 */ /* 0x00872400000c000b */
[----:B01234-:R-:W-:Y:S01]  /*2fc50*/  ENDCOLLECTIVE ;  /* 0x000000000000791b */ /* 0x01ffe20003800000 */
.L_x_2810:
[----:B------:R-:W-:Y:S05]  /*2fc60*/  BSYNC B1 ;  /* 0x0000000000017941 */ /* 0x000fea0003800000 */
.L_x_2809:
        /* <DEDUP_REMOVED lines=8> */
.L_x_2811:
[----:B------:R-:W-:Y:S05]  /*2fcf0*/  BRA `(.L_x_2812) ;  /* 0xffffff4400a87947 */ /* 0x000fea000383ffff */
.L_x_2548:
        /* <DEDUP_REMOVED lines=8> */
.L_x_2814:
[----:B------:R-:W-:Y:S05]  /*2fd80*/  BSYNC B1 ;  /* 0x0000000000017941 */ /* 0x000fea0003800000 */
.L_x_2813:
        /* <DEDUP_REMOVED lines=8> */
.L_x_2815:
[----:B------:R-:W-:Y:S05]  /*2fe10*/  BRA `(.L_x_2816) ;  /* 0xffffff4400c87947 */ /* 0x000fea000383ffff */
.L_x_2565:
[----:B------:R-:W1:Y:S01]  /*2fe20*/  S2R R7, SR_TID.X ;  /* 0x0000000000077919 */ /* 0x000e620000002100 */
[----:B------:R-:W-:Y:S01]  /*2fe30*/  BSSY B1, `(.L_x_2817) ;  /* 0x000000a000017945 */ /* 0x000fe20003800000 */
[----:B------:R-:W-:Y:S02]  /*2fe40*/  IMAD.MOV.U32 R12, RZ, RZ, RZ ;  /* 0x000000ffff0c7224 */ /* 0x000fe400078e00ff */
[----:B------:R-:W-:Y:S02]  /*2fe50*/  IMAD.MOV.U32 R11, RZ, RZ, 0x1f ;  /* 0x0000001fff0b7424 */ /* 0x000fe400078e00ff */
[----:B------:R-:W-:Y:S01]  /*2fe60*/  IMAD.MOV.U32 R15, RZ, RZ, -0x1 ;  /* 0xffffffffff0f7424 */ /* 0x000fe200078e00ff */
[----:B-1----:R-:W-:-:S04]  /*2fe70*/  SHF.R.U32.HI R7, RZ, 0x5, R7 ;  /* 0x00000005ff077819 */ /* 0x002fc80000011607 */
[----:B------:R-:W-:-:S05]  /*2fe80*/  LOP3.LUT R7, R7, 0x3, RZ, 0xc0, !PT ;  /* 0x0000000307077812 */ /* 0x000fca00078ec0ff */
[----:B0-----:R-:W-:-:S07]  /*2fe90*/  IMAD.MOV.U32 R13, RZ, RZ, R7 ;  /* 0x000000ffff0d7224 */ /* 0x001fce00078e0007 */
[----:B------:R-:W-:Y:S05]  /*2fea0*/  WARPSYNC.COLLECTIVE R15, `(.L_x_2818) ;  /* 0x000000000f087348 */ /* 0x000fea0003c00000 */
[----:B------:R0:W1:Y:S02]  /*2feb0*/  SHFL.IDX P6, R14, R13, R12, R11 ;  /* 0x0000000c0d0e7389 */ /* 0x00006400000c000b */
[----:B01----:R-:W-:Y:S01]  /*2fec0*/  ENDCOLLECTIVE ;  /* 0x000000000000791b */ /* 0x003fe20003800000 */
.L_x_2818:
[----:B------:R-:W-:Y:S05]  /*2fed0*/  BSYNC B1 ;  /* 0x0000000000017941 */ /* 0x000fea0003800000 */
.L_x_2817:
[----:B------:R-:W-:Y:S05]  /*2fee0*/  BRA `(.L_x_2819) ;  /* 0xffffff5c00c87947 */ /* 0x000fea000383ffff */
.L_x_2567:
[----:B------:R-:W-:Y:S01]  /*2fef0*/  BSSY B1, `(.L_x_2820) ;  /* 0x0000006000017945 */ /* 0x000fe20003800000 */
[----:B------:R-:W-:-:S07]  /*2ff00*/  MOV R15, 0xffffffff ;  /* 0xffffffff000f7802 */ /* 0x000fce0000000f00 */
[----:B01----:R-:W-:Y:S05]  /*2ff10*/  WARPSYNC.COLLECTIVE R15, `(.L_x_2821) ;  /* 0x000000000f0c7348 */ /* 0x003fea0003c00000 */
[----:B------:R-:W-:Y:S02]  /*2ff20*/  ELECT P6, UR62, PT ;  /* 0x00000000003e782f */ /* 0x000fe400038c0000 */
[----:B------:R-:W-:Y:S01]  /*2ff30*/  MOV R14, UR62 ;  /* 0x0000003e000e7c02 */ /* 0x000fe20008000f00 */
[----:B01----:R-:W-:Y:S10]  /*2ff40*/  ENDCOLLECTIVE ;  /* 0x000000000000791b */ /* 0x003ff40003800000 */
.L_x_2821:
[----:B------:R-:W-:Y:S05]  /*2ff50*/  BSYNC B1 ;  /* 0x0000000000017941 */ /* 0x000fea0003800000 */
.L_x_2820:
[----:B------:R-:W-:Y:S05]  /*2ff60*/  BRA `(.L_x_2566) ;  /* 0xffffff5c00c07947 */ /* 0x000fea000383ffff */
.L_x_2569:
[----:B-1----:R-:W2:Y:S02]  /*2ff70*/  LDL R3, [R1+0x4] ;  /* 0x0000040001037983 */ /* 0x002ea40000100800 */
[----:B--2---:R1:W2:Y:S02]  /*2ff80*/  SYNCS.PHASECHK.TRANS64.TRYWAIT P0, [R3+URZ+0x38820], R2 ;  /* 0x03882002030075a7 */ /* 0x0042a4000800017f */
[----:B--2---:R-:W-:Y:S05]  /*2ff90*/  @!P0 NANOSLEEP.SYNCS 0x989680 ;  /* 0x009896800000895d */ /* 0x004fea0003900000 */
[----:B------:R-:W2:Y:S02]  /*2ffa0*/  @!P0 SYNCS.PHASECHK.TRANS64 P0, [R3+URZ+0x38820], R2 ;  /* 0x03882002030085a7 */ /* 0x000ea4000800007f */
[----:B--2---:R-:W-:Y:S05]  /*2ffb0*/  @!P0 BRA `(.L_x_2569) ;  /* 0xfffffffc00ec8947 */ /* 0x004fea000383ffff */
[----:B------:R-:W-:Y:S05]  /*2ffc0*/  BRA `(.L_x_2822) ;  /* 0xffffff5c00d07947 */ /* 0x000fea000383ffff */
.L_x_2573:
[----:B-1----:R1:W2:Y:S02]  /*2ffd0*/  SYNCS.PHASECHK.TRANS64.TRYWAIT P0, [R5+URZ+0x388a0], R8 ;  /* 0x0388a008050075a7 */ /* 0x0022a4000800017f */
[----:B--2---:R-:W-:Y:S05]  /*2ffe0*/  @!P0 NANOSLEEP.SYNCS 0x989680 ;  /* 0x009896800000895d */ /* 0x004fea0003900000 */
[----:B------:R-:W2:Y:S02]  /*2fff0*/  @!P0 SYNCS.PHASECHK.TRANS64 P0, [R5+URZ+0x388a0], R8 ;  /* 0x0388a008050085a7 */ /* 0x000ea4000800007f */
[----:B--2---:R-:W-:Y:S05]  /*30000*/  @!P0 BRA `(.L_x_2573) ;  /* 0xfffffffc00f08947 */ /* 0x004fea000383ffff */
[----:B------:R-:W-:Y:S05]  /*30010*/  BRA `(.L_x_2823) ;  /* 0xffffff5c00f87947 */ /* 0x000fea000383ffff */
.L_x_2579:
[----:B--2---:R2:W3:Y:S02]  /*30020*/  SYNCS.PHASECHK.TRANS64.TRYWAIT P0, [R5+URZ+0x388c0], R8 ;  /* 0x0388c008050075a7 */ /* 0x0044e4000800017f */
[----:B---3--:R-:W-:Y:S05]  /*30030*/  @!P0 NANOSLEEP.SYNCS 0x989680 ;  /* 0x009896800000895d */ /* 0x008fea0003900000 */
[----:B------:R-:W3:Y:S02]  /*30040*/  @!P0 SYNCS.PHASECHK.TRANS64 P0, [R5+URZ+0x388c0], R8 ;  /* 0x0388c008050085a7 */ /* 0x000ee4000800007f */
[----:B---3--:R-:W-:Y:S05]  /*30050*/  @!P0 BRA `(.L_x_2579) ;  /* 0xfffffffc00f08947 */ /* 0x008fea000383ffff */
[----:B------:R-:W-:Y:S05]  /*30060*/  BRA `(.L_x_2824) ;  /* 0xffffff6000bc7947 */ /* 0x000fea000383ffff */
.L_x_2587:
[----:B-1----:R1:W2:Y:S02]  /*30070*/  SYNCS.PHASECHK.TRANS64.TRYWAIT P1, [R6+URZ+0x388a0], R5 ;  /* 0x0388a005060075a7 */ /* 0x0022a4000802017f */
[----:B--2---:R-:W-:Y:S05]  /*30080*/  @!P1 NANOSLEEP.SYNCS 0x989680 ;  /* 0x009896800000995d */ /* 0x004fea0003900000 */
[----:B------:R-:W2:Y:S02]  /*30090*/  @!P1 SYNCS.PHASECHK.TRANS64 P1, [R6+URZ+0x388a0], R5 ;  /* 0x0388a005060095a7 */ /* 0x000ea4000802007f */
[----:B--2---:R-:W-:Y:S05]  /*300a0*/  @!P1 BRA `(.L_x_2587) ;  /* 0xfffffffc00f09947 */ /* 0x004fea000383ffff */
[----:B------:R-:W-:Y:S05]  /*300b0*/  BRA `(.L_x_2825) ;  /* 0xffffff6400d07947 */ /* 0x000fea000383ffff */
.L_x_2593:
[----:B--2---:R2:W3:Y:S02]  /*300c0*/  SYNCS.PHASECHK.TRANS64.TRYWAIT P1, [R6+URZ+0x388c0], R5 ;  /* 0x0388c005060075a7 */ /* 0x0044e4000802017f */
[----:B---3--:R-:W-:Y:S05]  /*300d0*/  @!P1 NANOSLEEP.SYNCS 0x989680 ;  /* 0x009896800000995d */ /* 0x008fea0003900000 */
[----:B------:R-:W3:Y:S02]  /*300e0*/  @!P1 SYNCS.PHASECHK.TRANS64 P1, [R6+URZ+0x388c0], R5 ;  /* 0x0388c005060095a7 */ /* 0x000ee4000802007f */
[----:B---3--:R-:W-:Y:S05]  /*300f0*/  @!P1 BRA `(.L_x_2593) ;  /* 0xfffffffc00f09947 */ /* 0x008fea000383ffff */
[----:B------:R-:W-:Y:S05]  /*30100*/  BRA `(.L_x_2826) ;  /* 0xffffff6800907947 */ /* 0x000fea000383ffff */
.L_x_2609:
        /* <DEDUP_REMOVED lines=8> */
[----:B--2---:R-:W-:Y:S05]  /*30190*/  WARPSYNC.COLLECTIVE R15, `(.L_x_2828) ;  /* 0x000000000f087348 */ /* 0x004fea0003c00000 */
[----:B------:R0:W1:Y:S02]  /*301a0*/  SHFL.IDX P6, R14, R13, R12, R11 ;  /* 0x0000000c0d0e7389 */ /* 0x00006400000c000b */
[----:B012---:R-:W-:Y:S01]  /*301b0*/  ENDCOLLECTIVE ;  /* 0x000000000000791b */ /* 0x007fe20003800000 */
.L_x_2828:
[----:B------:R-:W-:Y:S05]  /*301c0*/  BSYNC B0 ;  /* 0x0000000000007941 */ /* 0x000fea0003800000 */
.L_x_2827:
[----:B------:R-:W-:Y:S05]  /*301d0*/  BRA `(.L_x_2829) ;  /* 0xffffff7400a07947 */ /* 0x000fea000383ffff */
.L_x_2611:
[----:B------:R-:W-:Y:S01]  /*301e0*/  BSSY B0, `(.L_x_2830) ;  /* 0x0000006000007945 */ /* 0x000fe20003800000 */
[----:B------:R-:W-:-:S07]  /*301f0*/  IMAD.MOV.U32 R15, RZ, RZ, -0x1 ;  /* 0xffffffffff0f7424 */ /* 0x000fce00078e00ff */
[----:B012---:R-:W-:Y:S05]  /*30200*/  WARPSYNC.COLLECTIVE R15, `(.L_x_2831) ;  /* 0x000000000f0c7348 */ /* 0x007fea0003c00000 */
[----:B------:R-:W-:Y:S02]  /*30210*/  ELECT P6, UR62, PT ;  /* 0x00000000003e782f */ /* 0x000fe400038c0000 */
[----:B------:R-:W-:Y:S01]  /*30220*/  MOV R14, UR62 ;  /* 0x0000003e000e7c02 */ /* 0x000fe20008000f00 */
[----:B012---:R-:W-:Y:S10]  /*30230*/  ENDCOLLECTIVE ;  /* 0x000000000000791b */ /* 0x007ff40003800000 */
.L_x_2831:
[----:B------:R-:W-:Y:S05]  /*30240*/  BSYNC B0 ;  /* 0x0000000000007941 */ /* 0x000fea0003800000 */
.L_x_2830:
[----:B------:R-:W-:Y:S05]  /*30250*/  BRA `(.L_x_2832) ;  /* 0xffffff7400ac7947 */ /* 0x000fea000383ffff */
.L_x_2613:
[----:B-1----:R1:W2:Y:S02]  /*30260*/  SYNCS.PHASECHK.TRANS64.TRYWAIT P0, [R0+URZ+0x38880], R3 ;  /* 0x03888003000075a7 */ /* 0x0022a4000800017f */
[----:B--2---:R-:W-:Y:S05]  /*30270*/  @!P0 NANOSLEEP.SYNCS 0x989680 ;  /* 0x009896800000895d */ /* 0x004fea0003900000 */
[----:B------:R-:W2:Y:S02]  /*30280*/  @!P0 SYNCS.PHASECHK.TRANS64 P0, [R0+URZ+0x38880], R3 ;  /* 0x03888003000085a7 */ /* 0x000ea4000800007f */
[----:B--2---:R-:W-:Y:S05]  /*30290*/  @!P0 BRA `(.L_x_2613) ;  /* 0xfffffffc00f08947 */ /* 0x004fea000383ffff */
[----:B------:R-:W-:Y:S05]  /*302a0*/  BRA `(.L_x_2833) ;  /* 0xffffff7800247947 */ /* 0x000fea000383ffff */
.L_x_2615:
[----:B--2---:R2:W3:Y:S02]  /*302b0*/  SYNCS.PHASECHK.TRANS64.TRYWAIT P0, [R0+URZ+0x38840], R3 ;  /* 0x03884003000075a7 */ /* 0x0044e4000800017f */
[----:B---3--:R-:W-:Y:S05]  /*302c0*/  @!P0 NANOSLEEP.SYNCS 0x989680 ;  /* 0x009896800000895d */ /* 0x008fea0003900000 */
[----:B------:R-:W3:Y:S02]  /*302d0*/  @!P0 SYNCS.PHASECHK.TRANS64 P0, [R0+URZ+0x38840], R3 ;  /* 0x03884003000085a7 */ /* 0x000ee4000800007f */
[----:B---3--:R-:W-:Y:S05]  /*302e0*/  @!P0 BRA `(.L_x_2615) ;  /* 0xfffffffc00f08947 */ /* 0x008fea000383ffff */
[----:B------:R-:W-:Y:S05]  /*302f0*/  BRA `(.L_x_2834) ;  /* 0xffffff7800987947 */ /* 0x000fea000383ffff */
.L_x_2619:
[----:B------:R-:W2:Y:S01]  /*30300*/  LDL.LU R11, [R1+0x5c] ;  /* 0x00005c00010b7983 */ /* 0x000ea20000300800 */
[----:B------:R-:W-:Y:S01]  /*30310*/  MOV R13, R2 ;  /* 0x00000002000d7202 */ /* 0x000fe20000000f00 */
[----:B------:R-:W-:Y:S01]  /*30320*/  IMAD.MOV.U32 R12, RZ, RZ, RZ ;  /* 0x000000ffff0c7224 */ /* 0x000fe200078e00ff */
[----:B------:R-:W-:Y:S01]  /*30330*/  LOP3.LUT R5, R5, 0x7f, RZ, 0xc0, !PT ;  /* 0x0000007f05057812 */ /* 0x000fe200078ec0ff */
[----:B------:R-:W-:-:S03]  /*30340*/  IMAD.MOV.U32 R15, RZ, RZ, -0x1 ;  /* 0xffffffffff0f7424 */ /* 0x000fc600078e00ff */
[----:B------:R-:W-:-:S05]  /*30350*/  SHF.R.U32.HI R7, RZ, 0x3, R5 ;  /* 0x00000003ff077819 */ /* 0x000fca0000011605 */
[----:B------:R-:W-:Y:S02]  /*30360*/  IMAD R17, R17, 0x80, R7 ;  /* 0x0000008011117824 */ /* 0x000fe400078e0207 */
[----:B--2---:R-:W-:Y:S02]  /*30370*/  IMAD R0, R11, R8, RZ ;  /* 0x000000080b007224 */ /* 0x004fe400078e02ff */
[----:B------:R-:W-:-:S03]  /*30380*/  IMAD.MOV.U32 R11, RZ, RZ, 0x181f ;  /* 0x0000181fff0b7424 */ /* 0x000fc600078e00ff */
[----:B------:R-:W-:-:S13]  /*30390*/  ISETP.GE.AND P2, PT, R17, R0, PT ;  /* 0x000000001100720c */ /* 0x000fda0003f46270 */
[----:B-----5:R-:W-:Y:S05]  /*303a0*/  WARPSYNC.COLLECTIVE R15, `(.L_x_2835) ;  /* 0x000000000f087348 */ /* 0x020fea0003c00000 */
[----:B------:R0:W1:Y:S02]  /*303b0*/  SHFL.IDX P6, R14, R13, R12, R11 ;  /* 0x0000000c0d0e7389 */ /* 0x00006400000c000b */
[----:B01---5:R-:W-:Y:S01]  /*303c0*/  ENDCOLLECTIVE ;  /* 0x000000000000791b */ /* 0x023fe20003800000 */
.L_x_2835:
[----:B------:R-:W-:Y:S02]  /*303d0*/  IMAD.MOV.U32 R13, RZ, RZ, R3 ;  /* 0x000000ffff0d7224 */ /* 0x000fe400078e0003 */
[----:B------:R-:W-:-:S07]  /*303e0*/  IMAD.MOV.U32 R4, RZ, RZ, R14 ;  /* 0x000000ffff047224 */ /* 0x000fce00078e000e */
[----:B------:R-:W-:Y:S05]  /*303f0*/  WARPSYNC.COLLECTIVE R15, `(.L_x_2836) ;  /* 0x000000000f087348 */ /* 0x000fea0003c00000 */
[----:B------:R0:W1:Y:S02]  /*30400*/  SHFL.IDX P6, R14, R13, R12, R11 ;  /* 0x0000000c0d0e7389 */ /* 0x00006400000c000b */
[----:B01----:R-:W-:Y:S01]  /*30410*/  ENDCOLLECTIVE ;  /* 0x000000000000791b */ /* 0x003fe20003800000 */
.L_x_2836:
[----:B------:R-:W-:Y:S02]  /*30420*/  IMAD.MOV.U32 R13, RZ, RZ, R2 ;  /* 0x000000ffff0d7224 */ /* 0x000fe400078e0002 */
[----:B------:R-:W-:Y:S01]  /*30430*/  IMAD.MOV.U32 R12, RZ, RZ, 0x1 ;  /* 0x00000001ff0c7424 */ /* 0x000fe200078e00ff */
[----:B------:R-:W-:-:S07]  /*30440*/  MOV R5, R14 ;  /* 0x0000000e00057202 */ /* 0x000fce0000000f00 */
[----:B------:R-:W-:Y:S05]  /*30450*/  WARPSYNC.COLLECTIVE R15, `(.L_x_2837) ;  /* 0x000000000f087348 */ /* 0x000fea0003c00000 */
[----:B------:R0:W1:Y:S02]  /*30460*/  SHFL.IDX P6, R14, R13, R12, R11 ;  /* 0x0000000c0d0e7389 */ /* 0x00006400000c000b */
[----:B01----:R-:W-:Y:S01]  /*30470*/  ENDCOLLECTIVE ;  /* 0x000000000000791b */ /* 0x003fe20003800000 */
.L_x_2837:
[----:B------:R-:W-:-:S05]  /*30480*/  @!P2 IADD3 R5, P3, R10, R5, RZ ;  /* 0x000000050a05a210 */ /* 0x000fca0007f7e0ff */
[----:B------:R-:W-:-:S05]  /*30490*/  @!P2 IMAD.X R4, RZ, RZ, R4, P3 ;  /* 0x000000ffff04a224 */ /* 0x000fca00018e0604 */
[----:B------:R-:W-:Y:S01]  /*304a0*/  @!P2 LOP3.LUT R5, R5, R4, RZ, 0x3c, !PT ;  /* 0x000000040505a212 */ /* 0x000fe200078e3cff */
[----:B------:R-:W-:-:S03]  /*304b0*/  IMAD.MOV.U32 R13, RZ, RZ, R3 ;  /* 0x000000ffff0d7224 */ /* 0x000fc600078e0003 */
[----:B------:R-:W-:-:S04]  /*304c0*/  @!P2 LOP3.LUT R4, R5, R4, RZ, 0x3c, !PT ;  /* 0x000000040504a212 */ /* 0x000fc800078e3cff */
[----:B------:R-:W-:Y:S02]  /*304d0*/  @!P2 LOP3.LUT R5, R5, R4, RZ, 0x3c, !PT ;  /* 0x000000040505a212 */ /* 0x000fe400078e3cff */
[----:B------:R-:W-:-:S03]  /*304e0*/  MOV R7, R14 ;  /* 0x0000000e00077202 */ /* 0x000fc60000000f00 */
[----:B------:R-:W-:Y:S01]  /*304f0*/  @!PT LDS RZ, [RZ] ;  /* 0x00000000fffff984 */ /* 0x000fe20000000800 */
[----:B------:R-:W-:Y:S01]  /*30500*/  @!PT LDS RZ, [RZ] ;  /* 0x00000000fffff984 */ /* 0x000fe20000000800 */
[----:B------:R-:W-:Y:S01]  /*30510*/  @!PT LDS RZ, [RZ] ;  /* 0x00000000fffff984 */ /* 0x000fe20000000800 */
[----:B------:R0:W-:Y:S04]  /*30520*/  @!P2 LDGSTS.E.BYPASS.LTC128B.128 [R9+0x20400], desc[UR46][R4.64], !P0 ;  /* 0x204000000409afae */ /* 0x0001e8000c101d6e */
[----:B0-----:R-:W-:Y:S05]  /*30530*/  WARPSYNC.COLLECTIVE R15, `(.L_x_2838) ;  /* 0x000000000f087348 */ /* 0x001fea0003c00000 */
[----:B------:R1:W2:Y:S02]  /*30540*/  SHFL.IDX P6, R14, R13, R12, R11 ;  /* 0x0000000c0d0e7389 */ /* 0x0002a400000c000b */
[----:B012---:R-:W-:Y:S01]  /*30550*/  ENDCOLLECTIVE ;  /* 0x000000000000791b */ /* 0x007fe20003800000 */
.L_x_2838:
[----:B------:R-:W-:Y:S01]  /*30560*/  @!PT LDS RZ, [RZ] ;  /* 0x00000000fffff984 */ /* 0x000fe20000000800 */
[----:B------:R-:W-:Y:S01]  /*30570*/  @!PT LDS RZ, [RZ] ;  /* 0x00000000fffff984 */ /* 0x000fe20000000800 */
[----:B------:R-:W-:Y:S01]  /*30580*/  @!PT LDS RZ, [RZ] ;  /* 0x00000000fffff984 */ /* 0x000fe20000000800 */
[----:B------:R0:W-:Y:S01]  /*30590*/  @!P2 LDGSTS.E.BYPASS.LTC128B.128 [R9+0x24400], desc[UR46][R4.64+0x80], !P1 ;  /* 0x244000800409afae */ /* 0x0001e2000c901d6e */
[----:B------:R-:W-:Y:S01]  /*305a0*/  IMAD.MOV.U32 R13, RZ, RZ, R2 ;  /* 0x000000ffff0d7224 */ /* 0x000fe200078e0002 */
[----:B------:R-:W-:Y:S01]  /*305b0*/  MOV R12, 0x2 ;  /* 0x00000002000c7802 */ /* 0x000fe20000000f00 */
[----:B0-----:R-:W-:-:S05]  /*305c0*/  VIADD R4, R17, 0x10 ;  /* 0x0000001011047836 */ /* 0x001fca0000000000 */
[----:B------:R-:W-:Y:S01]  /*305d0*/  ISETP.GE.AND P2, PT, R4, R0, PT ;  /* 0x000000000400720c */ /* 0x000fe20003f46270 */
[----:B------:R-:W-:-:S12]  /*305e0*/  IMAD.MOV.U32 R6, RZ, RZ, R14 ;  /* 0x000000ffff067224 */ /* 0x000fd800078e000e */
[----:B------:R-:W-:Y:S05]  /*305f0*/  WARPSYNC.COLLECTIVE R15, `(.L_x_2839) ;  /* 0x000000000f087348 */ /* 0x000fea0003c00000 */
[----:B------:R0:W1:Y:S02]  /*30600*/  SHFL.IDX P6, R14, R13, R12, R11 ;  /* 0x0000000c0d0e7389 */ /* 0x00006400000c000b */
[----:B01----:R-:W-:Y:S01]  /*30610*/  ENDCOLLECTIVE ;  /* 0x000000000000791b */ /* 0x003fe20003800000 */
.L_x_2839:
[----:B------:R-:W-:-:S05]  /*30620*/  @!P2 IADD3 R5, P3, R10, R6, RZ ;  /* 0x000000060a05a210 */ /* 0x000fca0007f7e0ff */
[----:B------:R-:W-:Y:S02]  /*30630*/  @!P2 IMAD.X R4, RZ, RZ, R7, P3 ;  /* 0x000000ffff04a224 */ /* 0x000fe400018e0607 */
[----:B------:R-:W-:-:S03]  /*30640*/  IMAD.MOV.U32 R13, RZ, RZ, R3 ;  /* 0x000000ffff0d7224 */ /* 0x000fc600078e0003 */
[----:B------:R-:W-:-:S04]  /*30650*/  @!P2 LOP3.LUT R5, R5, R4, RZ, 0x3c, !PT ;  /* 0x000000040505a212 */ /* 0x000fc800078e3cff */
[----:B------:R-:W-:Y:S01]  /*30660*/  @!P2 LOP3.LUT R4, R5, R4, RZ, 0x3c, !PT ;  /* 0x000000040504a212 */ /* 0x000fe200078e3cff */
[----:B------:R-:W-:-:S07]  /*30670*/  IMAD.MOV.U32 R6, RZ, RZ, R14 ;  /* 0x000000ffff067224 */ /* 0x000fce00078e000e */
[----:B------:R-:W-:Y:S05]  /*30680*/  WARPSYNC.COLLECTIVE R15, `(.L_x_2840) ;  /* 0x000000000f087348 */ /* 0x000fea0003c00000 */
[----:B------:R0:W1:Y:S02]  /*30690*/  SHFL.IDX P6, R14, R13, R12, R11 ;  /* 0x0000000c0d0e7389 */ /* 0x00006400000c000b */
[----:B01----:R-:W-:Y:S01]  /*306a0*/  ENDCOLLECTIVE ;  /* 0x000000000000791b */ /* 0x003fe20003800000 */
.L_x_2840:
[----:B------:R-:W-:-:S05]  /*306b0*/  @!P2 LOP3.LUT R5, R5, R4, RZ, 0x3c, !PT ;  /* 0x000000040505a212 */ /* 0x000fca00078e3cff */
[----:B------:R-:W-:Y:S01]  /*306c0*/  @!PT LDS RZ, [RZ] ;  /* 0x00000000fffff984 */ /* 0x000fe20000000800 */
[----:B------:R-:W-:Y:S01]  /*306d0*/  @!PT LDS RZ, [RZ] ;  /* 0x00000000fffff984 */ /* 0x000fe20000000800 */
[----:B------:R-:W-:Y:S01]  /*306e0*/  @!PT LDS RZ, [RZ] ;  /* 0x00000000fffff984 */ /* 0x000fe20000000800 */
[----:B------:R-:W-:Y:S04]  /*306f0*/  @!P2 LDGSTS.E.BYPASS.LTC128B.128 [R9+0x20c00], desc[UR46][R4.64], !P0 ;  /* 0x20c000000409afae */ /* 0x000fe8000c101d6e */
[----:B------:R0:W-:Y:S01]  /*30700*/  @!P2 LDGSTS.E.BYPASS.LTC128B.128 [R9+0x24c00], desc[UR46][R4.64+0x80], !P1 ;  /* 0x24c000800409afae */ /* 0x0001e2000c901d6e */
[----:B------:R-:W-:Y:S01]  /*30710*/  MOV R13, R2 ;  /* 0x00000002000d7202 */ /* 0x000fe20000000f00 */
[----:B------:R-:W-:Y:S02]  /*30720*/  IMAD.MOV.U32 R12, RZ, RZ, 0x3 ;  /* 0x00000003ff0c7424 */ /* 0x000fe400078e00ff */
[----:B0-----:R-:W-:-:S05]  /*30730*/  VIADD R4, R17, 0x20 ;  /* 0x0000002011047836 */ /* 0x001fca0000000000 */
[----:B------:R-:W-:Y:S01]  /*30740*/  ISETP.GE.AND P2, PT, R4, R0, PT ;  /* 0x000000000400720c */ /* 0x000fe20003f46270 */
[----:B------:R-:W-:-:S12]  /*30750*/  IMAD.MOV.U32 R4, RZ, RZ, R14 ;  /* 0x000000ffff047224 */ /* 0x000fd800078e000e */
[----:B------:R-:W-:Y:S05]  /*30760*/  WARPSYNC.COLLECTIVE R15, `(.L_x_2841) ;  /* 0x000000000f087348 */ /* 0x000fea0003c00000 */
[----:B------:R0:W1:Y:S02]  /*30770*/  SHFL.IDX P6, R14, R13, R12, R11 ;  /* 0x0000000c0d0e7389 */ /* 0x00006400000c000b */
[----:B01----:R-:W-:Y:S01]  /*30780*/  ENDCOLLECTIVE ;  /* 0x000000000000791b */ /* 0x003fe20003800000 */
.L_x_2841:
[----:B------:R-:W-:Y:S01]  /*30790*/  @!P2 IADD3 R5, P3, R10, R4, RZ ;  /* 0x000000040a05a210 */ /* 0x000fe20007f7e0ff */
[----:B------:R-:W-:-:S04]  /*307a0*/  IMAD.MOV.U32 R13, RZ, RZ, R3 ;  /* 0x000000ffff0d7224 */ /* 0x000fc800078e0003 */
[----:B------:R-:W-:-:S05]  /*307b0*/  @!P2 IMAD.X R4, RZ, RZ, R6, P3 ;  /* 0x000000ffff04a224 */ /* 0x000fca00018e0606 */
[----:B------:R-:W-:Y:S01]  /*307c0*/  @!P2 LOP3.LUT R5, R5, R4, RZ, 0x3c, !PT ;  /* 0x000000040505a212 */ /* 0x000fe200078e3cff */
[----:B------:R-:W-:-:S03]  /*307d0*/  IMAD.MOV.U32 R6, RZ, RZ, R14 ;  /* 0x000000ffff067224 */ /* 0x000fc600078e000e */
[----:B------:R-:W-:-:S07]  /*307e0*/  @!P2 LOP3.LUT R4, R5, R4, RZ, 0x3c, !PT ;  /* 0x000000040504a212 */ /* 0x000fce00078e3cff */
[----:B------:R-:W-:Y:S05]  /*307f0*/  WARPSYNC.COLLECTIVE R15, `(.L_x_2842) ;  /* 0x000000000f087348 */ /* 0x000fea0003c00000 */
[----:B------:R0:W1:Y:S02]  /*30800*/  SHFL.IDX P6, R14, R13, R12, R11 ;  /* 0x0000000c0d0e7389 */ /* 0x00006400000c000b */
[----:B01----:R-:W-:Y:S01]  /*30810*/  ENDCOLLECTIVE ;  /* 0x000000000000791b */ /* 0x003fe20003800000 */
.L_x_2842:
[----:B------:R-:W-:-:S05]  /*30820*/  @!P2 LOP3.LUT R5, R5, R4, RZ, 0x3c, !PT ;  /* 0x000000040505a212 */ /* 0x000fca00078e3cff */
[----:B------:R-:W-:Y:S01]  /*30830*/  @!PT LDS RZ, [RZ] ;  /* 0x00000000fffff984 */ /* 0x000fe20000000800 */
[----:B------:R-:W-:Y:S01]  /*30840*/  @!PT LDS RZ, [RZ] ;  /* 0x00000000fffff984 */ /* 0x000fe20000000800 */
[----:B------:R-:W-:Y:S01]  /*30850*/  @!PT LDS RZ, [RZ] ;  /* 0x00000000fffff984 */ /* 0x000fe20000000800 */
[----:B------:R-:W-:Y:S04]  /*30860*/  @!P2 LDGSTS.E.BYPASS.LTC128B.128 [R9+0x21400], desc[UR46][R4.64], !P0 ;  /* 0x214000000409afae */ /* 0x000fe8000c101d6e */
[----:B------:R0:W-:Y:S01]  /*30870*/  @!P2 LDGSTS.E.BYPASS.LTC128B.128 [R9+0x25400], desc[UR46][R4.64+0x80], !P1 ;  /* 0x254000800409afae */ /* 0x0001e2000c901d6e */
[----:B------:R-:W-:Y:S02]  /*30880*/  IMAD.MOV.U32 R13, RZ, RZ, R2 ;  /* 0x000000ffff0d7224 */ /* 0x000fe400078e0002 */
[----:B------:R-:W-:Y:S02]  /*30890*/  IMAD.MOV.U32 R12, RZ, RZ, 0x4 ;  /* 0x00000004ff0c7424 */ /* 0x000fe400078e00ff */
[----:B0-----:R-:W-:-:S05]  /*308a0*/  VIADD R4, R17, 0x30 ;  /* 0x0000003011047836 */ /* 0x001fca0000000000 */
[----:B------:R-:W-:Y:S01]  /*308b0*/  ISETP.GE.AND P2, PT, R4, R0, PT ;  /* 0x000000000400720c */ /* 0x000fe20003f46270 */
[----:B------:R-:W-:-:S12]  /*308c0*/  IMAD.MOV.U32 R4, RZ, RZ, R14 ;  /* 0x000000ffff047224 */ /* 0x000fd800078e000e */
[----:B------:R-:W-:Y:S05]  /*308d0*/  WARPSYNC.COLLECTIVE R15, `(.L_x_2843) ;  /* 0x000000000f087348 */ /* 0x000fea0003c00000 */
[----:B------:R0:W1:Y:S02]  /*308e0*/  SHFL.IDX P6, R14, R13, R12, R11 ;  /* 0x0000000c0d0e7389 */ /* 0x00006400000c000b */
[----:B01----:R-:W-:Y:S01]  /*308f0*/  ENDCOLLECTIVE ;  /* 0x000000000000791b */ /* 0x003fe20003800000 */
.L_x_2843:
        /* <DEDUP_REMOVED lines=9> */
.L_x_2844:
[----:B------:R-:W-:-:S05]  /*30990*/  @!P2 LOP3.LUT R5, R5, R4, RZ, 0x3c, !PT ;  /* 0x000000040505a212 */ /* 0x000fca00078e3cff */
[----:B------:R-:W-:Y:S01]  /*309a0*/  @!PT LDS RZ, [RZ] ;  /* 0x00000000fffff984 */ /* 0x000fe20000000800 */
[----:B------:R-:W-:Y:S01]  /*309b0*/  @!PT LDS RZ, [RZ] ;  /* 0x00000000fffff984 */ /* 0x000fe20000000800 */
[----:B------:R-:W-:Y:S01]  /*309c0*/  @!PT LDS RZ, [RZ] ;  /* 0x00000000fffff984 */ /* 0x000fe20000000800 */
[----:B------:R-:W-:Y:S04]  /*309d0*/  @!P2 LDGSTS.E.BYPASS.LTC128B.128 [R9+0x21c00], desc[UR46][R4.64], !P0 ;  /* 0x21c000000409afae */ /* 0x000fe8000c101d6e */
[----:B------:R0:W-:Y:S01]  /*309e0*/  @!P2 LDGSTS.E.BYPASS.LTC128B.128 [R9+0x25c00], desc[UR46][R4.64+0x80], !P1 ;  /* 0x25c000800409afae */ /* 0x0001e2000c901d6e */
[----:B------:R-:W-:Y:S02]  /*309f0*/  IMAD.MOV.U32 R13, RZ, RZ, R2 ;  /* 0x000000ffff0d7224 */ /* 0x000fe400078e0002 */
[----:B------:R-:W-:Y:S01]  /*30a00*/  IMAD.MOV.U32 R12, RZ, RZ, 0x5 ;  /* 0x00000005ff0c7424 */ /* 0x000fe200078e00ff */
[----:B0-----:R-:W-:-:S04]  /*30a10*/  IADD3 R4, R17, 0x40, RZ ;  /* 0x0000004011047810 */ /* 0x001fc80007ffe0ff */
[----:B------:R-:W-:Y:S01]  /*30a20*/  ISETP.GE.AND P2, PT, R4, R0, PT ;  /* 0x000000000400720c */ /* 0x000fe20003f46270 */
[----:B------:R-:W-:-:S12]  /*30a30*/  IMAD.MOV.U32 R4, RZ, RZ, R14 ;  /* 0x000000ffff047224 */ /* 0x000fd800078e000e */
[----:B------:R-:W-:Y:S05]  /*30a40*/  WARPSYNC.COLLECTIVE R15, `(.L_x_2845) ;  /* 0x000000000f087348 */ /* 0x000fea0003c00000 */
[----:B------:R0:W1:Y:S02]  /*30a50*/  SHFL.IDX P6, R14, R13, R12, R11 ;  /* 0x0000000c0d0e7389 */ /* 0x00006400000c000b */
[----:B01----:R-:W-:Y:S01]  /*30a60*/  ENDCOLLECTIVE ;  /* 0x000000000000791b */ /* 0x003fe20003800000 */
.L_x_2845:
[----:B------:R-:W-:Y:S01]  /*30a70*/  @!P2 IADD3 R5, P3, R10, R4, RZ ;  /* 0x000000040a05a210 */ /* 0x000fe20007f7e0ff */
[----:B------:R-:W-:-:S03]  /*30a80*/  IMAD.MOV.U32 R13, RZ, RZ, R3 ;  /* 0x000000ffff0d7224 */ /* 0x000fc600078e0003 */
[----:B------:R-:W-:-:S04]  /*30a90*/  @!P2 IADD3.X R4, RZ, R6, RZ, P3, !PT ;  /* 0x00000006ff04a210 */ /* 0x000fc80001ffe4ff */
[----:B------:R-:W-:-:S04]  /*30aa0*/  @!P2 LOP3.LUT R5, R5, R4, RZ, 0x3c, !PT ;  /* 0x000000040505a212 */ /* 0x000fc800078e3cff */
[----:B------:R-:W-:Y:S01]  /*30ab0*/  @!P2 LOP3.LUT R4, R5, R4, RZ, 0x3c, !PT ;  /* 0x000000040504a212 */ /* 0x000fe200078e3cff */
[----:B------:R-:W-:-:S07]  /*30ac0*/  IMAD.MOV.U32 R6, RZ, RZ, R14 ;  /* 0x000000ffff067224 */ /* 0x000fce00078e000e */
[----:B------:R-:W-:Y:S05]  /*30ad0*/  WARPSYNC.COLLECTIVE R15, `(.L_x_2846) ;  /* 0x000000000f087348 */ /* 0x000fea0003c00000 */
[----:B------:R0:W1:Y:S02]  /*30ae0*/  SHFL.IDX P6, R14, R13, R12, R11 ;  /* 0x0000000c0d0e7389 */ /* 0x00006400000c000b */
[----:B01----:R-:W-:Y:S01]  /*30af0*/  ENDCOLLECTIVE ;  /* 0x000000000000791b */ /* 0x003fe20003800000 */
.L_x_2846:
        /* <DEDUP_REMOVED lines=9> */
[----:B------:R-:W-:Y:S02]  /*30b90*/  ISETP.GE.AND P2, PT, R4, R0, PT ;  /* 0x000000000400720c */ /* 0x000fe40003f46270 */
[----:B------:R-:W-:-:S11]  /*30ba0*/  MOV R4, R14 ;  /* 0x0000000e00047202 */ /* 0x000fd60000000f00 */
[----:B------:R-:W-:Y:S05]  /*30bb0*/  WARPSYNC.COLLECTIVE R15, `(.L_x_2847) ;  /* 0x000000000f087348 */ /* 0x000fea0003c00000 */
[----:B------:R0:W1:Y:S02]  /*30bc0*/  SHFL.IDX P6, R14, R13, R12, R11 ;  /* 0x0000000c0d0e7389 */ /* 0x00006400000c000b */
[----:B01----:R-:W-:Y:S01]  /*30bd0*/  ENDCOLLECTIVE ;  /* 0x000000000000791b */ /* 0x003fe20003800000 */
.L_x_2847:
        /* <DEDUP_REMOVED lines=9> */
.L_x_2848:
        /* <DEDUP_REMOVED lines=8> */
[----:B0-----:R-:W-:Y:S01]  /*30cf0*/  VIADD R5, R17, 0x60 ;  /* 0x0000006011057836 */ /* 0x001fe20000000000 */
[----:B------:R-:W-:-:S07]  /*30d00*/  MOV R4, R14 ;  /* 0x0000000e00047202 */ /* 0x000fce0000000f00 */
[----:B------:R-:W-:Y:S05]  /*30d10*/  WARPSYNC.COLLECTIVE R15, `(.L_x_2849) ;  /* 0x000000000f087348 */ /* 0x000fea0003c00000 */
[----:B------:R0:W1:Y:S02]  /*30d20*/  SHFL.IDX P6, R14, R13, R12, R11 ;  /* 0x0000000c0d0e7389 */ /* 0x00006400000c000b */
[----:B01----:R-:W-:Y:S01]  /*30d30*/  ENDCOLLECTIVE ;  /* 0x000000000000791b */ /* 0x003fe20003800000 */
.L_x_2849:
[----:B------:R-:W-:-:S13]  /*30d40*/  ISETP.GE.AND P2, PT, R5, R0, PT ;  /* 0x000000000500720c */ /* 0x000fda0003f46270 */
[----:B------:R-:W-:Y:S02]  /*30d50*/  @!P2 IADD3 R5, P3, R10, R4, RZ ;  /* 0x000000040a05a210 */ /* 0x000fe40007f7e0ff */
[----:B------:R-:W-:-:S03]  /*30d60*/  MOV R13, R3 ;  /* 0x00000003000d7202 */ /* 0x000fc60000000f00 */
[----:B------:R-:W-:-:S05]  /*30d70*/  @!P2 IMAD.X R4, RZ, RZ, R6, P3 ;  /* 0x000000ffff04a224 */ /* 0x000fca00018e0606 */
[----:B------:R-:W-:-:S04]  /*30d80*/  @!P2 LOP3.LUT R5, R5, R4, RZ, 0x3c, !PT ;  /* 0x000000040505a212 */ /* 0x000fc800078e3cff */
        /* <DEDUP_REMOVED lines=11> */
.L_x_2850:
[----:B------:R-:W-:Y:S01]  /*30e40*/  IMAD.MOV.U32 R3, RZ, RZ, R14 ;  /* 0x000000ffff037224 */ /* 0x000fe200078e000e */
[----:B------:R-:W-:Y:S06]  /*30e50*/  BRA `(.L_x_2851) ;  /* 0xffffff7c00307947 */ /* 0x000fec000383ffff */
.L_x_2624:
[----:B0-----:R-:W3:Y:S02]  /*30e60*/  LDL R2, [R1+0x4] ;  /* 0x0000040001027983 */ /* 0x001ee40000100800 */
[----:B---3--:R0:W3:Y:S02]  /*30e70*/  SYNCS.PHASECHK.TRANS64.TRYWAIT P0, [R2+URZ+0x38820], R0 ;  /* 0x03882000020075a7 */ /* 0x0080e4000800017f */
[----:B---3--:R-:W-:Y:S05]  /*30e80*/  @!P0 NANOSLEEP.SYNCS 0x989680 ;  /* 0x009896800000895d */ /* 0x008fea0003900000 */
[----:B------:R-:W3:Y:S02]  /*30e90*/  @!P0 SYNCS.PHASECHK.TRANS64 P0, [R2+URZ+0x38820], R0 ;  /* 0x03882000020085a7 */ /* 0x000ee4000800007f */
[----:B---3--:R-:W-:Y:S05]  /*30ea0*/  @!P0 BRA `(.L_x_2624) ;  /* 0xfffffffc00ec8947 */ /* 0x008fea000383ffff */
[----:B------:R-:W-:Y:S05]  /*30eb0*/  BRA `(.L_x_2852) ;  /* 0xffffff7c00a07947 */ /* 0x000fea000383ffff */
.L_x_2630:
[----:B---3--:R3:W4:Y:S02]  /*30ec0*/  SYNCS.PHASECHK.TRANS64.TRYWAIT P0, [R6+URZ+0x38880], R5 ;  /* 0x03888005060075a7 */ /* 0x008724000800017f */
[----:B----4-:R-:W-:Y:S05]  /*30ed0*/  @!P0 NANOSLEEP.SYNCS 0x989680 ;  /* 0x009896800000895d */ /* 0x010fea0003900000 */
[----:B------:R-:W4:Y:S02]  /*30ee0*/  @!P0 SYNCS.PHASECHK.TRANS64 P0, [R6+URZ+0x38880], R5 ;  /* 0x03888005060085a7 */ /* 0x000f24000800007f */
[----:B----4-:R-:W-:Y:S05]  /*30ef0*/  @!P0 BRA `(.L_x_2630) ;  /* 0xfffffffc00f08947 */ /* 0x010fea000383ffff */
[----:B------:R-:W-:Y:S05]  /*30f00*/  BRA `(.L_x_2853) ;  /* 0xffffff8000607947 */ /* 0x000fea000383ffff */
.L_x_2636:
[----:B--2---:R2:W4:Y:S02]  /*30f10*/  SYNCS.PHASECHK.TRANS64.TRYWAIT P0, [R6+URZ+0x38840], R5 ;  /* 0x03884005060075a7 */ /* 0x004524000800017f */
[----:B----4-:R-:W-:Y:S05]  /*30f20*/  @!P0 NANOSLEEP.SYNCS 0x989680 ;  /* 0x009896800000895d */ /* 0x010fea0003900000 */
[----:B------:R-:W4:Y:S02]  /*30f30*/  @!P0 SYNCS.PHASECHK.TRANS64 P0, [R6+URZ+0x38840], R5 ;  /* 0x03884005060085a7 */ /* 0x000f24000800007f */
[----:B----4-:R-:W-:Y:S05]  /*30f40*/  @!P0 BRA `(.L_x_2636) ;  /* 0xfffffffc00f08947 */ /* 0x010fea000383ffff */
[----:B------:R-:W-:Y:S05]  /*30f50*/  BRA `(.L_x_2854) ;  /* 0xffffff84002c7947 */ /* 0x000fea000383ffff */
.L_x_2643:
[----:B---3--:R3:W4:Y:S02]  /*30f60*/  SYNCS.PHASECHK.TRANS64.TRYWAIT P0, [R3+URZ+0x38870], R4 ;  /* 0x03887004030075a7 */ /* 0x008724000800017f */
[----:B----4-:R-:W-:Y:S05]  /*30f70*/  @!P0 NANOSLEEP.SYNCS 0x989680 ;  /* 0x009896800000895d */ /* 0x010fea0003900000 */
[----:B------:R-:W4:Y:S02]  /*30f80*/  @!P0 SYNCS.PHASECHK.TRANS64 P0, [R3+URZ+0x38870], R4 ;  /* 0x03887004030085a7 */ /* 0x000f24000800007f */
[----:B----4-:R-:W-:Y:S05]  /*30f90*/  @!P0 BRA `(.L_x_2643) ;  /* 0xfffffffc00f08947 */ /* 0x010fea000383ffff */
[----:B------:R-:W-:Y:S05]  /*30fa0*/  BRA `(.L_x_2855) ;  /* 0xffffff8800107947 */ /* 0x000fea000383ffff */
.L_x_2645:
[----:B---3--:R3:W4:Y:S02]  /*30fb0*/  SYNCS.PHASECHK.TRANS64.TRYWAIT P0, [R3+URZ+0x38860], R4 ;  /* 0x03886004030075a7 */ /* 0x008724000800017f */
[----:B----4-:R-:W-:Y:S05]  /*30fc0*/  @!P0 NANOSLEEP.SYNCS 0x989680 ;  /* 0x009896800000895d */ /* 0x010fea0003900000 */
[----:B------:R-:W4:Y:S02]  /*30fd0*/  @!P0 SYNCS.PHASECHK.TRANS64 P0, [R3+URZ+0x38860], R4 ;  /* 0x03886004030085a7 */ /* 0x000f24000800007f */
[----:B----4-:R-:W-:Y:S05]  /*30fe0*/  @!P0 BRA `(.L_x_2645) ;  /* 0xfffffffc00f08947 */ /* 0x010fea000383ffff */
[----:B------:R-:W-:Y:S05]  /*30ff0*/  BRA `(.L_x_2856) ;  /* 0xffffff8800187947 */ /* 0x000fea000383ffff */
.L_x_2652:
[----:B0-----:R0:W2:Y:S02]  /*31000*/  SYNCS.PHASECHK.TRANS64.TRYWAIT P1, [R0+URZ+0x38870], R2 ;  /* 0x03887002000075a7 */ /* 0x0010a4000802017f */
[----:B--2---:R-:W-:Y:S05]  /*31010*/  @!P1 NANOSLEEP.SYNCS 0x989680 ;  /* 0x009896800000995d */ /* 0x004fea0003900000 */
[----:B------:R-:W2:Y:S02]  /*31020*/  @!P1 SYNCS.PHASECHK.TRANS64 P1, [R0+URZ+0x38870], R2 ;  /* 0x03887002000095a7 */ /* 0x000ea4000802007f */
[----:B--2---:R-:W-:Y:S05]  /*31030*/  @!P1 BRA `(.L_x_2652) ;  /* 0xfffffffc00f09947 */ /* 0x004fea000383ffff */
[----:B------:R-:W-:Y:S05]  /*31040*/  BRA `(.L_x_2857) ;  /* 0xffffff9400bc7947 */ /* 0x000fea000383ffff */
.L_x_2654:
[----:B0-----:R0:W2:Y:S02]  /*31050*/  SYNCS.PHASECHK.TRANS64.TRYWAIT P1, [R0+URZ+0x38860], R2 ;  /* 0x03886002000075a7 */ /* 0x0010a4000802017f */
[----:B--2---:R-:W-:Y:S05]  /*31060*/  @!P1 NANOSLEEP.SYNCS 0x989680 ;  /* 0x009896800000995d */ /* 0x004fea0003900000 */
[----:B------:R-:W2:Y:S02]  /*31070*/  @!P1 SYNCS.PHASECHK.TRANS64 P1, [R0+URZ+0x38860], R2 ;  /* 0x03886002000095a7 */ /* 0x000ea4000802007f */
[----:B--2---:R-:W-:Y:S05]  /*31080*/  @!P1 BRA `(.L_x_2654) ;  /* 0xfffffffc00f09947 */ /* 0x004fea000383ffff */
[----:B------:R-:W-:Y:S05]  /*31090*/  BRA `(.L_x_2858) ;  /* 0xffffff9400c47947 */ /* 0x000fea000383ffff */
.L_x_2658:
[----:B------:R-:W-:Y:S01]  /*310a0*/  BSSY B0, `(.L_x_2859) ;  /* 0x0000008000007945 */ /* 0x000fe20003800000 */
[----:B------:R-:W-:Y:S02]  /*310b0*/  IMAD.MOV.U32 R13, RZ, RZ, R16 ;  /* 0x000000ffff0d7224 */ /* 0x000fe400078e0010 */
[----:B------:R-:W-:Y:S02]  /*310c0*/  IMAD.MOV.U32 R12, RZ, RZ, RZ ;  /* 0x000000ffff0c7224 */ /* 0x000fe400078e00ff */
[----:B------:R-:W-:Y:S02]  /*310d0*/  IMAD.MOV.U32 R11, RZ, RZ, 0x1f ;  /* 0x0000001fff0b7424 */ /* 0x000fe400078e00ff */
[----:B------:R-:W-:-:S07]  /*310e0*/  IMAD.MOV.U32 R15, RZ, RZ, -0x1 ;  /* 0xffffffffff0f7424 */ /* 0x000fce00078e00ff */
[----:B-1----:R-:W-:Y:S05]  /*310f0*/  WARPSYNC.COLLECTIVE R15, `(.L_x_2860) ;  /* 0x000000000f087348 */ /* 0x002fea0003c00000 */
[----:B------:R0:W2:Y:S02]  /*31100*/  SHFL.IDX P6, R14, R13, R12, R11 ;  /* 0x0000000c0d0e7389 */ /* 0x0000a400000c000b */
[----:B012---:R-:W-:Y:S01]  /*31110*/  ENDCOLLECTIVE ;  /* 0x000000000000791b */ /* 0x007fe20003800000 */
.L_x_2860:
[----:B------:R-:W-:Y:S05]  /*31120*/  BSYNC B0 ;  /* 0x0000000000007941 */ /* 0x000fea0003800000 */
.L_x_2859:
[----:B------:R-:W-:Y:S01]  /*31130*/  IMAD.MOV.U32 R13, RZ, RZ, R16 ;  /* 0x000000ffff0d7224 */ /* 0x000fe200078e0010 */
[----:B------:R-:W-:Y:S01]  /*31140*/  MOV R0, R14 ;  /* 0x0000000e00007202 */ /* 0x000fe20000000f00 */
[----:B------:R-:W-:Y:S01]  /*31150*/  IMAD.MOV.U32 R12, RZ, RZ, 0x1 ;  /* 0x00000001ff0c7424 */ /* 0x000fe200078e00ff */
[----:B------:R-:W-:Y:S01]  /*31160*/  IADD3 R5, R19, R7, RZ ;  /* 0x0000000713057210 */ /* 0x000fe20007ffe0ff */
[----:B------:R-:W-:Y:S02]  /*31170*/  IMAD.MOV.U32 R11, RZ, RZ, 0x1f ;  /* 0x0000001fff0b7424 */ /* 0x000fe400078e00ff */
[----:B------:R-:W-:-:S07]  /*31180*/  IMAD.MOV.U32 R15, RZ, RZ, -0x1 ;  /* 0xffffffffff0f7424 */ /* 0x000fce00078e00ff */
[----:B------:R-:W-:Y:S05]  /*31190*/  WARPSYNC.COLLECTIVE R15, `(.L_x_2861) ;  /* 0x000000000f087348 */ /* 0x000fea0003c00000 */
[----:B------:R0:W1:Y:S02]  /*311a0*/  SHFL.IDX P6, R14, R13, R12, R11 ;  /* 0x0000000c0d0e7389 */ /* 0x00006400000c000b */
[----:B01----:R-:W-:Y:S01]  /*311b0*/  ENDCOLLECTIVE ;  /* 0x000000000000791b */ /* 0x003fe20003800000 */
.L_x_2861:
        /* <DEDUP_REMOVED lines=13> */
[----:B------:R-:W-:-:S03]  /*31290*/  ISETP.NE.AND P1, PT, R7, RZ, PT ;  /* 0x000000ff0700720c */ /* 0x000fc60003f25270 */
[----:B------:R-:W-:-:S10]  /*312a0*/  IMAD.MOV.U32 R13, RZ, RZ, R2 ;  /* 0x000000ffff0d7224 */ /* 0x000fd400078e0002 */
[----:B------:R-:W-:Y:S05]  /*312b0*/  WARPSYNC.COLLECTIVE R15, `(.L_x_2862) ;  /* 0x000000000f087348 */ /* 0x000fea0003c00000 */
[----:B------:R0:W1:Y:S02]  /*312c0*/  SHFL.UP P6, R14, R13, R12, R11 ;  /* 0x0400000c0d0e7389 */ /* 0x00006400000c000b */
[----:B01----:R-:W-:Y:S01]  /*312d0*/  ENDCOLLECTIVE ;  /* 0x000000000000791b */ /* 0x003fe20003800000 */
.L_x_2862:
        /* <DEDUP_REMOVED lines=8> */
.L_x_2863:
[----:B------:R-:W-:Y:S01]  /*31360*/  MOV R12, 0x4 ;  /* 0x00000004000c7802 */ /* 0x000fe20000000f00 */
[----:B------:R-:W-:-:S05]  /*31370*/  IMAD.MOV.U32 R5, RZ, RZ, R14 ;  /* 0x000000ffff057224 */ /* 0x000fca00078e000e */
[----:B------:R-:W-:-:S05]  /*31380*/  SEL R5, R5, RZ, P2 ;  /* 0x000000ff05057207 */ /* 0x000fca0001000000 */
[----:B------:R-:W-:-:S04]  /*31390*/  IMAD.IADD R3, R3, 0x1, R5 ;  /* 0x0000000103037824 */ /* 0x000fc800078e0205 */
[----:B------:R-:W-:-:S07]  /*313a0*/  IMAD.MOV.U32 R13, RZ, RZ, R3 ;  /* 0x000000ffff0d7224 */ /* 0x000fce00078e0003 */
[----:B------:R-:W-:Y:S05]  /*313b0*/  WARPSYNC.COLLECTIVE R15, `(.L_x_2864) ;  /* 0x000000000f087348 */ /* 0x000fea0003c00000 */
[----:B------:R0:W1:Y:S02]  /*313c0*/  SHFL.UP P6, R14, R13, R12, R11 ;  /* 0x0400000c0d0e7389 */ /* 0x00006400000c000b */
[----:B01----:R-:W-:Y:S01]  /*313d0*/  ENDCOLLECTIVE ;  /* 0x000000000000791b */ /* 0x003fe20003800000 */
.L_x_2864:
        /* <DEDUP_REMOVED lines=8> */
.L_x_2865:
        /* <DEDUP_REMOVED lines=8> */
.L_x_2866:
[----:B------:R-:W-:Y:S01]  /*314e0*/  MOV R12, 0x1f ;  /* 0x0000001f000c7802 */ /* 0x000fe20000000f00 */
        /* <DEDUP_REMOVED lines=8> */
.L_x_2867:
[----:B------:R-:W-:Y:S01]  /*31570*/  IMAD.MOV.U32 R6, RZ, RZ, R14 ;  /* 0x000000ffff067224 */ /* 0x000fe200078e000e */
[----:B------:R-:W-:Y:S06]  /*31580*/  BRA `(.L_x_2868) ;  /* 0xffffffa000807947 */ /* 0x000fec000383ffff */
.L_x_2663:
[----:B------:R-:W-:Y:S01]  /*31590*/  BSSY B0, `(.L_x_2869) ;  /* 0x0000008000007945 */ /* 0x000fe20003800000 */
[----:B-----5:R-:W-:Y:S01]  /*315a0*/  IMAD.MOV.U32 R13, RZ, RZ, R2 ;  /* 0x000000ffff0d7224 */ /* 0x020fe200078e0002 */
[----:B------:R-:W-:Y:S01]  /*315b0*/  MOV R15, 0xffffffff ;  /* 0xffffffff000f7802 */ /* 0x000fe20000000f00 */
[----:B------:R-:W-:Y:S02]  /*315c0*/  IMAD.MOV.U32 R12, RZ, RZ, 0x1 ;  /* 0x00000001ff0c7424 */ /* 0x000fe400078e00ff */
[----:B------:R-:W-:-:S07]  /*315d0*/  IMAD.MOV.U32 R11, RZ, RZ, RZ ;  /* 0x000000ffff0b7224 */ /* 0x000fce00078e00ff */
[----:B012---:R-:W-:Y:S05]  /*315e0*/  WARPSYNC.COLLECTIVE R15, `(.L_x_2870) ;  /* 0x000000000f087348 */ /* 0x007fea0003c00000 */
[----:B------:R3:W4:Y:S02]  /*315f0*/  SHFL.UP P6, R14, R13, R12, R11 ;  /* 0x0400000c0d0e7389 */ /* 0x00072400000c000b */
[----:B01234-:R-:W-:Y:S01]  /*31600*/  ENDCOLLECTIVE ;  /* 0x000000000000791b */ /* 0x01ffe20003800000 */
.L_x_2870:
[----:B------:R-:W-:Y:S05]  /*31610*/  BSYNC B0 ;  /* 0x0000000000007941 */ /* 0x000fea0003800000 */
.L_x_2869:
[----:B------:R-:W-:Y:S01]  /*31620*/  IMAD.MOV.U32 R3, RZ, RZ, R14 ;  /* 0x000000ffff037224 */ /* 0x000fe200078e000e */
[----:B------:R-:W-:Y:S01]  /*31630*/  MOV R15, 0xffffffff ;  /* 0xffffffff000f7802 */ /* 0x000fe20000000f00 */
[----:B------:R-:W-:Y:S02]  /*31640*/  IMAD.MOV.U32 R12, RZ, RZ, 0x2 ;  /* 0x00000002ff0c7424 */ /* 0x000fe400078e00ff */
[----:B------:R-:W-:Y:S01]  /*31650*/  IMAD.MOV.U32 R11, RZ, RZ, RZ ;  /* 0x000000ffff0b7224 */ /* 0x000fe200078e00ff */
[----:B------:R-:W-:-:S05]  /*31660*/  SEL R3, R3, RZ, P1 ;  /* 0x000000ff03037207 */ /* 0x000fca0000800000 */
[----:B------:R-:W-:-:S04]  /*31670*/  IMAD.IADD R3, R2, 0x1, R3 ;  /* 0x0000000102037824 */ /* 0x000fc800078e0203 */
[----:B------:R-:W-:-:S07]  /*31680*/  IMAD.MOV.U32 R13, RZ, RZ, R3 ;  /* 0x000000ffff0d7224 */ /* 0x000fce00078e0003 */
[----:B------:R-:W-:Y:S05]  /*31690*/  WARPSYNC.COLLECTIVE R15, `(.L_x_2871) ;  /* 0x000000000f087348 */ /* 0x000fea0003c00000 */
[----:B------:R0:W1:Y:S02]  /*316a0*/  SHFL.UP P6, R14, R13, R12, R11 ;  /* 0x0400000c0d0e7389 */ /* 0x00006400000c000b */
[----:B01----:R-:W-:Y:S01]  /*316b0*/  ENDCOLLECTIVE ;  /* 0x000000000000791b */ /* 0x003fe20003800000 */
.L_x_2871:
        /* <DEDUP_REMOVED lines=8> */
.L_x_2872:
        /* <DEDUP_REMOVED lines=8> */
.L_x_2873:
        /* <DEDUP_REMOVED lines=8> */
.L_x_2874:
        /* <DEDUP_REMOVED lines=9> */
.L_x_2875:
[----:B------:R-:W-:Y:S01]  /*318d0*/  MOV R6, R14 ;  /* 0x0000000e00067202 */ /* 0x000fe20000000f00 */
[----:B------:R-:W-:Y:S06]  /*318e0*/  BRA `(.L_x_2876) ;  /* 0xffffffa000487947 */ /* 0x000fec000383ffff */
.L_x_2665:
[----:B------:R-:W-:Y:S01]  /*318f0*/  BSSY B0, `(.L_x_2877) ;  /* 0x0000006000007945 */ /* 0x000fe20003800000 */
[----:B------:R-:W-:Y:S01]  /*31900*/  PLOP3.LUT P6, PT, P6, PT, PT, 0x8, 0x0 ;  /* 0x000000000000781c */ /* 0x000fe200037ce170 */
[----:B------:R-:W-:-:S12]  /*31910*/  IMAD.MOV.U32 R15, RZ, RZ, -0x1 ;  /* 0xffffffffff0f7424 */ /* 0x000fd800078e00ff */
[----:B01----:R-:W-:Y:S05]  /*31920*/  WARPSYNC.COLLECTIVE R15, `(.L_x_2878) ;  /* 0x000000000f087348 */ /* 0x003fea0003c00000 */
[----:B------:R-:W-:Y:S01]  /*31930*/  VOTE.ANY R14, PT, P6 ;  /* 0x00000000000e7806 */ /* 0x000fe200030e0100 */
[----:B01----:R-:W-:Y:S06]  /*31940*/  ENDCOLLECTIVE ;  /* 0x000000000000791b */ /* 0x003fec0003800000 */
.L_x_2878:
[----:B------:R-:W-:Y:S05]  /*31950*/  BSYNC B0 ;  /* 0x0000000000007941 */ /* 0x000fea0003800000 */
.L_x_2877:
[----:B------:R-:W-:Y:S01]  /*31960*/  IMAD.MOV.U32 R5, RZ, RZ, R14 ;  /* 0x000000ffff057224 */ /* 0x000fe200078e000e */
[----:B------:R-:W-:Y:S01]  /*31970*/  MOV R15, 0xffffffff ;  /* 0xffffffff000f7802 */ /* 0x000fe20000000f00 */
[----:B------:R-:W-:Y:S02]  /*31980*/  IMAD.MOV.U32 R13, RZ, RZ, R2 ;  /* 0x000000ffff0d7224 */ /* 0x000fe400078e0002 */
[----:B------:R-:W0:Y:S01]  /*31990*/  POPC R4, R5 ;  /* 0x0000000500047309 */ /* 0x000e220000000000 */
[----:B------:R-:W-:Y:S02]  /*319a0*/  IMAD.MOV.U32 R11, RZ, RZ, 0x1f ;  /* 0x0000001fff0b7424 */ /* 0x000fe400078e00ff */
[----:B0-----:R-:W-:-:S07]  /*319b0*/  IMAD.MOV.U32 R12, RZ, RZ, R4 ;  /* 0x000000ffff0c7224 */ /* 0x001fce00078e0004 */
[----:B------:R-:W-:Y:S05]  /*319c0*/  WARPSYNC.COLLECTIVE R15, `(.L_x_2879) ;  /* 0x000000000f087348 */ /* 0x000fea0003c00000 */
[----:B------:R0:W1:Y:S02]  /*319d0*/  SHFL.IDX P6, R14, R13, R12, R11 ;  /* 0x0000000c0d0e7389 */ /* 0x00006400000c000b */
[----:B01----:R-:W-:Y:S01]  /*319e0*/  ENDCOLLECTIVE ;  /* 0x000000000000791b */ /* 0x003fe20003800000 */
.L_x_2879:
[----:B------:R-:W-:Y:S01]  /*319f0*/  IMAD.MOV.U32 R17, RZ, RZ, R14 ;  /* 0x000000ffff117224 */ /* 0x000fe200078e000e */
[----:B------:R-:W-:Y:S06]  /*31a00*/  BRA `(.L_x_2880) ;  /* 0xffffffa0003c7947 */ /* 0x000fec000383ffff */
.L_x_2667:
[----:B------:R-:W-:Y:S01]  /*31a10*/  BSSY B0, `(.L_x_2881) ;  /* 0x0000007000007945 */ /* 0x000fe20003800000 */
[----:B------:R-:W-:Y:S02]  /*31a20*/  IMAD.MOV.U32 R13, RZ, RZ, R7 ;  /* 0x000000ffff0d7224 */ /* 0x000fe400078e0007 */
[----:B------:R-:W-:Y:S02]  /*31a30*/  IMAD.MOV.U32 R11, RZ, RZ, 0x1f ;  /* 0x0000001fff0b7424 */ /* 0x000fe400078e00ff */
[----:B------:R-:W-:-:S07]  /*31a40*/  IMAD.MOV.U32 R15, RZ, RZ, -0x1 ;  /* 0xffffffffff0f7424 */ /* 0x000fce00078e00ff */
[----:B012---:R-:W-:Y:S05]  /*31a50*/  WARPSYNC.COLLECTIVE R15, `(.L_x_2882) ;  /* 0x000000000f087348 */ /* 0x007fea0003c00000 */
[----:B------:R3:W4:Y:S02]  /*31a60*/  SHFL.IDX P6, R14, R13, R12, R11 ;  /* 0x0000000c0d0e7389 */ /* 0x00072400000c000b */
[----:B01234-:R-:W-:Y:S01]  /*31a70*/  ENDCOLLECTIVE ;  /* 0x000000000000791b */ /* 0x01ffe20003800000 */
.L_x_2882:
[----:B------:R-:W-:Y:S05]  /*31a80*/  BSYNC B0 ;  /* 0x0000000000007941 */ /* 0x000fea0003800000 */
.L_x_2881:
[----:B------:R-:W-:Y:S01]  /*31a90*/  IMAD.MOV.U32 R7, RZ, RZ, R14 ;  /* 0x000000ffff077224 */ /* 0x000fe200078e000e */
[----:B------:R-:W-:Y:S06]  /*31aa0*/  BRA `(.L_x_2883) ;  /* 0xffffffa000307947 */ /* 0x000fec000383ffff */
.L_x_2671:
[----:B0-----:R0:W2:Y:S02]  /*31ab0*/  SYNCS.PHASECHK.TRANS64.TRYWAIT P0, [R0+URZ+0x38820], R3 ;  /* 0x03882003000075a7 */ /* 0x0010a4000800017f */
[----:B--2---:R-:W-:Y:S05]  /*31ac0*/  @!P0 NANOSLEEP.SYNCS 0x989680 ;  /* 0x009896800000895d */ /* 0x004fea0003900000 */
[----:B------:R-:W2:Y:S02]  /*31ad0*/  @!P0 SYNCS.PHASECHK.TRANS64 P0, [R0+URZ+0x38820], R3 ;  /* 0x03882003000085a7 */ /* 0x000ea4000800007f */
[----:B--2---:R-:W-:Y:S05]  /*31ae0*/  @!P0 BRA `(.L_x_2671) ;  /* 0xfffffffc00f08947 */ /* 0x004fea000383ffff */
[----:B------:R-:W-:Y:S05]  /*31af0*/  BRA `(.L_x_2884) ;  /* 0xffffffa400b87947 */ /* 0x000fea000383ffff */
.L_x_2672:
[----:B------:R-:W2:Y:S01]  /*31b00*/  S2R R2, SR_TID.X ;  /* 0x0000000000027919 */ /* 0x000ea20000002100 */
[----:B------:R-:W-:Y:S01]  /*31b10*/  BSSY B0, `(.L_x_2885) ;  /* 0x000000a000007945 */ /* 0x000fe20003800000 */
[----:B---3--:R-:W-:Y:S02]  /*31b20*/  IMAD.MOV.U32 R12, RZ, RZ, RZ ;  /* 0x000000ffff0c7224 */ /* 0x008fe400078e00ff */
[----:B------:R-:W-:Y:S02]  /*31b30*/  IMAD.MOV.U32 R11, RZ, RZ, 0x1f ;  /* 0x0000001fff0b7424 */ /* 0x000fe400078e00ff */
[----:B------:R-:W-:Y:S01]  /*31b40*/  IMAD.MOV.U32 R15, RZ, RZ, -0x1 ;  /* 0xffffffffff0f7424 */ /* 0x000fe200078e00ff */
[----:B--2---:R-:W-:-:S04]  /*31b50*/  SHF.R.U32.HI R2, RZ, 0x5, R2 ;  /* 0x00000005ff027819 */ /* 0x004fc80000011602 */
[----:B------:R-:W-:-:S04]  /*31b60*/  LOP3.LUT R2, R2, 0x3, RZ, 0xc0, !PT ;  /* 0x0000000302027812 */ /* 0x000fc800078ec0ff */
[----:B------:R-:W-:-:S07]  /*31b70*/  MOV R13, R2 ;  /* 0x00000002000d7202 */ /* 0x000fce0000000f00 */
[----:B01----:R-:W-:Y:S05]  /*31b80*/  WARPSYNC.COLLECTIVE R15, `(.L_x_2886) ;  /* 0x000000000f087348 */ /* 0x003fea0003c00000 */
[----:B------:R2:W3:Y:S02]  /*31b90*/  SHFL.IDX P6, R14, R13, R12, R11 ;  /* 0x0000000c0d0e7389 */ /* 0x0004e400000c000b */
[----:B0123--:R-:W-:Y:S01]  /*31ba0*/  ENDCOLLECTIVE ;  /* 0x000000000000791b */ /* 0x00ffe20003800000 */
.L_x_2886:
[----:B------:R-:W-:Y:S05]  /*31bb0*/  BSYNC B0 ;  /* 0x0000000000007941 */ /* 0x000fea0003800000 */
.L_x_2885:
[----:B------:R-:W-:Y:S05]  /*31bc0*/  BRA `(.L_x_2887) ;  /* 0xffffffa400a07947 */ /* 0x000fea000383ffff */
.L_x_2673:
[----:B------:R-:W-:Y:S01]  /*31bd0*/  BSSY B0, `(.L_x_2888) ;  /* 0x0000006000007945 */ /* 0x000fe20003800000 */
[----:B------:R-:W-:-:S07]  /*31be0*/  IMAD.MOV.U32 R15, RZ, RZ, -0x1 ;  /* 0xffffffffff0f7424 */ /* 0x000fce00078e00ff */
[----:B0123--:R-:W-:Y:S05]  /*31bf0*/  WARPSYNC.COLLECTIVE R15, `(.L_x_2889) ;  /* 0x000000000f0c7348 */ /* 0x00ffea0003c00000 */
[----:B------:R-:W-:Y:S02]  /*31c00*/  ELECT P6, UR62, PT ;  /* 0x00000000003e782f */ /* 0x000fe400038c0000 */
[----:B------:R-:W-:Y:S01]  /*31c10*/  MOV R14, UR62 ;  /* 0x0000003e000e7c02 */ /* 0x000fe20008000f00 */
[----:B0123--:R-:W-:Y:S10]  /*31c20*/  ENDCOLLECTIVE ;  /* 0x000000000000791b */ /* 0x00fff40003800000 */
.L_x_2889:
[----:B------:R-:W-:Y:S05]  /*31c30*/  BSYNC B0 ;  /* 0x0000000000007941 */ /* 0x000fea0003800000 */
.L_x_2888:
[----:B------:R-:W-:Y:S05]  /*31c40*/  BRA `(.L_x_2890) ;  /* 0xffffffa400947947 */ /* 0x000fea000383ffff */
.L_x_2675:
[----:B0-----:R0:W2:Y:S02]  /*31c50*/  SYNCS.PHASECHK.TRANS64.TRYWAIT P1, [R6+URZ], R5 ;  /* 0x00000005060075a7 */ /* 0x0010a4000802017f */
[----:B--2---:R-:W-:Y:S05]  /*31c60*/  @!P1 NANOSLEEP.SYNCS 0x989680 ;  /* 0x009896800000995d */ /* 0x004fea0003900000 */
[----:B------:R-:W2:Y:S02]  /*31c70*/  @!P1 SYNCS.PHASECHK.TRANS64 P1, [R6+URZ], R5 ;  /* 0x00000005060095a7 */ /* 0x000ea4000802007f */
[----:B--2---:R-:W-:Y:S05]  /*31c80*/  @!P1 BRA `(.L_x_2675) ;  /* 0xfffffffc00f09947 */ /* 0x004fea000383ffff */
[----:B------:R-:W-:Y:S05]  /*31c90*/  BRA `(.L_x_2891) ;  /* 0xffffffa400d07947 */ /* 0x000fea000383ffff */
.L_x_2676:
[----:B--2---:R2:W4:Y:S02]  /*31ca0*/  SYNCS.PHASECHK.TRANS64.TRYWAIT P1, [R7+URZ], R2 ;  /* 0x00000002070075a7 */ /* 0x004524000802017f */
[----:B----4-:R-:W-:Y:S05]  /*31cb0*/  @!P1 NANOSLEEP.SYNCS 0x989680 ;  /* 0x009896800000995d */ /* 0x010fea0003900000 */
[----:B------:R-:W4:Y:S02]  /*31cc0*/  @!P1 SYNCS.PHASECHK.TRANS64 P1, [R7+URZ], R2 ;  /* 0x00000002070095a7 */ /* 0x000f24000802007f */
[----:B----4-:R-:W-:Y:S05]  /*31cd0*/  @!P1 BRA `(.L_x_2676) ;  /* 0xfffffffc00f09947 */ /* 0x010fea000383ffff */
[----:B------:R-:W-:Y:S05]  /*31ce0*/  BRA `(.L_x_2892) ;  /* 0xffffffa400c47947 */ /* 0x000fea000383ffff */
.L_x_2678:
[----:B----4-:R4:W0:Y:S02]  /*31cf0*/  SYNCS.PHASECHK.TRANS64.TRYWAIT P1, [R4+URZ+0x38860], R5 ;  /* 0x03886005040075a7 */ /* 0x010824000802017f */
[----:B0-----:R-:W-:Y:S05]  /*31d00*/  @!P1 NANOSLEEP.SYNCS 0x989680 ;  /* 0x009896800000995d */ /* 0x001fea0003900000 */
[----:B------:R-:W0:Y:S02]  /*31d10*/  @!P1 SYNCS.PHASECHK.TRANS64 P1, [R4+URZ+0x38860], R5 ;  /* 0x03886005040095a7 */ /* 0x000e24000802007f */
[----:B0-----:R-:W-:Y:S05]  /*31d20*/  @!P1 BRA `(.L_x_2678) ;  /* 0xfffffffc00f09947 */ /* 0x001fea000383ffff */
[----:B------:R-:W-:Y:S05]  /*31d30*/  BRA `(.L_x_2893) ;  /* 0xffffffa400c87947 */ /* 0x000fea000383ffff */
.L_x_2680:
[----:B------:R0:W0:Y:S02]  /*31d40*/  SYNCS.PHASECHK.TRANS64.TRYWAIT P1, [R3+URZ+0x38860], R2 ;  /* 0x03886002030075a7 */ /* 0x000024000802017f */
[----:B0-----:R-:W-:Y:S05]  /*31d50*/  @!P1 NANOSLEEP.SYNCS 0x989680 ;  /* 0x009896800000995d */ /* 0x001fea0003900000 */
[----:B------:R-:W0:Y:S02]  /*31d60*/  @!P1 SYNCS.PHASECHK.TRANS64 P1, [R3+URZ+0x38860], R2 ;  /* 0x03886002030095a7 */ /* 0x000e24000802007f */
[----:B0-----:R-:W-:Y:S05]  /*31d70*/  @!P1 BRA `(.L_x_2680) ;  /* 0xfffffffc00f09947 */ /* 0x001fea000383ffff */
[----:B------:R-:W-:Y:S05]  /*31d80*/  BRA `(.L_x_2894) ;  /* 0xffffffa400c87947 */ /* 0x000fea000383ffff */
.L_x_2682:
[----:B------:R0:W0:Y:S02]  /*31d90*/  SYNCS.PHASECHK.TRANS64.TRYWAIT P0, [R4+URZ+0x38880], R5 ;  /* 0x03888005040075a7 */ /* 0x000024000800017f */
[----:B0-----:R-:W-:Y:S05]  /*31da0*/  @!P0 NANOSLEEP.SYNCS 0x989680 ;  /* 0x009896800000895d */ /* 0x001fea0003900000 */
[----:B------:R-:W0:Y:S02]  /*31db0*/  @!P0 SYNCS.PHASECHK.TRANS64 P0, [R4+URZ+0x38880], R5 ;  /* 0x03888005040085a7 */ /* 0x000e24000800007f */
[----:B0-----:R-:W-:Y:S05]  /*31dc0*/  @!P0 BRA `(.L_x_2682) ;  /* 0xfffffffc00f08947 */ /* 0x001fea000383ffff */
[----:B------:R-:W-:Y:S05]  /*31dd0*/  BRA `(.L_x_2683) ;  /* 0xffffffa400c47947 */ /* 0x000fea000383ffff */
.L_x_2895:
        /* <DEDUP_REMOVED lines=10> */
.L_x_12961:


//--------------------- .text._ZN7cutlass13device_kernelIN5flash11enable_sm90INS1_16FlashAttnFwdSm90INS1_25CollectiveMainloopFwdSm90ILi2EN4cute5tupleIJNS5_1CILi1EEES8_S8_EEENS6_IJNS7_ILi128EEENS7_ILi160EEENS7_ILi192EEEEEELi192ENS_12float_e4m3_tEfNS_4arch4Sm90ELb0ELb0ELb1ELb0ELb0ELb0ELb0ELb1ELb1ELb1ELb0ELb0EEENS1_21CollectiveEpilogueFwdINS6_IJSA_SC_SB_EEES9_NS_10bfloat16_tESG_Li256ELb0ELb1ELb0ELb1EEENS1_29StaticPersistentTileSchedulerILb0EEEEEEEEEvNT_6ParamsE --------------------------
	.section	.text._ZN7cutlass13device_kernelIN5flash11enable_sm90INS1_16FlashAttnFwdSm90INS1_25CollectiveMainloopFwdSm90ILi2EN4cute5tupleIJNS5_1CILi1EEES8_S8_EEENS6_IJNS7_ILi128EEENS7_ILi160EEENS7_ILi192EEEEEELi192ENS_12float_e4m3_tEfNS_4arch4Sm90ELb0ELb0ELb1ELb0ELb0ELb0ELb0ELb1ELb1ELb1ELb0ELb0EEENS1_21CollectiveEpilogueFwdINS6_IJSA_SC_SB_EEES9_NS_10bfloat16_tESG_Li256ELb0ELb1ELb0ELb1EEENS1_29StaticPersistentTileSchedulerILb0EEEEEEEEEvNT_6ParamsE,"ax",@progbits
	.align	128
.text._ZN7cutlass13device_kernelIN5flash11enable_sm90INS1_16FlashAttnFwdSm90INS1_25CollectiveMainloopFwdSm90ILi2EN4cute5tupleIJNS5_1CILi1EEES8_S8_EEENS6_IJNS7_ILi128EEENS7_ILi160EEENS7_ILi192EEEEEELi192ENS_12float_e4m3_tEfNS_4arch4Sm90ELb0ELb0ELb1ELb0ELb0ELb0ELb0ELb1ELb1ELb1ELb0ELb0EEENS1_21CollectiveEpilogueFwdINS6_IJSA_SC_SB_EEES9_NS_10bfloat16_tESG_Li256ELb0ELb1ELb0ELb1EEENS1_29StaticPersistentTileSchedulerILb0EEEEEEEEEvNT_6ParamsE:
        .type           _ZN7cutlass13device_kernelIN5flash11enable_sm90INS1_16FlashAttnFwdSm90INS1_25CollectiveMainloopFwdSm90ILi2EN4cute5tupleIJNS5_1CILi1EEES8_S8_EEENS6_IJNS7_ILi128EEENS7_ILi160EEENS7_ILi192EEEEEELi192ENS_12float_e4m3_tEfNS_4arch4Sm90ELb0ELb0ELb1ELb0ELb0ELb0ELb0ELb1ELb1ELb1ELb0ELb0EEENS1_21CollectiveEpilogueFwdINS6_IJSA_SC_SB_EEES9_NS_10bfloat16_tESG_Li256ELb0ELb1ELb0ELb1EEENS1_29StaticPersistentTileSchedulerILb0EEEEEEEEEvNT_6ParamsE,@function
        .size           _ZN7cutlass13device_kernelIN5flash11enable_sm90INS1_16FlashAttnFwdSm90INS1_25CollectiveMainloopFwdSm90ILi2EN4cute5tupleIJNS5_1CILi1EEES8_S8_EEENS6_IJNS7_ILi128EEENS7_ILi160EEENS7_ILi192EEEEEELi192ENS_12float_e4m3_tEfNS_4arch4Sm90ELb0ELb0ELb1ELb0ELb0ELb0ELb0ELb1ELb1ELb1ELb0ELb0EEENS1_21CollectiveEpilogueFwdINS6_IJSA_SC_SB_EEES9_NS_10bfloat16_tESG_Li256ELb0ELb1ELb0ELb1EEENS1_29StaticPersistentTileSchedulerILb0EEEEEEEEEvNT_6ParamsE,(.L_x_12962 - _ZN7cutlass13device_kernelIN5flash11enable_sm90INS1_16FlashAttnFwdSm90INS1_25CollectiveMainloopFwdSm90ILi2EN4cute5tupleIJNS5_1CILi1EEES8_S8_EEENS6_IJNS7_ILi128EEENS7_ILi160EEENS7_ILi192EEEEEELi192ENS_12float_e4m3_tEfNS_4arch4Sm90ELb0ELb0ELb1ELb0ELb0ELb0ELb0ELb1ELb1ELb1ELb0ELb0EEENS1_21CollectiveEpilogueFwdINS6_IJSA_SC_SB_EEES9_NS_10bfloat16_tESG_Li256ELb0ELb1ELb0ELb1EEENS1_29StaticPersistentTileSchedulerILb0EEEEEEEEEvNT_6ParamsE)
        .other          _ZN7cutlass13device_kernelIN5flash11enable_sm90INS1_16FlashAttnFwdSm90INS1_25CollectiveMainloopFwdSm90ILi2EN4cute5tupleIJNS5_1CILi1EEES8_S8_EEENS6_IJNS7_ILi128EEENS7_ILi160EEENS7_ILi192EEEEEELi192ENS_12float_e4m3_tEfNS_4arch4Sm90ELb0ELb0ELb1ELb0ELb0ELb0ELb0ELb1ELb1ELb1ELb0ELb0EEENS1_21CollectiveEpilogueFwdINS6_IJSA_SC_SB_EEES9_NS_10bfloat16_tESG_Li256ELb0ELb1ELb0ELb1EEENS1_29StaticPersistentTileSchedulerILb0EEEEEEEEEvNT_6ParamsE,@"STO_CUDA_ENTRY STV_DEFAULT"
_ZN7cutlass13device_kernelIN5flash11enable_sm90INS1_16FlashAttnFwdSm90INS1_25CollectiveMainloopFwdSm90ILi2EN4cute5tupleIJNS5_1CILi1EEES8_S8_EEENS6_IJNS7_ILi128EEENS7_ILi160EEENS7_ILi192EEEEEELi192ENS_12float_e4m3_tEfNS_4arch4Sm90ELb0ELb0ELb1ELb0ELb0ELb0ELb0ELb1ELb1ELb1ELb0ELb0EEENS1_21CollectiveEpilogueFwdINS6_IJSA_SC_SB_EEES9_NS_10bfloat16_tESG_Li256ELb0ELb1ELb0ELb1EEENS1_29StaticPersistentTileSchedulerILb0EEEEEEEEEvNT_6ParamsE:
        /* <DEDUP_REMOVED lines=18> */
.L_x_2897:
[----:B------:R-:W-:Y:S05]  /*0120*/  BSYNC B0 ;  /* 0x0000000000007941 */ /* 0x000fea0003800000 */
.L_x_2896:
        /* <DEDUP_REMOVED lines=41> */
.L_x_2898:
        /* <DEDUP_REMOVED lines=22> */
.L_x_2899:
        /* <DEDUP_REMOVED lines=18> */
.L_x_2900:
        /* <DEDUP_REMOVED lines=22> */
.L_x_2901:
        /* <DEDUP_REMOVED lines=22> */
.L_x_2902:
[----:B------:R-:W-:Y:S01]  /*0900*/  PLOP3.LUT P0, PT, PT, PT, UP0, 0x80, 0x0 ;  /* 0x000000000000781c */ /* 0x000fe20003f0f008 */
[----:B------:R-:W-:Y:S01]  /*0910*/  UMOV UR38, 0x1 ;  /* 0x0000000100267882 */ /* 0x000fe20000000000 */
[----:B------:R-:W-:Y:S01]  /*0920*/  NOP ;  /* 0x0000000000007918 */ /* 0x000fe20000000000 */
[----:B------:R-:W-:Y:S01]  /*0930*/  USEL UR38, UR38, 0x2, !UP0 ;  /* 0x0000000226267887 */ /* 0x000fe2000c000000 */
[----:B------:R-:W-:Y:S01]  /*0940*/  ULDC.64 UR48, c[0x0][0x208] ;  /* 0x0000820000307ab9 */ /* 0x000fe20000000a00 */
[----:B012-4-:R-:W-:Y:S08]  /*0950*/  BAR.SYNC.DEFER_BLOCKING 0x0 ;  /* 0x0000000000007b1d */ /* 0x017ff00000010000 */
[----:B------:R-:W-:Y:S05]  /*0960*/  @!P0 BRA `(.L_x_2903) ;  /* 0x000000b000bc8947 */ /* 0x000fea0003800000 */
.L_x_2904:
        /* <DEDUP_REMOVED lines=21> */
[-C--:B------:R-:W-:Y:S02]  /*0ac0*/  LEA.HI R0, R3, R18.reuse, RZ, 0x5 ;  /* 0x0000001203007211 */ /* 0x080fe400078f28ff */
[----:B------:R-:W-:Y:S02]  /*0ad0*/  LOP3.LUT R7, R5, 0xffffff80, RZ, 0xc0, !PT ;  /* 0xffffff8005077812 */ /* 0x000fe400078ec0ff */
[CC--:B------:R-:W-:Y:S01]  /*0ae0*/  LEA.HI R2, R3.reuse, R18.reuse, RZ, 0x4 ;  /* 0x0000001203027211 */ /* 0x0c0fe200078f20ff */
[----:B------:R-:W-:Y:S01]  /*0af0*/  IMAD.SHL.U32 R4, R0, 0x20, RZ ;  /* 0x0000002000047824 */ /* 0x000fe200078e00ff */
[----:B------:R-:W-:Y:S01]  /*0b00*/  LEA.HI R6, R3, R18, RZ, 0x2 ;  /* 0x0000001203067211 */ /* 0x000fe200078f10ff */
[----:B------:R-:W-:Y:S01]  /*0b10*/  IMAD.IADD R22, R18, 0x1, -R7 ;  /* 0x0000000112167824 */ /* 0x000fe200078e0a07 */
[----:B------:R-:W-:-:S02]  /*0b20*/  SHF.R.S32.HI R9, RZ, 0x4, R2 ;  /* 0x00000004ff097819 */ /* 0x000fc40000011402 */
[----:B------:R-:W-:Y:S02]  /*0b30*/  LOP3.LUT R13, R6, 0xfffffffc, RZ, 0xc0, !PT ;  /* 0xfffffffc060d7812 */ /* 0x000fe400078ec0ff */
[----:B------:R-:W-:Y:S02]  /*0b40*/  SHF.R.S32.HI R7, RZ, 0x1f, R22 ;  /* 0x0000001fff077819 */ /* 0x000fe40000011416 */
[----:B------:R-:W-:Y:S01]  /*0b50*/  LEA.HI R19, R3, R18, RZ, 0x3 ;  /* 0x0000001203137211 */ /* 0x000fe200078f18ff */
[----:B------:R-:W-:Y:S01]  /*0b60*/  IMAD.IADD R13, R18, 0x1, -R13 ;  /* 0x00000001120d7824 */ /* 0x000fe200078e0a0d */
[----:B------:R-:W-:Y:S02]  /*0b70*/  LEA.HI R0, R7, R22, RZ, 0x2 ;  /* 0x0000001607007211 */ /* 0x000fe400078f10ff */
[----:B------:R-:W-:Y:S02]  /*0b80*/  LOP3.LUT R3, R2, 0x3fffff0, RZ, 0xc0, !PT ;  /* 0x03fffff002037812 */ /* 0x000fe400078ec0ff */
        /* <DEDUP_REMOVED lines=10> */
[----:B------:R-:W-:Y:S01]  /*0c30*/  LOP3.LUT R11, R11, 0xfffffff8, RZ, 0xc0, !PT ;  /* 0xfffffff80b0b7812 */ /* 0x000fe200078ec0ff */
[----:B------:R-:W-:Y:S01]  /*0c40*/  IMAD.IADD R2, R9, 0x1, -R2 ;  /* 0x0000000109027824 */ /* 0x000fe200078e0a02 */
[----:B------:R-:W-:Y:S01]  /*0c50*/  LEA.HI R5, R5, R220, RZ, 0x1 ;  /* 0x000000dc05057211 */ /* 0x000fe200078f08ff */
[----:B------:R-:W-:Y:S01]  /*0c60*/  IMAD.IADD R18, R18, 0x1, -R15 ;  /* 0x0000000112127824 */ /* 0x000fe200078e0a0f */
[----:B------:R-:W-:Y:S01]  /*0c70*/  LEA.HI R7, R7, R22, RZ, 0x5 ;  /* 0x0000001607077211 */ /* 0x000fe200078f28ff */
[----:B------:R-:W-:Y:S01]  /*0c80*/  IMAD.IADD R6, R6, 0x1, -R11 ;  /* 0x0000000106067824 */ /* 0x000fe200078e0a0b */
[----:B------:R-:W-:Y:S01]  /*0c90*/  LEA.HI R4, R13, R13, RZ, 0x1 ;  /* 0x0000000d0d047211 */ /* 0x000fe200078f08ff */
[----:B------:R-:W-:Y:S01]  /*0ca0*/  IMAD R223, R2, 0x8, R223 ;  /* 0x0000000802df7824 */ /* 0x000fe200078e02df */
[----:B------:R-:W-:Y:S01]  /*0cb0*/  LOP3.LUT R5, R5, 0x3fffffe, RZ, 0xc0, !PT ;  /* 0x03fffffe05057812 */ /* 0x000fe200078ec0ff */
[----:B------:R-:W-:Y:S01]  /*0cc0*/  IMAD.SHL.U32 R2, R18, 0x8, RZ ;  /* 0x0000000812027824 */ /* 0x000fe200078e00ff */
[----:B------:R-:W-:-:S02]  /*0cd0*/  SHF.R.S32.HI R7, RZ, 0x5, R7 ;  /* 0x00000005ff077819 */ /* 0x000fc40000011407 */
[----:B------:R-:W-:Y:S01]  /*0ce0*/  LOP3.LUT R3, R0, 0x7ffffffc, RZ, 0xc0, !PT ;  /* 0x7ffffffc00037812 */ /* 0x000fe200078ec0ff */
[----:B------:R-:W-:Y:S01]  /*0cf0*/  IMAD.IADD R5, R220, 0x1, -R5 ;  /* 0x00000001dc057824 */ /* 0x000fe200078e0a05 */
[----:B------:R-:W-:Y:S01]  /*0d00*/  LOP3.LUT R4, R4, 0x1ffffffe, RZ, 0xc0, !PT ;  /* 0x1ffffffe04047812 */ /* 0x000fe200078ec0ff */
[----:B------:R-:W-:Y:S01]  /*0d10*/  IMAD R6, R7, 0x10, R6 ;  /* 0x0000001007067824 */ /* 0x000fe200078e0206 */
[----:B------:R-:W-:Y:S01]  /*0d20*/  SHF.R.S32.HI R19, RZ, 0x3, R19 ;  /* 0x00000003ff137819 */ /* 0x000fe20000011413 */
[C---:B------:R-:W-:Y:S02]  /*0d30*/  VIADD R17, R2.reuse, 0x40 ;  /* 0x0000004002117836 */ /* 0x040fe40000000000 */
[----:B------:R-:W-:Y:S02]  /*0d40*/  VIADD R16, R2, 0x80 ;  /* 0x0000008002107836 */ /* 0x000fe40000000000 */
[----:B------:R-:W-:Y:S01]  /*0d50*/  IMAD.IADD R3, R22, 0x1, -R3 ;  /* 0x0000000116037824 */ /* 0x000fe200078e0a03 */
[----:B------:R-:W-:Y:S01]  /*0d60*/  SHF.R.S32.HI R226, RZ, 0x1f, R17 ;  /* 0x0000001fffe27819 */ /* 0x000fe20000011411 */
[----:B------:R-:W-:Y:S01]  /*0d70*/  IMAD.IADD R4, R13, 0x1, -R4 ;  /* 0x000000010d047824 */ /* 0x000fe200078e0a04 */
[----:B------:R-:W-:Y:S01]  /*0d80*/  SHF.R.S32.HI R225, RZ, 0x1f, R16 ;  /* 0x0000001fffe17819 */ /* 0x000fe20000011410 */
[----:B------:R-:W-:-:S02]  /*0d90*/  IMAD R221, R5, 0x40, R6 ;  /* 0x0000004005dd7824 */ /* 0x000fc400078e0206 */
[----:B------:R-:W-:Y:S02]  /*0da0*/  IMAD R224, R3, R224, 0xa0 ;  /* 0x000000a003e07424 */ /* 0x000fe400078e02e0 */
[----:B------:R-:W-:-:S07]  /*0db0*/  IMAD R222, R4, 0x8, R221 ;  /* 0x0000000804de7824 */ /* 0x000fce00078e02dd */
.L_x_2935:
[----:B------:R-:W0:Y:S01]  /*0dc0*/  SHFL.IDX PT, R0, R220, RZ, 0x1f ;  /* 0x00001fffdc007589 */ /* 0x000e2200000e0000 */
[----:B-1----:R-:W1:Y:S01]  /*0dd0*/  S2UR UR36, SR_CgaCtaId ;  /* 0x00000000002479c3 */ /* 0x002e620000008800 */
[----:B------:R-:W-:Y:S01]  /*0de0*/  ULDC UR4, c[0x0][0xc38] ;  /* 0x00030e0000047ab9 */ /* 0x000fe20000000800 */
[----:B------:R-:W-:Y:S01]  /*0df0*/  ULDC.64 UR6, c[0x0][0x418] ;  /* 0x0001060000067ab9 */ /* 0x000fe20000000a00 */
[----:B------:R-:W-:Y:S02]  /*0e00*/  UISETP.NE.AND UP1, UPT, UR4, 0x1, UPT ;  /* 0x000000010400788c */ /* 0x000fe4000bf25270 */
[----:B------:R-:W-:Y:S01]  /*0e10*/  UISETP.NE.U32.AND UP0, UPT, UR6, URZ, UPT ;  /* 0x0000003f0600728c */ /* 0x000fe2000bf05070 */
[----:B------:R-:W-:Y:S01]  /*0e20*/  UMOV UR39, 0x400 ;  /* 0x0000040000277882 */ /* 0x000fe20000000000 */
[----:B------:R-:W-:Y:S02]  /*0e30*/  ULDC UR4, c[0x0][0xc44] ;  /* 0x0003110000047ab9 */ /* 0x000fe40000000800 */
[----:B------:R-:W-:-:S02]  /*0e40*/  UISETP.NE.AND.EX UP0, UPT, UR7, URZ, UPT, UP0 ;  /* 0x0000003f0700728c */ /* 0x000fc4000bf05300 */
[----:B------:R-:W-:Y:S01]  /*0e50*/  UISETP.NE.AND UP2, UPT, UR4, 0x1, UPT ;  /* 0x000000010400788c */ /* 0x000fe2000bf45270 */
[----:B------:R-:W-:Y:S02]  /*0e60*/  ULDC UR50, c[0x0][0x424] ;  /* 0x0001090000327ab9 */ /* 0x000fe40000000800 */
[----:B------:R-:W-:Y:S01]  /*0e70*/  @UP1 ULDC UR4, c[0x0][0xc3c] ;  /* 0x00030f0000041ab9 */ /* 0x000fe20000000800 */
[----:B------:R-:W-:Y:S01]  /*0e80*/  USEL UR50, UR50, 0x1, UP0 ;  /* 0x0000000132327887 */ /* 0x000fe20008000000 */
[----:B------:R-:W-:Y:S01]  /*0e90*/  ULDC UR7, c[0x0][0x2f0] ;  /* 0x0000bc0000077ab9 */ /* 0x000fe20000000800 */
[----:B------:R-:W-:Y:S01]  /*0ea0*/  UIMAD.WIDE.U32 UR4, UR41, UR4, URZ ;  /* 0x00000004290472a5 */ /* 0x000fe2000f8e003f */
[----:B------:R-:W-:Y:S01]  /*0eb0*/  @UP1 ULDC UR11, c[0x0][0xc40] ;  /* 0x00031000000b1ab9 */ /* 0x000fe20000000800 */
[----:B------:R-:W-:Y:S01]  /*0ec0*/  UIMAD UR50, UR50, UR7, URZ ;  /* 0x00000007323272a4 */ /* 0x000fe2000f8e023f */
[----:B0-----:R-:W-:Y:S01]  /*0ed0*/  R2UR UR37, R0 ;  /* 0x00000000002572ca */ /* 0x001fe200000e0000 */
[----:B-1----:R-:W-:Y:S01]  /*0ee0*/  ULEA UR39, UR36, UR39, 0x18 ;  /* 0x0000002724277291 */ /* 0x002fe2000f8ec03f */
[----:B------:R-:W-:Y:S01]  /*0ef0*/  UMOV UR42, UR41 ;  /* 0x00000029002a7c82 */ /* 0x000fe20008000000 */
[----:B------:R-:W-:-:S02]  /*0f00*/  @UP1 USHF.R.U32.HI UR42, URZ, UR11, UR5 ;  /* 0x0000000b3f2a1299 */ /* 0x000fc40008011605 */
[----:B------:R-:W-:Y:S01]  /*0f10*/  UIADD3 UR10, UR39, 0x1e200, URZ ;  /* 0x0001e200270a7890 */ /* 0x000fe2000fffe03f */
[----:B------:R-:W-:Y:S01]  /*0f20*/  @UP2 ULDC.64 UR8, c[0x0][0xc48] ;  /* 0x0003120000082ab9 */ /* 0x000fe20000000a00 */
[----:B------:R-:W-:Y:S02]  /*0f30*/  UIADD3 UR7, UR50, 0x9f, URZ ;  /* 0x0000009f32077890 */ /* 0x000fe4000fffe03f */
[----:B------:R-:W-:-:S04]  /*0f40*/  ULOP3.LUT UP0, URZ, UR10, 0x9f, URZ, 0xc0, !UPT ;  /* 0x0000009f0a3f7892 */ /* 0x000fc8000f80c03f */
[----:B------:R-:W-:Y:S02]  /*0f50*/  ULEA.HI UR6, UR37, UR37, URZ, 0x1 ;  /* 0x0000002525067291 */ /* 0x000fe4000f8f083f */
[----:B------:R-:W-:Y:S02]  /*0f60*/  UIMAD.WIDE.U32 UR4, UR42, UR8, URZ ;  /* 0x000000082a0472a5 */ /* 0x000fe4000f8e003f */
[----:B------:R-:W-:Y:S01]  /*0f70*/  ULOP3.LUT UR6, UR6, 0x3e, URZ, 0xc0, !UPT ;  /* 0x0000003e06067892 */ /* 0x000fe2000f8ec03f */
[----:B------:R-:W-:Y:S01]  /*0f80*/  PLOP3.LUT P0, PT, PT, PT, UP0, 0x80, 0x0 ;  /* 0x000000000000781c */ /* 0x000fe20003f0f008 */
[----:B------:R-:W-:Y:S01]  /*0f90*/  UMOV UR40, UR42 ;  /* 0x0000002a00287c82 */ /* 0x000fe20008000000 */
[----:B------:R-:W-:Y:S02]  /*0fa0*/  @UP2 USHF.R.U32.HI UR40, URZ, UR9, UR5 ;  /* 0x000000093f282299 */ /* 0x000fe40008011605 */
[----:B------:R-:W-:-:S04]  /*0fb0*/  UIADD3 UR6, UR37, -UR6, URZ ;  /* 0x8000000625067290 */ /* 0x000fc8000fffe03f */
[----:B------:R-:W-:Y:S02]  /*0fc0*/  ULEA UR8, UR6, UR10, 0xc ;  /* 0x0000000a06087291 */ /* 0x000fe4000f8e603f */
[----:B------:R-:W-:Y:S02]  /*0fd0*/  UIMAD.WIDE UR6, UR7, 0x66666667, URZ ;  /* 0x66666667070678a5 */ /* 0x000fe4000f8e023f */
[----:B------:R-:W-:Y:S02]  /*0fe0*/  USHF.R.U32.HI UR8, URZ, 0x4, UR8 ;  /* 0x000000043f087899 */ /* 0x000fe40008011608 */
[----:B------:R-:W-:Y:S02]  /*0ff0*/  USHF.R.U32.HI UR47, URZ, 0x1f, UR7 ;  /* 0x0000001f3f2f7899 */ /* 0x000fe40008011607 */
[----:B------:R-:W-:Y:S02]  /*1000*/  ULOP3.LUT UR52, UR8, 0x3fff, URZ, 0xc0, !UPT ;  /* 0x00003fff08347892 */ /* 0x000fe4000f8ec03f */
[----:B------:R-:W-:Y:S01]  /*1010*/  ULEA.HI.SX32 UR47, UR7, UR47, 0x1a ;  /* 0x0000002f072f7291 */ /* 0x000fe2000f8fd23f */
        /* <DEDUP_REMOVED lines=17> */
.L_x_2905:
        /* <DEDUP_REMOVED lines=60> */
.L_x_2999:
[----:B------:R-:W-:Y:S05]  /*14f0*/  @!P0 BRA `(.L_x_2907) ;  /* 0x0000000000048947 */ /* 0x000fea0003800000 */
[----:B------:R-:W-:Y:S01]  /*1500*/  BPT.TRAP 0x1 ;  /* 0x000000040000795c */ /* 0x000fe20000300000 */
.L_x_2907:
[----:B0-----:R-:W-:Y:S02]  /*1510*/  IMAD.U32 R3, RZ, RZ, UR51 ;  /* 0x00000033ff037e24 */ /* 0x001fe4000f8e00ff */
[----:B------:R-:W-:-:S03]  /*1520*/  IMAD.U32 R4, RZ, RZ, UR43 ;  /* 0x0000002bff047e24 */ /* 0x000fc6000f8e00ff */
[----:B------:R-:W-:Y:S02]  /*1530*/  LEA R3, R3, UR39, 0x3 ;  /* 0x0000002703037c11 */ /* 0x000fe4000f8e18ff */
[----:B------:R-:W-:-:S04]  /*1540*/  SHF.L.U32 R4, R4, 0x1f, RZ ;  /* 0x0000001f04047819 */ /* 0x000fc800000006ff */
[----:B------:R0:W1:Y:S01]  /*1550*/  SYNCS.PHASECHK.TRANS64.TRYWAIT P1, [R3+URZ+0x33430], R4 ;  /* 0x03343004030075a7 */ /* 0x000062000802017f */
[----:B------:R-:W-:Y:S05]  /*1560*/  @!P0 BRA `(.L_x_2908) ;  /* 0x0000000000048947 */ /* 0x000fea0003800000 */
[----:B------:R-:W-:Y:S01]  /*1570*/  BPT.TRAP 0x1 ;  /* 0x000000040000795c */ /* 0x000fe20000300000 */
.L_x_2908:
[----:B------:R-:W2:Y:S01]  /*1580*/  S2R R5, SR_TID.X ;  /* 0x0000000000057919 */ /* 0x000ea20000002100 */
[----:B------:R-:W-:Y:S01]  /*1590*/  IMAD.MOV.U32 R119, RZ, RZ, RZ ;  /* 0x000000ffff777224 */ /* 0x000fe200078e00ff */
[----:B--2---:R-:W-:Y:S01]  /*15a0*/  LOP3.LUT P2, RZ, R5, 0x7f, RZ, 0xc0, !PT ;  /* 0x0000007f05ff7812 */ /* 0x004fe2000784c0ff */
[----:B-1----:R-:W-:-:S12]  /*15b0*/  @P1 BRA `(.L_x_2909) ;  /* 0x0000000000081947 */ /* 0x002fd80003800000 */
[----:B------:R-:W1:Y:S02]  /*15c0*/  SYNCS.PHASECHK.TRANS64.TRYWAIT P1, [R3+URZ+0x33430], R4 ;  /* 0x03343004030075a7 */ /* 0x000e64000802017f */
[----:B-1----:R-:W-:Y:S05]  /*15d0*/  @!P1 BRA `(.L_x_2910) ;  /* 0x000000e800c49947 */ /* 0x002fea0003800000 */
.L_x_2909:
        /* <DEDUP_REMOVED lines=11> */
[----:B------:R-:W-:Y:S01]  /*1690*/  UMOV UR24, UR28 ;  /* 0x0000001c00187c82 */ /* 0x000fe20008000000 */
[----:B------:R-:W-:Y:S01]  /*16a0*/  UMOV UR5, UR25 ;  /* 0x0000001900057c82 */ /* 0x000fe20008000000 */
[----:B------:R-:W-:Y:S01]  /*16b0*/  ULOP3.LUT UR46, UR4, 0x10000, URZ, 0xfc, !UPT ;  /* 0x00010000042e7892 */ /* 0x000fe2000f8efc3f */
[--C-:B------:R-:W-:Y:S01]  /*16c0*/  IMAD.MOV.U32 R116, RZ, RZ, R119.reuse ;  /* 0x000000ffff747224 */ /* 0x100fe200078e0077 */
[----:B------:R-:W-:Y:S01]  /*16d0*/  UMOV UR7, 0x80000020 ;  /* 0x8000002000077882 */ /* 0x000fe20000000000 */
[----:B------:R-:W-:Y:S01]  /*16e0*/  UMOV UR4, UR24 ;  /* 0x0000001800047c82 */ /* 0x000fe20008000000 */
[----:B------:R-:W-:Y:S01]  /*16f0*/  UIMAD UR32, UR51, 0x780, UR46 ;  /* 0x00000780332078a4 */ /* 0x000fe2000f8e022e */
[--C-:B------:R-:W-:Y:S01]  /*1700*/  IMAD.MOV.U32 R115, RZ, RZ, R119.reuse ;  /* 0x000000ffff737224 */ /* 0x100fe200078e0077 */
[----:B------:R-:W-:Y:S01]  /*1710*/  UMOV UR8, UR24 ;  /* 0x0000001800087c82 */ /* 0x000fe20008000000 */
[----:B------:R-:W-:Y:S01]  /*1720*/  UMOV UR9, UR25 ;  /* 0x0000001900097c82 */ /* 0x000fe20008000000 */
[----:B------:R-:W-:Y:S01]  /*1730*/  UIADD3 UR6, UR32, 0x100, URZ ;  /* 0x0000010020067890 */ /* 0x000fe2000fffe03f */
[--C-:B------:R-:W-:Y:S01]  /*1740*/  IMAD.MOV.U32 R114, RZ, RZ, R119.reuse ;  /* 0x000000ffff727224 */ /* 0x100fe200078e0077 */
[----:B------:R-:W-:Y:S01]  /*1750*/  UIADD3 UR10, UR32, 0x180, URZ ;  /* 0x00000180200a7890 */ /* 0x000fe2000fffe03f */
[--C-:B------:R-:W-:Y:S01]  /*1760*/  IMAD.MOV.U32 R113, RZ, RZ, R119.reuse ;  /* 0x000000ffff717224 */ /* 0x100fe200078e0077 */
[----:B------:R-:W-:Y:S01]  /*1770*/  UMOV UR26, UR32 ;  /* 0x00000020001a7c82 */ /* 0x000fe20008000000 */
[----:B------:R-:W-:Y:S01]  /*1780*/  UMOV UR11, 0x80000020 ;  /* 0x80000020000b7882 */ /* 0x000fe20000000000 */
[----:B------:R-:W-:Y:S01]  /*1790*/  QGMMA.64x32x32.F32.E4M3.E4M3 R88, gdesc[UR24], RZ, !UPT, gsb0 ;  /* 0x00600000185879f3 */ /* 0x000fe2000c0008ff */
[----:B------:R-:W-:Y:S01]  /*17a0*/  UIADD3 UR26, UR32, 0x80, URZ ;  /* 0x00000080201a7890 */ /* 0x000fe2000fffe03f */
[--C-:B------:R-:W-:Y:S01]  /*17b0*/  IMAD.MOV.U32 R112, RZ, RZ, R119.reuse ;  /* 0x000000ffff707224 */ /* 0x100fe200078e0077 */
[----:B------:R-:W-:Y:S01]  /*17c0*/  UMOV UR27, 0x80000020 ;  /* 0x80000020001b7882 */ /* 0x000fe20000000000 */
[----:B------:R-:W-:Y:S01]  /*17d0*/  UIADD3 UR12, UR28, 0x2, URZ ;  /* 0x000000021c0c7890 */ /* 0x000fe2000fffe03f */
[----:B------:R-:W-:Y:S01]  /*17e0*/  IMAD.MOV.U32 R111, RZ, RZ, R119 ;  /* 0x000000ffff6f7224 */ /* 0x000fe200078e0077 */
[----:B------:R-:W-:Y:S01]  /*17f0*/  UIADD3 UR14, UR32, 0x182, URZ ;  /* 0x00000182200e7890 */ /* 0x000fe2000fffe03f */
[----:B------:R-:W-:Y:S01]  /*1800*/  UMOV UR15, 0x80000020 ;  /* 0x80000020000f7882 */ /* 0x000fe20000000000 */
[----:B------:R-:W-:-:S02]  /*1810*/  UIADD3 UR16, UR28, 0x200, URZ ;  /* 0x000002001c107890 */ /* 0x000fc4000fffe03f */
[----:B------:R-:W-:Y:S01]  /*1820*/  UIADD3 UR18, UR32, 0x400, URZ ;  /* 0x0000040020127890 */ /* 0x000fe2000fffe03f */
[----:B------:R-:W-:Y:S01]  /*1830*/  UMOV UR19, 0x80000020 ;  /* 0x8000002000137882 */ /* 0x000fe20000000000 */
[----:B------:R-:W-:Y:S01]  /*1840*/  UIADD3 UR22, UR32, 0x402, URZ ;  /* 0x0000040220167890 */ /* 0x000fe2000fffe03f */
[----:B------:R-:W-:Y:S01]  /*1850*/  UMOV UR23, 0x80000020 ;  /* 0x8000002000177882 */ /* 0x000fe20000000000 */
[----:B------:R-:W-:Y:S01]  /*1860*/  UIADD3 UR30, UR32, 0x680, URZ ;  /* 0x00000680201e7890 */ /* 0x000fe2000fffe03f */
[----:B------:R-:W-:Y:S01]  /*1870*/  UMOV UR31, 0x80000020 ;  /* 0x80000020001f7882 */ /* 0x000fe20000000000 */
[----:B------:R-:W-:Y:S01]  /*1880*/  UISETP.GE.AND UP0, UPT, UR50, 0xa1, UPT ;  /* 0x000000a13200788c */ /* 0x000fe2000bf06270 */
[----:B------:R-:W-:Y:S02]  /*1890*/  WARPGROUP.DEPBAR.LE gsb0, 0x0 ;  /* 0x00008000000079c5 */ /* 0x000fe40000010000 */
[----:B------:R-:W-:-:S06]  /*18a0*/  WARPGROUP.ARRIVE ;  /* 0x00000000000079c5 */ /* 0x000fcc0000000000 */
[----:B------:R-:W-:Y:S01]  /*18b0*/  QGMMA.64x32x32.F32.E4M3.E4M3 R72, gdesc[UR24], RZ, !UPT, gsb0 ;  /* 0x00600000184879f3 */ /* 0x000fe2000c0008ff */
[----:B------:R-:W-:Y:S01]  /*18c0*/  UIADD3 UR26, UR32, 0x200, URZ ;  /* 0x00000200201a7890 */ /* 0x000fe2000fffe03f */
[----:B------:R-:W-:Y:S01]  /*18d0*/  UMOV UR27, 0x80000020 ;  /* 0x80000020001b7882 */ /* 0x000fe20000000000 */
[----:B------:R-:W-:Y:S02]  /*18e0*/  WARPGROUP.DEPBAR.LE gsb0, 0x0 ;  /* 0x00008000000079c5 */ /* 0x000fe40000010000 */
[----:B------:R-:W-:-:S06]  /*18f0*/  WARPGROUP.ARRIVE ;  /* 0x00000000000079c5 */ /* 0x000fcc0000000000 */
[----:B------:R-:W-:Y:S01]  /*1900*/  QGMMA.64x32x32.F32.E4M3.E4M3 R56, gdesc[UR4], RZ, !UPT, gsb0 ;  /* 0x00600000043879f3 */ /* 0x000fe2000c0008ff */
[----:B------:R-:W-:Y:S01]  /*1910*/  UIADD3 UR6, UR32, 0x2, URZ ;  /* 0x0000000220067890 */ /* 0x000fe2000fffe03f */
[----:B------:R-:W-:Y:S01]  /*1920*/  UMOV UR4, UR12 ;  /* 0x0000000c00047c82 */ /* 0x000fe20008000000 */
[----:B------:R-:W-:Y:S01]  /*1930*/  UMOV UR5, 0x80000020 ;  /* 0x8000002000057882 */ /* 0x000fe20000000000 */
[----:B------:R-:W-:Y:S01]  /*1940*/  UMOV UR7, 0x80000020 ;  /* 0x8000002000077882 */ /* 0x000fe20000000000 */
[----:B------:R-:W-:Y:S01]  /*1950*/  UMOV UR12, UR4 ;  /* 0x00000004000c7c82 */ /* 0x000fe20008000000 */
[----:B------:R-:W-:Y:S01]  /*1960*/  UMOV UR13, UR5 ;  /* 0x00000005000d7c82 */ /* 0x000fe20008000000 */
[----:B------:R-:W-:Y:S02]  /*1970*/  WARPGROUP.DEPBAR.LE gsb0, 0x0 ;  /* 0x00008000000079c5 */ /* 0x000fe40000010000 */
[----:B------:R-:W-:-:S06]  /*1980*/  WARPGROUP.ARRIVE ;  /* 0x00000000000079c5 */ /* 0x000fcc0000000000 */
[----:B------:R-:W-:Y:S01]  /*1990*/  QGMMA.64x32x32.F32.E4M3.E4M3 R40, gdesc[UR8], RZ, !UPT, gsb0 ;  /* 0x00600000082879f3 */ /* 0x000fe2000c0008ff */
[----:B------:R-:W-:Y:S01]  /*19a0*/  UIADD3 UR10, UR32, 0x102, URZ ;  /* 0x00000102200a7890 */ /* 0x000fe2000fffe03f */
[----:B------:R-:W-:Y:S01]  /*19b0*/  UMOV UR8, UR4 ;  /* 0x0000000400087c82 */ /* 0x000fe20008000000 */
[----:B------:R-:W-:Y:S01]  /*19c0*/  UMOV UR9, UR5 ;  /* 0x0000000500097c82 */ /* 0x000fe20008000000 */
[----:B------:R-:W-:Y:S01]  /*19d0*/  UMOV UR11, 0x80000020 ;  /* 0x80000020000b7882 */ /* 0x000fe20000000000 */
[----:B------:R-:W-:Y:S02]  /*19e0*/  WARPGROUP.DEPBAR.LE gsb0, 0x0 ;  /* 0x00008000000079c5 */ /* 0x000fe40000010000 */
[----:B------:R-:W-:-:S06]  /*19f0*/  WARPGROUP.ARRIVE ;  /* 0x00000000000079c5 */ /* 0x000fcc0000000000 */
[----:B------:R-:W-:Y:S03]  /*1a00*/  QGMMA.64x32x32.F32.E4M3.E4M3 R24, gdesc[UR24], RZ, !UPT, gsb0 ;  /* 0x00600000181879f3 */ /* 0x000fe6000c0008ff */
[----:B------:R-:W-:Y:S02]  /*1a10*/  WARPGROUP.DEPBAR.LE gsb0, 0x0 ;  /* 0x00008000000079c5 */ /* 0x000fe40000010000 */
[----:B------:R-:W-:-:S06]  /*1a20*/  WARPGROUP.ARRIVE ;  /* 0x00000000000079c5 */ /* 0x000fcc0000000000 */
[----:B------:R-:W-:Y:S01]  /*1a30*/  QGMMA.64x32x32.F32.E4M3.E4M3 R88, gdesc[UR4], R88, gsb0 ;  /* 0x00600000045879f3 */ /* 0x000fe20008000858 */
[----:B------:R-:W-:Y:S01]  /*1a40*/  UIADD3 UR6, UR32, 0x82, URZ ;  /* 0x0000008220067890 */ /* 0x000fe2000fffe03f */
[----:B------:R-:W-:Y:S01]  /*1a50*/  UMOV UR7, 0x80000020 ;  /* 0x8000002000077882 */ /* 0x000fe20000000000 */
        /* <DEDUP_REMOVED lines=16> */
[----:B------:R-:W-:Y:S01]  /*1b60*/  QGMMA.64x32x32.F32.E4M3.E4M3 R40, gdesc[UR12], R40, gsb0 ;  /* 0x006000000c2879f3 */ /* 0x000fe20008000828 */
[----:B------:R-:W-:Y:S01]  /*1b70*/  UIADD3 UR14, UR32, 0x380, URZ ;  /* 0x00000380200e7890 */ /* 0x000fe2000fffe03f */
[----:B------:R-:W-:Y:S01]  /*1b80*/  UMOV UR12, UR8 ;  /* 0x00000008000c7c82 */ /* 0x000fe20008000000 */
[----:B------:R-:W-:Y:S01]  /*1b90*/  UMOV UR13, UR9 ;  /* 0x00000009000d7c82 */ /* 0x000fe20008000000 */
[----:B------:R-:W-:Y:S01]  /*1ba0*/  UMOV UR15, 0x80000020 ;  /* 0x80000020000f7882 */ /* 0x000fe20000000000 */
[----:B------:R-:W-:Y:S02]  /*1bb0*/  WARPGROUP.DEPBAR.LE gsb0, 0x0 ;  /* 0x00008000000079c5 */ /* 0x000fe40000010000 */
[----:B------:R-:W-:-:S06]  /*1bc0*/  WARPGROUP.ARRIVE ;  /* 0x00000000000079c5 */ /* 0x000fcc0000000000 */
[----:B------:R-:W-:Y:S01]  /*1bd0*/  QGMMA.64x32x32.F32.E4M3.E4M3 R24, gdesc[UR4], R24, gsb0 ;  /* 0x00600000041879f3 */ /* 0x000fe20008000818 */
[----:B------:R-:W-:Y:S02]  /*1be0*/  UIADD3 UR6, UR28, 0x202, URZ ;  /* 0x000002021c067890 */ /* 0x000fe4000fffe03f */
        /* <DEDUP_REMOVED lines=19> */
[----:B------:R-:W-:Y:S01]  /*1d20*/  UIADD3 UR6, UR28, 0x400, URZ ;  /* 0x000004001c067890 */ /* 0x000fe2000fffe03f */
        /* <DEDUP_REMOVED lines=10> */
[----:B------:R-:W-:Y:S02]  /*1dd0*/  ULDC UR10, c[0x0][0x988] ;  /* 0x00026200000a7ab9 */ /* 0x000fe40000000800 */
        /* <DEDUP_REMOVED lines=17> */
[----:B------:R-:W-:Y:S01]  /*1ef0*/  UIADD3 UR6, UR28, 0x402, URZ ;  /* 0x000004021c067890 */ /* 0x000fe2000fffe03f */
[----:B------:R-:W-:Y:S02]  /*1f00*/  UMOV UR29, UR17 ;  /* 0x00000011001d7c82 */ /* 0x000fe40008000000 */
        /* <DEDUP_REMOVED lines=10> */
[----:B------:R-:W-:Y:S03]  /*1fb0*/  QGMMA.64x32x32.F32.E4M3.E4M3 R24, gdesc[UR12], R24, gsb0 ;  /* 0x006000000c1879f3 */ /* 0x000fe60008000818 */
        /* <DEDUP_REMOVED lines=17> */
[----:B------:R-:W-:Y:S02]  /*20d0*/  WARPGROUP.DEPBAR.LE gsb0, 0x0 ;  /* 0x00008000000079c5 */ /* 0x000fe40000010000 */
[----:B------:R-:W-:-:S06]  /*20e0*/  WARPGROUP.ARRIVE ;  /* 0x00000000000079c5 */ /* 0x000fcc0000000000 */
[----:B------:R-:W-:Y:S03]  /*20f0*/  QGMMA.64x32x32.F32.E4M3.E4M3 R40, gdesc[UR28], R40, gsb0 ;  /* 0x006000001c2879f3 */ /* 0x000fe60008000828 */
        /* <DEDUP_REMOVED lines=9> */
[----:B------:R-:W-:Y:S01]  /*2190*/  WARPGROUP.ARRIVE ;  /* 0x00000000000079c5 */ /* 0x000fe20000000000 */
[C---:B------:R-:W-:Y:S01]  /*21a0*/  FMUL.FTZ R88, R0.reuse, R88 ;  /* 0x0000005800587220 */ /* 0x040fe20000410000 */
[C---:B------:R-:W-:Y:S01]  /*21b0*/  FMUL.FTZ R89, R0.reuse, R89 ;  /* 0x0000005900597220 */ /* 0x040fe20000410000 */
[C---:B------:R-:W-:Y:S01]  /*21c0*/  FMUL.FTZ R92, R0.reuse, R92 ;  /* 0x0000005c005c7220 */ /* 0x040fe20000410000 */
[C---:B------:R-:W-:Y:S01]  /*21d0*/  FMUL.FTZ R93, R0.reuse, R93 ;  /* 0x0000005d005d7220 */ /* 0x040fe20000410000 */
[C---:B------:R-:W-:Y:S01]  /*21e0*/  FMUL.FTZ R96, R0.reuse, R96 ;  /* 0x0000006000607220 */ /* 0x040fe20000410000 */
[----:B------:R-:W-:Y:S01]  /*21f0*/  QGMMA.64x32x32.F32.E4M3.E4M3 R72, gdesc[UR20], R72, gsb0 ;  /* 0x00600000144879f3 */ /* 0x000fe20008000848 */
[----:B------:R-:W-:Y:S01]  /*2200*/  UIADD3 UR22, UR32, 0x602, URZ ;  /* 0x0000060220167890 */ /* 0x000fe2000fffe03f */
[----:B------:R-:W-:Y:S01]  /*2210*/  MUFU.TANH R88, R88 ;  /* 0x0000005800587308 */ /* 0x000fe20000002400 */
[----:B------:R-:W-:Y:S01]  /*2220*/  UMOV UR23, 0x80000020 ;  /* 0x8000002000177882 */ /* 0x000fe20000000000 */
        /* <DEDUP_REMOVED lines=11> */
[----:B------:R-:W-:-:S03]  /*22e0*/  FMUL.FTZ R103, R0, R103 ;  /* 0x0000006700677220 */ /* 0x000fc60000410000 */
[----:B------:R-:W-:Y:S08]  /*22f0*/  MUFU.TANH R92, R92 ;  /* 0x0000005c005c7308 */ /* 0x000ff00000002400 */
[----:B------:R-:W-:Y:S08]  /*2300*/  MUFU.TANH R93, R93 ;  /* 0x0000005d005d7308 */ /* 0x000ff00000002400 */
[----:B01----:R-:W0:Y:S08]  /*2310*/  MUFU.TANH R4, R90 ;  /* 0x0000005a00047308 */ /* 0x003e300000002400 */
[----:B------:R-:W-:Y:S08]  /*2320*/  MUFU.TANH R96, R96 ;  /* 0x0000006000607308 */ /* 0x000ff00000002400 */
[----:B------:R-:W1:Y:S08]  /*2330*/  MUFU.TANH R5, R91 ;  /* 0x0000005b00057308 */ /* 0x000e700000002400 */
[----:B------:R-:W-:Y:S01]  /*2340*/  MUFU.TANH R97, R97 ;  /* 0x0000006100617308 */ /* 0x000fe20000002400 */
[----:B------:R-:W-:-:S02]  /*2350*/  WARPGROUP.DEPBAR.LE gsb0, 0x0 ;  /* 0x00008000000079c5 */ /* 0x000fc40000010000 */
[----:B------:R-:W-:Y:S01]  /*2360*/  WARPGROUP.ARRIVE ;  /* 0x00000000000079c5 */ /* 0x000fe20000000000 */
[C---:B------:R-:W-:Y:S01]  /*2370*/  FMUL.FTZ R74, R0.reuse, R74 ;  /* 0x0000004a004a7220 */ /* 0x040fe20000410000 */
[C---:B------:R-:W-:Y:S01]  /*2380*/  FMUL.FTZ R75, R0.reuse, R75 ;  /* 0x0000004b004b7220 */ /* 0x040fe20000410000 */
[C---:B------:R-:W-:Y:S02]  /*2390*/  FMUL.FTZ R79, R0.reuse, R79 ;  /* 0x0000004f004f7220 */ /* 0x040fe40000410000 */
[----:B------:R-:W3:Y:S01]  /*23a0*/  MUFU.TANH R6, R94 ;  /* 0x0000005e00067308 */ /* 0x000ee20000002400 */
[C---:B------:R-:W-:Y:S01]  /*23b0*/  FMUL.FTZ R72, R0.reuse, R72 ;  /* 0x0000004800487220 */ /* 0x040fe20000410000 */
[----:B------:R-:W-:Y:S01]  /*23c0*/  QGMMA.64x32x32.F32.E4M3.E4M3 R56, gdesc[UR20], R56, gsb0 ;  /* 0x00600000143879f3 */ /* 0x000fe20008000838 */
[----:B------:R-:W-:Y:S01]  /*23d0*/  UIADD3 UR22, UR32, 0x682, URZ ;  /* 0x0000068220167890 */ /* 0x000fe2000fffe03f */
[C---:B------:R-:W-:Y:S01]  /*23e0*/  FMUL.FTZ R77, R0.reuse, R77 ;  /* 0x0000004d004d7220 */ /* 0x040fe20000410000 */
[----:B------:R-:W-:Y:S01]  /*23f0*/  UMOV UR23, 0x80000020 ;  /* 0x8000002000177882 */ /* 0x000fe20000000000 */
        /* <DEDUP_REMOVED lines=12> */
[----:B------:R-:W-:-:S06]  /*24c0*/  FMUL.FTZ R87, R0, R87 ;  /* 0x0000005700577220 */ /* 0x000fcc0000410000 */
[----:B------:R-:W-:Y:S08]  /*24d0*/  MUFU.TANH R100, R100 ;  /* 0x0000006400647308 */ /* 0x000ff00000002400 */
[----:B------:R-:W-:Y:S08]  /*24e0*/  MUFU.TANH R15, R79 ;  /* 0x0000004f000f7308 */ /* 0x000ff00000002400 */
[----:B------:R-:W4:Y:S08]  /*24f0*/  MUFU.TANH R7, R95 ;  /* 0x0000005f00077308 */ /* 0x000f300000002400 */
[----:B------:R-:W-:Y:S08]  /*2500*/  MUFU.TANH R101, R101 ;  /* 0x0000006500657308 */ /* 0x000ff00000002400 */
[----:B------:R-:W-:Y:S01]  /*2510*/  MUFU.TANH R10, R102 ;  /* 0x00000066000a7308 */ /* 0x000fe20000002400 */
[----:B------:R-:W-:-:S02]  /*2520*/  WARPGROUP.DEPBAR.LE gsb0, 0x0 ;  /* 0x00008000000079c5 */ /* 0x000fc40000010000 */
[----:B------:R-:W-:Y:S01]  /*2530*/  WARPGROUP.ARRIVE ;  /* 0x00000000000079c5 */ /* 0x000fe20000000000 */
[C---:B------:R-:W-:Y:S01]  /*2540*/  FMUL.FTZ R56, R0.reuse, R56 ;  /* 0x0000003800387220 */ /* 0x040fe20000410000 */
[C---:B------:R-:W-:Y:S01]  /*2550*/  FMUL.FTZ R57, R0.reuse, R57 ;  /* 0x0000003900397220 */ /* 0x040fe20000410000 */
[C---:B------:R-:W-:Y:S02]  /*2560*/  FMUL.FTZ R59, R0.reuse, R59 ;  /* 0x0000003b003b7220 */ /* 0x040fe40000410000 */
[----:B------:R-:W5:Y:S01]  /*2570*/  MUFU.TANH R8, R98 ;  /* 0x0000006200087308 */ /* 0x000f620000002400 */
[C---:B------:R-:W-:Y:S01]  /*2580*/  FMUL.FTZ R60, R0.reuse, R60 ;  /* 0x0000003c003c7220 */ /* 0x040fe20000410000 */
[----:B------:R-:W-:Y:S01]  /*2590*/  QGMMA.64x32x32.F32.E4M3.E4M3 R40, gdesc[UR20], R40, gsb0 ;  /* 0x00600000142879f3 */ /* 0x000fe20008000828 */
[----:B------:R-:W-:Y:S01]  /*25a0*/  UIADD3 UR22, UR32, 0x702, URZ ;  /* 0x0000070220167890 */ /* 0x000fe2000fffe03f */
[C---:B------:R-:W-:Y:S01]  /*25b0*/  FMUL.FTZ R58, R0.reuse, R58 ;  /* 0x0000003a003a7220 */ /* 0x040fe20000410000 */
[----:B------:R-:W-:Y:S01]  /*25c0*/  UMOV UR23, 0x80000020 ;  /* 0x8000002000177882 */ /* 0x000fe20000000000 */
        /* <DEDUP_REMOVED lines=11> */
[----:B--2---:R-:W-:-:S02]  /*2680*/  VIADD R56, R224, UR50 ;  /* 0x00000032e0387c36 */ /* 0x004fc40008000000 */
[C---:B------:R-:W-:Y:S01]  /*2690*/  FMUL.FTZ R67, R0.reuse, R67 ;  /* 0x0000004300437220 */ /* 0x040fe20000410000 */
[----:B------:R-:W-:-:S04]  /*26a0*/  FMUL.FTZ R71, R0, R71 ;  /* 0x0000004700477220 */ /* 0x000fc80000410000 */
[----:B------:R2:W-:Y:S01]  /*26b0*/  MUFU.TANH R79, R59 ;  /* 0x0000003b004f7308 */ /* 0x0005e20000002400 */
[----:B0-----:R-:W-:-:S04]  /*26c0*/  IMAD.U32 R57, RZ, RZ, UR47 ;  /* 0x0000002fff397e24 */ /* 0x001fc8000f8e00ff */
[----:B------:R-:W-:-:S03]  /*26d0*/  IMAD R56, R57, -0xa0, R56 ;  /* 0xffffff6039387824 */ /* 0x000fc600078e0238 */
[----:B------:R-:W-:Y:S02]  /*26e0*/  MUFU.TANH R72, R72 ;  /* 0x0000004800487308 */ /* 0x000fe40000002400 */
[C---:B------:R-:W-:Y:S02]  /*26f0*/  ISETP.GT.AND P1, PT, R56.reuse, RZ, PT ;  /* 0x000000ff3800720c */ /* 0x040fe40003f24270 */
[C---:B------:R-:W-:Y:S02]  /*2700*/  ISETP.GT.AND P2, PT, R56.reuse, 0x1, PT ;  /* 0x000000013800780c */ /* 0x040fe40003f44270 */
[C---:B------:R-:W-:Y:S02]  /*2710*/  ISETP.GT.AND P3, PT, R56.reuse, 0x8, PT ;  /* 0x000000083800780c */ /* 0x040fe40003f64270 */
[C---:B------:R-:W-:Y:S01]  /*2720*/  ISETP.GT.AND P4, PT, R56.reuse, 0x9, PT ;  /* 0x000000093800780c */ /* 0x040fe20003f84270 */
[----:B------:R-:W-:Y:S01]  /*2730*/  MUFU.TANH R77, R77 ;  /* 0x0000004d004d7308 */ /* 0x000fe20000002400 */
[----:B------:R-:W-:-:S02]  /*2740*/  ISETP.GT.AND P5, PT, R56, 0x10, PT ;  /* 0x000000103800780c */ /* 0x000fc40003fa4270 */
[----:B------:R-:W-:Y:S02]  /*2750*/  FSEL R4, R4, -INF , P1 ;  /* 0xff80000004047808 */ /* 0x000fe40000800000 */
[----:B-1----:R-:W-:Y:S02]  /*2760*/  FSEL R5, R5, -INF , P2 ;  /* 0xff80000005057808 */ /* 0x002fe40001000000 */
[----:B---3--:R-:W-:Y:S01]  /*2770*/  FSEL R6, R6, -INF , P3 ;  /* 0xff80000006067808 */ /* 0x008fe20001800000 */
[----:B------:R-:W-:Y:S01]  /*2780*/  MUFU.TANH R20, R82 ;  /* 0x0000005200147308 */ /* 0x000fe20000002400 */
[----:B----4-:R-:W-:Y:S02]  /*2790*/  FSEL R7, R7, -INF , P4 ;  /* 0xff80000007077808 */ /* 0x010fe40002000000 */
[----:B-----5:R-:W-:-:S05]  /*27a0*/  FSEL R8, R8, -INF , P5 ;  /* 0xff80000008087808 */ /* 0x020fca0002800000 */
[----:B------:R-:W0:Y:S01]  /*27b0*/  MUFU.TANH R9, R99 ;  /* 0x0000006300097308 */ /* 0x000e220000002400 */
[----:B------:R-:W-:Y:S02]  /*27c0*/  WARPGROUP.DEPBAR.LE gsb0, 0x0 ;  /* 0x00008000000079c5 */ /* 0x000fe40000010000 */
[C---:B------:R-:W-:Y:S01]  /*27d0*/  FMUL.FTZ R40, R0.reuse, R40 ;  /* 0x0000002800287220 */ /* 0x040fe20000410000 */
[C---:B------:R-:W-:Y:S01]  /*27e0*/  FMUL.FTZ R41, R0.reuse, R41 ;  /* 0x0000002900297220 */ /* 0x040fe20000410000 */
[C---:B------:R-:W-:Y:S01]  /*27f0*/  FMUL.FTZ R57, R0.reuse, R46 ;  /* 0x0000002e00397220 */ /* 0x040fe20000410000 */
[----:B------:R-:W-:Y:S02]  /*2800*/  FSEL R46, R89, -INF , P2 ;  /* 0xff800000592e7808 */ /* 0x000fe40001000000 */
[----:B------:R1:W-:Y:S01]  /*2810*/  MUFU.TANH R104, R40 ;  /* 0x0000002800687308 */ /* 0x0003e20000002400 */
[----:B------:R-:W-:Y:S01]  /*2820*/  WARPGROUP.ARRIVE ;  /* 0x00000000000079c5 */ /* 0x000fe20000000000 */
[C---:B------:R-:W-:Y:S01]  /*2830*/  FMUL.FTZ R42, R0.reuse, R42 ;  /* 0x0000002a002a7220 */ /* 0x040fe20000410000 */
[C---:B--2---:R-:W-:Y:S01]  /*2840*/  FMUL.FTZ R59, R0.reuse, R48 ;  /* 0x00000030003b7220 */ /* 0x044fe20000410000 */
[----:B------:R-:W-:Y:S01]  /*2850*/  FSEL R48, R93, -INF , P4 ;  /* 0xff8000005d307808 */ /* 0x000fe20002000000 */
[----:B------:R-:W-:Y:S01]  /*2860*/  FMUL.FTZ R43, R0, R43 ;  /* 0x0000002b002b7220 */ /* 0x000fe20000410000 */
[----:B------:R-:W-:Y:S01]  /*2870*/  ISETP.GT.AND P2, PT, R56, 0x18, PT ;  /* 0x000000183800780c */ /* 0x000fe20003f44270 */
[----:B------:R-:W-:Y:S01]  /*2880*/  QGMMA.64x32x32.F32.E4M3.E4M3 R24, gdesc[UR20], R24, gsb0 ;  /* 0x00600000141879f3 */ /* 0x000fe20008000818 */
[----:B------:R2:W-:Y:S01]  /*2890*/  MUFU.TANH R105, R41 ;  /* 0x0000002900697308 */ /* 0x0005e20000002400 */
[----:B-1----:R-:W-:Y:S01]  /*28a0*/  FMUL.FTZ R40, R0, R45 ;  /* 0x0000002d00287220 */ /* 0x002fe20000410000 */
[----:B------:R-:W-:Y:S01]  /*28b0*/  FSEL R45, R88, -INF , P1 ;  /* 0xff800000582d7808 */ /* 0x000fe20000800000 */
[----:B------:R-:W-:Y:S01]  /*28c0*/  FMUL.FTZ R44, R0, R44 ;  /* 0x0000002c002c7220 */ /* 0x000fe20000410000 */
[----:B------:R-:W-:Y:S01]  /*28d0*/  ISETP.GT.AND P1, PT, R56, 0x11, PT ;  /* 0x000000113800780c */ /* 0x000fe20003f24270 */
[----:B------:R-:W-:Y:S01]  /*28e0*/  FMUL.FTZ R49, R0, R49 ;  /* 0x0000003100317220 */ /* 0x000fe20000410000 */
[----:B------:R-:W-:-:S02]  /*28f0*/  ISETP.GT.AND P4, PT, R56, 0x20, PT ;  /* 0x000000203800780c */ /* 0x000fc40003f84270 */
[----:B------:R1:W-:Y:S01]  /*2900*/  MUFU.TANH R109, R40 ;  /* 0x00000028006d7308 */ /* 0x0003e20000002400 */
[----:B--2---:R-:W-:Y:S01]  /*2910*/  FMUL.FTZ R41, R0, R47 ;  /* 0x0000002f00297220 */ /* 0x004fe20000410000 */
[----:B------:R-:W-:Y:S02]  /*2920*/  FSEL R47, R92, -INF , P3 ;  /* 0xff8000005c2f7808 */ /* 0x000fe40001800000 */
[----:B------:R-:W-:Y:S02]  /*2930*/  ISETP.GT.AND P3, PT, R56, 0x19, PT ;  /* 0x000000193800780c */ /* 0x000fe40003f64270 */
[----:B------:R-:W-:Y:S02]  /*2940*/  FSEL R10, R10, -INF , P2 ;  /* 0xff8000000a0a7808 */ /* 0x000fe40001000000 */
[----:B------:R2:W-:Y:S01]  /*2950*/  MUFU.TANH R88, R41 ;  /* 0x0000002900587308 */ /* 0x0005e20000002400 */
[----:B-1----:R-:W-:Y:S02]  /*2960*/  FMNMX.FTZ R40, R45, R46, !PT ;  /* 0x0000002e2d287209 */ /* 0x002fe40007810000 */
[----:B0-----:R-:W-:-:S02]  /*2970*/  FSEL R9, R9, -INF , P1 ;  /* 0xff80000009097808 */ /* 0x001fc40000800000 */
[----:B------:R-:W-:-:S03]  /*2980*/  FSEL R12, R12, -INF , P4 ;  /* 0xff8000000c0c7808 */ /* 0x000fc60002000000 */
[----:B------:R0:W-:Y:S01]  /*2990*/  MUFU.TANH R106, R42 ;  /* 0x0000002a006a7308 */ /* 0x0001e20000002400 */
[----:B--2---:R-:W-:-:S04]  /*29a0*/  FMNMX.FTZ R41, R47, R40, !PT ;  /* 0x000000282f297209 */ /* 0x004fc80007810000 */
[----:B------:R-:W-:-:S03]  /*29b0*/  FMNMX.FTZ R41, R48, R41, !PT ;  /* 0x0000002930297209 */ /* 0x000fc60007810000 */
[----:B------:R1:W-:Y:S01]  /*29c0*/  MUFU.TANH R82, R60 ;  /* 0x0000003c00527308 */ /* 0x0003e20000002400 */
[----:B0-----:R-:W-:Y:S01]  /*29d0*/  FMUL.FTZ R42, R0, R50 ;  /* 0x00000032002a7220 */ /* 0x001fe20000410000 */
[----:B------:R-:W-:Y:S02]  /*29e0*/  FSEL R50, R96, -INF , P5 ;  /* 0xff80000060327808 */ /* 0x000fe40002800000 */
[----:B------:R-:W-:Y:S02]  /*29f0*/  ISETP.GT.AND P5, PT, R56, 0x21, PT ;  /* 0x000000213800780c */ /* 0x000fe40003fa4270 */
[----:B------:R-:W-:Y:S02]  /*2a00*/  FMNMX.FTZ R40, R50, R41, !PT ;  /* 0x0000002932287209 */ /* 0x000fe40007810000 */
[----:B------:R-:W-:Y:S01]  /*2a10*/  MUFU.TANH R73, R73 ;  /* 0x0000004900497308 */ /* 0x000fe20000002400 */
[----:B-1----:R-:W-:Y:S01]  /*2a20*/  FMUL.FTZ R60, R0, R51 ;  /* 0x00000033003c7220 */ /* 0x002fe20000410000 */
[----:B------:R-:W-:-:S02]  /*2a30*/  FSEL R51, R97, -INF , P1 ;  /* 0xff80000061337808 */ /* 0x000fc40000800000 */
[----:B------:R-:W-:Y:S02]  /*2a40*/  ISETP.GT.AND P1, PT, R56, 0x28, PT ;  /* 0x000000283800780c */ /* 0x000fe40003f24270 */
[----:B------:R-:W-:Y:S02]  /*2a50*/  FMNMX.FTZ R41, R51, R40, !PT ;  /* 0x0000002833297209 */ /* 0x000fe40007810000 */
[----:B------:R-:W0:Y:S01]  /*2a60*/  MUFU.TANH R14, R78 ;  /* 0x0000004e000e7308 */ /* 0x000e220000002400 */
[----:B------:R-:W-:-:S07]  /*2a70*/  FSEL R13, R13, -INF , P5 ;  /* 0xff8000000d0d7808 */ /* 0x000fce0002800000 */
[----:B------:R-:W-:Y:S01]  /*2a80*/  MUFU.TANH R76, R76 ;  /* 0x0000004c004c7308 */ /* 0x000fe20000002400 */
[----:B------:R-:W-:-:S07]  /*2a90*/  WARPGROUP.DEPBAR.LE gsb0, 0x0 ;  /* 0x00008000000079c5 */ /* 0x000fce0000010000 */
[----:B------:R1:W-:Y:S01]  /*2aa0*/  MUFU.TANH R78, R58 ;  /* 0x0000003a004e7308 */ /* 0x0003e20000002400 */
[----:B0-----:R-:W-:-:S07]  /*2ab0*/  FSEL R14, R14, -INF , P1 ;  /* 0xff8000000e0e7808 */ /* 0x001fce0000800000 */
[----:B------:R-:W0:Y:S01]  /*2ac0*/  MUFU.TANH R11, R103 ;  /* 0x00000067000b7308 */ /* 0x000e220000002400 */
[----:B-1----:R-:W-:Y:S01]  /*2ad0*/  FSEL R58, R100, -INF , P2 ;  /* 0xff800000643a7808 */ /* 0x002fe20001000000 */
[--C-:B------:R-:W-:Y:S01]  /*2ae0*/  IMAD.MOV.U32 R100, RZ, RZ, R119.reuse ;  /* 0x000000ffff647224 */ /* 0x100fe200078e0077 */
[----:B------:R-:W-:Y:S02]  /*2af0*/  ISETP.GT.AND P2, PT, R56, 0x29, PT ;  /* 0x000000293800780c */ /* 0x000fe40003f44270 */
[----:B------:R-:W-:Y:S02]  /*2b00*/  FMNMX.FTZ R41, R58, R41, !PT ;  /* 0x000000293a297209 */ /* 0x000fe40007810000 */
[----:B------:R-:W-:Y:S01]  /*2b10*/  FSEL R15, R15, -INF , P2 ;  /* 0xff8000000f0f7808 */ /* 0x000fe20001000000 */
[----:B------:R1:W-:Y:S08]  /*2b20*/  MUFU.TANH R95, R66 ;  /* 0x00000042005f7308 */ /* 0x0003f00000002400 */
[----:B------:R2:W-:Y:S01]  /*2b30*/  MUFU.TANH R91, R64 ;  /* 0x00000040005b7308 */ /* 0x0005e20000002400 */
[----:B-1----:R-:W-:Y:S01]  /*2b40*/  FMUL.FTZ R66, R0, R54 ;  /* 0x0000003600427220 */ /* 0x002fe20000410000 */
[----:B------:R-:W-:Y:S01]  /*2b50*/  FSEL R54, R101, -INF , P3 ;  /* 0xff80000065367808 */ /* 0x000fe20001800000 */
[----:B------:R-:W-:Y:S01]  /*2b60*/  IMAD.MOV.U32 R101, RZ, RZ, R119 ;  /* 0x000000ffff657224 */ /* 0x000fe200078e0077 */
[----:B0-----:R-:W-:-:S02]  /*2b70*/  FSEL R11, R11, -INF , P3 ;  /* 0xff8000000b0b7808 */ /* 0x001fc40001800000 */
[----:B------:R-:W-:Y:S02]  /*2b80*/  ISETP.GT.AND P3, PT, R56, 0x30, PT ;  /* 0x000000303800780c */ /* 0x000fe40003f64270 */
[----:B------:R0:W-:Y:S01]  /*2b90*/  MUFU.TANH R107, R43 ;  /* 0x0000002b006b7308 */ /* 0x0001e20000002400 */
[----:B--2---:R-:W-:Y:S01]  /*2ba0*/  FMUL.FTZ R64, R0, R53 ;  /* 0x0000003500407220 */ /* 0x004fe20000410000 */
[----:B------:R-:W-:Y:S02]  /*2bb0*/  FSEL R53, R72, -INF , P4 ;  /* 0xff80000048357808 */ /* 0x000fe40002000000 */
[----:B------:R-:W-:Y:S02]  /*2bc0*/  ISETP.GT.AND P4, PT, R56, 0x31, PT ;  /* 0x000000313800780c */ /* 0x000fe40003f84270 */
[----:B------:R-:W-:Y:S02]  /*2bd0*/  FSEL R20, R20, -INF , P3 ;  /* 0xff80000014147808 */ /* 0x000fe40001800000 */
[----:B------:R-:W1:Y:S01]  /*2be0*/  MUFU.TANH R80, R80 ;  /* 0x0000005000507308 */ /* 0x000e620000002400 */
[----:B0-----:R-:W-:Y:S01]  /*2bf0*/  FMUL.FTZ R43, R0, R52 ;  /* 0x00000034002b7220 */ /* 0x001fe20000410000 */
[----:B------:R-:W-:-:S02]  /*2c00*/  FSEL R52, R73, -INF , P5 ;  /* 0xff80000049347808 */ /* 0x000fc40002800000 */
[----:B------:R-:W-:-:S04]  /*2c10*/  ISETP.GT.AND P5, PT, R56, 0x38, PT ;  /* 0x000000383800780c */ /* 0x000fc80003fa4270 */
[----:B------:R0:W-:Y:S08]  /*2c20*/  MUFU.TANH R93, R42 ;  /* 0x0000002a005d7308 */ /* 0x0001f00000002400 */
[----:B------:R2:W-:Y:S01]  /*2c30*/  MUFU.TANH R89, R59 ;  /* 0x0000003b00597308 */ /* 0x0005e20000002400 */
[----:B0-----:R-:W-:-:S07]  /*2c40*/  FMNMX.FTZ R42, R54, R41, !PT ;  /* 0x00000029362a7209 */ /* 0x001fce0007810000 */
[----:B------:R-:W-:Y:S01]  /*2c50*/  MUFU.TANH R81, R81 ;  /* 0x0000005100517308 */ /* 0x000fe20000002400 */
[----:B--2---:R-:W-:Y:S02]  /*2c60*/  FSEL R59, R77, -INF , P2 ;  /* 0xff8000004d3b7808 */ /* 0x004fe40001000000 */
[----:B------:R-:W-:-:S05]  /*2c70*/  ISETP.GT.AND P2, PT, R56, 0x40, PT ;  /* 0x000000403800780c */ /* 0x000fca0003f44270 */
[----:B------:R0:W-:Y:S08]  /*2c80*/  MUFU.TANH R77, R43 ;  /* 0x0000002b004d7308 */ /* 0x0001f00000002400 */
[----:B------:R2:W-:Y:S01]  /*2c90*/  MUFU.TANH R99, R68 ;  /* 0x0000004400637308 */ /* 0x0005e20000002400 */
[----:B0-----:R-:W-:Y:S02]  /*2ca0*/  FMNMX.FTZ R43, R53, R42, !PT ;  /* 0x0000002a352b7209 */ /* 0x001fe40007810000 */
[----:B------:R-:W-:-:S05]  /*2cb0*/  FSEL R42, R78, -INF , P2 ;  /* 0xff8000004e2a7808 */ /* 0x000fca0001000000 */
[----:B------:R-:W-:Y:S01]  /*2cc0*/  MUFU.TANH R84, R84 ;  /* 0x0000005400547308 */ /* 0x000fe20000002400 */
[----:B--2---:R-:W-:-:S07]  /*2cd0*/  FMUL.FTZ R68, R0, R55 ;  /* 0x0000003700447220 */ /* 0x004fce0000410000 */
[----:B------:R0:W-:Y:S08]  /*2ce0*/  MUFU.TANH R108, R44 ;  /* 0x0000002c006c7308 */ /* 0x0001f00000002400 */
[----:B------:R2:W-:Y:S01]  /*2cf0*/  MUFU.TANH R55, R57 ;  /* 0x0000003900377308 */ /* 0x0005e20000002400 */
[----:B0-----:R-:W-:-:S07]  /*2d00*/  FMNMX.FTZ R44, R52, R43, !PT ;  /* 0x0000002b342c7209 */ /* 0x001fce0007810000 */
[----:B------:R-:W-:Y:S01]  /*2d10*/  MUFU.TANH R85, R85 ;  /* 0x0000005500557308 */ /* 0x000fe20000002400 */
[----:B--2---:R-:W-:Y:S01]  /*2d20*/  FSEL R57, R76, -INF , P1 ;  /* 0xff8000004c397808 */ /* 0x004fe20000800000 */
[----:B------:R-:W-:Y:S01]  /*2d30*/  FMUL.FTZ R76, R0, R29 ;  /* 0x0000001d004c7220 */ /* 0x000fe20000410000 */
[----:B------:R-:W-:-:S05]  /*2d40*/  ISETP.GT.AND P1, PT, R56, 0x39, PT ;  /* 0x000000393800780c */ /* 0x000fca0003f24270 */
[----:B------:R0:W-:Y:S08]  /*2d50*/  MUFU.TANH R103, R70 ;  /* 0x0000004600677308 */ /* 0x0001f00000002400 */
[----:B------:R-:W2:Y:S01]  /*2d60*/  MUFU.TANH R21, R83 ;  /* 0x0000005300157308 */ /* 0x000ea20000002400 */
[----:B0-----:R-:W-:Y:S01]  /*2d70*/  FMNMX.FTZ R70, R57, R44, !PT ;  /* 0x0000002c39467209 */ /* 0x001fe20007810000 */
[----:B------:R-:W-:-:S03]  /*2d80*/  FMUL.FTZ R44, R0, R24 ;  /* 0x00000018002c7220 */ /* 0x000fc60000410000 */
[----:B------:R-:W-:-:S03]  /*2d90*/  FMNMX.FTZ R70, R59, R70, !PT ;  /* 0x000000463b467209 */ /* 0x000fc60007810000 */
[----:B------:R1:W-:Y:S08]  /*2da0*/  MUFU.TANH R83, R61 ;  /* 0x0000003d00537308 */ /* 0x0003f00000002400 */
[----:B------:R0:W-:Y:S01]  /*2db0*/  MUFU.TANH R92, R49 ;  /* 0x00000031005c7308 */ /* 0x0001e20000002400 */
[----:B-1----:R-:W-:Y:S02]  /*2dc0*/  FSEL R61, R80, -INF , P3 ;  /* 0xff800000503d7808 */ /* 0x002fe40001800000 */
[----:B------:R-:W-:-:S02]  /*2dd0*/  ISETP.GT.AND P3, PT, R56, 0x41, PT ;  /* 0x000000413800780c */ /* 0x000fc40003f64270 */
[----:B--2---:R-:W-:Y:S02]  /*2de0*/  FSEL R21, R21, -INF , P4 ;  /* 0xff80000015157808 */ /* 0x004fe40002000000 */
[----:B------:R-:W-:Y:S01]  /*2df0*/  FSEL R24, R79, -INF , P3 ;  /* 0xff8000004f187808 */ /* 0x000fe20001800000 */
[----:B------:R1:W-:Y:S01]  /*2e00*/  MUFU.TANH R96, R60 ;  /* 0x0000003c00607308 */ /* 0x0003e20000002400 */
[----:B0-----:R-:W-:-:S07]  /*2e10*/  FMNMX.FTZ R49, R61, R70, !PT ;  /* 0x000000463d317209 */ /* 0x001fce0007810000 */
[----:B------:R-:W0:Y:S01]  /*2e20*/  MUFU.TANH R86, R86 ;  /* 0x0000005600567308 */ /* 0x000e220000002400 */
[----:B-1----:R-:W-:Y:S02]  /*2e30*/  FSEL R60, R81, -INF , P4 ;  /* 0xff800000513c7808 */ /* 0x002fe40002000000 */
[----:B------:R-:W-:-:S05]  /*2e40*/  ISETP.GT.AND P4, PT, R56, 0x48, PT ;  /* 0x000000483800780c */ /* 0x000fca0003f84270 */
[----:B------:R1:W2:Y:S08]  /*2e50*/  MUFU.TANH R90, R62 ;  /* 0x0000003e005a7308 */ /* 0x0002b00000002400 */
[----:B------:R3:W-:Y:S01]  /*2e60*/  MUFU.TANH R102, R69 ;  /* 0x0000004500667308 */ /* 0x0007e20000002400 */
[----:B-1----:R-:W-:Y:S02]  /*2e70*/  FSEL R62, R84, -INF , P5 ;  /* 0xff800000543e7808 */ /* 0x002fe40002800000 */
[----:B0-----:R-:W-:-:S02]  /*2e80*/  FSEL R40, R86, -INF , P5 ;  /* 0xff80000056287808 */ /* 0x001fc40002800000 */
[----:B------:R-:W-:-:S03]  /*2e90*/  ISETP.GT.AND P5, PT, R56, 0x49, PT ;  /* 0x000000493800780c */ /* 0x000fc60003fa4270 */
[----:B------:R-:W0:Y:S01]  /*2ea0*/  MUFU.TANH R87, R87 ;  /* 0x0000005700577308 */ /* 0x000e220000002400 */
[----:B---3--:R-:W-:Y:S01]  /*2eb0*/  FMNMX.FTZ R69, R60, R49, !PT ;  /* 0x000000313c457209 */ /* 0x008fe20007810000 */
[----:B------:R-:W-:Y:S01]  /*2ec0*/  FMUL.FTZ R49, R0, R25 ;  /* 0x0000001900317220 */ /* 0x000fe20000410000 */
[----:B--2---:R-:W-:Y:S02]  /*2ed0*/  FSEL R43, R90, -INF , P4 ;  /* 0xff8000005a2b7808 */ /* 0x004fe40002000000 */
[----:B------:R-:W-:-:S03]  /*2ee0*/  FMNMX.FTZ R70, R62, R69, !PT ;  /* 0x000000453e467209 */ /* 0x000fc60007810000 */
[----:B------:R1:W2:Y:S08]  /*2ef0*/  MUFU.TANH R94, R65 ;  /* 0x00000041005e7308 */ /* 0x0002b00000002400 */
[----:B------:R3:W-:Y:S01]  /*2f00*/  MUFU.TANH R97, R64 ;  /* 0x0000004000617308 */ /* 0x0007e20000002400 */
[----:B-1----:R-:W-:Y:S02]  /*2f10*/  FSEL R65, R85, -INF , P1 ;  /* 0xff80000055417808 */ /* 0x002fe40000800000 */
[----:B0-----:R-:W-:-:S02]  /*2f20*/  FSEL R41, R87, -INF , P1 ;  /* 0xff80000057297808 */ /* 0x001fc40000800000 */
[----:B------:R-:W-:Y:S02]  /*2f30*/  FMNMX.FTZ R73, R65, R70, !PT ;  /* 0x0000004641497209 */ /* 0x000fe40007810000 */
[----:B------:R-:W-:Y:S01]  /*2f40*/  ISETP.GT.AND P1, PT, R56, 0x50, PT ;  /* 0x000000503800780c */ /* 0x000fe20003f24270 */
[----:B------:R0:W-:Y:S01]  /*2f50*/  MUFU.TANH R84, R66 ;  /* 0x0000004200547308 */ /* 0x0001e20000002400 */
[----:B---3--:R-:W-:Y:S02]  /*2f60*/  FSEL R64, R74, -INF , P2 ;  /* 0xff8000004a407808 */ /* 0x008fe40001000000 */
[----:B------:R-:W-:Y:S02]  /*2f70*/  ISETP.GT.AND P2, PT, R56, 0x51, PT ;  /* 0x000000513800780c */ /* 0x000fe40003f44270 */
[----:B------:R-:W-:Y:S02]  /*2f80*/  FSEL R69, R91, -INF , P1 ;  /* 0xff8000005b457808 */ /* 0x000fe40000800000 */
[----:B--2---:R-:W-:Y:S01]  /*2f90*/  FSEL R70, R94, -INF , P2 ;  /* 0xff8000005e467808 */ /* 0x004fe20001000000 */
[----:B------:R-:W1:Y:S01]  /*2fa0*/  MUFU.TANH R63, R63 ;  /* 0x0000003f003f7308 */ /* 0x000e620000002400 */
[----:B0-----:R-:W-:-:S02]  /*2fb0*/  FSEL R66, R75, -INF , P3 ;  /* 0xff8000004b427808 */ /* 0x001fc40001800000 */
[----:B------:R-:W-:Y:S01]  /*2fc0*/  FMNMX.FTZ R75, R64, R73, !PT ;  /* 0x00000049404b7209 */ /* 0x000fe20007810000 */
[----:B------:R-:W-:Y:S01]  /*2fd0*/  FMUL.FTZ R73, R0, R27 ;  /* 0x0000001b00497220 */ /* 0x000fe20000410000 */
[----:B------:R-:W-:Y:S02]  /*2fe0*/  ISETP.GT.AND P3, PT, R56, 0x58, PT ;  /* 0x000000583800780c */ /* 0x000fe40003f64270 */
[----:B------:R-:W-:Y:S01]  /*2ff0*/  FMNMX.FTZ R72, R66, R75, !PT ;  /* 0x0000004b42487209 */ /* 0x000fe20007810000 */
[----:B------:R0:W2:Y:S08]  /*3000*/  MUFU.TANH R98, R67 ;  /* 0x0000004300627308 */ /* 0x0000b00000002400 */
[----:B------:R-:W3:Y:S01]  /*3010*/  MUFU.TANH R71, R71 ;  /* 0x0000004700477308 */ /* 0x000ee20000002400 */
[----:B0-----:R-:W-:-:S02]  /*3020*/  FSEL R67, R82, -INF , P4 ;  /* 0xff80000052437808 */ /* 0x001fc40002000000 */
[----:B-1----:R-:W-:Y:S01]  /*3030*/  FSEL R25, R63, -INF , P5 ;  /* 0xff8000003f197808 */ /* 0x002fe20002800000 */
[----:B------:R-:W-:Y:S01]  /*3040*/  FMUL.FTZ R63, R0, R26 ;  /* 0x0000001a003f7220 */ /* 0x000fe20000410000 */
[C---:B------:R-:W-:Y:S02]  /*3050*/  ISETP.GT.AND P4, PT, R56.reuse, 0x59, PT ;  /* 0x000000593800780c */ /* 0x040fe40003f84270 */
[----:B------:R-:W-:Y:S01]  /*3060*/  FSEL R26, R95, -INF , P1 ;  /* 0xff8000005f1a7808 */ /* 0x000fe20000800000 */
[----:B------:R0:W-:Y:S01]  /*3070*/  MUFU.TANH R85, R68 ;  /* 0x0000004400557308 */ /* 0x0001e20000002400 */
[----:B------:R-:W-:Y:S02]  /*3080*/  ISETP.GT.AND P1, PT, R56, 0x61, PT ;  /* 0x000000613800780c */ /* 0x000fe40003f24270 */
[----:B--2---:R-:W-:Y:S01]  /*3090*/  FSEL R27, R98, -INF , P2 ;  /* 0xff800000621b7808 */ /* 0x004fe20001000000 */
[----:B------:R-:W-:Y:S01]  /*30a0*/  IMAD.MOV.U32 R98, RZ, RZ, R119 ;  /* 0x000000ffff627224 */ /* 0x000fe200078e0077 */
[----:B------:R-:W-:-:S03]  /*30b0*/  ISETP.GT.AND P2, PT, R56, 0x68, PT ;  /* 0x000000683800780c */ /* 0x000fc60003f44270 */
[----:B------:R1:W-:Y:S01]  /*30c0*/  MUFU.TANH R86, R49 ;  /* 0x0000003100567308 */ /* 0x0003e20000002400 */
[----:B0-----:R-:W-:Y:S01]  /*30d0*/  FSEL R68, R83, -INF , P5 ;  /* 0xff80000053447808 */ /* 0x001fe20002800000 */
[----:B------:R-:W-:Y:S01]  /*30e0*/  FMUL.FTZ R83, R0, R32 ;  /* 0x0000002000537220 */ /* 0x000fe20000410000 */
[----:B------:R-:W-:-:S04]  /*30f0*/  ISETP.GT.AND P5, PT, R56, 0x60, PT ;  /* 0x000000603800780c */ /* 0x000fc80003fa4270 */
[----:B------:R-:W-:Y:S01]  /*3100*/  FSEL R29, R106, -INF , P5 ;  /* 0xff8000006a1d7808 */ /* 0x000fe20002800000 */
[----:B------:R0:W-:Y:S01]  /*3110*/  MUFU.TANH R87, R63 ;  /* 0x0000003f00577308 */ /* 0x0001e20000002400 */
[----:B-1----:R-:W-:Y:S01]  /*3120*/  FMNMX.FTZ R49, R67, R72, !PT ;  /* 0x0000004843317209 */ /* 0x002fe20007810000 */
[--C-:B------:R-:W-:Y:S01]  /*3130*/  IMAD.MOV.U32 R106, RZ, RZ, R119.reuse ;  /* 0x000000ffff6a7224 */ /* 0x100fe200078e0077 */
[----:B------:R-:W-:Y:S01]  /*3140*/  FSEL R72, R99, -INF , P3 ;  /* 0xff80000063487808 */ /* 0x000fe20001800000 */
[----:B------:R-:W-:Y:S01]  /*3150*/  IMAD.MOV.U32 R99, RZ, RZ, R119 ;  /* 0x000000ffff637224 */ /* 0x000fe200078e0077 */
[----:B------:R-:W-:-:S03]  /*3160*/  FMNMX.FTZ R74, R68, R49, !PT ;  /* 0x00000031444a7209 */ /* 0x000fc60007810000 */
[----:B------:R1:W-:Y:S01]  /*3170*/  MUFU.TANH R90, R73 ;  /* 0x00000049005a7308 */ /* 0x0003e20000002400 */
[----:B------:R-:W-:Y:S01]  /*3180*/  FMNMX.FTZ R49, R69, R74, !PT ;  /* 0x0000004a45317209 */ /* 0x000fe20007810000 */
[----:B0-----:R-:W-:Y:S01]  /*3190*/  FMUL.FTZ R63, R0, R28 ;  /* 0x0000001c003f7220 */ /* 0x001fe20000410000 */
[----:B---3--:R-:W-:Y:S02]  /*31a0*/  FSEL R28, R71, -INF , P4 ;  /* 0xff800000471c7808 */ /* 0x008fe40002000000 */
[----:B------:R-:W-:Y:S02]  /*31b0*/  FMNMX.FTZ R49, R70, R49, !PT ;  /* 0x0000003146317209 */ /* 0x000fe40007810000 */
[----:B------:R-:W-:Y:S01]  /*31c0*/  FSEL R71, R102, -INF , P4 ;  /* 0xff80000066477808 */ /* 0x000fe20002000000 */
[----:B------:R0:W2:Y:S01]  /*31d0*/  MUFU.TANH R79, R44 ;  /* 0x0000002c004f7308 */ /* 0x0000a20000002400 */
[----:B------:R-:W-:Y:S01]  /*31e0*/  FMNMX.FTZ R78, R72, R49, !PT ;  /* 0x00000031484e7209 */ /* 0x000fe20007810000 */
[--C-:B------:R-:W-:Y:S01]  /*31f0*/  IMAD.MOV.U32 R102, RZ, RZ, R119.reuse ;  /* 0x000000ffff667224 */ /* 0x100fe200078e0077 */
[----:B------:R-:W-:Y:S01]  /*3200*/  FSEL R74, R104, -INF , P5 ;  /* 0xff800000684a7808 */ /* 0x000fe20002800000 */
[----:B------:R-:W-:Y:S01]  /*3210*/  IMAD.MOV.U32 R104, RZ, RZ, R119 ;  /* 0x000000ffff687224 */ /* 0x000fe200078e0077 */
[----:B------:R-:W-:-:S02]  /*3220*/  FMNMX.FTZ R75, R71, R78, !PT ;  /* 0x0000004e474b7209 */ /* 0x000fc40007810000 */
[----:B-1----:R-:W-:Y:S01]  /*3230*/  FSEL R73, R105, -INF , P1 ;  /* 0xff80000069497808 */ /* 0x002fe20000800000 */
[----:B------:R1:W-:Y:S01]  /*3240*/  MUFU.TANH R94, R76 ;  /* 0x0000004c005e7308 */ /* 0x0003e20000002400 */
[----:B------:R-:W-:Y:S01]  /*3250*/  FMNMX.FTZ R78, R74, R75, !PT ;  /* 0x0000004b4a4e7209 */ /* 0x000fe20007810000 */
[--C-:B------:R-:W-:Y:S01]  /*3260*/  IMAD.MOV.U32 R105, RZ, RZ, R119.reuse ;  /* 0x000000ffff697224 */ /* 0x100fe200078e0077 */
[----:B0-----:R-:W-:Y:S01]  /*3270*/  FSEL R44, R103, -INF , P3 ;  /* 0xff800000672c7808 */ /* 0x001fe20001800000 */
[--C-:B------:R-:W-:Y:S01]  /*3280*/  IMAD.MOV.U32 R103, RZ, RZ, R119.reuse ;  /* 0x000000ffff677224 */ /* 0x100fe200078e0077 */
[----:B------:R-:W-:Y:S02]  /*3290*/  ISETP.GT.AND P3, PT, R56, 0x69, PT ;  /* 0x000000693800780c */ /* 0x000fe40003f64270 */
[----:B------:R-:W-:Y:S01]  /*32a0*/  FSEL R75, R108, -INF , P2 ;  /* 0xff8000006c4b7808 */ /* 0x000fe20001000000 */
[----:B------:R0:W3:Y:S01]  /*32b0*/  MUFU.TANH R91, R63 ;  /* 0x0000003f005b7308 */ /* 0x0000e20000002400 */
[----:B------:R-:W-:Y:S01]  /*32c0*/  FMNMX.FTZ R78, R73, R78, !PT ;  /* 0x0000004e494e7209 */ /* 0x000fe20007810000 */
[----:B------:R-:W-:Y:S01]  /*32d0*/  IMAD.MOV.U32 R108, RZ, RZ, R119 ;  /* 0x000000ffff6c7224 */ /* 0x000fe200078e0077 */
[----:B------:R-:W-:-:S02]  /*32e0*/  ISETP.GT.AND P4, PT, R56, 0x70, PT ;  /* 0x000000703800780c */ /* 0x000fc40003f84270 */
[----:B-1----:R-:W-:Y:S01]  /*32f0*/  FSEL R76, R109, -INF , P3 ;  /* 0xff8000006d4c7808 */ /* 0x002fe20001800000 */
[--C-:B------:R-:W-:Y:S01]  /*3300*/  IMAD.MOV.U32 R109, RZ, RZ, R119.reuse ;  /* 0x000000ffff6d7224 */ /* 0x100fe200078e0077 */
[----:B------:R-:W-:Y:S02]  /*3310*/  FMNMX.FTZ R81, R75, R78, !PT ;  /* 0x0000004e4b517209 */ /* 0x000fe40007810000 */
[----:B------:R-:W-:Y:S01]  /*3320*/  ISETP.GT.AND P5, PT, R56, 0x71, PT ;  /* 0x000000713800780c */ /* 0x000fe20003fa4270 */
[C---:B0-----:R-:W-:Y:S01]  /*3330*/  FMUL.FTZ R63, R0.reuse, R30 ;  /* 0x0000001e003f7220 */ /* 0x041fe20000410000 */
[----:B------:R-:W-:Y:S01]  /*3340*/  FSEL R78, R89, -INF , P4 ;  /* 0xff800000594e7808 */ /* 0x000fe20002000000 */
[----:B------:R-:W-:Y:S01]  /*3350*/  FMUL.FTZ R89, R0, R33 ;  /* 0x0000002100597220 */ /* 0x000fe20000410000 */
[----:B------:R-:W-:Y:S01]  /*3360*/  FMNMX.FTZ R81, R76, R81, !PT ;  /* 0x000000514c517209 */ /* 0x000fe20007810000 */
[----:B------:R-:W-:Y:S01]  /*3370*/  MUFU.TANH R95, R63 ;  /* 0x0000003f005f7308 */ /* 0x000fe20000002400 */
[----:B------:R-:W-:Y:S01]  /*3380*/  FSEL R49, R107, -INF , P1 ;  /* 0xff8000006b317808 */ /* 0x000fe20000800000 */
[----:B------:R-:W-:Y:S01]  /*3390*/  IMAD.MOV.U32 R107, RZ, RZ, R119 ;  /* 0x000000ffff6b7224 */ /* 0x000fe200078e0077 */
[----:B------:R-:W-:-:S02]  /*33a0*/  FSEL R32, R93, -INF , P4 ;  /* 0xff8000005d207808 */ /* 0x000fc40002000000 */
[----:B------:R-:W-:Y:S02]  /*33b0*/  ISETP.GT.AND P1, PT, R56, 0x78, PT ;  /* 0x000000783800780c */ /* 0x000fe40003f24270 */
[----:B------:R-:W-:Y:S01]  /*33c0*/  FSEL R80, R92, -INF , P5 ;  /* 0xff8000005c507808 */ /* 0x000fe20002800000 */
[----:B------:R-:W-:Y:S01]  /*33d0*/  MUFU.TANH R89, R89 ;  /* 0x0000005900597308 */ /* 0x000fe20000002400 */
[----:B------:R-:W-:Y:S02]  /*33e0*/  FMNMX.FTZ R93, R78, R81, !PT ;  /* 0x000000514e5d7209 */ /* 0x000fe40007810000 */
[----:B------:R-:W-:Y:S02]  /*33f0*/  FSEL R30, R55, -INF , P2 ;  /* 0xff800000371e7808 */ /* 0x000fe40001000000 */
[----:B------:R-:W-:Y:S02]  /*3400*/  ISETP.GT.AND P2, PT, R56, 0x79, PT ;  /* 0x000000793800780c */ /* 0x000fe40003f44270 */
[----:B------:R-:W-:Y:S01]  /*3410*/  FSEL R81, R77, -INF , P1 ;  /* 0xff8000004d517808 */ /* 0x000fe20000800000 */
[----:B------:R-:W-:Y:S01]  /*3420*/  FMUL.FTZ R77, R0, R36 ;  /* 0x00000024004d7220 */ /* 0x000fe20000410000 */
[----:B------:R-:W-:-:S02]  /*3430*/  FMNMX.FTZ R92, R80, R93, !PT ;  /* 0x0000005d505c7209 */ /* 0x000fc40007810000 */
[----:B------:R-:W-:Y:S02]  /*3440*/  FSEL R55, R88, -INF , P3 ;  /* 0xff80000058377808 */ /* 0x000fe40001800000 */
[C---:B------:R-:W-:Y:S01]  /*3450*/  ISETP.GT.AND P3, PT, R56.reuse, 0x80, PT ;  /* 0x000000803800780c */ /* 0x040fe20003f64270 */
[----:B------:R2:W0:Y:S01]  /*3460*/  MUFU.TANH R88, R83 ;  /* 0x0000005300587308 */ /* 0x0004220000002400 */
[----:B------:R-:W-:Y:S02]  /*3470*/  FSEL R82, R97, -INF , P2 ;  /* 0xff80000061527808 */ /* 0x000fe40001000000 */
[----:B------:R-:W-:Y:S02]  /*3480*/  FMNMX.FTZ R93, R81, R92, !PT ;  /* 0x0000005c515d7209 */ /* 0x000fe40007810000 */
[----:B------:R-:W-:Y:S02]  /*3490*/  ISETP.GT.AND P4, PT, R56, 0x81, PT ;  /* 0x000000813800780c */ /* 0x000fe40003f84270 */
[----:B------:R-:W-:Y:S01]  /*34a0*/  FMNMX.FTZ R36, R82, R93, !PT ;  /* 0x0000005d52247209 */ /* 0x000fe20007810000 */
[----:B------:R1:W4:Y:S01]  /*34b0*/  MUFU.TANH R92, R77 ;  /* 0x0000004d005c7308 */ /* 0x0003220000002400 */
[----:B--2---:R-:W-:Y:S01]  /*34c0*/  FSEL R83, R79, -INF , P3 ;  /* 0xff8000004f537808 */ /* 0x004fe20001800000 */
[----:B------:R-:W-:Y:S01]  /*34d0*/  FMUL.FTZ R79, R0, R37 ;  /* 0x00000025004f7220 */ /* 0x000fe20000410000 */
[----:B------:R-:W-:-:S02]  /*34e0*/  FSEL R63, R96, -INF , P5 ;  /* 0xff800000603f7808 */ /* 0x000fc40002800000 */
[----:B------:R-:W-:Y:S02]  /*34f0*/  FSEL R33, R84, -INF , P1 ;  /* 0xff80000054217808 */ /* 0x000fe40000800000 */
[----:B------:R-:W-:Y:S02]  /*3500*/  ISETP.GT.AND P5, PT, R56, 0x88, PT ;  /* 0x000000883800780c */ /* 0x000fe40003fa4270 */
[----:B------:R-:W-:Y:S02]  /*3510*/  FSEL R84, R86, -INF , P4 ;  /* 0xff80000056547808 */ /* 0x000fe40002000000 */
[----:B------:R-:W-:Y:S02]  /*3520*/  FMNMX.FTZ R93, R83, R36, !PT ;  /* 0x00000024535d7209 */ /* 0x000fe40007810000 */
[----:B------:R-:W-:Y:S02]  /*3530*/  FSEL R36, R85, -INF , P2 ;  /* 0xff80000055247808 */ /* 0x000fe40001000000 */
[----:B------:R-:W-:-:S02]  /*3540*/  ISETP.GT.AND P1, PT, R56, 0x89, PT ;  /* 0x000000893800780c */ /* 0x000fc40003f24270 */
[----:B---3--:R-:W-:Y:S02]  /*3550*/  FSEL R85, R91, -INF , P5 ;  /* 0xff8000005b557808 */ /* 0x008fe40002800000 */
[----:B------:R-:W-:Y:S01]  /*3560*/  FMNMX.FTZ R96, R84, R93, !PT ;  /* 0x0000005d54607209 */ /* 0x000fe20007810000 */
[----:B------:R2:W3:Y:S01]  /*3570*/  MUFU.TANH R91, R79 ;  /* 0x0000004f005b7308 */ /* 0x0004e20000002400 */
[----:B------:R-:W-:Y:S02]  /*3580*/  ISETP.GT.AND P2, PT, R56, 0x90, PT ;  /* 0x000000903800780c */ /* 0x000fe40003f44270 */
[----:B------:R-:W-:Y:S02]  /*3590*/  FSEL R86, R94, -INF , P1 ;  /* 0xff8000005e567808 */ /* 0x000fe40000800000 */
[----:B------:R-:W-:Y:S02]  /*35a0*/  FMNMX.FTZ R93, R85, R96, !PT ;  /* 0x00000060555d7209 */ /* 0x000fe40007810000 */
[----:B------:R-:W-:-:S02]  /*35b0*/  FSEL R37, R87, -INF , P3 ;  /* 0xff80000057257808 */ /* 0x000fc40001800000 */
[----:B------:R-:W-:Y:S02]  /*35c0*/  ISETP.GT.AND P3, PT, R56, 0x91, PT ;  /* 0x000000913800780c */ /* 0x000fe40003f64270 */
[----:B0-----:R-:W-:Y:S02]  /*35d0*/  FSEL R87, R88, -INF , P2 ;  /* 0xff80000058577808 */ /* 0x001fe40001000000 */
[----:B------:R-:W-:Y:S02]  /*35e0*/  FMNMX.FTZ R94, R86, R93, !PT ;  /* 0x0000005d565e7209 */ /* 0x000fe40007810000 */
[----:B-1----:R-:W-:Y:S02]  /*35f0*/  FSEL R77, R90, -INF , P4 ;  /* 0xff8000005a4d7808 */ /* 0x002fe40002000000 */
[----:B------:R-:W-:Y:S02]  /*3600*/  FSEL R88, R89, -INF , P3 ;  /* 0xff80000059587808 */ /* 0x000fe40001800000 */
[----:B------:R-:W-:-:S02]  /*3610*/  ISETP.GT.AND P4, PT, R56, 0x98, PT ;  /* 0x000000983800780c */ /* 0x000fc40003f84270 */
[----:B------:R-:W-:Y:S01]  /*3620*/  FMNMX.FTZ R89, R87, R94, !PT ;  /* 0x0000005e57597209 */ /* 0x000fe20007810000 */
[C---:B------:R-:W-:Y:S01]  /*3630*/  FMUL.FTZ R94, R0.reuse, R38 ;  /* 0x00000026005e7220 */ /* 0x040fe20000410000 */
[----:B--2---:R-:W-:Y:S01]  /*3640*/  FSEL R79, R95, -INF , P5 ;  /* 0xff8000005f4f7808 */ /* 0x004fe20002800000 */
[----:B------:R-:W-:Y:S01]  /*3650*/  FMUL.FTZ R95, R0, R39 ;  /* 0x00000027005f7220 */ /* 0x000fe20000410000 */
[----:B------:R-:W-:Y:S02]  /*3660*/  ISETP.GT.AND P5, PT, R56, 0x99, PT ;  /* 0x000000993800780c */ /* 0x000fe40003fa4270 */
[----:B----4-:R-:W-:Y:S01]  /*3670*/  FSEL R56, R92, -INF , P4 ;  /* 0xff8000005c387808 */ /* 0x010fe20002000000 */
[----:B------:R-:W0:Y:S01]  /*3680*/  MUFU.TANH R94, R94 ;  /* 0x0000005e005e7308 */ /* 0x000e220000002400 */
[----:B------:R-:W-:Y:S02]  /*3690*/  FMNMX.FTZ R93, R88, R89, !PT ;  /* 0x00000059585d7209 */ /* 0x000fe40007810000 */
[----:B---3--:R-:W-:-:S02]  /*36a0*/  FSEL R89, R91, -INF , P5 ;  /* 0xff8000005b597808 */ /* 0x008fc40002800000 */
[----:B------:R-:W-:-:S03]  /*36b0*/  FMNMX.FTZ R90, R56, R93, !PT ;  /* 0x0000005d385a7209 */ /* 0x000fc60007810000 */
[----:B------:R-:W-:Y:S01]  /*36c0*/  MUFU.TANH R95, R95 ;  /* 0x0000005f005f7308 */ /* 0x000fe20000002400 */
[----:B------:R-:W-:-:S05]  /*36d0*/  FMNMX.FTZ R91, R89, R90, !PT ;  /* 0x0000005a595b7209 */ /* 0x000fca0007810000 */
[----:B------:R-:W1:Y:S02]  /*36e0*/  SHFL.BFLY PT, R90, R91, 0x2, 0x1f ;  /* 0x0c401f005b5a7f89 */ /* 0x000e6400000e0000 */
[----:B-1----:R-:W-:Y:S01]  /*36f0*/  FMNMX.FTZ R92, R91, R90, !PT ;  /* 0x0000005a5b5c7209 */ /* 0x002fe20007810000 */
[C---:B------:R-:W-:Y:S01]  /*3700*/  FMUL.FTZ R91, R0.reuse, R34 ;  /* 0x00000022005b7220 */ /* 0x040fe20000410000 */
[----:B------:R-:W-:-:S03]  /*3710*/  FMUL.FTZ R90, R0, R31 ;  /* 0x0000001f005a7220 */ /* 0x000fc60000410000 */
[----:B------:R-:W1:Y:S02]  /*3720*/  SHFL.BFLY PT, R93, R92, 0x1, 0x1f ;  /* 0x0c201f005c5d7f89 */ /* 0x000e6400000e0000 */
[----:B------:R-:W-:Y:S08]  /*3730*/  MUFU.TANH R91, R91 ;  /* 0x0000005b005b7308 */ /* 0x000ff00000002400 */
[----:B------:R-:W2:Y:S01]  /*3740*/  MUFU.TANH R90, R90 ;  /* 0x0000005a005a7308 */ /* 0x000ea20000002400 */
[----:B-1----:R-:W-:Y:S01]  /*3750*/  FMNMX.FTZ R126, R92, R93, !PT ;  /* 0x0000005d5c7e7209 */ /* 0x002fe20007810000 */
[----:B------:R-:W-:-:S02]  /*3760*/  IMAD.U32 R93, RZ, RZ, UR10 ;  /* 0x0000000aff5d7e24 */ /* 0x000fc4000f8e00ff */
[----:B------:R-:W-:Y:S01]  /*3770*/  FMUL.FTZ R92, R0, R35 ;  /* 0x00000023005c7220 */ /* 0x000fe20000410000 */
[C---:B------:R-:W-:Y:S01]  /*3780*/  FSETP.NEU.FTZ.AND P6, PT, R126.reuse, -INF , PT ;  /* 0xff8000007e00780b */ /* 0x040fe20003fdd000 */
[----:B------:R-:W-:-:S04]  /*3790*/  FFMA.FTZ R93, R126, R93, -8 ;  /* 0xc10000007e5d7423 */ /* 0x000fc8000001005d */
[----:B------:R-:W1:Y:S01]  /*37a0*/  MUFU.TANH R92, R92 ;  /* 0x0000005c005c7308 */ /* 0x000e620000002400 */
[----:B------:R-:W-:Y:S02]  /*37b0*/  FSEL R93, R93, RZ, P6 ;  /* 0x000000ff5d5d7208 */ /* 0x000fe40003000000 */
[----:B------:R-:W-:Y:S01]  /*37c0*/  LOP3.LUT P6, RZ, R110, 0x7f, RZ, 0xc0, !PT ;  /* 0x0000007f6eff7812 */ /* 0x000fe200078cc0ff */
[----:B------:R-:W-:Y:S02]  /*37d0*/  IMAD.MOV.U32 R110, RZ, RZ, R119 ;  /* 0x000000ffff6e7224 */ /* 0x000fe400078e0077 */
        /* <DEDUP_REMOVED lines=15> */
[----:B------:R3:W-:Y:S01]  /*38d0*/  MUFU.EX2 R47, R54 ;  /* 0x00000036002f7308 */ /* 0x0007e20000000800 */
        /* <DEDUP_REMOVED lines=11> */
[----:B0-----:R-:W-:Y:S01]  /*3990*/  FSEL R74, R94, -INF , P4 ;  /* 0xff8000005e4a7808 */ /* 0x001fe20002000000 */
[--C-:B------:R-:W-:Y:S01]  /*39a0*/  FFMA.FTZ R94, R73, UR10, -R93.reuse ;  /* 0x0000000a495e7c23 */ /* 0x100fe2000801085d */
[----:B------:R-:W-:Y:S01]  /*39b0*/  FMNMX.FTZ R52, R12, R51, !PT ;  /* 0x000000330c347209 */ /* 0x000fe20007810000 */
[--C-:B------:R-:W-:Y:S01]  /*39c0*/  FFMA.FTZ R73, R78, UR10, -R93.reuse ;  /* 0x0000000a4e497c23 */ /* 0x100fe2000801085d */
[----:B------:R-:W-:-:S01]  /*39d0*/  FFMA.FTZ R78, R81, UR10, -R93 ;  /* 0x0000000a514e7c23 */ /* 0x000fc2000801085d */
[--C-:B------:R-:W-:Y:S01]  /*39e0*/  FFMA.FTZ R81, R82, UR10, -R93.reuse ;  /* 0x0000000a52517c23 */ /* 0x100fe2000801085d */
[----:B------:R-:W-:Y:S01]  /*39f0*/  FMNMX.FTZ R53, R13, R52, !PT ;  /* 0x000000340d357209 */ /* 0x000fe20007810000 */
[----:B------:R0:W-:Y:S01]  /*3a00*/  MUFU.EX2 R51, R58 ;  /* 0x0000003a00337308 */ /* 0x0001e20000000800 */
[----:B------:R-:W-:-:S01]  /*3a10*/  FFMA.FTZ R52, R59, UR10, -R93 ;  /* 0x0000000a3b347c23 */ /* 0x000fc2000801085d */
[--C-:B------:R-:W-:Y:S01]  /*3a20*/  FFMA.FTZ R82, R85, UR10, -R93.reuse ;  /* 0x0000000a55527c23 */ /* 0x100fe2000801085d */
[----:B---3--:R-:W-:Y:S01]  /*3a30*/  FMNMX.FTZ R54, R14, R53, !PT ;  /* 0x000000350e367209 */ /* 0x008fe20007810000 */
[--C-:B------:R-:W-:Y:S01]  /*3a40*/  FFMA.FTZ R85, R86, UR10, -R93.reuse ;  /* 0x0000000a56557c23 */ /* 0x100fe2000801085d */
[----:B------:R-:W-:-:S01]  /*3a50*/  FFMA.FTZ R56, R56, UR10, -R93 ;  /* 0x0000000a38387c23 */ /* 0x000fc2000801085d */
[----:B------:R-:W-:Y:S01]  /*3a60*/  FFMA.FTZ R89, R89, UR10, -R93 ;  /* 0x0000000a59597c23 */ /* 0x000fe2000801085d */
[----:B------:R-:W-:Y:S01]  /*3a70*/  FMNMX.FTZ R53, R15, R54, !PT ;  /* 0x000000360f357209 */ /* 0x000fe20007810000 */
[----:B------:R-:W-:Y:S01]  /*3a80*/  MUFU.EX2 R34, R34 ;  /* 0x0000002200227308 */ /* 0x000fe20000000800 */
[----:B------:R-:W-:-:S02]  /*3a90*/  @!P6 VIADD R3, R3, 0x33440 ;  /* 0x000334400303e836 */ /* 0x000fc40000000000 */
[----:B------:R-:W-:-:S03]  /*3aa0*/  FMNMX.FTZ R54, R20, R53, !PT ;  /* 0x0000003514367209 */ /* 0x000fc60007810000 */
[----:B------:R-:W-:Y:S02]  /*3ab0*/  @!P6 PRMT R3, RZ, 0x654, R3 ;  /* 0x00000654ff03e816 */ /* 0x000fe40000000003 */
[----:B------:R-:W-:Y:S01]  /*3ac0*/  FMNMX.FTZ R57, R21, R54, !PT ;  /* 0x0000003615397209 */ /* 0x000fe20007810000 */
[----:B------:R-:W-:Y:S01]  /*3ad0*/  FFMA.FTZ R54, R60, UR10, -R93 ;  /* 0x0000000a3c367c23 */ /* 0x000fe2000801085d */
[----:B------:R3:W-:Y:S01]  /*3ae0*/  MUFU.EX2 R53, R61 ;  /* 0x0000003d00357308 */ /* 0x0007e20000000800 */
[----:B------:R4:W-:Y:S01]  /*3af0*/  @!P6 SYNCS.ARRIVE.TRANS64.RED.A1T0 RZ, [R3+URZ], RZ ;  /* 0x000000ff03ffe9a7 */ /* 0x0009e2000810043f */
[----:B0-----:R-:W-:-:S04]  /*3b00*/  FMNMX.FTZ R58, R40, R57, !PT ;  /* 0x00000039283a7209 */ /* 0x001fc80007810000 */
[----:B------:R-:W-:Y:S02]  /*3b10*/  FMNMX.FTZ R57, R41, R58, !PT ;  /* 0x0000003a29397209 */ /* 0x000fe40007810000 */
[----:B------:R-:W-:Y:S02]  /*3b20*/  MUFU.EX2 R35, R35 ;  /* 0x0000002300237308 */ /* 0x000fe40000000800 */
[----:B------:R-:W-:-:S04]  /*3b30*/  FMNMX.FTZ R59, R42, R57, !PT ;  /* 0x000000392a3b7209 */ /* 0x000fc80007810000 */
[----:B------:R-:W-:Y:S02]  /*3b40*/  FMNMX.FTZ R58, R24, R59, !PT ;  /* 0x0000003b183a7209 */ /* 0x000fe40007810000 */
[----:B------:R0:W-:Y:S02]  /*3b50*/  MUFU.EX2 R57, R62 ;  /* 0x0000003e00397308 */ /* 0x0001e40000000800 */
[----:B------:R-:W-:-:S04]  /*3b60*/  FMNMX.FTZ R60, R43, R58, !PT ;  /* 0x0000003a2b3c7209 */ /* 0x000fc80007810000 */
[----:B------:R-:W-:Y:S02]  /*3b70*/  FMNMX.FTZ R59, R25, R60, !PT ;  /* 0x0000003c193b7209 */ /* 0x000fe40007810000 */
[----:B------:R5:W-:Y:S02]  /*3b80*/  MUFU.EX2 R58, R65 ;  /* 0x00000041003a7308 */ /* 0x000be40000000800 */
[----:B------:R-:W-:-:S04]  /*3b90*/  FMNMX.FTZ R60, R26, R59, !PT ;  /* 0x0000003b1a3c7209 */ /* 0x000fc80007810000 */
[----:B---3--:R-:W-:Y:S01]  /*3ba0*/  FMNMX.FTZ R61, R27, R60, !PT ;  /* 0x0000003c1b3d7209 */ /* 0x008fe20007810000 */
[----:B------:R-:W-:-:S01]  /*3bb0*/  FFMA.FTZ R60, R66, UR10, -R93 ;  /* 0x0000000a423c7c23 */ /* 0x000fc2000801085d */
[----:B------:R-:W-:Y:S02]  /*3bc0*/  MUFU.EX2 R59, R64 ;  /* 0x00000040003b7308 */ /* 0x000fe40000000800 */
[----:B------:R-:W-:-:S04]  /*3bd0*/  FMNMX.FTZ R61, R44, R61, !PT ;  /* 0x0000003d2c3d7209 */ /* 0x000fc80007810000 */
[----:B0-----:R-:W-:Y:S01]  /*3be0*/  FMNMX.FTZ R62, R28, R61, !PT ;  /* 0x0000003d1c3e7209 */ /* 0x001fe20007810000 */
[----:B------:R-:W-:-:S01]  /*3bf0*/  FFMA.FTZ R61, R67, UR10, -R93 ;  /* 0x0000000a433d7c23 */ /* 0x000fc2000801085d */
[----:B------:R-:W-:Y:S02]  /*3c00*/  MUFU.EX2 R64, R68 ;  /* 0x0000004400407308 */ /* 0x000fe40000000800 */
[----:B------:R-:W-:-:S04]  /*3c10*/  FMNMX.FTZ R62, R29, R62, !PT ;  /* 0x0000003e1d3e7209 */ /* 0x000fc80007810000 */
[----:B-----5:R-:W-:Y:S02]  /*3c20*/  FMNMX.FTZ R65, R49, R62, !PT ;  /* 0x0000003e31417209 */ /* 0x020fe40007810000 */
[----:B------:R-:W0:Y:S02]  /*3c30*/  MUFU.EX2 R38, R38 ;  /* 0x0000002600267308 */ /* 0x000e240000000800 */
[----:B------:R-:W-:-:S04]  /*3c40*/  FMNMX.FTZ R62, R30, R65, !PT ;  /* 0x000000411e3e7209 */ /* 0x000fc80007810000 */
[----:B------:R-:W-:Y:S01]  /*3c50*/  FMNMX.FTZ R65, R55, R62, !PT ;  /* 0x0000003e37417209 */ /* 0x000fe20007810000 */
[----:B------:R-:W-:-:S01]  /*3c60*/  FFMA.FTZ R62, R69, UR10, -R93 ;  /* 0x0000000a453e7c23 */ /* 0x000fc2000801085d */
[----:B------:R-:W-:Y:S02]  /*3c70*/  MUFU.EX2 R39, R39 ;  /* 0x0000002700277308 */ /* 0x000fe40000000800 */
[----:B------:R-:W-:Y:S01]  /*3c80*/  FMNMX.FTZ R66, R32, R65, !PT ;  /* 0x0000004120427209 */ /* 0x000fe20007810000 */
[----:B------:R-:W-:Y:S01]  /*3c90*/  FFMA.FTZ R65, R70, UR10, -R93 ;  /* 0x0000000a46417c23 */ /* 0x000fe2000801085d */
[----:B--2---:R-:W-:Y:S02]  /*3ca0*/  FSEL R70, R90, -INF , P1 ;  /* 0xff8000005a467808 */ /* 0x004fe40000800000 */
[----:B------:R-:W-:Y:S02]  /*3cb0*/  FMNMX.FTZ R66, R63, R66, !PT ;  /* 0x000000423f427209 */ /* 0x000fe40007810000 */
[----:B-1----:R-:W-:Y:S01]  /*3cc0*/  FSEL R90, R92, -INF , P3 ;  /* 0xff8000005c5a7808 */ /* 0x002fe20001800000 */
[----:B------:R-:W-:Y:S01]  /*3cd0*/  MUFU.EX2 R46, R46 ;  /* 0x0000002e002e7308 */ /* 0x000fe20000000800 */
[----:B------:R-:W-:-:S02]  /*3ce0*/  FMNMX.FTZ R67, R33, R66, !PT ;  /* 0x0000004221437209 */ /* 0x000fc40007810000 */
[----:B0-----:R-:W-:Y:S02]  /*3cf0*/  F2FP.SATFINITE.E4M3.F32.PACK_AB_MERGE_C R200, R38, R35, RZ ;  /* 0x0000002326c8723e */ /* 0x001fe400048070ff */
[----:B------:R-:W-:Y:S01]  /*3d00*/  FMNMX.FTZ R66, R36, R67, !PT ;  /* 0x0000004324427209 */ /* 0x000fe20007810000 */
[----:B------:R-:W-:Y:S01]  /*3d10*/  FFMA.FTZ R67, R71, UR10, -R93 ;  /* 0x0000000a47437c23 */ /* 0x000fe2000801085d */
[----:B------:R-:W-:Y:S01]  /*3d20*/  FSEL R71, R91, -INF , P2 ;  /* 0xff8000005b477808 */ /* 0x000fe20001000000 */
[----:B------:R-:W-:Y:S01]  /*3d30*/  MUFU.EX2 R45, R45 ;  /* 0x0000002d002d7308 */ /* 0x000fe20000000800 */
[----:B------:R-:W-:Y:S02]  /*3d40*/  FMNMX.FTZ R68, R37, R66, !PT ;  /* 0x0000004225447209 */ /* 0x000fe40007810000 */
[----:B------:R-:W-:Y:S02]  /*3d50*/  FSEL R91, R95, -INF , P5 ;  /* 0xff8000005f5b7808 */ /* 0x000fe40002800000 */
[----:B------:R-:W-:-:S02]  /*3d60*/  FMNMX.FTZ R68, R77, R68, !PT ;  /* 0x000000444d447209 */ /* 0x000fc40007810000 */
[----:B------:R-:W-:Y:S01]  /*3d70*/  F2FP.SATFINITE.E4M3.F32.PACK_AB_MERGE_C R200, R34, R31, R200 ;  /* 0x0000001f22c8723e */ /* 0x000fe200048070c8 */
[----:B------:R0:W-:Y:S01]  /*3d80*/  MUFU.EX2 R66, R72 ;  /* 0x0000004800427308 */ /* 0x0001e20000000800 */
[----:B------:R-:W-:-:S04]  /*3d90*/  FMNMX.FTZ R69, R79, R68, !PT ;  /* 0x000000444f457209 */ /* 0x000fc80007810000 */
[----:B------:R-:W-:-:S03]  /*3da0*/  FMNMX.FTZ R68, R70, R69, !PT ;  /* 0x0000004546447209 */ /* 0x000fc60007810000 */
[----:B------:R-:W1:Y:S01]  /*3db0*/  MUFU.EX2 R48, R48 ;  /* 0x0000003000307308 */ /* 0x000e620000000800 */
[----:B------:R-:W-:-:S04]  /*3dc0*/  FMNMX.FTZ R69, R71, R68, !PT ;  /* 0x0000004447457209 */ /* 0x000fc80007810000 */
[----:B------:R-:W-:-:S03]  /*3dd0*/  FMNMX.FTZ R69, R90, R69, !PT ;  /* 0x000000455a457209 */ /* 0x000fc60007810000 */
[----:B------:R-:W-:Y:S01]  /*3de0*/  MUFU.EX2 R50, R50 ;  /* 0x0000003200327308 */ /* 0x000fe20000000800 */
[----:B0-----:R-:W-:-:S04]  /*3df0*/  FMNMX.FTZ R72, R74, R69, !PT ;  /* 0x000000454a487209 */ /* 0x001fc80007810000 */
[----:B------:R-:W-:Y:S01]  /*3e00*/  FMNMX.FTZ R92, R91, R72, !PT ;  /* 0x000000485b5c7209 */ /* 0x000fe20007810000 */
[----:B------:R-:W-:-:S01]  /*3e10*/  FFMA.FTZ R72, R75, UR10, -R93 ;  /* 0x0000000a4b487c23 */ /* 0x000fc2000801085d */
[--C-:B------:R-:W-:Y:S01]  /*3e20*/  FFMA.FTZ R75, R76, UR10, -R93.reuse ;  /* 0x0000000a4c4b7c23 */ /* 0x100fe2000801085d */
[----:B------:R-:W-:-:S01]  /*3e30*/  FFMA.FTZ R76, R80, UR10, -R93 ;  /* 0x0000000a504c7c23 */ /* 0x000fc2000801085d */
[--C-:B------:R-:W-:Y:S01]  /*3e40*/  FFMA.FTZ R80, R83, UR10, -R93.reuse ;  /* 0x0000000a53507c23 */ /* 0x100fe2000801085d */
[----:B------:R-:W0:Y:S01]  /*3e50*/  SHFL.BFLY PT, R95, R92, 0x2, 0x1f ;  /* 0x0c401f005c5f7f89 */ /* 0x000e2200000e0000 */
[----:B------:R-:W-:-:S01]  /*3e60*/  FFMA.FTZ R83, R84, UR10, -R93 ;  /* 0x0000000a54537c23 */ /* 0x000fc2000801085d */
[--C-:B------:R-:W-:Y:S01]  /*3e70*/  FFMA.FTZ R84, R87, UR10, -R93.reuse ;  /* 0x0000000a57547c23 */ /* 0x100fe2000801085d */
[----:B------:R-:W-:-:S01]  /*3e80*/  FFMA.FTZ R87, R88, UR10, -R93 ;  /* 0x0000000a58577c23 */ /* 0x000fc2000801085d */
[----:B------:R-:W-:Y:S01]  /*3e90*/  MUFU.EX2 R69, R94 ;  /* 0x0000005e00457308 */ /* 0x000fe20000000800 */
[----:B-1----:R-:W-:-:S04]  /*3ea0*/  F2FP.SATFINITE.E4M3.F32.PACK_AB_MERGE_C R202, R48, R45, RZ ;  /* 0x0000002d30ca723e */ /* 0x002fc800048070ff */
[----:B------:R-:W-:-:S03]  /*3eb0*/  F2FP.SATFINITE.E4M3.F32.PACK_AB_MERGE_C R202, R46, R39, R202 ;  /* 0x000000272eca723e */ /* 0x000fc600048070ca */
[----:B------:R-:W1:Y:S08]  /*3ec0*/  MUFU.EX2 R52, R52 ;  /* 0x0000003400347308 */ /* 0x000e700000000800 */
[----:B------:R-:W-:Y:S01]  /*3ed0*/  MUFU.EX2 R54, R54 ;  /* 0x0000003600367308 */ /* 0x000fe20000000800 */
[----:B0-----:R-:W-:-:S07]  /*3ee0*/  FMNMX.FTZ R95, R92, R95, !PT ;  /* 0x0000005f5c5f7209 */ /* 0x001fce0007810000 */
[----:B------:R-:W-:Y:S01]  /*3ef0*/  MUFU.EX2 R60, R60 ;  /* 0x0000003c003c7308 */ /* 0x000fe20000000800 */
[----:B------:R-:W0:Y:S01]  /*3f00*/  SHFL.BFLY PT, R132, R95, 0x1, 0x1f ;  /* 0x0c201f005f847f89 */ /* 0x000e2200000e0000 */
[----:B-1----:R-:W-:-:S04]  /*3f10*/  F2FP.SATFINITE.E4M3.F32.PACK_AB_MERGE_C R204, R52, R51, RZ ;  /* 0x0000003334cc723e */ /* 0x002fc800048070ff */
[----:B------:R-:W-:Y:S02]  /*3f20*/  F2FP.SATFINITE.E4M3.F32.PACK_AB_MERGE_C R204, R50, R47, R204 ;  /* 0x0000002f32cc723e */ /* 0x000fe400048070cc */
[----:B------:R-:W-:Y:S08]  /*3f30*/  MUFU.EX2 R61, R61 ;  /* 0x0000003d003d7308 */ /* 0x000ff00000000800 */
[----:B------:R-:W-:Y:S08]  /*3f40*/  MUFU.EX2 R62, R62 ;  /* 0x0000003e003e7308 */ /* 0x000ff00000000800 */
[----:B------:R-:W-:Y:S01]  /*3f50*/  MUFU.EX2 R65, R65 ;  /* 0x0000004100417308 */ /* 0x000fe20000000800 */
[----:B0-----:R-:W-:Y:S01]  /*3f60*/  FMNMX.FTZ R132, R95, R132, !PT ;  /* 0x000000845f847209 */ /* 0x001fe20007810000 */
[----:B------:R-:W-:-:S03]  /*3f70*/  IMAD.U32 R95, RZ, RZ, UR10 ;  /* 0x0000000aff5f7e24 */ /* 0x000fc6000f8e00ff */
        /* <DEDUP_REMOVED lines=17> */
[----:B------:R-:W-:Y:S01]  /*4090*/  FADD.FTZ R24, R31, R34 ;  /* 0x000000221f187221 */ /* 0x000fe20000010000 */
        /* <DEDUP_REMOVED lines=26> */
[----:B------:R-:W-:-:S01]  /*4240*/  FFMA.FTZ R90, R90, UR10, -R86 ;  /* 0x0000000a5a5a7c23 */ /* 0x000fc20008010856 */
[----:B------:R-:W-:Y:S01]  /*4250*/  FFMA.FTZ R74, R74, UR10, -R86 ;  /* 0x0000000a4a4a7c23 */ /* 0x000fe20008010856 */
[----:B------:R-:W-:-:S02]  /*4260*/  IMAD.MOV.U32 R42, RZ, RZ, R119 ;  /* 0x000000ffff2a7224 */ /* 0x000fc400078e0077 */
[--C-:B------:R-:W-:Y:S02]  /*4270*/  IMAD.MOV.U32 R34, RZ, RZ, R119.reuse ;  /* 0x000000ffff227224 */ /* 0x100fe400078e0077 */
[----:B------:R-:W-:Y:S01]  /*4280*/  IMAD.MOV.U32 R31, RZ, RZ, R119 ;  /* 0x000000ffff1f7224 */ /* 0x000fe200078e0077 */
[----:B------:R5:W-:Y:S08]  /*4290*/  MUFU.EX2 R97, R15 ;  /* 0x0000000f00617308 */ /* 0x000bf00000000800 */
[----:B------:R-:W4:Y:S01]  /*42a0*/  MUFU.EX2 R7, R7 ;  /* 0x0000000700077308 */ /* 0x000f220000000800 */
[----:B-----5:R-:W-:-:S01]  /*42b0*/  FFMA.FTZ R15, R27, UR10, -R86 ;  /* 0x0000000a1b0f7c23 */ /* 0x020fc20008010856 */
[----:B0-----:R-:W-:-:S06]  /*42c0*/  FADD.FTZ R27, R4, R5 ;  /* 0x00000005041b7221 */ /* 0x001fcc0000010000 */
[----:B------:R0:W5:Y:S08]  /*42d0*/  MUFU.EX2 R94, R10 ;  /* 0x0000000a005e7308 */ /* 0x0001700000000800 */
[----:B------:R1:W-:Y:S01]  /*42e0*/  MUFU.EX2 R92, R14 ;  /* 0x0000000e005c7308 */ /* 0x0003e20000000800 */
[----:B0-----:R-:W-:-:S07]  /*42f0*/  FFMA.FTZ R10, R20, UR10, -R86 ;  /* 0x0000000a140a7c23 */ /* 0x001fce0008010856 */
[----:B------:R0:W-:Y:S01]  /*4300*/  MUFU.EX2 R20, R25 ;  /* 0x0000001900147308 */ /* 0x0001e20000000800 */
[----:B-1----:R-:W-:-:S07]  /*4310*/  FFMA.FTZ R14, R26, UR10, -R86 ;  /* 0x0000000a1a0e7c23 */ /* 0x002fce0008010856 */
[----:B------:R1:W5:Y:S01]  /*4320*/  MUFU.EX2 R95, R11 ;  /* 0x0000000b005f7308 */ /* 0x0003620000000800 */
[----:B0-----:R-:W-:-:S01]  /*4330*/  FADD.FTZ R25, R35, R24 ;  /* 0x0000001823197221 */ /* 0x001fc20000010000 */
[----:B------:R-:W-:Y:S01]  /*4340*/  FADD.FTZ R24, R88, R27 ;  /* 0x0000001b58187221 */ /* 0x000fe20000010000 */
[----:B--2---:R-:W-:Y:S01]  /*4350*/  F2FP.SATFINITE.E4M3.F32.PACK_AB_MERGE_C R88, R93, R88, RZ ;  /* 0x000000585d58723e */ /* 0x004fe200048070ff */
[----:B------:R-:W-:Y:S02]  /*4360*/  IMAD.MOV.U32 R35, RZ, RZ, R119 ;  /* 0x000000ffff237224 */ /* 0x000fe400078e0077 */
[----:B------:R-:W-:-:S01]  /*4370*/  FADD.FTZ R26, R38, R25 ;  /* 0x00000019261a7221 */ /* 0x000fc20000010000 */
[----:B------:R-:W-:Y:S01]  /*4380*/  FADD.FTZ R25, R93, R24 ;  /* 0x000000185d197221 */ /* 0x000fe20000010000 */
[----:B------:R-:W-:Y:S01]  /*4390*/  F2FP.SATFINITE.E4M3.F32.PACK_AB_MERGE_C R201, R5, R4, R88 ;  /* 0x0000000405c9723e */ /* 0x000fe20004807058 */
[----:B------:R-:W0:Y:S01]  /*43a0*/  MUFU.EX2 R8, R8 ;  /* 0x0000000800087308 */ /* 0x000e220000000800 */
[----:B------:R-:W-:-:S01]  /*43b0*/  FADD.FTZ R27, R39, R26 ;  /* 0x0000001a271b7221 */ /* 0x000fc20000010000 */
[----:B---3--:R-:W-:Y:S01]  /*43c0*/  FADD.FTZ R24, R6, R25 ;  /* 0x0000001906187221 */ /* 0x008fe20000010000 */
[----:B-1----:R-:W-:-:S01]  /*43d0*/  FFMA.FTZ R11, R21, UR10, -R86 ;  /* 0x0000000a150b7c23 */ /* 0x002fc20008010856 */
[----:B------:R-:W-:Y:S01]  /*43e0*/  FFMA.FTZ R86, R91, UR10, -R86 ;  /* 0x0000000a5b567c23 */ /* 0x000fe20008010856 */
[----:B------:R-:W-:-:S01]  /*43f0*/  FADD.FTZ R26, R46, R27 ;  /* 0x0000001b2e1a7221 */ /* 0x000fc20000010000 */
[----:B----4-:R-:W-:Y:S01]  /*4400*/  FADD.FTZ R3, R7, R24 ;  /* 0x0000001807037221 */ /* 0x010fe20000010000 */
[----:B------:R-:W-:Y:S01]  /*4410*/  IMAD.MOV.U32 R93, RZ, RZ, R119 ;  /* 0x000000ffff5d7224 */ /* 0x000fe200078e0077 */
[----:B------:R-:W1:Y:S01]  /*4420*/  MUFU.EX2 R9, R9 ;  /* 0x0000000900097308 */ /* 0x000e620000000800 */
[----:B------:R-:W-:-:S01]  /*4430*/  FADD.FTZ R25, R45, R26 ;  /* 0x0000001a2d197221 */ /* 0x000fc20000010000 */
[----:B-----5:R-:W-:Y:S01]  /*4440*/  FADD.FTZ R26, R94, R3 ;  /* 0x000000035e1a7221 */ /* 0x020fe20000010000 */
[----:B------:R-:W-:Y:S01]  /*4450*/  F2FP.SATFINITE.E4M3.F32.PACK_AB_MERGE_C R94, R95, R94, RZ ;  /* 0x0000005e5f5e723e */ /* 0x000fe200048070ff */
[----:B------:R-:W-:-:S02]  /*4460*/  IMAD.MOV.U32 R91, RZ, RZ, R119 ;  /* 0x000000ffff5b7224 */ /* 0x000fc400078e0077 */
[----:B------:R-:W-:-:S01]  /*4470*/  FADD.FTZ R3, R95, R26 ;  /* 0x0000001a5f037221 */ /* 0x000fc20000010000 */
[----:B------:R-:W-:Y:S01]  /*4480*/  F2FP.SATFINITE.E4M3.F32.PACK_AB_MERGE_C R203, R7, R6, R94 ;  /* 0x0000000607cb723e */ /* 0x000fe2000480705e */
[----:B------:R2:W-:Y:S01]  /*4490*/  MUFU.EX2 R21, R28 ;  /* 0x0000001c00157308 */ /* 0x0005e20000000800 */
[----:B------:R-:W-:Y:S02]  /*44a0*/  IMAD.MOV.U32 R95, RZ, RZ, R119 ;  /* 0x000000ffff5f7224 */ /* 0x000fe400078e0077 */
[----:B0-----:R-:W-:Y:S01]  /*44b0*/  FADD.FTZ R26, R8, R3 ;  /* 0x00000003081a7221 */ /* 0x001fe20000010000 */
[--C-:B------:R-:W-:Y:S02]  /*44c0*/  IMAD.MOV.U32 R94, RZ, RZ, R119.reuse ;  /* 0x000000ffff5e7224 */ /* 0x100fe400078e0077 */
[--C-:B------:R-:W-:Y:S02]  /*44d0*/  IMAD.MOV.U32 R88, RZ, RZ, R119.reuse ;  /* 0x000000ffff587224 */ /* 0x100fe400078e0077 */
[----:B------:R-:W-:Y:S01]  /*44e0*/  IMAD.MOV.U32 R46, RZ, RZ, R119 ;  /* 0x000000ffff2e7224 */ /* 0x000fe200078e0077 */
[----:B------:R-:W0:Y:S01]  /*44f0*/  MUFU.EX2 R10, R10 ;  /* 0x0000000a000a7308 */ /* 0x000e220000000800 */
[----:B--2---:R-:W-:-:S01]  /*4500*/  FADD.FTZ R28, R48, R25 ;  /* 0x00000019301c7221 */ /* 0x004fc20000010000 */
[----:B-1----:R-:W-:Y:S01]  /*4510*/  FADD.FTZ R3, R9, R26 ;  /* 0x0000001a09037221 */ /* 0x002fe20000010000 */
[----:B------:R-:W-:-:S02]  /*4520*/  IMAD.MOV.U32 R48, RZ, RZ, R119 ;  /* 0x000000ffff307224 */ /* 0x000fc400078e0077 */
[----:B------:R-:W-:Y:S01]  /*4530*/  FADD.FTZ R25, R47, R28 ;  /* 0x0000001c2f197221 */ /* 0x000fe20000010000 */
[----:B------:R-:W-:-:S01]  /*4540*/  FADD.FTZ R26, R92, R3 ;  /* 0x000000035c1a7221 */ /* 0x000fc20000010000 */
[----:B------:R-:W-:Y:S01]  /*4550*/  F2FP.SATFINITE.E4M3.F32.PACK_AB_MERGE_C R92, R97, R92, RZ ;  /* 0x0000005c615c723e */ /* 0x000fe200048070ff */
[----:B------:R-:W1:Y:S01]  /*4560*/  MUFU.EX2 R11, R11 ;  /* 0x0000000b000b7308 */ /* 0x000e620000000800 */
[----:B------:R-:W-:-:S01]  /*4570*/  FADD.FTZ R28, R50, R25 ;  /* 0x00000019321c7221 */ /* 0x000fc20000010000 */
[----:B------:R-:W-:Y:S01]  /*4580*/  FADD.FTZ R3, R97, R26 ;  /* 0x0000001a61037221 */ /* 0x000fe20000010000 */
[----:B------:R-:W-:Y:S01]  /*4590*/  F2FP.SATFINITE.E4M3.F32.PACK_AB_MERGE_C R205, R9, R8, R92 ;  /* 0x0000000809cd723e */ /* 0x000fe2000480705c */
[----:B------:R-:W-:Y:S02]  /*45a0*/  IMAD.MOV.U32 R97, RZ, RZ, R119 ;  /* 0x000000ffff617224 */ /* 0x000fe400078e0077 */
[----:B------:R-:W-:-:S01]  /*45b0*/  FADD.FTZ R25, R51, R28 ;  /* 0x0000001c33197221 */ /* 0x000fc20000010000 */
[----:B------:R-:W-:Y:S01]  /*45c0*/  IMAD.MOV.U32 R92, RZ, RZ, R119 ;  /* 0x000000ffff5c7224 */ /* 0x000fe200078e0077 */
[----:B------:R-:W2:Y:S02]  /*45d0*/  MUFU.EX2 R40, R40 ;  /* 0x0000002800287308 */ /* 0x000ea40000000800 */
[----:B------:R-:W-:-:S01]  /*45e0*/  FADD.FTZ R28, R52, R25 ;  /* 0x00000019341c7221 */ /* 0x000fc20000010000 */
[----:B0-----:R-:W-:Y:S01]  /*45f0*/  FADD.FTZ R26, R10, R3 ;  /* 0x000000030a1a7221 */ /* 0x001fe20000010000 */
[----:B------:R-:W-:-:S02]  /*4600*/  IMAD.MOV.U32 R52, RZ, RZ, R119 ;  /* 0x000000ffff347224 */ /* 0x000fc400078e0077 */
[----:B------:R-:W-:Y:S01]  /*4610*/  FADD.FTZ R25, R53, R28 ;  /* 0x0000001c35197221 */ /* 0x000fe20000010000 */
[----:B------:R-:W-:Y:S01]  /*4620*/  IMAD.MOV.U32 R51, RZ, RZ, R119 ;  /* 0x000000ffff337224 */ /* 0x000fe200078e0077 */
[----:B------:R-:W0:Y:S02]  /*4630*/  MUFU.EX2 R41, R41 ;  /* 0x0000002900297308 */ /* 0x000e240000000800 */
[----:B------:R-:W-:-:S01]  /*4640*/  FADD.FTZ R28, R54, R25 ;  /* 0x00000019361c7221 */ /* 0x000fc20000010000 */
[----:B-1----:R-:W-:Y:S01]  /*4650*/  FADD.FTZ R3, R11, R26 ;  /* 0x0000001a0b037221 */ /* 0x002fe20000010000 */
[--C-:B------:R-:W-:Y:S02]  /*4660*/  IMAD.MOV.U32 R50, RZ, RZ, R119.reuse ;  /* 0x000000ffff327224 */ /* 0x100fe400078e0077 */
[----:B------:R-:W-:Y:S01]  /*4670*/  FADD.FTZ R25, R57, R28 ;  /* 0x0000001c39197221 */ /* 0x000fe20000010000 */
[----:B------:R-:W-:Y:S01]  /*4680*/  F2FP.SATFINITE.E4M3.F32.PACK_AB_MERGE_C R57, R58, R57, RZ ;  /* 0x000000393a39723e */ /* 0x000fe200048070ff */
[----:B------:R-:W-:Y:S01]  /*4690*/  IMAD.MOV.U32 R47, RZ, RZ, R119 ;  /* 0x000000ffff2f7224 */ /* 0x000fe200078e0077 */
[----:B------:R-:W1:Y:S01]  /*46a0*/  MUFU.EX2 R12, R12 ;  /* 0x0000000c000c7308 */ /* 0x000e620000000800 */
[----:B--2---:R-:W-:-:S01]  /*46b0*/  FADD.FTZ R26, R40, R3 ;  /* 0x00000003281a7221 */ /* 0x004fc20000010000 */
[----:B------:R-:W-:Y:S01]  /*46c0*/  FADD.FTZ R28, R58, R25 ;  /* 0x000000193a1c7221 */ /* 0x000fe20000010000 */
[----:B------:R-:W-:Y:S01]  /*46d0*/  F2FP.SATFINITE.E4M3.F32.PACK_AB_MERGE_C R206, R54, R53, R57 ;  /* 0x0000003536ce723e */ /* 0x000fe20004807039 */
[----:B------:R-:W-:-:S02]  /*46e0*/  IMAD.MOV.U32 R58, RZ, RZ, R119 ;  /* 0x000000ffff3a7224 */ /* 0x000fc400078e0077 */
[----:B------:R-:W-:-:S01]  /*46f0*/  FADD.FTZ R25, R59, R28 ;  /* 0x0000001c3b197221 */ /* 0x000fc20000010000 */
[----:B------:R-:W-:Y:S01]  /*4700*/  IMAD.MOV.U32 R57, RZ, RZ, R119 ;  /* 0x000000ffff397224 */ /* 0x000fe200078e0077 */
[----:B------:R-:W2:Y:S01]  /*4710*/  MUFU.EX2 R13, R13 ;  /* 0x0000000d000d7308 */ /* 0x000ea20000000800 */
[----:B0-----:R-:W-:-:S01]  /*4720*/  FADD.FTZ R3, R41, R26 ;  /* 0x0000001a29037221 */ /* 0x001fc20000010000 */
[----:B------:R-:W-:Y:S01]  /*4730*/  FADD.FTZ R28, R60, R25 ;  /* 0x000000193c1c7221 */ /* 0x000fe20000010000 */
[----:B------:R-:W-:Y:S01]  /*4740*/  F2FP.SATFINITE.E4M3.F32.PACK_AB_MERGE_C R40, R41, R40, RZ ;  /* 0x000000282928723e */ /* 0x000fe200048070ff */
[--C-:B------:R-:W-:Y:S02]  /*4750*/  IMAD.MOV.U32 R54, RZ, RZ, R119.reuse ;  /* 0x000000ffff367224 */ /* 0x100fe400078e0077 */
[----:B------:R-:W-:Y:S01]  /*4760*/  IMAD.MOV.U32 R53, RZ, RZ, R119 ;  /* 0x000000ffff357224 */ /* 0x000fe200078e0077 */
[----:B------:R-:W-:Y:S01]  /*4770*/  F2FP.SATFINITE.E4M3.F32.PACK_AB_MERGE_C R207, R11, R10, R40 ;  /* 0x0000000a0bcf723e */ /* 0x000fe20004807028 */
[----:B------:R-:W0:Y:S01]  /*4780*/  MUFU.EX2 R43, R43 ;  /* 0x0000002b002b7308 */ /* 0x000e220000000800 */
[----:B-1----:R-:W-:-:S01]  /*4790*/  FADD.FTZ R26, R12, R3 ;  /* 0x000000030c1a7221 */ /* 0x002fc20000010000 */
[----:B------:R-:W-:Y:S01]  /*47a0*/  FADD.FTZ R3, R61, R28 ;  /* 0x0000001c3d037221 */ /* 0x000fe20000010000 */
[----:B------:R-:W-:Y:S01]  /*47b0*/  F2FP.SATFINITE.E4M3.F32.PACK_AB_MERGE_C R61, R64, R61, RZ ;  /* 0x0000003d403d723e */ /* 0x000fe200048070ff */
[----:B------:R-:W-:-:S02]  /*47c0*/  IMAD.MOV.U32 R45, RZ, RZ, R119 ;  /* 0x000000ffff2d7224 */ /* 0x000fc400078e0077 */
[----:B------:R-:W-:-:S01]  /*47d0*/  FADD.FTZ R3, R64, R3 ;  /* 0x0000000340037221 */ /* 0x000fc20000010000 */
[----:B------:R-:W-:Y:S01]  /*47e0*/  F2FP.SATFINITE.E4M3.F32.PACK_AB_MERGE_C R208, R60, R59, R61 ;  /* 0x0000003b3cd0723e */ /* 0x000fe2000480703d */
[----:B------:R-:W1:Y:S01]  /*47f0*/  MUFU.EX2 R14, R14 ;  /* 0x0000000e000e7308 */ /* 0x000e620000000800 */
[----:B--2---:R-:W-:-:S01]  /*4800*/  FADD.FTZ R26, R13, R26 ;  /* 0x0000001a0d1a7221 */ /* 0x004fc20000010000 */
[--C-:B------:R-:W-:Y:S02]  /*4810*/  IMAD.MOV.U32 R64, RZ, RZ, R119.reuse ;  /* 0x000000ffff407224 */ /* 0x100fe400078e0077 */
[--C-:B------:R-:W-:Y:S02]  /*4820*/  IMAD.MOV.U32 R61, RZ, RZ, R119.reuse ;  /* 0x000000ffff3d7224 */ /* 0x100fe400078e0077 */
[----:B------:R-:W-:Y:S02]  /*4830*/  IMAD.MOV.U32 R60, RZ, RZ, R119 ;  /* 0x000000ffff3c7224 */ /* 0x000fe400078e0077 */
[----:B------:R-:W2:Y:S01]  /*4840*/  MUFU.EX2 R15, R15 ;  /* 0x0000000f000f7308 */ /* 0x000ea20000000800 */
[----:B0-----:R-:W-:-:S01]  /*4850*/  FADD.FTZ R25, R43, R26 ;  /* 0x0000001a2b197221 */ /* 0x001fc20000010000 */
[----:B------:R-:W-:Y:S01]  /*4860*/  FADD.FTZ R26, R62, R3 ;  /* 0x000000033e1a7221 */ /* 0x000fe20000010000 */
[----:B------:R-:W-:Y:S01]  /*4870*/  F2FP.SATFINITE.E4M3.F32.PACK_AB_MERGE_C R43, R20, R43, RZ ;  /* 0x0000002b142b723e */ /* 0x000fe200048070ff */
[----:B------:R-:W-:-:S02]  /*4880*/  IMAD.MOV.U32 R59, RZ, RZ, R119 ;  /* 0x000000ffff3b7224 */ /* 0x000fc400078e0077 */
[----:B------:R-:W-:-:S01]  /*4890*/  FADD.FTZ R25, R20, R25 ;  /* 0x0000001914197221 */ /* 0x000fc20000010000 */
[----:B------:R-:W-:Y:S01]  /*48a0*/  FADD.FTZ R3, R65, R26 ;  /* 0x0000001a41037221 */ /* 0x000fe20000010000 */
[----:B------:R-:W-:Y:S01]  /*48b0*/  F2FP.SATFINITE.E4M3.F32.PACK_AB_MERGE_C R209, R13, R12, R43 ;  /* 0x0000000c0dd1723e */ /* 0x000fe2000480702b */
[----:B------:R-:W0:Y:S01]  /*48c0*/  MUFU.EX2 R44, R44 ;  /* 0x0000002c002c7308 */ /* 0x000e220000000800 */
[----:B-1----:R-:W-:-:S01]  /*48d0*/  FADD.FTZ R28, R14, R25 ;  /* 0x000000190e1c7221 */ /* 0x002fc20000010000 */
[----:B------:R-:W-:Y:S01]  /*48e0*/  FADD.FTZ R26, R66, R3 ;  /* 0x00000003421a7221 */ /* 0x000fe20000010000 */
[C---:B------:R-:W-:Y:S01]  /*48f0*/  F2FP.SATFINITE.E4M3.F32.PACK_AB_MERGE_C R66, R67.reuse, R66, RZ ;  /* 0x000000424342723e */ /* 0x040fe200048070ff */
[----:B------:R-:W-:Y:S02]  /*4900*/  IMAD.MOV.U32 R43, RZ, RZ, R119 ;  /* 0x000000ffff2b7224 */ /* 0x000fe400078e0077 */
[----:B------:R-:W-:-:S01]  /*4910*/  FADD.FTZ R67, R67, R26 ;  /* 0x0000001a43437221 */ /* 0x000fc20000010000 */
[----:B------:R-:W-:Y:S01]  /*4920*/  F2FP.SATFINITE.E4M3.F32.PACK_AB_MERGE_C R210, R65, R62, R66 ;  /* 0x0000003e41d2723e */ /* 0x000fe20004807042 */
[----:B------:R1:W3:Y:S01]  /*4930*/  MUFU.EX2 R68, R96 ;  /* 0x0000006000447308 */ /* 0x0002e20000000800 */
[----:B--2---:R-:W-:-:S01]  /*4940*/  FADD.FTZ R25, R15, R28 ;  /* 0x0000001c0f197221 */ /* 0x004fc20000010000 */
[----:B------:R-:W-:-:S02]  /*4950*/  IMAD.MOV.U32 R66, RZ, RZ, R119 ;  /* 0x000000ffff427224 */ /* 0x000fc400078e0077 */
[--C-:B------:R-:W-:Y:S02]  /*4960*/  IMAD.MOV.U32 R65, RZ, RZ, R119.reuse ;  /* 0x000000ffff417224 */ /* 0x100fe400078e0077 */
[----:B------:R-:W-:Y:S02]  /*4970*/  IMAD.MOV.U32 R62, RZ, RZ, R119 ;  /* 0x000000ffff3e7224 */ /* 0x000fe400078e0077 */
[----:B------:R-:W2:Y:S01]  /*4980*/  MUFU.EX2 R29, R29 ;  /* 0x0000001d001d7308 */ /* 0x000ea20000000800 */
[----:B0-----:R-:W-:-:S01]  /*4990*/  FADD.FTZ R28, R44, R25 ;  /* 0x000000192c1c7221 */ /* 0x001fc20000010000 */
[C---:B------:R-:W-:Y:S01]  /*49a0*/  F2FP.SATFINITE.E4M3.F32.PACK_AB_MERGE_C R44, R21.reuse, R44, RZ ;  /* 0x0000002c152c723e */ /* 0x040fe200048070ff */
[--C-:B-1----:R-:W-:Y:S02]  /*49b0*/  IMAD.MOV.U32 R96, RZ, RZ, R119.reuse ;  /* 0x000000ffff607224 */ /* 0x102fe400078e0077 */
[----:B------:R-:W-:Y:S01]  /*49c0*/  FADD.FTZ R28, R21, R28 ;  /* 0x0000001c151c7221 */ /* 0x000fe20000010000 */
[----:B------:R-:W-:Y:S01]  /*49d0*/  F2FP.SATFINITE.E4M3.F32.PACK_AB_MERGE_C R211, R15, R14, R44 ;  /* 0x0000000e0fd3723e */ /* 0x000fe2000480702c */
[----:B------:R-:W-:Y:S01]  /*49e0*/  IMAD.MOV.U32 R44, RZ, RZ, R119 ;  /* 0x000000ffff2c7224 */ /* 0x000fe200078e0077 */
[----:B------:R0:W1:Y:S01]  /*49f0*/  MUFU.EX2 R24, R49 ;  /* 0x0000003100187308 */ /* 0x0000620000000800 */
[----:B---3--:R-:W-:-:S01]  /*4a00*/  FADD.FTZ R26, R68, R67 ;  /* 0x00000043441a7221 */ /* 0x008fc20000010000 */
[----:B------:R-:W-:-:S02]  /*4a10*/  IMAD.MOV.U32 R67, RZ, RZ, R119 ;  /* 0x000000ffff437224 */ /* 0x000fc400078e0077 */
[--C-:B------:R-:W-:Y:S02]  /*4a20*/  IMAD.MOV.U32 R41, RZ, RZ, R119.reuse ;  /* 0x000000ffff297224 */ /* 0x100fe400078e0077 */
[----:B------:R-:W-:Y:S01]  /*4a30*/  FADD.FTZ R21, R69, R26 ;  /* 0x0000001a45157221 */ /* 0x000fe20000010000 */
[----:B------:R-:W-:Y:S01]  /*4a40*/  IMAD.MOV.U32 R40, RZ, RZ, R119 ;  /* 0x000000ffff287224 */ /* 0x000fe200078e0077 */
[----:B------:R-:W3:Y:S01]  /*4a50*/  MUFU.EX2 R72, R72 ;  /* 0x0000004800487308 */ /* 0x000ee20000000800 */
[----:B--2---:R-:W-:-:S01]  /*4a60*/  FADD.FTZ R3, R29, R28 ;  /* 0x0000001c1d037221 */ /* 0x004fc20000010000 */
[--C-:B0-----:R-:W-:Y:S02]  /*4a70*/  IMAD.MOV.U32 R49, RZ, RZ, R119.reuse ;  /* 0x000000ffff317224 */ /* 0x101fe400078e0077 */
[--C-:B------:R-:W-:Y:S02]  /*4a80*/  IMAD.MOV.U32 R39, RZ, RZ, R119.reuse ;  /* 0x000000ffff277224 */ /* 0x100fe400078e0077 */
[----:B------:R-:W-:-:S02]  /*4a90*/  IMAD.MOV.U32 R38, RZ, RZ, R119 ;  /* 0x000000ffff267224 */ /* 0x000fc400078e0077 */
[----:B------:R-:W0:Y:S01]  /*4aa0*/  MUFU.EX2 R30, R30 ;  /* 0x0000001e001e7308 */ /* 0x000e220000000800 */
[----:B-1----:R-:W-:-:S01]  /*4ab0*/  FADD.FTZ R3, R24, R3 ;  /* 0x0000000318037221 */ /* 0x002fc20000010000 */
[--C-:B------:R-:W-:Y:S02]  /*4ac0*/  IMAD.MOV.U32 R27, RZ, RZ, R119.reuse ;  /* 0x000000ffff1b7224 */ /* 0x100fe400078e0077 */
[----:B------:R-:W-:-:S04]  /*4ad0*/  IMAD.MOV.U32 R25, RZ, RZ, R119 ;  /* 0x000000ffff197224 */ /* 0x000fc800078e0077 */
[----:B------:R-:W1:Y:S01]  /*4ae0*/  MUFU.EX2 R75, R75 ;  /* 0x0000004b004b7308 */ /* 0x000e620000000800 */
[----:B---3--:R-:W-:-:S07]  /*4af0*/  FADD.FTZ R26, R72, R21 ;  /* 0x00000015481a7221 */ /* 0x008fce0000010000 */
[----:B------:R-:W2:Y:S01]  /*4b00*/  MUFU.EX2 R55, R55 ;  /* 0x0000003700377308 */ /* 0x000ea20000000800 */
[----:B0-----:R-:W-:-:S07]  /*4b10*/  FADD.FTZ R28, R30, R3 ;  /* 0x000000031e1c7221 */ /* 0x001fce0000010000 */
[----:B------:R-:W0:Y:S01]  /*4b20*/  MUFU.EX2 R73, R73 ;  /* 0x0000004900497308 */ /* 0x000e220000000800 */
[----:B-1----:R-:W-:-:S01]  /*4b30*/  FADD.FTZ R26, R75, R26 ;  /* 0x0000001a4b1a7221 */ /* 0x002fc20000010000 */
[----:B------:R-:W-:Y:S01]  /*4b40*/  F2FP.SATFINITE.E4M3.F32.PACK_AB_MERGE_C R72, R75, R72, RZ ;  /* 0x000000484b48723e */ /* 0x000fe200048070ff */
[----:B------:R-:W-:-:S03]  /*4b50*/  IMAD.MOV.U32 R75, RZ, RZ, R119 ;  /* 0x000000ffff4b7224 */ /* 0x000fc600078e0077 */
[----:B------:R-:W-:Y:S01]  /*4b60*/  F2FP.SATFINITE.E4M3.F32.PACK_AB_MERGE_C R212, R69, R68, R72 ;  /* 0x0000004445d4723e */ /* 0x000fe20004807048 */
[--C-:B------:R-:W-:Y:S01]  /*4b70*/  IMAD.MOV.U32 R72, RZ, RZ, R119.reuse ;  /* 0x000000ffff487224 */ /* 0x100fe200078e0077 */
[----:B------:R-:W1:Y:S01]  /*4b80*/  MUFU.EX2 R32, R32 ;  /* 0x0000002000207308 */ /* 0x000e620000000800 */
[C---:B--2---:R-:W-:Y:S01]  /*4b90*/  F2FP.SATFINITE.E4M3.F32.PACK_AB_MERGE_C R30, R55.reuse, R30, RZ ;  /* 0x0000001e371e723e */ /* 0x044fe200048070ff */
[----:B------:R-:W-:Y:S01]  /*4ba0*/  FADD.FTZ R55, R55, R28 ;  /* 0x0000001c37377221 */ /* 0x000fe20000010000 */
[--C-:B------:R-:W-:Y:S02]  /*4bb0*/  IMAD.MOV.U32 R69, RZ, RZ, R119.reuse ;  /* 0x000000ffff457224 */ /* 0x100fe400078e0077 */
[----:B------:R-:W-:Y:S01]  /*4bc0*/  F2FP.SATFINITE.E4M3.F32.PACK_AB_MERGE_C R213, R24, R29, R30 ;  /* 0x0000001d18d5723e */ /* 0x000fe2000480701e */
[----:B------:R-:W-:Y:S02]  /*4bd0*/  IMAD.MOV.U32 R68, RZ, RZ, R119 ;  /* 0x000000ffff447224 */ /* 0x000fe400078e0077 */
[----:B------:R-:W2:Y:S01]  /*4be0*/  MUFU.EX2 R76, R76 ;  /* 0x0000004c004c7308 */ /* 0x000ea20000000800 */
[----:B0-----:R-:W-:-:S01]  /*4bf0*/  FADD.FTZ R3, R73, R26 ;  /* 0x0000001a49037221 */ /* 0x001fc20000010000 */
[----:B------:R-:W-:-:S02]  /*4c00*/  IMAD.MOV.U32 R30, RZ, RZ, R119 ;  /* 0x000000ffff1e7224 */ /* 0x000fc400078e0077 */
[--C-:B------:R-:W-:Y:S02]  /*4c10*/  IMAD.MOV.U32 R29, RZ, RZ, R119.reuse ;  /* 0x000000ffff1d7224 */ /* 0x100fe400078e0077 */
[----:B------:R-:W-:Y:S02]  /*4c20*/  IMAD.MOV.U32 R28, RZ, RZ, R119 ;  /* 0x000000ffff1c7224 */ /* 0x000fe400078e0077 */
[----:B------:R-:W0:Y:S01]  /*4c30*/  MUFU.EX2 R63, R63 ;  /* 0x0000003f003f7308 */ /* 0x000e220000000800 */
[----:B-1----:R-:W-:-:S01]  /*4c40*/  FADD.FTZ R26, R32, R55 ;  /* 0x00000037201a7221 */ /* 0x002fc20000010000 */
[--C-:B------:R-:W-:Y:S02]  /*4c50*/  IMAD.MOV.U32 R55, RZ, RZ, R119.reuse ;  /* 0x000000ffff377224 */ /* 0x100fe400078e0077 */
[----:B------:R-:W-:-:S04]  /*4c60*/  IMAD.MOV.U32 R24, RZ, RZ, R119 ;  /* 0x000000ffff187224 */ /* 0x000fc800078e0077 */
[----:B------:R-:W-:Y:S01]  /*4c70*/  MUFU.EX2 R78, R78 ;  /* 0x0000004e004e7308 */ /* 0x000fe20000000800 */
[----:B--2---:R-:W-:-:S07]  /*4c80*/  FADD.FTZ R3, R76, R3 ;  /* 0x000000034c037221 */ /* 0x004fce0000010000 */
[----:B------:R-:W1:Y:S01]  /*4c90*/  MUFU.EX2 R81, R81 ;  /* 0x0000005100517308 */ /* 0x000e620000000800 */
[----:B0-----:R-:W-:-:S07]  /*4ca0*/  FADD.FTZ R26, R63, R26 ;  /* 0x0000001a3f1a7221 */ /* 0x001fce0000010000 */
        /* <DEDUP_REMOVED lines=10> */
[--C-:B------:R-:W-:Y:S02]  /*4d50*/  IMAD.MOV.U32 R73, RZ, RZ, R119.reuse ;  /* 0x000000ffff497224 */ /* 0x100fe400078e0077 */
[----:B------:R-:W-:Y:S02]  /*4d60*/  IMAD.MOV.U32 R26, RZ, RZ, R119 ;  /* 0x000000ffff1a7224 */ /* 0x000fe400078e0077 */
        /* <DEDUP_REMOVED lines=13> */
[----:B------:R1:W3:Y:S01]  /*4e40*/  MUFU.EX2 R20, R77 ;  /* 0x0000004d00147308 */ /* 0x0002e20000000800 */
[----:B--2---:R-:W-:-:S01]  /*4e50*/  FADD.FTZ R3, R37, R36 ;  /* 0x0000002425037221 */ /* 0x004fc20000010000 */
[----:B------:R-:W-:-:S06]  /*4e60*/  IMAD.MOV.U32 R36, RZ, RZ, R119 ;  /* 0x000000ffff247224 */ /* 0x000fcc00078e0077 */
[----:B------:R-:W2:Y:S01]  /*4e70*/  MUFU.EX2 R79, R79 ;  /* 0x0000004f004f7308 */ /* 0x000ea20000000800 */
[C---:B0-----:R-:W-:Y:S01]  /*4e80*/  F2FP.SATFINITE.E4M3.F32.PACK_AB_MERGE_C R216, R83.reuse, R80, R5 ;  /* 0x0000005053d8723e */ /* 0x041fe20004807005 */
[----:B------:R-:W-:Y:S01]  /*4e90*/  FADD.FTZ R83, R83, R4 ;  /* 0x0000000453537221 */ /* 0x000fe20000010000 */
[--C-:B------:R-:W-:Y:S02]  /*4ea0*/  IMAD.MOV.U32 R80, RZ, RZ, R119.reuse ;  /* 0x000000ffff507224 */ /* 0x100fe400078e0077 */
[----:B-1----:R-:W-:Y:S02]  /*4eb0*/  IMAD.MOV.U32 R77, RZ, RZ, R119 ;  /* 0x000000ffff4d7224 */ /* 0x002fe400078e0077 */
[----:B------:R-:W-:-:S01]  /*4ec0*/  FADD.FTZ R82, R82, R83 ;  /* 0x0000005352527221 */ /* 0x000fc20000010000 */
[----:B------:R-:W-:Y:S01]  /*4ed0*/  IMAD.MOV.U32 R83, RZ, RZ, R119 ;  /* 0x000000ffff537224 */ /* 0x000fe200078e0077 */
[----:B------:R-:W0:Y:S01]  /*4ee0*/  MUFU.EX2 R70, R70 ;  /* 0x0000004600467308 */ /* 0x000e220000000800 */
[----:B---3--:R-:W-:-:S01]  /*4ef0*/  FADD.FTZ R4, R20, R3 ;  /* 0x0000000314047221 */ /* 0x008fc20000010000 */
[----:B------:R-:W-:Y:S01]  /*4f00*/  FADD.FTZ R85, R85, R82 ;  /* 0x0000005255557221 */ /* 0x000fe20000010000 */
[----:B------:R-:W-:-:S05]  /*4f10*/  IMAD.MOV.U32 R82, RZ, RZ, R119 ;  /* 0x000000ffff527224 */ /* 0x000fca00078e0077 */
[----:B------:R-:W-:Y:S01]  /*4f20*/  MUFU.EX2 R56, R56 ;  /* 0x0000003800387308 */ /* 0x000fe20000000800 */
[----:B--2---:R-:W-:-:S07]  /*4f30*/  FADD.FTZ R5, R79, R4 ;  /* 0x000000044f057221 */ /* 0x004fce0000010000 */
[----:B------:R-:W1:Y:S01]  /*4f40*/  MUFU.EX2 R89, R89 ;  /* 0x0000005900597308 */ /* 0x000e620000000800 */
[C---:B0-----:R-:W-:Y:S01]  /*4f50*/  F2FP.SATFINITE.E4M3.F32.PACK_AB_MERGE_C R79, R70.reuse, R79, RZ ;  /* 0x0000004f464f723e */ /* 0x041fe200048070ff */
[----:B------:R-:W-:-:S03]  /*4f60*/  FADD.FTZ R70, R70, R5 ;  /* 0x0000000546467221 */ /* 0x000fc60000010000 */
[----:B------:R-:W-:Y:S01]  /*4f70*/  F2FP.SATFINITE.E4M3.F32.PACK_AB_MERGE_C R217, R20, R37, R79 ;  /* 0x0000002514d9723e */ /* 0x000fe2000480704f */
[--C-:B------:R-:W-:Y:S02]  /*4f80*/  IMAD.MOV.U32 R79, RZ, RZ, R119.reuse ;  /* 0x000000ffff4f7224 */ /* 0x100fe400078e0077 */
[----:B------:R-:W0:Y:S01]  /*4f90*/  MUFU.EX2 R84, R84 ;  /* 0x0000005400547308 */ /* 0x000e220000000800 */
[----:B------:R-:W-:-:S07]  /*4fa0*/  IMAD.MOV.U32 R37, RZ, RZ, R119 ;  /* 0x000000ffff257224 */ /* 0x000fce00078e0077 */
[----:B------:R-:W2:Y:S01]  /*4fb0*/  MUFU.EX2 R71, R71 ;  /* 0x0000004700477308 */ /* 0x000ea20000000800 */
[----:B-1----:R-:W-:-:S07]  /*4fc0*/  F2FP.SATFINITE.E4M3.F32.PACK_AB_MERGE_C R6, R89, R56, RZ ;  /* 0x000000385906723e */ /* 0x002fce00048070ff */
[----:B------:R-:W1:Y:S01]  /*4fd0*/  MUFU.EX2 R87, R87 ;  /* 0x0000005700577308 */ /* 0x000e620000000800 */
[----:B0-----:R-:W-:-:S01]  /*4fe0*/  FADD.FTZ R4, R84, R85 ;  /* 0x0000005554047221 */ /* 0x001fc20000010000 */
[----:B------:R-:W-:-:S06]  /*4ff0*/  IMAD.MOV.U32 R85, RZ, RZ, R119 ;  /* 0x000000ffff557224 */ /* 0x000fcc00078e0077 */
[----:B------:R-:W0:Y:S01]  /*5000*/  MUFU.EX2 R90, R90 ;  /* 0x0000005a005a7308 */ /* 0x000e220000000800 */
[----:B--2---:R-:W-:-:S01]  /*5010*/  FADD.FTZ R5, R71, R70 ;  /* 0x0000004647057221 */ /* 0x004fc20000010000 */
[----:B------:R-:W-:-:S06]  /*5020*/  IMAD.MOV.U32 R70, RZ, RZ, R119 ;  /* 0x000000ffff467224 */ /* 0x000fcc00078e0077 */
[----:B------:R-:W2:Y:S01]  /*5030*/  MUFU.EX2 R74, R74 ;  /* 0x0000004a004a7308 */ /* 0x000ea20000000800 */
[C---:B-1----:R-:W-:Y:S01]  /*5040*/  F2FP.SATFINITE.E4M3.F32.PACK_AB_MERGE_C R218, R87.reuse, R84, R6 ;  /* 0x0000005457da723e */ /* 0x042fe20004807006 */
[----:B------:R-:W-:Y:S01]  /*5050*/  FADD.FTZ R87, R87, R4 ;  /* 0x0000000457577221 */ /* 0x000fe20000010000 */
[----:B------:R-:W-:-:S03]  /*5060*/  IMAD.MOV.U32 R84, RZ, RZ, R119 ;  /* 0x000000ffff547224 */ /* 0x000fc600078e0077 */
[----:B------:R-:W-:Y:S01]  /*5070*/  FADD.FTZ R4, R56, R87 ;  /* 0x0000005738047221 */ /* 0x000fe20000010000 */
[----:B------:R-:W-:Y:S01]  /*5080*/  IMAD.MOV.U32 R87, RZ, RZ, R119 ;  /* 0x000000ffff577224 */ /* 0x000fe200078e0077 */
[----:B------:R1:W3:Y:S01]  /*5090*/  MUFU.EX2 R3, R86 ;  /* 0x0000005600037308 */ /* 0x0002e20000000800 */
[----:B0-----:R-:W-:-:S01]  /*50a0*/  FADD.FTZ R5, R90, R5 ;  /* 0x000000055a057221 */ /* 0x001fc20000010000 */
[----:B------:R-:W-:Y:S01]  /*50b0*/  FADD.FTZ R4, R89, R4 ;  /* 0x0000000459047221 */ /* 0x000fe20000010000 */
[--C-:B------:R-:W-:Y:S02]  /*50c0*/  IMAD.MOV.U32 R89, RZ, RZ, R119.reuse ;  /* 0x000000ffff597224 */ /* 0x100fe400078e0077 */
[----:B------:R-:W-:Y:S02]  /*50d0*/  IMAD.MOV.U32 R56, RZ, RZ, R119 ;  /* 0x000000ffff387224 */ /* 0x000fe400078e0077 */
[----:B--2---:R-:W-:-:S01]  /*50e0*/  FADD.FTZ R6, R74, R5 ;  /* 0x000000054a067221 */ /* 0x004fc20000010000 */
[----:B-1----:R-:W-:Y:S01]  /*50f0*/  IMAD.MOV.U32 R86, RZ, RZ, R119 ;  /* 0x000000ffff567224 */ /* 0x002fe200078e0077 */
[----:B---3--:R-:W-:-:S02]  /*5100*/  F2FP.SATFINITE.E4M3.F32.PACK_AB_MERGE_C R7, R3, R74, RZ ;  /* 0x0000004a0307723e */ /* 0x008fc400048070ff */
[----:B------:R-:W-:Y:S01]  /*5110*/  FADD.FTZ R6, R3, R6 ;  /* 0x0000000603067221 */ /* 0x000fe20000010000 */
[----:B------:R-:W-:Y:S01]  /*5120*/  IMAD.MOV.U32 R74, RZ, RZ, R119 ;  /* 0x000000ffff4a7224 */ /* 0x000fe200078e0077 */
[----:B------:R-:W-:Y:S01]  /*5130*/  F2FP.SATFINITE.E4M3.F32.PACK_AB_MERGE_C R219, R90, R71, R7 ;  /* 0x000000475adb723e */ /* 0x000fe20004807007 */
        /* <DEDUP_REMOVED lines=57> */
.L_x_2921:
[----:B------:R-:W-:Y:S01]  /*54d0*/  ISETP.NE.AND P2, PT, RZ, UR37, PT ;  /* 0x00000025ff007c0c */ /* 0x000fe2000bf45270 */
[----:B------:R-:W-:-:S04]  /*54e0*/  UISETP.NE.AND UP0, UPT, UR52, 0x1, UPT ;  /* 0x000000013400788c */ /* 0x000fc8000bf05270 */
[----:B------:R-:W-:-:S04]  /*54f0*/  USEL UR43, URZ, 0x1, UP0 ;  /* 0x000000013f2b7887 */ /* 0x000fc80008000000 */
[----:B------:R-:W-:-:S04]  /*5500*/  ULOP3.LUT UR43, UR53, UR43, URZ, 0x3c, !UPT ;  /* 0x0000002b352b7292 */ /* 0x000fc8000f8e3c3f */
[----:B------:R-:W-:Y:S08]  /*5510*/  @P2 BRA `(.L_x_2912) ;  /* 0x0000000000382947 */ /* 0x000ff00003800000 */
[----:B------:R-:W-:Y:S05]  /*5520*/  @!P0 BRA `(.L_x_2913) ;  /* 0x0000000000048947 */ /* 0x000fea0003800000 */
[----:B------:R-:W-:Y:S01]  /*5530*/  BPT.TRAP 0x1 ;  /* 0x000000040000795c */ /* 0x000fe20000300000 */
.L_x_2913:
        /* <DEDUP_REMOVED lines=9> */
.L_x_2914:
[----:B-1----:R-:W-:Y:S05]  /*55d0*/  @P1 BRA `(.L_x_2912) ;  /* 0x0000000000081947 */ /* 0x002fea0003800000 */
[----:B------:R-:W1:Y:S02]  /*55e0*/  SYNCS.PHASECHK.TRANS64.TRYWAIT P1, [UR6+0x33430], R7 ;  /* 0x03343007ff0075a7 */ /* 0x000e640008020146 */
[----:B-1----:R-:W-:Y:S05]  /*55f0*/  @!P1 BRA `(.L_x_2915) ;  /* 0x000000a800d09947 */ /* 0x002fea0003800000 */
.L_x_2912:
[----:B01----:R-:W-:Y:S01]  /*5600*/  VIADD R7, R23, 0x8 ;  /* 0x0000000817077836 */ /* 0x003fe20000000000 */
[----:B------:R-:W-:Y:S01]  /*5610*/  UIADD3 UR51, UR52, 0x1, URZ ;  /* 0x0000000134337890 */ /* 0x000fe2000fffe03f */
[----:B------:R-:W-:Y:S01]  /*5620*/  UMOV UR27, 0x80000020 ;  /* 0x80000020001b7882 */ /* 0x000fe20000000000 */
[----:B------:R-:W-:Y:S02]  /*5630*/  UMOV UR28, UR24 ;  /* 0x00000018001c7c82 */ /* 0x000fe40008000000 */
[----:B------:R0:W-:Y:S01]  /*5640*/  BAR.SYNC.DEFER_BLOCKING R7, 0x100 ;  /* 0x000400070000751d */ /* 0x0001e20000010000 */
[----:B------:R-:W-:-:S04]  /*5650*/  UISETP.NE.AND UP0, UPT, UR51, 0x2, UPT ;  /* 0x000000023300788c */ /* 0x000fc8000bf05270 */
[----:B------:R-:W-:Y:S01]  /*5660*/  USEL UR51, UR51, URZ, UP0 ;  /* 0x0000003f33337287 */ /* 0x000fe20008000000 */
[----:B------:R-:W-:Y:S01]  /*5670*/  UMOV UR29, UR25 ;  /* 0x00000019001d7c82 */ /* 0x000fe20008000000 */
[----:B------:R-:W-:Y:S02]  /*5680*/  UMOV UR31, 0x80000020 ;  /* 0x80000020001f7882 */ /* 0x000fe40000000000 */
[----:B------:R-:W-:Y:S01]  /*5690*/  UIMAD UR54, UR51, 0x780, UR46 ;  /* 0x00000780333678a4 */ /* 0x000fe2000f8e022e */
[----:B------:R-:W-:Y:S01]  /*56a0*/  UMOV UR32, UR24 ;  /* 0x0000001800207c82 */ /* 0x000fe20008000000 */
[----:B------:R-:W-:Y:S02]  /*56b0*/  UMOV UR33, UR25 ;  /* 0x0000001900217c82 */ /* 0x000fe40008000000 */
[----:B------:R-:W-:Y:S02]  /*56c0*/  UIADD3 UR30, UR54, 0x80, URZ ;  /* 0x00000080361e7890 */ /* 0x000fe4000fffe03f */
[----:B------:R-:W-:-:S02]  /*56d0*/  UIADD3 UR34, UR54, 0x100, URZ ;  /* 0x0000010036227890 */ /* 0x000fc4000fffe03f */
[----:B------:R-:W-:Y:S01]  /*56e0*/  UMOV UR26, UR54 ;  /* 0x00000036001a7c82 */ /* 0x000fe20008000000 */
[----:B------:R-:W-:Y:S01]  /*56f0*/  UMOV UR35, 0x80000020 ;  /* 0x8000002000237882 */ /* 0x000fe20000000000 */
[----:B------:R-:W-:Y:S01]  /*5700*/  UIADD3 UR6, UR54, 0x200, URZ ;  /* 0x0000020036067890 */ /* 0x000fe2000fffe03f */
[----:B------:R-:W-:Y:S01]  /*5710*/  UMOV UR7, 0x80000020 ;  /* 0x8000002000077882 */ /* 0x000fe20000000000 */
[----:B------:R-:W-:Y:S01]  /*5720*/  UIADD3 UR10, UR54, 0x202, URZ ;  /* 0x00000202360a7890 */ /* 0x000fe2000fffe03f */
[----:B------:R-:W-:Y:S01]  /*5730*/  WARPGROUP.ARRIVE ;  /* 0x00000000000079c5 */ /* 0x000fe20000000000 */
[----:B------:R-:W-:Y:S01]  /*5740*/  UMOV UR11, 0x80000020 ;  /* 0x80000020000b7882 */ /* 0x000fe20000000000 */
[----:B------:R-:W-:Y:S01]  /*5750*/  UIADD3 UR14, UR54, 0x282, URZ ;  /* 0x00000282360e7890 */ /* 0x000fe2000fffe03f */
[----:B------:R-:W-:Y:S01]  /*5760*/  UMOV UR15, 0x80000020 ;  /* 0x80000020000f7882 */ /* 0x000fe20000000000 */
[----:B------:R-:W-:Y:S02]  /*5770*/  UIADD3 UR18, UR54, 0x500, URZ ;  /* 0x0000050036127890 */ /* 0x000fe4000fffe03f */
[----:B------:R-:W-:Y:S01]  /*5780*/  QGMMA.64x32x32.F32.E4M3.E4M3 R184, gdesc[UR24], RZ, !UPT, gsb0 ;  /* 0x0060000018b879f3 */ /* 0x000fe2000c0008ff */
[----:B------:R-:W-:Y:S01]  /*5790*/  UIADD3 UR26, UR54, 0x180, URZ ;  /* 0x00000180361a7890 */ /* 0x000fe2000fffe03f */
[----:B------:R-:W-:Y:S01]  /*57a0*/  UMOV UR27, 0x80000020 ;  /* 0x80000020001b7882 */ /* 0x000fe20000000000 */
[----:B------:R-:W-:Y:S01]  /*57b0*/  UMOV UR19, 0x80000020 ;  /* 0x8000002000137882 */ /* 0x000fe20000000000 */
[----:B------:R-:W-:Y:S01]  /*57c0*/  UIADD3 UR22, UR54, 0x502, URZ ;  /* 0x0000050236167890 */ /* 0x000fe2000fffe03f */
[----:B------:R-:W-:Y:S01]  /*57d0*/  UMOV UR23, 0x80000020 ;  /* 0x8000002000177882 */ /* 0x000fe20000000000 */
[----:B------:R-:W-:-:S02]  /*57e0*/  WARPGROUP.DEPBAR.LE gsb0, 0x0 ;  /* 0x00008000000079c5 */ /* 0x000fc40000010000 */
        /* <DEDUP_REMOVED lines=16> */
[----:B------:R-:W-:Y:S01]  /*58f0*/  UMOV UR26, UR6 ;  /* 0x00000006001a7c82 */ /* 0x000fe20008000000 */
[----:B------:R-:W-:Y:S01]  /*5900*/  UMOV UR27, 0x80000020 ;  /* 0x80000020001b7882 */ /* 0x000fe20000000000 */
[----:B------:R-:W-:Y:S01]  /*5910*/  UIADD3 UR6, UR54, 0x2, URZ ;  /* 0x0000000236067890 */ /* 0x000fe2000fffe03f */
        /* <DEDUP_REMOVED lines=25> */
[----:B------:R-:W-:Y:S01]  /*5ab0*/  UMOV UR6, UR10 ;  /* 0x0000000a00067c82 */ /* 0x000fe20008000000 */
[----:B------:R-:W-:Y:S01]  /*5ac0*/  UMOV UR7, 0x80000020 ;  /* 0x8000002000077882 */ /* 0x000fe20000000000 */
[----:B------:R-:W-:Y:S01]  /*5ad0*/  UIADD3 UR10, UR54, 0x280, URZ ;  /* 0x00000280360a7890 */ /* 0x000fe2000fffe03f */
        /* <DEDUP_REMOVED lines=92> */
[----:B------:R-:W-:Y:S01]  /*60a0*/  UIADD3 UR54, UR54, 0x702, URZ ;  /* 0x0000070236367890 */ /* 0x000fe2000fffe03f */
        /* <DEDUP_REMOVED lines=15> */
[----:B0-----:R-:W-:Y:S05]  /*61a0*/  @P2 BRA `(.L_x_2916) ;  /* 0x00000000002c2947 */ /* 0x001fea0003800000 */
[----:B------:R-:W-:Y:S05]  /*61b0*/  @!P0 BRA `(.L_x_2917) ;  /* 0x0000000000048947 */ /* 0x000fea0003800000 */
[----:B------:R-:W-:Y:S01]  /*61c0*/  BPT.TRAP 0x1 ;  /* 0x000000040000795c */ /* 0x000fe20000300000 */
.L_x_2917:
[----:B------:R-:W-:Y:S01]  /*61d0*/  ULEA UR6, UR52, UR39, 0x3 ;  /* 0x0000002734067291 */ /* 0x000fe2000f8e183f */
[----:B------:R-:W-:-:S05]  /*61e0*/  IMAD.U32 R7, RZ, RZ, UR53 ;  /* 0x00000035ff077e24 */ /* 0x000fca000f8e00ff */
[----:B------:R-:W-:-:S04]  /*61f0*/  SHF.L.U32 R7, R7, 0x1f, RZ ;  /* 0x0000001f07077819 */ /* 0x000fc800000006ff */
[----:B------:R0:W1:Y:S01]  /*6200*/  SYNCS.PHASECHK.TRANS64.TRYWAIT P1, [UR6+0x33450], R7 ;  /* 0x03345007ff0075a7 */ /* 0x0000620008020146 */
[----:B------:R-:W-:Y:S05]  /*6210*/  @!P0 BRA `(.L_x_2918) ;  /* 0x0000000000048947 */ /* 0x000fea0003800000 */
[----:B------:R-:W-:Y:S01]  /*6220*/  BPT.TRAP 0x1 ;  /* 0x000000040000795c */ /* 0x000fe20000300000 */
.L_x_2918:
[----:B-1----:R-:W-:Y:S05]  /*6230*/  @P1 BRA `(.L_x_2916) ;  /* 0x0000000000081947 */ /* 0x002fea0003800000 */
[----:B------:R-:W1:Y:S02]  /*6240*/  SYNCS.PHASECHK.TRANS64.TRYWAIT P1, [UR6+0x33450], R7 ;  /* 0x03345007ff0075a7 */ /* 0x000e640008020146 */
[----:B-1----:R-:W-:Y:S05]  /*6250*/  @!P1 BRA `(.L_x_2919) ;  /* 0x0000009c00d09947 */ /* 0x002fea0003800000 */
.L_x_2916:
        /* <DEDUP_REMOVED lines=16> */
[----:B------:R-:W-:Y:S01]  /*6360*/  UIMAD UR11, UR52, 0x780, UR6 ;  /* 0x00000780340b78a4 */ /* 0x000fe2000f8e0206 */
[----:B------:R-:W1:Y:S01]  /*6370*/  MUFU.TANH R10, R10 ;  /* 0x0000000a000a7308 */ /* 0x000e620000002400 */
[C---:B------:R-:W-:Y:S01]  /*6380*/  FMUL.FTZ R21, R0.reuse, R194 ;  /* 0x000000c200157220 */ /* 0x040fe20000410000 */
[C---:B------:R-:W-:Y:S01]  /*6390*/  FMUL.FTZ R20, R0.reuse, R193 ;  /* 0x000000c100147220 */ /* 0x040fe20000410000 */
[C---:B------:R-:W-:Y:S01]  /*63a0*/  FMUL.FTZ R184, R0.reuse, R195 ;  /* 0x000000c300b87220 */ /* 0x040fe20000410000 */
[C---:B------:R-:W-:Y:S01]  /*63b0*/  FMUL.FTZ R185, R0.reuse, R196 ;  /* 0x000000c400b97220 */ /* 0x040fe20000410000 */
[C---:B------:R-:W-:Y:S01]  /*63c0*/  FMUL.FTZ R187, R0.reuse, R198 ;  /* 0x000000c600bb7220 */ /* 0x040fe20000410000 */
[----:B------:R-:W-:Y:S01]  /*63d0*/  UMOV UR6, UR11 ;  /* 0x0000000b00067c82 */ /* 0x000fe20008000000 */
[----:B------:R-:W-:Y:S01]  /*63e0*/  FMUL.FTZ R186, R0, R197 ;  /* 0x000000c500ba7220 */ /* 0x000fe20000410000 */
[----:B------:R-:W-:Y:S01]  /*63f0*/  QGMMA.64x192x32.F32.E4M3.E4M3 R24, R200, gdesc[UR4], R24, gsb0 ;  /* 0x02e00004c8187df3 */ /* 0x000fe20008000818 */
        /* <DEDUP_REMOVED lines=86> */
[----:B------:R-:W-:Y:S01]  /*6960*/  FMUL.FTZ R135, R0, R135 ;  /* 0x0000008700877220 */ /* 0x000fe20000410000 */
[----:B------:R-:W-:Y:S01]  /*6970*/  UMOV UR10, UR50 ;  /* 0x00000032000a7c82 */ /* 0x000fe20008000000 */
[----:B------:R-:W1:Y:S01]  /*6980*/  S2R R227, SR_TID.X ;  /* 0x0000000000e37919 */ /* 0x000e620000002100 */
[----:B------:R-:W3:Y:S01]  /*6990*/  MUFU.TANH R187, R187 ;  /* 0x000000bb00bb7308 */ /* 0x000ee20000002400 */
[----:B--2---:R-:W-:-:S07]  /*69a0*/  FMNMX.FTZ R192, R184, R191, !PT ;  /* 0x000000bfb8c07209 */ /* 0x004fce0007810000 */
[----:B------:R-:W2:Y:S01]  /*69b0*/  MUFU.TANH R186, R186 ;  /* 0x000000ba00ba7308 */ /* 0x000ea20000002400 */
[----:B0-----:R-:W-:-:S07]  /*69c0*/  FMNMX.FTZ R189, R185, R190, !PT ;  /* 0x000000beb9bd7209 */ /* 0x001fce0007810000 */
[----:B------:R-:W0:Y:S01]  /*69d0*/  MUFU.TANH R188, R188 ;  /* 0x000000bc00bc7308 */ /* 0x000e220000002400 */
[----:B---3--:R-:W-:-:S07]  /*69e0*/  FMNMX.FTZ R191, R187, R192, !PT ;  /* 0x000000c0bbbf7209 */ /* 0x008fce0007810000 */
[----:B------:R-:W3:Y:S01]  /*69f0*/  MUFU.TANH R168, R168 ;  /* 0x000000a800a87308 */ /* 0x000ee20000002400 */
[----:B--2---:R-:W-:Y:S02]  /*6a00*/  FMNMX.FTZ R189, R186, R189, !PT ;  /* 0x000000bdbabd7209 */ /* 0x004fe40007810000 */
[----:B-1----:R-:W-:-:S05]  /*6a10*/  LOP3.LUT P1, RZ, R227, 0x7f, RZ, 0xc0, !PT ;  /* 0x0000007fe3ff7812 */ /* 0x002fca000782c0ff */
[----:B------:R-:W1:Y:S01]  /*6a20*/  MUFU.TANH R170, R170 ;  /* 0x000000aa00aa7308 */ /* 0x000e620000002400 */
[----:B0-----:R-:W-:-:S07]  /*6a30*/  FMNMX.FTZ R191, R188, R191, !PT ;  /* 0x000000bfbcbf7209 */ /* 0x001fce0007810000 */
[----:B------:R-:W0:Y:S01]  /*6a40*/  MUFU.TANH R169, R169 ;  /* 0x000000a900a97308 */ /* 0x000e220000002400 */
[----:B---3--:R-:W-:-:S07]  /*6a50*/  FMNMX.FTZ R190, R168, R189, !PT ;  /* 0x000000bda8be7209 */ /* 0x008fce0007810000 */
        /* <DEDUP_REMOVED lines=17> */
[----:B--2---:R-:W-:Y:S01]  /*6b70*/  FMNMX.FTZ R192, R178, R191, !PT ;  /* 0x000000bfb2c07209 */ /* 0x004fe20007810000 */
[----:B------:R-:W-:Y:S02]  /*6b80*/  WARPGROUP.DEPBAR.LE gsb0, 0x0 ;  /* 0x00008000000079c5 */ /* 0x000fe40000010000 */
[----:B------:R-:W-:-:S04]  /*6b90*/  WARPGROUP.ARRIVE ;  /* 0x00000000000079c5 */ /* 0x000fc80000000000 */
[----:B------:R-:W2:Y:S01]  /*6ba0*/  MUFU.TANH R180, R180 ;  /* 0x000000b400b47308 */ /* 0x000ea20000002400 */
[----:B-1----:R-:W-:Y:S01]  /*6bb0*/  FMNMX.FTZ R189, R177, R190, !PT ;  /* 0x000000beb1bd7209 */ /* 0x002fe20007810000 */
[----:B------:R-:W-:Y:S01]  /*6bc0*/  QGMMA.64x192x32.F32.E4M3.E4M3 R24, R204, gdesc[UR4], R24, gsb0 ;  /* 0x02e00004cc187df3 */ /* 0x000fe20008000818 */
[----:B------:R-:W-:Y:S01]  /*6bd0*/  UIADD3 UR6, UR11, 0x300, URZ ;  /* 0x000003000b067890 */ /* 0x000fe2000fffe03f */
[----:B------:R-:W-:-:S04]  /*6be0*/  UMOV UR7, 0xc0000010 ;  /* 0xc000001000077882 */ /* 0x000fc80000000000 */
        /* <DEDUP_REMOVED lines=11> */
[----:B-1----:R-:W-:Y:S01]  /*6ca0*/  FMNMX.FTZ R190, R152, R189, !PT ;  /* 0x000000bd98be7209 */ /* 0x002fe20007810000 */
[----:B------:R-:W-:-:S06]  /*6cb0*/  FMUL.FTZ R189, R0, R126 ;  /* 0x0000007e00bd7220 */ /* 0x000fcc0000410000 */
        /* <DEDUP_REMOVED lines=95> */
[----:B-1----:R-:W-:-:S05]  /*72b0*/  FMNMX.FTZ R191, R133, R126, !PT ;  /* 0x0000007e85bf7209 */ /* 0x002fca0007810000 */
[----:B------:R-:W1:Y:S01]  /*72c0*/  SHFL.BFLY PT, R126, R191, 0x2, 0x1f ;  /* 0x0c401f00bf7e7f89 */ /* 0x000e6200000e0000 */
[----:B0-----:R-:W-:Y:S01]  /*72d0*/  FMNMX.FTZ R132, R134, R193, !PT ;  /* 0x000000c186847209 */ /* 0x001fe20007810000 */
[----:B------:R-:W-:Y:S02]  /*72e0*/  WARPGROUP.DEPBAR.LE gsb0, 0x0 ;  /* 0x00008000000079c5 */ /* 0x000fe40000010000 */
[----:B------:R-:W-:Y:S01]  /*72f0*/  WARPGROUP.ARRIVE ;  /* 0x00000000000079c5 */ /* 0x000fe20000000000 */
[----:B--2---:R-:W-:-:S05]  /*7300*/  FMNMX.FTZ R192, R135, R132, !PT ;  /* 0x0000008487c07209 */ /* 0x004fca0007810000 */
[----:B------:R-:W-:Y:S01]  /*7310*/  QGMMA.64x192x32.F32.E4M3.E4M3 R24, R212, gdesc[UR4], R24, gsb0 ;  /* 0x02e00004d4187df3 */ /* 0x000fe20008000818 */
[----:B------:R-:W0:Y:S01]  /*7320*/  SHFL.BFLY PT, R195, R192, 0x2, 0x1f ;  /* 0x0c401f00c0c37f89 */ /* 0x000e2200000e0000 */
[----:B------:R-:W-:Y:S01]  /*7330*/  UIADD3 UR6, UR11, 0x600, URZ ;  /* 0x000006000b067890 */ /* 0x000fe2000fffe03f */
[----:B------:R-:W-:Y:S01]  /*7340*/  UMOV UR7, 0xc0000010 ;  /* 0xc000001000077882 */ /* 0x000fe20000000000 */
[----:B-1----:R-:W-:Y:S01]  /*7350*/  FMNMX.FTZ R193, R191, R126, !PT ;  /* 0x0000007ebfc17209 */ /* 0x002fe20007810000 */
[----:B------:R-:W-:-:S04]  /*7360*/  IMAD.U32 R191, RZ, RZ, UR10 ;  /* 0x0000000affbf7e24 */ /* 0x000fc8000f8e00ff */
[----:B------:R-:W1:Y:S01]  /*7370*/  SHFL.BFLY PT, R126, R193, 0x1, 0x1f ;  /* 0x0c201f00c17e7f89 */ /* 0x000e6200000e0000 */
[----:B0-----:R-:W-:-:S05]  /*7380*/  FMNMX.FTZ R195, R192, R195, !PT ;  /* 0x000000c3c0c37209 */ /* 0x001fca0007810000 */
[----:B------:R-:W0:Y:S01]  /*7390*/  SHFL.BFLY PT, R132, R195, 0x1, 0x1f ;  /* 0x0c201f00c3847f89 */ /* 0x000e2200000e0000 */
[----:B-1----:R-:W-:Y:S01]  /*73a0*/  FMNMX.FTZ R126, R193, R126, !PT ;  /* 0x0000007ec17e7209 */ /* 0x002fe20007810000 */
[----:B------:R-:W-:-:S04]  /*73b0*/  IMAD.U32 R193, RZ, RZ, UR10 ;  /* 0x0000000affc17e24 */ /* 0x000fc8000f8e00ff */
[C---:B------:R-:W-:Y:S01]  /*73c0*/  FADD.FTZ R3, -R126.reuse, R3 ;  /* 0x000000037e037221 */ /* 0x040fe20000010100 */
[----:B------:R-:W-:-:S03]  /*73d0*/  FFMA.FTZ R191, R126, R191, -8 ;  /* 0xc10000007ebf7423 */ /* 0x000fc600000100bf */
[----:B------:R-:W-:Y:S01]  /*73e0*/  FMUL.FTZ R192, R3, UR10 ;  /* 0x0000000a03c07c20 */ /* 0x000fe20008410000 */
        /* <DEDUP_REMOVED lines=9> */
[----:B0-----:R-:W-:Y:S01]  /*7480*/  FMNMX.FTZ R132, R195, R132, !PT ;  /* 0x00000084c3847209 */ /* 0x001fe20007810000 */
[--C-:B------:R-:W-:Y:S01]  /*7490*/  FFMA.FTZ R168, R168, UR10, -R191.reuse ;  /* 0x0000000aa8a87c23 */ /* 0x100fe200080108bf */
[----:B------:R-:W-:-:S01]  /*74a0*/  FFMA.FTZ R169, R169, UR10, -R191 ;  /* 0x0000000aa9a97c23 */ /* 0x000fc200080108bf */
[--C-:B------:R-:W-:Y:S01]  /*74b0*/  FFMA.FTZ R172, R172, UR10, -R191.reuse ;  /* 0x0000000aacac7c23 */ /* 0x100fe200080108bf */
[----:B------:R-:W-:-:S01]  /*74c0*/  FFMA.FTZ R173, R173, UR10, -R191 ;  /* 0x0000000aadad7c23 */ /* 0x000fc200080108bf */
[----:B------:R-:W-:Y:S01]  /*74d0*/  FADD.FTZ R3, -R132, R5 ;  /* 0x0000000584037221 */ /* 0x000fe20000010100 */
[----:B------:R-:W-:Y:S01]  /*74e0*/  MUFU.EX2 R7, R7 ;  /* 0x0000000700077308 */ /* 0x000fe20000000800 */
[----:B------:R-:W-:-:S01]  /*74f0*/  FFMA.FTZ R176, R176, UR10, -R191 ;  /* 0x0000000ab0b07c23 */ /* 0x000fc200080108bf */
[--C-:B------:R-:W-:Y:S01]  /*7500*/  FFMA.FTZ R177, R177, UR10, -R191.reuse ;  /* 0x0000000ab1b17c23 */ /* 0x100fe200080108bf */
[----:B------:R-:W-:Y:S01]  /*7510*/  FMUL.FTZ R3, R3, UR10 ;  /* 0x0000000a03037c20 */ /* 0x000fe20008410000 */
[--C-:B------:R-:W-:Y:S01]  /*7520*/  FFMA.FTZ R180, R180, UR10, -R191.reuse ;  /* 0x0000000ab4b47c23 */ /* 0x100fe200080108bf */
[----:B------:R-:W-:-:S01]  /*7530*/  FFMA.FTZ R181, R181, UR10, -R191 ;  /* 0x0000000ab5b57c23 */ /* 0x000fc200080108bf */
[--C-:B------:R-:W-:Y:S01]  /*7540*/  FFMA.FTZ R152, R152, UR10, -R191.reuse ;  /* 0x0000000a98987c23 */ /* 0x100fe200080108bf */
[----:B------:R-:W-:-:S01]  /*7550*/  FFMA.FTZ R153, R153, UR10, -R191 ;  /* 0x0000000a99997c23 */ /* 0x000fc200080108bf */
[----:B------:R0:W1:Y:S01]  /*7560*/  MUFU.EX2 R5, R192 ;  /* 0x000000c000057308 */ /* 0x0000620000000800 */
        /* <DEDUP_REMOVED lines=8> */
[----:B0-----:R-:W-:-:S01]  /*75f0*/  FFMA.FTZ R192, R132, R193, -8 ;  /* 0xc100000084c07423 */ /* 0x001fc200000100c1 */
[--C-:B------:R-:W-:Y:S01]  /*7600*/  FFMA.FTZ R137, R137, UR10, -R191.reuse ;  /* 0x0000000a89897c23 */ /* 0x100fe200080108bf */
[----:B------:R-:W-:-:S01]  /*7610*/  FFMA.FTZ R140, R140, UR10, -R191 ;  /* 0x0000000a8c8c7c23 */ /* 0x000fc200080108bf */
[----:B------:R-:W-:Y:S01]  /*7620*/  FFMA.FTZ R141, R141, UR10, -R191 ;  /* 0x0000000a8d8d7c23 */ /* 0x000fe200080108bf */
[----:B------:R-:W-:-:S01]  /*7630*/  FFMA.FTZ R10, R10, UR10, -R192 ;  /* 0x0000000a0a0a7c23 */ /* 0x000fc200080108c0 */
[--C-:B------:R-:W-:Y:S01]  /*7640*/  FFMA.FTZ R9, R9, UR10, -R192.reuse ;  /* 0x0000000a09097c23 */ /* 0x100fe200080108c0 */
[----:B------:R-:W-:-:S01]  /*7650*/  FFMA.FTZ R13, R13, UR10, -R192 ;  /* 0x0000000a0d0d7c23 */ /* 0x000fc200080108c0 */
[--C-:B------:R-:W-:Y:S01]  /*7660*/  FFMA.FTZ R14, R14, UR10, -R192.reuse ;  /* 0x0000000a0e0e7c23 */ /* 0x100fe200080108c0 */
[----:B------:R-:W0:Y:S01]  /*7670*/  MUFU.EX2 R11, R11 ;  /* 0x0000000b000b7308 */ /* 0x000e220000000800 */
[----:B------:R-:W-:-:S01]  /*7680*/  FFMA.FTZ R21, R21, UR10, -R192 ;  /* 0x0000000a15157c23 */ /* 0x000fc200080108c0 */
[----:B------:R-:W-:Y:S01]  /*7690*/  FFMA.FTZ R184, R184, UR10, -R192 ;  /* 0x0000000ab8b87c23 */ /* 0x000fe200080108c0 */
[----:B-1----:R-:W-:-:S01]  /*76a0*/  FFMA.FTZ R4, R5, R4, R8 ;  /* 0x0000000405047223 */ /* 0x002fc20000010008 */
[--C-:B------:R-:W-:Y:S01]  /*76b0*/  FFMA.FTZ R187, R187, UR10, -R192.reuse ;  /* 0x0000000abbbb7c23 */ /* 0x100fe200080108c0 */
[----:B------:R-:W-:-:S01]  /*76c0*/  FFMA.FTZ R188, R188, UR10, -R192 ;  /* 0x0000000abcbc7c23 */ /* 0x000fc200080108c0 */
[----:B------:R-:W-:Y:S01]  /*76d0*/  FFMA.FTZ R144, R144, UR10, -R191 ;  /* 0x0000000a90907c23 */ /* 0x000fe200080108bf */
[----:B------:R-:W-:-:S01]  /*76e0*/  FADD.FTZ R4, R7, R4 ;  /* 0x0000000407047221 */ /* 0x000fc20000010000 */
        /* <DEDUP_REMOVED lines=12> */
[----:B------:R-:W-:Y:S01]  /*77b0*/  FFMA.FTZ R133, R133, UR10, -R191 ;  /* 0x0000000a85857c23 */ /* 0x000fe200080108bf */
[----:B0-----:R-:W-:-:S01]  /*77c0*/  FADD.FTZ R191, R11, R4 ;  /* 0x000000040bbf7221 */ /* 0x001fc20000010000 */
        /* <DEDUP_REMOVED lines=40> */
[----:B------:R-:W-:-:S02]  /*7a50*/  FFMA.FTZ R135, R135, UR10, -R192 ;  /* 0x0000000a87877c23 */ /* 0x000fc400080108c0 */
        /* <DEDUP_REMOVED lines=15> */
[----:B------:R-:W-:Y:S02]  /*7b50*/  WARPGROUP.DEPBAR.LE gsb0, 0x0 ;  /* 0x00008000000079c5 */ /* 0x000fe40000010000 */
[----:B------:R-:W-:Y:S01]  /*7b60*/  WARPGROUP.ARRIVE ;  /* 0x00000000000079c5 */ /* 0x000fe20000000000 */
[----:B-1----:R-:W-:-:S04]  /*7b70*/  FADD.FTZ R193, R188, R193 ;  /* 0x000000c1bcc17221 */ /* 0x002fc80000010000 */
[----:B------:R-:W1:Y:S01]  /*7b80*/  MUFU.EX2 R169, R169 ;  /* 0x000000a900a97308 */ /* 0x000e620000000800 */
[----:B------:R-:W-:Y:S01]  /*7b90*/  QGMMA.64x192x32.F32.E4M3.E4M3 R24, R216, gdesc[UR4], R24, gsb0 ;  /* 0x02e00004d8187df3 */ /* 0x000fe20008000818 */
[----:B--2---:R-:W-:-:S06]  /*7ba0*/  FADD.FTZ R4, R168, R191 ;  /* 0x000000bfa8047221 */ /* 0x004fcc0000010000 */
        /* <DEDUP_REMOVED lines=49> */
[----:B0-----:R-:W-:-:S01]  /*7ec0*/  FADD.FTZ R6, R162, R193 ;  /* 0x000000c1a2067221 */ /* 0x001fc20000010000 */
[----:B------:R-:W-:-:S06]  /*7ed0*/  WARPGROUP.DEPBAR.LE gsb0, 0x0 ;  /* 0x00008000000079c5 */ /* 0x000fcc0000010000 */
        /* <DEDUP_REMOVED lines=26> */
[----:B------:R-:W-:-:S06]  /*8080*/  IADD3 R4, -R23, 0xb, RZ ;  /* 0x0000000b17047810 */ /* 0x000fcc0007ffe1ff */
        /* <DEDUP_REMOVED lines=10> */
[----:B------:R-:W-:-:S06]  /*8130*/  FFMA.FTZ R130, R131, UR10, -R192 ;  /* 0x0000000a83827c23 */ /* 0x000fcc00080108c0 */
[----:B------:R-:W0:Y:S01]  /*8140*/  MUFU.EX2 R149, R149 ;  /* 0x0000009500957308 */ /* 0x000e220000000800 */
[----:B-1----:R-:W-:-:S07]  /*8150*/  FADD.FTZ R6, R148, R191 ;  /* 0x000000bf94067221 */ /* 0x002fce0000010000 */
[----:B------:R-:W1:Y:S01]  /*8160*/  MUFU.EX2 R151, R151 ;  /* 0x0000009700977308 */ /* 0x000e620000000800 */
[----:B--2---:R-:W-:-:S01]  /*8170*/  FADD.FTZ R196, R150, R193 ;  /* 0x000000c196c47221 */ /* 0x004fc20000010000 */
[----:B------:R-:W-:-:S05]  /*8180*/  IMAD.U32 R193, RZ, RZ, UR51 ;  /* 0x00000033ffc17e24 */ /* 0x000fca000f8e00ff */
[----:B------:R-:W-:Y:S01]  /*8190*/  @!P1 LEA R193, R193, UR39, 0x3 ;  /* 0x00000027c1c19c11 */ /* 0x000fe2000f8e18ff */
[----:B------:R-:W2:Y:S01]  /*81a0*/  MUFU.EX2 R120, R120 ;  /* 0x0000007800787308 */ /* 0x000ea20000000800 */
[----:B0-----:R-:W-:-:S01]  /*81b0*/  FADD.FTZ R131, R149, R6 ;  /* 0x0000000695837221 */ /* 0x001fc20000010000 */
[----:B------:R0:W-:Y:S06]  /*81c0*/  BAR.ARV R4, 0x100 ;  /* 0x000400040000751d */ /* 0x0001ec0000002000 */
[----:B------:R-:W3:Y:S01]  /*81d0*/  MUFU.EX2 R122, R122 ;  /* 0x0000007a007a7308 */ /* 0x000ee20000000800 */
[----:B-1----:R-:W-:-:S01]  /*81e0*/  FADD.FTZ R191, R151, R196 ;  /* 0x000000c497bf7221 */ /* 0x002fc20000010000 */
[----:B0-----:R-:W-:-:S05]  /*81f0*/  @!P1 VIADD R4, R193, 0x33440 ;  /* 0x00033440c1049836 */ /* 0x001fca0000000000 */
[----:B------:R-:W-:Y:S01]  /*8200*/  @!P1 PRMT R4, RZ, 0x654, R4 ;  /* 0x00000654ff049816 */ /* 0x000fe20000000004 */
[----:B------:R-:W0:Y:S01]  /*8210*/  MUFU.EX2 R121, R121 ;  /* 0x0000007900797308 */ /* 0x000e220000000800 */
[----:B--2---:R-:W-:-:S02]  /*8220*/  FADD.FTZ R6, R120, R131 ;  /* 0x0000008378067221 */ /* 0x004fc40000010000 */
[----:B------:R1:W-:Y:S05]  /*8230*/  @!P1 SYNCS.ARRIVE.TRANS64.RED.A1T0 RZ, [R4+URZ], RZ ;  /* 0x000000ff04ff99a7 */ /* 0x0003ea000810043f */
        /* <DEDUP_REMOVED lines=26> */
[----:B0-----:R-:W-:-:S03]  /*83e0*/  FADD.FTZ R4, R133, R4 ;  /* 0x0000000485047221 */ /* 0x001fc60000010000 */
[----:B--2---:R-:W-:Y:S01]  /*83f0*/  FADD.FTZ R6, R135, R131 ;  /* 0x0000008387067221 */ /* 0x004fe20000010000 */
[----:B------:R-:W-:Y:S06]  /*8400*/  @!P0 BRA `(.L_x_2920) ;  /* 0x0000000000048947 */ /* 0x000fec0003800000 */
[----:B------:R-:W-:Y:S01]  /*8410*/  BPT.TRAP 0x1 ;  /* 0x000000040000795c */ /* 0x000fe20000300000 */
.L_x_2920:
        /* <DEDUP_REMOVED lines=16> */
[-C--:B------:R-:W-:Y:S01]  /*8520*/  FMUL.FTZ R25, R25, R5.reuse ;  /* 0x0000000519197220 */ /* 0x080fe20000410000 */
[----:B------:R-:W-:Y:S01]  /*8530*/  F2FP.SATFINITE.E4M3.F32.PACK_AB_MERGE_C R182, R183, R182, RZ ;  /* 0x000000b6b7b6723e */ /* 0x000fe200048070ff */
[----:B------:R-:W-:Y:S01]  /*8540*/  SYNCS.ARRIVE.TRANS64.RED.A1T0 RZ, [UR6], RZ ;  /* 0x000000ffffff79a7 */ /* 0x000fe20008100406 */
        /* <DEDUP_REMOVED lines=127> */
[----:B------:R-:W-:Y:S01]  /*8d40*/  F2FP.SATFINITE.E4M3.F32.PACK_AB_MERGE_C R219, R130, R127, R12 ;  /* 0x0000007f82db723e */ /* 0x000fe2000480700c */
[----:B------:R-:W-:Y:S06]  /*8d50*/  @P1 BRA `(.L_x_2921) ;  /* 0xffffffc400dc1947 */ /* 0x000fec000383ffff */
.L_x_2911:
[----:B------:R-:W-:Y:S06]  /*8d60*/  BAR.ARV 0x8, 0x180 ;  /* 0x0206000000007b1d */ /* 0x000fec0000002000 */
[----:B------:R-:W-:Y:S05]  /*8d70*/  @!P0 BRA `(.L_x_2922) ;  /* 0x0000000000048947 */ /* 0x000fea0003800000 */
[----:B------:R-:W-:Y:S01]  /*8d80*/  BPT.TRAP 0x1 ;  /* 0x000000040000795c */ /* 0x000fe20000300000 */
.L_x_2922:
[----:B------:R-:W-:Y:S01]  /*8d90*/  ULEA UR4, UR51, UR39, 0x3 ;  /* 0x0000002733047291 */ /* 0x000fe2000f8e183f */
[----:B------:R-:W-:-:S05]  /*8da0*/  IMAD.U32 R0, RZ, RZ, UR43 ;  /* 0x0000002bff007e24 */ /* 0x000fca000f8e00ff */
[----:B------:R-:W-:-:S04]  /*8db0*/  SHF.L.U32 R0, R0, 0x1f, RZ ;  /* 0x0000001f00007819 */ /* 0x000fc800000006ff */
[----:B------:R0:W1:Y:S01]  /*8dc0*/  SYNCS.PHASECHK.TRANS64.TRYWAIT P1, [UR4+0x33450], R0 ;  /* 0x03345000ff0075a7 */ /* 0x0000620008020144 */
[----:B------:R-:W-:Y:S05]  /*8dd0*/  @!P0 BRA `(.L_x_2923) ;  /* 0x0000000000048947 */ /* 0x000fea0003800000 */
[----:B------:R-:W-:Y:S01]  /*8de0*/  BPT.TRAP 0x1 ;  /* 0x000000040000795c */ /* 0x000fe20000300000 */
.L_x_2923:
[----:B-1----:R-:W-:Y:S05]  /*8df0*/  @P1 BRA `(.L_x_2924) ;  /* 0x0000000000081947 */ /* 0x002fea0003800000 */
[----:B------:R-:W1:Y:S02]  /*8e00*/  SYNCS.PHASECHK.TRANS64.TRYWAIT P1, [UR4+0x33450], R0 ;  /* 0x03345000ff0075a7 */ /* 0x000e640008020144 */
[----:B-1----:R-:W-:Y:S05]  /*8e10*/  @!P1 BRA `(.L_x_2925) ;  /* 0x0000007000f89947 */ /* 0x002fea0003800000 */
.L_x_2924:
[----:B------:R-:W-:Y:S01]  /*8e20*/  UIADD3 UR5, UR39, 0x200, URZ ;  /* 0x0000020027057890 */ /* 0x000fe2000fffe03f */
[----:B------:R-:W-:Y:S01]  /*8e30*/  WARPGROUP.ARRIVE ;  /* 0x00000000000079c5 */ /* 0x000fe20000000000 */
[----:B------:R-:W-:Y:S01]  /*8e40*/  UMOV UR7, 0xc0000010 ;  /* 0xc000001000077882 */ /* 0x000fe20000000000 */
[----:B------:R-:W-:Y:S01]  /*8e50*/  IMAD.MOV.U32 R5, RZ, RZ, 0x3f800000 ;  /* 0x3f800000ff057424 */ /* 0x000fe200078e00ff */
[----:B------:R-:W-:-:S04]  /*8e60*/  USHF.R.U32.HI UR5, URZ, 0x4, UR5 ;  /* 0x000000043f057899 */ /* 0x000fc80008011605 */
[----:B------:R-:W-:-:S04]  /*8e70*/  ULOP3.LUT UR5, UR5, 0x3fff, URZ, 0xc0, !UPT ;  /* 0x00003fff05057892 */ /* 0x000fc8000f8ec03f */
[----:B------:R-:W-:-:S04]  /*8e80*/  ULOP3.LUT UR5, UR5, 0x10000, URZ, 0xfc, !UPT ;  /* 0x0001000005057892 */ /* 0x000fc8000f8efc3f */
[----:B------:R-:W-:-:S07]  /*8e90*/  UIMAD UR5, UR51, 0x780, UR5 ;  /* 0x00000780330578a4 */ /* 0x000fce000f8e0205 */
[----:B------:R-:W-:Y:S02]  /*8ea0*/  UMOV UR6, UR5 ;  /* 0x0000000500067c82 */ /* 0x000fe40008000000 */
[----:B------:R-:W-:Y:S01]  /*8eb0*/  QGMMA.64x192x32.F32.E4M3.E4M3 R24, R200, gdesc[UR4], R24, gsb0 ;  /* 0x02e00004c8187df3 */ /* 0x000fe20008000818 */
[----:B------:R-:W-:Y:S01]  /*8ec0*/  UIADD3 UR6, UR5, 0x180, URZ ;  /* 0x0000018005067890 */ /* 0x000fe2000fffe03f */
[----:B------:R-:W-:Y:S01]  /*8ed0*/  UMOV UR7, 0xc0000010 ;  /* 0xc000001000077882 */ /* 0x000fe20000000000 */
[----:B------:R-:W-:Y:S02]  /*8ee0*/  WARPGROUP.DEPBAR.LE gsb0, 0x0 ;  /* 0x00008000000079c5 */ /* 0x000fe40000010000 */
[----:B------:R-:W-:-:S15]  /*8ef0*/  WARPGROUP.ARRIVE ;  /* 0x00000000000079c5 */ /* 0x000fde0000000000 */
[----:B------:R-:W-:Y:S01]  /*8f00*/  QGMMA.64x192x32.F32.E4M3.E4M3 R24, R204, gdesc[UR4], R24, gsb0 ;  /* 0x02e00004cc187df3 */ /* 0x000fe20008000818 */
[----:B------:R-:W-:Y:S01]  /*8f10*/  UIADD3 UR6, UR5, 0x300, URZ ;  /* 0x0000030005067890 */ /* 0x000fe2000fffe03f */
[----:B------:R-:W-:Y:S01]  /*8f20*/  UMOV UR7, 0xc0000010 ;  /* 0xc000001000077882 */ /* 0x000fe20000000000 */
[----:B------:R-:W-:Y:S02]  /*8f30*/  WARPGROUP.DEPBAR.LE gsb0, 0x0 ;  /* 0x00008000000079c5 */ /* 0x000fe40000010000 */
[----:B------:R-:W-:-:S15]  /*8f40*/  WARPGROUP.ARRIVE ;  /* 0x00000000000079c5 */ /* 0x000fde0000000000 */
[----:B------:R-:W-:Y:S01]  /*8f50*/  QGMMA.64x192x32.F32.E4M3.E4M3 R24, R208, gdesc[UR4], R24, gsb0 ;  /* 0x02e00004d0187df3 */ /* 0x000fe20008000818 */
[----:B------:R-:W-:Y:S02]  /*8f60*/  ULDC.64 UR6, c[0x0][0x9a0] ;  /* 0x0002680000067ab9 */ /* 0x000fe40000000a00 */
[----:B------:R-:W-:-:S04]  /*8f70*/  UISETP.NE.U32.AND UP0, UPT, UR6, URZ, UPT ;  /* 0x0000003f0600728c */ /* 0x000fc8000bf05070 */
[----:B------:R-:W-:-:S06]  /*8f80*/  UISETP.NE.AND.EX UP0, UPT, UR7, URZ, UPT, UP0 ;  /* 0x0000003f0700728c */ /* 0x000fcc000bf05300 */
[----:B------:R-:W-:-:S05]  /*8f90*/  PLOP3.LUT P1, PT, PT, PT, UP0, 0x80, 0x0 ;  /* 0x000000000000781c */ /* 0x000fca0003f2f008 */
[----:B------:R-:W-:Y:S02]  /*8fa0*/  @UP0 USHF.R.S32.HI UR11, URZ, 0x1f, UR40 ;  /* 0x0000001f3f0b0899 */ /* 0x000fe40008011428 */
[----:B------:R-:W-:Y:S01]  /*8fb0*/  @UP0 UIADD3 UR8, -UR40, URZ, URZ ;  /* 0x0000003f28080290 */ /* 0x000fe2000fffe13f */
[----:B------:R-:W-:Y:S01]  /*8fc0*/  @UP0 ULDC.64 UR12, c[0x0][0x9c8] ;  /* 0x00027200000c0ab9 */ /* 0x000fe20000000a00 */
[----:B------:R-:W-:Y:S01]  /*8fd0*/  @UP0 ULDC UR9, c[0x0][0xc44] ;  /* 0x0003110000090ab9 */ /* 0x000fe20000000800 */
[----:B------:R-:W-:Y:S02]  /*8fe0*/  @UP0 UIMAD UR11, UR11, UR12, URZ ;  /* 0x0000000c0b0b02a4 */ /* 0x000fe4000f8e023f */
[----:B------:R-:W-:Y:S02]  /*8ff0*/  @UP0 UIMAD UR14, UR9, UR8, UR42 ;  /* 0x00000008090e02a4 */ /* 0x000fe4000f8e022a */
[----:B------:R-:W-:Y:S02]  /*9000*/  @UP0 UIMAD.WIDE.U32 UR8, UR40, UR12, URZ ;  /* 0x0000000c280802a5 */ /* 0x000fe4000f8e003f */
[----:B------:R-:W-:-:S02]  /*9010*/  @UP0 UIMAD UR11, UR40, UR13, UR11 ;  /* 0x0000000d280b02a4 */ /* 0x000fc4000f8e020b */
[----:B------:R-:W-:Y:S01]  /*9020*/  @UP0 USHF.R.S32.HI UR15, URZ, 0x1f, UR14 ;  /* 0x0000001f3f0f0899 */ /* 0x000fe2000801140e */
[----:B------:R-:W-:Y:S01]  /*9030*/  @UP0 ULDC.64 UR12, c[0x0][0x9d0] ;  /* 0x00027400000c0ab9 */ /* 0x000fe20000000a00 */
[----:B------:R-:W-:Y:S02]  /*9040*/  @UP0 UIADD3 UR9, UR9, UR11, URZ ;  /* 0x0000000b09090290 */ /* 0x000fe4000fffe03f */
[----:B------:R-:W-:Y:S02]  /*9050*/  @UP0 UIMAD UR11, UR15, UR12, URZ ;  /* 0x0000000c0f0b02a4 */ /* 0x000fe4000f8e023f */
[----:B------:R-:W-:Y:S02]  /*9060*/  @UP0 UIMAD.WIDE.U32 UR8, UR14, UR12, UR8 ;  /* 0x0000000c0e0802a5 */ /* 0x000fe4000f8e0008 */
[----:B------:R-:W-:Y:S02]  /*9070*/  @UP0 UIMAD UR11, UR14, UR13, UR11 ;  /* 0x0000000d0e0b02a4 */ /* 0x000fe4000f8e020b */
[----:B------:R-:W-:-:S02]  /*9080*/  @UP0 ULEA UR6, UP1, UR8, UR6, 0x2 ;  /* 0x0000000608060291 */ /* 0x000fc4000f82103f */
[----:B------:R-:W-:-:S04]  /*9090*/  @UP0 UIADD3 UR9, UR9, UR11, URZ ;  /* 0x0000000b09090290 */ /* 0x000fc8000fffe03f */
[----:B------:R-:W-:Y:S01]  /*90a0*/  @UP0 ULEA.HI.X UR7, UR8, UR7, UR9, 0x2, UP1 ;  /* 0x0000000708070291 */ /* 0x000fe200088f1409 */
[----:B------:R-:W-:-:S05]  /*90b0*/  IMAD.U32 R8, RZ, RZ, UR6 ;  /* 0x00000006ff087e24 */ /* 0x000fca000f8e00ff */
[----:B------:R-:W-:-:S05]  /*90c0*/  IMAD.U32 R9, RZ, RZ, UR7 ;  /* 0x00000007ff097e24 */ /* 0x000fca000f8e00ff */
[----:B------:R2:W3:Y:S01]  /*90d0*/  @P1 LDG.E R5, desc[UR48][R8.64] ;  /* 0x0000003008051981 */ /* 0x0004e2000c1e1900 */
[----:B------:R-:W-:Y:S01]  /*90e0*/  UIADD3 UR6, UR5, 0x480, URZ ;  /* 0x0000048005067890 */ /* 0x000fe2000fffe03f */
[----:B------:R-:W-:Y:S01]  /*90f0*/  UMOV UR7, 0xc0000010 ;  /* 0xc000001000077882 */ /* 0x000fe20000000000 */
[----:B------:R-:W-:Y:S02]  /*9100*/  WARPGROUP.DEPBAR.LE gsb0, 0x0 ;  /* 0x00008000000079c5 */ /* 0x000fe40000010000 */
[----:B------:R-:W-:-:S06]  /*9110*/  WARPGROUP.ARRIVE ;  /* 0x00000000000079c5 */ /* 0x000fcc0000000000 */
[----:B------:R-:W-:Y:S01]  /*9120*/  QGMMA.64x192x32.F32.E4M3.E4M3 R24, R212, gdesc[UR4], R24, gsb0 ;  /* 0x02e00004d4187df3 */ /* 0x000fe20008000818 */
[----:B------:R-:W-:Y:S01]  /*9130*/  UIADD3 UR6, UR5, 0x600, URZ ;  /* 0x0000060005067890 */ /* 0x000fe2000fffe03f */
[----:B------:R-:W-:Y:S01]  /*9140*/  UMOV UR7, 0xc0000010 ;  /* 0xc000001000077882 */ /* 0x000fe20000000000 */
[----:B-1----:R-:W1:Y:S04]  /*9150*/  SHFL.BFLY PT, R3, R4, 0x2, 0x1f ;  /* 0x0c401f0004037f89 */ /* 0x002e6800000e0000 */
[----:B------:R-:W4:Y:S01]  /*9160*/  SHFL.BFLY PT, R7, R6, 0x2, 0x1f ;  /* 0x0c401f0006077f89 */ /* 0x000f2200000e0000 */
[----:B-1----:R-:W-:-:S01]  /*9170*/  FADD.FTZ R3, R3, R4 ;  /* 0x0000000403037221 */ /* 0x002fc20000010000 */
[----:B----4-:R-:W-:-:S04]  /*9180*/  FADD.FTZ R7, R7, R6 ;  /* 0x0000000607077221 */ /* 0x010fc80000010000 */
[----:B0-----:R-:W0:Y:S04]  /*9190*/  SHFL.BFLY PT, R0, R3, 0x1, 0x1f ;  /* 0x0c201f0003007f89 */ /* 0x001e2800000e0000 */
[----:B--2---:R-:W1:Y:S01]  /*91a0*/  SHFL.BFLY PT, R8, R7, 0x1, 0x1f ;  /* 0x0c201f0007087f89 */ /* 0x004e6200000e0000 */
        /* <DEDUP_REMOVED lines=14> */
[----:B------:R-:W-:Y:S01]  /*9290*/  QGMMA.64x192x32.F32.E4M3.E4M3 R24, R216, gdesc[UR4], R24, gsb0 ;  /* 0x02e00004d8187df3 */ /* 0x000fe20008000818 */
[----:B------:R-:W1:Y:S08]  /*92a0*/  @P2 MUFU.LG2 R6, R12 ;  /* 0x0000000c00062308 */ /* 0x000e700000000c00 */
[----:B------:R-:W2:Y:S01]  /*92b0*/  @P1 MUFU.RCP R8, R11 ;  /* 0x0000000b00081308 */ /* 0x000ea20000001000 */
        /* <DEDUP_REMOVED lines=10> */
[-C--:B---3--:R-:W-:Y:S01]  /*9360*/  FMUL.FTZ R9, R4, R5.reuse ;  /* 0x0000000504097220 */ /* 0x088fe20000410000 */
[----:B--2---:R-:W-:Y:S01]  /*9370*/  FMUL.FTZ R120, R8, R5 ;  /* 0x0000000508787220 */ /* 0x004fe20000410000 */
[----:B------:R-:W-:-:S02]  /*9380*/  WARPGROUP.DEPBAR.LE gsb0, 0x0 ;  /* 0x00008000000079c5 */ /* 0x000fc40000010000 */
[----:B------:R-:W-:Y:S05]  /*9390*/  @!P0 BRA `(.L_x_2926) ;  /* 0x0000000000048947 */ /* 0x000fea0003800000 */
[----:B------:R-:W-:Y:S01]  /*93a0*/  BPT.TRAP 0x1 ;  /* 0x000000040000795c */ /* 0x000fe20000300000 */
.L_x_2926:
[----:B------:R-:W0:Y:S01]  /*93b0*/  S2R R121, SR_TID.X ;  /* 0x0000000000797919 */ /* 0x000e220000002100 */
[----:B------:R-:W-:Y:S01]  /*93c0*/  ULDC.64 UR6, c[0x4][0x100] ;  /* 0x0100400000067ab9 */ /* 0x000fe20000000a00 */
[-C--:B------:R-:W-:Y:S01]  /*93d0*/  FMUL.FTZ R15, R32, R9.reuse ;  /* 0x00000009200f7220 */ /* 0x080fe20000410000 */
[----:B------:R-:W1:Y:S01]  /*93e0*/  S2UR UR5, SR_SWINHI ;  /* 0x00000000000579c3 */ /* 0x000e620000002f00 */
        /* <DEDUP_REMOVED lines=28> */
[----:B0-----:R-:W-:-:S02]  /*95b0*/  IMAD.SHL.U32 R4, R121, 0x4, RZ ;  /* 0x0000000479047824 */ /* 0x001fc400078e00ff */
[-C--:B------:R-:W-:Y:S01]  /*95c0*/  FMUL.FTZ R80, R92, R9.reuse ;  /* 0x000000095c507220 */ /* 0x080fe20000410000 */
[-C--:B------:R-:W-:Y:S01]  /*95d0*/  FMUL.FTZ R81, R88, R9.reuse ;  /* 0x0000000958517220 */ /* 0x080fe20000410000 */
[-C--:B------:R-:W-:Y:S01]  /*95e0*/  FMUL.FTZ R84, R93, R9.reuse ;  /* 0x000000095d547220 */ /* 0x080fe20000410000 */
[-C--:B------:R-:W-:Y:S01]  /*95f0*/  FMUL.FTZ R85, R89, R9.reuse ;  /* 0x0000000959557220 */ /* 0x080fe20000410000 */
[----:B------:R-:W-:Y:S01]  /*9600*/  LOP3.LUT R4, R4, 0xc, RZ, 0xc0, !PT ;  /* 0x0000000c04047812 */ /* 0x000fe200078ec0ff */
[-C--:B------:R-:W-:Y:S01]  /*9610*/  FMUL.FTZ R45, R60, R9.reuse ;  /* 0x000000093c2d7220 */ /* 0x080fe20000410000 */
[-C--:B------:R-:W-:Y:S01]  /*9620*/  FMUL.FTZ R88, R100, R9.reuse ;  /* 0x0000000964587220 */ /* 0x080fe20000410000 */
[-C--:B------:R-:W-:Y:S01]  /*9630*/  FMUL.FTZ R89, R96, R9.reuse ;  /* 0x0000000960597220 */ /* 0x080fe20000410000 */
[----:B------:R-:W-:Y:S01]  /*9640*/  IADD3 R4, P0, R4, UR6, RZ ;  /* 0x0000000604047c10 */ /* 0x000fe2000ff1e0ff */
[-C--:B------:R-:W-:Y:S01]  /*9650*/  FMUL.FTZ R92, R101, R9.reuse ;  /* 0x00000009655c7220 */ /* 0x080fe20000410000 */
[-C--:B------:R-:W-:Y:S01]  /*9660*/  FMUL.FTZ R93, R97, R9.reuse ;  /* 0x00000009615d7220 */ /* 0x080fe20000410000 */
[-C--:B------:R-:W-:Y:S01]  /*9670*/  FMUL.FTZ R60, R65, R9.reuse ;  /* 0x00000009413c7220 */ /* 0x080fe20000410000 */
[----:B------:R-:W-:Y:S01]  /*9680*/  FMUL.FTZ R96, R108, R9 ;  /* 0x000000096c607220 */ /* 0x000fe20000410000 */
[----:B------:R-:W-:-:S02]  /*9690*/  IMAD.X R5, RZ, RZ, UR7, P0 ;  /* 0x00000007ff057e24 */ /* 0x000fc400080e06ff */
[-C--:B------:R-:W-:Y:S01]  /*96a0*/  FMUL.FTZ R97, R104, R9.reuse ;  /* 0x0000000968617220 */ /* 0x080fe20000410000 */
[-C--:B------:R-:W-:Y:S01]  /*96b0*/  FMUL.FTZ R100, R109, R9.reuse ;  /* 0x000000096d647220 */ /* 0x080fe20000410000 */
[-C--:B------:R-:W-:Y:S01]  /*96c0*/  FMUL.FTZ R101, R105, R9.reuse ;  /* 0x0000000969657220 */ /* 0x080fe20000410000 */
[-C--:B------:R-:W-:Y:S01]  /*96d0*/  FMUL.FTZ R13, R27, R120.reuse ;  /* 0x000000781b0d7220 */ /* 0x080fe20000410000 */
[----:B------:R0:W2:Y:S01]  /*96e0*/  LDG.E.CONSTANT R32, desc[UR48][R4.64] ;  /* 0x0000003004207981 */ /* 0x0000a2000c1e9900 */
        /* <DEDUP_REMOVED lines=21> */
[-C--:B------:R-:W-:Y:S01]  /*9840*/  FMUL.FTZ R82, R95, R120.reuse ;  /* 0x000000785f527220 */ /* 0x080fe20000410000 */
[----:B------:R-:W-:Y:S01]  /*9850*/  LOP3.LUT P0, R24, R121, 0x3, RZ, 0xc0, !PT ;  /* 0x0000000379187812 */ /* 0x000fe2000780c0ff */
[-C--:B------:R-:W-:Y:S01]  /*9860*/  FMUL.FTZ R83, R91, R120.reuse ;  /* 0x000000785b537220 */ /* 0x080fe20000410000 */
[-C--:B------:R-:W-:Y:S01]  /*9870*/  FMUL.FTZ R95, R106, R120.reuse ;  /* 0x000000786a5f7220 */ /* 0x080fe20000410000 */
[-C--:B------:R-:W-:Y:S01]  /*9880*/  FMUL.FTZ R106, R119, R120.reuse ;  /* 0x00000078776a7220 */ /* 0x080fe20000410000 */
[-C--:B------:R-:W-:Y:S01]  /*9890*/  FMUL.FTZ R115, R115, R120.reuse ;  /* 0x0000007873737220 */ /* 0x080fe20000410000 */
[----:B------:R-:W-:Y:S01]  /*98a0*/  F2FP.BF16.F32.PACK_AB R34, R34, R35 ;  /* 0x000000232222723e */ /* 0x000fe200000010ff */
[-C--:B------:R-:W-:Y:S01]  /*98b0*/  FMUL.FTZ R5, R43, R120.reuse ;  /* 0x000000782b057220 */ /* 0x080fe20000410000 */
[----:B------:R-:W-:Y:S01]  /*98c0*/  F2FP.BF16.F32.PACK_AB R39, R38, R39 ;  /* 0x000000272627723e */ /* 0x000fe200000010ff */
[-C--:B------:R-:W-:Y:S01]  /*98d0*/  FMUL.FTZ R8, R30, R120.reuse ;  /* 0x000000781e087220 */ /* 0x080fe20000410000 */
[----:B------:R-:W-:Y:S01]  /*98e0*/  ISETP.EQ.OR P0, PT, R24, 0x3, !P0 ;  /* 0x000000031800780c */ /* 0x000fe20004702670 */
[-C--:B------:R-:W-:Y:S01]  /*98f0*/  FMUL.FTZ R43, R58, R120.reuse ;  /* 0x000000783a2b7220 */ /* 0x080fe20000410000 */
[----:B------:R-:W-:Y:S01]  /*9900*/  F2FP.BF16.F32.PACK_AB R82, R82, R83 ;  /* 0x000000535252723e */ /* 0x000fe200000010ff */
[----:B------:R-:W-:Y:S01]  /*9910*/  FMUL.FTZ R58, R78, R120 ;  /* 0x000000784e3a7220 */ /* 0x000fe20000410000 */
[----:B------:R-:W-:Y:S01]  /*9920*/  F2FP.BF16.F32.PACK_AB R76, R73, R76 ;  /* 0x0000004c494c723e */ /* 0x000fe200000010ff */
[----:B------:R-:W-:Y:S01]  /*9930*/  UMOV UR6, UR39 ;  /* 0x0000002700067c82 */ /* 0x000fe20008000000 */
[----:B-1----:R-:W-:Y:S01]  /*9940*/  UMOV UR7, UR5 ;  /* 0x0000000500077c82 */ /* 0x002fe20008000000 */
[----:B------:R-:W-:Y:S01]  /*9950*/  F2FP.BF16.F32.PACK_AB R83, R106, R115 ;  /* 0x000000736a53723e */ /* 0x000fe200000010ff */
[----:B------:R-:W-:Y:S01]  /*9960*/  FMUL.FTZ R12, R31, R120 ;  /* 0x000000781f0c7220 */ /* 0x000fe20000410000 */
[----:B------:R-:W-:Y:S01]  /*9970*/  SEL R115, R34, R39, P0 ;  /* 0x0000002722737207 */ /* 0x000fe20000000000 */
[----:B------:R-:W-:Y:S01]  /*9980*/  IMAD.U32 R35, RZ, RZ, UR7 ;  /* 0x00000007ff237e24 */ /* 0x000fe2000f8e00ff */
[----:B------:R-:W-:Y:S01]  /*9990*/  SEL R73, R39, R34, P0 ;  /* 0x0000002227497207 */ /* 0x000fe20000000000 */
[----:B------:R-:W-:-:S02]  /*99a0*/  IMAD.U32 R34, RZ, RZ, UR6 ;  /* 0x00000006ff227e24 */ /* 0x000fc4000f8e00ff */
[-C--:B------:R-:W-:Y:S01]  /*99b0*/  FMUL.FTZ R30, R46, R120.reuse ;  /* 0x000000782e1e7220 */ /* 0x080fe20000410000 */
[----:B------:R-:W-:Y:S01]  /*99c0*/  FMUL.FTZ R31, R42, R120 ;  /* 0x000000782a1f7220 */ /* 0x000fe20000410000 */
[----:B------:R-:W-:Y:S01]  /*99d0*/  F2FP.BF16.F32.PACK_AB R77, R58, R59 ;  /* 0x0000003b3a4d723e */ /* 0x000fe200000010ff */
[----:B------:R-:W-:-:S04]  /*99e0*/  IMAD.WIDE R58, R223, 0x2, R34 ;  /* 0x00000002df3a7825 */ /* 0x000fc800078e0222 */
        /* <DEDUP_REMOVED lines=8> */
[-C--:B------:R-:W-:Y:S01]  /*9a70*/  FMUL.FTZ R67, R86, R120.reuse ;  /* 0x0000007856437220 */ /* 0x080fe20000410000 */
[----:B------:R-:W-:Y:S01]  /*9a80*/  FMUL.FTZ R78, R90, R120 ;  /* 0x000000785a4e7220 */ /* 0x000fe20000410000 */
[----:B------:R-:W-:Y:S01]  /*9a90*/  F2FP.BF16.F32.PACK_AB R4, R57, R60 ;  /* 0x0000003c3904723e */ /* 0x000fe200000010ff */
[-C--:B------:R-:W-:Y:S01]  /*9aa0*/  FMUL.FTZ R71, R87, R120.reuse ;  /* 0x0000007857477220 */ /* 0x080fe20000410000 */
[-C--:B------:R-:W-:Y:S01]  /*9ab0*/  FMUL.FTZ R86, R102, R120.reuse ;  /* 0x0000007866567220 */ /* 0x080fe20000410000 */
[----:B------:R-:W-:Y:S01]  /*9ac0*/  FMUL.FTZ R90, R103, R120 ;  /* 0x00000078675a7220 */ /* 0x000fe20000410000 */
[----:B------:R-:W-:Y:S01]  /*9ad0*/  F2FP.BF16.F32.PACK_AB R69, R69, R72 ;  /* 0x000000484545723e */ /* 0x000fe200000010ff */
[-C--:B------:R-:W-:Y:S01]  /*9ae0*/  FMUL.FTZ R87, R98, R120.reuse ;  /* 0x0000007862577220 */ /* 0x080fe20000410000 */
[----:B------:R-:W-:Y:S01]  /*9af0*/  IADD3 R57, P4, R58, 0x8060, RZ ;  /* 0x000080603a397810 */ /* 0x000fe20007f9e0ff */
[-C--:B------:R-:W-:Y:S01]  /*9b00*/  FMUL.FTZ R102, R118, R120.reuse ;  /* 0x0000007876667220 */ /* 0x080fe20000410000 */
[-C--:B------:R-:W-:Y:S01]  /*9b10*/  FMUL.FTZ R103, R114, R120.reuse ;  /* 0x0000007872677220 */ /* 0x080fe20000410000 */
[----:B------:R-:W-:Y:S01]  /*9b20*/  F2FP.BF16.F32.PACK_AB R11, R10, R11 ;  /* 0x0000000b0a0b723e */ /* 0x000fe200000010ff */
[----:B------:R-:W-:Y:S01]  /*9b30*/  FMUL.FTZ R51, R66, R120 ;  /* 0x0000007842337220 */ /* 0x000fe20000410000 */
[----:B------:R-:W-:Y:S01]  /*9b40*/  SEL R113, R30, R5, P0 ;  /* 0x000000051e717207 */ /* 0x000fe20000000000 */
[----:B------:R-:W-:Y:S01]  /*9b50*/  ULDC.64 UR8, c[0x0][0xb90] ;  /* 0x0002e40000087ab9 */ /* 0x000fe20000000a00 */
[----:B------:R-:W-:Y:S01]  /*9b60*/  SEL R72, R5, R30, P0 ;  /* 0x0000001e05487207 */ /* 0x000fe20000000000 */
[----:B------:R-:W-:Y:S01]  /*9b70*/  IMAD R5, R19, 0x40, R2 ;  /* 0x0000004013057824 */ /* 0x000fe200078e0202 */
[----:B------:R-:W-:-:S02]  /*9b80*/  F2FP.BF16.F32.PACK_AB R14, R14, R15 ;  /* 0x0000000f0e0e723e */ /* 0x000fc400000010ff */
[----:B------:R-:W-:Y:S01]  /*9b90*/  F2FP.BF16.F32.PACK_AB R20, R20, R21 ;  /* 0x000000151414723e */ /* 0x000fe200000010ff */
[-C--:B------:R-:W-:Y:S01]  /*9ba0*/  FMUL.FTZ R91, R99, R120.reuse ;  /* 0x00000078635b7220 */ /* 0x080fe20000410000 */
[----:B------:R-:W-:Y:S01]  /*9bb0*/  F2FP.BF16.F32.PACK_AB R10, R62, R63 ;  /* 0x0000003f3e0a723e */ /* 0x000fe200000010ff */
[----:B------:R-:W-:Y:S01]  /*9bc0*/  FMUL.FTZ R75, R94, R120 ;  /* 0x000000785e4b7220 */ /* 0x000fe20000410000 */
        /* <DEDUP_REMOVED lines=14> */
[----:B------:R-:W-:Y:S01]  /*9cb0*/  UIADD3 UR4, UR4, 0x33460, URZ ;  /* 0x0003346004047890 */ /* 0x000fe2000fffe03f */
[----:B------:R-:W-:Y:S02]  /*9cc0*/  F2FP.BF16.F32.PACK_AB R15, R84, R85 ;  /* 0x00000055540f723e */ /* 0x000fe400000010ff */
[----:B------:R-:W-:Y:S01]  /*9cd0*/  F2FP.BF16.F32.PACK_AB R27, R26, R27 ;  /* 0x0000001b1a1b723e */ /* 0x000fe200000010ff */
[----:B------:R-:W-:Y:S01]  /*9ce0*/  UIADD3 UR5, -UR40, URZ, URZ ;  /* 0x0000003f28057290 */ /* 0x000fe2000fffe13f */
[----:B------:R-:W-:Y:S01]  /*9cf0*/  F2FP.BF16.F32.PACK_AB R21, R92, R93 ;  /* 0x0000005d5c15723e */ /* 0x000fe200000010ff */
[-C--:B------:R-:W-:Y:S01]  /*9d00*/  FMUL.FTZ R98, R111, R120.reuse ;  /* 0x000000786f627220 */ /* 0x080fe20000410000 */
[----:B------:R-:W-:Y:S01]  /*9d10*/  LOP3.LUT R56, R57, 0x380, RZ, 0xc0, !PT ;  /* 0x0000038039387812 */ /* 0x000fe200078ec0ff */
[-C--:B------:R-:W-:Y:S01]  /*9d20*/  FMUL.FTZ R99, R107, R120.reuse ;  /* 0x000000786b637220 */ /* 0x080fe20000410000 */
[----:B------:R-:W-:Y:S01]  /*9d30*/  FMUL.FTZ R94, R110, R120 ;  /* 0x000000786e5e7220 */ /* 0x000fe20000410000 */
[----:B------:R-:W-:Y:S01]  /*9d40*/  F2FP.BF16.F32.PACK_AB R66, R61, R64 ;  /* 0x000000403d42723e */ /* 0x000fe200000010ff */
[----:B------:R-:W-:Y:S01]  /*9d50*/  IMAD.WIDE R34, R5, 0x2, R34 ;  /* 0x0000000205227825 */ /* 0x000fe200078e0222 */
[----:B------:R-:W-:Y:S01]  /*9d60*/  F2FP.BF16.F32.PACK_AB R7, R65, R68 ;  /* 0x000000444107723e */ /* 0x000fe200000010ff */
[----:B------:R-:W-:Y:S01]  /*9d70*/  ULDC UR6, c[0x0][0xc44] ;  /* 0x0003110000067ab9 */ /* 0x000fe20000000800 */
[----:B------:R-:W-:-:S02]  /*9d80*/  F2FP.BF16.F32.PACK_AB R79, R67, R70 ;  /* 0x00000046434f723e */ /* 0x000fc400000010ff */
[----:B------:R-:W-:Y:S02]  /*9d90*/  F2FP.BF16.F32.PACK_AB R86, R86, R87 ;  /* 0x000000575656723e */ /* 0x000fe400000010ff */
        /* <DEDUP_REMOVED lines=10> */
[----:B------:R-:W-:-:S02]  /*9e40*/  LOP3.LUT R5, R58, 0x380, RZ, 0xc0, !PT ;  /* 0x000003803a057812 */ /* 0x000fc400078ec0ff */
[----:B------:R-:W-:Y:S02]  /*9e50*/  F2FP.BF16.F32.PACK_AB R50, R50, R51 ;  /* 0x000000333232723e */ /* 0x000fe400000010ff */
[----:B------:R-:W-:Y:S02]  /*9e60*/  F2FP.BF16.F32.PACK_AB R55, R54, R55 ;  /* 0x000000373637723e */ /* 0x000fe400000010ff */
[----:B------:R-:W-:Y:S02]  /*9e70*/  SHF.R.U64 R56, R56, 0x3, RZ ;  /* 0x0000000338387819 */ /* 0x000fe400000012ff */
[C---:B------:R-:W-:Y:S02]  /*9e80*/  IADD3 R25, P3, R58.reuse, 0x8040, RZ ;  /* 0x000080403a197810 */ /* 0x040fe40007f7e0ff */
[C---:B------:R-:W-:Y:S02]  /*9e90*/  IADD3 R21, P6, R58.reuse, 0x8020, RZ ;  /* 0x000080203a157810 */ /* 0x040fe40007fde0ff */
[----:B------:R-:W-:-:S02]  /*9ea0*/  IADD3 R10, P5, R58, 0x8000, RZ ;  /* 0x000080003a0a7810 */ /* 0x000fc40007fbe0ff */
[----:B------:R-:W-:Y:S02]  /*9eb0*/  IADD3 R15, P2, R58, 0x4060, RZ ;  /* 0x000040603a0f7810 */ /* 0x000fe40007f5e0ff */
[----:B------:R-:W-:Y:S02]  /*9ec0*/  F2FP.BF16.F32.PACK_AB R13, R12, R13 ;  /* 0x0000000d0c0d723e */ /* 0x000fe400000010ff */
[----:B------:R-:W-:Y:S02]  /*9ed0*/  F2FP.BF16.F32.PACK_AB R9, R75, R78 ;  /* 0x0000004e4b09723e */ /* 0x000fe400000010ff */
[----:B------:R-:W-:Y:S02]  /*9ee0*/  F2FP.BF16.F32.PACK_AB R31, R98, R99 ;  /* 0x00000063621f723e */ /* 0x000fe400000010ff */
[----:B------:R-:W-:Y:S02]  /*9ef0*/  F2FP.BF16.F32.PACK_AB R12, R71, R74 ;  /* 0x0000004a470c723e */ /* 0x000fe400000010ff */
[----:B------:R-:W-:-:S02]  /*9f00*/  F2FP.BF16.F32.PACK_AB R94, R94, R95 ;  /* 0x0000005f5e5e723e */ /* 0x000fc400000010ff */
[----:B------:R-:W-:Y:S02]  /*9f10*/  SEL R99, R69, R76, P0 ;  /* 0x0000004c45637207 */ /* 0x000fe40000000000 */
[----:B------:R-:W-:Y:S02]  /*9f20*/  SEL R67, R76, R69, P0 ;  /* 0x000000454c437207 */ /* 0x000fe40000000000 */
[----:B------:R-:W-:Y:S01]  /*9f30*/  SHF.R.U64 R5, R5, 0x3, RZ ;  /* 0x0000000305057819 */ /* 0x000fe200000012ff */
[--C-:B------:R-:W-:Y:S01]  /*9f40*/  IMAD.X R51, RZ, RZ, R59.reuse, P5 ;  /* 0x000000ffff337224 */ /* 0x100fe200028e063b */
[----:B------:R-:W-:Y:S01]  /*9f50*/  SEL R95, R53, R4, P0 ;  /* 0x00000004355f7207 */ /* 0x000fe20000000000 */
[--C-:B------:R-:W-:Y:S01]  /*9f60*/  IMAD.X R49, RZ, RZ, R59.reuse, P2 ;  /* 0x000000ffff317224 */ /* 0x100fe200010e063b */
[----:B------:R-:W-:Y:S01]  /*9f70*/  SEL R65, R4, R53, P0 ;  /* 0x0000003504417207 */ /* 0x000fe20000000000 */
[----:B------:R-:W-:Y:S01]  /*9f80*/  IMAD.X R53, RZ, RZ, R59, P6 ;  /* 0x000000ffff357224 */ /* 0x000fe200030e063b */
[----:B------:R-:W-:-:S02]  /*9f90*/  SEL R97, R66, R7, P0 ;  /* 0x0000000742617207 */ /* 0x000fc40000000000 */
[----:B------:R-:W-:Y:S02]  /*9fa0*/  SEL R107, R104, R109, P0 ;  /* 0x0000006d686b7207 */ /* 0x000fe40000000000 */
[----:B------:R-:W-:Y:S02]  /*9fb0*/  SEL R71, R109, R104, P0 ;  /* 0x000000686d477207 */ /* 0x000fe40000000000 */
[----:B------:R-:W-:Y:S02]  /*9fc0*/  SEL R119, R50, R55, P0 ;  /* 0x0000003732777207 */ /* 0x000fe40000000000 */
[----:B------:R-:W-:Y:S01]  /*9fd0*/  SEL R76, R55, R50, P0 ;  /* 0x00000032374c7207 */ /* 0x000fe20000000000 */
[--C-:B------:R-:W-:Y:S01]  /*9fe0*/  IMAD.X R55, RZ, RZ, R59.reuse, P3 ;  /* 0x000000ffff377224 */ /* 0x100fe200018e063b */
[----:B------:R-:W-:Y:S01]  /*9ff0*/  LOP3.LUT R56, R56, R57, RZ, 0x3c, !PT ;  /* 0x0000003938387212 */ /* 0x000fe200078e3cff */
[----:B------:R-:W-:Y:S01]  /*a000*/  IMAD.X R57, RZ, RZ, R59, P4 ;  /* 0x000000ffff397224 */ /* 0x000fe200020e063b */
[----:B------:R-:W-:-:S02]  /*a010*/  SEL R85, R6, R11, P0 ;  /* 0x0000000b06557207 */ /* 0x000fc40000000000 */
[----:B------:R-:W-:Y:S02]  /*a020*/  SEL R60, R11, R6, P0 ;  /* 0x000000060b3c7207 */ /* 0x000fe40000000000 */
[----:B------:R-:W-:Y:S02]  /*a030*/  SEL R66, R7, R66, P0 ;  /* 0x0000004207427207 */ /* 0x000fe40000000000 */
[----:B------:R-:W-:Y:S02]  /*a040*/  SEL R109, R8, R13, P0 ;  /* 0x0000000d086d7207 */ /* 0x000fe40000000000 */
[----:B------:R-:W-:Y:S02]  /*a050*/  SEL R78, R13, R8, P0 ;  /* 0x000000080d4e7207 */ /* 0x000fe40000000000 */
[----:B------:R-:W-:Y:S02]  /*a060*/  SEL R125, R9, R82, P0 ;  /* 0x00000052097d7207 */ /* 0x000fe40000000000 */
[----:B------:R-:W-:-:S02]  /*a070*/  SEL R80, R82, R9, P0 ;  /* 0x0000000952507207 */ /* 0x000fc40000000000 */
[C---:B------:R-:W-:Y:S02]  /*a080*/  IADD3 R7, P1, R58.reuse, 0x20, RZ ;  /* 0x000000203a077810 */ /* 0x040fe40007f3e0ff */
[C---:B------:R-:W-:Y:S02]  /*a090*/  IADD3 R13, P4, R58.reuse, 0x4040, RZ ;  /* 0x000040403a0d7810 */ /* 0x040fe40007f9e0ff */
[C---:B------:R-:W-:Y:S02]  /*a0a0*/  IADD3 R11, P3, R58.reuse, 0x4020, RZ ;  /* 0x000040203a0b7810 */ /* 0x040fe40007f7e0ff */
[C---:B------:R-:W-:Y:S02]  /*a0b0*/  IADD3 R8, P6, R58.reuse, 0x4000, RZ ;  /* 0x000040003a087810 */ /* 0x040fe40007fde0ff */
[C---:B------:R-:W-:Y:S02]  /*a0c0*/  IADD3 R6, P5, R58.reuse, 0x60, RZ ;  /* 0x000000603a067810 */ /* 0x040fe40007fbe0ff */
[----:B------:R-:W-:-:S02]  /*a0d0*/  IADD3 R9, P2, R58, 0x40, RZ ;  /* 0x000000403a097810 */ /* 0x000fc40007f5e0ff */
[----:B------:R-:W-:Y:S02]  /*a0e0*/  LOP3.LUT R58, R5, R58, RZ, 0x3c, !PT ;  /* 0x0000003a053a7212 */ /* 0x000fe400078e3cff */
[----:B------:R-:W-:Y:S02]  /*a0f0*/  LOP3.LUT R5, R10, 0x380, RZ, 0xc0, !PT ;  /* 0x000003800a057812 */ /* 0x000fe400078ec0ff */
[----:B------:R-:W-:Y:S02]  /*a100*/  LOP3.LUT R4, R15, 0x380, RZ, 0xc0, !PT ;  /* 0x000003800f047812 */ /* 0x000fe400078ec0ff */
[----:B------:R-:W-:Y:S02]  /*a110*/  SHF.R.U64 R5, R5, 0x3, RZ ;  /* 0x0000000305057819 */ /* 0x000fe400000012ff */
[----:B------:R-:W-:Y:S01]  /*a120*/  F2FP.BF16.F32.PACK_AB R42, R42, R43 ;  /* 0x0000002b2a2a723e */ /* 0x000fe200000010ff */
[----:B------:R-:W-:Y:S01]  /*a130*/  IMAD.X R43, RZ, RZ, R59, P3 ;  /* 0x000000ffff2b7224 */ /* 0x000fe200018e063b */
[----:B------:R-:W-:-:S02]  /*a140*/  SEL R105, R96, R29, P0 ;  /* 0x0000001d60697207 */ /* 0x000fc40000000000 */
[----:B------:R-:W-:Y:S02]  /*a150*/  SEL R69, R29, R96, P0 ;  /* 0x000000601d457207 */ /* 0x000fe40000000000 */
[----:B------:R-:W-:Y:S02]  /*a160*/  LOP3.LUT R50, R5, R10, RZ, 0x3c, !PT ;  /* 0x0000000a05327212 */ /* 0x000fe400078e3cff */
[----:B------:R-:W-:Y:S02]  /*a170*/  SHF.R.U64 R4, R4, 0x3, RZ ;  /* 0x0000000304047819 */ /* 0x000fe400000012ff */
[----:B------:R-:W-:Y:S02]  /*a180*/  LOP3.LUT R5, R8, 0x380, RZ, 0xc0, !PT ;  /* 0x0000038008057812 */ /* 0x000fe400078ec0ff */
[----:B------:R-:W-:Y:S02]  /*a190*/  IADD3 R29, P3, R34, 0x2000, RZ ;  /* 0x00002000221d7810 */ /* 0x000fe40007f7e0ff */
[----:B------:R-:W-:-:S02]  /*a1a0*/  SEL R89, R28, R33, P0 ;  /* 0x000000211c597207 */ /* 0x000fc40000000000 */
[----:B------:R-:W-:Y:S02]  /*a1b0*/  SEL R62, R33, R28, P0 ;  /* 0x0000001c213e7207 */ /* 0x000fe40000000000 */
[----:B------:R-:W-:Y:S01]  /*a1c0*/  LOP3.LUT R48, R4, R15, RZ, 0x3c, !PT ;  /* 0x0000000f04307212 */ /* 0x000fe200078e3cff */
[----:B------:R-:W0:Y:S01]  /*a1d0*/  LDC R33, c[0x0][0xbe8] ;  /* 0x0002fa00ff217b82 */ /* 0x000e220000000800 */
[----:B------:R-:W-:Y:S02]  /*a1e0*/  SHF.R.U64 R5, R5, 0x3, RZ ;  /* 0x0000000305057819 */ /* 0x000fe400000012ff */
[----:B------:R-:W-:Y:S02]  /*a1f0*/  LOP3.LUT R28, R29, 0x380, RZ, 0xc0, !PT ;  /* 0x000003801d1c7812 */ /* 0x000fe400078ec0ff */
[----:B------:R-:W-:Y:S02]  /*a200*/  LOP3.LUT R4, R7, 0x380, RZ, 0xc0, !PT ;  /* 0x0000038007047812 */ /* 0x000fe400078ec0ff */
[----:B------:R-:W-:-:S02]  /*a210*/  LOP3.LUT R40, R5, R8, RZ, 0x3c, !PT ;  /* 0x0000000805287212 */ /* 0x000fc400078e3cff */
[----:B------:R-:W-:Y:S02]  /*a220*/  SHF.R.U64 R28, R28, 0x3, RZ ;  /* 0x000000031c1c7819 */ /* 0x000fe400000012ff */
[----:B------:R-:W-:Y:S02]  /*a230*/  SHF.R.U64 R4, R4, 0x3, RZ ;  /* 0x0000000304047819 */ /* 0x000fe400000012ff */
[----:B------:R-:W-:Y:S02]  /*a240*/  LOP3.LUT R5, R6, 0x380, RZ, 0xc0, !PT ;  /* 0x0000038006057812 */ /* 0x000fe400078ec0ff */
[----:B------:R-:W-:Y:S02]  /*a250*/  F2FP.BF16.F32.PACK_AB R47, R46, R47 ;  /* 0x0000002f2e2f723e */ /* 0x000fe400000010ff */
[----:B------:R-:W-:Y:S01]  /*a260*/  LOP3.LUT R28, R28, R29, RZ, 0x3c, !PT ;  /* 0x0000001d1c1c7212 */ /* 0x000fe200078e3cff */
[----:B------:R-:W-:Y:S01]  /*a270*/  IMAD.X R29, RZ, RZ, R35, P3 ;  /* 0x000000ffff1d7224 */ /* 0x000fe200018e0623 */
[----:B------:R-:W-:-:S02]  /*a280*/  LOP3.LUT R46, R4, R7, RZ, 0x3c, !PT ;  /* 0x00000007042e7212 */ /* 0x000fc400078e3cff */
[----:B------:R-:W-:Y:S02]  /*a290*/  SHF.R.U64 R5, R5, 0x3, RZ ;  /* 0x0000000305057819 */ /* 0x000fe400000012ff */
[----:B------:R-:W-:Y:S02]  /*a2a0*/  IADD3 R7, P3, R34, 0x8000, RZ ;  /* 0x0000800022077810 */ /* 0x000fe40007f7e0ff */
[----:B------:R-:W-:Y:S02]  /*a2b0*/  LOP3.LUT R38, R5, R6, RZ, 0x3c, !PT ;  /* 0x0000000605267212 */ /* 0x000fe400078e3cff */
[----:B------:R-:W-:-:S04]  /*a2c0*/  LOP3.LUT R6, R7, 0x380, RZ, 0xc0, !PT ;  /* 0x0000038007067812 */ /* 0x000fc800078ec0ff */
[----:B------:R-:W-:Y:S02]  /*a2d0*/  SHF.R.U64 R6, R6, 0x3, RZ ;  /* 0x0000000306067819 */ /* 0x000fe400000012ff */
[----:B------:R-:W-:Y:S02]  /*a2e0*/  LOP3.LUT R4, R9, 0x380, RZ, 0xc0, !PT ;  /* 0x0000038009047812 */ /* 0x000fe400078ec0ff */
[----:B------:R-:W-:Y:S01]  /*a2f0*/  LOP3.LUT R6, R6, R7, RZ, 0x3c, !PT ;  /* 0x0000000706067212 */ /* 0x000fe200078e3cff */
[----:B------:R-:W-:Y:S01]  /*a300*/  IMAD.X R7, RZ, RZ, R35, P3 ;  /* 0x000000ffff077224 */ /* 0x000fe200018e0623 */
[----:B0-----:R-:W-:Y:S02]  /*a310*/  ISETP.NE.AND P3, PT, R33, 0x1, PT ;  /* 0x000000012100780c */ /* 0x001fe40003f65270 */
[----:B------:R-:W-:Y:S01]  /*a320*/  F2FP.BF16.F32.PACK_AB R81, R90, R91 ;  /* 0x0000005b5a51723e */ /* 0x000fe200000010ff */
        /* <DEDUP_REMOVED lines=11> */
[----:B------:R-:W-:Y:S02]  /*a3e0*/  SHF.R.U64 R4, R4, 0x3, RZ ;  /* 0x0000000304047819 */ /* 0x000fe400000012ff */
[----:B------:R-:W-:Y:S02]  /*a3f0*/  MOV R116, R58 ;  /* 0x0000003a00747202 */ /* 0x000fe40000000f00 */
[----:B------:R-:W0:Y:S01]  /*a400*/  LDC R59, c[0x0][0xc38] ;  /* 0x00030e00ff3b7b82 */ /* 0x000e220000000800 */
[----:B------:R-:W-:-:S02]  /*a410*/  LOP3.LUT R36, R4, R9, RZ, 0x3c, !PT ;  /* 0x0000000904247212 */ /* 0x000fc400078e3cff */
[----:B------:R-:W-:Y:S02]  /*a420*/  LOP3.LUT R10, R11, 0x380, RZ, 0xc0, !PT ;  /* 0x000003800b0a7812 */ /* 0x000fe400078ec0ff */
[----:B------:R-:W-:Y:S02]  /*a430*/  MOV R112, R36 ;  /* 0x0000002400707202 */ /* 0x000fe40000000f00 */
[----:B------:R-:W-:Y:S01]  /*a440*/  SHF.R.U64 R10, R10, 0x3, RZ ;  /* 0x000000030a0a7819 */ /* 0x000fe200000012ff */
[----:B------:R-:W1:Y:S01]  /*a450*/  @P3 LDC R36, c[0x0][0xbec] ;  /* 0x0002fb00ff243b82 */ /* 0x000e620000000800 */
[----:B------:R-:W-:Y:S01]  /*a460*/  MOV R108, R40 ;  /* 0x00000028006c7202 */ /* 0x000fe20000000f00 */
[----:B------:R-:W-:Y:S01]  /*a470*/  UPRMT UR4, UR36, 0x654, UR4 ;  /* 0x0000065424047896 */ /* 0x000fe20008000004 */
[----:B------:R-:W-:Y:S02]  /*a480*/  LOP3.LUT R42, R10, R11, RZ, 0x3c, !PT ;  /* 0x0000000b0a2a7212 */ /* 0x000fe400078e3cff */
[----:B------:R-:W-:-:S02]  /*a490*/  SEL R111, R20, R27, P0 ;  /* 0x0000001b146f7207 */ /* 0x000fc40000000000 */
[----:B------:R-:W-:Y:S01]  /*a4a0*/  SEL R74, R27, R20, P0 ;  /* 0x000000141b4a7207 */ /* 0x000fe20000000000 */
[----:B------:R-:W3:Y:S01]  /*a4b0*/  @P3 LDC R37, c[0x0][0xbf0] ;  /* 0x0002fc00ff253b82 */ /* 0x000ee20000000800 */
[----:B--2---:R-:W-:Y:S01]  /*a4c0*/  LOP3.LUT R41, R32, 0x2, RZ, 0x3c, !PT ;  /* 0x0000000220297812 */ /* 0x004fe200078e3cff */
[----:B------:R-:W-:Y:S01]  /*a4d0*/  SHFL.IDX PT, R85, R85, R32, 0x1c1f ;  /* 0x001c1f2055557589 */ /* 0x000fe200000e0000 */
[----:B------:R-:W-:Y:S02]  /*a4e0*/  MOV R106, R42 ;  /* 0x0000002a006a7202 */ /* 0x000fe40000000f00 */
[----:B------:R-:W-:Y:S01]  /*a4f0*/  SEL R123, R79, R12, P0 ;  /* 0x0000000c4f7b7207 */ /* 0x000fe20000000000 */
[----:B------:R-:W-:Y:S01]  /*a500*/  SHFL.IDX PT, R87, R87, R32, 0x1c1f ;  /* 0x001c1f2057577589 */ /* 0x000fe200000e0000 */
[----:B------:R-:W-:Y:S01]  /*a510*/  SEL R127, R86, R81, P0 ;  /* 0x00000051567f7207 */ /* 0x000fe20000000000 */
[----:B------:R-:W-:Y:S01]  /*a520*/  UIMAD UR11, UR6, UR5, UR42 ;  /* 0x00000005060b72a4 */ /* 0x000fe2000f8e022a */
[----:B------:R-:W-:Y:S01]  /*a530*/  SEL R129, R94, R31, P0 ;  /* 0x0000001f5e817207 */ /* 0x000fe20000000000 */
[----:B------:R-:W-:Y:S01]  /*a540*/  SHFL.IDX PT, R109, R109, R32, 0x1c1f ;  /* 0x001c1f206d6d7589 */ /* 0x000fe200000e0000 */
[----:B------:R-:W-:Y:S01]  /*a550*/  SEL R131, R102, R83, P0 ;  /* 0x0000005366837207 */ /* 0x000fe20000000000 */
[----:B------:R-:W-:Y:S01]  /*a560*/  SYNCS.ARRIVE.TRANS64.RED.A1T0 RZ, [UR4], RZ ;  /* 0x000000ffffff79a7 */ /* 0x000fe20008100404 */
[----:B------:R-:W-:Y:S01]  /*a570*/  LOP3.LUT R14, R25, 0x380, RZ, 0xc0, !PT ;  /* 0x00000380190e7812 */ /* 0x000fe200078ec0ff */
[----:B------:R-:W2:Y:S01]  /*a580*/  SHFL.IDX PT, R60, R60, R41, 0x1c1f ;  /* 0x001c1f293c3c7589 */ /* 0x000ea200000e0000 */
[----:B------:R-:W-:Y:S01]  /*a590*/  MOV R49, R48 ;  /* 0x0000003000317202 */ /* 0x000fe20000000f00 */
[----:B------:R-:W-:-:S02]  /*a5a0*/  IMAD R48, RZ, RZ, -UR42 ;  /* 0x8000002aff307e24 */ /* 0x000fc4000f8e02ff */
[----:B------:R-:W-:Y:S01]  /*a5b0*/  SHFL.IDX PT, R42, R61, R41, 0x1c1f ;  /* 0x001c1f293d2a7589 */ /* 0x000fe200000e0000 */
[----:B------:R-:W-:-:S03]  /*a5c0*/  SEL R79, R12, R79, P0 ;  /* 0x0000004f0c4f7207 */ /* 0x000fc60000000000 */
[----:B------:R-:W4:Y:S01]  /*a5d0*/  SHFL.IDX PT, R78, R78, R41, 0x1c1f ;  /* 0x001c1f294e4e7589 */ /* 0x000f2200000e0000 */
[----:B------:R-:W-:-:S03]  /*a5e0*/  LOP3.LUT R12, R21, 0x380, RZ, 0xc0, !PT ;  /* 0x00000380150c7812 */ /* 0x000fc600078ec0ff */
[----:B------:R-:W-:Y:S04]  /*a5f0*/  SHFL.IDX PT, R111, R111, R32, 0x1c1f ;  /* 0x001c1f206f6f7589 */ /* 0x000fe800000e0000 */
[----:B------:R-:W4:Y:S01]  /*a600*/  SHFL.IDX PT, R74, R74, R41, 0x1c1f ;  /* 0x001c1f294a4a7589 */ /* 0x000f2200000e0000 */
[----:B------:R-:W-:-:S03]  /*a610*/  SHF.R.U64 R14, R14, 0x3, RZ ;  /* 0x000000030e0e7819 */ /* 0x000fc600000012ff */
[----:B------:R-:W-:Y:S04]  /*a620*/  SHFL.IDX PT, R89, R89, R32, 0x1c1f ;  /* 0x001c1f2059597589 */ /* 0x000fe800000e0000 */
[----:B------:R-:W-:Y:S04]  /*a630*/  SHFL.IDX PT, R113, R113, R32, 0x1c1f ;  /* 0x001c1f2071717589 */ /* 0x000fe800000e0000 */
[----:B------:R-:W4:Y:S04]  /*a640*/  SHFL.IDX PT, R62, R62, R41, 0x1c1f ;  /* 0x001c1f293e3e7589 */ /* 0x000f2800000e0000 */
[----:B------:R-:W4:Y:S01]  /*a650*/  SHFL.IDX PT, R72, R72, R41, 0x1c1f ;  /* 0x001c1f2948487589 */ /* 0x000f2200000e0000 */
[----:B0-----:R-:W-:Y:S01]  /*a660*/  IMAD R48, R59, R48, UR41 ;  /* 0x000000293b307e24 */ /* 0x001fe2000f8e0230 */
[----:B------:R-:W-:Y:S01]  /*a670*/  USHF.R.S32.HI UR10, URZ, 0x1f, UR11 ;  /* 0x0000001f3f0a7899 */ /* 0x000fe2000801140b */
[----:B------:R-:W-:Y:S01]  /*a680*/  SHF.R.U64 R12, R12, 0x3, RZ ;  /* 0x000000030c0c7819 */ /* 0x000fe200000012ff */
[----:B------:R-:W-:Y:S01]  /*a690*/  SHFL.IDX PT, R91, R91, R32, 0x1c1f ;  /* 0x001c1f205b5b7589 */ /* 0x000fe200000e0000 */
[----:B------:R-:W-:-:S03]  /*a6a0*/  LOP3.LUT R54, R14, R25, RZ, 0x3c, !PT ;  /* 0x000000190e367212 */ /* 0x000fc600078e3cff */
[----:B------:R-:W-:Y:S01]  /*a6b0*/  SHFL.IDX PT, R93, R93, R32, 0x1c1f ;  /* 0x001c1f205d5d7589 */ /* 0x000fe200000e0000 */
[----:B------:R-:W-:-:S03]  /*a6c0*/  MOV R50, R50 ;  /* 0x0000003200327202 */ /* 0x000fc60000000f00 */
[----:B------:R-:W-:Y:S01]  /*a6d0*/  SHFL.IDX PT, R95, R95, R32, 0x1c1f ;  /* 0x001c1f205f5f7589 */ /* 0x000fe200000e0000 */
[----:B------:R-:W-:-:S03]  /*a6e0*/  IMAD R51, R48, 0x80, R222 ;  /* 0x0000008030337824 */ /* 0x000fc600078e02de */
        /* <DEDUP_REMOVED lines=15> */
[----:B------:R-:W-:-:S03]  /*a7e0*/  UIMAD UR5, UR10, UR8, URZ ;  /* 0x000000080a0572a4 */ /* 0x000fc6000f8e023f */
[----:B------:R-:W-:Y:S04]  /*a7f0*/  SHFL.IDX PT, R32, R65, R41, 0x1c1f ;  /* 0x001c1f2941207589 */ /* 0x000fe800000e0000 */
[----:B------:R-:W0:Y:S01]  /*a800*/  SHFL.IDX PT, R58, R73, R41, 0x1c1f ;  /* 0x001c1f29493a7589 */ /* 0x000e2200000e0000 */
[----:B------:R-:W-:Y:S01]  /*a810*/  LOP3.LUT R52, R12, R21, RZ, 0x3c, !PT ;  /* 0x000000150c347212 */ /* 0x000fe200078e3cff */
[----:B-1----:R-:W-:Y:S01]  /*a820*/  @P3 IMAD.HI.U32 R36, R51, R36, RZ ;  /* 0x0000002433243227 */ /* 0x002fe200078e00ff */
[----:B------:R-:W-:Y:S01]  /*a830*/  LOP3.LUT R12, R13, 0x380, RZ, 0xc0, !PT ;  /* 0x000003800d0c7812 */ /* 0x000fe200078ec0ff */
[----:B------:R-:W-:Y:S01]  /*a840*/  USHF.R.S32.HI UR12, URZ, 0x1f, UR40 ;  /* 0x0000001f3f0c7899 */ /* 0x000fe20008011428 */
[----:B------:R-:W-:Y:S01]  /*a850*/  MOV R84, R56 ;  /* 0x0000003800547202 */ /* 0x000fe20000000f00 */
[----:B------:R-:W-:Y:S01]  /*a860*/  UIMAD.WIDE.U32 UR6, UR11, UR8, URZ ;  /* 0x000000080b0672a5 */ /* 0x000fe2000f8e003f */
[----:B------:R-:W-:Y:S01]  /*a870*/  MOV R56, R54 ;  /* 0x0000003600387202 */ /* 0x000fe20000000f00 */
[----:B------:R-:W-:Y:S01]  /*a880*/  UIMAD UR5, UR11, UR9, UR5 ;  /* 0x000000090b0572a4 */ /* 0x000fe2000f8e0205 */
[----:B------:R-:W1:Y:S01]  /*a890*/  SHFL.IDX PT, R54, R63, R41, 0x1c1f ;  /* 0x001c1f293f367589 */ /* 0x000e6200000e0000 */
[----:B------:R-:W-:Y:S01]  /*a8a0*/  SHF.R.U64 R12, R12, 0x3, RZ ;  /* 0x000000030c0c7819 */ /* 0x000fe200000012ff */
[----:B------:R-:W-:Y:S01]  /*a8b0*/  ULDC.64 UR8, c[0x0][0xb98] ;  /* 0x0002e60000087ab9 */ /* 0x000fe20000000a00 */
[----:B------:R-:W-:Y:S01]  /*a8c0*/  SEL R82, R31, R94, P0 ;  /* 0x0000005e1f527207 */ /* 0x000fe20000000000 */
[----:B------:R-:W1:Y:S01]  /*a8d0*/  SHFL.IDX PT, R64, R64, R41, 0x1c1f ;  /* 0x001c1f2940407589 */ /* 0x000e6200000e0000 */
[----:B------:R-:W-:Y:S01]  /*a8e0*/  IMAD.MOV.U32 R59, RZ, RZ, R51 ;  /* 0x000000ffff3b7224 */ /* 0x000fe200078e0033 */
[----:B------:R-:W-:-:S02]  /*a8f0*/  UIMAD UR4, UR12, UR8, URZ ;  /* 0x000000080c0472a4 */ /* 0x000fc4000f8e023f */
[----:B------:R-:W1:Y:S01]  /*a900*/  SHFL.IDX PT, R92, R75, R41, 0x1c1f ;  /* 0x001c1f294b5c7589 */ /* 0x000e6200000e0000 */
[----:B------:R-:W-:Y:S02]  /*a910*/  SEL R81, R81, R86, P0 ;  /* 0x0000005651517207 */ /* 0x000fe40000000000 */
[----:B------:R-:W-:Y:S01]  /*a920*/  SEL R83, R83, R102, P0 ;  /* 0x0000006653537207 */ /* 0x000fe20000000000 */
[----:B------:R-:W1:Y:S01]  /*a930*/  SHFL.IDX PT, R76, R76, R41, 0x1c1f ;  /* 0x001c1f294c4c7589 */ /* 0x000e6200000e0000 */
[C---:B------:R-:W-:Y:S02]  /*a940*/  IADD3 R31, P4, R34.reuse, 0x1000, RZ ;  /* 0x00001000221f7810 */ /* 0x040fe40007f9e0ff */
[----:B------:R-:W-:Y:S02]  /*a950*/  IADD3 R15, P1, R34, 0x6000, RZ ;  /* 0x00006000220f7810 */ /* 0x000fe40007f3e0ff */
[----:B---3--:R-:W-:Y:S02]  /*a960*/  @P3 SHF.R.U32.HI R59, RZ, R37, R36 ;  /* 0x00000025ff3b3219 */ /* 0x008fe40000011624 */
[----:B------:R-:W-:Y:S01]  /*a970*/  LOP3.LUT R44, R12, R13, RZ, 0x3c, !PT ;  /* 0x0000000d0c2c7212 */ /* 0x000fe200078e3cff */
[----:B------:R-:W-:Y:S01]  /*a980*/  UIADD3 UR5, UR7, UR5, URZ ;  /* 0x0000000507057290 */ /* 0x000fe2000fffe03f */
[----:B------:R-:W-:Y:S01]  /*a990*/  LOP3.LUT R30, R31, 0x380, RZ, 0xc0, !PT ;  /* 0x000003801f1e7812 */ /* 0x000fe200078ec0ff */
[----:B------:R-:W3:Y:S01]  /*a9a0*/  SHFL.IDX PT, R66, R66, R41, 0x1c1f ;  /* 0x001c1f2942427589 */ /* 0x000ee200000e0000 */
[----:B------:R-:W-:Y:S01]  /*a9b0*/  LOP3.LUT R14, R15, 0x380, RZ, 0xc0, !PT ;  /* 0x000003800f0e7812 */ /* 0x000fe200078ec0ff */
[----:B------:R-:W-:Y:S01]  /*a9c0*/  UIMAD UR7, UR40, UR9, UR4 ;  /* 0x00000009280772a4 */ /* 0x000fe2000f8e0204 */
[----:B------:R-:W-:Y:S01]  /*a9d0*/  MOV R57, R52 ;  /* 0x0000003400397202 */ /* 0x000fe20000000f00 */
[----:B------:R-:W-:Y:S01]  /*a9e0*/  SHFL.IDX PT, R86, R67, R41, 0x1c1f ;  /* 0x001c1f2943567589 */ /* 0x000fe200000e0000 */
[----:B------:R-:W-:Y:S01]  /*a9f0*/  MOV R110, R38 ;  /* 0x00000026006e7202 */ /* 0x000fe20000000f00 */
[----:B------:R-:W-:Y:S01]  /*aa00*/  IMAD.MOV R52, RZ, RZ, -R59 ;  /* 0x000000ffff347224 */ /* 0x000fe200078e0a3b */
[----:B--2---:R-:W-:Y:S01]  /*aa10*/  SEL R36, R85, R60, P0 ;  /* 0x0000003c55247207 */ /* 0x004fe20000000000 */
[----:B------:R-:W-:Y:S01]  /*aa20*/  SHFL.IDX PT, R68, R68, R41, 0x1c1f ;  /* 0x001c1f2944447589 */ /* 0x000fe200000e0000 */
[----:B------:R-:W-:Y:S01]  /*aa30*/  SEL R38, R60, R85, P0 ;  /* 0x000000553c267207 */ /* 0x000fe20000000000 */
[----:B------:R-:W-:Y:S01]  /*aa40*/  UMOV UR4, UR6 ;  /* 0x0000000600047c82 */ /* 0x000fe20008000000 */
[----:B----4-:R-:W-:Y:S01]  /*aa50*/  SEL R37, R109, R78, P0 ;  /* 0x0000004e6d257207 */ /* 0x010fe20000000000 */
[----:B------:R-:W-:Y:S01]  /*aa60*/  SHFL.IDX PT, R70, R70, R41, 0x1c1f ;  /* 0x001c1f2946467589 */ /* 0x000fe200000e0000 */
[----:B------:R-:W-:Y:S01]  /*aa70*/  SEL R39, R78, R109, P0 ;  /* 0x0000006d4e277207 */ /* 0x000fe20000000000 */
[----:B------:R-:W-:Y:S01]  /*aa80*/  BAR.SYNC.DEFER_BLOCKING 0x1, 0x100 ;  /* 0x0044000000007b1d */ /* 0x000fe20000010000 */
[----:B------:R-:W-:-:S02]  /*aa90*/  SEL R40, R87, R42, P0 ;  /* 0x0000002a57287207 */ /* 0x000fc40000000000 */
[----:B------:R-:W-:Y:S02]  /*aaa0*/  MOV R114, R46 ;  /* 0x0000002e00727202 */ /* 0x000fe40000000f00 */
[----:B------:R-:W-:Y:S02]  /*aab0*/  MOV R104, R44 ;  /* 0x0000002c00687202 */ /* 0x000fe40000000f00 */
[----:B------:R-:W-:Y:S01]  /*aac0*/  SEL R42, R42, R87, P0 ;  /* 0x000000572a2a7207 */ /* 0x000fe20000000000 */
[----:B------:R-:W-:Y:S01]  /*aad0*/  SHFL.IDX PT, R88, R69, R41, 0x1c1f ;  /* 0x001c1f2945587589 */ /* 0x000fe200000e0000 */
[----:B------:R-:W-:-:S03]  /*aae0*/  SEL R43, R74, R111, P0 ;  /* 0x0000006f4a2b7207 */ /* 0x000fc60000000000 */
[----:B------:R-:W-:Y:S01]  /*aaf0*/  SHFL.IDX PT, R90, R71, R41, 0x1c1f ;  /* 0x001c1f29475a7589 */ /* 0x000fe200000e0000 */
[----:B------:R-:W-:-:S03]  /*ab00*/  SEL R44, R89, R62, P0 ;  /* 0x0000003e592c7207 */ /* 0x000fc60000000000 */
[----:B------:R-:W2:Y:S01]  /*ab10*/  SHFL.IDX PT, R94, R77, R41, 0x1c1f ;  /* 0x001c1f294d5e7589 */ /* 0x000ea200000e0000 */
[----:B------:R-:W-:-:S03]  /*ab20*/  SEL R46, R62, R89, P0 ;  /* 0x000000593e2e7207 */ /* 0x000fc60000000000 */
[----:B------:R-:W4:Y:S01]  /*ab30*/  SHFL.IDX PT, R96, R79, R41, 0x1c1f ;  /* 0x001c1f294f607589 */ /* 0x000f2200000e0000 */
[----:B------:R-:W-:-:S03]  /*ab40*/  SEL R45, R113, R72, P0 ;  /* 0x00000048712d7207 */ /* 0x000fc60000000000 */
[----:B------:R-:W4:Y:S01]  /*ab50*/  SHFL.IDX PT, R80, R80, R41, 0x1c1f ;  /* 0x001c1f2950507589 */ /* 0x000f2200000e0000 */
[----:B------:R-:W-:-:S03]  /*ab60*/  SEL R47, R72, R113, P0 ;  /* 0x00000071482f7207 */ /* 0x000fc60000000000 */
[----:B------:R-:W4:Y:S01]  /*ab70*/  SHFL.IDX PT, R98, R81, R41, 0x1c1f ;  /* 0x001c1f2951627589 */ /* 0x000f2200000e0000 */
[----:B------:R-:W-:-:S03]  /*ab80*/  SHF.R.U64 R30, R30, 0x3, RZ ;  /* 0x000000031e1e7819 */ /* 0x000fc600000012ff */
[----:B------:R-:W4:Y:S01]  /*ab90*/  SHFL.IDX PT, R100, R82, R41, 0x1c1f ;  /* 0x001c1f2952647589 */ /* 0x000f2200000e0000 */
[----:B------:R-:W-:-:S03]  /*aba0*/  SHF.R.U64 R14, R14, 0x3, RZ ;  /* 0x000000030e0e7819 */ /* 0x000fc600000012ff */
[----:B------:R0:W4:Y:S01]  /*abb0*/  SHFL.IDX PT, R102, R83, R41, 0x1c1f ;  /* 0x001c1f2953667589 */ /* 0x00012200000e0000 */
[----:B------:R-:W-:Y:S01]  /*abc0*/  UIMAD.WIDE.U32 UR4, UR40, UR8, UR4 ;  /* 0x00000008280472a5 */ /* 0x000fe2000f8e0004 */
[----:B------:R-:W-:Y:S02]  /*abd0*/  IMAD R51, R33, R52, R51 ;  /* 0x0000003421337224 */ /* 0x000fe400078e0233 */
[----:B------:R-:W-:Y:S01]  /*abe0*/  STSM.16.M88.4 [R116], R36 ;  /* 0x0000002474007844 */ /* 0x000fe20000000200 */
[----:B0-----:R-:W-:Y:S01]  /*abf0*/  SEL R41, R111, R74, P0 ;  /* 0x0000004a6f297207 */ /* 0x001fe20000000000 */
[----:B------:R-:W-:Y:S01]  /*ac00*/  ULDC.64 UR8, c[0x0][0xae8] ;  /* 0x0002ba0000087ab9 */ /* 0x000fe20000000a00 */
[----:B------:R-:W-:Y:S01]  /*ac10*/  LOP3.LUT R30, R30, R31, RZ, 0x3c, !PT ;  /* 0x0000001f1e1e7212 */ /* 0x000fe200078e3cff */
[--C-:B------:R-:W-:Y:S01]  /*ac20*/  IMAD.X R31, RZ, RZ, R35.reuse, P4 ;  /* 0x000000ffff1f7224 */ /* 0x100fe200020e0623 */
[----:B------:R-:W-:Y:S01]  /*ac30*/  IADD3 R21, P2, R34, 0x5000, RZ ;  /* 0x0000500022157810 */ /* 0x000fe20007f5e0ff */
[----:B------:R0:W-:Y:S01]  /*ac40*/  STSM.16.M88.4 [R114], R40 ;  /* 0x0000002872007844 */ /* 0x0001e20000000200 */
[----:B------:R-:W-:Y:S01]  /*ac50*/  LOP3.LUT R14, R14, R15, RZ, 0x3c, !PT ;  /* 0x0000000f0e0e7212 */ /* 0x000fe200078e3cff */
[----:B------:R-:W-:Y:S01]  /*ac60*/  IMAD.X R15, RZ, RZ, R35, P1 ;  /* 0x000000ffff0f7224 */ /* 0x000fe200008e0623 */
[----:B------:R-:W-:Y:S01]  /*ac70*/  SEL R53, R115, R58, P0 ;  /* 0x0000003a73357207 */ /* 0x000fe20000000000 */
[----:B------:R1:W-:Y:S01]  /*ac80*/  STSM.16.M88.4 [R112], R44 ;  /* 0x0000002c70007844 */ /* 0x0003e20000000200 */
[----:B------:R-:W-:-:S02]  /*ac90*/  SEL R55, R58, R115, P0 ;  /* 0x000000733a377207 */ /* 0x000fc40000000000 */
[C---:B------:R-:W-:Y:S02]  /*aca0*/  IADD3 R13, P4, R34.reuse, 0x7000, RZ ;  /* 0x00007000220d7810 */ /* 0x040fe40007f9e0ff */
[----:B------:R-:W-:Y:S02]  /*acb0*/  IADD3 R58, P1, R59, UR4, RZ ;  /* 0x000000043b3a7c10 */ /* 0x000fe4000ff3e0ff */
[C---:B------:R-:W-:Y:S02]  /*acc0*/  IADD3 R27, P6, R34.reuse, 0x3000, RZ ;  /* 0x00003000221b7810 */ /* 0x040fe40007fde0ff */
[----:B------:R-:W-:Y:S02]  /*acd0*/  IADD3 R25, P5, R34, 0x4000, RZ ;  /* 0x0000400022197810 */ /* 0x000fe40007fbe0ff */
[----:B0-----:R-:W-:Y:S02]  /*ace0*/  SEL R40, R95, R32, P0 ;  /* 0x000000205f287207 */ /* 0x001fe40000000000 */
[----:B------:R-:W-:Y:S01]  /*acf0*/  SEL R42, R32, R95, P0 ;  /* 0x0000005f202a7207 */ /* 0x000fe20000000000 */
[----:B-1----:R-:W-:Y:S01]  /*ad00*/  IMAD.U32 R45, RZ, RZ, UR7 ;  /* 0x00000007ff2d7e24 */ /* 0x002fe2000f8e00ff */
[----:B------:R-:W-:Y:S01]  /*ad10*/  SHF.R.S32.HI R44, RZ, 0x1f, R59 ;  /* 0x0000001fff2c7819 */ /* 0x000fe2000001143b */
[----:B------:R-:W-:Y:S01]  /*ad20*/  ULDC.64 UR6, c[0x0][0xb88] ;  /* 0x0002e20000067ab9 */ /* 0x000fe20000000a00 */
[----:B------:R-:W-:-:S02]  /*ad30*/  SHF.R.S32.HI R32, RZ, 0x1f, R51 ;  /* 0x0000001fff207819 */ /* 0x000fc40000011433 */
[----:B------:R-:W-:Y:S02]  /*ad40*/  LOP3.LUT R20, R21, 0x380, RZ, 0xc0, !PT ;  /* 0x0000038015147812 */ /* 0x000fe400078ec0ff */
[----:B------:R-:W-:Y:S01]  /*ad50*/  LOP3.LUT R12, R13, 0x380, RZ, 0xc0, !PT ;  /* 0x000003800d0c7812 */ /* 0x000fe200078ec0ff */
[----:B------:R-:W-:Y:S01]  /*ad60*/  IMAD R32, R32, UR6, RZ ;  /* 0x0000000620207c24 */ /* 0x000fe2000f8e02ff */
[----:B------:R-:W-:Y:S01]  /*ad70*/  IADD3.X R59, R44, UR5, R45, P1, !PT ;  /* 0x000000052c3b7c10 */ /* 0x000fe20008ffe42d */
[----:B------:R-:W-:Y:S01]  /*ad80*/  ULDC.64 UR4, c[0x0][0xb50] ;  /* 0x0002d40000047ab9 */ /* 0x000fe20000000a00 */
[----:B------:R-:W-:Y:S02]  /*ad90*/  LOP3.LUT R26, R27, 0x380, RZ, 0xc0, !PT ;  /* 0x000003801b1a7812 */ /* 0x000fe400078ec0ff */
[----:B------:R-:W-:Y:S02]  /*ada0*/  LOP3.LUT R24, R25, 0x380, RZ, 0xc0, !PT ;  /* 0x0000038019187812 */ /* 0x000fe400078ec0ff */
[----:B------:R-:W-:-:S02]  /*adb0*/  SHF.R.U64 R20, R20, 0x3, RZ ;  /* 0x0000000314147819 */ /* 0x000fc400000012ff */
[----:B------:R-:W-:Y:S02]  /*adc0*/  SEL R52, R91, R54, P0 ;  /* 0x000000365b347207 */ /* 0x000fe40000000000 */
[----:B------:R-:W-:Y:S01]  /*add0*/  SEL R54, R54, R91, P0 ;  /* 0x0000005b36367207 */ /* 0x000fe20000000000 */
[C---:B------:R-:W-:Y:S01]  /*ade0*/  IMAD R61, R51.reuse, UR7, R32 ;  /* 0x00000007333d7c24 */ /* 0x040fe2000f8e0220 */
[----:B------:R-:W-:Y:S01]  /*adf0*/  SHF.R.U64 R12, R12, 0x3, RZ ;  /* 0x000000030c0c7819 */ /* 0x000fe200000012ff */
[----:B------:R-:W-:Y:S01]  /*ae00*/  IMAD.WIDE.U32 R58, R51, UR6, R58 ;  /* 0x00000006333a7c25 */ /* 0x000fe2000f8e003a */
[----:B------:R-:W-:Y:S01]  /*ae10*/  LOP3.LUT R5, R34, 0x380, RZ, 0xc0, !PT ;  /* 0x0000038022057812 */ /* 0x000fe200078ec0ff */
[----:B------:R-:W-:Y:S01]  /*ae20*/  ULDC UR6, c[0x0][0xa88] ;  /* 0x0002a20000067ab9 */ /* 0x000fe20000000800 */
[----:B------:R-:W-:Y:S02]  /*ae30*/  SEL R36, R93, R64, P0 ;  /* 0x000000405d247207 */ /* 0x000fe40000000000 */
[----:B------:R-:W-:-:S02]  /*ae40*/  SEL R38, R64, R93, P0 ;  /* 0x0000005d40267207 */ /* 0x000fc40000000000 */
[----:B------:R-:W-:Y:S02]  /*ae50*/  SEL R37, R117, R92, P0 ;  /* 0x0000005c75257207 */ /* 0x000fe40000000000 */
[----:B------:R-:W-:Y:S01]  /*ae60*/  SEL R39, R92, R117, P0 ;  /* 0x000000755c277207 */ /* 0x000fe20000000000 */
[----:B------:R-:W-:Y:S01]  /*ae70*/  IMAD R51, R48, 0x80, R221 ;  /* 0x0000008030337824 */ /* 0x000fe200078e02dd */
[----:B------:R-:W-:Y:S02]  /*ae80*/  SHF.R.U64 R26, R26, 0x3, RZ ;  /* 0x000000031a1a7819 */ /* 0x000fe400000012ff */
[----:B------:R-:W-:Y:S02]  /*ae90*/  SHF.R.U64 R24, R24, 0x3, RZ ;  /* 0x0000000318187819 */ /* 0x000fe400000012ff */
[----:B------:R-:W-:Y:S01]  /*aea0*/  LOP3.LUT R20, R20, R21, RZ, 0x3c, !PT ;  /* 0x0000001514147212 */ /* 0x000fe200078e3cff */
[----:B------:R-:W-:Y:S01]  /*aeb0*/  IMAD.X R21, RZ, RZ, R35, P2 ;  /* 0x000000ffff157224 */ /* 0x000fe200010e0623 */
[----:B------:R-:W-:-:S02]  /*aec0*/  SEL R41, R119, R76, P0 ;  /* 0x0000004c77297207 */ /* 0x000fc40000000000 */
[----:B------:R-:W-:Y:S01]  /*aed0*/  SEL R43, R76, R119, P0 ;  /* 0x000000774c2b7207 */ /* 0x000fe20000000000 */
[----:B------:R-:W-:Y:S01]  /*aee0*/  STSM.16.M88.4 [R110], R52 ;  /* 0x000000346e007844 */ /* 0x000fe20000000200 */
[----:B------:R-:W-:Y:S01]  /*aef0*/  LOP3.LUT R12, R12, R13, RZ, 0x3c, !PT ;  /* 0x0000000d0c0c7212 */ /* 0x000fe200078e3cff */
[--C-:B------:R-:W-:Y:S01]  /*af00*/  IMAD.X R13, RZ, RZ, R35.reuse, P4 ;  /* 0x000000ffff0d7224 */ /* 0x100fe200020e0623 */
[----:B------:R-:W-:Y:S01]  /*af10*/  IADD3 R133, P2, R34, 0xb000, RZ ;  /* 0x0000b00022857810 */ /* 0x000fe20007f5e0ff */
[----:B------:R0:W-:Y:S01]  /*af20*/  STSM.16.M88.4 [R108], R36 ;  /* 0x000000246c007844 */ /* 0x0001e20000000200 */
[----:B------:R-:W-:Y:S01]  /*af30*/  SHF.R.U64 R5, R5, 0x3, RZ ;  /* 0x0000000305057819 */ /* 0x000fe200000012ff */
[----:B------:R-:W-:Y:S01]  /*af40*/  IMAD R32, R33, UR6, RZ ;  /* 0x0000000621207c24 */ /* 0x000fe2000f8e02ff */
[----:B------:R-:W-:Y:S01]  /*af50*/  LOP3.LUT R26, R26, R27, RZ, 0x3c, !PT ;  /* 0x0000001b1a1a7212 */ /* 0x000fe200078e3cff */
[--C-:B------:R-:W-:Y:S01]  /*af60*/  IMAD.X R27, RZ, RZ, R35.reuse, P6 ;  /* 0x000000ffff1b7224 */ /* 0x100fe200030e0623 */
[----:B------:R-:W-:Y:S01]  /*af70*/  LOP3.LUT R24, R24, R25, RZ, 0x3c, !PT ;  /* 0x0000001918187212 */ /* 0x000fe200078e3cff */
[----:B------:R-:W-:Y:S01]  /*af80*/  IMAD.X R25, RZ, RZ, R35, P5 ;  /* 0x000000ffff197224 */ /* 0x000fe200028e0623 */
[----:B------:R-:W-:Y:S01]  /*af90*/  LOP3.LUT P1, RZ, R22, 0x3, RZ, 0xc0, !PT ;  /* 0x0000000316ff7812 */ /* 0x000fe2000782c0ff */
[----:B------:R1:W-:Y:S01]  /*afa0*/  STSM.16.M88.4 [R106], R40 ;  /* 0x000000286a007844 */ /* 0x0003e20000000200 */
[----:B------:R-:W-:-:S02]  /*afb0*/  IADD3 R9, P6, R34, 0x9000, RZ ;  /* 0x0000900022097810 */ /* 0x000fc40007fde0ff */
[----:B------:R-:W-:Y:S02]  /*afc0*/  IADD3 R11, P5, R34, 0xa000, RZ ;  /* 0x0000a000220b7810 */ /* 0x000fe40007fbe0ff */
[----:B---3--:R-:W-:Y:S02]  /*afd0*/  SEL R44, R97, R66, P0 ;  /* 0x00000042612c7207 */ /* 0x008fe40000000000 */
[----:B------:R-:W-:Y:S01]  /*afe0*/  SEL R46, R66, R97, P0 ;  /* 0x00000061422e7207 */ /* 0x000fe20000000000 */
[----:B0-----:R-:W-:Y:S01]  /*aff0*/  VIADD R37, R51, 0x8 ;  /* 0x0000000833257836 */ /* 0x001fe20000000000 */
[----:B------:R-:W-:Y:S01]  /*b000*/  LEA R36, P4, R58, UR4, 0x2 ;  /* 0x000000043a247c11 */ /* 0x000fe2000f8810ff */
[----:B------:R-:W-:Y:S01]  /*b010*/  IMAD.IADD R39, R59, 0x1, R61 ;  /* 0x000000013b277824 */ /* 0x000fe200078e023d */
[----:B--2---:R-:W-:Y:S02]  /*b020*/  SEL R45, R121, R94, P0 ;  /* 0x0000005e792d7207 */ /* 0x004fe40000000000 */
[----:B------:R-:W-:-:S02]  /*b030*/  SEL R47, R94, R121, P0 ;  /* 0x000000795e2f7207 */ /* 0x000fc40000000000 */
[----:B------:R-:W-:Y:S01]  /*b040*/  LOP3.LUT R34, R5, R34, RZ, 0x3c, !PT ;  /* 0x0000002205227212 */ /* 0x000fe200078e3cff */
[----:B------:R-:W-:Y:S01]  /*b050*/  IMAD.X R5, RZ, RZ, R35, P2 ;  /* 0x000000ffff057224 */ /* 0x000fe200010e0623 */
[----:B-1----:R-:W-:Y:S02]  /*b060*/  SEL R40, R99, R86, P0 ;  /* 0x0000005663287207 */ /* 0x002fe40000000000 */
[----:B------:R-:W-:Y:S02]  /*b070*/  SEL R42, R86, R99, P0 ;  /* 0x00000063562a7207 */ /* 0x000fe40000000000 */
[----:B----4-:R-:W-:Y:S02]  /*b080*/  SEL R41, R123, R96, P0 ;  /* 0x000000607b297207 */ /* 0x010fe40000000000 */
[----:B------:R-:W-:Y:S02]  /*b090*/  SEL R43, R96, R123, P0 ;  /* 0x0000007b602b7207 */ /* 0x000fe40000000000 */
[----:B------:R-:W-:-:S02]  /*b0a0*/  SEL R72, R101, R68, P0 ;  /* 0x0000004465487207 */ /* 0x000fc40000000000 */
[----:B------:R-:W-:Y:S02]  /*b0b0*/  SEL R74, R68, R101, P0 ;  /* 0x00000065444a7207 */ /* 0x000fe40000000000 */
[----:B------:R-:W-:Y:S02]  /*b0c0*/  SEL R73, R125, R80, P0 ;  /* 0x000000507d497207 */ /* 0x000fe40000000000 */
[----:B------:R-:W-:Y:S02]  /*b0d0*/  SEL R75, R80, R125, P0 ;  /* 0x0000007d504b7207 */ /* 0x000fe40000000000 */
[----:B------:R-:W-:Y:S01]  /*b0e0*/  SEL R68, R103, R70, P0 ;  /* 0x0000004667447207 */ /* 0x000fe20000000000 */
[----:B------:R-:W-:Y:S01]  /*b0f0*/  SHFL.IDX PT, R60, R36, RZ, 0x1c1f ;  /* 0x001c1fff243c7589 */ /* 0x000fe200000e0000 */
[----:B------:R-:W-:Y:S02]  /*b100*/  ISETP.GE.OR P2, PT, R51, R32, P1 ;  /* 0x000000203300720c */ /* 0x000fe40000f46670 */
[----:B------:R-:W-:Y:S01]  /*b110*/  SEL R70, R70, R103, P0 ;  /* 0x0000006746467207 */ /* 0x000fe20000000000 */
[----:B------:R0:W-:Y:S01]  /*b120*/  SHFL.IDX PT, R62, R36, 0x1, 0x1c1f ;  /* 0x003c1f00243e7f89 */ /* 0x0001e200000e0000 */
[----:B------:R-:W-:-:S02]  /*b130*/  SEL R69, R127, R98, P0 ;  /* 0x000000627f457207 */ /* 0x000fc40000000000 */
[----:B------:R-:W-:Y:S01]  /*b140*/  SEL R71, R98, R127, P0 ;  /* 0x0000007f62477207 */ /* 0x000fe20000000000 */
[----:B------:R-:W-:Y:S01]  /*b150*/  STSM.16.M88.4 [R104], R44 ;  /* 0x0000002c68007844 */ /* 0x000fe20000000200 */
[----:B------:R-:W-:Y:S02]  /*b160*/  ISETP.GE.OR P1, PT, R37, R32, P1 ;  /* 0x000000202500720c */ /* 0x000fe40000f26670 */
[----:B------:R-:W-:Y:S02]  /*b170*/  LEA.HI.X R58, R58, UR5, R39, 0x2, P4 ;  /* 0x000000053a3a7c11 */ /* 0x000fe4000a0f1427 */
[----:B------:R-:W-:Y:S02]  /*b180*/  SEL R80, R105, R88, P0 ;  /* 0x0000005869507207 */ /* 0x000fe40000000000 */
[----:B------:R-:W-:Y:S02]  /*b190*/  SEL R82, R88, R105, P0 ;  /* 0x0000006958527207 */ /* 0x000fe40000000000 */
[----:B------:R-:W-:-:S02]  /*b1a0*/  SEL R81, R129, R100, P0 ;  /* 0x0000006481517207 */ /* 0x000fc40000000000 */
[----:B------:R-:W-:Y:S01]  /*b1b0*/  SEL R83, R100, R129, P0 ;  /* 0x0000008164537207 */ /* 0x000fe20000000000 */
[----:B------:R-:W-:Y:S01]  /*b1c0*/  STSM.16.M88.4 [R49], R40 ;  /* 0x0000002831007844 */ /* 0x000fe20000000200 */
[----:B------:R-:W-:Y:S02]  /*b1d0*/  SEL R37, R131, R102, P0 ;  /* 0x0000006683257207 */ /* 0x000fe40000000000 */
[----:B------:R-:W-:Y:S02]  /*b1e0*/  SEL R39, R102, R131, P0 ;  /* 0x0000008366277207 */ /* 0x000fe40000000000 */
[----:B0-----:R-:W-:Y:S02]  /*b1f0*/  SEL R36, R107, R90, P0 ;  /* 0x0000005a6b247207 */ /* 0x001fe40000000000 */
[----:B------:R-:W-:Y:S01]  /*b200*/  SEL R38, R90, R107, P0 ;  /* 0x0000006b5a267207 */ /* 0x000fe20000000000 */
[----:B------:R-:W-:Y:S04]  /*b210*/  STSM.16.M88.4 [R50], R72 ;  /* 0x0000004832007844 */ /* 0x000fe80000000200 */
[----:B------:R-:W-:Y:S04]  /*b220*/  STSM.16.M88.4 [R57], R68 ;  /* 0x0000004439007844 */ /* 0x000fe80000000200 */
[----:B------:R-:W-:Y:S04]  /*b230*/  STSM.16.M88.4 [R56], R80 ;  /* 0x0000005038007844 */ /* 0x000fe80000000200 */
[----:B------:R-:W-:Y:S04]  /*b240*/  STSM.16.M88.4 [R84], R36 ;  /* 0x0000002454007844 */ /* 0x000fe80000000200 */
[----:B------:R-:W0:Y:S01]  /*b250*/  SHFL.IDX PT, R61, R58, RZ, 0x1c1f ;  /* 0x001c1fff3a3d7589 */ /* 0x000e2200000e0000 */
[----:B------:R-:W-:Y:S06]  /*b260*/  BAR.SYNC.DEFER_BLOCKING 0x1, 0x100 ;  /* 0x0044000000007b1d */ /* 0x000fec0000010000 */
[----:B------:R-:W1:Y:S04]  /*b270*/  SHFL.IDX PT, R63, R58, 0x1, 0x1c1f ;  /* 0x003c1f003a3f7f89 */ /* 0x000e6800000e0000 */
[----:B0-----:R0:W-:Y:S04]  /*b280*/  @!P2 ST.E desc[UR48][R60.64], R3 ;  /* 0x000000033c00a985 */ /* 0x0011e8000c101930 */
[----:B-1----:R1:W-:Y:S04]  /*b290*/  @!P1 ST.E desc[UR48][R62.64], R0 ;  /* 0x000000003e009985 */ /* 0x0023e8000c101930 */
[----:B------:R2:W5:Y:S01]  /*b2a0*/  LD.E.128 R44, desc[UR48][R28.64] ;  /* 0x000000301c2c7980 */ /* 0x000562000c101d00 */
[----:B0-----:R-:W-:Y:S01]  /*b2b0*/  IMAD R3, R18, 0x20, R19 ;  /* 0x0000002012037824 */ /* 0x001fe200078e0213 */
[----:B------:R-:W-:-:S02]  /*b2c0*/  UIMAD UR6, UR10, UR8, URZ ;  /* 0x000000080a0672a4 */ /* 0x000fc4000f8e023f */
[----:B------:R0:W5:Y:S01]  /*b2d0*/  LD.E.128 R84, desc[UR48][R6.64] ;  /* 0x0000003006547980 */ /* 0x000162000c101d00 */
[----:B-1----:R-:W1:Y:S01]  /*b2e0*/  @P3 LDC R0, c[0x0][0xbec] ;  /* 0x0002fb00ff003b82 */ /* 0x002e620000000800 */
[----:B------:R-:W-:Y:S01]  /*b2f0*/  UIMAD.WIDE.U32 UR4, UR11, UR8, URZ ;  /* 0x000000080b0472a5 */ /* 0x000fe2000f8e003f */
[----:B------:R-:W-:Y:S01]  /*b300*/  LOP3.LUT R4, R133, 0x380, RZ, 0xc0, !PT ;  /* 0x0000038085047812 */ /* 0x000fe200078ec0ff */
[----:B------:R-:W5:Y:S01]  /*b310*/  LD.E.128 R64, desc[UR48][R34.64] ;  /* 0x0000003022407980 */ /* 0x000f62000c101d00 */
[----:B------:R-:W-:Y:S02]  /*b320*/  LOP3.LUT R8, R9, 0x380, RZ, 0xc0, !PT ;  /* 0x0000038009087812 */ /* 0x000fe400078ec0ff */
[----:B------:R-:W-:Y:S01]  /*b330*/  LOP3.LUT R10, R11, 0x380, RZ, 0xc0, !PT ;  /* 0x000003800b0a7812 */ /* 0x000fe200078ec0ff */
        /* <DEDUP_REMOVED lines=9> */
[----:B------:R-:W-:Y:S01]  /*b3d0*/  IMAD.MOV.U32 R3, RZ, RZ, R7 ;  /* 0x000000ffff037224 */ /* 0x000fe200078e0007 */
[----:B------:R-:W-:Y:S01]  /*b3e0*/  SHF.R.U64 R4, R4, 0x3, RZ ;  /* 0x0000000304047819 */ /* 0x000fe200000012ff */
[----:B------:R-:W5:Y:S04]  /*b3f0*/  LD.E.128 R68, desc[UR48][R20.64] ;  /* 0x0000003014447980 */ /* 0x000f68000c101d00 */
[----:B------:R-:W5:Y:S01]  /*b400*/  LD.E.128 R56, desc[UR48][R14.64] ;  /* 0x000000300e387980 */ /* 0x000f62000c101d00 */
[----:B-1----:R-:W-:Y:S01]  /*b410*/  @P3 IMAD.HI.U32 R0, R7, R0, RZ ;  /* 0x0000000007003227 */ /* 0x002fe200078e00ff */
[----:B------:R-:W-:Y:S01]  /*b420*/  UIMAD UR6, UR40, UR9, UR7 ;  /* 0x00000009280672a4 */ /* 0x000fe2000f8e0207 */
[----:B------:R-:W-:Y:S01]  /*b430*/  SHF.R.U64 R8, R8, 0x3, RZ ;  /* 0x0000000308087819 */ /* 0x000fe200000012ff */
[----:B------:R-:W-:Y:S01]  /*b440*/  UIMAD.WIDE.U32 UR4, UR40, UR8, UR4 ;  /* 0x00000008280472a5 */ /* 0x000fe2000f8e0004 */
[----:B------:R-:W-:Y:S01]  /*b450*/  SHF.R.U64 R10, R10, 0x3, RZ ;  /* 0x000000030a0a7819 */ /* 0x000fe200000012ff */
[----:B------:R-:W5:Y:S01]  /*b460*/  LD.E.128 R36, desc[UR48][R12.64] ;  /* 0x000000300c247980 */ /* 0x000f62000c101d00 */
[----:B--2---:R-:W-:Y:S01]  /*b470*/  @P3 SHF.R.U32.HI R3, RZ, R29, R0 ;  /* 0x0000001dff033219 */ /* 0x004fe20000011600 */
[----:B------:R-:W-:Y:S01]  /*b480*/  UIADD3 UR6, UR5, UR6, URZ ;  /* 0x0000000605067290 */ /* 0x000fe2000fffe03f */
[----:B------:R-:W-:Y:S01]  /*b490*/  LOP3.LUT R4, R4, R133, RZ, 0x3c, !PT ;  /* 0x0000008504047212 */ /* 0x000fe200078e3cff */
[----:B------:R-:W-:Y:S01]  /*b4a0*/  ULDC.64 UR8, c[0x0][0xae0] ;  /* 0x0002b80000087ab9 */ /* 0x000fe20000000a00 */
[--C-:B------:R-:W-:Y:S01]  /*b4b0*/  SHF.R.S32.HI R0, RZ, 0x1f, R3.reuse ;  /* 0x0000001fff007819 */ /* 0x100fe20000011403 */
[----:B------:R-:W-:Y:S01]  /*b4c0*/  IMAD.MOV R6, RZ, RZ, -R3 ;  /* 0x000000ffff067224 */ /* 0x000fe200078e0a03 */
[----:B------:R-:W-:Y:S01]  /*b4d0*/  LOP3.LUT R8, R8, R9, RZ, 0x3c, !PT ;  /* 0x0000000908087212 */ /* 0x000fe200078e3cff */
[--C-:B------:R-:W-:Y:S01]  /*b4e0*/  IMAD.X R9, RZ, RZ, R35.reuse, P6 ;  /* 0x000000ffff097224 */ /* 0x100fe200030e0623 */
[----:B------:R-:W-:Y:S01]  /*b4f0*/  LOP3.LUT R10, R10, R11, RZ, 0x3c, !PT ;  /* 0x0000000b0a0a7212 */ /* 0x000fe200078e3cff */
[----:B------:R-:W-:Y:S01]  /*b500*/  IMAD.X R11, RZ, RZ, R35, P5 ;  /* 0x000000ffff0b7224 */ /* 0x000fe200028e0623 */
[----:B------:R0:W5:Y:S01]  /*b510*/  LD.E.128 R60, desc[UR48][R4.64] ;  /* 0x00000030043c7980 */ /* 0x000162000c101d00 */
[----:B------:R-:W-:-:S02]  /*b520*/  IMAD R0, R0, UR8, RZ ;  /* 0x0000000800007c24 */ /* 0x000fc4000f8e02ff */
[----:B------:R-:W-:Y:S01]  /*b530*/  IMAD R33, R33, R6, R7 ;  /* 0x0000000621217224 */ /* 0x000fe200078e0207 */
[----:B------:R1:W5:Y:S01]  /*b540*/  LD.E.128 R80, desc[UR48][R8.64] ;  /* 0x0000003008507980 */ /* 0x000362000c101d00 */
[----:B------:R-:W-:-:S03]  /*b550*/  IMAD R7, R3, UR9, R0 ;  /* 0x0000000903077c24 */ /* 0x000fc6000f8e0200 */
[----:B------:R1:W5:Y:S01]  /*b560*/  LD.E.128 R72, desc[UR48][R10.64] ;  /* 0x000000300a487980 */ /* 0x000362000c101d00 */
[----:B0-----:R-:W-:Y:S02]  /*b570*/  IMAD.U32 R5, RZ, RZ, UR5 ;  /* 0x00000005ff057e24 */ /* 0x001fe4000f8e00ff */
[----:B------:R-:W-:Y:S01]  /*b580*/  IMAD.U32 R4, RZ, RZ, UR4 ;  /* 0x00000004ff047e24 */ /* 0x000fe2000f8e00ff */
[----:B------:R-:W-:Y:S01]  /*b590*/  @!PT LDS RZ, [RZ] ;  /* 0x00000000fffff984 */ /* 0x000fe20000000800 */
[----:B------:R-:W-:Y:S01]  /*b5a0*/  @!PT LDS RZ, [RZ] ;  /* 0x00000000fffff984 */ /* 0x000fe20000000800 */
[----:B------:R-:W-:Y:S01]  /*b5b0*/  @!PT LDS RZ, [RZ] ;  /* 0x00000000fffff984 */ /* 0x000fe20000000800 */
[----:B------:R-:W-:Y:S01]  /*b5c0*/  @!PT LDS RZ, [RZ] ;  /* 0x00000000fffff984 */ /* 0x000fe20000000800 */
[----:B------:R0:W-:Y:S06]  /*b5d0*/  MEMBAR.ALL.CTA ;  /* 0x0000000000007992 */ /* 0x0001ec0000008000 */
[----:B0-----:R-:W0:Y:S01]  /*b5e0*/  FENCE.VIEW.ASYNC.S ;  /* 0x00000000000073c6 */ /* 0x001e220000000000 */
[----:B------:R-:W-:Y:S01]  /*b5f0*/  IMAD.U32 R5, RZ, RZ, UR6 ;  /* 0x00000006ff057e24 */ /* 0x000fe2000f8e00ff */
[----:B------:R-:W-:Y:S01]  /*b600*/  SHF.R.S32.HI R0, RZ, 0x1f, R33 ;  /* 0x0000001fff007819 */ /* 0x000fe20000011421 */
[----:B------:R-:W-:Y:S01]  /*b610*/  ULDC.64 UR6, c[0x0][0xad8] ;  /* 0x0002b60000067ab9 */ /* 0x000fe20000000a00 */
[----:B------:R-:W-:-:S04]  /*b620*/  IMAD.WIDE.U32 R4, R3, UR8, R4 ;  /* 0x0000000803047c25 */ /* 0x000fc8000f8e0004 */
[----:B------:R-:W-:Y:S02]  /*b630*/  IMAD.IADD R5, R5, 0x1, R7 ;  /* 0x0000000105057824 */ /* 0x000fe400078e0207 */
[----:B------:R-:W-:Y:S02]  /*b640*/  IMAD R0, R0, UR6, RZ ;  /* 0x0000000600007c24 */ /* 0x000fe4000f8e02ff */
[----:B------:R-:W-:Y:S01]  /*b650*/  IMAD R13, R48, 0x80, R19 ;  /* 0x00000080300d7824 */ /* 0x000fe200078e0213 */
[----:B------:R-:W-:Y:S01]  /*b660*/  UIADD3 UR39, UR39, 0x33420, URZ ;  /* 0x0003342027277890 */ /* 0x000fe2000fffe03f */
[C---:B------:R-:W-:Y:S02]  /*b670*/  IMAD R7, R33.reuse, UR7, R0 ;  /* 0x0000000721077c24 */ /* 0x040fe4000f8e0200 */
[----:B------:R-:W-:Y:S01]  /*b680*/  IMAD.WIDE.U32 R4, R33, UR6, R4 ;  /* 0x0000000621047c25 */ /* 0x000fe2000f8e0004 */
[----:B------:R-:W-:Y:S01]  /*b690*/  UIADD3 UR51, UR51, 0x1, URZ ;  /* 0x0000000133337890 */ /* 0x000fe2000fffe03f */
[----:B------:R-:W-:Y:S01]  /*b6a0*/  ISETP.GE.AND P2, PT, R13, R32, PT ;  /* 0x000000200d00720c */ /* 0x000fe20003f46270 */
[----:B------:R-:W-:Y:S01]  /*b6b0*/  ULDC.64 UR6, c[0x0][0xa80] ;  /* 0x0002a00000067ab9 */ /* 0x000fe20000000a00 */
[----:B------:R-:W-:Y:S01]  /*b6c0*/  IMAD.IADD R5, R5, 0x1, R7 ;  /* 0x0000000105057824 */ /* 0x000fe200078e0207 */
[----:B------:R-:W-:Y:S01]  /*b6d0*/  UPRMT UR39, URZ, 0x654, UR39 ;  /* 0x000006543f277896 */ /* 0x000fe20008000027 */
[----:B------:R-:W-:Y:S01]  /*b6e0*/  LEA R0, P3, R4, UR6, 0x1 ;  /* 0x0000000604007c11 */ /* 0x000fe2000f8608ff */
[----:B------:R-:W-:Y:S01]  /*b6f0*/  VIADD R3, R13, 0x20 ;  /* 0x000000200d037836 */ /* 0x000fe20000000000 */
[----:B------:R-:W-:-:S02]  /*b700*/  UISETP.NE.AND UP0, UPT, UR51, 0x2, UPT ;  /* 0x000000023300788c */ /* 0x000fc4000bf05270 */
[----:B------:R-:W-:Y:S02]  /*b710*/  LEA.HI.X R12, R4, UR7, R5, 0x1, P3 ;  /* 0x00000007040c7c11 */ /* 0x000fe400098f0c05 */
[----:B------:R-:W-:Y:S01]  /*b720*/  USEL UR5, URZ, 0x1, UP0 ;  /* 0x000000013f057887 */ /* 0x000fe20008000000 */
[-C--:B------:R-:W-:Y:S01]  /*b730*/  ISETP.GE.AND P0, PT, R3, R32.reuse, PT ;  /* 0x000000200300720c */ /* 0x080fe20003f06270 */
[----:B------:R-:W-:Y:S01]  /*b740*/  ULDC UR4, c[0x0][0xc] ;  /* 0x0000030000047ab9 */ /* 0x000fe20000000800 */
[----:B------:R-:W-:Y:S01]  /*b750*/  VIADD R3, R13, 0x40 ;  /* 0x000000400d037836 */ /* 0x000fe20000000000 */
[----:B------:R-:W-:Y:S01]  /*b760*/  UIADD3 UR41, UR4, UR41, URZ ;  /* 0x0000002904297290 */ /* 0x000fe2000fffe03f */
[----:B0-----:R1:W0:Y:S01]  /*b770*/  SHFL.IDX PT, R6, R0, RZ, 0x181f ;  /* 0x00181fff00067589 */ /* 0x00122200000e0000 */
[----:B------:R-:W-:Y:S01]  /*b780*/  USEL UR51, UR51, URZ, UP0 ;  /* 0x0000003f33337287 */ /* 0x000fe20008000000 */
[----:B------:R-:W-:Y:S01]  /*b790*/  SYNCS.ARRIVE.TRANS64.RED.A1T0 RZ, [UR39], RZ ;  /* 0x000000ffffff79a7 */ /* 0x000fe20008100427 */
[----:B------:R-:W-:Y:S01]  /*b7a0*/  ULOP3.LUT UR43, UR43, UR5, URZ, 0x3c, !UPT ;  /* 0x000000052b2b7292 */ /* 0x000fe2000f8e3c3f */
[----:B------:R1:W2:Y:S01]  /*b7b0*/  SHFL.IDX PT, R7, R12, RZ, 0x181f ;  /* 0x00181fff0c077589 */ /* 0x0002a200000e0000 */
[----:B------:R-:W-:Y:S01]  /*b7c0*/  BSSY B0, `(.L_x_2927) ;  /* 0x000000f000007945 */ /* 0x000fe20003800000 */
[----:B------:R-:W-:-:S03]  /*b7d0*/  ISETP.GE.AND P1, PT, R3, R32, PT ;  /* 0x000000200300720c */ /* 0x000fc60003f26270 */
[----:B------:R-:W-:Y:S10]  /*b7e0*/  @P2 BRA `(.L_x_2928) ;  /* 0x0000000000302947 */ /* 0x000ff40003800000 */
[----:B------:R-:W-:Y:S02]  /*b7f0*/  ULDC UR4, c[0x0][0xac8] ;  /* 0x0002b20000047ab9 */ /* 0x000fe40000000800 */
[----:B------:R-:W-:Y:S02]  /*b800*/  ISETP.GE.AND P3, PT, R17, UR4, PT ;  /* 0x0000000411007c0c */ /* 0x000fe4000bf66270 */
[----:B------:R-:W-:Y:S02]  /*b810*/  ISETP.GE.AND P4, PT, R16, UR4, PT ;  /* 0x0000000410007c0c */ /* 0x000fe4000bf86270 */
[----:B------:R-:W-:-:S09]  /*b820*/  ISETP.GE.AND P2, PT, R2, UR4, PT ;  /* 0x0000000402007c0c */ /* 0x000fd2000bf46270 */
[CC--:B01----:R-:W-:Y:S02]  /*b830*/  @!P3 LEA R8, P5, R17.reuse, R6.reuse, 0x1 ;  /* 0x000000061108b211 */ /* 0x0c3fe400078a08ff */
[----:B------:R-:W-:Y:S02]  /*b840*/  @!P4 LEA R10, P6, R16, R6, 0x1 ;  /* 0x00000006100ac211 */ /* 0x000fe400078c08ff */
[----:B--2---:R-:W-:Y:S01]  /*b850*/  @!P2 IMAD.WIDE R4, R2, 0x2, R6 ;  /* 0x000000020204a825 */ /* 0x004fe200078e0206 */
[-C--:B------:R-:W-:Y:S02]  /*b860*/  @!P3 LEA.HI.X R9, R17, R7.reuse, R226, 0x1, P5 ;  /* 0x000000071109b211 */ /* 0x080fe400028f0ce2 */
[----:B------:R-:W-:Y:S02]  /*b870*/  @!P4 LEA.HI.X R11, R16, R7, R225, 0x1, P6 ;  /* 0x00000007100bc211 */ /* 0x000fe400030f0ce1 */
[----:B-----5:R3:W-:Y:S04]  /*b880*/  @!P2 ST.E.128 desc[UR48][R4.64], R64 ;  /* 0x000000400400a985 */ /* 0x0207e8000c101d30 */
[----:B------:R3:W-:Y:S04]  /*b890*/  @!P3 ST.E.128 desc[UR48][R8.64], R76 ;  /* 0x0000004c0800b985 */ /* 0x0007e8000c101d30 */
[----:B------:R3:W-:Y:S02]  /*b8a0*/  @!P4 ST.E.128 desc[UR48][R10.64], R84 ;  /* 0x000000540a00c985 */ /* 0x0007e4000c101d30 */
.L_x_2928:
[----:B------:R-:W-:Y:S05]  /*b8b0*/  BSYNC B0 ;  /* 0x0000000000007941 */ /* 0x000fea0003800000 */
.L_x_2927:
[----:B--2---:R2:W4:Y:S01]  /*b8c0*/  SHFL.IDX PT, R7, R12, 0x1, 0x181f ;  /* 0x00381f000c077f89 */ /* 0x00452200000e0000 */
[----:B------:R-:W-:Y:S03]  /*b8d0*/  BSSY B0, `(.L_x_2929) ;  /* 0x000000f000007945 */ /* 0x000fe60003800000 */
[----:B0-----:R2:W0:Y:S01]  /*b8e0*/  SHFL.IDX PT, R6, R0, 0x1, 0x181f ;  /* 0x00381f0000067f89 */ /* 0x00142200000e0000 */
[----:B------:R-:W-:Y:S05]  /*b8f0*/  @P0 BRA `(.L_x_2930) ;  /* 0x0000000000300947 */ /* 0x000fea0003800000 */
[----:B------:R-:W-:Y:S02]  /*b900*/  ULDC UR4, c[0x0][0xac8] ;  /* 0x0002b20000047ab9 */ /* 0x000fe40000000800 */
[----:B------:R-:W-:Y:S02]  /*b910*/  ISETP.GE.AND P4, PT, R17, UR4, PT ;  /* 0x0000000411007c0c */ /* 0x000fe4000bf86270 */
[----:B------:R-:W-:Y:S02]  /*b920*/  ISETP.GE.AND P5, PT, R16, UR4, PT ;  /* 0x0000000410007c0c */ /* 0x000fe4000bfa6270 */
[----:B------:R-:W-:-:S09]  /*b930*/  ISETP.GE.AND P3, PT, R2, UR4, PT ;  /* 0x0000000402007c0c */ /* 0x000fd2000bf66270 */
[CC--:B01-3--:R-:W-:Y:S02]  /*b940*/  @!P4 LEA R8, P0, R17.reuse, R6.reuse, 0x1 ;  /* 0x000000061108c211 */ /* 0x0cbfe400078008ff */
[----:B------:R-:W-:Y:S02]  /*b950*/  @!P5 LEA R10, P2, R16, R6, 0x1 ;  /* 0x00000006100ad211 */ /* 0x000fe400078408ff */
[----:B----4-:R-:W-:Y:S01]  /*b960*/  @!P3 IMAD.WIDE R4, R2, 0x2, R6 ;  /* 0x000000020204b825 */ /* 0x010fe200078e0206 */
[-C--:B------:R-:W-:Y:S02]  /*b970*/  @!P4 LEA.HI.X R9, R17, R7.reuse, R226, 0x1, P0 ;  /* 0x000000071109c211 */ /* 0x080fe400000f0ce2 */
[----:B------:R-:W-:Y:S02]  /*b980*/  @!P5 LEA.HI.X R11, R16, R7, R225, 0x1, P2 ;  /* 0x00000007100bd211 */ /* 0x000fe400010f0ce1 */
[----:B-----5:R0:W-:Y:S04]  /*b990*/  @!P3 ST.E.128 desc[UR48][R4.64], R52 ;  /* 0x000000340400b985 */ /* 0x0201e8000c101d30 */
[----:B------:R0:W-:Y:S04]  /*b9a0*/  @!P4 ST.E.128 desc[UR48][R8.64], R68 ;  /* 0x000000440800c985 */ /* 0x0001e8000c101d30 */
[----:B------:R0:W-:Y:S02]  /*b9b0*/  @!P5 ST.E.128 desc[UR48][R10.64], R80 ;  /* 0x000000500a00d985 */ /* 0x0001e4000c101d30 */
.L_x_2930:
[----:B------:R-:W-:Y:S05]  /*b9c0*/  BSYNC B0 ;  /* 0x0000000000007941 */ /* 0x000fea0003800000 */
.L_x_2929:
[----:B----4-:R4:W1:Y:S01]  /*b9d0*/  SHFL.IDX PT, R7, R12, 0x2, 0x181f ;  /* 0x00581f000c077f89 */ /* 0x01086200000e0000 */
        /* <DEDUP_REMOVED lines=9> */
[----:B------:R-:W-:Y:S01]  /*ba70*/  @!P2 IMAD.WIDE R4, R2, 0x2, R6 ;  /* 0x000000020204a825 */ /* 0x000fe200078e0206 */
[-C--:B------:R-:W-:Y:S02]  /*ba80*/  @!P3 LEA.HI.X R9, R17, R7.reuse, R226, 0x1, P0 ;  /* 0x000000071109b211 */ /* 0x080fe400000f0ce2 */
[----:B------:R-:W-:Y:S02]  /*ba90*/  @!P4 LEA.HI.X R11, R16, R7, R225, 0x1, P1 ;  /* 0x00000007100bc211 */ /* 0x000fe400008f0ce1 */
[----:B-----5:R0:W-:Y:S04]  /*baa0*/  @!P2 ST.E.128 desc[UR48][R4.64], R44 ;  /* 0x0000002c0400a985 */ /* 0x0201e8000c101d30 */
[----:B------:R0:W-:Y:S04]  /*bab0*/  @!P3 ST.E.128 desc[UR48][R8.64], R56 ;  /* 0x000000380800b985 */ /* 0x0001e8000c101d30 */
[----:B------:R0:W-:Y:S02]  /*bac0*/  @!P4 ST.E.128 desc[UR48][R10.64], R72 ;  /* 0x000000480a00c985 */ /* 0x0001e4000c101d30 */
.L_x_2932:
[----:B------:R-:W-:Y:S05]  /*bad0*/  BSYNC B0 ;  /* 0x0000000000007941 */ /* 0x000fea0003800000 */
.L_x_2931:
        /* <DEDUP_REMOVED lines=10> */
[----:B------:R-:W-:-:S09]  /*bb80*/  ISETP.GE.AND P2, PT, R2, UR4, PT ;  /* 0x0000000402007c0c */ /* 0x000fd2000bf46270 */
[CC--:B0--3--:R-:W-:Y:S02]  /*bb90*/  @!P3 LEA R8, P0, R17.reuse, R6.reuse, 0x1 ;  /* 0x000000061108b211 */ /* 0x0c9fe400078008ff */
[----:B------:R-:W-:Y:S02]  /*bba0*/  @!P4 LEA R10, P1, R16, R6, 0x1 ;  /* 0x00000006100ac211 */ /* 0x000fe400078208ff */
[----:B-1----:R-:W-:Y:S01]  /*bbb0*/  @!P2 IMAD.WIDE R4, R2, 0x2, R6 ;  /* 0x000000020204a825 */ /* 0x002fe200078e0206 */
[-C--:B------:R-:W-:Y:S02]  /*bbc0*/  @!P3 LEA.HI.X R9, R17, R7.reuse, R226, 0x1, P0 ;  /* 0x000000071109b211 */ /* 0x080fe400000f0ce2 */
[----:B------:R-:W-:Y:S02]  /*bbd0*/  @!P4 LEA.HI.X R11, R16, R7, R225, 0x1, P1 ;  /* 0x00000007100bc211 */ /* 0x000fe400008f0ce1 */
[----:B-----5:R0:W-:Y:S04]  /*bbe0*/  @!P2 ST.E.128 desc[UR48][R4.64], R40 ;  /* 0x000000280400a985 */ /* 0x0201e8000c101d30 */
[----:B------:R0:W-:Y:S04]  /*bbf0*/  @!P3 ST.E.128 desc[UR48][R8.64], R36 ;  /* 0x000000240800b985 */ /* 0x0001e8000c101d30 */
[----:B------:R0:W-:Y:S02]  /*bc00*/  @!P4 ST.E.128 desc[UR48][R10.64], R60 ;  /* 0x0000003c0a00c985 */ /* 0x0001e4000c101d30 */
.L_x_2934:
[----:B------:R-:W-:Y:S05]  /*bc10*/  BSYNC B0 ;  /* 0x0000000000007941 */ /* 0x000fea0003800000 */
.L_x_2933:
[----:B0-2-4-:R-:W0:Y:S02]  /*bc20*/  LDC R0, c[0x0][0xc34] ;  /* 0x00030d00ff007b82 */ /* 0x015e240000000800 */
[----:B0-----:R-:W-:-:S13]  /*bc30*/  ISETP.LE.AND P0, PT, R0, UR41, PT ;  /* 0x0000002900007c0c */ /* 0x001fda000bf03270 */
[----:B------:R-:W-:Y:S05]  /*bc40*/  @!P0 BRA `(.L_x_2935) ;  /* 0xffffff50005c8947 */ /* 0x000fea000383ffff */
[----:B------:R-:W-:Y:S05]  /*bc50*/  EXIT ;  /* 0x000000000000794d */ /* 0x000fea0003800000 */
.L_x_2903:
[----:B------:R-:W-:-:S08]  /*bc60*/  NOP ;  /* 0x0000000000007918 */ /* 0x000fd00000000000 */
[----:B------:R-:W0:-:S00]  /*bc70*/  USETMAXREG.DEALLOC.CTAPOOL 0x18 ;  /* 0x00000018000079c8 */ /* 0x000e0000080e0500 */
[----:B------:R-:W1:Y:S01]  /*bc80*/  S2UR UR50, SR_CTAID.X ;  /* 0x00000000003279c3 */ /* 0x000e620000002500 */
[----:B0-----:R-:W-:Y:S01]  /*bc90*/  IMAD.MOV.U32 R0, RZ, RZ, 0x1 ;  /* 0x00000001ff007424 */ /* 0x001fe200078e00ff */
[----:B------:R-:W-:Y:S01]  /*bca0*/  UMOV UR46, 0x1 ;  /* 0x00000001002e7882 */ /* 0x000fe20000000000 */
[----:B------:R-:W-:-:S03]  /*bcb0*/  IMAD.MOV.U32 R19, RZ, RZ, RZ ;  /* 0x000000ffff137224 */ /* 0x000fc600078e00ff */
[----:B------:R0:W-:Y:S02]  /*bcc0*/  STL [R1], R0 ;  /* 0x0000000001007387 */ /* 0x0001e40000100800 */
[----:B------:R-:W1:Y:S02]  /*bcd0*/  LDC R2, c[0x0][0xc34] ;  /* 0x00030d00ff027b82 */ /* 0x000e640000000800 */
[----:B-1----:R-:W-:-:S13]  /*bce0*/  ISETP.LE.AND P0, PT, R2, UR50, PT ;  /* 0x0000003202007c0c */ /* 0x002fda000bf03270 */
[----:B0-----:R-:W-:Y:S05]  /*bcf0*/  @P0 BRA `(.L_x_2936) ;  /* 0x0000004000040947 */ /* 0x001fea0003800000 */
[----:B------:R-:W0:Y:S01]  /*bd00*/  S2R R7, SR_TID.X ;  /* 0x0000000000077919 */ /* 0x000e220000002100 */
[----:B------:R-:W1:Y:S01]  /*bd10*/  S2UR UR4, SR_CgaCtaId ;  /* 0x00000000000479c3 */ /* 0x000e620000008800 */
[----:B------:R-:W-:Y:S01]  /*bd20*/  UMOV UR41, 0x400 ;  /* 0x0000040000297882 */ /* 0x000fe20000000000 */
[----:B------:R-:W-:Y:S01]  /*bd30*/  IMAD.MOV.U32 R19, RZ, RZ, RZ ;  /* 0x000000ffff137224 */ /* 0x000fe200078e00ff */
[----:B------:R-:W-:Y:S01]  /*bd40*/  ULDC.64 UR52, c[0x0][0x198] ;  /* 0x0000660000347ab9 */ /* 0x000fe20000000a00 */
[----:B------:R-:W-:Y:S02]  /*bd50*/  ULOP3.LUT UR42, UR38, 0x1, URZ, 0xfc, !UPT ;  /* 0x00000001262a7892 */ /* 0x000fe4000f8efc3f */
[----:B------:R-:W-:Y:S01]  /*bd60*/  ULOP3.LUT UR47, UR38, 0x2, URZ, 0xfc, !UPT ;  /* 0x00000002262f7892 */ /* 0x000fe2000f8efc3f */
[----:B------:R-:W-:Y:S01]  /*bd70*/  ULDC UR43, c[0x0][0xc] ;  /* 0x00000300002b7ab9 */ /* 0x000fe20000000800 */
[----:B------:R-:W-:Y:S01]  /*bd80*/  UMOV UR46, URZ ;  /* 0x0000003f002e7c82 */ /* 0x000fe20008000000 */
[----:B-1----:R-:W-:Y:S01]  /*bd90*/  ULEA UR41, UR4, UR41, 0x18 ;  /* 0x0000002904297291 */ /* 0x002fe2000f8ec03f */
[C---:B0-----:R-:W-:Y:S01]  /*bda0*/  IMAD.SHL.U32 R0, R7.reuse, 0x10, RZ ;  /* 0x0000001007007824 */ /* 0x041fe200078e00ff */
[C---:B------:R-:W-:Y:S01]  /*bdb0*/  LOP3.LUT R8, R7.reuse, 0x7f, RZ, 0xc0, !PT ;  /* 0x0000007f07087812 */ /* 0x040fe200078ec0ff */
[----:B------:R-:W-:-:S02]  /*bdc0*/  IMAD.SHL.U32 R3, R7, 0x2, RZ ;  /* 0x0000000207037824 */ /* 0x000fc400078e00ff */
[C---:B------:R-:W-:Y:S01]  /*bdd0*/  IMAD.SHL.U32 R18, R7.reuse, 0x40, RZ ;  /* 0x0000004007127824 */ /* 0x040fe200078e00ff */
[----:B------:R-:W-:Y:S01]  /*bde0*/  LOP3.LUT R2, R0, 0x1b0, RZ, 0xc0, !PT ;  /* 0x000001b000027812 */ /* 0x000fe200078ec0ff */
[----:B------:R-:W-:-:S03]  /*bdf0*/  IMAD.SHL.U32 R17, R7, 0x4, RZ ;  /* 0x0000000407117824 */ /* 0x000fc600078e00ff */
[----:B------:R-:W-:Y:S02]  /*be00*/  LOP3.LUT R6, R2, 0x30, R3, 0x78, !PT ;  /* 0x0000003002067812 */ /* 0x000fe400078e7803 */
[----:B------:R-:W-:Y:S02]  /*be10*/  SHF.R.U32.HI R2, RZ, 0x1, R7 ;  /* 0x00000001ff027819 */ /* 0x000fe40000011607 */
[----:B------:R-:W-:-:S04]  /*be20*/  LOP3.LUT R3, R18, 0x180, RZ, 0xc0, !PT ;  /* 0x0000018012037812 */ /* 0x000fc800078ec0ff */
[----:B------:R-:W-:Y:S01]  /*be30*/  LOP3.LUT R3, R3, 0x30, R2, 0xf8, !PT ;  /* 0x0000003003037812 */ /* 0x000fe200078ef802 */
[----:B------:R-:W-:-:S05]  /*be40*/  IMAD.SHL.U32 R2, R7, 0x20, RZ ;  /* 0x0000002007027824 */ /* 0x000fca00078e00ff */
[----:B------:R-:W-:-:S04]  /*be50*/  LOP3.LUT R4, R2, 0x80, RZ, 0xc0, !PT ;  /* 0x0000008002047812 */ /* 0x000fc800078ec0ff */
[----:B------:R-:W-:-:S04]  /*be60*/  LOP3.LUT R4, R4, 0x10, R7, 0xf8, !PT ;  /* 0x0000001004047812 */ /* 0x000fc800078ef807 */
[----:B------:R-:W-:Y:S01]  /*be70*/  LOP3.LUT R17, R4, 0x10, R17, 0x78, !PT ;  /* 0x0000001004117812 */ /* 0x000fe200078e7811 */
[----:B------:R-:W-:Y:S01]  /*be80*/  IMAD.SHL.U32 R4, R8, 0x10, RZ ;  /* 0x0000001008047824 */ /* 0x000fe200078e00ff */
[----:B------:R-:W-:-:S04]  /*be90*/  SHF.R.U32.HI R8, RZ, 0x2, R8 ;  /* 0x00000002ff087819 */ /* 0x000fc80000011608 */
[----:B------:R-:W-:Y:S01]  /*bea0*/  LOP3.LUT R5, R4, 0x600, RZ, 0xc0, !PT ;  /* 0x0000060004057812 */ /* 0x000fe200078ec0ff */
[----:B------:R-:W-:-:S03]  /*beb0*/  IMAD.SHL.U32 R4, R7, 0x8, RZ ;  /* 0x0000000807047824 */ /* 0x000fc600078e00ff */
[C---:B------:R-:W-:Y:S02]  /*bec0*/  LOP3.LUT R7, R5.reuse, 0x60, R2, 0xf8, !PT ;  /* 0x0000006005077812 */ /* 0x040fe400078ef802 */
[----:B------:R-:W-:Y:S02]  /*bed0*/  LOP3.LUT R5, R5, 0x40, R0, 0xf8, !PT ;  /* 0x0000004005057812 */ /* 0x000fe400078ef800 */
[----:B------:R-:W-:Y:S02]  /*bee0*/  LOP3.LUT R3, R3, 0x30, R4, 0x78, !PT ;  /* 0x0000003003037812 */ /* 0x000fe400078e7804 */
[----:B------:R-:W-:Y:S02]  /*bef0*/  LOP3.LUT R4, R7, 0x100, R2, 0xf8, !PT ;  /* 0x0000010007047812 */ /* 0x000fe400078ef802 */
[----:B------:R-:W-:Y:S02]  /*bf00*/  LOP3.LUT R5, R5, R6, RZ, 0xfc, !PT ;  /* 0x0000000605057212 */ /* 0x000fe400078efcff */
[----:B------:R-:W-:-:S02]  /*bf10*/  LOP3.LUT R17, R4, R17, RZ, 0xfc, !PT ;  /* 0x0000001104117212 */ /* 0x000fc400078efcff */
[----:B------:R-:W-:Y:S01]  /*bf20*/  LOP3.LUT R4, R8, 0x60, R2, 0xf8, !PT ;  /* 0x0000006008047812 */ /* 0x000fe200078ef802 */
[----:B------:R-:W-:Y:S01]  /*bf30*/  VIADD R2, R5, UR41 ;  /* 0x0000002905027c36 */ /* 0x000fe20008000000 */
[----:B------:R-:W-:Y:S01]  /*bf40*/  LOP3.LUT R18, R3, 0x640, R18, 0xf8, !PT ;  /* 0x0000064003127812 */ /* 0x000fe200078ef812 */
[----:B------:R-:W-:Y:S01]  /*bf50*/  IMAD.MOV.U32 R3, RZ, RZ, 0x1 ;  /* 0x00000001ff037424 */ /* 0x000fe200078e00ff */
[----:B------:R-:W-:Y:S02]  /*bf60*/  LOP3.LUT R0, R0, 0x30, RZ, 0xc0, !PT ;  /* 0x0000003000007812 */ /* 0x000fe400078ec0ff */
[----:B------:R0:W-:Y:S04]  /*bf70*/  STL [R1+0x10], R2 ;  /* 0x0000100201007387 */ /* 0x0001e80000100800 */
[----:B------:R1:W-:Y:S01]  /*bf80*/  STL [R1], R3 ;  /* 0x0000000301007387 */ /* 0x0003e20000100800 */
[----:B0-----:R-:W-:-:S02]  /*bf90*/  LOP3.LUT R2, R0, 0x40, RZ, 0xfc, !PT ;  /* 0x0000004000027812 */ /* 0x001fc400078efcff */
[----:B------:R-:W-:-:S07]  /*bfa0*/  LOP3.LUT R0, R0, 0x80, RZ, 0xfc, !PT ;  /* 0x0000008000007812 */ /* 0x000fce00078efcff */
.L_x_2985:
[----:B------:R-:W-:Y:S01]  /*bfb0*/  ULDC UR4, c[0x0][0xc38] ;  /* 0x00030e0000047ab9 */ /* 0x000fe20000000800 */
[----:B------:R-:W-:Y:S01]  /*bfc0*/  ULDC UR8, c[0x0][0xc44] ;  /* 0x0003110000087ab9 */ /* 0x000fe20000000800 */
[----:B------:R-:W-:Y:S02]  /*bfd0*/  UISETP.NE.AND UP2, UPT, UR4, 0x1, UPT ;  /* 0x000000010400788c */ /* 0x000fe4000bf45270 */
[----:B------:R-:W-:Y:S01]  /*bfe0*/  UISETP.NE.AND UP1, UPT, UR8, 0x1, UPT ;  /* 0x000000010800788c */ /* 0x000fe2000bf25270 */
[----:B------:R-:W-:Y:S01]  /*bff0*/  ULDC.64 UR4, c[0x0][0x418] ;  /* 0x0001060000047ab9 */ /* 0x000fe20000000a00 */
[----:B------:R-:W-:Y:S01]  /*c000*/  ULDC UR6, c[0x0][0x424] ;  /* 0x0001090000067ab9 */ /* 0x000fe20000000800 */
[----:B------:R-:W-:Y:S02]  /*c010*/  UISETP.NE.U32.AND UP0, UPT, UR4, URZ, UPT ;  /* 0x0000003f0400728c */ /* 0x000fe4000bf05070 */
[----:B------:R-:W-:Y:S02]  /*c020*/  UIADD3 UR9, UR41, 0x24200, URZ ;  /* 0x0002420029097890 */ /* 0x000fe4000fffe03f */
[----:B------:R-:W-:-:S02]  /*c030*/  UISETP.NE.AND.EX UP0, UPT, UR5, URZ, UPT, UP0 ;  /* 0x0000003f0500728c */ /* 0x000fc4000bf05300 */
[----:B------:R-:W-:Y:S01]  /*c040*/  @UP2 ULDC UR4, c[0x0][0xc3c] ;  /* 0x00030f0000042ab9 */ /* 0x000fe20000000800 */
[----:B------:R-:W-:Y:S01]  /*c050*/  ULDC UR40, c[0x0][0x2f0] ;  /* 0x0000bc0000287ab9 */ /* 0x000fe20000000800 */
[----:B------:R-:W-:Y:S02]  /*c060*/  UIMAD.WIDE.U32 UR4, UR50, UR4, URZ ;  /* 0x00000004320472a5 */ /* 0x000fe4000f8e003f */
[----:B------:R-:W-:Y:S01]  /*c070*/  USEL UR6, UR6, 0x1, UP0 ;  /* 0x0000000106067887 */ /* 0x000fe20008000000 */
[----:B------:R-:W-:Y:S01]  /*c080*/  @UP2 ULDC UR7, c[0x0][0xc40] ;  /* 0x0003100000072ab9 */ /* 0x000fe20000000800 */
[----:B------:R-:W-:Y:S01]  /*c090*/  ULOP3.LUT UP0, URZ, UR9, 0x1bf, URZ, 0xc0, !UPT ;  /* 0x000001bf093f7892 */ /* 0x000fe2000f80c03f */
[----:B------:R-:W-:Y:S01]  /*c0a0*/  UMOV UR45, UR50 ;  /* 0x00000032002d7c82 */ /* 0x000fe20008000000 */
[----:B------:R-:W-:Y:S02]  /*c0b0*/  UIMAD UR40, UR6, UR40, URZ ;  /* 0x00000028062872a4 */ /* 0x000fe4000f8e023f */
[----:B------:R-:W-:-:S02]  /*c0c0*/  @UP2 USHF.R.U32.HI UR45, URZ, UR7, UR5 ;  /* 0x000000073f2d2299 */ /* 0x000fc40008011605 */
[----:B------:R-:W-:Y:S01]  /*c0d0*/  PLOP3.LUT P0, PT, PT, PT, UP0, 0x80, 0x0 ;  /* 0x000000000000781c */ /* 0x000fe20003f0f008 */
[----:B------:R-:W-:Y:S01]  /*c0e0*/  @UP1 ULDC.64 UR10, c[0x0][0xc48] ;  /* 0x00031200000a1ab9 */ /* 0x000fe20000000a00 */
[----:B------:R-:W-:Y:S02]  /*c0f0*/  UIADD3 UR6, UR40, 0x9f, URZ ;  /* 0x0000009f28067890 */ /* 0x000fe4000fffe03f */
[----:B------:R-:W-:Y:S02]  /*c100*/  UIMAD.WIDE.U32 UR4, UR45, UR10, URZ ;  /* 0x0000000a2d0472a5 */ /* 0x000fe4000f8e003f */
[----:B------:R-:W-:Y:S01]  /*c110*/  UMOV UR44, UR45 ;  /* 0x0000002d002c7c82 */ /* 0x000fe20008000000 */
[----:B------:R-:W-:Y:S02]  /*c120*/  UIMAD.WIDE UR6, UR6, 0x66666667, URZ ;  /* 0x66666667060678a5 */ /* 0x000fe4000f8e023f */
[----:B------:R-:W-:Y:S02]  /*c130*/  @UP1 USHF.R.U32.HI UR44, URZ, UR11, UR5 ;  /* 0x0000000b3f2c1299 */ /* 0x000fe40008011605 */
[----:B------:R-:W-:-:S02]  /*c140*/  USHF.R.U32.HI UR39, URZ, 0x1f, UR7 ;  /* 0x0000001f3f277899 */ /* 0x000fc40008011607 */
[----:B------:R-:W-:Y:S02]  /*c150*/  UIADD3 UR36, -UR44, URZ, URZ ;  /* 0x0000003f2c247290 */ /* 0x000fe4000fffe13f */
[----:B------:R-:W-:Y:S02]  /*c160*/  ULEA.HI.SX32 UR39, UR7, UR39, 0x1a ;  /* 0x0000002707277291 */ /* 0x000fe4000f8fd23f */
        /* <DEDUP_REMOVED lines=18> */
.L_x_2937:
        /* <DEDUP_REMOVED lines=20> */
.L_x_2938:
[----:B------:R-:W-:-:S04]  /*c3d0*/  IMAD.U32 R0, RZ, RZ, UR41 ;  /* 0x00000029ff007e24 */ /* 0x000fc8000f8e00ff */
[----:B------:R-:W-:-:S05]  /*c3e0*/  VIADD R0, R0, 0x200 ;  /* 0x0000020000007836 */ /* 0x000fca0000000000 */
        /* <DEDUP_REMOVED lines=18> */
.L_x_2939:
        /* <DEDUP_REMOVED lines=18> */
.L_x_2940:
        /* <DEDUP_REMOVED lines=9> */
[----:B-1----:R-:W-:-:S05]  /*c6c0*/  IMAD.U32 R3, RZ, RZ, UR5 ;  /* 0x00000005ff037e24 */ /* 0x002fca000f8e00ff */
        /* <DEDUP_REMOVED lines=17> */
.L_x_3001:
[----:B------:R-:W-:Y:S02]  /*c7e0*/  PLOP3.LUT P2, PT, PT, PT, PT, 0x8, 0x0 ;  /* 0x000000000000781c */ /* 0x000fe40003f4e170 */
[----:B0-----:R-:W-:Y:S02]  /*c7f0*/  LOP3.LUT R0, R0, 0xfffffffd, RZ, 0xc0, !PT ;  /* 0xfffffffd00007812 */ /* 0x001fe400078ec0ff */
[----:B--2---:R-:W-:-:S09]  /*c800*/  ISETP.NE.AND P0, PT, R14, RZ, PT ;  /* 0x000000ff0e00720c */ /* 0x004fd20003f05270 */
        /* <DEDUP_REMOVED lines=8> */
.L_x_3004:
[----:B------:R-:W-:Y:S05]  /*c890*/  @!P6 BRA `(.L_x_2942) ;  /* 0x0000000400ace947 */ /* 0x000fea0003800000 */
[----:B------:R-:W-:Y:S01]  /*c8a0*/  IMAD.MOV.U32 R16, RZ, RZ, R8 ;  /* 0x000000ffff107224 */ /* 0x000fe200078e0008 */
[----:B------:R-:W-:Y:S06]  /*c8b0*/  @!P1 BRA `(.L_x_2944) ;  /* 0x0000000000449947 */ /* 0x000fec0003800000 */
[----:B------:R-:W0:Y:S01]  /*c8c0*/  LDC R7, c[0x0][0x43c] ;  /* 0x00010f00ff077b82 */ /* 0x000e220000000800 */
[----:B------:R-:W-:Y:S01]  /*c8d0*/  ULDC.64 UR4, c[0x0][0x428] ;  /* 0x00010a0000047ab9 */ /* 0x000fe20000000a00 */
[----:B0-----:R-:W-:-:S13]  /*c8e0*/  ISETP.NE.AND P0, PT, R7, 0x1, PT ;  /* 0x000000010700780c */ /* 0x001fda0003f05270 */
[----:B-1----:R-:W0:Y:S02]  /*c8f0*/  @P0 LDC.64 R4, c[0x0][0x440] ;  /* 0x00011000ff040b82 */ /* 0x002e240000000a00 */
        /* <DEDUP_REMOVED lines=13> */
.L_x_2944:
[----:B0-----:R-:W2:Y:S01]  /*c9d0*/  LDL R3, [R1] ;  /* 0x0000000001037983 */ /* 0x001ea20000100800 */
[----:B-1----:R-:W-:Y:S01]  /*c9e0*/  LEA R4, R19, UR41, 0x3 ;  /* 0x0000002913047c11 */ /* 0x002fe2000f8e18ff */
[----:B------:R-:W0:Y:S02]  /*c9f0*/  S2R R8, SR_TID.X ;  /* 0x0000000000087919 */ /* 0x000e240000002100 */
[----:B0-----:R-:W-:-:S04]  /*ca00*/  LOP3.LUT R2, R8, 0x7f, RZ, 0xc0, !PT ;  /* 0x0000007f08027812 */ /* 0x001fc800078ec0ff */
[----:B------:R-:W-:Y:S02]  /*ca10*/  ISETP.NE.AND P1, PT, R2, RZ, PT ;  /* 0x000000ff0200720c */ /* 0x000fe40003f25270 */
[----:B--2---:R-:W-:-:S04]  /*ca20*/  SHF.L.U32 R3, R3, 0x1f, RZ ;  /* 0x0000001f03037819 */ /* 0x004fc800000006ff */
[----:B------:R-:W0:Y:S02]  /*ca30*/  SYNCS.PHASECHK.TRANS64.TRYWAIT P0, [R4+URZ+0x33480], R3 ;  /* 0x03348003040075a7 */ /* 0x000e24000800017f */
[----:B0-----:R-:W-:Y:S05]  /*ca40*/  @!P0 BRA `(.L_x_2945) ;  /* 0x0000003800448947 */ /* 0x001fea0003800000 */
.L_x_3005:
        /* <DEDUP_REMOVED lines=8> */
.L_x_2946:
[----:B------:R-:W-:Y:S01]  /*cad0*/  IMAD.U32 R2, RZ, RZ, UR41 ;  /* 0x00000029ff027e24 */ /* 0x000fe2000f8e00ff */
[----:B------:R-:W-:Y:S01]  /*cae0*/  R2UR UR33, R4 ;  /* 0x00000000042172ca */ /* 0x000fe200000e0000 */
[----:B------:R-:W-:Y:S01]  /*caf0*/  IMAD R0, R0, 0xa0, RZ ;  /* 0x000000a000007824 */ /* 0x000fe200078e02ff */
[----:B-----5:R-:W-:Y:S01]  /*cb00*/  R2UR UR37, R16 ;  /* 0x00000000102572ca */ /* 0x020fe200000e0000 */
[----:B------:R-:W-:Y:S01]  /*cb10*/  IMAD R2, R19, 0x7800, R2 ;  /* 0x0000780013027824 */ /* 0x000fe200078e0202 */
[----:B------:R-:W-:Y:S02]  /*cb20*/  UIADD3 UR4, UP0, UR52, 0x470, URZ ;  /* 0x0000047034047890 */ /* 0x000fe4000ff1e03f */
[----:B------:R-:W-:Y:S01]  /*cb30*/  R2UR UR35, R0 ;  /* 0x00000000002372ca */ /* 0x000fe200000e0000 */
[----:B------:R-:W-:Y:S01]  /*cb40*/  UMOV UR6, 0x0 ;  /* 0x0000000000067882 */ /* 0x000fe20000000000 */
[----:B------:R-:W-:Y:S01]  /*cb50*/  R2UR UR8, R2 ;  /* 0x00000000020872ca */ /* 0x000fe200000e0000 */
[----:B------:R-:W-:Y:S01]  /*cb60*/  UIADD3.X UR5, URZ, UR53, URZ, UP0, !UPT ;  /* 0x000000353f057290 */ /* 0x000fe200087fe43f */
[----:B------:R-:W-:Y:S01]  /*cb70*/  UMOV UR7, 0x14f00000 ;  /* 0x14f0000000077882 */ /* 0x000fe20000000000 */
[----:B------:R-:W-:-:S02]  /*cb80*/  UMOV UR34, URZ ;  /* 0x0000003f00227c82 */ /* 0x000fc40008000000 */
[----:B------:R-:W-:Y:S01]  /*cb90*/  UIADD3 UR33, UR33, 0x33470, URZ ;  /* 0x0003347021217890 */ /* 0x000fe2000fffe03f */
[----:B------:R-:W-:Y:S01]  /*cba0*/  UMOV UR18, 0x40 ;  /* 0x0000004000127882 */ /* 0x000fe20000000000 */
[----:B------:R-:W-:Y:S01]  /*cbb0*/  UMOV UR20, UR36 ;  /* 0x0000002400147c82 */ /* 0x000fe20008000000 */
[----:B------:R-:W-:Y:S01]  /*cbc0*/  UMOV UR21, UR37 ;  /* 0x0000002500157c82 */ /* 0x000fe20008000000 */
[----:B------:R-:W-:Y:S02]  /*cbd0*/  UMOV UR10, 0x80 ;  /* 0x00000080000a7882 */ /* 0x000fe40000000000 */
[----:B------:R-:W-:Y:S01]  /*cbe0*/  UMOV UR19, UR35 ;  /* 0x0000002300137c82 */ /* 0x000fe20008000000 */
[----:B------:R-:W-:Y:S01]  /*cbf0*/  UMOV UR17, UR33 ;  /* 0x0000002100117c82 */ /* 0x000fe20008000000 */
[----:B------:R-:W-:Y:S02]  /*cc00*/  UIADD3 UR32, UR8, 0xf200, URZ ;  /* 0x0000f20008207890 */ /* 0x000fe4000fffe03f */
[----:B------:R-:W-:-:S02]  /*cc10*/  UIADD3 UR16, UR8, 0x11a00, URZ ;  /* 0x00011a0008107890 */ /* 0x000fc4000fffe03f */
[----:B------:R-:W-:Y:S01]  /*cc20*/  UIADD3 UR8, UR8, 0x14200, URZ ;  /* 0x0001420008087890 */ /* 0x000fe2000fffe03f */
[----:B------:R-:W-:Y:S01]  /*cc30*/  UMOV UR12, UR36 ;  /* 0x00000024000c7c82 */ /* 0x000fe20008000000 */
[----:B------:R-:W-:Y:S01]  /*cc40*/  UMOV UR13, UR37 ;  /* 0x00000025000d7c82 */ /* 0x000fe20008000000 */
[----:B------:R-:W-:Y:S01]  /*cc50*/  UMOV UR9, UR33 ;  /* 0x0000002100097c82 */ /* 0x000fe20008000000 */
[----:B------:R-:W-:Y:S01]  /*cc60*/  UMOV UR11, UR35 ;  /* 0x00000023000b7c82 */ /* 0x000fe20008000000 */
[----:B------:R1:W-:Y:S02]  /*cc70*/  UTMALDG.4D [UR32], [UR4], desc[UR6] ;  /* 0x00000620040075b4 */ /* 0x0003e40008019000 */
[----:B------:R1:W-:Y:S02]  /*cc80*/  UTMALDG.4D [UR16], [UR4], desc[UR6] ;  /* 0x00000610040075b4 */ /* 0x0003e40008019000 */
[----:B------:R1:W-:Y:S01]  /*cc90*/  UTMALDG.4D [UR8], [UR4], desc[UR6] ;  /* 0x00000608040075b4 */ /* 0x0003e20008019000 */
[----:B------:R-:W2:Y:S02]  /*cca0*/  SYNCS.PHASECHK.TRANS64.TRYWAIT P0, [R4+URZ+0x33440], R3 ;  /* 0x03344003040075a7 */ /* 0x000ea4000800017f */
[----:B-12---:R-:W-:Y:S05]  /*ccb0*/  @!P0 BRA `(.L_x_2947) ;  /* 0x0000003400bc8947 */ /* 0x006fea0003800000 */
.L_x_3006:
        /* <DEDUP_REMOVED lines=8> */
.L_x_2948:
        /* <DEDUP_REMOVED lines=17> */
[----:B------:R-:W-:Y:S01]  /*ce50*/  UIADD3 UR8, UR8, 0x29200, URZ ;  /* 0x0002920008087890 */ /* 0x000fe2000fffe03f */
[----:B------:R-:W-:Y:S01]  /*ce60*/  UMOV UR19, UR27 ;  /* 0x0000001b00137c82 */ /* 0x000fe20008000000 */
[----:B------:R-:W-:Y:S01]  /*ce70*/  UMOV UR21, UR29 ;  /* 0x0000001d00157c82 */ /* 0x000fe20008000000 */
[----:B------:R-:W-:Y:S01]  /*ce80*/  UMOV UR17, UR25 ;  /* 0x0000001900117c82 */ /* 0x000fe20008000000 */
[----:B------:R-:W-:Y:S01]  /*ce90*/  UMOV UR10, 0x80 ;  /* 0x00000080000a7882 */ /* 0x000fe20000000000 */
[----:B------:R-:W-:Y:S01]  /*cea0*/  UMOV UR12, UR36 ;  /* 0x00000024000c7c82 */ /* 0x000fe20008000000 */
[----:B------:R-:W-:Y:S01]  /*ceb0*/  UMOV UR11, UR27 ;  /* 0x0000001b000b7c82 */ /* 0x000fe20008000000 */
[----:B------:R-:W-:Y:S01]  /*cec0*/  UMOV UR13, UR29 ;  /* 0x0000001d000d7c82 */ /* 0x000fe20008000000 */
[----:B------:R3:W-:Y:S01]  /*ced0*/  UTMALDG.4D [UR24], [UR4], desc[UR6] ;  /* 0x00000618040075b4 */ /* 0x0007e20008019000 */
[----:B------:R-:W-:Y:S01]  /*cee0*/  UMOV UR9, UR25 ;  /* 0x0000001900097c82 */ /* 0x000fe20008000000 */
[----:B------:R3:W-:Y:S01]  /*cef0*/  UTMALDG.4D [UR16], [UR4], desc[UR6] ;  /* 0x00000610040075b4 */ /* 0x0007e20008019000 */
[----:B------:R3:W-:Y:S01]  /*cf00*/  UTMALDG.4D [UR8], [UR4], desc[UR6] ;  /* 0x00000608040075b4 */ /* 0x0007e20008019000 */
[----:B--2---:R-:W-:-:S04]  /*cf10*/  LOP3.LUT R3, R3, 0xfffffffd, RZ, 0xc0, !PT ;  /* 0xfffffffd03037812 */ /* 0x004fc800078ec0ff */
[----:B------:R-:W-:-:S05]  /*cf20*/  @P0 LOP3.LUT R3, R3, 0x2, RZ, 0xfc, !PT ;  /* 0x0000000203030812 */ /* 0x000fca00078efcff */
[----:B------:R3:W-:Y:S01]  /*cf30*/  STL [R1+0x8], R3 ;  /* 0x0000080301007387 */ /* 0x0007e20000100800 */
[----:B------:R-:W-:Y:S01]  /*cf40*/  NOP ;  /* 0x0000000000007918 */ /* 0x000fe20000000000 */
.L_x_2942:
        /* <DEDUP_REMOVED lines=10> */
[----:B-1----:R-:W-:Y:S02]  /*cff0*/  IMAD.U32 R4, RZ, RZ, UR6 ;  /* 0x00000006ff047e24 */ /* 0x002fe4000f8e00ff */
        /* <DEDUP_REMOVED lines=11> */
.L_x_2949:
[----:B------:R-:W2:Y:S01]  /*d0b0*/  S2R R2, SR_TID.X ;  /* 0x0000000000027919 */ /* 0x000ea20000002100 */
[----:B------:R-:W3:Y:S01]  /*d0c0*/  LDC R7, c[0x0][0x448] ;  /* 0x00011200ff077b82 */ /* 0x000ee20000000800 */
[----:B0-----:R-:W-:Y:S01]  /*d0d0*/  IMAD R0, RZ, RZ, -UR45 ;  /* 0x8000002dff007e24 */ /* 0x001fe2000f8e02ff */
[----:B------:R-:W-:Y:S01]  /*d0e0*/  USHF.R.S32.HI UR4, URZ, 0x1f, UR36 ;  /* 0x0000001f3f047899 */ /* 0x000fe20008011424 */
[----:B------:R-:W0:Y:S01]  /*d0f0*/  S2R R5, SR_TID.X ;  /* 0x0000000000057919 */ /* 0x000e220000002100 */
[----:B------:R-:W-:Y:S01]  /*d100*/  ULDC.64 UR8, c[0x0][0x2d8] ;  /* 0x0000b60000087ab9 */ /* 0x000fe20000000a00 */
[----:B------:R-:W-:Y:S01]  /*d110*/  USHF.R.S32.HI UR7, URZ, 0x1f, UR44 ;  /* 0x0000001f3f077899 */ /* 0x000fe2000801142c */
[----:B------:R-:W4:Y:S02]  /*d120*/  S2R R8, SR_TID.X ;  /* 0x0000000000087919 */ /* 0x000f240000002100 */
[----:B------:R-:W1:Y:S01]  /*d130*/  LDC R3, c[0x0][0xc38] ;  /* 0x00030e00ff037b82 */ /* 0x000e620000000800 */
[----:B------:R-:W-:-:S02]  /*d140*/  UIMAD UR6, UR4, UR8, URZ ;  /* 0x00000008040672a4 */ /* 0x000fc4000f8e023f */
[----:B------:R-:W-:Y:S01]  /*d150*/  UIMAD.WIDE.U32 UR4, UR36, UR8, URZ ;  /* 0x00000008240472a5 */ /* 0x000fe2000f8e003f */
[----:B------:R-:W4:Y:S01]  /*d160*/  S2R R10, SR_TID.X ;  /* 0x00000000000a7919 */ /* 0x000f220000002100 */
[----:B------:R-:W-:-:S03]  /*d170*/  UIMAD UR6, UR36, UR9, UR6 ;  /* 0x00000009240672a4 */ /* 0x000fc6000f8e0206 */
[----:B------:R-:W-:Y:S01]  /*d180*/  ULDC.64 UR8, c[0x0][0x2e0] ;  /* 0x0000b80000087ab9 */ /* 0x000fe20000000a00 */
[----:B------:R-:W-:Y:S02]  /*d190*/  UIADD3 UR5, UR5, UR6, URZ ;  /* 0x0000000605057290 */ /* 0x000fe4000fffe03f */
[----:B------:R-:W-:Y:S02]  /*d1a0*/  UIMAD UR6, UR7, UR8, URZ ;  /* 0x00000008070672a4 */ /* 0x000fe4000f8e023f */
[----:B------:R-:W-:Y:S02]  /*d1b0*/  UIMAD.WIDE.U32 UR4, UR44, UR8, UR4 ;  /* 0x000000082c0472a5 */ /* 0x000fe4000f8e0004 */
[----:B------:R-:W-:Y:S01]  /*d1c0*/  UIMAD UR6, UR44, UR9, UR6 ;  /* 0x000000092c0672a4 */ /* 0x000fe2000f8e0206 */
[----:B---3--:R-:W-:-:S03]  /*d1d0*/  ISETP.NE.AND P0, PT, R7, 0x1, PT ;  /* 0x000000010700780c */ /* 0x008fc60003f05270 */
[----:B------:R-:W-:-:S03]  /*d1e0*/  UIADD3 UR5, UR5, UR6, URZ ;  /* 0x0000000605057290 */ /* 0x000fc6000fffe03f */
[----:B------:R-:W-:Y:S01]  /*d1f0*/  ULDC.64 UR6, c[0x0][0x280] ;  /* 0x0000a00000067ab9 */ /* 0x000fe20000000a00 */
[----:B--2---:R-:W-:Y:S01]  /*d200*/  LOP3.LUT R2, R2, 0x7f, RZ, 0xc0, !PT ;  /* 0x0000007f02027812 */ /* 0x004fe200078ec0ff */
[----:B-1----:R-:W-:-:S03]  /*d210*/  IMAD R0, R3, R0, UR50 ;  /* 0x0000003203007e24 */ /* 0x002fc6000f8e0200 */
[----:B------:R-:W-:Y:S01]  /*d220*/  SHF.R.U32.HI R2, RZ, 0x2, R2 ;  /* 0x00000002ff027819 */ /* 0x000fe20000011602 */
[----:B0-----:R-:W-:Y:S01]  /*d230*/  IMAD.SHL.U32 R5, R5, 0x20, RZ ;  /* 0x0000002005057824 */ /* 0x001fe200078e00ff */
[----:B------:R-:W0:Y:S01]  /*d240*/  @P0 LDC R4, c[0x0][0x44c] ;  /* 0x00011300ff040b82 */ /* 0x000e220000000800 */
[----:B------:R-:W-:Y:S02]  /*d250*/  IMAD.SHL.U32 R0, R0, 0x80, RZ ;  /* 0x0000008000007824 */ /* 0x000fe400078e00ff */
[----:B----4-:R-:W-:Y:S01]  /*d260*/  IMAD.SHL.U32 R8, R8, 0x10, RZ ;  /* 0x0000001008087824 */ /* 0x010fe200078e00ff */
[----:B------:R-:W-:Y:S01]  /*d270*/  LOP3.LUT R5, R2, 0x60, R5, 0xf8, !PT ;  /* 0x0000006002057812 */ /* 0x000fe200078ef805 */
[----:B------:R-:W-:-:S03]  /*d280*/  IMAD.SHL.U32 R9, R10, 0x10, RZ ;  /* 0x000000100a097824 */ /* 0x000fc600078e00ff */
[----:B------:R-:W1:Y:S01]  /*d290*/  @P0 LDC R2, c[0x0][0x450] ;  /* 0x00011400ff020b82 */ /* 0x000e620000000800 */
[----:B------:R-:W-:Y:S02]  /*d2a0*/  LOP3.LUT R3, R5, R0, RZ, 0xfc, !PT ;  /* 0x0000000005037212 */ /* 0x000fe400078efcff */
[----:B------:R-:W-:Y:S02]  /*d2b0*/  LOP3.LUT R8, R8, 0x30, RZ, 0xc0, !PT ;  /* 0x0000003008087812 */ /* 0x000fe400078ec0ff */
[----:B------:R-:W-:Y:S01]  /*d2c0*/  LOP3.LUT R9, R9, 0x30, RZ, 0xc0, !PT ;  /* 0x0000003009097812 */ /* 0x000fe200078ec0ff */
[----:B------:R-:W-:Y:S01]  /*d2d0*/  IMAD.MOV.U32 R6, RZ, RZ, R3 ;  /* 0x000000ffff067224 */ /* 0x000fe200078e0003 */
[C---:B------:R-:W-:Y:S02]  /*d2e0*/  LOP3.LUT R11, R8.reuse, 0x40, RZ, 0xfc, !PT ;  /* 0x00000040080b7812 */ /* 0x040fe400078efcff */
[----:B------:R-:W-:Y:S01]  /*d2f0*/  LOP3.LUT R8, R8, 0x80, RZ, 0xfc, !PT ;  /* 0x0000008008087812 */ /* 0x000fe200078efcff */
[----:B0-----:R-:W-:-:S05]  /*d300*/  @P0 IMAD.HI.U32 R4, R3, R4, RZ ;  /* 0x0000000403040227 */ /* 0x001fca00078e00ff */
[----:B-1----:R-:W-:-:S04]  /*d310*/  @P0 SHF.R.U32.HI R6, RZ, R2, R4 ;  /* 0x00000002ff060219 */ /* 0x002fc80000011604 */
[--C-:B------:R-:W-:Y:S01]  /*d320*/  SHF.R.S32.HI R5, RZ, 0x1f, R6.reuse ;  /* 0x0000001fff057819 */ /* 0x100fe20000011406 */
[----:B------:R-:W-:-:S04]  /*d330*/  IMAD.MOV R4, RZ, RZ, -R6 ;  /* 0x000000ffff047224 */ /* 0x000fc800078e0a06 */
[----:B------:R-:W-:Y:S02]  /*d340*/  IMAD R4, R7, R4, R3 ;  /* 0x0000000407047224 */ /* 0x000fe400078e0203 */
[----:B------:R-:W0:Y:S02]  /*d350*/  LDC.64 R2, c[0x0][0x2d0] ;  /* 0x0000b400ff027b82 */ /* 0x000e240000000a00 */
        /* <DEDUP_REMOVED lines=13> */
[----:B------:R-:W-:Y:S02]  /*d430*/  ISETP.GE.AND P0, PT, R9, UR4, PT ;  /* 0x0000000409007c0c */ /* 0x000fe4000bf06270 */
[----:B------:R-:W-:Y:S01]  /*d440*/  ISETP.GE.AND P1, PT, R11, UR4, PT ;  /* 0x000000040b007c0c */ /* 0x000fe2000bf26270 */
[----:B------:R-:W-:Y:S01]  /*d450*/  UMOV UR4, 0xffffffff ;  /* 0xffffffff00047882 */ /* 0x000fe20000000000 */
[----:B------:R-:W-:-:S02]  /*d460*/  LOP3.LUT R10, R10, 0x7f, RZ, 0xc0, !PT ;  /* 0x0000007f0a0a7812 */ /* 0x000fc400078ec0ff */
[----:B------:R-:W-:Y:S02]  /*d470*/  IADD3.X R3, R3, UR7, R5, P3, !PT ;  /* 0x0000000703037c10 */ /* 0x000fe40009ffe405 */
[----:B------:R-:W-:Y:S01]  /*d480*/  SHF.R.U32.HI R10, RZ, 0x2, R10 ;  /* 0x00000002ff0a7819 */ /* 0x000fe2000001160a */
[----:B0-----:R-:W-:Y:S06]  /*d490*/  BRA.DIV UR4, `(.L_x_2950) ;  /* 0x0000002e04d87947 */ /* 0x001fec000b800000 */
[----:B------:R-:W0:Y:S01]  /*d4a0*/  SHFL.IDX PT, R6, R4, RZ, 0x1c1f ;  /* 0x001c1fff04067589 */ /* 0x000e2200000e0000 */
[----:B------:R-:W-:Y:S01]  /*d4b0*/  ULDC UR4, c[0x0][0x288] ;  /* 0x0000a20000047ab9 */ /* 0x000fe20000000800 */
[----:B------:R-:W-:Y:S02]  /*d4c0*/  IMAD.IADD R0, R10, 0x1, R0 ;  /* 0x000000010a007824 */ /* 0x000fe400078e0200 */
[----:B------:R-:W1:Y:S01]  /*d4d0*/  SHFL.IDX PT, R5, R3, RZ, 0x1c1f ;  /* 0x001c1fff03057589 */ /* 0x000e6200000e0000 */
[----:B------:R-:W-:-:S05]  /*d4e0*/  IMAD R2, R7, UR4, RZ ;  /* 0x0000000407027c24 */ /* 0x000fca000f8e02ff */
[----:B------:R-:W-:-:S13]  /*d4f0*/  ISETP.GE.AND P4, PT, R0, R2, PT ;  /* 0x000000020000720c */ /* 0x000fda0003f86270 */
[----:B0-----:R-:W-:-:S05]  /*d500*/  @!P4 IADD3 R6, P3, R9, R6, RZ ;  /* 0x000000060906c210 */ /* 0x001fca0007f7e0ff */
[----:B-1----:R-:W-:-:S04]  /*d510*/  @!P4 IMAD.X R5, RZ, RZ, R5, P3 ;  /* 0x000000ffff05c224 */ /* 0x002fc800018e0605 */
[----:B------:R-:W-:Y:S02]  /*d520*/  @!P4 IMAD.MOV.U32 R7, RZ, RZ, R5 ;  /* 0x000000ffff07c224 */ /* 0x000fe400078e0005 */
[----:B------:R-:W-:-:S03]  /*d530*/  VIADD R5, R0, 0x20 ;  /* 0x0000002000057836 */ /* 0x000fc60000000000 */
[----:B------:R-:W-:Y:S01]  /*d540*/  @!PT LDS RZ, [RZ] ;  /* 0x00000000fffff984 */ /* 0x000fe20000000800 */
[----:B-----5:R-:W-:Y:S02]  /*d550*/  @!P4 LDGSTS.E.BYPASS.LTC128B.128 [R8+0x1e200], desc[UR48][R6.64], !P0 ;  /* 0x1e2000000608cfae */ /* 0x020fe4000c101d70 */
[----:B------:R-:W-:Y:S02]  /*d560*/  ISETP.GE.AND P3, PT, R5, R2, PT ;  /* 0x000000020500720c */ /* 0x000fe40003f66270 */
[----:B------:R-:W-:Y:S04]  /*d570*/  @!P4 LDGSTS.E.BYPASS.LTC128B.128 [R8+0x20200], desc[UR48][R6.64+0x40], !P1 ;  /* 0x202000400608cfae */ /* 0x000fe8000c901d70 */
[----:B------:R0:W-:Y:S04]  /*d580*/  @!P4 LDGSTS.E.BYPASS.LTC128B.128 [R8+0x22200], desc[UR48][R6.64+0x80], !P2 ;  /* 0x222000800608cfae */ /* 0x0001e8000d101d70 */
[----:B------:R-:W-:Y:S04]  /*d590*/  SHFL.IDX PT, R5, R3, 0x1, 0x1c1f ;  /* 0x003c1f0003057f89 */ /* 0x000fe800000e0000 */
[----:B0-----:R-:W0:Y:S02]  /*d5a0*/  SHFL.IDX PT, R6, R4, 0x1, 0x1c1f ;  /* 0x003c1f0004067f89 */ /* 0x001e2400000e0000 */
[----:B0-----:R-:W-:-:S05]  /*d5b0*/  @!P3 IADD3 R6, P4, R9, R6, RZ ;  /* 0x000000060906b210 */ /* 0x001fca0007f9e0ff */
[----:B------:R-:W-:-:S04]  /*d5c0*/  @!P3 IMAD.X R5, RZ, RZ, R5, P4 ;  /* 0x000000ffff05b224 */ /* 0x000fc800020e0605 */
[----:B------:R-:W-:Y:S02]  /*d5d0*/  @!P3 IMAD.MOV.U32 R7, RZ, RZ, R5 ;  /* 0x000000ffff07b224 */ /* 0x000fe400078e0005 */
[----:B------:R-:W-:-:S03]  /*d5e0*/  VIADD R5, R0, 0x40 ;  /* 0x0000004000057836 */ /* 0x000fc60000000000 */
[----:B------:R-:W-:Y:S04]  /*d5f0*/  @!P3 LDGSTS.E.BYPASS.LTC128B.128 [R8+0x1ea00], desc[UR48][R6.64], !P0 ;  /* 0x1ea000000608bfae */ /* 0x000fe8000c101d70 */
[----:B------:R-:W-:Y:S04]  /*d600*/  @!P3 LDGSTS.E.BYPASS.LTC128B.128 [R8+0x20a00], desc[UR48][R6.64+0x40], !P1 ;  /* 0x20a000400608bfae */ /* 0x000fe8000c901d70 */
[----:B------:R0:W-:Y:S01]  /*d610*/  @!P3 LDGSTS.E.BYPASS.LTC128B.128 [R8+0x22a00], desc[UR48][R6.64+0x80], !P2 ;  /* 0x22a000800608bfae */ /* 0x0001e2000d101d70 */
[----:B------:R-:W-:-:S03]  /*d620*/  ISETP.GE.AND P3, PT, R5, R2, PT ;  /* 0x000000020500720c */ /* 0x000fc60003f66270 */
        /* <DEDUP_REMOVED lines=8> */
[----:B------:R0:W-:Y:S04]  /*d6b0*/  @!P3 LDGSTS.E.BYPASS.LTC128B.128 [R8+0x21200], desc[UR48][R6.64+0x40], !P1 ;  /* 0x212000400608bfae */ /* 0x0001e8000c901d70 */
[----:B-1----:R0:W-:Y:S02]  /*d6c0*/  @!P3 LDGSTS.E.BYPASS.LTC128B.128 [R8+0x23200], desc[UR48][R6.64+0x80], !P2 ;  /* 0x232000800608bfae */ /* 0x0021e4000d101d70 */
.L_x_3015:
        /* <DEDUP_REMOVED lines=10> */
[----:B------:R1:W-:Y:S04]  /*d770*/  LDGSTS.E.BYPASS.LTC128B.128 [R8+0x21a00], desc[UR48][R2.64+0x40], !P1 ;  /* 0x21a0004002087fae */ /* 0x0003e8000c901d70 */
[----:B------:R1:W-:Y:S02]  /*d780*/  LDGSTS.E.BYPASS.LTC128B.128 [R8+0x23a00], desc[UR48][R2.64+0x80], !P2 ;  /* 0x23a0008002087fae */ /* 0x0003e4000d101d70 */
.L_x_2952:
[----:B------:R-:W-:Y:S05]  /*d790*/  BSYNC B0 ;  /* 0x0000000000007941 */ /* 0x000fea0003800000 */
.L_x_2951:
        /* <DEDUP_REMOVED lines=8> */
[----:B------:R-:W2:Y:S02]  /*d820*/  SYNCS.PHASECHK.TRANS64.TRYWAIT P0, [UR41+0x33420], R0 ;  /* 0x03342000ff0075a7 */ /* 0x000ea40008000169 */
[----:B--2---:R-:W-:Y:S05]  /*d830*/  @!P0 BRA `(.L_x_2953) ;  /* 0x0000003000388947 */ /* 0x004fea0003800000 */
.L_x_3016:
[----:B------:R-:W-:-:S06]  /*d840*/  UISETP.GE.AND UP0, UPT, UR40, 0xa1, UPT ;  /* 0x000000a12800788c */ /* 0x000fcc000bf06270 */
[----:B------:R-:W-:-:S13]  /*d850*/  PLOP3.LUT P0, PT, PT, PT, UP0, 0x80, 0x0 ;  /* 0x000000000000781c */ /* 0x000fda0003f0f008 */
[----:B------:R-:W-:Y:S05]  /*d860*/  @!P0 BRA `(.L_x_2954) ;  /* 0x0000001400e88947 */ /* 0x000fea0003800000 */
[----:B-1----:R1:W5:Y:S01]  /*d870*/  LDL.LU R0, [R1] ;  /* 0x0000000001007983 */ /* 0x0023620000300800 */
[----:B------:R-:W-:Y:S01]  /*d880*/  UIADD3 UR4, UR39, -0x2, URZ ;  /* 0xfffffffe27047890 */ /* 0x000fe2000fffe03f */
[----:B0-----:R-:W-:-:S05]  /*d890*/  IMAD.MOV.U32 R8, RZ, RZ, R19 ;  /* 0x000000ffff087224 */ /* 0x001fca00078e0013 */
[----:B------:R-:W-:-:S07]  /*d8a0*/  IMAD.U32 R2, RZ, RZ, UR4 ;  /* 0x00000004ff027e24 */ /* 0x000fce000f8e00ff */
.L_x_2978:
[----:B------:R-:W2:Y:S01]  /*d8b0*/  LDL R4, [R1+0x8] ;  /* 0x0000080001047983 */ /* 0x000ea20000100800 */
[----:B------:R-:W-:Y:S01]  /*d8c0*/  VIADD R19, R8, 0x1 ;  /* 0x0000000108137836 */ /* 0x000fe20000000000 */
[----:B------:R-:W-:Y:S04]  /*d8d0*/  BSSY B0, `(.L_x_2955) ;  /* 0x00000a8000007945 */ /* 0x000fe80003800000 */
[----:B------:R-:W-:-:S04]  /*d8e0*/  ISETP.NE.AND P0, PT, R19, 0x2, PT ;  /* 0x000000021300780c */ /* 0x000fc80003f05270 */
[----:B------:R-:W-:Y:S02]  /*d8f0*/  SEL R3, RZ, 0x1, P0 ;  /* 0x00000001ff037807 */ /* 0x000fe40000000000 */
[----:B------:R-:W-:Y:S02]  /*d900*/  SEL R19, R19, RZ, P0 ;  /* 0x000000ff13137207 */ /* 0x000fe40000000000 */
[----:B-----5:R-:W-:-:S05]  /*d910*/  LOP3.LUT R9, R0, R3, RZ, 0x3c, !PT ;  /* 0x0000000300097212 */ /* 0x020fca00078e3cff */
        /* <DEDUP_REMOVED lines=26> */
.L_x_2957:
[----:B------:R-:W2:Y:S01]  /*dac0*/  S2R R4, SR_TID.X ;  /* 0x0000000000047919 */ /* 0x000ea20000002100 */
[----:B0-----:R-:W-:Y:S01]  /*dad0*/  LEA R6, R19, UR41, 0x3 ;  /* 0x0000002913067c11 */ /* 0x001fe2000f8e18ff */
[----:B------:R-:W-:Y:S01]  /*dae0*/  BSSY B1, `(.L_x_2958) ;  /* 0x0000006000017945 */ /* 0x000fe20003800000 */
[----:B--2---:R-:W-:Y:S02]  /*daf0*/  LOP3.LUT R5, R4, 0x7f, RZ, 0xc0, !PT ;  /* 0x0000007f04057812 */ /* 0x004fe400078ec0ff */
[----:B------:R-:W-:Y:S02]  /*db00*/  SHF.L.U32 R4, R9, 0x1f, RZ ;  /* 0x0000001f09047819 */ /* 0x000fe400000006ff */
[----:B------:R-:W-:Y:S02]  /*db10*/  ISETP.NE.AND P1, PT, R5, RZ, PT ;  /* 0x000000ff0500720c */ /* 0x000fe40003f25270 */
[----:B------:R-:W0:Y:S02]  /*db20*/  SYNCS.PHASECHK.TRANS64.TRYWAIT P0, [R6+URZ+0x33480], R4 ;  /* 0x03348004060075a7 */ /* 0x000e24000800017f */
[----:B0-----:R-:W-:Y:S09]  /*db30*/  @!P0 BRA `(.L_x_2959) ;  /* 0x0000002c00908947 */ /* 0x001ff20003800000 */
.L_x_3017:
[----:B------:R-:W-:Y:S05]  /*db40*/  BSYNC B1 ;  /* 0x0000000000017941 */ /* 0x000fea0003800000 */
.L_x_2958:
        /* <DEDUP_REMOVED lines=9> */
.L_x_2961:
[----:B------:R-:W-:Y:S05]  /*dbe0*/  BSYNC B1 ;  /* 0x0000000000017941 */ /* 0x000fea0003800000 */
.L_x_2960:
[----:B------:R-:W-:Y:S01]  /*dbf0*/  IMAD.MOV.U32 R11, RZ, RZ, RZ ;  /* 0x000000ffff0b7224 */ /* 0x000fe200078e00ff */
[----:B------:R-:W-:Y:S01]  /*dc00*/  UIADD3 UR4, UP0, UR52, 0x470, URZ ;  /* 0x0000047034047890 */ /* 0x000fe2000ff1e03f */
[----:B------:R-:W-:Y:S01]  /*dc10*/  IMAD.U32 R5, RZ, RZ, UR41 ;  /* 0x00000029ff057e24 */ /* 0x000fe2000f8e00ff */
[----:B------:R-:W-:Y:S01]  /*dc20*/  PLOP3.LUT P0, PT, PT, PT, PT, 0x80, 0x0 ;  /* 0x000000000000781c */ /* 0x000fe20003f0f070 */
[----:B------:R-:W-:Y:S01]  /*dc30*/  IMAD R3, R3, 0xa0, RZ ;  /* 0x000000a003037824 */ /* 0x000fe200078e02ff */
[----:B------:R-:W-:Y:S01]  /*dc40*/  R2UR UR10, R11 ;  /* 0x000000000b0a72ca */ /* 0x000fe200000e0000 */
[----:B------:R-:W-:Y:S01]  /*dc50*/  IMAD R7, R19, 0x7800, R5 ;  /* 0x0000780013077824 */ /* 0x000fe200078e0205 */
[----:B------:R-:W-:Y:S01]  /*dc60*/  UIADD3.X UR5, URZ, UR53, URZ, UP0, !UPT ;  /* 0x000000353f057290 */ /* 0x000fe200087fe43f */
[----:B------:R-:W-:Y:S01]  /*dc70*/  VIADD R5, R6, 0x33470 ;  /* 0x0003347006057836 */ /* 0x000fe20000000000 */
[----:B------:R-:W-:Y:S01]  /*dc80*/  UMOV UR6, 0x0 ;  /* 0x0000000000067882 */ /* 0x000fe20000000000 */
[----:B------:R-:W-:Y:S01]  /*dc90*/  VIADD R9, R7, 0xf200 ;  /* 0x0000f20007097836 */ /* 0x000fe20000000000 */
[----:B------:R-:W-:-:S09]  /*dca0*/  UMOV UR7, 0x14f00000 ;  /* 0x14f0000000077882 */ /* 0x000fd20000000000 */
.L_x_2962:
        /* <DEDUP_REMOVED lines=16> */
.L_x_2963:
        /* <DEDUP_REMOVED lines=16> */
.L_x_2964:
        /* <DEDUP_REMOVED lines=13> */
.L_x_3018:
[----:B------:R-:W-:Y:S05]  /*df80*/  BSYNC B1 ;  /* 0x0000000000017941 */ /* 0x000fea0003800000 */
.L_x_2965:
[----:B------:R-:W-:Y:S01]  /*df90*/  BSSY B1, `(.L_x_2967) ;  /* 0x000000b000017945 */ /* 0x000fe20003800000 */
[----:B0-2---:R-:W-:Y:S02]  /*dfa0*/  IMAD.MOV.U32 R4, RZ, RZ, 0x0 ;  /* 0x00000000ff047424 */ /* 0x005fe400078e00ff */
[----:B------:R-:W-:Y:S01]  /*dfb0*/  IMAD.MOV.U32 R5, RZ, RZ, 0x14f00000 ;  /* 0x14f00000ff057424 */ /* 0x000fe200078e00ff */
        /* <DEDUP_REMOVED lines=8> */
.L_x_2968:
[----:B------:R-:W-:Y:S05]  /*e040*/  BSYNC B1 ;  /* 0x0000000000017941 */ /* 0x000fea0003800000 */
.L_x_2967:
[----:B------:R-:W-:Y:S01]  /*e050*/  R2UR UR10, R11 ;  /* 0x000000000b0a72ca */ /* 0x000fe200000e0000 */
[----:B------:R-:W-:Y:S01]  /*e060*/  UIADD3 UR4, UP0, UR52, 0x370, URZ ;  /* 0x0000037034047890 */ /* 0x000fe2000ff1e03f */
[----:B------:R-:W-:Y:S01]  /*e070*/  R2UR UR6, R4 ;  /* 0x00000000040672ca */ /* 0x000fe200000e0000 */
[----:B------:R-:W-:Y:S01]  /*e080*/  VIADD R6, R6, 0x33430 ;  /* 0x0003343006067836 */ /* 0x000fe20000000000 */
[----:B------:R-:W-:Y:S01]  /*e090*/  R2UR UR7, R5 ;  /* 0x00000000050772ca */ /* 0x000fe200000e0000 */
[----:B------:R-:W-:Y:S01]  /*e0a0*/  VIADD R10, R7, 0x24200 ;  /* 0x00024200070a7836 */ /* 0x000fe20000000000 */
[----:B------:R-:W-:Y:S01]  /*e0b0*/  PLOP3.LUT P0, PT, PT, PT, PT, 0x80, 0x0 ;  /* 0x000000000000781c */ /* 0x000fe20003f0f070 */
[----:B------:R-:W-:-:S12]  /*e0c0*/  UIADD3.X UR5, URZ, UR53, URZ, UP0, !UPT ;  /* 0x000000353f057290 */ /* 0x000fd800087fe43f */
.L_x_2969:
        /* <DEDUP_REMOVED lines=15> */
.L_x_2970:
        /* <DEDUP_REMOVED lines=15> */
.L_x_2971:
        /* <DEDUP_REMOVED lines=10> */
.L_x_2956:
[----:B------:R-:W-:Y:S05]  /*e350*/  BSYNC B0 ;  /* 0x0000000000007941 */ /* 0x000fea0003800000 */
.L_x_2955:
[----:B------:R-:W-:-:S06]  /*e360*/  UISETP.NE.AND UP0, UPT, UR42, 0x3, UPT ;  /* 0x000000032a00788c */ /* 0x000fcc000bf05270 */
[----:B------:R-:W-:-:S13]  /*e370*/  PLOP3.LUT P0, PT, PT, PT, UP0, 0x80, 0x0 ;  /* 0x000000000000781c */ /* 0x000fda0003f0f008 */
[----:B------:R-:W-:Y:S05]  /*e380*/  @!P0 BRA `(.L_x_2972) ;  /* 0x0000000000048947 */ /* 0x000fea0003800000 */
[----:B------:R-:W-:Y:S01]  /*e390*/  BPT.TRAP 0x1 ;  /* 0x000000040000795c */ /* 0x000fe20000300000 */
.L_x_2972:
[----:B------:R-:W-:Y:S01]  /*e3a0*/  IMAD.U32 R3, RZ, RZ, UR47 ;  /* 0x0000002fff037e24 */ /* 0x000fe2000f8e00ff */
[----:B------:R-:W-:Y:S01]  /*e3b0*/  LOP3.LUT R4, R0, 0x1, RZ, 0x3c, !PT ;  /* 0x0000000100047812 */ /* 0x000fe200078e3cff */
[----:B------:R-:W-:Y:S03]  /*e3c0*/  BSSY B0, `(.L_x_2973) ;  /* 0x0000006000007945 */ /* 0x000fe60003800000 */
[----:B------:R-:W-:Y:S02]  /*e3d0*/  ISETP.NE.AND P1, PT, R3, 0x3, PT ;  /* 0x000000030300780c */ /* 0x000fe40003f25270 */
[----:B------:R-:W-:Y:S02]  /*e3e0*/  SHF.L.U32 R4, R4, 0x1f, RZ ;  /* 0x0000001f04047819 */ /* 0x000fe400000006ff */
[----:B------:R-:W-:-:S04]  /*e3f0*/  LEA R3, R8, UR41, 0x3 ;  /* 0x0000002908037c11 */ /* 0x000fc8000f8e18ff */
[----:B------:R-:W0:Y:S02]  /*e400*/  SYNCS.PHASECHK.TRANS64.TRYWAIT P0, [R3+URZ+0x33470], R4 ;  /* 0x03347004030075a7 */ /* 0x000e24000800017f */
[----:B0-----:R-:W-:Y:S05]  /*e410*/  @!P0 BRA `(.L_x_2974) ;  /* 0x0000002400808947 */ /* 0x001fea0003800000 */
.L_x_3019:
[----:B------:R-:W-:Y:S05]  /*e420*/  BSYNC B0 ;  /* 0x0000000000007941 */ /* 0x000fea0003800000 */
.L_x_2973:
[----:B------:R-:W-:Y:S05]  /*e430*/  @!P1 BRA `(.L_x_2975) ;  /* 0x0000000000049947 */ /* 0x000fea0003800000 */
[----:B------:R-:W-:Y:S01]  /*e440*/  BPT.TRAP 0x1 ;  /* 0x000000040000795c */ /* 0x000fe20000300000 */
.L_x_2975:
[----:B0-----:R-:W-:Y:S01]  /*e450*/  SHF.L.U32 R4, R0, 0x1f, RZ ;  /* 0x0000001f00047819 */ /* 0x001fe200000006ff */
[----:B------:R-:W-:-:S03]  /*e460*/  IMAD R0, R8, 0x7800, RZ ;  /* 0x0000780008007824 */ /* 0x000fc600078e02ff */
[----:B------:R-:W0:Y:S02]  /*e470*/  SYNCS.PHASECHK.TRANS64.TRYWAIT P0, [R3+URZ+0x33460], R4 ;  /* 0x03346004030075a7 */ /* 0x000e24000800017f */
[----:B0-----:R-:W-:Y:S05]  /*e480*/  @!P0 BRA `(.L_x_2976) ;  /* 0x0000002400788947 */ /* 0x001fea0003800000 */
.L_x_3020:
[C---:B0-----:R-:W-:Y:S01]  /*e490*/  LOP3.LUT R4, R0.reuse, R18, RZ, 0xfc, !PT ;  /* 0x0000001200047212 */ /* 0x041fe200078efcff */
[----:B------:R-:W-:Y:S05]  /*e4a0*/  WARPSYNC.ALL ;  /* 0x0000000000007948 */ /* 0x000fea0003800000 */
[----:B------:R-:W0:Y:S01]  /*e4b0*/  LDSM.16.MT88.4 R4, [R4+UR41+0xf200] ;  /* 0x00f200290404783b */ /* 0x000e220008004200 */
[----:B------:R-:W-:Y:S02]  /*e4c0*/  IMAD.U32 R15, RZ, RZ, UR41 ;  /* 0x00000029ff0f7e24 */ /* 0x000fe4000f8e00ff */
[----:B------:R-:W-:Y:S02]  /*e4d0*/  VIADD R14, R0, 0x2800 ;  /* 0x00002800000e7836 */ /* 0x000fe40000000000 */
[----:B------:R-:W-:-:S02]  /*e4e0*/  VIADD R15, R15, 0x200 ;  /* 0x000002000f0f7836 */ /* 0x000fc40000000000 */
[C---:B------:R-:W-:Y:S02]  /*e4f0*/  VIADD R12, R0.reuse, 0x800 ;  /* 0x00000800000c7836 */ /* 0x040fe40000000000 */
[C---:B------:R-:W-:Y:S02]  /*e500*/  VIADD R13, R0.reuse, 0x5000 ;  /* 0x00005000000d7836 */ /* 0x040fe40000000000 */
[C---:B------:R-:W-:Y:S02]  /*e510*/  VIADD R21, R0.reuse, 0x2000 ;  /* 0x0000200000157836 */ /* 0x040fe40000000000 */
[----:B------:R-:W-:Y:S01]  /*e520*/  VIADD R20, R0, 0x5800 ;  /* 0x0000580000147836 */ /* 0x000fe20000000000 */
[C-C-:B0-----:R-:W-:Y:S02]  /*e530*/  PRMT R8, R4.reuse, 0x6420, R5.reuse ;  /* 0x0000642004087816 */ /* 0x141fe40000000005 */
[----:B------:R-:W-:Y:S02]  /*e540*/  PRMT R9, R4, 0x7531, R5 ;  /* 0x0000753104097816 */ /* 0x000fe40000000005 */
[----:B------:R-:W-:-:S02]  /*e550*/  LOP3.LUT R4, R0, R17, RZ, 0xfc, !PT ;  /* 0x0000001100047212 */ /* 0x000fc400078efcff */
[C-C-:B------:R-:W-:Y:S02]  /*e560*/  PRMT R10, R6.reuse, 0x6420, R7.reuse ;  /* 0x00006420060a7816 */ /* 0x140fe40000000007 */
[----:B------:R-:W-:Y:S01]  /*e570*/  PRMT R11, R6, 0x7531, R7 ;  /* 0x00007531060b7816 */ /* 0x000fe20000000007 */
[----:B------:R-:W-:-:S05]  /*e580*/  IMAD.IADD R4, R15, 0x1, R4 ;  /* 0x000000010f047824 */ /* 0x000fca00078e0204 */
[----:B------:R0:W-:Y:S02]  /*e590*/  STSM.16.M88.4 [R4], R8 ;  /* 0x0000000804007844 */ /* 0x0001e40000000200 */
[C---:B0-----:R-:W-:Y:S02]  /*e5a0*/  LOP3.LUT R4, R14.reuse, R18, RZ, 0xfc, !PT ;  /* 0x000000120e047212 */ /* 0x041fe400078efcff */
[----:B------:R-:W-:-:S04]  /*e5b0*/  LOP3.LUT R14, R14, R17, RZ, 0xfc, !PT ;  /* 0x000000110e0e7212 */ /* 0x000fc800078efcff */
[----:B------:R-:W0:Y:S02]  /*e5c0*/  LDSM.16.MT88.4 R4, [R4+UR41+0xf200] ;  /* 0x00f200290404783b */ /* 0x000e240008004200 */
[C-C-:B0-----:R-:W-:Y:S02]  /*e5d0*/  PRMT R8, R4.reuse, 0x6420, R5.reuse ;  /* 0x0000642004087816 */ /* 0x141fe40000000005 */
[----:B------:R-:W-:Y:S02]  /*e5e0*/  PRMT R9, R4, 0x7531, R5 ;  /* 0x0000753104097816 */ /* 0x000fe40000000005 */
[----:B------:R-:W-:Y:S02]  /*e5f0*/  LOP3.LUT R4, R12, R17, RZ, 0xfc, !PT ;  /* 0x000000110c047212 */ /* 0x000fe400078efcff */
[C-C-:B------:R-:W-:Y:S02]  /*e600*/  PRMT R10, R6.reuse, 0x6420, R7.reuse ;  /* 0x00006420060a7816 */ /* 0x140fe40000000007 */
[----:B------:R-:W-:Y:S01]  /*e610*/  PRMT R11, R6, 0x7531, R7 ;  /* 0x00007531060b7816 */ /* 0x000fe20000000007 */
[----:B------:R-:W-:-:S05]  /*e620*/  IMAD.IADD R4, R15, 0x1, R4 ;  /* 0x000000010f047824 */ /* 0x000fca00078e0204 */
[----:B------:R0:W-:Y:S02]  /*e630*/  STSM.16.M88.4 [R4], R8 ;  /* 0x0000000804007844 */ /* 0x0001e40000000200 */
[----:B0-----:R-:W-:Y:S01]  /*e640*/  LOP3.LUT R4, R13, R18, RZ, 0xfc, !PT ;  /* 0x000000120d047212 */ /* 0x001fe200078efcff */
[----:B------:R-:W-:-:S05]  /*e650*/  VIADD R13, R0, 0x1000 ;  /* 0x00001000000d7836 */ /* 0x000fca0000000000 */
[----:B------:R-:W0:Y:S02]  /*e660*/  LDSM.16.MT88.4 R4, [R4+UR41+0xf200] ;  /* 0x00f200290404783b */ /* 0x000e240008004200 */
[C-C-:B0-----:R-:W-:Y:S02]  /*e670*/  PRMT R8, R4.reuse, 0x6420, R5.reuse ;  /* 0x0000642004087816 */ /* 0x141fe40000000005 */
[----:B------:R-:W-:Y:S02]  /*e680*/  PRMT R9, R4, 0x7531, R5 ;  /* 0x0000753104097816 */ /* 0x000fe40000000005 */
[----:B------:R-:W-:Y:S02]  /*e690*/  LOP3.LUT R4, R13, R17, RZ, 0xfc, !PT ;  /* 0x000000110d047212 */ /* 0x000fe400078efcff */
[C-C-:B------:R-:W-:Y:S02]  /*e6a0*/  PRMT R10, R6.reuse, 0x6420, R7.reuse ;  /* 0x00006420060a7816 */ /* 0x140fe40000000007 */
[----:B------:R-:W-:Y:S01]  /*e6b0*/  PRMT R11, R6, 0x7531, R7 ;  /* 0x00007531060b7816 */ /* 0x000fe20000000007 */
[----:B------:R-:W-:-:S02]  /*e6c0*/  IMAD.IADD R4, R15, 0x1, R4 ;  /* 0x000000010f047824 */ /* 0x000fc400078e0204 */
[----:B------:R-:W-:-:S03]  /*e6d0*/  VIADD R15, R0, 0x1800 ;  /* 0x00001800000f7836 */ /* 0x000fc60000000000 */
[----:B------:R0:W-:Y:S02]  /*e6e0*/  STSM.16.M88.4 [R4], R8 ;  /* 0x0000000804007844 */ /* 0x0001e40000000200 */
[----:B0-----:R-:W-:Y:S01]  /*e6f0*/  LOP3.LUT R4, R12, R18, RZ, 0xfc, !PT ;  /* 0x000000120c047212 */ /* 0x001fe200078efcff */
[----:B------:R-:W-:-:S04]  /*e700*/  IMAD.U32 R12, RZ, RZ, UR41 ;  /* 0x00000029ff0c7e24 */ /* 0x000fc8000f8e00ff */
[----:B------:R-:W-:Y:S01]  /*e710*/  VIADD R12, R12, 0x200 ;  /* 0x000002000c0c7836 */ /* 0x000fe20000000000 */
        /* <DEDUP_REMOVED lines=9> */
[C---:B0-----:R-:W-:Y:S02]  /*e7b0*/  LOP3.LUT R4, R12.reuse, R18, RZ, 0xfc, !PT ;  /* 0x000000120c047212 */ /* 0x041fe400078efcff */
[----:B------:R-:W-:-:S04]  /*e7c0*/  LOP3.LUT R12, R12, R17, RZ, 0xfc, !PT ;  /* 0x000000110c0c7212 */ /* 0x000fc800078efcff */
[----:B------:R-:W0:Y:S02]  /*e7d0*/  LDSM.16.MT88.4 R4, [R4+UR41+0xf200] ;  /* 0x00f200290404783b */ /* 0x000e240008004200 */
[C-C-:B0-----:R-:W-:Y:S02]  /*e7e0*/  PRMT R8, R4.reuse, 0x6420, R5.reuse ;  /* 0x0000642004087816 */ /* 0x141fe40000000005 */
[----:B------:R-:W-:Y:S01]  /*e7f0*/  PRMT R9, R4, 0x7531, R5 ;  /* 0x0000753104097816 */ /* 0x000fe20000000005 */
[----:B------:R-:W-:Y:S01]  /*e800*/  IMAD.U32 R5, RZ, RZ, UR41 ;  /* 0x00000029ff057e24 */ /* 0x000fe2000f8e00ff */
[----:B------:R-:W-:Y:S02]  /*e810*/  LOP3.LUT R4, R21, R17, RZ, 0xfc, !PT ;  /* 0x0000001115047212 */ /* 0x000fe400078efcff */
[C-C-:B------:R-:W-:Y:S01]  /*e820*/  PRMT R10, R6.reuse, 0x6420, R7.reuse ;  /* 0x00006420060a7816 */ /* 0x140fe20000000007 */
[----:B------:R-:W-:Y:S01]  /*e830*/  VIADD R5, R5, 0x200 ;  /* 0x0000020005057836 */ /* 0x000fe20000000000 */
[----:B------:R-:W-:-:S03]  /*e840*/  PRMT R11, R6, 0x7531, R7 ;  /* 0x00007531060b7816 */ /* 0x000fc60000000007 */
[----:B------:R-:W-:-:S05]  /*e850*/  IMAD.IADD R4, R5, 0x1, R4 ;  /* 0x0000000105047824 */ /* 0x000fca00078e0204 */
[----:B------:R0:W-:Y:S02]  /*e860*/  STSM.16.M88.4 [R4], R8 ;  /* 0x0000000804007844 */ /* 0x0001e40000000200 */
[C---:B0-----:R-:W-:Y:S02]  /*e870*/  LOP3.LUT R4, R20.reuse, R18, RZ, 0xfc, !PT ;  /* 0x0000001214047212 */ /* 0x041fe400078efcff */
[----:B------:R-:W-:-:S04]  /*e880*/  LOP3.LUT R20, R20, R17, RZ, 0xfc, !PT ;  /* 0x0000001114147212 */ /* 0x000fc800078efcff */
[----:B------:R-:W0:Y:S02]  /*e890*/  LDSM.16.MT88.4 R4, [R4+UR41+0xf200] ;  /* 0x00f200290404783b */ /* 0x000e240008004200 */
[C-C-:B0-----:R-:W-:Y:S02]  /*e8a0*/  PRMT R8, R4.reuse, 0x6420, R5.reuse ;  /* 0x0000642004087816 */ /* 0x141fe40000000005 */
[----:B------:R-:W-:Y:S01]  /*e8b0*/  PRMT R9, R4, 0x7531, R5 ;  /* 0x0000753104097816 */ /* 0x000fe20000000005 */
[----:B------:R-:W-:Y:S01]  /*e8c0*/  IMAD.U32 R5, RZ, RZ, UR41 ;  /* 0x00000029ff057e24 */ /* 0x000fe2000f8e00ff */
[C-C-:B------:R-:W-:Y:S02]  /*e8d0*/  PRMT R10, R6.reuse, 0x6420, R7.reuse ;  /* 0x00006420060a7816 */ /* 0x140fe40000000007 */
[----:B------:R-:W-:Y:S01]  /*e8e0*/  PRMT R11, R6, 0x7531, R7 ;  /* 0x00007531060b7816 */ /* 0x000fe20000000007 */
[----:B------:R-:W-:Y:S01]  /*e8f0*/  VIADD R5, R5, 0x200 ;  /* 0x0000020005057836 */ /* 0x000fe20000000000 */
[----:B------:R-:W-:Y:S01]  /*e900*/  LOP3.LUT R4, R13, R18, RZ, 0xfc, !PT ;  /* 0x000000120d047212 */ /* 0x000fe200078efcff */
[----:B------:R-:W-:-:S02]  /*e910*/  IMAD.U32 R13, RZ, RZ, UR41 ;  /* 0x00000029ff0d7e24 */ /* 0x000fc4000f8e00ff */
[----:B------:R-:W-:Y:S02]  /*e920*/  IMAD.IADD R14, R5, 0x1, R14 ;  /* 0x00000001050e7824 */ /* 0x000fe400078e020e */
[----:B------:R-:W-:-:S03]  /*e930*/  VIADD R13, R13, 0x200 ;  /* 0x000002000d0d7836 */ /* 0x000fc60000000000 */
[----:B------:R0:W-:Y:S01]  /*e940*/  STSM.16.M88.4 [R14], R8 ;  /* 0x000000080e007844 */ /* 0x0001e20000000200 */
[----:B------:R-:W-:-:S03]  /*e950*/  IMAD.IADD R12, R13, 0x1, R12 ;  /* 0x000000010d0c7824 */ /* 0x000fc600078e020c */
[----:B------:R-:W2:Y:S01]  /*e960*/  LDSM.16.MT88.4 R4, [R4+UR41+0xf200] ;  /* 0x00f200290404783b */ /* 0x000ea20008004200 */
[----:B0-----:R-:W-:Y:S01]  /*e970*/  VIADD R14, R0, 0x6000 ;  /* 0x00006000000e7836 */ /* 0x001fe20000000000 */
[C-C-:B--2---:R-:W-:Y:S02]  /*e980*/  PRMT R8, R4.reuse, 0x6420, R5.reuse ;  /* 0x0000642004087816 */ /* 0x144fe40000000005 */
[----:B------:R-:W-:Y:S02]  /*e990*/  PRMT R9, R4, 0x7531, R5 ;  /* 0x0000753104097816 */ /* 0x000fe40000000005 */
[C-C-:B------:R-:W-:Y:S02]  /*e9a0*/  PRMT R10, R6.reuse, 0x6420, R7.reuse ;  /* 0x00006420060a7816 */ /* 0x140fe40000000007 */
[----:B------:R-:W-:-:S05]  /*e9b0*/  PRMT R11, R6, 0x7531, R7 ;  /* 0x00007531060b7816 */ /* 0x000fca0000000007 */
[----:B------:R0:W-:Y:S02]  /*e9c0*/  STSM.16.M88.4 [R12], R8 ;  /* 0x000000080c007844 */ /* 0x0001e40000000200 */
[C---:B0-----:R-:W-:Y:S02]  /*e9d0*/  VIADD R10, R0.reuse, 0x3800 ;  /* 0x00003800000a7836 */ /* 0x041fe40000000000 */
[----:B------:R-:W-:-:S03]  /*e9e0*/  VIADD R12, R0, 0x4000 ;  /* 0x00004000000c7836 */ /* 0x000fc60000000000 */
[----:B------:R-:W-:-:S06]  /*e9f0*/  LOP3.LUT R4, R10, R18, RZ, 0xfc, !PT ;  /* 0x000000120a047212 */ /* 0x000fcc00078efcff */
        /* <DEDUP_REMOVED lines=22> */
[----:B------:R-:W0:Y:S03]  /*eb60*/  LDSM.16.MT88.4 R4, [R4+UR41+0xf200] ;  /* 0x00f200290404783b */ /* 0x000e260008004200 */
[C---:B------:R-:W-:Y:S02]  /*eb70*/  IMAD.IADD R20, R15.reuse, 0x1, R20 ;  /* 0x000000010f147824 */ /* 0x040fe400078e0214 */
[----:B------:R-:W-:Y:S01]  /*eb80*/  IMAD.IADD R14, R15, 0x1, R14 ;  /* 0x000000010f0e7824 */ /* 0x000fe200078e020e */
[C-C-:B0-----:R-:W-:Y:S02]  /*eb90*/  PRMT R8, R4.reuse, 0x6420, R5.reuse ;  /* 0x0000642004087816 */ /* 0x141fe40000000005 */
[----:B------:R-:W-:Y:S02]  /*eba0*/  PRMT R9, R4, 0x7531, R5 ;  /* 0x0000753104097816 */ /* 0x000fe40000000005 */
[----:B------:R-:W-:-:S02]  /*ebb0*/  LOP3.LUT R4, R13, R17, RZ, 0xfc, !PT ;  /* 0x000000110d047212 */ /* 0x000fc400078efcff */
[C-C-:B------:R-:W-:Y:S02]  /*ebc0*/  PRMT R10, R6.reuse, 0x6420, R7.reuse ;  /* 0x00006420060a7816 */ /* 0x140fe40000000007 */
[----:B------:R-:W-:Y:S01]  /*ebd0*/  PRMT R11, R6, 0x7531, R7 ;  /* 0x00007531060b7816 */ /* 0x000fe20000000007 */
[----:B------:R-:W-:-:S05]  /*ebe0*/  IMAD.IADD R4, R15, 0x1, R4 ;  /* 0x000000010f047824 */ /* 0x000fca00078e0204 */
[----:B------:R0:W-:Y:S02]  /*ebf0*/  STSM.16.M88.4 [R4], R8 ;  /* 0x0000000804007844 */ /* 0x0001e40000000200 */
[----:B0-----:R-:W-:Y:S01]  /*ec00*/  LOP3.LUT R4, R12, R18, RZ, 0xfc, !PT ;  /* 0x000000120c047212 */ /* 0x001fe200078efcff */
[C---:B------:R-:W-:Y:S02]  /*ec10*/  VIADD R11, R0.reuse, 0x5000 ;  /* 0x00005000000b7836 */ /* 0x040fe40000000000 */
[C---:B------:R-:W-:Y:S02]  /*ec20*/  VIADD R12, R0.reuse, 0x6800 ;  /* 0x00006800000c7836 */ /* 0x040fe40000000000 */
[----:B------:R-:W-:Y:S01]  /*ec30*/  VIADD R0, R0, 0x7000 ;  /* 0x0000700000007836 */ /* 0x000fe20000000000 */
[----:B------:R-:W0:Y:S02]  /*ec40*/  LDSM.16.MT88.4 R4, [R4+UR41+0xf200] ;  /* 0x00f200290404783b */ /* 0x000e240008004200 */
[----:B0-----:R-:W-:-:S02]  /*ec50*/  PRMT R8, R4, 0x6420, R5 ;  /* 0x0000642004087816 */ /* 0x001fc40000000005 */
        /* <DEDUP_REMOVED lines=8> */
[----:B------:R-:W0:Y:S01]  /*ece0*/  LDSM.16.MT88.4 R4, [R4+UR41+0xf200] ;  /* 0x00f200290404783b */ /* 0x000e220008004200 */
[----:B------:R-:W-:Y:S01]  /*ecf0*/  IMAD.IADD R12, R15, 0x1, R12 ;  /* 0x000000010f0c7824 */ /* 0x000fe200078e020c */
[C-C-:B0-----:R-:W-:Y:S02]  /*ed00*/  PRMT R8, R4.reuse, 0x6420, R5.reuse ;  /* 0x0000642004087816 */ /* 0x141fe40000000005 */
[----:B------:R-:W-:Y:S02]  /*ed10*/  PRMT R9, R4, 0x7531, R5 ;  /* 0x0000753104097816 */ /* 0x000fe40000000005 */
[C-C-:B------:R-:W-:Y:S02]  /*ed20*/  PRMT R10, R6.reuse, 0x6420, R7.reuse ;  /* 0x00006420060a7816 */ /* 0x140fe40000000007 */
[----:B------:R-:W-:Y:S02]  /*ed30*/  PRMT R11, R6, 0x7531, R7 ;  /* 0x00007531060b7816 */ /* 0x000fe40000000007 */
[----:B------:R-:W-:-:S03]  /*ed40*/  LOP3.LUT R4, R21, R18, RZ, 0xfc, !PT ;  /* 0x0000001215047212 */ /* 0x000fc600078efcff */
[----:B------:R-:W-:Y:S04]  /*ed50*/  STSM.16.M88.4 [R20], R8 ;  /* 0x0000000814007844 */ /* 0x000fe80000000200 */
[----:B------:R-:W0:Y:S02]  /*ed60*/  LDSM.16.MT88.4 R4, [R4+UR41+0xf200] ;  /* 0x00f200290404783b */ /* 0x000e240008004200 */
[C-C-:B0-----:R-:W-:Y:S02]  /*ed70*/  PRMT R8, R4.reuse, 0x6420, R5.reuse ;  /* 0x0000642004087816 */ /* 0x141fe40000000005 */
[----:B------:R-:W-:Y:S02]  /*ed80*/  PRMT R9, R4, 0x7531, R5 ;  /* 0x0000753104097816 */ /* 0x000fe40000000005 */
[----:B------:R-:W-:-:S02]  /*ed90*/  PRMT R10, R6, 0x6420, R7 ;  /* 0x00006420060a7816 */ /* 0x000fc40000000007 */
        /* <DEDUP_REMOVED lines=8> */
[C---:B------:R-:W-:Y:S02]  /*ee20*/  LOP3.LUT R4, R0.reuse, R18, RZ, 0xfc, !PT ;  /* 0x0000001200047212 */ /* 0x040fe400078efcff */
[----:B------:R-:W-:Y:S01]  /*ee30*/  LOP3.LUT R0, R0, R17, RZ, 0xfc, !PT ;  /* 0x0000001100007212 */ /* 0x000fe200078efcff */
[----:B------:R-:W-:Y:S04]  /*ee40*/  STSM.16.M88.4 [R12], R8 ;  /* 0x000000080c007844 */ /* 0x000fe80000000200 */
[----:B------:R-:W0:Y:S01]  /*ee50*/  LDSM.16.MT88.4 R4, [R4+UR41+0xf200] ;  /* 0x00f200290404783b */ /* 0x000e220008004200 */
[----:B------:R-:W-:Y:S01]  /*ee60*/  IMAD.IADD R0, R15, 0x1, R0 ;  /* 0x000000010f007824 */ /* 0x000fe200078e0200 */
[----:B0-----:R-:W-:-:S02]  /*ee70*/  PRMT R8, R4, 0x6420, R5 ;  /* 0x0000642004087816 */ /* 0x001fc40000000005 */
[----:B------:R-:W-:Y:S02]  /*ee80*/  PRMT R9, R4, 0x7531, R5 ;  /* 0x0000753104097816 */ /* 0x000fe40000000005 */
[C-C-:B------:R-:W-:Y:S02]  /*ee90*/  PRMT R10, R6.reuse, 0x6420, R7.reuse ;  /* 0x00006420060a7816 */ /* 0x140fe40000000007 */
[----:B------:R-:W-:-:S05]  /*eea0*/  PRMT R11, R6, 0x7531, R7 ;  /* 0x00007531060b7816 */ /* 0x000fca0000000007 */
[----:B------:R0:W-:Y:S01]  /*eeb0*/  STSM.16.M88.4 [R0], R8 ;  /* 0x0000000800007844 */ /* 0x0001e20000000200 */
        /* <DEDUP_REMOVED lines=8> */
.L_x_2977:
[----:B0-----:R-:W0:Y:S01]  /*ef40*/  S2R R0, SR_TID.X ;  /* 0x0000000000007919 */ /* 0x001e220000002100 */
[----:B--2---:R2:W-:Y:S01]  /*ef50*/  SYNCS.ARRIVE.TRANS64.A1T0 RZ, [R3+URZ+0x33450], RZ ;  /* 0x033450ff03ff79a7 */ /* 0x0045e2000810003f */
[----:B0-----:R-:W-:Y:S01]  /*ef60*/  LOP3.LUT R0, R0, 0x7f, RZ, 0xc0, !PT ;  /* 0x0000007f00007812 */ /* 0x001fe200078ec0ff */
[----:B------:R-:W-:Y:S03]  /*ef70*/  BAR.SYNC.DEFER_BLOCKING 0x2, 0x80 ;  /* 0x0082000000007b1d */ /* 0x000fe60000010000 */
[----:B------:R-:W-:-:S03]  /*ef80*/  ISETP.NE.AND P0, PT, R0, RZ, PT ;  /* 0x000000ff0000720c */ /* 0x000fc60003f05270 */
[----:B------:R3:W5:Y:S10]  /*ef90*/  LDL R0, [R1] ;  /* 0x0000000001007983 */ /* 0x0007740000100800 */
[----:B--2---:R-:W-:-:S05]  /*efa0*/  @!P0 VIADD R3, R3, 0x33480 ;  /* 0x0003348003038836 */ /* 0x004fca0000000000 */
[----:B------:R-:W-:-:S04]  /*efb0*/  @!P0 PRMT R3, RZ, 0x654, R3 ;  /* 0x00000654ff038816 */ /* 0x000fc80000000003 */
[----:B------:R3:W-:Y:S01]  /*efc0*/  @!P0 SYNCS.ARRIVE.TRANS64.RED.A1T0 RZ, [R3+URZ], RZ ;  /* 0x000000ff03ff89a7 */ /* 0x0007e2000810043f */
[C---:B------:R-:W-:Y:S01]  /*efd0*/  ISETP.GT.AND P0, PT, R2.reuse, RZ, PT ;  /* 0x000000ff0200720c */ /* 0x040fe20003f04270 */
[----:B------:R-:W-:Y:S02]  /*efe0*/  VIADD R2, R2, 0xffffffff ;  /* 0xffffffff02027836 */ /* 0x000fe40000000000 */
[----:B------:R-:W-:-:S10]  /*eff0*/  IMAD.MOV.U32 R8, RZ, RZ, R19 ;  /* 0x000000ffff087224 */ /* 0x000fd400078e0013 */
[----:B---3--:R-:W-:Y:S05]  /*f000*/  @P0 BRA `(.L_x_2978) ;  /* 0xffffffe800280947 */ /* 0x008fea000383ffff */
.L_x_2954:
[----:B------:R-:W-:-:S06]  /*f010*/  UISETP.NE.AND UP0, UPT, UR42, 0x3, UPT ;  /* 0x000000032a00788c */ /* 0x000fcc000bf05270 */
[----:B------:R-:W-:-:S13]  /*f020*/  PLOP3.LUT P0, PT, PT, PT, UP0, 0x80, 0x0 ;  /* 0x000000000000781c */ /* 0x000fda0003f0f008 */
[----:B------:R-:W-:Y:S05]  /*f030*/  @!P0 BRA `(.L_x_2979) ;  /* 0x0000000000048947 */ /* 0x000fea0003800000 */
[----:B------:R-:W-:Y:S01]  /*f040*/  BPT.TRAP 0x1 ;  /* 0x000000040000795c */ /* 0x000fe20000300000 */
.L_x_2979:
[----:B-1---5:R-:W2:Y:S01]  /*f050*/  LDL R0, [R1] ;  /* 0x0000000001007983 */ /* 0x022ea20000100800 */
[----:B------:R-:W-:Y:S01]  /*f060*/  IMAD.U32 R2, RZ, RZ, UR47 ;  /* 0x0000002fff027e24 */ /* 0x000fe2000f8e00ff */
[----:B------:R-:W-:Y:S04]  /*f070*/  BSSY B0, `(.L_x_2980) ;  /* 0x0000007000007945 */ /* 0x000fe80003800000 */
[----:B------:R-:W-:Y:S02]  /*f080*/  ISETP.NE.AND P1, PT, R2, 0x3, PT ;  /* 0x000000030200780c */ /* 0x000fe40003f25270 */
[----:B--2---:R-:W-:Y:S02]  /*f090*/  LOP3.LUT R3, R0, 0x1, RZ, 0x3c, !PT ;  /* 0x0000000100037812 */ /* 0x004fe400078e3cff */
[----:B------:R-:W-:-:S02]  /*f0a0*/  LEA R0, R19, UR41, 0x3 ;  /* 0x0000002913007c11 */ /* 0x000fc4000f8e18ff */
[----:B------:R-:W-:-:S04]  /*f0b0*/  SHF.L.U32 R3, R3, 0x1f, RZ ;  /* 0x0000001f03037819 */ /* 0x000fc800000006ff */
[----:B------:R-:W1:Y:S02]  /*f0c0*/  SYNCS.PHASECHK.TRANS64.TRYWAIT P0, [R0+URZ+0x33470], R3 ;  /* 0x03347003000075a7 */ /* 0x000e64000800017f */
[----:B-1----:R-:W-:Y:S05]  /*f0d0*/  @!P0 BRA `(.L_x_2981) ;  /* 0x0000001800788947 */ /* 0x002fea0003800000 */
.L_x_3021:
[----:B------:R-:W-:Y:S05]  /*f0e0*/  BSYNC B0 ;  /* 0x0000000000007941 */ /* 0x000fea0003800000 */
.L_x_2980:
[----:B------:R-:W-:Y:S05]  /*f0f0*/  @!P1 BRA `(.L_x_2982) ;  /* 0x0000000000049947 */ /* 0x000fea0003800000 */
[----:B------:R-:W-:Y:S01]  /*f100*/  BPT.TRAP 0x1 ;  /* 0x000000040000795c */ /* 0x000fe20000300000 */
.L_x_2982:
[----:B------:R-:W1:Y:S02]  /*f110*/  LDL R2, [R1] ;  /* 0x0000000001027983 */ /* 0x000e640000100800 */
[----:B-1----:R-:W-:-:S04]  /*f120*/  SHF.L.U32 R3, R2, 0x1f, RZ ;  /* 0x0000001f02037819 */ /* 0x002fc800000006ff */
[----:B------:R-:W1:Y:S02]  /*f130*/  SYNCS.PHASECHK.TRANS64.TRYWAIT P0, [R0+URZ+0x33460], R3 ;  /* 0x03346003000075a7 */ /* 0x000e64000800017f */
[----:B-1----:R-:W-:Y:S05]  /*f140*/  @!P0 BRA `(.L_x_2983) ;  /* 0x0000001800708947 */ /* 0x002fea0003800000 */
.L_x_3022:
[----:B------:R-:W-:Y:S01]  /*f150*/  IMAD R2, R19, 0x7800, RZ ;  /* 0x0000780013027824 */ /* 0x000fe200078e02ff */
[----:B------:R-:W-:Y:S05]  /*f160*/  WARPSYNC.ALL ;  /* 0x0000000000007948 */ /* 0x000fea0003800000 */
[C---:B------:R-:W-:Y:S01]  /*f170*/  LOP3.LUT R12, R2.reuse, R18, RZ, 0xfc, !PT ;  /* 0x00000012020c7212 */ /* 0x040fe200078efcff */
[----:B------:R-:W-:Y:S01]  /*f180*/  IMAD.U32 R15, RZ, RZ, UR41 ;  /* 0x00000029ff0f7e24 */ /* 0x000fe2000f8e00ff */
[C---:B-1----:R-:W-:Y:S01]  /*f190*/  LOP3.LUT R3, R2.reuse, R17, RZ, 0xfc, !PT ;  /* 0x0000001102037212 */ /* 0x042fe200078efcff */
[----:B------:R-:W-:Y:S02]  /*f1a0*/  VIADD R13, R2, 0x2800 ;  /* 0x00002800020d7836 */ /* 0x000fe40000000000 */
[----:B0-----:R0:W1:Y:S01]  /*f1b0*/  LDSM.16.MT88.4 R4, [R12+UR41+0xf200] ;  /* 0x00f200290c04783b */ /* 0x0010620008004200 */
[----:B------:R-:W-:-:S02]  /*f1c0*/  VIADD R15, R15, 0x200 ;  /* 0x000002000f0f7836 */ /* 0x000fc40000000000 */
[C---:B------:R-:W-:Y:S02]  /*f1d0*/  VIADD R20, R2.reuse, 0x5000 ;  /* 0x0000500002147836 */ /* 0x040fe40000000000 */
[----:B------:R-:W-:Y:S02]  /*f1e0*/  IMAD.IADD R3, R15, 0x1, R3 ;  /* 0x000000010f037824 */ /* 0x000fe400078e0203 */
[----:B------:R-:W-:Y:S01]  /*f1f0*/  VIADD R16, R2, 0x2000 ;  /* 0x0000200002107836 */ /* 0x000fe20000000000 */
[----:B------:R-:W-:Y:S01]  /*f200*/  LOP3.LUT R14, R20, R18, RZ, 0xfc, !PT ;  /* 0x00000012140e7212 */ /* 0x000fe200078efcff */
[----:B0-----:R-:W-:Y:S01]  /*f210*/  VIADD R12, R2, 0x1000 ;  /* 0x00001000020c7836 */ /* 0x001fe20000000000 */
[----:B------:R-:W-:Y:S02]  /*f220*/  LOP3.LUT R20, R20, R17, RZ, 0xfc, !PT ;  /* 0x0000001114147212 */ /* 0x000fe400078efcff */
[C-C-:B-1----:R-:W-:Y:S02]  /*f230*/  PRMT R8, R4.reuse, 0x6420, R5.reuse ;  /* 0x0000642004087816 */ /* 0x142fe40000000005 */
[----:B------:R-:W-:-:S02]  /*f240*/  PRMT R9, R4, 0x7531, R5 ;  /* 0x0000753104097816 */ /* 0x000fc40000000005 */
[C-C-:B------:R-:W-:Y:S02]  /*f250*/  PRMT R10, R6.reuse, 0x6420, R7.reuse ;  /* 0x00006420060a7816 */ /* 0x140fe40000000007 */
[----:B------:R-:W-:Y:S02]  /*f260*/  PRMT R11, R6, 0x7531, R7 ;  /* 0x00007531060b7816 */ /* 0x000fe40000000007 */
[C---:B------:R-:W-:Y:S02]  /*f270*/  LOP3.LUT R5, R13.reuse, R18, RZ, 0xfc, !PT ;  /* 0x000000120d057212 */ /* 0x040fe400078efcff */
[----:B------:R-:W-:Y:S01]  /*f280*/  LOP3.LUT R13, R13, R17, RZ, 0xfc, !PT ;  /* 0x000000110d0d7212 */ /* 0x000fe200078efcff */
[----:B------:R0:W-:Y:S04]  /*f290*/  STSM.16.M88.4 [R3], R8 ;  /* 0x0000000803007844 */ /* 0x0001e80000000200 */
[----:B------:R-:W1:Y:S01]  /*f2a0*/  LDSM.16.MT88.4 R4, [R5+UR41+0xf200] ;  /* 0x00f200290504783b */ /* 0x000e620008004200 */
[----:B0-----:R-:W-:Y:S01]  /*f2b0*/  VIADD R3, R2, 0x800 ;  /* 0x0000080002037836 */ /* 0x001fe20000000000 */
[----:B-1----:R-:W-:-:S02]  /*f2c0*/  PRMT R8, R4, 0x6420, R5 ;  /* 0x0000642004087816 */ /* 0x002fc40000000005 */
[----:B------:R-:W-:Y:S02]  /*f2d0*/  PRMT R9, R4, 0x7531, R5 ;  /* 0x0000753104097816 */ /* 0x000fe40000000005 */
[----:B------:R-:W-:Y:S02]  /*f2e0*/  LOP3.LUT R4, R3, R17, RZ, 0xfc, !PT ;  /* 0x0000001103047212 */ /* 0x000fe400078efcff */
[C-C-:B------:R-:W-:Y:S02]  /*f2f0*/  PRMT R10, R6.reuse, 0x6420, R7.reuse ;  /* 0x00006420060a7816 */ /* 0x140fe40000000007 */
[----:B------:R-:W-:Y:S01]  /*f300*/  PRMT R11, R6, 0x7531, R7 ;  /* 0x00007531060b7816 */ /* 0x000fe20000000007 */
[----:B------:R-:W-:-:S05]  /*f310*/  IMAD.IADD R4, R15, 0x1, R4 ;  /* 0x000000010f047824 */ /* 0x000fca00078e0204 */
[----:B------:R-:W-:Y:S04]  /*f320*/  STSM.16.M88.4 [R4], R8 ;  /* 0x0000000804007844 */ /* 0x000fe80000000200 */
[----:B------:R0:W1:Y:S02]  /*f330*/  LDSM.16.MT88.4 R4, [R14+UR41+0xf200] ;  /* 0x00f200290e04783b */ /* 0x0000640008004200 */
[----:B0-----:R-:W-:Y:S01]  /*f340*/  VIADD R14, R2, 0x1800 ;  /* 0x00001800020e7836 */ /* 0x001fe20000000000 */
[C-C-:B-1----:R-:W-:Y:S02]  /*f350*/  PRMT R8, R4.reuse, 0x6420, R5.reuse ;  /* 0x0000642004087816 */ /* 0x142fe40000000005 */
[----:B------:R-:W-:Y:S02]  /*f360*/  PRMT R9, R4, 0x7531, R5 ;  /* 0x0000753104097816 */ /* 0x000fe40000000005 */
[----:B------:R-:W-:-:S02]  /*f370*/  LOP3.LUT R4, R12, R17, RZ, 0xfc, !PT ;  /* 0x000000110c047212 */ /* 0x000fc400078efcff */
[C-C-:B------:R-:W-:Y:S02]  /*f380*/  PRMT R10, R6.reuse, 0x6420, R7.reuse ;  /* 0x00006420060a7816 */ /* 0x140fe40000000007 */
[----:B------:R-:W-:Y:S01]  /*f390*/  PRMT R11, R6, 0x7531, R7 ;  /* 0x00007531060b7816 */ /* 0x000fe20000000007 */
[----:B------:R-:W-:Y:S01]  /*f3a0*/  IMAD.IADD R4, R15, 0x1, R4 ;  /* 0x000000010f047824 */ /* 0x000fe200078e0204 */
[----:B------:R-:W-:Y:S02]  /*f3b0*/  LOP3.LUT R5, R3, R18, RZ, 0xfc, !PT ;  /* 0x0000001203057212 */ /* 0x000fe400078efcff */
[----:B------:R-:W-:Y:S02]  /*f3c0*/  LOP3.LUT R3, R14, R17, RZ, 0xfc, !PT ;  /* 0x000000110e037212 */ /* 0x000fe400078efcff */
[----:B------:R-:W-:Y:S03]  /*f3d0*/  STSM.16.M88.4 [R4], R8 ;  /* 0x0000000804007844 */ /* 0x000fe60000000200 */
[----:B------:R-:W-:Y:S01]  /*f3e0*/  IMAD.IADD R3, R15, 0x1, R3 ;  /* 0x000000010f037824 */ /* 0x000fe200078e0203 */
[----:B------:R-:W0:Y:S02]  /*f3f0*/  LDSM.16.MT88.4 R4, [R5+UR41+0xf200] ;  /* 0x00f200290504783b */ /* 0x000e240008004200 */
[----:B0-----:R-:W-:-:S02]  /*f400*/  PRMT R8, R4, 0x6420, R5 ;  /* 0x0000642004087816 */ /* 0x001fc40000000005 */
[----:B------:R-:W-:Y:S02]  /*f410*/  PRMT R9, R4, 0x7531, R5 ;  /* 0x0000753104097816 */ /* 0x000fe40000000005 */
[C-C-:B------:R-:W-:Y:S02]  /*f420*/  PRMT R10, R6.reuse, 0x6420, R7.reuse ;  /* 0x00006420060a7816 */ /* 0x140fe40000000007 */
[----:B------:R-:W-:-:S05]  /*f430*/  PRMT R11, R6, 0x7531, R7 ;  /* 0x00007531060b7816 */ /* 0x000fca0000000007 */
[----:B------:R0:W-:Y:S02]  /*f440*/  STSM.16.M88.4 [R3], R8 ;  /* 0x0000000803007844 */ /* 0x0001e40000000200 */
[----:B0-----:R-:W-:-:S05]  /*f450*/  VIADD R3, R2, 0x3000 ;  /* 0x0000300002037836 */ /* 0x001fca0000000000 */
[C---:B------:R-:W-:Y:S02]  /*f460*/  LOP3.LUT R4, R3.reuse, R18, RZ, 0xfc, !PT ;  /* 0x0000001203047212 */ /* 0x040fe400078efcff */
[----:B------:R-:W-:-:S04]  /*f470*/  LOP3.LUT R3, R3, R17, RZ, 0xfc, !PT ;  /* 0x0000001103037212 */ /* 0x000fc800078efcff */
[----:B------:R-:W0:Y:S02]  /*f480*/  LDSM.16.MT88.4 R4, [R4+UR41+0xf200] ;  /* 0x00f200290404783b */ /* 0x000e240008004200 */
[C-C-:B0-----:R-:W-:Y:S02]  /*f490*/  PRMT R8, R4.reuse, 0x6420, R5.reuse ;  /* 0x0000642004087816 */ /* 0x141fe40000000005 */
[----:B------:R-:W-:Y:S02]  /*f4a0*/  PRMT R9, R4, 0x7531, R5 ;  /* 0x0000753104097816 */ /* 0x000fe40000000005 */
[----:B------:R-:W-:Y:S02]  /*f4b0*/  LOP3.LUT R4, R16, R17, RZ, 0xfc, !PT ;  /* 0x0000001110047212 */ /* 0x000fe400078efcff */
[C-C-:B------:R-:W-:Y:S02]  /*f4c0*/  PRMT R10, R6.reuse, 0x6420, R7.reuse ;  /* 0x00006420060a7816 */ /* 0x140fe40000000007 */
[----:B------:R-:W-:Y:S01]  /*f4d0*/  PRMT R11, R6, 0x7531, R7 ;  /* 0x00007531060b7816 */ /* 0x000fe20000000007 */
[----:B------:R-:W-:Y:S01]  /*f4e0*/  IMAD.IADD R4, R15, 0x1, R4 ;  /* 0x000000010f047824 */ /* 0x000fe200078e0204 */
[----:B------:R-:W-:Y:S01]  /*f4f0*/  LOP3.LUT R16, R16, R18, RZ, 0xfc, !PT ;  /* 0x0000001210107212 */ /* 0x000fe200078efcff */
        /* <DEDUP_REMOVED lines=17> */
[----:B------:R-:W1:Y:S01]  /*f610*/  LDSM.16.MT88.4 R4, [R4+UR41+0xf200] ;  /* 0x00f200290404783b */ /* 0x000e620008004200 */
[----:B0-----:R-:W-:Y:S01]  /*f620*/  VIADD R13, R2, 0x6000 ;  /* 0x00006000020d7836 */ /* 0x001fe20000000000 */
[C-C-:B-1----:R-:W-:Y:S02]  /*f630*/  PRMT R8, R4.reuse, 0x6420, R5.reuse ;  /* 0x0000642004087816 */ /* 0x142fe40000000005 */
[----:B------:R-:W-:Y:S02]  /*f640*/  PRMT R9, R4, 0x7531, R5 ;  /* 0x0000753104097816 */ /* 0x000fe40000000005 */
[C-C-:B------:R-:W-:Y:S02]  /*f650*/  PRMT R10, R6.reuse, 0x6420, R7.reuse ;  /* 0x00006420060a7816 */ /* 0x140fe40000000007 */
[----:B------:R-:W-:-:S05]  /*f660*/  PRMT R11, R6, 0x7531, R7 ;  /* 0x00007531060b7816 */ /* 0x000fca0000000007 */
[----:B------:R0:W-:Y:S02]  /*f670*/  STSM.16.M88.4 [R3], R8 ;  /* 0x0000000803007844 */ /* 0x0001e40000000200 */
[----:B0-----:R-:W-:-:S05]  /*f680*/  VIADD R3, R2, 0x3800 ;  /* 0x0000380002037836 */ /* 0x001fca0000000000 */
[C---:B------:R-:W-:Y:S02]  /*f690*/  LOP3.LUT R4, R3.reuse, R18, RZ, 0xfc, !PT ;  /* 0x0000001203047212 */ /* 0x040fe400078efcff */
[----:B------:R-:W-:-:S04]  /*f6a0*/  LOP3.LUT R3, R3, R17, RZ, 0xfc, !PT ;  /* 0x0000001103037212 */ /* 0x000fc800078efcff */
[----:B------:R-:W0:Y:S01]  /*f6b0*/  LDSM.16.MT88.4 R4, [R4+UR41+0xf200] ;  /* 0x00f200290404783b */ /* 0x000e220008004200 */
[----:B------:R-:W-:Y:S01]  /*f6c0*/  IMAD.IADD R3, R12, 0x1, R3 ;  /* 0x000000010c037824 */ /* 0x000fe200078e0203 */
[C-C-:B0-----:R-:W-:Y:S02]  /*f6d0*/  PRMT R8, R4.reuse, 0x6420, R5.reuse ;  /* 0x0000642004087816 */ /* 0x141fe40000000005 */
[----:B------:R-:W-:Y:S02]  /*f6e0*/  PRMT R9, R4, 0x7531, R5 ;  /* 0x0000753104097816 */ /* 0x000fe40000000005 */
[C-C-:B------:R-:W-:Y:S02]  /*f6f0*/  PRMT R10, R6.reuse, 0x6420, R7.reuse ;  /* 0x00006420060a7816 */ /* 0x140fe40000000007 */
[----:B------:R-:W-:Y:S02]  /*f700*/  PRMT R11, R6, 0x7531, R7 ;  /* 0x00007531060b7816 */ /* 0x000fe40000000007 */
[----:B------:R-:W-:-:S02]  /*f710*/  LOP3.LUT R4, R13, R18, RZ, 0xfc, !PT ;  /* 0x000000120d047212 */ /* 0x000fc400078efcff */
[-C--:B------:R-:W-:Y:S01]  /*f720*/  LOP3.LUT R13, R13, R17.reuse, RZ, 0xfc, !PT ;  /* 0x000000110d0d7212 */ /* 0x080fe200078efcff */
[----:B------:R0:W-:Y:S04]  /*f730*/  STSM.16.M88.4 [R3], R8 ;  /* 0x0000000803007844 */ /* 0x0001e80000000200 */
[----:B------:R-:W1:Y:S01]  /*f740*/  LDSM.16.MT88.4 R4, [R4+UR41+0xf200] ;  /* 0x00f200290404783b */ /* 0x000e620008004200 */
[----:B0-----:R-:W-:Y:S01]  /*f750*/  VIADD R3, R2, 0x4000 ;  /* 0x0000400002037836 */ /* 0x001fe20000000000 */
[C-C-:B-1----:R-:W-:Y:S02]  /*f760*/  PRMT R8, R4.reuse, 0x6420, R5.reuse ;  /* 0x0000642004087816 */ /* 0x142fe40000000005 */
[----:B------:R-:W-:Y:S02]  /*f770*/  PRMT R9, R4, 0x7531, R5 ;  /* 0x0000753104097816 */ /* 0x000fe40000000005 */
[----:B------:R-:W-:-:S02]  /*f780*/  LOP3.LUT R4, R3, R17, RZ, 0xfc, !PT ;  /* 0x0000001103047212 */ /* 0x000fc400078efcff */
[C-C-:B------:R-:W-:Y:S02]  /*f790*/  PRMT R10, R6.reuse, 0x6420, R7.reuse ;  /* 0x00006420060a7816 */ /* 0x140fe40000000007 */
[----:B------:R-:W-:Y:S01]  /*f7a0*/  PRMT R11, R6, 0x7531, R7 ;  /* 0x00007531060b7816 */ /* 0x000fe20000000007 */
[----:B------:R-:W-:Y:S02]  /*f7b0*/  IMAD.IADD R4, R12, 0x1, R4 ;  /* 0x000000010c047824 */ /* 0x000fe400078e0204 */
[----:B------:R-:W-:-:S03]  /*f7c0*/  VIADD R12, R2, 0x4800 ;  /* 0x00004800020c7836 */ /* 0x000fc60000000000 */
[----:B------:R0:W-:Y:S02]  /*f7d0*/  STSM.16.M88.4 [R4], R8 ;  /* 0x0000000804007844 */ /* 0x0001e40000000200 */
[----:B0-----:R-:W-:Y:S01]  /*f7e0*/  LOP3.LUT R4, R14, R18, RZ, 0xfc, !PT ;  /* 0x000000120e047212 */ /* 0x001fe200078efcff */
[----:B------:R-:W-:-:S04]  /*f7f0*/  IMAD.U32 R14, RZ, RZ, UR41 ;  /* 0x00000029ff0e7e24 */ /* 0x000fc8000f8e00ff */
[----:B------:R-:W-:Y:S01]  /*f800*/  VIADD R14, R14, 0x200 ;  /* 0x000002000e0e7836 */ /* 0x000fe20000000000 */
[----:B------:R-:W0:Y:S03]  /*f810*/  LDSM.16.MT88.4 R4, [R4+UR41+0xf200] ;  /* 0x00f200290404783b */ /* 0x000e260008004200 */
[C---:B------:R-:W-:Y:S02]  /*f820*/  IMAD.IADD R20, R14.reuse, 0x1, R20 ;  /* 0x000000010e147824 */ /* 0x040fe400078e0214 */
[C---:B------:R-:W-:Y:S02]  /*f830*/  IMAD.IADD R15, R14.reuse, 0x1, R15 ;  /* 0x000000010e0f7824 */ /* 0x040fe400078e020f */
[----:B------:R-:W-:Y:S01]  /*f840*/  IMAD.IADD R13, R14, 0x1, R13 ;  /* 0x000000010e0d7824 */ /* 0x000fe200078e020d */
[C-C-:B0-----:R-:W-:Y:S02]  /*f850*/  PRMT R8, R4.reuse, 0x6420, R5.reuse ;  /* 0x0000642004087816 */ /* 0x141fe40000000005 */
[----:B------:R-:W-:-:S02]  /*f860*/  PRMT R9, R4, 0x7531, R5 ;  /* 0x0000753104097816 */ /* 0x000fc40000000005 */
[----:B------:R-:W-:Y:S02]  /*f870*/  LOP3.LUT R4, R12, R17, RZ, 0xfc, !PT ;  /* 0x000000110c047212 */ /* 0x000fe400078efcff */
[C-C-:B------:R-:W-:Y:S02]  /*f880*/  PRMT R10, R6.reuse, 0x6420, R7.reuse ;  /* 0x00006420060a7816 */ /* 0x140fe40000000007 */
[----:B------:R-:W-:Y:S01]  /*f890*/  PRMT R11, R6, 0x7531, R7 ;  /* 0x00007531060b7816 */ /* 0x000fe20000000007 */
[----:B------:R-:W-:Y:S01]  /*f8a0*/  IMAD.IADD R4, R14, 0x1, R4 ;  /* 0x000000010e047824 */ /* 0x000fe200078e0204 */
[----:B------:R-:W-:-:S04]  /*f8b0*/  LOP3.LUT R12, R12, R18, RZ, 0xfc, !PT ;  /* 0x000000120c0c7212 */ /* 0x000fc800078efcff */
[----:B------:R0:W-:Y:S02]  /*f8c0*/  STSM.16.M88.4 [R4], R8 ;  /* 0x0000000804007844 */ /* 0x0001e40000000200 */
[----:B0-----:R-:W-:Y:S01]  /*f8d0*/  LOP3.LUT R4, R3, R18, RZ, 0xfc, !PT ;  /* 0x0000001203047212 */ /* 0x001fe200078efcff */
[C---:B------:R-:W-:Y:S02]  /*f8e0*/  VIADD R3, R2.reuse, 0x6800 ;  /* 0x0000680002037836 */ /* 0x040fe40000000000 */
[----:B------:R-:W-:-:S03]  /*f8f0*/  VIADD R2, R2, 0x7000 ;  /* 0x0000700002027836 */ /* 0x000fc60000000000 */
[----:B------:R-:W0:Y:S02]  /*f900*/  LDSM.16.MT88.4 R4, [R4+UR41+0xf200] ;  /* 0x00f200290404783b */ /* 0x000e240008004200 */
[C-C-:B0-----:R-:W-:Y:S02]  /*f910*/  PRMT R8, R4.reuse, 0x6420, R5.reuse ;  /* 0x0000642004087816 */ /* 0x141fe40000000005 */
[----:B------:R-:W-:Y:S02]  /*f920*/  PRMT R9, R4, 0x7531, R5 ;  /* 0x0000753104097816 */ /* 0x000fe40000000005 */
[C-C-:B------:R-:W-:Y:S02]  /*f930*/  PRMT R10, R6.reuse, 0x6420, R7.reuse ;  /* 0x00006420060a7816 */ /* 0x140fe40000000007 */
[----:B------:R-:W-:Y:S02]  /*f940*/  PRMT R11, R6, 0x7531, R7 ;  /* 0x00007531060b7816 */ /* 0x000fe40000000007 */
[----:B------:R-:W-:-:S02]  /*f950*/  LOP3.LUT R4, R3, R18, RZ, 0xfc, !PT ;  /* 0x0000001203047212 */ /* 0x000fc400078efcff */
[----:B------:R-:W-:Y:S01]  /*f960*/  LOP3.LUT R3, R3, R17, RZ, 0xfc, !PT ;  /* 0x0000001103037212 */ /* 0x000fe200078efcff */
[----:B------:R-:W-:Y:S04]  /*f970*/  STSM.16.M88.4 [R20], R8 ;  /* 0x0000000814007844 */ /* 0x000fe80000000200 */
[----:B------:R-:W0:Y:S01]  /*f980*/  LDSM.16.MT88.4 R4, [R4+UR41+0xf200] ;  /* 0x00f200290404783b */ /* 0x000e220008004200 */
[----:B------:R-:W-:Y:S01]  /*f990*/  IMAD.IADD R3, R14, 0x1, R3 ;  /* 0x000000010e037824 */ /* 0x000fe200078e0203 */
[C-C-:B0-----:R-:W-:Y:S02]  /*f9a0*/  PRMT R8, R4.reuse, 0x6420, R5.reuse ;  /* 0x0000642004087816 */ /* 0x141fe40000000005 */
[----:B------:R-:W-:Y:S02]  /*f9b0*/  PRMT R9, R4, 0x7531, R5 ;  /* 0x0000753104097816 */ /* 0x000fe40000000005 */
[----:B------:R-:W-:-:S02]  /*f9c0*/  PRMT R10, R6, 0x6420, R7 ;  /* 0x00006420060a7816 */ /* 0x000fc40000000007 */
[----:B------:R-:W-:-:S05]  /*f9d0*/  PRMT R11, R6, 0x7531, R7 ;  /* 0x00007531060b7816 */ /* 0x000fca0000000007 */
[----:B------:R-:W-:Y:S04]  /*f9e0*/  STSM.16.M88.4 [R15], R8 ;  /* 0x000000080f007844 */ /* 0x000fe80000000200 */
[----:B------:R-:W0:Y:S02]  /*f9f0*/  LDSM.16.MT88.4 R4, [R16+UR41+0xf200] ;  /* 0x00f200291004783b */ /* 0x000e240008004200 */
        /* <DEDUP_REMOVED lines=28> */
.L_x_2984:
[----:B------:R-:W2:Y:S01]  /*fbc0*/  LDL.LU R4, [R1] ;  /* 0x0000000001047983 */ /* 0x000ea20000300800 */
[----:B-1----:R1:W-:Y:S01]  /*fbd0*/  SYNCS.ARRIVE.TRANS64.A1T0 RZ, [R0+URZ+0x33450], RZ ;  /* 0x033450ff00ff79a7 */ /* 0x0023e2000810003f */
[----:B0-----:R-:W0:Y:S01]  /*fbe0*/  S2R R2, SR_TID.X ;  /* 0x0000000000027919 */ /* 0x001e220000002100 */
[----:B------:R-:W-:Y:S01]  /*fbf0*/  VIADD R19, R19, 0x1 ;  /* 0x0000000113137836 */ /* 0x000fe20000000000 */
[----:B------:R-:W3:Y:S01]  /*fc00*/  LDC R3, c[0x0][0xc34] ;  /* 0x00030d00ff037b82 */ /* 0x000ee20000000800 */
[----:B0-----:R-:W-:-:S07]  /*fc10*/  LOP3.LUT R2, R2, 0x7f, RZ, 0xc0, !PT ;  /* 0x0000007f02027812 */ /* 0x001fce00078ec0ff */
[----:B------:R-:W-:Y:S01]  /*fc20*/  BAR.SYNC.DEFER_BLOCKING 0x2, 0x80 ;  /* 0x0082000000007b1d */ /* 0x000fe20000010000 */
[----:B------:R-:W-:-:S13]  /*fc30*/  ISETP.NE.AND P0, PT, R2, RZ, PT ;  /* 0x000000ff0200720c */ /* 0x000fda0003f05270 */
[----:B------:R-:W-:-:S05]  /*fc40*/  @!P0 VIADD R2, R0, 0x33480 ;  /* 0x0003348000028836 */ /* 0x000fca0000000000 */
[----:B------:R-:W-:-:S04]  /*fc50*/  @!P0 PRMT R2, RZ, 0x654, R2 ;  /* 0x00000654ff028816 */ /* 0x000fc80000000002 */
[----:B------:R0:W-:Y:S01]  /*fc60*/  @!P0 SYNCS.ARRIVE.TRANS64.RED.A1T0 RZ, [R2+URZ], RZ ;  /* 0x000000ff02ff89a7 */ /* 0x0001e2000810043f */
[----:B------:R-:W-:-:S04]  /*fc70*/  ISETP.NE.AND P0, PT, R19, 0x2, PT ;  /* 0x000000021300780c */ /* 0x000fc80003f05270 */
[----:B-1----:R-:W-:Y:S01]  /*fc80*/  SEL R0, RZ, 0x1, P0 ;  /* 0x00000001ff007807 */ /* 0x002fe20000000000 */
[----:B------:R-:W-:-:S06]  /*fc90*/  UIADD3 UR50, UR43, UR50, URZ ;  /* 0x000000322b327290 */ /* 0x000fcc000fffe03f */
[----:B---3--:R-:W-:Y:S01]  /*fca0*/  ISETP.LE.AND P1, PT, R3, UR50, PT ;  /* 0x0000003203007c0c */ /* 0x008fe2000bf23270 */
[----:B------:R-:W-:Y:S01]  /*fcb0*/  UIADD3 UR46, UR46, 0x1, URZ ;  /* 0x000000012e2e7890 */ /* 0x000fe2000fffe03f */
[----:B------:R-:W-:Y:S02]  /*fcc0*/  SEL R19, R19, RZ, P0 ;  /* 0x000000ff13137207 */ /* 0x000fe40000000000 */
[----:B--2---:R-:W-:-:S05]  /*fcd0*/  LOP3.LUT R4, R4, R0, RZ, 0x3c, !PT ;  /* 0x0000000004047212 */ /* 0x004fca00078e3cff */
[----:B------:R0:W-:Y:S04]  /*fce0*/  STL [R1], R4 ;  /* 0x0000000401007387 */ /* 0x0001e80000100800 */
[----:B------:R-:W-:Y:S05]  /*fcf0*/  @!P1 BRA `(.L_x_2985) ;  /* 0xffffffc000ac9947 */ /* 0x000fea000383ffff */
[----:B------:R-:W-:-:S12]  /*fd00*/  ULOP3.LUT UR46, UR46, 0x1, URZ, 0xc, !UPT ;  /* 0x000000012e2e7892 */ /* 0x000fd8000f8e0c3f */
.L_x_2936:
[----:B------:R-:W1:Y:S01]  /*fd10*/  S2R R3, SR_CgaCtaId ;  /* 0x0000000000037919 */ /* 0x000e620000008800 */
[----:B------:R-:W-:-:S04]  /*fd20*/  MOV R0, 0x400 ;  /* 0x0000040000007802 */ /* 0x000fc80000000f00 */
[----:B-1----:R-:W-:Y:S01]  /*fd30*/  LEA R8, R3, R0, 0x18 ;  /* 0x0000000003087211 */ /* 0x002fe200078ec0ff */
[----:B------:R-:W-:-:S05]  /*fd40*/  IMAD.U32 R0, RZ, RZ, UR46 ;  /* 0x0000002eff007e24 */ /* 0x000fca000f8e00ff */
[----:B------:R-:W-:-:S04]  /*fd50*/  SHF.L.U32 R0, R0, 0x1f, RZ ;  /* 0x0000001f00007819 */ /* 0x000fc800000006ff */
[----:B------:R-:W1:Y:S02]  /*fd60*/  SYNCS.PHASECHK.TRANS64.TRYWAIT P0, [R8+URZ+0x33420], R0 ;  /* 0x03342000080075a7 */ /* 0x000e64000800017f */
[----:B-1----:R-:W-:Y:S05]  /*fd70*/  @!P0 BRA `(.L_x_2986) ;  /* 0x0000000c00788947 */ /* 0x002fea0003800000 */
.L_x_3023:
[----:B0-----:R-:W0:Y:S02]  /*fd80*/  S2R R2, SR_TID.X ;  /* 0x0000000000027919 */ /* 0x001e240000002100 */
[----:B0-----:R-:W-:-:S04]  /*fd90*/  SHF.R.U32.HI R2, RZ, 0x5, R2 ;  /* 0x00000005ff027819 */ /* 0x001fc80000011602 */
[----:B------:R-:W-:-:S05]  /*fda0*/  LOP3.LUT R2, R2, 0x3, RZ, 0xc0, !PT ;  /* 0x0000000302027812 */ /* 0x000fca00078ec0ff */
[----:B-1----:R-:W0:Y:S02]  /*fdb0*/  SHFL.IDX PT, R0, R2, RZ, 0x1f ;  /* 0x00001fff02007589 */ /* 0x002e2400000e0000 */
        /* <DEDUP_REMOVED lines=10> */
.L_x_2989:
[----:B------:R-:W2:Y:S01]  /*fe60*/  LDL.LU R6, [R1] ;  /* 0x0000000001067983 */ /* 0x000ea20000300800 */
[----:B------:R-:W-:Y:S02]  /*fe70*/  VIADD R0, R8, 0x33440 ;  /* 0x0003344008007836 */ /* 0x000fe40000000000 */
[C---:B------:R-:W-:Y:S02]  /*fe80*/  VIADD R2, R19.reuse, 0x1 ;  /* 0x0000000113027836 */ /* 0x040fe40000000000 */
[----:B------:R-:W-:-:S03]  /*fe90*/  IMAD R5, R19, 0x8, R0 ;  /* 0x0000000813057824 */ /* 0x000fc600078e0200 */
[----:B------:R-:W-:-:S04]  /*fea0*/  ISETP.NE.AND P2, PT, R2, 0x2, PT ;  /* 0x000000020200780c */ /* 0x000fc80003f45270 */
[----:B------:R-:W-:Y:S02]  /*feb0*/  SEL R3, RZ, 0x1, P2 ;  /* 0x00000001ff037807 */ /* 0x000fe40001000000 */
[C---:B--2---:R-:W-:Y:S02]  /*fec0*/  SHF.L.U32 R4, R6.reuse, 0x1f, RZ ;  /* 0x0000001f06047819 */ /* 0x044fe400000006ff */
[----:B------:R-:W-:Y:S02]  /*fed0*/  LOP3.LUT R6, R6, R3, RZ, 0x3c, !PT ;  /* 0x0000000306067212 */ /* 0x000fe400078e3cff */
[----:B------:R-:W0:Y:S01]  /*fee0*/  SYNCS.PHASECHK.TRANS64.TRYWAIT P1, [R5+URZ], R4 ;  /* 0x00000004050075a7 */ /* 0x000e22000802017f */
[----:B------:R-:W-:-:S05]  /*fef0*/  SEL R3, R2, RZ, P2 ;  /* 0x000000ff02037207 */ /* 0x000fca0001000000 */
[----:B------:R-:W-:Y:S01]  /*ff00*/  IMAD R7, R3, 0x8, R0 ;  /* 0x0000000803077824 */ /* 0x000fe200078e0200 */
[----:B------:R-:W-:Y:S01]  /*ff10*/  SHF.L.U32 R0, R6, 0x1f, RZ ;  /* 0x0000001f06007819 */ /* 0x000fe200000006ff */
[----:B0-----:R-:W-:Y:S06]  /*ff20*/  @!P1 BRA `(.L_x_2990) ;  /* 0x0000000c00209947 */ /* 0x001fec0003800000 */
.L_x_3024:
[----:B------:R-:W1:Y:S02]  /*ff30*/  SYNCS.PHASECHK.TRANS64.TRYWAIT P1, [R7+URZ], R0 ;  /* 0x00000000070075a7 */ /* 0x000e64000802017f */
[----:B-1----:R-:W-:Y:S05]  /*ff40*/  @!P1 BRA `(.L_x_2991) ;  /* 0x0000000c002c9947 */ /* 0x002fea0003800000 */
.L_x_3025:
[----:B------:R-:W-:Y:S05]  /*ff50*/  @!P0 BRA `(.L_x_2992) ;  /* 0x0000000000048947 */ /* 0x000fea0003800000 */
[----:B------:R-:W-:Y:S01]  /*ff60*/  BPT.TRAP 0x1 ;  /* 0x000000040000795c */ /* 0x000fe20000300000 */
.L_x_2992:
[----:B------:R-:W-:-:S04]  /*ff70*/  IMAD R19, R19, 0x8, R8 ;  /* 0x0000000813137824 */ /* 0x000fc800078e0208 */
[----:B------:R-:W2:Y:S02]  /*ff80*/  SYNCS.PHASECHK.TRANS64.TRYWAIT P1, [R19+URZ+0x33460], R4 ;  /* 0x03346004130075a7 */ /* 0x000ea4000802017f */
[----:B--2---:R-:W-:Y:S05]  /*ff90*/  @!P1 BRA `(.L_x_2993) ;  /* 0x0000000c002c9947 */ /* 0x004fea0003800000 */
.L_x_3026:
[----:B------:R-:W-:Y:S05]  /*ffa0*/  @!P0 BRA `(.L_x_2994) ;  /* 0x0000000000048947 */ /* 0x000fea0003800000 */
[----:B------:R-:W-:Y:S01]  /*ffb0*/  BPT.TRAP 0x1 ;  /* 0x000000040000795c */ /* 0x000fe20000300000 */
.L_x_2994:
[----:B------:R-:W-:-:S04]  /*ffc0*/  IMAD R3, R3, 0x8, R8 ;  /* 0x0000000803037824 */ /* 0x000fc800078e0208 */
[----:B------:R-:W3:Y:S02]  /*ffd0*/  SYNCS.PHASECHK.TRANS64.TRYWAIT P1, [R3+URZ+0x33460], R0 ;  /* 0x03346000030075a7 */ /* 0x000ee4000802017f */
[----:B---3--:R-:W-:Y:S05]  /*ffe0*/  @!P1 BRA `(.L_x_2995) ;  /* 0x0000000c002c9947 */ /* 0x008fea0003800000 */
.L_x_3027:
[----:B------:R-:W-:Y:S05]  /*fff0*/  @!P0 BRA `(.L_x_2996) ;  /* 0x0000000000048947 */ /* 0x000fea0003800000 */
[----:B------:R-:W-:Y:S01]  /*10000*/  BPT.TRAP 0x1 ;  /* 0x000000040000795c */ /* 0x000fe20000300000 */
.L_x_2996:
[----:B------:R-:W4:Y:S02]  /*10010*/  SYNCS.PHASECHK.TRANS64.TRYWAIT P0, [R19+URZ+0x33480], R4 ;  /* 0x03348004130075a7 */ /* 0x000f24000800017f */
[----:B----4-:R-:W-:Y:S05]  /*10020*/  @!P0 BRA `(.L_x_2997) ;  /* 0x0000000c00308947 */ /* 0x010fea0003800000 */
.L_x_2998:
[----:B------:R0:W0:Y:S02]  /*10030*/  SYNCS.PHASECHK.TRANS64.TRYWAIT P0, [R3+URZ+0x33480], R0 ;  /* 0x03348000030075a7 */ /* 0x000024000800017f */
[----:B0-----:R-:W-:Y:S05]  /*10040*/  @!P0 NANOSLEEP.SYNCS 0x989680 ;  /* 0x009896800000895d */ /* 0x001fea0003900000 */
[----:B------:R-:W0:Y:S02]  /*10050*/  @!P0 SYNCS.PHASECHK.TRANS64 P0, [R3+URZ+0x33480], R0 ;  /* 0x03348000030085a7 */ /* 0x000e24000800007f */
[----:B0-----:R-:W-:Y:S05]  /*10060*/  @!P0 BRA `(.L_x_2998) ;  /* 0xfffffffc00f08947 */ /* 0x001fea000383ffff */
.L_x_2988:
[----:B------:R-:W-:Y:S05]  /*10070*/  BSYNC B0 ;  /* 0x0000000000007941 */ /* 0x000fea0003800000 */
.L_x_2987:
[----:B------:R-:W-:Y:S05]  /*10080*/  EXIT ;  /* 0x000000000000794d */ /* 0x000fea0003800000 */
.L_x_2906:
[----:B0-----:R-:W-:-:S04]  /*10090*/  IMAD.U32 R3, RZ, RZ, UR39 ;  /* 0x00000027ff037e24 */ /* 0x001fc8000f8e00ff */
[----:B------:R0:W1:Y:S03]  /*100a0*/  SYNCS.PHASECHK.TRANS64.TRYWAIT P1, [R3+URZ+0x33400], R8 ;  /* 0x03340008030075a7 */ /* 0x000066000802017f */
[----:B-1----:R-:W-:Y:S05]  /*100b0*/  @!P1 NANOSLEEP.SYNCS 0x989680 ;  /* 0x009896800000995d */ /* 0x002fea0003900000 */
[----:B------:R-:W1:Y:S02]  /*100c0*/  @!P1 SYNCS.PHASECHK.TRANS64 P1, [R3+URZ+0x33400], R8 ;  /* 0x03340008030095a7 */ /* 0x000e64000802007f */
[----:B-1----:R-:W-:Y:S05]  /*100d0*/  @!P1 BRA `(.L_x_2906) ;  /* 0xfffffffc00ec9947 */ /* 0x002fea000383ffff */
[----:B------:R-:W-:Y:S05]  /*100e0*/  BRA `(.L_x_2999) ;  /* 0xffffff1400007947 */ /* 0x000fea000383ffff */
.L_x_2910:
[----:B-1----:R1:W2:Y:S02]  /*100f0*/  SYNCS.PHASECHK.TRANS64.TRYWAIT P1, [R3+URZ+0x33430], R4 ;  /* 0x03343004030075a7 */ /* 0x0022a4000802017f */
[----:B--2---:R-:W-:Y:S05]  /*10100*/  @!P1 NANOSLEEP.SYNCS 0x989680 ;  /* 0x009896800000995d */ /* 0x004fea0003900000 */
[----:B------:R-:W2:Y:S02]  /*10110*/  @!P1 SYNCS.PHASECHK.TRANS64 P1, [R3+URZ+0x33430], R4 ;  /* 0x03343004030095a7 */ /* 0x000ea4000802007f */
[----:B--2---:R-:W-:Y:S05]  /*10120*/  @!P1 BRA `(.L_x_2910) ;  /* 0xfffffffc00f09947 */ /* 0x004fea000383ffff */
[----:B------:R-:W-:Y:S05]  /*10130*/  BRA `(.L_x_2909) ;  /* 0xffffff1400287947 */ /* 0x000fea000383ffff */
.L_x_2915:
[----:B-1----:R-:W-:-:S04]  /*10140*/  IMAD.U32 R8, RZ, RZ, UR6 ;  /* 0x00000006ff087e24 */ /* 0x002fc8000f8e00ff */
[----:B------:R1:W2:Y:S03]  /*10150*/  SYNCS.PHASECHK.TRANS64.TRYWAIT P1, [R8+URZ+0x33430], R7 ;  /* 0x03343007080075a7 */ /* 0x0002a6000802017f */
[----:B--2---:R-:W-:Y:S05]  /*10160*/  @!P1 NANOSLEEP.SYNCS 0x989680 ;  /* 0x009896800000995d */ /* 0x004fea0003900000 */
[----:B------:R-:W2:Y:S02]  /*10170*/  @!P1 SYNCS.PHASECHK.TRANS64 P1, [R8+URZ+0x33430], R7 ;  /* 0x03343007080095a7 */ /* 0x000ea4000802007f */
[----:B--2---:R-:W-:Y:S05]  /*10180*/  @!P1 BRA `(.L_x_2915) ;  /* 0xfffffffc00ec9947 */ /* 0x004fea000383ffff */
[----:B------:R-:W-:Y:S05]  /*10190*/  BRA `(.L_x_2912) ;  /* 0xffffff5400187947 */ /* 0x000fea000383ffff */
.L_x_2919:
[----:B-1----:R-:W-:-:S04]  /*101a0*/  IMAD.U32 R8, RZ, RZ, UR6 ;  /* 0x00000006ff087e24 */ /* 0x002fc8000f8e00ff */
[----:B------:R1:W2:Y:S03]  /*101b0*/  SYNCS.PHASECHK.TRANS64.TRYWAIT P1, [R8+URZ+0x33450], R7 ;  /* 0x03345007080075a7 */ /* 0x0002a6000802017f */
[----:B--2---:R-:W-:Y:S05]  /*101c0*/  @!P1 NANOSLEEP.SYNCS 0x989680 ;  /* 0x009896800000995d */ /* 0x004fea0003900000 */
[----:B------:R-:W2:Y:S02]  /*101d0*/  @!P1 SYNCS.PHASECHK.TRANS64 P1, [R8+URZ+0x33450], R7 ;  /* 0x03345007080095a7 */ /* 0x000ea4000802007f */
[----:B--2---:R-:W-:Y:S05]  /*101e0*/  @!P1 BRA `(.L_x_2919) ;  /* 0xfffffffc00ec9947 */ /* 0x004fea000383ffff */
[----:B------:R-:W-:Y:S05]  /*101f0*/  BRA `(.L_x_2916) ;  /* 0xffffff6000187947 */ /* 0x000fea000383ffff */
.L_x_2925:
[----:B-1----:R-:W-:-:S04]  /*10200*/  IMAD.U32 R3, RZ, RZ, UR4 ;  /* 0x00000004ff037e24 */ /* 0x002fc8000f8e00ff */
[----:B------:R1:W2:Y:S03]  /*10210*/  SYNCS.PHASECHK.TRANS64.TRYWAIT P1, [R3+URZ+0x33450], R0 ;  /* 0x03345000030075a7 */ /* 0x0002a6000802017f */
[----:B--2---:R-:W-:Y:S05]  /*10220*/  @!P1 NANOSLEEP.SYNCS 0x989680 ;  /* 0x009896800000995d */ /* 0x004fea0003900000 */
[----:B------:R-:W2:Y:S02]  /*10230*/  @!P1 SYNCS.PHASECHK.TRANS64 P1, [R3+URZ+0x33450], R0 ;  /* 0x03345000030095a7 */ /* 0x000ea4000802007f */
[----:B--2---:R-:W-:Y:S05]  /*10240*/  @!P1 BRA `(.L_x_2925) ;  /* 0xfffffffc00ec9947 */ /* 0x004fea000383ffff */
[----:B------:R-:W-:Y:S05]  /*10250*/  BRA `(.L_x_2924) ;  /* 0xffffff8800f07947 */ /* 0x000fea000383ffff */
.L_x_2941:
[----:B------:R-:W-:Y:S02]  /*10260*/  IMAD.MOV.U32 R13, RZ, RZ, R4 ;  /* 0x000000ffff0d7224 */ /* 0x000fe400078e0004 */
[----:B------:R-:W-:Y:S02]  /*10270*/  IMAD.MOV.U32 R12, RZ, RZ, RZ ;  /* 0x000000ffff0c7224 */ /* 0x000fe400078e00ff */
[----:B------:R-:W-:Y:S02]  /*10280*/  IMAD.MOV.U32 R11, RZ, RZ, 0x1f ;  /* 0x0000001fff0b7424 */ /* 0x000fe400078e00ff */
[----:B------:R-:W-:-:S07]  /*10290*/  IMAD.MOV.U32 R15, RZ, RZ, -0x1 ;  /* 0xffffffffff0f7424 */ /* 0x000fce00078e00ff */
[----:B0-----:R-:W-:Y:S05]  /*102a0*/  WARPSYNC.COLLECTIVE R15, `(.L_x_3000) ;  /* 0x000000000f087348 */ /* 0x001fea0003c00000 */
[----:B------:R1:W2:Y:S02]  /*102b0*/  SHFL.IDX P6, R14, R13, R12, R11 ;  /* 0x0000000c0d0e7389 */ /* 0x0002a400000c000b */
[----:B012---:R-:W-:Y:S01]  /*102c0*/  ENDCOLLECTIVE ;  /* 0x000000000000791b */ /* 0x007fe20003800000 */
.L_x_3000:
[----:B------:R-:W-:Y:S05]  /*102d0*/  BRA `(.L_x_3001) ;  /* 0xffffffc400407947 */ /* 0x000fea000383ffff */
.L_x_2943:
[----:B------:R-:W-:Y:S01]  /*102e0*/  BSSY B0, `(.L_x_3002) ;  /* 0x0000006000007945 */ /* 0x000fe20003800000 */
[----:B------:R-:W-:-:S07]  /*102f0*/  IMAD.MOV.U32 R15, RZ, RZ, -0x1 ;  /* 0xffffffffff0f7424 */ /* 0x000fce00078e00ff */
[----:B-1----:R-:W-:Y:S05]  /*10300*/  WARPSYNC.COLLECTIVE R15, `(.L_x_3003) ;  /* 0x000000000f0c7348 */ /* 0x002fea0003c00000 */
[----:B------:R-:W-:Y:S02]  /*10310*/  ELECT P6, UR62, PT ;  /* 0x00000000003e782f */ /* 0x000fe400038c0000 */
[----:B------:R-:W-:Y:S01]  /*10320*/  MOV R14, UR62 ;  /* 0x0000003e000e7c02 */ /* 0x000fe20008000f00 */
[----:B-1----:R-:W-:Y:S10]  /*10330*/  ENDCOLLECTIVE ;  /* 0x000000000000791b */ /* 0x002ff40003800000 */
.L_x_3003:
[----:B------:R-:W-:Y:S05]  /*10340*/  BSYNC B0 ;  /* 0x0000000000007941 */ /* 0x000fea0003800000 */
.L_x_3002:
[----:B------:R-:W-:Y:S05]  /*10350*/  BRA `(.L_x_3004) ;  /* 0xffffffc4004c7947 */ /* 0x000fea000383ffff */
.L_x_2945:
[----:B0-----:R0:W1:Y:S02]  /*10360*/  SYNCS.PHASECHK.TRANS64.TRYWAIT P0, [R4+URZ+0x33480], R3 ;  /* 0x03348003040075a7 */ /* 0x001064000800017f */
[----:B-1----:R-:W-:Y:S05]  /*10370*/  @!P0 NANOSLEEP.SYNCS 0x989680 ;  /* 0x009896800000895d */ /* 0x002fea0003900000 */
[----:B------:R-:W1:Y:S02]  /*10380*/  @!P0 SYNCS.PHASECHK.TRANS64 P0, [R4+URZ+0x33480], R3 ;  /* 0x03348003040085a7 */ /* 0x000e64000800007f */
[----:B-1----:R-:W-:Y:S05]  /*10390*/  @!P0 BRA `(.L_x_2945) ;  /* 0xfffffffc00f08947 */ /* 0x002fea000383ffff */
[----:B------:R-:W-:Y:S05]  /*103a0*/  BRA `(.L_x_3005) ;  /* 0xffffffc400a87947 */ /* 0x000fea000383ffff */
.L_x_2947:
[----:B-1----:R1:W2:Y:S02]  /*103b0*/  SYNCS.PHASECHK.TRANS64.TRYWAIT P0, [R4+URZ+0x33440], R3 ;  /* 0x03344003040075a7 */ /* 0x0022a4000800017f */
[----:B--2---:R-:W-:Y:S05]  /*103c0*/  @!P0 NANOSLEEP.SYNCS 0x989680 ;  /* 0x009896800000895d */ /* 0x004fea0003900000 */
[----:B------:R-:W2:Y:S02]  /*103d0*/  @!P0 SYNCS.PHASECHK.TRANS64 P0, [R4+URZ+0x33440], R3 ;  /* 0x03344003040085a7 */ /* 0x000ea4000800007f */
[----:B--2---:R-:W-:Y:S05]  /*103e0*/  @!P0 BRA `(.L_x_2947) ;  /* 0xfffffffc00f08947 */ /* 0x004fea000383ffff */
[----:B------:R-:W-:Y:S05]  /*103f0*/  BRA `(.L_x_3006) ;  /* 0xffffffc800307947 */ /* 0x000fea000383ffff */
.L_x_2950:
        /* <DEDUP_REMOVED lines=8> */
.L_x_3007:
[----:B------:R-:W-:Y:S02]  /*10480*/  IMAD.MOV.U32 R13, RZ, RZ, R4 ;  /* 0x000000ffff0d7224 */ /* 0x000fe400078e0004 */
[----:B------:R-:W-:-:S07]  /*10490*/  IMAD.MOV.U32 R5, RZ, RZ, R14 ;  /* 0x000000ffff057224 */ /* 0x000fce00078e000e */
[----:B------:R-:W-:Y:S05]  /*104a0*/  WARPSYNC.COLLECTIVE R15, `(.L_x_3008) ;  /* 0x000000000f087348 */ /* 0x000fea0003c00000 */
[----:B------:R0:W1:Y:S02]  /*104b0*/  SHFL.IDX P6, R14, R13, R12, R11 ;  /* 0x0000000c0d0e7389 */ /* 0x00006400000c000b */
[----:B01----:R-:W-:Y:S01]  /*104c0*/  ENDCOLLECTIVE ;  /* 0x000000000000791b */ /* 0x003fe20003800000 */
.L_x_3008:
        /* <DEDUP_REMOVED lines=9> */
.L_x_3009:
        /* <DEDUP_REMOVED lines=8> */
[----:B------:R0:W-:Y:S02]  /*105e0*/  @!P4 LDGSTS.E.BYPASS.LTC128B.128 [R8+0x1e200], desc[UR48][R6.64], !P0 ;  /* 0x1e2000000608cfae */ /* 0x0001e4000c101d70 */
[----:B------:R-:W-:Y:S02]  /*105f0*/  ISETP.GE.AND P3, PT, R5, R2, PT ;  /* 0x000000020500720c */ /* 0x000fe40003f66270 */
[----:B------:R0:W-:Y:S01]  /*10600*/  @!P4 LDGSTS.E.BYPASS.LTC128B.128 [R8+0x20200], desc[UR48][R6.64+0x40], !P1 ;  /* 0x202000400608cfae */ /* 0x0001e2000c901d70 */
[----:B------:R-:W-:-:S03]  /*10610*/  IMAD.MOV.U32 R5, RZ, RZ, R14 ;  /* 0x000000ffff057224 */ /* 0x000fc600078e000e */
[----:B------:R0:W-:Y:S07]  /*10620*/  @!P4 LDGSTS.E.BYPASS.LTC128B.128 [R8+0x22200], desc[UR48][R6.64+0x80], !P2 ;  /* 0x222000800608cfae */ /* 0x0001ee000d101d70 */
[----:B0-----:R-:W-:Y:S05]  /*10630*/  WARPSYNC.COLLECTIVE R15, `(.L_x_3010) ;  /* 0x000000000f087348 */ /* 0x001fea0003c00000 */
[----:B------:R1:W2:Y:S02]  /*10640*/  SHFL.IDX P6, R14, R13, R12, R11 ;  /* 0x0000000c0d0e7389 */ /* 0x0002a400000c000b */
[----:B012---:R-:W-:Y:S01]  /*10650*/  ENDCOLLECTIVE ;  /* 0x000000000000791b */ /* 0x007fe20003800000 */
.L_x_3010:
[----:B------:R-:W-:Y:S02]  /*10660*/  IMAD.MOV.U32 R13, RZ, RZ, R3 ;  /* 0x000000ffff0d7224 */ /* 0x000fe400078e0003 */
[----:B------:R-:W-:Y:S02]  /*10670*/  IMAD.MOV.U32 R12, RZ, RZ, 0x2 ;  /* 0x00000002ff0c7424 */ /* 0x000fe400078e00ff */
[----:B------:R-:W-:-:S07]  /*10680*/  IMAD.MOV.U32 R6, RZ, RZ, R14 ;  /* 0x000000ffff067224 */ /* 0x000fce00078e000e */
[----:B------:R-:W-:Y:S05]  /*10690*/  WARPSYNC.COLLECTIVE R15, `(.L_x_3011) ;  /* 0x000000000f087348 */ /* 0x000fea0003c00000 */
[----:B------:R0:W1:Y:S02]  /*106a0*/  SHFL.IDX P6, R14, R13, R12, R11 ;  /* 0x0000000c0d0e7389 */ /* 0x00006400000c000b */
[----:B01----:R-:W-:Y:S01]  /*106b0*/  ENDCOLLECTIVE ;  /* 0x000000000000791b */ /* 0x003fe20003800000 */
.L_x_3011:
        /* <DEDUP_REMOVED lines=9> */
[----:B------:R0:W-:Y:S04]  /*10750*/  @!P3 LDGSTS.E.BYPASS.LTC128B.128 [R8+0x20a00], desc[UR48][R6.64+0x40], !P1 ;  /* 0x20a000400608bfae */ /* 0x0001e8000c901d70 */
[----:B------:R0:W-:Y:S01]  /*10760*/  @!P3 LDGSTS.E.BYPASS.LTC128B.128 [R8+0x22a00], desc[UR48][R6.64+0x80], !P2 ;  /* 0x22a000800608bfae */ /* 0x0001e2000d101d70 */
[----:B------:R-:W-:Y:S01]  /*10770*/  ISETP.GE.AND P3, PT, R5, R2, PT ;  /* 0x000000020500720c */ /* 0x000fe20003f66270 */
[----:B------:R-:W-:-:S12]  /*10780*/  IMAD.MOV.U32 R5, RZ, RZ, R14 ;  /* 0x000000ffff057224 */ /* 0x000fd800078e000e */
[----:B0-----:R-:W-:Y:S05]  /*10790*/  WARPSYNC.COLLECTIVE R15, `(.L_x_3012) ;  /* 0x000000000f087348 */ /* 0x001fea0003c00000 */
[----:B------:R1:W2:Y:S02]  /*107a0*/  SHFL.IDX P6, R14, R13, R12, R11 ;  /* 0x0000000c0d0e7389 */ /* 0x0002a400000c000b */
[----:B012---:R-:W-:Y:S01]  /*107b0*/  ENDCOLLECTIVE ;  /* 0x000000000000791b */ /* 0x007fe20003800000 */
.L_x_3012:
[----:B------:R-:W-:Y:S02]  /*107c0*/  IMAD.MOV.U32 R13, RZ, RZ, R3 ;  /* 0x000000ffff0d7224 */ /* 0x000fe400078e0003 */
[----:B------:R-:W-:Y:S02]  /*107d0*/  IMAD.MOV.U32 R12, RZ, RZ, 0x3 ;  /* 0x00000003ff0c7424 */ /* 0x000fe400078e00ff */
[----:B------:R-:W-:-:S07]  /*107e0*/  IMAD.MOV.U32 R6, RZ, RZ, R14 ;  /* 0x000000ffff067224 */ /* 0x000fce00078e000e */
[----:B------:R-:W-:Y:S05]  /*107f0*/  WARPSYNC.COLLECTIVE R15, `(.L_x_3013) ;  /* 0x000000000f087348 */ /* 0x000fea0003c00000 */
[----:B------:R0:W1:Y:S02]  /*10800*/  SHFL.IDX P6, R14, R13, R12, R11 ;  /* 0x0000000c0d0e7389 */ /* 0x00006400000c000b */
[----:B01----:R-:W-:Y:S01]  /*10810*/  ENDCOLLECTIVE ;  /* 0x000000000000791b */ /* 0x003fe20003800000 */
.L_x_3013:
        /* <DEDUP_REMOVED lines=9> */
[----:B------:R-:W-:-:S03]  /*108b0*/  IMAD.MOV.U32 R3, RZ, RZ, R14 ;  /* 0x000000ffff037224 */ /* 0x000fc600078e000e */
[----:B------:R0:W-:Y:S04]  /*108c0*/  @!P3 LDGSTS.E.BYPASS.LTC128B.128 [R8+0x23200], desc[UR48][R6.64+0x80], !P2 ;  /* 0x232000800608bfae */ /* 0x0001e8000d101d70 */
[----:B0-----:R-:W-:Y:S05]  /*108d0*/  WARPSYNC.COLLECTIVE R15, `(.L_x_3014) ;  /* 0x000000000f087348 */ /* 0x001fea0003c00000 */
[----:B------:R1:W2:Y:S02]  /*108e0*/  SHFL.IDX P6, R14, R13, R12, R11 ;  /* 0x0000000c0d0e7389 */ /* 0x0002a400000c000b */
[----:B012---:R-:W-:Y:S01]  /*108f0*/  ENDCOLLECTIVE ;  /* 0x000000000000791b */ /* 0x007fe20003800000 */
.L_x_3014:
[----:B------:R-:W-:Y:S01]  /*10900*/  IMAD.MOV.U32 R4, RZ, RZ, R14 ;  /* 0x000000ffff047224 */ /* 0x000fe200078e000e */
[----:B------:R-:W-:Y:S06]  /*10910*/  BRA `(.L_x_3015) ;  /* 0xffffffcc006c7947 */ /* 0x000fec000383ffff */
.L_x_2953:
[----:B-1----:R-:W-:-:S04]  /*10920*/  IMAD.U32 R2, RZ, RZ, UR41 ;  /* 0x00000029ff027e24 */ /* 0x002fc8000f8e00ff */
[----:B------:R1:W2:Y:S03]  /*10930*/  SYNCS.PHASECHK.TRANS64.TRYWAIT P0, [R2+URZ+0x33420], R0 ;  /* 0x03342000020075a7 */ /* 0x0002a6000800017f */
[----:B--2---:R-:W-:Y:S05]  /*10940*/  @!P0 NANOSLEEP.SYNCS 0x989680 ;  /* 0x009896800000895d */ /* 0x004fea0003900000 */
[----:B------:R-:W2:Y:S02]  /*10950*/  @!P0 SYNCS.PHASECHK.TRANS64 P0, [R2+URZ+0x33420], R0 ;  /* 0x03342000020085a7 */ /* 0x000ea4000800007f */
[----:B--2---:R-:W-:Y:S05]  /*10960*/  @!P0 BRA `(.L_x_2953) ;  /* 0xfffffffc00ec8947 */ /* 0x004fea000383ffff */
[----:B------:R-:W-:Y:S05]  /*10970*/  BRA `(.L_x_3016) ;  /* 0xffffffcc00b07947 */ /* 0x000fea000383ffff */
.L_x_2959:
[----:B0-----:R0:W2:Y:S02]  /*10980*/  SYNCS.PHASECHK.TRANS64.TRYWAIT P0, [R6+URZ+0x33480], R4 ;  /* 0x03348004060075a7 */ /* 0x0010a4000800017f */
[----:B--2---:R-:W-:Y:S05]  /*10990*/  @!P0 NANOSLEEP.SYNCS 0x989680 ;  /* 0x009896800000895d */ /* 0x004fea0003900000 */
[----:B------:R-:W2:Y:S02]  /*109a0*/  @!P0 SYNCS.PHASECHK.TRANS64 P0, [R6+URZ+0x33480], R4 ;  /* 0x03348004060085a7 */ /* 0x000ea4000800007f */
[----:B--2---:R-:W-:Y:S05]  /*109b0*/  @!P0 BRA `(.L_x_2959) ;  /* 0xfffffffc00f08947 */ /* 0x004fea000383ffff */
[----:B------:R-:W-:Y:S05]  /*109c0*/  BRA `(.L_x_3017) ;  /* 0xffffffd0005c7947 */ /* 0x000fea000383ffff */
.L_x_2966:
[----:B--2---:R2:W3:Y:S02]  /*109d0*/  SYNCS.PHASECHK.TRANS64.TRYWAIT P0, [R6+URZ+0x33440], R4 ;  /* 0x03344004060075a7 */ /* 0x0044e4000800017f */
[----:B---3--:R-:W-:Y:S05]  /*109e0*/  @!P0 NANOSLEEP.SYNCS 0x989680 ;  /* 0x009896800000895d */ /* 0x008fea0003900000 */
[----:B------:R-:W3:Y:S02]  /*109f0*/  @!P0 SYNCS.PHASECHK.TRANS64 P0, [R6+URZ+0x33440], R4 ;  /* 0x03344004060085a7 */ /* 0x000ee4000800007f */
[----:B---3--:R-:W-:Y:S05]  /*10a00*/  @!P0 BRA `(.L_x_2966) ;  /* 0xfffffffc00f08947 */ /* 0x008fea000383ffff */
[----:B------:R-:W-:Y:S05]  /*10a10*/  BRA `(.L_x_3018) ;  /* 0xffffffd400587947 */ /* 0x000fea000383ffff */
.L_x_2974:
[----:B0-----:R0:W2:Y:S02]  /*10a20*/  SYNCS.PHASECHK.TRANS64.TRYWAIT P0, [R3+URZ+0x33470], R4 ;  /* 0x03347004030075a7 */ /* 0x0010a4000800017f */
[----:B--2---:R-:W-:Y:S05]  /*10a30*/  @!P0 NANOSLEEP.SYNCS 0x989680 ;  /* 0x009896800000895d */ /* 0x004fea0003900000 */
[----:B------:R-:W2:Y:S02]  /*10a40*/  @!P0 SYNCS.PHASECHK.TRANS64 P0, [R3+URZ+0x33470], R4 ;  /* 0x03347004030085a7 */ /* 0x000ea4000800007f */
[----:B--2---:R-:W-:Y:S05]  /*10a50*/  @!P0 BRA `(.L_x_2974) ;  /* 0xfffffffc00f08947 */ /* 0x004fea000383ffff */
[----:B------:R-:W-:Y:S05]  /*10a60*/  BRA `(.L_x_3019) ;  /* 0xffffffd8006c7947 */ /* 0x000fea000383ffff */
.L_x_2976:
[----:B0-----:R0:W2:Y:S02]  /*10a70*/  SYNCS.PHASECHK.TRANS64.TRYWAIT P0, [R3+URZ+0x33460], R4 ;  /* 0x03346004030075a7 */ /* 0x0010a4000800017f */
[----:B--2---:R-:W-:Y:S05]  /*10a80*/  @!P0 NANOSLEEP.SYNCS 0x989680 ;  /* 0x009896800000895d */ /* 0x004fea0003900000 */
[----:B------:R-:W2:Y:S02]  /*10a90*/  @!P0 SYNCS.PHASECHK.TRANS64 P0, [R3+URZ+0x33460], R4 ;  /* 0x03346004030085a7 */ /* 0x000ea4000800007f */
[----:B--2---:R-:W-:Y:S05]  /*10aa0*/  @!P0 BRA `(.L_x_2976) ;  /* 0xfffffffc00f08947 */ /* 0x004fea000383ffff */
[----:B------:R-:W-:Y:S05]  /*10ab0*/  BRA `(.L_x_3020) ;  /* 0xffffffd800747947 */ /* 0x000fea000383ffff */
.L_x_2981:
[----:B-1----:R1:W2:Y:S02]  /*10ac0*/  SYNCS.PHASECHK.TRANS64.TRYWAIT P0, [R0+URZ+0x33470], R3 ;  /* 0x03347003000075a7 */ /* 0x0022a4000800017f */
[----:B--2---:R-:W-:Y:S05]  /*10ad0*/  @!P0 NANOSLEEP.SYNCS 0x989680 ;  /* 0x009896800000895d */ /* 0x004fea0003900000 */
[----:B------:R-:W2:Y:S02]  /*10ae0*/  @!P0 SYNCS.PHASECHK.TRANS64 P0, [R0+URZ+0x33470], R3 ;  /* 0x03347003000085a7 */ /* 0x000ea4000800007f */
[----:B--2---:R-:W-:Y:S05]  /*10af0*/  @!P0 BRA `(.L_x_2981) ;  /* 0xfffffffc00f08947 */ /* 0x004fea000383ffff */
[----:B------:R-:W-:Y:S05]  /*10b00*/  BRA `(.L_x_3021) ;  /* 0xffffffe400747947 */ /* 0x000fea000383ffff */
.L_x_2983:
[----:B-1----:R1:W2:Y:S02]  /*10b10*/  SYNCS.PHASECHK.TRANS64.TRYWAIT P0, [R0+URZ+0x33460], R3 ;  /* 0x03346003000075a7 */ /* 0x0022a4000800017f */
[----:B--2---:R-:W-:Y:S05]  /*10b20*/  @!P0 NANOSLEEP.SYNCS 0x989680 ;  /* 0x009896800000895d */ /* 0x004fea0003900000 */
[----:B------:R-:W2:Y:S02]  /*10b30*/  @!P0 SYNCS.PHASECHK.TRANS64 P0, [R0+URZ+0x33460], R3 ;  /* 0x03346003000085a7 */ /* 0x000ea4000800007f */
[----:B--2---:R-:W-:Y:S05]  /*10b40*/  @!P0 BRA `(.L_x_2983) ;  /* 0xfffffffc00f08947 */ /* 0x004fea000383ffff */
[----:B------:R-:W-:Y:S05]  /*10b50*/  BRA `(.L_x_3022) ;  /* 0xffffffe4007c7947 */ /* 0x000fea000383ffff */
.L_x_2986:
[----:B-1----:R1:W2:Y:S02]  /*10b60*/  SYNCS.PHASECHK.TRANS64.TRYWAIT P0, [R8+URZ+0x33420], R0 ;  /* 0x03342000080075a7 */ /* 0x0022a4000800017f */
[----:B--2---:R-:W-:Y:S05]  /*10b70*/  @!P0 NANOSLEEP.SYNCS 0x989680 ;  /* 0x009896800000895d */ /* 0x004fea0003900000 */
[----:B------:R-:W2:Y:S02]  /*10b80*/  @!P0 SYNCS.PHASECHK.TRANS64 P0, [R8+URZ+0x33420], R0 ;  /* 0x03342000080085a7 */ /* 0x000ea4000800007f */
[----:B--2---:R-:W-:Y:S05]  /*10b90*/  @!P0 BRA `(.L_x_2986) ;  /* 0xfffffffc00f08947 */ /* 0x004fea000383ffff */
[----:B------:R-:W-:Y:S05]  /*10ba0*/  BRA `(.L_x_3023) ;  /* 0xfffffff000747947 */ /* 0x000fea000383ffff */
.L_x_2990:
[----:B0-----:R0:W1:Y:S02]  /*10bb0*/  SYNCS.PHASECHK.TRANS64.TRYWAIT P1, [R5+URZ], R4 ;  /* 0x00000004050075a7 */ /* 0x001064000802017f */
[----:B-1----:R-:W-:Y:S05]  /*10bc0*/  @!P1 NANOSLEEP.SYNCS 0x989680 ;  /* 0x009896800000995d */ /* 0x002fea0003900000 */
[----:B------:R-:W1:Y:S02]  /*10bd0*/  @!P1 SYNCS.PHASECHK.TRANS64 P1, [R5+URZ], R4 ;  /* 0x00000004050095a7 */ /* 0x000e64000802007f */
[----:B-1----:R-:W-:Y:S05]  /*10be0*/  @!P1 BRA `(.L_x_2990) ;  /* 0xfffffffc00f09947 */ /* 0x002fea000383ffff */
[----:B------:R-:W-:Y:S05]  /*10bf0*/  BRA `(.L_x_3024) ;  /* 0xfffffff000cc7947 */ /* 0x000fea000383ffff */
.L_x_2991:
[----:B-1----:R1:W2:Y:S02]  /*10c00*/  SYNCS.PHASECHK.TRANS64.TRYWAIT P1, [R7+URZ], R0 ;  /* 0x00000000070075a7 */ /* 0x0022a4000802017f */
[----:B--2---:R-:W-:Y:S05]  /*10c10*/  @!P1 NANOSLEEP.SYNCS 0x989680 ;  /* 0x009896800000995d */ /* 0x004fea0003900000 */
[----:B------:R-:W2:Y:S02]  /*10c20*/  @!P1 SYNCS.PHASECHK.TRANS64 P1, [R7+URZ], R0 ;  /* 0x00000000070095a7 */ /* 0x000ea4000802007f */
[----:B--2---:R-:W-:Y:S05]  /*10c30*/  @!P1 BRA `(.L_x_2991) ;  /* 0xfffffffc00f09947 */ /* 0x004fea000383ffff */
[----:B------:R-:W-:Y:S05]  /*10c40*/  BRA `(.L_x_3025) ;  /* 0xfffffff000c07947 */ /* 0x000fea000383ffff */
.L_x_2993:
[----:B--2---:R2:W3:Y:S02]  /*10c50*/  SYNCS.PHASECHK.TRANS64.TRYWAIT P1, [R19+URZ+0x33460], R4 ;  /* 0x03346004130075a7 */ /* 0x0044e4000802017f */
[----:B---3--:R-:W-:Y:S05]  /*10c60*/  @!P1 NANOSLEEP.SYNCS 0x989680 ;  /* 0x009896800000995d */ /* 0x008fea0003900000 */
[----:B------:R-:W3:Y:S02]  /*10c70*/  @!P1 SYNCS.PHASECHK.TRANS64 P1, [R19+URZ+0x33460], R4 ;  /* 0x03346004130095a7 */ /* 0x000ee4000802007f */
[----:B---3--:R-:W-:Y:S05]  /*10c80*/  @!P1 BRA `(.L_x_2993) ;  /* 0xfffffffc00f09947 */ /* 0x008fea000383ffff */
[----:B------:R-:W-:Y:S05]  /*10c90*/  BRA `(.L_x_3026) ;  /* 0xfffffff000c07947 */ /* 0x000fea000383ffff */
.L_x_2995:
[----:B---3--:R3:W4:Y:S02]  /*10ca0*/  SYNCS.PHASECHK.TRANS64.TRYWAIT P1, [R3+URZ+0x33460], R0 ;  /* 0x03346000030075a7 */ /* 0x008724000802017f */
[----:B----4-:R-:W-:Y:S05]  /*10cb0*/  @!P1 NANOSLEEP.SYNCS 0x989680 ;  /* 0x009896800000995d */ /* 0x010fea0003900000 */
[----:B------:R-:W4:Y:S02]  /*10cc0*/  @!P1 SYNCS.PHASECHK.TRANS64 P1, [R3+URZ+0x33460], R0 ;  /* 0x03346000030095a7 */ /* 0x000f24000802007f */
[----:B----4-:R-:W-:Y:S05]  /*10cd0*/  @!P1 BRA `(.L_x_2995) ;  /* 0xfffffffc00f09947 */ /* 0x010fea000383ffff */
[----:B------:R-:W-:Y:S05]  /*10ce0*/  BRA `(.L_x_3027) ;  /* 0xfffffff000c07947 */ /* 0x000fea000383ffff */
.L_x_2997:
[----:B----4-:R4:W0:Y:S02]  /*10cf0*/  SYNCS.PHASECHK.TRANS64.TRYWAIT P0, [R19+URZ+0x33480], R4 ;  /* 0x03348004130075a7 */ /* 0x010824000800017f */
[----:B0-----:R-:W-:Y:S05]  /*10d00*/  @!P0 NANOSLEEP.SYNCS 0x989680 ;  /* 0x009896800000895d */ /* 0x001fea0003900000 */
[----:B------:R-:W0:Y:S02]  /*10d10*/  @!P0 SYNCS.PHASECHK.TRANS64 P0, [R19+URZ+0x33480], R4 ;  /* 0x03348004130085a7 */ /* 0x000e24000800007f */
[----:B0-----:R-:W-:Y:S05]  /*10d20*/  @!P0 BRA `(.L_x_2997) ;  /* 0xfffffffc00f08947 */ /* 0x001fea000383ffff */
[----:B------:R-:W-:Y:S05]  /*10d30*/  BRA `(.L_x_2998) ;  /* 0xfffffff000bc7947 */ /* 0x000fea000383ffff */
.L_x_3028:
        /* <DEDUP_REMOVED lines=12> */
.L_x_12962:


//--------------------- .text._ZN7cutlass13device_kernelIN5flash11enable_sm90INS1_16FlashAttnFwdSm90INS1_25CollectiveMainloopFwdSm90ILi2EN4cute5tupleIJNS5_1CILi2EEENS7_ILi1EEES9_EEENS6_IJNS7_ILi128EEENS7_ILi160EEENS7_ILi192EEEEEELi192ENS_12float_e4m3_tEfNS_4arch4Sm90ELb0ELb0ELb1ELb0ELb0ELb0ELb0ELb1ELb1ELb1ELb0ELb0EEENS1_21CollectiveEpilogueFwdINS6_IJSB_SD_SC_EEESA_NS_10bfloat16_tESH_Li256ELb0ELb1ELb0ELb1EEENS1_29StaticPersistentTileSchedulerILb0EEEEEEEEEvNT_6ParamsE --------------------------
	.section	.text._ZN7cutlass13device_kernelIN5flash11enable_sm90INS1_16FlashAttnFwdSm90INS1_25CollectiveMainloopFwdSm90ILi2EN4cute5tupleIJNS5_1CILi2EEENS7_ILi1EEES9_EEENS6_IJNS7_ILi128EEENS7_ILi160EEENS7_ILi192EEEEEELi192ENS_12float_e4m3_tEfNS_4arch4Sm90ELb0ELb0ELb1ELb0ELb0ELb0ELb0ELb1ELb1ELb1ELb0ELb0EEENS1_21CollectiveEpilogueFwdINS6_IJSB_SD_SC_EEESA_NS_10bfloat16_tESH_Li256ELb0ELb1ELb0ELb1EEENS1_29StaticPersistentTileSchedulerILb0EEEEEEEEEvNT_6ParamsE,"ax",@progbits
	.align	128
.text._ZN7cutlass13device_kernelIN5flash11enable_sm90INS1_16FlashAttnFwdSm90INS1_25CollectiveMainloopFwdSm90ILi2EN4cute5tupleIJNS5_1CILi2EEENS7_ILi1EEES9_EEENS6_IJNS7_ILi128EEENS7_ILi160EEENS7_ILi192EEEEEELi192ENS_12float_e4m3_tEfNS_4arch4Sm90ELb0ELb0ELb1ELb0ELb0ELb0ELb0ELb1ELb1ELb1ELb0ELb0EEENS1_21CollectiveEpilogueFwdINS6_IJSB_SD_SC_EEESA_NS_10bfloat16_tESH_Li256ELb0ELb1ELb0ELb1EEENS1_29StaticPersistentTileSchedulerILb0EEEEEEEEEvNT_6ParamsE:
        .type           _ZN7cutlass13device_kernelIN5flash11enable_sm90INS1_16FlashAttnFwdSm90INS1_25CollectiveMainloopFwdSm90ILi2EN4cute5tupleIJNS5_1CILi2EEENS7_ILi1EEES9_EEENS6_IJNS7_ILi128EEENS7_ILi160EEENS7_ILi192EEEEEELi192ENS_12float_e4m3_tEfNS_4arch4Sm90ELb0ELb0ELb1ELb0ELb0ELb0ELb0ELb1ELb1ELb1ELb0ELb0EEENS1_21CollectiveEpilogueFwdINS6_IJSB_SD_SC_EEESA_NS_10bfloat16_tESH_Li256ELb0ELb1ELb0ELb1EEENS1_29StaticPersistentTileSchedulerILb0EEEEEEEEEvNT_6ParamsE,@function
        .size           _ZN7cutlass13device_kernelIN5flash11enable_sm90INS1_16FlashAttnFwdSm90INS1_25CollectiveMainloopFwdSm90ILi2EN4cute5tupleIJNS5_1CILi2EEENS7_ILi1EEES9_EEENS6_IJNS7_ILi128EEENS7_ILi160EEENS7_ILi192EEEEEELi192ENS_12float_e4m3_tEfNS_4arch4Sm90ELb0ELb0ELb1ELb0ELb0ELb0ELb0ELb1ELb1ELb1ELb0ELb0EEENS1_21CollectiveEpilogueFwdINS6_IJSB_SD_SC_EEESA_NS_10bfloat16_tESH_Li256ELb0ELb1ELb0ELb1EEENS1_29StaticPersistentTileSchedulerILb0EEEEEEEEEvNT_6ParamsE,(.L_x_12963 - _ZN7cutlass13device_kernelIN5flash11enable_sm90INS1_16FlashAttnFwdSm90INS1_25CollectiveMainloopFwdSm90ILi2EN4cute5tupleIJNS5_1CILi2EEENS7_ILi1EEES9_EEENS6_IJNS7_ILi128EEENS7_ILi160EEENS7_ILi192EEEEEELi192ENS_12float_e4m3_tEfNS_4arch4Sm90ELb0ELb0ELb1ELb0ELb0ELb0ELb0ELb1ELb1ELb1ELb0ELb0EEENS1_21CollectiveEpilogueFwdINS6_IJSB_SD_SC_EEESA_NS_10bfloat16_tESH_Li256ELb0ELb1ELb0ELb1EEENS1_29StaticPersistentTileSchedulerILb0EEEEEEEEEvNT_6ParamsE)
        .other          _ZN7cutlass13device_kernelIN5flash11enable_sm90INS1_16FlashAttnFwdSm90INS1_25CollectiveMainloopFwdSm90ILi2EN4cute5tupleIJNS5_1CILi2EEENS7_ILi1EEES9_EEENS6_IJNS7_ILi128EEENS7_ILi160EEENS7_ILi192EEEEEELi192ENS_12float_e4m3_tEfNS_4arch4Sm90ELb0ELb0ELb1ELb0ELb0ELb0ELb0ELb1ELb1ELb1ELb0ELb0EEENS1_21CollectiveEpilogueFwdINS6_IJSB_SD_SC_EEESA_NS_10bfloat16_tESH_Li256ELb0ELb1ELb0ELb1EEENS1_29StaticPersistentTileSchedulerILb0EEEEEEEEEvNT_6ParamsE,@"STO_CUDA_ENTRY STV_DEFAULT"
_ZN7cutlass13device_kernelIN5flash11enable_sm90INS1_16FlashAttnFwdSm90INS1_25CollectiveMainloopFwdSm90ILi2EN4cute5tupleIJNS5_1CILi2EEENS7_ILi1EEES9_EEENS6_IJNS7_ILi128EEENS7_ILi160EEENS7_ILi192EEEEEELi192ENS_12float_e4m3_tEfNS_4arch4Sm90ELb0ELb0ELb1ELb0ELb0ELb0ELb0ELb1ELb1ELb1ELb0ELb0EEENS1_21CollectiveEpilogueFwdINS6_IJSB_SD_SC_EEESA_NS_10bfloat16_tESH_Li256ELb0ELb1ELb0ELb1EEENS1_29StaticPersistentTileSchedulerILb0EEEEEEEEEvNT_6ParamsE:
        /* <DEDUP_REMOVED lines=18> */
.L_x_3030:
[----:B------:R-:W-:Y:S05]  /*0120*/  BSYNC B0 ;  /* 0x0000000000007941 */ /* 0x000fea0003800000 */
.L_x_3029:
        /* <DEDUP_REMOVED lines=41> */
.L_x_3031:
[----:B0-----:R-:W0:Y:S01]  /*03c0*/  S2UR UR4, SR_CTAID.Y ;  /* 0x00000000000479c3 */ /* 0x001e220000002600 */
[----:B------:R-:W3:Y:S01]  /*03d0*/  SHFL.IDX PT, R4, R0, RZ, 0x1f ;  /* 0x00001fff00047589 */ /* 0x000ee200000e0000 */
[----:B------:R-:W-:Y:S01]  /*03e0*/  ULDC UR5, c[0x0][0x154] ;  /* 0x0000550000057ab9 */ /* 0x000fe20000000800 */
[----:B------:R-:W-:-:S05]  /*03f0*/  NOP ;  /* 0x0000000000007918 */ /* 0x000fca0000000000 */
[----:B------:R-:W5:Y:S08]  /*0400*/  S2UR UR50, SR_CTAID.X ;  /* 0x00000000003279c3 */ /* 0x000f700000002500 */
[----:B------:R-:W1:Y:S01]  /*0410*/  LDC R6, c[0x0][0x148] ;  /* 0x00005200ff067b82 */ /* 0x000e620000000800 */
[----:B0-----:R-:W-:Y:S02]  /*0420*/  I2FP.F32.U32 R3, UR4 ;  /* 0x0000000400037c45 */ /* 0x001fe40008201000 */
[----:B---3--:R-:W-:-:S03]  /*0430*/  ISETP.NE.AND P0, PT, R4, RZ, PT ;  /* 0x000000ff0400720c */ /* 0x008fc60003f05270 */
[----:B------:R-:W-:Y:S01]  /*0440*/  FMUL R5, R3, UR5 ;  /* 0x0000000503057c20 */ /* 0x000fe20008400000 */
[----:B------:R-:W-:Y:S02]  /*0450*/  SHF.R.S32.HI R3, RZ, 0x1f, R7 ;  /* 0x0000001fff037819 */ /* 0x000fe40000011407 */
[----:B-----5:R-:W-:-:S03]  /*0460*/  I2FP.F32.U32 R4, UR50 ;  /* 0x0000003200047c45 */ /* 0x020fc60008201000 */
[----:B------:R-:W0:Y:S02]  /*0470*/  F2I.U32.TRUNC.NTZ R5, R5 ;  /* 0x0000000500057305 */ /* 0x000e24000020f000 */
[----:B0-----:R-:W-:-:S04]  /*0480*/  IMAD.MOV R11, RZ, RZ, -R5 ;  /* 0x000000ffff0b7224 */ /* 0x001fc800078e0a05 */
[----:B-1----:R-:W-:Y:S01]  /*0490*/  IMAD R11, R6, R11, UR4 ;  /* 0x00000004060b7e24 */ /* 0x002fe2000f8e020b */
[----:B------:R-:W-:Y:S02]  /*04a0*/  ULDC UR4, c[0x0][0x150] ;  /* 0x0000540000047ab9 */ /* 0x000fe40000000800 */
[----:B------:R-:W-:Y:S01]  /*04b0*/  FMUL R8, R4, UR4 ;  /* 0x0000000404087c20 */ /* 0x000fe20008400000 */
[----:B------:R-:W-:Y:S06]  /*04c0*/  @P0 BRA `(.L_x_3032) ;  /* 0x0000000000480947 */ /* 0x000fec0003800000 */
[----:B------:R-:W0:Y:S01]  /*04d0*/  S2UR UR5, SR_CgaCtaId ;  /* 0x00000000000579c3 */ /* 0x000e220000008800 */
[----:B------:R-:W-:Y:S01]  /*04e0*/  UMOV UR4, 0x400 ;  /* 0x0000040000047882 */ /* 0x000fe20000000000 */
[----:B------:R-:W-:Y:S01]  /*04f0*/  UMOV UR6, 0x80 ;  /* 0x0000008000067882 */ /* 0x000fe20000000000 */
[----:B------:R-:W-:Y:S01]  /*0500*/  UMOV UR9, 0x100 ;  /* 0x0000010000097882 */ /* 0x000fe20000000000 */
[----:B------:R-:W-:-:S04]  /*0510*/  UIADD3 UR6, -UR6, 0x100000, URZ ;  /* 0x0010000006067890 */ /* 0x000fc8000fffe13f */
[----:B------:R-:W-:Y:S02]  /*0520*/  USHF.L.U32 UR7, UR6, 0xb, URZ ;  /* 0x0000000b06077899 */ /* 0x000fe4000800063f */
[----:B------:R-:W-:Y:S01]  /*0530*/  USHF.L.U32 UR6, UR6, 0x1, URZ ;  /* 0x0000000106067899 */ /* 0x000fe2000800063f */
[----:B------:R-:W-:Y:S01]  /*0540*/  ELECT P0, URZ, PT ;  /* 0x00000000003f782f */ /* 0x000fe20003800000 */
[----:B0-----:R-:W-:Y:S02]  /*0550*/  ULEA UR8, UR5, UR4, 0x18 ;  /* 0x0000000405087291 */ /* 0x001fe4000f8ec03f */
[----:B------:R-:W-:-:S04]  /*0560*/  UIADD3 UR4, -UR9, 0x100000, URZ ;  /* 0x0010000009047890 */ /* 0x000fc8000fffe13f */
[----:B------:R-:W-:Y:S02]  /*0570*/  USHF.L.U32 UR5, UR4, 0xb, URZ ;  /* 0x0000000b04057899 */ /* 0x000fe4000800063f */
[----:B------:R-:W-:Y:S01]  /*0580*/  USHF.L.U32 UR4, UR4, 0x1, URZ ;  /* 0x0000000104047899 */ /* 0x000fe2000800063f */
[----:B------:R-:W0:Y:S03]  /*0590*/  FENCE.VIEW.ASYNC.S ;  /* 0x00000000000073c6 */ /* 0x000e260000000000 */
[----:B0-----:R0:W1:Y:S08]  /*05a0*/  SYNCS.EXCH.64 URZ, [UR8+0x33450], UR6 ;  /* 0x03345006083f75b2 */ /* 0x0010700008000100 */
[----:B------:R0:W3:Y:S01]  /*05b0*/  SYNCS.EXCH.64 URZ, [UR8+0x33460], UR4 ;  /* 0x03346004083f75b2 */ /* 0x0000e20008000100 */
[----:B------:R0:W0:Y:S01]  /*05c0*/  SYNCS.EXCH.64 URZ, [UR8+0x33458], UR6 ;  /* 0x03345806083f75b2 */ /* 0x0000220008000100 */
[----:B------:R0:W0:Y:S01]  /*05d0*/  SYNCS.EXCH.64 URZ, [UR8+0x33468], UR4 ;  /* 0x03346804083f75b2 */ /* 0x0000220008000100 */
[----:B------:R-:W-:Y:S01]  /*05e0*/  NOP ;  /* 0x0000000000007918 */ /* 0x000fe20000000000 */
.L_x_3032:
[----:B------:R-:W5:Y:S01]  /*05f0*/  SHFL.IDX PT, R6, R0, RZ, 0x1f ;  /* 0x00001fff00067589 */ /* 0x000f6200000e0000 */
[----:B------:R-:W-:Y:S01]  /*0600*/  LEA.HI R3, R3, R7, RZ, 0x7 ;  /* 0x0000000703037211 */ /* 0x000fe200078f38ff */
[----:B------:R-:W0:Y:S01]  /*0610*/  LDC R9, c[0x0][0x144] ;  /* 0x00005100ff097b82 */ /* 0x000e220000000800 */
[----:B------:R-:W0:Y:S01]  /*0620*/  F2I.U32.TRUNC.NTZ R8, R8 ;  /* 0x0000000800087305 */ /* 0x000e22000020f000 */
[----:B------:R-:W-:Y:S01]  /*0630*/  NOP ;  /* 0x0000000000007918 */ /* 0x000fe20000000000 */
[----:B------:R-:W-:-:S05]  /*0640*/  LOP3.LUT R3, R3, 0xffffff80, RZ, 0xc0, !PT ;  /* 0xffffff8003037812 */ /* 0x000fca00078ec0ff */
[----:B------:R-:W-:Y:S01]  /*0650*/  IMAD.IADD R3, R7, 0x1, -R3 ;  /* 0x0000000107037824 */ /* 0x000fe200078e0a03 */
[----:B------:R-:W-:-:S04]  /*0660*/  SHF.R.S32.HI R7, RZ, 0x1f, R2 ;  /* 0x0000001fff077819 */ /* 0x000fc80000011402 */
[----:B------:R-:W-:Y:S02]  /*0670*/  SHF.R.S32.HI R4, RZ, 0x1f, R3 ;  /* 0x0000001fff047819 */ /* 0x000fe40000011403 */
[----:B------:R-:W-:Y:S02]  /*0680*/  LEA.HI R7, R7, R2, RZ, 0x2 ;  /* 0x0000000207077211 */ /* 0x000fe400078f10ff */
[----:B------:R-:W-:-:S04]  /*0690*/  LEA.HI R4, R4, R3, RZ, 0x3 ;  /* 0x0000000304047211 */ /* 0x000fc800078f18ff */
[--C-:B------:R-:W-:Y:S02]  /*06a0*/  SHF.R.S32.HI R5, RZ, 0x3, R4.reuse ;  /* 0x00000003ff057819 */ /* 0x100fe40000011404 */
[----:B-----5:R-:W-:Y:S02]  /*06b0*/  ISETP.NE.AND P0, PT, R6, RZ, PT ;  /* 0x000000ff0600720c */ /* 0x020fe40003f05270 */
[----:B------:R-:W-:-:S04]  /*06c0*/  SHF.R.S32.HI R4, RZ, 0x1f, R4 ;  /* 0x0000001fff047819 */ /* 0x000fc80000011404 */
[----:B------:R-:W-:-:S04]  /*06d0*/  LEA.HI R4, R4, R5, RZ, 0x2 ;  /* 0x0000000504047211 */ /* 0x000fc800078f10ff */
[----:B------:R-:W-:-:S03]  /*06e0*/  LOP3.LUT R4, R4, 0xfffffffc, RZ, 0xc0, !PT ;  /* 0xfffffffc04047812 */ /* 0x000fc600078ec0ff */
[----:B------:R-:W-:Y:S05]  /*06f0*/  @P0 BRA `(.L_x_3033) ;  /* 0x0000000000480947 */ /* 0x000fea0003800000 */
[----:B0-----:R-:W0:Y:S01]  /*0700*/  S2UR UR5, SR_CgaCtaId ;  /* 0x00000000000579c3 */ /* 0x001e220000008800 */
        /* <DEDUP_REMOVED lines=12> */
[----:B0-----:R0:W0:Y:S08]  /*07d0*/  SYNCS.EXCH.64 URZ, [UR8+0x33470], UR6 ;  /* 0x03347006083f75b2 */ /* 0x0010300008000100 */
[----:B------:R0:W0:Y:S01]  /*07e0*/  SYNCS.EXCH.64 URZ, [UR8+0x33480], UR4 ;  /* 0x03348004083f75b2 */ /* 0x0000220008000100 */
[----:B------:R0:W0:Y:S01]  /*07f0*/  SYNCS.EXCH.64 URZ, [UR8+0x33478], UR6 ;  /* 0x03347806083f75b2 */ /* 0x0000220008000100 */
[----:B------:R0:W0:Y:S01]  /*0800*/  SYNCS.EXCH.64 URZ, [UR8+0x33488], UR4 ;  /* 0x03348804083f75b2 */ /* 0x0000220008000100 */
[----:B------:R-:W-:Y:S01]  /*0810*/  NOP ;  /* 0x0000000000007918 */ /* 0x000fe20000000000 */
.L_x_3033:
[----:B------:R-:W5:Y:S01]  /*0820*/  SHFL.IDX PT, R12, R0, RZ, 0x1f ;  /* 0x00001fff000c7589 */ /* 0x000f6200000e0000 */
[----:B------:R-:W-:Y:S01]  /*0830*/  LOP3.LUT R7, R7, 0x3ffffffc, RZ, 0xc0, !PT ;  /* 0x3ffffffc07077812 */ /* 0x000fe200078ec0ff */
[----:B------:R-:W-:Y:S01]  /*0840*/  IMAD.IADD R4, R5, 0x1, -R4 ;  /* 0x0000000105047824 */ /* 0x000fe200078e0a04 */
[----:B------:R-:W-:Y:S01]  /*0850*/  SHF.R.S32.HI R5, RZ, 0x1f, R6 ;  /* 0x0000001fff057819 */ /* 0x000fe20000011406 */
[----:B------:R-:W1:Y:S01]  /*0860*/  LDC R10, c[0x0][0x140] ;  /* 0x00005000ff0a7b82 */ /* 0x000e620000000800 */
[----:B0-----:R-:W-:Y:S01]  /*0870*/  IMAD.MOV R8, RZ, RZ, -R8 ;  /* 0x000000ffff087224 */ /* 0x001fe200078e0a08 */
[----:B------:R-:W-:Y:S01]  /*0880*/  NOP ;  /* 0x0000000000007918 */ /* 0x000fe20000000000 */
[----:B------:R-:W-:Y:S01]  /*0890*/  IMAD.IADD R7, R2, 0x1, -R7 ;  /* 0x0000000102077824 */ /* 0x000fe200078e0a07 */
[----:B------:R-:W-:Y:S01]  /*08a0*/  LEA.HI R5, R5, R6, RZ, 0x2 ;  /* 0x0000000605057211 */ /* 0x000fe200078f10ff */
[----:B------:R-:W-:Y:S02]  /*08b0*/  IMAD R9, R9, R8, UR50 ;  /* 0x0000003209097e24 */ /* 0x000fe4000f8e0208 */
[----:B------:R-:W-:Y:S01]  /*08c0*/  IMAD R7, R7, 0x4, R4 ;  /* 0x0000000407077824 */ /* 0x000fe200078e0204 */
[----:B------:R-:W-:-:S04]  /*08d0*/  LOP3.LUT R5, R5, 0x3ffffffc, RZ, 0xc0, !PT ;  /* 0x3ffffffc05057812 */ /* 0x000fc800078ec0ff */
[----:B------:R-:W-:Y:S01]  /*08e0*/  LEA.HI R2, R7, R7, RZ, 0x1 ;  /* 0x0000000707027211 */ /* 0x000fe200078f08ff */
[----:B------:R-:W-:-:S03]  /*08f0*/  IMAD.IADD R5, R6, 0x1, -R5 ;  /* 0x0000000106057824 */ /* 0x000fc600078e0a05 */
[----:B------:R-:W-:Y:S01]  /*0900*/  LOP3.LUT R2, R2, 0xfffffffe, RZ, 0xc0, !PT ;  /* 0xfffffffe02027812 */ /* 0x000fe200078ec0ff */
[----:B------:R-:W-:Y:S01]  /*0910*/  IMAD R5, R5, 0x4, R4 ;  /* 0x0000000405057824 */ /* 0x000fe200078e0204 */
[----:B-----5:R-:W-:-:S03]  /*0920*/  ISETP.NE.AND P0, PT, R12, RZ, PT ;  /* 0x000000ff0c00720c */ /* 0x020fc60003f05270 */
[----:B------:R-:W-:-:S05]  /*0930*/  IMAD.IADD R2, R7, 0x1, -R2 ;  /* 0x0000000107027824 */ /* 0x000fca00078e0a02 */
[----:B------:R-:W-:Y:S02]  /*0940*/  ISETP.NE.AND P5, PT, R2, R9, PT ;  /* 0x000000090200720c */ /* 0x000fe40003fa5270 */
[----:B------:R-:W-:-:S04]  /*0950*/  LEA.HI R2, R5, R5, RZ, 0x1 ;  /* 0x0000000505027211 */ /* 0x000fc800078f08ff */
[----:B------:R-:W-:Y:S01]  /*0960*/  LOP3.LUT R2, R2, 0xfffffffe, RZ, 0xc0, !PT ;  /* 0xfffffffe02027812 */ /* 0x000fe200078ec0ff */
[----:B------:R-:W-:Y:S06]  /*0970*/  @P0 BRA `(.L_x_3034) ;  /* 0x0000000000480947 */ /* 0x000fec0003800000 */
[----:B------:R-:W0:Y:S01]  /*0980*/  S2UR UR5, SR_CgaCtaId ;  /* 0x00000000000579c3 */ /* 0x000e220000008800 */
        /* <DEDUP_REMOVED lines=17> */
.L_x_3034:
[----:B------:R-:W5:Y:S01]  /*0aa0*/  SHFL.IDX PT, R6, R0, RZ, 0x1f ;  /* 0x00001fff00067589 */ /* 0x000f6200000e0000 */
[----:B------:R-:W-:Y:S01]  /*0ab0*/  IMAD.IADD R2, R5, 0x1, -R2 ;  /* 0x0000000105027824 */ /* 0x000fe200078e0a02 */
[----:B------:R-:W-:Y:S01]  /*0ac0*/  LOP3.LUT P0, RZ, R3, 0x7, RZ, 0xc0, !PT ;  /* 0x0000000703ff7812 */ /* 0x000fe2000780c0ff */
[----:B------:R-:W-:Y:S01]  /*0ad0*/  IMAD.SHL.U32 R4, R5, 0x4, RZ ;  /* 0x0000000405047824 */ /* 0x000fe200078e00ff */
[----:B-1----:R-:W-:Y:S01]  /*0ae0*/  ISETP.EQ.U32.AND P1, PT, R10, 0x1, PT ;  /* 0x000000010a00780c */ /* 0x002fe20003f22070 */
[----:B------:R-:W-:Y:S01]  /*0af0*/  IMAD.SHL.U32 R16, R7, 0x4, RZ ;  /* 0x0000000407107824 */ /* 0x000fe200078e00ff */
[----:B------:R-:W-:Y:S01]  /*0b00*/  ISETP.NE.AND P2, PT, R2, R9, PT ;  /* 0x000000090200720c */ /* 0x000fe20003f45270 */
[----:B------:R-:W-:Y:S01]  /*0b10*/  NOP ;  /* 0x0000000000007918 */ /* 0x000fe20000000000 */
[----:B------:R-:W-:Y:S02]  /*0b20*/  LOP3.LUT R8, R5, 0xc, R4, 0x78, !PT ;  /* 0x0000000c05087812 */ /* 0x000fe400078e7804 */
[----:B------:R-:W-:-:S03]  /*0b30*/  LOP3.LUT R16, R7, 0xc, R16, 0x78, !PT ;  /* 0x0000000c07107812 */ /* 0x000fc600078e7810 */
[----:B------:R1:W-:Y:S01]  /*0b40*/  STL [R1+0x18], R8 ;  /* 0x0000180801007387 */ /* 0x0003e20000100800 */
[C---:B------:R-:W-:Y:S02]  /*0b50*/  @P5 LEA.HI R2, R16.reuse, R16, RZ, 0x1 ;  /* 0x0000001010025211 */ /* 0x040fe400078f08ff */
[----:B------:R-:W-:Y:S02]  /*0b60*/  ISETP.LT.U32.AND P4, PT, R16, 0x2, !P0 ;  /* 0x000000021000780c */ /* 0x000fe40004781070 */
[----:B------:R-:W-:Y:S02]  /*0b70*/  @P5 SHF.R.S32.HI R2, RZ, 0x1, R2 ;  /* 0x00000001ff025819 */ /* 0x000fe40000011402 */
[----:B------:R-:W-:Y:S02]  /*0b80*/  @P2 LEA.HI R3, R8, R8, RZ, 0x1 ;  /* 0x0000000808032211 */ /* 0x000fe400078f08ff */
[----:B------:R-:W-:Y:S01]  /*0b90*/  @P5 ISETP.NE.AND P6, PT, R2, R11, PT ;  /* 0x0000000b0200520c */ /* 0x000fe20003fc5270 */
[----:B------:R-:W-:Y:S01]  /*0ba0*/  IMAD.MOV.U32 R2, RZ, RZ, 0x1 ;  /* 0x00000001ff027424 */ /* 0x000fe200078e00ff */
[----:B-----5:R-:W-:-:S02]  /*0bb0*/  ISETP.NE.AND P3, PT, R6, RZ, PT ;  /* 0x000000ff0600720c */ /* 0x020fc40003f65270 */
[----:B------:R-:W-:Y:S02]  /*0bc0*/  @P2 SHF.R.S32.HI R4, RZ, 0x1, R3 ;  /* 0x00000001ff042819 */ /* 0x000fe40000011403 */
[----:B------:R-:W-:Y:S02]  /*0bd0*/  SEL R3, RZ, 0x1, !P4 ;  /* 0x00000001ff037807 */ /* 0x000fe40006000000 */
[----:B------:R-:W-:Y:S02]  /*0be0*/  @P5 SEL R2, RZ, 0x1, P6 ;  /* 0x00000001ff025807 */ /* 0x000fe40003000000 */
[----:B------:R-:W-:Y:S01]  /*0bf0*/  @P2 ISETP.NE.AND P4, PT, R4, R11, PT ;  /* 0x0000000b0400220c */ /* 0x000fe20003f85270 */
[----:B------:R-:W-:Y:S01]  /*0c00*/  IMAD.MOV.U32 R4, RZ, RZ, 0x1 ;  /* 0x00000001ff047424 */ /* 0x000fe200078e00ff */
[----:B------:R-:W-:Y:S02]  /*0c10*/  ISETP.LT.U32.AND P0, PT, R8, 0x2, !P0 ;  /* 0x000000020800780c */ /* 0x000fe40004701070 */
[----:B------:R-:W-:-:S02]  /*0c20*/  LOP3.LUT R2, R2, R3, RZ, 0xc0, !PT ;  /* 0x0000000302027212 */ /* 0x000fc400078ec0ff */
[----:B------:R-:W-:Y:S02]  /*0c30*/  SEL R3, RZ, 0x1, !P0 ;  /* 0x00000001ff037807 */ /* 0x000fe40004000000 */
[----:B------:R-:W-:Y:S01]  /*0c40*/  @P2 SEL R4, RZ, 0x1, P4 ;  /* 0x00000001ff042807 */ /* 0x000fe20002000000 */
[----:B-1----:R-:W-:Y:S06]  /*0c50*/  @P3 BRA `(.L_x_3035) ;  /* 0x0000000000483947 */ /* 0x002fec0003800000 */
        /* <DEDUP_REMOVED lines=17> */
[----:B-1----:R-:W-:Y:S01]  /*0d70*/  NOP ;  /* 0x0000000000007918 */ /* 0x002fe20000000000 */
.L_x_3035:
[----:B------:R-:W-:Y:S01]  /*0d80*/  LOP3.LUT R3, R4, R3, RZ, 0xc0, !PT ;  /* 0x0000000304037212 */ /* 0x000fe200078ec0ff */
[----:B------:R-:W-:-:S04]  /*0d90*/  NOP ;  /* 0x0000000000007918 */ /* 0x000fc80000000000 */
[----:B------:R1:W-:Y:S01]  /*0da0*/  STL [R1+0x14], R3 ;  /* 0x0000140301007387 */ /* 0x0003e20000100800 */
[----:B------:R-:W-:Y:S05]  /*0db0*/  @!P1 BRA `(.L_x_3036) ;  /* 0x0000000000089947 */ /* 0x000fea0003800000 */
[----:B0-234-:R-:W-:Y:S01]  /*0dc0*/  UCGABAR_ARV ;  /* 0x00000000000079c7 */ /* 0x01dfe20008000000 */
[----:B------:R-:W-:Y:S05]  /*0dd0*/  BRA `(.L_x_3037) ;  /* 0x0000000000047947 */ /* 0x000fea0003800000 */
.L_x_3036:
[----:B0-234-:R-:W-:Y:S01]  /*0de0*/  NOP ;  /* 0x0000000000007918 */ /* 0x01dfe20000000000 */
.L_x_3037:
[----:B------:R-:W-:Y:S05]  /*0df0*/  @!P1 BRA `(.L_x_3038) ;  /* 0x00000000000c9947 */ /* 0x000fea0003800000 */
[----:B------:R-:W-:Y:S01]  /*0e00*/  UCGABAR_WAIT ;  /* 0x0000000000007dc7 */ /* 0x000fe20008000000 */
[----:B------:R-:W-:Y:S01]  /*0e10*/  CCTL.IVALL ;  /* 0x00000000ff00798f */ /* 0x000fe20002000000 */
[----:B------:R-:W-:Y:S05]  /*0e20*/  BRA `(.L_x_3039) ;  /* 0x0000000000047947 */ /* 0x000fea0003800000 */
.L_x_3038:
[----:B------:R-:W-:Y:S06]  /*0e30*/  BAR.SYNC.DEFER_BLOCKING 0x0 ;  /* 0x0000000000007b1d */ /* 0x000fec0000010000 */
.L_x_3039:
[----:B------:R-:W-:Y:S01]  /*0e40*/  PLOP3.LUT P0, PT, PT, PT, UP0, 0x80, 0x0 ;  /* 0x000000000000781c */ /* 0x000fe20003f0f008 */
[----:B------:R-:W-:Y:S01]  /*0e50*/  UMOV UR38, 0x1 ;  /* 0x0000000100267882 */ /* 0x000fe20000000000 */
[----:B------:R-:W-:Y:S01]  /*0e60*/  ULDC.64 UR48, c[0x0][0x208] ;  /* 0x0000820000307ab9 */ /* 0x000fe20000000a00 */
[----:B------:R-:W-:-:S10]  /*0e70*/  USEL UR38, UR38, 0x2, !UP0 ;  /* 0x0000000226267887 */ /* 0x000fd4000c000000 */
[----:B------:R-:W-:Y:S05]  /*0e80*/  @!P0 BRA `(.L_x_3040) ;  /* 0x000000ac00848947 */ /* 0x000fea0003800000 */
.L_x_3041:
[----:B------:R-:W-:-:S08]  /*0e90*/  NOP ;  /* 0x0000000000007918 */ /* 0x000fd00000000000 */
[----:B------:R-:W0:Y:S02]  /*0ea0*/  USETMAXREG.TRY_ALLOC.CTAPOOL UP0, 0xf0 ;  /* 0x000000f0000079c8 */ /* 0x000e240008000600 */
[----:B0-----:R-:W-:-:S13]  /*0eb0*/  PLOP3.LUT P0, PT, PT, PT, UP0, 0x80, 0x0 ;  /* 0x000000000000781c */ /* 0x001fda0003f0f008 */
[----:B------:R-:W-:Y:S05]  /*0ec0*/  @!P0 BRA `(.L_x_3041) ;  /* 0xfffffffc00f08947 */ /* 0x000fea000383ffff */
[----:B-1----:R-:W0:Y:S01]  /*0ed0*/  S2R R3, SR_TID.X ;  /* 0x0000000000037919 */ /* 0x002e220000002100 */
        /* <DEDUP_REMOVED lines=23> */
[----:B------:R-:W-:Y:S02]  /*1050*/  LOP3.LUT R13, R7, 0xfffffffc, RZ, 0xc0, !PT ;  /* 0xfffffffc070d7812 */ /* 0x000fe400078ec0ff */
[----:B------:R-:W-:Y:S02]  /*1060*/  SHF.R.S32.HI R5, RZ, 0x1f, R220 ;  /* 0x0000001fff057819 */ /* 0x000fe400000114dc */
[----:B------:R-:W-:Y:S01]  /*1070*/  LOP3.LUT R7, R4, 0x3fffff0, RZ, 0xc0, !PT ;  /* 0x03fffff004077812 */ /* 0x000fe200078ec0ff */
[C---:B------:R-:W-:Y:S01]  /*1080*/  IMAD.IADD R13, R22.reuse, 0x1, -R13 ;  /* 0x00000001160d7824 */ /* 0x040fe200078e0a0d */
[----:B------:R-:W-:Y:S02]  /*1090*/  LEA.HI R3, R5, R220, RZ, 0x2 ;  /* 0x000000dc05037211 */ /* 0x000fe400078f10ff */
[----:B------:R-:W-:Y:S01]  /*10a0*/  SHF.R.S32.HI R221, RZ, 0x7, R0 ;  /* 0x00000007ffdd7819 */ /* 0x000fe20000011400 */
[----:B------:R-:W-:Y:S01]  /*10b0*/  IMAD.IADD R7, R22, 0x1, -R7 ;  /* 0x0000000116077824 */ /* 0x000fe200078e0a07 */
[----:B------:R-:W-:-:S02]  /*10c0*/  SHF.R.S32.HI R8, RZ, 0x2, R3 ;  /* 0x00000002ff087819 */ /* 0x000fc40000011403 */
[----:B------:R-:W-:Y:S02]  /*10d0*/  SHF.R.S32.HI R11, RZ, 0x1f, R3 ;  /* 0x0000001fff0b7819 */ /* 0x000fe40000011403 */
[----:B------:R-:W-:Y:S02]  /*10e0*/  LOP3.LUT R6, R6, 0xfffffc00, RZ, 0xc0, !PT ;  /* 0xfffffc0006067812 */ /* 0x000fe400078ec0ff */
[----:B------:R-:W-:Y:S02]  /*10f0*/  LEA.HI R11, R11, R8, RZ, 0x3 ;  /* 0x000000080b0b7211 */ /* 0x000fe400078f18ff */
[----:B------:R-:W-:Y:S01]  /*1100*/  LOP3.LUT R15, R23, 0xfffffff8, RZ, 0xc0, !PT ;  /* 0xfffffff8170f7812 */ /* 0x000fe200078ec0ff */
[----:B------:R-:W-:Y:S01]  /*1110*/  IMAD R7, R7, 0x40, R6 ;  /* 0x0000004007077824 */ /* 0x000fe200078e0206 */
[----:B------:R-:W-:Y:S02]  /*1120*/  SHF.R.S32.HI R9, RZ, 0x4, R4 ;  /* 0x00000004ff097819 */ /* 0x000fe40000011404 */
[----:B------:R-:W-:Y:S01]  /*1130*/  LOP3.LUT R11, R11, 0xfffffff8, RZ, 0xc0, !PT ;  /* 0xfffffff80b0b7812 */ /* 0x000fe200078ec0ff */
[----:B------:R-:W-:Y:S01]  /*1140*/  IMAD.IADD R22, R22, 0x1, -R15 ;  /* 0x0000000116167824 */ /* 0x000fe200078e0a0f */
[----:B------:R-:W-:-:S02]  /*1150*/  LEA.HI R0, R0, R221, RZ, 0x1 ;  /* 0x000000dd00007211 */ /* 0x000fc400078f08ff */
[----:B------:R-:W-:Y:S01]  /*1160*/  LEA.HI R5, R5, R220, RZ, 0x5 ;  /* 0x000000dc05057211 */ /* 0x000fe200078f28ff */
[----:B------:R-:W-:Y:S01]  /*1170*/  IMAD.IADD R8, R8, 0x1, -R11 ;  /* 0x0000000108087824 */ /* 0x000fe200078e0a0b */
[----:B------:R-:W-:Y:S01]  /*1180*/  LEA.HI R4, R4, R9, RZ, 0x1 ;  /* 0x0000000904047211 */ /* 0x000fe200078f08ff */
[----:B------:R-:W-:Y:S01]  /*1190*/  IMAD.SHL.U32 R17, R22, 0x8, RZ ;  /* 0x0000000816117824 */ /* 0x000fe200078e00ff */
[----:B------:R-:W-:Y:S02]  /*11a0*/  LEA.HI R6, R13, R13, RZ, 0x1 ;  /* 0x0000000d0d067211 */ /* 0x000fe400078f08ff */
[----:B------:R-:W-:Y:S01]  /*11b0*/  LOP3.LUT R0, R0, 0x3fffffe, RZ, 0xc0, !PT ;  /* 0x03fffffe00007812 */ /* 0x000fe200078ec0ff */
[C---:B------:R-:W-:Y:S01]  /*11c0*/  VIADD R19, R17.reuse, 0x40 ;  /* 0x0000004011137836 */ /* 0x040fe20000000000 */
[----:B------:R-:W-:Y:S01]  /*11d0*/  SHF.R.S32.HI R5, RZ, 0x5, R5 ;  /* 0x00000005ff057819 */ /* 0x000fe20000011405 */
[----:B------:R-:W-:Y:S01]  /*11e0*/  VIADD R18, R17, 0x80 ;  /* 0x0000008011127836 */ /* 0x000fe20000000000 */
[----:B------:R-:W-:Y:S01]  /*11f0*/  LOP3.LUT R4, R4, 0x1ffffffe, RZ, 0xc0, !PT ;  /* 0x1ffffffe04047812 */ /* 0x000fe200078ec0ff */
[----:B------:R-:W-:Y:S01]  /*1200*/  IMAD.IADD R0, R221, 0x1, -R0 ;  /* 0x00000001dd007824 */ /* 0x000fe200078e0a00 */
[----:B------:R-:W-:Y:S01]  /*1210*/  LOP3.LUT R3, R3, 0x7ffffffc, RZ, 0xc0, !PT ;  /* 0x7ffffffc03037812 */ /* 0x000fe200078ec0ff */
[----:B------:R-:W-:Y:S01]  /*1220*/  IMAD R5, R5, 0x10, R8 ;  /* 0x0000001005057824 */ /* 0x000fe200078e0208 */
[----:B------:R-:W-:Y:S01]  /*1230*/  LOP3.LUT R6, R6, 0x1ffffffe, RZ, 0xc0, !PT ;  /* 0x1ffffffe06067812 */ /* 0x000fe200078ec0ff */
[----:B------:R-:W-:Y:S01]  /*1240*/  IMAD.IADD R4, R9, 0x1, -R4 ;  /* 0x0000000109047824 */ /* 0x000fe200078e0a04 */
[----:B------:R-:W-:Y:S01]  /*1250*/  SHF.R.S32.HI R23, RZ, 0x3, R23 ;  /* 0x00000003ff177819 */ /* 0x000fe20000011417 */
[----:B------:R-:W-:Y:S01]  /*1260*/  IMAD.IADD R3, R220, 0x1, -R3 ;  /* 0x00000001dc037824 */ /* 0x000fe200078e0a03 */
[----:B------:R-:W-:Y:S01]  /*1270*/  SHF.R.S32.HI R227, RZ, 0x1f, R19 ;  /* 0x0000001fffe37819 */ /* 0x000fe20000011413 */
[----:B------:R-:W-:Y:S01]  /*1280*/  IMAD.IADD R223, R13, 0x1, -R6 ;  /* 0x000000010ddf7824 */ /* 0x000fe200078e0a06 */
[----:B------:R-:W-:Y:S01]  /*1290*/  SHF.R.S32.HI R226, RZ, 0x1f, R18 ;  /* 0x0000001fffe27819 */ /* 0x000fe20000011412 */
[----:B------:R-:W-:-:S02]  /*12a0*/  IMAD R222, R0, 0x40, R5 ;  /* 0x0000004000de7824 */ /* 0x000fc400078e0205 */
[----:B------:R-:W-:Y:S02]  /*12b0*/  IMAD R224, R4, 0x8, R7 ;  /* 0x0000000804e07824 */ /* 0x000fe400078e0207 */
[----:B------:R-:W-:Y:S02]  /*12c0*/  IMAD R225, R3, R10, 0xa0 ;  /* 0x000000a003e17424 */ /* 0x000fe400078e020a */
[----:B------:R-:W-:-:S07]  /*12d0*/  IMAD R223, R223, 0x8, R222 ;  /* 0x00000008dfdf7824 */ /* 0x000fce00078e02de */
.L_x_3074:
[----:B0-----:R-:W0:Y:S01]  /*12e0*/  SHFL.IDX PT, R0, R221, RZ, 0x1f ;  /* 0x00001fffdd007589 */ /* 0x001e2200000e0000 */
        /* <DEDUP_REMOVED lines=37> */
[----:B---345:R-:W-:Y:S11]  /*1540*/  @!P0 BRA `(.L_x_3042) ;  /* 0x0000000000408947 */ /* 0x038ff60003800000 */
        /* <DEDUP_REMOVED lines=16> */
.L_x_3042:
        /* <DEDUP_REMOVED lines=60> */
.L_x_3144:
[----:B------:R-:W-:Y:S05]  /*1a10*/  @!P0 BRA `(.L_x_3044) ;  /* 0x0000000000048947 */ /* 0x000fea0003800000 */
[----:B------:R-:W-:Y:S01]  /*1a20*/  BPT.TRAP 0x1 ;  /* 0x000000040000795c */ /* 0x000fe20000300000 */
.L_x_3044:
[----:B0-----:R-:W-:Y:S02]  /*1a30*/  IMAD.U32 R3, RZ, RZ, UR51 ;  /* 0x00000033ff037e24 */ /* 0x001fe4000f8e00ff */
[----:B------:R-:W-:-:S03]  /*1a40*/  IMAD.U32 R4, RZ, RZ, UR43 ;  /* 0x0000002bff047e24 */ /* 0x000fc6000f8e00ff */
[----:B------:R-:W-:Y:S02]  /*1a50*/  LEA R3, R3, UR39, 0x3 ;  /* 0x0000002703037c11 */ /* 0x000fe4000f8e18ff */
[----:B------:R-:W-:-:S04]  /*1a60*/  SHF.L.U32 R4, R4, 0x1f, RZ ;  /* 0x0000001f04047819 */ /* 0x000fc800000006ff */
[----:B------:R0:W1:Y:S01]  /*1a70*/  SYNCS.PHASECHK.TRANS64.TRYWAIT P1, [R3+URZ+0x33430], R4 ;  /* 0x03343004030075a7 */ /* 0x000062000802017f */
[----:B------:R-:W-:Y:S05]  /*1a80*/  @!P0 BRA `(.L_x_3045) ;  /* 0x0000000000048947 */ /* 0x000fea0003800000 */
[----:B------:R-:W-:Y:S01]  /*1a90*/  BPT.TRAP 0x1 ;  /* 0x000000040000795c */ /* 0x000fe20000300000 */
.L_x_3045:
[----:B-1----:R-:W-:Y:S05]  /*1aa0*/  @P1 BRA `(.L_x_3046) ;  /* 0x0000000000081947 */ /* 0x002fea0003800000 */
[----:B------:R-:W1:Y:S02]  /*1ab0*/  SYNCS.PHASECHK.TRANS64.TRYWAIT P1, [R3+URZ+0x33430], R4 ;  /* 0x03343004030075a7 */ /* 0x000e64000802017f */
[----:B-1----:R-:W-:Y:S05]  /*1ac0*/  @!P1 BRA `(.L_x_3047) ;  /* 0x000000e8003c9947 */ /* 0x002fea0003800000 */
.L_x_3046:
[----:B------:R-:W-:Y:S05]  /*1ad0*/  WARPSYNC.ALL ;  /* 0x0000000000007948 */ /* 0x000fea0003800000 */
[----:B------:R-:W-:Y:S01]  /*1ae0*/  UIADD3 UR4, UR39, 0x24200, URZ ;  /* 0x0002420027047890 */ /* 0x000fe2000fffe03f */
[----:B------:R-:W-:Y:S01]  /*1af0*/  WARPGROUP.ARRIVE ;  /* 0x00000000000079c5 */ /* 0x000fe20000000000 */
[----:B------:R-:W-:Y:S02]  /*1b00*/  ULOP3.LUT UR28, UR46, 0x10000, URZ, 0xfc, !UPT ;  /* 0x000100002e1c7892 */ /* 0x000fe4000f8efc3f */
[----:B------:R-:W-:Y:S01]  /*1b10*/  USHF.R.U32.HI UR4, URZ, 0x4, UR4 ;  /* 0x000000043f047899 */ /* 0x000fe20008011604 */
[----:B------:R-:W-:Y:S01]  /*1b20*/  UMOV UR25, 0x80000020 ;  /* 0x8000002000197882 */ /* 0x000fe20000000000 */
[----:B------:R-:W-:-:S02]  /*1b30*/  UMOV UR27, 0x80000020 ;  /* 0x80000020001b7882 */ /* 0x000fc40000000000 */
[----:B------:R-:W-:Y:S01]  /*1b40*/  ULOP3.LUT UR4, UR4, 0x3fff, URZ, 0xc0, !UPT ;  /* 0x00003fff04047892 */ /* 0x000fe2000f8ec03f */
[----:B------:R-:W-:Y:S01]  /*1b50*/  UMOV UR24, UR28 ;  /* 0x0000001c00187c82 */ /* 0x000fe20008000000 */
[----:B------:R-:W-:Y:S02]  /*1b60*/  UMOV UR5, UR25 ;  /* 0x0000001900057c82 */ /* 0x000fe40008000000 */
[----:B------:R-:W-:Y:S01]  /*1b70*/  ULOP3.LUT UR46, UR4, 0x10000, URZ, 0xfc, !UPT ;  /* 0x00010000042e7892 */ /* 0x000fe2000f8efc3f */
[----:B------:R-:W-:Y:S02]  /*1b80*/  UMOV UR7, 0x80000020 ;  /* 0x8000002000077882 */ /* 0x000fe40000000000 */
[----:B------:R-:W-:Y:S01]  /*1b90*/  UMOV UR4, UR24 ;  /* 0x0000001800047c82 */ /* 0x000fe20008000000 */
[----:B------:R-:W-:Y:S01]  /*1ba0*/  UIMAD UR30, UR51, 0x780, UR46 ;  /* 0x00000780331e78a4 */ /* 0x000fe2000f8e022e */
[----:B------:R-:W-:Y:S01]  /*1bb0*/  UMOV UR11, 0x80000020 ;  /* 0x80000020000b7882 */ /* 0x000fe20000000000 */
[----:B------:R-:W-:-:S02]  /*1bc0*/  UMOV UR15, 0x80000020 ;  /* 0x80000020000f7882 */ /* 0x000fc40000000000 */
[----:B------:R-:W-:Y:S02]  /*1bd0*/  UIADD3 UR6, UR30, 0x80, URZ ;  /* 0x000000801e067890 */ /* 0x000fe4000fffe03f */
[----:B------:R-:W-:Y:S02]  /*1be0*/  UIADD3 UR8, UR30, 0x100, URZ ;  /* 0x000001001e087890 */ /* 0x000fe4000fffe03f */
[----:B------:R-:W-:Y:S01]  /*1bf0*/  UMOV UR26, UR30 ;  /* 0x0000001e001a7c82 */ /* 0x000fe20008000000 */
[----:B------:R-:W-:Y:S01]  /*1c00*/  UIADD3 UR9, UR30, 0x180, URZ ;  /* 0x000001801e097890 */ /* 0x000fe2000fffe03f */
[----:B------:R-:W-:Y:S01]  /*1c10*/  QGMMA.64x32x32.F32.E4M3.E4M3 R88, gdesc[UR24], RZ, !UPT, gsb0 ;  /* 0x00600000185879f3 */ /* 0x000fe2000c0008ff */
[----:B------:R-:W-:Y:S01]  /*1c20*/  UMOV UR26, UR6 ;  /* 0x00000006001a7c82 */ /* 0x000fe20008000000 */
[----:B------:R-:W-:Y:S01]  /*1c30*/  UMOV UR27, 0x80000020 ;  /* 0x80000020001b7882 */ /* 0x000fe20000000000 */
[----:B------:R-:W-:Y:S01]  /*1c40*/  UMOV UR6, UR8 ;  /* 0x0000000800067c82 */ /* 0x000fe20008000000 */
[----:B------:R-:W-:-:S02]  /*1c50*/  UIADD3 UR10, UR30, 0x200, URZ ;  /* 0x000002001e0a7890 */ /* 0x000fc4000fffe03f */
[----:B------:R-:W-:Y:S02]  /*1c60*/  UIADD3 UR12, UR30, 0x102, URZ ;  /* 0x000001021e0c7890 */ /* 0x000fe4000fffe03f */
[----:B------:R-:W-:Y:S02]  /*1c70*/  UIADD3 UR13, UR30, 0x182, URZ ;  /* 0x000001821e0d7890 */ /* 0x000fe4000fffe03f */
[----:B------:R-:W-:Y:S02]  /*1c80*/  UIADD3 UR14, UR30, 0x202, URZ ;  /* 0x000002021e0e7890 */ /* 0x000fe4000fffe03f */
[----:B------:R-:W-:Y:S01]  /*1c90*/  UIADD3 UR18, UR30, 0x382, URZ ;  /* 0x000003821e127890 */ /* 0x000fe2000fffe03f */
[----:B------:R-:W-:Y:S01]  /*1ca0*/  UMOV UR19, 0x80000020 ;  /* 0x8000002000137882 */ /* 0x000fe20000000000 */
[----:B------:R-:W-:Y:S01]  /*1cb0*/  UIADD3 UR22, UR30, 0x600, URZ ;  /* 0x000006001e167890 */ /* 0x000fe2000fffe03f */
[----:B------:R-:W-:Y:S01]  /*1cc0*/  UMOV UR23, 0x80000020 ;  /* 0x8000002000177882 */ /* 0x000fe20000000000 */
[----:B------:R-:W-:Y:S01]  /*1cd0*/  UMOV UR31, 0x80000020 ;  /* 0x80000020001f7882 */ /* 0x000fe20000000000 */
[----:B------:R-:W-:-:S02]  /*1ce0*/  WARPGROUP.DEPBAR.LE gsb0, 0x0 ;  /* 0x00008000000079c5 */ /* 0x000fc40000010000 */
[----:B------:R-:W-:-:S06]  /*1cf0*/  WARPGROUP.ARRIVE ;  /* 0x00000000000079c5 */ /* 0x000fcc0000000000 */
[----:B------:R-:W-:Y:S01]  /*1d00*/  QGMMA.64x32x32.F32.E4M3.E4M3 R72, gdesc[UR24], RZ, !UPT, gsb0 ;  /* 0x00600000184879f3 */ /* 0x000fe2000c0008ff */
[----:B------:R-:W-:Y:S01]  /*1d10*/  UMOV UR26, UR9 ;  /* 0x00000009001a7c82 */ /* 0x000fe20008000000 */
[----:B------:R-:W-:Y:S01]  /*1d20*/  UMOV UR27, 0x80000020 ;  /* 0x80000020001b7882 */ /* 0x000fe20000000000 */
[----:B------:R-:W-:Y:S02]  /*1d30*/  WARPGROUP.DEPBAR.LE gsb0, 0x0 ;  /* 0x00008000000079c5 */ /* 0x000fe40000010000 */
[----:B------:R-:W-:-:S06]  /*1d40*/  WARPGROUP.ARRIVE ;  /* 0x00000000000079c5 */ /* 0x000fcc0000000000 */
[----:B------:R-:W-:Y:S01]  /*1d50*/  QGMMA.64x32x32.F32.E4M3.E4M3 R56, gdesc[UR4], RZ, !UPT, gsb0 ;  /* 0x00600000043879f3 */ /* 0x000fe2000c0008ff */
[----:B------:R-:W-:Y:S02]  /*1d60*/  UIADD3 UR4, UR28, 0x2, URZ ;  /* 0x000000021c047890 */ /* 0x000fe4000fffe03f */
[----:B------:R-:W-:Y:S01]  /*1d70*/  UIADD3 UR6, UR30, 0x2, URZ ;  /* 0x000000021e067890 */ /* 0x000fe2000fffe03f */
[----:B------:R-:W-:Y:S01]  /*1d80*/  UMOV UR5, 0x80000020 ;  /* 0x8000002000057882 */ /* 0x000fe20000000000 */
[----:B------:R-:W-:Y:S01]  /*1d90*/  UMOV UR7, 0x80000020 ;  /* 0x8000002000077882 */ /* 0x000fe20000000000 */
[----:B------:R-:W-:Y:S02]  /*1da0*/  UMOV UR9, UR5 ;  /* 0x0000000500097c82 */ /* 0x000fe40008000000 */
[----:B------:R-:W-:Y:S01]  /*1db0*/  UMOV UR8, UR4 ;  /* 0x0000000400087c82 */ /* 0x000fe20008000000 */
        /* <DEDUP_REMOVED lines=12> */
[----:B------:R-:W-:Y:S01]  /*1e80*/  UMOV UR6, UR10 ;  /* 0x0000000a00067c82 */ /* 0x000fe20008000000 */
[----:B------:R-:W-:Y:S01]  /*1e90*/  UMOV UR7, 0x80000020 ;  /* 0x8000002000077882 */ /* 0x000fe20000000000 */
[----:B------:R-:W-:Y:S01]  /*1ea0*/  UMOV UR10, UR12 ;  /* 0x0000000c000a7c82 */ /* 0x000fe20008000000 */
[----:B------:R-:W-:Y:S02]  /*1eb0*/  WARPGROUP.DEPBAR.LE gsb0, 0x0 ;  /* 0x00008000000079c5 */ /* 0x000fe40000010000 */
[----:B------:R-:W-:-:S06]  /*1ec0*/  WARPGROUP.ARRIVE ;  /* 0x00000000000079c5 */ /* 0x000fcc0000000000 */
[----:B------:R-:W-:Y:S01]  /*1ed0*/  QGMMA.64x32x32.F32.E4M3.E4M3 R72, gdesc[UR4], R72, gsb0 ;  /* 0x00600000044879f3 */ /* 0x000fe20008000848 */
[----:B------:R-:W-:Y:S01]  /*1ee0*/  UMOV UR6, UR13 ;  /* 0x0000000d00067c82 */ /* 0x000fe20008000000 */
[----:B------:R-:W-:Y:S01]  /*1ef0*/  UMOV UR7, 0x80000020 ;  /* 0x8000002000077882 */ /* 0x000fe20000000000 */
[----:B------:R-:W-:Y:S02]  /*1f00*/  WARPGROUP.DEPBAR.LE gsb0, 0x0 ;  /* 0x00008000000079c5 */ /* 0x000fe40000010000 */
[----:B------:R-:W-:-:S06]  /*1f10*/  WARPGROUP.ARRIVE ;  /* 0x00000000000079c5 */ /* 0x000fcc0000000000 */
[----:B------:R-:W-:Y:S01]  /*1f20*/  QGMMA.64x32x32.F32.E4M3.E4M3 R56, gdesc[UR8], R56, gsb0 ;  /* 0x00600000083879f3 */ /* 0x000fe20008000838 */
        /* <DEDUP_REMOVED lines=16> */
[----:B------:R-:W-:Y:S01]  /*2030*/  UIADD3 UR7, UR30, 0x400, URZ ;  /* 0x000004001e077890 */ /* 0x000fe2000fffe03f */
        /* <DEDUP_REMOVED lines=96> */
[----:B------:R-:W-:-:S03]  /*2640*/  UIADD3 UR6, UR30, 0x702, URZ ;  /* 0x000007021e067890 */ /* 0x000fc6000fffe03f */
        /* <DEDUP_REMOVED lines=18> */
[----:B------:R-:W-:Y:S05]  /*2770*/  @!P0 BRA `(.L_x_3048) ;  /* 0x0000000000048947 */ /* 0x000fea0003800000 */
[----:B------:R-:W-:Y:S01]  /*2780*/  BPT.TRAP 0x1 ;  /* 0x000000040000795c */ /* 0x000fe20000300000 */
.L_x_3048:
[C---:B01----:R-:W-:Y:S01]  /*2790*/  FMUL.FTZ R4, R0.reuse, R88 ;  /* 0x0000005800047220 */ /* 0x043fe20000410000 */
        /* <DEDUP_REMOVED lines=32> */
[C---:B------:R-:W-:Y:S01]  /*29a0*/  FMUL.FTZ R85, R0.reuse, R85 ;  /* 0x0000005500557220 */ /* 0x040fe20000410000 */
[C---:B------:R-:W-:Y:S01]  /*29b0*/  FMUL.FTZ R77, R0.reuse, R82 ;  /* 0x00000052004d7220 */ /* 0x040fe20000410000 */
[C---:B------:R-:W-:Y:S01]  /*29c0*/  FMUL.FTZ R74, R0.reuse, R79 ;  /* 0x0000004f004a7220 */ /* 0x040fe20000410000 */
[C---:B------:R-:W-:Y:S01]  /*29d0*/  FMUL.FTZ R56, R0.reuse, R56 ;  /* 0x0000003800387220 */ /* 0x040fe20000410000 */
[C---:B------:R-:W-:Y:S01]  /*29e0*/  FMUL.FTZ R57, R0.reuse, R57 ;  /* 0x0000003900397220 */ /* 0x040fe20000410000 */
[----:B------:R-:W2:Y:S01]  /*29f0*/  MUFU.TANH R8, R8 ;  /* 0x0000000800087308 */ /* 0x000ea20000002400 */
[----:B---3--:R-:W-:Y:S02]  /*2a00*/  IMAD.U32 R25, RZ, RZ, UR47 ;  /* 0x0000002fff197e24 */ /* 0x008fe4000f8e00ff */
[C---:B------:R-:W-:Y:S01]  /*2a10*/  FMUL.FTZ R60, R0.reuse, R60 ;  /* 0x0000003c003c7220 */ /* 0x040fe20000410000 */
[C---:B------:R-:W-:Y:S01]  /*2a20*/  FMUL.FTZ R51, R0.reuse, R51 ;  /* 0x0000003300337220 */ /* 0x040fe20000410000 */
[----:B------:R-:W-:Y:S01]  /*2a30*/  FMUL.FTZ R79, R0, R86 ;  /* 0x00000056004f7220 */ /* 0x000fe20000410000 */
[----:B------:R-:W-:-:S02]  /*2a40*/  IMAD R116, R25, -0xa0, R24 ;  /* 0xffffff6019747824 */ /* 0x000fc400078e0218 */
[C---:B------:R-:W-:Y:S01]  /*2a50*/  FMUL.FTZ R61, R0.reuse, R61 ;  /* 0x0000003d003d7220 */ /* 0x040fe20000410000 */
[C---:B------:R-:W-:Y:S01]  /*2a60*/  FMUL.FTZ R58, R0.reuse, R58 ;  /* 0x0000003a003a7220 */ /* 0x040fe20000410000 */
[----:B------:R-:W3:Y:S01]  /*2a70*/  MUFU.TANH R10, R10 ;  /* 0x0000000a000a7308 */ /* 0x000ee20000002400 */
[----:B------:R-:W-:Y:S01]  /*2a80*/  FMUL.FTZ R78, R0, R87 ;  /* 0x00000057004e7220 */ /* 0x000fe20000410000 */
[----:B------:R-:W-:Y:S01]  /*2a90*/  ISETP.GT.AND P4, PT, R116, RZ, PT ;  /* 0x000000ff7400720c */ /* 0x000fe20003f84270 */
[----:B------:R-:W-:Y:S01]  /*2aa0*/  FMUL.FTZ R64, R0, R64 ;  /* 0x0000004000407220 */ /* 0x000fe20000410000 */
[----:B------:R-:W-:Y:S01]  /*2ab0*/  ISETP.GT.AND P3, PT, R116, 0x1, PT ;  /* 0x000000017400780c */ /* 0x000fe20003f64270 */
[----:B------:R-:W-:Y:S01]  /*2ac0*/  FMUL.FTZ R55, R0, R55 ;  /* 0x0000003700377220 */ /* 0x000fe20000410000 */
[----:B------:R-:W-:Y:S01]  /*2ad0*/  ISETP.GT.AND P2, PT, R116, 0x8, PT ;  /* 0x000000087400780c */ /* 0x000fe20003f44270 */
[----:B------:R-:W-:Y:S01]  /*2ae0*/  FMUL.FTZ R65, R0, R65 ;  /* 0x0000004100417220 */ /* 0x000fe20000410000 */
[----:B------:R-:W4:Y:S01]  /*2af0*/  MUFU.TANH R20, R20 ;  /* 0x0000001400147308 */ /* 0x000f220000002400 */
[----:B0-----:R-:W-:Y:S01]  /*2b00*/  FSEL R118, R4, -INF , P4 ;  /* 0xff80000004767808 */ /* 0x001fe20002000000 */
[C---:B------:R-:W-:Y:S01]  /*2b10*/  FMUL.FTZ R54, R0.reuse, R54 ;  /* 0x0000003600367220 */ /* 0x040fe20000410000 */
[----:B-1----:R-:W-:Y:S01]  /*2b20*/  FSEL R120, R5, -INF , P3 ;  /* 0xff80000005787808 */ /* 0x002fe20001800000 */
[----:B------:R-:W-:Y:S01]  /*2b30*/  FMUL.FTZ R59, R0, R59 ;  /* 0x0000003b003b7220 */ /* 0x000fe20000410000 */
[----:B------:R-:W-:Y:S01]  /*2b40*/  ISETP.GT.AND P1, PT, R116, 0x9, PT ;  /* 0x000000097400780c */ /* 0x000fe20003f24270 */
[----:B------:R-:W-:Y:S01]  /*2b50*/  FMUL.FTZ R68, R0, R68 ;  /* 0x0000004400447220 */ /* 0x000fe20000410000 */
[----:B--2---:R-:W-:Y:S01]  /*2b60*/  FSEL R122, R8, -INF , P2 ;  /* 0xff800000087a7808 */ /* 0x004fe20001000000 */
[----:B------:R-:W0:Y:S01]  /*2b70*/  MUFU.TANH R6, R6 ;  /* 0x0000000600067308 */ /* 0x000e220000002400 */
[----:B------:R-:W-:Y:S01]  /*2b80*/  FMNMX.FTZ R5, R118, R120, !PT ;  /* 0x0000007876057209 */ /* 0x000fe20007810000 */
[----:B------:R-:W-:Y:S01]  /*2b90*/  FMUL.FTZ R49, R0, R49 ;  /* 0x0000003100317220 */ /* 0x000fe20000410000 */
[----:B------:R-:W-:Y:S01]  /*2ba0*/  ISETP.GT.AND P6, PT, R116, 0x10, PT ;  /* 0x000000107400780c */ /* 0x000fe20003fc4270 */
[----:B------:R-:W-:Y:S01]  /*2bb0*/  FMUL.FTZ R62, R0, R62 ;  /* 0x0000003e003e7220 */ /* 0x000fe20000410000 */
[----:B---3--:R-:W-:Y:S01]  /*2bc0*/  FSEL R124, R10, -INF , P1 ;  /* 0xff8000000a7c7808 */ /* 0x008fe20000800000 */
[----:B------:R-:W-:Y:S01]  /*2bd0*/  FMUL.FTZ R69, R0, R69 ;  /* 0x0000004500457220 */ /* 0x000fe20000410000 */
[----:B------:R-:W-:Y:S01]  /*2be0*/  FMNMX.FTZ R5, R122, R5, !PT ;  /* 0x000000057a057209 */ /* 0x000fe20007810000 */
[----:B------:R-:W1:Y:S01]  /*2bf0*/  MUFU.TANH R21, R21 ;  /* 0x0000001500157308 */ /* 0x000e620000002400 */
[----:B------:R-:W-:Y:S01]  /*2c00*/  ISETP.GT.AND P5, PT, R116, 0x11, PT ;  /* 0x000000117400780c */ /* 0x000fe20003fa4270 */
[----:B------:R-:W-:Y:S01]  /*2c10*/  FMUL.FTZ R63, R0, R63 ;  /* 0x0000003f003f7220 */ /* 0x000fe20000410000 */
[----:B----4-:R-:W-:Y:S01]  /*2c20*/  FSEL R126, R20, -INF , P6 ;  /* 0xff800000147e7808 */ /* 0x010fe20003000000 */
[----:B------:R-:W-:Y:S01]  /*2c30*/  FMUL.FTZ R40, R0, R40 ;  /* 0x0000002800287220 */ /* 0x000fe20000410000 */
[----:B------:R-:W-:Y:S01]  /*2c40*/  FMNMX.FTZ R5, R124, R5, !PT ;  /* 0x000000057c057209 */ /* 0x000fe20007810000 */
[C---:B------:R-:W-:Y:S01]  /*2c50*/  FMUL.FTZ R53, R0.reuse, R53 ;  /* 0x0000003500357220 */ /* 0x040fe20000410000 */
[----:B------:R-:W-:Y:S01]  /*2c60*/  FMUL.FTZ R66, R0, R66 ;  /* 0x0000004200427220 */ /* 0x000fe20000410000 */
[----:B------:R-:W2:Y:S01]  /*2c70*/  MUFU.TANH R7, R7 ;  /* 0x0000000700077308 */ /* 0x000ea20000002400 */
[----:B0-----:R-:W-:Y:S01]  /*2c80*/  FSEL R6, R6, -INF , P4 ;  /* 0xff80000006067808 */ /* 0x001fe20002000000 */
[----:B------:R-:W-:Y:S01]  /*2c90*/  FMUL.FTZ R41, R0, R41 ;  /* 0x0000002900297220 */ /* 0x000fe20000410000 */
[----:B------:R-:W-:Y:S01]  /*2ca0*/  ISETP.GT.AND P4, PT, R116, 0x18, PT ;  /* 0x000000187400780c */ /* 0x000fe20003f84270 */
[----:B------:R-:W-:Y:S01]  /*2cb0*/  FMUL.FTZ R52, R0, R52 ;  /* 0x0000003400347220 */ /* 0x000fe20000410000 */
[----:B------:R-:W-:Y:S01]  /*2cc0*/  FMNMX.FTZ R5, R126, R5, !PT ;  /* 0x000000057e057209 */ /* 0x000fe20007810000 */
[C---:B------:R-:W-:Y:S01]  /*2cd0*/  FMUL.FTZ R67, R0.reuse, R67 ;  /* 0x0000004300437220 */ /* 0x040fe20000410000 */
[C---:B------:R-:W-:Y:S01]  /*2ce0*/  FMUL.FTZ R44, R0.reuse, R44 ;  /* 0x0000002c002c7220 */ /* 0x040fe20000410000 */
[----:B------:R-:W0:Y:S01]  /*2cf0*/  MUFU.TANH R100, R100 ;  /* 0x0000006400647308 */ /* 0x000e220000002400 */
[----:B-1----:R-:W-:Y:S01]  /*2d00*/  FSEL R128, R21, -INF , P5 ;  /* 0xff80000015807808 */ /* 0x002fe20002800000 */
[C---:B------:R-:W-:Y:S01]  /*2d10*/  FMUL.FTZ R50, R0.reuse, R50 ;  /* 0x0000003200327220 */ /* 0x040fe20000410000 */
[C---:B------:R-:W-:Y:S01]  /*2d20*/  FMUL.FTZ R70, R0.reuse, R70 ;  /* 0x0000004600467220 */ /* 0x040fe20000410000 */
[----:B------:R-:W-:Y:S01]  /*2d30*/  FMUL.FTZ R45, R0, R45 ;  /* 0x0000002d002d7220 */ /* 0x000fe20000410000 */
[----:B------:R-:W-:Y:S01]  /*2d40*/  FMNMX.FTZ R5, R128, R5, !PT ;  /* 0x0000000580057209 */ /* 0x000fe20007810000 */
[C---:B------:R-:W-:Y:S01]  /*2d50*/  FMUL.FTZ R47, R0.reuse, R47 ;  /* 0x0000002f002f7220 */ /* 0x040fe20000410000 */
[C---:B------:R-:W-:Y:S01]  /*2d60*/  FMUL.FTZ R71, R0.reuse, R71 ;  /* 0x0000004700477220 */ /* 0x040fe20000410000 */
[----:B------:R-:W1:Y:S01]  /*2d70*/  MUFU.TANH R9, R9 ;  /* 0x0000000900097308 */ /* 0x000e620000002400 */
[----:B--2---:R-:W-:Y:S01]  /*2d80*/  FSEL R7, R7, -INF , P3 ;  /* 0xff80000007077808 */ /* 0x004fe20001800000 */
[----:B------:R-:W-:Y:S01]  /*2d90*/  FMUL.FTZ R48, R0, R48 ;  /* 0x0000003000307220 */ /* 0x000fe20000410000 */
[----:B------:R-:W-:Y:S01]  /*2da0*/  ISETP.GT.AND P3, PT, R116, 0x19, PT ;  /* 0x000000197400780c */ /* 0x000fe20003f64270 */
[C---:B------:R-:W-:Y:S01]  /*2db0*/  FMUL.FTZ R42, R0.reuse, R42 ;  /* 0x0000002a002a7220 */ /* 0x040fe20000410000 */
[C---:B------:R-:W-:Y:S01]  /*2dc0*/  FMUL.FTZ R43, R0.reuse, R43 ;  /* 0x0000002b002b7220 */ /* 0x040fe20000410000 */
[C---:B------:R-:W-:Y:S01]  /*2dd0*/  FMUL.FTZ R46, R0.reuse, R46 ;  /* 0x0000002e002e7220 */ /* 0x040fe20000410000 */
[----:B------:R-:W-:Y:S01]  /*2de0*/  FMUL.FTZ R26, R0, R26 ;  /* 0x0000001a001a7220 */ /* 0x000fe20000410000 */
[----:B------:R-:W2:Y:S01]  /*2df0*/  MUFU.TANH R88, R88 ;  /* 0x0000005800587308 */ /* 0x000ea20000002400 */
[----:B0-----:R-:W-:Y:S01]  /*2e00*/  FSEL R100, R100, -INF , P4 ;  /* 0xff80000064647808 */ /* 0x001fe20002000000 */
[C---:B------:R-:W-:Y:S01]  /*2e10*/  FMUL.FTZ R27, R0.reuse, R27 ;  /* 0x0000001b001b7220 */ /* 0x040fe20000410000 */
[C---:B------:R-:W-:Y:S01]  /*2e20*/  FMUL.FTZ R29, R0.reuse, R29 ;  /* 0x0000001d001d7220 */ /* 0x040fe20000410000 */
[----:B------:R-:W-:Y:S01]  /*2e30*/  FMUL.FTZ R28, R0, R28 ;  /* 0x0000001c001c7220 */ /* 0x000fe20000410000 */
[----:B------:R-:W-:Y:S01]  /*2e40*/  FMNMX.FTZ R5, R100, R5, !PT ;  /* 0x0000000564057209 */ /* 0x000fe20007810000 */
[C---:B------:R-:W-:Y:S01]  /*2e50*/  FMUL.FTZ R32, R0.reuse, R32 ;  /* 0x0000002000207220 */ /* 0x040fe20000410000 */
[C---:B------:R-:W-:Y:S01]  /*2e60*/  FMUL.FTZ R33, R0.reuse, R33 ;  /* 0x0000002100217220 */ /* 0x040fe20000410000 */
[----:B------:R-:W0:Y:S01]  /*2e70*/  MUFU.TANH R11, R11 ;  /* 0x0000000b000b7308 */ /* 0x000e220000002400 */
[----:B-1----:R-:W-:Y:S01]  /*2e80*/  FSEL R9, R9, -INF , P2 ;  /* 0xff80000009097808 */ /* 0x002fe20001000000 */
[----:B------:R-:W-:Y:S01]  /*2e90*/  FMUL.FTZ R36, R0, R36 ;  /* 0x0000002400247220 */ /* 0x000fe20000410000 */
[----:B------:R-:W-:Y:S01]  /*2ea0*/  ISETP.GT.AND P2, PT, R116, 0x20, PT ;  /* 0x000000207400780c */ /* 0x000fe20003f44270 */
[C---:B------:R-:W-:Y:S01]  /*2eb0*/  FMUL.FTZ R37, R0.reuse, R37 ;  /* 0x0000002500257220 */ /* 0x040fe20000410000 */
[----:B------:R-:W-:Y:S01]  /*2ec0*/  ULDC UR6, c[0x0][0x988] ;  /* 0x0002620000067ab9 */ /* 0x000fe20000000800 */
[----:B------:R-:W-:Y:S01]  /*2ed0*/  P2R R104, PR, RZ, 0x1 ;  /* 0x00000001ff687803 */ /* 0x000fe20000000000 */
[----:B------:R-:W-:Y:S01]  /*2ee0*/  FMUL.FTZ R30, R0, R30 ;  /* 0x0000001e001e7220 */ /* 0x000fe20000410000 */
[----:B------:R-:W1:Y:S01]  /*2ef0*/  MUFU.TANH R89, R89 ;  /* 0x0000005900597308 */ /* 0x000e620000002400 */
[----:B--2---:R-:W-:Y:S01]  /*2f00*/  FSEL R130, R88, -INF , P3 ;  /* 0xff80000058827808 */ /* 0x004fe20001800000 */
[C---:B------:R-:W-:Y:S01]  /*2f10*/  FMUL.FTZ R31, R0.reuse, R31 ;  /* 0x0000001f001f7220 */ /* 0x040fe20000410000 */
[C---:B------:R-:W-:Y:S01]  /*2f20*/  FMUL.FTZ R34, R0.reuse, R34 ;  /* 0x0000002200227220 */ /* 0x040fe20000410000 */
[----:B------:R-:W-:Y:S01]  /*2f30*/  FMUL.FTZ R35, R0, R35 ;  /* 0x0000002300237220 */ /* 0x000fe20000410000 */
[----:B------:R-:W-:Y:S01]  /*2f40*/  FMNMX.FTZ R5, R130, R5, !PT ;  /* 0x0000000582057209 */ /* 0x000fe20007810000 */
[C---:B------:R-:W-:Y:S01]  /*2f50*/  FMUL.FTZ R38, R0.reuse, R38 ;  /* 0x0000002600267220 */ /* 0x040fe20000410000 */
[----:B------:R-:W-:Y:S01]  /*2f60*/  FMUL.FTZ R39, R0, R39 ;  /* 0x0000002700277220 */ /* 0x000fe20000410000 */
[----:B------:R-:W2:Y:S01]  /*2f70*/  MUFU.TANH R12, R12 ;  /* 0x0000000c000c7308 */ /* 0x000ea20000002400 */
[----:B0-----:R-:W-:Y:S01]  /*2f80*/  FSEL R11, R11, -INF , P1 ;  /* 0xff8000000b0b7808 */ /* 0x001fe20000800000 */
[----:B------:R-:W-:Y:S01]  /*2f90*/  UISETP.GE.AND UP0, UPT, UR50, 0xa1, UPT ;  /* 0x000000a13200788c */ /* 0x000fe2000bf06270 */
[----:B------:R-:W-:-:S05]  /*2fa0*/  ISETP.GT.AND P1, PT, R116, 0x21, PT ;  /* 0x000000217400780c */ /* 0x000fca0003f24270 */
[----:B------:R-:W0:Y:S01]  /*2fb0*/  MUFU.TANH R90, R90 ;  /* 0x0000005a005a7308 */ /* 0x000e220000002400 */
[----:B-1----:R-:W-:-:S04]  /*2fc0*/  FSEL R132, R89, -INF , P2 ;  /* 0xff80000059847808 */ /* 0x002fc80001000000 */
[----:B------:R-:W-:-:S03]  /*2fd0*/  FMNMX.FTZ R5, R132, R5, !PT ;  /* 0x0000000584057209 */ /* 0x000fc60007810000 */
[----:B------:R-:W1:Y:S01]  /*2fe0*/  MUFU.TANH R13, R13 ;  /* 0x0000000d000d7308 */ /* 0x000e620000002400 */
[----:B--2---:R-:W-:Y:S02]  /*2ff0*/  FSEL R12, R12, -INF , P6 ;  /* 0xff8000000c0c7808 */ /* 0x004fe40003000000 */
[----:B------:R-:W-:-:S05]  /*3000*/  ISETP.GT.AND P6, PT, R116, 0x28, PT ;  /* 0x000000287400780c */ /* 0x000fca0003fc4270 */
[----:B------:R2:W3:Y:S01]  /*3010*/  MUFU.TANH R91, R76 ;  /* 0x0000004c005b7308 */ /* 0x0004e20000002400 */
[----:B0-----:R-:W-:-:S04]  /*3020*/  FSEL R134, R90, -INF , P1 ;  /* 0xff8000005a867808 */ /* 0x001fc80000800000 */
[----:B------:R-:W-:-:S03]  /*3030*/  FMNMX.FTZ R5, R134, R5, !PT ;  /* 0x0000000586057209 */ /* 0x000fc60007810000 */
[----:B------:R-:W0:Y:S01]  /*3040*/  MUFU.TANH R15, R15 ;  /* 0x0000000f000f7308 */ /* 0x000e220000002400 */
[----:B-1----:R-:W-:Y:S01]  /*3050*/  FSEL R13, R13, -INF , P5 ;  /* 0xff8000000d0d7808 */ /* 0x002fe20002800000 */
[----:B--2---:R-:W-:Y:S01]  /*3060*/  FMUL.FTZ R76, R0, R83 ;  /* 0x00000053004c7220 */ /* 0x004fe20000410000 */
[----:B------:R-:W-:-:S05]  /*3070*/  ISETP.GT.AND P5, PT, R116, 0x29, PT ;  /* 0x000000297400780c */ /* 0x000fca0003fa4270 */
[----:B------:R-:W1:Y:S01]  /*3080*/  MUFU.TANH R92, R92 ;  /* 0x0000005c005c7308 */ /* 0x000e620000002400 */
[----:B---3--:R-:W-:-:S04]  /*3090*/  FSEL R136, R91, -INF , P6 ;  /* 0xff8000005b887808 */ /* 0x008fc80003000000 */
[----:B------:R-:W-:-:S03]  /*30a0*/  FMNMX.FTZ R5, R136, R5, !PT ;  /* 0x0000000588057209 */ /* 0x000fc60007810000 */
[----:B------:R-:W2:Y:S01]  /*30b0*/  MUFU.TANH R14, R14 ;  /* 0x0000000e000e7308 */ /* 0x000ea20000002400 */
[----:B0-----:R-:W-:Y:S02]  /*30c0*/  FSEL R15, R15, -INF , P4 ;  /* 0xff8000000f0f7808 */ /* 0x001fe40002000000 */
[----:B------:R-:W-:-:S05]  /*30d0*/  ISETP.GT.AND P4, PT, R116, 0x30, PT ;  /* 0x000000307400780c */ /* 0x000fca0003f84270 */
[----:B------:R-:W-:Y:S01]  /*30e0*/  MUFU.TANH R80, R80 ;  /* 0x0000005000507308 */ /* 0x000fe20000002400 */
[----:B-1----:R-:W-:-:S04]  /*30f0*/  FSEL R138, R92, -INF , P5 ;  /* 0xff8000005c8a7808 */ /* 0x002fc80002800000 */
[----:B------:R-:W-:-:S03]  /*3100*/  FMNMX.FTZ R5, R138, R5, !PT ;  /* 0x000000058a057209 */ /* 0x000fc60007810000 */
[----:B------:R-:W0:Y:S01]  /*3110*/  MUFU.TANH R73, R73 ;  /* 0x0000004900497308 */ /* 0x000e220000002400 */
[----:B--2---:R-:W-:Y:S02]  /*3120*/  FSEL R14, R14, -INF , P3 ;  /* 0xff8000000e0e7808 */ /* 0x004fe40001800000 */
[----:B------:R-:W-:-:S05]  /*3130*/  ISETP.GT.AND P3, PT, R116, 0x31, PT ;  /* 0x000000317400780c */ /* 0x000fca0003f64270 */
[----:B------:R-:W-:Y:S08]  /*3140*/  MUFU.TANH R81, R81 ;  /* 0x0000005100517308 */ /* 0x000ff00000002400 */
[----:B------:R-:W1:Y:S01]  /*3150*/  MUFU.TANH R72, R72 ;  /* 0x0000004800487308 */ /* 0x000e620000002400 */
[----:B0-----:R-:W-:Y:S02]  /*3160*/  FSEL R73, R73, -INF , P2 ;  /* 0xff80000049497808 */ /* 0x001fe40001000000 */
[----:B------:R-:W-:-:S05]  /*3170*/  ISETP.GT.AND P2, PT, R116, 0x38, PT ;  /* 0x000000387400780c */ /* 0x000fca0003f44270 */
[----:B------:R0:W-:Y:S08]  /*3180*/  MUFU.TANH R82, R84 ;  /* 0x0000005400527308 */ /* 0x0001f00000002400 */
[----:B------:R-:W2:Y:S01]  /*3190*/  MUFU.TANH R75, R75 ;  /* 0x0000004b004b7308 */ /* 0x000ea20000002400 */
[----:B0-----:R-:W-:Y:S02]  /*31a0*/  FSEL R84, R80, -INF , P4 ;  /* 0xff80000050547808 */ /* 0x001fe40002000000 */
[----:B-1----:R-:W-:-:S02]  /*31b0*/  FSEL R72, R72, -INF , P1 ;  /* 0xff80000048487808 */ /* 0x002fc40000800000 */
[----:B------:R-:W-:Y:S02]  /*31c0*/  FMNMX.FTZ R5, R84, R5, !PT ;  /* 0x0000000554057209 */ /* 0x000fe40007810000 */
[----:B------:R-:W-:Y:S01]  /*31d0*/  ISETP.GT.AND P1, PT, R116, 0x39, PT ;  /* 0x000000397400780c */ /* 0x000fe20003f24270 */
[----:B------:R-:W-:Y:S08]  /*31e0*/  MUFU.TANH R85, R85 ;  /* 0x0000005500557308 */ /* 0x000ff00000002400 */
[----:B------:R-:W0:Y:S01]  /*31f0*/  MUFU.TANH R74, R74 ;  /* 0x0000004a004a7308 */ /* 0x000e220000002400 */
[----:B--2---:R-:W-:-:S02]  /*3200*/  FSEL R75, R75, -INF , P6 ;  /* 0xff8000004b4b7808 */ /* 0x004fc40003000000 */
[----:B------:R-:W-:-:S05]  /*3210*/  ISETP.GT.AND P6, PT, R116, 0x40, PT ;  /* 0x000000407400780c */ /* 0x000fca0003fc4270 */
[----:B------:R1:W-:Y:S08]  /*3220*/  MUFU.TANH R83, R56 ;  /* 0x0000003800537308 */ /* 0x0003f00000002400 */
[----:B------:R-:W2:Y:S01]  /*3230*/  MUFU.TANH R77, R77 ;  /* 0x0000004d004d7308 */ /* 0x000ea20000002400 */
[----:B-1----:R-:W-:Y:S02]  /*3240*/  FSEL R56, R81, -INF , P3 ;  /* 0xff80000051387808 */ /* 0x002fe40001800000 */
[----:B0-----:R-:W-:-:S02]  /*3250*/  FSEL R74, R74, -INF , P5 ;  /* 0xff8000004a4a7808 */ /* 0x001fc40002800000 */
[----:B------:R-:W-:Y:S02]  /*3260*/  FMNMX.FTZ R4, R56, R5, !PT ;  /* 0x0000000538047209 */ /* 0x000fe40007810000 */
[----:B------:R-:W-:Y:S01]  /*3270*/  ISETP.GT.AND P5, PT, R116, 0x41, PT ;  /* 0x000000417400780c */ /* 0x000fe20003fa4270 */
[----:B------:R-:W-:Y:S08]  /*3280*/  MUFU.TANH R57, R57 ;  /* 0x0000003900397308 */ /* 0x000ff00000002400 */
[----:B------:R-:W0:Y:S01]  /*3290*/  MUFU.TANH R76, R76 ;  /* 0x0000004c004c7308 */ /* 0x000e220000002400 */
[----:B--2---:R-:W-:-:S02]  /*32a0*/  FSEL R77, R77, -INF , P4 ;  /* 0xff8000004d4d7808 */ /* 0x004fc40002000000 */
[----:B------:R-:W-:-:S05]  /*32b0*/  ISETP.GT.AND P4, PT, R116, 0x48, PT ;  /* 0x000000487400780c */ /* 0x000fca0003f84270 */
[----:B------:R-:W-:Y:S08]  /*32c0*/  MUFU.TANH R60, R60 ;  /* 0x0000003c003c7308 */ /* 0x000ff00000002400 */
[----:B------:R1:W-:Y:S01]  /*32d0*/  MUFU.TANH R99, R51 ;  /* 0x0000003300637308 */ /* 0x0003e20000002400 */
[----:B0-----:R-:W-:Y:S02]  /*32e0*/  FSEL R76, R76, -INF , P3 ;  /* 0xff8000004c4c7808 */ /* 0x001fe40001800000 */
[----:B------:R-:W-:-:S05]  /*32f0*/  ISETP.GT.AND P3, PT, R116, 0x49, PT ;  /* 0x000000497400780c */ /* 0x000fca0003f64270 */
[----:B------:R-:W0:Y:S01]  /*3300*/  MUFU.TANH R79, R79 ;  /* 0x0000004f004f7308 */ /* 0x000e220000002400 */
[----:B-1----:R-:W-:-:S04]  /*3310*/  FSEL R51, R82, -INF , P2 ;  /* 0xff80000052337808 */ /* 0x002fc80001000000 */
[----:B------:R-:W-:-:S03]  /*3320*/  FMNMX.FTZ R5, R51, R4, !PT ;  /* 0x0000000433057209 */ /* 0x000fc60007810000 */
[----:B------:R1:W-:Y:S08]  /*3330*/  MUFU.TANH R86, R58 ;  /* 0x0000003a00567308 */ /* 0x0003f00000002400 */
[----:B------:R-:W-:Y:S01]  /*3340*/  MUFU.TANH R61, R61 ;  /* 0x0000003d003d7308 */ /* 0x000fe20000002400 */
[----:B-1----:R-:W-:Y:S02]  /*3350*/  FSEL R58, R85, -INF , P1 ;  /* 0xff800000553a7808 */ /* 0x002fe40000800000 */
[----:B0-----:R-:W-:-:S02]  /*3360*/  FSEL R79, R79, -INF , P2 ;  /* 0xff8000004f4f7808 */ /* 0x001fc40001000000 */
[----:B------:R-:W-:Y:S02]  /*3370*/  FMNMX.FTZ R4, R58, R5, !PT ;  /* 0x000000053a047209 */ /* 0x000fe40007810000 */
[----:B------:R-:W-:Y:S01]  /*3380*/  ISETP.GT.AND P2, PT, R116, 0x50, PT ;  /* 0x000000507400780c */ /* 0x000fe20003f44270 */
[----:B------:R-:W0:Y:S08]  /*3390*/  MUFU.TANH R78, R78 ;  /* 0x0000004e004e7308 */ /* 0x000e300000002400 */
[----:B------:R-:W-:Y:S08]  /*33a0*/  MUFU.TANH R64, R64 ;  /* 0x0000004000407308 */ /* 0x000ff00000002400 */
[----:B------:R1:W-:Y:S01]  /*33b0*/  MUFU.TANH R105, R55 ;  /* 0x0000003700697308 */ /* 0x0003e20000002400 */
[----:B0-----:R-:W-:-:S02]  /*33c0*/  FSEL R78, R78, -INF , P1 ;  /* 0xff8000004e4e7808 */ /* 0x001fc40000800000 */
[----:B------:R-:W-:-:S05]  /*33d0*/  ISETP.GT.AND P1, PT, R116, 0x51, PT ;  /* 0x000000517400780c */ /* 0x000fca0003f24270 */
[----:B------:R-:W-:Y:S01]  /*33e0*/  MUFU.TANH R65, R65 ;  /* 0x0000004100417308 */ /* 0x000fe20000002400 */
[----:B-1----:R-:W-:-:S04]  /*33f0*/  FSEL R55, R83, -INF , P6 ;  /* 0xff80000053377808 */ /* 0x002fc80003000000 */
[----:B------:R-:W-:-:S03]  /*3400*/  FMNMX.FTZ R5, R55, R4, !PT ;  /* 0x0000000437057209 */ /* 0x000fc60007810000 */
[----:B------:R0:W-:Y:S08]  /*3410*/  MUFU.TANH R103, R54 ;  /* 0x0000003600677308 */ /* 0x0001f00000002400 */
[----:B------:R-:W1:Y:S01]  /*3420*/  MUFU.TANH R59, R59 ;  /* 0x0000003b003b7308 */ /* 0x000e620000002400 */
[----:B0-----:R-:W-:Y:S02]  /*3430*/  FSEL R54, R57, -INF , P5 ;  /* 0xff80000039367808 */ /* 0x001fe40002800000 */
[----:B------:R-:W-:-:S02]  /*3440*/  FSEL R57, R61, -INF , P3 ;  /* 0xff8000003d397808 */ /* 0x000fc40001800000 */
[----:B------:R-:W-:-:S03]  /*3450*/  FMNMX.FTZ R4, R54, R5, !PT ;  /* 0x0000000536047209 */ /* 0x000fc60007810000 */
[----:B------:R-:W-:Y:S08]  /*3460*/  MUFU.TANH R68, R68 ;  /* 0x0000004400447308 */ /* 0x000ff00000002400 */
[----:B------:R0:W-:Y:S01]  /*3470*/  MUFU.TANH R97, R49 ;  /* 0x0000003100617308 */ /* 0x0001e20000002400 */
[----:B-1----:R-:W-:Y:S02]  /*3480*/  FSEL R5, R59, -INF , P5 ;  /* 0xff8000003b057808 */ /* 0x002fe40002800000 */
[----:B------:R-:W-:-:S05]  /*3490*/  ISETP.GT.AND P5, PT, R116, 0x59, PT ;  /* 0x000000597400780c */ /* 0x000fca0003fa4270 */
[----:B------:R-:W-:Y:S01]  /*34a0*/  MUFU.TANH R62, R62 ;  /* 0x0000003e003e7308 */ /* 0x000fe20000002400 */
[----:B0-----:R-:W-:-:S04]  /*34b0*/  FSEL R49, R60, -INF , P4 ;  /* 0xff8000003c317808 */ /* 0x001fc80002000000 */
[----:B------:R-:W-:-:S03]  /*34c0*/  FMNMX.FTZ R4, R49, R4, !PT ;  /* 0x0000000431047209 */ /* 0x000fc60007810000 */
[----:B------:R-:W-:Y:S01]  /*34d0*/  MUFU.TANH R69, R69 ;  /* 0x0000004500457308 */ /* 0x000fe20000002400 */
[----:B------:R-:W-:Y:S02]  /*34e0*/  FMNMX.FTZ R8, R57, R4, !PT ;  /* 0x0000000439087209 */ /* 0x000fe40007810000 */
[----:B------:R-:W-:Y:S02]  /*34f0*/  FSEL R4, R86, -INF , P6 ;  /* 0xff80000056047808 */ /* 0x000fe40003000000 */
[----:B------:R-:W-:-:S03]  /*3500*/  ISETP.GT.AND P6, PT, R116, 0x58, PT ;  /* 0x000000587400780c */ /* 0x000fc60003fc4270 */
[----:B------:R-:W0:Y:S08]  /*3510*/  MUFU.TANH R63, R63 ;  /* 0x0000003f003f7308 */ /* 0x000e300000002400 */
[----:B------:R-:W1:Y:S08]  /*3520*/  MUFU.TANH R40, R40 ;  /* 0x0000002800287308 */ /* 0x000e700000002400 */
[----:B------:R2:W-:Y:S01]  /*3530*/  MUFU.TANH R102, R53 ;  /* 0x0000003500667308 */ /* 0x0005e20000002400 */
[----:B0-----:R-:W-:-:S02]  /*3540*/  FSEL R10, R63, -INF , P3 ;  /* 0xff8000003f0a7808 */ /* 0x001fc40001800000 */
[----:B------:R-:W-:-:S05]  /*3550*/  ISETP.GT.AND P3, PT, R116, 0x61, PT ;  /* 0x000000617400780c */ /* 0x000fca0003f64270 */
[----:B------:R-:W-:Y:S01]  /*3560*/  MUFU.TANH R66, R66 ;  /* 0x0000004200427308 */ /* 0x000fe20000002400 */
[----:B--2---:R-:W-:-:S04]  /*3570*/  FSEL R53, R64, -INF , P2 ;  /* 0xff80000040357808 */ /* 0x004fc80001000000 */
[----:B------:R-:W-:Y:S02]  /*3580*/  FMNMX.FTZ R21, R53, R8, !PT ;  /* 0x0000000835157209 */ /* 0x000fe40007810000 */
[----:B------:R-:W-:Y:S01]  /*3590*/  FSEL R8, R62, -INF , P4 ;  /* 0xff8000003e087808 */ /* 0x000fe20002000000 */
[----:B------:R-:W-:Y:S01]  /*35a0*/  MUFU.TANH R41, R41 ;  /* 0x0000002900297308 */ /* 0x000fe20000002400 */
[----:B------:R-:W-:-:S07]  /*35b0*/  ISETP.GT.AND P4, PT, R116, 0x60, PT ;  /* 0x000000607400780c */ /* 0x000fce0003f84270 */
[----:B------:R0:W-:Y:S08]  /*35c0*/  MUFU.TANH R101, R52 ;  /* 0x0000003400657308 */ /* 0x0001f00000002400 */
[----:B------:R-:W-:Y:S01]  /*35d0*/  MUFU.TANH R67, R67 ;  /* 0x0000004300437308 */ /* 0x000fe20000002400 */
[----:B0-----:R-:W-:-:S04]  /*35e0*/  FSEL R52, R65, -INF , P1 ;  /* 0xff80000041347808 */ /* 0x001fc80000800000 */
[----:B------:R-:W-:-:S03]  /*35f0*/  FMNMX.FTZ R21, R52, R21, !PT ;  /* 0x0000001534157209 */ /* 0x000fc60007810000 */
[----:B------:R1:W-:Y:S08]  /*3600*/  MUFU.TANH R94, R44 ;  /* 0x0000002c005e7308 */ /* 0x0003f00000002400 */
[----:B------:R0:W-:Y:S01]  /*3610*/  MUFU.TANH R98, R50 ;  /* 0x0000003200627308 */ /* 0x0001e20000002400 */
[----:B-1----:R-:W-:-:S07]  /*3620*/  FSEL R44, R40, -INF , P4 ;  /* 0xff800000282c7808 */ /* 0x002fce0002000000 */
[----:B------:R-:W1:Y:S01]  /*3630*/  MUFU.TANH R70, R70 ;  /* 0x0000004600467308 */ /* 0x000e620000002400 */
[----:B0-----:R-:W-:-:S04]  /*3640*/  FSEL R50, R68, -INF , P6 ;  /* 0xff80000044327808 */ /* 0x001fc80003000000 */
[----:B------:R-:W-:-:S03]  /*3650*/  FMNMX.FTZ R20, R50, R21, !PT ;  /* 0x0000001532147209 */ /* 0x000fc60007810000 */
[----:B------:R-:W0:Y:S08]  /*3660*/  MUFU.TANH R45, R45 ;  /* 0x0000002d002d7308 */ /* 0x000e300000002400 */
[----:B------:R2:W-:Y:S01]  /*3670*/  MUFU.TANH R96, R47 ;  /* 0x0000002f00607308 */ /* 0x0005e20000002400 */
[----:B-1----:R-:W-:Y:S02]  /*3680*/  FSEL R24, R70, -INF , P6 ;  /* 0xff80000046187808 */ /* 0x002fe40003000000 */
[----:B------:R-:W-:-:S05]  /*3690*/  ISETP.GT.AND P6, PT, R116, 0x70, PT ;  /* 0x000000707400780c */ /* 0x000fca0003fc4270 */
[----:B------:R-:W-:Y:S01]  /*36a0*/  MUFU.TANH R71, R71 ;  /* 0x0000004700477308 */ /* 0x000fe20000002400 */
[----:B--2---:R-:W-:-:S04]  /*36b0*/  FSEL R47, R69, -INF , P5 ;  /* 0xff800000452f7808 */ /* 0x004fc80002800000 */
[----:B------:R-:W-:Y:S02]  /*36c0*/  FMNMX.FTZ R21, R47, R20, !PT ;  /* 0x000000142f157209 */ /* 0x000fe40007810000 */
[----:B------:R-:W-:Y:S01]  /*36d0*/  FSEL R20, R66, -INF , P2 ;  /* 0xff80000042147808 */ /* 0x000fe20001000000 */
[----:B------:R-:W1:Y:S01]  /*36e0*/  MUFU.TANH R48, R48 ;  /* 0x0000003000307308 */ /* 0x000e620000002400 */
[----:B------:R-:W-:Y:S02]  /*36f0*/  ISETP.GT.AND P2, PT, R116, 0x68, PT ;  /* 0x000000687400780c */ /* 0x000fe40003f44270 */
[----:B------:R-:W-:Y:S02]  /*3700*/  FMNMX.FTZ R25, R44, R21, !PT ;  /* 0x000000152c197209 */ /* 0x000fe40007810000 */
[----:B------:R-:W-:Y:S02]  /*3710*/  FSEL R21, R67, -INF , P1 ;  /* 0xff80000043157808 */ /* 0x000fe40000800000 */
[----:B------:R-:W-:Y:S01]  /*3720*/  ISETP.GT.AND P1, PT, R116, 0x69, PT ;  /* 0x000000697400780c */ /* 0x000fe20003f24270 */
[----:B------:R2:W3:Y:S01]  /*3730*/  MUFU.TANH R87, R42 ;  /* 0x0000002a00577308 */ /* 0x0004e20000002400 */
[----:B------:R-:W-:-:S07]  /*3740*/  FSEL R40, R94, -INF , P2 ;  /* 0xff8000005e287808 */ /* 0x000fce0001000000 */
[----:B------:R0:W4:Y:S01]  /*3750*/  MUFU.TANH R93, R43 ;  /* 0x0000002b005d7308 */ /* 0x0001220000002400 */
[----:B--2---:R-:W-:-:S04]  /*3760*/  FSEL R42, R41, -INF , P3 ;  /* 0xff800000292a7808 */ /* 0x004fc80001800000 */
[----:B------:R-:W-:-:S03]  /*3770*/  FMNMX.FTZ R25, R42, R25, !PT ;  /* 0x000000192a197209 */ /* 0x000fc60007810000 */
[----:B------:R1:W2:Y:S01]  /*3780*/  MUFU.TANH R95, R46 ;  /* 0x0000002e005f7308 */ /* 0x0002a20000002400 */
[----:B0-----:R-:W-:-:S07]  /*3790*/  FSEL R43, R45, -INF , P1 ;  /* 0xff8000002d2b7808 */ /* 0x001fce0000800000 */
[----:B------:R0:W-:Y:S01]  /*37a0*/  MUFU.TANH R108, R26 ;  /* 0x0000001a006c7308 */ /* 0x0001e20000002400 */
[----:B-1----:R-:W-:-:S07]  /*37b0*/  FSEL R46, R48, -INF , P6 ;  /* 0xff800000302e7808 */ /* 0x002fce0003000000 */
[----:B------:R1:W-:Y:S01]  /*37c0*/  MUFU.TANH R109, R27 ;  /* 0x0000001b006d7308 */ /* 0x0003e20000002400 */
[----:B0-----:R-:W-:Y:S02]  /*37d0*/  FMNMX.FTZ R26, R40, R25, !PT ;  /* 0x00000019281a7209 */ /* 0x001fe40007810000 */
[----:B------:R-:W-:Y:S02]  /*37e0*/  FSEL R25, R71, -INF , P5 ;  /* 0xff80000047197808 */ /* 0x000fe40002800000 */
[----:B------:R-:W-:-:S03]  /*37f0*/  ISETP.GT.AND P5, PT, R116, 0x71, PT ;  /* 0x000000717400780c */ /* 0x000fc60003fa4270 */
[----:B------:R0:W-:Y:S01]  /*3800*/  MUFU.TANH R111, R29 ;  /* 0x0000001d006f7308 */ /* 0x0001e20000002400 */
[----:B-1----:R-:W-:Y:S02]  /*3810*/  FMNMX.FTZ R27, R43, R26, !PT ;  /* 0x0000001a2b1b7209 */ /* 0x002fe40007810000 */
[----:B---3--:R-:W-:Y:S02]  /*3820*/  FSEL R26, R87, -INF , P4 ;  /* 0xff800000571a7808 */ /* 0x008fe40002000000 */
[----:B------:R-:W-:Y:S02]  /*3830*/  ISETP.GT.AND P4, PT, R116, 0x78, PT ;  /* 0x000000787400780c */ /* 0x000fe40003f84270 */
[----:B------:R-:W-:Y:S01]  /*3840*/  FSEL R48, R97, -INF , P5 ;  /* 0xff80000061307808 */ /* 0x000fe20002800000 */
[----:B------:R2:W1:Y:S01]  /*3850*/  MUFU.TANH R110, R28 ;  /* 0x0000001c006e7308 */ /* 0x0004620000002400 */
[----:B0-----:R-:W-:Y:S02]  /*3860*/  FMNMX.FTZ R29, R46, R27, !PT ;  /* 0x0000001b2e1d7209 */ /* 0x001fe40007810000 */
[----:B----4-:R-:W-:-:S02]  /*3870*/  FSEL R27, R93, -INF , P3 ;  /* 0xff8000005d1b7808 */ /* 0x010fc40001800000 */
[C---:B------:R-:W-:Y:S02]  /*3880*/  ISETP.GT.AND P3, PT, R116.reuse, 0x79, PT ;  /* 0x000000797400780c */ /* 0x040fe40003f64270 */
[----:B------:R-:W-:Y:S01]  /*3890*/  FSEL R59, R101, -INF , P4 ;  /* 0xff800000653b7808 */ /* 0x000fe20002000000 */
[----:B------:R0:W3:Y:S01]  /*38a0*/  MUFU.TANH R112, R32 ;  /* 0x0000002000707308 */ /* 0x0000e20000002400 */
[----:B--2---:R-:W-:Y:S02]  /*38b0*/  FSEL R28, R95, -INF , P2 ;  /* 0xff8000005f1c7808 */ /* 0x004fe40001000000 */
[----:B------:R-:W-:Y:S02]  /*38c0*/  ISETP.GT.AND P2, PT, R116, 0x80, PT ;  /* 0x000000807400780c */ /* 0x000fe40003f44270 */
[----:B------:R-:W-:Y:S02]  /*38d0*/  FSEL R60, R102, -INF , P3 ;  /* 0xff800000663c7808 */ /* 0x000fe40001800000 */
[----:B------:R-:W-:Y:S01]  /*38e0*/  FSEL R61, R106, -INF , P2 ;  /* 0xff8000006a3d7808 */ /* 0x000fe20001000000 */
[----:B------:R2:W4:Y:S01]  /*38f0*/  MUFU.TANH R113, R33 ;  /* 0x0000002100717308 */ /* 0x0005220000002400 */
[----:B0-----:R-:W-:-:S02]  /*3900*/  FMNMX.FTZ R32, R48, R29, !PT ;  /* 0x0000001d30207209 */ /* 0x001fc40007810000 */
[----:B------:R-:W-:Y:S02]  /*3910*/  FSEL R29, R96, -INF , P1 ;  /* 0xff800000601d7808 */ /* 0x000fe40000800000 */
[----:B------:R-:W-:-:S03]  /*3920*/  ISETP.GT.AND P1, PT, R116, 0x81, PT ;  /* 0x000000817400780c */ /* 0x000fc60003f24270 */
[----:B------:R0:W5:Y:S01]  /*3930*/  MUFU.TANH R114, R36 ;  /* 0x0000002400727308 */ /* 0x0001620000002400 */
[----:B--2---:R-:W-:Y:S02]  /*3940*/  FMNMX.FTZ R33, R59, R32, !PT ;  /* 0x000000203b217209 */ /* 0x004fe40007810000 */
[----:B------:R-:W-:Y:S02]  /*3950*/  FSEL R32, R98, -INF , P6 ;  /* 0xff80000062207808 */ /* 0x000fe40003000000 */
[----:B------:R-:W-:Y:S02]  /*3960*/  ISETP.GT.AND P6, PT, R116, 0x88, PT ;  /* 0x000000887400780c */ /* 0x000fe40003fc4270 */
[----:B------:R-:W-:Y:S01]  /*3970*/  FSEL R62, R107, -INF , P1 ;  /* 0xff8000006b3e7808 */ /* 0x000fe20000800000 */
[----:B------:R2:W5:Y:S01]  /*3980*/  MUFU.TANH R115, R37 ;  /* 0x0000002500737308 */ /* 0x0005620000002400 */
[----:B0-----:R-:W-:Y:S02]  /*3990*/  FMNMX.FTZ R36, R60, R33, !PT ;  /* 0x000000213c247209 */ /* 0x001fe40007810000 */
[----:B------:R-:W-:-:S02]  /*39a0*/  CS2R R106, SRZ ;  /* 0x00000000006a7805 */ /* 0x000fc4000001ff00 */
[----:B------:R-:W-:Y:S02]  /*39b0*/  FSEL R33, R99, -INF , P5 ;  /* 0xff80000063217808 */ /* 0x000fe40002800000 */
[----:B------:R-:W-:Y:S02]  /*39c0*/  CS2R R98, SRZ ;  /* 0x0000000000627805 */ /* 0x000fe4000001ff00 */
[----:B------:R-:W-:Y:S02]  /*39d0*/  ISETP.GT.AND P5, PT, R116, 0x89, PT ;  /* 0x000000897400780c */ /* 0x000fe40003fa4270 */
[----:B-1----:R-:W-:Y:S01]  /*39e0*/  FSEL R63, R110, -INF , P6 ;  /* 0xff8000006e3f7808 */ /* 0x002fe20003000000 */
[----:B------:R-:W0:Y:S01]  /*39f0*/  MUFU.TANH R86, R30 ;  /* 0x0000001e00567308 */ /* 0x000e220000002400 */
[----:B--2---:R-:W-:Y:S02]  /*3a00*/  FMNMX.FTZ R37, R61, R36, !PT ;  /* 0x000000243d257209 */ /* 0x004fe40007810000 */
[----:B------:R-:W-:-:S02]  /*3a10*/  FSEL R36, R103, -INF , P4 ;  /* 0xff80000067247808 */ /* 0x000fc40002000000 */
[----:B------:R-:W-:Y:S02]  /*3a20*/  CS2R R102, SRZ ;  /* 0x0000000000667805 */ /* 0x000fe4000001ff00 */
[----:B------:R-:W-:Y:S02]  /*3a30*/  FMNMX.FTZ R66, R62, R37, !PT ;  /* 0x000000253e427209 */ /* 0x000fe40007810000 */
[----:B------:R-:W-:Y:S01]  /*3a40*/  ISETP.GT.AND P4, PT, R116, 0x90, PT ;  /* 0x000000907400780c */ /* 0x000fe20003f84270 */
[----:B------:R-:W1:Y:S01]  /*3a50*/  MUFU.TANH R87, R31 ;  /* 0x0000001f00577308 */ /* 0x000e620000002400 */
[----:B------:R-:W-:Y:S02]  /*3a60*/  FSEL R64, R111, -INF , P5 ;  /* 0xff8000006f407808 */ /* 0x000fe40002800000 */
[----:B------:R-:W-:Y:S02]  /*3a70*/  CS2R R110, SRZ ;  /* 0x00000000006e7805 */ /* 0x000fe4000001ff00 */
[----:B------:R-:W-:-:S02]  /*3a80*/  FMNMX.FTZ R41, R63, R66, !PT ;  /* 0x000000423f297209 */ /* 0x000fc40007810000 */
[----:B------:R-:W-:Y:S02]  /*3a90*/  FSEL R37, R105, -INF , P3 ;  /* 0xff80000069257808 */ /* 0x000fe40001800000 */
[----:B------:R-:W-:Y:S01]  /*3aa0*/  ISETP.GT.AND P3, PT, R116, 0x91, PT ;  /* 0x000000917400780c */ /* 0x000fe20003f64270 */
[----:B------:R-:W2:Y:S01]  /*3ab0*/  MUFU.TANH R88, R34 ;  /* 0x0000002200587308 */ /* 0x000ea20000002400 */
[----:B---3--:R-:W-:Y:S02]  /*3ac0*/  FSEL R65, R112, -INF , P4 ;  /* 0xff80000070417808 */ /* 0x008fe40002000000 */
[----:B------:R-:W-:Y:S02]  /*3ad0*/  FMNMX.FTZ R68, R64, R41, !PT ;  /* 0x0000002940447209 */ /* 0x000fe40007810000 */
[----:B------:R-:W-:Y:S02]  /*3ae0*/  FSEL R41, R108, -INF , P2 ;  /* 0xff8000006c297808 */ /* 0x000fe40001000000 */
[----:B------:R-:W-:Y:S01]  /*3af0*/  ISETP.GT.AND P2, PT, R116, 0x98, PT ;  /* 0x000000987400780c */ /* 0x000fe20003f44270 */
[----:B------:R-:W3:Y:S01]  /*3b00*/  MUFU.TANH R89, R35 ;  /* 0x0000002300597308 */ /* 0x000ee20000002400 */
[----:B----4-:R-:W-:-:S02]  /*3b10*/  FSEL R66, R113, -INF , P3 ;  /* 0xff80000071427808 */ /* 0x010fc40001800000 */
[----:B------:R-:W-:Y:S02]  /*3b20*/  CS2R R112, SRZ ;  /* 0x0000000000707805 */ /* 0x000fe4000001ff00 */
[----:B------:R-:W-:Y:S02]  /*3b30*/  FMNMX.FTZ R69, R65, R68, !PT ;  /* 0x0000004441457209 */ /* 0x000fe40007810000 */
[----:B------:R-:W-:Y:S02]  /*3b40*/  FSEL R45, R109, -INF , P1 ;  /* 0xff8000006d2d7808 */ /* 0x000fe40000800000 */
[----:B------:R-:W-:Y:S02]  /*3b50*/  CS2R R108, SRZ ;  /* 0x00000000006c7805 */ /* 0x000fe4000001ff00 */
[----:B------:R-:W-:Y:S01]  /*3b60*/  ISETP.GT.AND P1, PT, R116, 0x99, PT ;  /* 0x000000997400780c */ /* 0x000fe20003f24270 */
[----:B------:R-:W4:Y:S01]  /*3b70*/  MUFU.TANH R90, R38 ;  /* 0x00000026005a7308 */ /* 0x000f220000002400 */
[----:B-----5:R-:W-:-:S02]  /*3b80*/  FSEL R67, R114, -INF , P2 ;  /* 0xff80000072437808 */ /* 0x020fc40001000000 */
[----:B------:R-:W-:Y:S02]  /*3b90*/  CS2R R116, SRZ ;  /* 0x0000000000747805 */ /* 0x000fe4000001ff00 */
[----:B------:R-:W-:Y:S02]  /*3ba0*/  FMNMX.FTZ R70, R66, R69, !PT ;  /* 0x0000004542467209 */ /* 0x000fe40007810000 */
[----:B------:R-:W-:Y:S02]  /*3bb0*/  FSEL R68, R115, -INF , P1 ;  /* 0xff80000073447808 */ /* 0x000fe40000800000 */
[----:B------:R-:W-:Y:S02]  /*3bc0*/  CS2R R114, SRZ ;  /* 0x0000000000727805 */ /* 0x000fe4000001ff00 */
[----:B------:R-:W-:Y:S01]  /*3bd0*/  FMNMX.FTZ R69, R67, R70, !PT ;  /* 0x0000004643457209 */ /* 0x000fe20007810000 */
[----:B------:R-:W5:Y:S01]  /*3be0*/  MUFU.TANH R92, R39 ;  /* 0x00000027005c7308 */ /* 0x000f620000002400 */
[----:B0-----:R-:W-:-:S02]  /*3bf0*/  FSEL R86, R86, -INF , P6 ;  /* 0xff80000056567808 */ /* 0x001fc40003000000 */
[----:B------:R-:W-:Y:S02]  /*3c00*/  FMNMX.FTZ R70, R68, R69, !PT ;  /* 0x0000004544467209 */ /* 0x000fe40007810000 */
[----:B-1----:R-:W-:Y:S02]  /*3c10*/  FSEL R87, R87, -INF , P5 ;  /* 0xff80000057577808 */ /* 0x002fe40002800000 */
[----:B--2---:R-:W-:Y:S01]  /*3c20*/  FSEL R88, R88, -INF , P4 ;  /* 0xff80000058587808 */ /* 0x004fe20002000000 */
[----:B------:R-:W0:Y:S01]  /*3c30*/  SHFL.BFLY PT, R69, R70, 0x2, 0x1f ;  /* 0x0c401f0046457f89 */ /* 0x000e2200000e0000 */
[----:B---3--:R-:W-:Y:S02]  /*3c40*/  FSEL R89, R89, -INF , P3 ;  /* 0xff80000059597808 */ /* 0x008fe40001800000 */
[----:B----4-:R-:W-:Y:S02]  /*3c50*/  FSEL R90, R90, -INF , P2 ;  /* 0xff8000005a5a7808 */ /* 0x010fe40001000000 */
[----:B-----5:R-:W-:-:S02]  /*3c60*/  FSEL R92, R92, -INF , P1 ;  /* 0xff8000005c5c7808 */ /* 0x020fc40000800000 */
[----:B0-----:R-:W-:-:S05]  /*3c70*/  FMNMX.FTZ R71, R70, R69, !PT ;  /* 0x0000004546477209 */ /* 0x001fca0007810000 */
[----:B------:R-:W0:Y:S02]  /*3c80*/  SHFL.BFLY PT, R80, R71, 0x1, 0x1f ;  /* 0x0c201f0047507f89 */ /* 0x000e2400000e0000 */
[----:B0-----:R-:W-:Y:S01]  /*3c90*/  FMNMX.FTZ R121, R71, R80, !PT ;  /* 0x0000005047797209 */ /* 0x001fe20007810000 */
[----:B------:R-:W-:-:S03]  /*3ca0*/  IMAD.U32 R80, RZ, RZ, UR6 ;  /* 0x00000006ff507e24 */ /* 0x000fc6000f8e00ff */
[C---:B------:R-:W-:Y:S01]  /*3cb0*/  FSETP.NEU.FTZ.AND P0, PT, R121.reuse, -INF , PT ;  /* 0xff8000007900780b */ /* 0x040fe20003f1d000 */
[----:B------:R-:W-:-:S01]  /*3cc0*/  FFMA.FTZ R69, R121, R80, -8 ;  /* 0xc100000079457423 */ /* 0x000fc20000010050 */
[----:B------:R-:W-:-:S04]  /*3cd0*/  FMNMX.FTZ R80, R6, R7, !PT ;  /* 0x0000000706507209 */ /* 0x000fc80007810000 */
[----:B------:R-:W-:Y:S02]  /*3ce0*/  FMNMX.FTZ R80, R9, R80, !PT ;  /* 0x0000005009507209 */ /* 0x000fe40007810000 */
[----:B------:R-:W-:Y:S02]  /*3cf0*/  FSEL R69, R69, RZ, P0 ;  /* 0x000000ff45457208 */ /* 0x000fe40000000000 */
[----:B------:R-:W-:Y:S02]  /*3d00*/  FMNMX.FTZ R81, R11, R80, !PT ;  /* 0x000000500b517209 */ /* 0x000fe40007810000 */
[----:B------:R-:W-:Y:S01]  /*3d10*/  ISETP.NE.AND P0, PT, R104, RZ, PT ;  /* 0x000000ff6800720c */ /* 0x000fe20003f05270 */
        /* <DEDUP_REMOVED lines=47> */
[----:B------:R-:W-:Y:S01]  /*4010*/  FFMA.FTZ R43, R43, UR6, -R69 ;  /* 0x000000062b2b7c23 */ /* 0x000fe20008010845 */
[----:B------:R-:W0:Y:S01]  /*4020*/  MUFU.EX2 R35, R35 ;  /* 0x0000002300237308 */ /* 0x000e220000000800 */
[----:B------:R-:W-:-:S02]  /*4030*/  FMNMX.FTZ R56, R4, R91, !PT ;  /* 0x0000005b04387209 */ /* 0x000fc40007810000 */
[----:B------:R-:W-:Y:S02]  /*4040*/  CS2R R118, SRZ ;  /* 0x0000000000767805 */ /* 0x000fe4000001ff00 */
[----:B------:R-:W-:Y:S02]  /*4050*/  CS2R R104, SRZ ;  /* 0x0000000000687805 */ /* 0x000fe4000001ff00 */
[----:B------:R-:W-:Y:S02]  /*4060*/  CS2R R100, SRZ ;  /* 0x0000000000647805 */ /* 0x000fe4000001ff00 */
[----:B------:R-:W-:Y:S01]  /*4070*/  FMNMX.FTZ R91, R5, R56, !PT ;  /* 0x00000038055b7209 */ /* 0x000fe20007810000 */
[----:B------:R-:W-:Y:S01]  /*4080*/  FFMA.FTZ R56, R58, UR6, -R69 ;  /* 0x000000063a387c23 */ /* 0x000fe20008010845 */
[----:B------:R-:W-:Y:S02]  /*4090*/  MUFU.EX2 R38, R38 ;  /* 0x0000002600267308 */ /* 0x000fe40000000800 */
[----:B------:R-:W-:-:S04]  /*40a0*/  FMNMX.FTZ R91, R8, R91, !PT ;  /* 0x0000005b085b7209 */ /* 0x000fc80007810000 */
[----:B------:R-:W-:Y:S02]  /*40b0*/  FMNMX.FTZ R91, R10, R91, !PT ;  /* 0x0000005b0a5b7209 */ /* 0x000fe40007810000 */
[----:B------:R-:W-:Y:S02]  /*40c0*/  MUFU.EX2 R39, R39 ;  /* 0x0000002700277308 */ /* 0x000fe40000000800 */
[----:B------:R-:W-:Y:S02]  /*40d0*/  FMNMX.FTZ R58, R20, R91, !PT ;  /* 0x0000005b143a7209 */ /* 0x000fe40007810000 */
[----:B0-----:R-:W-:Y:S02]  /*40e0*/  F2FP.SATFINITE.E4M3.F32.PACK_AB_MERGE_C R200, R35, R34, RZ ;  /* 0x0000002223c8723e */ /* 0x001fe400048070ff */
[----:B------:R-:W-:Y:S02]  /*40f0*/  FMNMX.FTZ R91, R21, R58, !PT ;  /* 0x0000003a155b7209 */ /* 0x000fe40007810000 */
[----:B------:R-:W-:Y:S01]  /*4100*/  F2FP.SATFINITE.E4M3.F32.PACK_AB_MERGE_C R200, R31, R30, R200 ;  /* 0x0000001e1fc8723e */ /* 0x000fe200048070c8 */
[----:B------:R-:W-:Y:S01]  /*4110*/  MUFU.EX2 R70, R70 ;  /* 0x0000004600467308 */ /* 0x000fe20000000800 */
[----:B------:R-:W-:-:S04]  /*4120*/  FMNMX.FTZ R58, R24, R91, !PT ;  /* 0x0000005b183a7209 */ /* 0x000fc80007810000 */
[----:B------:R-:W-:-:S03]  /*4130*/  FMNMX.FTZ R91, R25, R58, !PT ;  /* 0x0000003a195b7209 */ /* 0x000fc60007810000 */
[----:B------:R-:W0:Y:S01]  /*4140*/  MUFU.EX2 R71, R71 ;  /* 0x0000004700477308 */ /* 0x000e220000000800 */
[----:B------:R-:W-:-:S04]  /*4150*/  FMNMX.FTZ R58, R26, R91, !PT ;  /* 0x0000005b1a3a7209 */ /* 0x000fc80007810000 */
[----:B------:R-:W-:Y:S01]  /*4160*/  FMNMX.FTZ R91, R27, R58, !PT ;  /* 0x0000003a1b5b7209 */ /* 0x000fe20007810000 */
[----:B------:R-:W-:-:S02]  /*4170*/  FFMA.FTZ R58, R57, UR6, -R69 ;  /* 0x00000006393a7c23 */ /* 0x000fc40008010845 */
[----:B------:R-:W-:Y:S01]  /*4180*/  MUFU.EX2 R80, R80 ;  /* 0x0000005000507308 */ /* 0x000fe20000000800 */
[----:B------:R-:W-:-:S04]  /*4190*/  FMNMX.FTZ R94, R28, R91, !PT ;  /* 0x0000005b1c5e7209 */ /* 0x000fc80007810000 */
[----:B------:R-:W-:-:S03]  /*41a0*/  FMNMX.FTZ R57, R29, R94, !PT ;  /* 0x0000005e1d397209 */ /* 0x000fc60007810000 */
[----:B------:R-:W-:Y:S01]  /*41b0*/  MUFU.EX2 R81, R81 ;  /* 0x0000005100517308 */ /* 0x000fe20000000800 */
        /* <DEDUP_REMOVED lines=9> */
[----:B------:R-:W-:-:S03]  /*4250*/  FMNMX.FTZ R57, R45, R94, !PT ;  /* 0x0000005e2d397209 */ /* 0x000fc60007810000 */
        /* <DEDUP_REMOVED lines=10> */
[----:B------:R-:W-:Y:S01]  /*4300*/  FMNMX.FTZ R93, R92, R91, !PT ;  /* 0x0000005b5c5d7209 */ /* 0x000fe20007810000 */
[----:B------:R-:W-:-:S01]  /*4310*/  FFMA.FTZ R91, R48, UR6, -R69 ;  /* 0x00000006305b7c23 */ /* 0x000fc20008010845 */
[--C-:B------:R-:W-:Y:S01]  /*4320*/  FFMA.FTZ R48, R61, UR6, -R69.reuse ;  /* 0x000000063d307c23 */ /* 0x100fe20008010845 */
[----:B------:R-:W-:-:S01]  /*4330*/  FFMA.FTZ R61, R62, UR6, -R69 ;  /* 0x000000063e3d7c23 */ /* 0x000fc20008010845 */
[--C-:B------:R-:W-:Y:S01]  /*4340*/  FFMA.FTZ R62, R65, UR6, -R69.reuse ;  /* 0x00000006413e7c23 */ /* 0x100fe20008010845 */
[----:B------:R-:W0:Y:S01]  /*4350*/  SHFL.BFLY PT, R94, R93, 0x2, 0x1f ;  /* 0x0c401f005d5e7f89 */ /* 0x000e2200000e0000 */
[----:B------:R-:W-:-:S01]  /*4360*/  FFMA.FTZ R65, R66, UR6, -R69 ;  /* 0x0000000642417c23 */ /* 0x000fc20008010845 */
[----:B------:R-:W-:Y:S08]  /*4370*/  MUFU.EX2 R57, R95 ;  /* 0x0000005f00397308 */ /* 0x000ff00000000800 */
[----:B------:R-:W1:Y:S08]  /*4380*/  MUFU.EX2 R56, R56 ;  /* 0x0000003800387308 */ /* 0x000e700000000800 */
[----:B------:R-:W-:Y:S01]  /*4390*/  MUFU.EX2 R55, R55 ;  /* 0x0000003700377308 */ /* 0x000fe20000000800 */
[----:B0-----:R-:W-:-:S07]  /*43a0*/  FMNMX.FTZ R94, R93, R94, !PT ;  /* 0x0000005e5d5e7209 */ /* 0x001fce0007810000 */
[----:B------:R-:W-:Y:S01]  /*43b0*/  MUFU.EX2 R54, R54 ;  /* 0x0000003600367308 */ /* 0x000fe20000000800 */
[----:B-1----:R-:W-:Y:S01]  /*43c0*/  F2FP.SATFINITE.E4M3.F32.PACK_AB_MERGE_C R206, R56, R51, RZ ;  /* 0x0000003338ce723e */ /* 0x002fe200048070ff */
[----:B------:R-:W0:Y:S03]  /*43d0*/  SHFL.BFLY PT, R93, R94, 0x1, 0x1f ;  /* 0x0c201f005e5d7f89 */ /* 0x000e2600000e0000 */
[----:B------:R-:W-:-:S03]  /*43e0*/  F2FP.SATFINITE.E4M3.F32.PACK_AB_MERGE_C R206, R85, R84, R206 ;  /* 0x0000005455ce723e */ /* 0x000fc600048070ce */
        /* <DEDUP_REMOVED lines=9> */
[----:B------:R-:W-:-:S03]  /*4480*/  ISETP.NE.AND P1, PT, R2, RZ, PT ;  /* 0x000000ff0200720c */ /* 0x000fc60003f25270 */
        /* <DEDUP_REMOVED lines=17> */
[----:B------:R-:W-:-:S02]  /*45a0*/  @P1 VIADD R3, R3, 0x33440 ;  /* 0x0003344003031836 */ /* 0x000fc40000000000 */
[--C-:B------:R-:W-:Y:S01]  /*45b0*/  FFMA.FTZ R75, R75, UR6, -R68.reuse ;  /* 0x000000064b4b7c23 */ /* 0x100fe20008010844 */
[----:B------:R-:W-:-:S01]  /*45c0*/  FFMA.FTZ R74, R74, UR6, -R68 ;  /* 0x000000064a4a7c23 */ /* 0x000fc20008010844 */
[--C-:B------:R-:W-:Y:S01]  /*45d0*/  FFMA.FTZ R79, R79, UR6, -R68.reuse ;  /* 0x000000064f4f7c23 */ /* 0x100fe20008010844 */
[----:B------:R-:W-:-:S01]  /*45e0*/  FFMA.FTZ R78, R78, UR6, -R68 ;  /* 0x000000064e4e7c23 */ /* 0x000fc20008010844 */
[----:B------:R-:W-:Y:S01]  /*45f0*/  @P1 PRMT R3, R16, 0x654, R3 ;  /* 0x0000065410031816 */ /* 0x000fe20000000003 */
[----:B------:R-:W-:-:S01]  /*4600*/  FFMA.FTZ R4, R4, UR6, -R68 ;  /* 0x0000000604047c23 */ /* 0x000fc20008010844 */
[----:B------:R1:W2:Y:S01]  /*4610*/  MUFU.EX2 R69, R66 ;  /* 0x0000004200457308 */ /* 0x0002a20000000800 */
[----:B------:R-:W-:-:S01]  /*4620*/  FFMA.FTZ R5, R5, UR6, -R68 ;  /* 0x0000000605057c23 */ /* 0x000fc20008010844 */
[----:B------:R3:W-:Y:S01]  /*4630*/  @P1 SYNCS.ARRIVE.TRANS64.RED.A1T0 RZ, [R3+URZ], RZ ;  /* 0x000000ff03ff19a7 */ /* 0x0007e2000810043f */
[----:B------:R-:W-:-:S01]  /*4640*/  FFMA.FTZ R24, R24, UR6, -R68 ;  /* 0x0000000618187c23 */ /* 0x000fc20008010844 */
[--C-:B------:R-:W-:Y:S01]  /*4650*/  FFMA.FTZ R25, R25, UR6, -R68.reuse ;  /* 0x0000000619197c23 */ /* 0x100fe20008010844 */
[----:B------:R-:W-:-:S01]  /*4660*/  FFMA.FTZ R26, R26, UR6, -R68 ;  /* 0x000000061a1a7c23 */ /* 0x000fc20008010844 */
[--C-:B------:R-:W-:Y:S01]  /*4670*/  FFMA.FTZ R27, R27, UR6, -R68.reuse ;  /* 0x000000061b1b7c23 */ /* 0x100fe20008010844 */
[----:B------:R-:W-:-:S01]  /*4680*/  FFMA.FTZ R28, R28, UR6, -R68 ;  /* 0x000000061c1c7c23 */ /* 0x000fc20008010844 */
[----:B------:R-:W4:Y:S01]  /*4690*/  MUFU.EX2 R94, R93 ;  /* 0x0000005d005e7308 */ /* 0x000f220000000800 */
[----:B0-----:R-:W-:-:S01]  /*46a0*/  FADD.FTZ R20, R6, R7 ;  /* 0x0000000706147221 */ /* 0x001fc20000010000 */
[--C-:B-1----:R-:W-:Y:S01]  /*46b0*/  FFMA.FTZ R66, R76, UR6, -R68.reuse ;  /* 0x000000064c427c23 */ /* 0x102fe20008010844 */
        /* <DEDUP_REMOVED lines=13> */
[----:B------:R1:W-:Y:S01]  /*4790*/  MUFU.EX2 R95, R15 ;  /* 0x0000000f005f7308 */ /* 0x0003e20000000800 */
[----:B------:R-:W-:-:S07]  /*47a0*/  PLOP3.LUT P1, PT, PT, PT, UP0, 0x80, 0x0 ;  /* 0x000000000000781c */ /* 0x000fce0003f2f008 */
[----:B------:R-:W5:Y:S01]  /*47b0*/  MUFU.EX2 R12, R12 ;  /* 0x0000000c000c7308 */ /* 0x000f620000000800 */
[----:B-1----:R-:W-:-:S01]  /*47c0*/  FFMA.FTZ R15, R21, UR6, -R68 ;  /* 0x00000006150f7c23 */ /* 0x002fc20008010844 */
[----:B------:R-:W-:Y:S01]  /*47d0*/  FADD.FTZ R21, R30, R31 ;  /* 0x0000001f1e157221 */ /* 0x000fe20000010000 */
[----:B------:R-:W-:-:S01]  /*47e0*/  FFMA.FTZ R68, R92, UR6, -R68 ;  /* 0x000000065c447c23 */ /* 0x000fc20008010844 */
[----:B------:R-:W-:-:S04]  /*47f0*/  CS2R R92, SRZ ;  /* 0x00000000005c7805 */ /* 0x000fc8000001ff00 */
[----:B------:R1:W-:Y:S08]  /*4800*/  MUFU.EX2 R73, R10 ;  /* 0x0000000a00497308 */ /* 0x0003f00000000800 */
[----:B------:R-:W3:Y:S01]  /*4810*/  MUFU.EX2 R96, R96 ;  /* 0x0000006000607308 */ /* 0x000ee20000000800 */
[----:B-1----:R-:W-:-:S01]  /*4820*/  FADD.FTZ R10, R34, R21 ;  /* 0x00000015220a7221 */ /* 0x002fc20000010000 */
[----:B--2---:R-:W-:Y:S01]  /*4830*/  FADD.FTZ R21, R69, R20 ;  /* 0x0000001445157221 */ /* 0x004fe20000010000 */
[----:B----4-:R-:W-:-:S02]  /*4840*/  F2FP.SATFINITE.E4M3.F32.PACK_AB_MERGE_C R69, R94, R69, RZ ;  /* 0x000000455e45723e */ /* 0x010fc400048070ff */
[----:B------:R-:W-:Y:S01]  /*4850*/  FADD.FTZ R77, R35, R10 ;  /* 0x0000000a234d7221 */ /* 0x000fe20000010000 */
[----:B------:R-:W-:-:S01]  /*4860*/  FADD.FTZ R10, R94, R21 ;  /* 0x000000155e0a7221 */ /* 0x000fc20000010000 */
[----:B------:R-:W-:Y:S01]  /*4870*/  F2FP.SATFINITE.E4M3.F32.PACK_AB_MERGE_C R201, R7, R6, R69 ;  /* 0x0000000607c9723e */ /* 0x000fe20004807045 */
[----:B------:R-:W1:Y:S01]  /*4880*/  MUFU.EX2 R11, R11 ;  /* 0x0000000b000b7308 */ /* 0x000e620000000800 */
[----:B------:R-:W-:-:S01]  /*4890*/  FADD.FTZ R20, R38, R77 ;  /* 0x0000004d26147221 */ /* 0x000fc20000010000 */
[----:B0-----:R-:W-:Y:S01]  /*48a0*/  FADD.FTZ R21, R9, R10 ;  /* 0x0000000a09157221 */ /* 0x001fe20000010000 */
[----:B------:R-:W-:Y:S02]  /*48b0*/  CS2R R34, SRZ ;  /* 0x0000000000227805 */ /* 0x000fe4000001ff00 */
[----:B------:R-:W-:Y:S01]  /*48c0*/  FADD.FTZ R77, R39, R20 ;  /* 0x00000014274d7221 */ /* 0x000fe20000010000 */
[----:B-----5:R-:W-:-:S01]  /*48d0*/  FADD.FTZ R10, R12, R21 ;  /* 0x000000150c0a7221 */ /* 0x020fc20000010000 */
[----:B------:R-:W-:Y:S01]  /*48e0*/  CS2R R38, SRZ ;  /* 0x0000000000267805 */ /* 0x000fe2000001ff00 */
[----:B------:R-:W0:Y:S01]  /*48f0*/  MUFU.EX2 R14, R14 ;  /* 0x0000000e000e7308 */ /* 0x000e220000000800 */
[----:B------:R-:W-:-:S01]  /*4900*/  FADD.FTZ R20, R70, R77 ;  /* 0x0000004d46147221 */ /* 0x000fc20000010000 */
[----:B---3--:R-:W-:Y:S01]  /*4910*/  FADD.FTZ R3, R95, R10 ;  /* 0x0000000a5f037221 */ /* 0x008fe20000010000 */
[----:B------:R-:W-:-:S02]  /*4920*/  F2FP.SATFINITE.E4M3.F32.PACK_AB_MERGE_C R95, R96, R95, RZ ;  /* 0x0000005f605f723e */ /* 0x000fc400048070ff */
[----:B------:R-:W-:Y:S01]  /*4930*/  CS2R R76, SRZ ;  /* 0x00000000004c7805 */ /* 0x000fe2000001ff00 */
[----:B------:R-:W-:-:S01]  /*4940*/  FADD.FTZ R21, R71, R20 ;  /* 0x0000001447157221 */ /* 0x000fc20000010000 */
[----:B------:R-:W-:Y:S01]  /*4950*/  FADD.FTZ R10, R96, R3 ;  /* 0x00000003600a7221 */ /* 0x000fe20000010000 */
[----:B------:R-:W-:Y:S01]  /*4960*/  F2FP.SATFINITE.E4M3.F32.PACK_AB_MERGE_C R203, R12, R9, R95 ;  /* 0x000000090ccb723e */ /* 0x000fe2000480705f */
[----:B------:R-:W2:Y:S01]  /*4970*/  MUFU.EX2 R75, R75 ;  /* 0x0000004b004b7308 */ /* 0x000ea20000000800 */
[----:B------:R-:W-:-:S01]  /*4980*/  FADD.FTZ R20, R80, R21 ;  /* 0x0000001550147221 */ /* 0x000fc20000010000 */
[----:B-1----:R-:W-:Y:S01]  /*4990*/  FADD.FTZ R3, R11, R10 ;  /* 0x0000000a0b037221 */ /* 0x002fe20000010000 */
[----:B------:R-:W-:Y:S02]  /*49a0*/  CS2R R96, SRZ ;  /* 0x0000000000607805 */ /* 0x000fe4000001ff00 */
[----:B------:R-:W-:Y:S01]  /*49b0*/  CS2R R94, SRZ ;  /* 0x00000000005e7805 */ /* 0x000fe2000001ff00 */
[----:B------:R-:W-:-:S01]  /*49c0*/  FADD.FTZ R21, R81, R20 ;  /* 0x0000001451157221 */ /* 0x000fc20000010000 */
[----:B------:R-:W-:-:S02]  /*49d0*/  CS2R R80, SRZ ;  /* 0x0000000000507805 */ /* 0x000fc4000001ff00 */
[----:B------:R-:W-:Y:S01]  /*49e0*/  CS2R R70, SRZ ;  /* 0x0000000000467805 */ /* 0x000fe2000001ff00 */
[----:B------:R-:W1:Y:S01]  /*49f0*/  MUFU.EX2 R74, R74 ;  /* 0x0000004a004a7308 */ /* 0x000e620000000800 */
[----:B0-----:R-:W-:-:S01]  /*4a00*/  FADD.FTZ R10, R14, R3 ;  /* 0x000000030e0a7221 */ /* 0x001fc20000010000 */
[----:B------:R-:W-:-:S04]  /*4a10*/  FADD.FTZ R20, R82, R21 ;  /* 0x0000001552147221 */ /* 0x000fc80000010000 */
[----:B------:R-:W-:Y:S01]  /*4a20*/  FADD.FTZ R21, R83, R20 ;  /* 0x0000001453157221 */ /* 0x000fe20000010000 */
[----:B------:R-:W-:Y:S01]  /*4a30*/  CS2R R82, SRZ ;  /* 0x0000000000527805 */ /* 0x000fe2000001ff00 */
[----:B------:R-:W0:Y:S01]  /*4a40*/  MUFU.EX2 R13, R13 ;  /* 0x0000000d000d7308 */ /* 0x000e220000000800 */
[----:B--2---:R-:W-:-:S01]  /*4a50*/  FADD.FTZ R3, R75, R10 ;  /* 0x0000000a4b037221 */ /* 0x004fc20000010000 */
[----:B------:R-:W-:-:S04]  /*4a60*/  FADD.FTZ R20, R84, R21 ;  /* 0x0000001554147221 */ /* 0x000fc80000010000 */
[----:B------:R-:W-:Y:S01]  /*4a70*/  FADD.FTZ R20, R85, R20 ;  /* 0x0000001455147221 */ /* 0x000fe20000010000 */
[----:B------:R-:W-:Y:S01]  /*4a80*/  CS2R R84, SRZ ;  /* 0x0000000000547805 */ /* 0x000fe2000001ff00 */
[----:B------:R-:W2:Y:S01]  /*4a90*/  MUFU.EX2 R66, R66 ;  /* 0x0000004200427308 */ /* 0x000ea20000000800 */
[----:B-1----:R-:W-:-:S01]  /*4aa0*/  FADD.FTZ R10, R74, R3 ;  /* 0x000000034a0a7221 */ /* 0x002fc20000010000 */
[----:B------:R-:W-:-:S04]  /*4ab0*/  F2FP.SATFINITE.E4M3.F32.PACK_AB_MERGE_C R74, R74, R75, RZ ;  /* 0x0000004b4a4a723e */ /* 0x000fc800048070ff */
[----:B------:R-:W-:Y:S02]  /*4ac0*/  F2FP.SATFINITE.E4M3.F32.PACK_AB_MERGE_C R205, R14, R11, R74 ;  /* 0x0000000b0ecd723e */ /* 0x000fe4000480704a */
[----:B------:R-:W-:Y:S01]  /*4ad0*/  CS2R R74, SRZ ;  /* 0x00000000004a7805 */ /* 0x000fe2000001ff00 */
[----:B------:R-:W1:Y:S01]  /*4ae0*/  MUFU.EX2 R79, R79 ;  /* 0x0000004f004f7308 */ /* 0x000e620000000800 */
[----:B0-----:R-:W-:-:S07]  /*4af0*/  FADD.FTZ R3, R13, R10 ;  /* 0x0000000a0d037221 */ /* 0x001fce0000010000 */
[----:B------:R-:W0:Y:S01]  /*4b00*/  MUFU.EX2 R78, R78 ;  /* 0x0000004e004e7308 */ /* 0x000e220000000800 */
[----:B--2---:R-:W-:-:S01]  /*4b10*/  FADD.FTZ R10, R66, R3 ;  /* 0x00000003420a7221 */ /* 0x004fc20000010000 */
[----:B------:R-:W-:-:S06]  /*4b20*/  FADD.FTZ R3, R51, R20 ;  /* 0x0000001433037221 */ /* 0x000fcc0000010000 */
[----:B------:R-:W2:Y:S01]  /*4b30*/  MUFU.EX2 R4, R4 ;  /* 0x0000000400047308 */ /* 0x000ea20000000800 */
[----:B-1----:R-:W-:-:S01]  /*4b40*/  FADD.FTZ R21, R79, R10 ;  /* 0x0000000a4f157221 */ /* 0x002fc20000010000 */
[----:B------:R-:W-:-:S04]  /*4b50*/  FADD.FTZ R10, R56, R3 ;  /* 0x00000003380a7221 */ /* 0x000fc80000010000 */
[----:B------:R-:W-:Y:S02]  /*4b60*/  FADD.FTZ R3, R55, R10 ;  /* 0x0000000a37037221 */ /* 0x000fe40000010000 */
[----:B------:R-:W1:Y:S01]  /*4b70*/  MUFU.EX2 R5, R5 ;  /* 0x0000000500057308 */ /* 0x000e620000000800 */
[----:B0-----:R-:W-:-:S01]  /*4b80*/  FADD.FTZ R21, R78, R21 ;  /* 0x000000154e157221 */ /* 0x001fc20000010000 */
[----:B------:R-:W-:Y:S01]  /*4b90*/  FADD.FTZ R20, R54, R3 ;  /* 0x0000000336147221 */ /* 0x000fe20000010000 */
[----:B------:R-:W-:-:S04]  /*4ba0*/  F2FP.SATFINITE.E4M3.F32.PACK_AB_MERGE_C R78, R78, R79, RZ ;  /* 0x0000004f4e4e723e */ /* 0x000fc800048070ff */
[----:B------:R-:W-:Y:S01]  /*4bb0*/  F2FP.SATFINITE.E4M3.F32.PACK_AB_MERGE_C R207, R66, R13, R78 ;  /* 0x0000000d42cf723e */ /* 0x000fe2000480704e */
[----:B------:R-:W0:Y:S01]  /*4bc0*/  MUFU.EX2 R72, R72 ;  /* 0x0000004800487308 */ /* 0x000e220000000800 */
[----:B--2---:R-:W-:-:S01]  /*4bd0*/  FADD.FTZ R10, R4, R21 ;  /* 0x00000015040a7221 */ /* 0x004fc20000010000 */
[----:B------:R-:W-:Y:S01]  /*4be0*/  FADD.FTZ R21, R49, R20 ;  /* 0x0000001431157221 */ /* 0x000fe20000010000 */
[C---:B------:R-:W-:Y:S02]  /*4bf0*/  F2FP.SATFINITE.E4M3.F32.PACK_AB_MERGE_C R49, R58.reuse, R49, RZ ;  /* 0x000000313a31723e */ /* 0x040fe400048070ff */
[----:B------:R-:W-:Y:S01]  /*4c00*/  CS2R R78, SRZ ;  /* 0x00000000004e7805 */ /* 0x000fe2000001ff00 */
[----:B------:R-:W-:-:S01]  /*4c10*/  FADD.FTZ R58, R58, R21 ;  /* 0x000000153a3a7221 */ /* 0x000fc20000010000 */
[----:B------:R-:W-:Y:S01]  /*4c20*/  F2FP.SATFINITE.E4M3.F32.PACK_AB_MERGE_C R208, R54, R55, R49 ;  /* 0x0000003736d0723e */ /* 0x000fe20004807031 */
[----:B------:R-:W2:Y:S01]  /*4c30*/  MUFU.EX2 R8, R8 ;  /* 0x0000000800087308 */ /* 0x000ea20000000800 */
[----:B-1----:R-:W-:-:S01]  /*4c40*/  FADD.FTZ R3, R5, R10 ;  /* 0x0000000a05037221 */ /* 0x002fc20000010000 */
[----:B------:R-:W-:Y:S01]  /*4c50*/  FADD.FTZ R21, R53, R58 ;  /* 0x0000003a35157221 */ /* 0x000fe20000010000 */
[----:B------:R-:W-:-:S03]  /*4c60*/  CS2R R54, SRZ ;  /* 0x0000000000367805 */ /* 0x000fc6000001ff00 */
[----:B------:R-:W-:Y:S02]  /*4c70*/  FADD.FTZ R21, R52, R21 ;  /* 0x0000001534157221 */ /* 0x000fe40000010000 */
[----:B------:R-:W1:Y:S01]  /*4c80*/  MUFU.EX2 R15, R15 ;  /* 0x0000000f000f7308 */ /* 0x000e620000000800 */
[----:B0-----:R-:W-:-:S01]  /*4c90*/  FADD.FTZ R10, R72, R3 ;  /* 0x00000003480a7221 */ /* 0x001fc20000010000 */
[----:B------:R-:W-:Y:S01]  /*4ca0*/  FADD.FTZ R20, R50, R21 ;  /* 0x0000001532147221 */ /* 0x000fe20000010000 */
[C---:B------:R-:W-:Y:S02]  /*4cb0*/  F2FP.SATFINITE.E4M3.F32.PACK_AB_MERGE_C R72, R73.reuse, R72, RZ ;  /* 0x000000484948723e */ /* 0x040fe400048070ff */
[----:B------:R-:W-:Y:S02]  /*4cc0*/  FADD.FTZ R3, R73, R10 ;  /* 0x0000000a49037221 */ /* 0x000fe40000010000 */
[----:B------:R-:W-:Y:S01]  /*4cd0*/  F2FP.SATFINITE.E4M3.F32.PACK_AB_MERGE_C R209, R5, R4, R72 ;  /* 0x0000000405d1723e */ /* 0x000fe20004807048 */
[----:B------:R-:W0:Y:S01]  /*4ce0*/  MUFU.EX2 R24, R24 ;  /* 0x0000001800187308 */ /* 0x000e220000000800 */
[----:B--2---:R-:W-:-:S01]  /*4cf0*/  FADD.FTZ R10, R8, R3 ;  /* 0x00000003080a7221 */ /* 0x004fc20000010000 */
[----:B------:R-:W-:-:S06]  /*4d00*/  CS2R R72, SRZ ;  /* 0x0000000000487805 */ /* 0x000fcc000001ff00 */
[----:B------:R-:W2:Y:S01]  /*4d10*/  MUFU.EX2 R47, R47 ;  /* 0x0000002f002f7308 */ /* 0x000ea20000000800 */
[----:B-1----:R-:W-:-:S07]  /*4d20*/  FADD.FTZ R3, R15, R10 ;  /* 0x0000000a0f037221 */ /* 0x002fce0000010000 */
[----:B------:R-:W1:Y:S01]  /*4d30*/  MUFU.EX2 R25, R25 ;  /* 0x0000001900197308 */ /* 0x000e620000000800 */
[----:B0-----:R-:W-:-:S07]  /*4d40*/  FADD.FTZ R30, R24, R3 ;  /* 0x00000003181e7221 */ /* 0x001fce0000010000 */
[----:B------:R-:W0:Y:S01]  /*4d50*/  MUFU.EX2 R44, R44 ;  /* 0x0000002c002c7308 */ /* 0x000e220000000800 */
[C---:B--2---:R-:W-:Y:S01]  /*4d60*/  F2FP.SATFINITE.E4M3.F32.PACK_AB_MERGE_C R50, R47.reuse, R50, RZ ;  /* 0x000000322f32723e */ /* 0x044fe200048070ff */
[----:B------:R-:W-:-:S03]  /*4d70*/  FADD.FTZ R47, R47, R20 ;  /* 0x000000142f2f7221 */ /* 0x000fc60000010000 */
[----:B------:R-:W-:Y:S02]  /*4d80*/  F2FP.SATFINITE.E4M3.F32.PACK_AB_MERGE_C R210, R52, R53, R50 ;  /* 0x0000003534d2723e */ /* 0x000fe40004807032 */
[----:B------:R-:W-:Y:S02]  /*4d90*/  CS2R R52, SRZ ;  /* 0x0000000000347805 */ /* 0x000fe4000001ff00 */
[----:B------:R-:W-:Y:S01]  /*4da0*/  CS2R R50, SRZ ;  /* 0x0000000000327805 */ /* 0x000fe2000001ff00 */
[----:B------:R-:W2:Y:S01]  /*4db0*/  MUFU.EX2 R26, R26 ;  /* 0x0000001a001a7308 */ /* 0x000ea20000000800 */
[C---:B-1----:R-:W-:Y:S01]  /*4dc0*/  F2FP.SATFINITE.E4M3.F32.PACK_AB_MERGE_C R31, R25.reuse, R24, RZ ;  /* 0x00000018191f723e */ /* 0x042fe200048070ff */
[----:B------:R-:W-:-:S03]  /*4dd0*/  FADD.FTZ R25, R25, R30 ;  /* 0x0000001e19197221 */ /* 0x000fc60000010000 */
[----:B------:R-:W-:Y:S02]  /*4de0*/  F2FP.SATFINITE.E4M3.F32.PACK_AB_MERGE_C R211, R15, R8, R31 ;  /* 0x000000080fd3723e */ /* 0x000fe4000480701f */
[----:B------:R-:W-:Y:S01]  /*4df0*/  CS2R R30, SRZ ;  /* 0x00000000001e7805 */ /* 0x000fe2000001ff00 */
[----:B------:R-:W1:Y:S01]  /*4e00*/  MUFU.EX2 R27, R27 ;  /* 0x0000001b001b7308 */ /* 0x000e620000000800 */
[----:B0-----:R-:W-:-:S04]  /*4e10*/  FADD.FTZ R20, R44, R47 ;  /* 0x0000002f2c147221 */ /* 0x001fc80000010000 */
[----:B------:R-:W-:-:S03]  /*4e20*/  FADD.FTZ R3, R57, R20 ;  /* 0x0000001439037221 */ /* 0x000fc60000010000 */
        /* <DEDUP_REMOVED lines=9> */
[C---:B-1----:R-:W-:Y:S01]  /*4ec0*/  F2FP.SATFINITE.E4M3.F32.PACK_AB_MERGE_C R40, R43.reuse, R40, RZ ;  /* 0x000000282b28723e */ /* 0x042fe200048070ff */
[----:B------:R-:W-:-:S03]  /*4ed0*/  FADD.FTZ R43, R43, R20 ;  /* 0x000000142b2b7221 */ /* 0x000fc60000010000 */
[----:B------:R-:W-:Y:S02]  /*4ee0*/  F2FP.SATFINITE.E4M3.F32.PACK_AB_MERGE_C R212, R57, R44, R40 ;  /* 0x0000002c39d4723e */ /* 0x000fe40004807028 */
[----:B------:R-:W-:Y:S01]  /*4ef0*/  CS2R R56, SRZ ;  /* 0x0000000000387805 */ /* 0x000fe2000001ff00 */
[----:B------:R-:W1:Y:S01]  /*4f00*/  MUFU.EX2 R32, R32 ;  /* 0x0000002000207308 */ /* 0x000e620000000800 */
[C---:B0-----:R-:W-:Y:S01]  /*4f10*/  F2FP.SATFINITE.E4M3.F32.PACK_AB_MERGE_C R28, R29.reuse, R28, RZ ;  /* 0x0000001c1d1c723e */ /* 0x041fe200048070ff */
[----:B------:R-:W-:-:S03]  /*4f20*/  FADD.FTZ R29, R29, R24 ;  /* 0x000000181d1d7221 */ /* 0x000fc60000010000 */
[----:B------:R-:W-:Y:S02]  /*4f30*/  F2FP.SATFINITE.E4M3.F32.PACK_AB_MERGE_C R213, R27, R26, R28 ;  /* 0x0000001a1bd5723e */ /* 0x000fe4000480701c */
[----:B------:R-:W-:Y:S01]  /*4f40*/  CS2R R26, SRZ ;  /* 0x00000000001a7805 */ /* 0x000fe2000001ff00 */
[----:B------:R-:W0:Y:S01]  /*4f50*/  MUFU.EX2 R91, R91 ;  /* 0x0000005b005b7308 */ /* 0x000e220000000800 */
[----:B--2---:R-:W-:-:S07]  /*4f60*/  FADD.FTZ R20, R42, R43 ;  /* 0x0000002b2a147221 */ /* 0x004fce0000010000 */
[----:B------:R-:W-:Y:S01]  /*4f70*/  MUFU.EX2 R46, R46 ;  /* 0x0000002e002e7308 */ /* 0x000fe20000000800 */
[----:B-1----:R-:W-:-:S01]  /*4f80*/  FADD.FTZ R24, R32, R29 ;  /* 0x0000001d20187221 */ /* 0x002fc20000010000 */
[----:B------:R-:W-:-:S06]  /*4f90*/  CS2R R28, SRZ ;  /* 0x00000000001c7805 */ /* 0x000fcc000001ff00 */
        /* <DEDUP_REMOVED lines=8> */
[----:B------:R-:W-:Y:S01]  /*5020*/  CS2R R46, SRZ ;  /* 0x00000000002e7805 */ /* 0x000fe2000001ff00 */
[----:B------:R-:W1:Y:S01]  /*5030*/  MUFU.EX2 R37, R37 ;  /* 0x0000002500257308 */ /* 0x000e620000000800 */
[----:B0-----:R-:W-:-:S01]  /*5040*/  FADD.FTZ R21, R33, R24 ;  /* 0x0000001821157221 */ /* 0x001fc20000010000 */
[----:B------:R-:W-:Y:S02]  /*5050*/  CS2R R42, SRZ ;  /* 0x00000000002a7805 */ /* 0x000fe4000001ff00 */
[----:B------:R-:W-:-:S04]  /*5060*/  CS2R R24, SRZ ;  /* 0x0000000000187805 */ /* 0x000fc8000001ff00 */
[----:B------:R-:W-:Y:S01]  /*5070*/  MUFU.EX2 R60, R60 ;  /* 0x0000003c003c7308 */ /* 0x000fe20000000800 */
[----:B--2---:R-:W-:-:S07]  /*5080*/  FADD.FTZ R20, R36, R21 ;  /* 0x0000001524147221 */ /* 0x004fce0000010000 */
        /* <DEDUP_REMOVED lines=12> */
[----:B------:R1:W3:Y:S01]  /*5150*/  MUFU.EX2 R10, R45 ;  /* 0x0000002d000a7308 */ /* 0x0002e20000000800 */
[----:B--2---:R-:W-:-:S07]  /*5160*/  FADD.FTZ R3, R41, R20 ;  /* 0x0000001429037221 */ /* 0x004fce0000010000 */
[----:B------:R-:W2:Y:S01]  /*5170*/  MUFU.EX2 R86, R86 ;  /* 0x0000005600567308 */ /* 0x000ea20000000800 */
[C---:B0-----:R-:W-:Y:S01]  /*5180*/  F2FP.SATFINITE.E4M3.F32.PACK_AB_MERGE_C R216, R61.reuse, R48, R7 ;  /* 0x000000303dd8723e */ /* 0x041fe20004807007 */
[----:B------:R-:W-:Y:S01]  /*5190*/  FADD.FTZ R61, R61, R6 ;  /* 0x000000063d3d7221 */ /* 0x000fe20000010000 */
[----:B------:R-:W-:Y:S02]  /*51a0*/  CS2R R48, SRZ ;  /* 0x0000000000307805 */ /* 0x000fe4000001ff00 */
[----:B-1----:R-:W-:Y:S01]  /*51b0*/  CS2R R44, SRZ ;  /* 0x00000000002c7805 */ /* 0x002fe2000001ff00 */
[----:B------:R-:W-:-:S02]  /*51c0*/  FADD.FTZ R60, R60, R61 ;  /* 0x0000003d3c3c7221 */ /* 0x000fc40000010000 */
[----:B------:R-:W0:Y:S01]  /*51d0*/  MUFU.EX2 R87, R87 ;  /* 0x0000005700577308 */ /* 0x000e220000000800 */
[----:B---3--:R-:W-:-:S01]  /*51e0*/  FADD.FTZ R3, R10, R3 ;  /* 0x000000030a037221 */ /* 0x008fc20000010000 */
[----:B------:R-:W-:Y:S01]  /*51f0*/  FADD.FTZ R63, R63, R60 ;  /* 0x0000003c3f3f7221 */ /* 0x000fe20000010000 */
[----:B------:R-:W-:-:S05]  /*5200*/  CS2R R60, SRZ ;  /* 0x00000000003c7805 */ /* 0x000fca000001ff00 */
[----:B------:R-:W-:Y:S01]  /*5210*/  MUFU.EX2 R64, R64 ;  /* 0x0000004000407308 */ /* 0x000fe20000000800 */
[----:B--2---:R-:W-:-:S07]  /*5220*/  FADD.FTZ R6, R86, R3 ;  /* 0x0000000356067221 */ /* 0x004fce0000010000 */
[----:B------:R-:W1:Y:S01]  /*5230*/  MUFU.EX2 R67, R67 ;  /* 0x0000004300437308 */ /* 0x000e620000000800 */
[C---:B0-----:R-:W-:Y:S01]  /*5240*/  F2FP.SATFINITE.E4M3.F32.PACK_AB_MERGE_C R86, R87.reuse, R86, RZ ;  /* 0x000000565756723e */ /* 0x041fe200048070ff */
[----:B------:R-:W-:-:S03]  /*5250*/  FADD.FTZ R87, R87, R6 ;  /* 0x0000000657577221 */ /* 0x000fc60000010000 */
[----:B------:R-:W-:Y:S02]  /*5260*/  F2FP.SATFINITE.E4M3.F32.PACK_AB_MERGE_C R217, R10, R41, R86 ;  /* 0x000000290ad9723e */ /* 0x000fe40004807056 */
[----:B------:R-:W-:Y:S01]  /*5270*/  CS2R R40, SRZ ;  /* 0x0000000000287805 */ /* 0x000fe2000001ff00 */
[----:B------:R-:W0:Y:S08]  /*5280*/  MUFU.EX2 R62, R62 ;  /* 0x0000003e003e7308 */ /* 0x000e300000000800 */
[----:B------:R-:W2:Y:S01]  /*5290*/  MUFU.EX2 R88, R88 ;  /* 0x0000005800587308 */ /* 0x000ea20000000800 */
[----:B-1----:R-:W-:-:S07]  /*52a0*/  F2FP.SATFINITE.E4M3.F32.PACK_AB_MERGE_C R3, R67, R64, RZ ;  /* 0x000000404303723e */ /* 0x002fce00048070ff */
[----:B------:R-:W1:Y:S01]  /*52b0*/  MUFU.EX2 R65, R65 ;  /* 0x0000004100417308 */ /* 0x000e620000000800 */
[----:B0-----:R-:W-:-:S07]  /*52c0*/  FADD.FTZ R4, R62, R63 ;  /* 0x0000003f3e047221 */ /* 0x001fce0000010000 */
[----:B------:R-:W0:Y:S01]  /*52d0*/  MUFU.EX2 R89, R89 ;  /* 0x0000005900597308 */ /* 0x000e220000000800 */
[----:B--2---:R-:W-:-:S01]  /*52e0*/  FADD.FTZ R6, R88, R87 ;  /* 0x0000005758067221 */ /* 0x004fc20000010000 */
[----:B------:R-:W-:-:S06]  /*52f0*/  CS2R R86, SRZ ;  /* 0x0000000000567805 */ /* 0x000fcc000001ff00 */
[----:B------:R-:W2:Y:S01]  /*5300*/  MUFU.EX2 R90, R90 ;  /* 0x0000005a005a7308 */ /* 0x000ea20000000800 */
[C---:B-1----:R-:W-:Y:S01]  /*5310*/  F2FP.SATFINITE.E4M3.F32.PACK_AB_MERGE_C R218, R65.reuse, R62, R3 ;  /* 0x0000003e41da723e */ /* 0x042fe20004807003 */
[----:B------:R-:W-:Y:S01]  /*5320*/  FADD.FTZ R65, R65, R4 ;  /* 0x0000000441417221 */ /* 0x000fe20000010000 */
[----:B------:R-:W-:-:S03]  /*5330*/  CS2R R62, SRZ ;  /* 0x00000000003e7805 */ /* 0x000fc6000001ff00 */
[----:B------:R-:W-:Y:S02]  /*5340*/  FADD.FTZ R64, R64, R65 ;  /* 0x0000004140407221 */ /* 0x000fe40000010000 */
[----:B------:R1:W3:Y:S01]  /*5350*/  MUFU.EX2 R7, R68 ;  /* 0x0000004400077308 */ /* 0x0002e20000000800 */
[----:B0-----:R-:W-:-:S04]  /*5360*/  FADD.FTZ R3, R89, R6 ;  /* 0x0000000659037221 */ /* 0x001fc80000010000 */
[----:B--2---:R-:W-:Y:S01]  /*5370*/  FADD.FTZ R6, R90, R3 ;  /* 0x000000035a067221 */ /* 0x004fe20000010000 */
[----:B------:R-:W-:-:S01]  /*5380*/  FADD.FTZ R3, R67, R64 ;  /* 0x0000004043037221 */ /* 0x000fc20000010000 */
[----:B-1----:R-:W-:Y:S02]  /*5390*/  CS2R R68, SRZ ;  /* 0x0000000000447805 */ /* 0x002fe4000001ff00 */
[----:B------:R-:W-:Y:S02]  /*53a0*/  CS2R R66, SRZ ;  /* 0x0000000000427805 */ /* 0x000fe4000001ff00 */
[----:B------:R-:W-:Y:S02]  /*53b0*/  CS2R R64, SRZ ;  /* 0x0000000000407805 */ /* 0x000fe4000001ff00 */
[C---:B---3--:R-:W-:Y:S01]  /*53c0*/  F2FP.SATFINITE.E4M3.F32.PACK_AB_MERGE_C R4, R7.reuse, R90, RZ ;  /* 0x0000005a0704723e */ /* 0x048fe200048070ff */
[----:B------:R-:W-:Y:S01]  /*53d0*/  FADD.FTZ R6, R7, R6 ;  /* 0x0000000607067221 */ /* 0x000fe20000010000 */
[----:B------:R-:W-:-:S02]  /*53e0*/  CS2R R90, SRZ ;  /* 0x00000000005a7805 */ /* 0x000fc4000001ff00 */
[----:B------:R-:W-:Y:S02]  /*53f0*/  F2FP.SATFINITE.E4M3.F32.PACK_AB_MERGE_C R219, R89, R88, R4 ;  /* 0x0000005859db723e */ /* 0x000fe40004807004 */
[----:B------:R-:W-:Y:S01]  /*5400*/  CS2R R88, SRZ ;  /* 0x0000000000587805 */ /* 0x000fe2000001ff00 */
[----:B------:R-:W-:Y:S06]  /*5410*/  @!P1 BRA `(.L_x_3049) ;  /* 0x0000003800549947 */ /* 0x000fec0003800000 */
[----:B------:R-:W-:Y:S01]  /*5420*/  IMAD.MOV.U32 R5, RZ, RZ, R120 ;  /* 0x000000ffff057224 */ /* 0x000fe200078e0078 */
[----:B------:R-:W-:Y:S01]  /*5430*/  UIADD3 UR47, UR47, -0x2, URZ ;  /* 0xfffffffe2f2f7890 */ /* 0x000fe2000fffe03f */
[----:B------:R-:W-:Y:S01]  /*5440*/  IMAD.MOV.U32 R4, RZ, RZ, R121 ;  /* 0x000000ffff047224 */ /* 0x000fe200078e0079 */
[----:B------:R-:W-:Y:S01]  /*5450*/  UMOV UR53, UR43 ;  /* 0x0000002b00357c82 */ /* 0x000fe20008000000 */
[----:B------:R-:W-:Y:S01]  /*5460*/  IMAD.MOV.U32 R119, RZ, RZ, RZ ;  /* 0x000000ffff777224 */ /* 0x000fe200078e00ff */
[----:B------:R-:W-:Y:S01]  /*5470*/  UMOV UR52, UR51 ;  /* 0x0000003300347c82 */ /* 0x000fe20008000000 */
[----:B------:R-:W-:-:S07]  /*5480*/  ULDC UR50, c[0x0][0x988] ;  /* 0x0002620000327ab9 */ /* 0x000fce0000000800 */
.L_x_3060:
[----:B------:R-:W-:Y:S01]  /*5490*/  ISETP.NE.AND P2, PT, RZ, UR37, PT ;  /* 0x00000025ff007c0c */ /* 0x000fe2000bf45270 */
[----:B------:R-:W-:-:S04]  /*54a0*/  UISETP.NE.AND UP0, UPT, UR52, 0x1, UPT ;  /* 0x000000013400788c */ /* 0x000fc8000bf05270 */
[----:B------:R-:W-:-:S04]  /*54b0*/  USEL UR43, URZ, 0x1, UP0 ;  /* 0x000000013f2b7887 */ /* 0x000fc80008000000 */
[----:B------:R-:W-:-:S04]  /*54c0*/  ULOP3.LUT UR43, UR53, UR43, URZ, 0x3c, !UPT ;  /* 0x0000002b352b7292 */ /* 0x000fc8000f8e3c3f */
[----:B------:R-:W-:Y:S08]  /*54d0*/  @P2 BRA `(.L_x_3050) ;  /* 0x0000000000382947 */ /* 0x000ff00003800000 */
[----:B------:R-:W-:Y:S05]  /*54e0*/  @!P0 BRA `(.L_x_3051) ;  /* 0x0000000000048947 */ /* 0x000fea0003800000 */
[----:B------:R-:W-:Y:S01]  /*54f0*/  BPT.TRAP 0x1 ;  /* 0x000000040000795c */ /* 0x000fe20000300000 */
.L_x_3051:
        /* <DEDUP_REMOVED lines=9> */
.L_x_3052:
[----:B-1----:R-:W-:Y:S05]  /*5590*/  @P1 BRA `(.L_x_3050) ;  /* 0x0000000000081947 */ /* 0x002fea0003800000 */
[----:B------:R-:W1:Y:S02]  /*55a0*/  SYNCS.PHASECHK.TRANS64.TRYWAIT P1, [UR6+0x33430], R7 ;  /* 0x03343007ff0075a7 */ /* 0x000e640008020146 */
[----:B-1----:R-:W-:Y:S05]  /*55b0*/  @!P1 BRA `(.L_x_3053) ;  /* 0x000000ac00949947 */ /* 0x002fea0003800000 */
.L_x_3050:
[----:B-1----:R-:W1:Y:S01]  /*55c0*/  S2R R8, SR_TID.X ;  /* 0x0000000000087919 */ /* 0x002e620000002100 */
[----:B------:R-:W-:Y:S01]  /*55d0*/  UIADD3 UR51, UR52, 0x1, URZ ;  /* 0x0000000134337890 */ /* 0x000fe2000fffe03f */
[----:B------:R-:W-:Y:S01]  /*55e0*/  UMOV UR27, 0x80000020 ;  /* 0x80000020001b7882 */ /* 0x000fe20000000000 */
[----:B------:R-:W-:Y:S02]  /*55f0*/  UMOV UR28, UR24 ;  /* 0x00000018001c7c82 */ /* 0x000fe40008000000 */
[----:B------:R-:W-:Y:S01]  /*5600*/  UISETP.NE.AND UP0, UPT, UR51, 0x2, UPT ;  /* 0x000000023300788c */ /* 0x000fe2000bf05270 */
[----:B------:R-:W-:Y:S01]  /*5610*/  UMOV UR29, UR25 ;  /* 0x00000019001d7c82 */ /* 0x000fe20008000000 */
[----:B------:R-:W-:Y:S02]  /*5620*/  UMOV UR31, 0x80000020 ;  /* 0x80000020001f7882 */ /* 0x000fe40000000000 */
[----:B------:R-:W-:Y:S01]  /*5630*/  USEL UR51, UR51, URZ, UP0 ;  /* 0x0000003f33337287 */ /* 0x000fe20008000000 */
[----:B------:R-:W-:Y:S01]  /*5640*/  UMOV UR32, UR24 ;  /* 0x0000001800207c82 */ /* 0x000fe20008000000 */
[----:B------:R-:W-:-:S02]  /*5650*/  UMOV UR33, UR25 ;  /* 0x0000001900217c82 */ /* 0x000fc40008000000 */
[----:B------:R-:W-:Y:S01]  /*5660*/  UIMAD UR54, UR51, 0x780, UR46 ;  /* 0x00000780333678a4 */ /* 0x000fe2000f8e022e */
[----:B------:R-:W-:Y:S01]  /*5670*/  UMOV UR35, 0x80000020 ;  /* 0x8000002000237882 */ /* 0x000fe20000000000 */
[----:B------:R-:W-:Y:S02]  /*5680*/  UMOV UR7, 0x80000020 ;  /* 0x8000002000077882 */ /* 0x000fe40000000000 */
[----:B------:R-:W-:Y:S02]  /*5690*/  UIADD3 UR30, UR54, 0x80, URZ ;  /* 0x00000080361e7890 */ /* 0x000fe4000fffe03f */
[----:B------:R-:W-:Y:S02]  /*56a0*/  UIADD3 UR34, UR54, 0x100, URZ ;  /* 0x0000010036227890 */ /* 0x000fe4000fffe03f */
[----:B------:R-:W-:Y:S01]  /*56b0*/  UMOV UR26, UR54 ;  /* 0x00000036001a7c82 */ /* 0x000fe20008000000 */
[----:B------:R-:W-:Y:S02]  /*56c0*/  UIADD3 UR6, UR54, 0x200, URZ ;  /* 0x0000020036067890 */ /* 0x000fe4000fffe03f */
[----:B------:R-:W-:Y:S01]  /*56d0*/  UIADD3 UR10, UR54, 0x202, URZ ;  /* 0x00000202360a7890 */ /* 0x000fe2000fffe03f */
[----:B------:R-:W-:Y:S01]  /*56e0*/  UMOV UR11, 0x80000020 ;  /* 0x80000020000b7882 */ /* 0x000fe20000000000 */
[----:B------:R-:W-:Y:S01]  /*56f0*/  UIADD3 UR14, UR54, 0x282, URZ ;  /* 0x00000282360e7890 */ /* 0x000fe2000fffe03f */
[----:B------:R-:W-:Y:S01]  /*5700*/  UMOV UR15, 0x80000020 ;  /* 0x80000020000f7882 */ /* 0x000fe20000000000 */
[----:B------:R-:W-:Y:S01]  /*5710*/  UIADD3 UR18, UR54, 0x500, URZ ;  /* 0x0000050036127890 */ /* 0x000fe2000fffe03f */
[----:B-1----:R-:W-:Y:S01]  /*5720*/  SHF.R.U32.HI R8, RZ, 0x7, R8 ;  /* 0x00000007ff087819 */ /* 0x002fe20000011608 */
[----:B------:R-:W-:Y:S01]  /*5730*/  UMOV UR19, 0x80000020 ;  /* 0x8000002000137882 */ /* 0x000fe20000000000 */
[----:B------:R-:W-:Y:S01]  /*5740*/  UIADD3 UR22, UR54, 0x502, URZ ;  /* 0x0000050236167890 */ /* 0x000fe2000fffe03f */
[----:B------:R-:W-:-:S02]  /*5750*/  UMOV UR23, 0x80000020 ;  /* 0x8000002000177882 */ /* 0x000fc40000000000 */
[----:B0-----:R-:W-:-:S05]  /*5760*/  VIADD R7, R8, 0x8 ;  /* 0x0000000808077836 */ /* 0x001fca0000000000 */
[----:B------:R0:W-:Y:S06]  /*5770*/  BAR.SYNC.DEFER_BLOCKING R7, 0x100 ;  /* 0x000400070000751d */ /* 0x0001ec0000010000 */
        /* <DEDUP_REMOVED lines=163> */
.L_x_3055:
[----:B------:R-:W-:Y:S01]  /*61b0*/  ULEA UR6, UR52, UR39, 0x3 ;  /* 0x0000002734067291 */ /* 0x000fe2000f8e183f */
[----:B------:R-:W-:-:S05]  /*61c0*/  IMAD.U32 R7, RZ, RZ, UR53 ;  /* 0x00000035ff077e24 */ /* 0x000fca000f8e00ff */
[----:B------:R-:W-:-:S04]  /*61d0*/  SHF.L.U32 R7, R7, 0x1f, RZ ;  /* 0x0000001f07077819 */ /* 0x000fc800000006ff */
[----:B------:R0:W1:Y:S01]  /*61e0*/  SYNCS.PHASECHK.TRANS64.TRYWAIT P1, [UR6+0x33450], R7 ;  /* 0x03345007ff0075a7 */ /* 0x0000620008020146 */
[----:B------:R-:W-:Y:S05]  /*61f0*/  @!P0 BRA `(.L_x_3056) ;  /* 0x0000000000048947 */ /* 0x000fea0003800000 */
[----:B------:R-:W-:Y:S01]  /*6200*/  BPT.TRAP 0x1 ;  /* 0x000000040000795c */ /* 0x000fe20000300000 */
.L_x_3056:
[----:B-1----:R-:W-:Y:S05]  /*6210*/  @P1 BRA `(.L_x_3054) ;  /* 0x0000000000081947 */ /* 0x002fea0003800000 */
[----:B------:R-:W1:Y:S02]  /*6220*/  SYNCS.PHASECHK.TRANS64.TRYWAIT P1, [UR6+0x33450], R7 ;  /* 0x03345007ff0075a7 */ /* 0x000e640008020146 */
[----:B-1----:R-:W-:Y:S05]  /*6230*/  @!P1 BRA `(.L_x_3057) ;  /* 0x000000a0008c9947 */ /* 0x002fea0003800000 */
.L_x_3054:
[----:B------:R-:W-:Y:S01]  /*6240*/  UIADD3 UR6, UR39, 0x200, URZ ;  /* 0x0000020027067890 */ /* 0x000fe2000fffe03f */
[----:B------:R-:W-:Y:S01]  /*6250*/  WARPGROUP.ARRIVE ;  /* 0x00000000000079c5 */ /* 0x000fe20000000000 */
[----:B------:R-:W-:-:S05]  /*6260*/  UMOV UR7, 0xc0000010 ;  /* 0xc000001000077882 */ /* 0x000fca0000000000 */
[----:B-1----:R-:W1:Y:S01]  /*6270*/  S2R R8, SR_TID.X ;  /* 0x0000000000087919 */ /* 0x002e620000002100 */
        /* <DEDUP_REMOVED lines=8> */
[----:B-1----:R-:W-:-:S04]  /*6300*/  SHF.R.U32.HI R8, RZ, 0x7, R8 ;  /* 0x00000007ff087819 */ /* 0x002fc80000011608 */
[----:B0-----:R-:W-:Y:S01]  /*6310*/  IADD3 R7, -R8, 0xb, RZ ;  /* 0x0000000b08077810 */ /* 0x001fe20007ffe1ff */
[----:B------:R-:W-:Y:S02]  /*6320*/  WARPGROUP.DEPBAR.LE gsb0, 0x0 ;  /* 0x00008000000079c5 */ /* 0x000fe40000010000 */
[----:B------:R-:W-:-:S10]  /*6330*/  WARPGROUP.ARRIVE ;  /* 0x00000000000079c5 */ /* 0x000fd40000000000 */
        /* <DEDUP_REMOVED lines=15> */
[----:B------:R-:W-:Y:S03]  /*6430*/  QGMMA.64x192x32.F32.E4M3.E4M3 R24, R216, gdesc[UR4], R24, gsb0 ;  /* 0x02e00004d8187df3 */ /* 0x000fe60008000818 */
[----:B------:R-:W-:Y:S02]  /*6440*/  WARPGROUP.DEPBAR.LE gsb0, 0x0 ;  /* 0x00008000000079c5 */ /* 0x000fe40000010000 */
[----:B------:R0:W-:Y:S06]  /*6450*/  BAR.ARV R7, 0x100 ;  /* 0x000400070000751d */ /* 0x0001ec0000002000 */
[----:B------:R-:W-:Y:S05]  /*6460*/  @!P0 BRA `(.L_x_3058) ;  /* 0x0000000000048947 */ /* 0x000fea0003800000 */
[----:B------:R-:W-:Y:S01]  /*6470*/  BPT.TRAP 0x1 ;  /* 0x000000040000795c */ /* 0x000fe20000300000 */
.L_x_3058:
[C---:B0-----:R-:W-:Y:S01]  /*6480*/  FMUL.FTZ R7, R0.reuse, R184 ;  /* 0x000000b800077220 */ /* 0x041fe20000410000 */
        /* <DEDUP_REMOVED lines=103> */
[----:B------:R-:W-:Y:S01]  /*6b00*/  UMOV UR6, UR50 ;  /* 0x0000003200067c82 */ /* 0x000fe20008000000 */
[----:B------:R-:W-:Y:S01]  /*6b10*/  ISETP.NE.AND P1, PT, R2, RZ, PT ;  /* 0x000000ff0200720c */ /* 0x000fe20003f25270 */
[----:B------:R-:W-:-:S04]  /*6b20*/  IMAD.U32 R196, RZ, RZ, UR6 ;  /* 0x00000006ffc47e24 */ /* 0x000fc8000f8e00ff */
        /* <DEDUP_REMOVED lines=138> */
[----:B0-----:R-:W-:-:S05]  /*73d0*/  FMNMX.FTZ R193, R191, R120, !PT ;  /* 0x00000078bfc17209 */ /* 0x001fca0007810000 */
[----:B------:R-:W0:Y:S01]  /*73e0*/  SHFL.BFLY PT, R120, R193, 0x1, 0x1f ;  /* 0x0c201f00c1787f89 */ /* 0x000e2200000e0000 */
[----:B-1----:R-:W-:-:S05]  /*73f0*/  FMNMX.FTZ R194, R192, R121, !PT ;  /* 0x00000079c0c27209 */ /* 0x002fca0007810000 */
[----:B------:R-:W1:Y:S01]  /*7400*/  SHFL.BFLY PT, R195, R194, 0x1, 0x1f ;  /* 0x0c201f00c2c37f89 */ /* 0x000e6200000e0000 */
[----:B0-----:R-:W-:Y:S01]  /*7410*/  FMNMX.FTZ R121, R193, R120, !PT ;  /* 0x00000078c1797209 */ /* 0x001fe20007810000 */
[----:B------:R-:W-:-:S04]  /*7420*/  IMAD.U32 R193, RZ, RZ, UR6 ;  /* 0x00000006ffc17e24 */ /* 0x000fc8000f8e00ff */
[C---:B------:R-:W-:Y:S01]  /*7430*/  FFMA.FTZ R191, R121.reuse, R196, -8 ;  /* 0xc100000079bf7423 */ /* 0x040fe200000100c4 */
[----:B------:R-:W-:-:S01]  /*7440*/  FADD.FTZ R4, -R121, R4 ;  /* 0x0000000479047221 */ /* 0x000fc20000010100 */
[----:B-1----:R-:W-:Y:S02]  /*7450*/  FMNMX.FTZ R120, R194, R195, !PT ;  /* 0x000000c3c2787209 */ /* 0x002fe40007810000 */
        /* <DEDUP_REMOVED lines=40> */
[----:B------:R-:W-:-:S01]  /*76e0*/  FADD.FTZ R5, -R120, R5 ;  /* 0x0000000578057221 */ /* 0x000fc20000010100 */
[----:B------:R-:W-:Y:S01]  /*76f0*/  FFMA.FTZ R191, R120, R193, -8 ;  /* 0xc100000078bf7423 */ /* 0x000fe200000100c1 */
        /* <DEDUP_REMOVED lines=51> */
[----:B------:R-:W-:-:S06]  /*7a30*/  FFMA.FTZ R135, R135, UR6, -R191 ;  /* 0x0000000687877c23 */ /* 0x000fcc00080108bf */
        /* <DEDUP_REMOVED lines=116> */
[----:B------:R-:W-:-:S06]  /*8180*/  IMAD.U32 R193, RZ, RZ, UR51 ;  /* 0x00000033ffc17e24 */ /* 0x000fcc000f8e00ff */
[----:B------:R-:W0:Y:S01]  /*8190*/  MUFU.EX2 R151, R151 ;  /* 0x0000009700977308 */ /* 0x000e220000000800 */
[----:B-1----:R-:W-:-:S07]  /*81a0*/  FADD.FTZ R6, R148, R3 ;  /* 0x0000000394067221 */ /* 0x002fce0000010000 */
[----:B------:R-:W1:Y:S01]  /*81b0*/  MUFU.EX2 R189, R189 ;  /* 0x000000bd00bd7308 */ /* 0x000e620000000800 */
[----:B--2---:R-:W-:-:S07]  /*81c0*/  FADD.FTZ R6, R149, R6 ;  /* 0x0000000695067221 */ /* 0x004fce0000010000 */
[----:B------:R-:W2:Y:S01]  /*81d0*/  MUFU.EX2 R122, R122 ;  /* 0x0000007a007a7308 */ /* 0x000ea20000000800 */
[----:B0-----:R-:W-:-:S01]  /*81e0*/  FADD.FTZ R3, R151, R192 ;  /* 0x000000c097037221 */ /* 0x001fc20000010000 */
[----:B------:R-:W-:-:S06]  /*81f0*/  @P1 LEA R192, R193, UR39, 0x3 ;  /* 0x00000027c1c01c11 */ /* 0x000fcc000f8e18ff */
[----:B------:R-:W0:Y:S01]  /*8200*/  MUFU.EX2 R190, R190 ;  /* 0x000000be00be7308 */ /* 0x000e220000000800 */
[----:B-1----:R-:W-:-:S07]  /*8210*/  FADD.FTZ R193, R189, R6 ;  /* 0x00000006bdc17221 */ /* 0x002fce0000010000 */
[----:B------:R-:W1:Y:S01]  /*8220*/  MUFU.EX2 R123, R123 ;  /* 0x0000007b007b7308 */ /* 0x000e620000000800 */
[----:B--2---:R-:W-:-:S01]  /*8230*/  FADD.FTZ R6, R122, R3 ;  /* 0x000000037a067221 */ /* 0x004fc20000010000 */
[----:B------:R-:W-:-:S05]  /*8240*/  @P1 VIADD R3, R192, 0x33440 ;  /* 0x00033440c0031836 */ /* 0x000fca0000000000 */
[----:B------:R-:W-:Y:S01]  /*8250*/  @P1 PRMT R3, R16, 0x654, R3 ;  /* 0x0000065410031816 */ /* 0x000fe20000000003 */
[----:B------:R-:W2:Y:S01]  /*8260*/  MUFU.EX2 R124, R124 ;  /* 0x0000007c007c7308 */ /* 0x000ea20000000800 */
[----:B0-----:R-:W-:-:S02]  /*8270*/  FADD.FTZ R193, R190, R193 ;  /* 0x000000c1bec17221 */ /* 0x001fc40000010000 */
[----:B------:R0:W-:Y:S05]  /*8280*/  @P1 SYNCS.ARRIVE.TRANS64.RED.A1T0 RZ, [R3+URZ], RZ ;  /* 0x000000ff03ff19a7 */ /* 0x0001ea000810043f */
[----:B------:R-:W3:Y:S01]  /*8290*/  MUFU.EX2 R126, R126 ;  /* 0x0000007e007e7308 */ /* 0x000ee20000000800 */
[----:B-1----:R-:W-:-:S07]  /*82a0*/  FADD.FTZ R195, R123, R6 ;  /* 0x000000067bc37221 */ /* 0x002fce0000010000 */
        /* <DEDUP_REMOVED lines=24> */
.L_x_3059:
        /* <DEDUP_REMOVED lines=148> */
.L_x_3049:
[----:B------:R-:W-:Y:S06]  /*8d70*/  BAR.ARV 0x8, 0x180 ;  /* 0x0206000000007b1d */ /* 0x000fec0000002000 */
[----:B------:R-:W-:Y:S05]  /*8d80*/  @!P0 BRA `(.L_x_3061) ;  /* 0x0000000000048947 */ /* 0x000fea0003800000 */
[----:B------:R-:W-:Y:S01]  /*8d90*/  BPT.TRAP 0x1 ;  /* 0x000000040000795c */ /* 0x000fe20000300000 */
.L_x_3061:
[----:B------:R-:W-:Y:S01]  /*8da0*/  ULEA UR4, UR51, UR39, 0x3 ;  /* 0x0000002733047291 */ /* 0x000fe2000f8e183f */
[----:B------:R-:W-:-:S05]  /*8db0*/  IMAD.U32 R0, RZ, RZ, UR43 ;  /* 0x0000002bff007e24 */ /* 0x000fca000f8e00ff */
[----:B------:R-:W-:-:S04]  /*8dc0*/  SHF.L.U32 R0, R0, 0x1f, RZ ;  /* 0x0000001f00007819 */ /* 0x000fc800000006ff */
[----:B------:R0:W1:Y:S01]  /*8dd0*/  SYNCS.PHASECHK.TRANS64.TRYWAIT P1, [UR4+0x33450], R0 ;  /* 0x03345000ff0075a7 */ /* 0x0000620008020144 */
[----:B------:R-:W-:Y:S05]  /*8de0*/  @!P0 BRA `(.L_x_3062) ;  /* 0x0000000000048947 */ /* 0x000fea0003800000 */
[----:B------:R-:W-:Y:S01]  /*8df0*/  BPT.TRAP 0x1 ;  /* 0x000000040000795c */ /* 0x000fe20000300000 */
.L_x_3062:
[----:B-1----:R-:W-:Y:S05]  /*8e00*/  @P1 BRA `(.L_x_3063) ;  /* 0x0000000000081947 */ /* 0x002fea0003800000 */
[----:B------:R-:W1:Y:S02]  /*8e10*/  SYNCS.PHASECHK.TRANS64.TRYWAIT P1, [UR4+0x33450], R0 ;  /* 0x03345000ff0075a7 */ /* 0x000e640008020144 */
[----:B-1----:R-:W-:Y:S05]  /*8e20*/  @!P1 BRA `(.L_x_3064) ;  /* 0x0000007400a89947 */ /* 0x002fea0003800000 */
.L_x_3063:
        /* <DEDUP_REMOVED lines=10> */
[----:B------:R-:W-:Y:S01]  /*8ed0*/  UIMAD UR5, UR51, 0x780, UR5 ;  /* 0x00000780330578a4 */ /* 0x000fe2000f8e0205 */
[----:B------:R-:W-:-:S04]  /*8ee0*/  PLOP3.LUT P1, PT, PT, PT, UP0, 0x80, 0x0 ;  /* 0x000000000000781c */ /* 0x000fc80003f2f008 */
[----:B------:R-:W-:Y:S02]  /*8ef0*/  @UP0 USHF.R.S32.HI UR7, URZ, 0x1f, UR40 ;  /* 0x0000001f3f070899 */ /* 0x000fe40008011428 */
[----:B------:R-:W-:Y:S01]  /*8f00*/  UMOV UR10, UR5 ;  /* 0x00000005000a7c82 */ /* 0x000fe20008000000 */
[----:B------:R-:W-:Y:S01]  /*8f10*/  @UP0 ULDC.64 UR12, c[0x0][0x9c8] ;  /* 0x00027200000c0ab9 */ /* 0x000fe20000000a00 */
[----:B------:R-:W-:Y:S01]  /*8f20*/  QGMMA.64x192x32.F32.E4M3.E4M3 R24, R200, gdesc[UR8], R24, gsb0 ;  /* 0x02e00008c8187df3 */ /* 0x000fe20008000818 */
[----:B------:R-:W-:Y:S01]  /*8f30*/  UIADD3 UR10, UR5, 0x180, URZ ;  /* 0x00000180050a7890 */ /* 0x000fe2000fffe03f */
[----:B------:R-:W-:Y:S01]  /*8f40*/  UMOV UR11, 0xc0000010 ;  /* 0xc0000010000b7882 */ /* 0x000fe20000000000 */
[----:B------:R-:W-:-:S04]  /*8f50*/  @UP0 UIMAD UR7, UR7, UR12, URZ ;  /* 0x0000000c070702a4 */ /* 0x000fc8000f8e023f */
[----:B------:R-:W-:Y:S01]  /*8f60*/  @UP0 UIMAD UR7, UR40, UR13, UR7 ;  /* 0x0000000d280702a4 */ /* 0x000fe2000f8e0207 */
        /* <DEDUP_REMOVED lines=8> */
[----:B------:R-:W-:Y:S01]  /*8ff0*/  @UP0 UIADD3 UR10, -UR40, URZ, URZ ;  /* 0x0000003f280a0290 */ /* 0x000fe2000fffe13f */
[----:B------:R-:W-:-:S03]  /*9000*/  @UP0 ULDC UR11, c[0x0][0xc44] ;  /* 0x00031100000b0ab9 */ /* 0x000fc60000000800 */
[----:B------:R-:W-:Y:S02]  /*9010*/  @UP0 UIMAD UR14, UR11, UR10, UR42 ;  /* 0x0000000a0b0e02a4 */ /* 0x000fe4000f8e022a */
[----:B------:R-:W-:Y:S02]  /*9020*/  @UP0 UIMAD.WIDE.U32 UR10, UR40, UR12, URZ ;  /* 0x0000000c280a02a5 */ /* 0x000fe4000f8e003f */
[----:B------:R-:W-:Y:S01]  /*9030*/  @UP0 USHF.R.S32.HI UR15, URZ, 0x1f, UR14 ;  /* 0x0000001f3f0f0899 */ /* 0x000fe2000801140e */
[----:B------:R-:W-:Y:S01]  /*9040*/  @UP0 ULDC.64 UR12, c[0x0][0x9d0] ;  /* 0x00027400000c0ab9 */ /* 0x000fe20000000a00 */
[----:B------:R-:W-:Y:S02]  /*9050*/  @UP0 UIADD3 UR11, UR11, UR7, URZ ;  /* 0x000000070b0b0290 */ /* 0x000fe4000fffe03f */
[----:B------:R-:W-:Y:S02]  /*9060*/  @UP0 UIMAD UR7, UR15, UR12, URZ ;  /* 0x0000000c0f0702a4 */ /* 0x000fe4000f8e023f */
[----:B------:R-:W-:-:S02]  /*9070*/  @UP0 UIMAD.WIDE.U32 UR10, UR14, UR12, UR10 ;  /* 0x0000000c0e0a02a5 */ /* 0x000fc4000f8e000a */
[----:B------:R-:W-:Y:S02]  /*9080*/  @UP0 UIMAD UR7, UR14, UR13, UR7 ;  /* 0x0000000d0e0702a4 */ /* 0x000fe4000f8e0207 */
[----:B------:R-:W-:Y:S02]  /*9090*/  @UP0 ULEA UR8, UP1, UR10, UR8, 0x2 ;  /* 0x000000080a080291 */ /* 0x000fe4000f82103f */
[----:B------:R-:W-:-:S04]  /*90a0*/  @UP0 UIADD3 UR7, UR11, UR7, URZ ;  /* 0x000000070b070290 */ /* 0x000fc8000fffe03f */
[----:B------:R-:W-:Y:S01]  /*90b0*/  @UP0 ULEA.HI.X UR9, UR10, UR9, UR7, 0x2, UP1 ;  /* 0x000000090a090291 */ /* 0x000fe200088f1407 */
[----:B------:R-:W-:-:S05]  /*90c0*/  IMAD.U32 R4, RZ, RZ, UR8 ;  /* 0x00000008ff047e24 */ /* 0x000fca000f8e00ff */
[----:B-1----:R-:W-:-:S05]  /*90d0*/  IMAD.U32 R5, RZ, RZ, UR9 ;  /* 0x00000009ff057e24 */ /* 0x002fca000f8e00ff */
[----:B------:R1:W2:Y:S01]  /*90e0*/  @P1 LDG.E R7, desc[UR48][R4.64] ;  /* 0x0000003004071981 */ /* 0x0002a2000c1e1900 */
[----:B------:R-:W-:Y:S01]  /*90f0*/  UIADD3 UR10, UR5, 0x480, URZ ;  /* 0x00000480050a7890 */ /* 0x000fe2000fffe03f */
[----:B------:R-:W-:Y:S01]  /*9100*/  UMOV UR11, 0xc0000010 ;  /* 0xc0000010000b7882 */ /* 0x000fe20000000000 */
[----:B------:R-:W-:Y:S02]  /*9110*/  WARPGROUP.DEPBAR.LE gsb0, 0x0 ;  /* 0x00008000000079c5 */ /* 0x000fe40000010000 */
[----:B------:R-:W-:-:S06]  /*9120*/  WARPGROUP.ARRIVE ;  /* 0x00000000000079c5 */ /* 0x000fcc0000000000 */
[----:B------:R-:W-:Y:S01]  /*9130*/  QGMMA.64x192x32.F32.E4M3.E4M3 R24, R212, gdesc[UR8], R24, gsb0 ;  /* 0x02e00008d4187df3 */ /* 0x000fe20008000818 */
[----:B------:R-:W-:Y:S01]  /*9140*/  UIADD3 UR10, UR5, 0x600, URZ ;  /* 0x00000600050a7890 */ /* 0x000fe2000fffe03f */
[----:B------:R-:W-:Y:S01]  /*9150*/  UMOV UR11, 0xc0000010 ;  /* 0xc0000010000b7882 */ /* 0x000fe20000000000 */
[----:B0-----:R-:W0:Y:S04]  /*9160*/  SHFL.BFLY PT, R0, R3, 0x2, 0x1f ;  /* 0x0c401f0003007f89 */ /* 0x001e2800000e0000 */
[----:B------:R-:W3:Y:S01]  /*9170*/  SHFL.BFLY PT, R11, R6, 0x2, 0x1f ;  /* 0x0c401f00060b7f89 */ /* 0x000ee200000e0000 */
[----:B0-----:R-:W-:-:S01]  /*9180*/  FADD.FTZ R0, R0, R3 ;  /* 0x0000000300007221 */ /* 0x001fc20000010000 */
[----:B---3--:R-:W-:-:S04]  /*9190*/  FADD.FTZ R11, R11, R6 ;  /* 0x000000060b0b7221 */ /* 0x008fc80000010000 */
[----:B------:R-:W0:Y:S04]  /*91a0*/  SHFL.BFLY PT, R9, R0, 0x1, 0x1f ;  /* 0x0c201f0000097f89 */ /* 0x000e2800000e0000 */
[----:B-1----:R-:W1:Y:S01]  /*91b0*/  SHFL.BFLY PT, R4, R11, 0x1, 0x1f ;  /* 0x0c201f000b047f89 */ /* 0x002e6200000e0000 */
[----:B0-----:R-:W-:-:S01]  /*91c0*/  FADD.FTZ R10, R0, R9 ;  /* 0x00000009000a7221 */ /* 0x001fc20000010000 */
[----:B-1----:R-:W-:-:S04]  /*91d0*/  FADD.FTZ R12, R11, R4 ;  /* 0x000000040b0c7221 */ /* 0x002fc80000010000 */
[C---:B------:R-:W-:Y:S01]  /*91e0*/  FSETP.NE.FTZ.AND P1, PT, R10.reuse, RZ, PT ;  /* 0x000000ff0a00720b */ /* 0x040fe20003f35000 */
[----:B------:R-:W-:Y:S01]  /*91f0*/  FMUL.FTZ R5, R10, 0.00390625 ;  /* 0x3b8000000a057820 */ /* 0x000fe20000410000 */
[----:B------:R-:W-:Y:S01]  /*9200*/  FMUL.FTZ R13, R12, 0.00390625 ;  /* 0x3b8000000c0d7820 */ /* 0x000fe20000410000 */
[----:B------:R-:W-:-:S03]  /*9210*/  IMAD.MOV.U32 R4, RZ, RZ, RZ ;  /* 0x000000ffff047224 */ /* 0x000fc600078e00ff */
        /* <DEDUP_REMOVED lines=26> */
.L_x_3065:
        /* <DEDUP_REMOVED lines=31> */
[----:B------:R-:W-:Y:S01]  /*95b0*/  FMUL.FTZ R76, R76, R9 ;  /* 0x000000094c4c7220 */ /* 0x000fe20000410000 */
[----:B0-----:R-:W-:Y:S01]  /*95c0*/  IMAD.SHL.U32 R4, R121, 0x4, RZ ;  /* 0x0000000479047824 */ /* 0x001fe200078e00ff */
[----:B------:R-:W-:Y:S01]  /*95d0*/  F2FP.BF16.F32.PACK_AB R7, R28, R7 ;  /* 0x000000071c07723e */ /* 0x000fe200000010ff */
[-C--:B------:R-:W-:Y:S01]  /*95e0*/  FMUL.FTZ R41, R64, R9.reuse ;  /* 0x0000000940297220 */ /* 0x080fe20000410000 */
[-C--:B------:R-:W-:Y:S01]  /*95f0*/  FMUL.FTZ R40, R65, R9.reuse ;  /* 0x0000000941287220 */ /* 0x080fe20000410000 */
[-C--:B------:R-:W-:Y:S01]  /*9600*/  FMUL.FTZ R65, R88, R9.reuse ;  /* 0x0000000958417220 */ /* 0x080fe20000410000 */
[----:B------:R-:W-:Y:S01]  /*9610*/  LOP3.LUT R4, R4, 0xc, RZ, 0xc0, !PT ;  /* 0x0000000c04047812 */ /* 0x000fe200078ec0ff */
[----:B------:R-:W-:Y:S01]  /*9620*/  FMUL.FTZ R64, R89, R9 ;  /* 0x0000000959407220 */ /* 0x000fe20000410000 */
[----:B------:R-:W-:Y:S01]  /*9630*/  F2FP.BF16.F32.PACK_AB R33, R60, R33 ;  /* 0x000000213c21723e */ /* 0x000fe200000010ff */
[-C--:B------:R-:W-:Y:S01]  /*9640*/  FMUL.FTZ R57, R80, R9.reuse ;  /* 0x0000000950397220 */ /* 0x080fe20000410000 */
[----:B------:R-:W-:Y:S01]  /*9650*/  IADD3 R4, P0, R4, UR6, RZ ;  /* 0x0000000604047c10 */ /* 0x000fe2000ff1e0ff */
[----:B------:R-:W-:Y:S01]  /*9660*/  FMUL.FTZ R24, R49, R9 ;  /* 0x0000000931187220 */ /* 0x000fe20000410000 */
[----:B------:R-:W-:Y:S01]  /*9670*/  F2FP.BF16.F32.PACK_AB R32, R61, R32 ;  /* 0x000000203d20723e */ /* 0x000fe200000010ff */
[----:B------:R-:W-:Y:S01]  /*9680*/  FMUL.FTZ R35, R58, R120 ;  /* 0x000000783a237220 */ /* 0x000fe20000410000 */
[----:B------:R-:W-:Y:S01]  /*9690*/  F2FP.BF16.F32.PACK_AB R40, R69, R40 ;  /* 0x000000284528723e */ /* 0x000fe200000010ff */
[----:B------:R-:W-:-:S02]  /*96a0*/  IMAD.X R5, RZ, RZ, UR7, P0 ;  /* 0x00000007ff057e24 */ /* 0x000fc400080e06ff */
[----:B------:R-:W-:Y:S01]  /*96b0*/  FMUL.FTZ R34, R59, R120 ;  /* 0x000000783b227220 */ /* 0x000fe20000410000 */
[----:B------:R-:W-:Y:S01]  /*96c0*/  F2FP.BF16.F32.PACK_AB R92, R92, R65 ;  /* 0x000000415c5c723e */ /* 0x000fe200000010ff */
[-C--:B------:R-:W-:Y:S01]  /*96d0*/  FMUL.FTZ R80, R105, R9.reuse ;  /* 0x0000000969507220 */ /* 0x080fe20000410000 */
[-C--:B------:R-:W-:Y:S01]  /*96e0*/  FMUL.FTZ R25, R48, R9.reuse ;  /* 0x0000000930197220 */ /* 0x080fe20000410000 */
[----:B------:R0:W2:Y:S01]  /*96f0*/  LDG.E.CONSTANT R36, desc[UR48][R4.64] ;  /* 0x0000003004247981 */ /* 0x0000a2000c1e9900 */
[----:B------:R-:W-:Y:S01]  /*9700*/  LOP3.LUT P0, R28, R121, 0x3, RZ, 0xc0, !PT ;  /* 0x00000003791c7812 */ /* 0x000fe2000780c0ff */
[----:B------:R-:W-:Y:S01]  /*9710*/  UMOV UR6, UR39 ;  /* 0x0000002700067c82 */ /* 0x000fe20008000000 */
[----:B-1----:R-:W-:Y:S01]  /*9720*/  UMOV UR7, UR5 ;  /* 0x0000000500077c82 */ /* 0x002fe20008000000 */
[----:B------:R-:W-:Y:S01]  /*9730*/  F2FP.BF16.F32.PACK_AB R69, R93, R64 ;  /* 0x000000405d45723e */ /* 0x000fe200000010ff */
[-C--:B------:R-:W-:Y:S01]  /*9740*/  FMUL.FTZ R59, R82, R120.reuse ;  /* 0x00000078523b7220 */ /* 0x080fe20000410000 */
[----:B------:R-:W-:Y:S01]  /*9750*/  ISETP.EQ.OR P0, PT, R28, 0x3, !P0 ;  /* 0x000000031c00780c */ /* 0x000fe20004702670 */
[----:B------:R-:W-:Y:S01]  /*9760*/  FMUL.FTZ R58, R83, R120 ;  /* 0x00000078533a7220 */ /* 0x000fe20000410000 */
[-C--:B------:R-:W-:Y:S01]  /*9770*/  FMUL.FTZ R49, R72, R9.reuse ;  /* 0x0000000948317220 */ /* 0x080fe20000410000 */
[-C--:B------:R-:W-:Y:S01]  /*9780*/  FMUL.FTZ R48, R73, R9.reuse ;  /* 0x0000000949307220 */ /* 0x080fe20000410000 */
[----:B------:R-:W-:Y:S01]  /*9790*/  SEL R93, R33, R32, P0 ;  /* 0x00000020215d7207 */ /* 0x000fe20000000000 */
[----:B------:R-:W-:Y:S01]  /*97a0*/  FMUL.FTZ R72, R97, R9 ;  /* 0x0000000961487220 */ /* 0x000fe20000410000 */
[----:B------:R-:W-:Y:S01]  /*97b0*/  SEL R65, R32, R33, P0 ;  /* 0x0000002120417207 */ /* 0x000fe20000000000 */
[----:B------:R-:W-:Y:S01]  /*97c0*/  IMAD.U32 R32, RZ, RZ, UR6 ;  /* 0x00000006ff207e24 */ /* 0x000fe2000f8e00ff */
[----:B------:R-:W-:Y:S01]  /*97d0*/  F2FP.BF16.F32.PACK_AB R59, R86, R59 ;  /* 0x0000003b563b723e */ /* 0x000fe200000010ff */
[----:B------:R-:W-:Y:S01]  /*97e0*/  IMAD.U32 R33, RZ, RZ, UR7 ;  /* 0x00000007ff217e24 */ /* 0x000fe2000f8e00ff */
[----:B------:R-:W-:Y:S01]  /*97f0*/  F2FP.BF16.F32.PACK_AB R58, R87, R58 ;  /* 0x0000003a573a723e */ /* 0x000fe200000010ff */
[-C--:B------:R-:W-:Y:S01]  /*9800*/  FMUL.FTZ R77, R77, R9.reuse ;  /* 0x000000094d4d7220 */ /* 0x080fe20000410000 */
[----:B------:R-:W-:Y:S01]  /*9810*/  FMUL.FTZ R84, R84, R9 ;  /* 0x0000000954547220 */ /* 0x000fe20000410000 */
[----:B------:R-:W-:-:S04]  /*9820*/  IMAD.WIDE R60, R224, 0x2, R32 ;  /* 0x00000002e03c7825 */ /* 0x000fc800078e0220 */
        /* <DEDUP_REMOVED lines=12> */
[----:B------:R-:W-:Y:S01]  /*98f0*/  F2FP.BF16.F32.PACK_AB R10, R10, R11 ;  /* 0x0000000b0a0a723e */ /* 0x000fe200000010ff */
[----:B------:R-:W-:Y:S01]  /*9900*/  FMUL.FTZ R46, R46, R120 ;  /* 0x000000782e2e7220 */ /* 0x000fe20000410000 */
[----:B0-----:R-:W-:Y:S01]  /*9910*/  F2FP.BF16.F32.PACK_AB R5, R37, R12 ;  /* 0x0000000c2505723e */ /* 0x001fe200000010ff */
[-C--:B------:R-:W-:Y:S01]  /*9920*/  FMUL.FTZ R21, R42, R120.reuse ;  /* 0x000000782a157220 */ /* 0x080fe20000410000 */
[-C--:B------:R-:W-:Y:S01]  /*9930*/  FMUL.FTZ R47, R47, R120.reuse ;  /* 0x000000782f2f7220 */ /* 0x080fe20000410000 */
[-C--:B------:R-:W-:Y:S01]  /*9940*/  FMUL.FTZ R4, R43, R120.reuse ;  /* 0x000000782b047220 */ /* 0x080fe20000410000 */
[----:B------:R-:W-:Y:S01]  /*9950*/  FMUL.FTZ R26, R51, R120 ;  /* 0x00000078331a7220 */ /* 0x000fe20000410000 */
[----:B------:R-:W-:Y:S01]  /*9960*/  F2FP.BF16.F32.PACK_AB R109, R109, R80 ;  /* 0x000000506d6d723e */ /* 0x000fe200000010ff */
[-C--:B------:R-:W-:Y:S01]  /*9970*/  FMUL.FTZ R43, R66, R120.reuse ;  /* 0x00000078422b7220 */ /* 0x080fe20000410000 */
[----:B------:R-:W-:Y:S01]  /*9980*/  FMUL.FTZ R51, R74, R120 ;  /* 0x000000784a337220 */ /* 0x000fe20000410000 */
[----:B------:R-:W-:Y:S01]  /*9990*/  SEL R123, R59, R58, P0 ;  /* 0x0000003a3b7b7207 */ /* 0x000fe20000000000 */
[-C--:B------:R-:W-:Y:S01]  /*99a0*/  FMUL.FTZ R71, R71, R120.reuse ;  /* 0x0000007847477220 */ /* 0x080fe20000410000 */
[----:B------:R-:W-:Y:S01]  /*99b0*/  SEL R80, R58, R59, P0 ;  /* 0x0000003b3a507207 */ /* 0x000fe20000000000 */
[-C--:B------:R-:W-:Y:S01]  /*99c0*/  FMUL.FTZ R42, R67, R120.reuse ;  /* 0x00000078432a7220 */ /* 0x080fe20000410000 */
[-C--:B------:R-:W-:Y:S01]  /*99d0*/  FMUL.FTZ R66, R91, R120.reuse ;  /* 0x000000785b427220 */ /* 0x080fe20000410000 */
[-C--:B------:R-:W-:Y:S01]  /*99e0*/  FMUL.FTZ R103, R103, R120.reuse ;  /* 0x0000007867677220 */ /* 0x080fe20000410000 */
[-C--:B------:R-:W-:Y:S01]  /*99f0*/  FMUL.FTZ R74, R99, R120.reuse ;  /* 0x00000078634a7220 */ /* 0x080fe20000410000 */
[----:B------:R-:W-:Y:S01]  /*9a00*/  F2FP.BF16.F32.PACK_AB R35, R62, R35 ;  /* 0x000000233e23723e */ /* 0x000fe200000010ff */
[-C--:B------:R-:W-:Y:S01]  /*9a10*/  FMUL.FTZ R8, R27, R120.reuse ;  /* 0x000000781b087220 */ /* 0x080fe20000410000 */
[----:B------:R-:W-:Y:S01]  /*9a20*/  IADD3 R59, P4, R60, 0x8060, RZ ;  /* 0x000080603c3b7810 */ /* 0x000fe20007f9e0ff */
[-C--:B------:R-:W-:Y:S01]  /*9a30*/  FMUL.FTZ R63, R63, R120.reuse ;  /* 0x000000783f3f7220 */ /* 0x080fe20000410000 */
[-C--:B------:R-:W-:Y:S01]  /*9a40*/  FMUL.FTZ R118, R118, R120.reuse ;  /* 0x0000007876767220 */ /* 0x080fe20000410000 */
[-C--:B------:R-:W-:Y:S01]  /*9a50*/  FMUL.FTZ R91, R114, R120.reuse ;  /* 0x00000078725b7220 */ /* 0x080fe20000410000 */
[----:B------:R-:W-:Y:S01]  /*9a60*/  SEL R87, R10, R5, P0 ;  /* 0x000000050a577207 */ /* 0x000fe20000000000 */
[----:B------:R-:W-:Y:S01]  /*9a70*/  FMUL.FTZ R27, R50, R120 ;  /* 0x00000078321b7220 */ /* 0x000fe20000410000 */
[----:B------:R-:W-:Y:S01]  /*9a80*/  SEL R62, R5, R10, P0 ;  /* 0x0000000a053e7207 */ /* 0x000fe20000000000 */
[----:B------:R-:W-:Y:S01]  /*9a90*/  IMAD R5, R23, 0x40, R17 ;  /* 0x0000004017057824 */ /* 0x000fe200078e0211 */
[----:B------:R-:W-:Y:S01]  /*9aa0*/  F2FP.BF16.F32.PACK_AB R73, R100, R73 ;  /* 0x000000496449723e */ /* 0x000fe200000010ff */
[----:B------:R-:W-:Y:S01]  /*9ab0*/  FMUL.FTZ R78, R78, R120 ;  /* 0x000000784e4e7220 */ /* 0x000fe20000410000 */
[----:B------:R-:W-:Y:S01]  /*9ac0*/  F2FP.BF16.F32.PACK_AB R72, R101, R72 ;  /* 0x000000486548723e */ /* 0x000fe200000010ff */
[-C--:B------:R-:W-:Y:S01]  /*9ad0*/  FMUL.FTZ R79, R79, R120.reuse ;  /* 0x000000784f4f7220 */ /* 0x080fe20000410000 */
[-C--:B------:R-:W-:Y:S01]  /*9ae0*/  FMUL.FTZ R50, R75, R120.reuse ;  /* 0x000000784b327220 */ /* 0x080fe20000410000 */
[----:B------:R-:W-:Y:S01]  /*9af0*/  F2FP.BF16.F32.PACK_AB R15, R44, R15 ;  /* 0x0000000f2c0f723e */ /* 0x000fe200000010ff */
[-C--:B------:R-:W-:Y:S01]  /*9b00*/  FMUL.FTZ R30, R30, R120.reuse ;  /* 0x000000781e1e7220 */ /* 0x080fe20000410000 */
[----:B------:R-:W-:Y:S01]  /*9b10*/  F2FP.BF16.F32.PACK_AB R21, R46, R21 ;  /* 0x000000152e15723e */ /* 0x000fe200000010ff */
[----:B------:R-:W-:Y:S01]  /*9b20*/  FMUL.FTZ R31, R31, R120 ;  /* 0x000000781f1f7220 */ /* 0x000fe20000410000 */
[----:B------:R-:W-:Y:S01]  /*9b30*/  F2FP.BF16.F32.PACK_AB R20, R45, R20 ;  /* 0x000000142d14723e */ /* 0x000fe200000010ff */
[----:B------:R-:W-:Y:S01]  /*9b40*/  FMUL.FTZ R38, R38, R120 ;  /* 0x0000007826267220 */ /* 0x000fe20000410000 */
[----:B------:R-:W-:Y:S01]  /*9b50*/  F2FP.BF16.F32.PACK_AB R4, R47, R4 ;  /* 0x000000042f04723e */ /* 0x000fe200000010ff */
[-C--:B------:R-:W-:Y:S01]  /*9b60*/  FMUL.FTZ R39, R39, R120.reuse ;  /* 0x0000007827277220 */ /* 0x080fe20000410000 */
[----:B------:R-:W-:Y:S01]  /*9b70*/  F2FP.BF16.F32.PACK_AB R25, R52, R25 ;  /* 0x000000193419723e */ /* 0x000fe200000010ff */
[----:B------:R-:W-:Y:S01]  /*9b80*/  FMUL.FTZ R70, R70, R120 ;  /* 0x0000007846467220 */ /* 0x000fe20000410000 */
[----:B------:R-:W-:Y:S01]  /*9b90*/  F2FP.BF16.F32.PACK_AB R24, R53, R24 ;  /* 0x000000183518723e */ /* 0x000fe200000010ff */
[----:B------:R-:W-:Y:S01]  /*9ba0*/  FMUL.FTZ R55, R55, R120 ;  /* 0x0000007837377220 */ /* 0x000fe20000410000 */
[----:B------:R-:W-:Y:S01]  /*9bb0*/  F2FP.BF16.F32.PACK_AB R6, R29, R6 ;  /* 0x000000061d06723e */ /* 0x000fe200000010ff */
[----:B------:R-:W-:Y:S01]  /*9bc0*/  FMUL.FTZ R102, R102, R120 ;  /* 0x0000007866667220 */ /* 0x000fe20000410000 */
[----:B------:R-:W-:Y:S01]  /*9bd0*/  LOP3.LUT R58, R59, 0x380, RZ, 0xc0, !PT ;  /* 0x000003803b3a7812 */ /* 0x000fe200078ec0ff */
[----:B------:R-:W-:Y:S01]  /*9be0*/  IMAD.WIDE R32, R5, 0x2, R32 ;  /* 0x0000000205207825 */ /* 0x000fe200078e0220 */
[----:B------:R-:W-:-:S03]  /*9bf0*/  F2FP.BF16.F32.PACK_AB R42, R71, R42 ;  /* 0x0000002a472a723e */ /* 0x000fc600000010ff */
[----:B------:R-:W-:Y:S01]  /*9c00*/  FMUL.FTZ R111, R111, R120 ;  /* 0x000000786f6f7220 */ /* 0x000fe20000410000 */
[----:B------:R-:W-:Y:S01]  /*9c10*/  F2FP.BF16.F32.PACK_AB R29, R103, R74 ;  /* 0x0000004a671d723e */ /* 0x000fe200000010ff */
[----:B------:R-:W-:Y:S01]  /*9c20*/  FMUL.FTZ R75, R98, R120 ;  /* 0x00000078624b7220 */ /* 0x000fe20000410000 */
[----:B------:R-:W-:Y:S01]  /*9c30*/  F2FP.BF16.F32.PACK_AB R34, R63, R34 ;  /* 0x000000223f22723e */ /* 0x000fe200000010ff */
[-C--:B------:R-:W-:Y:S01]  /*9c40*/  FMUL.FTZ R82, R107, R120.reuse ;  /* 0x000000786b527220 */ /* 0x080fe20000410000 */
[----:B------:R-:W-:Y:S01]  /*9c50*/  F2FP.BF16.F32.PACK_AB R108, R108, R89 ;  /* 0x000000596c6c723e */ /* 0x000fe200000010ff */
[-C--:B------:R-:W-:Y:S01]  /*9c60*/  FMUL.FTZ R119, R119, R120.reuse ;  /* 0x0000007877777220 */ /* 0x080fe20000410000 */
[----:B------:R-:W-:Y:S01]  /*9c70*/  F2FP.BF16.F32.PACK_AB R118, R118, R91 ;  /* 0x0000005b7676723e */ /* 0x000fe200000010ff */
[----:B------:R-:W-:Y:S01]  /*9c80*/  FMUL.FTZ R95, R95, R120 ;  /* 0x000000785f5f7220 */ /* 0x000fe20000410000 */
[----:B------:R-:W-:Y:S01]  /*9c90*/  SEL R103, R73, R72, P0 ;  /* 0x0000004849677207 */ /* 0x000fe20000000000 */
[-C--:B------:R-:W-:Y:S01]  /*9ca0*/  FMUL.FTZ R94, R94, R120.reuse ;  /* 0x000000785e5e7220 */ /* 0x080fe20000410000 */
[----:B------:R-:W-:Y:S01]  /*9cb0*/  SEL R71, R72, R73, P0 ;  /* 0x0000004948477207 */ /* 0x000fe20000000000 */
[----:B------:R-:W-:Y:S01]  /*9cc0*/  FMUL.FTZ R110, R110, R120 ;  /* 0x000000786e6e7220 */ /* 0x000fe20000410000 */
[----:B------:R-:W-:Y:S01]  /*9cd0*/  SEL R89, R15, R20, P0 ;  /* 0x000000140f597207 */ /* 0x000fe20000000000 */
[----:B------:R-:W-:Y:S01]  /*9ce0*/  FMUL.FTZ R54, R54, R120 ;  /* 0x0000007836367220 */ /* 0x000fe20000410000 */
[----:B------:R-:W-:Y:S01]  /*9cf0*/  SEL R63, R20, R15, P0 ;  /* 0x0000000f143f7207 */ /* 0x000fe20000000000 */
[----:B------:R-:W0:Y:S01]  /*9d00*/  LDC R133, c[0x0][0xc38] ;  /* 0x00030e00ff857b82 */ /* 0x000e220000000800 */
[----:B------:R-:W-:Y:S01]  /*9d10*/  SEL R91, R25, R24, P0 ;  /* 0x00000018195b7207 */ /* 0x000fe20000000000 */
[----:B------:R-:W-:Y:S01]  /*9d20*/  ULDC.64 UR8, c[0x0][0xb90] ;  /* 0x0002e40000087ab9 */ /* 0x000fe20000000a00 */
[----:B------:R-:W-:-:S02]  /*9d30*/  SEL R64, R24, R25, P0 ;  /* 0x0000001918407207 */ /* 0x000fc40000000000 */
[----:B------:R-:W-:Y:S01]  /*9d40*/  F2FP.BF16.F32.PACK_AB R41, R68, R41 ;  /* 0x000000294429723e */ /* 0x000fe200000010ff */
[----:B------:R-:W-:Y:S01]  /*9d50*/  FMUL.FTZ R83, R106, R120 ;  /* 0x000000786a537220 */ /* 0x000fe20000410000 */
[----:B------:R-:W-:Y:S01]  /*9d60*/  SEL R113, R21, R4, P0 ;  /* 0x0000000415717207 */ /* 0x000fe20000000000 */
[----:B------:R-:W-:Y:S01]  /*9d70*/  UIADD3 UR4, UR4, 0x33460, URZ ;  /* 0x0003346004047890 */ /* 0x000fe2000fffe03f */
[----:B------:R-:W-:Y:S01]  /*9d80*/  SEL R73, R4, R21, P0 ;  /* 0x0000001504497207 */ /* 0x000fe20000000000 */
[----:B------:R-:W-:Y:S01]  /*9d90*/  UIADD3 UR5, -UR40, URZ, URZ ;  /* 0x0000003f28057290 */ /* 0x000fe2000fffe13f */
[----:B------:R-:W-:Y:S01]  /*9da0*/  LOP3.LUT R5, R60, 0x380, RZ, 0xc0, !PT ;  /* 0x000003803c057812 */ /* 0x000fe200078ec0ff */
[----:B------:R-:W-:Y:S01]  /*9db0*/  ULDC UR6, c[0x0][0xc44] ;  /* 0x0003110000067ab9 */ /* 0x000fe20000000800 */
[----:B------:R-:W-:Y:S02]  /*9dc0*/  F2FP.BF16.F32.PACK_AB R78, R78, R51 ;  /* 0x000000334e4e723e */ /* 0x000fe400000010ff */
[----:B------:R-:W-:-:S02]  /*9dd0*/  F2FP.BF16.F32.PACK_AB R11, R79, R50 ;  /* 0x000000324f0b723e */ /* 0x000fc400000010ff */
        /* <DEDUP_REMOVED lines=12> */
[----:B------:R-:W-:Y:S01]  /*9ea0*/  SHF.R.U64 R5, R5, 0x3, RZ ;  /* 0x0000000305057819 */ /* 0x000fe200000012ff */
[--C-:B------:R-:W-:Y:S01]  /*9eb0*/  IMAD.X R53, RZ, RZ, R61.reuse, P5 ;  /* 0x000000ffff357224 */ /* 0x100fe200028e063d */
[----:B------:R-:W-:Y:S01]  /*9ec0*/  F2FP.BF16.F32.PACK_AB R26, R55, R26 ;  /* 0x0000001a371a723e */ /* 0x000fe200000010ff */
[--C-:B------:R-:W-:Y:S01]  /*9ed0*/  IMAD.X R55, RZ, RZ, R61.reuse, P6 ;  /* 0x000000ffff377224 */ /* 0x100fe200030e063d */
[----:B------:R-:W-:Y:S01]  /*9ee0*/  F2FP.BF16.F32.PACK_AB R102, R102, R75 ;  /* 0x0000004b6666723e */ /* 0x000fe200000010ff */
[--C-:B------:R-:W-:Y:S01]  /*9ef0*/  IMAD.X R51, RZ, RZ, R61.reuse, P2 ;  /* 0x000000ffff337224 */ /* 0x100fe200010e063d */
[----:B------:R-:W-:Y:S02]  /*9f00*/  F2FP.BF16.F32.PACK_AB R12, R111, R82 ;  /* 0x000000526f0c723e */ /* 0x000fe400000010ff */
[----:B------:R-:W-:Y:S02]  /*9f10*/  SEL R99, R57, R56, P0 ;  /* 0x0000003839637207 */ /* 0x000fe40000000000 */
[----:B------:R-:W-:Y:S01]  /*9f20*/  SEL R68, R56, R57, P0 ;  /* 0x0000003938447207 */ /* 0x000fe20000000000 */
[----:B------:R-:W-:Y:S01]  /*9f30*/  IMAD.X R57, RZ, RZ, R61, P3 ;  /* 0x000000ffff397224 */ /* 0x000fe200018e063d */
[----:B------:R-:W-:-:S02]  /*9f40*/  SEL R105, R108, R109, P0 ;  /* 0x0000006d6c697207 */ /* 0x000fc40000000000 */
[----:B------:R-:W-:Y:S02]  /*9f50*/  SEL R70, R109, R108, P0 ;  /* 0x0000006c6d467207 */ /* 0x000fe40000000000 */
[----:B------:R-:W-:Y:S02]  /*9f60*/  SEL R121, R78, R11, P0 ;  /* 0x0000000b4e797207 */ /* 0x000fe40000000000 */
[----:B------:R-:W-:Y:S01]  /*9f70*/  LOP3.LUT R58, R58, R59, RZ, 0x3c, !PT ;  /* 0x0000003b3a3a7212 */ /* 0x000fe200078e3cff */
        /* <DEDUP_REMOVED lines=15> */
[----:B------:R-:W-:-:S02]  /*a070*/  LOP3.LUT R5, R10, 0x380, RZ, 0xc0, !PT ;  /* 0x000003800a057812 */ /* 0x000fc400078ec0ff */
[----:B------:R-:W-:Y:S02]  /*a080*/  LOP3.LUT R4, R15, 0x380, RZ, 0xc0, !PT ;  /* 0x000003800f047812 */ /* 0x000fe400078ec0ff */
[----:B------:R-:W-:Y:S01]  /*a090*/  SHF.R.U64 R5, R5, 0x3, RZ ;  /* 0x0000000305057819 */ /* 0x000fe200000012ff */
[----:B------:R-:W-:Y:S01]  /*a0a0*/  IMAD.X R45, RZ, RZ, R61, P3 ;  /* 0x000000ffff2d7224 */ /* 0x000fe200018e063d */
[----:B------:R-:W-:Y:S02]  /*a0b0*/  F2FP.BF16.F32.PACK_AB R116, R116, R97 ;  /* 0x000000617474723e */ /* 0x000fe400000010ff */
[----:B------:R-:W-:Y:S01]  /*a0c0*/  F2FP.BF16.F32.PACK_AB R117, R117, R88 ;  /* 0x000000587575723e */ /* 0x000fe200000010ff */
[----:B------:R-:W-:Y:S01]  /*a0d0*/  FMUL.FTZ R67, R90, R120 ;  /* 0x000000785a437220 */ /* 0x000fe20000410000 */
[----:B------:R-:W-:Y:S02]  /*a0e0*/  SEL R127, R102, R29, P0 ;  /* 0x0000001d667f7207 */ /* 0x000fe40000000000 */
[----:B------:R-:W-:-:S02]  /*a0f0*/  SEL R82, R29, R102, P0 ;  /* 0x000000661d527207 */ /* 0x000fc40000000000 */
[----:B------:R-:W-:Y:S01]  /*a100*/  LOP3.LUT R52, R5, R10, RZ, 0x3c, !PT ;  /* 0x0000000a05347212 */ /* 0x000fe200078e3cff */
[----:B------:R-:W-:Y:S01]  /*a110*/  FMUL.FTZ R90, R115, R120 ;  /* 0x00000078735a7220 */ /* 0x000fe20000410000 */
[----:B------:R-:W-:Y:S02]  /*a120*/  SHF.R.U64 R4, R4, 0x3, RZ ;  /* 0x0000000304047819 */ /* 0x000fe400000012ff */
[----:B------:R-:W-:Y:S02]  /*a130*/  LOP3.LUT R5, R8, 0x380, RZ, 0xc0, !PT ;  /* 0x0000038008057812 */ /* 0x000fe400078ec0ff */
[----:B------:R-:W-:Y:S02]  /*a140*/  IADD3 R29, P3, R32, 0x2000, RZ ;  /* 0x00002000201d7810 */ /* 0x000fe40007f7e0ff */
[----:B------:R-:W-:Y:S02]  /*a150*/  F2FP.BF16.F32.PACK_AB R49, R76, R49 ;  /* 0x000000314c31723e */ /* 0x000fe400000010ff */
[----:B------:R-:W-:-:S02]  /*a160*/  SEL R107, R116, R117, P0 ;  /* 0x00000075746b7207 */ /* 0x000fc40000000000 */
[----:B------:R-:W-:Y:S02]  /*a170*/  SEL R72, R117, R116, P0 ;  /* 0x0000007475487207 */ /* 0x000fe40000000000 */
[----:B------:R-:W-:Y:S02]  /*a180*/  SEL R117, R35, R34, P0 ;  /* 0x0000002223757207 */ /* 0x000fe40000000000 */
[----:B------:R-:W-:Y:S02]  /*a190*/  SEL R76, R34, R35, P0 ;  /* 0x00000023224c7207 */ /* 0x000fe40000000000 */
[----:B------:R-:W-:Y:S01]  /*a1a0*/  LOP3.LUT R50, R4, R15, RZ, 0x3c, !PT ;  /* 0x0000000f04327212 */ /* 0x000fe200078e3cff */
[----:B------:R-:W1:Y:S01]  /*a1b0*/  LDC R34, c[0x0][0xbe8] ;  /* 0x0002fa00ff227b82 */ /* 0x000e620000000800 */
[----:B------:R-:W-:Y:S02]  /*a1c0*/  SHF.R.U64 R5, R5, 0x3, RZ ;  /* 0x0000000305057819 */ /* 0x000fe400000012ff */
[----:B------:R-:W-:-:S02]  /*a1d0*/  LOP3.LUT R28, R29, 0x380, RZ, 0xc0, !PT ;  /* 0x000003801d1c7812 */ /* 0x000fc400078ec0ff */
[----:B------:R-:W-:Y:S02]  /*a1e0*/  LOP3.LUT R4, R7, 0x380, RZ, 0xc0, !PT ;  /* 0x0000038007047812 */ /* 0x000fe400078ec0ff */
[----:B------:R-:W-:Y:S02]  /*a1f0*/  F2FP.BF16.F32.PACK_AB R48, R77, R48 ;  /* 0x000000304d30723e */ /* 0x000fe400000010ff */
[----:B------:R-:W-:Y:S02]  /*a200*/  F2FP.BF16.F32.PACK_AB R31, R119, R90 ;  /* 0x0000005a771f723e */ /* 0x000fe400000010ff */
[----:B------:R-:W-:Y:S02]  /*a210*/  SEL R119, R43, R42, P0 ;  /* 0x0000002a2b777207 */ /* 0x000fe40000000000 */
[----:B------:R-:W-:Y:S02]  /*a220*/  SEL R77, R42, R43, P0 ;  /* 0x0000002b2a4d7207 */ /* 0x000fe40000000000 */
[----:B------:R-:W-:-:S02]  /*a230*/  LOP3.LUT R42, R5, R8, RZ, 0x3c, !PT ;  /* 0x00000008052a7212 */ /* 0x000fc400078e3cff */
[----:B------:R-:W-:Y:S02]  /*a240*/  SHF.R.U64 R28, R28, 0x3, RZ ;  /* 0x000000031c1c7819 */ /* 0x000fe400000012ff */
[----:B------:R-:W-:Y:S02]  /*a250*/  SHF.R.U64 R4, R4, 0x3, RZ ;  /* 0x0000000304047819 */ /* 0x000fe400000012ff */
[----:B------:R-:W-:Y:S02]  /*a260*/  LOP3.LUT R5, R6, 0x380, RZ, 0xc0, !PT ;  /* 0x0000038006057812 */ /* 0x000fe400078ec0ff */
[----:B------:R-:W-:Y:S02]  /*a270*/  F2FP.BF16.F32.PACK_AB R81, R95, R66 ;  /* 0x000000425f51723e */ /* 0x000fe400000010ff */
[----:B------:R-:W-:Y:S02]  /*a280*/  SEL R97, R49, R48, P0 ;  /* 0x0000003031617207 */ /* 0x000fe40000000000 */
[----:B------:R-:W-:-:S02]  /*a290*/  SEL R66, R48, R49, P0 ;  /* 0x0000003130427207 */ /* 0x000fc40000000000 */
[----:B------:R-:W-:Y:S01]  /*a2a0*/  LOP3.LUT R28, R28, R29, RZ, 0x3c, !PT ;  /* 0x0000001d1c1c7212 */ /* 0x000fe200078e3cff */
[----:B------:R-:W-:Y:S01]  /*a2b0*/  IMAD.X R29, RZ, RZ, R33, P3 ;  /* 0x000000ffff1d7224 */ /* 0x000fe200018e0621 */
[----:B------:R-:W-:Y:S02]  /*a2c0*/  LOP3.LUT R48, R4, R7, RZ, 0x3c, !PT ;  /* 0x0000000704307212 */ /* 0x000fe400078e3cff */
[----:B------:R-:W-:Y:S02]  /*a2d0*/  SHF.R.U64 R5, R5, 0x3, RZ ;  /* 0x0000000305057819 */ /* 0x000fe400000012ff */
[----:B------:R-:W-:Y:S02]  /*a2e0*/  IADD3 R7, P3, R32, 0x8000, RZ ;  /* 0x0000800020077810 */ /* 0x000fe40007f7e0ff */
[----:B------:R-:W-:Y:S02]  /*a2f0*/  F2FP.BF16.F32.PACK_AB R94, R94, R67 ;  /* 0x000000435e5e723e */ /* 0x000fe400000010ff */
[----:B------:R-:W-:-:S02]  /*a300*/  SEL R95, R41, R40, P0 ;  /* 0x00000028295f7207 */ /* 0x000fc40000000000 */
[----:B------:R-:W-:Y:S02]  /*a310*/  SEL R67, R40, R41, P0 ;  /* 0x0000002928437207 */ /* 0x000fe40000000000 */
[----:B------:R-:W-:Y:S02]  /*a320*/  LOP3.LUT R40, R5, R6, RZ, 0x3c, !PT ;  /* 0x0000000605287212 */ /* 0x000fe400078e3cff */
[----:B------:R-:W-:Y:S02]  /*a330*/  LOP3.LUT R6, R7, 0x380, RZ, 0xc0, !PT ;  /* 0x0000038007067812 */ /* 0x000fe400078ec0ff */
[----:B------:R-:W-:Y:S02]  /*a340*/  F2FP.BF16.F32.PACK_AB R83, R110, R83 ;  /* 0x000000536e53723e */ /* 0x000fe400000010ff */
[----:B------:R-:W-:Y:S02]  /*a350*/  SHF.R.U64 R6, R6, 0x3, RZ ;  /* 0x0000000306067819 */ /* 0x000fe400000012ff */
[----:B------:R-:W-:-:S02]  /*a360*/  SEL R129, R83, R12, P0 ;  /* 0x0000000c53817207 */ /* 0x000fc40000000000 */
[----:B------:R-:W-:Y:S01]  /*a370*/  LOP3.LUT R6, R6, R7, RZ, 0x3c, !PT ;  /* 0x0000000706067212 */ /* 0x000fe200078e3cff */
[----:B------:R-:W-:Y:S01]  /*a380*/  IMAD.X R7, RZ, RZ, R33, P3 ;  /* 0x000000ffff077224 */ /* 0x000fe200018e0621 */
[----:B------:R-:W-:Y:S02]  /*a390*/  SEL R83, R12, R83, P0 ;  /* 0x000000530c537207 */ /* 0x000fe40000000000 */
[----:B------:R-:W-:Y:S02]  /*a3a0*/  LOP3.LUT R4, R9, 0x380, RZ, 0xc0, !PT ;  /* 0x0000038009047812 */ /* 0x000fe400078ec0ff */
[----:B-1----:R-:W-:Y:S02]  /*a3b0*/  ISETP.NE.AND P3, PT, R34, 0x1, PT ;  /* 0x000000012200780c */ /* 0x002fe40003f65270 */
[----:B------:R-:W-:Y:S02]  /*a3c0*/  LOP3.LUT R12, R21, 0x380, RZ, 0xc0, !PT ;  /* 0x00000380150c7812 */ /* 0x000fe400078ec0ff */
[----:B------:R-:W-:-:S02]  /*a3d0*/  LOP3.LUT R14, R25, 0x380, RZ, 0xc0, !PT ;  /* 0x00000380190e7812 */ /* 0x000fc400078ec0ff */
[----:B------:R-:W-:Y:S02]  /*a3e0*/  SHF.R.U64 R4, R4, 0x3, RZ ;  /* 0x0000000304047819 */ /* 0x000fe400000012ff */
[----:B------:R-:W-:Y:S01]  /*a3f0*/  SHF.R.U64 R12, R12, 0x3, RZ ;  /* 0x000000030c0c7819 */ /* 0x000fe200000012ff */
[----:B------:R-:W-:Y:S01]  /*a400*/  IMAD.X R39, RZ, RZ, R61, P2 ;  /* 0x000000ffff277224 */ /* 0x000fe200010e063d */
[----:B------:R-:W-:Y:S02]  /*a410*/  SHF.R.U64 R14, R14, 0x3, RZ ;  /* 0x000000030e0e7819 */ /* 0x000fe400000012ff */
[----:B------:R-:W-:Y:S02]  /*a420*/  F2FP.BF16.F32.PACK_AB R27, R54, R27 ;  /* 0x0000001b361b723e */ /* 0x000fe400000010ff */
[----:B------:R-:W-:Y:S02]  /*a430*/  LOP3.LUT R38, R4, R9, RZ, 0x3c, !PT ;  /* 0x0000000904267212 */ /* 0x000fe400078e3cff */
[----:B------:R-:W-:-:S02]  /*a440*/  LOP3.LUT R54, R12, R21, RZ, 0x3c, !PT ;  /* 0x000000150c367212 */ /* 0x000fc400078e3cff */
[----:B------:R-:W-:Y:S01]  /*a450*/  LOP3.LUT R10, R11, 0x380, RZ, 0xc0, !PT ;  /* 0x000003800b0a7812 */ /* 0x000fe200078ec0ff */
[--C-:B------:R-:W-:Y:S01]  /*a460*/  IMAD.X R41, RZ, RZ, R61.reuse, P5 ;  /* 0x000000ffff297224 */ /* 0x100fe200028e063d */
[----:B------:R-:W-:Y:S01]  /*a470*/  LOP3.LUT R12, R13, 0x380, RZ, 0xc0, !PT ;  /* 0x000003800d0c7812 */ /* 0x000fe200078ec0ff */
[----:B------:R-:W-:Y:S01]  /*a480*/  IMAD.X R43, RZ, RZ, R61, P6 ;  /* 0x000000ffff2b7224 */ /* 0x000fe200030e063d */
[----:B------:R-:W-:Y:S02]  /*a490*/  LOP3.LUT R56, R14, R25, RZ, 0x3c, !PT ;  /* 0x000000190e387212 */ /* 0x000fe400078e3cff */
[----:B------:R-:W-:Y:S02]  /*a4a0*/  IADD3 R25, P2, R32, 0x5000, RZ ;  /* 0x0000500020197810 */ /* 0x000fe40007f5e0ff */
[----:B------:R-:W-:Y:S02]  /*a4b0*/  MOV R106, R38 ;  /* 0x00000026006a7202 */ /* 0x000fe40000000f00 */
[----:B------:R-:W-:Y:S01]  /*a4c0*/  SHF.R.U64 R10, R10, 0x3, RZ ;  /* 0x000000030a0a7819 */ /* 0x000fe200000012ff */
[----:B------:R-:W1:Y:S01]  /*a4d0*/  @P3 LDC R39, c[0x0][0xbec] ;  /* 0x0002fb00ff273b82 */ /* 0x000e620000000800 */
[----:B------:R-:W-:-:S02]  /*a4e0*/  SHF.R.U64 R12, R12, 0x3, RZ ;  /* 0x000000030c0c7819 */ /* 0x000fc400000012ff */
[----:B------:R-:W-:Y:S02]  /*a4f0*/  LOP3.LUT R24, R25, 0x380, RZ, 0xc0, !PT ;  /* 0x0000038019187812 */ /* 0x000fe400078ec0ff */
[----:B------:R-:W-:Y:S01]  /*a500*/  MOV R104, R40 ;  /* 0x0000002800687202 */ /* 0x000fe20000000f00 */
[--C-:B------:R-:W-:Y:S01]  /*a510*/  IMAD.X R47, RZ, RZ, R61.reuse, P4 ;  /* 0x000000ffff2f7224 */ /* 0x100fe200020e063d */
[----:B------:R-:W-:Y:S01]  /*a520*/  LOP3.LUT R44, R10, R11, RZ, 0x3c, !PT ;  /* 0x0000000b0a2c7212 */ /* 0x000fe200078e3cff */
[----:B------:R-:W-:Y:S01]  /*a530*/  UPRMT UR4, UR36, 0x654, UR4 ;  /* 0x0000065424047896 */ /* 0x000fe20008000004 */
[----:B------:R-:W-:Y:S02]  /*a540*/  MOV R102, R42 ;  /* 0x0000002a00667202 */ /* 0x000fe40000000f00 */
[----:B--2---:R-:W-:Y:S01]  /*a550*/  LOP3.LUT R41, R36, 0x2, RZ, 0x3c, !PT ;  /* 0x0000000224297812 */ /* 0x004fe200078e3cff */
[----:B------:R-:W2:Y:S01]  /*a560*/  @P3 LDC R42, c[0x0][0xbf0] ;  /* 0x0002fc00ff2a3b82 */ /* 0x000ea20000000800 */
[----:B------:R-:W-:Y:S01]  /*a570*/  LOP3.LUT R46, R12, R13, RZ, 0x3c, !PT ;  /* 0x0000000d0c2e7212 */ /* 0x000fe200078e3cff */
[----:B------:R-:W-:Y:S01]  /*a580*/  IMAD.X R49, RZ, RZ, R61, P1 ;  /* 0x000000ffff317224 */ /* 0x000fe200008e063d */
[----:B------:R-:W-:Y:S01]  /*a590*/  SHF.R.U64 R24, R24, 0x3, RZ ;  /* 0x0000000318187819 */ /* 0x000fe200000012ff */
[----:B------:R-:W-:Y:S01]  /*a5a0*/  SHFL.IDX PT, R85, R85, R36, 0x1c1f ;  /* 0x001c1f2455557589 */ /* 0x000fe200000e0000 */
[----:B------:R-:W-:-:S02]  /*a5b0*/  MOV R110, R60 ;  /* 0x0000003c006e7202 */ /* 0x000fc40000000f00 */
[----:B------:R-:W-:Y:S01]  /*a5c0*/  MOV R100, R44 ;  /* 0x0000002c00647202 */ /* 0x000fe20000000f00 */
[----:B------:R-:W-:Y:S01]  /*a5d0*/  SHFL.IDX PT, R38, R37, R41, 0x1c1f ;  /* 0x001c1f2925267589 */ /* 0x000fe200000e0000 */
[----:B------:R-:W-:Y:S01]  /*a5e0*/  MOV R61, R46 ;  /* 0x0000002e003d7202 */ /* 0x000fe20000000f00 */
[----:B------:R-:W-:Y:S01]  /*a5f0*/  UIMAD UR11, UR6, UR5, UR42 ;  /* 0x00000005060b72a4 */ /* 0x000fe2000f8e022a */
[----:B------:R-:W-:Y:S01]  /*a600*/  LOP3.LUT R24, R24, R25, RZ, 0x3c, !PT ;  /* 0x0000001918187212 */ /* 0x000fe200078e3cff */
[----:B------:R-:W-:Y:S01]  /*a610*/  SHFL.IDX PT, R109, R109, R36, 0x1c1f ;  /* 0x001c1f246d6d7589 */ /* 0x000fe200000e0000 */
[----:B------:R-:W-:Y:S01]  /*a620*/  MOV R53, R52 ;  /* 0x0000003400357202 */ /* 0x000fe20000000f00 */
[----:B------:R-:W-:Y:S01]  /*a630*/  IMAD.X R25, RZ, RZ, R33, P2 ;  /* 0x000000ffff197224 */ /* 0x000fe200010e0621 */
[----:B------:R-:W-:Y:S01]  /*a640*/  MOV R108, R48 ;  /* 0x00000030006c7202 */ /* 0x000fe20000000f00 */
[----:B------:R-:W-:Y:S01]  /*a650*/  SHFL.IDX PT, R111, R111, R36, 0x1c1f ;  /* 0x001c1f246f6f7589 */ /* 0x000fe200000e0000 */
[----:B------:R-:W-:Y:S01]  /*a660*/  IMAD R52, RZ, RZ, -UR42 ;  /* 0x8000002aff347e24 */ /* 0x000fe2000f8e02ff */
[----:B------:R-:W-:Y:S02]  /*a670*/  SYNCS.ARRIVE.TRANS64.RED.A1T0 RZ, [UR4], RZ ;  /* 0x000000ffffff79a7 */ /* 0x000fe40008100404 */
[----:B------:R-:W3:Y:S01]  /*a680*/  SHFL.IDX PT, R40, R79, R41, 0x1c1f ;  /* 0x001c1f294f287589 */ /* 0x000ee200000e0000 */
[----:B------:R-:W-:-:S03]  /*a690*/  IADD3 R35, P2, R32, 0xb000, RZ ;  /* 0x0000b00020237810 */ /* 0x000fc60007f5e0ff */
[----:B------:R-:W4:Y:S04]  /*a6a0*/  SHFL.IDX PT, R44, R75, R41, 0x1c1f ;  /* 0x001c1f294b2c7589 */ /* 0x000f2800000e0000 */
[----:B------:R-:W-:Y:S04]  /*a6b0*/  SHFL.IDX PT, R87, R87, R36, 0x1c1f ;  /* 0x001c1f2457577589 */ /* 0x000fe800000e0000 */
[----:B------:R-:W-:Y:S04]  /*a6c0*/  SHFL.IDX PT, R89, R89, R36, 0x1c1f ;  /* 0x001c1f2459597589 */ /* 0x000fe800000e0000 */
[----:B------:R-:W4:Y:S04]  /*a6d0*/  SHFL.IDX PT, R62, R62, R41, 0x1c1f ;  /* 0x001c1f293e3e7589 */ /* 0x000f2800000e0000 */
[----:B------:R-:W-:Y:S04]  /*a6e0*/  SHFL.IDX PT, R46, R63, R41, 0x1c1f ;  /* 0x001c1f293f2e7589 */ /* 0x000fe800000e0000 */
[----:B------:R-:W-:Y:S04]  /*a6f0*/  SHFL.IDX PT, R113, R113, R36, 0x1c1f ;  /* 0x001c1f2471717589 */ /* 0x000fe800000e0000 */
[----:B------:R-:W4:Y:S01]  /*a700*/  SHFL.IDX PT, R48, R73, R41, 0x1c1f ;  /* 0x001c1f2949307589 */ /* 0x000f2200000e0000 */
[----:B0-----:R-:W-:Y:S01]  /*a710*/  IMAD R52, R133, R52, UR41 ;  /* 0x0000002985347e24 */ /* 0x001fe2000f8e0234 */
[----:B------:R-:W-:Y:S01]  /*a720*/  LOP3.LUT R4, R35, 0x380, RZ, 0xc0, !PT ;  /* 0x0000038023047812 */ /* 0x000fe200078ec0ff */
[----:B------:R-:W-:Y:S01]  /*a730*/  USHF.R.S32.HI UR10, URZ, 0x1f, UR11 ;  /* 0x0000001f3f0a7899 */ /* 0x000fe2000801140b */
[----:B------:R-:W-:Y:S01]  /*a740*/  MOV R60, R56 ;  /* 0x00000038003c7202 */ /* 0x000fe20000000f00 */
[----:B------:R-:W-:Y:S01]  /*a750*/  SHFL.IDX PT, R93, R93, R36, 0x1c1f ;  /* 0x001c1f245d5d7589 */ /* 0x000fe200000e0000 */
[----:B------:R-:W-:-:S02]  /*a760*/  MOV R54, R54 ;  /* 0x0000003600367202 */ /* 0x000fc40000000f00 */
[----:B------:R-:W-:Y:S01]  /*a770*/  SEL R115, R27, R26, P0 ;  /* 0x0000001a1b737207 */ /* 0x000fe20000000000 */
[----:B------:R-:W0:Y:S01]  /*a780*/  SHFL.IDX PT, R56, R65, R41, 0x1c1f ;  /* 0x001c1f2941387589 */ /* 0x000e2200000e0000 */
[----:B------:R-:W-:Y:S02]  /*a790*/  SEL R74, R26, R27, P0 ;  /* 0x0000001b1a4a7207 */ /* 0x000fe40000000000 */
[----:B------:R-:W-:Y:S01]  /*a7a0*/  MOV R55, R50 ;  /* 0x0000003200377202 */ /* 0x000fe20000000f00 */
[----:B------:R-:W-:Y:S01]  /*a7b0*/  IMAD R50, R52, 0x80, R223 ;  /* 0x0000008034327824 */ /* 0x000fe200078e02df */
[----:B------:R-:W-:Y:S01]  /*a7c0*/  SHF.R.U64 R4, R4, 0x3, RZ ;  /* 0x0000000304047819 */ /* 0x000fe200000012ff */
[----:B------:R-:W-:Y:S01]  /*a7d0*/  UIMAD UR5, UR10, UR8, URZ ;  /* 0x000000080a0572a4 */ /* 0x000fe2000f8e023f */
[----:B------:R-:W-:Y:S01]  /*a7e0*/  SEL R125, R94, R81, P0 ;  /* 0x000000515e7d7207 */ /* 0x000fe20000000000 */
[----:B-1----:R-:W-:Y:S01]  /*a7f0*/  @P3 IMAD.HI.U32 R39, R50, R39, RZ ;  /* 0x0000002732273227 */ /* 0x002fe200078e00ff */
[----:B------:R-:W-:Y:S01]  /*a800*/  USHF.R.S32.HI UR12, URZ, 0x1f, UR40 ;  /* 0x0000001f3f0c7899 */ /* 0x000fe20008011428 */
[----:B------:R-:W-:Y:S01]  /*a810*/  LOP3.LUT R4, R4, R35, RZ, 0x3c, !PT ;  /* 0x0000002304047212 */ /* 0x000fe200078e3cff */
[----:B------:R-:W-:Y:S01]  /*a820*/  SHFL.IDX PT, R91, R91, R36, 0x1c1f ;  /* 0x001c1f245b5b7589 */ /* 0x000fe200000e0000 */
[----:B------:R-:W-:Y:S01]  /*a830*/  UIMAD.WIDE.U32 UR6, UR11, UR8, URZ ;  /* 0x000000080b0672a5 */ /* 0x000fe2000f8e003f */
[----:B------:R-:W-:Y:S01]  /*a840*/  SEL R101, R92, R69, P0 ;  /* 0x000000455c657207 */ /* 0x000fe20000000000 */
[----:B------:R-:W-:Y:S01]  /*a850*/  UIMAD UR5, UR11, UR9, UR5 ;  /* 0x000000090b0572a4 */ /* 0x000fe2000f8e0205 */
[----:B------:R-:W-:Y:S01]  /*a860*/  SHFL.IDX PT, R115, R115, R36, 0x1c1f ;  /* 0x001c1f2473737589 */ /* 0x000fe200000e0000 */
[----:B------:R-:W-:Y:S01]  /*a870*/  SEL R81, R81, R94, P0 ;  /* 0x0000005e51517207 */ /* 0x000fe20000000000 */
[----:B------:R-:W-:Y:S01]  /*a880*/  ULDC.64 UR8, c[0x0][0xb98] ;  /* 0x0002e60000087ab9 */ /* 0x000fe20000000a00 */
[----:B------:R-:W-:Y:S01]  /*a890*/  SEL R131, R118, R31, P0 ;  /* 0x0000001f76837207 */ /* 0x000fe20000000000 */
[----:B------:R-:W1:Y:S01]  /*a8a0*/  SHFL.IDX PT, R64, R64, R41, 0x1c1f ;  /* 0x001c1f2940407589 */ /* 0x000e6200000e0000 */
[----:B------:R-:W-:-:S03]  /*a8b0*/  MOV R35, R58 ;  /* 0x0000003a00237202 */ /* 0x000fc60000000f00 */
[----:B------:R-:W1:Y:S01]  /*a8c0*/  SHFL.IDX PT, R74, R74, R41, 0x1c1f ;  /* 0x001c1f294a4a7589 */ /* 0x000e6200000e0000 */
[----:B------:R-:W-:Y:S01]  /*a8d0*/  SEL R84, R31, R118, P0 ;  /* 0x000000761f547207 */ /* 0x000fe20000000000 */
[----:B------:R-:W-:Y:S02]  /*a8e0*/  IMAD.MOV.U32 R57, RZ, RZ, R50 ;  /* 0x000000ffff397224 */ /* 0x000fe400078e0032 */
[----:B------:R-:W-:Y:S01]  /*a8f0*/  SHFL.IDX PT, R117, R117, R36, 0x1c1f ;  /* 0x001c1f2475757589 */ /* 0x000fe200000e0000 */
[----:B------:R-:W-:Y:S01]  /*a900*/  SEL R69, R69, R92, P0 ;  /* 0x0000005c45457207 */ /* 0x000fe20000000000 */
[----:B------:R-:W-:Y:S02]  /*a910*/  UIMAD UR4, UR12, UR8, URZ ;  /* 0x000000080c0472a4 */ /* 0x000fe4000f8e023f */
[----:B------:R-:W1:Y:S01]  /*a920*/  SHFL.IDX PT, R76, R76, R41, 0x1c1f ;  /* 0x001c1f294c4c7589 */ /* 0x000e6200000e0000 */
[----:B------:R-:W-:-:S03]  /*a930*/  IADD3 R31, P4, R32, 0x1000, RZ ;  /* 0x00001000201f7810 */ /* 0x000fc60007f9e0ff */
[----:B------:R-:W-:Y:S01]  /*a940*/  SHFL.IDX PT, R95, R95, R36, 0x1c1f ;  /* 0x001c1f245f5f7589 */ /* 0x000fe200000e0000 */
[----:B------:R-:W-:-:S03]  /*a950*/  IADD3 R15, P1, R32, 0x6000, RZ ;  /* 0x00006000200f7810 */ /* 0x000fc60007f3e0ff */
[----:B------:R-:W-:Y:S01]  /*a960*/  SHFL.IDX PT, R119, R119, R36, 0x1c1f ;  /* 0x001c1f2477777589 */ /* 0x000fe200000e0000 */
[----:B--2---:R-:W-:-:S03]  /*a970*/  @P3 SHF.R.U32.HI R57, RZ, R42, R39 ;  /* 0x0000002aff393219 */ /* 0x004fc60000011627 */
[----:B------:R-:W2:Y:S04]  /*a980*/  SHFL.IDX PT, R58, R67, R41, 0x1c1f ;  /* 0x001c1f29433a7589 */ /* 0x000ea800000e0000 */
[----:B------:R-:W2:Y:S01]  /*a990*/  SHFL.IDX PT, R94, R77, R41, 0x1c1f ;  /* 0x001c1f294d5e7589 */ /* 0x000ea200000e0000 */
[----:B------:R-:W-:Y:S01]  /*a9a0*/  LOP3.LUT R30, R31, 0x380, RZ, 0xc0, !PT ;  /* 0x000003801f1e7812 */ /* 0x000fe200078ec0ff */
[----:B------:R-:W-:Y:S01]  /*a9b0*/  UIADD3 UR5, UR7, UR5, URZ ;  /* 0x0000000507057290 */ /* 0x000fe2000fffe03f */
[----:B------:R-:W-:Y:S01]  /*a9c0*/  LOP3.LUT R14, R15, 0x380, RZ, 0xc0, !PT ;  /* 0x000003800f0e7812 */ /* 0x000fe200078ec0ff */
[----:B------:R-:W-:Y:S01]  /*a9d0*/  SHFL.IDX PT, R97, R97, R36, 0x1c1f ;  /* 0x001c1f2461617589 */ /* 0x000fe200000e0000 */
[----:B---3--:R-:W-:Y:S01]  /*a9e0*/  SEL R37, R109, R40, P0 ;  /* 0x000000286d257207 */ /* 0x008fe20000000000 */
[----:B------:R-:W-:-:S02]  /*a9f0*/  IMAD.MOV R59, RZ, RZ, -R57 ;  /* 0x000000ffff3b7224 */ /* 0x000fc400078e0a39 */
[----:B------:R-:W-:Y:S01]  /*aa00*/  SHFL.IDX PT, R99, R99, R36, 0x1c1f ;  /* 0x001c1f2463637589 */ /* 0x000fe200000e0000 */
[----:B------:R-:W-:Y:S01]  /*aa10*/  SEL R39, R40, R109, P0 ;  /* 0x0000006d28277207 */ /* 0x000fe20000000000 */
[----:B------:R-:W-:Y:S02]  /*aa20*/  UIMAD UR7, UR40, UR9, UR4 ;  /* 0x00000009280772a4 */ /* 0x000fe4000f8e0204 */
[----:B------:R-:W-:Y:S01]  /*aa30*/  SHFL.IDX PT, R101, R101, R36, 0x1c1f ;  /* 0x001c1f2465657589 */ /* 0x000fe200000e0000 */
[----:B----4-:R-:W-:-:S03]  /*aa40*/  SEL R43, R44, R111, P0 ;  /* 0x0000006f2c2b7207 */ /* 0x010fc60000000000 */
[----:B------:R-:W-:Y:S01]  /*aa50*/  SHFL.IDX PT, R103, R103, R36, 0x1c1f ;  /* 0x001c1f2467677589 */ /* 0x000fe200000e0000 */
[----:B------:R-:W-:-:S03]  /*aa60*/  SEL R40, R87, R62, P0 ;  /* 0x0000003e57287207 */ /* 0x000fc60000000000 */
[----:B------:R-:W-:Y:S01]  /*aa70*/  SHFL.IDX PT, R105, R105, R36, 0x1c1f ;  /* 0x001c1f2469697589 */ /* 0x000fe200000e0000 */
[----:B------:R-:W-:-:S03]  /*aa80*/  SEL R42, R62, R87, P0 ;  /* 0x000000573e2a7207 */ /* 0x000fc60000000000 */
[----:B------:R-:W-:Y:S01]  /*aa90*/  SHFL.IDX PT, R107, R107, R36, 0x1c1f ;  /* 0x001c1f246b6b7589 */ /* 0x000fe200000e0000 */
[----:B------:R-:W-:-:S03]  /*aaa0*/  UMOV UR4, UR6 ;  /* 0x0000000600047c82 */ /* 0x000fc60008000000 */
[----:B------:R-:W-:Y:S04]  /*aab0*/  SHFL.IDX PT, R121, R121, R36, 0x1c1f ;  /* 0x001c1f2479797589 */ /* 0x000fe800000e0000 */
[----:B------:R-:W-:Y:S04]  /*aac0*/  SHFL.IDX PT, R123, R123, R36, 0x1c1f ;  /* 0x001c1f247b7b7589 */ /* 0x000fe800000e0000 */
[----:B------:R-:W-:Y:S04]  /*aad0*/  SHFL.IDX PT, R125, R125, R36, 0x1c1f ;  /* 0x001c1f247d7d7589 */ /* 0x000fe800000e0000 */
[----:B------:R-:W-:Y:S04]  /*aae0*/  SHFL.IDX PT, R127, R127, R36, 0x1c1f ;  /* 0x001c1f247f7f7589 */ /* 0x000fe800000e0000 */
[----:B------:R-:W-:Y:S04]  /*aaf0*/  SHFL.IDX PT, R129, R129, R36, 0x1c1f ;  /* 0x001c1f2481817589 */ /* 0x000fe800000e0000 */
[----:B------:R3:W-:Y:S01]  /*ab00*/  SHFL.IDX PT, R131, R131, R36, 0x1c1f ;  /* 0x001c1f2483837589 */ /* 0x0007e200000e0000 */
[----:B------:R-:W-:-:S03]  /*ab10*/  SEL R45, R113, R48, P0 ;  /* 0x00000030712d7207 */ /* 0x000fc60000000000 */
[----:B------:R-:W4:Y:S01]  /*ab20*/  SHFL.IDX PT, R66, R66, R41, 0x1c1f ;  /* 0x001c1f2942427589 */ /* 0x000f2200000e0000 */
[----:B------:R-:W-:-:S03]  /*ab30*/  SEL R47, R48, R113, P0 ;  /* 0x00000071302f7207 */ /* 0x000fc60000000000 */
[----:B------:R-:W-:Y:S01]  /*ab40*/  SHFL.IDX PT, R68, R68, R41, 0x1c1f ;  /* 0x001c1f2944447589 */ /* 0x000fe200000e0000 */
[----:B---3--:R-:W-:-:S03]  /*ab50*/  SEL R36, R85, R38, P0 ;  /* 0x0000002655247207 */ /* 0x008fc60000000000 */
[----:B------:R-:W-:Y:S01]  /*ab60*/  SHFL.IDX PT, R86, R69, R41, 0x1c1f ;  /* 0x001c1f2945567589 */ /* 0x000fe200000e0000 */
[----:B------:R-:W-:Y:S01]  /*ab70*/  SEL R38, R38, R85, P0 ;  /* 0x0000005526267207 */ /* 0x000fe20000000000 */
[----:B------:R-:W-:Y:S01]  /*ab80*/  BAR.SYNC.DEFER_BLOCKING 0x1, 0x100 ;  /* 0x0044000000007b1d */ /* 0x000fe20000010000 */
[----:B------:R-:W-:Y:S01]  /*ab90*/  SHF.R.U64 R30, R30, 0x3, RZ ;  /* 0x000000031e1e7819 */ /* 0x000fe200000012ff */
[----:B------:R-:W-:Y:S01]  /*aba0*/  UIMAD.WIDE.U32 UR4, UR40, UR8, UR4 ;  /* 0x00000008280472a5 */ /* 0x000fe2000f8e0004 */
[----:B------:R-:W-:-:S03]  /*abb0*/  SHF.R.U64 R14, R14, 0x3, RZ ;  /* 0x000000030e0e7819 */ /* 0x000fc600000012ff */
[----:B------:R-:W-:Y:S04]  /*abc0*/  SHFL.IDX PT, R88, R71, R41, 0x1c1f ;  /* 0x001c1f2947587589 */ /* 0x000fe800000e0000 */
[----:B------:R-:W-:Y:S04]  /*abd0*/  SHFL.IDX PT, R90, R70, R41, 0x1c1f ;  /* 0x001c1f29465a7589 */ /* 0x000fe800000e0000 */
[----:B------:R-:W-:Y:S04]  /*abe0*/  SHFL.IDX PT, R92, R72, R41, 0x1c1f ;  /* 0x001c1f29485c7589 */ /* 0x000fe800000e0000 */
[----:B------:R-:W3:Y:S04]  /*abf0*/  SHFL.IDX PT, R78, R78, R41, 0x1c1f ;  /* 0x001c1f294e4e7589 */ /* 0x000ee800000e0000 */
[----:B------:R-:W3:Y:S04]  /*ac00*/  SHFL.IDX PT, R80, R80, R41, 0x1c1f ;  /* 0x001c1f2950507589 */ /* 0x000ee800000e0000 */
[----:B------:R-:W3:Y:S04]  /*ac10*/  SHFL.IDX PT, R96, R81, R41, 0x1c1f ;  /* 0x001c1f2951607589 */ /* 0x000ee800000e0000 */
[----:B------:R-:W3:Y:S04]  /*ac20*/  SHFL.IDX PT, R82, R82, R41, 0x1c1f ;  /* 0x001c1f2952527589 */ /* 0x000ee800000e0000 */
[----:B------:R-:W3:Y:S04]  /*ac30*/  SHFL.IDX PT, R98, R83, R41, 0x1c1f ;  /* 0x001c1f2953627589 */ /* 0x000ee800000e0000 */
[----:B------:R0:W3:Y:S01]  /*ac40*/  SHFL.IDX PT, R84, R84, R41, 0x1c1f ;  /* 0x001c1f2954547589 */ /* 0x0000e200000e0000 */
[----:B------:R-:W-:Y:S01]  /*ac50*/  IMAD R59, R34, R59, R50 ;  /* 0x0000003b223b7224 */ /* 0x000fe200078e0232 */
[----:B------:R-:W-:Y:S01]  /*ac60*/  LOP3.LUT R30, R30, R31, RZ, 0x3c, !PT ;  /* 0x0000001f1e1e7212 */ /* 0x000fe200078e3cff */
[----:B------:R-:W-:Y:S01]  /*ac70*/  ULDC.64 UR8, c[0x0][0xae8] ;  /* 0x0002ba0000087ab9 */ /* 0x000fe20000000a00 */
[----:B------:R1:W-:Y:S01]  /*ac80*/  STSM.16.M88.4 [R110], R36 ;  /* 0x000000246e007844 */ /* 0x0003e20000000200 */
[----:B0-----:R-:W-:-:S02]  /*ac90*/  SEL R41, R111, R44, P0 ;  /* 0x0000002c6f297207 */ /* 0x001fc40000000000 */
[----:B------:R-:W-:Y:S02]  /*aca0*/  SEL R44, R89, R46, P0 ;  /* 0x0000002e592c7207 */ /* 0x000fe40000000000 */
[----:B------:R-:W-:Y:S01]  /*acb0*/  SEL R46, R46, R89, P0 ;  /* 0x000000592e2e7207 */ /* 0x000fe20000000000 */
[----:B------:R-:W-:Y:S01]  /*acc0*/  STSM.16.M88.4 [R108], R40 ;  /* 0x000000286c007844 */ /* 0x000fe20000000200 */
[----:B------:R-:W-:Y:S01]  /*acd0*/  LOP3.LUT R14, R14, R15, RZ, 0x3c, !PT ;  /* 0x0000000f0e0e7212 */ /* 0x000fe200078e3cff */
[--C-:B------:R-:W-:Y:S02]  /*ace0*/  IMAD.X R31, RZ, RZ, R33.reuse, P4 ;  /* 0x000000ffff1f7224 */ /* 0x100fe400020e0621 */
[----:B------:R0:W-:Y:S01]  /*acf0*/  STSM.16.M88.4 [R106], R44 ;  /* 0x0000002c6a007844 */ /* 0x0001e20000000200 */
[----:B------:R-:W-:Y:S01]  /*ad00*/  IMAD.X R15, RZ, RZ, R33, P1 ;  /* 0x000000ffff0f7224 */ /* 0x000fe200008e0621 */
[----:B-1----:R-:W-:Y:S02]  /*ad10*/  SEL R36, R93, R56, P0 ;  /* 0x000000385d247207 */ /* 0x002fe40000000000 */
[----:B------:R-:W-:-:S02]  /*ad20*/  SEL R38, R56, R93, P0 ;  /* 0x0000005d38267207 */ /* 0x000fc40000000000 */
[C---:B------:R-:W-:Y:S02]  /*ad30*/  IADD3 R27, P6, R32.reuse, 0x3000, RZ ;  /* 0x00003000201b7810 */ /* 0x040fe40007fde0ff */
[C---:B------:R-:W-:Y:S02]  /*ad40*/  IADD3 R21, P5, R32.reuse, 0x4000, RZ ;  /* 0x0000400020157810 */ /* 0x040fe40007fbe0ff */
[----:B------:R-:W-:Y:S02]  /*ad50*/  IADD3 R13, P4, R32, 0x7000, RZ ;  /* 0x00007000200d7810 */ /* 0x000fe40007f9e0ff */
[----:B------:R-:W-:Y:S01]  /*ad60*/  IADD3 R56, P1, R57, UR4, RZ ;  /* 0x0000000439387c10 */ /* 0x000fe2000ff3e0ff */
[----:B0-----:R-:W-:Y:S01]  /*ad70*/  IMAD.U32 R46, RZ, RZ, UR7 ;  /* 0x00000007ff2e7e24 */ /* 0x001fe2000f8e00ff */
[----:B------:R-:W-:Y:S01]  /*ad80*/  SHF.R.S32.HI R45, RZ, 0x1f, R57 ;  /* 0x0000001fff2d7819 */ /* 0x000fe20000011439 */
[----:B------:R-:W-:Y:S01]  /*ad90*/  ULDC.64 UR6, c[0x0][0xb88] ;  /* 0x0002e20000067ab9 */ /* 0x000fe20000000a00 */
[----:B------:R-:W-:-:S02]  /*ada0*/  SHF.R.S32.HI R44, RZ, 0x1f, R59 ;  /* 0x0000001fff2c7819 */ /* 0x000fc4000001143b */
[----:B------:R-:W-:Y:S02]  /*adb0*/  LOP3.LUT R26, R27, 0x380, RZ, 0xc0, !PT ;  /* 0x000003801b1a7812 */ /* 0x000fe400078ec0ff */
[----:B------:R-:W-:Y:S01]  /*adc0*/  LOP3.LUT R20, R21, 0x380, RZ, 0xc0, !PT ;  /* 0x0000038015147812 */ /* 0x000fe200078ec0ff */
[----:B------:R-:W-:Y:S01]  /*add0*/  IMAD R44, R44, UR6, RZ ;  /* 0x000000062c2c7c24 */ /* 0x000fe2000f8e02ff */
[----:B------:R-:W-:Y:S02]  /*ade0*/  LOP3.LUT R12, R13, 0x380, RZ, 0xc0, !PT ;  /* 0x000003800d0c7812 */ /* 0x000fe400078ec0ff */
[----:B------:R-:W-:Y:S02]  /*adf0*/  IADD3.X R57, R45, UR5, R46, P1, !PT ;  /* 0x000000052d397c10 */ /* 0x000fe40008ffe42e */
[----:B------:R-:W-:Y:S02]  /*ae00*/  SEL R48, R91, R64, P0 ;  /* 0x000000405b307207 */ /* 0x000fe40000000000 */
[----:B------:R-:W-:-:S02]  /*ae10*/  SEL R50, R64, R91, P0 ;  /* 0x0000005b40327207 */ /* 0x000fc40000000000 */
[----:B------:R-:W-:Y:S02]  /*ae20*/  SEL R49, R115, R74, P0 ;  /* 0x0000004a73317207 */ /* 0x000fe40000000000 */
[----:B------:R-:W-:Y:S02]  /*ae30*/  SEL R51, R74, R115, P0 ;  /* 0x000000734a337207 */ /* 0x000fe40000000000 */
[----:B------:R-:W-:Y:S02]  /*ae40*/  LOP3.LUT R5, R32, 0x380, RZ, 0xc0, !PT ;  /* 0x0000038020057812 */ /* 0x000fe400078ec0ff */
[----:B------:R-:W-:Y:S02]  /*ae50*/  SEL R37, R117, R76, P0 ;  /* 0x0000004c75257207 */ /* 0x000fe40000000000 */
[----:B------:R-:W-:Y:S01]  /*ae60*/  SEL R39, R76, R117, P0 ;  /* 0x000000754c277207 */ /* 0x000fe20000000000 */
[C---:B------:R-:W-:Y:S01]  /*ae70*/  IMAD R63, R59.reuse, UR7, R44 ;  /* 0x000000073b3f7c24 */ /* 0x040fe2000f8e022c */
[----:B------:R-:W-:Y:S01]  /*ae80*/  SHF.R.U64 R26, R26, 0x3, RZ ;  /* 0x000000031a1a7819 */ /* 0x000fe200000012ff */
[----:B------:R-:W-:Y:S01]  /*ae90*/  IMAD.WIDE.U32 R56, R59, UR6, R56 ;  /* 0x000000063b387c25 */ /* 0x000fe2000f8e0038 */
[----:B------:R-:W-:Y:S01]  /*aea0*/  SHF.R.U64 R20, R20, 0x3, RZ ;  /* 0x0000000314147819 */ /* 0x000fe200000012ff */
[----:B------:R-:W-:Y:S01]  /*aeb0*/  ULDC UR6, c[0x0][0xa88] ;  /* 0x0002a20000067ab9 */ /* 0x000fe20000000800 */
[----:B------:R-:W-:-:S02]  /*aec0*/  SHF.R.U64 R12, R12, 0x3, RZ ;  /* 0x000000030c0c7819 */ /* 0x000fc400000012ff */
[----:B--2---:R-:W-:Y:S02]  /*aed0*/  SEL R40, R95, R58, P0 ;  /* 0x0000003a5f287207 */ /* 0x004fe40000000000 */
[----:B------:R-:W-:Y:S01]  /*aee0*/  SEL R42, R58, R95, P0 ;  /* 0x0000005f3a2a7207 */ /* 0x000fe20000000000 */
[----:B------:R-:W-:Y:S01]  /*aef0*/  IMAD R58, R52, 0x80, R222 ;  /* 0x00000080343a7824 */ /* 0x000fe200078e02de */
[----:B------:R-:W-:Y:S02]  /*af00*/  SEL R41, R119, R94, P0 ;  /* 0x0000005e77297207 */ /* 0x000fe40000000000 */
[----:B------:R-:W-:Y:S01]  /*af10*/  SEL R43, R94, R119, P0 ;  /* 0x000000775e2b7207 */ /* 0x000fe20000000000 */
[----:B------:R-:W-:Y:S01]  /*af20*/  STSM.16.M88.4 [R104], R48 ;  /* 0x0000003068007844 */ /* 0x000fe20000000200 */
[----:B------:R-:W-:Y:S01]  /*af30*/  SHF.R.U64 R5, R5, 0x3, RZ ;  /* 0x0000000305057819 */ /* 0x000fe200000012ff */
[----:B------:R-:W-:Y:S01]  /*af40*/  ULDC.64 UR4, c[0x0][0xb50] ;  /* 0x0002d40000047ab9 */ /* 0x000fe20000000a00 */
[----:B------:R-:W-:Y:S01]  /*af50*/  LOP3.LUT R26, R26, R27, RZ, 0x3c, !PT ;  /* 0x0000001b1a1a7212 */ /* 0x000fe200078e3cff */
[----:B------:R0:W-:Y:S01]  /*af60*/  STSM.16.M88.4 [R102], R36 ;  /* 0x0000002466007844 */ /* 0x0001e20000000200 */
[----:B------:R-:W-:Y:S01]  /*af70*/  LOP3.LUT R20, R20, R21, RZ, 0x3c, !PT ;  /* 0x0000001514147212 */ /* 0x000fe200078e3cff */
[----:B------:R-:W-:Y:S01]  /*af80*/  IMAD R93, R34, UR6, RZ ;  /* 0x00000006225d7c24 */ /* 0x000fe2000f8e02ff */
[----:B------:R-:W-:Y:S01]  /*af90*/  LOP3.LUT R12, R12, R13, RZ, 0x3c, !PT ;  /* 0x0000000d0c0c7212 */ /* 0x000fe200078e3cff */
[--C-:B------:R-:W-:Y:S01]  /*afa0*/  IMAD.X R27, RZ, RZ, R33.reuse, P6 ;  /* 0x000000ffff1b7224 */ /* 0x100fe200030e0621 */
[----:B------:R1:W-:Y:S01]  /*afb0*/  STSM.16.M88.4 [R100], R40 ;  /* 0x0000002864007844 */ /* 0x0003e20000000200 */
[--C-:B------:R-:W-:Y:S01]  /*afc0*/  IMAD.X R21, RZ, RZ, R33.reuse, P5 ;  /* 0x000000ffff157224 */ /* 0x100fe200028e0621 */
[----:B------:R-:W-:Y:S01]  /*afd0*/  LOP3.LUT P1, RZ, R220, 0x3, RZ, 0xc0, !PT ;  /* 0x00000003dcff7812 */ /* 0x000fe2000782c0ff */
[----:B------:R-:W-:Y:S01]  /*afe0*/  IMAD.X R13, RZ, RZ, R33, P4 ;  /* 0x000000ffff0d7224 */ /* 0x000fe200020e0621 */
[----:B------:R-:W-:-:S02]  /*aff0*/  IADD3 R9, P6, R32, 0x9000, RZ ;  /* 0x0000900020097810 */ /* 0x000fc40007fde0ff */
[----:B------:R-:W-:Y:S02]  /*b000*/  IADD3 R11, P5, R32, 0xa000, RZ ;  /* 0x0000a000200b7810 */ /* 0x000fe40007fbe0ff */
[----:B----4-:R-:W-:Y:S02]  /*b010*/  SEL R44, R97, R66, P0 ;  /* 0x00000042612c7207 */ /* 0x010fe40000000000 */
[----:B------:R-:W-:Y:S01]  /*b020*/  SEL R46, R66, R97, P0 ;  /* 0x00000061422e7207 */ /* 0x000fe20000000000 */
[----:B0-----:R-:W-:Y:S01]  /*b030*/  VIADD R36, R58, 0x8 ;  /* 0x000000083a247836 */ /* 0x001fe20000000000 */
[----:B---3--:R-:W-:Y:S01]  /*b040*/  SEL R45, R121, R78, P0 ;  /* 0x0000004e792d7207 */ /* 0x008fe20000000000 */
[----:B------:R-:W-:Y:S01]  /*b050*/  IMAD.IADD R37, R57, 0x1, R63 ;  /* 0x0000000139257824 */ /* 0x000fe200078e023f */
[----:B------:R-:W-:Y:S02]  /*b060*/  SEL R47, R78, R121, P0 ;  /* 0x000000794e2f7207 */ /* 0x000fe40000000000 */
[----:B-1----:R-:W-:-:S02]  /*b070*/  LEA R40, P4, R56, UR4, 0x2 ;  /* 0x0000000438287c11 */ /* 0x002fc4000f8810ff */
[----:B------:R-:W-:Y:S01]  /*b080*/  LOP3.LUT R32, R5, R32, RZ, 0x3c, !PT ;  /* 0x0000002005207212 */ /* 0x000fe200078e3cff */
[----:B------:R-:W-:Y:S01]  /*b090*/  IMAD.X R5, RZ, RZ, R33, P2 ;  /* 0x000000ffff057224 */ /* 0x000fe200010e0621 */
[-C--:B------:R-:W-:Y:S01]  /*b0a0*/  ISETP.GE.OR P2, PT, R58, R93.reuse, P1 ;  /* 0x0000005d3a00720c */ /* 0x080fe20000f46670 */
[----:B------:R0:W-:Y:S01]  /*b0b0*/  STSM.16.M88.4 [R61], R44 ;  /* 0x0000002c3d007844 */ /* 0x0001e20000000200 */
[----:B------:R-:W-:Y:S02]  /*b0c0*/  ISETP.GE.OR P1, PT, R36, R93, P1 ;  /* 0x0000005d2400720c */ /* 0x000fe40000f26670 */
[----:B------:R-:W-:Y:S02]  /*b0d0*/  LEA.HI.X R56, R56, UR5, R37, 0x2, P4 ;  /* 0x0000000538387c11 */ /* 0x000fe4000a0f1425 */
[----:B------:R-:W-:Y:S02]  /*b0e0*/  SEL R36, R99, R68, P0 ;  /* 0x0000004463247207 */ /* 0x000fe40000000000 */
[----:B------:R-:W-:-:S02]  /*b0f0*/  SEL R38, R68, R99, P0 ;  /* 0x0000006344267207 */ /* 0x000fc40000000000 */
[----:B------:R-:W-:Y:S02]  /*b100*/  SEL R37, R123, R80, P0 ;  /* 0x000000507b257207 */ /* 0x000fe40000000000 */
[----:B------:R-:W-:Y:S02]  /*b110*/  SEL R39, R80, R123, P0 ;  /* 0x0000007b50277207 */ /* 0x000fe40000000000 */
[----:B------:R-:W-:Y:S02]  /*b120*/  SEL R68, R103, R88, P0 ;  /* 0x0000005867447207 */ /* 0x000fe40000000000 */
[----:B------:R-:W-:Y:S02]  /*b130*/  SEL R70, R88, R103, P0 ;  /* 0x0000006758467207 */ /* 0x000fe40000000000 */
[----:B0-----:R-:W-:Y:S02]  /*b140*/  SEL R44, R101, R86, P0 ;  /* 0x00000056652c7207 */ /* 0x001fe40000000000 */
[----:B------:R-:W-:-:S02]  /*b150*/  SEL R46, R86, R101, P0 ;  /* 0x00000065562e7207 */ /* 0x000fc40000000000 */
[----:B------:R-:W-:Y:S02]  /*b160*/  SEL R45, R125, R96, P0 ;  /* 0x000000607d2d7207 */ /* 0x000fe40000000000 */
[----:B------:R-:W-:Y:S01]  /*b170*/  SEL R47, R96, R125, P0 ;  /* 0x0000007d602f7207 */ /* 0x000fe20000000000 */
[----:B------:R-:W-:Y:S01]  /*b180*/  SHFL.IDX PT, R62, R40, RZ, 0x1c1f ;  /* 0x001c1fff283e7589 */ /* 0x000fe200000e0000 */
[----:B------:R-:W-:Y:S02]  /*b190*/  SEL R69, R127, R82, P0 ;  /* 0x000000527f457207 */ /* 0x000fe40000000000 */
[----:B------:R-:W-:Y:S01]  /*b1a0*/  SEL R71, R82, R127, P0 ;  /* 0x0000007f52477207 */ /* 0x000fe20000000000 */
[----:B------:R0:W-:Y:S01]  /*b1b0*/  SHFL.IDX PT, R72, R40, 0x1, 0x1c1f ;  /* 0x003c1f0028487f89 */ /* 0x0001e200000e0000 */
[----:B------:R-:W-:Y:S02]  /*b1c0*/  SEL R88, R105, R90, P0 ;  /* 0x0000005a69587207 */ /* 0x000fe40000000000 */
[----:B------:R-:W-:-:S02]  /*b1d0*/  SEL R90, R90, R105, P0 ;  /* 0x000000695a5a7207 */ /* 0x000fc40000000000 */
[----:B------:R-:W-:Y:S02]  /*b1e0*/  SEL R89, R129, R98, P0 ;  /* 0x0000006281597207 */ /* 0x000fe40000000000 */
        /* <DEDUP_REMOVED lines=15> */
[----:B------:R2:W5:Y:S04]  /*b2e0*/  LD.E.128 R56, desc[UR48][R30.64] ;  /* 0x000000301e387980 */ /* 0x000568000c101d00 */
[----:B------:R3:W5:Y:S01]  /*b2f0*/  LD.E.128 R48, desc[UR48][R28.64] ;  /* 0x000000301c307980 */ /* 0x000762000c101d00 */
[----:B------:R-:W-:Y:S01]  /*b300*/  UIMAD UR6, UR10, UR8, URZ ;  /* 0x000000080a0672a4 */ /* 0x000fe2000f8e023f */
[----:B0-----:R-:W-:Y:S01]  /*b310*/  IMAD R3, R22, 0x20, R23 ;  /* 0x0000002016037824 */ /* 0x001fe200078e0217 */
[----:B------:R-:W-:Y:S01]  /*b320*/  UIMAD.WIDE.U32 UR4, UR11, UR8, URZ ;  /* 0x000000080b0472a5 */ /* 0x000fe2000f8e003f */
[----:B------:R0:W5:Y:S01]  /*b330*/  LD.E.128 R84, desc[UR48][R6.64] ;  /* 0x0000003006547980 */ /* 0x000162000c101d00 */
[----:B--2---:R-:W1:Y:S01]  /*b340*/  @P3 LDC R31, c[0x0][0xbec] ;  /* 0x0002fb00ff1f3b82 */ /* 0x004e620000000800 */
[----:B------:R-:W-:-:S02]  /*b350*/  LOP3.LUT R8, R9, 0x380, RZ, 0xc0, !PT ;  /* 0x0000038009087812 */ /* 0x000fc400078ec0ff */
[----:B------:R2:W5:Y:S01]  /*b360*/  LD.E.128 R60, desc[UR48][R4.64] ;  /* 0x00000030043c7980 */ /* 0x000562000c101d00 */
[----:B------:R-:W-:-:S03]  /*b370*/  LOP3.LUT R10, R11, 0x380, RZ, 0xc0, !PT ;  /* 0x000003800b0a7812 */ /* 0x000fc600078ec0ff */
[----:B------:R-:W5:Y:S01]  /*b380*/  LD.E.128 R64, desc[UR48][R32.64] ;  /* 0x0000003020407980 */ /* 0x000f62000c101d00 */
[----:B---3--:R-:W3:Y:S01]  /*b390*/  @P3 LDC R29, c[0x0][0xbf0] ;  /* 0x0002fc00ff1d3b82 */ /* 0x008ee20000000800 */
[----:B------:R-:W-:Y:S01]  /*b3a0*/  UIMAD UR6, UR11, UR9, UR6 ;  /* 0x000000090b0672a4 */ /* 0x000fe2000f8e0206 */
[----:B0-----:R-:W-:Y:S01]  /*b3b0*/  IMAD R6, R52, 0x80, R3 ;  /* 0x0000008034067824 */ /* 0x001fe200078e0203 */
[----:B------:R-:W5:Y:S01]  /*b3c0*/  LD.E.128 R36, desc[UR48][R26.64] ;  /* 0x000000301a247980 */ /* 0x000f62000c101d00 */
[----:B------:R-:W-:Y:S01]  /*b3d0*/  ULDC.64 UR8, c[0x0][0xaf0] ;  /* 0x0002bc0000087ab9 */ /* 0x000fe20000000a00 */
[----:B------:R-:W-:Y:S02]  /*b3e0*/  UIADD3 UR5, UR5, UR6, URZ ;  /* 0x0000000605057290 */ /* 0x000fe4000fffe03f */
[----:B------:R-:W-:Y:S01]  /*b3f0*/  UIMAD UR7, UR12, UR8, URZ ;  /* 0x000000080c0772a4 */ /* 0x000fe2000f8e023f */
[----:B------:R-:W-:Y:S01]  /*b400*/  SHF.R.U64 R8, R8, 0x3, RZ ;  /* 0x0000000308087819 */ /* 0x000fe200000012ff */
[----:B------:R-:W-:Y:S01]  /*b410*/  IMAD.MOV.U32 R3, RZ, RZ, R6 ;  /* 0x000000ffff037224 */ /* 0x000fe200078e0006 */
[----:B------:R-:W-:Y:S01]  /*b420*/  UIMAD.WIDE.U32 UR4, UR40, UR8, UR4 ;  /* 0x00000008280472a5 */ /* 0x000fe2000f8e0004 */
[----:B------:R-:W5:Y:S01]  /*b430*/  LD.E.128 R76, desc[UR48][R20.64] ;  /* 0x00000030144c7980 */ /* 0x000f62000c101d00 */
[----:B------:R-:W-:-:S03]  /*b440*/  UIMAD UR6, UR40, UR9, UR7 ;  /* 0x00000009280672a4 */ /* 0x000fc6000f8e0207 */
[----:B------:R-:W5:Y:S01]  /*b450*/  LD.E.128 R68, desc[UR48][R24.64] ;  /* 0x0000003018447980 */ /* 0x000f62000c101d00 */
[----:B-1----:R-:W-:Y:S01]  /*b460*/  @P3 IMAD.HI.U32 R0, R6, R31, RZ ;  /* 0x0000001f06003227 */ /* 0x002fe200078e00ff */
[----:B------:R-:W-:Y:S01]  /*b470*/  LOP3.LUT R8, R8, R9, RZ, 0x3c, !PT ;  /* 0x0000000908087212 */ /* 0x000fe200078e3cff */
[----:B------:R-:W-:Y:S01]  /*b480*/  UIADD3 UR6, UR5, UR6, URZ ;  /* 0x0000000605067290 */ /* 0x000fe2000fffe03f */
[----:B------:R-:W5:Y:S01]  /*b490*/  LD.E.128 R44, desc[UR48][R14.64] ;  /* 0x000000300e2c7980 */ /* 0x000f62000c101d00 */
[----:B------:R-:W-:Y:S01]  /*b4a0*/  IMAD.X R9, RZ, RZ, R33, P6 ;  /* 0x000000ffff097224 */ /* 0x000fe200030e0621 */
[----:B------:R-:W-:Y:S01]  /*b4b0*/  SHF.R.U64 R10, R10, 0x3, RZ ;  /* 0x000000030a0a7819 */ /* 0x000fe200000012ff */
[----:B------:R-:W-:Y:S01]  /*b4c0*/  ULDC.64 UR8, c[0x0][0xae0] ;  /* 0x0002b80000087ab9 */ /* 0x000fe20000000a00 */
[----:B------:R-:W5:Y:S01]  /*b4d0*/  LD.E.128 R40, desc[UR48][R12.64] ;  /* 0x000000300c287980 */ /* 0x000f62000c101d00 */
[----:B---3--:R-:W-:Y:S01]  /*b4e0*/  @P3 SHF.R.U32.HI R3, RZ, R29, R0 ;  /* 0x0000001dff033219 */ /* 0x008fe20000011600 */
[----:B--2---:R-:W-:-:S02]  /*b4f0*/  IMAD.U32 R5, RZ, RZ, UR5 ;  /* 0x00000005ff057e24 */ /* 0x004fc4000f8e00ff */
[----:B------:R0:W5:Y:S01]  /*b500*/  LD.E.128 R80, desc[UR48][R8.64] ;  /* 0x0000003008507980 */ /* 0x000162000c101d00 */
[----:B------:R-:W-:Y:S01]  /*b510*/  SHF.R.S32.HI R0, RZ, 0x1f, R3 ;  /* 0x0000001fff007819 */ /* 0x000fe20000011403 */
[----:B------:R-:W-:Y:S01]  /*b520*/  IMAD.U32 R4, RZ, RZ, UR4 ;  /* 0x00000004ff047e24 */ /* 0x000fe2000f8e00ff */
[----:B------:R-:W-:Y:S01]  /*b530*/  LOP3.LUT R10, R10, R11, RZ, 0x3c, !PT ;  /* 0x0000000b0a0a7212 */ /* 0x000fe200078e3cff */
[----:B------:R-:W-:Y:S01]  /*b540*/  IMAD.U32 R5, RZ, RZ, UR6 ;  /* 0x00000006ff057e24 */ /* 0x000fe2000f8e00ff */
[----:B------:R-:W-:Y:S01]  /*b550*/  ULDC.64 UR6, c[0x0][0xad8] ;  /* 0x0002b60000067ab9 */ /* 0x000fe20000000a00 */
[----:B------:R-:W-:Y:S02]  /*b560*/  IMAD R0, R0, UR8, RZ ;  /* 0x0000000800007c24 */ /* 0x000fe4000f8e02ff */
[----:B------:R-:W-:Y:S02]  /*b570*/  IMAD.X R11, RZ, RZ, R33, P5 ;  /* 0x000000ffff0b7224 */ /* 0x000fe400028e0621 */
[----:B0-----:R-:W-:-:S02]  /*b580*/  IMAD.MOV R9, RZ, RZ, -R3 ;  /* 0x000000ffff097224 */ /* 0x001fc400078e0a03 */
[C---:B------:R-:W-:Y:S01]  /*b590*/  IMAD R7, R3.reuse, UR9, R0 ;  /* 0x0000000903077c24 */ /* 0x040fe2000f8e0200 */
[----:B------:R0:W5:Y:S01]  /*b5a0*/  LD.E.128 R72, desc[UR48][R10.64] ;  /* 0x000000300a487980 */ /* 0x000162000c101d00 */
[----:B------:R-:W-:Y:S01]  /*b5b0*/  IMAD.WIDE.U32 R4, R3, UR8, R4 ;  /* 0x0000000803047c25 */ /* 0x000fe2000f8e0004 */
[----:B------:R-:W-:Y:S01]  /*b5c0*/  UIADD3 UR39, UR39, 0x33420, URZ ;  /* 0x0003342027277890 */ /* 0x000fe2000fffe03f */
[----:B------:R-:W-:Y:S01]  /*b5d0*/  @!PT LDS RZ, [RZ] ;  /* 0x00000000fffff984 */ /* 0x000fe20000000800 */
[----:B------:R-:W-:Y:S01]  /*b5e0*/  @!PT LDS RZ, [RZ] ;  /* 0x00000000fffff984 */ /* 0x000fe20000000800 */
[----:B------:R-:W-:Y:S01]  /*b5f0*/  @!PT LDS RZ, [RZ] ;  /* 0x00000000fffff984 */ /* 0x000fe20000000800 */
[----:B------:R-:W-:Y:S01]  /*b600*/  @!PT LDS RZ, [RZ] ;  /* 0x00000000fffff984 */ /* 0x000fe20000000800 */
[----:B------:R1:W-:Y:S06]  /*b610*/  MEMBAR.ALL.CTA ;  /* 0x0000000000007992 */ /* 0x0003ec0000008000 */
[----:B-1----:R-:W1:Y:S01]  /*b620*/  FENCE.VIEW.ASYNC.S ;  /* 0x00000000000073c6 */ /* 0x002e620000000000 */
[----:B------:R-:W-:-:S02]  /*b630*/  IMAD R3, R34, R9, R6 ;  /* 0x0000000922037224 */ /* 0x000fc400078e0206 */
[----:B------:R-:W-:Y:S01]  /*b640*/  IMAD R52, R52, 0x80, R23 ;  /* 0x0000008034347824 */ /* 0x000fe200078e0217 */
[----:B------:R-:W-:Y:S01]  /*b650*/  ULDC UR4, c[0x0][0xc] ;  /* 0x0000030000047ab9 */ /* 0x000fe20000000800 */
[----:B------:R-:W-:Y:S01]  /*b660*/  UIADD3 UR51, UR51, 0x1, URZ ;  /* 0x0000000133337890 */ /* 0x000fe2000fffe03f */
[----:B------:R-:W-:Y:S01]  /*b670*/  SHF.R.S32.HI R0, RZ, 0x1f, R3 ;  /* 0x0000001fff007819 */ /* 0x000fe20000011403 */
[----:B------:R-:W-:Y:S01]  /*b680*/  IMAD.IADD R5, R5, 0x1, R7 ;  /* 0x0000000105057824 */ /* 0x000fe200078e0207 */
[----:B------:R-:W-:Y:S01]  /*b690*/  UMOV UR5, 0x1 ;  /* 0x0000000100057882 */ /* 0x000fe20000000000 */
[----:B------:R-:W-:Y:S02]  /*b6a0*/  ULDC.64 UR8, c[0x0][0xa80] ;  /* 0x0002a00000087ab9 */ /* 0x000fe40000000a00 */
[----:B------:R-:W-:Y:S02]  /*b6b0*/  IMAD R0, R0, UR6, RZ ;  /* 0x0000000600007c24 */ /* 0x000fe4000f8e02ff */
[----:B------:R-:W-:Y:S01]  /*b6c0*/  IMAD.WIDE.U32 R4, R3, UR6, R4 ;  /* 0x0000000603047c25 */ /* 0x000fe2000f8e0004 */
[----:B------:R-:W-:-:S03]  /*b6d0*/  ISETP.GE.AND P2, PT, R52, R93, PT ;  /* 0x0000005d3400720c */ /* 0x000fc60003f46270 */
[----:B------:R-:W-:Y:S01]  /*b6e0*/  IMAD R7, R3, UR7, R0 ;  /* 0x0000000703077c24 */ /* 0x000fe2000f8e0200 */
[----:B------:R-:W-:Y:S01]  /*b6f0*/  UIADD3 UR41, UR4, UR41, URZ ;  /* 0x0000002904297290 */ /* 0x000fe2000fffe03f */
[----:B------:R-:W-:Y:S01]  /*b700*/  LEA R12, P1, R4, UR8, 0x1 ;  /* 0x00000008040c7c11 */ /* 0x000fe2000f8208ff */
[----:B------:R-:W-:Y:S01]  /*b710*/  UPRMT UR4, URZ, 0x654, UR39 ;  /* 0x000006543f047896 */ /* 0x000fe20008000027 */
[----:B------:R-:W-:Y:S01]  /*b720*/  IMAD.IADD R3, R5, 0x1, R7 ;  /* 0x0000000105037824 */ /* 0x000fe200078e0207 */
[----:B------:R-:W-:Y:S01]  /*b730*/  UPRMT UR39, UR5, 0x654, UR39 ;  /* 0x0000065405277896 */ /* 0x000fe20008000027 */
[----:B------:R-:W-:Y:S01]  /*b740*/  VIADD R0, R52, 0x20 ;  /* 0x0000002034007836 */ /* 0x000fe20000000000 */
[----:B------:R-:W-:Y:S02]  /*b750*/  UISETP.NE.AND UP0, UPT, UR51, 0x2, UPT ;  /* 0x000000023300788c */ /* 0x000fe4000bf05270 */
[----:B------:R-:W-:Y:S02]  /*b760*/  LEA.HI.X R3, R4, UR9, R3, 0x1, P1 ;  /* 0x0000000904037c11 */ /* 0x000fe400088f0c03 */
[----:B------:R-:W-:Y:S01]  /*b770*/  USEL UR5, URZ, 0x1, UP0 ;  /* 0x000000013f057887 */ /* 0x000fe20008000000 */
[-C--:B------:R-:W-:Y:S01]  /*b780*/  ISETP.GE.AND P0, PT, R0, R93.reuse, PT ;  /* 0x0000005d0000720c */ /* 0x080fe20003f06270 */
[----:B------:R-:W-:Y:S01]  /*b790*/  VIADD R0, R52, 0x40 ;  /* 0x0000004034007836 */ /* 0x000fe20000000000 */
[----:B-1----:R-:W-:Y:S01]  /*b7a0*/  SYNCS.ARRIVE.TRANS64.RED.A1T0 RZ, [UR4], RZ ;  /* 0x000000ffffff79a7 */ /* 0x002fe20008100404 */
[----:B------:R-:W-:Y:S01]  /*b7b0*/  USEL UR51, UR51, URZ, UP0 ;  /* 0x0000003f33337287 */ /* 0x000fe20008000000 */
[----:B------:R0:W1:Y:S01]  /*b7c0*/  SHFL.IDX PT, R6, R12, RZ, 0x181f ;  /* 0x00181fff0c067589 */ /* 0x00006200000e0000 */
[----:B------:R-:W-:Y:S01]  /*b7d0*/  ULOP3.LUT UR43, UR43, UR5, URZ, 0x3c, !UPT ;  /* 0x000000052b2b7292 */ /* 0x000fe2000f8e3c3f */
[----:B------:R-:W-:Y:S02]  /*b7e0*/  BSSY B0, `(.L_x_3066) ;  /* 0x0000011000007945 */ /* 0x000fe40003800000 */
[----:B------:R0:W2:Y:S01]  /*b7f0*/  SHFL.IDX PT, R7, R3, RZ, 0x181f ;  /* 0x00181fff03077589 */ /* 0x0000a200000e0000 */
[----:B------:R-:W-:Y:S01]  /*b800*/  SYNCS.ARRIVE.TRANS64.RED.A1T0 RZ, [UR39], RZ ;  /* 0x000000ffffff79a7 */ /* 0x000fe20008100427 */
[----:B------:R-:W-:Y:S01]  /*b810*/  ISETP.GE.AND P1, PT, R0, R93, PT ;  /* 0x0000005d0000720c */ /* 0x000fe20003f26270 */
[----:B------:R-:W-:-:S12]  /*b820*/  @P2 BRA `(.L_x_3067) ;  /* 0x0000000000302947 */ /* 0x000fd80003800000 */
[----:B------:R-:W-:Y:S02]  /*b830*/  ULDC UR4, c[0x0][0xac8] ;  /* 0x0002b20000047ab9 */ /* 0x000fe40000000800 */
[----:B------:R-:W-:Y:S02]  /*b840*/  ISETP.GE.AND P3, PT, R19, UR4, PT ;  /* 0x0000000413007c0c */ /* 0x000fe4000bf66270 */
[----:B------:R-:W-:Y:S02]  /*b850*/  ISETP.GE.AND P4, PT, R18, UR4, PT ;  /* 0x0000000412007c0c */ /* 0x000fe4000bf86270 */
[----:B------:R-:W-:-:S09]  /*b860*/  ISETP.GE.AND P2, PT, R17, UR4, PT ;  /* 0x0000000411007c0c */ /* 0x000fd2000bf46270 */
[-C--:B-1----:R-:W-:Y:S02]  /*b870*/  @!P3 LEA R8, P5, R19, R6.reuse, 0x1 ;  /* 0x000000061308b211 */ /* 0x082fe400078a08ff */
[C---:B0-----:R-:W-:Y:S02]  /*b880*/  @!P4 LEA R10, P6, R18.reuse, R6, 0x1 ;  /* 0x00000006120ac211 */ /* 0x041fe400078c08ff */
[----:B--2---:R-:W-:Y:S01]  /*b890*/  @!P2 IMAD.WIDE R4, R17, 0x2, R6 ;  /* 0x000000021104a825 */ /* 0x004fe200078e0206 */
[-C--:B------:R-:W-:Y:S02]  /*b8a0*/  @!P3 LEA.HI.X R9, R19, R7.reuse, R227, 0x1, P5 ;  /* 0x000000071309b211 */ /* 0x080fe400028f0ce3 */
[----:B------:R-:W-:Y:S02]  /*b8b0*/  @!P4 LEA.HI.X R11, R18, R7, R226, 0x1, P6 ;  /* 0x00000007120bc211 */ /* 0x000fe400030f0ce2 */
[----:B-----5:R3:W-:Y:S04]  /*b8c0*/  @!P2 ST.E.128 desc[UR48][R4.64], R64 ;  /* 0x000000400400a985 */ /* 0x0207e8000c101d30 */
[----:B------:R3:W-:Y:S04]  /*b8d0*/  @!P3 ST.E.128 desc[UR48][R8.64], R76 ;  /* 0x0000004c0800b985 */ /* 0x0007e8000c101d30 */
[----:B------:R3:W-:Y:S02]  /*b8e0*/  @!P4 ST.E.128 desc[UR48][R10.64], R84 ;  /* 0x000000540a00c985 */ /* 0x0007e4000c101d30 */
.L_x_3067:
[----:B------:R-:W-:Y:S05]  /*b8f0*/  BSYNC B0 ;  /* 0x0000000000007941 */ /* 0x000fea0003800000 */
.L_x_3066:
[----:B--2---:R2:W4:Y:S01]  /*b900*/  SHFL.IDX PT, R7, R3, 0x1, 0x181f ;  /* 0x00381f0003077f89 */ /* 0x00452200000e0000 */
[----:B------:R-:W-:Y:S03]  /*b910*/  BSSY B0, `(.L_x_3068) ;  /* 0x000000f000007945 */ /* 0x000fe60003800000 */
[----:B-1----:R2:W1:Y:S01]  /*b920*/  SHFL.IDX PT, R6, R12, 0x1, 0x181f ;  /* 0x00381f000c067f89 */ /* 0x00246200000e0000 */
[----:B------:R-:W-:Y:S05]  /*b930*/  @P0 BRA `(.L_x_3069) ;  /* 0x0000000000300947 */ /* 0x000fea0003800000 */
[----:B------:R-:W-:Y:S02]  /*b940*/  ULDC UR4, c[0x0][0xac8] ;  /* 0x0002b20000047ab9 */ /* 0x000fe40000000800 */
[----:B------:R-:W-:Y:S02]  /*b950*/  ISETP.GE.AND P4, PT, R19, UR4, PT ;  /* 0x0000000413007c0c */ /* 0x000fe4000bf86270 */
[----:B------:R-:W-:Y:S02]  /*b960*/  ISETP.GE.AND P5, PT, R18, UR4, PT ;  /* 0x0000000412007c0c */ /* 0x000fe4000bfa6270 */
[----:B------:R-:W-:-:S09]  /*b970*/  ISETP.GE.AND P3, PT, R17, UR4, PT ;  /* 0x0000000411007c0c */ /* 0x000fd2000bf66270 */
[-C--:B-1-3--:R-:W-:Y:S02]  /*b980*/  @!P4 LEA R8, P0, R19, R6.reuse, 0x1 ;  /* 0x000000061308c211 */ /* 0x08afe400078008ff */
[C---:B0-----:R-:W-:Y:S02]  /*b990*/  @!P5 LEA R10, P2, R18.reuse, R6, 0x1 ;  /* 0x00000006120ad211 */ /* 0x041fe400078408ff */
[----:B----4-:R-:W-:Y:S01]  /*b9a0*/  @!P3 IMAD.WIDE R4, R17, 0x2, R6 ;  /* 0x000000021104b825 */ /* 0x010fe200078e0206 */
[-C--:B------:R-:W-:Y:S02]  /*b9b0*/  @!P4 LEA.HI.X R9, R19, R7.reuse, R227, 0x1, P0 ;  /* 0x000000071309c211 */ /* 0x080fe400000f0ce3 */
[----:B------:R-:W-:Y:S02]  /*b9c0*/  @!P5 LEA.HI.X R11, R18, R7, R226, 0x1, P2 ;  /* 0x00000007120bd211 */ /* 0x000fe400010f0ce2 */
[----:B-----5:R0:W-:Y:S04]  /*b9d0*/  @!P3 ST.E.128 desc[UR48][R4.64], R56 ;  /* 0x000000380400b985 */ /* 0x0201e8000c101d30 */
[----:B------:R0:W-:Y:S04]  /*b9e0*/  @!P4 ST.E.128 desc[UR48][R8.64], R68 ;  /* 0x000000440800c985 */ /* 0x0001e8000c101d30 */
[----:B------:R0:W-:Y:S02]  /*b9f0*/  @!P5 ST.E.128 desc[UR48][R10.64], R80 ;  /* 0x000000500a00d985 */ /* 0x0001e4000c101d30 */
.L_x_3069:
[----:B------:R-:W-:Y:S05]  /*ba00*/  BSYNC B0 ;  /* 0x0000000000007941 */ /* 0x000fea0003800000 */
.L_x_3068:
[----:B----4-:R4:W0:Y:S01]  /*ba10*/  SHFL.IDX PT, R7, R3, 0x2, 0x181f ;  /* 0x00581f0003077f89 */ /* 0x01082200000e0000 */
[----:B------:R-:W-:Y:S03]  /*ba20*/  BSSY B0, `(.L_x_3070) ;  /* 0x000000f000007945 */ /* 0x000fe60003800000 */
[----:B-1----:R4:W1:Y:S01]  /*ba30*/  SHFL.IDX PT, R6, R12, 0x2, 0x181f ;  /* 0x00581f000c067f89 */ /* 0x00286200000e0000 */
[----:B------:R-:W-:Y:S05]  /*ba40*/  @P1 BRA `(.L_x_3071) ;  /* 0x0000000000301947 */ /* 0x000fea0003800000 */
[----:B------:R-:W-:Y:S02]  /*ba50*/  ULDC UR4, c[0x0][0xac8] ;  /* 0x0002b20000047ab9 */ /* 0x000fe40000000800 */
[----:B------:R-:W-:Y:S02]  /*ba60*/  ISETP.GE.AND P3, PT, R19, UR4, PT ;  /* 0x0000000413007c0c */ /* 0x000fe4000bf66270 */
[----:B------:R-:W-:Y:S02]  /*ba70*/  ISETP.GE.AND P4, PT, R18, UR4, PT ;  /* 0x0000000412007c0c */ /* 0x000fe4000bf86270 */
[----:B------:R-:W-:-:S09]  /*ba80*/  ISETP.GE.AND P2, PT, R17, UR4, PT ;  /* 0x0000000411007c0c */ /* 0x000fd2000bf46270 */
[-C--:B01-3--:R-:W-:Y:S02]  /*ba90*/  @!P3 LEA R8, P0, R19, R6.reuse, 0x1 ;  /* 0x000000061308b211 */ /* 0x08bfe400078008ff */
[C---:B------:R-:W-:Y:S02]  /*baa0*/  @!P4 LEA R10, P1, R18.reuse, R6, 0x1 ;  /* 0x00000006120ac211 */ /* 0x040fe400078208ff */
[----:B------:R-:W-:Y:S01]  /*bab0*/  @!P2 IMAD.WIDE R4, R17, 0x2, R6 ;  /* 0x000000021104a825 */ /* 0x000fe200078e0206 */
[-C--:B------:R-:W-:Y:S02]  /*bac0*/  @!P3 LEA.HI.X R9, R19, R7.reuse, R227, 0x1, P0 ;  /* 0x000000071309b211 */ /* 0x080fe400000f0ce3 */
[----:B------:R-:W-:Y:S02]  /*bad0*/  @!P4 LEA.HI.X R11, R18, R7, R226, 0x1, P1 ;  /* 0x00000007120bc211 */ /* 0x000fe400008f0ce2 */
[----:B-----5:R0:W-:Y:S04]  /*bae0*/  @!P2 ST.E.128 desc[UR48][R4.64], R48 ;  /* 0x000000300400a985 */ /* 0x0201e8000c101d30 */
[----:B------:R0:W-:Y:S04]  /*baf0*/  @!P3 ST.E.128 desc[UR48][R8.64], R44 ;  /* 0x0000002c0800b985 */ /* 0x0001e8000c101d30 */
[----:B------:R0:W-:Y:S02]  /*bb00*/  @!P4 ST.E.128 desc[UR48][R10.64], R72 ;  /* 0x000000480a00c985 */ /* 0x0001e4000c101d30 */
.L_x_3071:
[----:B------:R-:W-:Y:S05]  /*bb10*/  BSYNC B0 ;  /* 0x0000000000007941 */ /* 0x000fea0003800000 */
.L_x_3070:
[----:B------:R-:W-:Y:S01]  /*bb20*/  VIADD R0, R52, 0x60 ;  /* 0x0000006034007836 */ /* 0x000fe20000000000 */
[----:B0-----:R0:W0:Y:S01]  /*bb30*/  SHFL.IDX PT, R7, R3, 0x3, 0x181f ;  /* 0x00781f0003077f89 */ /* 0x00102200000e0000 */
[----:B------:R-:W-:Y:S01]  /*bb40*/  UIADD3 UR44, UR44, 0x1, URZ ;  /* 0x000000012c2c7890 */ /* 0x000fe2000fffe03f */
[----:B------:R-:W-:Y:S02]  /*bb50*/  BSSY B0, `(.L_x_3072) ;  /* 0x0000010000007945 */ /* 0x000fe40003800000 */
[----:B------:R-:W-:Y:S01]  /*bb60*/  ISETP.GE.AND P0, PT, R0, R93, PT ;  /* 0x0000005d0000720c */ /* 0x000fe20003f06270 */
[----:B-1----:R1:W0:-:S12]  /*bb70*/  SHFL.IDX PT, R6, R12, 0x3, 0x181f ;  /* 0x00781f000c067f89 */ /* 0x00221800000e0000 */
[----:B-1----:R-:W-:Y:S05]  /*bb80*/  @P0 BRA `(.L_x_3073) ;  /* 0x0000000000300947 */ /* 0x002fea0003800000 */
[----:B------:R-:W-:Y:S02]  /*bb90*/  ULDC UR4, c[0x0][0xac8] ;  /* 0x0002b20000047ab9 */ /* 0x000fe40000000800 */
[----:B------:R-:W-:Y:S02]  /*bba0*/  ISETP.GE.AND P3, PT, R19, UR4, PT ;  /* 0x0000000413007c0c */ /* 0x000fe4000bf66270 */
[----:B------:R-:W-:Y:S02]  /*bbb0*/  ISETP.GE.AND P4, PT, R18, UR4, PT ;  /* 0x0000000412007c0c */ /* 0x000fe4000bf86270 */
[----:B------:R-:W-:-:S09]  /*bbc0*/  ISETP.GE.AND P2, PT, R17, UR4, PT ;  /* 0x0000000411007c0c */ /* 0x000fd2000bf46270 */
[-C--:B0--3--:R-:W-:Y:S02]  /*bbd0*/  @!P3 LEA R8, P0, R19, R6.reuse, 0x1 ;  /* 0x000000061308b211 */ /* 0x089fe400078008ff */
[C---:B------:R-:W-:Y:S02]  /*bbe0*/  @!P4 LEA R10, P1, R18.reuse, R6, 0x1 ;  /* 0x00000006120ac211 */ /* 0x040fe400078208ff */
[----:B------:R-:W-:Y:S01]  /*bbf0*/  @!P2 IMAD.WIDE R4, R17, 0x2, R6 ;  /* 0x000000021104a825 */ /* 0x000fe200078e0206 */
[-C--:B------:R-:W-:Y:S02]  /*bc00*/  @!P3 LEA.HI.X R9, R19, R7.reuse, R227, 0x1, P0 ;  /* 0x000000071309b211 */ /* 0x080fe400000f0ce3 */
[----:B------:R-:W-:Y:S02]  /*bc10*/  @!P4 LEA.HI.X R11, R18, R7, R226, 0x1, P1 ;  /* 0x00000007120bc211 */ /* 0x000fe400008f0ce2 */
[----:B-----5:R1:W-:Y:S04]  /*bc20*/  @!P2 ST.E.128 desc[UR48][R4.64], R36 ;  /* 0x000000240400a985 */ /* 0x0203e8000c101d30 */
[----:B------:R1:W-:Y:S04]  /*bc30*/  @!P3 ST.E.128 desc[UR48][R8.64], R40 ;  /* 0x000000280800b985 */ /* 0x0003e8000c101d30 */
[----:B------:R1:W-:Y:S02]  /*bc40*/  @!P4 ST.E.128 desc[UR48][R10.64], R60 ;  /* 0x0000003c0a00c985 */ /* 0x0003e4000c101d30 */
.L_x_3073:
[----:B------:R-:W-:Y:S05]  /*bc50*/  BSYNC B0 ;  /* 0x0000000000007941 */ /* 0x000fea0003800000 */
.L_x_3072:
[----:B------:R-:W2:Y:S02]  /*bc60*/  LDC R0, c[0x0][0xc34] ;  /* 0x00030d00ff007b82 */ /* 0x000ea40000000800 */
[----:B--2---:R-:W-:-:S13]  /*bc70*/  ISETP.LE.AND P0, PT, R0, UR41, PT ;  /* 0x0000002900007c0c */ /* 0x004fda000bf03270 */
[----:B------:R-:W-:Y:S05]  /*bc80*/  @!P0 BRA `(.L_x_3074) ;  /* 0xffffff5400948947 */ /* 0x000fea000383ffff */
[----:B------:R-:W-:Y:S05]  /*bc90*/  EXIT ;  /* 0x000000000000794d */ /* 0x000fea0003800000 */
.L_x_3040:
[----:B------:R-:W-:-:S08]  /*bca0*/  NOP ;  /* 0x0000000000007918 */ /* 0x000fd00000000000 */
[----:B-1----:R-:W0:-:S00]  /*bcb0*/  USETMAXREG.DEALLOC.CTAPOOL 0x18 ;  /* 0x00000018000079c8 */ /* 0x002e0000080e0500 */
[----:B0-----:R-:W0:Y:S01]  /*bcc0*/  LDC R2, c[0x0][0xc34] ;  /* 0x00030d00ff027b82 */ /* 0x001e220000000800 */
[----:B------:R-:W-:Y:S01]  /*bcd0*/  IMAD.MOV.U32 R0, RZ, RZ, 0x1 ;  /* 0x00000001ff007424 */ /* 0x000fe200078e00ff */
[----:B------:R1:W-:Y:S01]  /*bce0*/  STL [R1+0x4], RZ ;  /* 0x000004ff01007387 */ /* 0x0003e20000100800 */
[----:B------:R-:W-:-:S03]  /*bcf0*/  UMOV UR46, 0x1 ;  /* 0x00000001002e7882 */ /* 0x000fc60000000000 */
[----:B------:R1:W-:Y:S01]  /*bd00*/  STL [R1+0x8], R0 ;  /* 0x0000080001007387 */ /* 0x0003e20000100800 */
[----:B0-----:R-:W-:-:S13]  /*bd10*/  ISETP.LE.AND P0, PT, R2, UR50, PT ;  /* 0x0000003202007c0c */ /* 0x001fda000bf03270 */
[----:B-1----:R-:W-:Y:S05]  /*bd20*/  @P0 BRA `(.L_x_3075) ;  /* 0x0000004000a40947 */ /* 0x002fea0003800000 */
[----:B------:R-:W2:Y:S01]  /*bd30*/  LDL.LU R7, [R1] ;  /* 0x0000000001077983 */ /* 0x000ea20000300800 */
[----:B------:R-:W0:Y:S01]  /*bd40*/  S2R R5, SR_TID.X ;  /* 0x0000000000057919 */ /* 0x000e220000002100 */
[----:B------:R-:W1:Y:S01]  /*bd50*/  S2UR UR4, SR_CgaCtaId ;  /* 0x00000000000479c3 */ /* 0x000e620000008800 */
[----:B0-----:R-:W-:Y:S01]  /*bd60*/  IMAD.SHL.U32 R19, R5, 0x40, RZ ;  /* 0x0000004005137824 */ /* 0x001fe200078e00ff */
[----:B------:R-:W-:-:S04]  /*bd70*/  SHF.R.U32.HI R0, RZ, 0x1, R5 ;  /* 0x00000001ff007819 */ /* 0x000fc80000011605 */
[----:B------:R-:W-:-:S04]  /*bd80*/  LOP3.LUT R3, R19, 0x180, RZ, 0xc0, !PT ;  /* 0x0000018013037812 */ /* 0x000fc800078ec0ff */
[----:B------:R-:W-:Y:S01]  /*bd90*/  LOP3.LUT R0, R3, 0x30, R0, 0xf8, !PT ;  /* 0x0000003003007812 */ /* 0x000fe200078ef800 */
[----:B------:R-:W-:-:S05]  /*bda0*/  IMAD.SHL.U32 R3, R5, 0x8, RZ ;  /* 0x0000000805037824 */ /* 0x000fca00078e00ff */
[----:B------:R-:W-:Y:S01]  /*bdb0*/  LOP3.LUT R4, R0, 0x30, R3, 0x78, !PT ;  /* 0x0000003000047812 */ /* 0x000fe200078e7803 */
[C---:B------:R-:W-:Y:S02]  /*bdc0*/  IMAD.SHL.U32 R0, R5.reuse, 0x20, RZ ;  /* 0x0000002005007824 */ /* 0x040fe400078e00ff */
[----:B------:R-:W-:-:S03]  /*bdd0*/  IMAD.SHL.U32 R3, R5, 0x4, RZ ;  /* 0x0000000405037824 */ /* 0x000fc600078e00ff */
[----:B------:R-:W-:Y:S02]  /*bde0*/  LOP3.LUT R2, R0, 0x80, RZ, 0xc0, !PT ;  /* 0x0000008000027812 */ /* 0x000fe400078ec0ff */
[----:B------:R-:W-:Y:S02]  /*bdf0*/  LOP3.LUT R8, R5, 0x7f, RZ, 0xc0, !PT ;  /* 0x0000007f05087812 */ /* 0x000fe400078ec0ff */
[----:B------:R-:W-:-:S04]  /*be00*/  LOP3.LUT R2, R2, 0x10, R5, 0xf8, !PT ;  /* 0x0000001002027812 */ /* 0x000fc800078ef805 */
[----:B------:R-:W-:Y:S01]  /*be10*/  LOP3.LUT R18, R2, 0x10, R3, 0x78, !PT ;  /* 0x0000001002127812 */ /* 0x000fe200078e7803 */
[C---:B------:R-:W-:Y:S01]  /*be20*/  IMAD.SHL.U32 R2, R5.reuse, 0x10, RZ ;  /* 0x0000001005027824 */ /* 0x040fe200078e00ff */
[C---:B------:R-:W-:Y:S01]  /*be30*/  ISETP.NE.AND P1, PT, R8.reuse, RZ, PT ;  /* 0x000000ff0800720c */ /* 0x040fe20003f25270 */
[----:B------:R-:W-:Y:S01]  /*be40*/  IMAD.SHL.U32 R3, R8, 0x10, RZ ;  /* 0x0000001008037824 */ /* 0x000fe200078e00ff */
[C---:B------:R-:W-:Y:S01]  /*be50*/  LOP3.LUT P0, RZ, R5.reuse, 0x1f, RZ, 0xc0, !PT ;  /* 0x0000001f05ff7812 */ /* 0x040fe2000780c0ff */
[----:B------:R-:W-:Y:S01]  /*be60*/  IMAD.SHL.U32 R6, R5, 0x2, RZ ;  /* 0x0000000205067824 */ /* 0x000fe200078e00ff */
[----:B------:R-:W-:Y:S02]  /*be70*/  LOP3.LUT R5, R2, 0x1b0, RZ, 0xc0, !PT ;  /* 0x000001b002057812 */ /* 0x000fe400078ec0ff */
[----:B------:R-:W-:Y:S02]  /*be80*/  LOP3.LUT R3, R3, 0x600, RZ, 0xc0, !PT ;  /* 0x0000060003037812 */ /* 0x000fe400078ec0ff */
[----:B------:R-:W-:-:S02]  /*be90*/  LOP3.LUT R5, R5, 0x30, R6, 0x78, !PT ;  /* 0x0000003005057812 */ /* 0x000fc400078e7806 */
[C---:B------:R-:W-:Y:S02]  /*bea0*/  LOP3.LUT R6, R3.reuse, 0x40, R2, 0xf8, !PT ;  /* 0x0000004003067812 */ /* 0x040fe400078ef802 */
[----:B------:R-:W-:Y:S02]  /*beb0*/  ISETP.NE.OR P0, PT, R8, RZ, !P0 ;  /* 0x000000ff0800720c */ /* 0x000fe40004705670 */
[----:B------:R-:W-:Y:S01]  /*bec0*/  LOP3.LUT R3, R3, 0x60, R0, 0xf8, !PT ;  /* 0x0000006003037812 */ /* 0x000fe200078ef800 */
[----:B------:R-:W-:-:S03]  /*bed0*/  UMOV UR41, 0x400 ;  /* 0x0000040000297882 */ /* 0x000fc60000000000 */
[----:B------:R-:W-:Y:S01]  /*bee0*/  LOP3.LUT R3, R3, 0x100, R0, 0xf8, !PT ;  /* 0x0000010003037812 */ /* 0x000fe200078ef800 */
[----:B-1----:R-:W-:Y:S01]  /*bef0*/  ULEA UR41, UR4, UR41, 0x18 ;  /* 0x0000002904297291 */ /* 0x002fe2000f8ec03f */
[----:B------:R-:W-:Y:S02]  /*bf00*/  LOP3.LUT R5, R6, R5, RZ, 0xfc, !PT ;  /* 0x0000000506057212 */ /* 0x000fe400078efcff */
[----:B------:R-:W-:Y:S02]  /*bf10*/  LOP3.LUT R18, R3, R18, RZ, 0xfc, !PT ;  /* 0x0000001203127212 */ /* 0x000fe400078efcff */
[----:B------:R-:W-:Y:S02]  /*bf20*/  SHF.R.U32.HI R3, RZ, 0x2, R8 ;  /* 0x00000002ff037819 */ /* 0x000fe40000011608 */
[----:B------:R-:W-:Y:S02]  /*bf30*/  LOP3.LUT R19, R4, 0x640, R19, 0xf8, !PT ;  /* 0x0000064004137812 */ /* 0x000fe400078ef813 */
[----:B------:R-:W-:Y:S01]  /*bf40*/  LOP3.LUT R3, R3, 0x60, R0, 0xf8, !PT ;  /* 0x0000006003037812 */ /* 0x000fe200078ef800 */
[----:B------:R-:W-:-:S02]  /*bf50*/  VIADD R0, R5, UR41 ;  /* 0x0000002905007c36 */ /* 0x000fc40008000000 */
[----:B------:R-:W-:Y:S01]  /*bf60*/  IMAD.MOV.U32 R4, RZ, RZ, 0x1 ;  /* 0x00000001ff047424 */ /* 0x000fe200078e00ff */
[----:B------:R-:W-:Y:S01]  /*bf70*/  LOP3.LUT R2, R2, 0x30, RZ, 0xc0, !PT ;  /* 0x0000003002027812 */ /* 0x000fe200078ec0ff */
[----:B------:R-:W-:-:S03]  /*bf80*/  ULDC.64 UR52, c[0x0][0x198] ;  /* 0x0000660000347ab9 */ /* 0x000fc60000000a00 */
[----:B------:R-:W-:Y:S01]  /*bf90*/  LOP3.LUT R3, R2, 0x40, RZ, 0xfc, !PT ;  /* 0x0000004002037812 */ /* 0x000fe200078efcff */
[----:B------:R-:W-:Y:S02]  /*bfa0*/  ULOP3.LUT UR42, UR38, 0x1, URZ, 0xfc, !UPT ;  /* 0x00000001262a7892 */ /* 0x000fe4000f8efc3f */
[----:B------:R-:W-:Y:S01]  /*bfb0*/  ULOP3.LUT UR47, UR38, 0x2, URZ, 0xfc, !UPT ;  /* 0x00000002262f7892 */ /* 0x000fe2000f8efc3f */
[----:B------:R-:W-:Y:S01]  /*bfc0*/  ULDC UR43, c[0x0][0xc] ;  /* 0x00000300002b7ab9 */ /* 0x000fe20000000800 */
[----:B------:R-:W-:Y:S01]  /*bfd0*/  UMOV UR46, URZ ;  /* 0x0000003f002e7c82 */ /* 0x000fe20008000000 */
[----:B--2---:R-:W-:-:S04]  /*bfe0*/  LOP3.LUT R7, R7, 0xfffffffe, RZ, 0xc0, !PT ;  /* 0xfffffffe07077812 */ /* 0x004fc800078ec0ff */
[----:B------:R-:W-:-:S04]  /*bff0*/  @P1 LOP3.LUT R7, R7, 0x1, RZ, 0xfc, !PT ;  /* 0x0000000107071812 */ /* 0x000fc800078efcff */
[----:B------:R-:W-:-:S04]  /*c000*/  LOP3.LUT R7, R7, 0xfffffffd, RZ, 0xc0, !PT ;  /* 0xfffffffd07077812 */ /* 0x000fc800078ec0ff */
[----:B------:R-:W-:-:S05]  /*c010*/  @P0 LOP3.LUT R7, R7, 0x2, RZ, 0xfc, !PT ;  /* 0x0000000207070812 */ /* 0x000fca00078efcff */
[----:B------:R-:W-:Y:S04]  /*c020*/  STL [R1], R7 ;  /* 0x0000000701007387 */ /* 0x000fe80000100800 */
[----:B------:R-:W-:Y:S04]  /*c030*/  STL [R1+0x4], RZ ;  /* 0x000004ff01007387 */ /* 0x000fe80000100800 */
[----:B------:R0:W-:Y:S04]  /*c040*/  STL [R1+0x1c], R0 ;  /* 0x00001c0001007387 */ /* 0x0001e80000100800 */
[----:B------:R1:W-:Y:S01]  /*c050*/  STL [R1+0x8], R4 ;  /* 0x0000080401007387 */ /* 0x0003e20000100800 */
[----:B0-----:R-:W-:-:S07]  /*c060*/  LOP3.LUT R0, R2, 0x80, RZ, 0xfc, !PT ;  /* 0x0000008002007812 */ /* 0x001fce00078efcff */
.L_x_3130:
        /* <DEDUP_REMOVED lines=29> */
[----:B0-2---:R-:W-:Y:S11]  /*c240*/  @!P0 BRA `(.L_x_3076) ;  /* 0x0000000000408947 */ /* 0x005ff60003800000 */
[----:B------:R-:W-:Y:S01]  /*c250*/  MOV R2, 0x0 ;  /* 0x0000000000027802 */ /* 0x000fe20000000f00 */
[----:B------:R-:W-:Y:S01]  /*c260*/  ULDC.64 UR6, c[0x4][0x1c8] ;  /* 0x0100720000067ab9 */ /* 0x000fe20000000a00 */
[----:B------:R-:W-:Y:S01]  /*c270*/  ULDC.64 UR8, c[0x4][0x1d0] ;  /* 0x0100740000087ab9 */ /* 0x000fe20000000a00 */
[----:B------:R-:W-:Y:S01]  /*c280*/  ULDC.64 UR4, c[0x4][0xd8] ;  /* 0x0100360000047ab9 */ /* 0x000fe20000000a00 */
[----:B-1----:R-:W-:Y:S02]  /*c290*/  IMAD.U32 R4, RZ, RZ, UR6 ;  /* 0x00000006ff047e24 */ /* 0x002fe4000f8e00ff */
        /* <DEDUP_REMOVED lines=11> */
.L_x_3076:
[----:B------:R-:W2:Y:S01]  /*c350*/  LDL.LU R2, [R1] ;  /* 0x0000000001027983 */ /* 0x000ea20000300800 */
[----:B------:R-:W-:-:S06]  /*c360*/  UIADD3 UR4, UR41, 0xf200, URZ ;  /* 0x0000f20029047890 */ /* 0x000fcc000fffe03f */
[----:B------:R-:W-:-:S05]  /*c370*/  IMAD.U32 R16, RZ, RZ, UR4 ;  /* 0x00000004ff107e24 */ /* 0x000fca000f8e00ff */
[----:B------:R-:W-:Y:S02]  /*c380*/  LOP3.LUT P0, RZ, R16, 0x1bf, RZ, 0xc0, !PT ;  /* 0x000001bf10ff7812 */ /* 0x000fe4000780c0ff */
[----:B--2---:R-:W-:-:S11]  /*c390*/  LOP3.LUT R2, R2, 0xfffffffb, RZ, 0xc0, !PT ;  /* 0xfffffffb02027812 */ /* 0x004fd600078ec0ff */
[----:B------:R-:W-:-:S05]  /*c3a0*/  @P0 LOP3.LUT R2, R2, 0x4, RZ, 0xfc, !PT ;  /* 0x0000000402020812 */ /* 0x000fca00078efcff */
[----:B------:R0:W-:Y:S01]  /*c3b0*/  STL [R1], R2 ;  /* 0x0000000201007387 */ /* 0x0001e20000100800 */
[----:B------:R-:W-:Y:S05]  /*c3c0*/  @!P0 BRA `(.L_x_3077) ;  /* 0x0000000000408947 */ /* 0x000fea0003800000 */
[----:B0-----:R-:W-:Y:S01]  /*c3d0*/  MOV R2, 0x0 ;  /* 0x0000000000027802 */ /* 0x001fe20000000f00 */
        /* <DEDUP_REMOVED lines=15> */
.L_x_3077:
[----:B------:R-:W-:-:S04]  /*c4d0*/  IMAD.U32 R0, RZ, RZ, UR41 ;  /* 0x00000029ff007e24 */ /* 0x000fc8000f8e00ff */
[----:B------:R-:W-:-:S05]  /*c4e0*/  VIADD R17, R0, 0x200 ;  /* 0x0000020000117836 */ /* 0x000fca0000000000 */
[----:B------:R-:W-:-:S13]  /*c4f0*/  LOP3.LUT P0, RZ, R17, 0x9f, RZ, 0xc0, !PT ;  /* 0x0000009f11ff7812 */ /* 0x000fda000780c0ff */
        /* <DEDUP_REMOVED lines=17> */
.L_x_3078:
        /* <DEDUP_REMOVED lines=18> */
.L_x_3079:
[----:B------:R-:W-:Y:S01]  /*c730*/  ULDC.64 UR4, c[0x0][0x9f8] ;  /* 0x00027e0000047ab9 */ /* 0x000fe20000000a00 */
[----:B------:R-:W2:Y:S01]  /*c740*/  LDL.LU R5, [R1] ;  /* 0x0000000001057983 */ /* 0x000ea20000300800 */
[----:B------:R-:W-:Y:S01]  /*c750*/  UISETP.NE.U32.AND UP0, UPT, UR4, URZ, UPT ;  /* 0x0000003f0400728c */ /* 0x000fe2000bf05070 */
[----:B------:R-:W-:-:S03]  /*c760*/  IMAD.U32 R0, RZ, RZ, UR44 ;  /* 0x0000002cff007e24 */ /* 0x000fc6000f8e00ff */
[----:B------:R-:W-:-:S06]  /*c770*/  UISETP.NE.AND.EX UP0, UPT, UR5, URZ, UPT, UP0 ;  /* 0x0000003f0500728c */ /* 0x000fcc000bf05300 */
[----:B------:R-:W-:-:S05]  /*c780*/  PLOP3.LUT P0, PT, PT, PT, UP0, 0x80, 0x0 ;  /* 0x000000000000781c */ /* 0x000fca0003f0f008 */
[----:B------:R-:W-:Y:S02]  /*c790*/  @UP0 ULDC.64 UR4, c[0x0][0x9f8] ;  /* 0x00027e0000040ab9 */ /* 0x000fe40000000a00 */
[----:B------:R-:W-:-:S06]  /*c7a0*/  @UP0 UIMAD.WIDE UR4, UR44, 0x4, UR4 ;  /* 0x000000042c0408a5 */ /* 0x000fcc000f8e0204 */
[----:B0-----:R-:W-:Y:S02]  /*c7b0*/  IMAD.U32 R2, RZ, RZ, UR4 ;  /* 0x00000004ff027e24 */ /* 0x001fe4000f8e00ff */
[----:B------:R-:W-:-:S05]  /*c7c0*/  IMAD.U32 R3, RZ, RZ, UR5 ;  /* 0x00000005ff037e24 */ /* 0x000fca000f8e00ff */
[----:B------:R0:W3:Y:S01]  /*c7d0*/  @P0 LDG.E R0, desc[UR48][R2.64] ;  /* 0x0000003002000981 */ /* 0x0000e2000c1e1900 */
[----:B------:R-:W-:Y:S01]  /*c7e0*/  UMOV UR4, 0xffffffff ;  /* 0xffffffff00047882 */ /* 0x000fe20000000000 */
[----:B------:R-:W4:Y:S01]  /*c7f0*/  S2R R6, SR_TID.X ;  /* 0x0000000000067919 */ /* 0x000f220000002100 */
[----:B0-----:R-:W0:Y:S02]  /*c800*/  LDC.64 R2, c[0x0][0x418] ;  /* 0x00010600ff027b82 */ /* 0x001e240000000a00 */
[----:B0-----:R-:W-:Y:S02]  /*c810*/  ISETP.NE.U32.AND P0, PT, R2, RZ, PT ;  /* 0x000000ff0200720c */ /* 0x001fe40003f05070 */
[----:B----4-:R-:W-:Y:S02]  /*c820*/  SHF.R.U32.HI R6, RZ, 0x5, R6 ;  /* 0x00000005ff067819 */ /* 0x010fe40000011606 */
        /* <DEDUP_REMOVED lines=8> */
[----:B------:R0:W-:Y:S01]  /*c8b0*/  STL [R1], R5 ;  /* 0x0000000501007387 */ /* 0x0001e20000100800 */
[----:B------:R-:W-:Y:S05]  /*c8c0*/  BRA.DIV UR4, `(.L_x_3080) ;  /* 0x0000003e04187947 */ /* 0x000fea000b800000 */
[----:B------:R2:W3:Y:S02]  /*c8d0*/  SHFL.IDX PT, R14, R6, RZ, 0x1f ;  /* 0x00001fff060e7589 */ /* 0x0004e400000e0000 */
.L_x_3146:
[----:B------:R-:W-:Y:S01]  /*c8e0*/  PLOP3.LUT P2, PT, PT, PT, PT, 0x8, 0x0 ;  /* 0x000000000000781c */ /* 0x000fe20003f4e170 */
[----:B-1----:R-:W-:Y:S01]  /*c8f0*/  IMAD.MOV.U32 R4, RZ, RZ, R5 ;  /* 0x000000ffff047224 */ /* 0x002fe200078e0005 */
[----:B---3--:R-:W-:-:S04]  /*c900*/  ISETP.NE.AND P0, PT, R14, RZ, PT ;  /* 0x000000ff0e00720c */ /* 0x008fc80003f05270 */
[----:B------:R-:W-:-:S07]  /*c910*/  LOP3.LUT R4, R4, 0xfffffff7, RZ, 0xc0, !PT ;  /* 0xfffffff704047812 */ /* 0x000fce00078ec0ff */
[----:B------:R-:W-:-:S05]  /*c920*/  @P2 LOP3.LUT R4, R4, 0x8, RZ, 0xfc, !PT ;  /* 0x0000000804042812 */ /* 0x000fca00078efcff */
[----:B------:R1:W-:Y:S01]  /*c930*/  STL [R1], R4 ;  /* 0x0000000401007387 */ /* 0x0003e20000100800 */
[----:B------:R-:W-:Y:S05]  /*c940*/  @P0 BRA `(.L_x_3081) ;  /* 0x0000000800000947 */ /* 0x000fea0003800000 */
[----:B------:R-:W-:-:S06]  /*c950*/  UIADD3 UR4, UR39, -0x1, URZ ;  /* 0xffffffff27047890 */ /* 0x000fcc000fffe03f */
[----:B--2---:R-:W-:Y:S01]  /*c960*/  IMAD.U32 R6, RZ, RZ, UR4 ;  /* 0x00000004ff067e24 */ /* 0x004fe2000f8e00ff */
[----:B------:R-:W-:-:S03]  /*c970*/  UMOV UR4, 0xffffffff ;  /* 0xffffffff00047882 */ /* 0x000fc60000000000 */
[----:B------:R-:W-:Y:S05]  /*c980*/  BRA.DIV UR4, `(.L_x_3082) ;  /* 0x0000003e04087947 */ /* 0x000fea000b800000 */
[----:B------:R-:W-:-:S13]  /*c990*/  ELECT P6, URZ, PT ;  /* 0x00000000003f782f */ /* 0x000fda00038c0000 */
.L_x_3149:
[----:B------:R-:W-:Y:S05]  /*c9a0*/  @!P6 BRA `(.L_x_3081) ;  /* 0x0000000400e8e947 */ /* 0x000fea0003800000 */
[----:B------:R-:W-:Y:S05]  /*c9b0*/  @!P1 BRA `(.L_x_3083) ;  /* 0x0000000000449947 */ /* 0x000fea0003800000 */
[----:B------:R-:W2:Y:S01]  /*c9c0*/  LDC R8, c[0x0][0x43c] ;  /* 0x00010f00ff087b82 */ /* 0x000ea20000000800 */
[----:B------:R-:W-:Y:S01]  /*c9d0*/  ULDC.64 UR4, c[0x0][0x428] ;  /* 0x00010a0000047ab9 */ /* 0x000fe20000000a00 */
[----:B--2---:R-:W-:-:S13]  /*c9e0*/  ISETP.NE.AND P0, PT, R8, 0x1, PT ;  /* 0x000000010800780c */ /* 0x004fda0003f05270 */
[----:B01----:R-:W0:Y:S02]  /*c9f0*/  @P0 LDC.64 R4, c[0x0][0x440] ;  /* 0x00011000ff040b82 */ /* 0x003e240000000a00 */
        /* <DEDUP_REMOVED lines=13> */
.L_x_3083:
[----:B--2---:R-:W1:Y:S04]  /*cad0*/  LDL R3, [R1+0x4] ;  /* 0x0000040001037983 */ /* 0x004e680000100800 */
[----:B------:R-:W2:Y:S01]  /*cae0*/  LDL R2, [R1+0x8] ;  /* 0x0000080001027983 */ /* 0x000ea20000100800 */
[----:B-1----:R-:W-:Y:S02]  /*caf0*/  LEA R4, R3, UR41, 0x3 ;  /* 0x0000002903047c11 */ /* 0x002fe4000f8e18ff */
[----:B--2---:R-:W-:-:S04]  /*cb00*/  SHF.L.U32 R3, R2, 0x1f, RZ ;  /* 0x0000001f02037819 */ /* 0x004fc800000006ff */
[----:B------:R-:W1:Y:S02]  /*cb10*/  SYNCS.PHASECHK.TRANS64.TRYWAIT P0, [R4+URZ+0x33480], R3 ;  /* 0x03348003040075a7 */ /* 0x000e64000800017f */
[----:B-1----:R-:W-:Y:S05]  /*cb20*/  @!P0 BRA `(.L_x_3084) ;  /* 0x0000003800c08947 */ /* 0x002fea0003800000 */
.L_x_3150:
[----:B------:R-:W2:Y:S01]  /*cb30*/  S2R R2, SR_TID.X ;  /* 0x0000000000027919 */ /* 0x000ea20000002100 */
[----:B------:R-:W-:Y:S01]  /*cb40*/  UPRMT UR4, UR47, 0x9910, URZ ;  /* 0x000099102f047896 */ /* 0x000fe2000800003f */
[----:B--2---:R-:W-:-:S04]  /*cb50*/  LOP3.LUT R2, R2, 0x7f, RZ, 0xc0, !PT ;  /* 0x0000007f02027812 */ /* 0x004fc800078ec0ff */
[----:B------:R-:W-:-:S13]  /*cb60*/  ISETP.NE.AND P0, PT, R2, RZ, PT ;  /* 0x000000ff0200720c */ /* 0x000fda0003f05270 */
[----:B------:R-:W-:-:S04]  /*cb70*/  @!P0 IMAD.MOV.U32 R2, RZ, RZ, 0x7800 ;  /* 0x00007800ff028424 */ /* 0x000fc800078e00ff */
[----:B------:R2:W-:Y:S02]  /*cb80*/  @!P0 SYNCS.ARRIVE.TRANS64 RZ, [R4+URZ+0x33470], R2 ;  /* 0x0334700204ff89a7 */ /* 0x0005e4000800003f */
[----:B--2---:R-:W-:-:S05]  /*cb90*/  IMAD.U32 R2, RZ, RZ, UR4 ;  /* 0x00000004ff027e24 */ /* 0x004fca000f8e00ff */
[----:B------:R-:W-:-:S13]  /*cba0*/  ISETP.NE.AND P1, PT, R2, 0x2, PT ;  /* 0x000000020200780c */ /* 0x000fda0003f25270 */
[----:B------:R-:W-:Y:S05]  /*cbb0*/  @P1 BRA `(.L_x_3085) ;  /* 0x0000000000041947 */ /* 0x000fea0003800000 */
[----:B------:R-:W-:Y:S01]  /*cbc0*/  BPT.TRAP 0x1 ;  /* 0x000000040000795c */ /* 0x000fe20000300000 */
.L_x_3085:
[----:B------:R-:W2:Y:S02]  /*cbd0*/  LDL R2, [R1] ;  /* 0x0000000001027983 */ /* 0x000ea40000100800 */
[----:B--2---:R-:W-:-:S13]  /*cbe0*/  LOP3.LUT P0, RZ, R2, 0x2, RZ, 0xc0, !PT ;  /* 0x0000000202ff7812 */ /* 0x004fda000780c0ff */
[----:B------:R-:W-:Y:S05]  /*cbf0*/  @P0 BRA `(.L_x_3086) ;  /* 0x0000000000040947 */ /* 0x000fea0003800000 */
[----:B------:R-:W-:Y:S01]  /*cc00*/  BPT.TRAP 0x1 ;  /* 0x000000040000795c */ /* 0x000fe20000300000 */
.L_x_3086:
[----:B------:R-:W2:Y:S01]  /*cc10*/  LDL R2, [R1+0x4] ;  /* 0x0000040001027983 */ /* 0x000ea20000100800 */
[----:B------:R-:W-:Y:S01]  /*cc20*/  R2UR UR33, R4 ;  /* 0x00000000042172ca */ /* 0x000fe200000e0000 */
[----:B------:R-:W-:Y:S01]  /*cc30*/  UIADD3 UR4, UP0, UR52, 0x470, URZ ;  /* 0x0000047034047890 */ /* 0x000fe2000ff1e03f */
[----:B-----5:R-:W-:Y:S01]  /*cc40*/  R2UR UR37, R0 ;  /* 0x00000000002572ca */ /* 0x020fe200000e0000 */
[----:B------:R-:W3:Y:S01]  /*cc50*/  S2R R7, SR_CgaCtaId ;  /* 0x0000000000077919 */ /* 0x000ee20000008800 */
[----:B------:R-:W-:Y:S01]  /*cc60*/  UMOV UR6, 0x30000 ;  /* 0x0003000000067882 */ /* 0x000fe20000000000 */
[----:B------:R-:W-:Y:S01]  /*cc70*/  UIADD3.X UR5, URZ, UR53, URZ, UP0, !UPT ;  /* 0x000000353f057290 */ /* 0x000fe200087fe43f */
[----:B0-----:R-:W0:Y:S01]  /*cc80*/  S2R R5, SR_CgaCtaId ;  /* 0x0000000000057919 */ /* 0x001e220000008800 */
[----:B------:R-:W-:Y:S01]  /*cc90*/  UMOV UR14, 0x0 ;  /* 0x00000000000e7882 */ /* 0x000fe20000000000 */
[----:B------:R-:W-:Y:S01]  /*cca0*/  UMOV UR15, 0x14f00000 ;  /* 0x14f00000000f7882 */ /* 0x000fe20000000000 */
[----:B------:R-:W-:Y:S01]  /*ccb0*/  UMOV UR34, URZ ;  /* 0x0000003f00227c82 */ /* 0x000fe20008000000 */
[----:B------:R-:W-:Y:S01]  /*ccc0*/  UMOV UR18, 0x40 ;  /* 0x0000004000127882 */ /* 0x000fe20000000000 */
[----:B------:R-:W-:-:S02]  /*ccd0*/  UMOV UR20, UR36 ;  /* 0x0000002400147c82 */ /* 0x000fc40008000000 */
[----:B------:R-:W-:Y:S02]  /*cce0*/  UIADD3 UR33, UR33, 0x33470, URZ ;  /* 0x0003347021217890 */ /* 0x000fe4000fffe03f */
[----:B------:R-:W-:Y:S01]  /*ccf0*/  UMOV UR21, UR37 ;  /* 0x0000002500157c82 */ /* 0x000fe20008000000 */
[----:B------:R-:W-:Y:S01]  /*cd00*/  UMOV UR10, 0x80 ;  /* 0x00000080000a7882 */ /* 0x000fe20000000000 */
[----:B------:R-:W-:Y:S01]  /*cd10*/  UMOV UR12, UR36 ;  /* 0x00000024000c7c82 */ /* 0x000fe20008000000 */
[----:B------:R-:W-:Y:S02]  /*cd20*/  UMOV UR13, UR37 ;  /* 0x00000025000d7c82 */ /* 0x000fe40008000000 */
[----:B------:R-:W-:Y:S01]  /*cd30*/  UMOV UR17, UR33 ;  /* 0x0000002100117c82 */ /* 0x000fe20008000000 */
[----:B------:R-:W-:Y:S01]  /*cd40*/  UMOV UR9, UR33 ;  /* 0x0000002100097c82 */ /* 0x000fe20008000000 */
[----:B---3--:R-:W-:Y:S02]  /*cd50*/  LOP3.LUT R7, R7, 0x1, RZ, 0xc0, !PT ;  /* 0x0000000107077812 */ /* 0x008fe400078ec0ff */
[----:B0-----:R-:W-:-:S03]  /*cd60*/  LOP3.LUT R5, R5, 0x1, RZ, 0xc0, !PT ;  /* 0x0000000105057812 */ /* 0x001fc600078ec0ff */
[----:B------:R-:W-:Y:S02]  /*cd70*/  IMAD R7, R7, 0x1400, RZ ;  /* 0x0000140007077824 */ /* 0x000fe400078e02ff */
[----:B------:R-:W-:-:S04]  /*cd80*/  IMAD R5, R5, 0x50, RZ ;  /* 0x0000005005057824 */ /* 0x000fc800078e02ff */
[----:B------:R-:W-:-:S05]  /*cd90*/  IMAD R6, R6, 0xa0, R5 ;  /* 0x000000a006067824 */ /* 0x000fca00078e0205 */
[----:B------:R-:W-:-:S13]  /*cda0*/  R2UR UR35, R6 ;  /* 0x00000000062372ca */ /* 0x000fda00000e0000 */
[----:B------:R-:W-:Y:S01]  /*cdb0*/  UMOV UR19, UR35 ;  /* 0x0000002300137c82 */ /* 0x000fe20008000000 */
[----:B------:R-:W-:Y:S01]  /*cdc0*/  UMOV UR11, UR35 ;  /* 0x00000023000b7c82 */ /* 0x000fe20008000000 */
[----:B--2---:R-:W-:-:S04]  /*cdd0*/  IMAD R2, R2, 0x7800, R7 ;  /* 0x0000780002027824 */ /* 0x004fc800078e0207 */
[----:B------:R-:W-:-:S05]  /*cde0*/  VIADD R2, R2, UR41 ;  /* 0x0000002902027c36 */ /* 0x000fca0008000000 */
[----:B------:R-:W-:-:S13]  /*cdf0*/  R2UR UR8, R2 ;  /* 0x00000000020872ca */ /* 0x000fda00000e0000 */
[----:B------:R-:W-:Y:S02]  /*ce00*/  UIADD3 UR32, UR8, 0xf200, URZ ;  /* 0x0000f20008207890 */ /* 0x000fe4000fffe03f */
[----:B------:R-:W-:Y:S02]  /*ce10*/  UIADD3 UR16, UR8, 0x11a00, URZ ;  /* 0x00011a0008107890 */ /* 0x000fe4000fffe03f */
[----:B------:R-:W-:-:S05]  /*ce20*/  UIADD3 UR8, UR8, 0x14200, URZ ;  /* 0x0001420008087890 */ /* 0x000fca000fffe03f */
[----:B------:R0:W-:Y:S02]  /*ce30*/  UTMALDG.4D.MULTICAST [UR32], [UR4], UR6, desc[UR14] ;  /* 0x00000e20040073b4 */ /* 0x0001e40008019806 */
[----:B------:R0:W-:Y:S02]  /*ce40*/  UTMALDG.4D.MULTICAST [UR16], [UR4], UR6, desc[UR14] ;  /* 0x00000e10040073b4 */ /* 0x0001e40008019806 */
[----:B------:R0:W-:Y:S01]  /*ce50*/  UTMALDG.4D.MULTICAST [UR8], [UR4], UR6, desc[UR14] ;  /* 0x00000e08040073b4 */ /* 0x0001e20008019806 */
[----:B------:R-:W2:Y:S02]  /*ce60*/  SYNCS.PHASECHK.TRANS64.TRYWAIT P0, [R4+URZ+0x33440], R3 ;  /* 0x03344003040075a7 */ /* 0x000ea4000800017f */
[----:B0-2---:R-:W-:Y:S05]  /*ce70*/  @!P0 BRA `(.L_x_3087) ;  /* 0x0000003800008947 */ /* 0x005fea0003800000 */
.L_x_3151:
[----:B------:R-:W2:Y:S02]  /*ce80*/  S2R R5, SR_TID.X ;  /* 0x0000000000057919 */ /* 0x000ea40000002100 */
[----:B--2---:R-:W-:-:S04]  /*ce90*/  LOP3.LUT R5, R5, 0x7f, RZ, 0xc0, !PT ;  /* 0x0000007f05057812 */ /* 0x004fc800078ec0ff */
[----:B------:R-:W-:-:S13]  /*cea0*/  ISETP.NE.AND P0, PT, R5, RZ, PT ;  /* 0x000000ff0500720c */ /* 0x000fda0003f05270 */
[----:B01----:R-:W-:-:S04]  /*ceb0*/  @!P0 IMAD.MOV.U32 R3, RZ, RZ, 0x7800 ;  /* 0x00007800ff038424 */ /* 0x003fc800078e00ff */
[----:B------:R0:W-:Y:S01]  /*cec0*/  @!P0 SYNCS.ARRIVE.TRANS64 RZ, [R4+URZ+0x33430], R3 ;  /* 0x0334300304ff89a7 */ /* 0x0001e2000800003f */
[----:B------:R-:W-:Y:S05]  /*ced0*/  @P1 BRA `(.L_x_3088) ;  /* 0x0000000000041947 */ /* 0x000fea0003800000 */
[----:B------:R-:W-:Y:S01]  /*cee0*/  BPT.TRAP 0x1 ;  /* 0x000000040000795c */ /* 0x000fe20000300000 */
.L_x_3088:
[----:B0-----:R-:W2:Y:S02]  /*cef0*/  LDL R3, [R1] ;  /* 0x0000000001037983 */ /* 0x001ea40000100800 */
[----:B--2---:R-:W-:-:S13]  /*cf00*/  LOP3.LUT P0, RZ, R3, 0x2, RZ, 0xc0, !PT ;  /* 0x0000000203ff7812 */ /* 0x004fda000780c0ff */
[----:B------:R-:W-:Y:S05]  /*cf10*/  @P0 BRA `(.L_x_3089) ;  /* 0x0000000000040947 */ /* 0x000fea0003800000 */
[----:B------:R-:W-:Y:S01]  /*cf20*/  BPT.TRAP 0x1 ;  /* 0x000000040000795c */ /* 0x000fe20000300000 */
.L_x_3089:
        /* <DEDUP_REMOVED lines=9> */
[----:B------:R-:W-:Y:S01]  /*cfc0*/  UMOV UR7, 0x14f00000 ;  /* 0x14f0000000077882 */ /* 0x000fe20000000000 */
[----:B------:R-:W-:Y:S01]  /*cfd0*/  LOP3.LUT R3, R3, 0xfffffff7, RZ, 0xc0, !PT ;  /* 0xfffffff703037812 */ /* 0x000fe200078ec0ff */
[----:B------:R-:W-:Y:S01]  /*cfe0*/  UMOV UR26, URZ ;  /* 0x0000003f001a7c82 */ /* 0x000fe20008000000 */
[----:B------:R-:W-:Y:S01]  /*cff0*/  UMOV UR28, UR36 ;  /* 0x00000024001c7c82 */ /* 0x000fe20008000000 */
[----:B------:R-:W-:Y:S01]  /*d000*/  UIADD3 UR24, UR8, 0x24200, URZ ;  /* 0x0002420008187890 */ /* 0x000fe2000fffe03f */
[----:B------:R-:W-:Y:S01]  /*d010*/  IMAD.MOV.U32 R16, RZ, RZ, R0 ;  /* 0x000000ffff107224 */ /* 0x000fe200078e0000 */
[----:B------:R-:W-:-:S02]  /*d020*/  UIADD3 UR25, UR25, 0x33430, URZ ;  /* 0x0003343019197890 */ /* 0x000fc4000fffe03f */
[----:B------:R-:W-:Y:S01]  /*d030*/  UIADD3 UR16, UR8, 0x26a00, URZ ;  /* 0x00026a0008107890 */ /* 0x000fe2000fffe03f */
[----:B------:R-:W-:Y:S01]  /*d040*/  @P0 LOP3.LUT R3, R3, 0x8, RZ, 0xfc, !PT ;  /* 0x0000000803030812 */ /* 0x000fe200078efcff */
[----:B------:R-:W-:Y:S01]  /*d050*/  UIADD3 UR8, UR8, 0x29200, URZ ;  /* 0x0002920008087890 */ /* 0x000fe2000fffe03f */
[----:B------:R-:W-:Y:S01]  /*d060*/  UMOV UR18, 0x40 ;  /* 0x0000004000127882 */ /* 0x000fe20000000000 */
[----:B------:R-:W-:Y:S01]  /*d070*/  UMOV UR20, UR36 ;  /* 0x0000002400147c82 */ /* 0x000fe20008000000 */
[----:B------:R-:W-:Y:S01]  /*d080*/  UMOV UR19, UR27 ;  /* 0x0000001b00137c82 */ /* 0x000fe20008000000 */
[----:B------:R-:W-:Y:S01]  /*d090*/  UMOV UR21, UR29 ;  /* 0x0000001d00157c82 */ /* 0x000fe20008000000 */
[----:B------:R-:W-:Y:S01]  /*d0a0*/  UMOV UR17, UR25 ;  /* 0x0000001900117c82 */ /* 0x000fe20008000000 */
[----:B------:R-:W-:Y:S01]  /*d0b0*/  UMOV UR10, 0x80 ;  /* 0x00000080000a7882 */ /* 0x000fe20000000000 */
[----:B------:R-:W-:Y:S01]  /*d0c0*/  UMOV UR12, UR36 ;  /* 0x00000024000c7c82 */ /* 0x000fe20008000000 */
[----:B------:R-:W-:Y:S01]  /*d0d0*/  UMOV UR11, UR27 ;  /* 0x0000001b000b7c82 */ /* 0x000fe20008000000 */
[----:B------:R-:W-:Y:S01]  /*d0e0*/  UMOV UR13, UR29 ;  /* 0x0000001d000d7c82 */ /* 0x000fe20008000000 */
[----:B------:R3:W-:Y:S01]  /*d0f0*/  UTMALDG.4D.MULTICAST [UR24], [UR4], UR14, desc[UR6] ;  /* 0x00000618040073b4 */ /* 0x0007e2000801980e */
[----:B------:R-:W-:Y:S01]  /*d100*/  UMOV UR9, UR25 ;  /* 0x0000001900097c82 */ /* 0x000fe20008000000 */
[----:B------:R3:W-:Y:S01]  /*d110*/  UTMALDG.4D.MULTICAST [UR16], [UR4], UR14, desc[UR6] ;  /* 0x00000610040073b4 */ /* 0x0007e2000801980e */
[----:B------:R3:W-:Y:S01]  /*d120*/  UTMALDG.4D.MULTICAST [UR8], [UR4], UR14, desc[UR6] ;  /* 0x00000608040073b4 */ /* 0x0007e2000801980e */
[----:B------:R3:W-:Y:S01]  /*d130*/  STL [R1], R3 ;  /* 0x0000000301007387 */ /* 0x0007e20000100800 */
[----:B------:R-:W-:Y:S01]  /*d140*/  NOP ;  /* 0x0000000000007918 */ /* 0x000fe20000000000 */
.L_x_3081:
        /* <DEDUP_REMOVED lines=12> */
[----:B0-----:R-:W-:Y:S02]  /*d210*/  IMAD.U32 R5, RZ, RZ, UR7 ;  /* 0x00000007ff057e24 */ /* 0x001fe4000f8e00ff */
[----:B--2---:R-:W-:Y:S02]  /*d220*/  IMAD.U32 R6, RZ, RZ, UR8 ;  /* 0x00000008ff067e24 */ /* 0x004fe4000f8e00ff */
[----:B------:R-:W-:-:S02]  /*d230*/  IMAD.U32 R7, RZ, RZ, UR9 ;  /* 0x00000009ff077e24 */ /* 0x000fc4000f8e00ff */
[----:B------:R-:W-:Y:S02]  /*d240*/  IMAD.U32 R10, RZ, RZ, UR4 ;  /* 0x00000004ff0a7e24 */ /* 0x000fe4000f8e00ff */
[----:B------:R-:W-:Y:S02]  /*d250*/  IMAD.U32 R11, RZ, RZ, UR5 ;  /* 0x00000005ff0b7e24 */ /* 0x000fe4000f8e00ff */
[----:B------:R-:W-:Y:S02]  /*d260*/  IMAD.MOV.U32 R8, RZ, RZ, 0x70 ;  /* 0x00000070ff087424 */ /* 0x000fe400078e00ff */
[----:B------:R-:W-:Y:S02]  /*d270*/  IMAD.MOV.U32 R12, RZ, RZ, 0x1 ;  /* 0x00000001ff0c7424 */ /* 0x000fe400078e00ff */
[----:B------:R-:W-:-:S07]  /*d280*/  IMAD.MOV.U32 R13, RZ, RZ, RZ ;  /* 0x000000ffff0d7224 */ /* 0x000fce00078e00ff */
[----:B------:R-:W-:-:S07]  /*d290*/  LEPC R20, `(.L_x_3090) ;  /* 0x000000001014794e */ /* 0x000fce0000000000 */
[----:B-1----:R-:W-:Y:S05]  /*d2a0*/  CALL.ABS.NOINC R2 ;  /* 0x0000000002007343 */ /* 0x002fea0003c00000 */
.L_x_3090:
[----:B------:R-:W3:Y:S01]  /*d2b0*/  S2R R2, SR_TID.X ;  /* 0x0000000000027919 */ /* 0x000ee20000002100 */
[----:B------:R-:W4:Y:S01]  /*d2c0*/  LDC R8, c[0x0][0x448] ;  /* 0x00011200ff087b82 */ /* 0x000f220000000800 */
[----:B------:R-:W-:Y:S01]  /*d2d0*/  USHF.R.S32.HI UR4, URZ, 0x1f, UR36 ;  /* 0x0000001f3f047899 */ /* 0x000fe20008011424 */
[----:B0-----:R-:W2:Y:S01]  /*d2e0*/  S2R R5, SR_TID.X ;  /* 0x0000000000057919 */ /* 0x001ea20000002100 */
[----:B------:R-:W-:Y:S01]  /*d2f0*/  ULDC.64 UR8, c[0x0][0x2d8] ;  /* 0x0000b60000087ab9 */ /* 0x000fe20000000a00 */
[----:B------:R-:W-:Y:S01]  /*d300*/  USHF.R.S32.HI UR7, URZ, 0x1f, UR44 ;  /* 0x0000001f3f077899 */ /* 0x000fe2000801142c */
[----:B------:R-:W0:Y:S03]  /*d310*/  S2R R9, SR_TID.X ;  /* 0x0000000000097919 */ /* 0x000e260000002100 */
[----:B-1----:R-:W1:Y:S01]  /*d320*/  LDC R4, c[0x0][0xc38] ;  /* 0x00030e00ff047b82 */ /* 0x002e620000000800 */
[----:B------:R-:W-:-:S02]  /*d330*/  UIMAD UR6, UR4, UR8, URZ ;  /* 0x00000008040672a4 */ /* 0x000fc4000f8e023f */
[----:B------:R-:W-:Y:S01]  /*d340*/  UIMAD.WIDE.U32 UR4, UR36, UR8, URZ ;  /* 0x00000008240472a5 */ /* 0x000fe2000f8e003f */
[----:B------:R-:W1:Y:S01]  /*d350*/  S2R R7, SR_TID.X ;  /* 0x0000000000077919 */ /* 0x000e620000002100 */
[----:B------:R-:W-:-:S03]  /*d360*/  UIMAD UR6, UR36, UR9, UR6 ;  /* 0x00000009240672a4 */ /* 0x000fc6000f8e0206 */
[----:B------:R-:W-:Y:S01]  /*d370*/  ULDC.64 UR8, c[0x0][0x2e0] ;  /* 0x0000b80000087ab9 */ /* 0x000fe20000000a00 */
[----:B------:R-:W-:Y:S02]  /*d380*/  UIADD3 UR5, UR5, UR6, URZ ;  /* 0x0000000605057290 */ /* 0x000fe4000fffe03f */
[----:B------:R-:W-:Y:S02]  /*d390*/  UIMAD UR6, UR7, UR8, URZ ;  /* 0x00000008070672a4 */ /* 0x000fe4000f8e023f */
[----:B------:R-:W-:Y:S02]  /*d3a0*/  UIMAD.WIDE.U32 UR4, UR44, UR8, UR4 ;  /* 0x000000082c0472a5 */ /* 0x000fe4000f8e0004 */
[----:B------:R-:W-:Y:S01]  /*d3b0*/  UIMAD UR6, UR44, UR9, UR6 ;  /* 0x000000092c0672a4 */ /* 0x000fe2000f8e0206 */
[----:B----4-:R-:W-:-:S03]  /*d3c0*/  ISETP.NE.AND P0, PT, R8, 0x1, PT ;  /* 0x000000010800780c */ /* 0x010fc60003f05270 */
[----:B------:R-:W-:Y:S01]  /*d3d0*/  UIADD3 UR5, UR5, UR6, URZ ;  /* 0x0000000605057290 */ /* 0x000fe2000fffe03f */
[----:B---3--:R-:W-:-:S04]  /*d3e0*/  LOP3.LUT R2, R2, 0x7f, RZ, 0xc0, !PT ;  /* 0x0000007f02027812 */ /* 0x008fc800078ec0ff */
[----:B------:R-:W-:Y:S01]  /*d3f0*/  SHF.R.U32.HI R0, RZ, 0x2, R2 ;  /* 0x00000002ff007819 */ /* 0x000fe20000011602 */
[----:B--2---:R-:W-:-:S04]  /*d400*/  IMAD.SHL.U32 R6, R5, 0x20, RZ ;  /* 0x0000002005067824 */ /* 0x004fc800078e00ff */
[----:B------:R-:W2:Y:S01]  /*d410*/  @P0 LDC R3, c[0x0][0x44c] ;  /* 0x00011300ff030b82 */ /* 0x000ea20000000800 */
[----:B------:R-:W-:Y:S02]  /*d420*/  IMAD R2, RZ, RZ, -UR45 ;  /* 0x8000002dff027e24 */ /* 0x000fe4000f8e02ff */
[----:B0-----:R-:W-:Y:S01]  /*d430*/  IMAD.SHL.U32 R9, R9, 0x10, RZ ;  /* 0x0000001009097824 */ /* 0x001fe200078e00ff */
[----:B------:R-:W-:Y:S01]  /*d440*/  LOP3.LUT R6, R0, 0x60, R6, 0xf8, !PT ;  /* 0x0000006000067812 */ /* 0x000fe200078ef806 */
[----:B-1----:R-:W-:Y:S02]  /*d450*/  IMAD R2, R4, R2, UR50 ;  /* 0x0000003204027e24 */ /* 0x002fe4000f8e0202 */
[----:B------:R-:W-:Y:S01]  /*d460*/  IMAD.SHL.U32 R10, R7, 0x10, RZ ;  /* 0x00000010070a7824 */ /* 0x000fe200078e00ff */
[----:B------:R-:W0:Y:S01]  /*d470*/  @P0 LDC R0, c[0x0][0x450] ;  /* 0x00011400ff000b82 */ /* 0x000e220000000800 */
[----:B------:R-:W-:Y:S01]  /*d480*/  IMAD.SHL.U32 R5, R2, 0x80, RZ ;  /* 0x0000008002057824 */ /* 0x000fe200078e00ff */
[----:B------:R-:W-:-:S02]  /*d490*/  LOP3.LUT R9, R9, 0x30, RZ, 0xc0, !PT ;  /* 0x0000003009097812 */ /* 0x000fc400078ec0ff */
[----:B------:R-:W-:Y:S02]  /*d4a0*/  LOP3.LUT R10, R10, 0x30, RZ, 0xc0, !PT ;  /* 0x000000300a0a7812 */ /* 0x000fe400078ec0ff */
[----:B------:R-:W-:Y:S02]  /*d4b0*/  LOP3.LUT R2, R6, R5, RZ, 0xfc, !PT ;  /* 0x0000000506027212 */ /* 0x000fe400078efcff */
[C---:B------:R-:W-:Y:S02]  /*d4c0*/  LOP3.LUT R11, R9.reuse, 0x40, RZ, 0xfc, !PT ;  /* 0x00000040090b7812 */ /* 0x040fe400078efcff */
[----:B------:R-:W-:Y:S01]  /*d4d0*/  LOP3.LUT R9, R9, 0x80, RZ, 0xfc, !PT ;  /* 0x0000008009097812 */ /* 0x000fe200078efcff */
[----:B------:R-:W-:Y:S02]  /*d4e0*/  IMAD.MOV.U32 R6, RZ, RZ, R2 ;  /* 0x000000ffff067224 */ /* 0x000fe400078e0002 */
[----:B--2---:R-:W-:-:S05]  /*d4f0*/  @P0 IMAD.HI.U32 R3, R2, R3, RZ ;  /* 0x0000000302030227 */ /* 0x004fca00078e00ff */
[----:B0-----:R-:W-:-:S04]  /*d500*/  @P0 SHF.R.U32.HI R6, RZ, R0, R3 ;  /* 0x00000000ff060219 */ /* 0x001fc80000011603 */
        /* <DEDUP_REMOVED lines=17> */
[----:B------:R0:W5:Y:S01]  /*d620*/  LDL R9, [R1+0x1c] ;  /* 0x00001c0001097983 */ /* 0x0001620000100800 */
[----:B------:R-:W-:Y:S02]  /*d630*/  IADD3.X R3, R3, UR5, R0, P0, !PT ;  /* 0x0000000503037c10 */ /* 0x000fe400087fe400 */
[----:B------:R-:W-:-:S02]  /*d640*/  ISETP.GE.AND P3, PT, R10, UR4, PT ;  /* 0x000000040a007c0c */ /* 0x000fc4000bf66270 */
[----:B------:R-:W-:Y:S01]  /*d650*/  ISETP.GE.AND P0, PT, R11, UR4, PT ;  /* 0x000000040b007c0c */ /* 0x000fe2000bf06270 */
[----:B------:R-:W-:-:S03]  /*d660*/  UMOV UR4, 0xffffffff ;  /* 0xffffffff00047882 */ /* 0x000fc60000000000 */
[----:B0-----:R-:W-:Y:S09]  /*d670*/  BRA.DIV UR4, `(.L_x_3091) ;  /* 0x0000003204147947 */ /* 0x001ff2000b800000 */
[----:B------:R-:W0:Y:S01]  /*d680*/  S2R R6, SR_TID.X ;  /* 0x0000000000067919 */ /* 0x000e220000002100 */
[----:B------:R-:W-:Y:S02]  /*d690*/  ULDC UR4, c[0x0][0x288] ;  /* 0x0000a20000047ab9 */ /* 0x000fe40000000800 */
[----:B------:R-:W-:Y:S01]  /*d6a0*/  IMAD R2, R8, UR4, RZ ;  /* 0x0000000408027c24 */ /* 0x000fe2000f8e02ff */
[----:B------:R-:W1:Y:S01]  /*d6b0*/  SHFL.IDX PT, R7, R4, RZ, 0x1c1f ;  /* 0x001c1fff04077589 */ /* 0x000e6200000e0000 */
[----:B0-----:R-:W-:-:S04]  /*d6c0*/  LOP3.LUT R6, R6, 0x7f, RZ, 0xc0, !PT ;  /* 0x0000007f06067812 */ /* 0x001fc800078ec0ff */
[----:B------:R-:W-:Y:S02]  /*d6d0*/  SHF.R.U32.HI R11, RZ, 0x2, R6 ;  /* 0x00000002ff0b7819 */ /* 0x000fe40000011606 */
[----:B------:R-:W0:Y:S03]  /*d6e0*/  SHFL.IDX PT, R6, R3, RZ, 0x1c1f ;  /* 0x001c1fff03067589 */ /* 0x000e2600000e0000 */
[----:B------:R-:W-:-:S04]  /*d6f0*/  IMAD.IADD R0, R11, 0x1, R5 ;  /* 0x000000010b007824 */ /* 0x000fc800078e0205 */
[C---:B------:R-:W-:Y:S01]  /*d700*/  VIADD R5, R0.reuse, 0x20 ;  /* 0x0000002000057836 */ /* 0x040fe20000000000 */
[----:B------:R-:W-:-:S13]  /*d710*/  ISETP.GE.AND P2, PT, R0, R2, PT ;  /* 0x000000020000720c */ /* 0x000fda0003f46270 */
[----:B-1----:R-:W-:-:S05]  /*d720*/  @!P2 IADD3 R7, P4, R10, R7, RZ ;  /* 0x000000070a07a210 */ /* 0x002fca0007f9e0ff */
[----:B0-----:R-:W-:-:S05]  /*d730*/  @!P2 IMAD.X R6, RZ, RZ, R6, P4 ;  /* 0x000000ffff06a224 */ /* 0x001fca00020e0606 */
[----:B------:R-:W-:-:S04]  /*d740*/  @!P2 LOP3.LUT R7, R7, R6, RZ, 0x3c, !PT ;  /* 0x000000060707a212 */ /* 0x000fc800078e3cff */
[----:B------:R-:W-:-:S04]  /*d750*/  @!P2 LOP3.LUT R6, R7, R6, RZ, 0x3c, !PT ;  /* 0x000000060706a212 */ /* 0x000fc800078e3cff */
[----:B------:R-:W-:-:S05]  /*d760*/  @!P2 LOP3.LUT R7, R7, R6, RZ, 0x3c, !PT ;  /* 0x000000060707a212 */ /* 0x000fca00078e3cff */
[----:B------:R-:W-:Y:S01]  /*d770*/  @!PT LDS RZ, [RZ] ;  /* 0x00000000fffff984 */ /* 0x000fe20000000800 */
[----:B-----5:R-:W-:Y:S04]  /*d780*/  @!P2 LDGSTS.E.BYPASS.LTC128B.128 [R9+0x1e200], desc[UR48][R6.64], !P3 ;  /* 0x1e2000000609afae */ /* 0x020fe8000d901d70 */
        /* <DEDUP_REMOVED lines=23> */
.L_x_3160:
        /* <DEDUP_REMOVED lines=12> */
.L_x_3093:
[----:B------:R-:W-:Y:S05]  /*d9c0*/  BSYNC B0 ;  /* 0x0000000000007941 */ /* 0x000fea0003800000 */
.L_x_3092:
        /* <DEDUP_REMOVED lines=10> */
.L_x_3161:
[----:B------:R-:W-:-:S06]  /*da70*/  UISETP.GE.AND UP0, UPT, UR40, 0xa1, UPT ;  /* 0x000000a12800788c */ /* 0x000fcc000bf06270 */
[----:B------:R-:W-:-:S13]  /*da80*/  PLOP3.LUT P0, PT, PT, PT, UP0, 0x80, 0x0 ;  /* 0x000000000000781c */ /* 0x000fda0003f0f008 */
[----:B------:R-:W-:Y:S05]  /*da90*/  @!P0 BRA `(.L_x_3095) ;  /* 0x00000018000c8947 */ /* 0x000fea0003800000 */
[----:B-1----:R1:W5:Y:S01]  /*daa0*/  LDL.LU R0, [R1+0x8] ;  /* 0x0000080001007983 */ /* 0x0023620000300800 */
[----:B------:R-:W-:-:S03]  /*dab0*/  UIADD3 UR4, UR39, -0x2, URZ ;  /* 0xfffffffe27047890 */ /* 0x000fc6000fffe03f */
[----:B------:R1:W5:Y:S03]  /*dac0*/  LDL.LU R8, [R1+0x4] ;  /* 0x0000040001087983 */ /* 0x0003660000300800 */
[----:B------:R-:W-:-:S07]  /*dad0*/  IMAD.U32 R2, RZ, RZ, UR4 ;  /* 0x00000004ff027e24 */ /* 0x000fce000f8e00ff */
.L_x_3122:
[----:B------:R-:W2:Y:S01]  /*dae0*/  LDL R5, [R1] ;  /* 0x0000000001057983 */ /* 0x000ea20000100800 */
[----:B-----5:R-:W-:Y:S01]  /*daf0*/  VIADD R4, R8, 0x1 ;  /* 0x0000000108047836 */ /* 0x020fe20000000000 */
[----:B------:R-:W-:Y:S04]  /*db00*/  BSSY B0, `(.L_x_3096) ;  /* 0x00000ba000007945 */ /* 0x000fe80003800000 */
[----:B------:R-:W-:-:S04]  /*db10*/  ISETP.NE.AND P0, PT, R4, 0x2, PT ;  /* 0x000000020400780c */ /* 0x000fc80003f05270 */
[----:B0-----:R-:W-:Y:S02]  /*db20*/  SEL R3, RZ, 0x1, P0 ;  /* 0x00000001ff037807 */ /* 0x001fe40000000000 */
[----:B------:R-:W-:Y:S02]  /*db30*/  SEL R10, R4, RZ, P0 ;  /* 0x000000ff040a7207 */ /* 0x000fe40000000000 */
[----:B0-----:R-:W-:-:S05]  /*db40*/  LOP3.LUT R9, R0, R3, RZ, 0x3c, !PT ;  /* 0x0000000300097212 */ /* 0x001fca00078e3cff */
[----:B------:R0:W-:Y:S04]  /*db50*/  STL [R1+0x8], R9 ;  /* 0x0000080901007387 */ /* 0x0001e80000100800 */
[----:B------:R0:W-:Y:S01]  /*db60*/  STL [R1+0x4], R10 ;  /* 0x0000040a01007387 */ /* 0x0001e20000100800 */
        /* <DEDUP_REMOVED lines=25> */
.L_x_3098:
[----:B0-----:R-:W-:Y:S01]  /*dd00*/  LEA R6, R10, UR41, 0x3 ;  /* 0x000000290a067c11 */ /* 0x001fe2000f8e18ff */
[----:B------:R-:W-:Y:S01]  /*dd10*/  BSSY B1, `(.L_x_3099) ;  /* 0x0000004000017945 */ /* 0x000fe20003800000 */
[----:B------:R-:W-:-:S04]  /*dd20*/  SHF.L.U32 R5, R9, 0x1f, RZ ;  /* 0x0000001f09057819 */ /* 0x000fc800000006ff */
[----:B------:R-:W0:Y:S02]  /*dd30*/  SYNCS.PHASECHK.TRANS64.TRYWAIT P0, [R6+URZ+0x33480], R5 ;  /* 0x03348005060075a7 */ /* 0x000e24000800017f */
[----:B0-----:R-:W-:Y:S05]  /*dd40*/  @!P0 BRA `(.L_x_3100) ;  /* 0x0000002c00d08947 */ /* 0x001fea0003800000 */
.L_x_3162:
[----:B------:R-:W-:Y:S05]  /*dd50*/  BSYNC B1 ;  /* 0x0000000000017941 */ /* 0x000fea0003800000 */
.L_x_3099:
        /* <DEDUP_REMOVED lines=10> */
.L_x_3101:
[----:B------:R-:W2:Y:S01]  /*de00*/  LDL R4, [R1] ;  /* 0x0000000001047983 */ /* 0x000ea20000100800 */
[----:B------:R-:W-:Y:S01]  /*de10*/  BSSY B1, `(.L_x_3102) ;  /* 0x0000004000017945 */ /* 0x000fe20003800000 */
[----:B--2---:R-:W-:-:S13]  /*de20*/  LOP3.LUT P0, RZ, R4, 0x2, RZ, 0xc0, !PT ;  /* 0x0000000204ff7812 */ /* 0x004fda000780c0ff */
[----:B------:R-:W-:Y:S05]  /*de30*/  @P0 BRA `(.L_x_3103) ;  /* 0x0000000000040947 */ /* 0x000fea0003800000 */
[----:B------:R-:W-:Y:S01]  /*de40*/  BPT.TRAP 0x1 ;  /* 0x000000040000795c */ /* 0x000fe20000300000 */
.L_x_3103:
[----:B------:R-:W-:Y:S05]  /*de50*/  BSYNC B1 ;  /* 0x0000000000017941 */ /* 0x000fea0003800000 */
.L_x_3102:
[----:B------:R-:W2:Y:S01]  /*de60*/  LDL R4, [R1+0x4] ;  /* 0x0000040001047983 */ /* 0x000ea20000100800 */
[----:B------:R-:W-:Y:S01]  /*de70*/  IMAD.MOV.U32 R12, RZ, RZ, RZ ;  /* 0x000000ffff0c7224 */ /* 0x000fe200078e00ff */
[----:B------:R-:W-:Y:S01]  /*de80*/  UIADD3 UR4, UP0, UR52, 0x470, URZ ;  /* 0x0000047034047890 */ /* 0x000fe2000ff1e03f */
[----:B------:R-:W-:Y:S01]  /*de90*/  PLOP3.LUT P0, PT, PT, PT, PT, 0x80, 0x0 ;  /* 0x000000000000781c */ /* 0x000fe20003f0f070 */
[----:B------:R-:W3:Y:S01]  /*dea0*/  S2R R7, SR_CgaCtaId ;  /* 0x0000000000077919 */ /* 0x000ee20000008800 */
[----:B------:R-:W-:Y:S01]  /*deb0*/  UMOV UR6, 0x30000 ;  /* 0x0003000000067882 */ /* 0x000fe20000000000 */
[----:B------:R-:W-:Y:S01]  /*dec0*/  R2UR UR10, R12 ;  /* 0x000000000c0a72ca */ /* 0x000fe200000e0000 */
[----:B------:R-:W-:Y:S01]  /*ded0*/  UIADD3.X UR5, URZ, UR53, URZ, UP0, !UPT ;  /* 0x000000353f057290 */ /* 0x000fe200087fe43f */
[----:B------:R-:W-:Y:S01]  /*dee0*/  UMOV UR14, 0x0 ;  /* 0x00000000000e7882 */ /* 0x000fe20000000000 */
[----:B------:R-:W-:Y:S01]  /*def0*/  UMOV UR15, 0x14f00000 ;  /* 0x14f00000000f7882 */ /* 0x000fe20000000000 */
[----:B---3--:R-:W-:-:S05]  /*df00*/  LOP3.LUT R7, R7, 0x1, RZ, 0xc0, !PT ;  /* 0x0000000107077812 */ /* 0x008fca00078ec0ff */
[----:B------:R-:W-:-:S04]  /*df10*/  IMAD R7, R7, 0x1400, RZ ;  /* 0x0000140007077824 */ /* 0x000fc800078e02ff */
[----:B--2---:R-:W-:Y:S02]  /*df20*/  IMAD R4, R4, 0x7800, R7 ;  /* 0x0000780004047824 */ /* 0x004fe400078e0207 */
[----:B------:R-:W2:Y:S02]  /*df30*/  S2R R7, SR_CgaCtaId ;  /* 0x0000000000077919 */ /* 0x000ea40000008800 */
[----:B------:R-:W-:-:S04]  /*df40*/  VIADD R4, R4, UR41 ;  /* 0x0000002904047c36 */ /* 0x000fc80008000000 */
[----:B------:R-:W-:Y:S01]  /*df50*/  VIADD R9, R4, 0xf200 ;  /* 0x0000f20004097836 */ /* 0x000fe20000000000 */
[----:B--2---:R-:W-:-:S05]  /*df60*/  LOP3.LUT R7, R7, 0x1, RZ, 0xc0, !PT ;  /* 0x0000000107077812 */ /* 0x004fca00078ec0ff */
[----:B------:R-:W-:-:S04]  /*df70*/  IMAD R7, R7, 0x50, RZ ;  /* 0x0000005007077824 */ /* 0x000fc800078e02ff */
[----:B------:R-:W-:Y:S02]  /*df80*/  IMAD R7, R3, 0xa0, R7 ;  /* 0x000000a003077824 */ /* 0x000fe400078e0207 */
[----:B------:R-:W-:-:S07]  /*df90*/  VIADD R3, R6, 0x33470 ;  /* 0x0003347006037836 */ /* 0x000fce0000000000 */
.L_x_3104:
        /* <DEDUP_REMOVED lines=8> */
[----:B------:R2:W-:Y:S02]  /*e020*/  UTMALDG.4D.MULTICAST [UR8], [UR4], UR6, desc[UR14] ;  /* 0x00000e08040073b4 */ /* 0x0005e40008019806 */
[----:B--2---:R-:W-:Y:S05]  /*e030*/  @P0 BRA.U.ANY `(.L_x_3104) ;  /* 0xfffffffd00d80947 */ /* 0x004fea000393ffff */
[----:B------:R-:W-:Y:S01]  /*e040*/  IMAD.MOV.U32 R11, RZ, RZ, 0x40 ;  /* 0x00000040ff0b7424 */ /* 0x000fe200078e00ff */
[----:B------:R-:W-:Y:S01]  /*e050*/  PLOP3.LUT P0, PT, PT, PT, PT, 0x80, 0x0 ;  /* 0x000000000000781c */ /* 0x000fe20003f0f070 */
[----:B------:R-:W-:Y:S01]  /*e060*/  VIADD R9, R4, 0x11a00 ;  /* 0x00011a0004097836 */ /* 0x000fe20000000000 */
[----:B------:R-:W-:Y:S01]  /*e070*/  UMOV UR6, 0x30000 ;  /* 0x0003000000067882 */ /* 0x000fe20000000000 */
[----:B------:R-:W-:Y:S01]  /*e080*/  UMOV UR14, 0x0 ;  /* 0x00000000000e7882 */ /* 0x000fe20000000000 */
[----:B------:R-:W-:Y:S01]  /*e090*/  R2UR UR10, R11 ;  /* 0x000000000b0a72ca */ /* 0x000fe200000e0000 */
[----:B------:R-:W-:-:S14]  /*e0a0*/  UMOV UR15, 0x14f00000 ;  /* 0x14f00000000f7882 */ /* 0x000fdc0000000000 */
.L_x_3105:
        /* <DEDUP_REMOVED lines=17> */
.L_x_3106:
        /* <DEDUP_REMOVED lines=10> */
[----:B------:R-:W2:Y:S01]  /*e260*/  SYNCS.PHASECHK.TRANS64.TRYWAIT P0, [R6+URZ+0x33440], R5 ;  /* 0x03344005060075a7 */ /* 0x000ea2000800017f */
[----:B------:R-:W-:Y:S04]  /*e270*/  BSSY B1, `(.L_x_3107) ;  /* 0x0000002000017945 */ /* 0x000fe80003800000 */
[----:B--2---:R-:W-:Y:S05]  /*e280*/  @!P0 BRA `(.L_x_3108) ;  /* 0x0000002800948947 */ /* 0x004fea0003800000 */
.L_x_3163:
[----:B------:R-:W-:Y:S05]  /*e290*/  BSYNC B1 ;  /* 0x0000000000017941 */ /* 0x000fea0003800000 */
.L_x_3107:
[----:B------:R-:W3:Y:S02]  /*e2a0*/  S2R R3, SR_TID.X ;  /* 0x0000000000037919 */ /* 0x000ee40000002100 */
[----:B---3--:R-:W-:-:S04]  /*e2b0*/  LOP3.LUT R3, R3, 0x7f, RZ, 0xc0, !PT ;  /* 0x0000007f03037812 */ /* 0x008fc800078ec0ff */
[----:B------:R-:W-:-:S13]  /*e2c0*/  ISETP.NE.AND P0, PT, R3, RZ, PT ;  /* 0x000000ff0300720c */ /* 0x000fda0003f05270 */
[----:B------:R-:W-:-:S04]  /*e2d0*/  @!P0 IMAD.MOV.U32 R3, RZ, RZ, 0x7800 ;  /* 0x00007800ff038424 */ /* 0x000fc800078e00ff */
[----:B------:R3:W-:Y:S01]  /*e2e0*/  @!P0 SYNCS.ARRIVE.TRANS64 RZ, [R6+URZ+0x33430], R3 ;  /* 0x0334300306ff89a7 */ /* 0x0007e2000800003f */
[----:B------:R-:W-:Y:S05]  /*e2f0*/  @P1 BRA `(.L_x_3109) ;  /* 0x0000000000041947 */ /* 0x000fea0003800000 */
[----:B------:R-:W-:Y:S01]  /*e300*/  BPT.TRAP 0x1 ;  /* 0x000000040000795c */ /* 0x000fe20000300000 */
.L_x_3109:
[----:B---3--:R-:W3:Y:S01]  /*e310*/  LDL R3, [R1] ;  /* 0x0000000001037983 */ /* 0x008ee20000100800 */
[----:B------:R-:W-:Y:S01]  /*e320*/  BSSY B1, `(.L_x_3110) ;  /* 0x0000004000017945 */ /* 0x000fe20003800000 */
[----:B---3--:R-:W-:-:S13]  /*e330*/  LOP3.LUT P0, RZ, R3, 0x2, RZ, 0xc0, !PT ;  /* 0x0000000203ff7812 */ /* 0x008fda000780c0ff */
[----:B------:R-:W-:Y:S05]  /*e340*/  @P0 BRA `(.L_x_3111) ;  /* 0x0000000000040947 */ /* 0x000fea0003800000 */
[----:B------:R-:W-:Y:S01]  /*e350*/  BPT.TRAP 0x1 ;  /* 0x000000040000795c */ /* 0x000fe20000300000 */
.L_x_3111:
[----:B------:R-:W-:Y:S05]  /*e360*/  BSYNC B1 ;  /* 0x0000000000017941 */ /* 0x000fea0003800000 */
.L_x_3110:
[----:B------:R-:W-:Y:S01]  /*e370*/  R2UR UR10, R12 ;  /* 0x000000000c0a72ca */ /* 0x000fe200000e0000 */
[----:B------:R-:W-:Y:S01]  /*e380*/  UIADD3 UR4, UP0, UR52, 0x370, URZ ;  /* 0x0000037034047890 */ /* 0x000fe2000ff1e03f */
[----:B------:R-:W-:Y:S01]  /*e390*/  PLOP3.LUT P0, PT, PT, PT, PT, 0x80, 0x0 ;  /* 0x000000000000781c */ /* 0x000fe20003f0f070 */
[----:B0-2---:R-:W-:Y:S01]  /*e3a0*/  VIADD R6, R6, 0x33430 ;  /* 0x0003343006067836 */ /* 0x005fe20000000000 */
[----:B------:R-:W-:Y:S01]  /*e3b0*/  UMOV UR6, 0x30000 ;  /* 0x0003000000067882 */ /* 0x000fe20000000000 */
[----:B------:R-:W-:Y:S01]  /*e3c0*/  VIADD R3, R4, 0x24200 ;  /* 0x0002420004037836 */ /* 0x000fe20000000000 */
[----:B------:R-:W-:Y:S01]  /*e3d0*/  UIADD3.X UR5, URZ, UR53, URZ, UP0, !UPT ;  /* 0x000000353f057290 */ /* 0x000fe200087fe43f */
[----:B------:R-:W-:Y:S01]  /*e3e0*/  UMOV UR14, 0x0 ;  /* 0x00000000000e7882 */ /* 0x000fe20000000000 */
[----:B------:R-:W-:-:S10]  /*e3f0*/  UMOV UR15, 0x14f00000 ;  /* 0x14f00000000f7882 */ /* 0x000fd40000000000 */
.L_x_3112:
        /* <DEDUP_REMOVED lines=9> */
[----:B0-----:R-:W-:Y:S05]  /*e490*/  @P0 BRA.U.ANY `(.L_x_3112) ;  /* 0xfffffffd00d80947 */ /* 0x001fea000393ffff */
[----:B------:R-:W-:Y:S01]  /*e4a0*/  R2UR UR10, R11 ;  /* 0x000000000b0a72ca */ /* 0x000fe200000e0000 */
[----:B------:R-:W-:Y:S01]  /*e4b0*/  VIADD R3, R4, 0x26a00 ;  /* 0x00026a0004037836 */ /* 0x000fe20000000000 */
[----:B------:R-:W-:Y:S01]  /*e4c0*/  PLOP3.LUT P0, PT, PT, PT, PT, 0x80, 0x0 ;  /* 0x000000000000781c */ /* 0x000fe20003f0f070 */
[----:B------:R-:W-:Y:S01]  /*e4d0*/  UMOV UR6, 0x30000 ;  /* 0x0003000000067882 */ /* 0x000fe20000000000 */
[----:B------:R-:W-:Y:S01]  /*e4e0*/  UMOV UR14, 0x0 ;  /* 0x00000000000e7882 */ /* 0x000fe20000000000 */
[----:B------:R-:W-:-:S10]  /*e4f0*/  UMOV UR15, 0x14f00000 ;  /* 0x14f00000000f7882 */ /* 0x000fd40000000000 */
.L_x_3113:
        /* <DEDUP_REMOVED lines=16> */
.L_x_3114:
        /* <DEDUP_REMOVED lines=10> */
.L_x_3097:
[----:B------:R-:W-:Y:S05]  /*e6a0*/  BSYNC B0 ;  /* 0x0000000000007941 */ /* 0x000fea0003800000 */
.L_x_3096:
[----:B------:R-:W-:-:S05]  /*e6b0*/  IMAD.U32 R3, RZ, RZ, UR42 ;  /* 0x0000002aff037e24 */ /* 0x000fca000f8e00ff */
[----:B------:R-:W-:-:S13]  /*e6c0*/  ISETP.NE.AND P0, PT, R3, 0x3, PT ;  /* 0x000000030300780c */ /* 0x000fda0003f05270 */
[----:B------:R-:W-:Y:S05]  /*e6d0*/  @!P0 BRA `(.L_x_3115) ;  /* 0x0000000000048947 */ /* 0x000fea0003800000 */
[----:B------:R-:W-:Y:S01]  /*e6e0*/  BPT.TRAP 0x1 ;  /* 0x000000040000795c */ /* 0x000fe20000300000 */
.L_x_3115:
        /* <DEDUP_REMOVED lines=8> */
.L_x_3164:
[----:B------:R-:W-:Y:S05]  /*e770*/  BSYNC B0 ;  /* 0x0000000000007941 */ /* 0x000fea0003800000 */
.L_x_3116:
[----:B------:R-:W-:Y:S05]  /*e780*/  @!P1 BRA `(.L_x_3118) ;  /* 0x0000000000049947 */ /* 0x000fea0003800000 */
[----:B------:R-:W-:Y:S01]  /*e790*/  BPT.TRAP 0x1 ;  /* 0x000000040000795c */ /* 0x000fe20000300000 */
.L_x_3118:
[----:B0-----:R-:W-:Y:S01]  /*e7a0*/  SHF.L.U32 R4, R0, 0x1f, RZ ;  /* 0x0000001f00047819 */ /* 0x001fe200000006ff */
[----:B------:R-:W-:-:S03]  /*e7b0*/  IMAD R0, R8, 0x7800, RZ ;  /* 0x0000780008007824 */ /* 0x000fc600078e02ff */
[----:B------:R-:W0:Y:S02]  /*e7c0*/  SYNCS.PHASECHK.TRANS64.TRYWAIT P2, [R3+URZ+0x33460], R4 ;  /* 0x03346004030075a7 */ /* 0x000e24000804017f */
[----:B0-----:R-:W-:Y:S05]  /*e7d0*/  @!P2 BRA `(.L_x_3119) ;  /* 0x000000240068a947 */ /* 0x001fea0003800000 */
.L_x_3165:
[C---:B0-----:R-:W-:Y:S01]  /*e7e0*/  LOP3.LUT R4, R0.reuse, R19, RZ, 0xfc, !PT ;  /* 0x0000001300047212 */ /* 0x041fe200078efcff */
[----:B------:R-:W-:Y:S05]  /*e7f0*/  WARPSYNC.ALL ;  /* 0x0000000000007948 */ /* 0x000fea0003800000 */
[----:B------:R-:W0:Y:S01]  /*e800*/  LDSM.16.MT88.4 R4, [R4+UR41+0xf200] ;  /* 0x00f200290404783b */ /* 0x000e220008004200 */
[C---:B------:R-:W-:Y:S02]  /*e810*/  VIADD R14, R0.reuse, 0x2800 ;  /* 0x00002800000e7836 */ /* 0x040fe40000000000 */
[C---:B------:R-:W-:Y:S02]  /*e820*/  VIADD R12, R0.reuse, 0x800 ;  /* 0x00000800000c7836 */ /* 0x040fe40000000000 */
[----:B------:R-:W-:-:S02]  /*e830*/  VIADD R13, R0, 0x5000 ;  /* 0x00005000000d7836 */ /* 0x000fc40000000000 */
[C---:B------:R-:W-:Y:S02]  /*e840*/  VIADD R15, R0.reuse, 0x1800 ;  /* 0x00001800000f7836 */ /* 0x040fe40000000000 */
[C---:B------:R-:W-:Y:S02]  /*e850*/  VIADD R21, R0.reuse, 0x2000 ;  /* 0x0000200000157836 */ /* 0x040fe40000000000 */
[----:B------:R-:W-:Y:S01]  /*e860*/  VIADD R20, R0, 0x5800 ;  /* 0x0000580000147836 */ /* 0x000fe20000000000 */
[C-C-:B0-----:R-:W-:Y:S02]  /*e870*/  PRMT R8, R4.reuse, 0x6420, R5.reuse ;  /* 0x0000642004087816 */ /* 0x141fe40000000005 */
[----:B------:R-:W-:Y:S02]  /*e880*/  PRMT R9, R4, 0x7531, R5 ;  /* 0x0000753104097816 */ /* 0x000fe40000000005 */
[----:B------:R-:W-:Y:S02]  /*e890*/  LOP3.LUT R4, R0, R18, RZ, 0xfc, !PT ;  /* 0x0000001200047212 */ /* 0x000fe400078efcff */
[----:B------:R-:W-:-:S02]  /*e8a0*/  PRMT R10, R6, 0x6420, R7 ;  /* 0x00006420060a7816 */ /* 0x000fc40000000007 */
[----:B------:R-:W-:Y:S01]  /*e8b0*/  PRMT R11, R6, 0x7531, R7 ;  /* 0x00007531060b7816 */ /* 0x000fe20000000007 */
[----:B------:R-:W-:-:S05]  /*e8c0*/  IMAD.IADD R4, R17, 0x1, R4 ;  /* 0x0000000111047824 */ /* 0x000fca00078e0204 */
[----:B------:R0:W-:Y:S02]  /*e8d0*/  STSM.16.M88.4 [R4], R8 ;  /* 0x0000000804007844 */ /* 0x0001e40000000200 */
[C---:B0-----:R-:W-:Y:S02]  /*e8e0*/  LOP3.LUT R4, R14.reuse, R19, RZ, 0xfc, !PT ;  /* 0x000000130e047212 */ /* 0x041fe400078efcff */
[----:B------:R-:W-:-:S04]  /*e8f0*/  LOP3.LUT R14, R14, R18, RZ, 0xfc, !PT ;  /* 0x000000120e0e7212 */ /* 0x000fc800078efcff */
[----:B------:R-:W0:Y:S01]  /*e900*/  LDSM.16.MT88.4 R4, [R4+UR41+0xf200] ;  /* 0x00f200290404783b */ /* 0x000e220008004200 */
[C---:B------:R-:W-:Y:S01]  /*e910*/  IMAD.IADD R14, R17.reuse, 0x1, R14 ;  /* 0x00000001110e7824 */ /* 0x040fe200078e020e */
        /* <DEDUP_REMOVED lines=46> */
[----:B------:R-:W-:Y:S01]  /*ec00*/  LOP3.LUT R4, R13, R19, RZ, 0xfc, !PT ;  /* 0x000000130d047212 */ /* 0x000fe200078efcff */
[----:B------:R-:W-:-:S02]  /*ec10*/  VIADD R13, R0, 0x4800 ;  /* 0x00004800000d7836 */ /* 0x000fc40000000000 */
[----:B------:R0:W-:Y:S04]  /*ec20*/  STSM.16.M88.4 [R14], R8 ;  /* 0x000000080e007844 */ /* 0x0001e80000000200 */
[----:B------:R-:W2:Y:S01]  /*ec30*/  LDSM.16.MT88.4 R4, [R4+UR41+0xf200] ;  /* 0x00f200290404783b */ /* 0x000ea20008004200 */
[----:B0-----:R-:W-:Y:S01]  /*ec40*/  VIADD R14, R0, 0x6000 ;  /* 0x00006000000e7836 */ /* 0x001fe20000000000 */
[C-C-:B--2---:R-:W-:Y:S02]  /*ec50*/  PRMT R8, R4.reuse, 0x6420, R5.reuse ;  /* 0x0000642004087816 */ /* 0x144fe40000000005 */
[----:B------:R-:W-:Y:S02]  /*ec60*/  PRMT R9, R4, 0x7531, R5 ;  /* 0x0000753104097816 */ /* 0x000fe40000000005 */
[----:B------:R-:W-:-:S02]  /*ec70*/  PRMT R10, R6, 0x6420, R7 ;  /* 0x00006420060a7816 */ /* 0x000fc40000000007 */
        /* <DEDUP_REMOVED lines=35> */
[C---:B------:R-:W-:Y:S02]  /*eeb0*/  VIADD R12, R0.reuse, 0x6800 ;  /* 0x00006800000c7836 */ /* 0x040fe40000000000 */
[----:B------:R-:W-:-:S03]  /*eec0*/  VIADD R0, R0, 0x7000 ;  /* 0x0000700000007836 */ /* 0x000fc60000000000 */
        /* <DEDUP_REMOVED lines=48> */
.L_x_3120:
[----:B--2---:R2:W-:Y:S01]  /*f1d0*/  SYNCS.ARRIVE.TRANS64.A1T0 RZ, [R3+URZ+0x33450], RZ ;  /* 0x033450ff03ff79a7 */ /* 0x0045e2000810003f */
[----:B------:R-:W-:Y:S06]  /*f1e0*/  BAR.SYNC.DEFER_BLOCKING 0x2, 0x80 ;  /* 0x0082000000007b1d */ /* 0x000fec0000010000 */
[----:B------:R-:W-:Y:S05]  /*f1f0*/  @!P0 BRA `(.L_x_3121) ;  /* 0x0000000000048947 */ /* 0x000fea0003800000 */
[----:B------:R-:W-:Y:S01]  /*f200*/  BPT.TRAP 0x1 ;  /* 0x000000040000795c */ /* 0x000fe20000300000 */
.L_x_3121:
[----:B------:R-:W3:Y:S04]  /*f210*/  LDL R4, [R1+0x14] ;  /* 0x0000140001047983 */ /* 0x000ee80000100800 */
[----:B0-----:R-:W4:Y:S01]  /*f220*/  LDL R0, [R1+0x18] ;  /* 0x0000180001007983 */ /* 0x001f220000100800 */
[----:B---3--:R-:W-:-:S13]  /*f230*/  ISETP.NE.AND P0, PT, R4, RZ, PT ;  /* 0x000000ff0400720c */ /* 0x008fda0003f05270 */
[----:B--2---:R-:W-:-:S05]  /*f240*/  @P0 VIADD R3, R3, 0x33480 ;  /* 0x0003348003030836 */ /* 0x004fca0000000000 */
[----:B----4-:R-:W-:-:S04]  /*f250*/  @P0 PRMT R3, R0, 0x654, R3 ;  /* 0x0000065400030816 */ /* 0x010fc80000000003 */
[----:B------:R0:W-:Y:S01]  /*f260*/  @P0 SYNCS.ARRIVE.TRANS64.RED.A1T0 RZ, [R3+URZ], RZ ;  /* 0x000000ff03ff09a7 */ /* 0x0001e2000810043f */
[----:B------:R-:W-:Y:S02]  /*f270*/  BPT.TRAP 0x1 ;  /* 0x000000040000795c */ /* 0x000fe40000300000 */
[----:B------:R2:W5:Y:S01]  /*f280*/  LDL R0, [R1+0x8] ;  /* 0x0000080001007983 */ /* 0x0005620000100800 */
[C---:B------:R-:W-:Y:S01]  /*f290*/  ISETP.GT.AND P0, PT, R2.reuse, RZ, PT ;  /* 0x000000ff0200720c */ /* 0x040fe20003f04270 */
[----:B------:R-:W-:Y:S02]  /*f2a0*/  VIADD R2, R2, 0xffffffff ;  /* 0xffffffff02027836 */ /* 0x000fe40000000000 */
[----:B------:R2:W5:Y:S10]  /*f2b0*/  LDL R8, [R1+0x4] ;  /* 0x0000040001087983 */ /* 0x0005740000100800 */
[----:B--2---:R-:W-:Y:S05]  /*f2c0*/  @P0 BRA `(.L_x_3122) ;  /* 0xffffffe800040947 */ /* 0x004fea000383ffff */
.L_x_3095:
[----:B-1---5:R-:W-:-:S05]  /*f2d0*/  IMAD.U32 R0, RZ, RZ, UR42 ;  /* 0x0000002aff007e24 */ /* 0x022fca000f8e00ff */
[----:B------:R-:W-:-:S13]  /*f2e0*/  ISETP.NE.AND P0, PT, R0, 0x3, PT ;  /* 0x000000030000780c */ /* 0x000fda0003f05270 */
[----:B------:R-:W-:Y:S05]  /*f2f0*/  @!P0 BRA `(.L_x_3123) ;  /* 0x0000000000048947 */ /* 0x000fea0003800000 */
[----:B------:R-:W-:Y:S01]  /*f300*/  BPT.TRAP 0x1 ;  /* 0x000000040000795c */ /* 0x000fe20000300000 */
.L_x_3123:
[----:B------:R-:W0:Y:S04]  /*f310*/  LDL R2, [R1+0x8] ;  /* 0x0000080001027983 */ /* 0x000e280000100800 */
[----:B------:R-:W2:Y:S01]  /*f320*/  LDL R0, [R1+0x4] ;  /* 0x0000040001007983 */ /* 0x000ea20000100800 */
[----:B------:R-:W-:Y:S01]  /*f330*/  BSSY B0, `(.L_x_3124) ;  /* 0x0000008000007945 */ /* 0x000fe20003800000 */
[----:B0-----:R-:W-:-:S04]  /*f340*/  LOP3.LUT R3, R2, 0x1, RZ, 0x3c, !PT ;  /* 0x0000000102037812 */ /* 0x001fc800078e3cff */
[----:B------:R-:W-:Y:S02]  /*f350*/  SHF.L.U32 R3, R3, 0x1f, RZ ;  /* 0x0000001f03037819 */ /* 0x000fe400000006ff */
[----:B--2---:R-:W-:-:S04]  /*f360*/  LEA R0, R0, UR41, 0x3 ;  /* 0x0000002900007c11 */ /* 0x004fc8000f8e18ff */
[----:B------:R-:W0:Y:S01]  /*f370*/  SYNCS.PHASECHK.TRANS64.TRYWAIT P2, [R0+URZ+0x33470], R3 ;  /* 0x03347003000075a7 */ /* 0x000e22000804017f */
[----:B------:R-:W-:-:S05]  /*f380*/  IMAD.U32 R2, RZ, RZ, UR47 ;  /* 0x0000002fff027e24 */ /* 0x000fca000f8e00ff */
[----:B------:R-:W-:Y:S01]  /*f390*/  ISETP.NE.AND P1, PT, R2, 0x3, PT ;  /* 0x000000030200780c */ /* 0x000fe20003f25270 */
[----:B0-----:R-:W-:-:S12]  /*f3a0*/  @!P2 BRA `(.L_x_3125) ;  /* 0x000000180088a947 */ /* 0x001fd80003800000 */
.L_x_3166:
[----:B------:R-:W-:Y:S05]  /*f3b0*/  BSYNC B0 ;  /* 0x0000000000007941 */ /* 0x000fea0003800000 */
.L_x_3124:
[----:B------:R-:W-:Y:S05]  /*f3c0*/  @!P1 BRA `(.L_x_3126) ;  /* 0x0000000000049947 */ /* 0x000fea0003800000 */
[----:B------:R-:W-:Y:S01]  /*f3d0*/  BPT.TRAP 0x1 ;  /* 0x000000040000795c */ /* 0x000fe20000300000 */
.L_x_3126:
[----:B------:R-:W0:Y:S02]  /*f3e0*/  LDL R2, [R1+0x8] ;  /* 0x0000080001027983 */ /* 0x000e240000100800 */
[----:B0-----:R-:W-:-:S04]  /*f3f0*/  SHF.L.U32 R3, R2, 0x1f, RZ ;  /* 0x0000001f02037819 */ /* 0x001fc800000006ff */
[----:B------:R-:W0:Y:S02]  /*f400*/  SYNCS.PHASECHK.TRANS64.TRYWAIT P2, [R0+URZ+0x33460], R3 ;  /* 0x03346003000075a7 */ /* 0x000e24000804017f */
[----:B0-----:R-:W-:Y:S05]  /*f410*/  @!P2 BRA `(.L_x_3127) ;  /* 0x000000180080a947 */ /* 0x001fea0003800000 */
.L_x_3167:
[----:B------:R-:W2:Y:S01]  /*f420*/  LDL R2, [R1+0x4] ;  /* 0x0000040001027983 */ /* 0x000ea20000100800 */
[----:B------:R-:W-:Y:S05]  /*f430*/  WARPSYNC.ALL ;  /* 0x0000000000007948 */ /* 0x000fea0003800000 */
[----:B--2---:R-:W-:-:S04]  /*f440*/  IMAD R2, R2, 0x7800, RZ ;  /* 0x0000780002027824 */ /* 0x004fc800078e02ff */
[C---:B------:R-:W-:Y:S01]  /*f450*/  VIADD R13, R2.reuse, 0x2800 ;  /* 0x00002800020d7836 */ /* 0x040fe20000000000 */
[C---:B------:R-:W-:Y:S01]  /*f460*/  LOP3.LUT R12, R2.reuse, R19, RZ, 0xfc, !PT ;  /* 0x00000013020c7212 */ /* 0x040fe200078efcff */
[C---:B------:R-:W-:Y:S01]  /*f470*/  VIADD R20, R2.reuse, 0x5000 ;  /* 0x0000500002147836 */ /* 0x040fe20000000000 */
[C---:B0-----:R-:W-:Y:S01]  /*f480*/  LOP3.LUT R3, R2.reuse, R18, RZ, 0xfc, !PT ;  /* 0x0000001202037212 */ /* 0x041fe200078efcff */
[C---:B------:R-:W-:Y:S02]  /*f490*/  VIADD R14, R2.reuse, 0x1800 ;  /* 0x00001800020e7836 */ /* 0x040fe40000000000 */
[----:B------:R0:W1:Y:S01]  /*f4a0*/  LDSM.16.MT88.4 R4, [R12+UR41+0xf200] ;  /* 0x00f200290c04783b */ /* 0x0000620008004200 */
[C---:B------:R-:W-:Y:S02]  /*f4b0*/  VIADD R16, R2.reuse, 0x2000 ;  /* 0x0000200002107836 */ /* 0x040fe40000000000 */
[----:B------:R-:W-:Y:S02]  /*f4c0*/  IMAD.IADD R3, R17, 0x1, R3 ;  /* 0x0000000111037824 */ /* 0x000fe400078e0203 */
[----:B------:R-:W-:-:S02]  /*f4d0*/  VIADD R15, R2, 0x5800 ;  /* 0x00005800020f7836 */ /* 0x000fc40000000000 */
[----:B0-----:R-:W-:Y:S01]  /*f4e0*/  VIADD R12, R2, 0x1000 ;  /* 0x00001000020c7836 */ /* 0x001fe20000000000 */
[C-C-:B-1----:R-:W-:Y:S02]  /*f4f0*/  PRMT R8, R4.reuse, 0x6420, R5.reuse ;  /* 0x0000642004087816 */ /* 0x142fe40000000005 */
[----:B------:R-:W-:Y:S02]  /*f500*/  PRMT R9, R4, 0x7531, R5 ;  /* 0x0000753104097816 */ /* 0x000fe40000000005 */
[C-C-:B------:R-:W-:Y:S02]  /*f510*/  PRMT R10, R6.reuse, 0x6420, R7.reuse ;  /* 0x00006420060a7816 */ /* 0x140fe40000000007 */
[----:B------:R-:W-:Y:S02]  /*f520*/  PRMT R11, R6, 0x7531, R7 ;  /* 0x00007531060b7816 */ /* 0x000fe40000000007 */
[C---:B------:R-:W-:Y:S02]  /*f530*/  LOP3.LUT R5, R13.reuse, R19, RZ, 0xfc, !PT ;  /* 0x000000130d057212 */ /* 0x040fe400078efcff */
[----:B------:R-:W-:Y:S01]  /*f540*/  LOP3.LUT R13, R13, R18, RZ, 0xfc, !PT ;  /* 0x000000120d0d7212 */ /* 0x000fe200078efcff */
[----:B------:R0:W-:Y:S04]  /*f550*/  STSM.16.M88.4 [R3], R8 ;  /* 0x0000000803007844 */ /* 0x0001e80000000200 */
[----:B------:R-:W1:Y:S01]  /*f560*/  LDSM.16.MT88.4 R4, [R5+UR41+0xf200] ;  /* 0x00f200290504783b */ /* 0x000e620008004200 */
[----:B------:R-:W-:-:S02]  /*f570*/  IMAD.IADD R13, R17, 0x1, R13 ;  /* 0x00000001110d7824 */ /* 0x000fc400078e020d */
[----:B0-----:R-:W-:Y:S01]  /*f580*/  VIADD R3, R2, 0x800 ;  /* 0x0000080002037836 */ /* 0x001fe20000000000 */
[C-C-:B-1----:R-:W-:Y:S02]  /*f590*/  PRMT R8, R4.reuse, 0x6420, R5.reuse ;  /* 0x0000642004087816 */ /* 0x142fe40000000005 */
[----:B------:R-:W-:Y:S02]  /*f5a0*/  PRMT R9, R4, 0x7531, R5 ;  /* 0x0000753104097816 */ /* 0x000fe40000000005 */
[----:B------:R-:W-:Y:S02]  /*f5b0*/  LOP3.LUT R4, R3, R18, RZ, 0xfc, !PT ;  /* 0x0000001203047212 */ /* 0x000fe400078efcff */
[C-C-:B------:R-:W-:Y:S02]  /*f5c0*/  PRMT R10, R6.reuse, 0x6420, R7.reuse ;  /* 0x00006420060a7816 */ /* 0x140fe40000000007 */
[----:B------:R-:W-:Y:S01]  /*f5d0*/  PRMT R11, R6, 0x7531, R7 ;  /* 0x00007531060b7816 */ /* 0x000fe20000000007 */
[----:B------:R-:W-:-:S05]  /*f5e0*/  IMAD.IADD R4, R17, 0x1, R4 ;  /* 0x0000000111047824 */ /* 0x000fca00078e0204 */
[----:B------:R0:W-:Y:S02]  /*f5f0*/  STSM.16.M88.4 [R4], R8 ;  /* 0x0000000804007844 */ /* 0x0001e40000000200 */
[----:B0-----:R-:W-:-:S06]  /*f600*/  LOP3.LUT R4, R20, R19, RZ, 0xfc, !PT ;  /* 0x0000001314047212 */ /* 0x001fcc00078efcff */
        /* <DEDUP_REMOVED lines=8> */
[----:B0-----:R-:W-:Y:S02]  /*f690*/  LOP3.LUT R4, R3, R19, RZ, 0xfc, !PT ;  /* 0x0000001303047212 */ /* 0x001fe400078efcff */
[----:B------:R-:W-:-:S04]  /*f6a0*/  LOP3.LUT R3, R14, R18, RZ, 0xfc, !PT ;  /* 0x000000120e037212 */ /* 0x000fc800078efcff */
[----:B------:R-:W0:Y:S01]  /*f6b0*/  LDSM.16.MT88.4 R4, [R4+UR41+0xf200] ;  /* 0x00f200290404783b */ /* 0x000e220008004200 */
[----:B------:R-:W-:Y:S01]  /*f6c0*/  IMAD.IADD R3, R17, 0x1, R3 ;  /* 0x0000000111037824 */ /* 0x000fe200078e0203 */
[C-C-:B0-----:R-:W-:Y:S02]  /*f6d0*/  PRMT R8, R4.reuse, 0x6420, R5.reuse ;  /* 0x0000642004087816 */ /* 0x141fe40000000005 */
        /* <DEDUP_REMOVED lines=27> */
[----:B------:R-:W1:Y:S01]  /*f890*/  LDSM.16.MT88.4 R4, [R4+UR41+0xf200] ;  /* 0x00f200290404783b */ /* 0x000e620008004200 */
[----:B0-----:R-:W-:Y:S01]  /*f8a0*/  VIADD R13, R2, 0x6000 ;  /* 0x00006000020d7836 */ /* 0x001fe20000000000 */
[C-C-:B-1----:R-:W-:Y:S02]  /*f8b0*/  PRMT R8, R4.reuse, 0x6420, R5.reuse ;  /* 0x0000642004087816 */ /* 0x142fe40000000005 */
[----:B------:R-:W-:Y:S02]  /*f8c0*/  PRMT R9, R4, 0x7531, R5 ;  /* 0x0000753104097816 */ /* 0x000fe40000000005 */
[----:B------:R-:W-:-:S02]  /*f8d0*/  PRMT R10, R6, 0x6420, R7 ;  /* 0x00006420060a7816 */ /* 0x000fc40000000007 */
        /* <DEDUP_REMOVED lines=12> */
[----:B------:R-:W-:Y:S01]  /*f9a0*/  LOP3.LUT R13, R13, R18, RZ, 0xfc, !PT ;  /* 0x000000120d0d7212 */ /* 0x000fe200078efcff */
[----:B------:R0:W-:Y:S04]  /*f9b0*/  STSM.16.M88.4 [R3], R8 ;  /* 0x0000000803007844 */ /* 0x0001e80000000200 */
[----:B------:R-:W1:Y:S01]  /*f9c0*/  LDSM.16.MT88.4 R4, [R4+UR41+0xf200] ;  /* 0x00f200290404783b */ /* 0x000e620008004200 */
[----:B------:R-:W-:Y:S02]  /*f9d0*/  IMAD.IADD R13, R17, 0x1, R13 ;  /* 0x00000001110d7824 */ /* 0x000fe400078e020d */
[----:B0-----:R-:W-:Y:S01]  /*f9e0*/  VIADD R3, R2, 0x4000 ;  /* 0x0000400002037836 */ /* 0x001fe20000000000 */
[C-C-:B-1----:R-:W-:Y:S02]  /*f9f0*/  PRMT R8, R4.reuse, 0x6420, R5.reuse ;  /* 0x0000642004087816 */ /* 0x142fe40000000005 */
[----:B------:R-:W-:-:S02]  /*fa00*/  PRMT R9, R4, 0x7531, R5 ;  /* 0x0000753104097816 */ /* 0x000fc40000000005 */
        /* <DEDUP_REMOVED lines=12> */
[----:B------:R-:W-:Y:S01]  /*fad0*/  IMAD.IADD R4, R17, 0x1, R4 ;  /* 0x0000000111047824 */ /* 0x000fe200078e0204 */
[----:B------:R-:W-:-:S04]  /*fae0*/  LOP3.LUT R12, R12, R19, RZ, 0xfc, !PT ;  /* 0x000000130c0c7212 */ /* 0x000fc800078efcff */
        /* <DEDUP_REMOVED lines=10> */
[C---:B0-----:R-:W-:Y:S02]  /*fb90*/  VIADD R3, R2.reuse, 0x6800 ;  /* 0x0000680002037836 */ /* 0x041fe40000000000 */
[----:B------:R-:W-:-:S03]  /*fba0*/  VIADD R2, R2, 0x7000 ;  /* 0x0000700002027836 */ /* 0x000fc60000000000 */
        /* <DEDUP_REMOVED lines=39> */
.L_x_3128:
[----:B-1----:R1:W-:Y:S01]  /*fe20*/  SYNCS.ARRIVE.TRANS64.A1T0 RZ, [R0+URZ+0x33450], RZ ;  /* 0x033450ff00ff79a7 */ /* 0x0023e2000810003f */
[----:B------:R-:W-:Y:S06]  /*fe30*/  BAR.SYNC.DEFER_BLOCKING 0x2, 0x80 ;  /* 0x0082000000007b1d */ /* 0x000fec0000010000 */
[----:B------:R-:W-:Y:S05]  /*fe40*/  @!P0 BRA `(.L_x_3129) ;  /* 0x0000000000048947 */ /* 0x000fea0003800000 */
[----:B------:R-:W-:Y:S01]  /*fe50*/  BPT.TRAP 0x1 ;  /* 0x000000040000795c */ /* 0x000fe20000300000 */
.L_x_3129:
[----:B------:R-:W2:Y:S04]  /*fe60*/  LDL R3, [R1+0x14] ;  /* 0x0000140001037983 */ /* 0x000ea80000100800 */
[----:B------:R-:W3:Y:S01]  /*fe70*/  LDL R2, [R1+0x18] ;  /* 0x0000180001027983 */ /* 0x000ee20000100800 */
[----:B--2---:R-:W-:-:S13]  /*fe80*/  ISETP.NE.AND P0, PT, R3, RZ, PT ;  /* 0x000000ff0300720c */ /* 0x004fda0003f05270 */
[----:B-1----:R-:W-:-:S05]  /*fe90*/  @P0 VIADD R0, R0, 0x33480 ;  /* 0x0003348000000836 */ /* 0x002fca0000000000 */
[----:B---3--:R-:W-:-:S04]  /*fea0*/  @P0 PRMT R0, R2, 0x654, R0 ;  /* 0x0000065402000816 */ /* 0x008fc80000000000 */
[----:B------:R1:W-:Y:S01]  /*feb0*/  @P0 SYNCS.ARRIVE.TRANS64.RED.A1T0 RZ, [R0+URZ], RZ ;  /* 0x000000ff00ff09a7 */ /* 0x0003e2000810043f */
[----:B------:R-:W-:Y:S02]  /*fec0*/  BPT.TRAP 0x1 ;  /* 0x000000040000795c */ /* 0x000fe40000300000 */
[----:B------:R-:W1:Y:S01]  /*fed0*/  LDL.LU R4, [R1+0x4] ;  /* 0x0000040001047983 */ /* 0x000e620000300800 */
[----:B------:R-:W2:Y:S03]  /*fee0*/  LDC R2, c[0x0][0xc34] ;  /* 0x00030d00ff027b82 */ /* 0x000ea60000000800 */
[----:B------:R-:W3:Y:S01]  /*fef0*/  LDL.LU R3, [R1+0x8] ;  /* 0x0000080001037983 */ /* 0x000ee20000300800 */
[----:B------:R-:W-:Y:S02]  /*ff00*/  UIADD3 UR50, UR43, UR50, URZ ;  /* 0x000000322b327290 */ /* 0x000fe4000fffe03f */
[----:B------:R-:W-:-:S04]  /*ff10*/  UIADD3 UR46, UR46, 0x1, URZ ;  /* 0x000000012e2e7890 */ /* 0x000fc8000fffe03f */
[----:B--2---:R-:W-:Y:S01]  /*ff20*/  ISETP.LE.AND P1, PT, R2, UR50, PT ;  /* 0x0000003202007c0c */ /* 0x004fe2000bf23270 */
[----:B-1----:R-:W-:-:S05]  /*ff30*/  VIADD R0, R4, 0x1 ;  /* 0x0000000104007836 */ /* 0x002fca0000000000 */
[----:B------:R-:W-:-:S04]  /*ff40*/  ISETP.NE.AND P0, PT, R0, 0x2, PT ;  /* 0x000000020000780c */ /* 0x000fc80003f05270 */
[----:B------:R-:W-:Y:S02]  /*ff50*/  SEL R2, RZ, 0x1, P0 ;  /* 0x00000001ff027807 */ /* 0x000fe40000000000 */
[----:B------:R-:W-:Y:S02]  /*ff60*/  SEL R0, R0, RZ, P0 ;  /* 0x000000ff00007207 */ /* 0x000fe40000000000 */
[----:B---3--:R-:W-:-:S03]  /*ff70*/  LOP3.LUT R3, R3, R2, RZ, 0x3c, !PT ;  /* 0x0000000203037212 */ /* 0x008fc600078e3cff */
[----:B------:R2:W-:Y:S04]  /*ff80*/  STL [R1+0x4], R0 ;  /* 0x0000040001007387 */ /* 0x0005e80000100800 */
[----:B------:R2:W-:Y:S01]  /*ff90*/  STL [R1+0x8], R3 ;  /* 0x0000080301007387 */ /* 0x0005e20000100800 */
[----:B------:R-:W-:Y:S05]  /*ffa0*/  @!P1 BRA `(.L_x_3130) ;  /* 0xffffffc000309947 */ /* 0x000fea000383ffff */
[----:B------:R-:W-:-:S12]  /*ffb0*/  ULOP3.LUT UR46, UR46, 0x1, URZ, 0xc, !UPT ;  /* 0x000000012e2e7892 */ /* 0x000fd8000f8e0c3f */
.L_x_3075:
[----:B--2---:R-:W0:Y:S01]  /*ffc0*/  S2R R3, SR_CgaCtaId ;  /* 0x0000000000037919 */ /* 0x004e220000008800 */
[----:B------:R-:W-:-:S04]  /*ffd0*/  MOV R0, 0x400 ;  /* 0x0000040000007802 */ /* 0x000fc80000000f00 */
[----:B0-----:R-:W-:Y:S01]  /*ffe0*/  LEA R9, R3, R0, 0x18 ;  /* 0x0000000003097211 */ /* 0x001fe200078ec0ff */
[----:B------:R-:W-:-:S05]  /*fff0*/  IMAD.U32 R0, RZ, RZ, UR46 ;  /* 0x0000002eff007e24 */ /* 0x000fca000f8e00ff */
[----:B------:R-:W-:-:S04]  /*10000*/  SHF.L.U32 R0, R0, 0x1f, RZ ;  /* 0x0000001f00007819 */ /* 0x000fc800000006ff */
[----:B------:R-:W0:Y:S02]  /*10010*/  SYNCS.PHASECHK.TRANS64.TRYWAIT P0, [R9+URZ+0x33420], R0 ;  /* 0x03342000090075a7 */ /* 0x000e24000800017f */
[----:B0-----:R-:W-:Y:S05]  /*10020*/  @!P0 BRA `(.L_x_3131) ;  /* 0x0000000c00908947 */ /* 0x001fea0003800000 */
.L_x_3168:
        /* <DEDUP_REMOVED lines=14> */
.L_x_3134:
[----:B------:R-:W2:Y:S04]  /*10110*/  LDL R2, [R1+0x4] ;  /* 0x0000040001027983 */ /* 0x000ea80000100800 */
        /* <DEDUP_REMOVED lines=13> */
.L_x_3169:
[----:B------:R-:W1:Y:S02]  /*101f0*/  SYNCS.PHASECHK.TRANS64.TRYWAIT P1, [R7+URZ], R0 ;  /* 0x00000000070075a7 */ /* 0x000e64000802017f */
[----:B-1----:R-:W-:Y:S05]  /*10200*/  @!P1 BRA `(.L_x_3136) ;  /* 0x0000000c00409947 */ /* 0x002fea0003800000 */
.L_x_3170:
[----:B------:R-:W-:Y:S05]  /*10210*/  @!P0 BRA `(.L_x_3137) ;  /* 0x0000000000048947 */ /* 0x000fea0003800000 */
[----:B------:R-:W-:Y:S01]  /*10220*/  BPT.TRAP 0x1 ;  /* 0x000000040000795c */ /* 0x000fe20000300000 */
.L_x_3137:
[----:B------:R-:W0:Y:S02]  /*10230*/  LDL.LU R2, [R1+0x4] ;  /* 0x0000040001027983 */ /* 0x000e240000300800 */
[----:B0-----:R-:W-:-:S04]  /*10240*/  IMAD R5, R2, 0x8, R9 ;  /* 0x0000000802057824 */ /* 0x001fc800078e0209 */
[----:B------:R-:W0:Y:S02]  /*10250*/  SYNCS.PHASECHK.TRANS64.TRYWAIT P1, [R5+URZ+0x33460], R4 ;  /* 0x03346004050075a7 */ /* 0x000e24000802017f */
[----:B0-----:R-:W-:Y:S05]  /*10260*/  @!P1 BRA `(.L_x_3138) ;  /* 0x0000000c003c9947 */ /* 0x001fea0003800000 */
.L_x_3171:
[----:B------:R-:W-:Y:S05]  /*10270*/  @!P0 BRA `(.L_x_3139) ;  /* 0x0000000000048947 */ /* 0x000fea0003800000 */
[----:B------:R-:W-:Y:S01]  /*10280*/  BPT.TRAP 0x1 ;  /* 0x000000040000795c */ /* 0x000fe20000300000 */
.L_x_3139:
[----:B------:R-:W-:-:S04]  /*10290*/  IMAD R3, R3, 0x8, R9 ;  /* 0x0000000803037824 */ /* 0x000fc800078e0209 */
[----:B------:R-:W2:Y:S02]  /*102a0*/  SYNCS.PHASECHK.TRANS64.TRYWAIT P1, [R3+URZ+0x33460], R0 ;  /* 0x03346000030075a7 */ /* 0x000ea4000802017f */
[----:B--2---:R-:W-:Y:S05]  /*102b0*/  @!P1 BRA `(.L_x_3140) ;  /* 0x0000000c003c9947 */ /* 0x004fea0003800000 */
.L_x_3172:
[----:B------:R-:W-:Y:S05]  /*102c0*/  @!P0 BRA `(.L_x_3141) ;  /* 0x0000000000048947 */ /* 0x000fea0003800000 */
[----:B------:R-:W-:Y:S01]  /*102d0*/  BPT.TRAP 0x1 ;  /* 0x000000040000795c */ /* 0x000fe20000300000 */
.L_x_3141:
[----:B------:R-:W3:Y:S02]  /*102e0*/  SYNCS.PHASECHK.TRANS64.TRYWAIT P0, [R5+URZ+0x33480], R4 ;  /* 0x03348004050075a7 */ /* 0x000ee4000800017f */
[----:B---3--:R-:W-:Y:S05]  /*102f0*/  @!P0 BRA `(.L_x_3142) ;  /* 0x0000000c00408947 */ /* 0x008fea0003800000 */
.L_x_3143:
[----:B----4-:R4:W0:Y:S02]  /*10300*/  SYNCS.PHASECHK.TRANS64.TRYWAIT P0, [R3+URZ+0x33480], R0 ;  /* 0x03348000030075a7 */ /* 0x010824000800017f */
[----:B0-----:R-:W-:Y:S05]  /*10310*/  @!P0 NANOSLEEP.SYNCS 0x989680 ;  /* 0x009896800000895d */ /* 0x001fea0003900000 */
[----:B------:R-:W0:Y:S02]  /*10320*/  @!P0 SYNCS.PHASECHK.TRANS64 P0, [R3+URZ+0x33480], R0 ;  /* 0x03348000030085a7 */ /* 0x000e24000800007f */
[----:B0-----:R-:W-:Y:S05]  /*10330*/  @!P0 BRA `(.L_x_3143) ;  /* 0xfffffffc00f08947 */ /* 0x001fea000383ffff */
.L_x_3133:
[----:B------:R-:W-:Y:S05]  /*10340*/  BSYNC B0 ;  /* 0x0000000000007941 */ /* 0x000fea0003800000 */
.L_x_3132:
[----:B------:R-:W-:Y:S05]  /*10350*/  EXIT ;  /* 0x000000000000794d */ /* 0x000fea0003800000 */
.L_x_3043:
[----:B0-----:R-:W-:-:S04]  /*10360*/  IMAD.U32 R3, RZ, RZ, UR39 ;  /* 0x00000027ff037e24 */ /* 0x001fc8000f8e00ff */
[----:B------:R0:W1:Y:S03]  /*10370*/  SYNCS.PHASECHK.TRANS64.TRYWAIT P1, [R3+URZ+0x33400], R8 ;  /* 0x03340008030075a7 */ /* 0x000066000802017f */
[----:B-1----:R-:W-:Y:S05]  /*10380*/  @!P1 NANOSLEEP.SYNCS 0x989680 ;  /* 0x009896800000995d */ /* 0x002fea0003900000 */
[----:B------:R-:W1:Y:S02]  /*10390*/  @!P1 SYNCS.PHASECHK.TRANS64 P1, [R3+URZ+0x33400], R8 ;  /* 0x03340008030095a7 */ /* 0x000e64000802007f */
[----:B-1----:R-:W-:Y:S05]  /*103a0*/  @!P1 BRA `(.L_x_3043) ;  /* 0xfffffffc00ec9947 */ /* 0x002fea000383ffff */
[----:B------:R-:W-:Y:S05]  /*103b0*/  BRA `(.L_x_3144) ;  /* 0xffffff1400947947 */ /* 0x000fea000383ffff */
.L_x_3047:
[----:B-1----:R1:W2:Y:S02]  /*103c0*/  SYNCS.PHASECHK.TRANS64.TRYWAIT P1, [R3+URZ+0x33430], R4 ;  /* 0x03343004030075a7 */ /* 0x0022a4000802017f */
[----:B--2---:R-:W-:Y:S05]  /*103d0*/  @!P1 NANOSLEEP.SYNCS 0x989680 ;  /* 0x009896800000995d */ /* 0x004fea0003900000 */
[----:B------:R-:W2:Y:S02]  /*103e0*/  @!P1 SYNCS.PHASECHK.TRANS64 P1, [R3+URZ+0x33430], R4 ;  /* 0x03343004030095a7 */ /* 0x000ea4000802007f */
[----:B--2---:R-:W-:Y:S05]  /*103f0*/  @!P1 BRA `(.L_x_3047) ;  /* 0xfffffffc00f09947 */ /* 0x004fea000383ffff */
[----:B------:R-:W-:Y:S05]  /*10400*/  BRA `(.L_x_3046) ;  /* 0xffffff1400b07947 */ /* 0x000fea000383ffff */
.L_x_3053:
[----:B-1----:R-:W-:-:S04]  /*10410*/  IMAD.U32 R8, RZ, RZ, UR6 ;  /* 0x00000006ff087e24 */ /* 0x002fc8000f8e00ff */
[----:B------:R1:W2:Y:S03]  /*10420*/  SYNCS.PHASECHK.TRANS64.TRYWAIT P1, [R8+URZ+0x33430], R7 ;  /* 0x03343007080075a7 */ /* 0x0002a6000802017f */
[----:B--2---:R-:W-:Y:S05]  /*10430*/  @!P1 NANOSLEEP.SYNCS 0x989680 ;  /* 0x009896800000995d */ /* 0x004fea0003900000 */
[----:B------:R-:W2:Y:S02]  /*10440*/  @!P1 SYNCS.PHASECHK.TRANS64 P1, [R8+URZ+0x33430], R7 ;  /* 0x03343007080095a7 */ /* 0x000ea4000802007f */
[----:B--2---:R-:W-:Y:S05]  /*10450*/  @!P1 BRA `(.L_x_3053) ;  /* 0xfffffffc00ec9947 */ /* 0x004fea000383ffff */
[----:B------:R-:W-:Y:S05]  /*10460*/  BRA `(.L_x_3050) ;  /* 0xffffff5000547947 */ /* 0x000fea000383ffff */
.L_x_3057:
[----:B-1----:R-:W-:-:S04]  /*10470*/  IMAD.U32 R8, RZ, RZ, UR6 ;  /* 0x00000006ff087e24 */ /* 0x002fc8000f8e00ff */
[----:B------:R1:W2:Y:S03]  /*10480*/  SYNCS.PHASECHK.TRANS64.TRYWAIT P1, [R8+URZ+0x33450], R7 ;  /* 0x03345007080075a7 */ /* 0x0002a6000802017f */
[----:B--2---:R-:W-:Y:S05]  /*10490*/  @!P1 NANOSLEEP.SYNCS 0x989680 ;  /* 0x009896800000995d */ /* 0x004fea0003900000 */
[----:B------:R-:W2:Y:S02]  /*104a0*/  @!P1 SYNCS.PHASECHK.TRANS64 P1, [R8+URZ+0x33450], R7 ;  /* 0x03345007080095a7 */ /* 0x000ea4000802007f */
[----:B--2---:R-:W-:Y:S05]  /*104b0*/  @!P1 BRA `(.L_x_3057) ;  /* 0xfffffffc00ec9947 */ /* 0x004fea000383ffff */
[----:B------:R-:W-:Y:S05]  /*104c0*/  BRA `(.L_x_3054) ;  /* 0xffffff5c005c7947 */ /* 0x000fea000383ffff */
.L_x_3064:
[----:B-1----:R-:W-:-:S04]  /*104d0*/  IMAD.U32 R5, RZ, RZ, UR4 ;  /* 0x00000004ff057e24 */ /* 0x002fc8000f8e00ff */
[----:B------:R1:W2:Y:S03]  /*104e0*/  SYNCS.PHASECHK.TRANS64.TRYWAIT P1, [R5+URZ+0x33450], R0 ;  /* 0x03345000050075a7 */ /* 0x0002a6000802017f */
[----:B--2---:R-:W-:Y:S05]  /*104f0*/  @!P1 NANOSLEEP.SYNCS 0x989680 ;  /* 0x009896800000995d */ /* 0x004fea0003900000 */
[----:B------:R-:W2:Y:S02]  /*10500*/  @!P1 SYNCS.PHASECHK.TRANS64 P1, [R5+URZ+0x33450], R0 ;  /* 0x03345000050095a7 */ /* 0x000ea4000802007f */
[----:B--2---:R-:W-:Y:S05]  /*10510*/  @!P1 BRA `(.L_x_3064) ;  /* 0xfffffffc00ec9947 */ /* 0x004fea000383ffff */
[----:B------:R-:W-:Y:S05]  /*10520*/  BRA `(.L_x_3063) ;  /* 0xffffff8800407947 */ /* 0x000fea000383ffff */
.L_x_3080:
[----:B------:R-:W-:Y:S02]  /*10530*/  IMAD.MOV.U32 R13, RZ, RZ, R6 ;  /* 0x000000ffff0d7224 */ /* 0x000fe400078e0006 */
[----:B------:R-:W-:Y:S02]  /*10540*/  IMAD.MOV.U32 R12, RZ, RZ, RZ ;  /* 0x000000ffff0c7224 */ /* 0x000fe400078e00ff */
[----:B------:R-:W-:Y:S02]  /*10550*/  IMAD.MOV.U32 R11, RZ, RZ, 0x1f ;  /* 0x0000001fff0b7424 */ /* 0x000fe400078e00ff */
[----:B------:R-:W-:-:S07]  /*10560*/  IMAD.MOV.U32 R15, RZ, RZ, -0x1 ;  /* 0xffffffffff0f7424 */ /* 0x000fce00078e00ff */
[----:B01----:R-:W-:Y:S05]  /*10570*/  WARPSYNC.COLLECTIVE R15, `(.L_x_3145) ;  /* 0x000000000f087348 */ /* 0x003fea0003c00000 */
[----:B------:R2:W3:Y:S02]  /*10580*/  SHFL.IDX P6, R14, R13, R12, R11 ;  /* 0x0000000c0d0e7389 */ /* 0x0004e400000c000b */
[----:B0123--:R-:W-:Y:S01]  /*10590*/  ENDCOLLECTIVE ;  /* 0x000000000000791b */ /* 0x00ffe20003800000 */
.L_x_3145:
[----:B------:R-:W-:Y:S05]  /*105a0*/  BRA `(.L_x_3146) ;  /* 0xffffffc000cc7947 */ /* 0x000fea000383ffff */
.L_x_3082:
[----:B------:R-:W-:Y:S01]  /*105b0*/  BSSY B0, `(.L_x_3147) ;  /* 0x0000006000007945 */ /* 0x000fe20003800000 */
[----:B------:R-:W-:-:S07]  /*105c0*/  IMAD.MOV.U32 R15, RZ, RZ, -0x1 ;  /* 0xffffffffff0f7424 */ /* 0x000fce00078e00ff */
[----:B01----:R-:W-:Y:S05]  /*105d0*/  WARPSYNC.COLLECTIVE R15, `(.L_x_3148) ;  /* 0x000000000f0c7348 */ /* 0x003fea0003c00000 */
[----:B------:R-:W-:Y:S02]  /*105e0*/  ELECT P6, UR62, PT ;  /* 0x00000000003e782f */ /* 0x000fe400038c0000 */
[----:B------:R-:W-:Y:S01]  /*105f0*/  MOV R14, UR62 ;  /* 0x0000003e000e7c02 */ /* 0x000fe20008000f00 */
[----:B01----:R-:W-:Y:S10]  /*10600*/  ENDCOLLECTIVE ;  /* 0x000000000000791b */ /* 0x003ff40003800000 */
.L_x_3148:
[----:B------:R-:W-:Y:S05]  /*10610*/  BSYNC B0 ;  /* 0x0000000000007941 */ /* 0x000fea0003800000 */
.L_x_3147:
[----:B------:R-:W-:Y:S05]  /*10620*/  BRA `(.L_x_3149) ;  /* 0xffffffc000dc7947 */ /* 0x000fea000383ffff */
.L_x_3084:
[----:B-1----:R1:W2:Y:S02]  /*10630*/  SYNCS.PHASECHK.TRANS64.TRYWAIT P0, [R4+URZ+0x33480], R3 ;  /* 0x03348003040075a7 */ /* 0x0022a4000800017f */
[----:B--2---:R-:W-:Y:S05]  /*10640*/  @!P0 NANOSLEEP.SYNCS 0x989680 ;  /* 0x009896800000895d */ /* 0x004fea0003900000 */
[----:B------:R-:W2:Y:S02]  /*10650*/  @!P0 SYNCS.PHASECHK.TRANS64 P0, [R4+URZ+0x33480], R3 ;  /* 0x03348003040085a7 */ /* 0x000ea4000800007f */
[----:B--2---:R-:W-:Y:S05]  /*10660*/  @!P0 BRA `(.L_x_3084) ;  /* 0xfffffffc00f08947 */ /* 0x004fea000383ffff */
[----:B------:R-:W-:Y:S05]  /*10670*/  BRA `(.L_x_3150) ;  /* 0xffffffc4002c7947 */ /* 0x000fea000383ffff */
.L_x_3087:
[----:B0-----:R0:W2:Y:S02]  /*10680*/  SYNCS.PHASECHK.TRANS64.TRYWAIT P0, [R4+URZ+0x33440], R3 ;  /* 0x03344003040075a7 */ /* 0x0010a4000800017f */
[----:B--2---:R-:W-:Y:S05]  /*10690*/  @!P0 NANOSLEEP.SYNCS 0x989680 ;  /* 0x009896800000895d */ /* 0x004fea0003900000 */
[----:B------:R-:W2:Y:S02]  /*106a0*/  @!P0 SYNCS.PHASECHK.TRANS64 P0, [R4+URZ+0x33440], R3 ;  /* 0x03344003040085a7 */ /* 0x000ea4000800007f */
[----:B--2---:R-:W-:Y:S05]  /*106b0*/  @!P0 BRA `(.L_x_3087) ;  /* 0xfffffffc00f08947 */ /* 0x004fea000383ffff */
[----:B------:R-:W-:Y:S05]  /*106c0*/  BRA `(.L_x_3151) ;  /* 0xffffffc400ec7947 */ /* 0x000fea000383ffff */
.L_x_3091:
[----:B------:R-:W-:Y:S01]  /*106d0*/  IMAD.MOV.U32 R13, RZ, RZ, R3 ;  /* 0x000000ffff0d7224 */ /* 0x000fe200078e0003 */
[----:B------:R-:W-:Y:S01]  /*106e0*/  LOP3.LUT R7, R7, 0x7f, RZ, 0xc0, !PT ;  /* 0x0000007f07077812 */ /* 0x000fe200078ec0ff */
[----:B------:R-:W-:Y:S02]  /*106f0*/  IMAD.MOV.U32 R12, RZ, RZ, RZ ;  /* 0x000000ffff0c7224 */ /* 0x000fe400078e00ff */
[----:B------:R-:W-:Y:S01]  /*10700*/  IMAD.MOV.U32 R11, RZ, RZ, 0x1c1f ;  /* 0x00001c1fff0b7424 */ /* 0x000fe200078e00ff */
[----:B------:R-:W-:Y:S01]  /*10710*/  SHF.R.U32.HI R0, RZ, 0x2, R7 ;  /* 0x00000002ff007819 */ /* 0x000fe20000011607 */
[----:B------:R-:W-:-:S04]  /*10720*/  IMAD.MOV.U32 R15, RZ, RZ, -0x1 ;  /* 0xffffffffff0f7424 */ /* 0x000fc800078e00ff */
[----:B------:R-:W-:-:S07]  /*10730*/  IMAD.IADD R0, R0, 0x1, R5 ;  /* 0x0000000100007824 */ /* 0x000fce00078e0205 */
[----:B-----5:R-:W-:Y:S05]  /*10740*/  WARPSYNC.COLLECTIVE R15, `(.L_x_3152) ;  /* 0x000000000f087348 */ /* 0x020fea0003c00000 */
[----:B------:R0:W1:Y:S02]  /*10750*/  SHFL.IDX P6, R14, R13, R12, R11 ;  /* 0x0000000c0d0e7389 */ /* 0x00006400000c000b */
[----:B01---5:R-:W-:Y:S01]  /*10760*/  ENDCOLLECTIVE ;  /* 0x000000000000791b */ /* 0x023fe20003800000 */
.L_x_3152:
[----:B------:R-:W-:Y:S02]  /*10770*/  VIADD R5, R0, 0x20 ;  /* 0x0000002000057836 */ /* 0x000fe40000000000 */
[----:B------:R-:W-:Y:S02]  /*10780*/  IMAD.MOV.U32 R13, RZ, RZ, R4 ;  /* 0x000000ffff0d7224 */ /* 0x000fe400078e0004 */
[----:B------:R-:W-:-:S07]  /*10790*/  IMAD.MOV.U32 R6, RZ, RZ, R14 ;  /* 0x000000ffff067224 */ /* 0x000fce00078e000e */
[----:B------:R-:W-:Y:S05]  /*107a0*/  WARPSYNC.COLLECTIVE R15, `(.L_x_3153) ;  /* 0x000000000f087348 */ /* 0x000fea0003c00000 */
[----:B------:R0:W1:Y:S02]  /*107b0*/  SHFL.IDX P6, R14, R13, R12, R11 ;  /* 0x0000000c0d0e7389 */ /* 0x00006400000c000b */
[----:B01----:R-:W-:Y:S01]  /*107c0*/  ENDCOLLECTIVE ;  /* 0x000000000000791b */ /* 0x003fe20003800000 */
.L_x_3153:
        /* <DEDUP_REMOVED lines=9> */
.L_x_3154:
        /* <DEDUP_REMOVED lines=17> */
.L_x_3155:
[----:B------:R-:W-:Y:S02]  /*10970*/  IMAD.MOV.U32 R13, RZ, RZ, R3 ;  /* 0x000000ffff0d7224 */ /* 0x000fe400078e0003 */
[----:B------:R-:W-:Y:S02]  /*10980*/  IMAD.MOV.U32 R12, RZ, RZ, 0x2 ;  /* 0x00000002ff0c7424 */ /* 0x000fe400078e00ff */
[----:B------:R-:W-:-:S07]  /*10990*/  IMAD.MOV.U32 R6, RZ, RZ, R14 ;  /* 0x000000ffff067224 */ /* 0x000fce00078e000e */
[----:B------:R-:W-:Y:S05]  /*109a0*/  WARPSYNC.COLLECTIVE R15, `(.L_x_3156) ;  /* 0x000000000f087348 */ /* 0x000fea0003c00000 */
[----:B------:R0:W1:Y:S02]  /*109b0*/  SHFL.IDX P6, R14, R13, R12, R11 ;  /* 0x0000000c0d0e7389 */ /* 0x00006400000c000b */
[----:B01----:R-:W-:Y:S01]  /*109c0*/  ENDCOLLECTIVE ;  /* 0x000000000000791b */ /* 0x003fe20003800000 */
.L_x_3156:
        /* <DEDUP_REMOVED lines=16> */
.L_x_3157:
[----:B------:R-:W-:Y:S02]  /*10ad0*/  IMAD.MOV.U32 R13, RZ, RZ, R3 ;  /* 0x000000ffff0d7224 */ /* 0x000fe400078e0003 */
[----:B------:R-:W-:Y:S02]  /*10ae0*/  IMAD.MOV.U32 R12, RZ, RZ, 0x3 ;  /* 0x00000003ff0c7424 */ /* 0x000fe400078e00ff */
[----:B------:R-:W-:-:S07]  /*10af0*/  IMAD.MOV.U32 R6, RZ, RZ, R14 ;  /* 0x000000ffff067224 */ /* 0x000fce00078e000e */
[----:B------:R-:W-:Y:S05]  /*10b00*/  WARPSYNC.COLLECTIVE R15, `(.L_x_3158) ;  /* 0x000000000f087348 */ /* 0x000fea0003c00000 */
[----:B------:R0:W1:Y:S02]  /*10b10*/  SHFL.IDX P6, R14, R13, R12, R11 ;  /* 0x0000000c0d0e7389 */ /* 0x00006400000c000b */
[----:B01----:R-:W-:Y:S01]  /*10b20*/  ENDCOLLECTIVE ;  /* 0x000000000000791b */ /* 0x003fe20003800000 */
.L_x_3158:
        /* <DEDUP_REMOVED lines=14> */
.L_x_3159:
[----:B------:R-:W-:Y:S01]  /*10c10*/  IMAD.MOV.U32 R4, RZ, RZ, R14 ;  /* 0x000000ffff047224 */ /* 0x000fe200078e000e */
[----:B------:R-:W-:Y:S06]  /*10c20*/  BRA `(.L_x_3160) ;  /* 0xffffffcc00347947 */ /* 0x000fec000383ffff */
.L_x_3094:
[----:B-1----:R-:W-:-:S04]  /*10c30*/  IMAD.U32 R2, RZ, RZ, UR41 ;  /* 0x00000029ff027e24 */ /* 0x002fc8000f8e00ff */
[----:B------:R1:W2:Y:S03]  /*10c40*/  SYNCS.PHASECHK.TRANS64.TRYWAIT P0, [R2+URZ+0x33420], R0 ;  /* 0x03342000020075a7 */ /* 0x0002a6000800017f */
[----:B--2---:R-:W-:Y:S05]  /*10c50*/  @!P0 NANOSLEEP.SYNCS 0x989680 ;  /* 0x009896800000895d */ /* 0x004fea0003900000 */
[----:B------:R-:W2:Y:S02]  /*10c60*/  @!P0 SYNCS.PHASECHK.TRANS64 P0, [R2+URZ+0x33420], R0 ;  /* 0x03342000020085a7 */ /* 0x000ea4000800007f */
[----:B--2---:R-:W-:Y:S05]  /*10c70*/  @!P0 BRA `(.L_x_3094) ;  /* 0xfffffffc00ec8947 */ /* 0x004fea000383ffff */
[----:B------:R-:W-:Y:S05]  /*10c80*/  BRA `(.L_x_3161) ;  /* 0xffffffcc00787947 */ /* 0x000fea000383ffff */
.L_x_3100:
[----:B0-----:R0:W2:Y:S02]  /*10c90*/  SYNCS.PHASECHK.TRANS64.TRYWAIT P0, [R6+URZ+0x33480], R5 ;  /* 0x03348005060075a7 */ /* 0x0010a4000800017f */
[----:B--2---:R-:W-:Y:S05]  /*10ca0*/  @!P0 NANOSLEEP.SYNCS 0x989680 ;  /* 0x009896800000895d */ /* 0x004fea0003900000 */
[----:B------:R-:W2:Y:S02]  /*10cb0*/  @!P0 SYNCS.PHASECHK.TRANS64 P0, [R6+URZ+0x33480], R5 ;  /* 0x03348005060085a7 */ /* 0x000ea4000800007f */
[----:B--2---:R-:W-:Y:S05]  /*10cc0*/  @!P0 BRA `(.L_x_3100) ;  /* 0xfffffffc00f08947 */ /* 0x004fea000383ffff */
[----:B------:R-:W-:Y:S05]  /*10cd0*/  BRA `(.L_x_3162) ;  /* 0xffffffd0001c7947 */ /* 0x000fea000383ffff */
.L_x_3108:
[----:B--2---:R2:W3:Y:S02]  /*10ce0*/  SYNCS.PHASECHK.TRANS64.TRYWAIT P0, [R6+URZ+0x33440], R5 ;  /* 0x03344005060075a7 */ /* 0x0044e4000800017f */
[----:B---3--:R-:W-:Y:S05]  /*10cf0*/  @!P0 NANOSLEEP.SYNCS 0x989680 ;  /* 0x009896800000895d */ /* 0x008fea0003900000 */
[----:B------:R-:W3:Y:S02]  /*10d00*/  @!P0 SYNCS.PHASECHK.TRANS64 P0, [R6+URZ+0x33440], R5 ;  /* 0x03344005060085a7 */ /* 0x000ee4000800007f */
[----:B---3--:R-:W-:Y:S05]  /*10d10*/  @!P0 BRA `(.L_x_3108) ;  /* 0xfffffffc00f08947 */ /* 0x008fea000383ffff */
[----:B------:R-:W-:Y:S05]  /*10d20*/  BRA `(.L_x_3163) ;  /* 0xffffffd400587947 */ /* 0x000fea000383ffff */
.L_x_3117:
[----:B0-----:R0:W2:Y:S02]  /*10d30*/  SYNCS.PHASECHK.TRANS64.TRYWAIT P2, [R3+URZ+0x33470], R4 ;  /* 0x03347004030075a7 */ /* 0x0010a4000804017f */
[----:B--2---:R-:W-:Y:S05]  /*10d40*/  @!P2 NANOSLEEP.SYNCS 0x989680 ;  /* 0x009896800000a95d */ /* 0x004fea0003900000 */
[----:B------:R-:W2:Y:S02]  /*10d50*/  @!P2 SYNCS.PHASECHK.TRANS64 P2, [R3+URZ+0x33470], R4 ;  /* 0x033470040300a5a7 */ /* 0x000ea4000804007f */
[----:B--2---:R-:W-:Y:S05]  /*10d60*/  @!P2 BRA `(.L_x_3117) ;  /* 0xfffffffc00f0a947 */ /* 0x004fea000383ffff */
[----:B------:R-:W-:Y:S05]  /*10d70*/  BRA `(.L_x_3164) ;  /* 0xffffffd8007c7947 */ /* 0x000fea000383ffff */
.L_x_3119:
[----:B0-----:R0:W2:Y:S02]  /*10d80*/  SYNCS.PHASECHK.TRANS64.TRYWAIT P2, [R3+URZ+0x33460], R4 ;  /* 0x03346004030075a7 */ /* 0x0010a4000804017f */
[----:B--2---:R-:W-:Y:S05]  /*10d90*/  @!P2 NANOSLEEP.SYNCS 0x989680 ;  /* 0x009896800000a95d */ /* 0x004fea0003900000 */
[----:B------:R-:W2:Y:S02]  /*10da0*/  @!P2 SYNCS.PHASECHK.TRANS64 P2, [R3+URZ+0x33460], R4 ;  /* 0x033460040300a5a7 */ /* 0x000ea4000804007f */
[----:B--2---:R-:W-:Y:S05]  /*10db0*/  @!P2 BRA `(.L_x_3119) ;  /* 0xfffffffc00f0a947 */ /* 0x004fea000383ffff */
[----:B------:R-:W-:Y:S05]  /*10dc0*/  BRA `(.L_x_3165) ;  /* 0xffffffd800847947 */ /* 0x000fea000383ffff */
.L_x_3125:
[----:B0-----:R0:W1:Y:S02]  /*10dd0*/  SYNCS.PHASECHK.TRANS64.TRYWAIT P2, [R0+URZ+0x33470], R3 ;  /* 0x03347003000075a7 */ /* 0x001064000804017f */
[----:B-1----:R-:W-:Y:S05]  /*10de0*/  @!P2 NANOSLEEP.SYNCS 0x989680 ;  /* 0x009896800000a95d */ /* 0x002fea0003900000 */
[----:B------:R-:W1:Y:S02]  /*10df0*/  @!P2 SYNCS.PHASECHK.TRANS64 P2, [R0+URZ+0x33470], R3 ;  /* 0x033470030000a5a7 */ /* 0x000e64000804007f */
[----:B-1----:R-:W-:Y:S05]  /*10e00*/  @!P2 BRA `(.L_x_3125) ;  /* 0xfffffffc00f0a947 */ /* 0x002fea000383ffff */
[----:B------:R-:W-:Y:S05]  /*10e10*/  BRA `(.L_x_3166) ;  /* 0xffffffe400647947 */ /* 0x000fea000383ffff */
.L_x_3127:
[----:B0-----:R0:W1:Y:S02]  /*10e20*/  SYNCS.PHASECHK.TRANS64.TRYWAIT P2, [R0+URZ+0x33460], R3 ;  /* 0x03346003000075a7 */ /* 0x001064000804017f */
[----:B-1----:R-:W-:Y:S05]  /*10e30*/  @!P2 NANOSLEEP.SYNCS 0x989680 ;  /* 0x009896800000a95d */ /* 0x002fea0003900000 */
[----:B------:R-:W1:Y:S02]  /*10e40*/  @!P2 SYNCS.PHASECHK.TRANS64 P2, [R0+URZ+0x33460], R3 ;  /* 0x033460030000a5a7 */ /* 0x000e64000804007f */
[----:B-1----:R-:W-:Y:S05]  /*10e50*/  @!P2 BRA `(.L_x_3127) ;  /* 0xfffffffc00f0a947 */ /* 0x002fea000383ffff */
[----:B------:R-:W-:Y:S05]  /*10e60*/  BRA `(.L_x_3167) ;  /* 0xffffffe4006c7947 */ /* 0x000fea000383ffff */
.L_x_3131:
[----:B0-----:R0:W1:Y:S02]  /*10e70*/  SYNCS.PHASECHK.TRANS64.TRYWAIT P0, [R9+URZ+0x33420], R0 ;  /* 0x03342000090075a7 */ /* 0x001064000800017f */
[----:B-1----:R-:W-:Y:S05]  /*10e80*/  @!P0 NANOSLEEP.SYNCS 0x989680 ;  /* 0x009896800000895d */ /* 0x002fea0003900000 */
[----:B------:R-:W1:Y:S02]  /*10e90*/  @!P0 SYNCS.PHASECHK.TRANS64 P0, [R9+URZ+0x33420], R0 ;  /* 0x03342000090085a7 */ /* 0x000e64000800007f */
[----:B-1----:R-:W-:Y:S05]  /*10ea0*/  @!P0 BRA `(.L_x_3131) ;  /* 0xfffffffc00f08947 */ /* 0x002fea000383ffff */
[----:B------:R-:W-:Y:S05]  /*10eb0*/  BRA `(.L_x_3168) ;  /* 0xfffffff0005c7947 */ /* 0x000fea000383ffff */
.L_x_3135:
[----:B0-----:R0:W1:Y:S02]  /*10ec0*/  SYNCS.PHASECHK.TRANS64.TRYWAIT P1, [R5+URZ], R4 ;  /* 0x00000004050075a7 */ /* 0x001064000802017f */
[----:B-1----:R-:W-:Y:S05]  /*10ed0*/  @!P1 NANOSLEEP.SYNCS 0x989680 ;  /* 0x009896800000995d */ /* 0x002fea0003900000 */
[----:B------:R-:W1:Y:S02]  /*10ee0*/  @!P1 SYNCS.PHASECHK.TRANS64 P1, [R5+URZ], R4 ;  /* 0x00000004050095a7 */ /* 0x000e64000802007f */
[----:B-1----:R-:W-:Y:S05]  /*10ef0*/  @!P1 BRA `(.L_x_3135) ;  /* 0xfffffffc00f09947 */ /* 0x002fea000383ffff */
[----:B------:R-:W-:Y:S05]  /*10f00*/  BRA `(.L_x_3169) ;  /* 0xfffffff000b87947 */ /* 0x000fea000383ffff */
.L_x_3136:
[----:B-1----:R1:W2:Y:S02]  /*10f10*/  SYNCS.PHASECHK.TRANS64.TRYWAIT P1, [R7+URZ], R0 ;  /* 0x00000000070075a7 */ /* 0x0022a4000802017f */
[----:B--2---:R-:W-:Y:S05]  /*10f20*/  @!P1 NANOSLEEP.SYNCS 0x989680 ;  /* 0x009896800000995d */ /* 0x004fea0003900000 */
[----:B------:R-:W2:Y:S02]  /*10f30*/  @!P1 SYNCS.PHASECHK.TRANS64 P1, [R7+URZ], R0 ;  /* 0x00000000070095a7 */ /* 0x000ea4000802007f */
[----:B--2---:R-:W-:Y:S05]  /*10f40*/  @!P1 BRA `(.L_x_3136) ;  /* 0xfffffffc00f09947 */ /* 0x004fea000383ffff */
[----:B------:R-:W-:Y:S05]  /*10f50*/  BRA `(.L_x_3170) ;  /* 0xfffffff000ac7947 */ /* 0x000fea000383ffff */
.L_x_3138:
[----:B0-----:R0:W2:Y:S02]  /*10f60*/  SYNCS.PHASECHK.TRANS64.TRYWAIT P1, [R5+URZ+0x33460], R4 ;  /* 0x03346004050075a7 */ /* 0x0010a4000802017f */
[----:B--2---:R-:W-:Y:S05]  /*10f70*/  @!P1 NANOSLEEP.SYNCS 0x989680 ;  /* 0x009896800000995d */ /* 0x004fea0003900000 */
[----:B------:R-:W2:Y:S02]  /*10f80*/  @!P1 SYNCS.PHASECHK.TRANS64 P1, [R5+URZ+0x33460], R4 ;  /* 0x03346004050095a7 */ /* 0x000ea4000802007f */
[----:B--2---:R-:W-:Y:S05]  /*10f90*/  @!P1 BRA `(.L_x_3138) ;  /* 0xfffffffc00f09947 */ /* 0x004fea000383ffff */
[----:B------:R-:W-:Y:S05]  /*10fa0*/  BRA `(.L_x_3171) ;  /* 0xfffffff000b07947 */ /* 0x000fea000383ffff */
.L_x_3140:
[----:B--2---:R2:W3:Y:S02]  /*10fb0*/  SYNCS.PHASECHK.TRANS64.TRYWAIT P1, [R3+URZ+0x33460], R0 ;  /* 0x03346000030075a7 */ /* 0x0044e4000802017f */
[----:B---3--:R-:W-:Y:S05]  /*10fc0*/  @!P1 NANOSLEEP.SYNCS 0x989680 ;  /* 0x009896800000995d */ /* 0x008fea0003900000 */
[----:B------:R-:W3:Y:S02]  /*10fd0*/  @!P1 SYNCS.PHASECHK.TRANS64 P1, [R3+URZ+0x33460], R0 ;  /* 0x03346000030095a7 */ /* 0x000ee4000802007f */
[----:B---3--:R-:W-:Y:S05]  /*10fe0*/  @!P1 BRA `(.L_x_3140) ;  /* 0xfffffffc00f09947 */ /* 0x008fea000383ffff */
[----:B------:R-:W-:Y:S05]  /*10ff0*/  BRA `(.L_x_3172) ;  /* 0xfffffff000b07947 */ /* 0x000fea000383ffff */
.L_x_3142:
[----:B---3--:R3:W4:Y:S02]  /*11000*/  SYNCS.PHASECHK.TRANS64.TRYWAIT P0, [R5+URZ+0x33480], R4 ;  /* 0x03348004050075a7 */ /* 0x008724000800017f */
[----:B----4-:R-:W-:Y:S05]  /*11010*/  @!P0 NANOSLEEP.SYNCS 0x989680 ;  /* 0x009896800000895d */ /* 0x010fea0003900000 */
[----:B------:R-:W4:Y:S02]  /*11020*/  @!P0 SYNCS.PHASECHK.TRANS64 P0, [R5+URZ+0x33480], R4 ;  /* 0x03348004050085a7 */ /* 0x000f24000800007f */
[----:B----4-:R-:W-:Y:S05]  /*11030*/  @!P0 BRA `(.L_x_3142) ;  /* 0xfffffffc00f08947 */ /* 0x010fea000383ffff */
[----:B------:R-:W-:Y:S05]  /*11040*/  BRA `(.L_x_3143) ;  /* 0xfffffff000ac7947 */ /* 0x000fea000383ffff */
.L_x_3173:
        /* <DEDUP_REMOVED lines=11> */
.L_x_12963:


//--------------------- .text._ZN7cutlass13device_kernelIN5flash11enable_sm90INS1_16FlashAttnFwdSm90INS1_25CollectiveMainloopFwdSm90ILi2EN4cute5tupleIJNS5_1CILi1EEES8_S8_EEENS6_IJNS7_ILi128EEENS7_ILi160EEENS7_ILi192EEEEEELi192ENS_12float_e4m3_tEfNS_4arch4Sm90ELb0ELb0ELb1ELb1ELb0ELb0ELb0ELb1ELb1ELb1ELb0ELb0EEENS1_21CollectiveEpilogueFwdINS6_IJSA_SC_SB_EEES9_NS_10bfloat16_tESG_Li256ELb1ELb1ELb0ELb1EEENS1_36VarlenDynamicPersistentTileSchedulerILi128ELi160ELi256ELi128ELb0ELb1ELb1ELb0ELb1ELb1EEEEEEEEEvNT_6ParamsE --------------------------
	.section	.text._ZN7cutlass13device_kernelIN5flash11enable_sm90INS1_16FlashAttnFwdSm90INS1_25CollectiveMainloopFwdSm90ILi2EN4cute5tupleIJNS5_1CILi1EEES8_S8_EEENS6_IJNS7_ILi128EEENS7_ILi160EEENS7_ILi192EEEEEELi192ENS_12float_e4m3_tEfNS_4arch4Sm90ELb0ELb0ELb1ELb1ELb0ELb0ELb0ELb1ELb1ELb1ELb0ELb0EEENS1_21CollectiveEpilogueFwdINS6_IJSA_SC_SB_EEES9_NS_10bfloat16_tESG_Li256ELb1ELb1ELb0ELb1EEENS1_36VarlenDynamicPersistentTileSchedulerILi128ELi160ELi256ELi128ELb0ELb1ELb1ELb0ELb1ELb1EEEEEEEEEvNT_6ParamsE,"ax",@progbits
	.align	128
.text._ZN7cutlass13device_kernelIN5flash11enable_sm90INS1_16FlashAttnFwdSm90INS1_25CollectiveMainloopFwdSm90ILi2EN4cute5tupleIJNS5_1CILi1EEES8_S8_EEENS6_IJNS7_ILi128EEENS7_ILi160EEENS7_ILi192EEEEEELi192ENS_12float_e4m3_tEfNS_4arch4Sm90ELb0ELb0ELb1ELb1ELb0ELb0ELb0ELb1ELb1ELb1ELb0ELb0EEENS1_21CollectiveEpilogueFwdINS6_IJSA_SC_SB_EEES9_NS_10bfloat16_tESG_Li256ELb1ELb1ELb0ELb1EEENS1_36VarlenDynamicPersistentTileSchedulerILi128ELi160ELi256ELi128ELb0ELb1ELb1ELb0ELb1ELb1EEEEEEEEEvNT_6ParamsE:
        .type           _ZN7cutlass13device_kernelIN5flash11enable_sm90INS1_16FlashAttnFwdSm90INS1_25CollectiveMainloopFwdSm90ILi2EN4cute5tupleIJNS5_1CILi1EEES8_S8_EEENS6_IJNS7_ILi128EEENS7_ILi160EEENS7_ILi192EEEEEELi192ENS_12float_e4m3_tEfNS_4arch4Sm90ELb0ELb0ELb1ELb1ELb0ELb0ELb0ELb1ELb1ELb1ELb0ELb0EEENS1_21CollectiveEpilogueFwdINS6_IJSA_SC_SB_EEES9_NS_10bfloat16_tESG_Li256ELb1ELb1ELb0ELb1EEENS1_36VarlenDynamicPersistentTileSchedulerILi128ELi160ELi256ELi128ELb0ELb1ELb1ELb0ELb1ELb1EEEEEEEEEvNT_6ParamsE,@function
        .size           _ZN7cutlass13device_kernelIN5flash11enable_sm90INS1_16FlashAttnFwdSm90INS1_25CollectiveMainloopFwdSm90ILi2EN4cute5tupleIJNS5_1CILi1EEES8_S8_EEENS6_IJNS7_ILi128EEENS7_ILi160EEENS7_ILi192EEEEEELi192ENS_12float_e4m3_tEfNS_4arch4Sm90ELb0ELb0ELb1ELb1ELb0ELb0ELb0ELb1ELb1ELb1ELb0ELb0EEENS1_21CollectiveEpilogueFwdINS6_IJSA_SC_SB_EEES9_NS_10bfloat16_tESG_Li256ELb1ELb1ELb0ELb1EEENS1_36VarlenDynamicPersistentTileSchedulerILi128ELi160ELi256ELi128ELb0ELb1ELb1ELb0ELb1ELb1EEEEEEEEEvNT_6ParamsE,(.L_x_12964 - _ZN7cutlass13device_kernelIN5flash11enable_sm90INS1_16FlashAttnFwdSm90INS1_25CollectiveMainloopFwdSm90ILi2EN4cute5tupleIJNS5_1CILi1EEES8_S8_EEENS6_IJNS7_ILi128EEENS7_ILi160EEENS7_ILi192EEEEEELi192ENS_12float_e4m3_tEfNS_4arch4Sm90ELb0ELb0ELb1ELb1ELb0ELb0ELb0ELb1ELb1ELb1ELb0ELb0EEENS1_21CollectiveEpilogueFwdINS6_IJSA_SC_SB_EEES9_NS_10bfloat16_tESG_Li256ELb1ELb1ELb0ELb1EEENS1_36VarlenDynamicPersistentTileSchedulerILi128ELi160ELi256ELi128ELb0ELb1ELb1ELb0ELb1ELb1EEEEEEEEEvNT_6ParamsE)
        .other          _ZN7cutlass13device_kernelIN5flash11enable_sm90INS1_16FlashAttnFwdSm90INS1_25CollectiveMainloopFwdSm90ILi2EN4cute5tupleIJNS5_1CILi1EEES8_S8_EEENS6_IJNS7_ILi128EEENS7_ILi160EEENS7_ILi192EEEEEELi192ENS_12float_e4m3_tEfNS_4arch4Sm90ELb0ELb0ELb1ELb1ELb0ELb0ELb0ELb1ELb1ELb1ELb0ELb0EEENS1_21CollectiveEpilogueFwdINS6_IJSA_SC_SB_EEES9_NS_10bfloat16_tESG_Li256ELb1ELb1ELb0ELb1EEENS1_36VarlenDynamicPersistentTileSchedulerILi128ELi160ELi256ELi128ELb0ELb1ELb1ELb0ELb1ELb1EEEEEEEEEvNT_6ParamsE,@"STO_CUDA_ENTRY STV_DEFAULT"
_ZN7cutlass13device_kernelIN5flash11enable_sm90INS1_16FlashAttnFwdSm90INS1_25CollectiveMainloopFwdSm90ILi2EN4cute5tupleIJNS5_1CILi1EEES8_S8_EEENS6_IJNS7_ILi128EEENS7_ILi160EEENS7_ILi192EEEEEELi192ENS_12float_e4m3_tEfNS_4arch4Sm90ELb0ELb0ELb1ELb1ELb0ELb0ELb0ELb1ELb1ELb1ELb0ELb0EEENS1_21CollectiveEpilogueFwdINS6_IJSA_SC_SB_EEES9_NS_10bfloat16_tESG_Li256ELb1ELb1ELb0ELb1EEENS1_36VarlenDynamicPersistentTileSchedulerILi128ELi160ELi256ELi128ELb0ELb1ELb1ELb0ELb1ELb1EEEEEEEEEvNT_6ParamsE:
        /* <DEDUP_REMOVED lines=18> */
.L_x_3175:
[----:B------:R-:W-:Y:S05]  /*0120*/  BSYNC B0 ;  /* 0x0000000000007941 */ /* 0x000fea0003800000 */
.L_x_3174:
        /* <DEDUP_REMOVED lines=41> */
.L_x_3176:
        /* <DEDUP_REMOVED lines=22> */
.L_x_3177:
        /* <DEDUP_REMOVED lines=18> */
.L_x_3178:
        /* <DEDUP_REMOVED lines=22> */
.L_x_3179:
        /* <DEDUP_REMOVED lines=22> */
.L_x_3180:
[----:B------:R-:W-:Y:S01]  /*0900*/  PLOP3.LUT P0, PT, PT, PT, UP0, 0x80, 0x0 ;  /* 0x000000000000781c */ /* 0x000fe20003f0f008 */
[----:B------:R-:W-:Y:S01]  /*0910*/  UMOV UR38, 0x1 ;  /* 0x0000000100267882 */ /* 0x000fe20000000000 */
[----:B------:R-:W-:Y:S01]  /*0920*/  NOP ;  /* 0x0000000000007918 */ /* 0x000fe20000000000 */
[----:B------:R-:W-:Y:S01]  /*0930*/  USEL UR38, UR38, 0x2, !UP0 ;  /* 0x0000000226267887 */ /* 0x000fe2000c000000 */
[----:B------:R-:W-:Y:S01]  /*0940*/  ULDC.64 UR48, c[0x0][0x208] ;  /* 0x0000820000307ab9 */ /* 0x000fe20000000a00 */
[----:B012-4-:R-:W-:Y:S08]  /*0950*/  BAR.SYNC.DEFER_BLOCKING 0x0 ;  /* 0x0000000000007b1d */ /* 0x017ff00000010000 */
[----:B------:R-:W-:Y:S05]  /*0960*/  @!P0 BRA `(.L_x_3181) ;  /* 0x000000c800608947 */ /* 0x000fea0003800000 */
.L_x_3182:
        /* <DEDUP_REMOVED lines=20> */
[----:B------:R-:W-:Y:S01]  /*0ab0*/  IMAD.MOV.U32 R222, RZ, RZ, -0x2 ;  /* 0xfffffffeffde7424 */ /* 0x000fe200078e00ff */
[----:B------:R-:W-:Y:S01]  /*0ac0*/  R2UR UR45, R62 ;  /* 0x000000003e2d72ca */ /* 0x000fe200000e0000 */
[----:B------:R-:W-:Y:S01]  /*0ad0*/  ULOP3.LUT UR44, UR38, 0x1, URZ, 0xfc, !UPT ;  /* 0x00000001262c7892 */ /* 0x000fe2000f8efc3f */
[----:B------:R-:W-:Y:S01]  /*0ae0*/  SHF.R.S32.HI R3, RZ, 0x1f, R228 ;  /* 0x0000001fff037819 */ /* 0x000fe200000114e4 */
[----:B------:R-:W-:Y:S01]  /*0af0*/  UMOV UR43, URZ ;  /* 0x0000003f002b7c82 */ /* 0x000fe20008000000 */
[----:B------:R-:W-:Y:S01]  /*0b00*/  UMOV UR42, URZ ;  /* 0x0000003f002a7c82 */ /* 0x000fe20008000000 */
[----:B------:R-:W-:Y:S01]  /*0b10*/  UMOV UR51, URZ ;  /* 0x0000003f00337c82 */ /* 0x000fe20008000000 */
[CC--:B------:R-:W-:Y:S02]  /*0b20*/  LEA.HI R5, R3.reuse, R228.reuse, RZ, 0x7 ;  /* 0x000000e403057211 */ /* 0x0c0fe400078f38ff */
[----:B------:R-:W-:-:S02]  /*0b30*/  LEA.HI R0, R3, R228, RZ, 0x4 ;  /* 0x000000e403007211 */ /* 0x000fc400078f20ff */
[----:B------:R-:W-:Y:S02]  /*0b40*/  LOP3.LUT R7, R5, 0xffffff80, RZ, 0xc0, !PT ;  /* 0xffffff8005077812 */ /* 0x000fe400078ec0ff */
[----:B------:R-:W-:Y:S02]  /*0b50*/  LEA.HI R2, R3, R228, RZ, 0x5 ;  /* 0x000000e403027211 */ /* 0x000fe400078f28ff */
[----:B------:R-:W-:Y:S01]  /*0b60*/  SHF.R.S32.HI R9, RZ, 0x4, R0 ;  /* 0x00000004ff097819 */ /* 0x000fe20000011400 */
[----:B------:R-:W-:Y:S01]  /*0b70*/  IMAD.IADD R22, R228, 0x1, -R7 ;  /* 0x00000001e4167824 */ /* 0x000fe200078e0a07 */
[----:B------:R-:W-:Y:S01]  /*0b80*/  LOP3.LUT R7, R0, 0x3fffff0, RZ, 0xc0, !PT ;  /* 0x03fffff000077812 */ /* 0x000fe200078ec0ff */
[----:B------:R-:W-:Y:S01]  /*0b90*/  IMAD.SHL.U32 R2, R2, 0x20, RZ ;  /* 0x0000002002027824 */ /* 0x000fe200078e00ff */
[----:B------:R-:W-:Y:S02]  /*0ba0*/  LEA.HI R0, R0, R9, RZ, 0x1 ;  /* 0x0000000900007211 */ /* 0x000fe400078f08ff */
[----:B------:R-:W-:Y:S01]  /*0bb0*/  SHF.R.S32.HI R11, RZ, 0x1f, R22 ;  /* 0x0000001fff0b7819 */ /* 0x000fe20000011416 */
[----:B------:R-:W-:Y:S01]  /*0bc0*/  IMAD.IADD R7, R228, 0x1, -R7 ;  /* 0x00000001e4077824 */ /* 0x000fe200078e0a07 */
[----:B------:R-:W-:-:S02]  /*0bd0*/  LOP3.LUT R2, R2, 0xfffffc00, RZ, 0xc0, !PT ;  /* 0xfffffc0002027812 */ /* 0x000fc400078ec0ff */
[----:B------:R-:W-:Y:S02]  /*0be0*/  LOP3.LUT R0, R0, 0x1ffffffe, RZ, 0xc0, !PT ;  /* 0x1ffffffe00007812 */ /* 0x000fe400078ec0ff */
[----:B------:R-:W-:Y:S01]  /*0bf0*/  LEA.HI R4, R11, R22, RZ, 0x2 ;  /* 0x000000160b047211 */ /* 0x000fe200078f10ff */
[----:B------:R-:W-:Y:S01]  /*0c00*/  IMAD R7, R7, 0x40, R2 ;  /* 0x0000004007077824 */ /* 0x000fe200078e0202 */
[----:B------:R-:W-:Y:S01]  /*0c10*/  LEA.HI R2, R3, R228, RZ, 0x2 ;  /* 0x000000e403027211 */ /* 0x000fe200078f10ff */
[----:B------:R-:W-:Y:S01]  /*0c20*/  IMAD.IADD R0, R9, 0x1, -R0 ;  /* 0x0000000109007824 */ /* 0x000fe200078e0a00 */
[--C-:B------:R-:W-:Y:S02]  /*0c30*/  SHF.R.S32.HI R6, RZ, 0x2, R4.reuse ;  /* 0x00000002ff067819 */ /* 0x100fe40000011404 */
[----:B------:R-:W-:Y:S01]  /*0c40*/  SHF.R.S32.HI R13, RZ, 0x1f, R4 ;  /* 0x0000001fff0d7819 */ /* 0x000fe20000011404 */
[----:B------:R-:W-:Y:S01]  /*0c50*/  IMAD R224, R0, 0x8, R7 ;  /* 0x0000000800e07824 */ /* 0x000fe200078e0207 */
[----:B------:R-:W-:-:S02]  /*0c60*/  LOP3.LUT R7, R2, 0xfffffffc, RZ, 0xc0, !PT ;  /* 0xfffffffc02077812 */ /* 0x000fc400078ec0ff */
[----:B------:R-:W-:Y:S02]  /*0c70*/  LEA.HI R3, R3, R228, RZ, 0x3 ;  /* 0x000000e403037211 */ /* 0x000fe400078f18ff */
[----:B------:R-:W-:Y:S01]  /*0c80*/  LEA.HI R13, R13, R6, RZ, 0x3 ;  /* 0x000000060d0d7211 */ /* 0x000fe200078f18ff */
[C---:B------:R-:W-:Y:S01]  /*0c90*/  IMAD.IADD R0, R228.reuse, 0x1, -R7 ;  /* 0x00000001e4007824 */ /* 0x040fe200078e0a07 */
[----:B------:R-:W-:Y:S02]  /*0ca0*/  SHF.R.S32.HI R220, RZ, 0x7, R5 ;  /* 0x00000007ffdc7819 */ /* 0x000fe40000011405 */
[----:B------:R-:W-:Y:S02]  /*0cb0*/  LOP3.LUT R7, R3, 0xfffffff8, RZ, 0xc0, !PT ;  /* 0xfffffff803077812 */ /* 0x000fe400078ec0ff */
[----:B------:R-:W-:Y:S02]  /*0cc0*/  LOP3.LUT R13, R13, 0xfffffff8, RZ, 0xc0, !PT ;  /* 0xfffffff80d0d7812 */ /* 0x000fe400078ec0ff */
[----:B------:R-:W-:Y:S01]  /*0cd0*/  LEA.HI R11, R11, R22, RZ, 0x5 ;  /* 0x000000160b0b7211 */ /* 0x000fe200078f28ff */
[----:B------:R-:W-:Y:S01]  /*0ce0*/  IMAD.IADD R18, R228, 0x1, -R7 ;  /* 0x00000001e4127824 */ /* 0x000fe200078e0a07 */
[----:B------:R-:W-:Y:S01]  /*0cf0*/  LEA.HI R5, R5, R220, RZ, 0x1 ;  /* 0x000000dc05057211 */ /* 0x000fe200078f08ff */
[----:B------:R-:W-:Y:S01]  /*0d00*/  IMAD.IADD R6, R6, 0x1, -R13 ;  /* 0x0000000106067824 */ /* 0x000fe200078e0a0d */
[----:B------:R-:W-:-:S02]  /*0d10*/  LEA.HI R2, R0, R0, RZ, 0x1 ;  /* 0x0000000000027211 */ /* 0x000fc400078f08ff */
[----:B------:R-:W-:Y:S02]  /*0d20*/  SHF.R.S32.HI R11, RZ, 0x5, R11 ;  /* 0x00000005ff0b7819 */ /* 0x000fe4000001140b */
[----:B------:R-:W-:Y:S02]  /*0d30*/  LOP3.LUT R5, R5, 0x3fffffe, RZ, 0xc0, !PT ;  /* 0x03fffffe05057812 */ /* 0x000fe400078ec0ff */
[----:B------:R-:W-:Y:S01]  /*0d40*/  LOP3.LUT R9, R2, 0x1ffffffe, RZ, 0xc0, !PT ;  /* 0x1ffffffe02097812 */ /* 0x000fe200078ec0ff */
[----:B------:R-:W-:Y:S01]  /*0d50*/  IMAD.SHL.U32 R2, R18, 0x8, RZ ;  /* 0x0000000812027824 */ /* 0x000fe200078e00ff */
[----:B------:R-:W-:Y:S01]  /*0d60*/  LOP3.LUT R13, R4, 0x7ffffffc, RZ, 0xc0, !PT ;  /* 0x7ffffffc040d7812 */ /* 0x000fe200078ec0ff */
[----:B------:R-:W-:Y:S01]  /*0d70*/  IMAD R6, R11, 0x10, R6 ;  /* 0x000000100b067824 */ /* 0x000fe200078e0206 */
[----:B------:R-:W-:Y:S01]  /*0d80*/  SHF.R.S32.HI R19, RZ, 0x3, R3 ;  /* 0x00000003ff137819 */ /* 0x000fe20000011403 */
[----:B------:R-:W-:Y:S01]  /*0d90*/  IMAD.IADD R5, R220, 0x1, -R5 ;  /* 0x00000001dc057824 */ /* 0x000fe200078e0a05 */
[----:B------:R-:W-:Y:S01]  /*0da0*/  SHF.R.S32.HI R227, RZ, 0x1f, R2 ;  /* 0x0000001fffe37819 */ /* 0x000fe20000011402 */
[----:B------:R-:W-:-:S02]  /*0db0*/  VIADD R16, R2, 0x40 ;  /* 0x0000004002107836 */ /* 0x000fc40000000000 */
[----:B------:R-:W-:Y:S02]  /*0dc0*/  VIADD R17, R2, 0x80 ;  /* 0x0000008002117836 */ /* 0x000fe40000000000 */
[----:B------:R-:W-:Y:S01]  /*0dd0*/  IMAD.IADD R13, R22, 0x1, -R13 ;  /* 0x00000001160d7824 */ /* 0x000fe200078e0a0d */
[----:B------:R-:W-:Y:S01]  /*0de0*/  SHF.R.S32.HI R226, RZ, 0x1f, R16 ;  /* 0x0000001fffe27819 */ /* 0x000fe20000011410 */
[----:B------:R-:W-:Y:S01]  /*0df0*/  IMAD.IADD R0, R0, 0x1, -R9 ;  /* 0x0000000100007824 */ /* 0x000fe200078e0a09 */
[----:B------:R-:W-:Y:S01]  /*0e00*/  SHF.R.S32.HI R225, RZ, 0x1f, R17 ;  /* 0x0000001fffe17819 */ /* 0x000fe20000011411 */
[----:B------:R-:W-:Y:S02]  /*0e10*/  IMAD R221, R5, 0x40, R6 ;  /* 0x0000004005dd7824 */ /* 0x000fe400078e0206 */
[----:B------:R-:W-:Y:S02]  /*0e20*/  IMAD R222, R13, R222, 0xa0 ;  /* 0x000000a00dde7424 */ /* 0x000fe400078e02de */
[----:B------:R-:W-:-:S07]  /*0e30*/  IMAD R223, R0, 0x8, R221 ;  /* 0x0000000800df7824 */ /* 0x000fce00078e02dd */
.L_x_3226:
        /* <DEDUP_REMOVED lines=30> */
[----:B------:R-:W-:Y:S01]  /*1020*/  IMAD.MOV.U32 R119, RZ, RZ, RZ ;  /* 0x000000ffff777224 */ /* 0x000fe200078e00ff */
        /* <DEDUP_REMOVED lines=27> */
[----:B----4-:R-:W-:Y:S02]  /*11e0*/  CS2R R66, SRZ ;  /* 0x0000000000427805 */ /* 0x010fe4000001ff00 */
        /* <DEDUP_REMOVED lines=19> */
[----:B------:R-:W-:-:S14]  /*1320*/  @P1 BRA `(.L_x_3183) ;  /* 0x0000000000341947 */ /* 0x000fdc0003800000 */
        /* <DEDUP_REMOVED lines=13> */
.L_x_3183:
[----:B------:R-:W-:Y:S01]  /*1400*/  UIADD3 UR50, -UR50, UR4, URZ ;  /* 0x0000000432327290 */ /* 0x000fe2000fffe13f */
[----:B------:R-:W-:Y:S01]  /*1410*/  CS2R R134, SRZ ;  /* 0x0000000000867805 */ /* 0x000fe2000001ff00 */
[----:B------:R-:W-:Y:S01]  /*1420*/  UMOV UR40, UR45 ;  /* 0x0000002d00287c82 */ /* 0x000fe20008000000 */
[----:B------:R-:W-:Y:S01]  /*1430*/  IMAD.MOV.U32 R93, RZ, RZ, RZ ;  /* 0x000000ffff5d7224 */ /* 0x000fe200078e00ff */
[----:B------:R-:W-:Y:S01]  /*1440*/  UISETP.GE.AND UP0, UPT, UR50, 0x1, UPT ;  /* 0x000000013200788c */ /* 0x000fe2000bf06270 */
[----:B------:R-:W-:Y:S01]  /*1450*/  CS2R R100, SRZ ;  /* 0x0000000000647805 */ /* 0x000fe2000001ff00 */
[----:B------:R-:W-:Y:S01]  /*1460*/  UIADD3 UR4, UR50, 0x9f, URZ ;  /* 0x0000009f32047890 */ /* 0x000fe2000fffe03f */
[----:B------:R-:W-:Y:S01]  /*1470*/  CS2R R136, SRZ ;  /* 0x0000000000887805 */ /* 0x000fe2000001ff00 */
[----:B------:R-:W-:Y:S01]  /*1480*/  IMAD.MOV.U32 R97, RZ, RZ, RZ ;  /* 0x000000ffff617224 */ /* 0x000fe200078e00ff */
[----:B------:R-:W-:Y:S02]  /*1490*/  CS2R R104, SRZ ;  /* 0x0000000000687805 */ /* 0x000fe4000001ff00 */
[----:B------:R-:W-:Y:S01]  /*14a0*/  PLOP3.LUT P1, PT, PT, PT, UP0, 0x80, 0x0 ;  /* 0x000000000000781c */ /* 0x000fe20003f2f008 */
[----:B------:R-:W-:Y:S01]  /*14b0*/  UIMAD.WIDE UR4, UR4, 0x66666667, URZ ;  /* 0x66666667040478a5 */ /* 0x000fe2000f8e023f */
[----:B------:R-:W-:Y:S01]  /*14c0*/  CS2R R138, SRZ ;  /* 0x00000000008a7805 */ /* 0x000fe2000001ff00 */
[----:B------:R-:W-:Y:S01]  /*14d0*/  IMAD.MOV.U32 R108, RZ, RZ, RZ ;  /* 0x000000ffff6c7224 */ /* 0x000fe200078e00ff */
[----:B------:R-:W-:Y:S01]  /*14e0*/  CS2R R140, SRZ ;  /* 0x00000000008c7805 */ /* 0x000fe2000001ff00 */
[----:B------:R-:W-:Y:S01]  /*14f0*/  USHF.R.U32.HI UR47, URZ, 0x1f, UR5 ;  /* 0x0000001f3f2f7899 */ /* 0x000fe20008011605 */
[----:B------:R-:W-:-:S02]  /*1500*/  IMAD.MOV.U32 R112, RZ, RZ, RZ ;  /* 0x000000ffff707224 */ /* 0x000fc400078e00ff */
[----:B------:R-:W-:Y:S01]  /*1510*/  IMAD.MOV.U32 R143, RZ, RZ, RZ ;  /* 0x000000ffff8f7224 */ /* 0x000fe200078e00ff */
[----:B------:R-:W-:-:S04]  /*1520*/  ULEA.HI.SX32 UR47, UR5, UR47, 0x1a ;  /* 0x0000002f052f7291 */ /* 0x000fc8000f8fd23f */
[----:B------:R-:W-:Y:S08]  /*1530*/  @!P1 BRA `(.L_x_3184) ;  /* 0x0000008c00149947 */ /* 0x000ff00003800000 */
        /* <DEDUP_REMOVED lines=31> */
.L_x_3185:
        /* <DEDUP_REMOVED lines=58> */
.L_x_3326:
[----:B------:R-:W-:Y:S05]  /*1ad0*/  @!P0 BRA `(.L_x_3187) ;  /* 0x0000000000048947 */ /* 0x000fea0003800000 */
[----:B------:R-:W-:Y:S01]  /*1ae0*/  BPT.TRAP 0x1 ;  /* 0x000000040000795c */ /* 0x000fe20000300000 */
.L_x_3187:
[----:B------:R-:W-:Y:S02]  /*1af0*/  IMAD.U32 R6, RZ, RZ, UR42 ;  /* 0x0000002aff067e24 */ /* 0x000fe4000f8e00ff */
[----:B------:R-:W-:-:S03]  /*1b00*/  IMAD.U32 R5, RZ, RZ, UR51 ;  /* 0x00000033ff057e24 */ /* 0x000fc6000f8e00ff */
[----:B------:R-:W-:Y:S01]  /*1b10*/  SHF.L.U32 R6, R6, 0x1f, RZ ;  /* 0x0000001f06067819 */ /* 0x000fe200000006ff */
[----:B------:R-:W-:-:S04]  /*1b20*/  IMAD R5, R5, 0x8, R4 ;  /* 0x0000000805057824 */ /* 0x000fc800078e0204 */
[----:B------:R1:W2:Y:S01]  /*1b30*/  SYNCS.PHASECHK.TRANS64.TRYWAIT P1, [R5+URZ+0x33430], R6 ;  /* 0x03343006050075a7 */ /* 0x0002a2000802017f */
[----:B------:R-:W-:Y:S05]  /*1b40*/  @!P0 BRA `(.L_x_3188) ;  /* 0x0000000000048947 */ /* 0x000fea0003800000 */
[----:B------:R-:W-:Y:S01]  /*1b50*/  BPT.TRAP 0x1 ;  /* 0x000000040000795c */ /* 0x000fe20000300000 */
.L_x_3188:
[----:B------:R-:W3:Y:S01]  /*1b60*/  S2R R7, SR_TID.X ;  /* 0x0000000000077919 */ /* 0x000ee20000002100 */
[----:B------:R-:W-:Y:S01]  /*1b70*/  IMAD.MOV.U32 R119, RZ, RZ, RZ ;  /* 0x000000ffff777224 */ /* 0x000fe200078e00ff */
[----:B---3--:R-:W-:Y:S01]  /*1b80*/  LOP3.LUT P2, RZ, R7, 0x7f, RZ, 0xc0, !PT ;  /* 0x0000007f07ff7812 */ /* 0x008fe2000784c0ff */
[----:B--2---:R-:W-:-:S12]  /*1b90*/  @P1 BRA `(.L_x_3189) ;  /* 0x0000000000081947 */ /* 0x004fd80003800000 */
[----:B------:R-:W2:Y:S02]  /*1ba0*/  SYNCS.PHASECHK.TRANS64.TRYWAIT P1, [R5+URZ+0x33430], R6 ;  /* 0x03343006050075a7 */ /* 0x000ea4000802017f */
[----:B--2---:R-:W-:Y:S05]  /*1bb0*/  @!P1 BRA `(.L_x_3190) ;  /* 0x00000118008c9947 */ /* 0x004fea0003800000 */
.L_x_3189:
[----:B------:R-:W-:Y:S05]  /*1bc0*/  WARPSYNC.ALL ;  /* 0x0000000000007948 */ /* 0x000fea0003800000 */
[----:B------:R-:W-:Y:S01]  /*1bd0*/  R2UR UR4, R4 ;  /* 0x00000000040472ca */ /* 0x000fe200000e0000 */
[----:B------:R-:W-:Y:S01]  /*1be0*/  ULOP3.LUT UR28, UR52, 0x10000, URZ, 0xfc, !UPT ;  /* 0x00010000341c7892 */ /* 0x000fe2000f8efc3f */
[----:B------:R-:W-:Y:S01]  /*1bf0*/  WARPGROUP.ARRIVE ;  /* 0x00000000000079c5 */ /* 0x000fe20000000000 */
[----:B------:R-:W-:Y:S01]  /*1c00*/  UMOV UR25, 0x80000020 ;  /* 0x8000002000197882 */ /* 0x000fe20000000000 */
[----:B------:R-:W-:Y:S01]  /*1c10*/  UMOV UR27, 0x80000020 ;  /* 0x80000020001b7882 */ /* 0x000fe20000000000 */
[----:B------:R-:W-:Y:S01]  /*1c20*/  UMOV UR5, UR25 ;  /* 0x0000001900057c82 */ /* 0x000fe20008000000 */
[----:B------:R-:W-:Y:S01]  /*1c30*/  UMOV UR7, 0x80000020 ;  /* 0x8000002000077882 */ /* 0x000fe20000000000 */
[----:B------:R-:W-:Y:S01]  /*1c40*/  UMOV UR9, UR25 ;  /* 0x0000001900097c82 */ /* 0x000fe20008000000 */
[----:B------:R-:W-:Y:S01]  /*1c50*/  UMOV UR24, UR28 ;  /* 0x0000001c00187c82 */ /* 0x000fe20008000000 */
[----:B------:R-:W-:Y:S01]  /*1c60*/  UMOV UR11, 0x80000020 ;  /* 0x80000020000b7882 */ /* 0x000fe20000000000 */
[----:B------:R-:W-:Y:S01]  /*1c70*/  UMOV UR8, UR24 ;  /* 0x0000001800087c82 */ /* 0x000fe20008000000 */
[----:B------:R-:W-:Y:S01]  /*1c80*/  UIADD3 UR12, UR28, 0x2, URZ ;  /* 0x000000021c0c7890 */ /* 0x000fe2000fffe03f */
[----:B------:R-:W3:Y:S01]  /*1c90*/  S2R R112, SR_TID.X ;  /* 0x0000000000707919 */ /* 0x000ee20000002100 */
[----:B------:R-:W-:Y:S01]  /*1ca0*/  UIADD3 UR4, UR4, 0x24200, URZ ;  /* 0x0002420004047890 */ /* 0x000fe2000fffe03f */
[--C-:B------:R-:W-:Y:S01]  /*1cb0*/  IMAD.MOV.U32 R118, RZ, RZ, R119.reuse ;  /* 0x000000ffff767224 */ /* 0x100fe200078e0077 */
[----:B------:R-:W-:Y:S01]  /*1cc0*/  UMOV UR15, 0x80000020 ;  /* 0x80000020000f7882 */ /* 0x000fe20000000000 */
[----:B------:R-:W-:Y:S01]  /*1cd0*/  UIADD3 UR16, UR28, 0x200, URZ ;  /* 0x000002001c107890 */ /* 0x000fe2000fffe03f */
[--C-:B------:R-:W-:Y:S01]  /*1ce0*/  IMAD.MOV.U32 R117, RZ, RZ, R119.reuse ;  /* 0x000000ffff757224 */ /* 0x100fe200078e0077 */
[----:B------:R-:W-:Y:S01]  /*1cf0*/  USHF.R.U32.HI UR4, URZ, 0x4, UR4 ;  /* 0x000000043f047899 */ /* 0x000fe20008011604 */
[--C-:B------:R-:W-:Y:S01]  /*1d00*/  IMAD.MOV.U32 R116, RZ, RZ, R119.reuse ;  /* 0x000000ffff747224 */ /* 0x100fe200078e0077 */
[----:B------:R-:W-:Y:S01]  /*1d10*/  UMOV UR19, 0x80000020 ;  /* 0x8000002000137882 */ /* 0x000fe20000000000 */
[----:B------:R-:W-:Y:S01]  /*1d20*/  UMOV UR23, 0x80000020 ;  /* 0x8000002000177882 */ /* 0x000fe20000000000 */
[----:B------:R-:W-:Y:S01]  /*1d30*/  ULOP3.LUT UR4, UR4, 0x3fff, URZ, 0xc0, !UPT ;  /* 0x00003fff04047892 */ /* 0x000fe2000f8ec03f */
[--C-:B------:R-:W-:Y:S01]  /*1d40*/  IMAD.MOV.U32 R115, RZ, RZ, R119.reuse ;  /* 0x000000ffff737224 */ /* 0x100fe200078e0077 */
[----:B------:R-:W-:Y:S01]  /*1d50*/  UMOV UR31, 0x80000020 ;  /* 0x80000020001f7882 */ /* 0x000fe20000000000 */
[----:B------:R-:W-:Y:S01]  /*1d60*/  UISETP.GE.AND UP0, UPT, UR50, 0xa1, UPT ;  /* 0x000000a13200788c */ /* 0x000fe2000bf06270 */
[--C-:B------:R-:W-:Y:S01]  /*1d70*/  IMAD.MOV.U32 R114, RZ, RZ, R119.reuse ;  /* 0x000000ffff727224 */ /* 0x100fe200078e0077 */
[----:B------:R-:W-:Y:S01]  /*1d80*/  ULOP3.LUT UR46, UR4, 0x10000, URZ, 0xfc, !UPT ;  /* 0x00010000042e7892 */ /* 0x000fe2000f8efc3f */
[----:B------:R-:W-:-:S02]  /*1d90*/  IMAD.MOV.U32 R113, RZ, RZ, R119 ;  /* 0x000000ffff717224 */ /* 0x000fc400078e0077 */
[----:B------:R-:W-:Y:S01]  /*1da0*/  UMOV UR4, UR24 ;  /* 0x0000001800047c82 */ /* 0x000fe20008000000 */
[----:B------:R-:W-:-:S04]  /*1db0*/  UIMAD UR32, UR51, 0x780, UR46 ;  /* 0x00000780332078a4 */ /* 0x000fc8000f8e022e */
[----:B------:R-:W-:Y:S02]  /*1dc0*/  UIADD3 UR6, UR32, 0x100, URZ ;  /* 0x0000010020067890 */ /* 0x000fe4000fffe03f */
[----:B------:R-:W-:Y:S02]  /*1dd0*/  UIADD3 UR10, UR32, 0x180, URZ ;  /* 0x00000180200a7890 */ /* 0x000fe4000fffe03f */
[----:B------:R-:W-:Y:S01]  /*1de0*/  UMOV UR26, UR32 ;  /* 0x00000020001a7c82 */ /* 0x000fe20008000000 */
[----:B------:R-:W-:Y:S01]  /*1df0*/  UIADD3 UR14, UR32, 0x182, URZ ;  /* 0x00000182200e7890 */ /* 0x000fe2000fffe03f */
[----:B------:R-:W-:Y:S01]  /*1e00*/  QGMMA.64x32x32.F32.E4M3.E4M3 R88, gdesc[UR24], RZ, !UPT, gsb0 ;  /* 0x00600000185879f3 */ /* 0x000fe2000c0008ff */
[----:B------:R-:W-:Y:S01]  /*1e10*/  UIADD3 UR26, UR32, 0x80, URZ ;  /* 0x00000080201a7890 */ /* 0x000fe2000fffe03f */
[----:B------:R-:W-:Y:S01]  /*1e20*/  UMOV UR27, 0x80000020 ;  /* 0x80000020001b7882 */ /* 0x000fe20000000000 */
[----:B------:R-:W-:Y:S02]  /*1e30*/  UIADD3 UR18, UR32, 0x400, URZ ;  /* 0x0000040020127890 */ /* 0x000fe4000fffe03f */
[----:B------:R-:W-:-:S02]  /*1e40*/  UIADD3 UR22, UR32, 0x402, URZ ;  /* 0x0000040220167890 */ /* 0x000fc4000fffe03f */
[----:B------:R-:W-:Y:S01]  /*1e50*/  UIADD3 UR30, UR32, 0x680, URZ ;  /* 0x00000680201e7890 */ /* 0x000fe2000fffe03f */
        /* <DEDUP_REMOVED lines=168> */
[----:B-12---:R-:W1:Y:S08]  /*28e0*/  MUFU.TANH R6, R90 ;  /* 0x0000005a00067308 */ /* 0x006e700000002400 */
[----:B------:R-:W-:Y:S08]  /*28f0*/  MUFU.TANH R96, R96 ;  /* 0x0000006000607308 */ /* 0x000ff00000002400 */
[----:B------:R-:W2:Y:S08]  /*2900*/  MUFU.TANH R7, R91 ;  /* 0x0000005b00077308 */ /* 0x000eb00000002400 */
[----:B------:R-:W-:Y:S01]  /*2910*/  MUFU.TANH R97, R97 ;  /* 0x0000006100617308 */ /* 0x000fe20000002400 */
[----:B------:R-:W-:-:S02]  /*2920*/  WARPGROUP.DEPBAR.LE gsb0, 0x0 ;  /* 0x00008000000079c5 */ /* 0x000fc40000010000 */
[----:B------:R-:W-:Y:S01]  /*2930*/  WARPGROUP.ARRIVE ;  /* 0x00000000000079c5 */ /* 0x000fe20000000000 */
[C---:B------:R-:W-:Y:S01]  /*2940*/  FMUL.FTZ R74, R0.reuse, R74 ;  /* 0x0000004a004a7220 */ /* 0x040fe20000410000 */
[C---:B------:R-:W-:Y:S01]  /*2950*/  FMUL.FTZ R75, R0.reuse, R75 ;  /* 0x0000004b004b7220 */ /* 0x040fe20000410000 */
[C---:B------:R-:W-:Y:S02]  /*2960*/  FMUL.FTZ R72, R0.reuse, R72 ;  /* 0x0000004800487220 */ /* 0x040fe40000410000 */
[----:B------:R-:W4:Y:S01]  /*2970*/  MUFU.TANH R8, R94 ;  /* 0x0000005e00087308 */ /* 0x000f220000002400 */
        /* <DEDUP_REMOVED lines=19> */
[----:B------:R-:W5:Y:S08]  /*2ab0*/  MUFU.TANH R9, R95 ;  /* 0x0000005f00097308 */ /* 0x000f700000002400 */
[----:B------:R-:W-:Y:S08]  /*2ac0*/  MUFU.TANH R101, R101 ;  /* 0x0000006500657308 */ /* 0x000ff00000002400 */
[----:B------:R-:W3:Y:S08]  /*2ad0*/  MUFU.TANH R10, R98 ;  /* 0x00000062000a7308 */ /* 0x000ef00000002400 */
[----:B------:R-:W-:Y:S01]  /*2ae0*/  MUFU.TANH R72, R72 ;  /* 0x0000004800487308 */ /* 0x000fe20000002400 */
[----:B------:R-:W-:-:S02]  /*2af0*/  WARPGROUP.DEPBAR.LE gsb0, 0x0 ;  /* 0x00008000000079c5 */ /* 0x000fc40000010000 */
[----:B------:R-:W-:Y:S01]  /*2b00*/  WARPGROUP.ARRIVE ;  /* 0x00000000000079c5 */ /* 0x000fe20000000000 */
[C---:B------:R-:W-:Y:S01]  /*2b10*/  FMUL.FTZ R56, R0.reuse, R56 ;  /* 0x0000003800387220 */ /* 0x040fe20000410000 */
[C---:B------:R-:W-:Y:S01]  /*2b20*/  FMUL.FTZ R57, R0.reuse, R57 ;  /* 0x0000003900397220 */ /* 0x040fe20000410000 */
[C---:B------:R-:W-:Y:S01]  /*2b30*/  FMUL.FTZ R60, R0.reuse, R60 ;  /* 0x0000003c003c7220 */ /* 0x040fe20000410000 */
[C---:B------:R-:W-:Y:S01]  /*2b40*/  FMUL.FTZ R61, R0.reuse, R61 ;  /* 0x0000003d003d7220 */ /* 0x040fe20000410000 */
[----:B------:R0:W-:Y:S01]  /*2b50*/  MUFU.TANH R74, R56 ;  /* 0x00000038004a7308 */ /* 0x0001e20000002400 */
[----:B------:R-:W-:Y:S01]  /*2b60*/  QGMMA.64x32x32.F32.E4M3.E4M3 R40, gdesc[UR20], R40, gsb0 ;  /* 0x00600000142879f3 */ /* 0x000fe20008000828 */
[----:B------:R-:W-:Y:S01]  /*2b70*/  UIADD3 UR22, UR32, 0x702, URZ ;  /* 0x0000070220167890 */ /* 0x000fe2000fffe03f */
[C---:B------:R-:W-:Y:S01]  /*2b80*/  FMUL.FTZ R65, R0.reuse, R65 ;  /* 0x0000004100417220 */ /* 0x040fe20000410000 */
[----:B------:R-:W-:Y:S01]  /*2b90*/  UMOV UR23, 0x80000020 ;  /* 0x8000002000177882 */ /* 0x000fe20000000000 */
[C---:B------:R-:W-:Y:S01]  /*2ba0*/  FMUL.FTZ R59, R0.reuse, R59 ;  /* 0x0000003b003b7220 */ /* 0x040fe20000410000 */
[C---:B------:R-:W-:Y:S01]  /*2bb0*/  FMUL.FTZ R70, R0.reuse, R70 ;  /* 0x0000004600467220 */ /* 0x040fe20000410000 */
[----:B------:R-:W-:Y:S01]  /*2bc0*/  FMUL.FTZ R68, R0, R68 ;  /* 0x0000004400447220 */ /* 0x000fe20000410000 */
[----:B------:R1:W-:Y:S01]  /*2bd0*/  MUFU.TANH R75, R57 ;  /* 0x00000039004b7308 */ /* 0x0003e20000002400 */
[----:B0-----:R-:W-:-:S02]  /*2be0*/  VIADD R56, R222, UR50 ;  /* 0x00000032de387c36 */ /* 0x001fc40008000000 */
[C---:B------:R-:W-:Y:S01]  /*2bf0*/  FMUL.FTZ R58, R0.reuse, R58 ;  /* 0x0000003a003a7220 */ /* 0x040fe20000410000 */
[C---:B------:R-:W-:Y:S01]  /*2c00*/  FMUL.FTZ R62, R0.reuse, R62 ;  /* 0x0000003e003e7220 */ /* 0x040fe20000410000 */
[C---:B------:R-:W-:Y:S01]  /*2c10*/  FMUL.FTZ R69, R0.reuse, R69 ;  /* 0x0000004500457220 */ /* 0x040fe20000410000 */
[C---:B------:R-:W-:Y:S01]  /*2c20*/  FMUL.FTZ R64, R0.reuse, R64 ;  /* 0x0000004000407220 */ /* 0x040fe20000410000 */
[C---:B------:R-:W-:Y:S01]  /*2c30*/  FMUL.FTZ R71, R0.reuse, R71 ;  /* 0x0000004700477220 */ /* 0x040fe20000410000 */
[C---:B------:R-:W-:Y:S01]  /*2c40*/  FMUL.FTZ R67, R0.reuse, R67 ;  /* 0x0000004300437220 */ /* 0x040fe20000410000 */
[----:B------:R0:W-:Y:S01]  /*2c50*/  MUFU.TANH R90, R60 ;  /* 0x0000003c005a7308 */ /* 0x0001e20000002400 */
[----:B-1----:R-:W-:Y:S02]  /*2c60*/  IMAD.U32 R57, RZ, RZ, UR47 ;  /* 0x0000002fff397e24 */ /* 0x002fe4000f8e00ff */
[C---:B------:R-:W-:Y:S01]  /*2c70*/  FMUL.FTZ R66, R0.reuse, R66 ;  /* 0x0000004200427220 */ /* 0x040fe20000410000 */
[----:B------:R-:W-:Y:S01]  /*2c80*/  FMUL.FTZ R63, R0, R63 ;  /* 0x0000003f003f7220 */ /* 0x000fe20000410000 */
[----:B------:R-:W-:-:S03]  /*2c90*/  IMAD R56, R57, -0xa0, R56 ;  /* 0xffffff6039387824 */ /* 0x000fc600078e0238 */
[----:B------:R1:W-:Y:S02]  /*2ca0*/  MUFU.TANH R91, R61 ;  /* 0x0000003d005b7308 */ /* 0x0003e40000002400 */
[C---:B------:R-:W-:Y:S02]  /*2cb0*/  ISETP.GT.AND P1, PT, R56.reuse, RZ, PT ;  /* 0x000000ff3800720c */ /* 0x040fe40003f24270 */
[C---:B------:R-:W-:Y:S02]  /*2cc0*/  ISETP.GT.AND P2, PT, R56.reuse, 0x1, PT ;  /* 0x000000013800780c */ /* 0x040fe40003f44270 */
[C---:B------:R-:W-:Y:S02]  /*2cd0*/  ISETP.GT.AND P3, PT, R56.reuse, 0x8, PT ;  /* 0x000000083800780c */ /* 0x040fe40003f64270 */
[C---:B------:R-:W-:Y:S01]  /*2ce0*/  ISETP.GT.AND P4, PT, R56.reuse, 0x9, PT ;  /* 0x000000093800780c */ /* 0x040fe20003f84270 */
[----:B------:R-:W1:Y:S01]  /*2cf0*/  MUFU.TANH R11, R99 ;  /* 0x00000063000b7308 */ /* 0x000e620000002400 */
[----:B------:R-:W-:-:S02]  /*2d00*/  ISETP.GT.AND P5, PT, R56, 0x10, PT ;  /* 0x000000103800780c */ /* 0x000fc40003fa4270 */
[----:B------:R-:W-:Y:S02]  /*2d10*/  FSEL R6, R6, -INF , P1 ;  /* 0xff80000006067808 */ /* 0x000fe40000800000 */
[----:B--2---:R-:W-:Y:S02]  /*2d20*/  FSEL R7, R7, -INF , P2 ;  /* 0xff80000007077808 */ /* 0x004fe40001000000 */
[----:B----4-:R-:W-:Y:S01]  /*2d30*/  FSEL R8, R8, -INF , P3 ;  /* 0xff80000008087808 */ /* 0x010fe20001800000 */
[----:B------:R2:W-:Y:S01]  /*2d40*/  MUFU.TANH R98, R65 ;  /* 0x0000004100627308 */ /* 0x0005e20000002400 */
[----:B-----5:R-:W-:Y:S02]  /*2d50*/  FSEL R9, R9, -INF , P4 ;  /* 0xff80000009097808 */ /* 0x020fe40002000000 */
[----:B---3--:R-:W-:-:S05]  /*2d60*/  FSEL R10, R10, -INF , P5 ;  /* 0xff8000000a0a7808 */ /* 0x008fca0002800000 */
[----:B------:R-:W-:Y:S08]  /*2d70*/  MUFU.TANH R73, R73 ;  /* 0x0000004900497308 */ /* 0x000ff00000002400 */
[----:B------:R-:W3:Y:S01]  /*2d80*/  MUFU.TANH R12, R102 ;  /* 0x00000066000c7308 */ /* 0x000ee20000002400 */
[----:B------:R-:W-:Y:S02]  /*2d90*/  WARPGROUP.DEPBAR.LE gsb0, 0x0 ;  /* 0x00008000000079c5 */ /* 0x000fe40000010000 */
[----:B------:R-:W-:Y:S01]  /*2da0*/  WARPGROUP.ARRIVE ;  /* 0x00000000000079c5 */ /* 0x000fe20000000000 */
[C---:B------:R-:W-:Y:S01]  /*2db0*/  FMUL.FTZ R40, R0.reuse, R40 ;  /* 0x0000002800287220 */ /* 0x040fe20000410000 */
[C---:B------:R-:W-:Y:S01]  /*2dc0*/  FMUL.FTZ R41, R0.reuse, R41 ;  /* 0x0000002900297220 */ /* 0x040fe20000410000 */
[C---:B------:R-:W-:Y:S01]  /*2dd0*/  FMUL.FTZ R42, R0.reuse, R42 ;  /* 0x0000002a002a7220 */ /* 0x040fe20000410000 */
[C---:B0-----:R-:W-:Y:S01]  /*2de0*/  FMUL.FTZ R60, R0.reuse, R50 ;  /* 0x00000032003c7220 */ /* 0x041fe20000410000 */
[----:B------:R0:W-:Y:S01]  /*2df0*/  MUFU.TANH R106, R40 ;  /* 0x00000028006a7308 */ /* 0x0001e20000002400 */
[----:B------:R-:W-:Y:S01]  /*2e00*/  QGMMA.64x32x32.F32.E4M3.E4M3 R24, gdesc[UR20], R24, gsb0 ;  /* 0x00600000141879f3 */ /* 0x000fe20008000818 */
[----:B------:R-:W-:Y:S01]  /*2e10*/  FSEL R50, R93, -INF , P4 ;  /* 0xff8000005d327808 */ /* 0x000fe20002000000 */
[----:B-1----:R-:W-:Y:S01]  /*2e20*/  FMUL.FTZ R61, R0, R51 ;  /* 0x00000033003d7220 */ /* 0x002fe20000410000 */
[----:B------:R-:W-:Y:S01]  /*2e30*/  FSEL R51, R96, -INF , P5 ;  /* 0xff80000060337808 */ /* 0x000fe20002800000 */
[C---:B--2---:R-:W-:Y:S01]  /*2e40*/  FMUL.FTZ R65, R0.reuse, R53 ;  /* 0x0000003500417220 */ /* 0x044fe20000410000 */
[----:B------:R-:W-:Y:S01]  /*2e50*/  FMUL.FTZ R44, R0, R44 ;  /* 0x0000002c002c7220 */ /* 0x000fe20000410000 */
[----:B------:R-:W-:Y:S01]  /*2e60*/  ISETP.GT.AND P4, PT, R56, 0x20, PT ;  /* 0x000000203800780c */ /* 0x000fe20003f84270 */
[----:B------:R1:W-:Y:S01]  /*2e70*/  MUFU.TANH R107, R41 ;  /* 0x00000029006b7308 */ /* 0x0003e20000002400 */
[----:B0-----:R-:W-:Y:S01]  /*2e80*/  FMUL.FTZ R40, R0, R46 ;  /* 0x0000002e00287220 */ /* 0x001fe20000410000 */
[----:B------:R-:W-:Y:S01]  /*2e90*/  FSEL R46, R88, -INF , P1 ;  /* 0xff800000582e7808 */ /* 0x000fe20000800000 */
[----:B------:R-:W-:Y:S01]  /*2ea0*/  FMUL.FTZ R45, R0, R45 ;  /* 0x0000002d002d7220 */ /* 0x000fe20000410000 */
[----:B------:R-:W-:Y:S01]  /*2eb0*/  ISETP.GT.AND P1, PT, R56, 0x11, PT ;  /* 0x000000113800780c */ /* 0x000fe20003f24270 */
[----:B------:R-:W-:Y:S01]  /*2ec0*/  FMUL.FTZ R52, R0, R52 ;  /* 0x0000003400347220 */ /* 0x000fe20000410000 */
[----:B------:R-:W-:Y:S01]  /*2ed0*/  ISETP.GT.AND P5, PT, R56, 0x21, PT ;  /* 0x000000213800780c */ /* 0x000fe20003fa4270 */
[C---:B------:R-:W-:Y:S01]  /*2ee0*/  FMUL.FTZ R47, R0.reuse, R47 ;  /* 0x0000002f002f7220 */ /* 0x040fe20000410000 */
[----:B------:R0:W-:Y:S01]  /*2ef0*/  MUFU.TANH R108, R42 ;  /* 0x0000002a006c7308 */ /* 0x0001e20000002400 */
[----:B-1----:R-:W-:Y:S01]  /*2f00*/  FMUL.FTZ R41, R0, R48 ;  /* 0x0000003000297220 */ /* 0x002fe20000410000 */
[----:B------:R-:W-:Y:S01]  /*2f10*/  FSEL R48, R92, -INF , P3 ;  /* 0xff8000005c307808 */ /* 0x000fe20001800000 */
[----:B------:R-:W-:Y:S01]  /*2f20*/  FMUL.FTZ R43, R0, R43 ;  /* 0x0000002b002b7220 */ /* 0x000fe20000410000 */
[----:B------:R-:W-:-:S02]  /*2f30*/  FSEL R53, R97, -INF , P1 ;  /* 0xff80000061357808 */ /* 0x000fc40000800000 */
[----:B------:R-:W-:Y:S02]  /*2f40*/  ISETP.GT.AND P3, PT, R56, 0x19, PT ;  /* 0x000000193800780c */ /* 0x000fe40003f64270 */
[----:B------:R1:W-:Y:S01]  /*2f50*/  MUFU.TANH R92, R41 ;  /* 0x00000029005c7308 */ /* 0x0003e20000002400 */
[----:B0-----:R-:W-:Y:S01]  /*2f60*/  FMUL.FTZ R42, R0, R49 ;  /* 0x00000031002a7220 */ /* 0x001fe20000410000 */
[----:B------:R-:W-:Y:S02]  /*2f70*/  FSEL R49, R89, -INF , P2 ;  /* 0xff80000059317808 */ /* 0x000fe40001000000 */
[----:B------:R-:W-:Y:S02]  /*2f80*/  ISETP.GT.AND P2, PT, R56, 0x18, PT ;  /* 0x000000183800780c */ /* 0x000fe40003f44270 */
[----:B------:R-:W-:Y:S01]  /*2f90*/  FSEL R57, R101, -INF , P3 ;  /* 0xff80000065397808 */ /* 0x000fe20001800000 */
[----:B------:R-:W-:Y:S01]  /*2fa0*/  IMAD.MOV.U32 R101, RZ, RZ, R119 ;  /* 0x000000ffff657224 */ /* 0x000fe200078e0077 */
[----:B------:R0:W-:Y:S01]  /*2fb0*/  MUFU.TANH R88, R40 ;  /* 0x0000002800587308 */ /* 0x0001e20000002400 */
[----:B-1----:R-:W-:-:S02]  /*2fc0*/  FMNMX.FTZ R41, R46, R49, !PT ;  /* 0x000000312e297209 */ /* 0x002fc40007810000 */
[----:B------:R-:W-:Y:S02]  /*2fd0*/  FSEL R11, R11, -INF , P1 ;  /* 0xff8000000b0b7808 */ /* 0x000fe40000800000 */
[----:B------:R-:W-:Y:S02]  /*2fe0*/  FMNMX.FTZ R41, R48, R41, !PT ;  /* 0x0000002930297209 */ /* 0x000fe40007810000 */
[----:B------:R-:W-:Y:S01]  /*2ff0*/  ISETP.GT.AND P1, PT, R56, 0x28, PT ;  /* 0x000000283800780c */ /* 0x000fe20003f24270 */
[----:B------:R1:W-:Y:S01]  /*3000*/  MUFU.TANH R93, R42 ;  /* 0x0000002a005d7308 */ /* 0x0003e20000002400 */
[----:B0-----:R-:W-:Y:S02]  /*3010*/  FMNMX.FTZ R40, R50, R41, !PT ;  /* 0x0000002932287209 */ /* 0x001fe40007810000 */
[----:B---3--:R-:W-:Y:S02]  /*3020*/  FSEL R12, R12, -INF , P2 ;  /* 0xff8000000c0c7808 */ /* 0x008fe40001000000 */
[----:B------:R-:W-:-:S02]  /*3030*/  FSEL R14, R14, -INF , P4 ;  /* 0xff8000000e0e7808 */ /* 0x000fc40002000000 */
[----:B------:R-:W-:Y:S01]  /*3040*/  FSEL R15, R15, -INF , P5 ;  /* 0xff8000000f0f7808 */ /* 0x000fe20002800000 */
[----:B------:R-:W0:Y:S01]  /*3050*/  MUFU.TANH R21, R79 ;  /* 0x0000004f00157308 */ /* 0x000e220000002400 */
[----:B-1----:R-:W-:-:S04]  /*3060*/  FMNMX.FTZ R42, R51, R40, !PT ;  /* 0x00000028332a7209 */ /* 0x002fc80007810000 */
[----:B------:R-:W-:-:S03]  /*3070*/  FMNMX.FTZ R42, R53, R42, !PT ;  /* 0x0000002a352a7209 */ /* 0x000fc60007810000 */
[----:B------:R-:W-:Y:S01]  /*3080*/  MUFU.TANH R76, R76 ;  /* 0x0000004c004c7308 */ /* 0x000fe20000002400 */
[----:B------:R-:W-:-:S07]  /*3090*/  WARPGROUP.DEPBAR.LE gsb0, 0x0 ;  /* 0x00008000000079c5 */ /* 0x000fce0000010000 */
[----:B------:R1:W-:Y:S08]  /*30a0*/  MUFU.TANH R79, R59 ;  /* 0x0000003b004f7308 */ /* 0x0003f00000002400 */
[----:B------:R-:W2:Y:S01]  /*30b0*/  MUFU.TANH R13, R103 ;  /* 0x00000067000d7308 */ /* 0x000ea20000002400 */
[----:B-1----:R-:W-:Y:S02]  /*30c0*/  FSEL R59, R100, -INF , P2 ;  /* 0xff800000643b7808 */ /* 0x002fe40001000000 */
[----:B------:R-:W-:-:S04]  /*30d0*/  ISETP.GT.AND P2, PT, R56, 0x29, PT ;  /* 0x000000293800780c */ /* 0x000fc80003f44270 */
[----:B0-----:R-:W-:Y:S01]  /*30e0*/  FSEL R21, R21, -INF , P2 ;  /* 0xff80000015157808 */ /* 0x001fe20001000000 */
[----:B------:R-:W-:Y:S08]  /*30f0*/  MUFU.TANH R77, R77 ;  /* 0x0000004d004d7308 */ /* 0x000ff00000002400 */
[----:B------:R0:W-:Y:S01]  /*3100*/  MUFU.TANH R110, R44 ;  /* 0x0000002c006e7308 */ /* 0x0001e20000002400 */
[----:B--2---:R-:W-:-:S02]  /*3110*/  FSEL R13, R13, -INF , P3 ;  /* 0xff8000000d0d7808 */ /* 0x004fc40001800000 */
[----:B------:R-:W-:-:S05]  /*3120*/  ISETP.GT.AND P3, PT, R56, 0x30, PT ;  /* 0x000000303800780c */ /* 0x000fca0003f64270 */
[----:B------:R1:W-:Y:S01]  /*3130*/  MUFU.TANH R104, R70 ;  /* 0x0000004600687308 */ /* 0x0003e20000002400 */
[----:B0-----:R-:W-:-:S04]  /*3140*/  FMNMX.FTZ R44, R59, R42, !PT ;  /* 0x0000002a3b2c7209 */ /* 0x001fc80007810000 */
[----:B------:R-:W-:-:S03]  /*3150*/  FMNMX.FTZ R44, R57, R44, !PT ;  /* 0x0000002c392c7209 */ /* 0x000fc60007810000 */
[----:B------:R-:W-:Y:S01]  /*3160*/  MUFU.TANH R80, R80 ;  /* 0x0000005000507308 */ /* 0x000fe20000002400 */
[----:B-1----:R-:W-:Y:S01]  /*3170*/  FMUL.FTZ R70, R0, R55 ;  /* 0x0000003700467220 */ /* 0x002fe20000410000 */
[----:B------:R-:W-:Y:S02]  /*3180*/  FSEL R55, R72, -INF , P4 ;  /* 0xff80000048377808 */ /* 0x000fe40002000000 */
[----:B------:R-:W-:-:S04]  /*3190*/  ISETP.GT.AND P4, PT, R56, 0x31, PT ;  /* 0x000000313800780c */ /* 0x000fc80003f84270 */
[----:B------:R0:W-:Y:S08]  /*31a0*/  MUFU.TANH R102, R68 ;  /* 0x0000004400667308 */ /* 0x0001f00000002400 */
[----:B------:R-:W-:Y:S01]  /*31b0*/  MUFU.TANH R81, R81 ;  /* 0x0000005100517308 */ /* 0x000fe20000002400 */
[----:B0-----:R-:W-:Y:S01]  /*31c0*/  FMUL.FTZ R68, R0, R54 ;  /* 0x0000003600447220 */ /* 0x001fe20000410000 */
[----:B------:R-:W-:-:S02]  /*31d0*/  FSEL R54, R73, -INF , P5 ;  /* 0xff80000049367808 */ /* 0x000fc40002800000 */
[----:B------:R-:W-:-:S04]  /*31e0*/  ISETP.GT.AND P5, PT, R56, 0x38, PT ;  /* 0x000000383800780c */ /* 0x000fc80003fa4270 */
[----:B------:R0:W-:Y:S08]  /*31f0*/  MUFU.TANH R111, R45 ;  /* 0x0000002d006f7308 */ /* 0x0001f00000002400 */
[----:B------:R-:W1:Y:S01]  /*3200*/  MUFU.TANH R20, R78 ;  /* 0x0000004e00147308 */ /* 0x000e620000002400 */
[----:B0-----:R-:W-:-:S04]  /*3210*/  FMNMX.FTZ R45, R55, R44, !PT ;  /* 0x0000002c372d7209 */ /* 0x001fc80007810000 */
[----:B------:R-:W-:-:S03]  /*3220*/  FMNMX.FTZ R45, R54, R45, !PT ;  /* 0x0000002d362d7209 */ /* 0x000fc60007810000 */
[----:B------:R-:W-:Y:S08]  /*3230*/  MUFU.TANH R84, R84 ;  /* 0x0000005400547308 */ /* 0x000ff00000002400 */
[----:B------:R0:W2:Y:S01]  /*3240*/  MUFU.TANH R78, R58 ;  /* 0x0000003a004e7308 */ /* 0x0000a20000002400 */
[----:B-1----:R-:W-:-:S07]  /*3250*/  FSEL R20, R20, -INF , P1 ;  /* 0xff80000014147808 */ /* 0x002fce0000800000 */
[----:B------:R-:W-:Y:S01]  /*3260*/  MUFU.TANH R85, R85 ;  /* 0x0000005500557308 */ /* 0x000fe20000002400 */
[----:B0-----:R-:W-:Y:S02]  /*3270*/  FSEL R58, R76, -INF , P1 ;  /* 0xff8000004c3a7808 */ /* 0x001fe40000800000 */
[----:B------:R-:W-:Y:S02]  /*3280*/  ISETP.GT.AND P1, PT, R56, 0x39, PT ;  /* 0x000000393800780c */ /* 0x000fe40003f24270 */
[----:B------:R-:W-:-:S03]  /*3290*/  FMNMX.FTZ R45, R58, R45, !PT ;  /* 0x0000002d3a2d7209 */ /* 0x000fc60007810000 */
[----:B------:R0:W-:Y:S08]  /*32a0*/  MUFU.TANH R96, R60 ;  /* 0x0000003c00607308 */ /* 0x0001f00000002400 */
[----:B------:R-:W1:Y:S01]  /*32b0*/  MUFU.TANH R82, R82 ;  /* 0x0000005200527308 */ /* 0x000e620000002400 */
[----:B0-----:R-:W-:Y:S02]  /*32c0*/  FSEL R60, R77, -INF , P2 ;  /* 0xff8000004d3c7808 */ /* 0x001fe40001000000 */
[----:B------:R-:W-:-:S04]  /*32d0*/  ISETP.GT.AND P2, PT, R56, 0x40, PT ;  /* 0x000000403800780c */ /* 0x000fc80003f44270 */
[----:B--2---:R-:W-:Y:S01]  /*32e0*/  FSEL R44, R78, -INF , P2 ;  /* 0xff8000004e2c7808 */ /* 0x004fe20001000000 */
[----:B------:R0:W-:Y:S08]  /*32f0*/  MUFU.TANH R94, R62 ;  /* 0x0000003e005e7308 */ /* 0x0001f00000002400 */
[----:B------:R2:W-:Y:S01]  /*3300*/  MUFU.TANH R103, R69 ;  /* 0x0000004500677308 */ /* 0x0005e20000002400 */
[----:B0-----:R-:W-:-:S02]  /*3310*/  FSEL R62, R80, -INF , P3 ;  /* 0xff800000503e7808 */ /* 0x001fc40001800000 */
[----:B-1----:R-:W-:Y:S01]  /*3320*/  FSEL R40, R82, -INF , P3 ;  /* 0xff80000052287808 */ /* 0x002fe20001800000 */
[----:B------:R-:W-:Y:S01]  /*3330*/  FMUL.FTZ R82, R0, R30 ;  /* 0x0000001e00527220 */ /* 0x000fe20000410000 */
[----:B------:R-:W-:-:S03]  /*3340*/  ISETP.GT.AND P3, PT, R56, 0x41, PT ;  /* 0x000000413800780c */ /* 0x000fc60003f64270 */
[----:B------:R-:W0:Y:S01]  /*3350*/  MUFU.TANH R86, R86 ;  /* 0x0000005600567308 */ /* 0x000e220000002400 */
[----:B--2---:R-:W-:-:S07]  /*3360*/  FMNMX.FTZ R69, R60, R45, !PT ;  /* 0x0000002d3c457209 */ /* 0x004fce0007810000 */
[----:B------:R-:W1:Y:S08]  /*3370*/  MUFU.TANH R83, R83 ;  /* 0x0000005300537308 */ /* 0x000e700000002400 */
[----:B------:R2:W-:Y:S01]  /*3380*/  MUFU.TANH R97, R61 ;  /* 0x0000003d00617308 */ /* 0x0005e20000002400 */
[----:B0-----:R-:W-:-:S07]  /*3390*/  FSEL R42, R86, -INF , P5 ;  /* 0xff800000562a7808 */ /* 0x001fce0002800000 */
[----:B------:R0:W-:Y:S01]  /*33a0*/  MUFU.TANH R100, R52 ;  /* 0x0000003400647308 */ /* 0x0001e20000002400 */
[----:B--2---:R-:W-:Y:S02]  /*33b0*/  FSEL R61, R81, -INF , P4 ;  /* 0xff800000513d7808 */ /* 0x004fe40002000000 */
[----:B-1----:R-:W-:Y:S02]  /*33c0*/  FSEL R41, R83, -INF , P4 ;  /* 0xff80000053297808 */ /* 0x002fe40002000000 */
[----:B------:R-:W-:-:S03]  /*33d0*/  ISETP.GT.AND P4, PT, R56, 0x48, PT ;  /* 0x000000483800780c */ /* 0x000fc60003f84270 */
[----:B------:R1:W-:Y:S01]  /*33e0*/  MUFU.TANH R95, R64 ;  /* 0x00000040005f7308 */ /* 0x0003e20000002400 */
[----:B0-----:R-:W-:Y:S02]  /*33f0*/  FMNMX.FTZ R52, R62, R69, !PT ;  /* 0x000000453e347209 */ /* 0x001fe40007810000 */
[----:B------:R-:W-:Y:S02]  /*3400*/  FSEL R69, R90, -INF , P4 ;  /* 0xff8000005a457808 */ /* 0x000fe40002000000 */
[----:B------:R-:W-:Y:S02]  /*3410*/  FSEL R45, R94, -INF , P4 ;  /* 0xff8000005e2d7808 */ /* 0x000fe40002000000 */
[----:B------:R-:W-:Y:S01]  /*3420*/  ISETP.GT.AND P4, PT, R56, 0x59, PT ;  /* 0x000000593800780c */ /* 0x000fe20003f84270 */
[----:B------:R0:W-:Y:S01]  /*3430*/  MUFU.TANH R105, R71 ;  /* 0x0000004700697308 */ /* 0x0001e20000002400 */
[----:B-1----:R-:W-:Y:S02]  /*3440*/  FSEL R64, R84, -INF , P5 ;  /* 0xff80000054407808 */ /* 0x002fe40002800000 */
[----:B------:R-:W-:-:S02]  /*3450*/  ISETP.GT.AND P5, PT, R56, 0x49, PT ;  /* 0x000000493800780c */ /* 0x000fc40003fa4270 */
[----:B------:R-:W-:Y:S01]  /*3460*/  FSEL R73, R103, -INF , P4 ;  /* 0xff80000067497808 */ /* 0x000fe20002000000 */
[----:B------:R-:W-:Y:S02]  /*3470*/  IMAD.MOV.U32 R103, RZ, RZ, R119 ;  /* 0x000000ffff677224 */ /* 0x000fe400078e0077 */
[----:B------:R-:W-:Y:S01]  /*3480*/  MUFU.TANH R87, R87 ;  /* 0x0000005700577308 */ /* 0x000fe20000002400 */
[----:B0-----:R-:W-:Y:S01]  /*3490*/  FMNMX.FTZ R71, R61, R52, !PT ;  /* 0x000000343d477209 */ /* 0x001fe20007810000 */
[----:B------:R-:W-:-:S03]  /*34a0*/  FMUL.FTZ R52, R0, R25 ;  /* 0x0000001900347220 */ /* 0x000fc60000410000 */
[----:B------:R-:W-:-:S03]  /*34b0*/  FMNMX.FTZ R71, R64, R71, !PT ;  /* 0x0000004740477209 */ /* 0x000fc60007810000 */
[----:B------:R-:W0:Y:S08]  /*34c0*/  MUFU.TANH R67, R67 ;  /* 0x0000004300437308 */ /* 0x000e300000002400 */
[----:B------:R1:W-:Y:S08]  /*34d0*/  MUFU.TANH R99, R66 ;  /* 0x0000004200637308 */ /* 0x0003f00000002400 */
[----:B------:R2:W-:Y:S01]  /*34e0*/  MUFU.TANH R89, R47 ;  /* 0x0000002f00597308 */ /* 0x0005e20000002400 */
[----:B-1----:R-:W-:-:S04]  /*34f0*/  FSEL R66, R85, -INF , P1 ;  /* 0xff80000055427808 */ /* 0x002fc80000800000 */
[----:B------:R-:W-:-:S03]  /*3500*/  FMNMX.FTZ R72, R66, R71, !PT ;  /* 0x0000004742487209 */ /* 0x000fc60007810000 */
[----:B------:R1:W-:Y:S01]  /*3510*/  MUFU.TANH R81, R65 ;  /* 0x0000004100517308 */ /* 0x0003e20000002400 */
[----:B--2---:R-:W-:Y:S01]  /*3520*/  FMUL.FTZ R47, R0, R24 ;  /* 0x00000018002f7220 */ /* 0x004fe20000410000 */
[----:B------:R-:W-:-:S06]  /*3530*/  FSEL R24, R79, -INF , P3 ;  /* 0xff8000004f187808 */ /* 0x000fcc0001800000 */
[----:B------:R2:W-:Y:S01]  /*3540*/  MUFU.TANH R86, R68 ;  /* 0x0000004400567308 */ /* 0x0005e20000002400 */
[----:B-1----:R-:W-:Y:S02]  /*3550*/  FSEL R65, R74, -INF , P2 ;  /* 0xff8000004a417808 */ /* 0x002fe40001000000 */
[----:B------:R-:W-:-:S05]  /*3560*/  ISETP.GT.AND P2, PT, R56, 0x51, PT ;  /* 0x000000513800780c */ /* 0x000fca0003f44270 */
[----:B------:R1:W-:Y:S01]  /*3570*/  MUFU.TANH R85, R47 ;  /* 0x0000002f00557308 */ /* 0x0003e20000002400 */
[----:B--2---:R-:W-:Y:S01]  /*3580*/  FSEL R68, R75, -INF , P3 ;  /* 0xff8000004b447808 */ /* 0x004fe20001800000 */
[----:B------:R-:W-:Y:S01]  /*3590*/  FMUL.FTZ R75, R0, R27 ;  /* 0x0000001b004b7220 */ /* 0x000fe20000410000 */
[----:B0-----:R-:W-:Y:S02]  /*35a0*/  FSEL R27, R67, -INF , P2 ;  /* 0xff800000431b7808 */ /* 0x001fe40001000000 */
[----:B------:R-:W-:-:S03]  /*35b0*/  ISETP.GT.AND P3, PT, R56, 0x58, PT ;  /* 0x000000583800780c */ /* 0x000fc60003f64270 */
[----:B------:R-:W0:Y:S01]  /*35c0*/  MUFU.TANH R63, R63 ;  /* 0x0000003f003f7308 */ /* 0x000e220000002400 */
[----:B-1----:R-:W-:Y:S02]  /*35d0*/  FMNMX.FTZ R47, R65, R72, !PT ;  /* 0x00000048412f7209 */ /* 0x002fe40007810000 */
[----:B------:R-:W-:Y:S02]  /*35e0*/  FSEL R72, R98, -INF , P2 ;  /* 0xff80000062487808 */ /* 0x000fe40001000000 */
[----:B------:R-:W-:Y:S01]  /*35f0*/  FSEL R74, R102, -INF , P3 ;  /* 0xff800000664a7808 */ /* 0x000fe20001800000 */
[----:B------:R-:W-:Y:S01]  /*3600*/  IMAD.MOV.U32 R102, RZ, RZ, R119 ;  /* 0x000000ffff667224 */ /* 0x000fe200078e0077 */
[----:B------:R-:W-:Y:S01]  /*3610*/  ISETP.GT.AND P2, PT, R56, 0x68, PT ;  /* 0x000000683800780c */ /* 0x000fe20003f44270 */
[----:B------:R1:W-:Y:S03]  /*3620*/  MUFU.TANH R79, R52 ;  /* 0x00000034004f7308 */ /* 0x0003e60000002400 */
[----:B------:R-:W-:Y:S01]  /*3630*/  FSEL R30, R88, -INF , P2 ;  /* 0xff800000581e7808 */ /* 0x000fe20001000000 */
[----:B------:R-:W-:-:S04]  /*3640*/  FMUL.FTZ R88, R0, R32 ;  /* 0x0000002000587220 */ /* 0x000fc80000410000 */
[----:B------:R2:W3:Y:S01]  /*3650*/  MUFU.TANH R109, R43 ;  /* 0x0000002b006d7308 */ /* 0x0004e20000002400 */
[----:B-1----:R-:W-:Y:S02]  /*3660*/  FMNMX.FTZ R52, R68, R47, !PT ;  /* 0x0000002f44347209 */ /* 0x002fe40007810000 */
[----:B0-----:R-:W-:Y:S01]  /*3670*/  FSEL R25, R63, -INF , P5 ;  /* 0xff8000003f197808 */ /* 0x001fe20002800000 */
[----:B------:R-:W-:Y:S01]  /*3680*/  FMUL.FTZ R63, R0, R26 ;  /* 0x0000001a003f7220 */ /* 0x000fe20000410000 */
[----:B------:R-:W-:Y:S02]  /*3690*/  FMNMX.FTZ R67, R69, R52, !PT ;  /* 0x0000003445437209 */ /* 0x000fe40007810000 */
[----:B------:R-:W-:Y:S01]  /*36a0*/  FSEL R47, R104, -INF , P3 ;  /* 0xff800000682f7808 */ /* 0x000fe20001800000 */
[----:B------:R0:W-:Y:S01]  /*36b0*/  MUFU.TANH R90, R63 ;  /* 0x0000003f005a7308 */ /* 0x0001e20000002400 */
[----:B--2---:R-:W-:Y:S01]  /*36c0*/  FSEL R43, R87, -INF , P1 ;  /* 0xff800000572b7808 */ /* 0x004fe20000800000 */
[----:B------:R-:W-:Y:S01]  /*36d0*/  IMAD.MOV.U32 R104, RZ, RZ, R119 ;  /* 0x000000ffff687224 */ /* 0x000fe200078e0077 */
[----:B------:R-:W-:-:S02]  /*36e0*/  ISETP.GT.AND P1, PT, R56, 0x50, PT ;  /* 0x000000503800780c */ /* 0x000fc40003f24270 */
[----:B------:R-:W-:Y:S02]  /*36f0*/  ISETP.GT.AND P3, PT, R56, 0x69, PT ;  /* 0x000000693800780c */ /* 0x000fe40003f64270 */
[----:B------:R-:W-:Y:S01]  /*3700*/  FSEL R71, R95, -INF , P1 ;  /* 0xff8000005f477808 */ /* 0x000fe20000800000 */
[----:B------:R1:W2:Y:S01]  /*3710*/  MUFU.TANH R87, R70 ;  /* 0x0000004600577308 */ /* 0x0002a20000002400 */
[----:B0-----:R-:W-:Y:S01]  /*3720*/  FMUL.FTZ R63, R0, R28 ;  /* 0x0000001c003f7220 */ /* 0x001fe20000410000 */
[----:B------:R-:W-:Y:S01]  /*3730*/  FSEL R26, R99, -INF , P1 ;  /* 0xff800000631a7808 */ /* 0x000fe20000800000 */
[--C-:B------:R-:W-:Y:S01]  /*3740*/  IMAD.MOV.U32 R99, RZ, RZ, R119.reuse ;  /* 0x000000ffff637224 */ /* 0x100fe200078e0077 */
[----:B------:R-:W-:Y:S02]  /*3750*/  ISETP.GT.AND P1, PT, R56, 0x61, PT ;  /* 0x000000613800780c */ /* 0x000fe40003f24270 */
[----:B------:R-:W-:Y:S01]  /*3760*/  FSEL R28, R105, -INF , P4 ;  /* 0xff800000691c7808 */ /* 0x000fe20002000000 */
[----:B------:R-:W-:Y:S01]  /*3770*/  IMAD.MOV.U32 R105, RZ, RZ, R119 ;  /* 0x000000ffff697224 */ /* 0x000fe200078e0077 */
[----:B------:R-:W0:Y:S01]  /*3780*/  MUFU.TANH R94, R63 ;  /* 0x0000003f005e7308 */ /* 0x000e220000002400 */
[----:B-1----:R-:W-:-:S02]  /*3790*/  FSEL R70, R91, -INF , P5 ;  /* 0xff8000005b467808 */ /* 0x002fc40002800000 */
[----:B------:R-:W-:Y:S02]  /*37a0*/  ISETP.GT.AND P5, PT, R56, 0x60, PT ;  /* 0x000000603800780c */ /* 0x000fe40003fa4270 */
[----:B------:R-:W-:Y:S01]  /*37b0*/  FMNMX.FTZ R52, R70, R67, !PT ;  /* 0x0000004346347209 */ /* 0x000fe20007810000 */
[----:B------:R-:W-:Y:S01]  /*37c0*/  FMUL.FTZ R67, R0, R29 ;  /* 0x0000001d00437220 */ /* 0x000fe20000410000 */
[----:B------:R-:W-:Y:S01]  /*37d0*/  FSEL R76, R106, -INF , P5 ;  /* 0xff8000006a4c7808 */ /* 0x000fe20002800000 */
[----:B------:R1:W-:Y:S01]  /*37e0*/  MUFU.TANH R91, R75 ;  /* 0x0000004b005b7308 */ /* 0x0003e20000002400 */
[----:B------:R-:W-:Y:S01]  /*37f0*/  FMNMX.FTZ R77, R71, R52, !PT ;  /* 0x00000034474d7209 */ /* 0x000fe20007810000 */
[----:B------:R-:W-:Y:S01]  /*3800*/  IMAD.MOV.U32 R106, RZ, RZ, R119 ;  /* 0x000000ffff6a7224 */ /* 0x000fe200078e0077 */
[----:B------:R-:W-:Y:S02]  /*3810*/  ISETP.GT.AND P4, PT, R56, 0x70, PT ;  /* 0x000000703800780c */ /* 0x000fe40003f84270 */
[----:B------:R-:W-:-:S02]  /*3820*/  FMNMX.FTZ R77, R72, R77, !PT ;  /* 0x0000004d484d7209 */ /* 0x000fc40007810000 */
[----:B------:R-:W-:Y:S01]  /*3830*/  FSEL R29, R108, -INF , P5 ;  /* 0xff8000006c1d7808 */ /* 0x000fe20002800000 */
[----:B------:R4:W5:Y:S01]  /*3840*/  MUFU.TANH R95, R67 ;  /* 0x00000043005f7308 */ /* 0x0009620000002400 */
[----:B------:R-:W-:Y:S01]  /*3850*/  FMNMX.FTZ R78, R74, R77, !PT ;  /* 0x0000004d4a4e7209 */ /* 0x000fe20007810000 */
[--C-:B------:R-:W-:Y:S01]  /*3860*/  IMAD.MOV.U32 R108, RZ, RZ, R119.reuse ;  /* 0x000000ffff6c7224 */ /* 0x100fe200078e0077 */
[----:B-1----:R-:W-:Y:S01]  /*3870*/  FSEL R75, R107, -INF , P1 ;  /* 0xff8000006b4b7808 */ /* 0x002fe20000800000 */
[--C-:B------:R-:W-:Y:S01]  /*3880*/  IMAD.MOV.U32 R107, RZ, RZ, R119.reuse ;  /* 0x000000ffff6b7224 */ /* 0x100fe200078e0077 */
[----:B------:R-:W-:Y:S02]  /*3890*/  FMNMX.FTZ R63, R73, R78, !PT ;  /* 0x0000004e493f7209 */ /* 0x000fe40007810000 */
[----:B------:R-:W-:Y:S01]  /*38a0*/  FSEL R77, R110, -INF , P2 ;  /* 0xff8000006e4d7808 */ /* 0x000fe20001000000 */
[----:B------:R1:W-:Y:S01]  /*38b0*/  MUFU.TANH R98, R82 ;  /* 0x0000005200627308 */ /* 0x0003e20000002400 */
[----:B------:R-:W-:Y:S01]  /*38c0*/  FMNMX.FTZ R78, R76, R63, !PT ;  /* 0x0000003f4c4e7209 */ /* 0x000fe20007810000 */
[----:B------:R-:W-:Y:S01]  /*38d0*/  IMAD.MOV.U32 R110, RZ, RZ, R119 ;  /* 0x000000ffff6e7224 */ /* 0x000fe200078e0077 */
[----:B------:R-:W-:-:S02]  /*38e0*/  ISETP.GT.AND P5, PT, R56, 0x71, PT ;  /* 0x000000713800780c */ /* 0x000fc40003fa4270 */
[----:B------:R-:W-:Y:S02]  /*38f0*/  FMNMX.FTZ R80, R75, R78, !PT ;  /* 0x0000004e4b507209 */ /* 0x000fe40007810000 */
[----:B------:R-:W-:Y:S01]  /*3900*/  FSEL R78, R111, -INF , P3 ;  /* 0xff8000006f4e7808 */ /* 0x000fe20001800000 */
[--C-:B------:R-:W-:Y:S01]  /*3910*/  IMAD.MOV.U32 R111, RZ, RZ, R119.reuse ;  /* 0x000000ffff6f7224 */ /* 0x100fe200078e0077 */
[----:B----4-:R-:W-:Y:S02]  /*3920*/  FMNMX.FTZ R67, R77, R80, !PT ;  /* 0x000000504d437209 */ /* 0x010fe40007810000 */
[----:B------:R-:W-:Y:S01]  /*3930*/  FSEL R80, R92, -INF , P4 ;  /* 0xff8000005c507808 */ /* 0x000fe20002000000 */
[----:B------:R-:W-:Y:S01]  /*3940*/  FMUL.FTZ R92, R0, R33 ;  /* 0x00000021005c7220 */ /* 0x000fe20000410000 */
[----:B------:R-:W-:Y:S02]  /*3950*/  FMNMX.FTZ R83, R78, R67, !PT ;  /* 0x000000434e537209 */ /* 0x000fe40007810000 */
[----:B---3--:R-:W-:Y:S01]  /*3960*/  FSEL R52, R109, -INF , P1 ;  /* 0xff8000006d347808 */ /* 0x008fe20000800000 */
[----:B------:R-:W-:Y:S01]  /*3970*/  IMAD.MOV.U32 R109, RZ, RZ, R119 ;  /* 0x000000ffff6d7224 */ /* 0x000fe200078e0077 */
[----:B-1----:R-:W-:Y:S01]  /*3980*/  FSEL R82, R93, -INF , P5 ;  /* 0xff8000005d527808 */ /* 0x002fe20002800000 */
[----:B------:R-:W-:Y:S01]  /*3990*/  MUFU.TANH R92, R92 ;  /* 0x0000005c005c7308 */ /* 0x000fe20000002400 */
[----:B------:R-:W-:-:S02]  /*39a0*/  ISETP.GT.AND P1, PT, R56, 0x78, PT ;  /* 0x000000783800780c */ /* 0x000fc40003f24270 */
[----:B------:R-:W-:Y:S02]  /*39b0*/  FMNMX.FTZ R93, R80, R83, !PT ;  /* 0x00000053505d7209 */ /* 0x000fe40007810000 */
[----:B------:R-:W-:Y:S02]  /*39c0*/  FSEL R32, R96, -INF , P4 ;  /* 0xff80000060207808 */ /* 0x000fe40002000000 */
[----:B------:R-:W-:Y:S02]  /*39d0*/  ISETP.GT.AND P2, PT, R56, 0x79, PT ;  /* 0x000000793800780c */ /* 0x000fe40003f44270 */
[----:B------:R-:W-:Y:S01]  /*39e0*/  FSEL R83, R100, -INF , P1 ;  /* 0xff80000064537808 */ /* 0x000fe20000800000 */
[----:B------:R-:W-:Y:S01]  /*39f0*/  IMAD.MOV.U32 R100, RZ, RZ, R119 ;  /* 0x000000ffff647224 */ /* 0x000fe200078e0077 */
[----:B------:R-:W-:Y:S02]  /*3a00*/  FMNMX.FTZ R96, R82, R93, !PT ;  /* 0x0000005d52607209 */ /* 0x000fe40007810000 */
[----:B------:R-:W-:-:S02]  /*3a10*/  FSEL R63, R89, -INF , P3 ;  /* 0xff800000593f7808 */ /* 0x000fc40001800000 */
[----:B------:R-:W-:Y:S01]  /*3a20*/  ISETP.GT.AND P3, PT, R56, 0x80, PT ;  /* 0x000000803800780c */ /* 0x000fe20003f64270 */
[----:B------:R5:W1:Y:S01]  /*3a30*/  MUFU.TANH R89, R88 ;  /* 0x0000005800597308 */ /* 0x000a620000002400 */
[----:B------:R-:W-:Y:S01]  /*3a40*/  FSEL R84, R81, -INF , P2 ;  /* 0xff80000051547808 */ /* 0x000fe20001000000 */
[C---:B------:R-:W-:Y:S01]  /*3a50*/  FMUL.FTZ R81, R0.reuse, R36 ;  /* 0x0000002400517220 */ /* 0x040fe20000410000 */
[----:B------:R-:W-:Y:S01]  /*3a60*/  FMNMX.FTZ R93, R83, R96, !PT ;  /* 0x00000060535d7209 */ /* 0x000fe20007810000 */
[----:B------:R-:W-:Y:S01]  /*3a70*/  FMUL.FTZ R96, R0, R37 ;  /* 0x0000002500607220 */ /* 0x000fe20000410000 */
[----:B------:R-:W-:Y:S02]  /*3a80*/  ISETP.GT.AND P4, PT, R56, 0x81, PT ;  /* 0x000000813800780c */ /* 0x000fe40003f84270 */
[----:B------:R-:W-:Y:S02]  /*3a90*/  FSEL R85, R85, -INF , P3 ;  /* 0xff80000055557808 */ /* 0x000fe40001800000 */
[----:B------:R-:W-:Y:S01]  /*3aa0*/  FMNMX.FTZ R36, R84, R93, !PT ;  /* 0x0000005d54247209 */ /* 0x000fe20007810000 */
[----:B------:R-:W-:Y:S01]  /*3ab0*/  MUFU.TANH R96, R96 ;  /* 0x0000006000607308 */ /* 0x000fe20000002400 */
[----:B------:R-:W-:Y:S01]  /*3ac0*/  FSEL R67, R97, -INF , P5 ;  /* 0xff80000061437808 */ /* 0x000fe20002800000 */
[----:B------:R-:W-:Y:S01]  /*3ad0*/  FMUL.FTZ R97, R0, R39 ;  /* 0x0000002700617220 */ /* 0x000fe20000410000 */
[----:B------:R-:W-:-:S02]  /*3ae0*/  FSEL R33, R86, -INF , P1 ;  /* 0xff80000056217808 */ /* 0x000fc40000800000 */
[----:B------:R-:W-:Y:S02]  /*3af0*/  ISETP.GT.AND P5, PT, R56, 0x88, PT ;  /* 0x000000883800780c */ /* 0x000fe40003fa4270 */
[----:B------:R-:W-:Y:S01]  /*3b00*/  FSEL R86, R79, -INF , P4 ;  /* 0xff8000004f567808 */ /* 0x000fe20002000000 */
[----:B------:R3:W4:Y:S01]  /*3b10*/  MUFU.TANH R93, R81 ;  /* 0x00000051005d7308 */ /* 0x0007220000002400 */
[----:B------:R-:W-:Y:S02]  /*3b20*/  FMNMX.FTZ R79, R85, R36, !PT ;  /* 0x00000024554f7209 */ /* 0x000fe40007810000 */
[----:B--2---:R-:W-:Y:S02]  /*3b30*/  FSEL R36, R87, -INF , P2 ;  /* 0xff80000057247808 */ /* 0x004fe40001000000 */
[----:B0-----:R-:W-:Y:S02]  /*3b40*/  FSEL R87, R94, -INF , P5 ;  /* 0xff8000005e577808 */ /* 0x001fe40002800000 */
[----:B------:R-:W-:Y:S01]  /*3b50*/  ISETP.GT.AND P1, PT, R56, 0x89, PT ;  /* 0x000000893800780c */ /* 0x000fe20003f24270 */
[----:B------:R-:W-:Y:S01]  /*3b60*/  MUFU.TANH R97, R97 ;  /* 0x0000006100617308 */ /* 0x000fe20000002400 */
[----:B------:R-:W-:-:S02]  /*3b70*/  FMNMX.FTZ R94, R86, R79, !PT ;  /* 0x0000004f565e7209 */ /* 0x000fc40007810000 */
[----:B------:R-:W-:Y:S02]  /*3b80*/  ISETP.GT.AND P2, PT, R56, 0x90, PT ;  /* 0x000000903800780c */ /* 0x000fe40003f44270 */
[----:B-----5:R-:W-:Y:S02]  /*3b90*/  FSEL R88, R95, -INF , P1 ;  /* 0xff8000005f587808 */ /* 0x020fe40000800000 */
[----:B------:R-:W-:Y:S02]  /*3ba0*/  FMNMX.FTZ R79, R87, R94, !PT ;  /* 0x0000005e574f7209 */ /* 0x000fe40007810000 */
[----:B------:R-:W-:Y:S02]  /*3bb0*/  FSEL R37, R90, -INF , P3 ;  /* 0xff8000005a257808 */ /* 0x000fe40001800000 */
[----:B------:R-:W-:Y:S02]  /*3bc0*/  ISETP.GT.AND P3, PT, R56, 0x91, PT ;  /* 0x000000913800780c */ /* 0x000fe40003f64270 */
[----:B-1----:R-:W-:-:S02]  /*3bd0*/  FSEL R89, R89, -INF , P2 ;  /* 0xff80000059597808 */ /* 0x002fc40001000000 */
[----:B------:R-:W-:Y:S02]  /*3be0*/  FMNMX.FTZ R94, R88, R79, !PT ;  /* 0x0000004f585e7209 */ /* 0x000fe40007810000 */
[----:B------:R-:W-:Y:S02]  /*3bf0*/  FSEL R79, R91, -INF , P4 ;  /* 0xff8000005b4f7808 */ /* 0x000fe40002000000 */
[----:B------:R-:W-:Y:S02]  /*3c00*/  ISETP.GT.AND P4, PT, R56, 0x98, PT ;  /* 0x000000983800780c */ /* 0x000fe40003f84270 */
[----:B------:R-:W-:Y:S02]  /*3c10*/  FSEL R90, R92, -INF , P3 ;  /* 0xff8000005c5a7808 */ /* 0x000fe40001800000 */
[----:B------:R-:W-:Y:S02]  /*3c20*/  FMNMX.FTZ R91, R89, R94, !PT ;  /* 0x0000005e595b7209 */ /* 0x000fe40007810000 */
[----:B---3--:R-:W-:-:S02]  /*3c30*/  FSEL R81, R98, -INF , P5 ;  /* 0xff80000062517808 */ /* 0x008fc40002800000 */
[----:B------:R-:W-:Y:S02]  /*3c40*/  ISETP.GT.AND P5, PT, R56, 0x99, PT ;  /* 0x000000993800780c */ /* 0x000fe40003fa4270 */
[----:B----4-:R-:W-:Y:S02]  /*3c50*/  FSEL R56, R93, -INF , P4 ;  /* 0xff8000005d387808 */ /* 0x010fe40002000000 */
[----:B------:R-:W-:Y:S02]  /*3c60*/  FMNMX.FTZ R93, R90, R91, !PT ;  /* 0x0000005b5a5d7209 */ /* 0x000fe40007810000 */
[----:B------:R-:W-:Y:S01]  /*3c70*/  FSEL R91, R96, -INF , P5 ;  /* 0xff800000605b7808 */ /* 0x000fe20002800000 */
[----:B------:R-:W-:Y:S01]  /*3c80*/  FMUL.FTZ R96, R0, R38 ;  /* 0x0000002600607220 */ /* 0x000fe20000410000 */
[----:B------:R-:W-:-:S04]  /*3c90*/  FMNMX.FTZ R92, R56, R93, !PT ;  /* 0x0000005d385c7209 */ /* 0x000fc80007810000 */
[----:B------:R-:W-:Y:S01]  /*3ca0*/  FMNMX.FTZ R94, R91, R92, !PT ;  /* 0x0000005c5b5e7209 */ /* 0x000fe20007810000 */
[----:B------:R-:W-:Y:S01]  /*3cb0*/  FMUL.FTZ R92, R0, R31 ;  /* 0x0000001f005c7220 */ /* 0x000fe20000410000 */
[----:B------:R-:W-:Y:S03]  /*3cc0*/  MUFU.TANH R96, R96 ;  /* 0x0000006000607308 */ /* 0x000fe60000002400 */
[----:B------:R-:W0:Y:S05]  /*3cd0*/  SHFL.BFLY PT, R93, R94, 0x2, 0x1f ;  /* 0x0c401f005e5d7f89 */ /* 0x000e2a00000e0000 */
[----:B------:R-:W-:Y:S01]  /*3ce0*/  MUFU.TANH R92, R92 ;  /* 0x0000005c005c7308 */ /* 0x000fe20000002400 */
[----:B0-----:R-:W-:Y:S01]  /*3cf0*/  FMNMX.FTZ R95, R94, R93, !PT ;  /* 0x0000005d5e5f7209 */ /* 0x001fe20007810000 */
[----:B------:R-:W-:-:S02]  /*3d00*/  IMAD.U32 R93, RZ, RZ, UR10 ;  /* 0x0000000aff5d7e24 */ /* 0x000fc4000f8e00ff */
[C---:B------:R-:W-:Y:S02]  /*3d10*/  FMUL.FTZ R94, R0.reuse, R34 ;  /* 0x00000022005e7220 */ /* 0x040fe40000410000 */
[----:B------:R-:W0:Y:S04]  /*3d20*/  SHFL.BFLY PT, R126, R95, 0x1, 0x1f ;  /* 0x0c201f005f7e7f89 */ /* 0x000e2800000e0000 */
[----:B------:R-:W-:Y:S01]  /*3d30*/  MUFU.TANH R94, R94 ;  /* 0x0000005e005e7308 */ /* 0x000fe20000002400 */
[----:B0-----:R-:W-:Y:S01]  /*3d40*/  FMNMX.FTZ R126, R95, R126, !PT ;  /* 0x0000007e5f7e7209 */ /* 0x001fe20007810000 */
[----:B------:R-:W-:-:S03]  /*3d50*/  FMUL.FTZ R95, R0, R35 ;  /* 0x00000023005f7220 */ /* 0x000fc60000410000 */
[C---:B------:R-:W-:Y:S01]  /*3d60*/  FSETP.NEU.FTZ.AND P6, PT, R126.reuse, -INF , PT ;  /* 0xff8000007e00780b */ /* 0x040fe20003fdd000 */
[----:B------:R-:W-:-:S02]  /*3d70*/  FFMA.FTZ R93, R126, R93, -8 ;  /* 0xc10000007e5d7423 */ /* 0x000fc4000001005d */
[----:B------:R-:W-:Y:S03]  /*3d80*/  MUFU.TANH R95, R95 ;  /* 0x0000005f005f7308 */ /* 0x000fe60000002400 */
        /* <DEDUP_REMOVED lines=29> */
[----:B------:R-:W-:-:S03]  /*3f60*/  FFMA.FTZ R91, R91, UR10, -R93 ;  /* 0x0000000a5b5b7c23 */ /* 0x000fc6000801085d */
[----:B------:R-:W-:-:S03]  /*3f70*/  FMNMX.FTZ R54, R14, R53, !PT ;  /* 0x000000350e367209 */ /* 0x000fc60007810000 */
[----:B------:R0:W-:Y:S01]  /*3f80*/  MUFU.EX2 R53, R98 ;  /* 0x0000006200357308 */ /* 0x0001e20000000800 */
[----:B------:R-:W-:Y:S01]  /*3f90*/  FMNMX.FTZ R55, R15, R54, !PT ;  /* 0x000000360f377209 */ /* 0x000fe20007810000 */
[----:B------:R-:W-:-:S03]  /*3fa0*/  FFMA.FTZ R54, R60, UR10, -R93 ;  /* 0x0000000a3c367c23 */ /* 0x000fc6000801085d */
[----:B------:R-:W-:-:S03]  /*3fb0*/  FMNMX.FTZ R58, R20, R55, !PT ;  /* 0x00000037143a7209 */ /* 0x000fc60007810000 */
[----:B------:R-:W-:Y:S01]  /*3fc0*/  MUFU.EX2 R31, R31 ;  /* 0x0000001f001f7308 */ /* 0x000fe20000000800 */
[----:B------:R-:W-:Y:S01]  /*3fd0*/  FMNMX.FTZ R55, R21, R58, !PT ;  /* 0x0000003a15377209 */ /* 0x000fe20007810000 */
[----:B0-----:R-:W-:-:S03]  /*3fe0*/  FFMA.FTZ R98, R65, UR10, -R93 ;  /* 0x0000000a41627c23 */ /* 0x001fc6000801085d */
[----:B------:R-:W-:-:S03]  /*3ff0*/  FMNMX.FTZ R58, R40, R55, !PT ;  /* 0x00000037283a7209 */ /* 0x000fc60007810000 */
[----:B------:R0:W-:Y:S01]  /*4000*/  MUFU.EX2 R55, R62 ;  /* 0x0000003e00377308 */ /* 0x0001e20000000800 */
[----:B------:R-:W-:Y:S01]  /*4010*/  FMNMX.FTZ R57, R41, R58, !PT ;  /* 0x0000003a29397209 */ /* 0x000fe20007810000 */
[----:B------:R-:W-:-:S03]  /*4020*/  FFMA.FTZ R58, R61, UR10, -R93 ;  /* 0x0000000a3d3a7c23 */ /* 0x000fc6000801085d */
[----:B------:R-:W-:-:S03]  /*4030*/  FMNMX.FTZ R60, R42, R57, !PT ;  /* 0x000000392a3c7209 */ /* 0x000fc60007810000 */
[----:B------:R-:W-:Y:S01]  /*4040*/  MUFU.EX2 R34, R34 ;  /* 0x0000002200227308 */ /* 0x000fe20000000800 */
[----:B------:R-:W-:-:S04]  /*4050*/  FMNMX.FTZ R57, R43, R60, !PT ;  /* 0x0000003c2b397209 */ /* 0x000fc80007810000 */
[----:B------:R-:W-:-:S03]  /*4060*/  FMNMX.FTZ R59, R44, R57, !PT ;  /* 0x000000392c3b7209 */ /* 0x000fc60007810000 */
[----:B------:R-:W-:Y:S01]  /*4070*/  MUFU.EX2 R57, R64 ;  /* 0x0000004000397308 */ /* 0x000fe20000000800 */
[----:B------:R-:W-:-:S04]  /*4080*/  FMNMX.FTZ R60, R24, R59, !PT ;  /* 0x0000003b183c7209 */ /* 0x000fc80007810000 */
[----:B0-----:R-:W-:-:S03]  /*4090*/  FMNMX.FTZ R62, R45, R60, !PT ;  /* 0x0000003c2d3e7209 */ /* 0x001fc60007810000 */
[----:B------:R0:W1:Y:S01]  /*40a0*/  MUFU.EX2 R60, R66 ;  /* 0x00000042003c7308 */ /* 0x0000620000000800 */
[----:B------:R-:W-:-:S04]  /*40b0*/  FMNMX.FTZ R59, R25, R62, !PT ;  /* 0x0000003e193b7209 */ /* 0x000fc80007810000 */
[----:B------:R-:W-:-:S03]  /*40c0*/  FMNMX.FTZ R62, R26, R59, !PT ;  /* 0x0000003b1a3e7209 */ /* 0x000fc60007810000 */
[----:B------:R-:W-:Y:S01]  /*40d0*/  MUFU.EX2 R35, R35 ;  /* 0x0000002300237308 */ /* 0x000fe20000000800 */
[----:B------:R-:W-:Y:S01]  /*40e0*/  FMNMX.FTZ R62, R27, R62, !PT ;  /* 0x0000003e1b3e7209 */ /* 0x000fe20007810000 */
[----:B0-----:R-:W-:-:S03]  /*40f0*/  FFMA.FTZ R66, R70, UR10, -R93 ;  /* 0x0000000a46427c23 */ /* 0x001fc6000801085d */
[----:B------:R-:W-:-:S03]  /*4100*/  FMNMX.FTZ R61, R47, R62, !PT ;  /* 0x0000003e2f3d7209 */ /* 0x000fc60007810000 */
[----:B------:R0:W-:Y:S01]  /*4110*/  MUFU.EX2 R62, R68 ;  /* 0x00000044003e7308 */ /* 0x0001e20000000800 */
[----:B------:R-:W-:Y:S01]  /*4120*/  FMNMX.FTZ R64, R28, R61, !PT ;  /* 0x0000003d1c407209 */ /* 0x000fe20007810000 */
[----:B------:R-:W-:Y:S01]  /*4130*/  FFMA.FTZ R61, R69, UR10, -R93 ;  /* 0x0000000a453d7c23 */ /* 0x000fe2000801085d */
[----:B-1----:R-:W-:Y:S02]  /*4140*/  F2FP.SATFINITE.E4M3.F32.PACK_AB_MERGE_C R206, R60, R57, RZ ;  /* 0x000000393cce723e */ /* 0x002fe400048070ff */
[----:B------:R-:W-:-:S03]  /*4150*/  FMNMX.FTZ R65, R29, R64, !PT ;  /* 0x000000401d417209 */ /* 0x000fc60007810000 */
[----:B------:R-:W1:Y:S01]  /*4160*/  MUFU.EX2 R38, R38 ;  /* 0x0000002600267308 */ /* 0x000e620000000800 */
[----:B------:R-:W-:-:S04]  /*4170*/  FMNMX.FTZ R65, R52, R65, !PT ;  /* 0x0000004134417209 */ /* 0x000fc80007810000 */
[----:B------:R-:W-:-:S03]  /*4180*/  FMNMX.FTZ R64, R30, R65, !PT ;  /* 0x000000411e407209 */ /* 0x000fc60007810000 */
[----:B------:R-:W-:Y:S01]  /*4190*/  MUFU.EX2 R39, R39 ;  /* 0x0000002700277308 */ /* 0x000fe20000000800 */
[----:B------:R-:W-:Y:S01]  /*41a0*/  FMNMX.FTZ R65, R63, R64, !PT ;  /* 0x000000403f417209 */ /* 0x000fe20007810000 */
[--C-:B------:R-:W-:Y:S01]  /*41b0*/  FFMA.FTZ R64, R71, UR10, -R93.reuse ;  /* 0x0000000a47407c23 */ /* 0x100fe2000801085d */
[----:B------:R-:W-:-:S01]  /*41c0*/  FFMA.FTZ R71, R73, UR10, -R93 ;  /* 0x0000000a49477c23 */ /* 0x000fc2000801085d */
[----:B------:R-:W-:Y:S02]  /*41d0*/  FSEL R73, R94, -INF , P2 ;  /* 0xff8000005e497808 */ /* 0x000fe40001000000 */
[----:B0-----:R-:W-:Y:S01]  /*41e0*/  FMNMX.FTZ R68, R32, R65, !PT ;  /* 0x0000004120447209 */ /* 0x001fe20007810000 */
[----:B------:R-:W-:Y:S01]  /*41f0*/  FFMA.FTZ R65, R72, UR10, -R93 ;  /* 0x0000000a48417c23 */ /* 0x000fe2000801085d */
[----:B------:R-:W-:Y:S01]  /*4200*/  FSEL R72, R92, -INF , P1 ;  /* 0xff8000005c487808 */ /* 0x000fe20000800000 */
[----:B------:R-:W-:Y:S01]  /*4210*/  MUFU.EX2 R59, R98 ;  /* 0x00000062003b7308 */ /* 0x000fe20000000800 */
[----:B------:R-:W-:-:S02]  /*4220*/  FMNMX.FTZ R68, R67, R68, !PT ;  /* 0x0000004443447209 */ /* 0x000fc40007810000 */
[----:B------:R-:W-:Y:S02]  /*4230*/  FSEL R92, R95, -INF , P3 ;  /* 0xff8000005f5c7808 */ /* 0x000fe40001800000 */
[----:B------:R-:W-:Y:S02]  /*4240*/  FMNMX.FTZ R69, R33, R68, !PT ;  /* 0x0000004421457209 */ /* 0x000fe40007810000 */
[----:B------:R-:W-:Y:S01]  /*4250*/  FSEL R94, R97, -INF , P5 ;  /* 0xff800000615e7808 */ /* 0x000fe20002800000 */
[----:B------:R-:W-:Y:S01]  /*4260*/  MUFU.EX2 R46, R46 ;  /* 0x0000002e002e7308 */ /* 0x000fe20000000800 */
[----:B------:R-:W-:Y:S02]  /*4270*/  FMNMX.FTZ R68, R36, R69, !PT ;  /* 0x0000004524447209 */ /* 0x000fe40007810000 */
[----:B-1----:R-:W-:Y:S02]  /*4280*/  F2FP.SATFINITE.E4M3.F32.PACK_AB_MERGE_C R200, R38, R35, RZ ;  /* 0x0000002326c8723e */ /* 0x002fe400048070ff */
[----:B------:R-:W-:-:S02]  /*4290*/  FMNMX.FTZ R70, R37, R68, !PT ;  /* 0x0000004425467209 */ /* 0x000fc40007810000 */
[----:B------:R-:W-:Y:S01]  /*42a0*/  F2FP.SATFINITE.E4M3.F32.PACK_AB_MERGE_C R200, R34, R31, R200 ;  /* 0x0000001f22c8723e */ /* 0x000fe200048070c8 */
[----:B------:R0:W-:Y:S01]  /*42b0*/  MUFU.EX2 R68, R74 ;  /* 0x0000004a00447308 */ /* 0x0001e20000000800 */
[----:B------:R-:W-:-:S04]  /*42c0*/  FMNMX.FTZ R70, R79, R70, !PT ;  /* 0x000000464f467209 */ /* 0x000fc80007810000 */
[----:B------:R-:W-:-:S03]  /*42d0*/  FMNMX.FTZ R69, R81, R70, !PT ;  /* 0x0000004651457209 */ /* 0x000fc60007810000 */
[----:B------:R-:W1:Y:S01]  /*42e0*/  MUFU.EX2 R48, R48 ;  /* 0x0000003000307308 */ /* 0x000e620000000800 */
[----:B------:R-:W-:Y:S01]  /*42f0*/  FMNMX.FTZ R70, R72, R69, !PT ;  /* 0x0000004548467209 */ /* 0x000fe20007810000 */
[--C-:B------:R-:W-:Y:S01]  /*4300*/  FFMA.FTZ R69, R76, UR10, -R93.reuse ;  /* 0x0000000a4c457c23 */ /* 0x100fe2000801085d */
[----:B------:R-:W-:Y:S01]  /*4310*/  FSEL R76, R96, -INF , P4 ;  /* 0xff800000604c7808 */ /* 0x000fe20002000000 */
[--C-:B0-----:R-:W-:Y:S01]  /*4320*/  FFMA.FTZ R74, R77, UR10, -R93.reuse ;  /* 0x0000000a4d4a7c23 */ /* 0x101fe2000801085d */
        /* <DEDUP_REMOVED lines=15> */
[----:B------:R-:W-:Y:S01]  /*4420*/  FFMA.FTZ R89, R90, UR10, -R93 ;  /* 0x0000000a5a597c23 */ /* 0x000fe2000801085d */
[----:B------:R-:W-:Y:S01]  /*4430*/  MUFU.EX2 R50, R50 ;  /* 0x0000003200327308 */ /* 0x000fe20000000800 */
[----:B------:R-:W0:Y:S01]  /*4440*/  SHFL.BFLY PT, R96, R95, 0x2, 0x1f ;  /* 0x0c401f005f607f89 */ /* 0x000e2200000e0000 */
[----:B-1----:R-:W-:-:S04]  /*4450*/  F2FP.SATFINITE.E4M3.F32.PACK_AB_MERGE_C R202, R49, R48, RZ ;  /* 0x0000003031ca723e */ /* 0x002fc800048070ff */
[----:B------:R-:W-:Y:S02]  /*4460*/  F2FP.SATFINITE.E4M3.F32.PACK_AB_MERGE_C R202, R46, R39, R202 ;  /* 0x000000272eca723e */ /* 0x000fe400048070ca */
[----:B------:R-:W1:Y:S08]  /*4470*/  MUFU.EX2 R54, R54 ;  /* 0x0000003600367308 */ /* 0x000e700000000800 */
[----:B------:R-:W2:Y:S08]  /*4480*/  MUFU.EX2 R58, R58 ;  /* 0x0000003a003a7308 */ /* 0x000eb00000000800 */
[----:B------:R-:W-:Y:S01]  /*4490*/  MUFU.EX2 R61, R61 ;  /* 0x0000003d003d7308 */ /* 0x000fe20000000800 */
[----:B0-----:R-:W-:-:S02]  /*44a0*/  FMNMX.FTZ R96, R95, R96, !PT ;  /* 0x000000605f607209 */ /* 0x001fc40007810000 */
[----:B-1----:R-:W-:-:S03]  /*44b0*/  F2FP.SATFINITE.E4M3.F32.PACK_AB_MERGE_C R204, R54, R53, RZ ;  /* 0x0000003536cc723e */ /* 0x002fc600048070ff */
[----:B------:R-:W0:Y:S01]  /*44c0*/  SHFL.BFLY PT, R95, R96, 0x1, 0x1f ;  /* 0x0c201f00605f7f89 */ /* 0x000e2200000e0000 */
[----:B------:R-:W-:Y:S01]  /*44d0*/  F2FP.SATFINITE.E4M3.F32.PACK_AB_MERGE_C R204, R51, R50, R204 ;  /* 0x0000003233cc723e */ /* 0x000fe200048070cc */
[----:B------:R-:W-:Y:S01]  /*44e0*/  MUFU.EX2 R66, R66 ;  /* 0x0000004200427308 */ /* 0x000fe20000000800 */
[----:B--2---:R-:W-:-:S07]  /*44f0*/  F2FP.SATFINITE.E4M3.F32.PACK_AB_MERGE_C R206, R58, R55, R206 ;  /* 0x000000373ace723e */ /* 0x004fce00048070ce */
[----:B------:R-:W-:Y:S08]  /*4500*/  MUFU.EX2 R64, R64 ;  /* 0x0000004000407308 */ /* 0x000ff00000000800 */
[----:B------:R-:W-:Y:S01]  /*4510*/  MUFU.EX2 R65, R65 ;  /* 0x0000004100417308 */ /* 0x000fe20000000800 */
[----:B0-----:R-:W-:Y:S01]  /*4520*/  FMNMX.FTZ R132, R96, R95, !PT ;  /* 0x0000005f60847209 */ /* 0x001fe20007810000 */
[----:B------:R-:W-:-:S06]  /*4530*/  IMAD.U32 R95, RZ, RZ, UR10 ;  /* 0x0000000aff5f7e24 */ /* 0x000fcc000f8e00ff */
[----:B------:R-:W-:Y:S01]  /*4540*/  MUFU.EX2 R71, R71 ;  /* 0x0000004700477308 */ /* 0x000fe20000000800 */
[C---:B------:R-:W-:Y:S01]  /*4550*/  FSETP.NEU.FTZ.AND P1, PT, R132.reuse, -INF , PT ;  /* 0xff8000008400780b */ /* 0x040fe20003f3d000 */
[----:B------:R-:W-:-:S05]  /*4560*/  FFMA.FTZ R88, R132, R95, -8 ;  /* 0xc100000084587423 */ /* 0x000fca000001005f */
[----:B------:R-:W-:Y:S01]  /*4570*/  FSEL R88, R88, RZ, P1 ;  /* 0x000000ff58587208 */ /* 0x000fe20000800000 */
[----:B------:R-:W-:Y:S01]  /*4580*/  MUFU.EX2 R69, R69 ;  /* 0x0000004500457308 */ /* 0x000fe20000000800 */
        /* <DEDUP_REMOVED lines=14> */
[----:B------:R-:W-:-:S01]  /*4670*/  FADD.FTZ R24, R31, R34 ;  /* 0x000000221f187221 */ /* 0x000fc20000010000 */
        /* <DEDUP_REMOVED lines=28> */
[----:B------:R-:W-:-:S03]  /*4840*/  IMAD.MOV.U32 R31, RZ, RZ, R119 ;  /* 0x000000ffff1f7224 */ /* 0x000fc600078e0077 */
[----:B------:R4:W-:Y:S08]  /*4850*/  MUFU.EX2 R98, R21 ;  /* 0x0000001500627308 */ /* 0x0009f00000000800 */
[----:B------:R-:W5:Y:S01]  /*4860*/  MUFU.EX2 R9, R9 ;  /* 0x0000000900097308 */ /* 0x000f620000000800 */
[----:B----4-:R-:W-:-:S01]  /*4870*/  FFMA.FTZ R21, R27, UR10, -R88 ;  /* 0x0000000a1b157c23 */ /* 0x010fc20008010858 */
[----:B0-----:R-:W-:-:S06]  /*4880*/  FADD.FTZ R27, R6, R7 ;  /* 0x00000007061b7221 */ /* 0x001fcc0000010000 */
[----:B------:R0:W4:Y:S08]  /*4890*/  MUFU.EX2 R95, R12 ;  /* 0x0000000c005f7308 */ /* 0x0001300000000800 */
[----:B------:R1:W-:Y:S01]  /*48a0*/  MUFU.EX2 R97, R20 ;  /* 0x0000001400617308 */ /* 0x0003e20000000800 */
[----:B0-----:R-:W-:-:S07]  /*48b0*/  FFMA.FTZ R12, R40, UR10, -R88 ;  /* 0x0000000a280c7c23 */ /* 0x001fce0008010858 */
[----:B------:R0:W-:Y:S01]  /*48c0*/  MUFU.EX2 R40, R25 ;  /* 0x0000001900287308 */ /* 0x0001e20000000800 */
[----:B-1----:R-:W-:-:S01]  /*48d0*/  FFMA.FTZ R20, R26, UR10, -R88 ;  /* 0x0000000a1a147c23 */ /* 0x002fc20008010858 */
[----:B------:R-:W-:Y:S01]  /*48e0*/  FADD.FTZ R26, R90, R27 ;  /* 0x0000001b5a1a7221 */ /* 0x000fe20000010000 */
[----:B--2---:R-:W-:-:S04]  /*48f0*/  F2FP.SATFINITE.E4M3.F32.PACK_AB_MERGE_C R90, R93, R90, RZ ;  /* 0x0000005a5d5a723e */ /* 0x004fc800048070ff */
[----:B------:R-:W-:Y:S01]  /*4900*/  F2FP.SATFINITE.E4M3.F32.PACK_AB_MERGE_C R201, R7, R6, R90 ;  /* 0x0000000607c9723e */ /* 0x000fe2000480705a */
[----:B------:R1:W2:Y:S01]  /*4910*/  MUFU.EX2 R96, R13 ;  /* 0x0000000d00607308 */ /* 0x0002a20000000800 */
[----:B0-----:R-:W-:-:S01]  /*4920*/  FADD.FTZ R25, R35, R24 ;  /* 0x0000001823197221 */ /* 0x001fc20000010000 */
[----:B------:R-:W-:Y:S02]  /*4930*/  @!P6 VIADD R24, R5, 0x33440 ;  /* 0x000334400518e836 */ /* 0x000fe40000000000 */
[----:B------:R-:W-:Y:S02]  /*4940*/  IMAD.MOV.U32 R90, RZ, RZ, R119 ;  /* 0x000000ffff5a7224 */ /* 0x000fe400078e0077 */
[----:B------:R-:W-:Y:S01]  /*4950*/  FADD.FTZ R44, R38, R25 ;  /* 0x00000019262c7221 */ /* 0x000fe20000010000 */
[----:B------:R-:W-:-:S01]  /*4960*/  FADD.FTZ R25, R93, R26 ;  /* 0x0000001a5d197221 */ /* 0x000fc20000010000 */
[----:B------:R-:W-:Y:S01]  /*4970*/  @!P6 PRMT R24, RZ, 0x654, R24 ;  /* 0x00000654ff18e816 */ /* 0x000fe20000000018 */
[----:B------:R-:W0:Y:S01]  /*4980*/  MUFU.EX2 R10, R10 ;  /* 0x0000000a000a7308 */ /* 0x000e220000000800 */
[----:B------:R-:W-:-:S01]  /*4990*/  FADD.FTZ R27, R39, R44 ;  /* 0x0000002c271b7221 */ /* 0x000fc20000010000 */
[----:B---3--:R-:W-:Y:S01]  /*49a0*/  FADD.FTZ R26, R8, R25 ;  /* 0x00000019081a7221 */ /* 0x008fe20000010000 */
[----:B------:R3:W-:Y:S01]  /*49b0*/  @!P6 SYNCS.ARRIVE.TRANS64.RED.A1T0 RZ, [R24+URZ], RZ ;  /* 0x000000ff18ffe9a7 */ /* 0x0007e2000810043f */
[----:B-1----:R-:W-:-:S01]  /*49c0*/  FFMA.FTZ R13, R41, UR10, -R88 ;  /* 0x0000000a290d7c23 */ /* 0x002fc20008010858 */
[----:B------:R-:W-:Y:S01]  /*49d0*/  FADD.FTZ R27, R46, R27 ;  /* 0x0000001b2e1b7221 */ /* 0x000fe20000010000 */
[----:B-----5:R-:W-:-:S01]  /*49e0*/  FADD.FTZ R26, R9, R26 ;  /* 0x0000001a091a7221 */ /* 0x020fc20000010000 */
[----:B------:R-:W-:Y:S01]  /*49f0*/  FFMA.FTZ R88, R94, UR10, -R88 ;  /* 0x0000000a5e587c23 */ /* 0x000fe20008010858 */
[----:B------:R-:W1:Y:S01]  /*4a00*/  MUFU.EX2 R11, R11 ;  /* 0x0000000b000b7308 */ /* 0x000e620000000800 */
[----:B------:R-:W-:-:S02]  /*4a10*/  IMAD.MOV.U32 R94, RZ, RZ, R119 ;  /* 0x000000ffff5e7224 */ /* 0x000fc400078e0077 */
[----:B----4-:R-:W-:Y:S01]  /*4a20*/  FADD.FTZ R25, R95, R26 ;  /* 0x0000001a5f197221 */ /* 0x010fe20000010000 */
[----:B---3--:R-:W-:-:S01]  /*4a30*/  FADD.FTZ R24, R48, R27 ;  /* 0x0000001b30187221 */ /* 0x008fc20000010000 */
[C---:B--2---:R-:W-:Y:S01]  /*4a40*/  F2FP.SATFINITE.E4M3.F32.PACK_AB_MERGE_C R95, R96.reuse, R95, RZ ;  /* 0x0000005f605f723e */ /* 0x044fe200048070ff */
[----:B------:R-:W-:Y:S02]  /*4a50*/  IMAD.MOV.U32 R93, RZ, RZ, R119 ;  /* 0x000000ffff5d7224 */ /* 0x000fe400078e0077 */
[----:B------:R-:W-:Y:S01]  /*4a60*/  FADD.FTZ R25, R96, R25 ;  /* 0x0000001960197221 */ /* 0x000fe20000010000 */
[----:B------:R-:W-:-:S01]  /*4a70*/  FADD.FTZ R27, R49, R24 ;  /* 0x00000018311b7221 */ /* 0x000fc20000010000 */
[----:B------:R-:W2:Y:S01]  /*4a80*/  MUFU.EX2 R12, R12 ;  /* 0x0000000c000c7308 */ /* 0x000ea20000000800 */
[----:B------:R-:W-:Y:S01]  /*4a90*/  F2FP.SATFINITE.E4M3.F32.PACK_AB_MERGE_C R203, R9, R8, R95 ;  /* 0x0000000809cb723e */ /* 0x000fe2000480705f */
[----:B0-----:R-:W-:Y:S01]  /*4aa0*/  FADD.FTZ R26, R10, R25 ;  /* 0x000000190a1a7221 */ /* 0x001fe20000010000 */
[----:B------:R-:W-:-:S01]  /*4ab0*/  FADD.FTZ R24, R50, R27 ;  /* 0x0000001b32187221 */ /* 0x000fc20000010000 */
[----:B------:R-:W-:-:S02]  /*4ac0*/  IMAD.MOV.U32 R96, RZ, RZ, R119 ;  /* 0x000000ffff607224 */ /* 0x000fc400078e0077 */
[----:B------:R-:W-:Y:S02]  /*4ad0*/  IMAD.MOV.U32 R95, RZ, RZ, R119 ;  /* 0x000000ffff5f7224 */ /* 0x000fe400078e0077 */
[----:B------:R-:W-:Y:S01]  /*4ae0*/  FADD.FTZ R24, R51, R24 ;  /* 0x0000001833187221 */ /* 0x000fe20000010000 */
[----:B------:R-:W0:Y:S01]  /*4af0*/  MUFU.EX2 R13, R13 ;  /* 0x0000000d000d7308 */ /* 0x000e220000000800 */
[----:B-1----:R-:W-:-:S01]  /*4b00*/  FADD.FTZ R26, R11, R26 ;  /* 0x0000001a0b1a7221 */ /* 0x002fc20000010000 */
[----:B------:R-:W-:Y:S02]  /*4b10*/  IMAD.MOV.U32 R51, RZ, RZ, R119 ;  /* 0x000000ffff337224 */ /* 0x000fe400078e0077 */
[----:B------:R-:W-:-:S01]  /*4b20*/  FADD.FTZ R25, R53, R24 ;  /* 0x0000001835197221 */ /* 0x000fc20000010000 */
[----:B------:R-:W-:Y:S02]  /*4b30*/  IMAD.MOV.U32 R53, RZ, RZ, R119 ;  /* 0x000000ffff357224 */ /* 0x000fe400078e0077 */
[----:B------:R-:W-:-:S01]  /*4b40*/  FADD.FTZ R27, R97, R26 ;  /* 0x0000001a611b7221 */ /* 0x000fc20000010000 */
[----:B------:R-:W-:Y:S01]  /*4b50*/  F2FP.SATFINITE.E4M3.F32.PACK_AB_MERGE_C R97, R98, R97, RZ ;  /* 0x000000616261723e */ /* 0x000fe200048070ff */
[----:B------:R-:W-:-:S01]  /*4b60*/  FADD.FTZ R24, R54, R25 ;  /* 0x0000001936187221 */ /* 0x000fc20000010000 */
[----:B------:R-:W1:Y:S01]  /*4b70*/  MUFU.EX2 R42, R42 ;  /* 0x0000002a002a7308 */ /* 0x000e620000000800 */
[----:B------:R-:W-:-:S01]  /*4b80*/  FADD.FTZ R27, R98, R27 ;  /* 0x0000001b621b7221 */ /* 0x000fc20000010000 */
[----:B------:R-:W-:Y:S01]  /*4b90*/  F2FP.SATFINITE.E4M3.F32.PACK_AB_MERGE_C R205, R11, R10, R97 ;  /* 0x0000000a0bcd723e */ /* 0x000fe20004807061 */
[----:B------:R-:W-:-:S01]  /*4ba0*/  FADD.FTZ R25, R55, R24 ;  /* 0x0000001837197221 */ /* 0x000fc20000010000 */
[----:B------:R-:W-:-:S02]  /*4bb0*/  IMAD.MOV.U32 R98, RZ, RZ, R119 ;  /* 0x000000ffff627224 */ /* 0x000fc400078e0077 */
[----:B--2---:R-:W-:-:S01]  /*4bc0*/  FADD.FTZ R24, R12, R27 ;  /* 0x0000001b0c187221 */ /* 0x004fc20000010000 */
[----:B------:R-:W-:Y:S02]  /*4bd0*/  IMAD.MOV.U32 R97, RZ, RZ, R119 ;  /* 0x000000ffff617224 */ /* 0x000fe400078e0077 */
[----:B------:R-:W-:-:S01]  /*4be0*/  FADD.FTZ R26, R58, R25 ;  /* 0x000000193a1a7221 */ /* 0x000fc20000010000 */
[----:B------:R-:W2:Y:S01]  /*4bf0*/  MUFU.EX2 R43, R43 ;  /* 0x0000002b002b7308 */ /* 0x000ea20000000800 */
[----:B0-----:R-:W-:-:S01]  /*4c00*/  FADD.FTZ R25, R13, R24 ;  /* 0x000000180d197221 */ /* 0x001fc20000010000 */
[----:B------:R-:W-:Y:S02]  /*4c10*/  IMAD.MOV.U32 R58, RZ, RZ, R119 ;  /* 0x000000ffff3a7224 */ /* 0x000fe400078e0077 */
[----:B------:R-:W-:-:S01]  /*4c20*/  FADD.FTZ R27, R57, R26 ;  /* 0x0000001a391b7221 */ /* 0x000fc20000010000 */
[--C-:B------:R-:W-:Y:S02]  /*4c30*/  IMAD.MOV.U32 R57, RZ, RZ, R119.reuse ;  /* 0x000000ffff397224 */ /* 0x100fe400078e0077 */
[----:B------:R-:W-:-:S02]  /*4c40*/  IMAD.MOV.U32 R55, RZ, RZ, R119 ;  /* 0x000000ffff377224 */ /* 0x000fc400078e0077 */
[----:B------:R-:W-:Y:S01]  /*4c50*/  FADD.FTZ R26, R60, R27 ;  /* 0x0000001b3c1a7221 */ /* 0x000fe20000010000 */
[----:B------:R-:W0:Y:S01]  /*4c60*/  MUFU.EX2 R14, R14 ;  /* 0x0000000e000e7308 */ /* 0x000e220000000800 */
[----:B-1----:R-:W-:-:S01]  /*4c70*/  FADD.FTZ R24, R42, R25 ;  /* 0x000000192a187221 */ /* 0x002fc20000010000 */
[----:B------:R-:W-:Y:S02]  /*4c80*/  IMAD.MOV.U32 R60, RZ, RZ, R119 ;  /* 0x000000ffff3c7224 */ /* 0x000fe400078e0077 */
[----:B------:R-:W-:-:S01]  /*4c90*/  FADD.FTZ R27, R59, R26 ;  /* 0x0000001a3b1b7221 */ /* 0x000fc20000010000 */
[--C-:B------:R-:W-:Y:S02]  /*4ca0*/  IMAD.MOV.U32 R54, RZ, RZ, R119.reuse ;  /* 0x000000ffff367224 */ /* 0x100fe400078e0077 */
[----:B------:R-:W-:Y:S02]  /*4cb0*/  IMAD.MOV.U32 R50, RZ, RZ, R119 ;  /* 0x000000ffff327224 */ /* 0x000fe400078e0077 */
[----:B------:R-:W-:Y:S01]  /*4cc0*/  FADD.FTZ R26, R62, R27 ;  /* 0x0000001b3e1a7221 */ /* 0x000fe20000010000 */
[----:B------:R-:W1:Y:S01]  /*4cd0*/  MUFU.EX2 R15, R15 ;  /* 0x0000000f000f7308 */ /* 0x000e620000000800 */
[----:B--2---:R-:W-:-:S01]  /*4ce0*/  FADD.FTZ R25, R43, R24 ;  /* 0x000000182b197221 */ /* 0x004fc20000010000 */
[----:B------:R-:W-:Y:S01]  /*4cf0*/  F2FP.SATFINITE.E4M3.F32.PACK_AB_MERGE_C R42, R43, R42, RZ ;  /* 0x0000002a2b2a723e */ /* 0x000fe200048070ff */
[----:B------:R-:W-:-:S02]  /*4d00*/  IMAD.MOV.U32 R49, RZ, RZ, R119 ;  /* 0x000000ffff317224 */ /* 0x000fc400078e0077 */
[--C-:B------:R-:W-:Y:S01]  /*4d10*/  IMAD.MOV.U32 R48, RZ, RZ, R119.reuse ;  /* 0x000000ffff307224 */ /* 0x100fe200078e0077 */
[----:B------:R-:W-:Y:S01]  /*4d20*/  F2FP.SATFINITE.E4M3.F32.PACK_AB_MERGE_C R207, R13, R12, R42 ;  /* 0x0000000c0dcf723e */ /* 0x000fe2000480702a */
[----:B------:R-:W-:Y:S01]  /*4d30*/  IMAD.MOV.U32 R46, RZ, RZ, R119 ;  /* 0x000000ffff2e7224 */ /* 0x000fe200078e0077 */
[----:B------:R-:W2:Y:S01]  /*4d40*/  MUFU.EX2 R45, R45 ;  /* 0x0000002d002d7308 */ /* 0x000ea20000000800 */
[----:B0-----:R-:W-:-:S01]  /*4d50*/  FADD.FTZ R24, R14, R25 ;  /* 0x000000190e187221 */ /* 0x001fc20000010000 */
[----:B------:R-:W-:Y:S01]  /*4d60*/  FADD.FTZ R25, R61, R26 ;  /* 0x0000001a3d197221 */ /* 0x000fe20000010000 */
[C---:B------:R-:W-:Y:S01]  /*4d70*/  F2FP.SATFINITE.E4M3.F32.PACK_AB_MERGE_C R61, R66.reuse, R61, RZ ;  /* 0x0000003d423d723e */ /* 0x040fe200048070ff */
[----:B------:R-:W-:Y:S02]  /*4d80*/  IMAD.MOV.U32 R44, RZ, RZ, R119 ;  /* 0x000000ffff2c7224 */ /* 0x000fe400078e0077 */
[----:B------:R-:W-:-:S01]  /*4d90*/  FADD.FTZ R25, R66, R25 ;  /* 0x0000001942197221 */ /* 0x000fc20000010000 */
[----:B------:R-:W-:Y:S01]  /*4da0*/  F2FP.SATFINITE.E4M3.F32.PACK_AB_MERGE_C R208, R62, R59, R61 ;  /* 0x0000003b3ed0723e */ /* 0x000fe2000480703d */
[----:B------:R-:W0:Y:S01]  /*4db0*/  MUFU.EX2 R20, R20 ;  /* 0x0000001400147308 */ /* 0x000e220000000800 */
[----:B-1----:R-:W-:-:S01]  /*4dc0*/  FADD.FTZ R24, R15, R24 ;  /* 0x000000180f187221 */ /* 0x002fc20000010000 */
[----:B------:R-:W-:-:S02]  /*4dd0*/  IMAD.MOV.U32 R66, RZ, RZ, R119 ;  /* 0x000000ffff427224 */ /* 0x000fc400078e0077 */
[--C-:B------:R-:W-:Y:S02]  /*4de0*/  IMAD.MOV.U32 R62, RZ, RZ, R119.reuse ;  /* 0x000000ffff3e7224 */ /* 0x100fe400078e0077 */
[----:B------:R-:W-:Y:S02]  /*4df0*/  IMAD.MOV.U32 R61, RZ, RZ, R119 ;  /* 0x000000ffff3d7224 */ /* 0x000fe400078e0077 */
[----:B------:R-:W1:Y:S01]  /*4e00*/  MUFU.EX2 R21, R21 ;  /* 0x0000001500157308 */ /* 0x000e620000000800 */
[----:B--2---:R-:W-:-:S01]  /*4e10*/  FADD.FTZ R27, R45, R24 ;  /* 0x000000182d1b7221 */ /* 0x004fc20000010000 */
[----:B------:R-:W-:Y:S01]  /*4e20*/  FADD.FTZ R24, R64, R25 ;  /* 0x0000001940187221 */ /* 0x000fe20000010000 */
[----:B------:R-:W-:Y:S02]  /*4e30*/  IMAD.MOV.U32 R59, RZ, RZ, R119 ;  /* 0x000000ffff3b7224 */ /* 0x000fe400078e0077 */
[----:B------:R-:W-:Y:S01]  /*4e40*/  FADD.FTZ R27, R40, R27 ;  /* 0x0000001b281b7221 */ /* 0x000fe20000010000 */
[----:B------:R-:W-:-:S01]  /*4e50*/  FADD.FTZ R25, R65, R24 ;  /* 0x0000001841197221 */ /* 0x000fc20000010000 */
[----:B------:R-:W-:Y:S01]  /*4e60*/  F2FP.SATFINITE.E4M3.F32.PACK_AB_MERGE_C R40, R40, R45, RZ ;  /* 0x0000002d2828723e */ /* 0x000fe200048070ff */
[----:B------:R-:W2:Y:S01]  /*4e70*/  MUFU.EX2 R47, R47 ;  /* 0x0000002f002f7308 */ /* 0x000ea20000000800 */
[----:B0-----:R-:W-:-:S01]  /*4e80*/  FADD.FTZ R26, R20, R27 ;  /* 0x0000001b141a7221 */ /* 0x001fc20000010000 */
[----:B------:R-:W-:Y:S01]  /*4e90*/  FADD.FTZ R38, R68, R25 ;  /* 0x0000001944267221 */ /* 0x000fe20000010000 */
[----:B------:R-:W-:Y:S01]  /*4ea0*/  F2FP.SATFINITE.E4M3.F32.PACK_AB_MERGE_C R68, R71, R68, RZ ;  /* 0x000000444744723e */ /* 0x000fe200048070ff */
[----:B------:R-:W-:Y:S01]  /*4eb0*/  IMAD.MOV.U32 R45, RZ, RZ, R119 ;  /* 0x000000ffff2d7224 */ /* 0x000fe200078e0077 */
[----:B------:R-:W-:Y:S01]  /*4ec0*/  F2FP.SATFINITE.E4M3.F32.PACK_AB_MERGE_C R209, R15, R14, R40 ;  /* 0x0000000e0fd1723e */ /* 0x000fe20004807028 */
[----:B------:R-:W-:Y:S01]  /*4ed0*/  FADD.FTZ R38, R71, R38 ;  /* 0x0000002647267221 */ /* 0x000fe20000010000 */
        /* <DEDUP_REMOVED lines=8> */
[--C-:B------:R-:W-:Y:S02]  /*4f60*/  IMAD.MOV.U32 R64, RZ, RZ, R119.reuse ;  /* 0x000000ffff407224 */ /* 0x100fe400078e0077 */
[--C-:B------:R-:W-:Y:S02]  /*4f70*/  IMAD.MOV.U32 R43, RZ, RZ, R119.reuse ;  /* 0x000000ffff2b7224 */ /* 0x100fe400078e0077 */
[----:B------:R-:W-:-:S02]  /*4f80*/  IMAD.MOV.U32 R42, RZ, RZ, R119 ;  /* 0x000000ffff2a7224 */ /* 0x000fc400078e0077 */
[----:B------:R-:W2:Y:S01]  /*4f90*/  MUFU.EX2 R70, R70 ;  /* 0x0000004600467308 */ /* 0x000ea20000000800 */
[C---:B0-----:R-:W-:Y:S01]  /*4fa0*/  F2FP.SATFINITE.E4M3.F32.PACK_AB_MERGE_C R47, R28.reuse, R47, RZ ;  /* 0x0000002f1c2f723e */ /* 0x041fe200048070ff */
[----:B------:R-:W-:Y:S01]  /*4fb0*/  FADD.FTZ R28, R28, R25 ;  /* 0x000000191c1c7221 */ /* 0x000fe20000010000 */
[----:B------:R-:W-:-:S01]  /*4fc0*/  FADD.FTZ R25, R69, R38 ;  /* 0x0000002645197221 */ /* 0x000fc20000010000 */
[----:B------:R-:W-:Y:S01]  /*4fd0*/  IMAD.MOV.U32 R41, RZ, RZ, R119 ;  /* 0x000000ffff297224 */ /* 0x000fe200078e0077 */
[----:B------:R-:W-:Y:S01]  /*4fe0*/  F2FP.SATFINITE.E4M3.F32.PACK_AB_MERGE_C R211, R21, R20, R47 ;  /* 0x0000001415d3723e */ /* 0x000fe2000480702f */
[----:B------:R-:W-:Y:S02]  /*4ff0*/  IMAD.MOV.U32 R47, RZ, RZ, R119 ;  /* 0x000000ffff2f7224 */ /* 0x000fe400078e0077 */
        /* <DEDUP_REMOVED lines=8> */
[----:B------:R-:W-:-:S04]  /*5080*/  IMAD.MOV.U32 R29, RZ, RZ, R119 ;  /* 0x000000ffff1d7224 */ /* 0x000fc800078e0077 */
        /* <DEDUP_REMOVED lines=8> */
[----:B------:R-:W-:Y:S01]  /*5110*/  F2FP.SATFINITE.E4M3.F32.PACK_AB_MERGE_C R74, R77, R74, RZ ;  /* 0x0000004a4d4a723e */ /* 0x000fe200048070ff */
[----:B------:R-:W-:-:S03]  /*5120*/  IMAD.MOV.U32 R77, RZ, RZ, R119 ;  /* 0x000000ffff4d7224 */ /* 0x000fc600078e0077 */
[----:B------:R-:W-:Y:S01]  /*5130*/  F2FP.SATFINITE.E4M3.F32.PACK_AB_MERGE_C R212, R70, R69, R74 ;  /* 0x0000004546d4723e */ /* 0x000fe2000480704a */
[--C-:B------:R-:W-:Y:S01]  /*5140*/  IMAD.MOV.U32 R74, RZ, RZ, R119.reuse ;  /* 0x000000ffff4a7224 */ /* 0x100fe200078e0077 */
[----:B------:R-:W0:Y:S01]  /*5150*/  MUFU.EX2 R32, R32 ;  /* 0x0000002000207308 */ /* 0x000e220000000800 */
[C---:B-1----:R-:W-:Y:S01]  /*5160*/  F2FP.SATFINITE.E4M3.F32.PACK_AB_MERGE_C R30, R63.reuse, R30, RZ ;  /* 0x0000001e3f1e723e */ /* 0x042fe200048070ff */
[----:B------:R-:W-:Y:S01]  /*5170*/  FADD.FTZ R63, R63, R28 ;  /* 0x0000001c3f3f7221 */ /* 0x000fe20000010000 */
[--C-:B------:R-:W-:Y:S02]  /*5180*/  IMAD.MOV.U32 R70, RZ, RZ, R119.reuse ;  /* 0x000000ffff467224 */ /* 0x100fe400078e0077 */
[----:B------:R-:W-:Y:S01]  /*5190*/  F2FP.SATFINITE.E4M3.F32.PACK_AB_MERGE_C R213, R52, R5, R30 ;  /* 0x0000000534d5723e */ /* 0x000fe2000480701e */
[----:B------:R-:W-:Y:S02]  /*51a0*/  IMAD.MOV.U32 R69, RZ, RZ, R119 ;  /* 0x000000ffff457224 */ /* 0x000fe400078e0077 */
[----:B------:R-:W1:Y:S01]  /*51b0*/  MUFU.EX2 R78, R78 ;  /* 0x0000004e004e7308 */ /* 0x000e620000000800 */
[----:B--2---:R-:W-:-:S01]  /*51c0*/  FADD.FTZ R25, R75, R26 ;  /* 0x0000001a4b197221 */ /* 0x004fc20000010000 */
[----:B------:R-:W-:-:S02]  /*51d0*/  IMAD.MOV.U32 R52, RZ, RZ, R119 ;  /* 0x000000ffff347224 */ /* 0x000fc400078e0077 */
[--C-:B------:R-:W-:Y:S02]  /*51e0*/  IMAD.MOV.U32 R30, RZ, RZ, R119.reuse ;  /* 0x000000ffff1e7224 */ /* 0x100fe400078e0077 */
[----:B------:R-:W-:Y:S02]  /*51f0*/  IMAD.MOV.U32 R28, RZ, RZ, R119 ;  /* 0x000000ffff1c7224 */ /* 0x000fe400078e0077 */
[----:B------:R-:W2:Y:S01]  /*5200*/  MUFU.EX2 R67, R67 ;  /* 0x0000004300437308 */ /* 0x000ea20000000800 */
[----:B0-----:R-:W-:-:S01]  /*5210*/  FADD.FTZ R26, R32, R63 ;  /* 0x0000003f201a7221 */ /* 0x001fc20000010000 */
[----:B------:R-:W-:-:S06]  /*5220*/  IMAD.MOV.U32 R63, RZ, RZ, R119 ;  /* 0x000000ffff3f7224 */ /* 0x000fcc00078e0077 */
[----:B------:R-:W-:Y:S01]  /*5230*/  MUFU.EX2 R80, R80 ;  /* 0x0000005000507308 */ /* 0x000fe20000000800 */
[----:B-1----:R-:W-:-:S07]  /*5240*/  FADD.FTZ R25, R78, R25 ;  /* 0x000000194e197221 */ /* 0x002fce0000010000 */
[----:B------:R-:W0:Y:S01]  /*5250*/  MUFU.EX2 R83, R83 ;  /* 0x0000005300537308 */ /* 0x000e220000000800 */
[----:B--2---:R-:W-:-:S07]  /*5260*/  FADD.FTZ R26, R67, R26 ;  /* 0x0000001a431a7221 */ /* 0x004fce0000010000 */
[----:B------:R-:W1:Y:S08]  /*5270*/  MUFU.EX2 R33, R33 ;  /* 0x0000002100217308 */ /* 0x000e700000000800 */
[----:B------:R-:W2:Y:S01]  /*5280*/  MUFU.EX2 R36, R36 ;  /* 0x0000002400247308 */ /* 0x000ea20000000800 */
[----:B0-----:R-:W-:Y:S01]  /*5290*/  F2FP.SATFINITE.E4M3.F32.PACK_AB_MERGE_C R27, R83, R80, RZ ;  /* 0x00000050531b723e */ /* 0x001fe200048070ff */
[----:B------:R-:W-:-:S03]  /*52a0*/  FADD.FTZ R80, R80, R25 ;  /* 0x0000001950507221 */ /* 0x000fc60000010000 */
[----:B------:R-:W-:Y:S01]  /*52b0*/  F2FP.SATFINITE.E4M3.F32.PACK_AB_MERGE_C R214, R78, R75, R27 ;  /* 0x0000004b4ed6723e */ /* 0x000fe2000480701b */
[----:B------:R-:W-:-:S01]  /*52c0*/  FADD.FTZ R83, R83, R80 ;  /* 0x0000005053537221 */ /* 0x000fc20000010000 */
[----:B------:R-:W-:Y:S01]  /*52d0*/  IMAD.MOV.U32 R80, RZ, RZ, R119 ;  /* 0x000000ffff507224 */ /* 0x000fe200078e0077 */
[----:B------:R-:W-:Y:S01]  /*52e0*/  MUFU.EX2 R84, R84 ;  /* 0x0000005400547308 */ /* 0x000fe20000000800 */
[----:B-1----:R-:W-:-:S01]  /*52f0*/  FADD.FTZ R25, R33, R26 ;  /* 0x0000001a21197221 */ /* 0x002fc20000010000 */
[--C-:B------:R-:W-:Y:S02]  /*5300*/  IMAD.MOV.U32 R78, RZ, RZ, R119.reuse ;  /* 0x000000ffff4e7224 */ /* 0x100fe400078e0077 */
[--C-:B------:R-:W-:Y:S02]  /*5310*/  IMAD.MOV.U32 R75, RZ, RZ, R119.reuse ;  /* 0x000000ffff4b7224 */ /* 0x100fe400078e0077 */
[----:B------:R-:W-:Y:S02]  /*5320*/  IMAD.MOV.U32 R27, RZ, RZ, R119 ;  /* 0x000000ffff1b7224 */ /* 0x000fe400078e0077 */
[----:B------:R-:W0:Y:S01]  /*5330*/  MUFU.EX2 R87, R87 ;  /* 0x0000005700577308 */ /* 0x000e220000000800 */
[C---:B--2---:R-:W-:Y:S01]  /*5340*/  F2FP.SATFINITE.E4M3.F32.PACK_AB_MERGE_C R33, R36.reuse, R33, RZ ;  /* 0x000000212421723e */ /* 0x044fe200048070ff */
[----:B------:R-:W-:Y:S01]  /*5350*/  FADD.FTZ R36, R36, R25 ;  /* 0x0000001924247221 */ /* 0x000fe20000010000 */
[----:B------:R-:W-:-:S02]  /*5360*/  IMAD.MOV.U32 R26, RZ, RZ, R119 ;  /* 0x000000ffff1a7224 */ /* 0x000fc400078e0077 */
        /* <DEDUP_REMOVED lines=23> */
[----:B------:R-:W-:-:S02]  /*54e0*/  IMAD.MOV.U32 R84, RZ, RZ, R119 ;  /* 0x000000ffff547224 */ /* 0x000fc400078e0077 */
[----:B------:R-:W-:-:S03]  /*54f0*/  IMAD.MOV.U32 R25, RZ, RZ, R119 ;  /* 0x000000ffff197224 */ /* 0x000fc600078e0077 */
        /* <DEDUP_REMOVED lines=8> */
[--C-:B------:R-:W-:Y:S02]  /*5580*/  IMAD.MOV.U32 R37, RZ, RZ, R119.reuse ;  /* 0x000000ffff257224 */ /* 0x100fe400078e0077 */
[----:B------:R-:W-:-:S05]  /*5590*/  IMAD.MOV.U32 R24, RZ, RZ, R119 ;  /* 0x000000ffff187224 */ /* 0x000fca00078e0077 */
        /* <DEDUP_REMOVED lines=82> */
.L_x_3201:
[----:B------:R-:W-:Y:S01]  /*5ac0*/  ISETP.NE.AND P2, PT, RZ, UR41, PT ;  /* 0x00000029ff007c0c */ /* 0x000fe2000bf45270 */
[----:B------:R-:W-:-:S04]  /*5ad0*/  UISETP.NE.AND UP0, UPT, UR52, 0x1, UPT ;  /* 0x000000013400788c */ /* 0x000fc8000bf05270 */
[----:B------:R-:W-:-:S04]  /*5ae0*/  USEL UR42, URZ, 0x1, UP0 ;  /* 0x000000013f2a7887 */ /* 0x000fc80008000000 */
[----:B------:R-:W-:-:S04]  /*5af0*/  ULOP3.LUT UR42, UR53, UR42, URZ, 0x3c, !UPT ;  /* 0x0000002a352a7292 */ /* 0x000fc8000f8e3c3f */
[----:B------:R-:W-:Y:S08]  /*5b00*/  @P2 BRA `(.L_x_3192) ;  /* 0x0000000000442947 */ /* 0x000ff00003800000 */
[----:B------:R-:W-:Y:S05]  /*5b10*/  @!P0 BRA `(.L_x_3193) ;  /* 0x0000000000048947 */ /* 0x000fea0003800000 */
[----:B------:R-:W-:Y:S01]  /*5b20*/  BPT.TRAP 0x1 ;  /* 0x000000040000795c */ /* 0x000fe20000300000 */
.L_x_3193:
        /* <DEDUP_REMOVED lines=12> */
.L_x_3194:
[----:B-1----:R-:W-:Y:S05]  /*5bf0*/  @P1 BRA `(.L_x_3192) ;  /* 0x0000000000081947 */ /* 0x002fea0003800000 */
[----:B------:R-:W1:Y:S02]  /*5c00*/  SYNCS.PHASECHK.TRANS64.TRYWAIT P1, [UR6+0x33430], R3 ;  /* 0x03343003ff0075a7 */ /* 0x000e640008020146 */
[----:B-1----:R-:W-:Y:S05]  /*5c10*/  @!P1 BRA `(.L_x_3195) ;  /* 0x000000d800889947 */ /* 0x002fea0003800000 */
.L_x_3192:
        /* <DEDUP_REMOVED lines=189> */
.L_x_3197:
        /* <DEDUP_REMOVED lines=9> */
.L_x_3198:
[----:B-1----:R-:W-:Y:S05]  /*6880*/  @P1 BRA `(.L_x_3196) ;  /* 0x0000000000081947 */ /* 0x002fea0003800000 */
[----:B------:R-:W1:Y:S02]  /*6890*/  SYNCS.PHASECHK.TRANS64.TRYWAIT P1, [UR6+0x33450], R3 ;  /* 0x03345003ff0075a7 */ /* 0x000e640008020146 */
[----:B-1----:R-:W-:Y:S05]  /*68a0*/  @!P1 BRA `(.L_x_3199) ;  /* 0x000000cc007c9947 */ /* 0x002fea0003800000 */
.L_x_3196:
[----:B------:R-:W0:Y:S01]  /*68b0*/  S2UR UR6, SR_CgaCtaId ;  /* 0x00000000000679c3 */ /* 0x000e220000008800 */
[----:B-1----:R-:W-:Y:S01]  /*68c0*/  MOV R4, 0x400 ;  /* 0x0000040000047802 */ /* 0x002fe20000000f00 */
        /* <DEDUP_REMOVED lines=21> */
[----:B------:R-:W-:Y:S01]  /*6a20*/  FMUL.FTZ R170, R0, R170 ;  /* 0x000000aa00aa7220 */ /* 0x000fe20000410000 */
[----:B0-----:R-:W-:-:S02]  /*6a30*/  IMAD.U32 R3, RZ, RZ, UR6 ;  /* 0x00000006ff037e24 */ /* 0x001fc4000f8e00ff */
[----:B------:R-:W-:Y:S01]  /*6a40*/  FMUL.FTZ R169, R0, R169 ;  /* 0x000000a900a97220 */ /* 0x000fe20000410000 */
[----:B------:R-:W0:Y:S01]  /*6a50*/  MUFU.TANH R9, R9 ;  /* 0x0000000900097308 */ /* 0x000e220000002400 */
[----:B-1----:R-:W-:Y:S01]  /*6a60*/  FMNMX.FTZ R192, R10, R5, !PT ;  /* 0x000000050ac07209 */ /* 0x002fe20007810000 */
[C---:B------:R-:W-:Y:S01]  /*6a70*/  FMUL.FTZ R171, R0.reuse, R171 ;  /* 0x000000ab00ab7220 */ /* 0x040fe20000410000 */
[----:B------:R-:W-:Y:S01]  /*6a80*/  LEA R4, R3, R4, 0x18 ;  /* 0x0000000403047211 */ /* 0x000fe200078ec0ff */
[C---:B------:R-:W-:Y:S01]  /*6a90*/  FMUL.FTZ R172, R0.reuse, R172 ;  /* 0x000000ac00ac7220 */ /* 0x040fe20000410000 */
[C---:B------:R-:W-:Y:S01]  /*6aa0*/  FMUL.FTZ R174, R0.reuse, R174 ;  /* 0x000000ae00ae7220 */ /* 0x040fe20000410000 */
[----:B------:R-:W-:Y:S01]  /*6ab0*/  FMUL.FTZ R173, R0, R173 ;  /* 0x000000ad00ad7220 */ /* 0x000fe20000410000 */
[----:B------:R-:W-:Y:S01]  /*6ac0*/  R2UR UR6, R4 ;  /* 0x00000000040672ca */ /* 0x000fe200000e0000 */
        /* <DEDUP_REMOVED lines=12> */
[----:B------:R-:W-:Y:S01]  /*6b90*/  UIADD3 UR6, UR6, 0x200, URZ ;  /* 0x0000020006067890 */ /* 0x000fe2000fffe03f */
[C---:B------:R-:W-:Y:S01]  /*6ba0*/  FMUL.FTZ R183, R0.reuse, R183 ;  /* 0x000000b700b77220 */ /* 0x040fe20000410000 */
[C---:B------:R-:W-:Y:S01]  /*6bb0*/  FMUL.FTZ R152, R0.reuse, R152 ;  /* 0x0000009800987220 */ /* 0x040fe20000410000 */
[C---:B------:R-:W-:Y:S01]  /*6bc0*/  FMUL.FTZ R154, R0.reuse, R154 ;  /* 0x0000009a009a7220 */ /* 0x040fe20000410000 */
[----:B------:R-:W-:Y:S01]  /*6bd0*/  USHF.R.U32.HI UR6, URZ, 0x4, UR6 ;  /* 0x000000043f067899 */ /* 0x000fe20008011606 */
[----:B------:R-:W0:Y:S01]  /*6be0*/  MUFU.TANH R15, R15 ;  /* 0x0000000f000f7308 */ /* 0x000e220000002400 */
[----:B-1----:R-:W-:Y:S01]  /*6bf0*/  FMNMX.FTZ R194, R11, R194, !PT ;  /* 0x000000c20bc27209 */ /* 0x002fe20007810000 */
[C---:B------:R-:W-:Y:S01]  /*6c00*/  FMUL.FTZ R153, R0.reuse, R153 ;  /* 0x0000009900997220 */ /* 0x040fe20000410000 */
[----:B------:R-:W-:Y:S01]  /*6c10*/  ULOP3.LUT UR6, UR6, 0x3fff, URZ, 0xc0, !UPT ;  /* 0x00003fff06067892 */ /* 0x000fe2000f8ec03f */
[C---:B------:R-:W-:Y:S01]  /*6c20*/  FMUL.FTZ R155, R0.reuse, R155 ;  /* 0x0000009b009b7220 */ /* 0x040fe20000410000 */
[C---:B------:R-:W-:Y:S01]  /*6c30*/  FMUL.FTZ R156, R0.reuse, R156 ;  /* 0x0000009c009c7220 */ /* 0x040fe20000410000 */
[C---:B------:R-:W-:Y:S01]  /*6c40*/  FMUL.FTZ R157, R0.reuse, R157 ;  /* 0x0000009d009d7220 */ /* 0x040fe20000410000 */
[----:B------:R-:W-:Y:S01]  /*6c50*/  ULOP3.LUT UR6, UR6, 0x10000, URZ, 0xfc, !UPT ;  /* 0x0001000006067892 */ /* 0x000fe2000f8efc3f */
[----:B------:R-:W1:Y:S01]  /*6c60*/  MUFU.TANH R14, R14 ;  /* 0x0000000e000e7308 */ /* 0x000e620000002400 */
[----:B--2---:R-:W-:Y:S01]  /*6c70*/  FMNMX.FTZ R191, R13, R192, !PT ;  /* 0x000000c00dbf7209 */ /* 0x004fe20007810000 */
[C---:B------:R-:W-:Y:S01]  /*6c80*/  FMUL.FTZ R158, R0.reuse, R158 ;  /* 0x0000009e009e7220 */ /* 0x040fe20000410000 */
[----:B------:R-:W-:Y:S01]  /*6c90*/  UIMAD UR11, UR52, 0x780, UR6 ;  /* 0x00000780340b78a4 */ /* 0x000fe2000f8e0206 */
[C---:B------:R-:W-:Y:S01]  /*6ca0*/  FMUL.FTZ R160, R0.reuse, R160 ;  /* 0x000000a000a07220 */ /* 0x040fe20000410000 */
[C---:B------:R-:W-:Y:S01]  /*6cb0*/  FMUL.FTZ R159, R0.reuse, R159 ;  /* 0x0000009f009f7220 */ /* 0x040fe20000410000 */
[C---:B------:R-:W-:Y:S01]  /*6cc0*/  FMUL.FTZ R161, R0.reuse, R161 ;  /* 0x000000a100a17220 */ /* 0x040fe20000410000 */
[C---:B------:R-:W-:Y:S01]  /*6cd0*/  FMUL.FTZ R162, R0.reuse, R162 ;  /* 0x000000a200a27220 */ /* 0x040fe20000410000 */
[----:B------:R-:W2:Y:S01]  /*6ce0*/  MUFU.TANH R20, R20 ;  /* 0x0000001400147308 */ /* 0x000ea20000002400 */
[----:B0-----:R-:W-:Y:S01]  /*6cf0*/  FMNMX.FTZ R193, R15, R194, !PT ;  /* 0x000000c20fc17209 */ /* 0x001fe20007810000 */
[----:B------:R-:W-:Y:S01]  /*6d00*/  UMOV UR6, UR11 ;  /* 0x0000000b00067c82 */ /* 0x000fe20008000000 */
[C---:B------:R-:W-:Y:S01]  /*6d10*/  FMUL.FTZ R164, R0.reuse, R164 ;  /* 0x000000a400a47220 */ /* 0x040fe20000410000 */
[----:B------:R-:W-:Y:S01]  /*6d20*/  QGMMA.64x192x32.F32.E4M3.E4M3 R24, R200, gdesc[UR4], R24, gsb0 ;  /* 0x02e00004c8187df3 */ /* 0x000fe20008000818 */
[----:B------:R-:W-:Y:S01]  /*6d30*/  UIADD3 UR6, UR11, 0x180, URZ ;  /* 0x000001800b067890 */ /* 0x000fe2000fffe03f */
[----:B------:R-:W-:Y:S01]  /*6d40*/  FMUL.FTZ R163, R0, R163 ;  /* 0x000000a300a37220 */ /* 0x000fe20000410000 */
[----:B------:R-:W-:Y:S01]  /*6d50*/  UMOV UR7, 0xc0000010 ;  /* 0xc000001000077882 */ /* 0x000fe20000000000 */
        /* <DEDUP_REMOVED lines=44> */
[----:B------:R-:W-:Y:S01]  /*7020*/  FMUL.FTZ R135, R0, R135 ;  /* 0x0000008700877220 */ /* 0x000fe20000410000 */
[----:B------:R-:W-:Y:S01]  /*7030*/  UMOV UR10, UR50 ;  /* 0x00000032000a7c82 */ /* 0x000fe20008000000 */
[----:B------:R-:W0:Y:S02]  /*7040*/  S2R R229, SR_TID.X ;  /* 0x0000000000e57919 */ /* 0x000e240000002100 */
[----:B------:R-:W3:Y:S01]  /*7050*/  MUFU.TANH R188, R188 ;  /* 0x000000bc00bc7308 */ /* 0x000ee20000002400 */
[----:B-1----:R-:W-:-:S07]  /*7060*/  FMNMX.FTZ R191, R187, R192, !PT ;  /* 0x000000c0bbbf7209 */ /* 0x002fce0007810000 */
        /* <DEDUP_REMOVED lines=8> */
[----:B--2---:R-:W-:-:S07]  /*70f0*/  FMNMX.FTZ R192, R168, R191, !PT ;  /* 0x000000bfa8c07209 */ /* 0x004fce0007810000 */
[----:B------:R-:W1:Y:S01]  /*7100*/  MUFU.TANH R171, R171 ;  /* 0x000000ab00ab7308 */ /* 0x000e620000002400 */
[----:B---3--:R-:W-:-:S07]  /*7110*/  FMNMX.FTZ R194, R170, R193, !PT ;  /* 0x000000c1aac27209 */ /* 0x008fce0007810000 */
        /* <DEDUP_REMOVED lines=28> */
[----:B------:R-:W-:Y:S02]  /*72e0*/  WARPGROUP.DEPBAR.LE gsb0, 0x0 ;  /* 0x00008000000079c5 */ /* 0x000fe40000010000 */
[----:B------:R-:W-:-:S04]  /*72f0*/  WARPGROUP.ARRIVE ;  /* 0x00000000000079c5 */ /* 0x000fc80000000000 */
[----:B------:R-:W1:Y:S01]  /*7300*/  MUFU.TANH R153, R153 ;  /* 0x0000009900997308 */ /* 0x000e620000002400 */
[----:B--2---:R-:W-:Y:S01]  /*7310*/  FMNMX.FTZ R192, R152, R191, !PT ;  /* 0x000000bf98c07209 */ /* 0x004fe20007810000 */
[----:B------:R-:W-:Y:S01]  /*7320*/  QGMMA.64x192x32.F32.E4M3.E4M3 R24, R204, gdesc[UR4], R24, gsb0 ;  /* 0x02e00004cc187df3 */ /* 0x000fe20008000818 */
[----:B------:R-:W-:Y:S01]  /*7330*/  UIADD3 UR6, UR11, 0x300, URZ ;  /* 0x000003000b067890 */ /* 0x000fe2000fffe03f */
[----:B------:R-:W-:Y:S01]  /*7340*/  FMUL.FTZ R191, R0, R126 ;  /* 0x0000007e00bf7220 */ /* 0x000fe20000410000 */
[----:B------:R-:W-:-:S03]  /*7350*/  UMOV UR7, 0xc0000010 ;  /* 0xc000001000077882 */ /* 0x000fc60000000000 */
        /* <DEDUP_REMOVED lines=52> */
[----:B------:R-:W-:-:S04]  /*76a0*/  WARPGROUP.ARRIVE ;  /* 0x00000000000079c5 */ /* 0x000fc80000000000 */
[----:B------:R-:W0:Y:S01]  /*76b0*/  MUFU.TANH R147, R147 ;  /* 0x0000009300937308 */ /* 0x000e220000002400 */
[----:B-1----:R-:W-:Y:S01]  /*76c0*/  FMNMX.FTZ R132, R146, R195, !PT ;  /* 0x000000c392847209 */ /* 0x002fe20007810000 */
[----:B------:R-:W-:Y:S01]  /*76d0*/  QGMMA.64x192x32.F32.E4M3.E4M3 R24, R208, gdesc[UR4], R24, gsb0 ;  /* 0x02e00004d0187df3 */ /* 0x000fe20008000818 */
[----:B------:R-:W-:Y:S01]  /*76e0*/  UIADD3 UR6, UR11, 0x480, URZ ;  /* 0x000004800b067890 */ /* 0x000fe2000fffe03f */
[----:B--2---:R-:W-:-:S04]  /*76f0*/  FMNMX.FTZ R126, R148, R193, !PT ;  /* 0x000000c1947e7209 */ /* 0x004fc80007810000 */
[----:B------:R-:W1:Y:S01]  /*7700*/  MUFU.TANH R149, R149 ;  /* 0x0000009500957308 */ /* 0x000e620000002400 */
[----:B------:R-:W-:-:S07]  /*7710*/  UMOV UR7, 0xc0000010 ;  /* 0xc000001000077882 */ /* 0x000fce0000000000 */
        /* <DEDUP_REMOVED lines=40> */
[----:B--2---:R-:W-:Y:S01]  /*79a0*/  FMNMX.FTZ R195, R193, R126, !PT ;  /* 0x0000007ec1c37209 */ /* 0x004fe20007810000 */
[----:B------:R-:W-:-:S04]  /*79b0*/  IMAD.U32 R193, RZ, RZ, UR10 ;  /* 0x0000000affc17e24 */ /* 0x000fc8000f8e00ff */
[----:B------:R-:W1:Y:S01]  /*79c0*/  SHFL.BFLY PT, R126, R195, 0x1, 0x1f ;  /* 0x0c201f00c37e7f89 */ /* 0x000e6200000e0000 */
[----:B0-----:R-:W-:-:S05]  /*79d0*/  FMNMX.FTZ R197, R194, R197, !PT ;  /* 0x000000c5c2c57209 */ /* 0x001fca0007810000 */
[----:B------:R-:W0:Y:S01]  /*79e0*/  SHFL.BFLY PT, R132, R197, 0x1, 0x1f ;  /* 0x0c201f00c5847f89 */ /* 0x000e2200000e0000 */
[----:B------:R-:W-:Y:S02]  /*79f0*/  WARPGROUP.DEPBAR.LE gsb0, 0x0 ;  /* 0x00008000000079c5 */ /* 0x000fe40000010000 */
[----:B------:R-:W-:Y:S01]  /*7a00*/  WARPGROUP.ARRIVE ;  /* 0x00000000000079c5 */ /* 0x000fe20000000000 */
[----:B-1----:R-:W-:Y:S01]  /*7a10*/  FMNMX.FTZ R126, R195, R126, !PT ;  /* 0x0000007ec37e7209 */ /* 0x002fe20007810000 */
[----:B------:R-:W-:-:S04]  /*7a20*/  IMAD.U32 R195, RZ, RZ, UR10 ;  /* 0x0000000affc37e24 */ /* 0x000fc8000f8e00ff */
[----:B------:R-:W-:Y:S01]  /*7a30*/  QGMMA.64x192x32.F32.E4M3.E4M3 R24, R212, gdesc[UR4], R24, gsb0 ;  /* 0x02e00004d4187df3 */ /* 0x000fe20008000818 */
[----:B------:R-:W-:-:S01]  /*7a40*/  FADD.FTZ R5, -R126, R5 ;  /* 0x000000057e057221 */ /* 0x000fc20000010100 */
[----:B------:R-:W-:Y:S01]  /*7a50*/  FFMA.FTZ R193, R126, R193, -8 ;  /* 0xc10000007ec17423 */ /* 0x000fe200000100c1 */
[----:B------:R-:W-:Y:S02]  /*7a60*/  UIADD3 UR6, UR11, 0x600, URZ ;  /* 0x000006000b067890 */ /* 0x000fe4000fffe03f */
[----:B------:R-:W-:Y:S01]  /*7a70*/  FMUL.FTZ R194, R5, UR10 ;  /* 0x0000000a05c27c20 */ /* 0x000fe20008410000 */
[----:B------:R-:W-:-:S01]  /*7a80*/  FFMA.FTZ R10, R10, UR10, -R193 ;  /* 0x0000000a0a0a7c23 */ /* 0x000fc200080108c1 */
[--C-:B------:R-:W-:Y:S01]  /*7a90*/  FFMA.FTZ R9, R9, UR10, -R193.reuse ;  /* 0x0000000a09097c23 */ /* 0x100fe200080108c1 */
[----:B0-----:R-:W-:Y:S01]  /*7aa0*/  FMNMX.FTZ R132, R197, R132, !PT ;  /* 0x00000084c5847209 */ /* 0x001fe20007810000 */
[--C-:B------:R-:W-:Y:S01]  /*7ab0*/  FFMA.FTZ R13, R13, UR10, -R193.reuse ;  /* 0x0000000a0d0d7c23 */ /* 0x100fe200080108c1 */
[----:B------:R-:W-:-:S01]  /*7ac0*/  FFMA.FTZ R14, R14, UR10, -R193 ;  /* 0x0000000a0e0e7c23 */ /* 0x000fc200080108c1 */
[----:B------:R-:W-:Y:S01]  /*7ad0*/  FFMA.FTZ R21, R21, UR10, -R193 ;  /* 0x0000000a15157c23 */ /* 0x000fe200080108c1 */
[----:B------:R-:W-:Y:S01]  /*7ae0*/  MUFU.EX2 R10, R10 ;  /* 0x0000000a000a7308 */ /* 0x000fe20000000800 */
[----:B------:R-:W-:-:S01]  /*7af0*/  FADD.FTZ R5, -R132, R7 ;  /* 0x0000000784057221 */ /* 0x000fc20000010100 */
[--C-:B------:R-:W-:Y:S01]  /*7b00*/  FFMA.FTZ R184, R184, UR10, -R193.reuse ;  /* 0x0000000ab8b87c23 */ /* 0x100fe200080108c1 */
[----:B------:R-:W-:Y:S01]  /*7b10*/  UMOV UR7, 0xc0000010 ;  /* 0xc000001000077882 */ /* 0x000fe20000000000 */
[--C-:B------:R-:W-:Y:S01]  /*7b20*/  FFMA.FTZ R187, R187, UR10, -R193.reuse ;  /* 0x0000000abbbb7c23 */ /* 0x100fe200080108c1 */
[----:B------:R-:W-:Y:S01]  /*7b30*/  FMUL.FTZ R5, R5, UR10 ;  /* 0x0000000a05057c20 */ /* 0x000fe20008410000 */
        /* <DEDUP_REMOVED lines=18> */
[----:B------:R-:W0:Y:S01]  /*7c60*/  MUFU.EX2 R9, R9 ;  /* 0x0000000900097308 */ /* 0x000e220000000800 */
[----:B------:R-:W-:-:S01]  /*7c70*/  FFMA.FTZ R20, R20, UR10, -R194 ;  /* 0x0000000a14147c23 */ /* 0x000fc200080108c2 */
[--C-:B------:R-:W-:Y:S01]  /*7c80*/  FFMA.FTZ R185, R185, UR10, -R194.reuse ;  /* 0x0000000ab9b97c23 */ /* 0x100fe200080108c2 */
[----:B------:R-:W-:-:S01]  /*7c90*/  FFMA.FTZ R186, R186, UR10, -R194 ;  /* 0x0000000ababa7c23 */ /* 0x000fc200080108c2 */
[----:B-1----:R-:W-:Y:S01]  /*7ca0*/  FFMA.FTZ R6, R7, R6, R10 ;  /* 0x0000000607067223 */ /* 0x002fe2000001000a */
        /* <DEDUP_REMOVED lines=69> */
[----:B------:R-:W-:-:S02]  /*8100*/  IMAD.U32 R197, RZ, RZ, UR51 ;  /* 0x00000033ffc57e24 */ /* 0x000fc4000f8e00ff */
[----:B------:R-:W-:-:S02]  /*8110*/  FFMA.FTZ R135, R135, UR10, -R194 ;  /* 0x0000000a87877c23 */ /* 0x000fc400080108c2 */
[----:B------:R-:W-:Y:S02]  /*8120*/  @!P1 IMAD R197, R197, 0x8, R4 ;  /* 0x00000008c5c59824 */ /* 0x000fe400078e0204 */
        /* <DEDUP_REMOVED lines=28> */
[----:B------:R-:W-:Y:S06]  /*82f0*/  QGMMA.64x192x32.F32.E4M3.E4M3 R24, R216, gdesc[UR4], R24, gsb0 ;  /* 0x02e00004d8187df3 */ /* 0x000fec0008000818 */
        /* <DEDUP_REMOVED lines=52> */
[----:B------:R-:W-:-:S06]  /*8640*/  WARPGROUP.DEPBAR.LE gsb0, 0x0 ;  /* 0x00008000000079c5 */ /* 0x000fcc0000010000 */
        /* <DEDUP_REMOVED lines=14> */
[----:B------:R-:W-:-:S05]  /*8730*/  IADD3 R6, -R23, 0xb, RZ ;  /* 0x0000000b17067810 */ /* 0x000fca0007ffe1ff */
[----:B------:R2:W-:Y:S06]  /*8740*/  BAR.ARV R6, 0x100 ;  /* 0x000400060000751d */ /* 0x0005ec0000002000 */
[----:B------:R-:W3:Y:S01]  /*8750*/  MUFU.EX2 R146, R146 ;  /* 0x0000009200927308 */ /* 0x000ee20000000800 */
[----:B0-----:R-:W-:-:S01]  /*8760*/  FADD.FTZ R195, R143, R8 ;  /* 0x000000088fc37221 */ /* 0x001fc20000010000 */
[----:B--2---:R-:W-:Y:S02]  /*8770*/  @!P1 VIADD R6, R197, 0x33440 ;  /* 0x00033440c5069836 */ /* 0x004fe40000000000 */
[----:B-1----:R-:W-:-:S03]  /*8780*/  FADD.FTZ R8, R144, R193 ;  /* 0x000000c190087221 */ /* 0x002fc60000010000 */
[----:B------:R-:W-:Y:S01]  /*8790*/  @!P1 PRMT R6, RZ, 0x654, R6 ;  /* 0x00000654ff069816 */ /* 0x000fe20000000006 */
[----:B------:R-:W0:Y:S03]  /*87a0*/  MUFU.EX2 R145, R145 ;  /* 0x0000009100917308 */ /* 0x000e260000000800 */
[----:B------:R1:W-:Y:S05]  /*87b0*/  @!P1 SYNCS.ARRIVE.TRANS64.RED.A1T0 RZ, [R6+URZ], RZ ;  /* 0x000000ff06ff99a7 */ /* 0x0003ea000810043f */
[----:B------:R-:W2:Y:S01]  /*87c0*/  MUFU.EX2 R147, R147 ;  /* 0x0000009300937308 */ /* 0x000ea20000000800 */
[----:B---3--:R-:W-:-:S07]  /*87d0*/  FADD.FTZ R130, R146, R195 ;  /* 0x000000c392827221 */ /* 0x008fce0000010000 */
[----:B------:R-:W3:Y:S01]  /*87e0*/  MUFU.EX2 R148, R148 ;  /* 0x0000009400947308 */ /* 0x000ee20000000800 */
[----:B0-----:R-:W-:-:S07]  /*87f0*/  FADD.FTZ R193, R145, R8 ;  /* 0x0000000891c17221 */ /* 0x001fce0000010000 */
[----:B------:R-:W0:Y:S01]  /*8800*/  MUFU.EX2 R150, R150 ;  /* 0x0000009600967308 */ /* 0x000e220000000800 */
[----:B--2---:R-:W-:-:S01]  /*8810*/  FADD.FTZ R195, R147, R130 ;  /* 0x0000008293c37221 */ /* 0x004fc20000010000 */
[--C-:B------:R-:W-:Y:S01]  /*8820*/  FFMA.FTZ R130, R131, UR10, -R194.reuse ;  /* 0x0000000a83827c23 */ /* 0x100fe200080108c2 */
[----:B------:R-:W-:-:S05]  /*8830*/  FFMA.FTZ R131, R134, UR10, -R194 ;  /* 0x0000000a86837c23 */ /* 0x000fca00080108c2 */
        /* <DEDUP_REMOVED lines=40> */
.L_x_3200:
        /* <DEDUP_REMOVED lines=15> */
[-C--:B------:R-:W-:Y:S01]  /*8bb0*/  FMUL.FTZ R24, R24, R7.reuse ;  /* 0x0000000718187220 */ /* 0x080fe20000410000 */
[----:B------:R-:W-:Y:S01]  /*8bc0*/  F2FP.SATFINITE.E4M3.F32.PACK_AB_MERGE_C R180, R181, R180, RZ ;  /* 0x000000b4b5b4723e */ /* 0x000fe200048070ff */
        /* <DEDUP_REMOVED lines=130> */
[----:B------:R-:W-:Y:S01]  /*93f0*/  F2FP.SATFINITE.E4M3.F32.PACK_AB_MERGE_C R219, R130, R127, R131 ;  /* 0x0000007f82db723e */ /* 0x000fe20004807083 */
[----:B0-----:R-:W-:Y:S06]  /*9400*/  @P1 BRA `(.L_x_3201) ;  /* 0xffffffc400ac1947 */ /* 0x001fec000383ffff */
.L_x_3191:
[----:B------:R-:W-:Y:S06]  /*9410*/  BAR.ARV 0x8, 0x180 ;  /* 0x0206000000007b1d */ /* 0x000fec0000002000 */
[----:B------:R-:W-:Y:S05]  /*9420*/  @!P0 BRA `(.L_x_3202) ;  /* 0x0000000000048947 */ /* 0x000fea0003800000 */
[----:B------:R-:W-:Y:S01]  /*9430*/  BPT.TRAP 0x1 ;  /* 0x000000040000795c */ /* 0x000fe20000300000 */
.L_x_3202:
[----:B------:R-:W-:Y:S02]  /*9440*/  IMAD.U32 R0, RZ, RZ, UR42 ;  /* 0x0000002aff007e24 */ /* 0x000fe4000f8e00ff */
[----:B------:R-:W-:-:S03]  /*9450*/  IMAD.U32 R15, RZ, RZ, UR51 ;  /* 0x00000033ff0f7e24 */ /* 0x000fc6000f8e00ff */
[----:B------:R-:W-:Y:S01]  /*9460*/  SHF.L.U32 R0, R0, 0x1f, RZ ;  /* 0x0000001f00007819 */ /* 0x000fe200000006ff */
[----:B------:R-:W-:-:S04]  /*9470*/  IMAD R15, R15, 0x8, R4 ;  /* 0x000000080f0f7824 */ /* 0x000fc800078e0204 */
[----:B------:R0:W1:Y:S01]  /*9480*/  SYNCS.PHASECHK.TRANS64.TRYWAIT P1, [R15+URZ+0x33450], R0 ;  /* 0x033450000f0075a7 */ /* 0x000062000802017f */
[----:B------:R-:W-:Y:S05]  /*9490*/  @!P0 BRA `(.L_x_3203) ;  /* 0x0000000000048947 */ /* 0x000fea0003800000 */
[----:B------:R-:W-:Y:S01]  /*94a0*/  BPT.TRAP 0x1 ;  /* 0x000000040000795c */ /* 0x000fe20000300000 */
.L_x_3203:
        /* <DEDUP_REMOVED lines=8> */
.L_x_3204:
[----:B------:R-:W-:Y:S01]  /*9530*/  IMAD R4, R5, 0x780, R4 ;  /* 0x0000078005047824 */ /* 0x000fe200078e0204 */
[----:B------:R-:W-:Y:S05]  /*9540*/  WARPSYNC.ALL ;  /* 0x0000000000007948 */ /* 0x000fea0003800000 */
[----:B------:R-:W-:Y:S01]  /*9550*/  IMAD.MOV.U32 R5, RZ, RZ, -0x3ffffff0 ;  /* 0xc0000010ff057424 */ /* 0x000fe200078e00ff */
[C---:B------:R-:W-:Y:S01]  /*9560*/  R2UR UR6, R4.reuse ;  /* 0x00000000040672ca */ /* 0x040fe200000e0000 */
[----:B------:R-:W-:Y:S01]  /*9570*/  WARPGROUP.ARRIVE ;  /* 0x00000000000079c5 */ /* 0x000fe20000000000 */
[----:B------:R-:W-:Y:S01]  /*9580*/  VIADD R10, R4, 0x180 ;  /* 0x00000180040a7836 */ /* 0x000fe20000000000 */
[----:B------:R-:W-:Y:S01]  /*9590*/  ULDC.64 UR8, c[0x0][0x9a0] ;  /* 0x0002680000087ab9 */ /* 0x000fe20000000a00 */
[----:B------:R-:W-:Y:S01]  /*95a0*/  R2UR UR7, R5 ;  /* 0x00000000050772ca */ /* 0x000fe200000e0000 */
[----:B------:R-:W-:Y:S01]  /*95b0*/  IMAD.MOV.U32 R11, RZ, RZ, -0x3ffffff0 ;  /* 0xc0000010ff0b7424 */ /* 0x000fe200078e00ff */
[----:B------:R-:W-:Y:S01]  /*95c0*/  UISETP.NE.U32.AND UP0, UPT, UR8, URZ, UPT ;  /* 0x0000003f0800728c */ /* 0x000fe2000bf05070 */
[----:B------:R-:W-:-:S03]  /*95d0*/  IMAD.MOV.U32 R7, RZ, RZ, 0x3f800000 ;  /* 0x3f800000ff077424 */ /* 0x000fc600078e00ff */
[----:B------:R-:W-:-:S06]  /*95e0*/  UISETP.NE.AND.EX UP0, UPT, UR9, URZ, UPT, UP0 ;  /* 0x0000003f0900728c */ /* 0x000fcc000bf05300 */
[----:B------:R-:W-:Y:S01]  /*95f0*/  PLOP3.LUT P1, PT, PT, PT, UP0, 0x80, 0x0 ;  /* 0x000000000000781c */ /* 0x000fe20003f2f008 */
[----:B------:R-:W-:Y:S01]  /*9600*/  QGMMA.64x192x32.F32.E4M3.E4M3 R24, R200, gdesc[UR4], R24, gsb0 ;  /* 0x02e00004c8187df3 */ /* 0x000fe20008000818 */
[----:B------:R-:W-:Y:S01]  /*9610*/  R2UR UR6, R10 ;  /* 0x000000000a0672ca */ /* 0x000fe200000e0000 */
[----:B------:R-:W-:Y:S01]  /*9620*/  VIADD R10, R4, 0x300 ;  /* 0x00000300040a7836 */ /* 0x000fe20000000000 */
[----:B------:R-:W-:Y:S01]  /*9630*/  R2UR UR7, R11 ;  /* 0x000000000b0772ca */ /* 0x000fe200000e0000 */
[----:B------:R-:W-:Y:S01]  /*9640*/  IMAD.MOV.U32 R11, RZ, RZ, -0x3ffffff0 ;  /* 0xc0000010ff0b7424 */ /* 0x000fe200078e00ff */
[----:B------:R-:W-:Y:S02]  /*9650*/  @UP0 ULDC.64 UR12, c[0x0][0x9c8] ;  /* 0x00027200000c0ab9 */ /* 0x000fe40000000a00 */
[----:B------:R-:W-:Y:S01]  /*9660*/  @UP0 UIMAD.WIDE.U32 UR4, UR36, UR12, URZ ;  /* 0x0000000c240402a5 */ /* 0x000fe2000f8e003f */
[----:B------:R-:W-:Y:S02]  /*9670*/  WARPGROUP.DEPBAR.LE gsb0, 0x0 ;  /* 0x00008000000079c5 */ /* 0x000fe40000010000 */
[----:B------:R-:W-:-:S10]  /*9680*/  WARPGROUP.ARRIVE ;  /* 0x00000000000079c5 */ /* 0x000fd40000000000 */
[----:B------:R-:W-:Y:S01]  /*9690*/  QGMMA.64x192x32.F32.E4M3.E4M3 R24, R204, gdesc[UR4], R24, gsb0 ;  /* 0x02e00004cc187df3 */ /* 0x000fe20008000818 */
[----:B------:R-:W-:Y:S02]  /*96a0*/  R2UR UR6, R10 ;  /* 0x000000000a0672ca */ /* 0x000fe400000e0000 */
[----:B------:R-:W-:Y:S01]  /*96b0*/  R2UR UR7, R11 ;  /* 0x000000000b0772ca */ /* 0x000fe200000e0000 */
[----:B------:R-:W-:Y:S02]  /*96c0*/  VIADD R10, R4, 0x480 ;  /* 0x00000480040a7836 */ /* 0x000fe40000000000 */
[----:B------:R-:W-:Y:S01]  /*96d0*/  IMAD.MOV.U32 R11, RZ, RZ, -0x3ffffff0 ;  /* 0xc0000010ff0b7424 */ /* 0x000fe200078e00ff */
[----:B------:R-:W-:Y:S02]  /*96e0*/  WARPGROUP.DEPBAR.LE gsb0, 0x0 ;  /* 0x00008000000079c5 */ /* 0x000fe40000010000 */
[----:B------:R-:W-:-:S11]  /*96f0*/  WARPGROUP.ARRIVE ;  /* 0x00000000000079c5 */ /* 0x000fd60000000000 */
[----:B------:R-:W-:Y:S01]  /*9700*/  QGMMA.64x192x32.F32.E4M3.E4M3 R24, R208, gdesc[UR4], R24, gsb0 ;  /* 0x02e00004d0187df3 */ /* 0x000fe20008000818 */
[----:B------:R-:W-:Y:S02]  /*9710*/  @UP0 UIMAD UR6, UR37, UR12, URZ ;  /* 0x0000000c250602a4 */ /* 0x000fe4000f8e023f */
[----:B------:R-:W-:Y:S02]  /*9720*/  @UP0 USHF.R.S32.HI UR7, URZ, 0x1f, UR45 ;  /* 0x0000001f3f070899 */ /* 0x000fe4000801142d */
[----:B------:R-:W-:-:S03]  /*9730*/  @UP0 UIMAD UR6, UR36, UR13, UR6 ;  /* 0x0000000d240602a4 */ /* 0x000fc6000f8e0206 */
[----:B------:R-:W-:Y:S01]  /*9740*/  @UP0 ULDC.64 UR12, c[0x0][0x9d0] ;  /* 0x00027400000c0ab9 */ /* 0x000fe20000000a00 */
        /* <DEDUP_REMOVED lines=11> */
[----:B------:R-:W-:Y:S02]  /*9800*/  R2UR UR6, R10 ;  /* 0x000000000a0672ca */ /* 0x000fe400000e0000 */
[----:B------:R-:W-:Y:S01]  /*9810*/  R2UR UR7, R11 ;  /* 0x000000000b0772ca */ /* 0x000fe200000e0000 */
[----:B------:R-:W-:Y:S02]  /*9820*/  VIADD R4, R4, 0x600 ;  /* 0x0000060004047836 */ /* 0x000fe40000000000 */
[----:B------:R-:W-:Y:S01]  /*9830*/  IMAD.MOV.U32 R5, RZ, RZ, -0x3ffffff0 ;  /* 0xc0000010ff057424 */ /* 0x000fe200078e00ff */
[----:B------:R-:W-:Y:S02]  /*9840*/  WARPGROUP.DEPBAR.LE gsb0, 0x0 ;  /* 0x00008000000079c5 */ /* 0x000fe40000010000 */
[----:B------:R-:W-:-:S07]  /*9850*/  WARPGROUP.ARRIVE ;  /* 0x00000000000079c5 */ /* 0x000fce0000000000 */
[----:B------:R-:W-:Y:S01]  /*9860*/  QGMMA.64x192x32.F32.E4M3.E4M3 R24, R212, gdesc[UR4], R24, gsb0 ;  /* 0x02e00004d4187df3 */ /* 0x000fe20008000818 */
[----:B------:R-:W-:Y:S02]  /*9870*/  R2UR UR6, R4 ;  /* 0x00000000040672ca */ /* 0x000fe400000e0000 */
[----:B------:R-:W-:Y:S02]  /*9880*/  R2UR UR7, R5 ;  /* 0x00000000050772ca */ /* 0x000fe400000e0000 */
[----:B------:R-:W4:Y:S04]  /*9890*/  SHFL.BFLY PT, R5, R6, 0x2, 0x1f ;  /* 0x0c401f0006057f89 */ /* 0x000f2800000e0000 */
[----:B------:R-:W5:Y:S01]  /*98a0*/  SHFL.BFLY PT, R9, R8, 0x2, 0x1f ;  /* 0x0c401f0008097f89 */ /* 0x000f6200000e0000 */
[----:B----4-:R-:W-:-:S01]  /*98b0*/  FADD.FTZ R5, R5, R6 ;  /* 0x0000000605057221 */ /* 0x010fc20000010000 */
[----:B-----5:R-:W-:-:S04]  /*98c0*/  FADD.FTZ R9, R9, R8 ;  /* 0x0000000809097221 */ /* 0x020fc80000010000 */
[----:B01----:R-:W0:Y:S04]  /*98d0*/  SHFL.BFLY PT, R0, R5, 0x1, 0x1f ;  /* 0x0c201f0005007f89 */ /* 0x003e2800000e0000 */
[----:B------:R-:W2:Y:S01]  /*98e0*/  SHFL.BFLY PT, R4, R9, 0x1, 0x1f ;  /* 0x0c201f0009047f89 */ /* 0x000ea200000e0000 */
[----:B------:R-:W-:Y:S02]  /*98f0*/  IMAD.MOV.U32 R6, RZ, RZ, RZ ;  /* 0x000000ffff067224 */ /* 0x000fe400078e00ff */
[----:B0-----:R-:W-:Y:S01]  /*9900*/  FADD.FTZ R11, R5, R0 ;  /* 0x00000000050b7221 */ /* 0x001fe20000010000 */
[----:B--2---:R-:W-:-:S04]  /*9910*/  FADD.FTZ R12, R9, R4 ;  /* 0x00000004090c7221 */ /* 0x004fc80000010000 */
        /* <DEDUP_REMOVED lines=12> */
[----:B------:R-:W1:Y:S01]  /*99e0*/  @P2 MUFU.LG2 R8, R13 ;  /* 0x0000000d00082308 */ /* 0x000e620000000c00 */
[----:B------:R-:W-:-:S07]  /*99f0*/  IMAD.U32 R20, RZ, RZ, UR10 ;  /* 0x0000000aff147e24 */ /* 0x000fce000f8e00ff */
[----:B------:R-:W2:Y:S01]  /*9a00*/  @P1 MUFU.RCP R10, R12 ;  /* 0x0000000c000a1308 */ /* 0x000ea20000001000 */
[----:B------:R-:W-:Y:S02]  /*9a10*/  IMAD.U32 R5, RZ, RZ, UR10 ;  /* 0x0000000aff057e24 */ /* 0x000fe4000f8e00ff */
[----:B------:R-:W-:Y:S01]  /*9a20*/  @P3 FMUL.FTZ R20, R20, 0.69314718246459960938 ;  /* 0x3f31721814143820 */ /* 0x000fe20000410000 */
[----:B0-----:R-:W-:Y:S01]  /*9a30*/  @P3 FMUL.FTZ R9, R9, 0.69314718246459960938 ;  /* 0x3f31721809093820 */ /* 0x001fe20000410000 */
[----:B------:R-:W-:Y:S02]  /*9a40*/  IMAD.MOV.U32 R4, RZ, RZ, -0x800000 ;  /* 0xff800000ff047424 */ /* 0x000fe400078e00ff */
[----:B------:R-:W-:Y:S01]  /*9a50*/  @P2 FMUL.FTZ R5, R5, 0.69314718246459960938 ;  /* 0x3f31721805052820 */ /* 0x000fe20000410000 */
[----:B------:R-:W-:Y:S02]  /*9a60*/  IMAD.MOV.U32 R0, RZ, RZ, -0x800000 ;  /* 0xff800000ff007424 */ /* 0x000fe400078e00ff */
[----:B------:R-:W-:-:S01]  /*9a70*/  @P3 FFMA.FTZ R4, R20, R132, R9 ;  /* 0x0000008414043223 */ /* 0x000fc20000010009 */
[----:B-1----:R-:W-:Y:S01]  /*9a80*/  @P2 FMUL.FTZ R8, R8, 0.69314718246459960938 ;  /* 0x3f31721808082820 */ /* 0x002fe20000410000 */
[----:B---3--:R-:W-:-:S03]  /*9a90*/  FMUL.FTZ R9, R6, R7 ;  /* 0x0000000706097220 */ /* 0x008fc60000410000 */
[----:B------:R-:W-:Y:S01]  /*9aa0*/  @P2 FFMA.FTZ R0, R5, R126, R8 ;  /* 0x0000007e05002223 */ /* 0x000fe20000010008 */
[----:B--2---:R-:W-:Y:S01]  /*9ab0*/  FMUL.FTZ R7, R10, R7 ;  /* 0x000000070a077220 */ /* 0x004fe20000410000 */
[----:B------:R-:W-:Y:S02]  /*9ac0*/  WARPGROUP.DEPBAR.LE gsb0, 0x0 ;  /* 0x00008000000079c5 */ /* 0x000fe40000010000 */
[----:B------:R-:W-:Y:S05]  /*9ad0*/  @!P0 BRA `(.L_x_3206) ;  /* 0x0000000000048947 */ /* 0x000fea0003800000 */
[----:B------:R-:W-:Y:S01]  /*9ae0*/  BPT.TRAP 0x1 ;  /* 0x000000040000795c */ /* 0x000fe20000300000 */
.L_x_3206:
[----:B------:R-:W-:Y:S01]  /*9af0*/  VIADD R6, R15, 0x33460 ;  /* 0x000334600f067836 */ /* 0x000fe20000000000 */
[----:B------:R-:W-:Y:S01]  /*9b00*/  UIADD3 UR51, UR51, 0x1, URZ ;  /* 0x0000000133337890 */ /* 0x000fe2000fffe03f */
[-C--:B------:R-:W-:Y:S01]  /*9b10*/  FMUL.FTZ R121, R65, R9.reuse ;  /* 0x0000000941797220 */ /* 0x080fe20000410000 */
[-C--:B------:R-:W-:Y:S01]  /*9b20*/  FMUL.FTZ R143, R24, R9.reuse ;  /* 0x00000009188f7220 */ /* 0x080fe20000410000 */
[-C--:B------:R-:W-:Y:S01]  /*9b30*/  FMUL.FTZ R140, R28, R9.reuse ;  /* 0x000000091c8c7220 */ /* 0x080fe20000410000 */
[----:B------:R-:W-:Y:S01]  /*9b40*/  PRMT R6, R3, 0x654, R6 ;  /* 0x0000065403067816 */ /* 0x000fe20000000006 */
[----:B------:R-:W-:Y:S01]  /*9b50*/  UISETP.NE.AND UP0, UPT, UR51, 0x2, UPT ;  /* 0x000000023300788c */ /* 0x000fe2000bf05270 */
        /* <DEDUP_REMOVED lines=98> */
[----:B0-----:R-:W-:-:S12]  /*a180*/  ULOP3.LUT UR42, UR42, UR4, URZ, 0x3c, !UPT ;  /* 0x000000042a2a7292 */ /* 0x001fd8000f8e3c3f */
.L_x_3184:
        /* <DEDUP_REMOVED lines=21> */
[----:B------:R-:W-:Y:S01]  /*a2e0*/  F2FP.BF16.F32.PACK_AB R49, R48, R49 ;  /* 0x000000313031723e */ /* 0x000fe200000010ff */
[----:B------:R-:W1:Y:S01]  /*a2f0*/  S2R R12, SR_SWINHI ;  /* 0x00000000000c7919 */ /* 0x000e620000002f00 */
        /* <DEDUP_REMOVED lines=12> */
[----:B------:R-:W-:Y:S02]  /*a3c0*/  SEL R52, R44, R41, P0 ;  /* 0x000000292c347207 */ /* 0x000fe40000000000 */
[----:B------:R-:W-:-:S02]  /*a3d0*/  SEL R41, R41, R44, P0 ;  /* 0x0000002c29297207 */ /* 0x000fc40000000000 */
[----:B------:R-:W-:Y:S02]  /*a3e0*/  SEL R44, R36, R33, P0 ;  /* 0x00000021242c7207 */ /* 0x000fe40000000000 */
[----:B------:R-:W-:Y:S02]  /*a3f0*/  SEL R43, R33, R36, P0 ;  /* 0x00000024212b7207 */ /* 0x000fe40000000000 */
        /* <DEDUP_REMOVED lines=10> */
[----:B------:R-:W-:-:S02]  /*a4a0*/  IADD3 R61, P4, R36, 0x20, RZ ;  /* 0x00000020243d7810 */ /* 0x000fc40007f9e0ff */
[C---:B------:R-:W-:Y:S02]  /*a4b0*/  IADD3 R69, P5, R36.reuse, 0x40, RZ ;  /* 0x0000004024457810 */ /* 0x040fe40007fbe0ff */
[----:B------:R-:W-:Y:S01]  /*a4c0*/  SEL R78, R81, R84, P0 ;  /* 0x00000054514e7207 */ /* 0x000fe20000000000 */
[--C-:B------:R-:W-:Y:S01]  /*a4d0*/  IMAD.X R35, RZ, RZ, R37.reuse, P4 ;  /* 0x000000ffff237224 */ /* 0x100fe200020e0625 */
[----:B------:R-:W-:Y:S01]  /*a4e0*/  IADD3 R83, P4, R36, 0x4060, RZ ;  /* 0x0000406024537810 */ /* 0x000fe20007f9e0ff */
[----:B------:R-:W-:Y:S01]  /*a4f0*/  IMAD.X R33, RZ, RZ, R37, P5 ;  /* 0x000000ffff217224 */ /* 0x000fe200028e0625 */
[----:B------:R-:W-:Y:S02]  /*a500*/  F2FP.BF16.F32.PACK_AB R73, R73, R80 ;  /* 0x000000504949723e */ /* 0x000fe400000010ff */
[----:B------:R-:W-:Y:S02]  /*a510*/  F2FP.BF16.F32.PACK_AB R121, R68, R121 ;  /* 0x000000794479723e */ /* 0x000fe400000010ff */
[----:B------:R-:W-:-:S02]  /*a520*/  F2FP.BF16.F32.PACK_AB R64, R64, R65 ;  /* 0x000000414040723e */ /* 0x000fc400000010ff */
[----:B------:R-:W-:Y:S02]  /*a530*/  F2FP.BF16.F32.PACK_AB R54, R51, R54 ;  /* 0x000000363336723e */ /* 0x000fe400000010ff */
[----:B------:R-:W-:Y:S02]  /*a540*/  SEL R81, R84, R81, P0 ;  /* 0x0000005154517207 */ /* 0x000fe40000000000 */
[----:B------:R-:W-:Y:S02]  /*a550*/  SEL R68, R13, R10, P0 ;  /* 0x0000000a0d447207 */ /* 0x000fe40000000000 */
[----:B------:R-:W-:Y:S02]  /*a560*/  SEL R51, R10, R13, P0 ;  /* 0x0000000d0a337207 */ /* 0x000fe40000000000 */
[----:B------:R-:W-:Y:S02]  /*a570*/  SEL R84, R11, R8, P0 ;  /* 0x000000080b547207 */ /* 0x000fe40000000000 */
[----:B------:R-:W-:-:S02]  /*a580*/  SEL R65, R8, R11, P0 ;  /* 0x0000000b08417207 */ /* 0x000fc40000000000 */
[----:B------:R-:W-:Y:S02]  /*a590*/  F2FP.BF16.F32.PACK_AB R67, R67, R72 ;  /* 0x000000484343723e */ /* 0x000fe400000010ff */
[----:B------:R-:W-:Y:S02]  /*a5a0*/  F2FP.BF16.F32.PACK_AB R66, R59, R66 ;  /* 0x000000423b42723e */ /* 0x000fe400000010ff */
[----:B------:R-:W-:Y:S02]  /*a5b0*/  F2FP.BF16.F32.PACK_AB R57, R56, R57 ;  /* 0x000000393839723e */ /* 0x000fe400000010ff */
[----:B------:R-:W-:Y:S02]  /*a5c0*/  LOP3.LUT R8, R61, 0x380, RZ, 0xc0, !PT ;  /* 0x000003803d087812 */ /* 0x000fe400078ec0ff */
[----:B------:R-:W-:Y:S02]  /*a5d0*/  LOP3.LUT R10, R69, 0x380, RZ, 0xc0, !PT ;  /* 0x00000380450a7812 */ /* 0x000fe400078ec0ff */
[----:B------:R-:W-:-:S02]  /*a5e0*/  LOP3.LUT R14, R83, 0x380, RZ, 0xc0, !PT ;  /* 0x00000380530e7812 */ /* 0x000fc400078ec0ff */
[----:B------:R-:W-:Y:S02]  /*a5f0*/  F2FP.BF16.F32.PACK_AB R55, R55, R58 ;  /* 0x0000003a3737723e */ /* 0x000fe400000010ff */
[----:B------:R-:W-:Y:S02]  /*a600*/  F2FP.BF16.F32.PACK_AB R28, R28, R29 ;  /* 0x0000001d1c1c723e */ /* 0x000fe400000010ff */
[----:B------:R-:W-:Y:S02]  /*a610*/  F2FP.BF16.F32.PACK_AB R21, R21, R24 ;  /* 0x000000181515723e */ /* 0x000fe400000010ff */
[----:B------:R-:W-:Y:S02]  /*a620*/  SEL R80, R73, R76, P0 ;  /* 0x0000004c49507207 */ /* 0x000fe40000000000 */
[----:B------:R-:W-:Y:S02]  /*a630*/  F2FP.BF16.F32.PACK_AB R25, R25, R26 ;  /* 0x0000001a1919723e */ /* 0x000fe400000010ff */
[----:B------:R-:W-:-:S02]  /*a640*/  F2FP.BF16.F32.PACK_AB R20, R15, R20 ;  /* 0x000000140f14723e */ /* 0x000fc400000010ff */
[----:B------:R-:W-:Y:S02]  /*a650*/  SEL R73, R76, R73, P0 ;  /* 0x000000494c497207 */ /* 0x000fe40000000000 */
[----:B------:R-:W-:Y:S02]  /*a660*/  F2FP.BF16.F32.PACK_AB R47, R47, R50 ;  /* 0x000000322f2f723e */ /* 0x000fe400000010ff */
[----:B------:R-:W-:Y:S02]  /*a670*/  SEL R60, R64, R57, P0 ;  /* 0x00000039403c7207 */ /* 0x000fe40000000000 */
[----:B------:R-:W-:Y:S02]  /*a680*/  SEL R76, R67, R66, P0 ;  /* 0x00000042434c7207 */ /* 0x000fe40000000000 */
[----:B------:R-:W-:Y:S02]  /*a690*/  IADD3 R71, P6, R36, 0x60, RZ ;  /* 0x0000006024477810 */ /* 0x000fe40007fde0ff */
[----:B------:R-:W-:-:S02]  /*a6a0*/  SHF.R.U64 R8, R8, 0x3, RZ ;  /* 0x0000000308087819 */ /* 0x000fc400000012ff */
[----:B------:R-:W-:Y:S02]  /*a6b0*/  SHF.R.U64 R10, R10, 0x3, RZ ;  /* 0x000000030a0a7819 */ /* 0x000fe400000012ff */
[----:B------:R-:W-:Y:S02]  /*a6c0*/  SHF.R.U64 R14, R14, 0x3, RZ ;  /* 0x000000030e0e7819 */ /* 0x000fe400000012ff */
[----:B------:R-:W-:Y:S02]  /*a6d0*/  SEL R57, R57, R64, P0 ;  /* 0x0000004039397207 */ /* 0x000fe40000000000 */
[----:B------:R-:W-:Y:S02]  /*a6e0*/  SEL R67, R66, R67, P0 ;  /* 0x0000004342437207 */ /* 0x000fe40000000000 */
[C---:B------:R-:W-:Y:S02]  /*a6f0*/  IADD3 R75, P1, R36.reuse, 0x4000, RZ ;  /* 0x00004000244b7810 */ /* 0x040fe40007f3e0ff */
[----:B------:R-:W-:-:S02]  /*a700*/  IADD3 R77, P2, R36, 0x4020, RZ ;  /* 0x00004020244d7810 */ /* 0x000fc40007f5e0ff */
[----:B------:R-:W-:Y:S01]  /*a710*/  F2FP.BF16.F32.PACK_AB R39, R39, R42 ;  /* 0x0000002a2727723e */ /* 0x000fe200000010ff */
[--C-:B------:R-:W-:Y:S01]  /*a720*/  IMAD.X R29, RZ, RZ, R37.reuse, P1 ;  /* 0x000000ffff1d7224 */ /* 0x100fe200008e0625 */
[----:B------:R-:W-:Y:S02]  /*a730*/  SEL R64, R28, R21, P0 ;  /* 0x000000151c407207 */ /* 0x000fe40000000000 */
[----:B------:R-:W-:Y:S01]  /*a740*/  SEL R45, R21, R28, P0 ;  /* 0x0000001c152d7207 */ /* 0x000fe20000000000 */
[----:B------:R-:W-:Y:S01]  /*a750*/  IMAD.X R21, RZ, RZ, R37, P4 ;  /* 0x000000ffff157224 */ /* 0x000fe200020e0625 */
        /* <DEDUP_REMOVED lines=8> */
[----:B------:R-:W-:Y:S01]  /*a7e0*/  SEL R59, R20, R25, P0 ;  /* 0x00000019143b7207 */ /* 0x000fe20000000000 */
[----:B------:R-:W-:Y:S01]  /*a7f0*/  IMAD.X R25, RZ, RZ, R37, P2 ;  /* 0x000000ffff197224 */ /* 0x000fe200010e0625 */
[----:B------:R-:W-:-:S02]  /*a800*/  F2FP.BF16.F32.PACK_AB R136, R136, R139 ;  /* 0x0000008b8888723e */ /* 0x000fc400000010ff */
[----:B------:R-:W-:Y:S02]  /*a810*/  F2FP.BF16.F32.PACK_AB R97, R97, R104 ;  /* 0x000000686161723e */ /* 0x000fe400000010ff */
[----:B------:R-:W-:Y:S02]  /*a820*/  F2FP.BF16.F32.PACK_AB R137, R134, R137 ;  /* 0x000000898689723e */ /* 0x000fe400000010ff */
[----:B------:R-:W-:Y:S02]  /*a830*/  F2FP.BF16.F32.PACK_AB R100, R93, R100 ;  /* 0x000000645d64723e */ /* 0x000fe400000010ff */
[----:B------:R-:W-:Y:S02]  /*a840*/  F2FP.BF16.F32.PACK_AB R30, R27, R30 ;  /* 0x0000001e1b1e723e */ /* 0x000fe400000010ff */
[----:B------:R-:W-:Y:S02]  /*a850*/  SEL R54, R47, R46, P0 ;  /* 0x0000002e2f367207 */ /* 0x000fe40000000000 */
[----:B------:R-:W-:-:S02]  /*a860*/  LOP3.LUT R12, R71, 0x380, RZ, 0xc0, !PT ;  /* 0x00000380470c7812 */ /* 0x000fc400078ec0ff */
[----:B------:R-:W-:Y:S02]  /*a870*/  LOP3.LUT R34, R8, R61, RZ, 0x3c, !PT ;  /* 0x0000003d08227212 */ /* 0x000fe400078e3cff */
[----:B------:R-:W-:Y:S02]  /*a880*/  LOP3.LUT R32, R10, R69, RZ, 0x3c, !PT ;  /* 0x000000450a207212 */ /* 0x000fe400078e3cff */
[----:B------:R-:W-:Y:S02]  /*a890*/  LOP3.LUT R20, R14, R83, RZ, 0x3c, !PT ;  /* 0x000000530e147212 */ /* 0x000fe400078e3cff */
[----:B------:R-:W-:Y:S02]  /*a8a0*/  F2FP.BF16.F32.PACK_AB R132, R132, R135 ;  /* 0x000000878484723e */ /* 0x000fe400000010ff */
[----:B------:R-:W-:Y:S02]  /*a8b0*/  F2FP.BF16.F32.PACK_AB R89, R89, R96 ;  /* 0x000000605959723e */ /* 0x000fe400000010ff */
[----:B------:R-:W-:-:S02]  /*a8c0*/  F2FP.BF16.F32.PACK_AB R133, R130, R133 ;  /* 0x000000858285723e */ /* 0x000fc400000010ff */
[----:B------:R-:W-:Y:S02]  /*a8d0*/  F2FP.BF16.F32.PACK_AB R92, R85, R92 ;  /* 0x0000005c555c723e */ /* 0x000fe400000010ff */
[----:B------:R-:W-:Y:S02]  /*a8e0*/  SEL R47, R46, R47, P0 ;  /* 0x0000002f2e2f7207 */ /* 0x000fe40000000000 */
[----:B------:R-:W-:Y:S02]  /*a8f0*/  LOP3.LUT R8, R75, 0x380, RZ, 0xc0, !PT ;  /* 0x000003804b087812 */ /* 0x000fe400078ec0ff */
[----:B------:R-:W-:Y:S02]  /*a900*/  LOP3.LUT R10, R77, 0x380, RZ, 0xc0, !PT ;  /* 0x000003804d0a7812 */ /* 0x000fe400078ec0ff */
[----:B------:R-:W-:Y:S02]  /*a910*/  F2FP.BF16.F32.PACK_AB R128, R128, R131 ;  /* 0x000000838080723e */ /* 0x000fe400000010ff */
[----:B------:R-:W-:-:S02]  /*a920*/  F2FP.BF16.F32.PACK_AB R129, R126, R129 ;  /* 0x000000817e81723e */ /* 0x000fc400000010ff */
[----:B------:R-:W-:Y:S02]  /*a930*/  SEL R46, R39, R38, P0 ;  /* 0x00000026272e7207 */ /* 0x000fe40000000000 */
[----:B------:R-:W-:Y:S02]  /*a940*/  F2FP.BF16.F32.PACK_AB R124, R124, R127 ;  /* 0x0000007f7c7c723e */ /* 0x000fe400000010ff */
[----:B------:R-:W-:Y:S02]  /*a950*/  F2FP.BF16.F32.PACK_AB R125, R122, R125 ;  /* 0x0000007d7a7d723e */ /* 0x000fe400000010ff */
[----:B------:R-:W-:Y:S02]  /*a960*/  SEL R40, R140, R141, P0 ;  /* 0x0000008d8c287207 */ /* 0x000fe40000000000 */
[----:B------:R-:W-:Y:S02]  /*a970*/  SEL R70, R105, R108, P0 ;  /* 0x0000006c69467207 */ /* 0x000fe40000000000 */
[----:B------:R-:W-:-:S02]  /*a980*/  SEL R39, R38, R39, P0 ;  /* 0x0000002726277207 */ /* 0x000fc40000000000 */
[----:B------:R-:W-:Y:S02]  /*a990*/  F2FP.BF16.F32.PACK_AB R120, R120, R123 ;  /* 0x0000007b7878723e */ /* 0x000fe400000010ff */
[----:B------:R-:W-:Y:S02]  /*a9a0*/  SEL R141, R141, R140, P0 ;  /* 0x0000008c8d8d7207 */ /* 0x000fe40000000000 */
[----:B------:R-:W-:Y:S02]  /*a9b0*/  SEL R42, R136, R137, P0 ;  /* 0x00000089882a7207 */ /* 0x000fe40000000000 */
[----:B------:R-:W-:Y:S02]  /*a9c0*/  SEL R105, R108, R105, P0 ;  /* 0x000000696c697207 */ /* 0x000fe40000000000 */
[----:B------:R-:W-:Y:S02]  /*a9d0*/  SEL R72, R97, R100, P0 ;  /* 0x0000006461487207 */ /* 0x000fe40000000000 */
[----:B------:R-:W-:-:S02]  /*a9e0*/  SEL R38, R31, R30, P0 ;  /* 0x0000001e1f267207 */ /* 0x000fc40000000000 */
[----:B------:R-:W-:Y:S01]  /*a9f0*/  SEL R53, R30, R31, P0 ;  /* 0x0000001f1e357207 */ /* 0x000fe20000000000 */
[----:B------:R-:W-:Y:S01]  /*aa00*/  IMAD.X R31, RZ, RZ, R37, P6 ;  /* 0x000000ffff1f7224 */ /* 0x000fe200030e0625 */
[----:B------:R-:W-:Y:S02]  /*aa10*/  SHF.R.U64 R12, R12, 0x3, RZ ;  /* 0x000000030c0c7819 */ /* 0x000fe400000012ff */
[----:B------:R-:W-:Y:S02]  /*aa20*/  MOV R83, R20 ;  /* 0x0000001400537202 */ /* 0x000fe40000000f00 */
[----:B------:R-:W-:Y:S02]  /*aa30*/  SEL R137, R137, R136, P0 ;  /* 0x0000008889897207 */ /* 0x000fe40000000000 */
[----:B------:R-:W-:Y:S02]  /*aa40*/  SEL R48, R132, R133, P0 ;  /* 0x0000008584307207 */ /* 0x000fe40000000000 */
[----:B------:R-:W-:-:S02]  /*aa50*/  SEL R97, R100, R97, P0 ;  /* 0x0000006164617207 */ /* 0x000fc40000000000 */
[----:B------:R-:W-:Y:S02]  /*aa60*/  SEL R74, R89, R92, P0 ;  /* 0x0000005c594a7207 */ /* 0x000fe40000000000 */
[----:B------:R-:W-:Y:S02]  /*aa70*/  IADD3 R79, P3, R36, 0x4040, RZ ;  /* 0x00004040244f7810 */ /* 0x000fe40007f7e0ff */
[----:B------:R-:W-:Y:S02]  /*aa80*/  SHF.R.U64 R8, R8, 0x3, RZ ;  /* 0x0000000308087819 */ /* 0x000fe400000012ff */
[----:B------:R-:W-:Y:S01]  /*aa90*/  SHF.R.U64 R10, R10, 0x3, RZ ;  /* 0x000000030a0a7819 */ /* 0x000fe200000012ff */
[----:B------:R-:W-:Y:S01]  /*aaa0*/  IMAD.X R27, RZ, RZ, R37, P3 ;  /* 0x000000ffff1b7224 */ /* 0x000fe200018e0625 */
[----:B------:R-:W-:Y:S02]  /*aab0*/  SEL R133, R133, R132, P0 ;  /* 0x0000008485857207 */ /* 0x000fe40000000000 */
[----:B------:R-:W-:-:S02]  /*aac0*/  SEL R50, R128, R129, P0 ;  /* 0x0000008180327207 */ /* 0x000fc40000000000 */
[----:B------:R-:W-:Y:S02]  /*aad0*/  SEL R89, R92, R89, P0 ;  /* 0x000000595c597207 */ /* 0x000fe40000000000 */
[C---:B------:R-:W-:Y:S02]  /*aae0*/  IADD3 R85, P5, R36.reuse, 0x8000, RZ ;  /* 0x0000800024557810 */ /* 0x040fe40007fbe0ff */
[C---:B------:R-:W-:Y:S02]  /*aaf0*/  IADD3 R87, P6, R36.reuse, 0x8020, RZ ;  /* 0x0000802024577810 */ /* 0x040fe40007fde0ff */
[C---:B------:R-:W-:Y:S01]  /*ab00*/  IADD3 R86, P1, R36.reuse, 0x8040, RZ ;  /* 0x0000804024567810 */ /* 0x040fe20007f3e0ff */
[--C-:B------:R-:W-:Y:S01]  /*ab10*/  IMAD.X R15, RZ, RZ, R37.reuse, P5 ;  /* 0x000000ffff0f7224 */ /* 0x100fe200028e0625 */
[----:B------:R-:W-:Y:S01]  /*ab20*/  IADD3 R88, P2, R36, 0x8060, RZ ;  /* 0x0000806024587810 */ /* 0x000fe20007f5e0ff */
[--C-:B------:R-:W-:Y:S01]  /*ab30*/  IMAD.X R13, RZ, RZ, R37.reuse, P6 ;  /* 0x000000ffff0d7224 */ /* 0x100fe200030e0625 */
[----:B------:R-:W-:Y:S01]  /*ab40*/  SEL R129, R129, R128, P0 ;  /* 0x0000008081817207 */ /* 0x000fe20000000000 */
[----:B------:R-:W-:Y:S01]  /*ab50*/  IMAD.X R9, RZ, RZ, R37, P1 ;  /* 0x000000ffff097224 */ /* 0x000fe200008e0625 */
[----:B------:R-:W-:-:S02]  /*ab60*/  SEL R56, R124, R125, P0 ;  /* 0x0000007d7c387207 */ /* 0x000fc40000000000 */
[----:B------:R-:W-:Y:S02]  /*ab70*/  SEL R125, R125, R124, P0 ;  /* 0x0000007c7d7d7207 */ /* 0x000fe40000000000 */
[----:B------:R-:W-:Y:S02]  /*ab80*/  SEL R58, R120, R121, P0 ;  /* 0x00000079783a7207 */ /* 0x000fe40000000000 */
[----:B------:R-:W-:Y:S02]  /*ab90*/  LOP3.LUT R30, R12, R71, RZ, 0x3c, !PT ;  /* 0x000000470c1e7212 */ /* 0x000fe400078e3cff */
[----:B------:R-:W-:Y:S02]  /*aba0*/  SEL R121, R121, R120, P0 ;  /* 0x0000007879797207 */ /* 0x000fe40000000000 */
[----:B------:R-:W-:Y:S02]  /*abb0*/  LOP3.LUT R12, R79, 0x380, RZ, 0xc0, !PT ;  /* 0x000003804f0c7812 */ /* 0x000fe400078ec0ff */
[----:B------:R-:W-:-:S02]  /*abc0*/  LOP3.LUT R28, R8, R75, RZ, 0x3c, !PT ;  /* 0x0000004b081c7212 */ /* 0x000fc400078e3cff */
[----:B------:R-:W-:Y:S02]  /*abd0*/  LOP3.LUT R24, R10, R77, RZ, 0x3c, !PT ;  /* 0x0000004d0a187212 */ /* 0x000fe400078e3cff */
        /* <DEDUP_REMOVED lines=9> */
[----:B------:R-:W-:Y:S02]  /*ac70*/  LOP3.LUT R26, R12, R79, RZ, 0x3c, !PT ;  /* 0x0000004f0c1a7212 */ /* 0x000fe400078e3cff */
[----:B------:R-:W-:-:S02]  /*ac80*/  LOP3.LUT R14, R8, R85, RZ, 0x3c, !PT ;  /* 0x00000055080e7212 */ /* 0x000fc400078e3cff */
[----:B------:R-:W-:Y:S02]  /*ac90*/  LOP3.LUT R12, R10, R87, RZ, 0x3c, !PT ;  /* 0x000000570a0c7212 */ /* 0x000fe400078e3cff */
[----:B------:R-:W-:Y:S02]  /*aca0*/  LOP3.LUT R11, R36, 0x380, RZ, 0xc0, !PT ;  /* 0x00000380240b7812 */ /* 0x000fe400078ec0ff */
[----:B------:R-:W-:Y:S02]  /*acb0*/  LOP3.LUT R8, R61, R86, RZ, 0x3c, !PT ;  /* 0x000000563d087212 */ /* 0x000fe400078e3cff */
[----:B------:R-:W-:Y:S02]  /*acc0*/  LOP3.LUT R10, R69, R88, RZ, 0x3c, !PT ;  /* 0x00000058450a7212 */ /* 0x000fe400078e3cff */
[----:B------:R-:W-:Y:S02]  /*acd0*/  SHF.R.U64 R11, R11, 0x3, RZ ;  /* 0x000000030b0b7819 */ /* 0x000fe400000012ff */
[----:B------:R-:W-:-:S02]  /*ace0*/  MOV R75, R8 ;  /* 0x00000008004b7202 */ /* 0x000fc40000000f00 */
[----:B------:R-:W-:Y:S01]  /*acf0*/  LOP3.LUT R36, R11, R36, RZ, 0x3c, !PT ;  /* 0x000000240b247212 */ /* 0x000fe200078e3cff */
[----:B------:R-:W-:Y:S01]  /*ad00*/  IMAD.X R11, RZ, RZ, R37, P2 ;  /* 0x000000ffff0b7224 */ /* 0x000fe200010e0625 */
[----:B------:R-:W-:Y:S02]  /*ad10*/  MOV R79, R14 ;  /* 0x0000000e004f7202 */ /* 0x000fe40000000f00 */
[----:B------:R-:W-:Y:S02]  /*ad20*/  MOV R93, R36 ;  /* 0x00000024005d7202 */ /* 0x000fe40000000f00 */
[----:B------:R-:W-:Y:S01]  /*ad30*/  MOV R71, R10 ;  /* 0x0000000a00477202 */ /* 0x000fe20000000f00 */
[----:B--2---:R-:W-:Y:S01]  /*ad40*/  SHFL.IDX PT, R40, R40, R5, 0x1c1f ;  /* 0x001c1f0528287589 */ /* 0x004fe200000e0000 */
[----:B------:R-:W-:Y:S02]  /*ad50*/  LOP3.LUT R20, R5, 0x2, RZ, 0x3c, !PT ;  /* 0x0000000205147812 */ /* 0x000fe400078e3cff */
[----:B------:R-:W-:Y:S01]  /*ad60*/  MOV R77, R12 ;  /* 0x0000000c004d7202 */ /* 0x000fe20000000f00 */
[----:B------:R-:W-:Y:S01]  /*ad70*/  SHFL.IDX PT, R70, R70, R5, 0x1c1f ;  /* 0x001c1f0546467589 */ /* 0x000fe200000e0000 */
[----:B------:R-:W-:-:S02]  /*ad80*/  MOV R92, R34 ;  /* 0x00000022005c7202 */ /* 0x000fc40000000f00 */
[----:B------:R-:W-:Y:S01]  /*ad90*/  MOV R87, R24 ;  /* 0x0000001800577202 */ /* 0x000fe20000000f00 */
[----:B------:R-:W0:Y:S01]  /*ada0*/  SHFL.IDX PT, R141, R141, R20, 0x1c1f ;  /* 0x001c1f148d8d7589 */ /* 0x000e2200000e0000 */
[----:B------:R-:W-:Y:S02]  /*adb0*/  MOV R85, R26 ;  /* 0x0000001a00557202 */ /* 0x000fe40000000f00 */
[----:B------:R-:W-:Y:S01]  /*adc0*/  MOV R91, R32 ;  /* 0x00000020005b7202 */ /* 0x000fe20000000f00 */
[----:B------:R-:W1:Y:S01]  /*add0*/  SHFL.IDX PT, R105, R105, R20, 0x1c1f ;  /* 0x001c1f1469697589 */ /* 0x000e6200000e0000 */
[----:B------:R-:W-:Y:S02]  /*ade0*/  MOV R90, R30 ;  /* 0x0000001e005a7202 */ /* 0x000fe40000000f00 */
[----:B------:R-:W-:Y:S01]  /*adf0*/  MOV R88, R28 ;  /* 0x0000001c00587202 */ /* 0x000fe20000000f00 */
[----:B------:R-:W-:Y:S01]  /*ae00*/  SHFL.IDX PT, R42, R42, R5, 0x1c1f ;  /* 0x001c1f052a2a7589 */ /* 0x000fe200000e0000 */
[----:B------:R-:W-:-:S03]  /*ae10*/  PLOP3.LUT P2, PT, PT, PT, UP0, 0x80, 0x0 ;  /* 0x000000000000781c */ /* 0x000fc60003f4f008 */
[----:B------:R-:W-:Y:S04]  /*ae20*/  SHFL.IDX PT, R72, R72, R5, 0x1c1f ;  /* 0x001c1f0548487589 */ /* 0x000fe800000e0000 */
[----:B------:R-:W2:Y:S04]  /*ae30*/  SHFL.IDX PT, R137, R137, R20, 0x1c1f ;  /* 0x001c1f1489897589 */ /* 0x000ea800000e0000 */
[----:B------:R-:W3:Y:S04]  /*ae40*/  SHFL.IDX PT, R97, R97, R20, 0x1c1f ;  /* 0x001c1f1461617589 */ /* 0x000ee800000e0000 */
        /* <DEDUP_REMOVED lines=8> */
[----:B------:R-:W-:Y:S01]  /*aed0*/  SHFL.IDX PT, R50, R50, R5, 0x1c1f ;  /* 0x001c1f0532327589 */ /* 0x000fe200000e0000 */
[----:B--2---:R-:W-:-:S02]  /*aee0*/  SEL R12, R42, R137, P0 ;  /* 0x000000892a0c7207 */ /* 0x004fc40000000000 */
[----:B------:R-:W-:Y:S01]  /*aef0*/  SEL R14, R137, R42, P0 ;  /* 0x0000002a890e7207 */ /* 0x000fe20000000000 */
[----:B------:R-:W-:Y:S01]  /*af00*/  SHFL.IDX PT, R78, R78, R5, 0x1c1f ;  /* 0x001c1f054e4e7589 */ /* 0x000fe200000e0000 */
[----:B---3--:R-:W-:Y:S02]  /*af10*/  SEL R13, R72, R97, P0 ;  /* 0x00000061480d7207 */ /* 0x008fe40000000000 */
[----:B------:R-:W-:Y:S01]  /*af20*/  SEL R15, R97, R72, P0 ;  /* 0x00000048610f7207 */ /* 0x000fe20000000000 */
        /* <DEDUP_REMOVED lines=17> */
[----:B------:R-:W3:Y:S01]  /*b040*/  SHFL.IDX PT, R67, R67, R20, 0x1c1f ;  /* 0x001c1f1443437589 */ /* 0x000ee200000e0000 */
[----:B------:R-:W-:Y:S01]  /*b050*/  BAR.SYNC.DEFER_BLOCKING 0x1, 0x100 ;  /* 0x0044000000007b1d */ /* 0x000fe20000010000 */
[----:B0-----:R-:W-:-:S02]  /*b060*/  SEL R32, R56, R125, P0 ;  /* 0x0000007d38207207 */ /* 0x001fc40000000000 */
[----:B------:R-:W-:Y:S02]  /*b070*/  SEL R34, R125, R56, P0 ;  /* 0x000000387d227207 */ /* 0x000fe40000000000 */
[----:B-1----:R-:W-:Y:S02]  /*b080*/  SEL R33, R80, R73, P0 ;  /* 0x0000004950217207 */ /* 0x002fe40000000000 */
[----:B------:R-:W-:Y:S01]  /*b090*/  SEL R35, R73, R80, P0 ;  /* 0x0000005049237207 */ /* 0x000fe20000000000 */
[----:B------:R-:W-:Y:S04]  /*b0a0*/  SHFL.IDX PT, R60, R60, R5, 0x1c1f ;  /* 0x001c1f053c3c7589 */ /* 0x000fe800000e0000 */
[----:B------:R-:W-:Y:S04]  /*b0b0*/  SHFL.IDX PT, R66, R66, R5, 0x1c1f ;  /* 0x001c1f0542427589 */ /* 0x000fe800000e0000 */
[----:B------:R-:W0:Y:S01]  /*b0c0*/  SHFL.IDX PT, R57, R57, R20, 0x1c1f ;  /* 0x001c1f1439397589 */ /* 0x000e2200000e0000 */
[----:B--2---:R-:W-:-:S03]  /*b0d0*/  SEL R36, R58, R121, P0 ;  /* 0x000000793a247207 */ /* 0x004fc60000000000 */
[----:B------:R-:W1:Y:S01]  /*b0e0*/  SHFL.IDX PT, R55, R55, R20, 0x1c1f ;  /* 0x001c1f1437377589 */ /* 0x000e6200000e0000 */
[----:B---3--:R-:W-:-:S03]  /*b0f0*/  SEL R37, R76, R67, P0 ;  /* 0x000000434c257207 */ /* 0x008fc60000000000 */
[----:B------:R-:W-:Y:S04]  /*b100*/  SHFL.IDX PT, R62, R62, R5, 0x1c1f ;  /* 0x001c1f053e3e7589 */ /* 0x000fe800000e0000 */
[----:B------:R-:W-:Y:S04]  /*b110*/  SHFL.IDX PT, R54, R54, R5, 0x1c1f ;  /* 0x001c1f0536367589 */ /* 0x000fe800000e0000 */
[----:B------:R-:W2:Y:S04]  /*b120*/  SHFL.IDX PT, R49, R49, R20, 0x1c1f ;  /* 0x001c1f1431317589 */ /* 0x000ea800000e0000 */
[----:B------:R-:W3:Y:S04]  /*b130*/  SHFL.IDX PT, R47, R47, R20, 0x1c1f ;  /* 0x001c1f142f2f7589 */ /* 0x000ee800000e0000 */
[----:B------:R-:W-:Y:S04]  /*b140*/  SHFL.IDX PT, R52, R52, R5, 0x1c1f ;  /* 0x001c1f0534347589 */ /* 0x000fe800000e0000 */
[----:B------:R-:W-:Y:S04]  /*b150*/  SHFL.IDX PT, R44, R44, R5, 0x1c1f ;  /* 0x001c1f052c2c7589 */ /* 0x000fe800000e0000 */
[----:B------:R-:W-:Y:S04]  /*b160*/  SHFL.IDX PT, R64, R64, R5, 0x1c1f ;  /* 0x001c1f0540407589 */ /* 0x000fe800000e0000 */
[----:B------:R-:W-:Y:S04]  /*b170*/  SHFL.IDX PT, R68, R68, R5, 0x1c1f ;  /* 0x001c1f0544447589 */ /* 0x000fe800000e0000 */
[----:B------:R-:W-:Y:S04]  /*b180*/  SHFL.IDX PT, R46, R46, R5, 0x1c1f ;  /* 0x001c1f052e2e7589 */ /* 0x000fe800000e0000 */
[----:B------:R4:W-:Y:S04]  /*b190*/  SHFL.IDX PT, R21, R38, R5, 0x1c1f ;  /* 0x001c1f0526157589 */ /* 0x0009e800000e0000 */
[----:B------:R-:W-:Y:S04]  /*b1a0*/  SHFL.IDX PT, R61, R82, R5, 0x1c1f ;  /* 0x001c1f05523d7589 */ /* 0x000fe800000e0000 */
[----:B------:R-:W-:Y:S01]  /*b1b0*/  SHFL.IDX PT, R69, R84, R5, 0x1c1f ;  /* 0x001c1f0554457589 */ /* 0x000fe200000e0000 */
[----:B----4-:R-:W-:-:S03]  /*b1c0*/  SEL R38, R121, R58, P0 ;  /* 0x0000003a79267207 */ /* 0x010fc60000000000 */
[----:B------:R-:W4:Y:S04]  /*b1d0*/  SHFL.IDX PT, R41, R41, R20, 0x1c1f ;  /* 0x001c1f1429297589 */ /* 0x000f2800000e0000 */
[----:B------:R0:W4:Y:S04]  /*b1e0*/  SHFL.IDX PT, R5, R39, R20, 0x1c1f ;  /* 0x001c1f1427057589 */ /* 0x00012800000e0000 */
[----:B------:R-:W4:Y:S04]  /*b1f0*/  SHFL.IDX PT, R43, R43, R20, 0x1c1f ;  /* 0x001c1f142b2b7589 */ /* 0x000f2800000e0000 */
[----:B------:R-:W4:Y:S01]  /*b200*/  SHFL.IDX PT, R82, R53, R20, 0x1c1f ;  /* 0x001c1f1435527589 */ /* 0x000f2200000e0000 */
[----:B0-----:R-:W-:-:S03]  /*b210*/  SEL R39, R67, R76, P0 ;  /* 0x0000004c43277207 */ /* 0x001fc60000000000 */
[----:B------:R-:W-:Y:S04]  /*b220*/  SHFL.IDX PT, R45, R45, R20, 0x1c1f ;  /* 0x001c1f142d2d7589 */ /* 0x000fe800000e0000 */
[----:B------:R-:W-:Y:S04]  /*b230*/  SHFL.IDX PT, R84, R59, R20, 0x1c1f ;  /* 0x001c1f143b547589 */ /* 0x000fe800000e0000 */
[----:B------:R-:W-:Y:S04]  /*b240*/  SHFL.IDX PT, R51, R51, R20, 0x1c1f ;  /* 0x001c1f1433337589 */ /* 0x000fe800000e0000 */
[----:B------:R-:W0:Y:S04]  /*b250*/  SHFL.IDX PT, R86, R65, R20, 0x1c1f ;  /* 0x001c1f1441567589 */ /* 0x000e2800000e0000 */
[----:B------:R1:W-:Y:S04]  /*b260*/  STSM.16.M88.4 [R93], R8 ;  /* 0x000000085d007844 */ /* 0x0003e80000000200 */
[----:B------:R2:W-:Y:S04]  /*b270*/  STSM.16.M88.4 [R92], R12 ;  /* 0x0000000c5c007844 */ /* 0x0005e80000000200 */
[----:B------:R4:W-:Y:S04]  /*b280*/  STSM.16.M88.4 [R91], R24 ;  /* 0x000000185b007844 */ /* 0x0009e80000000200 */
[----:B------:R0:W-:Y:S01]  /*b290*/  STSM.16.M88.4 [R90], R28 ;  /* 0x0000001c5a007844 */ /* 0x0001e20000000200 */
[----:B-1----:R-:W-:-:S03]  /*b2a0*/  SEL R8, R60, R57, P0 ;  /* 0x000000393c087207 */ /* 0x002fc60000000000 */
[----:B------:R-:W-:Y:S01]  /*b2b0*/  STSM.16.M88.4 [R88], R32 ;  /* 0x0000002058007844 */ /* 0x000fe20000000200 */
[----:B------:R-:W-:Y:S02]  /*b2c0*/  SEL R10, R57, R60, P0 ;  /* 0x0000003c390a7207 */ /* 0x000fe40000000000 */
[----:B------:R-:W-:Y:S01]  /*b2d0*/  SEL R9, R66, R55, P0 ;  /* 0x0000003742097207 */ /* 0x000fe20000000000 */
[----:B------:R-:W-:Y:S01]  /*b2e0*/  STSM.16.M88.4 [R87], R36 ;  /* 0x0000002457007844 */ /* 0x000fe20000000200 */
[----:B------:R-:W-:Y:S02]  /*b2f0*/  SEL R11, R55, R66, P0 ;  /* 0x00000042370b7207 */ /* 0x000fe40000000000 */
[----:B--2---:R-:W-:Y:S02]  /*b300*/  SEL R12, R62, R49, P0 ;  /* 0x000000313e0c7207 */ /* 0x004fe40000000000 */
[----:B------:R-:W-:Y:S01]  /*b310*/  SEL R14, R49, R62, P0 ;  /* 0x0000003e310e7207 */ /* 0x000fe20000000000 */
[----:B------:R1:W-:Y:S01]  /*b320*/  STSM.16.M88.4 [R85], R8 ;  /* 0x0000000855007844 */ /* 0x0003e20000000200 */
[----:B---3--:R-:W-:Y:S01]  /*b330*/  SEL R13, R54, R47, P0 ;  /* 0x0000002f360d7207 */ /* 0x008fe20000000000 */
[----:B------:R-:W-:Y:S01]  /*b340*/  UMOV UR4, URZ ;  /* 0x0000003f00047c82 */ /* 0x000fe20008000000 */
[----:B------:R-:W-:Y:S01]  /*b350*/  SEL R15, R47, R54, P0 ;  /* 0x000000362f0f7207 */ /* 0x000fe20000000000 */
[----:B------:R-:W-:Y:S01]  /*b360*/  ULDC UR8, c[0x0][0xa88] ;  /* 0x0002a20000087ab9 */ /* 0x000fe20000000800 */
[----:B----4-:R-:W-:Y:S01]  /*b370*/  SEL R24, R52, R41, P0 ;  /* 0x0000002934187207 */ /* 0x010fe20000000000 */
[----:B------:R-:W2:Y:S01]  /*b380*/  LDC R62, c[0x0][0xbe8] ;  /* 0x0002fa00ff3e7b82 */ /* 0x000ea20000000800 */
[----:B------:R-:W-:Y:S01]  /*b390*/  SEL R26, R41, R52, P0 ;  /* 0x00000034291a7207 */ /* 0x000fe20000000000 */
[----:B------:R3:W-:Y:S01]  /*b3a0*/  STSM.16.M88.4 [R83], R12 ;  /* 0x0000000c53007844 */ /* 0x0007e20000000200 */
[----:B------:R-:W-:-:S02]  /*b3b0*/  SEL R25, R46, R5, P0 ;  /* 0x000000052e197207 */ /* 0x000fc40000000000 */
[----:B------:R-:W-:Y:S02]  /*b3c0*/  SEL R27, R5, R46, P0 ;  /* 0x0000002e051b7207 */ /* 0x000fe40000000000 */
[----:B0-----:R-:W-:Y:S02]  /*b3d0*/  SEL R28, R44, R43, P0 ;  /* 0x0000002b2c1c7207 */ /* 0x001fe40000000000 */
[----:B------:R-:W-:Y:S01]  /*b3e0*/  SEL R30, R43, R44, P0 ;  /* 0x0000002c2b1e7207 */ /* 0x000fe20000000000 */
[----:B------:R-:W-:Y:S01]  /*b3f0*/  STSM.16.M88.4 [R79], R24 ;  /* 0x000000184f007844 */ /* 0x000fe20000000200 */
[----:B------:R-:W-:Y:S01]  /*b400*/  SEL R29, R21, R82, P0 ;  /* 0x00000052151d7207 */ /* 0x000fe20000000000 */
[----:B-1----:R-:W-:Y:S01]  /*b410*/  IMAD.U32 R8, RZ, RZ, UR6 ;  /* 0x00000006ff087e24 */ /* 0x002fe2000f8e00ff */
[----:B------:R-:W-:Y:S01]  /*b420*/  SEL R31, R82, R21, P0 ;  /* 0x00000015521f7207 */ /* 0x000fe20000000000 */
[----:B------:R-:W-:Y:S01]  /*b430*/  IMAD.U32 R9, RZ, RZ, UR7 ;  /* 0x00000007ff097e24 */ /* 0x000fe2000f8e00ff */
[----:B------:R-:W-:Y:S01]  /*b440*/  SEL R53, R69, R86, P0 ;  /* 0x0000005645357207 */ /* 0x000fe20000000000 */
[----:B------:R-:W-:Y:S01]  /*b450*/  ULDC.64 UR6, c[0x0][0xc08] ;  /* 0x0003020000067ab9 */ /* 0x000fe20000000a00 */
[----:B------:R-:W-:Y:S01]  /*b460*/  SEL R55, R86, R69, P0 ;  /* 0x0000004556377207 */ /* 0x000fe20000000000 */
[----:B------:R-:W-:Y:S01]  /*b470*/  STSM.16.M88.4 [R77], R28 ;  /* 0x0000001c4d007844 */ /* 0x000fe20000000200 */
[----:B---3--:R-:W-:-:S02]  /*b480*/  SEL R12, R64, R45, P0 ;  /* 0x0000002d400c7207 */ /* 0x008fc40000000000 */
[----:B------:R-:W-:Y:S02]  /*b490*/  SEL R14, R45, R64, P0 ;  /* 0x000000402d0e7207 */ /* 0x000fe40000000000 */
[----:B------:R-:W-:Y:S02]  /*b4a0*/  SEL R13, R61, R84, P0 ;  /* 0x000000543d0d7207 */ /* 0x000fe40000000000 */
[----:B------:R-:W-:Y:S02]  /*b4b0*/  SEL R15, R84, R61, P0 ;  /* 0x0000003d540f7207 */ /* 0x000fe40000000000 */
[----:B------:R-:W-:Y:S02]  /*b4c0*/  SEL R52, R68, R51, P0 ;  /* 0x0000003344347207 */ /* 0x000fe40000000000 */
[----:B------:R-:W-:Y:S01]  /*b4d0*/  SEL R54, R51, R68, P0 ;  /* 0x0000004433367207 */ /* 0x000fe20000000000 */
[----:B------:R0:W-:Y:S04]  /*b4e0*/  STSM.16.M88.4 [R75], R12 ;  /* 0x0000000c4b007844 */ /* 0x0001e80000000200 */
[----:B------:R1:W-:Y:S01]  /*b4f0*/  STSM.16.M88.4 [R71], R52 ;  /* 0x0000003447007844 */ /* 0x0003e20000000200 */
[----:B------:R-:W-:Y:S06]  /*b500*/  BAR.SYNC.DEFER_BLOCKING 0x1, 0x100 ;  /* 0x0044000000007b1d */ /* 0x000fec0000010000 */
[----:B------:R-:W3:Y:S01]  /*b510*/  @P2 LDG.E R5, desc[UR48][R8.64] ;  /* 0x0000003008052981 */ /* 0x000ee2000c1e1900 */
[----:B------:R-:W-:Y:S01]  /*b520*/  UISETP.NE.U32.AND UP1, UPT, UR6, URZ, UPT ;  /* 0x0000003f0600728c */ /* 0x000fe2000bf25070 */
[----:B--2---:R-:W-:Y:S01]  /*b530*/  ISETP.NE.AND P1, PT, R62, 0x1, PT ;  /* 0x000000013e00780c */ /* 0x004fe20003f25270 */
[----:B0-----:R-:W-:-:S02]  /*b540*/  IMAD.U32 R14, RZ, RZ, UR39 ;  /* 0x00000027ff0e7e24 */ /* 0x001fc4000f8e00ff */
[----:B------:R-:W-:-:S06]  /*b550*/  UISETP.NE.AND.EX UP1, UPT, UR7, URZ, UPT, UP1 ;  /* 0x0000003f0700728c */ /* 0x000fcc000bf25310 */
[----:B------:R-:W-:-:S04]  /*b560*/  PLOP3.LUT P0, PT, PT, PT, UP1, 0x80, 0x0 ;  /* 0x000000000000781c */ /* 0x000fc80003f0f018 */
[----:B------:R-:W0:Y:S01]  /*b570*/  @P1 LDC R10, c[0x0][0xbec] ;  /* 0x0002fb00ff0a1b82 */ /* 0x000e220000000800 */
[----:B------:R-:W-:-:S04]  /*b580*/  @UP1 ULEA UR6, UP2, UR36, UR6, 0x2 ;  /* 0x0000000624061291 */ /* 0x000fc8000f84103f */
[----:B------:R-:W-:Y:S02]  /*b590*/  @UP1 ULEA.HI.X UR7, UR36, UR7, UR37, 0x2, UP2 ;  /* 0x0000000724071291 */ /* 0x000fe400090f1425 */
[----:B------:R-:W-:Y:S01]  /*b5a0*/  IMAD.U32 R12, RZ, RZ, UR6 ;  /* 0x00000006ff0c7e24 */ /* 0x000fe2000f8e00ff */
[----:B------:R-:W2:Y:S03]  /*b5b0*/  @P1 LDC R20, c[0x0][0xbf0] ;  /* 0x0002fc00ff141b82 */ /* 0x000ea60000000800 */
[----:B------:R-:W-:Y:S01]  /*b5c0*/  IMAD.U32 R13, RZ, RZ, UR7 ;  /* 0x00000007ff0d7e24 */ /* 0x000fe2000f8e00ff */
[----:B---3--:R-:W-:Y:S01]  /*b5d0*/  @P2 R2UR UR4, R5 ;  /* 0x00000000050422ca */ /* 0x008fe200000e0000 */
[----:B------:R-:W-:-:S06]  /*b5e0*/  IMAD.U32 R5, RZ, RZ, UR8 ;  /* 0x00000008ff057e24 */ /* 0x000fcc000f8e00ff */
[----:B------:R1:W5:Y:S01]  /*b5f0*/  @P0 LDG.E R5, desc[UR48][R12.64] ;  /* 0x000000300c050981 */ /* 0x000362000c1e1900 */
[----:B0-2---:R-:W-:Y:S07]  /*b600*/  @P0 BRA `(.L_x_3209) ;  /* 0x0000000000100947 */ /* 0x005fee0003800000 */
[----:B------:R-:W-:Y:S05]  /*b610*/  @!P2 BRA `(.L_x_3209) ;  /* 0x00000000000ca947 */ /* 0x000fea0003800000 */
[----:B-1----:R-:W2:Y:S04]  /*b620*/  LDG.E R12, desc[UR48][R8.64] ;  /* 0x00000030080c7981 */ /* 0x002ea8000c1e1900 */
[----:B-----5:R-:W2:Y:S02]  /*b630*/  LDG.E R5, desc[UR48][R8.64+0x4] ;  /* 0x0000043008057981 */ /* 0x020ea4000c1e1900 */
[----:B--2---:R-:W-:-:S07]  /*b640*/  IMAD.IADD R5, R5, 0x1, -R12 ;  /* 0x0000000105057824 */ /* 0x004fce00078e0a0c */
.L_x_3209:
[----:B------:R-:W-:Y:S01]  /*b650*/  USHF.R.S32.HI UR14, URZ, 0x1f, UR40 ;  /* 0x0000001f3f0e7899 */ /* 0x000fe20008011428 */
[----:B-1----:R-:W-:Y:S01]  /*b660*/  IMAD R13, R14, 0x80, R223 ;  /* 0x000000800e0d7824 */ /* 0x002fe200078e02df */
[----:B------:R-:W-:Y:S01]  /*b670*/  ULDC.64 UR12, c[0x0][0xb90] ;  /* 0x0002e400000c7ab9 */ /* 0x000fe20000000a00 */
[----:B------:R-:W-:Y:S01]  /*b680*/  USHF.R.S32.HI UR9, URZ, 0x1f, UR4 ;  /* 0x0000001f3f097899 */ /* 0x000fe20008011404 */
[----:B------:R-:W-:Y:S01]  /*b690*/  IMAD.U32 R26, RZ, RZ, UR39 ;  /* 0x00000027ff1a7e24 */ /* 0x000fe2000f8e00ff */
        /* <DEDUP_REMOVED lines=21> */
[----:B------:R-:W-:Y:S01]  /*b7f0*/  IMAD R26, R26, 0x80, R221 ;  /* 0x000000801a1a7824 */ /* 0x000fe200078e02dd */
[----:B------:R-:W-:Y:S01]  /*b800*/  IADD3 R8, P0, R8, UR6, RZ ;  /* 0x0000000608087c10 */ /* 0x000fe2000ff1e0ff */
[----:B-----5:R-:W-:Y:S01]  /*b810*/  IMAD R69, R5, R62, RZ ;  /* 0x0000003e05457224 */ /* 0x020fe200078e02ff */
[----:B------:R-:W-:Y:S01]  /*b820*/  LOP3.LUT R12, R15, 0x380, RZ, 0xc0, !PT ;  /* 0x000003800f0c7812 */ /* 0x000fe200078ec0ff */
[----:B------:R-:W-:Y:S01]  /*b830*/  IMAD.U32 R10, RZ, RZ, UR8 ;  /* 0x00000008ff0a7e24 */ /* 0x000fe2000f8e00ff */
[----:B------:R-:W-:Y:S01]  /*b840*/  IADD3 R25, P2, R6, 0x1000, RZ ;  /* 0x0000100006197810 */ /* 0x000fe20007f5e0ff */
[----:B------:R-:W1:Y:S01]  /*b850*/  @P1 LDC R67, c[0x0][0xbf0] ;  /* 0x0002fc00ff431b82 */ /* 0x000e620000000800 */
[----:B------:R-:W-:Y:S01]  /*b860*/  SHF.R.U64 R12, R12, 0x3, RZ ;  /* 0x000000030c0c7819 */ /* 0x000fe200000012ff */
[----:B------:R-:W-:Y:S01]  /*b870*/  ULDC.64 UR10, c[0x0][0xaa0] ;  /* 0x0002a800000a7ab9 */ /* 0x000fe20000000a00 */
[----:B------:R-:W-:Y:S01]  /*b880*/  IADD3.X R9, R9, UR7, R10, P0, !PT ;  /* 0x0000000709097c10 */ /* 0x000fe200087fe40a */
[----:B------:R-:W-:Y:S01]  /*b890*/  ULDC.64 UR6, c[0x0][0xb88] ;  /* 0x0002e20000067ab9 */ /* 0x000fe20000000a00 */
[----:B------:R-:W-:-:S02]  /*b8a0*/  SHF.R.S32.HI R10, RZ, 0x1f, R11 ;  /* 0x0000001fff0a7819 */ /* 0x000fc4000001140b */
[----:B------:R-:W-:Y:S01]  /*b8b0*/  LOP3.LUT R12, R12, R15, RZ, 0x3c, !PT ;  /* 0x0000000f0c0c7212 */ /* 0x000fe200078e3cff */
[----:B------:R-:W-:Y:S01]  /*b8c0*/  IMAD.WIDE.U32 R8, R11, UR6, R8 ;  /* 0x000000060b087c25 */ /* 0x000fe2000f8e0008 */
[----:B------:R-:W-:Y:S02]  /*b8d0*/  LOP3.LUT R24, R25, 0x380, RZ, 0xc0, !PT ;  /* 0x0000038019187812 */ /* 0x000fe400078ec0ff */
[----:B------:R-:W-:Y:S01]  /*b8e0*/  IADD3 R41, P0, R6, 0x5000, RZ ;  /* 0x0000500006297810 */ /* 0x000fe20007f1e0ff */
[----:B------:R-:W-:Y:S01]  /*b8f0*/  IMAD R14, R10, UR6, RZ ;  /* 0x000000060a0e7c24 */ /* 0x000fe2000f8e02ff */
[----:B------:R-:W-:Y:S02]  /*b900*/  SHF.R.U64 R24, R24, 0x3, RZ ;  /* 0x0000000318187819 */ /* 0x000fe400000012ff */
[----:B------:R-:W-:Y:S01]  /*b910*/  LOP3.LUT R40, R41, 0x380, RZ, 0xc0, !PT ;  /* 0x0000038029287812 */ /* 0x000fe200078ec0ff */
[----:B------:R-:W-:Y:S01]  /*b920*/  IMAD R15, R11, UR7, R14 ;  /* 0x000000070b0f7c24 */ /* 0x000fe2000f8e020e */
[----:B------:R-:W-:Y:S01]  /*b930*/  ULDC.64 UR6, c[0x0][0xb50] ;  /* 0x0002d40000067ab9 */ /* 0x000fe20000000a00 */
[----:B------:R-:W-:Y:S01]  /*b940*/  LOP3.LUT R24, R24, R25, RZ, 0x3c, !PT ;  /* 0x0000001918187212 */ /* 0x000fe200078e3cff */
[----:B------:R-:W-:Y:S01]  /*b950*/  IMAD.X R25, RZ, RZ, R7, P2 ;  /* 0x000000ffff197224 */ /* 0x000fe200010e0607 */
[----:B------:R-:W-:Y:S01]  /*b960*/  IADD3 R29, P2, R6, 0x7000, RZ ;  /* 0x00007000061d7810 */ /* 0x000fe20007f5e0ff */
[----:B------:R-:W-:Y:S01]  /*b970*/  IMAD.IADD R9, R9, 0x1, R15 ;  /* 0x0000000109097824 */ /* 0x000fe200078e020f */
[----:B------:R-:W-:-:S02]  /*b980*/  LEA R15, P3, R8, UR6, 0x2 ;  /* 0x00000006080f7c11 */ /* 0x000fc4000f8610ff */
[----:B------:R-:W-:Y:S02]  /*b990*/  IADD3 R13, P5, R6, 0x3000, RZ ;  /* 0x00003000060d7810 */ /* 0x000fe40007fbe0ff */
[----:B------:R-:W-:Y:S01]  /*b9a0*/  LEA.HI.X R20, R8, UR7, R9, 0x2, P3 ;  /* 0x0000000708147c11 */ /* 0x000fe200098f1409 */
[----:B------:R-:W-:Y:S01]  /*b9b0*/  SHFL.IDX PT, R50, R15, RZ, 0x1c1f ;  /* 0x001c1fff0f327589 */ /* 0x000fe200000e0000 */
[----:B------:R-:W-:Y:S01]  /*b9c0*/  IADD3 R37, P3, R6, 0x6000, RZ ;  /* 0x0000600006257810 */ /* 0x000fe20007f7e0ff */
[----:B------:R-:W-:Y:S01]  /*b9d0*/  VIADD R8, R26, 0x8 ;  /* 0x000000081a087836 */ /* 0x000fe20000000000 */
[----:B------:R-:W-:Y:S01]  /*b9e0*/  IADD3 R45, P4, R6, 0x4000, RZ ;  /* 0x00004000062d7810 */ /* 0x000fe20007f9e0ff */
[----:B------:R-:W2:Y:S01]  /*b9f0*/  SHFL.IDX PT, R51, R20, RZ, 0x1c1f ;  /* 0x001c1fff14337589 */ /* 0x000ea200000e0000 */
[----:B------:R-:W-:Y:S01]  /*ba00*/  LOP3.LUT R36, R37, 0x380, RZ, 0xc0, !PT ;  /* 0x0000038025247812 */ /* 0x000fe200078ec0ff */
[----:B------:R-:W-:Y:S01]  /*ba10*/  IMAD.X R11, RZ, RZ, R7, P5 ;  /* 0x000000ffff0b7224 */ /* 0x000fe200028e0607 */
[----:B------:R-:W-:Y:S01]  /*ba20*/  SHF.R.U64 R40, R40, 0x3, RZ ;  /* 0x0000000328287819 */ /* 0x000fe200000012ff */
[----:B------:R-:W-:Y:S01]  /*ba30*/  SHFL.IDX PT, R60, R15, 0x1, 0x1c1f ;  /* 0x003c1f000f3c7f89 */ /* 0x000fe200000e0000 */
[----:B------:R-:W-:-:S02]  /*ba40*/  LOP3.LUT R28, R29, 0x380, RZ, 0xc0, !PT ;  /* 0x000003801d1c7812 */ /* 0x000fc400078ec0ff */
[----:B------:R-:W-:Y:S01]  /*ba50*/  LOP3.LUT R10, R13, 0x380, RZ, 0xc0, !PT ;  /* 0x000003800d0a7812 */ /* 0x000fe200078ec0ff */
[----:B------:R-:W3:Y:S01]  /*ba60*/  SHFL.IDX PT, R61, R20, 0x1, 0x1c1f ;  /* 0x003c1f00143d7f89 */ /* 0x000ee200000e0000 */
[----:B------:R-:W-:Y:S02]  /*ba70*/  LOP3.LUT R44, R45, 0x380, RZ, 0xc0, !PT ;  /* 0x000003802d2c7812 */ /* 0x000fe400078ec0ff */
[----:B------:R-:W-:Y:S02]  /*ba80*/  SHF.R.U64 R36, R36, 0x3, RZ ;  /* 0x0000000324247819 */ /* 0x000fe400000012ff */
[----:B------:R-:W-:Y:S01]  /*ba90*/  LOP3.LUT R40, R40, R41, RZ, 0x3c, !PT ;  /* 0x0000002928287212 */ /* 0x000fe200078e3cff */
[----:B------:R-:W-:Y:S01]  /*baa0*/  IMAD.X R41, RZ, RZ, R7, P0 ;  /* 0x000000ffff297224 */ /* 0x000fe200000e0607 */
[----:B------:R-:W-:Y:S02]  /*bab0*/  SHF.R.U64 R28, R28, 0x3, RZ ;  /* 0x000000031c1c7819 */ /* 0x000fe400000012ff */
[----:B------:R-:W-:-:S02]  /*bac0*/  SHF.R.U64 R10, R10, 0x3, RZ ;  /* 0x000000030a0a7819 */ /* 0x000fc400000012ff */
[----:B------:R-:W-:Y:S02]  /*bad0*/  SHF.R.U64 R44, R44, 0x3, RZ ;  /* 0x000000032c2c7819 */ /* 0x000fe400000012ff */
[----:B------:R-:W-:Y:S02]  /*bae0*/  LOP3.LUT P0, RZ, R22, 0x3, RZ, 0xc0, !PT ;  /* 0x0000000316ff7812 */ /* 0x000fe4000780c0ff */
[----:B------:R-:W-:Y:S01]  /*baf0*/  LOP3.LUT R36, R36, R37, RZ, 0x3c, !PT ;  /* 0x0000002524247212 */ /* 0x000fe200078e3cff */
[--C-:B------:R-:W-:Y:S01]  /*bb00*/  IMAD.X R37, RZ, RZ, R7.reuse, P3 ;  /* 0x000000ffff257224 */ /* 0x100fe200018e0607 */
[----:B------:R-:W-:Y:S01]  /*bb10*/  LOP3.LUT R28, R28, R29, RZ, 0x3c, !PT ;  /* 0x0000001d1c1c7212 */ /* 0x000fe200078e3cff */
[--C-:B------:R-:W-:Y:S01]  /*bb20*/  IMAD.X R29, RZ, RZ, R7.reuse, P2 ;  /* 0x000000ffff1d7224 */ /* 0x100fe200010e0607 */
[----:B------:R-:W-:Y:S02]  /*bb30*/  IADD3 R14, P3, R6, 0xb000, RZ ;  /* 0x0000b000060e7810 */ /* 0x000fe40007f7e0ff */
[----:B------:R-:W-:Y:S01]  /*bb40*/  LOP3.LUT R10, R10, R13, RZ, 0x3c, !PT ;  /* 0x0000000d0a0a7212 */ /* 0x000fe200078e3cff */
[--C-:B------:R-:W-:Y:S01]  /*bb50*/  IMAD.X R13, RZ, RZ, R7.reuse, P6 ;  /* 0x000000ffff0d7224 */ /* 0x100fe200030e0607 */
[----:B------:R-:W-:Y:S01]  /*bb60*/  LOP3.LUT R44, R44, R45, RZ, 0x3c, !PT ;  /* 0x0000002d2c2c7212 */ /* 0x000fe200078e3cff */
[--C-:B------:R-:W-:Y:S01]  /*bb70*/  IMAD.X R45, RZ, RZ, R7.reuse, P4 ;  /* 0x000000ffff2d7224 */ /* 0x100fe200020e0607 */
[-C--:B------:R-:W-:Y:S01]  /*bb80*/  ISETP.GE.OR P2, PT, R26, R69.reuse, P0 ;  /* 0x000000451a00720c */ /* 0x080fe20000746670 */
[----:B------:R-:W-:Y:S01]  /*bb90*/  UIMAD UR8, UR9, UR10, URZ ;  /* 0x0000000a090872a4 */ /* 0x000fe2000f8e023f */
[----:B------:R-:W-:Y:S01]  /*bba0*/  ISETP.GE.OR P0, PT, R8, R69, P0 ;  /* 0x000000450800720c */ /* 0x000fe20000706670 */
[----:B------:R-:W-:Y:S01]  /*bbb0*/  IMAD.X R21, RZ, RZ, R7, P3 ;  /* 0x000000ffff157224 */ /* 0x000fe200018e0607 */
[----:B------:R-:W-:-:S02]  /*bbc0*/  IADD3 R57, P6, R6, 0x8000, RZ ;  /* 0x0000800006397810 */ /* 0x000fc40007fde0ff */
[C---:B------:R-:W-:Y:S02]  /*bbd0*/  IADD3 R53, P5, R6.reuse, 0x9000, RZ ;  /* 0x0000900006357810 */ /* 0x040fe40007fbe0ff */
[C---:B------:R-:W-:Y:S02]  /*bbe0*/  IADD3 R49, P4, R6.reuse, 0xa000, RZ ;  /* 0x0000a00006317810 */ /* 0x040fe40007f9e0ff */
[----:B------:R-:W-:Y:S02]  /*bbf0*/  LOP3.LUT R9, R6, 0x380, RZ, 0xc0, !PT ;  /* 0x0000038006097812 */ /* 0x000fe400078ec0ff */
[----:B------:R-:W-:Y:S01]  /*bc00*/  LOP3.LUT R5, R14, 0x380, RZ, 0xc0, !PT ;  /* 0x000003800e057812 */ /* 0x000fe200078ec0ff */
[----:B--2---:R2:W-:Y:S01]  /*bc10*/  @!P2 ST.E desc[UR48][R50.64], R0 ;  /* 0x000000003200a985 */ /* 0x0045e2000c101930 */
[----:B------:R-:W-:Y:S02]  /*bc20*/  LOP3.LUT R56, R57, 0x380, RZ, 0xc0, !PT ;  /* 0x0000038039387812 */ /* 0x000fe400078ec0ff */
[----:B------:R-:W-:Y:S01]  /*bc30*/  LOP3.LUT R52, R53, 0x380, RZ, 0xc0, !PT ;  /* 0x0000038035347812 */ /* 0x000fe200078ec0ff */
[----:B---3--:R3:W-:Y:S01]  /*bc40*/  @!P0 ST.E desc[UR48][R60.64], R4 ;  /* 0x000000043c008985 */ /* 0x0087e2000c101930 */
[----:B------:R-:W-:-:S02]  /*bc50*/  LOP3.LUT R48, R49, 0x380, RZ, 0xc0, !PT ;  /* 0x0000038031307812 */ /* 0x000fc400078ec0ff */
[----:B------:R-:W-:Y:S01]  /*bc60*/  SHF.R.U64 R9, R9, 0x3, RZ ;  /* 0x0000000309097819 */ /* 0x000fe200000012ff */
[----:B------:R-:W-:Y:S01]  /*bc70*/  UIMAD.WIDE.U32 UR6, UR4, UR10, URZ ;  /* 0x0000000a040672a5 */ /* 0x000fe2000f8e003f */
[----:B------:R-:W-:Y:S01]  /*bc80*/  SHF.R.U64 R5, R5, 0x3, RZ ;  /* 0x0000000305057819 */ /* 0x000fe200000012ff */
[----:B------:R-:W-:Y:S01]  /*bc90*/  UIMAD UR8, UR4, UR11, UR8 ;  /* 0x0000000b040872a4 */ /* 0x000fe2000f8e0208 */
[----:B------:R-:W-:Y:S01]  /*bca0*/  SHF.R.U64 R56, R56, 0x3, RZ ;  /* 0x0000000338387819 */ /* 0x000fe200000012ff */
[----:B--2---:R-:W-:Y:S01]  /*bcb0*/  IMAD R0, R18, 0x20, R19 ;  /* 0x0000002012007824 */ /* 0x004fe200078e0213 */
[----:B------:R-:W-:Y:S01]  /*bcc0*/  SHF.R.U64 R52, R52, 0x3, RZ ;  /* 0x0000000334347819 */ /* 0x000fe200000012ff */
[----:B------:R-:W-:Y:S01]  /*bcd0*/  ULDC.64 UR10, c[0x0][0xae8] ;  /* 0x0002ba00000a7ab9 */ /* 0x000fe20000000a00 */
[----:B------:R-:W-:Y:S01]  /*bce0*/  SHF.R.U64 R48, R48, 0x3, RZ ;  /* 0x0000000330307819 */ /* 0x000fe200000012ff */
[----:B------:R-:W5:Y:S01]  /*bcf0*/  LD.E.128 R24, desc[UR48][R24.64] ;  /* 0x0000003018187980 */ /* 0x000f62000c101d00 */
[----:B------:R-:W-:-:S02]  /*bd00*/  LOP3.LUT R6, R9, R6, RZ, 0x3c, !PT ;  /* 0x0000000609067212 */ /* 0x000fc400078e3cff */
[----:B------:R-:W-:Y:S01]  /*bd10*/  LOP3.LUT R20, R5, R14, RZ, 0x3c, !PT ;  /* 0x0000000e05147212 */ /* 0x000fe200078e3cff */
[----:B------:R-:W5:Y:S01]  /*bd20*/  LD.E.128 R44, desc[UR48][R44.64] ;  /* 0x000000302c2c7980 */ /* 0x000f62000c101d00 */
[----:B------:R-:W-:Y:S01]  /*bd30*/  LOP3.LUT R56, R56, R57, RZ, 0x3c, !PT ;  /* 0x0000003938387212 */ /* 0x000fe200078e3cff */
[--C-:B------:R-:W-:Y:S01]  /*bd40*/  IMAD.X R57, RZ, RZ, R7.reuse, P6 ;  /* 0x000000ffff397224 */ /* 0x100fe200030e0607 */
[----:B------:R-:W-:Y:S01]  /*bd50*/  LOP3.LUT R52, R52, R53, RZ, 0x3c, !PT ;  /* 0x0000003534347212 */ /* 0x000fe200078e3cff */
[--C-:B------:R-:W-:Y:S01]  /*bd60*/  IMAD.X R53, RZ, RZ, R7.reuse, P5 ;  /* 0x000000ffff357224 */ /* 0x100fe200028e0607 */
[----:B------:R-:W-:Y:S01]  /*bd70*/  LOP3.LUT R48, R48, R49, RZ, 0x3c, !PT ;  /* 0x0000003130307212 */ /* 0x000fe200078e3cff */
[----:B------:R-:W-:Y:S01]  /*bd80*/  IMAD.X R49, RZ, RZ, R7, P4 ;  /* 0x000000ffff317224 */ /* 0x000fe200020e0607 */
[----:B------:R-:W5:Y:S01]  /*bd90*/  LD.E.128 R32, desc[UR48][R6.64] ;  /* 0x0000003006207980 */ /* 0x000f62000c101d00 */
[----:B------:R-:W-:Y:S02]  /*bda0*/  UIADD3 UR7, UR7, UR8, URZ ;  /* 0x0000000807077290 */ /* 0x000fe4000fffe03f */
[----:B------:R-:W-:Y:S01]  /*bdb0*/  UIMAD UR4, UR14, UR10, URZ ;  /* 0x0000000a0e0472a4 */ /* 0x000fe2000f8e023f */
[----:B------:R-:W5:Y:S04]  /*bdc0*/  LD.E.128 R12, desc[UR48][R12.64] ;  /* 0x000000300c0c7980 */ /* 0x000f68000c101d00 */
[----:B------:R-:W5:Y:S04]  /*bdd0*/  LD.E.128 R8, desc[UR48][R10.64] ;  /* 0x000000300a087980 */ /* 0x000f68000c101d00 */
[----:B---3--:R2:W5:Y:S01]  /*bde0*/  LD.E.128 R4, desc[UR48][R20.64] ;  /* 0x0000003014047980 */ /* 0x008562000c101d00 */
[----:B------:R-:W-:-:S02]  /*bdf0*/  UIMAD UR4, UR40, UR11, UR4 ;  /* 0x0000000b280472a4 */ /* 0x000fc4000f8e0204 */
[----:B------:R-:W-:Y:S01]  /*be00*/  UIMAD.WIDE.U32 UR6, UR40, UR10, UR6 ;  /* 0x0000000a280672a5 */ /* 0x000fe2000f8e0006 */
[----:B------:R-:W5:Y:S01]  /*be10*/  LD.E.128 R40, desc[UR48][R40.64] ;  /* 0x0000003028287980 */ /* 0x000f62000c101d00 */
[----:B------:R-:W-:-:S03]  /*be20*/  ULDC.64 UR8, c[0x0][0xaf0] ;  /* 0x0002bc0000087ab9 */ /* 0x000fc60000000a00 */
[----:B------:R-:W5:Y:S01]  /*be30*/  LD.E.128 R36, desc[UR48][R36.64] ;  /* 0x0000003024247980 */ /* 0x000f62000c101d00 */
[----:B--2---:R-:W-:-:S03]  /*be40*/  IMAD.U32 R21, RZ, RZ, UR39 ;  /* 0x00000027ff157e24 */ /* 0x004fc6000f8e00ff */
[----:B------:R-:W5:Y:S01]  /*be50*/  LD.E.128 R28, desc[UR48][R28.64] ;  /* 0x000000301c1c7980 */ /* 0x000f62000c101d00 */
[----:B------:R-:W-:Y:S01]  /*be60*/  IMAD R60, R21, 0x80, R0 ;  /* 0x00000080153c7824 */ /* 0x000fe200078e0200 */
[----:B------:R-:W-:Y:S02]  /*be70*/  UIADD3 UR7, UR7, UR4, URZ ;  /* 0x0000000407077290 */ /* 0x000fe4000fffe03f */
[----:B------:R-:W5:Y:S01]  /*be80*/  LD.E.128 R56, desc[UR48][R56.64] ;  /* 0x0000003038387980 */ /* 0x000f62000c101d00 */
[----:B0-----:R-:W-:Y:S01]  /*be90*/  @P1 IMAD.HI.U32 R0, R60, R65, RZ ;  /* 0x000000413c001227 */ /* 0x001fe200078e00ff */
[----:B------:R-:W-:Y:S02]  /*bea0*/  UIMAD UR4, UR37, UR8, URZ ;  /* 0x00000008250472a4 */ /* 0x000fe4000f8e023f */
[----:B------:R-:W5:Y:S01]  /*beb0*/  LD.E.128 R52, desc[UR48][R52.64] ;  /* 0x0000003034347980 */ /* 0x000f62000c101d00 */
[----:B------:R-:W-:Y:S01]  /*bec0*/  UIMAD.WIDE.U32 UR6, UR36, UR8, UR6 ;  /* 0x00000008240672a5 */ /* 0x000fe2000f8e0006 */
[----:B------:R-:W-:Y:S01]  /*bed0*/  IMAD.MOV.U32 R61, RZ, RZ, R60 ;  /* 0x000000ffff3d7224 */ /* 0x000fe200078e003c */
[----:B-1----:R-:W-:Y:S01]  /*bee0*/  @P1 SHF.R.U32.HI R61, RZ, R67, R0 ;  /* 0x00000043ff3d1219 */ /* 0x002fe20000011600 */
[----:B------:R-:W-:Y:S01]  /*bef0*/  UIMAD UR4, UR36, UR9, UR4 ;  /* 0x00000009240472a4 */ /* 0x000fe2000f8e0204 */
[----:B------:R-:W5:Y:S02]  /*bf00*/  LD.E.128 R48, desc[UR48][R48.64] ;  /* 0x0000003030307980 */ /* 0x000f64000c101d00 */
[--C-:B------:R-:W-:Y:S01]  /*bf10*/  SHF.R.S32.HI R0, RZ, 0x1f, R61.reuse ;  /* 0x0000001fff007819 */ /* 0x100fe2000001143d */
[----:B------:R-:W-:Y:S01]  /*bf20*/  UIADD3 UR4, UR7, UR4, URZ ;  /* 0x0000000407047290 */ /* 0x000fe2000fffe03f */
[----:B------:R-:W-:Y:S01]  /*bf30*/  IMAD.MOV R65, RZ, RZ, -R61 ;  /* 0x000000ffff417224 */ /* 0x000fe200078e0a3d */
[----:B------:R-:W-:Y:S01]  /*bf40*/  @!PT LDS RZ, [RZ] ;  /* 0x00000000fffff984 */ /* 0x000fe20000000800 */
[----:B------:R-:W-:Y:S01]  /*bf50*/  @!PT LDS RZ, [RZ] ;  /* 0x00000000fffff984 */ /* 0x000fe20000000800 */
[----:B------:R-:W-:Y:S01]  /*bf60*/  @!PT LDS RZ, [RZ] ;  /* 0x00000000fffff984 */ /* 0x000fe20000000800 */
[----:B------:R-:W-:Y:S01]  /*bf70*/  @!PT LDS RZ, [RZ] ;  /* 0x00000000fffff984 */ /* 0x000fe20000000800 */
[----:B------:R0:W-:Y:S06]  /*bf80*/  MEMBAR.ALL.CTA ;  /* 0x0000000000007992 */ /* 0x0001ec0000008000 */
[----:B0-----:R-:W0:Y:S01]  /*bf90*/  FENCE.VIEW.ASYNC.S ;  /* 0x00000000000073c6 */ /* 0x001e220000000000 */
[----:B------:R-:W-:-:S02]  /*bfa0*/  IMAD.U32 R20, RZ, RZ, UR6 ;  /* 0x00000006ff147e24 */ /* 0x000fc4000f8e00ff */
[----:B------:R-:W-:Y:S01]  /*bfb0*/  IMAD.U32 R21, RZ, RZ, UR7 ;  /* 0x00000007ff157e24 */ /* 0x000fe2000f8e00ff */
[----:B------:R-:W-:Y:S01]  /*bfc0*/  ULDC.64 UR6, c[0x0][0xae0] ;  /* 0x0002b80000067ab9 */ /* 0x000fe20000000a00 */
[----:B------:R-:W-:Y:S02]  /*bfd0*/  IMAD R65, R62, R65, R60 ;  /* 0x000000413e417224 */ /* 0x000fe400078e023c */
[----:B------:R-:W-:Y:S02]  /*bfe0*/  IMAD R0, R0, UR6, RZ ;  /* 0x0000000600007c24 */ /* 0x000fe4000f8e02ff */
[----:B------:R-:W-:Y:S02]  /*bff0*/  IMAD.U32 R21, RZ, RZ, UR4 ;  /* 0x00000004ff157e24 */ /* 0x000fe4000f8e00ff */
[C---:B------:R-:W-:Y:S01]  /*c000*/  IMAD R67, R61.reuse, UR7, R0 ;  /* 0x000000073d437c24 */ /* 0x040fe2000f8e0200 */
[----:B------:R-:W-:Y:S01]  /*c010*/  SHF.R.S32.HI R0, RZ, 0x1f, R65 ;  /* 0x0000001fff007819 */ /* 0x000fe20000011441 */
[----:B------:R-:W-:Y:S01]  /*c020*/  IMAD.WIDE.U32 R20, R61, UR6, R20 ;  /* 0x000000063d147c25 */ /* 0x000fe2000f8e0014 */
[----:B------:R-:W-:-:S03]  /*c030*/  ULDC.64 UR6, c[0x0][0xad8] ;  /* 0x0002b60000067ab9 */ /* 0x000fc60000000a00 */
[----:B------:R-:W-:Y:S02]  /*c040*/  IMAD.U32 R68, RZ, RZ, UR39 ;  /* 0x00000027ff447e24 */ /* 0x000fe4000f8e00ff */
[----:B------:R-:W-:Y:S02]  /*c050*/  IMAD.IADD R21, R21, 0x1, R67 ;  /* 0x0000000115157824 */ /* 0x000fe400078e0243 */
[----:B------:R-:W-:Y:S02]  /*c060*/  IMAD R60, R0, UR6, RZ ;  /* 0x00000006003c7c24 */ /* 0x000fe4000f8e02ff */
[----:B------:R-:W-:Y:S02]  /*c070*/  IMAD R68, R68, 0x80, R19 ;  /* 0x0000008044447824 */ /* 0x000fe400078e0213 */
[C---:B------:R-:W-:Y:S02]  /*c080*/  IMAD R61, R65.reuse, UR7, R60 ;  /* 0x00000007413d7c24 */ /* 0x040fe4000f8e023c */
[----:B------:R-:W-:Y:S01]  /*c090*/  IMAD.WIDE.U32 R20, R65, UR6, R20 ;  /* 0x0000000641147c25 */ /* 0x000fe2000f8e0014 */
[----:B------:R-:W-:Y:S01]  /*c0a0*/  ISETP.GE.AND P2, PT, R68, R69, PT ;  /* 0x000000454400720c */ /* 0x000fe20003f46270 */
[----:B------:R-:W-:-:S02]  /*c0b0*/  ULDC.64 UR6, c[0x0][0xa80] ;  /* 0x0002a00000067ab9 */ /* 0x000fc40000000a00 */
[----:B------:R-:W-:Y:S01]  /*c0c0*/  VIADD R0, R68, 0x20 ;  /* 0x0000002044007836 */ /* 0x000fe20000000000 */
[----:B------:R-:W-:Y:S01]  /*c0d0*/  LEA R62, P3, R20, UR6, 0x1 ;  /* 0x00000006143e7c11 */ /* 0x000fe2000f8608ff */
[----:B------:R-:W-:Y:S02]  /*c0e0*/  IMAD.IADD R21, R21, 0x1, R61 ;  /* 0x0000000115157824 */ /* 0x000fe400078e023d */
        /* <DEDUP_REMOVED lines=14> */
[----:B------:R-:W-:-:S09]  /*c1d0*/  ISETP.GE.AND P2, PT, R17, UR4, PT ;  /* 0x0000000411007c0c */ /* 0x000fd2000bf46270 */
[-C--:B-1----:R-:W-:Y:S02]  /*c1e0*/  @!P4 LEA R20, P6, R2, R65.reuse, 0x1 ;  /* 0x000000410214c211 */ /* 0x082fe400078c08ff */
[-C--:B------:R-:W-:Y:S02]  /*c1f0*/  @!P3 LEA R60, P5, R16, R65.reuse, 0x1 ;  /* 0x00000041103cb211 */ /* 0x080fe400078a08ff */
[-C--:B--2---:R-:W-:Y:S02]  /*c200*/  @!P4 LEA.HI.X R21, R2, R0.reuse, R227, 0x1, P6 ;  /* 0x000000000215c211 */ /* 0x084fe400030f0ce3 */
[C---:B------:R-:W-:Y:S02]  /*c210*/  @!P2 LEA R64, P6, R17.reuse, R65, 0x1 ;  /* 0x000000411140a211 */ /* 0x040fe400078c08ff */
[-C--:B------:R-:W-:Y:S01]  /*c220*/  @!P3 LEA.HI.X R61, R16, R0.reuse, R226, 0x1, P5 ;  /* 0x00000000103db211 */ /* 0x080fe200028f0ce2 */
[----:B-----5:R3:W-:Y:S01]  /*c230*/  @!P4 ST.E.128 desc[UR48][R20.64], R32 ;  /* 0x000000201400c985 */ /* 0x0207e2000c101d30 */
[----:B------:R-:W-:-:S03]  /*c240*/  @!P2 LEA.HI.X R65, R17, R0, R225, 0x1, P6 ;  /* 0x000000001141a211 */ /* 0x000fc600030f0ce1 */
[----:B------:R3:W-:Y:S04]  /*c250*/  @!P3 ST.E.128 desc[UR48][R60.64], R44 ;  /* 0x0000002c3c00b985 */ /* 0x0007e8000c101d30 */
[----:B------:R3:W-:Y:S02]  /*c260*/  @!P2 ST.E.128 desc[UR48][R64.64], R56 ;  /* 0x000000384000a985 */ /* 0x0007e4000c101d30 */
.L_x_3211:
[----:B------:R-:W-:Y:S05]  /*c270*/  BSYNC B1 ;  /* 0x0000000000017941 */ /* 0x000fea0003800000 */
.L_x_3210:
[----:B--2---:R2:W4:Y:S01]  /*c280*/  SHFL.IDX PT, R0, R66, 0x1, 0x181f ;  /* 0x00381f0042007f89 */ /* 0x00452200000e0000 */
[----:B------:R-:W-:Y:S03]  /*c290*/  BSSY B1, `(.L_x_3212) ;  /* 0x0000010000017945 */ /* 0x000fe60003800000 */
[----:B---3-5:R2:W3:Y:S01]  /*c2a0*/  SHFL.IDX PT, R35, R62, 0x1, 0x181f ;  /* 0x00381f003e237f89 */ /* 0x0284e200000e0000 */
        /* <DEDUP_REMOVED lines=8> */
[-C--:B----4-:R-:W-:Y:S02]  /*c330*/  @!P4 LEA.HI.X R21, R2, R0.reuse, R227, 0x1, P1 ;  /* 0x000000000215c211 */ /* 0x090fe400008f0ce3 */
[-C--:B------:R-:W-:Y:S02]  /*c340*/  @!P5 LEA.HI.X R33, R16, R0.reuse, R226, 0x1, P2 ;  /* 0x000000001021d211 */ /* 0x080fe400010f0ce2 */
[----:B------:R-:W-:Y:S01]  /*c350*/  @!P6 LEA.HI.X R35, R17, R0, R225, 0x1, P3 ;  /* 0x000000001123e211 */ /* 0x000fe200018f0ce1 */
[----:B------:R3:W-:Y:S04]  /*c360*/  @!P4 ST.E.128 desc[UR48][R20.64], R24 ;  /* 0x000000181400c985 */ /* 0x0007e8000c101d30 */
[----:B------:R3:W-:Y:S04]  /*c370*/  @!P5 ST.E.128 desc[UR48][R32.64], R40 ;  /* 0x000000282000d985 */ /* 0x0007e8000c101d30 */
[----:B------:R3:W-:Y:S02]  /*c380*/  @!P6 ST.E.128 desc[UR48][R34.64], R52 ;  /* 0x000000342200e985 */ /* 0x0007e4000c101d30 */
.L_x_3213:
[----:B------:R-:W-:Y:S05]  /*c390*/  BSYNC B1 ;  /* 0x0000000000017941 */ /* 0x000fea0003800000 */
.L_x_3212:
[----:B----4-:R4:W0:Y:S01]  /*c3a0*/  SHFL.IDX PT, R0, R66, 0x2, 0x181f ;  /* 0x00581f0042007f89 */ /* 0x01082200000e0000 */
[----:B------:R-:W-:Y:S03]  /*c3b0*/  BSSY B1, `(.L_x_3214) ;  /* 0x0000010000017945 */ /* 0x000fe60003800000 */
[----:B---3--:R4:W3:Y:S01]  /*c3c0*/  SHFL.IDX PT, R27, R62, 0x2, 0x181f ;  /* 0x00581f003e1b7f89 */ /* 0x0088e200000e0000 */
        /* <DEDUP_REMOVED lines=11> */
[----:B------:R0:W-:Y:S04]  /*c480*/  @!P3 ST.E.128 desc[UR48][R20.64], R12 ;  /* 0x0000000c1400b985 */ /* 0x0001e8000c101d30 */
[----:B------:R0:W-:Y:S04]  /*c490*/  @!P4 ST.E.128 desc[UR48][R24.64], R36 ;  /* 0x000000241800c985 */ /* 0x0001e8000c101d30 */
[----:B------:R0:W-:Y:S02]  /*c4a0*/  @!P5 ST.E.128 desc[UR48][R26.64], R48 ;  /* 0x000000301a00d985 */ /* 0x0001e4000c101d30 */
.L_x_3215:
[----:B------:R-:W-:Y:S05]  /*c4b0*/  BSYNC B1 ;  /* 0x0000000000017941 */ /* 0x000fea0003800000 */
.L_x_3214:
[----:B0-----:R-:W-:Y:S01]  /*c4c0*/  VIADD R0, R68, 0x60 ;  /* 0x0000006044007836 */ /* 0x001fe20000000000 */
[----:B--2-4-:R-:W4:Y:S04]  /*c4d0*/  SHFL.IDX PT, R66, R66, 0x3, 0x181f ;  /* 0x00781f0042427f89 */ /* 0x014f2800000e0000 */
[----:B------:R-:W-:Y:S01]  /*c4e0*/  ISETP.GE.AND P0, PT, R0, R69, PT ;  /* 0x000000450000720c */ /* 0x000fe20003f06270 */
[----:B------:R0:W2:-:S12]  /*c4f0*/  SHFL.IDX PT, R3, R62, 0x3, 0x181f ;  /* 0x00781f003e037f89 */ /* 0x00009800000e0000 */
[----:B0-----:R-:W-:Y:S05]  /*c500*/  @P0 BRA `(.L_x_3216) ;  /* 0x0000000c00640947 */ /* 0x001fea0003800000 */
[----:B------:R-:W-:Y:S02]  /*c510*/  ULDC UR4, c[0x0][0xac8] ;  /* 0x0002b20000047ab9 */ /* 0x000fe40000000800 */
[----:B------:R-:W-:Y:S02]  /*c520*/  ISETP.GE.AND P2, PT, R2, UR4, PT ;  /* 0x0000000402007c0c */ /* 0x000fe4000bf46270 */
[----:B------:R-:W-:-:S11]  /*c530*/  ISETP.GE.AND P3, PT, R16, UR4, PT ;  /* 0x0000000410007c0c */ /* 0x000fd6000bf66270 */
[-C--:B--2---:R-:W-:Y:S02]  /*c540*/  @!P2 LEA R12, P0, R2, R3.reuse, 0x1 ;  /* 0x00000003020ca211 */ /* 0x084fe400078008ff */
[----:B------:R-:W-:Y:S02]  /*c550*/  @!P3 LEA R14, P1, R16, R3, 0x1 ;  /* 0x00000003100eb211 */ /* 0x000fe400078208ff */
[-C--:B----4-:R-:W-:Y:S02]  /*c560*/  @!P2 LEA.HI.X R13, R2, R66.reuse, R227, 0x1, P0 ;  /* 0x00000042020da211 */ /* 0x090fe400000f0ce3 */
[----:B------:R-:W-:Y:S02]  /*c570*/  @!P3 LEA.HI.X R15, R16, R66, R226, 0x1, P1 ;  /* 0x00000042100fb211 */ /* 0x000fe400008f0ce2 */
[----:B------:R-:W-:Y:S01]  /*c580*/  ISETP.GE.AND P0, PT, R17, UR4, PT ;  /* 0x0000000411007c0c */ /* 0x000fe2000bf06270 */
[----:B------:R0:W-:Y:S04]  /*c590*/  @!P2 ST.E.128 desc[UR48][R12.64], R8 ;  /* 0x000000080c00a985 */ /* 0x0001e8000c101d30 */
[----:B------:R0:W-:Y:S08]  /*c5a0*/  @!P3 ST.E.128 desc[UR48][R14.64], R28 ;  /* 0x0000001c0e00b985 */ /* 0x0001f0000c101d30 */
[----:B------:R-:W-:Y:S05]  /*c5b0*/  @P0 BRA `(.L_x_3216) ;  /* 0x0000000c00380947 */ /* 0x000fea0003800000 */
[----:B0-----:R-:W-:-:S04]  /*c5c0*/  LEA R8, P0, R17, R3, 0x1 ;  /* 0x0000000311087211 */ /* 0x001fc800078008ff */
[----:B------:R-:W-:-:S05]  /*c5d0*/  LEA.HI.X R9, R17, R66, R225, 0x1, P0 ;  /* 0x0000004211097211 */ /* 0x000fca00000f0ce1 */
[----:B------:R0:W-:Y:S01]  /*c5e0*/  ST.E.128 desc[UR48][R8.64], R4 ;  /* 0x0000000408007985 */ /* 0x0001e2000c101d30 */
[----:B------:R-:W-:Y:S05]  /*c5f0*/  BRA `(.L_x_3216) ;  /* 0x0000000c00287947 */ /* 0x000fea0003800000 */
.L_x_3208:
        /* <DEDUP_REMOVED lines=26> */
[----:B--2---:R-:W-:-:S13]  /*c7a0*/  @P2 R2UR UR4, R3 ;  /* 0x00000000030422ca */ /* 0x004fda00000e0000 */
[----:B------:R-:W-:Y:S01]  /*c7b0*/  USHF.R.S32.HI UR9, URZ, 0x1f, UR4 ;  /* 0x0000001f3f097899 */ /* 0x000fe20008011404 */
[----:B01----:R-:W-:Y:S11]  /*c7c0*/  @P3 BRA `(.L_x_3217) ;  /* 0x0000000000103947 */ /* 0x003ff60003800000 */
[----:B------:R-:W-:Y:S05]  /*c7d0*/  @!P2 BRA `(.L_x_3217) ;  /* 0x00000000000ca947 */ /* 0x000fea0003800000 */
[----:B------:R-:W2:Y:S04]  /*c7e0*/  LDG.E R3, desc[UR48][R4.64] ;  /* 0x0000003004037981 */ /* 0x000ea8000c1e1900 */
[----:B-----5:R-:W2:Y:S02]  /*c7f0*/  LDG.E R0, desc[UR48][R4.64+0x4] ;  /* 0x0000043004007981 */ /* 0x020ea4000c1e1900 */
[----:B--2---:R-:W-:-:S07]  /*c800*/  IMAD.IADD R0, R0, 0x1, -R3 ;  /* 0x0000000100007824 */ /* 0x004fce00078e0a03 */
.L_x_3217:
        /* <DEDUP_REMOVED lines=16> */
[----:B------:R-:W-:Y:S02]  /*c910*/  UMOV UR7, UR9 ;  /* 0x0000000900077c82 */ /* 0x000fe40008000000 */
[----:B------:R-:W-:Y:S02]  /*c920*/  UIMAD.WIDE.U32 UR6, UR40, UR12, UR6 ;  /* 0x0000000c280672a5 */ /* 0x000fe4000f8e0006 */
[----:B------:R-:W-:-:S03]  /*c930*/  UIMAD UR8, UR40, UR13, UR8 ;  /* 0x0000000d280872a4 */ /* 0x000fc6000f8e0208 */
[----:B------:R-:W-:Y:S02]  /*c940*/  ULDC.64 UR12, c[0x0][0xb98] ;  /* 0x0002e600000c7ab9 */ /* 0x000fe40000000a00 */
[----:B------:R-:W0:Y:S01]  /*c950*/  @P1 LDC R4, c[0x0][0xbec] ;  /* 0x0002fb00ff041b82 */ /* 0x000e220000000800 */
[----:B------:R-:W-:Y:S02]  /*c960*/  UIADD3 UR7, UR7, UR8, URZ ;  /* 0x0000000807077290 */ /* 0x000fe4000fffe03f */
[----:B------:R-:W-:Y:S02]  /*c970*/  UIMAD UR8, UR37, UR12, URZ ;  /* 0x0000000c250872a4 */ /* 0x000fe4000f8e023f */
[----:B------:R-:W-:Y:S02]  /*c980*/  UIMAD.WIDE.U32 UR6, UR36, UR12, UR6 ;  /* 0x0000000c240672a5 */ /* 0x000fe4000f8e0006 */
[----:B------:R-:W-:Y:S01]  /*c990*/  UIMAD UR8, UR36, UR13, UR8 ;  /* 0x0000000d240872a4 */ /* 0x000fe2000f8e0208 */
[----:B------:R-:W1:Y:S02]  /*c9a0*/  @P1 LDC R8, c[0x0][0xbf0] ;  /* 0x0002fc00ff081b82 */ /* 0x000e640000000800 */
[----:B------:R-:W-:Y:S01]  /*c9b0*/  ULDC.64 UR12, c[0x0][0xb88] ;  /* 0x0002e200000c7ab9 */ /* 0x000fe20000000a00 */
[----:B0-----:R-:W-:-:S04]  /*c9c0*/  @P1 IMAD.HI.U32 R3, R5, R4, RZ ;  /* 0x0000000405031227 */ /* 0x001fc800078e00ff */
[----:B------:R-:W-:Y:S01]  /*c9d0*/  IMAD.MOV.U32 R4, RZ, RZ, R5 ;  /* 0x000000ffff047224 */ /* 0x000fe200078e0005 */
        /* <DEDUP_REMOVED lines=17> */
.L_x_3219:
[----:B------:R-:W-:Y:S05]  /*caf0*/  BSYNC B1 ;  /* 0x0000000000017941 */ /* 0x000fea0003800000 */
.L_x_3218:
[----:B------:R-:W1:Y:S01]  /*cb00*/  @P0 LDC R5, c[0x0][0xbf0] ;  /* 0x0002fc00ff050b82 */ /* 0x000e620000000800 */
[----:B------:R-:W-:Y:S01]  /*cb10*/  ULDC.64 UR12, c[0x0][0xaa0] ;  /* 0x0002a800000c7ab9 */ /* 0x000fe20000000a00 */
[----:B0-----:R-:W-:Y:S01]  /*cb20*/  IMAD R3, R18, 0x20, R19 ;  /* 0x0000002012037824 */ /* 0x001fe200078e0213 */
[----:B------:R-:W-:Y:S01]  /*cb30*/  UIMAD UR8, UR9, UR12, URZ ;  /* 0x0000000c090872a4 */ /* 0x000fe2000f8e023f */
[----:B------:R-:W-:Y:S01]  /*cb40*/  IMAD.U32 R8, RZ, RZ, UR39 ;  /* 0x00000027ff087e24 */ /* 0x000fe2000f8e00ff */
[----:B------:R-:W-:Y:S01]  /*cb50*/  UIMAD.WIDE.U32 UR6, UR4, UR12, URZ ;  /* 0x0000000c040672a5 */ /* 0x000fe2000f8e003f */
[----:B------:R-:W-:Y:S01]  /*cb60*/  BSSY B1, `(.L_x_3220) ;  /* 0x000003d000017945 */ /* 0x000fe20003800000 */
[----:B------:R-:W-:Y:S01]  /*cb70*/  UIMAD UR8, UR4, UR13, UR8 ;  /* 0x0000000d040872a4 */ /* 0x000fe2000f8e0208 */
[----:B------:R-:W-:Y:S02]  /*cb80*/  IMAD R8, R8, 0x80, R3 ;  /* 0x0000008008087824 */ /* 0x000fe400078e0203 */
[----:B------:R-:W-:Y:S01]  /*cb90*/  ULDC.64 UR12, c[0x0][0xae8] ;  /* 0x0002ba00000c7ab9 */ /* 0x000fe20000000a00 */
[----:B------:R-:W-:Y:S01]  /*cba0*/  UIADD3 UR7, UR7, UR8, URZ ;  /* 0x0000000807077290 */ /* 0x000fe2000fffe03f */
[----:B------:R-:W-:Y:S01]  /*cbb0*/  @P0 IMAD.HI.U32 R4, R8, R9, RZ ;  /* 0x0000000908040227 */ /* 0x000fe200078e00ff */
[----:B------:R-:W-:-:S02]  /*cbc0*/  UIMAD UR4, UR10, UR12, URZ ;  /* 0x0000000c0a0472a4 */ /* 0x000fc4000f8e023f */
        /* <DEDUP_REMOVED lines=36> */
[----:B------:R-:W-:Y:S01]  /*ce10*/  LEA.HI.X R3, R4, UR7, R3, 0x1, P3 ;  /* 0x0000000704037c11 */ /* 0x000fe200098f0c03 */
[----:B------:R0:W1:Y:S03]  /*ce20*/  SHFL.IDX PT, R5, R6, RZ, 0x181f ;  /* 0x00181fff06057589 */ /* 0x00006600000e0000 */
[----:B------:R-:W-:Y:S02]  /*ce30*/  ISETP.GE.AND P0, PT, R0, R11, PT ;  /* 0x0000000b0000720c */ /* 0x000fe40003f06270 */
[----:B------:R0:W2:Y:S01]  /*ce40*/  SHFL.IDX PT, R0, R3, RZ, 0x181f ;  /* 0x00181fff03007589 */ /* 0x0000a200000e0000 */
[----:B------:R-:W-:Y:S10]  /*ce50*/  @P2 BRA `(.L_x_3221) ;  /* 0x0000000000342947 */ /* 0x000ff40003800000 */
        /* <DEDUP_REMOVED lines=9> */
[----:B------:R3:W-:Y:S01]  /*cef0*/  @!P4 ST.E.128 desc[UR48][R12.64], RZ ;  /* 0x000000ff0c00c985 */ /* 0x0007e2000c101d30 */
[----:B------:R-:W-:-:S03]  /*cf00*/  @!P2 LEA.HI.X R5, R17, R0, R225, 0x1, P6 ;  /* 0x000000001105a211 */ /* 0x000fc600030f0ce1 */
[----:B------:R3:W-:Y:S04]  /*cf10*/  @!P3 ST.E.128 desc[UR48][R14.64], RZ ;  /* 0x000000ff0e00b985 */ /* 0x0007e8000c101d30 */
[----:B------:R3:W-:Y:S02]  /*cf20*/  @!P2 ST.E.128 desc[UR48][R4.64], RZ ;  /* 0x000000ff0400a985 */ /* 0x0007e4000c101d30 */
.L_x_3221:
[----:B------:R-:W-:Y:S05]  /*cf30*/  BSYNC B1 ;  /* 0x0000000000017941 */ /* 0x000fea0003800000 */
.L_x_3220:
[----:B--2---:R2:W4:Y:S01]  /*cf40*/  SHFL.IDX PT, R0, R3, 0x1, 0x181f ;  /* 0x00381f0003007f89 */ /* 0x00452200000e0000 */
[----:B------:R-:W-:Y:S03]  /*cf50*/  BSSY B1, `(.L_x_3222) ;  /* 0x0000010000017945 */ /* 0x000fe60003800000 */
[----:B-1-3--:R2:W1:Y:S01]  /*cf60*/  SHFL.IDX PT, R5, R6, 0x1, 0x181f ;  /* 0x00381f0006057f89 */ /* 0x00a46200000e0000 */
[----:B------:R-:W-:Y:S05]  /*cf70*/  @P1 BRA `(.L_x_3223) ;  /* 0x0000000000341947 */ /* 0x000fea0003800000 */
[----:B------:R-:W-:Y:S02]  /*cf80*/  ULDC UR4, c[0x0][0xac8] ;  /* 0x0002b20000047ab9 */ /* 0x000fe40000000800 */
[----:B------:R-:W-:Y:S02]  /*cf90*/  ISETP.GE.AND P4, PT, R2, UR4, PT ;  /* 0x0000000402007c0c */ /* 0x000fe4000bf86270 */
[----:B------:R-:W-:Y:S02]  /*cfa0*/  ISETP.GE.AND P5, PT, R16, UR4, PT ;  /* 0x0000000410007c0c */ /* 0x000fe4000bfa6270 */
[----:B------:R-:W-:-:S09]  /*cfb0*/  ISETP.GE.AND P6, PT, R17, UR4, PT ;  /* 0x0000000411007c0c */ /* 0x000fd2000bfc6270 */
[-C--:B-1----:R-:W-:Y:S02]  /*cfc0*/  @!P4 LEA R12, P1, R2, R5.reuse, 0x1 ;  /* 0x00000005020cc211 */ /* 0x082fe400078208ff */
[-C--:B------:R-:W-:Y:S02]  /*cfd0*/  @!P5 LEA R14, P2, R16, R5.reuse, 0x1 ;  /* 0x00000005100ed211 */ /* 0x080fe400078408ff */
[C---:B------:R-:W-:Y:S02]  /*cfe0*/  @!P6 LEA R4, P3, R17.reuse, R5, 0x1 ;  /* 0x000000051104e211 */ /* 0x040fe400078608ff */
[-C--:B----4-:R-:W-:Y:S02]  /*cff0*/  @!P4 LEA.HI.X R13, R2, R0.reuse, R227, 0x1, P1 ;  /* 0x00000000020dc211 */ /* 0x090fe400008f0ce3 */
[-C--:B------:R-:W-:Y:S02]  /*d000*/  @!P5 LEA.HI.X R15, R16, R0.reuse, R226, 0x1, P2 ;  /* 0x00000000100fd211 */ /* 0x080fe400010f0ce2 */
[----:B------:R-:W-:Y:S01]  /*d010*/  @!P6 LEA.HI.X R5, R17, R0, R225, 0x1, P3 ;  /* 0x000000001105e211 */ /* 0x000fe200018f0ce1 */
[----:B------:R3:W-:Y:S04]  /*d020*/  @!P4 ST.E.128 desc[UR48][R12.64], RZ ;  /* 0x000000ff0c00c985 */ /* 0x0007e8000c101d30 */
[----:B------:R3:W-:Y:S04]  /*d030*/  @!P5 ST.E.128 desc[UR48][R14.64], RZ ;  /* 0x000000ff0e00d985 */ /* 0x0007e8000c101d30 */
[----:B------:R3:W-:Y:S02]  /*d040*/  @!P6 ST.E.128 desc[UR48][R4.64], RZ ;  /* 0x000000ff0400e985 */ /* 0x0007e4000c101d30 */
.L_x_3223:
[----:B------:R-:W-:Y:S05]  /*d050*/  BSYNC B1 ;  /* 0x0000000000017941 */ /* 0x000fea0003800000 */
.L_x_3222:
[----:B----4-:R4:W0:Y:S01]  /*d060*/  SHFL.IDX PT, R0, R3, 0x2, 0x181f ;  /* 0x00581f0003007f89 */ /* 0x01082200000e0000 */
        /* <DEDUP_REMOVED lines=10> */
[-C--:B0-----:R-:W-:Y:S02]  /*d110*/  @!P3 LEA.HI.X R13, R2, R0.reuse, R227, 0x1, P0 ;  /* 0x00000000020db211 */ /* 0x081fe400000f0ce3 */
[-C--:B------:R-:W-:Y:S02]  /*d120*/  @!P4 LEA.HI.X R15, R16, R0.reuse, R226, 0x1, P1 ;  /* 0x00000000100fc211 */ /* 0x080fe400008f0ce2 */
[----:B------:R-:W-:Y:S01]  /*d130*/  @!P5 LEA.HI.X R5, R17, R0, R225, 0x1, P2 ;  /* 0x000000001105d211 */ /* 0x000fe200010f0ce1 */
[----:B------:R3:W-:Y:S04]  /*d140*/  @!P3 ST.E.128 desc[UR48][R12.64], RZ ;  /* 0x000000ff0c00b985 */ /* 0x0007e8000c101d30 */
[----:B------:R3:W-:Y:S04]  /*d150*/  @!P4 ST.E.128 desc[UR48][R14.64], RZ ;  /* 0x000000ff0e00c985 */ /* 0x0007e8000c101d30 */
[----:B------:R3:W-:Y:S02]  /*d160*/  @!P5 ST.E.128 desc[UR48][R4.64], RZ ;  /* 0x000000ff0400d985 */ /* 0x0007e4000c101d30 */
.L_x_3225:
[----:B------:R-:W-:Y:S05]  /*d170*/  BSYNC B1 ;  /* 0x0000000000017941 */ /* 0x000fea0003800000 */
.L_x_3224:
        /* <DEDUP_REMOVED lines=18> */
.L_x_3216:
[----:B------:R-:W-:Y:S05]  /*d2a0*/  BSYNC B0 ;  /* 0x0000000000007941 */ /* 0x000fea0003800000 */
.L_x_3207:
[----:B------:R-:W-:Y:S02]  /*d2b0*/  ULDC UR4, c[0x0][0xc3c] ;  /* 0x00030f0000047ab9 */ /* 0x000fe40000000800 */
[----:B------:R-:W-:-:S13]  /*d2c0*/  ISETP.GE.AND P0, PT, R63, UR4, PT ;  /* 0x000000043f007c0c */ /* 0x000fda000bf06270 */
[----:B------:R-:W-:Y:S05]  /*d2d0*/  @!P0 BRA `(.L_x_3226) ;  /* 0xffffff3800d88947 */ /* 0x000fea000383ffff */
[----:B------:R-:W-:Y:S05]  /*d2e0*/  EXIT ;  /* 0x000000000000794d */ /* 0x000fea0003800000 */
.L_x_3181:
        /* <DEDUP_REMOVED lines=22> */
.L_x_3227:
        /* <DEDUP_REMOVED lines=41> */
.L_x_3233:
        /* <DEDUP_REMOVED lines=14> */
.L_x_3232:
[----:B------:R-:W-:Y:S05]  /*d7c0*/  BSYNC B0 ;  /* 0x0000000000007941 */ /* 0x000fea0003800000 */
.L_x_3231:
        /* <DEDUP_REMOVED lines=22> */
.L_x_3229:
        /* <DEDUP_REMOVED lines=17> */
.L_x_3234:
        /* <DEDUP_REMOVED lines=28> */
.L_x_3230:
[----:B------:R0:W-:Y:S01]  /*dc00*/  STL [R1+0x20], R4 ;  /* 0x0000200401007387 */ /* 0x0001e20000100800 */
[----:B------:R-:W-:-:S03]  /*dc10*/  UMOV UR36, URZ ;  /* 0x0000003f00247c82 */ /* 0x000fc60008000000 */
[----:B------:R0:W-:Y:S02]  /*dc20*/  STL [R1+0x24], RZ ;  /* 0x000024ff01007387 */ /* 0x0001e40000100800 */
.L_x_3235:
        /* <DEDUP_REMOVED lines=11> */
.L_x_3228:
        /* <DEDUP_REMOVED lines=8> */
[----:B------:R-:W2:Y:S01]  /*dd60*/  S2R R10, SR_TID.X ;  /* 0x00000000000a7919 */ /* 0x000ea20000002100 */
[----:B------:R-:W3:Y:S01]  /*dd70*/  S2UR UR5, SR_CgaCtaId ;  /* 0x00000000000579c3 */ /* 0x000ee20000008800 */
[----:B------:R-:W-:Y:S01]  /*dd80*/  UMOV UR4, 0x400 ;  /* 0x0000040000047882 */ /* 0x000fe20000000000 */
[----:B------:R-:W-:Y:S01]  /*dd90*/  ULDC UR43, c[0x0][0xc] ;  /* 0x00000300002b7ab9 */ /* 0x000fe20000000800 */
[----:B------:R-:W-:Y:S02]  /*dda0*/  ULOP3.LUT UR39, UR38, 0x1, URZ, 0xfc, !UPT ;  /* 0x0000000126277892 */ /* 0x000fe4000f8efc3f */
[----:B------:R-:W-:Y:S01]  /*ddb0*/  ULOP3.LUT UR44, UR38, 0x2, URZ, 0xfc, !UPT ;  /* 0x00000002262c7892 */ /* 0x000fe2000f8efc3f */
[----:B------:R-:W-:Y:S01]  /*ddc0*/  ULDC.64 UR52, c[0x0][0x198] ;  /* 0x0000660000347ab9 */ /* 0x000fe20000000a00 */
[----:B---3--:R-:W-:-:S06]  /*ddd0*/  ULEA UR4, UR5, UR4, 0x18 ;  /* 0x0000000405047291 */ /* 0x008fcc000f8ec03f */
[----:B------:R-:W-:Y:S01]  /*dde0*/  IMAD.U32 R17, RZ, RZ, UR4 ;  /* 0x00000004ff117e24 */ /* 0x000fe2000f8e00ff */
[----:B--2---:R-:W-:Y:S01]  /*ddf0*/  SHF.R.U32.HI R0, RZ, 0x1, R10 ;  /* 0x00000001ff007819 */ /* 0x004fe2000001160a */
[C---:B-1----:R-:W-:Y:S01]  /*de00*/  IMAD.SHL.U32 R4, R10.reuse, 0x40, RZ ;  /* 0x000000400a047824 */ /* 0x042fe200078e00ff */
[C---:B------:R-:W-:Y:S01]  /*de10*/  LOP3.LUT R9, R10.reuse, 0x7f, RZ, 0xc0, !PT ;  /* 0x0000007f0a097812 */ /* 0x040fe200078ec0ff */
[----:B------:R-:W-:-:S03]  /*de20*/  IMAD.SHL.U32 R5, R10, 0x2, RZ ;  /* 0x000000020a057824 */ /* 0x000fc600078e00ff */
[----:B------:R-:W-:-:S04]  /*de30*/  LOP3.LUT R3, R4, 0x180, RZ, 0xc0, !PT ;  /* 0x0000018004037812 */ /* 0x000fc800078ec0ff */
[----:B------:R-:W-:Y:S01]  /*de40*/  LOP3.LUT R3, R3, 0x30, R0, 0xf8, !PT ;  /* 0x0000003003037812 */ /* 0x000fe200078ef800 */
[----:B------:R-:W-:-:S05]  /*de50*/  IMAD.SHL.U32 R0, R10, 0x10, RZ ;  /* 0x000000100a007824 */ /* 0x000fca00078e00ff */
[----:B0-----:R-:W-:-:S04]  /*de60*/  LOP3.LUT R2, R0, 0x1b0, RZ, 0xc0, !PT ;  /* 0x000001b000027812 */ /* 0x001fc800078ec0ff */
[----:B------:R-:W-:Y:S01]  /*de70*/  LOP3.LUT R6, R2, 0x30, R5, 0x78, !PT ;  /* 0x0000003002067812 */ /* 0x000fe200078e7805 */
[----:B------:R-:W-:-:S05]  /*de80*/  IMAD.SHL.U32 R2, R9, 0x10, RZ ;  /* 0x0000001009027824 */ /* 0x000fca00078e00ff */
[----:B------:R-:W-:Y:S01]  /*de90*/  LOP3.LUT R7, R2, 0x600, RZ, 0xc0, !PT ;  /* 0x0000060002077812 */ /* 0x000fe200078ec0ff */
[----:B------:R-:W-:-:S05]  /*dea0*/  IMAD.SHL.U32 R2, R10, 0x8, RZ ;  /* 0x000000080a027824 */ /* 0x000fca00078e00ff */
[----:B------:R-:W-:Y:S02]  /*deb0*/  LOP3.LUT R5, R3, 0x30, R2, 0x78, !PT ;  /* 0x0000003003057812 */ /* 0x000fe400078e7802 */
[----:B------:R-:W-:Y:S02]  /*dec0*/  LOP3.LUT R3, R7, 0x40, R0, 0xf8, !PT ;  /* 0x0000004007037812 */ /* 0x000fe400078ef800 */
[----:B------:R-:W-:Y:S02]  /*ded0*/  LOP3.LUT R4, R5, 0x640, R4, 0xf8, !PT ;  /* 0x0000064005047812 */ /* 0x000fe400078ef804 */
[----:B------:R-:W-:Y:S01]  /*dee0*/  LOP3.LUT R2, R3, R6, RZ, 0xfc, !PT ;  /* 0x0000000603027212 */ /* 0x000fe200078efcff */
[----:B------:R-:W-:Y:S01]  /*def0*/  IMAD.SHL.U32 R3, R10, 0x20, RZ ;  /* 0x000000200a037824 */ /* 0x000fe200078e00ff */
[----:B------:R-:W-:Y:S01]  /*df00*/  LOP3.LUT R0, R0, 0x30, RZ, 0xc0, !PT ;  /* 0x0000003000007812 */ /* 0x000fe200078ec0ff */
[----:B------:R0:W-:Y:S03]  /*df10*/  STL [R1], R4 ;  /* 0x0000000401007387 */ /* 0x0001e60000100800 */
[----:B------:R-:W-:Y:S01]  /*df20*/  LOP3.LUT R8, R7, 0x60, R3, 0xf8, !PT ;  /* 0x0000006007087812 */ /* 0x000fe200078ef803 */
[----:B------:R-:W-:Y:S01]  /*df30*/  IMAD.SHL.U32 R7, R10, 0x4, RZ ;  /* 0x000000040a077824 */ /* 0x000fe200078e00ff */
[----:B------:R-:W-:-:S02]  /*df40*/  LOP3.LUT R6, R3, 0x80, RZ, 0xc0, !PT ;  /* 0x0000008003067812 */ /* 0x000fc400078ec0ff */
[----:B------:R-:W-:Y:S02]  /*df50*/  LOP3.LUT R19, R8, 0x100, R3, 0xf8, !PT ;  /* 0x0000010008137812 */ /* 0x000fe400078ef803 */
[----:B------:R-:W-:Y:S02]  /*df60*/  LOP3.LUT R6, R6, 0x10, R10, 0xf8, !PT ;  /* 0x0000001006067812 */ /* 0x000fe400078ef80a */
[----:B0-----:R-:W-:Y:S02]  /*df70*/  SHF.R.U32.HI R4, RZ, 0x2, R9 ;  /* 0x00000002ff047819 */ /* 0x001fe40000011609 */
[----:B------:R-:W-:Y:S02]  /*df80*/  LOP3.LUT R6, R6, 0x10, R7, 0x78, !PT ;  /* 0x0000001006067812 */ /* 0x000fe400078e7807 */
[----:B------:R-:W-:Y:S01]  /*df90*/  LOP3.LUT R4, R4, 0x60, R3, 0xf8, !PT ;  /* 0x0000006004047812 */ /* 0x000fe200078ef803 */
[----:B------:R-:W-:Y:S01]  /*dfa0*/  IMAD.IADD R3, R17, 0x1, R2 ;  /* 0x0000000111037824 */ /* 0x000fe200078e0202 */
[----:B------:R-:W-:Y:S01]  /*dfb0*/  LOP3.LUT R19, R19, R6, RZ, 0xfc, !PT ;  /* 0x0000000613137212 */ /* 0x000fe200078efcff */
[----:B------:R-:W-:-:S03]  /*dfc0*/  IMAD.MOV.U32 R2, RZ, RZ, 0x1 ;  /* 0x00000001ff027424 */ /* 0x000fc600078e00ff */
[----:B------:R-:W-:Y:S04]  /*dfd0*/  STL [R1+0x1c], R3 ;  /* 0x00001c0301007387 */ /* 0x000fe80000100800 */
[----:B------:R-:W-:Y:S04]  /*dfe0*/  STL [R1+0x4], RZ ;  /* 0x000004ff01007387 */ /* 0x000fe80000100800 */
[----:B------:R0:W-:Y:S04]  /*dff0*/  STL [R1+0xc], R2 ;  /* 0x00000c0201007387 */ /* 0x0001e80000100800 */
[----:B------:R1:W-:Y:S01]  /*e000*/  STL [R1+0x28], RZ ;  /* 0x000028ff01007387 */ /* 0x0003e20000100800 */
[----:B0-----:R-:W-:-:S02]  /*e010*/  LOP3.LUT R2, R0, 0x40, RZ, 0xfc, !PT ;  /* 0x0000004000027812 */ /* 0x001fc400078efcff */
[----:B-1----:R-:W-:-:S07]  /*e020*/  LOP3.LUT R0, R0, 0x80, RZ, 0xfc, !PT ;  /* 0x0000008000007812 */ /* 0x002fce00078efcff */
.L_x_3309:
[----:B------:R-:W-:Y:S01]  /*e030*/  ULDC.64 UR4, c[0x0][0xc88] ;  /* 0x0003220000047ab9 */ /* 0x000fe20000000a00 */
[----:B------:R-:W-:Y:S01]  /*e040*/  ULDC.64 UR6, c[0x0][0xa18] ;  /* 0x0002860000067ab9 */ /* 0x000fe20000000a00 */
[----:B------:R-:W-:-:S06]  /*e050*/  UIMAD.WIDE UR4, UR45, 0x4, UR4 ;  /* 0x000000042d0478a5 */ /* 0x000fcc000f8e0204 */
[----:B------:R-:W-:Y:S02]  /*e060*/  IMAD.U32 R2, RZ, RZ, UR4 ;  /* 0x00000004ff027e24 */ /* 0x000fe4000f8e00ff */
[----:B------:R-:W-:Y:S01]  /*e070*/  IMAD.U32 R3, RZ, RZ, UR5 ;  /* 0x00000005ff037e24 */ /* 0x000fe2000f8e00ff */
[----:B------:R-:W-:Y:S01]  /*e080*/  UISETP.NE.U32.AND UP0, UPT, UR6, URZ, UPT ;  /* 0x0000003f0600728c */ /* 0x000fe2000bf05070 */
[----:B------:R-:W-:Y:S01]  /*e090*/  ULDC UR8, c[0x0][0x288] ;  /* 0x0000a20000087ab9 */ /* 0x000fe20000000800 */
[----:B------:R-:W-:Y:S02]  /*e0a0*/  ULDC.64 UR4, c[0x0][0xa28] ;  /* 0x00028a0000047ab9 */ /* 0x000fe40000000a00 */
[----:B------:R-:W2:Y:S01]  /*e0b0*/  LDG.E R2, desc[UR48][R2.64] ;  /* 0x0000003002027981 */ /* 0x000ea2000c1e1900 */
[----:B------:R-:W-:Y:S01]  /*e0c0*/  UISETP.NE.AND.EX UP0, UPT, UR7, URZ, UPT, UP0 ;  /* 0x0000003f0700728c */ /* 0x000fe2000bf05300 */
[----:B------:R-:W-:Y:S01]  /*e0d0*/  IMAD.U32 R0, RZ, RZ, UR8 ;  /* 0x00000008ff007e24 */ /* 0x000fe2000f8e00ff */
[----:B------:R-:W-:-:S04]  /*e0e0*/  UISETP.NE.U32.AND UP1, UPT, UR4, URZ, UPT ;  /* 0x0000003f0400728c */ /* 0x000fc8000bf25070 */
[----:B------:R-:W-:Y:S01]  /*e0f0*/  PLOP3.LUT P3, PT, PT, PT, UP0, 0x80, 0x0 ;  /* 0x000000000000781c */ /* 0x000fe20003f6f008 */
[----:B------:R-:W-:-:S06]  /*e100*/  UISETP.NE.AND.EX UP1, UPT, UR5, URZ, UPT, UP1 ;  /* 0x0000003f0500728c */ /* 0x000fcc000bf25310 */
        /* <DEDUP_REMOVED lines=8> */
[----:B------:R-:W-:Y:S01]  /*e190*/  IMAD.U32 R2, RZ, RZ, UR6 ;  /* 0x00000006ff027e24 */ /* 0x000fe2000f8e00ff */
[----:B------:R-:W-:-:S03]  /*e1a0*/  @UP1 ULEA.HI.X UR5, UR46, UR5, UR50, 0x2, UP2 ;  /* 0x000000052e051291 */ /* 0x000fc600090f1432 */
[----:B------:R-:W-:Y:S01]  /*e1b0*/  IMAD.U32 R3, RZ, RZ, UR7 ;  /* 0x00000007ff037e24 */ /* 0x000fe2000f8e00ff */
[----:B------:R-:W-:-:S04]  /*e1c0*/  ULDC.64 UR6, c[0x0][0xa08] ;  /* 0x0002820000067ab9 */ /* 0x000fc80000000a00 */
[----:B0-----:R0:W2:Y:S01]  /*e1d0*/  @P3 LDG.E R0, desc[UR48][R2.64] ;  /* 0x0000003002003981 */ /* 0x0010a2000c1e1900 */
        /* <DEDUP_REMOVED lines=8> */
[----:B-1----:R0:W3:Y:S01]  /*e260*/  @P2 LDG.E R7, desc[UR48][R2.64] ;  /* 0x0000003002072981 */ /* 0x0020e2000c1e1900 */
[----:B------:R-:W-:Y:S01]  /*e270*/  ISETP.NE.AND.EX P0, PT, RZ, UR5, PT, P0 ;  /* 0x00000005ff007c0c */ /* 0x000fe2000bf05300 */
[----:B------:R-:W-:Y:S01]  /*e280*/  UIADD3.X UR5, UR51, UR5, URZ, UP0, !UPT ;  /* 0x0000000533057290 */ /* 0x000fe200087fe43f */
[----:B------:R-:W-:Y:S01]  /*e290*/  IMAD.U32 R4, RZ, RZ, UR6 ;  /* 0x00000006ff047e24 */ /* 0x000fe2000f8e00ff */
[----:B------:R-:W-:Y:S01]  /*e2a0*/  UIADD3.X UR7, UR51, UR7, URZ, UP1, !UPT ;  /* 0x0000000733077290 */ /* 0x000fe20008ffe43f */
[----:B0-----:R-:W-:-:S03]  /*e2b0*/  IMAD.U32 R2, RZ, RZ, UR4 ;  /* 0x00000004ff027e24 */ /* 0x001fc6000f8e00ff */
[----:B------:R-:W-:Y:S02]  /*e2c0*/  IMAD.U32 R3, RZ, RZ, UR5 ;  /* 0x00000005ff037e24 */ /* 0x000fe4000f8e00ff */
[----:B------:R-:W-:-:S05]  /*e2d0*/  IMAD.U32 R5, RZ, RZ, UR7 ;  /* 0x00000007ff057e24 */ /* 0x000fca000f8e00ff */
[----:B------:R0:W5:Y:S04]  /*e2e0*/  @P1 LDG.E R6, desc[UR48][R4.64] ;  /* 0x0000003004061981 */ /* 0x000168000c1e1900 */
[----:B--2---:R1:W-:Y:S04]  /*e2f0*/  STL [R1+0x8], R0 ;  /* 0x0000080001007387 */ /* 0x0043e80000100800 */
[----:B-1----:R0:W5:Y:S01]  /*e300*/  @P0 LDG.E R0, desc[UR48][R2.64] ;  /* 0x0000003002000981 */ /* 0x002162000c1e1900 */
[----:B------:R-:W-:Y:S01]  /*e310*/  UMOV UR41, URZ ;  /* 0x0000003f00297c82 */ /* 0x000fe20008000000 */
[----:B---3--:R-:W-:Y:S01]  /*e320*/  @P2 R2UR UR41, R7 ;  /* 0x00000000072922ca */ /* 0x008fe200000e0000 */
[----:B------:R-:W-:-:S14]  /*e330*/  @P3 BRA `(.L_x_3237) ;  /* 0x0000000000143947 */ /* 0x000fdc0003800000 */
[----:B------:R-:W-:Y:S05]  /*e340*/  @!P0 BRA `(.L_x_3237) ;  /* 0x0000000000108947 */ /* 0x000fea0003800000 */
[----:B------:R-:W2:Y:S04]  /*e350*/  LDG.E R7, desc[UR48][R2.64] ;  /* 0x0000003002077981 */ /* 0x000ea8000c1e1900 */
[----:B0-----:R-:W2:Y:S02]  /*e360*/  LDG.E R2, desc[UR48][R2.64+0x4] ;  /* 0x0000043002027981 */ /* 0x001ea4000c1e1900 */
[----:B--2---:R-:W-:-:S05]  /*e370*/  IMAD.IADD R2, R2, 0x1, -R7 ;  /* 0x0000000102027824 */ /* 0x004fca00078e0a07 */
[----:B------:R1:W-:Y:S02]  /*e380*/  STL [R1+0x8], R2 ;  /* 0x0000080201007387 */ /* 0x0003e40000100800 */
.L_x_3237:
        /* <DEDUP_REMOVED lines=17> */
[----:B--2---:R-:W-:Y:S11]  /*e4a0*/  @!P0 BRA `(.L_x_3238) ;  /* 0x00000000001c8947 */ /* 0x004ff60003800000 */
[----:B------:R-:W-:-:S04]  /*e4b0*/  UIADD3 UR4, UP0, UR47, UR6, URZ ;  /* 0x000000062f047290 */ /* 0x000fc8000ff1e03f */
[----:B------:R-:W-:Y:S02]  /*e4c0*/  UIADD3.X UR5, UR51, UR7, URZ, UP0, !UPT ;  /* 0x0000000733057290 */ /* 0x000fe400087fe43f */
[----:B01----:R-:W-:-:S04]  /*e4d0*/  IMAD.U32 R2, RZ, RZ, UR4 ;  /* 0x00000004ff027e24 */ /* 0x003fc8000f8e00ff */
[----:B------:R-:W-:-:S05]  /*e4e0*/  IMAD.U32 R3, RZ, RZ, UR5 ;  /* 0x00000005ff037e24 */ /* 0x000fca000f8e00ff */
[----:B------:R-:W2:Y:S02]  /*e4f0*/  LDG.E R2, desc[UR48][R2.64] ;  /* 0x0000003002027981 */ /* 0x000ea4000c1e1900 */
[----:B--2---:R-:W-:Y:S01]  /*e500*/  R2UR UR4, R2 ;  /* 0x00000000020472ca */ /* 0x004fe200000e0000 */
[----:B------:R-:W-:-:S14]  /*e510*/  BRA `(.L_x_3239) ;  /* 0x0000000000187947 */ /* 0x000fdc0003800000 */
.L_x_3238:
[----:B------:R-:W-:Y:S05]  /*e520*/  @!P1 BRA `(.L_x_3239) ;  /* 0x0000000000149947 */ /* 0x000fea0003800000 */
[----:B------:R-:W2:Y:S04]  /*e530*/  LDG.E R0, desc[UR48][R4.64] ;  /* 0x0000003004007981 */ /* 0x000ea8000c1e1900 */
[----:B0-----:R-:W3:Y:S01]  /*e540*/  LDG.E R4, desc[UR48][R4.64+0x4] ;  /* 0x0000043004047981 */ /* 0x001ee2000c1e1900 */
[----:B--2---:R-:W-:Y:S02]  /*e550*/  R2UR UR5, R0 ;  /* 0x00000000000572ca */ /* 0x004fe400000e0000 */
[----:B---3--:R-:W-:-:S13]  /*e560*/  R2UR UR4, R4 ;  /* 0x00000000040472ca */ /* 0x008fda00000e0000 */
[----:B------:R-:W-:-:S12]  /*e570*/  UIADD3 UR4, -UR5, UR4, URZ ;  /* 0x0000000405047290 */ /* 0x000fd8000fffe13f */
.L_x_3239:
[----:B------:R-:W-:Y:S01]  /*e580*/  UIADD3 UR41, -UR41, UR4, URZ ;  /* 0x0000000429297290 */ /* 0x000fe2000fffe13f */
[----:B------:R-:W-:Y:S03]  /*e590*/  BSSY B7, `(.L_x_3240) ;  /* 0x000041a000077945 */ /* 0x000fe60003800000 */
[----:B------:R-:W-:Y:S02]  /*e5a0*/  UIADD3 UR4, UR41, 0x9f, URZ ;  /* 0x0000009f29047890 */ /* 0x000fe4000fffe03f */
[----:B------:R-:W-:Y:S02]  /*e5b0*/  ISETP.LT.AND P0, PT, RZ, UR41, PT ;  /* 0x00000029ff007c0c */ /* 0x000fe4000bf01270 */
[----:B------:R-:W-:-:S04]  /*e5c0*/  UIMAD.WIDE UR4, UR4, 0x66666667, URZ ;  /* 0x66666667040478a5 */ /* 0x000fc8000f8e023f */
[----:B------:R-:W-:-:S04]  /*e5d0*/  USHF.R.U32.HI UR40, URZ, 0x1f, UR5 ;  /* 0x0000001f3f287899 */ /* 0x000fc80008011605 */
[----:B------:R-:W-:-:S03]  /*e5e0*/  ULEA.HI.SX32 UR40, UR5, UR40, 0x1a ;  /* 0x0000002805287291 */ /* 0x000fc6000f8fd23f */
[----:B------:R-:W-:Y:S09]  /*e5f0*/  @P0 BRA `(.L_x_3241) ;  /* 0x0000000000480947 */ /* 0x000ff20003800000 */
[----:B------:R-:W2:Y:S02]  /*e600*/  S2R R0, SR_TID.X ;  /* 0x0000000000007919 */ /* 0x000ea40000002100 */
[----:B--2---:R-:W-:-:S04]  /*e610*/  LOP3.LUT R0, R0, 0x7f, RZ, 0xc0, !PT ;  /* 0x0000007f00007812 */ /* 0x004fc800078ec0ff */
[----:B------:R-:W-:-:S13]  /*e620*/  ISETP.NE.AND P0, PT, R0, RZ, PT ;  /* 0x000000ff0000720c */ /* 0x000fda0003f05270 */
[----:B------:R-:W-:Y:S05]  /*e630*/  @P0 BRA `(.L_x_3242) ;  /* 0x00000040003c0947 */ /* 0x000fea0003800000 */
[----:B0-----:R-:W0:Y:S01]  /*e640*/  S2R R3, SR_LANEID ;  /* 0x0000000000037919 */ /* 0x001e220000000000 */
[----:B------:R-:W-:Y:S02]  /*e650*/  VOTEU.ANY UR4, UPT, PT ;  /* 0x0000000000047886 */ /* 0x000fe400038e0100 */
[----:B------:R-:W0:Y:S08]  /*e660*/  FLO.U32 R0, UR4 ;  /* 0x0000000400007d00 */ /* 0x000e3000080e0000 */
[----:B------:R-:W2:Y:S01]  /*e670*/  POPC R5, UR4 ;  /* 0x0000000400057d09 */ /* 0x000ea20008000000 */
[----:B0-----:R-:W-:-:S02]  /*e680*/  ISETP.EQ.U32.AND P0, PT, R0, R3, PT ;  /* 0x000000030000720c */ /* 0x001fc40003f02070 */
[----:B-1----:R-:W2:Y:S11]  /*e690*/  LDC.64 R2, c[0x0][0xc60] ;  /* 0x00031800ff027b82 */ /* 0x002eb60000000a00 */
        /* <DEDUP_REMOVED lines=8> */
.L_x_3241:
[----:B------:R-:W-:Y:S01]  /*e720*/  VIADD R0, R17, 0x24200 ;  /* 0x0002420011007836 */ /* 0x000fe20000000000 */
[----:B------:R-:W-:Y:S04]  /*e730*/  BSSY B6, `(.L_x_3243) ;  /* 0x0000013000067945 */ /* 0x000fe80003800000 */
[----:B------:R-:W-:-:S13]  /*e740*/  LOP3.LUT P0, RZ, R0, 0x1bf, RZ, 0xc0, !PT ;  /* 0x000001bf00ff7812 */ /* 0x000fda000780c0ff */
[----:B------:R-:W-:Y:S05]  /*e750*/  @!P0 BRA `(.L_x_3244) ;  /* 0x0000000000408947 */ /* 0x000fea0003800000 */
[----:B01----:R-:W-:Y:S01]  /*e760*/  MOV R2, 0x0 ;  /* 0x0000000000027802 */ /* 0x003fe20000000f00 */
        /* <DEDUP_REMOVED lines=15> */
.L_x_3244:
[----:B------:R-:W-:Y:S05]  /*e860*/  BSYNC B6 ;  /* 0x0000000000067941 */ /* 0x000fea0003800000 */
.L_x_3243:
        /* <DEDUP_REMOVED lines=23> */
[----:B0-2---:R-:W-:Y:S05]  /*e9e0*/  CALL.ABS.NOINC R2 ;  /* 0x0000000002007343 */ /* 0x005fea0003c00000 */
.L_x_3246:
[----:B------:R-:W-:Y:S05]  /*e9f0*/  BSYNC B6 ;  /* 0x0000000000067941 */ /* 0x000fea0003800000 */
.L_x_3245:
        /* <DEDUP_REMOVED lines=20> */
.L_x_3248:
[----:B------:R-:W-:Y:S05]  /*eb40*/  BSYNC B6 ;  /* 0x0000000000067941 */ /* 0x000fea0003800000 */
.L_x_3247:
[----:B------:R-:W-:Y:S01]  /*eb50*/  LOP3.LUT P6, RZ, R16, 0x1, RZ, 0xc0, !PT ;  /* 0x0000000110ff7812 */ /* 0x000fe200078cc0ff */
[----:B------:R-:W-:-:S12]  /*eb60*/  BSSY B6, `(.L_x_3249) ;  /* 0x0000012000067945 */ /* 0x000fd80003800000 */
        /* <DEDUP_REMOVED lines=17> */
.L_x_3250:
[----:B------:R-:W-:Y:S05]  /*ec80*/  BSYNC B6 ;  /* 0x0000000000067941 */ /* 0x000fea0003800000 */
.L_x_3249:
[----:B------:R-:W3:Y:S01]  /*ec90*/  LDL R8, [R1+0x10] ;  /* 0x0000100001087983 */ /* 0x000ee20000100800 */
[----:B------:R-:W-:Y:S02]  /*eca0*/  ULDC.64 UR4, c[0x0][0x9f8] ;  /* 0x00027e0000047ab9 */ /* 0x000fe40000000a00 */
[----:B------:R-:W-:-:S04]  /*ecb0*/  UISETP.NE.U32.AND UP0, UPT, UR4, URZ, UPT ;  /* 0x0000003f0400728c */ /* 0x000fc8000bf05070 */
[----:B------:R-:W-:-:S06]  /*ecc0*/  UISETP.NE.AND.EX UP0, UPT, UR5, URZ, UPT, UP0 ;  /* 0x0000003f0500728c */ /* 0x000fcc000bf05300 */
[----:B------:R-:W-:-:S05]  /*ecd0*/  PLOP3.LUT P0, PT, PT, PT, UP0, 0x80, 0x0 ;  /* 0x000000000000781c */ /* 0x000fca0003f0f008 */
[----:B------:R-:W-:-:S04]  /*ece0*/  @UP0 UIADD3 UR4, UP1, UR47, UR4, URZ ;  /* 0x000000042f040290 */ /* 0x000fc8000ff3e03f */
[----:B------:R-:W-:Y:S02]  /*ecf0*/  @UP0 UIADD3.X UR5, UR51, UR5, URZ, UP1, !UPT ;  /* 0x0000000533050290 */ /* 0x000fe40008ffe43f */
[----:B01----:R-:W-:-:S04]  /*ed00*/  IMAD.U32 R2, RZ, RZ, UR4 ;  /* 0x00000004ff027e24 */ /* 0x003fc8000f8e00ff */
[----:B------:R-:W-:Y:S01]  /*ed10*/  IMAD.U32 R3, RZ, RZ, UR5 ;  /* 0x00000005ff037e24 */ /* 0x000fe2000f8e00ff */
[----:B------:R-:W0:Y:S01]  /*ed20*/  S2R R0, SR_TID.X ;  /* 0x0000000000007919 */ /* 0x000e220000002100 */
[----:B------:R-:W-:-:S03]  /*ed30*/  ULDC.64 UR4, c[0x0][0xa08] ;  /* 0x0002820000047ab9 */ /* 0x000fc60000000a00 */
[----:B---3--:R1:W3:Y:S01]  /*ed40*/  @P0 LDG.E R8, desc[UR48][R2.64] ;  /* 0x0000003002080981 */ /* 0x0082e2000c1e1900 */
[----:B0-----:R-:W-:-:S04]  /*ed50*/  SHF.R.U32.HI R0, RZ, 0x5, R0 ;  /* 0x00000005ff007819 */ /* 0x001fc80000011600 */
[----:B------:R-:W-:Y:S01]  /*ed60*/  LOP3.LUT R0, R0, 0x3, RZ, 0xc0, !PT ;  /* 0x0000000300007812 */ /* 0x000fe200078ec0ff */
[----:B-1----:R-:W0:Y:S01]  /*ed70*/  LDC.64 R2, c[0x0][0x418] ;  /* 0x00010600ff027b82 */ /* 0x002e220000000a00 */
[----:B---3--:R-:W-:Y:S01]  /*ed80*/  SHF.R.S32.HI R9, RZ, 0x1f, R8 ;  /* 0x0000001fff097819 */ /* 0x008fe20000011408 */
[----:B------:R1:W-:Y:S01]  /*ed90*/  @P0 STL [R1+0x10], R8 ;  /* 0x0000100801000387 */ /* 0x0003e20000100800 */
[----:B0-----:R-:W-:Y:S01]  /*eda0*/  LOP3.LUT P0, RZ, R2, UR4, RZ, 0xfc, !PT ;  /* 0x0000000402ff7c12 */ /* 0x001fe2000f80fcff */
[----:B------:R-:W-:Y:S02]  /*edb0*/  UMOV UR4, 0xffffffff ;  /* 0xffffffff00047882 */ /* 0x000fe40000000000 */
[----:B------:R1:W-:Y:S01]  /*edc0*/  STL [R1+0x18], R9 ;  /* 0x0000180901007387 */ /* 0x0003e20000100800 */
[----:B------:R-:W-:-:S04]  /*edd0*/  LOP3.LUT P0, RZ, R3, UR5, RZ, 0xfc, P0 ;  /* 0x0000000503ff7c12 */ /* 0x000fc8000800fcff */
[----:B--2---:R-:W-:Y:S01]  /*ede0*/  SEL R16, R8, RZ, !P0 ;  /* 0x000000ff08107207 */ /* 0x004fe20004000000 */
[----:B------:R-:W-:Y:S08]  /*edf0*/  BRA.DIV UR4, `(.L_x_3251) ;  /* 0x0000004a04547947 */ /* 0x000ff0000b800000 */
[----:B------:R0:W2:Y:S02]  /*ee00*/  SHFL.IDX PT, R14, R0, RZ, 0x1f ;  /* 0x00001fff000e7589 */ /* 0x0000a400000e0000 */
.L_x_3328:
[----:B0-----:R-:W3:Y:S01]  /*ee10*/  LDL.LU R0, [R1+0x14] ;  /* 0x0000140001007983 */ /* 0x001ee20000300800 */
[----:B------:R-:W-:Y:S02]  /*ee20*/  PLOP3.LUT P1, PT, PT, PT, PT, 0x8, 0x0 ;  /* 0x000000000000781c */ /* 0x000fe40003f2e170 */
[----:B--2---:R-:W-:Y:S02]  /*ee30*/  ISETP.NE.AND P0, PT, R14, RZ, PT ;  /* 0x000000ff0e00720c */ /* 0x004fe40003f05270 */
[----:B---3--:R-:W-:-:S09]  /*ee40*/  LOP3.LUT R0, R0, 0xfffffffe, RZ, 0xc0, !PT ;  /* 0xfffffffe00007812 */ /* 0x008fd200078ec0ff */
        /* <DEDUP_REMOVED lines=8> */
.L_x_3331:
        /* <DEDUP_REMOVED lines=21> */
.L_x_3254:
        /* <DEDUP_REMOVED lines=9> */
.L_x_3332:
        /* <DEDUP_REMOVED lines=8> */
.L_x_3256:
[----:B------:R-:W2:Y:S01]  /*f130*/  LDL R5, [R1+0x4] ;  /* 0x0000040001057983 */ /* 0x000ea20000100800 */
[----:B------:R-:W-:Y:S01]  /*f140*/  IMAD.MOV.U32 R4, RZ, RZ, 0xa0 ;  /* 0x000000a0ff047424 */ /* 0x000fe200078e00ff */
[----:B------:R-:W-:Y:S01]  /*f150*/  R2UR UR33, R3 ;  /* 0x00000000032172ca */ /* 0x000fe200000e0000 */
[----:B------:R-:W-:Y:S01]  /*f160*/  UIADD3 UR4, UP0, UR52, 0x470, URZ ;  /* 0x0000047034047890 */ /* 0x000fe2000ff1e03f */
[----:B-----5:R-:W-:Y:S01]  /*f170*/  R2UR UR37, R16 ;  /* 0x00000000102572ca */ /* 0x020fe200000e0000 */
[----:B------:R-:W-:Y:S01]  /*f180*/  IMAD R0, R0, R4, UR42 ;  /* 0x0000002a00007e24 */ /* 0x000fe2000f8e0204 */
[----:B------:R-:W-:Y:S01]  /*f190*/  UMOV UR6, 0x0 ;  /* 0x0000000000067882 */ /* 0x000fe20000000000 */
[----:B------:R-:W-:Y:S01]  /*f1a0*/  UIADD3.X UR5, URZ, UR53, URZ, UP0, !UPT ;  /* 0x000000353f057290 */ /* 0x000fe200087fe43f */
[----:B------:R-:W-:Y:S02]  /*f1b0*/  UMOV UR7, 0x14f00000 ;  /* 0x14f0000000077882 */ /* 0x000fe40000000000 */
[----:B------:R-:W-:Y:S01]  /*f1c0*/  R2UR UR35, R0 ;  /* 0x00000000002372ca */ /* 0x000fe200000e0000 */
[----:B------:R-:W-:Y:S01]  /*f1d0*/  UMOV UR34, URZ ;  /* 0x0000003f00227c82 */ /* 0x000fe20008000000 */
[----:B------:R-:W-:Y:S01]  /*f1e0*/  UMOV UR18, 0x40 ;  /* 0x0000004000127882 */ /* 0x000fe20000000000 */
[----:B------:R-:W-:Y:S01]  /*f1f0*/  UMOV UR20, UR36 ;  /* 0x0000002400147c82 */ /* 0x000fe20008000000 */
[----:B------:R-:W-:Y:S01]  /*f200*/  UMOV UR10, 0x80 ;  /* 0x00000080000a7882 */ /* 0x000fe20000000000 */
[----:B------:R-:W-:-:S02]  /*f210*/  UIADD3 UR33, UR33, 0x33470, URZ ;  /* 0x0003347021217890 */ /* 0x000fc4000fffe03f */
[----:B------:R-:W-:Y:S01]  /*f220*/  UMOV UR21, UR37 ;  /* 0x0000002500157c82 */ /* 0x000fe20008000000 */
[----:B------:R-:W-:Y:S01]  /*f230*/  UMOV UR12, UR36 ;  /* 0x00000024000c7c82 */ /* 0x000fe20008000000 */
[----:B------:R-:W-:-:S03]  /*f240*/  UMOV UR13, UR37 ;  /* 0x00000025000d7c82 */ /* 0x000fc60008000000 */
[----:B------:R-:W-:Y:S01]  /*f250*/  UMOV UR17, UR33 ;  /* 0x0000002100117c82 */ /* 0x000fe20008000000 */
[----:B------:R-:W-:Y:S01]  /*f260*/  UMOV UR19, UR35 ;  /* 0x0000002300137c82 */ /* 0x000fe20008000000 */
[----:B------:R-:W-:Y:S01]  /*f270*/  UMOV UR9, UR33 ;  /* 0x0000002100097c82 */ /* 0x000fe20008000000 */
[----:B------:R-:W-:Y:S01]  /*f280*/  UMOV UR11, UR35 ;  /* 0x00000023000b7c82 */ /* 0x000fe20008000000 */
[----:B--2---:R-:W-:-:S05]  /*f290*/  IMAD R4, R5, 0x7800, R17 ;  /* 0x0000780005047824 */ /* 0x004fca00078e0211 */
[----:B------:R-:W-:-:S13]  /*f2a0*/  R2UR UR8, R4 ;  /* 0x00000000040872ca */ /* 0x000fda00000e0000 */
[----:B------:R-:W-:Y:S02]  /*f2b0*/  UIADD3 UR32, UR8, 0xf200, URZ ;  /* 0x0000f20008207890 */ /* 0x000fe4000fffe03f */
[----:B------:R-:W-:Y:S02]  /*f2c0*/  UIADD3 UR16, UR8, 0x11a00, URZ ;  /* 0x00011a0008107890 */ /* 0x000fe4000fffe03f */
[----:B------:R-:W-:-:S05]  /*f2d0*/  UIADD3 UR8, UR8, 0x14200, URZ ;  /* 0x0001420008087890 */ /* 0x000fca000fffe03f */
[----:B------:R1:W-:Y:S02]  /*f2e0*/  UTMALDG.4D [UR32], [UR4], desc[UR6] ;  /* 0x00000620040075b4 */ /* 0x0003e40008019000 */
[----:B------:R1:W-:Y:S02]  /*f2f0*/  UTMALDG.4D [UR16], [UR4], desc[UR6] ;  /* 0x00000610040075b4 */ /* 0x0003e40008019000 */
[----:B------:R1:W-:Y:S01]  /*f300*/  UTMALDG.4D [UR8], [UR4], desc[UR6] ;  /* 0x00000608040075b4 */ /* 0x0003e20008019000 */
[----:B------:R-:W2:Y:S02]  /*f310*/  SYNCS.PHASECHK.TRANS64.TRYWAIT P0, [R3+URZ+0x33440], R2 ;  /* 0x03344002030075a7 */ /* 0x000ea4000800017f */
[----:B-12---:R-:W-:Y:S05]  /*f320*/  @!P0 BRA `(.L_x_3257) ;  /* 0x00000044005c8947 */ /* 0x006fea0003800000 */
.L_x_3333:
        /* <DEDUP_REMOVED lines=8> */
.L_x_3258:
        /* <DEDUP_REMOVED lines=33> */
.L_x_3252:
[----:B------:R-:W-:Y:S05]  /*f5c0*/  WARPSYNC.ALL ;  /* 0x0000000000007948 */ /* 0x000fea0003800000 */
[----:B0-----:R-:W-:Y:S01]  /*f5d0*/  VIADD R0, R17, 0x1e200 ;  /* 0x0001e20011007836 */ /* 0x001fe20000000000 */
[----:B---3--:R-:W-:Y:S01]  /*f5e0*/  USHF.R.S32.HI UR4, URZ, 0x1f, UR54 ;  /* 0x0000001f3f047899 */ /* 0x008fe20008011436 */
        /* <DEDUP_REMOVED lines=31> */
.L_x_3260:
[----:B------:R-:W-:Y:S05]  /*f7e0*/  BSYNC B6 ;  /* 0x0000000000067941 */ /* 0x000fea0003800000 */
.L_x_3259:
[----:B------:R-:W2:Y:S01]  /*f7f0*/  LDL.LU R0, [R1+0x24] ;  /* 0x0000240001007983 */ /* 0x000ea20000300800 */
[----:B-1----:R-:W0:Y:S01]  /*f800*/  LDC R8, c[0x0][0x448] ;  /* 0x00011200ff087b82 */ /* 0x002e220000000800 */
[----:B------:R-:W-:Y:S01]  /*f810*/  ULDC.64 UR8, c[0x0][0x2d8] ;  /* 0x0000b60000087ab9 */ /* 0x000fe20000000a00 */
[----:B------:R-:W1:Y:S01]  /*f820*/  S2R R2, SR_TID.X ;  /* 0x0000000000027919 */ /* 0x000e620000002100 */
[----:B------:R-:W3:Y:S01]  /*f830*/  S2R R3, SR_TID.X ;  /* 0x0000000000037919 */ /* 0x000ee20000002100 */
[----:B0-----:R-:W-:Y:S02]  /*f840*/  ISETP.NE.AND P0, PT, R8, 0x1, PT ;  /* 0x000000010800780c */ /* 0x001fe40003f05270 */
[----:B-1----:R-:W-:-:S04]  /*f850*/  LOP3.LUT R2, R2, 0x7f, RZ, 0xc0, !PT ;  /* 0x0000007f02027812 */ /* 0x002fc800078ec0ff */
[----:B------:R-:W-:Y:S01]  /*f860*/  SHF.R.U32.HI R2, RZ, 0x2, R2 ;  /* 0x00000002ff027819 */ /* 0x000fe20000011602 */
[----:B---3--:R-:W-:-:S06]  /*f870*/  IMAD.SHL.U32 R4, R3, 0x20, RZ ;  /* 0x0000002003047824 */ /* 0x008fcc00078e00ff */
[----:B------:R-:W0:Y:S01]  /*f880*/  @P0 LDC R3, c[0x0][0x450] ;  /* 0x00011400ff030b82 */ /* 0x000e220000000800 */
[----:B------:R-:W-:-:S07]  /*f890*/  LOP3.LUT R4, R2, 0x60, R4, 0xf8, !PT ;  /* 0x0000006002047812 */ /* 0x000fce00078ef804 */
[----:B------:R-:W1:Y:S01]  /*f8a0*/  @P0 LDC R2, c[0x0][0x44c] ;  /* 0x00011300ff020b82 */ /* 0x000e620000000800 */
[----:B------:R-:W3:Y:S01]  /*f8b0*/  S2R R9, SR_TID.X ;  /* 0x0000000000097919 */ /* 0x000ee20000002100 */
[----:B------:R-:W-:Y:S01]  /*f8c0*/  UIMAD UR6, UR47, UR8, URZ ;  /* 0x000000082f0672a4 */ /* 0x000fe2000f8e023f */
[----:B------:R-:W-:Y:S02]  /*f8d0*/  UMOV UR50, UR56 ;  /* 0x0000003800327c82 */ /* 0x000fe40008000000 */
[----:B------:R-:W-:Y:S02]  /*f8e0*/  UIMAD.WIDE.U32 UR4, UR36, UR8, UR50 ;  /* 0x00000008240472a5 */ /* 0x000fe4000f8e0032 */
        /* <DEDUP_REMOVED lines=10> */
[C---:B------:R-:W-:Y:S02]  /*f990*/  LOP3.LUT R11, R9.reuse, 0x40, RZ, 0xfc, !PT ;  /* 0x00000040090b7812 */ /* 0x040fe400078efcff */
[----:B------:R-:W-:Y:S01]  /*f9a0*/  LOP3.LUT R9, R9, 0x80, RZ, 0xfc, !PT ;  /* 0x0000008009097812 */ /* 0x000fe200078efcff */
[----:B--2---:R-:W-:-:S05]  /*f9b0*/  IMAD.SHL.U32 R0, R0, 0x80, RZ ;  /* 0x0000008000007824 */ /* 0x004fca00078e00ff */
[----:B------:R-:W-:-:S05]  /*f9c0*/  LOP3.LUT R4, R4, R0, RZ, 0xfc, !PT ;  /* 0x0000000004047212 */ /* 0x000fca00078efcff */
[----:B-1----:R-:W-:-:S04]  /*f9d0*/  @P0 IMAD.HI.U32 R5, R4, R2, RZ ;  /* 0x0000000204050227 */ /* 0x002fc800078e00ff */
[----:B------:R-:W-:Y:S01]  /*f9e0*/  IMAD.MOV.U32 R2, RZ, RZ, R4 ;  /* 0x000000ffff027224 */ /* 0x000fe200078e0004 */
[----:B0-----:R-:W-:-:S05]  /*f9f0*/  @P0 SHF.R.U32.HI R2, RZ, R3, R5 ;  /* 0x00000003ff020219 */ /* 0x001fca0000011605 */
[----:B------:R-:W-:-:S04]  /*fa00*/  IMAD.MOV R6, RZ, RZ, -R2 ;  /* 0x000000ffff067224 */ /* 0x000fc800078e0a02 */
[----:B------:R-:W-:Y:S01]  /*fa10*/  IMAD R6, R8, R6, R4 ;  /* 0x0000000608067224 */ /* 0x000fe200078e0204 */
[----:B------:R-:W-:Y:S01]  /*fa20*/  SHF.R.S32.HI R4, RZ, 0x1f, R2 ;  /* 0x0000001fff047819 */ /* 0x000fe20000011402 */
[----:B------:R-:W-:-:S04]  /*fa30*/  IMAD.U32 R3, RZ, RZ, UR8 ;  /* 0x00000008ff037e24 */ /* 0x000fc8000f8e00ff */
[----:B------:R-:W-:Y:S01]  /*fa40*/  IMAD R4, R4, UR8, RZ ;  /* 0x0000000804047c24 */ /* 0x000fe2000f8e02ff */
[----:B------:R-:W-:-:S03]  /*fa50*/  SHF.R.S32.HI R7, RZ, 0x1f, R6 ;  /* 0x0000001fff077819 */ /* 0x000fc60000011406 */
[C---:B------:R-:W-:Y:S02]  /*fa60*/  IMAD R4, R2.reuse, UR9, R4 ;  /* 0x0000000902047c24 */ /* 0x040fe4000f8e0204 */
[----:B------:R-:W-:Y:S01]  /*fa70*/  IMAD.WIDE.U32 R2, R2, R3, UR4 ;  /* 0x0000000402027e25 */ /* 0x000fe2000f8e0003 */
[----:B------:R-:W-:-:S03]  /*fa80*/  ULDC.64 UR4, c[0x0][0x2c8] ;  /* 0x0000b20000047ab9 */ /* 0x000fc60000000a00 */
        /* <DEDUP_REMOVED lines=10> */
[----:B------:R-:W-:-:S02]  /*fb30*/  IADD3.X R2, R5, UR5, R2, P0, !PT ;  /* 0x0000000505027c10 */ /* 0x000fc400087fe402 */
[----:B------:R-:W-:Y:S01]  /*fb40*/  ISETP.GE.AND P1, PT, R11, UR4, PT ;  /* 0x000000040b007c0c */ /* 0x000fe2000bf26270 */
[----:B-1----:R-:W-:-:S05]  /*fb50*/  IMAD.SHL.U32 R10, R7, 0x10, RZ ;  /* 0x00000010070a7824 */ /* 0x002fca00078e00ff */
[----:B------:R-:W-:-:S04]  /*fb60*/  LOP3.LUT R10, R10, 0x30, RZ, 0xc0, !PT ;  /* 0x000000300a0a7812 */ /* 0x000fc800078ec0ff */
[----:B------:R-:W-:Y:S01]  /*fb70*/  ISETP.GE.AND P0, PT, R10, UR4, PT ;  /* 0x000000040a007c0c */ /* 0x000fe2000bf06270 */
[----:B------:R-:W-:-:S03]  /*fb80*/  UMOV UR4, 0xffffffff ;  /* 0xffffffff00047882 */ /* 0x000fc60000000000 */
[----:B0-----:R-:W-:Y:S09]  /*fb90*/  BRA.DIV UR4, `(.L_x_3261) ;  /* 0x0000003e04547947 */ /* 0x001ff2000b800000 */
[----:B------:R-:W0:Y:S02]  /*fba0*/  S2R R6, SR_TID.X ;  /* 0x0000000000067919 */ /* 0x000e240000002100 */
[----:B0-----:R-:W-:Y:S02]  /*fbb0*/  LOP3.LUT R7, R6, 0x7f, RZ, 0xc0, !PT ;  /* 0x0000007f06077812 */ /* 0x001fe400078ec0ff */
[----:B------:R-:W2:Y:S02]  /*fbc0*/  LDL.LU R6, [R1+0x8] ;  /* 0x0000080001067983 */ /* 0x000ea40000300800 */
[----:B------:R-:W-:Y:S02]  /*fbd0*/  SHF.R.U32.HI R7, RZ, 0x2, R7 ;  /* 0x00000002ff077819 */ /* 0x000fe40000011607 */
[----:B------:R-:W-:Y:S03]  /*fbe0*/  SHFL.IDX PT, R5, R2, RZ, 0x1c1f ;  /* 0x001c1fff02057589 */ /* 0x000fe600000e0000 */
[----:B------:R-:W-:-:S02]  /*fbf0*/  IMAD.IADD R0, R7, 0x1, R0 ;  /* 0x0000000107007824 */ /* 0x000fc400078e0200 */
[----:B--2---:R-:W-:Y:S02]  /*fc00*/  IMAD R4, R6, R8, RZ ;  /* 0x0000000806047224 */ /* 0x004fe400078e02ff */
[----:B------:R-:W0:Y:S03]  /*fc10*/  SHFL.IDX PT, R6, R3, RZ, 0x1c1f ;  /* 0x001c1fff03067589 */ /* 0x000e2600000e0000 */
[----:B------:R-:W-:-:S13]  /*fc20*/  ISETP.GE.AND P4, PT, R0, R4, PT ;  /* 0x000000040000720c */ /* 0x000fda0003f86270 */
[----:B0-----:R-:W-:-:S05]  /*fc30*/  @!P4 IADD3 R6, P3, R10, R6, RZ ;  /* 0x000000060a06c210 */ /* 0x001fca0007f7e0ff */
[----:B------:R-:W-:-:S04]  /*fc40*/  @!P4 IMAD.X R5, RZ, RZ, R5, P3 ;  /* 0x000000ffff05c224 */ /* 0x000fc800018e0605 */
        /* <DEDUP_REMOVED lines=25> */
[----:B------:R0:W-:Y:S04]  /*fde0*/  @!P3 LDGSTS.E.BYPASS.LTC128B.128 [R9+0x21200], desc[UR48][R6.64+0x40], !P1 ;  /* 0x212000400609bfae */ /* 0x0001e8000c901d70 */
[----:B-1----:R0:W-:Y:S02]  /*fdf0*/  @!P3 LDGSTS.E.BYPASS.LTC128B.128 [R9+0x23200], desc[UR48][R6.64+0x80], !P2 ;  /* 0x232000800609bfae */ /* 0x0021e4000d101d70 */
.L_x_3342:
        /* <DEDUP_REMOVED lines=10> */
[----:B------:R1:W-:Y:S04]  /*fea0*/  LDGSTS.E.BYPASS.LTC128B.128 [R9+0x21a00], desc[UR48][R2.64+0x40], !P1 ;  /* 0x21a0004002097fae */ /* 0x0003e8000c901d70 */
[----:B------:R1:W-:Y:S02]  /*feb0*/  LDGSTS.E.BYPASS.LTC128B.128 [R9+0x23a00], desc[UR48][R2.64+0x80], !P2 ;  /* 0x23a0008002097fae */ /* 0x0003e4000d101d70 */
.L_x_3263:
[----:B------:R-:W-:Y:S05]  /*fec0*/  BSYNC B0 ;  /* 0x0000000000007941 */ /* 0x000fea0003800000 */
.L_x_3262:
[----:B------:R-:W-:Y:S01]  /*fed0*/  NOP ;  /* 0x0000000000007918 */ /* 0x000fe20000000000 */
[----:B------:R-:W-:-:S13]  /*fee0*/  PLOP3.LUT P0, PT, PT, PT, PT, 0x80, 0x0 ;  /* 0x000000000000781c */ /* 0x000fda0003f0f070 */
.L_x_3264:
[----:B------:R-:W-:Y:S02]  /*fef0*/  PLOP3.LUT P1, PT, P1, P0, PT, 0xa2, 0x0 ;  /* 0x000000000000781c */ /* 0x000fe40000f21472 */
[----:B------:R-:W-:-:S08]  /*ff00*/  @P0 R2UR P1, UR4, R17 ;  /* 0x00000000110402ca */ /* 0x000fd00000020000 */
[----:B------:R-:W-:-:S05]  /*ff10*/  @P0 PLOP3.LUT P0, PT, P1, PT, PT, 0x80, 0x0 ;  /* 0x000000000000081c */ /* 0x000fca0000f0f070 */
[----:B------:R-:W-:Y:S01]  /*ff20*/  @!P1 SYNCS.ARRIVE.TRANS64.RED.A0T1 RZ, [UR4+0x33400], RZ ;  /* 0x033400ffffff99a7 */ /* 0x000fe20008200404 */
[----:B------:R-:W-:Y:S07]  /*ff30*/  @!P1 ARRIVES.LDGSTSBAR.64.TRANSCNT [UR4+0x33400] ;  /* 0x03340000ff0099b0 */ /* 0x000fee0008000a84 */
[----:B------:R-:W-:Y:S05]  /*ff40*/  @P0 BRA.U.ANY `(.L_x_3264) ;  /* 0xfffffffd00e80947 */ /* 0x000fea000393ffff */
[----:B01----:R-:W3:Y:S02]  /*ff50*/  LDL.LU R2, [R1+0x28] ;  /* 0x0000280001027983 */ /* 0x003ee40000300800 */
        /* <DEDUP_REMOVED lines=9> */
[----:B------:R-:W1:Y:S03]  /*fff0*/  SYNCS.PHASECHK.TRANS64.TRYWAIT P0, [R17+URZ+0x33420], R0 ;  /* 0x03342000110075a7 */ /* 0x000e66000800017f */
[----:B01----:R-:W-:Y:S05]  /*10000*/  @!P0 BRA `(.L_x_3266) ;  /* 0x0000003c00888947 */ /* 0x003fea0003800000 */
.L_x_3343:
[----:B------:R-:W-:Y:S05]  /*10010*/  BSYNC B0 ;  /* 0x0000000000007941 */ /* 0x000fea0003800000 */
.L_x_3265:
[----:B------:R-:W-:-:S06]  /*10020*/  UISETP.GE.AND UP0, UPT, UR41, 0xa1, UPT ;  /* 0x000000a12900788c */ /* 0x000fcc000bf06270 */
[----:B------:R-:W-:-:S13]  /*10030*/  PLOP3.LUT P0, PT, PT, PT, UP0, 0x80, 0x0 ;  /* 0x000000000000781c */ /* 0x000fda0003f0f008 */
[----:B------:R-:W-:Y:S05]  /*10040*/  @!P0 BRA `(.L_x_3267) ;  /* 0x0000001800108947 */ /* 0x000fea0003800000 */
[----:B0-----:R0:W5:Y:S01]  /*10050*/  LDL.LU R0, [R1+0xc] ;  /* 0x00000c0001007983 */ /* 0x0011620000300800 */
[----:B------:R-:W-:-:S03]  /*10060*/  UIADD3 UR4, UR40, -0x2, URZ ;  /* 0xfffffffe28047890 */ /* 0x000fc6000fffe03f */
[----:B------:R0:W5:Y:S03]  /*10070*/  LDL.LU R8, [R1+0x4] ;  /* 0x0000040001087983 */ /* 0x0001660000300800 */
[----:B------:R-:W-:-:S07]  /*10080*/  IMAD.U32 R2, RZ, RZ, UR4 ;  /* 0x00000004ff027e24 */ /* 0x000fce000f8e00ff */
.L_x_3291:
        /* <DEDUP_REMOVED lines=20> */
[----:B------:R-:W3:Y:S01]  /*101d0*/  LDL R7, [R1+0x10] ;  /* 0x0000100001077983 */ /* 0x000ee20000100800 */
[----:B----4-:R-:W-:-:S13]  /*101e0*/  ISETP.NE.AND P0, PT, R3, 0x1, PT ;  /* 0x000000010300780c */ /* 0x010fda0003f05270 */
[----:B--2---:R-:W2:Y:S02]  /*101f0*/  @P0 LDC.64 R4, c[0x0][0x440] ;  /* 0x00011000ff040b82 */ /* 0x004ea40000000a00 */
[----:B--2---:R-:W-:-:S04]  /*10200*/  @P0 IMAD.HI.U32 R6, R2, R4, RZ ;  /* 0x0000000402060227 */ /* 0x004fc800078e00ff */
[----:B------:R-:W-:Y:S01]  /*10210*/  IMAD.MOV.U32 R4, RZ, RZ, R2 ;  /* 0x000000ffff047224 */ /* 0x000fe200078e0002 */
[----:B------:R-:W-:-:S05]  /*10220*/  @P0 SHF.R.U32.HI R4, RZ, R5, R6 ;  /* 0x00000005ff040219 */ /* 0x000fca0000011606 */
[----:B------:R-:W-:-:S04]  /*10230*/  IMAD.MOV R5, RZ, RZ, -R4 ;  /* 0x000000ffff057224 */ /* 0x000fc800078e0a04 */
[----:B------:R-:W-:Y:S01]  /*10240*/  IMAD R3, R3, R5, R2 ;  /* 0x0000000503037224 */ /* 0x000fe200078e0202 */
[----:B------:R-:W-:Y:S01]  /*10250*/  SHF.R.S32.HI R5, RZ, 0x1f, R4 ;  /* 0x0000001fff057819 */ /* 0x000fe20000011404 */
[----:B---3--:R-:W-:-:S04]  /*10260*/  IMAD R6, R11, UR6, RZ ;  /* 0x000000060b067c24 */ /* 0x008fc8000f8e02ff */
[C---:B------:R-:W-:Y:S02]  /*10270*/  IMAD R6, R7.reuse, UR7, R6 ;  /* 0x0000000707067c24 */ /* 0x040fe4000f8e0206 */
[----:B------:R-:W-:-:S04]  /*10280*/  IMAD.WIDE.U32 R4, R7, UR6, R4 ;  /* 0x0000000607047c25 */ /* 0x000fc8000f8e0004 */
[----:B------:R-:W-:Y:S01]  /*10290*/  IMAD.IADD R5, R6, 0x1, R5 ;  /* 0x0000000106057824 */ /* 0x000fe200078e0205 */
[----:B------:R-:W-:-:S04]  /*102a0*/  LEA R6, P0, R4, UR4, 0x2 ;  /* 0x0000000404067c11 */ /* 0x000fc8000f8010ff */
[----:B------:R-:W-:-:S05]  /*102b0*/  LEA.HI.X R7, R4, UR5, R5, 0x2, P0 ;  /* 0x0000000504077c11 */ /* 0x000fca00080f1405 */
[----:B------:R3:W5:Y:S04]  /*102c0*/  LDG.E R16, desc[UR48][R6.64] ;  /* 0x0000003006107981 */ /* 0x000768000c1e1900 */
.L_x_3270:
[----:B------:R-:W2:Y:S01]  /*102d0*/  S2R R4, SR_TID.X ;  /* 0x0000000000047919 */ /* 0x000ea20000002100 */
[----:B---3--:R-:W-:Y:S01]  /*102e0*/  IMAD R6, R10, 0x8, R17 ;  /* 0x000000080a067824 */ /* 0x008fe200078e0211 */
[----:B------:R-:W-:Y:S01]  /*102f0*/  BSSY B1, `(.L_x_3271) ;  /* 0x0000006000017945 */ /* 0x000fe20003800000 */
[----:B--2---:R-:W-:Y:S02]  /*10300*/  LOP3.LUT R5, R4, 0x7f, RZ, 0xc0, !PT ;  /* 0x0000007f04057812 */ /* 0x004fe400078ec0ff */
[----:B------:R-:W-:Y:S02]  /*10310*/  SHF.L.U32 R4, R9, 0x1f, RZ ;  /* 0x0000001f09047819 */ /* 0x000fe400000006ff */
[----:B------:R-:W-:Y:S02]  /*10320*/  ISETP.NE.AND P1, PT, R5, RZ, PT ;  /* 0x000000ff0500720c */ /* 0x000fe40003f25270 */
[----:B------:R-:W2:Y:S02]  /*10330*/  SYNCS.PHASECHK.TRANS64.TRYWAIT P0, [R6+URZ+0x33480], R4 ;  /* 0x03348004060075a7 */ /* 0x000ea4000800017f */
[----:B--2---:R-:W-:Y:S09]  /*10340*/  @!P0 BRA `(.L_x_3272) ;  /* 0x0000003800cc8947 */ /* 0x004ff20003800000 */
.L_x_3344:
[----:B------:R-:W-:Y:S05]  /*10350*/  BSYNC B1 ;  /* 0x0000000000017941 */ /* 0x000fea0003800000 */
.L_x_3271:
        /* <DEDUP_REMOVED lines=9> */
.L_x_3274:
[----:B------:R-:W-:Y:S05]  /*103f0*/  BSYNC B1 ;  /* 0x0000000000017941 */ /* 0x000fea0003800000 */
.L_x_3273:
[----:B------:R-:W3:Y:S01]  /*10400*/  LDL R5, [R1+0x4] ;  /* 0x0000040001057983 */ /* 0x000ee20000100800 */
[----:B-1----:R-:W-:Y:S01]  /*10410*/  IMAD.MOV.U32 R10, RZ, RZ, RZ ;  /* 0x000000ffff0a7224 */ /* 0x002fe200078e00ff */
[----:B------:R-:W-:Y:S01]  /*10420*/  UIADD3 UR4, UP0, UR52, 0x470, URZ ;  /* 0x0000047034047890 */ /* 0x000fe2000ff1e03f */
[----:B------:R-:W-:Y:S01]  /*10430*/  IMAD.MOV.U32 R7, RZ, RZ, 0xa0 ;  /* 0x000000a0ff077424 */ /* 0x000fe200078e00ff */
[----:B------:R-:W-:Y:S01]  /*10440*/  PLOP3.LUT P0, PT, PT, PT, PT, 0x80, 0x0 ;  /* 0x000000000000781c */ /* 0x000fe20003f0f070 */
[----:B------:R-:W-:Y:S01]  /*10450*/  UMOV UR6, 0x0 ;  /* 0x0000000000067882 */ /* 0x000fe20000000000 */
[----:B------:R-:W-:Y:S01]  /*10460*/  R2UR UR10, R10 ;  /* 0x000000000a0a72ca */ /* 0x000fe200000e0000 */
[----:B------:R-:W-:Y:S01]  /*10470*/  IMAD R7, R3, R7, UR42 ;  /* 0x0000002a03077e24 */ /* 0x000fe2000f8e0207 */
[----:B------:R-:W-:Y:S01]  /*10480*/  UIADD3.X UR5, URZ, UR53, URZ, UP0, !UPT ;  /* 0x000000353f057290 */ /* 0x000fe200087fe43f */
[----:B------:R-:W-:Y:S01]  /*10490*/  UMOV UR7, 0x14f00000 ;  /* 0x14f0000000077882 */ /* 0x000fe20000000000 */
[----:B---3--:R-:W-:-:S02]  /*104a0*/  IMAD R3, R5, 0x7800, R17 ;  /* 0x0000780005037824 */ /* 0x008fc400078e0211 */
[----:B------:R-:W-:Y:S02]  /*104b0*/  VIADD R5, R6, 0x33470 ;  /* 0x0003347006057836 */ /* 0x000fe40000000000 */
[----:B------:R-:W-:-:S07]  /*104c0*/  VIADD R9, R3, 0xf200 ;  /* 0x0000f20003097836 */ /* 0x000fce0000000000 */
.L_x_3275:
        /* <DEDUP_REMOVED lines=16> */
.L_x_3276:
        /* <DEDUP_REMOVED lines=16> */
.L_x_3277:
        /* <DEDUP_REMOVED lines=13> */
.L_x_3345:
[----:B------:R-:W-:Y:S05]  /*107a0*/  BSYNC B1 ;  /* 0x0000000000017941 */ /* 0x000fea0003800000 */
.L_x_3278:
[----:B------:R-:W-:Y:S01]  /*107b0*/  BSSY B1, `(.L_x_3280) ;  /* 0x000000b000017945 */ /* 0x000fe20003800000 */
[----:B-12---:R-:W-:Y:S02]  /*107c0*/  IMAD.MOV.U32 R4, RZ, RZ, 0x0 ;  /* 0x00000000ff047424 */ /* 0x006fe400078e00ff */
[----:B------:R-:W-:Y:S01]  /*107d0*/  IMAD.MOV.U32 R5, RZ, RZ, 0x14f00000 ;  /* 0x14f00000ff057424 */ /* 0x000fe200078e00ff */
[----:B------:R-:W-:Y:S06]  /*107e0*/  @P1 BRA `(.L_x_3281) ;  /* 0x00000000001c1947 */ /* 0x000fec0003800000 */
[----:B------:R-:W1:Y:S02]  /*107f0*/  S2R R9, SR_TID.X ;  /* 0x0000000000097919 */ /* 0x000e640000002100 */
[----:B-1----:R-:W-:Y:S01]  /*10800*/  LOP3.LUT R13, R9, 0x1f, RZ, 0xc0, !PT ;  /* 0x0000001f090d7812 */ /* 0x002fe200078ec0ff */
[----:B------:R-:W-:-:S03]  /*10810*/  IMAD.MOV.U32 R9, RZ, RZ, 0x7800 ;  /* 0x00007800ff097424 */ /* 0x000fc600078e00ff */
[----:B------:R-:W-:Y:S01]  /*10820*/  ISETP.NE.AND P0, PT, R13, RZ, PT ;  /* 0x000000ff0d00720c */ /* 0x000fe20003f05270 */
[----:B------:R1:W-:-:S12]  /*10830*/  SYNCS.ARRIVE.TRANS64 RZ, [R6+URZ+0x33430], R9 ;  /* 0x0334300906ff79a7 */ /* 0x0003d8000800003f */
[----:B-1----:R-:W-:Y:S05]  /*10840*/  @!P0 BRA `(.L_x_3281) ;  /* 0x0000000000048947 */ /* 0x002fea0003800000 */
[----:B------:R-:W-:Y:S01]  /*10850*/  BPT.TRAP 0x1 ;  /* 0x000000040000795c */ /* 0x000fe20000300000 */
.L_x_3281:
[----:B------:R-:W-:Y:S05]  /*10860*/  BSYNC B1 ;  /* 0x0000000000017941 */ /* 0x000fea0003800000 */
.L_x_3280:
        /* <DEDUP_REMOVED lines=8> */
.L_x_3282:
        /* <DEDUP_REMOVED lines=15> */
.L_x_3283:
        /* <DEDUP_REMOVED lines=15> */
.L_x_3284:
        /* <DEDUP_REMOVED lines=9> */
[----:B---3--:R-:W-:Y:S05]  /*10b60*/  @P0 BRA.U.ANY `(.L_x_3284) ;  /* 0xfffffffd00d80947 */ /* 0x008fea000393ffff */
.L_x_3269:
[----:B------:R-:W-:Y:S05]  /*10b70*/  BSYNC B0 ;  /* 0x0000000000007941 */ /* 0x000fea0003800000 */
.L_x_3268:
[----:B------:R-:W-:-:S06]  /*10b80*/  UISETP.NE.AND UP0, UPT, UR39, 0x3, UPT ;  /* 0x000000032700788c */ /* 0x000fcc000bf05270 */
[----:B------:R-:W-:-:S13]  /*10b90*/  PLOP3.LUT P0, PT, PT, PT, UP0, 0x80, 0x0 ;  /* 0x000000000000781c */ /* 0x000fda0003f0f008 */
[----:B------:R-:W-:Y:S05]  /*10ba0*/  @!P0 BRA `(.L_x_3285) ;  /* 0x0000000000048947 */ /* 0x000fea0003800000 */
[----:B------:R-:W-:Y:S01]  /*10bb0*/  BPT.TRAP 0x1 ;  /* 0x000000040000795c */ /* 0x000fe20000300000 */
.L_x_3285:
[----:B------:R-:W-:Y:S01]  /*10bc0*/  IMAD.U32 R3, RZ, RZ, UR44 ;  /* 0x0000002cff037e24 */ /* 0x000fe2000f8e00ff */
[----:B------:R-:W-:Y:S01]  /*10bd0*/  LOP3.LUT R4, R0, 0x1, RZ, 0x3c, !PT ;  /* 0x0000000100047812 */ /* 0x000fe200078e3cff */
[----:B------:R-:W-:Y:S03]  /*10be0*/  BSSY B0, `(.L_x_3286) ;  /* 0x0000006000007945 */ /* 0x000fe60003800000 */
[----:B------:R-:W-:Y:S01]  /*10bf0*/  ISETP.NE.AND P1, PT, R3, 0x3, PT ;  /* 0x000000030300780c */ /* 0x000fe20003f25270 */
[----:B------:R-:W-:Y:S01]  /*10c00*/  IMAD R3, R8, 0x8, R17 ;  /* 0x0000000808037824 */ /* 0x000fe200078e0211 */
[----:B------:R-:W-:-:S04]  /*10c10*/  SHF.L.U32 R4, R4, 0x1f, RZ ;  /* 0x0000001f04047819 */ /* 0x000fc800000006ff */
[----:B------:R-:W3:Y:S02]  /*10c20*/  SYNCS.PHASECHK.TRANS64.TRYWAIT P0, [R3+URZ+0x33470], R4 ;  /* 0x03347004030075a7 */ /* 0x000ee4000800017f */
[----:B---3--:R-:W-:Y:S05]  /*10c30*/  @!P0 BRA `(.L_x_3287) ;  /* 0x0000003000b88947 */ /* 0x008fea0003800000 */
.L_x_3346:
[----:B------:R-:W-:Y:S05]  /*10c40*/  BSYNC B0 ;  /* 0x0000000000007941 */ /* 0x000fea0003800000 */
.L_x_3286:
[----:B------:R-:W-:Y:S05]  /*10c50*/  @!P1 BRA `(.L_x_3288) ;  /* 0x0000000000049947 */ /* 0x000fea0003800000 */
[----:B------:R-:W-:Y:S01]  /*10c60*/  BPT.TRAP 0x1 ;  /* 0x000000040000795c */ /* 0x000fe20000300000 */
.L_x_3288:
[----:B---3--:R-:W-:Y:S01]  /*10c70*/  SHF.L.U32 R4, R0, 0x1f, RZ ;  /* 0x0000001f00047819 */ /* 0x008fe200000006ff */
[----:B------:R-:W-:-:S03]  /*10c80*/  IMAD R0, R8, 0x7800, RZ ;  /* 0x0000780008007824 */ /* 0x000fc600078e02ff */
[----:B------:R-:W3:Y:S02]  /*10c90*/  SYNCS.PHASECHK.TRANS64.TRYWAIT P0, [R3+URZ+0x33460], R4 ;  /* 0x03346004030075a7 */ /* 0x000ee4000800017f */
[----:B---3--:R-:W-:Y:S05]  /*10ca0*/  @!P0 BRA `(.L_x_3289) ;  /* 0x0000003000b08947 */ /* 0x008fea0003800000 */
.L_x_3347:
[----:B------:R4:W-:Y:S04]  /*10cb0*/  STL [R1+0x2c], R2 ;  /* 0x00002c0201007387 */ /* 0x0009e80000100800 */
[----:B----4-:R-:W3:Y:S01]  /*10cc0*/  LDL R2, [R1] ;  /* 0x0000000001027983 */ /* 0x010ee20000100800 */
[----:B------:R-:W-:Y:S05]  /*10cd0*/  WARPSYNC.ALL ;  /* 0x0000000000007948 */ /* 0x000fea0003800000 */
[----:B------:R-:W-:-:S02]  /*10ce0*/  VIADD R14, R0, 0x2800 ;  /* 0x00002800000e7836 */ /* 0x000fc40000000000 */
[C---:B------:R-:W-:Y:S02]  /*10cf0*/  VIADD R12, R0.reuse, 0x800 ;  /* 0x00000800000c7836 */ /* 0x040fe40000000000 */
[C---:B------:R-:W-:Y:S02]  /*10d00*/  VIADD R13, R0.reuse, 0x5000 ;  /* 0x00005000000d7836 */ /* 0x040fe40000000000 */
[C---:B------:R-:W-:Y:S02]  /*10d10*/  VIADD R15, R0.reuse, 0x1800 ;  /* 0x00001800000f7836 */ /* 0x040fe40000000000 */
[C---:B------:R-:W-:Y:S02]  /*10d20*/  VIADD R21, R0.reuse, 0x2000 ;  /* 0x0000200000157836 */ /* 0x040fe40000000000 */
[C---:B------:R-:W-:Y:S01]  /*10d30*/  VIADD R20, R0.reuse, 0x5800 ;  /* 0x0000580000147836 */ /* 0x040fe20000000000 */
[----:B---3--:R-:W-:-:S05]  /*10d40*/  LOP3.LUT R4, R0, R2, RZ, 0xfc, !PT ;  /* 0x0000000200047212 */ /* 0x008fca00078efcff */
[----:B------:R-:W-:-:S06]  /*10d50*/  IMAD.IADD R4, R17, 0x1, R4 ;  /* 0x0000000111047824 */ /* 0x000fcc00078e0204 */
[----:B--2---:R-:W2:Y:S02]  /*10d60*/  LDSM.16.MT88.4 R4, [R4+0xf200] ;  /* 0x00f200000404783b */ /* 0x004ea40000004200 */
[C-C-:B--2---:R-:W-:Y:S02]  /*10d70*/  PRMT R8, R4.reuse, 0x6420, R5.reuse ;  /* 0x0000642004087816 */ /* 0x144fe40000000005 */
[----:B-1----:R-:W-:Y:S02]  /*10d80*/  PRMT R9, R4, 0x7531, R5 ;  /* 0x0000753104097816 */ /* 0x002fe40000000005 */
[----:B------:R-:W-:Y:S02]  /*10d90*/  LOP3.LUT R4, R0, R19, RZ, 0xfc, !PT ;  /* 0x0000001300047212 */ /* 0x000fe400078efcff */
[C-C-:B------:R-:W-:Y:S02]  /*10da0*/  PRMT R10, R6.reuse, 0x6420, R7.reuse ;  /* 0x00006420060a7816 */ /* 0x140fe40000000007 */
[----:B------:R-:W-:Y:S01]  /*10db0*/  PRMT R11, R6, 0x7531, R7 ;  /* 0x00007531060b7816 */ /* 0x000fe20000000007 */
[----:B------:R-:W-:-:S05]  /*10dc0*/  IMAD.IADD R4, R18, 0x1, R4 ;  /* 0x0000000112047824 */ /* 0x000fca00078e0204 */
[----:B------:R1:W-:Y:S02]  /*10dd0*/  STSM.16.M88.4 [R4], R8 ;  /* 0x0000000804007844 */ /* 0x0003e40000000200 */
[----:B-1----:R-:W-:-:S05]  /*10de0*/  LOP3.LUT R4, R14, R2, RZ, 0xfc, !PT ;  /* 0x000000020e047212 */ /* 0x002fca00078efcff */
[----:B------:R-:W-:-:S06]  /*10df0*/  IMAD.IADD R4, R17, 0x1, R4 ;  /* 0x0000000111047824 */ /* 0x000fcc00078e0204 */
[----:B------:R-:W1:Y:S02]  /*10e00*/  LDSM.16.MT88.4 R4, [R4+0xf200] ;  /* 0x00f200000404783b */ /* 0x000e640000004200 */
[C-C-:B-1----:R-:W-:Y:S02]  /*10e10*/  PRMT R8, R4.reuse, 0x6420, R5.reuse ;  /* 0x0000642004087816 */ /* 0x142fe40000000005 */
[----:B------:R-:W-:Y:S02]  /*10e20*/  PRMT R9, R4, 0x7531, R5 ;  /* 0x0000753104097816 */ /* 0x000fe40000000005 */
[----:B------:R-:W-:Y:S02]  /*10e30*/  LOP3.LUT R4, R12, R19, RZ, 0xfc, !PT ;  /* 0x000000130c047212 */ /* 0x000fe400078efcff */
[C-C-:B------:R-:W-:Y:S02]  /*10e40*/  PRMT R10, R6.reuse, 0x6420, R7.reuse ;  /* 0x00006420060a7816 */ /* 0x140fe40000000007 */
[----:B------:R-:W-:Y:S01]  /*10e50*/  PRMT R11, R6, 0x7531, R7 ;  /* 0x00007531060b7816 */ /* 0x000fe20000000007 */
[----:B------:R-:W-:Y:S01]  /*10e60*/  IMAD.IADD R4, R18, 0x1, R4 ;  /* 0x0000000112047824 */ /* 0x000fe200078e0204 */
[----:B------:R-:W-:-:S04]  /*10e70*/  LOP3.LUT R12, R12, R2, RZ, 0xfc, !PT ;  /* 0x000000020c0c7212 */ /* 0x000fc800078efcff */
[----:B------:R1:W-:Y:S02]  /*10e80*/  STSM.16.M88.4 [R4], R8 ;  /* 0x0000000804007844 */ /* 0x0003e40000000200 */
[----:B-1----:R-:W-:Y:S01]  /*10e90*/  LOP3.LUT R4, R13, R2, RZ, 0xfc, !PT ;  /* 0x000000020d047212 */ /* 0x002fe200078efcff */
[----:B------:R-:W-:-:S04]  /*10ea0*/  VIADD R13, R0, 0x1000 ;  /* 0x00001000000d7836 */ /* 0x000fc80000000000 */
[----:B------:R-:W-:-:S06]  /*10eb0*/  IMAD.IADD R4, R17, 0x1, R4 ;  /* 0x0000000111047824 */ /* 0x000fcc00078e0204 */
[----:B------:R-:W1:Y:S02]  /*10ec0*/  LDSM.16.MT88.4 R4, [R4+0xf200] ;  /* 0x00f200000404783b */ /* 0x000e640000004200 */
[C-C-:B-1----:R-:W-:Y:S02]  /*10ed0*/  PRMT R8, R4.reuse, 0x6420, R5.reuse ;  /* 0x0000642004087816 */ /* 0x142fe40000000005 */
[----:B------:R-:W-:Y:S02]  /*10ee0*/  PRMT R9, R4, 0x7531, R5 ;  /* 0x0000753104097816 */ /* 0x000fe40000000005 */
[C---:B------:R-:W-:Y:S02]  /*10ef0*/  LOP3.LUT R4, R13.reuse, R19, RZ, 0xfc, !PT ;  /* 0x000000130d047212 */ /* 0x040fe400078efcff */
[C-C-:B------:R-:W-:Y:S02]  /*10f00*/  PRMT R10, R6.reuse, 0x6420, R7.reuse ;  /* 0x00006420060a7816 */ /* 0x140fe40000000007 */
[----:B------:R-:W-:Y:S01]  /*10f10*/  PRMT R11, R6, 0x7531, R7 ;  /* 0x00007531060b7816 */ /* 0x000fe20000000007 */
[----:B------:R-:W-:Y:S01]  /*10f20*/  IMAD.IADD R4, R18, 0x1, R4 ;  /* 0x0000000112047824 */ /* 0x000fe200078e0204 */
[----:B------:R-:W-:-:S04]  /*10f30*/  LOP3.LUT R13, R13, R2, RZ, 0xfc, !PT ;  /* 0x000000020d0d7212 */ /* 0x000fc800078efcff */
[----:B------:R1:W-:Y:S02]  /*10f40*/  STSM.16.M88.4 [R4], R8 ;  /* 0x0000000804007844 */ /* 0x0003e40000000200 */
[----:B-1----:R-:W-:Y:S02]  /*10f50*/  IMAD.IADD R4, R17, 0x1, R12 ;  /* 0x0000000111047824 */ /* 0x002fe400078e020c */
[----:B------:R-:W-:-:S04]  /*10f60*/  VIADD R12, R0, 0x3000 ;  /* 0x00003000000c7836 */ /* 0x000fc80000000000 */
        /* <DEDUP_REMOVED lines=9> */
[----:B-1----:R-:W-:-:S05]  /*11000*/  LOP3.LUT R4, R12, R2, RZ, 0xfc, !PT ;  /* 0x000000020c047212 */ /* 0x002fca00078efcff */
        /* <DEDUP_REMOVED lines=15> */
[----:B------:R-:W-:Y:S01]  /*11100*/  LOP3.LUT R4, R14, R19, RZ, 0xfc, !PT ;  /* 0x000000130e047212 */ /* 0x000fe200078efcff */
[----:B------:R-:W-:Y:S01]  /*11110*/  VIADD R14, R0, 0x6000 ;  /* 0x00006000000e7836 */ /* 0x000fe20000000000 */
[C-C-:B------:R-:W-:Y:S02]  /*11120*/  PRMT R10, R6.reuse, 0x6420, R7.reuse ;  /* 0x00006420060a7816 */ /* 0x140fe40000000007 */
[----:B------:R-:W-:Y:S01]  /*11130*/  PRMT R11, R6, 0x7531, R7 ;  /* 0x00007531060b7816 */ /* 0x000fe20000000007 */
[----:B------:R-:W-:-:S05]  /*11140*/  IMAD.IADD R4, R18, 0x1, R4 ;  /* 0x0000000112047824 */ /* 0x000fca00078e0204 */
[----:B------:R1:W-:Y:S02]  /*11150*/  STSM.16.M88.4 [R4], R8 ;  /* 0x0000000804007844 */ /* 0x0003e40000000200 */
[----:B-1----:R-:W-:Y:S02]  /*11160*/  IMAD.IADD R4, R17, 0x1, R13 ;  /* 0x0000000111047824 */ /* 0x002fe400078e020d */
[----:B------:R-:W-:-:S04]  /*11170*/  VIADD R13, R0, 0x4800 ;  /* 0x00004800000d7836 */ /* 0x000fc80000000000 */
        /* <DEDUP_REMOVED lines=9> */
[----:B-1----:R-:W-:-:S05]  /*11210*/  VIADD R10, R0, 0x3800 ;  /* 0x00003800000a7836 */ /* 0x002fca0000000000 */
[----:B------:R-:W-:-:S05]  /*11220*/  LOP3.LUT R4, R10, R2, RZ, 0xfc, !PT ;  /* 0x000000020a047212 */ /* 0x000fca00078efcff */
[----:B------:R-:W-:-:S06]  /*11230*/  IMAD.IADD R4, R17, 0x1, R4 ;  /* 0x0000000111047824 */ /* 0x000fcc00078e0204 */
[----:B------:R-:W1:Y:S02]  /*11240*/  LDSM.16.MT88.4 R4, [R4+0xf200] ;  /* 0x00f200000404783b */ /* 0x000e640000004200 */
[C-C-:B-1----:R-:W-:Y:S02]  /*11250*/  PRMT R8, R4.reuse, 0x6420, R5.reuse ;  /* 0x0000642004087816 */ /* 0x142fe40000000005 */
[----:B------:R-:W-:Y:S02]  /*11260*/  PRMT R9, R4, 0x7531, R5 ;  /* 0x0000753104097816 */ /* 0x000fe40000000005 */
        /* <DEDUP_REMOVED lines=28> */
[C---:B------:R-:W-:Y:S02]  /*11430*/  VIADD R12, R0.reuse, 0x6800 ;  /* 0x00006800000c7836 */ /* 0x040fe40000000000 */
[----:B------:R-:W-:Y:S02]  /*11440*/  VIADD R0, R0, 0x7000 ;  /* 0x0000700000007836 */ /* 0x000fe40000000000 */
[----:B------:R-:W1:Y:S02]  /*11450*/  LDSM.16.MT88.4 R4, [R4+0xf200] ;  /* 0x00f200000404783b */ /* 0x000e640000004200 */
[----:B-1----:R-:W-:-:S02]  /*11460*/  PRMT R8, R4, 0x6420, R5 ;  /* 0x0000642004087816 */ /* 0x002fc40000000005 */
[----:B------:R-:W-:Y:S02]  /*11470*/  PRMT R9, R4, 0x7531, R5 ;  /* 0x0000753104097816 */ /* 0x000fe40000000005 */
[----:B------:R-:W-:Y:S02]  /*11480*/  LOP3.LUT R4, R15, R19, RZ, 0xfc, !PT ;  /* 0x000000130f047212 */ /* 0x000fe400078efcff */
[C-C-:B------:R-:W-:Y:S02]  /*11490*/  PRMT R10, R6.reuse, 0x6420, R7.reuse ;  /* 0x00006420060a7816 */ /* 0x140fe40000000007 */
[----:B------:R-:W-:Y:S01]  /*114a0*/  PRMT R11, R6, 0x7531, R7 ;  /* 0x00007531060b7816 */ /* 0x000fe20000000007 */
[----:B------:R-:W-:-:S05]  /*114b0*/  IMAD.IADD R4, R18, 0x1, R4 ;  /* 0x0000000112047824 */ /* 0x000fca00078e0204 */
[----:B------:R1:W-:Y:S02]  /*114c0*/  STSM.16.M88.4 [R4], R8 ;  /* 0x0000000804007844 */ /* 0x0003e40000000200 */
[C---:B-1----:R-:W-:Y:S02]  /*114d0*/  LOP3.LUT R4, R12.reuse, R2, RZ, 0xfc, !PT ;  /* 0x000000020c047212 */ /* 0x042fe400078efcff */
[----:B------:R-:W-:-:S03]  /*114e0*/  LOP3.LUT R12, R12, R19, RZ, 0xfc, !PT ;  /* 0x000000130c0c7212 */ /* 0x000fc600078efcff */
[----:B------:R-:W-:Y:S02]  /*114f0*/  IMAD.IADD R4, R17, 0x1, R4 ;  /* 0x0000000111047824 */ /* 0x000fe400078e0204 */
[----:B------:R-:W-:-:S04]  /*11500*/  IMAD.IADD R12, R18, 0x1, R12 ;  /* 0x00000001120c7824 */ /* 0x000fc800078e020c */
        /* <DEDUP_REMOVED lines=8> */
[----:B-1----:R-:W-:-:S06]  /*11590*/  IMAD.IADD R4, R17, 0x1, R21 ;  /* 0x0000000111047824 */ /* 0x002fcc00078e0215 */
        /* <DEDUP_REMOVED lines=13> */
[----:B------:R1:W5:Y:S01]  /*11670*/  LDL.LU R2, [R1+0x2c] ;  /* 0x00002c0001027983 */ /* 0x0003620000300800 */
[C-C-:B------:R-:W-:Y:S02]  /*11680*/  PRMT R10, R6.reuse, 0x6420, R7.reuse ;  /* 0x00006420060a7816 */ /* 0x140fe40000000007 */
[----:B------:R-:W-:Y:S01]  /*11690*/  PRMT R11, R6, 0x7531, R7 ;  /* 0x00007531060b7816 */ /* 0x000fe20000000007 */
[----:B------:R-:W-:-:S04]  /*116a0*/  IMAD.IADD R4, R17, 0x1, R4 ;  /* 0x0000000111047824 */ /* 0x000fc800078e0204 */
[----:B------:R-:W-:Y:S04]  /*116b0*/  STSM.16.M88.4 [R12], R8 ;  /* 0x000000080c007844 */ /* 0x000fe80000000200 */
[----:B------:R-:W2:Y:S01]  /*116c0*/  LDSM.16.MT88.4 R4, [R4+0xf200] ;  /* 0x00f200000404783b */ /* 0x000ea20000004200 */
[----:B------:R-:W-:-:S05]  /*116d0*/  LOP3.LUT R0, R0, R19, RZ, 0xfc, !PT ;  /* 0x0000001300007212 */ /* 0x000fca00078efcff */
[----:B------:R-:W-:Y:S01]  /*116e0*/  IMAD.IADD R0, R18, 0x1, R0 ;  /* 0x0000000112007824 */ /* 0x000fe200078e0200 */
[C-C-:B--2---:R-:W-:Y:S02]  /*116f0*/  PRMT R8, R4.reuse, 0x6420, R5.reuse ;  /* 0x0000642004087816 */ /* 0x144fe40000000005 */
        /* <DEDUP_REMOVED lines=12> */
.L_x_3290:
[----:B-1----:R-:W1:Y:S01]  /*117c0*/  S2R R0, SR_TID.X ;  /* 0x0000000000007919 */ /* 0x002e620000002100 */
[----:B--2---:R2:W-:Y:S01]  /*117d0*/  SYNCS.ARRIVE.TRANS64.A1T0 RZ, [R3+URZ+0x33450], RZ ;  /* 0x033450ff03ff79a7 */ /* 0x0045e2000810003f */
[----:B------:R3:W5:Y:S01]  /*117e0*/  LDL R8, [R1+0x4] ;  /* 0x0000040001087983 */ /* 0x0007620000100800 */
[----:B-1----:R-:W-:Y:S01]  /*117f0*/  LOP3.LUT R0, R0, 0x7f, RZ, 0xc0, !PT ;  /* 0x0000007f00007812 */ /* 0x002fe200078ec0ff */
[----:B------:R-:W-:Y:S03]  /*11800*/  BAR.SYNC.DEFER_BLOCKING 0x2, 0x80 ;  /* 0x0082000000007b1d */ /* 0x000fe60000010000 */
[----:B------:R-:W-:-:S03]  /*11810*/  ISETP.NE.AND P0, PT, R0, RZ, PT ;  /* 0x000000ff0000720c */ /* 0x000fc60003f05270 */
[----:B------:R3:W5:Y:S10]  /*11820*/  LDL R0, [R1+0xc] ;  /* 0x00000c0001007983 */ /* 0x0007740000100800 */
[----:B--2---:R-:W-:-:S05]  /*11830*/  @!P0 VIADD R3, R3, 0x33480 ;  /* 0x0003348003038836 */ /* 0x004fca0000000000 */
[----:B------:R-:W-:-:S04]  /*11840*/  @!P0 PRMT R3, RZ, 0x654, R3 ;  /* 0x00000654ff038816 */ /* 0x000fc80000000003 */
[----:B------:R3:W-:Y:S01]  /*11850*/  @!P0 SYNCS.ARRIVE.TRANS64.RED.A1T0 RZ, [R3+URZ], RZ ;  /* 0x000000ff03ff89a7 */ /* 0x0007e2000810043f */
[C---:B-----5:R-:W-:Y:S01]  /*11860*/  ISETP.GT.AND P0, PT, R2.reuse, RZ, PT ;  /* 0x000000ff0200720c */ /* 0x060fe20003f04270 */
[----:B------:R-:W-:-:S12]  /*11870*/  VIADD R2, R2, 0xffffffff ;  /* 0xffffffff02027836 */ /* 0x000fd80000000000 */
[----:B---3--:R-:W-:Y:S05]  /*11880*/  @P0 BRA `(.L_x_3291) ;  /* 0xffffffe800000947 */ /* 0x008fea000383ffff */
.L_x_3267:
[----:B------:R-:W1:Y:S01]  /*11890*/  S2R R3, SR_TID.X ;  /* 0x0000000000037919 */ /* 0x000e620000002100 */
[----:B------:R-:W-:Y:S01]  /*118a0*/  BSSY B0, `(.L_x_3292) ;  /* 0x0000011000007945 */ /* 0x000fe20003800000 */
[----:B-1----:R-:W-:-:S04]  /*118b0*/  LOP3.LUT R3, R3, 0x7f, RZ, 0xc0, !PT ;  /* 0x0000007f03037812 */ /* 0x002fc800078ec0ff */
[----:B------:R-:W-:-:S13]  /*118c0*/  ISETP.NE.AND P0, PT, R3, RZ, PT ;  /* 0x000000ff0300720c */ /* 0x000fda0003f05270 */
[----:B------:R-:W-:Y:S05]  /*118d0*/  @P0 BRA `(.L_x_3293) ;  /* 0x0000000000340947 */ /* 0x000fea0003800000 */
[----:B------:R-:W1:Y:S01]  /*118e0*/  S2R R3, SR_LANEID ;  /* 0x0000000000037919 */ /* 0x000e620000000000 */
[----:B------:R-:W-:Y:S02]  /*118f0*/  VOTEU.ANY UR4, UPT, PT ;  /* 0x0000000000047886 */ /* 0x000fe400038e0100 */
[----:B0-----:R-:W1:Y:S08]  /*11900*/  FLO.U32 R0, UR4 ;  /* 0x0000000400007d00 */ /* 0x001e7000080e0000 */
[----:B--2---:R-:W0:Y:S01]  /*11910*/  POPC R5, UR4 ;  /* 0x0000000400057d09 */ /* 0x004e220008000000 */
[----:B-1----:R-:W-:-:S02]  /*11920*/  ISETP.EQ.U32.AND P1, PT, R0, R3, PT ;  /* 0x000000030000720c */ /* 0x002fc40003f22070 */
[----:B------:R-:W0:Y:S11]  /*11930*/  LDC.64 R2, c[0x0][0xc60] ;  /* 0x00031800ff027b82 */ /* 0x000e360000000a00 */
[----:B0-----:R-:W2:Y:S01]  /*11940*/  @P1 ATOMG.E.ADD.STRONG.GPU PT, R3, desc[UR48][R2.64], R5 ;  /* 0x00000005020319a8 */ /* 0x001ea200081ee1f0 */
[----:B------:R-:W0:Y:S02]  /*11950*/  S2R R4, SR_LTMASK ;  /* 0x0000000000047919 */ /* 0x000e240000003900 */
[----:B0-----:R-:W-:-:S04]  /*11960*/  LOP3.LUT R4, R4, UR4, RZ, 0xc0, !PT ;  /* 0x0000000404047c12 */ /* 0x001fc8000f8ec0ff */
[----:B------:R-:W0:Y:S01]  /*11970*/  POPC R7, R4 ;  /* 0x0000000400077309 */ /* 0x000e220000000000 */
[----:B--2---:R-:W0:Y:S02]  /*11980*/  SHFL.IDX PT, R0, R3, R0, 0x1f ;  /* 0x00001f0003007589 */ /* 0x004e2400000e0000 */
[----:B0-----:R-:W-:-:S05]  /*11990*/  IADD3 R0, R0, UR43, R7 ;  /* 0x0000002b00007c10 */ /* 0x001fca000fffe007 */
[----:B------:R1:W-:Y:S02]  /*119a0*/  STL [R1+0x20], R0 ;  /* 0x0000200001007387 */ /* 0x0003e40000100800 */
.L_x_3293:
[----:B------:R-:W-:Y:S05]  /*119b0*/  BSYNC B0 ;  /* 0x0000000000007941 */ /* 0x000fea0003800000 */
.L_x_3292:
[----:B------:R-:W-:-:S06]  /*119c0*/  UISETP.NE.AND UP0, UPT, UR39, 0x3, UPT ;  /* 0x000000032700788c */ /* 0x000fcc000bf05270 */
[----:B------:R-:W-:-:S13]  /*119d0*/  PLOP3.LUT P1, PT, PT, PT, UP0, 0x80, 0x0 ;  /* 0x000000000000781c */ /* 0x000fda0003f2f008 */
[----:B------:R-:W-:Y:S05]  /*119e0*/  @!P1 BRA `(.L_x_3294) ;  /* 0x0000000000049947 */ /* 0x000fea0003800000 */
[----:B------:R-:W-:Y:S01]  /*119f0*/  BPT.TRAP 0x1 ;  /* 0x000000040000795c */ /* 0x000fe20000300000 */
.L_x_3294:
[----:B------:R-:W3:Y:S04]  /*11a00*/  LDL R3, [R1+0xc] ;  /* 0x00000c0001037983 */ /* 0x000ee80000100800 */
[----:B------:R-:W4:Y:S01]  /*11a10*/  LDL R2, [R1+0x4] ;  /* 0x0000040001027983 */ /* 0x000f220000100800 */
[----:B01----:R-:W-:Y:S01]  /*11a20*/  IMAD.U32 R0, RZ, RZ, UR44 ;  /* 0x0000002cff007e24 */ /* 0x003fe2000f8e00ff */
[----:B------:R-:W-:Y:S04]  /*11a30*/  BSSY B0, `(.L_x_3295) ;  /* 0x0000007000007945 */ /* 0x000fe80003800000 */
[----:B------:R-:W-:-:S02]  /*11a40*/  ISETP.NE.AND P2, PT, R0, 0x3, PT ;  /* 0x000000030000780c */ /* 0x000fc40003f45270 */
[----:B---3--:R-:W-:-:S04]  /*11a50*/  LOP3.LUT R3, R3, 0x1, RZ, 0x3c, !PT ;  /* 0x0000000103037812 */ /* 0x008fc800078e3cff */
[----:B------:R-:W-:Y:S01]  /*11a60*/  SHF.L.U32 R3, R3, 0x1f, RZ ;  /* 0x0000001f03037819 */ /* 0x000fe200000006ff */
[----:B----4-:R-:W-:-:S04]  /*11a70*/  IMAD R0, R2, 0x8, R17 ;  /* 0x0000000802007824 */ /* 0x010fc800078e0211 */
[----:B------:R-:W0:Y:S02]  /*11a80*/  SYNCS.PHASECHK.TRANS64.TRYWAIT P1, [R0+URZ+0x33470], R3 ;  /* 0x03347003000075a7 */ /* 0x000e24000802017f */
[----:B0-----:R-:W-:Y:S05]  /*11a90*/  @!P1 BRA `(.L_x_3296) ;  /* 0x0000002400489947 */ /* 0x001fea0003800000 */
.L_x_3348:
[----:B------:R-:W-:Y:S05]  /*11aa0*/  BSYNC B0 ;  /* 0x0000000000007941 */ /* 0x000fea0003800000 */
.L_x_3295:
[----:B------:R-:W-:Y:S05]  /*11ab0*/  @!P2 BRA `(.L_x_3297) ;  /* 0x000000000004a947 */ /* 0x000fea0003800000 */
[----:B------:R-:W-:Y:S01]  /*11ac0*/  BPT.TRAP 0x1 ;  /* 0x000000040000795c */ /* 0x000fe20000300000 */
.L_x_3297:
[----:B------:R-:W0:Y:S02]  /*11ad0*/  LDL R2, [R1+0xc] ;  /* 0x00000c0001027983 */ /* 0x000e240000100800 */
[----:B0-----:R-:W-:-:S04]  /*11ae0*/  SHF.L.U32 R3, R2, 0x1f, RZ ;  /* 0x0000001f02037819 */ /* 0x001fc800000006ff */
[----:B------:R-:W0:Y:S02]  /*11af0*/  SYNCS.PHASECHK.TRANS64.TRYWAIT P1, [R0+URZ+0x33460], R3 ;  /* 0x03346003000075a7 */ /* 0x000e24000802017f */
[----:B0-----:R-:W-:Y:S05]  /*11b00*/  @!P1 BRA `(.L_x_3298) ;  /* 0x0000002400409947 */ /* 0x001fea0003800000 */
.L_x_3349:
[----:B------:R-:W3:Y:S04]  /*11b10*/  LDL R2, [R1+0x4] ;  /* 0x0000040001027983 */ /* 0x000ee80000100800 */
[----:B------:R-:W4:Y:S01]  /*11b20*/  LDL R15, [R1] ;  /* 0x00000000010f7983 */ /* 0x000f220000100800 */
[----:B------:R-:W-:Y:S05]  /*11b30*/  WARPSYNC.ALL ;  /* 0x0000000000007948 */ /* 0x000fea0003800000 */
[----:B---3--:R-:W-:-:S04]  /*11b40*/  IMAD R2, R2, 0x7800, RZ ;  /* 0x0000780002027824 */ /* 0x008fc800078e02ff */
[C---:B------:R-:W-:Y:S01]  /*11b50*/  VIADD R13, R2.reuse, 0x2800 ;  /* 0x00002800020d7836 */ /* 0x040fe20000000000 */
[C---:B----4-:R-:W-:Y:S01]  /*11b60*/  LOP3.LUT R4, R2.reuse, R15, RZ, 0xfc, !PT ;  /* 0x0000000f02047212 */ /* 0x050fe200078efcff */
[C---:B------:R-:W-:Y:S01]  /*11b70*/  VIADD R20, R2.reuse, 0x5000 ;  /* 0x0000500002147836 */ /* 0x040fe20000000000 */
[C---:B0-----:R-:W-:Y:S01]  /*11b80*/  LOP3.LUT R3, R2.reuse, R19, RZ, 0xfc, !PT ;  /* 0x0000001302037212 */ /* 0x041fe200078efcff */
[----:B------:R-:W-:Y:S02]  /*11b90*/  VIADD R12, R2, 0x1000 ;  /* 0x00001000020c7836 */ /* 0x000fe40000000000 */
[----:B------:R-:W-:Y:S02]  /*11ba0*/  IMAD.IADD R4, R17, 0x1, R4 ;  /* 0x0000000111047824 */ /* 0x000fe400078e0204 */
[----:B------:R-:W-:Y:S02]  /*11bb0*/  IMAD.IADD R3, R18, 0x1, R3 ;  /* 0x0000000112037824 */ /* 0x000fe400078e0203 */
[----:B------:R-:W-:-:S02]  /*11bc0*/  VIADD R14, R2, 0x1800 ;  /* 0x00001800020e7836 */ /* 0x000fc40000000000 */
[----:B--2---:R-:W0:Y:S01]  /*11bd0*/  LDSM.16.MT88.4 R4, [R4+0xf200] ;  /* 0x00f200000404783b */ /* 0x004e220000004200 */
[----:B------:R-:W-:Y:S01]  /*11be0*/  VIADD R16, R2, 0x2000 ;  /* 0x0000200002107836 */ /* 0x000fe20000000000 */
[C-C-:B0-----:R-:W-:Y:S02]  /*11bf0*/  PRMT R8, R4.reuse, 0x6420, R5.reuse ;  /* 0x0000642004087816 */ /* 0x141fe40000000005 */
[----:B------:R-:W-:Y:S02]  /*11c00*/  PRMT R9, R4, 0x7531, R5 ;  /* 0x0000753104097816 */ /* 0x000fe40000000005 */
[C-C-:B------:R-:W-:Y:S02]  /*11c10*/  PRMT R10, R6.reuse, 0x6420, R7.reuse ;  /* 0x00006420060a7816 */ /* 0x140fe40000000007 */
[----:B------:R-:W-:-:S05]  /*11c20*/  PRMT R11, R6, 0x7531, R7 ;  /* 0x00007531060b7816 */ /* 0x000fca0000000007 */
[----:B------:R0:W-:Y:S02]  /*11c30*/  STSM.16.M88.4 [R3], R8 ;  /* 0x0000000803007844 */ /* 0x0001e40000000200 */
[----:B0-----:R-:W-:-:S05]  /*11c40*/  LOP3.LUT R3, R13, R15, RZ, 0xfc, !PT ;  /* 0x0000000f0d037212 */ /* 0x001fca00078efcff */
[----:B------:R-:W-:-:S05]  /*11c50*/  IMAD.IADD R3, R17, 0x1, R3 ;  /* 0x0000000111037824 */ /* 0x000fca00078e0203 */
[----:B------:R0:W1:Y:S02]  /*11c60*/  LDSM.16.MT88.4 R4, [R3+0xf200] ;  /* 0x00f200000304783b */ /* 0x0000640000004200 */
[----:B0-----:R-:W-:Y:S01]  /*11c70*/  VIADD R3, R2, 0x800 ;  /* 0x0000080002037836 */ /* 0x001fe20000000000 */
[C-C-:B-1----:R-:W-:Y:S02]  /*11c80*/  PRMT R8, R4.reuse, 0x6420, R5.reuse ;  /* 0x0000642004087816 */ /* 0x142fe40000000005 */
[----:B------:R-:W-:Y:S02]  /*11c90*/  PRMT R9, R4, 0x7531, R5 ;  /* 0x0000753104097816 */ /* 0x000fe40000000005 */
[C---:B------:R-:W-:Y:S02]  /*11ca0*/  LOP3.LUT R4, R3.reuse, R19, RZ, 0xfc, !PT ;  /* 0x0000001303047212 */ /* 0x040fe400078efcff */
[C-C-:B------:R-:W-:Y:S02]  /*11cb0*/  PRMT R10, R6.reuse, 0x6420, R7.reuse ;  /* 0x00006420060a7816 */ /* 0x140fe40000000007 */
[----:B------:R-:W-:Y:S01]  /*11cc0*/  PRMT R11, R6, 0x7531, R7 ;  /* 0x00007531060b7816 */ /* 0x000fe20000000007 */
[----:B------:R-:W-:Y:S01]  /*11cd0*/  IMAD.IADD R4, R18, 0x1, R4 ;  /* 0x0000000112047824 */ /* 0x000fe200078e0204 */
[----:B------:R-:W-:-:S04]  /*11ce0*/  LOP3.LUT R3, R3, R15, RZ, 0xfc, !PT ;  /* 0x0000000f03037212 */ /* 0x000fc800078efcff */
[----:B------:R0:W-:Y:S01]  /*11cf0*/  STSM.16.M88.4 [R4], R8 ;  /* 0x0000000804007844 */ /* 0x0001e20000000200 */
[----:B------:R-:W-:Y:S01]  /*11d00*/  IMAD.IADD R3, R17, 0x1, R3 ;  /* 0x0000000111037824 */ /* 0x000fe200078e0203 */
[----:B0-----:R-:W-:-:S05]  /*11d10*/  LOP3.LUT R4, R20, R15, RZ, 0xfc, !PT ;  /* 0x0000000f14047212 */ /* 0x001fca00078efcff */
[----:B------:R-:W-:-:S06]  /*11d20*/  IMAD.IADD R4, R17, 0x1, R4 ;  /* 0x0000000111047824 */ /* 0x000fcc00078e0204 */
[----:B------:R-:W0:Y:S02]  /*11d30*/  LDSM.16.MT88.4 R4, [R4+0xf200] ;  /* 0x00f200000404783b */ /* 0x000e240000004200 */
[C-C-:B0-----:R-:W-:Y:S02]  /*11d40*/  PRMT R8, R4.reuse, 0x6420, R5.reuse ;  /* 0x0000642004087816 */ /* 0x141fe40000000005 */
[----:B------:R-:W-:Y:S02]  /*11d50*/  PRMT R9, R4, 0x7531, R5 ;  /* 0x0000753104097816 */ /* 0x000fe40000000005 */
[----:B------:R-:W-:Y:S02]  /*11d60*/  LOP3.LUT R4, R12, R19, RZ, 0xfc, !PT ;  /* 0x000000130c047212 */ /* 0x000fe400078efcff */
[C-C-:B------:R-:W-:Y:S02]  /*11d70*/  PRMT R10, R6.reuse, 0x6420, R7.reuse ;  /* 0x00006420060a7816 */ /* 0x140fe40000000007 */
[----:B------:R-:W-:Y:S01]  /*11d80*/  PRMT R11, R6, 0x7531, R7 ;  /* 0x00007531060b7816 */ /* 0x000fe20000000007 */
[----:B------:R-:W-:-:S05]  /*11d90*/  IMAD.IADD R4, R18, 0x1, R4 ;  /* 0x0000000112047824 */ /* 0x000fca00078e0204 */
[----:B------:R-:W-:Y:S04]  /*11da0*/  STSM.16.M88.4 [R4], R8 ;  /* 0x0000000804007844 */ /* 0x000fe80000000200 */
[----:B------:R0:W1:Y:S02]  /*11db0*/  LDSM.16.MT88.4 R4, [R3+0xf200] ;  /* 0x00f200000304783b */ /* 0x0000640000004200 */
[----:B0-----:R-:W-:-:S05]  /*11dc0*/  LOP3.LUT R3, R14, R19, RZ, 0xfc, !PT ;  /* 0x000000130e037212 */ /* 0x001fca00078efcff */
[----:B------:R-:W-:Y:S01]  /*11dd0*/  IMAD.IADD R3, R18, 0x1, R3 ;  /* 0x0000000112037824 */ /* 0x000fe200078e0203 */
[C-C-:B-1----:R-:W-:Y:S02]  /*11de0*/  PRMT R8, R4.reuse, 0x6420, R5.reuse ;  /* 0x0000642004087816 */ /* 0x142fe40000000005 */
[----:B------:R-:W-:Y:S02]  /*11df0*/  PRMT R9, R4, 0x7531, R5 ;  /* 0x0000753104097816 */ /* 0x000fe40000000005 */
[C-C-:B------:R-:W-:Y:S02]  /*11e00*/  PRMT R10, R6.reuse, 0x6420, R7.reuse ;  /* 0x00006420060a7816 */ /* 0x140fe40000000007 */
[----:B------:R-:W-:-:S05]  /*11e10*/  PRMT R11, R6, 0x7531, R7 ;  /* 0x00007531060b7816 */ /* 0x000fca0000000007 */
[----:B------:R0:W-:Y:S02]  /*11e20*/  STSM.16.M88.4 [R3], R8 ;  /* 0x0000000803007844 */ /* 0x0001e40000000200 */
[----:B0-----:R-:W-:-:S05]  /*11e30*/  VIADD R3, R2, 0x3000 ;  /* 0x0000300002037836 */ /* 0x001fca0000000000 */
[C---:B------:R-:W-:Y:S02]  /*11e40*/  LOP3.LUT R4, R3.reuse, R15, RZ, 0xfc, !PT ;  /* 0x0000000f03047212 */ /* 0x040fe400078efcff */
[----:B------:R-:W-:-:S03]  /*11e50*/  LOP3.LUT R3, R3, R19, RZ, 0xfc, !PT ;  /* 0x0000001303037212 */ /* 0x000fc600078efcff */
[----:B------:R-:W-:Y:S02]  /*11e60*/  IMAD.IADD R4, R17, 0x1, R4 ;  /* 0x0000000111047824 */ /* 0x000fe400078e0204 */
[----:B------:R-:W-:-:S04]  /*11e70*/  IMAD.IADD R3, R18, 0x1, R3 ;  /* 0x0000000112037824 */ /* 0x000fc800078e0203 */
[----:B------:R-:W0:Y:S02]  /*11e80*/  LDSM.16.MT88.4 R4, [R4+0xf200] ;  /* 0x00f200000404783b */ /* 0x000e240000004200 */
[C-C-:B0-----:R-:W-:Y:S02]  /*11e90*/  PRMT R8, R4.reuse, 0x6420, R5.reuse ;  /* 0x0000642004087816 */ /* 0x141fe40000000005 */
[----:B------:R-:W-:Y:S02]  /*11ea0*/  PRMT R9, R4, 0x7531, R5 ;  /* 0x0000753104097816 */ /* 0x000fe40000000005 */
[----:B------:R-:W-:Y:S02]  /*11eb0*/  LOP3.LUT R4, R16, R19, RZ, 0xfc, !PT ;  /* 0x0000001310047212 */ /* 0x000fe400078efcff */
[C-C-:B------:R-:W-:Y:S02]  /*11ec0*/  PRMT R10, R6.reuse, 0x6420, R7.reuse ;  /* 0x00006420060a7816 */ /* 0x140fe40000000007 */
[----:B------:R-:W-:Y:S01]  /*11ed0*/  PRMT R11, R6, 0x7531, R7 ;  /* 0x00007531060b7816 */ /* 0x000fe20000000007 */
[----:B------:R-:W-:-:S05]  /*11ee0*/  IMAD.IADD R4, R18, 0x1, R4 ;  /* 0x0000000112047824 */ /* 0x000fca00078e0204 */
[----:B------:R0:W-:Y:S02]  /*11ef0*/  STSM.16.M88.4 [R4], R8 ;  /* 0x0000000804007844 */ /* 0x0001e40000000200 */
[----:B0-----:R-:W-:Y:S02]  /*11f00*/  IMAD.MOV.U32 R11, RZ, RZ, R15 ;  /* 0x000000ffff0b7224 */ /* 0x001fe400078e000f */
[----:B------:R-:W-:-:S05]  /*11f10*/  VIADD R15, R2, 0x5800 ;  /* 0x00005800020f7836 */ /* 0x000fca0000000000 */
[----:B------:R-:W-:-:S05]  /*11f20*/  LOP3.LUT R4, R15, R11, RZ, 0xfc, !PT ;  /* 0x0000000b0f047212 */ /* 0x000fca00078efcff */
[----:B------:R-:W-:-:S06]  /*11f30*/  IMAD.IADD R4, R17, 0x1, R4 ;  /* 0x0000000111047824 */ /* 0x000fcc00078e0204 */
[----:B------:R-:W0:Y:S02]  /*11f40*/  LDSM.16.MT88.4 R4, [R4+0xf200] ;  /* 0x00f200000404783b */ /* 0x000e240000004200 */
[C-C-:B0-----:R-:W-:Y:S02]  /*11f50*/  PRMT R8, R4.reuse, 0x6420, R5.reuse ;  /* 0x0000642004087816 */ /* 0x141fe40000000005 */
[----:B------:R-:W-:Y:S01]  /*11f60*/  PRMT R9, R4, 0x7531, R5 ;  /* 0x0000753104097816 */ /* 0x000fe20000000005 */
[----:B------:R-:W-:Y:S01]  /*11f70*/  IMAD.MOV.U32 R5, RZ, RZ, R11 ;  /* 0x000000ffff057224 */ /* 0x000fe200078e000b */
[----:B------:R-:W-:Y:S01]  /*11f80*/  LOP3.LUT R4, R13, R19, RZ, 0xfc, !PT ;  /* 0x000000130d047212 */ /* 0x000fe200078efcff */
[----:B------:R-:W-:Y:S01]  /*11f90*/  VIADD R13, R2, 0x6000 ;  /* 0x00006000020d7836 */ /* 0x000fe20000000000 */
[C-C-:B------:R-:W-:Y:S02]  /*11fa0*/  PRMT R10, R6.reuse, 0x6420, R7.reuse ;  /* 0x00006420060a7816 */ /* 0x140fe40000000007 */
[----:B------:R-:W-:Y:S01]  /*11fb0*/  PRMT R11, R6, 0x7531, R7 ;  /* 0x00007531060b7816 */ /* 0x000fe20000000007 */
[----:B------:R-:W-:Y:S01]  /*11fc0*/  IMAD.IADD R4, R18, 0x1, R4 ;  /* 0x0000000112047824 */ /* 0x000fe200078e0204 */
[----:B------:R-:W-:-:S04]  /*11fd0*/  LOP3.LUT R12, R12, R5, RZ, 0xfc, !PT ;  /* 0x000000050c0c7212 */ /* 0x000fc800078efcff */
[----:B------:R0:W-:Y:S02]  /*11fe0*/  STSM.16.M88.4 [R4], R8 ;  /* 0x0000000804007844 */ /* 0x0001e40000000200 */
[----:B0-----:R-:W-:Y:S02]  /*11ff0*/  IMAD.IADD R4, R17, 0x1, R12 ;  /* 0x0000000111047824 */ /* 0x001fe400078e020c */
[----:B------:R-:W-:-:S04]  /*12000*/  IMAD.MOV.U32 R12, RZ, RZ, R5 ;  /* 0x000000ffff0c7224 */ /* 0x000fc800078e0005 */
[----:B------:R-:W0:Y:S01]  /*12010*/  LDSM.16.MT88.4 R4, [R4+0xf200] ;  /* 0x00f200000404783b */ /* 0x000e220000004200 */
[----:B------:R-:W-:Y:S02]  /*12020*/  LOP3.LUT R14, R14, R12, RZ, 0xfc, !PT ;  /* 0x0000000c0e0e7212 */ /* 0x000fe400078efcff */
[C-C-:B0-----:R-:W-:Y:S02]  /*12030*/  PRMT R8, R4.reuse, 0x6420, R5.reuse ;  /* 0x0000642004087816 */ /* 0x141fe40000000005 */
        /* <DEDUP_REMOVED lines=26> */
[----:B0-----:R-:W-:Y:S02]  /*121e0*/  IMAD.IADD R4, R17, 0x1, R14 ;  /* 0x0000000111047824 */ /* 0x001fe400078e020e */
[----:B------:R-:W-:Y:S02]  /*121f0*/  IMAD.MOV.U32 R14, RZ, RZ, R12 ;  /* 0x000000ffff0e7224 */ /* 0x000fe400078e000c */
[----:B------:R-:W-:Y:S02]  /*12200*/  VIADD R12, R2, 0x4800 ;  /* 0x00004800020c7836 */ /* 0x000fe40000000000 */
[----:B------:R-:W0:Y:S01]  /*12210*/  LDSM.16.MT88.4 R4, [R4+0xf200] ;  /* 0x00f200000404783b */ /* 0x000e220000004200 */
[-C--:B------:R-:W-:Y:S02]  /*12220*/  LOP3.LUT R3, R3, R14.reuse, RZ, 0xfc, !PT ;  /* 0x0000000e03037212 */ /* 0x080fe400078efcff */
[----:B------:R-:W-:-:S03]  /*12230*/  LOP3.LUT R16, R16, R14, RZ, 0xfc, !PT ;  /* 0x0000000e10107212 */ /* 0x000fc600078efcff */
[----:B------:R-:W-:Y:S01]  /*12240*/  IMAD.IADD R3, R17, 0x1, R3 ;  /* 0x0000000111037824 */ /* 0x000fe200078e0203 */
[C-C-:B0-----:R-:W-:Y:S02]  /*12250*/  PRMT R8, R4.reuse, 0x6420, R5.reuse ;  /* 0x0000642004087816 */ /* 0x141fe40000000005 */
[----:B------:R-:W-:Y:S02]  /*12260*/  PRMT R9, R4, 0x7531, R5 ;  /* 0x0000753104097816 */ /* 0x000fe40000000005 */
[----:B------:R-:W-:Y:S02]  /*12270*/  LOP3.LUT R4, R12, R19, RZ, 0xfc, !PT ;  /* 0x000000130c047212 */ /* 0x000fe400078efcff */
[C-C-:B------:R-:W-:Y:S02]  /*12280*/  PRMT R10, R6.reuse, 0x6420, R7.reuse ;  /* 0x00006420060a7816 */ /* 0x140fe40000000007 */
[----:B------:R-:W-:Y:S01]  /*12290*/  PRMT R11, R6, 0x7531, R7 ;  /* 0x00007531060b7816 */ /* 0x000fe20000000007 */
[----:B------:R-:W-:Y:S01]  /*122a0*/  IMAD.IADD R4, R18, 0x1, R4 ;  /* 0x0000000112047824 */ /* 0x000fe200078e0204 */
[----:B------:R-:W-:-:S04]  /*122b0*/  LOP3.LUT R12, R12, R14, RZ, 0xfc, !PT ;  /* 0x0000000e0c0c7212 */ /* 0x000fc800078efcff */
        /* <DEDUP_REMOVED lines=9> */
[C---:B0-----:R-:W-:Y:S02]  /*12350*/  VIADD R3, R2.reuse, 0x6800 ;  /* 0x0000680002037836 */ /* 0x041fe40000000000 */
[----:B------:R-:W-:-:S03]  /*12360*/  VIADD R2, R2, 0x7000 ;  /* 0x0000700002027836 */ /* 0x000fc60000000000 */
        /* <DEDUP_REMOVED lines=12> */
[----:B0-----:R-:W-:-:S06]  /*12430*/  IMAD.IADD R4, R17, 0x1, R16 ;  /* 0x0000000111047824 */ /* 0x001fcc00078e0210 */
        /* <DEDUP_REMOVED lines=15> */
[----:B------:R-:W-:Y:S01]  /*12530*/  IMAD.IADD R6, R17, 0x1, R6 ;  /* 0x0000000111067824 */ /* 0x000fe200078e0206 */
[----:B------:R-:W-:-:S03]  /*12540*/  LOP3.LUT R2, R2, R19, RZ, 0xfc, !PT ;  /* 0x0000001302027212 */ /* 0x000fc600078efcff */
[----:B------:R-:W-:Y:S02]  /*12550*/  STSM.16.M88.4 [R3], R8 ;  /* 0x0000000803007844 */ /* 0x000fe40000000200 */
[----:B------:R-:W-:Y:S02]  /*12560*/  IMAD.IADD R18, R18, 0x1, R2 ;  /* 0x0000000112127824 */ /* 0x000fe400078e0202 */
[----:B------:R-:W0:Y:S02]  /*12570*/  LDSM.16.MT88.4 R4, [R6+0xf200] ;  /* 0x00f200000604783b */ /* 0x000e240000004200 */
[C-C-:B0-----:R-:W-:Y:S02]  /*12580*/  PRMT R8, R4.reuse, 0x6420, R5.reuse ;  /* 0x0000642004087816 */ /* 0x141fe40000000005 */
[----:B------:R-:W-:Y:S02]  /*12590*/  PRMT R9, R4, 0x7531, R5 ;  /* 0x0000753104097816 */ /* 0x000fe40000000005 */
[----:B------:R-:W-:-:S02]  /*125a0*/  PRMT R10, R6, 0x6420, R7 ;  /* 0x00006420060a7816 */ /* 0x000fc40000000007 */
        /* <DEDUP_REMOVED lines=10> */
.L_x_3299:
[----:B------:R-:W2:Y:S01]  /*12650*/  LDL.LU R4, [R1+0x4] ;  /* 0x0000040001047983 */ /* 0x000ea20000300800 */
[----:B-1----:R2:W-:Y:S03]  /*12660*/  SYNCS.ARRIVE.TRANS64.A1T0 RZ, [R0+URZ+0x33450], RZ ;  /* 0x033450ff00ff79a7 */ /* 0x0025e6000810003f */
[----:B------:R-:W3:Y:S01]  /*12670*/  LDL.LU R3, [R1+0xc] ;  /* 0x00000c0001037983 */ /* 0x000ee20000300800 */
[----:B------:R-:W-:-:S05]  /*12680*/  @!P0 VIADD R2, R0, 0x33480 ;  /* 0x0003348000028836 */ /* 0x000fca0000000000 */
[----:B------:R-:W-:Y:S01]  /*12690*/  @!P0 PRMT R2, RZ, 0x654, R2 ;  /* 0x00000654ff028816 */ /* 0x000fe20000000002 */
[----:B------:R-:W-:Y:S06]  /*126a0*/  BAR.SYNC.DEFER_BLOCKING 0x2, 0x80 ;  /* 0x0082000000007b1d */ /* 0x000fec0000010000 */
[----:B------:R1:W-:Y:S01]  /*126b0*/  @!P0 SYNCS.ARRIVE.TRANS64.RED.A1T0 RZ, [R2+URZ], RZ ;  /* 0x000000ff02ff89a7 */ /* 0x0003e2000810043f */
[----:B--2---:R-:W-:-:S05]  /*126c0*/  VIADD R0, R4, 0x1 ;  /* 0x0000000104007836 */ /* 0x004fca0000000000 */
[----:B------:R-:W-:-:S04]  /*126d0*/  ISETP.NE.AND P0, PT, R0, 0x2, PT ;  /* 0x000000020000780c */ /* 0x000fc80003f05270 */
[----:B-1----:R-:W-:Y:S02]  /*126e0*/  SEL R2, RZ, 0x1, P0 ;  /* 0x00000001ff027807 */ /* 0x002fe40000000000 */
[----:B------:R-:W-:Y:S02]  /*126f0*/  SEL R0, R0, RZ, P0 ;  /* 0x000000ff00007207 */ /* 0x000fe40000000000 */
[----:B---3--:R-:W-:-:S03]  /*12700*/  LOP3.LUT R3, R3, R2, RZ, 0x3c, !PT ;  /* 0x0000000203037212 */ /* 0x008fc600078e3cff */
[----:B------:R3:W-:Y:S04]  /*12710*/  STL [R1+0x4], R0 ;  /* 0x0000040001007387 */ /* 0x0007e80000100800 */
[----:B------:R3:W-:Y:S02]  /*12720*/  STL [R1+0xc], R3 ;  /* 0x00000c0301007387 */ /* 0x0007e40000100800 */
.L_x_3242:
[----:B------:R-:W-:Y:S05]  /*12730*/  BSYNC B7 ;  /* 0x0000000000077941 */ /* 0x000fea0003800000 */
.L_x_3240:
[----:B--23--:R-:W2:Y:S02]  /*12740*/  LDL R0, [R1+0x14] ;  /* 0x0000140001007983 */ /* 0x00cea40000100800 */
[----:B--2---:R-:W-:-:S13]  /*12750*/  LOP3.LUT P0, RZ, R0, 0x2, RZ, 0xc0, !PT ;  /* 0x0000000200ff7812 */ /* 0x004fda000780c0ff */
[----:B------:R-:W-:Y:S05]  /*12760*/  @!P0 BRA `(.L_x_3300) ;  /* 0x0000000000348947 */ /* 0x000fea0003800000 */
[----:B------:R-:W2:Y:S08]  /*12770*/  S2UR UR5, SR_CgaCtaId ;  /* 0x00000000000579c3 */ /* 0x000eb00000008800 */
[----:B------:R-:W-:Y:S06]  /*12780*/  BAR.SYNC.DEFER_BLOCKING 0x5, 0x180 ;  /* 0x0146000000007b1d */ /* 0x000fec0000010000 */
[----:B------:R-:W-:-:S02]  /*12790*/  UMOV UR4, 0x400 ;  /* 0x0000040000047882 */ /* 0x000fc40000000000 */
[----:B--2---:R-:W-:-:S06]  /*127a0*/  ULEA UR4, UR5, UR4, 0x18 ;  /* 0x0000000405047291 */ /* 0x004fcc000f8ec03f */
[----:B------:R-:W-:-:S05]  /*127b0*/  IMAD.U32 R17, RZ, RZ, UR4 ;  /* 0x00000004ff117e24 */ /* 0x000fca000f8e00ff */
[----:B0-----:R-:W0:Y:S04]  /*127c0*/  LDS.128 R4, [R17+0x334d0] ;  /* 0x0334d00011047984 */ /* 0x001e280000000c00 */
[----:B0-----:R0:W-:Y:S01]  /*127d0*/  STL.64 [R1+0x20], R4 ;  /* 0x0000200401007387 */ /* 0x0011e20000100a00 */
[----:B-1----:R-:W-:Y:S02]  /*127e0*/  IMAD.MOV.U32 R2, RZ, RZ, R7 ;  /* 0x000000ffff027224 */ /* 0x002fe400078e0007 */
[----:B------:R-:W-:-:S03]  /*127f0*/  IMAD.MOV.U32 R0, RZ, RZ, R6 ;  /* 0x000000ffff007224 */ /* 0x000fc600078e0006 */
[----:B------:R-:W-:Y:S02]  /*12800*/  R2UR UR45, R2 ;  /* 0x00000000022d72ca */ /* 0x000fe400000e0000 */
[----:B------:R-:W-:Y:S01]  /*12810*/  R2UR UR36, R0 ;  /* 0x00000000002472ca */ /* 0x000fe200000e0000 */
[----:B------:R-:W-:Y:S06]  /*12820*/  BAR.ARV 0x4, 0x180 ;  /* 0x0106000000007b1d */ /* 0x000fec0000002000 */
[----:B------:R-:W-:Y:S08]  /*12830*/  BRA `(.L_x_3301) ;  /* 0x0000000800387947 */ /* 0x000ff00003800000 */
.L_x_3300:
[----:B01----:R-:W0:Y:S01]  /*12840*/  S2R R2, SR_TID.X ;  /* 0x0000000000027919 */ /* 0x003e220000002100 */
[----:B------:R-:W-:Y:S01]  /*12850*/  ULDC UR4, c[0x0][0xc3c] ;  /* 0x00030f0000047ab9 */ /* 0x000fe20000000800 */
[----:B------:R-:W2:Y:S01]  /*12860*/  LDL.LU R0, [R1+0x20] ;  /* 0x0000200001007983 */ /* 0x000ea20000300800 */
        /* <DEDUP_REMOVED lines=8> */
[----:B------:R-:W3:Y:S01]  /*128f0*/  @!P1 LDG.E R5, desc[UR48][R2.64] ;  /* 0x0000003002059981 */ /* 0x000ee2000c1e1900 */
[C---:B------:R-:W-:Y:S02]  /*12900*/  ISETP.NE.AND P1, PT, R6.reuse, RZ, PT ;  /* 0x000000ff0600720c */ /* 0x040fe40003f25270 */
[C---:B------:R-:W-:Y:S02]  /*12910*/  ISETP.GE.U32.AND P2, PT, R6.reuse, 0x2, PT ;  /* 0x000000020600780c */ /* 0x040fe40003f46070 */
[C---:B------:R-:W-:Y:S02]  /*12920*/  ISETP.GE.U32.AND P3, PT, R6.reuse, 0x4, PT ;  /* 0x000000040600780c */ /* 0x040fe40003f66070 */
[C---:B------:R-:W-:Y:S02]  /*12930*/  ISETP.GE.U32.AND P4, PT, R6.reuse, 0x8, PT ;  /* 0x000000080600780c */ /* 0x040fe40003f86070 */
[----:B------:R-:W-:Y:S01]  /*12940*/  ISETP.GE.U32.AND P5, PT, R6, 0x10, PT ;  /* 0x000000100600780c */ /* 0x000fe20003fa6070 */
[----:B--2---:R-:W-:-:S02]  /*12950*/  IMAD.MOV.U32 R10, RZ, RZ, R0 ;  /* 0x000000ffff0a7224 */ /* 0x004fc400078e0000 */
        /* <DEDUP_REMOVED lines=13> */
[----:B------:R-:W1:Y:S04]  /*12a30*/  SHFL.UP PT, R0, R9, 0x10, RZ ;  /* 0x0600000009007989 */ /* 0x000e6800000e00ff */
[----:B------:R-:W-:Y:S01]  /*12a40*/  SHFL.IDX PT, R4, R10, 0x1, 0x1f ;  /* 0x00201f000a047f89 */ /* 0x000fe200000e0000 */
[----:B-1----:R-:W-:-:S05]  /*12a50*/  SEL R0, R0, RZ, P5 ;  /* 0x000000ff00007207 */ /* 0x002fca0002800000 */
[----:B------:R-:W-:-:S05]  /*12a60*/  IMAD.IADD R2, R9, 0x1, R0 ;  /* 0x0000000109027824 */ /* 0x000fca00078e0200 */
[----:B------:R-:W0:Y:S04]  /*12a70*/  SHFL.IDX PT, R6, R2, 0x1f, 0x1f ;  /* 0x03e01f0002067f89 */ /* 0x000e2800000e0000 */
[----:B------:R-:W1:Y:S01]  /*12a80*/  SHFL.IDX PT, R0, R10, RZ, 0x1f ;  /* 0x00001fff0a007589 */ /* 0x000e6200000e0000 */
[----:B0-----:R-:W-:-:S04]  /*12a90*/  IMAD R6, R6, R3, RZ ;  /* 0x0000000306067224 */ /* 0x001fc800078e02ff */
[----:B------:R-:W-:-:S05]  /*12aa0*/  IMAD.IADD R4, R4, 0x1, R6 ;  /* 0x0000000104047824 */ /* 0x000fca00078e0206 */
[----:B-1----:R-:W-:-:S13]  /*12ab0*/  ISETP.GT.AND P6, PT, R4, R0, PT ;  /* 0x000000000400720c */ /* 0x002fda0003fc4270 */
[----:B------:R-:W-:Y:S05]  /*12ac0*/  @P6 BRA `(.L_x_3302) ;  /* 0x0000000000906947 */ /* 0x000fea0003800000 */
.L_x_3306:
        /* <DEDUP_REMOVED lines=14> */
.L_x_3305:
[----:B------:R-:W-:Y:S05]  /*12bb0*/  BSYNC B0 ;  /* 0x0000000000007941 */ /* 0x000fea0003800000 */
.L_x_3304:
        /* <DEDUP_REMOVED lines=13> */
[----:B0-----:R-:W-:Y:S02]  /*12c90*/  SEL R6, R3, RZ, P5 ;  /* 0x000000ff03067207 */ /* 0x001fe40002800000 */
[----:B------:R-:W0:Y:S03]  /*12ca0*/  LDC R3, c[0x0][0xc38] ;  /* 0x00030e00ff037b82 */ /* 0x000e260000000800 */
[----:B------:R-:W-:-:S05]  /*12cb0*/  IMAD.IADD R2, R9, 0x1, R6 ;  /* 0x0000000109027824 */ /* 0x000fca00078e0206 */
[----:B------:R-:W0:Y:S02]  /*12cc0*/  SHFL.IDX PT, R6, R2, 0x1f, 0x1f ;  /* 0x03e01f0002067f89 */ /* 0x000e2400000e0000 */
[----:B0-----:R-:W-:-:S04]  /*12cd0*/  IMAD R6, R6, R3, RZ ;  /* 0x0000000306067224 */ /* 0x001fc800078e02ff */
[----:B------:R-:W-:-:S05]  /*12ce0*/  IMAD.IADD R4, R6, 0x1, R4 ;  /* 0x0000000106047824 */ /* 0x000fca00078e0204 */
[----:B------:R-:W-:-:S13]  /*12cf0*/  ISETP.GT.AND P6, PT, R4, R0, PT ;  /* 0x000000000400720c */ /* 0x000fda0003fc4270 */
[----:B------:R-:W-:Y:S05]  /*12d00*/  @!P6 BRA `(.L_x_3306) ;  /* 0xfffffffc0070e947 */ /* 0x000fea000383ffff */
.L_x_3302:
[----:B------:R-:W-:-:S04]  /*12d10*/  IMAD.IADD R6, R4, 0x1, -R6 ;  /* 0x0000000104067824 */ /* 0x000fc800078e0a06 */
[----:B------:R-:W-:-:S05]  /*12d20*/  IMAD R4, R2, R3, R6 ;  /* 0x0000000302047224 */ /* 0x000fca00078e0206 */
[----:B------:R-:W-:-:S13]  /*12d30*/  ISETP.GT.AND P0, PT, R4, R0, PT ;  /* 0x000000000400720c */ /* 0x000fda0003f04270 */
[----:B------:R-:W-:Y:S02]  /*12d40*/  VOTEU.ANY UR5, UPT, !P0 ;  /* 0x0000000000057886 */ /* 0x000fe400040e0100 */
[----:B------:R-:W-:Y:S02]  /*12d50*/  UPOPC UR4, UR5 ;  /* 0x00000005000472bf */ /* 0x000fe40008000000 */
[----:B------:R-:W-:-:S04]  /*12d60*/  ISETP.NE.AND P0, PT, RZ, UR5, PT ;  /* 0x00000005ff007c0c */ /* 0x000fc8000bf05270 */
[----:B------:R-:W-:-:S06]  /*12d70*/  IMAD.U32 R4, RZ, RZ, UR4 ;  /* 0x00000004ff047e24 */ /* 0x000fcc000f8e00ff */
[----:B------:R0:W1:Y:S02]  /*12d80*/  SHFL.IDX PT, R4, R5, R4, 0x1f ;  /* 0x00001f0405047589 */ /* 0x00006400000e0000 */
[----:B0-----:R-:W-:Y:S01]  /*12d90*/  IMAD.MOV.U32 R5, RZ, RZ, RZ ;  /* 0x000000ffff057224 */ /* 0x001fe200078e00ff */
[----:B------:R-:W-:Y:S06]  /*12da0*/  @!P0 BRA `(.L_x_3307) ;  /* 0x00000000000c8947 */ /* 0x000fec0003800000 */
[----:B------:R-:W-:-:S06]  /*12db0*/  UIADD3 UR5, UR4, -0x1, URZ ;  /* 0xffffffff04057890 */ /* 0x000fcc000fffe03f */
[----:B------:R-:W-:-:S06]  /*12dc0*/  IMAD.U32 R5, RZ, RZ, UR5 ;  /* 0x00000005ff057e24 */ /* 0x000fcc000f8e00ff */
[----:B------:R0:W2:Y:S02]  /*12dd0*/  SHFL.IDX PT, R5, R2, R5, 0x1f ;  /* 0x00001f0502057589 */ /* 0x0000a400000e0000 */
.L_x_3307:
[----:B--2---:R-:W-:Y:S01]  /*12de0*/  IMAD R9, R5, R3, R6 ;  /* 0x0000000305097224 */ /* 0x004fe200078e0206 */
[----:B-1----:R-:W-:Y:S01]  /*12df0*/  IABS R5, R4 ;  /* 0x0000000400057213 */ /* 0x002fe20000000000 */
[----:B------:R-:W-:Y:S02]  /*12e00*/  UIADD3 UR45, UR4, UR45, URZ ;  /* 0x0000002d042d7290 */ /* 0x000fe4000fffe03f */
[----:B------:R-:W-:Y:S01]  /*12e10*/  IMAD.IADD R0, R0, 0x1, -R9 ;  /* 0x0000000100007824 */ /* 0x000fe200078e0a09 */
[----:B------:R-:W1:Y:S01]  /*12e20*/  I2F.RP R7, R5 ;  /* 0x0000000500077306 */ /* 0x000e620000209400 */
[----:B------:R2:W-:Y:S07]  /*12e30*/  STL [R1+0x20], R9 ;  /* 0x0000200901007387 */ /* 0x0005ee0000100800 */
[----:B-1----:R-:W1:Y:S02]  /*12e40*/  MUFU.RCP R7, R7 ;  /* 0x0000000700077308 */ /* 0x002e640000001000 */
[----:B-1----:R-:W-:-:S06]  /*12e50*/  VIADD R8, R7, 0xffffffe ;  /* 0x0ffffffe07087836 */ /* 0x002fcc0000000000 */
        /* <DEDUP_REMOVED lines=25> */
.L_x_3303:
[----:B------:R0:W-:Y:S01]  /*12ff0*/  STL [R1+0x20], R0 ;  /* 0x0000200001007387 */ /* 0x0001e20000100800 */
[----:B------:R-:W-:Y:S01]  /*13000*/  ULDC UR45, c[0x0][0xc3c] ;  /* 0x00030f00002d7ab9 */ /* 0x000fe20000000800 */
[----:B------:R-:W-:Y:S02]  /*13010*/  UMOV UR36, URZ ;  /* 0x0000003f00247c82 */ /* 0x000fe40008000000 */
[----:B------:R0:W-:Y:S03]  /*13020*/  STL [R1+0x24], RZ ;  /* 0x000024ff01007387 */ /* 0x0001e60000100800 */
.L_x_3308:
        /* <DEDUP_REMOVED lines=15> */
.L_x_3301:
[----:B------:R-:W-:Y:S02]  /*13120*/  ULDC UR4, c[0x0][0xc3c] ;  /* 0x00030f0000047ab9 */ /* 0x000fe40000000800 */
[----:B------:R-:W-:-:S06]  /*13130*/  UISETP.GE.AND UP0, UPT, UR45, UR4, UPT ;  /* 0x000000042d00728c */ /* 0x000fcc000bf06270 */
[----:B------:R-:W-:-:S13]  /*13140*/  PLOP3.LUT P0, PT, PT, PT, UP0, 0x80, 0x0 ;  /* 0x000000000000781c */ /* 0x000fda0003f0f008 */
[----:B------:R-:W-:Y:S05]  /*13150*/  @!P0 BRA `(.L_x_3309) ;  /* 0xffffffac00b48947 */ /* 0x000fea000383ffff */
.L_x_3236:
        /* <DEDUP_REMOVED lines=12> */
.L_x_3350:
[----:B------:R-:W-:Y:S05]  /*13220*/  BSYNC B0 ;  /* 0x0000000000007941 */ /* 0x000fea0003800000 */
.L_x_3310:
[----:B------:R-:W-:-:S03]  /*13230*/  UMOV UR4, 0xffffffff ;  /* 0xffffffff00047882 */ /* 0x000fc60000000000 */
[----:B------:R-:W-:Y:S05]  /*13240*/  BRA.DIV UR4, `(.L_x_3312) ;  /* 0x0000000e04987947 */ /* 0x000fea000b800000 */
[----:B------:R-:W1:Y:S02]  /*13250*/  S2R R2, SR_TID.X ;  /* 0x0000000000027919 */ /* 0x000e640000002100 */
[----:B-1----:R-:W-:-:S04]  /*13260*/  SHF.R.U32.HI R2, RZ, 0x5, R2 ;  /* 0x00000005ff027819 */ /* 0x002fc80000011602 */
[----:B------:R-:W-:-:S05]  /*13270*/  LOP3.LUT R2, R2, 0x3, RZ, 0xc0, !PT ;  /* 0x0000000302027812 */ /* 0x000fca00078ec0ff */
[----:B------:R1:W2:Y:S02]  /*13280*/  SHFL.IDX PT, R14, R2, RZ, 0x1f ;  /* 0x00001fff020e7589 */ /* 0x0002a400000e0000 */
.L_x_3353:
[----:B--2---:R-:W-:Y:S01]  /*13290*/  ISETP.NE.AND P0, PT, R14, RZ, PT ;  /* 0x000000ff0e00720c */ /* 0x004fe20003f05270 */
[----:B------:R-:W-:-:S12]  /*132a0*/  BSSY B0, `(.L_x_3313) ;  /* 0x000002e000007945 */ /* 0x000fd80003800000 */
[----:B------:R-:W-:Y:S05]  /*132b0*/  @P0 BRA `(.L_x_3314) ;  /* 0x0000000000b00947 */ /* 0x000fea0003800000 */
[----:B------:R-:W-:-:S03]  /*132c0*/  UMOV UR4, 0xffffffff ;  /* 0xffffffff00047882 */ /* 0x000fc60000000000 */
[----:B------:R-:W-:Y:S05]  /*132d0*/  BRA.DIV UR4, `(.L_x_3315) ;  /* 0x0000000e04a87947 */ /* 0x000fea000b800000 */
[----:B------:R-:W-:-:S13]  /*132e0*/  ELECT P6, URZ, PT ;  /* 0x00000000003f782f */ /* 0x000fda00038c0000 */
.L_x_3356:
[----:B------:R-:W-:Y:S05]  /*132f0*/  @!P6 BRA `(.L_x_3314) ;  /* 0x0000000000a0e947 */ /* 0x000fea0003800000 */
[----:B------:R-:W-:-:S06]  /*13300*/  ULOP3.LUT UR4, UR38, 0x2, URZ, 0xfc, !UPT ;  /* 0x0000000226047892 */ /* 0x000fcc000f8efc3f */
[----:B-1----:R-:W-:-:S05]  /*13310*/  IMAD.U32 R2, RZ, RZ, UR4 ;  /* 0x00000004ff027e24 */ /* 0x002fca000f8e00ff */
[----:B------:R-:W-:-:S13]  /*13320*/  ISETP.NE.AND P0, PT, R2, 0x3, PT ;  /* 0x000000030200780c */ /* 0x000fda0003f05270 */
[----:B------:R-:W-:Y:S05]  /*13330*/  @!P0 BRA `(.L_x_3316) ;  /* 0x0000000000048947 */ /* 0x000fea0003800000 */
[----:B------:R-:W-:Y:S01]  /*13340*/  BPT.TRAP 0x1 ;  /* 0x000000040000795c */ /* 0x000fe20000300000 */
.L_x_3316:
        /* <DEDUP_REMOVED lines=14> */
.L_x_3357:
[----:B------:R-:W1:Y:S02]  /*13430*/  SYNCS.PHASECHK.TRANS64.TRYWAIT P1, [R7+URZ], R2 ;  /* 0x00000002070075a7 */ /* 0x000e64000802017f */
[----:B-1----:R-:W-:Y:S05]  /*13440*/  @!P1 BRA `(.L_x_3318) ;  /* 0x0000000c00809947 */ /* 0x002fea0003800000 */
.L_x_3358:
[----:B------:R-:W-:Y:S05]  /*13450*/  @!P0 BRA `(.L_x_3319) ;  /* 0x0000000000048947 */ /* 0x000fea0003800000 */
[----:B------:R-:W-:Y:S01]  /*13460*/  BPT.TRAP 0x1 ;  /* 0x000000040000795c */ /* 0x000fe20000300000 */
.L_x_3319:
[----:B------:R-:W2:Y:S02]  /*13470*/  LDL.LU R4, [R1+0x4] ;  /* 0x0000040001047983 */ /* 0x000ea40000300800 */
[----:B--2---:R-:W-:-:S04]  /*13480*/  IMAD R4, R4, 0x8, R0 ;  /* 0x0000000804047824 */ /* 0x004fc800078e0200 */
[----:B------:R-:W2:Y:S02]  /*13490*/  SYNCS.PHASECHK.TRANS64.TRYWAIT P1, [R4+URZ+0x33460], R5 ;  /* 0x03346005040075a7 */ /* 0x000ea4000802017f */
[----:B--2---:R-:W-:Y:S05]  /*134a0*/  @!P1 BRA `(.L_x_3320) ;  /* 0x0000000c007c9947 */ /* 0x004fea0003800000 */
.L_x_3359:
[----:B------:R-:W-:Y:S05]  /*134b0*/  @!P0 BRA `(.L_x_3321) ;  /* 0x0000000000048947 */ /* 0x000fea0003800000 */
[----:B------:R-:W-:Y:S01]  /*134c0*/  BPT.TRAP 0x1 ;  /* 0x000000040000795c */ /* 0x000fe20000300000 */
.L_x_3321:
[----:B------:R-:W-:-:S04]  /*134d0*/  IMAD R3, R3, 0x8, R0 ;  /* 0x0000000803037824 */ /* 0x000fc800078e0200 */
[----:B------:R-:W3:Y:S02]  /*134e0*/  SYNCS.PHASECHK.TRANS64.TRYWAIT P1, [R3+URZ+0x33460], R2 ;  /* 0x03346002030075a7 */ /* 0x000ee4000802017f */
[----:B---3--:R-:W-:Y:S05]  /*134f0*/  @!P1 BRA `(.L_x_3322) ;  /* 0x0000000c007c9947 */ /* 0x008fea0003800000 */
.L_x_3360:
[----:B------:R-:W-:Y:S05]  /*13500*/  @!P0 BRA `(.L_x_3323) ;  /* 0x0000000000048947 */ /* 0x000fea0003800000 */
[----:B------:R-:W-:Y:S01]  /*13510*/  BPT.TRAP 0x1 ;  /* 0x000000040000795c */ /* 0x000fe20000300000 */
.L_x_3323:
[----:B------:R-:W4:Y:S02]  /*13520*/  SYNCS.PHASECHK.TRANS64.TRYWAIT P0, [R4+URZ+0x33480], R5 ;  /* 0x03348005040075a7 */ /* 0x000f24000800017f */
[----:B----4-:R-:W-:Y:S05]  /*13530*/  @!P0 BRA `(.L_x_3324) ;  /* 0x0000000c00808947 */ /* 0x010fea0003800000 */
.L_x_3325:
[----:B------:R0:W0:Y:S02]  /*13540*/  SYNCS.PHASECHK.TRANS64.TRYWAIT P0, [R3+URZ+0x33480], R2 ;  /* 0x03348002030075a7 */ /* 0x000024000800017f */
[----:B0-----:R-:W-:Y:S05]  /*13550*/  @!P0 NANOSLEEP.SYNCS 0x989680 ;  /* 0x009896800000895d */ /* 0x001fea0003900000 */
[----:B------:R-:W0:Y:S02]  /*13560*/  @!P0 SYNCS.PHASECHK.TRANS64 P0, [R3+URZ+0x33480], R2 ;  /* 0x03348002030085a7 */ /* 0x000e24000800007f */
[----:B0-----:R-:W-:Y:S05]  /*13570*/  @!P0 BRA `(.L_x_3325) ;  /* 0xfffffffc00f08947 */ /* 0x001fea000383ffff */
.L_x_3314:
[----:B------:R-:W-:Y:S05]  /*13580*/  BSYNC B0 ;  /* 0x0000000000007941 */ /* 0x000fea0003800000 */
.L_x_3313:
[----:B------:R-:W-:Y:S05]  /*13590*/  EXIT ;  /* 0x000000000000794d */ /* 0x000fea0003800000 */
.L_x_3186:
[----:B0-----:R0:W1:Y:S02]  /*135a0*/  SYNCS.PHASECHK.TRANS64.TRYWAIT P1, [R4+URZ+0x33400], R11 ;  /* 0x0334000b040075a7 */ /* 0x001064000802017f */
[----:B-1----:R-:W-:Y:S05]  /*135b0*/  @!P1 NANOSLEEP.SYNCS 0x989680 ;  /* 0x009896800000995d */ /* 0x002fea0003900000 */
[----:B------:R-:W1:Y:S02]  /*135c0*/  @!P1 SYNCS.PHASECHK.TRANS64 P1, [R4+URZ+0x33400], R11 ;  /* 0x0334000b040095a7 */ /* 0x000e64000802007f */
[----:B-1----:R-:W-:Y:S05]  /*135d0*/  @!P1 BRA `(.L_x_3186) ;  /* 0xfffffffc00f09947 */ /* 0x002fea000383ffff */
[----:B------:R-:W-:Y:S05]  /*135e0*/  BRA `(.L_x_3326) ;  /* 0xfffffee400387947 */ /* 0x000fea000383ffff */
.L_x_3190:
[----:B--2---:R2:W3:Y:S02]  /*135f0*/  SYNCS.PHASECHK.TRANS64.TRYWAIT P1, [R5+URZ+0x33430], R6 ;  /* 0x03343006050075a7 */ /* 0x0044e4000802017f */
[----:B---3--:R-:W-:Y:S05]  /*13600*/  @!P1 NANOSLEEP.SYNCS 0x989680 ;  /* 0x009896800000995d */ /* 0x008fea0003900000 */
[----:B------:R-:W3:Y:S02]  /*13610*/  @!P1 SYNCS.PHASECHK.TRANS64 P1, [R5+URZ+0x33430], R6 ;  /* 0x03343006050095a7 */ /* 0x000ee4000802007f */
[----:B---3--:R-:W-:Y:S05]  /*13620*/  @!P1 BRA `(.L_x_3190) ;  /* 0xfffffffc00f09947 */ /* 0x008fea000383ffff */
[----:B------:R-:W-:Y:S05]  /*13630*/  BRA `(.L_x_3189) ;  /* 0xfffffee400607947 */ /* 0x000fea000383ffff */
.L_x_3195:
[----:B-1----:R-:W-:-:S04]  /*13640*/  IMAD.U32 R4, RZ, RZ, UR6 ;  /* 0x00000006ff047e24 */ /* 0x002fc8000f8e00ff */
[----:B------:R1:W2:Y:S03]  /*13650*/  SYNCS.PHASECHK.TRANS64.TRYWAIT P1, [R4+URZ+0x33430], R3 ;  /* 0x03343003040075a7 */ /* 0x0002a6000802017f */
[----:B--2---:R-:W-:Y:S05]  /*13660*/  @!P1 NANOSLEEP.SYNCS 0x989680 ;  /* 0x009896800000995d */ /* 0x004fea0003900000 */
[----:B------:R-:W2:Y:S02]  /*13670*/  @!P1 SYNCS.PHASECHK.TRANS64 P1, [R4+URZ+0x33430], R3 ;  /* 0x03343003040095a7 */ /* 0x000ea4000802007f */
[----:B--2---:R-:W-:Y:S05]  /*13680*/  @!P1 BRA `(.L_x_3195) ;  /* 0xfffffffc00ec9947 */ /* 0x004fea000383ffff */
[----:B------:R-:W-:Y:S05]  /*13690*/  BRA `(.L_x_3192) ;  /* 0xffffff2400607947 */ /* 0x000fea000383ffff */
.L_x_3199:
[----:B-1----:R-:W-:-:S04]  /*136a0*/  IMAD.U32 R4, RZ, RZ, UR6 ;  /* 0x00000006ff047e24 */ /* 0x002fc8000f8e00ff */
[----:B------:R1:W2:Y:S03]  /*136b0*/  SYNCS.PHASECHK.TRANS64.TRYWAIT P1, [R4+URZ+0x33450], R3 ;  /* 0x03345003040075a7 */ /* 0x0002a6000802017f */
[----:B--2---:R-:W-:Y:S05]  /*136c0*/  @!P1 NANOSLEEP.SYNCS 0x989680 ;  /* 0x009896800000995d */ /* 0x004fea0003900000 */
[----:B------:R-:W2:Y:S02]  /*136d0*/  @!P1 SYNCS.PHASECHK.TRANS64 P1, [R4+URZ+0x33450], R3 ;  /* 0x03345003040095a7 */ /* 0x000ea4000802007f */
[----:B--2---:R-:W-:Y:S05]  /*136e0*/  @!P1 BRA `(.L_x_3199) ;  /* 0xfffffffc00ec9947 */ /* 0x004fea000383ffff */
[----:B------:R-:W-:Y:S05]  /*136f0*/  BRA `(.L_x_3196) ;  /* 0xffffff30006c7947 */ /* 0x000fea000383ffff */
.L_x_3205:
[----:B-1----:R1:W2:Y:S02]  /*13700*/  SYNCS.PHASECHK.TRANS64.TRYWAIT P1, [R15+URZ+0x33450], R0 ;  /* 0x033450000f0075a7 */ /* 0x0022a4000802017f */
[----:B--2---:R-:W-:Y:S05]  /*13710*/  @!P1 NANOSLEEP.SYNCS 0x989680 ;  /* 0x009896800000995d */ /* 0x004fea0003900000 */
[----:B------:R-:W2:Y:S02]  /*13720*/  @!P1 SYNCS.PHASECHK.TRANS64 P1, [R15+URZ+0x33450], R0 ;  /* 0x033450000f0095a7 */ /* 0x000ea4000802007f */
[----:B--2---:R-:W-:Y:S05]  /*13730*/  @!P1 BRA `(.L_x_3205) ;  /* 0xfffffffc00f09947 */ /* 0x004fea000383ffff */
[----:B------:R-:W-:Y:S05]  /*13740*/  BRA `(.L_x_3204) ;  /* 0xffffff5c00787947 */ /* 0x000fea000383ffff */
.L_x_3251:
[----:B------:R-:W-:Y:S02]  /*13750*/  IMAD.MOV.U32 R13, RZ, RZ, R0 ;  /* 0x000000ffff0d7224 */ /* 0x000fe400078e0000 */
[----:B------:R-:W-:Y:S02]  /*13760*/  IMAD.MOV.U32 R12, RZ, RZ, RZ ;  /* 0x000000ffff0c7224 */ /* 0x000fe400078e00ff */
[----:B------:R-:W-:Y:S02]  /*13770*/  IMAD.MOV.U32 R11, RZ, RZ, 0x1f ;  /* 0x0000001fff0b7424 */ /* 0x000fe400078e00ff */
[----:B------:R-:W-:-:S07]  /*13780*/  IMAD.MOV.U32 R15, RZ, RZ, -0x1 ;  /* 0xffffffffff0f7424 */ /* 0x000fce00078e00ff */
[----:B-1----:R-:W-:Y:S05]  /*13790*/  WARPSYNC.COLLECTIVE R15, `(.L_x_3327) ;  /* 0x000000000f087348 */ /* 0x002fea0003c00000 */
[----:B------:R0:W2:Y:S02]  /*137a0*/  SHFL.IDX P6, R14, R13, R12, R11 ;  /* 0x0000000c0d0e7389 */ /* 0x0000a400000c000b */
[----:B012---:R-:W-:Y:S01]  /*137b0*/  ENDCOLLECTIVE ;  /* 0x000000000000791b */ /* 0x007fe20003800000 */
.L_x_3327:
[----:B------:R-:W-:Y:S05]  /*137c0*/  BRA `(.L_x_3328) ;  /* 0xffffffb400907947 */ /* 0x000fea000383ffff */
.L_x_3253:
[----:B------:R-:W-:Y:S01]  /*137d0*/  BSSY B0, `(.L_x_3329) ;  /* 0x0000006000007945 */ /* 0x000fe20003800000 */
[----:B------:R-:W-:-:S07]  /*137e0*/  IMAD.MOV.U32 R15, RZ, RZ, -0x1 ;  /* 0xffffffffff0f7424 */ /* 0x000fce00078e00ff */
[----:B-1----:R-:W-:Y:S05]  /*137f0*/  WARPSYNC.COLLECTIVE R15, `(.L_x_3330) ;  /* 0x000000000f0c7348 */ /* 0x002fea0003c00000 */
[----:B------:R-:W-:Y:S02]  /*13800*/  ELECT P6, UR62, PT ;  /* 0x00000000003e782f */ /* 0x000fe400038c0000 */
[----:B------:R-:W-:Y:S01]  /*13810*/  MOV R14, UR62 ;  /* 0x0000003e000e7c02 */ /* 0x000fe20008000f00 */
[----:B-1----:R-:W-:Y:S10]  /*13820*/  ENDCOLLECTIVE ;  /* 0x000000000000791b */ /* 0x002ff40003800000 */
.L_x_3330:
[----:B------:R-:W-:Y:S05]  /*13830*/  BSYNC B0 ;  /* 0x0000000000007941 */ /* 0x000fea0003800000 */
.L_x_3329:
[----:B------:R-:W-:Y:S05]  /*13840*/  BRA `(.L_x_3331) ;  /* 0xffffffb400a07947 */ /* 0x000fea000383ffff */
.L_x_3255:
[----:B0-----:R0:W1:Y:S02]  /*13850*/  SYNCS.PHASECHK.TRANS64.TRYWAIT P0, [R3+URZ+0x33480], R2 ;  /* 0x03348002030075a7 */ /* 0x001064000800017f */
[----:B-1----:R-:W-:Y:S05]  /*13860*/  @!P0 NANOSLEEP.SYNCS 0x989680 ;  /* 0x009896800000895d */ /* 0x002fea0003900000 */
[----:B------:R-:W1:Y:S02]  /*13870*/  @!P0 SYNCS.PHASECHK.TRANS64 P0, [R3+URZ+0x33480], R2 ;  /* 0x03348002030085a7 */ /* 0x000e64000800007f */
[----:B-1----:R-:W-:Y:S05]  /*13880*/  @!P0 BRA `(.L_x_3255) ;  /* 0xfffffffc00f08947 */ /* 0x002fea000383ffff */
[----:B------:R-:W-:Y:S05]  /*13890*/  BRA `(.L_x_3332) ;  /* 0xffffffb800047947 */ /* 0x000fea000383ffff */
.L_x_3257:
[----:B-1----:R1:W2:Y:S02]  /*138a0*/  SYNCS.PHASECHK.TRANS64.TRYWAIT P0, [R3+URZ+0x33440], R2 ;  /* 0x03344002030075a7 */ /* 0x0022a4000800017f */
[----:B--2---:R-:W-:Y:S05]  /*138b0*/  @!P0 NANOSLEEP.SYNCS 0x989680 ;  /* 0x009896800000895d */ /* 0x004fea0003900000 */
[----:B------:R-:W2:Y:S02]  /*138c0*/  @!P0 SYNCS.PHASECHK.TRANS64 P0, [R3+URZ+0x33440], R2 ;  /* 0x03344002030085a7 */ /* 0x000ea4000800007f */
[----:B--2---:R-:W-:Y:S05]  /*138d0*/  @!P0 BRA `(.L_x_3257) ;  /* 0xfffffffc00f08947 */ /* 0x004fea000383ffff */
[----:B------:R-:W-:Y:S05]  /*138e0*/  BRA `(.L_x_3333) ;  /* 0xffffffb800907947 */ /* 0x000fea000383ffff */
.L_x_3261:
[----:B------:R-:W2:Y:S01]  /*138f0*/  LDL.LU R11, [R1+0x8] ;  /* 0x00000800010b7983 */ /* 0x000ea20000300800 */
[----:B------:R-:W-:Y:S01]  /*13900*/  IMAD.MOV.U32 R13, RZ, RZ, R2 ;  /* 0x000000ffff0d7224 */ /* 0x000fe200078e0002 */
[----:B------:R-:W-:Y:S01]  /*13910*/  LOP3.LUT R7, R7, 0x7f, RZ, 0xc0, !PT ;  /* 0x0000007f07077812 */ /* 0x000fe200078ec0ff */
[----:B------:R-:W-:Y:S02]  /*13920*/  IMAD.MOV.U32 R12, RZ, RZ, RZ ;  /* 0x000000ffff0c7224 */ /* 0x000fe400078e00ff */
[----:B------:R-:W-:Y:S01]  /*13930*/  IMAD.MOV.U32 R15, RZ, RZ, -0x1 ;  /* 0xffffffffff0f7424 */ /* 0x000fe200078e00ff */
[----:B------:R-:W-:-:S05]  /*13940*/  SHF.R.U32.HI R7, RZ, 0x2, R7 ;  /* 0x00000002ff077819 */ /* 0x000fca0000011607 */
[----:B------:R-:W-:Y:S02]  /*13950*/  IMAD.IADD R0, R7, 0x1, R0 ;  /* 0x0000000107007824 */ /* 0x000fe400078e0200 */
[----:B--2---:R-:W-:Y:S02]  /*13960*/  IMAD R4, R11, R8, RZ ;  /* 0x000000080b047224 */ /* 0x004fe400078e02ff */
[----:B------:R-:W-:-:S03]  /*13970*/  IMAD.MOV.U32 R11, RZ, RZ, 0x1c1f ;  /* 0x00001c1fff0b7424 */ /* 0x000fc600078e00ff */
[----:B------:R-:W-:-:S13]  /*13980*/  ISETP.GE.AND P4, PT, R0, R4, PT ;  /* 0x000000040000720c */ /* 0x000fda0003f86270 */
[----:B-----5:R-:W-:Y:S05]  /*13990*/  WARPSYNC.COLLECTIVE R15, `(.L_x_3334) ;  /* 0x000000000f087348 */ /* 0x020fea0003c00000 */
[----:B------:R0:W1:Y:S02]  /*139a0*/  SHFL.IDX P6, R14, R13, R12, R11 ;  /* 0x0000000c0d0e7389 */ /* 0x00006400000c000b */
[----:B01---5:R-:W-:Y:S01]  /*139b0*/  ENDCOLLECTIVE ;  /* 0x000000000000791b */ /* 0x023fe20003800000 */
.L_x_3334:
[----:B------:R-:W-:Y:S02]  /*139c0*/  IMAD.MOV.U32 R13, RZ, RZ, R3 ;  /* 0x000000ffff0d7224 */ /* 0x000fe400078e0003 */
[----:B------:R-:W-:-:S07]  /*139d0*/  IMAD.MOV.U32 R5, RZ, RZ, R14 ;  /* 0x000000ffff057224 */ /* 0x000fce00078e000e */
[----:B------:R-:W-:Y:S05]  /*139e0*/  WARPSYNC.COLLECTIVE R15, `(.L_x_3335) ;  /* 0x000000000f087348 */ /* 0x000fea0003c00000 */
[----:B------:R0:W1:Y:S02]  /*139f0*/  SHFL.IDX P6, R14, R13, R12, R11 ;  /* 0x0000000c0d0e7389 */ /* 0x00006400000c000b */
[----:B01----:R-:W-:Y:S01]  /*13a00*/  ENDCOLLECTIVE ;  /* 0x000000000000791b */ /* 0x003fe20003800000 */
.L_x_3335:
[----:B------:R-:W-:Y:S02]  /*13a10*/  IMAD.MOV.U32 R13, RZ, RZ, R2 ;  /* 0x000000ffff0d7224 */ /* 0x000fe400078e0002 */
[----:B------:R-:W-:Y:S02]  /*13a20*/  IMAD.MOV.U32 R12, RZ, RZ, 0x1 ;  /* 0x00000001ff0c7424 */ /* 0x000fe400078e00ff */
[----:B------:R-:W-:-:S07]  /*13a30*/  IMAD.MOV.U32 R6, RZ, RZ, R14 ;  /* 0x000000ffff067224 */ /* 0x000fce00078e000e */
[----:B------:R-:W-:Y:S05]  /*13a40*/  WARPSYNC.COLLECTIVE R15, `(.L_x_3336) ;  /* 0x000000000f087348 */ /* 0x000fea0003c00000 */
[----:B------:R0:W1:Y:S02]  /*13a50*/  SHFL.IDX P6, R14, R13, R12, R11 ;  /* 0x0000000c0d0e7389 */ /* 0x00006400000c000b */
[----:B01----:R-:W-:Y:S01]  /*13a60*/  ENDCOLLECTIVE ;  /* 0x000000000000791b */ /* 0x003fe20003800000 */
.L_x_3336:
        /* <DEDUP_REMOVED lines=16> */
.L_x_3337:
[----:B------:R-:W-:Y:S02]  /*13b70*/  IMAD.MOV.U32 R13, RZ, RZ, R2 ;  /* 0x000000ffff0d7224 */ /* 0x000fe400078e0002 */
[----:B------:R-:W-:Y:S02]  /*13b80*/  IMAD.MOV.U32 R12, RZ, RZ, 0x2 ;  /* 0x00000002ff0c7424 */ /* 0x000fe400078e00ff */
[----:B------:R-:W-:-:S07]  /*13b90*/  IMAD.MOV.U32 R6, RZ, RZ, R14 ;  /* 0x000000ffff067224 */ /* 0x000fce00078e000e */
[----:B------:R-:W-:Y:S05]  /*13ba0*/  WARPSYNC.COLLECTIVE R15, `(.L_x_3338) ;  /* 0x000000000f087348 */ /* 0x000fea0003c00000 */
[----:B------:R0:W1:Y:S02]  /*13bb0*/  SHFL.IDX P6, R14, R13, R12, R11 ;  /* 0x0000000c0d0e7389 */ /* 0x00006400000c000b */
[----:B01----:R-:W-:Y:S01]  /*13bc0*/  ENDCOLLECTIVE ;  /* 0x000000000000791b */ /* 0x003fe20003800000 */
.L_x_3338:
        /* <DEDUP_REMOVED lines=16> */
.L_x_3339:
[----:B------:R-:W-:Y:S02]  /*13cd0*/  IMAD.MOV.U32 R13, RZ, RZ, R2 ;  /* 0x000000ffff0d7224 */ /* 0x000fe400078e0002 */
[----:B------:R-:W-:Y:S02]  /*13ce0*/  IMAD.MOV.U32 R12, RZ, RZ, 0x3 ;  /* 0x00000003ff0c7424 */ /* 0x000fe400078e00ff */
[----:B------:R-:W-:-:S07]  /*13cf0*/  IMAD.MOV.U32 R6, RZ, RZ, R14 ;  /* 0x000000ffff067224 */ /* 0x000fce00078e000e */
[----:B------:R-:W-:Y:S05]  /*13d00*/  WARPSYNC.COLLECTIVE R15, `(.L_x_3340) ;  /* 0x000000000f087348 */ /* 0x000fea0003c00000 */
[----:B------:R0:W1:Y:S02]  /*13d10*/  SHFL.IDX P6, R14, R13, R12, R11 ;  /* 0x0000000c0d0e7389 */ /* 0x00006400000c000b */
[----:B01----:R-:W-:Y:S01]  /*13d20*/  ENDCOLLECTIVE ;  /* 0x000000000000791b */ /* 0x003fe20003800000 */
.L_x_3340:
        /* <DEDUP_REMOVED lines=14> */
.L_x_3341:
[----:B------:R-:W-:Y:S01]  /*13e10*/  IMAD.MOV.U32 R3, RZ, RZ, R14 ;  /* 0x000000ffff037224 */ /* 0x000fe200078e000e */
[----:B------:R-:W-:Y:S06]  /*13e20*/  BRA `(.L_x_3342) ;  /* 0xffffffbc00f47947 */ /* 0x000fec000383ffff */
.L_x_3266:
[----:B0-----:R0:W1:Y:S02]  /*13e30*/  SYNCS.PHASECHK.TRANS64.TRYWAIT P0, [R17+URZ+0x33420], R0 ;  /* 0x03342000110075a7 */ /* 0x001064000800017f */
[----:B-1----:R-:W-:Y:S05]  /*13e40*/  @!P0 NANOSLEEP.SYNCS 0x989680 ;  /* 0x009896800000895d */ /* 0x002fea0003900000 */
[----:B------:R-:W1:Y:S02]  /*13e50*/  @!P0 SYNCS.PHASECHK.TRANS64 P0, [R17+URZ+0x33420], R0 ;  /* 0x03342000110085a7 */ /* 0x000e64000800007f */
[----:B-1----:R-:W-:Y:S05]  /*13e60*/  @!P0 BRA `(.L_x_3266) ;  /* 0xfffffffc00f08947 */ /* 0x002fea000383ffff */
[----:B------:R-:W-:Y:S05]  /*13e70*/  BRA `(.L_x_3343) ;  /* 0xffffffc000647947 */ /* 0x000fea000383ffff */
.L_x_3272:
[----:B--2---:R2:W3:Y:S02]  /*13e80*/  SYNCS.PHASECHK.TRANS64.TRYWAIT P0, [R6+URZ+0x33480], R4 ;  /* 0x03348004060075a7 */ /* 0x0044e4000800017f */
[----:B---3--:R-:W-:Y:S05]  /*13e90*/  @!P0 NANOSLEEP.SYNCS 0x989680 ;  /* 0x009896800000895d */ /* 0x008fea0003900000 */
[----:B------:R-:W3:Y:S02]  /*13ea0*/  @!P0 SYNCS.PHASECHK.TRANS64 P0, [R6+URZ+0x33480], R4 ;  /* 0x03348004060085a7 */ /* 0x000ee4000800007f */
[----:B---3--:R-:W-:Y:S05]  /*13eb0*/  @!P0 BRA `(.L_x_3272) ;  /* 0xfffffffc00f08947 */ /* 0x008fea000383ffff */
[----:B------:R-:W-:Y:S05]  /*13ec0*/  BRA `(.L_x_3344) ;  /* 0xffffffc400207947 */ /* 0x000fea000383ffff */
.L_x_3279:
[----:B-1----:R1:W3:Y:S02]  /*13ed0*/  SYNCS.PHASECHK.TRANS64.TRYWAIT P0, [R6+URZ+0x33440], R4 ;  /* 0x03344004060075a7 */ /* 0x0022e4000800017f */
[----:B---3--:R-:W-:Y:S05]  /*13ee0*/  @!P0 NANOSLEEP.SYNCS 0x989680 ;  /* 0x009896800000895d */ /* 0x008fea0003900000 */
[----:B------:R-:W3:Y:S02]  /*13ef0*/  @!P0 SYNCS.PHASECHK.TRANS64 P0, [R6+URZ+0x33440], R4 ;  /* 0x03344004060085a7 */ /* 0x000ee4000800007f */
[----:B---3--:R-:W-:Y:S05]  /*13f00*/  @!P0 BRA `(.L_x_3279) ;  /* 0xfffffffc00f08947 */ /* 0x008fea000383ffff */
[----:B------:R-:W-:Y:S05]  /*13f10*/  BRA `(.L_x_3345) ;  /* 0xffffffc800207947 */ /* 0x000fea000383ffff */
.L_x_3287:
[----:B---3--:R3:W4:Y:S02]  /*13f20*/  SYNCS.PHASECHK.TRANS64.TRYWAIT P0, [R3+URZ+0x33470], R4 ;  /* 0x03347004030075a7 */ /* 0x008724000800017f */
[----:B----4-:R-:W-:Y:S05]  /*13f30*/  @!P0 NANOSLEEP.SYNCS 0x989680 ;  /* 0x009896800000895d */ /* 0x010fea0003900000 */
[----:B------:R-:W4:Y:S02]  /*13f40*/  @!P0 SYNCS.PHASECHK.TRANS64 P0, [R3+URZ+0x33470], R4 ;  /* 0x03347004030085a7 */ /* 0x000f24000800007f */
[----:B----4-:R-:W-:Y:S05]  /*13f50*/  @!P0 BRA `(.L_x_3287) ;  /* 0xfffffffc00f08947 */ /* 0x010fea000383ffff */
[----:B------:R-:W-:Y:S05]  /*13f60*/  BRA `(.L_x_3346) ;  /* 0xffffffcc00347947 */ /* 0x000fea000383ffff */
.L_x_3289:
[----:B---3--:R3:W4:Y:S02]  /*13f70*/  SYNCS.PHASECHK.TRANS64.TRYWAIT P0, [R3+URZ+0x33460], R4 ;  /* 0x03346004030075a7 */ /* 0x008724000800017f */
[----:B----4-:R-:W-:Y:S05]  /*13f80*/  @!P0 NANOSLEEP.SYNCS 0x989680 ;  /* 0x009896800000895d */ /* 0x010fea0003900000 */
[----:B------:R-:W4:Y:S02]  /*13f90*/  @!P0 SYNCS.PHASECHK.TRANS64 P0, [R3+URZ+0x33460], R4 ;  /* 0x03346004030085a7 */ /* 0x000f24000800007f */
[----:B----4-:R-:W-:Y:S05]  /*13fa0*/  @!P0 BRA `(.L_x_3289) ;  /* 0xfffffffc00f08947 */ /* 0x010fea000383ffff */
[----:B------:R-:W-:Y:S05]  /*13fb0*/  BRA `(.L_x_3347) ;  /* 0xffffffcc003c7947 */ /* 0x000fea000383ffff */
.L_x_3296:
[----:B0-----:R0:W1:Y:S02]  /*13fc0*/  SYNCS.PHASECHK.TRANS64.TRYWAIT P1, [R0+URZ+0x33470], R3 ;  /* 0x03347003000075a7 */ /* 0x001064000802017f */
[----:B-1----:R-:W-:Y:S05]  /*13fd0*/  @!P1 NANOSLEEP.SYNCS 0x989680 ;  /* 0x009896800000995d */ /* 0x002fea0003900000 */
[----:B------:R-:W1:Y:S02]  /*13fe0*/  @!P1 SYNCS.PHASECHK.TRANS64 P1, [R0+URZ+0x33470], R3 ;  /* 0x03347003000095a7 */ /* 0x000e64000802007f */
[----:B-1----:R-:W-:Y:S05]  /*13ff0*/  @!P1 BRA `(.L_x_3296) ;  /* 0xfffffffc00f09947 */ /* 0x002fea000383ffff */
[----:B------:R-:W-:Y:S05]  /*14000*/  BRA `(.L_x_3348) ;  /* 0xffffffd800a47947 */ /* 0x000fea000383ffff */
.L_x_3298:
[----:B0-----:R0:W1:Y:S02]  /*14010*/  SYNCS.PHASECHK.TRANS64.TRYWAIT P1, [R0+URZ+0x33460], R3 ;  /* 0x03346003000075a7 */ /* 0x001064000802017f */
[----:B-1----:R-:W-:Y:S05]  /*14020*/  @!P1 NANOSLEEP.SYNCS 0x989680 ;  /* 0x009896800000995d */ /* 0x002fea0003900000 */
[----:B------:R-:W1:Y:S02]  /*14030*/  @!P1 SYNCS.PHASECHK.TRANS64 P1, [R0+URZ+0x33460], R3 ;  /* 0x03346003000095a7 */ /* 0x000e64000802007f */
[----:B-1----:R-:W-:Y:S05]  /*14040*/  @!P1 BRA `(.L_x_3298) ;  /* 0xfffffffc00f09947 */ /* 0x002fea000383ffff */
[----:B------:R-:W-:Y:S05]  /*14050*/  BRA `(.L_x_3349) ;  /* 0xffffffd800ac7947 */ /* 0x000fea000383ffff */
.L_x_3311:
[----:B0-----:R0:W1:Y:S02]  /*14060*/  SYNCS.PHASECHK.TRANS64.TRYWAIT P0, [R0+URZ+0x33420], R3 ;  /* 0x03342003000075a7 */ /* 0x001064000800017f */
[----:B-1----:R-:W-:Y:S05]  /*14070*/  @!P0 NANOSLEEP.SYNCS 0x989680 ;  /* 0x009896800000895d */ /* 0x002fea0003900000 */
[----:B------:R-:W1:Y:S02]  /*14080*/  @!P0 SYNCS.PHASECHK.TRANS64 P0, [R0+URZ+0x33420], R3 ;  /* 0x03342003000085a7 */ /* 0x000e64000800007f */
[----:B-1----:R-:W-:Y:S05]  /*14090*/  @!P0 BRA `(.L_x_3311) ;  /* 0xfffffffc00f08947 */ /* 0x002fea000383ffff */
[----:B------:R-:W-:Y:S05]  /*140a0*/  BRA `(.L_x_3350) ;  /* 0xfffffff0005c7947 */ /* 0x000fea000383ffff */
.L_x_3312:
        /* <DEDUP_REMOVED lines=11> */
.L_x_3352:
[----:B------:R-:W-:Y:S05]  /*14160*/  BSYNC B0 ;  /* 0x0000000000007941 */ /* 0x000fea0003800000 */
.L_x_3351:
[----:B------:R-:W-:Y:S05]  /*14170*/  BRA `(.L_x_3353) ;  /* 0xfffffff000447947 */ /* 0x000fea000383ffff */
.L_x_3315:
[----:B------:R-:W-:Y:S01]  /*14180*/  BSSY B1, `(.L_x_3354) ;  /* 0x0000006000017945 */ /* 0x000fe20003800000 */
[----:B------:R-:W-:-:S07]  /*14190*/  IMAD.MOV.U32 R15, RZ, RZ, -0x1 ;  /* 0xffffffffff0f7424 */ /* 0x000fce00078e00ff */
[----:B01----:R-:W-:Y:S05]  /*141a0*/  WARPSYNC.COLLECTIVE R15, `(.L_x_3355) ;  /* 0x000000000f0c7348 */ /* 0x003fea0003c00000 */
[----:B------:R-:W-:Y:S02]  /*141b0*/  ELECT P6, UR62, PT ;  /* 0x00000000003e782f */ /* 0x000fe400038c0000 */
[----:B------:R-:W-:Y:S01]  /*141c0*/  MOV R14, UR62 ;  /* 0x0000003e000e7c02 */ /* 0x000fe20008000f00 */
[----:B01----:R-:W-:Y:S10]  /*141d0*/  ENDCOLLECTIVE ;  /* 0x000000000000791b */ /* 0x003ff40003800000 */
.L_x_3355:
[----:B------:R-:W-:Y:S05]  /*141e0*/  BSYNC B1 ;  /* 0x0000000000017941 */ /* 0x000fea0003800000 */
.L_x_3354:
[----:B------:R-:W-:Y:S05]  /*141f0*/  BRA `(.L_x_3356) ;  /* 0xfffffff0003c7947 */ /* 0x000fea000383ffff */
.L_x_3317:
[----:B0-----:R0:W1:Y:S02]  /*14200*/  SYNCS.PHASECHK.TRANS64.TRYWAIT P1, [R6+URZ], R5 ;  /* 0x00000005060075a7 */ /* 0x001064000802017f */
[----:B-1----:R-:W-:Y:S05]  /*14210*/  @!P1 NANOSLEEP.SYNCS 0x989680 ;  /* 0x009896800000995d */ /* 0x002fea0003900000 */
[----:B------:R-:W1:Y:S02]  /*14220*/  @!P1 SYNCS.PHASECHK.TRANS64 P1, [R6+URZ], R5 ;  /* 0x00000005060095a7 */ /* 0x000e64000802007f */
[----:B-1----:R-:W-:Y:S05]  /*14230*/  @!P1 BRA `(.L_x_3317) ;  /* 0xfffffffc00f09947 */ /* 0x002fea000383ffff */
[----:B------:R-:W-:Y:S05]  /*14240*/  BRA `(.L_x_3357) ;  /* 0xfffffff000787947 */ /* 0x000fea000383ffff */
.L_x_3318:
[----:B-1----:R1:W2:Y:S02]  /*14250*/  SYNCS.PHASECHK.TRANS64.TRYWAIT P1, [R7+URZ], R2 ;  /* 0x00000002070075a7 */ /* 0x0022a4000802017f */
[----:B--2---:R-:W-:Y:S05]  /*14260*/  @!P1 NANOSLEEP.SYNCS 0x989680 ;  /* 0x009896800000995d */ /* 0x004fea0003900000 */
[----:B------:R-:W2:Y:S02]  /*14270*/  @!P1 SYNCS.PHASECHK.TRANS64 P1, [R7+URZ], R2 ;  /* 0x00000002070095a7 */ /* 0x000ea4000802007f */
[----:B--2---:R-:W-:Y:S05]  /*14280*/  @!P1 BRA `(.L_x_3318) ;  /* 0xfffffffc00f09947 */ /* 0x004fea000383ffff */
[----:B------:R-:W-:Y:S05]  /*14290*/  BRA `(.L_x_3358) ;  /* 0xfffffff0006c7947 */ /* 0x000fea000383ffff */
.L_x_3320:
[----:B--2---:R2:W3:Y:S02]  /*142a0*/  SYNCS.PHASECHK.TRANS64.TRYWAIT P1, [R4+URZ+0x33460], R5 ;  /* 0x03346005040075a7 */ /* 0x0044e4000802017f */
[----:B---3--:R-:W-:Y:S05]  /*142b0*/  @!P1 NANOSLEEP.SYNCS 0x989680 ;  /* 0x009896800000995d */ /* 0x008fea0003900000 */
[----:B------:R-:W3:Y:S02]  /*142c0*/  @!P1 SYNCS.PHASECHK.TRANS64 P1, [R4+URZ+0x33460], R5 ;  /* 0x03346005040095a7 */ /* 0x000ee4000802007f */
[----:B---3--:R-:W-:Y:S05]  /*142d0*/  @!P1 BRA `(.L_x_3320) ;  /* 0xfffffffc00f09947 */ /* 0x008fea000383ffff */
[----:B------:R-:W-:Y:S05]  /*142e0*/  BRA `(.L_x_3359) ;  /* 0xfffffff000707947 */ /* 0x000fea000383ffff */
.L_x_3322:
[----:B---3--:R3:W4:Y:S02]  /*142f0*/  SYNCS.PHASECHK.TRANS64.TRYWAIT P1, [R3+URZ+0x33460], R2 ;  /* 0x03346002030075a7 */ /* 0x008724000802017f */
[----:B----4-:R-:W-:Y:S05]  /*14300*/  @!P1 NANOSLEEP.SYNCS 0x989680 ;  /* 0x009896800000995d */ /* 0x010fea0003900000 */
[----:B------:R-:W4:Y:S02]  /*14310*/  @!P1 SYNCS.PHASECHK.TRANS64 P1, [R3+URZ+0x33460], R2 ;  /* 0x03346002030095a7 */ /* 0x000f24000802007f */
[----:B----4-:R-:W-:Y:S05]  /*14320*/  @!P1 BRA `(.L_x_3322) ;  /* 0xfffffffc00f09947 */ /* 0x010fea000383ffff */
[----:B------:R-:W-:Y:S05]  /*14330*/  BRA `(.L_x_3360) ;  /* 0xfffffff000707947 */ /* 0x000fea000383ffff */
.L_x_3324:
[----:B----4-:R4:W0:Y:S02]  /*14340*/  SYNCS.PHASECHK.TRANS64.TRYWAIT P0, [R4+URZ+0x33480], R5 ;  /* 0x03348005040075a7 */ /* 0x010824000800017f */
[----:B0-----:R-:W-:Y:S05]  /*14350*/  @!P0 NANOSLEEP.SYNCS 0x989680 ;  /* 0x009896800000895d */ /* 0x001fea0003900000 */
[----:B------:R-:W0:Y:S02]  /*14360*/  @!P0 SYNCS.PHASECHK.TRANS64 P0, [R4+URZ+0x33480], R5 ;  /* 0x03348005040085a7 */ /* 0x000e24000800007f */
[----:B0-----:R-:W-:Y:S05]  /*14370*/  @!P0 BRA `(.L_x_3324) ;  /* 0xfffffffc00f08947 */ /* 0x001fea000383ffff */
[----:B------:R-:W-:Y:S05]  /*14380*/  BRA `(.L_x_3325) ;  /* 0xfffffff0006c7947 */ /* 0x000fea000383ffff */
.L_x_3361:
        /* <DEDUP_REMOVED lines=15> */
.L_x_12964:


//--------------------- .text._ZN7cutlass13device_kernelIN5flash11enable_sm90INS1_16FlashAttnFwdSm90INS1_25CollectiveMainloopFwdSm90ILi2EN4cute5tupleIJNS5_1CILi1EEES8_S8_EEENS6_IJNS7_ILi128EEENS7_ILi160EEENS7_ILi192EEEEEELi192ENS_12float_e4m3_tEfNS_4arch4Sm90ELb0ELb0ELb1ELb1ELb0ELb1ELb0ELb1ELb1ELb1ELb0ELb0EEENS1_21CollectiveEpilogueFwdINS6_IJSA_SC_SB_EEES9_NS_10bfloat16_tESG_Li256ELb1ELb1ELb0ELb1EEENS1_36VarlenDynamicPersistentTileSchedulerILi128ELi160ELi256ELi128ELb0ELb1ELb1ELb0ELb1ELb1EEEEEEEEEvNT_6ParamsE --------------------------
	.section	.text._ZN7cutlass13device_kernelIN5flash11enable_sm90INS1_16FlashAttnFwdSm90INS1_25CollectiveMainloopFwdSm90ILi2EN4cute5tupleIJNS5_1CILi1EEES8_S8_EEENS6_IJNS7_ILi128EEENS7_ILi160EEENS7_ILi192EEEEEELi192ENS_12float_e4m3_tEfNS_4arch4Sm90ELb0ELb0ELb1ELb1ELb0ELb1ELb0ELb1ELb1ELb1ELb0ELb0EEENS1_21CollectiveEpilogueFwdINS6_IJSA_SC_SB_EEES9_NS_10bfloat16_tESG_Li256ELb1ELb1ELb0ELb1EEENS1_36VarlenDynamicPersistentTileSchedulerILi128ELi160ELi256ELi128ELb0ELb1ELb1ELb0ELb1ELb1EEEEEEEEEvNT_6ParamsE,"ax",@progbits
	.align	128
.text._ZN7cutlass13device_kernelIN5flash11enable_sm90INS1_16FlashAttnFwdSm90INS1_25CollectiveMainloopFwdSm90ILi2EN4cute5tupleIJNS5_1CILi1EEES8_S8_EEENS6_IJNS7_ILi128EEENS7_ILi160EEENS7_ILi192EEEEEELi192ENS_12float_e4m3_tEfNS_4arch4Sm90ELb0ELb0ELb1ELb1ELb0ELb1ELb0ELb1ELb1ELb1ELb0ELb0EEENS1_21CollectiveEpilogueFwdINS6_IJSA_SC_SB_EEES9_NS_10bfloat16_tESG_Li256ELb1ELb1ELb0ELb1EEENS1_36VarlenDynamicPersistentTileSchedulerILi128ELi160ELi256ELi128ELb0ELb1ELb1ELb0ELb1ELb1EEEEEEEEEvNT_6ParamsE:
        .type           _ZN7cutlass13device_kernelIN5flash11enable_sm90INS1_16FlashAttnFwdSm90INS1_25CollectiveMainloopFwdSm90ILi2EN4cute5tupleIJNS5_1CILi1EEES8_S8_EEENS6_IJNS7_ILi128EEENS7_ILi160EEENS7_ILi192EEEEEELi192ENS_12float_e4m3_tEfNS_4arch4Sm90ELb0ELb0ELb1ELb1ELb0ELb1ELb0ELb1ELb1ELb1ELb0ELb0EEENS1_21CollectiveEpilogueFwdINS6_IJSA_SC_SB_EEES9_NS_10bfloat16_tESG_Li256ELb1ELb1ELb0ELb1EEENS1_36VarlenDynamicPersistentTileSchedulerILi128ELi160ELi256ELi128ELb0ELb1ELb1ELb0ELb1ELb1EEEEEEEEEvNT_6ParamsE,@function
        .size           _ZN7cutlass13device_kernelIN5flash11enable_sm90INS1_16FlashAttnFwdSm90INS1_25CollectiveMainloopFwdSm90ILi2EN4cute5tupleIJNS5_1CILi1EEES8_S8_EEENS6_IJNS7_ILi128EEENS7_ILi160EEENS7_ILi192EEEEEELi192ENS_12float_e4m3_tEfNS_4arch4Sm90ELb0ELb0ELb1ELb1ELb0ELb1ELb0ELb1ELb1ELb1ELb0ELb0EEENS1_21CollectiveEpilogueFwdINS6_IJSA_SC_SB_EEES9_NS_10bfloat16_tESG_Li256ELb1ELb1ELb0ELb1EEENS1_36VarlenDynamicPersistentTileSchedulerILi128ELi160ELi256ELi128ELb0ELb1ELb1ELb0ELb1ELb1EEEEEEEEEvNT_6ParamsE,(.L_x_12965 - _ZN7cutlass13device_kernelIN5flash11enable_sm90INS1_16FlashAttnFwdSm90INS1_25CollectiveMainloopFwdSm90ILi2EN4cute5tupleIJNS5_1CILi1EEES8_S8_EEENS6_IJNS7_ILi128EEENS7_ILi160EEENS7_ILi192EEEEEELi192ENS_12float_e4m3_tEfNS_4arch4Sm90ELb0ELb0ELb1ELb1ELb0ELb1ELb0ELb1ELb1ELb1ELb0ELb0EEENS1_21CollectiveEpilogueFwdINS6_IJSA_SC_SB_EEES9_NS_10bfloat16_tESG_Li256ELb1ELb1ELb0ELb1EEENS1_36VarlenDynamicPersistentTileSchedulerILi128ELi160ELi256ELi128ELb0ELb1ELb1ELb0ELb1ELb1EEEEEEEEEvNT_6ParamsE)
        .other          _ZN7cutlass13device_kernelIN5flash11enable_sm90INS1_16FlashAttnFwdSm90INS1_25CollectiveMainloopFwdSm90ILi2EN4cute5tupleIJNS5_1CILi1EEES8_S8_EEENS6_IJNS7_ILi128EEENS7_ILi160EEENS7_ILi192EEEEEELi192ENS_12float_e4m3_tEfNS_4arch4Sm90ELb0ELb0ELb1ELb1ELb0ELb1ELb0ELb1ELb1ELb1ELb0ELb0EEENS1_21CollectiveEpilogueFwdINS6_IJSA_SC_SB_EEES9_NS_10bfloat16_tESG_Li256ELb1ELb1ELb0ELb1EEENS1_36VarlenDynamicPersistentTileSchedulerILi128ELi160ELi256ELi128ELb0ELb1ELb1ELb0ELb1ELb1EEEEEEEEEvNT_6ParamsE,@"STO_CUDA_ENTRY STV_DEFAULT"
_ZN7cutlass13device_kernelIN5flash11enable_sm90INS1_16FlashAttnFwdSm90INS1_25CollectiveMainloopFwdSm90ILi2EN4cute5tupleIJNS5_1CILi1EEES8_S8_EEENS6_IJNS7_ILi128EEENS7_ILi160EEENS7_ILi192EEEEEELi192ENS_12float_e4m3_tEfNS_4arch4Sm90ELb0ELb0ELb1ELb1ELb0ELb1ELb0ELb1ELb1ELb1ELb0ELb0EEENS1_21CollectiveEpilogueFwdINS6_IJSA_SC_SB_EEES9_NS_10bfloat16_tESG_Li256ELb1ELb1ELb0ELb1EEENS1_36VarlenDynamicPersistentTileSchedulerILi128ELi160ELi256ELi128ELb0ELb1ELb1ELb0ELb1ELb1EEEEEEEEEvNT_6ParamsE:
        /* <DEDUP_REMOVED lines=24> */
.L_x_3363:
[----:B------:R-:W-:Y:S05]  /*0180*/  BSYNC B0 ;  /* 0x0000000000007941 */ /* 0x000fea0003800000 */
.L_x_3362:
        /* <DEDUP_REMOVED lines=41> */
.L_x_3364:
        /* <DEDUP_REMOVED lines=22> */
.L_x_3365:
        /* <DEDUP_REMOVED lines=18> */
.L_x_3366:
        /* <DEDUP_REMOVED lines=22> */
.L_x_3367:
        /* <DEDUP_REMOVED lines=22> */
.L_x_3368:
        /* <DEDUP_REMOVED lines=8> */
.L_x_3371:
[----:B------:R-:W-:-:S08]  /*09e0*/  NOP ;  /* 0x0000000000007918 */ /* 0x000fd00000000000 */
[----:B------:R-:W0:Y:S02]  /*09f0*/  USETMAXREG.TRY_ALLOC.CTAPOOL UP0, 0xf0 ;  /* 0x000000f0000079c8 */ /* 0x000e240008000600 */
[----:B0-----:R-:W-:-:S13]  /*0a00*/  PLOP3.LUT P0, PT, PT, PT, UP0, 0x80, 0x0 ;  /* 0x000000000000781c */ /* 0x001fda0003f0f008 */
[----:B------:R-:W-:Y:S05]  /*0a10*/  @!P0 BRA `(.L_x_3371) ;  /* 0xfffffffc00f08947 */ /* 0x000fea000383ffff */
[----:B------:R-:W2:Y:S01]  /*0a20*/  LDL.LU R0, [R1+0x14] ;  /* 0x0000140001007983 */ /* 0x000ea20000300800 */
[----:B------:R-:W0:Y:S01]  /*0a30*/  S2R R2, SR_TID.X ;  /* 0x0000000000027919 */ /* 0x000e220000002100 */
[----:B------:R-:W1:Y:S01]  /*0a40*/  S2UR UR42, SR_CgaCtaId ;  /* 0x00000000002a79c3 */ /* 0x000e620000008800 */
[----:B------:R-:W-:Y:S01]  /*0a50*/  UMOV UR4, 0x400 ;  /* 0x0000040000047882 */ /* 0x000fe20000000000 */
[----:B0-----:R-:W-:-:S06]  /*0a60*/  SHF.R.U32.HI R2, RZ, 0x7, R2 ;  /* 0x00000007ff027819 */ /* 0x001fcc0000011602 */
[----:B------:R-:W-:Y:S06]  /*0a70*/  BAR.ARV 0x8, 0x180 ;  /* 0x0206000000007b1d */ /* 0x000fec0000002000 */
[----:B------:R-:W-:-:S13]  /*0a80*/  ISETP.NE.AND P0, PT, R2, 0x1, PT ;  /* 0x000000010200780c */ /* 0x000fda0003f05270 */
[----:B------:R-:W-:Y:S08]  /*0a90*/  @!P0 BAR.ARV 0x9, 0x100 ;  /* 0x0244000000008b1d */ /* 0x000ff00000002000 */
[----:B------:R-:W-:Y:S01]  /*0aa0*/  BAR.SYNC.DEFER_BLOCKING 0x5, 0x180 ;  /* 0x0146000000007b1d */ /* 0x000fe20000010000 */
[----:B-1----:R-:W-:-:S06]  /*0ab0*/  ULEA UR4, UR42, UR4, 0x18 ;  /* 0x000000042a047291 */ /* 0x002fcc000f8ec03f */
[----:B------:R-:W-:Y:S01]  /*0ac0*/  IMAD.U32 R16, RZ, RZ, UR4 ;  /* 0x00000004ff107e24 */ /* 0x000fe2000f8e00ff */
[----:B------:R-:W-:-:S04]  /*0ad0*/  ULDC UR4, c[0x0][0xc3c] ;  /* 0x00030f0000047ab9 */ /* 0x000fc80000000800 */
[----:B------:R-:W0:Y:S01]  /*0ae0*/  LDS.128 R12, [R16+0x334d0] ;  /* 0x0334d000100c7984 */ /* 0x000e220000000c00 */
[----:B------:R-:W-:Y:S06]  /*0af0*/  BAR.ARV 0x4, 0x180 ;  /* 0x0106000000007b1d */ /* 0x000fec0000002000 */
[----:B--2---:R-:W-:-:S04]  /*0b00*/  LOP3.LUT R0, R0, 0xfffffff7, RZ, 0xc0, !PT ;  /* 0xfffffff700007812 */ /* 0x004fc800078ec0ff */
[----:B------:R-:W-:-:S05]  /*0b10*/  @P0 LOP3.LUT R0, R0, 0x8, RZ, 0xfc, !PT ;  /* 0x0000000800000812 */ /* 0x000fca00078efcff */
[----:B------:R1:W-:Y:S01]  /*0b20*/  STL [R1+0x14], R0 ;  /* 0x0000140001007387 */ /* 0x0003e20000100800 */
[----:B0-----:R-:W-:-:S13]  /*0b30*/  ISETP.GE.AND P0, PT, R15, UR4, PT ;  /* 0x000000040f007c0c */ /* 0x001fda000bf06270 */
[----:B-1----:R-:W-:Y:S05]  /*0b40*/  @P0 BRA `(.L_x_3372) ;  /* 0x000002a800d40947 */ /* 0x002fea0003800000 */
[----:B------:R-:W0:Y:S01]  /*0b50*/  S2R R0, SR_TID.X ;  /* 0x0000000000007919 */ /* 0x000e220000002100 */
[----:B------:R-:W-:Y:S01]  /*0b60*/  R2UR UR52, R16 ;  /* 0x00000000103472ca */ /* 0x000fe200000e0000 */
[----:B------:R-:W-:Y:S01]  /*0b70*/  IMAD.MOV.U32 R230, RZ, RZ, RZ ;  /* 0x000000ffffe67224 */ /* 0x000fe200078e00ff */
[----:B------:R-:W-:Y:S01]  /*0b80*/  MOV R221, RZ ;  /* 0x000000ff00dd7202 */ /* 0x000fe20000000f00 */
[----:B------:R-:W-:Y:S01]  /*0b90*/  IMAD.MOV.U32 R147, RZ, RZ, RZ ;  /* 0x000000ffff937224 */ /* 0x000fe200078e00ff */
[----:B------:R-:W-:Y:S01]  /*0ba0*/  ULOP3.LUT UR53, UR36, 0x1, URZ, 0xfc, !UPT ;  /* 0x0000000124357892 */ /* 0x000fe2000f8efc3f */
[----:B------:R-:W-:-:S08]  /*0bb0*/  UMOV UR43, URZ ;  /* 0x0000003f002b7c82 */ /* 0x000fd00008000000 */
[----:B------:R-:W-:Y:S01]  /*0bc0*/  UIADD3 UR52, UR52, 0x1e200, URZ ;  /* 0x0001e20034347890 */ /* 0x000fe2000fffe03f */
[----:B0-----:R-:W-:-:S05]  /*0bd0*/  VIADD R24, R0, 0xffffff80 ;  /* 0xffffff8000187836 */ /* 0x001fca0000000000 */
[----:B------:R-:W-:Y:S02]  /*0be0*/  SHF.R.S32.HI R0, RZ, 0x1f, R24 ;  /* 0x0000001fff007819 */ /* 0x000fe40000011418 */
[-C--:B------:R-:W-:Y:S02]  /*0bf0*/  LEA.HI R7, R24, R24.reuse, RZ, 0x1 ;  /* 0x0000001818077211 */ /* 0x080fe400078f08ff */
[CC--:B------:R-:W-:Y:S02]  /*0c00*/  LEA.HI R3, R0.reuse, R24.reuse, RZ, 0x5 ;  /* 0x0000001800037211 */ /* 0x0c0fe400078f28ff */
[CC--:B------:R-:W-:Y:S02]  /*0c10*/  LEA.HI R2, R0.reuse, R24.reuse, RZ, 0x4 ;  /* 0x0000001800027211 */ /* 0x0c0fe400078f20ff */
[----:B------:R-:W-:Y:S01]  /*0c20*/  LEA.HI R6, R0, R24, RZ, 0x2 ;  /* 0x0000001800067211 */ /* 0x000fe200078f10ff */
[----:B------:R-:W-:Y:S01]  /*0c30*/  IMAD.SHL.U32 R4, R3, 0x20, RZ ;  /* 0x0000002003047824 */ /* 0x000fe200078e00ff */
[----:B------:R-:W-:-:S02]  /*0c40*/  LOP3.LUT R3, R2, 0x3fffff0, RZ, 0xc0, !PT ;  /* 0x03fffff002037812 */ /* 0x000fc400078ec0ff */
[----:B------:R-:W-:Y:S02]  /*0c50*/  SHF.R.S32.HI R220, RZ, 0x1, R7 ;  /* 0x00000001ffdc7819 */ /* 0x000fe40000011407 */
[----:B------:R-:W-:Y:S01]  /*0c60*/  LOP3.LUT R4, R4, 0xfffffc00, RZ, 0xc0, !PT ;  /* 0xfffffc0004047812 */ /* 0x000fe200078ec0ff */
[----:B------:R-:W-:Y:S01]  /*0c70*/  IMAD.IADD R3, R24, 0x1, -R3 ;  /* 0x0000000118037824 */ /* 0x000fe200078e0a03 */
[--C-:B------:R-:W-:Y:S02]  /*0c80*/  SHF.R.S32.HI R236, RZ, 0x2, R6.reuse ;  /* 0x00000002ffec7819 */ /* 0x100fe40000011406 */
[----:B------:R-:W-:Y:S02]  /*0c90*/  SHF.R.S32.HI R9, RZ, 0x1f, R6 ;  /* 0x0000001fff097819 */ /* 0x000fe40000011406 */
[----:B------:R-:W-:Y:S02]  /*0ca0*/  LEA R5, R3, R4, 0x6 ;  /* 0x0000000403057211 */ /* 0x000fe400078e30ff */
[----:B------:R-:W-:-:S02]  /*0cb0*/  SHF.R.S32.HI R3, RZ, 0x4, R2 ;  /* 0x00000004ff037819 */ /* 0x000fc40000011402 */
[----:B------:R-:W-:Y:S02]  /*0cc0*/  LEA.HI R4, R7, R220, RZ, 0x1 ;  /* 0x000000dc07047211 */ /* 0x000fe400078f08ff */
[----:B------:R-:W-:Y:S02]  /*0cd0*/  LEA.HI R2, R2, R3, RZ, 0x1 ;  /* 0x0000000302027211 */ /* 0x000fe400078f08ff */
[----:B------:R-:W-:Y:S02]  /*0ce0*/  LOP3.LUT R6, R6, 0xfffffffc, RZ, 0xc0, !PT ;  /* 0xfffffffc06067812 */ /* 0x000fe400078ec0ff */
[----:B------:R-:W-:Y:S02]  /*0cf0*/  LOP3.LUT R2, R2, 0x1ffffffe, RZ, 0xc0, !PT ;  /* 0x1ffffffe02027812 */ /* 0x000fe400078ec0ff */
[----:B------:R-:W-:Y:S01]  /*0d00*/  LOP3.LUT R11, R4, 0x3fffffe, RZ, 0xc0, !PT ;  /* 0x03fffffe040b7812 */ /* 0x000fe200078ec0ff */
[----:B------:R-:W-:Y:S01]  /*0d10*/  IMAD.IADD R6, R24, 0x1, -R6 ;  /* 0x0000000118067824 */ /* 0x000fe200078e0a06 */
[----:B------:R-:W-:Y:S01]  /*0d20*/  LEA.HI R9, R9, R236, RZ, 0x2 ;  /* 0x000000ec09097211 */ /* 0x000fe200078f10ff */
[----:B------:R-:W-:Y:S01]  /*0d30*/  IMAD.IADD R2, R3, 0x1, -R2 ;  /* 0x0000000103027824 */ /* 0x000fe200078e0a02 */
[----:B------:R-:W-:Y:S01]  /*0d40*/  LOP3.LUT R7, R7, 0xfffffffe, RZ, 0xc0, !PT ;  /* 0xfffffffe07077812 */ /* 0x000fe200078ec0ff */
[----:B------:R-:W-:Y:S01]  /*0d50*/  IMAD.IADD R4, R220, 0x1, -R11 ;  /* 0x00000001dc047824 */ /* 0x000fe200078e0a0b */
[----:B------:R-:W-:Y:S01]  /*0d60*/  LOP3.LUT R9, R9, 0xfffffffc, RZ, 0xc0, !PT ;  /* 0xfffffffc09097812 */ /* 0x000fe200078ec0ff */
[----:B------:R-:W-:Y:S01]  /*0d70*/  IMAD.MOV.U32 R11, RZ, RZ, -0x2 ;  /* 0xfffffffeff0b7424 */ /* 0x000fe200078e00ff */
[----:B------:R-:W-:Y:S01]  /*0d80*/  LEA.HI R8, R6, R6, RZ, 0x1 ;  /* 0x0000000606087211 */ /* 0x000fe200078f08ff */
[----:B------:R-:W-:Y:S01]  /*0d90*/  IMAD R229, R3, 0x8, R4 ;  /* 0x0000000803e57824 */ /* 0x000fe200078e0204 */
[----:B------:R-:W-:Y:S01]  /*0da0*/  LEA R2, R2, R5, 0x3 ;  /* 0x0000000502027211 */ /* 0x000fe200078e18ff */
[----:B------:R-:W-:Y:S01]  /*0db0*/  IMAD.IADD R236, R236, 0x1, -R9 ;  /* 0x00000001ecec7824 */ /* 0x000fe200078e0a09 */
[----:B------:R-:W-:Y:S01]  /*0dc0*/  LOP3.LUT R3, R8, 0x1ffffffe, RZ, 0xc0, !PT ;  /* 0x1ffffffe08037812 */ /* 0x000fe200078ec0ff */
[----:B------:R-:W-:Y:S01]  /*0dd0*/  VIADD R9, R220, 0x80 ;  /* 0x00000080dc097836 */ /* 0x000fe20000000000 */
[----:B------:R-:W-:Y:S01]  /*0de0*/  SHF.L.U32 R229, R229, 0x6, RZ ;  /* 0x00000006e5e57819 */ /* 0x000fe200000006ff */
[----:B------:R0:W-:Y:S01]  /*0df0*/  STL [R1+0x80], R2 ;  /* 0x0000800201007387 */ /* 0x0001e20000100800 */
[----:B------:R-:W-:-:S02]  /*0e00*/  IMAD.IADD R21, R24, 0x1, -R7 ;  /* 0x0000000118157824 */ /* 0x000fc400078e0a07 */
[----:B------:R-:W-:Y:S01]  /*0e10*/  IMAD.IADD R8, R6, 0x1, -R3 ;  /* 0x0000000106087824 */ /* 0x000fe200078e0a03 */
[----:B------:R-:W-:Y:S01]  /*0e20*/  SHF.R.S32.HI R4, RZ, 0x1f, R9 ;  /* 0x0000001fff047819 */ /* 0x000fe20000011409 */
[----:B------:R-:W-:Y:S01]  /*0e30*/  IMAD.SHL.U32 R22, R21, 0x8, RZ ;  /* 0x0000000815167824 */ /* 0x000fe200078e00ff */
[-C--:B------:R-:W-:Y:S01]  /*0e40*/  LEA.HI R10, R9, R9.reuse, RZ, 0x1 ;  /* 0x00000009090a7211 */ /* 0x080fe200078f08ff */
[----:B------:R-:W-:Y:S01]  /*0e50*/  IMAD.SHL.U32 R227, R236, 0x80, RZ ;  /* 0x00000080ece37824 */ /* 0x000fe200078e00ff */
[----:B------:R-:W-:Y:S01]  /*0e60*/  LEA.HI R5, R4, R9, RZ, 0x3 ;  /* 0x0000000904057211 */ /* 0x000fe200078f18ff */
[----:B------:R-:W-:Y:S01]  /*0e70*/  VIADD R222, R22, 0x20 ;  /* 0x0000002016de7836 */ /* 0x000fe20000000000 */
[----:B0-----:R-:W-:Y:S01]  /*0e80*/  LEA.HI R2, R0, R24, RZ, 0x7 ;  /* 0x0000001800027211 */ /* 0x001fe200078f38ff */
[----:B------:R-:W-:Y:S01]  /*0e90*/  VIADD R224, R22, 0x40 ;  /* 0x0000004016e07836 */ /* 0x000fe20000000000 */
[----:B------:R-:W-:Y:S01]  /*0ea0*/  LOP3.LUT R4, R10, 0x3fffffe, RZ, 0xc0, !PT ;  /* 0x03fffffe0a047812 */ /* 0x000fe200078ec0ff */
[----:B------:R-:W-:Y:S01]  /*0eb0*/  IMAD.IADD R7, R22, 0x1, R222 ;  /* 0x0000000116077824 */ /* 0x000fe200078e02de */
[----:B------:R-:W-:Y:S01]  /*0ec0*/  LOP3.LUT R3, R2, 0xffffff80, RZ, 0xc0, !PT ;  /* 0xffffff8002037812 */ /* 0x000fe200078ec0ff */
[----:B------:R-:W-:Y:S01]  /*0ed0*/  VIADD R225, R22, 0x30 ;  /* 0x0000003016e17836 */ /* 0x000fe20000000000 */
[----:B------:R-:W-:Y:S01]  /*0ee0*/  SHF.L.U32 R5, R5, 0x6, RZ ;  /* 0x0000000605057819 */ /* 0x000fe200000006ff */
[----:B------:R-:W-:Y:S01]  /*0ef0*/  IMAD.IADD R232, R9, 0x1, -R4 ;  /* 0x0000000109e87824 */ /* 0x000fe200078e0a04 */
[----:B------:R-:W-:Y:S01]  /*0f00*/  SHF.R.S32.HI R17, RZ, 0x7, R2 ;  /* 0x00000007ff117819 */ /* 0x000fe20000011402 */
[----:B------:R-:W-:Y:S01]  /*0f10*/  IMAD.IADD R25, R24, 0x1, -R3 ;  /* 0x0000000118197824 */ /* 0x000fe200078e0a03 */
[----:B------:R-:W-:Y:S01]  /*0f20*/  LOP3.LUT R5, R5, 0xfffffe00, RZ, 0xc0, !PT ;  /* 0xfffffe0005057812 */ /* 0x000fe200078ec0ff */
[----:B------:R-:W-:Y:S01]  /*0f30*/  VIADD R226, R22, 0x50 ;  /* 0x0000005016e27836 */ /* 0x000fe20000000000 */
[----:B------:R-:W-:-:S02]  /*0f40*/  LEA.HI R2, R2, R17, RZ, 0x1 ;  /* 0x0000001102027211 */ /* 0x000fc400078f08ff */
[----:B------:R-:W-:Y:S01]  /*0f50*/  SHF.R.S32.HI R3, RZ, 0x1f, R25 ;  /* 0x0000001fff037819 */ /* 0x000fe20000011419 */
[----:B------:R-:W-:Y:S01]  /*0f60*/  IMAD R232, R232, 0x40, R5 ;  /* 0x00000040e8e87824 */ /* 0x000fe200078e0205 */
[----:B------:R-:W-:Y:S02]  /*0f70*/  LOP3.LUT R2, R2, 0x3fffffe, RZ, 0xc0, !PT ;  /* 0x03fffffe02027812 */ /* 0x000fe400078ec0ff */
[CC--:B------:R-:W-:Y:S02]  /*0f80*/  LEA.HI R4, R3.reuse, R25.reuse, RZ, 0x2 ;  /* 0x0000001903047211 */ /* 0x0c0fe400078f10ff */
[----:B------:R-:W-:Y:S01]  /*0f90*/  LEA.HI R3, R3, R25, RZ, 0x5 ;  /* 0x0000001903037211 */ /* 0x000fe200078f28ff */
[----:B------:R-:W-:Y:S01]  /*0fa0*/  IMAD.IADD R2, R17, 0x1, -R2 ;  /* 0x0000000111027824 */ /* 0x000fe200078e0a02 */
[--C-:B------:R-:W-:Y:S01]  /*0fb0*/  SHF.R.S32.HI R5, RZ, 0x2, R4.reuse ;  /* 0x00000002ff057819 */ /* 0x100fe20000011404 */
[----:B------:R-:W-:Y:S01]  /*0fc0*/  IMAD.MOV.U32 R17, RZ, RZ, RZ ;  /* 0x000000ffff117224 */ /* 0x000fe200078e00ff */
[----:B------:R-:W-:-:S02]  /*0fd0*/  SHF.R.S32.HI R6, RZ, 0x1f, R4 ;  /* 0x0000001fff067819 */ /* 0x000fc40000011404 */
[----:B------:R-:W-:Y:S02]  /*0fe0*/  LOP3.LUT R4, R4, 0x7ffffffc, RZ, 0xc0, !PT ;  /* 0x7ffffffc04047812 */ /* 0x000fe400078ec0ff */
[----:B------:R-:W-:Y:S02]  /*0ff0*/  LEA.HI R6, R6, R5, RZ, 0x3 ;  /* 0x0000000506067211 */ /* 0x000fe400078f18ff */
[----:B------:R-:W-:Y:S01]  /*1000*/  SHF.R.S32.HI R3, RZ, 0x5, R3 ;  /* 0x00000005ff037819 */ /* 0x000fe20000011403 */
[----:B------:R-:W-:Y:S01]  /*1010*/  IMAD.IADD R4, R25, 0x1, -R4 ;  /* 0x0000000119047824 */ /* 0x000fe200078e0a04 */
[----:B------:R-:W-:Y:S02]  /*1020*/  LOP3.LUT R6, R6, 0xfffffff8, RZ, 0xc0, !PT ;  /* 0xfffffff806067812 */ /* 0x000fe400078ec0ff */
[----:B------:R-:W-:Y:S01]  /*1030*/  SHF.R.S32.HI R12, RZ, 0x1f, R7 ;  /* 0x0000001fff0c7819 */ /* 0x000fe20000011407 */
[----:B------:R-:W-:Y:S01]  /*1040*/  IMAD R4, R4, R11, 0xa0 ;  /* 0x000000a004047424 */ /* 0x000fe200078e020b */
[----:B------:R-:W-:Y:S01]  /*1050*/  LEA.HI R0, R0, R24, RZ, 0x3 ;  /* 0x0000001800007211 */ /* 0x000fe200078f18ff */
[----:B------:R-:W-:Y:S01]  /*1060*/  IMAD.IADD R6, R5, 0x1, -R6 ;  /* 0x0000000105067824 */ /* 0x000fe200078e0a06 */
[----:B------:R-:W-:-:S02]  /*1070*/  LEA.HI R20, R12, R7, RZ, 0x4 ;  /* 0x000000070c147211 */ /* 0x000fc400078f20ff */
[----:B------:R-:W-:Y:S01]  /*1080*/  LEA.HI R7, R12, R7, RZ, 0x6 ;  /* 0x000000070c077211 */ /* 0x000fe200078f30ff */
[----:B------:R-:W-:Y:S01]  /*1090*/  IMAD R3, R3, 0x10, R6 ;  /* 0x0000001003037824 */ /* 0x000fe200078e0206 */
[----:B------:R-:W-:Y:S01]  /*10a0*/  LOP3.LUT R227, R227, 0x180, RZ, 0xc0, !PT ;  /* 0x00000180e3e37812 */ /* 0x000fe200078ec0ff */
[----:B------:R0:W-:Y:S01]  /*10b0*/  STL [R1+0x78], R4 ;  /* 0x0000780401007387 */ /* 0x0001e20000100800 */
[----:B------:R-:W-:Y:S01]  /*10c0*/  IADD3 R223, R22, 0x10, RZ ;  /* 0x0000001016df7810 */ /* 0x000fe20007ffe0ff */
[----:B------:R-:W-:Y:S01]  /*10d0*/  IMAD R11, R2, 0x40, R3 ;  /* 0x00000040020b7824 */ /* 0x000fe200078e0203 */
[----:B------:R-:W-:Y:S01]  /*10e0*/  LOP3.LUT R2, R0, 0xfffffff8, RZ, 0xc0, !PT ;  /* 0xfffffff800027812 */ /* 0x000fe200078ec0ff */
[----:B------:R-:W-:Y:S01]  /*10f0*/  IMAD.SHL.U32 R7, R7, 0x80, RZ ;  /* 0x0000008007077824 */ /* 0x000fe200078e00ff */
[----:B------:R-:W-:Y:S01]  /*1100*/  LOP3.LUT R5, R227, 0x30, R20, 0xf8, !PT ;  /* 0x00000030e3057812 */ /* 0x000fe200078ef814 */
[----:B------:R-:W-:Y:S01]  /*1110*/  STL [R1+0x4], R13 ;  /* 0x0000040d01007387 */ /* 0x000fe20000100800 */
[----:B------:R-:W-:Y:S01]  /*1120*/  SHF.R.U32.HI R228, RZ, 0x3, R227 ;  /* 0x00000003ffe47819 */ /* 0x000fe200000116e3 */
[----:B------:R-:W-:Y:S01]  /*1130*/  IMAD.IADD R2, R24, 0x1, -R2 ;  /* 0x0000000118027824 */ /* 0x000fe200078e0a02 */
[----:B------:R-:W-:Y:S01]  /*1140*/  IADD3 R9, R22, R224, RZ ;  /* 0x000000e016097210 */ /* 0x000fe20007ffe0ff */
[----:B------:R-:W-:Y:S01]  /*1150*/  STL [R1+0x8], R14 ;  /* 0x0000080e01007387 */ /* 0x000fe20000100800 */
[----:B0-----:R-:W-:Y:S01]  /*1160*/  LOP3.LUT R4, R7, 0xffffe000, RZ, 0xc0, !PT ;  /* 0xffffe00007047812 */ /* 0x001fe200078ec0ff */
[----:B------:R-:W-:Y:S01]  /*1170*/  IMAD.SHL.U32 R234, R2, 0x8, RZ ;  /* 0x0000000802ea7824 */ /* 0x000fe200078e00ff */
[----:B------:R-:W-:Y:S01]  /*1180*/  LOP3.LUT R5, R5, R228, RZ, 0x3c, !PT ;  /* 0x000000e405057212 */ /* 0x000fe200078e3cff */
[----:B------:R-:W-:Y:S01]  /*1190*/  STL [R1+0xc], R15 ;  /* 0x00000c0f01007387 */ /* 0x000fe20000100800 */
[----:B------:R-:W-:Y:S01]  /*11a0*/  SHF.R.S32.HI R2, RZ, 0x1f, R223 ;  /* 0x0000001fff027819 */ /* 0x000fe200000114df */
[----:B------:R-:W-:Y:S01]  /*11b0*/  VIADD R237, R234, 0x40 ;  /* 0x00000040eaed7836 */ /* 0x000fe20000000000 */
[----:B------:R-:W-:Y:S01]  /*11c0*/  SHF.R.S32.HI R18, RZ, 0x1f, R9 ;  /* 0x0000001fff127819 */ /* 0x000fe20000011409 */
[----:B------:R-:W-:Y:S01]  /*11d0*/  STL [R1+0x74], R11 ;  /* 0x0000740b01007387 */ /* 0x000fe20000100800 */
[----:B------:R-:W-:-:S02]  /*11e0*/  IADD3 R7, R5, R229, R4 ;  /* 0x000000e505077210 */ /* 0x000fc40007ffe004 */
[----:B------:R-:W-:Y:S01]  /*11f0*/  SHF.R.S32.HI R4, RZ, 0x1f, R222 ;  /* 0x0000001fff047819 */ /* 0x000fe200000114de */
[----:B------:R0:W-:Y:S01]  /*1200*/  STL [R1+0x64], R2 ;  /* 0x0000640201007387 */ /* 0x0001e20000100800 */
[CC--:B------:R-:W-:Y:S02]  /*1210*/  LEA.HI R12, R18.reuse, R9.reuse, RZ, 0x4 ;  /* 0x00000009120c7211 */ /* 0x0c0fe400078f20ff */
[----:B------:R-:W-:Y:S01]  /*1220*/  SHF.R.S32.HI R3, RZ, 0x3, R0 ;  /* 0x00000003ff037819 */ /* 0x000fe20000011400 */
[----:B------:R-:W-:Y:S01]  /*1230*/  STL [R1+0x60], R4 ;  /* 0x0000600401007387 */ /* 0x000fe20000100800 */
[----:B------:R-:W-:Y:S01]  /*1240*/  LEA.HI R9, R18, R9, RZ, 0x6 ;  /* 0x0000000912097211 */ /* 0x000fe200078f30ff */
[----:B------:R-:W-:Y:S01]  /*1250*/  IMAD.SHL.U32 R18, R21, 0x10, RZ ;  /* 0x0000001015127824 */ /* 0x000fe200078e00ff */
[----:B------:R-:W-:Y:S02]  /*1260*/  SHF.R.S32.HI R3, RZ, 0x1f, R224 ;  /* 0x0000001fff037819 */ /* 0x000fe400000114e0 */
[----:B------:R-:W-:Y:S01]  /*1270*/  SHF.R.S32.HI R0, RZ, 0x1f, R220 ;  /* 0x0000001fff007819 */ /* 0x000fe200000114dc */
[----:B------:R-:W-:Y:S01]  /*1280*/  IMAD.SHL.U32 R6, R9, 0x80, RZ ;  /* 0x0000008009067824 */ /* 0x000fe200078e00ff */
[----:B0-----:R-:W-:-:S02]  /*1290*/  SHF.R.S32.HI R2, RZ, 0x1f, R225 ;  /* 0x0000001fff027819 */ /* 0x001fc400000114e1 */
[----:B------:R-:W-:Y:S01]  /*12a0*/  SHF.R.S32.HI R0, RZ, 0x1f, R234 ;  /* 0x0000001fff007819 */ /* 0x000fe200000114ea */
[----:B------:R-:W-:Y:S01]  /*12b0*/  VIADD R0, R234, 0x80 ;  /* 0x00000080ea007836 */ /* 0x000fe20000000000 */
[C---:B------:R-:W-:Y:S01]  /*12c0*/  LOP3.LUT R9, R227.reuse, 0x30, R12, 0xf8, !PT ;  /* 0x00000030e3097812 */ /* 0x040fe200078ef80c */
[----:B------:R0:W-:Y:S01]  /*12d0*/  STL [R1+0x5c], R2 ;  /* 0x00005c0201007387 */ /* 0x0001e20000100800 */
[----:B------:R-:W-:Y:S02]  /*12e0*/  LOP3.LUT R5, R227, 0x30, R18, 0xf8, !PT ;  /* 0x00000030e3057812 */ /* 0x000fe400078ef812 */
[----:B------:R-:W-:Y:S01]  /*12f0*/  LOP3.LUT R6, R6, 0xffffe000, RZ, 0xc0, !PT ;  /* 0xffffe00006067812 */ /* 0x000fe200078ec0ff */
[----:B------:R1:W-:Y:S01]  /*1300*/  STL [R1+0x58], R3 ;  /* 0x0000580301007387 */ /* 0x0003e20000100800 */
[-C--:B------:R-:W-:Y:S02]  /*1310*/  LOP3.LUT R9, R9, R228.reuse, RZ, 0x3c, !PT ;  /* 0x000000e409097212 */ /* 0x080fe400078e3cff */
[----:B------:R-:W-:-:S02]  /*1320*/  LOP3.LUT R5, R5, R228, RZ, 0x3c, !PT ;  /* 0x000000e405057212 */ /* 0x000fc400078e3cff */
[----:B------:R-:W-:Y:S02]  /*1330*/  IADD3 R9, R9, R229, R6 ;  /* 0x000000e509097210 */ /* 0x000fe40007ffe006 */
[----:B0-----:R-:W-:Y:S02]  /*1340*/  SHF.R.S32.HI R2, RZ, 0x1f, R226 ;  /* 0x0000001fff027819 */ /* 0x001fe400000114e2 */
[----:B------:R-:W-:Y:S02]  /*1350*/  SHF.R.S32.HI R10, RZ, 0x1, R10 ;  /* 0x00000001ff0a7819 */ /* 0x000fe4000001140a */
[----:B-1----:R-:W-:Y:S01]  /*1360*/  LOP3.LUT R3, R227, 0x10, R18, 0xf8, !PT ;  /* 0x00000010e3037812 */ /* 0x002fe200078ef812 */
[----:B------:R0:W-:Y:S01]  /*1370*/  STL [R1+0x54], R2 ;  /* 0x0000540201007387 */ /* 0x0001e20000100800 */
[----:B------:R-:W-:Y:S01]  /*1380*/  SHF.R.S32.HI R4, RZ, 0x1f, R237 ;  /* 0x0000001fff047819 */ /* 0x000fe200000114ed */
[----:B------:R-:W-:-:S05]  /*1390*/  IMAD.SHL.U32 R10, R10, 0x80, RZ ;  /* 0x000000800a0a7824 */ /* 0x000fca00078e00ff */
[----:B------:R-:W-:Y:S02]  /*13a0*/  LOP3.LUT R231, R10, 0x180, RZ, 0xc0, !PT ;  /* 0x000001800ae77812 */ /* 0x000fe400078ec0ff */
[----:B0-----:R-:W-:Y:S02]  /*13b0*/  SHF.R.S32.HI R2, RZ, 0x1f, R0 ;  /* 0x0000001fff027819 */ /* 0x001fe40000011400 */
[----:B------:R-:W-:Y:S02]  /*13c0*/  LOP3.LUT R0, R3, R228, RZ, 0x3c, !PT ;  /* 0x000000e403007212 */ /* 0x000fe400078e3cff */
[----:B------:R-:W-:Y:S02]  /*13d0*/  SHF.R.S32.HI R3, RZ, 0x4, R20 ;  /* 0x00000004ff037819 */ /* 0x000fe40000011414 */
[----:B------:R-:W-:Y:S02]  /*13e0*/  SHF.R.S32.HI R2, RZ, 0x4, R12 ;  /* 0x00000004ff027819 */ /* 0x000fe4000001140c */
[----:B------:R-:W-:Y:S01]  /*13f0*/  IADD3 R235, R229, R0, RZ ;  /* 0x00000000e5eb7210 */ /* 0x000fe20007ffe0ff */
[----:B------:R0:W-:Y:S01]  /*1400*/  STL [R1+0x40], R3 ;  /* 0x0000400301007387 */ /* 0x0001e20000100800 */
[----:B------:R-:W-:-:S03]  /*1410*/  IADD3 R0, R16, R229, R5 ;  /* 0x000000e510007210 */ /* 0x000fc60007ffe005 */
[----:B------:R1:W-:Y:S04]  /*1420*/  STL [R1+0x48], R2 ;  /* 0x0000480201007387 */ /* 0x0003e80000100800 */
[----:B------:R2:W-:Y:S01]  /*1430*/  STL [R1+0x70], R0 ;  /* 0x0000700001007387 */ /* 0x0005e20000100800 */
[C---:B0-----:R-:W-:Y:S02]  /*1440*/  IMAD.IADD R3, R16.reuse, 0x1, R7 ;  /* 0x0000000110037824 */ /* 0x041fe400078e0207 */
[----:B-1----:R-:W-:-:S03]  /*1450*/  IMAD.IADD R2, R16, 0x1, R9 ;  /* 0x0000000110027824 */ /* 0x002fc600078e0209 */
[----:B------:R0:W-:Y:S01]  /*1460*/  STL [R1+0x6c], R3 ;  /* 0x00006c0301007387 */ /* 0x0001e20000100800 */
[----:B--2---:R-:W-:-:S03]  /*1470*/  IMAD R0, R8, 0x8, R11 ;  /* 0x0000000808007824 */ /* 0x004fc600078e020b */
[----:B------:R0:W-:Y:S04]  /*1480*/  STL [R1+0x68], R2 ;  /* 0x0000680201007387 */ /* 0x0001e80000100800 */
[----:B------:R0:W-:Y:S02]  /*1490*/  STL [R1+0x7c], R0 ;  /* 0x00007c0001007387 */ /* 0x0001e40000100800 */
.L_x_3563:
[----:B0-2---:R-:W2:Y:S01]  /*14a0*/  LDL.LU R0, [R1+0xc] ;  /* 0x00000c0001007983 */ /* 0x005ea20000300800 */
        /* <DEDUP_REMOVED lines=13> */
[----:B--23--:R-:W-:Y:S01]  /*1580*/  SHF.R.S32.HI R6, RZ, 0x1f, R0 ;  /* 0x0000001fff067819 */ /* 0x00cfe20000011400 */
        /* <DEDUP_REMOVED lines=8> */
[C---:B------:R-:W-:Y:S01]  /*1610*/  IADD3 R8, P3, R30.reuse, UR6, RZ ;  /* 0x000000061e087c10 */ /* 0x040fe2000ff7e0ff */
[----:B-1----:R1:W5:Y:S01]  /*1620*/  @P1 LDG.E R3, desc[UR54][R4.64] ;  /* 0x0000003604031981 */ /* 0x002362000c1e1900 */
[----:B------:R-:W-:Y:S01]  /*1630*/  ISETP.NE.AND.EX P2, PT, RZ, UR9, PT, P2 ;  /* 0x00000009ff007c0c */ /* 0x000fe2000bf45320 */
[----:B------:R-:W-:Y:S01]  /*1640*/  IMAD.U32 R153, RZ, RZ, UR4 ;  /* 0x00000004ff997e24 */ /* 0x000fe2000f8e00ff */
[C---:B------:R-:W-:Y:S01]  /*1650*/  IADD3.X R9, R29.reuse, UR7, RZ, P3, !PT ;  /* 0x000000071d097c10 */ /* 0x040fe20009ffe4ff */
[----:B------:R-:W-:Y:S01]  /*1660*/  ULDC.64 UR4, c[0x0][0x418] ;  /* 0x0001060000047ab9 */ /* 0x000fe20000000a00 */
[----:B------:R1:W-:Y:S04]  /*1670*/  STL [R1+0x24], R30 ;  /* 0x0000241e01007387 */ /* 0x0003e80000100800 */
[----:B------:R1:W5:Y:S05]  /*1680*/  @P0 LDG.E R27, desc[UR54][R8.64] ;  /* 0x00000036081b0981 */ /* 0x00036a000c1e1900 */
[----:B0-----:R-:W-:Y:S01]  /*1690*/  @P2 IADD3 R6, P1, R30, UR8, RZ ;  /* 0x000000081e062c10 */ /* 0x001fe2000ff3e0ff */
[----:B------:R-:W-:Y:S01]  /*16a0*/  UISETP.NE.U32.AND UP0, UPT, UR4, URZ, UPT ;  /* 0x0000003f0400728c */ /* 0x000fe2000bf05070 */
[----:B------:R1:W-:Y:S02]  /*16b0*/  STL [R1+0x28], R29 ;  /* 0x0000281d01007387 */ /* 0x0003e40000100800 */
[----:B------:R-:W-:Y:S01]  /*16c0*/  @P2 IADD3.X R7, R29, UR9, RZ, P1, !PT ;  /* 0x000000091d072c10 */ /* 0x000fe20008ffe4ff */
[----:B------:R-:W-:-:S04]  /*16d0*/  ULDC UR4, c[0x0][0x424] ;  /* 0x0001090000047ab9 */ /* 0x000fc80000000800 */
[----:B------:R1:W5:Y:S01]  /*16e0*/  @P2 LDG.E R153, desc[UR54][R6.64] ;  /* 0x0000003606992981 */ /* 0x000362000c1e1900 */
[----:B------:R-:W-:-:S03]  /*16f0*/  UISETP.NE.AND.EX UP0, UPT, UR5, URZ, UPT, UP0 ;  /* 0x0000003f0500728c */ /* 0x000fc6000bf05300 */
[----:B------:R-:W-:Y:S01]  /*1700*/  ULDC UR5, c[0x0][0x2f0] ;  /* 0x0000bc0000057ab9 */ /* 0x000fe20000000800 */
[----:B------:R-:W-:-:S04]  /*1710*/  USEL UR4, UR4, 0x1, UP0 ;  /* 0x0000000104047887 */ /* 0x000fc80008000000 */
[----:B------:R-:W-:-:S03]  /*1720*/  UIMAD UR4, UR4, UR5, URZ ;  /* 0x00000005040472a4 */ /* 0x000fc6000f8e023f */
[----:B------:R-:W-:Y:S02]  /*1730*/  ULDC UR5, c[0x0][0x348] ;  /* 0x0000d20000057ab9 */ /* 0x000fe40000000800 */
[----:B------:R-:W-:Y:S02]  /*1740*/  IMAD.U32 R2, RZ, RZ, UR5 ;  /* 0x00000005ff027e24 */ /* 0x000fe4000f8e00ff */
[----:B------:R-:W-:Y:S02]  /*1750*/  IMAD.U32 R26, RZ, RZ, UR4 ;  /* 0x00000004ff1a7e24 */ /* 0x000fe4000f8e00ff */
        /* <DEDUP_REMOVED lines=11> */
.L_x_3373:
        /* <DEDUP_REMOVED lines=12> */
.L_x_3374:
[----:B------:R-:W-:Y:S05]  /*18d0*/  @!P0 BRA `(.L_x_3375) ;  /* 0x00000000000c8947 */ /* 0x000fea0003800000 */
[----:B------:R-:W2:Y:S04]  /*18e0*/  LDG.E R5, desc[UR54][R8.64] ;  /* 0x0000003608057981 */ /* 0x000ea8000c1e1900 */
[----:B------:R-:W2:Y:S02]  /*18f0*/  LDG.E R26, desc[UR54][R8.64+0x4] ;  /* 0x00000436081a7981 */ /* 0x000ea4000c1e1900 */
[----:B--2---:R-:W-:-:S07]  /*1900*/  IADD3 R26, -R5, R26, RZ ;  /* 0x0000001a051a7210 */ /* 0x004fce0007ffe1ff */
.L_x_3375:
[----:B------:R-:W-:Y:S02]  /*1910*/  ULDC.64 UR4, c[0x0][0xa10] ;  /* 0x0002840000047ab9 */ /* 0x000fe40000000a00 */
[----:B------:R-:W-:-:S04]  /*1920*/  ISETP.NE.U32.AND P0, PT, RZ, UR4, PT ;  /* 0x00000004ff007c0c */ /* 0x000fc8000bf05070 */
[----:B------:R-:W-:Y:S01]  /*1930*/  ISETP.NE.AND.EX P0, PT, RZ, UR5, PT, P0 ;  /* 0x00000005ff007c0c */ /* 0x000fe2000bf05300 */
[----:B-----5:R-:W-:Y:S01]  /*1940*/  IMAD.IADD R3, R26, 0x1, -R3 ;  /* 0x000000011a037824 */ /* 0x020fe200078e0a03 */
[----:B------:R-:W-:-:S11]  /*1950*/  ULDC.64 UR4, c[0x0][0xa30] ;  /* 0x00028c0000047ab9 */ /* 0x000fd60000000a00 */
[----:B-1----:R-:W1:Y:S02]  /*1960*/  @P0 LDC.64 R4, c[0x0][0xa10] ;  /* 0x00028400ff040b82 */ /* 0x002e640000000a00 */
[----:B-1----:R-:W-:-:S05]  /*1970*/  @P0 IMAD.WIDE R4, R25, 0x4, R4 ;  /* 0x0000000419040825 */ /* 0x002fca00078e0204 */
[----:B0-----:R-:W2:Y:S04]  /*1980*/  @P0 LDG.E R0, desc[UR54][R4.64] ;  /* 0x0000003604000981 */ /* 0x001ea8000c1e1900 */
[----:B------:R-:W2:Y:S01]  /*1990*/  @P0 LDG.E R9, desc[UR54][R4.64+0x4] ;  /* 0x0000043604090981 */ /* 0x000ea2000c1e1900 */
[----:B------:R-:W-:Y:S01]  /*19a0*/  IADD3 R126, -R3, RZ, RZ ;  /* 0x000000ff037e7210 */ /* 0x000fe20007ffe1ff */
[----:B------:R-:W-:Y:S01]  /*19b0*/  IMAD.MOV.U32 R145, RZ, RZ, R26 ;  /* 0x000000ffff917224 */ /* 0x000fe200078e001a */
[----:B------:R-:W-:Y:S02]  /*19c0*/  ISETP.NE.U32.AND P1, PT, RZ, UR4, PT ;  /* 0x00000004ff007c0c */ /* 0x000fe4000bf25070 */
[----:B------:R-:W-:Y:S02]  /*19d0*/  VIMNMX R126, RZ, R126, !PT ;  /* 0x0000007eff7e7248 */ /* 0x000fe40007fe0100 */
[----:B------:R-:W-:-:S13]  /*19e0*/  ISETP.NE.AND.EX P1, PT, RZ, UR5, PT, P1 ;  /* 0x00000005ff007c0c */ /* 0x000fda000bf25310 */
[----:B------:R-:W-:-:S04]  /*19f0*/  @P1 IADD3 R6, P2, R30, UR4, RZ ;  /* 0x000000041e061c10 */ /* 0x000fc8000ff5e0ff */
[----:B------:R-:W-:-:S05]  /*1a00*/  @P1 IADD3.X R7, R29, UR5, RZ, P2, !PT ;  /* 0x000000051d071c10 */ /* 0x000fca00097fe4ff */
[----:B------:R0:W5:Y:S01]  /*1a10*/  @P1 LDG.E R145, desc[UR54][R6.64] ;  /* 0x0000003606911981 */ /* 0x000162000c1e1900 */
[----:B--2---:R-:W-:-:S04]  /*1a20*/  @P0 IMAD.IADD R2, R9, 0x1, -R0 ;  /* 0x0000000109020824 */ /* 0x004fc800078e0a00 */
[----:B------:R-:W-:-:S04]  /*1a30*/  IMAD.IADD R159, R3, 0x1, R2 ;  /* 0x00000001039f7824 */ /* 0x000fc800078e0202 */
[----:B------:R-:W-:-:S04]  /*1a40*/  VIADD R0, R159, 0x9f ;  /* 0x0000009f9f007836 */ /* 0x000fc80000000000 */
[----:B------:R-:W-:-:S05]  /*1a50*/  IMAD.HI R0, R0, 0x66666667, RZ ;  /* 0x6666666700007827 */ /* 0x000fca00078e02ff */
[----:B------:R-:W-:-:S04]  /*1a60*/  SHF.R.U32.HI R161, RZ, 0x1f, R0 ;  /* 0x0000001fffa17819 */ /* 0x000fc80000011600 */
[----:B------:R-:W-:-:S05]  /*1a70*/  LEA.HI.SX32 R161, R0, R161, 0x1a ;  /* 0x000000a100a17211 */ /* 0x000fca00078fd2ff */
[----:B------:R-:W-:-:S05]  /*1a80*/  IMAD R3, R161, 0xa0, -R3 ;  /* 0x000000a0a1037824 */ /* 0x000fca00078e0a03 */
[----:B------:R-:W-:-:S04]  /*1a90*/  VIMNMX R3, R3, R2, PT ;  /* 0x0000000203037248 */ /* 0x000fc80003fe0100 */
[----:B------:R-:W-:Y:S01]  /*1aa0*/  ISETP.GT.AND P0, PT, R3, R126, PT ;  /* 0x0000007e0300720c */ /* 0x000fe20003f04270 */
[----:B------:R-:W-:-:S05]  /*1ab0*/  IMAD.WIDE.U32 R126, R126, -0x33333333, RZ ;  /* 0xcccccccd7e7e7825 */ /* 0x000fca00078e00ff */
[----:B------:R-:W-:-:S05]  /*1ac0*/  SHF.R.U32.HI R126, RZ, 0x7, R127 ;  /* 0x00000007ff7e7819 */ /* 0x000fca000001167f */
[----:B------:R-:W-:Y:S02]  /*1ad0*/  IMAD.MOV.U32 R24, RZ, RZ, R126 ;  /* 0x000000ffff187224 */ /* 0x000fe400078e007e */
[----:B------:R-:W-:-:S04]  /*1ae0*/  @P0 VIADD R0, R3, 0x9f ;  /* 0x0000009f03000836 */ /* 0x000fc80000000000 */
[----:B------:R-:W-:-:S05]  /*1af0*/  @P0 IMAD.HI R0, R0, 0x66666667, RZ ;  /* 0x6666666700000827 */ /* 0x000fca00078e02ff */
[----:B------:R-:W-:-:S04]  /*1b00*/  @P0 SHF.R.U32.HI R3, RZ, 0x1f, R0 ;  /* 0x0000001fff030819 */ /* 0x000fc80000011600 */
[----:B------:R-:W-:Y:S02]  /*1b10*/  @P0 LEA.HI.SX32 R24, R0, R3, 0x1a ;  /* 0x0000000300180211 */ /* 0x000fe400078fd2ff */
        /* <DEDUP_REMOVED lines=22> */
[----:B-1---5:R-:W-:Y:S05]  /*1c80*/  CALL.ABS.NOINC R14 ;  /* 0x000000000e007343 */ /* 0x022fea0003c00000 */
.L_x_3378:
[----:B------:R-:W-:Y:S05]  /*1c90*/  BSYNC B6 ;  /* 0x0000000000067941 */ /* 0x000fea0003800000 */
.L_x_3377:
        /* <DEDUP_REMOVED lines=12> */
[----:B------:R-:W-:Y:S02]  /*1d60*/  IMAD.U32 R6, RZ, RZ, UR4 ;  /* 0x00000004ff067e24 */ /* 0x000fe4000f8e00ff */
[----:B------:R-:W-:-:S02]  /*1d70*/  IMAD.U32 R7, RZ, RZ, UR5 ;  /* 0x00000005ff077e24 */ /* 0x000fc4000f8e00ff */
[----:B------:R-:W-:Y:S02]  /*1d80*/  IMAD.U32 R11, RZ, RZ, UR7 ;  /* 0x00000007ff0b7e24 */ /* 0x000fe4000f8e00ff */
[----:B------:R-:W-:Y:S02]  /*1d90*/  IMAD.MOV.U32 R8, RZ, RZ, 0x70 ;  /* 0x00000070ff087424 */ /* 0x000fe400078e00ff */
[----:B------:R-:W-:Y:S02]  /*1da0*/  IMAD.MOV.U32 R12, RZ, RZ, 0x1 ;  /* 0x00000001ff0c7424 */ /* 0x000fe400078e00ff */
[----:B0-----:R-:W-:-:S07]  /*1db0*/  IMAD.MOV.U32 R13, RZ, RZ, RZ ;  /* 0x000000ffff0d7224 */ /* 0x001fce00078e00ff */
[----:B------:R-:W-:-:S07]  /*1dc0*/  LEPC R20, `(.L_x_3380) ;  /* 0x000000001014794e */ /* 0x000fce0000000000 */
[----:B-1---5:R-:W-:Y:S05]  /*1dd0*/  CALL.ABS.NOINC R14 ;  /* 0x000000000e007343 */ /* 0x022fea0003c00000 */
.L_x_3380:
[----:B------:R-:W-:Y:S05]  /*1de0*/  BSYNC B6 ;  /* 0x0000000000067941 */ /* 0x000fea0003800000 */
.L_x_3379:
[----:B------:R-:W-:Y:S01]  /*1df0*/  ULDC.64 UR4, c[0x0][0x9f8] ;  /* 0x00027e0000047ab9 */ /* 0x000fe20000000a00 */
[----:B------:R-:W2:Y:S01]  /*1e00*/  LDL.LU R36, [R1+0x14] ;  /* 0x0000140001247983 */ /* 0x000ea20000300800 */
[----:B------:R-:W-:Y:S01]  /*1e10*/  ISETP.NE.U32.AND P0, PT, RZ, UR4, PT ;  /* 0x00000004ff007c0c */ /* 0x000fe2000bf05070 */
[----:B------:R-:W0:Y:S01]  /*1e20*/  LDC.64 R114, c[0x0][0x300] ;  /* 0x0000c000ff727b82 */ /* 0x000e220000000a00 */
[----:B------:R-:W-:Y:S01]  /*1e30*/  IMAD.IADD R27, R27, 0x1, R26 ;  /* 0x000000011b1b7824 */ /* 0x000fe200078e021a */
[----:B------:R-:W-:Y:S01]  /*1e40*/  SHF.R.S32.HI R8, RZ, 0x1f, R28 ;  /* 0x0000001fff087819 */ /* 0x000fe2000001141c */
[----:B------:R-:W-:Y:S01]  /*1e50*/  ULDC.64 UR6, c[0x0][0xa08] ;  /* 0x0002820000067ab9 */ /* 0x000fe20000000a00 */
[----:B------:R-:W-:Y:S01]  /*1e60*/  ISETP.NE.AND.EX P0, PT, RZ, UR5, PT, P0 ;  /* 0x00000005ff007c0c */ /* 0x000fe2000bf05300 */
[----:B------:R-:W1:Y:S03]  /*1e70*/  S2R R20, SR_TID.X ;  /* 0x0000000000147919 */ /* 0x000e660000002100 */
[----:B------:R-:W3:Y:S01]  /*1e80*/  LDC.64 R108, c[0x0][0x3f8] ;  /* 0x0000fe00ff6c7b82 */ /* 0x000ee20000000a00 */
[----:B------:R-:W-:-:S02]  /*1e90*/  SHF.R.S32.HI R19, RZ, 0x1f, R18 ;  /* 0x0000001fff137819 */ /* 0x000fc40000011412 */
[----:B------:R-:W-:-:S05]  /*1ea0*/  SHF.R.S32.HI R31, RZ, 0x1f, R220 ;  /* 0x0000001fff1f7819 */ /* 0x000fca00000114dc */
[----:B------:R-:W4:Y:S01]  /*1eb0*/  LDC.64 R102, c[0x0][0x408] ;  /* 0x00010200ff667b82 */ /* 0x000f220000000a00 */
[----:B------:R-:W-:-:S04]  /*1ec0*/  @P0 IADD3 R4, P1, R30, UR4, RZ ;  /* 0x000000041e040c10 */ /* 0x000fc8000ff3e0ff */
[----:B------:R-:W-:Y:S01]  /*1ed0*/  @P0 IADD3.X R5, R29, UR5, RZ, P1, !PT ;  /* 0x000000051d050c10 */ /* 0x000fe20008ffe4ff */
[----:B------:R-:W-:Y:S02]  /*1ee0*/  ULDC.64 UR4, c[0x0][0x308] ;  /* 0x0000c20000047ab9 */ /* 0x000fe40000000a00 */
[----:B------:R-:W2:Y:S02]  /*1ef0*/  LDC R121, c[0x0][0x3f4] ;  /* 0x0000fd00ff797b82 */ /* 0x000ea40000000800 */
[----:B------:R1:W2:Y:S01]  /*1f00*/  @P0 LDG.E R25, desc[UR54][R4.64] ;  /* 0x0000003604190981 */ /* 0x0002a2000c1e1900 */
[----:B------:R-:W-:Y:S01]  /*1f10*/  SHF.R.S32.HI R29, RZ, 0x1f, R27 ;  /* 0x0000001fff1d7819 */ /* 0x000fe2000001141b */
[----:B0-----:R-:W-:Y:S01]  /*1f20*/  IMAD.WIDE.U32 R6, R27, R114, RZ ;  /* 0x000000721b067225 */ /* 0x001fe200078e00ff */
[----:B------:R-:W-:-:S03]  /*1f30*/  ISETP.NE.U32.AND P0, PT, RZ, UR6, PT ;  /* 0x00000006ff007c0c */ /* 0x000fc6000bf05070 */
[----:B------:R-:W-:Y:S01]  /*1f40*/  IMAD R0, R29, R114, RZ ;  /* 0x000000721d007224 */ /* 0x000fe200078e02ff */
[----:B------:R-:W-:-:S03]  /*1f50*/  ISETP.NE.AND.EX P0, PT, RZ, UR7, PT, P0 ;  /* 0x00000007ff007c0c */ /* 0x000fc6000bf05300 */
[----:B------:R-:W-:Y:S01]  /*1f60*/  IMAD R3, R27, R115, R0 ;  /* 0x000000731b037224 */ /* 0x000fe200078e0200 */
[----:B-1----:R-:W-:Y:S01]  /*1f70*/  SHF.R.U32.HI R32, RZ, 0x7, R20 ;  /* 0x00000007ff207819 */ /* 0x002fe20000011614 */
[----:B------:R-:W-:-:S03]  /*1f80*/  IMAD R0, R8, UR4, RZ ;  /* 0x0000000408007c24 */ /* 0x000fc6000f8e02ff */
[----:B------:R-:W-:Y:S01]  /*1f90*/  IADD3 R7, R7, R3, RZ ;  /* 0x0000000307077210 */ /* 0x000fe20007ffe0ff */
[----:B------:R-:W-:Y:S01]  /*1fa0*/  IMAD R3, R28, UR5, R0 ;  /* 0x000000051c037c24 */ /* 0x000fe2000f8e0200 */
[----:B------:R-:W-:Y:S01]  /*1fb0*/  ISETP.NE.AND P6, PT, R32, 0x1, PT ;  /* 0x000000012000780c */ /* 0x000fe20003fc5270 */
[----:B------:R-:W-:Y:S01]  /*1fc0*/  IMAD.WIDE.U32 R4, R28, UR4, R6 ;  /* 0x000000041c047c25 */ /* 0x000fe2000f8e0006 */
[----:B------:R-:W-:-:S03]  /*1fd0*/  ULDC.64 UR4, c[0x0][0x310] ;  /* 0x0000c40000047ab9 */ /* 0x000fc60000000a00 */
[----:B------:R-:W-:Y:S02]  /*1fe0*/  IMAD.IADD R5, R5, 0x1, R3 ;  /* 0x0000000105057824 */ /* 0x000fe400078e0203 */
[----:B------:R-:W-:-:S04]  /*1ff0*/  IMAD R3, R31, R114, RZ ;  /* 0x000000721f037224 */ /* 0x000fc800078e02ff */
[----:B------:R-:W-:Y:S02]  /*2000*/  IMAD R11, R220, R115, R3 ;  /* 0x00000073dc0b7224 */ /* 0x000fe400078e0203 */
[----:B---3--:R-:W-:-:S04]  /*2010*/  IMAD R10, R31, R108, RZ ;  /* 0x0000006c1f0a7224 */ /* 0x008fc800078e02ff */
[C---:B------:R-:W-:Y:S01]  /*2020*/  IMAD R13, R220.reuse, R109, R10 ;  /* 0x0000006ddc0d7224 */ /* 0x040fe200078e020a */
[----:B------:R-:W-:Y:S01]  /*2030*/  SHF.R.S32.HI R23, RZ, 0x1f, R22 ;  /* 0x0000001fff177819 */ /* 0x000fe20000011416 */
[----:B------:R-:W-:-:S04]  /*2040*/  IMAD.WIDE.U32 R110, R220, R108, R18 ;  /* 0x0000006cdc6e7225 */ /* 0x000fc800078e0012 */
[----:B------:R-:W-:-:S04]  /*2050*/  IMAD.WIDE.U32 R112, R220, R108, R22 ;  /* 0x0000006cdc707225 */ /* 0x000fc800078e0016 */
[----:B------:R-:W-:Y:S02]  /*2060*/  IMAD.IADD R113, R113, 0x1, R13 ;  /* 0x0000000171717824 */ /* 0x000fe400078e020d */
[----:B------:R-:W-:Y:S02]  /*2070*/  IMAD.IADD R111, R13, 0x1, R111 ;  /* 0x000000010d6f7824 */ /* 0x000fe400078e026f */
[----:B----4-:R-:W-:-:S04]  /*2080*/  IMAD.WIDE.U32 R106, R220, R102, R22 ;  /* 0x00000066dc6a7225 */ /* 0x010fc800078e0016 */
[----:B------:R-:W-:-:S04]  /*2090*/  IMAD.WIDE.U32 R104, R220, R102, R18 ;  /* 0x00000066dc687225 */ /* 0x000fc800078e0012 */
[----:B------:R-:W-:Y:S02]  /*20a0*/  VIADD R160, R32, 0x8 ;  /* 0x0000000820a07836 */ /* 0x000fe40000000000 */
[----:B-----5:R-:W-:Y:S01]  /*20b0*/  IMAD.WIDE.U32 R112, R145, R108, R112 ;  /* 0x0000006c91707225 */ /* 0x020fe200078e0070 */
[----:B------:R-:W-:-:S03]  /*20c0*/  SHF.L.U64.HI R130, R114, 0x7, R115 ;  /* 0x0000000772827819 */ /* 0x000fc60000010273 */
[----:B------:R-:W-:-:S04]  /*20d0*/  IMAD.WIDE.U32 R110, R145, R108, R110 ;  /* 0x0000006c916e7225 */ /* 0x000fc800078e006e */
[----:B------:R-:W-:Y:S02]  /*20e0*/  VIADD R34, R220, 0x80 ;  /* 0x00000080dc227836 */ /* 0x000fe40000000000 */
[----:B------:R-:W-:Y:S02]  /*20f0*/  IMAD R127, R115, 0xa0, RZ ;  /* 0x000000a0737f7824 */ /* 0x000fe400078e02ff */
[----:B------:R-:W-:Y:S02]  /*2100*/  IMAD.SHL.U32 R131, R114, 0x80, RZ ;  /* 0x0000008072837824 */ /* 0x000fe400078e00ff */
[----:B------:R-:W-:Y:S01]  /*2110*/  IMAD R129, R103, 0xa0, RZ ;  /* 0x000000a067817824 */ /* 0x000fe200078e02ff */
[----:B------:R-:W-:Y:S02]  /*2120*/  SHF.R.S32.HI R146, RZ, 0x1f, R34 ;  /* 0x0000001fff927819 */ /* 0x000fe40000011422 */
[----:B--2---:R-:W-:Y:S02]  /*2130*/  SHF.R.S32.HI R0, RZ, 0x1f, R25 ;  /* 0x0000001fff007819 */ /* 0x004fe40000011419 */
[----:B------:R-:W-:-:S02]  /*2140*/  SEL R15, R25, RZ, !P0 ;  /* 0x000000ff190f7207 */ /* 0x000fc40004000000 */
[----:B------:R-:W-:-:S03]  /*2150*/  SEL R12, R0, RZ, !P0 ;  /* 0x000000ff000c7207 */ /* 0x000fc60004000000 */
[----:B------:R-:W-:-:S04]  /*2160*/  IMAD.WIDE.U32 R118, R15, UR4, R4 ;  /* 0x000000040f767c25 */ /* 0x000fc8000f8e0004 */
[----:B------:R-:W-:Y:S02]  /*2170*/  IMAD R0, R12, UR4, RZ ;  /* 0x000000040c007c24 */ /* 0x000fe4000f8e02ff */
[----:B------:R-:W-:-:S04]  /*2180*/  IMAD.WIDE.U32 R4, R220, R114, R18 ;  /* 0x00000072dc047225 */ /* 0x000fc800078e0012 */
[----:B------:R-:W-:Y:S01]  /*2190*/  IMAD R9, R15, UR5, R0 ;  /* 0x000000050f097c24 */ /* 0x000fe2000f8e0200 */
[----:B------:R-:W-:Y:S05]  /*21a0*/  @!P6 WARPSYNC.ALL ;  /* 0x000000000000e948 */ /* 0x000fea0003800000 */
[----:B------:R-:W-:Y:S01]  /*21b0*/  VIADD R0, R18, 0x20 ;  /* 0x0000002012007836 */ /* 0x000fe20000000000 */
[----:B------:R-:W-:Y:S01]  /*21c0*/  ULDC.64 UR6, c[0x0][0x330] ;  /* 0x0000cc0000067ab9 */ /* 0x000fe20000000a00 */
[----:B------:R-:W-:Y:S01]  /*21d0*/  ULDC UR4, c[0x0][0x2f4] ;  /* 0x0000bd0000047ab9 */ /* 0x000fe20000000800 */
[----:B------:R-:W-:Y:S01]  /*21e0*/  IMAD R8, R8, UR6, RZ ;  /* 0x0000000608087c24 */ /* 0x000fe2000f8e02ff */
[----:B------:R-:W-:Y:S01]  /*21f0*/  @!P6 BAR.SYNC.DEFER_BLOCKING 0x9, 0x100 ;  /* 0x024400000000eb1d */ /* 0x000fe20000010000 */
[----:B------:R-:W-:Y:S01]  /*2200*/  ISETP.GE.AND P1, PT, R0, UR4, PT ;  /* 0x0000000400007c0c */ /* 0x000fe2000bf26270 */
[----:B------:R-:W-:Y:S01]  /*2210*/  IMAD.WIDE.U32 R6, R28, UR6, R18 ;  /* 0x000000061c067c25 */ /* 0x000fe2000f8e0012 */
[----:B------:R-:W-:-:S03]  /*2220*/  ISETP.GE.AND P0, PT, R18, UR4, PT ;  /* 0x0000000412007c0c */ /* 0x000fc6000bf06270 */
[----:B------:R-:W-:Y:S01]  /*2230*/  IMAD R117, R28, UR7, R8 ;  /* 0x000000071c757c24 */ /* 0x000fe2000f8e0208 */
[----:B------:R-:W-:Y:S01]  /*2240*/  SEL R8, RZ, 0xffffffff, P1 ;  /* 0xffffffffff087807 */ /* 0x000fe20000800000 */
[----:B------:R-:W-:Y:S02]  /*2250*/  ULDC.64 UR6, c[0x0][0x338] ;  /* 0x0000ce0000067ab9 */ /* 0x000fe40000000a00 */
[----:B------:R-:W-:Y:S01]  /*2260*/  IMAD.IADD R117, R7, 0x1, R117 ;  /* 0x0000000107757824 */ /* 0x000fe200078e0275 */
[----:B------:R-:W-:Y:S01]  /*2270*/  SEL R7, RZ, 0x1, P0 ;  /* 0x00000001ff077807 */ /* 0x000fe20000000000 */
[----:B------:R-:W-:Y:S01]  /*2280*/  IMAD.SHL.U32 R8, R8, 0x2, RZ ;  /* 0x0000000208087824 */ /* 0x000fe200078e00ff */
[----:B------:R-:W-:Y:S01]  /*2290*/  IADD3 R3, P2, R118, R4, RZ ;  /* 0x0000000476037210 */ /* 0x000fe20007f5e0ff */
[----:B------:R-:W-:Y:S01]  /*22a0*/  IMAD.IADD R4, R119, 0x1, R9 ;  /* 0x0000000177047824 */ /* 0x000fe200078e0209 */
[----:B------:R-:W-:Y:S01]  /*22b0*/  MOV R116, R6 ;  /* 0x0000000600747202 */ /* 0x000fe20000000f00 */
[----:B------:R-:W-:Y:S01]  /*22c0*/  VIADD R6, R18, 0x40 ;  /* 0x0000004012067836 */ /* 0x000fe20000000000 */
[----:B------:R-:W-:Y:S01]  /*22d0*/  LOP3.LUT R9, R8, 0x2, R7, 0xe2, !PT ;  /* 0x0000000208097812 */ /* 0x000fe200078ee207 */
[----:B------:R-:W-:-:S02]  /*22e0*/  VIADD R7, R18, 0x60 ;  /* 0x0000006012077836 */ /* 0x000fc40000000000 */
[----:B------:R-:W-:Y:S01]  /*22f0*/  VIADD R8, R18, 0x80 ;  /* 0x0000008012087836 */ /* 0x000fe20000000000 */
[----:B------:R-:W-:Y:S02]  /*2300*/  ISETP.GE.AND P0, PT, R6, UR4, PT ;  /* 0x0000000406007c0c */ /* 0x000fe4000bf06270 */
[----:B------:R-:W-:Y:S02]  /*2310*/  ISETP.GE.AND P1, PT, R7, UR4, PT ;  /* 0x0000000407007c0c */ /* 0x000fe4000bf26270 */
[----:B------:R-:W-:Y:S02]  /*2320*/  IADD3.X R5, R4, R5, R11, P2, !PT ;  /* 0x0000000504057210 */ /* 0x000fe400017fe40b */
[----:B------:R-:W-:Y:S02]  /*2330*/  SEL R10, RZ, 0x4, P0 ;  /* 0x00000004ff0a7807 */ /* 0x000fe40000000000 */
[----:B------:R-:W-:Y:S02]  /*2340*/  SEL R11, RZ, 0x8, P1 ;  /* 0x00000008ff0b7807 */ /* 0x000fe40000800000 */
[----:B------:R-:W-:-:S02]  /*2350*/  ISETP.GE.AND P0, PT, R8, UR4, PT ;  /* 0x0000000408007c0c */ /* 0x000fc4000bf06270 */
[----:B------:R-:W-:Y:S02]  /*2360*/  LOP3.LUT R9, R11, R9, R10, 0xfe, !PT ;  /* 0x000000090b097212 */ /* 0x000fe400078efe0a */
[----:B------:R-:W-:Y:S01]  /*2370*/  SEL R10, RZ, 0x10, P0 ;  /* 0x00000010ff0a7807 */ /* 0x000fe20000000000 */
[----:B------:R-:W-:Y:S01]  /*2380*/  IMAD R11, R12, UR6, RZ ;  /* 0x000000060c0b7c24 */ /* 0x000fe2000f8e02ff */
[-C--:B------:R-:W-:Y:S02]  /*2390*/  ISETP.GE.AND P0, PT, R18, R121.reuse, PT ;  /* 0x000000791200720c */ /* 0x080fe40003f06270 */
[----:B------:R-:W-:Y:S01]  /*23a0*/  LOP3.LUT R35, R9, R10, RZ, 0xfc, !PT ;  /* 0x0000000a09237212 */ /* 0x000fe200078efcff */
[----:B------:R-:W-:Y:S01]  /*23b0*/  IMAD R9, R31, R102, RZ ;  /* 0x000000661f097224 */ /* 0x000fe200078e02ff */
[----:B------:R-:W-:Y:S01]  /*23c0*/  ISETP.GE.AND P1, PT, R0, R121, PT ;  /* 0x000000790000720c */ /* 0x000fe20003f26270 */
[----:B------:R-:W-:Y:S02]  /*23d0*/  IMAD R33, R15, UR7, R11 ;  /* 0x000000070f217c24 */ /* 0x000fe4000f8e020b */
[----:B------:R-:W-:Y:S01]  /*23e0*/  IMAD R13, R220, R103, R9 ;  /* 0x00000067dc0d7224 */ /* 0x000fe200078e0209 */
[----:B------:R-:W-:-:S02]  /*23f0*/  SEL R9, R121, RZ, P0 ;  /* 0x000000ff79097207 */ /* 0x000fc40000000000 */
[----:B------:R-:W-:-:S03]  /*2400*/  SEL R11, R121, RZ, P1 ;  /* 0x000000ff790b7207 */ /* 0x000fc60000800000 */
[----:B------:R-:W-:Y:S02]  /*2410*/  IMAD.IADD R9, R18, 0x1, R9 ;  /* 0x0000000112097824 */ /* 0x000fe400078e0209 */
[----:B------:R-:W-:Y:S01]  /*2420*/  IMAD.IADD R11, R0, 0x1, R11 ;  /* 0x00000001000b7824 */ /* 0x000fe200078e020b */
[----:B------:R-:W-:Y:S02]  /*2430*/  ISETP.GE.AND P3, PT, R6, R121, PT ;  /* 0x000000790600720c */ /* 0x000fe40003f66270 */
[----:B------:R-:W-:Y:S02]  /*2440*/  SHF.R.S32.HI R10, RZ, 0x1f, R9 ;  /* 0x0000001fff0a7819 */ /* 0x000fe40000011409 */
[----:B------:R-:W-:Y:S01]  /*2450*/  SHF.R.S32.HI R12, RZ, 0x1f, R11 ;  /* 0x0000001fff0c7819 */ /* 0x000fe2000001140b */
[----:B------:R-:W-:Y:S01]  /*2460*/  IMAD.IADD R105, R13, 0x1, R105 ;  /* 0x000000010d697824 */ /* 0x000fe200078e0269 */
[----:B------:R-:W-:Y:S02]  /*2470*/  IADD3 R107, R107, R13, RZ ;  /* 0x0000000d6b6b7210 */ /* 0x000fe40007ffe0ff */
[----:B------:R-:W-:-:S02]  /*2480*/  LEA.HI R26, R10, R9, RZ, 0x4 ;  /* 0x000000090a1a7211 */ /* 0x000fc400078f20ff */
[----:B------:R-:W-:Y:S02]  /*2490*/  LEA.HI R28, R12, R11, RZ, 0x4 ;  /* 0x0000000b0c1c7211 */ /* 0x000fe400078f20ff */
[----:B------:R-:W-:Y:S02]  /*24a0*/  SEL R13, R121, RZ, P3 ;  /* 0x000000ff790d7207 */ /* 0x000fe40001800000 */
[----:B------:R-:W-:Y:S02]  /*24b0*/  LEA.HI R10, R10, R9, RZ, 0x6 ;  /* 0x000000090a0a7211 */ /* 0x000fe400078f30ff */
[----:B------:R-:W-:Y:S01]  /*24c0*/  LEA.HI R11, R12, R11, RZ, 0x6 ;  /* 0x0000000b0c0b7211 */ /* 0x000fe200078f30ff */
[----:B------:R-:W-:Y:S01]  /*24d0*/  IMAD.WIDE.U32 R116, R15, UR6, R116 ;  /* 0x000000060f747c25 */ /* 0x000fe2000f8e0074 */
[----:B------:R-:W-:Y:S02]  /*24e0*/  SHF.R.S32.HI R10, RZ, 0x6, R10 ;  /* 0x00000006ff0a7819 */ /* 0x000fe4000001140a */
[----:B------:R-:W-:Y:S01]  /*24f0*/  SHF.R.S32.HI R12, RZ, 0x6, R11 ;  /* 0x00000006ff0c7819 */ /* 0x000fe2000001140b */
[----:B------:R-:W-:Y:S01]  /*2500*/  IMAD.IADD R15, R6, 0x1, R13 ;  /* 0x00000001060f7824 */ /* 0x000fe200078e020d */
[C---:B------:R-:W-:Y:S01]  /*2510*/  LOP3.LUT R13, R227.reuse, 0x30, R28, 0xf8, !PT ;  /* 0x00000030e30d7812 */ /* 0x040fe200078ef81c */
[C---:B------:R-:W-:Y:S01]  /*2520*/  IMAD R144, R10.reuse, 0x2800, R229 ;  /* 0x000028000a907824 */ /* 0x040fe200078e02e5 */
[----:B------:R-:W-:Y:S01]  /*2530*/  SHF.R.U32.HI R9, RZ, 0x3, R231 ;  /* 0x00000003ff097819 */ /* 0x000fe200000116e7 */
[----:B------:R-:W-:Y:S01]  /*2540*/  IMAD R142, R10, 0x2800, R232 ;  /* 0x000028000a8e7824 */ /* 0x000fe200078e02e8 */
[--C-:B------:R-:W-:Y:S01]  /*2550*/  LOP3.LUT R11, R227, 0x30, R26.reuse, 0xf8, !PT ;  /* 0x00000030e30b7812 */ /* 0x100fe200078ef81a */
[----:B------:R-:W-:Y:S01]  /*2560*/  IMAD R143, R12, 0x2800, R229 ;  /* 0x000028000c8f7824 */ /* 0x000fe200078e02e5 */
[----:B------:R-:W-:-:S02]  /*2570*/  LOP3.LUT R14, R231, 0x30, R26, 0xf8, !PT ;  /* 0x00000030e70e7812 */ /* 0x000fc400078ef81a */
[-C--:B------:R-:W-:Y:S02]  /*2580*/  LOP3.LUT R10, R13, R228.reuse, RZ, 0x3c, !PT ;  /* 0x000000e40d0a7212 */ /* 0x080fe400078e3cff */
[----:B------:R-:W-:Y:S02]  /*2590*/  SHF.R.S32.HI R20, RZ, 0x1f, R15 ;  /* 0x0000001fff147819 */ /* 0x000fe4000001140f */
[----:B------:R-:W-:Y:S02]  /*25a0*/  LOP3.LUT R11, R11, R228, RZ, 0x3c, !PT ;  /* 0x000000e40b0b7212 */ /* 0x000fe400078e3cff */
[----:B------:R-:W-:Y:S02]  /*25b0*/  LOP3.LUT R13, R14, R9, RZ, 0x3c, !PT ;  /* 0x000000090e0d7212 */ /* 0x000fe400078e3cff */
[----:B------:R-:W-:Y:S02]  /*25c0*/  IADD3 R143, R143, R10, RZ ;  /* 0x0000000a8f8f7210 */ /* 0x000fe40007ffe0ff */
[----:B------:R-:W-:-:S02]  /*25d0*/  LEA.HI R30, R20, R15, RZ, 0x4 ;  /* 0x0000000f141e7211 */ /* 0x000fc400078f20ff */
[----:B------:R-:W-:Y:S02]  /*25e0*/  LOP3.LUT R10, R231, 0x30, R28, 0xf8, !PT ;  /* 0x00000030e70a7812 */ /* 0x000fe400078ef81c */
[----:B------:R-:W-:Y:S01]  /*25f0*/  LEA.HI R15, R20, R15, RZ, 0x6 ;  /* 0x0000000f140f7211 */ /* 0x000fe200078f30ff */
[----:B------:R-:W-:Y:S01]  /*2600*/  IMAD.IADD R144, R144, 0x1, R11 ;  /* 0x0000000190907824 */ /* 0x000fe200078e020b */
[----:B------:R-:W-:Y:S01]  /*2610*/  LOP3.LUT R36, R36, 0xfffffffe, RZ, 0xc0, !PT ;  /* 0xfffffffe24247812 */ /* 0x000fe200078ec0ff */
[----:B------:R-:W-:Y:S01]  /*2620*/  IMAD.IADD R142, R142, 0x1, R13 ;  /* 0x000000018e8e7824 */ /* 0x000fe200078e020d */
[----:B------:R-:W-:Y:S01]  /*2630*/  LOP3.LUT R11, R227, 0x30, R30, 0xf8, !PT ;  /* 0x00000030e30b7812 */ /* 0x000fe200078ef81e */
[----:B------:R-:W-:Y:S01]  /*2640*/  IMAD R134, R12, 0x2800, R232 ;  /* 0x000028000c867824 */ /* 0x000fe200078e02e8 */
[----:B------:R-:W-:Y:S02]  /*2650*/  LOP3.LUT R13, R10, R9, RZ, 0x3c, !PT ;  /* 0x000000090a0d7212 */ /* 0x000fe400078e3cff */
[----:B------:R-:W-:-:S02]  /*2660*/  SHF.R.S32.HI R15, RZ, 0x6, R15 ;  /* 0x00000006ff0f7819 */ /* 0x000fc4000001140f */
[----:B------:R-:W-:Y:S02]  /*2670*/  LOP3.LUT R14, R231, 0x30, R30, 0xf8, !PT ;  /* 0x00000030e70e7812 */ /* 0x000fe400078ef81e */
[----:B------:R-:W-:Y:S01]  /*2680*/  @P3 LOP3.LUT R36, R36, 0x1, RZ, 0xfc, !PT ;  /* 0x0000000124243812 */ /* 0x000fe200078efcff */
[----:B------:R-:W-:Y:S01]  /*2690*/  IMAD.IADD R134, R134, 0x1, R13 ;  /* 0x0000000186867824 */ /* 0x000fe200078e020d */
[----:B------:R-:W-:Y:S02]  /*26a0*/  LOP3.LUT R10, R11, R228, RZ, 0x3c, !PT ;  /* 0x000000e40b0a7212 */ /* 0x000fe400078e3cff */
[----:B------:R-:W-:Y:S01]  /*26b0*/  LOP3.LUT P3, RZ, R236, 0x2, RZ, 0xc0, !PT ;  /* 0x00000002ecff7812 */ /* 0x000fe2000786c0ff */
[----:B------:R-:W-:Y:S01]  /*26c0*/  IMAD R135, R15, 0x2800, R229 ;  /* 0x000028000f877824 */ /* 0x000fe200078e02e5 */
[----:B------:R-:W-:Y:S01]  /*26d0*/  LOP3.LUT R11, R14, R9, RZ, 0x3c, !PT ;  /* 0x000000090e0b7212 */ /* 0x000fe200078e3cff */
[----:B------:R-:W-:Y:S01]  /*26e0*/  VIADD R14, R18, 0xa0 ;  /* 0x000000a0120e7836 */ /* 0x000fe20000000000 */
[----:B------:R-:W-:-:S02]  /*26f0*/  SHF.R.S32.HI R13, RZ, 0x1f, R145 ;  /* 0x0000001fff0d7819 */ /* 0x000fc40000011491 */
[----:B------:R-:W-:Y:S01]  /*2700*/  IADD3 R122, P2, R220, R27, RZ ;  /* 0x0000001bdc7a7210 */ /* 0x000fe20007f5e0ff */
[----:B------:R-:W-:Y:S02]  /*2710*/  IMAD.IADD R135, R135, 0x1, R10 ;  /* 0x0000000187877824 */ /* 0x000fe400078e020a */
[----:B------:R-:W-:Y:S01]  /*2720*/  IMAD R132, R15, 0x2800, R232 ;  /* 0x000028000f847824 */ /* 0x000fe200078e02e8 */
[----:B------:R-:W-:Y:S01]  /*2730*/  IADD3.X R123, R31, R29, RZ, P2, !PT ;  /* 0x0000001d1f7b7210 */ /* 0x000fe200017fe4ff */
[C---:B------:R-:W-:Y:S01]  /*2740*/  IMAD R10, R13.reuse, R108, RZ ;  /* 0x0000006c0d0a7224 */ /* 0x040fe200078e02ff */
[----:B------:R-:W-:Y:S01]  /*2750*/  ISETP.GE.AND P2, PT, R14, UR4, PT ;  /* 0x000000040e007c0c */ /* 0x000fe2000bf46270 */
[----:B------:R-:W-:Y:S01]  /*2760*/  IMAD R12, R13, R102, RZ ;  /* 0x000000660d0c7224 */ /* 0x000fe200078e02ff */
[----:B------:R-:W-:Y:S01]  /*2770*/  LOP3.LUT R36, R36, 0xfffffffb, RZ, 0xc0, !PT ;  /* 0xfffffffb24247812 */ /* 0x000fe200078ec0ff */
[----:B------:R-:W-:Y:S01]  /*2780*/  IMAD.IADD R132, R132, 0x1, R11 ;  /* 0x0000000184847824 */ /* 0x000fe200078e020b */
[----:B------:R-:W-:Y:S01]  /*2790*/  SEL R32, RZ, 0x20, P2 ;  /* 0x00000020ff207807 */ /* 0x000fe20001000000 */
[----:B------:R-:W-:Y:S01]  /*27a0*/  IMAD R21, R145, R109, R10 ;  /* 0x0000006d91157224 */ /* 0x000fe200078e020a */
[C---:B------:R-:W-:Y:S01]  /*27b0*/  SHF.L.U64.HI R10, R108.reuse, 0x7, R109 ;  /* 0x000000076c0a7819 */ /* 0x040fe2000001026d */
[----:B------:R-:W-:Y:S01]  /*27c0*/  IMAD R15, R109, 0xa0, RZ ;  /* 0x000000a06d0f7824 */ /* 0x000fe200078e02ff */
[C---:B------:R-:W-:Y:S01]  /*27d0*/  SHF.L.U32 R11, R108.reuse, 0x7, RZ ;  /* 0x000000076c0b7819 */ /* 0x040fe200000006ff */
[----:B------:R-:W-:Y:S01]  /*27e0*/  IMAD.WIDE.U32 R108, R108, 0xa0, RZ ;  /* 0x000000a06c6c7825 */ /* 0x000fe200078e00ff */
[----:B------:R-:W-:-:S02]  /*27f0*/  @P3 LOP3.LUT R36, R36, 0x4, RZ, 0xfc, !PT ;  /* 0x0000000424243812 */ /* 0x000fc400078efcff */
[----:B------:R-:W-:Y:S01]  /*2800*/  SHF.R.S32.HI R120, RZ, 0x4, R26 ;  /* 0x00000004ff787819 */ /* 0x000fe2000001141a */
[C---:B------:R-:W-:Y:S01]  /*2810*/  IMAD R25, R145.reuse, R103, R12 ;  /* 0x0000006791197224 */ /* 0x040fe200078e020c */
[----:B------:R-:W-:Y:S01]  /*2820*/  SHF.L.U64.HI R12, R102, 0x7, R103 ;  /* 0x00000007660c7819 */ /* 0x000fe20000010267 */
[----:B------:R-:W-:Y:S01]  /*2830*/  IMAD.WIDE.U32 R106, R145, R102, R106 ;  /* 0x00000066916a7225 */ /* 0x000fe200078e006a */
[----:B------:R-:W-:Y:S02]  /*2840*/  LOP3.LUT R39, R35, R32, RZ, 0xfc, !PT ;  /* 0x0000002023277212 */ /* 0x000fe400078efcff */
[----:B------:R-:W-:Y:S01]  /*2850*/  LOP3.LUT R26, R26, 0xfffffff0, RZ, 0xc0, !PT ;  /* 0xfffffff01a1a7812 */ /* 0x000fe200078ec0ff */
[----:B------:R-:W-:Y:S01]  /*2860*/  IMAD.SHL.U32 R13, R102, 0x80, RZ ;  /* 0x00000080660d7824 */ /* 0x000fe200078e00ff */
[----:B------:R-:W-:Y:S01]  /*2870*/  LOP3.LUT R27, R28, 0xfffffff0, RZ, 0xc0, !PT ;  /* 0xfffffff01c1b7812 */ /* 0x000fe200078ec0ff */
[----:B------:R-:W-:Y:S01]  /*2880*/  IMAD.WIDE.U32 R104, R145, R102, R104 ;  /* 0x0000006691687225 */ /* 0x000fe200078e0068 */
[----:B------:R-:W-:Y:S01]  /*2890*/  LOP3.LUT R29, R30, 0xfffffff0, RZ, 0xc0, !PT ;  /* 0xfffffff01e1d7812 */ /* 0x000fe200078ec0ff */
[----:B------:R0:W-:Y:S02]  /*28a0*/  STL [R1+0x14], R36 ;  /* 0x0000142401007387 */ /* 0x0001e40000100800 */
[----:B------:R-:W-:Y:S01]  /*28b0*/  IMAD.WIDE.U32 R114, R114, 0xa0, RZ ;  /* 0x000000a072727825 */ /* 0x000fe200078e00ff */
[----:B------:R-:W-:-:S03]  /*28c0*/  SHF.R.S32.HI R101, RZ, 0x4, R28 ;  /* 0x00000004ff657819 */ /* 0x000fc6000001141c */
[----:B------:R-:W-:Y:S01]  /*28d0*/  IMAD.WIDE.U32 R102, R102, 0xa0, RZ ;  /* 0x000000a066667825 */ /* 0x000fe200078e00ff */
[----:B------:R-:W-:-:S03]  /*28e0*/  LOP3.LUT R34, R35, 0x1, RZ, 0xc0, !PT ;  /* 0x0000000123227812 */ /* 0x000fc600078ec0ff */
[----:B------:R-:W-:Y:S01]  /*28f0*/  IMAD.IADD R128, R109, 0x1, R15 ;  /* 0x000000016d807824 */ /* 0x000fe200078e020f */
[----:B------:R-:W-:Y:S01]  /*2900*/  SHF.R.S32.HI R28, RZ, 0x4, R30 ;  /* 0x00000004ff1c7819 */ /* 0x000fe2000001141e */
[----:B------:R-:W-:Y:S01]  /*2910*/  IMAD.IADD R15, R113, 0x1, R21 ;  /* 0x00000001710f7824 */ /* 0x000fe200078e0215 */
[----:B------:R-:W-:Y:S01]  /*2920*/  LOP3.LUT R35, R39, 0x2, RZ, 0xc0, !PT ;  /* 0x0000000227237812 */ /* 0x000fe200078ec0ff */
[----:B------:R-:W-:Y:S01]  /*2930*/  IMAD.IADD R20, R21, 0x1, R111 ;  /* 0x0000000115147824 */ /* 0x000fe200078e026f */
[----:B------:R-:W-:Y:S01]  /*2940*/  IADD3 R21, R107, R25, RZ ;  /* 0x000000196b157210 */ /* 0x000fe20007ffe0ff */
[----:B------:R-:W-:Y:S01]  /*2950*/  IMAD.SHL.U32 R121, R121, 0x2, RZ ;  /* 0x0000000279797824 */ /* 0x000fe200078e00ff */
[----:B0-----:R-:W-:Y:S01]  /*2960*/  LOP3.LUT R36, R39, 0x4, RZ, 0xc0, !PT ;  /* 0x0000000427247812 */ /* 0x001fe200078ec0ff */
[----:B------:R-:W-:Y:S01]  /*2970*/  IMAD.IADD R127, R115, 0x1, R127 ;  /* 0x00000001737f7824 */ /* 0x000fe200078e027f */
[----:B------:R-:W-:Y:S01]  /*2980*/  LOP3.LUT R37, R39, 0x8, RZ, 0xc0, !PT ;  /* 0x0000000827257812 */ /* 0x000fe200078ec0ff */
[----:B------:R-:W-:Y:S01]  /*2990*/  IMAD.IADD R129, R103, 0x1, R129 ;  /* 0x0000000167817824 */ /* 0x000fe200078e0281 */
[----:B------:R-:W-:Y:S01]  /*29a0*/  LOP3.LUT R38, R39, 0x10, RZ, 0xc0, !PT ;  /* 0x0000001027267812 */ /* 0x000fe200078ec0ff */
[----:B------:R-:W-:Y:S01]  /*29b0*/  IMAD.IADD R25, R25, 0x1, R105 ;  /* 0x0000000119197824 */ /* 0x000fe200078e0269 */
[----:B------:R-:W-:Y:S01]  /*29c0*/  SHF.R.S32.HI R30, RZ, 0x1f, R26 ;  /* 0x0000001fff1e7819 */ /* 0x000fe2000001141a */
[----:B------:R-:W-:Y:S01]  /*29d0*/  IMAD.IADD R33, R117, 0x1, R33 ;  /* 0x0000000175217824 */ /* 0x000fe200078e0221 */
[----:B------:R-:W-:-:S02]  /*29e0*/  SHF.R.S32.HI R31, RZ, 0x1f, R27 ;  /* 0x0000001fff1f7819 */ /* 0x000fc4000001141b */
[----:B------:R-:W-:Y:S02]  /*29f0*/  SHF.R.S32.HI R32, RZ, 0x1f, R29 ;  /* 0x0000001fff207819 */ /* 0x000fe4000001141d */
[----:B------:R-:W-:-:S07]  /*2a00*/  LOP3.LUT R39, R39, 0x20, RZ, 0xc0, !PT ;  /* 0x0000002027277812 */ /* 0x000fce00078ec0ff */
.L_x_3480:
[----:B------:R-:W2:Y:S01]  /*2a10*/  LDL.LU R40, [R1+0x14] ;  /* 0x0000140001287983 */ /* 0x000ea20000300800 */
[----:B0-----:R-:W0:Y:S01]  /*2a20*/  LDC.64 R124, c[0x0][0x2e8] ;  /* 0x0000ba00ff7c7b82 */ /* 0x001e220000000a00 */
[----:B------:R-:W-:Y:S01]  /*2a30*/  VIADD R47, R24, 0xffffffff ;  /* 0xffffffff182f7836 */ /* 0x000fe20000000000 */
[----:B------:R-:W-:Y:S01]  /*2a40*/  LOP3.LUT P4, RZ, R236, 0x2, RZ, 0xc0, !PT ;  /* 0x00000002ecff7812 */ /* 0x000fe2000788c0ff */
[----:B------:R-:W-:Y:S05]  /*2a50*/  YIELD ;  /* 0x0000000000007946 */ /* 0x000fea0003800000 */
[----:B------:R-:W-:Y:S01]  /*2a60*/  SHF.R.S32.HI R42, RZ, 0x1f, R47 ;  /* 0x0000001fff2a7819 */ /* 0x000fe2000001142f */
[----:B------:R-:W1:Y:S01]  /*2a70*/  LDC R133, c[0x0][0x3f4] ;  /* 0x0000fd00ff857b82 */ /* 0x000e620000000800 */
[-C--:B------:R-:W-:Y:S01]  /*2a80*/  IMAD R41, R127, R47.reuse, RZ ;  /* 0x0000002f7f297224 */ /* 0x080fe200078e02ff */
[----:B------:R-:W-:Y:S01]  /*2a90*/  BSSY B0, `(.L_x_3381) ;  /* 0x0000cfd000007945 */ /* 0x000fe20003800000 */
[----:B------:R-:W-:-:S04]  /*2aa0*/  IMAD.WIDE.U32 R138, R114, R47, RZ ;  /* 0x0000002f728a7225 */ /* 0x000fc800078e00ff */
[----:B------:R-:W-:Y:S01]  /*2ab0*/  IMAD R41, R42, R114, R41 ;  /* 0x000000722a297224 */ /* 0x000fe200078e0229 */
[----:B------:R-:W-:-:S03]  /*2ac0*/  IADD3 R49, P2, P3, R3, R138, R131 ;  /* 0x0000008a03317210 */ /* 0x000fc60007b5e083 */
[----:B------:R-:W-:Y:S02]  /*2ad0*/  IMAD.IADD R140, R139, 0x1, R41 ;  /* 0x000000018b8c7824 */ /* 0x000fe400078e0229 */
[----:B------:R-:W-:-:S03]  /*2ae0*/  IMAD R41, R17, 0x7800, R235 ;  /* 0x0000780011297824 */ /* 0x000fc600078e02eb */
[----:B------:R-:W-:Y:S01]  /*2af0*/  IADD3.X R24, R5, R140, R130, P2, P3 ;  /* 0x0000008c05187210 */ /* 0x000fe200017e6482 */
[C---:B------:R-:W-:Y:S01]  /*2b00*/  VIADD R43, R41.reuse, 0x20 ;  /* 0x00000020292b7836 */ /* 0x040fe20000000000 */
[----:B0-----:R-:W-:Y:S01]  /*2b10*/  IADD3 R50, P2, P3, R138, R124, R3 ;  /* 0x0000007c8a327210 */ /* 0x001fe20007b5e003 */
[----:B------:R-:W-:-:S03]  /*2b20*/  @P4 VIADD R43, R41, 0xffffffe0 ;  /* 0xffffffe0292b4836 */ /* 0x000fc60000000000 */
[-C--:B------:R-:W-:Y:S02]  /*2b30*/  IADD3.X R51, R140, R125.reuse, R5, P2, P3 ;  /* 0x0000007d8c337210 */ /* 0x080fe400017e6405 */
[----:B------:R-:W-:Y:S02]  /*2b40*/  IADD3 R48, P2, R49, R124, RZ ;  /* 0x0000007c31307210 */ /* 0x000fe40007f5e0ff */
[----:B------:R-:W-:Y:S02]  /*2b50*/  ISETP.GT.AND P3, PT, R47, R126, PT ;  /* 0x0000007e2f00720c */ /* 0x000fe40003f64270 */
[----:B------:R-:W-:Y:S01]  /*2b60*/  IADD3.X R49, R24, R125, RZ, P2, !PT ;  /* 0x0000007d18317210 */ /* 0x000fe200017fe4ff */
[----:B------:R-:W-:Y:S01]  /*2b70*/  IMAD.MOV.U32 R24, RZ, RZ, R47 ;  /* 0x000000ffff187224 */ /* 0x000fe200078e002f */
[----:B-1----:R-:W-:Y:S02]  /*2b80*/  ISETP.GE.AND P2, PT, R133, 0x1, PT ;  /* 0x000000018500780c */ /* 0x002fe40003f46270 */
[----:B--2---:R-:W-:-:S07]  /*2b90*/  LOP3.LUT R40, R40, 0xfffffffd, RZ, 0xc0, !PT ;  /* 0xfffffffd28287812 */ /* 0x004fce00078ec0ff */
[----:B------:R-:W-:-:S05]  /*2ba0*/  @P3 LOP3.LUT R40, R40, 0x2, RZ, 0xfc, !PT ;  /* 0x0000000228283812 */ /* 0x000fca00078efcff */
[----:B------:R0:W-:Y:S02]  /*2bb0*/  STL [R1+0x14], R40 ;  /* 0x0000142801007387 */ /* 0x0001e40000100800 */
[C---:B0-----:R-:W-:Y:S02]  /*2bc0*/  IMAD.IADD R40, R16.reuse, 0x1, R41 ;  /* 0x0000000110287824 */ /* 0x041fe400078e0229 */
[----:B------:R-:W-:Y:S01]  /*2bd0*/  IMAD.IADD R41, R16, 0x1, R43 ;  /* 0x0000000110297824 */ /* 0x000fe200078e022b */
[----:B------:R-:W-:Y:S06]  /*2be0*/  @!P2 BRA `(.L_x_3382) ;  /* 0x000000c800c0a947 */ /* 0x000fec0003800000 */
        /* <DEDUP_REMOVED lines=10> */
[----:B------:R-:W-:Y:S01]  /*2c90*/  IMAD.IADD R100, R95, 0x1, R43 ;  /* 0x000000015f647824 */ /* 0x000fe200078e022b */
[----:B------:R-:W-:Y:S01]  /*2ca0*/  IADD3 R43, R93, R45, RZ ;  /* 0x0000002d5d2b7210 */ /* 0x000fe20007ffe0ff */
[----:B------:R-:W-:Y:S06]  /*2cb0*/  @!P2 BRA `(.L_x_3383) ;  /* 0x000000600054a947 */ /* 0x000fec0003800000 */
[----:B------:R-:W-:Y:S01]  /*2cc0*/  ISETP.GE.AND P3, PT, R220, R42, PT ;  /* 0x0000002adc00720c */ /* 0x000fe20003f66270 */
[----:B------:R-:W-:Y:S01]  /*2cd0*/  BSSY B1, `(.L_x_3384) ;  /* 0x000003e000017945 */ /* 0x000fe20003800000 */
        /* <DEDUP_REMOVED lines=24> */
[----:B------:R-:W-:Y:S06]  /*2e60*/  @P3 BRA `(.L_x_3385) ;  /* 0x0000000000903947 */ /* 0x000fec0003800000 */
        /* <DEDUP_REMOVED lines=36> */
.L_x_3385:
[----:B------:R-:W-:Y:S05]  /*30b0*/  BSYNC B1 ;  /* 0x0000000000017941 */ /* 0x000fea0003800000 */
.L_x_3384:
[----:B0-----:R-:W-:Y:S01]  /*30c0*/  VIADD R44, R220, 0x80 ;  /* 0x00000080dc2c7836 */ /* 0x001fe20000000000 */
[----:B------:R-:W-:Y:S01]  /*30d0*/  BSSY B1, `(.L_x_3386) ;  /* 0x000002d000017945 */ /* 0x000fe20003800000 */
[----:B-----5:R-:W-:Y:S02]  /*30e0*/  IMAD.MOV.U32 R148, RZ, RZ, R76 ;  /* 0x000000ffff947224 */ /* 0x020fe400078e004c */
[----:B------:R-:W-:Y:S01]  /*30f0*/  IMAD.MOV.U32 R151, RZ, RZ, R80 ;  /* 0x000000ffff977224 */ /* 0x000fe200078e0050 */
[----:B------:R-:W-:-:S13]  /*3100*/  ISETP.GE.AND P4, PT, R44, R42, PT ;  /* 0x0000002a2c00720c */ /* 0x000fda0003f86270 */
        /* <DEDUP_REMOVED lines=41> */
.L_x_3387:
[----:B------:R-:W-:Y:S05]  /*33a0*/  BSYNC B1 ;  /* 0x0000000000017941 */ /* 0x000fea0003800000 */
.L_x_3386:
[----:B------:R-:W-:Y:S01]  /*33b0*/  UISETP.NE.AND UP0, UPT, UR53, 0x3, UPT ;  /* 0x000000033500788c */ /* 0x000fe2000bf05270 */
[----:B------:R-:W-:Y:S01]  /*33c0*/  IMAD.MOV.U32 R157, RZ, RZ, R84 ;  /* 0x000000ffff9d7224 */ /* 0x000fe200078e0054 */
[----:B------:R-:W-:Y:S01]  /*33d0*/  MOV R164, R96 ;  /* 0x0000006000a47202 */ /* 0x000fe20000000f00 */
[----:B------:R-:W-:Y:S01]  /*33e0*/  IMAD.MOV.U32 R162, RZ, RZ, R88 ;  /* 0x000000ffffa27224 */ /* 0x000fe200078e0058 */
[----:B------:R-:W-:Y:S01]  /*33f0*/  MOV R165, R98 ;  /* 0x0000006200a57202 */ /* 0x000fe20000000f00 */
[----:B------:R-:W-:Y:S01]  /*3400*/  IMAD.MOV.U32 R166, RZ, RZ, R124 ;  /* 0x000000ffffa67224 */ /* 0x000fe200078e007c */
[----:B------:R-:W-:Y:S01]  /*3410*/  PLOP3.LUT P2, PT, PT, PT, UP0, 0x80, 0x0 ;  /* 0x000000000000781c */ /* 0x000fe20003f4f008 */
[----:B------:R-:W-:Y:S01]  /*3420*/  IMAD.MOV.U32 R155, RZ, RZ, R78 ;  /* 0x000000ffff9b7224 */ /* 0x000fe200078e004e */
[----:B-----5:R-:W-:Y:S01]  /*3430*/  MOV R149, R68 ;  /* 0x0000004400957202 */ /* 0x020fe20000000f00 */
[----:B------:R-:W-:Y:S01]  /*3440*/  IMAD.MOV.U32 R156, RZ, RZ, R82 ;  /* 0x000000ffff9c7224 */ /* 0x000fe200078e0052 */
[----:B------:R-:W-:Y:S01]  /*3450*/  MOV R150, R70 ;  /* 0x0000004600967202 */ /* 0x000fe20000000f00 */
[----:B------:R-:W-:-:S02]  /*3460*/  IMAD.MOV.U32 R158, RZ, RZ, R86 ;  /* 0x000000ffff9e7224 */ /* 0x000fc400078e0056 */
[----:B------:R-:W-:Y:S02]  /*3470*/  IMAD.MOV.U32 R163, RZ, RZ, R90 ;  /* 0x000000ffffa37224 */ /* 0x000fe400078e005a */
[----:B------:R-:W-:Y:S02]  /*3480*/  IMAD.MOV.U32 R168, RZ, RZ, R136 ;  /* 0x000000ffffa87224 */ /* 0x000fe400078e0088 */
[----:B------:R-:W-:Y:S02]  /*3490*/  IMAD.MOV.U32 R92, RZ, RZ, R52 ;  /* 0x000000ffff5c7224 */ /* 0x000fe400078e0034 */
        /* <DEDUP_REMOVED lines=11> */
.L_x_3388:
[----:B------:R-:W-:Y:S01]  /*3550*/  IMAD R43, R17, 0x8, R16 ;  /* 0x00000008112b7824 */ /* 0x000fe200078e0210 */
[----:B------:R-:W-:Y:S01]  /*3560*/  SHF.L.U32 R100, R221, 0x1f, RZ ;  /* 0x0000001fdd647819 */ /* 0x000fe200000006ff */
[----:B------:R-:W-:Y:S03]  /*3570*/  BSSY B1, `(.L_x_3389) ;  /* 0x0000003000017945 */ /* 0x000fe60003800000 */
[----:B------:R-:W1:Y:S02]  /*3580*/  SYNCS.PHASECHK.TRANS64.TRYWAIT P5, [R43+URZ+0x33490], R100 ;  /* 0x033490642b0075a7 */ /* 0x000e6400080a017f */
[----:B-1----:R-:W-:Y:S05]  /*3590*/  @!P5 BRA `(.L_x_3390) ;  /* 0x000002800048d947 */ /* 0x002fea0003800000 */
.L_x_3704:
[----:B------:R-:W-:Y:S05]  /*35a0*/  BSYNC B1 ;  /* 0x0000000000017941 */ /* 0x000fea0003800000 */
.L_x_3389:
[----:B------:R-:W-:Y:S04]  /*35b0*/  BSSY B1, `(.L_x_3391) ;  /* 0x00002c8000017945 */ /* 0x000fe80003800000 */
[----:B------:R-:W-:Y:S05]  /*35c0*/  @P3 BRA `(.L_x_3392) ;  /* 0x0000002c00183947 */ /* 0x000fea0003800000 */
[----:B------:R-:W-:Y:S01]  /*35d0*/  ISETP.NE.AND P3, PT, R34, RZ, PT ;  /* 0x000000ff2200720c */ /* 0x000fe20003f65270 */
[----:B------:R-:W-:-:S12]  /*35e0*/  BSSY B2, `(.L_x_3393) ;  /* 0x0000077000027945 */ /* 0x000fd80003800000 */
[----:B------:R-:W-:Y:S05]  /*35f0*/  @!P3 BRA `(.L_x_3394) ;  /* 0x0000000400d4b947 */ /* 0x000fea0003800000 */
[----:B0-----:R0:W2:Y:S01]  /*3600*/  LDS.128 R44, [R40+0x24200] ;  /* 0x02420000282c7984 */ /* 0x0010a20000000c00 */
[----:B------:R-:W-:Y:S01]  /*3610*/  ISETP.GE.AND P3, PT, R22, R133, PT ;  /* 0x000000851600720c */ /* 0x000fe20003f66270 */
[----:B------:R-:W-:-:S12]  /*3620*/  BSSY B3, `(.L_x_3395) ;  /* 0x0000071000037945 */ /* 0x000fd80003800000 */
[----:B0-----:R-:W-:Y:S05]  /*3630*/  @P3 BRA `(.L_x_3396) ;  /* 0x0000000400bc3947 */ /* 0x001fea0003800000 */
[----:B--2---:R-:W-:Y:S01]  /*3640*/  IMAD.MOV.U32 R136, RZ, RZ, R45 ;  /* 0x000000ffff887224 */ /* 0x004fe200078e002d */
[----:B------:R-:W-:Y:S02]  /*3650*/  F2FP.F16.E4M3.UNPACK_B R171, R168.H1 ;  /* 0x000000a8ffab723e */ /* 0x000fe400030006ff */
[----:B------:R-:W-:Y:S02]  /*3660*/  F2FP.F16.E4M3.UNPACK_B R45, R166.H1 ;  /* 0x000000a6ff2d723e */ /* 0x000fe400030006ff */
[----:B------:R-:W-:Y:S01]  /*3670*/  F2FP.F16.E4M3.UNPACK_B R124, R136 ;  /* 0x00000088ff7c723e */ /* 0x000fe200020006ff */
[----:B------:R-:W-:Y:S01]  /*3680*/  HADD2.F32 R167, -RZ, R171.H0_H0 ;  /* 0x200000abffa77230 */ /* 0x000fe20000004100 */
[----:B------:R-:W-:Y:S01]  /*3690*/  F2FP.F16.E4M3.UNPACK_B R166, R166 ;  /* 0x000000a6ffa6723e */ /* 0x000fe200020006ff */
[----:B------:R-:W-:Y:S02]  /*36a0*/  HADD2.F32 R170, -RZ, R45.H0_H0 ;  /* 0x2000002dffaa7230 */ /* 0x000fe40000004100 */
[----:B------:R-:W-:-:S02]  /*36b0*/  HADD2.F32 R169, -RZ, R124.H1_H1 ;  /* 0x3000007cffa97230 */ /* 0x000fc40000004100 */
[----:B------:R-:W-:Y:S02]  /*36c0*/  HADD2.F32 R124, -RZ, R124.H0_H0 ;  /* 0x2000007cff7c7230 */ /* 0x000fe40000004100 */
[----:B------:R-:W-:Y:S02]  /*36d0*/  HADD2.F32 R171, -RZ, R171.H1_H1 ;  /* 0x300000abffab7230 */ /* 0x000fe40000004100 */
[-C--:B------:R-:W-:Y:S01]  /*36e0*/  FMUL.FTZ R173, R169, R167.reuse ;  /* 0x000000a7a9ad7220 */ /* 0x080fe20000410000 */
[----:B------:R-:W-:Y:S02]  /*36f0*/  HADD2.F32 R45, -RZ, R45.H1_H1 ;  /* 0x3000002dff2d7230 */ /* 0x000fe40000004100 */
[C---:B------:R-:W-:Y:S01]  /*3700*/  FMUL.FTZ R172, R124.reuse, R167 ;  /* 0x000000a77cac7220 */ /* 0x040fe20000410000 */
[----:B------:R-:W-:-:S03]  /*3710*/  FFMA.FTZ R167, R124, R170, -R173 ;  /* 0x000000aa7ca77223 */ /* 0x000fc600000108ad */
[----:B------:R-:W-:Y:S01]  /*3720*/  FFMA.FTZ R124, R169, R170, R172 ;  /* 0x000000aaa97c7223 */ /* 0x000fe200000100ac */
[----:B------:R-:W-:Y:S01]  /*3730*/  F2FP.F16.E4M3.UNPACK_B R169, R136.H1 ;  /* 0x00000088ffa9723e */ /* 0x000fe200030006ff */
[----:B------:R-:W-:-:S04]  /*3740*/  IMAD.MOV.U32 R136, RZ, RZ, R44 ;  /* 0x000000ffff887224 */ /* 0x000fc800078e002c */
[--C-:B------:R-:W-:Y:S02]  /*3750*/  HADD2.F32 R44, -RZ, R169.reuse.H1_H1 ;  /* 0x300000a9ff2c7230 */ /* 0x100fe40000004100 */
[----:B------:R-:W-:-:S03]  /*3760*/  HADD2.F32 R169, -RZ, R169.H0_H0 ;  /* 0x200000a9ffa97230 */ /* 0x000fc60000004100 */
[CC--:B------:R-:W-:Y:S02]  /*3770*/  FMUL.FTZ R170, R44.reuse, R171.reuse ;  /* 0x000000ab2caa7220 */ /* 0x0c0fe40000410000 */
[C---:B------:R-:W-:Y:S02]  /*3780*/  FMUL.FTZ R171, R169.reuse, R171 ;  /* 0x000000aba9ab7220 */ /* 0x040fe40000410000 */
[-C--:B------:R-:W-:Y:S01]  /*3790*/  FFMA.FTZ R169, R169, R45.reuse, -R170 ;  /* 0x0000002da9a97223 */ /* 0x080fe200000108aa */
[----:B------:R-:W-:Y:S01]  /*37a0*/  F2FP.F16.E4M3.UNPACK_B R170, R168 ;  /* 0x000000a8ffaa723e */ /* 0x000fe200020006ff */
[----:B------:R-:W-:Y:S01]  /*37b0*/  FFMA.FTZ R174, R44, R45, R171 ;  /* 0x0000002d2cae7223 */ /* 0x000fe200000100ab */
[-C--:B------:R-:W-:Y:S01]  /*37c0*/  F2FP.F16.E4M3.UNPACK_B R44, R136.reuse.H1 ;  /* 0x00000088ff2c723e */ /* 0x080fe200030006ff */
[----:B------:R-:W-:Y:S01]  /*37d0*/  HADD2.F32 R168, -RZ, R166.H1_H1 ;  /* 0x300000a6ffa87230 */ /* 0x000fe20000004100 */
[----:B------:R-:W-:Y:S01]  /*37e0*/  F2FP.F16.E4M3.UNPACK_B R136, R136 ;  /* 0x00000088ff88723e */ /* 0x000fe200020006ff */
[----:B------:R-:W-:Y:S01]  /*37f0*/  HADD2.F32 R171, -RZ, R170.H1_H1 ;  /* 0x300000aaffab7230 */ /* 0x000fe20000004100 */
[----:B------:R-:W-:Y:S01]  /*3800*/  F2FP.SATFINITE.E4M3.F32.PACK_AB_MERGE_C R174, R174, R169, RZ ;  /* 0x000000a9aeae723e */ /* 0x000fe200048070ff */
[----:B------:R-:W-:-:S02]  /*3810*/  HADD2.F32 R45, -RZ, R44.H1_H1 ;  /* 0x3000002cff2d7230 */ /* 0x000fc40000004100 */
[----:B------:R-:W-:Y:S01]  /*3820*/  HADD2.F32 R44, -RZ, R44.H0_H0 ;  /* 0x2000002cff2c7230 */ /* 0x000fe20000004100 */
[----:B------:R-:W-:Y:S01]  /*3830*/  F2FP.SATFINITE.E4M3.F32.PACK_AB_MERGE_C R124, R124, R167, R174 ;  /* 0x000000a77c7c723e */ /* 0x000fe200048070ae */
[----:B------:R-:W-:Y:S02]  /*3840*/  HADD2.F32 R170, -RZ, R170.H0_H0 ;  /* 0x200000aaffaa7230 */ /* 0x000fe40000004100 */
[-C--:B------:R-:W-:Y:S01]  /*3850*/  FMUL.FTZ R173, R45, R171.reuse ;  /* 0x000000ab2dad7220 */ /* 0x080fe20000410000 */
[--C-:B------:R-:W-:Y:S02]  /*3860*/  HADD2.F32 R169, -RZ, R136.reuse.H1_H1 ;  /* 0x30000088ffa97230 */ /* 0x100fe40000004100 */
[----:B------:R-:W-:Y:S01]  /*3870*/  FMUL.FTZ R172, R44, R171 ;  /* 0x000000ab2cac7220 */ /* 0x000fe20000410000 */
[----:B------:R-:W-:Y:S01]  /*3880*/  HADD2.F32 R136, -RZ, R136.H0_H0 ;  /* 0x20000088ff887230 */ /* 0x000fe20000004100 */
[----:B------:R-:W-:Y:S01]  /*3890*/  LOP3.LUT R167, R125, 0xff, RZ, 0xc0, !PT ;  /* 0x000000ff7da77812 */ /* 0x000fe200078ec0ff */
[----:B------:R-:W-:-:S02]  /*38a0*/  HADD2.F32 R166, -RZ, R166.H0_H0 ;  /* 0x200000a6ffa67230 */ /* 0x000fc40000004100 */
[----:B------:R-:W-:Y:S01]  /*38b0*/  FMUL.FTZ R171, R169, R170 ;  /* 0x000000aaa9ab7220 */ /* 0x000fe20000410000 */
[----:B------:R-:W-:Y:S01]  /*38c0*/  FFMA.FTZ R45, R45, R168, R172 ;  /* 0x000000a82d2d7223 */ /* 0x000fe200000100ac */
[C---:B------:R-:W-:Y:S01]  /*38d0*/  FMUL.FTZ R170, R136.reuse, R170 ;  /* 0x000000aa88aa7220 */ /* 0x040fe20000410000 */
[----:B------:R-:W-:Y:S01]  /*38e0*/  SHF.R.U32.HI R172, RZ, 0x18, R125 ;  /* 0x00000018ffac7819 */ /* 0x000fe2000001167d */
[-C--:B------:R-:W-:Y:S01]  /*38f0*/  FFMA.FTZ R136, R136, R166.reuse, -R171 ;  /* 0x000000a688887223 */ /* 0x080fe200000108ab */
[--C-:B------:R-:W-:Y:S01]  /*3900*/  SHF.R.U32.HI R171, RZ, 0x8, R125.reuse ;  /* 0x00000008ffab7819 */ /* 0x100fe2000001167d */
[----:B------:R-:W-:Y:S01]  /*3910*/  FFMA.FTZ R169, R169, R166, R170 ;  /* 0x000000a6a9a97223 */ /* 0x000fe200000100aa */
[----:B------:R-:W-:Y:S01]  /*3920*/  SHF.R.U32.HI R166, RZ, 0x10, R125 ;  /* 0x00000010ffa67819 */ /* 0x000fe2000001167d */
[----:B------:R-:W-:Y:S01]  /*3930*/  FFMA.FTZ R44, R44, R168, -R173 ;  /* 0x000000a82c2c7223 */ /* 0x000fe200000108ad */
[----:B------:R-:W-:Y:S02]  /*3940*/  LOP3.LUT R125, R137, 0xff, RZ, 0xc0, !PT ;  /* 0x000000ff897d7812 */ /* 0x000fe400078ec0ff */
[----:B------:R-:W-:-:S02]  /*3950*/  SHF.R.U32.HI R170, RZ, 0x18, R137 ;  /* 0x00000018ffaa7819 */ /* 0x000fc40000011689 */
[----:B------:R-:W-:Y:S02]  /*3960*/  SHF.R.U32.HI R168, RZ, 0x8, R137 ;  /* 0x00000008ffa87819 */ /* 0x000fe40000011689 */
[----:B------:R-:W-:Y:S02]  /*3970*/  PRMT R170, R170, 0x654, R125 ;  /* 0x00000654aaaa7816 */ /* 0x000fe4000000007d */
[----:B------:R-:W-:Y:S02]  /*3980*/  SHF.L.U32 R125, R168, 0x8, RZ ;  /* 0x00000008a87d7819 */ /* 0x000fe400000006ff */
[----:B------:R-:W-:Y:S02]  /*3990*/  SHF.R.U32.HI R137, RZ, 0x10, R137 ;  /* 0x00000010ff897819 */ /* 0x000fe40000011689 */
[----:B------:R-:W-:Y:S01]  /*39a0*/  LOP3.LUT R170, R170, 0xff00, R125, 0xf8, !PT ;  /* 0x0000ff00aaaa7812 */ /* 0x000fe200078ef87d */
[----:B------:R-:W-:Y:S01]  /*39b0*/  IMAD.SHL.U32 R125, R171, 0x100, RZ ;  /* 0x00000100ab7d7824 */ /* 0x000fe200078e00ff */
[----:B------:R-:W-:Y:S01]  /*39c0*/  PRMT R168, R172, 0x654, R167 ;  /* 0x00000654aca87816 */ /* 0x000fe200000000a7 */
[----:B------:R-:W-:Y:S01]  /*39d0*/  IMAD.U32 R137, R137, 0x10000, RZ ;  /* 0x0001000089897824 */ /* 0x000fe200078e00ff */
[----:B------:R-:W-:Y:S01]  /*39e0*/  F2FP.SATFINITE.E4M3.F32.PACK_AB_MERGE_C R44, R45, R44, RZ ;  /* 0x0000002c2d2c723e */ /* 0x000fe200048070ff */
[----:B------:R-:W-:Y:S01]  /*39f0*/  IMAD.MOV.U32 R167, RZ, RZ, R47 ;  /* 0x000000ffffa77224 */ /* 0x000fe200078e002f */
[----:B------:R-:W-:Y:S01]  /*3a00*/  LOP3.LUT R168, R168, 0xff00, R125, 0xf8, !PT ;  /* 0x0000ff00a8a87812 */ /* 0x000fe200078ef87d */
[----:B------:R-:W-:Y:S01]  /*3a10*/  IMAD.MOV.U32 R45, RZ, RZ, R124 ;  /* 0x000000ffff2d7224 */ /* 0x000fe200078e007c */
[----:B------:R-:W-:Y:S01]  /*3a20*/  LOP3.LUT R125, R170, 0xff0000, R137, 0xf8, !PT ;  /* 0x00ff0000aa7d7812 */ /* 0x000fe200078ef889 */
[----:B------:R-:W-:Y:S01]  /*3a30*/  IMAD.U32 R137, R166, 0x10000, RZ ;  /* 0x00010000a6897824 */ /* 0x000fe200078e00ff */
[----:B------:R-:W-:-:S02]  /*3a40*/  F2FP.F16.E4M3.UNPACK_B R47, R167 ;  /* 0x000000a7ff2f723e */ /* 0x000fc400020006ff */
[----:B------:R-:W-:Y:S02]  /*3a50*/  F2FP.F16.E4M3.UNPACK_B R171, R125.H1 ;  /* 0x0000007dffab723e */ /* 0x000fe400030006ff */
[----:B------:R-:W-:Y:S01]  /*3a60*/  LOP3.LUT R137, R168, 0xff0000, R137, 0xf8, !PT ;  /* 0x00ff0000a8897812 */ /* 0x000fe200078ef889 */
[----:B------:R-:W-:Y:S01]  /*3a70*/  HADD2.F32 R166, -RZ, R47.H1_H1 ;  /* 0x3000002fffa67230 */ /* 0x000fe20000004100 */
[----:B------:R-:W-:Y:S01]  /*3a80*/  F2FP.SATFINITE.E4M3.F32.PACK_AB_MERGE_C R44, R169, R136, R44 ;  /* 0x00000088a92c723e */ /* 0x000fe2000480702c */
[----:B------:R-:W-:Y:S01]  /*3a90*/  HADD2.F32 R172, -RZ, R171.H0_H0 ;  /* 0x200000abffac7230 */ /* 0x000fe20000004100 */
[----:B------:R-:W-:Y:S01]  /*3aa0*/  F2FP.F16.E4M3.UNPACK_B R168, R137.H1 ;  /* 0x00000089ffa8723e */ /* 0x000fe200030006ff */
[----:B------:R-:W-:-:S03]  /*3ab0*/  HADD2.F32 R47, -RZ, R47.H0_H0 ;  /* 0x2000002fff2f7230 */ /* 0x000fc60000004100 */
[CC--:B------:R-:W-:Y:S01]  /*3ac0*/  FMUL.FTZ R174, R166.reuse, R172.reuse ;  /* 0x000000aca6ae7220 */ /* 0x0c0fe20000410000 */
[--C-:B------:R-:W-:Y:S02]  /*3ad0*/  HADD2.F32 R170, -RZ, R168.reuse.H0_H0 ;  /* 0x200000a8ffaa7230 */ /* 0x100fe40000004100 */
[C---:B------:R-:W-:Y:S01]  /*3ae0*/  FMUL.FTZ R173, R47.reuse, R172 ;  /* 0x000000ac2fad7220 */ /* 0x040fe20000410000 */
[----:B------:R-:W-:Y:S02]  /*3af0*/  HADD2.F32 R168, -RZ, R168.H1_H1 ;  /* 0x300000a8ffa87230 */ /* 0x000fe40000004100 */
[-C--:B------:R-:W-:Y:S01]  /*3b00*/  FFMA.FTZ R47, R47, R170.reuse, -R174 ;  /* 0x000000aa2f2f7223 */ /* 0x080fe200000108ae */
[----:B------:R-:W-:Y:S01]  /*3b10*/  FFMA.FTZ R166, R166, R170, R173 ;  /* 0x000000aaa6a67223 */ /* 0x000fe200000100ad */
[----:B------:R-:W-:Y:S02]  /*3b20*/  F2FP.F16.E4M3.UNPACK_B R170, R167.H1 ;  /* 0x000000a7ffaa723e */ /* 0x000fe400030006ff */
[----:B------:R-:W-:Y:S01]  /*3b30*/  MOV R167, R46 ;  /* 0x0000002e00a77202 */ /* 0x000fe20000000f00 */
[----:B------:R-:W-:-:S02]  /*3b40*/  HADD2.F32 R46, -RZ, R171.H1_H1 ;  /* 0x300000abff2e7230 */ /* 0x000fc40000004100 */
[--C-:B------:R-:W-:Y:S02]  /*3b50*/  HADD2.F32 R171, -RZ, R170.reuse.H1_H1 ;  /* 0x300000aaffab7230 */ /* 0x100fe40000004100 */
[----:B------:R-:W-:-:S03]  /*3b60*/  HADD2.F32 R170, -RZ, R170.H0_H0 ;  /* 0x200000aaffaa7230 */ /* 0x000fc60000004100 */
[CC--:B------:R-:W-:Y:S02]  /*3b70*/  FMUL.FTZ R173, R171.reuse, R46.reuse ;  /* 0x0000002eabad7220 */ /* 0x0c0fe40000410000 */
[C---:B------:R-:W-:Y:S02]  /*3b80*/  FMUL.FTZ R172, R170.reuse, R46 ;  /* 0x0000002eaaac7220 */ /* 0x040fe40000410000 */
[-C--:B------:R-:W-:Y:S02]  /*3b90*/  FFMA.FTZ R46, R170, R168.reuse, -R173 ;  /* 0x000000a8aa2e7223 */ /* 0x080fe400000108ad */
[----:B------:R-:W-:Y:S01]  /*3ba0*/  FFMA.FTZ R171, R171, R168, R172 ;  /* 0x000000a8abab7223 */ /* 0x000fe200000100ac */
[----:B------:R-:W-:Y:S02]  /*3bb0*/  F2FP.F16.E4M3.UNPACK_B R172, R125 ;  /* 0x0000007dffac723e */ /* 0x000fe400020006ff */
[----:B------:R-:W-:Y:S02]  /*3bc0*/  F2FP.F16.E4M3.UNPACK_B R125, R167.H1 ;  /* 0x000000a7ff7d723e */ /* 0x000fe400030006ff */
[----:B------:R-:W-:Y:S01]  /*3bd0*/  F2FP.F16.E4M3.UNPACK_B R168, R137 ;  /* 0x00000089ffa8723e */ /* 0x000fe200020006ff */
[----:B------:R-:W-:Y:S01]  /*3be0*/  HADD2.F32 R174, -RZ, R172.H1_H1 ;  /* 0x300000acffae7230 */ /* 0x000fe20000004100 */
[----:B------:R-:W-:Y:S01]  /*3bf0*/  F2FP.F16.E4M3.UNPACK_B R167, R167 ;  /* 0x000000a7ffa7723e */ /* 0x000fe200020006ff */
[--C-:B------:R-:W-:Y:S01]  /*3c00*/  HADD2.F32 R137, -RZ, R125.reuse.H1_H1 ;  /* 0x3000007dff897230 */ /* 0x100fe20000004100 */
[----:B------:R-:W-:Y:S01]  /*3c10*/  F2FP.SATFINITE.E4M3.F32.PACK_AB_MERGE_C R171, R171, R46, RZ ;  /* 0x0000002eabab723e */ /* 0x000fe200048070ff */
[----:B------:R-:W-:-:S02]  /*3c20*/  HADD2.F32 R125, -RZ, R125.H0_H0 ;  /* 0x2000007dff7d7230 */ /* 0x000fc40000004100 */
[----:B------:R-:W-:Y:S02]  /*3c30*/  HADD2.F32 R170, -RZ, R168.H1_H1 ;  /* 0x300000a8ffaa7230 */ /* 0x000fe40000004100 */
[-C--:B------:R-:W-:Y:S01]  /*3c40*/  FMUL.FTZ R176, R137, R174.reuse ;  /* 0x000000ae89b07220 */ /* 0x080fe20000410000 */
[----:B------:R-:W-:Y:S02]  /*3c50*/  HADD2.F32 R172, -RZ, R172.H0_H0 ;  /* 0x200000acffac7230 */ /* 0x000fe40000004100 */
[C---:B------:R-:W-:Y:S01]  /*3c60*/  FMUL.FTZ R174, R125.reuse, R174 ;  /* 0x000000ae7dae7220 */ /* 0x040fe20000410000 */
[----:B------:R-:W-:Y:S02]  /*3c70*/  HADD2.F32 R168, -RZ, R168.H0_H0 ;  /* 0x200000a8ffa87230 */ /* 0x000fe40000004100 */
[-C--:B------:R-:W-:Y:S01]  /*3c80*/  FFMA.FTZ R125, R125, R170.reuse, -R176 ;  /* 0x000000aa7d7d7223 */ /* 0x080fe200000108b0 */
[----:B------:R-:W-:Y:S01]  /*3c90*/  F2FP.SATFINITE.E4M3.F32.PACK_AB_MERGE_C R47, R166, R47, R171 ;  /* 0x0000002fa62f723e */ /* 0x000fe200048070ab */
[----:B------:R-:W-:Y:S01]  /*3ca0*/  FFMA.FTZ R174, R137, R170, R174 ;  /* 0x000000aa89ae7223 */ /* 0x000fe200000100ae */
[----:B------:R-:W-:-:S02]  /*3cb0*/  HADD2.F32 R137, -RZ, R167.H1_H1 ;  /* 0x300000a7ff897230 */ /* 0x000fc40000004100 */
[----:B------:R-:W-:Y:S02]  /*3cc0*/  HADD2.F32 R167, -RZ, R167.H0_H0 ;  /* 0x200000a7ffa77230 */ /* 0x000fe40000004100 */
[----:B------:R-:W-:Y:S01]  /*3cd0*/  F2FP.SATFINITE.E4M3.F32.PACK_AB_MERGE_C R125, R174, R125, RZ ;  /* 0x0000007dae7d723e */ /* 0x000fe200048070ff */
[-C--:B------:R-:W-:Y:S02]  /*3ce0*/  FMUL.FTZ R170, R137, R172.reuse ;  /* 0x000000ac89aa7220 */ /* 0x080fe40000410000 */
[C---:B------:R-:W-:Y:S02]  /*3cf0*/  FMUL.FTZ R172, R167.reuse, R172 ;  /* 0x000000aca7ac7220 */ /* 0x040fe40000410000 */
[-C--:B------:R-:W-:Y:S02]  /*3d00*/  FFMA.FTZ R170, R167, R168.reuse, -R170 ;  /* 0x000000a8a7aa7223 */ /* 0x080fe400000108aa */
[----:B------:R-:W-:-:S05]  /*3d10*/  FFMA.FTZ R137, R137, R168, R172 ;  /* 0x000000a889897223 */ /* 0x000fca00000100ac */
[----:B------:R-:W-:-:S07]  /*3d20*/  F2FP.SATFINITE.E4M3.F32.PACK_AB_MERGE_C R46, R137, R170, R125 ;  /* 0x000000aa892e723e */ /* 0x000fce000480707d */
.L_x_3396:
[----:B------:R-:W-:Y:S05]  /*3d30*/  BSYNC B3 ;  /* 0x0000000000037941 */ /* 0x000fea0003800000 */
.L_x_3395:
[----:B--2---:R2:W-:Y:S02]  /*3d40*/  STG.E.128 desc[UR54][R50.64], R44 ;  /* 0x0000002c32007986 */ /* 0x0045e4000c101d36 */
.L_x_3394:
[----:B------:R-:W-:Y:S05]  /*3d50*/  BSYNC B2 ;  /* 0x0000000000027941 */ /* 0x000fea0003800000 */
.L_x_3393:
[----:B------:R-:W-:Y:S01]  /*3d60*/  ISETP.NE.AND P3, PT, R35, RZ, PT ;  /* 0x000000ff2300720c */ /* 0x000fe20003f65270 */
[----:B------:R-:W-:-:S12]  /*3d70*/  BSSY B2, `(.L_x_3397) ;  /* 0x0000078000027945 */ /* 0x000fd80003800000 */
[----:B------:R-:W-:Y:S05]  /*3d80*/  @!P3 BRA `(.L_x_3398) ;  /* 0x0000000400d8b947 */ /* 0x000fea0003800000 */
        /* <DEDUP_REMOVED lines=17> */
[----:B------:R-:W-:Y:S01]  /*3ea0*/  MOV R124, R44 ;  /* 0x0000002c007c7202 */ /* 0x000fe20000000f00 */
[----:B------:R-:W-:Y:S01]  /*3eb0*/  IMAD.U32 R137, R137, 0x10000, RZ ;  /* 0x0001000089897824 */ /* 0x000fe200078e00ff */
[----:B------:R-:W-:Y:S01]  /*3ec0*/  LOP3.LUT R44, R97, 0xff00, R98, 0xf8, !PT ;  /* 0x0000ff00612c7812 */ /* 0x000fe200078ef862 */
[----:B------:R-:W-:Y:S01]  /*3ed0*/  IMAD.U32 R97, R166, 0x10000, RZ ;  /* 0x00010000a6617824 */ /* 0x000fe200078e00ff */
[----:B------:R-:W-:-:S02]  /*3ee0*/  LOP3.LUT R98, R99, 0xff00, R136, 0xf8, !PT ;  /* 0x0000ff0063627812 */ /* 0x000fc400078ef888 */
[----:B------:R-:W-:Y:S02]  /*3ef0*/  F2FP.F16.E4M3.UNPACK_B R45, R96 ;  /* 0x00000060ff2d723e */ /* 0x000fe400020006ff */
[-C--:B------:R-:W-:Y:S02]  /*3f00*/  F2FP.F16.E4M3.UNPACK_B R136, R165.reuse.H1 ;  /* 0x000000a5ff88723e */ /* 0x080fe400030006ff */
[----:B------:R-:W-:Y:S01]  /*3f10*/  LOP3.LUT R44, R44, 0xff0000, R97, 0xf8, !PT ;  /* 0x00ff00002c2c7812 */ /* 0x000fe200078ef861 */
[--C-:B------:R-:W-:Y:S01]  /*3f20*/  HADD2.F32 R99, -RZ, R45.reuse.H1_H1 ;  /* 0x3000002dff637230 */ /* 0x100fe20000004100 */
[----:B------:R-:W-:Y:S01]  /*3f30*/  F2FP.F16.E4M3.UNPACK_B R125, R164.H1 ;  /* 0x000000a4ff7d723e */ /* 0x000fe200030006ff */
[----:B------:R-:W-:Y:S01]  /*3f40*/  HADD2.F32 R97, -RZ, R45.H0_H0 ;  /* 0x2000002dff617230 */ /* 0x000fe20000004100 */
[----:B------:R-:W-:Y:S01]  /*3f50*/  LOP3.LUT R45, R98, 0xff0000, R137, 0xf8, !PT ;  /* 0x00ff0000622d7812 */ /* 0x000fe200078ef889 */
[--C-:B------:R-:W-:Y:S01]  /*3f60*/  HADD2.F32 R168, -RZ, R136.reuse.H0_H0 ;  /* 0x20000088ffa87230 */ /* 0x100fe20000004100 */
[----:B------:R-:W-:Y:S01]  /*3f70*/  F2FP.F16.E4M3.UNPACK_B R98, R96.H1 ;  /* 0x00000060ff62723e */ /* 0x000fe200030006ff */
[----:B------:R-:W-:Y:S01]  /*3f80*/  HADD2.F32 R166, -RZ, R125.H0_H0 ;  /* 0x2000007dffa67230 */ /* 0x000fe20000004100 */
[----:B------:R-:W-:Y:S01]  /*3f90*/  F2FP.F16.E4M3.UNPACK_B R167, R165 ;  /* 0x000000a5ffa7723e */ /* 0x000fe200020006ff */
[----:B------:R-:W-:-:S02]  /*3fa0*/  HADD2.F32 R169, -RZ, R136.H1_H1 ;  /* 0x30000088ffa97230 */ /* 0x000fc40000004100 */
[-C--:B------:R-:W-:Y:S01]  /*3fb0*/  FMUL.FTZ R96, R99, R168.reuse ;  /* 0x000000a863607220 */ /* 0x080fe20000410000 */
[C---:B------:R-:W-:Y:S01]  /*3fc0*/  FMUL.FTZ R168, R97.reuse, R168 ;  /* 0x000000a861a87220 */ /* 0x040fe20000410000 */
[--C-:B------:R-:W-:Y:S01]  /*3fd0*/  HADD2.F32 R136, -RZ, R98.reuse.H1_H1 ;  /* 0x30000062ff887230 */ /* 0x100fe20000004100 */
[----:B------:R-:W-:Y:S01]  /*3fe0*/  F2FP.F16.E4M3.UNPACK_B R165, R164 ;  /* 0x000000a4ffa5723e */ /* 0x000fe200020006ff */
[----:B------:R-:W-:Y:S02]  /*3ff0*/  HADD2.F32 R98, -RZ, R98.H0_H0 ;  /* 0x20000062ff627230 */ /* 0x000fe40000004100 */
[-C--:B------:R-:W-:Y:S01]  /*4000*/  FFMA.FTZ R96, R97, R166.reuse, -R96 ;  /* 0x000000a661607223 */ /* 0x080fe20000010860 */
[----:B------:R-:W-:Y:S01]  /*4010*/  FFMA.FTZ R97, R99, R166, R168 ;  /* 0x000000a663617223 */ /* 0x000fe200000100a8 */
[----:B------:R-:W-:Y:S02]  /*4020*/  HADD2.F32 R137, -RZ, R125.H1_H1 ;  /* 0x3000007dff897230 */ /* 0x000fe40000004100 */
[-C--:B------:R-:W-:Y:S01]  /*4030*/  FMUL.FTZ R125, R136, R169.reuse ;  /* 0x000000a9887d7220 */ /* 0x080fe20000410000 */
[----:B------:R-:W-:Y:S01]  /*4040*/  F2FP.F16.E4M3.UNPACK_B R99, R124.H1 ;  /* 0x0000007cff63723e */ /* 0x000fe200030006ff */
[----:B------:R-:W-:Y:S01]  /*4050*/  FMUL.FTZ R169, R98, R169 ;  /* 0x000000a962a97220 */ /* 0x000fe20000410000 */
[----:B------:R-:W-:-:S02]  /*4060*/  HADD2.F32 R168, -RZ, R167.H1_H1 ;  /* 0x300000a7ffa87230 */ /* 0x000fc40000004100 */
[-C--:B------:R-:W-:Y:S01]  /*4070*/  FFMA.FTZ R98, R98, R137.reuse, -R125 ;  /* 0x0000008962627223 */ /* 0x080fe2000001087d */
[----:B------:R-:W-:Y:S02]  /*4080*/  HADD2.F32 R166, -RZ, R165.H1_H1 ;  /* 0x300000a5ffa67230 */ /* 0x000fe40000004100 */
[--C-:B------:R-:W-:Y:S02]  /*4090*/  HADD2.F32 R164, -RZ, R99.reuse.H1_H1 ;  /* 0x30000063ffa47230 */ /* 0x100fe40000004100 */
[----:B------:R-:W-:Y:S02]  /*40a0*/  HADD2.F32 R125, -RZ, R99.H0_H0 ;  /* 0x20000063ff7d7230 */ /* 0x000fe40000004100 */
[----:B------:R-:W-:Y:S01]  /*40b0*/  FFMA.FTZ R99, R136, R137, R169 ;  /* 0x0000008988637223 */ /* 0x000fe200000100a9 */
[----:B------:R-:W-:Y:S01]  /*40c0*/  F2FP.F16.E4M3.UNPACK_B R136, R124 ;  /* 0x0000007cff88723e */ /* 0x000fe200020006ff */
[----:B------:R-:W-:Y:S01]  /*40d0*/  FMUL.FTZ R124, R164, R168 ;  /* 0x000000a8a47c7220 */ /* 0x000fe20000410000 */
[----:B------:R-:W-:-:S02]  /*40e0*/  HADD2.F32 R167, -RZ, R167.H0_H0 ;  /* 0x200000a7ffa77230 */ /* 0x000fc40000004100 */
[----:B------:R-:W-:Y:S01]  /*40f0*/  FMUL.FTZ R169, R125, R168 ;  /* 0x000000a87da97220 */ /* 0x000fe20000410000 */
[----:B------:R-:W-:Y:S01]  /*4100*/  F2FP.SATFINITE.E4M3.F32.PACK_AB_MERGE_C R98, R99, R98, RZ ;  /* 0x000000626362723e */ /* 0x000fe200048070ff */
[--C-:B------:R-:W-:Y:S02]  /*4110*/  HADD2.F32 R137, -RZ, R136.reuse.H1_H1 ;  /* 0x30000088ff897230 */ /* 0x100fe40000004100 */
[-C--:B------:R-:W-:Y:S01]  /*4120*/  FFMA.FTZ R124, R125, R166.reuse, -R124 ;  /* 0x000000a67d7c7223 */ /* 0x080fe2000001087c */
[----:B------:R-:W-:Y:S01]  /*4130*/  FFMA.FTZ R125, R164, R166, R169 ;  /* 0x000000a6a47d7223 */ /* 0x000fe200000100a9 */
[----:B------:R-:W-:Y:S02]  /*4140*/  HADD2.F32 R136, -RZ, R136.H0_H0 ;  /* 0x20000088ff887230 */ /* 0x000fe40000004100 */
[----:B------:R-:W-:Y:S02]  /*4150*/  HADD2.F32 R166, -RZ, R165.H0_H0 ;  /* 0x200000a5ffa67230 */ /* 0x000fe40000004100 */
[----:B------:R-:W-:Y:S01]  /*4160*/  FMUL.FTZ R169, R137, R167 ;  /* 0x000000a789a97220 */ /* 0x000fe20000410000 */
[----:B------:R-:W-:-:S02]  /*4170*/  IMAD.MOV.U32 R165, RZ, RZ, R47 ;  /* 0x000000ffffa57224 */ /* 0x000fc400078e002f */
[C---:B------:R-:W-:Y:S01]  /*4180*/  FMUL.FTZ R168, R136.reuse, R167 ;  /* 0x000000a788a87220 */ /* 0x040fe20000410000 */
[----:B------:R-:W-:Y:S01]  /*4190*/  F2FP.SATFINITE.E4M3.F32.PACK_AB_MERGE_C R124, R125, R124, RZ ;  /* 0x0000007c7d7c723e */ /* 0x000fe200048070ff */
[-C--:B------:R-:W-:Y:S01]  /*41a0*/  FFMA.FTZ R47, R136, R166.reuse, -R169 ;  /* 0x000000a6882f7223 */ /* 0x080fe200000108a9 */
[----:B------:R-:W-:Y:S01]  /*41b0*/  F2FP.F16.E4M3.UNPACK_B R169, R45.H1 ;  /* 0x0000002dffa9723e */ /* 0x000fe200030006ff */
[----:B------:R-:W-:Y:S01]  /*41c0*/  FFMA.FTZ R136, R137, R166, R168 ;  /* 0x000000a689887223 */ /* 0x000fe200000100a8 */
[-C--:B------:R-:W-:Y:S02]  /*41d0*/  F2FP.F16.E4M3.UNPACK_B R164, R165.reuse ;  /* 0x000000a5ffa4723e */ /* 0x080fe400020006ff */
[----:B------:R-:W-:Y:S01]  /*41e0*/  F2FP.F16.E4M3.UNPACK_B R168, R44.H1 ;  /* 0x0000002cffa8723e */ /* 0x000fe200030006ff */
[----:B------:R-:W-:Y:S01]  /*41f0*/  HADD2.F32 R137, -RZ, R169.H0_H0 ;  /* 0x200000a9ff897230 */ /* 0x000fe20000004100 */
[----:B------:R-:W-:Y:S01]  /*4200*/  F2FP.F16.E4M3.UNPACK_B R165, R165.H1 ;  /* 0x000000a5ffa5723e */ /* 0x000fe200030006ff */
[--C-:B------:R-:W-:Y:S01]  /*4210*/  HADD2.F32 R166, -RZ, R164.reuse.H1_H1 ;  /* 0x300000a4ffa67230 */ /* 0x100fe20000004100 */
[----:B------:R-:W-:Y:S01]  /*4220*/  F2FP.SATFINITE.E4M3.F32.PACK_AB_MERGE_C R47, R136, R47, R124 ;  /* 0x0000002f882f723e */ /* 0x000fe2000480707c */
[----:B------:R-:W-:-:S02]  /*4230*/  HADD2.F32 R164, -RZ, R164.H0_H0 ;  /* 0x200000a4ffa47230 */ /* 0x000fc40000004100 */
[--C-:B------:R-:W-:Y:S02]  /*4240*/  HADD2.F32 R167, -RZ, R168.reuse.H0_H0 ;  /* 0x200000a8ffa77230 */ /* 0x100fe40000004100 */
[-C--:B------:R-:W-:Y:S01]  /*4250*/  FMUL.FTZ R171, R166, R137.reuse ;  /* 0x00000089a6ab7220 */ /* 0x080fe20000410000 */
[----:B------:R-:W-:Y:S02]  /*4260*/  HADD2.F32 R168, -RZ, R168.H1_H1 ;  /* 0x300000a8ffa87230 */ /* 0x000fe40000004100 */
[C---:B------:R-:W-:Y:S01]  /*4270*/  FMUL.FTZ R173, R164.reuse, R137 ;  /* 0x00000089a4ad7220 */ /* 0x040fe20000410000 */
[----:B------:R-:W-:-:S03]  /*4280*/  FFMA.FTZ R137, R164, R167, -R171 ;  /* 0x000000a7a4897223 */ /* 0x000fc600000108ab */
[----:B------:R-:W-:Y:S01]  /*4290*/  FFMA.FTZ R164, R166, R167, R173 ;  /* 0x000000a7a6a47223 */ /* 0x000fe200000100ad */
[----:B------:R-:W-:Y:S02]  /*42a0*/  IMAD.MOV.U32 R166, RZ, RZ, R46 ;  /* 0x000000ffffa67224 */ /* 0x000fe400078e002e */
[----:B------:R-:W-:Y:S01]  /*42b0*/  HADD2.F32 R46, -RZ, R169.H1_H1 ;  /* 0x300000a9ff2e7230 */ /* 0x000fe20000004100 */
[----:B------:R-:W-:Y:S01]  /*42c0*/  F2FP.F16.E4M3.UNPACK_B R169, R45 ;  /* 0x0000002dffa9723e */ /* 0x000fe200020006ff */
[--C-:B------:R-:W-:Y:S01]  /*42d0*/  HADD2.F32 R167, -RZ, R165.reuse.H1_H1 ;  /* 0x300000a5ffa77230 */ /* 0x100fe20000004100 */
[----:B------:R-:W-:Y:S01]  /*42e0*/  F2FP.F16.E4M3.UNPACK_B R45, R44 ;  /* 0x0000002cff2d723e */ /* 0x000fe200020006ff */
[----:B------:R-:W-:-:S03]  /*42f0*/  HADD2.F32 R165, -RZ, R165.H0_H0 ;  /* 0x200000a5ffa57230 */ /* 0x000fc60000004100 */
[-C--:B------:R-:W-:Y:S02]  /*4300*/  FMUL.FTZ R170, R167, R46.reuse ;  /* 0x0000002ea7aa7220 */ /* 0x080fe40000410000 */
[C---:B------:R-:W-:Y:S02]  /*4310*/  FMUL.FTZ R172, R165.reuse, R46 ;  /* 0x0000002ea5ac7220 */ /* 0x040fe40000410000 */
[-C--:B------:R-:W-:Y:S01]  /*4320*/  FFMA.FTZ R46, R165, R168.reuse, -R170 ;  /* 0x000000a8a52e7223 */ /* 0x080fe200000108aa */
[----:B------:R-:W-:Y:S02]  /*4330*/  HADD2.F32 R170, -RZ, R169.H1_H1 ;  /* 0x300000a9ffaa7230 */ /* 0x000fe40000004100 */
[----:B------:R-:W-:Y:S01]  /*4340*/  FFMA.FTZ R165, R167, R168, R172 ;  /* 0x000000a8a7a57223 */ /* 0x000fe200000100ac */
[-C--:B------:R-:W-:Y:S01]  /*4350*/  F2FP.F16.E4M3.UNPACK_B R167, R166.reuse.H1 ;  /* 0x000000a6ffa7723e */ /* 0x080fe200030006ff */
[----:B------:R-:W-:Y:S01]  /*4360*/  HADD2.F32 R168, -RZ, R45.H1_H1 ;  /* 0x3000002dffa87230 */ /* 0x000fe20000004100 */
[----:B------:R-:W-:Y:S01]  /*4370*/  F2FP.F16.E4M3.UNPACK_B R166, R166 ;  /* 0x000000a6ffa6723e */ /* 0x000fe200020006ff */
[----:B------:R-:W-:Y:S01]  /*4380*/  HADD2.F32 R169, -RZ, R169.H0_H0 ;  /* 0x200000a9ffa97230 */ /* 0x000fe20000004100 */
[----:B------:R-:W-:Y:S01]  /*4390*/  F2FP.SATFINITE.E4M3.F32.PACK_AB_MERGE_C R165, R165, R46, RZ ;  /* 0x0000002ea5a5723e */ /* 0x000fe200048070ff */
[----:B------:R-:W-:-:S02]  /*43a0*/  HADD2.F32 R44, -RZ, R167.H1_H1 ;  /* 0x300000a7ff2c7230 */ /* 0x000fc40000004100 */
[----:B------:R-:W-:Y:S01]  /*43b0*/  HADD2.F32 R167, -RZ, R167.H0_H0 ;  /* 0x200000a7ffa77230 */ /* 0x000fe20000004100 */
[----:B------:R-:W-:Y:S01]  /*43c0*/  F2FP.SATFINITE.E4M3.F32.PACK_AB_MERGE_C R137, R164, R137, R165 ;  /* 0x00000089a489723e */ /* 0x000fe200048070a5 */
[----:B------:R-:W-:Y:S02]  /*43d0*/  HADD2.F32 R45, -RZ, R45.H0_H0 ;  /* 0x2000002dff2d7230 */ /* 0x000fe40000004100 */
[-C--:B------:R-:W-:Y:S01]  /*43e0*/  FMUL.FTZ R172, R44, R170.reuse ;  /* 0x000000aa2cac7220 */ /* 0x080fe20000410000 */
[----:B------:R-:W-:-:S03]  /*43f0*/  FMUL.FTZ R171, R167, R170 ;  /* 0x000000aaa7ab7220 */ /* 0x000fc60000410000 */
[-C--:B------:R-:W-:Y:S01]  /*4400*/  FFMA.FTZ R172, R167, R168.reuse, -R172 ;  /* 0x000000a8a7ac7223 */ /* 0x080fe200000108ac */
[----:B------:R-:W-:Y:S01]  /*4410*/  FFMA.FTZ R171, R44, R168, R171 ;  /* 0x000000a82cab7223 */ /* 0x000fe200000100ab */
[--C-:B------:R-:W-:Y:S02]  /*4420*/  HADD2.F32 R44, -RZ, R166.reuse.H1_H1 ;  /* 0x300000a6ff2c7230 */ /* 0x100fe40000004100 */
[----:B------:R-:W-:Y:S02]  /*4430*/  HADD2.F32 R166, -RZ, R166.H0_H0 ;  /* 0x200000a6ffa67230 */ /* 0x000fe40000004100 */
[----:B------:R-:W-:Y:S01]  /*4440*/  F2FP.SATFINITE.E4M3.F32.PACK_AB_MERGE_C R171, R171, R172, RZ ;  /* 0x000000acabab723e */ /* 0x000fe200048070ff */
[-C--:B------:R-:W-:Y:S02]  /*4450*/  FMUL.FTZ R99, R44, R169.reuse ;  /* 0x000000a92c637220 */ /* 0x080fe40000410000 */
[C---:B------:R-:W-:Y:S02]  /*4460*/  FMUL.FTZ R169, R166.reuse, R169 ;  /* 0x000000a9a6a97220 */ /* 0x040fe40000410000 */
[----:B------:R-:W-:-:S02]  /*4470*/  FFMA.FTZ R99, R166, R45, -R99 ;  /* 0x0000002da6637223 */ /* 0x000fc40000010863 */
[----:B------:R-:W-:Y:S01]  /*4480*/  FFMA.FTZ R44, R44, R45, R169 ;  /* 0x0000002d2c2c7223 */ /* 0x000fe200000100a9 */
[----:B------:R-:W-:-:S04]  /*4490*/  F2FP.SATFINITE.E4M3.F32.PACK_AB_MERGE_C R45, R97, R96, R98 ;  /* 0x00000060612d723e */ /* 0x000fc80004807062 */
[----:B------:R-:W-:Y:S02]  /*44a0*/  F2FP.SATFINITE.E4M3.F32.PACK_AB_MERGE_C R46, R44, R99, R171 ;  /* 0x000000632c2e723e */ /* 0x000fe400048070ab */
[----:B------:R-:W-:Y:S01]  /*44b0*/  MOV R44, R47 ;  /* 0x0000002f002c7202 */ /* 0x000fe20000000f00 */
[----:B------:R-:W-:-:S07]  /*44c0*/  IMAD.MOV.U32 R47, RZ, RZ, R137 ;  /* 0x000000ffff2f7224 */ /* 0x000fce00078e0089 */
.L_x_3400:
[----:B------:R-:W-:Y:S05]  /*44d0*/  BSYNC B3 ;  /* 0x0000000000037941 */ /* 0x000fea0003800000 */
.L_x_3399:
[----:B--2---:R3:W-:Y:S02]  /*44e0*/  STG.E.128 desc[UR54][R50.64+0x20], R44 ;  /* 0x0000202c32007986 */ /* 0x0047e4000c101d36 */
.L_x_3398:
[----:B------:R-:W-:Y:S05]  /*44f0*/  BSYNC B2 ;  /* 0x0000000000027941 */ /* 0x000fea0003800000 */
.L_x_3397:
[----:B------:R-:W-:Y:S01]  /*4500*/  ISETP.NE.AND P3, PT, R36, RZ, PT ;  /* 0x000000ff2400720c */ /* 0x000fe20003f65270 */
[----:B------:R-:W-:-:S12]  /*4510*/  BSSY B2, `(.L_x_3401) ;  /* 0x0000073000027945 */ /* 0x000fd80003800000 */
[----:B------:R-:W-:Y:S05]  /*4520*/  @!P3 BRA `(.L_x_3402) ;  /* 0x0000000400c4b947 */ /* 0x000fea0003800000 */
        /* <DEDUP_REMOVED lines=15> */
[----:B------:R-:W-:Y:S02]  /*4620*/  IMAD.SHL.U32 R91, R97, 0x100, RZ ;  /* 0x00000100615b7824 */ /* 0x000fe400078e00ff */
[----:B--2---:R-:W-:Y:S01]  /*4630*/  IMAD.MOV.U32 R90, RZ, RZ, R44 ;  /* 0x000000ffff5a7224 */ /* 0x004fe200078e002c */
[----:B------:R-:W-:-:S02]  /*4640*/  LOP3.LUT R89, R89, 0xff00, R88, 0xf8, !PT ;  /* 0x0000ff0059597812 */ /* 0x000fc400078ef858 */
[----:B------:R-:W-:Y:S01]  /*4650*/  LOP3.LUT R98, R96, 0xff00, R91, 0xf8, !PT ;  /* 0x0000ff0060627812 */ /* 0x000fe200078ef85b */
[----:B------:R-:W-:Y:S01]  /*4660*/  IMAD.U32 R91, R99, 0x10000, RZ ;  /* 0x00010000635b7824 */ /* 0x000fe200078e00ff */
[----:B------:R-:W-:Y:S02]  /*4670*/  SHF.L.U32 R88, R124, 0x10, RZ ;  /* 0x000000107c587819 */ /* 0x000fe400000006ff */
[----:B------:R-:W-:Y:S02]  /*4680*/  F2FP.F16.E4M3.UNPACK_B R96, R163.H1 ;  /* 0x000000a3ff60723e */ /* 0x000fe400030006ff */
[-C--:B------:R-:W-:Y:S02]  /*4690*/  F2FP.F16.E4M3.UNPACK_B R44, R45.reuse ;  /* 0x0000002dff2c723e */ /* 0x080fe400020006ff */
[----:B------:R-:W-:Y:S01]  /*46a0*/  LOP3.LUT R88, R89, 0xff0000, R88, 0xf8, !PT ;  /* 0x00ff000059587812 */ /* 0x000fe200078ef858 */
[----:B------:R-:W-:Y:S01]  /*46b0*/  HADD2.F32 R124, -RZ, R96.H0_H0 ;  /* 0x20000060ff7c7230 */ /* 0x000fe20000004100 */
[----:B------:R-:W-:Y:S01]  /*46c0*/  LOP3.LUT R89, R98, 0xff0000, R91, 0xf8, !PT ;  /* 0x00ff000062597812 */ /* 0x000fe200078ef85b */
[--C-:B------:R-:W-:Y:S01]  /*46d0*/  HADD2.F32 R91, -RZ, R44.reuse.H1_H1 ;  /* 0x3000002cff5b7230 */ /* 0x100fe20000004100 */
[----:B------:R-:W-:Y:S01]  /*46e0*/  F2FP.F16.E4M3.UNPACK_B R98, R162.H1 ;  /* 0x000000a2ff62723e */ /* 0x000fe200030006ff */
[----:B------:R-:W-:Y:S01]  /*46f0*/  HADD2.F32 R44, -RZ, R44.H0_H0 ;  /* 0x2000002cff2c7230 */ /* 0x000fe20000004100 */
[----:B------:R-:W-:Y:S01]  /*4700*/  F2FP.F16.E4M3.UNPACK_B R45, R45.H1 ;  /* 0x0000002dff2d723e */ /* 0x000fe200030006ff */
[----:B------:R-:W-:-:S02]  /*4710*/  HADD2.F32 R125, -RZ, R96.H1_H1 ;  /* 0x30000060ff7d7230 */ /* 0x000fc40000004100 */
[CC--:B------:R-:W-:Y:S01]  /*4720*/  FMUL.FTZ R137, R91.reuse, R124.reuse ;  /* 0x0000007c5b897220 */ /* 0x0c0fe20000410000 */
[--C-:B------:R-:W-:Y:S02]  /*4730*/  HADD2.F32 R99, -RZ, R98.reuse.H0_H0 ;  /* 0x20000062ff637230 */ /* 0x100fe40000004100 */
        /* <DEDUP_REMOVED lines=15> */
[----:B------:R-:W-:-:S02]  /*4830*/  HADD2.F32 R98, -RZ, R91.H1_H1 ;  /* 0x3000005bff627230 */ /* 0x000fc40000004100 */
[----:B------:R-:W-:Y:S02]  /*4840*/  HADD2.F32 R97, -RZ, R91.H0_H0 ;  /* 0x2000005bff617230 */ /* 0x000fe40000004100 */
[----:B------:R-:W-:Y:S02]  /*4850*/  HADD2.F32 R163, -RZ, R163.H0_H0 ;  /* 0x200000a3ffa37230 */ /* 0x000fe40000004100 */
[-C--:B------:R-:W-:Y:S01]  /*4860*/  FMUL.FTZ R136, R98, R99.reuse ;  /* 0x0000006362887220 */ /* 0x080fe20000410000 */
[--C-:B------:R-:W-:Y:S02]  /*4870*/  HADD2.F32 R96, -RZ, R90.reuse.H1_H1 ;  /* 0x3000005aff607230 */ /* 0x100fe40000004100 */
[----:B------:R-:W-:Y:S01]  /*4880*/  FMUL.FTZ R99, R97, R99 ;  /* 0x0000006361637220 */ /* 0x000fe20000410000 */
[----:B------:R-:W-:Y:S02]  /*4890*/  HADD2.F32 R91, -RZ, R90.H0_H0 ;  /* 0x2000005aff5b7230 */ /* 0x000fe40000004100 */
[----:B------:R-:W-:-:S02]  /*48a0*/  HADD2.F32 R90, -RZ, R162.H1_H1 ;  /* 0x300000a2ff5a7230 */ /* 0x000fc40000004100 */
[-C--:B------:R-:W-:Y:S01]  /*48b0*/  FMUL.FTZ R124, R96, R163.reuse ;  /* 0x000000a3607c7220 */ /* 0x080fe20000410000 */
[----:B------:R-:W-:Y:S02]  /*48c0*/  HADD2.F32 R162, -RZ, R162.H0_H0 ;  /* 0x200000a2ffa27230 */ /* 0x000fe40000004100 */
[----:B------:R-:W-:Y:S01]  /*48d0*/  FMUL.FTZ R163, R91, R163 ;  /* 0x000000a35ba37220 */ /* 0x000fe20000410000 */
[-C--:B------:R-:W-:Y:S01]  /*48e0*/  FFMA.FTZ R97, R97, R90.reuse, -R136 ;  /* 0x0000005a61617223 */ /* 0x080fe20000010888 */
[----:B------:R-:W-:Y:S01]  /*48f0*/  FFMA.FTZ R136, R98, R90, R99 ;  /* 0x0000005a62887223 */ /* 0x000fe20000010063 */
[-C--:B------:R-:W-:Y:S01]  /*4900*/  FFMA.FTZ R90, R91, R162.reuse, -R124 ;  /* 0x000000a25b5a7223 */ /* 0x080fe2000001087c */
[----:B------:R-:W-:Y:S01]  /*4910*/  FFMA.FTZ R91, R96, R162, R163 ;  /* 0x000000a2605b7223 */ /* 0x000fe200000100a3 */
[----:B------:R-:W-:Y:S02]  /*4920*/  F2FP.F16.E4M3.UNPACK_B R98, R47.H1 ;  /* 0x0000002fff62723e */ /* 0x000fe400030006ff */
[----:B------:R-:W-:-:S02]  /*4930*/  F2FP.SATFINITE.E4M3.F32.PACK_AB_MERGE_C R96, R164, R137, RZ ;  /* 0x00000089a460723e */ /* 0x000fc400048070ff */
[----:B------:R-:W-:Y:S01]  /*4940*/  F2FP.F16.E4M3.UNPACK_B R164, R89.H1 ;  /* 0x00000059ffa4723e */ /* 0x000fe200030006ff */
[--C-:B------:R-:W-:Y:S01]  /*4950*/  HADD2.F32 R125, -RZ, R98.reuse.H0_H0 ;  /* 0x20000062ff7d7230 */ /* 0x100fe20000004100 */
[----:B------:R-:W-:Y:S01]  /*4960*/  F2FP.SATFINITE.E4M3.F32.PACK_AB_MERGE_C R97, R136, R97, RZ ;  /* 0x000000618861723e */ /* 0x000fe200048070ff */
[----:B------:R-:W-:Y:S01]  /*4970*/  HADD2.F32 R136, -RZ, R98.H1_H1 ;  /* 0x30000062ff887230 */ /* 0x000fe20000004100 */
[----:B------:R-:W-:Y:S01]  /*4980*/  F2FP.F16.E4M3.UNPACK_B R99, R46.H1 ;  /* 0x0000002eff63723e */ /* 0x000fe200030006ff */
[--C-:B------:R-:W-:Y:S01]  /*4990*/  HADD2.F32 R137, -RZ, R164.reuse.H1_H1 ;  /* 0x300000a4ff897230 */ /* 0x100fe20000004100 */
[-C--:B------:R-:W-:Y:S01]  /*49a0*/  F2FP.F16.E4M3.UNPACK_B R98, R88.reuse.H1 ;  /* 0x00000058ff62723e */ /* 0x080fe200030006ff */
[----:B------:R-:W-:Y:S01]  /*49b0*/  HADD2.F32 R164, -RZ, R164.H0_H0 ;  /* 0x200000a4ffa47230 */ /* 0x000fe20000004100 */
[----:B------:R-:W-:Y:S01]  /*49c0*/  F2FP.F16.E4M3.UNPACK_B R163, R89 ;  /* 0x00000059ffa3723e */ /* 0x000fe200020006ff */
[----:B------:R-:W-:Y:S01]  /*49d0*/  HADD2.F32 R124, -RZ, R99.H1_H1 ;  /* 0x30000063ff7c7230 */ /* 0x000fe20000004100 */
[----:B------:R-:W-:Y:S01]  /*49e0*/  F2FP.F16.E4M3.UNPACK_B R89, R88 ;  /* 0x00000058ff59723e */ /* 0x000fe200020006ff */
[----:B------:R-:W-:-:S02]  /*49f0*/  HADD2.F32 R162, -RZ, R98.H1_H1 ;  /* 0x30000062ffa27230 */ /* 0x000fc40000004100 */
[-C--:B------:R-:W-:Y:S01]  /*4a00*/  FMUL.FTZ R88, R136, R137.reuse ;  /* 0x0000008988587220 */ /* 0x080fe20000410000 */
[----:B------:R-:W-:Y:S02]  /*4a10*/  HADD2.F32 R165, -RZ, R163.H1_H1 ;  /* 0x300000a3ffa57230 */ /* 0x000fe40000004100 */
        /* <DEDUP_REMOVED lines=13> */
[--C-:B------:R-:W-:Y:S01]  /*4af0*/  HADD2.F32 R99, -RZ, R46.reuse.H0_H0 ;  /* 0x2000002eff637230 */ /* 0x100fe20000004100 */
[----:B------:R-:W-:Y:S01]  /*4b00*/  F2FP.SATFINITE.E4M3.F32.PACK_AB_MERGE_C R45, R45, R44, R96 ;  /* 0x0000002c2d2d723e */ /* 0x000fe20004807060 */
[----:B------:R-:W-:Y:S01]  /*4b10*/  HADD2.F32 R125, -RZ, R125.H1_H1 ;  /* 0x3000007dff7d7230 */ /* 0x000fe20000004100 */
[----:B------:R-:W-:Y:S01]  /*4b20*/  F2FP.SATFINITE.E4M3.F32.PACK_AB_MERGE_C R165, R165, R166, RZ ;  /* 0x000000a6a5a5723e */ /* 0x000fe200048070ff */
[----:B------:R-:W-:Y:S01]  /*4b30*/  HADD2.F32 R46, -RZ, R46.H1_H1 ;  /* 0x3000002eff2e7230 */ /* 0x000fe20000004100 */
[----:B------:R-:W-:Y:S01]  /*4b40*/  F2FP.SATFINITE.E4M3.F32.PACK_AB_MERGE_C R47, R47, R88, RZ ;  /* 0x000000582f2f723e */ /* 0x000fe200048070ff */
[----:B------:R-:W-:-:S02]  /*4b50*/  HADD2.F32 R98, -RZ, R98.H0_H0 ;  /* 0x20000062ff627230 */ /* 0x000fc40000004100 */
[-C--:B------:R-:W-:Y:S01]  /*4b60*/  FMUL.FTZ R137, R125, R164.reuse ;  /* 0x000000a47d897220 */ /* 0x080fe20000410000 */
[----:B------:R-:W-:Y:S02]  /*4b70*/  HADD2.F32 R89, -RZ, R89.H0_H0 ;  /* 0x20000059ff597230 */ /* 0x000fe40000004100 */
[-C--:B------:R-:W-:Y:S01]  /*4b80*/  FMUL.FTZ R136, R46, R163.reuse ;  /* 0x000000a32e887220 */ /* 0x080fe20000410000 */
[C---:B------:R-:W-:Y:S01]  /*4b90*/  FMUL.FTZ R164, R124.reuse, R164 ;  /* 0x000000a47ca47220 */ /* 0x040fe20000410000 */
[C---:B------:R-:W-:Y:S01]  /*4ba0*/  FMUL.FTZ R163, R99.reuse, R163 ;  /* 0x000000a363a37220 */ /* 0x040fe20000410000 */
[-C--:B------:R-:W-:Y:S01]  /*4bb0*/  FFMA.FTZ R137, R124, R98.reuse, -R137 ;  /* 0x000000627c897223 */ /* 0x080fe20000010889 */
[-C--:B------:R-:W-:Y:S01]  /*4bc0*/  FFMA.FTZ R136, R99, R89.reuse, -R136 ;  /* 0x0000005963887223 */ /* 0x080fe20000010888 */
[----:B------:R-:W-:Y:S01]  /*4bd0*/  FFMA.FTZ R164, R125, R98, R164 ;  /* 0x000000627da47223 */ /* 0x000fe200000100a4 */
[----:B------:R-:W-:Y:S01]  /*4be0*/  FFMA.FTZ R163, R46, R89, R163 ;  /* 0x000000592ea37223 */ /* 0x000fe200000100a3 */
[----:B------:R-:W-:-:S03]  /*4bf0*/  F2FP.SATFINITE.E4M3.F32.PACK_AB_MERGE_C R44, R91, R90, R97 ;  /* 0x0000005a5b2c723e */ /* 0x000fc60004807061 */
[----:B------:R-:W-:Y:S02]  /*4c00*/  F2FP.SATFINITE.E4M3.F32.PACK_AB_MERGE_C R47, R164, R137, R47 ;  /* 0x00000089a42f723e */ /* 0x000fe4000480702f */
[----:B------:R-:W-:-:S07]  /*4c10*/  F2FP.SATFINITE.E4M3.F32.PACK_AB_MERGE_C R46, R163, R136, R165 ;  /* 0x00000088a32e723e */ /* 0x000fce00048070a5 */
.L_x_3404:
[----:B------:R-:W-:Y:S05]  /*4c20*/  BSYNC B3 ;  /* 0x0000000000037941 */ /* 0x000fea0003800000 */
.L_x_3403:
[----:B--2---:R4:W-:Y:S02]  /*4c30*/  STG.E.128 desc[UR54][R50.64+0x40], R44 ;  /* 0x0000402c32007986 */ /* 0x0049e4000c101d36 */
.L_x_3402:
[----:B------:R-:W-:Y:S05]  /*4c40*/  BSYNC B2 ;  /* 0x0000000000027941 */ /* 0x000fea0003800000 */
.L_x_3401:
[----:B------:R-:W-:Y:S01]  /*4c50*/  ISETP.NE.AND P3, PT, R37, RZ, PT ;  /* 0x000000ff2500720c */ /* 0x000fe20003f65270 */
[----:B------:R-:W-:-:S12]  /*4c60*/  BSSY B2, `(.L_x_3405) ;  /* 0x0000073000027945 */ /* 0x000fd80003800000 */
[----:B------:R-:W-:Y:S05]  /*4c70*/  @!P3 BRA `(.L_x_3406) ;  /* 0x0000000400c4b947 */ /* 0x000fea0003800000 */
[----:B0-234-:R0:W2:Y:S01]  /*4c80*/  LDS.128 R44, [R41+0x26a00] ;  /* 0x026a0000292c7984 */ /* 0x01d0a20000000c00 */
[----:B------:R-:W-:Y:S01]  /*4c90*/  ISETP.GE.AND P3, PT, R225, R133, PT ;  /* 0x00000085e100720c */ /* 0x000fe20003f66270 */
[----:B------:R-:W-:-:S12]  /*4ca0*/  BSSY B3, `(.L_x_3407) ;  /* 0x000006d000037945 */ /* 0x000fd80003800000 */
[----:B0-----:R-:W-:Y:S05]  /*4cb0*/  @P3 BRA `(.L_x_3408) ;  /* 0x0000000400ac3947 */ /* 0x001fea0003800000 */
[--C-:B------:R-:W-:Y:S02]  /*4cc0*/  SHF.R.U32.HI R97, RZ, 0x18, R85.reuse ;  /* 0x00000018ff617819 */ /* 0x100fe40000011655 */
[----:B------:R-:W-:Y:S02]  /*4cd0*/  LOP3.LUT R84, R85, 0xff, RZ, 0xc0, !PT ;  /* 0x000000ff55547812 */ /* 0x000fe400078ec0ff */
[--C-:B------:R-:W-:Y:S02]  /*4ce0*/  SHF.R.U32.HI R91, RZ, 0x8, R85.reuse ;  /* 0x00000008ff5b7819 */ /* 0x100fe40000011655 */
[----:B------:R-:W-:Y:S02]  /*4cf0*/  SHF.R.U32.HI R89, RZ, 0x10, R85 ;  /* 0x00000010ff597819 */ /* 0x000fe40000011655 */
[----:B------:R-:W-:Y:S02]  /*4d00*/  SHF.R.U32.HI R86, RZ, 0x18, R87 ;  /* 0x00000018ff567819 */ /* 0x000fe40000011657 */
[----:B------:R-:W-:-:S02]  /*4d10*/  LOP3.LUT R85, R87, 0xff, RZ, 0xc0, !PT ;  /* 0x000000ff57557812 */ /* 0x000fc400078ec0ff */
[--C-:B------:R-:W-:Y:S02]  /*4d20*/  SHF.R.U32.HI R88, RZ, 0x8, R87.reuse ;  /* 0x00000008ff587819 */ /* 0x100fe40000011657 */
[----:B------:R-:W-:Y:S02]  /*4d30*/  SHF.R.U32.HI R90, RZ, 0x10, R87 ;  /* 0x00000010ff5a7819 */ /* 0x000fe40000011657 */
[----:B------:R-:W-:Y:S01]  /*4d40*/  PRMT R87, R86, 0x654, R85 ;  /* 0x0000065456577816 */ /* 0x000fe20000000055 */
[----:B------:R-:W-:Y:S01]  /*4d50*/  IMAD.SHL.U32 R85, R91, 0x100, RZ ;  /* 0x000001005b557824 */ /* 0x000fe200078e00ff */
[----:B------:R-:W-:Y:S01]  /*4d60*/  PRMT R84, R97, 0x654, R84 ;  /* 0x0000065461547816 */ /* 0x000fe20000000054 */
[----:B------:R-:W-:Y:S02]  /*4d70*/  IMAD.SHL.U32 R88, R88, 0x100, RZ ;  /* 0x0000010058587824 */ /* 0x000fe400078e00ff */
[----:B--2---:R-:W-:Y:S01]  /*4d80*/  IMAD.MOV.U32 R86, RZ, RZ, R44 ;  /* 0x000000ffff567224 */ /* 0x004fe200078e002c */
[----:B------:R-:W-:Y:S01]  /*4d90*/  LOP3.LUT R84, R84, 0xff00, R85, 0xf8, !PT ;  /* 0x0000ff0054547812 */ /* 0x000fe200078ef855 */
[----:B------:R-:W-:Y:S01]  /*4da0*/  IMAD.U32 R90, R90, 0x10000, RZ ;  /* 0x000100005a5a7824 */ /* 0x000fe200078e00ff */
[----:B------:R-:W-:-:S02]  /*4db0*/  LOP3.LUT R87, R87, 0xff00, R88, 0xf8, !PT ;  /* 0x0000ff0057577812 */ /* 0x000fc400078ef858 */
[----:B------:R-:W-:Y:S02]  /*4dc0*/  SHF.L.U32 R85, R89, 0x10, RZ ;  /* 0x0000001059557819 */ /* 0x000fe400000006ff */
[----:B------:R-:W-:Y:S02]  /*4dd0*/  F2FP.F16.E4M3.UNPACK_B R88, R158.H1 ;  /* 0x0000009eff58723e */ /* 0x000fe400030006ff */
[----:B------:R-:W-:Y:S02]  /*4de0*/  F2FP.F16.E4M3.UNPACK_B R44, R45 ;  /* 0x0000002dff2c723e */ /* 0x000fe400020006ff */
        /* <DEDUP_REMOVED lines=25> */
[--C-:B------:R-:W-:Y:S01]  /*4f80*/  HADD2.F32 R89, -RZ, R87.reuse.H0_H0 ;  /* 0x20000057ff597230 */ /* 0x100fe20000004100 */
[----:B------:R-:W-:Y:S01]  /*4f90*/  F2FP.F16.E4M3.UNPACK_B R125, R85.H1 ;  /* 0x00000055ff7d723e */ /* 0x000fe200030006ff */
[----:B------:R-:W-:-:S02]  /*4fa0*/  HADD2.F32 R90, -RZ, R87.H1_H1 ;  /* 0x30000057ff5a7230 */ /* 0x000fc40000004100 */
[----:B------:R-:W-:Y:S02]  /*4fb0*/  HADD2.F32 R158, -RZ, R158.H0_H0 ;  /* 0x2000009eff9e7230 */ /* 0x000fe40000004100 */
[-C--:B------:R-:W-:Y:S01]  /*4fc0*/  FMUL.FTZ R97, R89, R91.reuse ;  /* 0x0000005b59617220 */ /* 0x080fe20000410000 */
[--C-:B------:R-:W-:Y:S02]  /*4fd0*/  HADD2.F32 R88, -RZ, R86.reuse.H1_H1 ;  /* 0x30000056ff587230 */ /* 0x100fe40000004100 */
[----:B------:R-:W-:Y:S01]  /*4fe0*/  FMUL.FTZ R98, R90, R91 ;  /* 0x0000005b5a627220 */ /* 0x000fe20000410000 */
[----:B------:R-:W-:Y:S02]  /*4ff0*/  HADD2.F32 R87, -RZ, R86.H0_H0 ;  /* 0x20000056ff577230 */ /* 0x000fe40000004100 */
[--C-:B------:R-:W-:Y:S02]  /*5000*/  HADD2.F32 R86, -RZ, R157.reuse.H1_H1 ;  /* 0x3000009dff567230 */ /* 0x100fe40000004100 */
[----:B------:R-:W-:Y:S01]  /*5010*/  FMUL.FTZ R96, R88, R158 ;  /* 0x0000009e58607220 */ /* 0x000fe20000410000 */
[----:B------:R-:W-:-:S02]  /*5020*/  HADD2.F32 R157, -RZ, R157.H0_H0 ;  /* 0x2000009dff9d7230 */ /* 0x000fc40000004100 */
[----:B------:R-:W-:Y:S01]  /*5030*/  FMUL.FTZ R91, R87, R158 ;  /* 0x0000009e575b7220 */ /* 0x000fe20000410000 */
[--C-:B------:R-:W-:Y:S02]  /*5040*/  HADD2.F32 R137, -RZ, R125.reuse.H1_H1 ;  /* 0x3000007dff897230 */ /* 0x100fe40000004100 */
[-C--:B------:R-:W-:Y:S01]  /*5050*/  FFMA.FTZ R89, R89, R86.reuse, -R98 ;  /* 0x0000005659597223 */ /* 0x080fe20000010862 */
[----:B------:R-:W-:Y:S01]  /*5060*/  FFMA.FTZ R90, R90, R86, R97 ;  /* 0x000000565a5a7223 */ /* 0x000fe20000010061 */
[-C--:B------:R-:W-:Y:S01]  /*5070*/  FFMA.FTZ R86, R87, R157.reuse, -R96 ;  /* 0x0000009d57567223 */ /* 0x080fe20000010860 */
[----:B------:R-:W-:Y:S01]  /*5080*/  FFMA.FTZ R87, R88, R157, R91 ;  /* 0x0000009d58577223 */ /* 0x000fe2000001005b */
[----:B------:R-:W-:Y:S01]  /*5090*/  F2FP.F16.E4M3.UNPACK_B R91, R47.H1 ;  /* 0x0000002fff5b723e */ /* 0x000fe200030006ff */
[----:B------:R-:W-:Y:S01]  /*50a0*/  HADD2.F32 R125, -RZ, R125.H0_H0 ;  /* 0x2000007dff7d7230 */ /* 0x000fe20000004100 */
[----:B------:R-:W-:Y:S02]  /*50b0*/  F2FP.SATFINITE.E4M3.F32.PACK_AB_MERGE_C R88, R124, R99, RZ ;  /* 0x000000637c58723e */ /* 0x000fe400048070ff */
[----:B------:R-:W-:Y:S01]  /*50c0*/  F2FP.SATFINITE.E4M3.F32.PACK_AB_MERGE_C R89, R90, R89, RZ ;  /* 0x000000595a59723e */ /* 0x000fe200048070ff */
[--C-:B------:R-:W-:Y:S01]  /*50d0*/  HADD2.F32 R96, -RZ, R91.reuse.H0_H0 ;  /* 0x2000005bff607230 */ /* 0x100fe20000004100 */
[----:B------:R-:W-:Y:S01]  /*50e0*/  F2FP.F16.E4M3.UNPACK_B R98, R84.H1 ;  /* 0x00000054ff62723e */ /* 0x000fe200030006ff */
[----:B------:R-:W-:Y:S01]  /*50f0*/  HADD2.F32 R91, -RZ, R91.H1_H1 ;  /* 0x3000005bff5b7230 */ /* 0x000fe20000004100 */
[----:B------:R-:W-:-:S02]  /*5100*/  F2FP.F16.E4M3.UNPACK_B R90, R46.H1 ;  /* 0x0000002eff5a723e */ /* 0x000fc400030006ff */
[----:B------:R-:W-:Y:S01]  /*5110*/  F2FP.F16.E4M3.UNPACK_B R124, R85 ;  /* 0x00000055ff7c723e */ /* 0x000fe200020006ff */
[----:B------:R-:W-:Y:S01]  /*5120*/  HADD2.F32 R99, -RZ, R98.H1_H1 ;  /* 0x30000062ff637230 */ /* 0x000fe20000004100 */
[----:B------:R-:W-:Y:S01]  /*5130*/  F2FP.F16.E4M3.UNPACK_B R97, R84 ;  /* 0x00000054ff61723e */ /* 0x000fe200020006ff */
[----:B------:R-:W-:Y:S02]  /*5140*/  HADD2.F32 R85, -RZ, R90.H1_H1 ;  /* 0x3000005aff557230 */ /* 0x000fe40000004100 */
[-C--:B------:R-:W-:Y:S01]  /*5150*/  FMUL.FTZ R157, R91, R137.reuse ;  /* 0x000000895b9d7220 */ /* 0x080fe20000410000 */
[----:B------:R-:W-:Y:S02]  /*5160*/  HADD2.F32 R136, -RZ, R124.H1_H1 ;  /* 0x3000007cff887230 */ /* 0x000fe40000004100 */
[C---:B------:R-:W-:Y:S01]  /*5170*/  FMUL.FTZ R158, R96.reuse, R137 ;  /* 0x00000089609e7220 */ /* 0x040fe20000410000 */
[----:B------:R-:W-:Y:S02]  /*5180*/  HADD2.F32 R90, -RZ, R90.H0_H0 ;  /* 0x2000005aff5a7230 */ /* 0x000fe40000004100 */
[----:B------:R-:W-:Y:S01]  /*5190*/  FFMA.FTZ R84, R96, R99, -R157 ;  /* 0x0000006360547223 */ /* 0x000fe2000001089d */
[----:B------:R-:W-:-:S02]  /*51a0*/  HADD2.F32 R96, -RZ, R97.H1_H1 ;  /* 0x30000061ff607230 */ /* 0x000fc40000004100 */
[CC--:B------:R-:W-:Y:S01]  /*51b0*/  FMUL.FTZ R137, R85.reuse, R136.reuse ;  /* 0x0000008855897220 */ /* 0x0c0fe20000410000 */
[----:B------:R-:W-:Y:S01]  /*51c0*/  F2FP.F16.E4M3.UNPACK_B R47, R47 ;  /* 0x0000002fff2f723e */ /* 0x000fe200020006ff */
[C---:B------:R-:W-:Y:S01]  /*51d0*/  FMUL.FTZ R136, R90.reuse, R136 ;  /* 0x000000885a887220 */ /* 0x040fe20000410000 */
[----:B------:R-:W-:Y:S01]  /*51e0*/  F2FP.F16.E4M3.UNPACK_B R46, R46 ;  /* 0x0000002eff2e723e */ /* 0x000fe200020006ff */
[-C--:B------:R-:W-:Y:S01]  /*51f0*/  FFMA.FTZ R137, R90, R96.reuse, -R137 ;  /* 0x000000605a897223 */ /* 0x080fe20000010889 */
[----:B------:R-:W-:Y:S02]  /*5200*/  HADD2.F32 R124, -RZ, R124.H0_H0 ;  /* 0x2000007cff7c7230 */ /* 0x000fe40000004100 */
[----:B------:R-:W-:Y:S01]  /*5210*/  FFMA.FTZ R136, R85, R96, R136 ;  /* 0x0000006055887223 */ /* 0x000fe20000010088 */
[--C-:B------:R-:W-:Y:S02]  /*5220*/  HADD2.F32 R85, -RZ, R47.reuse.H0_H0 ;  /* 0x2000002fff557230 */ /* 0x100fe40000004100 */
[----:B------:R-:W-:Y:S01]  /*5230*/  FFMA.FTZ R99, R91, R99, R158 ;  /* 0x000000635b637223 */ /* 0x000fe2000001009e */
[----:B------:R-:W-:Y:S01]  /*5240*/  HADD2.F32 R90, -RZ, R47.H1_H1 ;  /* 0x3000002fff5a7230 */ /* 0x000fe20000004100 */
[----:B------:R-:W-:Y:S01]  /*5250*/  F2FP.SATFINITE.E4M3.F32.PACK_AB_MERGE_C R45, R45, R44, R88 ;  /* 0x0000002c2d2d723e */ /* 0x000fe20004807058 */
[--C-:B------:R-:W-:Y:S01]  /*5260*/  HADD2.F32 R47, -RZ, R46.reuse.H0_H0 ;  /* 0x2000002eff2f7230 */ /* 0x100fe20000004100 */
[----:B------:R-:W-:Y:S01]  /*5270*/  F2FP.SATFINITE.E4M3.F32.PACK_AB_MERGE_C R136, R136, R137, RZ ;  /* 0x000000898888723e */ /* 0x000fe200048070ff */
[----:B------:R-:W-:-:S02]  /*5280*/  HADD2.F32 R46, -RZ, R46.H1_H1 ;  /* 0x3000002eff2e7230 */ /* 0x000fc40000004100 */
[-C--:B------:R-:W-:Y:S01]  /*5290*/  FMUL.FTZ R158, R90, R125.reuse ;  /* 0x0000007d5a9e7220 */ /* 0x080fe20000410000 */
[----:B------:R-:W-:Y:S02]  /*52a0*/  HADD2.F32 R98, -RZ, R98.H0_H0 ;  /* 0x20000062ff627230 */ /* 0x000fe40000004100 */
        /* <DEDUP_REMOVED lines=11> */
[----:B------:R-:W-:-:S07]  /*5360*/  F2FP.SATFINITE.E4M3.F32.PACK_AB_MERGE_C R47, R125, R158, R84 ;  /* 0x0000009e7d2f723e */ /* 0x000fce0004807054 */
.L_x_3408:
[----:B------:R-:W-:Y:S05]  /*5370*/  BSYNC B3 ;  /* 0x0000000000037941 */ /* 0x000fea0003800000 */
.L_x_3407:
[----:B--2---:R0:W-:Y:S02]  /*5380*/  STG.E.128 desc[UR54][R50.64+0x60], R44 ;  /* 0x0000602c32007986 */ /* 0x0041e4000c101d36 */
.L_x_3406:
[----:B------:R-:W-:Y:S05]  /*5390*/  BSYNC B2 ;  /* 0x0000000000027941 */ /* 0x000fea0003800000 */
.L_x_3405:
        /* <DEDUP_REMOVED lines=75> */
[----:B------:R-:W-:-:S02]  /*5850*/  F2FP.F16.E4M3.UNPACK_B R96, R81 ;  /* 0x00000051ff60723e */ /* 0x000fc400020006ff */
[-C--:B------:R-:W-:Y:S01]  /*5860*/  F2FP.F16.E4M3.UNPACK_B R89, R80.reuse ;  /* 0x00000050ff59723e */ /* 0x080fe200020006ff */
[----:B------:R-:W-:Y:S01]  /*5870*/  HADD2.F32 R81, -RZ, R86.H1_H1 ;  /* 0x30000056ff517230 */ /* 0x000fe20000004100 */
[----:B------:R-:W-:Y:S01]  /*5880*/  F2FP.F16.E4M3.UNPACK_B R90, R80.H1 ;  /* 0x00000050ff5a723e */ /* 0x000fe200030006ff */
[----:B------:R-:W-:Y:S02]  /*5890*/  HADD2.F32 R98, -RZ, R96.H1_H1 ;  /* 0x30000060ff627230 */ /* 0x000fe40000004100 */
[-C--:B------:R-:W-:Y:S01]  /*58a0*/  FMUL.FTZ R125, R87, R99.reuse ;  /* 0x00000063577d7220 */ /* 0x080fe20000410000 */
[----:B------:R-:W-:Y:S02]  /*58b0*/  HADD2.F32 R86, -RZ, R86.H0_H0 ;  /* 0x20000056ff567230 */ /* 0x000fe40000004100 */
[----:B------:R-:W-:Y:S01]  /*58c0*/  FMUL.FTZ R124, R88, R99 ;  /* 0x00000063587c7220 */ /* 0x000fe20000410000 */
[----:B------:R-:W-:Y:S02]  /*58d0*/  HADD2.F32 R80, -RZ, R89.H1_H1 ;  /* 0x30000059ff507230 */ /* 0x000fe40000004100 */
[-C--:B------:R-:W-:Y:S01]  /*58e0*/  FMUL.FTZ R99, R81, R98.reuse ;  /* 0x0000006251637220 */ /* 0x080fe20000410000 */
[----:B------:R-:W-:Y:S01]  /*58f0*/  F2FP.F16.E4M3.UNPACK_B R47, R47 ;  /* 0x0000002fff2f723e */ /* 0x000fe200020006ff */
[C---:B------:R-:W-:Y:S01]  /*5900*/  FMUL.FTZ R98, R86.reuse, R98 ;  /* 0x0000006256627220 */ /* 0x040fe20000410000 */
[----:B------:R-:W-:Y:S01]  /*5910*/  F2FP.F16.E4M3.UNPACK_B R46, R46 ;  /* 0x0000002eff2e723e */ /* 0x000fe200020006ff */
[----:B------:R-:W-:Y:S01]  /*5920*/  FFMA.FTZ R99, R86, R80, -R99 ;  /* 0x0000005056637223 */ /* 0x000fe20000010863 */
[----:B------:R-:W-:-:S02]  /*5930*/  HADD2.F32 R91, -RZ, R90.H1_H1 ;  /* 0x3000005aff5b7230 */ /* 0x000fc40000004100 */
[----:B------:R-:W-:Y:S01]  /*5940*/  FFMA.FTZ R98, R81, R80, R98 ;  /* 0x0000005051627223 */ /* 0x000fe20000010062 */
[--C-:B------:R-:W-:Y:S01]  /*5950*/  HADD2.F32 R80, -RZ, R47.reuse.H0_H0 ;  /* 0x2000002fff507230 */ /* 0x100fe20000004100 */
[----:B------:R-:W-:Y:S01]  /*5960*/  F2FP.SATFINITE.E4M3.F32.PACK_AB_MERGE_C R45, R45, R44, R84 ;  /* 0x0000002c2d2d723e */ /* 0x000fe20004807054 */
[----:B------:R-:W-:Y:S02]  /*5970*/  HADD2.F32 R81, -RZ, R47.H1_H1 ;  /* 0x3000002fff517230 */ /* 0x000fe40000004100 */
[-C--:B------:R-:W-:Y:S01]  /*5980*/  FFMA.FTZ R125, R88, R91.reuse, -R125 ;  /* 0x0000005b587d7223 */ /* 0x080fe2000001087d */
[--C-:B------:R-:W-:Y:S02]  /*5990*/  HADD2.F32 R47, -RZ, R46.reuse.H0_H0 ;  /* 0x2000002eff2f7230 */ /* 0x100fe40000004100 */
[----:B------:R-:W-:Y:S01]  /*59a0*/  FFMA.FTZ R124, R87, R91, R124 ;  /* 0x0000005b577c7223 */ /* 0x000fe2000001007c */
        /* <DEDUP_REMOVED lines=17> */
.L_x_3412:
[----:B------:R-:W-:Y:S05]  /*5ac0*/  BSYNC B3 ;  /* 0x0000000000037941 */ /* 0x000fea0003800000 */
.L_x_3411:
[----:B--2---:R0:W-:Y:S02]  /*5ad0*/  STG.E.128 desc[UR54][R50.64+0x80], R44 ;  /* 0x0000802c32007986 */ /* 0x0041e4000c101d36 */
.L_x_3410:
[----:B------:R-:W-:Y:S05]  /*5ae0*/  BSYNC B2 ;  /* 0x0000000000027941 */ /* 0x000fea0003800000 */
.L_x_3409:
[----:B------:R-:W-:-:S13]  /*5af0*/  ISETP.NE.AND P3, PT, R39, RZ, PT ;  /* 0x000000ff2700720c */ /* 0x000fda0003f65270 */
[----:B------:R-:W-:Y:S05]  /*5b00*/  @!P3 BRA `(.L_x_3392) ;  /* 0x0000000400c8b947 */ /* 0x000fea0003800000 */
[----:B0-234-:R0:W2:Y:S01]  /*5b10*/  LDS.128 R44, [R41+0x29200] ;  /* 0x02920000292c7984 */ /* 0x01d0a20000000c00 */
[----:B------:R-:W-:Y:S01]  /*5b20*/  ISETP.GE.AND P3, PT, R226, R133, PT ;  /* 0x00000085e200720c */ /* 0x000fe20003f66270 */
[----:B------:R-:W-:-:S12]  /*5b30*/  BSSY B2, `(.L_x_3413) ;  /* 0x000006e000027945 */ /* 0x000fd80003800000 */
[----:B0-----:R-:W-:Y:S05]  /*5b40*/  @P3 BRA `(.L_x_3414) ;  /* 0x0000000400b03947 */ /* 0x001fea0003800000 */
[--C-:B------:R-:W-:Y:S02]  /*5b50*/  SHF.R.U32.HI R78, RZ, 0x8, R77.reuse ;  /* 0x00000008ff4e7819 */ /* 0x100fe4000001164d */
[--C-:B------:R-:W-:Y:S02]  /*5b60*/  SHF.R.U32.HI R85, RZ, 0x18, R77.reuse ;  /* 0x00000018ff557819 */ /* 0x100fe4000001164d */
[----:B------:R-:W-:Y:S02]  /*5b70*/  LOP3.LUT R76, R77, 0xff, RZ, 0xc0, !PT ;  /* 0x000000ff4d4c7812 */ /* 0x000fe400078ec0ff */
[----:B------:R-:W-:Y:S02]  /*5b80*/  SHF.R.U32.HI R83, RZ, 0x10, R77 ;  /* 0x00000010ff537819 */ /* 0x000fe4000001164d */
[--C-:B------:R-:W-:Y:S02]  /*5b90*/  SHF.R.U32.HI R81, RZ, 0x8, R79.reuse ;  /* 0x00000008ff517819 */ /* 0x100fe4000001164f */
[----:B------:R-:W-:-:S02]  /*5ba0*/  SHF.R.U32.HI R80, RZ, 0x18, R79 ;  /* 0x00000018ff507819 */ /* 0x000fc4000001164f */
[----:B------:R-:W-:Y:S01]  /*5bb0*/  LOP3.LUT R77, R79, 0xff, RZ, 0xc0, !PT ;  /* 0x000000ff4f4d7812 */ /* 0x000fe200078ec0ff */
[----:B------:R-:W-:Y:S01]  /*5bc0*/  IMAD.SHL.U32 R81, R81, 0x100, RZ ;  /* 0x0000010051517824 */ /* 0x000fe200078e00ff */
[----:B------:R-:W-:Y:S01]  /*5bd0*/  SHF.R.U32.HI R82, RZ, 0x10, R79 ;  /* 0x00000010ff527819 */ /* 0x000fe2000001164f */
[----:B------:R-:W-:Y:S01]  /*5be0*/  IMAD.SHL.U32 R79, R78, 0x100, RZ ;  /* 0x000001004e4f7824 */ /* 0x000fe200078e00ff */
[----:B------:R-:W-:Y:S02]  /*5bf0*/  PRMT R76, R85, 0x654, R76 ;  /* 0x00000654554c7816 */ /* 0x000fe4000000004c */
[----:B------:R-:W-:Y:S01]  /*5c00*/  PRMT R80, R80, 0x654, R77 ;  /* 0x0000065450507816 */ /* 0x000fe2000000004d */
[----:B--2---:R-:W-:Y:S01]  /*5c10*/  IMAD.MOV.U32 R77, RZ, RZ, R45 ;  /* 0x000000ffff4d7224 */ /* 0x004fe200078e002d */
[----:B------:R-:W-:Y:S01]  /*5c20*/  LOP3.LUT R45, R76, 0xff00, R79, 0xf8, !PT ;  /* 0x0000ff004c2d7812 */ /* 0x000fe200078ef84f */
[----:B------:R-:W-:Y:S01]  /*5c30*/  IMAD.U32 R76, R83, 0x10000, RZ ;  /* 0x00010000534c7824 */ /* 0x000fe200078e00ff */
[----:B------:R-:W-:Y:S01]  /*5c40*/  MOV R78, R44 ;  /* 0x0000002c004e7202 */ /* 0x000fe20000000f00 */
[----:B------:R-:W-:Y:S01]  /*5c50*/  IMAD.U32 R82, R82, 0x10000, RZ ;  /* 0x0001000052527824 */ /* 0x000fe200078e00ff */
[----:B------:R-:W-:-:S02]  /*5c60*/  LOP3.LUT R81, R80, 0xff00, R81, 0xf8, !PT ;  /* 0x0000ff0050517812 */ /* 0x000fc400078ef851 */
        /* <DEDUP_REMOVED lines=28> */
[----:B------:R-:W-:Y:S01]  /*5e30*/  HADD2.F32 R81, -RZ, R79.H0_H0 ;  /* 0x2000004fff517230 */ /* 0x000fe20000004100 */
[----:B------:R-:W-:Y:S01]  /*5e40*/  F2FP.SATFINITE.E4M3.F32.PACK_AB_MERGE_C R98, R88, R87, RZ ;  /* 0x000000575862723e */ /* 0x000fe200048070ff */
[--C-:B------:R-:W-:Y:S02]  /*5e50*/  HADD2.F32 R79, -RZ, R78.reuse.H0_H0 ;  /* 0x2000004eff4f7230 */ /* 0x100fe40000004100 */
[-C--:B------:R-:W-:Y:S01]  /*5e60*/  FMUL.FTZ R86, R82, R83.reuse ;  /* 0x0000005352567220 */ /* 0x080fe20000410000 */
[----:B------:R-:W-:Y:S02]  /*5e70*/  HADD2.F32 R80, -RZ, R78.H1_H1 ;  /* 0x3000004eff507230 */ /* 0x000fe40000004100 */
[----:B------:R-:W-:Y:S01]  /*5e80*/  FMUL.FTZ R83, R81, R83 ;  /* 0x0000005351537220 */ /* 0x000fe20000410000 */
[----:B------:R-:W-:Y:S01]  /*5e90*/  HADD2.F32 R78, -RZ, R148.H1_H1 ;  /* 0x30000094ff4e7230 */ /* 0x000fe20000004100 */
[----:B------:R-:W-:Y:S01]  /*5ea0*/  F2FP.F16.E4M3.UNPACK_B R87, R76.H1 ;  /* 0x0000004cff57723e */ /* 0x000fe200030006ff */
[----:B------:R-:W-:-:S02]  /*5eb0*/  HADD2.F32 R155, -RZ, R155.H0_H0 ;  /* 0x2000009bff9b7230 */ /* 0x000fc40000004100 */
[----:B------:R-:W-:Y:S02]  /*5ec0*/  HADD2.F32 R148, -RZ, R148.H0_H0 ;  /* 0x20000094ff947230 */ /* 0x000fe40000004100 */
[-C--:B------:R-:W-:Y:S01]  /*5ed0*/  FFMA.FTZ R86, R81, R78.reuse, -R86 ;  /* 0x0000004e51567223 */ /* 0x080fe20000010856 */
[----:B------:R-:W-:Y:S01]  /*5ee0*/  FFMA.FTZ R83, R82, R78, R83 ;  /* 0x0000004e52537223 */ /* 0x000fe20000010053 */
[C---:B------:R-:W-:Y:S01]  /*5ef0*/  FMUL.FTZ R84, R80.reuse, R155 ;  /* 0x0000009b50547220 */ /* 0x040fe20000410000 */
[----:B------:R-:W-:Y:S01]  /*5f00*/  F2FP.F16.E4M3.UNPACK_B R81, R47.H1 ;  /* 0x0000002fff51723e */ /* 0x000fe200030006ff */
[C---:B------:R-:W-:Y:S01]  /*5f10*/  FMUL.FTZ R155, R79.reuse, R155 ;  /* 0x0000009b4f9b7220 */ /* 0x040fe20000410000 */
[----:B------:R-:W-:Y:S02]  /*5f20*/  HADD2.F32 R88, -RZ, R87.H1_H1 ;  /* 0x30000057ff587230 */ /* 0x000fe40000004100 */
[----:B------:R-:W-:Y:S01]  /*5f30*/  FFMA.FTZ R78, R79, R148, -R84 ;  /* 0x000000944f4e7223 */ /* 0x000fe20000010854 */
[----:B------:R-:W-:Y:S01]  /*5f40*/  F2FP.SATFINITE.E4M3.F32.PACK_AB_MERGE_C R96, R83, R86, RZ ;  /* 0x000000565360723e */ /* 0x000fe200048070ff */
[----:B------:R-:W-:Y:S01]  /*5f50*/  FFMA.FTZ R79, R80, R148, R155 ;  /* 0x00000094504f7223 */ /* 0x000fe2000001009b */
[--C-:B------:R-:W-:Y:S01]  /*5f60*/  HADD2.F32 R82, -RZ, R81.reuse.H0_H0 ;  /* 0x20000051ff527230 */ /* 0x100fe20000004100 */
[-C--:B------:R-:W-:Y:S01]  /*5f70*/  F2FP.F16.E4M3.UNPACK_B R84, R45.reuse.H1 ;  /* 0x0000002dff54723e */ /* 0x080fe200030006ff */
[----:B------:R-:W-:Y:S01]  /*5f80*/  HADD2.F32 R81, -RZ, R81.H1_H1 ;  /* 0x30000051ff517230 */ /* 0x000fe20000004100 */
[----:B------:R-:W-:Y:S01]  /*5f90*/  F2FP.F16.E4M3.UNPACK_B R80, R46.H1 ;  /* 0x0000002eff50723e */ /* 0x000fe200030006ff */
[----:B------:R-:W-:Y:S01]  /*5fa0*/  HADD2.F32 R87, -RZ, R87.H0_H0 ;  /* 0x20000057ff577230 */ /* 0x000fe20000004100 */
[----:B------:R-:W-:Y:S01]  /*5fb0*/  F2FP.F16.E4M3.UNPACK_B R86, R76 ;  /* 0x0000004cff56723e */ /* 0x000fe200020006ff */
[----:B------:R-:W-:Y:S01]  /*5fc0*/  HADD2.F32 R85, -RZ, R84.H1_H1 ;  /* 0x30000054ff557230 */ /* 0x000fe20000004100 */
[----:B------:R-:W-:Y:S01]  /*5fd0*/  F2FP.F16.E4M3.UNPACK_B R83, R45 ;  /* 0x0000002dff53723e */ /* 0x000fe200020006ff */
[----:B------:R-:W-:-:S02]  /*5fe0*/  HADD2.F32 R76, -RZ, R80.H1_H1 ;  /* 0x30000050ff4c7230 */ /* 0x000fc40000004100 */
[----:B------:R-:W-:Y:S01]  /*5ff0*/  FMUL.FTZ R45, R81, R88 ;  /* 0x00000058512d7220 */ /* 0x000fe20000410000 */
[----:B------:R-:W-:Y:S01]  /*6000*/  HADD2.F32 R89, -RZ, R86.H1_H1 ;  /* 0x30000056ff597230 */ /* 0x000fe20000004100 */
[----:B------:R-:W-:Y:S01]  /*6010*/  F2FP.F16.E4M3.UNPACK_B R47, R47 ;  /* 0x0000002fff2f723e */ /* 0x000fe200020006ff */
[----:B------:R-:W-:Y:S02]  /*6020*/  HADD2.F32 R80, -RZ, R80.H0_H0 ;  /* 0x20000050ff507230 */ /* 0x000fe40000004100 */
[----:B------:R-:W-:Y:S01]  /*6030*/  FFMA.FTZ R90, R82, R85, -R45 ;  /* 0x00000055525a7223 */ /* 0x000fe2000001082d */
[----:B------:R-:W-:Y:S02]  /*6040*/  HADD2.F32 R45, -RZ, R83.H1_H1 ;  /* 0x30000053ff2d7230 */ /* 0x000fe40000004100 */
[-C--:B------:R-:W-:Y:S01]  /*6050*/  FMUL.FTZ R91, R76, R89.reuse ;  /* 0x000000594c5b7220 */ /* 0x080fe20000410000 */
[----:B------:R-:W-:Y:S01]  /*6060*/  F2FP.F16.E4M3.UNPACK_B R46, R46 ;  /* 0x0000002eff2e723e */ /* 0x000fe200020006ff */
[----:B------:R-:W-:Y:S01]  /*6070*/  FMUL.FTZ R89, R80, R89 ;  /* 0x0000005950597220 */ /* 0x000fe20000410000 */
[----:B------:R-:W-:Y:S01]  /*6080*/  FMUL.FTZ R88, R82, R88 ;  /* 0x0000005852587220 */ /* 0x000fe20000410000 */
[----:B------:R-:W-:Y:S01]  /*6090*/  FFMA.FTZ R91, R80, R45, -R91 ;  /* 0x0000002d505b7223 */ /* 0x000fe2000001085b */
[----:B------:R-:W-:-:S02]  /*60a0*/  HADD2.F32 R86, -RZ, R86.H0_H0 ;  /* 0x20000056ff567230 */ /* 0x000fc40000004100 */
[----:B------:R-:W-:Y:S01]  /*60b0*/  FFMA.FTZ R82, R76, R45, R89 ;  /* 0x0000002d4c527223 */ /* 0x000fe20000010059 */
[--C-:B------:R-:W-:Y:S02]  /*60c0*/  HADD2.F32 R76, -RZ, R47.reuse.H0_H0 ;  /* 0x2000002fff4c7230 */ /* 0x100fe40000004100 */
[----:B------:R-:W-:Y:S01]  /*60d0*/  FFMA.FTZ R97, R81, R85, R88 ;  /* 0x0000005551617223 */ /* 0x000fe20000010058 */
[--C-:B------:R-:W-:Y:S02]  /*60e0*/  HADD2.F32 R45, -RZ, R46.reuse.H0_H0 ;  /* 0x2000002eff2d7230 */ /* 0x100fe40000004100 */
[----:B------:R-:W-:Y:S02]  /*60f0*/  HADD2.F32 R47, -RZ, R47.H1_H1 ;  /* 0x3000002fff2f7230 */ /* 0x000fe40000004100 */
[----:B------:R-:W-:Y:S01]  /*6100*/  FMUL.FTZ R88, R76, R87 ;  /* 0x000000574c587220 */ /* 0x000fe20000410000 */
[----:B------:R-:W-:Y:S02]  /*6110*/  HADD2.F32 R46, -RZ, R46.H1_H1 ;  /* 0x3000002eff2e7230 */ /* 0x000fe40000004100 */
[----:B------:R-:W-:Y:S01]  /*6120*/  FMUL.FTZ R81, R45, R86 ;  /* 0x000000562d517220 */ /* 0x000fe20000410000 */
[----:B------:R-:W-:-:S02]  /*6130*/  HADD2.F32 R84, -RZ, R84.H0_H0 ;  /* 0x20000054ff547230 */ /* 0x000fc40000004100 */
[C---:B------:R-:W-:Y:S01]  /*6140*/  FMUL.FTZ R85, R47.reuse, R87 ;  /* 0x000000572f557220 */ /* 0x040fe20000410000 */
[----:B------:R-:W-:Y:S02]  /*6150*/  HADD2.F32 R83, -RZ, R83.H0_H0 ;  /* 0x20000053ff537230 */ /* 0x000fe40000004100 */
[----:B------:R-:W-:Y:S01]  /*6160*/  FMUL.FTZ R80, R46, R86 ;  /* 0x000000562e507220 */ /* 0x000fe20000410000 */
[----:B------:R-:W-:Y:S01]  /*6170*/  F2FP.SATFINITE.E4M3.F32.PACK_AB_MERGE_C R82, R82, R91, RZ ;  /* 0x0000005b5252723e */ /* 0x000fe200048070ff */
        /* <DEDUP_REMOVED lines=9> */
.L_x_3414:
[----:B------:R-:W-:Y:S05]  /*6210*/  BSYNC B2 ;  /* 0x0000000000027941 */ /* 0x000fea0003800000 */
.L_x_3413:
[----:B--2---:R0:W-:Y:S02]  /*6220*/  STG.E.128 desc[UR54][R50.64+0xa0], R44 ;  /* 0x0000a02c32007986 */ /* 0x0041e4000c101d36 */
.L_x_3392:
[----:B------:R-:W-:Y:S05]  /*6230*/  BSYNC B1 ;  /* 0x0000000000017941 */ /* 0x000fea0003800000 */
.L_x_3391:
[----:B------:R-:W-:Y:S05]  /*6240*/  @P4 BRA `(.L_x_3415) ;  /* 0x0000009800044947 */ /* 0x000fea0003800000 */
        /* <DEDUP_REMOVED lines=14> */
[----:B------:R-:W-:Y:S01]  /*6330*/  PRMT R73, R73, 0x654, R72 ;  /* 0x0000065449497816 */ /* 0x000fe20000000048 */
[----:B------:R-:W-:Y:S01]  /*6340*/  IMAD.SHL.U32 R72, R77, 0x100, RZ ;  /* 0x000001004d487824 */ /* 0x000fe200078e00ff */
[----:B------:R-:W-:Y:S01]  /*6350*/  SHF.R.U32.HI R75, RZ, 0x10, R75 ;  /* 0x00000010ff4b7819 */ /* 0x000fe2000001164b */
[----:B------:R-:W-:Y:S01]  /*6360*/  IMAD.SHL.U32 R74, R74, 0x100, RZ ;  /* 0x000001004a4a7824 */ /* 0x000fe200078e00ff */
[----:B------:R-:W-:Y:S02]  /*6370*/  PRMT R51, R51, 0x654, R50 ;  /* 0x0000065433337816 */ /* 0x000fe40000000032 */
[----:B--2---:R-:W-:Y:S01]  /*6380*/  MOV R50, R44 ;  /* 0x0000002c00327202 */ /* 0x004fe20000000f00 */
[----:B------:R-:W-:Y:S01]  /*6390*/  IMAD.U32 R75, R75, 0x10000, RZ ;  /* 0x000100004b4b7824 */ /* 0x000fe200078e00ff */
[----:B------:R-:W-:Y:S01]  /*63a0*/  LOP3.LUT R51, R51, 0xff00, R72, 0xf8, !PT ;  /* 0x0000ff0033337812 */ /* 0x000fe200078ef848 */
[----:B------:R-:W-:Y:S01]  /*63b0*/  IMAD.U32 R72, R76, 0x10000, RZ ;  /* 0x000100004c487824 */ /* 0x000fe200078e00ff */
[----:B------:R-:W-:-:S02]  /*63c0*/  LOP3.LUT R74, R73, 0xff00, R74, 0xf8, !PT ;  /* 0x0000ff00494a7812 */ /* 0x000fc400078ef84a */
[-C--:B------:R-:W-:Y:S02]  /*63d0*/  F2FP.F16.E4M3.UNPACK_B R44, R45.reuse ;  /* 0x0000002dff2c723e */ /* 0x080fe400020006ff */
        /* <DEDUP_REMOVED lines=89> */
.L_x_3419:
[----:B------:R-:W-:Y:S05]  /*6970*/  BSYNC B2 ;  /* 0x0000000000027941 */ /* 0x000fea0003800000 */
.L_x_3418:
[----:B--2---:R0:W-:Y:S02]  /*6980*/  STG.E.128 desc[UR54][R48.64], R44 ;  /* 0x0000002c30007986 */ /* 0x0041e4000c101d36 */
.L_x_3417:
[----:B------:R-:W-:Y:S05]  /*6990*/  BSYNC B1 ;  /* 0x0000000000017941 */ /* 0x000fea0003800000 */
.L_x_3416:
        /* <DEDUP_REMOVED lines=13> */
[--C-:B------:R-:W-:Y:S01]  /*6a70*/  SHF.R.U32.HI R70, RZ, 0x18, R71.reuse ;  /* 0x00000018ff467819 */ /* 0x100fe20000011647 */
[----:B------:R-:W-:Y:S01]  /*6a80*/  IMAD.SHL.U32 R69, R69, 0x100, RZ ;  /* 0x0000010045457824 */ /* 0x000fe200078e00ff */
[----:B------:R-:W-:Y:S02]  /*6a90*/  SHF.R.U32.HI R72, RZ, 0x10, R71 ;  /* 0x00000010ff487819 */ /* 0x000fe40000011647 */
[----:B------:R-:W-:Y:S01]  /*6aa0*/  PRMT R70, R70, 0x654, R51 ;  /* 0x0000065446467816 */ /* 0x000fe20000000033 */
[----:B------:R-:W-:Y:S01]  /*6ab0*/  IMAD.SHL.U32 R51, R74, 0x100, RZ ;  /* 0x000001004a337824 */ /* 0x000fe200078e00ff */
[----:B------:R-:W-:Y:S02]  /*6ac0*/  PRMT R68, R73, 0x654, R50 ;  /* 0x0000065449447816 */ /* 0x000fe40000000032 */
[----:B------:R-:W-:Y:S01]  /*6ad0*/  LOP3.LUT R71, R70, 0xff00, R69, 0xf8, !PT ;  /* 0x0000ff0046477812 */ /* 0x000fe200078ef845 */
[----:B------:R-:W-:Y:S01]  /*6ae0*/  IMAD.U32 R70, R72, 0x10000, RZ ;  /* 0x0001000048467824 */ /* 0x000fe200078e00ff */
[----:B------:R-:W-:Y:S01]  /*6af0*/  LOP3.LUT R68, R68, 0xff00, R51, 0xf8, !PT ;  /* 0x0000ff0044447812 */ /* 0x000fe200078ef833 */
[----:B------:R-:W-:Y:S01]  /*6b00*/  IMAD.U32 R51, R75, 0x10000, RZ ;  /* 0x000100004b337824 */ /* 0x000fe200078e00ff */
[----:B--2---:R-:W-:-:S02]  /*6b10*/  MOV R50, R44 ;  /* 0x0000002c00327202 */ /* 0x004fc40000000f00 */
        /* <DEDUP_REMOVED lines=90> */
.L_x_3423:
[----:B------:R-:W-:Y:S05]  /*70c0*/  BSYNC B2 ;  /* 0x0000000000027941 */ /* 0x000fea0003800000 */
.L_x_3422:
[----:B--2---:R0:W-:Y:S02]  /*70d0*/  STG.E.128 desc[UR54][R48.64+0x20], R44 ;  /* 0x0000202c30007986 */ /* 0x0041e4000c101d36 */
.L_x_3421:
[----:B------:R-:W-:Y:S05]  /*70e0*/  BSYNC B1 ;  /* 0x0000000000017941 */ /* 0x000fea0003800000 */
.L_x_3420:
        /* <DEDUP_REMOVED lines=64> */
[-C--:B------:R-:W-:Y:S01]  /*74f0*/  F2FP.F16.E4M3.UNPACK_B R66, R68.reuse.H1 ;  /* 0x00000044ff42723e */ /* 0x080fe200030006ff */
[-C--:B------:R-:W-:Y:S01]  /*7500*/  FMUL.FTZ R70, R50, R141.reuse ;  /* 0x0000008d32467220 */ /* 0x080fe20000410000 */
[C---:B------:R-:W-:Y:S01]  /*7510*/  FMUL.FTZ R141, R51.reuse, R141 ;  /* 0x0000008d338d7220 */ /* 0x040fe20000410000 */
[----:B------:R-:W-:Y:S02]  /*7520*/  F2FP.F16.E4M3.UNPACK_B R68, R68 ;  /* 0x00000044ff44723e */ /* 0x000fe400020006ff */
[-C--:B------:R-:W-:Y:S01]  /*7530*/  FFMA.FTZ R73, R51, R140.reuse, -R70 ;  /* 0x0000008c33497223 */ /* 0x080fe20000010846 */
[----:B------:R-:W-:Y:S01]  /*7540*/  F2FP.SATFINITE.E4M3.F32.PACK_AB_MERGE_C R76, R72, R69, RZ ;  /* 0x00000045484c723e */ /* 0x000fe200048070ff */
[----:B------:R-:W-:Y:S01]  /*7550*/  FFMA.FTZ R140, R50, R140, R141 ;  /* 0x0000008c328c7223 */ /* 0x000fe2000001008d */
[----:B------:R-:W-:Y:S01]  /*7560*/  F2FP.F16.E4M3.UNPACK_B R51, R47.H1 ;  /* 0x0000002fff33723e */ /* 0x000fe200030006ff */
[--C-:B------:R-:W-:Y:S01]  /*7570*/  HADD2.F32 R67, -RZ, R66.reuse.H1_H1 ;  /* 0x30000042ff437230 */ /* 0x100fe20000004100 */
[-C--:B------:R-:W-:Y:S01]  /*7580*/  F2FP.F16.E4M3.UNPACK_B R69, R71.reuse.H1 ;  /* 0x00000047ff45723e */ /* 0x080fe200030006ff */
[----:B------:R-:W-:Y:S01]  /*7590*/  HADD2.F32 R66, -RZ, R66.H0_H0 ;  /* 0x20000042ff427230 */ /* 0x000fe20000004100 */
[-C--:B------:R-:W-:Y:S01]  /*75a0*/  F2FP.F16.E4M3.UNPACK_B R50, R46.reuse.H1 ;  /* 0x0000002eff32723e */ /* 0x080fe200030006ff */
        /* <DEDUP_REMOVED lines=14> */
[----:B------:R-:W-:-:S02]  /*7690*/  HADD2.F32 R71, -RZ, R71.H0_H0 ;  /* 0x20000047ff477230 */ /* 0x000fc40000004100 */
[C---:B------:R-:W-:Y:S01]  /*76a0*/  FMUL.FTZ R70, R50.reuse, R70 ;  /* 0x0000004632467220 */ /* 0x040fe20000410000 */
[----:B------:R-:W-:Y:S02]  /*76b0*/  HADD2.F32 R69, -RZ, R69.H0_H0 ;  /* 0x20000045ff457230 */ /* 0x000fe40000004100 */
[-C--:B------:R-:W-:Y:S01]  /*76c0*/  FFMA.FTZ R75, R50, R64.reuse, -R75 ;  /* 0x00000040324b7223 */ /* 0x080fe2000001084b */
[--C-:B------:R-:W-:Y:S02]  /*76d0*/  HADD2.F32 R50, -RZ, R47.reuse.H0_H0 ;  /* 0x2000002fff327230 */ /* 0x100fe40000004100 */
[----:B------:R-:W-:Y:S01]  /*76e0*/  FFMA.FTZ R70, R51, R64, R70 ;  /* 0x0000004033467223 */ /* 0x000fe20000010046 */
[----:B------:R-:W-:Y:S02]  /*76f0*/  HADD2.F32 R51, -RZ, R47.H1_H1 ;  /* 0x3000002fff337230 */ /* 0x000fe40000004100 */
[----:B------:R-:W-:Y:S01]  /*7700*/  FFMA.FTZ R67, R65, R67, R72 ;  /* 0x0000004341437223 */ /* 0x000fe20000010048 */
[----:B------:R-:W-:-:S02]  /*7710*/  HADD2.F32 R47, -RZ, R46.H0_H0 ;  /* 0x2000002eff2f7230 */ /* 0x000fc40000004100 */
[-C--:B------:R-:W-:Y:S01]  /*7720*/  FMUL.FTZ R72, R50, R69.reuse ;  /* 0x0000004532487220 */ /* 0x080fe20000410000 */
[----:B------:R-:W-:Y:S02]  /*7730*/  HADD2.F32 R46, -RZ, R46.H1_H1 ;  /* 0x3000002eff2e7230 */ /* 0x000fe40000004100 */
[C---:B------:R-:W-:Y:S01]  /*7740*/  FMUL.FTZ R65, R51.reuse, R69 ;  /* 0x0000004533417220 */ /* 0x040fe20000410000 */
[----:B------:R-:W-:Y:S02]  /*7750*/  HADD2.F32 R68, -RZ, R68.H0_H0 ;  /* 0x20000044ff447230 */ /* 0x000fe40000004100 */
[-C--:B------:R-:W-:Y:S01]  /*7760*/  FFMA.FTZ R72, R51, R66.reuse, R72 ;  /* 0x0000004233487223 */ /* 0x080fe20000010048 */
[----:B------:R-:W-:Y:S01]  /*7770*/  F2FP.SATFINITE.E4M3.F32.PACK_AB_MERGE_C R70, R70, R75, RZ ;  /* 0x0000004b4646723e */ /* 0x000fe200048070ff */
[-C--:B------:R-:W-:Y:S01]  /*7780*/  FMUL.FTZ R64, R46, R71.reuse ;  /* 0x000000472e407220 */ /* 0x080fe20000410000 */
[----:B------:R-:W-:Y:S01]  /*7790*/  FMUL.FTZ R71, R47, R71 ;  /* 0x000000472f477220 */ /* 0x000fe20000410000 */
[----:B------:R-:W-:Y:S01]  /*77a0*/  FFMA.FTZ R65, R50, R66, -R65 ;  /* 0x0000004232417223 */ /* 0x000fe20000010841 */
[----:B------:R-:W-:Y:S01]  /*77b0*/  F2FP.SATFINITE.E4M3.F32.PACK_AB_MERGE_C R67, R67, R74, RZ ;  /* 0x0000004a4343723e */ /* 0x000fe200048070ff */
[-C--:B------:R-:W-:Y:S01]  /*77c0*/  FFMA.FTZ R64, R47, R68.reuse, -R64 ;  /* 0x000000442f407223 */ /* 0x080fe20000010840 */
[----:B------:R-:W-:Y:S01]  /*77d0*/  FFMA.FTZ R71, R46, R68, R71 ;  /* 0x000000442e477223 */ /* 0x000fe20000010047 */
[----:B------:R-:W-:-:S02]  /*77e0*/  F2FP.SATFINITE.E4M3.F32.PACK_AB_MERGE_C R44, R140, R73, R76 ;  /* 0x000000498c2c723e */ /* 0x000fc4000480704c */
[----:B------:R-:W-:Y:S02]  /*77f0*/  F2FP.SATFINITE.E4M3.F32.PACK_AB_MERGE_C R47, R72, R65, R67 ;  /* 0x00000041482f723e */ /* 0x000fe40004807043 */
[----:B------:R-:W-:-:S07]  /*7800*/  F2FP.SATFINITE.E4M3.F32.PACK_AB_MERGE_C R46, R71, R64, R70 ;  /* 0x00000040472e723e */ /* 0x000fce0004807046 */
.L_x_3427:
[----:B------:R-:W-:Y:S05]  /*7810*/  BSYNC B2 ;  /* 0x0000000000027941 */ /* 0x000fea0003800000 */
.L_x_3426:
[----:B--2---:R0:W-:Y:S02]  /*7820*/  STG.E.128 desc[UR54][R48.64+0x40], R44 ;  /* 0x0000402c30007986 */ /* 0x0041e4000c101d36 */
.L_x_3425:
[----:B------:R-:W-:Y:S05]  /*7830*/  BSYNC B1 ;  /* 0x0000000000017941 */ /* 0x000fea0003800000 */
.L_x_3424:
        /* <DEDUP_REMOVED lines=71> */
[-C--:B------:R-:W-:Y:S01]  /*7cb0*/  F2FP.F16.E4M3.UNPACK_B R61, R63.reuse.H1 ;  /* 0x0000003fff3d723e */ /* 0x080fe200030006ff */
[----:B------:R-:W-:Y:S01]  /*7cc0*/  HADD2.F32 R51, -RZ, R50.H0_H0 ;  /* 0x20000032ff337230 */ /* 0x000fe20000004100 */
[----:B------:R-:W-:Y:S01]  /*7cd0*/  F2FP.F16.E4M3.UNPACK_B R45, R46.H1 ;  /* 0x0000002eff2d723e */ /* 0x000fe200030006ff */
[----:B------:R-:W-:Y:S01]  /*7ce0*/  HADD2.F32 R67, -RZ, R64.H1_H1 ;  /* 0x30000040ff437230 */ /* 0x000fe20000004100 */
        /* <DEDUP_REMOVED lines=39> */
.L_x_3431:
[----:B------:R-:W-:Y:S05]  /*7f60*/  BSYNC B2 ;  /* 0x0000000000027941 */ /* 0x000fea0003800000 */
.L_x_3430:
[----:B--2---:R0:W-:Y:S02]  /*7f70*/  STG.E.128 desc[UR54][R48.64+0x60], R44 ;  /* 0x0000602c30007986 */ /* 0x0041e4000c101d36 */
.L_x_3429:
[----:B------:R-:W-:Y:S05]  /*7f80*/  BSYNC B1 ;  /* 0x0000000000017941 */ /* 0x000fea0003800000 */
.L_x_3428:
        /* <DEDUP_REMOVED lines=11> */
[--C-:B------:R-:W-:Y:S02]  /*8040*/  SHF.R.U32.HI R57, RZ, 0x8, R59.reuse ;  /* 0x00000008ff397819 */ /* 0x100fe4000001163b */
[----:B------:R-:W-:-:S02]  /*8050*/  SHF.R.U32.HI R56, RZ, 0x18, R59 ;  /* 0x00000018ff387819 */ /* 0x000fc4000001163b */
[----:B------:R-:W-:Y:S01]  /*8060*/  LOP3.LUT R51, R59, 0xff, RZ, 0xc0, !PT ;  /* 0x000000ff3b337812 */ /* 0x000fe200078ec0ff */
[----:B------:R-:W-:Y:S01]  /*8070*/  IMAD.SHL.U32 R57, R57, 0x100, RZ ;  /* 0x0000010039397824 */ /* 0x000fe200078e00ff */
[----:B------:R-:W-:Y:S02]  /*8080*/  SHF.R.U32.HI R60, RZ, 0x10, R59 ;  /* 0x00000010ff3c7819 */ /* 0x000fe4000001163b */
[----:B------:R-:W-:Y:S01]  /*8090*/  PRMT R56, R56, 0x654, R51 ;  /* 0x0000065438387816 */ /* 0x000fe20000000033 */
[----:B------:R-:W-:Y:S01]  /*80a0*/  IMAD.SHL.U32 R51, R61, 0x100, RZ ;  /* 0x000001003d337824 */ /* 0x000fe200078e00ff */
[----:B------:R-:W-:Y:S01]  /*80b0*/  PRMT R50, R63, 0x654, R50 ;  /* 0x000006543f327816 */ /* 0x000fe20000000032 */
[----:B------:R-:W-:Y:S01]  /*80c0*/  IMAD.U32 R60, R60, 0x10000, RZ ;  /* 0x000100003c3c7824 */ /* 0x000fe200078e00ff */
[----:B------:R-:W-:Y:S02]  /*80d0*/  LOP3.LUT R57, R56, 0xff00, R57, 0xf8, !PT ;  /* 0x0000ff0038397812 */ /* 0x000fe400078ef839 */
[----:B------:R-:W-:-:S02]  /*80e0*/  LOP3.LUT R51, R50, 0xff00, R51, 0xf8, !PT ;  /* 0x0000ff0032337812 */ /* 0x000fc400078ef833 */
[----:B------:R-:W-:Y:S02]  /*80f0*/  SHF.L.U32 R56, R58, 0x10, RZ ;  /* 0x000000103a387819 */ /* 0x000fe400000006ff */
[----:B------:R-:W-:Y:S02]  /*8100*/  F2FP.F16.E4M3.UNPACK_B R58, R95.H1 ;  /* 0x0000005fff3a723e */ /* 0x000fe400030006ff */
[-C--:B--2---:R-:W-:Y:S02]  /*8110*/  F2FP.F16.E4M3.UNPACK_B R50, R45.reuse ;  /* 0x0000002dff32723e */ /* 0x084fe400020006ff */
        /* <DEDUP_REMOVED lines=88> */
.L_x_3435:
[----:B------:R-:W-:Y:S05]  /*86a0*/  BSYNC B2 ;  /* 0x0000000000027941 */ /* 0x000fea0003800000 */
.L_x_3434:
[----:B--2---:R0:W-:Y:S02]  /*86b0*/  STG.E.128 desc[UR54][R48.64+0x80], R44 ;  /* 0x0000802c30007986 */ /* 0x0041e4000c101d36 */
.L_x_3433:
[----:B------:R-:W-:Y:S05]  /*86c0*/  BSYNC B1 ;  /* 0x0000000000017941 */ /* 0x000fea0003800000 */
.L_x_3432:
[----:B------:R-:W-:-:S13]  /*86d0*/  ISETP.NE.AND P3, PT, R39, RZ, PT ;  /* 0x000000ff2700720c */ /* 0x000fda0003f65270 */
[----:B------:R-:W-:Y:S05]  /*86e0*/  @!P3 BRA `(.L_x_3415) ;  /* 0x0000007000dcb947 */ /* 0x000fea0003800000 */
[----:B0-234-:R0:W2:Y:S01]  /*86f0*/  LDS.128 R44, [R41+0x2b200] ;  /* 0x02b20000292c7984 */ /* 0x01d0a20000000c00 */
[----:B------:R-:W-:Y:S01]  /*8700*/  ISETP.GE.AND P3, PT, R226, R133, PT ;  /* 0x00000085e200720c */ /* 0x000fe20003f66270 */
[----:B------:R-:W-:-:S12]  /*8710*/  BSSY B1, `(.L_x_3436) ;  /* 0x000006d000017945 */ /* 0x000fd80003800000 */
[----:B0-----:R-:W-:Y:S05]  /*8720*/  @P3 BRA `(.L_x_3437) ;  /* 0x0000000400ac3947 */ /* 0x001fea0003800000 */
[--C-:B------:R-:W-:Y:S01]  /*8730*/  SHF.R.U32.HI R58, RZ, 0x10, R53.reuse ;  /* 0x00000010ff3a7819 */ /* 0x100fe20000011635 */
[----:B--2---:R-:W-:Y:S01]  /*8740*/  IMAD.MOV.U32 R51, RZ, RZ, R46 ;  /* 0x000000ffff337224 */ /* 0x004fe200078e002e */
[----:B------:R-:W-:Y:S01]  /*8750*/  SHF.R.U32.HI R56, RZ, 0x8, R53 ;  /* 0x00000008ff387819 */ /* 0x000fe20000011635 */
[----:B------:R-:W-:Y:S01]  /*8760*/  IMAD.MOV.U32 R52, RZ, RZ, R47 ;  /* 0x000000ffff347224 */ /* 0x000fe200078e002f */
[----:B------:R-:W-:Y:S02]  /*8770*/  LOP3.LUT R50, R53, 0xff, RZ, 0xc0, !PT ;  /* 0x000000ff35327812 */ /* 0x000fe400078ec0ff */
[----:B------:R-:W-:Y:S01]  /*8780*/  SHF.R.U32.HI R59, RZ, 0x18, R53 ;  /* 0x00000018ff3b7819 */ /* 0x000fe20000011635 */
[----:B------:R-:W-:Y:S01]  /*8790*/  IMAD.SHL.U32 R46, R56, 0x100, RZ ;  /* 0x00000100382e7824 */ /* 0x000fe200078e00ff */
[--C-:B------:R-:W-:Y:S02]  /*87a0*/  SHF.R.U32.HI R53, RZ, 0x8, R55.reuse ;  /* 0x00000008ff357819 */ /* 0x100fe40000011637 */
[----:B------:R-:W-:-:S02]  /*87b0*/  SHF.R.U32.HI R57, RZ, 0x10, R55 ;  /* 0x00000010ff397819 */ /* 0x000fc40000011637 */
[----:B------:R-:W-:Y:S02]  /*87c0*/  LOP3.LUT R54, R55, 0xff0000ff, RZ, 0xc0, !PT ;  /* 0xff0000ff37367812 */ /* 0x000fe400078ec0ff */
[----:B------:R-:W-:Y:S02]  /*87d0*/  SHF.L.U32 R53, R53, 0x8, RZ ;  /* 0x0000000835357819 */ /* 0x000fe400000006ff */
[----:B------:R-:W-:Y:S02]  /*87e0*/  PRMT R47, R59, 0x654, R50 ;  /* 0x000006543b2f7816 */ /* 0x000fe40000000032 */
[----:B------:R-:W-:Y:S01]  /*87f0*/  LOP3.LUT R56, R54, 0xff00, R53, 0xf8, !PT ;  /* 0x0000ff0036387812 */ /* 0x000fe200078ef835 */
[----:B------:R-:W-:Y:S01]  /*8800*/  IMAD.U32 R53, R57, 0x10000, RZ ;  /* 0x0001000039357824 */ /* 0x000fe200078e00ff */
[----:B------:R-:W-:Y:S01]  /*8810*/  LOP3.LUT R50, R47, 0xff00, R46, 0xf8, !PT ;  /* 0x0000ff002f327812 */ /* 0x000fe200078ef82e */
[----:B------:R-:W-:Y:S01]  /*8820*/  IMAD.U32 R47, R58, 0x10000, RZ ;  /* 0x000100003a2f7824 */ /* 0x000fe200078e00ff */
[----:B------:R-:W-:-:S02]  /*8830*/  F2FP.F16.E4M3.UNPACK_B R54, R93.H1 ;  /* 0x0000005dff36723e */ /* 0x000fc400030006ff */
        /* <DEDUP_REMOVED lines=90> */
.L_x_3437:
[----:B------:R-:W-:Y:S05]  /*8de0*/  BSYNC B1 ;  /* 0x0000000000017941 */ /* 0x000fea0003800000 */
.L_x_3436:
[----:B--2---:R0:W-:Y:S01]  /*8df0*/  STG.E.128 desc[UR54][R48.64+0xa0], R44 ;  /* 0x0000a02c30007986 */ /* 0x0041e2000c101d36 */
[----:B------:R-:W-:Y:S05]  /*8e00*/  BRA `(.L_x_3415) ;  /* 0x0000006c00147947 */ /* 0x000fea0003800000 */
.L_x_3383:
        /* <DEDUP_REMOVED lines=31> */
[----:B------:R-:W-:Y:S02]  /*9000*/  CS2R R90, SRZ ;  /* 0x00000000005a7805 */ /* 0x000fe4000001ff00 */
[----:B------:R-:W-:Y:S02]  /*9010*/  CS2R R88, SRZ ;  /* 0x0000000000587805 */ /* 0x000fe4000001ff00 */
[----:B------:R-:W-:Y:S01]  /*9020*/  IADD3.X R97, R20, UR5, R100, P2, P3 ;  /* 0x0000000514617c10 */ /* 0x000fe200097e6464 */
[----:B------:R-:W-:-:S02]  /*9030*/  ULDC.64 UR4, c[0x0][0x400] ;  /* 0x0001000000047ab9 */ /* 0x000fc40000000a00 */
[----:B------:R-:W-:-:S04]  /*9040*/  IADD3 R98, P2, P3, R104, UR4, R92 ;  /* 0x0000000468627c10 */ /* 0x000fc8000fb5e05c */
[----:B------:R-:W-:Y:S02]  /*9050*/  IADD3.X R99, R25, UR5, R43, P2, P3 ;  /* 0x0000000519637c10 */ /* 0x000fe400097e642b */
[----:B------:R-:W-:Y:S02]  /*9060*/  ISETP.GE.AND P2, PT, R18, R133, PT ;  /* 0x000000851200720c */ /* 0x000fe40003f46270 */
[----:B------:R-:W-:Y:S02]  /*9070*/  CS2R R50, SRZ ;  /* 0x0000000000327805 */ /* 0x000fe4000001ff00 */
[----:B------:R-:W-:Y:S02]  /*9080*/  CS2R R48, SRZ ;  /* 0x0000000000307805 */ /* 0x000fe4000001ff00 */
[----:B------:R-:W-:Y:S02]  /*9090*/  CS2R R62, SRZ ;  /* 0x00000000003e7805 */ /* 0x000fe4000001ff00 */
[----:B------:R-:W-:-:S05]  /*90a0*/  CS2R R60, SRZ ;  /* 0x00000000003c7805 */ /* 0x000fca000001ff00 */
[----:B------:R0:W5:Y:S04]  /*90b0*/  @!P2 LDG.E.128 R52, desc[UR54][R96.64] ;  /* 0x000000366034a981 */ /* 0x000168000c1e1d00 */
[----:B------:R0:W5:Y:S01]  /*90c0*/  @!P2 LDG.E.128 R88, desc[UR54][R98.64] ;  /* 0x000000366258a981 */ /* 0x000162000c1e1d00 */
[----:B------:R-:W-:Y:S02]  /*90d0*/  ISETP.GE.AND P2, PT, R0, R133, PT ;  /* 0x000000850000720c */ /* 0x000fe40003f46270 */
[----:B------:R-:W-:Y:S02]  /*90e0*/  CS2R R46, SRZ ;  /* 0x00000000002e7805 */ /* 0x000fe4000001ff00 */
[----:B------:R-:W-:Y:S02]  /*90f0*/  CS2R R44, SRZ ;  /* 0x00000000002c7805 */ /* 0x000fe4000001ff00 */
[----:B------:R-:W-:-:S02]  /*9100*/  CS2R R58, SRZ ;  /* 0x00000000003a7805 */ /* 0x000fc4000001ff00 */
[----:B------:R-:W-:-:S05]  /*9110*/  CS2R R56, SRZ ;  /* 0x0000000000387805 */ /* 0x000fca000001ff00 */
[----:B------:R0:W5:Y:S04]  /*9120*/  @!P2 LDG.E.128 R48, desc[UR54][R96.64+0x20] ;  /* 0x000020366030a981 */ /* 0x000168000c1e1d00 */
[----:B------:R0:W5:Y:S01]  /*9130*/  @!P2 LDG.E.128 R60, desc[UR54][R98.64+0x20] ;  /* 0x00002036623ca981 */ /* 0x000162000c1e1d00 */
[----:B------:R-:W-:-:S13]  /*9140*/  ISETP.GE.AND P2, PT, R6, R133, PT ;  /* 0x000000850600720c */ /* 0x000fda0003f46270 */
[----:B------:R0:W5:Y:S04]  /*9150*/  @!P2 LDG.E.128 R44, desc[UR54][R96.64+0x40] ;  /* 0x00004036602ca981 */ /* 0x000168000c1e1d00 */
[----:B------:R0:W5:Y:S02]  /*9160*/  @!P2 LDG.E.128 R56, desc[UR54][R98.64+0x40] ;  /* 0x000040366238a981 */ /* 0x000164000c1e1d00 */
.L_x_3439:
[----:B------:R-:W-:Y:S05]  /*9170*/  BSYNC B1 ;  /* 0x0000000000017941 */ /* 0x000fea0003800000 */
.L_x_3438:
[----:B0-----:R-:W-:Y:S01]  /*9180*/  VIADD R96, R220, 0x80 ;  /* 0x00000080dc607836 */ /* 0x001fe20000000000 */
[----:B------:R-:W-:Y:S01]  /*9190*/  BSSY B1, `(.L_x_3440) ;  /* 0x0000024000017945 */ /* 0x000fe20003800000 */
[----:B-----5:R-:W-:Y:S01]  /*91a0*/  MOV R166, R46 ;  /* 0x0000002e00a67202 */ /* 0x020fe20000000f00 */
[----:B------:R-:W-:Y:S02]  /*91b0*/  IMAD.MOV.U32 R167, RZ, RZ, R44 ;  /* 0x000000ffffa77224 */ /* 0x000fe400078e002c */
[----:B------:R-:W-:-:S13]  /*91c0*/  ISETP.GE.AND P3, PT, R96, R42, PT ;  /* 0x0000002a6000720c */ /* 0x000fda0003f66270 */
[----:B------:R-:W-:Y:S05]  /*91d0*/  @P3 BRA `(.L_x_3441) ;  /* 0x00000000007c3947 */ /* 0x000fea0003800000 */
[----:B------:R-:W-:Y:S01]  /*91e0*/  IADD3 R93, P2, P5, R110, R94, R11 ;  /* 0x0000005e6e5d7210 */ /* 0x000fe20007d5e00b */
[----:B------:R-:W-:Y:S01]  /*91f0*/  ULDC.64 UR4, c[0x0][0x3e8] ;  /* 0x0000fa0000047ab9 */ /* 0x000fe20000000a00 */
[----:B------:R-:W-:Y:S02]  /*9200*/  CS2R R74, SRZ ;  /* 0x00000000004a7805 */ /* 0x000fe4000001ff00 */
[----:B------:R-:W-:Y:S02]  /*9210*/  CS2R R72, SRZ ;  /* 0x0000000000487805 */ /* 0x000fe4000001ff00 */
[----:B------:R-:W-:Y:S02]  /*9220*/  IADD3.X R100, R20, R100, R10, P2, P5 ;  /* 0x0000006414647210 */ /* 0x000fe400017ea40a */
[----:B------:R-:W-:Y:S02]  /*9230*/  CS2R R86, SRZ ;  /* 0x0000000000567805 */ /* 0x000fe4000001ff00 */
[----:B------:R-:W-:-:S02]  /*9240*/  IADD3 R94, P2, P5, R104, R92, R13 ;  /* 0x0000005c685e7210 */ /* 0x000fc40007d5e00d */
[----:B------:R-:W-:Y:S02]  /*9250*/  CS2R R84, SRZ ;  /* 0x0000000000547805 */ /* 0x000fe4000001ff00 */
        /* <DEDUP_REMOVED lines=23> */
.L_x_3441:
[----:B------:R-:W-:Y:S05]  /*93d0*/  BSYNC B1 ;  /* 0x0000000000017941 */ /* 0x000fea0003800000 */
.L_x_3440:
        /* <DEDUP_REMOVED lines=26> */
.L_x_3442:
[----:B------:R-:W-:Y:S01]  /*9580*/  IMAD R43, R17, 0x8, R16 ;  /* 0x00000008112b7824 */ /* 0x000fe200078e0210 */
[----:B------:R-:W-:Y:S01]  /*9590*/  SHF.L.U32 R100, R221, 0x1f, RZ ;  /* 0x0000001fdd647819 */ /* 0x000fe200000006ff */
[----:B------:R-:W1:Y:S01]  /*95a0*/  LDC R152, c[0x0][0x2f4] ;  /* 0x0000bd00ff987b82 */ /* 0x000e620000000800 */
[----:B------:R-:W-:Y:S02]  /*95b0*/  BSSY B1, `(.L_x_3443) ;  /* 0x0000004000017945 */ /* 0x000fe40003800000 */
[----:B------:R-:W2:Y:S05]  /*95c0*/  SYNCS.PHASECHK.TRANS64.TRYWAIT P5, [R43+URZ+0x33490], R100 ;  /* 0x033490642b0075a7 */ /* 0x000eaa00080a017f */
[----:B------:R-:W3:Y:S01]  /*95d0*/  LDC.64 R136, c[0x0][0x300] ;  /* 0x0000c000ff887b82 */ /* 0x000ee20000000a00 */
[----:B--2---:R-:W-:Y:S05]  /*95e0*/  @!P5 BRA `(.L_x_3444) ;  /* 0x000002200048d947 */ /* 0x004fea0003800000 */
.L_x_3705:
[----:B------:R-:W-:Y:S05]  /*95f0*/  BSYNC B1 ;  /* 0x0000000000017941 */ /* 0x000fea0003800000 */
.L_x_3443:
[----:B------:R-:W-:Y:S01]  /*9600*/  BSSY B1, `(.L_x_3445) ;  /* 0x0000304000017945 */ /* 0x000fe20003800000 */
[----:B-1----:R-:W-:Y:S01]  /*9610*/  IADD3 R158, -R121, R152, RZ ;  /* 0x00000098799e7210 */ /* 0x002fe20007ffe1ff */
[----:B------:R-:W-:Y:S02]  /*9620*/  IMAD.MOV.U32 R139, RZ, RZ, R140 ;  /* 0x000000ffff8b7224 */ /* 0x000fe400078e008c */
[----:B------:R-:W-:Y:S05]  /*9630*/  @P4 BRA `(.L_x_3446) ;  /* 0x0000003000004947 */ /* 0x000fea0003800000 */
[----:B------:R-:W-:Y:S01]  /*9640*/  ISETP.NE.AND P4, PT, R34, RZ, PT ;  /* 0x000000ff2200720c */ /* 0x000fe20003f85270 */
[-C--:B---3--:R-:W-:Y:S01]  /*9650*/  IMAD.WIDE.U32 R140, R220, R136.reuse, R138 ;  /* 0x00000088dc8c7225 */ /* 0x088fe200078e008a */
[----:B0-----:R-:W-:Y:S01]  /*9660*/  SHF.R.S32.HI R92, RZ, 0x1f, R220 ;  /* 0x0000001fff5c7819 */ /* 0x001fe200000114dc */
[----:B------:R-:W-:Y:S04]  /*9670*/  BSSY B2, `(.L_x_3447) ;  /* 0x0000100000027945 */ /* 0x000fe80003800000 */
[----:B------:R-:W-:-:S04]  /*9680*/  IMAD R92, R92, R136, RZ ;  /* 0x000000885c5c7224 */ /* 0x000fc800078e02ff */
[----:B------:R-:W-:-:S04]  /*9690*/  IMAD R93, R220, R137, R92 ;  /* 0x00000089dc5d7224 */ /* 0x000fc800078e025c */
[----:B------:R-:W-:Y:S01]  /*96a0*/  IMAD.IADD R170, R93, 0x1, R141 ;  /* 0x000000015daa7824 */ /* 0x000fe200078e028d */
[----:B------:R-:W-:Y:S06]  /*96b0*/  @!P4 BRA `(.L_x_3448) ;  /* 0x0000000c00ecc947 */ /* 0x000fec0003800000 */
[----:B------:R-:W-:Y:S01]  /*96c0*/  SEL R92, R121, R158, !P0 ;  /* 0x0000009e795c7207 */ /* 0x000fe20004000000 */
[----:B------:R-:W-:Y:S01]  /*96d0*/  BSSY B3, `(.L_x_3449) ;  /* 0x00000ed000037945 */ /* 0x000fe20003800000 */
[----:B------:R-:W-:Y:S02]  /*96e0*/  ISETP.GE.AND P4, PT, R18, R133, PT ;  /* 0x000000851200720c */ /* 0x000fe40003f86270 */
[----:B------:R-:W-:-:S04]  /*96f0*/  SHF.R.S32.HI R93, RZ, 0x1f, R92 ;  /* 0x0000001fff5d7819 */ /* 0x000fc8000001145c */
[----:B------:R-:W-:-:S04]  /*9700*/  LEA.HI R93, R93, R92, RZ, 0x5 ;  /* 0x0000005c5d5d7211 */ /* 0x000fc800078f28ff */
[----:B------:R-:W-:-:S04]  /*9710*/  LEA.HI.SX32 R93, R93, R120, 0x1b ;  /* 0x000000785d5d7211 */ /* 0x000fc800078fdaff */
[----:B------:R-:W-:Y:S01]  /*9720*/  SHF.R.S32.HI R92, RZ, 0x1f, R93 ;  /* 0x0000001fff5c7819 */ /* 0x000fe2000001145d */
[----:B------:R-:W-:-:S03]  /*9730*/  IMAD.SHL.U32 R179, R93, 0x10, RZ ;  /* 0x000000105db37824 */ /* 0x000fc600078e00ff */
[----:B------:R-:W-:Y:S02]  /*9740*/  LEA.HI R92, R92, R93, RZ, 0x2 ;  /* 0x0000005d5c5c7211 */ /* 0x000fe400078f10ff */
[----:B------:R-:W-:Y:S02]  /*9750*/  LOP3.LUT R93, R227, 0x30, R179, 0xf8, !PT ;  /* 0x00000030e35d7812 */ /* 0x000fe400078ef8b3 */
[----:B------:R-:W-:Y:S02]  /*9760*/  SHF.R.S32.HI R92, RZ, 0x2, R92 ;  /* 0x00000002ff5c7819 */ /* 0x000fe4000001145c */
[----:B------:R-:W-:-:S03]  /*9770*/  LOP3.LUT R93, R93, R228, RZ, 0x3c, !PT ;  /* 0x000000e45d5d7212 */ /* 0x000fc600078e3cff */
[----:B------:R-:W-:-:S04]  /*9780*/  IMAD R92, R92, 0x2800, R229 ;  /* 0x000028005c5c7824 */ /* 0x000fc800078e02e5 */
[----:B------:R-:W-:Y:S02]  /*9790*/  IMAD.IADD R92, R92, 0x1, R93 ;  /* 0x000000015c5c7824 */ /* 0x000fe400078e025d */
[C---:B------:R-:W-:Y:S02]  /*97a0*/  IMAD R93, R17.reuse, 0x7800, R144 ;  /* 0x00007800115d7824 */ /* 0x040fe400078e0290 */
[----:B------:R-:W-:-:S03]  /*97b0*/  IMAD R95, R17, 0x7800, R92 ;  /* 0x00007800115f7824 */ /* 0x000fc600078e025c */
[C---:B------:R-:W-:Y:S01]  /*97c0*/  IADD3 R93, R16.reuse, R93, RZ ;  /* 0x0000005d105d7210 */ /* 0x040fe20007ffe0ff */
[----:B------:R-:W-:-:S05]  /*97d0*/  IMAD.IADD R96, R16, 0x1, R95 ;  /* 0x0000000110607824 */ /* 0x000fca00078e025f */
[----:B------:R-:W0:Y:S04]  /*97e0*/  LDS.128 R92, [R93+0x24200] ;  /* 0x024200005d5c7984 */ /* 0x000e280000000c00 */
[----:B------:R-:W1:Y:S01]  /*97f0*/  LDS.128 R96, [R96+0x24200] ;  /* 0x0242000060607984 */ /* 0x000e620000000c00 */
[----:B------:R-:W-:Y:S05]  /*9800*/  @P4 BRA `(.L_x_3450) ;  /* 0x0000000c00644947 */ /* 0x000fea0003800000 */
[--C-:B------:R-:W-:Y:S02]  /*9810*/  SHF.R.U32.HI R88, RZ, 0x8, R53.reuse ;  /* 0x00000008ff587819 */ /* 0x100fe40000011635 */
[----:B------:R-:W-:Y:S02]  /*9820*/  LOP3.LUT R54, R53, 0xff, RZ, 0xc0, !PT ;  /* 0x000000ff35367812 */ /* 0x000fe400078ec0ff */
[----:B------:R-:W-:Y:S01]  /*9830*/  SHF.R.U32.HI R183, RZ, 0x18, R53 ;  /* 0x00000018ffb77819 */ /* 0x000fe20000011635 */
[----:B------:R-:W-:Y:S01]  /*9840*/  IMAD.SHL.U32 R88, R88, 0x100, RZ ;  /* 0x0000010058587824 */ /* 0x000fe200078e00ff */
[--C-:B------:R-:W-:Y:S02]  /*9850*/  SHF.R.U32.HI R182, RZ, 0x8, R89.reuse ;  /* 0x00000008ffb67819 */ /* 0x100fe40000011659 */
[--C-:B------:R-:W-:Y:S02]  /*9860*/  SHF.R.U32.HI R181, RZ, 0x10, R89.reuse ;  /* 0x00000010ffb57819 */ /* 0x100fe40000011659 */
[----:B------:R-:W-:Y:S01]  /*9870*/  LOP3.LUT R185, R89, 0xff, RZ, 0xc0, !PT ;  /* 0x000000ff59b97812 */ /* 0x000fe200078ec0ff */
[----:B------:R-:W-:Y:S01]  /*9880*/  IMAD.SHL.U32 R182, R182, 0x100, RZ ;  /* 0x00000100b6b67824 */ /* 0x000fe200078e00ff */
[----:B------:R-:W-:-:S02]  /*9890*/  SHF.R.U32.HI R89, RZ, 0x18, R89 ;  /* 0x00000018ff597819 */ /* 0x000fc40000011659 */
[----:B------:R-:W-:Y:S02]  /*98a0*/  PRMT R183, R183, 0x654, R54 ;  /* 0x00000654b7b77816 */ /* 0x000fe40000000036 */
[----:B------:R-:W-:Y:S02]  /*98b0*/  SHF.R.U32.HI R52, RZ, 0x10, R53 ;  /* 0x00000010ff347819 */ /* 0x000fe40000011635 */
[----:B------:R-:W-:Y:S02]  /*98c0*/  PRMT R89, R89, 0x654, R185 ;  /* 0x0000065459597816 */ /* 0x000fe400000000b9 */
[----:B------:R-:W-:Y:S02]  /*98d0*/  LOP3.LUT R88, R183, 0xff00, R88, 0xf8, !PT ;  /* 0x0000ff00b7587812 */ /* 0x000fe400078ef858 */
[----:B------:R-:W-:Y:S01]  /*98e0*/  SHF.L.U32 R183, R52, 0x10, RZ ;  /* 0x0000001034b77819 */ /* 0x000fe200000006ff */
[----:B------:R-:W-:Y:S01]  /*98f0*/  IMAD.U32 R52, R181, 0x10000, RZ ;  /* 0x00010000b5347824 */ /* 0x000fe200078e00ff */
[----:B------:R-:W-:-:S02]  /*9900*/  SHF.R.U32.HI R53, RZ, 0x10, R55 ;  /* 0x00000010ff357819 */ /* 0x000fc40000011637 */
[--C-:B------:R-:W-:Y:S02]  /*9910*/  SHF.R.U32.HI R180, RZ, 0x8, R55.reuse ;  /* 0x00000008ffb47819 */ /* 0x100fe40000011637 */
[----:B------:R-:W-:Y:S01]  /*9920*/  LOP3.LUT R90, R55, 0xff, RZ, 0xc0, !PT ;  /* 0x000000ff375a7812 */ /* 0x000fe200078ec0ff */
[----:B------:R-:W-:Y:S01]  /*9930*/  IMAD.U32 R53, R53, 0x10000, RZ ;  /* 0x0001000035357824 */ /* 0x000fe200078e00ff */
[----:B------:R-:W-:Y:S02]  /*9940*/  SHF.R.U32.HI R184, RZ, 0x18, R55 ;  /* 0x00000018ffb87819 */ /* 0x000fe40000011637 */
[--C-:B------:R-:W-:Y:S02]  /*9950*/  SHF.R.U32.HI R54, RZ, 0x10, R91.reuse ;  /* 0x00000010ff367819 */ /* 0x100fe4000001165b */
[--C-:B------:R-:W-:Y:S02]  /*9960*/  SHF.R.U32.HI R55, RZ, 0x8, R91.reuse ;  /* 0x00000008ff377819 */ /* 0x100fe4000001165b */
[----:B------:R-:W-:Y:S01]  /*9970*/  LOP3.LUT R186, R91, 0xff, RZ, 0xc0, !PT ;  /* 0x000000ff5bba7812 */ /* 0x000fe200078ec0ff */
[----:B------:R-:W-:Y:S01]  /*9980*/  IMAD.U32 R54, R54, 0x10000, RZ ;  /* 0x0001000036367824 */ /* 0x000fe200078e00ff */
[----:B------:R-:W-:Y:S01]  /*9990*/  LOP3.LUT R89, R89, 0xff00, R182, 0xf8, !PT ;  /* 0x0000ff0059597812 */ /* 0x000fe200078ef8b6 */
[----:B------:R-:W-:Y:S01]  /*99a0*/  IMAD.SHL.U32 R55, R55, 0x100, RZ ;  /* 0x0000010037377824 */ /* 0x000fe200078e00ff */
[----:B------:R-:W-:-:S02]  /*99b0*/  SHF.R.U32.HI R91, RZ, 0x18, R91 ;  /* 0x00000018ff5b7819 */ /* 0x000fc4000001165b */
[----:B------:R-:W-:Y:S02]  /*99c0*/  PRMT R184, R184, 0x654, R90 ;  /* 0x00000654b8b87816 */ /* 0x000fe4000000005a */
[----:B------:R-:W-:Y:S02]  /*99d0*/  LOP3.LUT R52, R89, 0xff0000, R52, 0xf8, !PT ;  /* 0x00ff000059347812 */ /* 0x000fe400078ef834 */
[----:B------:R-:W-:Y:S01]  /*99e0*/  PRMT R90, R91, 0x654, R186 ;  /* 0x000006545b5a7816 */ /* 0x000fe200000000ba */
[----:B------:R-:W-:Y:S01]  /*99f0*/  IMAD.SHL.U32 R91, R180, 0x100, RZ ;  /* 0x00000100b45b7824 */ /* 0x000fe200078e00ff */
[----:B------:R-:W-:Y:S02]  /*9a00*/  LOP3.LUT R180, R88, 0xff0000, R183, 0xf8, !PT ;  /* 0x00ff000058b47812 */ /* 0x000fe400078ef8b7 */
[----:B-1----:R-:W-:Y:S02]  /*9a10*/  F2FP.F16.E4M3.UNPACK_B R181, R97 ;  /* 0x00000061ffb5723e */ /* 0x002fe400020006ff */
[----:B------:R-:W-:-:S02]  /*9a20*/  F2FP.F16.E4M3.UNPACK_B R183, R52 ;  /* 0x00000034ffb7723e */ /* 0x000fc400020006ff */
[----:B0-----:R-:W-:Y:S01]  /*9a30*/  F2FP.F16.E4M3.UNPACK_B R88, R93 ;  /* 0x0000005dff58723e */ /* 0x001fe200020006ff */
[----:B------:R-:W-:Y:S01]  /*9a40*/  HADD2.F32 R89, -RZ, R181.H0_H0 ;  /* 0x200000b5ff597230 */ /* 0x000fe20000004100 */
[----:B------:R-:W-:Y:S01]  /*9a50*/  LOP3.LUT R91, R184, 0xff00, R91, 0xf8, !PT ;  /* 0x0000ff00b85b7812 */ /* 0x000fe200078ef85b */
[--C-:B------:R-:W-:Y:S01]  /*9a60*/  HADD2.F32 R186, -RZ, R183.reuse.H0_H0 ;  /* 0x200000b7ffba7230 */ /* 0x100fe20000004100 */
[----:B------:R-:W-:Y:S01]  /*9a70*/  F2FP.F16.E4M3.UNPACK_B R184, R180 ;  /* 0x000000b4ffb8723e */ /* 0x000fe200020006ff */
[----:B------:R-:W-:Y:S01]  /*9a80*/  HADD2.F32 R182, -RZ, R88.H0_H0 ;  /* 0x20000058ffb67230 */ /* 0x000fe20000004100 */
[----:B------:R-:W-:Y:S01]  /*9a90*/  F2FP.F16.E4M3.UNPACK_B R97, R97.H1 ;  /* 0x00000061ff61723e */ /* 0x000fe200030006ff */
[----:B------:R-:W-:Y:S02]  /*9aa0*/  HADD2.F32 R183, -RZ, R183.H1_H1 ;  /* 0x300000b7ffb77230 */ /* 0x000fe40000004100 */
[----:B------:R-:W-:Y:S01]  /*9ab0*/  FMUL.FTZ R187, R89, R186 ;  /* 0x000000ba59bb7220 */ /* 0x000fe20000410000 */
[----:B------:R-:W-:-:S02]  /*9ac0*/  HADD2.F32 R185, -RZ, R184.H0_H0 ;  /* 0x200000b8ffb97230 */ /* 0x000fc40000004100 */
[C---:B------:R-:W-:Y:S01]  /*9ad0*/  FMUL.FTZ R186, R182.reuse, R186 ;  /* 0x000000bab6ba7220 */ /* 0x040fe20000410000 */
[----:B------:R-:W-:Y:S01]  /*9ae0*/  HADD2.F32 R88, -RZ, R88.H1_H1 ;  /* 0x30000058ff587230 */ /* 0x000fe20000004100 */
[----:B------:R-:W-:Y:S01]  /*9af0*/  F2FP.F16.E4M3.UNPACK_B R180, R180.H1 ;  /* 0x000000b4ffb4723e */ /* 0x000fe200030006ff */
[----:B------:R-:W-:Y:S02]  /*9b00*/  HADD2.F32 R184, -RZ, R184.H1_H1 ;  /* 0x300000b8ffb87230 */ /* 0x000fe40000004100 */
[-C--:B------:R-:W-:Y:S01]  /*9b10*/  FFMA.FTZ R182, R182, R185.reuse, -R187 ;  /* 0x000000b9b6b67223 */ /* 0x080fe200000108bb */
[----:B------:R-:W-:Y:S01]  /*9b20*/  FFMA.FTZ R89, R89, R185, R186 ;  /* 0x000000b959597223 */ /* 0x000fe200000100ba */
[----:B------:R-:W-:Y:S01]  /*9b30*/  HADD2.F32 R185, -RZ, R181.H1_H1 ;  /* 0x300000b5ffb97230 */ /* 0x000fe20000004100 */
[----:B------:R-:W-:-:S04]  /*9b40*/  LOP3.LUT R90, R90, 0xff00, R55, 0xf8, !PT ;  /* 0x0000ff005a5a7812 */ /* 0x000fc800078ef837 */
[-C--:B------:R-:W-:Y:S01]  /*9b50*/  FMUL.FTZ R181, R185, R183.reuse ;  /* 0x000000b7b9b57220 */ /* 0x080fe20000410000 */
[----:B------:R-:W-:-:S03]  /*9b60*/  FMUL.FTZ R183, R88, R183 ;  /* 0x000000b758b77220 */ /* 0x000fc60000410000 */
[-C--:B------:R-:W-:Y:S01]  /*9b70*/  FFMA.FTZ R181, R88, R184.reuse, -R181 ;  /* 0x000000b858b57223 */ /* 0x080fe200000108b5 */
[----:B------:R-:W-:Y:S01]  /*9b80*/  FFMA.FTZ R88, R185, R184, R183 ;  /* 0x000000b8b9587223 */ /* 0x000fe200000100b7 */
[----:B------:R-:W-:Y:S01]  /*9b90*/  F2FP.F16.E4M3.UNPACK_B R183, R52.H1 ;  /* 0x00000034ffb7723e */ /* 0x000fe200030006ff */
[----:B------:R-:W-:Y:S01]  /*9ba0*/  HADD2.F32 R52, -RZ, R97.H0_H0 ;  /* 0x20000061ff347230 */ /* 0x000fe20000004100 */
[----:B------:R-:W-:Y:S01]  /*9bb0*/  F2FP.F16.E4M3.UNPACK_B R184, R93.H1 ;  /* 0x0000005dffb8723e */ /* 0x000fe200030006ff */
[----:B------:R-:W-:Y:S02]  /*9bc0*/  HADD2.F32 R185, -RZ, R180.H0_H0 ;  /* 0x200000b4ffb97230 */ /* 0x000fe40000004100 */
[----:B------:R-:W-:Y:S02]  /*9bd0*/  HADD2.F32 R186, -RZ, R183.H0_H0 ;  /* 0x200000b7ffba7230 */ /* 0x000fe40000004100 */
[----:B------:R-:W-:Y:S02]  /*9be0*/  HADD2.F32 R93, -RZ, R184.H0_H0 ;  /* 0x200000b8ff5d7230 */ /* 0x000fe40000004100 */
[----:B------:R-:W-:-:S02]  /*9bf0*/  HADD2.F32 R97, -RZ, R97.H1_H1 ;  /* 0x30000061ff617230 */ /* 0x000fc40000004100 */
[CC--:B------:R-:W-:Y:S01]  /*9c00*/  FMUL.FTZ R187, R52.reuse, R186.reuse ;  /* 0x000000ba34bb7220 */ /* 0x0c0fe20000410000 */
[----:B------:R-:W-:Y:S02]  /*9c10*/  HADD2.F32 R183, -RZ, R183.H1_H1 ;  /* 0x300000b7ffb77230 */ /* 0x000fe40000004100 */
[C---:B------:R-:W-:Y:S01]  /*9c20*/  FMUL.FTZ R186, R93.reuse, R186 ;  /* 0x000000ba5dba7220 */ /* 0x040fe20000410000 */
[----:B------:R-:W-:Y:S02]  /*9c30*/  HADD2.F32 R184, -RZ, R184.H1_H1 ;  /* 0x300000b8ffb87230 */ /* 0x000fe40000004100 */
[-C--:B------:R-:W-:Y:S01]  /*9c40*/  FFMA.FTZ R93, R93, R185.reuse, -R187 ;  /* 0x000000b95d5d7223 */ /* 0x080fe200000108bb */
[----:B------:R-:W-:Y:S02]  /*9c50*/  HADD2.F32 R180, -RZ, R180.H1_H1 ;  /* 0x300000b4ffb47230 */ /* 0x000fe40000004100 */
[----:B------:R-:W-:Y:S01]  /*9c60*/  FFMA.FTZ R52, R52, R185, R186 ;  /* 0x000000b934347223 */ /* 0x000fe200000100ba */
[-C--:B------:R-:W-:Y:S01]  /*9c70*/  FMUL.FTZ R185, R97, R183.reuse ;  /* 0x000000b761b97220 */ /* 0x080fe20000410000 */
[----:B------:R-:W-:-:S03]  /*9c80*/  FMUL.FTZ R186, R184, R183 ;  /* 0x000000b7b8ba7220 */ /* 0x000fc60000410000 */
[-C--:B------:R-:W-:Y:S01]  /*9c90*/  FFMA.FTZ R183, R184, R180.reuse, -R185 ;  /* 0x000000b4b8b77223 */ /* 0x080fe200000108b9 */
[----:B------:R-:W-:Y:S01]  /*9ca0*/  FFMA.FTZ R180, R97, R180, R186 ;  /* 0x000000b461b47223 */ /* 0x000fe200000100ba */
[----:B------:R-:W-:Y:S02]  /*9cb0*/  LOP3.LUT R97, R91, 0xff0000, R53, 0xf8, !PT ;  /* 0x00ff00005b617812 */ /* 0x000fe400078ef835 */
[----:B------:R-:W-:Y:S02]  /*9cc0*/  LOP3.LUT R53, R90, 0xff0000, R54, 0xf8, !PT ;  /* 0x00ff00005a357812 */ /* 0x000fe400078ef836 */
[----:B------:R-:W-:Y:S02]  /*9cd0*/  MOV R54, R99 ;  /* 0x0000006300367202 */ /* 0x000fe40000000f00 */
[----:B------:R-:W-:Y:S02]  /*9ce0*/  F2FP.F16.E4M3.UNPACK_B R99, R53 ;  /* 0x00000035ff63723e */ /* 0x000fe400020006ff */
[----:B------:R-:W-:-:S02]  /*9cf0*/  F2FP.F16.E4M3.UNPACK_B R55, R54 ;  /* 0x00000036ff37723e */ /* 0x000fc400020006ff */
[----:B------:R-:W-:Y:S01]  /*9d00*/  F2FP.F16.E4M3.UNPACK_B R90, R95 ;  /* 0x0000005fff5a723e */ /* 0x000fe200020006ff */
[----:B------:R-:W-:Y:S01]  /*9d10*/  HADD2.F32 R91, -RZ, R99.H0_H0 ;  /* 0x20000063ff5b7230 */ /* 0x000fe20000004100 */
[----:B------:R-:W-:Y:S01]  /*9d20*/  F2FP.F16.E4M3.UNPACK_B R184, R97 ;  /* 0x00000061ffb8723e */ /* 0x000fe200020006ff */
[--C-:B------:R-:W-:Y:S01]  /*9d30*/  HADD2.F32 R185, -RZ, R55.reuse.H0_H0 ;  /* 0x20000037ffb97230 */ /* 0x100fe20000004100 */
[----:B------:R-:W-:Y:S01]  /*9d40*/  F2FP.F16.E4M3.UNPACK_B R54, R54.H1 ;  /* 0x00000036ff36723e */ /* 0x000fe200030006ff */
[----:B------:R-:W-:Y:S01]  /*9d50*/  HADD2.F32 R187, -RZ, R90.H0_H0 ;  /* 0x2000005affbb7230 */ /* 0x000fe20000004100 */
[----:B------:R-:W-:Y:S01]  /*9d60*/  F2FP.F16.E4M3.UNPACK_B R53, R53.H1 ;  /* 0x00000035ff35723e */ /* 0x000fe200030006ff */
        /* <DEDUP_REMOVED lines=11> */
[----:B------:R-:W-:Y:S01]  /*9e20*/  HADD2.F32 R186, -RZ, R53.H0_H0 ;  /* 0x20000035ffba7230 */ /* 0x000fe20000004100 */
[----:B------:R-:W-:Y:S01]  /*9e30*/  F2FP.SATFINITE.E4M3.F32.PACK_AB_MERGE_C R93, R183, R93, RZ ;  /* 0x0000005db75d723e */ /* 0x000fe200048070ff */
[C---:B------:R-:W-:Y:S01]  /*9e40*/  FFMA.FTZ R90, R91.reuse, R184, -R90 ;  /* 0x000000b85b5a7223 */ /* 0x040fe2000001085a */
[----:B------:R-:W-:Y:S01]  /*9e50*/  FMUL.FTZ R91, R91, R99 ;  /* 0x000000635b5b7220 */ /* 0x000fe20000410000 */
[----:B------:R-:W-:Y:S01]  /*9e60*/  HADD2.F32 R99, -RZ, R97.H0_H0 ;  /* 0x20000061ff637230 */ /* 0x000fe20000004100 */
[----:B------:R-:W-:Y:S01]  /*9e70*/  F2FP.SATFINITE.E4M3.F32.PACK_AB_MERGE_C R181, R181, R182, R93 ;  /* 0x000000b6b5b5723e */ /* 0x000fe2000480705d */
[----:B------:R-:W-:-:S02]  /*9e80*/  HADD2.F32 R53, -RZ, R53.H1_H1 ;  /* 0x30000035ff357230 */ /* 0x000fc40000004100 */
[----:B------:R-:W-:Y:S01]  /*9e90*/  FFMA.FTZ R55, R55, R184, R91 ;  /* 0x000000b837377223 */ /* 0x000fe2000001005b */
[----:B------:R-:W-:Y:S01]  /*9ea0*/  F2FP.F16.E4M3.UNPACK_B R91, R95.H1 ;  /* 0x0000005fff5b723e */ /* 0x000fe200030006ff */
[--C-:B------:R-:W-:Y:S01]  /*9eb0*/  HADD2.F32 R95, -RZ, R54.reuse.H0_H0 ;  /* 0x20000036ff5f7230 */ /* 0x100fe20000004100 */
[----:B------:R-:W-:Y:S01]  /*9ec0*/  F2FP.F16.E4M3.UNPACK_B R93, R96.H1 ;  /* 0x00000060ff5d723e */ /* 0x000fe200030006ff */
[----:B------:R-:W-:Y:S01]  /*9ed0*/  HADD2.F32 R54, -RZ, R54.H1_H1 ;  /* 0x30000036ff367230 */ /* 0x000fe20000004100 */
[----:B------:R-:W-:Y:S01]  /*9ee0*/  F2FP.SATFINITE.E4M3.F32.PACK_AB_MERGE_C R52, R180, R52, RZ ;  /* 0x00000034b434723e */ /* 0x000fe200048070ff */
[--C-:B------:R-:W-:Y:S02]  /*9ef0*/  HADD2.F32 R184, -RZ, R91.reuse.H0_H0 ;  /* 0x2000005bffb87230 */ /* 0x100fe40000004100 */
[----:B------:R-:W-:Y:S01]  /*9f00*/  FMUL.FTZ R187, R95, R186 ;  /* 0x000000ba5fbb7220 */ /* 0x000fe20000410000 */
[----:B------:R-:W-:Y:S01]  /*9f10*/  HADD2.F32 R91, -RZ, R91.H1_H1 ;  /* 0x3000005bff5b7230 */ /* 0x000fe20000004100 */
[----:B------:R-:W-:Y:S01]  /*9f20*/  F2FP.F16.E4M3.UNPACK_B R96, R96 ;  /* 0x00000060ff60723e */ /* 0x000fe200020006ff */
[----:B------:R-:W-:-:S02]  /*9f30*/  HADD2.F32 R97, -RZ, R97.H1_H1 ;  /* 0x30000061ff617230 */ /* 0x000fc40000004100 */
[C---:B------:R-:W-:Y:S01]  /*9f40*/  FFMA.FTZ R187, R184.reuse, R99, -R187 ;  /* 0x00000063b8bb7223 */ /* 0x040fe200000108bb */
[----:B------:R-:W-:-:S04]  /*9f50*/  FMUL.FTZ R184, R184, R186 ;  /* 0x000000bab8b87220 */ /* 0x000fc80000410000 */
[----:B------:R-:W-:Y:S01]  /*9f60*/  FFMA.FTZ R184, R95, R99, R184 ;  /* 0x000000635fb87223 */ /* 0x000fe200000100b8 */
[CC--:B------:R-:W-:Y:S01]  /*9f70*/  FMUL.FTZ R95, R54.reuse, R53.reuse ;  /* 0x00000035365f7220 */ /* 0x0c0fe20000410000 */
[C---:B------:R-:W-:Y:S01]  /*9f80*/  FMUL.FTZ R53, R91.reuse, R53 ;  /* 0x000000355b357220 */ /* 0x040fe20000410000 */
[----:B------:R-:W-:Y:S02]  /*9f90*/  F2FP.F16.E4M3.UNPACK_B R99, R175.H1 ;  /* 0x000000afff63723e */ /* 0x000fe400030006ff */
[-C--:B------:R-:W-:Y:S01]  /*9fa0*/  FFMA.FTZ R95, R91, R97.reuse, -R95 ;  /* 0x000000615b5f7223 */ /* 0x080fe2000001085f */
[----:B------:R-:W-:Y:S01]  /*9fb0*/  FFMA.FTZ R54, R54, R97, R53 ;  /* 0x0000006136367223 */ /* 0x000fe20000010035 */
[----:B------:R-:W-:Y:S01]  /*9fc0*/  IMAD.MOV.U32 R53, RZ, RZ, R92 ;  /* 0x000000ffff357224 */ /* 0x000fe200078e005c */
[-C--:B------:R-:W-:Y:S01]  /*9fd0*/  F2FP.F16.E4M3.UNPACK_B R91, R176.reuse.H1 ;  /* 0x000000b0ff5b723e */ /* 0x080fe200030006ff */
[----:B------:R-:W-:Y:S01]  /*9fe0*/  HADD2.F32 R97, -RZ, R93.H0_H0 ;  /* 0x2000005dff617230 */ /* 0x000fe20000004100 */
[----:B------:R-:W-:Y:S01]  /*9ff0*/  F2FP.F16.E4M3.UNPACK_B R176, R176 ;  /* 0x000000b0ffb0723e */ /* 0x000fe200020006ff */
[----:B------:R-:W-:Y:S01]  /*a000*/  HADD2.F32 R182, -RZ, R99.H0_H0 ;  /* 0x20000063ffb67230 */ /* 0x000fe20000004100 */
[-C--:B------:R-:W-:Y:S01]  /*a010*/  F2FP.F16.E4M3.UNPACK_B R92, R53.reuse.H1 ;  /* 0x00000035ff5c723e */ /* 0x080fe200030006ff */
[--C-:B------:R-:W-:Y:S01]  /*a020*/  HADD2.F32 R186, -RZ, R91.reuse.H0_H0 ;  /* 0x2000005bffba7230 */ /* 0x100fe20000004100 */
[----:B------:R-:W-:Y:S01]  /*a030*/  F2FP.F16.E4M3.UNPACK_B R53, R53 ;  /* 0x00000035ff35723e */ /* 0x000fe200020006ff */
[----:B------:R-:W-:Y:S01]  /*a040*/  HADD2.F32 R91, -RZ, R91.H1_H1 ;  /* 0x3000005bff5b7230 */ /* 0x000fe20000004100 */
[----:B------:R-:W-:Y:S01]  /*a050*/  F2FP.F16.E4M3.UNPACK_B R175, R175 ;  /* 0x000000afffaf723e */ /* 0x000fe200020006ff */
[----:B------:R-:W-:-:S02]  /*a060*/  HADD2.F32 R180, -RZ, R92.H0_H0 ;  /* 0x2000005cffb47230 */ /* 0x000fc40000004100 */
[-C--:B------:R-:W-:Y:S01]  /*a070*/  FMUL.FTZ R183, R97, R186.reuse ;  /* 0x000000ba61b77220 */ /* 0x080fe20000410000 */
[----:B------:R-:W-:Y:S01]  /*a080*/  HADD2.F32 R93, -RZ, R93.H1_H1 ;  /* 0x3000005dff5d7230 */ /* 0x000fe20000004100 */
[----:B------:R-:W-:Y:S01]  /*a090*/  F2FP.SATFINITE.E4M3.F32.PACK_AB_MERGE_C R95, R95, R187, RZ ;  /* 0x000000bb5f5f723e */ /* 0x000fe200048070ff */
[----:B------:R-:W-:Y:S02]  /*a0a0*/  HADD2.F32 R92, -RZ, R92.H1_H1 ;  /* 0x3000005cff5c7230 */ /* 0x000fe40000004100 */
[C---:B------:R-:W-:Y:S01]  /*a0b0*/  FMUL.FTZ R186, R180.reuse, R186 ;  /* 0x000000bab4ba7220 */ /* 0x040fe20000410000 */
[----:B------:R-:W-:Y:S02]  /*a0c0*/  HADD2.F32 R99, -RZ, R99.H1_H1 ;  /* 0x30000063ff637230 */ /* 0x000fe40000004100 */
[----:B------:R-:W-:Y:S01]  /*a0d0*/  FFMA.FTZ R183, R180, R182, -R183 ;  /* 0x000000b6b4b77223 */ /* 0x000fe200000108b7 */
[----:B------:R-:W-:Y:S01]  /*a0e0*/  F2FP.SATFINITE.E4M3.F32.PACK_AB_MERGE_C R54, R54, R184, RZ ;  /* 0x000000b83636723e */ /* 0x000fe200048070ff */
[----:B------:R-:W-:Y:S01]  /*a0f0*/  FFMA.FTZ R186, R97, R182, R186 ;  /* 0x000000b661ba7223 */ /* 0x000fe200000100ba */
[CC--:B------:R-:W-:Y:S01]  /*a100*/  FMUL.FTZ R97, R93.reuse, R91.reuse ;  /* 0x0000005b5d617220 */ /* 0x0c0fe20000410000 */
[----:B------:R-:W-:Y:S01]  /*a110*/  FMUL.FTZ R91, R92, R91 ;  /* 0x0000005b5c5b7220 */ /* 0x000fe20000410000 */
[----:B------:R-:W-:Y:S01]  /*a120*/  HADD2.F32 R182, -RZ, R176.H0_H0 ;  /* 0x200000b0ffb67230 */ /* 0x000fe20000004100 */
[----:B------:R-:W-:Y:S01]  /*a130*/  F2FP.SATFINITE.E4M3.F32.PACK_AB_MERGE_C R95, R90, R188, R95 ;  /* 0x000000bc5a5f723e */ /* 0x000fe2000480705f */
[-C--:B------:R-:W-:Y:S01]  /*a140*/  FFMA.FTZ R92, R92, R99.reuse, -R97 ;  /* 0x000000635c5c7223 */ /* 0x080fe20000010861 */
[----:B------:R-:W-:Y:S01]  /*a150*/  FFMA.FTZ R91, R93, R99, R91 ;  /* 0x000000635d5b7223 */ /* 0x000fe2000001005b */
[----:B------:R-:W-:-:S02]  /*a160*/  HADD2.F32 R93, -RZ, R96.H0_H0 ;  /* 0x20000060ff5d7230 */ /* 0x000fc40000004100 */
[----:B------:R-:W-:Y:S01]  /*a170*/  HADD2.F32 R99, -RZ, R53.H0_H0 ;  /* 0x20000035ff637230 */ /* 0x000fe20000004100 */
[----:B------:R-:W-:Y:S01]  /*a180*/  F2FP.SATFINITE.E4M3.F32.PACK_AB_MERGE_C R92, R92, R183, RZ ;  /* 0x000000b75c5c723e */ /* 0x000fe200048070ff */
[----:B------:R-:W-:Y:S02]  /*a190*/  HADD2.F32 R97, -RZ, R175.H0_H0 ;  /* 0x200000afff617230 */ /* 0x000fe40000004100 */
[-C--:B------:R-:W-:Y:S01]  /*a1a0*/  FMUL.FTZ R180, R93, R182.reuse ;  /* 0x000000b65db47220 */ /* 0x080fe20000410000 */
[----:B------:R-:W-:Y:S02]  /*a1b0*/  HADD2.F32 R176, -RZ, R176.H1_H1 ;  /* 0x300000b0ffb07230 */ /* 0x000fe40000004100 */
[C---:B------:R-:W-:Y:S01]  /*a1c0*/  FMUL.FTZ R182, R99.reuse, R182 ;  /* 0x000000b663b67220 */ /* 0x040fe20000410000 */
[----:B------:R-:W-:Y:S02]  /*a1d0*/  HADD2.F32 R96, -RZ, R96.H1_H1 ;  /* 0x30000060ff607230 */ /* 0x000fe40000004100 */
[----:B------:R-:W-:Y:S01]  /*a1e0*/  FFMA.FTZ R180, R99, R97, -R180 ;  /* 0x0000006163b47223 */ /* 0x000fe200000108b4 */
[----:B------:R-:W-:-:S02]  /*a1f0*/  HADD2.F32 R53, -RZ, R53.H1_H1 ;  /* 0x30000035ff357230 */ /* 0x000fc40000004100 */
[----:B------:R-:W-:Y:S01]  /*a200*/  FFMA.FTZ R182, R93, R97, R182 ;  /* 0x000000615db67223 */ /* 0x000fe200000100b6 */
[----:B------:R-:W-:Y:S02]  /*a210*/  HADD2.F32 R175, -RZ, R175.H1_H1 ;  /* 0x300000afffaf7230 */ /* 0x000fe40000004100 */
[C---:B------:R-:W-:Y:S01]  /*a220*/  FMUL.FTZ R93, R96.reuse, R176 ;  /* 0x000000b0605d7220 */ /* 0x040fe20000410000 */
[----:B------:R-:W-:Y:S01]  /*a230*/  F2FP.F16.E4M3.UNPACK_B R99, R178.H1 ;  /* 0x000000b2ff63723e */ /* 0x000fe200030006ff */
[C---:B------:R-:W-:Y:S01]  /*a240*/  FMUL.FTZ R176, R53.reuse, R176 ;  /* 0x000000b035b07220 */ /* 0x040fe20000410000 */
[----:B------:R-:W-:Y:S01]  /*a250*/  F2FP.F16.E4M3.UNPACK_B R178, R178 ;  /* 0x000000b2ffb2723e */ /* 0x000fe200020006ff */
[-C--:B------:R-:W-:Y:S01]  /*a260*/  FFMA.FTZ R93, R53, R175.reuse, -R93 ;  /* 0x000000af355d7223 */ /* 0x080fe2000001085d */
[----:B------:R-:W-:Y:S01]  /*a270*/  F2FP.SATFINITE.E4M3.F32.PACK_AB_MERGE_C R91, R91, R186, RZ ;  /* 0x000000ba5b5b723e */ /* 0x000fe200048070ff */
[----:B------:R-:W-:Y:S01]  /*a280*/  FFMA.FTZ R53, R96, R175, R176 ;  /* 0x000000af60357223 */ /* 0x000fe200000100b0 */
[----:B------:R-:W-:Y:S01]  /*a290*/  F2FP.F16.E4M3.UNPACK_B R96, R98.H1 ;  /* 0x00000062ff60723e */ /* 0x000fe200030006ff */
[--C-:B------:R-:W-:Y:S01]  /*a2a0*/  HADD2.F32 R176, -RZ, R99.reuse.H0_H0 ;  /* 0x20000063ffb07230 */ /* 0x100fe20000004100 */
[----:B------:R-:W-:Y:S01]  /*a2b0*/  F2FP.SATFINITE.E4M3.F32.PACK_AB_MERGE_C R180, R93, R180, R92 ;  /* 0x000000b45db4723e */ /* 0x000fe2000480705c */
[----:B------:R-:W-:Y:S01]  /*a2c0*/  HADD2.F32 R99, -RZ, R99.H1_H1 ;  /* 0x30000063ff637230 */ /* 0x000fe20000004100 */
[-C--:B------:R-:W-:Y:S01]  /*a2d0*/  F2FP.F16.E4M3.UNPACK_B R92, R177.reuse.H1 ;  /* 0x000000b1ff5c723e */ /* 0x080fe200030006ff */
[--C-:B------:R-:W-:Y:S01]  /*a2e0*/  HADD2.F32 R97, -RZ, R96.reuse.H0_H0 ;  /* 0x20000060ff617230 */ /* 0x100fe20000004100 */
[----:B------:R-:W-:Y:S01]  /*a2f0*/  F2FP.F16.E4M3.UNPACK_B R93, R94.H1 ;  /* 0x0000005eff5d723e */ /* 0x000fe200030006ff */
[----:B------:R-:W-:Y:S01]  /*a300*/  HADD2.F32 R96, -RZ, R96.H1_H1 ;  /* 0x30000060ff607230 */ /* 0x000fe20000004100 */
[----:B------:R-:W-:Y:S01]  /*a310*/  F2FP.F16.E4M3.UNPACK_B R177, R177 ;  /* 0x000000b1ffb1723e */ /* 0x000fe200020006ff */
[--C-:B------:R-:W-:Y:S01]  /*a320*/  HADD2.F32 R187, -RZ, R92.reuse.H0_H0 ;  /* 0x2000005cffbb7230 */ /* 0x100fe20000004100 */
[----:B------:R-:W-:Y:S01]  /*a330*/  F2FP.F16.E4M3.UNPACK_B R98, R98 ;  /* 0x00000062ff62723e */ /* 0x000fe200020006ff */
[----:B------:R-:W-:Y:S01]  /*a340*/  HADD2.F32 R175, -RZ, R93.H0_H0 ;  /* 0x2000005dffaf7230 */ /* 0x000fe20000004100 */
[----:B------:R-:W-:Y:S01]  /*a350*/  F2FP.F16.E4M3.UNPACK_B R94, R94 ;  /* 0x0000005eff5e723e */ /* 0x000fe200020006ff */
[----:B------:R-:W-:-:S02]  /*a360*/  HADD2.F32 R92, -RZ, R92.H1_H1 ;  /* 0x3000005cff5c7230 */ /* 0x000fc40000004100 */
[-C--:B------:R-:W-:Y:S01]  /*a370*/  FMUL.FTZ R183, R97, R187.reuse ;  /* 0x000000bb61b77220 */ /* 0x080fe20000410000 */
[----:B------:R-:W-:Y:S02]  /*a380*/  HADD2.F32 R93, -RZ, R93.H1_H1 ;  /* 0x3000005dff5d7230 */ /* 0x000fe40000004100 */
[----:B------:R-:W-:Y:S01]  /*a390*/  FMUL.FTZ R187, R175, R187 ;  /* 0x000000bbafbb7220 */ /* 0x000fe20000410000 */
[----:B------:R-:W-:Y:S01]  /*a3a0*/  F2FP.SATFINITE.E4M3.F32.PACK_AB_MERGE_C R53, R53, R182, R91 ;  /* 0x000000b63535723e */ /* 0x000fe2000480705b */
[-C--:B------:R-:W-:Y:S02]  /*a3b0*/  FFMA.FTZ R183, R175, R176.reuse, -R183 ;  /* 0x000000b0afb77223 */ /* 0x080fe400000108b7 */
[----:B------:R-:W-:Y:S01]  /*a3c0*/  FFMA.FTZ R187, R97, R176, R187 ;  /* 0x000000b061bb7223 */ /* 0x000fe200000100bb */
[-C--:B------:R-:W-:Y:S01]  /*a3d0*/  FMUL.FTZ R97, R96, R92.reuse ;  /* 0x0000005c60617220 */ /* 0x080fe20000410000 */
[----:B------:R-:W-:Y:S01]  /*a3e0*/  FMUL.FTZ R92, R93, R92 ;  /* 0x0000005c5d5c7220 */ /* 0x000fe20000410000 */
[----:B------:R-:W-:-:S02]  /*a3f0*/  HADD2.F32 R176, -RZ, R177.H0_H0 ;  /* 0x200000b1ffb07230 */ /* 0x000fc40000004100 */
[-C--:B------:R-:W-:Y:S01]  /*a400*/  FFMA.FTZ R93, R93, R99.reuse, -R97 ;  /* 0x000000635d5d7223 */ /* 0x080fe20000010861 */
[----:B------:R-:W-:Y:S01]  /*a410*/  FFMA.FTZ R92, R96, R99, R92 ;  /* 0x00000063605c7223 */ /* 0x000fe2000001005c */
[----:B------:R-:W-:Y:S02]  /*a420*/  HADD2.F32 R96, -RZ, R98.H0_H0 ;  /* 0x20000062ff607230 */ /* 0x000fe40000004100 */
[----:B------:R-:W-:Y:S01]  /*a430*/  HADD2.F32 R99, -RZ, R94.H0_H0 ;  /* 0x2000005eff637230 */ /* 0x000fe20000004100 */
[----:B------:R-:W-:Y:S01]  /*a440*/  F2FP.SATFINITE.E4M3.F32.PACK_AB_MERGE_C R93, R93, R183, RZ ;  /* 0x000000b75d5d723e */ /* 0x000fe200048070ff */
[----:B------:R-:W-:Y:S02]  /*a450*/  HADD2.F32 R97, -RZ, R178.H0_H0 ;  /* 0x200000b2ff617230 */ /* 0x000fe40000004100 */
[-C--:B------:R-:W-:Y:S01]  /*a460*/  FMUL.FTZ R175, R96, R176.reuse ;  /* 0x000000b060af7220 */ /* 0x080fe20000410000 */
[----:B------:R-:W-:Y:S02]  /*a470*/  HADD2.F32 R177, -RZ, R177.H1_H1 ;  /* 0x300000b1ffb17230 */ /* 0x000fe40000004100 */
[----:B------:R-:W-:Y:S01]  /*a480*/  FMUL.FTZ R176, R99, R176 ;  /* 0x000000b063b07220 */ /* 0x000fe20000410000 */
[----:B------:R-:W-:-:S02]  /*a490*/  HADD2.F32 R98, -RZ, R98.H1_H1 ;  /* 0x30000062ff627230 */ /* 0x000fc40000004100 */
[-C--:B------:R-:W-:Y:S01]  /*a4a0*/  FFMA.FTZ R175, R99, R97.reuse, -R175 ;  /* 0x0000006163af7223 */ /* 0x080fe200000108af */
[----:B------:R-:W-:Y:S02]  /*a4b0*/  HADD2.F32 R94, -RZ, R94.H1_H1 ;  /* 0x3000005eff5e7230 */ /* 0x000fe40000004100 */
[----:B------:R-:W-:Y:S01]  /*a4c0*/  FFMA.FTZ R176, R96, R97, R176 ;  /* 0x0000006160b07223 */ /* 0x000fe200000100b0 */
[----:B------:R-:W-:Y:S02]  /*a4d0*/  HADD2.F32 R178, -RZ, R178.H1_H1 ;  /* 0x300000b2ffb27230 */ /* 0x000fe40000004100 */
[----:B------:R-:W-:Y:S01]  /*a4e0*/  FMUL.FTZ R96, R98, R177 ;  /* 0x000000b162607220 */ /* 0x000fe20000410000 */
[----:B------:R-:W-:Y:S01]  /*a4f0*/  F2FP.SATFINITE.E4M3.F32.PACK_AB_MERGE_C R92, R92, R187, RZ ;  /* 0x000000bb5c5c723e */ /* 0x000fe200048070ff */
[----:B------:R-:W-:Y:S01]  /*a500*/  FMUL.FTZ R177, R94, R177 ;  /* 0x000000b15eb17220 */ /* 0x000fe20000410000 */
[----:B------:R-:W-:Y:S01]  /*a510*/  F2FP.SATFINITE.E4M3.F32.PACK_AB_MERGE_C R97, R88, R89, R52 ;  /* 0x000000595861723e */ /* 0x000fe20004807034 */
[-C--:B------:R-:W-:Y:S01]  /*a520*/  FFMA.FTZ R96, R94, R178.reuse, -R96 ;  /* 0x000000b25e607223 */ /* 0x080fe20000010860 */
[----:B------:R-:W-:Y:S01]  /*a530*/  F2FP.SATFINITE.E4M3.F32.PACK_AB_MERGE_C R99, R55, R185, R54 ;  /* 0x000000b93763723e */ /* 0x000fe20004807036 */
[----:B------:R-:W-:-:S03]  /*a540*/  FFMA.FTZ R177, R98, R178, R177 ;  /* 0x000000b262b17223 */ /* 0x000fc600000100b1 */
[----:B------:R-:W-:Y:S01]  /*a550*/  F2FP.SATFINITE.E4M3.F32.PACK_AB_MERGE_C R94, R96, R175, R93 ;  /* 0x000000af605e723e */ /* 0x000fe2000480705d */
[----:B------:R-:W-:Y:S01]  /*a560*/  IMAD.MOV.U32 R93, RZ, RZ, R181 ;  /* 0x000000ffff5d7224 */ /* 0x000fe200078e00b5 */
[----:B------:R-:W-:Y:S01]  /*a570*/  F2FP.SATFINITE.E4M3.F32.PACK_AB_MERGE_C R98, R177, R176, R92 ;  /* 0x000000b0b162723e */ /* 0x000fe2000480705c */
[----:B------:R-:W-:Y:S02]  /*a580*/  IMAD.MOV.U32 R92, RZ, RZ, R180 ;  /* 0x000000ffff5c7224 */ /* 0x000fe400078e00b4 */
[----:B------:R-:W-:-:S07]  /*a590*/  IMAD.MOV.U32 R96, RZ, RZ, R53 ;  /* 0x000000ffff607224 */ /* 0x000fce00078e0035 */
.L_x_3450:
[----:B------:R-:W-:Y:S05]  /*a5a0*/  BSYNC B3 ;  /* 0x0000000000037941 */ /* 0x000fea0003800000 */
.L_x_3449:
[----:B------:R-:W-:-:S13]  /*a5b0*/  ISETP.GE.AND P4, PT, R179, R152, PT ;  /* 0x00000098b300720c */ /* 0x000fda0003f86270 */
[--C-:B------:R-:W-:Y:S02]  /*a5c0*/  @!P4 SHF.R.S32.HI R53, RZ, 0x1f, R179.reuse ;  /* 0x0000001fff35c819 */ /* 0x100fe400000114b3 */
[----:B------:R-:W-:-:S04]  /*a5d0*/  @!P4 IADD3 R55, P5, P6, R118, R140, R179 ;  /* 0x0000008c7637c210 */ /* 0x000fc80007ebe0b3 */
[----:B------:R-:W-:Y:S02]  /*a5e0*/  @!P4 IADD3.X R88, R4, R170, R53, P5, P6 ;  /* 0x000000aa0458c210 */ /* 0x000fe40002fec435 */
[----:B------:R-:W-:-:S04]  /*a5f0*/  IADD3 R53, P5, P6, R118, R140, R26 ;  /* 0x0000008c76357210 */ /* 0x000fc80007ebe01a */
[----:B------:R-:W-:Y:S02]  /*a600*/  IADD3.X R54, R4, R170, R30, P5, P6 ;  /* 0x000000aa04367210 */ /* 0x000fe40002fec41e */
[----:B------:R-:W-:-:S04]  /*a610*/  IADD3 R52, P5, R53, R124, RZ ;  /* 0x0000007c35347210 */ /* 0x000fc80007fbe0ff */
[----:B------:R-:W-:Y:S02]  /*a620*/  IADD3.X R53, R54, R125, RZ, P5, !PT ;  /* 0x0000007d36357210 */ /* 0x000fe40002ffe4ff */
[----:B------:R-:W-:-:S03]  /*a630*/  @!P4 IADD3 R54, P5, R55, R124, RZ ;  /* 0x0000007c3736c210 */ /* 0x000fc60007fbe0ff */
[----:B0-----:R0:W-:Y:S02]  /*a640*/  STG.E.128 desc[UR54][R52.64], R92 ;  /* 0x0000005c34007986 */ /* 0x0011e4000c101d36 */
[----:B------:R-:W-:-:S05]  /*a650*/  @!P4 IMAD.X R55, R88, 0x1, R125, P5 ;  /* 0x000000015837c824 */ /* 0x000fca00028e067d */
[----:B-1----:R0:W-:Y:S03]  /*a660*/  @!P4 STG.E.128 desc[UR54][R54.64], R96 ;  /* 0x000000603600c986 */ /* 0x0021e6000c101d36 */
.L_x_3448:
[----:B------:R-:W-:Y:S05]  /*a670*/  BSYNC B2 ;  /* 0x0000000000027941 */ /* 0x000fea0003800000 */
.L_x_3447:
[----:B------:R-:W-:Y:S01]  /*a680*/  ISETP.NE.AND P4, PT, R35, RZ, PT ;  /* 0x000000ff2300720c */ /* 0x000fe20003f85270 */
[----:B------:R-:W-:-:S12]  /*a690*/  BSSY B2, `(.L_x_3451) ;  /* 0x00000fe000027945 */ /* 0x000fd80003800000 */
[----:B------:R-:W-:Y:S05]  /*a6a0*/  @!P4 BRA `(.L_x_3452) ;  /* 0x0000000c00f0c947 */ /* 0x000fea0003800000 */
[----:B0-----:R-:W-:Y:S01]  /*a6b0*/  SEL R52, R121, R158, !P1 ;  /* 0x0000009e79347207 */ /* 0x001fe20004800000 */
[----:B------:R-:W-:Y:S01]  /*a6c0*/  BSSY B3, `(.L_x_3453) ;  /* 0x00000f0000037945 */ /* 0x000fe20003800000 */
[----:B------:R-:W-:Y:S02]  /*a6d0*/  IADD3 R93, P4, P5, R118, R140, R27 ;  /* 0x0000008c765d7210 */ /* 0x000fe40007d9e01b */
[----:B------:R-:W-:Y:S02]  /*a6e0*/  SHF.R.S32.HI R53, RZ, 0x1f, R52 ;  /* 0x0000001fff357819 */ /* 0x000fe40000011434 */
[----:B------:R-:W-:Y:S02]  /*a6f0*/  IADD3.X R92, R4, R170, R31, P4, P5 ;  /* 0x000000aa045c7210 */ /* 0x000fe400027ea41f */
[----:B------:R-:W-:Y:S02]  /*a700*/  LEA.HI R52, R53, R52, RZ, 0x5 ;  /* 0x0000003435347211 */ /* 0x000fe400078f28ff */
[----:B------:R-:W-:-:S02]  /*a710*/  ISETP.GE.AND P4, PT, R0, R133, PT ;  /* 0x000000850000720c */ /* 0x000fc40003f86270 */
[----:B------:R-:W-:-:S04]  /*a720*/  LEA.HI.SX32 R52, R52, R101, 0x1b ;  /* 0x0000006534347211 */ /* 0x000fc800078fdaff */
[----:B------:R-:W-:Y:S01]  /*a730*/  SHF.R.S32.HI R53, RZ, 0x1f, R52 ;  /* 0x0000001fff357819 */ /* 0x000fe20000011434 */
[----:B------:R-:W-:-:S03]  /*a740*/  IMAD.SHL.U32 R94, R52, 0x10, RZ ;  /* 0x00000010345e7824 */ /* 0x000fc600078e00ff */
[----:B------:R-:W-:-:S04]  /*a750*/  LEA.HI R53, R53, R52, RZ, 0x2 ;  /* 0x0000003435357211 */ /* 0x000fc800078f10ff */
[----:B------:R-:W-:Y:S02]  /*a760*/  SHF.R.S32.HI R52, RZ, 0x2, R53 ;  /* 0x00000002ff347819 */ /* 0x000fe40000011435 */
[----:B------:R-:W-:-:S03]  /*a770*/  LOP3.LUT R53, R227, 0x30, R94, 0xf8, !PT ;  /* 0x00000030e3357812 */ /* 0x000fc600078ef85e */
[----:B------:R-:W-:Y:S01]  /*a780*/  IMAD R52, R52, 0x2800, R229 ;  /* 0x0000280034347824 */ /* 0x000fe200078e02e5 */
[----:B------:R-:W-:-:S05]  /*a790*/  LOP3.LUT R53, R53, R228, RZ, 0x3c, !PT ;  /* 0x000000e435357212 */ /* 0x000fca00078e3cff */
[----:B------:R-:W-:Y:S02]  /*a7a0*/  IMAD.IADD R52, R52, 0x1, R53 ;  /* 0x0000000134347824 */ /* 0x000fe400078e0235 */
[C---:B------:R-:W-:Y:S02]  /*a7b0*/  IMAD R53, R17.reuse, 0x7800, R143 ;  /* 0x0000780011357824 */ /* 0x040fe400078e028f */
[----:B------:R-:W-:Y:S02]  /*a7c0*/  IMAD R55, R17, 0x7800, R52 ;  /* 0x0000780011377824 */ /* 0x000fe400078e0234 */
[----:B------:R-:W-:-:S03]  /*a7d0*/  IMAD.IADD R53, R16, 0x1, R53 ;  /* 0x0000000110357824 */ /* 0x000fc600078e0235 */
[----:B------:R-:W-:-:S03]  /*a7e0*/  IADD3 R88, R16, R55, RZ ;  /* 0x0000003710587210 */ /* 0x000fc60007ffe0ff */
[----:B------:R-:W0:Y:S04]  /*a7f0*/  LDS.128 R52, [R53+0x24200] ;  /* 0x0242000035347984 */ /* 0x000e280000000c00 */
[----:B------:R-:W1:Y:S01]  /*a800*/  LDS.128 R88, [R88+0x24200] ;  /* 0x0242000058587984 */ /* 0x000e620000000c00 */
[----:B------:R-:W-:Y:S05]  /*a810*/  @P4 BRA `(.L_x_3454) ;  /* 0x0000000c00684947 */ /* 0x000fea0003800000 */
        /* <DEDUP_REMOVED lines=11> */
[----:B------:R-:W-:-:S03]  /*a8d0*/  IMAD.SHL.U32 R61, R62, 0x100, RZ ;  /* 0x000001003e3d7824 */ /* 0x000fc600078e00ff */
[----:B------:R-:W-:Y:S01]  /*a8e0*/  LOP3.LUT R48, R48, 0xff00, R49, 0xf8, !PT ;  /* 0x0000ff0030307812 */ /* 0x000fe200078ef831 */
[----:B------:R-:W-:Y:S01]  /*a8f0*/  IMAD.U32 R49, R95, 0x10000, RZ ;  /* 0x000100005f317824 */ /* 0x000fe200078e00ff */
[----:B------:R-:W-:Y:S01]  /*a900*/  LOP3.LUT R50, R50, 0xff00, R61, 0xf8, !PT ;  /* 0x0000ff0032327812 */ /* 0x000fe200078ef83d */
[----:B------:R-:W-:Y:S01]  /*a910*/  IMAD.U32 R61, R60, 0x10000, RZ ;  /* 0x000100003c3d7824 */ /* 0x000fe200078e00ff */
[----:B-1----:R-:W-:Y:S02]  /*a920*/  F2FP.F16.E4M3.UNPACK_B R95, R89 ;  /* 0x00000059ff5f723e */ /* 0x002fe400020006ff */
[----:B------:R-:W-:Y:S02]  /*a930*/  LOP3.LUT R48, R48, 0xff0000, R49, 0xf8, !PT ;  /* 0x00ff000030307812 */ /* 0x000fe400078ef831 */
[----:B------:R-:W-:Y:S02]  /*a940*/  LOP3.LUT R62, R50, 0xff0000, R61, 0xf8, !PT ;  /* 0x00ff0000323e7812 */ /* 0x000fe400078ef83d */
[----:B0-----:R-:W-:Y:S01]  /*a950*/  MOV R49, R53 ;  /* 0x0000003500317202 */ /* 0x001fe20000000f00 */
[--C-:B------:R-:W-:Y:S01]  /*a960*/  HADD2.F32 R53, -RZ, R95.reuse.H0_H0 ;  /* 0x2000005fff357230 */ /* 0x100fe20000004100 */
[----:B------:R-:W-:Y:S01]  /*a970*/  F2FP.F16.E4M3.UNPACK_B R97, R62 ;  /* 0x0000003eff61723e */ /* 0x000fe200020006ff */
[----:B------:R-:W-:Y:S01]  /*a980*/  HADD2.F32 R95, -RZ, R95.H1_H1 ;  /* 0x3000005fff5f7230 */ /* 0x000fe20000004100 */
[----:B------:R-:W-:-:S02]  /*a990*/  F2FP.F16.E4M3.UNPACK_B R60, R49 ;  /* 0x00000031ff3c723e */ /* 0x000fc400020006ff */
[----:B------:R-:W-:Y:S01]  /*a9a0*/  F2FP.F16.E4M3.UNPACK_B R50, R48 ;  /* 0x00000030ff32723e */ /* 0x000fe200020006ff */
[--C-:B------:R-:W-:Y:S01]  /*a9b0*/  HADD2.F32 R98, -RZ, R97.reuse.H0_H0 ;  /* 0x20000061ff627230 */ /* 0x100fe20000004100 */
[----:B------:R-:W-:Y:S01]  /*a9c0*/  F2FP.F16.E4M3.UNPACK_B R89, R89.H1 ;  /* 0x00000059ff59723e */ /* 0x000fe200030006ff */
[----:B------:R-:W-:Y:S02]  /*a9d0*/  HADD2.F32 R61, -RZ, R60.H0_H0 ;  /* 0x2000003cff3d7230 */ /* 0x000fe40000004100 */
        /* <DEDUP_REMOVED lines=8> */
[-C--:B------:R-:W-:Y:S01]  /*aa60*/  FMUL.FTZ R99, R95, R97.reuse ;  /* 0x000000615f637220 */ /* 0x080fe20000410000 */
[----:B------:R-:W-:-:S03]  /*aa70*/  FMUL.FTZ R96, R60, R97 ;  /* 0x000000613c607220 */ /* 0x000fc60000410000 */
[-C--:B------:R-:W-:Y:S01]  /*aa80*/  FFMA.FTZ R60, R60, R50.reuse, -R99 ;  /* 0x000000323c3c7223 */ /* 0x080fe20000010863 */
[----:B------:R-:W-:Y:S01]  /*aa90*/  FFMA.FTZ R50, R95, R50, R96 ;  /* 0x000000325f327223 */ /* 0x000fe20000010060 */
[----:B------:R-:W-:Y:S02]  /*aaa0*/  F2FP.F16.E4M3.UNPACK_B R95, R62.H1 ;  /* 0x0000003eff5f723e */ /* 0x000fe400030006ff */
[----:B------:R-:W-:Y:S02]  /*aab0*/  F2FP.F16.E4M3.UNPACK_B R62, R49.H1 ;  /* 0x00000031ff3e723e */ /* 0x000fe400030006ff */
[----:B------:R-:W-:Y:S01]  /*aac0*/  F2FP.F16.E4M3.UNPACK_B R96, R48.H1 ;  /* 0x00000030ff60723e */ /* 0x000fe200030006ff */
[----:B------:R-:W-:Y:S02]  /*aad0*/  HADD2.F32 R48, -RZ, R89.H0_H0 ;  /* 0x20000059ff307230 */ /* 0x000fe40000004100 */
[----:B------:R-:W-:Y:S02]  /*aae0*/  HADD2.F32 R98, -RZ, R95.H0_H0 ;  /* 0x2000005fff627230 */ /* 0x000fe40000004100 */
[----:B------:R-:W-:-:S02]  /*aaf0*/  HADD2.F32 R49, -RZ, R62.H0_H0 ;  /* 0x2000003eff317230 */ /* 0x000fc40000004100 */
[----:B------:R-:W-:Y:S02]  /*ab00*/  HADD2.F32 R97, -RZ, R96.H0_H0 ;  /* 0x20000060ff617230 */ /* 0x000fe40000004100 */
        /* <DEDUP_REMOVED lines=8> */
[-C--:B------:R-:W-:Y:S01]  /*ab90*/  FMUL.FTZ R98, R62, R95.reuse ;  /* 0x0000005f3e627220 */ /* 0x080fe20000410000 */
[----:B------:R-:W-:Y:S02]  /*aba0*/  SHF.R.U32.HI R176, RZ, 0x18, R63 ;  /* 0x00000018ffb07819 */ /* 0x000fe4000001163f */
[--C-:B------:R-:W-:Y:S01]  /*abb0*/  SHF.R.U32.HI R99, RZ, 0x18, R51.reuse ;  /* 0x00000018ff637819 */ /* 0x100fe20000011633 */
[----:B------:R-:W-:Y:S01]  /*abc0*/  FMUL.FTZ R89, R97, R95 ;  /* 0x0000005f61597220 */ /* 0x000fe20000410000 */
[----:B------:R-:W-:-:S03]  /*abd0*/  SHF.R.U32.HI R95, RZ, 0x8, R51 ;  /* 0x00000008ff5f7819 */ /* 0x000fc60000011633 */
[-C--:B------:R-:W-:Y:S01]  /*abe0*/  FFMA.FTZ R89, R62, R96.reuse, -R89 ;  /* 0x000000603e597223 */ /* 0x080fe20000010859 */
[----:B------:R-:W-:Y:S01]  /*abf0*/  FFMA.FTZ R62, R97, R96, R98 ;  /* 0x00000060613e7223 */ /* 0x000fe20000010062 */
[--C-:B------:R-:W-:Y:S01]  /*ac00*/  SHF.R.U32.HI R98, RZ, 0x8, R63.reuse ;  /* 0x00000008ff627819 */ /* 0x100fe2000001163f */
[----:B------:R-:W-:Y:S01]  /*ac10*/  IMAD.SHL.U32 R95, R95, 0x100, RZ ;  /* 0x000001005f5f7824 */ /* 0x000fe200078e00ff */
[----:B------:R-:W-:Y:S02]  /*ac20*/  LOP3.LUT R97, R63, 0xff, RZ, 0xc0, !PT ;  /* 0x000000ff3f617812 */ /* 0x000fe400078ec0ff */
[----:B------:R-:W-:Y:S01]  /*ac30*/  SHF.R.U32.HI R63, RZ, 0x10, R63 ;  /* 0x00000010ff3f7819 */ /* 0x000fe2000001163f */
[----:B------:R-:W-:Y:S01]  /*ac40*/  IMAD.SHL.U32 R98, R98, 0x100, RZ ;  /* 0x0000010062627824 */ /* 0x000fe200078e00ff */
[----:B------:R-:W-:Y:S02]  /*ac50*/  PRMT R97, R176, 0x654, R97 ;  /* 0x00000654b0617816 */ /* 0x000fe40000000061 */
[----:B------:R-:W-:-:S02]  /*ac60*/  LOP3.LUT R96, R51, 0xff, RZ, 0xc0, !PT ;  /* 0x000000ff33607812 */ /* 0x000fc400078ec0ff */
[----:B------:R-:W-:Y:S01]  /*ac70*/  LOP3.LUT R97, R97, 0xff00, R98, 0xf8, !PT ;  /* 0x0000ff0061617812 */ /* 0x000fe200078ef862 */
[----:B------:R-:W-:Y:S01]  /*ac80*/  IMAD.U32 R98, R63, 0x10000, RZ ;  /* 0x000100003f627824 */ /* 0x000fe200078e00ff */
[----:B------:R-:W-:Y:S02]  /*ac90*/  SHF.R.U32.HI R51, RZ, 0x10, R51 ;  /* 0x00000010ff337819 */ /* 0x000fe40000011633 */
[----:B------:R-:W-:Y:S02]  /*aca0*/  PRMT R96, R99, 0x654, R96 ;  /* 0x0000065463607816 */ /* 0x000fe40000000060 */
[----:B------:R-:W-:Y:S02]  /*acb0*/  LOP3.LUT R97, R97, 0xff0000, R98, 0xf8, !PT ;  /* 0x00ff000061617812 */ /* 0x000fe400078ef862 */
[----:B------:R-:W-:Y:S01]  /*acc0*/  LOP3.LUT R95, R96, 0xff00, R95, 0xf8, !PT ;  /* 0x0000ff00605f7812 */ /* 0x000fe200078ef85f */
[----:B------:R-:W-:Y:S01]  /*acd0*/  IMAD.U32 R96, R51, 0x10000, RZ ;  /* 0x0001000033607824 */ /* 0x000fe200078e00ff */
[----:B------:R-:W-:-:S02]  /*ace0*/  MOV R98, R91 ;  /* 0x0000005b00627202 */ /* 0x000fc40000000f00 */
[----:B------:R-:W-:Y:S02]  /*acf0*/  F2FP.F16.E4M3.UNPACK_B R99, R97 ;  /* 0x00000061ff63723e */ /* 0x000fe400020006ff */
[----:B------:R-:W-:Y:S02]  /*ad00*/  LOP3.LUT R51, R95, 0xff0000, R96, 0xf8, !PT ;  /* 0x00ff00005f337812 */ /* 0x000fe400078ef860 */
[-C--:B------:R-:W-:Y:S01]  /*ad10*/  F2FP.F16.E4M3.UNPACK_B R63, R98.reuse ;  /* 0x00000062ff3f723e */ /* 0x080fe200020006ff */
[----:B------:R-:W-:Y:S01]  /*ad20*/  HADD2.F32 R178, -RZ, R99.H0_H0 ;  /* 0x20000063ffb27230 */ /* 0x000fe20000004100 */
[----:B------:R-:W-:Y:S02]  /*ad30*/  F2FP.F16.E4M3.UNPACK_B R95, R55 ;  /* 0x00000037ff5f723e */ /* 0x000fe400020006ff */
[----:B------:R-:W-:Y:S01]  /*ad40*/  F2FP.F16.E4M3.UNPACK_B R175, R51 ;  /* 0x00000033ffaf723e */ /* 0x000fe200020006ff */
[----:B------:R-:W-:Y:S01]  /*ad50*/  HADD2.F32 R91, -RZ, R63.H0_H0 ;  /* 0x2000003fff5b7230 */ /* 0x000fe20000004100 */
[----:B------:R-:W-:Y:S01]  /*ad60*/  F2FP.F16.E4M3.UNPACK_B R98, R98.H1 ;  /* 0x00000062ff62723e */ /* 0x000fe200030006ff */
[----:B------:R-:W-:Y:S01]  /*ad70*/  HADD2.F32 R177, -RZ, R95.H0_H0 ;  /* 0x2000005fffb17230 */ /* 0x000fe20000004100 */
[----:B------:R-:W-:Y:S01]  /*ad80*/  F2FP.F16.E4M3.UNPACK_B R97, R97.H1 ;  /* 0x00000061ff61723e */ /* 0x000fe200030006ff */
[----:B------:R-:W-:-:S02]  /*ad90*/  HADD2.F32 R176, -RZ, R175.H0_H0 ;  /* 0x200000afffb07230 */ /* 0x000fc40000004100 */
[-C--:B------:R-:W-:Y:S01]  /*ada0*/  FMUL.FTZ R96, R91, R178.reuse ;  /* 0x000000b25b607220 */ /* 0x080fe20000410000 */
[----:B------:R-:W-:Y:S02]  /*adb0*/  HADD2.F32 R63, -RZ, R63.H1_H1 ;  /* 0x3000003fff3f7230 */ /* 0x000fe40000004100 */
[C---:B------:R-:W-:Y:S01]  /*adc0*/  FMUL.FTZ R178, R177.reuse, R178 ;  /* 0x000000b2b1b27220 */ /* 0x040fe20000410000 */
[----:B------:R-:W-:Y:S02]  /*add0*/  HADD2.F32 R95, -RZ, R95.H1_H1 ;  /* 0x3000005fff5f7230 */ /* 0x000fe40000004100 */
[-C--:B------:R-:W-:Y:S01]  /*ade0*/  FFMA.FTZ R96, R177, R176.reuse, -R96 ;  /* 0x000000b0b1607223 */ /* 0x080fe20000010860 */
[----:B------:R-:W-:Y:S01]  /*adf0*/  F2FP.SATFINITE.E4M3.F32.PACK_AB_MERGE_C R49, R89, R49, RZ ;  /* 0x000000315931723e */ /* 0x000fe200048070ff */
[----:B------:R-:W-:Y:S01]  /*ae00*/  FFMA.FTZ R91, R91, R176, R178 ;  /* 0x000000b05b5b7223 */ /* 0x000fe200000100b2 */
[----:B------:R-:W-:Y:S01]  /*ae10*/  HADD2.F32 R178, -RZ, R99.H1_H1 ;  /* 0x30000063ffb27230 */ /* 0x000fe20000004100 */
[----:B------:R-:W-:Y:S01]  /*ae20*/  F2FP.F16.E4M3.UNPACK_B R99, R55.H1 ;  /* 0x00000037ff63723e */ /* 0x000fe200030006ff */
[----:B------:R-:W-:Y:S01]  /*ae30*/  HADD2.F32 R176, -RZ, R175.H1_H1 ;  /* 0x300000afffb07230 */ /* 0x000fe20000004100 */
[----:B------:R-:W-:Y:S01]  /*ae40*/  F2FP.F16.E4M3.UNPACK_B R175, R51.H1 ;  /* 0x00000033ffaf723e */ /* 0x000fe200030006ff */
[----:B------:R-:W-:-:S02]  /*ae50*/  HADD2.F32 R55, -RZ, R98.H0_H0 ;  /* 0x20000062ff377230 */ /* 0x000fc40000004100 */
[-C--:B------:R-:W-:Y:S01]  /*ae60*/  FMUL.FTZ R180, R63, R178.reuse ;  /* 0x000000b23fb47220 */ /* 0x080fe20000410000 */
[C---:B------:R-:W-:Y:S01]  /*ae70*/  FMUL.FTZ R178, R95.reuse, R178 ;  /* 0x000000b25fb27220 */ /* 0x040fe20000410000 */
[----:B------:R-:W-:Y:S01]  /*ae80*/  HADD2.F32 R51, -RZ, R99.H0_H0 ;  /* 0x20000063ff337230 */ /* 0x000fe20000004100 */
[----:B------:R-:W-:Y:S01]  /*ae90*/  F2FP.SATFINITE.E4M3.F32.PACK_AB_MERGE_C R48, R62, R48, RZ ;  /* 0x000000303e30723e */ /* 0x000fe200048070ff */
[-C--:B------:R-:W-:Y:S01]  /*aea0*/  FFMA.FTZ R95, R95, R176.reuse, -R180 ;  /* 0x000000b05f5f7223 */ /* 0x080fe200000108b4 */
[----:B------:R-:W-:Y:S01]  /*aeb0*/  FFMA.FTZ R63, R63, R176, R178 ;  /* 0x000000b03f3f7223 */ /* 0x000fe200000100b2 */
[----:B------:R-:W-:Y:S01]  /*aec0*/  HADD2.F32 R178, -RZ, R97.H0_H0 ;  /* 0x20000061ffb27230 */ /* 0x000fe20000004100 */
[----:B------:R-:W-:Y:S01]  /*aed0*/  F2FP.SATFINITE.E4M3.F32.PACK_AB_MERGE_C R60, R60, R61, R49 ;  /* 0x0000003d3c3c723e */ /* 0x000fe20004807031 */
[----:B------:R-:W-:Y:S01]  /*aee0*/  HADD2.F32 R176, -RZ, R175.H0_H0 ;  /* 0x200000afffb07230 */ /* 0x000fe20000004100 */
[----:B------:R-:W-:Y:S01]  /*aef0*/  F2FP.SATFINITE.E4M3.F32.PACK_AB_MERGE_C R89, R50, R53, R48 ;  /* 0x000000353259723e */ /* 0x000fe20004807030 */
[----:B------:R-:W-:-:S02]  /*af00*/  HADD2.F32 R97, -RZ, R97.H1_H1 ;  /* 0x30000061ff617230 */ /* 0x000fc40000004100 */
[-C--:B------:R-:W-:Y:S01]  /*af10*/  FMUL.FTZ R180, R55, R178.reuse ;  /* 0x000000b237b47220 */ /* 0x080fe20000410000 */
[C---:B------:R-:W-:Y:S01]  /*af20*/  FMUL.FTZ R178, R51.reuse, R178 ;  /* 0x000000b233b27220 */ /* 0x040fe20000410000 */
[----:B------:R-:W-:Y:S02]  /*af30*/  HADD2.F32 R99, -RZ, R99.H1_H1 ;  /* 0x30000063ff637230 */ /* 0x000fe40000004100 */
[-C--:B------:R-:W-:Y:S01]  /*af40*/  FFMA.FTZ R51, R51, R176.reuse, -R180 ;  /* 0x000000b033337223 */ /* 0x080fe200000108b4 */
[----:B------:R-:W-:Y:S01]  /*af50*/  FFMA.FTZ R55, R55, R176, R178 ;  /* 0x000000b037377223 */ /* 0x000fe200000100b2 */
[----:B------:R-:W-:Y:S01]  /*af60*/  HADD2.F32 R176, -RZ, R98.H1_H1 ;  /* 0x30000062ffb07230 */ /* 0x000fe20000004100 */
[-C--:B------:R-:W-:Y:S01]  /*af70*/  F2FP.F16.E4M3.UNPACK_B R178, R173.reuse.H1 ;  /* 0x000000adffb2723e */ /* 0x080fe200030006ff */
[----:B------:R-:W-:Y:S01]  /*af80*/  HADD2.F32 R175, -RZ, R175.H1_H1 ;  /* 0x300000afffaf7230 */ /* 0x000fe20000004100 */
[----:B------:R-:W-:Y:S01]  /*af90*/  F2FP.F16.E4M3.UNPACK_B R173, R173 ;  /* 0x000000adffad723e */ /* 0x000fe200020006ff */
[----:B------:R-:W-:-:S02]  /*afa0*/  IMAD.MOV.U32 R53, RZ, RZ, R60 ;  /* 0x000000ffff357224 */ /* 0x000fc400078e003c */
[CC--:B------:R-:W-:Y:S01]  /*afb0*/  FMUL.FTZ R98, R176.reuse, R97.reuse ;  /* 0x00000061b0627220 */ /* 0x0c0fe20000410000 */
[C---:B------:R-:W-:Y:S01]  /*afc0*/  FMUL.FTZ R97, R99.reuse, R97 ;  /* 0x0000006163617220 */ /* 0x040fe20000410000 */
[--C-:B------:R-:W-:Y:S02]  /*afd0*/  HADD2.F32 R180, -RZ, R178.reuse.H0_H0 ;  /* 0x200000b2ffb47230 */ /* 0x100fe40000004100 */
[-C--:B------:R-:W-:Y:S01]  /*afe0*/  FFMA.FTZ R98, R99, R175.reuse, -R98 ;  /* 0x000000af63627223 */ /* 0x080fe20000010862 */
[----:B------:R-:W-:Y:S02]  /*aff0*/  IMAD.MOV.U32 R99, RZ, RZ, R52 ;  /* 0x000000ffff637224 */ /* 0x000fe400078e0034 */
[----:B------:R-:W-:Y:S01]  /*b000*/  FFMA.FTZ R97, R176, R175, R97 ;  /* 0x000000afb0617223 */ /* 0x000fe20000010061 */
[----:B------:R-:W-:Y:S01]  /*b010*/  F2FP.F16.E4M3.UNPACK_B R52, R171.H1 ;  /* 0x000000abff34723e */ /* 0x000fe200030006ff */
[----:B------:R-:W-:Y:S01]  /*b020*/  HADD2.F32 R178, -RZ, R178.H1_H1 ;  /* 0x300000b2ffb27230 */ /* 0x000fe20000004100 */
[----:B------:R-:W-:-:S02]  /*b030*/  F2FP.F16.E4M3.UNPACK_B R176, R88.H1 ;  /* 0x00000058ffb0723e */ /* 0x000fc400030006ff */
[----:B------:R-:W-:Y:S01]  /*b040*/  F2FP.F16.E4M3.UNPACK_B R175, R99.H1 ;  /* 0x00000063ffaf723e */ /* 0x000fe200030006ff */
[----:B------:R-:W-:Y:S01]  /*b050*/  HADD2.F32 R182, -RZ, R52.H0_H0 ;  /* 0x20000034ffb67230 */ /* 0x000fe20000004100 */
[----:B------:R-:W-:Y:S01]  /*b060*/  F2FP.F16.E4M3.UNPACK_B R171, R171 ;  /* 0x000000abffab723e */ /* 0x000fe200020006ff */
[----:B------:R-:W-:Y:S01]  /*b070*/  HADD2.F32 R177, -RZ, R176.H0_H0 ;  /* 0x200000b0ffb17230 */ /* 0x000fe20000004100 */
[----:B------:R-:W-:Y:S01]  /*b080*/  F2FP.F16.E4M3.UNPACK_B R88, R88 ;  /* 0x00000058ff58723e */ /* 0x000fe200020006ff */
[----:B------:R-:W-:Y:S01]  /*b090*/  HADD2.F32 R179, -RZ, R175.H0_H0 ;  /* 0x200000afffb37230 */ /* 0x000fe20000004100 */
[----:B------:R-:W-:Y:S01]  /*b0a0*/  F2FP.F16.E4M3.UNPACK_B R99, R99 ;  /* 0x00000063ff63723e */ /* 0x000fe200020006ff */
[----:B------:R-:W-:Y:S02]  /*b0b0*/  HADD2.F32 R52, -RZ, R52.H1_H1 ;  /* 0x30000034ff347230 */ /* 0x000fe40000004100 */
[----:B------:R-:W-:Y:S01]  /*b0c0*/  FMUL.FTZ R181, R177, R182 ;  /* 0x000000b6b1b57220 */ /* 0x000fe20000410000 */
[----:B------:R-:W-:-:S02]  /*b0d0*/  HADD2.F32 R176, -RZ, R176.H1_H1 ;  /* 0x300000b0ffb07230 */ /* 0x000fc40000004100 */
[C---:B------:R-:W-:Y:S01]  /*b0e0*/  FMUL.FTZ R182, R179.reuse, R182 ;  /* 0x000000b6b3b67220 */ /* 0x040fe20000410000 */
[----:B------:R-:W-:Y:S02]  /*b0f0*/  HADD2.F32 R175, -RZ, R175.H1_H1 ;  /* 0x300000afffaf7230 */ /* 0x000fe40000004100 */
[-C--:B------:R-:W-:Y:S01]  /*b100*/  FFMA.FTZ R181, R179, R180.reuse, -R181 ;  /* 0x000000b4b3b57223 */ /* 0x080fe200000108b5 */
[----:B------:R-:W-:Y:S01]  /*b110*/  F2FP.SATFINITE.E4M3.F32.PACK_AB_MERGE_C R51, R98, R51, RZ ;  /* 0x000000336233723e */ /* 0x000fe200048070ff */
[----:B------:R-:W-:Y:S01]  /*b120*/  FFMA.FTZ R182, R177, R180, R182 ;  /* 0x000000b4b1b67223 */ /* 0x000fe200000100b6 */
[CC--:B------:R-:W-:Y:S01]  /*b130*/  FMUL.FTZ R177, R176.reuse, R52.reuse ;  /* 0x00000034b0b17220 */ /* 0x0c0fe20000410000 */
[C---:B------:R-:W-:Y:S01]  /*b140*/  FMUL.FTZ R52, R175.reuse, R52 ;  /* 0x00000034af347220 */ /* 0x040fe20000410000 */
[----:B------:R-:W-:Y:S02]  /*b150*/  HADD2.F32 R180, -RZ, R171.H0_H0 ;  /* 0x200000abffb47230 */ /* 0x000fe40000004100 */
        /* <DEDUP_REMOVED lines=14> */
[----:B------:R-:W-:-:S03]  /*b240*/  FMUL.FTZ R99, R88, R171 ;  /* 0x000000ab58637220 */ /* 0x000fc60000410000 */
[C---:B------:R-:W-:Y:S01]  /*b250*/  FMUL.FTZ R171, R176.reuse, R171 ;  /* 0x000000abb0ab7220 */ /* 0x040fe20000410000 */
[-C--:B------:R-:W-:Y:S01]  /*b260*/  FFMA.FTZ R176, R176, R173.reuse, -R99 ;  /* 0x000000adb0b07223 */ /* 0x080fe20000010863 */
[----:B------:R-:W-:Y:S01]  /*b270*/  IMAD.MOV.U32 R99, RZ, RZ, R54 ;  /* 0x000000ffff637224 */ /* 0x000fe200078e0036 */
[----:B------:R-:W-:Y:S01]  /*b280*/  F2FP.F16.E4M3.UNPACK_B R54, R172.H1 ;  /* 0x000000acff36723e */ /* 0x000fe200030006ff */
[----:B------:R-:W-:Y:S01]  /*b290*/  FFMA.FTZ R88, R88, R173, R171 ;  /* 0x000000ad58587223 */ /* 0x000fe200000100ab */
[----:B------:R-:W-:Y:S02]  /*b2a0*/  F2FP.F16.E4M3.UNPACK_B R173, R90.H1 ;  /* 0x0000005affad723e */ /* 0x000fe400030006ff */
[----:B------:R-:W-:Y:S01]  /*b2b0*/  F2FP.F16.E4M3.UNPACK_B R171, R99.H1 ;  /* 0x00000063ffab723e */ /* 0x000fe200030006ff */
[--C-:B------:R-:W-:Y:S01]  /*b2c0*/  HADD2.F32 R183, -RZ, R54.reuse.H0_H0 ;  /* 0x20000036ffb77230 */ /* 0x100fe20000004100 */
[----:B------:R-:W-:Y:S01]  /*b2d0*/  F2FP.SATFINITE.E4M3.F32.PACK_AB_MERGE_C R179, R176, R179, R175 ;  /* 0x000000b3b0b3723e */ /* 0x000fe200048070af */
[----:B------:R-:W-:Y:S01]  /*b2e0*/  HADD2.F32 R175, -RZ, R173.H0_H0 ;  /* 0x200000adffaf7230 */ /* 0x000fe20000004100 */
[----:B------:R-:W-:Y:S01]  /*b2f0*/  F2FP.F16.E4M3.UNPACK_B R176, R174.H1 ;  /* 0x000000aeffb0723e */ /* 0x000fe200030006ff */
[----:B------:R-:W-:Y:S01]  /*b300*/  HADD2.F32 R177, -RZ, R171.H0_H0 ;  /* 0x200000abffb17230 */ /* 0x000fe20000004100 */
[----:B------:R-:W-:Y:S01]  /*b310*/  F2FP.F16.E4M3.UNPACK_B R172, R172 ;  /* 0x000000acffac723e */ /* 0x000fe200020006ff */
[----:B------:R-:W-:-:S02]  /*b320*/  HADD2.F32 R54, -RZ, R54.H1_H1 ;  /* 0x30000036ff367230 */ /* 0x000fc40000004100 */
[-C--:B------:R-:W-:Y:S01]  /*b330*/  FMUL.FTZ R181, R175, R183.reuse ;  /* 0x000000b7afb57220 */ /* 0x080fe20000410000 */
[--C-:B------:R-:W-:Y:S02]  /*b340*/  HADD2.F32 R178, -RZ, R176.reuse.H0_H0 ;  /* 0x200000b0ffb27230 */ /* 0x100fe40000004100 */
[C---:B------:R-:W-:Y:S01]  /*b350*/  FMUL.FTZ R183, R177.reuse, R183 ;  /* 0x000000b7b1b77220 */ /* 0x040fe20000410000 */
[----:B------:R-:W-:Y:S01]  /*b360*/  HADD2.F32 R173, -RZ, R173.H1_H1 ;  /* 0x300000adffad7230 */ /* 0x000fe20000004100 */
[----:B------:R-:W-:Y:S01]  /*b370*/  F2FP.F16.E4M3.UNPACK_B R90, R90 ;  /* 0x0000005aff5a723e */ /* 0x000fe200020006ff */
[----:B------:R-:W-:Y:S02]  /*b380*/  HADD2.F32 R171, -RZ, R171.H1_H1 ;  /* 0x300000abffab7230 */ /* 0x000fe40000004100 */
[-C--:B------:R-:W-:Y:S01]  /*b390*/  FFMA.FTZ R181, R177, R178.reuse, -R181 ;  /* 0x000000b2b1b57223 */ /* 0x080fe200000108b5 */
[----:B------:R-:W-:Y:S01]  /*b3a0*/  FFMA.FTZ R183, R175, R178, R183 ;  /* 0x000000b2afb77223 */ /* 0x000fe200000100b7 */
[----:B------:R-:W-:-:S02]  /*b3b0*/  HADD2.F32 R176, -RZ, R176.H1_H1 ;  /* 0x300000b0ffb07230 */ /* 0x000fc40000004100 */
[-C--:B------:R-:W-:Y:S01]  /*b3c0*/  FMUL.FTZ R178, R173, R54.reuse ;  /* 0x00000036adb27220 */ /* 0x080fe20000410000 */
[C---:B------:R-:W-:Y:S01]  /*b3d0*/  FMUL.FTZ R54, R171.reuse, R54 ;  /* 0x00000036ab367220 */ /* 0x040fe20000410000 */
[----:B------:R-:W-:Y:S02]  /*b3e0*/  F2FP.F16.E4M3.UNPACK_B R99, R99 ;  /* 0x00000063ff63723e */ /* 0x000fe400020006ff */
[-C--:B------:R-:W-:Y:S01]  /*b3f0*/  FFMA.FTZ R171, R171, R176.reuse, -R178 ;  /* 0x000000b0abab7223 */ /* 0x080fe200000108b2 */
[----:B------:R-:W-:Y:S01]  /*b400*/  FFMA.FTZ R54, R173, R176, R54 ;  /* 0x000000b0ad367223 */ /* 0x000fe20000010036 */
[----:B------:R-:W-:Y:S01]  /*b410*/  F2FP.F16.E4M3.UNPACK_B R174, R174 ;  /* 0x000000aeffae723e */ /* 0x000fe200020006ff */
[----:B------:R-:W-:Y:S02]  /*b420*/  HADD2.F32 R178, -RZ, R172.H0_H0 ;  /* 0x200000acffb27230 */ /* 0x000fe40000004100 */
[----:B------:R-:W-:Y:S01]  /*b430*/  HADD2.F32 R173, -RZ, R90.H0_H0 ;  /* 0x2000005affad7230 */ /* 0x000fe20000004100 */
[----:B------:R-:W-:Y:S01]  /*b440*/  F2FP.SATFINITE.E4M3.F32.PACK_AB_MERGE_C R171, R171, R181, RZ ;  /* 0x000000b5abab723e */ /* 0x000fe200048070ff */
[----:B------:R-:W-:Y:S01]  /*b450*/  HADD2.F32 R176, -RZ, R99.H0_H0 ;  /* 0x20000063ffb07230 */ /* 0x000fe20000004100 */
[----:B------:R-:W-:Y:S01]  /*b460*/  F2FP.SATFINITE.E4M3.F32.PACK_AB_MERGE_C R183, R54, R183, RZ ;  /* 0x000000b736b7723e */ /* 0x000fe200048070ff */
        /* <DEDUP_REMOVED lines=8> */
[----:B------:R-:W-:-:S05]  /*b4f0*/  HADD2.F32 R173, -RZ, R90.H1_H1 ;  /* 0x3000005affad7230 */ /* 0x000fca0000004100 */
[-C--:B------:R-:W-:Y:S01]  /*b500*/  FMUL.FTZ R90, R173, R172.reuse ;  /* 0x000000acad5a7220 */ /* 0x080fe20000410000 */
[----:B------:R-:W-:-:S03]  /*b510*/  FMUL.FTZ R172, R99, R172 ;  /* 0x000000ac63ac7220 */ /* 0x000fc60000410000 */
[----:B------:R-:W-:Y:S01]  /*b520*/  FFMA.FTZ R90, R99, R174, -R90 ;  /* 0x000000ae635a7223 */ /* 0x000fe2000001085a */
[----:B------:R-:W-:Y:S01]  /*b530*/  F2FP.SATFINITE.E4M3.F32.PACK_AB_MERGE_C R99, R52, R182, RZ ;  /* 0x000000b63463723e */ /* 0x000fe200048070ff */
[----:B------:R-:W-:Y:S01]  /*b540*/  FFMA.FTZ R173, R173, R174, R172 ;  /* 0x000000aeadad7223 */ /* 0x000fe200000100ac */
[----:B------:R-:W-:Y:S02]  /*b550*/  F2FP.SATFINITE.E4M3.F32.PACK_AB_MERGE_C R52, R97, R55, RZ ;  /* 0x000000376134723e */ /* 0x000fe400048070ff */
[----:B------:R-:W-:Y:S02]  /*b560*/  F2FP.SATFINITE.E4M3.F32.PACK_AB_MERGE_C R54, R90, R177, R171 ;  /* 0x000000b15a36723e */ /* 0x000fe400048070ab */
[----:B------:R-:W-:Y:S01]  /*b570*/  F2FP.SATFINITE.E4M3.F32.PACK_AB_MERGE_C R91, R63, R91, R52 ;  /* 0x0000005b3f5b723e */ /* 0x000fe20004807034 */
[----:B------:R-:W-:Y:S01]  /*b580*/  IMAD.MOV.U32 R52, RZ, RZ, R179 ;  /* 0x000000ffff347224 */ /* 0x000fe200078e00b3 */
[----:B------:R-:W-:Y:S02]  /*b590*/  F2FP.SATFINITE.E4M3.F32.PACK_AB_MERGE_C R88, R88, R180, R99 ;  /* 0x000000b45858723e */ /* 0x000fe40004807063 */
[----:B------:R-:W-:-:S02]  /*b5a0*/  F2FP.SATFINITE.E4M3.F32.PACK_AB_MERGE_C R90, R173, R178, R183 ;  /* 0x000000b2ad5a723e */ /* 0x000fc400048070b7 */
[----:B------:R-:W-:-:S07]  /*b5b0*/  F2FP.SATFINITE.E4M3.F32.PACK_AB_MERGE_C R55, R95, R96, R51 ;  /* 0x000000605f37723e */ /* 0x000fce0004807033 */
.L_x_3454:
[----:B------:R-:W-:Y:S05]  /*b5c0*/  BSYNC B3 ;  /* 0x0000000000037941 */ /* 0x000fea0003800000 */
.L_x_3453:
[----:B------:R-:W-:-:S13]  /*b5d0*/  ISETP.GE.AND P4, PT, R94, R152, PT ;  /* 0x000000985e00720c */ /* 0x000fda0003f86270 */
[--C-:B------:R-:W-:Y:S02]  /*b5e0*/  @!P4 SHF.R.S32.HI R49, RZ, 0x1f, R94.reuse ;  /* 0x0000001fff31c819 */ /* 0x100fe4000001145e */
[----:B------:R-:W-:-:S04]  /*b5f0*/  @!P4 IADD3 R51, P5, P6, R118, R140, R94 ;  /* 0x0000008c7633c210 */ /* 0x000fc80007ebe05e */
[----:B------:R-:W-:Y:S02]  /*b600*/  @!P4 IADD3.X R60, R4, R170, R49, P5, P6 ;  /* 0x000000aa043cc210 */ /* 0x000fe40002fec431 */
[----:B------:R-:W-:-:S04]  /*b610*/  IADD3 R48, P5, R93, R124, RZ ;  /* 0x0000007c5d307210 */ /* 0x000fc80007fbe0ff */
[----:B------:R-:W-:Y:S02]  /*b620*/  IADD3.X R49, R92, R125, RZ, P5, !PT ;  /* 0x0000007d5c317210 */ /* 0x000fe40002ffe4ff */
[----:B------:R-:W-:-:S03]  /*b630*/  @!P4 IADD3 R50, P5, R51, R124, RZ ;  /* 0x0000007c3332c210 */ /* 0x000fc60007fbe0ff */
[----:B0-----:R3:W-:Y:S02]  /*b640*/  STG.E.128 desc[UR54][R48.64], R52 ;  /* 0x0000003430007986 */ /* 0x0017e4000c101d36 */
[----:B------:R-:W-:-:S05]  /*b650*/  @!P4 IMAD.X R51, R60, 0x1, R125, P5 ;  /* 0x000000013c33c824 */ /* 0x000fca00028e067d */
[----:B-1----:R3:W-:Y:S03]  /*b660*/  @!P4 STG.E.128 desc[UR54][R50.64], R88 ;  /* 0x000000583200c986 */ /* 0x0027e6000c101d36 */
.L_x_3452:
[----:B------:R-:W-:Y:S05]  /*b670*/  BSYNC B2 ;  /* 0x0000000000027941 */ /* 0x000fea0003800000 */
.L_x_3451:
[----:B------:R-:W-:-:S13]  /*b680*/  ISETP.NE.AND P4, PT, R36, RZ, PT ;  /* 0x000000ff2400720c */ /* 0x000fda0003f85270 */
[----:B------:R-:W-:Y:S05]  /*b690*/  @!P4 BRA `(.L_x_3446) ;  /* 0x0000000c00e8c947 */ /* 0x000fea0003800000 */
[----:B---3--:R-:W3:Y:S01]  /*b6a0*/  LDL R48, [R1+0x14] ;  /* 0x0000140001307983 */ /* 0x008ee20000100800 */
[----:B------:R-:W-:Y:S01]  /*b6b0*/  IADD3 R61, P4, P5, R118, R140, R29 ;  /* 0x0000008c763d7210 */ /* 0x000fe20007d9e01d */
[----:B------:R-:W-:Y:S03]  /*b6c0*/  BSSY B2, `(.L_x_3455) ;  /* 0x00000ed000027945 */ /* 0x000fe60003800000 */
[----:B------:R-:W-:Y:S02]  /*b6d0*/  IADD3.X R60, R4, R170, R32, P4, P5 ;  /* 0x000000aa043c7210 */ /* 0x000fe400027ea420 */
[----:B------:R-:W-:Y:S02]  /*b6e0*/  ISETP.GE.AND P4, PT, R6, R133, PT ;  /* 0x000000850600720c */ /* 0x000fe40003f86270 */
[----:B---3--:R-:W-:-:S04]  /*b6f0*/  LOP3.LUT P6, RZ, R48, 0x1, RZ, 0xc0, !PT ;  /* 0x0000000130ff7812 */ /* 0x008fc800078cc0ff */
[----:B------:R-:W-:-:S04]  /*b700*/  SEL R48, R121, R158, !P6 ;  /* 0x0000009e79307207 */ /* 0x000fc80007000000 */
        /* <DEDUP_REMOVED lines=12> */
[----:B------:R-:W-:Y:S02]  /*b7d0*/  IMAD R51, R17, 0x7800, R48 ;  /* 0x0000780011337824 */ /* 0x000fe400078e0230 */
[----:B------:R-:W-:-:S03]  /*b7e0*/  IMAD.IADD R49, R16, 0x1, R49 ;  /* 0x0000000110317824 */ /* 0x000fc600078e0231 */
[----:B0-----:R-:W-:-:S03]  /*b7f0*/  IADD3 R52, R16, R51, RZ ;  /* 0x0000003310347210 */ /* 0x001fc60007ffe0ff */
[----:B------:R-:W0:Y:S04]  /*b800*/  LDS.128 R48, [R49+0x24200] ;  /* 0x0242000031307984 */ /* 0x000e280000000c00 */
[----:B------:R-:W1:Y:S01]  /*b810*/  LDS.128 R52, [R52+0x24200] ;  /* 0x0242000034347984 */ /* 0x000e620000000c00 */
[----:B------:R-:W-:Y:S05]  /*b820*/  @P4 BRA `(.L_x_3456) ;  /* 0x0000000c00584947 */ /* 0x000fea0003800000 */
[----:B------:R-:W-:Y:S01]  /*b830*/  SHF.R.U32.HI R58, RZ, 0x8, R47 ;  /* 0x00000008ff3a7819 */ /* 0x000fe2000001162f */
[----:B0-----:R-:W-:Y:S01]  /*b840*/  IMAD.MOV.U32 R56, RZ, RZ, R48 ;  /* 0x000000ffff387224 */ /* 0x001fe200078e0030 */
[----:B------:R-:W-:Y:S02]  /*b850*/  SHF.R.U32.HI R88, RZ, 0x8, R59 ;  /* 0x00000008ff587819 */ /* 0x000fe4000001163b */
[----:B------:R-:W-:Y:S01]  /*b860*/  LOP3.LUT R90, R47, 0xff, RZ, 0xc0, !PT ;  /* 0x000000ff2f5a7812 */ /* 0x000fe200078ec0ff */
[----:B------:R-:W-:Y:S01]  /*b870*/  IMAD.SHL.U32 R58, R58, 0x100, RZ ;  /* 0x000001003a3a7824 */ /* 0x000fe200078e00ff */
[----:B------:R-:W-:Y:S01]  /*b880*/  SHF.R.U32.HI R93, RZ, 0x18, R47 ;  /* 0x00000018ff5d7819 */ /* 0x000fe2000001162f */
[----:B------:R-:W-:Y:S01]  /*b890*/  IMAD.SHL.U32 R88, R88, 0x100, RZ ;  /* 0x0000010058587824 */ /* 0x000fe200078e00ff */
[----:B------:R-:W-:Y:S02]  /*b8a0*/  LOP3.LUT R92, R59, 0xff, RZ, 0xc0, !PT ;  /* 0x000000ff3b5c7812 */ /* 0x000fe400078ec0ff */
[----:B------:R-:W-:-:S02]  /*b8b0*/  SHF.R.U32.HI R95, RZ, 0x18, R59 ;  /* 0x00000018ff5f7819 */ /* 0x000fc4000001163b */
[--C-:B------:R-:W-:Y:S02]  /*b8c0*/  SHF.R.U32.HI R46, RZ, 0x10, R45.reuse ;  /* 0x00000010ff2e7819 */ /* 0x100fe4000001162d */
[--C-:B------:R-:W-:Y:S02]  /*b8d0*/  SHF.R.U32.HI R97, RZ, 0x8, R45.reuse ;  /* 0x00000008ff617819 */ /* 0x100fe4000001162d */
[----:B------:R-:W-:Y:S01]  /*b8e0*/  LOP3.LUT R89, R45, 0xff, RZ, 0xc0, !PT ;  /* 0x000000ff2d597812 */ /* 0x000fe200078ec0ff */
[----:B------:R-:W-:Y:S01]  /*b8f0*/  IMAD.U32 R46, R46, 0x10000, RZ ;  /* 0x000100002e2e7824 */ /* 0x000fe200078e00ff */
[----:B------:R-:W-:Y:S01]  /*b900*/  SHF.R.U32.HI R96, RZ, 0x18, R45 ;  /* 0x00000018ff607819 */ /* 0x000fe2000001162d */
[----:B------:R-:W-:Y:S01]  /*b910*/  IMAD.SHL.U32 R48, R97, 0x100, RZ ;  /* 0x0000010061307824 */ /* 0x000fe200078e00ff */
[----:B------:R-:W-:Y:S02]  /*b920*/  SHF.R.U32.HI R44, RZ, 0x10, R47 ;  /* 0x00000010ff2c7819 */ /* 0x000fe4000001162f */
[----:B------:R-:W-:-:S02]  /*b930*/  SHF.R.U32.HI R45, RZ, 0x10, R57 ;  /* 0x00000010ff2d7819 */ /* 0x000fc40000011639 */
[--C-:B------:R-:W-:Y:S01]  /*b940*/  SHF.R.U32.HI R62, RZ, 0x8, R57.reuse ;  /* 0x00000008ff3e7819 */ /* 0x100fe20000011639 */
[----:B------:R-:W-:Y:S01]  /*b950*/  IMAD.U32 R44, R44, 0x10000, RZ ;  /* 0x000100002c2c7824 */ /* 0x000fe200078e00ff */
[----:B------:R-:W-:Y:S01]  /*b960*/  LOP3.LUT R91, R57, 0xff, RZ, 0xc0, !PT ;  /* 0x000000ff395b7812 */ /* 0x000fe200078ec0ff */
[----:B------:R-:W-:Y:S01]  /*b970*/  IMAD.U32 R45, R45, 0x10000, RZ ;  /* 0x000100002d2d7824 */ /* 0x000fe200078e00ff */
[----:B------:R-:W-:Y:S01]  /*b980*/  SHF.R.U32.HI R94, RZ, 0x18, R57 ;  /* 0x00000018ff5e7819 */ /* 0x000fe20000011639 */
[----:B-1----:R-:W-:Y:S01]  /*b990*/  IMAD.MOV.U32 R57, RZ, RZ, R52 ;  /* 0x000000ffff397224 */ /* 0x002fe200078e0034 */
[----:B------:R-:W-:Y:S02]  /*b9a0*/  SHF.R.U32.HI R47, RZ, 0x10, R59 ;  /* 0x00000010ff2f7819 */ /* 0x000fe4000001163b */
[----:B------:R-:W-:Y:S02]  /*b9b0*/  PRMT R59, R93, 0x654, R90 ;  /* 0x000006545d3b7816 */ /* 0x000fe4000000005a */
[----:B------:R-:W-:-:S02]  /*b9c0*/  PRMT R95, R95, 0x654, R92 ;  /* 0x000006545f5f7816 */ /* 0x000fc4000000005c */
[----:B------:R-:W-:Y:S02]  /*b9d0*/  PRMT R93, R94, 0x654, R91 ;  /* 0x000006545e5d7816 */ /* 0x000fe4000000005b */
[----:B------:R-:W-:Y:S02]  /*b9e0*/  LOP3.LUT R91, R59, 0xff00, R58, 0xf8, !PT ;  /* 0x0000ff003b5b7812 */ /* 0x000fe400078ef83a */
[----:B------:R-:W-:Y:S02]  /*b9f0*/  LOP3.LUT R95, R95, 0xff00, R88, 0xf8, !PT ;  /* 0x0000ff005f5f7812 */ /* 0x000fe400078ef858 */
[----:B------:R-:W-:Y:S02]  /*ba00*/  SHF.L.U32 R62, R62, 0x8, RZ ;  /* 0x000000083e3e7819 */ /* 0x000fe400000006ff */
[----:B------:R-:W-:Y:S02]  /*ba10*/  F2FP.F16.E4M3.UNPACK_B R88, R169.H1 ;  /* 0x000000a9ff58723e */ /* 0x000fe400030006ff */
[----:B------:R-:W-:-:S02]  /*ba20*/  F2FP.F16.E4M3.UNPACK_B R59, R57.H1 ;  /* 0x00000039ff3b723e */ /* 0x000fc400030006ff */
[----:B------:R-:W-:Y:S02]  /*ba30*/  PRMT R89, R96, 0x654, R89 ;  /* 0x0000065460597816 */ /* 0x000fe40000000059 */
[----:B------:R-:W-:Y:S01]  /*ba40*/  F2FP.F16.E4M3.UNPACK_B R58, R56.H1 ;  /* 0x00000038ff3a723e */ /* 0x000fe200030006ff */
[--C-:B------:R-:W-:Y:S01]  /*ba50*/  HADD2.F32 R52, -RZ, R59.reuse.H0_H0 ;  /* 0x2000003bff347230 */ /* 0x100fe20000004100 */
[----:B------:R-:W-:Y:S01]  /*ba60*/  LOP3.LUT R90, R93, 0xff00, R62, 0xf8, !PT ;  /* 0x0000ff005d5a7812 */ /* 0x000fe200078ef83e */
[----:B------:R-:W-:Y:S01]  /*ba70*/  HADD2.F32 R59, -RZ, R59.H1_H1 ;  /* 0x3000003bff3b7230 */ /* 0x000fe20000004100 */
[----:B------:R-:W-:Y:S01]  /*ba80*/  LOP3.LUT R44, R91, 0xff0000, R44, 0xf8, !PT ;  /* 0x00ff00005b2c7812 */ /* 0x000fe200078ef82c */
[----:B------:R-:W-:Y:S01]  /*ba90*/  HADD2.F32 R91, -RZ, R88.H0_H0 ;  /* 0x20000058ff5b7230 */ /* 0x000fe20000004100 */
[----:B------:R-:W-:Y:S01]  /*baa0*/  LOP3.LUT R89, R89, 0xff00, R48, 0xf8, !PT ;  /* 0x0000ff0059597812 */ /* 0x000fe200078ef830 */
[--C-:B------:R-:W-:Y:S01]  /*bab0*/  HADD2.F32 R48, -RZ, R58.reuse.H0_H0 ;  /* 0x2000003aff307230 */ /* 0x100fe20000004100 */
[----:B------:R-:W-:Y:S01]  /*bac0*/  F2FP.F16.E4M3.UNPACK_B R62, R167.H1 ;  /* 0x000000a7ff3e723e */ /* 0x000fe200030006ff */
[----:B------:R-:W-:Y:S01]  /*bad0*/  HADD2.F32 R58, -RZ, R58.H1_H1 ;  /* 0x3000003aff3a7230 */ /* 0x000fe20000004100 */
[----:B------:R-:W-:Y:S01]  /*bae0*/  LOP3.LUT R46, R89, 0xff0000, R46, 0xf8, !PT ;  /* 0x00ff0000592e7812 */ /* 0x000fe200078ef82e */
[-C--:B------:R-:W-:Y:S01]  /*baf0*/  FMUL.FTZ R93, R52, R91.reuse ;  /* 0x0000005b345d7220 */ /* 0x080fe20000410000 */
[----:B------:R-:W-:Y:S01]  /*bb00*/  FMUL.FTZ R91, R48, R91 ;  /* 0x0000005b305b7220 */ /* 0x000fe20000410000 */
[----:B------:R-:W-:Y:S01]  /*bb10*/  HADD2.F32 R89, -RZ, R62.H0_H0 ;  /* 0x2000003eff597230 */ /* 0x000fe20000004100 */
[----:B------:R-:W-:-:S02]  /*bb20*/  SHF.L.U32 R92, R47, 0x10, RZ ;  /* 0x000000102f5c7819 */ /* 0x000fc400000006ff */
[----:B------:R-:W-:Y:S01]  /*bb30*/  LOP3.LUT R47, R90, 0xff0000, R45, 0xf8, !PT ;  /* 0x00ff00005a2f7812 */ /* 0x000fe200078ef82d */
[----:B------:R-:W-:Y:S02]  /*bb40*/  HADD2.F32 R90, -RZ, R62.H1_H1 ;  /* 0x3000003eff5a7230 */ /* 0x000fe40000004100 */
[-C--:B------:R-:W-:Y:S01]  /*bb50*/  FFMA.FTZ R48, R48, R89.reuse, -R93 ;  /* 0x0000005930307223 */ /* 0x080fe2000001085d */
[----:B------:R-:W-:Y:S01]  /*bb60*/  FFMA.FTZ R52, R52, R89, R91 ;  /* 0x0000005934347223 */ /* 0x000fe2000001005b */
[----:B------:R-:W-:Y:S01]  /*bb70*/  HADD2.F32 R89, -RZ, R88.H1_H1 ;  /* 0x30000058ff597230 */ /* 0x000fe20000004100 */
[----:B------:R-:W-:Y:S02]  /*bb80*/  F2FP.F16.E4M3.UNPACK_B R169, R169 ;  /* 0x000000a9ffa9723e */ /* 0x000fe400020006ff */
[----:B------:R-:W-:Y:S02]  /*bb90*/  F2FP.F16.E4M3.UNPACK_B R88, R57 ;  /* 0x00000039ff58723e */ /* 0x000fe400020006ff */
[----:B------:R-:W-:Y:S01]  /*bba0*/  F2FP.F16.E4M3.UNPACK_B R62, R56 ;  /* 0x00000038ff3e723e */ /* 0x000fe200020006ff */
[-C--:B------:R-:W-:Y:S01]  /*bbb0*/  FMUL.FTZ R57, R59, R89.reuse ;  /* 0x000000593b397220 */ /* 0x080fe20000410000 */
[----:B------:R-:W-:Y:S01]  /*bbc0*/  LOP3.LUT R45, R95, 0xff0000, R92, 0xf8, !PT ;  /* 0x00ff00005f2d7812 */ /* 0x000fe200078ef85c */
[----:B------:R-:W-:Y:S01]  /*bbd0*/  FMUL.FTZ R92, R58, R89 ;  /* 0x000000593a5c7220 */ /* 0x000fe20000410000 */
[----:B------:R-:W-:Y:S01]  /*bbe0*/  F2FP.F16.E4M3.UNPACK_B R167, R167 ;  /* 0x000000a7ffa7723e */ /* 0x000fe200020006ff */
[----:B------:R-:W-:-:S02]  /*bbf0*/  HADD2.F32 R91, -RZ, R169.H0_H0 ;  /* 0x200000a9ff5b7230 */ /* 0x000fc40000004100 */
[-C--:B------:R-:W-:Y:S01]  /*bc00*/  FFMA.FTZ R57, R58, R90.reuse, -R57 ;  /* 0x0000005a3a397223 */ /* 0x080fe20000010839 */
[----:B------:R-:W-:Y:S02]  /*bc10*/  HADD2.F32 R89, -RZ, R88.H0_H0 ;  /* 0x20000058ff597230 */ /* 0x000fe40000004100 */
[----:B------:R-:W-:Y:S01]  /*bc20*/  FFMA.FTZ R59, R59, R90, R92 ;  /* 0x0000005a3b3b7223 */ /* 0x000fe2000001005c */
[----:B------:R-:W-:Y:S01]  /*bc30*/  HADD2.F32 R56, -RZ, R62.H0_H0 ;  /* 0x2000003eff387230 */ /* 0x000fe20000004100 */
[----:B------:R-:W-:Y:S01]  /*bc40*/  F2FP.F16.E4M3.UNPACK_B R94, R166.H1 ;  /* 0x000000a6ff5e723e */ /* 0x000fe200030006ff */
        /* <DEDUP_REMOVED lines=17> */
[----:B------:R-:W-:Y:S01]  /*bd60*/  HADD2.F32 R92, -RZ, R90.H0_H0 ;  /* 0x2000005aff5c7230 */ /* 0x000fe20000004100 */
[----:B------:R-:W-:Y:S01]  /*bd70*/  F2FP.F16.E4M3.UNPACK_B R168, R168 ;  /* 0x000000a8ffa8723e */ /* 0x000fe200020006ff */
[----:B------:R-:W-:Y:S01]  /*bd80*/  HADD2.F32 R96, -RZ, R93.H1_H1 ;  /* 0x3000005dff607230 */ /* 0x000fe20000004100 */
[----:B------:R-:W-:Y:S01]  /*bd90*/  F2FP.F16.E4M3.UNPACK_B R50, R50 ;  /* 0x00000032ff32723e */ /* 0x000fe200020006ff */
[----:B------:R-:W-:Y:S02]  /*bda0*/  HADD2.F32 R88, -RZ, R62.H0_H0 ;  /* 0x2000003eff587230 */ /* 0x000fe40000004100 */
[----:B------:R-:W-:Y:S01]  /*bdb0*/  FMUL.FTZ R99, R92, R97 ;  /* 0x000000615c637220 */ /* 0x000fe20000410000 */
[----:B------:R-:W-:Y:S01]  /*bdc0*/  HADD2.F32 R95, -RZ, R94.H0_H0 ;  /* 0x2000005eff5f7230 */ /* 0x000fe20000004100 */
[----:B------:R-:W-:Y:S01]  /*bdd0*/  F2FP.F16.E4M3.UNPACK_B R166, R166 ;  /* 0x000000a6ffa6723e */ /* 0x000fe200020006ff */
[----:B------:R-:W-:-:S02]  /*bde0*/  HADD2.F32 R93, -RZ, R62.H1_H1 ;  /* 0x3000003eff5d7230 */ /* 0x000fc40000004100 */
[C---:B------:R-:W-:Y:S01]  /*bdf0*/  FMUL.FTZ R97, R88.reuse, R97 ;  /* 0x0000006158617220 */ /* 0x040fe20000410000 */
[----:B------:R-:W-:Y:S02]  /*be00*/  HADD2.F32 R90, -RZ, R90.H1_H1 ;  /* 0x3000005aff5a7230 */ /* 0x000fe40000004100 */
[-C--:B------:R-:W-:Y:S01]  /*be10*/  FFMA.FTZ R62, R88, R95.reuse, -R99 ;  /* 0x0000005f583e7223 */ /* 0x080fe20000010863 */
[----:B------:R-:W-:Y:S02]  /*be20*/  HADD2.F32 R94, -RZ, R94.H1_H1 ;  /* 0x3000005eff5e7230 */ /* 0x000fe40000004100 */
[-C--:B------:R-:W-:Y:S01]  /*be30*/  FMUL.FTZ R99, R93, R96.reuse ;  /* 0x000000605d637220 */ /* 0x080fe20000410000 */
[----:B------:R-:W-:Y:S01]  /*be40*/  FFMA.FTZ R88, R92, R95, R97 ;  /* 0x0000005f5c587223 */ /* 0x000fe20000010061 */
[C---:B------:R-:W-:Y:S01]  /*be50*/  FMUL.FTZ R98, R90.reuse, R96 ;  /* 0x000000605a627220 */ /* 0x040fe20000410000 */
[----:B------:R-:W-:Y:S02]  /*be60*/  HADD2.F32 R169, -RZ, R168.H1_H1 ;  /* 0x300000a8ffa97230 */ /* 0x000fe40000004100 */
[----:B------:R-:W-:Y:S01]  /*be70*/  FFMA.FTZ R95, R90, R94, R99 ;  /* 0x0000005e5a5f7223 */ /* 0x000fe20000010063 */
[----:B------:R-:W-:Y:S01]  /*be80*/  F2FP.F16.E4M3.UNPACK_B R90, R54 ;  /* 0x00000036ff5a723e */ /* 0x000fe200020006ff */
[----:B------:R-:W-:-:S02]  /*be90*/  HADD2.F32 R54, -RZ, R50.H0_H0 ;  /* 0x20000032ff367230 */ /* 0x000fc40000004100 */
[----:B------:R-:W-:Y:S01]  /*bea0*/  FFMA.FTZ R93, R93, R94, -R98 ;  /* 0x0000005e5d5d7223 */ /* 0x000fe20000010862 */
[----:B------:R-:W-:Y:S01]  /*beb0*/  HADD2.F32 R50, -RZ, R50.H1_H1 ;  /* 0x30000032ff327230 */ /* 0x000fe20000004100 */
[----:B------:R-:W-:Y:S01]  /*bec0*/  F2FP.SATFINITE.E4M3.F32.PACK_AB_MERGE_C R48, R57, R48, RZ ;  /* 0x000000303930723e */ /* 0x000fe200048070ff */
[--C-:B------:R-:W-:Y:S01]  /*bed0*/  HADD2.F32 R92, -RZ, R90.reuse.H0_H0 ;  /* 0x2000005aff5c7230 */ /* 0x100fe20000004100 */
[----:B------:R-:W-:Y:S01]  /*bee0*/  F2FP.SATFINITE.E4M3.F32.PACK_AB_MERGE_C R52, R59, R52, RZ ;  /* 0x000000343b34723e */ /* 0x000fe200048070ff */
[----:B------:R-:W-:Y:S01]  /*bef0*/  HADD2.F32 R90, -RZ, R90.H1_H1 ;  /* 0x3000005aff5a7230 */ /* 0x000fe20000004100 */
[----:B------:R-:W-:Y:S01]  /*bf00*/  F2FP.F16.E4M3.UNPACK_B R59, R53 ;  /* 0x00000035ff3b723e */ /* 0x000fe200020006ff */
[----:B------:R-:W-:Y:S01]  /*bf10*/  HADD2.F32 R167, -RZ, R168.H0_H0 ;  /* 0x200000a8ffa77230 */ /* 0x000fe20000004100 */
[----:B------:R-:W-:Y:S01]  /*bf20*/  F2FP.F16.E4M3.UNPACK_B R57, R49 ;  /* 0x00000031ff39723e */ /* 0x000fe200020006ff */
[--C-:B------:R-:W-:Y:S02]  /*bf30*/  HADD2.F32 R99, -RZ, R166.reuse.H1_H1 ;  /* 0x300000a6ff637230 */ /* 0x100fe40000004100 */
[-C--:B------:R-:W-:Y:S01]  /*bf40*/  FMUL.FTZ R173, R90, R169.reuse ;  /* 0x000000a95aad7220 */ /* 0x080fe20000410000 */
[----:B------:R-:W-:Y:S01]  /*bf50*/  FMUL.FTZ R169, R50, R169 ;  /* 0x000000a932a97220 */ /* 0x000fe20000410000 */
[----:B------:R-:W-:-:S02]  /*bf60*/  HADD2.F32 R97, -RZ, R166.H0_H0 ;  /* 0x200000a6ff617230 */ /* 0x000fc40000004100 */
[-C--:B------:R-:W-:Y:S01]  /*bf70*/  FMUL.FTZ R171, R92, R167.reuse ;  /* 0x000000a75cab7220 */ /* 0x080fe20000410000 */
[----:B------:R-:W-:Y:S01]  /*bf80*/  FMUL.FTZ R167, R54, R167 ;  /* 0x000000a736a77220 */ /* 0x000fe20000410000 */
[----:B------:R-:W-:Y:S01]  /*bf90*/  FFMA.FTZ R169, R90, R99, R169 ;  /* 0x000000635aa97223 */ /* 0x000fe200000100a9 */
[----:B------:R-:W-:Y:S01]  /*bfa0*/  F2FP.F16.E4M3.UNPACK_B R90, R47 ;  /* 0x0000002fff5a723e */ /* 0x000fe200020006ff */
[-C--:B------:R-:W-:Y:S01]  /*bfb0*/  FFMA.FTZ R171, R54, R97.reuse, -R171 ;  /* 0x0000006136ab7223 */ /* 0x080fe200000108ab */
[----:B------:R-:W-:Y:S01]  /*bfc0*/  FFMA.FTZ R54, R92, R97, R167 ;  /* 0x000000615c367223 */ /* 0x000fe200000100a7 */
[----:B------:R-:W-:Y:S01]  /*bfd0*/  F2FP.SATFINITE.E4M3.F32.PACK_AB_MERGE_C R92, R93, R62, RZ ;  /* 0x0000003e5d5c723e */ /* 0x000fe200048070ff */
[----:B------:R-:W-:Y:S01]  /*bfe0*/  HADD2.F32 R62, -RZ, R59.H0_H0 ;  /* 0x2000003bff3e7230 */ /* 0x000fe20000004100 */
[----:B------:R-:W-:Y:S01]  /*bff0*/  F2FP.SATFINITE.E4M3.F32.PACK_AB_MERGE_C R88, R95, R88, RZ ;  /* 0x000000585f58723e */ /* 0x000fe200048070ff */
[----:B------:R-:W-:Y:S01]  /*c000*/  HADD2.F32 R93, -RZ, R90.H0_H0 ;  /* 0x2000005aff5d7230 */ /* 0x000fe20000004100 */
[----:B------:R-:W-:Y:S01]  /*c010*/  F2FP.SATFINITE.E4M3.F32.PACK_AB_MERGE_C R48, R91, R56, R48 ;  /* 0x000000385b30723e */ /* 0x000fe20004807030 */
[--C-:B------:R-:W-:Y:S01]  /*c020*/  HADD2.F32 R56, -RZ, R57.reuse.H0_H0 ;  /* 0x20000039ff387230 */ /* 0x100fe20000004100 */
[----:B------:R-:W-:Y:S01]  /*c030*/  F2FP.SATFINITE.E4M3.F32.PACK_AB_MERGE_C R52, R89, R58, R52 ;  /* 0x0000003a5934723e */ /* 0x000fe20004807034 */
[----:B------:R-:W-:Y:S01]  /*c040*/  HADD2.F32 R58, -RZ, R57.H1_H1 ;  /* 0x30000039ff3a7230 */ /* 0x000fe20000004100 */
[----:B------:R-:W-:Y:S01]  /*c050*/  F2FP.F16.E4M3.UNPACK_B R89, R46 ;  /* 0x0000002eff59723e */ /* 0x000fe200020006ff */
[----:B------:R-:W-:Y:S01]  /*c060*/  FMUL.FTZ R95, R62, R93 ;  /* 0x0000005d3e5f7220 */ /* 0x000fe20000410000 */
[----:B------:R-:W-:Y:S01]  /*c070*/  F2FP.SATFINITE.E4M3.F32.PACK_AB_MERGE_C R54, R169, R54, R88 ;  /* 0x00000036a936723e */ /* 0x000fe20004807058 */
[----:B------:R-:W-:-:S02]  /*c080*/  HADD2.F32 R88, -RZ, R59.H1_H1 ;  /* 0x3000003bff587230 */ /* 0x000fc40000004100 */
[C---:B------:R-:W-:Y:S01]  /*c090*/  FMUL.FTZ R59, R56.reuse, R93 ;  /* 0x0000005d383b7220 */ /* 0x040fe20000410000 */
[--C-:B------:R-:W-:Y:S01]  /*c0a0*/  HADD2.F32 R91, -RZ, R89.reuse.H0_H0 ;  /* 0x20000059ff5b7230 */ /* 0x100fe20000004100 */
[----:B------:R-:W-:Y:S01]  /*c0b0*/  F2FP.F16.E4M3.UNPACK_B R53, R53.H1 ;  /* 0x00000035ff35723e */ /* 0x000fe200030006ff */
[----:B------:R-:W-:Y:S01]  /*c0c0*/  HADD2.F32 R93, -RZ, R90.H1_H1 ;  /* 0x3000005aff5d7230 */ /* 0x000fe20000004100 */
[----:B------:R-:W-:Y:S01]  /*c0d0*/  F2FP.F16.E4M3.UNPACK_B R90, R47.H1 ;  /* 0x0000002fff5a723e */ /* 0x000fe200030006ff */
[----:B------:R-:W-:Y:S02]  /*c0e0*/  HADD2.F32 R89, -RZ, R89.H1_H1 ;  /* 0x30000059ff597230 */ /* 0x000fe40000004100 */
[-C--:B------:R-:W-:Y:S01]  /*c0f0*/  FFMA.FTZ R56, R56, R91.reuse, -R95 ;  /* 0x0000005b38387223 */ /* 0x080fe2000001085f */
[----:B------:R-:W-:Y:S01]  /*c100*/  FFMA.FTZ R57, R62, R91, R59 ;  /* 0x0000005b3e397223 */ /* 0x000fe2000001003b */
[-C--:B------:R-:W-:Y:S01]  /*c110*/  FMUL.FTZ R91, R88, R93.reuse ;  /* 0x0000005d585b7220 */ /* 0x080fe20000410000 */
[----:B------:R-:W-:Y:S01]  /*c120*/  FMUL.FTZ R93, R58, R93 ;  /* 0x0000005d3a5d7220 */ /* 0x000fe20000410000 */
[----:B------:R-:W-:Y:S01]  /*c130*/  F2FP.F16.E4M3.UNPACK_B R59, R49.H1 ;  /* 0x00000031ff3b723e */ /* 0x000fe200030006ff */
[----:B------:R-:W-:Y:S01]  /*c140*/  FFMA.FTZ R50, R50, R99, -R173 ;  /* 0x0000006332327223 */ /* 0x000fe200000108ad */
[-C--:B------:R-:W-:Y:S01]  /*c150*/  FFMA.FTZ R49, R58, R89.reuse, -R91 ;  /* 0x000000593a317223 */ /* 0x080fe2000001085b */
[----:B------:R-:W-:Y:S01]  /*c160*/  FFMA.FTZ R58, R88, R89, R93 ;  /* 0x00000059583a7223 */ /* 0x000fe2000001005d */
[----:B------:R-:W-:Y:S01]  /*c170*/  F2FP.F16.E4M3.UNPACK_B R46, R46.H1 ;  /* 0x0000002eff2e723e */ /* 0x000fe200030006ff */
[----:B------:R-:W-:Y:S01]  /*c180*/  HADD2.F32 R62, -RZ, R53.H0_H0 ;  /* 0x20000035ff3e7230 */ /* 0x000fe20000004100 */
[----:B------:R-:W-:Y:S01]  /*c190*/  F2FP.SATFINITE.E4M3.F32.PACK_AB_MERGE_C R50, R50, R171, R92 ;  /* 0x000000ab3232723e */ /* 0x000fe2000480705c */
        /* <DEDUP_REMOVED lines=11> */
[----:B------:R-:W-:Y:S01]  /*c250*/  FMUL.FTZ R94, R88, R91 ;  /* 0x0000005b585e7220 */ /* 0x000fe20000410000 */
[----:B------:R-:W-:Y:S02]  /*c260*/  HADD2.F32 R90, -RZ, R46.H1_H1 ;  /* 0x3000002eff5a7230 */ /* 0x000fe40000004100 */
[-C--:B------:R-:W-:Y:S01]  /*c270*/  FFMA.FTZ R46, R47, R53.reuse, -R92 ;  /* 0x000000352f2e7223 */ /* 0x080fe2000001085c */
[----:B------:R-:W-:Y:S01]  /*c280*/  FFMA.FTZ R47, R62, R53, R89 ;  /* 0x000000353e2f7223 */ /* 0x000fe20000010059 */
[C---:B------:R-:W-:Y:S01]  /*c290*/  FMUL.FTZ R91, R59.reuse, R91 ;  /* 0x0000005b3b5b7220 */ /* 0x040fe20000410000 */
[----:B------:R-:W-:Y:S01]  /*c2a0*/  F2FP.F16.E4M3.UNPACK_B R89, R55 ;  /* 0x00000037ff59723e */ /* 0x000fe200020006ff */
[-C--:B------:R-:W-:Y:S01]  /*c2b0*/  FFMA.FTZ R53, R59, R90.reuse, -R94 ;  /* 0x0000005a3b357223 */ /* 0x080fe2000001085e */
[-C--:B------:R-:W-:Y:S01]  /*c2c0*/  F2FP.F16.E4M3.UNPACK_B R59, R51.reuse ;  /* 0x00000033ff3b723e */ /* 0x080fe200020006ff */
        /* <DEDUP_REMOVED lines=13> */
[----:B------:R-:W-:Y:S01]  /*c3a0*/  FMUL.FTZ R166, R91, R44 ;  /* 0x0000002c5ba67220 */ /* 0x000fe20000410000 */
[----:B------:R-:W-:Y:S02]  /*c3b0*/  HADD2.F32 R55, -RZ, R59.H0_H0 ;  /* 0x2000003bff377230 */ /* 0x000fe40000004100 */
[C---:B------:R-:W-:Y:S01]  /*c3c0*/  FMUL.FTZ R99, R92.reuse, R45 ;  /* 0x0000002d5c637220 */ /* 0x040fe20000410000 */
[----:B------:R-:W-:Y:S02]  /*c3d0*/  HADD2.F32 R96, -RZ, R93.H0_H0 ;  /* 0x2000005dff607230 */ /* 0x000fe40000004100 */
[----:B------:R-:W-:Y:S01]  /*c3e0*/  FFMA.FTZ R167, R92, R95, R167 ;  /* 0x0000005f5ca77223 */ /* 0x000fe200000100a7 */
        /* <DEDUP_REMOVED lines=16> */
[----:B------:R-:W-:Y:S01]  /*c4f0*/  F2FP.SATFINITE.E4M3.F32.PACK_AB_MERGE_C R49, R49, R56, R46 ;  /* 0x000000383131723e */ /* 0x000fe2000480702e */
[-C--:B------:R-:W-:Y:S01]  /*c500*/  FFMA.FTZ R166, R51, R94.reuse, -R166 ;  /* 0x0000005e33a67223 */ /* 0x080fe200000108a6 */
[----:B------:R-:W-:Y:S01]  /*c510*/  FFMA.FTZ R90, R90, R94, R55 ;  /* 0x0000005e5a5a7223 */ /* 0x000fe20000010037 */
[-C--:B------:R-:W-:Y:S01]  /*c520*/  FFMA.FTZ R59, R59, R88.reuse, -R96 ;  /* 0x000000583b3b7223 */ /* 0x080fe20000010860 */
[----:B------:R-:W-:Y:S01]  /*c530*/  FFMA.FTZ R92, R89, R88, R92 ;  /* 0x00000058595c7223 */ /* 0x000fe2000001005c */
[----:B------:R-:W-:-:S02]  /*c540*/  F2FP.SATFINITE.E4M3.F32.PACK_AB_MERGE_C R53, R58, R57, R47 ;  /* 0x000000393a35723e */ /* 0x000fc4000480702f */
[----:B------:R-:W-:Y:S02]  /*c550*/  F2FP.SATFINITE.E4M3.F32.PACK_AB_MERGE_C R99, R166, R99, RZ ;  /* 0x00000063a663723e */ /* 0x000fe400048070ff */
[----:B------:R-:W-:Y:S02]  /*c560*/  F2FP.SATFINITE.E4M3.F32.PACK_AB_MERGE_C R90, R90, R167, RZ ;  /* 0x000000a75a5a723e */ /* 0x000fe400048070ff */
[----:B------:R-:W-:Y:S02]  /*c570*/  F2FP.SATFINITE.E4M3.F32.PACK_AB_MERGE_C R51, R59, R44, R99 ;  /* 0x0000002c3b33723e */ /* 0x000fe40004807063 */
[----:B------:R-:W-:-:S07]  /*c580*/  F2FP.SATFINITE.E4M3.F32.PACK_AB_MERGE_C R55, R92, R45, R90 ;  /* 0x0000002d5c37723e */ /* 0x000fce000480705a */
.L_x_3456:
[----:B------:R-:W-:Y:S05]  /*c590*/  BSYNC B2 ;  /* 0x0000000000027941 */ /* 0x000fea0003800000 */
.L_x_3455:
[----:B------:R-:W-:-:S13]  /*c5a0*/  ISETP.GE.AND P4, PT, R63, R152, PT ;  /* 0x000000983f00720c */ /* 0x000fda0003f86270 */
[--C-:B------:R-:W-:Y:S02]  /*c5b0*/  @!P4 SHF.R.S32.HI R45, RZ, 0x1f, R63.reuse ;  /* 0x0000001fff2dc819 */ /* 0x100fe4000001143f */
[----:B------:R-:W-:-:S04]  /*c5c0*/  @!P4 IADD3 R47, P5, P6, R118, R140, R63 ;  /* 0x0000008c762fc210 */ /* 0x000fc80007ebe03f */
[----:B------:R-:W-:Y:S02]  /*c5d0*/  @!P4 IADD3.X R170, R4, R170, R45, P5, P6 ;  /* 0x000000aa04aac210 */ /* 0x000fe40002fec42d */
[----:B------:R-:W-:-:S05]  /*c5e0*/  IADD3 R44, P5, R61, R124, RZ ;  /* 0x0000007c3d2c7210 */ /* 0x000fca0007fbe0ff */
[----:B------:R-:W-:Y:S01]  /*c5f0*/  IMAD.X R45, R60, 0x1, R125, P5 ;  /* 0x000000013c2d7824 */ /* 0x000fe200028e067d */
[----:B------:R-:W-:-:S04]  /*c600*/  @!P4 IADD3 R46, P5, R47, R124, RZ ;  /* 0x0000007c2f2ec210 */ /* 0x000fc80007fbe0ff */
[----:B0-----:R4:W-:Y:S01]  /*c610*/  STG.E.128 desc[UR54][R44.64], R48 ;  /* 0x000000302c007986 */ /* 0x0019e2000c101d36 */
[----:B------:R-:W-:-:S05]  /*c620*/  @!P4 IMAD.X R47, R170, 0x1, R125, P5 ;  /* 0x00000001aa2fc824 */ /* 0x000fca00028e067d */
[----:B-1----:R4:W-:Y:S03]  /*c630*/  @!P4 STG.E.128 desc[UR54][R46.64], R52 ;  /* 0x000000342e00c986 */ /* 0x0029e6000c101d36 */
.L_x_3446:
[----:B------:R-:W-:Y:S05]  /*c640*/  BSYNC B1 ;  /* 0x0000000000017941 */ /* 0x000fea0003800000 */
.L_x_3445:
[----:B----4-:R-:W-:Y:S02]  /*c650*/  VIADD R45, R220, 0x80 ;  /* 0x00000080dc2d7836 */ /* 0x010fe40000000000 */
[-C--:B---3--:R-:W-:Y:S02]  /*c660*/  IMAD R44, R146, R136.reuse, RZ ;  /* 0x00000088922c7224 */ /* 0x088fe400078e02ff */
[----:B------:R-:W-:-:S04]  /*c670*/  IMAD.WIDE.U32 R138, R45, R136, R138 ;  /* 0x000000882d8a7225 */ /* 0x000fc800078e008a */
[----:B------:R-:W-:Y:S01]  /*c680*/  IMAD R57, R45, R137, R44 ;  /* 0x000000892d397224 */ /* 0x000fe200078e022c */
[----:B------:R-:W-:Y:S06]  /*c690*/  @P3 BRA `(.L_x_3415) ;  /* 0x0000003000f03947 */ /* 0x000fec0003800000 */
[----:B------:R-:W-:Y:S01]  /*c6a0*/  ISETP.NE.AND P3, PT, R34, RZ, PT ;  /* 0x000000ff2200720c */ /* 0x000fe20003f65270 */
[----:B------:R-:W-:Y:S01]  /*c6b0*/  BSSY B1, `(.L_x_3457) ;  /* 0x0000100000017945 */ /* 0x000fe20003800000 */
[----:B------:R-:W-:-:S11]  /*c6c0*/  IMAD.IADD R57, R139, 0x1, R57 ;  /* 0x000000018b397824 */ /* 0x000fd600078e0239 */
[----:B------:R-:W-:Y:S05]  /*c6d0*/  @!P3 BRA `(.L_x_3458) ;  /* 0x0000000c00f4b947 */ /* 0x000fea0003800000 */
[----:B------:R-:W-:Y:S01]  /*c6e0*/  SEL R44, R121, R158, !P0 ;  /* 0x0000009e792c7207 */ /* 0x000fe20004000000 */
[----:B------:R-:W-:Y:S01]  /*c6f0*/  BSSY B2, `(.L_x_3459) ;  /* 0x00000f1000027945 */ /* 0x000fe20003800000 */
[----:B0-----:R-:W-:Y:S02]  /*c700*/  IADD3 R53, P3, P4, R118, R138, R26 ;  /* 0x0000008a76357210 */ /* 0x001fe40007c7e01a */
[----:B------:R-:W-:Y:S02]  /*c710*/  SHF.R.S32.HI R45, RZ, 0x1f, R44 ;  /* 0x0000001fff2d7819 */ /* 0x000fe4000001142c */
[----:B------:R-:W-:Y:S02]  /*c720*/  IADD3.X R54, R4, R57, R30, P3, P4 ;  /* 0x0000003904367210 */ /* 0x000fe40001fe841e */
[----:B------:R-:W-:Y:S02]  /*c730*/  LEA.HI R45, R45, R44, RZ, 0x5 ;  /* 0x0000002c2d2d7211 */ /* 0x000fe400078f28ff */
[----:B------:R-:W-:-:S02]  /*c740*/  ISETP.GE.AND P3, PT, R18, R133, PT ;  /* 0x000000851200720c */ /* 0x000fc40003f66270 */
[----:B------:R-:W-:-:S04]  /*c750*/  LEA.HI.SX32 R45, R45, R120, 0x1b ;  /* 0x000000782d2d7211 */ /* 0x000fc800078fdaff */
[----:B------:R-:W-:Y:S02]  /*c760*/  SHF.R.S32.HI R44, RZ, 0x1f, R45 ;  /* 0x0000001fff2c7819 */ /* 0x000fe4000001142d */
[----:B------:R-:W-:Y:S02]  /*c770*/  SHF.L.U32 R55, R45, 0x4, RZ ;  /* 0x000000042d377819 */ /* 0x000fe400000006ff */
        /* <DEDUP_REMOVED lines=8> */
[C---:B------:R-:W-:Y:S02]  /*c800*/  IMAD.IADD R45, R16.reuse, 0x1, R45 ;  /* 0x00000001102d7824 */ /* 0x040fe400078e022d */
[----:B------:R-:W-:-:S04]  /*c810*/  IMAD.IADD R48, R16, 0x1, R47 ;  /* 0x0000000110307824 */ /* 0x000fc800078e022f */
[----:B------:R-:W0:Y:S04]  /*c820*/  LDS.128 R44, [R45+0x24200] ;  /* 0x024200002d2c7984 */ /* 0x000e280000000c00 */
[----:B------:R-:W1:Y:S01]  /*c830*/  LDS.128 R48, [R48+0x24200] ;  /* 0x0242000030307984 */ /* 0x000e620000000c00 */
[----:B------:R-:W-:Y:S05]  /*c840*/  @P3 BRA `(.L_x_3460) ;  /* 0x0000000c006c3947 */ /* 0x000fea0003800000 */
[----:B------:R-:W-:Y:S01]  /*c850*/  SHF.R.U32.HI R91, RZ, 0x8, R73 ;  /* 0x00000008ff5b7819 */ /* 0x000fe20000011649 */
[----:B0-----:R-:W-:Y:S01]  /*c860*/  IMAD.MOV.U32 R52, RZ, RZ, R45 ;  /* 0x000000ffff347224 */ /* 0x001fe200078e002d */
[--C-:B------:R-:W-:Y:S01]  /*c870*/  SHF.R.U32.HI R93, RZ, 0x18, R73.reuse ;  /* 0x00000018ff5d7819 */ /* 0x100fe20000011649 */
[----:B------:R-:W-:Y:S01]  /*c880*/  IMAD.MOV.U32 R56, RZ, RZ, R46 ;  /* 0x000000ffff387224 */ /* 0x000fe200078e002e */
[----:B------:R-:W-:Y:S01]  /*c890*/  LOP3.LUT R58, R73, 0xff, RZ, 0xc0, !PT ;  /* 0x000000ff493a7812 */ /* 0x000fe200078ec0ff */
[----:B------:R-:W-:Y:S01]  /*c8a0*/  IMAD.SHL.U32 R45, R91, 0x100, RZ ;  /* 0x000001005b2d7824 */ /* 0x000fe200078e00ff */
[----:B------:R-:W-:Y:S01]  /*c8b0*/  SHF.R.U32.HI R90, RZ, 0x10, R73 ;  /* 0x00000010ff5a7819 */ /* 0x000fe20000011649 */
[----:B-1----:R-:W-:Y:S01]  /*c8c0*/  IMAD.MOV.U32 R61, RZ, RZ, R48 ;  /* 0x000000ffff3d7224 */ /* 0x002fe200078e0030 */
[----:B------:R-:W-:Y:S02]  /*c8d0*/  SHF.R.U32.HI R73, RZ, 0x8, R87 ;  /* 0x00000008ff497819 */ /* 0x000fe40000011657 */
[----:B------:R-:W-:Y:S01]  /*c8e0*/  SHF.R.U32.HI R84, RZ, 0x8, R75 ;  /* 0x00000008ff547819 */ /* 0x000fe2000001164b */
[----:B------:R-:W-:Y:S01]  /*c8f0*/  IMAD.U32 R46, R90, 0x10000, RZ ;  /* 0x000100005a2e7824 */ /* 0x000fe200078e00ff */
[----:B------:R-:W-:Y:S01]  /*c900*/  SHF.R.U32.HI R72, RZ, 0x18, R87 ;  /* 0x00000018ff487819 */ /* 0x000fe20000011657 */
[----:B------:R-:W-:Y:S01]  /*c910*/  IMAD.SHL.U32 R73, R73, 0x100, RZ ;  /* 0x0000010049497824 */ /* 0x000fe200078e00ff */
[----:B------:R-:W-:-:S02]  /*c920*/  LOP3.LUT R63, R87, 0xff, RZ, 0xc0, !PT ;  /* 0x000000ff573f7812 */ /* 0x000fc400078ec0ff */
[----:B------:R-:W-:Y:S02]  /*c930*/  PRMT R58, R93, 0x654, R58 ;  /* 0x000006545d3a7816 */ /* 0x000fe4000000003a */
[--C-:B------:R-:W-:Y:S02]  /*c940*/  SHF.R.U32.HI R89, RZ, 0x18, R85.reuse ;  /* 0x00000018ff597819 */ /* 0x100fe40000011655 */
[----:B------:R-:W-:Y:S02]  /*c950*/  LOP3.LUT R62, R85, 0xff, RZ, 0xc0, !PT ;  /* 0x000000ff553e7812 */ /* 0x000fe400078ec0ff */
[----:B------:R-:W-:Y:S02]  /*c960*/  SHF.R.U32.HI R74, RZ, 0x8, R85 ;  /* 0x00000008ff4a7819 */ /* 0x000fe40000011655 */
[----:B------:R-:W-:Y:S02]  /*c970*/  SHF.R.U32.HI R88, RZ, 0x18, R75 ;  /* 0x00000018ff587819 */ /* 0x000fe4000001164b */
[----:B------:R-:W-:-:S02]  /*c980*/  LOP3.LUT R59, R75, 0xff, RZ, 0xc0, !PT ;  /* 0x000000ff4b3b7812 */ /* 0x000fc400078ec0ff */
[----:B------:R-:W-:Y:S02]  /*c990*/  SHF.R.U32.HI R86, RZ, 0x10, R75 ;  /* 0x00000010ff567819 */ /* 0x000fe4000001164b */
[----:B------:R-:W-:Y:S01]  /*c9a0*/  MOV R60, R44 ;  /* 0x0000002c003c7202 */ /* 0x000fe20000000f00 */
[----:B------:R-:W-:Y:S01]  /*c9b0*/  IMAD.SHL.U32 R44, R84, 0x100, RZ ;  /* 0x00000100542c7824 */ /* 0x000fe200078e00ff */
[----:B------:R-:W-:Y:S02]  /*c9c0*/  PRMT R72, R72, 0x654, R63 ;  /* 0x0000065448487816 */ /* 0x000fe4000000003f */
[----:B------:R-:W-:Y:S02]  /*c9d0*/  LOP3.LUT R45, R58, 0xff00, R45, 0xf8, !PT ;  /* 0x0000ff003a2d7812 */ /* 0x000fe400078ef82d */
[----:B------:R-:W-:Y:S02]  /*c9e0*/  PRMT R62, R89, 0x654, R62 ;  /* 0x00000654593e7816 */ /* 0x000fe4000000003e */
[----:B------:R-:W-:-:S02]  /*c9f0*/  SHF.L.U32 R63, R74, 0x8, RZ ;  /* 0x000000084a3f7819 */ /* 0x000fc400000006ff */
[----:B------:R-:W-:Y:S02]  /*ca00*/  PRMT R59, R88, 0x654, R59 ;  /* 0x00000654583b7816 */ /* 0x000fe4000000003b */
[----:B------:R-:W-:Y:S01]  /*ca10*/  LOP3.LUT R46, R45, 0xff0000, R46, 0xf8, !PT ;  /* 0x00ff00002d2e7812 */ /* 0x000fe200078ef82e */
[----:B------:R-:W-:Y:S01]  /*ca20*/  IMAD.U32 R45, R86, 0x10000, RZ ;  /* 0x00010000562d7824 */ /* 0x000fe200078e00ff */
[----:B------:R-:W-:Y:S02]  /*ca30*/  LOP3.LUT R48, R62, 0xff00, R63, 0xf8, !PT ;  /* 0x0000ff003e307812 */ /* 0x000fe400078ef83f */
[----:B------:R-:W-:Y:S02]  /*ca40*/  LOP3.LUT R84, R72, 0xff00, R73, 0xf8, !PT ;  /* 0x0000ff0048547812 */ /* 0x000fe400078ef849 */
[----:B------:R-:W-:Y:S02]  /*ca50*/  LOP3.LUT R44, R59, 0xff00, R44, 0xf8, !PT ;  /* 0x0000ff003b2c7812 */ /* 0x000fe400078ef82c */
[----:B------:R-:W-:-:S02]  /*ca60*/  F2FP.F16.E4M3.UNPACK_B R74, R165.H1 ;  /* 0x000000a5ff4a723e */ /* 0x000fc400030006ff */
[----:B------:R-:W-:Y:S02]  /*ca70*/  F2FP.F16.E4M3.UNPACK_B R72, R61.H1 ;  /* 0x0000003dff48723e */ /* 0x000fe400030006ff */
[----:B------:R-:W-:Y:S02]  /*ca80*/  F2FP.F16.E4M3.UNPACK_B R62, R60.H1 ;  /* 0x0000003cff3e723e */ /* 0x000fe400030006ff */
[----:B------:R-:W-:Y:S01]  /*ca90*/  SHF.R.U32.HI R75, RZ, 0x10, R85 ;  /* 0x00000010ff4b7819 */ /* 0x000fe20000011655 */
[----:B------:R-:W-:Y:S01]  /*caa0*/  HADD2.F32 R59, -RZ, R72.H0_H0 ;  /* 0x20000048ff3b7230 */ /* 0x000fe20000004100 */
[----:B------:R-:W-:Y:S01]  /*cab0*/  SHF.R.U32.HI R85, RZ, 0x10, R87 ;  /* 0x00000010ff557819 */ /* 0x000fe20000011657 */
[----:B------:R-:W-:Y:S01]  /*cac0*/  HADD2.F32 R58, -RZ, R62.H0_H0 ;  /* 0x2000003eff3a7230 */ /* 0x000fe20000004100 */
[----:B------:R-:W-:Y:S01]  /*cad0*/  LOP3.LUT R44, R44, 0xff0000, R45, 0xf8, !PT ;  /* 0x00ff00002c2c7812 */ /* 0x000fe200078ef82d */
[--C-:B------:R-:W-:Y:S01]  /*cae0*/  HADD2.F32 R45, -RZ, R74.reuse.H0_H0 ;  /* 0x2000004aff2d7230 */ /* 0x100fe20000004100 */
[----:B------:R-:W-:Y:S01]  /*caf0*/  F2FP.F16.E4M3.UNPACK_B R63, R163.H1 ;  /* 0x000000a3ff3f723e */ /* 0x000fe200030006ff */
[----:B------:R-:W-:Y:S01]  /*cb00*/  IMAD.U32 R75, R75, 0x10000, RZ ;  /* 0x000100004b4b7824 */ /* 0x000fe200078e00ff */
[----:B------:R-:W-:Y:S01]  /*cb10*/  SHF.L.U32 R85, R85, 0x10, RZ ;  /* 0x0000001055557819 */ /* 0x000fe200000006ff */
[----:B------:R-:W-:-:S02]  /*cb20*/  HADD2.F32 R74, -RZ, R74.H1_H1 ;  /* 0x3000004aff4a7230 */ /* 0x000fc40000004100 */
[CC--:B------:R-:W-:Y:S01]  /*cb30*/  FMUL.FTZ R87, R59.reuse, R45.reuse ;  /* 0x0000002d3b577220 */ /* 0x0c0fe20000410000 */
[--C-:B------:R-:W-:Y:S02]  /*cb40*/  HADD2.F32 R73, -RZ, R63.reuse.H0_H0 ;  /* 0x2000003fff497230 */ /* 0x100fe40000004100 */
[----:B------:R-:W-:Y:S01]  /*cb50*/  FMUL.FTZ R86, R58, R45 ;  /* 0x0000002d3a567220 */ /* 0x000fe20000410000 */
        /* <DEDUP_REMOVED lines=8> */
[----:B------:R-:W-:-:S02]  /*cbe0*/  F2FP.F16.E4M3.UNPACK_B R73, R61 ;  /* 0x0000003dff49723e */ /* 0x000fc400020006ff */
[----:B------:R-:W-:Y:S01]  /*cbf0*/  F2FP.F16.E4M3.UNPACK_B R72, R60 ;  /* 0x0000003cff48723e */ /* 0x000fe200020006ff */
[-C--:B------:R-:W-:Y:S01]  /*cc00*/  FMUL.FTZ R86, R63, R74.reuse ;  /* 0x0000004a3f567220 */ /* 0x080fe20000410000 */
[----:B------:R-:W-:Y:S01]  /*cc10*/  F2FP.F16.E4M3.UNPACK_B R163, R163 ;  /* 0x000000a3ffa3723e */ /* 0x000fe200020006ff */
[----:B------:R-:W-:Y:S01]  /*cc20*/  FMUL.FTZ R60, R75, R74 ;  /* 0x0000004a4b3c7220 */ /* 0x000fe20000410000 */
[----:B------:R-:W-:Y:S02]  /*cc30*/  HADD2.F32 R85, -RZ, R165.H0_H0 ;  /* 0x200000a5ff557230 */ /* 0x000fe40000004100 */
[----:B------:R-:W-:Y:S02]  /*cc40*/  HADD2.F32 R74, -RZ, R73.H0_H0 ;  /* 0x20000049ff4a7230 */ /* 0x000fe40000004100 */
[-C--:B------:R-:W-:Y:S01]  /*cc50*/  FFMA.FTZ R61, R63, R84.reuse, -R60 ;  /* 0x000000543f3d7223 */ /* 0x080fe2000001083c */
[----:B------:R-:W-:Y:S02]  /*cc60*/  HADD2.F32 R62, -RZ, R72.H0_H0 ;  /* 0x20000048ff3e7230 */ /* 0x000fe40000004100 */
[----:B------:R-:W-:Y:S01]  /*cc70*/  FFMA.FTZ R60, R75, R84, R86 ;  /* 0x000000544b3c7223 */ /* 0x000fe20000010056 */
[----:B------:R-:W-:-:S02]  /*cc80*/  HADD2.F32 R63, -RZ, R163.H0_H0 ;  /* 0x200000a3ff3f7230 */ /* 0x000fc40000004100 */
[-C--:B------:R-:W-:Y:S01]  /*cc90*/  FMUL.FTZ R87, R74, R85.reuse ;  /* 0x000000554a577220 */ /* 0x080fe20000410000 */
[----:B------:R-:W-:Y:S02]  /*cca0*/  HADD2.F32 R165, -RZ, R165.H1_H1 ;  /* 0x300000a5ffa57230 */ /* 0x000fe40000004100 */
[C---:B------:R-:W-:Y:S01]  /*ccb0*/  FMUL.FTZ R85, R62.reuse, R85 ;  /* 0x000000553e557220 */ /* 0x040fe20000410000 */
[----:B------:R-:W-:Y:S02]  /*ccc0*/  HADD2.F32 R75, -RZ, R73.H1_H1 ;  /* 0x30000049ff4b7230 */ /* 0x000fe40000004100 */
[-C--:B------:R-:W-:Y:S01]  /*ccd0*/  FFMA.FTZ R62, R62, R63.reuse, -R87 ;  /* 0x0000003f3e3e7223 */ /* 0x080fe20000010857 */
[----:B------:R-:W-:Y:S01]  /*cce0*/  HADD2.F32 R72, -RZ, R72.H1_H1 ;  /* 0x30000048ff487230 */ /* 0x000fe20000004100 */
[----:B------:R-:W-:Y:S01]  /*ccf0*/  F2FP.F16.E4M3.UNPACK_B R87, R164.H1 ;  /* 0x000000a4ff57723e */ /* 0x000fe200030006ff */
[----:B------:R-:W-:Y:S01]  /*cd00*/  HADD2.F32 R163, -RZ, R163.H1_H1 ;  /* 0x300000a3ffa37230 */ /* 0x000fe20000004100 */
[----:B------:R-:W-:Y:S01]  /*cd10*/  F2FP.F16.E4M3.UNPACK_B R84, R50.H1 ;  /* 0x00000032ff54723e */ /* 0x000fe200030006ff */
[----:B------:R-:W-:Y:S01]  /*cd20*/  FFMA.FTZ R63, R74, R63, R85 ;  /* 0x0000003f4a3f7223 */ /* 0x000fe20000010055 */
[-C--:B------:R-:W-:Y:S01]  /*cd30*/  FMUL.FTZ R73, R75, R165.reuse ;  /* 0x000000a54b497220 */ /* 0x080fe20000410000 */
[----:B------:R-:W-:Y:S01]  /*cd40*/  FMUL.FTZ R88, R72, R165 ;  /* 0x000000a548587220 */ /* 0x000fe20000410000 */
[----:B------:R-:W-:Y:S01]  /*cd50*/  F2FP.F16.E4M3.UNPACK_B R86, R162.H1 ;  /* 0x000000a2ff56723e */ /* 0x000fe200030006ff */
[----:B------:R-:W-:Y:S01]  /*cd60*/  HADD2.F32 R90, -RZ, R87.H0_H0 ;  /* 0x20000057ff5a7230 */ /* 0x000fe20000004100 */
[----:B------:R-:W-:Y:S01]  /*cd70*/  F2FP.F16.E4M3.UNPACK_B R74, R56.H1 ;  /* 0x00000038ff4a723e */ /* 0x000fe200030006ff */
[----:B------:R-:W-:-:S02]  /*cd80*/  HADD2.F32 R85, -RZ, R84.H0_H0 ;  /* 0x20000054ff557230 */ /* 0x000fc40000004100 */
[-C--:B------:R-:W-:Y:S01]  /*cd90*/  FFMA.FTZ R73, R72, R163.reuse, -R73 ;  /* 0x000000a348497223 */ /* 0x080fe20000010849 */
[----:B------:R-:W-:Y:S01]  /*cda0*/  FFMA.FTZ R72, R75, R163, R88 ;  /* 0x000000a34b487223 */ /* 0x000fe20000010058 */
[----:B------:R-:W-:Y:S01]  /*cdb0*/  HADD2.F32 R88, -RZ, R86.H0_H0 ;  /* 0x20000056ff587230 */ /* 0x000fe20000004100 */
[----:B------:R-:W-:Y:S01]  /*cdc0*/  F2FP.F16.E4M3.UNPACK_B R164, R164 ;  /* 0x000000a4ffa4723e */ /* 0x000fe200020006ff */
[----:B------:R-:W-:Y:S02]  /*cdd0*/  HADD2.F32 R75, -RZ, R74.H0_H0 ;  /* 0x2000004aff4b7230 */ /* 0x000fe40000004100 */
[----:B------:R-:W-:Y:S01]  /*cde0*/  FMUL.FTZ R92, R85, R90 ;  /* 0x0000005a555c7220 */ /* 0x000fe20000410000 */
[----:B------:R-:W-:Y:S01]  /*cdf0*/  HADD2.F32 R87, -RZ, R87.H1_H1 ;  /* 0x30000057ff577230 */ /* 0x000fe20000004100 */
[----:B------:R-:W-:Y:S01]  /*ce00*/  F2FP.F16.E4M3.UNPACK_B R56, R56 ;  /* 0x00000038ff38723e */ /* 0x000fe200020006ff */
[----:B------:R-:W-:Y:S02]  /*ce10*/  HADD2.F32 R84, -RZ, R84.H1_H1 ;  /* 0x30000054ff547230 */ /* 0x000fe40000004100 */
[C---:B------:R-:W-:Y:S01]  /*ce20*/  FMUL.FTZ R90, R75.reuse, R90 ;  /* 0x0000005a4b5a7220 */ /* 0x040fe20000410000 */
[----:B------:R-:W-:Y:S01]  /*ce30*/  FFMA.FTZ R92, R75, R88, -R92 ;  /* 0x000000584b5c7223 */ /* 0x000fe2000001085c */
[----:B------:R-:W-:Y:S01]  /*ce40*/  HADD2.F32 R74, -RZ, R74.H1_H1 ;  /* 0x3000004aff4a7230 */ /* 0x000fe20000004100 */
[----:B------:R-:W-:Y:S01]  /*ce50*/  F2FP.F16.E4M3.UNPACK_B R162, R162 ;  /* 0x000000a2ffa2723e */ /* 0x000fe200020006ff */
[----:B------:R-:W-:-:S02]  /*ce60*/  HADD2.F32 R75, -RZ, R86.H1_H1 ;  /* 0x30000056ff4b7230 */ /* 0x000fc40000004100 */
[-C--:B------:R-:W-:Y:S01]  /*ce70*/  FMUL.FTZ R89, R84, R87.reuse ;  /* 0x0000005754597220 */ /* 0x080fe20000410000 */
[----:B------:R-:W-:Y:S01]  /*ce80*/  FFMA.FTZ R90, R85, R88, R90 ;  /* 0x00000058555a7223 */ /* 0x000fe2000001005a */
[C---:B------:R-:W-:Y:S01]  /*ce90*/  FMUL.FTZ R87, R74.reuse, R87 ;  /* 0x000000574a577220 */ /* 0x040fe20000410000 */
[--C-:B------:R-:W-:Y:S02]  /*cea0*/  HADD2.F32 R86, -RZ, R164.reuse.H0_H0 ;  /* 0x200000a4ff567230 */ /* 0x100fe40000004100 */
[-C--:B------:R-:W-:Y:S01]  /*ceb0*/  FFMA.FTZ R93, R74, R75.reuse, -R89 ;  /* 0x0000004b4a5d7223 */ /* 0x080fe20000010859 */
[----:B------:R-:W-:Y:S01]  /*cec0*/  F2FP.F16.E4M3.UNPACK_B R74, R50 ;  /* 0x00000032ff4a723e */ /* 0x000fe200020006ff */
[----:B------:R-:W-:Y:S01]  /*ced0*/  FFMA.FTZ R95, R84, R75, R87 ;  /* 0x0000004b545f7223 */ /* 0x000fe20000010057 */
[----:B------:R-:W-:Y:S01]  /*cee0*/  HADD2.F32 R87, -RZ, R164.H1_H1 ;  /* 0x300000a4ff577230 */ /* 0x000fe20000004100 */
[----:B------:R-:W-:Y:S01]  /*cef0*/  F2FP.SATFINITE.E4M3.F32.PACK_AB_MERGE_C R58, R61, R58, RZ ;  /* 0x0000003a3d3a723e */ /* 0x000fe200048070ff */
[----:B------:R-:W-:Y:S01]  /*cf00*/  HADD2.F32 R50, -RZ, R56.H0_H0 ;  /* 0x20000038ff327230 */ /* 0x000fe20000004100 */
[----:B------:R-:W-:Y:S01]  /*cf10*/  F2FP.SATFINITE.E4M3.F32.PACK_AB_MERGE_C R60, R60, R59, RZ ;  /* 0x0000003b3c3c723e */ /* 0x000fe200048070ff */
[--C-:B------:R-:W-:Y:S01]  /*cf20*/  HADD2.F32 R75, -RZ, R74.reuse.H0_H0 ;  /* 0x2000004aff4b7230 */ /* 0x100fe20000004100 */
[----:B------:R-:W-:Y:S01]  /*cf30*/  F2FP.SATFINITE.E4M3.F32.PACK_AB_MERGE_C R59, R73, R62, R58 ;  /* 0x0000003e493b723e */ /* 0x000fe2000480703a */
[----:B------:R-:W-:Y:S01]  /*cf40*/  HADD2.F32 R74, -RZ, R74.H1_H1 ;  /* 0x3000004aff4a7230 */ /* 0x000fe20000004100 */
[----:B------:R-:W-:Y:S01]  /*cf50*/  F2FP.F16.E4M3.UNPACK_B R62, R48 ;  /* 0x00000030ff3e723e */ /* 0x000fe200020006ff */
[----:B------:R-:W-:-:S02]  /*cf60*/  HADD2.F32 R56, -RZ, R56.H1_H1 ;  /* 0x30000038ff387230 */ /* 0x000fc40000004100 */
[CC--:B------:R-:W-:Y:S01]  /*cf70*/  FMUL.FTZ R89, R75.reuse, R86.reuse ;  /* 0x000000564b597220 */ /* 0x0c0fe20000410000 */
[--C-:B------:R-:W-:Y:S02]  /*cf80*/  HADD2.F32 R85, -RZ, R162.reuse.H1_H1 ;  /* 0x300000a2ff557230 */ /* 0x100fe40000004100 */
[-C--:B------:R-:W-:Y:S01]  /*cf90*/  FMUL.FTZ R91, R74, R87.reuse ;  /* 0x000000574a5b7220 */ /* 0x080fe20000410000 */
[----:B------:R-:W-:Y:S02]  /*cfa0*/  HADD2.F32 R84, -RZ, R162.H0_H0 ;  /* 0x200000a2ff547230 */ /* 0x000fe40000004100 */
[----:B------:R-:W-:Y:S01]  /*cfb0*/  FMUL.FTZ R87, R56, R87 ;  /* 0x0000005738577220 */ /* 0x000fe20000410000 */
[----:B------:R-:W-:Y:S01]  /*cfc0*/  FMUL.FTZ R86, R50, R86 ;  /* 0x0000005632567220 */ /* 0x000fe20000410000 */
[----:B------:R-:W-:Y:S01]  /*cfd0*/  F2FP.F16.E4M3.UNPACK_B R61, R52 ;  /* 0x00000034ff3d723e */ /* 0x000fe200020006ff */
[-C--:B------:R-:W-:Y:S01]  /*cfe0*/  FFMA.FTZ R56, R56, R85.reuse, -R91 ;  /* 0x0000005538387223 */ /* 0x080fe2000001085b */
[----:B------:R-:W-:Y:S01]  /*cff0*/  FFMA.FTZ R87, R74, R85, R87 ;  /* 0x000000554a577223 */ /* 0x000fe20000010057 */
[----:B------:R-:W-:Y:S01]  /*d000*/  F2FP.F16.E4M3.UNPACK_B R74, R49 ;  /* 0x00000031ff4a723e */ /* 0x000fe200020006ff */
[-C--:B------:R-:W-:Y:S01]  /*d010*/  FFMA.FTZ R89, R50, R84.reuse, -R89 ;  /* 0x0000005432597223 */ /* 0x080fe20000010859 */
[----:B------:R-:W-:Y:S01]  /*d020*/  FFMA.FTZ R50, R75, R84, R86 ;  /* 0x000000544b327223 */ /* 0x000fe20000010056 */
[----:B------:R-:W-:Y:S01]  /*d030*/  F2FP.SATFINITE.E4M3.F32.PACK_AB_MERGE_C R58, R72, R63, R60 ;  /* 0x0000003f483a723e */ /* 0x000fe2000480703c */
[----:B------:R-:W-:Y:S01]  /*d040*/  HADD2.F32 R75, -RZ, R62.H0_H0 ;  /* 0x2000003eff4b7230 */ /* 0x000fe20000004100 */
[----:B------:R-:W-:Y:S01]  /*d050*/  F2FP.F16.E4M3.UNPACK_B R72, R46 ;  /* 0x0000002eff48723e */ /* 0x000fe200020006ff */
[----:B------:R-:W-:Y:S01]  /*d060*/  HADD2.F32 R63, -RZ, R74.H0_H0 ;  /* 0x2000004aff3f7230 */ /* 0x000fe20000004100 */
[----:B------:R-:W-:Y:S01]  /*d070*/  F2FP.F16.E4M3.UNPACK_B R52, R52.H1 ;  /* 0x00000034ff34723e */ /* 0x000fe200030006ff */
        /* <DEDUP_REMOVED lines=16> */
[----:B------:R-:W-:Y:S02]  /*d180*/  HADD2.F32 R62, -RZ, R52.H0_H0 ;  /* 0x20000034ff3e7230 */ /* 0x000fe40000004100 */
[----:B------:R-:W-:Y:S01]  /*d190*/  FFMA.FTZ R48, R74, R63, R85 ;  /* 0x0000003f4a307223 */ /* 0x000fe20000010055 */
[--C-:B------:R-:W-:Y:S01]  /*d1a0*/  HADD2.F32 R73, -RZ, R72.reuse.H0_H0 ;  /* 0x20000048ff497230 */ /* 0x100fe20000004100 */
[----:B------:R-:W-:Y:S01]  /*d1b0*/  F2FP.SATFINITE.E4M3.F32.PACK_AB_MERGE_C R90, R95, R90, RZ ;  /* 0x0000005a5f5a723e */ /* 0x000fe200048070ff */
[--C-:B------:R-:W-:Y:S01]  /*d1c0*/  HADD2.F32 R74, -RZ, R75.reuse.H0_H0 ;  /* 0x2000004bff4a7230 */ /* 0x100fe20000004100 */
[----:B------:R-:W-:Y:S01]  /*d1d0*/  F2FP.SATFINITE.E4M3.F32.PACK_AB_MERGE_C R92, R93, R92, RZ ;  /* 0x0000005c5d5c723e */ /* 0x000fe200048070ff */
[----:B------:R-:W-:Y:S01]  /*d1e0*/  HADD2.F32 R72, -RZ, R72.H1_H1 ;  /* 0x30000048ff487230 */ /* 0x000fe20000004100 */
[----:B------:R-:W-:Y:S01]  /*d1f0*/  F2FP.SATFINITE.E4M3.F32.PACK_AB_MERGE_C R50, R87, R50, R90 ;  /* 0x000000325732723e */ /* 0x000fe2000480705a */
[----:B------:R-:W-:-:S02]  /*d200*/  HADD2.F32 R75, -RZ, R75.H1_H1 ;  /* 0x3000004bff4b7230 */ /* 0x000fc40000004100 */
[-C--:B------:R-:W-:Y:S01]  /*d210*/  FMUL.FTZ R85, R73, R74.reuse ;  /* 0x0000004a49557220 */ /* 0x080fe20000410000 */
[----:B------:R-:W-:Y:S02]  /*d220*/  HADD2.F32 R63, -RZ, R52.H1_H1 ;  /* 0x30000034ff3f7230 */ /* 0x000fe40000004100 */
[----:B------:R-:W-:Y:S01]  /*d230*/  FMUL.FTZ R84, R62, R74 ;  /* 0x0000004a3e547220 */ /* 0x000fe20000410000 */
[--C-:B------:R-:W-:Y:S02]  /*d240*/  HADD2.F32 R52, -RZ, R46.reuse.H0_H0 ;  /* 0x2000002eff347230 */ /* 0x100fe40000004100 */
[-C--:B------:R-:W-:Y:S01]  /*d250*/  FMUL.FTZ R86, R72, R75.reuse ;  /* 0x0000004b48567220 */ /* 0x080fe20000410000 */
[----:B------:R-:W-:Y:S02]  /*d260*/  HADD2.F32 R74, -RZ, R46.H1_H1 ;  /* 0x3000002eff4a7230 */ /* 0x000fe40000004100 */
[----:B------:R-:W-:Y:S01]  /*d270*/  FMUL.FTZ R75, R63, R75 ;  /* 0x0000004b3f4b7220 */ /* 0x000fe20000410000 */
[----:B------:R-:W-:Y:S01]  /*d280*/  F2FP.F16.E4M3.UNPACK_B R87, R45.H1 ;  /* 0x0000002dff57723e */ /* 0x000fe200030006ff */
[-C--:B------:R-:W-:Y:S01]  /*d290*/  FFMA.FTZ R46, R62, R52.reuse, -R85 ;  /* 0x000000343e2e7223 */ /* 0x080fe20000010855 */
[----:B------:R-:W-:Y:S01]  /*d2a0*/  FFMA.FTZ R52, R73, R52, R84 ;  /* 0x0000003449347223 */ /* 0x000fe20000010054 */
[-C--:B------:R-:W-:Y:S01]  /*d2b0*/  FFMA.FTZ R91, R63, R74.reuse, -R86 ;  /* 0x0000004a3f5b7223 */ /* 0x080fe20000010856 */
[----:B------:R-:W-:Y:S01]  /*d2c0*/  F2FP.F16.E4M3.UNPACK_B R62, R47 ;  /* 0x0000002fff3e723e */ /* 0x000fe200020006ff */
[----:B------:R-:W-:Y:S01]  /*d2d0*/  FFMA.FTZ R93, R72, R74, R75 ;  /* 0x0000004a485d7223 */ /* 0x000fe2000001004b */
[----:B------:R-:W-:-:S02]  /*d2e0*/  F2FP.F16.E4M3.UNPACK_B R73, R51 ;  /* 0x00000033ff49723e */ /* 0x000fc400020006ff */
[----:B------:R-:W-:Y:S02]  /*d2f0*/  F2FP.F16.E4M3.UNPACK_B R86, R45 ;  /* 0x0000002dff56723e */ /* 0x000fe400020006ff */
[----:B------:R-:W-:Y:S01]  /*d300*/  F2FP.F16.E4M3.UNPACK_B R72, R51.H1 ;  /* 0x00000033ff48723e */ /* 0x000fe200030006ff */
[----:B------:R-:W-:Y:S01]  /*d310*/  HADD2.F32 R51, -RZ, R62.H0_H0 ;  /* 0x2000003eff337230 */ /* 0x000fe20000004100 */
[----:B------:R-:W-:Y:S01]  /*d320*/  F2FP.F16.E4M3.UNPACK_B R47, R47.H1 ;  /* 0x0000002fff2f723e */ /* 0x000fe200030006ff */
[----:B------:R-:W-:Y:S01]  /*d330*/  HADD2.F32 R74, -RZ, R73.H0_H0 ;  /* 0x20000049ff4a7230 */ /* 0x000fe20000004100 */
[----:B------:R-:W-:Y:S01]  /*d340*/  F2FP.SATFINITE.E4M3.F32.PACK_AB_MERGE_C R56, R56, R89, R92 ;  /* 0x000000593838723e */ /* 0x000fe2000480705c */
        /* <DEDUP_REMOVED lines=16> */
[----:B------:R-:W-:Y:S02]  /*d450*/  HADD2.F32 R84, -RZ, R45.H0_H0 ;  /* 0x2000002dff547230 */ /* 0x000fe40000004100 */
[-C--:B------:R-:W-:Y:S01]  /*d460*/  FMUL.FTZ R44, R72, R87.reuse ;  /* 0x00000057482c7220 */ /* 0x080fe20000410000 */
[----:B------:R-:W-:Y:S02]  /*d470*/  HADD2.F32 R73, -RZ, R73.H1_H1 ;  /* 0x30000049ff497230 */ /* 0x000fe40000004100 */
[----:B------:R-:W-:Y:S01]  /*d480*/  FMUL.FTZ R87, R47, R87 ;  /* 0x000000572f577220 */ /* 0x000fe20000410000 */
[----:B------:R-:W-:-:S02]  /*d490*/  HADD2.F32 R86, -RZ, R86.H1_H1 ;  /* 0x30000056ff567230 */ /* 0x000fc40000004100 */
[----:B------:R-:W-:Y:S01]  /*d4a0*/  FFMA.FTZ R90, R51, R84, -R90 ;  /* 0x00000054335a7223 */ /* 0x000fe2000001085a */
[----:B------:R-:W-:Y:S01]  /*d4b0*/  HADD2.F32 R75, -RZ, R75.H1_H1 ;  /* 0x3000004bff4b7230 */ /* 0x000fe20000004100 */
[----:B------:R-:W-:Y:S01]  /*d4c0*/  F2FP.SATFINITE.E4M3.F32.PACK_AB_MERGE_C R46, R91, R46, RZ ;  /* 0x0000002e5b2e723e */ /* 0x000fe200048070ff */
[----:B------:R-:W-:Y:S02]  /*d4d0*/  HADD2.F32 R62, -RZ, R62.H1_H1 ;  /* 0x3000003eff3e7230 */ /* 0x000fe40000004100 */
[-C--:B------:R-:W-:Y:S01]  /*d4e0*/  FMUL.FTZ R51, R73, R86.reuse ;  /* 0x0000005649337220 */ /* 0x080fe20000410000 */
[----:B------:R-:W-:Y:S02]  /*d4f0*/  HADD2.F32 R45, -RZ, R45.H1_H1 ;  /* 0x3000002dff2d7230 */ /* 0x000fe40000004100 */
[-C--:B------:R-:W-:Y:S01]  /*d500*/  FFMA.FTZ R47, R47, R75.reuse, -R44 ;  /* 0x0000004b2f2f7223 */ /* 0x080fe2000001082c */
[----:B------:R-:W-:Y:S01]  /*d510*/  FFMA.FTZ R72, R72, R75, R87 ;  /* 0x0000004b48487223 */ /* 0x000fe20000010057 */
[----:B------:R-:W-:Y:S01]  /*d520*/  FMUL.FTZ R86, R62, R86 ;  /* 0x000000563e567220 */ /* 0x000fe20000410000 */
[----:B------:R-:W-:Y:S01]  /*d530*/  FFMA.FTZ R95, R74, R84, R95 ;  /* 0x000000544a5f7223 */ /* 0x000fe2000001005f */
[-C--:B------:R-:W-:Y:S01]  /*d540*/  FFMA.FTZ R51, R62, R45.reuse, -R51 ;  /* 0x0000002d3e337223 */ /* 0x080fe20000010833 */
[----:B------:R-:W-:Y:S01]  /*d550*/  F2FP.SATFINITE.E4M3.F32.PACK_AB_MERGE_C R47, R47, R88, RZ ;  /* 0x000000582f2f723e */ /* 0x000fe200048070ff */
[----:B------:R-:W-:Y:S01]  /*d560*/  FFMA.FTZ R86, R73, R45, R86 ;  /* 0x0000002d49567223 */ /* 0x000fe20000010056 */
[----:B------:R-:W-:Y:S01]  /*d570*/  F2FP.SATFINITE.E4M3.F32.PACK_AB_MERGE_C R52, R93, R52, RZ ;  /* 0x000000345d34723e */ /* 0x000fe200048070ff */
[----:B------:R-:W-:Y:S01]  /*d580*/  IMAD.MOV.U32 R44, RZ, RZ, R59 ;  /* 0x000000ffff2c7224 */ /* 0x000fe200078e003b */
[----:B------:R-:W-:-:S02]  /*d590*/  F2FP.SATFINITE.E4M3.F32.PACK_AB_MERGE_C R72, R72, R89, RZ ;  /* 0x000000594848723e */ /* 0x000fc400048070ff */
[----:B------:R-:W-:Y:S01]  /*d5a0*/  F2FP.SATFINITE.E4M3.F32.PACK_AB_MERGE_C R45, R49, R60, R46 ;  /* 0x0000003c312d723e */ /* 0x000fe2000480702e */
[----:B------:R-:W-:Y:S01]  /*d5b0*/  IMAD.MOV.U32 R46, RZ, RZ, R56 ;  /* 0x000000ffff2e7224 */ /* 0x000fe200078e0038 */
[----:B------:R-:W-:Y:S02]  /*d5c0*/  F2FP.SATFINITE.E4M3.F32.PACK_AB_MERGE_C R47, R51, R90, R47 ;  /* 0x0000005a332f723e */ /* 0x000fe4000480702f */
[----:B------:R-:W-:Y:S01]  /*d5d0*/  F2FP.SATFINITE.E4M3.F32.PACK_AB_MERGE_C R49, R48, R61, R52 ;  /* 0x0000003d3031723e */ /* 0x000fe20004807034 */
[----:B------:R-:W-:Y:S01]  /*d5e0*/  IMAD.MOV.U32 R48, RZ, RZ, R58 ;  /* 0x000000ffff307224 */ /* 0x000fe200078e003a */
[----:B------:R-:W-:-:S07]  /*d5f0*/  F2FP.SATFINITE.E4M3.F32.PACK_AB_MERGE_C R51, R86, R95, R72 ;  /* 0x0000005f5633723e */ /* 0x000fce0004807048 */
.L_x_3460:
[----:B------:R-:W-:Y:S05]  /*d600*/  BSYNC B2 ;  /* 0x0000000000027941 */ /* 0x000fea0003800000 */
.L_x_3459:
[----:B------:R-:W-:-:S13]  /*d610*/  ISETP.GE.AND P3, PT, R55, R152, PT ;  /* 0x000000983700720c */ /* 0x000fda0003f66270 */
[--C-:B------:R-:W-:Y:S02]  /*d620*/  @!P3 SHF.R.S32.HI R56, RZ, 0x1f, R55.reuse ;  /* 0x0000001fff38b819 */ /* 0x100fe40000011437 */
[----:B------:R-:W-:-:S04]  /*d630*/  @!P3 IADD3 R55, P4, P5, R118, R138, R55 ;  /* 0x0000008a7637b210 */ /* 0x000fc80007d9e037 */
[----:B------:R-:W-:Y:S02]  /*d640*/  @!P3 IADD3.X R56, R4, R57, R56, P4, P5 ;  /* 0x000000390438b210 */ /* 0x000fe400027ea438 */
[----:B------:R-:W-:-:S05]  /*d650*/  IADD3 R52, P4, R53, R124, RZ ;  /* 0x0000007c35347210 */ /* 0x000fca0007f9e0ff */
[----:B------:R-:W-:Y:S01]  /*d660*/  IMAD.X R53, R54, 0x1, R125, P4 ;  /* 0x0000000136357824 */ /* 0x000fe200020e067d */
[----:B------:R-:W-:-:S04]  /*d670*/  @!P3 IADD3 R54, P4, R55, R124, RZ ;  /* 0x0000007c3736b210 */ /* 0x000fc80007f9e0ff */
[----:B------:R-:W-:Y:S01]  /*d680*/  @!P3 IADD3.X R55, R56, R125, RZ, P4, !PT ;  /* 0x0000007d3837b210 */ /* 0x000fe200027fe4ff */
[----:B0-----:R3:W-:Y:S04]  /*d690*/  STG.E.128 desc[UR54][R52.64], R44 ;  /* 0x0000002c34007986 */ /* 0x0017e8000c101d36 */
[----:B-1----:R3:W-:Y:S04]  /*d6a0*/  @!P3 STG.E.128 desc[UR54][R54.64], R48 ;  /* 0x000000303600b986 */ /* 0x0027e8000c101d36 */
.L_x_3458:
[----:B------:R-:W-:Y:S05]  /*d6b0*/  BSYNC B1 ;  /* 0x0000000000017941 */ /* 0x000fea0003800000 */
.L_x_3457:
[----:B------:R-:W-:Y:S01]  /*d6c0*/  ISETP.NE.AND P3, PT, R35, RZ, PT ;  /* 0x000000ff2300720c */ /* 0x000fe20003f65270 */
[----:B------:R-:W-:-:S12]  /*d6d0*/  BSSY B1, `(.L_x_3461) ;  /* 0x00000ff000017945 */ /* 0x000fd80003800000 */
[----:B------:R-:W-:Y:S05]  /*d6e0*/  @!P3 BRA `(.L_x_3462) ;  /* 0x0000000c00f4b947 */ /* 0x000fea0003800000 */
[----:B---3--:R-:W-:Y:S01]  /*d6f0*/  SEL R44, R121, R158, !P1 ;  /* 0x0000009e792c7207 */ /* 0x008fe20004800000 */
[----:B------:R-:W-:Y:S01]  /*d700*/  BSSY B2, `(.L_x_3463) ;  /* 0x00000f1000027945 */ /* 0x000fe20003800000 */
[----:B0-----:R-:W-:Y:S02]  /*d710*/  IADD3 R53, P3, P4, R118, R138, R27 ;  /* 0x0000008a76357210 */ /* 0x001fe40007c7e01b */
[----:B------:R-:W-:Y:S02]  /*d720*/  SHF.R.S32.HI R45, RZ, 0x1f, R44 ;  /* 0x0000001fff2d7819 */ /* 0x000fe4000001142c */
[----:B------:R-:W-:Y:S02]  /*d730*/  IADD3.X R54, R4, R57, R31, P3, P4 ;  /* 0x0000003904367210 */ /* 0x000fe40001fe841f */
[----:B------:R-:W-:Y:S02]  /*d740*/  LEA.HI R44, R45, R44, RZ, 0x5 ;  /* 0x0000002c2d2c7211 */ /* 0x000fe400078f28ff */
[----:B------:R-:W-:-:S02]  /*d750*/  ISETP.GE.AND P3, PT, R0, R133, PT ;  /* 0x000000850000720c */ /* 0x000fc40003f66270 */
        /* <DEDUP_REMOVED lines=16> */
[--C-:B------:R-:W-:Y:S01]  /*d860*/  SHF.R.U32.HI R82, RZ, 0x8, R69.reuse ;  /* 0x00000008ff527819 */ /* 0x100fe20000011645 */
[----:B0-----:R-:W-:Y:S01]  /*d870*/  IMAD.MOV.U32 R60, RZ, RZ, R44 ;  /* 0x000000ffff3c7224 */ /* 0x001fe200078e002c */
[----:B------:R-:W-:Y:S01]  /*d880*/  LOP3.LUT R58, R69, 0xff, RZ, 0xc0, !PT ;  /* 0x000000ff453a7812 */ /* 0x000fe200078ec0ff */
[----:B-1----:R-:W-:Y:S01]  /*d890*/  IMAD.MOV.U32 R62, RZ, RZ, R48 ;  /* 0x000000ffff3e7224 */ /* 0x002fe200078e0030 */
[--C-:B------:R-:W-:Y:S01]  /*d8a0*/  SHF.R.U32.HI R85, RZ, 0x18, R69.reuse ;  /* 0x00000018ff557819 */ /* 0x100fe20000011645 */
[----:B------:R-:W-:Y:S01]  /*d8b0*/  IMAD.SHL.U32 R44, R82, 0x100, RZ ;  /* 0x00000100522c7824 */ /* 0x000fe200078e00ff */
[----:B------:R-:W-:Y:S01]  /*d8c0*/  SHF.R.U32.HI R84, RZ, 0x10, R69 ;  /* 0x00000010ff547819 */ /* 0x000fe20000011645 */
[----:B------:R-:W-:Y:S01]  /*d8d0*/  IMAD.MOV.U32 R56, RZ, RZ, R46 ;  /* 0x000000ffff387224 */ /* 0x000fe200078e002e */
[--C-:B------:R-:W-:Y:S02]  /*d8e0*/  SHF.R.U32.HI R75, RZ, 0x10, R71.reuse ;  /* 0x00000010ff4b7819 */ /* 0x100fe40000011647 */
[----:B------:R-:W-:Y:S01]  /*d8f0*/  SHF.R.U32.HI R73, RZ, 0x8, R71 ;  /* 0x00000008ff497819 */ /* 0x000fe20000011647 */
[----:B------:R-:W-:Y:S01]  /*d900*/  IMAD.U32 R46, R84, 0x10000, RZ ;  /* 0x00010000542e7824 */ /* 0x000fe200078e00ff */
[----:B------:R-:W-:-:S02]  /*d910*/  LOP3.LUT R59, R71, 0xff, RZ, 0xc0, !PT ;  /* 0x000000ff473b7812 */ /* 0x000fc400078ec0ff */
[----:B------:R-:W-:Y:S02]  /*d920*/  SHF.R.U32.HI R80, RZ, 0x18, R71 ;  /* 0x00000018ff507819 */ /* 0x000fe40000011647 */
[----:B------:R-:W-:Y:S02]  /*d930*/  MOV R52, R45 ;  /* 0x0000002d00347202 */ /* 0x000fe40000000f00 */
[----:B------:R-:W-:Y:S02]  /*d940*/  SHF.R.U32.HI R71, RZ, 0x8, R81 ;  /* 0x00000008ff477819 */ /* 0x000fe40000011651 */
[----:B------:R-:W-:Y:S02]  /*d950*/  SHF.R.U32.HI R69, RZ, 0x8, R83 ;  /* 0x00000008ff457819 */ /* 0x000fe40000011653 */
[----:B------:R-:W-:Y:S01]  /*d960*/  PRMT R45, R85, 0x654, R58 ;  /* 0x00000654552d7816 */ /* 0x000fe2000000003a */
[----:B------:R-:W-:Y:S01]  /*d970*/  IMAD.SHL.U32 R48, R71, 0x100, RZ ;  /* 0x0000010047307824 */ /* 0x000fe200078e00ff */
[----:B------:R-:W-:Y:S01]  /*d980*/  LOP3.LUT R61, R81, 0xff, RZ, 0xc0, !PT ;  /* 0x000000ff513d7812 */ /* 0x000fe200078ec0ff */
[----:B------:R-:W-:Y:S01]  /*d990*/  IMAD.SHL.U32 R58, R69, 0x100, RZ ;  /* 0x00000100453a7824 */ /* 0x000fe200078e00ff */
[----:B------:R-:W-:-:S02]  /*d9a0*/  SHF.R.U32.HI R70, RZ, 0x18, R81 ;  /* 0x00000018ff467819 */ /* 0x000fc40000011651 */
[----:B------:R-:W-:Y:S02]  /*d9b0*/  LOP3.LUT R63, R83, 0xff, RZ, 0xc0, !PT ;  /* 0x000000ff533f7812 */ /* 0x000fe400078ec0ff */
[----:B------:R-:W-:Y:S02]  /*d9c0*/  SHF.R.U32.HI R68, RZ, 0x18, R83 ;  /* 0x00000018ff447819 */ /* 0x000fe40000011653 */
[----:B------:R-:W-:Y:S02]  /*d9d0*/  LOP3.LUT R45, R45, 0xff00, R44, 0xf8, !PT ;  /* 0x0000ff002d2d7812 */ /* 0x000fe400078ef82c */
[----:B------:R-:W-:Y:S02]  /*d9e0*/  PRMT R59, R80, 0x654, R59 ;  /* 0x00000654503b7816 */ /* 0x000fe4000000003b */
[----:B------:R-:W-:Y:S02]  /*d9f0*/  SHF.L.U32 R44, R73, 0x8, RZ ;  /* 0x00000008492c7819 */ /* 0x000fe400000006ff */
[----:B------:R-:W-:-:S02]  /*da00*/  PRMT R61, R70, 0x654, R61 ;  /* 0x00000654463d7816 */ /* 0x000fc4000000003d */
[----:B------:R-:W-:Y:S02]  /*da10*/  PRMT R63, R68, 0x654, R63 ;  /* 0x00000654443f7816 */ /* 0x000fe4000000003f */
[----:B------:R-:W-:Y:S01]  /*da20*/  LOP3.LUT R59, R59, 0xff00, R44, 0xf8, !PT ;  /* 0x0000ff003b3b7812 */ /* 0x000fe200078ef82c */
[----:B------:R-:W-:Y:S01]  /*da30*/  IMAD.U32 R44, R75, 0x10000, RZ ;  /* 0x000100004b2c7824 */ /* 0x000fe200078e00ff */
[----:B------:R-:W-:Y:S02]  /*da40*/  LOP3.LUT R71, R61, 0xff00, R48, 0xf8, !PT ;  /* 0x0000ff003d477812 */ /* 0x000fe400078ef830 */
[----:B------:R-:W-:Y:S02]  /*da50*/  LOP3.LUT R73, R63, 0xff00, R58, 0xf8, !PT ;  /* 0x0000ff003f497812 */ /* 0x000fe400078ef83a */
[----:B------:R-:W-:Y:S02]  /*da60*/  F2FP.F16.E4M3.UNPACK_B R70, R157.H1 ;  /* 0x0000009dff46723e */ /* 0x000fe400030006ff */
[----:B------:R-:W-:-:S02]  /*da70*/  F2FP.F16.E4M3.UNPACK_B R63, R62.H1 ;  /* 0x0000003eff3f723e */ /* 0x000fc400030006ff */
[----:B------:R-:W-:Y:S02]  /*da80*/  F2FP.F16.E4M3.UNPACK_B R61, R60.H1 ;  /* 0x0000003cff3d723e */ /* 0x000fe400030006ff */
[----:B------:R-:W-:Y:S01]  /*da90*/  LOP3.LUT R46, R45, 0xff0000, R46, 0xf8, !PT ;  /* 0x00ff00002d2e7812 */ /* 0x000fe200078ef82e */
[----:B------:R-:W-:Y:S01]  /*daa0*/  HADD2.F32 R45, -RZ, R70.H0_H0 ;  /* 0x20000046ff2d7230 */ /* 0x000fe20000004100 */
[----:B------:R-:W-:Y:S01]  /*dab0*/  LOP3.LUT R44, R59, 0xff0000, R44, 0xf8, !PT ;  /* 0x00ff00003b2c7812 */ /* 0x000fe200078ef82c */
[----:B------:R-:W-:Y:S01]  /*dac0*/  HADD2.F32 R59, -RZ, R63.H0_H0 ;  /* 0x2000003fff3b7230 */ /* 0x000fe20000004100 */
[----:B------:R-:W-:Y:S01]  /*dad0*/  F2FP.F16.E4M3.UNPACK_B R68, R155.H1 ;  /* 0x0000009bff44723e */ /* 0x000fe200030006ff */
[--C-:B------:R-:W-:Y:S01]  /*dae0*/  HADD2.F32 R58, -RZ, R61.reuse.H0_H0 ;  /* 0x2000003dff3a7230 */ /* 0x100fe20000004100 */
[----:B------:R-:W-:Y:S01]  /*daf0*/  SHF.R.U32.HI R74, RZ, 0x10, R81 ;  /* 0x00000010ff4a7819 */ /* 0x000fe20000011651 */
[----:B------:R-:W-:Y:S02]  /*db00*/  HADD2.F32 R61, -RZ, R61.H1_H1 ;  /* 0x3000003dff3d7230 */ /* 0x000fe40000004100 */
[-C--:B------:R-:W-:Y:S01]  /*db10*/  FMUL.FTZ R75, R59, R45.reuse ;  /* 0x0000002d3b4b7220 */ /* 0x080fe20000410000 */
[----:B------:R-:W-:Y:S01]  /*db20*/  HADD2.F32 R69, -RZ, R68.H0_H0 ;  /* 0x20000044ff457230 */ /* 0x000fe20000004100 */
[----:B------:R-:W-:Y:S01]  /*db30*/  SHF.L.U32 R48, R74, 0x10, RZ ;  /* 0x000000104a307819 */ /* 0x000fe200000006ff */
[----:B------:R-:W-:Y:S01]  /*db40*/  FMUL.FTZ R74, R58, R45 ;  /* 0x0000002d3a4a7220 */ /* 0x000fe20000410000 */
[----:B------:R-:W-:-:S02]  /*db50*/  SHF.R.U32.HI R72, RZ, 0x10, R83 ;  /* 0x00000010ff487819 */ /* 0x000fc40000011653 */
[-C--:B------:R-:W-:Y:S01]  /*db60*/  FFMA.FTZ R58, R58, R69.reuse, -R75 ;  /* 0x000000453a3a7223 */ /* 0x080fe2000001084b */
[----:B------:R-:W-:Y:S01]  /*db70*/  FFMA.FTZ R59, R59, R69, R74 ;  /* 0x000000453b3b7223 */ /* 0x000fe2000001004a */
[----:B------:R-:W-:Y:S01]  /*db80*/  HADD2.F32 R69, -RZ, R70.H1_H1 ;  /* 0x30000046ff457230 */ /* 0x000fe20000004100 */
[----:B------:R-:W-:Y:S01]  /*db90*/  LOP3.LUT R48, R71, 0xff0000, R48, 0xf8, !PT ;  /* 0x00ff000047307812 */ /* 0x000fe200078ef830 */
[----:B------:R-:W-:Y:S01]  /*dba0*/  IMAD.U32 R72, R72, 0x10000, RZ ;  /* 0x0001000048487824 */ /* 0x000fe200078e00ff */
[----:B------:R-:W-:Y:S01]  /*dbb0*/  F2FP.F16.E4M3.UNPACK_B R157, R157 ;  /* 0x0000009dff9d723e */ /* 0x000fe200020006ff */
[----:B------:R-:W-:Y:S01]  /*dbc0*/  HADD2.F32 R70, -RZ, R63.H1_H1 ;  /* 0x3000003fff467230 */ /* 0x000fe20000004100 */
[----:B------:R-:W-:Y:S01]  /*dbd0*/  F2FP.F16.E4M3.UNPACK_B R63, R62 ;  /* 0x0000003eff3f723e */ /* 0x000fe200020006ff */
[----:B------:R-:W-:Y:S01]  /*dbe0*/  HADD2.F32 R71, -RZ, R68.H1_H1 ;  /* 0x30000044ff477230 */ /* 0x000fe20000004100 */
[----:B------:R-:W-:Y:S02]  /*dbf0*/  F2FP.F16.E4M3.UNPACK_B R68, R60 ;  /* 0x0000003cff44723e */ /* 0x000fe400020006ff */
[----:B------:R-:W-:Y:S01]  /*dc00*/  LOP3.LUT R45, R73, 0xff0000, R72, 0xf8, !PT ;  /* 0x00ff0000492d7812 */ /* 0x000fe200078ef848 */
[----:B------:R-:W-:Y:S01]  /*dc10*/  FMUL.FTZ R60, R70, R69 ;  /* 0x00000045463c7220 */ /* 0x000fe20000410000 */
[----:B------:R-:W-:Y:S01]  /*dc20*/  F2FP.F16.E4M3.UNPACK_B R155, R155 ;  /* 0x0000009bff9b723e */ /* 0x000fe200020006ff */
[----:B------:R-:W-:Y:S01]  /*dc30*/  FMUL.FTZ R73, R61, R69 ;  /* 0x000000453d497220 */ /* 0x000fe20000410000 */
[----:B------:R-:W-:-:S02]  /*dc40*/  HADD2.F32 R72, -RZ, R157.H0_H0 ;  /* 0x2000009dff487230 */ /* 0x000fc40000004100 */
[-C--:B------:R-:W-:Y:S01]  /*dc50*/  FFMA.FTZ R61, R61, R71.reuse, -R60 ;  /* 0x000000473d3d7223 */ /* 0x080fe2000001083c */
[----:B------:R-:W-:Y:S02]  /*dc60*/  HADD2.F32 R69, -RZ, R63.H0_H0 ;  /* 0x2000003fff457230 */ /* 0x000fe40000004100 */
[----:B------:R-:W-:Y:S01]  /*dc70*/  FFMA.FTZ R60, R70, R71, R73 ;  /* 0x00000047463c7223 */ /* 0x000fe20000010049 */
        /* <DEDUP_REMOVED lines=22> */
[--C-:B------:R-:W-:Y:S02]  /*dde0*/  HADD2.F32 R69, -RZ, R68.reuse.H0_H0 ;  /* 0x20000044ff457230 */ /* 0x100fe40000004100 */
        /* <DEDUP_REMOVED lines=8> */
[CC--:B------:R-:W-:Y:S01]  /*de70*/  FMUL.FTZ R69, R71.reuse, R75.reuse ;  /* 0x0000004b47457220 */ /* 0x0c0fe20000410000 */
[----:B------:R-:W-:Y:S01]  /*de80*/  F2FP.F16.E4M3.UNPACK_B R154, R154 ;  /* 0x0000009aff9a723e */ /* 0x000fe200020006ff */
[----:B------:R-:W-:Y:S01]  /*de90*/  FMUL.FTZ R84, R68, R75 ;  /* 0x0000004b44547220 */ /* 0x000fe20000410000 */
[----:B------:R-:W-:Y:S01]  /*dea0*/  FFMA.FTZ R74, R72, R70, R83 ;  /* 0x00000046484a7223 */ /* 0x000fe20000010053 */
        /* <DEDUP_REMOVED lines=11> */
[----:B------:R-:W-:Y:S01]  /*df60*/  HADD2.F32 R56, -RZ, R56.H1_H1 ;  /* 0x30000038ff387230 */ /* 0x000fe20000004100 */
[----:B------:R-:W-:Y:S01]  /*df70*/  F2FP.F16.E4M3.UNPACK_B R61, R52 ;  /* 0x00000034ff3d723e */ /* 0x000fe200020006ff */
[----:B------:R-:W-:-:S02]  /*df80*/  HADD2.F32 R72, -RZ, R156.H0_H0 ;  /* 0x2000009cff487230 */ /* 0x000fc40000004100 */
[-C--:B------:R-:W-:Y:S01]  /*df90*/  FMUL.FTZ R83, R68, R73.reuse ;  /* 0x0000004944537220 */ /* 0x080fe20000410000 */
[--C-:B------:R-:W-:Y:S02]  /*dfa0*/  HADD2.F32 R71, -RZ, R154.reuse.H1_H1 ;  /* 0x3000009aff477230 */ /* 0x100fe40000004100 */
[----:B------:R-:W-:Y:S01]  /*dfb0*/  FMUL.FTZ R73, R56, R73 ;  /* 0x0000004938497220 */ /* 0x000fe20000410000 */
[----:B------:R-:W-:Y:S02]  /*dfc0*/  HADD2.F32 R70, -RZ, R154.H0_H0 ;  /* 0x2000009aff467230 */ /* 0x000fe40000004100 */
[CC--:B------:R-:W-:Y:S01]  /*dfd0*/  FMUL.FTZ R75, R69.reuse, R72.reuse ;  /* 0x00000048454b7220 */ /* 0x0c0fe20000410000 */
[----:B------:R-:W-:Y:S01]  /*dfe0*/  FMUL.FTZ R72, R50, R72 ;  /* 0x0000004832487220 */ /* 0x000fe20000410000 */
[----:B------:R-:W-:Y:S01]  /*dff0*/  FFMA.FTZ R73, R68, R71, R73 ;  /* 0x0000004744497223 */ /* 0x000fe20000010049 */
[----:B------:R-:W-:Y:S01]  /*e000*/  F2FP.F16.E4M3.UNPACK_B R68, R49 ;  /* 0x00000031ff44723e */ /* 0x000fe200020006ff */
[-C--:B------:R-:W-:Y:S01]  /*e010*/  FFMA.FTZ R75, R50, R70.reuse, -R75 ;  /* 0x00000046324b7223 */ /* 0x080fe2000001084b */
[----:B------:R-:W-:Y:S01]  /*e020*/  FFMA.FTZ R50, R69, R70, R72 ;  /* 0x0000004645327223 */ /* 0x000fe20000010048 */
[----:B------:R-:W-:Y:S01]  /*e030*/  FFMA.FTZ R56, R56, R71, -R83 ;  /* 0x0000004738387223 */ /* 0x000fe20000010853 */
[----:B------:R-:W-:Y:S01]  /*e040*/  F2FP.SATFINITE.E4M3.F32.PACK_AB_MERGE_C R58, R80, R63, R60 ;  /* 0x0000003f503a723e */ /* 0x000fe2000480703c */
[----:B------:R-:W-:Y:S01]  /*e050*/  HADD2.F32 R63, -RZ, R68.H0_H0 ;  /* 0x20000044ff3f7230 */ /* 0x000fe20000004100 */
[----:B------:R-:W-:Y:S01]  /*e060*/  F2FP.SATFINITE.E4M3.F32.PACK_AB_MERGE_C R74, R87, R74, RZ ;  /* 0x0000004a574a723e */ /* 0x000fe200048070ff */
[----:B------:R-:W-:Y:S01]  /*e070*/  HADD2.F32 R71, -RZ, R62.H0_H0 ;  /* 0x2000003eff477230 */ /* 0x000fe20000004100 */
[----:B------:R-:W-:Y:S01]  /*e080*/  F2FP.F16.E4M3.UNPACK_B R69, R46 ;  /* 0x0000002eff45723e */ /* 0x000fe200020006ff */
[----:B------:R-:W-:Y:S01]  /*e090*/  HADD2.F32 R60, -RZ, R61.H0_H0 ;  /* 0x2000003dff3c7230 */ /* 0x000fe20000004100 */
[----:B------:R-:W-:Y:S01]  /*e0a0*/  F2FP.SATFINITE.E4M3.F32.PACK_AB_MERGE_C R50, R73, R50, R74 ;  /* 0x000000324932723e */ /* 0x000fe2000480704a */
[----:B------:R-:W-:-:S02]  /*e0b0*/  HADD2.F32 R68, -RZ, R68.H1_H1 ;  /* 0x30000044ff447230 */ /* 0x000fc40000004100 */
[CC--:B------:R-:W-:Y:S01]  /*e0c0*/  FMUL.FTZ R73, R63.reuse, R71.reuse ;  /* 0x000000473f497220 */ /* 0x0c0fe20000410000 */
[----:B------:R-:W-:Y:S02]  /*e0d0*/  HADD2.F32 R70, -RZ, R69.H0_H0 ;  /* 0x20000045ff467230 */ /* 0x000fe40000004100 */
[C---:B------:R-:W-:Y:S01]  /*e0e0*/  FMUL.FTZ R72, R60.reuse, R71 ;  /* 0x000000473c487220 */ /* 0x040fe20000410000 */
[----:B------:R-:W-:Y:S01]  /*e0f0*/  HADD2.F32 R71, -RZ, R62.H1_H1 ;  /* 0x3000003eff477230 */ /* 0x000fe20000004100 */
[----:B------:R-:W-:Y:S01]  /*e100*/  F2FP.F16.E4M3.UNPACK_B R52, R52.H1 ;  /* 0x00000034ff34723e */ /* 0x000fe200030006ff */
[----:B------:R-:W-:Y:S02]  /*e110*/  HADD2.F32 R62, -RZ, R61.H1_H1 ;  /* 0x3000003dff3e7230 */ /* 0x000fe40000004100 */
[-C--:B------:R-:W-:Y:S01]  /*e120*/  FFMA.FTZ R60, R60, R70.reuse, -R73 ;  /* 0x000000463c3c7223 */ /* 0x080fe20000010849 */
[----:B------:R-:W-:Y:S01]  /*e130*/  FFMA.FTZ R61, R63, R70, R72 ;  /* 0x000000463f3d7223 */ /* 0x000fe20000010048 */
[----:B------:R-:W-:-:S02]  /*e140*/  HADD2.F32 R69, -RZ, R69.H1_H1 ;  /* 0x30000045ff457230 */ /* 0x000fc40000004100 */
[-C--:B------:R-:W-:Y:S01]  /*e150*/  FMUL.FTZ R73, R68, R71.reuse ;  /* 0x0000004744497220 */ /* 0x080fe20000410000 */
[----:B------:R-:W-:Y:S01]  /*e160*/  FMUL.FTZ R71, R62, R71 ;  /* 0x000000473e477220 */ /* 0x000fe20000410000 */
[----:B------:R-:W-:Y:S02]  /*e170*/  F2FP.F16.E4M3.UNPACK_B R63, R49.H1 ;  /* 0x00000031ff3f723e */ /* 0x000fe400030006ff */
[----:B------:R-:W-:Y:S01]  /*e180*/  F2FP.F16.E4M3.UNPACK_B R70, R48.H1 ;  /* 0x00000030ff46723e */ /* 0x000fe200030006ff */
[-C--:B------:R-:W-:Y:S01]  /*e190*/  FFMA.FTZ R48, R68, R69.reuse, R71 ;  /* 0x0000004544307223 */ /* 0x080fe20000010047 */
[----:B------:R-:W-:Y:S01]  /*e1a0*/  FFMA.FTZ R49, R62, R69, -R73 ;  /* 0x000000453e317223 */ /* 0x000fe20000010849 */
[--C-:B------:R-:W-:Y:S01]  /*e1b0*/  HADD2.F32 R68, -RZ, R63.reuse.H0_H0 ;  /* 0x2000003fff447230 */ /* 0x100fe20000004100 */
[----:B------:R-:W-:Y:S01]  /*e1c0*/  F2FP.SATFINITE.E4M3.F32.PACK_AB_MERGE_C R82, R85, R82, RZ ;  /* 0x000000525552723e */ /* 0x000fe200048070ff */
[----:B------:R-:W-:Y:S01]  /*e1d0*/  HADD2.F32 R62, -RZ, R52.H0_H0 ;  /* 0x20000034ff3e7230 */ /* 0x000fe20000004100 */
[----:B------:R-:W-:Y:S01]  /*e1e0*/  F2FP.F16.E4M3.UNPACK_B R46, R46.H1 ;  /* 0x0000002eff2e723e */ /* 0x000fe200030006ff */
[----:B------:R-:W-:Y:S01]  /*e1f0*/  HADD2.F32 R63, -RZ, R63.H1_H1 ;  /* 0x3000003fff3f7230 */ /* 0x000fe20000004100 */
[----:B------:R-:W-:Y:S01]  /*e200*/  F2FP.SATFINITE.E4M3.F32.PACK_AB_MERGE_C R56, R56, R75, R82 ;  /* 0x0000004b3838723e */ /* 0x000fe20004807052 */
[----:B------:R-:W-:-:S02]  /*e210*/  HADD2.F32 R72, -RZ, R70.H1_H1 ;  /* 0x30000046ff487230 */ /* 0x000fc40000004100 */
[----:B------:R-:W-:Y:S02]  /*e220*/  HADD2.F32 R71, -RZ, R70.H0_H0 ;  /* 0x20000046ff477230 */ /* 0x000fe40000004100 */
[----:B------:R-:W-:Y:S02]  /*e230*/  HADD2.F32 R52, -RZ, R52.H1_H1 ;  /* 0x30000034ff347230 */ /* 0x000fe40000004100 */
[CC--:B------:R-:W-:Y:S01]  /*e240*/  FMUL.FTZ R75, R63.reuse, R72.reuse ;  /* 0x000000483f4b7220 */ /* 0x0c0fe20000410000 */
[--C-:B------:R-:W-:Y:S02]  /*e250*/  HADD2.F32 R69, -RZ, R46.reuse.H0_H0 ;  /* 0x2000002eff457230 */ /* 0x100fe40000004100 */
[-C--:B------:R-:W-:Y:S01]  /*e260*/  FMUL.FTZ R73, R68, R71.reuse ;  /* 0x0000004744497220 */ /* 0x080fe20000410000 */
[----:B------:R-:W-:Y:S02]  /*e270*/  HADD2.F32 R70, -RZ, R46.H1_H1 ;  /* 0x3000002eff467230 */ /* 0x000fe40000004100 */
[----:B------:R-:W-:Y:S01]  /*e280*/  FMUL.FTZ R72, R52, R72 ;  /* 0x0000004834487220 */ /* 0x000fe20000410000 */
[C---:B------:R-:W-:Y:S01]  /*e290*/  FMUL.FTZ R71, R62.reuse, R71 ;  /* 0x000000473e477220 */ /* 0x040fe20000410000 */
[----:B------:R-:W-:Y:S01]  /*e2a0*/  FFMA.FTZ R80, R62, R69, -R73 ;  /* 0x000000453e507223 */ /* 0x000fe20000010849 */
[----:B------:R-:W-:Y:S01]  /*e2b0*/  F2FP.F16.E4M3.UNPACK_B R73, R45.H1 ;  /* 0x0000002dff49723e */ /* 0x000fe200030006ff */
[-C--:B------:R-:W-:Y:S01]  /*e2c0*/  FFMA.FTZ R82, R63, R70.reuse, R72 ;  /* 0x000000463f527223 */ /* 0x080fe20000010048 */
[----:B------:R-:W-:Y:S01]  /*e2d0*/  F2FP.F16.E4M3.UNPACK_B R63, R51.H1 ;  /* 0x00000033ff3f723e */ /* 0x000fe200030006ff */
[----:B------:R-:W-:Y:S01]  /*e2e0*/  FFMA.FTZ R81, R68, R69, R71 ;  /* 0x0000004544517223 */ /* 0x000fe20000010047 */
[----:B------:R-:W-:Y:S01]  /*e2f0*/  F2FP.F16.E4M3.UNPACK_B R46, R47 ;  /* 0x0000002fff2e723e */ /* 0x000fe200020006ff */
[----:B------:R-:W-:Y:S01]  /*e300*/  FFMA.FTZ R83, R52, R70, -R75 ;  /* 0x0000004634537223 */ /* 0x000fe2000001084b */
[----:B------:R-:W-:Y:S01]  /*e310*/  F2FP.F16.E4M3.UNPACK_B R72, R45 ;  /* 0x0000002dff48723e */ /* 0x000fe200020006ff */
[----:B------:R-:W-:Y:S01]  /*e320*/  HADD2.F32 R75, -RZ, R73.H0_H0 ;  /* 0x20000049ff4b7230 */ /* 0x000fe20000004100 */
[----:B------:R-:W-:Y:S01]  /*e330*/  F2FP.F16.E4M3.UNPACK_B R62, R51 ;  /* 0x00000033ff3e723e */ /* 0x000fe200020006ff */
        /* <DEDUP_REMOVED lines=17> */
[-C--:B------:R-:W-:Y:S01]  /*e450*/  FFMA.FTZ R84, R51, R70.reuse, -R84 ;  /* 0x0000004633547223 */ /* 0x080fe20000010854 */
[----:B------:R-:W-:Y:S02]  /*e460*/  HADD2.F32 R47, -RZ, R47.H1_H1 ;  /* 0x3000002fff2f7230 */ /* 0x000fe40000004100 */
[----:B------:R-:W-:Y:S01]  /*e470*/  FFMA.FTZ R85, R68, R70, R85 ;  /* 0x0000004644557223 */ /* 0x000fe20000010055 */
[----:B------:R-:W-:Y:S01]  /*e480*/  FFMA.FTZ R75, R44, R71, R75 ;  /* 0x000000472c4b7223 */ /* 0x000fe2000001004b */
[----:B------:R-:W-:Y:S02]  /*e490*/  HADD2.F32 R62, -RZ, R62.H1_H1 ;  /* 0x3000003eff3e7230 */ /* 0x000fe40000004100 */
[----:B------:R-:W-:Y:S01]  /*e4a0*/  FMUL.FTZ R68, R63, R52 ;  /* 0x000000343f447220 */ /* 0x000fe20000410000 */
[----:B------:R-:W-:-:S02]  /*e4b0*/  HADD2.F32 R51, -RZ, R72.H1_H1 ;  /* 0x30000048ff337230 */ /* 0x000fc40000004100 */
[----:B------:R-:W-:Y:S01]  /*e4c0*/  FMUL.FTZ R52, R47, R52 ;  /* 0x000000342f347220 */ /* 0x000fe20000410000 */
[----:B------:R-:W-:Y:S01]  /*e4d0*/  HADD2.F32 R46, -RZ, R46.H1_H1 ;  /* 0x3000002eff2e7230 */ /* 0x000fe20000004100 */
[----:B------:R-:W-:Y:S01]  /*e4e0*/  F2FP.SATFINITE.E4M3.F32.PACK_AB_MERGE_C R80, R83, R80, RZ ;  /* 0x000000505350723e */ /* 0x000fe200048070ff */
        /* <DEDUP_REMOVED lines=17> */
[----:B------:R-:W-:-:S07]  /*e600*/  F2FP.SATFINITE.E4M3.F32.PACK_AB_MERGE_C R51, R62, R85, R52 ;  /* 0x000000553e33723e */ /* 0x000fce0004807034 */
.L_x_3464:
[----:B------:R-:W-:Y:S05]  /*e610*/  BSYNC B2 ;  /* 0x0000000000027941 */ /* 0x000fea0003800000 */
.L_x_3463:
        /* <DEDUP_REMOVED lines=10> */
.L_x_3462:
[----:B------:R-:W-:Y:S05]  /*e6c0*/  BSYNC B1 ;  /* 0x0000000000017941 */ /* 0x000fea0003800000 */
.L_x_3461:
[----:B------:R-:W-:-:S13]  /*e6d0*/  ISETP.NE.AND P3, PT, R36, RZ, PT ;  /* 0x000000ff2400720c */ /* 0x000fda0003f65270 */
[----:B------:R-:W-:Y:S05]  /*e6e0*/  @!P3 BRA `(.L_x_3415) ;  /* 0x0000001000dcb947 */ /* 0x000fea0003800000 */
[----:B---34-:R-:W3:Y:S01]  /*e6f0*/  LDL R44, [R1+0x14] ;  /* 0x00001400012c7983 */ /* 0x018ee20000100800 */
[----:B0-----:R-:W-:Y:S01]  /*e700*/  IADD3 R53, P3, P4, R118, R138, R29 ;  /* 0x0000008a76357210 */ /* 0x001fe20007c7e01d */
[----:B------:R-:W-:Y:S01]  /*e710*/  BSSY B1, `(.L_x_3465) ;  /* 0x00000f3000017945 */ /* 0x000fe20003800000 */
[----:B---3--:R-:W-:Y:S02]  /*e720*/  LOP3.LUT P5, RZ, R44, 0x1, RZ, 0xc0, !PT ;  /* 0x000000012cff7812 */ /* 0x008fe400078ac0ff */
[----:B------:R-:W-:Y:S02]  /*e730*/  IADD3.X R44, R4, R57, R32, P3, P4 ;  /* 0x00000039042c7210 */ /* 0x000fe40001fe8420 */
[----:B------:R-:W-:Y:S02]  /*e740*/  SEL R158, R121, R158, !P5 ;  /* 0x0000009e799e7207 */ /* 0x000fe40006800000 */
[----:B------:R-:W-:Y:S02]  /*e750*/  IADD3 R52, P3, R53, R124, RZ ;  /* 0x0000007c35347210 */ /* 0x000fe40007f7e0ff */
[----:B------:R-:W-:-:S03]  /*e760*/  SHF.R.S32.HI R45, RZ, 0x1f, R158 ;  /* 0x0000001fff2d7819 */ /* 0x000fc6000001149e */
[----:B------:R-:W-:Y:S01]  /*e770*/  IMAD.X R53, R44, 0x1, R125, P3 ;  /* 0x000000012c357824 */ /* 0x000fe200018e067d */
[----:B------:R-:W-:Y:S02]  /*e780*/  LEA.HI R45, R45, R158, RZ, 0x5 ;  /* 0x0000009e2d2d7211 */ /* 0x000fe400078f28ff */
[----:B------:R-:W-:Y:S02]  /*e790*/  ISETP.GE.AND P3, PT, R6, R133, PT ;  /* 0x000000850600720c */ /* 0x000fe40003f66270 */
        /* <DEDUP_REMOVED lines=16> */
[--C-:B------:R-:W-:Y:S01]  /*e8a0*/  SHF.R.U32.HI R75, RZ, 0x18, R65.reuse ;  /* 0x00000018ff4b7819 */ /* 0x100fe20000011641 */
[----:B0-----:R-:W-:Y:S01]  /*e8b0*/  IMAD.MOV.U32 R60, RZ, RZ, R44 ;  /* 0x000000ffff3c7224 */ /* 0x001fe200078e002c */
[----:B------:R-:W-:Y:S01]  /*e8c0*/  LOP3.LUT R56, R65, 0xff, RZ, 0xc0, !PT ;  /* 0x000000ff41387812 */ /* 0x000fe200078ec0ff */
[----:B------:R-:W-:Y:S01]  /*e8d0*/  IMAD.MOV.U32 R54, RZ, RZ, R46 ;  /* 0x000000ffff367224 */ /* 0x000fe200078e002e */
[----:B------:R-:W-:Y:S01]  /*e8e0*/  SHF.R.U32.HI R59, RZ, 0x8, R65 ;  /* 0x00000008ff3b7819 */ /* 0x000fe20000011641 */
[----:B-1----:R-:W-:Y:S01]  /*e8f0*/  IMAD.MOV.U32 R63, RZ, RZ, R48 ;  /* 0x000000ffff3f7224 */ /* 0x002fe200078e0030 */
[--C-:B------:R-:W-:Y:S02]  /*e900*/  SHF.R.U32.HI R73, RZ, 0x18, R67.reuse ;  /* 0x00000018ff497819 */ /* 0x100fe40000011643 */
[----:B------:R-:W-:Y:S02]  /*e910*/  LOP3.LUT R58, R67, 0xff, RZ, 0xc0, !PT ;  /* 0x000000ff433a7812 */ /* 0x000fe400078ec0ff */
[----:B------:R-:W-:-:S02]  /*e920*/  SHF.R.U32.HI R66, RZ, 0x8, R67 ;  /* 0x00000008ff427819 */ /* 0x000fc40000011643 */
[----:B------:R-:W-:Y:S02]  /*e930*/  SHF.R.U32.HI R68, RZ, 0x10, R67 ;  /* 0x00000010ff447819 */ /* 0x000fe40000011643 */
[----:B------:R-:W-:Y:S02]  /*e940*/  SHF.R.U32.HI R64, RZ, 0x18, R77 ;  /* 0x00000018ff407819 */ /* 0x000fe4000001164d */
[----:B------:R-:W-:Y:S02]  /*e950*/  LOP3.LUT R61, R77, 0xff, RZ, 0xc0, !PT ;  /* 0x000000ff4d3d7812 */ /* 0x000fe400078ec0ff */
[----:B------:R-:W-:Y:S02]  /*e960*/  SHF.R.U32.HI R67, RZ, 0x8, R79 ;  /* 0x00000008ff437819 */ /* 0x000fe4000001164f */
[----:B------:R-:W-:Y:S01]  /*e970*/  PRMT R44, R75, 0x654, R56 ;  /* 0x000006544b2c7816 */ /* 0x000fe20000000038 */
[----:B------:R-:W-:Y:S01]  /*e980*/  IMAD.MOV.U32 R56, RZ, RZ, R50 ;  /* 0x000000ffff387224 */ /* 0x000fe200078e0032 */
[----:B------:R-:W-:Y:S01]  /*e990*/  SHF.L.U32 R59, R59, 0x8, RZ ;  /* 0x000000083b3b7819 */ /* 0x000fe200000006ff */
[----:B------:R-:W-:Y:S01]  /*e9a0*/  IMAD.SHL.U32 R67, R67, 0x100, RZ ;  /* 0x0000010043437824 */ /* 0x000fe200078e00ff */
[----:B------:R-:W-:-:S02]  /*e9b0*/  SHF.R.U32.HI R70, RZ, 0x10, R65 ;  /* 0x00000010ff467819 */ /* 0x000fc40000011641 */
[----:B------:R-:W-:Y:S01]  /*e9c0*/  PRMT R46, R64, 0x654, R61 ;  /* 0x00000654402e7816 */ /* 0x000fe2000000003d */
[----:B------:R-:W-:Y:S01]  /*e9d0*/  IMAD.SHL.U32 R61, R66, 0x100, RZ ;  /* 0x00000100423d7824 */ /* 0x000fe200078e00ff */
[----:B------:R-:W-:Y:S02]  /*e9e0*/  LOP3.LUT R44, R44, 0xff00, R59, 0xf8, !PT ;  /* 0x0000ff002c2c7812 */ /* 0x000fe400078ef83b */
[----:B------:R-:W-:Y:S02]  /*e9f0*/  SHF.R.U32.HI R65, RZ, 0x8, R77 ;  /* 0x00000008ff417819 */ /* 0x000fe4000001164d */
[----:B------:R-:W-:Y:S02]  /*ea00*/  SHF.L.U32 R59, R70, 0x10, RZ ;  /* 0x00000010463b7819 */ /* 0x000fe400000006ff */
[----:B------:R-:W-:Y:S01]  /*ea10*/  LOP3.LUT R62, R79, 0xff0000ff, RZ, 0xc0, !PT ;  /* 0xff0000ff4f3e7812 */ /* 0x000fe200078ec0ff */
[----:B------:R-:W-:Y:S01]  /*ea20*/  IMAD.SHL.U32 R65, R65, 0x100, RZ ;  /* 0x0000010041417824 */ /* 0x000fe200078e00ff */
[----:B------:R-:W-:-:S02]  /*ea30*/  PRMT R58, R73, 0x654, R58 ;  /* 0x00000654493a7816 */ /* 0x000fc4000000003a */
[----:B------:R-:W-:Y:S01]  /*ea40*/  LOP3.LUT R48, R44, 0xff0000, R59, 0xf8, !PT ;  /* 0x00ff00002c307812 */ /* 0x000fe200078ef83b */
[----:B------:R-:W-:Y:S01]  /*ea50*/  IMAD.U32 R59, R68, 0x10000, RZ ;  /* 0x00010000443b7824 */ /* 0x000fe200078e00ff */
[----:B------:R-:W-:Y:S02]  /*ea60*/  LOP3.LUT R58, R58, 0xff00, R61, 0xf8, !PT ;  /* 0x0000ff003a3a7812 */ /* 0x000fe400078ef83d */
[----:B------:R-:W-:Y:S02]  /*ea70*/  LOP3.LUT R66, R62, 0xff00, R67, 0xf8, !PT ;  /* 0x0000ff003e427812 */ /* 0x000fe400078ef843 */
[----:B------:R-:W-:Y:S02]  /*ea80*/  F2FP.F16.E4M3.UNPACK_B R67, R151.H1 ;  /* 0x00000097ff43723e */ /* 0x000fe400030006ff */
[----:B------:R-:W-:Y:S02]  /*ea90*/  F2FP.F16.E4M3.UNPACK_B R64, R63.H1 ;  /* 0x0000003fff40723e */ /* 0x000fe400030006ff */
[----:B------:R-:W-:-:S02]  /*eaa0*/  F2FP.F16.E4M3.UNPACK_B R61, R60.H1 ;  /* 0x0000003cff3d723e */ /* 0x000fc400030006ff */
[----:B------:R-:W-:Y:S02]  /*eab0*/  SHF.R.U32.HI R71, RZ, 0x10, R79 ;  /* 0x00000010ff477819 */ /* 0x000fe4000001164f */
[----:B------:R-:W-:Y:S01]  /*eac0*/  LOP3.LUT R50, R46, 0xff00, R65, 0xf8, !PT ;  /* 0x0000ff002e327812 */ /* 0x000fe200078ef841 */
[----:B------:R-:W-:Y:S01]  /*ead0*/  HADD2.F32 R46, -RZ, R67.H0_H0 ;  /* 0x20000043ff2e7230 */ /* 0x000fe20000004100 */
[----:B------:R-:W-:Y:S01]  /*eae0*/  LOP3.LUT R44, R58, 0xff0000, R59, 0xf8, !PT ;  /* 0x00ff00003a2c7812 */ /* 0x000fe200078ef83b */
[----:B------:R-:W-:Y:S01]  /*eaf0*/  HADD2.F32 R59, -RZ, R64.H0_H0 ;  /* 0x20000040ff3b7230 */ /* 0x000fe20000004100 */
[----:B------:R-:W-:Y:S01]  /*eb00*/  F2FP.F16.E4M3.UNPACK_B R62, R149.H1 ;  /* 0x00000095ff3e723e */ /* 0x000fe200030006ff */
[----:B------:R-:W-:Y:S01]  /*eb10*/  HADD2.F32 R58, -RZ, R61.H0_H0 ;  /* 0x2000003dff3a7230 */ /* 0x000fe20000004100 */
[----:B------:R-:W-:Y:S01]  /*eb20*/  SHF.R.U32.HI R69, RZ, 0x10, R77 ;  /* 0x00000010ff457819 */ /* 0x000fe2000001164d */
[----:B------:R-:W-:Y:S02]  /*eb30*/  IMAD.U32 R71, R71, 0x10000, RZ ;  /* 0x0001000047477824 */ /* 0x000fe400078e00ff */
[----:B------:R-:W-:Y:S01]  /*eb40*/  FMUL.FTZ R73, R59, R46 ;  /* 0x0000002e3b497220 */ /* 0x000fe20000410000 */
[----:B------:R-:W-:-:S02]  /*eb50*/  HADD2.F32 R65, -RZ, R62.H0_H0 ;  /* 0x2000003eff417230 */ /* 0x000fc40000004100 */
[----:B------:R-:W-:Y:S01]  /*eb60*/  FMUL.FTZ R68, R58, R46 ;  /* 0x0000002e3a447220 */ /* 0x000fe20000410000 */
[----:B------:R-:W-:Y:S01]  /*eb70*/  IMAD.U32 R69, R69, 0x10000, RZ ;  /* 0x0001000045457824 */ /* 0x000fe200078e00ff */
        /* <DEDUP_REMOVED lines=10> */
[----:B------:R-:W-:Y:S01]  /*ec20*/  HADD2.F32 R67, -RZ, R151.H0_H0 ;  /* 0x20000097ff437230 */ /* 0x000fe20000004100 */
[----:B------:R-:W-:Y:S01]  /*ec30*/  LOP3.LUT R50, R50, 0xff0000, R69, 0xf8, !PT ;  /* 0x00ff000032327812 */ /* 0x000fe200078ef845 */
[-C--:B------:R-:W-:Y:S01]  /*ec40*/  FMUL.FTZ R69, R65, R68.reuse ;  /* 0x0000004441457220 */ /* 0x080fe20000410000 */
[----:B------:R-:W-:Y:S01]  /*ec50*/  F2FP.F16.E4M3.UNPACK_B R149, R149 ;  /* 0x00000095ff95723e */ /* 0x000fe200020006ff */
[----:B------:R-:W-:Y:S01]  /*ec60*/  FMUL.FTZ R68, R62, R68 ;  /* 0x000000443e447220 */ /* 0x000fe20000410000 */
[----:B------:R-:W-:-:S02]  /*ec70*/  HADD2.F32 R64, -RZ, R63.H0_H0 ;  /* 0x2000003fff407230 */ /* 0x000fc40000004100 */
[-C--:B------:R-:W-:Y:S01]  /*ec80*/  FFMA.FTZ R73, R62, R66.reuse, -R69 ;  /* 0x000000423e497223 */ /* 0x080fe20000010845 */
[----:B------:R-:W-:Y:S02]  /*ec90*/  HADD2.F32 R61, -RZ, R60.H0_H0 ;  /* 0x2000003cff3d7230 */ /* 0x000fe40000004100 */
[----:B------:R-:W-:Y:S01]  /*eca0*/  FFMA.FTZ R72, R65, R66, R68 ;  /* 0x0000004241487223 */ /* 0x000fe20000010044 */
        /* <DEDUP_REMOVED lines=33> */
[----:B------:R-:W-:Y:S02]  /*eec0*/  HADD2.F32 R64, -RZ, R150.H0_H0 ;  /* 0x20000096ff407230 */ /* 0x000fe40000004100 */
[-C--:B------:R-:W-:Y:S01]  /*eed0*/  FFMA.FTZ R79, R60, R65.reuse, -R61 ;  /* 0x000000413c4f7223 */ /* 0x080fe2000001083d */
        /* <DEDUP_REMOVED lines=11> */
[CC--:B------:R-:W-:Y:S01]  /*ef90*/  FMUL.FTZ R67, R61.reuse, R64.reuse ;  /* 0x000000403d437220 */ /* 0x0c0fe20000410000 */
[--C-:B------:R-:W-:Y:S02]  /*efa0*/  HADD2.F32 R62, -RZ, R148.reuse.H0_H0 ;  /* 0x20000094ff3e7230 */ /* 0x100fe40000004100 */
[----:B------:R-:W-:Y:S01]  /*efb0*/  FMUL.FTZ R64, R56, R64 ;  /* 0x0000004038407220 */ /* 0x000fe20000410000 */
[----:B------:R-:W-:Y:S02]  /*efc0*/  HADD2.F32 R63, -RZ, R148.H1_H1 ;  /* 0x30000094ff3f7230 */ /* 0x000fe40000004100 */
[-C--:B------:R-:W-:Y:S01]  /*efd0*/  FMUL.FTZ R75, R60, R65.reuse ;  /* 0x000000413c4b7220 */ /* 0x080fe20000410000 */
[----:B------:R-:W-:Y:S01]  /*efe0*/  FMUL.FTZ R65, R54, R65 ;  /* 0x0000004136417220 */ /* 0x000fe20000410000 */
[-C--:B------:R-:W-:Y:S01]  /*eff0*/  FFMA.FTZ R56, R56, R62.reuse, -R67 ;  /* 0x0000003e38387223 */ /* 0x080fe20000010843 */
[----:B------:R-:W-:Y:S01]  /*f000*/  FFMA.FTZ R64, R61, R62, R64 ;  /* 0x0000003e3d407223 */ /* 0x000fe20000010040 */
[----:B------:R-:W-:Y:S01]  /*f010*/  F2FP.F16.E4M3.UNPACK_B R62, R49 ;  /* 0x00000031ff3e723e */ /* 0x000fe200020006ff */
[-C--:B------:R-:W-:Y:S01]  /*f020*/  FFMA.FTZ R77, R60, R63.reuse, R65 ;  /* 0x0000003f3c4d7223 */ /* 0x080fe20000010041 */
[----:B------:R-:W-:Y:S01]  /*f030*/  F2FP.F16.E4M3.UNPACK_B R67, R50 ;  /* 0x00000032ff43723e */ /* 0x000fe200020006ff */
[----:B------:R-:W-:Y:S01]  /*f040*/  FFMA.FTZ R75, R54, R63, -R75 ;  /* 0x0000003f364b7223 */ /* 0x000fe2000001084b */
[----:B------:R-:W-:Y:S01]  /*f050*/  F2FP.F16.E4M3.UNPACK_B R61, R45 ;  /* 0x0000002dff3d723e */ /* 0x000fe200020006ff */
[--C-:B------:R-:W-:Y:S01]  /*f060*/  HADD2.F32 R63, -RZ, R62.reuse.H0_H0 ;  /* 0x2000003eff3f7230 */ /* 0x100fe20000004100 */
[----:B------:R-:W-:Y:S01]  /*f070*/  F2FP.F16.E4M3.UNPACK_B R65, R48 ;  /* 0x00000030ff41723e */ /* 0x000fe200020006ff */
[----:B------:R-:W-:Y:S01]  /*f080*/  HADD2.F32 R68, -RZ, R67.H0_H0 ;  /* 0x20000043ff447230 */ /* 0x000fe20000004100 */
        /* <DEDUP_REMOVED lines=91> */
.L_x_3466:
[----:B------:R-:W-:Y:S05]  /*f640*/  BSYNC B1 ;  /* 0x0000000000017941 */ /* 0x000fea0003800000 */
.L_x_3465:
[----:B0-----:R0:W-:Y:S01]  /*f650*/  STG.E.128 desc[UR54][R52.64], R44 ;  /* 0x0000002c34007986 */ /* 0x0011e2000c101d36 */
[----:B------:R-:W-:-:S13]  /*f660*/  ISETP.GE.AND P3, PT, R55, R152, PT ;  /* 0x000000983700720c */ /* 0x000fda0003f66270 */
[----:B------:R-:W-:Y:S05]  /*f670*/  @P3 BRA `(.L_x_3415) ;  /* 0x0000000000f83947 */ /* 0x000fea0003800000 */
[--C-:B0-----:R-:W-:Y:S02]  /*f680*/  SHF.R.S32.HI R44, RZ, 0x1f, R55.reuse ;  /* 0x0000001fff2c7819 */ /* 0x101fe40000011437 */
[----:B------:R-:W-:-:S04]  /*f690*/  IADD3 R55, P3, P4, R118, R138, R55 ;  /* 0x0000008a76377210 */ /* 0x000fc80007c7e037 */
[----:B------:R-:W-:Y:S02]  /*f6a0*/  IADD3.X R44, R4, R57, R44, P3, P4 ;  /* 0x00000039042c7210 */ /* 0x000fe40001fe842c */
[----:B------:R-:W-:-:S05]  /*f6b0*/  IADD3 R124, P3, R55, R124, RZ ;  /* 0x0000007c377c7210 */ /* 0x000fca0007f7e0ff */
[----:B------:R-:W-:-:S05]  /*f6c0*/  IMAD.X R125, R44, 0x1, R125, P3 ;  /* 0x000000012c7d7824 */ /* 0x000fca00018e067d */
[----:B-1----:R0:W-:Y:S01]  /*f6d0*/  STG.E.128 desc[UR54][R124.64], R48 ;  /* 0x000000307c007986 */ /* 0x0021e2000c101d36 */
[----:B------:R-:W-:Y:S05]  /*f6e0*/  BRA `(.L_x_3415) ;  /* 0x0000000000dc7947 */ /* 0x000fea0003800000 */
.L_x_3382:
[----:B------:R-:W-:-:S06]  /*f6f0*/  UISETP.NE.AND UP0, UPT, UR53, 0x3, UPT ;  /* 0x000000033500788c */ /* 0x000fcc000bf05270 */
[----:B------:R-:W-:-:S13]  /*f700*/  PLOP3.LUT P2, PT, PT, PT, UP0, 0x80, 0x0 ;  /* 0x000000000000781c */ /* 0x000fda0003f4f008 */
[----:B------:R-:W-:Y:S05]  /*f710*/  @!P2 BRA `(.L_x_3467) ;  /* 0x000000000004a947 */ /* 0x000fea0003800000 */
[----:B------:R-:W-:Y:S01]  /*f720*/  BPT.TRAP 0x1 ;  /* 0x000000040000795c */ /* 0x000fe20000300000 */
.L_x_3467:
[----:B------:R-:W-:Y:S01]  /*f730*/  IMAD R43, R17, 0x8, R16 ;  /* 0x00000008112b7824 */ /* 0x000fe200078e0210 */
[----:B------:R-:W-:Y:S01]  /*f740*/  SHF.L.U32 R100, R221, 0x1f, RZ ;  /* 0x0000001fdd647819 */ /* 0x000fe200000006ff */
[----:B------:R-:W-:Y:S01]  /*f750*/  IMAD R42, R24, -0xa0, R2 ;  /* 0xffffff60182a7824 */ /* 0x000fe200078e0202 */
[----:B------:R-:W-:Y:S02]  /*f760*/  BSSY B1, `(.L_x_3468) ;  /* 0x0000004000017945 */ /* 0x000fe40003800000 */
[----:B------:R-:W0:Y:S02]  /*f770*/  SYNCS.PHASECHK.TRANS64.TRYWAIT P3, [R43+URZ+0x33490], R100 ;  /* 0x033490642b0075a7 */ /* 0x000e24000806017f */
[----:B------:R-:W-:Y:S01]  /*f780*/  VIMNMX R42, R42, 0xa0, PT ;  /* 0x000000a02a2a7848 */ /* 0x000fe20003fe0100 */
[----:B0-----:R-:W-:Y:S06]  /*f790*/  @!P3 BRA `(.L_x_3469) ;  /* 0x000001bc00f0b947 */ /* 0x001fec0003800000 */
.L_x_3706:
[----:B------:R-:W-:Y:S05]  /*f7a0*/  BSYNC B1 ;  /* 0x0000000000017941 */ /* 0x000fea0003800000 */
.L_x_3468:
[----:B------:R-:W-:Y:S01]  /*f7b0*/  ISETP.GE.AND P3, PT, R220, R42, PT ;  /* 0x0000002adc00720c */ /* 0x000fe20003f66270 */
[----:B------:R-:W-:-:S12]  /*f7c0*/  BSSY B1, `(.L_x_3470) ;  /* 0x0000014000017945 */ /* 0x000fd80003800000 */
[----:B------:R-:W-:Y:S05]  /*f7d0*/  @P3 BRA `(.L_x_3471) ;  /* 0x0000000000483947 */ /* 0x000fea0003800000 */
[----:B------:R-:W-:-:S13]  /*f7e0*/  ISETP.NE.AND P3, PT, R34, RZ, PT ;  /* 0x000000ff2200720c */ /* 0x000fda0003f65270 */
[----:B------:R-:W1:Y:S04]  /*f7f0*/  @P3 LDS.128 R44, [R40+0x24200] ;  /* 0x02420000282c3984 */ /* 0x000e680000000c00 */
[----:B-1----:R-:W-:Y:S01]  /*f800*/  @P3 STG.E.128 desc[UR54][R50.64], R44 ;  /* 0x0000002c32003986 */ /* 0x002fe2000c101d36 */
        /* <DEDUP_REMOVED lines=14> */
[----:B-1----:R1:W-:Y:S02]  /*f8f0*/  @P3 STG.E.128 desc[UR54][R50.64+0xa0], R44 ;  /* 0x0000a02c32003986 */ /* 0x0023e4000c101d36 */
.L_x_3471:
[----:B------:R-:W-:Y:S05]  /*f900*/  BSYNC B1 ;  /* 0x0000000000017941 */ /* 0x000fea0003800000 */
.L_x_3470:
[----:B-1----:R-:W-:-:S04]  /*f910*/  IADD3 R44, R220, 0x80, RZ ;  /* 0x00000080dc2c7810 */ /* 0x002fc80007ffe0ff */
[----:B------:R-:W-:-:S13]  /*f920*/  ISETP.GE.AND P3, PT, R44, R42, PT ;  /* 0x0000002a2c00720c */ /* 0x000fda0003f66270 */
        /* <DEDUP_REMOVED lines=19> */
.L_x_3415:
[----:B------:R-:W-:Y:S05]  /*fa60*/  BSYNC B0 ;  /* 0x0000000000007941 */ /* 0x000fea0003800000 */
.L_x_3381:
        /* <DEDUP_REMOVED lines=17> */
.L_x_3473:
[----:B------:R-:W-:Y:S05]  /*fb80*/  BSYNC B0 ;  /* 0x0000000000007941 */ /* 0x000fea0003800000 */
.L_x_3472:
[----:B------:R-:W1:Y:S01]  /*fb90*/  SYNCS.PHASECHK.TRANS64.TRYWAIT P2, [R43+URZ+0x334b0], R100 ;  /* 0x0334b0642b0075a7 */ /* 0x000e62000804017f */
[----:B------:R-:W-:Y:S01]  /*fba0*/  ULDC UR37, c[0x0][0x2f4] ;  /* 0x0000bd0000257ab9 */ /* 0x000fe20000000800 */
[----:B------:R-:W-:Y:S01]  /*fbb0*/  ULDC.64 UR40, c[0x0][0x328] ;  /* 0x0000ca0000287ab9 */ /* 0x000fe20000000a00 */
[----:B------:R-:W-:Y:S01]  /*fbc0*/  ULDC.64 UR38, c[0x0][0x318] ;  /* 0x0000c60000267ab9 */ /* 0x000fe20000000a00 */
[----:B------:R-:W-:Y:S01]  /*fbd0*/  BSSY B0, `(.L_x_3474) ;  /* 0x0000003000007945 */ /* 0x000fe20003800000 */
[----:B------:R-:W-:-:S03]  /*fbe0*/  IMAD.WIDE R48, R24, 0xa0, R122 ;  /* 0x000000a018307825 */ /* 0x000fc600078e027a */
[----:B-1----:R-:W-:Y:S05]  /*fbf0*/  @!P2 BRA `(.L_x_3475) ;  /* 0x000001b800eca947 */ /* 0x002fea0003800000 */
.L_x_3707:
[----:B------:R-:W-:Y:S05]  /*fc00*/  BSYNC B0 ;  /* 0x0000000000007941 */ /* 0x000fea0003800000 */
.L_x_3474:
[----:B------:R-:W-:Y:S01]  /*fc10*/  ISETP.GE.AND P2, PT, R220, R42, PT ;  /* 0x0000002adc00720c */ /* 0x000fe20003f46270 */
[----:B------:R-:W-:-:S12]  /*fc20*/  BSSY B0, `(.L_x_3476) ;  /* 0x000001b000007945 */ /* 0x000fd80003800000 */
        /* <DEDUP_REMOVED lines=25> */
[----:B0-----:R2:W-:Y:S02]  /*fdc0*/  @!P2 STG.E.128 desc[UR54][R50.64+0xa0], R44 ;  /* 0x0000a02c3200a986 */ /* 0x0015e4000c101d36 */
.L_x_3477:
[----:B------:R-:W-:Y:S05]  /*fdd0*/  BSYNC B0 ;  /* 0x0000000000007941 */ /* 0x000fea0003800000 */
.L_x_3476:
        /* <DEDUP_REMOVED lines=31> */
.L_x_3479:
[----:B------:R-:W-:Y:S05]  /*ffd0*/  BSYNC B0 ;  /* 0x0000000000007941 */ /* 0x000fea0003800000 */
.L_x_3478:
[----:B------:R-:W2:Y:S01]  /*ffe0*/  LDL R40, [R1+0x14] ;  /* 0x0000140001287983 */ /* 0x000ea20000100800 */
[----:B------:R-:W-:Y:S02]  /*fff0*/  VIADD R17, R17, 0x1 ;  /* 0x0000000111117836 */ /* 0x000fe40000000000 */
[----:B-1----:R-:W-:Y:S01]  /*10000*/  @!P3 VIADD R43, R43, 0x334c0 ;  /* 0x000334c02b2bb836 */ /* 0x002fe20000000000 */
[----:B------:R-:W-:Y:S01]  /*10010*/  @!PT LDS RZ, [RZ] ;  /* 0x00000000fffff984 */ /* 0x000fe20000000800 */
[----:B------:R-:W-:Y:S01]  /*10020*/  @!PT LDS RZ, [RZ] ;  /* 0x00000000fffff984 */ /* 0x000fe20000000800 */
[----:B------:R-:W-:Y:S01]  /*10030*/  @!PT LDS RZ, [RZ] ;  /* 0x00000000fffff984 */ /* 0x000fe20000000800 */
[----:B------:R-:W-:Y:S01]  /*10040*/  @!PT LDS RZ, [RZ] ;  /* 0x00000000fffff984 */ /* 0x000fe20000000800 */
[----:B------:R1:W-:Y:S06]  /*10050*/  MEMBAR.ALL.CTA ;  /* 0x0000000000007992 */ /* 0x0003ec0000008000 */
[----:B-1----:R-:W1:Y:S02]  /*10060*/  FENCE.VIEW.ASYNC.S ;  /* 0x00000000000073c6 */ /* 0x002e640000000000 */
[----:B-1----:R1:W-:Y:S01]  /*10070*/  BAR.SYNC.DEFER_BLOCKING R160, 0x80 ;  /* 0x000200a00000751d */ /* 0x0023e20000010000 */
[----:B------:R-:W-:-:S02]  /*10080*/  ISETP.NE.AND P2, PT, R17, 0x2, PT ;  /* 0x000000021100780c */ /* 0x000fc40003f45270 */
[----:B------:R-:W-:Y:S02]  /*10090*/  @!P3 PRMT R43, RZ, 0x654, R43 ;  /* 0x00000654ff2bb816 */ /* 0x000fe4000000002b */
[----:B------:R-:W-:Y:S02]  /*100a0*/  SEL R17, R17, RZ, P2 ;  /* 0x000000ff11117207 */ /* 0x000fe40001000000 */
[----:B------:R1:W-:Y:S01]  /*100b0*/  @!P3 SYNCS.ARRIVE.TRANS64.RED.A1T0 RZ, [R43+URZ], RZ ;  /* 0x000000ff2bffb9a7 */ /* 0x0003e2000810043f */
[----:B--2---:R-:W-:Y:S02]  /*100c0*/  LOP3.LUT P4, RZ, R40, 0x2, RZ, 0xc0, !PT ;  /* 0x0000000228ff7812 */ /* 0x004fe4000788c0ff */
[----:B------:R-:W-:-:S04]  /*100d0*/  SEL R40, RZ, 0x1, P2 ;  /* 0x00000001ff287807 */ /* 0x000fc80001000000 */
[----:B------:R-:W-:-:S07]  /*100e0*/  LOP3.LUT R221, R221, R40, RZ, 0x3c, !PT ;  /* 0x00000028dddd7212 */ /* 0x000fce00078e3cff */
[----:B-1----:R-:W-:Y:S05]  /*100f0*/  @P4 BRA `(.L_x_3480) ;  /* 0xffffff2800444947 */ /* 0x002fea000383ffff */
[----:B------:R-:W1:Y:S01]  /*10100*/  S2R R41, SR_TID.X ;  /* 0x0000000000297919 */ /* 0x000e620000002100 */
[----:B------:R-:W-:Y:S02]  /*10110*/  PLOP3.LUT P0, PT, PT, PT, PT, 0x8, 0x0 ;  /* 0x000000000000781c */ /* 0x000fe40003f0e170 */
[----:B-1----:R-:W-:-:S04]  /*10120*/  SHF.R.U32.HI R41, RZ, 0x7, R41 ;  /* 0x00000007ff297819 */ /* 0x002fc80000011629 */
[----:B------:R-:W-:-:S13]  /*10130*/  ISETP.NE.AND P4, PT, R41, 0x1, PT ;  /* 0x000000012900780c */ /* 0x000fda0003f85270 */
[----:B------:R-:W-:Y:S06]  /*10140*/  @!P4 BAR.ARV 0x9, 0x100 ;  /* 0x024400000000cb1d */ /* 0x000fec0000002000 */
.L_x_3376:
[----:B------:R-:W-:Y:S02]  /*10150*/  ISETP.GE.AND P2, PT, R159, 0x1, PT ;  /* 0x000000019f00780c */ /* 0x000fe40003f46270 */
[----:B------:R-:W-:Y:S02]  /*10160*/  CS2R R122, SRZ ;  /* 0x00000000007a7805 */ /* 0x000fe4000001ff00 */
[----:B------:R-:W-:Y:S02]  /*10170*/  PLOP3.LUT P1, PT, PT, PT, PT, 0x80, 0x0 ;  /* 0x000000000000781c */ /* 0x000fe40003f2f070 */
[----:B------:R-:W-:Y:S02]  /*10180*/  CS2R R92, SRZ ;  /* 0x00000000005c7805 */ /* 0x000fe4000001ff00 */
[----:B------:R-:W-:Y:S02]  /*10190*/  CS2R R26, SRZ ;  /* 0x00000000001a7805 */ /* 0x000fe4000001ff00 */
[----:B------:R-:W-:-:S02]  /*101a0*/  CS2R R80, SRZ ;  /* 0x0000000000507805 */ /* 0x000fc4000001ff00 */
[----:B0-----:R-:W-:Y:S02]  /*101b0*/  CS2R R44, SRZ ;  /* 0x00000000002c7805 */ /* 0x001fe4000001ff00 */
[----:B------:R-:W-:Y:S02]  /*101c0*/  CS2R R54, SRZ ;  /* 0x0000000000367805 */ /* 0x000fe4000001ff00 */
[----:B------:R-:W-:Y:S02]  /*101d0*/  CS2R R84, SRZ ;  /* 0x0000000000547805 */ /* 0x000fe4000001ff00 */
[----:B------:R-:W-:Y:S02]  /*101e0*/  CS2R R76, SRZ ;  /* 0x00000000004c7805 */ /* 0x000fe4000001ff00 */
[----:B------:R-:W-:Y:S02]  /*101f0*/  CS2R R30, SRZ ;  /* 0x00000000001e7805 */ /* 0x000fe4000001ff00 */
[----:B------:R-:W-:-:S02]  /*10200*/  CS2R R40, SRZ ;  /* 0x0000000000287805 */ /* 0x000fc4000001ff00 */
[----:B------:R-:W-:Y:S01]  /*10210*/  MOV R82, RZ ;  /* 0x000000ff00527202 */ /* 0x000fe20000000f00 */
[----:B------:R-:W-:Y:S01]  /*10220*/  IMAD.MOV.U32 R67, RZ, RZ, RZ ;  /* 0x000000ffff437224 */ /* 0x000fe200078e00ff */
[----:B------:R-:W-:Y:S01]  /*10230*/  CS2R R72, SRZ ;  /* 0x0000000000487805 */ /* 0x000fe2000001ff00 */
[----:B------:R-:W-:Y:S01]  /*10240*/  IMAD.MOV.U32 R63, RZ, RZ, RZ ;  /* 0x000000ffff3f7224 */ /* 0x000fe200078e00ff */
[----:B------:R-:W-:Y:S02]  /*10250*/  CS2R R58, SRZ ;  /* 0x00000000003a7805 */ /* 0x000fe4000001ff00 */
[----:B------:R-:W-:Y:S02]  /*10260*/  CS2R R68, SRZ ;  /* 0x0000000000447805 */ /* 0x000fe4000001ff00 */
        /* <DEDUP_REMOVED lines=9> */
[----:B------:R-:W-:-:S02]  /*10300*/  CS2R R56, SRZ ;  /* 0x0000000000387805 */ /* 0x000fc4000001ff00 */
[----:B------:R-:W-:Y:S02]  /*10310*/  CS2R R14, SRZ ;  /* 0x00000000000e7805 */ /* 0x000fe4000001ff00 */
[----:B------:R-:W-:Y:S02]  /*10320*/  CS2R R88, SRZ ;  /* 0x0000000000587805 */ /* 0x000fe4000001ff00 */
[----:B------:R-:W-:Y:S02]  /*10330*/  MOV R34, RZ ;  /* 0x000000ff00227202 */ /* 0x000fe40000000f00 */
        /* <DEDUP_REMOVED lines=21> */
[----:B------:R-:W-:Y:S02]  /*10490*/  IMAD.MOV.U32 R121, RZ, RZ, RZ ;  /* 0x000000ffff797224 */ /* 0x000fe400078e00ff */
[----:B------:R-:W-:-:S02]  /*104a0*/  IMAD.MOV.U32 R4, RZ, RZ, RZ ;  /* 0x000000ffff047224 */ /* 0x000fc400078e00ff */
[----:B------:R-:W-:Y:S01]  /*104b0*/  IMAD.MOV.U32 R131, RZ, RZ, RZ ;  /* 0x000000ffff837224 */ /* 0x000fe200078e00ff */
[----:B------:R-:W-:Y:S06]  /*104c0*/  @P0 BRA `(.L_x_3481) ;  /* 0x00000000000c0947 */ /* 0x000fec0003800000 */
[----:B------:R-:W0:Y:S01]  /*104d0*/  FENCE.VIEW.ASYNC.G ;  /* 0x00000000000073c6 */ /* 0x000e220000000100 */
[----:B------:R-:W-:Y:S05]  /*104e0*/  WARPSYNC.ALL ;  /* 0x0000000000007948 */ /* 0x000fea0003800000 */
[----:B0-----:R-:W-:Y:S06]  /*104f0*/  BAR.ARV 0xc, 0x180 ;  /* 0x0306000000007b1d */ /* 0x001fec0000002000 */
.L_x_3481:
[----:B------:R-:W-:Y:S01]  /*10500*/  MOV R120, RZ ;  /* 0x000000ff00787202 */ /* 0x000fe20000000f00 */
        /* <DEDUP_REMOVED lines=10> */
.L_x_3710:
[----:B01----:R-:W-:Y:S01]  /*105b0*/  LEA.HI R0, R233, R233, RZ, 0x1 ;  /* 0x000000e9e9007211 */ /* 0x003fe200078f08ff */
        /* <DEDUP_REMOVED lines=23> */
[----:B-1---5:R-:W-:Y:S05]  /*10730*/  CALL.ABS.NOINC R2 ;  /* 0x0000000002007343 */ /* 0x022fea0003c00000 */
.L_x_3484:
        /* <DEDUP_REMOVED lines=18> */
[----:B------:R-:W-:Y:S01]  /*10860*/  @P0 IMAD.IADD R3, R3, 0x1, R7 ;  /* 0x0000000103030824 */ /* 0x000fe200078e0207 */
[----:B------:R-:W-:Y:S01]  /*10870*/  @P1 SHF.R.S32.HI R7, RZ, 0x1f, R20 ;  /* 0x0000001fff071819 */ /* 0x000fe20000011414 */
[C---:B------:R-:W-:Y:S02]  /*10880*/  @P1 IMAD R9, R21.reuse, R9, R4 ;  /* 0x0000000915091224 */ /* 0x040fe400078e0204 */
[----:B------:R-:W-:-:S04]  /*10890*/  @P1 IMAD.WIDE.U32 R4, R21, R8, RZ ;  /* 0x0000000815041225 */ /* 0x000fc800078e00ff */
[----:B-1----:R-:W-:Y:S02]  /*108a0*/  @P0 IMAD R0, R15, R10, RZ ;  /* 0x0000000a0f000224 */ /* 0x002fe400078e02ff */
[----:B------:R-:W-:Y:S02]  /*108b0*/  @P1 IMAD R6, R7, R12, RZ ;  /* 0x0000000c07061224 */ /* 0x000fe400078e02ff */
[----:B------:R-:W-:Y:S02]  /*108c0*/  @P1 IMAD.IADD R5, R5, 0x1, R9 ;  /* 0x0000000105051824 */ /* 0x000fe400078e0209 */
[C---:B------:R-:W-:Y:S02]  /*108d0*/  @P0 IMAD R9, R20.reuse, R11, R0 ;  /* 0x0000000b14090224 */ /* 0x040fe400078e0200 */
[----:B------:R-:W-:-:S04]  /*108e0*/  @P0 IMAD.WIDE.U32 R2, R20, R10, R2 ;  /* 0x0000000a14020225 */ /* 0x000fc800078e0002 */
[C---:B------:R-:W-:Y:S02]  /*108f0*/  @P1 IMAD R11, R20.reuse, R13, R6 ;  /* 0x0000000d140b1224 */ /* 0x040fe400078e0206 */
[----:B------:R-:W-:Y:S01]  /*10900*/  @P1 IMAD.WIDE.U32 R6, R20, R12, R4 ;  /* 0x0000000c14061225 */ /* 0x000fe200078e0004 */
[----:B------:R-:W-:Y:S02]  /*10910*/  @P0 IADD3 R5, R3, R9, RZ ;  /* 0x0000000903050210 */ /* 0x000fe40007ffe0ff */
[----:B------:R-:W-:Y:S01]  /*10920*/  @P0 LEA R4, P2, R2, UR4, 0x2 ;  /* 0x0000000402040c11 */ /* 0x000fe2000f8410ff */
[----:B------:R-:W-:Y:S01]  /*10930*/  @P1 IMAD.IADD R3, R7, 0x1, R11 ;  /* 0x0000000107031824 */ /* 0x000fe200078e020b */
[----:B------:R-:W-:Y:S01]  /*10940*/  @P1 LEA R8, P3, R6, UR6, 0x2 ;  /* 0x0000000606081c11 */ /* 0x000fe2000f8610ff */
[----:B------:R-:W-:Y:S01]  /*10950*/  IMAD.MOV.U32 R0, RZ, RZ, 0x3f800000 ;  /* 0x3f800000ff007424 */ /* 0x000fe200078e00ff */
[----:B------:R-:W-:Y:S01]  /*10960*/  @P0 LEA.HI.X R5, R2, UR5, R5, 0x2, P2 ;  /* 0x0000000502050c11 */ /* 0x000fe200090f1405 */
[----:B------:R-:W-:Y:S01]  /*10970*/  ULDC UR4, c[0x0][0x3f4] ;  /* 0x0000fd0000047ab9 */ /* 0x000fe20000000800 */
        /* <DEDUP_REMOVED lines=19> */
.L_x_3488:
[----:B-1----:R1:W2:Y:S02]  /*10ab0*/  SYNCS.PHASECHK.TRANS64.TRYWAIT P0, [R16+URZ+0x33400], R3 ;  /* 0x03340003100075a7 */ /* 0x0022a4000800017f */
[----:B--2---:R-:W-:Y:S05]  /*10ac0*/  @!P0 NANOSLEEP.SYNCS 0x989680 ;  /* 0x009896800000895d */ /* 0x004fea0003900000 */
[----:B------:R-:W2:Y:S02]  /*10ad0*/  @!P0 SYNCS.PHASECHK.TRANS64 P0, [R16+URZ+0x33400], R3 ;  /* 0x03340003100085a7 */ /* 0x000ea4000800007f */
[----:B--2---:R-:W-:Y:S05]  /*10ae0*/  @!P0 BRA `(.L_x_3488) ;  /* 0xfffffffc00f08947 */ /* 0x004fea000383ffff */
.L_x_3487:
[----:B------:R-:W-:Y:S05]  /*10af0*/  BSYNC B0 ;  /* 0x0000000000007941 */ /* 0x000fea0003800000 */
.L_x_3486:
[----:B------:R-:W-:Y:S05]  /*10b00*/  BRA `(.L_x_3489) ;  /* 0x0000006c003c7947 */ /* 0x000fea0003800000 */
.L_x_3485:
[----:B------:R-:W0:Y:S01]  /*10b10*/  LDC.64 R24, c[0x0][0x3e8] ;  /* 0x0000fa00ff187b82 */ /* 0x000e220000000a00 */
[----:B------:R-:W-:Y:S01]  /*10b20*/  ULOP3.LUT UP0, URZ, UR52, 0x1bf, URZ, 0xc0, !UPT ;  /* 0x000001bf343f7892 */ /* 0x000fe2000f80c03f */
[----:B-----5:R-:W-:Y:S01]  /*10b30*/  SHF.R.S32.HI R0, RZ, 0x1f, R145 ;  /* 0x0000001fff007819 */ /* 0x020fe20000011491 */
[----:B------:R-:W-:Y:S01]  /*10b40*/  ULDC.64 UR4, c[0x0][0x3f8] ;  /* 0x0000fe0000047ab9 */ /* 0x000fe20000000a00 */
[----:B------:R-:W-:-:S03]  /*10b50*/  ULDC.64 UR6, c[0x0][0x408] ;  /* 0x0001020000067ab9 */ /* 0x000fc60000000a00 */
[----:B------:R-:W-:Y:S01]  /*10b60*/  PLOP3.LUT P0, PT, PT, PT, UP0, 0x80, 0x0 ;  /* 0x000000000000781c */ /* 0x000fe20003f0f008 */
[----:B------:R-:W1:Y:S01]  /*10b70*/  LDC.64 R28, c[0x0][0x400] ;  /* 0x00010000ff1c7b82 */ /* 0x000e620000000a00 */
[C---:B------:R-:W-:Y:S02]  /*10b80*/  IMAD R4, R0.reuse, UR4, RZ ;  /* 0x0000000400047c24 */ /* 0x040fe4000f8e02ff */
[----:B------:R-:W-:Y:S02]  /*10b90*/  IMAD R0, R0, UR6, RZ ;  /* 0x0000000600007c24 */ /* 0x000fe4000f8e02ff */
[C---:B------:R-:W-:Y:S02]  /*10ba0*/  IMAD R3, R145.reuse, UR5, R4 ;  /* 0x0000000591037c24 */ /* 0x040fe4000f8e0204 */
[C---:B------:R-:W-:Y:S02]  /*10bb0*/  IMAD R27, R145.reuse, UR7, R0 ;  /* 0x00000007911b7c24 */ /* 0x040fe4000f8e0200 */
[----:B0-----:R-:W-:-:S05]  /*10bc0*/  IMAD.WIDE.U32 R24, R145, UR4, R24 ;  /* 0x0000000491187c25 */ /* 0x001fca000f8e0018 */
[----:B------:R-:W-:Y:S01]  /*10bd0*/  IADD3 R26, R3, R25, RZ ;  /* 0x00000019031a7210 */ /* 0x000fe20007ffe0ff */
[----:B-1----:R-:W-:-:S04]  /*10be0*/  IMAD.WIDE.U32 R28, R145, UR6, R28 ;  /* 0x00000006911c7c25 */ /* 0x002fc8000f8e001c */
        /* <DEDUP_REMOVED lines=18> */
.L_x_3490:
        /* <DEDUP_REMOVED lines=12> */
.L_x_3716:
[----:B------:R-:W-:Y:S01]  /*10dd0*/  ULDC UR4, c[0x0][0x448] ;  /* 0x0001120000047ab9 */ /* 0x000fe20000000800 */
[----:B------:R-:W-:Y:S01]  /*10de0*/  BSSY B1, `(.L_x_3494) ;  /* 0x000004d000017945 */ /* 0x000fe20003800000 */
[----:B------:R-:W-:Y:S01]  /*10df0*/  IMAD R153, R153, UR4, RZ ;  /* 0x0000000499997c24 */ /* 0x000fe2000f8e02ff */
[----:B------:R-:W-:Y:S02]  /*10e00*/  CS2R R8, SRZ ;  /* 0x0000000000087805 */ /* 0x000fe4000001ff00 */
[----:B------:R-:W-:Y:S02]  /*10e10*/  CS2R R12, SRZ ;  /* 0x00000000000c7805 */ /* 0x000fe4000001ff00 */
[----:B0-----:R-:W-:Y:S02]  /*10e20*/  CS2R R24, SRZ ;  /* 0x0000000000187805 */ /* 0x001fe4000001ff00 */
        /* <DEDUP_REMOVED lines=10> */
[----:B------:R-:W-:Y:S06]  /*10ed0*/  @P0 BRA `(.L_x_3495) ;  /* 0x0000000000f40947 */ /* 0x000fec0003800000 */
[----:B------:R-:W4:Y:S01]  /*10ee0*/  LDL R43, [R1+0x64] ;  /* 0x00006400012b7983 */ /* 0x000f220000100800 */
[----:B------:R-:W-:-:S03]  /*10ef0*/  ULDC UR4, c[0x0][0x3f4] ;  /* 0x0000fd0000047ab9 */ /* 0x000fc60000000800 */
[----:B------:R-:W4:Y:S04]  /*10f00*/  LDL R42, [R1+0x60] ;  /* 0x00006000012a7983 */ /* 0x000f280000100800 */
[----:B------:R-:W4:Y:S04]  /*10f10*/  LDL R15, [R1+0x5c] ;  /* 0x00005c00010f7983 */ /* 0x000f280000100800 */
[----:B------:R-:W4:Y:S04]  /*10f20*/  LDL R51, [R1+0x58] ;  /* 0x0000580001337983 */ /* 0x000f280000100800 */
[----:B------:R-:W4:Y:S01]  /*10f30*/  LDL R50, [R1+0x54] ;  /* 0x0000540001327983 */ /* 0x000f220000100800 */
[----:B------:R-:W-:-:S02]  /*10f40*/  ISETP.GE.AND P5, PT, R22, UR4, PT ;  /* 0x0000000416007c0c */ /* 0x000fc4000bfa6270 */
[----:B------:R-:W-:Y:S02]  /*10f50*/  CS2R R38, SRZ ;  /* 0x0000000000267805 */ /* 0x000fe4000001ff00 */
[----:B------:R-:W-:Y:S02]  /*10f60*/  ISETP.GE.AND P2, PT, R223, UR4, PT ;  /* 0x00000004df007c0c */ /* 0x000fe4000bf46270 */
[----:B------:R-:W-:Y:S02]  /*10f70*/  CS2R R36, SRZ ;  /* 0x0000000000247805 */ /* 0x000fe4000001ff00 */
[----:B------:R-:W-:Y:S02]  /*10f80*/  ISETP.GE.AND P3, PT, R222, UR4, PT ;  /* 0x00000004de007c0c */ /* 0x000fe4000bf66270 */
[----:B------:R-:W-:-:S03]  /*10f90*/  CS2R R32, SRZ ;  /* 0x0000000000207805 */ /* 0x000fc6000001ff00 */
[----:B------:R-:W-:Y:S02]  /*10fa0*/  @!P5 SHF.R.S32.HI R5, RZ, 0x1f, R22 ;  /* 0x0000001fff05d819 */ /* 0x000fe40000011416 */
[CC--:B-1----:R-:W-:Y:S02]  /*10fb0*/  @!P5 IADD3 R6, P0, R22.reuse, R3.reuse, RZ ;  /* 0x000000031606d210 */ /* 0x0c2fe40007f1e0ff */
[----:B--2---:R-:W-:Y:S02]  /*10fc0*/  @!P5 IADD3 R8, P1, R22, R14, RZ ;  /* 0x0000000e1608d210 */ /* 0x004fe40007f3e0ff */
[----:B------:R-:W-:Y:S01]  /*10fd0*/  @!P2 IADD3 R10, P4, R223, R3, RZ ;  /* 0x00000003df0aa210 */ /* 0x000fe20007f9e0ff */
[--C-:B---3--:R-:W-:Y:S02]  /*10fe0*/  @!P5 IMAD.X R7, R0, 0x1, R5.reuse, P0 ;  /* 0x000000010007d824 */ /* 0x108fe400000e0605 */
[----:B----4-:R-:W-:Y:S01]  /*10ff0*/  @!P5 IMAD.X R9, R4, 0x1, R5, P1 ;  /* 0x000000010409d824 */ /* 0x010fe200008e0605 */
[----:B------:R-:W-:-:S02]  /*11000*/  ISETP.GE.AND P1, PT, R225, UR4, PT ;  /* 0x00000004e1007c0c */ /* 0x000fc4000bf26270 */
[----:B------:R-:W5:Y:S01]  /*11010*/  @!P5 LD.E.64 R38, desc[UR54][R6.64] ;  /* 0x000000360626d980 */ /* 0x000f62000c101b00 */
[----:B------:R-:W-:-:S03]  /*11020*/  @!P2 IADD3 R12, P0, R223, R14, RZ ;  /* 0x0000000edf0ca210 */ /* 0x000fc60007f1e0ff */
[----:B------:R0:W5:Y:S01]  /*11030*/  @!P5 LD.E.64 R36, desc[UR54][R8.64] ;  /* 0x000000360824d980 */ /* 0x000162000c101b00 */
[----:B------:R-:W-:Y:S02]  /*11040*/  @!P3 IADD3 R40, P5, R222, R14, RZ ;  /* 0x0000000ede28b210 */ /* 0x000fe40007fbe0ff */
[----:B------:R-:W-:Y:S02]  /*11050*/  CS2R R34, SRZ ;  /* 0x0000000000227805 */ /* 0x000fe4000001ff00 */
[----:B------:R-:W-:Y:S02]  /*11060*/  CS2R R28, SRZ ;  /* 0x00000000001c7805 */ /* 0x000fe4000001ff00 */
[----:B------:R-:W-:Y:S02]  /*11070*/  CS2R R30, SRZ ;  /* 0x00000000001e7805 */ /* 0x000fe4000001ff00 */
[----:B------:R-:W-:Y:S02]  /*11080*/  CS2R R24, SRZ ;  /* 0x0000000000187805 */ /* 0x000fe4000001ff00 */
[----:B------:R-:W-:-:S02]  /*11090*/  CS2R R26, SRZ ;  /* 0x00000000001a7805 */ /* 0x000fc4000001ff00 */
[----:B0-----:R-:W-:Y:S01]  /*110a0*/  CS2R R8, SRZ ;  /* 0x0000000000087805 */ /* 0x001fe2000001ff00 */
[----:B------:R-:W-:Y:S01]  /*110b0*/  @!P2 IMAD.X R11, R0, 0x1, R43, P4 ;  /* 0x00000001000ba824 */ /* 0x000fe200020e062b */
[----:B------:R-:W-:Y:S02]  /*110c0*/  @!P3 IADD3 R20, P4, R222, R3, RZ ;  /* 0x00000003de14b210 */ /* 0x000fe40007f9e0ff */
[C---:B------:R-:W-:Y:S01]  /*110d0*/  @!P2 IADD3.X R13, R4.reuse, R43, RZ, P0, !PT ;  /* 0x0000002b040da210 */ /* 0x040fe200007fe4ff */
[--C-:B------:R-:W-:Y:S01]  /*110e0*/  @!P3 IMAD.X R41, R4, 0x1, R42.reuse, P5 ;  /* 0x000000010429b824 */ /* 0x100fe200028e062a */
[----:B------:R-:W5:Y:S01]  /*110f0*/  @!P2 LD.E.64 R32, desc[UR54][R10.64] ;  /* 0x000000360a20a980 */ /* 0x000f62000c101b00 */
[----:B------:R-:W-:Y:S01]  /*11100*/  @!P3 IMAD.X R21, R0, 0x1, R42, P4 ;  /* 0x000000010015b824 */ /* 0x000fe200020e062a */
[----:B------:R-:W-:Y:S02]  /*11110*/  ISETP.GE.AND P0, PT, R224, UR4, PT ;  /* 0x00000004e0007c0c */ /* 0x000fe4000bf06270 */
[----:B------:R-:W5:Y:S01]  /*11120*/  @!P2 LD.E.64 R34, desc[UR54][R12.64] ;  /* 0x000000360c22a980 */ /* 0x000f62000c101b00 */
[----:B------:R-:W-:-:S02]  /*11130*/  ISETP.GE.AND P2, PT, R226, UR4, PT ;  /* 0x00000004e2007c0c */ /* 0x000fc4000bf46270 */
[C---:B------:R-:W-:Y:S01]  /*11140*/  @!P1 IADD3 R42, P4, R225.reuse, R14, RZ ;  /* 0x0000000ee12a9210 */ /* 0x040fe20007f9e0ff */
[----:B------:R-:W5:Y:S04]  /*11150*/  @!P3 LD.E.64 R28, desc[UR54][R20.64] ;  /* 0x00000036141cb980 */ /* 0x000f68000c101b00 */
[----:B------:R0:W5:Y:S01]  /*11160*/  @!P3 LD.E.64 R30, desc[UR54][R40.64] ;  /* 0x00000036281eb980 */ /* 0x000162000c101b00 */
[----:B------:R-:W-:Y:S01]  /*11170*/  @!P1 IADD3 R6, P3, R225, R3, RZ ;  /* 0x00000003e1069210 */ /* 0x000fe20007f7e0ff */
[----:B------:R-:W-:-:S04]  /*11180*/  @!P1 IMAD.X R43, R4, 0x1, R15, P4 ;  /* 0x00000001042b9824 */ /* 0x000fc800020e060f */
[----:B------:R-:W-:Y:S01]  /*11190*/  @!P1 IMAD.X R7, R0, 0x1, R15, P3 ;  /* 0x0000000100079824 */ /* 0x000fe200018e060f */
[----:B------:R1:W5:Y:S01]  /*111a0*/  @!P1 LD.E.64 R26, desc[UR54][R42.64] ;  /* 0x000000362a1a9980 */ /* 0x000362000c101b00 */
[----:B------:R-:W-:-:S03]  /*111b0*/  @!P2 IADD3 R48, P3, R226, R3, RZ ;  /* 0x00000003e230a210 */ /* 0x000fc60007f7e0ff */
[----:B------:R1:W5:Y:S01]  /*111c0*/  @!P1 LD.E.64 R24, desc[UR54][R6.64] ;  /* 0x0000003606189980 */ /* 0x000362000c101b00 */
[-C--:B0-----:R-:W-:Y:S02]  /*111d0*/  @!P0 IADD3 R40, P1, R224, R14.reuse, RZ ;  /* 0x0000000ee0288210 */ /* 0x081fe40007f3e0ff */
[----:B------:R-:W-:Y:S02]  /*111e0*/  @!P2 IADD3 R14, P4, R226, R14, RZ ;  /* 0x0000000ee20ea210 */ /* 0x000fe40007f9e0ff */
[----:B------:R-:W-:Y:S02]  /*111f0*/  @!P0 IADD3 R46, P5, R224, R3, RZ ;  /* 0x00000003e02e8210 */ /* 0x000fe40007fbe0ff */
[----:B------:R-:W-:Y:S02]  /*11200*/  CS2R R12, SRZ ;  /* 0x00000000000c7805 */ /* 0x000fe4000001ff00 */
[----:B------:R-:W-:Y:S02]  /*11210*/  CS2R R20, SRZ ;  /* 0x0000000000147805 */ /* 0x000fe4000001ff00 */
[----:B------:R-:W-:-:S02]  /*11220*/  CS2R R10, SRZ ;  /* 0x00000000000a7805 */ /* 0x000fc4000001ff00 */
[----:B------:R-:W-:Y:S01]  /*11230*/  @!P0 IADD3.X R47, R0, R51, RZ, P5, !PT ;  /* 0x00000033002f8210 */ /* 0x000fe20002ffe4ff */
[----:B------:R-:W-:Y:S02]  /*11240*/  @!P0 IMAD.X R41, R4, 0x1, R51, P1 ;  /* 0x0000000104298824 */ /* 0x000fe400008e0633 */
[--C-:B------:R-:W-:Y:S02]  /*11250*/  @!P2 IMAD.X R49, R0, 0x1, R50.reuse, P3 ;  /* 0x000000010031a824 */ /* 0x100fe400018e0632 */
[----:B------:R-:W-:Y:S01]  /*11260*/  @!P2 IMAD.X R15, R4, 0x1, R50, P4 ;  /* 0x00000001040fa824 */ /* 0x000fe200020e0632 */
[----:B------:R1:W5:Y:S04]  /*11270*/  @!P0 LD.E.64 R12, desc[UR54][R46.64] ;  /* 0x000000362e0c8980 */ /* 0x000368000c101b00 */
[----:B------:R1:W5:Y:S04]  /*11280*/  @!P0 LD.E.64 R20, desc[UR54][R40.64] ;  /* 0x0000003628148980 */ /* 0x000368000c101b00 */
[----:B------:R1:W5:Y:S04]  /*11290*/  @!P2 LD.E.64 R8, desc[UR54][R48.64] ;  /* 0x000000363008a980 */ /* 0x000368000c101b00 */
[----:B------:R1:W5:Y:S02]  /*112a0*/  @!P2 LD.E.64 R10, desc[UR54][R14.64] ;  /* 0x000000360e0aa980 */ /* 0x000364000c101b00 */
.L_x_3495:
[----:B------:R-:W-:Y:S05]  /*112b0*/  BSYNC B1 ;  /* 0x0000000000017941 */ /* 0x000fea0003800000 */
.L_x_3494:
[----:B------:R-:W-:Y:S01]  /*112c0*/  ULEA.HI UR4, UR43, UR43, URZ, 0x1 ;  /* 0x0000002b2b047291 */ /* 0x000fe2000f8f083f */
[----:B---3--:R-:W-:Y:S01]  /*112d0*/  IMAD R0, R45, -0x80, R153 ;  /* 0xffffff802d007824 */ /* 0x008fe200078e0299 */
[----:B------:R-:W-:Y:S02]  /*112e0*/  BSSY B1, `(.L_x_3496) ;  /* 0x0000009000017945 */ /* 0x000fe40003800000 */
[----:B------:R-:W-:Y:S02]  /*112f0*/  ULOP3.LUT UR4, UR4, 0xfffffffe, URZ, 0xc0, !UPT ;  /* 0xfffffffe04047892 */ /* 0x000fe4000f8ec03f */
[----:B-1----:R-:W-:Y:S02]  /*11300*/  VIMNMX R3, R0, 0x80, PT ;  /* 0x0000008000037848 */ /* 0x002fe40003fe0100 */
[----:B------:R-:W-:Y:S02]  /*11310*/  UIADD3 UR4, UR43, -UR4, URZ ;  /* 0x800000042b047290 */ /* 0x000fe4000fffe03f */
[----:B------:R-:W-:-:S04]  /*11320*/  ISETP.GE.AND P1, PT, R220, R3, PT ;  /* 0x00000003dc00720c */ /* 0x000fc80003f26270 */
[----:B------:R-:W-:-:S05]  /*11330*/  IMAD.U32 R5, RZ, RZ, UR4 ;  /* 0x00000004ff057e24 */ /* 0x000fca000f8e00ff */
[----:B------:R-:W-:-:S04]  /*11340*/  SHF.L.U32 R5, R5, 0x1f, RZ ;  /* 0x0000001f05057819 */ /* 0x000fc800000006ff */
[----:B------:R-:W0:Y:S02]  /*11350*/  SYNCS.PHASECHK.TRANS64.TRYWAIT P0, [R16+URZ+0x33400], R5 ;  /* 0x03340005100075a7 */ /* 0x000e24000800017f */
[----:B0-----:R-:W-:Y:S05]  /*11360*/  @!P0 BRA `(.L_x_3497) ;  /* 0x000001a400d48947 */ /* 0x001fea0003800000 */
.L_x_3717:
[----:B------:R-:W-:Y:S05]  /*11370*/  BSYNC B1 ;  /* 0x0000000000017941 */ /* 0x000fea0003800000 */
.L_x_3496:
[----:B------:R-:W-:Y:S05]  /*11380*/  @P1 BRA `(.L_x_3498) ;  /* 0x0000006000f81947 */ /* 0x000fea0003800000 */
[----:B0-----:R-:W0:Y:S01]  /*11390*/  LDC R5, c[0x0][0x3f4] ;  /* 0x0000fd00ff057b82 */ /* 0x001e220000000800 */
[----:B------:R-:W-:Y:S01]  /*113a0*/  IADD3 R3, R16, R235, RZ ;  /* 0x000000eb10037210 */ /* 0x000fe20007ffe0ff */
[----:B------:R-:W-:Y:S01]  /*113b0*/  BSSY B1, `(.L_x_3499) ;  /* 0x0000080000017945 */ /* 0x000fe20003800000 */
[----:B------:R-:W-:-:S03]  /*113c0*/  LOP3.LUT P5, RZ, R236, 0x2, RZ, 0xc0, !PT ;  /* 0x00000002ecff7812 */ /* 0x000fc600078ac0ff */
[----:B------:R-:W-:Y:S01]  /*113d0*/  VIADD R0, R3, 0x20 ;  /* 0x0000002003007836 */ /* 0x000fe20000000000 */
[-C--:B0-----:R-:W-:Y:S02]  /*113e0*/  ISETP.GE.AND P6, PT, R22, R5.reuse, PT ;  /* 0x000000051600720c */ /* 0x081fe40003fc6270 */
[-C--:B------:R-:W-:Y:S02]  /*113f0*/  ISETP.GE.AND P0, PT, R223, R5.reuse, PT ;  /* 0x00000005df00720c */ /* 0x080fe40003f06270 */
[-C--:B------:R-:W-:Y:S02]  /*11400*/  ISETP.GE.AND P1, PT, R222, R5.reuse, PT ;  /* 0x00000005de00720c */ /* 0x080fe40003f26270 */
[-C--:B------:R-:W-:Y:S02]  /*11410*/  ISETP.GE.AND P2, PT, R225, R5.reuse, PT ;  /* 0x00000005e100720c */ /* 0x080fe40003f46270 */
[-C--:B------:R-:W-:Y:S02]  /*11420*/  ISETP.GE.AND P3, PT, R224, R5.reuse, PT ;  /* 0x00000005e000720c */ /* 0x080fe40003f66270 */
[----:B------:R-:W-:-:S03]  /*11430*/  ISETP.GE.AND P4, PT, R226, R5, PT ;  /* 0x00000005e200720c */ /* 0x000fc60003f86270 */
[----:B------:R-:W-:Y:S10]  /*11440*/  @P6 BRA `(.L_x_3500) ;  /* 0x0000000400d86947 */ /* 0x000ff40003800000 */
[----:B----4-:R-:W0:Y:S01]  /*11450*/  LDS.128 R4, [R3+0x1e200] ;  /* 0x01e2000003047984 */ /* 0x010e220000000c00 */
[----:B-----5:R-:W-:Y:S02]  /*11460*/  SHF.R.U32.HI R41, RZ, 0x8, R39 ;  /* 0x00000008ff297819 */ /* 0x020fe40000011627 */
[----:B------:R-:W-:Y:S02]  /*11470*/  LOP3.LUT R40, R39, 0xff, RZ, 0xc0, !PT ;  /* 0x000000ff27287812 */ /* 0x000fe400078ec0ff */
[----:B------:R-:W-:Y:S02]  /*11480*/  LOP3.LUT R41, R41, 0xff, RZ, 0xc0, !PT ;  /* 0x000000ff29297812 */ /* 0x000fe400078ec0ff */
[----:B------:R-:W-:Y:S02]  /*11490*/  SHF.R.U32.HI R45, RZ, 0x8, R37 ;  /* 0x00000008ff2d7819 */ /* 0x000fe40000011625 */
[----:B------:R-:W-:Y:S02]  /*114a0*/  PRMT R40, R41, 0x7604, R40 ;  /* 0x0000760429287816 */ /* 0x000fe40000000028 */
[----:B------:R-:W-:-:S02]  /*114b0*/  SHF.R.U32.HI R47, RZ, 0x10, R39 ;  /* 0x00000010ff2f7819 */ /* 0x000fc40000011627 */
[----:B------:R-:W-:Y:S02]  /*114c0*/  SHF.R.U32.HI R41, RZ, 0x8, R36 ;  /* 0x00000008ff297819 */ /* 0x000fe40000011624 */
[----:B------:R-:W-:Y:S02]  /*114d0*/  LOP3.LUT R42, R37, 0xff, RZ, 0xc0, !PT ;  /* 0x000000ff252a7812 */ /* 0x000fe400078ec0ff */
[----:B------:R-:W-:Y:S02]  /*114e0*/  LOP3.LUT R45, R45, 0xff, RZ, 0xc0, !PT ;  /* 0x000000ff2d2d7812 */ /* 0x000fe400078ec0ff */
[----:B------:R-:W-:Y:S02]  /*114f0*/  SHF.R.U32.HI R46, RZ, 0x10, R37 ;  /* 0x00000010ff2e7819 */ /* 0x000fe40000011625 */
[----:B------:R-:W-:Y:S02]  /*11500*/  SHF.R.U32.HI R15, RZ, 0x8, R38 ;  /* 0x00000008ff0f7819 */ /* 0x000fe40000011626 */
[----:B------:R-:W-:Y:S01]  /*11510*/  LOP3.LUT R43, R41, 0xff, RZ, 0xc0, !PT ;  /* 0x000000ff292b7812 */ /* 0x000fe200078ec0ff */
[----:B------:R-:W-:Y:S01]  /*11520*/  IMAD.U32 R41, R47, 0x10000, RZ ;  /* 0x000100002f297824 */ /* 0x000fe200078e00ff */
[----:B------:R-:W-:Y:S01]  /*11530*/  PRMT R42, R45, 0x7604, R42 ;  /* 0x000076042d2a7816 */ /* 0x000fe2000000002a */
[----:B------:R-:W-:Y:S01]  /*11540*/  IMAD.U32 R45, R46, 0x10000, RZ ;  /* 0x000100002e2d7824 */ /* 0x000fe200078e00ff */
[----:B--2---:R-:W-:-:S02]  /*11550*/  LOP3.LUT R14, R38, 0xff, RZ, 0xc0, !PT ;  /* 0x000000ff260e7812 */ /* 0x004fc400078ec0ff */
[----:B------:R-:W-:Y:S02]  /*11560*/  LOP3.LUT R15, R15, 0xff, RZ, 0xc0, !PT ;  /* 0x000000ff0f0f7812 */ /* 0x000fe400078ec0ff */
[----:B------:R-:W-:Y:S02]  /*11570*/  LOP3.LUT R41, R40, 0xff0000, R41, 0xf8, !PT ;  /* 0x00ff000028297812 */ /* 0x000fe400078ef829 */
[----:B------:R-:W-:Y:S02]  /*11580*/  LOP3.LUT R45, R42, 0xff0000, R45, 0xf8, !PT ;  /* 0x00ff00002a2d7812 */ /* 0x000fe400078ef82d */
[----:B------:R-:W-:Y:S02]  /*11590*/  PRMT R15, R15, 0x7604, R14 ;  /* 0x000076040f0f7816 */ /* 0x000fe4000000000e */
[----:B------:R-:W-:Y:S02]  /*115a0*/  LOP3.LUT R14, R36, 0xff, RZ, 0xc0, !PT ;  /* 0x000000ff240e7812 */ /* 0x000fe400078ec0ff */
[----:B------:R-:W-:-:S02]  /*115b0*/  LOP3.LUT R45, R45, 0xff000000, R37, 0xf8, !PT ;  /* 0xff0000002d2d7812 */ /* 0x000fc400078ef825 */
[----:B------:R-:W-:Y:S02]  /*115c0*/  LOP3.LUT R41, R41, 0xff000000, R39, 0xf8, !PT ;  /* 0xff00000029297812 */ /* 0x000fe400078ef827 */
[----:B------:R-:W-:Y:S02]  /*115d0*/  PRMT R43, R43, 0x7604, R14 ;  /* 0x000076042b2b7816 */ /* 0x000fe4000000000e */
[-C--:B0-----:R-:W-:Y:S02]  /*115e0*/  F2FP.F16.E4M3.UNPACK_B R14, R6.reuse.H1 ;  /* 0x00000006ff0e723e */ /* 0x081fe400030006ff */
[----:B------:R-:W-:Y:S02]  /*115f0*/  F2FP.F16.E4M3.UNPACK_B R46, R45 ;  /* 0x0000002dff2e723e */ /* 0x000fe400020006ff */
[----:B------:R-:W-:Y:S01]  /*11600*/  F2FP.F16.E4M3.UNPACK_B R39, R41 ;  /* 0x00000029ff27723e */ /* 0x000fe200020006ff */
[--C-:B------:R-:W-:Y:S01]  /*11610*/  HADD2.F32 R37, -RZ, R14.reuse.H0_H0 ;  /* 0x2000000eff257230 */ /* 0x100fe20000004100 */
[----:B------:R-:W-:Y:S01]  /*11620*/  LOP3.LUT R43, R43, 0xff0000, R36, 0xf8, !PT ;  /* 0x00ff00002b2b7812 */ /* 0x000fe200078ef824 */
[----:B------:R-:W-:Y:S01]  /*11630*/  HADD2.F32 R14, -RZ, R14.H1_H1 ;  /* 0x3000000eff0e7230 */ /* 0x000fe20000004100 */
[----:B------:R-:W-:Y:S01]  /*11640*/  LOP3.LUT R15, R15, 0xff0000, R38, 0xf8, !PT ;  /* 0x00ff00000f0f7812 */ /* 0x000fe200078ef826 */
[--C-:B------:R-:W-:Y:S01]  /*11650*/  HADD2.F32 R47, -RZ, R46.reuse.H1_H1 ;  /* 0x3000002eff2f7230 */ /* 0x100fe20000004100 */
[----:B------:R-:W-:Y:S01]  /*11660*/  LOP3.LUT R43, R43, 0xff000000, R36, 0xf8, !PT ;  /* 0xff0000002b2b7812 */ /* 0x000fe200078ef824 */
[--C-:B------:R-:W-:Y:S01]  /*11670*/  HADD2.F32 R42, -RZ, R39.reuse.H1_H1 ;  /* 0x30000027ff2a7230 */ /* 0x100fe20000004100 */
[----:B------:R-:W-:Y:S01]  /*11680*/  F2FP.F16.E4M3.UNPACK_B R36, R6 ;  /* 0x00000006ff24723e */ /* 0x000fe200020006ff */
[----:B------:R-:W-:Y:S01]  /*11690*/  HADD2.F32 R46, -RZ, R46.H0_H0 ;  /* 0x2000002eff2e7230 */ /* 0x000fe20000004100 */
[----:B------:R-:W-:Y:S01]  /*116a0*/  LOP3.LUT R40, R15, 0xff000000, R38, 0xf8, !PT ;  /* 0xff0000000f287812 */ /* 0x000fe200078ef826 */
[C---:B------:R-:W-:Y:S01]  /*116b0*/  FMUL.FTZ R48, R14.reuse, R47 ;  /* 0x0000002f0e307220 */ /* 0x040fe20000410000 */
[----:B------:R-:W-:Y:S01]  /*116c0*/  FMUL.FTZ R52, R14, R42 ;  /* 0x0000002a0e347220 */ /* 0x000fe20000410000 */
[-C--:B------:R-:W-:Y:S01]  /*116d0*/  F2FP.F16.E4M3.UNPACK_B R14, R5.reuse ;  /* 0x00000005ff0e723e */ /* 0x080fe200020006ff */
[----:B------:R-:W-:Y:S01]  /*116e0*/  HADD2.F32 R39, -RZ, R39.H0_H0 ;  /* 0x20000027ff277230 */ /* 0x000fe20000004100 */
[----:B------:R-:W-:Y:S01]  /*116f0*/  F2FP.F16.E4M3.UNPACK_B R15, R5.H1 ;  /* 0x00000005ff0f723e */ /* 0x000fe200030006ff */
[----:B------:R-:W-:-:S02]  /*11700*/  HADD2.F32 R5, -RZ, R36.H1_H1 ;  /* 0x30000024ff057230 */ /* 0x000fc40000004100 */
[C---:B------:R-:W-:Y:S01]  /*11710*/  FFMA.FTZ R50, R37.reuse, R42, -R48 ;  /* 0x0000002a25327223 */ /* 0x040fe20000010830 */
[----:B------:R-:W-:Y:S01]  /*11720*/  FFMA.FTZ R51, R37, R47, R52 ;  /* 0x0000002f25337223 */ /* 0x000fe20000010034 */
[----:B------:R-:W-:Y:S01]  /*11730*/  HADD2.F32 R36, -RZ, R36.H0_H0 ;  /* 0x20000024ff247230 */ /* 0x000fe20000004100 */
[----:B------:R-:W-:Y:S01]  /*11740*/  F2FP.F16.E4M3.UNPACK_B R38, R7 ;  /* 0x00000007ff26723e */ /* 0x000fe200020006ff */
[C---:B------:R-:W-:Y:S01]  /*11750*/  FMUL.FTZ R37, R5.reuse, R46 ;  /* 0x0000002e05257220 */ /* 0x040fe20000410000 */
[----:B------:R-:W-:Y:S01]  /*11760*/  F2FP.F16.E4M3.UNPACK_B R45, R45.H1 ;  /* 0x0000002dff2d723e */ /* 0x000fe200030006ff */
[----:B------:R-:W-:Y:S01]  /*11770*/  FMUL.FTZ R49, R5, R39 ;  /* 0x0000002705317220 */ /* 0x000fe20000410000 */
[----:B------:R-:W-:Y:S01]  /*11780*/  F2FP.F16.E4M3.UNPACK_B R41, R41.H1 ;  /* 0x00000029ff29723e */ /* 0x000fe200030006ff */
[----:B------:R-:W-:Y:S01]  /*11790*/  FFMA.FTZ R47, R36, R39, -R37 ;  /* 0x00000027242f7223 */ /* 0x000fe20000010825 */
[----:B------:R-:W-:Y:S01]  /*117a0*/  F2FP.F16.E4M3.UNPACK_B R7, R7.H1 ;  /* 0x00000007ff07723e */ /* 0x000fe200030006ff */
[----:B------:R-:W-:-:S02]  /*117b0*/  HADD2.F32 R5, -RZ, R38.H1_H1 ;  /* 0x30000026ff057230 */ /* 0x000fc40000004100 */
[----:B------:R-:W-:Y:S01]  /*117c0*/  FFMA.FTZ R48, R36, R46, R49 ;  /* 0x0000002e24307223 */ /* 0x000fe20000010031 */
[----:B------:R-:W-:Y:S01]  /*117d0*/  HADD2.F32 R42, -RZ, R45.H0_H0 ;  /* 0x2000002dff2a7230 */ /* 0x000fe20000004100 */
[-C--:B------:R-:W-:Y:S01]  /*117e0*/  F2FP.F16.E4M3.UNPACK_B R6, R4.reuse ;  /* 0x00000004ff06723e */ /* 0x080fe200020006ff */
[----:B------:R-:W-:Y:S01]  /*117f0*/  HADD2.F32 R37, -RZ, R41.H0_H0 ;  /* 0x20000029ff257230 */ /* 0x000fe20000004100 */
[----:B------:R-:W-:Y:S01]  /*11800*/  F2FP.F16.E4M3.UNPACK_B R4, R4.H1 ;  /* 0x00000004ff04723e */ /* 0x000fe200030006ff */
        /* <DEDUP_REMOVED lines=11> */
[-C--:B------:R-:W-:Y:S01]  /*118c0*/  FMUL.FTZ R38, R36, R41.reuse ;  /* 0x0000002924267220 */ /* 0x080fe20000410000 */
[----:B------:R-:W-:Y:S01]  /*118d0*/  F2FP.F16.E4M3.UNPACK_B R36, R40 ;  /* 0x00000028ff24723e */ /* 0x000fe200020006ff */
[----:B------:R-:W-:Y:S01]  /*118e0*/  FFMA.FTZ R53, R5, R41, -R46 ;  /* 0x0000002905357223 */ /* 0x000fe2000001082e */
[----:B------:R-:W-:-:S02]  /*118f0*/  HADD2.F32 R7, -RZ, R4.H1_H1 ;  /* 0x30000004ff077230 */ /* 0x000fc40000004100 */
[----:B------:R-:W-:Y:S01]  /*11900*/  FFMA.FTZ R54, R5, R45, R38 ;  /* 0x0000002d05367223 */ /* 0x000fe20000010026 */
[--C-:B------:R-:W-:Y:S01]  /*11910*/  HADD2.F32 R42, -RZ, R37.reuse.H1_H1 ;  /* 0x30000025ff2a7230 */ /* 0x100fe20000004100 */
[----:B------:R-:W-:Y:S01]  /*11920*/  F2FP.F16.E4M3.UNPACK_B R40, R40.H1 ;  /* 0x00000028ff28723e */ /* 0x000fe200030006ff */
[----:B------:R-:W-:Y:S01]  /*11930*/  HADD2.F32 R38, -RZ, R36.H1_H1 ;  /* 0x30000024ff267230 */ /* 0x000fe20000004100 */
[----:B------:R-:W-:Y:S01]  /*11940*/  F2FP.F16.E4M3.UNPACK_B R43, R43.H1 ;  /* 0x0000002bff2b723e */ /* 0x000fe200030006ff */
[----:B------:R-:W-:Y:S02]  /*11950*/  HADD2.F32 R5, -RZ, R4.H0_H0 ;  /* 0x20000004ff057230 */ /* 0x000fe40000004100 */
[----:B------:R-:W-:Y:S01]  /*11960*/  FMUL.FTZ R46, R7, R42 ;  /* 0x0000002a072e7220 */ /* 0x000fe20000410000 */
[----:B------:R-:W-:Y:S02]  /*11970*/  HADD2.F32 R39, -RZ, R37.H0_H0 ;  /* 0x20000025ff277230 */ /* 0x000fe40000004100 */
[----:B------:R-:W-:-:S02]  /*11980*/  HADD2.F32 R4, -RZ, R6.H1_H1 ;  /* 0x30000006ff047230 */ /* 0x000fc40000004100 */
[-C--:B------:R-:W-:Y:S01]  /*11990*/  FFMA.FTZ R46, R5, R38.reuse, -R46 ;  /* 0x00000026052e7223 */ /* 0x080fe2000001082e */
[----:B------:R-:W-:Y:S02]  /*119a0*/  HADD2.F32 R37, -RZ, R36.H0_H0 ;  /* 0x20000024ff257230 */ /* 0x000fe40000004100 */
[----:B------:R-:W-:Y:S01]  /*119b0*/  FMUL.FTZ R36, R7, R38 ;  /* 0x0000002607247220 */ /* 0x000fe20000410000 */
[----:B------:R-:W-:Y:S02]  /*119c0*/  HADD2.F32 R6, -RZ, R6.H0_H0 ;  /* 0x20000006ff067230 */ /* 0x000fe40000004100 */
[C---:B------:R-:W-:Y:S01]  /*119d0*/  FMUL.FTZ R7, R4.reuse, R39 ;  /* 0x0000002704077220 */ /* 0x040fe20000410000 */
[-C--:B------:R-:W-:Y:S01]  /*119e0*/  FMUL.FTZ R4, R4, R37.reuse ;  /* 0x0000002504047220 */ /* 0x080fe20000410000 */
[----:B------:R-:W-:Y:S02]  /*119f0*/  FFMA.FTZ R41, R5, R42, R36 ;  /* 0x0000002a05297223 */ /* 0x000fe40000010024 */
[----:B------:R-:W-:Y:S01]  /*11a00*/  FFMA.FTZ R37, R6, R37, -R7 ;  /* 0x0000002506257223 */ /* 0x000fe20000010807 */
[----:B------:R-:W-:-:S02]  /*11a10*/  HADD2.F32 R5, -RZ, R15.H1_H1 ;  /* 0x3000000fff057230 */ /* 0x000fc40000004100 */
[----:B------:R-:W-:Y:S01]  /*11a20*/  FFMA.FTZ R38, R6, R39, R4 ;  /* 0x0000002706267223 */ /* 0x000fe20000010004 */
[----:B------:R-:W-:Y:S02]  /*11a30*/  HADD2.F32 R6, -RZ, R40.H1_H1 ;  /* 0x30000028ff067230 */ /* 0x000fe40000004100 */
[--C-:B------:R-:W-:Y:S02]  /*11a40*/  HADD2.F32 R36, -RZ, R43.reuse.H1_H1 ;  /* 0x3000002bff247230 */ /* 0x100fe40000004100 */
[----:B------:R-:W-:Y:S02]  /*11a50*/  HADD2.F32 R43, -RZ, R43.H0_H0 ;  /* 0x2000002bff2b7230 */ /* 0x000fe40000004100 */
[----:B------:R-:W-:Y:S01]  /*11a60*/  FMUL.FTZ R39, R5, R6 ;  /* 0x0000000605277220 */ /* 0x000fe20000410000 */
[----:B------:R-:W-:Y:S02]  /*11a70*/  HADD2.F32 R4, -RZ, R14.H1_H1 ;  /* 0x3000000eff047230 */ /* 0x000fe40000004100 */
[----:B------:R-:W-:-:S02]  /*11a80*/  HADD2.F32 R7, -RZ, R40.H0_H0 ;  /* 0x20000028ff077230 */ /* 0x000fc40000004100 */
        /* <DEDUP_REMOVED lines=18> */
.L_x_3500:
[----:B------:R-:W-:Y:S05]  /*11bb0*/  BSYNC B1 ;  /* 0x0000000000017941 */ /* 0x000fea0003800000 */
.L_x_3499:
[----:B------:R-:W-:Y:S01]  /*11bc0*/  BSSY B1, `(.L_x_3501) ;  /* 0x000007d000017945 */ /* 0x000fe20003800000 */
[----:B------:R-:W-:-:S03]  /*11bd0*/  @P5 VIADD R0, R3, 0xffffffe0 ;  /* 0xffffffe003005836 */ /* 0x000fc60000000000 */
[----:B------:R-:W-:Y:S05]  /*11be0*/  @P0 BRA `(.L_x_3502) ;  /* 0x0000000400e80947 */ /* 0x000fea0003800000 */
[----:B0---4-:R-:W0:Y:S01]  /*11bf0*/  LDS.128 R4, [R0+0x1e200] ;  /* 0x01e2000000047984 */ /* 0x011e220000000c00 */
[----:B-----5:R-:W-:Y:S02]  /*11c00*/  SHF.R.U32.HI R36, RZ, 0x8, R33 ;  /* 0x00000008ff247819 */ /* 0x020fe40000011621 */
[----:B------:R-:W-:Y:S02]  /*11c10*/  SHF.R.U32.HI R40, RZ, 0x8, R35 ;  /* 0x00000008ff287819 */ /* 0x000fe40000011623 */
[----:B------:R-:W-:Y:S02]  /*11c20*/  LOP3.LUT R37, R33, 0xff, RZ, 0xc0, !PT ;  /* 0x000000ff21257812 */ /* 0x000fe400078ec0ff */
[----:B------:R-:W-:Y:S02]  /*11c30*/  LOP3.LUT R41, R35, 0xff, RZ, 0xc0, !PT ;  /* 0x000000ff23297812 */ /* 0x000fe400078ec0ff */
[----:B------:R-:W-:Y:S02]  /*11c40*/  LOP3.LUT R36, R36, 0xff, RZ, 0xc0, !PT ;  /* 0x000000ff24247812 */ /* 0x000fe400078ec0ff */
[----:B------:R-:W-:-:S02]  /*11c50*/  LOP3.LUT R40, R40, 0xff, RZ, 0xc0, !PT ;  /* 0x000000ff28287812 */ /* 0x000fc400078ec0ff */
[----:B--2---:R-:W-:Y:S02]  /*11c60*/  SHF.R.U32.HI R14, RZ, 0x8, R32 ;  /* 0x00000008ff0e7819 */ /* 0x004fe40000011620 */
[----:B------:R-:W-:Y:S02]  /*11c70*/  PRMT R37, R36, 0x7604, R37 ;  /* 0x0000760424257816 */ /* 0x000fe40000000025 */
[----:B------:R-:W-:Y:S02]  /*11c80*/  PRMT R41, R40, 0x7604, R41 ;  /* 0x0000760428297816 */ /* 0x000fe40000000029 */
[----:B------:R-:W-:Y:S02]  /*11c90*/  SHF.R.U32.HI R36, RZ, 0x10, R33 ;  /* 0x00000010ff247819 */ /* 0x000fe40000011621 */
[----:B------:R-:W-:Y:S02]  /*11ca0*/  SHF.R.U32.HI R40, RZ, 0x10, R35 ;  /* 0x00000010ff287819 */ /* 0x000fe40000011623 */
[----:B------:R-:W-:-:S02]  /*11cb0*/  LOP3.LUT R15, R32, 0xff, RZ, 0xc0, !PT ;  /* 0x000000ff200f7812 */ /* 0x000fc400078ec0ff */
[----:B------:R-:W-:Y:S02]  /*11cc0*/  LOP3.LUT R14, R14, 0xff, RZ, 0xc0, !PT ;  /* 0x000000ff0e0e7812 */ /* 0x000fe400078ec0ff */
        /* <DEDUP_REMOVED lines=8> */
[----:B------:R-:W-:Y:S02]  /*11d50*/  PRMT R41, R40, 0x7054, R41 ;  /* 0x0000705428297816 */ /* 0x000fe40000000029 */
[----:B------:R-:W-:Y:S02]  /*11d60*/  LOP3.LUT R14, R14, 0xff, RZ, 0xc0, !PT ;  /* 0x000000ff0e0e7812 */ /* 0x000fe400078ec0ff */
[----:B------:R-:W-:-:S02]  /*11d70*/  PRMT R39, R38, 0x7604, R39 ;  /* 0x0000760426277816 */ /* 0x000fc40000000027 */
[----:B------:R-:W-:Y:S02]  /*11d80*/  SHF.R.U32.HI R38, RZ, 0x10, R34 ;  /* 0x00000010ff267819 */ /* 0x000fe40000011622 */
[----:B------:R-:W-:Y:S02]  /*11d90*/  LOP3.LUT R41, R41, 0xff000000, R35, 0xf8, !PT ;  /* 0xff00000029297812 */ /* 0x000fe400078ef823 */
[----:B------:R-:W-:Y:S02]  /*11da0*/  LOP3.LUT R37, R37, 0xff000000, R33, 0xf8, !PT ;  /* 0xff00000025257812 */ /* 0x000fe400078ef821 */
[----:B------:R-:W-:Y:S02]  /*11db0*/  PRMT R15, R14, 0x7054, R15 ;  /* 0x000070540e0f7816 */ /* 0x000fe4000000000f */
[----:B0-----:R-:W-:Y:S02]  /*11dc0*/  F2FP.F16.E4M3.UNPACK_B R14, R6.H1 ;  /* 0x00000006ff0e723e */ /* 0x001fe400030006ff */
[----:B------:R-:W-:-:S02]  /*11dd0*/  LOP3.LUT R38, R38, 0xff, RZ, 0xc0, !PT ;  /* 0x000000ff26267812 */ /* 0x000fc400078ec0ff */
[----:B------:R-:W-:Y:S01]  /*11de0*/  F2FP.F16.E4M3.UNPACK_B R40, R41 ;  /* 0x00000029ff28723e */ /* 0x000fe200020006ff */
[--C-:B------:R-:W-:Y:S01]  /*11df0*/  HADD2.F32 R33, -RZ, R14.reuse.H0_H0 ;  /* 0x2000000eff217230 */ /* 0x100fe20000004100 */
[----:B------:R-:W-:Y:S01]  /*11e00*/  F2FP.F16.E4M3.UNPACK_B R35, R37 ;  /* 0x00000025ff23723e */ /* 0x000fe200020006ff */
[----:B------:R-:W-:Y:S01]  /*11e10*/  HADD2.F32 R14, -RZ, R14.H1_H1 ;  /* 0x3000000eff0e7230 */ /* 0x000fe20000004100 */
[----:B------:R-:W-:Y:S01]  /*11e20*/  PRMT R39, R38, 0x7054, R39 ;  /* 0x0000705426277816 */ /* 0x000fe20000000027 */
[--C-:B------:R-:W-:Y:S01]  /*11e30*/  HADD2.F32 R42, -RZ, R40.reuse.H1_H1 ;  /* 0x30000028ff2a7230 */ /* 0x100fe20000004100 */
[----:B------:R-:W-:Y:S01]  /*11e40*/  LOP3.LUT R36, R15, 0xff000000, R32, 0xf8, !PT ;  /* 0xff0000000f247812 */ /* 0x000fe200078ef820 */
[--C-:B------:R-:W-:Y:S01]  /*11e50*/  HADD2.F32 R38, -RZ, R35.reuse.H1_H1 ;  /* 0x30000023ff267230 */ /* 0x100fe20000004100 */
[----:B------:R-:W-:Y:S01]  /*11e60*/  F2FP.F16.E4M3.UNPACK_B R32, R6 ;  /* 0x00000006ff20723e */ /* 0x000fe200020006ff */
[----:B------:R-:W-:Y:S02]  /*11e70*/  HADD2.F32 R40, -RZ, R40.H0_H0 ;  /* 0x20000028ff287230 */ /* 0x000fe40000004100 */
[C---:B------:R-:W-:Y:S01]  /*11e80*/  FMUL.FTZ R46, R14.reuse, R42 ;  /* 0x0000002a0e2e7220 */ /* 0x040fe20000410000 */
[-C--:B------:R-:W-:Y:S01]  /*11e90*/  F2FP.F16.E4M3.UNPACK_B R15, R5.reuse.H1 ;  /* 0x00000005ff0f723e */ /* 0x080fe200030006ff */
[-C--:B------:R-:W-:Y:S01]  /*11ea0*/  FMUL.FTZ R43, R14, R38.reuse ;  /* 0x000000260e2b7220 */ /* 0x080fe20000410000 */
[----:B------:R-:W-:Y:S01]  /*11eb0*/  F2FP.F16.E4M3.UNPACK_B R14, R5 ;  /* 0x00000005ff0e723e */ /* 0x000fe200020006ff */
[--C-:B------:R-:W-:Y:S01]  /*11ec0*/  HADD2.F32 R5, -RZ, R32.reuse.H1_H1 ;  /* 0x30000020ff057230 */ /* 0x100fe20000004100 */
[----:B------:R-:W-:Y:S01]  /*11ed0*/  LOP3.LUT R39, R39, 0xff000000, R34, 0xf8, !PT ;  /* 0xff00000027277812 */ /* 0x000fe200078ef822 */
[C---:B------:R-:W-:Y:S01]  /*11ee0*/  FFMA.FTZ R46, R33.reuse, R38, -R46 ;  /* 0x00000026212e7223 */ /* 0x040fe2000001082e */
[----:B------:R-:W-:Y:S01]  /*11ef0*/  FFMA.FTZ R45, R33, R42, R43 ;  /* 0x0000002a212d7223 */ /* 0x000fe2000001002b */
[----:B------:R-:W-:Y:S01]  /*11f00*/  HADD2.F32 R35, -RZ, R35.H0_H0 ;  /* 0x20000023ff237230 */ /* 0x000fe20000004100 */
[----:B------:R-:W-:Y:S01]  /*11f10*/  F2FP.F16.E4M3.UNPACK_B R34, R7 ;  /* 0x00000007ff22723e */ /* 0x000fe200020006ff */
[----:B------:R-:W-:Y:S01]  /*11f20*/  HADD2.F32 R32, -RZ, R32.H0_H0 ;  /* 0x20000020ff207230 */ /* 0x000fe20000004100 */
[----:B------:R-:W-:Y:S01]  /*11f30*/  F2FP.F16.E4M3.UNPACK_B R41, R41.H1 ;  /* 0x00000029ff29723e */ /* 0x000fe200030006ff */
[C---:B------:R-:W-:Y:S01]  /*11f40*/  FMUL.FTZ R33, R5.reuse, R40 ;  /* 0x0000002805217220 */ /* 0x040fe20000410000 */
[----:B------:R-:W-:Y:S01]  /*11f50*/  F2FP.F16.E4M3.UNPACK_B R37, R37.H1 ;  /* 0x00000025ff25723e */ /* 0x000fe200030006ff */
[----:B------:R-:W-:Y:S01]  /*11f60*/  FMUL.FTZ R43, R5, R35 ;  /* 0x00000023052b7220 */ /* 0x000fe20000410000 */
[----:B------:R-:W-:Y:S01]  /*11f70*/  F2FP.F16.E4M3.UNPACK_B R7, R7.H1 ;  /* 0x00000007ff07723e */ /* 0x000fe200030006ff */
[----:B------:R-:W-:Y:S01]  /*11f80*/  FFMA.FTZ R42, R32, R35, -R33 ;  /* 0x00000023202a7223 */ /* 0x000fe20000010821 */
        /* <DEDUP_REMOVED lines=64> */
.L_x_3502:
[----:B------:R-:W-:Y:S05]  /*12390*/  BSYNC B1 ;  /* 0x0000000000017941 */ /* 0x000fea0003800000 */
.L_x_3501:
[----:B------:R-:W-:Y:S04]  /*123a0*/  BSSY B1, `(.L_x_3503) ;  /* 0x0000078000017945 */ /* 0x000fe80003800000 */
[----:B------:R-:W-:Y:S05]  /*123b0*/  @P1 BRA `(.L_x_3504) ;  /* 0x0000000400d81947 */ /* 0x000fea0003800000 */
[----:B01--4-:R-:W0:Y:S01]  /*123c0*/  LDS.128 R4, [R3+0x20200] ;  /* 0x0202000003047984 */ /* 0x013e220000000c00 */
        /* <DEDUP_REMOVED lines=8> */
[----:B------:R-:W-:Y:S02]  /*12450*/  SHF.R.U32.HI R33, RZ, 0x8, R30 ;  /* 0x00000008ff217819 */ /* 0x000fe4000001161e */
[----:B------:R-:W-:Y:S02]  /*12460*/  SHF.R.U32.HI R38, RZ, 0x10, R29 ;  /* 0x00000010ff267819 */ /* 0x000fe4000001161d */
[----:B------:R-:W-:Y:S02]  /*12470*/  SHF.R.U32.HI R15, RZ, 0x8, R28 ;  /* 0x00000008ff0f7819 */ /* 0x000fe4000001161c */
[----:B------:R-:W-:Y:S01]  /*12480*/  PRMT R34, R37, 0x7604, R34 ;  /* 0x0000760425227816 */ /* 0x000fe20000000022 */
[----:B------:R-:W-:Y:S01]  /*12490*/  IMAD.U32 R37, R36, 0x10000, RZ ;  /* 0x0001000024257824 */ /* 0x000fe200078e00ff */
[----:B------:R-:W-:-:S02]  /*124a0*/  LOP3.LUT R35, R33, 0xff, RZ, 0xc0, !PT ;  /* 0x000000ff21237812 */ /* 0x000fc400078ec0ff */
[----:B------:R-:W-:Y:S02]  /*124b0*/  SHF.L.U32 R33, R38, 0x10, RZ ;  /* 0x0000001026217819 */ /* 0x000fe400000006ff */
[----:B--2---:R-:W-:Y:S02]  /*124c0*/  LOP3.LUT R14, R28, 0xff, RZ, 0xc0, !PT ;  /* 0x000000ff1c0e7812 */ /* 0x004fe400078ec0ff */
[----:B------:R-:W-:Y:S02]  /*124d0*/  LOP3.LUT R15, R15, 0xff, RZ, 0xc0, !PT ;  /* 0x000000ff0f0f7812 */ /* 0x000fe400078ec0ff */
[----:B------:R-:W-:Y:S02]  /*124e0*/  LOP3.LUT R33, R32, 0xff0000, R33, 0xf8, !PT ;  /* 0x00ff000020217812 */ /* 0x000fe400078ef821 */
[----:B------:R-:W-:Y:S02]  /*124f0*/  LOP3.LUT R37, R34, 0xff0000, R37, 0xf8, !PT ;  /* 0x00ff000022257812 */ /* 0x000fe400078ef825 */
[----:B------:R-:W-:-:S02]  /*12500*/  PRMT R15, R15, 0x7604, R14 ;  /* 0x000076040f0f7816 */ /* 0x000fc4000000000e */
[----:B------:R-:W-:Y:S02]  /*12510*/  LOP3.LUT R14, R30, 0xff, RZ, 0xc0, !PT ;  /* 0x000000ff1e0e7812 */ /* 0x000fe400078ec0ff */
[----:B------:R-:W-:Y:S02]  /*12520*/  LOP3.LUT R37, R37, 0xff000000, R31, 0xf8, !PT ;  /* 0xff00000025257812 */ /* 0x000fe400078ef81f */
[----:B------:R-:W-:Y:S02]  /*12530*/  LOP3.LUT R33, R33, 0xff000000, R29, 0xf8, !PT ;  /* 0xff00000021217812 */ /* 0x000fe400078ef81d */
[----:B------:R-:W-:Y:S02]  /*12540*/  PRMT R35, R35, 0x7604, R14 ;  /* 0x0000760423237816 */ /* 0x000fe4000000000e */
[----:B0-----:R-:W-:Y:S02]  /*12550*/  F2FP.F16.E4M3.UNPACK_B R14, R6.H1 ;  /* 0x00000006ff0e723e */ /* 0x001fe400030006ff */
[----:B------:R-:W-:-:S02]  /*12560*/  F2FP.F16.E4M3.UNPACK_B R36, R37 ;  /* 0x00000025ff24723e */ /* 0x000fc400020006ff */
        /* <DEDUP_REMOVED lines=91> */
.L_x_3504:
[----:B------:R-:W-:Y:S05]  /*12b20*/  BSYNC B1 ;  /* 0x0000000000017941 */ /* 0x000fea0003800000 */
.L_x_3503:
[----:B------:R-:W-:Y:S04]  /*12b30*/  BSSY B1, `(.L_x_3505) ;  /* 0x000007c000017945 */ /* 0x000fe80003800000 */
[----:B------:R-:W-:Y:S05]  /*12b40*/  @P2 BRA `(.L_x_3506) ;  /* 0x0000000400e82947 */ /* 0x000fea0003800000 */
[----:B01-34-:R-:W0:Y:S01]  /*12b50*/  LDS.128 R4, [R0+0x20200] ;  /* 0x0202000000047984 */ /* 0x01be220000000c00 */
        /* <DEDUP_REMOVED lines=121> */
.L_x_3506:
[----:B------:R-:W-:Y:S05]  /*132f0*/  BSYNC B1 ;  /* 0x0000000000017941 */ /* 0x000fea0003800000 */
.L_x_3505:
[----:B------:R-:W-:Y:S04]  /*13300*/  BSSY B1, `(.L_x_3507) ;  /* 0x0000078000017945 */ /* 0x000fe80003800000 */
[----:B------:R-:W-:Y:S05]  /*13310*/  @P3 BRA `(.L_x_3508) ;  /* 0x0000000400d83947 */ /* 0x000fea0003800000 */
[----:B01-34-:R-:W0:Y:S01]  /*13320*/  LDS.128 R4, [R3+0x22200] ;  /* 0x0222000003047984 */ /* 0x01be220000000c00 */
        /* <DEDUP_REMOVED lines=24> */
[----:B------:R-:W-:Y:S02]  /*134b0*/  LOP3.LUT R15, R15, 0xff0000, R12, 0xf8, !PT ;  /* 0x00ff00000f0f7812 */ /* 0x000fe400078ef80c */
[----:B0-----:R-:W-:Y:S02]  /*134c0*/  F2FP.F16.E4M3.UNPACK_B R14, R6.H1 ;  /* 0x00000006ff0e723e */ /* 0x001fe400030006ff */
[----:B------:R-:W-:Y:S02]  /*134d0*/  F2FP.F16.E4M3.UNPACK_B R28, R29 ;  /* 0x0000001dff1c723e */ /* 0x000fe400020006ff */
[----:B------:R-:W-:-:S02]  /*134e0*/  F2FP.F16.E4M3.UNPACK_B R21, R25 ;  /* 0x00000019ff15723e */ /* 0x000fc400020006ff */
[----:B------:R-:W-:Y:S01]  /*134f0*/  LOP3.LUT R24, R15, 0xff000000, R12, 0xf8, !PT ;  /* 0xff0000000f187812 */ /* 0x000fe200078ef80c */
[----:B------:R-:W-:Y:S01]  /*13500*/  HADD2.F32 R12, -RZ, R14.H1_H1 ;  /* 0x3000000eff0c7230 */ /* 0x000fe20000004100 */
[----:B------:R-:W-:Y:S01]  /*13510*/  F2FP.F16.E4M3.UNPACK_B R13, R5.H1 ;  /* 0x00000005ff0d723e */ /* 0x000fe200030006ff */
[----:B------:R-:W-:Y:S01]  /*13520*/  HADD2.F32 R30, -RZ, R28.H1_H1 ;  /* 0x3000001cff1e7230 */ /* 0x000fe20000004100 */
[--C-:B------:R-:W-:Y:S01]  /*13530*/  LOP3.LUT R27, R27, 0xff0000, R20.reuse, 0xf8, !PT ;  /* 0x00ff00001b1b7812 */ /* 0x100fe200078ef814 */
[----:B------:R-:W-:Y:S01]  /*13540*/  HADD2.F32 R26, -RZ, R21.H1_H1 ;  /* 0x30000015ff1a7230 */ /* 0x000fe20000004100 */
[----:B------:R-:W-:Y:S01]  /*13550*/  F2FP.F16.E4M3.UNPACK_B R29, R29.H1 ;  /* 0x0000001dff1d723e */ /* 0x000fe200030006ff */
[----:B------:R-:W-:Y:S01]  /*13560*/  HADD2.F32 R15, -RZ, R14.H0_H0 ;  /* 0x2000000eff0f7230 */ /* 0x000fe20000004100 */
[----:B------:R-:W-:Y:S01]  /*13570*/  F2FP.F16.E4M3.UNPACK_B R14, R6 ;  /* 0x00000006ff0e723e */ /* 0x000fe200020006ff */
[C---:B------:R-:W-:Y:S01]  /*13580*/  FMUL.FTZ R32, R12.reuse, R30 ;  /* 0x0000001e0c207220 */ /* 0x040fe20000410000 */
[----:B------:R-:W-:Y:S01]  /*13590*/  FMUL.FTZ R31, R12, R26 ;  /* 0x0000001a0c1f7220 */ /* 0x000fe20000410000 */
[----:B------:R-:W-:Y:S01]  /*135a0*/  F2FP.F16.E4M3.UNPACK_B R12, R5 ;  /* 0x00000005ff0c723e */ /* 0x000fe200020006ff */
[----:B------:R-:W-:Y:S01]  /*135b0*/  HADD2.F32 R28, -RZ, R28.H0_H0 ;  /* 0x2000001cff1c7230 */ /* 0x000fe20000004100 */
[----:B------:R-:W-:Y:S01]  /*135c0*/  LOP3.LUT R27, R27, 0xff000000, R20, 0xf8, !PT ;  /* 0xff0000001b1b7812 */ /* 0x000fe200078ef814 */
[----:B------:R-:W-:-:S02]  /*135d0*/  HADD2.F32 R5, -RZ, R14.H1_H1 ;  /* 0x3000000eff057230 */ /* 0x000fc40000004100 */
[C---:B------:R-:W-:Y:S01]  /*135e0*/  FFMA.FTZ R32, R15.reuse, R26, -R32 ;  /* 0x0000001a0f207223 */ /* 0x040fe20000010820 */
[----:B------:R-:W-:Y:S01]  /*135f0*/  FFMA.FTZ R33, R15, R30, R31 ;  /* 0x0000001e0f217223 */ /* 0x000fe2000001001f */
[----:B------:R-:W-:Y:S01]  /*13600*/  HADD2.F32 R21, -RZ, R21.H0_H0 ;  /* 0x20000015ff157230 */ /* 0x000fe20000004100 */
[----:B------:R-:W-:Y:S01]  /*13610*/  F2FP.F16.E4M3.UNPACK_B R20, R7 ;  /* 0x00000007ff14723e */ /* 0x000fe200020006ff */
[----:B------:R-:W-:Y:S01]  /*13620*/  HADD2.F32 R14, -RZ, R14.H0_H0 ;  /* 0x2000000eff0e7230 */ /* 0x000fe20000004100 */
[----:B------:R-:W-:Y:S01]  /*13630*/  F2FP.F16.E4M3.UNPACK_B R25, R25.H1 ;  /* 0x00000019ff19723e */ /* 0x000fe200030006ff */
[C---:B------:R-:W-:Y:S01]  /*13640*/  FMUL.FTZ R15, R5.reuse, R28 ;  /* 0x0000001c050f7220 */ /* 0x040fe20000410000 */
[----:B------:R-:W-:Y:S01]  /*13650*/  FMUL.FTZ R31, R5, R21 ;  /* 0x00000015051f7220 */ /* 0x000fe20000410000 */
[----:B------:R-:W-:Y:S01]  /*13660*/  F2FP.F16.E4M3.UNPACK_B R7, R7.H1 ;  /* 0x00000007ff07723e */ /* 0x000fe200030006ff */
        /* <DEDUP_REMOVED lines=16> */
[----:B------:R-:W-:Y:S01]  /*13770*/  F2FP.F16.E4M3.UNPACK_B R4, R4.H1 ;  /* 0x00000004ff04723e */ /* 0x000fe200030006ff */
[----:B------:R-:W-:Y:S01]  /*13780*/  FMUL.FTZ R20, R14, R25 ;  /* 0x000000190e147220 */ /* 0x000fe20000410000 */
[----:B------:R-:W-:Y:S01]  /*13790*/  F2FP.F16.E4M3.UNPACK_B R15, R27 ;  /* 0x0000001bff0f723e */ /* 0x000fe200020006ff */
[C---:B------:R-:W-:Y:S01]  /*137a0*/  FFMA.FTZ R36, R5.reuse, R25, -R28 ;  /* 0x0000001905247223 */ /* 0x040fe2000001081c */
[-C--:B------:R-:W-:Y:S01]  /*137b0*/  F2FP.F16.E4M3.UNPACK_B R14, R24.reuse ;  /* 0x00000018ff0e723e */ /* 0x080fe200020006ff */
[----:B------:R-:W-:Y:S01]  /*137c0*/  FFMA.FTZ R29, R5, R29, R20 ;  /* 0x0000001d051d7223 */ /* 0x000fe20000010014 */
[----:B------:R-:W-:Y:S01]  /*137d0*/  HADD2.F32 R7, -RZ, R4.H1_H1 ;  /* 0x30000004ff077230 */ /* 0x000fe20000004100 */
[----:B------:R-:W-:Y:S01]  /*137e0*/  F2FP.F16.E4M3.UNPACK_B R24, R24.H1 ;  /* 0x00000018ff18723e */ /* 0x000fe200030006ff */
[----:B------:R-:W-:Y:S01]  /*137f0*/  HADD2.F32 R26, -RZ, R15.H1_H1 ;  /* 0x3000000fff1a7230 */ /* 0x000fe20000004100 */
[----:B------:R-:W-:Y:S01]  /*13800*/  F2FP.F16.E4M3.UNPACK_B R27, R27.H1 ;  /* 0x0000001bff1b723e */ /* 0x000fe200030006ff */
[----:B------:R-:W-:-:S02]  /*13810*/  HADD2.F32 R20, -RZ, R14.H1_H1 ;  /* 0x3000000eff147230 */ /* 0x000fc40000004100 */
[----:B------:R-:W-:Y:S02]  /*13820*/  HADD2.F32 R5, -RZ, R4.H0_H0 ;  /* 0x20000004ff057230 */ /* 0x000fe40000004100 */
[----:B------:R-:W-:Y:S01]  /*13830*/  FMUL.FTZ R28, R7, R26 ;  /* 0x0000001a071c7220 */ /* 0x000fe20000410000 */
[----:B------:R-:W-:Y:S02]  /*13840*/  HADD2.F32 R21, -RZ, R15.H0_H0 ;  /* 0x2000000fff157230 */ /* 0x000fe40000004100 */
[----:B------:R-:W-:Y:S02]  /*13850*/  HADD2.F32 R4, -RZ, R6.H1_H1 ;  /* 0x30000006ff047230 */ /* 0x000fe40000004100 */
[-C--:B------:R-:W-:Y:S01]  /*13860*/  FFMA.FTZ R28, R5, R20.reuse, -R28 ;  /* 0x00000014051c7223 */ /* 0x080fe2000001081c */
[----:B------:R-:W-:Y:S02]  /*13870*/  HADD2.F32 R15, -RZ, R14.H0_H0 ;  /* 0x2000000eff0f7230 */ /* 0x000fe40000004100 */
[----:B------:R-:W-:Y:S01]  /*13880*/  FMUL.FTZ R14, R7, R20 ;  /* 0x00000014070e7220 */ /* 0x000fe20000410000 */
[----:B------:R-:W-:-:S02]  /*13890*/  HADD2.F32 R6, -RZ, R6.H0_H0 ;  /* 0x20000006ff067230 */ /* 0x000fc40000004100 */
[C---:B------:R-:W-:Y:S01]  /*138a0*/  FMUL.FTZ R7, R4.reuse, R21 ;  /* 0x0000001504077220 */ /* 0x040fe20000410000 */
[-C--:B------:R-:W-:Y:S01]  /*138b0*/  FMUL.FTZ R4, R4, R15.reuse ;  /* 0x0000000f04047220 */ /* 0x080fe20000410000 */
[----:B------:R-:W-:Y:S02]  /*138c0*/  FFMA.FTZ R25, R5, R26, R14 ;  /* 0x0000001a05197223 */ /* 0x000fe4000001000e */
[C---:B------:R-:W-:Y:S01]  /*138d0*/  FFMA.FTZ R15, R6.reuse, R15, -R7 ;  /* 0x0000000f060f7223 */ /* 0x040fe20000010807 */
[----:B------:R-:W-:Y:S02]  /*138e0*/  HADD2.F32 R5, -RZ, R13.H1_H1 ;  /* 0x3000000dff057230 */ /* 0x000fe40000004100 */
[----:B------:R-:W-:Y:S01]  /*138f0*/  FFMA.FTZ R20, R6, R21, R4 ;  /* 0x0000001506147223 */ /* 0x000fe20000010004 */
[----:B------:R-:W-:Y:S02]  /*13900*/  HADD2.F32 R6, -RZ, R24.H1_H1 ;  /* 0x30000018ff067230 */ /* 0x000fe40000004100 */
[----:B------:R-:W-:-:S02]  /*13910*/  HADD2.F32 R14, -RZ, R27.H1_H1 ;  /* 0x3000001bff0e7230 */ /* 0x000fc40000004100 */
[----:B------:R-:W-:Y:S02]  /*13920*/  HADD2.F32 R27, -RZ, R27.H0_H0 ;  /* 0x2000001bff1b7230 */ /* 0x000fe40000004100 */
[C---:B------:R-:W-:Y:S01]  /*13930*/  FMUL.FTZ R21, R5.reuse, R6 ;  /* 0x0000000605157220 */ /* 0x040fe20000410000 */
[----:B------:R-:W-:Y:S02]  /*13940*/  HADD2.F32 R4, -RZ, R12.H1_H1 ;  /* 0x3000000cff047230 */ /* 0x000fe40000004100 */
        /* <DEDUP_REMOVED lines=10> */
[----:B------:R-:W-:Y:S02]  /*139f0*/  F2FP.SATFINITE.E4M3.F32.PACK_AB_MERGE_C R6, R33, R32, RZ ;  /* 0x000000202106723e */ /* 0x000fe400048070ff */
        /* <DEDUP_REMOVED lines=8> */
.L_x_3508:
[----:B------:R-:W-:Y:S05]  /*13a80*/  BSYNC B1 ;  /* 0x0000000000017941 */ /* 0x000fea0003800000 */
.L_x_3507:
[----:B------:R-:W-:Y:S05]  /*13a90*/  @P4 BRA `(.L_x_3498) ;  /* 0x0000003c00344947 */ /* 0x000fea0003800000 */
[----:B01-34-:R-:W0:Y:S01]  /*13aa0*/  LDS.128 R4, [R0+0x22200] ;  /* 0x0222000000047984 */ /* 0x01be220000000c00 */
[----:B-----5:R-:W-:Y:S02]  /*13ab0*/  SHF.R.U32.HI R13, RZ, 0x8, R9 ;  /* 0x00000008ff0d7819 */ /* 0x020fe40000011609 */
[----:B------:R-:W-:Y:S02]  /*13ac0*/  SHF.R.U32.HI R24, RZ, 0x8, R11 ;  /* 0x00000008ff187819 */ /* 0x000fe4000001160b */
[----:B------:R-:W-:Y:S02]  /*13ad0*/  SHF.R.U32.HI R15, RZ, 0x8, R10 ;  /* 0x00000008ff0f7819 */ /* 0x000fe4000001160a */
[----:B--2---:R-:W-:Y:S02]  /*13ae0*/  LOP3.LUT R14, R9, 0xff, RZ, 0xc0, !PT ;  /* 0x000000ff090e7812 */ /* 0x004fe400078ec0ff */
        /* <DEDUP_REMOVED lines=9> */
[----:B------:R-:W-:Y:S02]  /*13b80*/  LOP3.LUT R12, R8, 0xff, RZ, 0xc0, !PT ;  /* 0x000000ff080c7812 */ /* 0x000fe400078ec0ff */
[----:B------:R-:W-:Y:S02]  /*13b90*/  LOP3.LUT R3, R3, 0xff, RZ, 0xc0, !PT ;  /* 0x000000ff03037812 */ /* 0x000fe400078ec0ff */
[----:B------:R-:W-:Y:S02]  /*13ba0*/  LOP3.LUT R14, R14, 0xff, RZ, 0xc0, !PT ;  /* 0x000000ff0e0e7812 */ /* 0x000fe400078ec0ff */
[----:B------:R-:W-:Y:S02]  /*13bb0*/  LOP3.LUT R24, R24, 0xff, RZ, 0xc0, !PT ;  /* 0x000000ff18187812 */ /* 0x000fe400078ec0ff */
[----:B------:R-:W-:-:S02]  /*13bc0*/  LOP3.LUT R21, R10, 0xff, RZ, 0xc0, !PT ;  /* 0x000000ff0a157812 */ /* 0x000fc400078ec0ff */
[----:B------:R-:W-:Y:S02]  /*13bd0*/  PRMT R12, R3, 0x7604, R12 ;  /* 0x00007604030c7816 */ /* 0x000fe4000000000c */
[----:B------:R-:W-:Y:S02]  /*13be0*/  SHF.R.U32.HI R3, RZ, 0x10, R8 ;  /* 0x00000010ff037819 */ /* 0x000fe40000011608 */
[----:B------:R-:W-:Y:S02]  /*13bf0*/  SHF.R.U32.HI R13, RZ, 0x10, R10 ;  /* 0x00000010ff0d7819 */ /* 0x000fe4000001160a */
[----:B------:R-:W-:Y:S02]  /*13c00*/  PRMT R15, R14, 0x7054, R15 ;  /* 0x000070540e0f7816 */ /* 0x000fe4000000000f */
        /* <DEDUP_REMOVED lines=11> */
[--C-:B------:R-:W-:Y:S01]  /*13cc0*/  HADD2.F32 R9, -RZ, R3.reuse.H0_H0 ;  /* 0x20000003ff097230 */ /* 0x100fe20000004100 */
[----:B------:R-:W-:Y:S01]  /*13cd0*/  LOP3.LUT R13, R13, 0xff000000, R8, 0xf8, !PT ;  /* 0xff0000000d0d7812 */ /* 0x000fe200078ef808 */
[----:B------:R-:W-:Y:S01]  /*13ce0*/  HADD2.F32 R8, -RZ, R3.H1_H1 ;  /* 0x30000003ff087230 */ /* 0x000fe20000004100 */
        /* <DEDUP_REMOVED lines=86> */
.L_x_3492:
[----:B------:R-:W-:-:S03]  /*14250*/  UMOV UR4, 0xffffffff ;  /* 0xffffffff00047882 */ /* 0x000fc60000000000 */
[----:B------:R-:W-:Y:S05]  /*14260*/  BRA.DIV UR4, `(.L_x_3509) ;  /* 0x0000017a04287947 */ /* 0x000fea000b800000 */
[----:B------:R0:W1:Y:S04]  /*14270*/  SHFL.IDX PT, R3, R24, RZ, 0x1e1f ;  /* 0x001e1fff18037589 */ /* 0x00006800000e0000 */
[----:B------:R0:W2:Y:S04]  /*14280*/  SHFL.IDX PT, R21, R28, RZ, 0x1e1f ;  /* 0x001e1fff1c157589 */ /* 0x0000a800000e0000 */
[----:B------:R0:W3:Y:S04]  /*14290*/  SHFL.IDX PT, R0, R26, RZ, 0x1e1f ;  /* 0x001e1fff1a007589 */ /* 0x0000e800000e0000 */
[----:B------:R0:W4:Y:S02]  /*142a0*/  SHFL.IDX PT, R20, R27, RZ, 0x1e1f ;  /* 0x001e1fff1b147589 */ /* 0x00012400000e0000 */
.L_x_3723:
[----:B------:R-:W-:Y:S01]  /*142b0*/  ULDC UR4, c[0x0][0x448] ;  /* 0x0001120000047ab9 */ /* 0x000fe20000000800 */
[----:B------:R-:W-:Y:S01]  /*142c0*/  BSSY B1, `(.L_x_3510) ;  /* 0x000003b000017945 */ /* 0x000fe20003800000 */
[----:B------:R-:W-:Y:S01]  /*142d0*/  IMAD R153, R153, UR4, RZ ;  /* 0x0000000499997c24 */ /* 0x000fe2000f8e02ff */
[----:B------:R-:W-:Y:S02]  /*142e0*/  CS2R R4, SRZ ;  /* 0x0000000000047805 */ /* 0x000fe4000001ff00 */
[----:B------:R-:W-:Y:S02]  /*142f0*/  CS2R R6, SRZ ;  /* 0x0000000000067805 */ /* 0x000fe4000001ff00 */
[----:B------:R-:W-:Y:S02]  /*14300*/  CS2R R8, SRZ ;  /* 0x0000000000087805 */ /* 0x000fe4000001ff00 */
[----:B------:R-:W-:Y:S02]  /*14310*/  CS2R R12, SRZ ;  /* 0x00000000000c7805 */ /* 0x000fe4000001ff00 */
[----:B------:R-:W-:-:S02]  /*14320*/  ISETP.GE.AND P0, PT, R10, R153, PT ;  /* 0x000000990a00720c */ /* 0x000fc40003f06270 */
[----:B------:R-:W-:Y:S02]  /*14330*/  CS2R R10, SRZ ;  /* 0x00000000000a7805 */ /* 0x000fe4000001ff00 */
[----:B------:R-:W-:Y:S02]  /*14340*/  CS2R R14, SRZ ;  /* 0x00000000000e7805 */ /* 0x000fe4000001ff00 */
[----:B0-----:R-:W-:Y:S02]  /*14350*/  CS2R R24, SRZ ;  /* 0x0000000000187805 */ /* 0x001fe4000001ff00 */
[----:B------:R-:W-:Y:S02]  /*14360*/  CS2R R26, SRZ ;  /* 0x00000000001a7805 */ /* 0x000fe4000001ff00 */
[----:B------:R-:W-:Y:S02]  /*14370*/  CS2R R28, SRZ ;  /* 0x00000000001c7805 */ /* 0x000fe4000001ff00 */
[----:B------:R-:W-:-:S02]  /*14380*/  CS2R R30, SRZ ;  /* 0x00000000001e7805 */ /* 0x000fc4000001ff00 */
[----:B------:R-:W-:Y:S02]  /*14390*/  CS2R R32, SRZ ;  /* 0x0000000000207805 */ /* 0x000fe4000001ff00 */
[----:B------:R-:W-:Y:S01]  /*143a0*/  CS2R R34, SRZ ;  /* 0x0000000000227805 */ /* 0x000fe2000001ff00 */
[----:B------:R-:W-:Y:S06]  /*143b0*/  @P0 BRA `(.L_x_3511) ;  /* 0x0000000000ac0947 */ /* 0x000fec0003800000 */
[----:B------:R-:W4:Y:S04]  /*143c0*/  LDL R41, [R1+0x40] ;  /* 0x0000400001297983 */ /* 0x000f280000100800 */
[----:B------:R-:W4:Y:S01]  /*143d0*/  LDL R40, [R1+0x48] ;  /* 0x0000480001287983 */ /* 0x000f220000100800 */
[C---:B------:R-:W-:Y:S01]  /*143e0*/  VIADD R4, R18.reuse, 0x20 ;  /* 0x0000002012047836 */ /* 0x040fe20000000000 */
[----:B------:R-:W-:Y:S01]  /*143f0*/  ULDC UR4, c[0x0][0x3f4] ;  /* 0x0000fd0000047ab9 */ /* 0x000fe20000000800 */
[C---:B------:R-:W-:Y:S02]  /*14400*/  IADD3 R5, R18.reuse, 0x40, RZ ;  /* 0x0000004012057810 */ /* 0x040fe40007ffe0ff */
[----:B------:R-:W-:Y:S02]  /*14410*/  CS2R R24, SRZ ;  /* 0x0000000000187805 */ /* 0x000fe4000001ff00 */
[----:B------:R-:W-:-:S02]  /*14420*/  ISETP.GE.AND P2, PT, R18, UR4, PT ;  /* 0x0000000412007c0c */ /* 0x000fc4000bf46270 */
[----:B------:R-:W-:Y:S02]  /*14430*/  CS2R R26, SRZ ;  /* 0x00000000001a7805 */ /* 0x000fe4000001ff00 */
[----:B------:R-:W-:Y:S02]  /*14440*/  ISETP.GE.AND P1, PT, R4, UR4, PT ;  /* 0x0000000404007c0c */ /* 0x000fe4000bf26270 */
[----:B------:R-:W-:Y:S02]  /*14450*/  CS2R R6, SRZ ;  /* 0x0000000000067805 */ /* 0x000fe4000001ff00 */
[----:B------:R-:W-:Y:S02]  /*14460*/  ISETP.GE.AND P0, PT, R5, UR4, PT ;  /* 0x0000000405007c0c */ /* 0x000fe4000bf06270 */
[----:B------:R-:W-:Y:S02]  /*14470*/  CS2R R28, SRZ ;  /* 0x00000000001c7805 */ /* 0x000fe4000001ff00 */
[----:B------:R-:W-:-:S02]  /*14480*/  CS2R R30, SRZ ;  /* 0x00000000001e7805 */ /* 0x000fc4000001ff00 */
[----:B------:R-:W-:Y:S02]  /*14490*/  @!P2 SHF.R.S32.HI R5, RZ, 0x1f, R18 ;  /* 0x0000001fff05a819 */ /* 0x000fe40000011412 */
[C---:B-1----:R-:W-:Y:S02]  /*144a0*/  @!P2 IADD3 R36, P3, R18.reuse, R3, RZ ;  /* 0x000000031224a210 */ /* 0x042fe40007f7e0ff */
[----:B--2---:R-:W-:-:S03]  /*144b0*/  @!P2 IADD3 R38, P4, R18, R21, RZ ;  /* 0x000000151226a210 */ /* 0x004fc60007f9e0ff */
[--C-:B---3--:R-:W-:Y:S02]  /*144c0*/  @!P2 IMAD.X R37, R0, 0x1, R5.reuse, P3 ;  /* 0x000000010025a824 */ /* 0x108fe400018e0605 */
[----:B----4-:R-:W-:Y:S01]  /*144d0*/  @!P2 IMAD.X R39, R20, 0x1, R5, P4 ;  /* 0x000000011427a824 */ /* 0x010fe200020e0605 */
[----:B------:R-:W-:Y:S02]  /*144e0*/  CS2R R8, SRZ ;  /* 0x0000000000087805 */ /* 0x000fe4000001ff00 */
[----:B------:R-:W-:Y:S02]  /*144f0*/  CS2R R10, SRZ ;  /* 0x00000000000a7805 */ /* 0x000fe4000001ff00 */
[----:B------:R-:W-:Y:S02]  /*14500*/  CS2R R32, SRZ ;  /* 0x0000000000207805 */ /* 0x000fe4000001ff00 */
[----:B------:R-:W-:Y:S02]  /*14510*/  CS2R R34, SRZ ;  /* 0x0000000000227805 */ /* 0x000fe4000001ff00 */
[----:B------:R-:W-:-:S02]  /*14520*/  CS2R R12, SRZ ;  /* 0x00000000000c7805 */ /* 0x000fc4000001ff00 */
[----:B------:R-:W-:Y:S01]  /*14530*/  CS2R R14, SRZ ;  /* 0x00000000000e7805 */ /* 0x000fe2000001ff00 */
[----:B------:R0:W5:Y:S01]  /*14540*/  @!P2 LD.E.128 R24, desc[UR54][R36.64] ;  /* 0x000000362418a980 */ /* 0x000162000c101d00 */
[----:B------:R-:W-:Y:S02]  /*14550*/  @!P1 IMAD.SHL.U32 R42, R41, 0x10, RZ ;  /* 0x00000010292a9824 */ /* 0x000fe400078e00ff */
[----:B------:R-:W-:-:S03]  /*14560*/  @!P0 IMAD.SHL.U32 R48, R40, 0x10, RZ ;  /* 0x0000001028308824 */ /* 0x000fc600078e00ff */
[----:B------:R-:W-:Y:S02]  /*14570*/  @!P1 SHF.R.S32.HI R5, RZ, 0x1f, R42 ;  /* 0x0000001fff059819 */ /* 0x000fe4000001142a */
[-C--:B------:R-:W-:Y:S02]  /*14580*/  @!P1 IADD3 R40, P5, R3, R42.reuse, RZ ;  /* 0x0000002a03289210 */ /* 0x080fe40007fbe0ff */
[----:B------:R-:W-:Y:S02]  /*14590*/  @!P1 IADD3 R42, P4, R21, R42, RZ ;  /* 0x0000002a152a9210 */ /* 0x000fe40007f9e0ff */
[----:B------:R-:W-:Y:S02]  /*145a0*/  @!P0 IADD3 R46, P3, R3, R48, RZ ;  /* 0x00000030032e8210 */ /* 0x000fe40007f7e0ff */
[----:B------:R-:W-:Y:S01]  /*145b0*/  @!P0 SHF.R.S32.HI R3, RZ, 0x1f, R48 ;  /* 0x0000001fff038819 */ /* 0x000fe20000011430 */
[----:B------:R-:W-:Y:S01]  /*145c0*/  @!P1 IMAD.X R43, R20, 0x1, R5, P4 ;  /* 0x00000001142b9824 */ /* 0x000fe200020e0605 */
[----:B------:R-:W-:-:S02]  /*145d0*/  @!P1 IADD3.X R41, R0, R5, RZ, P5, !PT ;  /* 0x0000000500299210 */ /* 0x000fc40002ffe4ff */
[----:B------:R-:W-:Y:S02]  /*145e0*/  CS2R R4, SRZ ;  /* 0x0000000000047805 */ /* 0x000fe4000001ff00 */
[----:B------:R-:W-:Y:S01]  /*145f0*/  @!P0 IADD3 R48, P5, R21, R48, RZ ;  /* 0x0000003015308210 */ /* 0x000fe20007fbe0ff */
[--C-:B------:R-:W-:Y:S01]  /*14600*/  @!P0 IMAD.X R47, R0, 0x1, R3.reuse, P3 ;  /* 0x00000001002f8824 */ /* 0x100fe200018e0603 */
[----:B------:R0:W5:Y:S03]  /*14610*/  @!P1 LD.E.128 R8, desc[UR54][R42.64] ;  /* 0x000000362a089980 */ /* 0x000166000c101d00 */
[----:B------:R-:W-:Y:S01]  /*14620*/  @!P0 IMAD.X R49, R20, 0x1, R3, P5 ;  /* 0x0000000114318824 */ /* 0x000fe200028e0603 */
[----:B------:R0:W5:Y:S04]  /*14630*/  @!P2 LD.E.128 R4, desc[UR54][R38.64] ;  /* 0x000000362604a980 */ /* 0x000168000c101d00 */
[----:B------:R0:W5:Y:S04]  /*14640*/  @!P1 LD.E.128 R28, desc[UR54][R40.64] ;  /* 0x00000036281c9980 */ /* 0x000168000c101d00 */
[----:B------:R0:W5:Y:S04]  /*14650*/  @!P0 LD.E.128 R32, desc[UR54][R46.64] ;  /* 0x000000362e208980 */ /* 0x000168000c101d00 */
[----:B------:R0:W5:Y:S02]  /*14660*/  @!P0 LD.E.128 R12, desc[UR54][R48.64] ;  /* 0x00000036300c8980 */ /* 0x000164000c101d00 */
.L_x_3511:
[----:B------:R-:W-:Y:S05]  /*14670*/  BSYNC B1 ;  /* 0x0000000000017941 */ /* 0x000fea0003800000 */
.L_x_3510:
[----:B---3--:R-:W3:Y:S01]  /*14680*/  LDL.LU R0, [R1+0x4] ;  /* 0x0000040001007983 */ /* 0x008ee20000300800 */
[----:B------:R-:W-:Y:S01]  /*14690*/  ULEA.HI UR4, UR43, UR43, URZ, 0x1 ;  /* 0x0000002b2b047291 */ /* 0x000fe2000f8f083f */
[----:B------:R-:W-:Y:S03]  /*146a0*/  BSSY B1, `(.L_x_3512) ;  /* 0x000000a000017945 */ /* 0x000fe60003800000 */
[----:B------:R-:W-:-:S04]  /*146b0*/  ULOP3.LUT UR4, UR4, 0xfffffffe, URZ, 0xc0, !UPT ;  /* 0xfffffffe04047892 */ /* 0x000fc8000f8ec03f */
[----:B------:R-:W-:-:S06]  /*146c0*/  UIADD3 UR4, UR43, -UR4, URZ ;  /* 0x800000042b047290 */ /* 0x000fcc000fffe03f */
[----:B--2---:R-:W-:-:S05]  /*146d0*/  IMAD.U32 R21, RZ, RZ, UR4 ;  /* 0x00000004ff157e24 */ /* 0x004fca000f8e00ff */
[----:B------:R-:W-:-:S04]  /*146e0*/  SHF.L.U32 R21, R21, 0x1f, RZ ;  /* 0x0000001f15157819 */ /* 0x000fc800000006ff */
[----:B------:R-:W2:Y:S01]  /*146f0*/  SYNCS.PHASECHK.TRANS64.TRYWAIT P0, [R16+URZ+0x33400], R21 ;  /* 0x03340015100075a7 */ /* 0x000ea2000800017f */
[----:B---3--:R-:W-:-:S05]  /*14700*/  IMAD R0, R0, -0x80, R153 ;  /* 0xffffff8000007824 */ /* 0x008fca00078e0299 */
[----:B-1----:R-:W-:-:S04]  /*14710*/  VIMNMX R3, R0, 0x80, PT ;  /* 0x0000008000037848 */ /* 0x002fc80003fe0100 */
[----:B------:R-:W-:Y:S01]  /*14720*/  ISETP.GE.AND P1, PT, R220, R3, PT ;  /* 0x00000003dc00720c */ /* 0x000fe20003f26270 */
[----:B--2---:R-:W-:-:S12]  /*14730*/  @!P0 BRA `(.L_x_3513) ;  /* 0x0000017400688947 */ /* 0x004fd80003800000 */
.L_x_3724:
[----:B------:R-:W-:Y:S05]  /*14740*/  BSYNC B1 ;  /* 0x0000000000017941 */ /* 0x000fea0003800000 */
.L_x_3512:
[----:B------:R-:W-:Y:S05]  /*14750*/  @P1 BRA `(.L_x_3498) ;  /* 0x0000003000041947 */ /* 0x000fea0003800000 */
[----:B------:R-:W2:Y:S01]  /*14760*/  LDC R3, c[0x0][0x3f4] ;  /* 0x0000fd00ff037b82 */ /* 0x000ea20000000800 */
[C---:B----4-:R-:W-:Y:S01]  /*14770*/  VIADD R20, R18.reuse, 0x40 ;  /* 0x0000004012147836 */ /* 0x050fe20000000000 */
[C---:B------:R-:W-:Y:S01]  /*14780*/  IADD3 R0, R18.reuse, 0x20, RZ ;  /* 0x0000002012007810 */ /* 0x040fe20007ffe0ff */
[----:B------:R-:W-:Y:S01]  /*14790*/  BSSY B1, `(.L_x_3514) ;  /* 0x0000101000017945 */ /* 0x000fe20003800000 */
[-C--:B--2---:R-:W-:Y:S02]  /*147a0*/  ISETP.GE.AND P0, PT, R18, R3.reuse, PT ;  /* 0x000000031200720c */ /* 0x084fe40003f06270 */
[-C--:B------:R-:W-:Y:S02]  /*147b0*/  ISETP.GE.AND P1, PT, R0, R3.reuse, PT ;  /* 0x000000030000720c */ /* 0x080fe40003f26270 */
[----:B------:R-:W-:-:S09]  /*147c0*/  ISETP.GE.AND P2, PT, R20, R3, PT ;  /* 0x000000031400720c */ /* 0x000fd20003f46270 */
[----:B------:R-:W-:Y:S05]  /*147d0*/  @P0 BRA `(.L_x_3515) ;  /* 0x0000000c00f00947 */ /* 0x000fea0003800000 */
[----:B------:R-:W2:Y:S01]  /*147e0*/  LDL R68, [R1+0x70] ;  /* 0x0000700001447983 */ /* 0x000ea20000100800 */
[----:B0-----:R-:W0:Y:S01]  /*147f0*/  S2R R36, SR_TID.X ;  /* 0x0000000000247919 */ /* 0x001e220000002100 */
[----:B-----5:R-:W-:Y:S02]  /*14800*/  SHF.R.U32.HI R0, RZ, 0x8, R24 ;  /* 0x00000008ff007819 */ /* 0x020fe40000011618 */
[----:B------:R-:W-:Y:S02]  /*14810*/  LOP3.LUT R20, R24, 0xff, RZ, 0xc0, !PT ;  /* 0x000000ff18147812 */ /* 0x000fe400078ec0ff */
[----:B-1----:R-:W-:-:S04]  /*14820*/  LOP3.LUT R21, R0, 0xff, RZ, 0xc0, !PT ;  /* 0x000000ff00157812 */ /* 0x002fc800078ec0ff */
[----:B------:R-:W-:Y:S01]  /*14830*/  PRMT R45, R21, 0x7604, R20 ;  /* 0x00007604152d7816 */ /* 0x000fe20000000014 */
[----:B0-----:R-:W-:-:S05]  /*14840*/  VIADD R38, R36, 0xffffff80 ;  /* 0xffffff8024267836 */ /* 0x001fca0000000000 */
[----:B------:R-:W-:-:S04]  /*14850*/  LEA.HI R40, R38, R38, RZ, 0x1 ;  /* 0x0000002626287211 */ /* 0x000fc800078f08ff */
[----:B------:R-:W-:-:S05]  /*14860*/  LOP3.LUT R40, R40, 0xfffffffe, RZ, 0xc0, !PT ;  /* 0xfffffffe28287812 */ /* 0x000fca00078ec0ff */
[----:B------:R-:W-:-:S05]  /*14870*/  IMAD.IADD R40, R38, 0x1, -R40 ;  /* 0x0000000126287824 */ /* 0x000fca00078e0a28 */
[----:B------:R-:W-:-:S04]  /*14880*/  LEA.HI R0, R3, R40, RZ, 0x1c ;  /* 0x0000002803007211 */ /* 0x000fc800078fe0ff */
[----:B------:R-:W-:-:S04]  /*14890*/  SHF.R.S32.HI R21, RZ, 0x1f, R0 ;  /* 0x0000001fff157819 */ /* 0x000fc80000011400 */
[----:B------:R-:W-:Y:S01]  /*148a0*/  LEA.HI R20, R21, R0, RZ, 0x2 ;  /* 0x0000000015147211 */ /* 0x000fe200078f10ff */
[----:B------:R-:W-:-:S03]  /*148b0*/  IMAD.SHL.U32 R0, R0, 0x10, RZ ;  /* 0x0000001000007824 */ /* 0x000fc600078e00ff */
[----:B------:R-:W-:Y:S02]  /*148c0*/  SHF.L.U32 R20, R20, 0xb, RZ ;  /* 0x0000000b14147819 */ /* 0x000fe400000006ff */
[----:B------:R-:W-:Y:S02]  /*148d0*/  LOP3.LUT R21, R227, 0x30, R0, 0xf8, !PT ;  /* 0x00000030e3157812 */ /* 0x000fe400078ef800 */
[----:B------:R-:W-:Y:S02]  /*148e0*/  SHF.R.U32.HI R37, RZ, 0x8, R25 ;  /* 0x00000008ff257819 */ /* 0x000fe40000011619 */
[----:B------:R-:W-:Y:S02]  /*148f0*/  SHF.R.U32.HI R39, RZ, 0x8, R26 ;  /* 0x00000008ff277819 */ /* 0x000fe4000001161a */
[----:B------:R-:W-:Y:S02]  /*14900*/  LOP3.LUT R21, R21, R228, RZ, 0x3c, !PT ;  /* 0x000000e415157212 */ /* 0x000fe400078e3cff */
[----:B------:R-:W-:-:S02]  /*14910*/  LOP3.LUT R20, R20, 0xffffe000, RZ, 0xc0, !PT ;  /* 0xffffe00014147812 */ /* 0x000fc400078ec0ff */
[----:B------:R-:W-:Y:S02]  /*14920*/  LOP3.LUT R36, R25, 0xff, RZ, 0xc0, !PT ;  /* 0x000000ff19247812 */ /* 0x000fe400078ec0ff */
[----:B------:R-:W-:Y:S02]  /*14930*/  LOP3.LUT R38, R26, 0xff, RZ, 0xc0, !PT ;  /* 0x000000ff1a267812 */ /* 0x000fe400078ec0ff */
[----:B------:R-:W-:Y:S02]  /*14940*/  LOP3.LUT R37, R37, 0xff, RZ, 0xc0, !PT ;  /* 0x000000ff25257812 */ /* 0x000fe400078ec0ff */
[----:B------:R-:W-:Y:S02]  /*14950*/  LOP3.LUT R39, R39, 0xff, RZ, 0xc0, !PT ;  /* 0x000000ff27277812 */ /* 0x000fe400078ec0ff */
[----:B------:R-:W-:Y:S02]  /*14960*/  IADD3 R21, R21, R229, R20 ;  /* 0x000000e515157210 */ /* 0x000fe40007ffe014 */
[----:B------:R-:W-:-:S02]  /*14970*/  PRMT R46, R37, 0x7604, R36 ;  /* 0x00007604252e7816 */ /* 0x000fc40000000024 */
[----:B------:R-:W-:Y:S01]  /*14980*/  PRMT R47, R39, 0x7604, R38 ;  /* 0x00007604272f7816 */ /* 0x000fe20000000026 */
[----:B------:R-:W-:Y:S01]  /*14990*/  IMAD.IADD R0, R16, 0x1, R21 ;  /* 0x0000000110007824 */ /* 0x000fe200078e0215 */
[----:B------:R-:W-:Y:S02]  /*149a0*/  SHF.R.U32.HI R37, RZ, 0x8, R27 ;  /* 0x00000008ff257819 */ /* 0x000fe4000001161b */
[----:B------:R-:W-:Y:S02]  /*149b0*/  SHF.R.U32.HI R39, RZ, 0x8, R4 ;  /* 0x00000008ff277819 */ /* 0x000fe40000011604 */
[----:B------:R-:W-:Y:S02]  /*149c0*/  SHF.R.U32.HI R40, RZ, 0x8, R5 ;  /* 0x00000008ff287819 */ /* 0x000fe40000011605 */
[----:B------:R-:W-:Y:S02]  /*149d0*/  LOP3.LUT R36, R27, 0xff, RZ, 0xc0, !PT ;  /* 0x000000ff1b247812 */ /* 0x000fe400078ec0ff */
[----:B------:R-:W-:-:S02]  /*149e0*/  LOP3.LUT R38, R4, 0xff, RZ, 0xc0, !PT ;  /* 0x000000ff04267812 */ /* 0x000fc400078ec0ff */
[----:B------:R-:W-:Y:S02]  /*149f0*/  LOP3.LUT R37, R37, 0xff, RZ, 0xc0, !PT ;  /* 0x000000ff25257812 */ /* 0x000fe400078ec0ff */
[----:B------:R-:W-:Y:S02]  /*14a00*/  LOP3.LUT R39, R39, 0xff, RZ, 0xc0, !PT ;  /* 0x000000ff27277812 */ /* 0x000fe400078ec0ff */
[----:B------:R-:W-:Y:S02]  /*14a10*/  LOP3.LUT R21, R40, 0xff, RZ, 0xc0, !PT ;  /* 0x000000ff28157812 */ /* 0x000fe400078ec0ff */
[----:B------:R-:W0:Y:S01]  /*14a20*/  LDS.128 R40, [R0+0x1e200] ;  /* 0x01e2000000287984 */ /* 0x000e220000000c00 */
[----:B------:R-:W-:Y:S02]  /*14a30*/  PRMT R48, R37, 0x7604, R36 ;  /* 0x0000760425307816 */ /* 0x000fe40000000024 */
[----:B------:R-:W-:Y:S02]  /*14a40*/  PRMT R53, R39, 0x7604, R38 ;  /* 0x0000760427357816 */ /* 0x000fe40000000026 */
[----:B------:R-:W-:-:S02]  /*14a50*/  SHF.R.U32.HI R50, RZ, 0x8, R6 ;  /* 0x00000008ff327819 */ /* 0x000fc40000011606 */
[----:B------:R-:W-:Y:S02]  /*14a60*/  LOP3.LUT R20, R5, 0xff, RZ, 0xc0, !PT ;  /* 0x000000ff05147812 */ /* 0x000fe400078ec0ff */
[----:B------:R-:W-:Y:S02]  /*14a70*/  LOP3.LUT R49, R6, 0xff, RZ, 0xc0, !PT ;  /* 0x000000ff06317812 */ /* 0x000fe400078ec0ff */
[----:B------:R-:W-:Y:S02]  /*14a80*/  LOP3.LUT R50, R50, 0xff, RZ, 0xc0, !PT ;  /* 0x000000ff32327812 */ /* 0x000fe400078ec0ff */
[----:B------:R-:W-:Y:S02]  /*14a90*/  PRMT R20, R21, 0x7604, R20 ;  /* 0x0000760415147816 */ /* 0x000fe40000000014 */
[----:B------:R-:W-:Y:S02]  /*14aa0*/  SHF.R.U32.HI R55, RZ, 0x10, R5 ;  /* 0x00000010ff377819 */ /* 0x000fe40000011605 */
[----:B------:R-:W-:-:S02]  /*14ab0*/  SHF.R.U32.HI R21, RZ, 0x10, R25 ;  /* 0x00000010ff157819 */ /* 0x000fc40000011619 */
[----:B------:R-:W-:Y:S02]  /*14ac0*/  PRMT R57, R50, 0x7604, R49 ;  /* 0x0000760432397816 */ /* 0x000fe40000000031 */
[----:B------:R-:W-:Y:S01]  /*14ad0*/  SHF.R.U32.HI R49, RZ, 0x10, R27 ;  /* 0x00000010ff317819 */ /* 0x000fe2000001161b */
[----:B------:R-:W-:Y:S01]  /*14ae0*/  IMAD.U32 R55, R55, 0x10000, RZ ;  /* 0x0001000037377824 */ /* 0x000fe200078e00ff */
[----:B------:R-:W-:Y:S01]  /*14af0*/  SHF.R.U32.HI R52, RZ, 0x8, R7 ;  /* 0x00000008ff347819 */ /* 0x000fe20000011607 */
[----:B------:R-:W-:Y:S01]  /*14b00*/  IMAD.U32 R21, R21, 0x10000, RZ ;  /* 0x0001000015157824 */ /* 0x000fe200078e00ff */
[----:B------:R-:W-:Y:S01]  /*14b10*/  LOP3.LUT R51, R7, 0xff, RZ, 0xc0, !PT ;  /* 0x000000ff07337812 */ /* 0x000fe200078ec0ff */
[----:B------:R-:W-:Y:S01]  /*14b20*/  IMAD.U32 R49, R49, 0x10000, RZ ;  /* 0x0001000031317824 */ /* 0x000fe200078e00ff */
[----:B------:R-:W-:Y:S02]  /*14b30*/  LOP3.LUT R52, R52, 0xff, RZ, 0xc0, !PT ;  /* 0x000000ff34347812 */ /* 0x000fe400078ec0ff */
[----:B------:R-:W-:-:S02]  /*14b40*/  LOP3.LUT R55, R20, 0xff0000, R55, 0xf8, !PT ;  /* 0x00ff000014377812 */ /* 0x000fc400078ef837 */
[----:B------:R-:W-:Y:S02]  /*14b50*/  LOP3.LUT R21, R46, 0xff0000, R21, 0xf8, !PT ;  /* 0x00ff00002e157812 */ /* 0x000fe400078ef815 */
[----:B------:R-:W-:Y:S02]  /*14b60*/  PRMT R52, R52, 0x7604, R51 ;  /* 0x0000760434347816 */ /* 0x000fe40000000033 */
[----:B------:R-:W-:Y:S02]  /*14b70*/  LOP3.LUT R51, R48, 0xff0000, R49, 0xf8, !PT ;  /* 0x00ff000030337812 */ /* 0x000fe400078ef831 */
[----:B------:R-:W-:Y:S02]  /*14b80*/  LOP3.LUT R47, R47, 0xff0000, R26, 0xf8, !PT ;  /* 0x00ff00002f2f7812 */ /* 0x000fe400078ef81a */
[----:B------:R-:W-:Y:S02]  /*14b90*/  LOP3.LUT R55, R55, 0xff000000, R5, 0xf8, !PT ;  /* 0xff00000037377812 */ /* 0x000fe400078ef805 */
[----:B------:R-:W-:-:S02]  /*14ba0*/  SHF.R.U32.HI R59, RZ, 0x10, R7 ;  /* 0x00000010ff3b7819 */ /* 0x000fc40000011607 */
[----:B------:R-:W-:Y:S02]  /*14bb0*/  LOP3.LUT R50, R21, 0xff000000, R25, 0xf8, !PT ;  /* 0xff00000015327812 */ /* 0x000fe400078ef819 */
[----:B------:R-:W-:Y:S02]  /*14bc0*/  LOP3.LUT R21, R53, 0xff0000, R4, 0xf8, !PT ;  /* 0x00ff000035157812 */ /* 0x000fe400078ef804 */
[----:B------:R-:W-:Y:S02]  /*14bd0*/  LOP3.LUT R45, R45, 0xff0000, R24, 0xf8, !PT ;  /* 0x00ff00002d2d7812 */ /* 0x000fe400078ef818 */
[----:B------:R-:W-:Y:S02]  /*14be0*/  LOP3.LUT R53, R51, 0xff000000, R27, 0xf8, !PT ;  /* 0xff00000033357812 */ /* 0x000fe400078ef81b */
[----:B------:R-:W-:Y:S02]  /*14bf0*/  LOP3.LUT R20, R47, 0xff000000, R26, 0xf8, !PT ;  /* 0xff0000002f147812 */ /* 0x000fe400078ef81a */
[----:B------:R-:W-:-:S02]  /*14c00*/  F2FP.F16.E4M3.UNPACK_B R56, R55 ;  /* 0x00000037ff38723e */ /* 0x000fc400020006ff */
[-C--:B0-----:R-:W-:Y:S02]  /*14c10*/  F2FP.F16.E4M3.UNPACK_B R27, R41.reuse ;  /* 0x00000029ff1b723e */ /* 0x081fe400020006ff */
[----:B------:R-:W-:Y:S02]  /*14c20*/  SHF.L.U32 R59, R59, 0x10, RZ ;  /* 0x000000103b3b7819 */ /* 0x000fe400000006ff */
[----:B------:R-:W-:Y:S02]  /*14c30*/  F2FP.F16.E4M3.UNPACK_B R26, R50 ;  /* 0x00000032ff1a723e */ /* 0x000fe400020006ff */
[----:B------:R-:W-:Y:S01]  /*14c40*/  LOP3.LUT R49, R45, 0xff000000, R24, 0xf8, !PT ;  /* 0xff0000002d317812 */ /* 0x000fe200078ef818 */
[----:B------:R-:W-:Y:S01]  /*14c50*/  HADD2.F32 R58, -RZ, R56.H0_H0 ;  /* 0x20000038ff3a7230 */ /* 0x000fe20000004100 */
[----:B------:R-:W-:Y:S01]  /*14c60*/  LOP3.LUT R59, R52, 0xff0000, R59, 0xf8, !PT ;  /* 0x00ff0000343b7812 */ /* 0x000fe200078ef83b */
[----:B------:R-:W-:Y:S02]  /*14c70*/  HADD2.F32 R5, -RZ, R27.H0_H0 ;  /* 0x2000001bff057230 */ /* 0x000fe40000004100 */
[----:B------:R-:W-:Y:S01]  /*14c80*/  HADD2.F32 R52, -RZ, R26.H0_H0 ;  /* 0x2000001aff347230 */ /* 0x000fe20000004100 */
[----:B------:R-:W-:-:S02]  /*14c90*/  F2FP.F16.E4M3.UNPACK_B R46, R41.H1 ;  /* 0x00000029ff2e723e */ /* 0x000fc400030006ff */
[C---:B------:R-:W-:Y:S01]  /*14ca0*/  FMUL.FTZ R60, R5.reuse, R58 ;  /* 0x0000003a053c7220 */ /* 0x040fe20000410000 */
[----:B------:R-:W-:Y:S01]  /*14cb0*/  F2FP.F16.E4M3.UNPACK_B R50, R50.H1 ;  /* 0x00000032ff32723e */ /* 0x000fe200030006ff */
[----:B------:R-:W-:Y:S01]  /*14cc0*/  FMUL.FTZ R51, R5, R52 ;  /* 0x0000003405337220 */ /* 0x000fe20000410000 */
[----:B------:R-:W-:Y:S02]  /*14cd0*/  LOP3.LUT R57, R57, 0xff0000, R6, 0xf8, !PT ;  /* 0x00ff000039397812 */ /* 0x000fe400078ef806 */
[----:B------:R-:W-:Y:S02]  /*14ce0*/  LOP3.LUT R59, R59, 0xff000000, R7, 0xf8, !PT ;  /* 0xff0000003b3b7812 */ /* 0x000fe400078ef807 */
[-C--:B------:R-:W-:Y:S02]  /*14cf0*/  F2FP.F16.E4M3.UNPACK_B R47, R43.reuse ;  /* 0x0000002bff2f723e */ /* 0x080fe400020006ff */
[----:B------:R-:W-:Y:S02]  /*14d00*/  F2FP.F16.E4M3.UNPACK_B R48, R43.H1 ;  /* 0x0000002bff30723e */ /* 0x000fe400030006ff */
[----:B------:R-:W-:-:S02]  /*14d10*/  F2FP.F16.E4M3.UNPACK_B R7, R42 ;  /* 0x0000002aff07723e */ /* 0x000fc400020006ff */
[----:B------:R-:W-:Y:S01]  /*14d20*/  F2FP.F16.E4M3.UNPACK_B R43, R42.H1 ;  /* 0x0000002aff2b723e */ /* 0x000fe200030006ff */
[----:B------:R-:W-:Y:S01]  /*14d30*/  HADD2.F32 R42, -RZ, R46.H0_H0 ;  /* 0x2000002eff2a7230 */ /* 0x000fe20000004100 */
[----:B------:R-:W-:Y:S02]  /*14d40*/  F2FP.F16.E4M3.UNPACK_B R55, R55.H1 ;  /* 0x00000037ff37723e */ /* 0x000fe400030006ff */
[----:B------:R-:W-:Y:S01]  /*14d50*/  LOP3.LUT R6, R57, 0xff000000, R6, 0xf8, !PT ;  /* 0xff00000039067812 */ /* 0x000fe200078ef806 */
[----:B------:R-:W-:Y:S02]  /*14d60*/  HADD2.F32 R57, -RZ, R56.H1_H1 ;  /* 0x30000038ff397230 */ /* 0x000fe40000004100 */
[--C-:B------:R-:W-:Y:S02]  /*14d70*/  HADD2.F32 R56, -RZ, R55.reuse.H0_H0 ;  /* 0x20000037ff387230 */ /* 0x100fe40000004100 */
[----:B------:R-:W-:Y:S02]  /*14d80*/  HADD2.F32 R55, -RZ, R55.H1_H1 ;  /* 0x30000037ff377230 */ /* 0x000fe40000004100 */
[----:B------:R-:W-:Y:S01]  /*14d90*/  HADD2.F32 R46, -RZ, R46.H1_H1 ;  /* 0x3000002eff2e7230 */ /* 0x000fe20000004100 */
[----:B------:R-:W-:-:S02]  /*14da0*/  LOP3.LUT R54, R21, 0xff000000, R4, 0xf8, !PT ;  /* 0xff00000015367812 */ /* 0x000fc400078ef804 */
[-C--:B------:R-:W-:Y:S02]  /*14db0*/  F2FP.F16.E4M3.UNPACK_B R41, R40.reuse ;  /* 0x00000028ff29723e */ /* 0x080fe400020006ff */
[----:B------:R-:W-:Y:S01]  /*14dc0*/  F2FP.F16.E4M3.UNPACK_B R40, R40.H1 ;  /* 0x00000028ff28723e */ /* 0x000fe200030006ff */
[----:B--2---:R-:W0:Y:S02]  /*14dd0*/  LDS.128 R36, [R68+0x1e200] ;  /* 0x01e2000044247984 */ /* 0x004e240000000c00 */
[----:B0-----:R-:W-:-:S05]  /*14de0*/  F2FP.F16.E4M3.UNPACK_B R24, R37 ;  /* 0x00000025ff18723e */ /* 0x001fca00020006ff */
[----:B------:R-:W-:Y:S01]  /*14df0*/  HADD2.F32 R25, -RZ, R24.H0_H0 ;  /* 0x20000018ff197230 */ /* 0x000fe20000004100 */
[----:B------:R-:W-:-:S04]  /*14e00*/  F2FP.F16.E4M3.UNPACK_B R37, R37.H1 ;  /* 0x00000025ff25723e */ /* 0x000fc800030006ff */
[C---:B------:R-:W-:Y:S01]  /*14e10*/  FFMA.FTZ R5, R25.reuse, R52, -R60 ;  /* 0x0000003419057223 */ /* 0x040fe2000001083c */
[----:B------:R-:W-:Y:S01]  /*14e20*/  FFMA.FTZ R25, R25, R58, R51 ;  /* 0x0000003a19197223 */ /* 0x000fe20000010033 */
[----:B------:R-:W-:Y:S02]  /*14e30*/  HADD2.F32 R51, -RZ, R26.H1_H1 ;  /* 0x3000001aff337230 */ /* 0x000fe40000004100 */
[----:B------:R-:W-:Y:S02]  /*14e40*/  HADD2.F32 R26, -RZ, R24.H1_H1 ;  /* 0x30000018ff1a7230 */ /* 0x000fe40000004100 */
[----:B------:R-:W-:Y:S02]  /*14e50*/  HADD2.F32 R52, -RZ, R50.H0_H0 ;  /* 0x20000032ff347230 */ /* 0x000fe40000004100 */
[----:B------:R-:W-:Y:S02]  /*14e60*/  HADD2.F32 R24, -RZ, R27.H1_H1 ;  /* 0x3000001bff187230 */ /* 0x000fe40000004100 */
[----:B------:R-:W-:-:S02]  /*14e70*/  HADD2.F32 R27, -RZ, R37.H0_H0 ;  /* 0x20000025ff1b7230 */ /* 0x000fc40000004100 */
[----:B------:R-:W-:Y:S01]  /*14e80*/  FMUL.FTZ R63, R42, R52 ;  /* 0x000000342a3f7220 */ /* 0x000fe20000410000 */
[C---:B------:R-:W-:Y:S01]  /*14e90*/  FMUL.FTZ R61, R24.reuse, R57 ;  /* 0x00000039183d7220 */ /* 0x040fe20000410000 */
[-C--:B------:R-:W-:Y:S01]  /*14ea0*/  FMUL.FTZ R58, R24, R51.reuse ;  /* 0x00000033183a7220 */ /* 0x080fe20000410000 */
[-C--:B------:R-:W-:Y:S01]  /*14eb0*/  FMUL.FTZ R60, R42, R56.reuse ;  /* 0x000000382a3c7220 */ /* 0x080fe20000410000 */
[C---:B------:R-:W-:Y:S01]  /*14ec0*/  FFMA.FTZ R63, R27.reuse, R56, R63 ;  /* 0x000000381b3f7223 */ /* 0x040fe2000001003f */
[C---:B------:R-:W-:Y:S01]  /*14ed0*/  FFMA.FTZ R24, R26.reuse, R51, -R61 ;  /* 0x000000331a187223 */ /* 0x040fe2000001083d */
[----:B------:R-:W-:Y:S02]  /*14ee0*/  F2FP.F16.E4M3.UNPACK_B R56, R59 ;  /* 0x0000003bff38723e */ /* 0x000fe400020006ff */
[----:B------:R-:W-:Y:S01]  /*14ef0*/  F2FP.F16.E4M3.UNPACK_B R51, R53 ;  /* 0x00000035ff33723e */ /* 0x000fe200020006ff */
[----:B------:R-:W-:Y:S01]  /*14f00*/  FFMA.FTZ R26, R26, R57, R58 ;  /* 0x000000391a1a7223 */ /* 0x000fe2000001003a */
[----:B------:R-:W-:Y:S01]  /*14f10*/  F2FP.F16.E4M3.UNPACK_B R45, R39 ;  /* 0x00000027ff2d723e */ /* 0x000fe200020006ff */
[----:B------:R-:W-:Y:S01]  /*14f20*/  FFMA.FTZ R60, R27, R52, -R60 ;  /* 0x000000341b3c7223 */ /* 0x000fe2000001083c */
[----:B------:R-:W-:-:S02]  /*14f30*/  HADD2.F32 R57, -RZ, R56.H0_H0 ;  /* 0x20000038ff397230 */ /* 0x000fc40000004100 */
[----:B------:R-:W-:Y:S02]  /*14f40*/  HADD2.F32 R42, -RZ, R47.H0_H0 ;  /* 0x2000002fff2a7230 */ /* 0x000fe40000004100 */
[----:B------:R-:W-:Y:S02]  /*14f50*/  HADD2.F32 R52, -RZ, R51.H0_H0 ;  /* 0x20000033ff347230 */ /* 0x000fe40000004100 */
[----:B------:R-:W-:Y:S02]  /*14f60*/  HADD2.F32 R50, -RZ, R50.H1_H1 ;  /* 0x30000032ff327230 */ /* 0x000fe40000004100 */
[C---:B------:R-:W-:Y:S01]  /*14f70*/  FMUL.FTZ R62, R42.reuse, R57 ;  /* 0x000000392a3e7220 */ /* 0x040fe20000410000 */
[----:B------:R-:W-:Y:S02]  /*14f80*/  HADD2.F32 R27, -RZ, R45.H0_H0 ;  /* 0x2000002dff1b7230 */ /* 0x000fe40000004100 */
[----:B------:R-:W-:Y:S01]  /*14f90*/  FMUL.FTZ R42, R42, R52 ;  /* 0x000000342a2a7220 */ /* 0x000fe20000410000 */
[----:B------:R-:W-:-:S02]  /*14fa0*/  HADD2.F32 R37, -RZ, R37.H1_H1 ;  /* 0x30000025ff257230 */ /* 0x000fc40000004100 */
[C---:B------:R-:W-:Y:S01]  /*14fb0*/  FMUL.FTZ R58, R46.reuse, R55 ;  /* 0x000000372e3a7220 */ /* 0x040fe20000410000 */
[-C--:B------:R-:W-:Y:S01]  /*14fc0*/  FMUL.FTZ R46, R46, R50.reuse ;  /* 0x000000322e2e7220 */ /* 0x080fe20000410000 */
[----:B------:R-:W-:Y:S01]  /*14fd0*/  FFMA.FTZ R57, R27, R57, R42 ;  /* 0x000000391b397223 */ /* 0x000fe2000001002a */
[----:B------:R-:W-:Y:S01]  /*14fe0*/  F2FP.F16.E4M3.UNPACK_B R59, R59.H1 ;  /* 0x0000003bff3b723e */ /* 0x000fe200030006ff */
[----:B------:R-:W-:Y:S01]  /*14ff0*/  HADD2.F32 R56, -RZ, R56.H1_H1 ;  /* 0x30000038ff387230 */ /* 0x000fe20000004100 */
[----:B------:R-:W-:Y:S01]  /*15000*/  F2FP.F16.E4M3.UNPACK_B R53, R53.H1 ;  /* 0x00000035ff35723e */ /* 0x000fe200030006ff */
[----:B------:R-:W-:Y:S02]  /*15010*/  HADD2.F32 R47, -RZ, R47.H1_H1 ;  /* 0x3000002fff2f7230 */ /* 0x000fe40000004100 */
[----:B------:R-:W-:Y:S02]  /*15020*/  HADD2.F32 R42, -RZ, R51.H1_H1 ;  /* 0x30000033ff2a7230 */ /* 0x000fe40000004100 */
[C---:B------:R-:W-:Y:S01]  /*15030*/  FFMA.FTZ R61, R37.reuse, R50, -R58 ;  /* 0x00000032253d7223 */ /* 0x040fe2000001083a */
[----:B------:R-:W-:Y:S01]  /*15040*/  FFMA.FTZ R58, R37, R55, R46 ;  /* 0x00000037253a7223 */ /* 0x000fe2000001002e */
[----:B------:R-:W-:Y:S01]  /*15050*/  FFMA.FTZ R62, R27, R52, -R62 ;  /* 0x000000341b3e7223 */ /* 0x000fe2000001083e */
[----:B------:R-:W-:Y:S01]  /*15060*/  F2FP.F16.E4M3.UNPACK_B R39, R39.H1 ;  /* 0x00000027ff27723e */ /* 0x000fe200030006ff */
[----:B------:R-:W-:-:S02]  /*15070*/  HADD2.F32 R45, -RZ, R45.H1_H1 ;  /* 0x3000002dff2d7230 */ /* 0x000fc40000004100 */
[C---:B------:R-:W-:Y:S01]  /*15080*/  FMUL.FTZ R52, R47.reuse, R56 ;  /* 0x000000382f347220 */ /* 0x040fe20000410000 */
[----:B------:R-:W-:Y:S02]  /*15090*/  HADD2.F32 R50, -RZ, R59.H0_H0 ;  /* 0x2000003bff327230 */ /* 0x000fe40000004100 */
[-C--:B------:R-:W-:Y:S01]  /*150a0*/  FMUL.FTZ R47, R47, R42.reuse ;  /* 0x0000002a2f2f7220 */ /* 0x080fe20000410000 */
[----:B------:R-:W-:Y:S02]  /*150b0*/  HADD2.F32 R37, -RZ, R48.H0_H0 ;  /* 0x20000030ff257230 */ /* 0x000fe40000004100 */
[----:B------:R-:W-:Y:S02]  /*150c0*/  HADD2.F32 R46, -RZ, R53.H0_H0 ;  /* 0x20000035ff2e7230 */ /* 0x000fe40000004100 */
[----:B------:R-:W-:Y:S01]  /*150d0*/  FFMA.FTZ R55, R45, R42, -R52 ;  /* 0x0000002a2d377223 */ /* 0x000fe20000010834 */
[----:B------:R-:W-:Y:S02]  /*150e0*/  HADD2.F32 R27, -RZ, R39.H0_H0 ;  /* 0x20000027ff1b7230 */ /* 0x000fe40000004100 */
[----:B------:R-:W-:Y:S01]  /*150f0*/  FMUL.FTZ R64, R37, R50 ;  /* 0x0000003225407220 */ /* 0x000fe20000410000 */
[----:B------:R-:W-:Y:S01]  /*15100*/  FFMA.FTZ R56, R45, R56, R47 ;  /* 0x000000382d387223 */ /* 0x000fe2000001002f */
[----:B------:R-:W-:Y:S01]  /*15110*/  FMUL.FTZ R37, R37, R46 ;  /* 0x0000002e25257220 */ /* 0x000fe20000410000 */
[----:B------:R-:W-:-:S02]  /*15120*/  F2FP.F16.E4M3.UNPACK_B R45, R54.H1 ;  /* 0x00000036ff2d723e */ /* 0x000fc400030006ff */
[----:B------:R-:W-:Y:S01]  /*15130*/  F2FP.F16.E4M3.UNPACK_B R42, R49.H1 ;  /* 0x00000031ff2a723e */ /* 0x000fe200030006ff */
[C---:B------:R-:W-:Y:S01]  /*15140*/  FFMA.FTZ R65, R27.reuse, R50, R37 ;  /* 0x000000321b417223 */ /* 0x040fe20000010025 */
[-C--:B------:R-:W-:Y:S01]  /*15150*/  F2FP.F16.E4M3.UNPACK_B R21, R36.reuse ;  /* 0x00000024ff15723e */ /* 0x080fe200020006ff */
[----:B------:R-:W-:Y:S01]  /*15160*/  HADD2.F32 R53, -RZ, R53.H1_H1 ;  /* 0x30000035ff357230 */ /* 0x000fe20000004100 */
[----:B------:R-:W-:Y:S01]  /*15170*/  F2FP.F16.E4M3.UNPACK_B R36, R36.H1 ;  /* 0x00000024ff24723e */ /* 0x000fe200030006ff */
[----:B------:R-:W-:Y:S02]  /*15180*/  HADD2.F32 R59, -RZ, R59.H1_H1 ;  /* 0x3000003bff3b7230 */ /* 0x000fe40000004100 */
[----:B------:R-:W-:Y:S01]  /*15190*/  FFMA.FTZ R64, R27, R46, -R64 ;  /* 0x0000002e1b407223 */ /* 0x000fe20000010840 */
[----:B------:R-:W-:Y:S02]  /*151a0*/  HADD2.F32 R48, -RZ, R48.H1_H1 ;  /* 0x30000030ff307230 */ /* 0x000fe40000004100 */
[----:B------:R-:W-:-:S02]  /*151b0*/  HADD2.F32 R50, -RZ, R45.H0_H0 ;  /* 0x2000002dff327230 */ /* 0x000fc40000004100 */
[----:B------:R-:W-:Y:S02]  /*151c0*/  HADD2.F32 R37, -RZ, R40.H0_H0 ;  /* 0x20000028ff257230 */ /* 0x000fe40000004100 */
[----:B------:R-:W-:Y:S02]  /*151d0*/  HADD2.F32 R46, -RZ, R42.H0_H0 ;  /* 0x2000002aff2e7230 */ /* 0x000fe40000004100 */
[C---:B------:R-:W-:Y:S01]  /*151e0*/  FMUL.FTZ R52, R48.reuse, R59 ;  /* 0x0000003b30347220 */ /* 0x040fe20000410000 */
[----:B------:R-:W-:Y:S01]  /*151f0*/  FMUL.FTZ R66, R48, R53 ;  /* 0x0000003530427220 */ /* 0x000fe20000410000 */
[----:B------:R-:W-:Y:S02]  /*15200*/  HADD2.F32 R27, -RZ, R36.H0_H0 ;  /* 0x20000024ff1b7230 */ /* 0x000fe40000004100 */
[C---:B------:R-:W-:Y:S01]  /*15210*/  FMUL.FTZ R48, R37.reuse, R50 ;  /* 0x0000003225307220 */ /* 0x040fe20000410000 */
[----:B------:R-:W-:Y:S01]  /*15220*/  FMUL.FTZ R37, R37, R46 ;  /* 0x0000002e25257220 */ /* 0x000fe20000410000 */
[----:B------:R-:W-:-:S02]  /*15230*/  HADD2.F32 R39, -RZ, R39.H1_H1 ;  /* 0x30000027ff277230 */ /* 0x000fc40000004100 */
[C---:B------:R-:W-:Y:S01]  /*15240*/  FFMA.FTZ R47, R27.reuse, R46, -R48 ;  /* 0x0000002e1b2f7223 */ /* 0x040fe20000010830 */
[----:B------:R-:W-:Y:S01]  /*15250*/  FFMA.FTZ R50, R27, R50, R37 ;  /* 0x000000321b327223 */ /* 0x000fe20000010025 */
[----:B------:R-:W-:Y:S01]  /*15260*/  HADD2.F32 R45, -RZ, R45.H1_H1 ;  /* 0x3000002dff2d7230 */ /* 0x000fe20000004100 */
[----:B------:R-:W-:Y:S01]  /*15270*/  F2FP.F16.E4M3.UNPACK_B R54, R54 ;  /* 0x00000036ff36723e */ /* 0x000fe200020006ff */
[----:B------:R-:W-:Y:S02]  /*15280*/  HADD2.F32 R40, -RZ, R40.H1_H1 ;  /* 0x30000028ff287230 */ /* 0x000fe40000004100 */
[----:B------:R-:W-:Y:S02]  /*15290*/  HADD2.F32 R27, -RZ, R42.H1_H1 ;  /* 0x3000002aff1b7230 */ /* 0x000fe40000004100 */
[C---:B------:R-:W-:Y:S01]  /*152a0*/  FFMA.FTZ R67, R39.reuse, R53, -R52 ;  /* 0x0000003527437223 */ /* 0x040fe20000010834 */
        /* <DEDUP_REMOVED lines=11> */
[C---:B------:R-:W-:Y:S01]  /*15360*/  FMUL.FTZ R42, R37.reuse, R40 ;  /* 0x00000028252a7220 */ /* 0x040fe20000410000 */
[----:B------:R-:W-:Y:S02]  /*15370*/  HADD2.F32 R54, -RZ, R54.H1_H1 ;  /* 0x30000036ff367230 */ /* 0x000fe40000004100 */
[----:B------:R-:W-:Y:S01]  /*15380*/  FMUL.FTZ R46, R37, R36 ;  /* 0x00000024252e7220 */ /* 0x000fe20000410000 */
[----:B------:R-:W-:-:S02]  /*15390*/  HADD2.F32 R41, -RZ, R41.H1_H1 ;  /* 0x30000029ff297230 */ /* 0x000fc40000004100 */
[----:B------:R-:W-:Y:S01]  /*153a0*/  FFMA.FTZ R42, R27, R36, -R42 ;  /* 0x000000241b2a7223 */ /* 0x000fe2000001082a */
[----:B------:R-:W-:Y:S01]  /*153b0*/  HADD2.F32 R36, -RZ, R49.H1_H1 ;  /* 0x30000031ff247230 */ /* 0x000fe20000004100 */
[----:B------:R-:W-:Y:S01]  /*153c0*/  F2FP.F16.E4M3.UNPACK_B R39, R6.H1 ;  /* 0x00000006ff27723e */ /* 0x000fe200030006ff */
[----:B------:R-:W-:Y:S02]  /*153d0*/  HADD2.F32 R21, -RZ, R21.H1_H1 ;  /* 0x30000015ff157230 */ /* 0x000fe40000004100 */
[----:B------:R-:W-:Y:S01]  /*153e0*/  FMUL.FTZ R48, R41, R54 ;  /* 0x0000003629307220 */ /* 0x000fe20000410000 */
[----:B------:R-:W-:Y:S01]  /*153f0*/  F2FP.F16.E4M3.UNPACK_B R37, R20.H1 ;  /* 0x00000014ff25723e */ /* 0x000fe200030006ff */
[----:B------:R-:W-:Y:S01]  /*15400*/  FFMA.FTZ R46, R27, R40, R46 ;  /* 0x000000281b2e7223 */ /* 0x000fe2000001002e */
[----:B------:R-:W-:Y:S01]  /*15410*/  F2FP.F16.E4M3.UNPACK_B R4, R38 ;  /* 0x00000026ff04723e */ /* 0x000fe200020006ff */
[----:B------:R-:W-:Y:S01]  /*15420*/  FMUL.FTZ R45, R41, R36 ;  /* 0x00000024292d7220 */ /* 0x000fe20000410000 */
[----:B------:R-:W-:Y:S01]  /*15430*/  F2FP.F16.E4M3.UNPACK_B R38, R38.H1 ;  /* 0x00000026ff26723e */ /* 0x000fe200030006ff */
[----:B------:R-:W-:-:S02]  /*15440*/  HADD2.F32 R40, -RZ, R39.H0_H0 ;  /* 0x20000027ff287230 */ /* 0x000fc40000004100 */
[C---:B------:R-:W-:Y:S01]  /*15450*/  FFMA.FTZ R41, R21.reuse, R36, -R48 ;  /* 0x0000002415297223 */ /* 0x040fe20000010830 */
[----:B------:R-:W-:Y:S02]  /*15460*/  HADD2.F32 R27, -RZ, R43.H0_H0 ;  /* 0x2000002bff1b7230 */ /* 0x000fe40000004100 */
[----:B------:R-:W-:Y:S01]  /*15470*/  FFMA.FTZ R45, R21, R54, R45 ;  /* 0x00000036152d7223 */ /* 0x000fe2000001002d */
[----:B------:R-:W-:Y:S02]  /*15480*/  HADD2.F32 R36, -RZ, R37.H0_H0 ;  /* 0x20000025ff247230 */ /* 0x000fe40000004100 */
[----:B------:R-:W-:Y:S02]  /*15490*/  HADD2.F32 R39, -RZ, R39.H1_H1 ;  /* 0x30000027ff277230 */ /* 0x000fe40000004100 */
[----:B------:R-:W-:Y:S02]  /*154a0*/  HADD2.F32 R43, -RZ, R43.H1_H1 ;  /* 0x3000002bff2b7230 */ /* 0x000fe40000004100 */
[----:B------:R-:W-:Y:S01]  /*154b0*/  FMUL.FTZ R48, R27, R40 ;  /* 0x000000281b307220 */ /* 0x000fe20000410000 */
[----:B------:R-:W-:-:S02]  /*154c0*/  HADD2.F32 R21, -RZ, R38.H0_H0 ;  /* 0x20000026ff157230 */ /* 0x000fc40000004100 */
[----:B------:R-:W-:Y:S02]  /*154d0*/  HADD2.F32 R37, -RZ, R37.H1_H1 ;  /* 0x30000025ff257230 */ /* 0x000fe40000004100 */
[----:B------:R-:W-:Y:S01]  /*154e0*/  FMUL.FTZ R54, R27, R36 ;  /* 0x000000241b367220 */ /* 0x000fe20000410000 */
[----:B------:R-:W-:Y:S01]  /*154f0*/  HADD2.F32 R38, -RZ, R38.H1_H1 ;  /* 0x30000026ff267230 */ /* 0x000fe20000004100 */
[----:B------:R-:W-:Y:S01]  /*15500*/  F2FP.F16.E4M3.UNPACK_B R20, R20 ;  /* 0x00000014ff14723e */ /* 0x000fe200020006ff */
[----:B------:R-:W-:Y:S01]  /*15510*/  FMUL.FTZ R27, R43, R39 ;  /* 0x000000272b1b7220 */ /* 0x000fe20000410000 */
[----:B------:R-:W-:Y:S01]  /*15520*/  FFMA.FTZ R48, R21, R36, -R48 ;  /* 0x0000002415307223 */ /* 0x000fe20000010830 */
[----:B------:R-:W-:Y:S01]  /*15530*/  F2FP.F16.E4M3.UNPACK_B R6, R6 ;  /* 0x00000006ff06723e */ /* 0x000fe200020006ff */
[-C--:B------:R-:W-:Y:S01]  /*15540*/  FMUL.FTZ R36, R43, R37.reuse ;  /* 0x000000252b247220 */ /* 0x080fe20000410000 */
[----:B------:R-:W-:Y:S01]  /*15550*/  FFMA.FTZ R54, R21, R40, R54 ;  /* 0x0000002815367223 */ /* 0x000fe20000010036 */
        /* <DEDUP_REMOVED lines=8> */
[----:B------:R-:W-:Y:S01]  /*155e0*/  FMUL.FTZ R39, R20, R37 ;  /* 0x0000002514277220 */ /* 0x000fe20000410000 */
[----:B------:R-:W-:-:S02]  /*155f0*/  HADD2.F32 R6, -RZ, R4.H0_H0 ;  /* 0x20000004ff067230 */ /* 0x000fc40000004100 */
[----:B------:R-:W-:Y:S01]  /*15600*/  FMUL.FTZ R20, R20, R21 ;  /* 0x0000001514147220 */ /* 0x000fe20000410000 */
[----:B------:R-:W-:Y:S02]  /*15610*/  HADD2.F32 R4, -RZ, R4.H1_H1 ;  /* 0x30000004ff047230 */ /* 0x000fe40000004100 */
[CC--:B------:R-:W-:Y:S01]  /*15620*/  FMUL.FTZ R43, R7.reuse, R36.reuse ;  /* 0x00000024072b7220 */ /* 0x0c0fe20000410000 */
        /* <DEDUP_REMOVED lines=23> */
.L_x_3515:
[----:B------:R-:W-:Y:S05]  /*157a0*/  BSYNC B1 ;  /* 0x0000000000017941 */ /* 0x000fea0003800000 */
.L_x_3514:
[----:B------:R-:W-:Y:S04]  /*157b0*/  BSSY B1, `(.L_x_3516) ;  /* 0x0000102000017945 */ /* 0x000fe80003800000 */
[----:B------:R-:W-:Y:S05]  /*157c0*/  @P1 BRA `(.L_x_3517) ;  /* 0x0000001000001947 */ /* 0x000fea0003800000 */
[----:B------:R-:W3:Y:S04]  /*157d0*/  LDL R20, [R1+0x40] ;  /* 0x0000400001147983 */ /* 0x000ee80000100800 */
[----:B------:R-:W4:Y:S01]  /*157e0*/  LDL R60, [R1+0x6c] ;  /* 0x00006c00013c7983 */ /* 0x000f220000100800 */
[----:B--2--5:R-:W-:Y:S02]  /*157f0*/  SHF.R.U32.HI R0, RZ, 0x8, R28 ;  /* 0x00000008ff007819 */ /* 0x024fe4000001161c */
[----:B------:R-:W-:Y:S02]  /*15800*/  LOP3.LUT R5, R28, 0xff, RZ, 0xc0, !PT ;  /* 0x000000ff1c057812 */ /* 0x000fe400078ec0ff */
[----:B------:R-:W-:Y:S02]  /*15810*/  LOP3.LUT R4, R0, 0xff, RZ, 0xc0, !PT ;  /* 0x000000ff00047812 */ /* 0x000fe400078ec0ff */
[----:B------:R-:W-:-:S02]  /*15820*/  SHF.R.U32.HI R24, RZ, 0x8, R31 ;  /* 0x00000008ff187819 */ /* 0x000fc4000001161f */
[----:B0-----:R-:W-:Y:S02]  /*15830*/  PRMT R37, R4, 0x7604, R5 ;  /* 0x0000760404257816 */ /* 0x001fe40000000005 */
[----:B------:R-:W-:Y:S02]  /*15840*/  SHF.R.U32.HI R6, RZ, 0x8, R29 ;  /* 0x00000008ff067819 */ /* 0x000fe4000001161d */
[----:B-1----:R-:W-:Y:S02]  /*15850*/  LOP3.LUT R21, R31, 0xff, RZ, 0xc0, !PT ;  /* 0x000000ff1f157812 */ /* 0x002fe400078ec0ff */
[----:B------:R-:W-:Y:S02]  /*15860*/  LOP3.LUT R7, R29, 0xff, RZ, 0xc0, !PT ;  /* 0x000000ff1d077812 */ /* 0x000fe400078ec0ff */
[----:B------:R-:W-:Y:S02]  /*15870*/  LOP3.LUT R6, R6, 0xff, RZ, 0xc0, !PT ;  /* 0x000000ff06067812 */ /* 0x000fe400078ec0ff */
        /* <DEDUP_REMOVED lines=9> */
[----:B------:R-:W-:Y:S02]  /*15910*/  SHF.R.U32.HI R40, RZ, 0x10, R31 ;  /* 0x00000010ff287819 */ /* 0x000fe4000001161f */
[----:B------:R-:W-:Y:S02]  /*15920*/  LOP3.LUT R38, R38, 0xff, RZ, 0xc0, !PT ;  /* 0x000000ff26267812 */ /* 0x000fe400078ec0ff */
[----:B------:R-:W-:Y:S02]  /*15930*/  LOP3.LUT R40, R40, 0xff, RZ, 0xc0, !PT ;  /* 0x000000ff28287812 */ /* 0x000fe400078ec0ff */
[----:B---3--:R-:W-:-:S02]  /*15940*/  LEA.HI R0, R3, R20, RZ, 0x1c ;  /* 0x0000001403007211 */ /* 0x008fc400078fe0ff */
[----:B------:R-:W-:Y:S02]  /*15950*/  SHF.R.U32.HI R20, RZ, 0x8, R8 ;  /* 0x00000008ff147819 */ /* 0x000fe40000011608 */
[----:B------:R-:W-:Y:S02]  /*15960*/  SHF.R.S32.HI R5, RZ, 0x1f, R0 ;  /* 0x0000001fff057819 */ /* 0x000fe40000011400 */
[----:B------:R-:W-:Y:S02]  /*15970*/  LOP3.LUT R20, R20, 0xff, RZ, 0xc0, !PT ;  /* 0x000000ff14147812 */ /* 0x000fe400078ec0ff */
[----:B------:R-:W-:Y:S01]  /*15980*/  LEA.HI R4, R5, R0, RZ, 0x2 ;  /* 0x0000000005047211 */ /* 0x000fe200078f10ff */
[----:B------:R-:W-:Y:S01]  /*15990*/  IMAD.SHL.U32 R0, R0, 0x10, RZ ;  /* 0x0000001000007824 */ /* 0x000fe200078e00ff */
[----:B------:R-:W-:Y:S02]  /*159a0*/  PRMT R45, R20, 0x7604, R25 ;  /* 0x00007604142d7816 */ /* 0x000fe40000000019 */
[----:B------:R-:W-:Y:S01]  /*159b0*/  LOP3.LUT R25, R9, 0xff, RZ, 0xc0, !PT ;  /* 0x000000ff09197812 */ /* 0x000fe200078ec0ff */
[----:B------:R-:W-:Y:S01]  /*159c0*/  IMAD.SHL.U32 R4, R4, 0x800, RZ ;  /* 0x0000080004047824 */ /* 0x000fe200078e00ff */
[----:B------:R-:W-:-:S02]  /*159d0*/  LOP3.LUT R5, R227, 0x30, R0, 0xf8, !PT ;  /* 0x00000030e3057812 */ /* 0x000fc400078ef800 */
[----:B------:R-:W-:Y:S02]  /*159e0*/  LOP3.LUT R0, R24, 0xff, RZ, 0xc0, !PT ;  /* 0x000000ff18007812 */ /* 0x000fe400078ec0ff */
[----:B------:R-:W-:Y:S02]  /*159f0*/  LOP3.LUT R5, R5, R228, RZ, 0x3c, !PT ;  /* 0x000000e405057212 */ /* 0x000fe400078e3cff */
[----:B------:R-:W-:Y:S02]  /*15a00*/  PRMT R43, R0, 0x7604, R21 ;  /* 0x00007604002b7816 */ /* 0x000fe40000000015 */
[----:B------:R-:W-:Y:S02]  /*15a10*/  LOP3.LUT R4, R4, 0xffffe000, RZ, 0xc0, !PT ;  /* 0xffffe00004047812 */ /* 0x000fe400078ec0ff */
[----:B------:R-:W-:Y:S02]  /*15a20*/  SHF.R.U32.HI R0, RZ, 0x8, R9 ;  /* 0x00000008ff007819 */ /* 0x000fe40000011609 */
[----:B------:R-:W-:-:S02]  /*15a30*/  IADD3 R21, R5, R229, R4 ;  /* 0x000000e505157210 */ /* 0x000fc40007ffe004 */
[----:B------:R-:W-:Y:S01]  /*15a40*/  SHF.R.U32.HI R24, RZ, 0x8, R11 ;  /* 0x00000008ff187819 */ /* 0x000fe2000001160b */
[----:B----4-:R-:W0:Y:S01]  /*15a50*/  LDS.128 R4, [R60+0x1e200] ;  /* 0x01e200003c047984 */ /* 0x010e220000000c00 */
[----:B------:R-:W-:Y:S02]  /*15a60*/  LOP3.LUT R0, R0, 0xff, RZ, 0xc0, !PT ;  /* 0x000000ff00007812 */ /* 0x000fe400078ec0ff */
[----:B------:R-:W-:Y:S02]  /*15a70*/  SHF.R.U32.HI R20, RZ, 0x8, R10 ;  /* 0x00000008ff147819 */ /* 0x000fe4000001160a */
[----:B------:R-:W-:Y:S02]  /*15a80*/  LOP3.LUT R24, R24, 0xff, RZ, 0xc0, !PT ;  /* 0x000000ff18187812 */ /* 0x000fe400078ec0ff */
[----:B------:R-:W-:Y:S01]  /*15a90*/  PRMT R47, R0, 0x7604, R25 ;  /* 0x00007604002f7816 */ /* 0x000fe20000000019 */
[----:B------:R-:W-:Y:S01]  /*15aa0*/  IMAD.IADD R0, R16, 0x1, R21 ;  /* 0x0000000110007824 */ /* 0x000fe200078e0215 */
[----:B------:R-:W-:-:S02]  /*15ab0*/  LOP3.LUT R20, R20, 0xff, RZ, 0xc0, !PT ;  /* 0x000000ff14147812 */ /* 0x000fc400078ec0ff */
[----:B------:R-:W-:Y:S02]  /*15ac0*/  PRMT R42, R24, 0x7604, R41 ;  /* 0x00007604182a7816 */ /* 0x000fe40000000029 */
[----:B------:R-:W-:Y:S02]  /*15ad0*/  PRMT R49, R20, 0x7604, R27 ;  /* 0x0000760414317816 */ /* 0x000fe4000000001b */
[----:B------:R-:W1:Y:S01]  /*15ae0*/  LDS.128 R24, [R0+0x1e200] ;  /* 0x01e2000000187984 */ /* 0x000e620000000c00 */
[----:B------:R-:W-:Y:S02]  /*15af0*/  SHF.R.U32.HI R21, RZ, 0x10, R29 ;  /* 0x00000010ff157819 */ /* 0x000fe4000001161d */
[----:B------:R-:W-:Y:S02]  /*15b00*/  SHF.R.U32.HI R20, RZ, 0x10, R28 ;  /* 0x00000010ff147819 */ /* 0x000fe4000001161c */
[----:B------:R-:W-:Y:S02]  /*15b10*/  LOP3.LUT R21, R21, 0xff, RZ, 0xc0, !PT ;  /* 0x000000ff15157812 */ /* 0x000fe400078ec0ff */
[----:B------:R-:W-:-:S02]  /*15b20*/  LOP3.LUT R20, R20, 0xff, RZ, 0xc0, !PT ;  /* 0x000000ff14147812 */ /* 0x000fc400078ec0ff */
[----:B------:R-:W-:Y:S02]  /*15b30*/  PRMT R21, R21, 0x7054, R36 ;  /* 0x0000705415157816 */ /* 0x000fe40000000024 */
[----:B------:R-:W-:Y:S02]  /*15b40*/  PRMT R37, R20, 0x7054, R37 ;  /* 0x0000705414257816 */ /* 0x000fe40000000025 */
[----:B------:R-:W-:Y:S02]  /*15b50*/  SHF.R.U32.HI R36, RZ, 0x10, R9 ;  /* 0x00000010ff247819 */ /* 0x000fe40000011609 */
[----:B------:R-:W-:Y:S02]  /*15b60*/  SHF.R.U32.HI R20, RZ, 0x10, R8 ;  /* 0x00000010ff147819 */ /* 0x000fe40000011608 */
[----:B------:R-:W-:Y:S02]  /*15b70*/  PRMT R41, R38, 0x7054, R39 ;  /* 0x0000705426297816 */ /* 0x000fe40000000027 */
[----:B------:R-:W-:-:S02]  /*15b80*/  SHF.R.U32.HI R39, RZ, 0x10, R11 ;  /* 0x00000010ff277819 */ /* 0x000fc4000001160b */
[----:B------:R-:W-:Y:S02]  /*15b90*/  LOP3.LUT R36, R36, 0xff, RZ, 0xc0, !PT ;  /* 0x000000ff24247812 */ /* 0x000fe400078ec0ff */
[----:B------:R-:W-:Y:S02]  /*15ba0*/  LOP3.LUT R20, R20, 0xff, RZ, 0xc0, !PT ;  /* 0x000000ff14147812 */ /* 0x000fe400078ec0ff */
[----:B------:R-:W-:Y:S02]  /*15bb0*/  SHF.R.U32.HI R38, RZ, 0x10, R10 ;  /* 0x00000010ff267819 */ /* 0x000fe4000001160a */
[----:B------:R-:W-:Y:S02]  /*15bc0*/  LOP3.LUT R39, R39, 0xff, RZ, 0xc0, !PT ;  /* 0x000000ff27277812 */ /* 0x000fe400078ec0ff */
[----:B------:R-:W-:Y:S02]  /*15bd0*/  PRMT R47, R36, 0x7054, R47 ;  /* 0x00007054242f7816 */ /* 0x000fe4000000002f */
[----:B------:R-:W-:-:S02]  /*15be0*/  PRMT R45, R20, 0x7054, R45 ;  /* 0x00007054142d7816 */ /* 0x000fc4000000002d */
[----:B------:R-:W-:Y:S02]  /*15bf0*/  PRMT R43, R40, 0x7054, R43 ;  /* 0x00007054282b7816 */ /* 0x000fe4000000002b */
[----:B------:R-:W-:Y:S02]  /*15c00*/  LOP3.LUT R38, R38, 0xff, RZ, 0xc0, !PT ;  /* 0x000000ff26267812 */ /* 0x000fe400078ec0ff */
[----:B------:R-:W-:Y:S02]  /*15c10*/  PRMT R51, R39, 0x7054, R42 ;  /* 0x0000705427337816 */ /* 0x000fe4000000002a */
        /* <DEDUP_REMOVED lines=18> */
[----:B------:R-:W-:Y:S01]  /*15d40*/  LOP3.LUT R51, R51, 0xff000000, R11, 0xf8, !PT ;  /* 0xff00000033337812 */ /* 0x000fe200078ef80b */
[--C-:B------:R-:W-:Y:S01]  /*15d50*/  HADD2.F32 R42, -RZ, R41.reuse.H0_H0 ;  /* 0x20000029ff2a7230 */ /* 0x100fe20000004100 */
[-C--:B------:R-:W-:Y:S01]  /*15d60*/  F2FP.F16.E4M3.UNPACK_B R10, R5.reuse ;  /* 0x00000005ff0a723e */ /* 0x080fe200020006ff */
[----:B------:R-:W-:Y:S01]  /*15d70*/  HADD2.F32 R41, -RZ, R41.H1_H1 ;  /* 0x30000029ff297230 */ /* 0x000fe20000004100 */
[----:B------:R-:W-:Y:S01]  /*15d80*/  F2FP.F16.E4M3.UNPACK_B R11, R5.H1 ;  /* 0x00000005ff0b723e */ /* 0x000fe200030006ff */
[----:B------:R-:W-:Y:S01]  /*15d90*/  HADD2.F32 R5, -RZ, R6.H0_H0 ;  /* 0x20000006ff057230 */ /* 0x000fe20000004100 */
[----:B------:R-:W-:Y:S01]  /*15da0*/  LOP3.LUT R43, R43, 0xff000000, R31, 0xf8, !PT ;  /* 0xff0000002b2b7812 */ /* 0x000fe200078ef81f */
[--C-:B------:R-:W-:Y:S01]  /*15db0*/  HADD2.F32 R9, -RZ, R10.reuse.H0_H0 ;  /* 0x2000000aff097230 */ /* 0x100fe20000004100 */
[-C--:B------:R-:W-:Y:S01]  /*15dc0*/  F2FP.F16.E4M3.UNPACK_B R37, R27.reuse ;  /* 0x0000001bff25723e */ /* 0x080fe200020006ff */
[----:B------:R-:W-:Y:S01]  /*15dd0*/  HADD2.F32 R10, -RZ, R10.H1_H1 ;  /* 0x3000000aff0a7230 */ /* 0x000fe20000004100 */
[----:B------:R-:W-:Y:S01]  /*15de0*/  F2FP.F16.E4M3.UNPACK_B R38, R27.H1 ;  /* 0x0000001bff26723e */ /* 0x000fe200030006ff */
[C---:B------:R-:W-:Y:S01]  /*15df0*/  FMUL.FTZ R52, R5.reuse, R48 ;  /* 0x0000003005347220 */ /* 0x040fe20000410000 */
[----:B------:R-:W-:Y:S01]  /*15e00*/  F2FP.F16.E4M3.UNPACK_B R31, R26 ;  /* 0x0000001aff1f723e */ /* 0x000fe200020006ff */
[----:B------:R-:W-:Y:S01]  /*15e10*/  FMUL.FTZ R27, R5, R42 ;  /* 0x0000002a051b7220 */ /* 0x000fe20000410000 */
[----:B------:R-:W-:Y:S01]  /*15e20*/  F2FP.F16.E4M3.UNPACK_B R36, R26.H1 ;  /* 0x0000001aff24723e */ /* 0x000fe200030006ff */
[----:B------:R-:W-:Y:S01]  /*15e30*/  HADD2.F32 R26, -RZ, R6.H1_H1 ;  /* 0x30000006ff1a7230 */ /* 0x000fe20000004100 */
[----:B------:R-:W-:Y:S01]  /*15e40*/  F2FP.F16.E4M3.UNPACK_B R30, R25.H1 ;  /* 0x00000019ff1e723e */ /* 0x000fe200030006ff */
[C---:B------:R-:W-:Y:S01]  /*15e50*/  FFMA.FTZ R5, R9.reuse, R42, -R52 ;  /* 0x0000002a09057223 */ /* 0x040fe20000010834 */
[----:B------:R-:W-:Y:S01]  /*15e60*/  F2FP.F16.E4M3.UNPACK_B R47, R47.H1 ;  /* 0x0000002fff2f723e */ /* 0x000fe200030006ff */
[----:B------:R-:W-:Y:S01]  /*15e70*/  FFMA.FTZ R9, R9, R48, R27 ;  /* 0x0000003009097223 */ /* 0x000fe2000001001b */
[----:B------:R-:W-:Y:S01]  /*15e80*/  F2FP.F16.E4M3.UNPACK_B R40, R40.H1 ;  /* 0x00000028ff28723e */ /* 0x000fe200030006ff */
[----:B------:R-:W-:-:S02]  /*15e90*/  HADD2.F32 R27, -RZ, R30.H0_H0 ;  /* 0x2000001eff1b7230 */ /* 0x000fc40000004100 */
[C---:B------:R-:W-:Y:S01]  /*15ea0*/  FMUL.FTZ R53, R26.reuse, R49 ;  /* 0x000000311a357220 */ /* 0x040fe20000410000 */
[----:B------:R-:W-:Y:S02]  /*15eb0*/  HADD2.F32 R46, -RZ, R47.H0_H0 ;  /* 0x2000002fff2e7230 */ /* 0x000fe40000004100 */
[-C--:B------:R-:W-:Y:S01]  /*15ec0*/  FMUL.FTZ R26, R26, R41.reuse ;  /* 0x000000291a1a7220 */ /* 0x080fe20000410000 */
[----:B------:R-:W-:Y:S02]  /*15ed0*/  HADD2.F32 R42, -RZ, R40.H0_H0 ;  /* 0x20000028ff2a7230 */ /* 0x000fe40000004100 */
[C---:B------:R-:W-:Y:S01]  /*15ee0*/  FFMA.FTZ R48, R10.reuse, R41, -R53 ;  /* 0x000000290a307223 */ /* 0x040fe20000010835 */
[----:B------:R-:W-:Y:S02]  /*15ef0*/  HADD2.F32 R6, -RZ, R11.H0_H0 ;  /* 0x2000000bff067230 */ /* 0x000fe40000004100 */
[C---:B------:R-:W-:Y:S01]  /*15f00*/  FMUL.FTZ R55, R27.reuse, R46 ;  /* 0x0000002e1b377220 */ /* 0x040fe20000410000 */
[----:B------:R-:W-:Y:S01]  /*15f10*/  FFMA.FTZ R52, R10, R49, R26 ;  /* 0x000000310a347223 */ /* 0x000fe2000001001a */
[----:B------:R-:W-:Y:S01]  /*15f20*/  F2FP.F16.E4M3.UNPACK_B R41, R51 ;  /* 0x00000033ff29723e */ /* 0x000fe200020006ff */
[----:B------:R-:W-:Y:S01]  /*15f30*/  FMUL.FTZ R27, R27, R42 ;  /* 0x0000002a1b1b7220 */ /* 0x000fe20000410000 */
[----:B------:R-:W-:Y:S01]  /*15f40*/  F2FP.F16.E4M3.UNPACK_B R26, R43 ;  /* 0x0000002bff1a723e */ /* 0x000fe200020006ff */
[----:B------:R-:W-:-:S02]  /*15f50*/  HADD2.F32 R10, -RZ, R37.H0_H0 ;  /* 0x20000025ff0a7230 */ /* 0x000fc40000004100 */
[C---:B------:R-:W-:Y:S01]  /*15f60*/  FFMA.FTZ R55, R6.reuse, R42, -R55 ;  /* 0x0000002a06377223 */ /* 0x040fe20000010837 */
[----:B------:R-:W-:Y:S01]  /*15f70*/  FFMA.FTZ R46, R6, R46, R27 ;  /* 0x0000002e062e7223 */ /* 0x000fe2000001001b */
[----:B------:R-:W-:Y:S01]  /*15f80*/  HADD2.F32 R49, -RZ, R41.H0_H0 ;  /* 0x20000029ff317230 */ /* 0x000fe20000004100 */
[----:B------:R-:W-:Y:S01]  /*15f90*/  F2FP.F16.E4M3.UNPACK_B R51, R51.H1 ;  /* 0x00000033ff33723e */ /* 0x000fe200030006ff */
[----:B------:R-:W-:Y:S01]  /*15fa0*/  HADD2.F32 R27, -RZ, R26.H0_H0 ;  /* 0x2000001aff1b7230 */ /* 0x000fe20000004100 */
[----:B------:R-:W-:Y:S01]  /*15fb0*/  F2FP.F16.E4M3.UNPACK_B R43, R43.H1 ;  /* 0x0000002bff2b723e */ /* 0x000fe200030006ff */
[----:B------:R-:W-:Y:S02]  /*15fc0*/  HADD2.F32 R47, -RZ, R47.H1_H1 ;  /* 0x3000002fff2f7230 */ /* 0x000fe40000004100 */
[C---:B------:R-:W-:Y:S01]  /*15fd0*/  FMUL.FTZ R53, R10.reuse, R49 ;  /* 0x000000310a357220 */ /* 0x040fe20000410000 */
[----:B------:R-:W-:Y:S02]  /*15fe0*/  HADD2.F32 R30, -RZ, R30.H1_H1 ;  /* 0x3000001eff1e7230 */ /* 0x000fe40000004100 */
[----:B------:R-:W-:Y:S01]  /*15ff0*/  FMUL.FTZ R10, R10, R27 ;  /* 0x0000001b0a0a7220 */ /* 0x000fe20000410000 */
[----:B------:R-:W-:Y:S01]  /*16000*/  HADD2.F32 R40, -RZ, R40.H1_H1 ;  /* 0x30000028ff287230 */ /* 0x000fe20000004100 */
[----:B------:R-:W-:Y:S01]  /*16010*/  F2FP.F16.E4M3.UNPACK_B R25, R24 ;  /* 0x00000018ff19723e */ /* 0x000fe200020006ff */
[----:B------:R-:W-:-:S02]  /*16020*/  HADD2.F32 R6, -RZ, R28.H0_H0 ;  /* 0x2000001cff067230 */ /* 0x000fc40000004100 */
[C---:B------:R-:W-:Y:S01]  /*16030*/  FMUL.FTZ R42, R30.reuse, R47 ;  /* 0x0000002f1e2a7220 */ /* 0x040fe20000410000 */
[----:B------:R-:W-:Y:S02]  /*16040*/  HADD2.F32 R11, -RZ, R11.H1_H1 ;  /* 0x3000000bff0b7230 */ /* 0x000fe40000004100 */
[-C--:B------:R-:W-:Y:S01]  /*16050*/  FMUL.FTZ R30, R30, R40.reuse ;  /* 0x000000281e1e7220 */ /* 0x080fe20000410000 */
[----:B------:R-:W-:Y:S02]  /*16060*/  HADD2.F32 R26, -RZ, R26.H1_H1 ;  /* 0x3000001aff1a7230 */ /* 0x000fe40000004100 */
[C---:B------:R-:W-:Y:S01]  /*16070*/  FFMA.FTZ R53, R6.reuse, R27, -R53 ;  /* 0x0000001b06357223 */ /* 0x040fe20000010835 */
[----:B------:R-:W-:Y:S01]  /*16080*/  FFMA.FTZ R49, R6, R49, R10 ;  /* 0x0000003106317223 */ /* 0x000fe2000001000a */
[----:B------:R-:W-:Y:S02]  /*16090*/  HADD2.F32 R41, -RZ, R41.H1_H1 ;  /* 0x30000029ff297230 */ /* 0x000fe40000004100 */
[----:B------:R-:W-:Y:S01]  /*160a0*/  FFMA.FTZ R42, R11, R40, -R42 ;  /* 0x000000280b2a7223 */ /* 0x000fe2000001082a */
[----:B------:R-:W-:-:S02]  /*160b0*/  HADD2.F32 R37, -RZ, R37.H1_H1 ;  /* 0x30000025ff257230 */ /* 0x000fc40000004100 */
[----:B------:R-:W-:Y:S01]  /*160c0*/  FFMA.FTZ R47, R11, R47, R30 ;  /* 0x0000002f0b2f7223 */ /* 0x000fe2000001001e */
[----:B------:R-:W-:Y:S01]  /*160d0*/  HADD2.F32 R27, -RZ, R51.H0_H0 ;  /* 0x20000033ff1b7230 */ /* 0x000fe20000004100 */
[----:B------:R-:W-:Y:S01]  /*160e0*/  F2FP.F16.E4M3.UNPACK_B R24, R24.H1 ;  /* 0x00000018ff18723e */ /* 0x000fe200030006ff */
[----:B------:R-:W-:Y:S02]  /*160f0*/  HADD2.F32 R10, -RZ, R38.H0_H0 ;  /* 0x20000026ff0a7230 */ /* 0x000fe40000004100 */
[C---:B------:R-:W-:Y:S01]  /*16100*/  FMUL.FTZ R57, R37.reuse, R41 ;  /* 0x0000002925397220 */ /* 0x040fe20000410000 */
[----:B------:R-:W-:Y:S02]  /*16110*/  HADD2.F32 R28, -RZ, R28.H1_H1 ;  /* 0x3000001cff1c7230 */ /* 0x000fe40000004100 */
[----:B------:R-:W-:Y:S01]  /*16120*/  FMUL.FTZ R30, R37, R26 ;  /* 0x0000001a251e7220 */ /* 0x000fe20000410000 */
[----:B------:R-:W-:Y:S02]  /*16130*/  HADD2.F32 R11, -RZ, R43.H0_H0 ;  /* 0x2000002bff0b7230 */ /* 0x000fe40000004100 */
[----:B------:R-:W-:Y:S01]  /*16140*/  FMUL.FTZ R37, R10, R27 ;  /* 0x0000001b0a257220 */ /* 0x000fe20000410000 */
[----:B------:R-:W-:-:S02]  /*16150*/  HADD2.F32 R6, -RZ, R29.H0_H0 ;  /* 0x2000001dff067230 */ /* 0x000fc40000004100 */
[----:B------:R-:W-:Y:S01]  /*16160*/  FFMA.FTZ R40, R28, R26, -R57 ;  /* 0x0000001a1c287223 */ /* 0x000fe20000010839 */
[----:B------:R-:W-:Y:S01]  /*16170*/  F2FP.F16.E4M3.UNPACK_B R26, R45.H1 ;  /* 0x0000002dff1a723e */ /* 0x000fe200030006ff */
[-C--:B------:R-:W-:Y:S01]  /*16180*/  FMUL.FTZ R10, R10, R11.reuse ;  /* 0x0000000b0a0a7220 */ /* 0x080fe20000410000 */
[----:B------:R-:W-:Y:S02]  /*16190*/  HADD2.F32 R51, -RZ, R51.H1_H1 ;  /* 0x30000033ff337230 */ /* 0x000fe40000004100 */
[----:B------:R-:W-:Y:S01]  /*161a0*/  FFMA.FTZ R56, R6, R11, -R37 ;  /* 0x0000000b06387223 */ /* 0x000fe20000010825 */
[----:B------:R-:W-:Y:S01]  /*161b0*/  HADD2.F32 R38, -RZ, R38.H1_H1 ;  /* 0x30000026ff267230 */ /* 0x000fe20000004100 */
[----:B------:R-:W-:Y:S01]  /*161c0*/  F2FP.F16.E4M3.UNPACK_B R11, R39.H1 ;  /* 0x00000027ff0b723e */ /* 0x000fe200030006ff */
[----:B------:R-:W-:Y:S02]  /*161d0*/  HADD2.F32 R43, -RZ, R43.H1_H1 ;  /* 0x3000002bff2b7230 */ /* 0x000fe40000004100 */
[----:B------:R-:W-:Y:S01]  /*161e0*/  FFMA.FTZ R54, R28, R41, R30 ;  /* 0x000000291c367223 */ /* 0x000fe2000001001e */
[----:B------:R-:W-:Y:S01]  /*161f0*/  FFMA.FTZ R57, R6, R27, R10 ;  /* 0x0000001b06397223 */ /* 0x000fe2000001000a */
        /* <DEDUP_REMOVED lines=23> */
[----:B------:R-:W-:Y:S02]  /*16370*/  HADD2.F32 R10, -RZ, R25.H0_H0 ;  /* 0x20000019ff0a7230 */ /* 0x000fe40000004100 */
[----:B------:R-:W-:Y:S01]  /*16380*/  FFMA.FTZ R43, R8, R29, R24 ;  /* 0x0000001d082b7223 */ /* 0x000fe20000010018 */
[----:B------:R-:W-:Y:S01]  /*16390*/  HADD2.F32 R11, -RZ, R39.H0_H0 ;  /* 0x20000027ff0b7230 */ /* 0x000fe20000004100 */
[----:B------:R-:W-:Y:S01]  /*163a0*/  F2FP.SATFINITE.E4M3.F32.PACK_AB_MERGE_C R42, R42, R55, RZ ;  /* 0x000000372a2a723e */ /* 0x000fe200048070ff */
        /* <DEDUP_REMOVED lines=8> */
[----:B------:R-:W-:Y:S01]  /*16430*/  HADD2.F32 R7, -RZ, R7.H1_H1 ;  /* 0x30000007ff077230 */ /* 0x000fe20000004100 */
[----:B------:R-:W-:Y:S01]  /*16440*/  F2FP.F16.E4M3.UNPACK_B R11, R50.H1 ;  /* 0x00000032ff0b723e */ /* 0x000fe200030006ff */
[C---:B------:R-:W-:Y:S01]  /*16450*/  FMUL.FTZ R10, R25.reuse, R24 ;  /* 0x00000018190a7220 */ /* 0x040fe20000410000 */
[----:B------:R-:W-:Y:S01]  /*16460*/  F2FP.F16.E4M3.UNPACK_B R6, R20.H1 ;  /* 0x00000014ff06723e */ /* 0x000fe200030006ff */
[----:B------:R-:W-:Y:S01]  /*16470*/  FMUL.FTZ R27, R25, R8 ;  /* 0x00000008191b7220 */ /* 0x000fe20000410000 */
[----:B------:R-:W-:Y:S01]  /*16480*/  F2FP.F16.E4M3.UNPACK_B R50, R50 ;  /* 0x00000032ff32723e */ /* 0x000fe200020006ff */
[----:B------:R-:W-:Y:S01]  /*16490*/  FFMA.FTZ R26, R7, R8, -R10 ;  /* 0x00000008071a7223 */ /* 0x000fe2000001080a */
[----:B------:R-:W-:-:S02]  /*164a0*/  HADD2.F32 R25, -RZ, R11.H0_H0 ;  /* 0x2000000bff197230 */ /* 0x000fc40000004100 */
[----:B------:R-:W-:Y:S01]  /*164b0*/  FFMA.FTZ R24, R7, R24, R27 ;  /* 0x0000001807187223 */ /* 0x000fe2000001001b */
[----:B------:R-:W-:Y:S01]  /*164c0*/  HADD2.F32 R8, -RZ, R36.H0_H0 ;  /* 0x20000024ff087230 */ /* 0x000fe20000004100 */
[----:B------:R-:W-:Y:S01]  /*164d0*/  F2FP.F16.E4M3.UNPACK_B R20, R20 ;  /* 0x00000014ff14723e */ /* 0x000fe200020006ff */
[----:B------:R-:W-:Y:S01]  /*164e0*/  HADD2.F32 R7, -RZ, R6.H0_H0 ;  /* 0x20000006ff077230 */ /* 0x000fe20000004100 */
[----:B------:R-:W-:Y:S01]  /*164f0*/  F2FP.SATFINITE.E4M3.F32.PACK_AB_MERGE_C R46, R47, R46, RZ ;  /* 0x0000002e2f2e723e */ /* 0x000fe200048070ff */
[----:B------:R-:W-:Y:S02]  /*16500*/  HADD2.F32 R11, -RZ, R11.H1_H1 ;  /* 0x3000000bff0b7230 */ /* 0x000fe40000004100 */
[C---:B------:R-:W-:Y:S01]  /*16510*/  FMUL.FTZ R27, R8.reuse, R25 ;  /* 0x00000019081b7220 */ /* 0x040fe20000410000 */
[----:B------:R-:W-:Y:S02]  /*16520*/  HADD2.F32 R36, -RZ, R36.H1_H1 ;  /* 0x30000024ff247230 */ /* 0x000fe40000004100 */
[----:B------:R-:W-:Y:S01]  /*16530*/  FMUL.FTZ R39, R8, R7 ;  /* 0x0000000708277220 */ /* 0x000fe20000410000 */
[----:B------:R-:W-:Y:S01]  /*16540*/  HADD2.F32 R10, -RZ, R6.H1_H1 ;  /* 0x30000006ff0a7230 */ /* 0x000fe20000004100 */
[----:B------:R-:W-:Y:S01]  /*16550*/  F2FP.SATFINITE.E4M3.F32.PACK_AB_MERGE_C R5, R48, R5, R42 ;  /* 0x000000053005723e */ /* 0x000fe2000480702a */
[----:B------:R-:W-:-:S02]  /*16560*/  HADD2.F32 R6, -RZ, R21.H0_H0 ;  /* 0x20000015ff067230 */ /* 0x000fc40000004100 */
[C---:B------:R-:W-:Y:S01]  /*16570*/  FMUL.FTZ R8, R36.reuse, R11 ;  /* 0x0000000b24087220 */ /* 0x040fe20000410000 */
[----:B------:R-:W-:Y:S02]  /*16580*/  HADD2.F32 R21, -RZ, R21.H1_H1 ;  /* 0x30000015ff157230 */ /* 0x000fe40000004100 */
[-C--:B------:R-:W-:Y:S01]  /*16590*/  FMUL.FTZ R38, R36, R10.reuse ;  /* 0x0000000a24267220 */ /* 0x080fe20000410000 */
[----:B------:R-:W-:Y:S01]  /*165a0*/  F2FP.SATFINITE.E4M3.F32.PACK_AB_MERGE_C R9, R52, R9, R46 ;  /* 0x000000093409723e */ /* 0x000fe2000480702e */
[C---:B------:R-:W-:Y:S01]  /*165b0*/  FFMA.FTZ R27, R6.reuse, R7, -R27 ;  /* 0x00000007061b7223 */ /* 0x040fe2000001081b */
[----:B------:R-:W-:Y:S02]  /*165c0*/  HADD2.F32 R7, -RZ, R31.H0_H0 ;  /* 0x2000001fff077230 */ /* 0x000fe40000004100 */
[----:B------:R-:W-:Y:S01]  /*165d0*/  FFMA.FTZ R36, R21, R10, -R8 ;  /* 0x0000000a15247223 */ /* 0x000fe20000010808 */
[----:B------:R-:W-:Y:S02]  /*165e0*/  HADD2.F32 R10, -RZ, R50.H0_H0 ;  /* 0x20000032ff0a7230 */ /* 0x000fe40000004100 */
[----:B------:R-:W-:Y:S01]  /*165f0*/  FFMA.FTZ R39, R6, R25, R39 ;  /* 0x0000001906277223 */ /* 0x000fe20000010027 */
[----:B------:R-:W-:-:S02]  /*16600*/  HADD2.F32 R8, -RZ, R20.H0_H0 ;  /* 0x20000014ff087230 */ /* 0x000fc40000004100 */
[----:B------:R-:W-:Y:S01]  /*16610*/  FFMA.FTZ R38, R21, R11, R38 ;  /* 0x0000000b15267223 */ /* 0x000fe20000010026 */
[----:B------:R-:W-:Y:S02]  /*16620*/  HADD2.F32 R50, -RZ, R50.H1_H1 ;  /* 0x30000032ff327230 */ /* 0x000fe40000004100 */
[C---:B------:R-:W-:Y:S01]  /*16630*/  FMUL.FTZ R11, R7.reuse, R10 ;  /* 0x0000000a070b7220 */ /* 0x040fe20000410000 */
[----:B------:R-:W-:Y:S02]  /*16640*/  HADD2.F32 R31, -RZ, R31.H1_H1 ;  /* 0x3000001fff1f7230 */ /* 0x000fe40000004100 */
[----:B------:R-:W-:Y:S01]  /*16650*/  FMUL.FTZ R7, R7, R8 ;  /* 0x0000000807077220 */ /* 0x000fe20000410000 */
[----:B------:R-:W-:Y:S01]  /*16660*/  HADD2.F32 R20, -RZ, R20.H1_H1 ;  /* 0x30000014ff147230 */ /* 0x000fe20000004100 */
[----:B------:R-:W-:Y:S01]  /*16670*/  F2FP.SATFINITE.E4M3.F32.PACK_AB_MERGE_C R27, R36, R27, RZ ;  /* 0x0000001b241b723e */ /* 0x000fe200048070ff */
[--C-:B------:R-:W-:Y:S02]  /*16680*/  HADD2.F32 R6, -RZ, R4.reuse.H0_H0 ;  /* 0x20000004ff067230 */ /* 0x100fe40000004100 */
[----:B------:R-:W-:Y:S01]  /*16690*/  FMUL.FTZ R25, R31, R50 ;  /* 0x000000321f197220 */ /* 0x000fe20000410000 */
[----:B------:R-:W-:-:S02]  /*166a0*/  HADD2.F32 R4, -RZ, R4.H1_H1 ;  /* 0x30000004ff047230 */ /* 0x000fc40000004100 */
[----:B------:R-:W-:Y:S01]  /*166b0*/  FMUL.FTZ R31, R31, R20 ;  /* 0x000000141f1f7220 */ /* 0x000fe20000410000 */
[----:B------:R-:W-:Y:S01]  /*166c0*/  F2FP.SATFINITE.E4M3.F32.PACK_AB_MERGE_C R38, R38, R39, RZ ;  /* 0x000000272626723e */ /* 0x000fe200048070ff */
        /* <DEDUP_REMOVED lines=16> */
.L_x_3517:
[----:B------:R-:W-:Y:S05]  /*167d0*/  BSYNC B1 ;  /* 0x0000000000017941 */ /* 0x000fea0003800000 */
.L_x_3516:
[----:B------:R-:W-:Y:S05]  /*167e0*/  @P2 BRA `(.L_x_3498) ;  /* 0x0000000c00e02947 */ /* 0x000fea0003800000 */
[----:B--23--:R-:W2:Y:S04]  /*167f0*/  LDL R0, [R1+0x48] ;  /* 0x0000480001007983 */ /* 0x00cea80000100800 */
[----:B------:R-:W3:Y:S01]  /*16800*/  LDL R51, [R1+0x68] ;  /* 0x0000680001337983 */ /* 0x000ee20000100800 */
[----:B-----5:R-:W-:Y:S02]  /*16810*/  SHF.R.U32.HI R4, RZ, 0x8, R32 ;  /* 0x00000008ff047819 */ /* 0x020fe40000011620 */
[----:B------:R-:W-:Y:S02]  /*16820*/  SHF.R.U32.HI R8, RZ, 0x8, R34 ;  /* 0x00000008ff087819 */ /* 0x000fe40000011622 */
[----:B------:R-:W-:Y:S02]  /*16830*/  LOP3.LUT R5, R4, 0xff, RZ, 0xc0, !PT ;  /* 0x000000ff04057812 */ /* 0x000fe400078ec0ff */
[----:B------:R-:W-:-:S02]  /*16840*/  LOP3.LUT R4, R34, 0xff, RZ, 0xc0, !PT ;  /* 0x000000ff22047812 */ /* 0x000fc400078ec0ff */
[----:B------:R-:W-:Y:S02]  /*16850*/  LOP3.LUT R9, R8, 0xff, RZ, 0xc0, !PT ;  /* 0x000000ff08097812 */ /* 0x000fe400078ec0ff */
[----:B------:R-:W-:Y:S02]  /*16860*/  SHF.R.U32.HI R7, RZ, 0x8, R33 ;  /* 0x00000008ff077819 */ /* 0x000fe40000011621 */
[----:B------:R-:W-:Y:S02]  /*16870*/  PRMT R25, R9, 0x7604, R4 ;  /* 0x0000760409197816 */ /* 0x000fe40000000004 */
[----:B------:R-:W-:Y:S02]  /*16880*/  LOP3.LUT R6, R33, 0xff, RZ, 0xc0, !PT ;  /* 0x000000ff21067812 */ /* 0x000fe400078ec0ff */
[----:B------:R-:W-:Y:S02]  /*16890*/  LOP3.LUT R7, R7, 0xff, RZ, 0xc0, !PT ;  /* 0x000000ff07077812 */ /* 0x000fe400078ec0ff */
[----:B------:R-:W-:-:S02]  /*168a0*/  SHF.R.U32.HI R8, RZ, 0x8, R12 ;  /* 0x00000008ff087819 */ /* 0x000fc4000001160c */
[----:B------:R-:W-:Y:S02]  /*168b0*/  PRMT R20, R7, 0x7604, R6 ;  /* 0x0000760407147816 */ /* 0x000fe40000000006 */
[----:B------:R-:W-:Y:S02]  /*168c0*/  LOP3.LUT R7, R12, 0xff, RZ, 0xc0, !PT ;  /* 0x000000ff0c077812 */ /* 0x000fe400078ec0ff */
[----:B------:R-:W-:Y:S02]  /*168d0*/  LOP3.LUT R8, R8, 0xff, RZ, 0xc0, !PT ;  /* 0x000000ff08087812 */ /* 0x000fe400078ec0ff */
[----:B------:R-:W-:Y:S02]  /*168e0*/  SHF.R.U32.HI R6, RZ, 0x8, R35 ;  /* 0x00000008ff067819 */ /* 0x000fe40000011623 */
[----:B------:R-:W-:Y:S02]  /*168f0*/  PRMT R31, R8, 0x7604, R7 ;  /* 0x00007604081f7816 */ /* 0x000fe40000000007 */
[----:B------:R-:W-:-:S02]  /*16900*/  SHF.R.U32.HI R8, RZ, 0x8, R13 ;  /* 0x00000008ff087819 */ /* 0x000fc4000001160d */
[----:B------:R-:W-:Y:S02]  /*16910*/  LOP3.LUT R6, R6, 0xff, RZ, 0xc0, !PT ;  /* 0x000000ff06067812 */ /* 0x000fe400078ec0ff */
[----:B------:R-:W-:Y:S02]  /*16920*/  SHF.R.U32.HI R30, RZ, 0x8, R15 ;  /* 0x00000008ff1e7819 */ /* 0x000fe4000001160f */
        /* <DEDUP_REMOVED lines=9> */
[----:B0-----:R-:W-:Y:S02]  /*169c0*/  SHF.R.U32.HI R41, RZ, 0x10, R15 ;  /* 0x00000010ff297819 */ /* 0x001fe4000001160f */
[----:B------:R-:W-:-:S02]  /*169d0*/  PRMT R39, R28, 0x7604, R27 ;  /* 0x000076041c277816 */ /* 0x000fc4000000001b */
[----:B------:R-:W-:Y:S02]  /*169e0*/  SHF.R.U32.HI R27, RZ, 0x10, R35 ;  /* 0x00000010ff1b7819 */ /* 0x000fe40000011623 */
[----:B------:R-:W-:Y:S02]  /*169f0*/  SHF.L.U32 R41, R41, 0x10, RZ ;  /* 0x0000001029297819 */ /* 0x000fe400000006ff */
[----:B------:R-:W-:Y:S01]  /*16a00*/  LOP3.LUT R25, R25, 0xff0000, R34, 0xf8, !PT ;  /* 0x00ff000019197812 */ /* 0x000fe200078ef822 */
[----:B------:R-:W-:Y:S01]  /*16a10*/  IMAD.U32 R27, R27, 0x10000, RZ ;  /* 0x000100001b1b7824 */ /* 0x000fe200078e00ff */
[----:B------:R-:W-:Y:S02]  /*16a20*/  LOP3.LUT R31, R31, 0xff0000, R12, 0xf8, !PT ;  /* 0x00ff00001f1f7812 */ /* 0x000fe400078ef80c */
[----:B------:R-:W-:Y:S02]  /*16a30*/  LOP3.LUT R41, R30, 0xff0000, R41, 0xf8, !PT ;  /* 0x00ff00001e297812 */ /* 0x000fe400078ef829 */
[----:B------:R-:W-:-:S02]  /*16a40*/  LOP3.LUT R39, R39, 0xff0000, R14, 0xf8, !PT ;  /* 0x00ff000027277812 */ /* 0x000fc400078ef80e */
[----:B------:R-:W-:Y:S02]  /*16a50*/  LOP3.LUT R41, R41, 0xff000000, R15, 0xf8, !PT ;  /* 0xff00000029297812 */ /* 0x000fe400078ef80f */
[----:B------:R-:W-:Y:S02]  /*16a60*/  LOP3.LUT R40, R39, 0xff000000, R14, 0xf8, !PT ;  /* 0xff00000027287812 */ /* 0x000fe400078ef80e */
[----:B--2---:R-:W-:Y:S02]  /*16a70*/  LEA.HI R3, R3, R0, RZ, 0x1c ;  /* 0x0000000003037211 */ /* 0x004fe400078fe0ff */
[----:B------:R-:W-:-:S04]  /*16a80*/  LOP3.LUT R0, R32, 0xff, RZ, 0xc0, !PT ;  /* 0x000000ff20007812 */ /* 0x000fc800078ec0ff */
[----:B-1----:R-:W-:Y:S02]  /*16a90*/  PRMT R21, R5, 0x7604, R0 ;  /* 0x0000760405157816 */ /* 0x002fe40000000000 */
[----:B------:R-:W-:Y:S02]  /*16aa0*/  SHF.R.S32.HI R0, RZ, 0x1f, R3 ;  /* 0x0000001fff007819 */ /* 0x000fe40000011403 */
[----:B------:R-:W-:Y:S02]  /*16ab0*/  LOP3.LUT R5, R35, 0xff, RZ, 0xc0, !PT ;  /* 0x000000ff23057812 */ /* 0x000fe400078ec0ff */
[----:B------:R-:W-:Y:S01]  /*16ac0*/  LEA.HI R4, R0, R3, RZ, 0x2 ;  /* 0x0000000300047211 */ /* 0x000fe200078f10ff */
[----:B------:R-:W-:Y:S01]  /*16ad0*/  IMAD.SHL.U32 R0, R3, 0x10, RZ ;  /* 0x0000001003007824 */ /* 0x000fe200078e00ff */
[----:B------:R-:W-:Y:S02]  /*16ae0*/  PRMT R24, R6, 0x7604, R5 ;  /* 0x0000760406187816 */ /* 0x000fe40000000005 */
[----:B------:R-:W-:-:S02]  /*16af0*/  SHF.L.U32 R4, R4, 0xb, RZ ;  /* 0x0000000b04047819 */ /* 0x000fc400000006ff */
[----:B------:R-:W-:Y:S02]  /*16b00*/  LOP3.LUT R3, R227, 0x30, R0, 0xf8, !PT ;  /* 0x00000030e3037812 */ /* 0x000fe400078ef800 */
[----:B------:R-:W-:Y:S02]  /*16b10*/  LOP3.LUT R0, R4, 0xffffe000, RZ, 0xc0, !PT ;  /* 0xffffe00004007812 */ /* 0x000fe400078ec0ff */
[----:B------:R-:W-:Y:S01]  /*16b20*/  LOP3.LUT R3, R3, R228, RZ, 0x3c, !PT ;  /* 0x000000e403037212 */ /* 0x000fe200078e3cff */
[----:B---3--:R-:W0:Y:S01]  /*16b30*/  LDS.128 R4, [R51+0x1e200] ;  /* 0x01e2000033047984 */ /* 0x008e220000000c00 */
[----:B------:R-:W-:Y:S02]  /*16b40*/  LOP3.LUT R21, R21, 0xff0000, R32, 0xf8, !PT ;  /* 0x00ff000015157812 */ /* 0x000fe400078ef820 */
[----:B------:R-:W-:Y:S02]  /*16b50*/  IADD3 R3, R3, R229, R0 ;  /* 0x000000e503037210 */ /* 0x000fe40007ffe000 */
[----:B------:R-:W-:-:S03]  /*16b60*/  LOP3.LUT R27, R24, 0xff0000, R27, 0xf8, !PT ;  /* 0x00ff0000181b7812 */ /* 0x000fc600078ef81b */
        /* <DEDUP_REMOVED lines=12> */
[----:B------:R-:W-:Y:S01]  /*16c30*/  LOP3.LUT R33, R25, 0xff000000, R34, 0xf8, !PT ;  /* 0xff00000019217812 */ /* 0x000fe200078ef822 */
[--C-:B------:R-:W-:Y:S01]  /*16c40*/  HADD2.F32 R38, -RZ, R36.reuse.H0_H0 ;  /* 0x20000024ff267230 */ /* 0x100fe20000004100 */
[----:B------:R-:W-:Y:S01]  /*16c50*/  F2FP.F16.E4M3.UNPACK_B R30, R32 ;  /* 0x00000020ff1e723e */ /* 0x000fe200020006ff */
[----:B------:R-:W-:Y:S01]  /*16c60*/  HADD2.F32 R36, -RZ, R36.H1_H1 ;  /* 0x30000024ff247230 */ /* 0x000fe20000004100 */
[----:B------:R-:W-:-:S02]  /*16c70*/  LOP3.LUT R34, R27, 0xff000000, R35, 0xf8, !PT ;  /* 0xff0000001b227812 */ /* 0x000fc400078ef823 */
[----:B------:R-:W-:Y:S01]  /*16c80*/  LOP3.LUT R35, R31, 0xff000000, R12, 0xf8, !PT ;  /* 0xff0000001f237812 */ /* 0x000fe200078ef80c */
[--C-:B------:R-:W-:Y:S01]  /*16c90*/  HADD2.F32 R31, -RZ, R30.reuse.H0_H0 ;  /* 0x2000001eff1f7230 */ /* 0x100fe20000004100 */
[-C--:B0-----:R-:W-:Y:S01]  /*16ca0*/  F2FP.F16.E4M3.UNPACK_B R12, R5.reuse ;  /* 0x00000005ff0c723e */ /* 0x081fe200020006ff */
[----:B------:R-:W-:Y:S01]  /*16cb0*/  HADD2.F32 R30, -RZ, R30.H1_H1 ;  /* 0x3000001eff1e7230 */ /* 0x000fe20000004100 */
[----:B------:R-:W-:Y:S02]  /*16cc0*/  F2FP.F16.E4M3.UNPACK_B R13, R5.H1 ;  /* 0x00000005ff0d723e */ /* 0x000fe400030006ff */
[-C--:B------:R-:W-:Y:S02]  /*16cd0*/  F2FP.F16.E4M3.UNPACK_B R15, R7.reuse ;  /* 0x00000007ff0f723e */ /* 0x080fe400020006ff */
[----:B------:R-:W-:Y:S02]  /*16ce0*/  F2FP.F16.E4M3.UNPACK_B R20, R7.H1 ;  /* 0x00000007ff14723e */ /* 0x000fe400030006ff */
[----:B------:R-:W-:-:S02]  /*16cf0*/  F2FP.F16.E4M3.UNPACK_B R7, R6 ;  /* 0x00000006ff07723e */ /* 0x000fc400020006ff */
[----:B------:R-:W-:Y:S01]  /*16d00*/  F2FP.F16.E4M3.UNPACK_B R14, R6.H1 ;  /* 0x00000006ff0e723e */ /* 0x000fe200030006ff */
[--C-:B------:R-:W-:Y:S01]  /*16d10*/  HADD2.F32 R6, -RZ, R12.reuse.H0_H0 ;  /* 0x2000000cff067230 */ /* 0x100fe20000004100 */
[----:B------:R-:W-:Y:S01]  /*16d20*/  F2FP.F16.E4M3.UNPACK_B R37, R37.H1 ;  /* 0x00000025ff25723e */ /* 0x000fe200030006ff */
[----:B------:R-:W-:Y:S01]  /*16d30*/  HADD2.F32 R12, -RZ, R12.H1_H1 ;  /* 0x3000000cff0c7230 */ /* 0x000fe20000004100 */
[-C--:B-1----:R-:W-:Y:S02]  /*16d40*/  F2FP.F16.E4M3.UNPACK_B R21, R9.reuse ;  /* 0x00000009ff15723e */ /* 0x082fe400020006ff */
[----:B------:R-:W-:Y:S02]  /*16d50*/  F2FP.F16.E4M3.UNPACK_B R24, R9.H1 ;  /* 0x00000009ff18723e */ /* 0x000fe400030006ff */
[----:B------:R-:W-:Y:S01]  /*16d60*/  F2FP.F16.E4M3.UNPACK_B R32, R32.H1 ;  /* 0x00000020ff20723e */ /* 0x000fe200030006ff */
[--C-:B------:R-:W-:Y:S01]  /*16d70*/  HADD2.F32 R5, -RZ, R21.reuse.H0_H0 ;  /* 0x20000015ff057230 */ /* 0x100fe20000004100 */
[-C--:B------:R-:W-:Y:S01]  /*16d80*/  F2FP.F16.E4M3.UNPACK_B R25, R10.reuse ;  /* 0x0000000aff19723e */ /* 0x080fe200020006ff */
[----:B------:R-:W-:Y:S01]  /*16d90*/  HADD2.F32 R21, -RZ, R21.H1_H1 ;  /* 0x30000015ff157230 */ /* 0x000fe20000004100 */
[----:B------:R-:W-:Y:S01]  /*16da0*/  F2FP.F16.E4M3.UNPACK_B R26, R10.H1 ;  /* 0x0000000aff1a723e */ /* 0x000fe200030006ff */
[----:B------:R-:W-:-:S02]  /*16db0*/  HADD2.F32 R10, -RZ, R24.H0_H0 ;  /* 0x20000018ff0a7230 */ /* 0x000fc40000004100 */
[C---:B------:R-:W-:Y:S01]  /*16dc0*/  FMUL.FTZ R9, R5.reuse, R38 ;  /* 0x0000002605097220 */ /* 0x040fe20000410000 */
[-C--:B------:R-:W-:Y:S01]  /*16dd0*/  FMUL.FTZ R39, R5, R31.reuse ;  /* 0x0000001f05277220 */ /* 0x080fe20000410000 */
[C---:B------:R-:W-:Y:S01]  /*16de0*/  FMUL.FTZ R43, R21.reuse, R36 ;  /* 0x00000024152b7220 */ /* 0x040fe20000410000 */
[----:B------:R-:W-:Y:S01]  /*16df0*/  FMUL.FTZ R21, R21, R30 ;  /* 0x0000001e15157220 */ /* 0x000fe20000410000 */
[C---:B------:R-:W-:Y:S01]  /*16e00*/  FFMA.FTZ R5, R6.reuse, R31, -R9 ;  /* 0x0000001f06057223 */ /* 0x040fe20000010809 */
[----:B------:R-:W-:Y:S01]  /*16e10*/  FFMA.FTZ R9, R6, R38, R39 ;  /* 0x0000002606097223 */ /* 0x000fe20000010027 */
[----:B------:R-:W-:Y:S02]  /*16e20*/  HADD2.F32 R39, -RZ, R37.H0_H0 ;  /* 0x20000025ff277230 */ /* 0x000fe40000004100 */
[----:B------:R-:W-:Y:S01]  /*16e30*/  FFMA.FTZ R38, R12, R30, -R43 ;  /* 0x0000001e0c267223 */ /* 0x000fe2000001082b */
[----:B------:R-:W-:Y:S01]  /*16e40*/  HADD2.F32 R31, -RZ, R32.H0_H0 ;  /* 0x20000020ff1f7230 */ /* 0x000fe20000004100 */
[----:B------:R-:W-:Y:S01]  /*16e50*/  F2FP.F16.E4M3.UNPACK_B R27, R11 ;  /* 0x0000000bff1b723e */ /* 0x000fe200020006ff */
[----:B------:R-:W-:-:S02]  /*16e60*/  HADD2.F32 R6, -RZ, R13.H0_H0 ;  /* 0x2000000dff067230 */ /* 0x000fc40000004100 */
[----:B------:R-:W-:Y:S01]  /*16e70*/  FMUL.FTZ R45, R10, R39 ;  /* 0x000000270a2d7220 */ /* 0x000fe20000410000 */
[----:B------:R-:W-:Y:S01]  /*16e80*/  FFMA.FTZ R36, R12, R36, R21 ;  /* 0x000000240c247223 */ /* 0x000fe20000010015 */
[----:B------:R-:W-:Y:S01]  /*16e90*/  FMUL.FTZ R10, R10, R31 ;  /* 0x0000001f0a0a7220 */ /* 0x000fe20000410000 */
[----:B------:R-:W-:Y:S01]  /*16ea0*/  F2FP.F16.E4M3.UNPACK_B R30, R41 ;  /* 0x00000029ff1e723e */ /* 0x000fe200020006ff */
[C---:B------:R-:W-:Y:S01]  /*16eb0*/  FFMA.FTZ R45, R6.reuse, R31, -R45 ;  /* 0x0000001f062d7223 */ /* 0x040fe2000001082d */
[-C--:B------:R-:W-:Y:S01]  /*16ec0*/  F2FP.F16.E4M3.UNPACK_B R12, R34.reuse ;  /* 0x00000022ff0c723e */ /* 0x080fe200020006ff */
[----:B------:R-:W-:Y:S01]  /*16ed0*/  FFMA.FTZ R39, R6, R39, R10 ;  /* 0x0000002706277223 */ /* 0x000fe2000001000a */
[----:B------:R-:W-:Y:S01]  /*16ee0*/  HADD2.F32 R10, -RZ, R27.H0_H0 ;  /* 0x2000001bff0a7230 */ /* 0x000fe20000004100 */
[----:B------:R-:W-:Y:S01]  /*16ef0*/  F2FP.F16.E4M3.UNPACK_B R28, R11.H1 ;  /* 0x0000000bff1c723e */ /* 0x000fe200030006ff */
[----:B------:R-:W-:Y:S01]  /*16f00*/  HADD2.F32 R31, -RZ, R30.H0_H0 ;  /* 0x2000001eff1f7230 */ /* 0x000fe20000004100 */
[----:B------:R-:W-:Y:S01]  /*16f10*/  F2FP.F16.E4M3.UNPACK_B R41, R41.H1 ;  /* 0x00000029ff29723e */ /* 0x000fe200030006ff */
[----:B------:R-:W-:Y:S01]  /*16f20*/  HADD2.F32 R37, -RZ, R37.H1_H1 ;  /* 0x30000025ff257230 */ /* 0x000fe20000004100 */
[----:B------:R-:W-:Y:S01]  /*16f30*/  F2FP.F16.E4M3.UNPACK_B R34, R34.H1 ;  /* 0x00000022ff22723e */ /* 0x000fe200030006ff */
[----:B------:R-:W-:-:S02]  /*16f40*/  HADD2.F32 R24, -RZ, R24.H1_H1 ;  /* 0x30000018ff187230 */ /* 0x000fc40000004100 */
[----:B------:R-:W-:Y:S01]  /*16f50*/  FMUL.FTZ R43, R10, R31 ;  /* 0x0000001f0a2b7220 */ /* 0x000fe20000410000 */
[----:B------:R-:W-:Y:S01]  /*16f60*/  HADD2.F32 R21, -RZ, R12.H0_H0 ;  /* 0x2000000cff157230 */ /* 0x000fe20000004100 */
[----:B------:R-:W-:Y:S01]  /*16f70*/  F2FP.F16.E4M3.UNPACK_B R11, R8 ;  /* 0x00000008ff0b723e */ /* 0x000fe200020006ff */
[----:B------:R-:W-:Y:S02]  /*16f80*/  HADD2.F32 R32, -RZ, R32.H1_H1 ;  /* 0x30000020ff207230 */ /* 0x000fe40000004100 */
[----:B------:R-:W-:Y:S01]  /*16f90*/  FMUL.FTZ R42, R24, R37 ;  /* 0x00000025182a7220 */ /* 0x000fe20000410000 */
[----:B------:R-:W-:Y:S02]  /*16fa0*/  HADD2.F32 R13, -RZ, R13.H1_H1 ;  /* 0x3000000dff0d7230 */ /* 0x000fe40000004100 */
[----:B------:R-:W-:Y:S01]  /*16fb0*/  FMUL.FTZ R10, R10, R21 ;  /* 0x000000150a0a7220 */ /* 0x000fe20000410000 */
[----:B------:R-:W-:Y:S02]  /*16fc0*/  HADD2.F32 R6, -RZ, R15.H0_H0 ;  /* 0x2000000fff067230 */ /* 0x000fe40000004100 */
[----:B------:R-:W-:Y:S01]  /*16fd0*/  FMUL.FTZ R24, R24, R32 ;  /* 0x0000002018187220 */ /* 0x000fe20000410000 */
[----:B------:R-:W-:-:S02]  /*16fe0*/  HADD2.F32 R30, -RZ, R30.H1_H1 ;  /* 0x3000001eff1e7230 */ /* 0x000fc40000004100 */
[C---:B------:R-:W-:Y:S01]  /*16ff0*/  FFMA.FTZ R42, R13.reuse, R32, -R42 ;  /* 0x000000200d2a7223 */ /* 0x040fe2000001082a */
[----:B------:R-:W-:Y:S02]  /*17000*/  HADD2.F32 R27, -RZ, R27.H1_H1 ;  /* 0x3000001bff1b7230 */ /* 0x000fe40000004100 */
[C---:B------:R-:W-:Y:S01]  /*17010*/  FFMA.FTZ R43, R6.reuse, R21, -R43 ;  /* 0x00000015062b7223 */ /* 0x040fe2000001082b */
[----:B------:R-:W-:Y:S01]  /*17020*/  FFMA.FTZ R46, R6, R31, R10 ;  /* 0x0000001f062e7223 */ /* 0x000fe2000001000a */
[----:B------:R-:W-:Y:S01]  /*17030*/  FFMA.FTZ R32, R13, R37, R24 ;  /* 0x000000250d207223 */ /* 0x000fe20000010018 */
[----:B------:R-:W-:Y:S02]  /*17040*/  HADD2.F32 R21, -RZ, R41.H0_H0 ;  /* 0x20000029ff157230 */ /* 0x000fe40000004100 */
[----:B------:R-:W-:Y:S01]  /*17050*/  FMUL.FTZ R24, R27, R30 ;  /* 0x0000001e1b187220 */ /* 0x000fe20000410000 */
[----:B------:R-:W-:Y:S01]  /*17060*/  HADD2.F32 R10, -RZ, R28.H0_H0 ;  /* 0x2000001cff0a7230 */ /* 0x000fe20000004100 */
[----:B------:R-:W-:Y:S01]  /*17070*/  F2FP.F16.E4M3.UNPACK_B R8, R8.H1 ;  /* 0x00000008ff08723e */ /* 0x000fe200030006ff */
[----:B------:R-:W-:Y:S01]  /*17080*/  HADD2.F32 R13, -RZ, R34.H0_H0 ;  /* 0x20000022ff0d7230 */ /* 0x000fe20000004100 */
[----:B------:R-:W-:Y:S01]  /*17090*/  F2FP.F16.E4M3.UNPACK_B R3, R4 ;  /* 0x00000004ff03723e */ /* 0x000fe200020006ff */
[----:B------:R-:W-:-:S02]  /*170a0*/  HADD2.F32 R6, -RZ, R20.H0_H0 ;  /* 0x20000014ff067230 */ /* 0x000fc40000004100 */
[C---:B------:R-:W-:Y:S01]  /*170b0*/  FMUL.FTZ R31, R10.reuse, R21 ;  /* 0x000000150a1f7220 */ /* 0x040fe20000410000 */
[----:B------:R-:W-:Y:S02]  /*170c0*/  HADD2.F32 R12, -RZ, R12.H1_H1 ;  /* 0x3000000cff0c7230 */ /* 0x000fe40000004100 */
[----:B------:R-:W-:Y:S01]  /*170d0*/  FMUL.FTZ R10, R10, R13 ;  /* 0x0000000d0a0a7220 */ /* 0x000fe20000410000 */
[----:B------:R-:W-:Y:S01]  /*170e0*/  HADD2.F32 R15, -RZ, R15.H1_H1 ;  /* 0x3000000fff0f7230 */ /* 0x000fe20000004100 */
[----:B------:R-:W-:Y:S01]  /*170f0*/  F2FP.F16.E4M3.UNPACK_B R4, R4.H1 ;  /* 0x00000004ff04723e */ /* 0x000fe200030006ff */
[----:B------:R-:W-:Y:S02]  /*17100*/  HADD2.F32 R41, -RZ, R41.H1_H1 ;  /* 0x30000029ff297230 */ /* 0x000fe40000004100 */
[C---:B------:R-:W-:Y:S01]  /*17110*/  FFMA.FTZ R50, R6.reuse, R21, R10 ;  /* 0x0000001506327223 */ /* 0x040fe2000001000a */
[-C--:B------:R-:W-:Y:S01]  /*17120*/  FMUL.FTZ R27, R27, R12.reuse ;  /* 0x0000000c1b1b7220 */ /* 0x080fe20000410000 */
[C---:B------:R-:W-:Y:S01]  /*17130*/  FFMA.FTZ R48, R15.reuse, R12, -R24 ;  /* 0x0000000c0f307223 */ /* 0x040fe20000010818 */
[----:B------:R-:W-:Y:S01]  /*17140*/  F2FP.F16.E4M3.UNPACK_B R21, R35.H1 ;  /* 0x00000023ff15723e */ /* 0x000fe200030006ff */
[----:B------:R-:W-:Y:S01]  /*17150*/  HADD2.F32 R28, -RZ, R28.H1_H1 ;  /* 0x3000001cff1c7230 */ /* 0x000fe20000004100 */
[----:B------:R-:W-:Y:S01]  /*17160*/  F2FP.F16.E4M3.UNPACK_B R12, R29.H1 ;  /* 0x0000001dff0c723e */ /* 0x000fe200030006ff */
[----:B------:R-:W-:Y:S01]  /*17170*/  FFMA.FTZ R47, R15, R30, R27 ;  /* 0x0000001e0f2f7223 */ /* 0x000fe2000001001b */
[----:B------:R-:W-:Y:S01]  /*17180*/  FFMA.FTZ R49, R6, R13, -R31 ;  /* 0x0000000d06317223 */ /* 0x000fe2000001081f */
[----:B------:R-:W-:-:S02]  /*17190*/  HADD2.F32 R15, -RZ, R34.H1_H1 ;  /* 0x30000022ff0f7230 */ /* 0x000fc40000004100 */
[C---:B------:R-:W-:Y:S01]  /*171a0*/  FMUL.FTZ R37, R28.reuse, R41 ;  /* 0x000000291c257220 */ /* 0x040fe20000410000 */
[----:B------:R-:W-:Y:S01]  /*171b0*/  HADD2.F32 R27, -RZ, R21.H0_H0 ;  /* 0x20000015ff1b7230 */ /* 0x000fe20000004100 */
[----:B------:R-:W-:Y:S01]  /*171c0*/  F2FP.F16.E4M3.UNPACK_B R35, R35 ;  /* 0x00000023ff23723e */ /* 0x000fe200020006ff */
        /* <DEDUP_REMOVED lines=9> */
[----:B------:R-:W-:Y:S01]  /*17260*/  FFMA.FTZ R41, R20, R41, R28 ;  /* 0x0000002914297223 */ /* 0x000fe2000001001c */
[----:B------:R-:W-:Y:S02]  /*17270*/  HADD2.F32 R8, -RZ, R8.H1_H1 ;  /* 0x30000008ff087230 */ /* 0x000fe40000004100 */
[C---:B------:R-:W-:Y:S01]  /*17280*/  FFMA.FTZ R31, R6.reuse, R13, -R31 ;  /* 0x0000000d061f7223 */ /* 0x040fe2000001081f */
[----:B------:R-:W-:Y:S01]  /*17290*/  FFMA.FTZ R28, R6, R27, R10 ;  /* 0x0000001b061c7223 */ /* 0x000fe2000001000a */
[----:B------:R-:W-:Y:S02]  /*172a0*/  HADD2.F32 R13, -RZ, R12.H1_H1 ;  /* 0x3000000cff0d7230 */ /* 0x000fe40000004100 */
[----:B------:R-:W-:Y:S01]  /*172b0*/  FFMA.FTZ R34, R20, R15, -R37 ;  /* 0x0000000f14227223 */ /* 0x000fe20000010825 */
        /* <DEDUP_REMOVED lines=8> */
[----:B------:R-:W-:-:S02]  /*17340*/  HADD2.F32 R10, -RZ, R35.H1_H1 ;  /* 0x30000023ff0a7230 */ /* 0x000fc40000004100 */
[C---:B------:R-:W-:Y:S01]  /*17350*/  FMUL.FTZ R21, R6.reuse, R15 ;  /* 0x0000000f06157220 */ /* 0x040fe20000410000 */
[----:B------:R-:W-:Y:S02]  /*17360*/  HADD2.F32 R11, -RZ, R11.H1_H1 ;  /* 0x3000000bff0b7230 */ /* 0x000fe40000004100 */
[-C--:B------:R-:W-:Y:S01]  /*17370*/  FMUL.FTZ R27, R6, R13.reuse ;  /* 0x0000000d061b7220 */ /* 0x080fe20000410000 */
[----:B------:R-:W-:Y:S01]  /*17380*/  HADD2.F32 R4, -RZ, R3.H0_H0 ;  /* 0x20000003ff047230 */ /* 0x000fe20000004100 */
[----:B------:R-:W-:Y:S01]  /*17390*/  F2FP.F16.E4M3.UNPACK_B R12, R40.H1 ;  /* 0x00000028ff0c723e */ /* 0x000fe200030006ff */
[----:B------:R-:W-:Y:S02]  /*173a0*/  HADD2.F32 R6, -RZ, R29.H1_H1 ;  /* 0x3000001dff067230 */ /* 0x000fe40000004100 */
[C---:B------:R-:W-:Y:S01]  /*173b0*/  FMUL.FTZ R20, R11.reuse, R10 ;  /* 0x0000000a0b147220 */ /* 0x040fe20000410000 */
[----:B------:R-:W-:Y:S02]  /*173c0*/  HADD2.F32 R3, -RZ, R3.H1_H1 ;  /* 0x30000003ff037230 */ /* 0x000fe40000004100 */
[C---:B------:R-:W-:Y:S01]  /*173d0*/  FFMA.FTZ R21, R4.reuse, R13, -R21 ;  /* 0x0000000d04157223 */ /* 0x040fe20000010815 */
[----:B------:R-:W-:Y:S01]  /*173e0*/  FFMA.FTZ R27, R4, R15, R27 ;  /* 0x0000000f041b7223 */ /* 0x000fe2000001001b */
[----:B------:R-:W-:Y:S01]  /*173f0*/  F2FP.F16.E4M3.UNPACK_B R8, R33.H1 ;  /* 0x00000021ff08723e */ /* 0x000fe200030006ff */
[----:B------:R-:W-:Y:S01]  /*17400*/  FMUL.FTZ R11, R11, R6 ;  /* 0x000000060b0b7220 */ /* 0x000fe20000410000 */
[----:B------:R-:W-:-:S02]  /*17410*/  HADD2.F32 R13, -RZ, R12.H0_H0 ;  /* 0x2000000cff0d7230 */ /* 0x000fc40000004100 */
[C---:B------:R-:W-:Y:S01]  /*17420*/  FFMA.FTZ R20, R3.reuse, R6, -R20 ;  /* 0x0000000603147223 */ /* 0x040fe20000010814 */
[----:B------:R-:W-:Y:S02]  /*17430*/  HADD2.F32 R4, -RZ, R26.H0_H0 ;  /* 0x2000001aff047230 */ /* 0x000fe40000004100 */
        /* <DEDUP_REMOVED lines=15> */
[----:B------:R-:W-:Y:S01]  /*17530*/  FMUL.FTZ R6, R26, R11 ;  /* 0x0000000b1a067220 */ /* 0x000fe20000410000 */
[----:B------:R-:W-:Y:S01]  /*17540*/  HADD2.F32 R4, -RZ, R25.H0_H0 ;  /* 0x20000019ff047230 */ /* 0x000fe20000004100 */
[----:B------:R-:W-:Y:S01]  /*17550*/  F2FP.SATFINITE.E4M3.F32.PACK_AB_MERGE_C R42, R42, R45, RZ ;  /* 0x0000002d2a2a723e */ /* 0x000fe200048070ff */
[C---:B------:R-:W-:Y:S01]  /*17560*/  FFMA.FTZ R26, R14.reuse, R11, -R35 ;  /* 0x0000000b0e1a7223 */ /* 0x040fe20000010823 */
[----:B------:R-:W-:Y:S01]  /*17570*/  FFMA.FTZ R14, R14, R15, R6 ;  /* 0x0000000f0e0e7223 */ /* 0x000fe20000010006 */
[----:B------:R-:W-:-:S02]  /*17580*/  HADD2.F32 R6, -RZ, R33.H0_H0 ;  /* 0x20000021ff067230 */ /* 0x000fc40000004100 */
[----:B------:R-:W-:Y:S01]  /*17590*/  FMUL.FTZ R12, R4, R10 ;  /* 0x0000000a040c7220 */ /* 0x000fe20000410000 */
[----:B------:R-:W-:Y:S01]  /*175a0*/  HADD2.F32 R40, -RZ, R40.H1_H1 ;  /* 0x30000028ff287230 */ /* 0x000fe20000004100 */
[----:B------:R-:W-:Y:S01]  /*175b0*/  F2FP.SATFINITE.E4M3.F32.PACK_AB_MERGE_C R26, R26, R29, RZ ;  /* 0x0000001d1a1a723e */ /* 0x000fe200048070ff */
        /* <DEDUP_REMOVED lines=22> */
[----:B------:R-:W-:Y:S01]  /*17720*/  F2FP.SATFINITE.E4M3.F32.PACK_AB_MERGE_C R11, R47, R46, R11 ;  /* 0x0000002e2f0b723e */ /* 0x000fe2000480700b */
[----:B------:R0:W-:Y:S01]  /*17730*/  STS.128 [R51+0x1e200], R4 ;  /* 0x01e2000433007388 */ /* 0x0001e20000000c00 */
[----:B------:R-:W-:Y:S02]  /*17740*/  F2FP.SATFINITE.E4M3.F32.PACK_AB_MERGE_C R8, R24, R27, R8 ;  /* 0x0000001b1808723e */ /* 0x000fe40004807008 */
[----:B------:R-:W-:-:S05]  /*17750*/  F2FP.SATFINITE.E4M3.F32.PACK_AB_MERGE_C R10, R25, R10, R13 ;  /* 0x0000000a190a723e */ /* 0x000fca000480700d */
[----:B------:R0:W-:Y:S02]  /*17760*/  STS.128 [R0+0x1e200], R8 ;  /* 0x01e2000800007388 */ /* 0x0001e40000000c00 */
.L_x_3498:
[----:B------:R-:W-:Y:S05]  /*17770*/  BSYNC B0 ;  /* 0x0000000000007941 */ /* 0x000fea0003800000 */
.L_x_3491:
        /* <DEDUP_REMOVED lines=8> */
.L_x_3489:
[----:B0-23--:R-:W-:-:S05]  /*17800*/  IMAD.U32 R0, RZ, RZ, UR53 ;  /* 0x00000035ff007e24 */ /* 0x00dfca000f8e00ff */
[----:B------:R-:W-:-:S13]  /*17810*/  ISETP.NE.AND P0, PT, R0, 0x3, PT ;  /* 0x000000030000780c */ /* 0x000fda0003f05270 */
[----:B------:R-:W-:Y:S05]  /*17820*/  @!P0 BRA `(.L_x_3518) ;  /* 0x0000000000048947 */ /* 0x000fea0003800000 */
[----:B------:R-:W-:Y:S01]  /*17830*/  BPT.TRAP 0x1 ;  /* 0x000000040000795c */ /* 0x000fe20000300000 */
.L_x_3518:
[----:B------:R-:W-:Y:S01]  /*17840*/  IMAD R0, R147, 0x8, R16 ;  /* 0x0000000893007824 */ /* 0x000fe200078e0210 */
[----:B-1----:R-:W-:-:S04]  /*17850*/  SHF.L.U32 R3, R230, 0x1f, RZ ;  /* 0x0000001fe6037819 */ /* 0x002fc800000006ff */
[----:B------:R0:W1:Y:S01]  /*17860*/  SYNCS.PHASECHK.TRANS64.TRYWAIT P2, [R0+URZ+0x33430], R3 ;  /* 0x03343003000075a7 */ /* 0x000062000804017f */
[----:B------:R-:W-:Y:S05]  /*17870*/  @!P0 BRA `(.L_x_3519) ;  /* 0x0000000000048947 */ /* 0x000fea0003800000 */
[----:B------:R-:W-:Y:S01]  /*17880*/  BPT.TRAP 0x1 ;  /* 0x000000040000795c */ /* 0x000fe20000300000 */
.L_x_3519:
[----:B----45:R-:W2:Y:S01]  /*17890*/  S2R R4, SR_TID.X ;  /* 0x0000000000047919 */ /* 0x030ea20000002100 */
[----:B------:R-:W-:Y:S01]  /*178a0*/  IMAD.MOV.U32 R119, RZ, RZ, RZ ;  /* 0x000000ffff777224 */ /* 0x000fe200078e00ff */
[----:B--2---:R-:W-:-:S04]  /*178b0*/  LOP3.LUT R4, R4, 0x7f, RZ, 0xc0, !PT ;  /* 0x0000007f04047812 */ /* 0x004fc800078ec0ff */
[----:B------:R-:W-:Y:S01]  /*178c0*/  ISETP.NE.AND P1, PT, R4, RZ, PT ;  /* 0x000000ff0400720c */ /* 0x000fe20003f25270 */
[----:B-1----:R-:W-:-:S12]  /*178d0*/  @P2 BRA `(.L_x_3520) ;  /* 0x0000000000082947 */ /* 0x002fd80003800000 */
[----:B------:R-:W1:Y:S02]  /*178e0*/  SYNCS.PHASECHK.TRANS64.TRYWAIT P2, [R0+URZ+0x33430], R3 ;  /* 0x03343003000075a7 */ /* 0x000e64000804017f */
[----:B-1----:R-:W-:Y:S05]  /*178f0*/  @!P2 BRA `(.L_x_3521) ;  /* 0x00000144000ca947 */ /* 0x002fea0003800000 */
.L_x_3520:
[----:B------:R-:W-:Y:S05]  /*17900*/  WARPSYNC.ALL ;  /* 0x0000000000007948 */ /* 0x000fea0003800000 */
[----:B01----:R-:W-:Y:S01]  /*17910*/  VIADD R3, R16, 0x24200 ;  /* 0x0002420010037836 */ /* 0x003fe20000000000 */
[----:B------:R-:W-:Y:S01]  /*17920*/  R2UR UR32, R44 ;  /* 0x000000002c2072ca */ /* 0x000fe200000e0000 */
[----:B------:R-:W2:Y:S01]  /*17930*/  LDL R104, [R1+0x78] ;  /* 0x0000780001687983 */ /* 0x000ea20000100800 */
[----:B------:R-:W-:Y:S01]  /*17940*/  MOV R5, 0x80000020 ;  /* 0x8000002000057802 */ /* 0x000fe20000000f00 */
[----:B------:R-:W-:Y:S01]  /*17950*/  WARPGROUP.ARRIVE ;  /* 0x00000000000079c5 */ /* 0x000fe20000000000 */
[----:B------:R-:W-:Y:S01]  /*17960*/  SHF.R.U32.HI R3, RZ, 0x4, R3 ;  /* 0x00000004ff037819 */ /* 0x000fe20000011603 */
[----:B------:R-:W-:Y:S01]  /*17970*/  UMOV UR29, 0x80000020 ;  /* 0x80000020001d7882 */ /* 0x000fe20000000000 */
[----:B------:R-:W-:Y:S01]  /*17980*/  R2UR UR31, R5 ;  /* 0x00000000051f72ca */ /* 0x000fe200000e0000 */
[----:B------:R-:W-:Y:S01]  /*17990*/  IMAD.MOV.U32 R7, RZ, RZ, -0x7fffffe0 ;  /* 0x80000020ff077424 */ /* 0x000fe200078e00ff */
[----:B------:R-:W-:Y:S01]  /*179a0*/  LOP3.LUT R3, R3, 0x3fff, RZ, 0xc0, !PT ;  /* 0x00003fff03037812 */ /* 0x000fe200078ec0ff */
[----:B------:R-:W-:Y:S01]  /*179b0*/  UMOV UR5, UR29 ;  /* 0x0000001d00057c82 */ /* 0x000fe20008000000 */
[----:B------:R-:W-:Y:S01]  /*179c0*/  MOV R9, 0x80000020 ;  /* 0x8000002000097802 */ /* 0x000fe20000000f00 */
[----:B------:R-:W-:Y:S01]  /*179d0*/  UMOV UR9, UR29 ;  /* 0x0000001d00097c82 */ /* 0x000fe20008000000 */
[----:B------:R-:W-:Y:S01]  /*179e0*/  LOP3.LUT R14, R3, 0x10000, RZ, 0xfc, !PT ;  /* 0x00010000030e7812 */ /* 0x000fe200078efcff */
[----:B------:R-:W-:Y:S01]  /*179f0*/  ULOP3.LUT UR32, UR32, 0x10000, URZ, 0xfc, !UPT ;  /* 0x0001000020207892 */ /* 0x000fe2000f8efc3f */
[----:B------:R-:W-:Y:S01]  /*17a00*/  R2UR UR7, R9 ;  /* 0x00000000090772ca */ /* 0x000fe200000e0000 */
[----:B------:R-:W-:Y:S01]  /*17a10*/  IMAD.MOV.U32 R9, RZ, RZ, -0x7fffffe0 ;  /* 0x80000020ff097424 */ /* 0x000fe200078e00ff */
[----:B------:R-:W-:Y:S01]  /*17a20*/  UMOV UR13, UR29 ;  /* 0x0000001d000d7c82 */ /* 0x000fe20008000000 */
[----:B------:R-:W-:Y:S01]  /*17a30*/  IMAD R4, R147, 0x780, R14 ;  /* 0x0000078093047824 */ /* 0x000fe200078e020e */
[----:B------:R-:W-:Y:S01]  /*17a40*/  MOV R11, 0x80000020 ;  /* 0x80000020000b7802 */ /* 0x000fe20000000f00 */
[----:B------:R-:W-:Y:S01]  /*17a50*/  UIADD3 UR48, UR32, 0x2, URZ ;  /* 0x0000000220307890 */ /* 0x000fe2000fffe03f */
[----:B------:R-:W-:Y:S01]  /*17a60*/  R2UR UR15, R9 ;  /* 0x00000000090f72ca */ /* 0x000fe200000e0000 */
[----:B------:R-:W-:Y:S01]  /*17a70*/  UMOV UR28, UR32 ;  /* 0x00000020001c7c82 */ /* 0x000fe20008000000 */
[C---:B------:R-:W-:Y:S01]  /*17a80*/  R2UR UR30, R4.reuse ;  /* 0x00000000041e72ca */ /* 0x040fe200000e0000 */
[C---:B------:R-:W-:Y:S01]  /*17a90*/  VIADD R6, R4.reuse, 0x80 ;  /* 0x0000008004067836 */ /* 0x040fe20000000000 */
[----:B------:R-:W-:Y:S01]  /*17aa0*/  UMOV UR4, UR28 ;  /* 0x0000001c00047c82 */ /* 0x000fe20008000000 */
[C---:B------:R-:W-:Y:S01]  /*17ab0*/  VIADD R8, R4.reuse, 0x100 ;  /* 0x0000010004087836 */ /* 0x040fe20000000000 */
[----:B------:R-:W-:Y:S01]  /*17ac0*/  UMOV UR8, UR28 ;  /* 0x0000001c00087c82 */ /* 0x000fe20008000000 */
[----:B------:R-:W-:Y:S01]  /*17ad0*/  UMOV UR12, UR28 ;  /* 0x0000001c000c7c82 */ /* 0x000fe20008000000 */
[----:B------:R-:W-:Y:S01]  /*17ae0*/  VIADD R10, R4, 0x2 ;  /* 0x00000002040a7836 */ /* 0x000fe20000000000 */
[----:B------:R-:W-:Y:S01]  /*17af0*/  R2UR UR51, R11 ;  /* 0x000000000b3372ca */ /* 0x000fe200000e0000 */
[----:B------:R-:W-:Y:S01]  /*17b00*/  UMOV UR49, 0x80000020 ;  /* 0x8000002000317882 */ /* 0x000fe20000000000 */
[----:B------:R-:W-:Y:S01]  /*17b10*/  R2UR UR6, R8 ;  /* 0x00000000080672ca */ /* 0x000fe200000e0000 */
[----:B------:R-:W-:Y:S01]  /*17b20*/  VIADD R8, R4, 0x200 ;  /* 0x0000020004087836 */ /* 0x000fe20000000000 */
[----:B------:R-:W-:Y:S01]  /*17b30*/  R2UR UR50, R10 ;  /* 0x000000000a3272ca */ /* 0x000fe200000e0000 */
[----:B------:R-:W-:Y:S01]  /*17b40*/  UMOV UR16, UR48 ;  /* 0x0000003000107c82 */ /* 0x000fe20008000000 */
[----:B------:R-:W-:Y:S01]  /*17b50*/  QGMMA.64x32x32.F32.E4M3.E4M3 R88, gdesc[UR28], RZ, !UPT, gsb0 ;  /* 0x006000001c5879f3 */ /* 0x000fe2000c0008ff */
[----:B------:R-:W-:Y:S01]  /*17b60*/  R2UR UR30, R6 ;  /* 0x00000000061e72ca */ /* 0x000fe200000e0000 */
[----:B------:R-:W-:Y:S01]  /*17b70*/  VIADD R6, R4, 0x180 ;  /* 0x0000018004067836 */ /* 0x000fe20000000000 */
[----:B------:R-:W-:Y:S01]  /*17b80*/  R2UR UR31, R7 ;  /* 0x00000000071f72ca */ /* 0x000fe200000e0000 */
[----:B------:R-:W-:Y:S01]  /*17b90*/  IMAD.MOV.U32 R7, RZ, RZ, -0x7fffffe0 ;  /* 0x80000020ff077424 */ /* 0x000fe200078e00ff */
[----:B------:R-:W-:Y:S01]  /*17ba0*/  R2UR UR14, R8 ;  /* 0x00000000080e72ca */ /* 0x000fe200000e0000 */
[----:B------:R-:W-:Y:S01]  /*17bb0*/  VIADD R8, R4, 0x102 ;  /* 0x0000010204087836 */ /* 0x000fe20000000000 */
[----:B------:R-:W-:Y:S01]  /*17bc0*/  R2UR UR10, R6 ;  /* 0x00000000060a72ca */ /* 0x000fe200000e0000 */
[C---:B------:R-:W-:Y:S01]  /*17bd0*/  VIADD R6, R4.reuse, 0x82 ;  /* 0x0000008204067836 */ /* 0x040fe20000000000 */
[----:B------:R-:W-:Y:S01]  /*17be0*/  R2UR UR11, R7 ;  /* 0x00000000070b72ca */ /* 0x000fe200000e0000 */
[----:B------:R-:W-:Y:S01]  /*17bf0*/  IMAD.MOV.U32 R7, RZ, RZ, -0x7fffffe0 ;  /* 0x80000020ff077424 */ /* 0x000fe200078e00ff */
[----:B------:R-:W-:Y:S01]  /*17c00*/  MOV R9, 0x80000020 ;  /* 0x8000002000097802 */ /* 0x000fe20000000f00 */
[----:B------:R-:W-:Y:S01]  /*17c10*/  UMOV UR17, UR49 ;  /* 0x0000003100117c82 */ /* 0x000fe20008000000 */
[----:B------:R-:W-:Y:S01]  /*17c20*/  VIADD R10, R4, 0x280 ;  /* 0x00000280040a7836 */ /* 0x000fe20000000000 */
[----:B------:R-:W-:Y:S01]  /*17c30*/  MOV R11, 0x80000020 ;  /* 0x80000020000b7802 */ /* 0x000fe20000000f00 */
[----:B------:R-:W-:Y:S01]  /*17c40*/  IMAD.MOV.U32 R5, RZ, RZ, -0x7fffffe0 ;  /* 0x80000020ff057424 */ /* 0x000fe200078e00ff */
[----:B------:R-:W-:Y:S01]  /*17c50*/  ULDC UR56, c[0x0][0x988] ;  /* 0x0002620000387ab9 */ /* 0x000fe20000000800 */
[--C-:B------:R-:W-:Y:S01]  /*17c60*/  IMAD.MOV.U32 R118, RZ, RZ, R119.reuse ;  /* 0x000000ffff767224 */ /* 0x100fe200078e0077 */
[----:B------:R-:W-:Y:S01]  /*17c70*/  MOV R110, R119 ;  /* 0x00000077006e7202 */ /* 0x000fe20000000f00 */
[----:B------:R-:W-:-:S02]  /*17c80*/  IMAD.MOV.U32 R116, RZ, RZ, R119 ;  /* 0x000000ffff747224 */ /* 0x000fc400078e0077 */
[--C-:B------:R-:W-:Y:S02]  /*17c90*/  IMAD.MOV.U32 R114, RZ, RZ, R119.reuse ;  /* 0x000000ffff727224 */ /* 0x100fe400078e0077 */
[--C-:B------:R-:W-:Y:S02]  /*17ca0*/  IMAD.MOV.U32 R112, RZ, RZ, R119.reuse ;  /* 0x000000ffff707224 */ /* 0x100fe400078e0077 */
[--C-:B------:R-:W-:Y:S02]  /*17cb0*/  IMAD.MOV.U32 R108, RZ, RZ, R119.reuse ;  /* 0x000000ffff6c7224 */ /* 0x100fe400078e0077 */
[----:B------:R-:W-:Y:S01]  /*17cc0*/  IMAD.MOV.U32 R106, RZ, RZ, R119 ;  /* 0x000000ffff6a7224 */ /* 0x000fe200078e0077 */
[----:B------:R-:W-:Y:S02]  /*17cd0*/  WARPGROUP.DEPBAR.LE gsb0, 0x0 ;  /* 0x00008000000079c5 */ /* 0x000fe40000010000 */
[----:B------:R-:W-:-:S06]  /*17ce0*/  WARPGROUP.ARRIVE ;  /* 0x00000000000079c5 */ /* 0x000fcc0000000000 */
[----:B------:R-:W-:Y:S03]  /*17cf0*/  QGMMA.64x32x32.F32.E4M3.E4M3 R72, gdesc[UR28], RZ, !UPT, gsb0 ;  /* 0x006000001c4879f3 */ /* 0x000fe6000c0008ff */
[----:B------:R-:W-:Y:S02]  /*17d00*/  WARPGROUP.DEPBAR.LE gsb0, 0x0 ;  /* 0x00008000000079c5 */ /* 0x000fe40000010000 */
[----:B------:R-:W-:-:S06]  /*17d10*/  WARPGROUP.ARRIVE ;  /* 0x00000000000079c5 */ /* 0x000fcc0000000000 */
[----:B------:R-:W-:Y:S01]  /*17d20*/  QGMMA.64x32x32.F32.E4M3.E4M3 R56, gdesc[UR4], RZ, !UPT, gsb0 ;  /* 0x00600000043879f3 */ /* 0x000fe2000c0008ff */
[----:B------:R-:W-:Y:S01]  /*17d30*/  R2UR UR6, R10 ;  /* 0x000000000a0672ca */ /* 0x000fe200000e0000 */
[----:B------:R-:W-:Y:S01]  /*17d40*/  UIADD3 UR4, UR32, 0x200, URZ ;  /* 0x0000020020047890 */ /* 0x000fe2000fffe03f */
[----:B------:R-:W-:Y:S01]  /*17d50*/  R2UR UR7, R11 ;  /* 0x000000000b0772ca */ /* 0x000fe200000e0000 */
[----:B------:R-:W-:Y:S01]  /*17d60*/  UMOV UR5, 0x80000020 ;  /* 0x8000002000057882 */ /* 0x000fe20000000000 */
[----:B------:R-:W-:Y:S01]  /*17d70*/  VIADD R10, R4, 0x282 ;  /* 0x00000282040a7836 */ /* 0x000fe20000000000 */
[----:B------:R-:W-:Y:S01]  /*17d80*/  UMOV UR21, UR5 ;  /* 0x0000000500157c82 */ /* 0x000fe20008000000 */
[----:B------:R-:W-:Y:S02]  /*17d90*/  MOV R11, 0x80000020 ;  /* 0x80000020000b7802 */ /* 0x000fe40000000f00 */
[----:B------:R-:W-:Y:S01]  /*17da0*/  UMOV UR20, UR4 ;  /* 0x0000000400147c82 */ /* 0x000fe20008000000 */
[----:B------:R-:W-:-:S02]  /*17db0*/  WARPGROUP.DEPBAR.LE gsb0, 0x0 ;  /* 0x00008000000079c5 */ /* 0x000fc40000010000 */
[----:B------:R-:W-:-:S06]  /*17dc0*/  WARPGROUP.ARRIVE ;  /* 0x00000000000079c5 */ /* 0x000fcc0000000000 */
[----:B------:R-:W-:Y:S01]  /*17dd0*/  QGMMA.64x32x32.F32.E4M3.E4M3 R40, gdesc[UR8], RZ, !UPT, gsb0 ;  /* 0x00600000082879f3 */ /* 0x000fe2000c0008ff */
[----:B------:R-:W-:Y:S01]  /*17de0*/  R2UR UR10, R8 ;  /* 0x00000000080a72ca */ /* 0x000fe200000e0000 */
[----:B------:R-:W-:Y:S01]  /*17df0*/  UMOV UR8, UR48 ;  /* 0x0000003000087c82 */ /* 0x000fe20008000000 */
[----:B------:R-:W-:Y:S01]  /*17e00*/  R2UR UR11, R9 ;  /* 0x00000000090b72ca */ /* 0x000fe200000e0000 */
[----:B------:R-:W-:Y:S01]  /*17e10*/  UMOV UR9, UR49 ;  /* 0x0000003100097c82 */ /* 0x000fe20008000000 */
[----:B------:R-:W-:Y:S02]  /*17e20*/  VIADD R8, R4, 0x202 ;  /* 0x0000020204087836 */ /* 0x000fe40000000000 */
[----:B------:R-:W-:-:S03]  /*17e30*/  IMAD.MOV.U32 R9, RZ, RZ, -0x7fffffe0 ;  /* 0x80000020ff097424 */ /* 0x000fc600078e00ff */
[----:B------:R-:W-:Y:S01]  /*17e40*/  R2UR UR18, R8 ;  /* 0x00000000081272ca */ /* 0x000fe200000e0000 */
[----:B------:R-:W-:Y:S01]  /*17e50*/  VIADD R8, R4, 0x380 ;  /* 0x0000038004087836 */ /* 0x000fe20000000000 */
[----:B------:R-:W-:Y:S02]  /*17e60*/  R2UR UR19, R9 ;  /* 0x00000000091372ca */ /* 0x000fe400000e0000 */
[----:B------:R-:W-:Y:S01]  /*17e70*/  MOV R9, 0x80000020 ;  /* 0x8000002000097802 */ /* 0x000fe20000000f00 */
[----:B------:R-:W-:Y:S02]  /*17e80*/  WARPGROUP.DEPBAR.LE gsb0, 0x0 ;  /* 0x00008000000079c5 */ /* 0x000fe40000010000 */
[----:B------:R-:W-:-:S06]  /*17e90*/  WARPGROUP.ARRIVE ;  /* 0x00000000000079c5 */ /* 0x000fcc0000000000 */
[----:B------:R-:W-:Y:S01]  /*17ea0*/  QGMMA.64x32x32.F32.E4M3.E4M3 R24, gdesc[UR12], RZ, !UPT, gsb0 ;  /* 0x006000000c1879f3 */ /* 0x000fe2000c0008ff */
[----:B------:R-:W-:Y:S01]  /*17eb0*/  UMOV UR12, UR48 ;  /* 0x00000030000c7c82 */ /* 0x000fe20008000000 */
[----:B------:R-:W-:Y:S01]  /*17ec0*/  UMOV UR13, UR49 ;  /* 0x00000031000d7c82 */ /* 0x000fe20008000000 */
[----:B------:R-:W-:Y:S02]  /*17ed0*/  WARPGROUP.DEPBAR.LE gsb0, 0x0 ;  /* 0x00008000000079c5 */ /* 0x000fe40000010000 */
[----:B------:R-:W-:-:S06]  /*17ee0*/  WARPGROUP.ARRIVE ;  /* 0x00000000000079c5 */ /* 0x000fcc0000000000 */
[----:B------:R-:W-:Y:S01]  /*17ef0*/  QGMMA.64x32x32.F32.E4M3.E4M3 R88, gdesc[UR48], R88, gsb0 ;  /* 0x00600000305879f3 */ /* 0x000fe20008000858 */
[----:B------:R-:W-:Y:S01]  /*17f00*/  R2UR UR50, R6 ;  /* 0x00000000063272ca */ /* 0x000fe200000e0000 */
[----:B------:R-:W-:Y:S01]  /*17f10*/  VIADD R6, R4, 0x182 ;  /* 0x0000018204067836 */ /* 0x000fe20000000000 */
[----:B------:R-:W-:Y:S01]  /*17f20*/  R2UR UR51, R7 ;  /* 0x00000000073372ca */ /* 0x000fe200000e0000 */
[----:B------:R-:W-:-:S03]  /*17f30*/  IMAD.MOV.U32 R7, RZ, RZ, -0x7fffffe0 ;  /* 0x80000020ff077424 */ /* 0x000fc600078e00ff */
[----:B------:R-:W-:Y:S01]  /*17f40*/  R2UR UR14, R6 ;  /* 0x00000000060e72ca */ /* 0x000fe200000e0000 */
[----:B------:R-:W-:Y:S01]  /*17f50*/  VIADD R6, R4, 0x300 ;  /* 0x0000030004067836 */ /* 0x000fe20000000000 */
[----:B------:R-:W-:Y:S01]  /*17f60*/  R2UR UR15, R7 ;  /* 0x00000000070f72ca */ /* 0x000fe200000e0000 */
[----:B------:R-:W-:Y:S01]  /*17f70*/  IMAD.MOV.U32 R7, RZ, RZ, -0x7fffffe0 ;  /* 0x80000020ff077424 */ /* 0x000fe200078e00ff */
[----:B------:R-:W-:Y:S02]  /*17f80*/  WARPGROUP.DEPBAR.LE gsb0, 0x0 ;  /* 0x00008000000079c5 */ /* 0x000fe40000010000 */
[----:B------:R-:W-:-:S06]  /*17f90*/  WARPGROUP.ARRIVE ;  /* 0x00000000000079c5 */ /* 0x000fcc0000000000 */
[----:B------:R-:W-:Y:S03]  /*17fa0*/  QGMMA.64x32x32.F32.E4M3.E4M3 R72, gdesc[UR48], R72, gsb0 ;  /* 0x00600000304879f3 */ /* 0x000fe60008000848 */
[----:B------:R-:W-:Y:S02]  /*17fb0*/  WARPGROUP.DEPBAR.LE gsb0, 0x0 ;  /* 0x00008000000079c5 */ /* 0x000fe40000010000 */
[----:B------:R-:W-:-:S06]  /*17fc0*/  WARPGROUP.ARRIVE ;  /* 0x00000000000079c5 */ /* 0x000fcc0000000000 */
[----:B------:R-:W-:Y:S01]  /*17fd0*/  QGMMA.64x32x32.F32.E4M3.E4M3 R56, gdesc[UR8], R56, gsb0 ;  /* 0x00600000083879f3 */ /* 0x000fe20008000838 */
        /* <DEDUP_REMOVED lines=10> */
[----:B------:R-:W-:Y:S01]  /*18080*/  QGMMA.64x32x32.F32.E4M3.E4M3 R40, gdesc[UR12], R40, gsb0 ;  /* 0x006000000c2879f3 */ /* 0x000fe20008000828 */
        /* <DEDUP_REMOVED lines=12> */
[----:B------:R-:W-:Y:S01]  /*18150*/  QGMMA.64x32x32.F32.E4M3.E4M3 R24, gdesc[UR16], R24, gsb0 ;  /* 0x00600000101879f3 */ /* 0x000fe20008000818 */
        /* <DEDUP_REMOVED lines=15> */
[----:B------:R-:W-:Y:S01]  /*18250*/  QGMMA.64x32x32.F32.E4M3.E4M3 R72, gdesc[UR4], R72, gsb0 ;  /* 0x00600000044879f3 */ /* 0x000fe20008000848 */
[----:B------:R-:W-:Y:S02]  /*18260*/  ULDC UR6, c[0x0][0x988] ;  /* 0x0002620000067ab9 */ /* 0x000fe40000000800 */
        /* <DEDUP_REMOVED lines=9> */
[----:B------:R-:W-:Y:S01]  /*18300*/  MOV R11, 0x80000020 ;  /* 0x80000020000b7802 */ /* 0x000fe20000000f00 */
[----:B------:R-:W-:Y:S02]  /*18310*/  WARPGROUP.DEPBAR.LE gsb0, 0x0 ;  /* 0x00008000000079c5 */ /* 0x000fe40000010000 */
        /* <DEDUP_REMOVED lines=34> */
[----:B------:R-:W-:Y:S01]  /*18540*/  UIADD3 UR16, UR32, 0x402, URZ ;  /* 0x0000040220107890 */ /* 0x000fe2000fffe03f */
[----:B------:R-:W-:Y:S01]  /*18550*/  R2UR UR18, R10 ;  /* 0x000000000a1272ca */ /* 0x000fe200000e0000 */
[----:B------:R-:W-:Y:S01]  /*18560*/  UMOV UR17, 0x80000020 ;  /* 0x8000002000117882 */ /* 0x000fe20000000000 */
[----:B------:R-:W-:Y:S01]  /*18570*/  UMOV UR32, UR12 ;  /* 0x0000000c00207c82 */ /* 0x000fe20008000000 */
[----:B------:R-:W-:Y:S01]  /*18580*/  R2UR UR19, R11 ;  /* 0x000000000b1372ca */ /* 0x000fe200000e0000 */
        /* <DEDUP_REMOVED lines=9> */
[----:B------:R-:W-:Y:S02]  /*18620*/  R2UR UR34, R8 ;  /* 0x00000000082272ca */ /* 0x000fe400000e0000 */
[----:B------:R-:W-:Y:S01]  /*18630*/  R2UR UR35, R9 ;  /* 0x00000000092372ca */ /* 0x000fe200000e0000 */
        /* <DEDUP_REMOVED lines=31> */
[----:B------:R-:W-:Y:S01]  /*18830*/  R2UR UR18, R6 ;  /* 0x00000000061272ca */ /* 0x000fe200000e0000 */
[----:B------:R-:W-:Y:S01]  /*18840*/  VIADD R6, R4, 0x602 ;  /* 0x0000060204067836 */ /* 0x000fe20000000000 */
[----:B------:R-:W-:Y:S01]  /*18850*/  R2UR UR19, R7 ;  /* 0x00000000071372ca */ /* 0x000fe200000e0000 */
[----:B------:R-:W-:Y:S01]  /*18860*/  IMAD.MOV.U32 R7, RZ, RZ, -0x7fffffe0 ;  /* 0x80000020ff077424 */ /* 0x000fe200078e00ff */
[----:B------:R-:W-:Y:S02]  /*18870*/  WARPGROUP.DEPBAR.LE gsb0, 0x0 ;  /* 0x00008000000079c5 */ /* 0x000fe40000010000 */
[----:B------:R-:W-:Y:S01]  /*18880*/  WARPGROUP.ARRIVE ;  /* 0x00000000000079c5 */ /* 0x000fe20000000000 */
[C---:B------:R-:W-:Y:S01]  /*18890*/  FMUL.FTZ R8, R2.reuse, R88 ;  /* 0x0000005802087220 */ /* 0x040fe20000410000 */
[C---:B------:R-:W-:Y:S01]  /*188a0*/  FMUL.FTZ R9, R2.reuse, R89 ;  /* 0x0000005902097220 */ /* 0x040fe20000410000 */
[C---:B------:R-:W-:Y:S01]  /*188b0*/  FMUL.FTZ R12, R2.reuse, R91 ;  /* 0x0000005b020c7220 */ /* 0x040fe20000410000 */
[C---:B------:R-:W-:Y:S01]  /*188c0*/  FMUL.FTZ R3, R2.reuse, R90 ;  /* 0x0000005a02037220 */ /* 0x040fe20000410000 */
[----:B------:R-:W-:-:S04]  /*188d0*/  FMUL.FTZ R11, R2, R92 ;  /* 0x0000005c020b7220 */ /* 0x000fc80000410000 */
[----:B------:R-:W-:Y:S01]  /*188e0*/  QGMMA.64x32x32.F32.E4M3.E4M3 R72, gdesc[UR16], R72, gsb0 ;  /* 0x00600000104879f3 */ /* 0x000fe20008000848 */
[----:B------:R-:W-:Y:S01]  /*188f0*/  R2UR UR18, R6 ;  /* 0x00000000061272ca */ /* 0x000fe200000e0000 */
[----:B------:R-:W0:Y:S01]  /*18900*/  MUFU.TANH R8, R8 ;  /* 0x0000000800087308 */ /* 0x000e220000002400 */
[----:B------:R-:W-:Y:S01]  /*18910*/  R2UR UR19, R7 ;  /* 0x00000000071372ca */ /* 0x000fe200000e0000 */
[----:B------:R-:W-:Y:S01]  /*18920*/  IMAD.MOV.U32 R7, RZ, RZ, -0x7fffffe0 ;  /* 0x80000020ff077424 */ /* 0x000fe200078e00ff */
[----:B------:R-:W-:Y:S01]  /*18930*/  IADD3 R6, R4, 0x682, RZ ;  /* 0x0000068204067810 */ /* 0x000fe20007ffe0ff */
[C---:B------:R-:W-:Y:S01]  /*18940*/  FMUL.FTZ R13, R2.reuse, R97 ;  /* 0x00000061020d7220 */ /* 0x040fe20000410000 */
[C---:B------:R-:W-:Y:S01]  /*18950*/  FMUL.FTZ R90, R2.reuse, R99 ;  /* 0x00000063025a7220 */ /* 0x040fe20000410000 */
[C---:B------:R-:W-:Y:S01]  /*18960*/  FMUL.FTZ R10, R2.reuse, R93 ;  /* 0x0000005d020a7220 */ /* 0x040fe20000410000 */
[----:B------:R-:W-:Y:S01]  /*18970*/  FMUL.FTZ R15, R2, R96 ;  /* 0x00000060020f7220 */ /* 0x000fe20000410000 */
[----:B------:R-:W1:Y:S01]  /*18980*/  MUFU.TANH R9, R9 ;  /* 0x0000000900097308 */ /* 0x000e620000002400 */
[----:B------:R-:W-:-:S02]  /*18990*/  VIADD R4, R4, 0x702 ;  /* 0x0000070204047836 */ /* 0x000fc40000000000 */
[C---:B------:R-:W-:Y:S01]  /*189a0*/  FMUL.FTZ R91, R2.reuse, R98 ;  /* 0x00000062025b7220 */ /* 0x040fe20000410000 */
[C---:B------:R-:W-:Y:S01]  /*189b0*/  FMUL.FTZ R21, R2.reuse, R94 ;  /* 0x0000005e02157220 */ /* 0x040fe20000410000 */
[C---:B------:R-:W-:Y:S01]  /*189c0*/  FMUL.FTZ R20, R2.reuse, R95 ;  /* 0x0000005f02147220 */ /* 0x040fe20000410000 */
[C---:B------:R-:W-:Y:S01]  /*189d0*/  FMUL.FTZ R89, R2.reuse, R100 ;  /* 0x0000006402597220 */ /* 0x040fe20000410000 */
[C---:B------:R-:W-:Y:S01]  /*189e0*/  FMUL.FTZ R88, R2.reuse, R101 ;  /* 0x0000006502587220 */ /* 0x040fe20000410000 */
[C---:B------:R-:W-:Y:S01]  /*189f0*/  FMUL.FTZ R93, R2.reuse, R103 ;  /* 0x00000067025d7220 */ /* 0x040fe20000410000 */
[----:B------:R-:W-:Y:S01]  /*18a00*/  MUFU.TANH R12, R12 ;  /* 0x0000000c000c7308 */ /* 0x000fe20000002400 */
[----:B------:R-:W-:Y:S01]  /*18a10*/  FMUL.FTZ R94, R2, R102 ;  /* 0x00000066025e7220 */ /* 0x000fe20000410000 */
[----:B------:R-:W-:Y:S01]  /*18a20*/  IMAD.MOV.U32 R102, RZ, RZ, R119 ;  /* 0x000000ffff667224 */ /* 0x000fe200078e0077 */
[----:B------:R-:W-:-:S05]  /*18a30*/  MOV R100, R119 ;  /* 0x0000007700647202 */ /* 0x000fca0000000f00 */
[----:B------:R-:W3:Y:S08]  /*18a40*/  MUFU.TANH R11, R11 ;  /* 0x0000000b000b7308 */ /* 0x000ef00000002400 */
[----:B------:R-:W-:Y:S08]  /*18a50*/  MUFU.TANH R13, R13 ;  /* 0x0000000d000d7308 */ /* 0x000ff00000002400 */
[----:B------:R-:W-:Y:S08]  /*18a60*/  MUFU.TANH R90, R90 ;  /* 0x0000005a005a7308 */ /* 0x000ff00000002400 */
[----:B------:R-:W4:Y:S08]  /*18a70*/  MUFU.TANH R3, R3 ;  /* 0x0000000300037308 */ /* 0x000f300000002400 */
[----:B------:R-:W5:Y:S01]  /*18a80*/  MUFU.TANH R10, R10 ;  /* 0x0000000a000a7308 */ /* 0x000f620000002400 */
[----:B------:R-:W-:-:S02]  /*18a90*/  WARPGROUP.DEPBAR.LE gsb0, 0x0 ;  /* 0x00008000000079c5 */ /* 0x000fc40000010000 */
[----:B------:R-:W-:Y:S01]  /*18aa0*/  WARPGROUP.ARRIVE ;  /* 0x00000000000079c5 */ /* 0x000fe20000000000 */
[C---:B------:R-:W-:Y:S01]  /*18ab0*/  FMUL.FTZ R92, R2.reuse, R72 ;  /* 0x00000048025c7220 */ /* 0x040fe20000410000 */
[C---:B------:R-:W-:Y:S01]  /*18ac0*/  FMUL.FTZ R72, R2.reuse, R73 ;  /* 0x0000004902487220 */ /* 0x040fe20000410000 */
[C---:B------:R-:W-:Y:S01]  /*18ad0*/  FMUL.FTZ R96, R2.reuse, R78 ;  /* 0x0000004e02607220 */ /* 0x040fe20000410000 */
[C---:B------:R-:W-:Y:S01]  /*18ae0*/  FMUL.FTZ R78, R2.reuse, R79 ;  /* 0x0000004f024e7220 */ /* 0x040fe20000410000 */
[----:B------:R-:W-:Y:S01]  /*18af0*/  FMUL.FTZ R79, R2, R84 ;  /* 0x00000054024f7220 */ /* 0x000fe20000410000 */
[----:B------:R-:W-:Y:S01]  /*18b00*/  QGMMA.64x32x32.F32.E4M3.E4M3 R56, gdesc[UR16], R56, gsb0 ;  /* 0x00600000103879f3 */ /* 0x000fe20008000838 */
[----:B------:R-:W-:Y:S01]  /*18b10*/  R2UR UR18, R6 ;  /* 0x00000000061272ca */ /* 0x000fe200000e0000 */
[----:B--2---:R-:W-:Y:S01]  /*18b20*/  IMAD.IADD R6, R104, 0x1, R159 ;  /* 0x0000000168067824 */ /* 0x004fe200078e029f */
[----:B------:R-:W-:Y:S01]  /*18b30*/  R2UR UR19, R7 ;  /* 0x00000000071372ca */ /* 0x000fe200000e0000 */
[----:B------:R-:W-:Y:S01]  /*18b40*/  MUFU.TANH R72, R72 ;  /* 0x0000004800487308 */ /* 0x000fe20000002400 */
[----:B------:R-:W-:Y:S01]  /*18b50*/  FMUL.FTZ R84, R2, R87 ;  /* 0x0000005702547220 */ /* 0x000fe20000410000 */
[----:B------:R-:W-:-:S02]  /*18b60*/  IMAD R6, R161, -0xa0, R6 ;  /* 0xffffff60a1067824 */ /* 0x000fc400078e0206 */
[C---:B------:R-:W-:Y:S01]  /*18b70*/  FMUL.FTZ R95, R2.reuse, R74 ;  /* 0x0000004a025f7220 */ /* 0x040fe20000410000 */
[C---:B------:R-:W-:Y:S01]  /*18b80*/  FMUL.FTZ R74, R2.reuse, R76 ;  /* 0x0000004c024a7220 */ /* 0x040fe20000410000 */
[C---:B------:R-:W-:Y:S01]  /*18b90*/  FMUL.FTZ R73, R2.reuse, R77 ;  /* 0x0000004d02497220 */ /* 0x040fe20000410000 */
[----:B------:R-:W-:Y:S01]  /*18ba0*/  FMUL.FTZ R75, R2, R75 ;  /* 0x0000004b024b7220 */ /* 0x000fe20000410000 */
[C---:B------:R-:W-:Y:S01]  /*18bb0*/  ISETP.GT.AND P2, PT, R6.reuse, RZ, PT ;  /* 0x000000ff0600720c */ /* 0x040fe20003f44270 */
[----:B------:R-:W2:Y:S01]  /*18bc0*/  MUFU.TANH R91, R91 ;  /* 0x0000005b005b7308 */ /* 0x000ea20000002400 */
[----:B------:R-:W-:Y:S01]  /*18bd0*/  ISETP.GT.AND P3, PT, R6, 0x1, PT ;  /* 0x000000010600780c */ /* 0x000fe20003f64270 */
[----:B------:R-:W-:Y:S01]  /*18be0*/  FMUL.FTZ R77, R2, R80 ;  /* 0x00000050024d7220 */ /* 0x000fe20000410000 */
[----:B0-----:R-:W-:Y:S01]  /*18bf0*/  FSEL R87, R8, -INF , P2 ;  /* 0xff80000008577808 */ /* 0x001fe20001000000 */
[----:B------:R-:W-:Y:S01]  /*18c00*/  FMUL.FTZ R76, R2, R81 ;  /* 0x00000051024c7220 */ /* 0x000fe20000410000 */
[----:B------:R-:W-:Y:S01]  /*18c10*/  ISETP.GT.AND P4, PT, R6, 0x8, PT ;  /* 0x000000080600780c */ /* 0x000fe20003f84270 */
[C---:B------:R-:W-:Y:S01]  /*18c20*/  FMUL.FTZ R81, R2.reuse, R83 ;  /* 0x0000005302517220 */ /* 0x040fe20000410000 */
[----:B-1----:R-:W-:Y:S01]  /*18c30*/  FSEL R8, R9, -INF , P3 ;  /* 0xff80000009087808 */ /* 0x002fe20001800000 */
[----:B------:R-:W0:Y:S01]  /*18c40*/  MUFU.TANH R15, R15 ;  /* 0x0000000f000f7308 */ /* 0x000e220000002400 */
[----:B---3--:R-:W-:Y:S01]  /*18c50*/  FSEL R97, R11, -INF , P4 ;  /* 0xff8000000b617808 */ /* 0x008fe20002000000 */
[----:B------:R-:W-:Y:S01]  /*18c60*/  FMUL.FTZ R82, R2, R82 ;  /* 0x0000005202527220 */ /* 0x000fe20000410000 */
[----:B------:R-:W-:Y:S01]  /*18c70*/  ISETP.GT.AND P5, PT, R6, 0x9, PT ;  /* 0x000000090600780c */ /* 0x000fe20003fa4270 */
[C---:B------:R-:W-:Y:S01]  /*18c80*/  FMUL.FTZ R83, R2.reuse, R86 ;  /* 0x0000005602537220 */ /* 0x040fe20000410000 */
[----:B----4-:R-:W-:Y:S01]  /*18c90*/  FSEL R3, R3, -INF , P2 ;  /* 0xff80000003037808 */ /* 0x010fe20001000000 */
[----:B------:R-:W-:Y:S01]  /*18ca0*/  FMUL.FTZ R80, R2, R85 ;  /* 0x0000005502507220 */ /* 0x000fe20000410000 */
[----:B------:R-:W-:Y:S01]  /*18cb0*/  ISETP.GT.AND P2, PT, R6, 0x10, PT ;  /* 0x000000100600780c */ /* 0x000fe20003f44270 */
[----:B------:R-:W-:Y:S01]  /*18cc0*/  MUFU.TANH R21, R21 ;  /* 0x0000001500157308 */ /* 0x000fe20000002400 */
[----:B-----5:R-:W-:Y:S01]  /*18cd0*/  FSEL R99, R10, -INF , P5 ;  /* 0xff8000000a637808 */ /* 0x020fe20002800000 */
[----:B------:R-:W-:Y:S01]  /*18ce0*/  IMAD.MOV.U32 R104, RZ, RZ, R119 ;  /* 0x000000ffff687224 */ /* 0x000fe200078e0077 */
[----:B--2---:R-:W-:-:S05]  /*18cf0*/  FSEL R9, R91, -INF , P2 ;  /* 0xff8000005b097808 */ /* 0x004fca0001000000 */
[----:B------:R-:W1:Y:S01]  /*18d00*/  MUFU.TANH R20, R20 ;  /* 0x0000001400147308 */ /* 0x000e620000002400 */
[----:B0-----:R-:W-:Y:S02]  /*18d10*/  FSEL R91, R15, -INF , P2 ;  /* 0xff8000000f5b7808 */ /* 0x001fe40001000000 */
[----:B------:R-:W-:-:S05]  /*18d20*/  ISETP.GT.AND P2, PT, R6, 0x20, PT ;  /* 0x000000200600780c */ /* 0x000fca0003f44270 */
[----:B------:R-:W0:Y:S08]  /*18d30*/  MUFU.TANH R89, R89 ;  /* 0x0000005900597308 */ /* 0x000e300000002400 */
[----:B------:R-:W2:Y:S01]  /*18d40*/  MUFU.TANH R93, R93 ;  /* 0x0000005d005d7308 */ /* 0x000ea20000002400 */
[----:B-1----:R-:W-:Y:S02]  /*18d50*/  FSEL R7, R20, -INF , P5 ;  /* 0xff80000014077808 */ /* 0x002fe40002800000 */
[----:B------:R-:W-:Y:S01]  /*18d60*/  ISETP.GT.AND P5, PT, R6, 0x19, PT ;  /* 0x000000190600780c */ /* 0x000fe20003fa4270 */
[----:B------:R-:W-:-:S02]  /*18d70*/  WARPGROUP.DEPBAR.LE gsb0, 0x0 ;  /* 0x00008000000079c5 */ /* 0x000fc40000010000 */
[----:B------:R-:W-:Y:S02]  /*18d80*/  WARPGROUP.ARRIVE ;  /* 0x00000000000079c5 */ /* 0x000fe40000000000 */
[----:B------:R-:W1:Y:S01]  /*18d90*/  MUFU.TANH R88, R88 ;  /* 0x0000005800587308 */ /* 0x000e620000002400 */
[C---:B------:R-:W-:Y:S01]  /*18da0*/  FMUL.FTZ R86, R2.reuse, R59 ;  /* 0x0000003b02567220 */ /* 0x040fe20000410000 */
[C---:B------:R-:W-:Y:S01]  /*18db0*/  FMUL.FTZ R59, R2.reuse, R60 ;  /* 0x0000003c023b7220 */ /* 0x040fe20000410000 */
[C---:B------:R-:W-:Y:S01]  /*18dc0*/  FMUL.FTZ R85, R2.reuse, R58 ;  /* 0x0000003a02557220 */ /* 0x040fe20000410000 */
[----:B------:R-:W-:Y:S01]  /*18dd0*/  FMUL.FTZ R60, R2, R65 ;  /* 0x00000041023c7220 */ /* 0x000fe20000410000 */
[----:B------:R-:W-:Y:S01]  /*18de0*/  QGMMA.64x32x32.F32.E4M3.E4M3 R40, gdesc[UR16], R40, gsb0 ;  /* 0x00600000102879f3 */ /* 0x000fe20008000828 */
[----:B------:R-:W-:Y:S01]  /*18df0*/  R2UR UR18, R4 ;  /* 0x00000000041272ca */ /* 0x000fe200000e0000 */
[----:B------:R-:W-:Y:S01]  /*18e00*/  FMUL.FTZ R58, R2, R61 ;  /* 0x0000003d023a7220 */ /* 0x000fe20000410000 */
[----:B------:R-:W-:Y:S01]  /*18e10*/  FSEL R4, R12, -INF , P3 ;  /* 0xff8000000c047808 */ /* 0x000fe20001800000 */
[----:B------:R-:W3:Y:S01]  /*18e20*/  MUFU.TANH R95, R95 ;  /* 0x0000005f005f7308 */ /* 0x000ee20000002400 */
[----:B------:R-:W-:Y:S01]  /*18e30*/  ISETP.GT.AND P3, PT, R6, 0x11, PT ;  /* 0x000000110600780c */ /* 0x000fe20003f64270 */
[C---:B------:R-:W-:Y:S01]  /*18e40*/  FMUL.FTZ R65, R2.reuse, R68 ;  /* 0x0000004402417220 */ /* 0x040fe20000410000 */
[----:B------:R-:W-:Y:S01]  /*18e50*/  R2UR UR19, R5 ;  /* 0x00000000051372ca */ /* 0x000fe200000e0000 */
[----:B------:R-:W-:Y:S01]  /*18e60*/  FMUL.FTZ R61, R2, R64 ;  /* 0x00000040023d7220 */ /* 0x000fe20000410000 */
[----:B------:R-:W-:Y:S01]  /*18e70*/  FSEL R11, R90, -INF , P3 ;  /* 0xff8000005a0b7808 */ /* 0x000fe20001800000 */
[----:B------:R-:W-:Y:S01]  /*18e80*/  FMUL.FTZ R56, R2, R56 ;  /* 0x0000003802387220 */ /* 0x000fe20000410000 */
[----:B------:R-:W-:Y:S01]  /*18e90*/  FSEL R101, R13, -INF , P3 ;  /* 0xff8000000d657808 */ /* 0x000fe20001800000 */
[----:B------:R-:W4:Y:S01]  /*18ea0*/  MUFU.TANH R92, R92 ;  /* 0x0000005c005c7308 */ /* 0x000f220000002400 */
[----:B------:R-:W-:Y:S01]  /*18eb0*/  ISETP.GT.AND P3, PT, R6, 0x21, PT ;  /* 0x000000210600780c */ /* 0x000fe20003f64270 */
[C---:B------:R-:W-:Y:S01]  /*18ec0*/  FMUL.FTZ R64, R2.reuse, R69 ;  /* 0x0000004502407220 */ /* 0x040fe20000410000 */
[----:B------:R-:W-:Y:S01]  /*18ed0*/  FSEL R5, R21, -INF , P4 ;  /* 0xff80000015057808 */ /* 0x000fe20002000000 */
[----:B------:R-:W-:Y:S01]  /*18ee0*/  FMUL.FTZ R69, R2, R70 ;  /* 0x0000004602457220 */ /* 0x000fe20000410000 */
[----:B------:R-:W-:Y:S01]  /*18ef0*/  FSEL R103, R72, -INF , P3 ;  /* 0xff80000048677808 */ /* 0x000fe20001800000 */
[----:B------:R-:W-:Y:S01]  /*18f00*/  FMUL.FTZ R70, R2, R71 ;  /* 0x0000004702467220 */ /* 0x000fe20000410000 */
[----:B------:R-:W-:Y:S01]  /*18f10*/  FMNMX.FTZ R72, R87, R8, !PT ;  /* 0x0000000857487209 */ /* 0x000fe20007810000 */
[----:B------:R-:W5:Y:S01]  /*18f20*/  MUFU.TANH R94, R94 ;  /* 0x0000005e005e7308 */ /* 0x000f620000002400 */
[----:B------:R-:W-:Y:S01]  /*18f30*/  ISETP.GT.AND P4, PT, R6, 0x18, PT ;  /* 0x000000180600780c */ /* 0x000fe20003f84270 */
[C---:B------:R-:W-:Y:S01]  /*18f40*/  FMUL.FTZ R57, R2.reuse, R57 ;  /* 0x0000003902397220 */ /* 0x040fe20000410000 */
[----:B------:R-:W-:Y:S01]  /*18f50*/  FMNMX.FTZ R72, R97, R72, !PT ;  /* 0x0000004861487209 */ /* 0x000fe20007810000 */
[C---:B------:R-:W-:Y:S01]  /*18f60*/  FMUL.FTZ R62, R2.reuse, R62 ;  /* 0x0000003e023e7220 */ /* 0x040fe20000410000 */
[----:B0-----:R-:W-:Y:S01]  /*18f70*/  FSEL R89, R89, -INF , P4 ;  /* 0xff80000059597808 */ /* 0x001fe20002000000 */
[C---:B------:R-:W-:Y:S01]  /*18f80*/  FMUL.FTZ R63, R2.reuse, R63 ;  /* 0x0000003f023f7220 */ /* 0x040fe20000410000 */
[----:B------:R-:W-:Y:S01]  /*18f90*/  FMNMX.FTZ R72, R99, R72, !PT ;  /* 0x0000004863487209 */ /* 0x000fe20007810000 */
[----:B------:R-:W0:Y:S01]  /*18fa0*/  MUFU.TANH R74, R74 ;  /* 0x0000004a004a7308 */ /* 0x000e220000002400 */
[----:B--2---:R-:W-:Y:S01]  /*18fb0*/  FSEL R15, R93, -INF , P5 ;  /* 0xff8000005d0f7808 */ /* 0x004fe20002800000 */
[C---:B------:R-:W-:Y:S01]  /*18fc0*/  FMUL.FTZ R66, R2.reuse, R66 ;  /* 0x0000004202427220 */ /* 0x040fe20000410000 */
[----:B------:R-:W-:Y:S01]  /*18fd0*/  FMNMX.FTZ R72, R91, R72, !PT ;  /* 0x000000485b487209 */ /* 0x000fe20007810000 */
[----:B------:R-:W-:Y:S01]  /*18fe0*/  FMUL.FTZ R67, R2, R67 ;  /* 0x0000004302437220 */ /* 0x000fe20000410000 */
[----:B-1----:R-:W-:Y:S01]  /*18ff0*/  FSEL R93, R88, -INF , P5 ;  /* 0xff800000585d7808 */ /* 0x002fe20002800000 */
[----:B------:R-:W-:Y:S01]  /*19000*/  IMAD.MOV.U32 R88, RZ, RZ, R119 ;  /* 0x000000ffff587224 */ /* 0x000fe200078e0077 */
[----:B------:R-:W-:Y:S01]  /*19010*/  FMNMX.FTZ R72, R101, R72, !PT ;  /* 0x0000004865487209 */ /* 0x000fe20007810000 */
[----:B------:R-:W1:Y:S01]  /*19020*/  MUFU.TANH R73, R73 ;  /* 0x0000004900497308 */ /* 0x000e620000002400 */
[----:B---3--:R-:W-:-:S02]  /*19030*/  FSEL R21, R95, -INF , P2 ;  /* 0xff8000005f157808 */ /* 0x008fc40001000000 */
[----:B------:R-:W-:Y:S02]  /*19040*/  FMNMX.FTZ R72, R89, R72, !PT ;  /* 0x0000004859487209 */ /* 0x000fe40007810000 */
[----:B----4-:R-:W-:Y:S01]  /*19050*/  FSEL R95, R92, -INF , P2 ;  /* 0xff8000005c5f7808 */ /* 0x010fe20001000000 */
[--C-:B------:R-:W-:Y:S01]  /*19060*/  IMAD.MOV.U32 R92, RZ, RZ, R119.reuse ;  /* 0x000000ffff5c7224 */ /* 0x100fe200078e0077 */
[----:B------:R-:W-:Y:S01]  /*19070*/  FMNMX.FTZ R72, R93, R72, !PT ;  /* 0x000000485d487209 */ /* 0x000fe20007810000 */
[----:B------:R-:W-:Y:S01]  /*19080*/  MUFU.TANH R75, R75 ;  /* 0x0000004b004b7308 */ /* 0x000fe20000002400 */
[----:B-----5:R-:W-:Y:S01]  /*19090*/  FSEL R13, R94, -INF , P4 ;  /* 0xff8000005e0d7808 */ /* 0x020fe20002000000 */
[----:B------:R-:W-:Y:S01]  /*190a0*/  IMAD.MOV.U32 R94, RZ, RZ, R119 ;  /* 0x000000ffff5e7224 */ /* 0x000fe200078e0077 */
[----:B------:R-:W-:Y:S02]  /*190b0*/  ISETP.GT.AND P4, PT, R6, 0x28, PT ;  /* 0x000000280600780c */ /* 0x000fe40003f84270 */
[----:B------:R-:W-:-:S02]  /*190c0*/  FMNMX.FTZ R72, R95, R72, !PT ;  /* 0x000000485f487209 */ /* 0x000fc40007810000 */
[----:B------:R-:W-:Y:S01]  /*190d0*/  ISETP.GT.AND P5, PT, R6, 0x29, PT ;  /* 0x000000290600780c */ /* 0x000fe20003fa4270 */
[----:B------:R-:W2:Y:S01]  /*190e0*/  MUFU.TANH R77, R77 ;  /* 0x0000004d004d7308 */ /* 0x000ea20000002400 */
[----:B0-----:R-:W-:Y:S02]  /*190f0*/  FSEL R105, R74, -INF , P4 ;  /* 0xff8000004a697808 */ /* 0x001fe40002000000 */
[----:B------:R-:W-:Y:S02]  /*19100*/  FMNMX.FTZ R72, R103, R72, !PT ;  /* 0x0000004867487209 */ /* 0x000fe40007810000 */
[----:B------:R-:W-:Y:S02]  /*19110*/  ISETP.GT.AND P2, PT, R6, 0x30, PT ;  /* 0x000000300600780c */ /* 0x000fe40003f44270 */
[----:B-1----:R-:W-:Y:S01]  /*19120*/  FSEL R107, R73, -INF , P5 ;  /* 0xff800000496b7808 */ /* 0x002fe20002800000 */
[----:B------:R-:W-:Y:S02]  /*19130*/  WARPGROUP.DEPBAR.LE gsb0, 0x0 ;  /* 0x00008000000079c5 */ /* 0x000fe40000010000 */
[----:B------:R-:W-:Y:S01]  /*19140*/  WARPGROUP.ARRIVE ;  /* 0x00000000000079c5 */ /* 0x000fe20000000000 */
[----:B------:R-:W-:Y:S01]  /*19150*/  MUFU.TANH R96, R96 ;  /* 0x0000006000607308 */ /* 0x000fe20000002400 */
[C---:B------:R-:W-:Y:S01]  /*19160*/  FMUL.FTZ R68, R2.reuse, R41 ;  /* 0x0000002902447220 */ /* 0x040fe20000410000 */
[C---:B------:R-:W-:Y:S01]  /*19170*/  FMUL.FTZ R41, R2.reuse, R48 ;  /* 0x0000003002297220 */ /* 0x040fe20000410000 */
[C---:B------:R-:W-:Y:S01]  /*19180*/  FMUL.FTZ R71, R2.reuse, R42 ;  /* 0x0000002a02477220 */ /* 0x040fe20000410000 */
[----:B------:R-:W-:Y:S01]  /*19190*/  FMNMX.FTZ R72, R105, R72, !PT ;  /* 0x0000004869487209 */ /* 0x000fe20007810000 */
[----:B------:R-:W-:Y:S01]  /*191a0*/  QGMMA.64x32x32.F32.E4M3.E4M3 R24, gdesc[UR16], R24, gsb0 ;  /* 0x00600000101879f3 */ /* 0x000fe20008000818 */
[C---:B------:R-:W-:Y:S01]  /*191b0*/  FMUL.FTZ R42, R2.reuse, R43 ;  /* 0x0000002b022a7220 */ /* 0x040fe20000410000 */
[C---:B------:R-:W-:Y:S01]  /*191c0*/  FMUL.FTZ R49, R2.reuse, R49 ;  /* 0x0000003102317220 */ /* 0x040fe20000410000 */
[----:B------:R-:W-:Y:S01]  /*191d0*/  MUFU.TANH R81, R81 ;  /* 0x0000005100517308 */ /* 0x000fe20000002400 */
[C---:B------:R-:W-:Y:S01]  /*191e0*/  FMUL.FTZ R43, R2.reuse, R50 ;  /* 0x00000032022b7220 */ /* 0x040fe20000410000 */
[----:B--2---:R-:W-:Y:S01]  /*191f0*/  FSEL R77, R77, -INF , P2 ;  /* 0xff8000004d4d7808 */ /* 0x004fe20001000000 */
[C---:B------:R-:W-:Y:S01]  /*19200*/  FMUL.FTZ R47, R2.reuse, R47 ;  /* 0x0000002f022f7220 */ /* 0x040fe20000410000 */
[----:B------:R-:W-:Y:S01]  /*19210*/  FMNMX.FTZ R72, R107, R72, !PT ;  /* 0x000000486b487209 */ /* 0x000fe20007810000 */
[C---:B------:R-:W-:Y:S01]  /*19220*/  FMUL.FTZ R98, R2.reuse, R45 ;  /* 0x0000002d02627220 */ /* 0x040fe20000410000 */
[C---:B------:R-:W-:Y:S01]  /*19230*/  FMUL.FTZ R50, R2.reuse, R51 ;  /* 0x0000003302327220 */ /* 0x040fe20000410000 */
[C---:B------:R-:W-:Y:S01]  /*19240*/  FMUL.FTZ R143, R2.reuse, R52 ;  /* 0x00000034028f7220 */ /* 0x040fe20000410000 */
[----:B------:R-:W-:Y:S01]  /*19250*/  MUFU.TANH R76, R76 ;  /* 0x0000004c004c7308 */ /* 0x000fe20000002400 */
[----:B------:R-:W-:Y:S01]  /*19260*/  FMNMX.FTZ R72, R77, R72, !PT ;  /* 0x000000484d487209 */ /* 0x000fe20007810000 */
[C---:B------:R-:W-:Y:S01]  /*19270*/  FMUL.FTZ R52, R2.reuse, R55 ;  /* 0x0000003702347220 */ /* 0x040fe20000410000 */
[C---:B------:R-:W-:Y:S01]  /*19280*/  FMUL.FTZ R53, R2.reuse, R53 ;  /* 0x0000003502357220 */ /* 0x040fe20000410000 */
[C---:B------:R-:W-:Y:S01]  /*19290*/  FMUL.FTZ R40, R2.reuse, R40 ;  /* 0x0000002802287220 */ /* 0x040fe20000410000 */
[C---:B------:R-:W-:Y:S01]  /*192a0*/  FMUL.FTZ R44, R2.reuse, R44 ;  /* 0x0000002c022c7220 */ /* 0x040fe20000410000 */
[C---:B------:R-:W-:Y:S01]  /*192b0*/  FMUL.FTZ R46, R2.reuse, R46 ;  /* 0x0000002e022e7220 */ /* 0x040fe20000410000 */
[----:B------:R-:W-:Y:S01]  /*192c0*/  FMUL.FTZ R54, R2, R54 ;  /* 0x0000003602367220 */ /* 0x000fe20000410000 */
[----:B------:R-:W0:Y:S01]  /*192d0*/  MUFU.TANH R78, R78 ;  /* 0x0000004e004e7308 */ /* 0x000e220000002400 */
[----:B------:R-:W-:-:S07]  /*192e0*/  MOV R90, R119 ;  /* 0x00000077005a7202 */ /* 0x000fce0000000f00 */
[----:B------:R-:W1:Y:S08]  /*192f0*/  MUFU.TANH R79, R79 ;  /* 0x0000004f004f7308 */ /* 0x000e700000002400 */
[----:B------:R-:W-:Y:S01]  /*19300*/  MUFU.TANH R82, R82 ;  /* 0x0000005200527308 */ /* 0x000fe20000002400 */
[----:B0-----:R-:W-:Y:S02]  /*19310*/  FSEL R45, R78, -INF , P5 ;  /* 0xff8000004e2d7808 */ /* 0x001fe40002800000 */
[----:B------:R-:W-:-:S05]  /*19320*/  ISETP.GT.AND P5, PT, R6, 0x39, PT ;  /* 0x000000390600780c */ /* 0x000fca0003fa4270 */
[----:B------:R-:W0:Y:S08]  /*19330*/  MUFU.TANH R83, R83 ;  /* 0x0000005300537308 */ /* 0x000e300000002400 */
[----:B------:R-:W2:Y:S08]  /*19340*/  MUFU.TANH R80, R80 ;  /* 0x0000005000507308 */ /* 0x000eb00000002400 */
[----:B------:R3:W-:Y:S01]  /*19350*/  MUFU.TANH R12, R41 ;  /* 0x00000029000c7308 */ /* 0x0007e20000002400 */
[----:B------:R-:W-:-:S02]  /*19360*/  WARPGROUP.DEPBAR.LE gsb0, 0x0 ;  /* 0x00008000000079c5 */ /* 0x000fc40000010000 */
[C---:B------:R-:W-:Y:S01]  /*19370*/  FMUL.FTZ R24, R2.reuse, R24 ;  /* 0x0000001802187220 */ /* 0x040fe20000410000 */
[C---:B------:R-:W-:Y:S01]  /*19380*/  FMUL.FTZ R28, R2.reuse, R28 ;  /* 0x0000001c021c7220 */ /* 0x040fe20000410000 */
[C---:B------:R-:W-:Y:S01]  /*19390*/  FMUL.FTZ R26, R2.reuse, R26 ;  /* 0x0000001a021a7220 */ /* 0x040fe20000410000 */
[C---:B------:R-:W-:Y:S01]  /*193a0*/  FMUL.FTZ R32, R2.reuse, R32 ;  /* 0x0000002002207220 */ /* 0x040fe20000410000 */
[C---:B------:R-:W-:Y:S01]  /*193b0*/  FMUL.FTZ R30, R2.reuse, R30 ;  /* 0x0000001e021e7220 */ /* 0x040fe20000410000 */
[----:B------:R-:W-:Y:S01]  /*193c0*/  MUFU.TANH R85, R85 ;  /* 0x0000005500557308 */ /* 0x000fe20000002400 */
[----:B---3--:R-:W-:Y:S01]  /*193d0*/  FSEL R41, R75, -INF , P3 ;  /* 0xff8000004b297808 */ /* 0x008fe20001800000 */
[----:B------:R-:W-:Y:S01]  /*193e0*/  FMUL.FTZ R36, R2, R36 ;  /* 0x0000002402247220 */ /* 0x000fe20000410000 */
[----:B------:R-:W-:Y:S01]  /*193f0*/  ISETP.GT.AND P3, PT, R6, 0x31, PT ;  /* 0x000000310600780c */ /* 0x000fe20003f64270 */
[----:B------:R-:W-:-:S04]  /*19400*/  FMUL.FTZ R38, R2, R38 ;  /* 0x0000002602267220 */ /* 0x000fc80000410000 */
[----:B------:R-:W-:Y:S08]  /*19410*/  MUFU.TANH R56, R56 ;  /* 0x0000003800387308 */ /* 0x000ff00000002400 */
[----:B------:R3:W-:Y:S08]  /*19420*/  MUFU.TANH R10, R49 ;  /* 0x00000031000a7308 */ /* 0x0007f00000002400 */
[----:B------:R4:W-:Y:S01]  /*19430*/  MUFU.TANH R20, R43 ;  /* 0x0000002b00147308 */ /* 0x0009e20000002400 */
[----:B---3--:R-:W-:-:S02]  /*19440*/  FSEL R49, R81, -INF , P3 ;  /* 0xff80000051317808 */ /* 0x008fc40001800000 */
[----:B------:R-:W-:Y:S02]  /*19450*/  FSEL R81, R76, -INF , P3 ;  /* 0xff8000004c517808 */ /* 0x000fe40001800000 */
[----:B------:R-:W-:Y:S02]  /*19460*/  ISETP.GT.AND P3, PT, R6, 0x41, PT ;  /* 0x000000410600780c */ /* 0x000fe40003f64270 */
[----:B------:R-:W-:Y:S01]  /*19470*/  FMNMX.FTZ R72, R81, R72, !PT ;  /* 0x0000004851487209 */ /* 0x000fe20007810000 */
[----:B------:R-:W3:Y:S01]  /*19480*/  MUFU.TANH R57, R57 ;  /* 0x0000003900397308 */ /* 0x000ee20000002400 */
[----:B----4-:R-:W-:Y:S01]  /*19490*/  FSEL R43, R96, -INF , P4 ;  /* 0xff800000602b7808 */ /* 0x010fe20002000000 */
[----:B------:R-:W-:Y:S01]  /*194a0*/  IMAD.MOV.U32 R96, RZ, RZ, R119 ;  /* 0x000000ffff607224 */ /* 0x000fe200078e0077 */
[----:B------:R-:W-:-:S04]  /*194b0*/  ISETP.GT.AND P4, PT, R6, 0x38, PT ;  /* 0x000000380600780c */ /* 0x000fc80003f84270 */
[----:B-1----:R-:W-:Y:S01]  /*194c0*/  FSEL R79, R79, -INF , P4 ;  /* 0xff8000004f4f7808 */ /* 0x002fe20002000000 */
[----:B------:R-:W-:Y:S01]  /*194d0*/  MUFU.TANH R84, R84 ;  /* 0x0000005400547308 */ /* 0x000fe20000002400 */
[----:B0-----:R-:W-:Y:S02]  /*194e0*/  FSEL R51, R83, -INF , P4 ;  /* 0xff80000053337808 */ /* 0x001fe40002000000 */
[----:B--2---:R-:W-:Y:S02]  /*194f0*/  FSEL R83, R80, -INF , P5 ;  /* 0xff80000050537808 */ /* 0x004fe40002800000 */
[----:B------:R-:W-:Y:S02]  /*19500*/  FMNMX.FTZ R72, R79, R72, !PT ;  /* 0x000000484f487209 */ /* 0x000fe40007810000 */
[----:B------:R-:W-:Y:S01]  /*19510*/  ISETP.GT.AND P4, PT, R6, 0x48, PT ;  /* 0x000000480600780c */ /* 0x000fe20003f84270 */
[----:B------:R-:W0:Y:S01]  /*19520*/  MUFU.TANH R59, R59 ;  /* 0x0000003b003b7308 */ /* 0x000e220000002400 */
[----:B------:R-:W-:-:S02]  /*19530*/  FMNMX.FTZ R72, R83, R72, !PT ;  /* 0x0000004853487209 */ /* 0x000fc40007810000 */
[----:B---3--:R-:W-:-:S05]  /*19540*/  FSEL R111, R57, -INF , P3 ;  /* 0xff800000396f7808 */ /* 0x008fca0001800000 */
[----:B------:R1:W-:Y:S08]  /*19550*/  MUFU.TANH R48, R47 ;  /* 0x0000002f00307308 */ /* 0x0003f00000002400 */
[----:B------:R-:W-:Y:S01]  /*19560*/  MUFU.TANH R58, R58 ;  /* 0x0000003a003a7308 */ /* 0x000fe20000002400 */
[----:B-1----:R-:W-:Y:S02]  /*19570*/  FSEL R47, R82, -INF , P2 ;  /* 0xff800000522f7808 */ /* 0x002fe40001000000 */
[----:B------:R-:W-:-:S02]  /*19580*/  ISETP.GT.AND P2, PT, R6, 0x40, PT ;  /* 0x000000400600780c */ /* 0x000fc40003f44270 */
[----:B0-----:R-:W-:Y:S02]  /*19590*/  FSEL R117, R59, -INF , P4 ;  /* 0xff8000003b757808 */ /* 0x001fe40002000000 */
[----:B------:R-:W-:Y:S01]  /*195a0*/  FSEL R55, R85, -INF , P2 ;  /* 0xff80000055377808 */ /* 0x000fe20001000000 */
[----:B------:R-:W0:Y:S01]  /*195b0*/  MUFU.TANH R86, R86 ;  /* 0x0000005600567308 */ /* 0x000e220000002400 */
[----:B------:R-:W-:Y:S01]  /*195c0*/  FSEL R85, R56, -INF , P2 ;  /* 0xff80000038557808 */ /* 0x000fe20001000000 */
[----:B------:R-:W-:Y:S01]  /*195d0*/  FMUL.FTZ R56, R2, R25 ;  /* 0x0000001902387220 */ /* 0x000fe20000410000 */
[----:B------:R-:W-:Y:S02]  /*195e0*/  ISETP.GT.AND P2, PT, R6, 0x50, PT ;  /* 0x000000500600780c */ /* 0x000fe40003f44270 */
[----:B------:R-:W-:-:S03]  /*195f0*/  FMNMX.FTZ R72, R85, R72, !PT ;  /* 0x0000004855487209 */ /* 0x000fc60007810000 */
[----:B------:R-:W1:Y:S01]  /*19600*/  MUFU.TANH R61, R61 ;  /* 0x0000003d003d7308 */ /* 0x000e620000002400 */
[----:B------:R-:W-:-:S04]  /*19610*/  FMNMX.FTZ R72, R111, R72, !PT ;  /* 0x000000486f487209 */ /* 0x000fc80007810000 */
[----:B------:R-:W-:-:S03]  /*19620*/  FMNMX.FTZ R72, R117, R72, !PT ;  /* 0x0000004875487209 */ /* 0x000fc60007810000 */
[----:B------:R-:W2:Y:S01]  /*19630*/  MUFU.TANH R62, R62 ;  /* 0x0000003e003e7308 */ /* 0x000ea20000002400 */
[----:B0-----:R-:W-:Y:S02]  /*19640*/  FSEL R25, R86, -INF , P3 ;  /* 0xff80000056197808 */ /* 0x001fe40001800000 */
[----:B------:R-:W-:-:S05]  /*19650*/  ISETP.GT.AND P3, PT, R6, 0x51, PT ;  /* 0x000000510600780c */ /* 0x000fca0003f64270 */
[----:B------:R-:W0:Y:S01]  /*19660*/  MUFU.TANH R60, R60 ;  /* 0x0000003c003c7308 */ /* 0x000e220000002400 */
[----:B-1----:R-:W-:-:S07]  /*19670*/  FSEL R123, R61, -INF , P2 ;  /* 0xff8000003d7b7808 */ /* 0x002fce0001000000 */
[----:B------:R-:W1:Y:S01]  /*19680*/  MUFU.TANH R63, R63 ;  /* 0x0000003f003f7308 */ /* 0x000e620000002400 */
[----:B--2---:R-:W-:Y:S02]  /*19690*/  FSEL R57, R62, -INF , P4 ;  /* 0xff8000003e397808 */ /* 0x004fe40002000000 */
[----:B------:R-:W-:-:S05]  /*196a0*/  ISETP.GT.AND P4, PT, R6, 0x58, PT ;  /* 0x000000580600780c */ /* 0x000fca0003f84270 */
[----:B------:R2:W-:Y:S01]  /*196b0*/  MUFU.TANH R145, R53 ;  /* 0x0000003500917308 */ /* 0x0005e20000002400 */
[----:B0-----:R-:W-:Y:S01]  /*196c0*/  FSEL R125, R60, -INF , P3 ;  /* 0xff8000003c7d7808 */ /* 0x001fe20001800000 */
[----:B------:R-:W-:-:S06]  /*196d0*/  FMUL.FTZ R60, R2, R29 ;  /* 0x0000001d023c7220 */ /* 0x000fcc0000410000 */
[----:B------:R-:W0:Y:S01]  /*196e0*/  MUFU.TANH R65, R65 ;  /* 0x0000004100417308 */ /* 0x000e220000002400 */
[----:B--2---:R-:W-:Y:S02]  /*196f0*/  FSEL R53, R84, -INF , P5 ;  /* 0xff80000054357808 */ /* 0x004fe40002800000 */
[----:B------:R-:W-:-:S04]  /*19700*/  ISETP.GT.AND P5, PT, R6, 0x49, PT ;  /* 0x000000490600780c */ /* 0x000fc80003fa4270 */
[----:B------:R-:W-:Y:S01]  /*19710*/  FSEL R121, R58, -INF , P5 ;  /* 0xff8000003a797808 */ /* 0x000fe20002800000 */
[----:B------:R-:W2:Y:S01]  /*19720*/  MUFU.TANH R66, R66 ;  /* 0x0000004200427308 */ /* 0x000ea20000002400 */
[----:B-1----:R-:W-:Y:S01]  /*19730*/  FSEL R59, R63, -INF , P5 ;  /* 0xff8000003f3b7808 */ /* 0x002fe20002800000 */
[----:B------:R-:W-:Y:S01]  /*19740*/  FMUL.FTZ R58, R2, R27 ;  /* 0x0000001b023a7220 */ /* 0x000fe20000410000 */
[----:B------:R-:W-:Y:S02]  /*19750*/  FMNMX.FTZ R72, R121, R72, !PT ;  /* 0x0000004879487209 */ /* 0x000fe40007810000 */
[----:B------:R-:W-:Y:S02]  /*19760*/  ISETP.GT.AND P5, PT, R6, 0x59, PT ;  /* 0x000000590600780c */ /* 0x000fe40003fa4270 */
[----:B------:R-:W-:Y:S01]  /*19770*/  FMNMX.FTZ R72, R123, R72, !PT ;  /* 0x000000487b487209 */ /* 0x000fe20007810000 */
[----:B------:R-:W1:Y:S01]  /*19780*/  MUFU.TANH R64, R64 ;  /* 0x0000004000407308 */ /* 0x000e620000002400 */
[----:B0-----:R-:W-:-:S02]  /*19790*/  FSEL R127, R65, -INF , P4 ;  /* 0xff800000417f7808 */ /* 0x001fc40002000000 */
[----:B------:R-:W-:-:S04]  /*197a0*/  FMNMX.FTZ R72, R125, R72, !PT ;  /* 0x000000487d487209 */ /* 0x000fc80007810000 */
[----:B------:R-:W-:Y:S01]  /*197b0*/  FMNMX.FTZ R72, R127, R72, !PT ;  /* 0x000000487f487209 */ /* 0x000fe20007810000 */
[----:B------:R-:W0:Y:S01]  /*197c0*/  MUFU.TANH R67, R67 ;  /* 0x0000004300437308 */ /* 0x000e220000002400 */
[----:B--2---:R-:W-:Y:S02]  /*197d0*/  FSEL R27, R66, -INF , P2 ;  /* 0xff800000421b7808 */ /* 0x004fe40001000000 */
[----:B------:R-:W-:-:S05]  /*197e0*/  ISETP.GT.AND P2, PT, R6, 0x60, PT ;  /* 0x000000600600780c */ /* 0x000fca0003f44270 */
[----:B------:R-:W2:Y:S01]  /*197f0*/  MUFU.TANH R40, R40 ;  /* 0x0000002800287308 */ /* 0x000ea20000002400 */
[----:B-1----:R-:W-:-:S04]  /*19800*/  FSEL R129, R64, -INF , P5 ;  /* 0xff80000040817808 */ /* 0x002fc80002800000 */
[----:B------:R-:W-:-:S03]  /*19810*/  FMNMX.FTZ R72, R129, R72, !PT ;  /* 0x0000004881487209 */ /* 0x000fc60007810000 */
[----:B------:R-:W1:Y:S01]  /*19820*/  MUFU.TANH R69, R69 ;  /* 0x0000004500457308 */ /* 0x000e620000002400 */
[----:B0-----:R-:W-:Y:S02]  /*19830*/  FSEL R61, R67, -INF , P3 ;  /* 0xff800000433d7808 */ /* 0x001fe40001800000 */
[----:B------:R-:W-:-:S05]  /*19840*/  ISETP.GT.AND P3, PT, R6, 0x61, PT ;  /* 0x000000610600780c */ /* 0x000fca0003f64270 */
[----:B------:R-:W0:Y:S01]  /*19850*/  MUFU.TANH R68, R68 ;  /* 0x0000004400447308 */ /* 0x000e220000002400 */
[----:B--2---:R-:W-:Y:S01]  /*19860*/  FSEL R131, R40, -INF , P2 ;  /* 0xff80000028837808 */ /* 0x004fe20001000000 */
[----:B------:R-:W-:-:S03]  /*19870*/  FMUL.FTZ R40, R2, R31 ;  /* 0x0000001f02287220 */ /* 0x000fc60000410000 */
        /* <DEDUP_REMOVED lines=8> */
[----:B--2---:R-:W-:Y:S02]  /*19900*/  FSEL R29, R70, -INF , P5 ;  /* 0xff800000461d7808 */ /* 0x004fe40002800000 */
[----:B------:R-:W-:-:S04]  /*19910*/  ISETP.GT.AND P5, PT, R6, 0x69, PT ;  /* 0x000000690600780c */ /* 0x000fc80003fa4270 */
[----:B------:R-:W-:Y:S01]  /*19920*/  FSEL R69, R48, -INF , P5 ;  /* 0xff80000030457808 */ /* 0x000fe20002800000 */
[----:B------:R-:W2:Y:S01]  /*19930*/  MUFU.TANH R98, R98 ;  /* 0x0000006200627308 */ /* 0x000ea20000002400 */
[----:B-1----:R-:W-:-:S04]  /*19940*/  FSEL R135, R44, -INF , P4 ;  /* 0xff8000002c877808 */ /* 0x002fc80002000000 */
[----:B------:R-:W-:-:S03]  /*19950*/  FMNMX.FTZ R72, R135, R72, !PT ;  /* 0x0000004887487209 */ /* 0x000fc60007810000 */
[----:B------:R-:W1:Y:S01]  /*19960*/  MUFU.TANH R42, R42 ;  /* 0x0000002a002a7308 */ /* 0x000e620000002400 */
[----:B0-----:R-:W-:Y:S02]  /*19970*/  FSEL R65, R71, -INF , P2 ;  /* 0xff80000047417808 */ /* 0x001fe40001000000 */
[----:B------:R-:W-:-:S04]  /*19980*/  ISETP.GT.AND P2, PT, R6, 0x70, PT ;  /* 0x000000700600780c */ /* 0x000fc80003f44270 */
[----:B------:R-:W-:Y:S01]  /*19990*/  FSEL R139, R12, -INF , P2 ;  /* 0xff8000000c8b7808 */ /* 0x000fe20001000000 */
[----:B------:R-:W0:Y:S01]  /*199a0*/  MUFU.TANH R46, R46 ;  /* 0x0000002e002e7308 */ /* 0x000e220000002400 */
[----:B--2---:R-:W-:Y:S01]  /*199b0*/  FSEL R137, R98, -INF , P5 ;  /* 0xff80000062897808 */ /* 0x004fe20002800000 */
[----:B------:R-:W-:Y:S01]  /*199c0*/  FMUL.FTZ R12, R2, R37 ;  /* 0x00000025020c7220 */ /* 0x000fe20000410000 */
[----:B------:R-:W-:Y:S01]  /*199d0*/  ISETP.GT.AND P5, PT, R6, 0x79, PT ;  /* 0x000000790600780c */ /* 0x000fe20003fa4270 */
[----:B------:R-:W-:Y:S01]  /*199e0*/  IMAD.MOV.U32 R98, RZ, RZ, R119 ;  /* 0x000000ffff627224 */ /* 0x000fe200078e0077 */
[----:B------:R-:W-:Y:S02]  /*199f0*/  FMNMX.FTZ R72, R137, R72, !PT ;  /* 0x0000004889487209 */ /* 0x000fe40007810000 */
[----:B------:R-:W-:Y:S01]  /*19a00*/  FSEL R71, R20, -INF , P2 ;  /* 0xff80000014477808 */ /* 0x000fe20001000000 */
[----:B------:R-:W2:Y:S01]  /*19a10*/  MUFU.TANH R143, R143 ;  /* 0x0000008f008f7308 */ /* 0x000ea20000002400 */
[----:B-1----:R-:W-:Y:S01]  /*19a20*/  FSEL R67, R42, -INF , P3 ;  /* 0xff8000002a437808 */ /* 0x002fe20001800000 */
[----:B------:R-:W-:Y:S01]  /*19a30*/  FMUL.FTZ R42, R2, R35 ;  /* 0x00000023022a7220 */ /* 0x000fe20000410000 */
[----:B------:R-:W-:-:S02]  /*19a40*/  ISETP.GT.AND P3, PT, R6, 0x71, PT ;  /* 0x000000710600780c */ /* 0x000fc40003f64270 */
[----:B------:R-:W-:Y:S02]  /*19a50*/  FMNMX.FTZ R72, R139, R72, !PT ;  /* 0x000000488b487209 */ /* 0x000fe40007810000 */
[----:B------:R-:W-:Y:S01]  /*19a60*/  FSEL R141, R10, -INF , P3 ;  /* 0xff8000000a8d7808 */ /* 0x000fe20001800000 */
[----:B------:R-:W1:Y:S01]  /*19a70*/  MUFU.TANH R50, R50 ;  /* 0x0000003200327308 */ /* 0x000e620000002400 */
[----:B0-----:R-:W-:Y:S01]  /*19a80*/  FSEL R31, R46, -INF , P4 ;  /* 0xff8000002e1f7808 */ /* 0x001fe20002000000 */
[----:B------:R-:W-:Y:S01]  /*19a90*/  FMUL.FTZ R10, R2, R33 ;  /* 0x00000021020a7220 */ /* 0x000fe20000410000 */
[C---:B------:R-:W-:Y:S02]  /*19aa0*/  ISETP.GT.AND P4, PT, R6.reuse, 0x78, PT ;  /* 0x000000780600780c */ /* 0x040fe40003f84270 */
[----:B------:R-:W-:Y:S02]  /*19ab0*/  FMNMX.FTZ R72, R141, R72, !PT ;  /* 0x000000488d487209 */ /* 0x000fe40007810000 */
[----:B------:R-:W-:Y:S01]  /*19ac0*/  ISETP.GT.AND P2, PT, R6, 0x80, PT ;  /* 0x000000800600780c */ /* 0x000fe20003f44270 */
[----:B------:R-:W0:Y:S01]  /*19ad0*/  MUFU.TANH R24, R24 ;  /* 0x0000001800187308 */ /* 0x000e220000002400 */
[----:B--2---:R-:W-:-:S02]  /*19ae0*/  FSEL R143, R143, -INF , P4 ;  /* 0xff8000008f8f7808 */ /* 0x004fc40002000000 */
[----:B------:R-:W-:Y:S02]  /*19af0*/  FSEL R145, R145, -INF , P5 ;  /* 0xff80000091917808 */ /* 0x000fe40002800000 */
[----:B------:R-:W-:-:S03]  /*19b00*/  FMNMX.FTZ R72, R143, R72, !PT ;  /* 0x000000488f487209 */ /* 0x000fc60007810000 */
[----:B------:R-:W2:Y:S01]  /*19b10*/  MUFU.TANH R54, R54 ;  /* 0x0000003600367308 */ /* 0x000ea20000002400 */
[----:B-1----:R-:W-:Y:S02]  /*19b20*/  FSEL R73, R50, -INF , P3 ;  /* 0xff80000032497808 */ /* 0x002fe40001800000 */
[----:B------:R-:W-:Y:S02]  /*19b30*/  ISETP.GT.AND P3, PT, R6, 0x81, PT ;  /* 0x000000810600780c */ /* 0x000fe40003f64270 */
[----:B------:R-:W-:-:S03]  /*19b40*/  FMNMX.FTZ R72, R145, R72, !PT ;  /* 0x0000004891487209 */ /* 0x000fc60007810000 */
[----:B------:R-:W1:Y:S01]  /*19b50*/  MUFU.TANH R56, R56 ;  /* 0x0000003800387308 */ /* 0x000e620000002400 */
[----:B0-----:R-:W-:Y:S02]  /*19b60*/  FSEL R149, R24, -INF , P2 ;  /* 0xff80000018957808 */ /* 0x001fe40001000000 */
[----:B------:R-:W-:Y:S02]  /*19b70*/  FMNMX.FTZ R24, R3, R4, !PT ;  /* 0x0000000403187209 */ /* 0x000fe40007810000 */
[----:B------:R-:W-:Y:S02]  /*19b80*/  FMNMX.FTZ R72, R149, R72, !PT ;  /* 0x0000004895487209 */ /* 0x000fe40007810000 */
        /* <DEDUP_REMOVED lines=24> */
[----:B------:R-:W-:-:S02]  /*19d10*/  ISETP.GT.AND P3, PT, R6, 0x91, PT ;  /* 0x000000910600780c */ /* 0x000fc40003f64270 */
[----:B------:R-:W-:-:S03]  /*19d20*/  FMNMX.FTZ R26, R13, R26, !PT ;  /* 0x0000001a0d1a7209 */ /* 0x000fc60007810000 */
[----:B------:R-:W2:Y:S01]  /*19d30*/  MUFU.TANH R10, R10 ;  /* 0x0000000a000a7308 */ /* 0x000ea20000002400 */
[----:B-1----:R-:W-:Y:S02]  /*19d40*/  FSEL R157, R32, -INF , P2 ;  /* 0xff800000209d7808 */ /* 0x002fe40001000000 */
[----:B------:R-:W-:Y:S02]  /*19d50*/  FMNMX.FTZ R28, R15, R26, !PT ;  /* 0x0000001a0f1c7209 */ /* 0x000fe40007810000 */
[----:B------:R-:W-:Y:S02]  /*19d60*/  FMNMX.FTZ R72, R157, R72, !PT ;  /* 0x000000489d487209 */ /* 0x000fe40007810000 */
[----:B------:R-:W-:Y:S01]  /*19d70*/  FMNMX.FTZ R28, R21, R28, !PT ;  /* 0x0000001c151c7209 */ /* 0x000fe20007810000 */
[----:B------:R-:W1:Y:S01]  /*19d80*/  MUFU.TANH R40, R40 ;  /* 0x0000002800287308 */ /* 0x000e620000002400 */
[----:B0-----:R-:W-:Y:S02]  /*19d90*/  FSEL R113, R30, -INF , P4 ;  /* 0xff8000001e717808 */ /* 0x001fe40002000000 */
[----:B------:R-:W-:-:S02]  /*19da0*/  ISETP.GT.AND P4, PT, R6, 0x98, PT ;  /* 0x000000980600780c */ /* 0x000fc40003f84270 */
[----:B------:R-:W-:-:S03]  /*19db0*/  FMNMX.FTZ R28, R41, R28, !PT ;  /* 0x0000001c291c7209 */ /* 0x000fc60007810000 */
[----:B------:R-:W0:Y:S01]  /*19dc0*/  MUFU.TANH R36, R36 ;  /* 0x0000002400247308 */ /* 0x000e220000002400 */
[----:B--2---:R-:W-:Y:S02]  /*19dd0*/  FSEL R163, R10, -INF , P3 ;  /* 0xff8000000aa37808 */ /* 0x004fe40001800000 */
[----:B------:R-:W-:Y:S02]  /*19de0*/  FMNMX.FTZ R28, R43, R28, !PT ;  /* 0x0000001c2b1c7209 */ /* 0x000fe40007810000 */
[----:B------:R-:W-:Y:S02]  /*19df0*/  FMNMX.FTZ R72, R163, R72, !PT ;  /* 0x00000048a3487209 */ /* 0x000fe40007810000 */
[----:B------:R-:W-:Y:S01]  /*19e00*/  FMNMX.FTZ R32, R45, R28, !PT ;  /* 0x0000001c2d207209 */ /* 0x000fe20007810000 */
[----:B------:R-:W2:Y:S01]  /*19e10*/  MUFU.TANH R12, R12 ;  /* 0x0000000c000c7308 */ /* 0x000ea20000002400 */
[----:B-1----:R-:W-:Y:S01]  /*19e20*/  FSEL R115, R40, -INF , P5 ;  /* 0xff80000028737808 */ /* 0x002fe20002800000 */
[----:B------:R-:W-:Y:S01]  /*19e30*/  FMUL.FTZ R40, R2, R34 ;  /* 0x0000002202287220 */ /* 0x000fe20000410000 */
[----:B------:R-:W-:-:S02]  /*19e40*/  ISETP.GT.AND P5, PT, R6, 0x99, PT ;  /* 0x000000990600780c */ /* 0x000fc40003fa4270 */
[----:B------:R-:W-:Y:S02]  /*19e50*/  FMNMX.FTZ R32, R47, R32, !PT ;  /* 0x000000202f207209 */ /* 0x000fe40007810000 */
[----:B------:R-:W-:Y:S01]  /*19e60*/  MOV R10, UR6 ;  /* 0x00000006000a7c02 */ /* 0x000fe20008000f00 */
[----:B------:R-:W1:Y:S01]  /*19e70*/  MUFU.TANH R40, R40 ;  /* 0x0000002800287308 */ /* 0x000e620000002400 */
[----:B0-----:R-:W-:Y:S01]  /*19e80*/  FSEL R167, R36, -INF , P4 ;  /* 0xff80000024a77808 */ /* 0x001fe20002000000 */
[----:B------:R-:W-:Y:S01]  /*19e90*/  FMUL.FTZ R36, R2, R39 ;  /* 0x0000002702247220 */ /* 0x000fe20000410000 */
[----:B------:R-:W-:Y:S02]  /*19ea0*/  FMNMX.FTZ R32, R49, R32, !PT ;  /* 0x0000002031207209 */ /* 0x000fe40007810000 */
[----:B------:R-:W-:Y:S02]  /*19eb0*/  FMNMX.FTZ R72, R167, R72, !PT ;  /* 0x00000048a7487209 */ /* 0x000fe40007810000 */
[----:B------:R-:W-:Y:S01]  /*19ec0*/  FMNMX.FTZ R32, R51, R32, !PT ;  /* 0x0000002033207209 */ /* 0x000fe20007810000 */
[----:B------:R-:W0:Y:S01]  /*19ed0*/  MUFU.TANH R42, R42 ;  /* 0x0000002a002a7308 */ /* 0x000e220000002400 */
[----:B--2---:R-:W-:-:S02]  /*19ee0*/  FSEL R165, R12, -INF , P5 ;  /* 0xff8000000ca57808 */ /* 0x004fc40002800000 */
[----:B------:R-:W-:Y:S02]  /*19ef0*/  FMNMX.FTZ R34, R53, R32, !PT ;  /* 0x0000002035227209 */ /* 0x000fe40007810000 */
[----:B------:R-:W-:Y:S02]  /*19f00*/  FMNMX.FTZ R72, R165, R72, !PT ;  /* 0x00000048a5487209 */ /* 0x000fe40007810000 */
[----:B------:R-:W-:Y:S01]  /*19f10*/  FMNMX.FTZ R34, R55, R34, !PT ;  /* 0x0000002237227209 */ /* 0x000fe20007810000 */
[----:B------:R-:W2:Y:S02]  /*19f20*/  MUFU.TANH R38, R38 ;  /* 0x0000002600267308 */ /* 0x000ea40000002400 */
[----:B------:R-:W3:Y:S01]  /*19f30*/  SHFL.BFLY PT, R169, R72, 0x2, 0x1f ;  /* 0x0c401f0048a97f89 */ /* 0x000ee200000e0000 */
[----:B------:R-:W-:-:S04]  /*19f40*/  FMNMX.FTZ R34, R25, R34, !PT ;  /* 0x0000002219227209 */ /* 0x000fc80007810000 */
[----:B------:R-:W-:Y:S01]  /*19f50*/  FMNMX.FTZ R34, R57, R34, !PT ;  /* 0x0000002239227209 */ /* 0x000fe20007810000 */
[----:B------:R-:W4:Y:S01]  /*19f60*/  MUFU.TANH R36, R36 ;  /* 0x0000002400247308 */ /* 0x000f220000002400 */
[----:B---3--:R-:W-:-:S05]  /*19f70*/  FMNMX.FTZ R169, R72, R169, !PT ;  /* 0x000000a948a97209 */ /* 0x008fca0007810000 */
[----:B------:R-:W3:Y:S02]  /*19f80*/  SHFL.BFLY PT, R120, R169, 0x1, 0x1f ;  /* 0x0c201f00a9787f89 */ /* 0x000ee400000e0000 */
[----:B---3--:R-:W-:-:S04]  /*19f90*/  FMNMX.FTZ R120, R169, R120, !PT ;  /* 0x00000078a9787209 */ /* 0x008fc80007810000 */
[C---:B------:R-:W-:Y:S01]  /*19fa0*/  FSETP.NEU.FTZ.AND P6, PT, R120.reuse, -INF , PT ;  /* 0xff8000007800780b */ /* 0x040fe20003fdd000 */
[----:B------:R-:W-:-:S05]  /*19fb0*/  FFMA.FTZ R30, R120, R10, -8 ;  /* 0xc1000000781e7423 */ /* 0x000fca000001000a */
[----:B------:R-:W-:-:S05]  /*19fc0*/  FSEL R30, R30, RZ, P6 ;  /* 0x000000ff1e1e7208 */ /* 0x000fca0003000000 */
[-CC-:B------:R-:W-:Y:S01]  /*19fd0*/  FFMA.FTZ R44, R77, R10.reuse, -R30.reuse ;  /* 0x0000000a4d2c7223 */ /* 0x180fe2000001081e */
[----:B------:R-:W-:-:S01]  /*19fe0*/  FFMA.FTZ R46, R79, R10, -R30 ;  /* 0x0000000a4f2e7223 */ /* 0x000fc2000001081e */
[-CC-:B------:R-:W-:Y:S01]  /*19ff0*/  FFMA.FTZ R35, R8, R10.reuse, -R30.reuse ;  /* 0x0000000a08237223 */ /* 0x180fe2000001081e */
[----:B------:R-:W-:-:S01]  /*1a000*/  FFMA.FTZ R8, R97, R10, -R30 ;  /* 0x0000000a61087223 */ /* 0x000fc2000001081e */
[----:B------:R3:W-:Y:S01]  /*1a010*/  MUFU.EX2 R28, R44 ;  /* 0x0000002c001c7308 */ /* 0x0007e20000000800 */
[----:B-1----:R-:W-:Y:S01]  /*1a020*/  FSEL R97, R40, -INF , P2 ;  /* 0xff80000028617808 */ /* 0x002fe20001000000 */
[-CC-:B------:R-:W-:Y:S01]  /*1a030*/  FFMA.FTZ R39, R99, R10.reuse, -R30.reuse ;  /* 0x0000000a63277223 */ /* 0x180fe2000001081e */
[----:B0-----:R-:W-:Y:S01]  /*1a040*/  FSEL R99, R42, -INF , P3 ;  /* 0xff8000002a637808 */ /* 0x001fe20001800000 */
[-CC-:B------:R-:W-:Y:S01]  /*1a050*/  FFMA.FTZ R12, R91, R10.reuse, -R30.reuse ;  /* 0x0000000a5b0c7223 */ /* 0x180fe2000001081e */
[----:B------:R-:W-:-:S01]  /*1a060*/  FFMA.FTZ R91, R103, R10, -R30 ;  /* 0x0000000a675b7223 */ /* 0x000fc2000001081e */
[--C-:B------:R-:W-:Y:S01]  /*1a070*/  FFMA.FTZ R105, R105, R10, -R30.reuse ;  /* 0x0000000a69697223 */ /* 0x100fe2000001081e */
[----:B--2---:R-:W-:Y:S01]  /*1a080*/  FSEL R103, R38, -INF , P4 ;  /* 0xff80000026677808 */ /* 0x004fe20002000000 */
[----:B------:R0:W-:Y:S01]  /*1a090*/  MUFU.EX2 R32, R46 ;  /* 0x0000002e00207308 */ /* 0x0001e20000000800 */
[----:B---3--:R-:W-:Y:S01]  /*1a0a0*/  FMNMX.FTZ R44, R59, R34, !PT ;  /* 0x000000223b2c7209 */ /* 0x008fe20007810000 */
[-CC-:B------:R-:W-:Y:S01]  /*1a0b0*/  FFMA.FTZ R79, R83, R10.reuse, -R30.reuse ;  /* 0x0000000a534f7223 */ /* 0x180fe2000001081e */
[----:B------:R-:W-:-:S01]  /*1a0c0*/  FFMA.FTZ R83, R121, R10, -R30 ;  /* 0x0000000a79537223 */ /* 0x000fc2000001081e */
[--C-:B------:R-:W-:Y:S01]  /*1a0d0*/  FFMA.FTZ R6, R87, R10, -R30.reuse ;  /* 0x0000000a57067223 */ /* 0x100fe2000001081e */
[----:B------:R-:W-:Y:S01]  /*1a0e0*/  FMNMX.FTZ R44, R27, R44, !PT ;  /* 0x0000002c1b2c7209 */ /* 0x000fe20007810000 */
[-CC-:B------:R-:W-:Y:S01]  /*1a0f0*/  FFMA.FTZ R40, R131, R10.reuse, -R30.reuse ;  /* 0x0000000a83287223 */ /* 0x180fe2000001081e */
[----:B------:R-:W-:-:S01]  /*1a100*/  FFMA.FTZ R95, R95, R10, -R30 ;  /* 0x0000000a5f5f7223 */ /* 0x000fc2000001081e */
[----:B------:R4:W-:Y:S01]  /*1a110*/  MUFU.EX2 R26, R105 ;  /* 0x00000069001a7308 */ /* 0x0009e20000000800 */
[----:B------:R-:W-:Y:S01]  /*1a120*/  FMNMX.FTZ R44, R61, R44, !PT ;  /* 0x0000002c3d2c7209 */ /* 0x000fe20007810000 */
[-CC-:B------:R-:W-:Y:S01]  /*1a130*/  FFMA.FTZ R85, R85, R10.reuse, -R30.reuse ;  /* 0x0000000a55557223 */ /* 0x180fe2000001081e */
[----:B------:R-:W-:-:S01]  /*1a140*/  FFMA.FTZ R117, R117, R10, -R30 ;  /* 0x0000000a75757223 */ /* 0x000fc2000001081e */
[--C-:B------:R-:W-:Y:S01]  /*1a150*/  FFMA.FTZ R123, R123, R10, -R30.reuse ;  /* 0x0000000a7b7b7223 */ /* 0x100fe2000001081e */
[----:B------:R-:W-:Y:S01]  /*1a160*/  FMNMX.FTZ R44, R63, R44, !PT ;  /* 0x0000002c3f2c7209 */ /* 0x000fe20007810000 */
[-CC-:B------:R-:W-:Y:S01]  /*1a170*/  FFMA.FTZ R127, R127, R10.reuse, -R30.reuse ;  /* 0x0000000a7f7f7223 */ /* 0x180fe2000001081e */
[----:B------:R-:W-:-:S01]  /*1a180*/  FFMA.FTZ R20, R89, R10, -R30 ;  /* 0x0000000a59147223 */ /* 0x000fc2000001081e */
[----:B------:R-:W-:Y:S01]  /*1a190*/  MUFU.EX2 R6, R6 ;  /* 0x0000000600067308 */ /* 0x000fe20000000800 */
[----:B0-----:R-:W-:Y:S01]  /*1a1a0*/  FMNMX.FTZ R46, R29, R44, !PT ;  /* 0x0000002c1d2e7209 */ /* 0x001fe20007810000 */
[-CC-:B------:R-:W-:Y:S01]  /*1a1b0*/  FFMA.FTZ R89, R93, R10.reuse, -R30.reuse ;  /* 0x0000000a5d597223 */ /* 0x180fe2000001081e */
[----:B----4-:R-:W-:Y:S01]  /*1a1c0*/  FSEL R105, R36, -INF , P5 ;  /* 0xff80000024697808 */ /* 0x010fe20002800000 */
        /* <DEDUP_REMOVED lines=18> */
[----:B------:R-:W-:-:S02]  /*1a2f0*/  FFMA.FTZ R54, R157, R10, -R30 ;  /* 0x0000000a9d367223 */ /* 0x000fc4000001081e */
[----:B------:R-:W0:Y:S01]  /*1a300*/  MUFU.EX2 R39, R39 ;  /* 0x0000002700277308 */ /* 0x000e220000000800 */
[----:B------:R-:W-:-:S04]  /*1a310*/  FMNMX.FTZ R48, R73, R48, !PT ;  /* 0x0000003049307209 */ /* 0x000fc80007810000 */
[----:B------:R-:W-:-:S03]  /*1a320*/  FMNMX.FTZ R48, R33, R48, !PT ;  /* 0x0000003021307209 */ /* 0x000fc60007810000 */
[----:B------:R1:W-:Y:S01]  /*1a330*/  MUFU.EX2 R24, R95 ;  /* 0x0000005f00187308 */ /* 0x0003e20000000800 */
[----:B------:R-:W-:-:S04]  /*1a340*/  FMNMX.FTZ R50, R75, R48, !PT ;  /* 0x000000304b327209 */ /* 0x000fc80007810000 */
[----:B------:R-:W-:-:S03]  /*1a350*/  FMNMX.FTZ R50, R37, R50, !PT ;  /* 0x0000003225327209 */ /* 0x000fc60007810000 */
[----:B------:R2:W-:Y:S01]  /*1a360*/  MUFU.EX2 R34, R85 ;  /* 0x0000005500227308 */ /* 0x0005e20000000800 */
[----:B------:R-:W-:Y:S01]  /*1a370*/  FMNMX.FTZ R50, R109, R50, !PT ;  /* 0x000000326d327209 */ /* 0x000fe20007810000 */
[-CC-:B-1----:R-:W-:Y:S01]  /*1a380*/  FFMA.FTZ R95, R129, R10.reuse, -R30.reuse ;  /* 0x0000000a815f7223 */ /* 0x182fe2000001081e */
[----:B------:R-:W-:-:S01]  /*1a390*/  FFMA.FTZ R129, R165, R10, -R30 ;  /* 0x0000000aa5817223 */ /* 0x000fc2000001081e */
[----:B0-----:R-:W-:Y:S02]  /*1a3a0*/  F2FP.SATFINITE.E4M3.F32.PACK_AB_MERGE_C R200, R39, R8, RZ ;  /* 0x0000000827c8723e */ /* 0x001fe400048070ff */
[----:B------:R-:W-:Y:S02]  /*1a3b0*/  FMNMX.FTZ R50, R113, R50, !PT ;  /* 0x0000003271327209 */ /* 0x000fe40007810000 */
[----:B------:R0:W-:Y:S01]  /*1a3c0*/  MUFU.EX2 R44, R117 ;  /* 0x00000075002c7308 */ /* 0x0001e20000000800 */
[----:B--2---:R-:W-:-:S01]  /*1a3d0*/  FFMA.FTZ R85, R125, R10, -R30 ;  /* 0x0000000a7d557223 */ /* 0x004fc2000001081e */
[----:B------:R-:W-:Y:S01]  /*1a3e0*/  FMNMX.FTZ R50, R115, R50, !PT ;  /* 0x0000003273327209 */ /* 0x000fe20007810000 */
[----:B------:R-:W-:-:S01]  /*1a3f0*/  FFMA.FTZ R125, R155, R10, -R30 ;  /* 0x0000000a9b7d7223 */ /* 0x000fc2000001081e */
[----:B------:R-:W-:-:S02]  /*1a400*/  F2FP.SATFINITE.E4M3.F32.PACK_AB_MERGE_C R200, R35, R6, R200 ;  /* 0x0000000623c8723e */ /* 0x000fc400048070c8 */
[----:B------:R-:W-:Y:S02]  /*1a410*/  FMNMX.FTZ R50, R97, R50, !PT ;  /* 0x0000003261327209 */ /* 0x000fe40007810000 */
[----:B------:R1:W-:Y:S01]  /*1a420*/  MUFU.EX2 R46, R123 ;  /* 0x0000007b002e7308 */ /* 0x0003e20000000800 */
[----:B0-----:R-:W-:-:S01]  /*1a430*/  FFMA.FTZ R117, R145, R10, -R30 ;  /* 0x0000000a91757223 */ /* 0x001fc2000001081e */
[----:B------:R-:W-:-:S04]  /*1a440*/  FMNMX.FTZ R50, R99, R50, !PT ;  /* 0x0000003263327209 */ /* 0x000fc80007810000 */
[----:B------:R-:W-:Y:S02]  /*1a450*/  FMNMX.FTZ R50, R103, R50, !PT ;  /* 0x0000003267327209 */ /* 0x000fe40007810000 */
[----:B------:R0:W-:Y:S01]  /*1a460*/  MUFU.EX2 R48, R127 ;  /* 0x0000007f00307308 */ /* 0x0001e20000000800 */
[----:B-1----:R-:W-:-:S01]  /*1a470*/  FFMA.FTZ R123, R151, R10, -R30 ;  /* 0x0000000a977b7223 */ /* 0x002fc2000001081e */
[----:B------:R-:W-:-:S05]  /*1a480*/  FMNMX.FTZ R50, R105, R50, !PT ;  /* 0x0000003269327209 */ /* 0x000fca0007810000 */
[----:B------:R-:W1:Y:S01]  /*1a490*/  SHFL.BFLY PT, R121, R50, 0x2, 0x1f ;  /* 0x0c401f0032797f89 */ /* 0x000e6200000e0000 */
[----:B------:R-:W-:Y:S01]  /*1a4a0*/  MUFU.EX2 R12, R12 ;  /* 0x0000000c000c7308 */ /* 0x000fe20000000800 */
[----:B0-----:R-:W-:-:S07]  /*1a4b0*/  FFMA.FTZ R127, R163, R10, -R30 ;  /* 0x0000000aa37f7223 */ /* 0x001fce000001081e */
[----:B------:R-:W-:Y:S08]  /*1a4c0*/  MUFU.EX2 R87, R87 ;  /* 0x0000005700577308 */ /* 0x000ff00000000800 */
[----:B------:R-:W-:Y:S01]  /*1a4d0*/  MUFU.EX2 R20, R20 ;  /* 0x0000001400147308 */ /* 0x000fe20000000800 */
[----:B-1----:R-:W-:Y:S01]  /*1a4e0*/  FMNMX.FTZ R56, R50, R121, !PT ;  /* 0x0000007932387209 */ /* 0x002fe20007810000 */
[----:B------:R-:W-:-:S06]  /*1a4f0*/  FFMA.FTZ R50, R149, R10, -R30 ;  /* 0x0000000a95327223 */ /* 0x000fcc000001081e */
[----:B------:R-:W0:Y:S01]  /*1a500*/  MUFU.EX2 R89, R89 ;  /* 0x0000005900597308 */ /* 0x000e220000000800 */
[----:B------:R-:W1:Y:S07]  /*1a510*/  SHFL.BFLY PT, R121, R56, 0x1, 0x1f ;  /* 0x0c201f0038797f89 */ /* 0x000e6e00000e0000 */
[----:B------:R-:W-:Y:S08]  /*1a520*/  MUFU.EX2 R91, R91 ;  /* 0x0000005b005b7308 */ /* 0x000ff00000000800 */
[----:B------:R-:W2:Y:S01]  /*1a530*/  MUFU.EX2 R93, R93 ;  /* 0x0000005d005d7308 */ /* 0x000ea20000000800 */
[----:B0-----:R-:W-:-:S04]  /*1a540*/  F2FP.SATFINITE.E4M3.F32.PACK_AB_MERGE_C R202, R89, R20, RZ ;  /* 0x0000001459ca723e */ /* 0x001fc800048070ff */
[----:B------:R-:W-:-:S03]  /*1a550*/  F2FP.SATFINITE.E4M3.F32.PACK_AB_MERGE_C R202, R87, R12, R202 ;  /* 0x0000000c57ca723e */ /* 0x000fc600048070ca */
[----:B------:R-:W-:Y:S01]  /*1a560*/  MUFU.EX2 R77, R77 ;  /* 0x0000004d004d7308 */ /* 0x000fe20000000800 */
[----:B-1----:R-:W-:Y:S01]  /*1a570*/  FMNMX.FTZ R121, R56, R121, !PT ;  /* 0x0000007938797209 */ /* 0x002fe20007810000 */
[----:B------:R-:W-:-:S03]  /*1a580*/  FFMA.FTZ R56, R167, R10, -R30 ;  /* 0x0000000aa7387223 */ /* 0x000fc6000001081e */
[C---:B------:R-:W-:Y:S01]  /*1a590*/  FSETP.NEU.FTZ.AND P2, PT, R121.reuse, -INF , PT ;  /* 0xff8000007900780b */ /* 0x040fe20003f5d000 */
[----:B------:R-:W-:-:S02]  /*1a5a0*/  FFMA.FTZ R58, R121, R10, -8 ;  /* 0xc1000000793a7423 */ /* 0x000fc4000001000a */
[----:B------:R-:W-:Y:S01]  /*1a5b0*/  MUFU.EX2 R79, R79 ;  /* 0x0000004f004f7308 */ /* 0x000fe20000000800 */
[----:B--2---:R-:W-:Y:S02]  /*1a5c0*/  F2FP.SATFINITE.E4M3.F32.PACK_AB_MERGE_C R204, R93, R26, RZ ;  /* 0x0000001a5dcc723e */ /* 0x004fe400048070ff */
[----:B------:R-:W-:Y:S02]  /*1a5d0*/  FSEL R58, R58, RZ, P2 ;  /* 0x000000ff3a3a7208 */ /* 0x000fe40001000000 */
[----:B------:R-:W-:-:S03]  /*1a5e0*/  F2FP.SATFINITE.E4M3.F32.PACK_AB_MERGE_C R204, R91, R24, R204 ;  /* 0x000000185bcc723e */ /* 0x000fc600048070cc */
[----:B------:R-:W-:Y:S01]  /*1a5f0*/  MUFU.EX2 R81, R81 ;  /* 0x0000005100517308 */ /* 0x000fe20000000800 */
[----:B------:R-:W-:-:S01]  /*1a600*/  FFMA.FTZ R3, R3, R10, -R58 ;  /* 0x0000000a03037223 */ /* 0x000fc2000001083a */
[-CC-:B------:R-:W-:Y:S01]  /*1a610*/  FFMA.FTZ R4, R4, R10.reuse, -R58.reuse ;  /* 0x0000000a04047223 */ /* 0x180fe2000001083a */
[----:B------:R-:W-:-:S01]  /*1a620*/  FFMA.FTZ R62, R5, R10, -R58 ;  /* 0x0000000a053e7223 */ /* 0x000fc2000001083a */
[-CC-:B------:R-:W-:Y:S01]  /*1a630*/  FFMA.FTZ R131, R7, R10.reuse, -R58.reuse ;  /* 0x0000000a07837223 */ /* 0x180fe2000001083a */
[----:B------:R-:W-:-:S01]  /*1a640*/  FFMA.FTZ R5, R9, R10, -R58 ;  /* 0x0000000a09057223 */ /* 0x000fc2000001083a */
[-CC-:B------:R-:W-:Y:S01]  /*1a650*/  FFMA.FTZ R30, R11, R10.reuse, -R58.reuse ;  /* 0x0000000a0b1e7223 */ /* 0x180fe2000001083a */
[----:B------:R-:W-:-:S01]  /*1a660*/  FFMA.FTZ R13, R13, R10, -R58 ;  /* 0x0000000a0d0d7223 */ /* 0x000fc2000001083a */
[----:B------:R-:W-:Y:S01]  /*1a670*/  MUFU.EX2 R3, R3 ;  /* 0x0000000300037308 */ /* 0x000fe20000000800 */
[----:B------:R-:W-:-:S01]  /*1a680*/  FFMA.FTZ R7, R21, R10, -R58 ;  /* 0x0000000a15077223 */ /* 0x000fc2000001083a */
[-CC-:B------:R-:W-:Y:S01]  /*1a690*/  FFMA.FTZ R66, R25, R10.reuse, -R58.reuse ;  /* 0x0000000a19427223 */ /* 0x180fe2000001083a */
[----:B------:R-:W-:-:S01]  /*1a6a0*/  FFMA.FTZ R21, R27, R10, -R58 ;  /* 0x0000000a1b157223 */ /* 0x000fc2000001083a */
[----:B------:R-:W-:Y:S01]  /*1a6b0*/  FADD.FTZ R25, R6, R35 ;  /* 0x0000002306197221 */ /* 0x000fe20000010000 */
[----:B------:R-:W-:-:S01]  /*1a6c0*/  FFMA.FTZ R68, R15, R10, -R58 ;  /* 0x0000000a0f447223 */ /* 0x000fc2000001083a */
[-CC-:B------:R-:W-:Y:S01]  /*1a6d0*/  FFMA.FTZ R60, R41, R10.reuse, -R58.reuse ;  /* 0x0000000a293c7223 */ /* 0x180fe2000001083a */
[----:B------:R-:W-:-:S01]  /*1a6e0*/  FFMA.FTZ R15, R43, R10, -R58 ;  /* 0x0000000a2b0f7223 */ /* 0x000fc2000001083a */
[----:B------:R-:W0:Y:S01]  /*1a6f0*/  MUFU.EX2 R4, R4 ;  /* 0x0000000400047308 */ /* 0x000e220000000800 */
[----:B------:R-:W-:-:S01]  /*1a700*/  FADD.FTZ R76, R8, R25 ;  /* 0x00000019084c7221 */ /* 0x000fc20000010000 */
        /* <DEDUP_REMOVED lines=12> */
[----:B------:R-:W-:-:S02]  /*1a7d0*/  @!P1 VIADD R25, R0, 0x33440 ;  /* 0x0003344000199836 */ /* 0x000fc40000000000 */
[----:B------:R-:W-:-:S01]  /*1a7e0*/  FFMA.FTZ R65, R65, R10, -R58 ;  /* 0x0000000a41417223 */ /* 0x000fc2000001083a */
[----:B------:R-:W2:Y:S01]  /*1a7f0*/  MUFU.EX2 R131, R131 ;  /* 0x0000008300837308 */ /* 0x000ea20000000800 */
[----:B0-----:R-:W-:-:S01]  /*1a800*/  FADD.FTZ R27, R3, R4 ;  /* 0x00000004031b7221 */ /* 0x001fc20000010000 */
[-CC-:B------:R-:W-:Y:S01]  /*1a810*/  FFMA.FTZ R67, R67, R10.reuse, -R58.reuse ;  /* 0x0000000a43437223 */ /* 0x180fe2000001083a */
[----:B------:R-:W-:Y:S01]  /*1a820*/  @!P1 PRMT R25, RZ, 0x654, R25 ;  /* 0x00000654ff199816 */ /* 0x000fe20000000019 */
[-CC-:B------:R-:W-:Y:S01]  /*1a830*/  FFMA.FTZ R31, R31, R10.reuse, -R58.reuse ;  /* 0x0000000a1f1f7223 */ /* 0x180fe2000001083a */
[----:B------:R-:W-:-:S01]  /*1a840*/  FFMA.FTZ R69, R69, R10, -R58 ;  /* 0x0000000a45457223 */ /* 0x000fc2000001083a */
[----:B------:R-:W-:Y:S01]  /*1a850*/  F2FP.SATFINITE.E4M3.F32.PACK_AB_MERGE_C R206, R79, R32, RZ ;  /* 0x000000204fce723e */ /* 0x000fe200048070ff */
[----:B------:R0:W-:Y:S01]  /*1a860*/  @!P1 SYNCS.ARRIVE.TRANS64.RED.A1T0 RZ, [R25+URZ], RZ ;  /* 0x000000ff19ff99a7 */ /* 0x0001e2000810043f */
[----:B------:R-:W3:Y:S01]  /*1a870*/  MUFU.EX2 R5, R5 ;  /* 0x0000000500057308 */ /* 0x000ee20000000800 */
[----:B-1----:R-:W-:-:S01]  /*1a880*/  FADD.FTZ R82, R62, R27 ;  /* 0x0000001b3e527221 */ /* 0x002fc20000010000 */
[----:B------:R-:W-:Y:S01]  /*1a890*/  FADD.FTZ R27, R39, R76 ;  /* 0x0000004c271b7221 */ /* 0x000fe20000010000 */
[----:B------:R-:W-:-:S01]  /*1a8a0*/  FFMA.FTZ R33, R33, R10, -R58 ;  /* 0x0000000a21217223 */ /* 0x000fc2000001083a */
[-CC-:B------:R-:W-:Y:S01]  /*1a8b0*/  FFMA.FTZ R75, R75, R10.reuse, -R58.reuse ;  /* 0x0000000a4b4b7223 */ /* 0x180fe2000001083a */
[----:B------:R-:W-:-:S01]  /*1a8c0*/  FFMA.FTZ R37, R37, R10, -R58 ;  /* 0x0000000a25257223 */ /* 0x000fc2000001083a */
[----:B------:R-:W-:Y:S01]  /*1a8d0*/  FADD.FTZ R76, R12, R27 ;  /* 0x0000001b0c4c7221 */ /* 0x000fe20000010000 */
[----:B------:R-:W-:-:S01]  /*1a8e0*/  FFMA.FTZ R109, R109, R10, -R58 ;  /* 0x0000000a6d6d7223 */ /* 0x000fc2000001083a */
[----:B------:R-:W1:Y:S01]  /*1a8f0*/  MUFU.EX2 R30, R30 ;  /* 0x0000001e001e7308 */ /* 0x000e620000000800 */
[----:B--2---:R-:W-:-:S01]  /*1a900*/  FADD.FTZ R82, R131, R82 ;  /* 0x0000005283527221 */ /* 0x004fc20000010000 */
[----:B------:R-:W-:Y:S01]  /*1a910*/  FADD.FTZ R29, R87, R76 ;  /* 0x0000004c571d7221 */ /* 0x000fe20000010000 */
[----:B------:R-:W-:-:S01]  /*1a920*/  FFMA.FTZ R113, R113, R10, -R58 ;  /* 0x0000000a71717223 */ /* 0x000fc2000001083a */
[-CC-:B------:R-:W-:Y:S01]  /*1a930*/  FFMA.FTZ R115, R115, R10.reuse, -R58.reuse ;  /* 0x0000000a73737223 */ /* 0x180fe2000001083a */
[----:B------:R-:W-:-:S01]  /*1a940*/  FFMA.FTZ R97, R97, R10, -R58 ;  /* 0x0000000a61617223 */ /* 0x000fc2000001083a */
[----:B------:R-:W-:Y:S01]  /*1a950*/  F2FP.SATFINITE.E4M3.F32.PACK_AB_MERGE_C R201, R131, R62, RZ ;  /* 0x0000003e83c9723e */ /* 0x000fe200048070ff */
[----:B------:R-:W-:-:S01]  /*1a960*/  FFMA.FTZ R99, R99, R10, -R58 ;  /* 0x0000000a63637223 */ /* 0x000fc2000001083a */
[----:B------:R-:W2:Y:S01]  /*1a970*/  MUFU.EX2 R13, R13 ;  /* 0x0000000d000d7308 */ /* 0x000ea20000000800 */
[----:B---3--:R-:W-:-:S01]  /*1a980*/  FADD.FTZ R27, R5, R82 ;  /* 0x00000052051b7221 */ /* 0x008fc20000010000 */
[----:B------:R-:W-:Y:S01]  /*1a990*/  FADD.FTZ R82, R20, R29 ;  /* 0x0000001d14527221 */ /* 0x000fe20000010000 */
[----:B------:R-:W-:Y:S01]  /*1a9a0*/  F2FP.SATFINITE.E4M3.F32.PACK_AB_MERGE_C R201, R4, R3, R201 ;  /* 0x0000000304c9723e */ /* 0x000fe200048070c9 */
[----:B------:R-:W-:Y:S01]  /*1a9b0*/  FFMA.FTZ R103, R103, R10, -R58 ;  /* 0x0000000a67677223 */ /* 0x000fe2000001083a */
[----:B------:R-:W-:Y:S01]  /*1a9c0*/  ISETP.GE.AND P2, PT, R159, 0xa1, PT ;  /* 0x000000a19f00780c */ /* 0x000fe20003f46270 */
[----:B------:R-:W-:Y:S01]  /*1a9d0*/  FADD.FTZ R47, R89, R82 ;  /* 0x00000052592f7221 */ /* 0x000fe20000010000 */
[----:B------:R-:W-:Y:S01]  /*1a9e0*/  F2FP.SATFINITE.E4M3.F32.PACK_AB_MERGE_C R206, R77, R28, R206 ;  /* 0x0000001c4dce723e */ /* 0x000fe200048070ce */
[----:B------:R-:W3:Y:S01]  /*1a9f0*/  MUFU.EX2 R68, R68 ;  /* 0x0000004400447308 */ /* 0x000ee20000000800 */
[----:B-1----:R-:W-:-:S01]  /*1aa00*/  FADD.FTZ R76, R30, R27 ;  /* 0x0000001b1e4c7221 */ /* 0x002fc20000010000 */
[----:B------:R-:W-:Y:S01]  /*1aa10*/  FADD.FTZ R84, R24, R47 ;  /* 0x0000002f18547221 */ /* 0x000fe20000010000 */
[----:B------:R-:W-:-:S01]  /*1aa20*/  FFMA.FTZ R27, R71, R10, -R58 ;  /* 0x0000000a471b7223 */ /* 0x000fc2000001083a */
[--C-:B------:R-:W-:Y:S01]  /*1aa30*/  IMAD.MOV.U32 R89, RZ, RZ, R119.reuse ;  /* 0x000000ffff597224 */ /* 0x100fe200078e0077 */
[----:B------:R-:W-:Y:S01]  /*1aa40*/  MOV R55, R119 ;  /* 0x0000007700377202 */ /* 0x000fe20000000f00 */
[----:B------:R-:W-:Y:S01]  /*1aa50*/  FADD.FTZ R47, R91, R84 ;  /* 0x000000545b2f7221 */ /* 0x000fe20000010000 */
[----:B------:R-:W-:Y:S01]  /*1aa60*/  IMAD.MOV.U32 R91, RZ, RZ, R119 ;  /* 0x000000ffff5b7224 */ /* 0x000fe200078e0077 */
[----:B------:R-:W1:Y:S01]  /*1aa70*/  MUFU.EX2 R7, R7 ;  /* 0x0000000700077308 */ /* 0x000e620000000800 */
[----:B--2---:R-:W-:-:S01]  /*1aa80*/  FADD.FTZ R29, R13, R76 ;  /* 0x0000004c0d1d7221 */ /* 0x004fc20000010000 */
[----:B------:R-:W-:Y:S01]  /*1aa90*/  FADD.FTZ R86, R26, R47 ;  /* 0x0000002f1a567221 */ /* 0x000fe20000010000 */
[----:B------:R-:W-:-:S01]  /*1aaa0*/  FFMA.FTZ R76, R73, R10, -R58 ;  /* 0x0000000a494c7223 */ /* 0x000fc2000001083a */
[----:B------:R-:W-:Y:S01]  /*1aab0*/  FFMA.FTZ R58, R105, R10, -R58 ;  /* 0x0000000a693a7223 */ /* 0x000fe2000001083a */
[----:B------:R-:W-:Y:S01]  /*1aac0*/  MOV R105, R119 ;  /* 0x0000007700697202 */ /* 0x000fe20000000f00 */
[----:B------:R-:W-:Y:S01]  /*1aad0*/  FADD.FTZ R47, R93, R86 ;  /* 0x000000565d2f7221 */ /* 0x000fe20000010000 */
[----:B------:R-:W-:Y:S01]  /*1aae0*/  IMAD.MOV.U32 R93, RZ, RZ, R119 ;  /* 0x000000ffff5d7224 */ /* 0x000fe200078e0077 */
[----:B------:R-:W2:Y:S01]  /*1aaf0*/  MUFU.EX2 R60, R60 ;  /* 0x0000003c003c7308 */ /* 0x000ea20000000800 */
[----:B---3--:R-:W-:-:S01]  /*1ab00*/  FADD.FTZ R82, R68, R29 ;  /* 0x0000001d44527221 */ /* 0x008fc20000010000 */
[----:B------:R-:W-:Y:S01]  /*1ab10*/  FADD.FTZ R86, R28, R47 ;  /* 0x0000002f1c567221 */ /* 0x000fe20000010000 */
[----:B------:R-:W-:Y:S01]  /*1ab20*/  F2FP.SATFINITE.E4M3.F32.PACK_AB_MERGE_C R203, R68, R13, RZ ;  /* 0x0000000d44cb723e */ /* 0x000fe200048070ff */
[----:B------:R-:W-:Y:S01]  /*1ab30*/  IMAD.MOV.U32 R87, RZ, RZ, R119 ;  /* 0x000000ffff577224 */ /* 0x000fe200078e0077 */
[----:B------:R-:W-:Y:S01]  /*1ab40*/  MOV R35, R119 ;  /* 0x0000007700237202 */ /* 0x000fe20000000f00 */
[----:B------:R-:W-:Y:S01]  /*1ab50*/  FADD.FTZ R47, R77, R86 ;  /* 0x000000564d2f7221 */ /* 0x000fe20000010000 */
[----:B------:R-:W-:Y:S01]  /*1ab60*/  F2FP.SATFINITE.E4M3.F32.PACK_AB_MERGE_C R203, R30, R5, R203 ;  /* 0x000000051ecb723e */ /* 0x000fe200048070cb */
[----:B------:R-:W3:Y:S01]  /*1ab70*/  MUFU.EX2 R15, R15 ;  /* 0x0000000f000f7308 */ /* 0x000ee20000000800 */
[----:B-1----:R-:W-:-:S01]  /*1ab80*/  FADD.FTZ R29, R7, R82 ;  /* 0x00000052071d7221 */ /* 0x002fc20000010000 */
[----:B------:R-:W-:Y:S01]  /*1ab90*/  FADD.FTZ R86, R32, R47 ;  /* 0x0000002f20567221 */ /* 0x000fe20000010000 */
[--C-:B------:R-:W-:Y:S01]  /*1aba0*/  IMAD.MOV.U32 R77, RZ, RZ, R119.reuse ;  /* 0x000000ffff4d7224 */ /* 0x100fe200078e0077 */
[----:B------:R-:W-:Y:S01]  /*1abb0*/  MOV R30, R119 ;  /* 0x00000077001e7202 */ /* 0x000fe20000000f00 */
[----:B------:R-:W-:-:S02]  /*1abc0*/  IMAD.MOV.U32 R73, RZ, RZ, R119 ;  /* 0x000000ffff497224 */ /* 0x000fc400078e0077 */
[----:B------:R-:W-:Y:S01]  /*1abd0*/  FADD.FTZ R47, R79, R86 ;  /* 0x000000564f2f7221 */ /* 0x000fe20000010000 */
[----:B------:R-:W-:Y:S01]  /*1abe0*/  IMAD.MOV.U32 R86, RZ, RZ, R119 ;  /* 0x000000ffff567224 */ /* 0x000fe200078e0077 */
[----:B------:R-:W1:Y:S01]  /*1abf0*/  MUFU.EX2 R72, R72 ;  /* 0x0000004800487308 */ /* 0x000e620000000800 */
[----:B--2---:R-:W-:-:S01]  /*1ac00*/  FADD.FTZ R84, R60, R29 ;  /* 0x0000001d3c547221 */ /* 0x004fc20000010000 */
[--C-:B------:R-:W-:Y:S02]  /*1ac10*/  IMAD.MOV.U32 R79, RZ, RZ, R119.reuse ;  /* 0x000000ffff4f7224 */ /* 0x100fe400078e0077 */
[--C-:B------:R-:W-:Y:S02]  /*1ac20*/  IMAD.MOV.U32 R71, RZ, RZ, R119.reuse ;  /* 0x000000ffff477224 */ /* 0x100fe400078e0077 */
[----:B------:R-:W-:Y:S02]  /*1ac30*/  IMAD.MOV.U32 R68, RZ, RZ, R119 ;  /* 0x000000ffff447224 */ /* 0x000fe400078e0077 */
[----:B------:R-:W2:Y:S01]  /*1ac40*/  MUFU.EX2 R9, R9 ;  /* 0x0000000900097308 */ /* 0x000ea20000000800 */
[----:B---3--:R-:W-:-:S01]  /*1ac50*/  FADD.FTZ R29, R15, R84 ;  /* 0x000000540f1d7221 */ /* 0x008fc20000010000 */
[----:B------:R-:W-:-:S02]  /*1ac60*/  IMAD.MOV.U32 R63, RZ, RZ, R119 ;  /* 0x000000ffff3f7224 */ /* 0x000fc400078e0077 */
[--C-:B------:R-:W-:Y:S02]  /*1ac70*/  IMAD.MOV.U32 R62, RZ, RZ, R119.reuse ;  /* 0x000000ffff3e7224 */ /* 0x100fe400078e0077 */
[----:B------:R-:W-:Y:S02]  /*1ac80*/  IMAD.MOV.U32 R61, RZ, RZ, R119 ;  /* 0x000000ffff3d7224 */ /* 0x000fe400078e0077 */
[----:B------:R-:W3:Y:S01]  /*1ac90*/  MUFU.EX2 R64, R64 ;  /* 0x0000004000407308 */ /* 0x000ee20000000800 */
[----:B-1----:R-:W-:-:S01]  /*1aca0*/  FADD.FTZ R84, R72, R29 ;  /* 0x0000001d48547221 */ /* 0x002fc20000010000 */
[----:B------:R-:W-:Y:S01]  /*1acb0*/  F2FP.SATFINITE.E4M3.F32.PACK_AB_MERGE_C R205, R72, R15, RZ ;  /* 0x0000000f48cd723e */ /* 0x000fe200048070ff */
[--C-:B------:R-:W-:Y:S02]  /*1acc0*/  IMAD.MOV.U32 R72, RZ, RZ, R119.reuse ;  /* 0x000000ffff487224 */ /* 0x100fe400078e0077 */
[----:B------:R-:W-:Y:S01]  /*1acd0*/  IMAD.MOV.U32 R57, RZ, RZ, R119 ;  /* 0x000000ffff397224 */ /* 0x000fe200078e0077 */
[----:B------:R-:W-:Y:S01]  /*1ace0*/  F2FP.SATFINITE.E4M3.F32.PACK_AB_MERGE_C R205, R60, R7, R205 ;  /* 0x000000073ccd723e */ /* 0x000fe200048070cd */
[----:B------:R-:W-:Y:S01]  /*1acf0*/  IMAD.MOV.U32 R53, RZ, RZ, R119 ;  /* 0x000000ffff357224 */ /* 0x000fe200078e0077 */
[----:B------:R-:W1:Y:S01]  /*1ad00*/  MUFU.EX2 R41, R41 ;  /* 0x0000002900297308 */ /* 0x000e620000000800 */
[----:B--2---:R-:W-:-:S01]  /*1ad10*/  FADD.FTZ R29, R9, R84 ;  /* 0x00000054091d7221 */ /* 0x004fc20000010000 */
[----:B------:R-:W-:Y:S01]  /*1ad20*/  MOV R60, R119 ;  /* 0x00000077003c7202 */ /* 0x000fe20000000f00 */
[----:B------:R-:W-:-:S02]  /*1ad30*/  IMAD.MOV.U32 R51, RZ, RZ, R119 ;  /* 0x000000ffff337224 */ /* 0x000fc400078e0077 */
[--C-:B------:R-:W-:Y:S02]  /*1ad40*/  IMAD.MOV.U32 R49, RZ, RZ, R119.reuse ;  /* 0x000000ffff317224 */ /* 0x100fe400078e0077 */
[----:B------:R-:W-:Y:S01]  /*1ad50*/  IMAD.MOV.U32 R28, RZ, RZ, R119 ;  /* 0x000000ffff1c7224 */ /* 0x000fe200078e0077 */
[----:B------:R-:W2:Y:S01]  /*1ad60*/  MUFU.EX2 R74, R74 ;  /* 0x0000004a004a7308 */ /* 0x000ea20000000800 */
[----:B---3--:R-:W-:-:S07]  /*1ad70*/  FADD.FTZ R84, R64, R29 ;  /* 0x0000001d40547221 */ /* 0x008fce0000010000 */
[----:B------:R-:W3:Y:S01]  /*1ad80*/  MUFU.EX2 R11, R11 ;  /* 0x0000000b000b7308 */ /* 0x000ee20000000800 */
[----:B-1----:R-:W-:-:S01]  /*1ad90*/  FADD.FTZ R29, R41, R84 ;  /* 0x00000054291d7221 */ /* 0x002fc20000010000 */
[----:B------:R-:W-:Y:S01]  /*1ada0*/  FADD.FTZ R84, R34, R47 ;  /* 0x0000002f22547221 */ /* 0x000fe20000010000 */
[----:B------:R-:W-:-:S03]  /*1adb0*/  IMAD.MOV.U32 R47, RZ, RZ, R119 ;  /* 0x000000ffff2f7224 */ /* 0x000fc600078e0077 */
[----:B------:R-:W-:Y:S01]  /*1adc0*/  FADD.FTZ R39, R81, R84 ;  /* 0x0000005451277221 */ /* 0x000fe20000010000 */
[----:B------:R-:W-:Y:S01]  /*1add0*/  IMAD.MOV.U32 R84, RZ, RZ, R119 ;  /* 0x000000ffff547224 */ /* 0x000fe200078e0077 */
[----:B------:R-:W1:Y:S01]  /*1ade0*/  MUFU.EX2 R66, R66 ;  /* 0x0000004200427308 */ /* 0x000e620000000800 */
[----:B--2---:R-:W-:-:S01]  /*1adf0*/  FADD.FTZ R8, R74, R29 ;  /* 0x0000001d4a087221 */ /* 0x004fc20000010000 */
[----:B------:R-:W-:Y:S01]  /*1ae00*/  FADD.FTZ R26, R44, R39 ;  /* 0x000000272c1a7221 */ /* 0x000fe20000010000 */
[----:B------:R-:W-:Y:S01]  /*1ae10*/  F2FP.SATFINITE.E4M3.F32.PACK_AB_MERGE_C R207, R74, R41, RZ ;  /* 0x000000294acf723e */ /* 0x000fe200048070ff */
[--C-:B------:R-:W-:Y:S02]  /*1ae20*/  IMAD.MOV.U32 R74, RZ, RZ, R119.reuse ;  /* 0x000000ffff4a7224 */ /* 0x100fe400078e0077 */
[----:B------:R-:W-:Y:S01]  /*1ae30*/  IMAD.MOV.U32 R41, RZ, RZ, R119 ;  /* 0x000000ffff297224 */ /* 0x000fe200078e0077 */
[----:B------:R-:W-:Y:S01]  /*1ae40*/  F2FP.SATFINITE.E4M3.F32.PACK_AB_MERGE_C R207, R64, R9, R207 ;  /* 0x0000000940cf723e */ /* 0x000fe200048070cf */
[----:B------:R-:W2:Y:S01]  /*1ae50*/  MUFU.EX2 R43, R43 ;  /* 0x0000002b002b7308 */ /* 0x000ea20000000800 */
[----:B---3--:R-:W-:-:S01]  /*1ae60*/  FADD.FTZ R29, R11, R8 ;  /* 0x000000080b1d7221 */ /* 0x008fc20000010000 */
[----:B------:R-:W-:-:S02]  /*1ae70*/  IMAD.MOV.U32 R64, RZ, RZ, R119 ;  /* 0x000000ffff407224 */ /* 0x000fc400078e0077 */
[----:B------:R-:W-:-:S04]  /*1ae80*/  IMAD.MOV.U32 R39, RZ, RZ, R119 ;  /* 0x000000ffff277224 */ /* 0x000fc800078e0077 */
[----:B------:R-:W3:Y:S01]  /*1ae90*/  MUFU.EX2 R83, R83 ;  /* 0x0000005300537308 */ /* 0x000ee20000000800 */
[----:B-1----:R-:W-:-:S07]  /*1aea0*/  FADD.FTZ R20, R66, R29 ;  /* 0x0000001d42147221 */ /* 0x002fce0000010000 */
[----:B------:R1:W4:Y:S01]  /*1aeb0*/  MUFU.EX2 R80, R59 ;  /* 0x0000003b00507308 */ /* 0x0003220000000800 */
[----:B--2---:R-:W-:-:S07]  /*1aec0*/  FADD.FTZ R29, R43, R20 ;  /* 0x000000142b1d7221 */ /* 0x004fce0000010000 */
[----:B------:R-:W2:Y:S01]  /*1aed0*/  MUFU.EX2 R21, R21 ;  /* 0x0000001500157308 */ /* 0x000ea20000000800 */
[C---:B---3--:R-:W-:Y:S01]  /*1aee0*/  F2FP.SATFINITE.E4M3.F32.PACK_AB_MERGE_C R208, R83.reuse, R44, RZ ;  /* 0x0000002c53d0723e */ /* 0x048fe200048070ff */
[----:B------:R-:W-:Y:S01]  /*1aef0*/  FADD.FTZ R83, R83, R26 ;  /* 0x0000001a53537221 */ /* 0x000fe20000010000 */
[----:B-1----:R-:W-:Y:S02]  /*1af00*/  IMAD.MOV.U32 R59, RZ, RZ, R119 ;  /* 0x000000ffff3b7224 */ /* 0x002fe400078e0077 */
[----:B------:R-:W-:Y:S01]  /*1af10*/  F2FP.SATFINITE.E4M3.F32.PACK_AB_MERGE_C R208, R81, R34, R208 ;  /* 0x0000002251d0723e */ /* 0x000fe200048070d0 */
[----:B------:R-:W-:-:S01]  /*1af20*/  FADD.FTZ R26, R46, R83 ;  /* 0x000000532e1a7221 */ /* 0x000fc20000010000 */
[----:B------:R-:W-:Y:S01]  /*1af30*/  IMAD.MOV.U32 R83, RZ, RZ, R119 ;  /* 0x000000ffff537224 */ /* 0x000fe200078e0077 */
[----:B------:R-:W1:Y:S01]  /*1af40*/  MUFU.EX2 R85, R85 ;  /* 0x0000005500557308 */ /* 0x000e620000000800 */
[----:B----4-:R-:W-:-:S01]  /*1af50*/  FADD.FTZ R20, R80, R29 ;  /* 0x0000001d50147221 */ /* 0x010fc20000010000 */
[----:B------:R-:W-:Y:S01]  /*1af60*/  F2FP.SATFINITE.E4M3.F32.PACK_AB_MERGE_C R43, R80, R43, RZ ;  /* 0x0000002b502b723e */ /* 0x000fe200048070ff */
[--C-:B------:R-:W-:Y:S01]  /*1af70*/  IMAD.MOV.U32 R81, RZ, RZ, R119.reuse ;  /* 0x000000ffff517224 */ /* 0x100fe200078e0077 */
[----:B------:R-:W-:Y:S01]  /*1af80*/  MOV R80, R119 ;  /* 0x0000007700507202 */ /* 0x000fe20000000f00 */
[----:B------:R-:W-:Y:S01]  /*1af90*/  IMAD.MOV.U32 R44, RZ, RZ, R119 ;  /* 0x000000ffff2c7224 */ /* 0x000fe200078e0077 */
[----:B------:R-:W-:Y:S01]  /*1afa0*/  F2FP.SATFINITE.E4M3.F32.PACK_AB_MERGE_C R209, R66, R11, R43 ;  /* 0x0000000b42d1723e */ /* 0x000fe2000480702b */
[----:B------:R-:W-:Y:S01]  /*1afb0*/  IMAD.MOV.U32 R66, RZ, RZ, R119 ;  /* 0x000000ffff427224 */ /* 0x000fe200078e0077 */
[----:B------:R-:W3:Y:S01]  /*1afc0*/  MUFU.EX2 R70, R70 ;  /* 0x0000004600467308 */ /* 0x000ee20000000800 */
[----:B--2---:R-:W-:-:S01]  /*1afd0*/  FADD.FTZ R13, R21, R20 ;  /* 0x00000014150d7221 */ /* 0x004fc20000010000 */
[----:B------:R-:W-:-:S02]  /*1afe0*/  IMAD.MOV.U32 R43, RZ, RZ, R119 ;  /* 0x000000ffff2b7224 */ /* 0x000fc400078e0077 */
[--C-:B------:R-:W-:Y:S02]  /*1aff0*/  IMAD.MOV.U32 R34, RZ, RZ, R119.reuse ;  /* 0x000000ffff227224 */ /* 0x100fe400078e0077 */
[----:B------:R-:W-:Y:S02]  /*1b000*/  IMAD.MOV.U32 R29, RZ, RZ, R119 ;  /* 0x000000ffff1d7224 */ /* 0x000fe400078e0077 */
[----:B------:R-:W2:Y:S01]  /*1b010*/  MUFU.EX2 R45, R45 ;  /* 0x0000002d002d7308 */ /* 0x000ea20000000800 */
[----:B-1----:R-:W-:-:S04]  /*1b020*/  FADD.FTZ R15, R85, R26 ;  /* 0x0000001a550f7221 */ /* 0x002fc80000010000 */
[----:B------:R-:W-:-:S03]  /*1b030*/  FADD.FTZ R32, R48, R15 ;  /* 0x0000000f30207221 */ /* 0x000fc60000010000 */
[----:B------:R-:W1:Y:S01]  /*1b040*/  MUFU.EX2 R95, R95 ;  /* 0x0000005f005f7308 */ /* 0x000e620000000800 */
[----:B---3--:R-:W-:-:S07]  /*1b050*/  FADD.FTZ R26, R70, R13 ;  /* 0x0000000d461a7221 */ /* 0x008fce0000010000 */
[----:B------:R-:W3:Y:S01]  /*1b060*/  MUFU.EX2 R78, R78 ;  /* 0x0000004e004e7308 */ /* 0x000ee20000000800 */
[----:B--2---:R-:W-:-:S01]  /*1b070*/  FADD.FTZ R13, R45, R26 ;  /* 0x0000001a2d0d7221 */ /* 0x004fc20000010000 */
[----:B------:R-:W-:-:S06]  /*1b080*/  IMAD.MOV.U32 R26, RZ, RZ, R119 ;  /* 0x000000ffff1a7224 */ /* 0x000fcc00078e0077 */
[----:B------:R-:W2:Y:S01]  /*1b090*/  MUFU.EX2 R40, R40 ;  /* 0x0000002800287308 */ /* 0x000ea20000000800 */
[C---:B-1----:R-:W-:Y:S01]  /*1b0a0*/  F2FP.SATFINITE.E4M3.F32.PACK_AB_MERGE_C R210, R95.reuse, R48, RZ ;  /* 0x000000305fd2723e */ /* 0x042fe200048070ff */
[----:B------:R-:W-:Y:S01]  /*1b0b0*/  FADD.FTZ R95, R95, R32 ;  /* 0x000000205f5f7221 */ /* 0x000fe20000010000 */
[--C-:B------:R-:W-:Y:S02]  /*1b0c0*/  IMAD.MOV.U32 R48, RZ, RZ, R119.reuse ;  /* 0x000000ffff307224 */ /* 0x100fe400078e0077 */
[----:B------:R-:W-:Y:S01]  /*1b0d0*/  F2FP.SATFINITE.E4M3.F32.PACK_AB_MERGE_C R210, R85, R46, R210 ;  /* 0x0000002e55d2723e */ /* 0x000fe200048070d2 */
[----:B------:R-:W-:Y:S01]  /*1b0e0*/  IMAD.MOV.U32 R46, RZ, RZ, R119 ;  /* 0x000000ffff2e7224 */ /* 0x000fe200078e0077 */
[----:B------:R-:W-:Y:S01]  /*1b0f0*/  MOV R85, R119 ;  /* 0x0000007700557202 */ /* 0x000fe20000000f00 */
[----:B------:R1:W4:Y:S01]  /*1b100*/  MUFU.EX2 R0, R65 ;  /* 0x0000004100007308 */ /* 0x0003220000000800 */
[----:B---3--:R-:W-:-:S01]  /*1b110*/  FADD.FTZ R13, R78, R13 ;  /* 0x0000000d4e0d7221 */ /* 0x008fc20000010000 */
[----:B------:R-:W-:Y:S01]  /*1b120*/  F2FP.SATFINITE.E4M3.F32.PACK_AB_MERGE_C R45, R78, R45, RZ ;  /* 0x0000002d4e2d723e */ /* 0x000fe200048070ff */
[----:B------:R-:W-:-:S02]  /*1b130*/  IMAD.MOV.U32 R78, RZ, RZ, R119 ;  /* 0x000000ffff4e7224 */ /* 0x000fc400078e0077 */
[----:B------:R-:W-:Y:S01]  /*1b140*/  IMAD.MOV.U32 R32, RZ, RZ, R119 ;  /* 0x000000ffff207224 */ /* 0x000fe200078e0077 */
[----:B------:R-:W-:Y:S02]  /*1b150*/  F2FP.SATFINITE.E4M3.F32.PACK_AB_MERGE_C R211, R70, R21, R45 ;  /* 0x0000001546d3723e */ /* 0x000fe4000480702d */
[----:B------:R-:W3:Y:S01]  /*1b160*/  MUFU.EX2 R101, R101 ;  /* 0x0000006500657308 */ /* 0x000ee20000000800 */
[----:B--2---:R-:W-:-:S01]  /*1b170*/  FADD.FTZ R6, R40, R95 ;  /* 0x0000005f28067221 */ /* 0x004fc20000010000 */
[-C--:B------:R-:W-:Y:S02]  /*1b180*/  MOV R95, R119.reuse ;  /* 0x00000077005f7202 */ /* 0x080fe40000000f00 */
[-C--:B------:R-:W-:Y:S02]  /*1b190*/  MOV R70, R119.reuse ;  /* 0x0000007700467202 */ /* 0x080fe40000000f00 */
[----:B-1----:R-:W-:Y:S02]  /*1b1a0*/  MOV R65, R119 ;  /* 0x0000007700417202 */ /* 0x002fe40000000f00 */
[----:B0-----:R0:W1:Y:S01]  /*1b1b0*/  MUFU.EX2 R25, R67 ;  /* 0x0000004300197308 */ /* 0x0010620000000800 */
[----:B----4-:R-:W-:-:S01]  /*1b1c0*/  FADD.FTZ R12, R0, R13 ;  /* 0x0000000d000c7221 */ /* 0x010fc20000010000 */
[----:B------:R-:W-:-:S06]  /*1b1d0*/  MOV R45, R119 ;  /* 0x00000077002d7202 */ /* 0x000fcc0000000f00 */
[----:B------:R-:W2:Y:S01]  /*1b1e0*/  MUFU.EX2 R36, R36 ;  /* 0x0000002400247308 */ /* 0x000ea20000000800 */
[----:B---3--:R-:W-:-:S01]  /*1b1f0*/  FADD.FTZ R13, R101, R6 ;  /* 0x00000006650d7221 */ /* 0x008fc20000010000 */
[----:B0-----:R-:W-:-:S06]  /*1b200*/  IMAD.MOV.U32 R67, RZ, RZ, R119 ;  /* 0x000000ffff437224 */ /* 0x001fcc00078e0077 */
[----:B------:R-:W0:Y:S01]  /*1b210*/  MUFU.EX2 R31, R31 ;  /* 0x0000001f001f7308 */ /* 0x000e220000000800 */
[----:B-1----:R-:W-:-:S07]  /*1b220*/  FADD.FTZ R12, R25, R12 ;  /* 0x0000000c190c7221 */ /* 0x002fce0000010000 */
[----:B------:R-:W1:Y:S01]  /*1b230*/  MUFU.EX2 R107, R107 ;  /* 0x0000006b006b7308 */ /* 0x000e620000000800 */
[----:B--2---:R-:W-:-:S07]  /*1b240*/  FADD.FTZ R24, R36, R13 ;  /* 0x0000000d24187221 */ /* 0x004fce0000010000 */
[----:B------:R2:W3:Y:S01]  /*1b250*/  MUFU.EX2 R82, R69 ;  /* 0x0000004500527308 */ /* 0x0004e20000000800 */
[----:B0-----:R-:W-:-:S07]  /*1b260*/  FADD.FTZ R13, R31, R12 ;  /* 0x0000000c1f0d7221 */ /* 0x001fce0000010000 */
[----:B------:R-:W0:Y:S01]  /*1b270*/  MUFU.EX2 R38, R38 ;  /* 0x0000002600267308 */ /* 0x000e220000000800 */
[C---:B-1----:R-:W-:Y:S01]  /*1b280*/  F2FP.SATFINITE.E4M3.F32.PACK_AB_MERGE_C R212, R107.reuse, R36, RZ ;  /* 0x000000246bd4723e */ /* 0x042fe200048070ff */
[----:B------:R-:W-:Y:S01]  /*1b290*/  FADD.FTZ R107, R107, R24 ;  /* 0x000000186b6b7221 */ /* 0x000fe20000010000 */
[--C-:B--2---:R-:W-:Y:S02]  /*1b2a0*/  IMAD.MOV.U32 R69, RZ, RZ, R119.reuse ;  /* 0x000000ffff457224 */ /* 0x104fe400078e0077 */
[----:B------:R-:W-:Y:S01]  /*1b2b0*/  F2FP.SATFINITE.E4M3.F32.PACK_AB_MERGE_C R212, R101, R40, R212 ;  /* 0x0000002865d4723e */ /* 0x000fe200048070d4 */
[----:B------:R-:W-:Y:S01]  /*1b2c0*/  IMAD.MOV.U32 R101, RZ, RZ, R119 ;  /* 0x000000ffff657224 */ /* 0x000fe200078e0077 */
[----:B------:R-:W-:Y:S01]  /*1b2d0*/  MOV R40, R119 ;  /* 0x0000007700287202 */ /* 0x000fe20000000f00 */
        /* <DEDUP_REMOVED lines=9> */
[----:B------:R-:W-:-:S06]  /*1b370*/  IMAD.MOV.U32 R107, RZ, RZ, R119 ;  /* 0x000000ffff6b7224 */ /* 0x000fcc00078e0077 */
[----:B------:R-:W0:Y:S01]  /*1b380*/  MUFU.EX2 R76, R76 ;  /* 0x0000004c004c7308 */ /* 0x000e220000000800 */
[----:B-1----:R-:W-:-:S01]  /*1b390*/  FADD.FTZ R13, R27, R82 ;  /* 0x000000521b0d7221 */ /* 0x002fc20000010000 */
[----:B------:R-:W-:-:S06]  /*1b3a0*/  IMAD.MOV.U32 R82, RZ, RZ, R119 ;  /* 0x000000ffff527224 */ /* 0x000fcc00078e0077 */
[----:B------:R-:W-:Y:S01]  /*1b3b0*/  MUFU.EX2 R42, R42 ;  /* 0x0000002a002a7308 */ /* 0x000fe20000000800 */
[----:B--2---:R-:W-:-:S07]  /*1b3c0*/  FADD.FTZ R15, R111, R12 ;  /* 0x0000000c6f0f7221 */ /* 0x004fce0000010000 */
[----:B------:R-:W1:Y:S01]  /*1b3d0*/  MUFU.EX2 R117, R117 ;  /* 0x0000007500757308 */ /* 0x000e620000000800 */
[----:B0-----:R-:W-:-:S07]  /*1b3e0*/  FADD.FTZ R24, R76, R13 ;  /* 0x0000000d4c187221 */ /* 0x001fce0000010000 */
[----:B------:R-:W0:Y:S08]  /*1b3f0*/  MUFU.EX2 R33, R33 ;  /* 0x0000002100217308 */ /* 0x000e300000000800 */
[----:B------:R2:W3:Y:S01]  /*1b400*/  MUFU.EX2 R8, R75 ;  /* 0x0000004b00087308 */ /* 0x0004e20000000800 */
[----:B-1----:R-:W-:Y:S01]  /*1b410*/  F2FP.SATFINITE.E4M3.F32.PACK_AB_MERGE_C R214, R117, R42, RZ ;  /* 0x0000002a75d6723e */ /* 0x002fe200048070ff */
[----:B------:R-:W-:-:S03]  /*1b420*/  FADD.FTZ R42, R42, R15 ;  /* 0x0000000f2a2a7221 */ /* 0x000fc60000010000 */
[----:B------:R-:W-:Y:S01]  /*1b430*/  F2FP.SATFINITE.E4M3.F32.PACK_AB_MERGE_C R214, R111, R38, R214 ;  /* 0x000000266fd6723e */ /* 0x000fe200048070d6 */
[----:B------:R-:W-:-:S01]  /*1b440*/  FADD.FTZ R117, R117, R42 ;  /* 0x0000002a75757221 */ /* 0x000fc20000010000 */
[----:B------:R-:W-:Y:S01]  /*1b450*/  IMAD.MOV.U32 R111, RZ, RZ, R119 ;  /* 0x000000ffff6f7224 */ /* 0x000fe200078e0077 */
[----:B------:R-:W-:Y:S01]  /*1b460*/  MUFU.EX2 R52, R52 ;  /* 0x0000003400347308 */ /* 0x000fe20000000800 */
[----:B0-----:R-:W-:-:S01]  /*1b470*/  FADD.FTZ R13, R33, R24 ;  /* 0x00000018210d7221 */ /* 0x001fc20000010000 */
[----:B--2---:R-:W-:Y:S01]  /*1b480*/  MOV R75, R119 ;  /* 0x00000077004b7202 */ /* 0x004fe20000000f00 */
[--C-:B------:R-:W-:Y:S02]  /*1b490*/  IMAD.MOV.U32 R42, RZ, RZ, R119.reuse ;  /* 0x000000ffff2a7224 */ /* 0x100fe400078e0077 */
[--C-:B------:R-:W-:Y:S02]  /*1b4a0*/  IMAD.MOV.U32 R38, RZ, RZ, R119.reuse ;  /* 0x000000ffff267224 */ /* 0x100fe400078e0077 */
[----:B------:R-:W-:Y:S01]  /*1b4b0*/  IMAD.MOV.U32 R24, RZ, RZ, R119 ;  /* 0x000000ffff187224 */ /* 0x000fe200078e0077 */
[----:B------:R-:W0:Y:S01]  /*1b4c0*/  MUFU.EX2 R125, R125 ;  /* 0x0000007d007d7308 */ /* 0x000e220000000800 */
[C---:B---3--:R-:W-:Y:S01]  /*1b4d0*/  F2FP.SATFINITE.E4M3.F32.PACK_AB_MERGE_C R33, R8.reuse, R33, RZ ;  /* 0x000000210821723e */ /* 0x048fe200048070ff */
        /* <DEDUP_REMOVED lines=12> */
[----:B--2---:R-:W-:-:S07]  /*1b5a0*/  FADD.FTZ R3, R37, R8 ;  /* 0x0000000825037221 */ /* 0x004fce0000010000 */
[----:B------:R-:W2:Y:S01]  /*1b5b0*/  MUFU.EX2 R113, R113 ;  /* 0x0000007100717308 */ /* 0x000ea20000000800 */
[C---:B0-----:R-:W-:Y:S01]  /*1b5c0*/  F2FP.SATFINITE.E4M3.F32.PACK_AB_MERGE_C R216, R123.reuse, R50, R216 ;  /* 0x000000327bd8723e */ /* 0x041fe200048070d8 */
[----:B------:R-:W-:Y:S01]  /*1b5d0*/  FADD.FTZ R123, R123, R4 ;  /* 0x000000047b7b7221 */ /* 0x000fe20000010000 */
[----:B-1----:R-:W-:Y:S01]  /*1b5e0*/  IMAD.MOV.U32 R109, RZ, RZ, R119 ;  /* 0x000000ffff6d7224 */ /* 0x002fe200078e0077 */
[----:B------:R-:W-:Y:S02]  /*1b5f0*/  MOV R50, R119 ;  /* 0x0000007700327202 */ /* 0x000fe40000000f00 */
[----:B------:R-:W-:-:S02]  /*1b600*/  FADD.FTZ R52, R52, R123 ;  /* 0x0000007b34347221 */ /* 0x000fc40000010000 */
[----:B------:R0:W1:Y:S01]  /*1b610*/  MUFU.EX2 R6, R115 ;  /* 0x0000007300067308 */ /* 0x0000620000000800 */
[----:B---3--:R-:W-:-:S01]  /*1b620*/  FADD.FTZ R4, R20, R3 ;  /* 0x0000000314047221 */ /* 0x008fc20000010000 */
[----:B------:R-:W-:Y:S01]  /*1b630*/  FADD.FTZ R125, R125, R52 ;  /* 0x000000347d7d7221 */ /* 0x000fe20000010000 */
[----:B------:R-:W-:-:S05]  /*1b640*/  IMAD.MOV.U32 R52, RZ, RZ, R119 ;  /* 0x000000ffff347224 */ /* 0x000fca00078e0077 */
[----:B------:R-:W-:Y:S01]  /*1b650*/  MUFU.EX2 R56, R56 ;  /* 0x0000003800387308 */ /* 0x000fe20000000800 */
[----:B--2---:R-:W-:-:S01]  /*1b660*/  FADD.FTZ R3, R113, R4 ;  /* 0x0000000471037221 */ /* 0x004fc20000010000 */
[----:B0-----:R-:W-:-:S06]  /*1b670*/  MOV R115, R119 ;  /* 0x0000007700737202 */ /* 0x001fcc0000000f00 */
[----:B------:R-:W0:Y:S01]  /*1b680*/  MUFU.EX2 R129, R129 ;  /* 0x0000008100817308 */ /* 0x000e220000000800 */
[C---:B-1----:R-:W-:Y:S01]  /*1b690*/  F2FP.SATFINITE.E4M3.F32.PACK_AB_MERGE_C R113, R6.reuse, R113, RZ ;  /* 0x000000710671723e */ /* 0x042fe200048070ff */
[----:B------:R-:W-:-:S03]  /*1b6a0*/  FADD.FTZ R6, R6, R3 ;  /* 0x0000000306067221 */ /* 0x000fc60000010000 */
[----:B------:R-:W-:Y:S01]  /*1b6b0*/  F2FP.SATFINITE.E4M3.F32.PACK_AB_MERGE_C R217, R20, R37, R113 ;  /* 0x0000002514d9723e */ /* 0x000fe20004807071 */
[--C-:B------:R-:W-:Y:S02]  /*1b6c0*/  IMAD.MOV.U32 R113, RZ, RZ, R119.reuse ;  /* 0x000000ffff717224 */ /* 0x100fe400078e0077 */
[----:B------:R-:W1:Y:S01]  /*1b6d0*/  MUFU.EX2 R54, R54 ;  /* 0x0000003600367308 */ /* 0x000e620000000800 */
[----:B------:R-:W-:-:S07]  /*1b6e0*/  IMAD.MOV.U32 R37, RZ, RZ, R119 ;  /* 0x000000ffff257224 */ /* 0x000fce00078e0077 */
[----:B------:R-:W2:Y:S01]  /*1b6f0*/  MUFU.EX2 R97, R97 ;  /* 0x0000006100617308 */ /* 0x000ea20000000800 */
[----:B0-----:R-:W-:-:S07]  /*1b700*/  F2FP.SATFINITE.E4M3.F32.PACK_AB_MERGE_C R5, R129, R56, RZ ;  /* 0x000000388105723e */ /* 0x001fce00048070ff */
[----:B------:R-:W0:Y:S01]  /*1b710*/  MUFU.EX2 R127, R127 ;  /* 0x0000007f007f7308 */ /* 0x000e220000000800 */
[----:B-1----:R-:W-:-:S07]  /*1b720*/  FADD.FTZ R4, R54, R125 ;  /* 0x0000007d36047221 */ /* 0x002fce0000010000 */
[----:B------:R1:W3:Y:S01]  /*1b730*/  MUFU.EX2 R12, R99 ;  /* 0x00000063000c7308 */ /* 0x0002e20000000800 */
[----:B--2---:R-:W-:-:S07]  /*1b740*/  FADD.FTZ R3, R97, R6 ;  /* 0x0000000661037221 */ /* 0x004fce0000010000 */
[----:B------:R-:W-:Y:S01]  /*1b750*/  MUFU.EX2 R103, R103 ;  /* 0x0000006700677308 */ /* 0x000fe20000000800 */
[C---:B0-----:R-:W-:Y:S01]  /*1b760*/  F2FP.SATFINITE.E4M3.F32.PACK_AB_MERGE_C R218, R127.reuse, R54, R5 ;  /* 0x000000367fda723e */ /* 0x041fe20004807005 */
[----:B------:R-:W-:Y:S01]  /*1b770*/  FADD.FTZ R127, R127, R4 ;  /* 0x000000047f7f7221 */ /* 0x000fe20000010000 */
[--C-:B-1----:R-:W-:Y:S02]  /*1b780*/  IMAD.MOV.U32 R99, RZ, RZ, R119.reuse ;  /* 0x000000ffff637224 */ /* 0x102fe400078e0077 */
[----:B------:R-:W-:Y:S02]  /*1b790*/  IMAD.MOV.U32 R54, RZ, RZ, R119 ;  /* 0x000000ffff367224 */ /* 0x000fe400078e0077 */
[----:B------:R-:W-:-:S01]  /*1b7a0*/  FADD.FTZ R56, R56, R127 ;  /* 0x0000007f38387221 */ /* 0x000fc20000010000 */
[----:B------:R-:W0:Y:S01]  /*1b7b0*/  MUFU.EX2 R58, R58 ;  /* 0x0000003a003a7308 */ /* 0x000e220000000800 */
[----:B---3--:R-:W-:-:S02]  /*1b7c0*/  FADD.FTZ R0, R12, R3 ;  /* 0x000000030c007221 */ /* 0x008fc40000010000 */
[----:B------:R-:W-:Y:S01]  /*1b7d0*/  FADD.FTZ R9, R129, R56 ;  /* 0x0000003881097221 */ /* 0x000fe20000010000 */
[----:B------:R-:W-:Y:S01]  /*1b7e0*/  IMAD.MOV.U32 R56, RZ, RZ, R119 ;  /* 0x000000ffff387224 */ /* 0x000fe200078e0077 */
[----:B0-----:R-:W-:Y:S01]  /*1b7f0*/  F2FP.SATFINITE.E4M3.F32.PACK_AB_MERGE_C R3, R58, R103, RZ ;  /* 0x000000673a03723e */ /* 0x001fe200048070ff */
[----:B------:R-:W-:-:S03]  /*1b800*/  FADD.FTZ R103, R103, R0 ;  /* 0x0000000067677221 */ /* 0x000fc60000010000 */
[----:B------:R-:W-:Y:S01]  /*1b810*/  F2FP.SATFINITE.E4M3.F32.PACK_AB_MERGE_C R219, R12, R97, R3 ;  /* 0x000000610cdb723e */ /* 0x000fe20004807003 */
[----:B------:R-:W-:-:S01]  /*1b820*/  FADD.FTZ R0, R58, R103 ;  /* 0x000000673a007221 */ /* 0x000fc20000010000 */
        /* <DEDUP_REMOVED lines=56> */
[----:B------:R-:W-:-:S07]  /*1bbb0*/  CS2R R24, SRZ ;  /* 0x0000000000187805 */ /* 0x000fce000001ff00 */
.L_x_3533:
        /* <DEDUP_REMOVED lines=8> */
.L_x_3524:
        /* <DEDUP_REMOVED lines=8> */
.L_x_3525:
[----:B------:R-:W-:Y:S04]  /*1bcc0*/  BSSY B0, `(.L_x_3523) ;  /* 0x0000004000007945 */ /* 0x000fe80003800000 */
[----:B-1----:R-:W-:Y:S05]  /*1bcd0*/  @P2 BRA `(.L_x_3526) ;  /* 0x0000000000082947 */ /* 0x002fea0003800000 */
[----:B------:R-:W1:Y:S02]  /*1bce0*/  SYNCS.PHASECHK.TRANS64.TRYWAIT P2, [R11+URZ+0x33430], R8 ;  /* 0x033430080b0075a7 */ /* 0x000e64000804017f */
[----:B-1----:R-:W-:Y:S05]  /*1bcf0*/  @!P2 BRA `(.L_x_3527) ;  /* 0x000001000020a947 */ /* 0x002fea0003800000 */
.L_x_3526:
[----:B------:R-:W-:Y:S05]  /*1bd00*/  BSYNC B0 ;  /* 0x0000000000007941 */ /* 0x000fea0003800000 */
.L_x_3523:
[----:B01----:R-:W0:Y:S01]  /*1bd10*/  S2R R8, SR_TID.X ;  /* 0x0000000000087919 */ /* 0x003e220000002100 */
[----:B------:R-:W-:Y:S05]  /*1bd20*/  WARPSYNC.ALL ;  /* 0x0000000000007948 */ /* 0x000fea0003800000 */
[----:B------:R-:W-:Y:S01]  /*1bd30*/  IMAD.MOV.U32 R11, RZ, RZ, -0x7fffffe0 ;  /* 0x80000020ff0b7424 */ /* 0x000fe200078e00ff */
[----:B------:R-:W-:Y:S01]  /*1bd40*/  UMOV UR20, UR28 ;  /* 0x0000001c00147c82 */ /* 0x000fe20008000000 */
[----:B------:R-:W-:Y:S01]  /*1bd50*/  UMOV UR21, UR29 ;  /* 0x0000001d00157c82 */ /* 0x000fe20008000000 */
[----:B------:R-:W-:Y:S01]  /*1bd60*/  MOV R121, 0x80000020 ;  /* 0x8000002000797802 */ /* 0x000fe20000000f00 */
[----:B------:R-:W-:Y:S01]  /*1bd70*/  UMOV UR24, UR28 ;  /* 0x0000001c00187c82 */ /* 0x000fe20008000000 */
[----:B------:R-:W-:Y:S01]  /*1bd80*/  R2UR UR23, R11 ;  /* 0x000000000b1772ca */ /* 0x000fe200000e0000 */
[----:B------:R-:W-:Y:S01]  /*1bd90*/  UMOV UR25, UR29 ;  /* 0x0000001d00197c82 */ /* 0x000fe20008000000 */
[C---:B------:R-:W-:Y:S01]  /*1bda0*/  R2UR UR27, R121.reuse ;  /* 0x00000000791b72ca */ /* 0x040fe200000e0000 */
[----:B------:R-:W-:Y:S01]  /*1bdb0*/  IMAD.MOV.U32 R13, RZ, RZ, -0x7fffffe0 ;  /* 0x80000020ff0d7424 */ /* 0x000fe200078e00ff */
[----:B------:R-:W-:Y:S01]  /*1bdc0*/  UMOV UR32, UR28 ;  /* 0x0000001c00207c82 */ /* 0x000fe20008000000 */
[----:B------:R-:W-:Y:S01]  /*1bdd0*/  IMAD.MOV.U32 R21, RZ, RZ, -0x7fffffe0 ;  /* 0x80000020ff157424 */ /* 0x000fe200078e00ff */
[----:B------:R-:W-:Y:S01]  /*1bde0*/  UMOV UR33, UR29 ;  /* 0x0000001d00217c82 */ /* 0x000fe20008000000 */
[----:B------:R-:W-:Y:S01]  /*1bdf0*/  R2UR UR47, R121 ;  /* 0x00000000792f72ca */ /* 0x000fe200000e0000 */
[----:B------:R-:W-:Y:S01]  /*1be00*/  UMOV UR44, UR28 ;  /* 0x0000001c002c7c82 */ /* 0x000fe20008000000 */
[----:B------:R-:W-:Y:S01]  /*1be10*/  R2UR UR31, R13 ;  /* 0x000000000d1f72ca */ /* 0x000fe200000e0000 */
[----:B------:R-:W-:Y:S01]  /*1be20*/  UMOV UR45, UR29 ;  /* 0x0000001d002d7c82 */ /* 0x000fe20008000000 */
[----:B------:R-:W-:Y:S01]  /*1be30*/  R2UR UR35, R21 ;  /* 0x00000000152372ca */ /* 0x000fe200000e0000 */
[----:B------:R-:W-:Y:S01]  /*1be40*/  IMAD.MOV.U32 R21, RZ, RZ, -0x7fffffe0 ;  /* 0x80000020ff157424 */ /* 0x000fe200078e00ff */
[----:B------:R-:W-:Y:S01]  /*1be50*/  R2UR UR51, R13 ;  /* 0x000000000d3372ca */ /* 0x000fe200000e0000 */
[----:B------:R-:W-:-:S02]  /*1be60*/  IMAD.MOV.U32 R13, RZ, RZ, -0x7fffffe0 ;  /* 0x80000020ff0d7424 */ /* 0x000fc400078e00ff */
[----:B------:R-:W-:Y:S01]  /*1be70*/  IMAD.MOV.U32 R11, RZ, RZ, -0x7fffffe0 ;  /* 0x80000020ff0b7424 */ /* 0x000fe200078e00ff */
[----:B0-----:R-:W-:Y:S01]  /*1be80*/  SHF.R.U32.HI R10, RZ, 0x7, R8 ;  /* 0x00000007ff0a7819 */ /* 0x001fe20000011608 */
[----:B------:R-:W-:-:S03]  /*1be90*/  VIADD R8, R7, 0x1 ;  /* 0x0000000107087836 */ /* 0x000fc60000000000 */
[----:B------:R-:W-:-:S05]  /*1bea0*/  IADD3 R15, R10, 0x8, RZ ;  /* 0x000000080a0f7810 */ /* 0x000fca0007ffe0ff */
[----:B------:R0:W-:Y:S01]  /*1beb0*/  BAR.SYNC.DEFER_BLOCKING R15, 0x100 ;  /* 0x0004000f0000751d */ /* 0x0001e20000010000 */
[----:B------:R-:W-:-:S04]  /*1bec0*/  ISETP.NE.AND P2, PT, R8, 0x2, PT ;  /* 0x000000020800780c */ /* 0x000fc80003f45270 */
[----:B------:R-:W-:-:S05]  /*1bed0*/  SEL R8, R8, RZ, P2 ;  /* 0x000000ff08087207 */ /* 0x000fca0001000000 */
[----:B------:R-:W-:-:S04]  /*1bee0*/  IMAD R10, R8, 0x780, R14 ;  /* 0x00000780080a7824 */ /* 0x000fc800078e020e */
        /* <DEDUP_REMOVED lines=9> */
[----:B------:R-:W-:Y:S01]  /*1bf80*/  WARPGROUP.ARRIVE ;  /* 0x00000000000079c5 */ /* 0x000fe20000000000 */
[----:B------:R-:W-:-:S02]  /*1bf90*/  R2UR UR46, R120 ;  /* 0x00000000782e72ca */ /* 0x000fc400000e0000 */
[----:B------:R-:W-:Y:S01]  /*1bfa0*/  R2UR UR50, R12 ;  /* 0x000000000c3272ca */ /* 0x000fe200000e0000 */
[C---:B------:R-:W-:Y:S01]  /*1bfb0*/  VIADD R12, R10.reuse, 0x102 ;  /* 0x000001020a0c7836 */ /* 0x040fe20000000000 */
[----:B------:R-:W-:Y:S01]  /*1bfc0*/  IADD3 R20, R10, 0x82, RZ ;  /* 0x000000820a147810 */ /* 0x000fe20007ffe0ff */
[----:B------:R-:W-:Y:S01]  /*1bfd0*/  QGMMA.64x32x32.F32.E4M3.E4M3 R184, gdesc[UR20], RZ, !UPT, gsb0 ;  /* 0x0060000014b879f3 */ /* 0x000fe2000c0008ff */
[----:B------:R-:W-:Y:S01]  /*1bfe0*/  R2UR UR23, R21 ;  /* 0x00000000151772ca */ /* 0x000fe200000e0000 */
[----:B------:R-:W-:Y:S01]  /*1bff0*/  UMOV UR20, UR48 ;  /* 0x0000003000147c82 */ /* 0x000fe20008000000 */
[----:B------:R-:W-:Y:S01]  /*1c000*/  R2UR UR22, R20 ;  /* 0x00000000141672ca */ /* 0x000fe200000e0000 */
[----:B------:R-:W-:Y:S01]  /*1c010*/  UMOV UR21, UR49 ;  /* 0x0000003100157c82 */ /* 0x000fe20008000000 */
[----:B------:R-:W-:Y:S02]  /*1c020*/  WARPGROUP.DEPBAR.LE gsb0, 0x0 ;  /* 0x00008000000079c5 */ /* 0x000fe40000010000 */
[----:B------:R-:W-:-:S06]  /*1c030*/  WARPGROUP.ARRIVE ;  /* 0x00000000000079c5 */ /* 0x000fcc0000000000 */
[----:B------:R-:W-:Y:S01]  /*1c040*/  QGMMA.64x32x32.F32.E4M3.E4M3 R168, gdesc[UR24], RZ, !UPT, gsb0 ;  /* 0x0060000018a879f3 */ /* 0x000fe2000c0008ff */
[----:B------:R-:W-:Y:S01]  /*1c050*/  R2UR UR26, R12 ;  /* 0x000000000c1a72ca */ /* 0x000fe200000e0000 */
[----:B------:R-:W-:Y:S01]  /*1c060*/  UMOV UR24, UR48 ;  /* 0x0000003000187c82 */ /* 0x000fe20008000000 */
[----:B------:R-:W-:Y:S01]  /*1c070*/  R2UR UR27, R13 ;  /* 0x000000000d1b72ca */ /* 0x000fe200000e0000 */
[----:B------:R-:W-:Y:S01]  /*1c080*/  UMOV UR25, UR49 ;  /* 0x0000003100197c82 */ /* 0x000fe20008000000 */
[----:B------:R-:W-:Y:S01]  /*1c090*/  VIADD R12, R10, 0x182 ;  /* 0x000001820a0c7836 */ /* 0x000fe20000000000 */
[----:B------:R-:W-:Y:S01]  /*1c0a0*/  MOV R13, 0x80000020 ;  /* 0x80000020000d7802 */ /* 0x000fe20000000f00 */
[----:B------:R-:W-:Y:S02]  /*1c0b0*/  WARPGROUP.DEPBAR.LE gsb0, 0x0 ;  /* 0x00008000000079c5 */ /* 0x000fe40000010000 */
[----:B------:R-:W-:-:S06]  /*1c0c0*/  WARPGROUP.ARRIVE ;  /* 0x00000000000079c5 */ /* 0x000fcc0000000000 */
[----:B------:R-:W-:Y:S03]  /*1c0d0*/  QGMMA.64x32x32.F32.E4M3.E4M3 R152, gdesc[UR28], RZ, !UPT, gsb0 ;  /* 0x006000001c9879f3 */ /* 0x000fe6000c0008ff */
[----:B------:R-:W-:Y:S02]  /*1c0e0*/  WARPGROUP.DEPBAR.LE gsb0, 0x0 ;  /* 0x00008000000079c5 */ /* 0x000fe40000010000 */
[----:B------:R-:W-:-:S06]  /*1c0f0*/  WARPGROUP.ARRIVE ;  /* 0x00000000000079c5 */ /* 0x000fcc0000000000 */
[----:B------:R-:W-:Y:S01]  /*1c100*/  QGMMA.64x32x32.F32.E4M3.E4M3 R136, gdesc[UR32], RZ, !UPT, gsb0 ;  /* 0x00600000208879f3 */ /* 0x000fe2000c0008ff */
[----:B------:R-:W-:Y:S01]  /*1c110*/  R2UR UR34, R12 ;  /* 0x000000000c2272ca */ /* 0x000fe200000e0000 */
[----:B------:R-:W-:Y:S01]  /*1c120*/  UMOV UR32, UR48 ;  /* 0x0000003000207c82 */ /* 0x000fe20008000000 */
[----:B------:R-:W-:Y:S01]  /*1c130*/  R2UR UR35, R13 ;  /* 0x000000000d2372ca */ /* 0x000fe200000e0000 */
[----:B------:R-:W-:Y:S01]  /*1c140*/  UMOV UR33, UR49 ;  /* 0x0000003100217c82 */ /* 0x000fe20008000000 */
[----:B------:R-:W-:Y:S02]  /*1c150*/  VIADD R12, R10, 0x202 ;  /* 0x000002020a0c7836 */ /* 0x000fe40000000000 */
[----:B------:R-:W-:Y:S01]  /*1c160*/  IMAD.MOV.U32 R13, RZ, RZ, -0x7fffffe0 ;  /* 0x80000020ff0d7424 */ /* 0x000fe200078e00ff */
        /* <DEDUP_REMOVED lines=11> */
[----:B------:R-:W-:Y:S01]  /*1c220*/  IMAD.MOV.U32 R13, RZ, RZ, -0x7fffffe0 ;  /* 0x80000020ff0d7424 */ /* 0x000fe200078e00ff */
[----:B------:R-:W-:Y:S01]  /*1c230*/  IADD3 R12, R10, 0x300, RZ ;  /* 0x000003000a0c7810 */ /* 0x000fe20007ffe0ff */
[----:B------:R-:W-:Y:S02]  /*1c240*/  WARPGROUP.DEPBAR.LE gsb0, 0x0 ;  /* 0x00008000000079c5 */ /* 0x000fe40000010000 */
[----:B------:R-:W-:-:S06]  /*1c250*/  WARPGROUP.ARRIVE ;  /* 0x00000000000079c5 */ /* 0x000fcc0000000000 */
[----:B------:R-:W-:Y:S03]  /*1c260*/  QGMMA.64x32x32.F32.E4M3.E4M3 R184, gdesc[UR48], R184, gsb0 ;  /* 0x0060000030b879f3 */ /* 0x000fe600080008b8 */
        /* <DEDUP_REMOVED lines=11> */
[----:B------:R-:W-:Y:S01]  /*1c320*/  QGMMA.64x32x32.F32.E4M3.E4M3 R152, gdesc[UR24], R152, gsb0 ;  /* 0x00600000189879f3 */ /* 0x000fe20008000898 */
        /* <DEDUP_REMOVED lines=133> */
[C---:B------:R-:W-:Y:S01]  /*1cb80*/  VIADD R12, R10.reuse, 0x682 ;  /* 0x000006820a0c7836 */ /* 0x040fe20000000000 */
[----:B------:R-:W-:Y:S01]  /*1cb90*/  MOV R13, 0x80000020 ;  /* 0x80000020000d7802 */ /* 0x000fe20000000f00 */
[----:B------:R-:W-:Y:S01]  /*1cba0*/  VIADD R10, R10, 0x702 ;  /* 0x000007020a0a7836 */ /* 0x000fe20000000000 */
[----:B------:R-:W-:Y:S02]  /*1cbb0*/  WARPGROUP.DEPBAR.LE gsb0, 0x0 ;  /* 0x00008000000079c5 */ /* 0x000fe40000010000 */
[----:B------:R-:W-:-:S06]  /*1cbc0*/  WARPGROUP.ARRIVE ;  /* 0x00000000000079c5 */ /* 0x000fcc0000000000 */
[----:B------:R-:W-:Y:S01]  /*1cbd0*/  QGMMA.64x32x32.F32.E4M3.E4M3 R136, gdesc[UR32], R136, gsb0 ;  /* 0x00600000208879f3 */ /* 0x000fe20008000888 */
[----:B------:R-:W-:Y:S01]  /*1cbe0*/  R2UR UR34, R12 ;  /* 0x000000000c2272ca */ /* 0x000fe200000e0000 */
[----:B------:R-:W-:Y:S01]  /*1cbf0*/  UMOV UR32, UR16 ;  /* 0x0000001000207c82 */ /* 0x000fe20008000000 */
[----:B------:R-:W-:Y:S01]  /*1cc00*/  R2UR UR35, R13 ;  /* 0x000000000d2372ca */ /* 0x000fe200000e0000 */
[----:B------:R-:W-:Y:S01]  /*1cc10*/  UMOV UR33, UR17 ;  /* 0x0000001100217c82 */ /* 0x000fe20008000000 */
        /* <DEDUP_REMOVED lines=23> */
[----:B0-----:R-:W-:Y:S05]  /*1cd90*/  @P1 BRA `(.L_x_3528) ;  /* 0x0000000000281947 */ /* 0x001fea0003800000 */
[----:B------:R-:W-:Y:S05]  /*1cda0*/  @!P0 BRA `(.L_x_3529) ;  /* 0x0000000000048947 */ /* 0x000fea0003800000 */
[----:B------:R-:W-:Y:S01]  /*1cdb0*/  BPT.TRAP 0x1 ;  /* 0x000000040000795c */ /* 0x000fe20000300000 */
.L_x_3529:
[----:B------:R-:W-:Y:S01]  /*1cdc0*/  SHF.L.U32 R6, R6, 0x1f, RZ ;  /* 0x0000001f06067819 */ /* 0x000fe200000006ff */
[----:B------:R-:W-:-:S04]  /*1cdd0*/  IMAD R10, R7, 0x8, R16 ;  /* 0x00000008070a7824 */ /* 0x000fc800078e0210 */
[----:B------:R0:W1:Y:S01]  /*1cde0*/  SYNCS.PHASECHK.TRANS64.TRYWAIT P1, [R10+URZ+0x33450], R6 ;  /* 0x033450060a0075a7 */ /* 0x000062000802017f */
[----:B------:R-:W-:Y:S05]  /*1cdf0*/  @!P0 BRA `(.L_x_3530) ;  /* 0x0000000000048947 */ /* 0x000fea0003800000 */
[----:B------:R-:W-:Y:S01]  /*1ce00*/  BPT.TRAP 0x1 ;  /* 0x000000040000795c */ /* 0x000fe20000300000 */
.L_x_3530:
[----:B-1----:R-:W-:Y:S05]  /*1ce10*/  @P1 BRA `(.L_x_3528) ;  /* 0x0000000000081947 */ /* 0x002fea0003800000 */
[----:B------:R-:W1:Y:S02]  /*1ce20*/  SYNCS.PHASECHK.TRANS64.TRYWAIT P1, [R10+URZ+0x33450], R6 ;  /* 0x033450060a0075a7 */ /* 0x000e64000802017f */
[----:B-1----:R-:W-:Y:S05]  /*1ce30*/  @!P1 BRA `(.L_x_3531) ;  /* 0x000000ec00e49947 */ /* 0x002fea0003800000 */
.L_x_3528:
[----:B01----:R-:W-:Y:S01]  /*1ce40*/  VIADD R6, R16, 0x200 ;  /* 0x0000020010067836 */ /* 0x003fe20000000000 */
[----:B------:R-:W-:Y:S01]  /*1ce50*/  MOV R11, 0xc0000010 ;  /* 0xc0000010000b7802 */ /* 0x000fe20000000f00 */
[----:B------:R-:W-:Y:S05]  /*1ce60*/  WARPSYNC.ALL ;  /* 0x0000000000007948 */ /* 0x000fea0003800000 */
[----:B------:R-:W-:Y:S01]  /*1ce70*/  SHF.R.U32.HI R6, RZ, 0x4, R6 ;  /* 0x00000004ff067819 */ /* 0x000fe20000011606 */
[----:B------:R-:W-:Y:S01]  /*1ce80*/  WARPGROUP.ARRIVE ;  /* 0x00000000000079c5 */ /* 0x000fe20000000000 */
[----:B------:R-:W-:Y:S01]  /*1ce90*/  R2UR UR7, R11 ;  /* 0x000000000b0772ca */ /* 0x000fe200000e0000 */
[----:B------:R-:W-:Y:S01]  /*1cea0*/  IMAD.MOV.U32 R13, RZ, RZ, -0x3ffffff0 ;  /* 0xc0000010ff0d7424 */ /* 0x000fe200078e00ff */
[----:B------:R-:W-:Y:S01]  /*1ceb0*/  LOP3.LUT R6, R6, 0x3fff, RZ, 0xc0, !PT ;  /* 0x00003fff06067812 */ /* 0x000fe200078ec0ff */
[C---:B------:R-:W-:Y:S01]  /*1cec0*/  FMUL.FTZ R11, R2.reuse, R185 ;  /* 0x000000b9020b7220 */ /* 0x040fe20000410000 */
[C---:B------:R-:W-:Y:S01]  /*1ced0*/  FMUL.FTZ R15, R2.reuse, R188 ;  /* 0x000000bc020f7220 */ /* 0x040fe20000410000 */
[----:B------:R-:W-:Y:S01]  /*1cee0*/  FMUL.FTZ R21, R2, R190 ;  /* 0x000000be02157220 */ /* 0x000fe20000410000 */
[----:B------:R-:W-:Y:S01]  /*1cef0*/  LOP3.LUT R6, R6, 0x10000, RZ, 0xfc, !PT ;  /* 0x0001000006067812 */ /* 0x000fe200078efcff */
[C---:B------:R-:W-:Y:S01]  /*1cf00*/  FMUL.FTZ R20, R2.reuse, R189 ;  /* 0x000000bd02147220 */ /* 0x040fe20000410000 */
[C---:B------:R-:W-:Y:S01]  /*1cf10*/  FMUL.FTZ R185, R2.reuse, R192 ;  /* 0x000000c002b97220 */ /* 0x040fe20000410000 */
[----:B------:R-:W-:Y:S01]  /*1cf20*/  MUFU.TANH R11, R11 ;  /* 0x0000000b000b7308 */ /* 0x000fe20000002400 */
        /* <DEDUP_REMOVED lines=18> */
[----:B------:R-:W-:Y:S01]  /*1d050*/  FMUL.FTZ R173, R2, R173 ;  /* 0x000000ad02ad7220 */ /* 0x000fe20000410000 */
[----:B------:R-:W-:Y:S01]  /*1d060*/  QGMMA.64x192x32.F32.E4M3.E4M3 R24, R200, gdesc[UR4], R24, gsb0 ;  /* 0x02e00004c8187df3 */ /* 0x000fe20008000818 */
[----:B------:R-:W-:Y:S01]  /*1d070*/  R2UR UR6, R12 ;  /* 0x000000000c0672ca */ /* 0x000fe200000e0000 */
[----:B------:R-:W-:Y:S01]  /*1d080*/  VIADD R12, R10, 0x300 ;  /* 0x000003000a0c7836 */ /* 0x000fe20000000000 */
[----:B------:R-:W-:Y:S01]  /*1d090*/  R2UR UR7, R13 ;  /* 0x000000000d0772ca */ /* 0x000fe200000e0000 */
[----:B------:R-:W-:Y:S01]  /*1d0a0*/  IMAD.MOV.U32 R13, RZ, RZ, -0x3ffffff0 ;  /* 0xc0000010ff0d7424 */ /* 0x000fe200078e00ff */
        /* <DEDUP_REMOVED lines=62> */
[----:B------:R-:W-:-:S02]  /*1d490*/  FMUL.FTZ R135, R2, R135 ;  /* 0x0000008702877220 */ /* 0x000fc40000410000 */
        /* <DEDUP_REMOVED lines=20> */
[----:B------:R-:W3:Y:S01]  /*1d5e0*/  S2R R203, SR_TID.X ;  /* 0x0000000000cb7919 */ /* 0x000ee20000002100 */
[----:B------:R-:W-:Y:S01]  /*1d5f0*/  MUFU.TANH R154, R154 ;  /* 0x0000009a009a7308 */ /* 0x000fe20000002400 */
[----:B------:R-:W-:Y:S01]  /*1d600*/  QGMMA.64x192x32.F32.E4M3.E4M3 R24, R204, gdesc[UR4], R24, gsb0 ;  /* 0x02e00004cc187df3 */ /* 0x000fe20008000818 */
[----:B------:R-:W-:Y:S02]  /*1d610*/  R2UR UR6, R12 ;  /* 0x000000000c0672ca */ /* 0x000fe400000e0000 */
[----:B------:R-:W-:Y:S01]  /*1d620*/  R2UR UR7, R13 ;  /* 0x000000000d0772ca */ /* 0x000fe200000e0000 */
[----:B------:R-:W-:Y:S01]  /*1d630*/  IMAD.MOV.U32 R13, RZ, RZ, -0x3ffffff0 ;  /* 0xc0000010ff0d7424 */ /* 0x000fe200078e00ff */
[----:B------:R-:W-:Y:S02]  /*1d640*/  IADD3 R12, R10, 0x480, RZ ;  /* 0x000004800a0c7810 */ /* 0x000fe40007ffe0ff */
[----:B------:R-:W-:Y:S08]  /*1d650*/  MUFU.TANH R153, R153 ;  /* 0x0000009900997308 */ /* 0x000ff00000002400 */
[----:B------:R-:W-:Y:S08]  /*1d660*/  MUFU.TANH R155, R155 ;  /* 0x0000009b009b7308 */ /* 0x000ff00000002400 */
[----:B------:R-:W-:Y:S01]  /*1d670*/  MUFU.TANH R156, R156 ;  /* 0x0000009c009c7308 */ /* 0x000fe20000002400 */
[----:B---3--:R-:W-:-:S07]  /*1d680*/  LOP3.LUT R203, R203, 0x7f, RZ, 0xc0, !PT ;  /* 0x0000007fcbcb7812 */ /* 0x008fce00078ec0ff */
[----:B------:R-:W-:Y:S01]  /*1d690*/  MUFU.TANH R158, R158 ;  /* 0x0000009e009e7308 */ /* 0x000fe20000002400 */
[----:B------:R-:W-:Y:S02]  /*1d6a0*/  ISETP.NE.AND P1, PT, R203, RZ, PT ;  /* 0x000000ffcb00720c */ /* 0x000fe40003f25270 */
[----:B------:R-:W3:Y:S05]  /*1d6b0*/  S2R R203, SR_TID.X ;  /* 0x0000000000cb7919 */ /* 0x000eea0000002100 */
[----:B------:R-:W-:Y:S08]  /*1d6c0*/  MUFU.TANH R157, R157 ;  /* 0x0000009d009d7308 */ /* 0x000ff00000002400 */
[----:B------:R-:W-:Y:S08]  /*1d6d0*/  MUFU.TANH R159, R159 ;  /* 0x0000009f009f7308 */ /* 0x000ff00000002400 */
[----:B------:R-:W-:Y:S08]  /*1d6e0*/  MUFU.TANH R160, R160 ;  /* 0x000000a000a07308 */ /* 0x000ff00000002400 */
[----:B------:R-:W-:Y:S01]  /*1d6f0*/  MUFU.TANH R162, R162 ;  /* 0x000000a200a27308 */ /* 0x000fe20000002400 */
[----:B---3--:R-:W-:-:S07]  /*1d700*/  SHF.R.U32.HI R203, RZ, 0x7, R203 ;  /* 0x00000007ffcb7819 */ /* 0x008fce00000116cb */
        /* <DEDUP_REMOVED lines=20> */
[----:B------:R-:W-:Y:S01]  /*1d850*/  QGMMA.64x192x32.F32.E4M3.E4M3 R24, R208, gdesc[UR4], R24, gsb0 ;  /* 0x02e00004d0187df3 */ /* 0x000fe20008000818 */
[----:B------:R-:W-:Y:S01]  /*1d860*/  R2UR UR6, R12 ;  /* 0x000000000c0672ca */ /* 0x000fe200000e0000 */
[C---:B------:R-:W-:Y:S01]  /*1d870*/  FMUL.FTZ R12, R2.reuse, R186 ;  /* 0x000000ba020c7220 */ /* 0x040fe20000410000 */
[----:B------:R-:W-:Y:S01]  /*1d880*/  R2UR UR7, R13 ;  /* 0x000000000d0772ca */ /* 0x000fe200000e0000 */
[C---:B------:R-:W-:Y:S01]  /*1d890*/  FMUL.FTZ R13, R2.reuse, R187 ;  /* 0x000000bb020d7220 */ /* 0x040fe20000410000 */
[C---:B------:R-:W-:Y:S01]  /*1d8a0*/  FMUL.FTZ R187, R2.reuse, R194 ;  /* 0x000000c202bb7220 */ /* 0x040fe20000410000 */
[----:B------:R-:W-:Y:S01]  /*1d8b0*/  FMUL.FTZ R186, R2, R193 ;  /* 0x000000c102ba7220 */ /* 0x000fe20000410000 */
[----:B0-----:R-:W-:Y:S01]  /*1d8c0*/  FMNMX.FTZ R194, R6, R5, !PT ;  /* 0x0000000506c27209 */ /* 0x001fe20007810000 */
[----:B------:R-:W0:Y:S01]  /*1d8d0*/  MUFU.TANH R12, R12 ;  /* 0x0000000c000c7308 */ /* 0x000e220000002400 */
[----:B------:R-:W-:-:S02]  /*1d8e0*/  FMUL.FTZ R193, R2, R120 ;  /* 0x0000007802c17220 */ /* 0x000fc40000410000 */
[----:B------:R-:W-:-:S04]  /*1d8f0*/  FMNMX.FTZ R194, R11, R194, !PT ;  /* 0x000000c20bc27209 */ /* 0x000fc80007810000 */
[----:B------:R-:W-:Y:S01]  /*1d900*/  FMNMX.FTZ R194, R15, R194, !PT ;  /* 0x000000c20fc27209 */ /* 0x000fe20007810000 */
[----:B------:R-:W3:Y:S03]  /*1d910*/  MUFU.TANH R13, R13 ;  /* 0x0000000d000d7308 */ /* 0x000ee60000002400 */
[----:B-1----:R-:W-:-:S04]  /*1d920*/  FMNMX.FTZ R194, R20, R194, !PT ;  /* 0x000000c214c27209 */ /* 0x002fc80007810000 */
[----:B--2---:R-:W-:Y:S01]  /*1d930*/  FMNMX.FTZ R194, R185, R194, !PT ;  /* 0x000000c2b9c27209 */ /* 0x004fe20007810000 */
[----:B------:R-:W1:Y:S01]  /*1d940*/  MUFU.TANH R187, R187 ;  /* 0x000000bb00bb7308 */ /* 0x000e620000002400 */
[----:B0-----:R-:W-:-:S07]  /*1d950*/  FMNMX.FTZ R195, R12, R4, !PT ;  /* 0x000000040cc37209 */ /* 0x001fce0007810000 */
[----:B------:R-:W0:Y:S01]  /*1d960*/  MUFU.TANH R186, R186 ;  /* 0x000000ba00ba7308 */ /* 0x000e220000002400 */
[----:B---3--:R-:W-:-:S04]  /*1d970*/  FMNMX.FTZ R195, R13, R195, !PT ;  /* 0x000000c30dc37209 */ /* 0x008fc80007810000 */
[----:B------:R-:W-:-:S03]  /*1d980*/  FMNMX.FTZ R195, R21, R195, !PT ;  /* 0x000000c315c37209 */ /* 0x000fc60007810000 */
[----:B------:R-:W2:Y:S01]  /*1d990*/  MUFU.TANH R148, R148 ;  /* 0x0000009400947308 */ /* 0x000ea20000002400 */
[----:B------:R-:W-:-:S04]  /*1d9a0*/  FMNMX.FTZ R195, R184, R195, !PT ;  /* 0x000000c3b8c37209 */ /* 0x000fc80007810000 */
[----:B-1----:R-:W-:Y:S01]  /*1d9b0*/  FMNMX.FTZ R120, R187, R195, !PT ;  /* 0x000000c3bb787209 */ /* 0x002fe20007810000 */
[----:B------:R-:W-:Y:S02]  /*1d9c0*/  FMUL.FTZ R195, R2, R121 ;  /* 0x0000007902c37220 */ /* 0x000fe40000410000 */
[----:B------:R-:W1:Y:S01]  /*1d9d0*/  MUFU.TANH R150, R150 ;  /* 0x0000009600967308 */ /* 0x000e620000002400 */
[----:B0-----:R-:W-:Y:S02]  /*1d9e0*/  FMNMX.FTZ R194, R186, R194, !PT ;  /* 0x000000c2bac27209 */ /* 0x001fe40007810000 */
[----:B------:R-:W-:Y:S02]  /*1d9f0*/  FMNMX.FTZ R120, R188, R120, !PT ;  /* 0x00000078bc787209 */ /* 0x000fe40007810000 */
[----:B------:R-:W-:Y:S02]  /*1da00*/  FMNMX.FTZ R194, R189, R194, !PT ;  /* 0x000000c2bdc27209 */ /* 0x000fe40007810000 */
[----:B------:R-:W-:Y:S01]  /*1da10*/  FMNMX.FTZ R120, R191, R120, !PT ;  /* 0x00000078bf787209 */ /* 0x000fe20007810000 */
[----:B------:R-:W0:Y:S01]  /*1da20*/  MUFU.TANH R149, R149 ;  /* 0x0000009500957308 */ /* 0x000e220000002400 */
[----:B------:R-:W-:-:S02]  /*1da30*/  FMNMX.FTZ R121, R190, R194, !PT ;  /* 0x000000c2be797209 */ /* 0x000fc40007810000 */
[----:B------:R-:W-:Y:S02]  /*1da40*/  FMNMX.FTZ R120, R192, R120, !PT ;  /* 0x00000078c0787209 */ /* 0x000fe40007810000 */
[----:B------:R-:W-:Y:S02]  /*1da50*/  FMNMX.FTZ R121, R168, R121, !PT ;  /* 0x00000079a8797209 */ /* 0x000fe40007810000 */
[----:B------:R-:W-:Y:S01]  /*1da60*/  FMNMX.FTZ R120, R170, R120, !PT ;  /* 0x00000078aa787209 */ /* 0x000fe20007810000 */
[----:B------:R-:W3:Y:S01]  /*1da70*/  MUFU.TANH R151, R151 ;  /* 0x0000009700977308 */ /* 0x000ee20000002400 */
[----:B------:R-:W-:Y:S02]  /*1da80*/  FMNMX.FTZ R121, R169, R121, !PT ;  /* 0x00000079a9797209 */ /* 0x000fe40007810000 */
[----:B------:R-:W-:Y:S02]  /*1da90*/  FMNMX.FTZ R120, R171, R120, !PT ;  /* 0x00000078ab787209 */ /* 0x000fe40007810000 */
[----:B------:R-:W-:-:S02]  /*1daa0*/  FMNMX.FTZ R121, R172, R121, !PT ;  /* 0x00000079ac797209 */ /* 0x000fc40007810000 */
[----:B------:R-:W-:Y:S01]  /*1dab0*/  FMNMX.FTZ R120, R174, R120, !PT ;  /* 0x00000078ae787209 */ /* 0x000fe20007810000 */
[----:B------:R-:W4:Y:S01]  /*1dac0*/  MUFU.TANH R193, R193 ;  /* 0x000000c100c17308 */ /* 0x000f220000002400 */
[----:B------:R-:W-:Y:S02]  /*1dad0*/  FMNMX.FTZ R121, R173, R121, !PT ;  /* 0x00000079ad797209 */ /* 0x000fe40007810000 */
[----:B------:R-:W-:Y:S02]  /*1dae0*/  FMNMX.FTZ R120, R175, R120, !PT ;  /* 0x00000078af787209 */ /* 0x000fe40007810000 */
[----:B------:R-:W-:Y:S02]  /*1daf0*/  FMNMX.FTZ R121, R176, R121, !PT ;  /* 0x00000079b0797209 */ /* 0x000fe40007810000 */
[----:B------:R-:W-:Y:S01]  /*1db00*/  FMNMX.FTZ R120, R178, R120, !PT ;  /* 0x00000078b2787209 */ /* 0x000fe20007810000 */
[----:B------:R-:W5:Y:S01]  /*1db10*/  MUFU.TANH R122, R122 ;  /* 0x0000007a007a7308 */ /* 0x000f620000002400 */
[----:B------:R-:W-:-:S02]  /*1db20*/  FMNMX.FTZ R121, R177, R121, !PT ;  /* 0x00000079b1797209 */ /* 0x000fc40007810000 */
[----:B------:R-:W-:Y:S02]  /*1db30*/  FMNMX.FTZ R120, R179, R120, !PT ;  /* 0x00000078b3787209 */ /* 0x000fe40007810000 */
[----:B------:R-:W-:Y:S02]  /*1db40*/  FMNMX.FTZ R121, R180, R121, !PT ;  /* 0x00000079b4797209 */ /* 0x000fe40007810000 */
[----:B------:R-:W-:Y:S01]  /*1db50*/  FMNMX.FTZ R120, R182, R120, !PT ;  /* 0x00000078b6787209 */ /* 0x000fe20007810000 */
[----:B------:R-:W5:Y:S01]  /*1db60*/  MUFU.TANH R194, R195 ;  /* 0x000000c300c27308 */ /* 0x000f620000002400 */
[----:B------:R-:W-:Y:S02]  /*1db70*/  FMNMX.FTZ R121, R181, R121, !PT ;  /* 0x00000079b5797209 */ /* 0x000fe40007810000 */
[----:B------:R-:W-:Y:S02]  /*1db80*/  FMNMX.FTZ R120, R183, R120, !PT ;  /* 0x00000078b7787209 */ /* 0x000fe40007810000 */
[----:B------:R-:W-:-:S02]  /*1db90*/  FMNMX.FTZ R121, R152, R121, !PT ;  /* 0x0000007998797209 */ /* 0x000fc40007810000 */
[----:B------:R-:W-:Y:S01]  /*1dba0*/  FMNMX.FTZ R120, R154, R120, !PT ;  /* 0x000000789a787209 */ /* 0x000fe20007810000 */
[----:B------:R-:W5:Y:S01]  /*1dbb0*/  MUFU.TANH R123, R123 ;  /* 0x0000007b007b7308 */ /* 0x000f620000002400 */
        /* <DEDUP_REMOVED lines=32> */
[----:B--2---:R-:W-:Y:S02]  /*1ddc0*/  FMNMX.FTZ R121, R148, R121, !PT ;  /* 0x0000007994797209 */ /* 0x004fe40007810000 */
[----:B-1----:R-:W-:Y:S01]  /*1ddd0*/  FMNMX.FTZ R120, R150, R120, !PT ;  /* 0x0000007896787209 */ /* 0x002fe20007810000 */
[----:B------:R-:W1:Y:S01]  /*1dde0*/  MUFU.TANH R129, R129 ;  /* 0x0000008100817308 */ /* 0x000e620000002400 */
[----:B0-----:R-:W-:-:S02]  /*1ddf0*/  FMNMX.FTZ R121, R149, R121, !PT ;  /* 0x0000007995797209 */ /* 0x001fc40007810000 */
[----:B---3--:R-:W-:Y:S02]  /*1de00*/  FMNMX.FTZ R120, R151, R120, !PT ;  /* 0x0000007897787209 */ /* 0x008fe40007810000 */
[----:B----4-:R-:W-:Y:S02]  /*1de10*/  FMNMX.FTZ R121, R193, R121, !PT ;  /* 0x00000079c1797209 */ /* 0x010fe40007810000 */
[----:B-----5:R-:W-:Y:S01]  /*1de20*/  FMNMX.FTZ R120, R122, R120, !PT ;  /* 0x000000787a787209 */ /* 0x020fe20007810000 */
[----:B------:R-:W0:Y:S01]  /*1de30*/  MUFU.TANH R131, R131 ;  /* 0x0000008300837308 */ /* 0x000e220000002400 */
[----:B------:R-:W-:Y:S02]  /*1de40*/  FMNMX.FTZ R121, R194, R121, !PT ;  /* 0x00000079c2797209 */ /* 0x000fe40007810000 */
[----:B------:R-:W-:Y:S02]  /*1de50*/  FMNMX.FTZ R120, R123, R120, !PT ;  /* 0x000000787b787209 */ /* 0x000fe40007810000 */
[----:B------:R-:W-:-:S02]  /*1de60*/  FMNMX.FTZ R121, R124, R121, !PT ;  /* 0x000000797c797209 */ /* 0x000fc40007810000 */
[----:B------:R-:W-:Y:S01]  /*1de70*/  FMNMX.FTZ R120, R126, R120, !PT ;  /* 0x000000787e787209 */ /* 0x000fe20007810000 */
[----:B------:R-:W2:Y:S01]  /*1de80*/  MUFU.TANH R132, R132 ;  /* 0x0000008400847308 */ /* 0x000ea20000002400 */
[----:B------:R-:W-:Y:S02]  /*1de90*/  FMNMX.FTZ R121, R125, R121, !PT ;  /* 0x000000797d797209 */ /* 0x000fe40007810000 */
[----:B------:R-:W-:Y:S02]  /*1dea0*/  FMNMX.FTZ R120, R127, R120, !PT ;  /* 0x000000787f787209 */ /* 0x000fe40007810000 */
[----:B------:R-:W-:Y:S02]  /*1deb0*/  FMNMX.FTZ R121, R128, R121, !PT ;  /* 0x0000007980797209 */ /* 0x000fe40007810000 */
[----:B------:R-:W-:Y:S01]  /*1dec0*/  FMNMX.FTZ R120, R130, R120, !PT ;  /* 0x0000007882787209 */ /* 0x000fe20007810000 */
[----:B------:R-:W3:Y:S01]  /*1ded0*/  MUFU.TANH R134, R134 ;  /* 0x0000008600867308 */ /* 0x000ee20000002400 */
[----:B-1----:R-:W-:-:S02]  /*1dee0*/  FMNMX.FTZ R121, R129, R121, !PT ;  /* 0x0000007981797209 */ /* 0x002fc40007810000 */
[----:B0-----:R-:W-:-:S05]  /*1def0*/  FMNMX.FTZ R120, R131, R120, !PT ;  /* 0x0000007883787209 */ /* 0x001fca0007810000 */
[----:B------:R-:W0:Y:S01]  /*1df00*/  MUFU.TANH R133, R133 ;  /* 0x0000008500857308 */ /* 0x000e220000002400 */
[----:B--2---:R-:W-:-:S07]  /*1df10*/  FMNMX.FTZ R121, R132, R121, !PT ;  /* 0x0000007984797209 */ /* 0x004fce0007810000 */
[----:B------:R-:W1:Y:S01]  /*1df20*/  MUFU.TANH R135, R135 ;  /* 0x0000008700877308 */ /* 0x000e620000002400 */
[----:B---3--:R-:W-:Y:S02]  /*1df30*/  FMNMX.FTZ R120, R134, R120, !PT ;  /* 0x0000007886787209 */ /* 0x008fe40007810000 */
[----:B0-----:R-:W-:Y:S01]  /*1df40*/  FMNMX.FTZ R196, R133, R121, !PT ;  /* 0x0000007985c47209 */ /* 0x001fe20007810000 */
[----:B------:R-:W-:Y:S02]  /*1df50*/  WARPGROUP.DEPBAR.LE gsb0, 0x0 ;  /* 0x00008000000079c5 */ /* 0x000fe40000010000 */
[----:B------:R-:W-:Y:S01]  /*1df60*/  WARPGROUP.ARRIVE ;  /* 0x00000000000079c5 */ /* 0x000fe20000000000 */
[----:B-1----:R-:W-:Y:S01]  /*1df70*/  FMNMX.FTZ R195, R135, R120, !PT ;  /* 0x0000007887c37209 */ /* 0x002fe20007810000 */
[----:B------:R-:W0:Y:S04]  /*1df80*/  SHFL.BFLY PT, R121, R196, 0x2, 0x1f ;  /* 0x0c401f00c4797f89 */ /* 0x000e2800000e0000 */
[----:B------:R-:W-:Y:S01]  /*1df90*/  QGMMA.64x192x32.F32.E4M3.E4M3 R24, R212, gdesc[UR4], R24, gsb0 ;  /* 0x02e00004d4187df3 */ /* 0x000fe20008000818 */
[----:B------:R-:W1:Y:S01]  /*1dfa0*/  SHFL.BFLY PT, R120, R195, 0x2, 0x1f ;  /* 0x0c401f00c3787f89 */ /* 0x000e6200000e0000 */
[----:B0-----:R-:W-:Y:S01]  /*1dfb0*/  FMNMX.FTZ R196, R196, R121, !PT ;  /* 0x00000079c4c47209 */ /* 0x001fe20007810000 */
[----:B------:R-:W-:Y:S01]  /*1dfc0*/  IMAD.MOV.U32 R121, RZ, RZ, -0x3ffffff0 ;  /* 0xc0000010ff797424 */ /* 0x000fe200078e00ff */
[----:B-1----:R-:W-:Y:S01]  /*1dfd0*/  FMNMX.FTZ R195, R195, R120, !PT ;  /* 0x00000078c3c37209 */ /* 0x002fe20007810000 */
[----:B------:R-:W-:-:S02]  /*1dfe0*/  VIADD R120, R10, 0x600 ;  /* 0x000006000a787836 */ /* 0x000fc40000000000 */
[----:B------:R-:W0:Y:S01]  /*1dff0*/  SHFL.BFLY PT, R197, R196, 0x1, 0x1f ;  /* 0x0c201f00c4c57f89 */ /* 0x000e2200000e0000 */
[----:B------:R-:W-:-:S03]  /*1e000*/  R2UR UR7, R121 ;  /* 0x00000000790772ca */ /* 0x000fc600000e0000 */
[----:B------:R-:W1:Y:S01]  /*1e010*/  SHFL.BFLY PT, R10, R195, 0x1, 0x1f ;  /* 0x0c201f00c30a7f89 */ /* 0x000e6200000e0000 */
[----:B------:R-:W-:Y:S02]  /*1e020*/  R2UR UR6, R120 ;  /* 0x00000000780672ca */ /* 0x000fe400000e0000 */
[----:B0-----:R-:W-:Y:S02]  /*1e030*/  FMNMX.FTZ R120, R196, R197, !PT ;  /* 0x000000c5c4787209 */ /* 0x001fe40007810000 */
[----:B------:R-:W-:Y:S02]  /*1e040*/  @!P1 LEA R196, R8, R16, 0x3 ;  /* 0x0000001008c49211 */ /* 0x000fe400078e18ff */
[----:B-1----:R-:W-:Y:S01]  /*1e050*/  FMNMX.FTZ R121, R195, R10, !PT ;  /* 0x0000000ac3797209 */ /* 0x002fe20007810000 */
[----:B------:R-:W-:Y:S02]  /*1e060*/  IMAD.U32 R10, RZ, RZ, UR56 ;  /* 0x00000038ff0a7e24 */ /* 0x000fe4000f8e00ff */
[----:B------:R-:W-:-:S01]  /*1e070*/  FADD.FTZ R5, -R120, R5 ;  /* 0x0000000578057221 */ /* 0x000fc20000010100 */
[----:B------:R-:W-:Y:S01]  /*1e080*/  @!P1 VIADD R196, R196, 0x33440 ;  /* 0x00033440c4c49836 */ /* 0x000fe20000000000 */
[----:B------:R-:W-:Y:S01]  /*1e090*/  IADD3 R197, -R203, 0xb, RZ ;  /* 0x0000000bcbc57810 */ /* 0x000fe20007ffe1ff */
[----:B------:R-:W-:Y:S01]  /*1e0a0*/  FFMA.FTZ R195, R120, R10, -8 ;  /* 0xc100000078c37423 */ /* 0x000fe2000001000a */
[----:B------:R-:W-:-:S01]  /*1e0b0*/  FADD.FTZ R4, -R121, R4 ;  /* 0x0000000479047221 */ /* 0x000fc20000010100 */
[-C--:B------:R-:W-:Y:S01]  /*1e0c0*/  FMUL.FTZ R5, R5, R10.reuse ;  /* 0x0000000a05057220 */ /* 0x080fe20000410000 */
[----:B------:R-:W-:Y:S01]  /*1e0d0*/  @!P1 PRMT R196, RZ, 0x654, R196 ;  /* 0x00000654ffc49816 */ /* 0x000fe200000000c4 */
        /* <DEDUP_REMOVED lines=41> */
[-C--:B------:R-:W-:Y:S01]  /*1e370*/  FMUL.FTZ R4, R4, R10.reuse ;  /* 0x0000000a04047220 */ /* 0x080fe20000410000 */
[----:B------:R-:W-:Y:S02]  /*1e380*/  MUFU.EX2 R5, R5 ;  /* 0x0000000500057308 */ /* 0x000fe40000000800 */
[----:B------:R-:W-:-:S01]  /*1e390*/  FFMA.FTZ R12, R12, R10, -R195 ;  /* 0x0000000a0c0c7223 */ /* 0x000fc200000108c3 */
[-CC-:B------:R-:W-:Y:S01]  /*1e3a0*/  FFMA.FTZ R13, R13, R10.reuse, -R195.reuse ;  /* 0x0000000a0d0d7223 */ /* 0x180fe200000108c3 */
[----:B------:R-:W-:-:S01]  /*1e3b0*/  FFMA.FTZ R21, R21, R10, -R195 ;  /* 0x0000000a15157223 */ /* 0x000fc200000108c3 */
[-CC-:B------:R-:W-:Y:S01]  /*1e3c0*/  FFMA.FTZ R184, R184, R10.reuse, -R195.reuse ;  /* 0x0000000ab8b87223 */ /* 0x180fe200000108c3 */
[----:B------:R-:W-:-:S01]  /*1e3d0*/  FFMA.FTZ R187, R187, R10, -R195 ;  /* 0x0000000abbbb7223 */ /* 0x000fc200000108c3 */
[-CC-:B------:R-:W-:Y:S01]  /*1e3e0*/  FFMA.FTZ R188, R188, R10.reuse, -R195.reuse ;  /* 0x0000000abcbc7223 */ /* 0x180fe200000108c3 */
        /* <DEDUP_REMOVED lines=55> */
[----:B------:R-:W-:Y:S02]  /*1e760*/  WARPGROUP.DEPBAR.LE gsb0, 0x0 ;  /* 0x00008000000079c5 */ /* 0x000fe40000010000 */
[----:B------:R-:W-:-:S04]  /*1e770*/  WARPGROUP.ARRIVE ;  /* 0x00000000000079c5 */ /* 0x000fc80000000000 */
[----:B------:R-:W2:Y:S01]  /*1e780*/  MUFU.EX2 R188, R188 ;  /* 0x000000bc00bc7308 */ /* 0x000ea20000000800 */
[----:B0-----:R-:W-:-:S01]  /*1e790*/  FADD.FTZ R0, R187, R0 ;  /* 0x00000000bb007221 */ /* 0x001fc20000010000 */
[----:B------:R-:W-:Y:S06]  /*1e7a0*/  QGMMA.64x192x32.F32.E4M3.E4M3 R24, R216, gdesc[UR4], R24, gsb0 ;  /* 0x02e00004d8187df3 */ /* 0x000fec0008000818 */
        /* <DEDUP_REMOVED lines=53> */
[----:B------:R2:W-:Y:S06]  /*1eb00*/  BAR.ARV R197, 0x100 ;  /* 0x000400c50000751d */ /* 0x0005ec0000002000 */
[----:B------:R-:W3:Y:S01]  /*1eb10*/  MUFU.EX2 R157, R157 ;  /* 0x0000009d009d7308 */ /* 0x000ee20000000800 */
[----:B0-----:R-:W-:-:S01]  /*1eb20*/  FADD.FTZ R9, R156, R9 ;  /* 0x000000099c097221 */ /* 0x001fc20000010000 */
[----:B------:R2:W-:Y:S01]  /*1eb30*/  @!P1 SYNCS.ARRIVE.TRANS64.RED.A1T0 RZ, [R196+URZ], RZ ;  /* 0x000000ffc4ff99a7 */ /* 0x0005e2000810043f */
[----:B-1----:R-:W-:-:S05]  /*1eb40*/  FADD.FTZ R0, R158, R0 ;  /* 0x000000009e007221 */ /* 0x002fca0000010000 */
        /* <DEDUP_REMOVED lines=80> */
[----:B---3--:R-:W-:-:S01]  /*1f050*/  FADD.FTZ R0, R134, R0 ;  /* 0x0000000086007221 */ /* 0x008fc20000010000 */
[----:B0-----:R-:W-:-:S03]  /*1f060*/  FADD.FTZ R9, R133, R9 ;  /* 0x0000000985097221 */ /* 0x001fc60000010000 */
[----:B-1----:R-:W-:Y:S01]  /*1f070*/  FADD.FTZ R0, R135, R0 ;  /* 0x0000000087007221 */ /* 0x002fe20000010000 */
[----:B--2---:R-:W-:Y:S06]  /*1f080*/  @!P0 BRA `(.L_x_3532) ;  /* 0x0000000000048947 */ /* 0x004fec0003800000 */
[----:B------:R-:W-:Y:S01]  /*1f090*/  BPT.TRAP 0x1 ;  /* 0x000000040000795c */ /* 0x000fe20000300000 */
.L_x_3532:
[----:B------:R-:W-:Y:S01]  /*1f0a0*/  IMAD R7, R7, 0x8, R16 ;  /* 0x0000000807077824 */ /* 0x000fe200078e0210 */
[----:B------:R-:W-:Y:S01]  /*1f0b0*/  ISETP.GT.AND P1, PT, R3, RZ, PT ;  /* 0x000000ff0300720c */ /* 0x000fe20003f24270 */
        /* <DEDUP_REMOVED lines=144> */
[----:B------:R-:W-:Y:S01]  /*1f9c0*/  IADD3 R3, R3, -0x1, RZ ;  /* 0xffffffff03037810 */ /* 0x000fe20007ffe0ff */
[----:B------:R-:W-:Y:S06]  /*1f9d0*/  @P1 BRA `(.L_x_3533) ;  /* 0xffffffc000781947 */ /* 0x000fec000383ffff */
[----:B------:R-:W-:-:S07]  /*1f9e0*/  MOV R147, R8 ;  /* 0x0000000800937202 */ /* 0x000fce0000000f00 */
.L_x_3522:
[----:B------:R-:W-:Y:S05]  /*1f9f0*/  WARPSYNC.ALL ;  /* 0x0000000000007948 */ /* 0x000fea0003800000 */
[----:B------:R-:W-:Y:S06]  /*1fa00*/  BAR.ARV 0x8, 0x180 ;  /* 0x0206000000007b1d */ /* 0x000fec0000002000 */
[----:B------:R-:W-:Y:S05]  /*1fa10*/  @!P0 BRA `(.L_x_3534) ;  /* 0x0000000000048947 */ /* 0x000fea0003800000 */
[----:B------:R-:W-:Y:S01]  /*1fa20*/  BPT.TRAP 0x1 ;  /* 0x000000040000795c */ /* 0x000fe20000300000 */
.L_x_3534:
[----:B------:R-:W-:Y:S01]  /*1fa30*/  IMAD R8, R147, 0x8, R16 ;  /* 0x0000000893087824 */ /* 0x000fe200078e0210 */
[----:B------:R-:W-:-:S04]  /*1fa40*/  SHF.L.U32 R3, R230, 0x1f, RZ ;  /* 0x0000001fe6037819 */ /* 0x000fc800000006ff */
[----:B------:R0:W1:Y:S01]  /*1fa50*/  SYNCS.PHASECHK.TRANS64.TRYWAIT P1, [R8+URZ+0x33450], R3 ;  /* 0x03345003080075a7 */ /* 0x000062000802017f */
[----:B------:R-:W-:Y:S05]  /*1fa60*/  @!P0 BRA `(.L_x_3535) ;  /* 0x0000000000048947 */ /* 0x000fea0003800000 */
[----:B------:R-:W-:Y:S01]  /*1fa70*/  BPT.TRAP 0x1 ;  /* 0x000000040000795c */ /* 0x000fe20000300000 */
.L_x_3535:
[----:B------:R-:W-:-:S05]  /*1fa80*/  VIADD R16, R16, 0x200 ;  /* 0x0000020010107836 */ /* 0x000fca0000000000 */
[----:B------:R-:W-:-:S04]  /*1fa90*/  SHF.R.U32.HI R16, RZ, 0x4, R16 ;  /* 0x00000004ff107819 */ /* 0x000fc80000011610 */
[----:B------:R-:W-:-:S04]  /*1faa0*/  LOP3.LUT R16, R16, 0x3fff, RZ, 0xc0, !PT ;  /* 0x00003fff10107812 */ /* 0x000fc800078ec0ff */
[----:B------:R-:W-:Y:S01]  /*1fab0*/  LOP3.LUT R16, R16, 0x10000, RZ, 0xfc, !PT ;  /* 0x0001000010107812 */ /* 0x000fe200078efcff */
[----:B-1----:R-:W-:Y:S06]  /*1fac0*/  @P1 BRA `(.L_x_3536) ;  /* 0x0000000000081947 */ /* 0x002fec0003800000 */
[----:B------:R-:W1:Y:S02]  /*1fad0*/  SYNCS.PHASECHK.TRANS64.TRYWAIT P1, [R8+URZ+0x33450], R3 ;  /* 0x03345003080075a7 */ /* 0x000e64000802017f */
[----:B-1----:R-:W-:Y:S05]  /*1fae0*/  @!P1 BRA `(.L_x_3537) ;  /* 0x000000c000cc9947 */ /* 0x002fea0003800000 */
.L_x_3536:
[----:B------:R-:W-:Y:S01]  /*1faf0*/  IMAD R2, R147, 0x780, R16 ;  /* 0x0000078093027824 */ /* 0x000fe200078e0210 */
[----:B------:R-:W2:Y:S01]  /*1fb00*/  LDL R11, [R1+0x2c] ;  /* 0x00002c00010b7983 */ /* 0x000ea20000100800 */
[----:B01----:R-:W-:Y:S01]  /*1fb10*/  IMAD.MOV.U32 R3, RZ, RZ, -0x3ffffff0 ;  /* 0xc0000010ff037424 */ /* 0x003fe200078e00ff */
[----:B------:R-:W-:Y:S05]  /*1fb20*/  WARPSYNC.ALL ;  /* 0x0000000000007948 */ /* 0x000fea0003800000 */
[C---:B------:R-:W-:Y:S01]  /*1fb30*/  R2UR UR6, R2.reuse ;  /* 0x00000000020672ca */ /* 0x040fe200000e0000 */
[----:B------:R-:W3:Y:S01]  /*1fb40*/  LDL R14, [R1+0x10] ;  /* 0x00001000010e7983 */ /* 0x000ee20000100800 */
[----:B------:R-:W-:Y:S01]  /*1fb50*/  R2UR UR7, R3 ;  /* 0x00000000030772ca */ /* 0x000fe200000e0000 */
[----:B------:R-:W-:Y:S01]  /*1fb60*/  WARPGROUP.ARRIVE ;  /* 0x00000000000079c5 */ /* 0x000fe20000000000 */
[----:B------:R-:W-:Y:S01]  /*1fb70*/  VIADD R4, R2, 0x180 ;  /* 0x0000018002047836 */ /* 0x000fe20000000000 */
[----:B------:R-:W4:Y:S01]  /*1fb80*/  LDL.LU R13, [R1+0x8] ;  /* 0x00000800010d7983 */ /* 0x000f220000300800 */
[----:B------:R-:W-:Y:S01]  /*1fb90*/  MOV R5, 0xc0000010 ;  /* 0xc000001000057802 */ /* 0x000fe20000000f00 */
[----:B------:R-:W-:-:S02]  /*1fba0*/  ULDC.64 UR4, c[0x0][0x9a0] ;  /* 0x0002680000047ab9 */ /* 0x000fc40000000a00 */
[----:B------:R-:W-:-:S04]  /*1fbb0*/  ISETP.NE.U32.AND P1, PT, RZ, UR4, PT ;  /* 0x00000004ff007c0c */ /* 0x000fc8000bf25070 */
[----:B------:R-:W-:Y:S02]  /*1fbc0*/  ISETP.NE.AND.EX P1, PT, RZ, UR5, PT, P1 ;  /* 0x00000005ff007c0c */ /* 0x000fe4000bf25310 */
[----:B------:R-:W-:Y:S01]  /*1fbd0*/  QGMMA.64x192x32.F32.E4M3.E4M3 R24, R200, gdesc[UR4], R24, gsb0 ;  /* 0x02e00004c8187df3 */ /* 0x000fe20008000818 */
[----:B------:R-:W-:Y:S01]  /*1fbe0*/  R2UR UR6, R4 ;  /* 0x00000000040672ca */ /* 0x000fe200000e0000 */
[----:B------:R-:W-:Y:S01]  /*1fbf0*/  VIADD R4, R2, 0x300 ;  /* 0x0000030002047836 */ /* 0x000fe20000000000 */
[----:B------:R-:W-:Y:S01]  /*1fc00*/  R2UR UR7, R5 ;  /* 0x00000000050772ca */ /* 0x000fe200000e0000 */
[----:B------:R-:W-:-:S07]  /*1fc10*/  IMAD.MOV.U32 R5, RZ, RZ, -0x3ffffff0 ;  /* 0xc0000010ff057424 */ /* 0x000fce00078e00ff */
[----:B------:R-:W2:Y:S01]  /*1fc20*/  @P1 LDC.64 R6, c[0x0][0x9c8] ;  /* 0x00027200ff061b82 */ /* 0x000ea20000000a00 */
[----:B------:R-:W-:Y:S02]  /*1fc30*/  WARPGROUP.DEPBAR.LE gsb0, 0x0 ;  /* 0x00008000000079c5 */ /* 0x000fe40000010000 */
[----:B------:R-:W-:-:S06]  /*1fc40*/  WARPGROUP.ARRIVE ;  /* 0x00000000000079c5 */ /* 0x000fcc0000000000 */
[----:B------:R-:W-:Y:S01]  /*1fc50*/  QGMMA.64x192x32.F32.E4M3.E4M3 R24, R204, gdesc[UR4], R24, gsb0 ;  /* 0x02e00004cc187df3 */ /* 0x000fe20008000818 */
[----:B------:R-:W-:Y:S02]  /*1fc60*/  R2UR UR6, R4 ;  /* 0x00000000040672ca */ /* 0x000fe400000e0000 */
[----:B------:R-:W-:Y:S02]  /*1fc70*/  R2UR UR7, R5 ;  /* 0x00000000050772ca */ /* 0x000fe400000e0000 */
[----:B------:R-:W0:Y:S01]  /*1fc80*/  @P1 LDC.64 R4, c[0x0][0x9d0] ;  /* 0x00027400ff041b82 */ /* 0x000e220000000a00 */
[----:B--2---:R-:W-:-:S04]  /*1fc90*/  @P1 IMAD R12, R11, R6, RZ ;  /* 0x000000060b0c1224 */ /* 0x004fc800078e02ff */
[C---:B---3--:R-:W-:Y:S02]  /*1fca0*/  @P1 IMAD R3, R14.reuse, R7, R12 ;  /* 0x000000070e031224 */ /* 0x048fe400078e020c */
[----:B------:R-:W-:Y:S01]  /*1fcb0*/  @P1 IMAD.WIDE.U32 R6, R14, R6, RZ ;  /* 0x000000060e061225 */ /* 0x000fe200078e00ff */
[----:B----4-:R-:W-:-:S03]  /*1fcc0*/  @P1 SHF.R.S32.HI R11, RZ, 0x1f, R13 ;  /* 0x0000001fff0b1819 */ /* 0x010fc6000001140d */
[----:B------:R-:W-:Y:S02]  /*1fcd0*/  @P1 IMAD.IADD R7, R7, 0x1, R3 ;  /* 0x0000000107071824 */ /* 0x000fe400078e0203 */
[-C--:B0-----:R-:W-:Y:S01]  /*1fce0*/  @P1 IMAD R12, R11, R4.reuse, RZ ;  /* 0x000000040b0c1224 */ /* 0x081fe200078e02ff */
[----:B------:R-:W-:Y:S01]  /*1fcf0*/  MOV R11, 0x3f800000 ;  /* 0x3f800000000b7802 */ /* 0x000fe20000000f00 */
[----:B------:R-:W-:-:S04]  /*1fd00*/  @P1 IMAD.WIDE.U32 R6, R13, R4, R6 ;  /* 0x000000040d061225 */ /* 0x000fc800078e0006 */
[----:B------:R-:W-:Y:S01]  /*1fd10*/  @P1 IMAD R3, R13, R5, R12 ;  /* 0x000000050d031224 */ /* 0x000fe200078e020c */
[----:B------:R-:W-:-:S03]  /*1fd20*/  @P1 LEA R4, P2, R6, UR4, 0x2 ;  /* 0x0000000406041c11 */ /* 0x000fc6000f8410ff */
[----:B------:R-:W-:-:S05]  /*1fd30*/  @P1 IMAD.IADD R3, R7, 0x1, R3 ;  /* 0x0000000107031824 */ /* 0x000fca00078e0203 */
[----:B------:R-:W-:-:S05]  /*1fd40*/  @P1 LEA.HI.X R5, R6, UR5, R3, 0x2, P2 ;  /* 0x0000000506051c11 */ /* 0x000fca00090f1403 */
[----:B------:R0:W2:Y:S01]  /*1fd50*/  @P1 LDG.E R11, desc[UR54][R4.64] ;  /* 0x00000036040b1981 */ /* 0x0000a2000c1e1900 */
[----:B------:R-:W-:Y:S02]  /*1fd60*/  WARPGROUP.DEPBAR.LE gsb0, 0x0 ;  /* 0x00008000000079c5 */ /* 0x000fe40000010000 */
[----:B------:R-:W-:-:S06]  /*1fd70*/  WARPGROUP.ARRIVE ;  /* 0x00000000000079c5 */ /* 0x000fcc0000000000 */
[----:B------:R-:W-:Y:S01]  /*1fd80*/  QGMMA.64x192x32.F32.E4M3.E4M3 R24, R208, gdesc[UR4], R24, gsb0 ;  /* 0x02e00004d0187df3 */ /* 0x000fe20008000818 */
[----:B------:R-:W-:Y:S02]  /*1fd90*/  VIADD R6, R2, 0x480 ;  /* 0x0000048002067836 */ /* 0x000fe40000000000 */
[----:B------:R-:W-:-:S03]  /*1fda0*/  IMAD.MOV.U32 R7, RZ, RZ, -0x3ffffff0 ;  /* 0xc0000010ff077424 */ /* 0x000fc600078e00ff */
[----:B------:R-:W-:Y:S02]  /*1fdb0*/  R2UR UR6, R6 ;  /* 0x00000000060672ca */ /* 0x000fe400000e0000 */
[----:B------:R-:W-:Y:S01]  /*1fdc0*/  R2UR UR7, R7 ;  /* 0x00000000070772ca */ /* 0x000fe200000e0000 */
[----:B------:R-:W-:Y:S02]  /*1fdd0*/  VIADD R2, R2, 0x600 ;  /* 0x0000060002027836 */ /* 0x000fe40000000000 */
[----:B------:R-:W-:Y:S01]  /*1fde0*/  IMAD.MOV.U32 R3, RZ, RZ, -0x3ffffff0 ;  /* 0xc0000010ff037424 */ /* 0x000fe200078e00ff */
[----:B------:R-:W1:Y:S01]  /*1fdf0*/  SHFL.BFLY PT, R7, R0, 0x2, 0x1f ;  /* 0x0c401f0000077f89 */ /* 0x000e6200000e0000 */
[----:B------:R-:W-:Y:S02]  /*1fe00*/  WARPGROUP.DEPBAR.LE gsb0, 0x0 ;  /* 0x00008000000079c5 */ /* 0x000fe40000010000 */
[----:B------:R-:W-:-:S06]  /*1fe10*/  WARPGROUP.ARRIVE ;  /* 0x00000000000079c5 */ /* 0x000fcc0000000000 */
[----:B------:R-:W-:Y:S01]  /*1fe20*/  QGMMA.64x192x32.F32.E4M3.E4M3 R24, R212, gdesc[UR4], R24, gsb0 ;  /* 0x02e00004d4187df3 */ /* 0x000fe20008000818 */
[----:B------:R-:W-:Y:S02]  /*1fe30*/  R2UR UR6, R2 ;  /* 0x00000000020672ca */ /* 0x000fe400000e0000 */
[----:B------:R-:W-:Y:S01]  /*1fe40*/  R2UR UR7, R3 ;  /* 0x00000000030772ca */ /* 0x000fe200000e0000 */
[----:B------:R-:W3:Y:S01]  /*1fe50*/  SHFL.BFLY PT, R2, R9, 0x2, 0x1f ;  /* 0x0c401f0009027f89 */ /* 0x000ee200000e0000 */
[----:B-1----:R-:W-:-:S05]  /*1fe60*/  FADD.FTZ R7, R7, R0 ;  /* 0x0000000007077221 */ /* 0x002fca0000010000 */
[----:B0-----:R-:W0:Y:S01]  /*1fe70*/  SHFL.BFLY PT, R4, R7, 0x1, 0x1f ;  /* 0x0c201f0007047f89 */ /* 0x001e2200000e0000 */
[----:B---3--:R-:W-:-:S05]  /*1fe80*/  FADD.FTZ R2, R2, R9 ;  /* 0x0000000902027221 */ /* 0x008fca0000010000 */
[----:B------:R-:W1:Y:S01]  /*1fe90*/  SHFL.BFLY PT, R3, R2, 0x1, 0x1f ;  /* 0x0c201f0002037f89 */ /* 0x000e6200000e0000 */
[----:B0-----:R-:W-:-:S01]  /*1fea0*/  FADD.FTZ R12, R7, R4 ;  /* 0x00000004070c7221 */ /* 0x001fc20000010000 */
[----:B------:R-:W-:-:S03]  /*1feb0*/  MOV R4, RZ ;  /* 0x000000ff00047202 */ /* 0x000fc60000000f00 */
[----:B------:R-:W-:Y:S01]  /*1fec0*/  FMUL.FTZ R5, R12, 0.00390625 ;  /* 0x3b8000000c057820 */ /* 0x000fe20000410000 */
[----:B-1----:R-:W-:-:S05]  /*1fed0*/  FADD.FTZ R6, R2, R3 ;  /* 0x0000000302067221 */ /* 0x002fca0000010000 */
[C---:B------:R-:W-:Y:S01]  /*1fee0*/  FSETP.NE.FTZ.AND P1, PT, R6.reuse, RZ, PT ;  /* 0x000000ff0600720b */ /* 0x040fe20003f35000 */
[----:B------:R-:W-:Y:S01]  /*1fef0*/  FMUL.FTZ R13, R6, 0.00390625 ;  /* 0x3b800000060d7820 */ /* 0x000fe20000410000 */
[----:B------:R-:W-:-:S04]  /*1ff00*/  FSETP.NE.FTZ.AND P3, PT, R5, RZ, PT ;  /* 0x000000ff0500720b */ /* 0x000fc80003f75000 */
[----:B------:R-:W-:-:S07]  /*1ff10*/  FSETP.NE.FTZ.AND P2, PT, R13, RZ, PT ;  /* 0x000000ff0d00720b */ /* 0x000fce0003f55000 */
        /* <DEDUP_REMOVED lines=9> */
[----:B------:R-:W-:Y:S01]  /*1ffb0*/  @P2 FMUL.FTZ R3, R10, 0.69314718246459960938 ;  /* 0x3f3172180a032820 */ /* 0x000fe20000410000 */
[----:B0-----:R-:W-:Y:S01]  /*1ffc0*/  @P2 FMUL.FTZ R0, R0, 0.69314718246459960938 ;  /* 0x3f31721800002820 */ /* 0x001fe20000410000 */
[----:B------:R-:W-:Y:S01]  /*1ffd0*/  @P3 FMUL.FTZ R7, R10, 0.69314718246459960938 ;  /* 0x3f3172180a073820 */ /* 0x000fe20000410000 */
[----:B------:R-:W-:-:S02]  /*1ffe0*/  IMAD.MOV.U32 R122, RZ, RZ, -0x800000 ;  /* 0xff800000ff7a7424 */ /* 0x000fc400078e00ff */
[----:B------:R-:W-:Y:S02]  /*1fff0*/  IMAD.MOV.U32 R123, RZ, RZ, -0x800000 ;  /* 0xff800000ff7b7424 */ /* 0x000fe400078e00ff */
[----:B-1----:R-:W-:Y:S01]  /*20000*/  @P3 FMUL.FTZ R6, R5, 0.69314718246459960938 ;  /* 0x3f31721805063820 */ /* 0x002fe20000410000 */
[----:B------:R-:W-:-:S01]  /*20010*/  @P2 FFMA.FTZ R122, R3, R120, R0 ;  /* 0x00000078037a2223 */ /* 0x000fc20000010000 */
[----:B--2---:R-:W-:Y:S02]  /*20020*/  FMUL.FTZ R3, R4, R11 ;  /* 0x0000000b04037220 */ /* 0x004fe40000410000 */
[----:B------:R-:W-:-:S01]  /*20030*/  @P3 FFMA.FTZ R123, R7, R121, R6 ;  /* 0x00000079077b3223 */ /* 0x000fc20000010006 */
[----:B---3--:R-:W-:Y:S01]  /*20040*/  FMUL.FTZ R0, R2, R11 ;  /* 0x0000000b02007220 */ /* 0x008fe20000410000 */
[----:B------:R-:W-:Y:S02]  /*20050*/  WARPGROUP.DEPBAR.LE gsb0, 0x0 ;  /* 0x00008000000079c5 */ /* 0x000fe40000010000 */
[----:B------:R-:W-:Y:S05]  /*20060*/  @!P0 BRA `(.L_x_3538) ;  /* 0x0000000000048947 */ /* 0x000fea0003800000 */
[----:B------:R-:W-:Y:S01]  /*20070*/  BPT.TRAP 0x1 ;  /* 0x000000040000795c */ /* 0x000fe20000300000 */
.L_x_3538:
[----:B------:R-:W-:Y:S01]  /*20080*/  VIADD R8, R8, 0x33460 ;  /* 0x0003346008087836 */ /* 0x000fe20000000000 */
[----:B------:R-:W-:Y:S01]  /*20090*/  MOV R7, UR42 ;  /* 0x0000002a00077c02 */ /* 0x000fe20008000f00 */
[----:B------:R-:W-:Y:S02]  /*200a0*/  VIADD R147, R147, 0x1 ;  /* 0x0000000193937836 */ /* 0x000fe40000000000 */
[-C--:B------:R-:W-:Y:S01]  /*200b0*/  FMUL.FTZ R126, R52, R3.reuse ;  /* 0x00000003347e7220 */ /* 0x080fe20000410000 */
[-C--:B------:R-:W-:Y:S01]  /*200c0*/  FMUL.FTZ R4, R25, R3.reuse ;  /* 0x0000000319047220 */ /* 0x080fe20000410000 */
[----:B------:R-:W-:Y:S01]  /*200d0*/  PRMT R2, R7, 0x654, R8 ;  /* 0x0000065407027816 */ /* 0x000fe20000000008 */
[-C--:B------:R-:W-:Y:S01]  /*200e0*/  FMUL.FTZ R52, R53, R3.reuse ;  /* 0x0000000335347220 */ /* 0x080fe20000410000 */
[----:B------:R-:W-:Y:S01]  /*200f0*/  ISETP.NE.AND P0, PT, R147, 0x2, PT ;  /* 0x000000029300780c */ /* 0x000fe20003f05270 */
        /* <DEDUP_REMOVED lines=99> */
.L_x_3482:
        /* <DEDUP_REMOVED lines=12> */
[----:B------:R-:W1:Y:S01]  /*207f0*/  S2R R90, SR_TID.X ;  /* 0x00000000005a7919 */ /* 0x000e620000002100 */
[----:B------:R-:W-:Y:S01]  /*20800*/  ULDC.64 UR4, c[0x4][0x100] ;  /* 0x0100400000047ab9 */ /* 0x000fe20000000a00 */
[----:B------:R-:W2:Y:S01]  /*20810*/  LDL R83, [R1+0x80] ;  /* 0x0000800001537983 */ /* 0x000ea20000100800 */
[----:B-1----:R-:W-:-:S05]  /*20820*/  IMAD.SHL.U32 R0, R90, 0x4, RZ ;  /* 0x000000045a007824 */ /* 0x002fca00078e00ff */
[----:B------:R-:W-:-:S04]  /*20830*/  LOP3.LUT R0, R0, 0xc, RZ, 0xc0, !PT ;  /* 0x0000000c00007812 */ /* 0x000fc800078ec0ff */
[----:B------:R-:W-:-:S05]  /*20840*/  IADD3 R2, P0, R0, UR4, RZ ;  /* 0x0000000400027c10 */ /* 0x000fca000ff1e0ff */
[----:B------:R-:W-:-:S05]  /*20850*/  IMAD.X R3, RZ, RZ, UR5, P0 ;  /* 0x00000005ff037e24 */ /* 0x000fca00080e06ff */
[----:B------:R1:W3:Y:S01]  /*20860*/  LDG.E.CONSTANT R0, desc[UR54][R2.64] ;  /* 0x0000003602007981 */ /* 0x0002e2000c1e9900 */
[----:B------:R-:W-:Y:S01]  /*20870*/  F2FP.BF16.F32.PACK_AB R51, R51, R46 ;  /* 0x0000002e3333723e */ /* 0x000fe200000010ff */
[----:B------:R-:W-:Y:S01]  /*20880*/  UMOV UR4, 0xffffffff ;  /* 0xffffffff00047882 */ /* 0x000fe20000000000 */
[----:B------:R-:W-:Y:S02]  /*20890*/  F2FP.BF16.F32.PACK_AB R55, R55, R50 ;  /* 0x000000323737723e */ /* 0x000fe400000010ff */
[----:B------:R-:W-:Y:S02]  /*208a0*/  F2FP.BF16.F32.PACK_AB R46, R60, R21 ;  /* 0x000000153c2e723e */ /* 0x000fe400000010ff */
[----:B------:R-:W-:Y:S02]  /*208b0*/  F2FP.BF16.F32.PACK_AB R50, R61, R14 ;  /* 0x0000000e3d32723e */ /* 0x000fe400000010ff */
[----:B------:R-:W-:Y:S01]  /*208c0*/  F2FP.BF16.F32.PACK_AB R68, R68, R39 ;  /* 0x000000274444723e */ /* 0x000fe200000010ff */
[----:B-1----:R-:W1:Y:S01]  /*208d0*/  S2R R3, SR_SWINHI ;  /* 0x0000000000037919 */ /* 0x002e620000002f00 */
        /* <DEDUP_REMOVED lines=16> */
[----:B------:R-:W-:Y:S02]  /*209e0*/  MOV R60, R16 ;  /* 0x00000010003c7202 */ /* 0x000fe40000000f00 */
[----:B-1----:R-:W-:Y:S02]  /*209f0*/  MOV R61, R3 ;  /* 0x00000003003d7202 */ /* 0x002fe40000000f00 */
[----:B------:R-:W-:-:S02]  /*20a00*/  F2FP.BF16.F32.PACK_AB R93, R93, R26 ;  /* 0x0000001a5d5d723e */ /* 0x000fc400000010ff */
[----:B------:R-:W-:Y:S02]  /*20a10*/  LOP3.LUT P0, R2, R90, 0x3, RZ, 0xc0, !PT ;  /* 0x000000035a027812 */ /* 0x000fe4000780c0ff */
[----:B------:R-:W-:Y:S02]  /*20a20*/  F2FP.BF16.F32.PACK_AB R5, R120, R5 ;  /* 0x000000057805723e */ /* 0x000fe400000010ff */
[----:B------:R-:W-:Y:S02]  /*20a30*/  F2FP.BF16.F32.PACK_AB R4, R121, R4 ;  /* 0x000000047904723e */ /* 0x000fe400000010ff */
[----:B------:R-:W-:Y:S02]  /*20a40*/  ISETP.EQ.OR P0, PT, R2, 0x3, !P0 ;  /* 0x000000030200780c */ /* 0x000fe40004702670 */
[----:B------:R-:W-:Y:S02]  /*20a50*/  F2FP.BF16.F32.PACK_AB R35, R124, R13 ;  /* 0x0000000d7c23723e */ /* 0x000fe400000010ff */
[----:B------:R-:W-:-:S02]  /*20a60*/  SEL R13, R5, R4, P0 ;  /* 0x00000004050d7207 */ /* 0x000fc40000000000 */
        /* <DEDUP_REMOVED lines=27> */
[----:B------:R-:W-:Y:S02]  /*20c20*/  LOP3.LUT R32, R33, 0x380, RZ, 0xc0, !PT ;  /* 0x0000038021207812 */ /* 0x000fe400078ec0ff */
[----:B------:R-:W-:Y:S02]  /*20c30*/  IADD3 R29, P2, R30, 0x8040, RZ ;  /* 0x000080401e1d7810 */ /* 0x000fe40007f5e0ff */
[----:B------:R-:W-:Y:S02]  /*20c40*/  SHF.R.U64 R32, R32, 0x3, RZ ;  /* 0x0000000320207819 */ /* 0x000fe400000012ff */
[----:B------:R-:W-:-:S02]  /*20c50*/  IADD3 R27, P1, R30, 0x8020, RZ ;  /* 0x000080201e1b7810 */ /* 0x000fc40007f3e0ff */
[----:B------:R-:W-:Y:S02]  /*20c60*/  LOP3.LUT R32, R32, R33, RZ, 0x3c, !PT ;  /* 0x0000002120207212 */ /* 0x000fe400078e3cff */
[C---:B------:R-:W-:Y:S02]  /*20c70*/  IADD3 R25, P5, R30.reuse, 0x8000, RZ ;  /* 0x000080001e197810 */ /* 0x040fe40007fbe0ff */
[----:B------:R-:W-:Y:S02]  /*20c80*/  IADD3.X R33, RZ, R31, RZ, P3, !PT ;  /* 0x0000001fff217210 */ /* 0x000fe40001ffe4ff */
        /* <DEDUP_REMOVED lines=20> */
[C---:B------:R-:W-:Y:S02]  /*20dd0*/  IADD3 R87, P4, R30.reuse, 0x40, RZ ;  /* 0x000000401e577810 */ /* 0x040fe40007f9e0ff */
[C---:B------:R-:W-:Y:S02]  /*20de0*/  IADD3 R11, P2, R30.reuse, 0x4020, RZ ;  /* 0x000040201e0b7810 */ /* 0x040fe40007f5e0ff */
[C---:B------:R-:W-:Y:S02]  /*20df0*/  IADD3 R9, P1, R30.reuse, 0x4000, RZ ;  /* 0x000040001e097810 */ /* 0x040fe40007f3e0ff */
[C---:B------:R-:W-:Y:S02]  /*20e00*/  IADD3 R7, P5, R30.reuse, 0x60, RZ ;  /* 0x000000601e077810 */ /* 0x040fe40007fbe0ff */
[----:B------:R-:W-:Y:S02]  /*20e10*/  IADD3.X R15, RZ, R31, RZ, P3, !PT ;  /* 0x0000001fff0f7210 */ /* 0x000fe40001ffe4ff */
        /* <DEDUP_REMOVED lines=36> */
[----:B---3--:R-:W-:Y:S01]  /*21060*/  LOP3.LUT R3, R0, 0x2, RZ, 0x3c, !PT ;  /* 0x0000000200037812 */ /* 0x008fe200078e3cff */
[----:B------:R-:W-:Y:S06]  /*21070*/  BRA.DIV UR4, `(.L_x_3541) ;  /* 0x000000ae047c7947 */ /* 0x000fec000b800000 */
[----:B------:R-:W-:Y:S01]  /*21080*/  SEL R7, R128, R35, P0 ;  /* 0x0000002380077207 */ /* 0x000fe20000000000 */
[----:B------:R-:W-:Y:S01]  /*21090*/  SHFL.IDX PT, R6, R13, R0, 0x1c1f ;  /* 0x001c1f000d067589 */ /* 0x000fe200000e0000 */
[----:B------:R-:W-:Y:S02]  /*210a0*/  SEL R8, R35, R128, P0 ;  /* 0x0000008023087207 */ /* 0x000fe40000000000 */
[----:B------:R-:W-:Y:S01]  /*210b0*/  SEL R29, R48, R91, P0 ;  /* 0x0000005b301d7207 */ /* 0x000fe20000000000 */
[----:B------:R-:W-:Y:S01]  /*210c0*/  SHFL.IDX PT, R10, R7, R0, 0x1c1f ;  /* 0x001c1f00070a7589 */ /* 0x000fe200000e0000 */
[----:B------:R-:W-:Y:S02]  /*210d0*/  SEL R36, R91, R48, P0 ;  /* 0x000000305b247207 */ /* 0x000fe40000000000 */
[----:B------:R-:W-:Y:S01]  /*210e0*/  SEL R31, R50, R37, P0 ;  /* 0x00000025321f7207 */ /* 0x000fe20000000000 */
[----:B------:R1:W2:Y:S01]  /*210f0*/  SHFL.IDX PT, R5, R2, R3, 0x1c1f ;  /* 0x001c1f0302057589 */ /* 0x0002a200000e0000 */
[----:B------:R-:W-:-:S02]  /*21100*/  SEL R40, R37, R50, P0 ;  /* 0x0000003225287207 */ /* 0x000fc40000000000 */
[----:B------:R-:W-:Y:S01]  /*21110*/  SEL R35, R52, R97, P0 ;  /* 0x0000006134237207 */ /* 0x000fe20000000000 */
[----:B------:R-:W3:Y:S01]  /*21120*/  SHFL.IDX PT, R7, R8, R3, 0x1c1f ;  /* 0x001c1f0308077589 */ /* 0x000ee200000e0000 */
[----:B------:R-:W-:Y:S02]  /*21130*/  SEL R48, R97, R52, P0 ;  /* 0x0000003461307207 */ /* 0x000fe40000000000 */
[----:B------:R-:W-:Y:S01]  /*21140*/  SEL R37, R80, R41, P0 ;  /* 0x0000002950257207 */ /* 0x000fe20000000000 */
[----:B------:R-:W-:Y:S01]  /*21150*/  SHFL.IDX PT, R50, R35, R0, 0x1c1f ;  /* 0x001c1f0023327589 */ /* 0x000fe200000e0000 */
[----:B------:R-:W-:Y:S01]  /*21160*/  SEL R52, R41, R80, P0 ;  /* 0x0000005029347207 */ /* 0x000fe20000000000 */
[----:B-1----:R-:W-:Y:S01]  /*21170*/  IMAD.MOV.U32 R2, RZ, RZ, RZ ;  /* 0x000000ffff027224 */ /* 0x002fe200078e00ff */
[----:B------:R-:W-:Y:S01]  /*21180*/  SEL R41, R62, R43, P0 ;  /* 0x0000002b3e297207 */ /* 0x000fe20000000000 */
[----:B------:R-:W-:Y:S01]  /*21190*/  SHFL.IDX PT, R54, R37, R0, 0x1c1f ;  /* 0x001c1f0025367589 */ /* 0x000fe200000e0000 */
[----:B------:R-:W-:-:S02]  /*211a0*/  SEL R62, R43, R62, P0 ;  /* 0x0000003e2b3e7207 */ /* 0x000fc40000000000 */
[----:B------:R-:W-:Y:S01]  /*211b0*/  SEL R43, R64, R45, P0 ;  /* 0x0000002d402b7207 */ /* 0x000fe20000000000 */
[----:B------:R-:W1:Y:S01]  /*211c0*/  SHFL.IDX PT, R35, R48, R3, 0x1c1f ;  /* 0x001c1f0330237589 */ /* 0x000e6200000e0000 */
        /* <DEDUP_REMOVED lines=49> */
[----:B--2---:R-:W-:Y:S01]  /*214e0*/  SEL R4, R6, R5, P0 ;  /* 0x0000000506047207 */ /* 0x004fe20000000000 */
[----:B------:R-:W2:Y:S01]  /*214f0*/  SHFL.IDX PT, R20, R20, R3, 0x1c1f ;  /* 0x001c1f0314147589 */ /* 0x000ea200000e0000 */
[----:B---3--:R-:W-:-:S02]  /*21500*/  SEL R8, R10, R7, P0 ;  /* 0x000000070a087207 */ /* 0x008fc40000000000 */
[----:B------:R-:W-:Y:S01]  /*21510*/  SEL R6, R5, R6, P0 ;  /* 0x0000000605067207 */ /* 0x000fe20000000000 */
[----:B------:R-:W3:Y:S01]  /*21520*/  SHFL.IDX PT, R25, R28, R3, 0x1c1f ;  /* 0x001c1f031c197589 */ /* 0x000ee200000e0000 */
[----:B------:R-:W-:Y:S02]  /*21530*/  SEL R10, R7, R10, P0 ;  /* 0x0000000a070a7207 */ /* 0x000fe40000000000 */
[----:B-1----:R-:W-:Y:S01]  /*21540*/  SEL R48, R50, R35, P0 ;  /* 0x0000002332307207 */ /* 0x002fe20000000000 */
[----:B------:R-:W1:Y:S01]  /*21550*/  SHFL.IDX PT, R27, R32, R3, 0x1c1f ;  /* 0x001c1f03201b7589 */ /* 0x000e6200000e0000 */
[----:B----4-:R-:W-:Y:S02]  /*21560*/  SEL R52, R54, R37, P0 ;  /* 0x0000002536347207 */ /* 0x010fe40000000000 */
[----:B------:R-:W-:Y:S01]  /*21570*/  SEL R50, R35, R50, P0 ;  /* 0x0000003223327207 */ /* 0x000fe20000000000 */
[----:B------:R-:W4:Y:S01]  /*21580*/  SHFL.IDX PT, R29, R36, R3, 0x1c1f ;  /* 0x001c1f03241d7589 */ /* 0x000f2200000e0000 */
[----:B------:R-:W-:-:S02]  /*21590*/  SEL R54, R37, R54, P0 ;  /* 0x0000003625367207 */ /* 0x000fc40000000000 */
[----:B0-----:R-:W-:Y:S01]  /*215a0*/  SEL R5, R41, R62, P0 ;  /* 0x0000003e29057207 */ /* 0x001fe20000000000 */
[----:B------:R-:W0:Y:S01]  /*215b0*/  SHFL.IDX PT, R31, R40, R3, 0x1c1f ;  /* 0x001c1f03281f7589 */ /* 0x000e2200000e0000 */
[----:B------:R-:W-:Y:S02]  /*215c0*/  SEL R7, R62, R41, P0 ;  /* 0x000000293e077207 */ /* 0x000fe40000000000 */
[----:B------:R-:W-:Y:S01]  /*215d0*/  SEL R11, R64, R43, P0 ;  /* 0x0000002b400b7207 */ /* 0x000fe20000000000 */
[----:B------:R-:W0:Y:S04]  /*215e0*/  SHFL.IDX PT, R33, R44, R3, 0x1c1f ;  /* 0x001c1f032c217589 */ /* 0x000e2800000e0000 */
[----:B------:R-:W0:Y:S01]  /*215f0*/  SHFL.IDX PT, R39, R56, R3, 0x1c1f ;  /* 0x001c1f0338277589 */ /* 0x000e2200000e0000 */
[----:B--2---:R-:W-:-:S02]  /*21600*/  SEL R12, R9, R20, P0 ;  /* 0x00000014090c7207 */ /* 0x004fc40000000000 */
[----:B------:R-:W-:Y:S01]  /*21610*/  SEL R14, R20, R9, P0 ;  /* 0x00000009140e7207 */ /* 0x000fe20000000000 */
[----:B------:R-:W-:Y:S01]  /*21620*/  SHFL.IDX PT, R51, R51, R0, 0x1c1f ;  /* 0x001c1f0033337589 */ /* 0x000fe200000e0000 */
[----:B---3--:R-:W-:Y:S02]  /*21630*/  SEL R28, R30, R25, P0 ;  /* 0x000000191e1c7207 */ /* 0x008fe40000000000 */
[----:B------:R-:W-:Y:S01]  /*21640*/  SEL R30, R25, R30, P0 ;  /* 0x0000001e191e7207 */ /* 0x000fe20000000000 */
[----:B------:R-:W-:Y:S01]  /*21650*/  SHFL.IDX PT, R53, R53, R0, 0x1c1f ;  /* 0x001c1f0035357589 */ /* 0x000fe200000e0000 */
[----:B-1----:R-:W-:Y:S02]  /*21660*/  SEL R32, R34, R27, P0 ;  /* 0x0000001b22207207 */ /* 0x002fe40000000000 */
[----:B------:R-:W-:Y:S01]  /*21670*/  SEL R34, R27, R34, P0 ;  /* 0x000000221b227207 */ /* 0x000fe20000000000 */
[----:B------:R-:W-:Y:S01]  /*21680*/  SHFL.IDX PT, R55, R55, R0, 0x1c1f ;  /* 0x001c1f0037377589 */ /* 0x000fe200000e0000 */
[----:B----4-:R-:W-:-:S02]  /*21690*/  SEL R36, R38, R29, P0 ;  /* 0x0000001d26247207 */ /* 0x010fc40000000000 */
[----:B------:R-:W-:Y:S01]  /*216a0*/  SEL R38, R29, R38, P0 ;  /* 0x000000261d267207 */ /* 0x000fe20000000000 */
[----:B------:R-:W1:Y:S01]  /*216b0*/  SHFL.IDX PT, R21, R24, R3, 0x1c1f ;  /* 0x001c1f0318157589 */ /* 0x000e6200000e0000 */
[----:B0-----:R-:W-:Y:S02]  /*216c0*/  SEL R40, R42, R31, P0 ;  /* 0x0000001f2a287207 */ /* 0x001fe40000000000 */
[----:B------:R-:W-:Y:S01]  /*216d0*/  SEL R42, R31, R42, P0 ;  /* 0x0000002a1f2a7207 */ /* 0x000fe20000000000 */
[----:B------:R-:W0:Y:S01]  /*216e0*/  SHFL.IDX PT, R66, R66, R3, 0x1c1f ;  /* 0x001c1f0342427589 */ /* 0x000e2200000e0000 */
[----:B------:R-:W-:Y:S02]  /*216f0*/  SEL R44, R46, R33, P0 ;  /* 0x000000212e2c7207 */ /* 0x000fe40000000000 */
[----:B------:R-:W-:Y:S01]  /*21700*/  SEL R46, R33, R46, P0 ;  /* 0x0000002e212e7207 */ /* 0x000fe20000000000 */
[----:B------:R-:W2:Y:S01]  /*21710*/  SHFL.IDX PT, R68, R68, R3, 0x1c1f ;  /* 0x001c1f0344447589 */ /* 0x000ea200000e0000 */
[----:B------:R-:W-:-:S02]  /*21720*/  SEL R56, R58, R39, P0 ;  /* 0x000000273a387207 */ /* 0x000fc40000000000 */
[----:B------:R-:W-:Y:S01]  /*21730*/  SEL R58, R39, R58, P0 ;  /* 0x0000003a273a7207 */ /* 0x000fe20000000000 */
[----:B------:R-:W3:Y:S01]  /*21740*/  SHFL.IDX PT, R70, R70, R3, 0x1c1f ;  /* 0x001c1f0346467589 */ /* 0x000ee200000e0000 */
[----:B------:R-:W-:-:S03]  /*21750*/  SEL R9, R43, R64, P0 ;  /* 0x000000402b097207 */ /* 0x000fc60000000000 */
[----:B------:R-:W4:Y:S04]  /*21760*/  SHFL.IDX PT, R72, R72, R3, 0x1c1f ;  /* 0x001c1f0348487589 */ /* 0x000f2800000e0000 */
[----:B------:R-:W4:Y:S04]  /*21770*/  SHFL.IDX PT, R74, R74, R3, 0x1c1f ;  /* 0x001c1f034a4a7589 */ /* 0x000f2800000e0000 */
[----:B------:R-:W4:Y:S01]  /*21780*/  SHFL.IDX PT, R76, R76, R3, 0x1c1f ;  /* 0x001c1f034c4c7589 */ /* 0x000f2200000e0000 */
[----:B-1----:R-:W-:Y:S02]  /*21790*/  SEL R24, R26, R21, P0 ;  /* 0x000000151a187207 */ /* 0x002fe40000000000 */
[----:B------:R-:W-:Y:S01]  /*217a0*/  SEL R26, R21, R26, P0 ;  /* 0x0000001a151a7207 */ /* 0x000fe20000000000 */
[----:B------:R-:W-:Y:S01]  /*217b0*/  SHFL.IDX PT, R57, R57, R0, 0x1c1f ;  /* 0x001c1f0039397589 */ /* 0x000fe200000e0000 */
[----:B0-----:R-:W-:-:S02]  /*217c0*/  SEL R13, R45, R66, P0 ;  /* 0x000000422d0d7207 */ /* 0x001fc40000000000 */
[----:B------:R-:W-:Y:S01]  /*217d0*/  SEL R15, R66, R45, P0 ;  /* 0x0000002d420f7207 */ /* 0x000fe20000000000 */
[----:B------:R-:W-:Y:S01]  /*217e0*/  SHFL.IDX PT, R59, R59, R0, 0x1c1f ;  /* 0x001c1f003b3b7589 */ /* 0x000fe200000e0000 */
[----:B--2---:R-:W-:Y:S02]  /*217f0*/  SEL R25, R47, R68, P0 ;  /* 0x000000442f197207 */ /* 0x004fe40000000000 */
[----:B------:R-:W-:Y:S01]  /*21800*/  SEL R27, R68, R47, P0 ;  /* 0x0000002f441b7207 */ /* 0x000fe20000000000 */
[----:B------:R-:W-:Y:S01]  /*21810*/  SHFL.IDX PT, R63, R63, R0, 0x1c1f ;  /* 0x001c1f003f3f7589 */ /* 0x000fe200000e0000 */
[----:B---3--:R-:W-:Y:S02]  /*21820*/  SEL R29, R49, R70, P0 ;  /* 0x00000046311d7207 */ /* 0x008fe40000000000 */
[----:B------:R-:W-:Y:S01]  /*21830*/  SEL R31, R70, R49, P0 ;  /* 0x00000031461f7207 */ /* 0x000fe20000000000 */
[----:B------:R-:W0:Y:S01]  /*21840*/  SHFL.IDX PT, R78, R78, R3, 0x1c1f ;  /* 0x001c1f034e4e7589 */ /* 0x000e2200000e0000 */
[----:B----4-:R-:W-:-:S02]  /*21850*/  SEL R33, R51, R72, P0 ;  /* 0x0000004833217207 */ /* 0x010fc40000000000 */
[----:B------:R-:W-:Y:S01]  /*21860*/  SEL R35, R72, R51, P0 ;  /* 0x0000003348237207 */ /* 0x000fe20000000000 */
[----:B------:R-:W1:Y:S01]  /*21870*/  SHFL.IDX PT, R80, R80, R3, 0x1c1f ;  /* 0x001c1f0350507589 */ /* 0x000e6200000e0000 */
[----:B------:R-:W-:Y:S02]  /*21880*/  SEL R37, R53, R74, P0 ;  /* 0x0000004a35257207 */ /* 0x000fe40000000000 */
[----:B------:R-:W-:Y:S01]  /*21890*/  SEL R39, R74, R53, P0 ;  /* 0x000000354a277207 */ /* 0x000fe20000000000 */
[----:B------:R-:W2:Y:S01]  /*218a0*/  SHFL.IDX PT, R82, R82, R3, 0x1c1f ;  /* 0x001c1f0352527589 */ /* 0x000ea200000e0000 */
[----:B------:R-:W-:Y:S02]  /*218b0*/  SEL R41, R55, R76, P0 ;  /* 0x0000004c37297207 */ /* 0x000fe40000000000 */
[----:B------:R-:W-:Y:S01]  /*218c0*/  SEL R43, R76, R55, P0 ;  /* 0x000000374c2b7207 */ /* 0x000fe20000000000 */
[----:B------:R3:W4:Y:S04]  /*218d0*/  SHFL.IDX PT, R65, R65, R0, 0x1c1f ;  /* 0x001c1f0041417589 */ /* 0x00072800000e0000 */
[----:B------:R3:W3:Y:S01]  /*218e0*/  SHFL.IDX PT, R84, R84, R3, 0x1c1f ;  /* 0x001c1f0354547589 */ /* 0x0006e200000e0000 */
[----:B0-----:R-:W-:-:S02]  /*218f0*/  SEL R45, R57, R78, P0 ;  /* 0x0000004e392d7207 */ /* 0x001fc40000000000 */
[----:B------:R-:W-:Y:S02]  /*21900*/  SEL R47, R78, R57, P0 ;  /* 0x000000394e2f7207 */ /* 0x000fe40000000000 */
[----:B-1----:R-:W-:Y:S02]  /*21910*/  SEL R49, R59, R80, P0 ;  /* 0x000000503b317207 */ /* 0x002fe40000000000 */
[----:B------:R-:W-:Y:S02]  /*21920*/  SEL R51, R80, R59, P0 ;  /* 0x0000003b50337207 */ /* 0x000fe40000000000 */
[----:B--2---:R-:W-:Y:S02]  /*21930*/  SEL R53, R63, R82, P0 ;  /* 0x000000523f357207 */ /* 0x004fe40000000000 */
[----:B------:R-:W-:-:S07]  /*21940*/  SEL R55, R82, R63, P0 ;  /* 0x0000003f52377207 */ /* 0x000fce0000000000 */
.L_x_3773:
[----:B------:R-:W2:Y:S01]  /*21950*/  LDL.LU R64, [R1+0x24] ;  /* 0x0000240001407983 */ /* 0x000ea20000300800 */
[----:B------:R-:W-:Y:S05]  /*21960*/  WARPSYNC.ALL ;  /* 0x0000000000007948 */ /* 0x000fea0003800000 */
[----:B------:R-:W2:Y:S01]  /*21970*/  LDL.LU R63, [R1+0x28] ;  /* 0x00002800013f7983 */ /* 0x000ea20000300800 */
[----:B------:R-:W-:Y:S01]  /*21980*/  ULDC.64 UR4, c[0x0][0xc00] ;  /* 0x0003000000047ab9 */ /* 0x000fe20000000a00 */
[----:B---34-:R-:W-:Y:S01]  /*21990*/  SEL R57, R65, R84, P0 ;  /* 0x0000005441397207 */ /* 0x018fe20000000000 */
[----:B------:R-:W0:Y:S08]  /*219a0*/  LDC R0, c[0x0][0xbe8] ;  /* 0x0002fa00ff007b82 */ /* 0x000e300000000800 */
[----:B------:R-:W-:Y:S01]  /*219b0*/  BAR.SYNC.DEFER_BLOCKING 0x1, 0x100 ;  /* 0x0044000000007b1d */ /* 0x000fe20000010000 */
[----:B------:R-:W-:-:S02]  /*219c0*/  ISETP.NE.U32.AND P1, PT, RZ, UR4, PT ;  /* 0x00000004ff007c0c */ /* 0x000fc4000bf25070 */
[----:B------:R-:W-:Y:S02]  /*219d0*/  SEL R59, R84, R65, P0 ;  /* 0x00000041543b7207 */ /* 0x000fe40000000000 */
[----:B------:R-:W-:Y:S01]  /*219e0*/  ISETP.NE.AND.EX P1, PT, RZ, UR5, PT, P1 ;  /* 0x00000005ff007c0c */ /* 0x000fe2000bf25310 */
[----:B------:R-:W3:Y:S04]  /*219f0*/  LDL R62, [R1+0x7c] ;  /* 0x00007c00013e7983 */ /* 0x000ee80000100800 */
[----:B------:R-:W3:Y:S04]  /*21a00*/  LDL R66, [R1+0x30] ;  /* 0x0000300001427983 */ /* 0x000ee80000100800 */
[----:B------:R-:W-:Y:S04]  /*21a10*/  STSM.16.M88.4 [R79], R4 ;  /* 0x000000044f007844 */ /* 0x000fe80000000200 */
[----:B------:R3:W-:Y:S04]  /*21a20*/  STSM.16.M88.4 [R87], R8 ;  /* 0x0000000857007844 */ /* 0x0007e80000000200 */
        /* <DEDUP_REMOVED lines=9> */
[----:B------:R1:W-:Y:S01]  /*21ac0*/  STSM.16.M88.4 [R73], R56 ;  /* 0x0000003849007844 */ /* 0x0003e20000000200 */
[----:B------:R-:W-:Y:S01]  /*21ad0*/  BAR.SYNC.DEFER_BLOCKING 0x1, 0x100 ;  /* 0x0044000000007b1d */ /* 0x000fe20000010000 */
[----:B--2---:R-:W-:-:S04]  /*21ae0*/  IADD3 R20, P2, R64, UR4, RZ ;  /* 0x0000000440147c10 */ /* 0x004fc8000ff5e0ff */
[----:B------:R-:W-:Y:S01]  /*21af0*/  IADD3.X R21, R63, UR5, RZ, P2, !PT ;  /* 0x000000053f157c10 */ /* 0x000fe200097fe4ff */
[----:B------:R-:W-:Y:S02]  /*21b00*/  ULDC.64 UR4, c[0x0][0xc08] ;  /* 0x0003020000047ab9 */ /* 0x000fe40000000a00 */
[----:B------:R-:W-:Y:S02]  /*21b10*/  ISETP.NE.U32.AND P0, PT, RZ, UR4, PT ;  /* 0x00000004ff007c0c */ /* 0x000fe4000bf05070 */
[----:B------:R1:W5:Y:S01]  /*21b20*/  @P1 LDG.E R2, desc[UR54][R20.64] ;  /* 0x0000003614021981 */ /* 0x000362000c1e1900 */
[----:B0-----:R-:W-:Y:S02]  /*21b30*/  ISETP.NE.AND P2, PT, R0, 0x1, PT ;  /* 0x000000010000780c */ /* 0x001fe40003f45270 */
[----:B------:R-:W-:Y:S01]  /*21b40*/  ISETP.NE.AND.EX P0, PT, RZ, UR5, PT, P0 ;  /* 0x00000005ff007c0c */ /* 0x000fe2000bf05300 */
[----:B---3--:R-:W-:-:S10]  /*21b50*/  IMAD R8, R66, 0x80, R62 ;  /* 0x0000008042087824 */ /* 0x008fd400078e023e */
[----:B------:R-:W0:Y:S02]  /*21b60*/  @P2 LDC R3, c[0x0][0xbec] ;  /* 0x0002fb00ff032b82 */ /* 0x000e240000000800 */
[----:B------:R-:W-:Y:S01]  /*21b70*/  @P0 IADD3 R4, P3, R64, UR4, RZ ;  /* 0x0000000440040c10 */ /* 0x000fe2000ff7e0ff */
[----:B------:R-:W-:Y:S02]  /*21b80*/  ULDC UR4, c[0x0][0xa88] ;  /* 0x0002a20000047ab9 */ /* 0x000fe40000000800 */
[----:B------:R-:W-:Y:S01]  /*21b90*/  IMAD.U32 R7, RZ, RZ, UR4 ;  /* 0x00000004ff077e24 */ /* 0x000fe2000f8e00ff */
[----:B------:R-:W-:Y:S02]  /*21ba0*/  @P0 IADD3.X R5, R63, UR5, RZ, P3, !PT ;  /* 0x000000053f050c10 */ /* 0x000fe40009ffe4ff */
[----:B------:R-:W2:Y:S03]  /*21bb0*/  @P2 LDC R11, c[0x0][0xbf0] ;  /* 0x0002fc00ff0b2b82 */ /* 0x000ea60000000800 */
[----:B------:R1:W5:Y:S01]  /*21bc0*/  @P0 LDG.E R7, desc[UR54][R4.64] ;  /* 0x0000003604070981 */ /* 0x000362000c1e1900 */
[----:B------:R-:W-:Y:S05]  /*21bd0*/  @P0 BRA `(.L_x_3542) ;  /* 0x0000000000100947 */ /* 0x000fea0003800000 */
[----:B------:R-:W-:Y:S05]  /*21be0*/  @!P1 BRA `(.L_x_3542) ;  /* 0x00000000000c9947 */ /* 0x000fea0003800000 */
[----:B-1----:R-:W3:Y:S04]  /*21bf0*/  LDG.E R4, desc[UR54][R20.64] ;  /* 0x0000003614047981 */ /* 0x002ee8000c1e1900 */
[----:B-----5:R-:W3:Y:S02]  /*21c00*/  LDG.E R7, desc[UR54][R20.64+0x4] ;  /* 0x0000043614077981 */ /* 0x020ee4000c1e1900 */
[----:B---3--:R-:W-:-:S07]  /*21c10*/  IMAD.IADD R7, R7, 0x1, -R4 ;  /* 0x0000000107077824 */ /* 0x008fce00078e0a04 */
.L_x_3542:
[----:B-1----:R-:W3:Y:S01]  /*21c20*/  LDL.LU R12, [R1+0x2c] ;  /* 0x00002c00010c7983 */ /* 0x002ee20000300800 */
[----:B------:R-:W-:Y:S01]  /*21c30*/  VIADD R67, R90, 0xffffff80 ;  /* 0xffffff805a437836 */ /* 0x000fe20000000000 */
[----:B------:R-:W-:Y:S02]  /*21c40*/  ULDC.64 UR4, c[0x0][0xb90] ;  /* 0x0002e40000047ab9 */ /* 0x000fe40000000a00 */
[----:B------:R-:W4:Y:S04]  /*21c50*/  LDL.LU R10, [R1+0x10] ;  /* 0x00001000010a7983 */ /* 0x000f280000300800 */
[----:B------:R-:W4:Y:S01]  /*21c60*/  LDL.LU R69, [R1+0x20] ;  /* 0x0000200001457983 */ /* 0x000f220000300800 */
[----:B0-----:R-:W-:Y:S01]  /*21c70*/  @P2 IMAD.HI.U32 R4, R8, R3, RZ ;  /* 0x0000000308042227 */ /* 0x001fe200078e00ff */
[----:B-----5:R-:W-:-:S02]  /*21c80*/  SHF.R.S32.HI R3, RZ, 0x1f, R2 ;  /* 0x0000001fff037819 */ /* 0x020fc40000011402 */
[----:B------:R-:W4:Y:S01]  /*21c90*/  LDL R14, [R1+0x74] ;  /* 0x00007400010e7983 */ /* 0x000f220000100800 */
[----:B------:R-:W-:Y:S02]  /*21ca0*/  SHF.R.S32.HI R68, RZ, 0x1f, R67 ;  /* 0x0000001fff447819 */ /* 0x000fe40000011443 */
[----:B------:R-:W-:Y:S01]  /*21cb0*/  MOV R9, R8 ;  /* 0x0000000800097202 */ /* 0x000fe20000000f00 */
[----:B------:R-:W0:Y:S01]  /*21cc0*/  S2R R20, SR_TID.X ;  /* 0x0000000000147919 */ /* 0x000e220000002100 */
[----:B--2---:R-:W-:Y:S02]  /*21cd0*/  @P2 SHF.R.U32.HI R9, RZ, R11, R4 ;  /* 0x0000000bff092219 */ /* 0x004fe40000011604 */
[----:B------:R-:W-:-:S03]  /*21ce0*/  LEA.HI R68, R68, R67, RZ, 0x3 ;  /* 0x0000004344447211 */ /* 0x000fc600078f18ff */
[----:B------:R-:W-:Y:S01]  /*21cf0*/  IMAD.MOV R15, RZ, RZ, -R9 ;  /* 0x000000ffff0f7224 */ /* 0x000fe200078e0a09 */
[----:B------:R-:W-:-:S05]  /*21d00*/  SHF.R.S32.HI R68, RZ, 0x3, R68 ;  /* 0x00000003ff447819 */ /* 0x000fca0000011444 */
[----:B------:R-:W-:-:S04]  /*21d10*/  IMAD R13, R68, 0x40, R234 ;  /* 0x00000040440d7824 */ /* 0x000fc800078e02ea */
[----:B------:R-:W-:Y:S01]  /*21d20*/  IMAD.WIDE R60, R13, 0x2, R60 ;  /* 0x000000020d3c7825 */ /* 0x000fe200078e023c */
[----:B------:R-:W-:Y:S02]  /*21d30*/  SHF.R.S32.HI R13, RZ, 0x1f, R9 ;  /* 0x0000001fff0d7819 */ /* 0x000fe40000011409 */
[----:B------:R-:W-:Y:S02]  /*21d40*/  IADD3 R25, P3, R60, 0x3000, RZ ;  /* 0x000030003c197810 */ /* 0x000fe40007f7e0ff */
[----:B0-----:R-:W-:-:S04]  /*21d50*/  IADD3 R21, R20, -0x80, RZ ;  /* 0xffffff8014157810 */ /* 0x001fc80007ffe0ff */
[----:B------:R-:W-:-:S04]  /*21d60*/  SHF.R.S32.HI R20, RZ, 0x1f, R21 ;  /* 0x0000001fff147819 */ /* 0x000fc80000011415 */
[----:B------:R-:W-:Y:S02]  /*21d70*/  LEA.HI R20, R20, R21, RZ, 0x7 ;  /* 0x0000001514147211 */ /* 0x000fe400078f38ff */
[----:B------:R-:W-:Y:S02]  /*21d80*/  LOP3.LUT R24, R25, 0x380, RZ, 0xc0, !PT ;  /* 0x0000038019187812 */ /* 0x000fe400078ec0ff */
[----:B------:R-:W-:Y:S02]  /*21d90*/  LOP3.LUT R20, R20, 0xffffff80, RZ, 0xc0, !PT ;  /* 0xffffff8014147812 */ /* 0x000fe400078ec0ff */
[----:B------:R-:W-:-:S03]  /*21da0*/  SHF.R.U64 R24, R24, 0x3, RZ ;  /* 0x0000000318187819 */ /* 0x000fc600000012ff */
[----:B------:R-:W-:Y:S01]  /*21db0*/  IMAD.IADD R20, R21, 0x1, -R20 ;  /* 0x0000000115147824 */ /* 0x000fe200078e0a14 */
[----:B------:R-:W-:Y:S01]  /*21dc0*/  LOP3.LUT R24, R24, R25, RZ, 0x3c, !PT ;  /* 0x0000001918187212 */ /* 0x000fe200078e3cff */
[----:B------:R-:W-:Y:S01]  /*21dd0*/  IMAD.X R25, RZ, RZ, R61, P3 ;  /* 0x000000ffff197224 */ /* 0x000fe200018e063d */
[C---:B------:R-:W-:Y:S02]  /*21de0*/  IADD3 R45, P3, R60.reuse, 0x8000, RZ ;  /* 0x000080003c2d7810 */ /* 0x040fe40007f7e0ff */
[----:B------:R-:W-:Y:S01]  /*21df0*/  IADD3 R29, P5, R60, 0x4000, RZ ;  /* 0x000040003c1d7810 */ /* 0x000fe20007fbe0ff */
[----:B------:R-:W-:Y:S01]  /*21e00*/  IMAD R65, R7, R0, RZ ;  /* 0x0000000007417224 */ /* 0x000fe200078e02ff */
[----:B------:R-:W-:Y:S02]  /*21e10*/  LOP3.LUT R44, R45, 0x380, RZ, 0xc0, !PT ;  /* 0x000003802d2c7812 */ /* 0x000fe400078ec0ff */
[----:B------:R-:W-:Y:S02]  /*21e20*/  LOP3.LUT R28, R29, 0x380, RZ, 0xc0, !PT ;  /* 0x000003801d1c7812 */ /* 0x000fe400078ec0ff */
[----:B------:R-:W-:-:S02]  /*21e30*/  SHF.R.U64 R44, R44, 0x3, RZ ;  /* 0x000000032c2c7819 */ /* 0x000fc400000012ff */
[----:B------:R-:W-:Y:S02]  /*21e40*/  SHF.R.U64 R28, R28, 0x3, RZ ;  /* 0x000000031c1c7819 */ /* 0x000fe400000012ff */
[----:B------:R-:W-:Y:S01]  /*21e50*/  LOP3.LUT R44, R44, R45, RZ, 0x3c, !PT ;  /* 0x0000002d2c2c7212 */ /* 0x000fe200078e3cff */
[--C-:B------:R-:W-:Y:S01]  /*21e60*/  IMAD.X R45, RZ, RZ, R61.reuse, P3 ;  /* 0x000000ffff2d7224 */ /* 0x100fe200018e063d */
[----:B------:R-:W-:Y:S01]  /*21e70*/  LOP3.LUT R28, R28, R29, RZ, 0x3c, !PT ;  /* 0x0000001d1c1c7212 */ /* 0x000fe200078e3cff */
[----:B------:R-:W-:Y:S01]  /*21e80*/  IMAD.X R29, RZ, RZ, R61, P5 ;  /* 0x000000ffff1d7224 */ /* 0x000fe200028e063d */
[C---:B------:R-:W-:Y:S02]  /*21e90*/  IADD3 R49, P5, R60.reuse, 0x9000, RZ ;  /* 0x000090003c317810 */ /* 0x040fe40007fbe0ff */
[----:B------:R-:W-:Y:S02]  /*21ea0*/  LOP3.LUT R7, R60, 0x380, RZ, 0xc0, !PT ;  /* 0x000003803c077812 */ /* 0x000fe400078ec0ff */
[----:B------:R-:W-:-:S02]  /*21eb0*/  LOP3.LUT R48, R49, 0x380, RZ, 0xc0, !PT ;  /* 0x0000038031307812 */ /* 0x000fc400078ec0ff */
[----:B------:R-:W-:Y:S02]  /*21ec0*/  SHF.R.U64 R7, R7, 0x3, RZ ;  /* 0x0000000307077819 */ /* 0x000fe400000012ff */
[----:B------:R-:W-:Y:S02]  /*21ed0*/  SHF.R.S32.HI R70, RZ, 0x1f, R67 ;  /* 0x0000001fff467819 */ /* 0x000fe40000011443 */
[----:B------:R-:W-:Y:S02]  /*21ee0*/  SHF.R.U64 R48, R48, 0x3, RZ ;  /* 0x0000000330307819 */ /* 0x000fe400000012ff */
[----:B------:R-:W-:Y:S02]  /*21ef0*/  LEA.HI R70, R70, R67, RZ, 0x3 ;  /* 0x0000004346467211 */ /* 0x000fe400078f18ff */
[----:B------:R-:W-:Y:S01]  /*21f00*/  LOP3.LUT R48, R48, R49, RZ, 0x3c, !PT ;  /* 0x0000003130307212 */ /* 0x000fe200078e3cff */
[----:B------:R-:W-:Y:S01]  /*21f10*/  IMAD.X R49, RZ, RZ, R61, P5 ;  /* 0x000000ffff317224 */ /* 0x000fe200028e063d */
[----:B------:R-:W-:-:S05]  /*21f20*/  LOP3.LUT R70, R70, 0xfffffff8, RZ, 0xc0, !PT ;  /* 0xfffffff846467812 */ /* 0x000fca00078ec0ff */
[----:B------:R-:W-:Y:S02]  /*21f30*/  IMAD.IADD R70, R67, 0x1, -R70 ;  /* 0x0000000143467824 */ /* 0x000fe400078e0a46 */
[----:B------:R-:W0:Y:S01]  /*21f40*/  @P2 LDC R67, c[0x0][0xbf0] ;  /* 0x0002fc00ff432b82 */ /* 0x000e220000000800 */
[----:B------:R-:W-:Y:S01]  /*21f50*/  BSSY B1, `(.L_x_3543) ;  /* 0x000009d000017945 */ /* 0x000fe20003800000 */
[----:B---3--:R-:W-:Y:S02]  /*21f60*/  SEL R62, R12, RZ, !P1 ;  /* 0x000000ff0c3e7207 */ /* 0x008fe40004800000 */
[----:B----4-:R-:W-:Y:S02]  /*21f70*/  SEL R63, R10, RZ, !P1 ;  /* 0x000000ff0a3f7207 */ /* 0x010fe40004800000 */
[----:B------:R-:W-:Y:S01]  /*21f80*/  SHF.R.S32.HI R64, RZ, 0x1f, R69 ;  /* 0x0000001fff407819 */ /* 0x000fe20000011445 */
[----:B------:R-:W-:-:S04]  /*21f90*/  IMAD.WIDE.U32 R4, R69, UR4, R2 ;  /* 0x0000000445047c25 */ /* 0x000fc8000f8e0002 */
[----:B------:R-:W-:-:S04]  /*21fa0*/  IMAD R6, R64, UR4, RZ ;  /* 0x0000000440067c24 */ /* 0x000fc8000f8e02ff */
[----:B------:R-:W-:Y:S01]  /*21fb0*/  IMAD R11, R69, UR5, R6 ;  /* 0x00000005450b7c24 */ /* 0x000fe2000f8e0206 */
[----:B------:R-:W-:-:S03]  /*21fc0*/  ULDC.64 UR4, c[0x0][0xb98] ;  /* 0x0002e60000047ab9 */ /* 0x000fc60000000a00 */
[----:B------:R-:W-:Y:S02]  /*21fd0*/  IMAD.IADD R5, R5, 0x1, R11 ;  /* 0x0000000105057824 */ /* 0x000fe400078e020b */
[----:B------:R-:W-:Y:S02]  /*21fe0*/  IMAD R11, R0, R15, R8 ;  /* 0x0000000f000b7224 */ /* 0x000fe400078e0208 */
[----:B------:R-:W-:Y:S02]  /*21ff0*/  IMAD R6, R62, UR4, RZ ;  /* 0x000000043e067c24 */ /* 0x000fe4000f8e02ff */
[----:B------:R-:W-:-:S04]  /*22000*/  IMAD.WIDE.U32 R4, R63, UR4, R4 ;  /* 0x000000043f047c25 */ /* 0x000fc8000f8e0004 */
[----:B------:R-:W-:Y:S01]  /*22010*/  IMAD R8, R63, UR5, R6 ;  /* 0x000000053f087c24 */ /* 0x000fe2000f8e0206 */
[----:B------:R-:W-:Y:S01]  /*22020*/  SHF.R.S32.HI R6, RZ, 0x1f, R11 ;  /* 0x0000001fff067819 */ /* 0x000fe2000001140b */
[----:B------:R-:W-:Y:S01]  /*22030*/  ULDC.64 UR4, c[0x0][0xb88] ;  /* 0x0002e20000047ab9 */ /* 0x000fe20000000a00 */
[----:B------:R-:W-:-:S03]  /*22040*/  IADD3 R4, P0, R9, R4, RZ ;  /* 0x0000000409047210 */ /* 0x000fc60007f1e0ff */
[----:B------:R-:W-:Y:S01]  /*22050*/  IMAD R6, R6, UR4, RZ ;  /* 0x0000000406067c24 */ /* 0x000fe2000f8e02ff */
[----:B------:R-:W-:-:S03]  /*22060*/  IADD3.X R5, R13, R5, R8, P0, !PT ;  /* 0x000000050d057210 */ /* 0x000fc600007fe408 */
[C---:B------:R-:W-:Y:S02]  /*22070*/  IMAD R13, R11.reuse, UR5, R6 ;  /* 0x000000050b0d7c24 */ /* 0x040fe4000f8e0206 */
[----:B------:R-:W-:Y:S01]  /*22080*/  IMAD.WIDE.U32 R4, R11, UR4, R4 ;  /* 0x000000040b047c25 */ /* 0x000fe2000f8e0004 */
[----:B------:R-:W-:-:S04]  /*22090*/  ULDC.64 UR4, c[0x0][0xb50] ;  /* 0x0002d40000047ab9 */ /* 0x000fc80000000a00 */
[----:B------:R-:W-:Y:S02]  /*220a0*/  IADD3 R5, R5, R13, RZ ;  /* 0x0000000d05057210 */ /* 0x000fe40007ffe0ff */
[----:B------:R-:W-:Y:S02]  /*220b0*/  IADD3 R13, P1, R60, 0x2000, RZ ;  /* 0x000020003c0d7810 */ /* 0x000fe40007f3e0ff */
[C---:B------:R-:W-:Y:S02]  /*220c0*/  LEA R6, P0, R4.reuse, UR4, 0x2 ;  /* 0x0000000404067c11 */ /* 0x040fe4000f8010ff */
[----:B------:R-:W-:Y:S02]  /*220d0*/  LOP3.LUT R12, R13, 0x380, RZ, 0xc0, !PT ;  /* 0x000003800d0c7812 */ /* 0x000fe400078ec0ff */
[----:B------:R-:W-:Y:S02]  /*220e0*/  LEA.HI.X R10, R4, UR5, R5, 0x2, P0 ;  /* 0x00000005040a7c11 */ /* 0x000fe400080f1405 */
[----:B------:R-:W-:-:S02]  /*220f0*/  IADD3 R9, P4, R60, 0x1000, RZ ;  /* 0x000010003c097810 */ /* 0x000fc40007f9e0ff */
[----:B------:R-:W-:Y:S01]  /*22100*/  SHF.R.U64 R12, R12, 0x3, RZ ;  /* 0x000000030c0c7819 */ /* 0x000fe200000012ff */
[----:B------:R-:W-:Y:S01]  /*22110*/  IMAD R4, R66, 0x80, R14 ;  /* 0x0000008042047824 */ /* 0x000fe200078e020e */
[----:B------:R-:W-:Y:S01]  /*22120*/  IADD3 R33, P0, R60, 0x5000, RZ ;  /* 0x000050003c217810 */ /* 0x000fe20007f1e0ff */
[----:B------:R-:W-:Y:S01]  /*22130*/  SHFL.IDX PT, R54, R6, 0x1, 0x1c1f ;  /* 0x003c1f0006367f89 */ /* 0x000fe200000e0000 */
[----:B------:R-:W-:Y:S01]  /*22140*/  LOP3.LUT R8, R9, 0x380, RZ, 0xc0, !PT ;  /* 0x0000038009087812 */ /* 0x000fe200078ec0ff */
[----:B------:R-:W-:Y:S01]  /*22150*/  ULDC.64 UR4, c[0x0][0xaa0] ;  /* 0x0002a80000047ab9 */ /* 0x000fe20000000a00 */
[----:B------:R-:W-:Y:S02]  /*22160*/  LOP3.LUT R32, R33, 0x380, RZ, 0xc0, !PT ;  /* 0x0000038021207812 */ /* 0x000fe400078ec0ff */
[----:B------:R-:W-:Y:S01]  /*22170*/  LOP3.LUT R12, R12, R13, RZ, 0x3c, !PT ;  /* 0x0000000d0c0c7212 */ /* 0x000fe200078e3cff */
[----:B------:R-:W-:Y:S01]  /*22180*/  IMAD.X R13, RZ, RZ, R61, P1 ;  /* 0x000000ffff0d7224 */ /* 0x000fe200008e063d */
[----:B------:R-:W-:-:S02]  /*22190*/  IADD3 R41, P1, R60, 0x7000, RZ ;  /* 0x000070003c297810 */ /* 0x000fc40007f3e0ff */
[----:B------:R-:W-:Y:S02]  /*221a0*/  SHF.R.U64 R8, R8, 0x3, RZ ;  /* 0x0000000308087819 */ /* 0x000fe400000012ff */
[----:B------:R-:W-:Y:S02]  /*221b0*/  SHF.R.U64 R32, R32, 0x3, RZ ;  /* 0x0000000320207819 */ /* 0x000fe400000012ff */
[----:B------:R-:W-:Y:S02]  /*221c0*/  LOP3.LUT R40, R41, 0x380, RZ, 0xc0, !PT ;  /* 0x0000038029287812 */ /* 0x000fe400078ec0ff */
[----:B------:R-:W-:Y:S01]  /*221d0*/  LOP3.LUT R8, R8, R9, RZ, 0x3c, !PT ;  /* 0x0000000908087212 */ /* 0x000fe200078e3cff */
[--C-:B------:R-:W-:Y:S01]  /*221e0*/  IMAD.X R9, RZ, RZ, R61.reuse, P4 ;  /* 0x000000ffff097224 */ /* 0x100fe200020e063d */
[----:B------:R-:W-:Y:S01]  /*221f0*/  LOP3.LUT R32, R32, R33, RZ, 0x3c, !PT ;  /* 0x0000002120207212 */ /* 0x000fe200078e3cff */
[----:B------:R-:W-:Y:S01]  /*22200*/  IMAD.X R33, RZ, RZ, R61, P0 ;  /* 0x000000ffff217224 */ /* 0x000fe200000e063d */
[----:B------:R-:W-:Y:S01]  /*22210*/  IADD3 R37, P4, R60, 0x6000, RZ ;  /* 0x000060003c257810 */ /* 0x000fe20007f9e0ff */
[----:B------:R-:W-:Y:S01]  /*22220*/  SHFL.IDX PT, R21, R10, RZ, 0x1c1f ;  /* 0x001c1fff0a157589 */ /* 0x000fe200000e0000 */
[----:B------:R-:W-:-:S02]  /*22230*/  LOP3.LUT P0, RZ, R20, 0x3, RZ, 0xc0, !PT ;  /* 0x0000000314ff7812 */ /* 0x000fc4000780c0ff */
[----:B------:R-:W-:Y:S01]  /*22240*/  SHF.R.U64 R40, R40, 0x3, RZ ;  /* 0x0000000328287819 */ /* 0x000fe200000012ff */
[----:B------:R-:W1:Y:S01]  /*22250*/  SHFL.IDX PT, R20, R6, RZ, 0x1c1f ;  /* 0x001c1fff06147589 */ /* 0x000e6200000e0000 */
[----:B------:R-:W-:-:S03]  /*22260*/  LOP3.LUT R36, R37, 0x380, RZ, 0xc0, !PT ;  /* 0x0000038025247812 */ /* 0x000fc600078ec0ff */
[----:B------:R-:W2:Y:S01]  /*22270*/  SHFL.IDX PT, R55, R10, 0x1, 0x1c1f ;  /* 0x003c1f000a377f89 */ /* 0x000ea200000e0000 */
[----:B------:R-:W-:Y:S02]  /*22280*/  LOP3.LUT R40, R40, R41, RZ, 0x3c, !PT ;  /* 0x0000002928287212 */ /* 0x000fe400078e3cff */
[----:B------:R-:W-:Y:S02]  /*22290*/  IADD3.X R41, RZ, R61, RZ, P1, !PT ;  /* 0x0000003dff297210 */ /* 0x000fe40000ffe4ff */
[C---:B------:R-:W-:Y:S01]  /*222a0*/  ISETP.GE.OR P1, PT, R4.reuse, R65, P0 ;  /* 0x000000410400720c */ /* 0x040fe20000726670 */
[----:B------:R-:W-:Y:S01]  /*222b0*/  VIADD R4, R4, 0x8 ;  /* 0x0000000804047836 */ /* 0x000fe20000000000 */
[----:B------:R-:W-:Y:S02]  /*222c0*/  SHF.R.U64 R36, R36, 0x3, RZ ;  /* 0x0000000324247819 */ /* 0x000fe400000012ff */
[----:B------:R-:W-:Y:S02]  /*222d0*/  IADD3 R5, P3, R60, 0xb000, RZ ;  /* 0x0000b0003c057810 */ /* 0x000fe40007f7e0ff */
[----:B------:R-:W-:Y:S01]  /*222e0*/  LOP3.LUT R36, R36, R37, RZ, 0x3c, !PT ;  /* 0x0000002524247212 */ /* 0x000fe200078e3cff */
[----:B------:R-:W-:Y:S01]  /*222f0*/  IMAD.X R37, RZ, RZ, R61, P4 ;  /* 0x000000ffff257224 */ /* 0x000fe200020e063d */
[----:B------:R-:W-:-:S02]  /*22300*/  ISETP.GE.OR P0, PT, R4, R65, P0 ;  /* 0x000000410400720c */ /* 0x000fc40000706670 */
[----:B------:R-:W-:Y:S02]  /*22310*/  IADD3 R53, P4, R60, 0xa000, RZ ;  /* 0x0000a0003c357810 */ /* 0x000fe40007f9e0ff */
[----:B------:R-:W-:Y:S02]  /*22320*/  LOP3.LUT R4, R5, 0x380, RZ, 0xc0, !PT ;  /* 0x0000038005047812 */ /* 0x000fe400078ec0ff */
[----:B------:R-:W-:Y:S02]  /*22330*/  LOP3.LUT R52, R53, 0x380, RZ, 0xc0, !PT ;  /* 0x0000038035347812 */ /* 0x000fe400078ec0ff */
[----:B------:R-:W-:Y:S02]  /*22340*/  SHF.R.U64 R4, R4, 0x3, RZ ;  /* 0x0000000304047819 */ /* 0x000fe400000012ff */
[----:B------:R-:W-:Y:S02]  /*22350*/  SHF.R.U64 R52, R52, 0x3, RZ ;  /* 0x0000000334347819 */ /* 0x000fe400000012ff */
[----:B------:R-:W-:Y:S01]  /*22360*/  LOP3.LUT R60, R7, R60, RZ, 0x3c, !PT ;  /* 0x0000003c073c7212 */ /* 0x000fe200078e3cff */
[----:B-1----:R1:W-:Y:S01]  /*22370*/  @!P1 ST.E desc[UR54][R20.64], R122 ;  /* 0x0000007a14009985 */ /* 0x0023e2000c101936 */
[----:B------:R-:W-:Y:S01]  /*22380*/  LOP3.LUT R52, R52, R53, RZ, 0x3c, !PT ;  /* 0x0000003534347212 */ /* 0x000fe200078e3cff */
[----:B------:R-:W-:Y:S01]  /*22390*/  IMAD.X R53, RZ, RZ, R61, P4 ;  /* 0x000000ffff357224 */ /* 0x000fe200020e063d */
[----:B------:R-:W-:Y:S01]  /*223a0*/  LOP3.LUT R56, R4, R5, RZ, 0x3c, !PT ;  /* 0x0000000504387212 */ /* 0x000fe200078e3cff */
[----:B--2---:R2:W-:Y:S01]  /*223b0*/  @!P0 ST.E desc[UR54][R54.64], R123 ;  /* 0x0000007b36008985 */ /* 0x0045e2000c101936 */
[----:B------:R-:W-:-:S03]  /*223c0*/  IADD3.X R57, RZ, R61, RZ, P3, !PT ;  /* 0x0000003dff397210 */ /* 0x000fc60001ffe4ff */
[----:B------:R3:W5:Y:S01]  /*223d0*/  LD.E.128 R4, desc[UR54][R60.64] ;  /* 0x000000363c047980 */ /* 0x000762000c101d00 */
[----:B------:R-:W-:Y:S02]  /*223e0*/  IMAD R3, R3, UR4, RZ ;  /* 0x0000000403037c24 */ /* 0x000fe4000f8e02ff */
[----:B-1----:R-:W-:Y:S01]  /*223f0*/  IMAD R20, R70, 0x20, R68 ;  /* 0x0000002046147824 */ /* 0x002fe200078e0244 */
[----:B------:R-:W5:Y:S04]  /*22400*/  LD.E.128 R8, desc[UR54][R8.64] ;  /* 0x0000003608087980 */ /* 0x000f68000c101d00 */
[----:B------:R-:W5:Y:S01]  /*22410*/  LD.E.128 R12, desc[UR54][R12.64] ;  /* 0x000000360c0c7980 */ /* 0x000f62000c101d00 */
[----:B---3--:R-:W1:Y:S01]  /*22420*/  @P2 LDC R61, c[0x0][0xbec] ;  /* 0x0002fb00ff3d2b82 */ /* 0x008e620000000800 */
[----:B------:R-:W-:-:S02]  /*22430*/  IMAD R21, R2, UR5, R3 ;  /* 0x0000000502157c24 */ /* 0x000fc4000f8e0203 */
[----:B------:R-:W-:Y:S01]  /*22440*/  IMAD.WIDE.U32 R2, R2, UR4, RZ ;  /* 0x0000000402027c25 */ /* 0x000fe2000f8e00ff */
[----:B------:R-:W-:Y:S01]  /*22450*/  ULDC.64 UR4, c[0x0][0xae8] ;  /* 0x0002ba0000047ab9 */ /* 0x000fe20000000a00 */
[----:B------:R-:W5:Y:S02]  /*22460*/  LD.E.128 R24, desc[UR54][R24.64] ;  /* 0x0000003618187980 */ /* 0x000f64000c101d00 */
[----:B------:R-:W-:Y:S02]  /*22470*/  IMAD.IADD R3, R3, 0x1, R21 ;  /* 0x0000000103037824 */ /* 0x000fe400078e0215 */
[----:B------:R-:W-:Y:S01]  /*22480*/  IMAD R21, R64, UR4, RZ ;  /* 0x0000000440157c24 */ /* 0x000fe2000f8e02ff */
[----:B------:R-:W5:Y:S01]  /*22490*/  LD.E.128 R28, desc[UR54][R28.64] ;  /* 0x000000361c1c7980 */ /* 0x000f62000c101d00 */
[----:B------:R-:W-:Y:S02]  /*224a0*/  IMAD R64, R66, 0x80, R20 ;  /* 0x0000008042407824 */ /* 0x000fe400078e0214 */
[C---:B------:R-:W-:Y:S01]  /*224b0*/  IMAD R21, R69.reuse, UR5, R21 ;  /* 0x0000000545157c24 */ /* 0x040fe2000f8e0215 */
[----:B------:R-:W5:Y:S01]  /*224c0*/  LD.E.128 R32, desc[UR54][R32.64] ;  /* 0x0000003620207980 */ /* 0x000f62000c101d00 */
[----:B------:R-:W-:Y:S01]  /*224d0*/  IMAD.WIDE.U32 R2, R69, UR4, R2 ;  /* 0x0000000445027c25 */ /* 0x000fe2000f8e0002 */
[----:B------:R-:W-:-:S02]  /*224e0*/  ULDC.64 UR4, c[0x0][0xaf0] ;  /* 0x0002bc0000047ab9 */ /* 0x000fc40000000a00 */
[----:B------:R-:W5:Y:S02]  /*224f0*/  LD.E.128 R36, desc[UR54][R36.64] ;  /* 0x0000003624247980 */ /* 0x000f64000c101d00 */
[----:B------:R-:W-:Y:S02]  /*22500*/  IADD3 R3, R3, R21, RZ ;  /* 0x0000001503037210 */ /* 0x000fe40007ffe0ff */
[----:B------:R-:W5:Y:S01]  /*22510*/  LD.E.128 R40, desc[UR54][R40.64] ;  /* 0x0000003628287980 */ /* 0x000f62000c101d00 */
[----:B-1----:R-:W-:-:S03]  /*22520*/  @P2 IMAD.HI.U32 R20, R64, R61, RZ ;  /* 0x0000003d40142227 */ /* 0x002fc600078e00ff */
[----:B------:R-:W5:Y:S01]  /*22530*/  LD.E.128 R44, desc[UR54][R44.64] ;  /* 0x000000362c2c7980 */ /* 0x000f62000c101d00 */
[----:B------:R-:W-:Y:S01]  /*22540*/  IMAD.MOV.U32 R21, RZ, RZ, R64 ;  /* 0x000000ffff157224 */ /* 0x000fe200078e0040 */
[----:B0-----:R-:W-:Y:S01]  /*22550*/  @P2 SHF.R.U32.HI R21, RZ, R67, R20 ;  /* 0x00000043ff152219 */ /* 0x001fe20000011614 */
[----:B------:R-:W-:Y:S01]  /*22560*/  IMAD R60, R62, UR4, RZ ;  /* 0x000000043e3c7c24 */ /* 0x000fe2000f8e02ff */
[----:B------:R-:W5:Y:S01]  /*22570*/  LD.E.128 R48, desc[UR54][R48.64] ;  /* 0x0000003630307980 */ /* 0x000f62000c101d00 */
[C---:B------:R-:W-:Y:S01]  /*22580*/  IMAD.WIDE.U32 R2, R63.reuse, UR4, R2 ;  /* 0x000000043f027c25 */ /* 0x040fe2000f8e0002 */
[--C-:B------:R-:W-:Y:S02]  /*22590*/  SHF.R.S32.HI R20, RZ, 0x1f, R21.reuse ;  /* 0x0000001fff147819 */ /* 0x100fe40000011415 */
[----:B--2---:R-:W5:Y:S01]  /*225a0*/  LD.E.128 R52, desc[UR54][R52.64] ;  /* 0x0000003634347980 */ /* 0x004f62000c101d00 */
[----:B------:R-:W-:Y:S01]  /*225b0*/  IMAD R61, R63, UR5, R60 ;  /* 0x000000053f3d7c24 */ /* 0x000fe2000f8e023c */
[----:B------:R-:W-:Y:S01]  /*225c0*/  ULDC.64 UR4, c[0x0][0xae0] ;  /* 0x0002b80000047ab9 */ /* 0x000fe20000000a00 */
[----:B------:R-:W-:Y:S01]  /*225d0*/  IMAD.MOV R63, RZ, RZ, -R21 ;  /* 0x000000ffff3f7224 */ /* 0x000fe200078e0a15 */
        /* <DEDUP_REMOVED lines=9> */
[----:B------:R-:W-:Y:S02]  /*22670*/  IMAD R61, R0, R63, R64 ;  /* 0x0000003f003d7224 */ /* 0x000fe400078e0240 */
[----:B------:R-:W-:-:S02]  /*22680*/  IMAD R63, R21, UR5, R20 ;  /* 0x00000005153f7c24 */ /* 0x000fc4000f8e0214 */
[----:B------:R-:W-:Y:S01]  /*22690*/  IMAD.WIDE.U32 R2, R21, UR4, R2 ;  /* 0x0000000415027c25 */ /* 0x000fe2000f8e0002 */
[----:B------:R-:W-:Y:S01]  /*226a0*/  SHF.R.S32.HI R0, RZ, 0x1f, R61 ;  /* 0x0000001fff007819 */ /* 0x000fe2000001143d */
[----:B------:R-:W-:Y:S02]  /*226b0*/  ULDC.64 UR4, c[0x0][0xad8] ;  /* 0x0002b60000047ab9 */ /* 0x000fe40000000a00 */
[----:B------:R-:W-:Y:S01]  /*226c0*/  IMAD R64, R66, 0x80, R68 ;  /* 0x0000008042407824 */ /* 0x000fe200078e0244 */
[----:B------:R-:W-:Y:S01]  /*226d0*/  IADD3 R3, R3, R63, RZ ;  /* 0x0000003f03037210 */ /* 0x000fe20007ffe0ff */
[----:B------:R-:W-:Y:S02]  /*226e0*/  IMAD R20, R0, UR4, RZ ;  /* 0x0000000400147c24 */ /* 0x000fe4000f8e02ff */
[----:B------:R-:W-:Y:S02]  /*226f0*/  VIADD R0, R64, 0x20 ;  /* 0x0000002040007836 */ /* 0x000fe40000000000 */
[----:B------:R-:W-:-:S02]  /*22700*/  IMAD R21, R61, UR5, R20 ;  /* 0x000000053d157c24 */ /* 0x000fc4000f8e0214 */
[----:B------:R-:W-:Y:S01]  /*22710*/  IMAD.WIDE.U32 R2, R61, UR4, R2 ;  /* 0x000000043d027c25 */ /* 0x000fe2000f8e0002 */
[-C--:B------:R-:W-:Y:S01]  /*22720*/  ISETP.GE.AND P1, PT, R0, R65.reuse, PT ;  /* 0x000000410000720c */ /* 0x080fe20003f26270 */
        /* <DEDUP_REMOVED lines=9> */
[C---:B------:R-:W-:Y:S01]  /*227c0*/  VIADD R67, R234.reuse, 0x80 ;  /* 0x00000080ea437836 */ /* 0x040fe20000000000 */
[----:B------:R1:W2:Y:S01]  /*227d0*/  SHFL.IDX PT, R60, R62, RZ, 0x181f ;  /* 0x00181fff3e3c7589 */ /* 0x0002a200000e0000 */
[----:B------:R-:W-:Y:S02]  /*227e0*/  IADD3 R66, R234, 0x80, RZ ;  /* 0x00000080ea427810 */ /* 0x000fe40007ffe0ff */
[----:B------:R-:W-:Y:S01]  /*227f0*/  ISETP.GE.AND P0, PT, R20, R65, PT ;  /* 0x000000411400720c */ /* 0x000fe20003f06270 */
[----:B0-----:R1:W0:Y:S01]  /*22800*/  SHFL.IDX PT, R0, R63, RZ, 0x181f ;  /* 0x00181fff3f007589 */ /* 0x00122200000e0000 */
[----:B------:R-:W-:-:S02]  /*22810*/  SHF.R.S32.HI R67, RZ, 0x1f, R67 ;  /* 0x0000001fff437819 */ /* 0x000fc40000011443 */
        /* <DEDUP_REMOVED lines=9> */
[----:B------:R-:W-:-:S03]  /*228b0*/  @!P3 LEA R20, P5, R237, R60, 0x1 ;  /* 0x0000003ced14b211 */ /* 0x000fc600078a08ff */
[----:B-----5:R3:W-:Y:S01]  /*228c0*/  @!P4 ST.E.128 desc[UR54][R2.64], R4 ;  /* 0x000000040200c985 */ /* 0x0207e2000c101d36 */
[----:B------:R-:W-:Y:S02]  /*228d0*/  @!P3 LEA.HI.X R21, R237, R0, R68, 0x1, P5 ;  /* 0x00000000ed15b211 */ /* 0x000fe400028f0c44 */
[----:B------:R-:W-:-:S03]  /*228e0*/  @!P2 LEA R60, P5, R66, R60, 0x1 ;  /* 0x0000003c423ca211 */ /* 0x000fc600078a08ff */
[----:B------:R3:W-:Y:S01]  /*228f0*/  @!P3 ST.E.128 desc[UR54][R20.64], R28 ;  /* 0x0000001c1400b985 */ /* 0x0007e2000c101d36 */
[----:B------:R-:W-:-:S05]  /*22900*/  @!P2 LEA.HI.X R61, R66, R0, R67, 0x1, P5 ;  /* 0x00000000423da211 */ /* 0x000fca00028f0c43 */
[----:B------:R3:W-:Y:S04]  /*22910*/  @!P2 ST.E.128 desc[UR54][R60.64], R44 ;  /* 0x0000002c3c00a985 */ /* 0x0007e8000c101d36 */
.L_x_3544:
[----:B------:R-:W-:Y:S05]  /*22920*/  BSYNC B1 ;  /* 0x0000000000017941 */ /* 0x000fea0003800000 */
.L_x_3543:
[----:B0-----:R0:W4:Y:S01]  /*22930*/  SHFL.IDX PT, R0, R63, 0x1, 0x181f ;  /* 0x00381f003f007f89 */ /* 0x00112200000e0000 */
[----:B------:R-:W-:Y:S03]  /*22940*/  BSSY B1, `(.L_x_3545) ;  /* 0x0000010000017945 */ /* 0x000fe60003800000 */
[----:B---3-5:R0:W3:Y:S01]  /*22950*/  SHFL.IDX PT, R6, R62, 0x1, 0x181f ;  /* 0x00381f003e067f89 */ /* 0x0280e200000e0000 */
[----:B------:R-:W-:Y:S05]  /*22960*/  @P1 BRA `(.L_x_3546) ;  /* 0x0000000000341947 */ /* 0x000fea0003800000 */
[----:B------:R-:W-:Y:S02]  /*22970*/  ULDC UR4, c[0x0][0xac8] ;  /* 0x0002b20000047ab9 */ /* 0x000fe40000000800 */
[----:B------:R-:W-:Y:S02]  /*22980*/  ISETP.GE.AND P3, PT, R234, UR4, PT ;  /* 0x00000004ea007c0c */ /* 0x000fe4000bf66270 */
[----:B------:R-:W-:Y:S02]  /*22990*/  ISETP.GE.AND P2, PT, R237, UR4, PT ;  /* 0x00000004ed007c0c */ /* 0x000fe4000bf46270 */
[----:B------:R-:W-:-:S09]  /*229a0*/  ISETP.GE.AND P1, PT, R66, UR4, PT ;  /* 0x0000000442007c0c */ /* 0x000fd2000bf26270 */
[CC--:B---3--:R-:W-:Y:S02]  /*229b0*/  @!P3 LEA R2, P5, R234.reuse, R6.reuse, 0x1 ;  /* 0x00000006ea02b211 */ /* 0x0c8fe400078a08ff */
[C---:B------:R-:W-:Y:S02]  /*229c0*/  @!P2 LEA R4, P4, R237.reuse, R6, 0x1 ;  /* 0x00000006ed04a211 */ /* 0x040fe400078808ff */
[----:B----4-:R-:W-:Y:S02]  /*229d0*/  @!P3 LEA.HI.X R3, R234, R0, R69, 0x1, P5 ;  /* 0x00000000ea03b211 */ /* 0x010fe400028f0c45 */
[C---:B------:R-:W-:Y:S02]  /*229e0*/  @!P1 LEA R6, P5, R66.reuse, R6, 0x1 ;  /* 0x0000000642069211 */ /* 0x040fe400078a08ff */
[-C--:B------:R-:W-:Y:S01]  /*229f0*/  @!P2 LEA.HI.X R5, R237, R0.reuse, R68, 0x1, P4 ;  /* 0x00000000ed05a211 */ /* 0x080fe200020f0c44 */
[----:B------:R3:W-:Y:S01]  /*22a00*/  @!P3 ST.E.128 desc[UR54][R2.64], R8 ;  /* 0x000000080200b985 */ /* 0x0007e2000c101d36 */
[----:B------:R-:W-:-:S03]  /*22a10*/  @!P1 LEA.HI.X R7, R66, R0, R67, 0x1, P5 ;  /* 0x0000000042079211 */ /* 0x000fc600028f0c43 */
[----:B------:R3:W-:Y:S04]  /*22a20*/  @!P2 ST.E.128 desc[UR54][R4.64], R32 ;  /* 0x000000200400a985 */ /* 0x0007e8000c101d36 */
[----:B------:R3:W-:Y:S02]  /*22a30*/  @!P1 ST.E.128 desc[UR54][R6.64], R48 ;  /* 0x0000003006009985 */ /* 0x0007e4000c101d36 */
.L_x_3546:
[----:B------:R-:W-:Y:S05]  /*22a40*/  BSYNC B1 ;  /* 0x0000000000017941 */ /* 0x000fea0003800000 */
.L_x_3545:
        /* <DEDUP_REMOVED lines=9> */
[CC--:B------:R-:W-:Y:S02]  /*22ae0*/  @!P4 LEA R4, P1, R237.reuse, R6.reuse, 0x1 ;  /* 0x00000006ed04c211 */ /* 0x0c0fe400078208ff */
[----:B------:R-:W-:Y:S02]  /*22af0*/  @!P5 LEA R6, P2, R66, R6, 0x1 ;  /* 0x000000064206d211 */ /* 0x000fe400078408ff */
[-C--:B0-----:R-:W-:Y:S02]  /*22b00*/  @!P3 LEA.HI.X R3, R234, R0.reuse, R69, 0x1, P0 ;  /* 0x00000000ea03b211 */ /* 0x081fe400000f0c45 */
[-C--:B------:R-:W-:Y:S02]  /*22b10*/  @!P4 LEA.HI.X R5, R237, R0.reuse, R68, 0x1, P1 ;  /* 0x00000000ed05c211 */ /* 0x080fe400008f0c44 */
[----:B------:R-:W-:Y:S01]  /*22b20*/  @!P5 LEA.HI.X R7, R66, R0, R67, 0x1, P2 ;  /* 0x000000004207d211 */ /* 0x000fe200010f0c43 */
[----:B------:R0:W-:Y:S04]  /*22b30*/  @!P3 ST.E.128 desc[UR54][R2.64], R12 ;  /* 0x0000000c0200b985 */ /* 0x0001e8000c101d36 */
[----:B------:R0:W-:Y:S04]  /*22b40*/  @!P4 ST.E.128 desc[UR54][R4.64], R36 ;  /* 0x000000240400c985 */ /* 0x0001e8000c101d36 */
[----:B------:R0:W-:Y:S02]  /*22b50*/  @!P5 ST.E.128 desc[UR54][R6.64], R52 ;  /* 0x000000340600d985 */ /* 0x0001e4000c101d36 */
.L_x_3548:
[----:B------:R-:W-:Y:S05]  /*22b60*/  BSYNC B1 ;  /* 0x0000000000017941 */ /* 0x000fea0003800000 */
.L_x_3547:
[----:B0-----:R-:W-:Y:S01]  /*22b70*/  VIADD R0, R64, 0x60 ;  /* 0x0000006040007836 */ /* 0x001fe20000000000 */
[----:B-1--4-:R-:W0:Y:S04]  /*22b80*/  SHFL.IDX PT, R63, R63, 0x3, 0x181f ;  /* 0x00781f003f3f7f89 */ /* 0x012e2800000e0000 */
[----:B------:R-:W-:Y:S01]  /*22b90*/  ISETP.GE.AND P0, PT, R0, R65, PT ;  /* 0x000000410000720c */ /* 0x000fe20003f06270 */
[----:B------:R-:W1:-:S12]  /*22ba0*/  SHFL.IDX PT, R62, R62, 0x3, 0x181f ;  /* 0x00781f003e3e7f89 */ /* 0x000e5800000e0000 */
[----:B------:R-:W-:Y:S05]  /*22bb0*/  @P0 BRA `(.L_x_3549) ;  /* 0x0000000c00d40947 */ /* 0x000fea0003800000 */
[----:B------:R-:W-:Y:S02]  /*22bc0*/  ULDC UR4, c[0x0][0xac8] ;  /* 0x0002b20000047ab9 */ /* 0x000fe40000000800 */
[----:B------:R-:W-:Y:S02]  /*22bd0*/  ISETP.GE.AND P2, PT, R234, UR4, PT ;  /* 0x00000004ea007c0c */ /* 0x000fe4000bf46270 */
[----:B------:R-:W-:-:S11]  /*22be0*/  ISETP.GE.AND P3, PT, R237, UR4, PT ;  /* 0x00000004ed007c0c */ /* 0x000fd6000bf66270 */
[CC--:B-1----:R-:W-:Y:S02]  /*22bf0*/  @!P2 LEA R2, P0, R234.reuse, R62.reuse, 0x1 ;  /* 0x0000003eea02a211 */ /* 0x0c2fe400078008ff */
[C---:B------:R-:W-:Y:S02]  /*22c00*/  @!P3 LEA R4, P1, R237.reuse, R62, 0x1 ;  /* 0x0000003eed04b211 */ /* 0x040fe400078208ff */
[-C--:B0-----:R-:W-:Y:S02]  /*22c10*/  @!P2 LEA.HI.X R3, R234, R63.reuse, R69, 0x1, P0 ;  /* 0x0000003fea03a211 */ /* 0x081fe400000f0c45 */
[----:B------:R-:W-:Y:S02]  /*22c20*/  @!P3 LEA.HI.X R5, R237, R63, R68, 0x1, P1 ;  /* 0x0000003fed05b211 */ /* 0x000fe400008f0c44 */
[----:B------:R-:W-:Y:S01]  /*22c30*/  ISETP.GE.AND P0, PT, R66, UR4, PT ;  /* 0x0000000442007c0c */ /* 0x000fe2000bf06270 */
[----:B------:R4:W-:Y:S04]  /*22c40*/  @!P2 ST.E.128 desc[UR54][R2.64], R24 ;  /* 0x000000180200a985 */ /* 0x0009e8000c101d36 */
[----:B------:R4:W-:Y:S08]  /*22c50*/  @!P3 ST.E.128 desc[UR54][R4.64], R40 ;  /* 0x000000280400b985 */ /* 0x0009f0000c101d36 */
[----:B------:R-:W-:Y:S05]  /*22c60*/  @P0 BRA `(.L_x_3549) ;  /* 0x0000000c00a80947 */ /* 0x000fea0003800000 */
[----:B----4-:R-:W-:-:S04]  /*22c70*/  LEA R2, P0, R66, R62, 0x1 ;  /* 0x0000003e42027211 */ /* 0x010fc800078008ff */
[----:B------:R-:W-:-:S05]  /*22c80*/  LEA.HI.X R3, R66, R63, R67, 0x1, P0 ;  /* 0x0000003f42037211 */ /* 0x000fca00000f0c43 */
[----:B------:R0:W-:Y:S01]  /*22c90*/  ST.E.128 desc[UR54][R2.64], R56 ;  /* 0x0000003802007985 */ /* 0x0001e2000c101d36 */
[----:B------:R-:W-:Y:S05]  /*22ca0*/  BRA `(.L_x_3549) ;  /* 0x0000000c00987947 */ /* 0x000fea0003800000 */
.L_x_3540:
[----:B------:R-:W2:Y:S01]  /*22cb0*/  LDL.LU R4, [R1+0x24] ;  /* 0x0000240001047983 */ /* 0x000ea20000300800 */
[----:B------:R-:W-:Y:S01]  /*22cc0*/  ULDC.64 UR4, c[0x0][0xc00] ;  /* 0x0003000000047ab9 */ /* 0x000fe20000000a00 */
[----:B------:R-:W-:Y:S01]  /*22cd0*/  IMAD.MOV.U32 R0, RZ, RZ, RZ ;  /* 0x000000ffff007224 */ /* 0x000fe200078e00ff */
[----:B------:R-:W1:Y:S01]  /*22ce0*/  LDC R25, c[0x0][0xbe8] ;  /* 0x0002fa00ff197b82 */ /* 0x000e620000000800 */
[----:B------:R-:W3:Y:S01]  /*22cf0*/  LDL.LU R6, [R1+0x28] ;  /* 0x0000280001067983 */ /* 0x000ee20000300800 */
[----:B------:R-:W-:-:S04]  /*22d00*/  ISETP.NE.U32.AND P0, PT, RZ, UR4, PT ;  /* 0x00000004ff007c0c */ /* 0x000fc8000bf05070 */
[----:B------:R-:W-:Y:S02]  /*22d10*/  ISETP.NE.AND.EX P0, PT, RZ, UR5, PT, P0 ;  /* 0x00000005ff007c0c */ /* 0x000fe4000bf05300 */
[----:B--2---:R-:W-:-:S04]  /*22d20*/  IADD3 R2, P1, R4, UR4, RZ ;  /* 0x0000000404027c10 */ /* 0x004fc8000ff3e0ff */
[----:B---3--:R-:W-:Y:S01]  /*22d30*/  IADD3.X R3, R6, UR5, RZ, P1, !PT ;  /* 0x0000000506037c10 */ /* 0x008fe20008ffe4ff */
[----:B------:R-:W-:Y:S02]  /*22d40*/  ULDC.64 UR4, c[0x0][0xc08] ;  /* 0x0003020000047ab9 */ /* 0x000fe40000000a00 */
[----:B------:R-:W-:-:S04]  /*22d50*/  ISETP.NE.U32.AND P1, PT, RZ, UR4, PT ;  /* 0x00000004ff007c0c */ /* 0x000fc8000bf25070 */
[----:B------:R2:W5:Y:S01]  /*22d60*/  @P0 LDG.E R0, desc[UR54][R2.64] ;  /* 0x0000003602000981 */ /* 0x000562000c1e1900 */
[----:B------:R-:W-:Y:S01]  /*22d70*/  ISETP.NE.AND.EX P1, PT, RZ, UR5, PT, P1 ;  /* 0x00000005ff007c0c */ /* 0x000fe2000bf25310 */
[----:B------:R-:W3:-:S12]  /*22d80*/  S2R R7, SR_TID.X ;  /* 0x0000000000077919 */ /* 0x000ed80000002100 */
[----:B------:R-:W-:Y:S01]  /*22d90*/  @P1 IADD3 R4, P2, R4, UR4, RZ ;  /* 0x0000000404041c10 */ /* 0x000fe2000ff5e0ff */
[----:B------:R-:W-:-:S03]  /*22da0*/  ULDC UR4, c[0x0][0xa88] ;  /* 0x0002a20000047ab9 */ /* 0x000fc60000000800 */
[----:B------:R-:W-:Y:S01]  /*22db0*/  @P1 IADD3.X R5, R6, UR5, RZ, P2, !PT ;  /* 0x0000000506051c10 */ /* 0x000fe200097fe4ff */
[----:B------:R-:W-:-:S06]  /*22dc0*/  IMAD.U32 R6, RZ, RZ, UR4 ;  /* 0x00000004ff067e24 */ /* 0x000fcc000f8e00ff */
[----:B------:R2:W5:Y:S01]  /*22dd0*/  @P1 LDG.E R6, desc[UR54][R4.64] ;  /* 0x0000003604061981 */ /* 0x000562000c1e1900 */
[----:B-1----:R-:W-:Y:S02]  /*22de0*/  ISETP.NE.AND P2, PT, R25, 0x1, PT ;  /* 0x000000011900780c */ /* 0x002fe40003f45270 */
[----:B---3--:R-:W-:-:S11]  /*22df0*/  IADD3 R26, R7, -0x80, RZ ;  /* 0xffffff80071a7810 */ /* 0x008fd60007ffe0ff */
[----:B------:R-:W1:Y:S01]  /*22e00*/  @P2 LDC R14, c[0x0][0xbec] ;  /* 0x0002fb00ff0e2b82 */ /* 0x000e620000000800 */
[----:B------:R-:W-:-:S07]  /*22e10*/  ISETP.GE.AND P3, PT, R26, 0x80, PT ;  /* 0x000000801a00780c */ /* 0x000fce0003f66270 */
[----:B------:R-:W3:Y:S01]  /*22e20*/  @P2 LDC R27, c[0x0][0xbf0] ;  /* 0x0002fc00ff1b2b82 */ /* 0x000ee20000000800 */
[----:B--2---:R-:W-:Y:S05]  /*22e30*/  @P1 BRA `(.L_x_3550) ;  /* 0x0000000000101947 */ /* 0x004fea0003800000 */
[----:B------:R-:W-:Y:S05]  /*22e40*/  @!P0 BRA `(.L_x_3550) ;  /* 0x00000000000c8947 */ /* 0x000fea0003800000 */
[----:B------:R-:W2:Y:S04]  /*22e50*/  LDG.E R5, desc[UR54][R2.64] ;  /* 0x0000003602057981 */ /* 0x000ea8000c1e1900 */
[----:B-----5:R-:W2:Y:S02]  /*22e60*/  LDG.E R6, desc[UR54][R2.64+0x4] ;  /* 0x0000043602067981 */ /* 0x020ea4000c1e1900 */
[----:B--2---:R-:W-:-:S07]  /*22e70*/  IMAD.IADD R6, R6, 0x1, -R5 ;  /* 0x0000000106067824 */ /* 0x004fce00078e0a05 */
.L_x_3550:
[----:B------:R-:W2:Y:S04]  /*22e80*/  LDL.LU R3, [R1+0x10] ;  /* 0x0000100001037983 */ /* 0x000ea80000300800 */
[----:B------:R-:W4:Y:S04]  /*22e90*/  LDL.LU R2, [R1+0x2c] ;  /* 0x00002c0001027983 */ /* 0x000f280000300800 */
[----:B------:R-:W3:Y:S04]  /*22ea0*/  LDL R24, [R1+0x20] ;  /* 0x0000200001187983 */ /* 0x000ee80000100800 */
[----:B------:R0:W5:Y:S01]  /*22eb0*/  LDL R20, [R1+0x30] ;  /* 0x0000300001147983 */ /* 0x0001620000100800 */
[----:B------:R-:W-:Y:S01]  /*22ec0*/  BSSY B1, `(.L_x_3551) ;  /* 0x000002d000017945 */ /* 0x000fe20003800000 */
[----:B-----5:R-:W-:-:S02]  /*22ed0*/  SHF.R.S32.HI R11, RZ, 0x1f, R0 ;  /* 0x0000001fff0b7819 */ /* 0x020fc40000011400 */
[----:B--2---:R-:W-:Y:S02]  /*22ee0*/  SEL R13, R3, RZ, !P0 ;  /* 0x000000ff030d7207 */ /* 0x004fe40004000000 */
[----:B----4-:R-:W-:Y:S02]  /*22ef0*/  SEL R12, R2, RZ, !P0 ;  /* 0x000000ff020c7207 */ /* 0x010fe40004000000 */
[----:B---3--:R-:W-:Y:S01]  /*22f00*/  SHF.R.S32.HI R10, RZ, 0x1f, R24 ;  /* 0x0000001fff0a7819 */ /* 0x008fe20000011418 */
[----:B0-----:R-:W-:Y:S06]  /*22f10*/  @P3 BRA `(.L_x_3552) ;  /* 0x00000000009c3947 */ /* 0x001fec0003800000 */
[----:B------:R-:W0:Y:S01]  /*22f20*/  LDC R9, c[0x0][0xbe8] ;  /* 0x0002fa00ff097b82 */ /* 0x000e220000000800 */
[----:B------:R-:W-:-:S04]  /*22f30*/  IMAD R2, R20, 0x80, R7 ;  /* 0x0000008014027824 */ /* 0x000fc800078e0207 */
[----:B------:R-:W-:Y:S02]  /*22f40*/  VIADD R8, R2, 0xffffff80 ;  /* 0xffffff8002087836 */ /* 0x000fe40000000000 */
[----:B0-----:R-:W-:-:S05]  /*22f50*/  IMAD R3, R6, R9, RZ ;  /* 0x0000000906037224 */ /* 0x001fca00078e02ff */
[----:B------:R-:W-:-:S13]  /*22f60*/  ISETP.GE.AND P0, PT, R8, R3, PT ;  /* 0x000000030800720c */ /* 0x000fda0003f06270 */
[----:B------:R-:W-:Y:S05]  /*22f70*/  @P0 BRA `(.L_x_3552) ;  /* 0x0000000000840947 */ /* 0x000fea0003800000 */
[----:B------:R-:W-:Y:S01]  /*22f80*/  ISETP.NE.AND P0, PT, R9, 0x1, PT ;  /* 0x000000010900780c */ /* 0x000fe20003f05270 */
[----:B------:R-:W-:Y:S01]  /*22f90*/  ULDC.64 UR4, c[0x0][0xb90] ;  /* 0x0002e40000047ab9 */ /* 0x000fe20000000a00 */
[----:B------:R-:W-:Y:S01]  /*22fa0*/  MOV R2, R0 ;  /* 0x0000000000027202 */ /* 0x000fe20000000f00 */
[----:B------:R-:W-:Y:S02]  /*22fb0*/  IMAD R7, R10, UR4, RZ ;  /* 0x000000040a077c24 */ /* 0x000fe4000f8e02ff */
[----:B------:R-:W-:Y:S02]  /*22fc0*/  IMAD.MOV.U32 R3, RZ, RZ, R11 ;  /* 0x000000ffff037224 */ /* 0x000fe400078e000b */
[----:B------:R-:W-:Y:S02]  /*22fd0*/  IMAD.MOV.U32 R5, RZ, RZ, R8 ;  /* 0x000000ffff057224 */ /* 0x000fe400078e0008 */
[----:B------:R-:W-:-:S04]  /*22fe0*/  IMAD.WIDE.U32 R2, R24, UR4, R2 ;  /* 0x0000000418027c25 */ /* 0x000fc8000f8e0002 */
[----:B------:R-:W0:Y:S01]  /*22ff0*/  @P0 LDC R15, c[0x0][0xbec] ;  /* 0x0002fb00ff0f0b82 */ /* 0x000e220000000800 */
[----:B------:R-:W-:Y:S01]  /*23000*/  IMAD R7, R24, UR5, R7 ;  /* 0x0000000518077c24 */ /* 0x000fe2000f8e0207 */
[----:B------:R-:W-:-:S03]  /*23010*/  ULDC.64 UR4, c[0x0][0xb98] ;  /* 0x0002e60000047ab9 */ /* 0x000fc60000000a00 */
[----:B------:R-:W-:-:S03]  /*23020*/  IMAD.IADD R3, R3, 0x1, R7 ;  /* 0x0000000103037824 */ /* 0x000fc600078e0207 */
[----:B------:R-:W2:Y:S01]  /*23030*/  @P0 LDC R21, c[0x0][0xbf0] ;  /* 0x0002fc00ff150b82 */ /* 0x000ea20000000800 */
[----:B------:R-:W-:-:S04]  /*23040*/  IMAD.WIDE.U32 R2, R13, UR4, R2 ;  /* 0x000000040d027c25 */ /* 0x000fc8000f8e0002 */
[----:B0-----:R-:W-:-:S05]  /*23050*/  @P0 IMAD.HI.U32 R4, R8, R15, RZ ;  /* 0x0000000f08040227 */ /* 0x001fca00078e00ff */
        /* <DEDUP_REMOVED lines=16> */
[----:B------:R-:W-:Y:S02]  /*23160*/  LEA.HI.X R5, R2, UR5, R3, 0x2, P0 ;  /* 0x0000000502057c11 */ /* 0x000fe400080f1403 */
[----:B------:R-:W-:-:S05]  /*23170*/  MOV R3, 0xff800000 ;  /* 0xff80000000037802 */ /* 0x000fca0000000f00 */
[----:B------:R0:W-:Y:S02]  /*23180*/  STG.E desc[UR54][R4.64], R3 ;  /* 0x0000000304007986 */ /* 0x0001e4000c101936 */
.L_x_3552:
[----:B------:R-:W-:Y:S05]  /*23190*/  BSYNC B1 ;  /* 0x0000000000017941 */ /* 0x000fea0003800000 */
.L_x_3551:
[--C-:B0-----:R-:W-:Y:S01]  /*231a0*/  SHF.R.S32.HI R4, RZ, 0x1f, R26.reuse ;  /* 0x0000001fff047819 */ /* 0x101fe2000001141a */
[----:B------:R-:W-:Y:S01]  /*231b0*/  ULDC.64 UR4, c[0x0][0xaa0] ;  /* 0x0002a80000047ab9 */ /* 0x000fe20000000a00 */
[----:B------:R-:W-:Y:S01]  /*231c0*/  SHF.R.S32.HI R8, RZ, 0x1f, R26 ;  /* 0x0000001fff087819 */ /* 0x000fe2000001141a */
[----:B------:R-:W-:Y:S01]  /*231d0*/  IMAD R3, R11, UR4, RZ ;  /* 0x000000040b037c24 */ /* 0x000fe2000f8e02ff */
[-C--:B------:R-:W-:Y:S02]  /*231e0*/  LEA.HI R4, R4, R26.reuse, RZ, 0x3 ;  /* 0x0000001a04047211 */ /* 0x080fe400078f18ff */
[----:B------:R-:W-:Y:S01]  /*231f0*/  LEA.HI R8, R8, R26, RZ, 0x3 ;  /* 0x0000001a08087211 */ /* 0x000fe200078f18ff */
[----:B------:R-:W-:Y:S01]  /*23200*/  IMAD R5, R0, UR5, R3 ;  /* 0x0000000500057c24 */ /* 0x000fe2000f8e0203 */
[----:B------:R-:W-:Y:S01]  /*23210*/  LOP3.LUT R4, R4, 0xfffffff8, RZ, 0xc0, !PT ;  /* 0xfffffff804047812 */ /* 0x000fe200078ec0ff */
[----:B------:R-:W-:Y:S01]  /*23220*/  IMAD.WIDE.U32 R2, R0, UR4, RZ ;  /* 0x0000000400027c25 */ /* 0x000fe2000f8e00ff */
[----:B------:R-:W-:Y:S01]  /*23230*/  SHF.R.S32.HI R8, RZ, 0x3, R8 ;  /* 0x00000003ff087819 */ /* 0x000fe20000011408 */
[----:B------:R-:W-:-:S02]  /*23240*/  ULDC.64 UR4, c[0x0][0xae8] ;  /* 0x0002ba0000047ab9 */ /* 0x000fc40000000a00 */
[----:B------:R-:W-:Y:S02]  /*23250*/  IMAD.IADD R4, R26, 0x1, -R4 ;  /* 0x000000011a047824 */ /* 0x000fe400078e0a04 */
[----:B------:R-:W-:Y:S02]  /*23260*/  IMAD.IADD R3, R3, 0x1, R5 ;  /* 0x0000000103037824 */ /* 0x000fe400078e0205 */
[----:B------:R-:W-:Y:S02]  /*23270*/  IMAD R0, R4, 0x20, R8 ;  /* 0x0000002004007824 */ /* 0x000fe400078e0208 */
[----:B------:R-:W-:Y:S02]  /*23280*/  IMAD R4, R10, UR4, RZ ;  /* 0x000000040a047c24 */ /* 0x000fe4000f8e02ff */
[----:B------:R-:W-:Y:S02]  /*23290*/  IMAD R9, R20, 0x80, R0 ;  /* 0x0000008014097824 */ /* 0x000fe400078e0200 */
[----:B------:R-:W-:-:S02]  /*232a0*/  IMAD R7, R24, UR5, R4 ;  /* 0x0000000518077c24 */ /* 0x000fc4000f8e0204 */
[----:B-1----:R-:W-:Y:S01]  /*232b0*/  @P2 IMAD.HI.U32 R0, R9, R14, RZ ;  /* 0x0000000e09002227 */ /* 0x002fe200078e00ff */
[----:B------:R-:W-:-:S03]  /*232c0*/  MOV R5, R9 ;  /* 0x0000000900057202 */ /* 0x000fc60000000f00 */
[----:B------:R-:W-:Y:S01]  /*232d0*/  IMAD.WIDE.U32 R2, R24, UR4, R2 ;  /* 0x0000000418027c25 */ /* 0x000fe2000f8e0002 */
[----:B------:R-:W-:Y:S01]  /*232e0*/  ULDC.64 UR4, c[0x0][0xaf0] ;  /* 0x0002bc0000047ab9 */ /* 0x000fe20000000a00 */
[----:B------:R-:W-:Y:S02]  /*232f0*/  @P2 SHF.R.U32.HI R5, RZ, R27, R0 ;  /* 0x0000001bff052219 */ /* 0x000fe40000011600 */
        /* <DEDUP_REMOVED lines=18> */
[----:B------:R-:W-:Y:S02]  /*23420*/  ULDC.64 UR4, c[0x0][0xa80] ;  /* 0x0002a00000047ab9 */ /* 0x000fe40000000a00 */
[----:B------:R-:W-:Y:S01]  /*23430*/  LEA R2, P0, R4, UR4, 0x1 ;  /* 0x0000000404027c11 */ /* 0x000fe2000f8008ff */
[----:B------:R-:W-:Y:S01]  /*23440*/  UMOV UR4, 0xffffffff ;  /* 0xffffffff00047882 */ /* 0x000fe20000000000 */
[----:B------:R-:W-:-:S04]  /*23450*/  IADD3 R3, R5, R3, RZ ;  /* 0x0000000305037210 */ /* 0x000fc80007ffe0ff */
[----:B------:R-:W-:Y:S01]  /*23460*/  LEA.HI.X R3, R4, UR5, R3, 0x1, P0 ;  /* 0x0000000504037c11 */ /* 0x000fe200080f0c03 */
[----:B------:R-:W-:Y:S06]  /*23470*/  BRA.DIV UR4, `(.L_x_3553) ;  /* 0x000000a204787947 */ /* 0x000fec000b800000 */
[----:B------:R0:W1:Y:S04]  /*23480*/  SHFL.IDX PT, R0, R3, RZ, 0x181f ;  /* 0x00181fff03007589 */ /* 0x00006800000e0000 */
[----:B------:R0:W2:Y:S02]  /*23490*/  SHFL.IDX PT, R14, R2, RZ, 0x181f ;  /* 0x00181fff020e7589 */ /* 0x0000a400000e0000 */
.L_x_3776:
[----:B------:R-:W-:Y:S01]  /*234a0*/  IMAD R25, R6, R25, RZ ;  /* 0x0000001906197224 */ /* 0x000fe200078e02ff */
[----:B------:R-:W-:Y:S01]  /*234b0*/  BSSY B1, `(.L_x_3554) ;  /* 0x0000016000017945 */ /* 0x000fe20003800000 */
[----:B------:R-:W-:-:S05]  /*234c0*/  IMAD R6, R20, 0x80, R8 ;  /* 0x0000008014067824 */ /* 0x000fca00078e0208 */
[----:B------:R-:W-:-:S13]  /*234d0*/  ISETP.GE.AND P0, PT, R6, R25, PT ;  /* 0x000000190600720c */ /* 0x000fda0003f06270 */
[----:B------:R-:W-:Y:S05]  /*234e0*/  @P0 BRA `(.L_x_3555) ;  /* 0x0000000000480947 */ /* 0x000fea0003800000 */
[C---:B------:R-:W-:Y:S01]  /*234f0*/  VIADD R7, R234.reuse, 0x80 ;  /* 0x00000080ea077836 */ /* 0x040fe20000000000 */
[----:B------:R-:W-:Y:S01]  /*23500*/  ULDC UR4, c[0x0][0xac8] ;  /* 0x0002b20000047ab9 */ /* 0x000fe20000000800 */
[C---:B------:R-:W-:Y:S01]  /*23510*/  VIADD R10, R234.reuse, 0x80 ;  /* 0x00000080ea0a7836 */ /* 0x040fe20000000000 */
[----:B------:R-:W-:Y:S02]  /*23520*/  ISETP.GE.AND P3, PT, R234, UR4, PT ;  /* 0x00000004ea007c0c */ /* 0x000fe4000bf66270 */
[----:B------:R-:W-:Y:S02]  /*23530*/  ISETP.GE.AND P4, PT, R237, UR4, PT ;  /* 0x00000004ed007c0c */ /* 0x000fe4000bf86270 */
[----:B------:R-:W-:Y:S02]  /*23540*/  ISETP.GE.AND P5, PT, R7, UR4, PT ;  /* 0x0000000407007c0c */ /* 0x000fe4000bfa6270 */
[----:B------:R-:W-:Y:S02]  /*23550*/  SHF.R.S32.HI R12, RZ, 0x1f, R234 ;  /* 0x0000001fff0c7819 */ /* 0x000fe400000114ea */
[----:B------:R-:W-:-:S02]  /*23560*/  SHF.R.S32.HI R11, RZ, 0x1f, R237 ;  /* 0x0000001fff0b7819 */ /* 0x000fc400000114ed */
[----:B------:R-:W-:-:S03]  /*23570*/  SHF.R.S32.HI R10, RZ, 0x1f, R10 ;  /* 0x0000001fff0a7819 */ /* 0x000fc6000001140a */
[CC--:B--2---:R-:W-:Y:S02]  /*23580*/  @!P3 LEA R4, P0, R234.reuse, R14.reuse, 0x1 ;  /* 0x0000000eea04b211 */ /* 0x0c4fe400078008ff */
[-C--:B------:R-:W-:Y:S02]  /*23590*/  @!P4 LEA R8, P1, R237, R14.reuse, 0x1 ;  /* 0x0000000eed08c211 */ /* 0x080fe400078208ff */
[----:B------:R-:W-:Y:S02]  /*235a0*/  @!P5 LEA R14, P2, R7, R14, 0x1 ;  /* 0x0000000e070ed211 */ /* 0x000fe400078408ff */
[-C--:B-1----:R-:W-:Y:S02]  /*235b0*/  @!P3 LEA.HI.X R5, R234, R0.reuse, R12, 0x1, P0 ;  /* 0x00000000ea05b211 */ /* 0x082fe400000f0c0c */
[-C--:B------:R-:W-:Y:S02]  /*235c0*/  @!P4 LEA.HI.X R9, R237, R0.reuse, R11, 0x1, P1 ;  /* 0x00000000ed09c211 */ /* 0x080fe400008f0c0b */
[----:B------:R-:W-:Y:S01]  /*235d0*/  @!P5 LEA.HI.X R15, R7, R0, R10, 0x1, P2 ;  /* 0x00000000070fd211 */ /* 0x000fe200010f0c0a */
[----:B------:R3:W-:Y:S04]  /*235e0*/  @!P3 ST.E.128 desc[UR54][R4.64], RZ ;  /* 0x000000ff0400b985 */ /* 0x0007e8000c101d36 */
[----:B------:R3:W-:Y:S04]  /*235f0*/  @!P4 ST.E.128 desc[UR54][R8.64], RZ ;  /* 0x000000ff0800c985 */ /* 0x0007e8000c101d36 */
[----:B------:R3:W-:Y:S02]  /*23600*/  @!P5 ST.E.128 desc[UR54][R14.64], RZ ;  /* 0x000000ff0e00d985 */ /* 0x0007e4000c101d36 */
.L_x_3555:
[----:B------:R-:W-:Y:S05]  /*23610*/  BSYNC B1 ;  /* 0x0000000000017941 */ /* 0x000fea0003800000 */
.L_x_3554:
[----:B------:R-:W-:-:S03]  /*23620*/  UMOV UR4, 0xffffffff ;  /* 0xffffffff00047882 */ /* 0x000fc60000000000 */
[----:B------:R-:W-:Y:S05]  /*23630*/  BRA.DIV UR4, `(.L_x_3556) ;  /* 0x000000a2043c7947 */ /* 0x000fea000b800000 */
[----:B-1----:R1:W4:Y:S04]  /*23640*/  SHFL.IDX PT, R0, R3, 0x1, 0x181f ;  /* 0x00381f0003007f89 */ /* 0x00232800000e0000 */
[----:B--23--:R1:W2:Y:S02]  /*23650*/  SHFL.IDX PT, R14, R2, 0x1, 0x181f ;  /* 0x00381f00020e7f89 */ /* 0x00c2a400000e0000 */
.L_x_3780:
[----:B------:R-:W-:Y:S01]  /*23660*/  VIADD R4, R6, 0x20 ;  /* 0x0000002006047836 */ /* 0x000fe20000000000 */
[----:B------:R-:W-:Y:S04]  /*23670*/  BSSY B1, `(.L_x_3557) ;  /* 0x0000015000017945 */ /* 0x000fe80003800000 */
[----:B------:R-:W-:-:S13]  /*23680*/  ISETP.GE.AND P0, PT, R4, R25, PT ;  /* 0x000000190400720c */ /* 0x000fda0003f06270 */
[----:B------:R-:W-:Y:S05]  /*23690*/  @P0 BRA `(.L_x_3558) ;  /* 0x0000000000480947 */ /* 0x000fea0003800000 */
[C---:B------:R-:W-:Y:S01]  /*236a0*/  IADD3 R7, R234.reuse, 0x80, RZ ;  /* 0x00000080ea077810 */ /* 0x040fe20007ffe0ff */
        /* <DEDUP_REMOVED lines=11> */
[-C--:B----4-:R-:W-:Y:S02]  /*23760*/  @!P3 LEA.HI.X R5, R234, R0.reuse, R12, 0x1, P0 ;  /* 0x00000000ea05b211 */ /* 0x090fe400000f0c0c */
[-C--:B------:R-:W-:Y:S02]  /*23770*/  @!P4 LEA.HI.X R9, R237, R0.reuse, R11, 0x1, P1 ;  /* 0x00000000ed09c211 */ /* 0x080fe400008f0c0b */
[----:B------:R-:W-:Y:S01]  /*23780*/  @!P5 LEA.HI.X R15, R7, R0, R10, 0x1, P2 ;  /* 0x00000000070fd211 */ /* 0x000fe200010f0c0a */
[----:B------:R3:W-:Y:S04]  /*23790*/  @!P3 ST.E.128 desc[UR54][R4.64], RZ ;  /* 0x000000ff0400b985 */ /* 0x0007e8000c101d36 */
[----:B------:R3:W-:Y:S04]  /*237a0*/  @!P4 ST.E.128 desc[UR54][R8.64], RZ ;  /* 0x000000ff0800c985 */ /* 0x0007e8000c101d36 */
[----:B------:R3:W-:Y:S02]  /*237b0*/  @!P5 ST.E.128 desc[UR54][R14.64], RZ ;  /* 0x000000ff0e00d985 */ /* 0x0007e4000c101d36 */
.L_x_3558:
[----:B------:R-:W-:Y:S05]  /*237c0*/  BSYNC B1 ;  /* 0x0000000000017941 */ /* 0x000fea0003800000 */
.L_x_3557:
[----:B------:R-:W-:-:S03]  /*237d0*/  UMOV UR4, 0xffffffff ;  /* 0xffffffff00047882 */ /* 0x000fc60000000000 */
[----:B------:R-:W-:Y:S05]  /*237e0*/  BRA.DIV UR4, `(.L_x_3559) ;  /* 0x000000a204187947 */ /* 0x000fea000b800000 */
[----:B----4-:R4:W0:Y:S04]  /*237f0*/  SHFL.IDX PT, R0, R3, 0x2, 0x181f ;  /* 0x00581f0003007f89 */ /* 0x01082800000e0000 */
[----:B--23--:R4:W2:Y:S02]  /*23800*/  SHFL.IDX PT, R14, R2, 0x2, 0x181f ;  /* 0x00581f00020e7f89 */ /* 0x00c8a400000e0000 */
.L_x_3784:
[----:B------:R-:W-:Y:S01]  /*23810*/  VIADD R4, R6, 0x40 ;  /* 0x0000004006047836 */ /* 0x000fe20000000000 */
[----:B------:R-:W-:Y:S04]  /*23820*/  BSSY B1, `(.L_x_3560) ;  /* 0x0000015000017945 */ /* 0x000fe80003800000 */
        /* <DEDUP_REMOVED lines=14> */
[-C--:B0-----:R-:W-:Y:S02]  /*23910*/  @!P3 LEA.HI.X R5, R234, R0.reuse, R12, 0x1, P0 ;  /* 0x00000000ea05b211 */ /* 0x081fe400000f0c0c */
[-C--:B------:R-:W-:Y:S02]  /*23920*/  @!P4 LEA.HI.X R9, R237, R0.reuse, R11, 0x1, P1 ;  /* 0x00000000ed09c211 */ /* 0x080fe400008f0c0b */
[----:B------:R-:W-:Y:S01]  /*23930*/  @!P5 LEA.HI.X R15, R7, R0, R10, 0x1, P2 ;  /* 0x00000000070fd211 */ /* 0x000fe200010f0c0a */
[----:B------:R3:W-:Y:S04]  /*23940*/  @!P3 ST.E.128 desc[UR54][R4.64], RZ ;  /* 0x000000ff0400b985 */ /* 0x0007e8000c101d36 */
[----:B------:R3:W-:Y:S04]  /*23950*/  @!P4 ST.E.128 desc[UR54][R8.64], RZ ;  /* 0x000000ff0800c985 */ /* 0x0007e8000c101d36 */
[----:B------:R3:W-:Y:S02]  /*23960*/  @!P5 ST.E.128 desc[UR54][R14.64], RZ ;  /* 0x000000ff0e00d985 */ /* 0x0007e4000c101d36 */
.L_x_3561:
[----:B------:R-:W-:Y:S05]  /*23970*/  BSYNC B1 ;  /* 0x0000000000017941 */ /* 0x000fea0003800000 */
.L_x_3560:
[----:B------:R-:W-:-:S03]  /*23980*/  UMOV UR4, 0xffffffff ;  /* 0xffffffff00047882 */ /* 0x000fc60000000000 */
[----:B------:R-:W-:Y:S05]  /*23990*/  BRA.DIV UR4, `(.L_x_3562) ;  /* 0x0000009e04f47947 */ /* 0x000fea000b800000 */
[----:B0-----:R0:W0:Y:S04]  /*239a0*/  SHFL.IDX PT, R0, R3, 0x3, 0x181f ;  /* 0x00781f0003007f89 */ /* 0x00102800000e0000 */
[----:B--23--:R2:W3:Y:S02]  /*239b0*/  SHFL.IDX PT, R14, R2, 0x3, 0x181f ;  /* 0x00781f00020e7f89 */ /* 0x00c4e400000e0000 */
.L_x_3788:
[----:B-12-4-:R-:W-:-:S04]  /*239c0*/  IADD3 R2, R6, 0x60, RZ ;  /* 0x0000006006027810 */ /* 0x016fc80007ffe0ff */
        /* <DEDUP_REMOVED lines=11> */
[CC--:B---3--:R-:W-:Y:S02]  /*23a80*/  @!P3 LEA R2, P0, R234.reuse, R14.reuse, 0x1 ;  /* 0x0000000eea02b211 */ /* 0x0c8fe400078008ff */
        /* <DEDUP_REMOVED lines=8> */
.L_x_3549:
[----:B------:R-:W-:Y:S05]  /*23b10*/  BSYNC B0 ;  /* 0x0000000000007941 */ /* 0x000fea0003800000 */
.L_x_3539:
[----:B0-----:R-:W5:Y:S01]  /*23b20*/  LDL R0, [R1+0xc] ;  /* 0x00000c0001007983 */ /* 0x001f620000100800 */
[----:B------:R-:W-:Y:S02]  /*23b30*/  ULDC UR4, c[0x0][0xc3c] ;  /* 0x00030f0000047ab9 */ /* 0x000fe40000000800 */
[----:B-----5:R-:W-:-:S13]  /*23b40*/  ISETP.GE.AND P0, PT, R0, UR4, PT ;  /* 0x0000000400007c0c */ /* 0x020fda000bf06270 */
[----:B------:R-:W-:Y:S05]  /*23b50*/  @!P0 BRA `(.L_x_3563) ;  /* 0xfffffdd800508947 */ /* 0x000fea000383ffff */
[----:B------:R-:W-:Y:S05]  /*23b60*/  BRA `(.L_x_3372) ;  /* 0x0000007800cc7947 */ /* 0x000fea0003800000 */
.L_x_3370:
        /* <DEDUP_REMOVED lines=18> */
.L_x_3564:
        /* <DEDUP_REMOVED lines=34> */
[----:B-1----:R-:W-:Y:S02]  /*23eb0*/  ISETP.GT.AND P6, PT, R4, UR6, PT ;  /* 0x0000000604007c0c */ /* 0x002fe4000bfc4270 */
[----:B------:R-:W-:-:S11]  /*23ec0*/  MOV R7, R4 ;  /* 0x0000000400077202 */ /* 0x000fd60000000f00 */
[----:B------:R-:W-:Y:S05]  /*23ed0*/  @P6 BRA `(.L_x_3566) ;  /* 0x0000000000a06947 */ /* 0x000fea0003800000 */
[----:B------:R-:W0:Y:S01]  /*23ee0*/  LDC R6, c[0x0][0xc3c] ;  /* 0x00030f00ff067b82 */ /* 0x000e220000000800 */
[----:B------:R-:W-:Y:S01]  /*23ef0*/  IMAD.MOV.U32 R4, RZ, RZ, R7 ;  /* 0x000000ffff047224 */ /* 0x000fe200078e0007 */
[----:B------:R-:W-:Y:S01]  /*23f00*/  UMOV UR4, URZ ;  /* 0x0000003f00047c82 */ /* 0x000fe20008000000 */
[----:B------:R-:W-:Y:S01]  /*23f10*/  ULDC UR7, c[0x0][0xc3c] ;  /* 0x00030f0000077ab9 */ /* 0x000fe20000000800 */
[----:B------:R-:W-:-:S05]  /*23f20*/  ULDC UR5, c[0x0][0xc38] ;  /* 0x00030e0000057ab9 */ /* 0x000fca0000000800 */
.L_x_3570:
        /* <DEDUP_REMOVED lines=12> */
.L_x_3569:
[----:B------:R-:W-:Y:S05]  /*23ff0*/  BSYNC B0 ;  /* 0x0000000000007941 */ /* 0x000fea0003800000 */
.L_x_3568:
        /* <DEDUP_REMOVED lines=17> */
[----:B------:R-:W-:-:S04]  /*24110*/  IADD3 R4, R3, R4, RZ ;  /* 0x0000000403047210 */ /* 0x000fc80007ffe0ff */
[----:B------:R-:W-:-:S13]  /*24120*/  ISETP.GT.AND P6, PT, R4, UR6, PT ;  /* 0x0000000604007c0c */ /* 0x000fda000bfc4270 */
[----:B------:R-:W-:Y:S05]  /*24130*/  @!P6 BRA `(.L_x_3570) ;  /* 0xfffffffc007ce947 */ /* 0x000fea000383ffff */
[----:B------:R-:W-:Y:S02]  /*24140*/  IMAD.MOV.U32 R2, RZ, RZ, R9 ;  /* 0x000000ffff027224 */ /* 0x000fe400078e0009 */
[----:B------:R-:W-:-:S07]  /*24150*/  IMAD.MOV.U32 R7, RZ, RZ, R3 ;  /* 0x000000ffff077224 */ /* 0x000fce00078e0003 */
.L_x_3566:
[----:B------:R-:W-:-:S04]  /*24160*/  IMAD.IADD R7, R4, 0x1, -R7 ;  /* 0x0000000104077824 */ /* 0x000fc800078e0a07 */
        /* <DEDUP_REMOVED lines=11> */
[----:B0-----:R-:W-:Y:S01]  /*24220*/  IADD3 R11, RZ, -R3, RZ ;  /* 0x80000003ff0b7210 */ /* 0x001fe20007ffe0ff */
[----:B------:R-:W-:Y:S06]  /*24230*/  @!P0 BRA `(.L_x_3571) ;  /* 0x0000000000088947 */ /* 0x000fec0003800000 */
[----:B------:R-:W-:-:S05]  /*24240*/  VIADD R9, R19, 0xffffffff ;  /* 0xffffffff13097836 */ /* 0x000fca0000000000 */
[----:B------:R0:W1:Y:S02]  /*24250*/  SHFL.IDX PT, R16, R2, R9, 0x1f ;  /* 0x00001f0902107589 */ /* 0x00006400000e0000 */
.L_x_3571:
[----:B-1----:R-:W-:Y:S01]  /*24260*/  IMAD R16, R16, UR5, R7 ;  /* 0x0000000510107c24 */ /* 0x002fe2000f8e0207 */
[----:B------:R-:W-:Y:S01]  /*24270*/  IABS R6, R0 ;  /* 0x0000000000067213 */ /* 0x000fe20000000000 */
[----:B------:R-:W-:Y:S02]  /*24280*/  IMAD R7, R11, R4, RZ ;  /* 0x000000040b077224 */ /* 0x000fe400078e02ff */
[----:B0-----:R-:W-:Y:S02]  /*24290*/  IMAD.MOV.U32 R2, RZ, RZ, RZ ;  /* 0x000000ffff027224 */ /* 0x001fe400078e00ff */
[----:B------:R-:W-:Y:S02]  /*242a0*/  IMAD.MOV R6, RZ, RZ, -R6 ;  /* 0x000000ffff067224 */ /* 0x000fe400078e0a06 */
[----:B------:R-:W-:Y:S01]  /*242b0*/  IMAD.HI.U32 R2, R3, R7, R2 ;  /* 0x0000000703027227 */ /* 0x000fe200078e0002 */
[----:B------:R-:W-:-:S03]  /*242c0*/  IADD3 R7, -R16, UR6, RZ ;  /* 0x0000000610077c10 */ /* 0x000fc6000fffe1ff */
[----:B------:R-:W-:Y:S01]  /*242d0*/  VIADD R19, R19, UR4 ;  /* 0x0000000413137c36 */ /* 0x000fe20008000000 */
        /* <DEDUP_REMOVED lines=13> */
[----:B------:R-:W-:Y:S01]  /*243b0*/  MOV R18, R2 ;  /* 0x0000000200127202 */ /* 0x000fe20000000f00 */
[----:B------:R-:W-:-:S04]  /*243c0*/  IMAD.MOV R17, RZ, RZ, -R2 ;  /* 0x000000ffff117224 */ /* 0x000fc800078e0a02 */
[----:B------:R-:W-:Y:S01]  /*243d0*/  IMAD R17, R0, R17, R7 ;  /* 0x0000001100117224 */ /* 0x000fe200078e0207 */
[----:B------:R-:W-:Y:S06]  /*243e0*/  BRA `(.L_x_3572) ;  /* 0x00000000000c7947 */ /* 0x000fec0003800000 */
.L_x_3567:
[----:B------:R-:W-:Y:S02]  /*243f0*/  IMAD.MOV.U32 R17, RZ, RZ, RZ ;  /* 0x000000ffff117224 */ /* 0x000fe400078e00ff */
[----:B------:R-:W-:Y:S02]  /*24400*/  IMAD.U32 R16, RZ, RZ, UR6 ;  /* 0x00000006ff107e24 */ /* 0x000fe4000f8e00ff */
[----:B------:R-:W-:-:S07]  /*24410*/  IMAD.MOV.U32 R18, RZ, RZ, RZ ;  /* 0x000000ffff127224 */ /* 0x000fce00078e00ff */
.L_x_3572:
[----:B------:R-:W-:-:S13]  /*24420*/  ISETP.NE.AND P0, PT, R5, RZ, PT ;  /* 0x000000ff0500720c */ /* 0x000fda0003f05270 */
[----:B------:R-:W0:Y:S01]  /*24430*/  @!P0 S2R R3, SR_CgaCtaId ;  /* 0x0000000000038919 */ /* 0x000e220000008800 */
[----:B------:R-:W-:-:S04]  /*24440*/  @!P0 MOV R0, 0x400 ;  /* 0x0000040000008802 */ /* 0x000fc80000000f00 */
[----:B0-----:R-:W-:-:S05]  /*24450*/  @!P0 LEA R0, R3, R0, 0x18 ;  /* 0x0000000003008211 */ /* 0x001fca00078ec0ff */
[----:B------:R2:W-:Y:S01]  /*24460*/  @!P0 STS.128 [R0+0x334d0], R16 ;  /* 0x0334d01000008388 */ /* 0x0005e20000000c00 */
[----:B------:R-:W-:Y:S06]  /*24470*/  BAR.ARV 0x5, 0x180 ;  /* 0x0146000000007b1d */ /* 0x000fec0000002000 */
.L_x_3565:
        /* <DEDUP_REMOVED lines=16> */
[C---:B-1----:R-:W-:Y:S01]  /*24580*/  SHF.L.U32 R4, R10.reuse, 0x6, RZ ;  /* 0x000000060a047819 */ /* 0x042fe200000006ff */
[----:B------:R-:W-:Y:S01]  /*24590*/  IMAD.SHL.U32 R5, R10, 0x2, RZ ;  /* 0x000000020a057824 */ /* 0x000fe200078e00ff */
[----:B------:R-:W-:-:S02]  /*245a0*/  SHF.R.U32.HI R0, RZ, 0x1, R10 ;  /* 0x00000001ff007819 */ /* 0x000fc4000001160a */
[----:B------:R-:W-:Y:S02]  /*245b0*/  LOP3.LUT R3, R4, 0x180, RZ, 0xc0, !PT ;  /* 0x0000018004037812 */ /* 0x000fe400078ec0ff */
[C---:B------:R-:W-:Y:S02]  /*245c0*/  LOP3.LUT R9, R10.reuse, 0x7f, RZ, 0xc0, !PT ;  /* 0x0000007f0a097812 */ /* 0x040fe400078ec0ff */
        /* <DEDUP_REMOVED lines=10> */
[----:B------:R-:W-:Y:S02]  /*24670*/  LOP3.LUT R2, R3, R6, RZ, 0xfc, !PT ;  /* 0x0000000603027212 */ /* 0x000fe400078efcff */
[----:B------:R-:W-:Y:S01]  /*24680*/  SHF.L.U32 R3, R10, 0x5, RZ ;  /* 0x000000050a037819 */ /* 0x000fe200000006ff */
[----:B------:R0:W-:Y:S01]  /*24690*/  STL [R1+0x10], R5 ;  /* 0x0000100501007387 */ /* 0x0001e20000100800 */
[----:B------:R-:W-:-:S02]  /*246a0*/  LOP3.LUT R0, R0, 0x30, RZ, 0xc0, !PT ;  /* 0x0000003000007812 */ /* 0x000fc400078ec0ff */
[----:B------:R-:W-:Y:S02]  /*246b0*/  LOP3.LUT R6, R3, 0x80, RZ, 0xc0, !PT ;  /* 0x0000008003067812 */ /* 0x000fe400078ec0ff */
[----:B------:R-:W-:Y:S01]  /*246c0*/  LOP3.LUT R8, R7, 0x60, R3, 0xf8, !PT ;  /* 0x0000006007087812 */ /* 0x000fe200078ef803 */
[----:B------:R-:W-:Y:S01]  /*246d0*/  IMAD.SHL.U32 R7, R10, 0x4, RZ ;  /* 0x000000040a077824 */ /* 0x000fe200078e00ff */
[----:B------:R-:W-:Y:S02]  /*246e0*/  LOP3.LUT R6, R6, 0x10, R10, 0xf8, !PT ;  /* 0x0000001006067812 */ /* 0x000fe400078ef80a */
[----:B0-----:R-:W-:Y:S02]  /*246f0*/  SHF.R.U32.HI R5, RZ, 0x2, R9 ;  /* 0x00000002ff057819 */ /* 0x001fe40000011609 */
[----:B------:R-:W-:Y:S02]  /*24700*/  LOP3.LUT R6, R6, 0x10, R7, 0x78, !PT ;  /* 0x0000001006067812 */ /* 0x000fe400078e7807 */
[----:B------:R-:W-:-:S02]  /*24710*/  LOP3.LUT R7, R8, 0x100, R3, 0xf8, !PT ;  /* 0x0000010008077812 */ /* 0x000fc400078ef803 */
[----:B------:R-:W-:Y:S02]  /*24720*/  LOP3.LUT R5, R5, 0x60, R3, 0xf8, !PT ;  /* 0x0000006005057812 */ /* 0x000fe400078ef803 */
[----:B------:R-:W-:-:S05]  /*24730*/  LOP3.LUT R4, R7, R6, RZ, 0xfc, !PT ;  /* 0x0000000607047212 */ /* 0x000fca00078efcff */
[----:B------:R0:W-:Y:S02]  /*24740*/  STL [R1+0xc], R4 ;  /* 0x00000c0401007387 */ /* 0x0001e40000100800 */
[----:B0-----:R-:W-:-:S04]  /*24750*/  IMAD.U32 R4, RZ, RZ, UR4 ;  /* 0x00000004ff047e24 */ /* 0x001fc8000f8e00ff */
[----:B------:R-:W-:Y:S01]  /*24760*/  IMAD.IADD R3, R4, 0x1, R2 ;  /* 0x0000000104037824 */ /* 0x000fe200078e0202 */
[----:B------:R-:W-:Y:S01]  /*24770*/  STL [R1+0x4], R4 ;  /* 0x0000040401007387 */ /* 0x000fe20000100800 */
[----:B------:R-:W-:-:S03]  /*24780*/  IMAD.MOV.U32 R2, RZ, RZ, 0x1 ;  /* 0x00000001ff027424 */ /* 0x000fc600078e00ff */
[----:B------:R0:W-:Y:S04]  /*24790*/  STL [R1+0x38], R3 ;  /* 0x0000380301007387 */ /* 0x0001e80000100800 */
[----:B------:R-:W-:Y:S04]  /*247a0*/  STL [R1+0x60], RZ ;  /* 0x000060ff01007387 */ /* 0x000fe80000100800 */
[----:B------:R1:W-:Y:S01]  /*247b0*/  STL [R1+0x24], R2 ;  /* 0x0000240201007387 */ /* 0x0003e20000100800 */
[----:B0-----:R-:W-:-:S03]  /*247c0*/  MOV R3, 0x1 ;  /* 0x0000000100037802 */ /* 0x001fc60000000f00 */
[----:B------:R0:W-:Y:S04]  /*247d0*/  STL [R1+0x1c], RZ ;  /* 0x00001cff01007387 */ /* 0x0001e80000100800 */
[----:B------:R0:W-:Y:S01]  /*247e0*/  STL [R1+0x18], RZ ;  /* 0x000018ff01007387 */ /* 0x0001e20000100800 */
[----:B-1----:R-:W-:-:S03]  /*247f0*/  LOP3.LUT R2, R0, 0x40, RZ, 0xfc, !PT ;  /* 0x0000004000027812 */ /* 0x002fc600078efcff */
[----:B------:R0:W-:Y:S01]  /*24800*/  STL [R1+0x20], R3 ;  /* 0x0000200301007387 */ /* 0x0001e20000100800 */
[----:B------:R-:W-:-:S07]  /*24810*/  LOP3.LUT R0, R0, 0x80, RZ, 0xfc, !PT ;  /* 0x0000008000007812 */ /* 0x000fce00078efcff */
.L_x_3689:
[----:B01----:R-:W0:Y:S02]  /*24820*/  LDC.64 R2, c[0x0][0xc88] ;  /* 0x00032200ff027b82 */ /* 0x003e240000000a00 */
        /* <DEDUP_REMOVED lines=12> */
[----:B------:R-:W-:-:S10]  /*248f0*/  IMAD.SHL.U32 R14, R15, 0x4, RZ ;  /* 0x000000040f0e7824 */ /* 0x000fd400078e00ff */
[C---:B------:R-:W-:Y:S01]  /*24900*/  @P0 LEA R2, P1, R15.reuse, UR4, 0x2 ;  /* 0x000000040f020c11 */ /* 0x040fe2000f8210ff */
[----:B------:R-:W-:Y:S03]  /*24910*/  STL [R1+0x34], R15 ;  /* 0x0000340f01007387 */ /* 0x000fe60000100800 */
[C-C-:B------:R-:W-:Y:S01]  /*24920*/  @P0 LEA.HI.X R3, R15.reuse, UR5, R4.reuse, 0x2, P1 ;  /* 0x000000050f030c11 */ /* 0x140fe200088f1404 */
[----:B------:R-:W-:Y:S01]  /*24930*/  ULDC.64 UR4, c[0x0][0xa00] ;  /* 0x0002800000047ab9 */ /* 0x000fe20000000a00 */
[----:B------:R-:W-:Y:S01]  /*24940*/  SHF.L.U64.HI R13, R15, 0x2, R4 ;  /* 0x000000020f0d7819 */ /* 0x000fe20000010204 */
[----:B------:R0:W-:Y:S01]  /*24950*/  STL [R1+0x48], R4 ;  /* 0x0000480401007387 */ /* 0x0001e20000100800 */
[----:B------:R-:W-:-:S03]  /*24960*/  ISETP.NE.U32.AND P2, PT, RZ, UR4, PT ;  /* 0x00000004ff007c0c */ /* 0x000fc6000bf45070 */
[----:B------:R1:W5:Y:S01]  /*24970*/  @P0 LDG.E R0, desc[UR54][R2.64] ;  /* 0x0000003602000981 */ /* 0x000362000c1e1900 */
[----:B------:R-:W-:Y:S02]  /*24980*/  ISETP.NE.AND.EX P2, PT, RZ, UR5, PT, P2 ;  /* 0x00000005ff007c0c */ /* 0x000fe4000bf45320 */
[----:B------:R-:W-:Y:S02]  /*24990*/  CS2R R10, SRZ ;  /* 0x00000000000a7805 */ /* 0x000fe4000001ff00 */
[----:B------:R-:W-:Y:S01]  /*249a0*/  ISETP.NE.U32.AND P3, PT, RZ, UR10, PT ;  /* 0x0000000aff007c0c */ /* 0x000fe2000bf65070 */
[----:B------:R-:W-:Y:S01]  /*249b0*/  STL [R1], R14 ;  /* 0x0000000e01007387 */ /* 0x000fe20000100800 */
[----:B------:R-:W-:Y:S02]  /*249c0*/  ISETP.NE.U32.AND P0, PT, RZ, UR6, PT ;  /* 0x00000006ff007c0c */ /* 0x000fe4000bf05070 */
[----:B------:R-:W-:Y:S01]  /*249d0*/  ISETP.NE.AND.EX P3, PT, RZ, UR11, PT, P3 ;  /* 0x0000000bff007c0c */ /* 0x000fe2000bf65330 */
[----:B------:R-:W-:Y:S01]  /*249e0*/  STL [R1+0x2c], R13 ;  /* 0x00002c0d01007387 */ /* 0x000fe20000100800 */
[----:B------:R-:W-:-:S02]  /*249f0*/  ISETP.NE.U32.AND P1, PT, RZ, UR8, PT ;  /* 0x00000008ff007c0c */ /* 0x000fc4000bf25070 */
[C---:B-1----:R-:W-:Y:S02]  /*24a00*/  IADD3 R2, P4, R14.reuse, UR4, RZ ;  /* 0x000000040e027c10 */ /* 0x042fe4000ff9e0ff */
[----:B------:R-:W-:Y:S02]  /*24a10*/  ISETP.NE.AND.EX P0, PT, RZ, UR7, PT, P0 ;  /* 0x00000007ff007c0c */ /* 0x000fe4000bf05300 */
[C---:B------:R-:W-:Y:S02]  /*24a20*/  IADD3.X R3, R13.reuse, UR5, RZ, P4, !PT ;  /* 0x000000050d037c10 */ /* 0x040fe4000a7fe4ff */
[C---:B0-----:R-:W-:Y:S02]  /*24a30*/  IADD3 R4, P4, R14.reuse, UR8, RZ ;  /* 0x000000080e047c10 */ /* 0x041fe4000ff9e0ff */
[----:B------:R-:W-:Y:S01]  /*24a40*/  ISETP.NE.AND.EX P1, PT, RZ, UR9, PT, P1 ;  /* 0x00000009ff007c0c */ /* 0x000fe2000bf25310 */
[----:B------:R-:W2:Y:S01]  /*24a50*/  @P2 LDG.E R8, desc[UR54][R2.64] ;  /* 0x0000003602082981 */ /* 0x000ea2000c1e1900 */
[----:B------:R-:W-:Y:S01]  /*24a60*/  IADD3.X R5, R13, UR9, RZ, P4, !PT ;  /* 0x000000090d057c10 */ /* 0x000fe2000a7fe4ff */
[----:B------:R-:W-:Y:S01]  /*24a70*/  ULDC UR4, c[0x0][0x288] ;  /* 0x0000a20000047ab9 */ /* 0x000fe20000000800 */
[----:B------:R-:W-:Y:S01]  /*24a80*/  IADD3 R6, P5, R14, UR6, RZ ;  /* 0x000000060e067c10 */ /* 0x000fe2000ffbe0ff */
[----:B------:R-:W-:Y:S01]  /*24a90*/  IMAD.U32 R12, RZ, RZ, UR4 ;  /* 0x00000004ff0c7e24 */ /* 0x000fe2000f8e00ff */
[----:B------:R-:W-:-:S02]  /*24aa0*/  ULDC.64 UR4, c[0x0][0x418] ;  /* 0x0001060000047ab9 */ /* 0x000fc40000000a00 */
        /* <DEDUP_REMOVED lines=23> */
.L_x_3574:
[----:B0-----:R-:W-:Y:S01]  /*24c20*/  IMAD.MOV.U32 R12, RZ, RZ, R15 ;  /* 0x000000ffff0c7224 */ /* 0x001fe200078e000f */
[----:B------:R-:W-:Y:S01]  /*24c30*/  ULDC.64 UR4, c[0x0][0xa20] ;  /* 0x0002880000047ab9 */ /* 0x000fe20000000a00 */
[----:B-1---5:R-:W-:Y:S01]  /*24c40*/  IMAD.IADD R2, R11, 0x1, R0 ;  /* 0x000000010b027824 */ /* 0x022fe200078e0200 */
[----:B------:R-:W-:Y:S02]  /*24c50*/  ISETP.NE.U32.AND P2, PT, RZ, UR4, PT ;  /* 0x00000004ff007c0c */ /* 0x000fe4000bf45070 */
[----:B------:R0:W-:Y:S02]  /*24c60*/  STL [R1+0x28], R12 ;  /* 0x0000280c01007387 */ /* 0x0001e40000100800 */
[----:B------:R-:W-:Y:S02]  /*24c70*/  ISETP.NE.AND.EX P2, PT, RZ, UR5, PT, P2 ;  /* 0x00000005ff007c0c */ /* 0x000fe4000bf45320 */
[----:B------:R0:W-:Y:S11]  /*24c80*/  STL [R1+0x30], R2 ;  /* 0x0000300201007387 */ /* 0x0001f60000100800 */
[----:B0-----:R-:W-:Y:S05]  /*24c90*/  @!P2 BRA `(.L_x_3575) ;  /* 0x000000000010a947 */ /* 0x001fea0003800000 */
[----:B------:R-:W-:-:S04]  /*24ca0*/  IADD3 R2, P0, R14, UR4, RZ ;  /* 0x000000040e027c10 */ /* 0x000fc8000ff1e0ff */
[----:B------:R-:W-:-:S05]  /*24cb0*/  IADD3.X R3, R13, UR5, RZ, P0, !PT ;  /* 0x000000050d037c10 */ /* 0x000fca00087fe4ff */
[----:B------:R0:W5:Y:S01]  /*24cc0*/  LDG.E R8, desc[UR54][R2.64] ;  /* 0x0000003602087981 */ /* 0x000162000c1e1900 */
[----:B------:R-:W-:Y:S05]  /*24cd0*/  BRA `(.L_x_3576) ;  /* 0x0000000000107947 */ /* 0x000fea0003800000 */
.L_x_3575:
[----:B------:R-:W-:Y:S05]  /*24ce0*/  @!P0 BRA `(.L_x_3576) ;  /* 0x00000000000c8947 */ /* 0x000fea0003800000 */
[----:B------:R-:W2:Y:S04]  /*24cf0*/  LDG.E R8, desc[UR54][R6.64] ;  /* 0x0000003606087981 */ /* 0x000ea8000c1e1900 */
[----:B------:R-:W2:Y:S02]  /*24d00*/  LDG.E R6, desc[UR54][R6.64+0x4] ;  /* 0x0000043606067981 */ /* 0x000ea4000c1e1900 */
[----:B--2---:R-:W-:-:S07]  /*24d10*/  IADD3 R8, -R8, R6, RZ ;  /* 0x0000000608087210 */ /* 0x004fce0007ffe1ff */
.L_x_3576:
[----:B0-----:R-:W2:Y:S01]  /*24d20*/  @P1 LDG.E R2, desc[UR54][R4.64] ;  /* 0x0000003604021981 */ /* 0x001ea2000c1e1900 */
[----:B-----5:R-:W-:-:S03]  /*24d30*/  IMAD.IADD R0, R8, 0x1, -R0 ;  /* 0x0000000108007824 */ /* 0x020fc600078e0a00 */
[----:B------:R-:W2:Y:S01]  /*24d40*/  @P1 LDG.E R4, desc[UR54][R4.64+0x4] ;  /* 0x0000043604041981 */ /* 0x000ea2000c1e1900 */
[----:B------:R-:W-:Y:S01]  /*24d50*/  BSSY B0, `(.L_x_3577) ;  /* 0x000016c000007945 */ /* 0x000fe20003800000 */
[----:B--2---:R-:W-:-:S04]  /*24d60*/  @P1 IMAD.IADD R9, R4, 0x1, -R2 ;  /* 0x0000000104091824 */ /* 0x004fc800078e0a02 */
[----:B------:R-:W-:-:S04]  /*24d70*/  IMAD.IADD R3, R0, 0x1, R9 ;  /* 0x0000000100037824 */ /* 0x000fc800078e0209 */
[----:B------:R-:W-:-:S04]  /*24d80*/  VIADD R2, R3, 0x9f ;  /* 0x0000009f03027836 */ /* 0x000fc80000000000 */
[----:B------:R-:W-:Y:S01]  /*24d90*/  IMAD.HI R2, R2, 0x66666667, RZ ;  /* 0x6666666702027827 */ /* 0x000fe200078e02ff */
[----:B------:R0:W-:Y:S04]  /*24da0*/  STL [R1+0x4c], R3 ;  /* 0x00004c0301007387 */ /* 0x0001e80000100800 */
[----:B0-----:R-:W-:-:S04]  /*24db0*/  SHF.R.U32.HI R3, RZ, 0x1f, R2 ;  /* 0x0000001fff037819 */ /* 0x001fc80000011602 */
[----:B------:R-:W-:-:S05]  /*24dc0*/  LEA.HI.SX32 R4, R2, R3, 0x1a ;  /* 0x0000000302047211 */ /* 0x000fca00078fd2ff */
[----:B------:R-:W-:Y:S01]  /*24dd0*/  IMAD R2, R4, 0xa0, -R0 ;  /* 0x000000a004027824 */ /* 0x000fe200078e0a00 */
[----:B------:R-:W-:-:S04]  /*24de0*/  IADD3 R0, -R0, RZ, RZ ;  /* 0x000000ff00007210 */ /* 0x000fc80007ffe1ff */
[----:B------:R-:W-:Y:S02]  /*24df0*/  VIMNMX R9, R2, R9, PT ;  /* 0x0000000902097248 */ /* 0x000fe40003fe0100 */
[----:B------:R-:W-:-:S04]  /*24e00*/  VIMNMX R0, RZ, R0, !PT ;  /* 0x00000000ff007248 */ /* 0x000fc80007fe0100 */
[----:B------:R-:W-:Y:S01]  /*24e10*/  ISETP.GT.AND P0, PT, R9, R0, PT ;  /* 0x000000000900720c */ /* 0x000fe20003f04270 */
[----:B------:R-:W-:-:S05]  /*24e20*/  IMAD.WIDE.U32 R2, R0, -0x33333333, RZ ;  /* 0xcccccccd00027825 */ /* 0x000fca00078e00ff */
[----:B------:R-:W-:-:S07]  /*24e30*/  SHF.R.U32.HI R2, RZ, 0x7, R3 ;  /* 0x00000007ff027819 */ /* 0x000fce0000011603 */
[----:B------:R-:W-:-:S04]  /*24e40*/  @P0 VIADD R9, R9, 0x9f ;  /* 0x0000009f09090836 */ /* 0x000fc80000000000 */
[----:B------:R-:W-:Y:S01]  /*24e50*/  @P0 IMAD.HI R0, R9, 0x66666667, RZ ;  /* 0x6666666709000827 */ /* 0x000fe200078e02ff */
[----:B------:R0:W-:Y:S04]  /*24e60*/  STL [R1+0x50], R4 ;  /* 0x0000500401007387 */ /* 0x0001e80000100800 */
[----:B------:R-:W-:Y:S01]  /*24e70*/  @P0 SHF.R.U32.HI R3, RZ, 0x1f, R0 ;  /* 0x0000001fff030819 */ /* 0x000fe20000011600 */
[----:B------:R-:W-:-:S03]  /*24e80*/  IMAD.MOV.U32 R8, RZ, RZ, R2 ;  /* 0x000000ffff087224 */ /* 0x000fc600078e0002 */
[----:B------:R-:W-:-:S04]  /*24e90*/  @P0 LEA.HI.SX32 R8, R0, R3, 0x1a ;  /* 0x0000000300080211 */ /* 0x000fc800078fd2ff */
        /* <DEDUP_REMOVED lines=10> */
.L_x_3791:
[----:B-1----:R-:W-:Y:S02]  /*24f40*/  ISETP.NE.AND P0, PT, R14, RZ, PT ;  /* 0x000000ff0e00720c */ /* 0x002fe40003f05270 */
[----:B------:R-:W-:-:S11]  /*24f50*/  PLOP3.LUT P6, PT, PT, PT, PT, 0x8, 0x0 ;  /* 0x000000000000781c */ /* 0x000fd60003fce170 */
[----:B------:R-:W-:Y:S05]  /*24f60*/  @P0 BRA `(.L_x_3580) ;  /* 0x00000000000c0947 */ /* 0x000fea0003800000 */
[----:B------:R-:W-:-:S03]  /*24f70*/  UMOV UR4, 0xffffffff ;  /* 0xffffffff00047882 */ /* 0x000fc60000000000 */
[----:B------:R-:W-:Y:S05]  /*24f80*/  BRA.DIV UR4, `(.L_x_3581) ;  /* 0x0000008a04f47947 */ /* 0x000fea000b800000 */
[----:B------:R-:W-:-:S13]  /*24f90*/  ELECT P6, URZ, PT ;  /* 0x00000000003f782f */ /* 0x000fda00038c0000 */
.L_x_3580:
        /* <DEDUP_REMOVED lines=10> */
.L_x_3794:
[----:B------:R-:W-:Y:S05]  /*25040*/  BSYNC B1 ;  /* 0x0000000000017941 */ /* 0x000fea0003800000 */
.L_x_3582:
[----:B------:R-:W-:Y:S04]  /*25050*/  BSSY B1, `(.L_x_3584) ;  /* 0x0000091000017945 */ /* 0x000fe80003800000 */
[----:B------:R-:W-:Y:S05]  /*25060*/  @!P6 BRA `(.L_x_3585) ;  /* 0x00000008003ce947 */ /* 0x000fea0003800000 */
[----:B------:R-:W2:Y:S04]  /*25070*/  LDL R5, [R1+0x4] ;  /* 0x0000040001057983 */ /* 0x000ea80000100800 */
[----:B------:R-:W3:Y:S01]  /*25080*/  LDL R6, [R1+0x24] ;  /* 0x0000240001067983 */ /* 0x000ee20000100800 */
[----:B0-----:R-:W0:Y:S01]  /*25090*/  S2R R4, SR_TID.X ;  /* 0x0000000000047919 */ /* 0x001e220000002100 */
[----:B--2---:R-:W-:Y:S02]  /*250a0*/  MOV R7, R5 ;  /* 0x0000000500077202 */ /* 0x004fe40000000f00 */
[----:B------:R-:W2:Y:S01]  /*250b0*/  LDL R5, [R1+0x1c] ;  /* 0x00001c0001057983 */ /* 0x000ea20000100800 */
[----:B---3--:R-:W-:Y:S01]  /*250c0*/  SHF.L.U32 R9, R6, 0x1f, RZ ;  /* 0x0000001f06097819 */ /* 0x008fe200000006ff */
[----:B------:R-:W-:Y:S01]  /*250d0*/  BSSY B2, `(.L_x_3586) ;  /* 0x0000006000027945 */ /* 0x000fe20003800000 */
[----:B0-----:R-:W-:-:S04]  /*250e0*/  LOP3.LUT R4, R4, 0x7f, RZ, 0xc0, !PT ;  /* 0x0000007f04047812 */ /* 0x001fc800078ec0ff */
[----:B------:R-:W-:Y:S01]  /*250f0*/  ISETP.NE.AND P1, PT, R4, RZ, PT ;  /* 0x000000ff0400720c */ /* 0x000fe20003f25270 */
[----:B--2---:R-:W-:-:S04]  /*25100*/  IMAD R5, R5, 0x8, R7 ;  /* 0x0000000805057824 */ /* 0x004fc800078e0207 */
[----:B------:R-:W0:Y:S02]  /*25110*/  SYNCS.PHASECHK.TRANS64.TRYWAIT P0, [R5+URZ+0x334a0], R9 ;  /* 0x0334a009050075a7 */ /* 0x000e24000800017f */
[----:B0-----:R-:W-:Y:S06]  /*25120*/  @!P0 BRA `(.L_x_3587) ;  /* 0x0000008800c48947 */ /* 0x001fec0003800000 */
.L_x_3795:
[----:B------:R-:W-:Y:S05]  /*25130*/  BSYNC B2 ;  /* 0x0000000000027941 */ /* 0x000fea0003800000 */
.L_x_3586:
        /* <DEDUP_REMOVED lines=9> */
.L_x_3589:
[----:B------:R-:W-:Y:S05]  /*251d0*/  BSYNC B2 ;  /* 0x0000000000027941 */ /* 0x000fea0003800000 */
.L_x_3588:
        /* <DEDUP_REMOVED lines=11> */
[----:B--2---:R-:W-:Y:S01]  /*25290*/  IMAD R7, R3, 0x7800, R6 ;  /* 0x0000780003077824 */ /* 0x004fe200078e0206 */
[----:B------:R-:W-:-:S03]  /*252a0*/  IADD3 R3, R5, 0x33490, RZ ;  /* 0x0003349005037810 */ /* 0x000fc60007ffe0ff */
[----:B------:R-:W-:-:S07]  /*252b0*/  VIADD R6, R7, 0x24200 ;  /* 0x0002420007067836 */ /* 0x000fce0000000000 */
.L_x_3590:
        /* <DEDUP_REMOVED lines=16> */
.L_x_3591:
        /* <DEDUP_REMOVED lines=16> */
.L_x_3592:
        /* <DEDUP_REMOVED lines=13> */
.L_x_3796:
[----:B------:R-:W-:Y:S05]  /*25590*/  BSYNC B2 ;  /* 0x0000000000027941 */ /* 0x000fea0003800000 */
.L_x_3593:
[----:B------:R-:W-:Y:S01]  /*255a0*/  BSSY B2, `(.L_x_3595) ;  /* 0x000000b000027945 */ /* 0x000fe20003800000 */
[----:B------:R-:W-:Y:S02]  /*255b0*/  IMAD.MOV.U32 R12, RZ, RZ, 0x0 ;  /* 0x00000000ff0c7424 */ /* 0x000fe400078e00ff */
[----:B------:R-:W-:Y:S01]  /*255c0*/  IMAD.MOV.U32 R13, RZ, RZ, 0x12f00000 ;  /* 0x12f00000ff0d7424 */ /* 0x000fe200078e00ff */
[----:B------:R-:W-:Y:S06]  /*255d0*/  @P1 BRA `(.L_x_3596) ;  /* 0x00000000001c1947 */ /* 0x000fec0003800000 */
[----:B------:R-:W2:Y:S02]  /*255e0*/  S2R R3, SR_TID.X ;  /* 0x0000000000037919 */ /* 0x000ea40000002100 */
[----:B--2---:R-:W-:Y:S01]  /*255f0*/  LOP3.LUT R6, R3, 0x1f, RZ, 0xc0, !PT ;  /* 0x0000001f03067812 */ /* 0x004fe200078ec0ff */
[----:B------:R-:W-:-:S03]  /*25600*/  IMAD.MOV.U32 R3, RZ, RZ, 0x7800 ;  /* 0x00007800ff037424 */ /* 0x000fc600078e00ff */
[----:B------:R-:W-:Y:S01]  /*25610*/  ISETP.NE.AND P0, PT, R6, RZ, PT ;  /* 0x000000ff0600720c */ /* 0x000fe20003f05270 */
[----:B------:R2:W-:-:S12]  /*25620*/  SYNCS.ARRIVE.TRANS64 RZ, [R5+URZ+0x334b0], R3 ;  /* 0x0334b00305ff79a7 */ /* 0x0005d8000800003f */
[----:B--2---:R-:W-:Y:S05]  /*25630*/  @!P0 BRA `(.L_x_3596) ;  /* 0x0000000000048947 */ /* 0x004fea0003800000 */
[----:B------:R-:W-:Y:S01]  /*25640*/  BPT.TRAP 0x1 ;  /* 0x000000040000795c */ /* 0x000fe20000300000 */
.L_x_3596:
[----:B------:R-:W-:Y:S05]  /*25650*/  BSYNC B2 ;  /* 0x0000000000027941 */ /* 0x000fea0003800000 */
.L_x_3595:
[----:B------:R-:W-:Y:S01]  /*25660*/  R2UR UR10, R15 ;  /* 0x000000000f0a72ca */ /* 0x000fe200000e0000 */
[----:B------:R-:W-:Y:S01]  /*25670*/  UIADD3 UR4, UP0, UR40, 0x670, URZ ;  /* 0x0000067028047890 */ /* 0x000fe2000ff1e03f */
[----:B------:R-:W-:Y:S01]  /*25680*/  R2UR UR6, R12 ;  /* 0x000000000c0672ca */ /* 0x000fe200000e0000 */
[----:B01----:R-:W-:Y:S01]  /*25690*/  VIADD R5, R5, 0x334b0 ;  /* 0x000334b005057836 */ /* 0x003fe20000000000 */
[----:B------:R-:W-:Y:S01]  /*256a0*/  R2UR UR7, R13 ;  /* 0x000000000d0772ca */ /* 0x000fe200000e0000 */
[----:B------:R-:W-:Y:S01]  /*256b0*/  UIADD3.X UR5, URZ, UR41, URZ, UP0, !UPT ;  /* 0x000000293f057290 */ /* 0x000fe200087fe43f */
[----:B------:R-:W-:Y:S02]  /*256c0*/  PLOP3.LUT P0, PT, PT, PT, PT, 0x80, 0x0 ;  /* 0x000000000000781c */ /* 0x000fe40003f0f070 */
[----:B------:R-:W-:-:S11]  /*256d0*/  IADD3 R3, R7, 0xf200, RZ ;  /* 0x0000f20007037810 */ /* 0x000fd60007ffe0ff */
.L_x_3597:
        /* <DEDUP_REMOVED lines=15> */
.L_x_3598:
        /* <DEDUP_REMOVED lines=15> */
.L_x_3599:
        /* <DEDUP_REMOVED lines=10> */
.L_x_3585:
[----:B------:R-:W-:Y:S05]  /*25960*/  BSYNC B1 ;  /* 0x0000000000017941 */ /* 0x000fea0003800000 */
.L_x_3584:
[----:B0-----:R-:W2:Y:S04]  /*25970*/  LDL.LU R3, [R1+0x1c] ;  /* 0x00001c0001037983 */ /* 0x001ea80000300800 */
[----:B------:R-:W3:Y:S01]  /*25980*/  LDL.LU R6, [R1+0x24] ;  /* 0x0000240001067983 */ /* 0x000ee20000300800 */
[----:B------:R-:W-:Y:S01]  /*25990*/  VIADD R8, R8, 0xfffffffe ;  /* 0xfffffffe08087836 */ /* 0x000fe20000000000 */
[----:B------:R-:W-:-:S04]  /*259a0*/  PLOP3.LUT P0, PT, PT, PT, PT, 0x8, 0x0 ;  /* 0x000000000000781c */ /* 0x000fc80003f0e170 */
[----:B------:R-:W-:Y:S01]  /*259b0*/  ISETP.GE.AND P2, PT, R8, R2, PT ;  /* 0x000000020800720c */ /* 0x000fe20003f46270 */
[----:B--2---:R-:W-:-:S05]  /*259c0*/  VIADD R3, R3, 0x1 ;  /* 0x0000000103037836 */ /* 0x004fca0000000000 */
[----:B------:R-:W-:-:S04]  /*259d0*/  ISETP.NE.AND P1, PT, R3, 0x2, PT ;  /* 0x000000020300780c */ /* 0x000fc80003f25270 */
[----:B------:R-:W-:Y:S02]  /*259e0*/  SEL R4, RZ, 0x1, P1 ;  /* 0x00000001ff047807 */ /* 0x000fe40000800000 */
[----:B------:R-:W-:Y:S02]  /*259f0*/  SEL R3, R3, RZ, P1 ;  /* 0x000000ff03037207 */ /* 0x000fe40000800000 */
[----:B---3--:R-:W-:-:S03]  /*25a00*/  LOP3.LUT R6, R6, R4, RZ, 0x3c, !PT ;  /* 0x0000000406067212 */ /* 0x008fc600078e3cff */
[----:B------:R0:W-:Y:S04]  /*25a10*/  STL [R1+0x1c], R3 ;  /* 0x00001c0301007387 */ /* 0x0001e80000100800 */
[----:B------:R0:W-:Y:S01]  /*25a20*/  STL [R1+0x24], R6 ;  /* 0x0000240601007387 */ /* 0x0001e20000100800 */
[----:B------:R-:W-:Y:S05]  /*25a30*/  @!P2 BRA `(.L_x_3578) ;  /* 0x000000080074a947 */ /* 0x000fea0003800000 */
.L_x_3616:
        /* <DEDUP_REMOVED lines=9> */
[----:B------:R-:W-:Y:S02]  /*25ad0*/  ISETP.NE.AND P2, PT, R3, RZ, PT ;  /* 0x000000ff0300720c */ /* 0x000fe40003f45270 */
[----:B--2---:R-:W-:Y:S02]  /*25ae0*/  LEA R7, R5, R6, 0x3 ;  /* 0x0000000605077211 */ /* 0x004fe400078e18ff */
[----:B---3--:R-:W-:-:S04]  /*25af0*/  SHF.L.U32 R6, R4, 0x1f, RZ ;  /* 0x0000001f04067819 */ /* 0x008fc800000006ff */
[----:B------:R-:W0:Y:S02]  /*25b00*/  SYNCS.PHASECHK.TRANS64.TRYWAIT P1, [R7+URZ+0x334a0], R6 ;  /* 0x0334a006070075a7 */ /* 0x000e24000802017f */
[----:B0-----:R-:W-:Y:S05]  /*25b10*/  @!P1 BRA `(.L_x_3603) ;  /* 0x0000008000709947 */ /* 0x001fea0003800000 */
.L_x_3797:
[----:B------:R-:W-:Y:S05]  /*25b20*/  BSYNC B2 ;  /* 0x0000000000027941 */ /* 0x000fea0003800000 */
.L_x_3602:
        /* <DEDUP_REMOVED lines=9> */
.L_x_3605:
[----:B------:R-:W-:Y:S05]  /*25bc0*/  BSYNC B2 ;  /* 0x0000000000027941 */ /* 0x000fea0003800000 */
.L_x_3604:
        /* <DEDUP_REMOVED lines=13> */
.L_x_3606:
        /* <DEDUP_REMOVED lines=16> */
.L_x_3607:
        /* <DEDUP_REMOVED lines=16> */
.L_x_3608:
        /* <DEDUP_REMOVED lines=13> */
.L_x_3798:
[----:B------:R-:W-:Y:S05]  /*25f70*/  BSYNC B2 ;  /* 0x0000000000027941 */ /* 0x000fea0003800000 */
.L_x_3609:
        /* <DEDUP_REMOVED lines=11> */
.L_x_3612:
[----:B------:R-:W-:Y:S05]  /*26030*/  BSYNC B2 ;  /* 0x0000000000027941 */ /* 0x000fea0003800000 */
.L_x_3611:
        /* <DEDUP_REMOVED lines=8> */
.L_x_3613:
        /* <DEDUP_REMOVED lines=15> */
.L_x_3614:
        /* <DEDUP_REMOVED lines=15> */
.L_x_3615:
        /* <DEDUP_REMOVED lines=10> */
.L_x_3601:
[----:B------:R-:W-:Y:S05]  /*26340*/  BSYNC B1 ;  /* 0x0000000000017941 */ /* 0x000fea0003800000 */
.L_x_3600:
        /* <DEDUP_REMOVED lines=12> */
.L_x_3578:
[----:B------:R-:W-:Y:S05]  /*26410*/  BSYNC B0 ;  /* 0x0000000000007941 */ /* 0x000fea0003800000 */
.L_x_3577:
        /* <DEDUP_REMOVED lines=20> */
[----:B0-----:R-:W-:Y:S01]  /*26560*/  IADD3 R16, R0, UR38, R3 ;  /* 0x0000002600107c10 */ /* 0x001fe2000fffe003 */
[----:B------:R-:W-:Y:S06]  /*26570*/  BRA `(.L_x_3618) ;  /* 0x0000004000b87947 */ /* 0x000fec0003800000 */
.L_x_3617:
        /* <DEDUP_REMOVED lines=13> */
[----:B------:R-:W-:Y:S01]  /*26650*/  MOV R8, 0x70 ;  /* 0x0000007000087802 */ /* 0x000fe20000000f00 */
[----:B------:R-:W-:Y:S02]  /*26660*/  IMAD.U32 R7, RZ, RZ, UR9 ;  /* 0x00000009ff077e24 */ /* 0x000fe4000f8e00ff */
[----:B------:R-:W-:-:S02]  /*26670*/  IMAD.U32 R10, RZ, RZ, UR4 ;  /* 0x00000004ff0a7e24 */ /* 0x000fc4000f8e00ff */
[----:B------:R-:W-:Y:S02]  /*26680*/  IMAD.U32 R11, RZ, RZ, UR5 ;  /* 0x00000005ff0b7e24 */ /* 0x000fe4000f8e00ff */
[----:B------:R-:W-:Y:S02]  /*26690*/  IMAD.MOV.U32 R12, RZ, RZ, 0x1 ;  /* 0x00000001ff0c7424 */ /* 0x000fe400078e00ff */
[----:B------:R-:W-:-:S07]  /*266a0*/  IMAD.MOV.U32 R13, RZ, RZ, RZ ;  /* 0x000000ffff0d7224 */ /* 0x000fce00078e00ff */
[----:B------:R-:W-:-:S07]  /*266b0*/  LEPC R20, `(.L_x_3620) ;  /* 0x000000001014794e */ /* 0x000fce0000000000 */
[----:B0-----:R-:W-:Y:S05]  /*266c0*/  CALL.ABS.NOINC R2 ;  /* 0x0000000002007343 */ /* 0x001fea0003c00000 */
.L_x_3620:
[----:B------:R-:W-:Y:S05]  /*266d0*/  BSYNC B6 ;  /* 0x0000000000067941 */ /* 0x000fea0003800000 */
.L_x_3619:
        /* <DEDUP_REMOVED lines=25> */
.L_x_3622:
[----:B------:R-:W-:Y:S05]  /*26870*/  BSYNC B6 ;  /* 0x0000000000067941 */ /* 0x000fea0003800000 */
.L_x_3621:
        /* <DEDUP_REMOVED lines=22> */
.L_x_3624:
[----:B------:R-:W-:Y:S05]  /*269e0*/  BSYNC B6 ;  /* 0x0000000000067941 */ /* 0x000fea0003800000 */
.L_x_3623:
        /* <DEDUP_REMOVED lines=20> */
.L_x_3626:
[----:B------:R-:W-:Y:S05]  /*26b30*/  BSYNC B6 ;  /* 0x0000000000067941 */ /* 0x000fea0003800000 */
.L_x_3625:
        /* <DEDUP_REMOVED lines=23> */
.L_x_3801:
        /* <DEDUP_REMOVED lines=11> */
.L_x_3804:
[----:B------:R-:W-:Y:S05]  /*26d60*/  @!P6 BRA `(.L_x_3628) ;  /* 0x0000000400b8e947 */ /* 0x000fea0003800000 */
[----:B0-----:R-:W2:Y:S01]  /*26d70*/  LDL R0, [R1+0x50] ;  /* 0x0000500001007983 */ /* 0x001ea20000100800 */
[----:B------:R-:W-:-:S04]  /*26d80*/  ISETP.NE.U32.AND P0, PT, R2, RZ, PT ;  /* 0x000000ff0200720c */ /* 0x000fc80003f05070 */
[----:B------:R-:W-:Y:S01]  /*26d90*/  ISETP.NE.AND.EX P0, PT, R3, RZ, PT, P0 ;  /* 0x000000ff0300720c */ /* 0x000fe20003f05300 */
[----:B--2---:R-:W-:-:S12]  /*26da0*/  VIADD R0, R0, 0xffffffff ;  /* 0xffffffff00007836 */ /* 0x004fd80000000000 */
        /* <DEDUP_REMOVED lines=13> */
[----:B------:R-:W-:-:S03]  /*26e80*/  IMAD.WIDE.U32 R4, R8, UR4, R4 ;  /* 0x0000000408047c25 */ /* 0x000fc6000f8e0004 */
[----:B------:R-:W-:Y:S02]  /*26e90*/  LEA R2, P0, R4, R2, 0x2 ;  /* 0x0000000204027211 */ /* 0x000fe400078010ff */
[----:B------:R-:W-:-:S04]  /*26ea0*/  IADD3 R5, R5, R6, RZ ;  /* 0x0000000605057210 */ /* 0x000fc80007ffe0ff */
[----:B------:R-:W-:-:S05]  /*26eb0*/  LEA.HI.X R3, R4, R3, R5, 0x2, P0 ;  /* 0x0000000304037211 */ /* 0x000fca00000f1405 */
[----:B------:R-:W2:Y:S04]  /*26ec0*/  LDG.E R2, desc[UR54][R2.64] ;  /* 0x0000003602027981 */ /* 0x000ea8000c1e1900 */
[----:B--2---:R0:W-:Y:S02]  /*26ed0*/  STL [R1], R2 ;  /* 0x0000000201007387 */ /* 0x0041e40000100800 */
.L_x_3630:
        /* <DEDUP_REMOVED lines=10> */
.L_x_3805:
        /* <DEDUP_REMOVED lines=8> */
.L_x_3632:
        /* <DEDUP_REMOVED lines=19> */
[----:B------:R-:W-:Y:S02]  /*27130*/  UIADD3 UR14, UR15, 0x11a00, URZ ;  /* 0x00011a000f0e7890 */ /* 0x000fe4000fffe03f */
[----:B------:R-:W-:-:S05]  /*27140*/  UIADD3 UR15, UR15, 0x14200, URZ ;  /* 0x000142000f0f7890 */ /* 0x000fca000fffe03f */
[----:B------:R1:W-:Y:S02]  /*27150*/  UTMALDG.4D [UR8], [UR4], desc[UR6] ;  /* 0x00000608040075b4 */ /* 0x0003e40008019000 */
[----:B-1----:R-:W-:Y:S01]  /*27160*/  UMOV UR8, UR14 ;  /* 0x0000000e00087c82 */ /* 0x002fe20008000000 */
[----:B------:R-:W-:Y:S01]  /*27170*/  UMOV UR10, UR16 ;  /* 0x00000010000a7c82 */ /* 0x000fe20008000000 */
[----:B------:R-:W-:Y:S01]  /*27180*/  UMOV UR14, 0x80 ;  /* 0x00000080000e7882 */ /* 0x000fe20000000000 */
[----:B------:R1:W-:Y:S02]  /*27190*/  UTMALDG.4D [UR8], [UR4], desc[UR6] ;  /* 0x00000608040075b4 */ /* 0x0003e40008019000 */
[----:B-1----:R-:W-:Y:S01]  /*271a0*/  UMOV UR8, UR15 ;  /* 0x0000000f00087c82 */ /* 0x002fe20008000000 */
[----:B------:R-:W-:Y:S02]  /*271b0*/  UMOV UR10, UR14 ;  /* 0x0000000e000a7c82 */ /* 0x000fe40008000000 */
[----:B------:R1:W-:Y:S01]  /*271c0*/  UTMALDG.4D [UR8], [UR4], desc[UR6] ;  /* 0x00000608040075b4 */ /* 0x0003e20008019000 */
[----:B------:R-:W2:Y:S02]  /*271d0*/  SYNCS.PHASECHK.TRANS64.TRYWAIT P0, [R2+URZ+0x33440], R4 ;  /* 0x03344004020075a7 */ /* 0x000ea4000800017f */
[----:B-12---:R-:W-:Y:S05]  /*271e0*/  @!P0 BRA `(.L_x_3633) ;  /* 0x0000006c004c8947 */ /* 0x006fea0003800000 */
.L_x_3806:
        /* <DEDUP_REMOVED lines=8> */
.L_x_3634:
[----:B------:R-:W2:Y:S04]  /*27270*/  LDL R5, [R1] ;  /* 0x0000000001057983 */ /* 0x000ea80000100800 */
[----:B01----:R-:W3:Y:S01]  /*27280*/  LDL.LU R4, [R1+0x14] ;  /* 0x0000140001047983 */ /* 0x003ee20000300800 */
[----:B------:R-:W-:Y:S01]  /*27290*/  R2UR UR15, R3 ;  /* 0x00000000030f72ca */ /* 0x000fe200000e0000 */
[----:B------:R-:W-:Y:S01]  /*272a0*/  UIADD3 UR4, UP0, UR40, 0x370, URZ ;  /* 0x0000037028047890 */ /* 0x000fe2000ff1e03f */
[----:B------:R-:W-:Y:S01]  /*272b0*/  R2UR UR9, R2 ;  /* 0x00000000020972ca */ /* 0x000fe200000e0000 */
[----:B------:R-:W-:Y:S01]  /*272c0*/  UMOV UR10, URZ ;  /* 0x0000003f000a7c82 */ /* 0x000fe20008000000 */
[----:B------:R-:W-:Y:S01]  /*272d0*/  R2UR UR11, R0 ;  /* 0x00000000000b72ca */ /* 0x000fe200000e0000 */
[----:B------:R-:W-:Y:S01]  /*272e0*/  UIADD3.X UR5, URZ, UR41, URZ, UP0, !UPT ;  /* 0x000000293f057290 */ /* 0x000fe200087fe43f */
[----:B------:R-:W-:Y:S01]  /*272f0*/  R2UR UR12, R18 ;  /* 0x00000000120c72ca */ /* 0x000fe200000e0000 */
[----:B------:R-:W-:Y:S01]  /*27300*/  UMOV UR6, 0x0 ;  /* 0x0000000000067882 */ /* 0x000fe20000000000 */
[----:B------:R-:W-:Y:S01]  /*27310*/  PLOP3.LUT P0, PT, PT, PT, PT, 0x80, 0x0 ;  /* 0x000000000000781c */ /* 0x000fe20003f0f070 */
[----:B------:R-:W-:Y:S01]  /*27320*/  UMOV UR7, 0x14f00000 ;  /* 0x14f0000000077882 */ /* 0x000fe20000000000 */
[----:B------:R-:W-:-:S03]  /*27330*/  UMOV UR16, 0x40 ;  /* 0x0000004000107882 */ /* 0x000fc60000000000 */
[----:B------:R-:W-:Y:S02]  /*27340*/  UIADD3 UR8, UR15, 0x24200, URZ ;  /* 0x000242000f087890 */ /* 0x000fe4000fffe03f */
        /* <DEDUP_REMOVED lines=9> */
[----:B------:R-:W-:Y:S01]  /*273e0*/  UMOV UR10, UR16 ;  /* 0x00000010000a7c82 */ /* 0x000fe20008000000 */
[----:B------:R-:W-:Y:S01]  /*273f0*/  UMOV UR14, 0x80 ;  /* 0x00000080000e7882 */ /* 0x000fe20000000000 */
[----:B------:R0:W-:Y:S02]  /*27400*/  UTMALDG.4D [UR8], [UR4], desc[UR6] ;  /* 0x00000608040075b4 */ /* 0x0001e40008019000 */
[----:B0-----:R-:W-:Y:S01]  /*27410*/  UMOV UR8, UR15 ;  /* 0x0000000f00087c82 */ /* 0x001fe20008000000 */
[----:B------:R-:W-:Y:S02]  /*27420*/  UMOV UR10, UR14 ;  /* 0x0000000e000a7c82 */ /* 0x000fe40008000000 */
[----:B------:R2:W-:Y:S02]  /*27430*/  UTMALDG.4D [UR8], [UR4], desc[UR6] ;  /* 0x00000608040075b4 */ /* 0x0005e40008019000 */
[----:B--2---:R-:W-:Y:S01]  /*27440*/  NOP ;  /* 0x0000000000007918 */ /* 0x004fe20000000000 */
.L_x_3628:
[----:B------:R-:W2:Y:S04]  /*27450*/  LDL R2, [R1+0x4] ;  /* 0x0000040001027983 */ /* 0x000ea80000100800 */
[----:B------:R-:W3:Y:S04]  /*27460*/  LDL.LU R3, [R1+0x3c] ;  /* 0x00003c0001037983 */ /* 0x000ee80000300800 */
        /* <DEDUP_REMOVED lines=8> */
[----:B------:R-:W-:Y:S01]  /*274f0*/  ISETP.NE.AND.EX P0, PT, RZ, UR7, PT, P0 ;  /* 0x00000007ff007c0c */ /* 0x000fe2000bf05300 */
[----:B--2---:R-:W-:Y:S01]  /*27500*/  VIADD R2, R2, 0x1e200 ;  /* 0x0001e20002027836 */ /* 0x004fe20000000000 */
[----:B---3--:R-:W-:-:S04]  /*27510*/  SHF.R.S32.HI R0, RZ, 0x1f, R3 ;  /* 0x0000001fff007819 */ /* 0x008fc80000011403 */
        /* <DEDUP_REMOVED lines=9> */
[----:B0-----:R-:W-:Y:S02]  /*275b0*/  IADD3 R2, R3, R0, RZ ;  /* 0x0000000003027210 */ /* 0x001fe40007ffe0ff */
        /* <DEDUP_REMOVED lines=11> */
[----:B------:R-:W-:Y:S02]  /*27670*/  IMAD.U32 R5, RZ, RZ, UR5 ;  /* 0x00000005ff057e24 */ /* 0x000fe4000f8e00ff */
[----:B------:R-:W-:Y:S02]  /*27680*/  IMAD.U32 R6, RZ, RZ, UR6 ;  /* 0x00000006ff067e24 */ /* 0x000fe4000f8e00ff */
[----:B------:R-:W-:-:S02]  /*27690*/  IMAD.U32 R7, RZ, RZ, UR7 ;  /* 0x00000007ff077e24 */ /* 0x000fc4000f8e00ff */
[----:B------:R-:W-:Y:S02]  /*276a0*/  IMAD.U32 R11, RZ, RZ, UR9 ;  /* 0x00000009ff0b7e24 */ /* 0x000fe4000f8e00ff */
[----:B-1----:R-:W-:Y:S02]  /*276b0*/  IMAD.MOV.U32 R8, RZ, RZ, 0x70 ;  /* 0x00000070ff087424 */ /* 0x002fe400078e00ff */
[----:B------:R-:W-:Y:S02]  /*276c0*/  IMAD.MOV.U32 R12, RZ, RZ, 0x1 ;  /* 0x00000001ff0c7424 */ /* 0x000fe400078e00ff */
[----:B------:R-:W-:-:S07]  /*276d0*/  IMAD.MOV.U32 R13, RZ, RZ, RZ ;  /* 0x000000ffff0d7224 */ /* 0x000fce00078e00ff */
[----:B------:R-:W-:-:S07]  /*276e0*/  LEPC R20, `(.L_x_3636) ;  /* 0x000000001014794e */ /* 0x000fce0000000000 */
[----:B0-----:R-:W-:Y:S05]  /*276f0*/  CALL.ABS.NOINC R2 ;  /* 0x0000000002007343 */ /* 0x001fea0003c00000 */
.L_x_3636:
[----:B------:R-:W-:Y:S05]  /*27700*/  BSYNC B6 ;  /* 0x0000000000067941 */ /* 0x000fea0003800000 */
.L_x_3635:
[----:B--2---:R-:W2:Y:S01]  /*27710*/  LDL.LU R4, [R1+0x3c] ;  /* 0x00003c0001047983 */ /* 0x004ea20000300800 */
[----:B------:R-:W0:Y:S01]  /*27720*/  LDC R7, c[0x0][0x448] ;  /* 0x00011200ff077b82 */ /* 0x000e220000000800 */
[----:B------:R-:W-:Y:S01]  /*27730*/  ULDC.64 UR4, c[0x0][0x2d8] ;  /* 0x0000b60000047ab9 */ /* 0x000fe20000000a00 */
[----:B------:R-:W-:Y:S01]  /*27740*/  IMAD.SHL.U32 R17, R17, 0x80, RZ ;  /* 0x0000008011117824 */ /* 0x000fe200078e00ff */
[----:B------:R-:W2:Y:S01]  /*27750*/  LDL.LU.64 R2, [R1+0x40] ;  /* 0x0000400001027983 */ /* 0x000ea20000300a00 */
[----:B------:R-:W-:-:S03]  /*27760*/  ULDC.64 UR6, c[0x0][0x280] ;  /* 0x0000a00000067ab9 */ /* 0x000fc60000000a00 */
[----:B------:R-:W3:Y:S04]  /*27770*/  LDL.LU R0, [R1+0x48] ;  /* 0x0000480001007983 */ /* 0x000ee80000300800 */
[----:B------:R-:W4:Y:S04]  /*27780*/  LDL.LU R6, [R1+0x5c] ;  /* 0x00005c0001067983 */ /* 0x000f280000300800 */
[----:B------:R-:W4:Y:S01]  /*27790*/  LDL.LU R5, [R1+0x34] ;  /* 0x0000340001057983 */ /* 0x000f220000300800 */
[----:B------:R-:W0:Y:S01]  /*277a0*/  S2R R10, SR_TID.X ;  /* 0x00000000000a7919 */ /* 0x000e220000002100 */
[----:B-1----:R-:W1:Y:S01]  /*277b0*/  S2R R8, SR_TID.X ;  /* 0x0000000000087919 */ /* 0x002e620000002100 */
[----:B0-----:R-:W-:Y:S01]  /*277c0*/  ISETP.NE.AND P0, PT, R7, 0x1, PT ;  /* 0x000000010700780c */ /* 0x001fe20003f05270 */
[----:B------:R-:W-:-:S02]  /*277d0*/  IMAD.SHL.U32 R10, R10, 0x10, RZ ;  /* 0x000000100a0a7824 */ /* 0x000fc400078e00ff */
[----:B-1----:R-:W-:-:S03]  /*277e0*/  IMAD.SHL.U32 R9, R8, 0x10, RZ ;  /* 0x0000001008097824 */ /* 0x002fc600078e00ff */
[----:B------:R-:W-:-:S04]  /*277f0*/  LOP3.LUT R10, R10, 0x30, RZ, 0xc0, !PT ;  /* 0x000000300a0a7812 */ /* 0x000fc800078ec0ff */
[C---:B------:R-:W-:Y:S02]  /*27800*/  LOP3.LUT R11, R10.reuse, 0x40, RZ, 0xfc, !PT ;  /* 0x000000400a0b7812 */ /* 0x040fe400078efcff */
[----:B------:R-:W-:Y:S02]  /*27810*/  LOP3.LUT R10, R10, 0x80, RZ, 0xfc, !PT ;  /* 0x000000800a0a7812 */ /* 0x000fe400078efcff */
[----:B------:R-:W-:Y:S02]  /*27820*/  LOP3.LUT R9, R9, 0x30, RZ, 0xc0, !PT ;  /* 0x0000003009097812 */ /* 0x000fe400078ec0ff */
[----:B--2---:R-:W-:Y:S02]  /*27830*/  MOV R3, R4 ;  /* 0x0000000400037202 */ /* 0x004fe40000000f00 */
[----:B------:R-:W0:Y:S01]  /*27840*/  S2R R4, SR_TID.X ;  /* 0x0000000000047919 */ /* 0x000e220000002100 */
[----:B---3--:R-:W-:Y:S02]  /*27850*/  IMAD R0, R0, UR4, RZ ;  /* 0x0000000400007c24 */ /* 0x008fe4000f8e02ff */
[----:B------:R-:W-:-:S04]  /*27860*/  IMAD.WIDE.U32 R2, R18, UR4, R2 ;  /* 0x0000000412027c25 */ /* 0x000fc8000f8e0002 */
[----:B------:R-:W-:Y:S01]  /*27870*/  IMAD R0, R18, UR5, R0 ;  /* 0x0000000512007c24 */ /* 0x000fe2000f8e0200 */
[----:B------:R-:W-:-:S03]  /*27880*/  ULDC.64 UR4, c[0x0][0x2e0] ;  /* 0x0000b80000047ab9 */ /* 0x000fc60000000a00 */
[----:B------:R-:W-:Y:S02]  /*27890*/  IMAD.IADD R3, R3, 0x1, R0 ;  /* 0x0000000103037824 */ /* 0x000fe400078e0200 */
[----:B----4-:R-:W-:Y:S02]  /*278a0*/  IMAD R0, R6, UR4, RZ ;  /* 0x0000000406007c24 */ /* 0x010fe4000f8e02ff */
[C---:B------:R-:W-:Y:S01]  /*278b0*/  IMAD.WIDE.U32 R2, R5.reuse, UR4, R2 ;  /* 0x0000000405027c25 */ /* 0x040fe2000f8e0002 */
[----:B------:R-:W1:Y:S03]  /*278c0*/  @P0 LDC R6, c[0x0][0x450] ;  /* 0x00011400ff060b82 */ /* 0x000e660000000800 */
[----:B------:R-:W-:Y:S01]  /*278d0*/  IMAD R0, R5, UR5, R0 ;  /* 0x0000000505007c24 */ /* 0x000fe2000f8e0200 */
[----:B------:R-:W-:-:S03]  /*278e0*/  ULDC.64 UR4, c[0x0][0x2d0] ;  /* 0x0000b40000047ab9 */ /* 0x000fc60000000a00 */
[----:B------:R-:W-:Y:S01]  /*278f0*/  IMAD.IADD R3, R3, 0x1, R0 ;  /* 0x0000000103037824 */ /* 0x000fe200078e0200 */
[C---:B0-----:R-:W-:Y:S01]  /*27900*/  LOP3.LUT R5, R4.reuse, 0x7f, RZ, 0xc0, !PT ;  /* 0x0000007f04057812 */ /* 0x041fe200078ec0ff */
[----:B------:R-:W-:-:S03]  /*27910*/  IMAD.SHL.U32 R4, R4, 0x20, RZ ;  /* 0x0000002004047824 */ /* 0x000fc600078e00ff */
[----:B------:R-:W-:-:S04]  /*27920*/  SHF.R.U32.HI R5, RZ, 0x2, R5 ;  /* 0x00000002ff057819 */ /* 0x000fc80000011605 */
[----:B------:R-:W-:Y:S02]  /*27930*/  LOP3.LUT R4, R5, 0x60, R4, 0xf8, !PT ;  /* 0x0000006005047812 */ /* 0x000fe400078ef804 */
[----:B------:R-:W0:Y:S02]  /*27940*/  @P0 LDC R5, c[0x0][0x44c] ;  /* 0x00011300ff050b82 */ /* 0x000e240000000800 */
[----:B------:R-:W-:-:S04]  /*27950*/  LOP3.LUT R0, R4, R17, RZ, 0xfc, !PT ;  /* 0x0000001104007212 */ /* 0x000fc800078efcff */
[----:B------:R-:W-:Y:S01]  /*27960*/  MOV R4, R0 ;  /* 0x0000000000047202 */ /* 0x000fe20000000f00 */
        /* <DEDUP_REMOVED lines=16> */
[----:B------:R-:W-:Y:S02]  /*27a70*/  LOP3.LUT R10, R8, 0x7f, RZ, 0xc0, !PT ;  /* 0x0000007f080a7812 */ /* 0x000fe400078ec0ff */
[----:B------:R0:W5:Y:S01]  /*27a80*/  LDL R8, [R1+0x38] ;  /* 0x0000380001087983 */ /* 0x0001620000100800 */
[----:B------:R-:W-:Y:S02]  /*27a90*/  IADD3 R4, P3, R2, UR6, RZ ;  /* 0x0000000602047c10 */ /* 0x000fe4000ff7e0ff */
[----:B------:R-:W-:-:S02]  /*27aa0*/  ISETP.GE.AND P0, PT, R9, UR4, PT ;  /* 0x0000000409007c0c */ /* 0x000fc4000bf06270 */
[----:B------:R-:W-:Y:S01]  /*27ab0*/  ISETP.GE.AND P1, PT, R11, UR4, PT ;  /* 0x000000040b007c0c */ /* 0x000fe2000bf26270 */
[----:B------:R-:W-:Y:S01]  /*27ac0*/  UMOV UR4, 0xffffffff ;  /* 0xffffffff00047882 */ /* 0x000fe20000000000 */
[----:B------:R-:W-:Y:S02]  /*27ad0*/  IADD3.X R3, R3, UR7, R0, P3, !PT ;  /* 0x0000000703037c10 */ /* 0x000fe40009ffe400 */
[----:B------:R-:W-:Y:S01]  /*27ae0*/  SHF.R.U32.HI R10, RZ, 0x2, R10 ;  /* 0x00000002ff0a7819 */ /* 0x000fe2000001160a */
[----:B0-----:R-:W-:Y:S08]  /*27af0*/  BRA.DIV UR4, `(.L_x_3637) ;  /* 0x00000066041c7947 */ /* 0x001ff0000b800000 */
[----:B------:R-:W2:Y:S01]  /*27b00*/  LDL.LU R6, [R1+0x54] ;  /* 0x0000540001067983 */ /* 0x000ea20000300800 */
[----:B------:R-:W-:-:S05]  /*27b10*/  IADD3 R0, R10, R17, RZ ;  /* 0x000000110a007210 */ /* 0x000fca0007ffe0ff */
[----:B------:R-:W-:Y:S02]  /*27b20*/  VIADD R5, R0, 0x20 ;  /* 0x0000002000057836 */ /* 0x000fe40000000000 */
[----:B--2---:R-:W-:Y:S02]  /*27b30*/  IMAD R2, R6, R7, RZ ;  /* 0x0000000706027224 */ /* 0x004fe400078e02ff */
[----:B------:R-:W0:Y:S03]  /*27b40*/  SHFL.IDX PT, R7, R4, RZ, 0x1c1f ;  /* 0x001c1fff04077589 */ /* 0x000e2600000e0000 */
[----:B------:R-:W-:Y:S01]  /*27b50*/  ISETP.GE.AND P4, PT, R0, R2, PT ;  /* 0x000000020000720c */ /* 0x000fe20003f86270 */
[----:B------:R-:W1:-:S12]  /*27b60*/  SHFL.IDX PT, R6, R3, RZ, 0x1c1f ;  /* 0x001c1fff03067589 */ /* 0x000e5800000e0000 */
[----:B0-----:R-:W-:-:S05]  /*27b70*/  @!P4 IADD3 R7, P3, R9, R7, RZ ;  /* 0x000000070907c210 */ /* 0x001fca0007f7e0ff */
[----:B-1----:R-:W-:Y:S01]  /*27b80*/  @!P4 IMAD.X R6, RZ, RZ, R6, P3 ;  /* 0x000000ffff06c224 */ /* 0x002fe200018e0606 */
[----:B------:R-:W-:Y:S02]  /*27b90*/  ISETP.GE.AND P3, PT, R5, R2, PT ;  /* 0x000000020500720c */ /* 0x000fe40003f66270 */
[----:B------:R-:W0:Y:S02]  /*27ba0*/  SHFL.IDX PT, R5, R4, 0x1, 0x1c1f ;  /* 0x003c1f0004057f89 */ /* 0x000e2400000e0000 */
[----:B------:R-:W-:-:S04]  /*27bb0*/  @!P4 LOP3.LUT R7, R7, R6, RZ, 0x3c, !PT ;  /* 0x000000060707c212 */ /* 0x000fc800078e3cff */
[----:B------:R-:W-:-:S04]  /*27bc0*/  @!P4 LOP3.LUT R6, R7, R6, RZ, 0x3c, !PT ;  /* 0x000000060706c212 */ /* 0x000fc800078e3cff */
[----:B------:R-:W-:-:S05]  /*27bd0*/  @!P4 LOP3.LUT R7, R7, R6, RZ, 0x3c, !PT ;  /* 0x000000060707c212 */ /* 0x000fca00078e3cff */
[----:B-----5:R-:W-:Y:S04]  /*27be0*/  @!P4 LDGSTS.E.BYPASS.LTC128B.128 [R8+0x1e200], desc[UR54][R6.64], !P0 ;  /* 0x1e2000000608cfae */ /* 0x020fe8000c101d76 */
[----:B------:R-:W-:Y:S04]  /*27bf0*/  @!P4 LDGSTS.E.BYPASS.LTC128B.128 [R8+0x20200], desc[UR54][R6.64+0x40], !P1 ;  /* 0x202000400608cfae */ /* 0x000fe8000c901d76 */
[----:B------:R1:W-:Y:S01]  /*27c00*/  @!P4 LDGSTS.E.BYPASS.LTC128B.128 [R8+0x22200], desc[UR54][R6.64+0x80], !P2 ;  /* 0x222000800608cfae */ /* 0x0003e2000d101d76 */
[----:B0-----:R-:W-:-:S03]  /*27c10*/  @!P3 IADD3 R5, P4, R9, R5, RZ ;  /* 0x000000050905b210 */ /* 0x001fc60007f9e0ff */
[----:B-1----:R-:W0:Y:S02]  /*27c20*/  SHFL.IDX PT, R6, R3, 0x1, 0x1c1f ;  /* 0x003c1f0003067f89 */ /* 0x002e2400000e0000 */
[----:B0-----:R-:W-:-:S04]  /*27c30*/  @!P3 IMAD.X R6, RZ, RZ, R6, P4 ;  /* 0x000000ffff06b224 */ /* 0x001fc800020e0606 */
[----:B------:R-:W-:Y:S01]  /*27c40*/  @!P3 IMAD.MOV.U32 R7, RZ, RZ, R6 ;  /* 0x000000ffff07b224 */ /* 0x000fe200078e0006 */
[----:B------:R-:W-:Y:S01]  /*27c50*/  @!P3 MOV R6, R5 ;  /* 0x000000050006b202 */ /* 0x000fe20000000f00 */
[----:B------:R-:W-:-:S04]  /*27c60*/  VIADD R5, R0, 0x40 ;  /* 0x0000004000057836 */ /* 0x000fc80000000000 */
[----:B------:R-:W-:Y:S04]  /*27c70*/  @!P3 LDGSTS.E.BYPASS.LTC128B.128 [R8+0x1ea00], desc[UR54][R6.64], !P0 ;  /* 0x1ea000000608bfae */ /* 0x000fe8000c101d76 */
        /* <DEDUP_REMOVED lines=9> */
[----:B------:R1:W2:Y:S04]  /*27d10*/  SHFL.IDX PT, R5, R3, 0x3, 0x1c1f ;  /* 0x007c1f0003057f89 */ /* 0x0002a800000e0000 */
[----:B------:R1:W-:Y:S04]  /*27d20*/  @!P3 LDGSTS.E.BYPASS.LTC128B.128 [R8+0x1f200], desc[UR54][R6.64], !P0 ;  /* 0x1f2000000608bfae */ /* 0x0003e8000c101d76 */
[----:B------:R1:W-:Y:S04]  /*27d30*/  @!P3 LDGSTS.E.BYPASS.LTC128B.128 [R8+0x21200], desc[UR54][R6.64+0x40], !P1 ;  /* 0x212000400608bfae */ /* 0x0003e8000c901d76 */
[----:B------:R1:W-:Y:S04]  /*27d40*/  @!P3 LDGSTS.E.BYPASS.LTC128B.128 [R8+0x23200], desc[UR54][R6.64+0x80], !P2 ;  /* 0x232000800608bfae */ /* 0x0003e8000d101d76 */
[----:B------:R1:W3:Y:S02]  /*27d50*/  SHFL.IDX PT, R3, R4, 0x3, 0x1c1f ;  /* 0x007c1f0004037f89 */ /* 0x0002e400000e0000 */
.L_x_3815:
        /* <DEDUP_REMOVED lines=10> */
[----:B------:R4:W-:Y:S04]  /*27e00*/  LDGSTS.E.BYPASS.LTC128B.128 [R8+0x21a00], desc[UR54][R2.64+0x40], !P1 ;  /* 0x21a0004002087fae */ /* 0x0009e8000c901d76 */
[----:B------:R4:W-:Y:S02]  /*27e10*/  LDGSTS.E.BYPASS.LTC128B.128 [R8+0x23a00], desc[UR54][R2.64+0x80], !P2 ;  /* 0x23a0008002087fae */ /* 0x0009e4000d101d76 */
.L_x_3639:
[----:B------:R-:W-:Y:S05]  /*27e20*/  BSYNC B0 ;  /* 0x0000000000007941 */ /* 0x000fea0003800000 */
.L_x_3638:
[----:B01--4-:R0:W5:Y:S01]  /*27e30*/  LDL R8, [R1+0x4] ;  /* 0x0000040001087983 */ /* 0x0131620000100800 */
[----:B------:R-:W-:Y:S01]  /*27e40*/  PLOP3.LUT P0, PT, PT, PT, PT, 0x80, 0x0 ;  /* 0x000000000000781c */ /* 0x000fe20003f0f070 */
[----:B------:R-:W-:-:S12]  /*27e50*/  NOP ;  /* 0x0000000000007918 */ /* 0x000fd80000000000 */
.L_x_3640:
        /* <DEDUP_REMOVED lines=18> */
[----:B-1-3--:R-:W-:Y:S05]  /*27f80*/  @!P0 BRA `(.L_x_3642) ;  /* 0x00000064005c8947 */ /* 0x00afea0003800000 */
.L_x_3816:
[----:B------:R-:W-:Y:S05]  /*27f90*/  BSYNC B0 ;  /* 0x0000000000007941 */ /* 0x000fea0003800000 */
.L_x_3641:
[----:B-1----:R-:W3:Y:S02]  /*27fa0*/  LDL.LU R2, [R1+0x4c] ;  /* 0x00004c0001027983 */ /* 0x002ee40000300800 */
[----:B---3--:R-:W-:-:S13]  /*27fb0*/  ISETP.GE.AND P0, PT, R2, 0xa1, PT ;  /* 0x000000a10200780c */ /* 0x008fda0003f06270 */
[----:B------:R-:W-:Y:S05]  /*27fc0*/  @!P0 BRA `(.L_x_3643) ;  /* 0x0000001800588947 */ /* 0x000fea0003800000 */
[----:B------:R-:W3:Y:S04]  /*27fd0*/  LDL.LU R2, [R1+0x50] ;  /* 0x0000500001027983 */ /* 0x000ee80000300800 */
[----:B------:R1:W5:Y:S04]  /*27fe0*/  LDL.LU R0, [R1+0x18] ;  /* 0x0000180001007983 */ /* 0x0003680000300800 */
[----:B-----5:R1:W5:Y:S02]  /*27ff0*/  LDL.LU R8, [R1+0x20] ;  /* 0x0000200001087983 */ /* 0x0203640000300800 */
[----:B-1-3--:R-:W-:-:S07]  /*28000*/  VIADD R2, R2, 0xfffffffe ;  /* 0xfffffffe02027836 */ /* 0x00afce0000000000 */
.L_x_3667:
[----:B------:R-:W3:Y:S01]  /*28010*/  LDL R3, [R1+0x14] ;  /* 0x0000140001037983 */ /* 0x000ee20000100800 */
[----:B-----5:R-:W-:Y:S01]  /*28020*/  IADD3 R4, R0, 0x1, RZ ;  /* 0x0000000100047810 */ /* 0x020fe20007ffe0ff */
[----:B------:R-:W-:Y:S05]  /*28030*/  YIELD ;  /* 0x0000000000007946 */ /* 0x000fea0003800000 */
[C---:B------:R-:W-:Y:S01]  /*28040*/  ISETP.NE.AND P0, PT, R4.reuse, 0x2, PT ;  /* 0x000000020400780c */ /* 0x040fe20003f05270 */
[----:B------:R-:W-:Y:S03]  /*28050*/  BSSY B0, `(.L_x_3644) ;  /* 0x00000b3000007945 */ /* 0x000fe60003800000 */
[----:B------:R-:W-:-:S02]  /*28060*/  SEL R10, R4, RZ, P0 ;  /* 0x000000ff040a7207 */ /* 0x000fc40000000000 */
[----:B---3--:R-:W-:Y:S02]  /*28070*/  LOP3.LUT P1, RZ, R3, 0x1, RZ, 0xc0, !PT ;  /* 0x0000000103ff7812 */ /* 0x008fe4000782c0ff */
[----:B------:R-:W-:-:S04]  /*28080*/  SEL R3, RZ, 0x1, P0 ;  /* 0x00000001ff037807 */ /* 0x000fc80000000000 */
[----:B-----5:R-:W-:-:S05]  /*28090*/  LOP3.LUT R9, R8, R3, RZ, 0x3c, !PT ;  /* 0x0000000308097212 */ /* 0x020fca00078e3cff */
        /* <DEDUP_REMOVED lines=13> */
[----:B--2---:R-:W2:Y:S02]  /*28170*/  @P0 LDC.64 R4, c[0x0][0x440] ;  /* 0x00011000ff040b82 */ /* 0x004ea40000000a00 */
[----:B--2---:R-:W-:-:S04]  /*28180*/  @P0 IMAD.HI.U32 R3, R2, R4, RZ ;  /* 0x0000000402030227 */ /* 0x004fc800078e00ff */
[----:B------:R-:W-:Y:S01]  /*28190*/  IMAD.MOV.U32 R4, RZ, RZ, R2 ;  /* 0x000000ffff047224 */ /* 0x000fe200078e0002 */
        /* <DEDUP_REMOVED lines=10> */
[----:B------:R-:W2:Y:S04]  /*28240*/  LDG.E R4, desc[UR54][R6.64] ;  /* 0x0000003606047981 */ /* 0x000ea8000c1e1900 */
[----:B--2---:R3:W-:Y:S02]  /*28250*/  STL [R1], R4 ;  /* 0x0000000401007387 */ /* 0x0047e40000100800 */
.L_x_3646:
[----:B--2---:R-:W2:Y:S01]  /*28260*/  LDL R5, [R1+0x4] ;  /* 0x0000040001057983 */ /* 0x004ea20000100800 */
[----:B---3--:R-:W3:Y:S01]  /*28270*/  S2R R4, SR_TID.X ;  /* 0x0000000000047919 */ /* 0x008ee20000002100 */
[----:B------:R-:W-:Y:S01]  /*28280*/  BSSY B1, `(.L_x_3647) ;  /* 0x0000007000017945 */ /* 0x000fe20003800000 */
[----:B---3--:R-:W-:-:S04]  /*28290*/  LOP3.LUT R4, R4, 0x7f, RZ, 0xc0, !PT ;  /* 0x0000007f04047812 */ /* 0x008fc800078ec0ff */
[----:B------:R-:W-:Y:S02]  /*282a0*/  ISETP.NE.AND P1, PT, R4, RZ, PT ;  /* 0x000000ff0400720c */ /* 0x000fe40003f25270 */
[----:B--2---:R-:W-:Y:S02]  /*282b0*/  LEA R6, R10, R5, 0x3 ;  /* 0x000000050a067211 */ /* 0x004fe400078e18ff */
[----:B------:R-:W-:-:S04]  /*282c0*/  SHF.L.U32 R5, R9, 0x1f, RZ ;  /* 0x0000001f09057819 */ /* 0x000fc800000006ff */
[----:B------:R-:W2:Y:S02]  /*282d0*/  SYNCS.PHASECHK.TRANS64.TRYWAIT P0, [R6+URZ+0x33480], R5 ;  /* 0x03348005060075a7 */ /* 0x000ea4000800017f */
[----:B--2---:R-:W-:Y:S05]  /*282e0*/  @!P0 BRA `(.L_x_3648) ;  /* 0x00000060009c8947 */ /* 0x004fea0003800000 */
.L_x_3817:
[----:B------:R-:W-:Y:S05]  /*282f0*/  BSYNC B1 ;  /* 0x0000000000017941 */ /* 0x000fea0003800000 */
.L_x_3647:
        /* <DEDUP_REMOVED lines=9> */
.L_x_3650:
[----:B------:R-:W-:Y:S05]  /*28390*/  BSYNC B1 ;  /* 0x0000000000017941 */ /* 0x000fea0003800000 */
.L_x_3649:
[----:B-1----:R-:W3:Y:S04]  /*283a0*/  LDL R9, [R1+0x4] ;  /* 0x0000040001097983 */ /* 0x002ee80000100800 */
        /* <DEDUP_REMOVED lines=12> */
[----:B------:R-:W-:-:S07]  /*28470*/  VIADD R9, R4, 0xf200 ;  /* 0x0000f20004097836 */ /* 0x000fce0000000000 */
.L_x_3651:
        /* <DEDUP_REMOVED lines=17> */
.L_x_3652:
        /* <DEDUP_REMOVED lines=17> */
.L_x_3653:
        /* <DEDUP_REMOVED lines=11> */
[----:B------:R-:W1:Y:S01]  /*28750*/  SYNCS.PHASECHK.TRANS64.TRYWAIT P0, [R6+URZ+0x33440], R5 ;  /* 0x03344005060075a7 */ /* 0x000e62000800017f */
[----:B------:R-:W-:Y:S04]  /*28760*/  BSSY B1, `(.L_x_3654) ;  /* 0x0000002000017945 */ /* 0x000fe80003800000 */
[----:B-1----:R-:W-:Y:S05]  /*28770*/  @!P0 BRA `(.L_x_3655) ;  /* 0x0000005c008c8947 */ /* 0x002fea0003800000 */
.L_x_3818:
[----:B------:R-:W-:Y:S05]  /*28780*/  BSYNC B1 ;  /* 0x0000000000017941 */ /* 0x000fea0003800000 */
.L_x_3654:
[----:B------:R-:W-:Y:S01]  /*28790*/  BSSY B1, `(.L_x_3656) ;  /* 0x000000b000017945 */ /* 0x000fe20003800000 */
[----:B------:R-:W-:Y:S01]  /*287a0*/  IMAD.MOV.U32 R10, RZ, RZ, 0x0 ;  /* 0x00000000ff0a7424 */ /* 0x000fe200078e00ff */
[----:B------:R-:W-:Y:S02]  /*287b0*/  MOV R11, 0x14f00000 ;  /* 0x14f00000000b7802 */ /* 0x000fe40000000f00 */
        /* <DEDUP_REMOVED lines=8> */
.L_x_3657:
[----:B------:R-:W-:Y:S05]  /*28840*/  BSYNC B1 ;  /* 0x0000000000017941 */ /* 0x000fea0003800000 */
.L_x_3656:
        /* <DEDUP_REMOVED lines=8> */
.L_x_3658:
        /* <DEDUP_REMOVED lines=10> */
[----:B-1----:R-:W-:Y:S05]  /*28970*/  @P0 BRA.U.ANY `(.L_x_3658) ;  /* 0xfffffffd00d40947 */ /* 0x002fea000393ffff */
[----:B------:R-:W-:Y:S01]  /*28980*/  R2UR UR10, R13 ;  /* 0x000000000d0a72ca */ /* 0x000fe200000e0000 */
[----:B------:R-:W-:Y:S01]  /*28990*/  VIADD R3, R4, 0x26a00 ;  /* 0x00026a0004037836 */ /* 0x000fe20000000000 */
[----:B------:R-:W-:Y:S02]  /*289a0*/  R2UR UR6, R10 ;  /* 0x000000000a0672ca */ /* 0x000fe400000e0000 */
[----:B------:R-:W-:Y:S02]  /*289b0*/  R2UR UR7, R11 ;  /* 0x000000000b0772ca */ /* 0x000fe400000e0000 */
[----:B------:R-:W-:-:S13]  /*289c0*/  PLOP3.LUT P0, PT, PT, PT, PT, 0x80, 0x0 ;  /* 0x000000000000781c */ /* 0x000fda0003f0f070 */
.L_x_3659:
        /* <DEDUP_REMOVED lines=11> */
[----:B------:R-:W-:Y:S02]  /*28a80*/  R2UR UR10, R12 ;  /* 0x000000000c0a72ca */ /* 0x000fe400000e0000 */
[----:B------:R-:W-:Y:S02]  /*28a90*/  R2UR UR6, R10 ;  /* 0x000000000a0672ca */ /* 0x000fe400000e0000 */
[----:B------:R-:W-:Y:S02]  /*28aa0*/  R2UR UR7, R11 ;  /* 0x000000000b0772ca */ /* 0x000fe400000e0000 */
[----:B------:R-:W-:Y:S02]  /*28ab0*/  PLOP3.LUT P0, PT, PT, PT, PT, 0x80, 0x0 ;  /* 0x000000000000781c */ /* 0x000fe40003f0f070 */
[----:B------:R-:W-:-:S11]  /*28ac0*/  IADD3 R4, R4, 0x29200, RZ ;  /* 0x0002920004047810 */ /* 0x000fd60007ffe0ff */
.L_x_3660:
        /* <DEDUP_REMOVED lines=11> */
.L_x_3645:
[----:B------:R-:W-:Y:S05]  /*28b80*/  BSYNC B0 ;  /* 0x0000000000007941 */ /* 0x000fea0003800000 */
.L_x_3644:
[----:B------:R-:W-:-:S06]  /*28b90*/  UISETP.NE.AND UP0, UPT, UR37, 0x3, UPT ;  /* 0x000000032500788c */ /* 0x000fcc000bf05270 */
[----:B------:R-:W-:-:S13]  /*28ba0*/  PLOP3.LUT P0, PT, PT, PT, UP0, 0x80, 0x0 ;  /* 0x000000000000781c */ /* 0x000fda0003f0f008 */
[----:B------:R-:W-:Y:S05]  /*28bb0*/  @!P0 BRA `(.L_x_3661) ;  /* 0x0000000000048947 */ /* 0x000fea0003800000 */
[----:B------:R-:W-:Y:S01]  /*28bc0*/  BPT.TRAP 0x1 ;  /* 0x000000040000795c */ /* 0x000fe20000300000 */
.L_x_3661:
[----:B--2---:R-:W2:Y:S01]  /*28bd0*/  LDL R5, [R1+0x4] ;  /* 0x0000040001057983 */ /* 0x004ea20000100800 */
[----:B------:R-:W-:Y:S01]  /*28be0*/  IMAD.U32 R3, RZ, RZ, UR39 ;  /* 0x00000027ff037e24 */ /* 0x000fe2000f8e00ff */
[----:B------:R-:W-:Y:S01]  /*28bf0*/  LOP3.LUT R4, R8, 0x1, RZ, 0x3c, !PT ;  /* 0x0000000108047812 */ /* 0x000fe200078e3cff */
[----:B------:R-:W-:Y:S03]  /*28c00*/  BSSY B0, `(.L_x_3662) ;  /* 0x0000006000007945 */ /* 0x000fe60003800000 */
[----:B------:R-:W-:Y:S02]  /*28c10*/  ISETP.NE.AND P1, PT, R3, 0x3, PT ;  /* 0x000000030300780c */ /* 0x000fe40003f25270 */
[----:B------:R-:W-:Y:S01]  /*28c20*/  SHF.L.U32 R4, R4, 0x1f, RZ ;  /* 0x0000001f04047819 */ /* 0x000fe200000006ff */
[----:B--2---:R-:W-:-:S04]  /*28c30*/  IMAD R3, R0, 0x8, R5 ;  /* 0x0000000800037824 */ /* 0x004fc800078e0205 */
[----:B------:R-:W2:Y:S02]  /*28c40*/  SYNCS.PHASECHK.TRANS64.TRYWAIT P0, [R3+URZ+0x33470], R4 ;  /* 0x03347004030075a7 */ /* 0x000ea4000800017f */
[----:B--2---:R-:W-:Y:S05]  /*28c50*/  @!P0 BRA `(.L_x_3663) ;  /* 0x0000005800688947 */ /* 0x004fea0003800000 */
.L_x_3819:
[----:B------:R-:W-:Y:S05]  /*28c60*/  BSYNC B0 ;  /* 0x0000000000007941 */ /* 0x000fea0003800000 */
.L_x_3662:
[----:B------:R-:W-:Y:S05]  /*28c70*/  @!P1 BRA `(.L_x_3664) ;  /* 0x0000000000049947 */ /* 0x000fea0003800000 */
[----:B------:R-:W-:Y:S01]  /*28c80*/  BPT.TRAP 0x1 ;  /* 0x000000040000795c */ /* 0x000fe20000300000 */
.L_x_3664:
[----:B--2---:R-:W-:Y:S01]  /*28c90*/  SHF.L.U32 R4, R8, 0x1f, RZ ;  /* 0x0000001f08047819 */ /* 0x004fe200000006ff */
[----:B------:R-:W-:-:S03]  /*28ca0*/  IMAD R0, R0, 0x7800, RZ ;  /* 0x0000780000007824 */ /* 0x000fc600078e02ff */
[----:B------:R-:W2:Y:S02]  /*28cb0*/  SYNCS.PHASECHK.TRANS64.TRYWAIT P0, [R3+URZ+0x33460], R4 ;  /* 0x03346004030075a7 */ /* 0x000ea4000800017f */
[----:B--2---:R-:W-:Y:S05]  /*28cc0*/  @!P0 BRA `(.L_x_3665) ;  /* 0x0000005800608947 */ /* 0x004fea0003800000 */
.L_x_3820:
[----:B------:R3:W-:Y:S04]  /*28cd0*/  STL [R1+0x90], R18 ;  /* 0x0000901201007387 */ /* 0x0007e80000100800 */
[----:B---3--:R-:W3:Y:S04]  /*28ce0*/  LDL R18, [R1+0x10] ;  /* 0x0000100001127983 */ /* 0x008ee80000100800 */
[----:B------:R4:W-:Y:S04]  /*28cf0*/  STL [R1+0x8c], R16 ;  /* 0x00008c1001007387 */ /* 0x0009e80000100800 */
[----:B----4-:R-:W4:Y:S04]  /*28d00*/  LDL R16, [R1+0x4] ;  /* 0x0000040001107983 */ /* 0x010f280000100800 */
[----:B------:R2:W-:Y:S04]  /*28d10*/  STL [R1+0x88], R3 ;  /* 0x0000880301007387 */ /* 0x0005e80000100800 */
[----:B--2---:R-:W2:Y:S04]  /*28d20*/  LDL R3, [R1+0xc] ;  /* 0x00000c0001037983 */ /* 0x004ea80000100800 */
[----:B------:R0:W-:Y:S04]  /*28d30*/  STL [R1+0x84], R2 ;  /* 0x0000840201007387 */ /* 0x0001e80000100800 */
[----:B0-----:R-:W2:Y:S01]  /*28d40*/  LDL R2, [R1+0x8] ;  /* 0x0000080001027983 */ /* 0x001ea20000100800 */
[----:B------:R-:W-:Y:S05]  /*28d50*/  WARPSYNC.ALL ;  /* 0x0000000000007948 */ /* 0x000fea0003800000 */
[C---:B------:R-:W-:Y:S01]  /*28d60*/  IADD3 R14, R0.reuse, 0x2800, RZ ;  /* 0x00002800000e7810 */ /* 0x040fe20007ffe0ff */
[C---:B------:R-:W-:Y:S01]  /*28d70*/  VIADD R12, R0.reuse, 0x800 ;  /* 0x00000800000c7836 */ /* 0x040fe20000000000 */
[C---:B------:R-:W-:Y:S01]  /*28d80*/  IADD3 R17, R0.reuse, 0x5800, RZ ;  /* 0x0000580000117810 */ /* 0x040fe20007ffe0ff */
[----:B------:R-:W-:-:S02]  /*28d90*/  VIADD R21, R0, 0x5000 ;  /* 0x0000500000157836 */ /* 0x000fc40000000000 */
[C---:B------:R-:W-:Y:S02]  /*28da0*/  VIADD R13, R0.reuse, 0x1000 ;  /* 0x00001000000d7836 */ /* 0x040fe40000000000 */
[C---:B------:R-:W-:Y:S02]  /*28db0*/  VIADD R15, R0.reuse, 0x1800 ;  /* 0x00001800000f7836 */ /* 0x040fe40000000000 */
[C---:B------:R-:W-:Y:S01]  /*28dc0*/  VIADD R20, R0.reuse, 0x2000 ;  /* 0x0000200000147836 */ /* 0x040fe20000000000 */
[----:B---3--:R-:W-:-:S05]  /*28dd0*/  LOP3.LUT R4, R0, R18, RZ, 0xfc, !PT ;  /* 0x0000001200047212 */ /* 0x008fca00078efcff */
[----:B----4-:R-:W-:-:S06]  /*28de0*/  IMAD.IADD R4, R16, 0x1, R4 ;  /* 0x0000000110047824 */ /* 0x010fcc00078e0204 */
[----:B------:R-:W0:Y:S02]  /*28df0*/  LDSM.16.MT88.4 R4, [R4+0xf200] ;  /* 0x00f200000404783b */ /* 0x000e240000004200 */
[C-C-:B0-----:R-:W-:Y:S02]  /*28e00*/  PRMT R8, R4.reuse, 0x6420, R5.reuse ;  /* 0x0000642004087816 */ /* 0x141fe40000000005 */
[----:B-1----:R-:W-:Y:S02]  /*28e10*/  PRMT R9, R4, 0x7531, R5 ;  /* 0x0000753104097816 */ /* 0x002fe40000000005 */
[----:B--2---:R-:W-:Y:S02]  /*28e20*/  LOP3.LUT R4, R0, R3, RZ, 0xfc, !PT ;  /* 0x0000000300047212 */ /* 0x004fe400078efcff */
[C-C-:B------:R-:W-:Y:S02]  /*28e30*/  PRMT R10, R6.reuse, 0x6420, R7.reuse ;  /* 0x00006420060a7816 */ /* 0x140fe40000000007 */
[----:B------:R-:W-:Y:S01]  /*28e40*/  PRMT R11, R6, 0x7531, R7 ;  /* 0x00007531060b7816 */ /* 0x000fe20000000007 */
[----:B------:R-:W-:-:S05]  /*28e50*/  IMAD.IADD R4, R2, 0x1, R4 ;  /* 0x0000000102047824 */ /* 0x000fca00078e0204 */
[----:B------:R0:W-:Y:S02]  /*28e60*/  STSM.16.M88.4 [R4], R8 ;  /* 0x0000000804007844 */ /* 0x0001e40000000200 */
        /* <DEDUP_REMOVED lines=11> */
[----:B0-----:R-:W-:-:S04]  /*28f20*/  LOP3.LUT R4, R21, R18, RZ, 0xfc, !PT ;  /* 0x0000001215047212 */ /* 0x001fc800078efcff */
[----:B------:R-:W-:-:S06]  /*28f30*/  IADD3 R4, R16, R4, RZ ;  /* 0x0000000410047210 */ /* 0x000fcc0007ffe0ff */
[----:B------:R-:W0:Y:S02]  /*28f40*/  LDSM.16.MT88.4 R4, [R4+0xf200] ;  /* 0x00f200000404783b */ /* 0x000e240000004200 */
[C-C-:B0-----:R-:W-:Y:S02]  /*28f50*/  PRMT R8, R4.reuse, 0x6420, R5.reuse ;  /* 0x0000642004087816 */ /* 0x141fe40000000005 */
[----:B------:R-:W-:Y:S02]  /*28f60*/  PRMT R9, R4, 0x7531, R5 ;  /* 0x0000753104097816 */ /* 0x000fe40000000005 */
[C---:B------:R-:W-:Y:S02]  /*28f70*/  LOP3.LUT R4, R13.reuse, R3, RZ, 0xfc, !PT ;  /* 0x000000030d047212 */ /* 0x040fe400078efcff */
[C-C-:B------:R-:W-:Y:S02]  /*28f80*/  PRMT R10, R6.reuse, 0x6420, R7.reuse ;  /* 0x00006420060a7816 */ /* 0x140fe40000000007 */
[----:B------:R-:W-:Y:S01]  /*28f90*/  PRMT R11, R6, 0x7531, R7 ;  /* 0x00007531060b7816 */ /* 0x000fe20000000007 */
[----:B------:R-:W-:Y:S01]  /*28fa0*/  IMAD.IADD R4, R2, 0x1, R4 ;  /* 0x0000000102047824 */ /* 0x000fe200078e0204 */
[----:B------:R-:W-:-:S04]  /*28fb0*/  LOP3.LUT R13, R13, R18, RZ, 0xfc, !PT ;  /* 0x000000120d0d7212 */ /* 0x000fc800078efcff */
[----:B------:R0:W-:Y:S02]  /*28fc0*/  STSM.16.M88.4 [R4], R8 ;  /* 0x0000000804007844 */ /* 0x0001e40000000200 */
[----:B0-----:R-:W-:Y:S02]  /*28fd0*/  IMAD.IADD R4, R16, 0x1, R12 ;  /* 0x0000000110047824 */ /* 0x001fe400078e020c */
[----:B------:R-:W-:-:S04]  /*28fe0*/  VIADD R12, R0, 0x3000 ;  /* 0x00003000000c7836 */ /* 0x000fc80000000000 */
[----:B------:R-:W0:Y:S02]  /*28ff0*/  LDSM.16.MT88.4 R4, [R4+0xf200] ;  /* 0x00f200000404783b */ /* 0x000e240000004200 */
[C-C-:B0-----:R-:W-:Y:S02]  /*29000*/  PRMT R8, R4.reuse, 0x6420, R5.reuse ;  /* 0x0000642004087816 */ /* 0x141fe40000000005 */
[----:B------:R-:W-:Y:S02]  /*29010*/  PRMT R9, R4, 0x7531, R5 ;  /* 0x0000753104097816 */ /* 0x000fe40000000005 */
[----:B------:R-:W-:Y:S02]  /*29020*/  LOP3.LUT R4, R15, R3, RZ, 0xfc, !PT ;  /* 0x000000030f047212 */ /* 0x000fe400078efcff */
[C-C-:B------:R-:W-:Y:S02]  /*29030*/  PRMT R10, R6.reuse, 0x6420, R7.reuse ;  /* 0x00006420060a7816 */ /* 0x140fe40000000007 */
[----:B------:R-:W-:-:S02]  /*29040*/  PRMT R11, R6, 0x7531, R7 ;  /* 0x00007531060b7816 */ /* 0x000fc40000000007 */
[----:B------:R-:W-:Y:S02]  /*29050*/  IADD3 R4, R2, R4, RZ ;  /* 0x0000000402047210 */ /* 0x000fe40007ffe0ff */
[----:B------:R-:W-:-:S03]  /*29060*/  LOP3.LUT R15, R15, R18, RZ, 0xfc, !PT ;  /* 0x000000120f0f7212 */ /* 0x000fc600078efcff */
        /* <DEDUP_REMOVED lines=12> */
[----:B0-----:R-:W-:-:S05]  /*29130*/  LOP3.LUT R4, R17, R18, RZ, 0xfc, !PT ;  /* 0x0000001211047212 */ /* 0x001fca00078efcff */
[----:B------:R-:W-:-:S06]  /*29140*/  IMAD.IADD R4, R16, 0x1, R4 ;  /* 0x0000000110047824 */ /* 0x000fcc00078e0204 */
[----:B------:R-:W0:Y:S02]  /*29150*/  LDSM.16.MT88.4 R4, [R4+0xf200] ;  /* 0x00f200000404783b */ /* 0x000e240000004200 */
[C-C-:B0-----:R-:W-:Y:S02]  /*29160*/  PRMT R8, R4.reuse, 0x6420, R5.reuse ;  /* 0x0000642004087816 */ /* 0x141fe40000000005 */
[----:B------:R-:W-:Y:S02]  /*29170*/  PRMT R9, R4, 0x7531, R5 ;  /* 0x0000753104097816 */ /* 0x000fe40000000005 */
[----:B------:R-:W-:Y:S01]  /*29180*/  LOP3.LUT R4, R14, R3, RZ, 0xfc, !PT ;  /* 0x000000030e047212 */ /* 0x000fe200078efcff */
[----:B------:R-:W-:Y:S01]  /*29190*/  VIADD R14, R0, 0x6000 ;  /* 0x00006000000e7836 */ /* 0x000fe20000000000 */
[C-C-:B------:R-:W-:Y:S02]  /*291a0*/  PRMT R10, R6.reuse, 0x6420, R7.reuse ;  /* 0x00006420060a7816 */ /* 0x140fe40000000007 */
[----:B------:R-:W-:Y:S01]  /*291b0*/  PRMT R11, R6, 0x7531, R7 ;  /* 0x00007531060b7816 */ /* 0x000fe20000000007 */
[----:B------:R-:W-:-:S05]  /*291c0*/  IMAD.IADD R4, R2, 0x1, R4 ;  /* 0x0000000102047824 */ /* 0x000fca00078e0204 */
        /* <DEDUP_REMOVED lines=8> */
[----:B------:R-:W-:Y:S01]  /*29250*/  PRMT R11, R6, 0x7531, R7 ;  /* 0x00007531060b7816 */ /* 0x000fe20000000007 */
[----:B------:R-:W-:Y:S01]  /*29260*/  IMAD.IADD R4, R2, 0x1, R4 ;  /* 0x0000000102047824 */ /* 0x000fe200078e0204 */
[----:B------:R-:W-:-:S04]  /*29270*/  IADD3 R12, R0, 0x4000, RZ ;  /* 0x00004000000c7810 */ /* 0x000fc80007ffe0ff */
[----:B------:R0:W-:Y:S02]  /*29280*/  STSM.16.M88.4 [R4], R8 ;  /* 0x0000000804007844 */ /* 0x0001e40000000200 */
[----:B0-----:R-:W-:-:S04]  /*29290*/  IADD3 R10, R0, 0x3800, RZ ;  /* 0x00003800000a7810 */ /* 0x001fc80007ffe0ff */
[----:B------:R-:W-:-:S05]  /*292a0*/  LOP3.LUT R4, R10, R18, RZ, 0xfc, !PT ;  /* 0x000000120a047212 */ /* 0x000fca00078efcff */
        /* <DEDUP_REMOVED lines=22> */
[----:B0-----:R-:W-:-:S06]  /*29410*/  IMAD.IADD R4, R16, 0x1, R15 ;  /* 0x0000000110047824 */ /* 0x001fcc00078e020f */
        /* <DEDUP_REMOVED lines=9> */
[----:B0-----:R-:W-:Y:S01]  /*294b0*/  IADD3 R4, R16, R12, RZ ;  /* 0x0000000c10047210 */ /* 0x001fe20007ffe0ff */
[C---:B------:R-:W-:Y:S02]  /*294c0*/  VIADD R12, R0.reuse, 0x6800 ;  /* 0x00006800000c7836 */ /* 0x040fe40000000000 */
[----:B------:R-:W-:-:S03]  /*294d0*/  VIADD R0, R0, 0x7000 ;  /* 0x0000700000007836 */ /* 0x000fc60000000000 */
        /* <DEDUP_REMOVED lines=20> */
[----:B0-----:R-:W-:-:S06]  /*29620*/  IADD3 R4, R16, R20, RZ ;  /* 0x0000001410047210 */ /* 0x001fcc0007ffe0ff */
[----:B------:R-:W0:Y:S02]  /*29630*/  LDSM.16.MT88.4 R4, [R4+0xf200] ;  /* 0x00f200000404783b */ /* 0x000e240000004200 */
[C-C-:B0-----:R-:W-:Y:S02]  /*29640*/  PRMT R8, R4.reuse, 0x6420, R5.reuse ;  /* 0x0000642004087816 */ /* 0x141fe40000000005 */
[----:B------:R-:W-:Y:S01]  /*29650*/  PRMT R9, R4, 0x7531, R5 ;  /* 0x0000753104097816 */ /* 0x000fe20000000005 */
[----:B------:R-:W-:Y:S01]  /*29660*/  IMAD.IADD R4, R16, 0x1, R13 ;  /* 0x0000000110047824 */ /* 0x000fe200078e020d */
[C-C-:B------:R-:W-:Y:S02]  /*29670*/  PRMT R10, R6.reuse, 0x6420, R7.reuse ;  /* 0x00006420060a7816 */ /* 0x140fe40000000007 */
[----:B------:R-:W-:-:S05]  /*29680*/  PRMT R11, R6, 0x7531, R7 ;  /* 0x00007531060b7816 */ /* 0x000fca0000000007 */
[----:B------:R-:W-:Y:S04]  /*29690*/  STSM.16.M88.4 [R14], R8 ;  /* 0x000000080e007844 */ /* 0x000fe80000000200 */
[----:B------:R-:W0:Y:S02]  /*296a0*/  LDSM.16.MT88.4 R4, [R4+0xf200] ;  /* 0x00f200000404783b */ /* 0x000e240000004200 */
[C-C-:B0-----:R-:W-:Y:S02]  /*296b0*/  PRMT R8, R4.reuse, 0x6420, R5.reuse ;  /* 0x0000642004087816 */ /* 0x141fe40000000005 */
[----:B------:R-:W-:Y:S02]  /*296c0*/  PRMT R9, R4, 0x7531, R5 ;  /* 0x0000753104097816 */ /* 0x000fe40000000005 */
[----:B------:R-:W-:-:S02]  /*296d0*/  LOP3.LUT R4, R0, R18, RZ, 0xfc, !PT ;  /* 0x0000001200047212 */ /* 0x000fc400078efcff */
[----:B------:R-:W-:Y:S01]  /*296e0*/  LOP3.LUT R0, R0, R3, RZ, 0xfc, !PT ;  /* 0x0000000300007212 */ /* 0x000fe200078efcff */
[----:B------:R0:W5:Y:S01]  /*296f0*/  LDL.LU R18, [R1+0x90] ;  /* 0x0000900001127983 */ /* 0x0001620000300800 */
[----:B------:R-:W-:Y:S02]  /*29700*/  IADD3 R4, R16, R4, RZ ;  /* 0x0000000410047210 */ /* 0x000fe40007ffe0ff */
[--C-:B------:R-:W-:Y:S01]  /*29710*/  PRMT R10, R6, 0x6420, R7.reuse ;  /* 0x00006420060a7816 */ /* 0x100fe20000000007 */
[----:B------:R0:W5:Y:S01]  /*29720*/  LDL.LU R16, [R1+0x8c] ;  /* 0x00008c0001107983 */ /* 0x0001620000300800 */
[----:B------:R-:W-:Y:S01]  /*29730*/  IMAD.IADD R0, R2, 0x1, R0 ;  /* 0x0000000102007824 */ /* 0x000fe200078e0200 */
[----:B------:R-:W-:Y:S02]  /*29740*/  PRMT R11, R6, 0x7531, R7 ;  /* 0x00007531060b7816 */ /* 0x000fe40000000007 */
[----:B------:R0:W5:Y:S04]  /*29750*/  LDL.LU R3, [R1+0x88] ;  /* 0x0000880001037983 */ /* 0x0001680000300800 */
[----:B------:R0:W5:Y:S04]  /*29760*/  LDL.LU R2, [R1+0x84] ;  /* 0x0000840001027983 */ /* 0x0001680000300800 */
[----:B------:R-:W-:Y:S04]  /*29770*/  STSM.16.M88.4 [R12], R8 ;  /* 0x000000080c007844 */ /* 0x000fe80000000200 */
[----:B------:R-:W1:Y:S02]  /*29780*/  LDSM.16.MT88.4 R4, [R4+0xf200] ;  /* 0x00f200000404783b */ /* 0x000e640000004200 */
[----:B-1----:R-:W-:-:S02]  /*29790*/  PRMT R8, R4, 0x6420, R5 ;  /* 0x0000642004087816 */ /* 0x002fc40000000005 */
        /* <DEDUP_REMOVED lines=12> */
.L_x_3666:
[----:B0-----:R-:W0:Y:S01]  /*29860*/  S2R R0, SR_TID.X ;  /* 0x0000000000007919 */ /* 0x001e220000002100 */
[----:B-1---5:R1:W-:Y:S01]  /*29870*/  SYNCS.ARRIVE.TRANS64.A1T0 RZ, [R3+URZ+0x33450], RZ ;  /* 0x033450ff03ff79a7 */ /* 0x0223e2000810003f */
[----:B------:R3:W5:Y:S01]  /*29880*/  LDL R8, [R1+0x20] ;  /* 0x0000200001087983 */ /* 0x0007620000100800 */
[----:B0-----:R-:W-:Y:S01]  /*29890*/  LOP3.LUT R0, R0, 0x7f, RZ, 0xc0, !PT ;  /* 0x0000007f00007812 */ /* 0x001fe200078ec0ff */
        /* <DEDUP_REMOVED lines=8> */
[----:B---3--:R-:W-:Y:S05]  /*29920*/  @P0 BRA `(.L_x_3667) ;  /* 0xffffffe400b80947 */ /* 0x008fea000383ffff */
.L_x_3643:
[----:B------:R-:W1:Y:S01]  /*29930*/  S2R R3, SR_TID.X ;  /* 0x0000000000037919 */ /* 0x000e620000002100 */
[----:B------:R-:W-:Y:S01]  /*29940*/  BSSY B0, `(.L_x_3668) ;  /* 0x0000010000007945 */ /* 0x000fe20003800000 */
[----:B-1----:R-:W-:-:S04]  /*29950*/  LOP3.LUT R3, R3, 0x7f, RZ, 0xc0, !PT ;  /* 0x0000007f03037812 */ /* 0x002fc800078ec0ff */
[----:B------:R-:W-:-:S13]  /*29960*/  ISETP.NE.AND P0, PT, R3, RZ, PT ;  /* 0x000000ff0300720c */ /* 0x000fda0003f05270 */
[----:B------:R-:W-:Y:S05]  /*29970*/  @P0 BRA `(.L_x_3669) ;  /* 0x0000000000300947 */ /* 0x000fea0003800000 */
[----:B------:R-:W1:Y:S01]  /*29980*/  S2R R2, SR_LANEID ;  /* 0x0000000000027919 */ /* 0x000e620000000000 */
[----:B------:R-:W-:Y:S01]  /*29990*/  VOTEU.ANY UR4, UPT, PT ;  /* 0x0000000000047886 */ /* 0x000fe200038e0100 */
[----:B--2---:R-:W2:Y:S01]  /*299a0*/  LDC.64 R4, c[0x0][0xc60] ;  /* 0x00031800ff047b82 */ /* 0x004ea20000000a00 */
[----:B-----5:R-:W1:Y:S02]  /*299b0*/  FLO.U32 R0, UR4 ;  /* 0x0000000400007d00 */ /* 0x020e6400080e0000 */
[----:B-1----:R-:W-:-:S06]  /*299c0*/  ISETP.EQ.U32.AND P1, PT, R0, R2, PT ;  /* 0x000000020000720c */ /* 0x002fcc0003f22070 */
[----:B------:R-:W2:Y:S07]  /*299d0*/  POPC R2, UR4 ;  /* 0x0000000400027d09 */ /* 0x000eae0008000000 */
[----:B--2---:R-:W2:Y:S04]  /*299e0*/  @P1 ATOMG.E.ADD.STRONG.GPU PT, R2, desc[UR54][R4.64], R2 ;  /* 0x00000002040219a8 */ /* 0x004ea800081ee1f6 */
[----:B--2---:R1:W2:Y:S02]  /*299f0*/  SHFL.IDX PT, R2, R2, R0, 0x1f ;  /* 0x00001f0002027589 */ /* 0x0042a400000e0000 */
[----:B-1----:R-:W1:Y:S02]  /*29a00*/  S2R R0, SR_LTMASK ;  /* 0x0000000000007919 */ /* 0x002e640000003900 */
[----:B-1----:R-:W-:-:S06]  /*29a10*/  LOP3.LUT R0, R0, UR4, RZ, 0xc0, !PT ;  /* 0x0000000400007c12 */ /* 0x002fcc000f8ec0ff */
[----:B------:R-:W2:Y:S02]  /*29a20*/  POPC R0, R0 ;  /* 0x0000000000007309 */ /* 0x000ea40000000000 */
[----:B--2---:R-:W-:-:S07]  /*29a30*/  IADD3 R16, R2, UR38, R0 ;  /* 0x0000002602107c10 */ /* 0x004fce000fffe000 */
.L_x_3669:
[----:B------:R-:W-:Y:S05]  /*29a40*/  BSYNC B0 ;  /* 0x0000000000007941 */ /* 0x000fea0003800000 */
.L_x_3668:
[----:B------:R-:W-:-:S06]  /*29a50*/  UISETP.NE.AND UP0, UPT, UR37, 0x3, UPT ;  /* 0x000000032500788c */ /* 0x000fcc000bf05270 */
[----:B------:R-:W-:-:S13]  /*29a60*/  PLOP3.LUT P1, PT, PT, PT, UP0, 0x80, 0x0 ;  /* 0x000000000000781c */ /* 0x000fda0003f2f008 */
[----:B------:R-:W-:Y:S05]  /*29a70*/  @!P1 BRA `(.L_x_3670) ;  /* 0x0000000000049947 */ /* 0x000fea0003800000 */
[----:B------:R-:W-:Y:S01]  /*29a80*/  BPT.TRAP 0x1 ;  /* 0x000000040000795c */ /* 0x000fe20000300000 */
.L_x_3670:
[----:B------:R-:W3:Y:S04]  /*29a90*/  LDL R2, [R1+0x20] ;  /* 0x0000200001027983 */ /* 0x000ee80000100800 */
[----:B------:R-:W4:Y:S04]  /*29aa0*/  LDL R4, [R1+0x4] ;  /* 0x0000040001047983 */ /* 0x000f280000100800 */
[----:B------:R-:W4:Y:S01]  /*29ab0*/  LDL R3, [R1+0x18] ;  /* 0x0000180001037983 */ /* 0x000f220000100800 */
[----:B-----5:R-:W-:Y:S01]  /*29ac0*/  IMAD.U32 R0, RZ, RZ, UR39 ;  /* 0x00000027ff007e24 */ /* 0x020fe2000f8e00ff */
[----:B------:R-:W-:Y:S04]  /*29ad0*/  BSSY B0, `(.L_x_3671) ;  /* 0x0000007000007945 */ /* 0x000fe80003800000 */
[----:B------:R-:W-:-:S02]  /*29ae0*/  ISETP.NE.AND P2, PT, R0, 0x3, PT ;  /* 0x000000030000780c */ /* 0x000fc40003f45270 */
[----:B---3--:R-:W-:-:S04]  /*29af0*/  LOP3.LUT R2, R2, 0x1, RZ, 0x3c, !PT ;  /* 0x0000000102027812 */ /* 0x008fc800078e3cff */
[----:B------:R-:W-:Y:S02]  /*29b00*/  SHF.L.U32 R2, R2, 0x1f, RZ ;  /* 0x0000001f02027819 */ /* 0x000fe400000006ff */
[----:B----4-:R-:W-:-:S04]  /*29b10*/  LEA R0, R3, R4, 0x3 ;  /* 0x0000000403007211 */ /* 0x010fc800078e18ff */
[----:B------:R-:W1:Y:S02]  /*29b20*/  SYNCS.PHASECHK.TRANS64.TRYWAIT P1, [R0+URZ+0x33470], R2 ;  /* 0x03347002000075a7 */ /* 0x000e64000802017f */
[----:B-1----:R-:W-:Y:S05]  /*29b30*/  @!P1 BRA `(.L_x_3672) ;  /* 0x0000004800d89947 */ /* 0x002fea0003800000 */
.L_x_3821:
[----:B------:R-:W-:Y:S05]  /*29b40*/  BSYNC B0 ;  /* 0x0000000000007941 */ /* 0x000fea0003800000 */
.L_x_3671:
[----:B------:R-:W-:Y:S05]  /*29b50*/  @!P2 BRA `(.L_x_3673) ;  /* 0x000000000004a947 */ /* 0x000fea0003800000 */
[----:B------:R-:W-:Y:S01]  /*29b60*/  BPT.TRAP 0x1 ;  /* 0x000000040000795c */ /* 0x000fe20000300000 */
.L_x_3673:
[----:B-1----:R-:W3:Y:S02]  /*29b70*/  LDL R2, [R1+0x20] ;  /* 0x0000200001027983 */ /* 0x002ee40000100800 */
[----:B---3--:R-:W-:-:S04]  /*29b80*/  SHF.L.U32 R2, R2, 0x1f, RZ ;  /* 0x0000001f02027819 */ /* 0x008fc800000006ff */
[----:B------:R-:W1:Y:S02]  /*29b90*/  SYNCS.PHASECHK.TRANS64.TRYWAIT P1, [R0+URZ+0x33460], R2 ;  /* 0x03346002000075a7 */ /* 0x000e64000802017f */
[----:B-1----:R-:W-:Y:S05]  /*29ba0*/  @!P1 BRA `(.L_x_3674) ;  /* 0x0000004800d09947 */ /* 0x002fea0003800000 */
.L_x_3822:
[----:B------:R-:W3:Y:S04]  /*29bb0*/  LDL R3, [R1+0x18] ;  /* 0x0000180001037983 */ /* 0x000ee80000100800 */
[----:B------:R-:W4:Y:S04]  /*29bc0*/  LDL R17, [R1+0x10] ;  /* 0x0000100001117983 */ /* 0x000f280000100800 */
[----:B------:R0:W-:Y:S04]  /*29bd0*/  STL [R1+0x8c], R19 ;  /* 0x00008c1301007387 */ /* 0x0001e80000100800 */
[----:B0-----:R-:W2:Y:S04]  /*29be0*/  LDL R19, [R1+0x4] ;  /* 0x0000040001137983 */ /* 0x001ea80000100800 */
[----:B------:R0:W-:Y:S04]  /*29bf0*/  STL [R1+0x88], R16 ;  /* 0x0000881001007387 */ /* 0x0001e80000100800 */
[----:B0-----:R-:W2:Y:S04]  /*29c00*/  LDL R16, [R1+0xc] ;  /* 0x00000c0001107983 */ /* 0x001ea80000100800 */
[----:B------:R1:W-:Y:S04]  /*29c10*/  STL [R1+0x84], R0 ;  /* 0x0000840001007387 */ /* 0x0003e80000100800 */
[----:B-1----:R-:W2:Y:S01]  /*29c20*/  LDL.LU R0, [R1+0x8] ;  /* 0x0000080001007983 */ /* 0x002ea20000300800 */
[----:B------:R-:W-:Y:S05]  /*29c30*/  WARPSYNC.ALL ;  /* 0x0000000000007948 */ /* 0x000fea0003800000 */
[----:B---3--:R-:W-:-:S04]  /*29c40*/  IMAD R2, R3, 0x7800, RZ ;  /* 0x0000780003027824 */ /* 0x008fc800078e02ff */
[C---:B------:R-:W-:Y:S01]  /*29c50*/  VIADD R14, R2.reuse, 0x2800 ;  /* 0x00002800020e7836 */ /* 0x040fe20000000000 */
[C---:B----4-:R-:W-:Y:S01]  /*29c60*/  LOP3.LUT R3, R2.reuse, R17, RZ, 0xfc, !PT ;  /* 0x0000001102037212 */ /* 0x050fe200078efcff */
[C---:B------:R-:W-:Y:S01]  /*29c70*/  VIADD R20, R2.reuse, 0x5000 ;  /* 0x0000500002147836 */ /* 0x040fe20000000000 */
[C---:B------:R-:W-:Y:S01]  /*29c80*/  IADD3 R12, R2.reuse, 0x800, RZ ;  /* 0x00000800020c7810 */ /* 0x040fe20007ffe0ff */
[C---:B------:R-:W-:Y:S02]  /*29c90*/  VIADD R13, R2.reuse, 0x1000 ;  /* 0x00001000020d7836 */ /* 0x040fe40000000000 */
[C---:B------:R-:W-:Y:S02]  /*29ca0*/  VIADD R15, R2.reuse, 0x1800 ;  /* 0x00001800020f7836 */ /* 0x040fe40000000000 */
[----:B------:R-:W-:Y:S02]  /*29cb0*/  VIADD R18, R2, 0x2000 ;  /* 0x0000200002127836 */ /* 0x000fe40000000000 */
[----:B--2---:R-:W-:-:S05]  /*29cc0*/  IMAD.IADD R3, R19, 0x1, R3 ;  /* 0x0000000113037824 */ /* 0x004fca00078e0203 */
        /* <DEDUP_REMOVED lines=8> */
[----:B0-----:R-:W-:-:S05]  /*29d50*/  LOP3.LUT R3, R14, R17, RZ, 0xfc, !PT ;  /* 0x000000110e037212 */ /* 0x001fca00078efcff */
[----:B------:R-:W-:-:S05]  /*29d60*/  IMAD.IADD R3, R19, 0x1, R3 ;  /* 0x0000000113037824 */ /* 0x000fca00078e0203 */
[----:B------:R0:W1:Y:S02]  /*29d70*/  LDSM.16.MT88.4 R4, [R3+0xf200] ;  /* 0x00f200000304783b */ /* 0x0000640000004200 */
[C---:B0-----:R-:W-:Y:S02]  /*29d80*/  LOP3.LUT R3, R12.reuse, R16, RZ, 0xfc, !PT ;  /* 0x000000100c037212 */ /* 0x041fe400078efcff */
[----:B------:R-:W-:-:S03]  /*29d90*/  LOP3.LUT R12, R12, R17, RZ, 0xfc, !PT ;  /* 0x000000110c0c7212 */ /* 0x000fc600078efcff */
        /* <DEDUP_REMOVED lines=9> */
[----:B0-----:R-:W-:-:S04]  /*29e30*/  LOP3.LUT R3, R13, R16, RZ, 0xfc, !PT ;  /* 0x000000100d037212 */ /* 0x001fc800078efcff */
[----:B------:R-:W-:Y:S02]  /*29e40*/  IADD3 R3, R0, R3, RZ ;  /* 0x0000000300037210 */ /* 0x000fe40007ffe0ff */
[C-C-:B-1----:R-:W-:Y:S02]  /*29e50*/  PRMT R8, R4.reuse, 0x6420, R5.reuse ;  /* 0x0000642004087816 */ /* 0x142fe40000000005 */
[----:B------:R-:W-:Y:S01]  /*29e60*/  PRMT R9, R4, 0x7531, R5 ;  /* 0x0000753104097816 */ /* 0x000fe20000000005 */
[----:B------:R-:W-:Y:S01]  /*29e70*/  IMAD.IADD R4, R19, 0x1, R12 ;  /* 0x0000000113047824 */ /* 0x000fe200078e020c */
[--C-:B------:R-:W-:Y:S01]  /*29e80*/  PRMT R10, R6, 0x6420, R7.reuse ;  /* 0x00006420060a7816 */ /* 0x100fe20000000007 */
[----:B------:R-:W-:Y:S01]  /*29e90*/  VIADD R12, R2, 0x3000 ;  /* 0x00003000020c7836 */ /* 0x000fe20000000000 */
[----:B------:R-:W-:-:S05]  /*29ea0*/  PRMT R11, R6, 0x7531, R7 ;  /* 0x00007531060b7816 */ /* 0x000fca0000000007 */
[----:B------:R0:W-:Y:S04]  /*29eb0*/  STSM.16.M88.4 [R3], R8 ;  /* 0x0000000803007844 */ /* 0x0001e80000000200 */
[----:B------:R-:W1:Y:S01]  /*29ec0*/  LDSM.16.MT88.4 R4, [R4+0xf200] ;  /* 0x00f200000404783b */ /* 0x000e620000004200 */
[----:B0-----:R-:W-:-:S05]  /*29ed0*/  LOP3.LUT R3, R15, R16, RZ, 0xfc, !PT ;  /* 0x000000100f037212 */ /* 0x001fca00078efcff */
[----:B------:R-:W-:Y:S01]  /*29ee0*/  IMAD.IADD R3, R0, 0x1, R3 ;  /* 0x0000000100037824 */ /* 0x000fe200078e0203 */
[C-C-:B-1----:R-:W-:Y:S02]  /*29ef0*/  PRMT R8, R4.reuse, 0x6420, R5.reuse ;  /* 0x0000642004087816 */ /* 0x142fe40000000005 */
[----:B------:R-:W-:Y:S02]  /*29f00*/  PRMT R9, R4, 0x7531, R5 ;  /* 0x0000753104097816 */ /* 0x000fe40000000005 */
[C-C-:B------:R-:W-:Y:S02]  /*29f10*/  PRMT R10, R6.reuse, 0x6420, R7.reuse ;  /* 0x00006420060a7816 */ /* 0x140fe40000000007 */
[----:B------:R-:W-:-:S05]  /*29f20*/  PRMT R11, R6, 0x7531, R7 ;  /* 0x00007531060b7816 */ /* 0x000fca0000000007 */
[----:B------:R0:W-:Y:S02]  /*29f30*/  STSM.16.M88.4 [R3], R8 ;  /* 0x0000000803007844 */ /* 0x0001e40000000200 */
[----:B0-----:R-:W-:-:S04]  /*29f40*/  LOP3.LUT R3, R12, R17, RZ, 0xfc, !PT ;  /* 0x000000110c037212 */ /* 0x001fc800078efcff */
[----:B------:R-:W-:-:S05]  /*29f50*/  IADD3 R3, R19, R3, RZ ;  /* 0x0000000313037210 */ /* 0x000fca0007ffe0ff */
        /* <DEDUP_REMOVED lines=8> */
[----:B0-----:R-:W-:Y:S02]  /*29fe0*/  IMAD.MOV.U32 R11, RZ, RZ, R17 ;  /* 0x000000ffff0b7224 */ /* 0x001fe400078e0011 */
[----:B------:R-:W-:-:S05]  /*29ff0*/  VIADD R17, R2, 0x5800 ;  /* 0x0000580002117836 */ /* 0x000fca0000000000 */
[----:B------:R-:W-:-:S04]  /*2a000*/  LOP3.LUT R3, R17, R11, RZ, 0xfc, !PT ;  /* 0x0000000b11037212 */ /* 0x000fc800078efcff */
[----:B------:R-:W-:-:S05]  /*2a010*/  IADD3 R3, R19, R3, RZ ;  /* 0x0000000313037210 */ /* 0x000fca0007ffe0ff */
[----:B------:R0:W1:Y:S02]  /*2a020*/  LDSM.16.MT88.4 R4, [R3+0xf200] ;  /* 0x00f200000304783b */ /* 0x0000640000004200 */
[----:B0-----:R-:W-:Y:S01]  /*2a030*/  LOP3.LUT R3, R14, R16, RZ, 0xfc, !PT ;  /* 0x000000100e037212 */ /* 0x001fe200078efcff */
[----:B------:R-:W-:-:S04]  /*2a040*/  VIADD R14, R2, 0x6000 ;  /* 0x00006000020e7836 */ /* 0x000fc80000000000 */
[----:B------:R-:W-:Y:S01]  /*2a050*/  IMAD.IADD R3, R0, 0x1, R3 ;  /* 0x0000000100037824 */ /* 0x000fe200078e0203 */
[C-C-:B-1----:R-:W-:Y:S02]  /*2a060*/  PRMT R8, R4.reuse, 0x6420, R5.reuse ;  /* 0x0000642004087816 */ /* 0x142fe40000000005 */
[----:B------:R-:W-:Y:S01]  /*2a070*/  PRMT R9, R4, 0x7531, R5 ;  /* 0x0000753104097816 */ /* 0x000fe20000000005 */
[----:B------:R-:W-:Y:S01]  /*2a080*/  IMAD.MOV.U32 R5, RZ, RZ, R11 ;  /* 0x000000ffff057224 */ /* 0x000fe200078e000b */
[C-C-:B------:R-:W-:Y:S02]  /*2a090*/  PRMT R10, R6.reuse, 0x6420, R7.reuse ;  /* 0x00006420060a7816 */ /* 0x140fe40000000007 */
[----:B------:R-:W-:Y:S02]  /*2a0a0*/  PRMT R11, R6, 0x7531, R7 ;  /* 0x00007531060b7816 */ /* 0x000fe40000000007 */
[----:B------:R-:W-:-:S03]  /*2a0b0*/  LOP3.LUT R13, R13, R5, RZ, 0xfc, !PT ;  /* 0x000000050d0d7212 */ /* 0x000fc600078efcff */
[----:B------:R0:W-:Y:S02]  /*2a0c0*/  STSM.16.M88.4 [R3], R8 ;  /* 0x0000000803007844 */ /* 0x0001e40000000200 */
[----:B------:R-:W-:Y:S02]  /*2a0d0*/  IMAD.IADD R4, R19, 0x1, R13 ;  /* 0x0000000113047824 */ /* 0x000fe400078e020d */
[----:B------:R-:W-:-:S04]  /*2a0e0*/  IMAD.MOV.U32 R13, RZ, RZ, R5 ;  /* 0x000000ffff0d7224 */ /* 0x000fc800078e0005 */
[----:B------:R-:W1:Y:S01]  /*2a0f0*/  LDSM.16.MT88.4 R4, [R4+0xf200] ;  /* 0x00f200000404783b */ /* 0x000e620000004200 */
[----:B------:R-:W-:Y:S02]  /*2a100*/  LOP3.LUT R15, R15, R13, RZ, 0xfc, !PT ;  /* 0x0000000d0f0f7212 */ /* 0x000fe400078efcff */
[----:B0-----:R-:W-:Y:S01]  /*2a110*/  LOP3.LUT R3, R12, R16, RZ, 0xfc, !PT ;  /* 0x000000100c037212 */ /* 0x001fe200078efcff */
[----:B------:R-:W-:-:S03]  /*2a120*/  VIADD R12, R2, 0x4000 ;  /* 0x00004000020c7836 */ /* 0x000fc60000000000 */
[----:B------:R-:W-:Y:S02]  /*2a130*/  IADD3 R3, R0, R3, RZ ;  /* 0x0000000300037210 */ /* 0x000fe40007ffe0ff */
        /* <DEDUP_REMOVED lines=22> */
[----:B------:R-:W-:Y:S01]  /*2a2a0*/  PRMT R9, R4, 0x7531, R5 ;  /* 0x0000753104097816 */ /* 0x000fe20000000005 */
[----:B------:R-:W-:Y:S01]  /*2a2b0*/  IMAD.IADD R4, R19, 0x1, R15 ;  /* 0x0000000113047824 */ /* 0x000fe200078e020f */
[C-C-:B------:R-:W-:Y:S01]  /*2a2c0*/  PRMT R10, R6.reuse, 0x6420, R7.reuse ;  /* 0x00006420060a7816 */ /* 0x140fe20000000007 */
[----:B------:R-:W2:Y:S01]  /*2a2d0*/  LDL R15, [R1+0x10] ;  /* 0x00001000010f7983 */ /* 0x000ea20000100800 */
[----:B------:R-:W-:-:S05]  /*2a2e0*/  PRMT R11, R6, 0x7531, R7 ;  /* 0x00007531060b7816 */ /* 0x000fca0000000007 */
[----:B------:R0:W-:Y:S04]  /*2a2f0*/  STSM.16.M88.4 [R3], R8 ;  /* 0x0000000803007844 */ /* 0x0001e80000000200 */
[----:B------:R-:W1:Y:S01]  /*2a300*/  LDSM.16.MT88.4 R4, [R4+0xf200] ;  /* 0x00f200000404783b */ /* 0x000e620000004200 */
[----:B------:R-:W-:-:S05]  /*2a310*/  VIADD R13, R2, 0x4800 ;  /* 0x00004800020d7836 */ /* 0x000fca0000000000 */
[----:B0-----:R-:W-:-:S04]  /*2a320*/  LOP3.LUT R3, R13, R16, RZ, 0xfc, !PT ;  /* 0x000000100d037212 */ /* 0x001fc800078efcff */
[----:B------:R-:W-:Y:S02]  /*2a330*/  IADD3 R3, R0, R3, RZ ;  /* 0x0000000300037210 */ /* 0x000fe40007ffe0ff */
[C-C-:B-1----:R-:W-:Y:S02]  /*2a340*/  PRMT R8, R4.reuse, 0x6420, R5.reuse ;  /* 0x0000642004087816 */ /* 0x142fe40000000005 */
[----:B------:R-:W-:Y:S02]  /*2a350*/  PRMT R9, R4, 0x7531, R5 ;  /* 0x0000753104097816 */ /* 0x000fe40000000005 */
[C-C-:B------:R-:W-:Y:S02]  /*2a360*/  PRMT R10, R6.reuse, 0x6420, R7.reuse ;  /* 0x00006420060a7816 */ /* 0x140fe40000000007 */
[----:B------:R-:W-:-:S05]  /*2a370*/  PRMT R11, R6, 0x7531, R7 ;  /* 0x00007531060b7816 */ /* 0x000fca0000000007 */
[----:B------:R0:W-:Y:S02]  /*2a380*/  STSM.16.M88.4 [R3], R8 ;  /* 0x0000000803007844 */ /* 0x0001e40000000200 */
[----:B0-----:R-:W-:-:S05]  /*2a390*/  LOP3.LUT R3, R20, R16, RZ, 0xfc, !PT ;  /* 0x0000001014037212 */ /* 0x001fca00078efcff */
[----:B------:R-:W-:Y:S01]  /*2a3a0*/  IMAD.IADD R3, R0, 0x1, R3 ;  /* 0x0000000100037824 */ /* 0x000fe200078e0203 */
[----:B--2---:R-:W-:-:S05]  /*2a3b0*/  LOP3.LUT R12, R12, R15, RZ, 0xfc, !PT ;  /* 0x0000000f0c0c7212 */ /* 0x004fca00078efcff */
[----:B------:R-:W-:-:S06]  /*2a3c0*/  IMAD.IADD R4, R19, 0x1, R12 ;  /* 0x0000000113047824 */ /* 0x000fcc00078e020c */
[----:B------:R-:W0:Y:S01]  /*2a3d0*/  LDSM.16.MT88.4 R4, [R4+0xf200] ;  /* 0x00f200000404783b */ /* 0x000e220000004200 */
        /* <DEDUP_REMOVED lines=8> */
[----:B------:R0:W1:Y:S01]  /*2a460*/  LDSM.16.MT88.4 R4, [R3+0xf200] ;  /* 0x00f200000304783b */ /* 0x0000620000004200 */
[----:B------:R-:W-:Y:S02]  /*2a470*/  LOP3.LUT R18, R18, R15, RZ, 0xfc, !PT ;  /* 0x0000000f12127212 */ /* 0x000fe400078efcff */
[----:B0-----:R-:W-:-:S04]  /*2a480*/  LOP3.LUT R3, R17, R16, RZ, 0xfc, !PT ;  /* 0x0000001011037212 */ /* 0x001fc800078efcff */
[----:B------:R-:W-:Y:S02]  /*2a490*/  IADD3 R3, R0, R3, RZ ;  /* 0x0000000300037210 */ /* 0x000fe40007ffe0ff */
[C-C-:B-1----:R-:W-:Y:S02]  /*2a4a0*/  PRMT R8, R4.reuse, 0x6420, R5.reuse ;  /* 0x0000642004087816 */ /* 0x142fe40000000005 */
[----:B------:R-:W-:Y:S01]  /*2a4b0*/  PRMT R9, R4, 0x7531, R5 ;  /* 0x0000753104097816 */ /* 0x000fe20000000005 */
[----:B------:R-:W-:Y:S01]  /*2a4c0*/  IMAD.IADD R4, R19, 0x1, R18 ;  /* 0x0000000113047824 */ /* 0x000fe200078e0212 */
[C-C-:B------:R-:W-:Y:S02]  /*2a4d0*/  PRMT R10, R6.reuse, 0x6420, R7.reuse ;  /* 0x00006420060a7816 */ /* 0x140fe40000000007 */
[----:B------:R-:W-:-:S05]  /*2a4e0*/  PRMT R11, R6, 0x7531, R7 ;  /* 0x00007531060b7816 */ /* 0x000fca0000000007 */
[----:B------:R0:W-:Y:S04]  /*2a4f0*/  STSM.16.M88.4 [R3], R8 ;  /* 0x0000000803007844 */ /* 0x0001e80000000200 */
[----:B------:R-:W1:Y:S01]  /*2a500*/  LDSM.16.MT88.4 R4, [R4+0xf200] ;  /* 0x00f200000404783b */ /* 0x000e620000004200 */
[----:B------:R-:W-:Y:S02]  /*2a510*/  LOP3.LUT R13, R13, R15, RZ, 0xfc, !PT ;  /* 0x0000000f0d0d7212 */ /* 0x000fe400078efcff */
[----:B0-----:R-:W-:-:S05]  /*2a520*/  LOP3.LUT R3, R14, R16, RZ, 0xfc, !PT ;  /* 0x000000100e037212 */ /* 0x001fca00078efcff */
[----:B------:R-:W-:Y:S01]  /*2a530*/  IMAD.IADD R3, R0, 0x1, R3 ;  /* 0x0000000100037824 */ /* 0x000fe200078e0203 */
[C-C-:B-1----:R-:W-:Y:S02]  /*2a540*/  PRMT R8, R4.reuse, 0x6420, R5.reuse ;  /* 0x0000642004087816 */ /* 0x142fe40000000005 */
[----:B------:R-:W-:Y:S01]  /*2a550*/  PRMT R9, R4, 0x7531, R5 ;  /* 0x0000753104097816 */ /* 0x000fe20000000005 */
[----:B------:R-:W-:Y:S01]  /*2a560*/  IMAD.IADD R4, R19, 0x1, R13 ;  /* 0x0000000113047824 */ /* 0x000fe200078e020d */
[C-C-:B------:R-:W-:Y:S02]  /*2a570*/  PRMT R10, R6.reuse, 0x6420, R7.reuse ;  /* 0x00006420060a7816 */ /* 0x140fe40000000007 */
[----:B------:R-:W-:-:S05]  /*2a580*/  PRMT R11, R6, 0x7531, R7 ;  /* 0x00007531060b7816 */ /* 0x000fca0000000007 */
[----:B------:R0:W-:Y:S04]  /*2a590*/  STSM.16.M88.4 [R3], R8 ;  /* 0x0000000803007844 */ /* 0x0001e80000000200 */
[----:B------:R-:W1:Y:S01]  /*2a5a0*/  LDSM.16.MT88.4 R4, [R4+0xf200] ;  /* 0x00f200000404783b */ /* 0x000e620000004200 */
[----:B------:R-:W-:Y:S02]  /*2a5b0*/  IADD3 R2, R2, 0x7000, RZ ;  /* 0x0000700002027810 */ /* 0x000fe40007ffe0ff */
[----:B0-----:R-:W-:-:S05]  /*2a5c0*/  LOP3.LUT R3, R12, R16, RZ, 0xfc, !PT ;  /* 0x000000100c037212 */ /* 0x001fca00078efcff */
[----:B------:R-:W-:Y:S01]  /*2a5d0*/  IMAD.IADD R3, R0, 0x1, R3 ;  /* 0x0000000100037824 */ /* 0x000fe200078e0203 */
[C-C-:B-1----:R-:W-:Y:S02]  /*2a5e0*/  PRMT R8, R4.reuse, 0x6420, R5.reuse ;  /* 0x0000642004087816 */ /* 0x142fe40000000005 */
[----:B------:R-:W-:Y:S02]  /*2a5f0*/  PRMT R9, R4, 0x7531, R5 ;  /* 0x0000753104097816 */ /* 0x000fe40000000005 */
[C-C-:B------:R-:W-:Y:S02]  /*2a600*/  PRMT R10, R6.reuse, 0x6420, R7.reuse ;  /* 0x00006420060a7816 */ /* 0x140fe40000000007 */
[----:B------:R-:W-:-:S05]  /*2a610*/  PRMT R11, R6, 0x7531, R7 ;  /* 0x00007531060b7816 */ /* 0x000fca0000000007 */
[----:B------:R0:W-:Y:S02]  /*2a620*/  STSM.16.M88.4 [R3], R8 ;  /* 0x0000000803007844 */ /* 0x0001e40000000200 */
[C---:B0-----:R-:W-:Y:S02]  /*2a630*/  LOP3.LUT R3, R2.reuse, R15, RZ, 0xfc, !PT ;  /* 0x0000000f02037212 */ /* 0x041fe400078efcff */
[----:B------:R-:W-:-:S03]  /*2a640*/  LOP3.LUT R2, R2, R16, RZ, 0xfc, !PT ;  /* 0x0000001002027212 */ /* 0x000fc600078efcff */
[----:B------:R-:W-:Y:S02]  /*2a650*/  IMAD.IADD R3, R19, 0x1, R3 ;  /* 0x0000000113037824 */ /* 0x000fe400078e0203 */
[----:B------:R0:W5:Y:S01]  /*2a660*/  LDL.LU R19, [R1+0x8c] ;  /* 0x00008c0001137983 */ /* 0x0001620000300800 */
[----:B------:R-:W-:-:S03]  /*2a670*/  IMAD.IADD R2, R0, 0x1, R2 ;  /* 0x0000000100027824 */ /* 0x000fc600078e0202 */
[----:B------:R0:W5:Y:S04]  /*2a680*/  LDL.LU R16, [R1+0x88] ;  /* 0x0000880001107983 */ /* 0x0001680000300800 */
[----:B------:R0:W5:Y:S04]  /*2a690*/  LDL.LU R0, [R1+0x84] ;  /* 0x0000840001007983 */ /* 0x0001680000300800 */
        /* <DEDUP_REMOVED lines=14> */
.L_x_3675:
[----:B0-----:R-:W2:Y:S01]  /*2a780*/  LDL.LU R2, [R1+0x18] ;  /* 0x0000180001027983 */ /* 0x001ea20000300800 */
[----:B-1---5:R0:W-:Y:S03]  /*2a790*/  SYNCS.ARRIVE.TRANS64.A1T0 RZ, [R0+URZ+0x33450], RZ ;  /* 0x033450ff00ff79a7 */ /* 0x0221e6000810003f */
[----:B------:R-:W3:Y:S01]  /*2a7a0*/  LDL.LU R3, [R1+0x20] ;  /* 0x0000200001037983 */ /* 0x000ee20000300800 */
[----:B0-----:R-:W-:-:S05]  /*2a7b0*/  @!P0 VIADD R0, R0, 0x33480 ;  /* 0x0003348000008836 */ /* 0x001fca0000000000 */
[----:B------:R-:W-:Y:S01]  /*2a7c0*/  @!P0 PRMT R0, RZ, 0x654, R0 ;  /* 0x00000654ff008816 */ /* 0x000fe20000000000 */
[----:B------:R-:W-:Y:S06]  /*2a7d0*/  BAR.SYNC.DEFER_BLOCKING 0x2, 0x80 ;  /* 0x0082000000007b1d */ /* 0x000fec0000010000 */
[----:B------:R2:W-:Y:S02]  /*2a7e0*/  @!P0 SYNCS.ARRIVE.TRANS64.RED.A1T0 RZ, [R0+URZ], RZ ;  /* 0x000000ff00ff89a7 */ /* 0x0005e4000810043f */
[----:B--2---:R-:W-:-:S05]  /*2a7f0*/  VIADD R0, R2, 0x1 ;  /* 0x0000000102007836 */ /* 0x004fca0000000000 */
[----:B------:R-:W-:-:S04]  /*2a800*/  ISETP.NE.AND P0, PT, R0, 0x2, PT ;  /* 0x000000020000780c */ /* 0x000fc80003f05270 */
[----:B------:R-:W-:Y:S02]  /*2a810*/  SEL R2, RZ, 0x1, P0 ;  /* 0x00000001ff027807 */ /* 0x000fe40000000000 */
[----:B------:R-:W-:Y:S02]  /*2a820*/  SEL R0, R0, RZ, P0 ;  /* 0x000000ff00007207 */ /* 0x000fe40000000000 */
[----:B---3--:R-:W-:-:S03]  /*2a830*/  LOP3.LUT R3, R3, R2, RZ, 0x3c, !PT ;  /* 0x0000000203037212 */ /* 0x008fc600078e3cff */
[----:B------:R0:W-:Y:S04]  /*2a840*/  STL [R1+0x18], R0 ;  /* 0x0000180001007387 */ /* 0x0001e80000100800 */
[----:B------:R0:W-:Y:S02]  /*2a850*/  STL [R1+0x20], R3 ;  /* 0x0000200301007387 */ /* 0x0001e40000100800 */
.L_x_3618:
        /* <DEDUP_REMOVED lines=8> */
[----:B------:R-:W-:-:S05]  /*2a8e0*/  MOV R0, UR4 ;  /* 0x0000000400007c02 */ /* 0x000fca0008000f00 */
[----:B------:R2:W3:Y:S04]  /*2a8f0*/  LDS.128 R16, [R0+0x334d0] ;  /* 0x0334d00000107984 */ /* 0x0004e80000000c00 */
[----:B------:R2:W-:Y:S01]  /*2a900*/  STL [R1+0x4], R0 ;  /* 0x0000040001007387 */ /* 0x0005e20000100800 */
[----:B------:R-:W-:Y:S06]  /*2a910*/  BAR.ARV 0x4, 0x180 ;  /* 0x0106000000007b1d */ /* 0x000fec0000002000 */
[----:B------:R-:W-:Y:S05]  /*2a920*/  BRA `(.L_x_3677) ;  /* 0x0000000800487947 */ /* 0x000fea0003800000 */
.L_x_3676:
[----:B------:R-:W0:Y:S01]  /*2a930*/  S2R R0, SR_TID.X ;  /* 0x0000000000007919 */ /* 0x000e220000002100 */
[----:B------:R-:W-:Y:S01]  /*2a940*/  UMOV UR4, 0xffffffff ;  /* 0xffffffff00047882 */ /* 0x000fe20000000000 */
[----:B0-----:R-:W-:-:S04]  /*2a950*/  LOP3.LUT R7, R0, 0x1f, RZ, 0xc0, !PT ;  /* 0x0000001f00077812 */ /* 0x001fc800078ec0ff */
[----:B------:R-:W-:Y:S01]  /*2a960*/  ISETP.NE.AND P0, PT, R7, 0x1f, PT ;  /* 0x0000001f0700780c */ /* 0x000fe20003f05270 */
[----:B------:R-:W-:-:S12]  /*2a970*/  BRA.DIV UR4, `(.L_x_3678) ;  /* 0x0000003e04707947 */ /* 0x000fd8000b800000 */
[----:B------:R-:W-:Y:S01]  /*2a980*/  IMAD.IADD R0, R19, 0x1, R7 ;  /* 0x0000000113007824 */ /* 0x000fe200078e0207 */
[----:B------:R-:W-:-:S04]  /*2a990*/  ULDC UR4, c[0x0][0xc3c] ;  /* 0x00030f0000047ab9 */ /* 0x000fc80000000800 */
        /* <DEDUP_REMOVED lines=29> */
.L_x_3832:
[----:B------:R-:W-:Y:S02]  /*2ab70*/  ULDC UR4, c[0x0][0xc38] ;  /* 0x00030e0000047ab9 */ /* 0x000fe40000000800 */
[----:B------:R-:W-:-:S04]  /*2ab80*/  IMAD.U32 R16, RZ, RZ, UR4 ;  /* 0x00000004ff107e24 */ /* 0x000fc8000f8e00ff */
[----:B-1----:R-:W-:-:S05]  /*2ab90*/  IMAD R6, R6, R16, RZ ;  /* 0x0000001006067224 */ /* 0x002fca00078e02ff */
[----:B------:R-:W-:-:S04]  /*2aba0*/  IADD3 R4, R4, R6, RZ ;  /* 0x0000000604047210 */ /* 0x000fc80007ffe0ff */
[----:B------:R-:W-:-:S13]  /*2abb0*/  ISETP.GT.AND P6, PT, R4, R0, PT ;  /* 0x000000000400720c */ /* 0x000fda0003fc4270 */
[----:B------:R-:W-:Y:S05]  /*2abc0*/  @P6 BRA `(.L_x_3679) ;  /* 0x00000000009c6947 */ /* 0x000fea0003800000 */
.L_x_3684:
[----:B------:R-:W1:Y:S01]  /*2abd0*/  LDC R2, c[0x0][0xc3c] ;  /* 0x00030f00ff027b82 */ /* 0x000e620000000800 */
[----:B------:R-:W-:-:S05]  /*2abe0*/  VIADD R19, R19, 0x1f ;  /* 0x0000001f13137836 */ /* 0x000fca0000000000 */
[----:B-1----:R-:W-:-:S13]  /*2abf0*/  ISETP.GE.AND P6, PT, R19, R2, PT ;  /* 0x000000021300720c */ /* 0x002fda0003fc6270 */
[----:B------:R-:W-:Y:S05]  /*2ac00*/  @P6 BRA `(.L_x_3680) ;  /* 0x0000000400446947 */ /* 0x000fea0003800000 */
[----:B------:R-:W1:Y:S01]  /*2ac10*/  S2R R3, SR_TID.X ;  /* 0x0000000000037919 */ /* 0x000e620000002100 */
[----:B------:R-:W-:Y:S01]  /*2ac20*/  BSSY B0, `(.L_x_3681) ;  /* 0x0000009000007945 */ /* 0x000fe20003800000 */
[----:B-1----:R-:W-:-:S05]  /*2ac30*/  LOP3.LUT R3, R3, 0x1f, RZ, 0xc0, !PT ;  /* 0x0000001f03037812 */ /* 0x002fca00078ec0ff */
[----:B0-----:R-:W-:-:S05]  /*2ac40*/  IMAD.IADD R5, R19, 0x1, R3 ;  /* 0x0000000113057824 */ /* 0x001fca00078e0203 */
[----:B------:R-:W-:Y:S01]  /*2ac50*/  ISETP.GE.OR P6, PT, R5, R2, !P0 ;  /* 0x000000020500720c */ /* 0x000fe200047c6670 */
[----:B------:R-:W-:-:S12]  /*2ac60*/  IMAD.MOV.U32 R2, RZ, RZ, RZ ;  /* 0x000000ffff027224 */ /* 0x000fd800078e00ff */
[----:B------:R-:W-:Y:S05]  /*2ac70*/  @P6 BRA `(.L_x_3682) ;  /* 0x00000000000c6947 */ /* 0x000fea0003800000 */
[----:B------:R-:W0:Y:S02]  /*2ac80*/  LDC.64 R2, c[0x0][0xc80] ;  /* 0x00032000ff027b82 */ /* 0x000e240000000a00 */
[----:B0-----:R-:W-:-:S06]  /*2ac90*/  IMAD.WIDE R2, R5, 0x4, R2 ;  /* 0x0000000405027825 */ /* 0x001fcc00078e0202 */
[----:B------:R0:W5:Y:S02]  /*2aca0*/  LDG.E R2, desc[UR54][R2.64] ;  /* 0x0000003602027981 */ /* 0x000164000c1e1900 */
.L_x_3682:
[----:B------:R-:W-:Y:S05]  /*2acb0*/  BSYNC B0 ;  /* 0x0000000000007941 */ /* 0x000fea0003800000 */
.L_x_3681:
        /* <DEDUP_REMOVED lines=18> */
.L_x_3840:
[----:B------:R-:W-:Y:S02]  /*2ade0*/  ULDC UR4, c[0x0][0xc38] ;  /* 0x00030e0000047ab9 */ /* 0x000fe40000000800 */
[----:B------:R-:W-:-:S04]  /*2adf0*/  IMAD.U32 R16, RZ, RZ, UR4 ;  /* 0x00000004ff107e24 */ /* 0x000fc8000f8e00ff */
[----:B-1----:R-:W-:-:S05]  /*2ae00*/  IMAD R6, R6, R16, RZ ;  /* 0x0000001006067224 */ /* 0x002fca00078e02ff */
[----:B------:R-:W-:-:S04]  /*2ae10*/  IADD3 R4, R6, R4, RZ ;  /* 0x0000000406047210 */ /* 0x000fc80007ffe0ff */
[----:B------:R-:W-:-:S13]  /*2ae20*/  ISETP.GT.AND P6, PT, R4, R0, PT ;  /* 0x000000000400720c */ /* 0x000fda0003fc4270 */
[----:B------:R-:W-:Y:S05]  /*2ae30*/  @!P6 BRA `(.L_x_3684) ;  /* 0xfffffffc0064e947 */ /* 0x000fea000383ffff */
.L_x_3679:
[----:B------:R-:W-:Y:S01]  /*2ae40*/  IMAD.IADD R6, R4, 0x1, -R6 ;  /* 0x0000000104067824 */ /* 0x000fe200078e0a06 */
[----:B------:R-:W-:-:S03]  /*2ae50*/  UMOV UR4, 0xffffffff ;  /* 0xffffffff00047882 */ /* 0x000fc60000000000 */
[----:B------:R-:W-:-:S05]  /*2ae60*/  IMAD R3, R5, R16, R6 ;  /* 0x0000001005037224 */ /* 0x000fca00078e0206 */
[----:B------:R-:W-:Y:S01]  /*2ae70*/  ISETP.GT.AND P6, PT, R3, R0, PT ;  /* 0x000000000300720c */ /* 0x000fe20003fc4270 */
[----:B------:R-:W-:-:S12]  /*2ae80*/  BRA.DIV UR4, `(.L_x_3685) ;  /* 0x0000004204407947 */ /* 0x000fd8000b800000 */
[----:B------:R-:W-:-:S04]  /*2ae90*/  VOTE.ANY R3, PT, !P6 ;  /* 0x0000000000037806 */ /* 0x000fc800070e0100 */
[----:B------:R-:W1:Y:S02]  /*2aea0*/  POPC R4, R3 ;  /* 0x0000000300047309 */ /* 0x000e640000000000 */
[----:B-1----:R1:W2:Y:S02]  /*2aeb0*/  SHFL.IDX PT, R17, R2, R4, 0x1f ;  /* 0x00001f0402117589 */ /* 0x0022a400000e0000 */
.L_x_3844:
[----:B------:R-:W-:Y:S01]  /*2aec0*/  ISETP.NE.AND P0, PT, R3, RZ, PT ;  /* 0x000000ff0300720c */ /* 0x000fe20003f05270 */
[----:B-1----:R-:W-:-:S12]  /*2aed0*/  IMAD.MOV.U32 R2, RZ, RZ, RZ ;  /* 0x000000ffff027224 */ /* 0x002fd800078e00ff */
[----:B------:R-:W-:Y:S05]  /*2aee0*/  @!P0 BRA `(.L_x_3686) ;  /* 0x0000000000108947 */ /* 0x000fea0003800000 */
[----:B------:R-:W-:Y:S01]  /*2aef0*/  UMOV UR4, 0xffffffff ;  /* 0xffffffff00047882 */ /* 0x000fe20000000000 */
[----:B------:R-:W-:Y:S02]  /*2af00*/  VIADD R12, R4, 0xffffffff ;  /* 0xffffffff040c7836 */ /* 0x000fe40000000000 */
[----:B------:R-:W-:Y:S05]  /*2af10*/  BRA.DIV UR4, `(.L_x_3687) ;  /* 0x0000004204647947 */ /* 0x000fea000b800000 */
[----:B------:R1:W3:Y:S02]  /*2af20*/  SHFL.IDX PT, R2, R5, R12, 0x1f ;  /* 0x00001f0c05027589 */ /* 0x0002e400000e0000 */
.L_x_3686:
[----:B012---:R-:W-:Y:S01]  /*2af30*/  IABS R5, R17 ;  /* 0x0000001100057213 */ /* 0x007fe20000000000 */
[----:B---3--:R-:W-:Y:S02]  /*2af40*/  IMAD R16, R2, R16, R6 ;  /* 0x0000001002107224 */ /* 0x008fe400078e0206 */
[----:B------:R-:W-:Y:S01]  /*2af50*/  IMAD.IADD R19, R4, 0x1, R19 ;  /* 0x0000000104137824 */ /* 0x000fe200078e0213 */
[----:B------:R-:W0:Y:S01]  /*2af60*/  I2F.RP R2, R5 ;  /* 0x0000000500027306 */ /* 0x000e220000209400 */
[----:B------:R-:W-:-:S07]  /*2af70*/  IMAD.IADD R0, R0, 0x1, -R16 ;  /* 0x0000000100007824 */ /* 0x000fce00078e0a10 */
[----:B0-----:R-:W0:Y:S02]  /*2af80*/  MUFU.RCP R2, R2 ;  /* 0x0000000200027308 */ /* 0x001e240000001000 */
[----:B0-----:R-:W-:-:S06]  /*2af90*/  VIADD R2, R2, 0xffffffe ;  /* 0x0ffffffe02027836 */ /* 0x001fcc0000000000 */
[----:B------:R-:W0:Y:S02]  /*2afa0*/  F2I.FTZ.U32.TRUNC.NTZ R3, R2 ;  /* 0x0000000200037305 */ /* 0x000e24000021f000 */
[----:B0-----:R-:W-:-:S05]  /*2afb0*/  IADD3 R2, RZ, -R3, RZ ;  /* 0x80000003ff027210 */ /* 0x001fca0007ffe0ff */
        /* <DEDUP_REMOVED lines=22> */
.L_x_3680:
[----:B------:R-:W-:Y:S01]  /*2b120*/  UMOV UR4, URZ ;  /* 0x0000003f00047c82 */ /* 0x000fe20008000000 */
[----:B------:R-:W-:Y:S01]  /*2b130*/  UMOV UR5, URZ ;  /* 0x0000003f00057c82 */ /* 0x000fe20008000000 */
[----:B------:R-:W-:Y:S01]  /*2b140*/  ULDC UR6, c[0x0][0xc3c] ;  /* 0x00030f0000067ab9 */ /* 0x000fe20000000800 */
[----:B------:R-:W-:Y:S02]  /*2b150*/  IMAD.MOV.U32 R16, RZ, RZ, R0 ;  /* 0x000000ffff107224 */ /* 0x000fe400078e0000 */
[----:B------:R-:W-:Y:S02]  /*2b160*/  IMAD.U32 R17, RZ, RZ, UR4 ;  /* 0x00000004ff117e24 */ /* 0x000fe4000f8e00ff */
[----:B------:R-:W-:Y:S02]  /*2b170*/  IMAD.U32 R18, RZ, RZ, UR5 ;  /* 0x00000005ff127e24 */ /* 0x000fe4000f8e00ff */
[----:B------:R-:W-:-:S07]  /*2b180*/  IMAD.U32 R19, RZ, RZ, UR6 ;  /* 0x00000006ff137e24 */ /* 0x000fce000f8e00ff */
.L_x_3688:
[----:B------:R1:W2:Y:S01]  /*2b190*/  LDL R3, [R1+0x4] ;  /* 0x0000040001037983 */ /* 0x0002a20000100800 */
        /* <DEDUP_REMOVED lines=11> */
.L_x_3677:
[----:B------:R-:W-:Y:S02]  /*2b250*/  ULDC UR4, c[0x0][0xc3c] ;  /* 0x00030f0000047ab9 */ /* 0x000fe40000000800 */
[----:B---3--:R-:W-:-:S13]  /*2b260*/  ISETP.GE.AND P0, PT, R19, UR4, PT ;  /* 0x0000000413007c0c */ /* 0x008fda000bf06270 */
[----:B------:R-:W-:Y:S05]  /*2b270*/  @!P0 BRA `(.L_x_3689) ;  /* 0xffffff9400688947 */ /* 0x000fea000383ffff */
[----:B------:R-:W-:Y:S05]  /*2b280*/  BSYNC B7 ;  /* 0x0000000000077941 */ /* 0x000fea0003800000 */
.L_x_3573:
[----:B--2---:R-:W2:Y:S01]  /*2b290*/  LDL.LU R0, [R1+0x60] ;  /* 0x0000600001007983 */ /* 0x004ea20000300800 */
[----:B------:R-:W-:Y:S01]  /*2b2a0*/  BSSY B0, `(.L_x_3690) ;  /* 0x000000b000007945 */ /* 0x000fe20003800000 */
[----:B0-----:R-:W0:Y:S01]  /*2b2b0*/  S2R R5, SR_CgaCtaId ;  /* 0x0000000000057919 */ /* 0x001e220000008800 */
[----:B--2---:R-:W-:-:S04]  /*2b2c0*/  IADD3 R0, R0, 0x1, RZ ;  /* 0x0000000100007810 */ /* 0x004fc80007ffe0ff */
[----:B------:R-:W-:-:S04]  /*2b2d0*/  LEA.HI R2, R0, R0, RZ, 0x1 ;  /* 0x0000000000027211 */ /* 0x000fc800078f08ff */
[----:B-1----:R-:W-:-:S05]  /*2b2e0*/  LOP3.LUT R3, R2, 0xfffffffe, RZ, 0xc0, !PT ;  /* 0xfffffffe02037812 */ /* 0x002fca00078ec0ff */
[----:B------:R-:W-:Y:S01]  /*2b2f0*/  IMAD.IADD R3, R0, 0x1, -R3 ;  /* 0x0000000100037824 */ /* 0x000fe200078e0a03 */
[----:B------:R-:W-:-:S04]  /*2b300*/  MOV R0, 0x400 ;  /* 0x0000040000007802 */ /* 0x000fc80000000f00 */
[----:B0-----:R-:W-:Y:S02]  /*2b310*/  LEA R0, R5, R0, 0x18 ;  /* 0x0000000005007211 */ /* 0x001fe400078ec0ff */
[----:B------:R-:W-:-:S04]  /*2b320*/  SHF.L.U32 R3, R3, 0x1f, RZ ;  /* 0x0000001f03037819 */ /* 0x000fc800000006ff */
[----:B------:R-:W0:Y:S02]  /*2b330*/  SYNCS.PHASECHK.TRANS64.TRYWAIT P0, [R0+URZ+0x33420], R3 ;  /* 0x03342003000075a7 */ /* 0x000e24000800017f */
[----:B0-----:R-:W-:Y:S05]  /*2b340*/  @!P0 BRA `(.L_x_3691) ;  /* 0x0000003c00808947 */ /* 0x001fea0003800000 */
.L_x_3847:
[----:B------:R-:W-:Y:S05]  /*2b350*/  BSYNC B0 ;  /* 0x0000000000007941 */ /* 0x000fea0003800000 */
.L_x_3690:
[----:B------:R-:W-:-:S03]  /*2b360*/  UMOV UR4, 0xffffffff ;  /* 0xffffffff00047882 */ /* 0x000fc60000000000 */
[----:B------:R-:W-:Y:S05]  /*2b370*/  BRA.DIV UR4, `(.L_x_3692) ;  /* 0x0000003e04887947 */ /* 0x000fea000b800000 */
[----:B------:R-:W1:Y:S02]  /*2b380*/  S2R R2, SR_TID.X ;  /* 0x0000000000027919 */ /* 0x000e640000002100 */
[----:B-1----:R-:W-:-:S04]  /*2b390*/  SHF.R.U32.HI R2, RZ, 0x5, R2 ;  /* 0x00000005ff027819 */ /* 0x002fc80000011602 */
[----:B------:R-:W-:-:S05]  /*2b3a0*/  LOP3.LUT R2, R2, 0x3, RZ, 0xc0, !PT ;  /* 0x0000000302027812 */ /* 0x000fca00078ec0ff */
[----:B------:R1:W2:Y:S02]  /*2b3b0*/  SHFL.IDX PT, R14, R2, RZ, 0x1f ;  /* 0x00001fff020e7589 */ /* 0x0002a400000e0000 */
.L_x_3850:
[----:B--2---:R-:W-:-:S13]  /*2b3c0*/  ISETP.NE.AND P0, PT, R14, RZ, PT ;  /* 0x000000ff0e00720c */ /* 0x004fda0003f05270 */
[----:B------:R-:W-:Y:S05]  /*2b3d0*/  @P0 BRA `(.L_x_3372) ;  /* 0x0000000000b00947 */ /* 0x000fea0003800000 */
[----:B------:R-:W-:-:S03]  /*2b3e0*/  UMOV UR4, 0xffffffff ;  /* 0xffffffff00047882 */ /* 0x000fc60000000000 */
[----:B------:R-:W-:Y:S05]  /*2b3f0*/  BRA.DIV UR4, `(.L_x_3693) ;  /* 0x0000003e049c7947 */ /* 0x000fea000b800000 */
[----:B------:R-:W-:-:S13]  /*2b400*/  ELECT P6, URZ, PT ;  /* 0x00000000003f782f */ /* 0x000fda00038c0000 */
.L_x_3853:
[----:B------:R-:W-:Y:S05]  /*2b410*/  @!P6 BRA `(.L_x_3372) ;  /* 0x0000000000a0e947 */ /* 0x000fea0003800000 */
[----:B------:R-:W-:-:S06]  /*2b420*/  ULOP3.LUT UR4, UR36, 0x2, URZ, 0xfc, !UPT ;  /* 0x0000000224047892 */ /* 0x000fcc000f8efc3f */
[----:B-1----:R-:W-:-:S05]  /*2b430*/  IMAD.U32 R2, RZ, RZ, UR4 ;  /* 0x00000004ff027e24 */ /* 0x002fca000f8e00ff */
[----:B------:R-:W-:-:S13]  /*2b440*/  ISETP.NE.AND P0, PT, R2, 0x3, PT ;  /* 0x000000030200780c */ /* 0x000fda0003f05270 */
[----:B------:R-:W-:Y:S05]  /*2b450*/  @!P0 BRA `(.L_x_3694) ;  /* 0x0000000000048947 */ /* 0x000fea0003800000 */
[----:B------:R-:W-:Y:S01]  /*2b460*/  BPT.TRAP 0x1 ;  /* 0x000000040000795c */ /* 0x000fe20000300000 */
.L_x_3694:
[----:B0-----:R-:W2:Y:S04]  /*2b470*/  LDL R3, [R1+0x18] ;  /* 0x0000180001037983 */ /* 0x001ea80000100800 */
[----:B------:R-:W3:Y:S01]  /*2b480*/  LDL.LU R7, [R1+0x20] ;  /* 0x0000200001077983 */ /* 0x000ee20000300800 */
[----:B------:R-:W-:-:S04]  /*2b490*/  VIADD R2, R0, 0x33440 ;  /* 0x0003344000027836 */ /* 0x000fc80000000000 */
[C---:B--2---:R-:W-:Y:S01]  /*2b4a0*/  IMAD R6, R3.reuse, 0x8, R2 ;  /* 0x0000000803067824 */ /* 0x044fe200078e0202 */
[----:B------:R-:W-:Y:S02]  /*2b4b0*/  IADD3 R3, R3, 0x1, RZ ;  /* 0x0000000103037810 */ /* 0x000fe40007ffe0ff */
[----:B---3--:R-:W-:Y:S02]  /*2b4c0*/  SHF.L.U32 R5, R7, 0x1f, RZ ;  /* 0x0000001f07057819 */ /* 0x008fe400000006ff */
[C---:B------:R-:W-:Y:S02]  /*2b4d0*/  ISETP.NE.AND P2, PT, R3.reuse, 0x2, PT ;  /* 0x000000020300780c */ /* 0x040fe40003f45270 */
[----:B------:R-:W0:Y:S02]  /*2b4e0*/  SYNCS.PHASECHK.TRANS64.TRYWAIT P1, [R6+URZ], R5 ;  /* 0x00000005060075a7 */ /* 0x000e24000802017f */
[----:B------:R-:W-:Y:S02]  /*2b4f0*/  SEL R4, RZ, 0x1, P2 ;  /* 0x00000001ff047807 */ /* 0x000fe40001000000 */
[----:B------:R-:W-:-:S02]  /*2b500*/  SEL R3, R3, RZ, P2 ;  /* 0x000000ff03037207 */ /* 0x000fc40001000000 */
[----:B------:R-:W-:-:S03]  /*2b510*/  LOP3.LUT R4, R7, R4, RZ, 0x3c, !PT ;  /* 0x0000000407047212 */ /* 0x000fc600078e3cff */
[----:B------:R-:W-:Y:S01]  /*2b520*/  IMAD R7, R3, 0x8, R2 ;  /* 0x0000000803077824 */ /* 0x000fe200078e0202 */
[----:B------:R-:W-:Y:S01]  /*2b530*/  SHF.L.U32 R2, R4, 0x1f, RZ ;  /* 0x0000001f04027819 */ /* 0x000fe200000006ff */
[----:B0-----:R-:W-:Y:S06]  /*2b540*/  @!P1 BRA `(.L_x_3695) ;  /* 0x0000003c00689947 */ /* 0x001fec0003800000 */
.L_x_3854:
[----:B------:R-:W1:Y:S02]  /*2b550*/  SYNCS.PHASECHK.TRANS64.TRYWAIT P1, [R7+URZ], R2 ;  /* 0x00000002070075a7 */ /* 0x000e64000802017f */
[----:B-1----:R-:W-:Y:S05]  /*2b560*/  @!P1 BRA `(.L_x_3696) ;  /* 0x0000003c00749947 */ /* 0x002fea0003800000 */
.L_x_3855:
[----:B------:R-:W-:Y:S05]  /*2b570*/  @!P0 BRA `(.L_x_3697) ;  /* 0x0000000000048947 */ /* 0x000fea0003800000 */
[----:B------:R-:W-:Y:S01]  /*2b580*/  BPT.TRAP 0x1 ;  /* 0x000000040000795c */ /* 0x000fe20000300000 */
.L_x_3697:
[----:B------:R-:W2:Y:S02]  /*2b590*/  LDL.LU R4, [R1+0x18] ;  /* 0x0000180001047983 */ /* 0x000ea40000300800 */
[----:B--2---:R-:W-:-:S04]  /*2b5a0*/  IMAD R4, R4, 0x8, R0 ;  /* 0x0000000804047824 */ /* 0x004fc800078e0200 */
[----:B------:R-:W2:Y:S02]  /*2b5b0*/  SYNCS.PHASECHK.TRANS64.TRYWAIT P1, [R4+URZ+0x33460], R5 ;  /* 0x03346005040075a7 */ /* 0x000ea4000802017f */
[----:B--2---:R-:W-:Y:S05]  /*2b5c0*/  @!P1 BRA `(.L_x_3698) ;  /* 0x0000003c00709947 */ /* 0x004fea0003800000 */
.L_x_3856:
[----:B------:R-:W-:Y:S05]  /*2b5d0*/  @!P0 BRA `(.L_x_3699) ;  /* 0x0000000000048947 */ /* 0x000fea0003800000 */
[----:B------:R-:W-:Y:S01]  /*2b5e0*/  BPT.TRAP 0x1 ;  /* 0x000000040000795c */ /* 0x000fe20000300000 */
.L_x_3699:
[----:B------:R-:W-:-:S04]  /*2b5f0*/  IMAD R3, R3, 0x8, R0 ;  /* 0x0000000803037824 */ /* 0x000fc800078e0200 */
[----:B------:R-:W3:Y:S02]  /*2b600*/  SYNCS.PHASECHK.TRANS64.TRYWAIT P1, [R3+URZ+0x33460], R2 ;  /* 0x03346002030075a7 */ /* 0x000ee4000802017f */
[----:B---3--:R-:W-:Y:S05]  /*2b610*/  @!P1 BRA `(.L_x_3700) ;  /* 0x0000003c00709947 */ /* 0x008fea0003800000 */
.L_x_3857:
[----:B------:R-:W-:Y:S05]  /*2b620*/  @!P0 BRA `(.L_x_3701) ;  /* 0x0000000000048947 */ /* 0x000fea0003800000 */
[----:B------:R-:W-:Y:S01]  /*2b630*/  BPT.TRAP 0x1 ;  /* 0x000000040000795c */ /* 0x000fe20000300000 */
.L_x_3701:
[----:B------:R-:W4:Y:S02]  /*2b640*/  SYNCS.PHASECHK.TRANS64.TRYWAIT P0, [R4+URZ+0x33480], R5 ;  /* 0x03348005040075a7 */ /* 0x000f24000800017f */
[----:B----4-:R-:W-:Y:S05]  /*2b650*/  @!P0 BRA `(.L_x_3702) ;  /* 0x0000003c00748947 */ /* 0x010fea0003800000 */
.L_x_3703:
[----:B------:R0:W0:Y:S02]  /*2b660*/  SYNCS.PHASECHK.TRANS64.TRYWAIT P0, [R3+URZ+0x33480], R2 ;  /* 0x03348002030075a7 */ /* 0x000024000800017f */
[----:B0-----:R-:W-:Y:S05]  /*2b670*/  @!P0 NANOSLEEP.SYNCS 0x989680 ;  /* 0x009896800000895d */ /* 0x001fea0003900000 */
[----:B------:R-:W0:Y:S02]  /*2b680*/  @!P0 SYNCS.PHASECHK.TRANS64 P0, [R3+URZ+0x33480], R2 ;  /* 0x03348002030085a7 */ /* 0x000e24000800007f */
[----:B0-----:R-:W-:Y:S05]  /*2b690*/  @!P0 BRA `(.L_x_3703) ;  /* 0xfffffffc00f08947 */ /* 0x001fea000383ffff */
.L_x_3372:
[----:B------:R-:W-:Y:S05]  /*2b6a0*/  BSYNC B8 ;  /* 0x0000000000087941 */ /* 0x000fea0003800000 */
.L_x_3369:
[----:B------:R-:W-:Y:S05]  /*2b6b0*/  EXIT ;  /* 0x000000000000794d */ /* 0x000fea0003800000 */
.L_x_3390:
[----:B-1----:R1:W2:Y:S02]  /*2b6c0*/  SYNCS.PHASECHK.TRANS64.TRYWAIT P5, [R43+URZ+0x33490], R100 ;  /* 0x033490642b0075a7 */ /* 0x0022a400080a017f */
[----:B--2---:R-:W-:Y:S05]  /*2b6d0*/  @!P5 NANOSLEEP.SYNCS 0x989680 ;  /* 0x009896800000d95d */ /* 0x004fea0003900000 */
[----:B------:R-:W2:Y:S02]  /*2b6e0*/  @!P5 SYNCS.PHASECHK.TRANS64 P5, [R43+URZ+0x33490], R100 ;  /* 0x033490642b00d5a7 */ /* 0x000ea400080a007f */
[----:B--2---:R-:W-:Y:S05]  /*2b6f0*/  @!P5 BRA `(.L_x_3390) ;  /* 0xfffffffc00f0d947 */ /* 0x004fea000383ffff */
[----:B------:R-:W-:Y:S05]  /*2b700*/  BRA `(.L_x_3704) ;  /* 0xfffffd7c00a47947 */ /* 0x000fea000383ffff */
.L_x_3444:
[----:B--2---:R2:W4:Y:S02]  /*2b710*/  SYNCS.PHASECHK.TRANS64.TRYWAIT P5, [R43+URZ+0x33490], R100 ;  /* 0x033490642b0075a7 */ /* 0x00452400080a017f */
[----:B----4-:R-:W-:Y:S05]  /*2b720*/  @!P5 NANOSLEEP.SYNCS 0x989680 ;  /* 0x009896800000d95d */ /* 0x010fea0003900000 */
[----:B------:R-:W4:Y:S02]  /*2b730*/  @!P5 SYNCS.PHASECHK.TRANS64 P5, [R43+URZ+0x33490], R100 ;  /* 0x033490642b00d5a7 */ /* 0x000f2400080a007f */
[----:B----4-:R-:W-:Y:S05]  /*2b740*/  @!P5 BRA `(.L_x_3444) ;  /* 0xfffffffc00f0d947 */ /* 0x010fea000383ffff */
[----:B------:R-:W-:Y:S05]  /*2b750*/  BRA `(.L_x_3705) ;  /* 0xfffffddc00a47947 */ /* 0x000fea000383ffff */
.L_x_3469:
[----:B0-----:R0:W1:Y:S02]  /*2b760*/  SYNCS.PHASECHK.TRANS64.TRYWAIT P3, [R43+URZ+0x33490], R100 ;  /* 0x033490642b0075a7 */ /* 0x001064000806017f */
[----:B-1----:R-:W-:Y:S05]  /*2b770*/  @!P3 NANOSLEEP.SYNCS 0x989680 ;  /* 0x009896800000b95d */ /* 0x002fea0003900000 */
[----:B------:R-:W1:Y:S02]  /*2b780*/  @!P3 SYNCS.PHASECHK.TRANS64 P3, [R43+URZ+0x33490], R100 ;  /* 0x033490642b00b5a7 */ /* 0x000e64000806007f */
[----:B-1----:R-:W-:Y:S05]  /*2b790*/  @!P3 BRA `(.L_x_3469) ;  /* 0xfffffffc00f0b947 */ /* 0x002fea000383ffff */
[----:B------:R-:W-:Y:S05]  /*2b7a0*/  BRA `(.L_x_3706) ;  /* 0xfffffe3c00fc7947 */ /* 0x000fea000383ffff */
.L_x_3475:
[----:B-1----:R1:W2:Y:S02]  /*2b7b0*/  SYNCS.PHASECHK.TRANS64.TRYWAIT P2, [R43+URZ+0x334b0], R100 ;  /* 0x0334b0642b0075a7 */ /* 0x0022a4000804017f */
[----:B--2---:R-:W-:Y:S05]  /*2b7c0*/  @!P2 NANOSLEEP.SYNCS 0x989680 ;  /* 0x009896800000a95d */ /* 0x004fea0003900000 */
[----:B------:R-:W2:Y:S02]  /*2b7d0*/  @!P2 SYNCS.PHASECHK.TRANS64 P2, [R43+URZ+0x334b0], R100 ;  /* 0x0334b0642b00a5a7 */ /* 0x000ea4000804007f */
[----:B--2---:R-:W-:Y:S05]  /*2b7e0*/  @!P2 BRA `(.L_x_3475) ;  /* 0xfffffffc00f0a947 */ /* 0x004fea000383ffff */
[----:B------:R-:W-:Y:S05]  /*2b7f0*/  BRA `(.L_x_3707) ;  /* 0xfffffe4400007947 */ /* 0x000fea000383ffff */
.L_x_3483:
[----:B------:R-:W0:Y:S01]  /*2b800*/  S2R R0, SR_TID.X ;  /* 0x0000000000007919 */ /* 0x000e220000002100 */
[----:B------:R-:W-:Y:S01]  /*2b810*/  BSSY B0, `(.L_x_3708) ;  /* 0x000000c000007945 */ /* 0x000fe20003800000 */
[----:B------:R-:W-:Y:S02]  /*2b820*/  IMAD.MOV.U32 R12, RZ, RZ, RZ ;  /* 0x000000ffff0c7224 */ /* 0x000fe400078e00ff */
[----:B------:R-:W-:Y:S02]  /*2b830*/  IMAD.MOV.U32 R11, RZ, RZ, 0x1f ;  /* 0x0000001fff0b7424 */ /* 0x000fe400078e00ff */
[----:B------:R-:W-:Y:S02]  /*2b840*/  IMAD.MOV.U32 R15, RZ, RZ, -0x1 ;  /* 0xffffffffff0f7424 */ /* 0x000fe400078e00ff */
[----:B0-----:R-:W-:-:S05]  /*2b850*/  VIADD R2, R0, 0xffffff80 ;  /* 0xffffff8000027836 */ /* 0x001fca0000000000 */
[----:B------:R-:W-:-:S04]  /*2b860*/  SHF.R.S32.HI R0, RZ, 0x1f, R2 ;  /* 0x0000001fff007819 */ /* 0x000fc80000011402 */
[----:B------:R-:W-:-:S04]  /*2b870*/  LEA.HI R0, R0, R2, RZ, 0x7 ;  /* 0x0000000200007211 */ /* 0x000fc800078f38ff */
[----:B------:R-:W-:-:S04]  /*2b880*/  SHF.R.S32.HI R0, RZ, 0x7, R0 ;  /* 0x00000007ff007819 */ /* 0x000fc80000011400 */
[----:B------:R-:W-:-:S07]  /*2b890*/  MOV R13, R0 ;  /* 0x00000000000d7202 */ /* 0x000fce0000000f00 */
[----:B-----5:R-:W-:Y:S05]  /*2b8a0*/  WARPSYNC.COLLECTIVE R15, `(.L_x_3709) ;  /* 0x000000000f087348 */ /* 0x020fea0003c00000 */
[----:B------:R0:W1:Y:S02]  /*2b8b0*/  SHFL.IDX P6, R14, R13, R12, R11 ;  /* 0x0000000c0d0e7389 */ /* 0x00006400000c000b */
[----:B01---5:R-:W-:Y:S01]  /*2b8c0*/  ENDCOLLECTIVE ;  /* 0x000000000000791b */ /* 0x023fe20003800000 */
.L_x_3709:
[----:B------:R-:W-:Y:S05]  /*2b8d0*/  BSYNC B0 ;  /* 0x0000000000007941 */ /* 0x000fea0003800000 */
.L_x_3708:
[----:B------:R-:W-:Y:S01]  /*2b8e0*/  IMAD.MOV.U32 R233, RZ, RZ, R14 ;  /* 0x000000ffffe97224 */ /* 0x000fe200078e000e */
[----:B------:R-:W-:Y:S06]  /*2b8f0*/  BRA `(.L_x_3710) ;  /* 0xfffffe4c002c7947 */ /* 0x000fec000383ffff */
.L_x_3493:
[----:B------:R-:W-:Y:S01]  /*2b900*/  BSSY B1, `(.L_x_3711) ;  /* 0x0000008000017945 */ /* 0x000fe20003800000 */
[----:B------:R-:W-:Y:S01]  /*2b910*/  MOV R13, R26 ;  /* 0x0000001a000d7202 */ /* 0x000fe20000000f00 */
[----:B------:R-:W-:Y:S02]  /*2b920*/  IMAD.MOV.U32 R12, RZ, RZ, RZ ;  /* 0x000000ffff0c7224 */ /* 0x000fe400078e00ff */
[----:B------:R-:W-:Y:S02]  /*2b930*/  IMAD.MOV.U32 R11, RZ, RZ, 0x1e1f ;  /* 0x00001e1fff0b7424 */ /* 0x000fe400078e00ff */
[----:B------:R-:W-:-:S07]  /*2b940*/  IMAD.MOV.U32 R15, RZ, RZ, -0x1 ;  /* 0xffffffffff0f7424 */ /* 0x000fce00078e00ff */
[----:B------:R-:W-:Y:S05]  /*2b950*/  WARPSYNC.COLLECTIVE R15, `(.L_x_3712) ;  /* 0x000000000f087348 */ /* 0x000fea0003c00000 */
[----:B------:R0:W1:Y:S02]  /*2b960*/  SHFL.IDX P6, R14, R13, R12, R11 ;  /* 0x0000000c0d0e7389 */ /* 0x00006400000c000b */
[----:B01----:R-:W-:Y:S01]  /*2b970*/  ENDCOLLECTIVE ;  /* 0x000000000000791b */ /* 0x003fe20003800000 */
.L_x_3712:
[----:B------:R-:W-:Y:S05]  /*2b980*/  BSYNC B1 ;  /* 0x0000000000017941 */ /* 0x000fea0003800000 */
.L_x_3711:
        /* <DEDUP_REMOVED lines=8> */
.L_x_3713:
[----:B------:R-:W-:Y:S01]  /*2ba10*/  MOV R13, R27 ;  /* 0x0000001b000d7202 */ /* 0x000fe20000000f00 */
[----:B------:R-:W-:-:S07]  /*2ba20*/  IMAD.MOV.U32 R3, RZ, RZ, R14 ;  /* 0x000000ffff037224 */ /* 0x000fce00078e000e */
[----:B------:R-:W-:Y:S05]  /*2ba30*/  WARPSYNC.COLLECTIVE R15, `(.L_x_3714) ;  /* 0x000000000f087348 */ /* 0x000fea0003c00000 */
[----:B------:R0:W1:Y:S02]  /*2ba40*/  SHFL.IDX P6, R14, R13, R12, R11 ;  /* 0x0000000c0d0e7389 */ /* 0x00006400000c000b */
[----:B01----:R-:W-:Y:S01]  /*2ba50*/  ENDCOLLECTIVE ;  /* 0x000000000000791b */ /* 0x003fe20003800000 */
.L_x_3714:
[----:B------:R-:W-:Y:S02]  /*2ba60*/  IMAD.MOV.U32 R13, RZ, RZ, R28 ;  /* 0x000000ffff0d7224 */ /* 0x000fe400078e001c */
[----:B------:R-:W-:-:S07]  /*2ba70*/  IMAD.MOV.U32 R4, RZ, RZ, R14 ;  /* 0x000000ffff047224 */ /* 0x000fce00078e000e */
[----:B------:R-:W-:Y:S05]  /*2ba80*/  WARPSYNC.COLLECTIVE R15, `(.L_x_3715) ;  /* 0x000000000f087348 */ /* 0x000fea0003c00000 */
[----:B------:R0:W1:Y:S02]  /*2ba90*/  SHFL.IDX P6, R14, R13, R12, R11 ;  /* 0x0000000c0d0e7389 */ /* 0x00006400000c000b */
[----:B01----:R-:W-:Y:S01]  /*2baa0*/  ENDCOLLECTIVE ;  /* 0x000000000000791b */ /* 0x003fe20003800000 */
.L_x_3715:
[----:B------:R-:W-:Y:S05]  /*2bab0*/  BRA `(.L_x_3716) ;  /* 0xfffffe5000c47947 */ /* 0x000fea000383ffff */
.L_x_3497:
[----:B0-----:R0:W1:Y:S02]  /*2bac0*/  SYNCS.PHASECHK.TRANS64.TRYWAIT P0, [R16+URZ+0x33400], R5 ;  /* 0x03340005100075a7 */ /* 0x001064000800017f */
[----:B-1----:R-:W-:Y:S05]  /*2bad0*/  @!P0 NANOSLEEP.SYNCS 0x989680 ;  /* 0x009896800000895d */ /* 0x002fea0003900000 */
[----:B------:R-:W1:Y:S02]  /*2bae0*/  @!P0 SYNCS.PHASECHK.TRANS64 P0, [R16+URZ+0x33400], R5 ;  /* 0x03340005100085a7 */ /* 0x000e64000800007f */
[----:B-1----:R-:W-:Y:S05]  /*2baf0*/  @!P0 BRA `(.L_x_3497) ;  /* 0xfffffffc00f08947 */ /* 0x002fea000383ffff */
[----:B------:R-:W-:Y:S05]  /*2bb00*/  BRA `(.L_x_3717) ;  /* 0xfffffe5800187947 */ /* 0x000fea000383ffff */
.L_x_3509:
        /* <DEDUP_REMOVED lines=8> */
.L_x_3719:
[----:B------:R-:W-:Y:S05]  /*2bb90*/  BSYNC B1 ;  /* 0x0000000000017941 */ /* 0x000fea0003800000 */
.L_x_3718:
[----:B------:R-:W-:Y:S01]  /*2bba0*/  IMAD.MOV.U32 R13, RZ, RZ, R24 ;  /* 0x000000ffff0d7224 */ /* 0x000fe200078e0018 */
[----:B------:R-:W-:Y:S01]  /*2bbb0*/  MOV R11, 0x1e1f ;  /* 0x00001e1f000b7802 */ /* 0x000fe20000000f00 */
[----:B------:R-:W-:Y:S02]  /*2bbc0*/  IMAD.MOV.U32 R12, RZ, RZ, RZ ;  /* 0x000000ffff0c7224 */ /* 0x000fe400078e00ff */
[----:B------:R-:W-:Y:S02]  /*2bbd0*/  IMAD.MOV.U32 R15, RZ, RZ, -0x1 ;  /* 0xffffffffff0f7424 */ /* 0x000fe400078e00ff */
[----:B------:R-:W-:-:S07]  /*2bbe0*/  IMAD.MOV.U32 R0, RZ, RZ, R14 ;  /* 0x000000ffff007224 */ /* 0x000fce00078e000e */
[----:B------:R-:W-:Y:S05]  /*2bbf0*/  WARPSYNC.COLLECTIVE R15, `(.L_x_3720) ;  /* 0x000000000f087348 */ /* 0x000fea0003c00000 */
[----:B------:R0:W1:Y:S02]  /*2bc00*/  SHFL.IDX P6, R14, R13, R12, R11 ;  /* 0x0000000c0d0e7389 */ /* 0x00006400000c000b */
[----:B01----:R-:W-:Y:S01]  /*2bc10*/  ENDCOLLECTIVE ;  /* 0x000000000000791b */ /* 0x003fe20003800000 */
.L_x_3720:
[----:B------:R-:W-:Y:S02]  /*2bc20*/  IMAD.MOV.U32 R13, RZ, RZ, R27 ;  /* 0x000000ffff0d7224 */ /* 0x000fe400078e001b */
[----:B------:R-:W-:-:S07]  /*2bc30*/  IMAD.MOV.U32 R3, RZ, RZ, R14 ;  /* 0x000000ffff037224 */ /* 0x000fce00078e000e */
[----:B------:R-:W-:Y:S05]  /*2bc40*/  WARPSYNC.COLLECTIVE R15, `(.L_x_3721) ;  /* 0x000000000f087348 */ /* 0x000fea0003c00000 */
[----:B------:R0:W1:Y:S02]  /*2bc50*/  SHFL.IDX P6, R14, R13, R12, R11 ;  /* 0x0000000c0d0e7389 */ /* 0x00006400000c000b */
[----:B01----:R-:W-:Y:S01]  /*2bc60*/  ENDCOLLECTIVE ;  /* 0x000000000000791b */ /* 0x003fe20003800000 */
.L_x_3721:
[----:B------:R-:W-:Y:S01]  /*2bc70*/  MOV R13, R28 ;  /* 0x0000001c000d7202 */ /* 0x000fe20000000f00 */
[----:B------:R-:W-:-:S07]  /*2bc80*/  IMAD.MOV.U32 R20, RZ, RZ, R14 ;  /* 0x000000ffff147224 */ /* 0x000fce00078e000e */
[----:B------:R-:W-:Y:S05]  /*2bc90*/  WARPSYNC.COLLECTIVE R15, `(.L_x_3722) ;  /* 0x000000000f087348 */ /* 0x000fea0003c00000 */
[----:B------:R0:W1:Y:S02]  /*2bca0*/  SHFL.IDX P6, R14, R13, R12, R11 ;  /* 0x0000000c0d0e7389 */ /* 0x00006400000c000b */
[----:B01----:R-:W-:Y:S01]  /*2bcb0*/  ENDCOLLECTIVE ;  /* 0x000000000000791b */ /* 0x003fe20003800000 */
.L_x_3722:
[----:B------:R-:W-:Y:S01]  /*2bcc0*/  IMAD.MOV.U32 R21, RZ, RZ, R14 ;  /* 0x000000ffff157224 */ /* 0x000fe200078e000e */
[----:B------:R-:W-:Y:S06]  /*2bcd0*/  BRA `(.L_x_3723) ;  /* 0xfffffe8400747947 */ /* 0x000fec000383ffff */
.L_x_3513:
[----:B-1----:R1:W2:Y:S02]  /*2bce0*/  SYNCS.PHASECHK.TRANS64.TRYWAIT P0, [R16+URZ+0x33400], R21 ;  /* 0x03340015100075a7 */ /* 0x0022a4000800017f */
[----:B--2---:R-:W-:Y:S05]  /*2bcf0*/  @!P0 NANOSLEEP.SYNCS 0x989680 ;  /* 0x009896800000895d */ /* 0x004fea0003900000 */
[----:B------:R-:W2:Y:S02]  /*2bd00*/  @!P0 SYNCS.PHASECHK.TRANS64 P0, [R16+URZ+0x33400], R21 ;  /* 0x03340015100085a7 */ /* 0x000ea4000800007f */
[----:B--2---:R-:W-:Y:S05]  /*2bd10*/  @!P0 BRA `(.L_x_3513) ;  /* 0xfffffffc00f08947 */ /* 0x004fea000383ffff */
[----:B------:R-:W-:Y:S05]  /*2bd20*/  BRA `(.L_x_3724) ;  /* 0xfffffe8800847947 */ /* 0x000fea000383ffff */
.L_x_3521:
[----:B-1----:R1:W2:Y:S02]  /*2bd30*/  SYNCS.PHASECHK.TRANS64.TRYWAIT P2, [R0+URZ+0x33430], R3 ;  /* 0x03343003000075a7 */ /* 0x0022a4000804017f */
[----:B--2---:R-:W-:Y:S05]  /*2bd40*/  @!P2 NANOSLEEP.SYNCS 0x989680 ;  /* 0x009896800000a95d */ /* 0x004fea0003900000 */
[----:B------:R-:W2:Y:S02]  /*2bd50*/  @!P2 SYNCS.PHASECHK.TRANS64 P2, [R0+URZ+0x33430], R3 ;  /* 0x033430030000a5a7 */ /* 0x000ea4000804007f */
[----:B--2---:R-:W-:Y:S05]  /*2bd60*/  @!P2 BRA `(.L_x_3521) ;  /* 0xfffffffc00f0a947 */ /* 0x004fea000383ffff */
[----:B------:R-:W-:Y:S05]  /*2bd70*/  BRA `(.L_x_3520) ;  /* 0xfffffeb800e07947 */ /* 0x000fea000383ffff */
.L_x_3527:
[----:B-1----:R1:W2:Y:S02]  /*2bd80*/  SYNCS.PHASECHK.TRANS64.TRYWAIT P2, [R11+URZ+0x33430], R8 ;  /* 0x033430080b0075a7 */ /* 0x0022a4000804017f */
[----:B--2---:R-:W-:Y:S05]  /*2bd90*/  @!P2 NANOSLEEP.SYNCS 0x989680 ;  /* 0x009896800000a95d */ /* 0x004fea0003900000 */
[----:B------:R-:W2:Y:S02]  /*2bda0*/  @!P2 SYNCS.PHASECHK.TRANS64 P2, [R11+URZ+0x33430], R8 ;  /* 0x033430080b00a5a7 */ /* 0x000ea4000804007f */
[----:B--2---:R-:W-:Y:S05]  /*2bdb0*/  @!P2 BRA `(.L_x_3527) ;  /* 0xfffffffc00f0a947 */ /* 0x004fea000383ffff */
[----:B------:R-:W-:Y:S05]  /*2bdc0*/  BRA `(.L_x_3526) ;  /* 0xfffffefc00cc7947 */ /* 0x000fea000383ffff */
.L_x_3531:
[----:B-1----:R1:W2:Y:S02]  /*2bdd0*/  SYNCS.PHASECHK.TRANS64.TRYWAIT P1, [R10+URZ+0x33450], R6 ;  /* 0x033450060a0075a7 */ /* 0x0022a4000802017f */
[----:B--2---:R-:W-:Y:S05]  /*2bde0*/  @!P1 NANOSLEEP.SYNCS 0x989680 ;  /* 0x009896800000995d */ /* 0x004fea0003900000 */
[----:B------:R-:W2:Y:S02]  /*2bdf0*/  @!P1 SYNCS.PHASECHK.TRANS64 P1, [R10+URZ+0x33450], R6 ;  /* 0x033450060a0095a7 */ /* 0x000ea4000802007f */
[----:B--2---:R-:W-:Y:S05]  /*2be00*/  @!P1 BRA `(.L_x_3531) ;  /* 0xfffffffc00f09947 */ /* 0x004fea000383ffff */
[----:B------:R-:W-:Y:S05]  /*2be10*/  BRA `(.L_x_3528) ;  /* 0xffffff1000087947 */ /* 0x000fea000383ffff */
.L_x_3537:
[----:B-1----:R1:W2:Y:S02]  /*2be20*/  SYNCS.PHASECHK.TRANS64.TRYWAIT P1, [R8+URZ+0x33450], R3 ;  /* 0x03345003080075a7 */ /* 0x0022a4000802017f */
[----:B--2---:R-:W-:Y:S05]  /*2be30*/  @!P1 NANOSLEEP.SYNCS 0x989680 ;  /* 0x009896800000995d */ /* 0x004fea0003900000 */
[----:B------:R-:W2:Y:S02]  /*2be40*/  @!P1 SYNCS.PHASECHK.TRANS64 P1, [R8+URZ+0x33450], R3 ;  /* 0x03345003080095a7 */ /* 0x000ea4000802007f */
[----:B--2---:R-:W-:Y:S05]  /*2be50*/  @!P1 BRA `(.L_x_3537) ;  /* 0xfffffffc00f09947 */ /* 0x004fea000383ffff */
[----:B------:R-:W-:Y:S05]  /*2be60*/  BRA `(.L_x_3536) ;  /* 0xffffff3c00207947 */ /* 0x000fea000383ffff */
.L_x_3541:
[----:B------:R-:W-:Y:S01]  /*2be70*/  SEL R9, R129, R12, P0 ;  /* 0x0000000c81097207 */ /* 0x000fe20000000000 */
[----:B------:R-:W-:Y:S01]  /*2be80*/  IMAD.MOV.U32 R11, RZ, RZ, 0x1c1f ;  /* 0x00001c1fff0b7424 */ /* 0x000fe200078e00ff */
[----:B------:R-:W-:Y:S01]  /*2be90*/  SEL R20, R12, R129, P0 ;  /* 0x000000810c147207 */ /* 0x000fe20000000000 */
[----:B------:R-:W-:Y:S01]  /*2bea0*/  IMAD.MOV.U32 R12, RZ, RZ, R0 ;  /* 0x000000ffff0c7224 */ /* 0x000fe200078e0000 */
[----:B------:R-:W-:Y:S01]  /*2beb0*/  SEL R7, R128, R35, P0 ;  /* 0x0000002380077207 */ /* 0x000fe20000000000 */
[----:B------:R-:W-:Y:S01]  /*2bec0*/  IMAD.MOV.U32 R15, RZ, RZ, -0x1 ;  /* 0xffffffffff0f7424 */ /* 0x000fe200078e00ff */
[----:B------:R-:W-:Y:S02]  /*2bed0*/  SEL R8, R35, R128, P0 ;  /* 0x0000008023087207 */ /* 0x000fe40000000000 */
[----:B------:R-:W-:-:S07]  /*2bee0*/  SEL R21, R126, R39, P0 ;  /* 0x000000277e157207 */ /* 0x000fce0000000000 */
[----:B0----5:R-:W-:Y:S05]  /*2bef0*/  WARPSYNC.COLLECTIVE R15, `(.L_x_3725) ;  /* 0x000000000f087348 */ /* 0x021fea0003c00000 */
[----:B------:R1:W2:Y:S02]  /*2bf00*/  SHFL.IDX P6, R14, R13, R12, R11 ;  /* 0x0000000c0d0e7389 */ /* 0x0002a400000c000b */
[----:B012--5:R-:W-:Y:S01]  /*2bf10*/  ENDCOLLECTIVE ;  /* 0x000000000000791b */ /* 0x027fe20003800000 */
.L_x_3725:
        /* <DEDUP_REMOVED lines=10> */
[----:B------:R-:W-:Y:S01]  /*2bfc0*/  SEL R35, R52, R97, P0 ;  /* 0x0000006134237207 */ /* 0x000fe20000000000 */
[----:B------:R-:W-:Y:S01]  /*2bfd0*/  IMAD.MOV.U32 R2, RZ, RZ, RZ ;  /* 0x000000ffff027224 */ /* 0x000fe200078e00ff */
[----:B------:R-:W-:Y:S02]  /*2bfe0*/  SEL R48, R97, R52, P0 ;  /* 0x0000003461307207 */ /* 0x000fe40000000000 */
[----:B------:R-:W-:Y:S02]  /*2bff0*/  SEL R37, R80, R41, P0 ;  /* 0x0000002950257207 */ /* 0x000fe40000000000 */
[----:B------:R-:W-:-:S02]  /*2c000*/  SEL R52, R41, R80, P0 ;  /* 0x0000005029347207 */ /* 0x000fc40000000000 */
[----:B------:R-:W-:-:S07]  /*2c010*/  MOV R6, R14 ;  /* 0x0000000e00067202 */ /* 0x000fce0000000f00 */
[----:B------:R-:W-:Y:S05]  /*2c020*/  WARPSYNC.COLLECTIVE R15, `(.L_x_3726) ;  /* 0x000000000f087348 */ /* 0x000fea0003c00000 */
[----:B------:R0:W1:Y:S02]  /*2c030*/  SHFL.IDX P6, R14, R13, R12, R11 ;  /* 0x0000000c0d0e7389 */ /* 0x00006400000c000b */
[----:B01----:R-:W-:Y:S01]  /*2c040*/  ENDCOLLECTIVE ;  /* 0x000000000000791b */ /* 0x003fe20003800000 */
.L_x_3726:
        /* <DEDUP_REMOVED lines=18> */
.L_x_3727:
        /* <DEDUP_REMOVED lines=19> */
.L_x_3728:
[----:B------:R-:W-:Y:S02]  /*2c2a0*/  SEL R63, R82, R65, P0 ;  /* 0x00000041523f7207 */ /* 0x000fe40000000000 */
[----:B------:R-:W-:Y:S02]  /*2c2b0*/  SEL R82, R65, R82, P0 ;  /* 0x0000005241527207 */ /* 0x000fe40000000000 */
[----:B------:R-:W-:Y:S02]  /*2c2c0*/  SEL R65, R84, R93, P0 ;  /* 0x0000005d54417207 */ /* 0x000fe40000000000 */
[----:B------:R-:W-:Y:S02]  /*2c2d0*/  SEL R84, R93, R84, P0 ;  /* 0x000000545d547207 */ /* 0x000fe40000000000 */
[----:B------:R-:W-:Y:S02]  /*2c2e0*/  SEL R4, R6, R5, P0 ;  /* 0x0000000506047207 */ /* 0x000fe40000000000 */
[----:B------:R-:W-:-:S02]  /*2c2f0*/  SEL R6, R5, R6, P0 ;  /* 0x0000000605067207 */ /* 0x000fc40000000000 */
[----:B------:R-:W-:Y:S01]  /*2c300*/  MOV R13, R9 ;  /* 0x00000009000d7202 */ /* 0x000fe20000000f00 */
[----:B------:R-:W-:Y:S02]  /*2c310*/  IMAD.MOV.U32 R12, RZ, RZ, R0 ;  /* 0x000000ffff0c7224 */ /* 0x000fe400078e0000 */
[----:B------:R-:W-:-:S07]  /*2c320*/  IMAD.MOV.U32 R7, RZ, RZ, R14 ;  /* 0x000000ffff077224 */ /* 0x000fce00078e000e */
[----:B------:R-:W-:Y:S05]  /*2c330*/  WARPSYNC.COLLECTIVE R15, `(.L_x_3729) ;  /* 0x000000000f087348 */ /* 0x000fea0003c00000 */
[----:B------:R0:W1:Y:S02]  /*2c340*/  SHFL.IDX P6, R14, R13, R12, R11 ;  /* 0x0000000c0d0e7389 */ /* 0x00006400000c000b */
[----:B01----:R-:W-:Y:S01]  /*2c350*/  ENDCOLLECTIVE ;  /* 0x000000000000791b */ /* 0x003fe20003800000 */
.L_x_3729:
        /* <DEDUP_REMOVED lines=8> */
.L_x_3730:
[----:B------:R-:W-:Y:S02]  /*2c3e0*/  IMAD.MOV.U32 R13, RZ, RZ, R21 ;  /* 0x000000ffff0d7224 */ /* 0x000fe400078e0015 */
[----:B------:R-:W-:Y:S01]  /*2c3f0*/  IMAD.MOV.U32 R12, RZ, RZ, R0 ;  /* 0x000000ffff0c7224 */ /* 0x000fe200078e0000 */
[----:B------:R-:W-:-:S07]  /*2c400*/  MOV R20, R14 ;  /* 0x0000000e00147202 */ /* 0x000fce0000000f00 */
[----:B------:R-:W-:Y:S05]  /*2c410*/  WARPSYNC.COLLECTIVE R15, `(.L_x_3731) ;  /* 0x000000000f087348 */ /* 0x000fea0003c00000 */
[----:B------:R0:W1:Y:S02]  /*2c420*/  SHFL.IDX P6, R14, R13, R12, R11 ;  /* 0x0000000c0d0e7389 */ /* 0x00006400000c000b */
[----:B01----:R-:W-:Y:S01]  /*2c430*/  ENDCOLLECTIVE ;  /* 0x000000000000791b */ /* 0x003fe20003800000 */
.L_x_3731:
[----:B------:R-:W-:Y:S01]  /*2c440*/  IMAD.MOV.U32 R13, RZ, RZ, R24 ;  /* 0x000000ffff0d7224 */ /* 0x000fe200078e0018 */
[----:B------:R-:W-:Y:S01]  /*2c450*/  MOV R12, R3 ;  /* 0x00000003000c7202 */ /* 0x000fe20000000f00 */
[----:B------:R-:W-:-:S07]  /*2c460*/  IMAD.MOV.U32 R26, RZ, RZ, R14 ;  /* 0x000000ffff1a7224 */ /* 0x000fce00078e000e */
[----:B------:R-:W-:Y:S05]  /*2c470*/  WARPSYNC.COLLECTIVE R15, `(.L_x_3732) ;  /* 0x000000000f087348 */ /* 0x000fea0003c00000 */
[----:B------:R0:W1:Y:S02]  /*2c480*/  SHFL.IDX P6, R14, R13, R12, R11 ;  /* 0x0000000c0d0e7389 */ /* 0x00006400000c000b */
[----:B01----:R-:W-:Y:S01]  /*2c490*/  ENDCOLLECTIVE ;  /* 0x000000000000791b */ /* 0x003fe20003800000 */
.L_x_3732:
[----:B------:R-:W-:Y:S02]  /*2c4a0*/  IMAD.MOV.U32 R13, RZ, RZ, R25 ;  /* 0x000000ffff0d7224 */ /* 0x000fe400078e0019 */
[----:B------:R-:W-:Y:S02]  /*2c4b0*/  IMAD.MOV.U32 R12, RZ, RZ, R0 ;  /* 0x000000ffff0c7224 */ /* 0x000fe400078e0000 */
[----:B------:R-:W-:-:S07]  /*2c4c0*/  IMAD.MOV.U32 R21, RZ, RZ, R14 ;  /* 0x000000ffff157224 */ /* 0x000fce00078e000e */
[----:B------:R-:W-:Y:S05]  /*2c4d0*/  WARPSYNC.COLLECTIVE R15, `(.L_x_3733) ;  /* 0x000000000f087348 */ /* 0x000fea0003c00000 */
[----:B------:R0:W1:Y:S02]  /*2c4e0*/  SHFL.IDX P6, R14, R13, R12, R11 ;  /* 0x0000000c0d0e7389 */ /* 0x00006400000c000b */
[----:B01----:R-:W-:Y:S01]  /*2c4f0*/  ENDCOLLECTIVE ;  /* 0x000000000000791b */ /* 0x003fe20003800000 */
.L_x_3733:
[----:B------:R-:W-:Y:S02]  /*2c500*/  SEL R24, R26, R21, P0 ;  /* 0x000000151a187207 */ /* 0x000fe40000000000 */
[----:B------:R-:W-:Y:S02]  /*2c510*/  SEL R26, R21, R26, P0 ;  /* 0x0000001a151a7207 */ /* 0x000fe40000000000 */
[----:B------:R-:W-:Y:S01]  /*2c520*/  MOV R13, R28 ;  /* 0x0000001c000d7202 */ /* 0x000fe20000000f00 */
[----:B------:R-:W-:Y:S02]  /*2c530*/  IMAD.MOV.U32 R12, RZ, RZ, R3 ;  /* 0x000000ffff0c7224 */ /* 0x000fe400078e0003 */
[----:B------:R-:W-:-:S07]  /*2c540*/  IMAD.MOV.U32 R30, RZ, RZ, R14 ;  /* 0x000000ffff1e7224 */ /* 0x000fce00078e000e */
[----:B------:R-:W-:Y:S05]  /*2c550*/  WARPSYNC.COLLECTIVE R15, `(.L_x_3734) ;  /* 0x000000000f087348 */ /* 0x000fea0003c00000 */
[----:B------:R0:W1:Y:S02]  /*2c560*/  SHFL.IDX P6, R14, R13, R12, R11 ;  /* 0x0000000c0d0e7389 */ /* 0x00006400000c000b */
[----:B01----:R-:W-:Y:S01]  /*2c570*/  ENDCOLLECTIVE ;  /* 0x000000000000791b */ /* 0x003fe20003800000 */
.L_x_3734:
[----:B------:R-:W-:Y:S02]  /*2c580*/  IMAD.MOV.U32 R13, RZ, RZ, R27 ;  /* 0x000000ffff0d7224 */ /* 0x000fe400078e001b */
[----:B------:R-:W-:Y:S02]  /*2c590*/  IMAD.MOV.U32 R12, RZ, RZ, R0 ;  /* 0x000000ffff0c7224 */ /* 0x000fe400078e0000 */
[----:B------:R-:W-:-:S07]  /*2c5a0*/  IMAD.MOV.U32 R25, RZ, RZ, R14 ;  /* 0x000000ffff197224 */ /* 0x000fce00078e000e */
[----:B------:R-:W-:Y:S05]  /*2c5b0*/  WARPSYNC.COLLECTIVE R15, `(.L_x_3735) ;  /* 0x000000000f087348 */ /* 0x000fea0003c00000 */
[----:B------:R0:W1:Y:S02]  /*2c5c0*/  SHFL.IDX P6, R14, R13, R12, R11 ;  /* 0x0000000c0d0e7389 */ /* 0x00006400000c000b */
[----:B01----:R-:W-:Y:S01]  /*2c5d0*/  ENDCOLLECTIVE ;  /* 0x000000000000791b */ /* 0x003fe20003800000 */
.L_x_3735:
        /* <DEDUP_REMOVED lines=8> */
.L_x_3736:
[----:B------:R-:W-:Y:S01]  /*2c660*/  IMAD.MOV.U32 R13, RZ, RZ, R29 ;  /* 0x000000ffff0d7224 */ /* 0x000fe200078e001d */
[----:B------:R-:W-:Y:S01]  /*2c670*/  MOV R12, R0 ;  /* 0x00000000000c7202 */ /* 0x000fe20000000f00 */
[----:B------:R-:W-:-:S07]  /*2c680*/  IMAD.MOV.U32 R27, RZ, RZ, R14 ;  /* 0x000000ffff1b7224 */ /* 0x000fce00078e000e */
[----:B------:R-:W-:Y:S05]  /*2c690*/  WARPSYNC.COLLECTIVE R15, `(.L_x_3737) ;  /* 0x000000000f087348 */ /* 0x000fea0003c00000 */
[----:B------:R0:W1:Y:S02]  /*2c6a0*/  SHFL.IDX P6, R14, R13, R12, R11 ;  /* 0x0000000c0d0e7389 */ /* 0x00006400000c000b */
[----:B01----:R-:W-:Y:S01]  /*2c6b0*/  ENDCOLLECTIVE ;  /* 0x000000000000791b */ /* 0x003fe20003800000 */
.L_x_3737:
        /* <DEDUP_REMOVED lines=8> */
.L_x_3738:
[----:B------:R-:W-:Y:S01]  /*2c740*/  MOV R13, R31 ;  /* 0x0000001f000d7202 */ /* 0x000fe20000000f00 */
[----:B------:R-:W-:Y:S02]  /*2c750*/  IMAD.MOV.U32 R12, RZ, RZ, R0 ;  /* 0x000000ffff0c7224 */ /* 0x000fe400078e0000 */
[----:B------:R-:W-:-:S07]  /*2c760*/  IMAD.MOV.U32 R29, RZ, RZ, R14 ;  /* 0x000000ffff1d7224 */ /* 0x000fce00078e000e */
[----:B------:R-:W-:Y:S05]  /*2c770*/  WARPSYNC.COLLECTIVE R15, `(.L_x_3739) ;  /* 0x000000000f087348 */ /* 0x000fea0003c00000 */
[----:B------:R0:W1:Y:S02]  /*2c780*/  SHFL.IDX P6, R14, R13, R12, R11 ;  /* 0x0000000c0d0e7389 */ /* 0x00006400000c000b */
[----:B01----:R-:W-:Y:S01]  /*2c790*/  ENDCOLLECTIVE ;  /* 0x000000000000791b */ /* 0x003fe20003800000 */
.L_x_3739:
        /* <DEDUP_REMOVED lines=8> */
.L_x_3740:
[----:B------:R-:W-:Y:S02]  /*2c820*/  IMAD.MOV.U32 R13, RZ, RZ, R33 ;  /* 0x000000ffff0d7224 */ /* 0x000fe400078e0021 */
[----:B------:R-:W-:Y:S01]  /*2c830*/  IMAD.MOV.U32 R12, RZ, RZ, R0 ;  /* 0x000000ffff0c7224 */ /* 0x000fe200078e0000 */
[----:B------:R-:W-:-:S07]  /*2c840*/  MOV R31, R14 ;  /* 0x0000000e001f7202 */ /* 0x000fce0000000f00 */
[----:B------:R-:W-:Y:S05]  /*2c850*/  WARPSYNC.COLLECTIVE R15, `(.L_x_3741) ;  /* 0x000000000f087348 */ /* 0x000fea0003c00000 */
[----:B------:R0:W1:Y:S02]  /*2c860*/  SHFL.IDX P6, R14, R13, R12, R11 ;  /* 0x0000000c0d0e7389 */ /* 0x00006400000c000b */
[----:B01----:R-:W-:Y:S01]  /*2c870*/  ENDCOLLECTIVE ;  /* 0x000000000000791b */ /* 0x003fe20003800000 */
.L_x_3741:
        /* <DEDUP_REMOVED lines=8> */
.L_x_3742:
[----:B------:R-:W-:Y:S02]  /*2c900*/  IMAD.MOV.U32 R13, RZ, RZ, R35 ;  /* 0x000000ffff0d7224 */ /* 0x000fe400078e0023 */
[----:B------:R-:W-:Y:S02]  /*2c910*/  IMAD.MOV.U32 R12, RZ, RZ, R0 ;  /* 0x000000ffff0c7224 */ /* 0x000fe400078e0000 */
[----:B------:R-:W-:-:S07]  /*2c920*/  IMAD.MOV.U32 R33, RZ, RZ, R14 ;  /* 0x000000ffff217224 */ /* 0x000fce00078e000e */
[----:B------:R-:W-:Y:S05]  /*2c930*/  WARPSYNC.COLLECTIVE R15, `(.L_x_3743) ;  /* 0x000000000f087348 */ /* 0x000fea0003c00000 */
[----:B------:R0:W1:Y:S02]  /*2c940*/  SHFL.IDX P6, R14, R13, R12, R11 ;  /* 0x0000000c0d0e7389 */ /* 0x00006400000c000b */
[----:B01----:R-:W-:Y:S01]  /*2c950*/  ENDCOLLECTIVE ;  /* 0x000000000000791b */ /* 0x003fe20003800000 */
.L_x_3743:
        /* <DEDUP_REMOVED lines=8> */
.L_x_3744:
[----:B------:R-:W-:Y:S02]  /*2c9e0*/  IMAD.MOV.U32 R13, RZ, RZ, R37 ;  /* 0x000000ffff0d7224 */ /* 0x000fe400078e0025 */
[----:B------:R-:W-:Y:S02]  /*2c9f0*/  IMAD.MOV.U32 R12, RZ, RZ, R0 ;  /* 0x000000ffff0c7224 */ /* 0x000fe400078e0000 */
[----:B------:R-:W-:-:S07]  /*2ca00*/  IMAD.MOV.U32 R35, RZ, RZ, R14 ;  /* 0x000000ffff237224 */ /* 0x000fce00078e000e */
[----:B------:R-:W-:Y:S05]  /*2ca10*/  WARPSYNC.COLLECTIVE R15, `(.L_x_3745) ;  /* 0x000000000f087348 */ /* 0x000fea0003c00000 */
[----:B------:R0:W1:Y:S02]  /*2ca20*/  SHFL.IDX P6, R14, R13, R12, R11 ;  /* 0x0000000c0d0e7389 */ /* 0x00006400000c000b */
[----:B01----:R-:W-:Y:S01]  /*2ca30*/  ENDCOLLECTIVE ;  /* 0x000000000000791b */ /* 0x003fe20003800000 */
.L_x_3745:
        /* <DEDUP_REMOVED lines=8> */
.L_x_3746:
[----:B------:R-:W-:Y:S01]  /*2cac0*/  IMAD.MOV.U32 R13, RZ, RZ, R39 ;  /* 0x000000ffff0d7224 */ /* 0x000fe200078e0027 */
[----:B------:R-:W-:Y:S01]  /*2cad0*/  MOV R12, R0 ;  /* 0x00000000000c7202 */ /* 0x000fe20000000f00 */
[----:B------:R-:W-:-:S07]  /*2cae0*/  IMAD.MOV.U32 R37, RZ, RZ, R14 ;  /* 0x000000ffff257224 */ /* 0x000fce00078e000e */
[----:B------:R-:W-:Y:S05]  /*2caf0*/  WARPSYNC.COLLECTIVE R15, `(.L_x_3747) ;  /* 0x000000000f087348 */ /* 0x000fea0003c00000 */
[----:B------:R0:W1:Y:S02]  /*2cb00*/  SHFL.IDX P6, R14, R13, R12, R11 ;  /* 0x0000000c0d0e7389 */ /* 0x00006400000c000b */
[----:B01----:R-:W-:Y:S01]  /*2cb10*/  ENDCOLLECTIVE ;  /* 0x000000000000791b */ /* 0x003fe20003800000 */
.L_x_3747:
        /* <DEDUP_REMOVED lines=8> */
.L_x_3748:
[----:B------:R-:W-:Y:S01]  /*2cba0*/  MOV R13, R41 ;  /* 0x00000029000d7202 */ /* 0x000fe20000000f00 */
[----:B------:R-:W-:Y:S02]  /*2cbb0*/  IMAD.MOV.U32 R12, RZ, RZ, R0 ;  /* 0x000000ffff0c7224 */ /* 0x000fe400078e0000 */
[----:B------:R-:W-:-:S07]  /*2cbc0*/  IMAD.MOV.U32 R39, RZ, RZ, R14 ;  /* 0x000000ffff277224 */ /* 0x000fce00078e000e */
[----:B------:R-:W-:Y:S05]  /*2cbd0*/  WARPSYNC.COLLECTIVE R15, `(.L_x_3749) ;  /* 0x000000000f087348 */ /* 0x000fea0003c00000 */
[----:B------:R0:W1:Y:S02]  /*2cbe0*/  SHFL.IDX P6, R14, R13, R12, R11 ;  /* 0x0000000c0d0e7389 */ /* 0x00006400000c000b */
[----:B01----:R-:W-:Y:S01]  /*2cbf0*/  ENDCOLLECTIVE ;  /* 0x000000000000791b */ /* 0x003fe20003800000 */
.L_x_3749:
        /* <DEDUP_REMOVED lines=8> */
.L_x_3750:
[----:B------:R-:W-:Y:S02]  /*2cc80*/  IMAD.MOV.U32 R13, RZ, RZ, R43 ;  /* 0x000000ffff0d7224 */ /* 0x000fe400078e002b */
[----:B------:R-:W-:Y:S01]  /*2cc90*/  IMAD.MOV.U32 R12, RZ, RZ, R0 ;  /* 0x000000ffff0c7224 */ /* 0x000fe200078e0000 */
[----:B------:R-:W-:-:S07]  /*2cca0*/  MOV R62, R14 ;  /* 0x0000000e003e7202 */ /* 0x000fce0000000f00 */
[----:B------:R-:W-:Y:S05]  /*2ccb0*/  WARPSYNC.COLLECTIVE R15, `(.L_x_3751) ;  /* 0x000000000f087348 */ /* 0x000fea0003c00000 */
[----:B------:R0:W1:Y:S02]  /*2ccc0*/  SHFL.IDX P6, R14, R13, R12, R11 ;  /* 0x0000000c0d0e7389 */ /* 0x00006400000c000b */
[----:B01----:R-:W-:Y:S01]  /*2ccd0*/  ENDCOLLECTIVE ;  /* 0x000000000000791b */ /* 0x003fe20003800000 */
.L_x_3751:
        /* <DEDUP_REMOVED lines=8> */
.L_x_3752:
[----:B------:R-:W-:Y:S02]  /*2cd60*/  IMAD.MOV.U32 R13, RZ, RZ, R45 ;  /* 0x000000ffff0d7224 */ /* 0x000fe400078e002d */
[----:B------:R-:W-:Y:S02]  /*2cd70*/  IMAD.MOV.U32 R12, RZ, RZ, R0 ;  /* 0x000000ffff0c7224 */ /* 0x000fe400078e0000 */
[----:B------:R-:W-:-:S07]  /*2cd80*/  IMAD.MOV.U32 R64, RZ, RZ, R14 ;  /* 0x000000ffff407224 */ /* 0x000fce00078e000e */
[----:B------:R-:W-:Y:S05]  /*2cd90*/  WARPSYNC.COLLECTIVE R15, `(.L_x_3753) ;  /* 0x000000000f087348 */ /* 0x000fea0003c00000 */
[----:B------:R0:W1:Y:S02]  /*2cda0*/  SHFL.IDX P6, R14, R13, R12, R11 ;  /* 0x0000000c0d0e7389 */ /* 0x00006400000c000b */
[----:B01----:R-:W-:Y:S01]  /*2cdb0*/  ENDCOLLECTIVE ;  /* 0x000000000000791b */ /* 0x003fe20003800000 */
.L_x_3753:
[----:B------:R-:W-:Y:S01]  /*2cdc0*/  MOV R13, R66 ;  /* 0x00000042000d7202 */ /* 0x000fe20000000f00 */
[----:B------:R-:W-:Y:S02]  /*2cdd0*/  IMAD.MOV.U32 R12, RZ, RZ, R3 ;  /* 0x000000ffff0c7224 */ /* 0x000fe400078e0003 */
[----:B------:R-:W-:-:S07]  /*2cde0*/  IMAD.MOV.U32 R45, RZ, RZ, R14 ;  /* 0x000000ffff2d7224 */ /* 0x000fce00078e000e */
[----:B------:R-:W-:Y:S05]  /*2cdf0*/  WARPSYNC.COLLECTIVE R15, `(.L_x_3754) ;  /* 0x000000000f087348 */ /* 0x000fea0003c00000 */
[----:B------:R0:W1:Y:S02]  /*2ce00*/  SHFL.IDX P6, R14, R13, R12, R11 ;  /* 0x0000000c0d0e7389 */ /* 0x00006400000c000b */
[----:B01----:R-:W-:Y:S01]  /*2ce10*/  ENDCOLLECTIVE ;  /* 0x000000000000791b */ /* 0x003fe20003800000 */
.L_x_3754:
[----:B------:R-:W-:Y:S02]  /*2ce20*/  IMAD.MOV.U32 R13, RZ, RZ, R47 ;  /* 0x000000ffff0d7224 */ /* 0x000fe400078e002f */
[----:B------:R-:W-:Y:S02]  /*2ce30*/  IMAD.MOV.U32 R12, RZ, RZ, R0 ;  /* 0x000000ffff0c7224 */ /* 0x000fe400078e0000 */
[----:B------:R-:W-:-:S07]  /*2ce40*/  IMAD.MOV.U32 R66, RZ, RZ, R14 ;  /* 0x000000ffff427224 */ /* 0x000fce00078e000e */
[----:B------:R-:W-:Y:S05]  /*2ce50*/  WARPSYNC.COLLECTIVE R15, `(.L_x_3755) ;  /* 0x000000000f087348 */ /* 0x000fea0003c00000 */
[----:B------:R0:W1:Y:S02]  /*2ce60*/  SHFL.IDX P6, R14, R13, R12, R11 ;  /* 0x0000000c0d0e7389 */ /* 0x00006400000c000b */
[----:B01----:R-:W-:Y:S01]  /*2ce70*/  ENDCOLLECTIVE ;  /* 0x000000000000791b */ /* 0x003fe20003800000 */
.L_x_3755:
[----:B------:R-:W-:Y:S02]  /*2ce80*/  IMAD.MOV.U32 R13, RZ, RZ, R68 ;  /* 0x000000ffff0d7224 */ /* 0x000fe400078e0044 */
[----:B------:R-:W-:Y:S01]  /*2ce90*/  IMAD.MOV.U32 R12, RZ, RZ, R3 ;  /* 0x000000ffff0c7224 */ /* 0x000fe200078e0003 */
[----:B------:R-:W-:-:S07]  /*2cea0*/  MOV R47, R14 ;  /* 0x0000000e002f7202 */ /* 0x000fce0000000f00 */
[----:B------:R-:W-:Y:S05]  /*2ceb0*/  WARPSYNC.COLLECTIVE R15, `(.L_x_3756) ;  /* 0x000000000f087348 */ /* 0x000fea0003c00000 */
[----:B------:R0:W1:Y:S02]  /*2cec0*/  SHFL.IDX P6, R14, R13, R12, R11 ;  /* 0x0000000c0d0e7389 */ /* 0x00006400000c000b */
[----:B01----:R-:W-:Y:S01]  /*2ced0*/  ENDCOLLECTIVE ;  /* 0x000000000000791b */ /* 0x003fe20003800000 */
.L_x_3756:
[----:B------:R-:W-:Y:S01]  /*2cee0*/  IMAD.MOV.U32 R13, RZ, RZ, R49 ;  /* 0x000000ffff0d7224 */ /* 0x000fe200078e0031 */
[----:B------:R-:W-:Y:S01]  /*2cef0*/  MOV R12, R0 ;  /* 0x00000000000c7202 */ /* 0x000fe20000000f00 */
[----:B------:R-:W-:-:S07]  /*2cf00*/  IMAD.MOV.U32 R68, RZ, RZ, R14 ;  /* 0x000000ffff447224 */ /* 0x000fce00078e000e */
[----:B------:R-:W-:Y:S05]  /*2cf10*/  WARPSYNC.COLLECTIVE R15, `(.L_x_3757) ;  /* 0x000000000f087348 */ /* 0x000fea0003c00000 */
[----:B------:R0:W1:Y:S02]  /*2cf20*/  SHFL.IDX P6, R14, R13, R12, R11 ;  /* 0x0000000c0d0e7389 */ /* 0x00006400000c000b */
[----:B01----:R-:W-:Y:S01]  /*2cf30*/  ENDCOLLECTIVE ;  /* 0x000000000000791b */ /* 0x003fe20003800000 */
.L_x_3757:
        /* <DEDUP_REMOVED lines=8> */
.L_x_3758:
[----:B------:R-:W-:Y:S01]  /*2cfc0*/  MOV R13, R51 ;  /* 0x00000033000d7202 */ /* 0x000fe20000000f00 */
[----:B------:R-:W-:Y:S02]  /*2cfd0*/  IMAD.MOV.U32 R12, RZ, RZ, R0 ;  /* 0x000000ffff0c7224 */ /* 0x000fe400078e0000 */
[----:B------:R-:W-:-:S07]  /*2cfe0*/  IMAD.MOV.U32 R70, RZ, RZ, R14 ;  /* 0x000000ffff467224 */ /* 0x000fce00078e000e */
[----:B------:R-:W-:Y:S05]  /*2cff0*/  WARPSYNC.COLLECTIVE R15, `(.L_x_3759) ;  /* 0x000000000f087348 */ /* 0x000fea0003c00000 */
[----:B------:R0:W1:Y:S02]  /*2d000*/  SHFL.IDX P6, R14, R13, R12, R11 ;  /* 0x0000000c0d0e7389 */ /* 0x00006400000c000b */
[----:B01----:R-:W-:Y:S01]  /*2d010*/  ENDCOLLECTIVE ;  /* 0x000000000000791b */ /* 0x003fe20003800000 */
.L_x_3759:
        /* <DEDUP_REMOVED lines=8> */
.L_x_3760:
[----:B------:R-:W-:Y:S02]  /*2d0a0*/  IMAD.MOV.U32 R13, RZ, RZ, R53 ;  /* 0x000000ffff0d7224 */ /* 0x000fe400078e0035 */
[----:B------:R-:W-:Y:S01]  /*2d0b0*/  IMAD.MOV.U32 R12, RZ, RZ, R0 ;  /* 0x000000ffff0c7224 */ /* 0x000fe200078e0000 */
[----:B------:R-:W-:-:S07]  /*2d0c0*/  MOV R72, R14 ;  /* 0x0000000e00487202 */ /* 0x000fce0000000f00 */
[----:B------:R-:W-:Y:S05]  /*2d0d0*/  WARPSYNC.COLLECTIVE R15, `(.L_x_3761) ;  /* 0x000000000f087348 */ /* 0x000fea0003c00000 */
[----:B------:R0:W1:Y:S02]  /*2d0e0*/  SHFL.IDX P6, R14, R13, R12, R11 ;  /* 0x0000000c0d0e7389 */ /* 0x00006400000c000b */
[----:B01----:R-:W-:Y:S01]  /*2d0f0*/  ENDCOLLECTIVE ;  /* 0x000000000000791b */ /* 0x003fe20003800000 */
.L_x_3761:
        /* <DEDUP_REMOVED lines=8> */
.L_x_3762:
[----:B------:R-:W-:Y:S02]  /*2d180*/  IMAD.MOV.U32 R13, RZ, RZ, R55 ;  /* 0x000000ffff0d7224 */ /* 0x000fe400078e0037 */
[----:B------:R-:W-:Y:S02]  /*2d190*/  IMAD.MOV.U32 R12, RZ, RZ, R0 ;  /* 0x000000ffff0c7224 */ /* 0x000fe400078e0000 */
[----:B------:R-:W-:-:S07]  /*2d1a0*/  IMAD.MOV.U32 R74, RZ, RZ, R14 ;  /* 0x000000ffff4a7224 */ /* 0x000fce00078e000e */
[----:B------:R-:W-:Y:S05]  /*2d1b0*/  WARPSYNC.COLLECTIVE R15, `(.L_x_3763) ;  /* 0x000000000f087348 */ /* 0x000fea0003c00000 */
[----:B------:R0:W1:Y:S02]  /*2d1c0*/  SHFL.IDX P6, R14, R13, R12, R11 ;  /* 0x0000000c0d0e7389 */ /* 0x00006400000c000b */
[----:B01----:R-:W-:Y:S01]  /*2d1d0*/  ENDCOLLECTIVE ;  /* 0x000000000000791b */ /* 0x003fe20003800000 */
.L_x_3763:
        /* <DEDUP_REMOVED lines=8> */
.L_x_3764:
[----:B------:R-:W-:Y:S02]  /*2d260*/  IMAD.MOV.U32 R13, RZ, RZ, R57 ;  /* 0x000000ffff0d7224 */ /* 0x000fe400078e0039 */
[----:B------:R-:W-:Y:S02]  /*2d270*/  IMAD.MOV.U32 R12, RZ, RZ, R0 ;  /* 0x000000ffff0c7224 */ /* 0x000fe400078e0000 */
[----:B------:R-:W-:-:S07]  /*2d280*/  IMAD.MOV.U32 R76, RZ, RZ, R14 ;  /* 0x000000ffff4c7224 */ /* 0x000fce00078e000e */
[----:B------:R-:W-:Y:S05]  /*2d290*/  WARPSYNC.COLLECTIVE R15, `(.L_x_3765) ;  /* 0x000000000f087348 */ /* 0x000fea0003c00000 */
[----:B------:R0:W1:Y:S02]  /*2d2a0*/  SHFL.IDX P6, R14, R13, R12, R11 ;  /* 0x0000000c0d0e7389 */ /* 0x00006400000c000b */
[----:B01----:R-:W-:Y:S01]  /*2d2b0*/  ENDCOLLECTIVE ;  /* 0x000000000000791b */ /* 0x003fe20003800000 */
.L_x_3765:
[----:B------:R-:W-:Y:S01]  /*2d2c0*/  SEL R41, R55, R76, P0 ;  /* 0x0000004c37297207 */ /* 0x000fe20000000000 */
[----:B------:R-:W-:Y:S02]  /*2d2d0*/  IMAD.MOV.U32 R13, RZ, RZ, R78 ;  /* 0x000000ffff0d7224 */ /* 0x000fe400078e004e */
[----:B------:R-:W-:Y:S01]  /*2d2e0*/  IMAD.MOV.U32 R12, RZ, RZ, R3 ;  /* 0x000000ffff0c7224 */ /* 0x000fe200078e0003 */
[----:B------:R-:W-:-:S07]  /*2d2f0*/  MOV R57, R14 ;  /* 0x0000000e00397202 */ /* 0x000fce0000000f00 */
[----:B------:R-:W-:Y:S05]  /*2d300*/  WARPSYNC.COLLECTIVE R15, `(.L_x_3766) ;  /* 0x000000000f087348 */ /* 0x000fea0003c00000 */
[----:B------:R0:W1:Y:S02]  /*2d310*/  SHFL.IDX P6, R14, R13, R12, R11 ;  /* 0x0000000c0d0e7389 */ /* 0x00006400000c000b */
[----:B01----:R-:W-:Y:S01]  /*2d320*/  ENDCOLLECTIVE ;  /* 0x000000000000791b */ /* 0x003fe20003800000 */
.L_x_3766:
[----:B------:R-:W-:Y:S01]  /*2d330*/  IMAD.MOV.U32 R13, RZ, RZ, R59 ;  /* 0x000000ffff0d7224 */ /* 0x000fe200078e003b */
[----:B------:R-:W-:Y:S01]  /*2d340*/  MOV R12, R0 ;  /* 0x00000000000c7202 */ /* 0x000fe20000000f00 */
[----:B------:R-:W-:-:S07]  /*2d350*/  IMAD.MOV.U32 R78, RZ, RZ, R14 ;  /* 0x000000ffff4e7224 */ /* 0x000fce00078e000e */
[----:B------:R-:W-:Y:S05]  /*2d360*/  WARPSYNC.COLLECTIVE R15, `(.L_x_3767) ;  /* 0x000000000f087348 */ /* 0x000fea0003c00000 */
[----:B------:R0:W1:Y:S02]  /*2d370*/  SHFL.IDX P6, R14, R13, R12, R11 ;  /* 0x0000000c0d0e7389 */ /* 0x00006400000c000b */
[----:B01----:R-:W-:Y:S01]  /*2d380*/  ENDCOLLECTIVE ;  /* 0x000000000000791b */ /* 0x003fe20003800000 */
.L_x_3767:
[----:B------:R-:W-:Y:S01]  /*2d390*/  SEL R47, R78, R57, P0 ;  /* 0x000000394e2f7207 */ /* 0x000fe20000000000 */
[----:B------:R-:W-:Y:S02]  /*2d3a0*/  IMAD.MOV.U32 R13, RZ, RZ, R80 ;  /* 0x000000ffff0d7224 */ /* 0x000fe400078e0050 */
[----:B------:R-:W-:Y:S02]  /*2d3b0*/  IMAD.MOV.U32 R12, RZ, RZ, R3 ;  /* 0x000000ffff0c7224 */ /* 0x000fe400078e0003 */
[----:B------:R-:W-:-:S07]  /*2d3c0*/  IMAD.MOV.U32 R59, RZ, RZ, R14 ;  /* 0x000000ffff3b7224 */ /* 0x000fce00078e000e */
[----:B------:R-:W-:Y:S05]  /*2d3d0*/  WARPSYNC.COLLECTIVE R15, `(.L_x_3768) ;  /* 0x000000000f087348 */ /* 0x000fea0003c00000 */
[----:B------:R0:W1:Y:S02]  /*2d3e0*/  SHFL.IDX P6, R14, R13, R12, R11 ;  /* 0x0000000c0d0e7389 */ /* 0x00006400000c000b */
[----:B01----:R-:W-:Y:S01]  /*2d3f0*/  ENDCOLLECTIVE ;  /* 0x000000000000791b */ /* 0x003fe20003800000 */
.L_x_3768:
[----:B------:R-:W-:Y:S01]  /*2d400*/  MOV R13, R63 ;  /* 0x0000003f000d7202 */ /* 0x000fe20000000f00 */
[----:B------:R-:W-:Y:S02]  /*2d410*/  IMAD.MOV.U32 R12, RZ, RZ, R0 ;  /* 0x000000ffff0c7224 */ /* 0x000fe400078e0000 */
[----:B------:R-:W-:-:S07]  /*2d420*/  IMAD.MOV.U32 R80, RZ, RZ, R14 ;  /* 0x000000ffff507224 */ /* 0x000fce00078e000e */
[----:B------:R-:W-:Y:S05]  /*2d430*/  WARPSYNC.COLLECTIVE R15, `(.L_x_3769) ;  /* 0x000000000f087348 */ /* 0x000fea0003c00000 */
[----:B------:R0:W1:Y:S02]  /*2d440*/  SHFL.IDX P6, R14, R13, R12, R11 ;  /* 0x0000000c0d0e7389 */ /* 0x00006400000c000b */
[----:B01----:R-:W-:Y:S01]  /*2d450*/  ENDCOLLECTIVE ;  /* 0x000000000000791b */ /* 0x003fe20003800000 */
.L_x_3769:
        /* <DEDUP_REMOVED lines=8> */
.L_x_3770:
[----:B------:R-:W-:Y:S02]  /*2d4e0*/  IMAD.MOV.U32 R13, RZ, RZ, R65 ;  /* 0x000000ffff0d7224 */ /* 0x000fe400078e0041 */
[----:B------:R-:W-:Y:S01]  /*2d4f0*/  IMAD.MOV.U32 R12, RZ, RZ, R0 ;  /* 0x000000ffff0c7224 */ /* 0x000fe200078e0000 */
[----:B------:R-:W-:-:S07]  /*2d500*/  MOV R82, R14 ;  /* 0x0000000e00527202 */ /* 0x000fce0000000f00 */
[----:B------:R-:W-:Y:S05]  /*2d510*/  WARPSYNC.COLLECTIVE R15, `(.L_x_3771) ;  /* 0x000000000f087348 */ /* 0x000fea0003c00000 */
[----:B------:R0:W1:Y:S02]  /*2d520*/  SHFL.IDX P6, R14, R13, R12, R11 ;  /* 0x0000000c0d0e7389 */ /* 0x00006400000c000b */
[----:B01----:R-:W-:Y:S01]  /*2d530*/  ENDCOLLECTIVE ;  /* 0x000000000000791b */ /* 0x003fe20003800000 */
.L_x_3771:
[----:B------:R-:W-:Y:S01]  /*2d540*/  SEL R53, R63, R82, P0 ;  /* 0x000000523f357207 */ /* 0x000fe20000000000 */
[----:B------:R-:W-:Y:S01]  /*2d550*/  IMAD.MOV.U32 R13, RZ, RZ, R84 ;  /* 0x000000ffff0d7224 */ /* 0x000fe200078e0054 */
[----:B------:R-:W-:Y:S01]  /*2d560*/  MOV R12, R3 ;  /* 0x00000003000c7202 */ /* 0x000fe20000000f00 */
[----:B------:R-:W-:-:S07]  /*2d570*/  IMAD.MOV.U32 R65, RZ, RZ, R14 ;  /* 0x000000ffff417224 */ /* 0x000fce00078e000e */
[----:B------:R-:W-:Y:S05]  /*2d580*/  WARPSYNC.COLLECTIVE R15, `(.L_x_3772) ;  /* 0x000000000f087348 */ /* 0x000fea0003c00000 */
[----:B------:R0:W1:Y:S02]  /*2d590*/  SHFL.IDX P6, R14, R13, R12, R11 ;  /* 0x0000000c0d0e7389 */ /* 0x00006400000c000b */
[----:B01----:R-:W-:Y:S01]  /*2d5a0*/  ENDCOLLECTIVE ;  /* 0x000000000000791b */ /* 0x003fe20003800000 */
.L_x_3772:
        /* <DEDUP_REMOVED lines=9> */
[----:B------:R-:W-:Y:S01]  /*2d640*/  SEL R55, R82, R63, P0 ;  /* 0x0000003f52377207 */ /* 0x000fe20000000000 */
[----:B------:R-:W-:Y:S06]  /*2d650*/  BRA `(.L_x_3773) ;  /* 0xffffff4000bc7947 */ /* 0x000fec000383ffff */
.L_x_3553:
[----:B------:R-:W-:Y:S01]  /*2d660*/  IMAD.MOV.U32 R13, RZ, RZ, R3 ;  /* 0x000000ffff0d7224 */ /* 0x000fe200078e0003 */
[----:B------:R-:W-:Y:S01]  /*2d670*/  MOV R11, 0x181f ;  /* 0x0000181f000b7802 */ /* 0x000fe20000000f00 */
[----:B------:R-:W-:Y:S02]  /*2d680*/  IMAD.MOV.U32 R12, RZ, RZ, RZ ;  /* 0x000000ffff0c7224 */ /* 0x000fe400078e00ff */
[----:B------:R-:W-:-:S07]  /*2d690*/  IMAD.MOV.U32 R15, RZ, RZ, -0x1 ;  /* 0xffffffffff0f7424 */ /* 0x000fce00078e00ff */
[----:B------:R-:W-:Y:S05]  /*2d6a0*/  WARPSYNC.COLLECTIVE R15, `(.L_x_3774) ;  /* 0x000000000f087348 */ /* 0x000fea0003c00000 */
[----:B------:R0:W1:Y:S02]  /*2d6b0*/  SHFL.IDX P6, R14, R13, R12, R11 ;  /* 0x0000000c0d0e7389 */ /* 0x00006400000c000b */
[----:B01----:R-:W-:Y:S01]  /*2d6c0*/  ENDCOLLECTIVE ;  /* 0x000000000000791b */ /* 0x003fe20003800000 */
.L_x_3774:
[----:B------:R-:W-:Y:S02]  /*2d6d0*/  IMAD.MOV.U32 R13, RZ, RZ, R2 ;  /* 0x000000ffff0d7224 */ /* 0x000fe400078e0002 */
[----:B------:R-:W-:-:S07]  /*2d6e0*/  IMAD.MOV.U32 R0, RZ, RZ, R14 ;  /* 0x000000ffff007224 */ /* 0x000fce00078e000e */
[----:B------:R-:W-:Y:S05]  /*2d6f0*/  WARPSYNC.COLLECTIVE R15, `(.L_x_3775) ;  /* 0x000000000f087348 */ /* 0x000fea0003c00000 */
[----:B------:R0:W1:Y:S02]  /*2d700*/  SHFL.IDX P6, R14, R13, R12, R11 ;  /* 0x0000000c0d0e7389 */ /* 0x00006400000c000b */
[----:B01----:R-:W-:Y:S01]  /*2d710*/  ENDCOLLECTIVE ;  /* 0x000000000000791b */ /* 0x003fe20003800000 */
.L_x_3775:
[----:B------:R-:W-:Y:S05]  /*2d720*/  BRA `(.L_x_3776) ;  /* 0xffffff5c005c7947 */ /* 0x000fea000383ffff */
.L_x_3556:
[----:B------:R-:W-:Y:S01]  /*2d730*/  BSSY B1, `(.L_x_3777) ;  /* 0x0000008000017945 */ /* 0x000fe20003800000 */
[----:B------:R-:W-:Y:S01]  /*2d740*/  IMAD.MOV.U32 R13, RZ, RZ, R3 ;  /* 0x000000ffff0d7224 */ /* 0x000fe200078e0003 */
[----:B------:R-:W-:Y:S01]  /*2d750*/  MOV R12, 0x1 ;  /* 0x00000001000c7802 */ /* 0x000fe20000000f00 */
[----:B------:R-:W-:Y:S02]  /*2d760*/  IMAD.MOV.U32 R11, RZ, RZ, 0x181f ;  /* 0x0000181fff0b7424 */ /* 0x000fe400078e00ff */
[----:B---3--:R-:W-:-:S07]  /*2d770*/  IMAD.MOV.U32 R15, RZ, RZ, -0x1 ;  /* 0xffffffffff0f7424 */ /* 0x008fce00078e00ff */
[----:B012---:R-:W-:Y:S05]  /*2d780*/  WARPSYNC.COLLECTIVE R15, `(.L_x_3778) ;  /* 0x000000000f087348 */ /* 0x007fea0003c00000 */
[----:B--2---:R2:W3:Y:S02]  /*2d790*/  SHFL.IDX P6, R14, R13, R12, R11 ;  /* 0x0000000c0d0e7389 */ /* 0x0044e400000c000b */
[----:B0123--:R-:W-:Y:S01]  /*2d7a0*/  ENDCOLLECTIVE ;  /* 0x000000000000791b */ /* 0x00ffe20003800000 */
.L_x_3778:
[----:B------:R-:W-:Y:S05]  /*2d7b0*/  BSYNC B1 ;  /* 0x0000000000017941 */ /* 0x000fea0003800000 */
.L_x_3777:
        /* <DEDUP_REMOVED lines=8> */
.L_x_3779:
[----:B------:R-:W-:Y:S05]  /*2d840*/  BRA `(.L_x_3780) ;  /* 0xffffff5c00847947 */ /* 0x000fea000383ffff */
.L_x_3559:
[----:B------:R-:W-:Y:S01]  /*2d850*/  BSSY B1, `(.L_x_3781) ;  /* 0x0000008000017945 */ /* 0x000fe20003800000 */
[----:B------:R-:W-:Y:S01]  /*2d860*/  IMAD.MOV.U32 R13, RZ, RZ, R3 ;  /* 0x000000ffff0d7224 */ /* 0x000fe200078e0003 */
[----:B------:R-:W-:Y:S01]  /*2d870*/  MOV R11, 0x181f ;  /* 0x0000181f000b7802 */ /* 0x000fe20000000f00 */
[----:B------:R-:W-:Y:S02]  /*2d880*/  IMAD.MOV.U32 R12, RZ, RZ, 0x2 ;  /* 0x00000002ff0c7424 */ /* 0x000fe400078e00ff */
[----:B---3--:R-:W-:-:S07]  /*2d890*/  IMAD.MOV.U32 R15, RZ, RZ, -0x1 ;  /* 0xffffffffff0f7424 */ /* 0x008fce00078e00ff */
[----:B012-4-:R-:W-:Y:S05]  /*2d8a0*/  WARPSYNC.COLLECTIVE R15, `(.L_x_3782) ;  /* 0x000000000f087348 */ /* 0x017fea0003c00000 */
[----:B--2---:R2:W3:Y:S02]  /*2d8b0*/  SHFL.IDX P6, R14, R13, R12, R11 ;  /* 0x0000000c0d0e7389 */ /* 0x0044e400000c000b */
[----:B01234-:R-:W-:Y:S01]  /*2d8c0*/  ENDCOLLECTIVE ;  /* 0x000000000000791b */ /* 0x01ffe20003800000 */
.L_x_3782:
[----:B------:R-:W-:Y:S05]  /*2d8d0*/  BSYNC B1 ;  /* 0x0000000000017941 */ /* 0x000fea0003800000 */
.L_x_3781:
        /* <DEDUP_REMOVED lines=8> */
.L_x_3783:
[----:B------:R-:W-:Y:S05]  /*2d960*/  BRA `(.L_x_3784) ;  /* 0xffffff5c00a87947 */ /* 0x000fea000383ffff */
.L_x_3562:
[----:B------:R-:W-:Y:S01]  /*2d970*/  BSSY B1, `(.L_x_3785) ;  /* 0x0000008000017945 */ /* 0x000fe20003800000 */
[----:B------:R-:W-:Y:S01]  /*2d980*/  IMAD.MOV.U32 R13, RZ, RZ, R3 ;  /* 0x000000ffff0d7224 */ /* 0x000fe200078e0003 */
[----:B---3--:R-:W-:Y:S01]  /*2d990*/  MOV R15, 0xffffffff ;  /* 0xffffffff000f7802 */ /* 0x008fe20000000f00 */
[----:B------:R-:W-:Y:S02]  /*2d9a0*/  IMAD.MOV.U32 R12, RZ, RZ, 0x3 ;  /* 0x00000003ff0c7424 */ /* 0x000fe400078e00ff */
[----:B------:R-:W-:-:S07]  /*2d9b0*/  IMAD.MOV.U32 R11, RZ, RZ, 0x181f ;  /* 0x0000181fff0b7424 */ /* 0x000fce00078e00ff */
[----:B012-4-:R-:W-:Y:S05]  /*2d9c0*/  WARPSYNC.COLLECTIVE R15, `(.L_x_3786) ;  /* 0x000000000f087348 */ /* 0x017fea0003c00000 */
[----:B--2---:R2:W3:Y:S02]  /*2d9d0*/  SHFL.IDX P6, R14, R13, R12, R11 ;  /* 0x0000000c0d0e7389 */ /* 0x0044e400000c000b */
[----:B01234-:R-:W-:Y:S01]  /*2d9e0*/  ENDCOLLECTIVE ;  /* 0x000000000000791b */ /* 0x01ffe20003800000 */
.L_x_3786:
[----:B------:R-:W-:Y:S05]  /*2d9f0*/  BSYNC B1 ;  /* 0x0000000000017941 */ /* 0x000fea0003800000 */
.L_x_3785:
        /* <DEDUP_REMOVED lines=8> */
.L_x_3787:
[----:B------:R-:W-:Y:S05]  /*2da80*/  BRA `(.L_x_3788) ;  /* 0xffffff5c00cc7947 */ /* 0x000fea000383ffff */
.L_x_3579:
[----:B------:R-:W0:Y:S01]  /*2da90*/  S2R R6, SR_TID.X ;  /* 0x0000000000067919 */ /* 0x000e220000002100 */
[----:B------:R-:W-:Y:S01]  /*2daa0*/  BSSY B1, `(.L_x_3789) ;  /* 0x000000a000017945 */ /* 0x000fe20003800000 */
[----:B------:R-:W-:Y:S02]  /*2dab0*/  IMAD.MOV.U32 R12, RZ, RZ, RZ ;  /* 0x000000ffff0c7224 */ /* 0x000fe400078e00ff */
[----:B------:R-:W-:Y:S02]  /*2dac0*/  IMAD.MOV.U32 R11, RZ, RZ, 0x1f ;  /* 0x0000001fff0b7424 */ /* 0x000fe400078e00ff */
[----:B------:R-:W-:Y:S01]  /*2dad0*/  IMAD.MOV.U32 R15, RZ, RZ, -0x1 ;  /* 0xffffffffff0f7424 */ /* 0x000fe200078e00ff */
[----:B0-----:R-:W-:-:S04]  /*2dae0*/  SHF.R.U32.HI R6, RZ, 0x5, R6 ;  /* 0x00000005ff067819 */ /* 0x001fc80000011606 */
[----:B------:R-:W-:-:S05]  /*2daf0*/  LOP3.LUT R6, R6, 0x3, RZ, 0xc0, !PT ;  /* 0x0000000306067812 */ /* 0x000fca00078ec0ff */
[----:B------:R-:W-:-:S07]  /*2db00*/  IMAD.MOV.U32 R13, RZ, RZ, R6 ;  /* 0x000000ffff0d7224 */ /* 0x000fce00078e0006 */
[----:B------:R-:W-:Y:S05]  /*2db10*/  WARPSYNC.COLLECTIVE R15, `(.L_x_3790) ;  /* 0x000000000f087348 */ /* 0x000fea0003c00000 */
[----:B------:R0:W1:Y:S02]  /*2db20*/  SHFL.IDX P6, R14, R13, R12, R11 ;  /* 0x0000000c0d0e7389 */ /* 0x00006400000c000b */
[----:B01----:R-:W-:Y:S01]  /*2db30*/  ENDCOLLECTIVE ;  /* 0x000000000000791b */ /* 0x003fe20003800000 */
.L_x_3790:
[----:B------:R-:W-:Y:S05]  /*2db40*/  BSYNC B1 ;  /* 0x0000000000017941 */ /* 0x000fea0003800000 */
.L_x_3789:
[----:B------:R-:W-:Y:S05]  /*2db50*/  BRA `(.L_x_3791) ;  /* 0xffffff7000f87947 */ /* 0x000fea000383ffff */
.L_x_3581:
[----:B------:R-:W-:Y:S01]  /*2db60*/  BSSY B1, `(.L_x_3792) ;  /* 0x0000006000017945 */ /* 0x000fe20003800000 */
[----:B------:R-:W-:-:S07]  /*2db70*/  MOV R15, 0xffffffff ;  /* 0xffffffff000f7802 */ /* 0x000fce0000000f00 */
[----:B0-----:R-:W-:Y:S05]  /*2db80*/  WARPSYNC.COLLECTIVE R15, `(.L_x_3793) ;  /* 0x000000000f0c7348 */ /* 0x001fea0003c00000 */
[----:B------:R-:W-:Y:S02]  /*2db90*/  ELECT P6, UR62, PT ;  /* 0x00000000003e782f */ /* 0x000fe400038c0000 */
[----:B------:R-:W-:Y:S01]  /*2dba0*/  MOV R14, UR62 ;  /* 0x0000003e000e7c02 */ /* 0x000fe20008000f00 */
[----:B0-----:R-:W-:Y:S10]  /*2dbb0*/  ENDCOLLECTIVE ;  /* 0x000000000000791b */ /* 0x001ff40003800000 */
.L_x_3793:
[----:B------:R-:W-:Y:S05]  /*2dbc0*/  BSYNC B1 ;  /* 0x0000000000017941 */ /* 0x000fea0003800000 */
.L_x_3792:
[----:B------:R-:W-:Y:S05]  /*2dbd0*/  BRA `(.L_x_3580) ;  /* 0xffffff7000f07947 */ /* 0x000fea000383ffff */
.L_x_3583:
[----:B0-----:R-:W2:Y:S02]  /*2dbe0*/  LDL R4, [R1+0x4] ;  /* 0x0000040001047983 */ /* 0x001ea40000100800 */
[----:B--2---:R0:W1:Y:S02]  /*2dbf0*/  SYNCS.PHASECHK.TRANS64.TRYWAIT P0, [R4+URZ+0x33420], R3 ;  /* 0x03342003040075a7 */ /* 0x004064000800017f */
[----:B-1----:R-:W-:Y:S05]  /*2dc00*/  @!P0 NANOSLEEP.SYNCS 0x989680 ;  /* 0x009896800000895d */ /* 0x002fea0003900000 */
[----:B------:R-:W1:Y:S02]  /*2dc10*/  @!P0 SYNCS.PHASECHK.TRANS64 P0, [R4+URZ+0x33420], R3 ;  /* 0x03342003040085a7 */ /* 0x000e64000800007f */
[----:B-1----:R-:W-:Y:S05]  /*2dc20*/  @!P0 BRA `(.L_x_3583) ;  /* 0xfffffffc00ec8947 */ /* 0x002fea000383ffff */
[----:B------:R-:W-:Y:S05]  /*2dc30*/  BRA `(.L_x_3794) ;  /* 0xffffff7400007947 */ /* 0x000fea000383ffff */
.L_x_3587:
[----:B0-----:R0:W1:Y:S02]  /*2dc40*/  SYNCS.PHASECHK.TRANS64.TRYWAIT P0, [R5+URZ+0x334a0], R9 ;  /* 0x0334a009050075a7 */ /* 0x001064000800017f */
[----:B-1----:R-:W-:Y:S05]  /*2dc50*/  @!P0 NANOSLEEP.SYNCS 0x989680 ;  /* 0x009896800000895d */ /* 0x002fea0003900000 */
[----:B------:R-:W1:Y:S02]  /*2dc60*/  @!P0 SYNCS.PHASECHK.TRANS64 P0, [R5+URZ+0x334a0], R9 ;  /* 0x0334a009050085a7 */ /* 0x000e64000800007f */
[----:B-1----:R-:W-:Y:S05]  /*2dc70*/  @!P0 BRA `(.L_x_3587) ;  /* 0xfffffffc00f08947 */ /* 0x002fea000383ffff */
[----:B------:R-:W-:Y:S05]  /*2dc80*/  BRA `(.L_x_3795) ;  /* 0xffffff7400287947 */ /* 0x000fea000383ffff */
.L_x_3594:
[----:B-1----:R1:W2:Y:S02]  /*2dc90*/  SYNCS.PHASECHK.TRANS64.TRYWAIT P0, [R5+URZ+0x334c0], R9 ;  /* 0x0334c009050075a7 */ /* 0x0022a4000800017f */
[----:B--2---:R-:W-:Y:S05]  /*2dca0*/  @!P0 NANOSLEEP.SYNCS 0x989680 ;  /* 0x009896800000895d */ /* 0x004fea0003900000 */
[----:B------:R-:W2:Y:S02]  /*2dcb0*/  @!P0 SYNCS.PHASECHK.TRANS64 P0, [R5+URZ+0x334c0], R9 ;  /* 0x0334c009050085a7 */ /* 0x000ea4000800007f */
[----:B--2---:R-:W-:Y:S05]  /*2dcc0*/  @!P0 BRA `(.L_x_3594) ;  /* 0xfffffffc00f08947 */ /* 0x004fea000383ffff */
[----:B------:R-:W-:Y:S05]  /*2dcd0*/  BRA `(.L_x_3796) ;  /* 0xffffff78002c7947 */ /* 0x000fea000383ffff */
.L_x_3603:
[----:B0-----:R0:W1:Y:S02]  /*2dce0*/  SYNCS.PHASECHK.TRANS64.TRYWAIT P1, [R7+URZ+0x334a0], R6 ;  /* 0x0334a006070075a7 */ /* 0x001064000802017f */
[----:B-1----:R-:W-:Y:S05]  /*2dcf0*/  @!P1 NANOSLEEP.SYNCS 0x989680 ;  /* 0x009896800000995d */ /* 0x002fea0003900000 */
[----:B------:R-:W1:Y:S02]  /*2dd00*/  @!P1 SYNCS.PHASECHK.TRANS64 P1, [R7+URZ+0x334a0], R6 ;  /* 0x0334a006070095a7 */ /* 0x000e64000802007f */
[----:B-1----:R-:W-:Y:S05]  /*2dd10*/  @!P1 BRA `(.L_x_3603) ;  /* 0xfffffffc00f09947 */ /* 0x002fea000383ffff */
[----:B------:R-:W-:Y:S05]  /*2dd20*/  BRA `(.L_x_3797) ;  /* 0xffffff7c007c7947 */ /* 0x000fea000383ffff */
.L_x_3610:
[----:B-1----:R1:W2:Y:S02]  /*2dd30*/  SYNCS.PHASECHK.TRANS64.TRYWAIT P1, [R7+URZ+0x334c0], R6 ;  /* 0x0334c006070075a7 */ /* 0x0022a4000802017f */
[----:B--2---:R-:W-:Y:S05]  /*2dd40*/  @!P1 NANOSLEEP.SYNCS 0x989680 ;  /* 0x009896800000995d */ /* 0x004fea0003900000 */
[----:B------:R-:W2:Y:S02]  /*2dd50*/  @!P1 SYNCS.PHASECHK.TRANS64 P1, [R7+URZ+0x334c0], R6 ;  /* 0x0334c006070095a7 */ /* 0x000ea4000802007f */
[----:B--2---:R-:W-:Y:S05]  /*2dd60*/  @!P1 BRA `(.L_x_3610) ;  /* 0xfffffffc00f09947 */ /* 0x004fea000383ffff */
[----:B------:R-:W-:Y:S05]  /*2dd70*/  BRA `(.L_x_3798) ;  /* 0xffffff80007c7947 */ /* 0x000fea000383ffff */
.L_x_3627:
        /* <DEDUP_REMOVED lines=8> */
[----:B-1----:R-:W-:Y:S05]  /*2de00*/  WARPSYNC.COLLECTIVE R15, `(.L_x_3800) ;  /* 0x000000000f087348 */ /* 0x002fea0003c00000 */
[----:B------:R0:W2:Y:S02]  /*2de10*/  SHFL.IDX P6, R14, R13, R12, R11 ;  /* 0x0000000c0d0e7389 */ /* 0x0000a400000c000b */
[----:B012---:R-:W-:Y:S01]  /*2de20*/  ENDCOLLECTIVE ;  /* 0x000000000000791b */ /* 0x007fe20003800000 */
.L_x_3800:
[----:B------:R-:W-:Y:S05]  /*2de30*/  BSYNC B0 ;  /* 0x0000000000007941 */ /* 0x000fea0003800000 */
.L_x_3799:
[----:B------:R-:W-:Y:S05]  /*2de40*/  BRA `(.L_x_3801) ;  /* 0xffffff8c00987947 */ /* 0x000fea000383ffff */
.L_x_3629:
[----:B------:R-:W-:Y:S01]  /*2de50*/  BSSY B0, `(.L_x_3802) ;  /* 0x0000006000007945 */ /* 0x000fe20003800000 */
[----:B------:R-:W-:-:S07]  /*2de60*/  MOV R15, 0xffffffff ;  /* 0xffffffff000f7802 */ /* 0x000fce0000000f00 */
[----:B01----:R-:W-:Y:S05]  /*2de70*/  WARPSYNC.COLLECTIVE R15, `(.L_x_3803) ;  /* 0x000000000f0c7348 */ /* 0x003fea0003c00000 */
[----:B------:R-:W-:Y:S02]  /*2de80*/  ELECT P6, UR62, PT ;  /* 0x00000000003e782f */ /* 0x000fe400038c0000 */
[----:B------:R-:W-:Y:S01]  /*2de90*/  MOV R14, UR62 ;  /* 0x0000003e000e7c02 */ /* 0x000fe20008000f00 */
[----:B01----:R-:W-:Y:S10]  /*2dea0*/  ENDCOLLECTIVE ;  /* 0x000000000000791b */ /* 0x003ff40003800000 */
.L_x_3803:
[----:B------:R-:W-:Y:S05]  /*2deb0*/  BSYNC B0 ;  /* 0x0000000000007941 */ /* 0x000fea0003800000 */
.L_x_3802:
[----:B------:R-:W-:Y:S05]  /*2dec0*/  BRA `(.L_x_3804) ;  /* 0xffffff8c00a47947 */ /* 0x000fea000383ffff */
.L_x_3631:
[----:B0-----:R0:W1:Y:S02]  /*2ded0*/  SYNCS.PHASECHK.TRANS64.TRYWAIT P0, [R2+URZ+0x33480], R4 ;  /* 0x03348004020075a7 */ /* 0x001064000800017f */
[----:B-1----:R-:W-:Y:S05]  /*2dee0*/  @!P0 NANOSLEEP.SYNCS 0x989680 ;  /* 0x009896800000895d */ /* 0x002fea0003900000 */
[----:B------:R-:W1:Y:S02]  /*2def0*/  @!P0 SYNCS.PHASECHK.TRANS64 P0, [R2+URZ+0x33480], R4 ;  /* 0x03348004020085a7 */ /* 0x000e64000800007f */
[----:B-1----:R-:W-:Y:S05]  /*2df00*/  @!P0 BRA `(.L_x_3631) ;  /* 0xfffffffc00f08947 */ /* 0x002fea000383ffff */
[----:B------:R-:W-:Y:S05]  /*2df10*/  BRA `(.L_x_3805) ;  /* 0xffffff9000187947 */ /* 0x000fea000383ffff */
.L_x_3633:
[----:B-1----:R1:W2:Y:S02]  /*2df20*/  SYNCS.PHASECHK.TRANS64.TRYWAIT P0, [R2+URZ+0x33440], R4 ;  /* 0x03344004020075a7 */ /* 0x0022a4000800017f */
[----:B--2---:R-:W-:Y:S05]  /*2df30*/  @!P0 NANOSLEEP.SYNCS 0x989680 ;  /* 0x009896800000895d */ /* 0x004fea0003900000 */
[----:B------:R-:W2:Y:S02]  /*2df40*/  @!P0 SYNCS.PHASECHK.TRANS64 P0, [R2+URZ+0x33440], R4 ;  /* 0x03344004020085a7 */ /* 0x000ea4000800007f */
[----:B--2---:R-:W-:Y:S05]  /*2df50*/  @!P0 BRA `(.L_x_3633) ;  /* 0xfffffffc00f08947 */ /* 0x004fea000383ffff */
[----:B------:R-:W-:Y:S05]  /*2df60*/  BRA `(.L_x_3806) ;  /* 0xffffff9000a07947 */ /* 0x000fea000383ffff */
.L_x_3637:
[----:B------:R-:W2:Y:S01]  /*2df70*/  LDL.LU R11, [R1+0x54] ;  /* 0x00005400010b7983 */ /* 0x000ea20000300800 */
[----:B------:R-:W-:Y:S02]  /*2df80*/  IMAD.MOV.U32 R13, RZ, RZ, R3 ;  /* 0x000000ffff0d7224 */ /* 0x000fe400078e0003 */
[----:B------:R-:W-:Y:S02]  /*2df90*/  IMAD.MOV.U32 R12, RZ, RZ, RZ ;  /* 0x000000ffff0c7224 */ /* 0x000fe400078e00ff */
[----:B------:R-:W-:Y:S02]  /*2dfa0*/  IMAD.MOV.U32 R15, RZ, RZ, -0x1 ;  /* 0xffffffffff0f7424 */ /* 0x000fe400078e00ff */
[----:B------:R-:W-:-:S05]  /*2dfb0*/  IMAD.IADD R0, R10, 0x1, R17 ;  /* 0x000000010a007824 */ /* 0x000fca00078e0211 */
[----:B------:R-:W-:Y:S01]  /*2dfc0*/  IADD3 R5, R0, 0x20, RZ ;  /* 0x0000002000057810 */ /* 0x000fe20007ffe0ff */
[----:B--2---:R-:W-:Y:S02]  /*2dfd0*/  IMAD R2, R11, R7, RZ ;  /* 0x000000070b027224 */ /* 0x004fe400078e02ff */
[----:B------:R-:W-:-:S03]  /*2dfe0*/  IMAD.MOV.U32 R11, RZ, RZ, 0x1c1f ;  /* 0x00001c1fff0b7424 */ /* 0x000fc600078e00ff */
[----:B------:R-:W-:-:S13]  /*2dff0*/  ISETP.GE.AND P4, PT, R0, R2, PT ;  /* 0x000000020000720c */ /* 0x000fda0003f86270 */
[----:B-----5:R-:W-:Y:S05]  /*2e000*/  WARPSYNC.COLLECTIVE R15, `(.L_x_3807) ;  /* 0x000000000f087348 */ /* 0x020fea0003c00000 */
[----:B------:R0:W1:Y:S02]  /*2e010*/  SHFL.IDX P6, R14, R13, R12, R11 ;  /* 0x0000000c0d0e7389 */ /* 0x00006400000c000b */
[----:B01---5:R-:W-:Y:S01]  /*2e020*/  ENDCOLLECTIVE ;  /* 0x000000000000791b */ /* 0x023fe20003800000 */
.L_x_3807:
[----:B------:R-:W-:Y:S01]  /*2e030*/  IMAD.MOV.U32 R13, RZ, RZ, R4 ;  /* 0x000000ffff0d7224 */ /* 0x000fe200078e0004 */
[----:B------:R-:W-:-:S07]  /*2e040*/  MOV R6, R14 ;  /* 0x0000000e00067202 */ /* 0x000fce0000000f00 */
[----:B------:R-:W-:Y:S05]  /*2e050*/  WARPSYNC.COLLECTIVE R15, `(.L_x_3808) ;  /* 0x000000000f087348 */ /* 0x000fea0003c00000 */
[----:B------:R0:W1:Y:S02]  /*2e060*/  SHFL.IDX P6, R14, R13, R12, R11 ;  /* 0x0000000c0d0e7389 */ /* 0x00006400000c000b */
[----:B01----:R-:W-:Y:S01]  /*2e070*/  ENDCOLLECTIVE ;  /* 0x000000000000791b */ /* 0x003fe20003800000 */
.L_x_3808:
[----:B------:R-:W-:Y:S02]  /*2e080*/  IMAD.MOV.U32 R13, RZ, RZ, R3 ;  /* 0x000000ffff0d7224 */ /* 0x000fe400078e0003 */
[----:B------:R-:W-:Y:S02]  /*2e090*/  IMAD.MOV.U32 R12, RZ, RZ, 0x1 ;  /* 0x00000001ff0c7424 */ /* 0x000fe400078e00ff */
[----:B------:R-:W-:-:S07]  /*2e0a0*/  IMAD.MOV.U32 R7, RZ, RZ, R14 ;  /* 0x000000ffff077224 */ /* 0x000fce00078e000e */
[----:B------:R-:W-:Y:S05]  /*2e0b0*/  WARPSYNC.COLLECTIVE R15, `(.L_x_3809) ;  /* 0x000000000f087348 */ /* 0x000fea0003c00000 */
[----:B------:R0:W1:Y:S02]  /*2e0c0*/  SHFL.IDX P6, R14, R13, R12, R11 ;  /* 0x0000000c0d0e7389 */ /* 0x00006400000c000b */
[----:B01----:R-:W-:Y:S01]  /*2e0d0*/  ENDCOLLECTIVE ;  /* 0x000000000000791b */ /* 0x003fe20003800000 */
.L_x_3809:
        /* <DEDUP_REMOVED lines=11> */
[----:B------:R-:W-:Y:S04]  /*2e190*/  @!P4 LDGSTS.E.BYPASS.LTC128B.128 [R8+0x20200], desc[UR54][R6.64+0x40], !P1 ;  /* 0x202000400608cfae */ /* 0x000fe8000c901d76 */
[----:B------:R0:W-:Y:S02]  /*2e1a0*/  @!P4 LDGSTS.E.BYPASS.LTC128B.128 [R8+0x22200], desc[UR54][R6.64+0x80], !P2 ;  /* 0x222000800608cfae */ /* 0x0001e4000d101d76 */
[----:B0-----:R-:W-:-:S07]  /*2e1b0*/  IMAD.MOV.U32 R6, RZ, RZ, R14 ;  /* 0x000000ffff067224 */ /* 0x001fce00078e000e */
[----:B------:R-:W-:Y:S05]  /*2e1c0*/  WARPSYNC.COLLECTIVE R15, `(.L_x_3810) ;  /* 0x000000000f087348 */ /* 0x000fea0003c00000 */
[----:B------:R0:W1:Y:S02]  /*2e1d0*/  SHFL.IDX P6, R14, R13, R12, R11 ;  /* 0x0000000c0d0e7389 */ /* 0x00006400000c000b */
[----:B01----:R-:W-:Y:S01]  /*2e1e0*/  ENDCOLLECTIVE ;  /* 0x000000000000791b */ /* 0x003fe20003800000 */
.L_x_3810:
[----:B------:R-:W-:Y:S01]  /*2e1f0*/  MOV R13, R3 ;  /* 0x00000003000d7202 */ /* 0x000fe20000000f00 */
[----:B------:R-:W-:Y:S01]  /*2e200*/  IMAD.MOV.U32 R12, RZ, RZ, 0x2 ;  /* 0x00000002ff0c7424 */ /* 0x000fe200078e00ff */
[----:B------:R-:W-:-:S07]  /*2e210*/  MOV R5, R14 ;  /* 0x0000000e00057202 */ /* 0x000fce0000000f00 */
[----:B------:R-:W-:Y:S05]  /*2e220*/  WARPSYNC.COLLECTIVE R15, `(.L_x_3811) ;  /* 0x000000000f087348 */ /* 0x000fea0003c00000 */
[----:B------:R0:W1:Y:S02]  /*2e230*/  SHFL.IDX P6, R14, R13, R12, R11 ;  /* 0x0000000c0d0e7389 */ /* 0x00006400000c000b */
[----:B01----:R-:W-:Y:S01]  /*2e240*/  ENDCOLLECTIVE ;  /* 0x000000000000791b */ /* 0x003fe20003800000 */
.L_x_3811:
        /* <DEDUP_REMOVED lines=10> */
[----:B------:R-:W-:Y:S04]  /*2e2f0*/  @!P3 LDGSTS.E.BYPASS.LTC128B.128 [R8+0x20a00], desc[UR54][R6.64+0x40], !P1 ;  /* 0x20a000400608bfae */ /* 0x000fe8000c901d76 */
[----:B------:R0:W-:Y:S01]  /*2e300*/  @!P3 LDGSTS.E.BYPASS.LTC128B.128 [R8+0x22a00], desc[UR54][R6.64+0x80], !P2 ;  /* 0x22a000800608bfae */ /* 0x0001e2000d101d76 */
[----:B------:R-:W-:Y:S01]  /*2e310*/  ISETP.GE.AND P3, PT, R5, R2, PT ;  /* 0x000000020500720c */ /* 0x000fe20003f66270 */
[----:B0-----:R-:W-:-:S12]  /*2e320*/  IMAD.MOV.U32 R6, RZ, RZ, R14 ;  /* 0x000000ffff067224 */ /* 0x001fd800078e000e */
[----:B------:R-:W-:Y:S05]  /*2e330*/  WARPSYNC.COLLECTIVE R15, `(.L_x_3812) ;  /* 0x000000000f087348 */ /* 0x000fea0003c00000 */
[----:B------:R0:W1:Y:S02]  /*2e340*/  SHFL.IDX P6, R14, R13, R12, R11 ;  /* 0x0000000c0d0e7389 */ /* 0x00006400000c000b */
[----:B01----:R-:W-:Y:S01]  /*2e350*/  ENDCOLLECTIVE ;  /* 0x000000000000791b */ /* 0x003fe20003800000 */
.L_x_3812:
[----:B------:R-:W-:Y:S02]  /*2e360*/  IMAD.MOV.U32 R13, RZ, RZ, R3 ;  /* 0x000000ffff0d7224 */ /* 0x000fe400078e0003 */
[----:B------:R-:W-:Y:S02]  /*2e370*/  IMAD.MOV.U32 R12, RZ, RZ, 0x3 ;  /* 0x00000003ff0c7424 */ /* 0x000fe400078e00ff */
[----:B------:R-:W-:-:S07]  /*2e380*/  IMAD.MOV.U32 R5, RZ, RZ, R14 ;  /* 0x000000ffff057224 */ /* 0x000fce00078e000e */
[----:B------:R-:W-:Y:S05]  /*2e390*/  WARPSYNC.COLLECTIVE R15, `(.L_x_3813) ;  /* 0x000000000f087348 */ /* 0x000fea0003c00000 */
[----:B------:R0:W1:Y:S02]  /*2e3a0*/  SHFL.IDX P6, R14, R13, R12, R11 ;  /* 0x0000000c0d0e7389 */ /* 0x00006400000c000b */
[----:B01----:R-:W-:Y:S01]  /*2e3b0*/  ENDCOLLECTIVE ;  /* 0x000000000000791b */ /* 0x003fe20003800000 */
.L_x_3813:
[----:B------:R-:W-:-:S04]  /*2e3c0*/  @!P3 IADD3 R5, P4, R9, R5, RZ ;  /* 0x000000050905b210 */ /* 0x000fc80007f9e0ff */
[----:B------:R-:W-:-:S05]  /*2e3d0*/  @!P3 IADD3.X R6, RZ, R6, RZ, P4, !PT ;  /* 0x00000006ff06b210 */ /* 0x000fca00027fe4ff */
[----:B------:R-:W-:Y:S02]  /*2e3e0*/  @!P3 IMAD.MOV.U32 R7, RZ, RZ, R6 ;  /* 0x000000ffff07b224 */ /* 0x000fe400078e0006 */
[----:B------:R-:W-:Y:S02]  /*2e3f0*/  IMAD.MOV.U32 R13, RZ, RZ, R4 ;  /* 0x000000ffff0d7224 */ /* 0x000fe400078e0004 */
[----:B------:R-:W-:-:S05]  /*2e400*/  @!P3 IMAD.MOV.U32 R6, RZ, RZ, R5 ;  /* 0x000000ffff06b224 */ /* 0x000fca00078e0005 */
[----:B------:R-:W-:Y:S01]  /*2e410*/  @!PT LDS RZ, [RZ] ;  /* 0x00000000fffff984 */ /* 0x000fe20000000800 */
[----:B------:R-:W-:Y:S01]  /*2e420*/  @!PT LDS RZ, [RZ] ;  /* 0x00000000fffff984 */ /* 0x000fe20000000800 */
[----:B------:R-:W-:Y:S01]  /*2e430*/  @!PT LDS RZ, [RZ] ;  /* 0x00000000fffff984 */ /* 0x000fe20000000800 */
[----:B------:R0:W-:Y:S01]  /*2e440*/  @!P3 LDGSTS.E.BYPASS.LTC128B.128 [R8+0x1f200], desc[UR54][R6.64], !P0 ;  /* 0x1f2000000608bfae */ /* 0x0001e2000c101d76 */
[----:B------:R-:W-:-:S03]  /*2e450*/  MOV R5, R14 ;  /* 0x0000000e00057202 */ /* 0x000fc60000000f00 */
[----:B------:R0:W-:Y:S04]  /*2e460*/  @!P3 LDGSTS.E.BYPASS.LTC128B.128 [R8+0x21200], desc[UR54][R6.64+0x40], !P1 ;  /* 0x212000400608bfae */ /* 0x0001e8000c901d76 */
[----:B0-----:R-:W-:Y:S05]  /*2e470*/  WARPSYNC.COLLECTIVE R15, `(.L_x_3814) ;  /* 0x000000000f087348 */ /* 0x001fea0003c00000 */
[----:B------:R1:W2:Y:S02]  /*2e480*/  SHFL.IDX P6, R14, R13, R12, R11 ;  /* 0x0000000c0d0e7389 */ /* 0x0002a400000c000b */
[----:B012---:R-:W-:Y:S01]  /*2e490*/  ENDCOLLECTIVE ;  /* 0x000000000000791b */ /* 0x007fe20003800000 */
.L_x_3814:
[----:B------:R-:W-:Y:S01]  /*2e4a0*/  @!PT LDS RZ, [RZ] ;  /* 0x00000000fffff984 */ /* 0x000fe20000000800 */
[----:B------:R-:W-:Y:S01]  /*2e4b0*/  @!PT LDS RZ, [RZ] ;  /* 0x00000000fffff984 */ /* 0x000fe20000000800 */
[----:B------:R-:W-:Y:S01]  /*2e4c0*/  @!PT LDS RZ, [RZ] ;  /* 0x00000000fffff984 */ /* 0x000fe20000000800 */
[----:B------:R0:W-:Y:S01]  /*2e4d0*/  @!P3 LDGSTS.E.BYPASS.LTC128B.128 [R8+0x23200], desc[UR54][R6.64+0x80], !P2 ;  /* 0x232000800608bfae */ /* 0x0001e2000d101d76 */
[----:B------:R-:W-:Y:S01]  /*2e4e0*/  IMAD.MOV.U32 R3, RZ, RZ, R14 ;  /* 0x000000ffff037224 */ /* 0x000fe200078e000e */
[----:B------:R-:W-:Y:S06]  /*2e4f0*/  BRA `(.L_x_3815) ;  /* 0xffffff9800187947 */ /* 0x000fec000383ffff */
.L_x_3642:
[----:B-1----:R-:W3:Y:S02]  /*2e500*/  LDL R2, [R1+0x4] ;  /* 0x0000040001027983 */ /* 0x002ee40000100800 */
[----:B---3--:R1:W3:Y:S02]  /*2e510*/  SYNCS.PHASECHK.TRANS64.TRYWAIT P0, [R2+URZ+0x33420], R0 ;  /* 0x03342000020075a7 */ /* 0x0082e4000800017f */
[----:B---3--:R-:W-:Y:S05]  /*2e520*/  @!P0 NANOSLEEP.SYNCS 0x989680 ;  /* 0x009896800000895d */ /* 0x008fea0003900000 */
[----:B------:R-:W3:Y:S02]  /*2e530*/  @!P0 SYNCS.PHASECHK.TRANS64 P0, [R2+URZ+0x33420], R0 ;  /* 0x03342000020085a7 */ /* 0x000ee4000800007f */
[----:B---3--:R-:W-:Y:S05]  /*2e540*/  @!P0 BRA `(.L_x_3642) ;  /* 0xfffffffc00ec8947 */ /* 0x008fea000383ffff */
[----:B------:R-:W-:Y:S05]  /*2e550*/  BRA `(.L_x_3816) ;  /* 0xffffff98008c7947 */ /* 0x000fea000383ffff */
.L_x_3648:
[----:B--2---:R2:W3:Y:S02]  /*2e560*/  SYNCS.PHASECHK.TRANS64.TRYWAIT P0, [R6+URZ+0x33480], R5 ;  /* 0x03348005060075a7 */ /* 0x0044e4000800017f */
[----:B---3--:R-:W-:Y:S05]  /*2e570*/  @!P0 NANOSLEEP.SYNCS 0x989680 ;  /* 0x009896800000895d */ /* 0x008fea0003900000 */
[----:B------:R-:W3:Y:S02]  /*2e580*/  @!P0 SYNCS.PHASECHK.TRANS64 P0, [R6+URZ+0x33480], R5 ;  /* 0x03348005060085a7 */ /* 0x000ee4000800007f */
[----:B---3--:R-:W-:Y:S05]  /*2e590*/  @!P0 BRA `(.L_x_3648) ;  /* 0xfffffffc00f08947 */ /* 0x008fea000383ffff */
[----:B------:R-:W-:Y:S05]  /*2e5a0*/  BRA `(.L_x_3817) ;  /* 0xffffff9c00507947 */ /* 0x000fea000383ffff */
.L_x_3655:
[----:B-1----:R1:W3:Y:S02]  /*2e5b0*/  SYNCS.PHASECHK.TRANS64.TRYWAIT P0, [R6+URZ+0x33440], R5 ;  /* 0x03344005060075a7 */ /* 0x0022e4000800017f */
[----:B---3--:R-:W-:Y:S05]  /*2e5c0*/  @!P0 NANOSLEEP.SYNCS 0x989680 ;  /* 0x009896800000895d */ /* 0x008fea0003900000 */
[----:B------:R-:W3:Y:S02]  /*2e5d0*/  @!P0 SYNCS.PHASECHK.TRANS64 P0, [R6+URZ+0x33440], R5 ;  /* 0x03344005060085a7 */ /* 0x000ee4000800007f */
[----:B---3--:R-:W-:Y:S05]  /*2e5e0*/  @!P0 BRA `(.L_x_3655) ;  /* 0xfffffffc00f08947 */ /* 0x008fea000383ffff */
[----:B------:R-:W-:Y:S05]  /*2e5f0*/  BRA `(.L_x_3818) ;  /* 0xffffffa000607947 */ /* 0x000fea000383ffff */
.L_x_3663:
[----:B--2---:R2:W3:Y:S02]  /*2e600*/  SYNCS.PHASECHK.TRANS64.TRYWAIT P0, [R3+URZ+0x33470], R4 ;  /* 0x03347004030075a7 */ /* 0x0044e4000800017f */
[----:B---3--:R-:W-:Y:S05]  /*2e610*/  @!P0 NANOSLEEP.SYNCS 0x989680 ;  /* 0x009896800000895d */ /* 0x008fea0003900000 */
[----:B------:R-:W3:Y:S02]  /*2e620*/  @!P0 SYNCS.PHASECHK.TRANS64 P0, [R3+URZ+0x33470], R4 ;  /* 0x03347004030085a7 */ /* 0x000ee4000800007f */
[----:B---3--:R-:W-:Y:S05]  /*2e630*/  @!P0 BRA `(.L_x_3663) ;  /* 0xfffffffc00f08947 */ /* 0x008fea000383ffff */
[----:B------:R-:W-:Y:S05]  /*2e640*/  BRA `(.L_x_3819) ;  /* 0xffffffa400847947 */ /* 0x000fea000383ffff */
.L_x_3665:
[----:B--2---:R2:W3:Y:S02]  /*2e650*/  SYNCS.PHASECHK.TRANS64.TRYWAIT P0, [R3+URZ+0x33460], R4 ;  /* 0x03346004030075a7 */ /* 0x0044e4000800017f */
[----:B---3--:R-:W-:Y:S05]  /*2e660*/  @!P0 NANOSLEEP.SYNCS 0x989680 ;  /* 0x009896800000895d */ /* 0x008fea0003900000 */
[----:B------:R-:W3:Y:S02]  /*2e670*/  @!P0 SYNCS.PHASECHK.TRANS64 P0, [R3+URZ+0x33460], R4 ;  /* 0x03346004030085a7 */ /* 0x000ee4000800007f */
[----:B---3--:R-:W-:Y:S05]  /*2e680*/  @!P0 BRA `(.L_x_3665) ;  /* 0xfffffffc00f08947 */ /* 0x008fea000383ffff */
[----:B------:R-:W-:Y:S05]  /*2e690*/  BRA `(.L_x_3820) ;  /* 0xffffffa4008c7947 */ /* 0x000fea000383ffff */
.L_x_3672:
[----:B-1----:R1:W3:Y:S02]  /*2e6a0*/  SYNCS.PHASECHK.TRANS64.TRYWAIT P1, [R0+URZ+0x33470], R2 ;  /* 0x03347002000075a7 */ /* 0x0022e4000802017f */
[----:B---3--:R-:W-:Y:S05]  /*2e6b0*/  @!P1 NANOSLEEP.SYNCS 0x989680 ;  /* 0x009896800000995d */ /* 0x008fea0003900000 */
[----:B------:R-:W3:Y:S02]  /*2e6c0*/  @!P1 SYNCS.PHASECHK.TRANS64 P1, [R0+URZ+0x33470], R2 ;  /* 0x03347002000095a7 */ /* 0x000ee4000802007f */
[----:B---3--:R-:W-:Y:S05]  /*2e6d0*/  @!P1 BRA `(.L_x_3672) ;  /* 0xfffffffc00f09947 */ /* 0x008fea000383ffff */
[----:B------:R-:W-:Y:S05]  /*2e6e0*/  BRA `(.L_x_3821) ;  /* 0xffffffb400147947 */ /* 0x000fea000383ffff */
.L_x_3674:
[----:B-1----:R1:W3:Y:S02]  /*2e6f0*/  SYNCS.PHASECHK.TRANS64.TRYWAIT P1, [R0+URZ+0x33460], R2 ;  /* 0x03346002000075a7 */ /* 0x0022e4000802017f */
[----:B---3--:R-:W-:Y:S05]  /*2e700*/  @!P1 NANOSLEEP.SYNCS 0x989680 ;  /* 0x009896800000995d */ /* 0x008fea0003900000 */
[----:B------:R-:W3:Y:S02]  /*2e710*/  @!P1 SYNCS.PHASECHK.TRANS64 P1, [R0+URZ+0x33460], R2 ;  /* 0x03346002000095a7 */ /* 0x000ee4000802007f */
[----:B---3--:R-:W-:Y:S05]  /*2e720*/  @!P1 BRA `(.L_x_3674) ;  /* 0xfffffffc00f09947 */ /* 0x008fea000383ffff */
[----:B------:R-:W-:Y:S05]  /*2e730*/  BRA `(.L_x_3822) ;  /* 0xffffffb4001c7947 */ /* 0x000fea000383ffff */
.L_x_3678:
        /* <DEDUP_REMOVED lines=8> */
.L_x_3824:
[----:B------:R-:W-:Y:S05]  /*2e7c0*/  BSYNC B0 ;  /* 0x0000000000007941 */ /* 0x000fea0003800000 */
.L_x_3823:
[----:B------:R-:W-:Y:S01]  /*2e7d0*/  IMAD.MOV.U32 R13, RZ, RZ, R16 ;  /* 0x000000ffff0d7224 */ /* 0x000fe200078e0010 */
[----:B------:R-:W-:Y:S01]  /*2e7e0*/  MOV R11, 0x1f ;  /* 0x0000001f000b7802 */ /* 0x000fe20000000f00 */
[----:B------:R-:W-:Y:S02]  /*2e7f0*/  IMAD.MOV.U32 R12, RZ, RZ, 0x1 ;  /* 0x00000001ff0c7424 */ /* 0x000fe400078e00ff */
[----:B------:R-:W-:Y:S02]  /*2e800*/  IMAD.MOV.U32 R15, RZ, RZ, -0x1 ;  /* 0xffffffffff0f7424 */ /* 0x000fe400078e00ff */
[----:B------:R-:W-:Y:S02]  /*2e810*/  IMAD.IADD R5, R19, 0x1, R7 ;  /* 0x0000000113057824 */ /* 0x000fe400078e0207 */
[----:B------:R-:W-:-:S07]  /*2e820*/  IMAD.MOV.U32 R0, RZ, RZ, R14 ;  /* 0x000000ffff007224 */ /* 0x000fce00078e000e */
[----:B------:R-:W-:Y:S05]  /*2e830*/  WARPSYNC.COLLECTIVE R15, `(.L_x_3825) ;  /* 0x000000000f087348 */ /* 0x000fea0003c00000 */
[----:B------:R0:W1:Y:S02]  /*2e840*/  SHFL.IDX P6, R14, R13, R12, R11 ;  /* 0x0000000c0d0e7389 */ /* 0x00006400000c000b */
[----:B01----:R-:W-:Y:S01]  /*2e850*/  ENDCOLLECTIVE ;  /* 0x000000000000791b */ /* 0x003fe20003800000 */
.L_x_3825:
        /* <DEDUP_REMOVED lines=11> */
[----:B0-----:R-:W-:Y:S01]  /*2e910*/  IMAD.MOV.U32 R2, RZ, RZ, RZ ;  /* 0x000000ffff027224 */ /* 0x001fe200078e00ff */
[----:B--2---:R-:W-:Y:S02]  /*2e920*/  @!P1 MOV R2, R3 ;  /* 0x0000000300029202 */ /* 0x004fe40000000f00 */
[----:B------:R-:W-:-:S03]  /*2e930*/  ISETP.NE.AND P1, PT, R7, RZ, PT ;  /* 0x000000ff0700720c */ /* 0x000fc60003f25270 */
[----:B------:R-:W-:-:S10]  /*2e940*/  IMAD.MOV.U32 R13, RZ, RZ, R2 ;  /* 0x000000ffff0d7224 */ /* 0x000fd400078e0002 */
[----:B------:R-:W-:Y:S05]  /*2e950*/  WARPSYNC.COLLECTIVE R15, `(.L_x_3826) ;  /* 0x000000000f087348 */ /* 0x000fea0003c00000 */
[----:B------:R0:W1:Y:S02]  /*2e960*/  SHFL.UP P6, R14, R13, R12, R11 ;  /* 0x0400000c0d0e7389 */ /* 0x00006400000c000b */
[----:B01----:R-:W-:Y:S01]  /*2e970*/  ENDCOLLECTIVE ;  /* 0x000000000000791b */ /* 0x003fe20003800000 */
.L_x_3826:
        /* <DEDUP_REMOVED lines=8> */
.L_x_3827:
        /* <DEDUP_REMOVED lines=8> */
.L_x_3828:
        /* <DEDUP_REMOVED lines=8> */
.L_x_3829:
        /* <DEDUP_REMOVED lines=8> */
.L_x_3830:
[----:B------:R-:W-:Y:S02]  /*2eb80*/  IMAD.MOV.U32 R12, RZ, RZ, 0x1f ;  /* 0x0000001fff0c7424 */ /* 0x000fe400078e00ff */
[----:B------:R-:W-:Y:S02]  /*2eb90*/  IMAD.MOV.U32 R11, RZ, RZ, 0x1f ;  /* 0x0000001fff0b7424 */ /* 0x000fe400078e00ff */
[----:B------:R-:W-:-:S05]  /*2eba0*/  IMAD.MOV.U32 R5, RZ, RZ, R14 ;  /* 0x000000ffff057224 */ /* 0x000fca00078e000e */
[----:B------:R-:W-:-:S04]  /*2ebb0*/  SEL R5, R5, RZ, P5 ;  /* 0x000000ff05057207 */ /* 0x000fc80002800000 */
[----:B------:R-:W-:-:S05]  /*2ebc0*/  IADD3 R5, R3, R5, RZ ;  /* 0x0000000503057210 */ /* 0x000fca0007ffe0ff */
[----:B------:R-:W-:-:S07]  /*2ebd0*/  IMAD.MOV.U32 R13, RZ, RZ, R5 ;  /* 0x000000ffff0d7224 */ /* 0x000fce00078e0005 */
[----:B------:R-:W-:Y:S05]  /*2ebe0*/  WARPSYNC.COLLECTIVE R15, `(.L_x_3831) ;  /* 0x000000000f087348 */ /* 0x000fea0003c00000 */
[----:B------:R0:W1:Y:S02]  /*2ebf0*/  SHFL.IDX P6, R14, R13, R12, R11 ;  /* 0x0000000c0d0e7389 */ /* 0x00006400000c000b */
[----:B01----:R-:W-:Y:S01]  /*2ec00*/  ENDCOLLECTIVE ;  /* 0x000000000000791b */ /* 0x003fe20003800000 */
.L_x_3831:
[----:B------:R-:W-:Y:S01]  /*2ec10*/  IMAD.MOV.U32 R6, RZ, RZ, R14 ;  /* 0x000000ffff067224 */ /* 0x000fe200078e000e */
[----:B------:R-:W-:Y:S06]  /*2ec20*/  BRA `(.L_x_3832) ;  /* 0xffffffbc00d07947 */ /* 0x000fec000383ffff */
.L_x_3683:
[----:B------:R-:W-:Y:S01]  /*2ec30*/  BSSY B0, `(.L_x_3833) ;  /* 0x0000008000007945 */ /* 0x000fe20003800000 */
[----:B-----5:R-:W-:Y:S01]  /*2ec40*/  MOV R13, R2 ;  /* 0x00000002000d7202 */ /* 0x020fe20000000f00 */
[----:B------:R-:W-:Y:S02]  /*2ec50*/  IMAD.MOV.U32 R12, RZ, RZ, 0x1 ;  /* 0x00000001ff0c7424 */ /* 0x000fe400078e00ff */
[----:B------:R-:W-:Y:S02]  /*2ec60*/  IMAD.MOV.U32 R11, RZ, RZ, RZ ;  /* 0x000000ffff0b7224 */ /* 0x000fe400078e00ff */
[----:B------:R-:W-:-:S07]  /*2ec70*/  IMAD.MOV.U32 R15, RZ, RZ, -0x1 ;  /* 0xffffffffff0f7424 */ /* 0x000fce00078e00ff */
[----:B0-----:R-:W-:Y:S05]  /*2ec80*/  WARPSYNC.COLLECTIVE R15, `(.L_x_3834) ;  /* 0x000000000f087348 */ /* 0x001fea0003c00000 */
[----:B------:R1:W2:Y:S02]  /*2ec90*/  SHFL.UP P6, R14, R13, R12, R11 ;  /* 0x0400000c0d0e7389 */ /* 0x0002a400000c000b */
[----:B012---:R-:W-:Y:S01]  /*2eca0*/  ENDCOLLECTIVE ;  /* 0x000000000000791b */ /* 0x007fe20003800000 */
.L_x_3834:
[----:B------:R-:W-:Y:S05]  /*2ecb0*/  BSYNC B0 ;  /* 0x0000000000007941 */ /* 0x000fea0003800000 */
.L_x_3833:
[----:B------:R-:W-:Y:S02]  /*2ecc0*/  IMAD.MOV.U32 R3, RZ, RZ, R14 ;  /* 0x000000ffff037224 */ /* 0x000fe400078e000e */
[----:B------:R-:W-:Y:S02]  /*2ecd0*/  IMAD.MOV.U32 R12, RZ, RZ, 0x2 ;  /* 0x00000002ff0c7424 */ /* 0x000fe400078e00ff */
[----:B------:R-:W-:Y:S01]  /*2ece0*/  IMAD.MOV.U32 R11, RZ, RZ, RZ ;  /* 0x000000ffff0b7224 */ /* 0x000fe200078e00ff */
[----:B------:R-:W-:Y:S01]  /*2ecf0*/  SEL R3, R3, RZ, P1 ;  /* 0x000000ff03037207 */ /* 0x000fe20000800000 */
[----:B------:R-:W-:-:S03]  /*2ed00*/  IMAD.MOV.U32 R15, RZ, RZ, -0x1 ;  /* 0xffffffffff0f7424 */ /* 0x000fc600078e00ff */
[----:B------:R-:W-:-:S05]  /*2ed10*/  IADD3 R3, R2, R3, RZ ;  /* 0x0000000302037210 */ /* 0x000fca0007ffe0ff */
[----:B------:R-:W-:-:S07]  /*2ed20*/  IMAD.MOV.U32 R13, RZ, RZ, R3 ;  /* 0x000000ffff0d7224 */ /* 0x000fce00078e0003 */
[----:B------:R-:W-:Y:S05]  /*2ed30*/  WARPSYNC.COLLECTIVE R15, `(.L_x_3835) ;  /* 0x000000000f087348 */ /* 0x000fea0003c00000 */
[----:B------:R0:W1:Y:S02]  /*2ed40*/  SHFL.UP P6, R14, R13, R12, R11 ;  /* 0x0400000c0d0e7389 */ /* 0x00006400000c000b */
[----:B01----:R-:W-:Y:S01]  /*2ed50*/  ENDCOLLECTIVE ;  /* 0x000000000000791b */ /* 0x003fe20003800000 */
.L_x_3835:
        /* <DEDUP_REMOVED lines=8> */
.L_x_3836:
        /* <DEDUP_REMOVED lines=8> */
.L_x_3837:
        /* <DEDUP_REMOVED lines=8> */
.L_x_3838:
        /* <DEDUP_REMOVED lines=9> */
.L_x_3839:
[----:B------:R-:W-:Y:S01]  /*2ef70*/  IMAD.MOV.U32 R6, RZ, RZ, R14 ;  /* 0x000000ffff067224 */ /* 0x000fe200078e000e */
[----:B------:R-:W-:Y:S06]  /*2ef80*/  BRA `(.L_x_3840) ;  /* 0xffffffbc00947947 */ /* 0x000fec000383ffff */
.L_x_3685:
[----:B------:R-:W-:Y:S01]  /*2ef90*/  BSSY B0, `(.L_x_3841) ;  /* 0x0000006000007945 */ /* 0x000fe20003800000 */
[----:B------:R-:W-:Y:S01]  /*2efa0*/  PLOP3.LUT P6, PT, P6, PT, PT, 0x8, 0x0 ;  /* 0x000000000000781c */ /* 0x000fe200037ce170 */
[----:B------:R-:W-:-:S12]  /*2efb0*/  IMAD.MOV.U32 R15, RZ, RZ, -0x1 ;  /* 0xffffffffff0f7424 */ /* 0x000fd800078e00ff */
[----:B0-----:R-:W-:Y:S05]  /*2efc0*/  WARPSYNC.COLLECTIVE R15, `(.L_x_3842) ;  /* 0x000000000f087348 */ /* 0x001fea0003c00000 */
[----:B------:R-:W-:Y:S01]  /*2efd0*/  VOTE.ANY R14, PT, P6 ;  /* 0x00000000000e7806 */ /* 0x000fe200030e0100 */
[----:B0-----:R-:W-:Y:S06]  /*2efe0*/  ENDCOLLECTIVE ;  /* 0x000000000000791b */ /* 0x001fec0003800000 */
.L_x_3842:
[----:B------:R-:W-:Y:S05]  /*2eff0*/  BSYNC B0 ;  /* 0x0000000000007941 */ /* 0x000fea0003800000 */
.L_x_3841:
[----:B------:R-:W-:Y:S01]  /*2f000*/  IMAD.MOV.U32 R3, RZ, RZ, R14 ;  /* 0x000000ffff037224 */ /* 0x000fe200078e000e */
[----:B------:R-:W-:Y:S01]  /*2f010*/  MOV R13, R2 ;  /* 0x00000002000d7202 */ /* 0x000fe20000000f00 */
[----:B------:R-:W-:Y:S02]  /*2f020*/  IMAD.MOV.U32 R11, RZ, RZ, 0x1f ;  /* 0x0000001fff0b7424 */ /* 0x000fe400078e00ff */
[----:B------:R-:W0:Y:S01]  /*2f030*/  POPC R4, R3 ;  /* 0x0000000300047309 */ /* 0x000e220000000000 */
[----:B------:R-:W-:Y:S02]  /*2f040*/  IMAD.MOV.U32 R15, RZ, RZ, -0x1 ;  /* 0xffffffffff0f7424 */ /* 0x000fe400078e00ff */
[----:B0-----:R-:W-:-:S07]  /*2f050*/  IMAD.MOV.U32 R12, RZ, RZ, R4 ;  /* 0x000000ffff0c7224 */ /* 0x001fce00078e0004 */
[----:B------:R-:W-:Y:S05]  /*2f060*/  WARPSYNC.COLLECTIVE R15, `(.L_x_3843) ;  /* 0x000000000f087348 */ /* 0x000fea0003c00000 */
[----:B------:R0:W1:Y:S02]  /*2f070*/  SHFL.IDX P6, R14, R13, R12, R11 ;  /* 0x0000000c0d0e7389 */ /* 0x00006400000c000b */
[----:B01----:R-:W-:Y:S01]  /*2f080*/  ENDCOLLECTIVE ;  /* 0x000000000000791b */ /* 0x003fe20003800000 */
.L_x_3843:
[----:B------:R-:W-:Y:S01]  /*2f090*/  IMAD.MOV.U32 R17, RZ, RZ, R14 ;  /* 0x000000ffff117224 */ /* 0x000fe200078e000e */
[----:B------:R-:W-:Y:S06]  /*2f0a0*/  BRA `(.L_x_3844) ;  /* 0xffffffbc00847947 */ /* 0x000fec000383ffff */
.L_x_3687:
[----:B------:R-:W-:Y:S01]  /*2f0b0*/  BSSY B0, `(.L_x_3845) ;  /* 0x0000007000007945 */ /* 0x000fe20003800000 */
[----:B------:R-:W-:Y:S01]  /*2f0c0*/  MOV R13, R5 ;  /* 0x00000005000d7202 */ /* 0x000fe20000000f00 */
[----:B------:R-:W-:Y:S02]  /*2f0d0*/  IMAD.MOV.U32 R11, RZ, RZ, 0x1f ;  /* 0x0000001fff0b7424 */ /* 0x000fe400078e00ff */
[----:B------:R-:W-:-:S07]  /*2f0e0*/  IMAD.MOV.U32 R15, RZ, RZ, -0x1 ;  /* 0xffffffffff0f7424 */ /* 0x000fce00078e00ff */
[----:B0-2---:R-:W-:Y:S05]  /*2f0f0*/  WARPSYNC.COLLECTIVE R15, `(.L_x_3846) ;  /* 0x000000000f087348 */ /* 0x005fea0003c00000 */
[----:B------:R1:W3:Y:S02]  /*2f100*/  SHFL.IDX P6, R14, R13, R12, R11 ;  /* 0x0000000c0d0e7389 */ /* 0x0002e400000c000b */
[----:B0123--:R-:W-:Y:S01]  /*2f110*/  ENDCOLLECTIVE ;  /* 0x000000000000791b */ /* 0x00ffe20003800000 */
.L_x_3846:
[----:B------:R-:W-:Y:S05]  /*2f120*/  BSYNC B0 ;  /* 0x0000000000007941 */ /* 0x000fea0003800000 */
.L_x_3845:
[----:B------:R-:W-:Y:S01]  /*2f130*/  IMAD.MOV.U32 R2, RZ, RZ, R14 ;  /* 0x000000ffff027224 */ /* 0x000fe200078e000e */
[----:B------:R-:W-:Y:S06]  /*2f140*/  BRA `(.L_x_3686) ;  /* 0xffffffbc00787947 */ /* 0x000fec000383ffff */
.L_x_3691:
[----:B0-----:R0:W1:Y:S02]  /*2f150*/  SYNCS.PHASECHK.TRANS64.TRYWAIT P0, [R0+URZ+0x33420], R3 ;  /* 0x03342003000075a7 */ /* 0x001064000800017f */
[----:B-1----:R-:W-:Y:S05]  /*2f160*/  @!P0 NANOSLEEP.SYNCS 0x989680 ;  /* 0x009896800000895d */ /* 0x002fea0003900000 */
[----:B------:R-:W1:Y:S02]  /*2f170*/  @!P0 SYNCS.PHASECHK.TRANS64 P0, [R0+URZ+0x33420], R3 ;  /* 0x03342003000085a7 */ /* 0x000e64000800007f */
[----:B-1----:R-:W-:Y:S05]  /*2f180*/  @!P0 BRA `(.L_x_3691) ;  /* 0xfffffffc00f08947 */ /* 0x002fea000383ffff */
[----:B------:R-:W-:Y:S05]  /*2f190*/  BRA `(.L_x_3847) ;  /* 0xffffffc0006c7947 */ /* 0x000fea000383ffff */
.L_x_3692:
[----:B------:R-:W1:Y:S01]  /*2f1a0*/  S2R R2, SR_TID.X ;  /* 0x0000000000027919 */ /* 0x000e620000002100 */
[----:B------:R-:W-:Y:S01]  /*2f1b0*/  BSSY B0, `(.L_x_3848) ;  /* 0x000000a000007945 */ /* 0x000fe20003800000 */
[----:B------:R-:W-:Y:S01]  /*2f1c0*/  MOV R12, RZ ;  /* 0x000000ff000c7202 */ /* 0x000fe20000000f00 */
        /* <DEDUP_REMOVED lines=8> */
.L_x_3849:
[----:B------:R-:W-:Y:S05]  /*2f250*/  BSYNC B0 ;  /* 0x0000000000007941 */ /* 0x000fea0003800000 */
.L_x_3848:
[----:B------:R-:W-:Y:S05]  /*2f260*/  BRA `(.L_x_3850) ;  /* 0xffffffc000547947 */ /* 0x000fea000383ffff */
.L_x_3693:
[----:B------:R-:W-:Y:S01]  /*2f270*/  BSSY B0, `(.L_x_3851) ;  /* 0x0000006000007945 */ /* 0x000fe20003800000 */
[----:B------:R-:W-:-:S07]  /*2f280*/  IMAD.MOV.U32 R15, RZ, RZ, -0x1 ;  /* 0xffffffffff0f7424 */ /* 0x000fce00078e00ff */
[----:B01----:R-:W-:Y:S05]  /*2f290*/  WARPSYNC.COLLECTIVE R15, `(.L_x_3852) ;  /* 0x000000000f0c7348 */ /* 0x003fea0003c00000 */
[----:B------:R-:W-:Y:S02]  /*2f2a0*/  ELECT P6, UR62, PT ;  /* 0x00000000003e782f */ /* 0x000fe400038c0000 */
[----:B------:R-:W-:Y:S01]  /*2f2b0*/  MOV R14, UR62 ;  /* 0x0000003e000e7c02 */ /* 0x000fe20008000f00 */
[----:B01----:R-:W-:Y:S10]  /*2f2c0*/  ENDCOLLECTIVE ;  /* 0x000000000000791b */ /* 0x003ff40003800000 */
.L_x_3852:
[----:B------:R-:W-:Y:S05]  /*2f2d0*/  BSYNC B0 ;  /* 0x0000000000007941 */ /* 0x000fea0003800000 */
.L_x_3851:
[----:B------:R-:W-:Y:S05]  /*2f2e0*/  BRA `(.L_x_3853) ;  /* 0xffffffc000487947 */ /* 0x000fea000383ffff */
.L_x_3695:
[----:B0-----:R0:W1:Y:S02]  /*2f2f0*/  SYNCS.PHASECHK.TRANS64.TRYWAIT P1, [R6+URZ], R5 ;  /* 0x00000005060075a7 */ /* 0x001064000802017f */
[----:B-1----:R-:W-:Y:S05]  /*2f300*/  @!P1 NANOSLEEP.SYNCS 0x989680 ;  /* 0x009896800000995d */ /* 0x002fea0003900000 */
[----:B------:R-:W1:Y:S02]  /*2f310*/  @!P1 SYNCS.PHASECHK.TRANS64 P1, [R6+URZ], R5 ;  /* 0x00000005060095a7 */ /* 0x000e64000802007f */
[----:B-1----:R-:W-:Y:S05]  /*2f320*/  @!P1 BRA `(.L_x_3695) ;  /* 0xfffffffc00f09947 */ /* 0x002fea000383ffff */
[----:B------:R-:W-:Y:S05]  /*2f330*/  BRA `(.L_x_3854) ;  /* 0xffffffc000847947 */ /* 0x000fea000383ffff */
.L_x_3696:
[----:B-1----:R1:W2:Y:S02]  /*2f340*/  SYNCS.PHASECHK.TRANS64.TRYWAIT P1, [R7+URZ], R2 ;  /* 0x00000002070075a7 */ /* 0x0022a4000802017f */
[----:B--2---:R-:W-:Y:S05]  /*2f350*/  @!P1 NANOSLEEP.SYNCS 0x989680 ;  /* 0x009896800000995d */ /* 0x004fea0003900000 */
[----:B------:R-:W2:Y:S02]  /*2f360*/  @!P1 SYNCS.PHASECHK.TRANS64 P1, [R7+URZ], R2 ;  /* 0x00000002070095a7 */ /* 0x000ea4000802007f */
[----:B--2---:R-:W-:Y:S05]  /*2f370*/  @!P1 BRA `(.L_x_3696) ;  /* 0xfffffffc00f09947 */ /* 0x004fea000383ffff */
[----:B------:R-:W-:Y:S05]  /*2f380*/  BRA `(.L_x_3855) ;  /* 0xffffffc000787947 */ /* 0x000fea000383ffff */
.L_x_3698:
[----:B--2---:R2:W3:Y:S02]  /*2f390*/  SYNCS.PHASECHK.TRANS64.TRYWAIT P1, [R4+URZ+0x33460], R5 ;  /* 0x03346005040075a7 */ /* 0x0044e4000802017f */
[----:B---3--:R-:W-:Y:S05]  /*2f3a0*/  @!P1 NANOSLEEP.SYNCS 0x989680 ;  /* 0x009896800000995d */ /* 0x008fea0003900000 */
[----:B------:R-:W3:Y:S02]  /*2f3b0*/  @!P1 SYNCS.PHASECHK.TRANS64 P1, [R4+URZ+0x33460], R5 ;  /* 0x03346005040095a7 */ /* 0x000ee4000802007f */
[----:B---3--:R-:W-:Y:S05]  /*2f3c0*/  @!P1 BRA `(.L_x_3698) ;  /* 0xfffffffc00f09947 */ /* 0x008fea000383ffff */
[----:B------:R-:W-:Y:S05]  /*2f3d0*/  BRA `(.L_x_3856) ;  /* 0xffffffc0007c7947 */ /* 0x000fea000383ffff */
.L_x_3700:
[----:B---3--:R3:W4:Y:S02]  /*2f3e0*/  SYNCS.PHASECHK.TRANS64.TRYWAIT P1, [R3+URZ+0x33460], R2 ;  /* 0x03346002030075a7 */ /* 0x008724000802017f */
[----:B----4-:R-:W-:Y:S05]  /*2f3f0*/  @!P1 NANOSLEEP.SYNCS 0x989680 ;  /* 0x009896800000995d */ /* 0x010fea0003900000 */
[----:B------:R-:W4:Y:S02]  /*2f400*/  @!P1 SYNCS.PHASECHK.TRANS64 P1, [R3+URZ+0x33460], R2 ;  /* 0x03346002030095a7 */ /* 0x000f24000802007f */
[----:B----4-:R-:W-:Y:S05]  /*2f410*/  @!P1 BRA `(.L_x_3700) ;  /* 0xfffffffc00f09947 */ /* 0x010fea000383ffff */
[----:B------:R-:W-:Y:S05]  /*2f420*/  BRA `(.L_x_3857) ;  /* 0xffffffc0007c7947 */ /* 0x000fea000383ffff */
.L_x_3702:
[----:B----4-:R4:W0:Y:S02]  /*2f430*/  SYNCS.PHASECHK.TRANS64.TRYWAIT P0, [R4+URZ+0x33480], R5 ;  /* 0x03348005040075a7 */ /* 0x010824000800017f */
[----:B0-----:R-:W-:Y:S05]  /*2f440*/  @!P0 NANOSLEEP.SYNCS 0x989680 ;  /* 0x009896800000895d */ /* 0x001fea0003900000 */
[----:B------:R-:W0:Y:S02]  /*2f450*/  @!P0 SYNCS.PHASECHK.TRANS64 P0, [R4+URZ+0x33480], R5 ;  /* 0x03348005040085a7 */ /* 0x000e24000800007f */
[----:B0-----:R-:W-:Y:S05]  /*2f460*/  @!P0 BRA `(.L_x_3702) ;  /* 0xfffffffc00f08947 */ /* 0x001fea000383ffff */
[----:B------:R-:W-:Y:S05]  /*2f470*/  BRA `(.L_x_3703) ;  /* 0xffffffc000787947 */ /* 0x000fea000383ffff */
.L_x_3858:
        /* <DEDUP_REMOVED lines=16> */
.L_x_12965:


//--------------------- .text._ZN7cutlass13device_kernelIN5flash11enable_sm90INS1_16FlashAttnFwdSm90INS1_25CollectiveMainloopFwdSm90ILi2EN4cute5tupleIJNS5_1CILi1EEES8_S8_EEENS6_IJNS7_ILi128EEESA_NS7_ILi192EEEEEELi192ENS_12float_e4m3_tEfNS_4arch4Sm90ELb0ELb1ELb1ELb0ELb0ELb0ELb0ELb1ELb1ELb1ELb0ELb0EEENS1_21CollectiveEpilogueFwdINS6_IJSA_SB_SA_EEES9_NS_10bfloat16_tESF_Li256ELb0ELb1ELb0ELb1EEENS1_30DynamicPersistentTileSchedulerILi256ELi128ELb0ELb1ELb1EEEEEEEEEvNT_6ParamsE --------------------------
	.section	.text._ZN7cutlass13device_kernelIN5flash11enable_sm90INS1_16FlashAttnFwdSm90INS1_25CollectiveMainloopFwdSm90ILi2EN4cute5tupleIJNS5_1CILi1EEES8_S8_EEENS6_IJNS7_ILi128EEESA_NS7_ILi192EEEEEELi192ENS_12float_e4m3_tEfNS_4arch4Sm90ELb0ELb1ELb1ELb0ELb0ELb0ELb0ELb1ELb1ELb1ELb0ELb0EEENS1_21CollectiveEpilogueFwdINS6_IJSA_SB_SA_EEES9_NS_10bfloat16_tESF_Li256ELb0ELb1ELb0ELb1EEENS1_30DynamicPersistentTileSchedulerILi256ELi128ELb0ELb1ELb1EEEEEEEEEvNT_6ParamsE,"ax",@progbits
	.align	128
.text._ZN7cutlass13device_kernelIN5flash11enable_sm90INS1_16FlashAttnFwdSm90INS1_25CollectiveMainloopFwdSm90ILi2EN4cute5tupleIJNS5_1CILi1EEES8_S8_EEENS6_IJNS7_ILi128EEESA_NS7_ILi192EEEEEELi192ENS_12float_e4m3_tEfNS_4arch4Sm90ELb0ELb1ELb1ELb0ELb0ELb0ELb0ELb1ELb1ELb1ELb0ELb0EEENS1_21CollectiveEpilogueFwdINS6_IJSA_SB_SA_EEES9_NS_10bfloat16_tESF_Li256ELb0ELb1ELb0ELb1EEENS1_30DynamicPersistentTileSchedulerILi256ELi128ELb0ELb1ELb1EEEEEEEEEvNT_6ParamsE:
        .type           _ZN7cutlass13device_kernelIN5flash11enable_sm90INS1_16FlashAttnFwdSm90INS1_25CollectiveMainloopFwdSm90ILi2EN4cute5tupleIJNS5_1CILi1EEES8_S8_EEENS6_IJNS7_ILi128EEESA_NS7_ILi192EEEEEELi192ENS_12float_e4m3_tEfNS_4arch4Sm90ELb0ELb1ELb1ELb0ELb0ELb0ELb0ELb1ELb1ELb1ELb0ELb0EEENS1_21CollectiveEpilogueFwdINS6_IJSA_SB_SA_EEES9_NS_10bfloat16_tESF_Li256ELb0ELb1ELb0ELb1EEENS1_30DynamicPersistentTileSchedulerILi256ELi128ELb0ELb1ELb1EEEEEEEEEvNT_6ParamsE,@function
        .size           _ZN7cutlass13device_kernelIN5flash11enable_sm90INS1_16FlashAttnFwdSm90INS1_25CollectiveMainloopFwdSm90ILi2EN4cute5tupleIJNS5_1CILi1EEES8_S8_EEENS6_IJNS7_ILi128EEESA_NS7_ILi192EEEEEELi192ENS_12float_e4m3_tEfNS_4arch4Sm90ELb0ELb1ELb1ELb0ELb0ELb0ELb0ELb1ELb1ELb1ELb0ELb0EEENS1_21CollectiveEpilogueFwdINS6_IJSA_SB_SA_EEES9_NS_10bfloat16_tESF_Li256ELb0ELb1ELb0ELb1EEENS1_30DynamicPersistentTileSchedulerILi256ELi128ELb0ELb1ELb1EEEEEEEEEvNT_6ParamsE,(.L_x_12966 - _ZN7cutlass13device_kernelIN5flash11enable_sm90INS1_16FlashAttnFwdSm90INS1_25CollectiveMainloopFwdSm90ILi2EN4cute5tupleIJNS5_1CILi1EEES8_S8_EEENS6_IJNS7_ILi128EEESA_NS7_ILi192EEEEEELi192ENS_12float_e4m3_tEfNS_4arch4Sm90ELb0ELb1ELb1ELb0ELb0ELb0ELb0ELb1ELb1ELb1ELb0ELb0EEENS1_21CollectiveEpilogueFwdINS6_IJSA_SB_SA_EEES9_NS_10bfloat16_tESF_Li256ELb0ELb1ELb0ELb1EEENS1_30DynamicPersistentTileSchedulerILi256ELi128ELb0ELb1ELb1EEEEEEEEEvNT_6ParamsE)
        .other          _ZN7cutlass13device_kernelIN5flash11enable_sm90INS1_16FlashAttnFwdSm90INS1_25CollectiveMainloopFwdSm90ILi2EN4cute5tupleIJNS5_1CILi1EEES8_S8_EEENS6_IJNS7_ILi128EEESA_NS7_ILi192EEEEEELi192ENS_12float_e4m3_tEfNS_4arch4Sm90ELb0ELb1ELb1ELb0ELb0ELb0ELb0ELb1ELb1ELb1ELb0ELb0EEENS1_21CollectiveEpilogueFwdINS6_IJSA_SB_SA_EEES9_NS_10bfloat16_tESF_Li256ELb0ELb1ELb0ELb1EEENS1_30DynamicPersistentTileSchedulerILi256ELi128ELb0ELb1ELb1EEEEEEEEEvNT_6ParamsE,@"STO_CUDA_ENTRY STV_DEFAULT"
_ZN7cutlass13device_kernelIN5flash11enable_sm90INS1_16FlashAttnFwdSm90INS1_25CollectiveMainloopFwdSm90ILi2EN4cute5tupleIJNS5_1CILi1EEES8_S8_EEENS6_IJNS7_ILi128EEESA_NS7_ILi192EEEEEELi192ENS_12float_e4m3_tEfNS_4arch4Sm90ELb0ELb1ELb1ELb0ELb0ELb0ELb0ELb1ELb1ELb1ELb0ELb0EEENS1_21CollectiveEpilogueFwdINS6_IJSA_SB_SA_EEES9_NS_10bfloat16_tESF_Li256ELb0ELb1ELb0ELb1EEENS1_30DynamicPersistentTileSchedulerILi256ELi128ELb0ELb1ELb1EEEEEEEEEvNT_6ParamsE:
        /* <DEDUP_REMOVED lines=18> */
.L_x_3860:
[----:B------:R-:W-:Y:S05]  /*0120*/  BSYNC B0 ;  /* 0x0000000000007941 */ /* 0x000fea0003800000 */
.L_x_3859:
        /* <DEDUP_REMOVED lines=41> */
.L_x_3861:
        /* <DEDUP_REMOVED lines=22> */
.L_x_3862:
        /* <DEDUP_REMOVED lines=18> */
.L_x_3863:
        /* <DEDUP_REMOVED lines=22> */
.L_x_3864:
        /* <DEDUP_REMOVED lines=22> */
.L_x_3865:
[----:B------:R-:W-:Y:S01]  /*0900*/  PLOP3.LUT P0, PT, PT, PT, UP0, 0x80, 0x0 ;  /* 0x000000000000781c */ /* 0x000fe20003f0f008 */
[----:B------:R-:W-:Y:S01]  /*0910*/  UMOV UR38, 0x1 ;  /* 0x0000000100267882 */ /* 0x000fe20000000000 */
[----:B------:R-:W-:Y:S01]  /*0920*/  NOP ;  /* 0x0000000000007918 */ /* 0x000fe20000000000 */
[----:B------:R-:W-:Y:S01]  /*0930*/  USEL UR38, UR38, 0x2, !UP0 ;  /* 0x0000000226267887 */ /* 0x000fe2000c000000 */
[----:B------:R-:W-:Y:S01]  /*0940*/  ULDC.64 UR48, c[0x0][0x208] ;  /* 0x0000820000307ab9 */ /* 0x000fe20000000a00 */
[----:B012-4-:R-:W-:Y:S08]  /*0950*/  BAR.SYNC.DEFER_BLOCKING 0x0 ;  /* 0x0000000000007b1d */ /* 0x017ff00000010000 */
[----:B------:R-:W-:Y:S05]  /*0960*/  @!P0 BRA `(.L_x_3866) ;  /* 0x0000012400c08947 */ /* 0x000fea0003800000 */
.L_x_3867:
        /* <DEDUP_REMOVED lines=21> */
[----:B------:R-:W-:Y:S02]  /*0ac0*/  LEA.HI R0, R3, R208, RZ, 0x4 ;  /* 0x000000d003007211 */ /* 0x000fe400078f20ff */
[----:B------:R-:W-:Y:S02]  /*0ad0*/  LOP3.LUT R201, R5, 0xffffff80, RZ, 0xc0, !PT ;  /* 0xffffff8005c97812 */ /* 0x000fe400078ec0ff */
[----:B------:R-:W-:Y:S02]  /*0ae0*/  SHF.R.S32.HI R9, RZ, 0x4, R0 ;  /* 0x00000004ff097819 */ /* 0x000fe40000011400 */
[----:B------:R-:W-:Y:S01]  /*0af0*/  LOP3.LUT R7, R0, 0x3fffff0, RZ, 0xc0, !PT ;  /* 0x03fffff000077812 */ /* 0x000fe200078ec0ff */
[----:B------:R-:W-:Y:S01]  /*0b00*/  IMAD.IADD R201, R208, 0x1, -R201 ;  /* 0x00000001d0c97824 */ /* 0x000fe200078e0ac9 */
[----:B------:R-:W-:-:S02]  /*0b10*/  LEA.HI R0, R0, R9, RZ, 0x1 ;  /* 0x0000000900007211 */ /* 0x000fc400078f08ff */
[CC--:B------:R-:W-:Y:S01]  /*0b20*/  LEA.HI R2, R3.reuse, R208.reuse, RZ, 0x5 ;  /* 0x000000d003027211 */ /* 0x0c0fe200078f28ff */
[----:B------:R-:W-:Y:S01]  /*0b30*/  IMAD.IADD R7, R208, 0x1, -R7 ;  /* 0x00000001d0077824 */ /* 0x000fe200078e0a07 */
[----:B------:R-:W-:Y:S02]  /*0b40*/  SHF.R.S32.HI R4, RZ, 0x1f, R201 ;  /* 0x0000001fff047819 */ /* 0x000fe400000114c9 */
[----:B------:R-:W-:Y:S01]  /*0b50*/  LOP3.LUT R0, R0, 0x1ffffffe, RZ, 0xc0, !PT ;  /* 0x1ffffffe00007812 */ /* 0x000fe200078ec0ff */
[----:B------:R-:W-:Y:S01]  /*0b60*/  IMAD.SHL.U32 R2, R2, 0x20, RZ ;  /* 0x0000002002027824 */ /* 0x000fe200078e00ff */
[----:B------:R-:W-:Y:S02]  /*0b70*/  LEA.HI R6, R4, R201, RZ, 0x2 ;  /* 0x000000c904067211 */ /* 0x000fe400078f10ff */
[----:B------:R-:W-:Y:S01]  /*0b80*/  LEA.HI R10, R3, R208, RZ, 0x2 ;  /* 0x000000d0030a7211 */ /* 0x000fe200078f10ff */
[----:B------:R-:W-:Y:S01]  /*0b90*/  IMAD.IADD R0, R9, 0x1, -R0 ;  /* 0x0000000109007824 */ /* 0x000fe200078e0a00 */
[----:B------:R-:W-:-:S02]  /*0ba0*/  SHF.R.S32.HI R8, RZ, 0x2, R6 ;  /* 0x00000002ff087819 */ /* 0x000fc40000011406 */
[----:B------:R-:W-:Y:S02]  /*0bb0*/  SHF.R.S32.HI R11, RZ, 0x1f, R6 ;  /* 0x0000001fff0b7819 */ /* 0x000fe40000011406 */
[----:B------:R-:W-:Y:S02]  /*0bc0*/  LOP3.LUT R9, R10, 0xfffffffc, RZ, 0xc0, !PT ;  /* 0xfffffffc0a097812 */ /* 0x000fe400078ec0ff */
[----:B------:R-:W-:Y:S02]  /*0bd0*/  LEA.HI R3, R3, R208, RZ, 0x3 ;  /* 0x000000d003037211 */ /* 0x000fe400078f18ff */
[----:B------:R-:W-:Y:S01]  /*0be0*/  LEA.HI R11, R11, R8, RZ, 0x3 ;  /* 0x000000080b0b7211 */ /* 0x000fe200078f18ff */
[----:B------:R-:W-:Y:S01]  /*0bf0*/  IMAD.IADD R9, R208, 0x1, -R9 ;  /* 0x00000001d0097824 */ /* 0x000fe200078e0a09 */
[----:B------:R-:W-:Y:S02]  /*0c00*/  SHF.R.S32.HI R202, RZ, 0x7, R5 ;  /* 0x00000007ffca7819 */ /* 0x000fe40000011405 */
[----:B------:R-:W-:-:S02]  /*0c10*/  LOP3.LUT R2, R2, 0xfffffc00, RZ, 0xc0, !PT ;  /* 0xfffffc0002027812 */ /* 0x000fc400078ec0ff */
[----:B------:R-:W-:Y:S02]  /*0c20*/  LOP3.LUT R23, R3, 0xfffffff8, RZ, 0xc0, !PT ;  /* 0xfffffff803177812 */ /* 0x000fe400078ec0ff */
[----:B------:R-:W-:Y:S01]  /*0c30*/  LOP3.LUT R11, R11, 0xfffffff8, RZ, 0xc0, !PT ;  /* 0xfffffff80b0b7812 */ /* 0x000fe200078ec0ff */
[----:B------:R-:W-:Y:S01]  /*0c40*/  IMAD R7, R7, 0x40, R2 ;  /* 0x0000004007077824 */ /* 0x000fe200078e0202 */
[----:B------:R-:W-:Y:S01]  /*0c50*/  LEA.HI R4, R4, R201, RZ, 0x5 ;  /* 0x000000c904047211 */ /* 0x000fe200078f28ff */
[----:B------:R-:W-:Y:S01]  /*0c60*/  IMAD.IADD R23, R208, 0x1, -R23 ;  /* 0x00000001d0177824 */ /* 0x000fe200078e0a17 */
[----:B------:R-:W-:Y:S01]  /*0c70*/  LEA.HI R5, R5, R202, RZ, 0x1 ;  /* 0x000000ca05057211 */ /* 0x000fe200078f08ff */
[----:B------:R-:W-:Y:S01]  /*0c80*/  IMAD.IADD R11, R8, 0x1, -R11 ;  /* 0x00000001080b7824 */ /* 0x000fe200078e0a0b */
[----:B------:R-:W-:Y:S01]  /*0c90*/  SHF.R.S32.HI R4, RZ, 0x5, R4 ;  /* 0x00000005ff047819 */ /* 0x000fe20000011404 */
[----:B------:R-:W-:Y:S01]  /*0ca0*/  IMAD.SHL.U32 R18, R23, 0x8, RZ ;  /* 0x0000000817127824 */ /* 0x000fe200078e00ff */
[----:B------:R-:W-:Y:S01]  /*0cb0*/  LEA.HI R2, R9, R9, RZ, 0x1 ;  /* 0x0000000909027211 */ /* 0x000fe200078f08ff */
[----:B------:R-:W-:Y:S01]  /*0cc0*/  IMAD R204, R0, 0x8, R7 ;  /* 0x0000000800cc7824 */ /* 0x000fe200078e0207 */
[----:B------:R-:W-:Y:S01]  /*0cd0*/  LOP3.LUT R5, R5, 0x3fffffe, RZ, 0xc0, !PT ;  /* 0x03fffffe05057812 */ /* 0x000fe200078ec0ff */
[----:B------:R-:W-:Y:S01]  /*0ce0*/  IMAD R4, R4, 0x10, R11 ;  /* 0x0000001004047824 */ /* 0x000fe200078e020b */
[----:B------:R-:W-:Y:S01]  /*0cf0*/  LOP3.LUT R2, R2, 0x1ffffffe, RZ, 0xc0, !PT ;  /* 0x1ffffffe02027812 */ /* 0x000fe200078ec0ff */
[----:B------:R-:W-:Y:S01]  /*0d00*/  VIADD R19, R18, 0x40 ;  /* 0x0000004012137836 */ /* 0x000fe20000000000 */
[----:B------:R-:W-:Y:S01]  /*0d10*/  LOP3.LUT R16, R6, 0x7ffffffc, RZ, 0xc0, !PT ;  /* 0x7ffffffc06107812 */ /* 0x000fe200078ec0ff */
[----:B------:R-:W-:Y:S01]  /*0d20*/  IMAD.IADD R5, R202, 0x1, -R5 ;  /* 0x00000001ca057824 */ /* 0x000fe200078e0a05 */
        /* <DEDUP_REMOVED lines=9> */
.L_x_3968:
        /* <DEDUP_REMOVED lines=21> */
.L_x_3868:
[----:B------:R-:W-:Y:S01]  /*0f10*/  ULDC UR7, c[0x0][0xc54] ;  /* 0x0003150000077ab9 */ /* 0x000fe20000000800 */
[----:B------:R-:W-:Y:S01]  /*0f20*/  UMOV UR6, UR9 ;  /* 0x0000000900067c82 */ /* 0x000fe20008000000 */
[----:B------:R-:W-:-:S11]  /*0f30*/  UISETP.NE.AND UP0, UPT, UR7, 0x1, UPT ;  /* 0x000000010700788c */ /* 0x000fd6000bf05270 */
[----:B------:R-:W-:Y:S02]  /*0f40*/  @UP0 ULDC.64 UR10, c[0x0][0xc58] ;  /* 0x00031600000a0ab9 */ /* 0x000fe40000000a00 */
[----:B------:R-:W-:-:S04]  /*0f50*/  UIMAD.WIDE.U32 UR4, UR9, UR10, URZ ;  /* 0x0000000a090472a5 */ /* 0x000fc8000f8e003f */
[----:B------:R-:W-:-:S04]  /*0f60*/  @UP0 USHF.R.U32.HI UR6, URZ, UR11, UR5 ;  /* 0x0000000b3f060299 */ /* 0x000fc80008011605 */
[----:B------:R-:W-:-:S12]  /*0f70*/  UIMAD UR4, UR6, UR7, URZ ;  /* 0x00000007060472a4 */ /* 0x000fd8000f8e023f */
.L_x_3869:
        /* <DEDUP_REMOVED lines=49> */
.L_x_3871:
[----:B------:R-:W-:-:S11]  /*1290*/  UISETP.NE.AND UP0, UPT, UR5, 0x1, UPT ;  /* 0x000000010500788c */ /* 0x000fd6000bf05270 */
[----:B------:R-:W-:Y:S02]  /*12a0*/  @UP0 ULDC.64 UR8, c[0x0][0x9e8] ;  /* 0x00027a0000080ab9 */ /* 0x000fe40000000a00 */
[----:B------:R-:W-:-:S04]  /*12b0*/  UIMAD.WIDE.U32 UR6, UR4, UR8, URZ ;  /* 0x00000008040672a5 */ /* 0x000fc8000f8e003f */
[----:B------:R-:W-:-:S12]  /*12c0*/  @UP0 USHF.R.U32.HI UR4, URZ, UR9, UR7 ;  /* 0x000000093f040299 */ /* 0x000fd80008011607 */
.L_x_3872:
[----:B------:R-:W-:-:S06]  /*12d0*/  UIMAD UR4, UR4, UR5, UR5 ;  /* 0x00000005040472a4 */ /* 0x000fcc000f8e0205 */
[----:B------:R-:W-:-:S07]  /*12e0*/  VIMNMX R0, R0, UR4, PT ;  /* 0x0000000400007c48 */ /* 0x000fce000bfe0100 */
.L_x_3870:
        /* <DEDUP_REMOVED lines=29> */
.L_x_3874:
[----:B------:R-:W-:-:S11]  /*14c0*/  UISETP.NE.AND UP0, UPT, UR5, 0x1, UPT ;  /* 0x000000010500788c */ /* 0x000fd6000bf05270 */
[----:B------:R-:W-:Y:S02]  /*14d0*/  @UP0 ULDC.64 UR10, c[0x0][0x9e8] ;  /* 0x00027a00000a0ab9 */ /* 0x000fe40000000a00 */
[----:B------:R-:W-:-:S04]  /*14e0*/  UIMAD.WIDE.U32 UR6, UR4, UR10, URZ ;  /* 0x0000000a040672a5 */ /* 0x000fc8000f8e003f */
[----:B------:R-:W-:-:S12]  /*14f0*/  @UP0 USHF.R.U32.HI UR4, URZ, UR11, UR7 ;  /* 0x0000000b3f040299 */ /* 0x000fd80008011607 */
.L_x_3875:
[----:B------:R-:W-:-:S04]  /*1500*/  UIMAD UR4, UR4, UR5, URZ ;  /* 0x00000005040472a4 */ /* 0x000fc8000f8e023f */
[----:B------:R-:W-:-:S04]  /*1510*/  UISETP.LT.AND UP0, UPT, UR9, UR4, UPT ;  /* 0x000000040900728c */ /* 0x000fc8000bf01270 */
[----:B------:R-:W-:-:S12]  /*1520*/  USEL UR9, UR9, UR4, !UP0 ;  /* 0x0000000409097287 */ /* 0x000fd8000c000000 */
.L_x_3873:
        /* <DEDUP_REMOVED lines=90> */
.L_x_3877:
        /* <DEDUP_REMOVED lines=56> */
.L_x_4057:
[----:B------:R-:W-:Y:S05]  /*1e50*/  @!P0 BRA `(.L_x_3879) ;  /* 0x0000000000048947 */ /* 0x000fea0003800000 */
[----:B------:R-:W-:Y:S01]  /*1e60*/  BPT.TRAP 0x1 ;  /* 0x000000040000795c */ /* 0x000fe20000300000 */
.L_x_3879:
[----:B------:R-:W-:Y:S02]  /*1e70*/  IMAD.U32 R9, RZ, RZ, UR50 ;  /* 0x00000032ff097e24 */ /* 0x000fe4000f8e00ff */
[----:B------:R-:W-:-:S03]  /*1e80*/  IMAD.U32 R2, RZ, RZ, UR45 ;  /* 0x0000002dff027e24 */ /* 0x000fc6000f8e00ff */
[----:B------:R-:W-:Y:S02]  /*1e90*/  LEA R9, R9, UR36, 0x3 ;  /* 0x0000002409097c11 */ /* 0x000fe4000f8e18ff */
[----:B------:R-:W-:-:S04]  /*1ea0*/  SHF.L.U32 R2, R2, 0x1f, RZ ;  /* 0x0000001f02027819 */ /* 0x000fc800000006ff */
[----:B------:R1:W2:Y:S01]  /*1eb0*/  SYNCS.PHASECHK.TRANS64.TRYWAIT P2, [R9+URZ+0x2a830], R2 ;  /* 0x02a83002090075a7 */ /* 0x0002a2000804017f */
[----:B------:R-:W-:Y:S05]  /*1ec0*/  @!P0 BRA `(.L_x_3880) ;  /* 0x0000000000048947 */ /* 0x000fea0003800000 */
[----:B------:R-:W-:Y:S01]  /*1ed0*/  BPT.TRAP 0x1 ;  /* 0x000000040000795c */ /* 0x000fe20000300000 */
.L_x_3880:
[----:B0-----:R-:W0:Y:S02]  /*1ee0*/  S2R R3, SR_TID.X ;  /* 0x0000000000037919 */ /* 0x001e240000002100 */
[----:B0-----:R-:W-:Y:S01]  /*1ef0*/  LOP3.LUT P1, RZ, R3, 0x7f, RZ, 0xc0, !PT ;  /* 0x0000007f03ff7812 */ /* 0x001fe2000782c0ff */
[----:B--2---:R-:W-:-:S12]  /*1f00*/  @P2 BRA `(.L_x_3881) ;  /* 0x0000000000082947 */ /* 0x004fd80003800000 */
[----:B------:R-:W0:Y:S02]  /*1f10*/  SYNCS.PHASECHK.TRANS64.TRYWAIT P2, [R9+URZ+0x2a830], R2 ;  /* 0x02a83002090075a7 */ /* 0x000e24000804017f */
[----:B0-----:R-:W-:Y:S05]  /*1f20*/  @!P2 BRA `(.L_x_3882) ;  /* 0x0000015c004ca947 */ /* 0x001fea0003800000 */
.L_x_3881:
[----:B------:R-:W-:Y:S05]  /*1f30*/  WARPSYNC.ALL ;  /* 0x0000000000007948 */ /* 0x000fea0003800000 */
[----:B------:R-:W-:Y:S01]  /*1f40*/  UIADD3 UR4, UR36, 0x1e400, URZ ;  /* 0x0001e40024047890 */ /* 0x000fe2000fffe03f */
[----:B------:R-:W-:Y:S01]  /*1f50*/  WARPGROUP.ARRIVE ;  /* 0x00000000000079c5 */ /* 0x000fe20000000000 */
[----:B------:R-:W-:Y:S01]  /*1f60*/  ULOP3.LUT UR24, UR52, 0x10000, URZ, 0xfc, !UPT ;  /* 0x0001000034187892 */ /* 0x000fe2000f8efc3f */
[----:B------:R-:W-:Y:S01]  /*1f70*/  VIADD R3, R17, UR43 ;  /* 0x0000002b11037c36 */ /* 0x000fe20008000000 */
[----:B------:R-:W-:Y:S01]  /*1f80*/  USHF.R.U32.HI UR4, URZ, 0x4, UR4 ;  /* 0x000000043f047899 */ /* 0x000fe20008011604 */
[----:B------:R-:W2:Y:S01]  /*1f90*/  LDC R136, c[0x0][0x2f0] ;  /* 0x0000bc00ff887b82 */ /* 0x000ea20000000800 */
[----:B------:R-:W-:Y:S01]  /*1fa0*/  UMOV UR25, 0x80000020 ;  /* 0x8000002000197882 */ /* 0x000fe20000000000 */
[----:B------:R-:W-:Y:S01]  /*1fb0*/  UMOV UR27, 0x80000020 ;  /* 0x80000020001b7882 */ /* 0x000fe20000000000 */
[----:B------:R-:W-:Y:S01]  /*1fc0*/  ULOP3.LUT UR4, UR4, 0x3fff, URZ, 0xc0, !UPT ;  /* 0x00003fff04047892 */ /* 0x000fe2000f8ec03f */
[----:B------:R-:W-:Y:S01]  /*1fd0*/  IMAD.MOV.U32 R5, RZ, RZ, R3 ;  /* 0x000000ffff057224 */ /* 0x000fe200078e0003 */
[----:B------:R-:W-:Y:S01]  /*1fe0*/  UMOV UR5, 0x80000020 ;  /* 0x8000002000057882 */ /* 0x000fe20000000000 */
[----:B------:R-:W-:Y:S01]  /*1ff0*/  UMOV UR7, 0x80000020 ;  /* 0x8000002000077882 */ /* 0x000fe20000000000 */
[----:B------:R-:W-:Y:S01]  /*2000*/  ULOP3.LUT UR28, UR4, 0x10000, URZ, 0xfc, !UPT ;  /* 0x00010000041c7892 */ /* 0x000fe2000f8efc3f */
[----:B------:R-:W3:Y:S01]  /*2010*/  LDC R137, c[0x0][0x288] ;  /* 0x0000a200ff897b82 */ /* 0x000ee20000000800 */
[----:B------:R-:W-:Y:S01]  /*2020*/  UIADD3 UR4, UR24, 0x2, URZ ;  /* 0x0000000218047890 */ /* 0x000fe2000fffe03f */
[----:B------:R-:W-:Y:S01]  /*2030*/  IMAD.MOV.U32 R7, RZ, RZ, -0x80 ;  /* 0xffffff80ff077424 */ /* 0x000fe200078e00ff */
[----:B------:R-:W-:-:S02]  /*2040*/  UIMAD UR26, UR50, 0x600, UR28 ;  /* 0x00000600321a78a4 */ /* 0x000fc4000f8e021c */
[----:B------:R-:W-:Y:S02]  /*2050*/  UIADD3 UR8, UR24, 0x200, URZ ;  /* 0x0000020018087890 */ /* 0x000fe4000fffe03f */
[----:B------:R-:W-:Y:S02]  /*2060*/  UIADD3 UR6, UR26, 0x2, URZ ;  /* 0x000000021a067890 */ /* 0x000fe4000fffe03f */
[----:B------:R-:W-:Y:S01]  /*2070*/  UIADD3 UR10, UR26, 0x200, URZ ;  /* 0x000002001a0a7890 */ /* 0x000fe2000fffe03f */
[----:B------:R-:W-:Y:S02]  /*2080*/  UMOV UR9, 0x80000020 ;  /* 0x8000002000097882 */ /* 0x000fe40000000000 */
[----:B------:R-:W-:Y:S01]  /*2090*/  QGMMA.64x128x32.F32.E4M3.E4M3 R24, gdesc[UR24], RZ, !UPT, gsb0 ;  /* 0x01e00000181879f3 */ /* 0x000fe2000c0008ff */
        /* <DEDUP_REMOVED lines=13> */
[----:B------:R-:W-:Y:S02]  /*2170*/  ULDC UR29, c[0x0][0x9dc] ;  /* 0x00027700001d7ab9 */ /* 0x000fe40000000800 */
[----:B------:R-:W-:Y:S01]  /*2180*/  ULOP3.LUT UR29, URZ, UR29, URZ, 0x33, !UPT ;  /* 0x0000001d3f1d7292 */ /* 0x000fe2000f8e333f */
[----:B------:R-:W-:-:S02]  /*2190*/  WARPGROUP.DEPBAR.LE gsb0, 0x0 ;  /* 0x00008000000079c5 */ /* 0x000fc40000010000 */
[----:B------:R-:W-:-:S06]  /*21a0*/  WARPGROUP.ARRIVE ;  /* 0x00000000000079c5 */ /* 0x000fcc0000000000 */
[----:B------:R-:W-:Y:S01]  /*21b0*/  QGMMA.64x128x32.F32.E4M3.E4M3 R24, gdesc[UR4], R24, gsb0 ;  /* 0x01e00000041879f3 */ /* 0x000fe20008000818 */
        /* <DEDUP_REMOVED lines=11> */
[----:B------:R-:W-:Y:S01]  /*2270*/  @!P1 PRMT R3, RZ, 0x654, R3 ;  /* 0x00000654ff039816 */ /* 0x000fe20000000003 */
[----:B01----:R-:W0:Y:S04]  /*2280*/  SHFL.IDX PT, R9, R5, RZ, 0x1c1f ;  /* 0x001c1fff05097589 */ /* 0x003e2800000e0000 */
[----:B------:R-:W-:Y:S01]  /*2290*/  PLOP3.LUT P2, PT, PT, PT, UP1, 0x40, 0x0 ;  /* 0x000000000000781c */ /* 0x000fe20003f4e818 */
[----:B------:R-:W-:-:S02]  /*22a0*/  WARPGROUP.DEPBAR.LE gsb0, 0x0 ;  /* 0x00008000000079c5 */ /* 0x000fc40000010000 */
        /* <DEDUP_REMOVED lines=25> */
[----:B-1----:R-:W-:-:S02]  /*2440*/  IMAD R71, R88, R7, 0x80 ;  /* 0x0000008058477424 */ /* 0x002fc400078e0207 */
[C---:B------:R-:W-:Y:S01]  /*2450*/  FMUL.FTZ R10, R0.reuse, R27 ;  /* 0x0000001b000a7220 */ /* 0x040fe20000410000 */
[C---:B------:R-:W-:Y:S01]  /*2460*/  FMUL.FTZ R21, R0.reuse, R42 ;  /* 0x0000002a00157220 */ /* 0x040fe20000410000 */
[C---:B------:R-:W-:Y:S01]  /*2470*/  FMUL.FTZ R24, R0.reuse, R43 ;  /* 0x0000002b00187220 */ /* 0x040fe20000410000 */
[----:B------:R-:W-:Y:S02]  /*2480*/  VIADD R7, R71, 0x1 ;  /* 0x0000000147077836 */ /* 0x000fe40000000000 */
[C---:B------:R-:W-:Y:S01]  /*2490*/  FMUL.FTZ R11, R0.reuse, R30 ;  /* 0x0000001e000b7220 */ /* 0x040fe20000410000 */
[C---:B------:R-:W-:Y:S01]  /*24a0*/  FMUL.FTZ R12, R0.reuse, R31 ;  /* 0x0000001f000c7220 */ /* 0x040fe20000410000 */
[----:B------:R1:W0:Y:S01]  /*24b0*/  MUFU.TANH R89, R28 ;  /* 0x0000001c00597308 */ /* 0x0002220000002400 */
[C---:B------:R-:W-:Y:S01]  /*24c0*/  FMUL.FTZ R13, R0.reuse, R34 ;  /* 0x00000022000d7220 */ /* 0x040fe20000410000 */
[C---:B------:R-:W-:Y:S01]  /*24d0*/  FMUL.FTZ R14, R0.reuse, R35 ;  /* 0x00000023000e7220 */ /* 0x040fe20000410000 */
[C---:B-----5:R-:W-:Y:S01]  /*24e0*/  FMUL.FTZ R25, R0.reuse, R46 ;  /* 0x0000002e00197220 */ /* 0x060fe20000410000 */
[C---:B------:R-:W-:Y:S01]  /*24f0*/  FMUL.FTZ R26, R0.reuse, R47 ;  /* 0x0000002f001a7220 */ /* 0x040fe20000410000 */
[C---:B------:R-:W-:Y:S01]  /*2500*/  FMUL.FTZ R27, R0.reuse, R50 ;  /* 0x00000032001b7220 */ /* 0x040fe20000410000 */
[C---:B------:R-:W-:Y:S01]  /*2510*/  FMUL.FTZ R15, R0.reuse, R38 ;  /* 0x00000026000f7220 */ /* 0x040fe20000410000 */
[C---:B------:R-:W-:Y:S01]  /*2520*/  FMUL.FTZ R20, R0.reuse, R39 ;  /* 0x0000002700147220 */ /* 0x040fe20000410000 */
[----:B------:R5:W0:Y:S01]  /*2530*/  MUFU.TANH R90, R29 ;  /* 0x0000001d005a7308 */ /* 0x000a220000002400 */
[C---:B------:R-:W-:Y:S01]  /*2540*/  FMUL.FTZ R40, R0.reuse, R40 ;  /* 0x0000002800287220 */ /* 0x040fe20000410000 */
[C---:B------:R-:W-:Y:S01]  /*2550*/  FMUL.FTZ R41, R0.reuse, R41 ;  /* 0x0000002900297220 */ /* 0x040fe20000410000 */
[C---:B------:R-:W-:Y:S01]  /*2560*/  FMUL.FTZ R45, R0.reuse, R45 ;  /* 0x0000002d002d7220 */ /* 0x040fe20000410000 */
[C---:B-1----:R-:W-:Y:S01]  /*2570*/  FMUL.FTZ R28, R0.reuse, R51 ;  /* 0x00000033001c7220 */ /* 0x042fe20000410000 */
[C---:B------:R-:W-:Y:S01]  /*2580*/  FMUL.FTZ R52, R0.reuse, R52 ;  /* 0x0000003400347220 */ /* 0x040fe20000410000 */
[C---:B------:R-:W-:Y:S01]  /*2590*/  FMUL.FTZ R53, R0.reuse, R53 ;  /* 0x0000003500357220 */ /* 0x040fe20000410000 */
[C---:B------:R-:W-:Y:S01]  /*25a0*/  FMUL.FTZ R30, R0.reuse, R55 ;  /* 0x00000037001e7220 */ /* 0x040fe20000410000 */
[----:B------:R1:W0:Y:S01]  /*25b0*/  MUFU.TANH R91, R32 ;  /* 0x00000020005b7308 */ /* 0x0002220000002400 */
[C---:B-----5:R-:W-:Y:S01]  /*25c0*/  FMUL.FTZ R29, R0.reuse, R54 ;  /* 0x00000036001d7220 */ /* 0x060fe20000410000 */
[C---:B------:R-:W-:Y:S01]  /*25d0*/  FMUL.FTZ R56, R0.reuse, R56 ;  /* 0x0000003800387220 */ /* 0x040fe20000410000 */
[C---:B------:R-:W-:Y:S01]  /*25e0*/  FMUL.FTZ R57, R0.reuse, R57 ;  /* 0x0000003900397220 */ /* 0x040fe20000410000 */
[C---:B------:R-:W-:Y:S01]  /*25f0*/  FMUL.FTZ R31, R0.reuse, R58 ;  /* 0x0000003a001f7220 */ /* 0x040fe20000410000 */
[C---:B------:R-:W-:Y:S01]  /*2600*/  FMUL.FTZ R60, R0.reuse, R60 ;  /* 0x0000003c003c7220 */ /* 0x040fe20000410000 */
[C---:B------:R-:W-:Y:S01]  /*2610*/  FMUL.FTZ R34, R0.reuse, R63 ;  /* 0x0000003f00227220 */ /* 0x040fe20000410000 */
[C---:B------:R-:W-:Y:S01]  /*2620*/  FMUL.FTZ R35, R0.reuse, R66 ;  /* 0x0000004200237220 */ /* 0x040fe20000410000 */
[----:B------:R5:W0:Y:S01]  /*2630*/  MUFU.TANH R92, R33 ;  /* 0x00000021005c7308 */ /* 0x000a220000002400 */
[C---:B-1----:R-:W-:Y:S01]  /*2640*/  FMUL.FTZ R32, R0.reuse, R59 ;  /* 0x0000003b00207220 */ /* 0x042fe20000410000 */
[C---:B------:R-:W-:Y:S01]  /*2650*/  FMUL.FTZ R74, R0.reuse, R74 ;  /* 0x0000004a004a7220 */ /* 0x040fe20000410000 */
[C---:B------:R-:W-:Y:S01]  /*2660*/  FMUL.FTZ R75, R0.reuse, R75 ;  /* 0x0000004b004b7220 */ /* 0x040fe20000410000 */
[C---:B------:R-:W-:Y:S01]  /*2670*/  FMUL.FTZ R76, R0.reuse, R76 ;  /* 0x0000004c004c7220 */ /* 0x040fe20000410000 */
        /* <DEDUP_REMOVED lines=12> */
[----:B-1----:R-:W-:Y:S01]  /*2740*/  FMUL.FTZ R36, R0, R67 ;  /* 0x0000004300247220 */ /* 0x002fe20000410000 */
[----:B------:R-:W-:-:S02]  /*2750*/  IMAD R7, R16, -0x2, R7 ;  /* 0xfffffffe10077824 */ /* 0x000fc400078e0207 */
        /* <DEDUP_REMOVED lines=10> */
[----:B------:R-:W-:Y:S01]  /*2800*/  FMUL.FTZ R73, R0, R73 ;  /* 0x0000004900497220 */ /* 0x000fe20000410000 */
[----:B--2---:R-:W-:Y:S01]  /*2810*/  IMAD R6, R136, UR42, R7 ;  /* 0x0000002a88067c24 */ /* 0x004fe2000f8e0207 */
[----:B------:R2:W-:Y:S01]  /*2820*/  @!P1 SYNCS.ARRIVE.TRANS64.RED.A1T0 RZ, [R3+URZ], RZ ;  /* 0x000000ff03ff99a7 */ /* 0x0005e2000810043f */
[----:B------:R-:W4:Y:S01]  /*2830*/  MUFU.TANH R58, R60 ;  /* 0x0000003c003a7308 */ /* 0x000f220000002400 */
[----:B-1----:R-:W-:Y:S01]  /*2840*/  FMUL.FTZ R49, R0, R86 ;  /* 0x0000005600317220 */ /* 0x002fe20000410000 */
[----:B---3--:R-:W-:-:S02]  /*2850*/  IMAD.IADD R6, R6, 0x1, -R137 ;  /* 0x0000000106067824 */ /* 0x008fc400078e0a89 */
[----:B------:R-:W-:Y:S01]  /*2860*/  FMUL.FTZ R37, R0, R37 ;  /* 0x0000002500257220 */ /* 0x000fe20000410000 */
[----:B------:R-:W-:Y:S01]  /*2870*/  LEA R79, R88, 0xffffff80, 0x7 ;  /* 0xffffff80584f7811 */ /* 0x000fe200078e38ff */
[----:B------:R-:W-:Y:S02]  /*2880*/  VIADD R83, R6, UR6 ;  /* 0x0000000606537c36 */ /* 0x000fe40008000000 */
[----:B------:R-:W1:Y:S01]  /*2890*/  MUFU.TANH R4, R4 ;  /* 0x0000000400047308 */ /* 0x000e620000002400 */
[----:B--2---:R-:W-:Y:S02]  /*28a0*/  IMAD R3, R136, UR42, R71 ;  /* 0x0000002a88037c24 */ /* 0x004fe4000f8e0247 */
[----:B------:R-:W-:Y:S02]  /*28b0*/  VIADD R86, R6, UR29 ;  /* 0x0000001d06567c36 */ /* 0x000fe40008000000 */
[----:B------:R-:W-:Y:S02]  /*28c0*/  IMAD R82, R16, -0x2, R3 ;  /* 0xfffffffe10527824 */ /* 0x000fe400078e0203 */
[----:B0-----:R-:W-:Y:S01]  /*28d0*/  IMAD.IADD R38, R86, 0x1, R9 ;  /* 0x0000000156267824 */ /* 0x001fe200078e0209 */
[----:B------:R-:W0:Y:S08]  /*28e0*/  MUFU.TANH R2, R2 ;  /* 0x0000000200027308 */ /* 0x000e300000002400 */
[----:B------:R-:W2:Y:S08]  /*28f0*/  MUFU.TANH R10, R10 ;  /* 0x0000000a000a7308 */ /* 0x000eb00000002400 */
        /* <DEDUP_REMOVED lines=50> */
[----:B------:R5:W0:Y:S02]  /*2c20*/  MUFU.TANH R94, R37 ;  /* 0x00000025005e7308 */ /* 0x000a240000002400 */
[----:B-----5:R-:W-:Y:S01]  /*2c30*/  VIADDMNMX R37, R9, R83, R82, PT ;  /* 0x0000005309257246 */ /* 0x020fe20003800152 */
[----:B-1234-:R-:W-:Y:S06]  /*2c40*/  @P2 BRA `(.L_x_3883) ;  /* 0x00000000005c2947 */ /* 0x01efec0003800000 */
        /* <DEDUP_REMOVED lines=13> */
.L_x_3885:
[----:B------:R-:W-:-:S06]  /*2d20*/  UISETP.NE.AND UP2, UPT, UR7, 0x1, UPT ;  /* 0x000000010700788c */ /* 0x000fcc000bf45270 */
[----:B------:R-:W-:-:S05]  /*2d30*/  PLOP3.LUT P2, PT, PT, PT, UP2, 0x80, 0x0 ;  /* 0x000000000000781c */ /* 0x000fca0003f4f028 */
[----:B------:R-:W-:-:S08]  /*2d40*/  @UP2 ULDC.64 UR10, c[0x0][0x9e8] ;  /* 0x00027a00000a2ab9 */ /* 0x000fd00000000a00 */
[----:B------:R-:W-:-:S05]  /*2d50*/  @P2 IMAD.HI.U32 R3, R6, UR10, RZ ;  /* 0x0000000a06032c27 */ /* 0x000fca000f8e00ff */
[----:B------:R-:W-:-:S07]  /*2d60*/  @P2 SHF.R.U32.HI R6, RZ, UR11, R3 ;  /* 0x0000000bff062c19 */ /* 0x000fce0008011603 */
.L_x_3886:
[----:B------:R-:W-:Y:S05]  /*2d70*/  BSYNC B0 ;  /* 0x0000000000007941 */ /* 0x000fea0003800000 */
.L_x_3884:
[----:B------:R-:W-:-:S04]  /*2d80*/  IMAD R3, R6, UR7, -R79 ;  /* 0x0000000706037c24 */ /* 0x000fc8000f8e0a4f */
[----:B------:R-:W-:-:S05]  /*2d90*/  IMAD R3, R16, -0x2, R3 ;  /* 0xfffffffe10037824 */ /* 0x000fca00078e0203 */
[----:B------:R-:W-:Y:S02]  /*2da0*/  VIMNMX R38, R38, R3, !PT ;  /* 0x0000000326267248 */ /* 0x000fe40007fe0100 */
[----:B------:R-:W-:-:S07]  /*2db0*/  VIADDMNMX R37, R3, UR7, R37, PT ;  /* 0x0000000703257c46 */ /* 0x000fce000b800125 */
.L_x_3883:
[C---:B------:R-:W-:Y:S01]  /*2dc0*/  ISETP.GE.AND P2, PT, R71.reuse, 0x2, PT ;  /* 0x000000024700780c */ /* 0x040fe20003f46270 */
[----:B------:R-:W1:Y:S01]  /*2dd0*/  SHFL.IDX PT, R5, R5, 0x1, 0x1c1f ;  /* 0x003c1f0005057f89 */ /* 0x000e6200000e0000 */
[C---:B------:R-:W-:Y:S02]  /*2de0*/  ISETP.GE.AND P5, PT, R71.reuse, 0xa, PT ;  /* 0x0000000a4700780c */ /* 0x040fe40003fa6270 */
[----:B------:R-:W-:Y:S02]  /*2df0*/  ISETP.GT.AND P3, PT, R38, 0x1, !P2 ;  /* 0x000000012600780c */ /* 0x000fe40005764270 */
[----:B------:R-:W-:Y:S02]  /*2e00*/  ISETP.GE.AND P4, PT, R71, 0x9, PT ;  /* 0x000000094700780c */ /* 0x000fe40003f86270 */
[----:B------:R-:W-:Y:S02]  /*2e10*/  ISETP.LT.OR P3, PT, R37, 0x2, P3 ;  /* 0x000000022500780c */ /* 0x000fe40001f61670 */
[----:B------:R-:W-:-:S02]  /*2e20*/  P2R R87, PR, RZ, 0x10 ;  /* 0x00000010ff577803 */ /* 0x000fc40000000000 */
[----:B------:R-:W-:Y:S02]  /*2e30*/  FSEL R98, R8, -INF , !P3 ;  /* 0xff80000008627808 */ /* 0x000fe40005800000 */
[C---:B------:R-:W-:Y:S02]  /*2e40*/  ISETP.GT.AND P3, PT, R38.reuse, 0x9, !P5 ;  /* 0x000000092600780c */ /* 0x040fe40006f64270 */
[----:B------:R-:W-:Y:S02]  /*2e50*/  P2R R99, PR, RZ, 0x20 ;  /* 0x00000020ff637803 */ /* 0x000fe40000000000 */
[----:B------:R-:W-:Y:S02]  /*2e60*/  ISETP.LT.OR P3, PT, R37, 0xa, P3 ;  /* 0x0000000a2500780c */ /* 0x000fe40001f61670 */
[----:B------:R-:W-:Y:S02]  /*2e70*/  ISETP.GT.AND P4, PT, R38, 0x8, !P4 ;  /* 0x000000082600780c */ /* 0x000fe40006784270 */
[----:B------:R-:W-:-:S02]  /*2e80*/  ISETP.GE.AND P5, PT, R71, 0x11, PT ;  /* 0x000000114700780c */ /* 0x000fc40003fa6270 */
[----:B------:R-:W-:Y:S02]  /*2e90*/  FSEL R90, R90, -INF , !P3 ;  /* 0xff8000005a5a7808 */ /* 0x000fe40005800000 */
[----:B------:R-:W-:Y:S02]  /*2ea0*/  ISETP.LT.OR P4, PT, R37, 0x9, P4 ;  /* 0x000000092500780c */ /* 0x000fe40002781670 */
[----:B------:R-:W-:Y:S02]  /*2eb0*/  ISETP.GT.AND P3, PT, R38, 0x10, !P5 ;  /* 0x000000102600780c */ /* 0x000fe40006f64270 */
[----:B------:R-:W-:Y:S02]  /*2ec0*/  FSEL R100, R89, -INF , !P4 ;  /* 0xff80000059647808 */ /* 0x000fe40006000000 */
        /* <DEDUP_REMOVED lines=8> */
[C---:B------:R-:W-:Y:S02]  /*2f50*/  ISETP.GT.AND P3, PT, R38.reuse, 0x18, !P4 ;  /* 0x000000182600780c */ /* 0x040fe40006764270 */
        /* <DEDUP_REMOVED lines=8> */
[----:B0-----:R-:W-:Y:S02]  /*2fe0*/  FSEL R72, R94, -INF , !P3 ;  /* 0xff8000005e487808 */ /* 0x001fe40005800000 */
        /* <DEDUP_REMOVED lines=98> */
[----:B------:R-:W-:Y:S02]  /*3610*/  P2R R89, PR, RZ, 0x20 ;  /* 0x00000020ff597803 */ /* 0x000fe40000000000 */
[----:B------:R-:W-:Y:S02]  /*3620*/  FSEL R8, R77, -INF , !P3 ;  /* 0xff8000004d087808 */ /* 0x000fe40005800000 */
[----:B------:R-:W-:Y:S02]  /*3630*/  ISETP.GE.AND P3, PT, R71, 0x71, PT ;  /* 0x000000714700780c */ /* 0x000fe40003f66270 */
[----:B-1----:R-:W-:Y:S02]  /*3640*/  VIADDMNMX R67, R5, R83, R82, PT ;  /* 0x0000005305437246 */ /* 0x002fe40003800152 */
        /* <DEDUP_REMOVED lines=16> */
[----:B------:R-:W-:Y:S01]  /*3750*/  ISETP.GE.AND P6, PT, R71, 0x7a, PT ;  /* 0x0000007a4700780c */ /* 0x000fe20003fc6270 */
[----:B------:R-:W-:-:S03]  /*3760*/  IMAD.IADD R71, R86, 0x1, R5 ;  /* 0x0000000156477824 */ /* 0x000fc600078e0205 */
[----:B------:R-:W-:Y:S02]  /*3770*/  P2R R77, PR, RZ, 0x40 ;  /* 0x00000040ff4d7803 */ /* 0x000fe40000000000 */
[----:B------:R-:W-:-:S04]  /*3780*/  ISETP.GT.AND P6, PT, R38, 0x79, !P6 ;  /* 0x000000792600780c */ /* 0x000fc800077c4270 */
[----:B------:R-:W-:-:S04]  /*3790*/  ISETP.LT.OR P6, PT, R37, 0x7a, P6 ;  /* 0x0000007a2500780c */ /* 0x000fc800037c1670 */
        /* <DEDUP_REMOVED lines=17> */
.L_x_3889:
[----:B------:R-:W-:-:S06]  /*38b0*/  UISETP.NE.AND UP2, UPT, UR7, 0x1, UPT ;  /* 0x000000010700788c */ /* 0x000fcc000bf45270 */
[----:B------:R-:W-:-:S05]  /*38c0*/  PLOP3.LUT P6, PT, PT, PT, UP2, 0x80, 0x0 ;  /* 0x000000000000781c */ /* 0x000fca0003fcf028 */
[----:B------:R-:W-:-:S08]  /*38d0*/  @UP2 ULDC.64 UR10, c[0x0][0x9e8] ;  /* 0x00027a00000a2ab9 */ /* 0x000fd00000000a00 */
[----:B------:R-:W-:Y:S01]  /*38e0*/  @P6 IMAD.HI.U32 R5, R38, UR10, RZ ;  /* 0x0000000a26056c27 */ /* 0x000fe2000f8e00ff */
[----:B------:R-:W-:-:S13]  /*38f0*/  PLOP3.LUT P6, PT, PT, PT, UP2, 0x80, 0x0 ;  /* 0x000000000000781c */ /* 0x000fda0003fcf028 */
[----:B------:R-:W-:-:S07]  /*3900*/  @P6 SHF.R.U32.HI R38, RZ, UR11, R5 ;  /* 0x0000000bff266c19 */ /* 0x000fce0008011605 */
.L_x_3890:
[----:B------:R-:W-:Y:S05]  /*3910*/  BSYNC B0 ;  /* 0x0000000000007941 */ /* 0x000fea0003800000 */
.L_x_3888:
[----:B------:R-:W-:-:S04]  /*3920*/  IMAD R5, R38, UR7, -R79 ;  /* 0x0000000726057c24 */ /* 0x000fc8000f8e0a4f */
[----:B------:R-:W-:-:S05]  /*3930*/  IMAD R38, R16, -0x2, R5 ;  /* 0xfffffffe10267824 */ /* 0x000fca00078e0205 */
[----:B------:R-:W-:Y:S02]  /*3940*/  VIMNMX R71, R71, R38, !PT ;  /* 0x0000002647477248 */ /* 0x000fe40007fe0100 */
[----:B------:R-:W-:-:S07]  /*3950*/  VIADDMNMX R67, R38, UR7, R67, PT ;  /* 0x0000000726437c46 */ /* 0x000fce000b800143 */
.L_x_3887:
        /* <DEDUP_REMOVED lines=21> */
[C---:B------:R-:W-:Y:S02]  /*3ab0*/  ISETP.GT.AND P3, PT, R71.reuse, 0x70, !P3 ;  /* 0x000000704700780c */ /* 0x040fe40005f64270 */
[C---:B------:R-:W-:Y:S02]  /*3ac0*/  ISETP.GT.AND P2, PT, R71.reuse, 0x9, !P2 ;  /* 0x000000094700780c */ /* 0x040fe40005744270 */
[----:B------:R-:W-:Y:S02]  /*3ad0*/  ISETP.GT.AND P4, PT, R71, 0x71, !P4 ;  /* 0x000000714700780c */ /* 0x000fe40006784270 */
[C---:B------:R-:W-:Y:S02]  /*3ae0*/  ISETP.LT.OR P2, PT, R67.reuse, 0xa, P2 ;  /* 0x0000000a4300780c */ /* 0x040fe40001741670 */
[----:B------:R-:W-:Y:S02]  /*3af0*/  ISETP.LT.OR P3, PT, R67, 0x71, P3 ;  /* 0x000000714300780c */ /* 0x000fe40001f61670 */
[----:B------:R-:W-:-:S02]  /*3b00*/  FSEL R12, R12, -INF , !P2 ;  /* 0xff8000000c0c7808 */ /* 0x000fc40005000000 */
[----:B------:R-:W-:Y:S02]  /*3b10*/  ISETP.GT.AND P2, PT, R71, 0x10, !P6 ;  /* 0x000000104700780c */ /* 0x000fe40007744270 */
[----:B------:R-:W-:Y:S02]  /*3b20*/  ISETP.NE.AND P6, PT, R104, RZ, PT ;  /* 0x000000ff6800720c */ /* 0x000fe40003fc5270 */
[----:B------:R-:W-:Y:S02]  /*3b30*/  ISETP.LT.OR P2, PT, R67, 0x11, P2 ;  /* 0x000000114300780c */ /* 0x000fe40001741670 */
[----:B------:R-:W-:Y:S02]  /*3b40*/  ISETP.GT.AND P5, PT, R71, 0x78, !P5 ;  /* 0x000000784700780c */ /* 0x000fe40006fa4270 */
[----:B------:R-:W-:Y:S02]  /*3b50*/  FSEL R13, R13, -INF , !P2 ;  /* 0xff8000000d0d7808 */ /* 0x000fe40005000000 */
[----:B------:R-:W-:-:S02]  /*3b60*/  ISETP.NE.AND P2, PT, R91, RZ, PT ;  /* 0x000000ff5b00720c */ /* 0x000fc40003f45270 */
[----:B------:R-:W-:Y:S02]  /*3b70*/  ISETP.LT.OR P4, PT, R67, 0x72, P4 ;  /* 0x000000724300780c */ /* 0x000fe40002781670 */
[----:B------:R-:W-:Y:S02]  /*3b80*/  ISETP.GT.AND P2, PT, R71, 0x11, !P2 ;  /* 0x000000114700780c */ /* 0x000fe40005744270 */
[----:B------:R-:W-:Y:S02]  /*3b90*/  FSEL R48, R48, -INF , !P3 ;  /* 0xff80000030307808 */ /* 0x000fe40005800000 */
[C---:B------:R-:W-:Y:S02]  /*3ba0*/  ISETP.LT.OR P2, PT, R67.reuse, 0x12, P2 ;  /* 0x000000124300780c */ /* 0x040fe40001741670 */
[----:B------:R-:W-:Y:S02]  /*3bb0*/  ISETP.LT.OR P5, PT, R67, 0x79, P5 ;  /* 0x000000794300780c */ /* 0x000fe40002fa1670 */
[----:B------:R-:W-:-:S02]  /*3bc0*/  FSEL R14, R14, -INF , !P2 ;  /* 0xff8000000e0e7808 */ /* 0x000fc40005000000 */
[----:B------:R-:W-:Y:S02]  /*3bd0*/  ISETP.NE.AND P2, PT, R101, RZ, PT ;  /* 0x000000ff6500720c */ /* 0x000fe40003f45270 */
[----:B------:R-:W-:Y:S02]  /*3be0*/  FSEL R47, R47, -INF , !P4 ;  /* 0xff8000002f2f7808 */ /* 0x000fe40006000000 */
[----:B------:R-:W-:Y:S02]  /*3bf0*/  ISETP.GT.AND P2, PT, R71, 0x18, !P2 ;  /* 0x000000184700780c */ /* 0x000fe40005744270 */
[----:B------:R-:W-:Y:S02]  /*3c00*/  FSEL R49, R49, -INF , !P5 ;  /* 0xff80000031317808 */ /* 0x000fe40006800000 */
[----:B------:R-:W-:-:S04]  /*3c10*/  ISETP.LT.OR P2, PT, R67, 0x19, P2 ;  /* 0x000000194300780c */ /* 0x000fc80001741670 */
[----:B------:R-:W-:Y:S02]  /*3c20*/  FSEL R15, R15, -INF , !P2 ;  /* 0xff8000000f0f7808 */ /* 0x000fe40005000000 */
[----:B------:R-:W-:-:S04]  /*3c30*/  ISETP.NE.AND P2, PT, R93, RZ, PT ;  /* 0x000000ff5d00720c */ /* 0x000fc80003f45270 */
[----:B------:R-:W-:-:S04]  /*3c40*/  ISETP.GT.AND P2, PT, R71, 0x19, !P2 ;  /* 0x000000194700780c */ /* 0x000fc80005744270 */
        /* <DEDUP_REMOVED lines=69> */
[----:B------:R-:W-:Y:S02]  /*40a0*/  FMNMX.FTZ R42, R51, R42, !PT ;  /* 0x0000002a332a7209 */ /* 0x000fe40007810000 */
        /* <DEDUP_REMOVED lines=14> */
[----:B------:R-:W-:Y:S01]  /*4190*/  ISETP.NE.AND P2, PT, R111, RZ, PT ;  /* 0x000000ff6f00720c */ /* 0x000fe20003f45270 */
[----:B------:R-:W0:Y:S01]  /*41a0*/  SHFL.BFLY PT, R5, R42, 0x2, 0x1f ;  /* 0x0c401f002a057f89 */ /* 0x000e2200000e0000 */
[----:B------:R-:W-:Y:S02]  /*41b0*/  ISETP.NE.AND P6, PT, R97, RZ, PT ;  /* 0x000000ff6100720c */ /* 0x000fe40003fc5270 */
[----:B------:R-:W-:-:S04]  /*41c0*/  ISETP.GT.AND P2, PT, R71, 0x58, !P2 ;  /* 0x000000584700780c */ /* 0x000fc80005744270 */
[----:B------:R-:W-:-:S04]  /*41d0*/  ISETP.LT.OR P2, PT, R67, 0x59, P2 ;  /* 0x000000594300780c */ /* 0x000fc80001741670 */
[----:B------:R-:W-:Y:S02]  /*41e0*/  FSEL R37, R95, -INF , !P2 ;  /* 0xff8000005f257808 */ /* 0x000fe40005000000 */
[----:B------:R-:W-:-:S04]  /*41f0*/  ISETP.NE.AND P2, PT, R60, RZ, PT ;  /* 0x000000ff3c00720c */ /* 0x000fc80003f45270 */
[----:B------:R-:W-:-:S04]  /*4200*/  ISETP.GT.AND P2, PT, R71, 0x59, !P2 ;  /* 0x000000594700780c */ /* 0x000fc80005744270 */
[----:B------:R-:W-:Y:S02]  /*4210*/  ISETP.LT.OR P2, PT, R67, 0x5a, P2 ;  /* 0x0000005a4300780c */ /* 0x000fe40001741670 */
[----:B0-----:R-:W-:Y:S02]  /*4220*/  FMNMX.FTZ R43, R42, R5, !PT ;  /* 0x000000052a2b7209 */ /* 0x001fe40007810000 */
[----:B------:R-:W-:Y:S02]  /*4230*/  FSEL R38, R96, -INF , !P2 ;  /* 0xff80000060267808 */ /* 0x000fe40005000000 */
[----:B------:R-:W-:Y:S01]  /*4240*/  ISETP.NE.AND P2, PT, R63, RZ, PT ;  /* 0x000000ff3f00720c */ /* 0x000fe20003f45270 */
[----:B------:R-:W0:Y:S03]  /*4250*/  SHFL.BFLY PT, R60, R43, 0x1, 0x1f ;  /* 0x0c201f002b3c7f89 */ /* 0x000e2600000e0000 */
[----:B------:R-:W-:-:S04]  /*4260*/  ISETP.GT.AND P2, PT, R71, 0x60, !P2 ;  /* 0x000000604700780c */ /* 0x000fc80005744270 */
[----:B------:R-:W-:-:S04]  /*4270*/  ISETP.LT.OR P2, PT, R67, 0x61, P2 ;  /* 0x000000614300780c */ /* 0x000fc80001741670 */
[----:B------:R-:W-:Y:S02]  /*4280*/  FSEL R41, R74, -INF , !P2 ;  /* 0xff8000004a297808 */ /* 0x000fe40005000000 */
[----:B------:R-:W-:-:S04]  /*4290*/  ISETP.NE.AND P2, PT, R112, RZ, PT ;  /* 0x000000ff7000720c */ /* 0x000fc80003f45270 */
[----:B------:R-:W-:-:S04]  /*42a0*/  ISETP.GT.AND P2, PT, R71, 0x61, !P2 ;  /* 0x000000614700780c */ /* 0x000fc80005744270 */
[----:B------:R-:W-:Y:S02]  /*42b0*/  ISETP.LT.OR P2, PT, R67, 0x62, P2 ;  /* 0x000000624300780c */ /* 0x000fe40001741670 */
[----:B0-----:R-:W-:Y:S01]  /*42c0*/  FMNMX.FTZ R5, R43, R60, !PT ;  /* 0x0000003c2b057209 */ /* 0x001fe20007810000 */
[----:B------:R-:W-:Y:S01]  /*42d0*/  IMAD.U32 R60, RZ, RZ, UR30 ;  /* 0x0000001eff3c7e24 */ /* 0x000fe2000f8e00ff */
[----:B------:R-:W-:Y:S02]  /*42e0*/  FSEL R39, R75, -INF , !P2 ;  /* 0xff8000004b277808 */ /* 0x000fe40005000000 */
[----:B------:R-:W-:Y:S01]  /*42f0*/  ISETP.GT.AND P2, PT, R71, 0x68, !P6 ;  /* 0x000000684700780c */ /* 0x000fe20007744270 */
[----:B------:R-:W-:-:S01]  /*4300*/  FFMA.FTZ R45, R5, R60, -8 ;  /* 0xc1000000052d7423 */ /* 0x000fc2000001003c */
[----:B------:R-:W-:Y:S02]  /*4310*/  ISETP.NE.AND P6, PT, R40, RZ, PT ;  /* 0x000000ff2800720c */ /* 0x000fe40003fc5270 */
[----:B------:R-:W-:-:S04]  /*4320*/  ISETP.LT.OR P2, PT, R67, 0x69, P2 ;  /* 0x000000694300780c */ /* 0x000fc80001741670 */
[----:B------:R-:W-:Y:S02]  /*4330*/  FSEL R40, R78, -INF , !P2 ;  /* 0xff8000004e287808 */ /* 0x000fe40005000000 */
[----:B------:R-:W-:-:S04]  /*4340*/  FSETP.NEU.FTZ.AND P2, PT, R5, -INF , PT ;  /* 0xff8000000500780b */ /* 0x000fc80003f5d000 */
[----:B------:R-:W-:Y:S02]  /*4350*/  FSEL R79, R45, RZ, P2 ;  /* 0x000000ff2d4f7208 */ /* 0x000fe40001000000 */
[----:B------:R-:W-:Y:S02]  /*4360*/  ISETP.GT.AND P2, PT, R71, RZ, !P6 ;  /* 0x000000ff4700720c */ /* 0x000fe40007744270 */
[----:B------:R-:W-:Y:S01]  /*4370*/  ISETP.NE.AND P6, PT, R77, RZ, PT ;  /* 0x000000ff4d00720c */ /* 0x000fe20003fc5270 */
[----:B------:R-:W-:-:S01]  /*4380*/  FFMA.FTZ R78, R72, UR30, -R79 ;  /* 0x0000001e484e7c23 */ /* 0x000fc2000801084f */
[----:B------:R-:W-:Y:S01]  /*4390*/  ISETP.LT.OR P2, PT, R67, 0x1, P2 ;  /* 0x000000014300780c */ /* 0x000fe20001741670 */
[----:B------:R-:W-:-:S01]  /*43a0*/  FFMA.FTZ R62, R62, UR30, -R79 ;  /* 0x0000001e3e3e7c23 */ /* 0x000fc2000801084f */
[----:B------:R-:W-:Y:S01]  /*43b0*/  ISETP.GT.AND P6, PT, R71, 0x79, !P6 ;  /* 0x000000794700780c */ /* 0x000fe200077c4270 */
[----:B------:R-:W-:-:S01]  /*43c0*/  FFMA.FTZ R57, R57, UR30, -R79 ;  /* 0x0000001e39397c23 */ /* 0x000fc2000801084f */
[----:B------:R-:W-:Y:S01]  /*43d0*/  FSEL R75, R2, -INF , !P2 ;  /* 0xff800000024b7808 */ /* 0x000fe20005000000 */
[----:B------:R-:W-:-:S01]  /*43e0*/  FFMA.FTZ R2, R76, UR30, -R79 ;  /* 0x0000001e4c027c23 */ /* 0x000fc2000801084f */
[----:B------:R-:W-:Y:S01]  /*43f0*/  ISETP.NE.AND P2, PT, R113, RZ, PT ;  /* 0x000000ff7100720c */ /* 0x000fe20003f45270 */
[----:B------:R-:W-:-:S01]  /*4400*/  FFMA.FTZ R43, R98, UR30, -R79 ;  /* 0x0000001e622b7c23 */ /* 0x000fc2000801084f */
[----:B------:R-:W-:Y:S01]  /*4410*/  FMNMX.FTZ R42, R75, R10, !PT ;  /* 0x0000000a4b2a7209 */ /* 0x000fe20007810000 */
[----:B------:R-:W-:-:S01]  /*4420*/  FFMA.FTZ R60, R100, UR30, -R79 ;  /* 0x0000001e643c7c23 */ /* 0x000fc2000801084f */
[----:B------:R-:W-:Y:S01]  /*4430*/  ISETP.GT.AND P2, PT, R71, 0x69, !P2 ;  /* 0x000000694700780c */ /* 0x000fe20005744270 */
[----:B------:R-:W-:Y:S01]  /*4440*/  MUFU.EX2 R2, R2 ;  /* 0x0000000200027308 */ /* 0x000fe20000000800 */
[----:B------:R-:W-:Y:S01]  /*4450*/  FMNMX.FTZ R45, R11, R42, !PT ;  /* 0x0000002a0b2d7209 */ /* 0x000fe20007810000 */
[--C-:B------:R-:W-:Y:S01]  /*4460*/  FFMA.FTZ R63, R90, UR30, -R79.reuse ;  /* 0x0000001e5a3f7c23 */ /* 0x100fe2000801084f */
[----:B------:R-:W-:Y:S01]  /*4470*/  ISETP.LT.OR P2, PT, R67, 0x6a, P2 ;  /* 0x0000006a4300780c */ /* 0x000fe20001741670 */
[--C-:B------:R-:W-:Y:S01]  /*4480*/  FFMA.FTZ R76, R102, UR30, -R79.reuse ;  /* 0x0000001e664c7c23 */ /* 0x100fe2000801084f */
[----:B------:R-:W-:Y:S01]  /*4490*/  FMNMX.FTZ R74, R12, R45, !PT ;  /* 0x0000002d0c4a7209 */ /* 0x000fe20007810000 */
[--C-:B------:R-:W-:Y:S01]  /*44a0*/  FFMA.FTZ R45, R92, UR30, -R79.reuse ;  /* 0x0000001e5c2d7c23 */ /* 0x100fe2000801084f */
[----:B------:R-:W-:Y:S01]  /*44b0*/  FSEL R46, R46, -INF , !P2 ;  /* 0xff8000002e2e7808 */ /* 0x000fe20005000000 */
        /* <DEDUP_REMOVED lines=8> */
[----:B------:R-:W0:Y:S01]  /*4540*/  MUFU.EX2 R43, R43 ;  /* 0x0000002b002b7308 */ /* 0x000e220000000800 */
[----:B------:R-:W-:Y:S01]  /*4550*/  FMNMX.FTZ R73, R15, R74, !PT ;  /* 0x0000004a0f497209 */ /* 0x000fe20007810000 */
[--C-:B------:R-:W-:Y:S01]  /*4560*/  FFMA.FTZ R54, R54, UR30, -R79.reuse ;  /* 0x0000001e36367c23 */ /* 0x100fe2000801084f */
[----:B------:R-:W-:-:S01]  /*4570*/  FFMA.FTZ R53, R53, UR30, -R79 ;  /* 0x0000001e35357c23 */ /* 0x000fc2000801084f */
[--C-:B------:R-:W-:Y:S01]  /*4580*/  FFMA.FTZ R56, R56, UR30, -R79.reuse ;  /* 0x0000001e38387c23 */ /* 0x100fe2000801084f */
[----:B------:R-:W-:Y:S01]  /*4590*/  FMNMX.FTZ R74, R20, R73, !PT ;  /* 0x00000049144a7209 */ /* 0x000fe20007810000 */
[--C-:B------:R-:W-:Y:S01]  /*45a0*/  FFMA.FTZ R55, R55, UR30, -R79.reuse ;  /* 0x0000001e37377c23 */ /* 0x100fe2000801084f */
[----:B------:R-:W-:-:S01]  /*45b0*/  FFMA.FTZ R52, R52, UR30, -R79 ;  /* 0x0000001e34347c23 */ /* 0x000fc2000801084f */
[----:B------:R-:W1:Y:S01]  /*45c0*/  MUFU.EX2 R60, R60 ;  /* 0x0000003c003c7308 */ /* 0x000e620000000800 */
[----:B------:R-:W-:Y:S01]  /*45d0*/  FMNMX.FTZ R73, R21, R74, !PT ;  /* 0x0000004a15497209 */ /* 0x000fe20007810000 */
[--C-:B------:R-:W-:Y:S01]  /*45e0*/  FFMA.FTZ R74, R70, UR30, -R79.reuse ;  /* 0x0000001e464a7c23 */ /* 0x100fe2000801084f */
[----:B------:R-:W-:-:S01]  /*45f0*/  FFMA.FTZ R3, R3, UR30, -R79 ;  /* 0x0000001e03037c23 */ /* 0x000fc2000801084f */
[----:B------:R-:W-:Y:S01]  /*4600*/  FFMA.FTZ R4, R4, UR30, -R79 ;  /* 0x0000001e04047c23 */ /* 0x000fe2000801084f */
[----:B------:R-:W-:-:S03]  /*4610*/  FMNMX.FTZ R72, R24, R73, !PT ;  /* 0x0000004918487209 */ /* 0x000fc60007810000 */
[----:B------:R2:W-:Y:S01]  /*4620*/  MUFU.EX2 R81, R74 ;  /* 0x0000004a00517308 */ /* 0x0005e20000000800 */
[----:B------:R-:W-:-:S04]  /*4630*/  FMNMX.FTZ R73, R25, R72, !PT ;  /* 0x0000004819497209 */ /* 0x000fc80007810000 */
[----:B------:R-:W-:-:S03]  /*4640*/  FMNMX.FTZ R72, R26, R73, !PT ;  /* 0x000000491a487209 */ /* 0x000fc60007810000 */
[----:B------:R-:W3:Y:S01]  /*4650*/  MUFU.EX2 R63, R63 ;  /* 0x0000003f003f7308 */ /* 0x000ee20000000800 */
[----:B------:R-:W-:Y:S01]  /*4660*/  FMNMX.FTZ R73, R27, R72, !PT ;  /* 0x000000481b497209 */ /* 0x000fe20007810000 */
[--C-:B------:R-:W-:Y:S01]  /*4670*/  FFMA.FTZ R72, R69, UR30, -R79.reuse ;  /* 0x0000001e45487c23 */ /* 0x100fe2000801084f */
[----:B--2---:R-:W-:-:S02]  /*4680*/  FFMA.FTZ R74, R64, UR30, -R79 ;  /* 0x0000001e404a7c23 */ /* 0x004fc4000801084f */
[----:B------:R-:W-:Y:S01]  /*4690*/  FMNMX.FTZ R70, R28, R73, !PT ;  /* 0x000000491c467209 */ /* 0x000fe20007810000 */
[----:B------:R-:W-:-:S02]  /*46a0*/  FFMA.FTZ R73, R68, UR30, -R79 ;  /* 0x0000001e44497c23 */ /* 0x000fc4000801084f */
[----:B------:R-:W2:Y:S01]  /*46b0*/  MUFU.EX2 R42, R76 ;  /* 0x0000004c002a7308 */ /* 0x000ea20000000800 */
[----:B------:R-:W-:-:S04]  /*46c0*/  FMNMX.FTZ R69, R29, R70, !PT ;  /* 0x000000461d457209 */ /* 0x000fc80007810000 */
[----:B------:R-:W-:-:S03]  /*46d0*/  FMNMX.FTZ R70, R30, R69, !PT ;  /* 0x000000451e467209 */ /* 0x000fc60007810000 */
[----:B------:R-:W4:Y:S01]  /*46e0*/  MUFU.EX2 R45, R45 ;  /* 0x0000002d002d7308 */ /* 0x000f220000000800 */
[----:B------:R-:W-:Y:S01]  /*46f0*/  FMNMX.FTZ R69, R31, R70, !PT ;  /* 0x000000461f457209 */ /* 0x000fe20007810000 */
[----:B------:R-:W-:-:S03]  /*4700*/  FFMA.FTZ R70, R66, UR30, -R79 ;  /* 0x0000001e42467c23 */ /* 0x000fc6000801084f */
[----:B------:R-:W-:-:S03]  /*4710*/  FMNMX.FTZ R68, R32, R69, !PT ;  /* 0x0000004520447209 */ /* 0x000fc60007810000 */
[----:B------:R-:W5:Y:S01]  /*4720*/  MUFU.EX2 R77, R77 ;  /* 0x0000004d004d7308 */ /* 0x000f620000000800 */
[----:B------:R-:W-:Y:S01]  /*4730*/  FMNMX.FTZ R69, R33, R68, !PT ;  /* 0x0000004421457209 */ /* 0x000fe20007810000 */
[----:B------:R-:W-:-:S03]  /*4740*/  FFMA.FTZ R68, R65, UR30, -R79 ;  /* 0x0000001e41447c23 */ /* 0x000fc6000801084f */
[----:B------:R-:W-:-:S03]  /*4750*/  FMNMX.FTZ R66, R34, R69, !PT ;  /* 0x0000004522427209 */ /* 0x000fc60007810000 */
[----:B------:R-:W5:Y:S01]  /*4760*/  MUFU.EX2 R78, R78 ;  /* 0x0000004e004e7308 */ /* 0x000f620000000800 */
[----:B------:R-:W-:-:S04]  /*4770*/  FMNMX.FTZ R65, R35, R66, !PT ;  /* 0x0000004223417209 */ /* 0x000fc80007810000 */
[----:B------:R-:W-:-:S03]  /*4780*/  FMNMX.FTZ R66, R36, R65, !PT ;  /* 0x0000004124427209 */ /* 0x000fc60007810000 */
[----:B------:R-:W-:Y:S01]  /*4790*/  MUFU.EX2 R69, R68 ;  /* 0x0000004400457308 */ /* 0x000fe20000000800 */
[----:B------:R-:W-:-:S04]  /*47a0*/  FMNMX.FTZ R65, R37, R66, !PT ;  /* 0x0000004225417209 */ /* 0x000fc80007810000 */
[----:B------:R-:W-:-:S03]  /*47b0*/  FMNMX.FTZ R64, R38, R65, !PT ;  /* 0x0000004126407209 */ /* 0x000fc60007810000 */
[----:B------:R-:W5:Y:S01]  /*47c0*/  MUFU.EX2 R44, R44 ;  /* 0x0000002c002c7308 */ /* 0x000f620000000800 */
[----:B------:R-:W-:-:S04]  /*47d0*/  FMNMX.FTZ R64, R41, R64, !PT ;  /* 0x0000004029407209 */ /* 0x000fc80007810000 */
[----:B------:R-:W-:Y:S01]  /*47e0*/  FMNMX.FTZ R65, R39, R64, !PT ;  /* 0x0000004027417209 */ /* 0x000fe20007810000 */
[----:B------:R-:W-:-:S02]  /*47f0*/  FFMA.FTZ R64, R59, UR30, -R79 ;  /* 0x0000001e3b407c23 */ /* 0x000fc4000801084f */
[----:B------:R-:W-:Y:S01]  /*4800*/  MUFU.EX2 R72, R72 ;  /* 0x0000004800487308 */ /* 0x000fe20000000800 */
[----:B------:R-:W-:-:S04]  /*4810*/  FMNMX.FTZ R65, R40, R65, !PT ;  /* 0x0000004128417209 */ /* 0x000fc80007810000 */
[----:B------:R-:W-:-:S03]  /*4820*/  FMNMX.FTZ R65, R46, R65, !PT ;  /* 0x000000412e417209 */ /* 0x000fc60007810000 */
[----:B------:R-:W-:Y:S01]  /*4830*/  MUFU.EX2 R73, R73 ;  /* 0x0000004900497308 */ /* 0x000fe20000000800 */
[----:B------:R-:W-:Y:S01]  /*4840*/  FMNMX.FTZ R62, R48, R65, !PT ;  /* 0x00000041303e7209 */ /* 0x000fe20007810000 */
[----:B------:R-:W-:-:S03]  /*4850*/  FFMA.FTZ R65, R58, UR30, -R79 ;  /* 0x0000001e3a417c23 */ /* 0x000fc6000801084f */
[----:B------:R-:W-:-:S03]  /*4860*/  FMNMX.FTZ R62, R47, R62, !PT ;  /* 0x0000003e2f3e7209 */ /* 0x000fc60007810000 */
[----:B------:R-:W-:Y:S01]  /*4870*/  MUFU.EX2 R70, R70 ;  /* 0x0000004600467308 */ /* 0x000fe20000000800 */
[----:B------:R-:W-:-:S04]  /*4880*/  FMNMX.FTZ R59, R49, R62, !PT ;  /* 0x0000003e313b7209 */ /* 0x000fc80007810000 */
[----:B------:R-:W-:-:S03]  /*4890*/  FMNMX.FTZ R59, R50, R59, !PT ;  /* 0x0000003b323b7209 */ /* 0x000fc60007810000 */
[----:B------:R0:W-:Y:S02]  /*48a0*/  MUFU.EX2 R62, R57 ;  /* 0x00000039003e7308 */ /* 0x0001e40000000800 */
[----:B------:R-:W1:Y:S06]  /*48b0*/  SHFL.BFLY PT, R58, R59, 0x2, 0x1f ;  /* 0x0c401f003b3a7f89 */ /* 0x000e6c00000e0000 */
[----:B------:R-:W-:Y:S01]  /*48c0*/  MUFU.EX2 R74, R74 ;  /* 0x0000004a004a7308 */ /* 0x000fe20000000800 */
[----:B0-----:R-:W-:-:S07]  /*48d0*/  FFMA.FTZ R57, R51, UR30, -R79 ;  /* 0x0000001e33397c23 */ /* 0x001fce000801084f */
[----:B------:R-:W-:Y:S08]  /*48e0*/  MUFU.EX2 R65, R65 ;  /* 0x0000004100417308 */ /* 0x000ff00000000800 */
[----:B------:R-:W-:Y:S01]  /*48f0*/  MUFU.EX2 R61, R61 ;  /* 0x0000003d003d7308 */ /* 0x000fe20000000800 */
[----:B-1----:R-:W-:Y:S01]  /*4900*/  FMNMX.FTZ R58, R59, R58, !PT ;  /* 0x0000003a3b3a7209 */ /* 0x002fe20007810000 */
[--C-:B------:R-:W-:Y:S01]  /*4910*/  FFMA.FTZ R59, R9, UR30, -R79.reuse ;  /* 0x0000001e093b7c23 */ /* 0x100fe2000801084f */
[----:B------:R-:W-:-:S01]  /*4920*/  FFMA.FTZ R9, R8, UR30, -R79 ;  /* 0x0000001e08097c23 */ /* 0x000fc2000801084f */
[--C-:B------:R-:W-:Y:S01]  /*4930*/  FFMA.FTZ R8, R7, UR30, -R79.reuse ;  /* 0x0000001e07087c23 */ /* 0x100fe2000801084f */
[----:B------:R-:W-:-:S01]  /*4940*/  FFMA.FTZ R7, R6, UR30, -R79 ;  /* 0x0000001e06077c23 */ /* 0x000fc2000801084f */
[----:B------:R-:W0:Y:S02]  /*4950*/  SHFL.BFLY PT, R51, R58, 0x1, 0x1f ;  /* 0x0c201f003a337f89 */ /* 0x000e2400000e0000 */
[----:B------:R1:W-:Y:S08]  /*4960*/  MUFU.EX2 R66, R59 ;  /* 0x0000003b00427308 */ /* 0x0003f00000000800 */
[----:B------:R-:W-:Y:S01]  /*4970*/  MUFU.EX2 R64, R64 ;  /* 0x0000004000407308 */ /* 0x000fe20000000800 */
[----:B-1----:R-:W-:-:S07]  /*4980*/  FADD.FTZ R59, R2, R43 ;  /* 0x0000002b023b7221 */ /* 0x002fce0000010000 */
[----:B------:R-:W-:Y:S01]  /*4990*/  MUFU.EX2 R54, R54 ;  /* 0x0000003600367308 */ /* 0x000fe20000000800 */
[----:B0-----:R-:W-:Y:S01]  /*49a0*/  FMNMX.FTZ R6, R58, R51, !PT ;  /* 0x000000333a067209 */ /* 0x001fe20007810000 */
[----:B------:R-:W-:Y:S02]  /*49b0*/  IMAD.U32 R51, RZ, RZ, UR30 ;  /* 0x0000001eff337e24 */ /* 0x000fe4000f8e00ff */
[----:B------:R-:W-:-:S04]  /*49c0*/  FADD.FTZ R58, R60, R59 ;  /* 0x0000003b3c3a7221 */ /* 0x000fc80000010000 */
[----:B------:R-:W-:Y:S01]  /*49d0*/  MUFU.EX2 R53, R53 ;  /* 0x0000003500357308 */ /* 0x000fe20000000800 */
[C---:B------:R-:W-:Y:S01]  /*49e0*/  FSETP.NEU.FTZ.AND P2, PT, R6.reuse, -INF , PT ;  /* 0xff8000000600780b */ /* 0x040fe20003f5d000 */
[----:B------:R-:W-:Y:S01]  /*49f0*/  FFMA.FTZ R51, R6, R51, -8 ;  /* 0xc100000006337423 */ /* 0x000fe20000010033 */
[----:B---3--:R-:W-:-:S04]  /*4a00*/  FADD.FTZ R59, R63, R58 ;  /* 0x0000003a3f3b7221 */ /* 0x008fc80000010000 */
[----:B------:R-:W-:Y:S01]  /*4a10*/  FSEL R51, R51, RZ, P2 ;  /* 0x000000ff33337208 */ /* 0x000fe20001000000 */
[----:B--2---:R-:W-:-:S01]  /*4a20*/  FADD.FTZ R58, R42, R59 ;  /* 0x0000003b2a3a7221 */ /* 0x004fc20000010000 */
[----:B------:R-:W-:Y:S01]  /*4a30*/  MUFU.EX2 R56, R56 ;  /* 0x0000003800387308 */ /* 0x000fe20000000800 */
[----:B------:R-:W-:Y:S02]  /*4a40*/  PLOP3.LUT P2, PT, PT, PT, UP1, 0x40, 0x0 ;  /* 0x000000000000781c */ /* 0x000fe40003f4e818 */
        /* <DEDUP_REMOVED lines=8> */
[----:B----4-:R-:W-:Y:S01]  /*4ad0*/  FADD.FTZ R68, R45, R58 ;  /* 0x0000003a2d447221 */ /* 0x010fe20000010000 */
[----:B------:R-:W-:-:S01]  /*4ae0*/  FFMA.FTZ R20, R20, UR30, -R51 ;  /* 0x0000001e14147c23 */ /* 0x000fc20008010833 */
[--C-:B------:R-:W-:Y:S01]  /*4af0*/  FFMA.FTZ R21, R21, UR30, -R51.reuse ;  /* 0x0000001e15157c23 */ /* 0x100fe20008010833 */
[----:B------:R-:W-:-:S01]  /*4b00*/  FFMA.FTZ R24, R24, UR30, -R51 ;  /* 0x0000001e18187c23 */ /* 0x000fc20008010833 */
[----:B-----5:R-:W-:Y:S01]  /*4b10*/  FADD.FTZ R67, R77, R68 ;  /* 0x000000444d437221 */ /* 0x020fe20000010000 */
[----:B------:R-:W-:Y:S01]  /*4b20*/  F2FP.SATFINITE.E4M3.F32.PACK_AB_MERGE_C R68, R63, R60, RZ ;  /* 0x0000003c3f44723e */ /* 0x000fe200048070ff */
[----:B------:R-:W0:Y:S01]  /*4b30*/  MUFU.EX2 R10, R10 ;  /* 0x0000000a000a7308 */ /* 0x000e220000000800 */
[----:B------:R-:W-:-:S01]  /*4b40*/  FFMA.FTZ R25, R25, UR30, -R51 ;  /* 0x0000001e19197c23 */ /* 0x000fc20008010833 */
[----:B------:R-:W-:Y:S01]  /*4b50*/  FADD.FTZ R67, R78, R67 ;  /* 0x000000434e437221 */ /* 0x000fe20000010000 */
[----:B------:R-:W-:Y:S01]  /*4b60*/  F2FP.SATFINITE.E4M3.F32.PACK_AB_MERGE_C R196, R43, R2, R68 ;  /* 0x000000022bc4723e */ /* 0x000fe20004807044 */
[--C-:B------:R-:W-:Y:S01]  /*4b70*/  FFMA.FTZ R26, R26, UR30, -R51.reuse ;  /* 0x0000001e1a1a7c23 */ /* 0x100fe20008010833 */
[----:B------:R-:W-:-:S01]  /*4b80*/  FFMA.FTZ R27, R27, UR30, -R51 ;  /* 0x0000001e1b1b7c23 */ /* 0x000fc20008010833 */
[----:B------:R-:W-:Y:S01]  /*4b90*/  FADD.FTZ R60, R44, R67 ;  /* 0x000000432c3c7221 */ /* 0x000fe20000010000 */
[----:B------:R-:W-:-:S01]  /*4ba0*/  FFMA.FTZ R28, R28, UR30, -R51 ;  /* 0x0000001e1c1c7c23 */ /* 0x000fc20008010833 */
[----:B------:R-:W1:Y:S01]  /*4bb0*/  MUFU.EX2 R11, R11 ;  /* 0x0000000b000b7308 */ /* 0x000e620000000800 */
[----:B------:R-:W-:Y:S01]  /*4bc0*/  F2FP.SATFINITE.E4M3.F32.PACK_AB_MERGE_C R77, R78, R77, RZ ;  /* 0x0000004d4e4d723e */ /* 0x000fe200048070ff */
[----:B------:R-:W-:Y:S01]  /*4bd0*/  FADD.FTZ R63, R81, R60 ;  /* 0x0000003c513f7221 */ /* 0x000fe20000010000 */
[----:B------:R-:W-:-:S01]  /*4be0*/  FFMA.FTZ R29, R29, UR30, -R51 ;  /* 0x0000001e1d1d7c23 */ /* 0x000fc20008010833 */
[----:B------:R-:W-:Y:S01]  /*4bf0*/  FFMA.FTZ R30, R30, UR30, -R51 ;  /* 0x0000001e1e1e7c23 */ /* 0x000fe20008010833 */
[----:B------:R-:W-:Y:S01]  /*4c00*/  F2FP.SATFINITE.E4M3.F32.PACK_AB_MERGE_C R198, R45, R42, R77 ;  /* 0x0000002a2dc6723e */ /* 0x000fe2000480704d */
        /* <DEDUP_REMOVED lines=21> */
[----:B------:R-:W-:-:S05]  /*4d60*/  FFMA.FTZ R50, R50, UR30, -R51 ;  /* 0x0000001e32327c23 */ /* 0x000fca0008010833 */
[----:B------:R-:W2:Y:S01]  /*4d70*/  MUFU.EX2 R15, R15 ;  /* 0x0000000f000f7308 */ /* 0x000ea20000000800 */
[----:B0-----:R-:W-:-:S01]  /*4d80*/  FADD.FTZ R59, R13, R58 ;  /* 0x0000003a0d3b7221 */ /* 0x001fc20000010000 */
[----:B------:R-:W-:Y:S01]  /*4d90*/  FADD.FTZ R58, R72, R63 ;  /* 0x0000003f483a7221 */ /* 0x000fe20000010000 */
[----:B------:R-:W-:-:S03]  /*4da0*/  F2FP.SATFINITE.E4M3.F32.PACK_AB_MERGE_C R72, R73, R72, RZ ;  /* 0x000000484948723e */ /* 0x000fc600048070ff */
[----:B------:R-:W-:Y:S01]  /*4db0*/  FADD.FTZ R73, R73, R58 ;  /* 0x0000003a49497221 */ /* 0x000fe20000010000 */
[----:B------:R-:W-:Y:S01]  /*4dc0*/  F2FP.SATFINITE.E4M3.F32.PACK_AB_MERGE_C R192, R81, R44, R72 ;  /* 0x0000002c51c0723e */ /* 0x000fe20004807048 */
[----:B------:R-:W0:Y:S01]  /*4dd0*/  MUFU.EX2 R20, R20 ;  /* 0x0000001400147308 */ /* 0x000e220000000800 */
[----:B-1----:R-:W-:-:S01]  /*4de0*/  FADD.FTZ R2, R14, R59 ;  /* 0x0000003b0e027221 */ /* 0x002fc20000010000 */
[----:B------:R-:W-:-:S04]  /*4df0*/  FADD.FTZ R42, R70, R73 ;  /* 0x00000049462a7221 */ /* 0x000fc80000010000 */
[----:B------:R-:W-:Y:S01]  /*4e00*/  FADD.FTZ R45, R69, R42 ;  /* 0x0000002a452d7221 */ /* 0x000fe20000010000 */
[----:B------:R-:W-:Y:S01]  /*4e10*/  F2FP.SATFINITE.E4M3.F32.PACK_AB_MERGE_C R42, R71, R74, RZ ;  /* 0x0000004a472a723e */ /* 0x000fe200048070ff */
[----:B------:R-:W1:Y:S01]  /*4e20*/  MUFU.EX2 R21, R21 ;  /* 0x0000001500157308 */ /* 0x000e620000000800 */
[----:B--2---:R-:W-:-:S01]  /*4e30*/  FADD.FTZ R43, R15, R2 ;  /* 0x000000020f2b7221 */ /* 0x004fc20000010000 */
[----:B------:R-:W-:Y:S01]  /*4e40*/  FADD.FTZ R74, R74, R45 ;  /* 0x0000002d4a4a7221 */ /* 0x000fe20000010000 */
[----:B------:R-:W-:Y:S02]  /*4e50*/  F2FP.SATFINITE.E4M3.F32.PACK_AB_MERGE_C R194, R69, R70, R42 ;  /* 0x0000004645c2723e */ /* 0x000fe4000480702a */
[----:B------:R-:W-:Y:S01]  /*4e60*/  F2FP.SATFINITE.E4M3.F32.PACK_AB_MERGE_C R42, R62, R65, RZ ;  /* 0x000000413e2a723e */ /* 0x000fe200048070ff */
[----:B------:R-:W-:-:S02]  /*4e70*/  FADD.FTZ R74, R71, R74 ;  /* 0x0000004a474a7221 */ /* 0x000fc40000010000 */
[----:B------:R-:W2:Y:S01]  /*4e80*/  MUFU.EX2 R24, R24 ;  /* 0x0000001800187308 */ /* 0x000ea20000000800 */
[----:B0-----:R-:W-:-:S01]  /*4e90*/  FADD.FTZ R2, R20, R43 ;  /* 0x0000002b14027221 */ /* 0x001fc20000010000 */
[----:B------:R-:W-:Y:S01]  /*4ea0*/  F2FP.SATFINITE.E4M3.F32.PACK_AB_MERGE_C R188, R64, R61, R42 ;  /* 0x0000003d40bc723e */ /* 0x000fe2000480702a */
[----:B------:R-:W-:-:S01]  /*4eb0*/  FADD.FTZ R45, R61, R74 ;  /* 0x0000004a3d2d7221 */ /* 0x000fc20000010000 */
[----:B------:R-:W-:-:S03]  /*4ec0*/  F2FP.SATFINITE.E4M3.F32.PACK_AB_MERGE_C R20, R20, R15, RZ ;  /* 0x0000000f1414723e */ /* 0x000fc600048070ff */
[----:B------:R-:W-:Y:S01]  /*4ed0*/  FADD.FTZ R64, R64, R45 ;  /* 0x0000002d40407221 */ /* 0x000fe20000010000 */
[----:B------:R-:W0:Y:S01]  /*4ee0*/  MUFU.EX2 R25, R25 ;  /* 0x0000001900197308 */ /* 0x000e220000000800 */
[----:B-1----:R-:W-:-:S01]  /*4ef0*/  FADD.FTZ R43, R21, R2 ;  /* 0x00000002152b7221 */ /* 0x002fc20000010000 */
[----:B------:R-:W-:Y:S01]  /*4f00*/  F2FP.SATFINITE.E4M3.F32.PACK_AB_MERGE_C R199, R14, R13, R20 ;  /* 0x0000000d0ec7723e */ /* 0x000fe20004807014 */
[----:B------:R-:W-:-:S04]  /*4f10*/  FADD.FTZ R65, R65, R64 ;  /* 0x0000004041417221 */ /* 0x000fc80000010000 */
[----:B------:R-:W-:Y:S01]  /*4f20*/  FADD.FTZ R65, R62, R65 ;  /* 0x000000413e417221 */ /* 0x000fe20000010000 */
[----:B------:R-:W1:Y:S01]  /*4f30*/  MUFU.EX2 R26, R26 ;  /* 0x0000001a001a7308 */ /* 0x000e620000000800 */
[----:B--2---:R-:W-:-:S07]  /*4f40*/  FADD.FTZ R2, R24, R43 ;  /* 0x0000002b18027221 */ /* 0x004fce0000010000 */
[----:B------:R-:W2:Y:S01]  /*4f50*/  MUFU.EX2 R27, R27 ;  /* 0x0000001b001b7308 */ /* 0x000ea20000000800 */
[----:B0-----:R-:W-:-:S07]  /*4f60*/  FADD.FTZ R43, R25, R2 ;  /* 0x00000002192b7221 */ /* 0x001fce0000010000 */
[----:B------:R-:W0:Y:S01]  /*4f70*/  MUFU.EX2 R28, R28 ;  /* 0x0000001c001c7308 */ /* 0x000e220000000800 */
[----:B-1----:R-:W-:-:S01]  /*4f80*/  FADD.FTZ R2, R26, R43 ;  /* 0x0000002b1a027221 */ /* 0x002fc20000010000 */
[----:B------:R-:W-:-:S04]  /*4f90*/  F2FP.SATFINITE.E4M3.F32.PACK_AB_MERGE_C R25, R26, R25, RZ ;  /* 0x000000191a19723e */ /* 0x000fc800048070ff */
[----:B------:R-:W-:Y:S02]  /*4fa0*/  F2FP.SATFINITE.E4M3.F32.PACK_AB_MERGE_C R193, R24, R21, R25 ;  /* 0x0000001518c1723e */ /* 0x000fe40004807019 */
[----:B------:R-:W1:Y:S01]  /*4fb0*/  MUFU.EX2 R29, R29 ;  /* 0x0000001d001d7308 */ /* 0x000e620000000800 */
[----:B--2---:R-:W-:-:S07]  /*4fc0*/  FADD.FTZ R43, R27, R2 ;  /* 0x000000021b2b7221 */ /* 0x004fce0000010000 */
[----:B------:R-:W2:Y:S01]  /*4fd0*/  MUFU.EX2 R30, R30 ;  /* 0x0000001e001e7308 */ /* 0x000ea20000000800 */
[----:B0-----:R-:W-:-:S07]  /*4fe0*/  FADD.FTZ R42, R28, R43 ;  /* 0x0000002b1c2a7221 */ /* 0x001fce0000010000 */
[----:B------:R-:W-:Y:S01]  /*4ff0*/  MUFU.EX2 R31, R31 ;  /* 0x0000001f001f7308 */ /* 0x000fe20000000800 */
[----:B-1----:R-:W-:-:S07]  /*5000*/  FADD.FTZ R43, R29, R42 ;  /* 0x0000002a1d2b7221 */ /* 0x002fce0000010000 */
[----:B------:R-:W0:Y:S01]  /*5010*/  MUFU.EX2 R55, R55 ;  /* 0x0000003700377308 */ /* 0x000e220000000800 */
[----:B--2---:R-:W-:-:S01]  /*5020*/  FADD.FTZ R42, R30, R43 ;  /* 0x0000002b1e2a7221 */ /* 0x004fc20000010000 */
[----:B------:R-:W-:Y:S02]  /*5030*/  F2FP.SATFINITE.E4M3.F32.PACK_AB_MERGE_C R43, R12, R11, RZ ;  /* 0x0000000b0c2b723e */ /* 0x000fe400048070ff */
[----:B------:R-:W-:Y:S02]  /*5040*/  F2FP.SATFINITE.E4M3.F32.PACK_AB_MERGE_C R12, R53, R54, RZ ;  /* 0x00000036350c723e */ /* 0x000fe400048070ff */
[----:B------:R-:W-:Y:S02]  /*5050*/  F2FP.SATFINITE.E4M3.F32.PACK_AB_MERGE_C R197, R10, R75, R43 ;  /* 0x0000004b0ac5723e */ /* 0x000fe4000480702b */
[----:B------:R-:W1:Y:S01]  /*5060*/  MUFU.EX2 R32, R32 ;  /* 0x0000002000207308 */ /* 0x000e620000000800 */
[----:B------:R-:W-:-:S04]  /*5070*/  F2FP.SATFINITE.E4M3.F32.PACK_AB_MERGE_C R29, R30, R29, RZ ;  /* 0x0000001d1e1d723e */ /* 0x000fc800048070ff */
[----:B------:R-:W-:-:S03]  /*5080*/  F2FP.SATFINITE.E4M3.F32.PACK_AB_MERGE_C R195, R28, R27, R29 ;  /* 0x0000001b1cc3723e */ /* 0x000fc6000480701d */
[----:B------:R-:W2:Y:S01]  /*5090*/  MUFU.EX2 R33, R33 ;  /* 0x0000002100217308 */ /* 0x000ea20000000800 */
[----:B0-----:R-:W-:Y:S01]  /*50a0*/  F2FP.SATFINITE.E4M3.F32.PACK_AB_MERGE_C R190, R55, R56, R12 ;  /* 0x0000003837be723e */ /* 0x001fe2000480700c */
[----:B------:R-:W-:-:S04]  /*50b0*/  FADD.FTZ R56, R56, R65 ;  /* 0x0000004138387221 */ /* 0x000fc80000010000 */
[----:B------:R-:W-:Y:S02]  /*50c0*/  FADD.FTZ R55, R55, R56 ;  /* 0x0000003837377221 */ /* 0x000fe40000010000 */
[----:B------:R-:W0:Y:S02]  /*50d0*/  MUFU.EX2 R34, R34 ;  /* 0x0000002200227308 */ /* 0x000e240000000800 */
[----:B------:R-:W-:-:S04]  /*50e0*/  FADD.FTZ R54, R54, R55 ;  /* 0x0000003736367221 */ /* 0x000fc80000010000 */
[----:B------:R-:W-:Y:S02]  /*50f0*/  FADD.FTZ R53, R53, R54 ;  /* 0x0000003635357221 */ /* 0x000fe40000010000 */
[----:B------:R-:W3:Y:S08]  /*5100*/  MUFU.EX2 R35, R35 ;  /* 0x0000002300237308 */ /* 0x000ef00000000800 */
[----:B------:R4:W-:Y:S08]  /*5110*/  MUFU.EX2 R2, R39 ;  /* 0x0000002700027308 */ /* 0x0009f00000000800 */
[----:B------:R-:W5:Y:S01]  /*5120*/  MUFU.EX2 R9, R9 ;  /* 0x0000000900097308 */ /* 0x000f620000000800 */
[----:B----4-:R-:W-:-:S04]  /*5130*/  FADD.FTZ R39, R31, R42 ;  /* 0x0000002a1f277221 */ /* 0x010fc80000010000 */
[----:B-1----:R-:W-:-:S03]  /*5140*/  FADD.FTZ R12, R32, R39 ;  /* 0x00000027200c7221 */ /* 0x002fc60000010000 */
[----:B------:R-:W1:Y:S01]  /*5150*/  MUFU.EX2 R36, R36 ;  /* 0x0000002400247308 */ /* 0x000e620000000800 */
[----:B--2---:R-:W-:-:S01]  /*5160*/  FADD.FTZ R15, R33, R12 ;  /* 0x0000000c210f7221 */ /* 0x004fc20000010000 */
[----:B0-----:R-:W-:-:S03]  /*5170*/  F2FP.SATFINITE.E4M3.F32.PACK_AB_MERGE_C R33, R34, R33, RZ ;  /* 0x000000212221723e */ /* 0x001fc600048070ff */
[----:B------:R-:W-:Y:S01]  /*5180*/  FADD.FTZ R12, R34, R15 ;  /* 0x0000000f220c7221 */ /* 0x000fe20000010000 */
[----:B------:R-:W-:Y:S02]  /*5190*/  F2FP.SATFINITE.E4M3.F32.PACK_AB_MERGE_C R189, R32, R31, R33 ;  /* 0x0000001f20bd723e */ /* 0x000fe40004807021 */
[----:B------:R-:W-:Y:S01]  /*51a0*/  MUFU.EX2 R52, R52 ;  /* 0x0000003400347308 */ /* 0x000fe20000000800 */
[----:B---3--:R-:W-:-:S01]  /*51b0*/  FADD.FTZ R15, R35, R12 ;  /* 0x0000000c230f7221 */ /* 0x008fc20000010000 */
[----:B-----5:R-:W-:-:S06]  /*51c0*/  F2FP.SATFINITE.E4M3.F32.PACK_AB_MERGE_C R26, R9, R66, RZ ;  /* 0x00000042091a723e */ /* 0x020fcc00048070ff */
[----:B------:R-:W0:Y:S01]  /*51d0*/  MUFU.EX2 R57, R57 ;  /* 0x0000003900397308 */ /* 0x000e220000000800 */
[----:B-1----:R-:W-:-:S07]  /*51e0*/  FADD.FTZ R12, R36, R15 ;  /* 0x0000000f240c7221 */ /* 0x002fce0000010000 */
[----:B------:R-:W1:Y:S08]  /*51f0*/  MUFU.EX2 R37, R37 ;  /* 0x0000002500257308 */ /* 0x000e700000000800 */
[----:B------:R-:W2:Y:S01]  /*5200*/  MUFU.EX2 R38, R38 ;  /* 0x0000002600267308 */ /* 0x000ea20000000800 */
[----:B0-----:R-:W-:Y:S01]  /*5210*/  F2FP.SATFINITE.E4M3.F32.PACK_AB_MERGE_C R184, R57, R52, R26 ;  /* 0x0000003439b8723e */ /* 0x001fe2000480701a */
[----:B------:R-:W-:-:S04]  /*5220*/  FADD.FTZ R52, R52, R53 ;  /* 0x0000003534347221 */ /* 0x000fc80000010000 */
[----:B------:R-:W-:Y:S02]  /*5230*/  FADD.FTZ R57, R57, R52 ;  /* 0x0000003439397221 */ /* 0x000fe40000010000 */
[----:B------:R-:W0:Y:S01]  /*5240*/  MUFU.EX2 R41, R41 ;  /* 0x0000002900297308 */ /* 0x000e220000000800 */
[----:B-1----:R-:W-:-:S01]  /*5250*/  FADD.FTZ R13, R37, R12 ;  /* 0x0000000c250d7221 */ /* 0x002fc20000010000 */
[----:B------:R-:W-:-:S04]  /*5260*/  FADD.FTZ R66, R66, R57 ;  /* 0x0000003942427221 */ /* 0x000fc80000010000 */
[----:B------:R-:W-:Y:S02]  /*5270*/  FADD.FTZ R9, R9, R66 ;  /* 0x0000004209097221 */ /* 0x000fe40000010000 */
[----:B------:R-:W-:Y:S01]  /*5280*/  MUFU.EX2 R3, R3 ;  /* 0x0000000300037308 */ /* 0x000fe20000000800 */
[C---:B--2---:R-:W-:Y:S01]  /*5290*/  F2FP.SATFINITE.E4M3.F32.PACK_AB_MERGE_C R37, R38.reuse, R37, RZ ;  /* 0x000000252625723e */ /* 0x044fe200048070ff */
[----:B------:R-:W-:-:S03]  /*52a0*/  FADD.FTZ R38, R38, R13 ;  /* 0x0000000d26267221 */ /* 0x000fc60000010000 */
[----:B------:R-:W-:-:S03]  /*52b0*/  F2FP.SATFINITE.E4M3.F32.PACK_AB_MERGE_C R191, R36, R35, R37 ;  /* 0x0000002324bf723e */ /* 0x000fc60004807025 */
[----:B------:R-:W1:Y:S01]  /*52c0*/  MUFU.EX2 R4, R4 ;  /* 0x0000000400047308 */ /* 0x000e620000000800 */
[----:B0-----:R-:W-:-:S04]  /*52d0*/  FADD.FTZ R13, R41, R38 ;  /* 0x00000026290d7221 */ /* 0x001fc80000010000 */
[----:B------:R-:W-:-:S03]  /*52e0*/  FADD.FTZ R13, R2, R13 ;  /* 0x0000000d020d7221 */ /* 0x000fc60000010000 */
[----:B------:R-:W-:Y:S08]  /*52f0*/  MUFU.EX2 R8, R8 ;  /* 0x0000000800087308 */ /* 0x000ff00000000800 */
[----:B------:R-:W0:Y:S01]  /*5300*/  MUFU.EX2 R7, R7 ;  /* 0x0000000700077308 */ /* 0x000e220000000800 */
[----:B-1----:R-:W-:-:S07]  /*5310*/  F2FP.SATFINITE.E4M3.F32.PACK_AB_MERGE_C R10, R4, R3, RZ ;  /* 0x00000003040a723e */ /* 0x002fce00048070ff */
        /* <DEDUP_REMOVED lines=9> */
[----:B------:R-:W1:Y:S01]  /*53b0*/  MUFU.EX2 R47, R47 ;  /* 0x0000002f002f7308 */ /* 0x000e620000000800 */
[C---:B--2---:R-:W-:Y:S01]  /*53c0*/  F2FP.SATFINITE.E4M3.F32.PACK_AB_MERGE_C R40, R11.reuse, R40, RZ ;  /* 0x000000280b28723e */ /* 0x044fe200048070ff */
[----:B------:R-:W-:-:S03]  /*53d0*/  FADD.FTZ R11, R11, R8 ;  /* 0x000000080b0b7221 */ /* 0x000fc60000010000 */
[----:B------:R-:W-:-:S03]  /*53e0*/  F2FP.SATFINITE.E4M3.F32.PACK_AB_MERGE_C R185, R2, R41, R40 ;  /* 0x0000002902b9723e */ /* 0x000fc60004807028 */
[----:B------:R-:W-:Y:S01]  /*53f0*/  MUFU.EX2 R49, R49 ;  /* 0x0000003100317308 */ /* 0x000fe20000000800 */
[----:B0-----:R-:W-:-:S07]  /*5400*/  FADD.FTZ R2, R48, R11 ;  /* 0x0000000b30027221 */ /* 0x001fce0000010000 */
[----:B------:R-:W0:Y:S01]  /*5410*/  MUFU.EX2 R50, R50 ;  /* 0x0000003200327308 */ /* 0x000e220000000800 */
[----:B-1----:R-:W-:-:S01]  /*5420*/  FADD.FTZ R2, R47, R2 ;  /* 0x000000022f027221 */ /* 0x002fc20000010000 */
[----:B0-----:R-:W-:-:S03]  /*5430*/  F2FP.SATFINITE.E4M3.F32.PACK_AB_MERGE_C R7, R50, R49, RZ ;  /* 0x000000313207723e */ /* 0x001fc600048070ff */
[----:B------:R-:W-:Y:S01]  /*5440*/  FADD.FTZ R49, R49, R2 ;  /* 0x0000000231317221 */ /* 0x000fe20000010000 */
[----:B------:R-:W-:Y:S01]  /*5450*/  VIADD R2, R88, 0xfffffffe ;  /* 0xfffffffe58027836 */ /* 0x000fe20000000000 */
[----:B------:R-:W-:Y:S02]  /*5460*/  F2FP.SATFINITE.E4M3.F32.PACK_AB_MERGE_C R187, R47, R48, R7 ;  /* 0x000000302fbb723e */ /* 0x000fe40004807007 */
[----:B------:R-:W-:-:S01]  /*5470*/  FADD.FTZ R3, R50, R49 ;  /* 0x0000003132037221 */ /* 0x000fc20000010000 */
        /* <DEDUP_REMOVED lines=11> */
.L_x_3892:
[----:B------:R-:W-:-:S11]  /*5530*/  UISETP.NE.AND UP2, UPT, UR7, 0x1, UPT ;  /* 0x000000010700788c */ /* 0x000fd6000bf45270 */
[----:B------:R-:W-:Y:S02]  /*5540*/  @UP2 ULDC.64 UR18, c[0x0][0x9e8] ;  /* 0x00027a0000122ab9 */ /* 0x000fe40000000a00 */
[----:B------:R-:W-:-:S04]  /*5550*/  UIMAD.WIDE.U32 UR10, UR14, UR18, URZ ;  /* 0x000000120e0a72a5 */ /* 0x000fc8000f8e003f */
[----:B------:R-:W-:-:S12]  /*5560*/  @UP2 USHF.R.U32.HI UR14, URZ, UR19, UR11 ;  /* 0x000000133f0e2299 */ /* 0x000fd8000801160b */
.L_x_3893:
[----:B------:R-:W-:-:S04]  /*5570*/  UIMAD UR7, UR14, UR7, UR7 ;  /* 0x000000070e0772a4 */ /* 0x000fc8000f8e0207 */
[----:B------:R-:W-:-:S04]  /*5580*/  UISETP.LT.AND UP2, UPT, UR6, UR7, UPT ;  /* 0x000000070600728c */ /* 0x000fc8000bf41270 */
[----:B------:R-:W-:-:S12]  /*5590*/  USEL UR6, UR6, UR7, UP2 ;  /* 0x0000000706067287 */ /* 0x000fd80009000000 */
.L_x_3891:
        /* <DEDUP_REMOVED lines=59> */
.L_x_3912:
        /* <DEDUP_REMOVED lines=9> */
.L_x_3896:
[----:B------:R-:W-:Y:S01]  /*59e0*/  ULEA UR6, UR34, UR36, 0x3 ;  /* 0x0000002422067291 */ /* 0x000fe2000f8e183f */
[----:B------:R-:W-:-:S05]  /*59f0*/  IMAD.U32 R7, RZ, RZ, UR33 ;  /* 0x00000021ff077e24 */ /* 0x000fca000f8e00ff */
[----:B------:R-:W-:-:S04]  /*5a00*/  SHF.L.U32 R7, R7, 0x1f, RZ ;  /* 0x0000001f07077819 */ /* 0x000fc800000006ff */
[----:B------:R0:W1:Y:S01]  /*5a10*/  SYNCS.PHASECHK.TRANS64.TRYWAIT P2, [UR6+0x2a830], R7 ;  /* 0x02a83007ff0075a7 */ /* 0x0000620008040146 */
[----:B------:R-:W-:Y:S05]  /*5a20*/  @!P0 BRA `(.L_x_3897) ;  /* 0x0000000000048947 */ /* 0x000fea0003800000 */
[----:B------:R-:W-:Y:S01]  /*5a30*/  BPT.TRAP 0x1 ;  /* 0x000000040000795c */ /* 0x000fe20000300000 */
.L_x_3897:
[----:B-1----:R-:W-:Y:S05]  /*5a40*/  @P2 BRA `(.L_x_3895) ;  /* 0x0000000000082947 */ /* 0x002fea0003800000 */
[----:B------:R-:W1:Y:S02]  /*5a50*/  SYNCS.PHASECHK.TRANS64.TRYWAIT P2, [UR6+0x2a830], R7 ;  /* 0x02a83007ff0075a7 */ /* 0x000e640008040146 */
[----:B-1----:R-:W-:Y:S05]  /*5a60*/  @!P2 BRA `(.L_x_3898) ;  /* 0x000001200090a947 */ /* 0x002fea0003800000 */
.L_x_3895:
[----:B-1----:R-:W1:Y:S01]  /*5a70*/  S2R R8, SR_TID.X ;  /* 0x0000000000087919 */ /* 0x002e620000002100 */
[----:B------:R-:W-:Y:S01]  /*5a80*/  UIMAD UR26, UR34, 0x600, UR28 ;  /* 0x00000600221a78a4 */ /* 0x000fe2000f8e021c */
        /* <DEDUP_REMOVED lines=35> */
.L_x_3900:
[----:B------:R-:W-:Y:S01]  /*5cc0*/  ULEA UR6, UR50, UR36, 0x3 ;  /* 0x0000002432067291 */ /* 0x000fe2000f8e183f */
[----:B------:R-:W-:-:S05]  /*5cd0*/  IMAD.U32 R7, RZ, RZ, UR45 ;  /* 0x0000002dff077e24 */ /* 0x000fca000f8e00ff */
[----:B------:R-:W-:-:S04]  /*5ce0*/  SHF.L.U32 R7, R7, 0x1f, RZ ;  /* 0x0000001f07077819 */ /* 0x000fc800000006ff */
[----:B------:R0:W1:Y:S01]  /*5cf0*/  SYNCS.PHASECHK.TRANS64.TRYWAIT P2, [UR6+0x2a850], R7 ;  /* 0x02a85007ff0075a7 */ /* 0x0000620008040146 */
[----:B------:R-:W-:Y:S05]  /*5d00*/  @!P0 BRA `(.L_x_3901) ;  /* 0x0000000000048947 */ /* 0x000fea0003800000 */
[----:B------:R-:W-:Y:S01]  /*5d10*/  BPT.TRAP 0x1 ;  /* 0x000000040000795c */ /* 0x000fe20000300000 */
.L_x_3901:
[----:B-1----:R-:W-:Y:S05]  /*5d20*/  @P2 BRA `(.L_x_3899) ;  /* 0x0000000000082947 */ /* 0x002fea0003800000 */
[----:B------:R-:W1:Y:S02]  /*5d30*/  SYNCS.PHASECHK.TRANS64.TRYWAIT P2, [UR6+0x2a850], R7 ;  /* 0x02a85007ff0075a7 */ /* 0x000e640008040146 */
[----:B-1----:R-:W-:Y:S05]  /*5d40*/  @!P2 BRA `(.L_x_3902) ;  /* 0x0000011c00f0a947 */ /* 0x002fea0003800000 */
.L_x_3899:
[----:B------:R-:W-:Y:S01]  /*5d50*/  UIADD3 UR6, UR36, 0x400, URZ ;  /* 0x0000040024067890 */ /* 0x000fe2000fffe03f */
[----:B------:R-:W-:Y:S01]  /*5d60*/  WARPGROUP.ARRIVE ;  /* 0x00000000000079c5 */ /* 0x000fe20000000000 */
[----:B------:R-:W-:Y:S01]  /*5d70*/  UMOV UR7, 0x40000040 ;  /* 0x4000004000077882 */ /* 0x000fe20000000000 */
[----:B------:R-:W-:Y:S01]  /*5d80*/  PLOP3.LUT P2, PT, PT, PT, UP0, 0x80, 0x0 ;  /* 0x000000000000781c */ /* 0x000fe20003f4f008 */
[----:B------:R-:W-:-:S03]  /*5d90*/  USHF.R.U32.HI UR6, URZ, 0x4, UR6 ;  /* 0x000000043f067899 */ /* 0x000fc60008011606 */
[----:B------:R-:W2:Y:S01]  /*5da0*/  S2R R209, SR_TID.X ;  /* 0x0000000000d17919 */ /* 0x000ea20000002100 */
[----:B------:R-:W-:Y:S01]  /*5db0*/  PLOP3.LUT P3, PT, PT, PT, UP0, 0x80, 0x0 ;  /* 0x000000000000781c */ /* 0x000fe20003f6f008 */
[C---:B01----:R-:W-:Y:S01]  /*5dc0*/  FMUL.FTZ R7, R0.reuse, R122 ;  /* 0x0000007a00077220 */ /* 0x043fe20000410000 */
[----:B------:R-:W-:Y:S01]  /*5dd0*/  ULOP3.LUT UR6, UR6, 0x3fff, URZ, 0xc0, !UPT ;  /* 0x00003fff06067892 */ /* 0x000fe2000f8ec03f */
[C---:B------:R-:W-:Y:S01]  /*5de0*/  FMUL.FTZ R11, R0.reuse, R127 ;  /* 0x0000007f000b7220 */ /* 0x040fe20000410000 */
[C---:B------:R-:W-:Y:S01]  /*5df0*/  FMUL.FTZ R127, R0.reuse, R147 ;  /* 0x00000093007f7220 */ /* 0x040fe20000410000 */
[C---:B------:R-:W-:Y:S01]  /*5e00*/  FMUL.FTZ R8, R0.reuse, R123 ;  /* 0x0000007b00087220 */ /* 0x040fe20000410000 */
[----:B------:R-:W-:Y:S01]  /*5e10*/  ULOP3.LUT UR6, UR6, 0x10000, URZ, 0xfc, !UPT ;  /* 0x0001000006067892 */ /* 0x000fe2000f8efc3f */
[C---:B------:R-:W-:Y:S01]  /*5e20*/  FMUL.FTZ R13, R0.reuse, R131 ;  /* 0x00000083000d7220 */ /* 0x040fe20000410000 */
[----:B------:R-:W-:Y:S02]  /*5e30*/  IMAD.U32 R123, RZ, RZ, UR34 ;  /* 0x00000022ff7b7e24 */ /* 0x000fe4000f8e00ff */
[C---:B------:R-:W-:Y:S01]  /*5e40*/  FMUL.FTZ R9, R0.reuse, R120 ;  /* 0x0000007800097220 */ /* 0x040fe20000410000 */
[----:B------:R-:W-:Y:S01]  /*5e50*/  UIMAD UR10, UR50, 0x600, UR6 ;  /* 0x00000600320a78a4 */ /* 0x000fe2000f8e0206 */
[C---:B------:R-:W-:Y:S01]  /*5e60*/  FMUL.FTZ R20, R0.reuse, R121 ;  /* 0x0000007900147220 */ /* 0x040fe20000410000 */
[C---:B------:R-:W-:Y:S01]  /*5e70*/  FMUL.FTZ R14, R0.reuse, R134 ;  /* 0x00000086000e7220 */ /* 0x040fe20000410000 */
[C---:B------:R-:W-:Y:S01]  /*5e80*/  FMUL.FTZ R131, R0.reuse, R155 ;  /* 0x0000009b00837220 */ /* 0x040fe20000410000 */
[C---:B------:R-:W-:Y:S01]  /*5e90*/  FMUL.FTZ R121, R0.reuse, R124 ;  /* 0x0000007c00797220 */ /* 0x040fe20000410000 */
[C---:B------:R-:W-:Y:S01]  /*5ea0*/  FMUL.FTZ R10, R0.reuse, R126 ;  /* 0x0000007e000a7220 */ /* 0x040fe20000410000 */
[C---:B------:R-:W-:Y:S01]  /*5eb0*/  FMUL.FTZ R12, R0.reuse, R130 ;  /* 0x00000082000c7220 */ /* 0x040fe20000410000 */
[----:B------:R-:W-:Y:S01]  /*5ec0*/  UMOV UR6, UR10 ;  /* 0x0000000a00067c82 */ /* 0x000fe20008000000 */
[C---:B------:R-:W-:Y:S01]  /*5ed0*/  FMUL.FTZ R15, R0.reuse, R135 ;  /* 0x00000087000f7220 */ /* 0x040fe20000410000 */
[----:B------:R-:W-:Y:S01]  /*5ee0*/  QGMMA.64x192x32.F32.E4M3.E4M3 R24, R196, gdesc[UR4], R24, gsb0 ;  /* 0x02e00004c4187df3 */ /* 0x000fe20008000818 */
        /* <DEDUP_REMOVED lines=23> */
[----:B------:R-:W0:Y:S01]  /*6060*/  MUFU.TANH R9, R9 ;  /* 0x0000000900097308 */ /* 0x000e220000002400 */
[----:B--2---:R-:W-:-:S03]  /*6070*/  SHF.R.U32.HI R209, RZ, 0x7, R209 ;  /* 0x00000007ffd17819 */ /* 0x004fc600000116d1 */
[----:B------:R-:W-:-:S04]  /*6080*/  @!P1 VIADD R123, R123, 0x2a840 ;  /* 0x0002a8407b7b9836 */ /* 0x000fc80000000000 */
[----:B------:R-:W1:Y:S01]  /*6090*/  MUFU.TANH R20, R20 ;  /* 0x0000001400147308 */ /* 0x000e620000002400 */
[----:B------:R-:W-:-:S07]  /*60a0*/  @!P1 PRMT R123, RZ, 0x654, R123 ;  /* 0x00000654ff7b9816 */ /* 0x000fce000000007b */
        /* <DEDUP_REMOVED lines=22> */
[----:B------:R-:W-:Y:S01]  /*6210*/  WARPGROUP.ARRIVE ;  /* 0x00000000000079c5 */ /* 0x000fe20000000000 */
[C---:B------:R-:W-:Y:S01]  /*6220*/  FMUL.FTZ R198, R0.reuse, R136 ;  /* 0x0000008800c67220 */ /* 0x040fe20000410000 */
[C---:B------:R-:W-:Y:S01]  /*6230*/  FMUL.FTZ R199, R0.reuse, R148 ;  /* 0x0000009400c77220 */ /* 0x040fe20000410000 */
[----:B------:R-:W5:Y:S01]  /*6240*/  LDC R136, c[0x0][0x2f0] ;  /* 0x0000bc00ff887b82 */ /* 0x000f620000000800 */
[C---:B------:R-:W-:Y:S01]  /*6250*/  FMUL.FTZ R148, R0.reuse, R149 ;  /* 0x0000009500947220 */ /* 0x040fe20000410000 */
[C---:B------:R-:W-:Y:S01]  /*6260*/  FMUL.FTZ R197, R0.reuse, R137 ;  /* 0x0000008900c57220 */ /* 0x040fe20000410000 */
[----:B------:R-:W-:Y:S01]  /*6270*/  QGMMA.64x192x32.F32.E4M3.E4M3 R24, R192, gdesc[UR4], R24, gsb0 ;  /* 0x02e00004c0187df3 */ /* 0x000fe20008000818 */
[----:B------:R-:W-:Y:S01]  /*6280*/  UIADD3 UR6, UR10, 0x4, URZ ;  /* 0x000000040a067890 */ /* 0x000fe2000fffe03f */
[C---:B------:R-:W-:Y:S01]  /*6290*/  FMUL.FTZ R149, R0.reuse, R152 ;  /* 0x0000009800957220 */ /* 0x040fe20000410000 */
[----:B------:R-:W-:Y:S01]  /*62a0*/  UMOV UR7, 0x40000040 ;  /* 0x4000004000077882 */ /* 0x000fe20000000000 */
[C---:B------:R-:W-:Y:S01]  /*62b0*/  FMUL.FTZ R152, R0.reuse, R157 ;  /* 0x0000009d00987220 */ /* 0x040fe20000410000 */
[----:B------:R-:W1:Y:S01]  /*62c0*/  LDC R137, c[0x0][0x288] ;  /* 0x0000a200ff897b82 */ /* 0x000e620000000800 */
[C---:B------:R-:W-:Y:S01]  /*62d0*/  FMUL.FTZ R157, R0.reuse, R161 ;  /* 0x000000a1009d7220 */ /* 0x040fe20000410000 */
[----:B------:R-:W-:Y:S01]  /*62e0*/  FMUL.FTZ R161, R0, R168 ;  /* 0x000000a800a17220 */ /* 0x000fe20000410000 */
[----:B------:R-:W-:-:S02]  /*62f0*/  IMAD.SHL.U32 R168, R2, 0x80, RZ ;  /* 0x0000008002a87824 */ /* 0x000fc400078e00ff */
[C---:B------:R-:W-:Y:S01]  /*6300*/  FMUL.FTZ R196, R0.reuse, R132 ;  /* 0x0000008400c47220 */ /* 0x040fe20000410000 */
[----:B------:R-:W-:Y:S01]  /*6310*/  FMUL.FTZ R132, R0, R158 ;  /* 0x0000009e00847220 */ /* 0x000fe20000410000 */
[----:B------:R-:W0:Y:S01]  /*6320*/  MUFU.TANH R198, R198 ;  /* 0x000000c600c67308 */ /* 0x000e220000002400 */
        /* <DEDUP_REMOVED lines=24> */
[----:B------:R-:W-:Y:S02]  /*64b0*/  VIADD R151, R17, UR43 ;  /* 0x0000002b11977c36 */ /* 0x000fe40008000000 */
[C---:B------:R-:W-:Y:S01]  /*64c0*/  FMUL.FTZ R193, R0.reuse, R128 ;  /* 0x0000008000c17220 */ /* 0x040fe20000410000 */
        /* <DEDUP_REMOVED lines=14> */
[----:B------:R-:W0:Y:S01]  /*65b0*/  MUFU.TANH R192, R192 ;  /* 0x000000c000c07308 */ /* 0x000e220000002400 */
[----:B-----5:R-:W-:-:S04]  /*65c0*/  IMAD R156, R136, UR42, R153 ;  /* 0x0000002a889c7c24 */ /* 0x020fc8000f8e0299 */
[----:B-1----:R-:W-:-:S03]  /*65d0*/  IMAD.IADD R156, R156, 0x1, -R137 ;  /* 0x000000019c9c7824 */ /* 0x002fc600078e0a89 */
[----:B------:R-:W1:Y:S01]  /*65e0*/  MUFU.TANH R193, R193 ;  /* 0x000000c100c17308 */ /* 0x000e620000002400 */
[C---:B------:R-:W-:Y:S02]  /*65f0*/  VIADD R174, R156.reuse, UR32 ;  /* 0x000000209cae7c36 */ /* 0x040fe40008000000 */
[----:B------:R-:W-:-:S05]  /*6600*/  VIADD R176, R156, UR29 ;  /* 0x0000001d9cb07c36 */ /* 0x000fca0008000000 */
        /* <DEDUP_REMOVED lines=15> */
[C---:B------:R-:W-:Y:S01]  /*6700*/  FMUL.FTZ R189, R0.reuse, R140 ;  /* 0x0000008c00bd7220 */ /* 0x040fe20000410000 */
[C---:B------:R-:W-:Y:S01]  /*6710*/  FMUL.FTZ R191, R0.reuse, R144 ;  /* 0x0000009000bf7220 */ /* 0x040fe20000410000 */
[C---:B------:R-:W-:Y:S01]  /*6720*/  FMUL.FTZ R190, R0.reuse, R145 ;  /* 0x0000009100be7220 */ /* 0x040fe20000410000 */
[----:B------:R-:W-:Y:S01]  /*6730*/  QGMMA.64x192x32.F32.E4M3.E4M3 R24, R184, gdesc[UR4], R24, gsb0 ;  /* 0x02e00004b8187df3 */ /* 0x000fe20008000818 */
[----:B------:R-:W-:Y:S01]  /*6740*/  @UP0 ULDC UR6, c[0x0][0x44c] ;  /* 0x0001130000060ab9 */ /* 0x000fe20000000800 */
[----:B------:R-:W-:Y:S01]  /*6750*/  FMUL.FTZ R140, R0, R170 ;  /* 0x000000aa008c7220 */ /* 0x000fe20000410000 */
[----:B------:R-:W-:Y:S01]  /*6760*/  @P2 IMAD.HI.U32 R122, R151, UR6, RZ ;  /* 0x00000006977a2c27 */ /* 0x000fe2000f8e00ff */
[----:B------:R-:W-:-:S03]  /*6770*/  @UP0 ULDC UR6, c[0x0][0x450] ;  /* 0x0001140000060ab9 */ /* 0x000fc60000000800 */
[C---:B------:R-:W-:Y:S01]  /*6780*/  FMUL.FTZ R144, R0.reuse, R178 ;  /* 0x000000b200907220 */ /* 0x040fe20000410000 */
[----:B------:R-:W-:Y:S01]  /*6790*/  FMUL.FTZ R145, R0, R179 ;  /* 0x000000b300917220 */ /* 0x000fe20000410000 */
[----:B------:R-:W-:Y:S01]  /*67a0*/  PLOP3.LUT P2, PT, PT, PT, UP1, 0x40, 0x0 ;  /* 0x000000000000781c */ /* 0x000fe20003f4e818 */
[----:B------:R-:W0:Y:S01]  /*67b0*/  MUFU.TANH R189, R189 ;  /* 0x000000bd00bd7308 */ /* 0x000e220000002400 */
[----:B------:R-:W-:Y:S02]  /*67c0*/  @P3 SHF.R.U32.HI R151, RZ, UR6, R122 ;  /* 0x00000006ff973c19 */ /* 0x000fe4000801167a */
[----:B------:R-:W-:-:S03]  /*67d0*/  IADD3 R122, -R209, 0xb, RZ ;  /* 0x0000000bd17a7810 */ /* 0x000fc60007ffe1ff */
[----:B------:R-:W5:Y:S02]  /*67e0*/  SHFL.IDX PT, R171, R151, RZ, 0x1c1f ;  /* 0x001c1fff97ab7589 */ /* 0x000f6400000e0000 */
[----:B------:R-:W0:Y:S08]  /*67f0*/  MUFU.TANH R188, R188 ;  /* 0x000000bc00bc7308 */ /* 0x000e300000002400 */
[----:B------:R-:W0:Y:S08]  /*6800*/  MUFU.TANH R191, R191 ;  /* 0x000000bf00bf7308 */ /* 0x000e300000002400 */
[----:B------:R-:W0:Y:S01]  /*6810*/  MUFU.TANH R190, R190 ;  /* 0x000000be00be7308 */ /* 0x000e220000002400 */
[----:B-----5:R-:W-:-:S07]  /*6820*/  IMAD.IADD R170, R174, 0x1, R171 ;  /* 0x00000001aeaa7824 */ /* 0x020fce00078e02ab */
[----:B------:R-:W0:Y:S01]  /*6830*/  MUFU.TANH R140, R140 ;  /* 0x0000008c008c7308 */ /* 0x000e220000002400 */
[----:B------:R-:W-:-:S07]  /*6840*/  IMAD.IADD R172, R176, 0x1, R171 ;  /* 0x00000001b0ac7824 */ /* 0x000fce00078e02ab */
[----:B------:R-:W0:Y:S08]  /*6850*/  MUFU.TANH R141, R141 ;  /* 0x0000008d008d7308 */ /* 0x000e300000002400 */
[----:B------:R-:W0:Y:S08]  /*6860*/  MUFU.TANH R144, R144 ;  /* 0x0000009000907308 */ /* 0x000e300000002400 */
[----:B------:R-:W0:Y:S01]  /*6870*/  MUFU.TANH R145, R145 ;  /* 0x0000009100917308 */ /* 0x000e220000002400 */
[----:B------:R-:W-:-:S02]  /*6880*/  WARPGROUP.DEPBAR.LE gsb0, 0x0 ;  /* 0x00008000000079c5 */ /* 0x000fc40000010000 */
[----:B------:R0:W-:Y:S06]  /*6890*/  BAR.ARV R122, 0x100 ;  /* 0x0004007a0000751d */ /* 0x0001ec0000002000 */
[----:B------:R0:W-:Y:S01]  /*68a0*/  @!P1 SYNCS.ARRIVE.TRANS64.RED.A1T0 RZ, [R123+URZ], RZ ;  /* 0x000000ff7bff99a7 */ /* 0x0001e2000810043f */
[----:B-1234-:R-:W-:Y:S05]  /*68b0*/  @P2 BRA `(.L_x_3903) ;  /* 0x00000000005c2947 */ /* 0x01efea0003800000 */
[----:B0-----:R-:W-:Y:S01]  /*68c0*/  IMAD R122, R136, UR42, R171 ;  /* 0x0000002a887a7c24 */ /* 0x001fe2000f8e02ab */
        /* <DEDUP_REMOVED lines=12> */
.L_x_3905:
[----:B------:R-:W-:-:S05]  /*6990*/  IMAD.U32 R156, RZ, RZ, UR31 ;  /* 0x0000001fff9c7e24 */ /* 0x000fca000f8e00ff */
[----:B------:R-:W-:-:S13]  /*69a0*/  ISETP.NE.AND P2, PT, R156, 0x1, PT ;  /* 0x000000019c00780c */ /* 0x000fda0003f45270 */
[----:B------:R-:W0:Y:S02]  /*69b0*/  @P2 LDC.64 R122, c[0x0][0x9e8] ;  /* 0x00027a00ff7a2b82 */ /* 0x000e240000000a00 */
[----:B0-----:R-:W-:-:S05]  /*69c0*/  @P2 IMAD.HI.U32 R122, R153, R122, RZ ;  /* 0x0000007a997a2227 */ /* 0x001fca00078e00ff */
[----:B------:R-:W-:-:S07]  /*69d0*/  @P2 SHF.R.U32.HI R153, RZ, R123, R122 ;  /* 0x0000007bff992219 */ /* 0x000fce000001167a */
.L_x_3906:
[----:B------:R-:W-:Y:S05]  /*69e0*/  BSYNC B0 ;  /* 0x0000000000007941 */ /* 0x000fea0003800000 */
.L_x_3904:
[----:B------:R-:W-:-:S04]  /*69f0*/  IMAD R153, R153, R156, -R168 ;  /* 0x0000009c99997224 */ /* 0x000fc800078e0aa8 */
[----:B------:R-:W-:-:S05]  /*6a00*/  IMAD R153, R16, -0x2, R153 ;  /* 0xfffffffe10997824 */ /* 0x000fca00078e0299 */
[----:B------:R-:W-:Y:S02]  /*6a10*/  VIADDMNMX R170, R153, R156, R170, PT ;  /* 0x0000009c99aa7246 */ /* 0x000fe400038001aa */
[----:B------:R-:W-:-:S07]  /*6a20*/  VIMNMX R172, R172, R153, !PT ;  /* 0x00000099acac7248 */ /* 0x000fce0007fe0100 */
.L_x_3903:
        /* <DEDUP_REMOVED lines=20> */
[----:B------:R-:W-:Y:S02]  /*6b70*/  ISETP.GT.AND P6, PT, R172, 0x18, P2 ;  /* 0x00000018ac00780c */ /* 0x000fe400017c4270 */
[----:B------:R-:W-:Y:S02]  /*6b80*/  FSEL R171, R192, -INF , !P3 ;  /* 0xff800000c0ab7808 */ /* 0x000fe40005800000 */
        /* <DEDUP_REMOVED lines=10> */
[C---:B------:R-:W-:Y:S02]  /*6c30*/  ISETP.GT.AND P6, PT, R172.reuse, 0x28, P2 ;  /* 0x00000028ac00780c */ /* 0x040fe400017c4270 */
[----:B------:R-:W-:Y:S02]  /*6c40*/  FSEL R195, R195, -INF , !P3 ;  /* 0xff800000c3c37808 */ /* 0x000fe40005800000 */
        /* <DEDUP_REMOVED lines=23> */
[----:B0-----:R-:W-:Y:S02]  /*6dc0*/  FSEL R151, R148, -INF , !P3 ;  /* 0xff80000094977808 */ /* 0x001fe40005800000 */
        /* <DEDUP_REMOVED lines=26> */
[----:B------:R-:W-:Y:S02]  /*6f70*/  FSEL R162, R166, -INF , !P5 ;  /* 0xff800000a6a27808 */ /* 0x000fe40006800000 */
[----:B------:R-:W-:Y:S02]  /*6f80*/  PLOP3.LUT P5, PT, PT, PT, UP1, 0x40, 0x0 ;  /* 0x000000000000781c */ /* 0x000fe40003fae818 */
[C---:B------:R-:W-:Y:S02]  /*6f90*/  ISETP.LT.OR P6, PT, R170.reuse, 0x69, P6 ;  /* 0x00000069aa00780c */ /* 0x040fe400037c1670 */
[----:B------:R-:W-:Y:S02]  /*6fa0*/  ISETP.LT.OR P3, PT, R170, 0x6a, P3 ;  /* 0x0000006aaa00780c */ /* 0x000fe40001f61670 */
[----:B------:R-:W-:Y:S01]  /*6fb0*/  FSEL R160, R163, -INF , !P6 ;  /* 0xff800000a3a07808 */ /* 0x000fe20007000000 */
[----:B-1----:R-:W-:Y:S01]  /*6fc0*/  IMAD.IADD R163, R174, 0x1, R123 ;  /* 0x00000001aea37824 */ /* 0x002fe200078e027b */
[----:B------:R-:W-:-:S02]  /*6fd0*/  ISETP.GT.AND P6, PT, R172, 0x78, P2 ;  /* 0x00000078ac00780c */ /* 0x000fc400017c4270 */
[----:B------:R-:W-:Y:S01]  /*6fe0*/  FSEL R161, R164, -INF , !P3 ;  /* 0xff800000a4a17808 */ /* 0x000fe20005800000 */
[----:B------:R-:W-:Y:S01]  /*6ff0*/  IMAD.IADD R164, R176, 0x1, R123 ;  /* 0x00000001b0a47824 */ /* 0x000fe200078e027b */
[C---:B------:R-:W-:Y:S02]  /*7000*/  ISETP.GT.AND P4, PT, R172.reuse, 0x71, P2 ;  /* 0x00000071ac00780c */ /* 0x040fe40001784270 */
[----:B------:R-:W-:Y:S02]  /*7010*/  ISETP.GT.AND P3, PT, R172, 0x79, P2 ;  /* 0x00000079ac00780c */ /* 0x000fe40001764270 */
[C---:B------:R-:W-:Y:S02]  /*7020*/  ISETP.LT.OR P6, PT, R170.reuse, 0x79, P6 ;  /* 0x00000079aa00780c */ /* 0x040fe400037c1670 */
[C---:B------:R-:W-:Y:S02]  /*7030*/  ISETP.LT.OR P4, PT, R170.reuse, 0x72, P4 ;  /* 0x00000072aa00780c */ /* 0x040fe40002781670 */
[----:B------:R-:W-:-:S02]  /*7040*/  ISETP.LT.OR P3, PT, R170, 0x7a, P3 ;  /* 0x0000007aaa00780c */ /* 0x000fc40001f61670 */
[----:B------:R-:W-:Y:S02]  /*7050*/  FSEL R166, R167, -INF , !P6 ;  /* 0xff800000a7a67808 */ /* 0x000fe40007000000 */
        /* <DEDUP_REMOVED lines=16> */
.L_x_3909:
[----:B------:R-:W-:-:S05]  /*7160*/  IMAD.U32 R170, RZ, RZ, UR31 ;  /* 0x0000001fffaa7e24 */ /* 0x000fca000f8e00ff */
[----:B------:R-:W-:-:S13]  /*7170*/  ISETP.NE.AND P3, PT, R170, 0x1, PT ;  /* 0x00000001aa00780c */ /* 0x000fda0003f65270 */
[----:B------:R-:W0:Y:S02]  /*7180*/  @P3 LDC.64 R122, c[0x0][0x9e8] ;  /* 0x00027a00ff7a3b82 */ /* 0x000e240000000a00 */
[----:B0-----:R-:W-:-:S05]  /*7190*/  @P3 IMAD.HI.U32 R122, R9, R122, RZ ;  /* 0x0000007a097a3227 */ /* 0x001fca00078e00ff */
[----:B------:R-:W-:-:S07]  /*71a0*/  @P3 SHF.R.U32.HI R9, RZ, R123, R122 ;  /* 0x0000007bff093219 */ /* 0x000fce000001167a */
.L_x_3910:
[----:B------:R-:W-:Y:S05]  /*71b0*/  BSYNC B0 ;  /* 0x0000000000007941 */ /* 0x000fea0003800000 */
.L_x_3908:
[----:B------:R-:W-:-:S04]  /*71c0*/  IMAD R9, R9, R170, -R168 ;  /* 0x000000aa09097224 */ /* 0x000fc800078e0aa8 */
[----:B------:R-:W-:-:S05]  /*71d0*/  IMAD R9, R16, -0x2, R9 ;  /* 0xfffffffe10097824 */ /* 0x000fca00078e0209 */
[----:B------:R-:W-:Y:S02]  /*71e0*/  VIADDMNMX R163, R9, R170, R163, PT ;  /* 0x000000aa09a37246 */ /* 0x000fe400038001a3 */
[----:B------:R-:W-:-:S07]  /*71f0*/  VIMNMX R164, R164, R9, !PT ;  /* 0x00000009a4a47248 */ /* 0x000fce0007fe0100 */
.L_x_3907:
[----:B------:R-:W-:Y:S01]  /*7200*/  FMNMX.FTZ R122, R179, R5, !PT ;  /* 0x00000005b37a7209 */ /* 0x000fe20007810000 */
[----:B------:R-:W-:Y:S01]  /*7210*/  IMAD.U32 R170, RZ, RZ, UR30 ;  /* 0x0000001effaa7e24 */ /* 0x000fe2000f8e00ff */
[----:B------:R-:W-:Y:S02]  /*7220*/  ISETP.GT.AND P5, PT, R164, 0x8, P2 ;  /* 0x00000008a400780c */ /* 0x000fe400017a4270 */
[----:B------:R-:W-:Y:S02]  /*7230*/  FMNMX.FTZ R122, R177, R122, !PT ;  /* 0x0000007ab17a7209 */ /* 0x000fe40007810000 */
[----:B------:R-:W-:Y:S02]  /*7240*/  ISETP.LT.OR P5, PT, R163, 0x9, P5 ;  /* 0x00000009a300780c */ /* 0x000fe40002fa1670 */
        /* <DEDUP_REMOVED lines=19> */
[----:B------:R-:W-:-:S02]  /*7380*/  ISETP.GT.AND P5, PT, R164, RZ, P2 ;  /* 0x000000ffa400720c */ /* 0x000fc400017a4270 */
[----:B------:R-:W-:Y:S02]  /*7390*/  FMNMX.FTZ R9, R158, R9, !PT ;  /* 0x000000099e097209 */ /* 0x000fe40007810000 */
[----:B------:R-:W-:Y:S02]  /*73a0*/  ISETP.LT.OR P5, PT, R163, 0x1, P5 ;  /* 0x00000001a300780c */ /* 0x000fe40002fa1670 */
[----:B------:R-:W-:Y:S02]  /*73b0*/  FMNMX.FTZ R122, R156, R9, !PT ;  /* 0x000000099c7a7209 */ /* 0x000fe40007810000 */
[----:B------:R-:W-:Y:S02]  /*73c0*/  ISETP.GT.AND P3, PT, R164, 0x9, P2 ;  /* 0x00000009a400780c */ /* 0x000fe40001764270 */
[----:B------:R-:W-:Y:S02]  /*73d0*/  FMNMX.FTZ R122, R153, R122, !PT ;  /* 0x0000007a997a7209 */ /* 0x000fe40007810000 */
[----:B------:R-:W-:-:S02]  /*73e0*/  ISETP.LT.OR P3, PT, R163, 0xa, P3 ;  /* 0x0000000aa300780c */ /* 0x000fc40001f61670 */
[----:B------:R-:W-:-:S04]  /*73f0*/  FMNMX.FTZ R122, R151, R122, !PT ;  /* 0x0000007a977a7209 */ /* 0x000fc80007810000 */
        /* <DEDUP_REMOVED lines=15> */
[----:B------:R-:W-:-:S05]  /*74f0*/  FMNMX.FTZ R122, R167, R122, !PT ;  /* 0x0000007aa77a7209 */ /* 0x000fca0007810000 */
[----:B------:R-:W0:Y:S02]  /*7500*/  SHFL.BFLY PT, R9, R122, 0x2, 0x1f ;  /* 0x0c401f007a097f89 */ /* 0x000e2400000e0000 */
        /* <DEDUP_REMOVED lines=13> */
[C---:B------:R-:W-:Y:S01]  /*75e0*/  FSETP.NEU.FTZ.AND P6, PT, R9.reuse, -INF , PT ;  /* 0xff8000000900780b */ /* 0x040fe20003fdd000 */
[----:B------:R-:W-:-:S01]  /*75f0*/  FFMA.FTZ R168, R9, R170, -8 ;  /* 0xc100000009a87423 */ /* 0x000fc200000100aa */
[----:B------:R-:W-:Y:S02]  /*7600*/  ISETP.GT.AND P3, PT, R164, 0x18, P2 ;  /* 0x00000018a400780c */ /* 0x000fe40001764270 */
[----:B------:R-:W-:-:S02]  /*7610*/  FSEL R124, R124, -INF , !P4 ;  /* 0xff8000007c7c7808 */ /* 0x000fc40006000000 */
[----:B------:R-:W-:Y:S02]  /*7620*/  FSEL R8, R168, RZ, P6 ;  /* 0x000000ffa8087208 */ /* 0x000fe40003000000 */
[----:B------:R-:W-:Y:S02]  /*7630*/  ISETP.LT.OR P3, PT, R163, 0x19, P3 ;  /* 0x00000019a300780c */ /* 0x000fe40001f61670 */
[----:B------:R-:W-:Y:S01]  /*7640*/  ISETP.GT.AND P4, PT, R164, 0x30, P2 ;  /* 0x00000030a400780c */ /* 0x000fe20001784270 */
[----:B------:R-:W-:-:S01]  /*7650*/  FFMA.FTZ R175, R175, UR30, -R8 ;  /* 0x0000001eafaf7c23 */ /* 0x000fc20008010808 */
[--C-:B------:R-:W-:Y:S01]  /*7660*/  FFMA.FTZ R172, R171, UR30, -R8.reuse ;  /* 0x0000001eabac7c23 */ /* 0x100fe20008010808 */
[----:B------:R-:W-:Y:S01]  /*7670*/  FSEL R171, R7, -INF , !P5 ;  /* 0xff80000007ab7808 */ /* 0x000fe20006800000 */
[--C-:B------:R-:W-:Y:S01]  /*7680*/  FFMA.FTZ R168, R177, UR30, -R8.reuse ;  /* 0x0000001eb1a87c23 */ /* 0x100fe20008010808 */
[----:B------:R0:W-:Y:S01]  /*7690*/  MUFU.EX2 R15, R175 ;  /* 0x000000af000f7308 */ /* 0x0001e20000000800 */
[----:B------:R-:W-:Y:S01]  /*76a0*/  FSEL R14, R14, -INF , !P3 ;  /* 0xff8000000e0e7808 */ /* 0x000fe20005800000 */
[--C-:B------:R-:W-:Y:S01]  /*76b0*/  FFMA.FTZ R179, R179, UR30, -R8.reuse ;  /* 0x0000001eb3b37c23 */ /* 0x100fe20008010808 */
[----:B------:R-:W-:Y:S01]  /*76c0*/  ISETP.GT.AND P3, PT, R164, 0x21, P2 ;  /* 0x00000021a400780c */ /* 0x000fe20001764270 */
[--C-:B------:R-:W-:Y:S01]  /*76d0*/  FFMA.FTZ R180, R158, UR30, -R8.reuse ;  /* 0x0000001e9eb47c23 */ /* 0x100fe20008010808 */
[C---:B------:R-:W-:Y:S01]  /*76e0*/  ISETP.LT.OR P4, PT, R163.reuse, 0x31, P4 ;  /* 0x00000031a300780c */ /* 0x040fe20002781670 */
[--C-:B------:R-:W-:Y:S01]  /*76f0*/  FFMA.FTZ R182, R156, UR30, -R8.reuse ;  /* 0x0000001e9cb67c23 */ /* 0x100fe20008010808 */
[----:B------:R-:W-:Y:S01]  /*7700*/  ISETP.LT.OR P3, PT, R163, 0x22, P3 ;  /* 0x00000022a300780c */ /* 0x000fe20001f61670 */
[----:B------:R-:W-:Y:S01]  /*7710*/  MUFU.EX2 R11, R179 ;  /* 0x000000b3000b7308 */ /* 0x000fe20000000800 */
[----:B0-----:R-:W-:Y:S01]  /*7720*/  FMNMX.FTZ R175, R171, R6, !PT ;  /* 0x00000006abaf7209 */ /* 0x001fe20007810000 */
[--C-:B------:R-:W-:Y:S01]  /*7730*/  FFMA.FTZ R193, R193, UR30, -R8.reuse ;  /* 0x0000001ec1c17c23 */ /* 0x100fe20008010808 */
[----:B------:R-:W-:Y:S01]  /*7740*/  FSEL R170, R120, -INF , !P3 ;  /* 0xff80000078aa7808 */ /* 0x000fe20005800000 */
[--C-:B------:R-:W-:Y:S01]  /*7750*/  FFMA.FTZ R196, R196, UR30, -R8.reuse ;  /* 0x0000001ec4c47c23 */ /* 0x100fe20008010808 */
[----:B------:R-:W-:Y:S01]  /*7760*/  FMNMX.FTZ R175, R122, R175, !PT ;  /* 0x000000af7aaf7209 */ /* 0x000fe20007810000 */
[--C-:B------:R-:W-:Y:S01]  /*7770*/  FFMA.FTZ R195, R195, UR30, -R8.reuse ;  /* 0x0000001ec3c37c23 */ /* 0x100fe20008010808 */
[----:B------:R-:W-:Y:S01]  /*7780*/  ISETP.GT.AND P3, PT, R164, 0x29, P2 ;  /* 0x00000029a400780c */ /* 0x000fe20001764270 */
[----:B------:R0:W-:Y:S01]  /*7790*/  MUFU.EX2 R120, R172 ;  /* 0x000000ac00787308 */ /* 0x0001e20000000800 */
[----:B------:R-:W-:Y:S01]  /*77a0*/  FMNMX.FTZ R174, R10, R175, !PT ;  /* 0x000000af0aae7209 */ /* 0x000fe20007810000 */
[--C-:B------:R-:W-:Y:S01]  /*77b0*/  FFMA.FTZ R189, R189, UR30, -R8.reuse ;  /* 0x0000001ebdbd7c23 */ /* 0x100fe20008010808 */
[----:B------:R-:W-:Y:S01]  /*77c0*/  ISETP.LT.OR P5, PT, R163, 0x2a, P3 ;  /* 0x0000002aa300780c */ /* 0x000fe20001fa1670 */
[--C-:B------:R-:W-:Y:S01]  /*77d0*/  FFMA.FTZ R153, R153, UR30, -R8.reuse ;  /* 0x0000001e99997c23 */ /* 0x100fe20008010808 */
[----:B------:R-:W-:Y:S01]  /*77e0*/  FMNMX.FTZ R175, R123, R174, !PT ;  /* 0x000000ae7baf7209 */ /* 0x000fe20007810000 */
[--C-:B------:R-:W-:Y:S01]  /*77f0*/  FFMA.FTZ R155, R155, UR30, -R8.reuse ;  /* 0x0000001e9b9b7c23 */ /* 0x100fe20008010808 */
[----:B------:R-:W-:Y:S01]  /*7800*/  ISETP.GT.AND P3, PT, R164, 0x31, P2 ;  /* 0x00000031a400780c */ /* 0x000fe20001764270 */
[--C-:B------:R-:W-:Y:S01]  /*7810*/  FFMA.FTZ R167, R167, UR30, -R8.reuse ;  /* 0x0000001ea7a77c23 */ /* 0x100fe20008010808 */
[----:B------:R-:W-:Y:S01]  /*7820*/  FMNMX.FTZ R174, R12, R175, !PT ;  /* 0x000000af0cae7209 */ /* 0x000fe20007810000 */
[----:B0-----:R-:W-:Y:S01]  /*7830*/  FFMA.FTZ R172, R173, UR30, -R8 ;  /* 0x0000001eadac7c23 */ /* 0x001fe20008010808 */
[----:B------:R-:W-:Y:S01]  /*7840*/  FSEL R125, R125, -INF , !P5 ;  /* 0xff8000007d7d7808 */ /* 0x000fe20006800000 */
[----:B------:R-:W-:Y:S01]  /*7850*/  MUFU.EX2 R168, R168 ;  /* 0x000000a800a87308 */ /* 0x000fe20000000800 */
[----:B------:R-:W-:-:S02]  /*7860*/  FMNMX.FTZ R175, R13, R174, !PT ;  /* 0x000000ae0daf7209 */ /* 0x000fc40007810000 */
[----:B------:R-:W-:Y:S02]  /*7870*/  ISETP.GT.AND P5, PT, R164, 0x38, P2 ;  /* 0x00000038a400780c */ /* 0x000fe400017a4270 */
[----:B------:R-:W-:Y:S01]  /*7880*/  FMNMX.FTZ R176, R14, R175, !PT ;  /* 0x000000af0eb07209 */ /* 0x000fe20007810000 */
[--C-:B------:R-:W-:Y:S01]  /*7890*/  FFMA.FTZ R175, R198, UR30, -R8.reuse ;  /* 0x0000001ec6af7c23 */ /* 0x100fe20008010808 */
[----:B------:R-:W-:Y:S01]  /*78a0*/  ISETP.LT.OR P3, PT, R163, 0x32, P3 ;  /* 0x00000032a300780c */ /* 0x000fe20001f61670 */
[----:B------:R-:W-:Y:S01]  /*78b0*/  MUFU.EX2 R7, R193 ;  /* 0x000000c100077308 */ /* 0x000fe20000000800 */
[----:B------:R-:W-:Y:S02]  /*78c0*/  FMNMX.FTZ R176, R169, R176, !PT ;  /* 0x000000b0a9b07209 */ /* 0x000fe40007810000 */
[----:B------:R-:W-:Y:S02]  /*78d0*/  FSEL R126, R126, -INF , !P4 ;  /* 0xff8000007e7e7808 */ /* 0x000fe40006000000 */
[----:B------:R-:W-:Y:S01]  /*78e0*/  FMNMX.FTZ R177, R21, R176, !PT ;  /* 0x000000b015b17209 */ /* 0x000fe20007810000 */
[----:B------:R-:W-:Y:S01]  /*78f0*/  FFMA.FTZ R176, R197, UR30, -R8 ;  /* 0x0000001ec5b07c23 */ /* 0x000fe20008010808 */
[----:B------:R-:W-:Y:S01]  /*7900*/  ISETP.GT.AND P4, PT, R164, 0x39, P2 ;  /* 0x00000039a400780c */ /* 0x000fe20001784270 */
[----:B------:R-:W-:Y:S01]  /*7910*/  MUFU.EX2 R172, R172 ;  /* 0x000000ac00ac7308 */ /* 0x000fe20000000800 */
[----:B------:R-:W-:-:S02]  /*7920*/  FMNMX.FTZ R177, R170, R177, !PT ;  /* 0x000000b1aab17209 */ /* 0x000fc40007810000 */
[----:B------:R-:W-:Y:S02]  /*7930*/  FSEL R173, R127, -INF , !P3 ;  /* 0xff8000007fad7808 */ /* 0x000fe40005800000 */
[----:B------:R-:W-:Y:S02]  /*7940*/  FMNMX.FTZ R178, R124, R177, !PT ;  /* 0x000000b17cb27209 */ /* 0x000fe40007810000 */
[----:B------:R-:W-:Y:S01]  /*7950*/  ISETP.LT.OR P5, PT, R163, 0x39, P5 ;  /* 0x00000039a300780c */ /* 0x000fe20002fa1670 */
[----:B------:R-:W-:Y:S01]  /*7960*/  MUFU.EX2 R127, R196 ;  /* 0x000000c4007f7308 */ /* 0x000fe20000000800 */
[----:B------:R-:W-:Y:S02]  /*7970*/  FMNMX.FTZ R179, R125, R178, !PT ;  /* 0x000000b27db37209 */ /* 0x000fe40007810000 */
[----:B------:R-:W-:Y:S02]  /*7980*/  ISETP.GT.AND P3, PT, R164, 0x40, P2 ;  /* 0x00000040a400780c */ /* 0x000fe40001764270 */
[----:B------:R-:W-:Y:S01]  /*7990*/  FMNMX.FTZ R178, R126, R179, !PT ;  /* 0x000000b37eb27209 */ /* 0x000fe20007810000 */
[----:B------:R-:W-:Y:S01]  /*79a0*/  FFMA.FTZ R179, R188, UR30, -R8 ;  /* 0x0000001ebcb37c23 */ /* 0x000fe20008010808 */
[----:B------:R-:W-:Y:S01]  /*79b0*/  ISETP.LT.OR P4, PT, R163, 0x3a, P4 ;  /* 0x0000003aa300780c */ /* 0x000fe20002781670 */
[----:B------:R-:W-:Y:S01]  /*79c0*/  MUFU.EX2 R175, R175 ;  /* 0x000000af00af7308 */ /* 0x000fe20000000800 */
[----:B------:R-:W-:-:S02]  /*79d0*/  FSEL R174, R128, -INF , !P5 ;  /* 0xff80000080ae7808 */ /* 0x000fc40006800000 */
[----:B------:R-:W-:Y:S02]  /*79e0*/  FMNMX.FTZ R181, R173, R178, !PT ;  /* 0x000000b2adb57209 */ /* 0x000fe40007810000 */
[----:B------:R-:W-:Y:S02]  /*79f0*/  ISETP.GT.AND P5, PT, R164, 0x41, P2 ;  /* 0x00000041a400780c */ /* 0x000fe400017a4270 */
[----:B------:R-:W-:Y:S01]  /*7a00*/  FSEL R129, R129, -INF , !P4 ;  /* 0xff80000081817808 */ /* 0x000fe20006000000 */
[----:B------:R-:W-:Y:S01]  /*7a10*/  MUFU.EX2 R128, R195 ;  /* 0x000000c300807308 */ /* 0x000fe20000000800 */
[----:B------:R-:W-:Y:S02]  /*7a20*/  ISETP.LT.OR P3, PT, R163, 0x41, P3 ;  /* 0x00000041a300780c */ /* 0x000fe40001f61670 */
[----:B------:R-:W-:Y:S02]  /*7a30*/  FMNMX.FTZ R178, R174, R181, !PT ;  /* 0x000000b5aeb27209 */ /* 0x000fe40007810000 */
[----:B------:R-:W-:-:S02]  /*7a40*/  ISETP.GT.AND P4, PT, R164, 0x48, P2 ;  /* 0x00000048a400780c */ /* 0x000fc40001784270 */
[----:B------:R-:W-:Y:S01]  /*7a50*/  ISETP.LT.OR P5, PT, R163, 0x42, P5 ;  /* 0x00000042a300780c */ /* 0x000fe20002fa1670 */
[----:B------:R-:W-:Y:S01]  /*7a60*/  MUFU.EX2 R176, R176 ;  /* 0x000000b000b07308 */ /* 0x000fe20000000800 */
[----:B------:R-:W-:Y:S02]  /*7a70*/  FSEL R130, R130, -INF , !P3 ;  /* 0xff80000082827808 */ /* 0x000fe40005800000 */
[----:B------:R-:W-:Y:S02]  /*7a80*/  FMNMX.FTZ R181, R129, R178, !PT ;  /* 0x000000b281b57209 */ /* 0x000fe40007810000 */
[----:B------:R-:W-:Y:S02]  /*7a90*/  ISETP.GT.AND P3, PT, R164, 0x49, P2 ;  /* 0x00000049a400780c */ /* 0x000fe40001764270 */
[----:B------:R-:W-:Y:S01]  /*7aa0*/  FSEL R131, R131, -INF , !P5 ;  /* 0xff80000083837808 */ /* 0x000fe20006800000 */
[----:B------:R-:W-:Y:S01]  /*7ab0*/  MUFU.EX2 R179, R179 ;  /* 0x000000b300b37308 */ /* 0x000fe20000000800 */
[----:B------:R-:W-:-:S02]  /*7ac0*/  ISETP.LT.OR P4, PT, R163, 0x49, P4 ;  /* 0x00000049a300780c */ /* 0x000fc40002781670 */
[----:B------:R-:W-:Y:S02]  /*7ad0*/  FMNMX.FTZ R178, R130, R181, !PT ;  /* 0x000000b582b27209 */ /* 0x000fe40007810000 */
[----:B------:R-:W-:Y:S02]  /*7ae0*/  ISETP.GT.AND P5, PT, R164, 0x50, P2 ;  /* 0x00000050a400780c */ /* 0x000fe400017a4270 */
[----:B------:R-:W-:Y:S01]  /*7af0*/  ISETP.LT.OR P3, PT, R163, 0x4a, P3 ;  /* 0x0000004aa300780c */ /* 0x000fe20001f61670 */
[----:B------:R-:W-:Y:S01]  /*7b00*/  MUFU.EX2 R153, R153 ;  /* 0x0000009900997308 */ /* 0x000fe20000000800 */
[----:B------:R-:W-:Y:S02]  /*7b10*/  FSEL R177, R132, -INF , !P4 ;  /* 0xff80000084b17808 */ /* 0x000fe40006000000 */
[----:B------:R-:W-:Y:S02]  /*7b20*/  FMNMX.FTZ R178, R131, R178, !PT ;  /* 0x000000b283b27209 */ /* 0x000fe40007810000 */
[----:B------:R-:W-:-:S02]  /*7b30*/  ISETP.GT.AND P4, PT, R164, 0x51, P2 ;  /* 0x00000051a400780c */ /* 0x000fc40001784270 */
[----:B------:R-:W-:Y:S01]  /*7b40*/  FSEL R133, R133, -INF , !P3 ;  /* 0xff80000085857808 */ /* 0x000fe20005800000 */
[----:B------:R-:W-:Y:S01]  /*7b50*/  MUFU.EX2 R132, R189 ;  /* 0x000000bd00847308 */ /* 0x000fe20000000800 */
[----:B------:R-:W-:Y:S02]  /*7b60*/  ISETP.LT.OR P5, PT, R163, 0x51, P5 ;  /* 0x00000051a300780c */ /* 0x000fe40002fa1670 */
[----:B------:R-:W-:Y:S02]  /*7b70*/  FMNMX.FTZ R178, R177, R178, !PT ;  /* 0x000000b2b1b27209 */ /* 0x000fe40007810000 */
[----:B------:R-:W-:Y:S02]  /*7b80*/  ISETP.GT.AND P3, PT, R164, 0x58, P2 ;  /* 0x00000058a400780c */ /* 0x000fe40001764270 */
[----:B------:R-:W-:Y:S01]  /*7b90*/  ISETP.LT.OR P4, PT, R163, 0x52, P4 ;  /* 0x00000052a300780c */ /* 0x000fe20002781670 */
[----:B------:R-:W-:Y:S01]  /*7ba0*/  MUFU.EX2 R155, R155 ;  /* 0x0000009b009b7308 */ /* 0x000fe20000000800 */
[----:B------:R-:W-:-:S02]  /*7bb0*/  FSEL R134, R134, -INF , !P5 ;  /* 0xff80000086867808 */ /* 0x000fc40006800000 */
[----:B------:R-:W-:Y:S01]  /*7bc0*/  FMNMX.FTZ R181, R133, R178, !PT ;  /* 0x000000b285b57209 */ /* 0x000fe20007810000 */
[----:B------:R-:W-:-:S01]  /*7bd0*/  FFMA.FTZ R178, R151, UR30, -R8 ;  /* 0x0000001e97b27c23 */ /* 0x000fc20008010808 */
[----:B------:R-:W-:Y:S02]  /*7be0*/  ISETP.GT.AND P5, PT, R164, 0x59, P2 ;  /* 0x00000059a400780c */ /* 0x000fe400017a4270 */
[----:B------:R-:W-:Y:S02]  /*7bf0*/  FSEL R158, R135, -INF , !P4 ;  /* 0xff800000879e7808 */ /* 0x000fe40006000000 */
[----:B------:R-:W-:Y:S01]  /*7c00*/  ISETP.LT.OR P3, PT, R163, 0x59, P3 ;  /* 0x00000059a300780c */ /* 0x000fe20001f61670 */
[----:B------:R0:W-:Y:S01]  /*7c10*/  MUFU.EX2 R135, R180 ;  /* 0x000000b400877308 */ /* 0x0001e20000000800 */
[----:B------:R-:W-:Y:S02]  /*7c20*/  FMNMX.FTZ R181, R134, R181, !PT ;  /* 0x000000b586b57209 */ /* 0x000fe40007810000 */
[----:B------:R-:W-:-:S02]  /*7c30*/  ISETP.GT.AND P4, PT, R164, 0x60, P2 ;  /* 0x00000060a400780c */ /* 0x000fc40001784270 */
[----:B------:R-:W-:Y:S02]  /*7c40*/  ISETP.LT.OR P5, PT, R163, 0x5a, P5 ;  /* 0x0000005aa300780c */ /* 0x000fe40002fa1670 */
[----:B------:R-:W-:Y:S01]  /*7c50*/  FSEL R156, R138, -INF , !P3 ;  /* 0xff8000008a9c7808 */ /* 0x000fe20005800000 */
[----:B------:R-:W-:Y:S01]  /*7c60*/  MUFU.EX2 R178, R178 ;  /* 0x000000b200b27308 */ /* 0x000fe20000000800 */
[----:B------:R-:W-:Y:S02]  /*7c70*/  FMNMX.FTZ R181, R158, R181, !PT ;  /* 0x000000b59eb57209 */ /* 0x000fe40007810000 */
[----:B------:R-:W-:Y:S02]  /*7c80*/  ISETP.GT.AND P3, PT, R164, 0x61, P2 ;  /* 0x00000061a400780c */ /* 0x000fe40001764270 */
[----:B------:R-:W-:Y:S02]  /*7c90*/  FSEL R139, R139, -INF , !P5 ;  /* 0xff8000008b8b7808 */ /* 0x000fe40006800000 */
[----:B------:R-:W-:Y:S01]  /*7ca0*/  ISETP.LT.OR P4, PT, R163, 0x61, P4 ;  /* 0x00000061a300780c */ /* 0x000fe20002781670 */
[----:B------:R-:W-:Y:S01]  /*7cb0*/  MUFU.EX2 R138, R182 ;  /* 0x000000b6008a7308 */ /* 0x000fe20000000800 */
[----:B0-----:R-:W-:Y:S01]  /*7cc0*/  FMNMX.FTZ R180, R156, R181, !PT ;  /* 0x000000b59cb47209 */ /* 0x001fe20007810000 */
[----:B------:R-:W-:Y:S01]  /*7cd0*/  FFMA.FTZ R181, R149, UR30, -R8 ;  /* 0x0000001e95b57c23 */ /* 0x000fe20008010808 */
[----:B------:R-:W-:-:S02]  /*7ce0*/  ISETP.GT.AND P5, PT, R164, 0x68, P2 ;  /* 0x00000068a400780c */ /* 0x000fc400017a4270 */
[----:B------:R-:W-:Y:S02]  /*7cf0*/  ISETP.LT.OR P3, PT, R163, 0x62, P3 ;  /* 0x00000062a300780c */ /* 0x000fe40001f61670 */
[----:B------:R-:W-:Y:S02]  /*7d00*/  FSEL R140, R140, -INF , !P4 ;  /* 0xff8000008c8c7808 */ /* 0x000fe40006000000 */
[----:B------:R-:W-:Y:S02]  /*7d10*/  FMNMX.FTZ R151, R139, R180, !PT ;  /* 0x000000b48b977209 */ /* 0x000fe40007810000 */
[----:B------:R-:W-:Y:S02]  /*7d20*/  ISETP.GT.AND P4, PT, R164, 0x69, P2 ;  /* 0x00000069a400780c */ /* 0x000fe40001784270 */
[----:B------:R-:W-:Y:S02]  /*7d30*/  FSEL R141, R141, -INF , !P3 ;  /* 0xff8000008d8d7808 */ /* 0x000fe40005800000 */
[----:B------:R-:W-:-:S02]  /*7d40*/  ISETP.LT.OR P5, PT, R163, 0x69, P5 ;  /* 0x00000069a300780c */ /* 0x000fc40002fa1670 */
[----:B------:R-:W-:Y:S01]  /*7d50*/  FMNMX.FTZ R180, R140, R151, !PT ;  /* 0x000000978cb47209 */ /* 0x000fe20007810000 */
[----:B------:R-:W-:-:S01]  /*7d60*/  FFMA.FTZ R151, R20, UR30, -R8 ;  /* 0x0000001e14977c23 */ /* 0x000fc20008010808 */
[----:B------:R-:W-:Y:S01]  /*7d70*/  ISETP.GT.AND P3, PT, R164, 0x70, P2 ;  /* 0x00000070a400780c */ /* 0x000fe20001764270 */
[----:B------:R-:W-:-:S01]  /*7d80*/  FFMA.FTZ R20, R121, UR30, -R8 ;  /* 0x0000001e79147c23 */ /* 0x000fc20008010808 */
[----:B------:R-:W-:Y:S02]  /*7d90*/  ISETP.LT.OR P4, PT, R163, 0x6a, P4 ;  /* 0x0000006aa300780c */ /* 0x000fe40002781670 */
[----:B------:R-:W-:Y:S01]  /*7da0*/  FSEL R149, R142, -INF , !P5 ;  /* 0xff8000008e957808 */ /* 0x000fe20006800000 */
[----:B------:R-:W-:Y:S01]  /*7db0*/  MUFU.EX2 R151, R151 ;  /* 0x0000009700977308 */ /* 0x000fe20000000800 */
[----:B------:R-:W-:Y:S02]  /*7dc0*/  FMNMX.FTZ R180, R141, R180, !PT ;  /* 0x000000b48db47209 */ /* 0x000fe40007810000 */
[----:B------:R-:W-:-:S02]  /*7dd0*/  ISETP.GT.AND P5, PT, R164, 0x71, P2 ;  /* 0x00000071a400780c */ /* 0x000fc400017a4270 */
[----:B------:R-:W-:Y:S02]  /*7de0*/  FSEL R143, R143, -INF , !P4 ;  /* 0xff8000008f8f7808 */ /* 0x000fe40006000000 */
[----:B------:R-:W-:Y:S01]  /*7df0*/  ISETP.LT.OR P3, PT, R163, 0x71, P3 ;  /* 0x00000071a300780c */ /* 0x000fe20001f61670 */
[----:B------:R0:W-:Y:S01]  /*7e00*/  MUFU.EX2 R142, R181 ;  /* 0x000000b5008e7308 */ /* 0x0001e20000000800 */
[----:B------:R-:W-:Y:S02]  /*7e10*/  FMNMX.FTZ R180, R149, R180, !PT ;  /* 0x000000b495b47209 */ /* 0x000fe40007810000 */
[----:B------:R-:W-:Y:S02]  /*7e20*/  ISETP.GT.AND P4, PT, R164, 0x78, P2 ;  /* 0x00000078a400780c */ /* 0x000fe40001784270 */
[----:B------:R-:W-:Y:S02]  /*7e30*/  ISETP.LT.OR P5, PT, R163, 0x72, P5 ;  /* 0x00000072a300780c */ /* 0x000fe40002fa1670 */
[----:B------:R-:W-:Y:S01]  /*7e40*/  FSEL R144, R144, -INF , !P3 ;  /* 0xff80000090907808 */ /* 0x000fe20005800000 */
[----:B------:R-:W-:Y:S01]  /*7e50*/  MUFU.EX2 R20, R20 ;  /* 0x0000001400147308 */ /* 0x000fe20000000800 */
[----:B------:R-:W-:Y:S01]  /*7e60*/  FMNMX.FTZ R121, R143, R180, !PT ;  /* 0x000000b48f797209 */ /* 0x000fe20007810000 */
[--C-:B------:R-:W-:Y:S01]  /*7e70*/  FFMA.FTZ R180, R150, UR30, -R8.reuse ;  /* 0x0000001e96b47c23 */ /* 0x100fe20008010808 */
[----:B------:R-:W-:Y:S01]  /*7e80*/  ISETP.GT.AND P2, PT, R164, 0x79, P2 ;  /* 0x00000079a400780c */ /* 0x000fe20001744270 */
[--C-:B------:R-:W-:Y:S01]  /*7e90*/  FFMA.FTZ R150, R154, UR30, -R8.reuse ;  /* 0x0000001e9a967c23 */ /* 0x100fe20008010808 */
[----:B------:R-:W-:Y:S01]  /*7ea0*/  ISETP.LT.OR P4, PT, R163, 0x79, P4 ;  /* 0x00000079a300780c */ /* 0x000fe20002781670 */
[--C-:B------:R-:W-:Y:S01]  /*7eb0*/  FFMA.FTZ R154, R160, UR30, -R8.reuse ;  /* 0x0000001ea09a7c23 */ /* 0x100fe20008010808 */
[----:B------:R-:W-:Y:S01]  /*7ec0*/  FSEL R145, R145, -INF , !P5 ;  /* 0xff80000091917808 */ /* 0x000fe20006800000 */
[--C-:B------:R-:W-:Y:S01]  /*7ed0*/  FFMA.FTZ R160, R162, UR30, -R8.reuse ;  /* 0x0000001ea2a07c23 */ /* 0x100fe20008010808 */
[----:B------:R-:W-:Y:S01]  /*7ee0*/  FMNMX.FTZ R164, R144, R121, !PT ;  /* 0x0000007990a47209 */ /* 0x000fe20007810000 */
[--C-:B------:R-:W-:Y:S01]  /*7ef0*/  FFMA.FTZ R121, R148, UR30, -R8.reuse ;  /* 0x0000001e94797c23 */ /* 0x100fe20008010808 */
[----:B------:R-:W-:Y:S01]  /*7f00*/  ISETP.LT.OR P2, PT, R163, 0x7a, P2 ;  /* 0x0000007aa300780c */ /* 0x000fe20001741670 */
[----:B------:R-:W-:Y:S01]  /*7f10*/  FFMA.FTZ R162, R166, UR30, -R8 ;  /* 0x0000001ea6a27c23 */ /* 0x000fe20008010808 */
[----:B------:R-:W-:Y:S01]  /*7f20*/  FSEL R146, R146, -INF , !P4 ;  /* 0xff80000092927808 */ /* 0x000fe20006000000 */
[----:B------:R-:W-:Y:S01]  /*7f30*/  MUFU.EX2 R150, R150 ;  /* 0x0000009600967308 */ /* 0x000fe20000000800 */
[----:B------:R-:W-:-:S02]  /*7f40*/  FMNMX.FTZ R163, R145, R164, !PT ;  /* 0x000000a491a37209 */ /* 0x000fc40007810000 */
[----:B------:R-:W-:Y:S02]  /*7f50*/  FSEL R147, R147, -INF , !P2 ;  /* 0xff80000093937808 */ /* 0x000fe40005000000 */
[----:B------:R-:W-:Y:S01]  /*7f60*/  FMNMX.FTZ R148, R146, R163, !PT ;  /* 0x000000a392947209 */ /* 0x000fe20007810000 */
[--C-:B------:R-:W-:Y:S01]  /*7f70*/  FFMA.FTZ R163, R152, UR30, -R8.reuse ;  /* 0x0000001e98a37c23 */ /* 0x100fe20008010808 */
[----:B------:R-:W-:-:S01]  /*7f80*/  FFMA.FTZ R152, R157, UR30, -R8 ;  /* 0x0000001e9d987c23 */ /* 0x000fc20008010808 */
[--C-:B------:R-:W-:Y:S01]  /*7f90*/  FFMA.FTZ R157, R159, UR30, -R8.reuse ;  /* 0x0000001e9f9d7c23 */ /* 0x100fe20008010808 */
[----:B------:R-:W-:Y:S01]  /*7fa0*/  FMNMX.FTZ R164, R147, R148, !PT ;  /* 0x0000009493a47209 */ /* 0x000fe20007810000 */
[--C-:B------:R-:W-:Y:S01]  /*7fb0*/  FFMA.FTZ R159, R161, UR30, -R8.reuse ;  /* 0x0000001ea19f7c23 */ /* 0x100fe20008010808 */
[----:B------:R-:W-:-:S01]  /*7fc0*/  FFMA.FTZ R161, R165, UR30, -R8 ;  /* 0x0000001ea5a17c23 */ /* 0x000fc20008010808 */
[----:B------:R-:W-:Y:S01]  /*7fd0*/  IMAD.U32 R165, RZ, RZ, UR30 ;  /* 0x0000001effa57e24 */ /* 0x000fe2000f8e00ff */
[----:B------:R1:W-:Y:S01]  /*7fe0*/  MUFU.EX2 R148, R180 ;  /* 0x000000b400947308 */ /* 0x0003e20000000800 */
[----:B0-----:R-:W0:Y:S01]  /*7ff0*/  SHFL.BFLY PT, R181, R164, 0x2, 0x1f ;  /* 0x0c401f00a4b57f89 */ /* 0x001e2200000e0000 */
[----:B------:R-:W-:-:S05]  /*8000*/  FSEL R166, R9, RZ, P6 ;  /* 0x000000ff09a67208 */ /* 0x000fca0003000000 */
[----:B------:R-:W-:Y:S01]  /*8010*/  FADD.FTZ R166, -R166, R5 ;  /* 0x00000005a6a67221 */ /* 0x000fe20000010100 */
[----:B------:R-:W-:Y:S03]  /*8020*/  MUFU.EX2 R121, R121 ;  /* 0x0000007900797308 */ /* 0x000fe60000000800 */
[----:B------:R-:W-:-:S05]  /*8030*/  FMUL.FTZ R166, R166, UR30 ;  /* 0x0000001ea6a67c20 */ /* 0x000fca0008410000 */
[----:B------:R2:W-:Y:S08]  /*8040*/  MUFU.EX2 R5, R167 ;  /* 0x000000a700057308 */ /* 0x0005f00000000800 */
[----:B------:R-:W3:Y:S01]  /*8050*/  MUFU.EX2 R166, R166 ;  /* 0x000000a600a67308 */ /* 0x000ee20000000800 */
[----:B0-----:R-:W-:-:S05]  /*8060*/  FMNMX.FTZ R181, R164, R181, !PT ;  /* 0x000000b5a4b57209 */ /* 0x001fca0007810000 */
[----:B------:R-:W0:Y:S02]  /*8070*/  SHFL.BFLY PT, R164, R181, 0x1, 0x1f ;  /* 0x0c201f00b5a47f89 */ /* 0x000e2400000e0000 */
[----:B------:R-:W-:Y:S08]  /*8080*/  MUFU.EX2 R163, R163 ;  /* 0x000000a300a37308 */ /* 0x000ff00000000800 */
[----:B------:R-:W-:Y:S08]  /*8090*/  MUFU.EX2 R152, R152 ;  /* 0x0000009800987308 */ /* 0x000ff00000000800 */
[----:B------:R-:W-:Y:S01]  /*80a0*/  MUFU.EX2 R157, R157 ;  /* 0x0000009d009d7308 */ /* 0x000fe20000000800 */
[----:B0-----:R-:W-:-:S07]  /*80b0*/  FMNMX.FTZ R8, R181, R164, !PT ;  /* 0x000000a4b5087209 */ /* 0x001fce0007810000 */
[----:B------:R-:W-:Y:S01]  /*80c0*/  MUFU.EX2 R154, R154 ;  /* 0x0000009a009a7308 */ /* 0x000fe20000000800 */
[C---:B------:R-:W-:Y:S01]  /*80d0*/  FSETP.NEU.FTZ.AND P2, PT, R8.reuse, -INF , PT ;  /* 0xff8000000800780b */ /* 0x040fe20003f5d000 */
[----:B------:R-:W-:-:S05]  /*80e0*/  FFMA.FTZ R164, R8, R165, -8 ;  /* 0xc100000008a47423 */ /* 0x000fca00000100a5 */
[----:B------:R-:W-:Y:S01]  /*80f0*/  FSEL R164, R164, RZ, P2 ;  /* 0x000000ffa4a47208 */ /* 0x000fe20001000000 */
[----:B------:R-:W-:Y:S04]  /*8100*/  MUFU.EX2 R159, R159 ;  /* 0x0000009f009f7308 */ /* 0x000fe80000000800 */
[----:B-1----:R-:W-:-:S01]  /*8110*/  FFMA.FTZ R180, R171, UR30, -R164 ;  /* 0x0000001eabb47c23 */ /* 0x002fc200080108a4 */
[----:B------:R-:W-:Y:S01]  /*8120*/  FSEL R171, R8, RZ, P2 ;  /* 0x000000ff08ab7208 */ /* 0x000fe20001000000 */
[----:B------:R-:W-:-:S01]  /*8130*/  FFMA.FTZ R165, R122, UR30, -R164 ;  /* 0x0000001e7aa57c23 */ /* 0x000fc200080108a4 */
[--C-:B------:R-:W-:Y:S01]  /*8140*/  FFMA.FTZ R10, R10, UR30, -R164.reuse ;  /* 0x0000001e0a0a7c23 */ /* 0x100fe200080108a4 */
[----:B------:R-:W-:-:S01]  /*8150*/  FFMA.FTZ R123, R123, UR30, -R164 ;  /* 0x0000001e7b7b7c23 */ /* 0x000fc200080108a4 */
[----:B------:R-:W-:Y:S01]  /*8160*/  FFMA.FTZ R12, R12, UR30, -R164 ;  /* 0x0000001e0c0c7c23 */ /* 0x000fe200080108a4 */
[----:B------:R-:W-:-:S01]  /*8170*/  FADD.FTZ R171, -R171, R6 ;  /* 0x00000006abab7221 */ /* 0x000fc20000010100 */
[----:B------:R-:W-:Y:S01]  /*8180*/  MUFU.EX2 R180, R180 ;  /* 0x000000b400b47308 */ /* 0x000fe20000000800 */
[----:B------:R-:W-:-:S01]  /*8190*/  FFMA.FTZ R13, R13, UR30, -R164 ;  /* 0x0000001e0d0d7c23 */ /* 0x000fc200080108a4 */
[--C-:B--2---:R-:W-:Y:S01]  /*81a0*/  FFMA.FTZ R167, R169, UR30, -R164.reuse ;  /* 0x0000001ea9a77c23 */ /* 0x104fe200080108a4 */
[----:B------:R-:W-:Y:S01]  /*81b0*/  FMUL.FTZ R171, R171, UR30 ;  /* 0x0000001eabab7c20 */ /* 0x000fe20008410000 */
[--C-:B------:R-:W-:Y:S01]  /*81c0*/  FFMA.FTZ R169, R173, UR30, -R164.reuse ;  /* 0x0000001eada97c23 */ /* 0x100fe200080108a4 */
[----:B------:R-:W-:-:S01]  /*81d0*/  FFMA.FTZ R174, R174, UR30, -R164 ;  /* 0x0000001eaeae7c23 */ /* 0x000fc200080108a4 */
[----:B---3--:R-:W-:Y:S01]  /*81e0*/  FFMA.FTZ R173, R166, R4, R11 ;  /* 0x00000004a6ad7223 */ /* 0x008fe2000001000b */
        /* <DEDUP_REMOVED lines=21> */
[----:B------:R-:W-:-:S04]  /*8340*/  FFMA.FTZ R147, R147, UR30, -R164 ;  /* 0x0000001e93937c23 */ /* 0x000fc800080108a4 */
[----:B------:R-:W2:Y:S01]  /*8350*/  MUFU.EX2 R123, R123 ;  /* 0x0000007b007b7308 */ /* 0x000ea20000000800 */
[----:B0-----:R-:W-:-:S04]  /*8360*/  FFMA.FTZ R4, R171, R3, R180 ;  /* 0x00000003ab047223 */ /* 0x001fc800000100b4 */
[----:B------:R-:W-:-:S03]  /*8370*/  FADD.FTZ R3, R165, R4 ;  /* 0x00000004a5037221 */ /* 0x000fc60000010000 */
        /* <DEDUP_REMOVED lines=9> */
[----:B------:R-:W-:-:S04]  /*8410*/  FADD.FTZ R174, R120, R173 ;  /* 0x000000ad78ae7221 */ /* 0x000fc80000010000 */
[----:B------:R-:W-:-:S03]  /*8420*/  FADD.FTZ R173, R7, R174 ;  /* 0x000000ae07ad7221 */ /* 0x000fc60000010000 */
[----:B------:R-:W1:Y:S01]  /*8430*/  MUFU.EX2 R167, R167 ;  /* 0x000000a700a77308 */ /* 0x000e620000000800 */
[----:B------:R-:W-:-:S01]  /*8440*/  FADD.FTZ R174, R172, R173 ;  /* 0x000000adacae7221 */ /* 0x000fc20000010000 */
[----:B--2---:R-:W-:Y:S01]  /*8450*/  FADD.FTZ R3, R13, R4 ;  /* 0x000000040d037221 */ /* 0x004fe20000010000 */
[----:B------:R-:W-:-:S02]  /*8460*/  FFMA.FTZ R173, R158, UR30, -R164 ;  /* 0x0000001e9ead7c23 */ /* 0x000fc400080108a4 */
[----:B------:R-:W-:-:S03]  /*8470*/  FADD.FTZ R177, R127, R174 ;  /* 0x000000ae7fb17221 */ /* 0x000fc60000010000 */
[----:B------:R-:W2:Y:S01]  /*8480*/  MUFU.EX2 R21, R21 ;  /* 0x0000001500157308 */ /* 0x000ea20000000800 */
[----:B0-----:R-:W-:-:S01]  /*8490*/  FADD.FTZ R4, R14, R3 ;  /* 0x000000030e047221 */ /* 0x001fc20000010000 */
[----:B------:R-:W-:-:S04]  /*84a0*/  FADD.FTZ R158, R128, R177 ;  /* 0x000000b1809e7221 */ /* 0x000fc80000010000 */
[----:B------:R-:W-:Y:S02]  /*84b0*/  FADD.FTZ R3, R175, R158 ;  /* 0x0000009eaf037221 */ /* 0x000fe40000010000 */
[----:B------:R-:W0:Y:S01]  /*84c0*/  MUFU.EX2 R122, R122 ;  /* 0x0000007a007a7308 */ /* 0x000e220000000800 */
[----:B-1----:R-:W-:-:S01]  /*84d0*/  FADD.FTZ R4, R167, R4 ;  /* 0x00000004a7047221 */ /* 0x002fc20000010000 */
[----:B------:R-:W-:-:S06]  /*84e0*/  FADD.FTZ R3, R176, R3 ;  /* 0x00000003b0037221 */ /* 0x000fcc0000010000 */
[----:B------:R-:W1:Y:S01]  /*84f0*/  MUFU.EX2 R124, R124 ;  /* 0x0000007c007c7308 */ /* 0x000e620000000800 */
[----:B--2---:R-:W-:-:S01]  /*8500*/  FADD.FTZ R177, R21, R4 ;  /* 0x0000000415b17221 */ /* 0x004fc20000010000 */
[----:B------:R-:W-:-:S04]  /*8510*/  FADD.FTZ R4, R132, R3 ;  /* 0x0000000384047221 */ /* 0x000fc80000010000 */
[----:B------:R-:W-:Y:S02]  /*8520*/  FADD.FTZ R4, R179, R4 ;  /* 0x00000004b3047221 */ /* 0x000fe40000010000 */
[----:B------:R-:W2:Y:S01]  /*8530*/  MUFU.EX2 R125, R125 ;  /* 0x0000007d007d7308 */ /* 0x000ea20000000800 */
[----:B0-----:R-:W-:-:S07]  /*8540*/  FADD.FTZ R177, R122, R177 ;  /* 0x000000b17ab17221 */ /* 0x001fce0000010000 */
        /* <DEDUP_REMOVED lines=11> */
[----:B-1----:R-:W-:-:S04]  /*8600*/  FADD.FTZ R3, R169, R4 ;  /* 0x00000004a9037221 */ /* 0x002fc80000010000 */
[----:B------:R-:W-:-:S03]  /*8610*/  FADD.FTZ R4, R6, R3 ;  /* 0x0000000306047221 */ /* 0x000fc60000010000 */
[----:B------:R-:W1:Y:S01]  /*8620*/  MUFU.EX2 R131, R131 ;  /* 0x0000008300837308 */ /* 0x000e620000000800 */
[----:B--2---:R-:W-:-:S01]  /*8630*/  FADD.FTZ R3, R129, R4 ;  /* 0x0000000481037221 */ /* 0x004fc20000010000 */
[----:B------:R-:W-:-:S04]  /*8640*/  FADD.FTZ R4, R142, R177 ;  /* 0x000000b18e047221 */ /* 0x000fc80000010000 */
[----:B------:R-:W-:Y:S02]  /*8650*/  FADD.FTZ R177, R151, R4 ;  /* 0x0000000497b17221 */ /* 0x000fe40000010000 */
[----:B------:R-:W2:Y:S01]  /*8660*/  MUFU.EX2 R170, R170 ;  /* 0x000000aa00aa7308 */ /* 0x000ea20000000800 */
[----:B0-----:R-:W-:-:S01]  /*8670*/  FADD.FTZ R158, R130, R3 ;  /* 0x00000003829e7221 */ /* 0x001fc20000010000 */
[----:B------:R-:W-:Y:S01]  /*8680*/  FADD.FTZ R4, R20, R177 ;  /* 0x000000b114047221 */ /* 0x000fe20000010000 */
[----:B------:R-:W-:-:S01]  /*8690*/  FFMA.FTZ R3, R143, UR30, -R164 ;  /* 0x0000001e8f037c23 */ /* 0x000fc200080108a4 */
[----:B------:R-:W-:Y:S02]  /*86a0*/  FFMA.FTZ R143, R144, UR30, -R164 ;  /* 0x0000001e908f7c23 */ /* 0x000fe400080108a4 */
[----:B------:R-:W-:-:S02]  /*86b0*/  FADD.FTZ R177, R121, R4 ;  /* 0x0000000479b17221 */ /* 0x000fc40000010000 */
        /* <DEDUP_REMOVED lines=20> */
[----:B------:R2:W3:Y:S01]  /*8800*/  MUFU.EX2 R174, R3 ;  /* 0x0000000300ae7308 */ /* 0x0004e20000000800 */
[----:B0-----:R-:W-:-:S07]  /*8810*/  FADD.FTZ R158, R141, R158 ;  /* 0x0000009e8d9e7221 */ /* 0x001fce0000010000 */
[----:B------:R-:W0:Y:S01]  /*8820*/  MUFU.EX2 R160, R160 ;  /* 0x000000a000a07308 */ /* 0x000e220000000800 */
[----:B--2---:R-:W-:-:S01]  /*8830*/  FADD.FTZ R3, R155, R4 ;  /* 0x000000049b037221 */ /* 0x004fc20000010000 */
[----:B-1----:R-:W-:-:S03]  /*8840*/  FADD.FTZ R158, R149, R158 ;  /* 0x0000009e959e7221 */ /* 0x002fc60000010000 */
[----:B------:R-:W-:-:S03]  /*8850*/  FADD.FTZ R4, R152, R3 ;  /* 0x0000000398047221 */ /* 0x000fc60000010000 */
[----:B------:R-:W1:Y:S01]  /*8860*/  MUFU.EX2 R143, R143 ;  /* 0x0000008f008f7308 */ /* 0x000e620000000800 */
[----:B------:R-:W-:-:S01]  /*8870*/  FADD.FTZ R3, R157, R4 ;  /* 0x000000049d037221 */ /* 0x000fc20000010000 */
[----:B---3--:R-:W-:-:S03]  /*8880*/  FADD.FTZ R158, R174, R158 ;  /* 0x0000009eae9e7221 */ /* 0x008fc60000010000 */
[----:B------:R-:W-:-:S03]  /*8890*/  FADD.FTZ R4, R154, R3 ;  /* 0x000000039a047221 */ /* 0x000fc60000010000 */
[----:B------:R-:W2:Y:S01]  /*88a0*/  MUFU.EX2 R161, R161 ;  /* 0x000000a100a17308 */ /* 0x000ea20000000800 */
[----:B------:R-:W-:-:S04]  /*88b0*/  FADD.FTZ R3, R159, R4 ;  /* 0x000000049f037221 */ /* 0x000fc80000010000 */
[----:B0-----:R-:W-:-:S03]  /*88c0*/  FADD.FTZ R4, R160, R3 ;  /* 0x00000003a0047221 */ /* 0x001fc60000010000 */
        /* <DEDUP_REMOVED lines=13> */
.L_x_3911:
        /* <DEDUP_REMOVED lines=143> */
.L_x_3894:
        /* <DEDUP_REMOVED lines=25> */
.L_x_3914:
[----:B------:R-:W-:-:S13]  /*9420*/  ISETP.NE.AND P2, PT, R12, 0x1, PT ;  /* 0x000000010c00780c */ /* 0x000fda0003f45270 */
[----:B------:R-:W0:Y:S02]  /*9430*/  @P2 LDC.64 R10, c[0x0][0x9e8] ;  /* 0x00027a00ff0a2b82 */ /* 0x000e240000000a00 */
[----:B0-----:R-:W-:-:S05]  /*9440*/  @P2 IMAD.HI.U32 R10, R7, R10, RZ ;  /* 0x0000000a070a2227 */ /* 0x001fca00078e00ff */
[----:B------:R-:W-:-:S07]  /*9450*/  @P2 SHF.R.U32.HI R7, RZ, R11, R10 ;  /* 0x0000000bff072219 */ /* 0x000fce000001160a */
.L_x_3915:
[----:B------:R-:W-:-:S05]  /*9460*/  IMAD R7, R7, R12, RZ ;  /* 0x0000000c07077224 */ /* 0x000fca00078e02ff */
[----:B------:R-:W-:-:S07]  /*9470*/  VIMNMX R8, R8, R7, !PT ;  /* 0x0000000708087248 */ /* 0x000fce0007fe0100 */
.L_x_3913:
        /* <DEDUP_REMOVED lines=12> */
.L_x_3926:
[----:B------:R-:W-:Y:S01]  /*9540*/  ISETP.NE.AND P2, PT, RZ, UR37, PT ;  /* 0x00000025ff007c0c */ /* 0x000fe2000bf45270 */
[----:B------:R-:W-:-:S04]  /*9550*/  UISETP.NE.AND UP0, UPT, UR31, 0x1, UPT ;  /* 0x000000011f00788c */ /* 0x000fc8000bf05270 */
[----:B------:R-:W-:-:S04]  /*9560*/  USEL UR45, URZ, 0x1, UP0 ;  /* 0x000000013f2d7887 */ /* 0x000fc80008000000 */
[----:B------:R-:W-:-:S04]  /*9570*/  ULOP3.LUT UR45, UR32, UR45, URZ, 0x3c, !UPT ;  /* 0x0000002d202d7292 */ /* 0x000fc8000f8e3c3f */
[----:B------:R-:W-:Y:S08]  /*9580*/  @P2 BRA `(.L_x_3917) ;  /* 0x0000000000382947 */ /* 0x000ff00003800000 */
[----:B------:R-:W-:Y:S05]  /*9590*/  @!P0 BRA `(.L_x_3918) ;  /* 0x0000000000048947 */ /* 0x000fea0003800000 */
[----:B------:R-:W-:Y:S01]  /*95a0*/  BPT.TRAP 0x1 ;  /* 0x000000040000795c */ /* 0x000fe20000300000 */
.L_x_3918:
        /* <DEDUP_REMOVED lines=9> */
.L_x_3919:
[----:B-1----:R-:W-:Y:S05]  /*9640*/  @P3 BRA `(.L_x_3917) ;  /* 0x0000000000083947 */ /* 0x002fea0003800000 */
[----:B------:R-:W1:Y:S02]  /*9650*/  SYNCS.PHASECHK.TRANS64.TRYWAIT P3, [UR6+0x2a830], R5 ;  /* 0x02a83005ff0075a7 */ /* 0x000e640008060146 */
[----:B-1----:R-:W-:Y:S05]  /*9660*/  @!P3 BRA `(.L_x_3920) ;  /* 0x000000e400c0b947 */ /* 0x002fea0003800000 */
.L_x_3917:
        /* <DEDUP_REMOVED lines=10> */
[----:B------:R-:W-:-:S04]  /*9710*/  UIMAD UR26, UR50, 0x600, UR28 ;  /* 0x00000600321a78a4 */ /* 0x000fc8000f8e021c */
[----:B------:R-:W-:Y:S02]  /*9720*/  UIADD3 UR6, UR26, 0x2, URZ ;  /* 0x000000021a067890 */ /* 0x000fe4000fffe03f */
[----:B------:R-:W-:Y:S02]  /*9730*/  UIADD3 UR10, UR26, 0x200, URZ ;  /* 0x000002001a0a7890 */ /* 0x000fe4000fffe03f */
        /* <DEDUP_REMOVED lines=27> */
.L_x_3922:
[----:B------:R-:W-:Y:S01]  /*98f0*/  ULEA UR6, UR31, UR36, 0x3 ;  /* 0x000000241f067291 */ /* 0x000fe2000f8e183f */
[----:B------:R-:W-:-:S05]  /*9900*/  IMAD.U32 R5, RZ, RZ, UR32 ;  /* 0x00000020ff057e24 */ /* 0x000fca000f8e00ff */
[----:B------:R-:W-:-:S04]  /*9910*/  SHF.L.U32 R5, R5, 0x1f, RZ ;  /* 0x0000001f05057819 */ /* 0x000fc800000006ff */
[----:B------:R0:W1:Y:S01]  /*9920*/  SYNCS.PHASECHK.TRANS64.TRYWAIT P2, [UR6+0x2a850], R5 ;  /* 0x02a85005ff0075a7 */ /* 0x0000620008040146 */
[----:B------:R-:W-:Y:S05]  /*9930*/  @!P0 BRA `(.L_x_3923) ;  /* 0x0000000000048947 */ /* 0x000fea0003800000 */
[----:B------:R-:W-:Y:S01]  /*9940*/  BPT.TRAP 0x1 ;  /* 0x000000040000795c */ /* 0x000fe20000300000 */
.L_x_3923:
[----:B-1----:R-:W-:Y:S05]  /*9950*/  @P2 BRA `(.L_x_3921) ;  /* 0x0000000000082947 */ /* 0x002fea0003800000 */
[----:B------:R-:W1:Y:S02]  /*9960*/  SYNCS.PHASECHK.TRANS64.TRYWAIT P2, [UR6+0x2a850], R5 ;  /* 0x02a85005ff0075a7 */ /* 0x000e640008040146 */
[----:B-1----:R-:W-:Y:S05]  /*9970*/  @!P2 BRA `(.L_x_3924) ;  /* 0x000000e40014a947 */ /* 0x002fea0003800000 */
.L_x_3921:
        /* <DEDUP_REMOVED lines=17> */
[----:B------:R-:W2:Y:S01]  /*9a90*/  MUFU.TANH R10, R10 ;  /* 0x0000000a000a7308 */ /* 0x000ea20000002400 */
        /* <DEDUP_REMOVED lines=9> */
[----:B------:R-:W3:Y:S01]  /*9b30*/  MUFU.TANH R14, R14 ;  /* 0x0000000e000e7308 */ /* 0x000ee20000002400 */
[----:B------:R-:W-:Y:S01]  /*9b40*/  UMOV UR7, 0x40000040 ;  /* 0x4000004000077882 */ /* 0x000fe20000000000 */
[----:B01----:R-:W-:Y:S01]  /*9b50*/  FMNMX.FTZ R5, R11, R8, !PT ;  /* 0x000000080b057209 */ /* 0x003fe20007810000 */
[C---:B------:R-:W-:Y:S01]  /*9b60*/  FMUL.FTZ R128, R0.reuse, R136 ;  /* 0x0000008800807220 */ /* 0x040fe20000410000 */
[C---:B------:R-:W-:Y:S01]  /*9b70*/  FMUL.FTZ R141, R0.reuse, R149 ;  /* 0x00000095008d7220 */ /* 0x040fe20000410000 */
[C---:B------:R-:W-:Y:S01]  /*9b80*/  FMUL.FTZ R20, R0.reuse, R126 ;  /* 0x0000007e00147220 */ /* 0x040fe20000410000 */
[----:B------:R-:W-:Y:S01]  /*9b90*/  FMUL.FTZ R149, R0, R157 ;  /* 0x0000009d00957220 */ /* 0x000fe20000410000 */
[----:B--2---:R-:W-:Y:S01]  /*9ba0*/  FMNMX.FTZ R5, R10, R5, !PT ;  /* 0x000000050a057209 */ /* 0x004fe20007810000 */
        /* <DEDUP_REMOVED lines=9> */
[----:B---3--:R-:W-:Y:S01]  /*9c40*/  FMNMX.FTZ R164, R14, R5, !PT ;  /* 0x000000050ea47209 */ /* 0x008fe20007810000 */
        /* <DEDUP_REMOVED lines=35> */
[----:B------:R-:W-:Y:S01]  /*9e80*/  FMUL.FTZ R165, R0, R173 ;  /* 0x000000ad00a57220 */ /* 0x000fe20000410000 */
        /* <DEDUP_REMOVED lines=11> */
[----:B--2---:R-:W-:-:S07]  /*9f40*/  FMNMX.FTZ R6, R20, R5, !PT ;  /* 0x0000000514067209 */ /* 0x004fce0007810000 */
[----:B------:R-:W1:Y:S01]  /*9f50*/  MUFU.TANH R132, R132 ;  /* 0x0000008400847308 */ /* 0x000e620000002400 */
[----:B---3--:R-:W-:Y:S01]  /*9f60*/  FMNMX.FTZ R167, R129, R166, !PT ;  /* 0x000000a681a77209 */ /* 0x008fe20007810000 */
[----:B------:R-:W-:-:S06]  /*9f70*/  FMUL.FTZ R166, R0, R174 ;  /* 0x000000ae00a67220 */ /* 0x000fcc0000410000 */
[----:B------:R-:W2:Y:S01]  /*9f80*/  MUFU.TANH R122, R122 ;  /* 0x0000007a007a7308 */ /* 0x000ea20000002400 */
[----:B0-----:R-:W-:-:S07]  /*9f90*/  FMNMX.FTZ R5, R21, R6, !PT ;  /* 0x0000000615057209 */ /* 0x001fce0007810000 */
[----:B------:R-:W0:Y:S01]  /*9fa0*/  MUFU.TANH R133, R133 ;  /* 0x0000008500857308 */ /* 0x000e220000002400 */
[----:B-1----:R-:W-:Y:S01]  /*9fb0*/  FMNMX.FTZ R168, R132, R167, !PT ;  /* 0x000000a784a87209 */ /* 0x002fe20007810000 */
[C---:B------:R-:W-:Y:S01]  /*9fc0*/  FMUL.FTZ R167, R0.reuse, R175 ;  /* 0x000000af00a77220 */ /* 0x040fe20000410000 */
[----:B------:R-:W-:-:S05]  /*9fd0*/  FMUL.FTZ R175, R0, R180 ;  /* 0x000000b400af7220 */ /* 0x000fca0000410000 */
        /* <DEDUP_REMOVED lines=31> */
[----:B------:R-:W-:-:S04]  /*a1d0*/  UMOV UR7, 0x40000040 ;  /* 0x4000004000077882 */ /* 0x000fc80000000000 */
        /* <DEDUP_REMOVED lines=66> */
[----:B0-----:R-:W-:-:S07]  /*a600*/  FMNMX.FTZ R6, R162, R5, !PT ;  /* 0x00000005a2067209 */ /* 0x001fce0007810000 */
[----:B------:R-:W0:Y:S01]  /*a610*/  MUFU.TANH R166, R166 ;  /* 0x000000a600a67308 */ /* 0x000e220000002400 */
[----:B-1----:R-:W-:-:S05]  /*a620*/  FMNMX.FTZ R177, R176, R177, !PT ;  /* 0x000000b1b0b17209 */ /* 0x002fca0007810000 */
[----:B------:R-:W1:Y:S02]  /*a630*/  SHFL.BFLY PT, R178, R177, 0x2, 0x1f ;  /* 0x0c401f00b1b27f89 */ /* 0x000e6400000e0000 */
[----:B------:R-:W3:Y:S01]  /*a640*/  MUFU.TANH R167, R167 ;  /* 0x000000a700a77308 */ /* 0x000ee20000002400 */
[----:B--2---:R-:W-:-:S07]  /*a650*/  FMNMX.FTZ R5, R163, R6, !PT ;  /* 0x00000006a3057209 */ /* 0x004fce0007810000 */
[----:B------:R-:W2:Y:S01]  /*a660*/  MUFU.TANH R170, R170 ;  /* 0x000000aa00aa7308 */ /* 0x000ea20000002400 */
[----:B0-----:R-:W-:-:S07]  /*a670*/  FMNMX.FTZ R6, R166, R5, !PT ;  /* 0x00000005a6067209 */ /* 0x001fce0007810000 */
[----:B------:R-:W0:Y:S01]  /*a680*/  MUFU.TANH R171, R171 ;  /* 0x000000ab00ab7308 */ /* 0x000e220000002400 */
[----:B---3--:R-:W-:Y:S02]  /*a690*/  FMNMX.FTZ R5, R167, R6, !PT ;  /* 0x00000006a7057209 */ /* 0x008fe40007810000 */
[----:B-1----:R-:W-:-:S05]  /*a6a0*/  FMNMX.FTZ R178, R177, R178, !PT ;  /* 0x000000b2b1b27209 */ /* 0x002fca0007810000 */
[----:B------:R-:W1:Y:S01]  /*a6b0*/  MUFU.TANH R172, R172 ;  /* 0x000000ac00ac7308 */ /* 0x000e620000002400 */
[----:B--2---:R-:W-:-:S07]  /*a6c0*/  FMNMX.FTZ R6, R170, R5, !PT ;  /* 0x00000005aa067209 */ /* 0x004fce0007810000 */
[----:B------:R-:W2:Y:S01]  /*a6d0*/  MUFU.TANH R173, R173 ;  /* 0x000000ad00ad7308 */ /* 0x000ea20000002400 */
[----:B0-----:R-:W-:-:S04]  /*a6e0*/  FMNMX.FTZ R5, R171, R6, !PT ;  /* 0x00000006ab057209 */ /* 0x001fc80007810000 */
[----:B-1----:R-:W-:Y:S02]  /*a6f0*/  FMNMX.FTZ R6, R172, R5, !PT ;  /* 0x00000005ac067209 */ /* 0x002fe40007810000 */
[----:B------:R-:W0:Y:S02]  /*a700*/  SHFL.BFLY PT, R5, R178, 0x1, 0x1f ;  /* 0x0c201f00b2057f89 */ /* 0x000e2400000e0000 */
[----:B--2---:R-:W-:-:S05]  /*a710*/  FMNMX.FTZ R174, R173, R6, !PT ;  /* 0x00000006adae7209 */ /* 0x004fca0007810000 */
[----:B------:R-:W1:Y:S01]  /*a720*/  SHFL.BFLY PT, R179, R174, 0x2, 0x1f ;  /* 0x0c401f00aeb37f89 */ /* 0x000e6200000e0000 */
[----:B0-----:R-:W-:Y:S02]  /*a730*/  FMNMX.FTZ R5, R178, R5, !PT ;  /* 0x00000005b2057209 */ /* 0x001fe40007810000 */
[----:B------:R-:W-:-:S03]  /*a740*/  IADD3 R178, -R209, 0xb, RZ ;  /* 0x0000000bd1b27810 */ /* 0x000fc60007ffe1ff */
[----:B------:R-:W-:-:S04]  /*a750*/  FADD.FTZ R8, -R5, R8 ;  /* 0x0000000805087221 */ /* 0x000fc80000010100 */
[----:B------:R-:W-:Y:S01]  /*a760*/  FMUL.FTZ R180, R8, UR30 ;  /* 0x0000001e08b47c20 */ /* 0x000fe20008410000 */
[----:B-1----:R-:W-:Y:S01]  /*a770*/  FMNMX.FTZ R179, R174, R179, !PT ;  /* 0x000000b3aeb37209 */ /* 0x002fe20007810000 */
[----:B------:R-:W-:-:S04]  /*a780*/  IMAD.U32 R174, RZ, RZ, UR30 ;  /* 0x0000001effae7e24 */ /* 0x000fc8000f8e00ff */
[----:B------:R-:W0:Y:S01]  /*a790*/  SHFL.BFLY PT, R6, R179, 0x1, 0x1f ;  /* 0x0c201f00b3067f89 */ /* 0x000e2200000e0000 */
        /* <DEDUP_REMOVED lines=18> */
[----:B------:R-:W-:Y:S01]  /*a8c0*/  IMAD.U32 R175, RZ, RZ, UR30 ;  /* 0x0000001effaf7e24 */ /* 0x000fe2000f8e00ff */
[----:B------:R-:W-:Y:S01]  /*a8d0*/  MUFU.EX2 R174, R174 ;  /* 0x000000ae00ae7308 */ /* 0x000fe20000000800 */
[----:B0-----:R-:W-:Y:S01]  /*a8e0*/  FMNMX.FTZ R6, R179, R6, !PT ;  /* 0x00000006b3067209 */ /* 0x001fe20007810000 */
[--C-:B------:R-:W-:Y:S01]  /*a8f0*/  FFMA.FTZ R15, R15, UR30, -R177.reuse ;  /* 0x0000001e0f0f7c23 */ /* 0x100fe200080108b1 */
[----:B------:R-:W-:-:S01]  /*a900*/  FFMA.FTZ R121, R121, UR30, -R177 ;  /* 0x0000001e79797c23 */ /* 0x000fc200080108b1 */
[--C-:B------:R-:W-:Y:S01]  /*a910*/  FFMA.FTZ R125, R125, UR30, -R177.reuse ;  /* 0x0000001e7d7d7c23 */ /* 0x100fe200080108b1 */
[----:B------:R-:W-:-:S01]  /*a920*/  FFMA.FTZ R129, R129, UR30, -R177 ;  /* 0x0000001e81817c23 */ /* 0x000fc200080108b1 */
[C---:B------:R-:W-:Y:S01]  /*a930*/  FADD.FTZ R8, -R6.reuse, R9 ;  /* 0x0000000906087221 */ /* 0x040fe20000010100 */
[----:B------:R-:W-:-:S01]  /*a940*/  FFMA.FTZ R175, R6, R175, -8 ;  /* 0xc100000006af7423 */ /* 0x000fc200000100af */
[----:B------:R-:W0:Y:S01]  /*a950*/  MUFU.EX2 R9, R180 ;  /* 0x000000b400097308 */ /* 0x000e220000000800 */
[----:B------:R-:W-:-:S01]  /*a960*/  FFMA.FTZ R133, R133, UR30, -R177 ;  /* 0x0000001e85857c23 */ /* 0x000fc200080108b1 */
[----:B------:R-:W-:Y:S01]  /*a970*/  FMUL.FTZ R8, R8, UR30 ;  /* 0x0000001e08087c20 */ /* 0x000fe20008410000 */
        /* <DEDUP_REMOVED lines=23> */
[----:B------:R-:W-:Y:S01]  /*aaf0*/  FFMA.FTZ R169, R169, UR30, -R177 ;  /* 0x0000001ea9a97c23 */ /* 0x000fe200080108b1 */
[----:B------:R-:W-:-:S01]  /*ab00*/  FFMA.FTZ R134, R135, UR30, -R175 ;  /* 0x0000001e87867c23 */ /* 0x000fc200080108af */
[----:B------:R-:W-:Y:S01]  /*ab10*/  FFMA.FTZ R177, R176, UR30, -R177 ;  /* 0x0000001eb0b17c23 */ /* 0x000fe200080108b1 */
        /* <DEDUP_REMOVED lines=13> */
[----:B------:R-:W-:-:S02]  /*abf0*/  IMAD.U32 R180, RZ, RZ, UR50 ;  /* 0x00000032ffb47e24 */ /* 0x000fc4000f8e00ff */
[----:B------:R-:W-:-:S01]  /*ac00*/  FFMA.FTZ R172, R172, UR30, -R175 ;  /* 0x0000001eacac7c23 */ /* 0x000fc200080108af */
[----:B------:R-:W-:-:S03]  /*ac10*/  FFMA.FTZ R173, R173, UR30, -R175 ;  /* 0x0000001eadad7c23 */ /* 0x000fc600080108af */
[----:B------:R-:W0:Y:S01]  /*ac20*/  MUFU.EX2 R13, R13 ;  /* 0x0000000d000d7308 */ /* 0x000e220000000800 */
[----:B--2---:R-:W-:-:S07]  /*ac30*/  FADD.FTZ R4, R12, R3 ;  /* 0x000000030c047221 */ /* 0x004fce0000010000 */
[----:B------:R-:W2:Y:S01]  /*ac40*/  MUFU.EX2 R15, R15 ;  /* 0x0000000f000f7308 */ /* 0x000ea20000000800 */
[----:B-1----:R-:W-:-:S01]  /*ac50*/  FADD.FTZ R176, R10, R181 ;  /* 0x000000b50ab07221 */ /* 0x002fc20000010000 */
[----:B------:R-:W-:Y:S02]  /*ac60*/  WARPGROUP.DEPBAR.LE gsb0, 0x0 ;  /* 0x00008000000079c5 */ /* 0x000fe40000010000 */
[----:B------:R-:W-:-:S04]  /*ac70*/  WARPGROUP.ARRIVE ;  /* 0x00000000000079c5 */ /* 0x000fc80000000000 */
[----:B------:R-:W1:Y:S01]  /*ac80*/  MUFU.EX2 R20, R20 ;  /* 0x0000001400147308 */ /* 0x000e620000000800 */
[----:B0-----:R-:W-:-:S01]  /*ac90*/  FADD.FTZ R3, R13, R4 ;  /* 0x000000040d037221 */ /* 0x001fc20000010000 */
[----:B------:R-:W-:Y:S06]  /*aca0*/  QGMMA.64x192x32.F32.E4M3.E4M3 R24, R184, gdesc[UR4], R24, gsb0 ;  /* 0x02e00004b8187df3 */ /* 0x000fec0008000818 */
        /* <DEDUP_REMOVED lines=28> */
[--C-:B------:R-:W-:Y:S01]  /*ae70*/  FFMA.FTZ R158, R159, UR30, -R175.reuse ;  /* 0x0000001e9f9e7c23 */ /* 0x100fe200080108af */
[----:B------:R-:W-:-:S05]  /*ae80*/  FFMA.FTZ R159, R162, UR30, -R175 ;  /* 0x0000001ea29f7c23 */ /* 0x000fca00080108af */
        /* <DEDUP_REMOVED lines=28> */
[----:B-1----:R-:W-:-:S01]  /*b050*/  FADD.FTZ R4, R142, R3 ;  /* 0x000000038e047221 */ /* 0x002fc20000010000 */
[----:B------:R-:W-:-:S06]  /*b060*/  WARPGROUP.DEPBAR.LE gsb0, 0x0 ;  /* 0x00008000000079c5 */ /* 0x000fcc0000010000 */
        /* <DEDUP_REMOVED lines=14> */
[----:B------:R-:W-:-:S06]  /*b150*/  FFMA.FTZ R166, R170, UR30, -R175 ;  /* 0x0000001eaaa67c23 */ /* 0x000fcc00080108af */
[----:B------:R-:W0:Y:S01]  /*b160*/  MUFU.EX2 R151, R151 ;  /* 0x0000009700977308 */ /* 0x000e220000000800 */
[----:B--2---:R-:W-:-:S07]  /*b170*/  FADD.FTZ R4, R150, R3 ;  /* 0x0000000396047221 */ /* 0x004fce0000010000 */
[----:B------:R-:W2:Y:S01]  /*b180*/  MUFU.EX2 R153, R153 ;  /* 0x0000009900997308 */ /* 0x000ea20000000800 */
[----:B-1----:R-:W-:-:S01]  /*b190*/  FADD.FTZ R170, R148, R167 ;  /* 0x000000a794aa7221 */ /* 0x002fc20000010000 */
[----:B------:R-:W-:-:S06]  /*b1a0*/  FFMA.FTZ R167, R171, UR30, -R175 ;  /* 0x0000001eaba77c23 */ /* 0x000fcc00080108af */
        /* <DEDUP_REMOVED lines=14> */
[----:B------:R-:W-:-:S05]  /*b290*/  @!P1 LEA R3, R180, UR36, 0x3 ;  /* 0x00000024b4039c11 */ /* 0x000fca000f8e18ff */
[----:B------:R-:W-:Y:S01]  /*b2a0*/  @!P1 VIADD R3, R3, 0x2a840 ;  /* 0x0002a84003039836 */ /* 0x000fe20000000000 */
[----:B------:R-:W0:Y:S01]  /*b2b0*/  MUFU.EX2 R161, R161 ;  /* 0x000000a100a17308 */ /* 0x000e220000000800 */
[----:B--2---:R-:W-:-:S03]  /*b2c0*/  FADD.FTZ R170, R156, R171 ;  /* 0x000000ab9caa7221 */ /* 0x004fc60000010000 */
[----:B------:R-:W-:Y:S01]  /*b2d0*/  @!P1 PRMT R3, RZ, 0x654, R3 ;  /* 0x00000654ff039816 */ /* 0x000fe20000000003 */
[----:B------:R2:W-:Y:S06]  /*b2e0*/  BAR.ARV R178, 0x100 ;  /* 0x000400b20000751d */ /* 0x0005ec0000002000 */
[----:B------:R-:W3:Y:S01]  /*b2f0*/  MUFU.EX2 R162, R162 ;  /* 0x000000a200a27308 */ /* 0x000ee20000000800 */
[----:B-1----:R-:W-:-:S01]  /*b300*/  FADD.FTZ R171, R159, R4 ;  /* 0x000000049fab7221 */ /* 0x002fc20000010000 */
[----:B------:R1:W-:Y:S01]  /*b310*/  @!P1 SYNCS.ARRIVE.TRANS64.RED.A1T0 RZ, [R3+URZ], RZ ;  /* 0x000000ff03ff99a7 */ /* 0x0003e2000810043f */
[----:B0-----:R-:W-:-:S05]  /*b320*/  FADD.FTZ R181, R161, R170 ;  /* 0x000000aaa1b57221 */ /* 0x001fca0000010000 */
[----:B------:R-:W0:Y:S08]  /*b330*/  MUFU.EX2 R160, R160 ;  /* 0x000000a000a07308 */ /* 0x000e300000000800 */
[----:B------:R-:W4:Y:S01]  /*b340*/  MUFU.EX2 R163, R163 ;  /* 0x000000a300a37308 */ /* 0x000f220000000800 */
[----:B---3--:R-:W-:-:S07]  /*b350*/  FADD.FTZ R4, R162, R171 ;  /* 0x000000aba2047221 */ /* 0x008fce0000010000 */
[----:B------:R-:W1:Y:S01]  /*b360*/  MUFU.EX2 R165, R165 ;  /* 0x000000a500a57308 */ /* 0x000e620000000800 */
[----:B0-----:R-:W-:-:S07]  /*b370*/  FADD.FTZ R170, R160, R181 ;  /* 0x000000b5a0aa7221 */ /* 0x001fce0000010000 */
[----:B------:R-:W0:Y:S01]  /*b380*/  MUFU.EX2 R176, R176 ;  /* 0x000000b000b07308 */ /* 0x000e220000000800 */
[----:B----4-:R-:W-:-:S07]  /*b390*/  FADD.FTZ R171, R163, R4 ;  /* 0x00000004a3ab7221 */ /* 0x010fce0000010000 */
[----:B------:R-:W3:Y:S01]  /*b3a0*/  MUFU.EX2 R164, R164 ;  /* 0x000000a400a47308 */ /* 0x000ee20000000800 */
[----:B-1----:R-:W-:-:S07]  /*b3b0*/  FADD.FTZ R3, R165, R170 ;  /* 0x000000aaa5037221 */ /* 0x002fce0000010000 */
[----:B------:R-:W1:Y:S01]  /*b3c0*/  MUFU.EX2 R166, R166 ;  /* 0x000000a600a67308 */ /* 0x000e620000000800 */
[----:B0-----:R-:W-:-:S07]  /*b3d0*/  FADD.FTZ R171, R176, R171 ;  /* 0x000000abb0ab7221 */ /* 0x001fce0000010000 */
[----:B------:R-:W0:Y:S01]  /*b3e0*/  MUFU.EX2 R169, R169 ;  /* 0x000000a900a97308 */ /* 0x000e220000000800 */
[----:B---3--:R-:W-:-:S07]  /*b3f0*/  FADD.FTZ R4, R164, R3 ;  /* 0x00000003a4047221 */ /* 0x008fce0000010000 */
        /* <DEDUP_REMOVED lines=9> */
[----:B0-----:R-:W-:-:S01]  /*b490*/  FADD.FTZ R170, R183, R170 ;  /* 0x000000aab7aa7221 */ /* 0x001fc20000010000 */
[----:B---3--:R-:W-:-:S03]  /*b4a0*/  FADD.FTZ R4, R177, R4 ;  /* 0x00000004b1047221 */ /* 0x008fc60000010000 */
[----:B-1----:R-:W-:Y:S01]  /*b4b0*/  FADD.FTZ R3, R173, R170 ;  /* 0x000000aaad037221 */ /* 0x002fe20000010000 */
[----:B--2---:R-:W-:Y:S06]  /*b4c0*/  @!P0 BRA `(.L_x_3925) ;  /* 0x0000000000048947 */ /* 0x004fec0003800000 */
[----:B------:R-:W-:Y:S01]  /*b4d0*/  BPT.TRAP 0x1 ;  /* 0x000000040000795c */ /* 0x000fe20000300000 */
.L_x_3925:
        /* <DEDUP_REMOVED lines=138> */
[----:B------:R-:W-:Y:S06]  /*bd80*/  @P2 BRA `(.L_x_3926) ;  /* 0xffffffd400ec2947 */ /* 0x000fec000383ffff */
.L_x_3916:
        /* <DEDUP_REMOVED lines=10> */
.L_x_3945:
[----:B------:R-:W-:Y:S01]  /*be30*/  ISETP.NE.AND P2, PT, RZ, UR37, PT ;  /* 0x00000025ff007c0c */ /* 0x000fe2000bf45270 */
[----:B------:R-:W-:-:S04]  /*be40*/  UISETP.NE.AND UP0, UPT, UR34, 0x1, UPT ;  /* 0x000000012200788c */ /* 0x000fc8000bf05270 */
[----:B------:R-:W-:-:S04]  /*be50*/  USEL UR45, URZ, 0x1, UP0 ;  /* 0x000000013f2d7887 */ /* 0x000fc80008000000 */
[----:B------:R-:W-:-:S04]  /*be60*/  ULOP3.LUT UR45, UR35, UR45, URZ, 0x3c, !UPT ;  /* 0x0000002d232d7292 */ /* 0x000fc8000f8e3c3f */
[----:B------:R-:W-:Y:S08]  /*be70*/  @P2 BRA `(.L_x_3928) ;  /* 0x0000000000382947 */ /* 0x000ff00003800000 */
[----:B------:R-:W-:Y:S05]  /*be80*/  @!P0 BRA `(.L_x_3929) ;  /* 0x0000000000048947 */ /* 0x000fea0003800000 */
[----:B------:R-:W-:Y:S01]  /*be90*/  BPT.TRAP 0x1 ;  /* 0x000000040000795c */ /* 0x000fe20000300000 */
.L_x_3929:
        /* <DEDUP_REMOVED lines=9> */
.L_x_3930:
[----:B-1----:R-:W-:Y:S05]  /*bf30*/  @P3 BRA `(.L_x_3928) ;  /* 0x0000000000083947 */ /* 0x002fea0003800000 */
[----:B------:R-:W1:Y:S02]  /*bf40*/  SYNCS.PHASECHK.TRANS64.TRYWAIT P3, [UR6+0x2a830], R5 ;  /* 0x02a83005ff0075a7 */ /* 0x000e640008060146 */
[----:B-1----:R-:W-:Y:S05]  /*bf50*/  @!P3 BRA `(.L_x_3931) ;  /* 0x000000bc00b4b947 */ /* 0x002fea0003800000 */
.L_x_3928:
        /* <DEDUP_REMOVED lines=40> */
.L_x_3933:
[----:B------:R-:W-:Y:S01]  /*c1e0*/  ULEA UR6, UR34, UR36, 0x3 ;  /* 0x0000002422067291 */ /* 0x000fe2000f8e183f */
[----:B------:R-:W-:-:S05]  /*c1f0*/  IMAD.U32 R5, RZ, RZ, UR35 ;  /* 0x00000023ff057e24 */ /* 0x000fca000f8e00ff */
[----:B------:R-:W-:-:S04]  /*c200*/  SHF.L.U32 R5, R5, 0x1f, RZ ;  /* 0x0000001f05057819 */ /* 0x000fc800000006ff */
[----:B------:R0:W1:Y:S01]  /*c210*/  SYNCS.PHASECHK.TRANS64.TRYWAIT P2, [UR6+0x2a850], R5 ;  /* 0x02a85005ff0075a7 */ /* 0x0000620008040146 */
[----:B------:R-:W-:Y:S05]  /*c220*/  @!P0 BRA `(.L_x_3934) ;  /* 0x0000000000048947 */ /* 0x000fea0003800000 */
[----:B------:R-:W-:Y:S01]  /*c230*/  BPT.TRAP 0x1 ;  /* 0x000000040000795c */ /* 0x000fe20000300000 */
.L_x_3934:
[----:B-1----:R-:W-:Y:S05]  /*c240*/  @P2 BRA `(.L_x_3932) ;  /* 0x0000000000082947 */ /* 0x002fea0003800000 */
[----:B------:R-:W1:Y:S02]  /*c250*/  SYNCS.PHASECHK.TRANS64.TRYWAIT P2, [UR6+0x2a850], R5 ;  /* 0x02a85005ff0075a7 */ /* 0x000e640008040146 */
[----:B-1----:R-:W-:Y:S05]  /*c260*/  @!P2 BRA `(.L_x_3935) ;  /* 0x000000bc0008a947 */ /* 0x002fea0003800000 */
.L_x_3932:
[----:B------:R-:W-:Y:S01]  /*c270*/  UIADD3 UR6, UR36, 0x400, URZ ;  /* 0x0000040024067890 */ /* 0x000fe2000fffe03f */
[----:B------:R-:W-:Y:S01]  /*c280*/  WARPGROUP.ARRIVE ;  /* 0x00000000000079c5 */ /* 0x000fe20000000000 */
[----:B------:R-:W-:Y:S01]  /*c290*/  UMOV UR7, 0x40000040 ;  /* 0x4000004000077882 */ /* 0x000fe20000000000 */
[C---:B-1----:R-:W-:Y:S01]  /*c2a0*/  FMUL.FTZ R6, R0.reuse, R122 ;  /* 0x0000007a00067220 */ /* 0x042fe20000410000 */
[----:B------:R-:W-:Y:S01]  /*c2b0*/  USHF.R.U32.HI UR6, URZ, 0x4, UR6 ;  /* 0x000000043f067899 */ /* 0x000fe20008011606 */
[----:B------:R-:W1:Y:S01]  /*c2c0*/  @P5 LDC R122, c[0x0][0x44c] ;  /* 0x00011300ff7a5b82 */ /* 0x000e620000000800 */
[C---:B0-----:R-:W-:Y:S01]  /*c2d0*/  FMUL.FTZ R5, R0.reuse, R123 ;  /* 0x0000007b00057220 */ /* 0x041fe20000410000 */
[----:B------:R-:W0:Y:S01]  /*c2e0*/  S2R R209, SR_TID.X ;  /* 0x0000000000d17919 */ /* 0x000e220000002100 */
[----:B------:R-:W-:Y:S01]  /*c2f0*/  ULOP3.LUT UR6, UR6, 0x3fff, URZ, 0xc0, !UPT ;  /* 0x00003fff06067892 */ /* 0x000fe2000f8ec03f */
[C---:B------:R-:W-:Y:S01]  /*c300*/  FMUL.FTZ R13, R0.reuse, R120 ;  /* 0x00000078000d7220 */ /* 0x040fe20000410000 */
[C---:B------:R-:W-:Y:S01]  /*c310*/  FMUL.FTZ R120, R0.reuse, R121 ;  /* 0x0000007900787220 */ /* 0x040fe20000410000 */
[C---:B------:R-:W-:Y:S01]  /*c320*/  FMUL.FTZ R121, R0.reuse, R124 ;  /* 0x0000007c00797220 */ /* 0x040fe20000410000 */
[----:B------:R-:W-:Y:S01]  /*c330*/  ULOP3.LUT UR6, UR6, 0x10000, URZ, 0xfc, !UPT ;  /* 0x0001000006067892 */ /* 0x000fe2000f8efc3f */
[----:B------:R-:W2:Y:S01]  /*c340*/  @P5 LDC R123, c[0x0][0x450] ;  /* 0x00011400ff7b5b82 */ /* 0x000ea20000000800 */
[C---:B------:R-:W-:Y:S01]  /*c350*/  FMUL.FTZ R124, R0.reuse, R142 ;  /* 0x0000008e007c7220 */ /* 0x040fe20000410000 */
[C---:B------:R-:W-:Y:S01]  /*c360*/  FMUL.FTZ R142, R0.reuse, R171 ;  /* 0x000000ab008e7220 */ /* 0x040fe20000410000 */
[----:B------:R-:W-:Y:S01]  /*c370*/  UIMAD UR10, UR34, 0x600, UR6 ;  /* 0x00000600220a78a4 */ /* 0x000fe2000f8e0206 */
[----:B------:R-:W-:Y:S01]  /*c380*/  FMUL.FTZ R10, R0, R127 ;  /* 0x0000007f000a7220 */ /* 0x000fe20000410000 */
[----:B------:R-:W-:-:S02]  /*c390*/  IMAD.SHL.U32 R171, R2, 0x80, RZ ;  /* 0x0000008002ab7824 */ /* 0x000fc400078e00ff */
[C---:B------:R-:W-:Y:S01]  /*c3a0*/  FMUL.FTZ R127, R0.reuse, R147 ;  /* 0x00000093007f7220 */ /* 0x040fe20000410000 */
[----:B------:R-:W-:Y:S02]  /*c3b0*/  IMAD.U32 R147, RZ, RZ, UR50 ;  /* 0x00000032ff937e24 */ /* 0x000fe4000f8e00ff */
        /* <DEDUP_REMOVED lines=29> */
[----:B0-----:R-:W-:Y:S01]  /*c590*/  SHF.R.U32.HI R209, RZ, 0x7, R209 ;  /* 0x00000007ffd17819 */ /* 0x001fe200000116d1 */
[----:B------:R-:W0:Y:S08]  /*c5a0*/  MUFU.TANH R13, R13 ;  /* 0x0000000d000d7308 */ /* 0x000e300000002400 */
        /* <DEDUP_REMOVED lines=25> */
[----:B------:R-:W-:-:S03]  /*c740*/  FMUL.FTZ R148, R0, R183 ;  /* 0x000000b700947220 */ /* 0x000fc60000410000 */
[----:B------:R-:W0:Y:S01]  /*c750*/  MUFU.TANH R135, R135 ;  /* 0x0000008700877308 */ /* 0x000e220000002400 */
[----:B------:R-:W-:Y:S01]  /*c760*/  QGMMA.64x192x32.F32.E4M3.E4M3 R24, R192, gdesc[UR4], R24, gsb0 ;  /* 0x02e00004c0187df3 */ /* 0x000fe20008000818 */
[----:B------:R-:W-:Y:S01]  /*c770*/  UIADD3 UR6, UR10, 0x4, URZ ;  /* 0x000000040a067890 */ /* 0x000fe2000fffe03f */
[----:B------:R-:W-:-:S05]  /*c780*/  UMOV UR7, 0x40000040 ;  /* 0x4000004000077882 */ /* 0x000fca0000000000 */
        /* <DEDUP_REMOVED lines=58> */
[----:B------:R-:W-:Y:S01]  /*cb30*/  VIADD R175, R17, UR43 ;  /* 0x0000002b11af7c36 */ /* 0x000fe20008000000 */
[----:B------:R-:W-:Y:S01]  /*cb40*/  QGMMA.64x192x32.F32.E4M3.E4M3 R24, R184, gdesc[UR4], R24, gsb0 ;  /* 0x02e00004b8187df3 */ /* 0x000fe20008000818 */
[C---:B------:R-:W-:Y:S01]  /*cb50*/  FMUL.FTZ R167, R0.reuse, R172 ;  /* 0x000000ac00a77220 */ /* 0x040fe20000410000 */
[----:B------:R-:W-:Y:S01]  /*cb60*/  FMUL.FTZ R188, R0, R141 ;  /* 0x0000008d00bc7220 */ /* 0x000fe20000410000 */
[----:B------:R-:W5:Y:S01]  /*cb70*/  LDC R172, c[0x0][0x2f0] ;  /* 0x0000bc00ffac7b82 */ /* 0x000f620000000800 */
[----:B-1----:R-:W-:-:S04]  /*cb80*/  @P5 IMAD.HI.U32 R122, R175, R122, RZ ;  /* 0x0000007aaf7a5227 */ /* 0x002fc800078e00ff */
[C---:B------:R-:W-:Y:S01]  /*cb90*/  FMUL.FTZ R190, R0.reuse, R145 ;  /* 0x0000009100be7220 */ /* 0x040fe20000410000 */
[C---:B------:R-:W-:Y:S01]  /*cba0*/  FMUL.FTZ R141, R0.reuse, R170 ;  /* 0x000000aa008d7220 */ /* 0x040fe20000410000 */
[C---:B------:R-:W-:Y:S01]  /*cbb0*/  FMUL.FTZ R170, R0.reuse, R177 ;  /* 0x000000b100aa7220 */ /* 0x040fe20000410000 */
[C---:B------:R-:W-:Y:S01]  /*cbc0*/  FMUL.FTZ R145, R0.reuse, R178 ;  /* 0x000000b200917220 */ /* 0x040fe20000410000 */
[----:B--2---:R-:W-:Y:S01]  /*cbd0*/  @P5 SHF.R.U32.HI R175, RZ, R123, R122 ;  /* 0x0000007bffaf5219 */ /* 0x004fe2000001167a */
[----:B------:R-:W1:Y:S01]  /*cbe0*/  MUFU.TANH R189, R189 ;  /* 0x000000bd00bd7308 */ /* 0x000e620000002400 */
[----:B------:R-:W-:Y:S02]  /*cbf0*/  IADD3 R123, -R171, 0x1, RZ ;  /* 0x00000001ab7b7810 */ /* 0x000fe40007ffe1ff */
[----:B------:R-:W-:Y:S01]  /*cc00*/  @!P1 LEA R122, R147, UR36, 0x3 ;  /* 0x00000024937a9c11 */ /* 0x000fe2000f8e18ff */
[----:B------:R-:W2:Y:S01]  /*cc10*/  SHFL.IDX PT, R153, R175, RZ, 0x1c1f ;  /* 0x001c1fffaf997589 */ /* 0x000ea200000e0000 */
[----:B------:R-:W-:Y:S01]  /*cc20*/  FMUL.FTZ R147, R0, R182 ;  /* 0x000000b600937220 */ /* 0x000fe20000410000 */
[----:B------:R-:W-:-:S02]  /*cc30*/  IMAD R123, R16, -0x2, R123 ;  /* 0xfffffffe107b7824 */ /* 0x000fc400078e027b */
[----:B------:R-:W0:Y:S01]  /*cc40*/  MUFU.TANH R188, R188 ;  /* 0x000000bc00bc7308 */ /* 0x000e220000002400 */
[----:B------:R-:W-:-:S05]  /*cc50*/  @!P1 VIADD R122, R122, 0x2a840 ;  /* 0x0002a8407a7a9836 */ /* 0x000fca0000000000 */
[----:B------:R-:W-:Y:S02]  /*cc60*/  @!P1 PRMT R122, RZ, 0x654, R122 ;  /* 0x00000654ff7a9816 */ /* 0x000fe4000000007a */
[----:B------:R-:W0:Y:S01]  /*cc70*/  MUFU.TANH R191, R191 ;  /* 0x000000bf00bf7308 */ /* 0x000e220000002400 */
[----:B-----5:R-:W-:-:S04]  /*cc80*/  IMAD R123, R172, UR42, R123 ;  /* 0x0000002aac7b7c24 */ /* 0x020fc8000f8e027b */
[----:B------:R-:W-:-:S03]  /*cc90*/  VIADD R123, R123, -UR33 ;  /* 0x800000217b7b7c36 */ /* 0x000fc60008000000 */
[----:B------:R-:W0:Y:S01]  /*cca0*/  MUFU.TANH R190, R190 ;  /* 0x000000be00be7308 */ /* 0x000e220000002400 */
[C---:B------:R-:W-:Y:S02]  /*ccb0*/  VIADD R178, R123.reuse, UR32 ;  /* 0x000000207bb27c36 */ /* 0x040fe40008000000 */
[----:B------:R-:W-:Y:S02]  /*ccc0*/  VIADD R179, R123, UR29 ;  /* 0x0000001d7bb37c36 */ /* 0x000fe40008000000 */
[--C-:B--2---:R-:W-:Y:S02]  /*ccd0*/  IMAD.IADD R176, R178, 0x1, R153.reuse ;  /* 0x00000001b2b07824 */ /* 0x104fe400078e0299 */
[----:B------:R-:W-:Y:S01]  /*cce0*/  IMAD.IADD R177, R179, 0x1, R153 ;  /* 0x00000001b3b17824 */ /* 0x000fe200078e0299 */
[----:B------:R-:W2:Y:S08]  /*ccf0*/  MUFU.TANH R140, R140 ;  /* 0x0000008c008c7308 */ /* 0x000eb00000002400 */
        /* <DEDUP_REMOVED lines=8> */
[----:B------:R0:W-:Y:S01]  /*cd80*/  @!P1 SYNCS.ARRIVE.TRANS64.RED.A1T0 RZ, [R122+URZ], RZ ;  /* 0x000000ff7aff99a7 */ /* 0x0001e2000810043f */
[----:B-1234-:R-:W-:Y:S05]  /*cd90*/  @!P6 BRA `(.L_x_3936) ;  /* 0x00000000005ce947 */ /* 0x01efea0003800000 */
[----:B0-----:R-:W-:Y:S01]  /*cda0*/  IMAD R122, R172, UR42, R153 ;  /* 0x0000002aac7a7c24 */ /* 0x001fe2000f8e0299 */
        /* <DEDUP_REMOVED lines=12> */
.L_x_3938:
[----:B------:R-:W-:-:S05]  /*ce70*/  IMAD.U32 R155, RZ, RZ, UR31 ;  /* 0x0000001fff9b7e24 */ /* 0x000fca000f8e00ff */
[----:B------:R-:W-:-:S13]  /*ce80*/  ISETP.NE.AND P2, PT, R155, 0x1, PT ;  /* 0x000000019b00780c */ /* 0x000fda0003f45270 */
[----:B------:R-:W0:Y:S02]  /*ce90*/  @P2 LDC.64 R122, c[0x0][0x9e8] ;  /* 0x00027a00ff7a2b82 */ /* 0x000e240000000a00 */
[----:B0-----:R-:W-:-:S05]  /*cea0*/  @P2 IMAD.HI.U32 R122, R150, R122, RZ ;  /* 0x0000007a967a2227 */ /* 0x001fca00078e00ff */
[----:B------:R-:W-:-:S07]  /*ceb0*/  @P2 SHF.R.U32.HI R150, RZ, R123, R122 ;  /* 0x0000007bff962219 */ /* 0x000fce000001167a */
.L_x_3939:
[----:B------:R-:W-:Y:S05]  /*cec0*/  BSYNC B0 ;  /* 0x0000000000007941 */ /* 0x000fea0003800000 */
.L_x_3937:
[----:B------:R-:W-:-:S04]  /*ced0*/  IMAD R123, R150, R155, -R171 ;  /* 0x0000009b967b7224 */ /* 0x000fc800078e0aab */
[----:B------:R-:W-:-:S05]  /*cee0*/  IMAD R123, R16, -0x2, R123 ;  /* 0xfffffffe107b7824 */ /* 0x000fca00078e027b */
[----:B------:R-:W-:Y:S02]  /*cef0*/  VIADDMNMX R176, R123, R155, R176, PT ;  /* 0x0000009b7bb07246 */ /* 0x000fe400038001b0 */
[----:B------:R-:W-:-:S07]  /*cf00*/  VIMNMX R177, R177, R123, !PT ;  /* 0x0000007bb1b17248 */ /* 0x000fce0007fe0100 */
.L_x_3936:
[----:B------:R-:W-:Y:S01]  /*cf10*/  ISETP.GT.AND P2, PT, R2, -0x1, PT ;  /* 0xffffffff0200780c */ /* 0x000fe20003f44270 */
[----:B------:R-:W1:Y:S03]  /*cf20*/  SHFL.IDX PT, R175, R175, 0x1, 0x1c1f ;  /* 0x003c1f00afaf7f89 */ /* 0x000e6600000e0000 */
[C---:B------:R-:W-:Y:S02]  /*cf30*/  ISETP.GT.AND P4, PT, R177.reuse, RZ, P2 ;  /* 0x000000ffb100720c */ /* 0x040fe40001784270 */
[----:B------:R-:W-:Y:S02]  /*cf40*/  ISETP.GT.AND P3, PT, R177, 0x1, P2 ;  /* 0x00000001b100780c */ /* 0x000fe40001764270 */
[C---:B------:R-:W-:Y:S02]  /*cf50*/  ISETP.LT.OR P4, PT, R176.reuse, 0x1, P4 ;  /* 0x00000001b000780c */ /* 0x040fe40002781670 */
[----:B------:R-:W-:-:S02]  /*cf60*/  ISETP.LT.OR P3, PT, R176, 0x2, P3 ;  /* 0x00000002b000780c */ /* 0x000fc40001f61670 */
[----:B0-----:R-:W-:Y:S02]  /*cf70*/  FSEL R164, R13, -INF , !P4 ;  /* 0xff8000000da47808 */ /* 0x001fe40006000000 */
        /* <DEDUP_REMOVED lines=78> */
[--C-:B-1----:R-:W-:Y:S01]  /*d460*/  IMAD.IADD R167, R178, 0x1, R175.reuse ;  /* 0x00000001b2a77824 */ /* 0x102fe200078e02af */
[----:B------:R-:W-:Y:S01]  /*d470*/  FSEL R162, R168, -INF , !P3 ;  /* 0xff800000a8a27808 */ /* 0x000fe20005800000 */
[----:B------:R-:W-:Y:S01]  /*d480*/  IMAD.IADD R168, R179, 0x1, R175 ;  /* 0x00000001b3a87824 */ /* 0x000fe200078e02af */
        /* <DEDUP_REMOVED lines=26> */
.L_x_3942:
[----:B------:R-:W-:-:S05]  /*d630*/  IMAD.U32 R174, RZ, RZ, UR31 ;  /* 0x0000001fffae7e24 */ /* 0x000fca000f8e00ff */
[----:B------:R-:W-:-:S13]  /*d640*/  ISETP.NE.AND P3, PT, R174, 0x1, PT ;  /* 0x00000001ae00780c */ /* 0x000fda0003f65270 */
[----:B------:R-:W0:Y:S02]  /*d650*/  @P3 LDC.64 R120, c[0x0][0x9e8] ;  /* 0x00027a00ff783b82 */ /* 0x000e240000000a00 */
[----:B0-----:R-:W-:-:S05]  /*d660*/  @P3 IMAD.HI.U32 R120, R172, R120, RZ ;  /* 0x00000078ac783227 */ /* 0x001fca00078e00ff */
[----:B------:R-:W-:-:S07]  /*d670*/  @P3 SHF.R.U32.HI R172, RZ, R121, R120 ;  /* 0x00000079ffac3219 */ /* 0x000fce0000011678 */
.L_x_3943:
[----:B------:R-:W-:Y:S05]  /*d680*/  BSYNC B0 ;  /* 0x0000000000007941 */ /* 0x000fea0003800000 */
.L_x_3941:
[----:B------:R-:W-:-:S04]  /*d690*/  IMAD R171, R172, R174, -R171 ;  /* 0x000000aeacab7224 */ /* 0x000fc800078e0aab */
[----:B------:R-:W-:-:S05]  /*d6a0*/  IMAD R171, R16, -0x2, R171 ;  /* 0xfffffffe10ab7824 */ /* 0x000fca00078e02ab */
[----:B------:R-:W-:Y:S02]  /*d6b0*/  VIADDMNMX R167, R171, R174, R167, PT ;  /* 0x000000aeaba77246 */ /* 0x000fe400038001a7 */
[----:B------:R-:W-:-:S07]  /*d6c0*/  VIMNMX R168, R168, R171, !PT ;  /* 0x000000aba8a87248 */ /* 0x000fce0007fe0100 */
.L_x_3940:
[----:B------:R-:W-:Y:S02]  /*d6d0*/  FMNMX.FTZ R120, R164, R7, !PT ;  /* 0x00000007a4787209 */ /* 0x000fe40007810000 */
[----:B------:R-:W-:Y:S02]  /*d6e0*/  ISETP.GT.AND P4, PT, R168, 0x8, P2 ;  /* 0x00000008a800780c */ /* 0x000fe40001784270 */
[----:B------:R-:W-:Y:S02]  /*d6f0*/  FMNMX.FTZ R120, R163, R120, !PT ;  /* 0x00000078a3787209 */ /* 0x000fe40007810000 */
[----:B------:R-:W-:Y:S02]  /*d700*/  ISETP.LT.OR P4, PT, R167, 0x9, P4 ;  /* 0x00000009a700780c */ /* 0x000fe40002781670 */
[----:B------:R-:W-:Y:S02]  /*d710*/  FMNMX.FTZ R121, R161, R120, !PT ;  /* 0x00000078a1797209 */ /* 0x000fe40007810000 */
[----:B------:R-:W-:-:S02]  /*d720*/  FSEL R9, R9, -INF , !P4 ;  /* 0xff80000009097808 */ /* 0x000fc40006000000 */
        /* <DEDUP_REMOVED lines=58> */
[C---:B------:R-:W-:Y:S01]  /*dad0*/  ISETP.LT.OR P4, PT, R167.reuse, 0x49, P4 ;  /* 0x00000049a700780c */ /* 0x040fe20002781670 */
[----:B------:R-:W0:Y:S01]  /*dae0*/  SHFL.BFLY PT, R172, R121, 0x2, 0x1f ;  /* 0x0c401f0079ac7f89 */ /* 0x000e2200000e0000 */
[----:B------:R-:W-:-:S02]  /*daf0*/  ISETP.LT.OR P3, PT, R167, 0xa, P3 ;  /* 0x0000000aa700780c */ /* 0x000fc40001f61670 */
[----:B------:R-:W-:Y:S02]  /*db00*/  FSEL R135, R135, -INF , !P4 ;  /* 0xff80000087877808 */ /* 0x000fe40006000000 */
[----:B------:R-:W-:Y:S02]  /*db10*/  FSEL R10, R10, -INF , !P3 ;  /* 0xff8000000a0a7808 */ /* 0x000fe40005800000 */
[C---:B------:R-:W-:Y:S02]  /*db20*/  ISETP.GT.AND P3, PT, R168.reuse, 0x11, P2 ;  /* 0x00000011a800780c */ /* 0x040fe40001764270 */
[----:B------:R-:W-:Y:S02]  /*db30*/  ISETP.GT.AND P4, PT, R168, RZ, P2 ;  /* 0x000000ffa800720c */ /* 0x000fe40001784270 */
[C---:B------:R-:W-:Y:S02]  /*db40*/  ISETP.LT.OR P3, PT, R167.reuse, 0x12, P3 ;  /* 0x00000012a700780c */ /* 0x040fe40001f61670 */
[----:B------:R-:W-:-:S02]  /*db50*/  ISETP.LT.OR P4, PT, R167, 0x1, P4 ;  /* 0x00000001a700780c */ /* 0x000fc40002781670 */
[----:B------:R-:W-:Y:S02]  /*db60*/  FSEL R12, R12, -INF , !P3 ;  /* 0xff8000000c0c7808 */ /* 0x000fe40005800000 */
[----:B------:R-:W-:Y:S02]  /*db70*/  ISETP.GT.AND P3, PT, R168, 0x19, P2 ;  /* 0x00000019a800780c */ /* 0x000fe40001764270 */
[----:B------:R-:W-:Y:S02]  /*db80*/  FSEL R179, R6, -INF , !P4 ;  /* 0xff80000006b37808 */ /* 0x000fe40006000000 */
[----:B------:R-:W-:Y:S02]  /*db90*/  ISETP.LT.OR P3, PT, R167, 0x1a, P3 ;  /* 0x0000001aa700780c */ /* 0x000fe40001f61670 */
[----:B------:R-:W-:Y:S02]  /*dba0*/  FMNMX.FTZ R171, R179, R8, !PT ;  /* 0x00000008b3ab7209 */ /* 0x000fe40007810000 */
[----:B------:R-:W-:-:S02]  /*dbb0*/  FSEL R15, R15, -INF , !P3 ;  /* 0xff8000000f0f7808 */ /* 0x000fc40005800000 */
[----:B------:R-:W-:Y:S02]  /*dbc0*/  ISETP.GT.AND P3, PT, R168, 0x21, P2 ;  /* 0x00000021a800780c */ /* 0x000fe40001764270 */
[----:B0-----:R-:W-:Y:S02]  /*dbd0*/  FMNMX.FTZ R172, R121, R172, !PT ;  /* 0x000000ac79ac7209 */ /* 0x001fe40007810000 */
[----:B------:R-:W-:Y:S02]  /*dbe0*/  ISETP.LT.OR P3, PT, R167, 0x22, P3 ;  /* 0x00000022a700780c */ /* 0x000fe40001f61670 */
[----:B------:R-:W-:Y:S01]  /*dbf0*/  FMNMX.FTZ R6, R120, R171, !PT ;  /* 0x000000ab78067209 */ /* 0x000fe20007810000 */
[----:B------:R-:W0:Y:S01]  /*dc00*/  SHFL.BFLY PT, R5, R172, 0x1, 0x1f ;  /* 0x0c201f00ac057f89 */ /* 0x000e2200000e0000 */
[----:B------:R-:W-:Y:S02]  /*dc10*/  FSEL R21, R21, -INF , !P3 ;  /* 0xff80000015157808 */ /* 0x000fe40005800000 */
[----:B------:R-:W-:-:S02]  /*dc20*/  ISETP.GT.AND P3, PT, R168, 0x29, P2 ;  /* 0x00000029a800780c */ /* 0x000fc40001764270 */
[----:B------:R-:W-:Y:S02]  /*dc30*/  FMNMX.FTZ R173, R9, R6, !PT ;  /* 0x0000000609ad7209 */ /* 0x000fe40007810000 */
[----:B------:R-:W-:Y:S02]  /*dc40*/  ISETP.LT.OR P3, PT, R167, 0x2a, P3 ;  /* 0x0000002aa700780c */ /* 0x000fe40001f61670 */
[C---:B------:R-:W-:Y:S02]  /*dc50*/  ISETP.GT.AND P4, PT, R168.reuse, 0x49, P2 ;  /* 0x00000049a800780c */ /* 0x040fe40001784270 */
[----:B------:R-:W-:Y:S02]  /*dc60*/  FSEL R125, R125, -INF , !P3 ;  /* 0xff8000007d7d7808 */ /* 0x000fe40005800000 */
[----:B------:R-:W-:Y:S02]  /*dc70*/  ISETP.GT.AND P3, PT, R168, 0x31, P2 ;  /* 0x00000031a800780c */ /* 0x000fe40001764270 */
[----:B------:R-:W-:-:S02]  /*dc80*/  FMNMX.FTZ R6, R10, R173, !PT ;  /* 0x000000ad0a067209 */ /* 0x000fc40007810000 */
[C---:B------:R-:W-:Y:S02]  /*dc90*/  ISETP.LT.OR P3, PT, R167.reuse, 0x32, P3 ;  /* 0x00000032a700780c */ /* 0x040fe40001f61670 */
[----:B------:R-:W-:Y:S02]  /*dca0*/  ISETP.LT.OR P4, PT, R167, 0x4a, P4 ;  /* 0x0000004aa700780c */ /* 0x000fe40002781670 */
[----:B------:R-:W-:Y:S02]  /*dcb0*/  FSEL R127, R127, -INF , !P3 ;  /* 0xff8000007f7f7808 */ /* 0x000fe40005800000 */
[----:B------:R-:W-:Y:S02]  /*dcc0*/  ISETP.GT.AND P3, PT, R168, 0x39, P2 ;  /* 0x00000039a800780c */ /* 0x000fe40001764270 */
[----:B0-----:R-:W-:Y:S01]  /*dcd0*/  FMNMX.FTZ R5, R172, R5, !PT ;  /* 0x00000005ac057209 */ /* 0x001fe20007810000 */
[----:B------:R-:W-:Y:S01]  /*dce0*/  IMAD.U32 R172, RZ, RZ, UR30 ;  /* 0x0000001effac7e24 */ /* 0x000fe2000f8e00ff */
[----:B------:R-:W-:-:S02]  /*dcf0*/  ISETP.LT.OR P3, PT, R167, 0x3a, P3 ;  /* 0x0000003aa700780c */ /* 0x000fc40001f61670 */
[----:B------:R-:W-:Y:S01]  /*dd00*/  FMNMX.FTZ R175, R11, R6, !PT ;  /* 0x000000060baf7209 */ /* 0x000fe20007810000 */
[----:B------:R-:W-:-:S01]  /*dd10*/  FFMA.FTZ R177, R5, R172, -8 ;  /* 0xc100000005b17423 */ /* 0x000fc200000100ac */
[----:B------:R-:W-:Y:S02]  /*dd20*/  FSEL R129, R129, -INF , !P3 ;  /* 0xff80000081817808 */ /* 0x000fe40005800000 */
[----:B------:R-:W-:Y:S02]  /*dd30*/  FSEL R171, R136, -INF , !P4 ;  /* 0xff80000088ab7808 */ /* 0x000fe40006000000 */
[----:B------:R-:W-:Y:S02]  /*dd40*/  FSETP.NEU.FTZ.AND P3, PT, R5, -INF , PT ;  /* 0xff8000000500780b */ /* 0x000fe40003f7d000 */
[----:B------:R-:W-:Y:S02]  /*dd50*/  ISETP.GT.AND P4, PT, R168, 0x50, P2 ;  /* 0x00000050a800780c */ /* 0x000fe40001784270 */
[----:B------:R-:W-:-:S02]  /*dd60*/  FMNMX.FTZ R175, R12, R175, !PT ;  /* 0x000000af0caf7209 */ /* 0x000fc40007810000 */
[----:B------:R-:W-:Y:S02]  /*dd70*/  FSEL R177, R177, RZ, P3 ;  /* 0x000000ffb1b17208 */ /* 0x000fe40001800000 */
[----:B------:R-:W-:Y:S02]  /*dd80*/  ISETP.LT.OR P4, PT, R167, 0x51, P4 ;  /* 0x00000051a700780c */ /* 0x000fe40002781670 */
[----:B------:R-:W-:Y:S01]  /*dd90*/  FMNMX.FTZ R6, R14, R175, !PT ;  /* 0x000000af0e067209 */ /* 0x000fe20007810000 */
[--C-:B------:R-:W-:Y:S01]  /*dda0*/  FFMA.FTZ R174, R157, UR30, -R177.reuse ;  /* 0x0000001e9dae7c23 */ /* 0x100fe200080108b1 */
[----:B------:R-:W-:Y:S01]  /*ddb0*/  FSEL R173, R137, -INF , !P4 ;  /* 0xff80000089ad7808 */ /* 0x000fe20006000000 */
        /* <DEDUP_REMOVED lines=36> */
[----:B------:R-:W-:Y:S01]  /*e000*/  FFMA.FTZ R159, R159, UR30, -R177 ;  /* 0x0000001e9f9f7c23 */ /* 0x000fe200080108b1 */
[----:B------:R-:W-:Y:S01]  /*e010*/  ISETP.LT.OR P4, PT, R167, 0x61, P4 ;  /* 0x00000061a700780c */ /* 0x000fe20002781670 */
[----:B------:R-:W-:Y:S01]  /*e020*/  MUFU.EX2 R121, R121 ;  /* 0x0000007900797308 */ /* 0x000fe20000000800 */
[----:B------:R-:W-:-:S02]  /*e030*/  FMNMX.FTZ R175, R129, R6, !PT ;  /* 0x0000000681af7209 */ /* 0x000fc40007810000 */
[----:B------:R-:W-:Y:S02]  /*e040*/  FSEL R157, R141, -INF , !P4 ;  /* 0xff8000008d9d7808 */ /* 0x000fe40006000000 */
[----:B------:R-:W-:Y:S02]  /*e050*/  ISETP.GT.AND P4, PT, R168, 0x61, P2 ;  /* 0x00000061a800780c */ /* 0x000fe40001784270 */
[----:B------:R-:W-:Y:S01]  /*e060*/  FMNMX.FTZ R6, R130, R175, !PT ;  /* 0x000000af82067209 */ /* 0x000fe20007810000 */
[----:B------:R-:W-:-:S01]  /*e070*/  FFMA.FTZ R175, R134, UR30, -R177 ;  /* 0x0000001e86af7c23 */ /* 0x000fc200080108b1 */
[----:B------:R-:W-:Y:S01]  /*e080*/  ISETP.LT.OR P4, PT, R167, 0x62, P4 ;  /* 0x00000062a700780c */ /* 0x000fe20002781670 */
[----:B------:R-:W-:-:S01]  /*e090*/  FFMA.FTZ R134, R149, UR30, -R177 ;  /* 0x0000001e95867c23 */ /* 0x000fc200080108b1 */
[----:B------:R-:W-:Y:S01]  /*e0a0*/  FMNMX.FTZ R6, R131, R6, !PT ;  /* 0x0000000683067209 */ /* 0x000fe20007810000 */
[----:B------:R-:W-:Y:S01]  /*e0b0*/  MUFU.EX2 R164, R164 ;  /* 0x000000a400a47308 */ /* 0x000fe20000000800 */
[----:B------:R-:W-:-:S02]  /*e0c0*/  FSEL R142, R142, -INF , !P4 ;  /* 0xff8000008e8e7808 */ /* 0x000fc40006000000 */
[----:B------:R-:W-:Y:S02]  /*e0d0*/  ISETP.GT.AND P4, PT, R168, 0x68, P2 ;  /* 0x00000068a800780c */ /* 0x000fe40001784270 */
[----:B------:R-:W-:Y:S02]  /*e0e0*/  FMNMX.FTZ R6, R135, R6, !PT ;  /* 0x0000000687067209 */ /* 0x000fe40007810000 */
[----:B------:R-:W-:Y:S01]  /*e0f0*/  ISETP.LT.OR P4, PT, R167, 0x69, P4 ;  /* 0x00000069a700780c */ /* 0x000fe20002781670 */
[----:B------:R-:W-:Y:S01]  /*e100*/  MUFU.EX2 R161, R161 ;  /* 0x000000a100a17308 */ /* 0x000fe20000000800 */
[----:B------:R-:W-:Y:S02]  /*e110*/  FMNMX.FTZ R6, R171, R6, !PT ;  /* 0x00000006ab067209 */ /* 0x000fe40007810000 */
[----:B------:R-:W-:Y:S02]  /*e120*/  FSEL R143, R143, -INF , !P4 ;  /* 0xff8000008f8f7808 */ /* 0x000fe40006000000 */
[----:B------:R-:W-:-:S02]  /*e130*/  FMNMX.FTZ R181, R173, R6, !PT ;  /* 0x00000006adb57209 */ /* 0x000fc40007810000 */
[----:B------:R-:W-:Y:S01]  /*e140*/  ISETP.GT.AND P4, PT, R168, 0x69, P2 ;  /* 0x00000069a800780c */ /* 0x000fe20001784270 */
[----:B------:R-:W-:Y:S01]  /*e150*/  MUFU.EX2 R172, R172 ;  /* 0x000000ac00ac7308 */ /* 0x000fe20000000800 */
[----:B------:R-:W-:Y:S02]  /*e160*/  FMNMX.FTZ R6, R138, R181, !PT ;  /* 0x000000b58a067209 */ /* 0x000fe40007810000 */
[----:B------:R-:W-:Y:S02]  /*e170*/  ISETP.LT.OR P4, PT, R167, 0x6a, P4 ;  /* 0x0000006aa700780c */ /* 0x000fe40002781670 */
[----:B------:R-:W-:Y:S02]  /*e180*/  FMNMX.FTZ R6, R139, R6, !PT ;  /* 0x000000068b067209 */ /* 0x000fe40007810000 */
[----:B------:R-:W-:Y:S01]  /*e190*/  FSEL R144, R144, -INF , !P4 ;  /* 0xff80000090907808 */ /* 0x000fe20006000000 */
[----:B------:R-:W-:Y:S01]  /*e1a0*/  MUFU.EX2 R163, R163 ;  /* 0x000000a300a37308 */ /* 0x000fe20000000800 */
[----:B------:R-:W-:-:S02]  /*e1b0*/  ISETP.GT.AND P4, PT, R168, 0x70, P2 ;  /* 0x00000070a800780c */ /* 0x000fc40001784270 */
[----:B------:R-:W-:Y:S02]  /*e1c0*/  FMNMX.FTZ R6, R153, R6, !PT ;  /* 0x0000000699067209 */ /* 0x000fe40007810000 */
[----:B------:R-:W-:Y:S02]  /*e1d0*/  ISETP.LT.OR P4, PT, R167, 0x71, P4 ;  /* 0x00000071a700780c */ /* 0x000fe40002781670 */
[----:B------:R-:W-:Y:S01]  /*e1e0*/  FMNMX.FTZ R181, R157, R6, !PT ;  /* 0x000000069db57209 */ /* 0x000fe20007810000 */
[----:B------:R-:W-:Y:S01]  /*e1f0*/  MUFU.EX2 R136, R193 ;  /* 0x000000c100887308 */ /* 0x000fe20000000800 */
[----:B------:R-:W-:Y:S02]  /*e200*/  FSEL R145, R145, -INF , !P4 ;  /* 0xff80000091917808 */ /* 0x000fe40006000000 */
[----:B------:R-:W-:Y:S02]  /*e210*/  ISETP.GT.AND P4, PT, R168, 0x71, P2 ;  /* 0x00000071a800780c */ /* 0x000fe40001784270 */
[----:B------:R-:W-:-:S02]  /*e220*/  FMNMX.FTZ R6, R142, R181, !PT ;  /* 0x000000b58e067209 */ /* 0x000fc40007810000 */
[----:B------:R-:W-:Y:S01]  /*e230*/  ISETP.LT.OR P4, PT, R167, 0x72, P4 ;  /* 0x00000072a700780c */ /* 0x000fe20002781670 */
[----:B------:R-:W-:Y:S01]  /*e240*/  MUFU.EX2 R137, R195 ;  /* 0x000000c300897308 */ /* 0x000fe20000000800 */
[----:B------:R-:W-:Y:S02]  /*e250*/  FMNMX.FTZ R181, R143, R6, !PT ;  /* 0x000000068fb57209 */ /* 0x000fe40007810000 */
[----:B------:R-:W-:Y:S02]  /*e260*/  FSEL R146, R146, -INF , !P4 ;  /* 0xff80000092927808 */ /* 0x000fe40006000000 */
[----:B------:R-:W-:Y:S02]  /*e270*/  ISETP.GT.AND P4, PT, R168, 0x78, P2 ;  /* 0x00000078a800780c */ /* 0x000fe40001784270 */
[----:B------:R-:W-:Y:S01]  /*e280*/  FMNMX.FTZ R6, R144, R181, !PT ;  /* 0x000000b590067209 */ /* 0x000fe20007810000 */
[----:B------:R-:W-:Y:S01]  /*e290*/  MUFU.EX2 R174, R174 ;  /* 0x000000ae00ae7308 */ /* 0x000fe20000000800 */
[----:B------:R-:W-:Y:S01]  /*e2a0*/  ISETP.GT.AND P2, PT, R168, 0x79, P2 ;  /* 0x00000079a800780c */ /* 0x000fe20001744270 */
[--C-:B------:R-:W-:Y:S01]  /*e2b0*/  FFMA.FTZ R168, R151, UR30, -R177.reuse ;  /* 0x0000001e97a87c23 */ /* 0x100fe200080108b1 */
[----:B------:R-:W-:Y:S01]  /*e2c0*/  ISETP.LT.OR P4, PT, R167, 0x79, P4 ;  /* 0x00000079a700780c */ /* 0x000fe20002781670 */
[--C-:B------:R-:W-:Y:S01]  /*e2d0*/  FFMA.FTZ R151, R154, UR30, -R177.reuse ;  /* 0x0000001e9a977c23 */ /* 0x100fe200080108b1 */
[----:B------:R-:W-:Y:S01]  /*e2e0*/  FMNMX.FTZ R181, R145, R6, !PT ;  /* 0x0000000691b57209 */ /* 0x000fe20007810000 */
[--C-:B------:R-:W-:Y:S01]  /*e2f0*/  FFMA.FTZ R154, R156, UR30, -R177.reuse ;  /* 0x0000001e9c9a7c23 */ /* 0x100fe200080108b1 */
[----:B------:R-:W-:Y:S01]  /*e300*/  ISETP.LT.OR P2, PT, R167, 0x7a, P2 ;  /* 0x0000007aa700780c */ /* 0x000fe20001741670 */
[--C-:B------:R-:W-:Y:S01]  /*e310*/  FFMA.FTZ R156, R158, UR30, -R177.reuse ;  /* 0x0000001e9e9c7c23 */ /* 0x100fe200080108b1 */
[----:B------:R-:W-:Y:S01]  /*e320*/  FSEL R147, R147, -INF , !P4 ;  /* 0xff80000093937808 */ /* 0x000fe20006000000 */
[--C-:B------:R-:W-:Y:S01]  /*e330*/  FFMA.FTZ R158, R160, UR30, -R177.reuse ;  /* 0x0000001ea09e7c23 */ /* 0x100fe200080108b1 */
[----:B------:R-:W-:Y:S01]  /*e340*/  FMNMX.FTZ R6, R146, R181, !PT ;  /* 0x000000b592067209 */ /* 0x000fe20007810000 */
[--C-:B------:R-:W-:Y:S01]  /*e350*/  FFMA.FTZ R160, R165, UR30, -R177.reuse ;  /* 0x0000001ea5a07c23 */ /* 0x100fe200080108b1 */
[----:B------:R-:W-:Y:S01]  /*e360*/  FSEL R148, R148, -INF , !P2 ;  /* 0xff80000094947808 */ /* 0x000fe20005000000 */
[----:B------:R-:W-:Y:S01]  /*e370*/  FFMA.FTZ R165, R166, UR30, -R177 ;  /* 0x0000001ea6a57c23 */ /* 0x000fe200080108b1 */
[----:B------:R-:W-:Y:S01]  /*e380*/  FMNMX.FTZ R149, R147, R6, !PT ;  /* 0x0000000693957209 */ /* 0x000fe20007810000 */
[----:B------:R-:W-:Y:S01]  /*e390*/  MUFU.EX2 R155, R155 ;  /* 0x0000009b009b7308 */ /* 0x000fe20000000800 */
[----:B------:R-:W-:-:S02]  /*e3a0*/  FSEL R166, R5, RZ, P3 ;  /* 0x000000ff05a67208 */ /* 0x000fc40001800000 */
[----:B------:R-:W-:-:S03]  /*e3b0*/  FMNMX.FTZ R6, R148, R149, !PT ;  /* 0x0000009594067209 */ /* 0x000fc60007810000 */
[----:B------:R-:W-:Y:S02]  /*e3c0*/  FADD.FTZ R166, -R166, R7 ;  /* 0x00000007a6a67221 */ /* 0x000fe40000010100 */
[----:B------:R-:W0:Y:S01]  /*e3d0*/  SHFL.BFLY PT, R167, R6, 0x2, 0x1f ;  /* 0x0c401f0006a77f89 */ /* 0x000e2200000e0000 */
[----:B------:R0:W-:Y:S08]  /*e3e0*/  MUFU.EX2 R149, R168 ;  /* 0x000000a800957308 */ /* 0x0001f00000000800 */
[----:B------:R-:W-:Y:S08]  /*e3f0*/  MUFU.EX2 R176, R176 ;  /* 0x000000b000b07308 */ /* 0x000ff00000000800 */
[----:B------:R-:W-:Y:S01]  /*e400*/  MUFU.EX2 R140, R189 ;  /* 0x000000bd008c7308 */ /* 0x000fe20000000800 */
[----:B0-----:R-:W-:Y:S01]  /*e410*/  FMNMX.FTZ R168, R6, R167, !PT ;  /* 0x000000a706a87209 */ /* 0x001fe20007810000 */
[--C-:B------:R-:W-:Y:S01]  /*e420*/  FFMA.FTZ R167, R162, UR30, -R177.reuse ;  /* 0x0000001ea2a77c23 */ /* 0x100fe200080108b1 */
[----:B------:R-:W-:-:S01]  /*e430*/  FFMA.FTZ R162, R169, UR30, -R177 ;  /* 0x0000001ea9a27c23 */ /* 0x000fc200080108b1 */
[----:B------:R-:W-:Y:S01]  /*e440*/  FFMA.FTZ R177, R170, UR30, -R177 ;  /* 0x0000001eaab17c23 */ /* 0x000fe200080108b1 */
[----:B------:R-:W-:Y:S01]  /*e450*/  IMAD.U32 R169, RZ, RZ, UR30 ;  /* 0x0000001effa97e24 */ /* 0x000fe2000f8e00ff */
[----:B------:R-:W0:Y:S02]  /*e460*/  SHFL.BFLY PT, R181, R168, 0x1, 0x1f ;  /* 0x0c201f00a8b57f89 */ /* 0x000e2400000e0000 */
[----:B------:R-:W-:Y:S08]  /*e470*/  MUFU.EX2 R141, R188 ;  /* 0x000000bc008d7308 */ /* 0x000ff00000000800 */
[----:B------:R1:W-:Y:S08]  /*e480*/  MUFU.EX2 R7, R177 ;  /* 0x000000b100077308 */ /* 0x0003f00000000800 */
[----:B------:R-:W-:Y:S01]  /*e490*/  MUFU.EX2 R150, R150 ;  /* 0x0000009600967308 */ /* 0x000fe20000000800 */
[----:B0-----:R-:W-:Y:S01]  /*e4a0*/  FMNMX.FTZ R6, R168, R181, !PT ;  /* 0x000000b5a8067209 */ /* 0x001fe20007810000 */
[----:B------:R-:W-:-:S06]  /*e4b0*/  FMUL.FTZ R168, R166, UR30 ;  /* 0x0000001ea6a87c20 */ /* 0x000fcc0008410000 */
[----:B------:R-:W-:Y:S01]  /*e4c0*/  MUFU.EX2 R175, R175 ;  /* 0x000000af00af7308 */ /* 0x000fe20000000800 */
[C---:B------:R-:W-:Y:S01]  /*e4d0*/  FSETP.NEU.FTZ.AND P2, PT, R6.reuse, -INF , PT ;  /* 0xff8000000600780b */ /* 0x040fe20003f5d000 */
[----:B------:R-:W-:-:S03]  /*e4e0*/  FFMA.FTZ R169, R6, R169, -8 ;  /* 0xc100000006a97423 */ /* 0x000fc600000100a9 */
[----:B-1----:R-:W-:Y:S02]  /*e4f0*/  FSEL R177, R6, RZ, P2 ;  /* 0x000000ff06b17208 */ /* 0x002fe40001000000 */
[----:B------:R-:W-:Y:S01]  /*e500*/  FSEL R166, R169, RZ, P2 ;  /* 0x000000ffa9a67208 */ /* 0x000fe20001000000 */
[----:B------:R-:W0:Y:S02]  /*e510*/  MUFU.EX2 R168, R168 ;  /* 0x000000a800a87308 */ /* 0x000e240000000800 */
[----:B------:R-:W-:-:S02]  /*e520*/  FADD.FTZ R177, -R177, R8 ;  /* 0x00000008b1b17221 */ /* 0x000fc40000010100 */
        /* <DEDUP_REMOVED lines=13> */
[----:B0-----:R-:W-:-:S01]  /*e600*/  FFMA.FTZ R135, R168, R4, R121 ;  /* 0x00000004a8877223 */ /* 0x001fc20000010079 */
[----:B------:R-:W0:Y:S01]  /*e610*/  MUFU.EX2 R177, R177 ;  /* 0x000000b100b17308 */ /* 0x000e220000000800 */
[----:B------:R-:W-:-:S01]  /*e620*/  FFMA.FTZ R15, R15, UR30, -R166 ;  /* 0x0000001e0f0f7c23 */ /* 0x000fc200080108a6 */
[----:B------:R-:W-:Y:S01]  /*e630*/  FFMA.FTZ R20, R20, UR30, -R166 ;  /* 0x0000001e14147c23 */ /* 0x000fe200080108a6 */
[----:B------:R-:W-:-:S01]  /*e640*/  FADD.FTZ R178, R164, R135 ;  /* 0x00000087a4b27221 */ /* 0x000fc20000010000 */
        /* <DEDUP_REMOVED lines=14> */
[----:B------:R-:W-:Y:S01]  /*e730*/  FADD.FTZ R3, R161, R178 ;  /* 0x000000b2a1037221 */ /* 0x000fe20000010000 */
[----:B------:R-:W-:-:S01]  /*e740*/  FFMA.FTZ R147, R147, UR30, -R166 ;  /* 0x0000001e93937c23 */ /* 0x000fc200080108a6 */
[----:B------:R-:W-:-:S04]  /*e750*/  FFMA.FTZ R148, R148, UR30, -R166 ;  /* 0x0000001e94947c23 */ /* 0x000fc800080108a6 */
[----:B------:R-:W0:Y:S01]  /*e760*/  MUFU.EX2 R10, R10 ;  /* 0x0000000a000a7308 */ /* 0x000e220000000800 */
[----:B-1----:R-:W-:-:S07]  /*e770*/  FADD.FTZ R4, R169, R4 ;  /* 0x00000004a9047221 */ /* 0x002fce0000010000 */
[----:B------:R-:W1:Y:S01]  /*e780*/  MUFU.EX2 R11, R11 ;  /* 0x0000000b000b7308 */ /* 0x000e620000000800 */
[----:B--2---:R-:W-:-:S01]  /*e790*/  FADD.FTZ R171, R9, R4 ;  /* 0x0000000409ab7221 */ /* 0x004fc20000010000 */
[----:B------:R-:W-:-:S04]  /*e7a0*/  FADD.FTZ R4, R172, R3 ;  /* 0x00000003ac047221 */ /* 0x000fc80000010000 */
[----:B------:R-:W-:Y:S02]  /*e7b0*/  FADD.FTZ R3, R163, R4 ;  /* 0x00000004a3037221 */ /* 0x000fe40000010000 */
        /* <DEDUP_REMOVED lines=9> */
[--C-:B------:R-:W-:Y:S01]  /*e850*/  FFMA.FTZ R171, R138, UR30, -R166.reuse ;  /* 0x0000001e8aab7c23 */ /* 0x100fe200080108a6 */
[----:B------:R-:W-:-:S01]  /*e860*/  FFMA.FTZ R138, R139, UR30, -R166 ;  /* 0x0000001e8b8a7c23 */ /* 0x000fc200080108a6 */
[----:B------:R-:W-:-:S04]  /*e870*/  FADD.FTZ R139, R155, R178 ;  /* 0x000000b29b8b7221 */ /* 0x000fc80000010000 */
[----:B------:R-:W2:Y:S01]  /*e880*/  MUFU.EX2 R20, R20 ;  /* 0x0000001400147308 */ /* 0x000ea20000000800 */
[----:B0-----:R-:W-:-:S07]  /*e890*/  FADD.FTZ R4, R14, R3 ;  /* 0x000000030e047221 */ /* 0x001fce0000010000 */
[----:B------:R-:W0:Y:S01]  /*e8a0*/  MUFU.EX2 R21, R21 ;  /* 0x0000001500157308 */ /* 0x000e220000000800 */
[----:B-1----:R-:W-:-:S07]  /*e8b0*/  FADD.FTZ R3, R15, R4 ;  /* 0x000000040f037221 */ /* 0x002fce0000010000 */
[----:B------:R-:W1:Y:S01]  /*e8c0*/  MUFU.EX2 R120, R120 ;  /* 0x0000007800787308 */ /* 0x000e620000000800 */
[----:B--2---:R-:W-:-:S01]  /*e8d0*/  FADD.FTZ R4, R20, R3 ;  /* 0x0000000314047221 */ /* 0x004fc20000010000 */
[----:B------:R-:W-:Y:S01]  /*e8e0*/  FADD.FTZ R3, R176, R139 ;  /* 0x0000008bb0037221 */ /* 0x000fe20000010000 */
[----:B------:R-:W-:-:S01]  /*e8f0*/  FFMA.FTZ R139, R153, UR30, -R166 ;  /* 0x0000001e998b7c23 */ /* 0x000fc200080108a6 */
[----:B------:R-:W-:-:S04]  /*e900*/  FFMA.FTZ R153, R157, UR30, -R166 ;  /* 0x0000001e9d997c23 */ /* 0x000fc800080108a6 */
[----:B------:R-:W2:Y:S08]  /*e910*/  MUFU.EX2 R125, R125 ;  /* 0x0000007d007d7308 */ /* 0x000eb00000000800 */
[----:B------:R-:W3:Y:S08]  /*e920*/  MUFU.EX2 R124, R124 ;  /* 0x0000007c007c7308 */ /* 0x000ef00000000800 */
[----:B------:R-:W-:Y:S08]  /*e930*/  MUFU.EX2 R8, R128 ;  /* 0x0000008000087308 */ /* 0x000ff00000000800 */
[----:B------:R-:W-:Y:S08]  /*e940*/  MUFU.EX2 R128, R130 ;  /* 0x0000008200807308 */ /* 0x000ff00000000800 */
        /* <DEDUP_REMOVED lines=9> */
[----:B------:R-:W-:-:S03]  /*e9e0*/  FADD.FTZ R4, R150, R3 ;  /* 0x0000000396047221 */ /* 0x000fc60000010000 */
[----:B---3--:R-:W-:Y:S01]  /*e9f0*/  FADD.FTZ R178, R124, R173 ;  /* 0x000000ad7cb27221 */ /* 0x008fe20000010000 */
[----:B------:R-:W-:-:S02]  /*ea00*/  FADD.FTZ R4, R175, R4 ;  /* 0x00000004af047221 */ /* 0x000fc40000010000 */
[----:B------:R-:W1:Y:S01]  /*ea10*/  MUFU.EX2 R129, R129 ;  /* 0x0000008100817308 */ /* 0x000e620000000800 */
[----:B----4-:R-:W-:-:S01]  /*ea20*/  FADD.FTZ R3, R127, R178 ;  /* 0x000000b27f037221 */ /* 0x010fc20000010000 */
[----:B-----5:R-:W-:-:S03]  /*ea30*/  FADD.FTZ R157, R123, R4 ;  /* 0x000000047b9d7221 */ /* 0x020fc60000010000 */
[----:B------:R-:W-:-:S03]  /*ea40*/  FADD.FTZ R4, R8, R3 ;  /* 0x0000000308047221 */ /* 0x000fc60000010000 */
[----:B------:R-:W2:Y:S01]  /*ea50*/  MUFU.EX2 R13, R13 ;  /* 0x0000000d000d7308 */ /* 0x000ea20000000800 */
[----:B0-----:R-:W-:-:S01]  /*ea60*/  FADD.FTZ R178, R132, R157 ;  /* 0x0000009d84b27221 */ /* 0x001fc20000010000 */
[----:B------:R-:W-:-:S06]  /*ea70*/  FFMA.FTZ R157, R143, UR30, -R166 ;  /* 0x0000001e8f9d7c23 */ /* 0x000fcc00080108a6 */
        /* <DEDUP_REMOVED lines=9> */
[----:B--2---:R-:W-:-:S04]  /*eb10*/  FADD.FTZ R3, R131, R4 ;  /* 0x0000000483037221 */ /* 0x004fc80000010000 */
[----:B------:R-:W-:-:S03]  /*eb20*/  FADD.FTZ R4, R128, R3 ;  /* 0x0000000380047221 */ /* 0x000fc60000010000 */
[----:B------:R-:W2:Y:S01]  /*eb30*/  MUFU.EX2 R135, R135 ;  /* 0x0000008700877308 */ /* 0x000ea20000000800 */
[----:B0-----:R-:W-:-:S07]  /*eb40*/  FADD.FTZ R143, R133, R178 ;  /* 0x000000b2858f7221 */ /* 0x001fce0000010000 */
[----:B------:R-:W0:Y:S01]  /*eb50*/  MUFU.EX2 R152, R152 ;  /* 0x0000009800987308 */ /* 0x000e220000000800 */
[----:B-1----:R-:W-:-:S01]  /*eb60*/  FADD.FTZ R178, R134, R143 ;  /* 0x0000008f86b27221 */ /* 0x002fc20000010000 */
[----:B------:R-:W-:-:S03]  /*eb70*/  FFMA.FTZ R143, R145, UR30, -R166 ;  /* 0x0000001e918f7c23 */ /* 0x000fc600080108a6 */
[----:B------:R-:W-:-:S03]  /*eb80*/  FADD.FTZ R145, R149, R178 ;  /* 0x000000b295917221 */ /* 0x000fc60000010000 */
[----:B------:R-:W1:Y:S01]  /*eb90*/  MUFU.EX2 R171, R171 ;  /* 0x000000ab00ab7308 */ /* 0x000e620000000800 */
[----:B--2---:R-:W-:-:S04]  /*eba0*/  FADD.FTZ R3, R135, R4 ;  /* 0x0000000487037221 */ /* 0x004fc80000010000 */
[----:B------:R-:W-:-:S03]  /*ebb0*/  FADD.FTZ R4, R130, R3 ;  /* 0x0000000382047221 */ /* 0x000fc60000010000 */
        /* <DEDUP_REMOVED lines=28> */
[----:B------:R-:W1:Y:S08]  /*ed80*/  MUFU.EX2 R165, R165 ;  /* 0x000000a500a57308 */ /* 0x000e700000000800 */
[----:B------:R2:W3:Y:S08]  /*ed90*/  MUFU.EX2 R144, R146 ;  /* 0x0000009200907308 */ /* 0x0004f00000000800 */
[----:B------:R-:W4:Y:S01]  /*eda0*/  MUFU.EX2 R162, R162 ;  /* 0x000000a200a27308 */ /* 0x000f220000000800 */
[----:B--2---:R-:W-:-:S01]  /*edb0*/  FADD.FTZ R146, R160, R3 ;  /* 0x00000003a0927221 */ /* 0x004fc20000010000 */
[----:B0-----:R-:W-:-:S03]  /*edc0*/  FADD.FTZ R3, R143, R4 ;  /* 0x000000048f037221 */ /* 0x001fc60000010000 */
[----:B-1----:R-:W-:-:S03]  /*edd0*/  FADD.FTZ R145, R165, R146 ;  /* 0x00000092a5917221 */ /* 0x002fc60000010000 */
[----:B------:R-:W0:Y:S01]  /*ede0*/  MUFU.EX2 R180, R147 ;  /* 0x0000009300b47308 */ /* 0x000e220000000800 */
[----:B---3--:R-:W-:-:S07]  /*edf0*/  FADD.FTZ R3, R144, R3 ;  /* 0x0000000390037221 */ /* 0x008fce0000010000 */
[----:B------:R-:W1:Y:S01]  /*ee00*/  MUFU.EX2 R148, R148 ;  /* 0x0000009400947308 */ /* 0x000e620000000800 */
[----:B----4-:R-:W-:-:S04]  /*ee10*/  FADD.FTZ R4, R162, R145 ;  /* 0x00000091a2047221 */ /* 0x010fc80000010000 */
[----:B------:R-:W-:Y:S01]  /*ee20*/  FADD.FTZ R4, R7, R4 ;  /* 0x0000000407047221 */ /* 0x000fe20000010000 */
[----:B0-----:R-:W-:-:S04]  /*ee30*/  FADD.FTZ R3, R180, R3 ;  /* 0x00000003b4037221 */ /* 0x001fc80000010000 */
[----:B-1----:R-:W-:Y:S01]  /*ee40*/  FADD.FTZ R3, R148, R3 ;  /* 0x0000000394037221 */ /* 0x002fe20000010000 */
[----:B------:R-:W-:Y:S06]  /*ee50*/  @!P0 BRA `(.L_x_3944) ;  /* 0x0000000000048947 */ /* 0x000fec0003800000 */
[----:B------:R-:W-:Y:S01]  /*ee60*/  BPT.TRAP 0x1 ;  /* 0x000000040000795c */ /* 0x000fe20000300000 */
.L_x_3944:
        /* <DEDUP_REMOVED lines=139> */
.L_x_3927:
[----:B------:R-:W-:Y:S06]  /*f720*/  BAR.ARV 0x8, 0x180 ;  /* 0x0206000000007b1d */ /* 0x000fec0000002000 */
[----:B------:R-:W-:Y:S05]  /*f730*/  @!P0 BRA `(.L_x_3946) ;  /* 0x0000000000048947 */ /* 0x000fea0003800000 */
[----:B------:R-:W-:Y:S01]  /*f740*/  BPT.TRAP 0x1 ;  /* 0x000000040000795c */ /* 0x000fe20000300000 */
.L_x_3946:
[----:B------:R-:W-:Y:S01]  /*f750*/  ULEA UR9, UR50, UR36, 0x3 ;  /* 0x0000002432097291 */ /* 0x000fe2000f8e183f */
[----:B------:R-:W-:-:S05]  /*f760*/  IMAD.U32 R0, RZ, RZ, UR45 ;  /* 0x0000002dff007e24 */ /* 0x000fca000f8e00ff */
[----:B------:R-:W-:-:S04]  /*f770*/  SHF.L.U32 R0, R0, 0x1f, RZ ;  /* 0x0000001f00007819 */ /* 0x000fc800000006ff */
[----:B------:R0:W1:Y:S01]  /*f780*/  SYNCS.PHASECHK.TRANS64.TRYWAIT P1, [UR9+0x2a850], R0 ;  /* 0x02a85000ff0075a7 */ /* 0x0000620008020149 */
[----:B------:R-:W-:Y:S05]  /*f790*/  @!P0 BRA `(.L_x_3947) ;  /* 0x0000000000048947 */ /* 0x000fea0003800000 */
[----:B------:R-:W-:Y:S01]  /*f7a0*/  BPT.TRAP 0x1 ;  /* 0x000000040000795c */ /* 0x000fe20000300000 */
.L_x_3947:
[----:B-1----:R-:W-:Y:S05]  /*f7b0*/  @P1 BRA `(.L_x_3948) ;  /* 0x0000000000081947 */ /* 0x002fea0003800000 */
[----:B------:R-:W1:Y:S02]  /*f7c0*/  SYNCS.PHASECHK.TRANS64.TRYWAIT P1, [UR9+0x2a850], R0 ;  /* 0x02a85000ff0075a7 */ /* 0x000e640008020149 */
[----:B-1----:R-:W-:Y:S05]  /*f7d0*/  @!P1 BRA `(.L_x_3949) ;  /* 0x0000008400c49947 */ /* 0x002fea0003800000 */
.L_x_3948:
[----:B------:R-:W-:Y:S01]  /*f7e0*/  UIADD3 UR36, UR36, 0x400, URZ ;  /* 0x0000040024247890 */ /* 0x000fe2000fffe03f */
[----:B------:R-:W-:Y:S01]  /*f7f0*/  WARPGROUP.ARRIVE ;  /* 0x00000000000079c5 */ /* 0x000fe20000000000 */
[----:B------:R-:W-:Y:S01]  /*f800*/  UMOV UR7, 0x40000040 ;  /* 0x4000004000077882 */ /* 0x000fe20000000000 */
[----:B------:R-:W-:Y:S01]  /*f810*/  ULDC.64 UR10, c[0x0][0x9a0] ;  /* 0x00026800000a7ab9 */ /* 0x000fe20000000a00 */
[----:B------:R-:W-:Y:S01]  /*f820*/  USHF.R.U32.HI UR36, URZ, 0x4, UR36 ;  /* 0x000000043f247899 */ /* 0x000fe20008011624 */
[----:B-1----:R-:W-:Y:S01]  /*f830*/  IMAD.MOV.U32 R7, RZ, RZ, 0x3f800000 ;  /* 0x3f800000ff077424 */ /* 0x002fe200078e00ff */
[----:B------:R-:W-:Y:S02]  /*f840*/  UISETP.NE.U32.AND UP0, UPT, UR10, URZ, UPT ;  /* 0x0000003f0a00728c */ /* 0x000fe4000bf05070 */
[----:B------:R-:W-:Y:S02]  /*f850*/  ULOP3.LUT UR36, UR36, 0x3fff, URZ, 0xc0, !UPT ;  /* 0x00003fff24247892 */ /* 0x000fe4000f8ec03f */
[----:B------:R-:W-:-:S02]  /*f860*/  UISETP.NE.AND.EX UP0, UPT, UR11, URZ, UPT, UP0 ;  /* 0x0000003f0b00728c */ /* 0x000fc4000bf05300 */
[----:B------:R-:W-:-:S04]  /*f870*/  ULOP3.LUT UR8, UR36, 0x10000, URZ, 0xfc, !UPT ;  /* 0x0001000024087892 */ /* 0x000fc8000f8efc3f */
[----:B------:R-:W-:Y:S01]  /*f880*/  UIMAD UR8, UR50, 0x600, UR8 ;  /* 0x00000600320878a4 */ /* 0x000fe2000f8e0208 */
[----:B------:R-:W-:-:S03]  /*f890*/  PLOP3.LUT P1, PT, PT, PT, UP0, 0x80, 0x0 ;  /* 0x000000000000781c */ /* 0x000fc60003f2f008 */
[----:B------:R-:W-:Y:S01]  /*f8a0*/  UIADD3 UR4, UR8, 0x2, URZ ;  /* 0x0000000208047890 */ /* 0x000fe2000fffe03f */
[----:B------:R-:W-:Y:S02]  /*f8b0*/  @UP0 ULDC.64 UR12, c[0x0][0x9c8] ;  /* 0x00027200000c0ab9 */ /* 0x000fe40000000a00 */
[----:B------:R-:W-:-:S06]  /*f8c0*/  UMOV UR6, UR8 ;  /* 0x0000000800067c82 */ /* 0x000fcc0008000000 */
[----:B------:R-:W-:Y:S01]  /*f8d0*/  QGMMA.64x192x32.F32.E4M3.E4M3 R24, R196, gdesc[UR4], R24, gsb0 ;  /* 0x02e00004c4187df3 */ /* 0x000fe20008000818 */
[----:B------:R-:W-:Y:S01]  /*f8e0*/  UMOV UR7, 0x40000040 ;  /* 0x4000004000077882 */ /* 0x000fe20000000000 */
[----:B------:R-:W-:Y:S01]  /*f8f0*/  UMOV UR6, UR4 ;  /* 0x0000000400067c82 */ /* 0x000fe20008000000 */
[----:B------:R-:W-:Y:S01]  /*f900*/  @UP0 UIMAD.WIDE.U32 UR4, UR44, UR12, URZ ;  /* 0x0000000c2c0402a5 */ /* 0x000fe2000f8e003f */
[----:B------:R-:W-:Y:S02]  /*f910*/  WARPGROUP.DEPBAR.LE gsb0, 0x0 ;  /* 0x00008000000079c5 */ /* 0x000fe40000010000 */
[----:B------:R-:W-:-:S14]  /*f920*/  WARPGROUP.ARRIVE ;  /* 0x00000000000079c5 */ /* 0x000fdc0000000000 */
[----:B------:R-:W-:Y:S01]  /*f930*/  QGMMA.64x192x32.F32.E4M3.E4M3 R24, R192, gdesc[UR4], R24, gsb0 ;  /* 0x02e00004c0187df3 */ /* 0x000fe20008000818 */
[----:B------:R-:W-:Y:S02]  /*f940*/  @UP0 USHF.R.S32.HI UR6, URZ, 0x1f, UR44 ;  /* 0x0000001f3f060899 */ /* 0x000fe4000801142c */
[----:B------:R-:W-:Y:S02]  /*f950*/  @UP0 USHF.R.S32.HI UR7, URZ, 0x1f, UR41 ;  /* 0x0000001f3f070899 */ /* 0x000fe40008011429 */
[----:B------:R-:W-:-:S04]  /*f960*/  @UP0 UIMAD UR6, UR6, UR12, URZ ;  /* 0x0000000c060602a4 */ /* 0x000fc8000f8e023f */
        /* <DEDUP_REMOVED lines=8> */
[----:B------:R-:W-:Y:S02]  /*f9f0*/  @UP0 ULEA.HI.X UR7, UR4, UR11, UR5, 0x2, UP1 ;  /* 0x0000000b04070291 */ /* 0x000fe400088f1405 */
[----:B------:R-:W-:-:S04]  /*fa00*/  IMAD.U32 R8, RZ, RZ, UR6 ;  /* 0x00000006ff087e24 */ /* 0x000fc8000f8e00ff */
[----:B------:R-:W-:-:S05]  /*fa10*/  IMAD.U32 R9, RZ, RZ, UR7 ;  /* 0x00000007ff097e24 */ /* 0x000fca000f8e00ff */
[----:B------:R1:W2:Y:S01]  /*fa20*/  @P1 LDG.E R7, desc[UR48][R8.64] ;  /* 0x0000003008071981 */ /* 0x0002a2000c1e1900 */
[----:B------:R-:W-:Y:S01]  /*fa30*/  UIADD3 UR4, UR8, 0x4, URZ ;  /* 0x0000000408047890 */ /* 0x000fe2000fffe03f */
[----:B------:R-:W-:-:S06]  /*fa40*/  UMOV UR7, 0x40000040 ;  /* 0x4000004000077882 */ /* 0x000fcc0000000000 */
[----:B------:R-:W-:Y:S01]  /*fa50*/  UMOV UR6, UR4 ;  /* 0x0000000400067c82 */ /* 0x000fe20008000000 */
[----:B------:R-:W-:Y:S01]  /*fa60*/  UIADD3 UR8, UR8, 0x6, URZ ;  /* 0x0000000608087890 */ /* 0x000fe2000fffe03f */
[----:B------:R-:W-:Y:S02]  /*fa70*/  WARPGROUP.DEPBAR.LE gsb0, 0x0 ;  /* 0x00008000000079c5 */ /* 0x000fe40000010000 */
[----:B------:R-:W-:-:S06]  /*fa80*/  WARPGROUP.ARRIVE ;  /* 0x00000000000079c5 */ /* 0x000fcc0000000000 */
[----:B------:R-:W-:Y:S01]  /*fa90*/  QGMMA.64x192x32.F32.E4M3.E4M3 R24, R188, gdesc[UR4], R24, gsb0 ;  /* 0x02e00004bc187df3 */ /* 0x000fe20008000818 */
[----:B------:R-:W-:Y:S01]  /*faa0*/  UMOV UR6, UR8 ;  /* 0x0000000800067c82 */ /* 0x000fe20008000000 */
[----:B------:R-:W-:Y:S01]  /*fab0*/  UMOV UR7, 0x40000040 ;  /* 0x4000004000077882 */ /* 0x000fe20000000000 */
[----:B------:R-:W3:Y:S04]  /*fac0*/  SHFL.BFLY PT, R11, R4, 0x2, 0x1f ;  /* 0x0c401f00040b7f89 */ /* 0x000ee800000e0000 */
[----:B------:R-:W4:Y:S01]  /*fad0*/  SHFL.BFLY PT, R2, R3, 0x2, 0x1f ;  /* 0x0c401f0003027f89 */ /* 0x000f2200000e0000 */
[----:B---3--:R-:W-:-:S01]  /*fae0*/  FADD.FTZ R11, R11, R4 ;  /* 0x000000040b0b7221 */ /* 0x008fc20000010000 */
[----:B----4-:R-:W-:-:S04]  /*faf0*/  FADD.FTZ R2, R2, R3 ;  /* 0x0000000302027221 */ /* 0x010fc80000010000 */
[----:B0-----:R-:W0:Y:S04]  /*fb00*/  SHFL.BFLY PT, R0, R11, 0x1, 0x1f ;  /* 0x0c201f000b007f89 */ /* 0x001e2800000e0000 */
[----:B-1----:R-:W1:Y:S01]  /*fb10*/  SHFL.BFLY PT, R9, R2, 0x1, 0x1f ;  /* 0x0c201f0002097f89 */ /* 0x002e6200000e0000 */
        /* <DEDUP_REMOVED lines=32> */
.L_x_3950:
        /* <DEDUP_REMOVED lines=106> */
.L_x_3876:
        /* <DEDUP_REMOVED lines=27> */
[----:B0-----:R-:W-:Y:S01]  /*10570*/  IMAD.SHL.U32 R32, R50, 0x4, RZ ;  /* 0x0000000432207824 */ /* 0x001fe200078e00ff */
        /* <DEDUP_REMOVED lines=27> */
[----:B------:R-:W-:Y:S01]  /*10730*/  F2FP.BF16.F32.PACK_AB R131, R128, R131 ;  /* 0x000000838083723e */ /* 0x000fe200000010ff */
[----:B------:R-:W-:Y:S01]  /*10740*/  USHF.R.S32.HI UR10, URZ, 0x1f, UR41 ;  /* 0x0000001f3f0a7899 */ /* 0x000fe20008011429 */
[----:B------:R-:W-:Y:S01]  /*10750*/  LOP3.LUT R32, R32, 0xc, RZ, 0xc0, !PT ;  /* 0x0000000c20207812 */ /* 0x000fe200078ec0ff */
[----:B------:R-:W-:Y:S01]  /*10760*/  ULDC.64 UR8, c[0x0][0xb90] ;  /* 0x0002e40000087ab9 */ /* 0x000fe20000000a00 */
[----:B------:R-:W-:Y:S02]  /*10770*/  BAR.SYNC.DEFER_BLOCKING 0x1, 0x100 ;  /* 0x0044000000007b1d */ /* 0x000fe40000010000 */
[----:B------:R-:W-:-:S05]  /*10780*/  IADD3 R32, P0, R32, UR6, RZ ;  /* 0x0000000620207c10 */ /* 0x000fca000ff1e0ff */
[----:B------:R-:W-:-:S05]  /*10790*/  IMAD.X R33, RZ, RZ, UR7, P0 ;  /* 0x00000007ff217e24 */ /* 0x000fca00080e06ff */
[----:B------:R0:W2:Y:S01]  /*107a0*/  LDG.E.CONSTANT R32, desc[UR48][R32.64] ;  /* 0x0000003020207981 */ /* 0x0000a2000c1e9900 */
[----:B------:R-:W-:Y:S01]  /*107b0*/  F2FP.BF16.F32.PACK_AB R48, R71, R34 ;  /* 0x000000224730723e */ /* 0x000fe200000010ff */
[----:B------:R-:W-:Y:S01]  /*107c0*/  UIMAD UR5, UR10, UR8, URZ ;  /* 0x000000080a0572a4 */ /* 0x000fe2000f8e023f */
[----:B------:R-:W-:Y:S01]  /*107d0*/  LOP3.LUT P0, R34, R50, 0x3, RZ, 0xc0, !PT ;  /* 0x0000000332227812 */ /* 0x000fe2000780c0ff */
[----:B------:R-:W-:Y:S01]  /*107e0*/  UIMAD.WIDE.U32 UR6, UR41, UR8, URZ ;  /* 0x00000008290672a5 */ /* 0x000fe2000f8e003f */
[----:B------:R-:W1:Y:S01]  /*107f0*/  S2R R50, SR_SWINHI ;  /* 0x0000000000327919 */ /* 0x000e620000002f00 */
[----:B------:R-:W-:Y:S01]  /*10800*/  F2FP.BF16.F32.PACK_AB R31, R78, R31 ;  /* 0x0000001f4e1f723e */ /* 0x000fe200000010ff */
[----:B------:R-:W-:Y:S01]  /*10810*/  UIMAD UR5, UR41, UR9, UR5 ;  /* 0x00000009290572a4 */ /* 0x000fe2000f8e0205 */
[----:B------:R-:W-:Y:S01]  /*10820*/  ISETP.EQ.OR P0, PT, R34, 0x3, !P0 ;  /* 0x000000032200780c */ /* 0x000fe20004702670 */
[----:B------:R-:W-:Y:S01]  /*10830*/  USHF.R.S32.HI UR12, URZ, 0x1f, UR44 ;  /* 0x0000001f3f0c7899 */ /* 0x000fe2000801142c */
[----:B0-----:R-:W-:Y:S01]  /*10840*/  F2FP.BF16.F32.PACK_AB R33, R70, R35 ;  /* 0x000000234621723e */ /* 0x001fe200000010ff */
[----:B------:R-:W-:Y:S01]  /*10850*/  ULDC.64 UR8, c[0x0][0xb98] ;  /* 0x0002e60000087ab9 */ /* 0x000fe20000000a00 */
[----:B------:R-:W-:Y:S01]  /*10860*/  SEL R109, R72, R57, P0 ;  /* 0x00000039486d7207 */ /* 0x000fe20000000000 */
[----:B------:R-:W-:Y:S01]  /*10870*/  UIADD3 UR7, UR7, UR5, URZ ;  /* 0x0000000507077290 */ /* 0x000fe2000fffe03f */
        /* <DEDUP_REMOVED lines=17> */
[----:B------:R-:W-:Y:S02]  /*10990*/  MOV R34, R3 ;  /* 0x0000000300227202 */ /* 0x000fe40000000f00 */
[----:B-1----:R-:W-:Y:S02]  /*109a0*/  MOV R35, R50 ;  /* 0x0000003200237202 */ /* 0x002fe40000000f00 */
[----:B------:R-:W-:Y:S02]  /*109b0*/  SEL R70, R10, R11, P0 ;  /* 0x0000000b0a467207 */ /* 0x000fe40000000000 */
[----:B------:R-:W-:Y:S01]  /*109c0*/  SEL R123, R21, R20, P0 ;  /* 0x00000014157b7207 */ /* 0x000fe20000000000 */
[----:B------:R-:W-:Y:S01]  /*109d0*/  IMAD.WIDE R56, R204, 0x2, R34 ;  /* 0x00000002cc387825 */ /* 0x000fe200078e0222 */
[----:B------:R-:W-:-:S02]  /*109e0*/  SEL R79, R20, R21, P0 ;  /* 0x00000015144f7207 */ /* 0x000fc40000000000 */
[----:B------:R-:W-:Y:S01]  /*109f0*/  SEL R85, R126, R127, P0 ;  /* 0x0000007f7e557207 */ /* 0x000fe20000000000 */
[----:B------:R-:W-:Y:S01]  /*10a00*/  IMAD.WIDE R34, R7, 0x2, R34 ;  /* 0x0000000207227825 */ /* 0x000fe200078e0222 */
[C---:B------:R-:W-:Y:S02]  /*10a10*/  IADD3 R61, P4, R56.reuse, 0x8060, RZ ;  /* 0x00008060383d7810 */ /* 0x040fe40007f9e0ff */
[C---:B------:R-:W-:Y:S02]  /*10a20*/  IADD3 R25, P3, R56.reuse, 0x8040, RZ ;  /* 0x0000804038197810 */ /* 0x040fe40007f7e0ff */
[----:B------:R-:W-:Y:S02]  /*10a30*/  LOP3.LUT R60, R61, 0x380, RZ, 0xc0, !PT ;  /* 0x000003803d3c7812 */ /* 0x000fe400078ec0ff */
[C---:B------:R-:W-:Y:S01]  /*10a40*/  IADD3 R15, P2, R56.reuse, 0x4060, RZ ;  /* 0x00004060380f7810 */ /* 0x040fe20007f5e0ff */
[----:B------:R-:W-:Y:S01]  /*10a50*/  IMAD.X R55, RZ, RZ, R57, P3 ;  /* 0x000000ffff377224 */ /* 0x000fe200018e0639 */
[----:B------:R-:W-:-:S02]  /*10a60*/  LOP3.LUT R5, R56, 0x380, RZ, 0xc0, !PT ;  /* 0x0000038038057812 */ /* 0x000fc400078ec0ff */
[----:B------:R-:W-:Y:S01]  /*10a70*/  LOP3.LUT R14, R25, 0x380, RZ, 0xc0, !PT ;  /* 0x00000380190e7812 */ /* 0x000fe200078ec0ff */
[----:B------:R-:W-:Y:S01]  /*10a80*/  IMAD.X R49, RZ, RZ, R57, P2 ;  /* 0x000000ffff317224 */ /* 0x000fe200010e0639 */
[----:B------:R-:W-:Y:S02]  /*10a90*/  SEL R59, R127, R126, P0 ;  /* 0x0000007e7f3b7207 */ /* 0x000fe40000000000 */
[----:B------:R-:W-:Y:S02]  /*10aa0*/  SHF.R.U64 R60, R60, 0x3, RZ ;  /* 0x000000033c3c7819 */ /* 0x000fe400000012ff */
[C---:B------:R-:W-:Y:S02]  /*10ab0*/  IADD3 R21, P6, R56.reuse, 0x8020, RZ ;  /* 0x0000802038157810 */ /* 0x040fe40007fde0ff */
[----:B------:R-:W-:Y:S02]  /*10ac0*/  IADD3 R10, P5, R56, 0x8000, RZ ;  /* 0x00008000380a7810 */ /* 0x000fe40007fbe0ff */
[----:B------:R-:W-:-:S02]  /*10ad0*/  SEL R127, R9, R8, P0 ;  /* 0x00000008097f7207 */ /* 0x000fc40000000000 */
[----:B------:R-:W-:Y:S01]  /*10ae0*/  SEL R82, R8, R9, P0 ;  /* 0x0000000908527207 */ /* 0x000fe20000000000 */
[----:B------:R-:W-:Y:S01]  /*10af0*/  IMAD.X R51, RZ, RZ, R57, P5 ;  /* 0x000000ffff337224 */ /* 0x000fe200028e0639 */
[----:B------:R-:W-:Y:S02]  /*10b00*/  IADD3 R9, P2, R56, 0x40, RZ ;  /* 0x0000004038097810 */ /* 0x000fe40007f5e0ff */
[----:B------:R-:W-:Y:S02]  /*10b10*/  SEL R107, R81, R80, P0 ;  /* 0x00000050516b7207 */ /* 0x000fe40000000000 */
[----:B------:R-:W-:Y:S02]  /*10b20*/  SHF.R.U64 R5, R5, 0x3, RZ ;  /* 0x0000000305057819 */ /* 0x000fe400000012ff */
[----:B------:R-:W-:Y:S02]  /*10b30*/  SHF.R.U64 R14, R14, 0x3, RZ ;  /* 0x000000030e0e7819 */ /* 0x000fe400000012ff */
[----:B------:R-:W-:-:S02]  /*10b40*/  SEL R89, R52, R53, P0 ;  /* 0x0000003534597207 */ /* 0x000fc40000000000 */
[----:B------:R-:W-:Y:S01]  /*10b50*/  SEL R63, R53, R52, P0 ;  /* 0x00000034353f7207 */ /* 0x000fe20000000000 */
[--C-:B------:R-:W-:Y:S01]  /*10b60*/  IMAD.X R53, RZ, RZ, R57.reuse, P6 ;  /* 0x000000ffff357224 */ /* 0x100fe200030e0639 */
[----:B------:R-:W-:Y:S02]  /*10b70*/  SEL R80, R80, R81, P0 ;  /* 0x0000005150507207 */ /* 0x000fe40000000000 */
[----:B------:R-:W-:Y:S01]  /*10b80*/  LOP3.LUT R60, R60, R61, RZ, 0x3c, !PT ;  /* 0x0000003d3c3c7212 */ /* 0x000fe200078e3cff */
[----:B------:R-:W-:Y:S01]  /*10b90*/  IMAD.X R61, RZ, RZ, R57, P4 ;  /* 0x000000ffff3d7224 */ /* 0x000fe200020e0639 */
[----:B------:R-:W-:Y:S02]  /*10ba0*/  SEL R125, R13, R12, P0 ;  /* 0x0000000c0d7d7207 */ /* 0x000fe40000000000 */
[----:B------:R-:W-:Y:S02]  /*10bb0*/  SEL R81, R12, R13, P0 ;  /* 0x0000000d0c517207 */ /* 0x000fe40000000000 */
[----:B------:R-:W-:-:S02]  /*10bc0*/  SEL R95, R37, R36, P0 ;  /* 0x00000024255f7207 */ /* 0x000fc40000000000 */
[----:B------:R-:W-:Y:S01]  /*10bd0*/  SEL R66, R36, R37, P0 ;  /* 0x0000002524427207 */ /* 0x000fe20000000000 */
[----:B------:R-:W-:Y:S01]  /*10be0*/  IMAD.X R37, RZ, RZ, R57, P2 ;  /* 0x000000ffff257224 */ /* 0x000fe200010e0639 */
[C---:B------:R-:W-:Y:S02]  /*10bf0*/  IADD3 R7, P1, R56.reuse, 0x20, RZ ;  /* 0x0000002038077810 */ /* 0x040fe40007f3e0ff */
[C---:B------:R-:W-:Y:S02]  /*10c00*/  IADD3 R13, P4, R56.reuse, 0x4040, RZ ;  /* 0x00004040380d7810 */ /* 0x040fe40007f9e0ff */
[C---:B------:R-:W-:Y:S02]  /*10c10*/  IADD3 R11, P3, R56.reuse, 0x4020, RZ ;  /* 0x00004020380b7810 */ /* 0x040fe40007f7e0ff */
[C---:B------:R-:W-:Y:S02]  /*10c20*/  IADD3 R8, P6, R56.reuse, 0x4000, RZ ;  /* 0x0000400038087810 */ /* 0x040fe40007fde0ff */
[----:B------:R-:W-:-:S02]  /*10c30*/  IADD3 R6, P5, R56, 0x60, RZ ;  /* 0x0000006038067810 */ /* 0x000fc40007fbe0ff */
[----:B------:R-:W-:Y:S02]  /*10c40*/  LOP3.LUT R56, R5, R56, RZ, 0x3c, !PT ;  /* 0x0000003805387212 */ /* 0x000fe400078e3cff */
[----:B------:R-:W-:Y:S02]  /*10c50*/  LOP3.LUT R54, R14, R25, RZ, 0x3c, !PT ;  /* 0x000000190e367212 */ /* 0x000fe400078e3cff */
[----:B------:R-:W-:Y:S02]  /*10c60*/  LOP3.LUT R5, R10, 0x380, RZ, 0xc0, !PT ;  /* 0x000003800a057812 */ /* 0x000fe400078ec0ff */
[----:B------:R-:W-:Y:S02]  /*10c70*/  IADD3 R25, P2, R34, 0x5000, RZ ;  /* 0x0000500022197810 */ /* 0x000fe40007f5e0ff */
[----:B------:R-:W-:Y:S02]  /*10c80*/  SHF.R.U64 R5, R5, 0x3, RZ ;  /* 0x0000000305057819 */ /* 0x000fe400000012ff */
[----:B------:R-:W-:-:S02]  /*10c90*/  LOP3.LUT R24, R25, 0x380, RZ, 0xc0, !PT ;  /* 0x0000038019187812 */ /* 0x000fc400078ec0ff */
[----:B------:R-:W-:Y:S02]  /*10ca0*/  LOP3.LUT R50, R5, R10, RZ, 0x3c, !PT ;  /* 0x0000000a05327212 */ /* 0x000fe400078e3cff */
[----:B------:R-:W-:Y:S02]  /*10cb0*/  SHF.R.U64 R24, R24, 0x3, RZ ;  /* 0x0000000318187819 */ /* 0x000fe400000012ff */
[----:B------:R-:W-:Y:S02]  /*10cc0*/  LOP3.LUT R10, R11, 0x380, RZ, 0xc0, !PT ;  /* 0x000003800b0a7812 */ /* 0x000fe400078ec0ff */
[----:B------:R-:W-:Y:S01]  /*10cd0*/  LOP3.LUT R24, R24, R25, RZ, 0x3c, !PT ;  /* 0x0000001918187212 */ /* 0x000fe200078e3cff */
[----:B------:R-:W-:Y:S01]  /*10ce0*/  IMAD.X R25, RZ, RZ, R35, P2 ;  /* 0x000000ffff197224 */ /* 0x000fe200010e0623 */
[----:B------:R-:W-:Y:S02]  /*10cf0*/  SEL R117, R33, R48, P0 ;  /* 0x0000003021757207 */ /* 0x000fe40000000000 */
[----:B------:R-:W-:-:S02]  /*10d00*/  SEL R76, R48, R33, P0 ;  /* 0x00000021304c7207 */ /* 0x000fc40000000000 */
[----:B------:R-:W-:Y:S02]  /*10d10*/  SHF.R.U64 R10, R10, 0x3, RZ ;  /* 0x000000030a0a7819 */ /* 0x000fe400000012ff */
[----:B------:R-:W-:Y:S02]  /*10d20*/  LOP3.LUT R4, R15, 0x380, RZ, 0xc0, !PT ;  /* 0x000003800f047812 */ /* 0x000fe400078ec0ff */
[----:B------:R-:W-:Y:S02]  /*10d30*/  IADD3 R33, P2, R34, 0xb000, RZ ;  /* 0x0000b00022217810 */ /* 0x000fe40007f5e0ff */
[----:B------:R-:W-:Y:S02]  /*10d40*/  SEL R113, R43, R42, P0 ;  /* 0x0000002a2b717207 */ /* 0x000fe40000000000 */
[----:B------:R-:W-:Y:S01]  /*10d50*/  SEL R74, R42, R43, P0 ;  /* 0x0000002b2a4a7207 */ /* 0x000fe20000000000 */
[----:B------:R-:W-:Y:S01]  /*10d60*/  IMAD.X R43, RZ, RZ, R57, P3 ;  /* 0x000000ffff2b7224 */ /* 0x000fe200018e0639 */
[----:B------:R-:W-:Y:S01]  /*10d70*/  LOP3.LUT R42, R10, R11, RZ, 0x3c, !PT ;  /* 0x0000000b0a2a7212 */ /* 0x000fe200078e3cff */
[----:B------:R-:W-:Y:S01]  /*10d80*/  IMAD.X R11, RZ, RZ, R35, P2 ;  /* 0x000000ffff0b7224 */ /* 0x000fe200010e0623 */
[----:B------:R-:W-:-:S02]  /*10d90*/  SHF.R.U64 R4, R4, 0x3, RZ ;  /* 0x0000000304047819 */ /* 0x000fc400000012ff */
[----:B------:R-:W-:Y:S02]  /*10da0*/  LOP3.LUT R10, R33, 0x380, RZ, 0xc0, !PT ;  /* 0x00000380210a7812 */ /* 0x000fe400078ec0ff */
[----:B------:R-:W-:Y:S02]  /*10db0*/  LOP3.LUT R5, R8, 0x380, RZ, 0xc0, !PT ;  /* 0x0000038008057812 */ /* 0x000fe400078ec0ff */
[----:B------:R-:W-:Y:S02]  /*10dc0*/  SEL R97, R29, R28, P0 ;  /* 0x0000001c1d617207 */ /* 0x000fe40000000000 */
[----:B------:R-:W-:Y:S02]  /*10dd0*/  SEL R67, R28, R29, P0 ;  /* 0x0000001d1c437207 */ /* 0x000fe40000000000 */
[----:B------:R-:W-:Y:S02]  /*10de0*/  LOP3.LUT R48, R4, R15, RZ, 0x3c, !PT ;  /* 0x0000000f04307212 */ /* 0x000fe400078e3cff */
[----:B------:R-:W-:-:S02]  /*10df0*/  SHF.R.U64 R10, R10, 0x3, RZ ;  /* 0x000000030a0a7819 */ /* 0x000fc400000012ff */
[----:B------:R-:W-:Y:S02]  /*10e00*/  LOP3.LUT R4, R7, 0x380, RZ, 0xc0, !PT ;  /* 0x0000038007047812 */ /* 0x000fe400078ec0ff */
[----:B------:R-:W-:Y:S02]  /*10e10*/  SHF.R.U64 R5, R5, 0x3, RZ ;  /* 0x0000000305057819 */ /* 0x000fe400000012ff */
[----:B------:R-:W-:Y:S02]  /*10e20*/  IADD3 R29, P3, R34, 0x2000, RZ ;  /* 0x00002000221d7810 */ /* 0x000fe40007f7e0ff */
[----:B------:R-:W-:Y:S02]  /*10e30*/  SEL R93, R41, R40, P0 ;  /* 0x00000028295d7207 */ /* 0x000fe40000000000 */
[----:B------:R-:W-:Y:S01]  /*10e40*/  SEL R65, R40, R41, P0 ;  /* 0x0000002928417207 */ /* 0x000fe20000000000 */
[----:B------:R-:W-:Y:S01]  /*10e50*/  IMAD.X R41, RZ, RZ, R57, P6 ;  /* 0x000000ffff297224 */ /* 0x000fe200030e0639 */
[----:B------:R-:W-:-:S02]  /*10e60*/  LOP3.LUT R10, R10, R33, RZ, 0x3c, !PT ;  /* 0x000000210a0a7212 */ /* 0x000fc400078e3cff */
[----:B------:R-:W-:Y:S01]  /*10e70*/  SHF.R.U64 R4, R4, 0x3, RZ ;  /* 0x0000000304047819 */ /* 0x000fe200000012ff */
[----:B------:R-:W0:Y:S01]  /*10e80*/  LDC R33, c[0x0][0xbe8] ;  /* 0x0002fa00ff217b82 */ /* 0x000e220000000800 */
[----:B------:R-:W-:Y:S02]  /*10e90*/  LOP3.LUT R40, R5, R8, RZ, 0x3c, !PT ;  /* 0x0000000805287212 */ /* 0x000fe400078e3cff */
[----:B------:R-:W-:Y:S02]  /*10ea0*/  LOP3.LUT R28, R29, 0x380, RZ, 0xc0, !PT ;  /* 0x000003801d1c7812 */ /* 0x000fe400078ec0ff */
[----:B------:R-:W-:Y:S02]  /*10eb0*/  LOP3.LUT R5, R6, 0x380, RZ, 0xc0, !PT ;  /* 0x0000038006057812 */ /* 0x000fe400078ec0ff */
[----:B------:R-:W-:Y:S02]  /*10ec0*/  SEL R111, R46, R47, P0 ;  /* 0x0000002f2e6f7207 */ /* 0x000fe40000000000 */
[----:B------:R-:W-:Y:S01]  /*10ed0*/  SEL R73, R47, R46, P0 ;  /* 0x0000002e2f497207 */ /* 0x000fe20000000000 */
[----:B------:R-:W-:Y:S01]  /*10ee0*/  IMAD.X R47, RZ, RZ, R57, P1 ;  /* 0x000000ffff2f7224 */ /* 0x000fe200008e0639 */
[----:B------:R-:W-:-:S02]  /*10ef0*/  LOP3.LUT R46, R4, R7, RZ, 0x3c, !PT ;  /* 0x00000007042e7212 */ /* 0x000fc400078e3cff */
[----:B------:R-:W-:Y:S02]  /*10f00*/  SHF.R.U64 R28, R28, 0x3, RZ ;  /* 0x000000031c1c7819 */ /* 0x000fe400000012ff */
[----:B------:R-:W-:Y:S02]  /*10f10*/  LOP3.LUT R4, R9, 0x380, RZ, 0xc0, !PT ;  /* 0x0000038009047812 */ /* 0x000fe400078ec0ff */
[----:B------:R-:W-:Y:S02]  /*10f20*/  SHF.R.U64 R5, R5, 0x3, RZ ;  /* 0x0000000305057819 */ /* 0x000fe400000012ff */
[----:B------:R-:W-:Y:S02]  /*10f30*/  SEL R115, R39, R38, P0 ;  /* 0x0000002627737207 */ /* 0x000fe40000000000 */
[----:B------:R-:W-:Y:S01]  /*10f40*/  SEL R75, R38, R39, P0 ;  /* 0x00000027264b7207 */ /* 0x000fe20000000000 */
[----:B------:R-:W-:Y:S01]  /*10f50*/  IMAD.X R39, RZ, RZ, R57, P5 ;  /* 0x000000ffff277224 */ /* 0x000fe200028e0639 */
[----:B------:R-:W-:Y:S01]  /*10f60*/  LOP3.LUT R28, R28, R29, RZ, 0x3c, !PT ;  /* 0x0000001d1c1c7212 */ /* 0x000fe200078e3cff */
[----:B------:R-:W-:Y:S01]  /*10f70*/  IMAD.X R29, RZ, RZ, R35, P3 ;  /* 0x000000ffff1d7224 */ /* 0x000fe200018e0623 */
[----:B------:R-:W-:-:S02]  /*10f80*/  SHF.R.U64 R4, R4, 0x3, RZ ;  /* 0x0000000304047819 */ /* 0x000fc400000012ff */
[----:B------:R-:W-:Y:S02]  /*10f90*/  LOP3.LUT R38, R5, R6, RZ, 0x3c, !PT ;  /* 0x0000000605267212 */ /* 0x000fe400078e3cff */
[----:B------:R-:W-:Y:S02]  /*10fa0*/  IADD3 R5, P3, R34, 0x8000, RZ ;  /* 0x0000800022057810 */ /* 0x000fe40007f7e0ff */
[----:B------:R-:W-:Y:S02]  /*10fb0*/  LOP3.LUT R36, R4, R9, RZ, 0x3c, !PT ;  /* 0x0000000904247212 */ /* 0x000fe400078e3cff */
[----:B------:R-:W-:Y:S02]  /*10fc0*/  LOP3.LUT R4, R5, 0x380, RZ, 0xc0, !PT ;  /* 0x0000038005047812 */ /* 0x000fe400078ec0ff */
[----:B------:R-:W-:Y:S02]  /*10fd0*/  SEL R83, R130, R131, P0 ;  /* 0x0000008382537207 */ /* 0x000fe40000000000 */
[----:B------:R-:W-:-:S02]  /*10fe0*/  SHF.R.U64 R4, R4, 0x3, RZ ;  /* 0x0000000304047819 */ /* 0x000fc400000012ff */
[----:B------:R-:W-:Y:S02]  /*10ff0*/  SEL R58, R131, R130, P0 ;  /* 0x00000082833a7207 */ /* 0x000fe40000000000 */
[----:B------:R-:W-:Y:S01]  /*11000*/  LOP3.LUT R4, R4, R5, RZ, 0x3c, !PT ;  /* 0x0000000504047212 */ /* 0x000fe200078e3cff */
[----:B------:R-:W-:Y:S01]  /*11010*/  IMAD.X R5, RZ, RZ, R35, P3 ;  /* 0x000000ffff057224 */ /* 0x000fe200018e0623 */
[----:B0-----:R-:W-:Y:S02]  /*11020*/  ISETP.NE.AND P3, PT, R33, 0x1, PT ;  /* 0x000000012100780c */ /* 0x001fe40003f65270 */
[----:B------:R-:W-:Y:S02]  /*11030*/  MOV R102, R40 ;  /* 0x0000002800667202 */ /* 0x000fe40000000f00 */
[----:B------:R-:W-:Y:S02]  /*11040*/  MOV R100, R42 ;  /* 0x0000002a00647202 */ /* 0x000fe40000000f00 */
[----:B------:R-:W-:Y:S01]  /*11050*/  MOV R90, R48 ;  /* 0x00000030005a7202 */ /* 0x000fe20000000f00 */
[----:B------:R-:W-:Y:S01]  /*11060*/  VIADD R49, R17, UR43 ;  /* 0x0000002b11317c36 */ /* 0x000fe20008000000 */
[----:B------:R-:W-:-:S02]  /*11070*/  MOV R88, R50 ;  /* 0x0000003200587202 */ /* 0x000fc40000000f00 */
[----:B------:R-:W-:Y:S02]  /*11080*/  LOP3.LUT R12, R21, 0x380, RZ, 0xc0, !PT ;  /* 0x00000380150c7812 */ /* 0x000fe400078ec0ff */
[----:B------:R-:W-:Y:S01]  /*11090*/  F2FP.BF16.F32.PACK_AB R27, R86, R27 ;  /* 0x0000001b561b723e */ /* 0x000fe200000010ff */
[----:B------:R-:W0:Y:S01]  /*110a0*/  @P3 LDC R40, c[0x0][0xbec] ;  /* 0x0002fb00ff283b82 */ /* 0x000e220000000800 */
[----:B------:R-:W-:Y:S02]  /*110b0*/  SHF.R.U64 R12, R12, 0x3, RZ ;  /* 0x000000030c0c7819 */ /* 0x000fe400000012ff */
[----:B------:R-:W-:Y:S02]  /*110c0*/  SEL R91, R45, R44, P0 ;  /* 0x0000002c2d5b7207 */ /* 0x000fe40000000000 */
[----:B------:R-:W-:Y:S02]  /*110d0*/  LOP3.LUT R52, R12, R21, RZ, 0x3c, !PT ;  /* 0x000000150c347212 */ /* 0x000fe400078e3cff */
[----:B------:R-:W-:Y:S01]  /*110e0*/  SEL R64, R44, R45, P0 ;  /* 0x0000002d2c407207 */ /* 0x000fe20000000000 */
[----:B------:R-:W1:Y:S01]  /*110f0*/  @P3 LDC R43, c[0x0][0xbf0] ;  /* 0x0002fc00ff2b3b82 */ /* 0x000e620000000800 */
[----:B------:R-:W-:Y:S01]  /*11100*/  LOP3.LUT R12, R13, 0x380, RZ, 0xc0, !PT ;  /* 0x000003800d0c7812 */ /* 0x000fe200078ec0ff */
[----:B------:R-:W-:Y:S01]  /*11110*/  IMAD.X R45, RZ, RZ, R57, P4 ;  /* 0x000000ffff2d7224 */ /* 0x000fe200020e0639 */
[----:B------:R-:W-:-:S02]  /*11120*/  SEL R119, R31, R30, P0 ;  /* 0x0000001e1f777207 */ /* 0x000fc40000000000 */
[----:B------:R-:W-:Y:S02]  /*11130*/  SEL R121, R27, R26, P0 ;  /* 0x0000001a1b797207 */ /* 0x000fe40000000000 */
[----:B------:R-:W-:Y:S02]  /*11140*/  SHF.R.U64 R12, R12, 0x3, RZ ;  /* 0x000000030c0c7819 */ /* 0x000fe400000012ff */
[----:B------:R-:W-:Y:S02]  /*11150*/  SEL R78, R26, R27, P0 ;  /* 0x0000001b1a4e7207 */ /* 0x000fe40000000000 */
[----:B------:R-:W-:Y:S02]  /*11160*/  MOV R104, R38 ;  /* 0x0000002600687202 */ /* 0x000fe40000000f00 */
[----:B------:R-:W-:Y:S02]  /*11170*/  MOV R106, R36 ;  /* 0x00000024006a7202 */ /* 0x000fe40000000f00 */
[----:B------:R-:W-:Y:S01]  /*11180*/  SEL R77, R30, R31, P0 ;  /* 0x0000001f1e4d7207 */ /* 0x000fe20000000000 */
[----:B0-----:R-:W-:Y:S01]  /*11190*/  @P3 IMAD.HI.U32 R40, R49, R40, RZ ;  /* 0x0000002831283227 */ /* 0x001fe200078e00ff */
[----:B------:R-:W-:-:S02]  /*111a0*/  IADD3 R15, P1, R34, 0x6000, RZ ;  /* 0x00006000220f7810 */ /* 0x000fc40007f3e0ff */
[----:B------:R-:W-:Y:S02]  /*111b0*/  MOV R108, R56 ;  /* 0x00000038006c7202 */ /* 0x000fe40000000f00 */
[----:B------:R-:W-:Y:S01]  /*111c0*/  MOV R86, R52 ;  /* 0x0000003400567202 */ /* 0x000fe20000000f00 */
[----:B------:R-:W-:Y:S01]  /*111d0*/  IMAD.MOV.U32 R53, RZ, RZ, R49 ;  /* 0x000000ffff357224 */ /* 0x000fe200078e0031 */
[----:B------:R-:W-:Y:S02]  /*111e0*/  LOP3.LUT R44, R12, R13, RZ, 0x3c, !PT ;  /* 0x0000000d0c2c7212 */ /* 0x000fe400078e3cff */
[----:B------:R-:W-:Y:S02]  /*111f0*/  IADD3 R31, P4, R34, 0x1000, RZ ;  /* 0x00001000221f7810 */ /* 0x000fe40007f9e0ff */
[----:B-1----:R-:W-:Y:S02]  /*11200*/  @P3 SHF.R.U32.HI R53, RZ, R43, R40 ;  /* 0x0000002bff353219 */ /* 0x002fe40000011628 */
[----:B------:R-:W-:-:S02]  /*11210*/  MOV R60, R60 ;  /* 0x0000003c003c7202 */ /* 0x000fc40000000f00 */
[----:B------:R-:W-:Y:S02]  /*11220*/  LOP3.LUT R14, R15, 0x380, RZ, 0xc0, !PT ;  /* 0x000003800f0e7812 */ /* 0x000fe400078ec0ff */
[----:B------:R-:W-:Y:S02]  /*11230*/  MOV R61, R54 ;  /* 0x00000036003d7202 */ /* 0x000fe40000000f00 */
[----:B------:R-:W-:Y:S02]  /*11240*/  LOP3.LUT R30, R31, 0x380, RZ, 0xc0, !PT ;  /* 0x000003801f1e7812 */ /* 0x000fe400078ec0ff */
[----:B------:R-:W-:Y:S02]  /*11250*/  MOV R51, R46 ;  /* 0x0000002e00337202 */ /* 0x000fe40000000f00 */
[----:B------:R-:W-:Y:S02]  /*11260*/  MOV R57, R44 ;  /* 0x0000002c00397202 */ /* 0x000fe40000000f00 */
[----:B------:R-:W-:-:S02]  /*11270*/  SHF.R.U64 R14, R14, 0x3, RZ ;  /* 0x000000030e0e7819 */ /* 0x000fc400000012ff */
[----:B------:R-:W-:Y:S02]  /*11280*/  SHF.R.U64 R30, R30, 0x3, RZ ;  /* 0x000000031e1e7819 */ /* 0x000fe400000012ff */
[----:B------:R-:W-:Y:S01]  /*11290*/  LOP3.LUT R14, R14, R15, RZ, 0x3c, !PT ;  /* 0x0000000f0e0e7212 */ /* 0x000fe200078e3cff */
[--C-:B------:R-:W-:Y:S01]  /*112a0*/  IMAD.X R15, RZ, RZ, R35.reuse, P1 ;  /* 0x000000ffff0f7224 */ /* 0x100fe200008e0623 */
[----:B------:R-:W-:Y:S01]  /*112b0*/  LOP3.LUT R30, R30, R31, RZ, 0x3c, !PT ;  /* 0x0000001f1e1e7212 */ /* 0x000fe200078e3cff */
[----:B------:R-:W-:Y:S01]  /*112c0*/  IMAD.X R31, RZ, RZ, R35, P4 ;  /* 0x000000ffff1f7224 */ /* 0x000fe200020e0623 */
[C---:B------:R-:W-:Y:S02]  /*112d0*/  IADD3 R13, P4, R34.reuse, 0x7000, RZ ;  /* 0x00007000220d7810 */ /* 0x040fe40007f9e0ff */
[----:B------:R-:W-:Y:S02]  /*112e0*/  IADD3 R27, P6, R34, 0x3000, RZ ;  /* 0x00003000221b7810 */ /* 0x000fe40007fde0ff */
[----:B------:R-:W-:-:S02]  /*112f0*/  LOP3.LUT R12, R13, 0x380, RZ, 0xc0, !PT ;  /* 0x000003800d0c7812 */ /* 0x000fc400078ec0ff */
[----:B------:R-:W-:Y:S02]  /*11300*/  LOP3.LUT R26, R27, 0x380, RZ, 0xc0, !PT ;  /* 0x000003801b1a7812 */ /* 0x000fe400078ec0ff */
[----:B------:R-:W-:Y:S02]  /*11310*/  SHF.R.U64 R12, R12, 0x3, RZ ;  /* 0x000000030c0c7819 */ /* 0x000fe400000012ff */
[----:B------:R-:W-:Y:S02]  /*11320*/  SHF.R.U64 R26, R26, 0x3, RZ ;  /* 0x000000031a1a7819 */ /* 0x000fe400000012ff */
[----:B------:R-:W-:Y:S01]  /*11330*/  LOP3.LUT R12, R12, R13, RZ, 0x3c, !PT ;  /* 0x0000000d0c0c7212 */ /* 0x000fe200078e3cff */
[--C-:B------:R-:W-:Y:S01]  /*11340*/  IMAD.X R13, RZ, RZ, R35.reuse, P4 ;  /* 0x000000ffff0d7224 */ /* 0x100fe200020e0623 */
[----:B------:R-:W-:Y:S01]  /*11350*/  LOP3.LUT R26, R26, R27, RZ, 0x3c, !PT ;  /* 0x0000001b1a1a7212 */ /* 0x000fe200078e3cff */
[----:B------:R-:W-:Y:S01]  /*11360*/  IMAD.X R27, RZ, RZ, R35, P6 ;  /* 0x000000ffff1b7224 */ /* 0x000fe200030e0623 */
[----:B------:R-:W-:-:S02]  /*11370*/  IADD3 R7, P6, R34, 0x9000, RZ ;  /* 0x0000900022077810 */ /* 0x000fc40007fde0ff */
[----:B--2---:R-:W-:Y:S01]  /*11380*/  LOP3.LUT R41, R32, 0x2, RZ, 0x3c, !PT ;  /* 0x0000000220297812 */ /* 0x004fe200078e3cff */
[----:B------:R-:W-:Y:S01]  /*11390*/  SHFL.IDX PT, R83, R83, R32, 0x1c1f ;  /* 0x001c1f2053537589 */ /* 0x000fe200000e0000 */
[----:B------:R-:W-:Y:S02]  /*113a0*/  LOP3.LUT R6, R7, 0x380, RZ, 0xc0, !PT ;  /* 0x0000038007067812 */ /* 0x000fe400078ec0ff */
[----:B------:R-:W-:Y:S01]  /*113b0*/  IADD3 R21, P5, R34, 0x4000, RZ ;  /* 0x0000400022157810 */ /* 0x000fe20007fbe0ff */
[----:B------:R-:W-:Y:S01]  /*113c0*/  SHFL.IDX PT, R107, R107, R32, 0x1c1f ;  /* 0x001c1f206b6b7589 */ /* 0x000fe200000e0000 */
[----:B------:R-:W-:Y:S02]  /*113d0*/  SHF.R.U64 R6, R6, 0x3, RZ ;  /* 0x0000000306067819 */ /* 0x000fe400000012ff */
[----:B------:R-:W-:Y:S01]  /*113e0*/  LOP3.LUT R20, R21, 0x380, RZ, 0xc0, !PT ;  /* 0x0000038015147812 */ /* 0x000fe200078ec0ff */
[----:B------:R-:W0:Y:S01]  /*113f0*/  SHFL.IDX PT, R58, R58, R41, 0x1c1f ;  /* 0x001c1f293a3a7589 */ /* 0x000e2200000e0000 */
[----:B------:R-:W-:-:S02]  /*11400*/  LOP3.LUT R6, R6, R7, RZ, 0x3c, !PT ;  /* 0x0000000706067212 */ /* 0x000fc400078e3cff */
[----:B------:R-:W-:Y:S01]  /*11410*/  LOP3.LUT R7, R34, 0x380, RZ, 0xc0, !PT ;  /* 0x0000038022077812 */ /* 0x000fe200078ec0ff */
[----:B------:R-:W1:Y:S01]  /*11420*/  SHFL.IDX PT, R80, R80, R41, 0x1c1f ;  /* 0x001c1f2950507589 */ /* 0x000e6200000e0000 */
[----:B------:R-:W-:Y:S02]  /*11430*/  SHF.R.U64 R20, R20, 0x3, RZ ;  /* 0x0000000314147819 */ /* 0x000fe400000012ff */
[----:B------:R-:W-:Y:S01]  /*11440*/  SHF.R.U64 R7, R7, 0x3, RZ ;  /* 0x0000000307077819 */ /* 0x000fe200000012ff */
[----:B------:R-:W-:Y:S01]  /*11450*/  SHFL.IDX PT, R85, R85, R32, 0x1c1f ;  /* 0x001c1f2055557589 */ /* 0x000fe200000e0000 */
[----:B------:R-:W-:Y:S01]  /*11460*/  LOP3.LUT R20, R20, R21, RZ, 0x3c, !PT ;  /* 0x0000001514147212 */ /* 0x000fe200078e3cff */
[--C-:B------:R-:W-:Y:S01]  /*11470*/  IMAD.X R21, RZ, RZ, R35.reuse, P5 ;  /* 0x000000ffff157224 */ /* 0x100fe200028e0623 */
[----:B------:R-:W-:Y:S01]  /*11480*/  IADD3 R9, P5, R34, 0xa000, RZ ;  /* 0x0000a00022097810 */ /* 0x000fe20007fbe0ff */
[----:B------:R-:W2:Y:S01]  /*11490*/  SHFL.IDX PT, R42, R59, R41, 0x1c1f ;  /* 0x001c1f293b2a7589 */ /* 0x000ea200000e0000 */
[----:B------:R-:W-:Y:S01]  /*114a0*/  LOP3.LUT R34, R7, R34, RZ, 0x3c, !PT ;  /* 0x0000002207227212 */ /* 0x000fe200078e3cff */
[--C-:B------:R-:W-:Y:S01]  /*114b0*/  IMAD.X R7, RZ, RZ, R35.reuse, P6 ;  /* 0x000000ffff077224 */ /* 0x100fe200030e0623 */
[----:B------:R-:W-:Y:S01]  /*114c0*/  LOP3.LUT R8, R9, 0x380, RZ, 0xc0, !PT ;  /* 0x0000038009087812 */ /* 0x000fe200078ec0ff */
[----:B------:R-:W-:Y:S03]  /*114d0*/  SHFL.IDX PT, R89, R89, R32, 0x1c1f ;  /* 0x001c1f2059597589 */ /* 0x000fe600000e0000 */
[----:B------:R-:W-:Y:S01]  /*114e0*/  SHF.R.U64 R8, R8, 0x3, RZ ;  /* 0x0000000308087819 */ /* 0x000fe200000012ff */
[----:B------:R-:W-:Y:S03]  /*114f0*/  SHFL.IDX PT, R109, R109, R32, 0x1c1f ;  /* 0x001c1f206d6d7589 */ /* 0x000fe600000e0000 */
[----:B------:R-:W-:Y:S01]  /*11500*/  LOP3.LUT R8, R8, R9, RZ, 0x3c, !PT ;  /* 0x0000000908087212 */ /* 0x000fe200078e3cff */
[----:B------:R-:W-:Y:S01]  /*11510*/  SHFL.IDX PT, R48, R63, R41, 0x1c1f ;  /* 0x001c1f293f307589 */ /* 0x000fe200000e0000 */
[----:B0-----:R-:W-:Y:S01]  /*11520*/  SEL R36, R83, R58, P0 ;  /* 0x0000003a53247207 */ /* 0x001fe20000000000 */
[----:B------:R-:W-:Y:S01]  /*11530*/  IMAD.X R9, RZ, RZ, R35, P5 ;  /* 0x000000ffff097224 */ /* 0x000fe200028e0623 */
[----:B------:R-:W-:Y:S01]  /*11540*/  SEL R38, R58, R83, P0 ;  /* 0x000000533a267207 */ /* 0x000fe20000000000 */
[----:B------:R-:W0:Y:S01]  /*11550*/  SHFL.IDX PT, R72, R72, R41, 0x1c1f ;  /* 0x001c1f2948487589 */ /* 0x000e2200000e0000 */
[----:B-1----:R-:W-:-:S02]  /*11560*/  SEL R37, R107, R80, P0 ;  /* 0x000000506b257207 */ /* 0x002fc40000000000 */
[----:B------:R-:W-:Y:S01]  /*11570*/  SEL R39, R80, R107, P0 ;  /* 0x0000006b50277207 */ /* 0x000fe20000000000 */
[----:B------:R-:W-:Y:S04]  /*11580*/  SHFL.IDX PT, R87, R87, R32, 0x1c1f ;  /* 0x001c1f2057577589 */ /* 0x000fe800000e0000 */
[----:B------:R-:W-:Y:S01]  /*11590*/  SHFL.IDX PT, R111, R111, R32, 0x1c1f ;  /* 0x001c1f206f6f7589 */ /* 0x000fe200000e0000 */
[----:B--2---:R-:W-:Y:S02]  /*115a0*/  SEL R40, R85, R42, P0 ;  /* 0x0000002a55287207 */ /* 0x004fe40000000000 */
[----:B------:R-:W-:Y:S01]  /*115b0*/  SEL R42, R42, R85, P0 ;  /* 0x000000552a2a7207 */ /* 0x000fe20000000000 */
[----:B------:R-:W1:Y:S04]  /*115c0*/  SHFL.IDX PT, R62, R62, R41, 0x1c1f ;  /* 0x001c1f293e3e7589 */ /* 0x000e6800000e0000 */
[----:B------:R-:W2:Y:S04]  /*115d0*/  SHFL.IDX PT, R50, R73, R41, 0x1c1f ;  /* 0x001c1f2949327589 */ /* 0x000ea800000e0000 */
[----:B------:R-:W-:Y:S04]  /*115e0*/  SHFL.IDX PT, R113, R113, R32, 0x1c1f ;  /* 0x001c1f2071717589 */ /* 0x000fe800000e0000 */
[----:B------:R-:W-:Y:S01]  /*115f0*/  SHFL.IDX PT, R74, R74, R41, 0x1c1f ;  /* 0x001c1f294a4a7589 */ /* 0x000fe200000e0000 */
[----:B0-----:R-:W-:-:S03]  /*11600*/  SEL R43, R72, R109, P0 ;  /* 0x0000006d482b7207 */ /* 0x001fc60000000000 */
[----:B------:R-:W-:Y:S04]  /*11610*/  SHFL.IDX PT, R91, R91, R32, 0x1c1f ;  /* 0x001c1f205b5b7589 */ /* 0x000fe800000e0000 */
[----:B------:R-:W-:Y:S04]  /*11620*/  SHFL.IDX PT, R115, R115, R32, 0x1c1f ;  /* 0x001c1f2073737589 */ /* 0x000fe800000e0000 */
[----:B------:R-:W0:Y:S01]  /*11630*/  SHFL.IDX PT, R64, R64, R41, 0x1c1f ;  /* 0x001c1f2940407589 */ /* 0x000e2200000e0000 */
[----:B-1----:R-:W-:Y:S02]  /*11640*/  SEL R44, R87, R62, P0 ;  /* 0x0000003e572c7207 */ /* 0x002fe40000000000 */
[----:B------:R-:W-:Y:S01]  /*11650*/  SEL R46, R62, R87, P0 ;  /* 0x000000573e2e7207 */ /* 0x000fe20000000000 */
[----:B------:R-:W-:Y:S01]  /*11660*/  SHFL.IDX PT, R92, R75, R41, 0x1c1f ;  /* 0x001c1f294b5c7589 */ /* 0x000fe200000e0000 */
[----:B--2---:R-:W-:-:S02]  /*11670*/  SEL R45, R111, R50, P0 ;  /* 0x000000326f2d7207 */ /* 0x004fc40000000000 */
[----:B------:R-:W-:Y:S01]  /*11680*/  SEL R47, R50, R111, P0 ;  /* 0x0000006f322f7207 */ /* 0x000fe20000000000 */
[----:B------:R-:W-:Y:S04]  /*11690*/  SHFL.IDX PT, R93, R93, R32, 0x1c1f ;  /* 0x001c1f205d5d7589 */ /* 0x000fe800000e0000 */
[----:B------:R-:W-:Y:S04]  /*116a0*/  SHFL.IDX PT, R95, R95, R32, 0x1c1f ;  /* 0x001c1f205f5f7589 */ /* 0x000fe800000e0000 */
[----:B------:R-:W-:Y:S04]  /*116b0*/  SHFL.IDX PT, R97, R97, R32, 0x1c1f ;  /* 0x001c1f2061617589 */ /* 0x000fe800000e0000 */
[----:B------:R-:W-:Y:S04]  /*116c0*/  SHFL.IDX PT, R99, R99, R32, 0x1c1f ;  /* 0x001c1f2063637589 */ /* 0x000fe800000e0000 */
[----:B------:R-:W-:Y:S01]  /*116d0*/  SHFL.IDX PT, R101, R101, R32, 0x1c1f ;  /* 0x001c1f2065657589 */ /* 0x000fe200000e0000 */
[----:B0-----:R-:W-:-:S03]  /*116e0*/  SEL R50, R64, R91, P0 ;  /* 0x0000005b40327207 */ /* 0x001fc60000000000 */
        /* <DEDUP_REMOVED lines=23> */
[----:B------:R4:W-:Y:S01]  /*11860*/  STSM.16.M88.4 [R108], R36 ;  /* 0x000000246c007844 */ /* 0x0009e20000000200 */
[----:B--2---:R-:W-:-:S05]  /*11870*/  SEL R41, R109, R72, P0 ;  /* 0x000000486d297207 */ /* 0x004fca0000000000 */
[----:B------:R2:W-:Y:S01]  /*11880*/  STSM.16.M88.4 [R51], R40 ;  /* 0x0000002833007844 */ /* 0x0005e20000000200 */
[----:B0-----:R-:W-:Y:S02]  /*11890*/  SEL R65, R125, R98, P0 ;  /* 0x000000627d417207 */ /* 0x001fe40000000000 */
[----:B------:R-:W-:Y:S01]  /*118a0*/  SEL R67, R98, R125, P0 ;  /* 0x0000007d62437207 */ /* 0x000fe20000000000 */
[----:B------:R0:W-:Y:S01]  /*118b0*/  STSM.16.M88.4 [R106], R44 ;  /* 0x0000002c6a007844 */ /* 0x0001e20000000200 */
[----:B----4-:R-:W-:Y:S02]  /*118c0*/  SEL R36, R89, R48, P0 ;  /* 0x0000003059247207 */ /* 0x010fe40000000000 */
[----:B------:R-:W-:Y:S01]  /*118d0*/  SEL R38, R48, R89, P0 ;  /* 0x0000005930267207 */ /* 0x000fe20000000000 */
[----:B------:R-:W-:Y:S01]  /*118e0*/  IMAD.MOV R48, RZ, RZ, -R53 ;  /* 0x000000ffff307224 */ /* 0x000fe200078e0a35 */
[----:B------:R-:W-:Y:S02]  /*118f0*/  SEL R37, R113, R74, P0 ;  /* 0x0000004a71257207 */ /* 0x000fe40000000000 */
[----:B------:R-:W-:Y:S01]  /*11900*/  SEL R39, R74, R113, P0 ;  /* 0x000000714a277207 */ /* 0x000fe20000000000 */
[----:B------:R-:W-:Y:S01]  /*11910*/  IMAD R55, R33, R48, R49 ;  /* 0x0000003021377224 */ /* 0x000fe200078e0231 */
[----:B------:R-:W-:-:S02]  /*11920*/  SEL R48, R91, R64, P0 ;  /* 0x000000405b307207 */ /* 0x000fc40000000000 */
[----:B------:R-:W-:Y:S01]  /*11930*/  SEL R49, R115, R92, P0 ;  /* 0x0000005c73317207 */ /* 0x000fe20000000000 */
[----:B------:R4:W-:Y:S01]  /*11940*/  STSM.16.M88.4 [R104], R36 ;  /* 0x0000002468007844 */ /* 0x0009e20000000200 */
[----:B--2---:R-:W-:Y:S02]  /*11950*/  SEL R51, R92, R115, P0 ;  /* 0x000000735c337207 */ /* 0x004fe40000000000 */
[----:B------:R-:W-:Y:S01]  /*11960*/  SEL R40, R93, R52, P0 ;  /* 0x000000345d287207 */ /* 0x000fe20000000000 */
[----:B0-----:R-:W-:Y:S01]  /*11970*/  IMAD.U32 R44, RZ, RZ, UR5 ;  /* 0x00000005ff2c7e24 */ /* 0x001fe2000f8e00ff */
[----:B------:R-:W-:Y:S01]  /*11980*/  SEL R42, R52, R93, P0 ;  /* 0x0000005d342a7207 */ /* 0x000fe20000000000 */
[----:B------:R-:W-:Y:S01]  /*11990*/  STSM.16.M88.4 [R102], R48 ;  /* 0x0000003066007844 */ /* 0x000fe20000000200 */
[----:B------:R-:W-:Y:S01]  /*119a0*/  SEL R41, R117, R76, P0 ;  /* 0x0000004c75297207 */ /* 0x000fe20000000000 */
[----:B------:R-:W-:Y:S01]  /*119b0*/  VIADD R52, R203, UR43 ;  /* 0x0000002bcb347c36 */ /* 0x000fe20008000000 */
[----:B------:R-:W-:Y:S01]  /*119c0*/  SEL R43, R76, R117, P0 ;  /* 0x000000754c2b7207 */ /* 0x000fe20000000000 */
[----:B------:R-:W-:Y:S01]  /*119d0*/  ULDC UR5, c[0x0][0xa88] ;  /* 0x0002a20000057ab9 */ /* 0x000fe20000000800 */
[----:B------:R-:W-:Y:S01]  /*119e0*/  SEL R46, R66, R95, P0 ;  /* 0x0000005f422e7207 */ /* 0x000fe20000000000 */
[----:B------:R-:W-:Y:S01]  /*119f0*/  IMAD R85, R33, UR5, RZ ;  /* 0x0000000521557c24 */ /* 0x000fe2000f8e02ff */
[----:B------:R-:W-:Y:S01]  /*11a00*/  SEL R45, R119, R94, P0 ;  /* 0x0000005e772d7207 */ /* 0x000fe20000000000 */
[----:B------:R0:W-:Y:S01]  /*11a10*/  STSM.16.M88.4 [R100], R40 ;  /* 0x0000002864007844 */ /* 0x0001e20000000200 */
[----:B------:R-:W-:-:S02]  /*11a20*/  SEL R47, R94, R119, P0 ;  /* 0x000000775e2f7207 */ /* 0x000fc40000000000 */
[----:B----4-:R-:W-:Y:S02]  /*11a30*/  SHF.R.S32.HI R37, RZ, 0x1f, R53 ;  /* 0x0000001fff257819 */ /* 0x010fe40000011435 */
[----:B------:R-:W-:Y:S02]  /*11a40*/  IADD3 R36, P1, R53, UR6, RZ ;  /* 0x0000000635247c10 */ /* 0x000fe4000ff3e0ff */
[----:B------:R-:W-:Y:S02]  /*11a50*/  SHF.R.S32.HI R38, RZ, 0x1f, R55 ;  /* 0x0000001fff267819 */ /* 0x000fe40000011437 */
[----:B------:R-:W-:Y:S01]  /*11a60*/  IADD3.X R37, R37, UR7, R44, P1, !PT ;  /* 0x0000000725257c10 */ /* 0x000fe20008ffe42c */
[----:B------:R-:W-:Y:S01]  /*11a70*/  ULDC.64 UR6, c[0x0][0xb88] ;  /* 0x0002e20000067ab9 */ /* 0x000fe20000000a00 */
[----:B------:R-:W-:Y:S01]  /*11a80*/  SEL R44, R95, R66, P0 ;  /* 0x000000425f2c7207 */ /* 0x000fe20000000000 */
[----:B------:R-:W-:Y:S01]  /*11a90*/  IMAD R38, R38, UR6, RZ ;  /* 0x0000000626267c24 */ /* 0x000fe2000f8e02ff */
[----:B------:R-:W-:Y:S01]  /*11aa0*/  LOP3.LUT P1, RZ, R201, 0x3, RZ, 0xc0, !PT ;  /* 0x00000003c9ff7812 */ /* 0x000fe2000782c0ff */
[----:B------:R-:W-:Y:S01]  /*11ab0*/  IMAD.WIDE.U32 R36, R55, UR6, R36 ;  /* 0x0000000637247c25 */ /* 0x000fe2000f8e0024 */
[----:B------:R-:W-:Y:S01]  /*11ac0*/  SEL R64, R101, R54, P0 ;  /* 0x0000003665407207 */ /* 0x000fe20000000000 */
[----:B------:R2:W-:Y:S01]  /*11ad0*/  STSM.16.M88.4 [R57], R44 ;  /* 0x0000002c39007844 */ /* 0x0005e20000000200 */
[----:B0-----:R-:W-:Y:S01]  /*11ae0*/  SEL R40, R97, R32, P0 ;  /* 0x0000002061287207 */ /* 0x001fe20000000000 */
[----:B------:R-:W-:Y:S01]  /*11af0*/  IMAD R55, R55, UR7, R38 ;  /* 0x0000000737377c24 */ /* 0x000fe2000f8e0226 */
[----:B------:R-:W-:Y:S01]  /*11b00*/  ULDC.64 UR6, c[0x0][0xb50] ;  /* 0x0002d40000067ab9 */ /* 0x000fe20000000a00 */
[----:B------:R-:W-:Y:S01]  /*11b10*/  VIADD R38, R52, 0x8 ;  /* 0x0000000834267836 */ /* 0x000fe20000000000 */
[----:B------:R-:W-:Y:S01]  /*11b20*/  LEA R48, P4, R36, UR6, 0x2 ;  /* 0x0000000624307c11 */ /* 0x000fe2000f8810ff */
[----:B------:R-:W-:Y:S01]  /*11b30*/  IMAD.IADD R37, R37, 0x1, R55 ;  /* 0x0000000125257824 */ /* 0x000fe200078e0237 */
[----:B------:R-:W-:-:S02]  /*11b40*/  SEL R42, R32, R97, P0 ;  /* 0x00000061202a7207 */ /* 0x000fc40000000000 */
[----:B------:R-:W-:Y:S01]  /*11b50*/  SEL R41, R121, R78, P0 ;  /* 0x0000004e79297207 */ /* 0x000fe20000000000 */
[----:B------:R-:W-:Y:S01]  /*11b60*/  SHFL.IDX PT, R62, R48, RZ, 0x1c1f ;  /* 0x001c1fff303e7589 */ /* 0x000fe200000e0000 */
[----:B------:R-:W-:Y:S02]  /*11b70*/  LEA.HI.X R36, R36, UR7, R37, 0x2, P4 ;  /* 0x0000000724247c11 */ /* 0x000fe4000a0f1425 */
[----:B------:R-:W-:Y:S01]  /*11b80*/  SEL R43, R78, R121, P0 ;  /* 0x000000794e2b7207 */ /* 0x000fe20000000000 */
[----:B------:R-:W-:Y:S01]  /*11b90*/  SHFL.IDX PT, R72, R48, 0x1, 0x1c1f ;  /* 0x003c1f0030487f89 */ /* 0x000fe200000e0000 */
[----:B------:R-:W-:Y:S02]  /*11ba0*/  ISETP.GE.OR P2, PT, R52, R85, P1 ;  /* 0x000000553400720c */ /* 0x000fe40000f46670 */
[----:B--2---:R-:W-:Y:S01]  /*11bb0*/  SEL R44, R99, R68, P0 ;  /* 0x00000044632c7207 */ /* 0x004fe20000000000 */
[----:B------:R-:W0:Y:S01]  /*11bc0*/  SHFL.IDX PT, R63, R36, RZ, 0x1c1f ;  /* 0x001c1fff243f7589 */ /* 0x000e2200000e0000 */
[----:B------:R-:W-:-:S02]  /*11bd0*/  SEL R46, R68, R99, P0 ;  /* 0x00000063442e7207 */ /* 0x000fc40000000000 */
[----:B------:R-:W-:Y:S01]  /*11be0*/  SEL R45, R123, R96, P0 ;  /* 0x000000607b2d7207 */ /* 0x000fe20000000000 */
[----:B------:R2:W4:Y:S01]  /*11bf0*/  SHFL.IDX PT, R73, R36, 0x1, 0x1c1f ;  /* 0x003c1f0024497f89 */ /* 0x00052200000e0000 */
[----:B------:R-:W-:Y:S02]  /*11c00*/  SEL R47, R96, R123, P0 ;  /* 0x0000007b602f7207 */ /* 0x000fe40000000000 */
[----:B------:R-:W-:Y:S01]  /*11c10*/  SEL R66, R54, R101, P0 ;  /* 0x0000006536427207 */ /* 0x000fe20000000000 */
[----:B------:R-:W-:Y:S01]  /*11c20*/  STSM.16.M88.4 [R90], R40 ;  /* 0x000000285a007844 */ /* 0x000fe20000000200 */
[----:B------:R-:W-:Y:S02]  /*11c30*/  ISETP.GE.OR P1, PT, R38, R85, P1 ;  /* 0x000000552600720c */ /* 0x000fe40000f26670 */
[----:B------:R-:W-:Y:S01]  /*11c40*/  SEL R76, R103, R70, P0 ;  /* 0x00000046674c7207 */ /* 0x000fe20000000000 */
[----:B------:R-:W-:Y:S01]  /*11c50*/  STSM.16.M88.4 [R88], R44 ;  /* 0x0000002c58007844 */ /* 0x000fe20000000200 */
[----:B------:R-:W-:-:S02]  /*11c60*/  SEL R78, R70, R103, P0 ;  /* 0x00000067464e7207 */ /* 0x000fc40000000000 */
[----:B-1----:R-:W-:Y:S01]  /*11c70*/  SEL R77, R127, R82, P0 ;  /* 0x000000527f4d7207 */ /* 0x002fe20000000000 */
[----:B------:R-:W-:Y:S01]  /*11c80*/  STSM.16.M88.4 [R86], R64 ;  /* 0x0000004056007844 */ /* 0x000fe20000000200 */
[----:B------:R-:W-:Y:S02]  /*11c90*/  SEL R79, R82, R127, P0 ;  /* 0x0000007f524f7207 */ /* 0x000fe40000000000 */
[----:B---3--:R-:W-:Y:S02]  /*11ca0*/  SEL R37, R129, R84, P0 ;  /* 0x0000005481257207 */ /* 0x008fe40000000000 */
[----:B------:R-:W-:Y:S01]  /*11cb0*/  SEL R39, R84, R129, P0 ;  /* 0x0000008154277207 */ /* 0x000fe20000000000 */
[----:B------:R-:W-:Y:S01]  /*11cc0*/  STSM.16.M88.4 [R61], R76 ;  /* 0x0000004c3d007844 */ /* 0x000fe20000000200 */
[----:B--2---:R-:W-:Y:S02]  /*11cd0*/  SEL R36, R105, R56, P0 ;  /* 0x0000003869247207 */ /* 0x004fe40000000000 */
[----:B------:R-:W-:-:S05]  /*11ce0*/  SEL R38, R56, R105, P0 ;  /* 0x0000006938267207 */ /* 0x000fca0000000000 */
[----:B------:R-:W-:Y:S01]  /*11cf0*/  STSM.16.M88.4 [R60], R36 ;  /* 0x000000243c007844 */ /* 0x000fe20000000200 */
[----:B------:R-:W-:Y:S01]  /*11d00*/  BAR.SYNC.DEFER_BLOCKING 0x1, 0x100 ;  /* 0x0044000000007b1d */ /* 0x000fe20000010000 */
[----:B------:R-:W-:-:S05]  /*11d10*/  UIMAD UR5, UR10, UR8, URZ ;  /* 0x000000080a0572a4 */ /* 0x000fca000f8e023f */
[----:B0-----:R-:W-:Y:S01]  /*11d20*/  @!P2 ST.E desc[UR48][R62.64], R2 ;  /* 0x000000023e00a985 */ /* 0x001fe2000c101930 */
[----:B------:R-:W-:Y:S01]  /*11d30*/  UIMAD.WIDE.U32 UR6, UR41, UR8, URZ ;  /* 0x00000008290672a5 */ /* 0x000fe2000f8e003f */
[----:B------:R-:W-:Y:S02]  /*11d40*/  ULDC.64 UR10, c[0x0][0xaf0] ;  /* 0x0002bc00000a7ab9 */ /* 0x000fe40000000a00 */
[----:B----4-:R0:W-:Y:S04]  /*11d50*/  @!P1 ST.E desc[UR48][R72.64], R0 ;  /* 0x0000000048009985 */ /* 0x0101e8000c101930 */
[----:B------:R1:W5:Y:S04]  /*11d60*/  LD.E.128 R52, desc[UR48][R30.64] ;  /* 0x000000301e347980 */ /* 0x000368000c101d00 */
[----:B------:R2:W5:Y:S01]  /*11d70*/  LD.E.128 R48, desc[UR48][R28.64] ;  /* 0x000000301c307980 */ /* 0x000562000c101d00 */
[----:B0-----:R-:W-:-:S03]  /*11d80*/  IMAD R0, R23, 0x20, R200 ;  /* 0x0000002017007824 */ /* 0x001fc600078e02c8 */
[----:B------:R0:W5:Y:S01]  /*11d90*/  LD.E.128 R76, desc[UR48][R6.64] ;  /* 0x00000030064c7980 */ /* 0x000162000c101d00 */
[----:B-1----:R-:W1:Y:S01]  /*11da0*/  @P3 LDC R31, c[0x0][0xbec] ;  /* 0x0002fb00ff1f3b82 */ /* 0x002e620000000800 */
[----:B------:R-:W-:Y:S02]  /*11db0*/  UIMAD UR5, UR41, UR9, UR5 ;  /* 0x00000009290572a4 */ /* 0x000fe4000f8e0205 */
[----:B------:R-:W-:Y:S01]  /*11dc0*/  UIMAD UR8, UR12, UR10, URZ ;  /* 0x0000000a0c0872a4 */ /* 0x000fe2000f8e023f */
[----:B------:R3:W5:Y:S04]  /*11dd0*/  LD.E.128 R80, desc[UR48][R4.64] ;  /* 0x0000003004507980 */ /* 0x000768000c101d00 */
[----:B--2---:R-:W2:Y:S01]  /*11de0*/  @P3 LDC R29, c[0x0][0xbf0] ;  /* 0x0002fc00ff1d3b82 */ /* 0x004ea20000000800 */
[----:B0-----:R-:W-:Y:S01]  /*11df0*/  VIADD R6, R0, UR43 ;  /* 0x0000002b00067c36 */ /* 0x001fe20008000000 */
[----:B------:R-:W-:Y:S01]  /*11e00*/  UIADD3 UR7, UR7, UR5, URZ ;  /* 0x0000000507077290 */ /* 0x000fe2000fffe03f */
[----:B------:R-:W5:Y:S02]  /*11e10*/  LD.E.128 R56, desc[UR48][R34.64] ;  /* 0x0000003022387980 */ /* 0x000f64000c101d00 */
[----:B------:R-:W-:Y:S01]  /*11e20*/  IMAD.MOV.U32 R7, RZ, RZ, R6 ;  /* 0x000000ffff077224 */ /* 0x000fe200078e0006 */
[----:B------:R-:W-:Y:S01]  /*11e30*/  UIMAD UR5, UR44, UR11, UR8 ;  /* 0x0000000b2c0572a4 */ /* 0x000fe2000f8e0208 */
[----:B------:R-:W5:Y:S01]  /*11e40*/  LD.E.128 R40, desc[UR48][R26.64] ;  /* 0x000000301a287980 */ /* 0x000f62000c101d00 */
[----:B------:R-:W-:Y:S01]  /*11e50*/  UIMAD.WIDE.U32 UR6, UR44, UR10, UR6 ;  /* 0x0000000a2c0672a5 */ /* 0x000fe2000f8e0006 */
[----:B------:R-:W-:-:S02]  /*11e60*/  ULDC.64 UR8, c[0x0][0xae0] ;  /* 0x0002b80000087ab9 */ /* 0x000fc40000000a00 */
[----:B------:R-:W5:Y:S04]  /*11e70*/  LD.E.128 R68, desc[UR48][R20.64] ;  /* 0x0000003014447980 */ /* 0x000f68000c101d00 */
[----:B------:R-:W5:Y:S01]  /*11e80*/  LD.E.128 R64, desc[UR48][R24.64] ;  /* 0x0000003018407980 */ /* 0x000f62000c101d00 */
[----:B-1----:R-:W-:Y:S01]  /*11e90*/  @P3 IMAD.HI.U32 R0, R6, R31, RZ ;  /* 0x0000001f06003227 */ /* 0x002fe200078e00ff */
[----:B------:R-:W-:Y:S02]  /*11ea0*/  UIADD3 UR5, UR7, UR5, URZ ;  /* 0x0000000507057290 */ /* 0x000fe4000fffe03f */
[----:B------:R-:W5:Y:S04]  /*11eb0*/  LD.E.128 R44, desc[UR48][R14.64] ;  /* 0x000000300e2c7980 */ /* 0x000f68000c101d00 */
[----:B------:R-:W5:Y:S01]  /*11ec0*/  LD.E.128 R36, desc[UR48][R12.64] ;  /* 0x000000300c247980 */ /* 0x000f62000c101d00 */
[----:B--2---:R-:W-:-:S03]  /*11ed0*/  @P3 SHF.R.U32.HI R7, RZ, R29, R0 ;  /* 0x0000001dff073219 */ /* 0x004fc60000011600 */
[----:B------:R0:W5:Y:S01]  /*11ee0*/  LD.E.128 R72, desc[UR48][R8.64] ;  /* 0x0000003008487980 */ /* 0x000162000c101d00 */
[--C-:B------:R-:W-:Y:S01]  /*11ef0*/  SHF.R.S32.HI R0, RZ, 0x1f, R7.reuse ;  /* 0x0000001fff007819 */ /* 0x100fe20000011407 */
[----:B------:R-:W-:Y:S02]  /*11f00*/  IMAD.MOV R2, RZ, RZ, -R7 ;  /* 0x000000ffff027224 */ /* 0x000fe400078e0a07 */
[----:B---3--:R-:W-:Y:S01]  /*11f10*/  IMAD.U32 R5, RZ, RZ, UR7 ;  /* 0x00000007ff057e24 */ /* 0x008fe2000f8e00ff */
[----:B------:R1:W5:Y:S01]  /*11f20*/  LD.E.128 R60, desc[UR48][R10.64] ;  /* 0x000000300a3c7980 */ /* 0x000362000c101d00 */
[----:B------:R-:W-:Y:S02]  /*11f30*/  IMAD R0, R0, UR8, RZ ;  /* 0x0000000800007c24 */ /* 0x000fe4000f8e02ff */
[----:B------:R-:W-:Y:S01]  /*11f40*/  IMAD R33, R33, R2, R6 ;  /* 0x0000000221217224 */ /* 0x000fe200078e0206 */
[----:B------:R-:W-:Y:S01]  /*11f50*/  @!PT LDS RZ, [RZ] ;  /* 0x00000000fffff984 */ /* 0x000fe20000000800 */
[----:B------:R-:W-:Y:S01]  /*11f60*/  @!PT LDS RZ, [RZ] ;  /* 0x00000000fffff984 */ /* 0x000fe20000000800 */
[----:B------:R-:W-:Y:S01]  /*11f70*/  @!PT LDS RZ, [RZ] ;  /* 0x00000000fffff984 */ /* 0x000fe20000000800 */
[----:B------:R-:W-:Y:S01]  /*11f80*/  @!PT LDS RZ, [RZ] ;  /* 0x00000000fffff984 */ /* 0x000fe20000000800 */
[----:B------:R2:W-:Y:S06]  /*11f90*/  MEMBAR.ALL.CTA ;  /* 0x0000000000007992 */ /* 0x0005ec0000008000 */
[----:B--2---:R-:W2:Y:S01]  /*11fa0*/  FENCE.VIEW.ASYNC.S ;  /* 0x00000000000073c6 */ /* 0x004ea20000000000 */
[----:B------:R-:W-:Y:S01]  /*11fb0*/  IMAD.U32 R4, RZ, RZ, UR6 ;  /* 0x00000006ff047e24 */ /* 0x000fe2000f8e00ff */
[----:B------:R-:W-:Y:S01]  /*11fc0*/  ULDC.64 UR6, c[0x0][0xad8] ;  /* 0x0002b60000067ab9 */ /* 0x000fe20000000a00 */
[----:B------:R-:W-:-:S02]  /*11fd0*/  IMAD.U32 R5, RZ, RZ, UR5 ;  /* 0x00000005ff057e24 */ /* 0x000fc4000f8e00ff */
[C---:B0-----:R-:W-:Y:S01]  /*11fe0*/  IMAD R9, R7.reuse, UR9, R0 ;  /* 0x0000000907097c24 */ /* 0x041fe2000f8e0200 */
[----:B------:R-:W-:Y:S01]  /*11ff0*/  SHF.R.S32.HI R0, RZ, 0x1f, R33 ;  /* 0x0000001fff007819 */ /* 0x000fe20000011421 */
[----:B------:R-:W-:-:S04]  /*12000*/  IMAD.WIDE.U32 R4, R7, UR8, R4 ;  /* 0x0000000807047c25 */ /* 0x000fc8000f8e0004 */
[----:B------:R-:W-:Y:S02]  /*12010*/  IMAD.IADD R5, R5, 0x1, R9 ;  /* 0x0000000105057824 */ /* 0x000fe400078e0209 */
[----:B------:R-:W-:Y:S02]  /*12020*/  IMAD R2, R0, UR6, RZ ;  /* 0x0000000600027c24 */ /* 0x000fe4000f8e02ff */
[----:B-1----:R-:W-:Y:S02]  /*12030*/  VIADD R10, R200, UR43 ;  /* 0x0000002bc80a7c36 */ /* 0x002fe40008000000 */
        /* <DEDUP_REMOVED lines=12> */
[----:B--2---:R0:W1:Y:S01]  /*12100*/  SHFL.IDX PT, R7, R8, RZ, 0x181f ;  /* 0x00181fff08077589 */ /* 0x00406200000e0000 */
        /* <DEDUP_REMOVED lines=9> */
[CC--:B-1----:R-:W-:Y:S02]  /*121a0*/  @!P4 LEA R2, P6, R18.reuse, R7.reuse, 0x1 ;  /* 0x000000071202c211 */ /* 0x0c2fe400078c08ff */
[CC--:B------:R-:W-:Y:S02]  /*121b0*/  @!P3 LEA R4, P5, R19.reuse, R7.reuse, 0x1 ;  /* 0x000000071304b211 */ /* 0x0c0fe400078a08ff */
[-C--:B0-2---:R-:W-:Y:S02]  /*121c0*/  @!P4 LEA.HI.X R3, R18, R0.reuse, R207, 0x1, P6 ;  /* 0x000000001203c211 */ /* 0x085fe400030f0ccf */
[C---:B------:R-:W-:Y:S02]  /*121d0*/  @!P2 LEA R6, P6, R22.reuse, R7, 0x1 ;  /* 0x000000071606a211 */ /* 0x040fe400078c08ff */
[-C--:B------:R-:W-:Y:S01]  /*121e0*/  @!P3 LEA.HI.X R5, R19, R0.reuse, R206, 0x1, P5 ;  /* 0x000000001305b211 */ /* 0x080fe200028f0cce */
[----:B-----5:R3:W-:Y:S01]  /*121f0*/  @!P4 ST.E.128 desc[UR48][R2.64], R56 ;  /* 0x000000380200c985 */ /* 0x0207e2000c101d30 */
[----:B------:R-:W-:-:S03]  /*12200*/  @!P2 LEA.HI.X R7, R22, R0, R205, 0x1, P6 ;  /* 0x000000001607a211 */ /* 0x000fc600030f0ccd */
[----:B------:R3:W-:Y:S04]  /*12210*/  @!P3 ST.E.128 desc[UR48][R4.64], R68 ;  /* 0x000000440400b985 */ /* 0x0007e8000c101d30 */
[----:B------:R3:W-:Y:S02]  /*12220*/  @!P2 ST.E.128 desc[UR48][R6.64], R80 ;  /* 0x000000500600a985 */ /* 0x0007e4000c101d30 */
.L_x_3954:
[----:B------:R-:W-:Y:S05]  /*12230*/  BSYNC B1 ;  /* 0x0000000000017941 */ /* 0x000fea0003800000 */
.L_x_3953:
        /* <DEDUP_REMOVED lines=9> */
[CC--:B------:R-:W-:Y:S02]  /*122d0*/  @!P5 LEA R4, P2, R19.reuse, R7.reuse, 0x1 ;  /* 0x000000071304d211 */ /* 0x0c0fe400078408ff */
[----:B------:R-:W-:Y:S02]  /*122e0*/  @!P6 LEA R6, P3, R22, R7, 0x1 ;  /* 0x000000071606e211 */ /* 0x000fe400078608ff */
[-C--:B0---4-:R-:W-:Y:S02]  /*122f0*/  @!P4 LEA.HI.X R3, R18, R0.reuse, R207, 0x1, P1 ;  /* 0x000000001203c211 */ /* 0x091fe400008f0ccf */
[-C--:B------:R-:W-:Y:S02]  /*12300*/  @!P5 LEA.HI.X R5, R19, R0.reuse, R206, 0x1, P2 ;  /* 0x000000001305d211 */ /* 0x080fe400010f0cce */
[----:B------:R-:W-:Y:S01]  /*12310*/  @!P6 LEA.HI.X R7, R22, R0, R205, 0x1, P3 ;  /* 0x000000001607e211 */ /* 0x000fe200018f0ccd */
[----:B-----5:R3:W-:Y:S04]  /*12320*/  @!P4 ST.E.128 desc[UR48][R2.64], R52 ;  /* 0x000000340200c985 */ /* 0x0207e8000c101d30 */
[----:B------:R3:W-:Y:S04]  /*12330*/  @!P5 ST.E.128 desc[UR48][R4.64], R64 ;  /* 0x000000400400d985 */ /* 0x0007e8000c101d30 */
[----:B------:R3:W-:Y:S02]  /*12340*/  @!P6 ST.E.128 desc[UR48][R6.64], R76 ;  /* 0x0000004c0600e985 */ /* 0x0007e4000c101d30 */
.L_x_3956:
[----:B------:R-:W-:Y:S05]  /*12350*/  BSYNC B1 ;  /* 0x0000000000017941 */ /* 0x000fea0003800000 */
.L_x_3955:
        /* <DEDUP_REMOVED lines=11> */
[-C--:B0-----:R-:W-:Y:S02]  /*12410*/  @!P3 LEA.HI.X R3, R18, R0.reuse, R207, 0x1, P0 ;  /* 0x000000001203b211 */ /* 0x081fe400000f0ccf */
[-C--:B------:R-:W-:Y:S02]  /*12420*/  @!P4 LEA.HI.X R5, R19, R0.reuse, R206, 0x1, P1 ;  /* 0x000000001305c211 */ /* 0x080fe400008f0cce */
[----:B------:R-:W-:Y:S01]  /*12430*/  @!P5 LEA.HI.X R7, R22, R0, R205, 0x1, P2 ;  /* 0x000000001607d211 */ /* 0x000fe200010f0ccd */
[----:B-----5:R3:W-:Y:S04]  /*12440*/  @!P3 ST.E.128 desc[UR48][R2.64], R48 ;  /* 0x000000300200b985 */ /* 0x0207e8000c101d30 */
[----:B------:R3:W-:Y:S04]  /*12450*/  @!P4 ST.E.128 desc[UR48][R4.64], R44 ;  /* 0x0000002c0400c985 */ /* 0x0007e8000c101d30 */
[----:B------:R3:W-:Y:S02]  /*12460*/  @!P5 ST.E.128 desc[UR48][R6.64], R72 ;  /* 0x000000480600d985 */ /* 0x0007e4000c101d30 */
.L_x_3958:
[----:B------:R-:W-:Y:S05]  /*12470*/  BSYNC B1 ;  /* 0x0000000000017941 */ /* 0x000fea0003800000 */
.L_x_3957:
[----:B0-----:R-:W-:Y:S01]  /*12480*/  VIADD R0, R10, 0x60 ;  /* 0x000000600a007836 */ /* 0x001fe20000000000 */
[----:B--2-4-:R-:W0:Y:S04]  /*12490*/  SHFL.IDX PT, R9, R9, 0x3, 0x181f ;  /* 0x00781f0009097f89 */ /* 0x014e2800000e0000 */
[----:B------:R-:W-:Y:S01]  /*124a0*/  ISETP.GE.AND P0, PT, R0, R85, PT ;  /* 0x000000550000720c */ /* 0x000fe20003f06270 */
[----:B-1-3--:R1:W2:-:S12]  /*124b0*/  SHFL.IDX PT, R7, R8, 0x3, 0x181f ;  /* 0x00781f0008077f89 */ /* 0x00a29800000e0000 */
[----:B-1----:R-:W-:Y:S05]  /*124c0*/  @P0 BRA `(.L_x_3959) ;  /* 0x0000000800d00947 */ /* 0x002fea0003800000 */
[----:B------:R-:W-:Y:S02]  /*124d0*/  ULDC UR5, c[0x0][0xac8] ;  /* 0x0002b20000057ab9 */ /* 0x000fe40000000800 */
[----:B------:R-:W-:Y:S02]  /*124e0*/  ISETP.GE.AND P2, PT, R18, UR5, PT ;  /* 0x0000000512007c0c */ /* 0x000fe4000bf46270 */
[----:B------:R-:W-:-:S11]  /*124f0*/  ISETP.GE.AND P3, PT, R19, UR5, PT ;  /* 0x0000000513007c0c */ /* 0x000fd6000bf66270 */
[CC--:B--2---:R-:W-:Y:S02]  /*12500*/  @!P2 LEA R2, P0, R18.reuse, R7.reuse, 0x1 ;  /* 0x000000071202a211 */ /* 0x0c4fe400078008ff */
[C---:B------:R-:W-:Y:S02]  /*12510*/  @!P3 LEA R4, P1, R19.reuse, R7, 0x1 ;  /* 0x000000071304b211 */ /* 0x040fe400078208ff */
[-C--:B0-----:R-:W-:Y:S02]  /*12520*/  @!P2 LEA.HI.X R3, R18, R9.reuse, R207, 0x1, P0 ;  /* 0x000000091203a211 */ /* 0x081fe400000f0ccf */
[----:B------:R-:W-:Y:S02]  /*12530*/  @!P3 LEA.HI.X R5, R19, R9, R206, 0x1, P1 ;  /* 0x000000091305b211 */ /* 0x000fe400008f0cce */
[----:B------:R-:W-:Y:S01]  /*12540*/  ISETP.GE.AND P0, PT, R22, UR5, PT ;  /* 0x0000000516007c0c */ /* 0x000fe2000bf06270 */
[----:B-----5:R0:W-:Y:S04]  /*12550*/  @!P2 ST.E.128 desc[UR48][R2.64], R40 ;  /* 0x000000280200a985 */ /* 0x0201e8000c101d30 */
[----:B------:R0:W-:Y:S08]  /*12560*/  @!P3 ST.E.128 desc[UR48][R4.64], R36 ;  /* 0x000000240400b985 */ /* 0x0001f0000c101d30 */
[----:B------:R-:W-:Y:S05]  /*12570*/  @P0 BRA `(.L_x_3959) ;  /* 0x0000000800a40947 */ /* 0x000fea0003800000 */
[----:B0-----:R-:W-:-:S04]  /*12580*/  LEA R2, P0, R22, R7, 0x1 ;  /* 0x0000000716027211 */ /* 0x001fc800078008ff */
[----:B------:R-:W-:-:S05]  /*12590*/  LEA.HI.X R3, R22, R9, R205, 0x1, P0 ;  /* 0x0000000916037211 */ /* 0x000fca00000f0ccd */
[----:B------:R0:W-:Y:S01]  /*125a0*/  ST.E.128 desc[UR48][R2.64], R60 ;  /* 0x0000003c02007985 */ /* 0x0001e2000c101d30 */
[----:B------:R-:W-:Y:S05]  /*125b0*/  BRA `(.L_x_3959) ;  /* 0x0000000800947947 */ /* 0x000fea0003800000 */
.L_x_3952:
        /* <DEDUP_REMOVED lines=50> */
.L_x_3961:
[----:B------:R-:W-:Y:S05]  /*128e0*/  BSYNC B1 ;  /* 0x0000000000017941 */ /* 0x000fea0003800000 */
.L_x_3960:
        /* <DEDUP_REMOVED lines=49> */
[----:B------:R-:W-:-:S09]  /*12c00*/  ISETP.GE.AND P2, PT, R22, UR5, PT ;  /* 0x0000000516007c0c */ /* 0x000fd2000bf46270 */
[CC--:B-1----:R-:W-:Y:S02]  /*12c10*/  @!P4 LEA R10, P6, R18.reuse, R3.reuse, 0x1 ;  /* 0x00000003120ac211 */ /* 0x0c2fe400078c08ff */
[CC--:B------:R-:W-:Y:S02]  /*12c20*/  @!P3 LEA R12, P5, R19.reuse, R3.reuse, 0x1 ;  /* 0x00000003130cb211 */ /* 0x0c0fe400078a08ff */
[-C--:B--2---:R-:W-:Y:S02]  /*12c30*/  @!P4 LEA.HI.X R11, R18, R0.reuse, R207, 0x1, P6 ;  /* 0x00000000120bc211 */ /* 0x084fe400030f0ccf */
[C---:B------:R-:W-:Y:S02]  /*12c40*/  @!P2 LEA R2, P6, R22.reuse, R3, 0x1 ;  /* 0x000000031602a211 */ /* 0x040fe400078c08ff */
[-C--:B------:R-:W-:Y:S01]  /*12c50*/  @!P3 LEA.HI.X R13, R19, R0.reuse, R206, 0x1, P5 ;  /* 0x00000000130db211 */ /* 0x080fe200028f0cce */
[----:B------:R3:W-:Y:S01]  /*12c60*/  @!P4 ST.E.128 desc[UR48][R10.64], RZ ;  /* 0x000000ff0a00c985 */ /* 0x0007e2000c101d30 */
[----:B------:R-:W-:-:S03]  /*12c70*/  @!P2 LEA.HI.X R3, R22, R0, R205, 0x1, P6 ;  /* 0x000000001603a211 */ /* 0x000fc600030f0ccd */
[----:B------:R3:W-:Y:S04]  /*12c80*/  @!P3 ST.E.128 desc[UR48][R12.64], RZ ;  /* 0x000000ff0c00b985 */ /* 0x0007e8000c101d30 */
[----:B------:R3:W-:Y:S02]  /*12c90*/  @!P2 ST.E.128 desc[UR48][R2.64], RZ ;  /* 0x000000ff0200a985 */ /* 0x0007e4000c101d30 */
.L_x_3963:
[----:B------:R-:W-:Y:S05]  /*12ca0*/  BSYNC B1 ;  /* 0x0000000000017941 */ /* 0x000fea0003800000 */
.L_x_3962:
        /* <DEDUP_REMOVED lines=11> */
[-C--:B----4-:R-:W-:Y:S02]  /*12d60*/  @!P4 LEA.HI.X R11, R18, R0.reuse, R207, 0x1, P1 ;  /* 0x00000000120bc211 */ /* 0x090fe400008f0ccf */
[-C--:B------:R-:W-:Y:S02]  /*12d70*/  @!P5 LEA.HI.X R13, R19, R0.reuse, R206, 0x1, P2 ;  /* 0x00000000130dd211 */ /* 0x080fe400010f0cce */
[----:B------:R-:W-:Y:S01]  /*12d80*/  @!P6 LEA.HI.X R3, R22, R0, R205, 0x1, P3 ;  /* 0x000000001603e211 */ /* 0x000fe200018f0ccd */
[----:B------:R3:W-:Y:S04]  /*12d90*/  @!P4 ST.E.128 desc[UR48][R10.64], RZ ;  /* 0x000000ff0a00c985 */ /* 0x0007e8000c101d30 */
[----:B------:R3:W-:Y:S04]  /*12da0*/  @!P5 ST.E.128 desc[UR48][R12.64], RZ ;  /* 0x000000ff0c00d985 */ /* 0x0007e8000c101d30 */
[----:B------:R3:W-:Y:S02]  /*12db0*/  @!P6 ST.E.128 desc[UR48][R2.64], RZ ;  /* 0x000000ff0200e985 */ /* 0x0007e4000c101d30 */
.L_x_3965:
[----:B------:R-:W-:Y:S05]  /*12dc0*/  BSYNC B1 ;  /* 0x0000000000017941 */ /* 0x000fea0003800000 */
.L_x_3964:
        /* <DEDUP_REMOVED lines=14> */
[----:B------:R3:W-:Y:S04]  /*12eb0*/  @!P3 ST.E.128 desc[UR48][R10.64], RZ ;  /* 0x000000ff0a00b985 */ /* 0x0007e8000c101d30 */
[----:B------:R3:W-:Y:S04]  /*12ec0*/  @!P4 ST.E.128 desc[UR48][R12.64], RZ ;  /* 0x000000ff0c00c985 */ /* 0x0007e8000c101d30 */
[----:B------:R3:W-:Y:S02]  /*12ed0*/  @!P5 ST.E.128 desc[UR48][R2.64], RZ ;  /* 0x000000ff0200d985 */ /* 0x0007e4000c101d30 */
.L_x_3967:
[----:B------:R-:W-:Y:S05]  /*12ee0*/  BSYNC B1 ;  /* 0x0000000000017941 */ /* 0x000fea0003800000 */
.L_x_3966:
        /* <DEDUP_REMOVED lines=8> */
[----:B------:R-:W-:-:S09]  /*12f70*/  ISETP.GE.AND P5, PT, R22, UR5, PT ;  /* 0x0000000516007c0c */ /* 0x000fd2000bfa6270 */
[-C--:B-12-4-:R-:W-:Y:S02]  /*12f80*/  @!P3 LEA R4, P0, R18, R3.reuse, 0x1 ;  /* 0x000000031204b211 */ /* 0x096fe400078008ff */
[CC--:B------:R-:W-:Y:S02]  /*12f90*/  @!P4 LEA R6, P1, R19.reuse, R3.reuse, 0x1 ;  /* 0x000000031306c211 */ /* 0x0c0fe400078208ff */
[----:B------:R-:W-:Y:S02]  /*12fa0*/  @!P5 LEA R2, P2, R22, R3, 0x1 ;  /* 0x000000031602d211 */ /* 0x000fe400078408ff */
[-C--:B---3--:R-:W-:Y:S02]  /*12fb0*/  @!P3 LEA.HI.X R5, R18, R0.reuse, R207, 0x1, P0 ;  /* 0x000000001205b211 */ /* 0x088fe400000f0ccf */
[-C--:B------:R-:W-:Y:S02]  /*12fc0*/  @!P4 LEA.HI.X R7, R19, R0.reuse, R206, 0x1, P1 ;  /* 0x000000001307c211 */ /* 0x080fe400008f0cce */
[----:B------:R-:W-:Y:S01]  /*12fd0*/  @!P5 LEA.HI.X R3, R22, R0, R205, 0x1, P2 ;  /* 0x000000001603d211 */ /* 0x000fe200010f0ccd */
[----:B------:R0:W-:Y:S04]  /*12fe0*/  @!P3 ST.E.128 desc[UR48][R4.64], RZ ;  /* 0x000000ff0400b985 */ /* 0x0001e8000c101d30 */
[----:B------:R0:W-:Y:S04]  /*12ff0*/  @!P4 ST.E.128 desc[UR48][R6.64], RZ ;  /* 0x000000ff0600c985 */ /* 0x0001e8000c101d30 */
[----:B------:R0:W-:Y:S02]  /*13000*/  @!P5 ST.E.128 desc[UR48][R2.64], RZ ;  /* 0x000000ff0200d985 */ /* 0x0001e4000c101d30 */
.L_x_3959:
[----:B------:R-:W-:Y:S05]  /*13010*/  BSYNC B0 ;  /* 0x0000000000007941 */ /* 0x000fea0003800000 */
.L_x_3951:
[----:B------:R-:W-:Y:S02]  /*13020*/  ULDC UR5, c[0x0][0xc38] ;  /* 0x00030e0000057ab9 */ /* 0x000fe40000000800 */
[----:B------:R-:W-:-:S06]  /*13030*/  UISETP.GE.AND UP0, UPT, UR4, UR5, UPT ;  /* 0x000000050400728c */ /* 0x000fcc000bf06270 */
[----:B------:R-:W-:-:S13]  /*13040*/  PLOP3.LUT P0, PT, PT, PT, UP0, 0x80, 0x0 ;  /* 0x000000000000781c */ /* 0x000fda0003f0f008 */
[----:B------:R-:W-:Y:S05]  /*13050*/  @!P0 BRA `(.L_x_3968) ;  /* 0xfffffedc00588947 */ /* 0x000fea000383ffff */
[----:B------:R-:W-:Y:S05]  /*13060*/  EXIT ;  /* 0x000000000000794d */ /* 0x000fea0003800000 */
.L_x_3866:
        /* <DEDUP_REMOVED lines=18> */
[----:B------:R-:W0:Y:S01]  /*13190*/  S2R R4, SR_TID.X ;  /* 0x0000000000047919 */ /* 0x000e220000002100 */
        /* <DEDUP_REMOVED lines=8> */
[----:B0-----:R-:W-:Y:S01]  /*13220*/  SHF.R.U32.HI R0, RZ, 0x1, R4 ;  /* 0x00000001ff007819 */ /* 0x001fe20000011604 */
[C---:B------:R-:W-:Y:S01]  /*13230*/  IMAD.SHL.U32 R18, R4.reuse, 0x40, RZ ;  /* 0x0000004004127824 */ /* 0x040fe200078e00ff */
[C---:B------:R-:W-:Y:S01]  /*13240*/  LOP3.LUT R8, R4.reuse, 0x7f, RZ, 0xc0, !PT ;  /* 0x0000007f04087812 */ /* 0x040fe200078ec0ff */
[C---:B------:R-:W-:Y:S01]  /*13250*/  IMAD.SHL.U32 R2, R4.reuse, 0x80, RZ ;  /* 0x0000008004027824 */ /* 0x040fe200078e00ff */
[----:B------:R-:W-:Y:S02]  /*13260*/  R2P PR, R4, 0x6 ;  /* 0x0000000604007804 */ /* 0x000fe40000000000 */
[----:B------:R-:W-:Y:S02]  /*13270*/  LOP3.LUT R3, R18, 0x180, RZ, 0xc0, !PT ;  /* 0x0000018012037812 */ /* 0x000fe400078ec0ff */
[----:B------:R-:W-:Y:S02]  /*13280*/  SHF.R.U32.HI R7, RZ, 0x5, R8 ;  /* 0x00000005ff077819 */ /* 0x000fe40000011608 */
[----:B------:R-:W-:Y:S01]  /*13290*/  LOP3.LUT R0, R3, 0x30, R0, 0xf8, !PT ;  /* 0x0000003003007812 */ /* 0x000fe200078ef800 */
[----:B------:R-:W-:-:S05]  /*132a0*/  IMAD.SHL.U32 R3, R4, 0x8, RZ ;  /* 0x0000000804037824 */ /* 0x000fca00078e00ff */
[----:B------:R-:W-:Y:S02]  /*132b0*/  LOP3.LUT R3, R0, 0x30, R3, 0x78, !PT ;  /* 0x0000003000037812 */ /* 0x000fe400078e7803 */
[C---:B------:R-:W-:Y:S02]  /*132c0*/  LOP3.LUT R0, R2.reuse, 0x380, RZ, 0xc0, !PT ;  /* 0x0000038002007812 */ /* 0x040fe400078ec0ff */
[----:B------:R-:W-:Y:S02]  /*132d0*/  LOP3.LUT R2, R2, 0x400, RZ, 0xc0, !PT ;  /* 0x0000040002027812 */ /* 0x000fe400078ec0ff */
[----:B------:R-:W-:Y:S01]  /*132e0*/  LOP3.LUT R5, R0, 0x10, R4, 0xf8, !PT ;  /* 0x0000001000057812 */ /* 0x000fe200078ef804 */
[C---:B------:R-:W-:Y:S01]  /*132f0*/  IMAD.SHL.U32 R0, R4.reuse, 0x10, RZ ;  /* 0x0000001004007824 */ /* 0x040fe200078e00ff */
[----:B------:R-:W-:Y:S01]  /*13300*/  LOP3.LUT R18, R3, 0x640, R18, 0xf8, !PT ;  /* 0x0000064003127812 */ /* 0x000fe200078ef812 */
[----:B------:R-:W-:Y:S02]  /*13310*/  IMAD R2, R7, 0x800, R2 ;  /* 0x0000080007027824 */ /* 0x000fe400078e0202 */
[----:B------:R-:W-:Y:S01]  /*13320*/  IMAD.SHL.U32 R3, R4, 0x2, RZ ;  /* 0x0000000204037824 */ /* 0x000fe200078e00ff */
[----:B------:R-:W-:-:S05]  /*13330*/  LOP3.LUT R5, R5, 0x70, R0, 0x78, !PT ;  /* 0x0000007005057812 */ /* 0x000fca00078e7800 */
[----:B------:R-:W-:Y:S01]  /*13340*/  IMAD.IADD R6, R2, 0x1, R5 ;  /* 0x0000000102067824 */ /* 0x000fe200078e0205 */
[C---:B------:R-:W-:Y:S02]  /*13350*/  LOP3.LUT R2, R0.reuse, 0x40, RZ, 0xc0, !PT ;  /* 0x0000004000027812 */ /* 0x040fe400078ec0ff */
[----:B------:R-:W-:Y:S02]  /*13360*/  SHF.R.U32.HI R5, RZ, 0x2, R8 ;  /* 0x00000002ff057819 */ /* 0x000fe40000011608 */
[----:B------:R-:W-:Y:S01]  /*13370*/  STL [R1+0x1c], R6 ;  /* 0x00001c0601007387 */ /* 0x000fe20000100800 */
[----:B------:R-:W-:Y:S01]  /*13380*/  IMAD R7, R7, 0x200, R2 ;  /* 0x0000020007077824 */ /* 0x000fe200078e0202 */
[C---:B------:R-:W-:Y:S02]  /*13390*/  LOP3.LUT R2, R0.reuse, 0x1b0, RZ, 0xc0, !PT ;  /* 0x000001b000027812 */ /* 0x040fe400078ec0ff */
[----:B------:R-:W-:Y:S02]  /*133a0*/  LOP3.LUT R0, R0, 0x30, RZ, 0xc0, !PT ;  /* 0x0000003000007812 */ /* 0x000fe400078ec0ff */
[----:B------:R-:W-:Y:S01]  /*133b0*/  LOP3.LUT R2, R2, 0x30, R3, 0x78, !PT ;  /* 0x0000003002027812 */ /* 0x000fe200078e7803 */
[----:B------:R-:W-:-:S02]  /*133c0*/  IMAD.SHL.U32 R3, R4, 0x20, RZ ;  /* 0x0000002004037824 */ /* 0x000fc400078e00ff */
[C---:B------:R-:W-:Y:S01]  /*133d0*/  VIADD R4, R6.reuse, 0x40 ;  /* 0x0000004006047836 */ /* 0x040fe20000000000 */
[----:B------:R-:W-:Y:S01]  /*133e0*/  IADD3 R2, R17, R7, R2 ;  /* 0x0000000711027210 */ /* 0x000fe20007ffe002 */
[----:B------:R-:W-:Y:S01]  /*133f0*/  @P2 VIADD R4, R6, 0xffffffc0 ;  /* 0xffffffc006042836 */ /* 0x000fe20000000000 */
[----:B------:R-:W-:-:S03]  /*13400*/  LOP3.LUT R5, R5, 0x60, R3, 0xf8, !PT ;  /* 0x0000006005057812 */ /* 0x000fc600078ef803 */
[----:B------:R0:W-:Y:S04]  /*13410*/  STL [R1+0x24], R2 ;  /* 0x0000240201007387 */ /* 0x0001e80000100800 */
[----:B------:R1:W-:Y:S01]  /*13420*/  STL [R1+0x14], R4 ;  /* 0x0000140401007387 */ /* 0x0003e20000100800 */
[----:B0-----:R-:W-:-:S05]  /*13430*/  IMAD.MOV.U32 R2, RZ, RZ, 0x20 ;  /* 0x00000020ff027424 */ /* 0x001fca00078e00ff */
[----:B------:R-:W-:-:S05]  /*13440*/  SEL R2, R2, 0xffffffe0, !P1 ;  /* 0xffffffe002027807 */ /* 0x000fca0004800000 */
[C---:B------:R-:W-:Y:S02]  /*13450*/  IMAD.IADD R3, R2.reuse, 0x1, R6 ;  /* 0x0000000102037824 */ /* 0x040fe400078e0206 */
[----:B-1----:R-:W-:Y:S02]  /*13460*/  IMAD.IADD R4, R2, 0x1, R4 ;  /* 0x0000000102047824 */ /* 0x002fe400078e0204 */
[----:B------:R-:W-:Y:S01]  /*13470*/  IMAD.MOV.U32 R2, RZ, RZ, 0x1 ;  /* 0x00000001ff027424 */ /* 0x000fe200078e00ff */
[----:B------:R0:W-:Y:S04]  /*13480*/  STL [R1+0x18], R3 ;  /* 0x0000180301007387 */ /* 0x0001e80000100800 */
[----:B------:R-:W-:Y:S01]  /*13490*/  STL [R1+0x20], R4 ;  /* 0x0000200401007387 */ /* 0x000fe20000100800 */
[----:B0-----:R-:W-:-:S05]  /*134a0*/  IMAD.U32 R3, RZ, RZ, UR6 ;  /* 0x00000006ff037e24 */ /* 0x001fca000f8e00ff */
[----:B------:R0:W-:Y:S04]  /*134b0*/  STL [R1+0x28], R3 ;  /* 0x0000280301007387 */ /* 0x0001e80000100800 */
[----:B------:R-:W-:Y:S04]  /*134c0*/  STL [R1+0x2c], RZ ;  /* 0x00002cff01007387 */ /* 0x000fe80000100800 */
[----:B------:R1:W-:Y:S01]  /*134d0*/  STL [R1+0x4], R2 ;  /* 0x0000040201007387 */ /* 0x0003e20000100800 */
[----:B0-----:R-:W-:-:S03]  /*134e0*/  LOP3.LUT R3, R18, 0x2800, RZ, 0xfc, !PT ;  /* 0x0000280012037812 */ /* 0x001fc600078efcff */
[----:B------:R0:W-:Y:S01]  /*134f0*/  STL [R1], RZ ;  /* 0x000000ff01007387 */ /* 0x0001e20000100800 */
[----:B------:R-:W-:Y:S02]  /*13500*/  LOP3.LUT R3, R18, 0x5000, RZ, 0xfc, !PT ;  /* 0x0000500012037812 */ /* 0x000fe400078efcff */
[C---:B-1----:R-:W-:Y:S02]  /*13510*/  LOP3.LUT R2, R0.reuse, 0x40, RZ, 0xfc, !PT ;  /* 0x0000004000027812 */ /* 0x042fe400078efcff */
[----:B------:R-:W-:Y:S02]  /*13520*/  LOP3.LUT R0, R0, 0x80, RZ, 0xfc, !PT ;  /* 0x0000008000007812 */ /* 0x000fe400078efcff */
[C---:B------:R-:W-:Y:S02]  /*13530*/  LOP3.LUT R2, R18.reuse, 0x4800, RZ, 0xfc, !PT ;  /* 0x0000480012027812 */ /* 0x040fe400078efcff */
[C---:B------:R-:W-:Y:S02]  /*13540*/  LOP3.LUT R0, R18.reuse, 0x3000, RZ, 0xfc, !PT ;  /* 0x0000300012007812 */ /* 0x040fe400078efcff */
[----:B------:R-:W-:-:S02]  /*13550*/  LOP3.LUT R2, R18, 0x3800, RZ, 0xfc, !PT ;  /* 0x0000380012027812 */ /* 0x000fc400078efcff */
[----:B0-----:R-:W-:-:S07]  /*13560*/  LOP3.LUT R0, R18, 0x5800, RZ, 0xfc, !PT ;  /* 0x0000580012007812 */ /* 0x001fce00078efcff */
.L_x_4040:
        /* <DEDUP_REMOVED lines=23> */
.L_x_3970:
[----:B------:R-:W-:Y:S01]  /*136e0*/  ULDC UR9, c[0x0][0xc54] ;  /* 0x0003150000097ab9 */ /* 0x000fe20000000800 */
[----:B------:R-:W-:Y:S01]  /*136f0*/  UMOV UR6, UR8 ;  /* 0x0000000800067c82 */ /* 0x000fe20008000000 */
[----:B------:R-:W-:-:S11]  /*13700*/  UISETP.NE.AND UP0, UPT, UR9, 0x1, UPT ;  /* 0x000000010900788c */ /* 0x000fd6000bf05270 */
[----:B------:R-:W-:Y:S02]  /*13710*/  @UP0 ULDC.64 UR10, c[0x0][0xc58] ;  /* 0x00031600000a0ab9 */ /* 0x000fe40000000a00 */
[----:B------:R-:W-:-:S04]  /*13720*/  UIMAD.WIDE.U32 UR4, UR8, UR10, URZ ;  /* 0x0000000a080472a5 */ /* 0x000fc8000f8e003f */
[----:B------:R-:W-:-:S04]  /*13730*/  @UP0 USHF.R.U32.HI UR6, URZ, UR11, UR5 ;  /* 0x0000000b3f060299 */ /* 0x000fc80008011605 */
[----:B------:R-:W-:-:S12]  /*13740*/  UIMAD UR4, UR6, UR9, URZ ;  /* 0x00000009060472a4 */ /* 0x000fd8000f8e023f */
.L_x_3971:
        /* <DEDUP_REMOVED lines=48> */
.L_x_3973:
[----:B------:R-:W-:-:S11]  /*13a50*/  UISETP.NE.AND UP0, UPT, UR5, 0x1, UPT ;  /* 0x000000010500788c */ /* 0x000fd6000bf05270 */
[----:B------:R-:W-:Y:S02]  /*13a60*/  @UP0 ULDC.64 UR12, c[0x0][0x9e8] ;  /* 0x00027a00000c0ab9 */ /* 0x000fe40000000a00 */
[----:B------:R-:W-:-:S04]  /*13a70*/  UIMAD.WIDE.U32 UR8, UR10, UR12, URZ ;  /* 0x0000000c0a0872a5 */ /* 0x000fc8000f8e003f */
[----:B------:R-:W-:-:S12]  /*13a80*/  @UP0 USHF.R.U32.HI UR10, URZ, UR13, UR9 ;  /* 0x0000000d3f0a0299 */ /* 0x000fd80008011609 */
.L_x_3974:
[----:B------:R-:W-:-:S04]  /*13a90*/  UIMAD UR10, UR10, UR5, UR5 ;  /* 0x000000050a0a72a4 */ /* 0x000fc8000f8e0205 */
[----:B------:R-:W-:-:S04]  /*13aa0*/  UISETP.LT.AND UP0, UPT, UR4, UR10, UPT ;  /* 0x0000000a0400728c */ /* 0x000fc8000bf01270 */
[----:B------:R-:W-:-:S12]  /*13ab0*/  USEL UR4, UR4, UR10, UP0 ;  /* 0x0000000a04047287 */ /* 0x000fd80008000000 */
.L_x_3972:
        /* <DEDUP_REMOVED lines=30> */
.L_x_3976:
[----:B------:R-:W-:-:S11]  /*13ca0*/  UISETP.NE.AND UP0, UPT, UR5, 0x1, UPT ;  /* 0x000000010500788c */ /* 0x000fd6000bf05270 */
[----:B------:R-:W-:Y:S02]  /*13cb0*/  @UP0 ULDC.64 UR10, c[0x0][0x9e8] ;  /* 0x00027a00000a0ab9 */ /* 0x000fe40000000a00 */
[----:B------:R-:W-:-:S04]  /*13cc0*/  UIMAD.WIDE.U32 UR6, UR4, UR10, URZ ;  /* 0x0000000a040672a5 */ /* 0x000fc8000f8e003f */
[----:B------:R-:W-:-:S12]  /*13cd0*/  @UP0 USHF.R.U32.HI UR4, URZ, UR11, UR7 ;  /* 0x0000000b3f040299 */ /* 0x000fd80008011607 */
.L_x_3977:
[----:B------:R-:W-:-:S04]  /*13ce0*/  UIMAD UR4, UR4, UR5, URZ ;  /* 0x00000005040472a4 */ /* 0x000fc8000f8e023f */
[----:B------:R-:W-:-:S04]  /*13cf0*/  UISETP.LT.AND UP0, UPT, UR8, UR4, UPT ;  /* 0x000000040800728c */ /* 0x000fc8000bf01270 */
[----:B------:R-:W-:-:S12]  /*13d00*/  USEL UR8, UR8, UR4, !UP0 ;  /* 0x0000000408087287 */ /* 0x000fd8000c000000 */
.L_x_3975:
        /* <DEDUP_REMOVED lines=24> */
[----:B-1----:R-:W-:-:S05]  /*13e90*/  IADD3 R0, R2, UR43, R0 ;  /* 0x0000002b02007c10 */ /* 0x002fca000fffe000 */
[----:B------:R0:W-:Y:S01]  /*13ea0*/  STL [R1+0x28], R0 ;  /* 0x0000280001007387 */ /* 0x0001e20000100800 */
[----:B------:R-:W-:Y:S05]  /*13eb0*/  BRA `(.L_x_3980) ;  /* 0x0000003400d87947 */ /* 0x000fea0003800000 */
.L_x_3979:
        /* <DEDUP_REMOVED lines=20> */
.L_x_3982:
[----:B------:R-:W-:Y:S05]  /*14000*/  BSYNC B6 ;  /* 0x0000000000067941 */ /* 0x000fea0003800000 */
.L_x_3981:
        /* <DEDUP_REMOVED lines=24> */
.L_x_3984:
[----:B------:R-:W-:Y:S05]  /*14190*/  BSYNC B6 ;  /* 0x0000000000067941 */ /* 0x000fea0003800000 */
.L_x_3983:
        /* <DEDUP_REMOVED lines=20> */
.L_x_3986:
[----:B------:R-:W-:Y:S05]  /*142e0*/  BSYNC B6 ;  /* 0x0000000000067941 */ /* 0x000fea0003800000 */
.L_x_3985:
        /* <DEDUP_REMOVED lines=19> */
.L_x_3988:
[----:B------:R-:W-:Y:S05]  /*14420*/  BSYNC B6 ;  /* 0x0000000000067941 */ /* 0x000fea0003800000 */
.L_x_3987:
[----:B------:R-:W-:Y:S01]  /*14430*/  ULDC.64 UR4, c[0x0][0x9f8] ;  /* 0x00027e0000047ab9 */ /* 0x000fe20000000a00 */
[----:B------:R-:W-:Y:S01]  /*14440*/  IMAD.U32 R8, RZ, RZ, UR44 ;  /* 0x0000002cff087e24 */ /* 0x000fe2000f8e00ff */
[----:B------:R-:W-:Y:S01]  /*14450*/  UISETP.NE.U32.AND UP0, UPT, UR4, URZ, UPT ;  /* 0x0000003f0400728c */ /* 0x000fe2000bf05070 */
[----:B------:R-:W-:-:S03]  /*14460*/  IMAD.MOV.U32 R0, RZ, RZ, R16 ;  /* 0x000000ffff007224 */ /* 0x000fc600078e0010 */
        /* <DEDUP_REMOVED lines=23> */
.L_x_4059:
[----:B------:R-:W-:Y:S02]  /*145e0*/  PLOP3.LUT P2, PT, PT, PT, PT, 0x8, 0x0 ;  /* 0x000000000000781c */ /* 0x000fe40003f4e170 */
[----:B-1----:R-:W-:Y:S02]  /*145f0*/  LOP3.LUT R0, R0, 0xfffffffd, RZ, 0xc0, !PT ;  /* 0xfffffffd00007812 */ /* 0x002fe400078ec0ff */
[----:B--2---:R-:W-:-:S09]  /*14600*/  ISETP.NE.AND P0, PT, R14, RZ, PT ;  /* 0x000000ff0e00720c */ /* 0x004fd20003f05270 */
[----:B------:R-:W-:-:S05]  /*14610*/  @P2 LOP3.LUT R0, R0, 0x2, RZ, 0xfc, !PT ;  /* 0x0000000200002812 */ /* 0x000fca00078efcff */
[----:B------:R1:W-:Y:S01]  /*14620*/  STL [R1+0x8], R0 ;  /* 0x0000080001007387 */ /* 0x0003e20000100800 */
[----:B------:R-:W-:Y:S05]  /*14630*/  @P0 BRA `(.L_x_3990) ;  /* 0x0000000400c80947 */ /* 0x000fea0003800000 */
[----:B------:R-:W-:-:S06]  /*14640*/  UIADD3 UR4, UR41, -0x1, URZ ;  /* 0xffffffff29047890 */ /* 0x000fcc000fffe03f */
[----:B-1----:R-:W-:Y:S01]  /*14650*/  IMAD.U32 R0, RZ, RZ, UR4 ;  /* 0x00000004ff007e24 */ /* 0x002fe2000f8e00ff */
[----:B------:R-:W-:-:S03]  /*14660*/  UMOV UR4, 0xffffffff ;  /* 0xffffffff00047882 */ /* 0x000fc60000000000 */
[----:B------:R-:W-:Y:S05]  /*14670*/  BRA.DIV UR4, `(.L_x_3991) ;  /* 0x0000003a04547947 */ /* 0x000fea000b800000 */
[----:B------:R-:W-:-:S13]  /*14680*/  ELECT P6, URZ, PT ;  /* 0x00000000003f782f */ /* 0x000fda00038c0000 */
.L_x_4062:
[----:B------:R-:W-:Y:S05]  /*14690*/  @!P6 BRA `(.L_x_3990) ;  /* 0x0000000400b0e947 */ /* 0x000fea0003800000 */
[----:B------:R-:W-:Y:S01]  /*146a0*/  IMAD.MOV.U32 R16, RZ, RZ, R8 ;  /* 0x000000ffff107224 */ /* 0x000fe200078e0008 */
[----:B------:R-:W-:Y:S06]  /*146b0*/  @!P1 BRA `(.L_x_3992) ;  /* 0x0000000000449947 */ /* 0x000fec0003800000 */
[----:B------:R-:W1:Y:S01]  /*146c0*/  LDC R7, c[0x0][0x43c] ;  /* 0x00010f00ff077b82 */ /* 0x000e620000000800 */
[----:B------:R-:W-:Y:S01]  /*146d0*/  ULDC.64 UR4, c[0x0][0x428] ;  /* 0x00010a0000047ab9 */ /* 0x000fe20000000a00 */
[----:B-1----:R-:W-:-:S13]  /*146e0*/  ISETP.NE.AND P0, PT, R7, 0x1, PT ;  /* 0x000000010700780c */ /* 0x002fda0003f05270 */
[----:B0-----:R-:W0:Y:S02]  /*146f0*/  @P0 LDC.64 R4, c[0x0][0x440] ;  /* 0x00011000ff040b82 */ /* 0x001e240000000a00 */
        /* <DEDUP_REMOVED lines=13> */
.L_x_3992:
[----:B-1----:R-:W0:Y:S04]  /*147d0*/  LDL R3, [R1] ;  /* 0x0000000001037983 */ /* 0x002e280000100800 */
[----:B------:R-:W2:Y:S01]  /*147e0*/  LDL R2, [R1+0x4] ;  /* 0x0000040001027983 */ /* 0x000ea20000100800 */
[----:B------:R-:W1:Y:S02]  /*147f0*/  S2R R8, SR_TID.X ;  /* 0x0000000000087919 */ /* 0x000e640000002100 */
[----:B-1----:R-:W-:-:S04]  /*14800*/  LOP3.LUT R8, R8, 0x7f, RZ, 0xc0, !PT ;  /* 0x0000007f08087812 */ /* 0x002fc800078ec0ff */
[----:B------:R-:W-:Y:S01]  /*14810*/  ISETP.NE.AND P0, PT, R8, RZ, PT ;  /* 0x000000ff0800720c */ /* 0x000fe20003f05270 */
[----:B0-----:R-:W-:Y:S01]  /*14820*/  IMAD R4, R3, 0x8, R17 ;  /* 0x0000000803047824 */ /* 0x001fe200078e0211 */
[----:B--2---:R-:W-:-:S04]  /*14830*/  SHF.L.U32 R3, R2, 0x1f, RZ ;  /* 0x0000001f02037819 */ /* 0x004fc800000006ff */
[----:B------:R-:W0:Y:S02]  /*14840*/  SYNCS.PHASECHK.TRANS64.TRYWAIT P1, [R4+URZ+0x2a880], R3 ;  /* 0x02a88003040075a7 */ /* 0x000e24000802017f */
[----:B0-----:R-:W-:Y:S05]  /*14850*/  @!P1 BRA `(.L_x_3993) ;  /* 0x0000003400fc9947 */ /* 0x001fea0003800000 */
.L_x_4063:
        /* <DEDUP_REMOVED lines=8> */
.L_x_3994:
        /* <DEDUP_REMOVED lines=16> */
[----:B------:R-:W-:Y:S01]  /*149e0*/  UMOV UR13, UR37 ;  /* 0x00000025000d7c82 */ /* 0x000fe20008000000 */
        /* <DEDUP_REMOVED lines=14> */
.L_x_4064:
        /* <DEDUP_REMOVED lines=8> */
.L_x_3996:
        /* <DEDUP_REMOVED lines=33> */
.L_x_3990:
[----:B-1----:R-:W-:Y:S01]  /*14d60*/  VIADD R0, R17, 0x18400 ;  /* 0x0001840011007836 */ /* 0x002fe20000000000 */
        /* <DEDUP_REMOVED lines=9> */
[----:B0-----:R-:W-:Y:S02]  /*14e00*/  IMAD.U32 R4, RZ, RZ, UR6 ;  /* 0x00000006ff047e24 */ /* 0x001fe4000f8e00ff */
        /* <DEDUP_REMOVED lines=11> */
.L_x_3998:
[----:B---3--:R-:W-:Y:S05]  /*14ec0*/  BSYNC B6 ;  /* 0x0000000000067941 */ /* 0x008fea0003800000 */
.L_x_3997:
[----:B------:R-:W1:Y:S01]  /*14ed0*/  S2R R2, SR_TID.X ;  /* 0x0000000000027919 */ /* 0x000e620000002100 */
[----:B------:R-:W2:Y:S01]  /*14ee0*/  LDC R8, c[0x0][0x448] ;  /* 0x00011200ff087b82 */ /* 0x000ea20000000800 */
[----:B------:R-:W-:Y:S01]  /*14ef0*/  USHF.R.S32.HI UR4, URZ, 0x1f, UR36 ;  /* 0x0000001f3f047899 */ /* 0x000fe20008011424 */
[----:B------:R-:W3:Y:S01]  /*14f00*/  S2R R9, SR_TID.X ;  /* 0x0000000000097919 */ /* 0x000ee20000002100 */
[----:B------:R-:W-:Y:S01]  /*14f10*/  ULDC.64 UR8, c[0x0][0x2d8] ;  /* 0x0000b60000087ab9 */ /* 0x000fe20000000a00 */
[----:B------:R-:W-:Y:S02]  /*14f20*/  USHF.R.S32.HI UR7, URZ, 0x1f, UR44 ;  /* 0x0000001f3f077899 */ /* 0x000fe4000801142c */
[----:B------:R-:W-:Y:S02]  /*14f30*/  UIMAD UR6, UR4, UR8, URZ ;  /* 0x00000008040672a4 */ /* 0x000fe4000f8e023f */
[----:B------:R-:W-:Y:S02]  /*14f40*/  UIMAD.WIDE.U32 UR4, UR36, UR8, URZ ;  /* 0x00000008240472a5 */ /* 0x000fe4000f8e003f */
[----:B------:R-:W-:-:S03]  /*14f50*/  UIMAD UR6, UR36, UR9, UR6 ;  /* 0x00000009240672a4 */ /* 0x000fc6000f8e0206 */
[----:B------:R-:W-:Y:S01]  /*14f60*/  ULDC.64 UR8, c[0x0][0x2e0] ;  /* 0x0000b80000087ab9 */ /* 0x000fe20000000a00 */
[----:B------:R-:W-:Y:S02]  /*14f70*/  UIADD3 UR5, UR5, UR6, URZ ;  /* 0x0000000605057290 */ /* 0x000fe4000fffe03f */
[----:B------:R-:W-:Y:S02]  /*14f80*/  UIMAD UR6, UR7, UR8, URZ ;  /* 0x00000008070672a4 */ /* 0x000fe4000f8e023f */
[----:B------:R-:W-:Y:S02]  /*14f90*/  UIMAD.WIDE.U32 UR4, UR44, UR8, UR4 ;  /* 0x000000082c0472a5 */ /* 0x000fe4000f8e0004 */
[----:B------:R-:W-:Y:S01]  /*14fa0*/  UIMAD UR6, UR44, UR9, UR6 ;  /* 0x000000092c0672a4 */ /* 0x000fe2000f8e0206 */
[----:B--2---:R-:W-:-:S03]  /*14fb0*/  ISETP.NE.AND P0, PT, R8, 0x1, PT ;  /* 0x000000010800780c */ /* 0x004fc60003f05270 */
[----:B------:R-:W-:Y:S01]  /*14fc0*/  UIADD3 UR6, UR5, UR6, URZ ;  /* 0x0000000605067290 */ /* 0x000fe2000fffe03f */
[----:B------:R-:W-:Y:S02]  /*14fd0*/  IMAD.U32 R6, RZ, RZ, UR4 ;  /* 0x00000004ff067e24 */ /* 0x000fe4000f8e00ff */
[----:B------:R-:W-:Y:S01]  /*14fe0*/  IMAD.U32 R7, RZ, RZ, UR5 ;  /* 0x00000005ff077e24 */ /* 0x000fe2000f8e00ff */
[----:B------:R-:W-:Y:S01]  /*14ff0*/  ULDC.64 UR4, c[0x0][0x2d0] ;  /* 0x0000b40000047ab9 */ /* 0x000fe20000000a00 */
[C---:B-1----:R-:W-:Y:S01]  /*15000*/  LOP3.LUT R0, R2.reuse, 0x7f, RZ, 0xc0, !PT ;  /* 0x0000007f02007812 */ /* 0x042fe200078ec0ff */
[----:B------:R-:W-:-:S03]  /*15010*/  IMAD.SHL.U32 R2, R2, 0x20, RZ ;  /* 0x0000002002027824 */ /* 0x000fc600078e00ff */
[----:B------:R-:W1:Y:S01]  /*15020*/  S2R R7, SR_TID.X ;  /* 0x0000000000077919 */ /* 0x000e620000002100 */
[----:B------:R-:W-:Y:S01]  /*15030*/  SHF.R.U32.HI R0, RZ, 0x2, R0 ;  /* 0x00000002ff007819 */ /* 0x000fe20000011600 */
[----:B---3--:R-:W-:Y:S01]  /*15040*/  IMAD.SHL.U32 R9, R9, 0x10, RZ ;  /* 0x0000001009097824 */ /* 0x008fe200078e00ff */
[----:B------:R-:W2:Y:S02]  /*15050*/  @P0 LDC R3, c[0x0][0x44c] ;  /* 0x00011300ff030b82 */ /* 0x000ea40000000800 */
[----:B------:R-:W-:Y:S02]  /*15060*/  LOP3.LUT R2, R0, 0x60, R2, 0xf8, !PT ;  /* 0x0000006000027812 */ /* 0x000fe400078ef802 */
[----:B------:R-:W-:-:S03]  /*15070*/  LOP3.LUT R9, R9, 0x30, RZ, 0xc0, !PT ;  /* 0x0000003009097812 */ /* 0x000fc600078ec0ff */
[----:B------:R-:W-:Y:S01]  /*15080*/  VIADD R2, R2, UR42 ;  /* 0x0000002a02027c36 */ /* 0x000fe20008000000 */
[----:B------:R-:W3:Y:S01]  /*15090*/  @P0 LDC R0, c[0x0][0x450] ;  /* 0x00011400ff000b82 */ /* 0x000ee20000000800 */
[C---:B------:R-:W-:Y:S02]  /*150a0*/  LOP3.LUT R11, R9.reuse, 0x40, RZ, 0xfc, !PT ;  /* 0x00000040090b7812 */ /* 0x040fe400078efcff */
[----:B0-----:R-:W-:Y:S01]  /*150b0*/  IMAD.MOV.U32 R4, RZ, RZ, R2 ;  /* 0x000000ffff047224 */ /* 0x001fe200078e0002 */
[----:B------:R-:W-:Y:S01]  /*150c0*/  LOP3.LUT R9, R9, 0x80, RZ, 0xfc, !PT ;  /* 0x0000008009097812 */ /* 0x000fe200078efcff */
[----:B--2---:R-:W-:-:S04]  /*150d0*/  @P0 IMAD.HI.U32 R3, R2, R3, RZ ;  /* 0x0000000302030227 */ /* 0x004fc800078e00ff */
[----:B-1----:R-:W-:Y:S01]  /*150e0*/  IMAD.SHL.U32 R10, R7, 0x10, RZ ;  /* 0x00000010070a7824 */ /* 0x002fe200078e00ff */
[----:B---3--:R-:W-:Y:S01]  /*150f0*/  @P0 SHF.R.U32.HI R4, RZ, R0, R3 ;  /* 0x00000000ff040219 */ /* 0x008fe20000011603 */
[----:B------:R-:W-:-:S03]  /*15100*/  IMAD.U32 R3, RZ, RZ, UR6 ;  /* 0x00000006ff037e24 */ /* 0x000fc6000f8e00ff */
[----:B------:R-:W-:Y:S01]  /*15110*/  LOP3.LUT R10, R10, 0x30, RZ, 0xc0, !PT ;  /* 0x000000300a0a7812 */ /* 0x000fe200078ec0ff */
[----:B------:R-:W-:Y:S01]  /*15120*/  ULDC.64 UR6, c[0x0][0x280] ;  /* 0x0000a00000067ab9 */ /* 0x000fe20000000a00 */
        /* <DEDUP_REMOVED lines=8> */
[----:B------:R-:W-:Y:S02]  /*151b0*/  ULDC.64 UR4, c[0x0][0x2c8] ;  /* 0x0000b20000047ab9 */ /* 0x000fe40000000a00 */
[----:B------:R-:W-:Y:S02]  /*151c0*/  IMAD.IADD R3, R3, 0x1, R5 ;  /* 0x0000000103037824 */ /* 0x000fe400078e0205 */
[----:B------:R-:W-:Y:S02]  /*151d0*/  IMAD R4, R4, UR4, RZ ;  /* 0x0000000404047c24 */ /* 0x000fe4000f8e02ff */
[C---:B------:R-:W-:Y:S01]  /*151e0*/  IMAD.WIDE.U32 R2, R0.reuse, UR4, R2 ;  /* 0x0000000400027c25 */ /* 0x040fe2000f8e0002 */
[----:B------:R-:W-:Y:S02]  /*151f0*/  ULDC UR4, c[0x0][0x2b8] ;  /* 0x0000ae0000047ab9 */ /* 0x000fe40000000800 */
[----:B------:R-:W-:Y:S01]  /*15200*/  ISETP.GE.AND P2, PT, R9, UR4, PT ;  /* 0x0000000409007c0c */ /* 0x000fe2000bf46270 */
[----:B------:R-:W-:Y:S01]  /*15210*/  IMAD R0, R0, UR5, R4 ;  /* 0x0000000500007c24 */ /* 0x000fe2000f8e0204 */
[----:B------:R0:W5:Y:S01]  /*15220*/  LDL R9, [R1+0x24] ;  /* 0x0000240001097983 */ /* 0x0001620000100800 */
[----:B------:R-:W-:-:S02]  /*15230*/  IADD3 R4, P3, R2, UR6, RZ ;  /* 0x0000000602047c10 */ /* 0x000fc4000ff7e0ff */
[----:B------:R-:W-:Y:S02]  /*15240*/  ISETP.GE.AND P0, PT, R10, UR4, PT ;  /* 0x000000040a007c0c */ /* 0x000fe4000bf06270 */
[----:B------:R-:W-:Y:S01]  /*15250*/  ISETP.GE.AND P1, PT, R11, UR4, PT ;  /* 0x000000040b007c0c */ /* 0x000fe2000bf26270 */
[----:B------:R-:W-:Y:S01]  /*15260*/  UMOV UR4, 0xffffffff ;  /* 0xffffffff00047882 */ /* 0x000fe20000000000 */
[----:B------:R-:W-:Y:S02]  /*15270*/  IADD3.X R3, R3, UR7, R0, P3, !PT ;  /* 0x0000000703037c10 */ /* 0x000fe40009ffe400 */
        /* <DEDUP_REMOVED lines=8> */
[----:B------:R-:W-:-:S05]  /*15300*/  VIADD R2, R7, UR42 ;  /* 0x0000002a07027c36 */ /* 0x000fca0008000000 */
[----:B------:R-:W-:-:S13]  /*15310*/  ISETP.GE.AND P4, PT, R2, R0, PT ;  /* 0x000000000200720c */ /* 0x000fda0003f86270 */
[----:B-1----:R-:W-:-:S05]  /*15320*/  @!P4 IADD3 R6, P3, R10, R6, RZ ;  /* 0x000000060a06c210 */ /* 0x002fca0007f7e0ff */
[----:B0-----:R-:W-:-:S04]  /*15330*/  @!P4 IMAD.X R5, RZ, RZ, R5, P3 ;  /* 0x000000ffff05c224 */ /* 0x001fc800018e0605 */
[----:B------:R-:W-:Y:S02]  /*15340*/  @!P4 IMAD.MOV.U32 R7, RZ, RZ, R5 ;  /* 0x000000ffff07c224 */ /* 0x000fe400078e0005 */
[----:B------:R-:W-:-:S03]  /*15350*/  VIADD R5, R2, 0x20 ;  /* 0x0000002002057836 */ /* 0x000fc60000000000 */
        /* <DEDUP_REMOVED lines=25> */
.L_x_4073:
        /* <DEDUP_REMOVED lines=12> */
.L_x_4001:
[----:B------:R-:W-:Y:S05]  /*155b0*/  BSYNC B0 ;  /* 0x0000000000007941 */ /* 0x000fea0003800000 */
.L_x_4000:
[----:B------:R-:W-:Y:S01]  /*155c0*/  NOP ;  /* 0x0000000000007918 */ /* 0x000fe20000000000 */
[----:B------:R-:W-:-:S13]  /*155d0*/  PLOP3.LUT P0, PT, PT, PT, PT, 0x80, 0x0 ;  /* 0x000000000000781c */ /* 0x000fda0003f0f070 */
.L_x_4002:
        /* <DEDUP_REMOVED lines=18> */
.L_x_4074:
[----:B------:R-:W-:Y:S05]  /*15700*/  BSYNC B0 ;  /* 0x0000000000007941 */ /* 0x000fea0003800000 */
.L_x_4003:
[----:B------:R-:W-:-:S04]  /*15710*/  UIADD3 UR4, UR41, -0x2, URZ ;  /* 0xfffffffe29047890 */ /* 0x000fc8000fffe03f */
[----:B------:R-:W-:-:S06]  /*15720*/  UISETP.GE.AND UP0, UPT, UR4, UR40, UPT ;  /* 0x000000280400728c */ /* 0x000fcc000bf06270 */
[----:B------:R-:W-:-:S13]  /*15730*/  PLOP3.LUT P0, PT, PT, PT, UP0, 0x80, 0x0 ;  /* 0x000000000000781c */ /* 0x000fda0003f0f008 */
[----:B------:R-:W-:Y:S05]  /*15740*/  @!P0 BRA `(.L_x_4005) ;  /* 0x00000014000c8947 */ /* 0x000fea0003800000 */
[----:B-1----:R1:W5:Y:S04]  /*15750*/  LDL.LU R0, [R1] ;  /* 0x0000000001007983 */ /* 0x0023680000300800 */
[----:B------:R1:W5:Y:S01]  /*15760*/  LDL.LU R3, [R1+0x4] ;  /* 0x0000040001037983 */ /* 0x0003620000300800 */
[----:B------:R-:W-:-:S07]  /*15770*/  IMAD.U32 R2, RZ, RZ, UR4 ;  /* 0x00000004ff027e24 */ /* 0x000fce000f8e00ff */
.L_x_4029:
        /* <DEDUP_REMOVED lines=35> */
.L_x_4008:
        /* <DEDUP_REMOVED lines=8> */
.L_x_4075:
[----:B------:R-:W-:Y:S05]  /*15a30*/  BSYNC B1 ;  /* 0x0000000000017941 */ /* 0x000fea0003800000 */
.L_x_4009:
        /* <DEDUP_REMOVED lines=9> */
.L_x_4012:
[----:B------:R-:W-:Y:S05]  /*15ad0*/  BSYNC B1 ;  /* 0x0000000000017941 */ /* 0x000fea0003800000 */
.L_x_4011:
        /* <DEDUP_REMOVED lines=12> */
.L_x_4013:
        /* <DEDUP_REMOVED lines=16> */
.L_x_4014:
        /* <DEDUP_REMOVED lines=16> */
.L_x_4015:
        /* <DEDUP_REMOVED lines=13> */
.L_x_4076:
[----:B------:R-:W-:Y:S05]  /*15e70*/  BSYNC B1 ;  /* 0x0000000000017941 */ /* 0x000fea0003800000 */
.L_x_4016:
        /* <DEDUP_REMOVED lines=11> */
.L_x_4019:
[----:B------:R-:W-:Y:S05]  /*15f30*/  BSYNC B1 ;  /* 0x0000000000017941 */ /* 0x000fea0003800000 */
.L_x_4018:
        /* <DEDUP_REMOVED lines=8> */
.L_x_4020:
        /* <DEDUP_REMOVED lines=15> */
.L_x_4021:
        /* <DEDUP_REMOVED lines=15> */
.L_x_4022:
        /* <DEDUP_REMOVED lines=10> */
.L_x_4007:
[----:B------:R-:W-:Y:S05]  /*16240*/  BSYNC B0 ;  /* 0x0000000000007941 */ /* 0x000fea0003800000 */
.L_x_4006:
[----:B------:R-:W-:-:S06]  /*16250*/  UISETP.NE.AND UP0, UPT, UR39, 0x3, UPT ;  /* 0x000000032700788c */ /* 0x000fcc000bf05270 */
[----:B------:R-:W-:-:S13]  /*16260*/  PLOP3.LUT P0, PT, PT, PT, UP0, 0x80, 0x0 ;  /* 0x000000000000781c */ /* 0x000fda0003f0f008 */
[----:B------:R-:W-:Y:S05]  /*16270*/  @!P0 BRA `(.L_x_4023) ;  /* 0x0000000000048947 */ /* 0x000fea0003800000 */
[----:B------:R-:W-:Y:S01]  /*16280*/  BPT.TRAP 0x1 ;  /* 0x000000040000795c */ /* 0x000fe20000300000 */
.L_x_4023:
        /* <DEDUP_REMOVED lines=8> */
.L_x_4077:
[----:B------:R-:W-:Y:S05]  /*16310*/  BSYNC B0 ;  /* 0x0000000000007941 */ /* 0x000fea0003800000 */
.L_x_4024:
[----:B------:R-:W-:Y:S05]  /*16320*/  @!P0 BRA `(.L_x_4026) ;  /* 0x0000000000048947 */ /* 0x000fea0003800000 */
[----:B------:R-:W-:Y:S01]  /*16330*/  BPT.TRAP 0x1 ;  /* 0x000000040000795c */ /* 0x000fe20000300000 */
.L_x_4026:
[----:B------:R-:W-:Y:S01]  /*16340*/  SHF.L.U32 R3, R3, 0x1f, RZ ;  /* 0x0000001f03037819 */ /* 0x000fe200000006ff */
[----:B------:R-:W-:-:S03]  /*16350*/  IMAD R0, R0, 0x6000, RZ ;  /* 0x0000600000007824 */ /* 0x000fc600078e02ff */
[----:B------:R-:W2:Y:S02]  /*16360*/  SYNCS.PHASECHK.TRANS64.TRYWAIT P1, [R12+URZ+0x2a860], R3 ;  /* 0x02a860030c0075a7 */ /* 0x000ea4000802017f */
[----:B--2---:R-:W-:Y:S05]  /*16370*/  @!P1 BRA `(.L_x_4027) ;  /* 0x0000002000fc9947 */ /* 0x004fea0003800000 */
.L_x_4078:
[----:B------:R-:W3:Y:S04]  /*16380*/  LDL R13, [R1+0x1c] ;  /* 0x00001c00010d7983 */ /* 0x000ee80000100800 */
[----:B------:R-:W4:Y:S01]  /*16390*/  LDL R14, [R1+0x18] ;  /* 0x00001800010e7983 */ /* 0x000f220000100800 */
[----:B--2---:R-:W-:Y:S01]  /*163a0*/  LOP3.LUT R3, R0, R18, RZ, 0xfc, !PT ;  /* 0x0000001200037212 */ /* 0x004fe200078efcff */
[----:B------:R-:W-:Y:S05]  /*163b0*/  WARPSYNC.ALL ;  /* 0x0000000000007948 */ /* 0x000fea0003800000 */
[----:B------:R-:W-:-:S05]  /*163c0*/  IMAD.IADD R3, R17, 0x1, R3 ;  /* 0x0000000111037824 */ /* 0x000fca00078e0203 */
[----:B0-----:R-:W0:Y:S02]  /*163d0*/  LDSM.16.MT88.4 R4, [R3+0xc400] ;  /* 0x00c400000304783b */ /* 0x001e240000004200 */
[C-C-:B0-----:R-:W-:Y:S02]  /*163e0*/  PRMT R8, R4.reuse, 0x6420, R5.reuse ;  /* 0x0000642004087816 */ /* 0x141fe40000000005 */
[----:B------:R-:W-:Y:S01]  /*163f0*/  PRMT R9, R4, 0x7531, R5 ;  /* 0x0000753104097816 */ /* 0x000fe20000000005 */
[----:B------:R-:W-:Y:S01]  /*16400*/  VIADD R4, R0, 0x2000 ;  /* 0x0000200000047836 */ /* 0x000fe20000000000 */
[C-C-:B------:R-:W-:Y:S02]  /*16410*/  PRMT R10, R6.reuse, 0x6420, R7.reuse ;  /* 0x00006420060a7816 */ /* 0x140fe40000000007 */
[----:B------:R-:W-:Y:S02]  /*16420*/  PRMT R11, R6, 0x7531, R7 ;  /* 0x00007531060b7816 */ /* 0x000fe40000000007 */
[----:B------:R-:W-:-:S05]  /*16430*/  LOP3.LUT R4, R4, R18, RZ, 0xfc, !PT ;  /* 0x0000001204047212 */ /* 0x000fca00078efcff */
[----:B------:R-:W-:Y:S01]  /*16440*/  IMAD.IADD R4, R17, 0x1, R4 ;  /* 0x0000000111047824 */ /* 0x000fe200078e0204 */
[----:B---3--:R-:W-:Y:S02]  /*16450*/  IADD3 R3, R19, R0, R13 ;  /* 0x0000000013037210 */ /* 0x008fe40007ffe00d */
[----:B------:R-:W-:-:S03]  /*16460*/  LOP3.LUT R13, R18, 0x2800, RZ, 0xfc, !PT ;  /* 0x00002800120d7812 */ /* 0x000fc600078efcff */
[----:B------:R-:W-:Y:S04]  /*16470*/  STSM.16.M88.4 [R3], R8 ;  /* 0x0000000803007844 */ /* 0x000fe80000000200 */
[----:B------:R-:W0:Y:S02]  /*16480*/  LDSM.16.MT88.4 R4, [R4+0xc400] ;  /* 0x00c400000404783b */ /* 0x000e240000004200 */
[C-C-:B0-----:R-:W-:Y:S02]  /*16490*/  PRMT R8, R4.reuse, 0x6420, R5.reuse ;  /* 0x0000642004087816 */ /* 0x141fe40000000005 */
[----:B------:R-:W-:Y:S01]  /*164a0*/  PRMT R9, R4, 0x7531, R5 ;  /* 0x0000753104097816 */ /* 0x000fe20000000005 */
[----:B------:R-:W-:Y:S01]  /*164b0*/  VIADD R4, R0, 0x4000 ;  /* 0x0000400000047836 */ /* 0x000fe20000000000 */
[----:B------:R-:W-:-:S02]  /*164c0*/  PRMT R10, R6, 0x6420, R7 ;  /* 0x00006420060a7816 */ /* 0x000fc40000000007 */
[----:B------:R-:W-:Y:S02]  /*164d0*/  PRMT R11, R6, 0x7531, R7 ;  /* 0x00007531060b7816 */ /* 0x000fe40000000007 */
[----:B------:R-:W-:-:S03]  /*164e0*/  LOP3.LUT R4, R4, R18, RZ, 0xfc, !PT ;  /* 0x0000001204047212 */ /* 0x000fc600078efcff */
[----:B------:R-:W-:Y:S02]  /*164f0*/  STSM.16.M88.4 [R3+0x2000], R8 ;  /* 0x0020000803007844 */ /* 0x000fe40000000200 */
[----:B------:R-:W-:-:S06]  /*16500*/  IMAD.IADD R4, R17, 0x1, R4 ;  /* 0x0000000111047824 */ /* 0x000fcc00078e0204 */
[----:B------:R-:W0:Y:S02]  /*16510*/  LDSM.16.MT88.4 R4, [R4+0xc400] ;  /* 0x00c400000404783b */ /* 0x000e240000004200 */
[C-C-:B0-----:R-:W-:Y:S02]  /*16520*/  PRMT R8, R4.reuse, 0x6420, R5.reuse ;  /* 0x0000642004087816 */ /* 0x141fe40000000005 */
[----:B------:R-:W-:Y:S02]  /*16530*/  PRMT R9, R4, 0x7531, R5 ;  /* 0x0000753104097816 */ /* 0x000fe40000000005 */
[C-C-:B------:R-:W-:Y:S02]  /*16540*/  PRMT R10, R6.reuse, 0x6420, R7.reuse ;  /* 0x00006420060a7816 */ /* 0x140fe40000000007 */
[----:B------:R-:W-:-:S05]  /*16550*/  PRMT R11, R6, 0x7531, R7 ;  /* 0x00007531060b7816 */ /* 0x000fca0000000007 */
[----:B------:R0:W-:Y:S02]  /*16560*/  STSM.16.M88.4 [R3+0x4000], R8 ;  /* 0x0040000803007844 */ /* 0x0001e40000000200 */
[----:B0-----:R-:W-:-:S05]  /*16570*/  LOP3.LUT R3, R0, 0x800, R18, 0xfe, !PT ;  /* 0x0000080000037812 */ /* 0x001fca00078efe12 */
[----:B------:R-:W-:-:S05]  /*16580*/  IMAD.IADD R3, R17, 0x1, R3 ;  /* 0x0000000111037824 */ /* 0x000fca00078e0203 */
[----:B------:R4:W0:Y:S02]  /*16590*/  LDSM.16.MT88.4 R4, [R3+0xc400] ;  /* 0x00c400000304783b */ /* 0x0008240000004200 */
[----:B----4-:R-:W-:Y:S02]  /*165a0*/  IADD3 R3, R19, R14, R0 ;  /* 0x0000000e13037210 */ /* 0x010fe40007ffe000 */
[----:B------:R-:W2:Y:S01]  /*165b0*/  LDL R14, [R1+0x14] ;  /* 0x00001400010e7983 */ /* 0x000ea20000100800 */
[C-C-:B0-----:R-:W-:Y:S02]  /*165c0*/  PRMT R8, R4.reuse, 0x6420, R5.reuse ;  /* 0x0000642004087816 */ /* 0x141fe40000000005 */
[----:B------:R-:W-:Y:S02]  /*165d0*/  PRMT R9, R4, 0x7531, R5 ;  /* 0x0000753104097816 */ /* 0x000fe40000000005 */
[C-C-:B------:R-:W-:Y:S02]  /*165e0*/  PRMT R10, R6.reuse, 0x6420, R7.reuse ;  /* 0x00006420060a7816 */ /* 0x140fe40000000007 */
[----:B------:R-:W-:-:S02]  /*165f0*/  PRMT R11, R6, 0x7531, R7 ;  /* 0x00007531060b7816 */ /* 0x000fc40000000007 */
[----:B------:R-:W-:-:S03]  /*16600*/  IADD3 R4, R17, R13, R0 ;  /* 0x0000000d11047210 */ /* 0x000fc60007ffe000 */
[----:B------:R-:W-:Y:S04]  /*16610*/  STSM.16.M88.4 [R3], R8 ;  /* 0x0000000803007844 */ /* 0x000fe80000000200 */
[----:B------:R-:W0:Y:S01]  /*16620*/  LDSM.16.MT88.4 R4, [R4+0xc400] ;  /* 0x00c400000404783b */ /* 0x000e220000004200 */
[----:B------:R-:W-:Y:S02]  /*16630*/  LOP3.LUT R13, R18, 0x4800, RZ, 0xfc, !PT ;  /* 0x00004800120d7812 */ /* 0x000fe400078efcff */
[C-C-:B0-----:R-:W-:Y:S02]  /*16640*/  PRMT R8, R4.reuse, 0x6420, R5.reuse ;  /* 0x0000642004087816 */ /* 0x141fe40000000005 */
[----:B------:R-:W-:Y:S02]  /*16650*/  PRMT R9, R4, 0x7531, R5 ;  /* 0x0000753104097816 */ /* 0x000fe40000000005 */
[----:B------:R-:W-:-:S02]  /*16660*/  PRMT R10, R6, 0x6420, R7 ;  /* 0x00006420060a7816 */ /* 0x000fc40000000007 */
[----:B------:R-:W-:Y:S02]  /*16670*/  PRMT R11, R6, 0x7531, R7 ;  /* 0x00007531060b7816 */ /* 0x000fe40000000007 */
[----:B------:R-:W-:-:S03]  /*16680*/  IADD3 R4, R17, R13, R0 ;  /* 0x0000000d11047210 */ /* 0x000fc60007ffe000 */
[----:B------:R-:W-:Y:S04]  /*16690*/  STSM.16.M88.4 [R3+0x2000], R8 ;  /* 0x0020000803007844 */ /* 0x000fe80000000200 */
[----:B------:R-:W0:Y:S02]  /*166a0*/  LDSM.16.MT88.4 R4, [R4+0xc400] ;  /* 0x00c400000404783b */ /* 0x000e240000004200 */
[C-C-:B0-----:R-:W-:Y:S02]  /*166b0*/  PRMT R8, R4.reuse, 0x6420, R5.reuse ;  /* 0x0000642004087816 */ /* 0x141fe40000000005 */
[----:B------:R-:W-:Y:S02]  /*166c0*/  PRMT R9, R4, 0x7531, R5 ;  /* 0x0000753104097816 */ /* 0x000fe40000000005 */
[----:B------:R-:W-:-:S02]  /*166d0*/  PRMT R10, R6, 0x6420, R7 ;  /* 0x00006420060a7816 */ /* 0x000fc40000000007 */
[----:B------:R-:W-:-:S05]  /*166e0*/  PRMT R11, R6, 0x7531, R7 ;  /* 0x00007531060b7816 */ /* 0x000fca0000000007 */
[----:B------:R0:W-:Y:S02]  /*166f0*/  STSM.16.M88.4 [R3+0x4000], R8 ;  /* 0x0040000803007844 */ /* 0x0001e40000000200 */
[----:B0-----:R-:W-:-:S05]  /*16700*/  LOP3.LUT R3, R0, 0x1000, R18, 0xfe, !PT ;  /* 0x0000100000037812 */ /* 0x001fca00078efe12 */
[----:B------:R-:W-:-:S05]  /*16710*/  IMAD.IADD R3, R17, 0x1, R3 ;  /* 0x0000000111037824 */ /* 0x000fca00078e0203 */
[----:B------:R2:W0:Y:S02]  /*16720*/  LDSM.16.MT88.4 R4, [R3+0xc400] ;  /* 0x00c400000304783b */ /* 0x0004240000004200 */
[----:B--2---:R-:W-:Y:S02]  /*16730*/  IADD3 R3, R19, R14, R0 ;  /* 0x0000000e13037210 */ /* 0x004fe40007ffe000 */
[----:B------:R-:W2:Y:S01]  /*16740*/  LDL R14, [R1+0x20] ;  /* 0x00002000010e7983 */ /* 0x000ea20000100800 */
[----:B------:R-:W-:Y:S02]  /*16750*/  LOP3.LUT R13, R18, 0x3000, RZ, 0xfc, !PT ;  /* 0x00003000120d7812 */ /* 0x000fe400078efcff */
[C-C-:B0-----:R-:W-:Y:S02]  /*16760*/  PRMT R8, R4.reuse, 0x6420, R5.reuse ;  /* 0x0000642004087816 */ /* 0x141fe40000000005 */
[----:B------:R-:W-:Y:S02]  /*16770*/  PRMT R9, R4, 0x7531, R5 ;  /* 0x0000753104097816 */ /* 0x000fe40000000005 */
[----:B------:R-:W-:-:S02]  /*16780*/  PRMT R10, R6, 0x6420, R7 ;  /* 0x00006420060a7816 */ /* 0x000fc40000000007 */
[----:B------:R-:W-:Y:S02]  /*16790*/  PRMT R11, R6, 0x7531, R7 ;  /* 0x00007531060b7816 */ /* 0x000fe40000000007 */
        /* <DEDUP_REMOVED lines=18> */
[----:B------:R-:W0:Y:S01]  /*168c0*/  LDSM.16.MT88.4 R4, [R3+0xc400] ;  /* 0x00c400000304783b */ /* 0x000e220000004200 */
[----:B------:R-:W-:Y:S02]  /*168d0*/  LOP3.LUT R13, R18, 0x3800, RZ, 0xfc, !PT ;  /* 0x00003800120d7812 */ /* 0x000fe400078efcff */
[C-C-:B0-----:R-:W-:Y:S02]  /*168e0*/  PRMT R8, R4.reuse, 0x6420, R5.reuse ;  /* 0x0000642004087816 */ /* 0x141fe40000000005 */
[----:B------:R-:W-:Y:S02]  /*168f0*/  PRMT R9, R4, 0x7531, R5 ;  /* 0x0000753104097816 */ /* 0x000fe40000000005 */
[C-C-:B------:R-:W-:Y:S02]  /*16900*/  PRMT R10, R6.reuse, 0x6420, R7.reuse ;  /* 0x00006420060a7816 */ /* 0x140fe40000000007 */
[----:B------:R-:W-:Y:S02]  /*16910*/  PRMT R11, R6, 0x7531, R7 ;  /* 0x00007531060b7816 */ /* 0x000fe40000000007 */
[----:B------:R-:W-:-:S02]  /*16920*/  IADD3 R4, R17, R13, R0 ;  /* 0x0000000d11047210 */ /* 0x000fc40007ffe000 */
[----:B------:R-:W-:Y:S02]  /*16930*/  LOP3.LUT R13, R18, 0x5800, RZ, 0xfc, !PT ;  /* 0x00005800120d7812 */ /* 0x000fe400078efcff */
[----:B--2---:R-:W-:-:S05]  /*16940*/  IADD3 R3, R19, R14, R0 ;  /* 0x0000000e13037210 */ /* 0x004fca0007ffe000 */
[----:B------:R-:W-:Y:S04]  /*16950*/  STSM.16.M88.4 [R3], R8 ;  /* 0x0000000803007844 */ /* 0x000fe80000000200 */
[----:B------:R-:W0:Y:S02]  /*16960*/  LDSM.16.MT88.4 R4, [R4+0xc400] ;  /* 0x00c400000404783b */ /* 0x000e240000004200 */
        /* <DEDUP_REMOVED lines=20> */
.L_x_4028:
        /* <DEDUP_REMOVED lines=10> */
[C---:B------:R-:W-:Y:S01]  /*16b50*/  ISETP.GT.AND P0, PT, R2.reuse, UR40, PT ;  /* 0x0000002802007c0c */ /* 0x040fe2000bf04270 */
[----:B------:R-:W-:-:S12]  /*16b60*/  VIADD R2, R2, 0xffffffff ;  /* 0xffffffff02027836 */ /* 0x000fd80000000000 */
[----:B----4-:R-:W-:Y:S05]  /*16b70*/  @P0 BRA `(.L_x_4029) ;  /* 0xffffffec00000947 */ /* 0x010fea000383ffff */
.L_x_4005:
        /* <DEDUP_REMOVED lines=8> */
[----:B-1---5:R-:W2:Y:S02]  /*16c00*/  FLO.U32 R0, UR4 ;  /* 0x0000000400007d00 */ /* 0x022ea400080e0000 */
[----:B--2---:R-:W-:-:S06]  /*16c10*/  ISETP.EQ.U32.AND P1, PT, R0, R2, PT ;  /* 0x000000020000720c */ /* 0x004fcc0003f22070 */
[----:B------:R-:W3:Y:S07]  /*16c20*/  POPC R2, UR4 ;  /* 0x0000000400027d09 */ /* 0x000eee0008000000 */
[----:B---3--:R-:W2:Y:S04]  /*16c30*/  @P1 ATOMG.E.ADD.STRONG.GPU PT, R2, desc[UR48][R4.64], R2 ;  /* 0x00000002040219a8 */ /* 0x008ea800081ee1f0 */
[----:B--2---:R1:W2:Y:S02]  /*16c40*/  SHFL.IDX PT, R2, R2, R0, 0x1f ;  /* 0x00001f0002027589 */ /* 0x0042a400000e0000 */
[----:B-1----:R-:W1:Y:S02]  /*16c50*/  S2R R0, SR_LTMASK ;  /* 0x0000000000007919 */ /* 0x002e640000003900 */
[----:B-1----:R-:W-:-:S06]  /*16c60*/  LOP3.LUT R0, R0, UR4, RZ, 0xc0, !PT ;  /* 0x0000000400007c12 */ /* 0x002fcc000f8ec0ff */
[----:B------:R-:W2:Y:S02]  /*16c70*/  POPC R0, R0 ;  /* 0x0000000000007309 */ /* 0x000ea40000000000 */
[----:B--2---:R-:W-:-:S05]  /*16c80*/  IADD3 R0, R2, UR43, R0 ;  /* 0x0000002b02007c10 */ /* 0x004fca000fffe000 */
[----:B------:R2:W-:Y:S02]  /*16c90*/  STL [R1+0x28], R0 ;  /* 0x0000280001007387 */ /* 0x0005e40000100800 */
.L_x_4031:
[----:B------:R-:W-:Y:S05]  /*16ca0*/  BSYNC B0 ;  /* 0x0000000000007941 */ /* 0x000fea0003800000 */
.L_x_4030:
[----:B------:R-:W-:-:S06]  /*16cb0*/  UISETP.NE.AND UP0, UPT, UR39, 0x3, UPT ;  /* 0x000000032700788c */ /* 0x000fcc000bf05270 */
[----:B------:R-:W-:-:S13]  /*16cc0*/  PLOP3.LUT P1, PT, PT, PT, UP0, 0x80, 0x0 ;  /* 0x000000000000781c */ /* 0x000fda0003f2f008 */
[----:B------:R-:W-:Y:S05]  /*16cd0*/  @!P1 BRA `(.L_x_4032) ;  /* 0x0000000000049947 */ /* 0x000fea0003800000 */
[----:B------:R-:W-:Y:S01]  /*16ce0*/  BPT.TRAP 0x1 ;  /* 0x000000040000795c */ /* 0x000fe20000300000 */
.L_x_4032:
[----:B-----5:R-:W3:Y:S04]  /*16cf0*/  LDL R3, [R1+0x4] ;  /* 0x0000040001037983 */ /* 0x020ee80000100800 */
        /* <DEDUP_REMOVED lines=9> */
.L_x_4079:
[----:B------:R-:W-:Y:S05]  /*16d90*/  BSYNC B0 ;  /* 0x0000000000007941 */ /* 0x000fea0003800000 */
.L_x_4033:
[----:B------:R-:W-:Y:S05]  /*16da0*/  @!P2 BRA `(.L_x_4035) ;  /* 0x000000000004a947 */ /* 0x000fea0003800000 */
[----:B------:R-:W-:Y:S01]  /*16db0*/  BPT.TRAP 0x1 ;  /* 0x000000040000795c */ /* 0x000fe20000300000 */
.L_x_4035:
[----:B-1----:R-:W2:Y:S02]  /*16dc0*/  LDL R0, [R1+0x4] ;  /* 0x0000040001007983 */ /* 0x002ea40000100800 */
[----:B--2---:R-:W-:-:S04]  /*16dd0*/  SHF.L.U32 R0, R0, 0x1f, RZ ;  /* 0x0000001f00007819 */ /* 0x004fc800000006ff */
[----:B------:R-:W1:Y:S02]  /*16de0*/  SYNCS.PHASECHK.TRANS64.TRYWAIT P1, [R2+URZ+0x2a860], R0 ;  /* 0x02a86000020075a7 */ /* 0x000e64000802017f */
[----:B-1----:R-:W-:Y:S05]  /*16df0*/  @!P1 BRA `(.L_x_4036) ;  /* 0x0000001800849947 */ /* 0x002fea0003800000 */
.L_x_4080:
[----:B------:R-:W2:Y:S04]  /*16e00*/  LDL R12, [R1] ;  /* 0x00000000010c7983 */ /* 0x000ea80000100800 */
[----:B------:R-:W3:Y:S04]  /*16e10*/  LDL R13, [R1+0x1c] ;  /* 0x00001c00010d7983 */ /* 0x000ee80000100800 */
[----:B------:R-:W4:Y:S01]  /*16e20*/  LDL R14, [R1+0x18] ;  /* 0x00001800010e7983 */ /* 0x000f220000100800 */
[----:B------:R-:W-:Y:S05]  /*16e30*/  WARPSYNC.ALL ;  /* 0x0000000000007948 */ /* 0x000fea0003800000 */
[----:B--2---:R-:W-:-:S05]  /*16e40*/  IMAD R3, R12, 0x6000, RZ ;  /* 0x000060000c037824 */ /* 0x004fca00078e02ff */
[----:B-1----:R-:W-:-:S05]  /*16e50*/  LOP3.LUT R0, R3, R18, RZ, 0xfc, !PT ;  /* 0x0000001203007212 */ /* 0x002fca00078efcff */
[----:B------:R-:W-:-:S05]  /*16e60*/  IMAD.IADD R0, R17, 0x1, R0 ;  /* 0x0000000111007824 */ /* 0x000fca00078e0200 */
[----:B0-----:R3:W0:Y:S02]  /*16e70*/  LDSM.16.MT88.4 R4, [R0+0xc400] ;  /* 0x00c400000004783b */ /* 0x0016240000004200 */
[----:B---3--:R-:W-:Y:S02]  /*16e80*/  IADD3 R0, R19, R3, R13 ;  /* 0x0000000313007210 */ /* 0x008fe40007ffe00d */
[C-C-:B0-----:R-:W-:Y:S02]  /*16e90*/  PRMT R8, R4.reuse, 0x6420, R5.reuse ;  /* 0x0000642004087816 */ /* 0x141fe40000000005 */
[----:B------:R-:W-:Y:S01]  /*16ea0*/  PRMT R9, R4, 0x7531, R5 ;  /* 0x0000753104097816 */ /* 0x000fe20000000005 */
[----:B------:R-:W-:-:S05]  /*16eb0*/  VIADD R4, R3, 0x2000 ;  /* 0x0000200003047836 */ /* 0x000fca0000000000 */
[----:B------:R-:W-:Y:S02]  /*16ec0*/  LOP3.LUT R4, R4, R18, RZ, 0xfc, !PT ;  /* 0x0000001204047212 */ /* 0x000fe400078efcff */
[C-C-:B------:R-:W-:Y:S02]  /*16ed0*/  PRMT R10, R6.reuse, 0x6420, R7.reuse ;  /* 0x00006420060a7816 */ /* 0x140fe40000000007 */
[----:B------:R-:W-:Y:S01]  /*16ee0*/  PRMT R11, R6, 0x7531, R7 ;  /* 0x00007531060b7816 */ /* 0x000fe20000000007 */
[----:B------:R-:W-:-:S04]  /*16ef0*/  IMAD.IADD R4, R17, 0x1, R4 ;  /* 0x0000000111047824 */ /* 0x000fc800078e0204 */
[----:B------:R-:W-:Y:S04]  /*16f00*/  STSM.16.M88.4 [R0], R8 ;  /* 0x0000000800007844 */ /* 0x000fe80000000200 */
[----:B------:R-:W0:Y:S02]  /*16f10*/  LDSM.16.MT88.4 R4, [R4+0xc400] ;  /* 0x00c400000404783b */ /* 0x000e240000004200 */
[C-C-:B0-----:R-:W-:Y:S02]  /*16f20*/  PRMT R8, R4.reuse, 0x6420, R5.reuse ;  /* 0x0000642004087816 */ /* 0x141fe40000000005 */
[----:B------:R-:W-:Y:S01]  /*16f30*/  PRMT R9, R4, 0x7531, R5 ;  /* 0x0000753104097816 */ /* 0x000fe20000000005 */
[----:B------:R-:W-:-:S05]  /*16f40*/  VIADD R4, R3, 0x4000 ;  /* 0x0000400003047836 */ /* 0x000fca0000000000 */
[----:B------:R-:W-:Y:S02]  /*16f50*/  LOP3.LUT R4, R4, R18, RZ, 0xfc, !PT ;  /* 0x0000001204047212 */ /* 0x000fe400078efcff */
[C-C-:B------:R-:W-:Y:S02]  /*16f60*/  PRMT R10, R6.reuse, 0x6420, R7.reuse ;  /* 0x00006420060a7816 */ /* 0x140fe40000000007 */
[----:B------:R-:W-:Y:S01]  /*16f70*/  PRMT R11, R6, 0x7531, R7 ;  /* 0x00007531060b7816 */ /* 0x000fe20000000007 */
[----:B------:R-:W-:-:S04]  /*16f80*/  IMAD.IADD R4, R17, 0x1, R4 ;  /* 0x0000000111047824 */ /* 0x000fc800078e0204 */
        /* <DEDUP_REMOVED lines=10> */
[----:B----4-:R-:W-:Y:S02]  /*17030*/  IADD3 R0, R19, R14, R3 ;  /* 0x0000000e13007210 */ /* 0x010fe40007ffe003 */
        /* <DEDUP_REMOVED lines=81> */
.L_x_4037:
[----:B------:R-:W2:Y:S01]  /*17550*/  LDL.LU R3, [R1+0x4] ;  /* 0x0000040001037983 */ /* 0x000ea20000300800 */
[----:B-1----:R1:W-:Y:S01]  /*17560*/  SYNCS.ARRIVE.TRANS64.A1T0 RZ, [R2+URZ+0x2a850], RZ ;  /* 0x02a850ff02ff79a7 */ /* 0x0023e2000810003f */
[----:B------:R-:W-:Y:S01]  /*17570*/  VIADD R0, R12, 0x1 ;  /* 0x000000010c007836 */ /* 0x000fe20000000000 */
[----:B------:R-:W-:Y:S04]  /*17580*/  BAR.SYNC.DEFER_BLOCKING 0x2, 0x80 ;  /* 0x0082000000007b1d */ /* 0x000fe80000010000 */
[----:B------:R-:W-:Y:S01]  /*17590*/  ISETP.NE.AND P1, PT, R0, 0x2, PT ;  /* 0x000000020000780c */ /* 0x000fe20003f25270 */
[----:B-1----:R-:W-:-:S03]  /*175a0*/  @!P0 VIADD R2, R2, 0x2a880 ;  /* 0x0002a88002028836 */ /* 0x002fc60000000000 */
[----:B------:R-:W-:Y:S02]  /*175b0*/  SEL R0, R0, RZ, P1 ;  /* 0x000000ff00007207 */ /* 0x000fe40000800000 */
[----:B------:R-:W-:-:S03]  /*175c0*/  @!P0 PRMT R2, RZ, 0x654, R2 ;  /* 0x00000654ff028816 */ /* 0x000fc60000000002 */
[----:B------:R1:W-:Y:S01]  /*175d0*/  STL [R1], R0 ;  /* 0x0000000001007387 */ /* 0x0003e20000100800 */
[----:B------:R3:W-:Y:S02]  /*175e0*/  @!P0 SYNCS.ARRIVE.TRANS64.RED.A1T0 RZ, [R2+URZ], RZ ;  /* 0x000000ff02ff89a7 */ /* 0x0007e4000810043f */
[----:B---3--:R-:W-:-:S04]  /*175f0*/  SEL R2, RZ, 0x1, P1 ;  /* 0x00000001ff027807 */ /* 0x008fc80000800000 */
[----:B--2---:R-:W-:-:S05]  /*17600*/  LOP3.LUT R3, R3, R2, RZ, 0x3c, !PT ;  /* 0x0000000203037212 */ /* 0x004fca00078e3cff */
[----:B------:R1:W-:Y:S02]  /*17610*/  STL [R1+0x4], R3 ;  /* 0x0000040301007387 */ /* 0x0003e40000100800 */
.L_x_3980:
[----:B------:R-:W-:Y:S05]  /*17620*/  BSYNC B7 ;  /* 0x0000000000077941 */ /* 0x000fea0003800000 */
.L_x_3978:
        /* <DEDUP_REMOVED lines=13> */
.L_x_4038:
        /* <DEDUP_REMOVED lines=8> */
.L_x_4039:
[----:B-1----:R-:W2:Y:S01]  /*17780*/  LDL R0, [R1+0x28] ;  /* 0x0000280001007983 */ /* 0x002ea20000100800 */
[----:B------:R-:W-:Y:S02]  /*17790*/  ULDC UR4, c[0x0][0xc38] ;  /* 0x00030e0000047ab9 */ /* 0x000fe40000000800 */
[----:B--2---:R-:W-:-:S13]  /*177a0*/  ISETP.GE.AND P0, PT, R0, UR4, PT ;  /* 0x0000000400007c0c */ /* 0x004fda000bf06270 */
[----:B------:R-:W-:Y:S05]  /*177b0*/  @!P0 BRA `(.L_x_4040) ;  /* 0xffffffbc006c8947 */ /* 0x000fea000383ffff */
.L_x_3969:
        /* <DEDUP_REMOVED lines=12> */
.L_x_4081:
[----:B------:R-:W-:Y:S05]  /*17880*/  BSYNC B0 ;  /* 0x0000000000007941 */ /* 0x000fea0003800000 */
.L_x_4041:
[----:B------:R-:W-:-:S03]  /*17890*/  UMOV UR4, 0xffffffff ;  /* 0xffffffff00047882 */ /* 0x000fc60000000000 */
[----:B------:R-:W-:Y:S05]  /*178a0*/  BRA.DIV UR4, `(.L_x_4043) ;  /* 0x0000001204007947 */ /* 0x000fea000b800000 */
[----:B------:R-:W1:Y:S02]  /*178b0*/  S2R R2, SR_TID.X ;  /* 0x0000000000027919 */ /* 0x000e640000002100 */
[----:B-1----:R-:W-:-:S04]  /*178c0*/  SHF.R.U32.HI R2, RZ, 0x5, R2 ;  /* 0x00000005ff027819 */ /* 0x002fc80000011602 */
[----:B------:R-:W-:-:S05]  /*178d0*/  LOP3.LUT R2, R2, 0x3, RZ, 0xc0, !PT ;  /* 0x0000000302027812 */ /* 0x000fca00078ec0ff */
[----:B------:R1:W2:Y:S02]  /*178e0*/  SHFL.IDX PT, R14, R2, RZ, 0x1f ;  /* 0x00001fff020e7589 */ /* 0x0002a400000e0000 */
.L_x_4084:
[----:B--2---:R-:W-:Y:S01]  /*178f0*/  ISETP.NE.AND P0, PT, R14, RZ, PT ;  /* 0x000000ff0e00720c */ /* 0x004fe20003f05270 */
[----:B------:R-:W-:-:S12]  /*17900*/  BSSY B0, `(.L_x_4044) ;  /* 0x000002e000007945 */ /* 0x000fd80003800000 */
[----:B------:R-:W-:Y:S05]  /*17910*/  @P0 BRA `(.L_x_4045) ;  /* 0x0000000000b00947 */ /* 0x000fea0003800000 */
[----:B------:R-:W-:-:S03]  /*17920*/  UMOV UR4, 0xffffffff ;  /* 0xffffffff00047882 */ /* 0x000fc60000000000 */
[----:B------:R-:W-:Y:S05]  /*17930*/  BRA.DIV UR4, `(.L_x_4046) ;  /* 0x0000001204107947 */ /* 0x000fea000b800000 */
[----:B------:R-:W-:-:S13]  /*17940*/  ELECT P6, URZ, PT ;  /* 0x00000000003f782f */ /* 0x000fda00038c0000 */
.L_x_4087:
[----:B------:R-:W-:Y:S05]  /*17950*/  @!P6 BRA `(.L_x_4045) ;  /* 0x0000000000a0e947 */ /* 0x000fea0003800000 */
[----:B------:R-:W-:-:S06]  /*17960*/  ULOP3.LUT UR4, UR38, 0x2, URZ, 0xfc, !UPT ;  /* 0x0000000226047892 */ /* 0x000fcc000f8efc3f */
[----:B-1----:R-:W-:-:S05]  /*17970*/  IMAD.U32 R2, RZ, RZ, UR4 ;  /* 0x00000004ff027e24 */ /* 0x002fca000f8e00ff */
[----:B------:R-:W-:-:S13]  /*17980*/  ISETP.NE.AND P0, PT, R2, 0x3, PT ;  /* 0x000000030200780c */ /* 0x000fda0003f05270 */
[----:B------:R-:W-:Y:S05]  /*17990*/  @!P0 BRA `(.L_x_4047) ;  /* 0x0000000000048947 */ /* 0x000fea0003800000 */
[----:B------:R-:W-:Y:S01]  /*179a0*/  BPT.TRAP 0x1 ;  /* 0x000000040000795c */ /* 0x000fe20000300000 */
.L_x_4047:
        /* <DEDUP_REMOVED lines=14> */
.L_x_4088:
[----:B------:R-:W1:Y:S02]  /*17a90*/  SYNCS.PHASECHK.TRANS64.TRYWAIT P1, [R7+URZ], R2 ;  /* 0x00000002070075a7 */ /* 0x000e64000802017f */
[----:B-1----:R-:W-:Y:S05]  /*17aa0*/  @!P1 BRA `(.L_x_4049) ;  /* 0x0000000c00e89947 */ /* 0x002fea0003800000 */
.L_x_4089:
[----:B------:R-:W-:Y:S05]  /*17ab0*/  @!P0 BRA `(.L_x_4050) ;  /* 0x0000000000048947 */ /* 0x000fea0003800000 */
[----:B------:R-:W-:Y:S01]  /*17ac0*/  BPT.TRAP 0x1 ;  /* 0x000000040000795c */ /* 0x000fe20000300000 */
.L_x_4050:
[----:B------:R-:W2:Y:S02]  /*17ad0*/  LDL.LU R4, [R1] ;  /* 0x0000000001047983 */ /* 0x000ea40000300800 */
[----:B--2---:R-:W-:-:S04]  /*17ae0*/  IMAD R4, R4, 0x8, R0 ;  /* 0x0000000804047824 */ /* 0x004fc800078e0200 */
[----:B------:R-:W2:Y:S02]  /*17af0*/  SYNCS.PHASECHK.TRANS64.TRYWAIT P1, [R4+URZ+0x2a860], R5 ;  /* 0x02a86005040075a7 */ /* 0x000ea4000802017f */
[----:B--2---:R-:W-:Y:S05]  /*17b00*/  @!P1 BRA `(.L_x_4051) ;  /* 0x0000000c00e49947 */ /* 0x004fea0003800000 */
.L_x_4090:
[----:B------:R-:W-:Y:S05]  /*17b10*/  @!P0 BRA `(.L_x_4052) ;  /* 0x0000000000048947 */ /* 0x000fea0003800000 */
[----:B------:R-:W-:Y:S01]  /*17b20*/  BPT.TRAP 0x1 ;  /* 0x000000040000795c */ /* 0x000fe20000300000 */
.L_x_4052:
[----:B------:R-:W-:-:S04]  /*17b30*/  IMAD R3, R3, 0x8, R0 ;  /* 0x0000000803037824 */ /* 0x000fc800078e0200 */
[----:B------:R-:W3:Y:S02]  /*17b40*/  SYNCS.PHASECHK.TRANS64.TRYWAIT P1, [R3+URZ+0x2a860], R2 ;  /* 0x02a86002030075a7 */ /* 0x000ee4000802017f */
[----:B---3--:R-:W-:Y:S05]  /*17b50*/  @!P1 BRA `(.L_x_4053) ;  /* 0x0000000c00e49947 */ /* 0x008fea0003800000 */
.L_x_4091:
[----:B------:R-:W-:Y:S05]  /*17b60*/  @!P0 BRA `(.L_x_4054) ;  /* 0x0000000000048947 */ /* 0x000fea0003800000 */
[----:B------:R-:W-:Y:S01]  /*17b70*/  BPT.TRAP 0x1 ;  /* 0x000000040000795c */ /* 0x000fe20000300000 */
.L_x_4054:
[----:B------:R-:W4:Y:S02]  /*17b80*/  SYNCS.PHASECHK.TRANS64.TRYWAIT P0, [R4+URZ+0x2a880], R5 ;  /* 0x02a88005040075a7 */ /* 0x000f24000800017f */
[----:B----4-:R-:W-:Y:S05]  /*17b90*/  @!P0 BRA `(.L_x_4055) ;  /* 0x0000000c00e88947 */ /* 0x010fea0003800000 */
.L_x_4056:
[----:B------:R0:W0:Y:S02]  /*17ba0*/  SYNCS.PHASECHK.TRANS64.TRYWAIT P0, [R3+URZ+0x2a880], R2 ;  /* 0x02a88002030075a7 */ /* 0x000024000800017f */
[----:B0-----:R-:W-:Y:S05]  /*17bb0*/  @!P0 NANOSLEEP.SYNCS 0x989680 ;  /* 0x009896800000895d */ /* 0x001fea0003900000 */
[----:B------:R-:W0:Y:S02]  /*17bc0*/  @!P0 SYNCS.PHASECHK.TRANS64 P0, [R3+URZ+0x2a880], R2 ;  /* 0x02a88002030085a7 */ /* 0x000e24000800007f */
[----:B0-----:R-:W-:Y:S05]  /*17bd0*/  @!P0 BRA `(.L_x_4056) ;  /* 0xfffffffc00f08947 */ /* 0x001fea000383ffff */
.L_x_4045:
[----:B------:R-:W-:Y:S05]  /*17be0*/  BSYNC B0 ;  /* 0x0000000000007941 */ /* 0x000fea0003800000 */
.L_x_4044:
[----:B------:R-:W-:Y:S05]  /*17bf0*/  EXIT ;  /* 0x000000000000794d */ /* 0x000fea0003800000 */
.L_x_3878:
[----:B0-----:R-:W-:-:S04]  /*17c00*/  IMAD.U32 R3, RZ, RZ, UR36 ;  /* 0x00000024ff037e24 */ /* 0x001fc8000f8e00ff */
[----:B------:R0:W1:Y:S03]  /*17c10*/  SYNCS.PHASECHK.TRANS64.TRYWAIT P1, [R3+URZ+0x2a800], R6 ;  /* 0x02a80006030075a7 */ /* 0x000066000802017f */
[----:B-1----:R-:W-:Y:S05]  /*17c20*/  @!P1 NANOSLEEP.SYNCS 0x989680 ;  /* 0x009896800000995d */ /* 0x002fea0003900000 */
[----:B------:R-:W1:Y:S02]  /*17c30*/  @!P1 SYNCS.PHASECHK.TRANS64 P1, [R3+URZ+0x2a800], R6 ;  /* 0x02a80006030095a7 */ /* 0x000e64000802007f */
[----:B-1----:R-:W-:Y:S05]  /*17c40*/  @!P1 BRA `(.L_x_3878) ;  /* 0xfffffffc00ec9947 */ /* 0x002fea000383ffff */
[----:B------:R-:W-:Y:S05]  /*17c50*/  BRA `(.L_x_4057) ;  /* 0xfffffea0007c7947 */ /* 0x000fea000383ffff */
.L_x_3882:
[----:B0-----:R0:W2:Y:S02]  /*17c60*/  SYNCS.PHASECHK.TRANS64.TRYWAIT P2, [R9+URZ+0x2a830], R2 ;  /* 0x02a83002090075a7 */ /* 0x0010a4000804017f */
[----:B--2---:R-:W-:Y:S05]  /*17c70*/  @!P2 NANOSLEEP.SYNCS 0x989680 ;  /* 0x009896800000a95d */ /* 0x004fea0003900000 */
[----:B------:R-:W2:Y:S02]  /*17c80*/  @!P2 SYNCS.PHASECHK.TRANS64 P2, [R9+URZ+0x2a830], R2 ;  /* 0x02a830020900a5a7 */ /* 0x000ea4000804007f */
[----:B--2---:R-:W-:Y:S05]  /*17c90*/  @!P2 BRA `(.L_x_3882) ;  /* 0xfffffffc00f0a947 */ /* 0x004fea000383ffff */
[----:B------:R-:W-:Y:S05]  /*17ca0*/  BRA `(.L_x_3881) ;  /* 0xfffffea000a07947 */ /* 0x000fea000383ffff */
.L_x_3898:
[----:B-1----:R-:W-:-:S04]  /*17cb0*/  IMAD.U32 R8, RZ, RZ, UR6 ;  /* 0x00000006ff087e24 */ /* 0x002fc8000f8e00ff */
[----:B------:R1:W2:Y:S03]  /*17cc0*/  SYNCS.PHASECHK.TRANS64.TRYWAIT P2, [R8+URZ+0x2a830], R7 ;  /* 0x02a83007080075a7 */ /* 0x0002a6000804017f */
[----:B--2---:R-:W-:Y:S05]  /*17cd0*/  @!P2 NANOSLEEP.SYNCS 0x989680 ;  /* 0x009896800000a95d */ /* 0x004fea0003900000 */
[----:B------:R-:W2:Y:S02]  /*17ce0*/  @!P2 SYNCS.PHASECHK.TRANS64 P2, [R8+URZ+0x2a830], R7 ;  /* 0x02a830070800a5a7 */ /* 0x000ea4000804007f */
[----:B--2---:R-:W-:Y:S05]  /*17cf0*/  @!P2 BRA `(.L_x_3898) ;  /* 0xfffffffc00eca947 */ /* 0x004fea000383ffff */
[----:B------:R-:W-:Y:S05]  /*17d00*/  BRA `(.L_x_3895) ;  /* 0xfffffedc00587947 */ /* 0x000fea000383ffff */
.L_x_3902:
[----:B-1----:R-:W-:-:S04]  /*17d10*/  IMAD.U32 R8, RZ, RZ, UR6 ;  /* 0x00000006ff087e24 */ /* 0x002fc8000f8e00ff */
[----:B------:R1:W2:Y:S03]  /*17d20*/  SYNCS.PHASECHK.TRANS64.TRYWAIT P2, [R8+URZ+0x2a850], R7 ;  /* 0x02a85007080075a7 */ /* 0x0002a6000804017f */
[----:B--2---:R-:W-:Y:S05]  /*17d30*/  @!P2 NANOSLEEP.SYNCS 0x989680 ;  /* 0x009896800000a95d */ /* 0x004fea0003900000 */
[----:B------:R-:W2:Y:S02]  /*17d40*/  @!P2 SYNCS.PHASECHK.TRANS64 P2, [R8+URZ+0x2a850], R7 ;  /* 0x02a850070800a5a7 */ /* 0x000ea4000804007f */
[----:B--2---:R-:W-:Y:S05]  /*17d50*/  @!P2 BRA `(.L_x_3902) ;  /* 0xfffffffc00eca947 */ /* 0x004fea000383ffff */
[----:B------:R-:W-:Y:S05]  /*17d60*/  BRA `(.L_x_3899) ;  /* 0xfffffedc00f87947 */ /* 0x000fea000383ffff */
.L_x_3920:
[----:B-1----:R-:W-:-:S04]  /*17d70*/  IMAD.U32 R6, RZ, RZ, UR6 ;  /* 0x00000006ff067e24 */ /* 0x002fc8000f8e00ff */
[----:B------:R1:W2:Y:S03]  /*17d80*/  SYNCS.PHASECHK.TRANS64.TRYWAIT P3, [R6+URZ+0x2a830], R5 ;  /* 0x02a83005060075a7 */ /* 0x0002a6000806017f */
[----:B--2---:R-:W-:Y:S05]  /*17d90*/  @!P3 NANOSLEEP.SYNCS 0x989680 ;  /* 0x009896800000b95d */ /* 0x004fea0003900000 */
[----:B------:R-:W2:Y:S02]  /*17da0*/  @!P3 SYNCS.PHASECHK.TRANS64 P3, [R6+URZ+0x2a830], R5 ;  /* 0x02a830050600b5a7 */ /* 0x000ea4000806007f */
[----:B--2---:R-:W-:Y:S05]  /*17db0*/  @!P3 BRA `(.L_x_3920) ;  /* 0xfffffffc00ecb947 */ /* 0x004fea000383ffff */
[----:B------:R-:W-:Y:S05]  /*17dc0*/  BRA `(.L_x_3917) ;  /* 0xffffff1800287947 */ /* 0x000fea000383ffff */
.L_x_3924:
[----:B-1----:R-:W-:-:S04]  /*17dd0*/  IMAD.U32 R6, RZ, RZ, UR6 ;  /* 0x00000006ff067e24 */ /* 0x002fc8000f8e00ff */
[----:B------:R1:W2:Y:S03]  /*17de0*/  SYNCS.PHASECHK.TRANS64.TRYWAIT P2, [R6+URZ+0x2a850], R5 ;  /* 0x02a85005060075a7 */ /* 0x0002a6000804017f */
[----:B--2---:R-:W-:Y:S05]  /*17df0*/  @!P2 NANOSLEEP.SYNCS 0x989680 ;  /* 0x009896800000a95d */ /* 0x004fea0003900000 */
[----:B------:R-:W2:Y:S02]  /*17e00*/  @!P2 SYNCS.PHASECHK.TRANS64 P2, [R6+URZ+0x2a850], R5 ;  /* 0x02a850050600a5a7 */ /* 0x000ea4000804007f */
[----:B--2---:R-:W-:Y:S05]  /*17e10*/  @!P2 BRA `(.L_x_3924) ;  /* 0xfffffffc00eca947 */ /* 0x004fea000383ffff */
[----:B------:R-:W-:Y:S05]  /*17e20*/  BRA `(.L_x_3921) ;  /* 0xffffff1800d47947 */ /* 0x000fea000383ffff */
.L_x_3931:
[----:B-1----:R-:W-:-:S04]  /*17e30*/  IMAD.U32 R6, RZ, RZ, UR6 ;  /* 0x00000006ff067e24 */ /* 0x002fc8000f8e00ff */
[----:B------:R1:W2:Y:S03]  /*17e40*/  SYNCS.PHASECHK.TRANS64.TRYWAIT P3, [R6+URZ+0x2a830], R5 ;  /* 0x02a83005060075a7 */ /* 0x0002a6000806017f */
[----:B--2---:R-:W-:Y:S05]  /*17e50*/  @!P3 NANOSLEEP.SYNCS 0x989680 ;  /* 0x009896800000b95d */ /* 0x004fea0003900000 */
[----:B------:R-:W2:Y:S02]  /*17e60*/  @!P3 SYNCS.PHASECHK.TRANS64 P3, [R6+URZ+0x2a830], R5 ;  /* 0x02a830050600b5a7 */ /* 0x000ea4000806007f */
[----:B--2---:R-:W-:Y:S05]  /*17e70*/  @!P3 BRA `(.L_x_3931) ;  /* 0xfffffffc00ecb947 */ /* 0x004fea000383ffff */
[----:B------:R-:W-:Y:S05]  /*17e80*/  BRA `(.L_x_3928) ;  /* 0xffffff4000347947 */ /* 0x000fea000383ffff */
.L_x_3935:
[----:B-1----:R-:W-:-:S04]  /*17e90*/  IMAD.U32 R6, RZ, RZ, UR6 ;  /* 0x00000006ff067e24 */ /* 0x002fc8000f8e00ff */
[----:B------:R1:W2:Y:S03]  /*17ea0*/  SYNCS.PHASECHK.TRANS64.TRYWAIT P2, [R6+URZ+0x2a850], R5 ;  /* 0x02a85005060075a7 */ /* 0x0002a6000804017f */
[----:B--2---:R-:W-:Y:S05]  /*17eb0*/  @!P2 NANOSLEEP.SYNCS 0x989680 ;  /* 0x009896800000a95d */ /* 0x004fea0003900000 */
[----:B------:R-:W2:Y:S02]  /*17ec0*/  @!P2 SYNCS.PHASECHK.TRANS64 P2, [R6+URZ+0x2a850], R5 ;  /* 0x02a850050600a5a7 */ /* 0x000ea4000804007f */
[----:B--2---:R-:W-:Y:S05]  /*17ed0*/  @!P2 BRA `(.L_x_3935) ;  /* 0xfffffffc00eca947 */ /* 0x004fea000383ffff */
[----:B------:R-:W-:Y:S05]  /*17ee0*/  BRA `(.L_x_3932) ;  /* 0xffffff4000e07947 */ /* 0x000fea000383ffff */
.L_x_3949:
[----:B-1----:R-:W-:-:S04]  /*17ef0*/  IMAD.U32 R7, RZ, RZ, UR9 ;  /* 0x00000009ff077e24 */ /* 0x002fc8000f8e00ff */
[----:B------:R1:W2:Y:S03]  /*17f00*/  SYNCS.PHASECHK.TRANS64.TRYWAIT P1, [R7+URZ+0x2a850], R0 ;  /* 0x02a85000070075a7 */ /* 0x0002a6000802017f */
[----:B--2---:R-:W-:Y:S05]  /*17f10*/  @!P1 NANOSLEEP.SYNCS 0x989680 ;  /* 0x009896800000995d */ /* 0x004fea0003900000 */
[----:B------:R-:W2:Y:S02]  /*17f20*/  @!P1 SYNCS.PHASECHK.TRANS64 P1, [R7+URZ+0x2a850], R0 ;  /* 0x02a85000070095a7 */ /* 0x000ea4000802007f */
[----:B--2---:R-:W-:Y:S05]  /*17f30*/  @!P1 BRA `(.L_x_3949) ;  /* 0xfffffffc00ec9947 */ /* 0x004fea000383ffff */
[----:B------:R-:W-:Y:S05]  /*17f40*/  BRA `(.L_x_3948) ;  /* 0xffffff7800247947 */ /* 0x000fea000383ffff */
.L_x_3989:
[----:B------:R-:W-:Y:S02]  /*17f50*/  IMAD.MOV.U32 R13, RZ, RZ, R4 ;  /* 0x000000ffff0d7224 */ /* 0x000fe400078e0004 */
[----:B------:R-:W-:Y:S02]  /*17f60*/  IMAD.MOV.U32 R12, RZ, RZ, RZ ;  /* 0x000000ffff0c7224 */ /* 0x000fe400078e00ff */
[----:B------:R-:W-:Y:S02]  /*17f70*/  IMAD.MOV.U32 R11, RZ, RZ, 0x1f ;  /* 0x0000001fff0b7424 */ /* 0x000fe400078e00ff */
[----:B------:R-:W-:-:S07]  /*17f80*/  IMAD.MOV.U32 R15, RZ, RZ, -0x1 ;  /* 0xffffffffff0f7424 */ /* 0x000fce00078e00ff */
[----:B-1----:R-:W-:Y:S05]  /*17f90*/  WARPSYNC.COLLECTIVE R15, `(.L_x_4058) ;  /* 0x000000000f087348 */ /* 0x002fea0003c00000 */
[----:B------:R0:W2:Y:S02]  /*17fa0*/  SHFL.IDX P6, R14, R13, R12, R11 ;  /* 0x0000000c0d0e7389 */ /* 0x0000a400000c000b */
[----:B012---:R-:W-:Y:S01]  /*17fb0*/  ENDCOLLECTIVE ;  /* 0x000000000000791b */ /* 0x007fe20003800000 */
.L_x_4058:
[----:B------:R-:W-:Y:S05]  /*17fc0*/  BRA `(.L_x_4059) ;  /* 0xffffffc400847947 */ /* 0x000fea000383ffff */
.L_x_3991:
[----:B------:R-:W-:Y:S01]  /*17fd0*/  BSSY B0, `(.L_x_4060) ;  /* 0x0000006000007945 */ /* 0x000fe20003800000 */
[----:B------:R-:W-:-:S07]  /*17fe0*/  IMAD.MOV.U32 R15, RZ, RZ, -0x1 ;  /* 0xffffffffff0f7424 */ /* 0x000fce00078e00ff */
[----:B0-----:R-:W-:Y:S05]  /*17ff0*/  WARPSYNC.COLLECTIVE R15, `(.L_x_4061) ;  /* 0x000000000f0c7348 */ /* 0x001fea0003c00000 */
[----:B------:R-:W-:Y:S02]  /*18000*/  ELECT P6, UR62, PT ;  /* 0x00000000003e782f */ /* 0x000fe400038c0000 */
[----:B------:R-:W-:Y:S01]  /*18010*/  MOV R14, UR62 ;  /* 0x0000003e000e7c02 */ /* 0x000fe20008000f00 */
[----:B0-----:R-:W-:Y:S10]  /*18020*/  ENDCOLLECTIVE ;  /* 0x000000000000791b */ /* 0x001ff40003800000 */
.L_x_4061:
[----:B------:R-:W-:Y:S05]  /*18030*/  BSYNC B0 ;  /* 0x0000000000007941 */ /* 0x000fea0003800000 */
.L_x_4060:
[----:B------:R-:W-:Y:S05]  /*18040*/  BRA `(.L_x_4062) ;  /* 0xffffffc400907947 */ /* 0x000fea000383ffff */
.L_x_3993:
[----:B0-----:R0:W1:Y:S02]  /*18050*/  SYNCS.PHASECHK.TRANS64.TRYWAIT P1, [R4+URZ+0x2a880], R3 ;  /* 0x02a88003040075a7 */ /* 0x001064000802017f */
[----:B-1----:R-:W-:Y:S05]  /*18060*/  @!P1 NANOSLEEP.SYNCS 0x989680 ;  /* 0x009896800000995d */ /* 0x002fea0003900000 */
[----:B------:R-:W1:Y:S02]  /*18070*/  @!P1 SYNCS.PHASECHK.TRANS64 P1, [R4+URZ+0x2a880], R3 ;  /* 0x02a88003040095a7 */ /* 0x000e64000802007f */
[----:B-1----:R-:W-:Y:S05]  /*18080*/  @!P1 BRA `(.L_x_3993) ;  /* 0xfffffffc00f09947 */ /* 0x002fea000383ffff */
[----:B------:R-:W-:Y:S05]  /*18090*/  BRA `(.L_x_4063) ;  /* 0xffffffc400f07947 */ /* 0x000fea000383ffff */
.L_x_3995:
[----:B-1----:R1:W2:Y:S02]  /*180a0*/  SYNCS.PHASECHK.TRANS64.TRYWAIT P1, [R4+URZ+0x2a840], R3 ;  /* 0x02a84003040075a7 */ /* 0x0022a4000802017f */
[----:B--2---:R-:W-:Y:S05]  /*180b0*/  @!P1 NANOSLEEP.SYNCS 0x989680 ;  /* 0x009896800000995d */ /* 0x004fea0003900000 */
[----:B------:R-:W2:Y:S02]  /*180c0*/  @!P1 SYNCS.PHASECHK.TRANS64 P1, [R4+URZ+0x2a840], R3 ;  /* 0x02a84003040095a7 */ /* 0x000ea4000802007f */
[----:B--2---:R-:W-:Y:S05]  /*180d0*/  @!P1 BRA `(.L_x_3995) ;  /* 0xfffffffc00f09947 */ /* 0x004fea000383ffff */
[----:B------:R-:W-:Y:S05]  /*180e0*/  BRA `(.L_x_4064) ;  /* 0xffffffc800787947 */ /* 0x000fea000383ffff */
.L_x_3999:
[----:B------:R-:W-:Y:S01]  /*180f0*/  IMAD.MOV.U32 R13, RZ, RZ, R3 ;  /* 0x000000ffff0d7224 */ /* 0x000fe200078e0003 */
[----:B------:R-:W-:Y:S01]  /*18100*/  LOP3.LUT R7, R7, 0x7f, RZ, 0xc0, !PT ;  /* 0x0000007f07077812 */ /* 0x000fe200078ec0ff */
[----:B------:R-:W-:Y:S02]  /*18110*/  IMAD.MOV.U32 R12, RZ, RZ, RZ ;  /* 0x000000ffff0c7224 */ /* 0x000fe400078e00ff */
[----:B------:R-:W-:Y:S01]  /*18120*/  IMAD.MOV.U32 R11, RZ, RZ, 0x1c1f ;  /* 0x00001c1fff0b7424 */ /* 0x000fe200078e00ff */
[----:B------:R-:W-:Y:S01]  /*18130*/  SHF.R.U32.HI R7, RZ, 0x2, R7 ;  /* 0x00000002ff077819 */ /* 0x000fe20000011607 */
[----:B------:R-:W-:-:S04]  /*18140*/  IMAD.MOV.U32 R15, RZ, RZ, -0x1 ;  /* 0xffffffffff0f7424 */ /* 0x000fc800078e00ff */
[----:B------:R-:W-:-:S07]  /*18150*/  VIADD R2, R7, UR42 ;  /* 0x0000002a07027c36 */ /* 0x000fce0008000000 */
[----:B-----5:R-:W-:Y:S05]  /*18160*/  WARPSYNC.COLLECTIVE R15, `(.L_x_4065) ;  /* 0x000000000f087348 */ /* 0x020fea0003c00000 */
[----:B------:R0:W1:Y:S02]  /*18170*/  SHFL.IDX P6, R14, R13, R12, R11 ;  /* 0x0000000c0d0e7389 */ /* 0x00006400000c000b */
[----:B01---5:R-:W-:Y:S01]  /*18180*/  ENDCOLLECTIVE ;  /* 0x000000000000791b */ /* 0x023fe20003800000 */
.L_x_4065:
[----:B------:R-:W-:Y:S02]  /*18190*/  IMAD.MOV.U32 R13, RZ, RZ, R4 ;  /* 0x000000ffff0d7224 */ /* 0x000fe400078e0004 */
[----:B------:R-:W-:-:S07]  /*181a0*/  IMAD.MOV.U32 R5, RZ, RZ, R14 ;  /* 0x000000ffff057224 */ /* 0x000fce00078e000e */
[----:B------:R-:W-:Y:S05]  /*181b0*/  WARPSYNC.COLLECTIVE R15, `(.L_x_4066) ;  /* 0x000000000f087348 */ /* 0x000fea0003c00000 */
[----:B------:R0:W1:Y:S02]  /*181c0*/  SHFL.IDX P6, R14, R13, R12, R11 ;  /* 0x0000000c0d0e7389 */ /* 0x00006400000c000b */
[----:B01----:R-:W-:Y:S01]  /*181d0*/  ENDCOLLECTIVE ;  /* 0x000000000000791b */ /* 0x003fe20003800000 */
.L_x_4066:
        /* <DEDUP_REMOVED lines=9> */
.L_x_4067:
        /* <DEDUP_REMOVED lines=16> */
.L_x_4068:
[----:B------:R-:W-:Y:S02]  /*18370*/  IMAD.MOV.U32 R13, RZ, RZ, R3 ;  /* 0x000000ffff0d7224 */ /* 0x000fe400078e0003 */
[----:B------:R-:W-:Y:S02]  /*18380*/  IMAD.MOV.U32 R12, RZ, RZ, 0x2 ;  /* 0x00000002ff0c7424 */ /* 0x000fe400078e00ff */
[----:B------:R-:W-:-:S07]  /*18390*/  IMAD.MOV.U32 R6, RZ, RZ, R14 ;  /* 0x000000ffff067224 */ /* 0x000fce00078e000e */
[----:B------:R-:W-:Y:S05]  /*183a0*/  WARPSYNC.COLLECTIVE R15, `(.L_x_4069) ;  /* 0x000000000f087348 */ /* 0x000fea0003c00000 */
[----:B------:R0:W1:Y:S02]  /*183b0*/  SHFL.IDX P6, R14, R13, R12, R11 ;  /* 0x0000000c0d0e7389 */ /* 0x00006400000c000b */
[----:B01----:R-:W-:Y:S01]  /*183c0*/  ENDCOLLECTIVE ;  /* 0x000000000000791b */ /* 0x003fe20003800000 */
.L_x_4069:
        /* <DEDUP_REMOVED lines=16> */
.L_x_4070:
[----:B------:R-:W-:Y:S02]  /*184d0*/  IMAD.MOV.U32 R13, RZ, RZ, R3 ;  /* 0x000000ffff0d7224 */ /* 0x000fe400078e0003 */
[----:B------:R-:W-:Y:S02]  /*184e0*/  IMAD.MOV.U32 R12, RZ, RZ, 0x3 ;  /* 0x00000003ff0c7424 */ /* 0x000fe400078e00ff */
[----:B------:R-:W-:-:S07]  /*184f0*/  IMAD.MOV.U32 R6, RZ, RZ, R14 ;  /* 0x000000ffff067224 */ /* 0x000fce00078e000e */
[----:B------:R-:W-:Y:S05]  /*18500*/  WARPSYNC.COLLECTIVE R15, `(.L_x_4071) ;  /* 0x000000000f087348 */ /* 0x000fea0003c00000 */
[----:B------:R0:W1:Y:S02]  /*18510*/  SHFL.IDX P6, R14, R13, R12, R11 ;  /* 0x0000000c0d0e7389 */ /* 0x00006400000c000b */
[----:B01----:R-:W-:Y:S01]  /*18520*/  ENDCOLLECTIVE ;  /* 0x000000000000791b */ /* 0x003fe20003800000 */
.L_x_4071:
        /* <DEDUP_REMOVED lines=14> */
.L_x_4072:
[----:B------:R-:W-:Y:S01]  /*18610*/  IMAD.MOV.U32 R4, RZ, RZ, R14 ;  /* 0x000000ffff047224 */ /* 0x000fe200078e000e */
[----:B------:R-:W-:Y:S06]  /*18620*/  BRA `(.L_x_4073) ;  /* 0xffffffcc00b07947 */ /* 0x000fec000383ffff */
.L_x_4004:
[----:B-1----:R1:W2:Y:S02]  /*18630*/  SYNCS.PHASECHK.TRANS64.TRYWAIT P0, [R17+URZ+0x2a820], R0 ;  /* 0x02a82000110075a7 */ /* 0x0022a4000800017f */
[----:B--2---:R-:W-:Y:S05]  /*18640*/  @!P0 NANOSLEEP.SYNCS 0x989680 ;  /* 0x009896800000895d */ /* 0x004fea0003900000 */
[----:B------:R-:W2:Y:S02]  /*18650*/  @!P0 SYNCS.PHASECHK.TRANS64 P0, [R17+URZ+0x2a820], R0 ;  /* 0x02a82000110085a7 */ /* 0x000ea4000800007f */
[----:B--2---:R-:W-:Y:S05]  /*18660*/  @!P0 BRA `(.L_x_4004) ;  /* 0xfffffffc00f08947 */ /* 0x004fea000383ffff */
[----:B------:R-:W-:Y:S05]  /*18670*/  BRA `(.L_x_4074) ;  /* 0xffffffd000207947 */ /* 0x000fea000383ffff */
.L_x_4010:
[----:B0-----:R0:W2:Y:S02]  /*18680*/  SYNCS.PHASECHK.TRANS64.TRYWAIT P0, [R6+URZ+0x2a880], R5 ;  /* 0x02a88005060075a7 */ /* 0x0010a4000800017f */
[----:B--2---:R-:W-:Y:S05]  /*18690*/  @!P0 NANOSLEEP.SYNCS 0x989680 ;  /* 0x009896800000895d */ /* 0x004fea0003900000 */
[----:B------:R-:W2:Y:S02]  /*186a0*/  @!P0 SYNCS.PHASECHK.TRANS64 P0, [R6+URZ+0x2a880], R5 ;  /* 0x02a88005060085a7 */ /* 0x000ea4000800007f */
[----:B--2---:R-:W-:Y:S05]  /*186b0*/  @!P0 BRA `(.L_x_4010) ;  /* 0xfffffffc00f08947 */ /* 0x004fea000383ffff */
[----:B------:R-:W-:Y:S05]  /*186c0*/  BRA `(.L_x_4075) ;  /* 0xffffffd000d87947 */ /* 0x000fea000383ffff */
.L_x_4017:
[----:B--2---:R2:W3:Y:S02]  /*186d0*/  SYNCS.PHASECHK.TRANS64.TRYWAIT P0, [R6+URZ+0x2a840], R5 ;  /* 0x02a84005060075a7 */ /* 0x0044e4000800017f */
[----:B---3--:R-:W-:Y:S05]  /*186e0*/  @!P0 NANOSLEEP.SYNCS 0x989680 ;  /* 0x009896800000895d */ /* 0x008fea0003900000 */
[----:B------:R-:W3:Y:S02]  /*186f0*/  @!P0 SYNCS.PHASECHK.TRANS64 P0, [R6+URZ+0x2a840], R5 ;  /* 0x02a84005060085a7 */ /* 0x000ee4000800007f */
[----:B---3--:R-:W-:Y:S05]  /*18700*/  @!P0 BRA `(.L_x_4017) ;  /* 0xfffffffc00f08947 */ /* 0x008fea000383ffff */
[----:B------:R-:W-:Y:S05]  /*18710*/  BRA `(.L_x_4076) ;  /* 0xffffffd400d47947 */ /* 0x000fea000383ffff */
.L_x_4025:
[----:B0-----:R0:W2:Y:S02]  /*18720*/  SYNCS.PHASECHK.TRANS64.TRYWAIT P1, [R12+URZ+0x2a870], R4 ;  /* 0x02a870040c0075a7 */ /* 0x0010a4000802017f */
[----:B--2---:R-:W-:Y:S05]  /*18730*/  @!P1 NANOSLEEP.SYNCS 0x989680 ;  /* 0x009896800000995d */ /* 0x004fea0003900000 */
[----:B------:R-:W2:Y:S02]  /*18740*/  @!P1 SYNCS.PHASECHK.TRANS64 P1, [R12+URZ+0x2a870], R4 ;  /* 0x02a870040c0095a7 */ /* 0x000ea4000802007f */
[----:B--2---:R-:W-:Y:S05]  /*18750*/  @!P1 BRA `(.L_x_4025) ;  /* 0xfffffffc00f09947 */ /* 0x004fea000383ffff */
[----:B------:R-:W-:Y:S05]  /*18760*/  BRA `(.L_x_4077) ;  /* 0xffffffd800e87947 */ /* 0x000fea000383ffff */
.L_x_4027:
[----:B--2---:R2:W3:Y:S02]  /*18770*/  SYNCS.PHASECHK.TRANS64.TRYWAIT P1, [R12+URZ+0x2a860], R3 ;  /* 0x02a860030c0075a7 */ /* 0x0044e4000802017f */
[----:B---3--:R-:W-:Y:S05]  /*18780*/  @!P1 NANOSLEEP.SYNCS 0x989680 ;  /* 0x009896800000995d */ /* 0x008fea0003900000 */
[----:B------:R-:W3:Y:S02]  /*18790*/  @!P1 SYNCS.PHASECHK.TRANS64 P1, [R12+URZ+0x2a860], R3 ;  /* 0x02a860030c0095a7 */ /* 0x000ee4000802007f */
[----:B---3--:R-:W-:Y:S05]  /*187a0*/  @!P1 BRA `(.L_x_4027) ;  /* 0xfffffffc00f09947 */ /* 0x008fea000383ffff */
[----:B------:R-:W-:Y:S05]  /*187b0*/  BRA `(.L_x_4078) ;  /* 0xffffffd800f07947 */ /* 0x000fea000383ffff */
.L_x_4034:
[----:B-1----:R1:W2:Y:S02]  /*187c0*/  SYNCS.PHASECHK.TRANS64.TRYWAIT P1, [R2+URZ+0x2a870], R0 ;  /* 0x02a87000020075a7 */ /* 0x0022a4000802017f */
[----:B--2---:R-:W-:Y:S05]  /*187d0*/  @!P1 NANOSLEEP.SYNCS 0x989680 ;  /* 0x009896800000995d */ /* 0x004fea0003900000 */
[----:B------:R-:W2:Y:S02]  /*187e0*/  @!P1 SYNCS.PHASECHK.TRANS64 P1, [R2+URZ+0x2a870], R0 ;  /* 0x02a87000020095a7 */ /* 0x000ea4000802007f */
[----:B--2---:R-:W-:Y:S05]  /*187f0*/  @!P1 BRA `(.L_x_4034) ;  /* 0xfffffffc00f09947 */ /* 0x004fea000383ffff */
[----:B------:R-:W-:Y:S05]  /*18800*/  BRA `(.L_x_4079) ;  /* 0xffffffe400607947 */ /* 0x000fea000383ffff */
.L_x_4036:
[----:B-1----:R1:W2:Y:S02]  /*18810*/  SYNCS.PHASECHK.TRANS64.TRYWAIT P1, [R2+URZ+0x2a860], R0 ;  /* 0x02a86000020075a7 */ /* 0x0022a4000802017f */
[----:B--2---:R-:W-:Y:S05]  /*18820*/  @!P1 NANOSLEEP.SYNCS 0x989680 ;  /* 0x009896800000995d */ /* 0x004fea0003900000 */
[----:B------:R-:W2:Y:S02]  /*18830*/  @!P1 SYNCS.PHASECHK.TRANS64 P1, [R2+URZ+0x2a860], R0 ;  /* 0x02a86000020095a7 */ /* 0x000ea4000802007f */
[----:B--2---:R-:W-:Y:S05]  /*18840*/  @!P1 BRA `(.L_x_4036) ;  /* 0xfffffffc00f09947 */ /* 0x004fea000383ffff */
[----:B------:R-:W-:Y:S05]  /*18850*/  BRA `(.L_x_4080) ;  /* 0xffffffe400687947 */ /* 0x000fea000383ffff */
.L_x_4042:
[----:B0-----:R0:W1:Y:S02]  /*18860*/  SYNCS.PHASECHK.TRANS64.TRYWAIT P0, [R0+URZ+0x2a820], R3 ;  /* 0x02a82003000075a7 */ /* 0x001064000800017f */
[----:B-1----:R-:W-:Y:S05]  /*18870*/  @!P0 NANOSLEEP.SYNCS 0x989680 ;  /* 0x009896800000895d */ /* 0x002fea0003900000 */
[----:B------:R-:W1:Y:S02]  /*18880*/  @!P0 SYNCS.PHASECHK.TRANS64 P0, [R0+URZ+0x2a820], R3 ;  /* 0x02a82003000085a7 */ /* 0x000e64000800007f */
[----:B-1----:R-:W-:Y:S05]  /*18890*/  @!P0 BRA `(.L_x_4042) ;  /* 0xfffffffc00f08947 */ /* 0x002fea000383ffff */
[----:B------:R-:W-:Y:S05]  /*188a0*/  BRA `(.L_x_4081) ;  /* 0xffffffec00f47947 */ /* 0x000fea000383ffff */
.L_x_4043:
        /* <DEDUP_REMOVED lines=11> */
.L_x_4083:
[----:B------:R-:W-:Y:S05]  /*18960*/  BSYNC B0 ;  /* 0x0000000000007941 */ /* 0x000fea0003800000 */
.L_x_4082:
[----:B------:R-:W-:Y:S05]  /*18970*/  BRA `(.L_x_4084) ;  /* 0xffffffec00dc7947 */ /* 0x000fea000383ffff */
.L_x_4046:
[----:B------:R-:W-:Y:S01]  /*18980*/  BSSY B1, `(.L_x_4085) ;  /* 0x0000006000017945 */ /* 0x000fe20003800000 */
[----:B------:R-:W-:-:S07]  /*18990*/  IMAD.MOV.U32 R15, RZ, RZ, -0x1 ;  /* 0xffffffffff0f7424 */ /* 0x000fce00078e00ff */
[----:B01----:R-:W-:Y:S05]  /*189a0*/  WARPSYNC.COLLECTIVE R15, `(.L_x_4086) ;  /* 0x000000000f0c7348 */ /* 0x003fea0003c00000 */
[----:B------:R-:W-:Y:S02]  /*189b0*/  ELECT P6, UR62, PT ;  /* 0x00000000003e782f */ /* 0x000fe400038c0000 */
[----:B------:R-:W-:Y:S01]  /*189c0*/  MOV R14, UR62 ;  /* 0x0000003e000e7c02 */ /* 0x000fe20008000f00 */
[----:B01----:R-:W-:Y:S10]  /*189d0*/  ENDCOLLECTIVE ;  /* 0x000000000000791b */ /* 0x003ff40003800000 */
.L_x_4086:
[----:B------:R-:W-:Y:S05]  /*189e0*/  BSYNC B1 ;  /* 0x0000000000017941 */ /* 0x000fea0003800000 */
.L_x_4085:
[----:B------:R-:W-:Y:S05]  /*189f0*/  BRA `(.L_x_4087) ;  /* 0xffffffec00d47947 */ /* 0x000fea000383ffff */
.L_x_4048:
[----:B0-----:R0:W1:Y:S02]  /*18a00*/  SYNCS.PHASECHK.TRANS64.TRYWAIT P1, [R6+URZ], R5 ;  /* 0x00000005060075a7 */ /* 0x001064000802017f */
[----:B-1----:R-:W-:Y:S05]  /*18a10*/  @!P1 NANOSLEEP.SYNCS 0x989680 ;  /* 0x009896800000995d */ /* 0x002fea0003900000 */
[----:B------:R-:W1:Y:S02]  /*18a20*/  @!P1 SYNCS.PHASECHK.TRANS64 P1, [R6+URZ], R5 ;  /* 0x00000005060095a7 */ /* 0x000e64000802007f */
[----:B-1----:R-:W-:Y:S05]  /*18a30*/  @!P1 BRA `(.L_x_4048) ;  /* 0xfffffffc00f09947 */ /* 0x002fea000383ffff */
[----:B------:R-:W-:Y:S05]  /*18a40*/  BRA `(.L_x_4088) ;  /* 0xfffffff000107947 */ /* 0x000fea000383ffff */
.L_x_4049:
[----:B-1----:R1:W2:Y:S02]  /*18a50*/  SYNCS.PHASECHK.TRANS64.TRYWAIT P1, [R7+URZ], R2 ;  /* 0x00000002070075a7 */ /* 0x0022a4000802017f */
[----:B--2---:R-:W-:Y:S05]  /*18a60*/  @!P1 NANOSLEEP.SYNCS 0x989680 ;  /* 0x009896800000995d */ /* 0x004fea0003900000 */
[----:B------:R-:W2:Y:S02]  /*18a70*/  @!P1 SYNCS.PHASECHK.TRANS64 P1, [R7+URZ], R2 ;  /* 0x00000002070095a7 */ /* 0x000ea4000802007f */
[----:B--2---:R-:W-:Y:S05]  /*18a80*/  @!P1 BRA `(.L_x_4049) ;  /* 0xfffffffc00f09947 */ /* 0x004fea000383ffff */
[----:B------:R-:W-:Y:S05]  /*18a90*/  BRA `(.L_x_4089) ;  /* 0xfffffff000047947 */ /* 0x000fea000383ffff */
.L_x_4051:
[----:B--2---:R2:W3:Y:S02]  /*18aa0*/  SYNCS.PHASECHK.TRANS64.TRYWAIT P1, [R4+URZ+0x2a860], R5 ;  /* 0x02a86005040075a7 */ /* 0x0044e4000802017f */
[----:B---3--:R-:W-:Y:S05]  /*18ab0*/  @!P1 NANOSLEEP.SYNCS 0x989680 ;  /* 0x009896800000995d */ /* 0x008fea0003900000 */
[----:B------:R-:W3:Y:S02]  /*18ac0*/  @!P1 SYNCS.PHASECHK.TRANS64 P1, [R4+URZ+0x2a860], R5 ;  /* 0x02a86005040095a7 */ /* 0x000ee4000802007f */
[----:B---3--:R-:W-:Y:S05]  /*18ad0*/  @!P1 BRA `(.L_x_4051) ;  /* 0xfffffffc00f09947 */ /* 0x008fea000383ffff */
[----:B------:R-:W-:Y:S05]  /*18ae0*/  BRA `(.L_x_4090) ;  /* 0xfffffff000087947 */ /* 0x000fea000383ffff */
.L_x_4053:
[----:B---3--:R3:W4:Y:S02]  /*18af0*/  SYNCS.PHASECHK.TRANS64.TRYWAIT P1, [R3+URZ+0x2a860], R2 ;  /* 0x02a86002030075a7 */ /* 0x008724000802017f */
[----:B----4-:R-:W-:Y:S05]  /*18b00*/  @!P1 NANOSLEEP.SYNCS 0x989680 ;  /* 0x009896800000995d */ /* 0x010fea0003900000 */
[----:B------:R-:W4:Y:S02]  /*18b10*/  @!P1 SYNCS.PHASECHK.TRANS64 P1, [R3+URZ+0x2a860], R2 ;  /* 0x02a86002030095a7 */ /* 0x000f24000802007f */
[----:B----4-:R-:W-:Y:S05]  /*18b20*/  @!P1 BRA `(.L_x_4053) ;  /* 0xfffffffc00f09947 */ /* 0x010fea000383ffff */
[----:B------:R-:W-:Y:S05]  /*18b30*/  BRA `(.L_x_4091) ;  /* 0xfffffff000087947 */ /* 0x000fea000383ffff */
.L_x_4055:
[----:B----4-:R4:W0:Y:S02]  /*18b40*/  SYNCS.PHASECHK.TRANS64.TRYWAIT P0, [R4+URZ+0x2a880], R5 ;  /* 0x02a88005040075a7 */ /* 0x010824000800017f */
[----:B0-----:R-:W-:Y:S05]  /*18b50*/  @!P0 NANOSLEEP.SYNCS 0x989680 ;  /* 0x009896800000895d */ /* 0x001fea0003900000 */
[----:B------:R-:W0:Y:S02]  /*18b60*/  @!P0 SYNCS.PHASECHK.TRANS64 P0, [R4+URZ+0x2a880], R5 ;  /* 0x02a88005040085a7 */ /* 0x000e24000800007f */
[----:B0-----:R-:W-:Y:S05]  /*18b70*/  @!P0 BRA `(.L_x_4055) ;  /* 0xfffffffc00f08947 */ /* 0x001fea000383ffff */
[----:B------:R-:W-:Y:S05]  /*18b80*/  BRA `(.L_x_4056) ;  /* 0xfffffff000047947 */ /* 0x000fea000383ffff */
.L_x_4092:
        /* <DEDUP_REMOVED lines=15> */
.L_x_12966:


//--------------------- .text._ZN7cutlass13device_kernelIN5flash11enable_sm90INS1_16FlashAttnFwdSm90INS1_25CollectiveMainloopFwdSm90ILi2EN4cute5tupleIJNS5_1CILi1EEES8_S8_EEENS6_IJNS7_ILi128EEESA_NS7_ILi192EEEEEELi192ENS_12float_e4m3_tEfNS_4arch4Sm90ELb0ELb1ELb1ELb1ELb0ELb0ELb0ELb1ELb1ELb1ELb0ELb0EEENS1_21CollectiveEpilogueFwdINS6_IJSA_SB_SA_EEES9_NS_10bfloat16_tESF_Li256ELb1ELb1ELb0ELb1EEENS1_36VarlenDynamicPersistentTileSchedulerILi128ELi128ELi256ELi128ELb0ELb1ELb1ELb1ELb0ELb1EEEEEEEEEvNT_6ParamsE --------------------------
	.section	.text._ZN7cutlass13device_kernelIN5flash11enable_sm90INS1_16FlashAttnFwdSm90INS1_25CollectiveMainloopFwdSm90ILi2EN4cute5tupleIJNS5_1CILi1EEES8_S8_EEENS6_IJNS7_ILi128EEESA_NS7_ILi192EEEEEELi192ENS_12float_e4m3_tEfNS_4arch4Sm90ELb0ELb1ELb1ELb1ELb0ELb0ELb0ELb1ELb1ELb1ELb0ELb0EEENS1_21CollectiveEpilogueFwdINS6_IJSA_SB_SA_EEES9_NS_10bfloat16_tESF_Li256ELb1ELb1ELb0ELb1EEENS1_36VarlenDynamicPersistentTileSchedulerILi128ELi128ELi256ELi128ELb0ELb1ELb1ELb1ELb0ELb1EEEEEEEEEvNT_6ParamsE,"ax",@progbits
	.align	128
.text._ZN7cutlass13device_kernelIN5flash11enable_sm90INS1_16FlashAttnFwdSm90INS1_25CollectiveMainloopFwdSm90ILi2EN4cute5tupleIJNS5_1CILi1EEES8_S8_EEENS6_IJNS7_ILi128EEESA_NS7_ILi192EEEEEELi192ENS_12float_e4m3_tEfNS_4arch4Sm90ELb0ELb1ELb1ELb1ELb0ELb0ELb0ELb1ELb1ELb1ELb0ELb0EEENS1_21CollectiveEpilogueFwdINS6_IJSA_SB_SA_EEES9_NS_10bfloat16_tESF_Li256ELb1ELb1ELb0ELb1EEENS1_36VarlenDynamicPersistentTileSchedulerILi128ELi128ELi256ELi128ELb0ELb1ELb1ELb1ELb0ELb1EEEEEEEEEvNT_6ParamsE:
        .type           _ZN7cutlass13device_kernelIN5flash11enable_sm90INS1_16FlashAttnFwdSm90INS1_25CollectiveMainloopFwdSm90ILi2EN4cute5tupleIJNS5_1CILi1EEES8_S8_EEENS6_IJNS7_ILi128EEESA_NS7_ILi192EEEEEELi192ENS_12float_e4m3_tEfNS_4arch4Sm90ELb0ELb1ELb1ELb1ELb0ELb0ELb0ELb1ELb1ELb1ELb0ELb0EEENS1_21CollectiveEpilogueFwdINS6_IJSA_SB_SA_EEES9_NS_10bfloat16_tESF_Li256ELb1ELb1ELb0ELb1EEENS1_36VarlenDynamicPersistentTileSchedulerILi128ELi128ELi256ELi128ELb0ELb1ELb1ELb1ELb0ELb1EEEEEEEEEvNT_6ParamsE,@function
        .size           _ZN7cutlass13device_kernelIN5flash11enable_sm90INS1_16FlashAttnFwdSm90INS1_25CollectiveMainloopFwdSm90ILi2EN4cute5tupleIJNS5_1CILi1EEES8_S8_EEENS6_IJNS7_ILi128EEESA_NS7_ILi192EEEEEELi192ENS_12float_e4m3_tEfNS_4arch4Sm90ELb0ELb1ELb1ELb1ELb0ELb0ELb0ELb1ELb1ELb1ELb0ELb0EEENS1_21CollectiveEpilogueFwdINS6_IJSA_SB_SA_EEES9_NS_10bfloat16_tESF_Li256ELb1ELb1ELb0ELb1EEENS1_36VarlenDynamicPersistentTileSchedulerILi128ELi128ELi256ELi128ELb0ELb1ELb1ELb1ELb0ELb1EEEEEEEEEvNT_6ParamsE,(.L_x_12967 - _ZN7cutlass13device_kernelIN5flash11enable_sm90INS1_16FlashAttnFwdSm90INS1_25CollectiveMainloopFwdSm90ILi2EN4cute5tupleIJNS5_1CILi1EEES8_S8_EEENS6_IJNS7_ILi128EEESA_NS7_ILi192EEEEEELi192ENS_12float_e4m3_tEfNS_4arch4Sm90ELb0ELb1ELb1ELb1ELb0ELb0ELb0ELb1ELb1ELb1ELb0ELb0EEENS1_21CollectiveEpilogueFwdINS6_IJSA_SB_SA_EEES9_NS_10bfloat16_tESF_Li256ELb1ELb1ELb0ELb1EEENS1_36VarlenDynamicPersistentTileSchedulerILi128ELi128ELi256ELi128ELb0ELb1ELb1ELb1ELb0ELb1EEEEEEEEEvNT_6ParamsE)
        .other          _ZN7cutlass13device_kernelIN5flash11enable_sm90INS1_16FlashAttnFwdSm90INS1_25CollectiveMainloopFwdSm90ILi2EN4cute5tupleIJNS5_1CILi1EEES8_S8_EEENS6_IJNS7_ILi128EEESA_NS7_ILi192EEEEEELi192ENS_12float_e4m3_tEfNS_4arch4Sm90ELb0ELb1ELb1ELb1ELb0ELb0ELb0ELb1ELb1ELb1ELb0ELb0EEENS1_21CollectiveEpilogueFwdINS6_IJSA_SB_SA_EEES9_NS_10bfloat16_tESF_Li256ELb1ELb1ELb0ELb1EEENS1_36VarlenDynamicPersistentTileSchedulerILi128ELi128ELi256ELi128ELb0ELb1ELb1ELb1ELb0ELb1EEEEEEEEEvNT_6ParamsE,@"STO_CUDA_ENTRY STV_DEFAULT"
_ZN7cutlass13device_kernelIN5flash11enable_sm90INS1_16FlashAttnFwdSm90INS1_25CollectiveMainloopFwdSm90ILi2EN4cute5tupleIJNS5_1CILi1EEES8_S8_EEENS6_IJNS7_ILi128EEESA_NS7_ILi192EEEEEELi192ENS_12float_e4m3_tEfNS_4arch4Sm90ELb0ELb1ELb1ELb1ELb0ELb0ELb0ELb1ELb1ELb1ELb0ELb0EEENS1_21CollectiveEpilogueFwdINS6_IJSA_SB_SA_EEES9_NS_10bfloat16_tESF_Li256ELb1ELb1ELb0ELb1EEENS1_36VarlenDynamicPersistentTileSchedulerILi128ELi128ELi256ELi128ELb0ELb1ELb1ELb1ELb0ELb1EEEEEEEEEvNT_6ParamsE:
        /* <DEDUP_REMOVED lines=18> */
.L_x_4094:
[----:B------:R-:W-:Y:S05]  /*0120*/  BSYNC B0 ;  /* 0x0000000000007941 */ /* 0x000fea0003800000 */
.L_x_4093:
        /* <DEDUP_REMOVED lines=41> */
.L_x_4095:
        /* <DEDUP_REMOVED lines=22> */
.L_x_4096:
        /* <DEDUP_REMOVED lines=18> */
.L_x_4097:
        /* <DEDUP_REMOVED lines=22> */
.L_x_4098:
        /* <DEDUP_REMOVED lines=22> */
.L_x_4099:
[----:B------:R-:W-:Y:S01]  /*0900*/  PLOP3.LUT P0, PT, PT, PT, UP0, 0x80, 0x0 ;  /* 0x000000000000781c */ /* 0x000fe20003f0f008 */
[----:B------:R-:W-:Y:S01]  /*0910*/  UMOV UR38, 0x1 ;  /* 0x0000000100267882 */ /* 0x000fe20000000000 */
[----:B------:R-:W-:Y:S01]  /*0920*/  NOP ;  /* 0x0000000000007918 */ /* 0x000fe20000000000 */
[----:B------:R-:W-:Y:S01]  /*0930*/  USEL UR38, UR38, 0x2, !UP0 ;  /* 0x0000000226267887 */ /* 0x000fe2000c000000 */
[----:B------:R-:W-:Y:S01]  /*0940*/  ULDC.64 UR52, c[0x0][0x208] ;  /* 0x0000820000347ab9 */ /* 0x000fe20000000a00 */
[----:B012-4-:R-:W-:Y:S08]  /*0950*/  BAR.SYNC.DEFER_BLOCKING 0x0 ;  /* 0x0000000000007b1d */ /* 0x017ff00000010000 */
[----:B------:R-:W-:Y:S05]  /*0960*/  @!P0 BRA `(.L_x_4100) ;  /* 0x0000012c00488947 */ /* 0x000fea0003800000 */
.L_x_4101:
        /* <DEDUP_REMOVED lines=37> */
[----:B------:R-:W-:Y:S01]  /*0bc0*/  LOP3.LUT R0, R0, 0x1ffffffe, RZ, 0xc0, !PT ;  /* 0x1ffffffe00007812 */ /* 0x000fe200078ec0ff */
[----:B------:R-:W-:Y:S01]  /*0bd0*/  IMAD.SHL.U32 R2, R2, 0x20, RZ ;  /* 0x0000002002027824 */ /* 0x000fe200078e00ff */
[----:B------:R-:W-:Y:S02]  /*0be0*/  LEA.HI R6, R4, R201, RZ, 0x2 ;  /* 0x000000c904067211 */ /* 0x000fe400078f10ff */
[----:B------:R-:W-:Y:S01]  /*0bf0*/  LEA.HI R10, R3, R208, RZ, 0x2 ;  /* 0x000000d0030a7211 */ /* 0x000fe200078f10ff */
[----:B------:R-:W-:Y:S01]  /*0c00*/  IMAD.IADD R0, R9, 0x1, -R0 ;  /* 0x0000000109007824 */ /* 0x000fe200078e0a00 */
[--C-:B------:R-:W-:Y:S02]  /*0c10*/  SHF.R.S32.HI R8, RZ, 0x2, R6.reuse ;  /* 0x00000002ff087819 */ /* 0x100fe40000011406 */
[----:B------:R-:W-:Y:S02]  /*0c20*/  SHF.R.S32.HI R11, RZ, 0x1f, R6 ;  /* 0x0000001fff0b7819 */ /* 0x000fe40000011406 */
[----:B------:R-:W-:-:S02]  /*0c30*/  LOP3.LUT R9, R10, 0xfffffffc, RZ, 0xc0, !PT ;  /* 0xfffffffc0a097812 */ /* 0x000fc400078ec0ff */
[----:B------:R-:W-:Y:S02]  /*0c40*/  LEA.HI R3, R3, R208, RZ, 0x3 ;  /* 0x000000d003037211 */ /* 0x000fe400078f18ff */
[----:B------:R-:W-:Y:S01]  /*0c50*/  LEA.HI R11, R11, R8, RZ, 0x3 ;  /* 0x000000080b0b7211 */ /* 0x000fe200078f18ff */
[----:B------:R-:W-:Y:S01]  /*0c60*/  IMAD.IADD R9, R208, 0x1, -R9 ;  /* 0x00000001d0097824 */ /* 0x000fe200078e0a09 */
[----:B------:R-:W-:Y:S02]  /*0c70*/  SHF.R.S32.HI R202, RZ, 0x7, R5 ;  /* 0x00000007ffca7819 */ /* 0x000fe40000011405 */
        /* <DEDUP_REMOVED lines=27> */
.L_x_4205:
        /* <DEDUP_REMOVED lines=12> */
[----:B0---4-:R-:W-:Y:S02]  /*0ef0*/  IMAD.U32 R2, RZ, RZ, UR6 ;  /* 0x00000006ff027e24 */ /* 0x011fe4000f8e00ff */
[----:B--2---:R-:W-:Y:S01]  /*0f00*/  IMAD.U32 R3, RZ, RZ, UR7 ;  /* 0x00000007ff037e24 */ /* 0x004fe2000f8e00ff */
[----:B------:R-:W-:-:S04]  /*0f10*/  @UP1 UIMAD.WIDE UR6, UR48, 0x4, UR8 ;  /* 0x00000004300618a5 */ /* 0x000fc8000f8e0208 */
[----:B------:R-:W2:Y:S02]  /*0f20*/  @P0 LDG.E R2, desc[UR52][R2.64] ;  /* 0x0000003402020981 */ /* 0x000ea4000c1e1900 */
[----:B------:R-:W-:Y:S02]  /*0f30*/  IMAD.U32 R4, RZ, RZ, UR6 ;  /* 0x00000006ff047e24 */ /* 0x000fe4000f8e00ff */
[----:B------:R-:W-:Y:S01]  /*0f40*/  IMAD.U32 R5, RZ, RZ, UR7 ;  /* 0x00000007ff057e24 */ /* 0x000fe2000f8e00ff */
[----:B------:R-:W-:-:S04]  /*0f50*/  ULDC.64 UR6, c[0x0][0x418] ;  /* 0x0001060000067ab9 */ /* 0x000fc80000000a00 */
[----:B---3--:R-:W3:Y:S01]  /*0f60*/  @P2 LDG.E R4, desc[UR52][R4.64] ;  /* 0x0000003404042981 */ /* 0x008ee2000c1e1900 */
        /* <DEDUP_REMOVED lines=12> */
[----:B-1----:R-:W-:-:S14]  /*1030*/  @P2 BRA `(.L_x_4102) ;  /* 0x0000000000342947 */ /* 0x002fdc0003800000 */
        /* <DEDUP_REMOVED lines=13> */
.L_x_4102:
        /* <DEDUP_REMOVED lines=10> */
.L_x_4103:
        /* <DEDUP_REMOVED lines=13> */
.L_x_4104:
        /* <DEDUP_REMOVED lines=27> */
.L_x_4106:
[----:B------:R-:W-:-:S11]  /*1430*/  UISETP.NE.AND UP0, UPT, UR5, 0x1, UPT ;  /* 0x000000010500788c */ /* 0x000fd6000bf05270 */
[----:B------:R-:W-:Y:S02]  /*1440*/  @UP0 ULDC.64 UR8, c[0x0][0x9e8] ;  /* 0x00027a0000080ab9 */ /* 0x000fe40000000a00 */
[----:B------:R-:W-:-:S04]  /*1450*/  UIMAD.WIDE.U32 UR6, UR4, UR8, URZ ;  /* 0x00000008040672a5 */ /* 0x000fc8000f8e003f */
[----:B------:R-:W-:-:S12]  /*1460*/  @UP0 USHF.R.U32.HI UR4, URZ, UR9, UR7 ;  /* 0x000000093f040299 */ /* 0x000fd80008011607 */
.L_x_4107:
[----:B------:R-:W-:-:S06]  /*1470*/  UIMAD UR4, UR4, UR5, UR5 ;  /* 0x00000005040472a4 */ /* 0x000fcc000f8e0205 */
[----:B------:R-:W-:-:S07]  /*1480*/  VIMNMX R0, R0, UR4, PT ;  /* 0x0000000400007c48 */ /* 0x000fce000bfe0100 */
.L_x_4105:
        /* <DEDUP_REMOVED lines=29> */
.L_x_4109:
[----:B------:R-:W-:-:S11]  /*1660*/  UISETP.NE.AND UP0, UPT, UR5, 0x1, UPT ;  /* 0x000000010500788c */ /* 0x000fd6000bf05270 */
[----:B------:R-:W-:Y:S02]  /*1670*/  @UP0 ULDC.64 UR10, c[0x0][0x9e8] ;  /* 0x00027a00000a0ab9 */ /* 0x000fe40000000a00 */
[----:B------:R-:W-:-:S04]  /*1680*/  UIMAD.WIDE.U32 UR6, UR4, UR10, URZ ;  /* 0x0000000a040672a5 */ /* 0x000fc8000f8e003f */
[----:B------:R-:W-:-:S12]  /*1690*/  @UP0 USHF.R.U32.HI UR4, URZ, UR11, UR7 ;  /* 0x0000000b3f040299 */ /* 0x000fd80008011607 */
.L_x_4110:
[----:B------:R-:W-:-:S04]  /*16a0*/  UIMAD UR4, UR4, UR5, URZ ;  /* 0x00000005040472a4 */ /* 0x000fc8000f8e023f */
[----:B------:R-:W-:-:S04]  /*16b0*/  UISETP.LT.AND UP0, UPT, UR9, UR4, UPT ;  /* 0x000000040900728c */ /* 0x000fc8000bf01270 */
[----:B------:R-:W-:-:S12]  /*16c0*/  USEL UR9, UR9, UR4, !UP0 ;  /* 0x0000000409097287 */ /* 0x000fd8000c000000 */
.L_x_4108:
        /* <DEDUP_REMOVED lines=55> */
[----:B------:R-:W-:Y:S01]  /*1a40*/  CS2R R130, SRZ ;  /* 0x0000000000827805 */ /* 0x000fe2000001ff00 */
[----:B------:R-:W-:Y:S01]  /*1a50*/  IMAD.MOV.U32 R104, RZ, RZ, RZ ;  /* 0x000000ffff687224 */ /* 0x000fe200078e00ff */
        /* <DEDUP_REMOVED lines=33> */
.L_x_4112:
        /* <DEDUP_REMOVED lines=56> */
.L_x_4311:
[----:B------:R-:W-:Y:S05]  /*1ff0*/  @!P0 BRA `(.L_x_4114) ;  /* 0x0000000000048947 */ /* 0x000fea0003800000 */
[----:B------:R-:W-:Y:S01]  /*2000*/  BPT.TRAP 0x1 ;  /* 0x000000040000795c */ /* 0x000fe20000300000 */
.L_x_4114:
[----:B------:R-:W-:Y:S02]  /*2010*/  IMAD.U32 R7, RZ, RZ, UR51 ;  /* 0x00000033ff077e24 */ /* 0x000fe4000f8e00ff */
[----:B------:R-:W-:-:S03]  /*2020*/  IMAD.U32 R2, RZ, RZ, UR50 ;  /* 0x00000032ff027e24 */ /* 0x000fc6000f8e00ff */
[----:B------:R-:W-:Y:S02]  /*2030*/  LEA R7, R7, UR36, 0x3 ;  /* 0x0000002407077c11 */ /* 0x000fe4000f8e18ff */
[----:B------:R-:W-:-:S04]  /*2040*/  SHF.L.U32 R2, R2, 0x1f, RZ ;  /* 0x0000001f02027819 */ /* 0x000fc800000006ff */
[----:B------:R1:W2:Y:S01]  /*2050*/  SYNCS.PHASECHK.TRANS64.TRYWAIT P2, [R7+URZ+0x2a830], R2 ;  /* 0x02a83002070075a7 */ /* 0x0002a2000804017f */
[----:B------:R-:W-:Y:S05]  /*2060*/  @!P0 BRA `(.L_x_4115) ;  /* 0x0000000000048947 */ /* 0x000fea0003800000 */
[----:B------:R-:W-:Y:S01]  /*2070*/  BPT.TRAP 0x1 ;  /* 0x000000040000795c */ /* 0x000fe20000300000 */
.L_x_4115:
[----:B0-----:R-:W0:Y:S02]  /*2080*/  S2R R3, SR_TID.X ;  /* 0x0000000000037919 */ /* 0x001e240000002100 */
[----:B0-----:R-:W-:Y:S01]  /*2090*/  LOP3.LUT P1, RZ, R3, 0x7f, RZ, 0xc0, !PT ;  /* 0x0000007f03ff7812 */ /* 0x001fe2000782c0ff */
[----:B--2---:R-:W-:-:S12]  /*20a0*/  @P2 BRA `(.L_x_4116) ;  /* 0x0000000000082947 */ /* 0x004fd80003800000 */
[----:B------:R-:W0:Y:S02]  /*20b0*/  SYNCS.PHASECHK.TRANS64.TRYWAIT P2, [R7+URZ+0x2a830], R2 ;  /* 0x02a83002070075a7 */ /* 0x000e24000804017f */
[----:B0-----:R-:W-:Y:S05]  /*20c0*/  @!P2 BRA `(.L_x_4117) ;  /* 0x0000017800e8a947 */ /* 0x001fea0003800000 */
.L_x_4116:
[----:B------:R-:W-:Y:S05]  /*20d0*/  WARPSYNC.ALL ;  /* 0x0000000000007948 */ /* 0x000fea0003800000 */
[----:B------:R-:W-:Y:S01]  /*20e0*/  UIADD3 UR4, UR36, 0x1e400, URZ ;  /* 0x0001e40024047890 */ /* 0x000fe2000fffe03f */
[----:B------:R-:W-:Y:S01]  /*20f0*/  WARPGROUP.ARRIVE ;  /* 0x00000000000079c5 */ /* 0x000fe20000000000 */
[----:B------:R-:W-:Y:S01]  /*2100*/  ULOP3.LUT UR24, UR55, 0x10000, URZ, 0xfc, !UPT ;  /* 0x0001000037187892 */ /* 0x000fe2000f8efc3f */
[----:B------:R-:W-:Y:S01]  /*2110*/  VIADD R3, R17, UR41 ;  /* 0x0000002911037c36 */ /* 0x000fe20008000000 */
        /* <DEDUP_REMOVED lines=9> */
[----:B------:R-:W-:Y:S02]  /*21b0*/  UIMAD UR26, UR51, 0x600, UR28 ;  /* 0x00000600331a78a4 */ /* 0x000fe4000f8e021c */
[----:B------:R-:W-:-:S02]  /*21c0*/  UIADD3 UR8, UR24, 0x200, URZ ;  /* 0x0000020018087890 */ /* 0x000fc4000fffe03f */
        /* <DEDUP_REMOVED lines=34> */
[----:B01----:R-:W0:Y:S01]  /*23f0*/  SHFL.IDX PT, R7, R6, RZ, 0x1c1f ;  /* 0x001c1fff06077589 */ /* 0x003e2200000e0000 */
[----:B------:R-:W-:-:S06]  /*2400*/  UISETP.GE.AND UP1, UPT, UR7, 0x1, UPT ;  /* 0x000000010700788c */ /* 0x000fcc000bf26270 */
[----:B------:R-:W-:Y:S01]  /*2410*/  PLOP3.LUT P2, PT, PT, PT, UP1, 0x40, 0x0 ;  /* 0x000000000000781c */ /* 0x000fe20003f4e818 */
        /* <DEDUP_REMOVED lines=23> */
[----:B------:R-:W-:-:S02]  /*2590*/  IMAD R66, R88, R5, 0x80 ;  /* 0x0000008058427424 */ /* 0x000fc400078e0205 */
[C---:B------:R-:W-:Y:S01]  /*25a0*/  FMUL.FTZ R4, R0.reuse, R24 ;  /* 0x0000001800047220 */ /* 0x040fe20000410000 */
[----:B------:R1:W2:Y:S01]  /*25b0*/  MUFU.TANH R8, R25 ;  /* 0x0000001900087308 */ /* 0x0002a20000002400 */
[C---:B------:R-:W-:Y:S01]  /*25c0*/  FMUL.FTZ R36, R0.reuse, R36 ;  /* 0x0000002400247220 */ /* 0x040fe20000410000 */
[C---:B------:R-:W-:Y:S01]  /*25d0*/  FMUL.FTZ R14, R0.reuse, R38 ;  /* 0x00000026000e7220 */ /* 0x040fe20000410000 */
[C---:B------:R-:W-:Y:S01]  /*25e0*/  FMUL.FTZ R15, R0.reuse, R39 ;  /* 0x00000027000f7220 */ /* 0x040fe20000410000 */
[C---:B------:R-:W-:Y:S01]  /*25f0*/  FMUL.FTZ R20, R0.reuse, R42 ;  /* 0x0000002a00147220 */ /* 0x040fe20000410000 */
[----:B------:R3:W-:Y:S01]  /*2600*/  @!P1 SYNCS.ARRIVE.TRANS64.RED.A1T0 RZ, [R3+URZ], RZ ;  /* 0x000000ff03ff99a7 */ /* 0x0007e2000810043f */
[C---:B------:R-:W-:Y:S01]  /*2610*/  FMUL.FTZ R2, R0.reuse, R26 ;  /* 0x0000001a00027220 */ /* 0x040fe20000410000 */
[C---:B------:R-:W-:Y:S01]  /*2620*/  FMUL.FTZ R9, R0.reuse, R27 ;  /* 0x0000001b00097220 */ /* 0x040fe20000410000 */
[----:B------:R4:W0:Y:S01]  /*2630*/  MUFU.TANH R89, R28 ;  /* 0x0000001c00597308 */ /* 0x0008220000002400 */
[C---:B------:R-:W-:Y:S01]  /*2640*/  FMUL.FTZ R10, R0.reuse, R30 ;  /* 0x0000001e000a7220 */ /* 0x040fe20000410000 */
[C---:B------:R-:W-:Y:S01]  /*2650*/  FMUL.FTZ R11, R0.reuse, R31 ;  /* 0x0000001f000b7220 */ /* 0x040fe20000410000 */
[C---:B------:R-:W-:Y:S01]  /*2660*/  FMUL.FTZ R13, R0.reuse, R35 ;  /* 0x00000023000d7220 */ /* 0x040fe20000410000 */
[C---:B------:R-:W-:Y:S01]  /*2670*/  FMUL.FTZ R24, R0.reuse, R46 ;  /* 0x0000002e00187220 */ /* 0x040fe20000410000 */
[----:B-1----:R-:W-:Y:S01]  /*2680*/  FMUL.FTZ R25, R0, R47 ;  /* 0x0000002f00197220 */ /* 0x002fe20000410000 */
[----:B---3--:R-:W-:-:S02]  /*2690*/  VIADD R3, R66, 0x1 ;  /* 0x0000000142037836 */ /* 0x008fc40000000000 */
        /* <DEDUP_REMOVED lines=9> */
[----:B------:R5:W0:Y:S01]  /*2730*/  MUFU.TANH R91, R32 ;  /* 0x00000020005b7308 */ /* 0x000a220000002400 */
[C---:B----4-:R-:W-:Y:S01]  /*2740*/  FMUL.FTZ R28, R0.reuse, R54 ;  /* 0x00000036001c7220 */ /* 0x050fe20000410000 */
[C---:B-1----:R-:W-:Y:S01]  /*2750*/  FMUL.FTZ R29, R0.reuse, R55 ;  /* 0x00000037001d7220 */ /* 0x042fe20000410000 */
[C---:B------:R-:W-:Y:S01]  /*2760*/  FMUL.FTZ R56, R0.reuse, R56 ;  /* 0x0000003800387220 */ /* 0x040fe20000410000 */
[C---:B------:R-:W-:Y:S01]  /*2770*/  FMUL.FTZ R57, R0.reuse, R57 ;  /* 0x0000003900397220 */ /* 0x040fe20000410000 */
[C---:B------:R-:W-:Y:S01]  /*2780*/  FMUL.FTZ R30, R0.reuse, R58 ;  /* 0x0000003a001e7220 */ /* 0x040fe20000410000 */
[C---:B------:R-:W-:Y:S01]  /*2790*/  FMUL.FTZ R31, R0.reuse, R59 ;  /* 0x0000003b001f7220 */ /* 0x040fe20000410000 */
[C---:B------:R-:W-:Y:S01]  /*27a0*/  FMUL.FTZ R35, R0.reuse, R67 ;  /* 0x0000004300237220 */ /* 0x040fe20000410000 */
[----:B------:R1:W4:Y:S01]  /*27b0*/  MUFU.TANH R92, R33 ;  /* 0x00000021005c7308 */ /* 0x0003220000002400 */
        /* <DEDUP_REMOVED lines=26> */
[----:B------:R-:W-:Y:S01]  /*2960*/  FMUL.FTZ R71, R0, R71 ;  /* 0x0000004700477220 */ /* 0x000fe20000410000 */
[----:B------:R-:W-:-:S02]  /*2970*/  IMAD R5, R16, -0x2, R3 ;  /* 0xfffffffe10057824 */ /* 0x000fc400078e0203 */
[----:B------:R-:W-:Y:S01]  /*2980*/  FMUL.FTZ R70, R0, R70 ;  /* 0x0000004600467220 */ /* 0x000fe20000410000 */
[----:B------:R-:W-:Y:S02]  /*2990*/  VIADD R3, R66, UR40 ;  /* 0x0000002842037c36 */ /* 0x000fe40008000000 */
[C---:B------:R-:W-:Y:S01]  /*29a0*/  FMUL.FTZ R37, R0.reuse, R37 ;  /* 0x0000002500257220 */ /* 0x040fe20000410000 */
[----:B------:R1:W0:Y:S01]  /*29b0*/  MUFU.TANH R93, R36 ;  /* 0x00000024005d7308 */ /* 0x0002220000002400 */
[----:B-----5:R-:W-:Y:S01]  /*29c0*/  FMUL.FTZ R48, R0, R87 ;  /* 0x0000005700307220 */ /* 0x020fe20000410000 */
[----:B------:R-:W-:-:S06]  /*29d0*/  LEA R79, R88, 0xffffff80, 0x7 ;  /* 0xffffff80584f7811 */ /* 0x000fcc00078e38ff */
[----:B------:R-:W0:Y:S01]  /*29e0*/  MUFU.TANH R4, R4 ;  /* 0x0000000400047308 */ /* 0x000e220000002400 */
[----:B-1----:R-:W-:-:S05]  /*29f0*/  IMAD.U32 R36, RZ, RZ, UR45 ;  /* 0x0000002dff247e24 */ /* 0x002fca000f8e00ff */
[----:B------:R-:W-:Y:S02]  /*2a00*/  IADD3 R5, -R36, UR40, R5 ;  /* 0x0000002824057c10 */ /* 0x000fe4000fffe105 */
[----:B------:R-:W1:Y:S03]  /*2a10*/  MUFU.TANH R2, R2 ;  /* 0x0000000200027308 */ /* 0x000e660000002400 */
[C---:B------:R-:W-:Y:S02]  /*2a20*/  VIADD R83, R5.reuse, UR6 ;  /* 0x0000000605537c36 */ /* 0x040fe40008000000 */
[----:B------:R-:W-:-:S03]  /*2a30*/  VIADD R82, R5, UR29 ;  /* 0x0000001d05527c36 */ /* 0x000fc60008000000 */
        /* <DEDUP_REMOVED lines=54> */
[----:B0-----:R-:W-:Y:S01]  /*2da0*/  VIADDMNMX R36, R7, R83, R70, PT ;  /* 0x0000005307247246 */ /* 0x001fe20003800146 */
[----:B--2---:R-:W-:Y:S01]  /*2db0*/  IMAD.IADD R37, R82, 0x1, R7 ;  /* 0x0000000152257824 */ /* 0x004fe200078e0207 */
[----:B---34-:R-:W-:Y:S06]  /*2dc0*/  @P2 BRA `(.L_x_4118) ;  /* 0x00000000005c2947 */ /* 0x018fec0003800000 */
        /* <DEDUP_REMOVED lines=13> */
.L_x_4120:
[----:B------:R-:W-:-:S06]  /*2ea0*/  UISETP.NE.AND UP2, UPT, UR7, 0x1, UPT ;  /* 0x000000010700788c */ /* 0x000fcc000bf45270 */
[----:B------:R-:W-:-:S05]  /*2eb0*/  PLOP3.LUT P2, PT, PT, PT, UP2, 0x80, 0x0 ;  /* 0x000000000000781c */ /* 0x000fca0003f4f028 */
[----:B------:R-:W-:-:S08]  /*2ec0*/  @UP2 ULDC.64 UR10, c[0x0][0x9e8] ;  /* 0x00027a00000a2ab9 */ /* 0x000fd00000000a00 */
[----:B------:R-:W-:-:S05]  /*2ed0*/  @P2 IMAD.HI.U32 R5, R3, UR10, RZ ;  /* 0x0000000a03052c27 */ /* 0x000fca000f8e00ff */
[----:B------:R-:W-:-:S07]  /*2ee0*/  @P2 SHF.R.U32.HI R3, RZ, UR11, R5 ;  /* 0x0000000bff032c19 */ /* 0x000fce0008011605 */
.L_x_4121:
[----:B------:R-:W-:Y:S05]  /*2ef0*/  BSYNC B0 ;  /* 0x0000000000007941 */ /* 0x000fea0003800000 */
.L_x_4119:
[----:B------:R-:W-:-:S04]  /*2f00*/  IMAD R3, R3, UR7, -R79 ;  /* 0x0000000703037c24 */ /* 0x000fc8000f8e0a4f */
[----:B------:R-:W-:-:S05]  /*2f10*/  IMAD R3, R16, -0x2, R3 ;  /* 0xfffffffe10037824 */ /* 0x000fca00078e0203 */
[----:B------:R-:W-:Y:S02]  /*2f20*/  VIMNMX R37, R37, R3, !PT ;  /* 0x0000000325257248 */ /* 0x000fe40007fe0100 */
[----:B------:R-:W-:-:S07]  /*2f30*/  VIADDMNMX R36, R3, UR7, R36, PT ;  /* 0x0000000703247c46 */ /* 0x000fce000b800124 */
.L_x_4118:
[C---:B------:R-:W-:Y:S02]  /*2f40*/  ISETP.GE.AND P2, PT, R66.reuse, 0x2, PT ;  /* 0x000000024200780c */ /* 0x040fe40003f46270 */
        /* <DEDUP_REMOVED lines=12> */
[C---:B------:R-:W-:Y:S02]  /*3010*/  ISETP.LT.OR P4, PT, R36.reuse, 0x9, P4 ;  /* 0x000000092400780c */ /* 0x040fe40002781670 */
        /* <DEDUP_REMOVED lines=19> */
[----:B-1----:R-:W-:Y:S02]  /*3150*/  FSEL R71, R94, -INF , !P3 ;  /* 0xff8000005e477808 */ /* 0x002fe40005800000 */
        /* <DEDUP_REMOVED lines=119> */
[----:B------:R-:W-:Y:S02]  /*38d0*/  ISETP.GT.AND P6, PT, R37, 0x79, !P6 ;  /* 0x000000792500780c */ /* 0x000fe400077c4270 */
[----:B------:R-:W0:Y:S02]  /*38e0*/  SHFL.IDX PT, R37, R6, 0x1, 0x1c1f ;  /* 0x003c1f0006257f89 */ /* 0x000e2400000e0000 */
[----:B------:R-:W-:-:S04]  /*38f0*/  ISETP.LT.OR P6, PT, R36, 0x7a, P6 ;  /* 0x0000007a2400780c */ /* 0x000fc800037c1670 */
[----:B------:R-:W-:Y:S02]  /*3900*/  FSEL R4, R85, -INF , !P6 ;  /* 0xff80000055047808 */ /* 0x000fe40007000000 */
[----:B------:R-:W-:Y:S02]  /*3910*/  PLOP3.LUT P6, PT, PT, PT, UP1, 0x40, 0x0 ;  /* 0x000000000000781c */ /* 0x000fe40003fce818 */
[----:B0-----:R-:W-:Y:S01]  /*3920*/  VIADDMNMX R66, R37, R83, R70, PT ;  /* 0x0000005325427246 */ /* 0x001fe20003800146 */
[----:B------:R-:W-:-:S10]  /*3930*/  IMAD.IADD R70, R82, 0x1, R37 ;  /* 0x0000000152467824 */ /* 0x000fd400078e0225 */
        /* <DEDUP_REMOVED lines=15> */
.L_x_4124:
[----:B------:R-:W-:-:S06]  /*3a30*/  UISETP.NE.AND UP2, UPT, UR7, 0x1, UPT ;  /* 0x000000010700788c */ /* 0x000fcc000bf45270 */
[----:B------:R-:W-:-:S05]  /*3a40*/  PLOP3.LUT P6, PT, PT, PT, UP2, 0x80, 0x0 ;  /* 0x000000000000781c */ /* 0x000fca0003fcf028 */
[----:B------:R-:W-:-:S08]  /*3a50*/  @UP2 ULDC.64 UR10, c[0x0][0x9e8] ;  /* 0x00027a00000a2ab9 */ /* 0x000fd00000000a00 */
[----:B------:R-:W-:Y:S01]  /*3a60*/  @P6 IMAD.HI.U32 R36, R6, UR10, RZ ;  /* 0x0000000a06246c27 */ /* 0x000fe2000f8e00ff */
[----:B------:R-:W-:-:S13]  /*3a70*/  PLOP3.LUT P6, PT, PT, PT, UP2, 0x80, 0x0 ;  /* 0x000000000000781c */ /* 0x000fda0003fcf028 */
[----:B------:R-:W-:-:S07]  /*3a80*/  @P6 SHF.R.U32.HI R6, RZ, UR11, R36 ;  /* 0x0000000bff066c19 */ /* 0x000fce0008011624 */
.L_x_4125:
[----:B------:R-:W-:Y:S05]  /*3a90*/  BSYNC B0 ;  /* 0x0000000000007941 */ /* 0x000fea0003800000 */
.L_x_4123:
[----:B------:R-:W-:-:S04]  /*3aa0*/  IMAD R37, R6, UR7, -R79 ;  /* 0x0000000706257c24 */ /* 0x000fc8000f8e0a4f */
[----:B------:R-:W-:-:S05]  /*3ab0*/  IMAD R37, R16, -0x2, R37 ;  /* 0xfffffffe10257824 */ /* 0x000fca00078e0225 */
[----:B------:R-:W-:Y:S02]  /*3ac0*/  VIMNMX R70, R70, R37, !PT ;  /* 0x0000002546467248 */ /* 0x000fe40007fe0100 */
[----:B------:R-:W-:-:S07]  /*3ad0*/  VIADDMNMX R66, R37, UR7, R66, PT ;  /* 0x0000000725427c46 */ /* 0x000fce000b800142 */
.L_x_4122:
        /* <DEDUP_REMOVED lines=27> */
[----:B------:R-:W-:Y:S02]  /*3c90*/  ISETP.GT.AND P2, PT, R70, 0x10, !P6 ;  /* 0x000000104600780c */ /* 0x000fe40007744270 */
[----:B------:R-:W-:Y:S02]  /*3ca0*/  FMNMX.FTZ R6, R61, R6, !PT ;  /* 0x000000063d067209 */ /* 0x000fe40007810000 */
[----:B------:R-:W-:Y:S02]  /*3cb0*/  ISETP.LT.OR P2, PT, R66, 0x11, P2 ;  /* 0x000000114200780c */ /* 0x000fe40001741670 */
[----:B------:R-:W-:Y:S02]  /*3cc0*/  ISETP.NE.AND P6, PT, R104, RZ, PT ;  /* 0x000000ff6800720c */ /* 0x000fe40003fc5270 */
        /* <DEDUP_REMOVED lines=8> */
[----:B------:R-:W-:Y:S02]  /*3d50*/  ISETP.NE.AND P2, PT, R92, RZ, PT ;  /* 0x000000ff5c00720c */ /* 0x000fe40003f45270 */
[C---:B------:R-:W-:Y:S02]  /*3d60*/  ISETP.GT.AND P5, PT, R70.reuse, 0x78, !P5 ;  /* 0x000000784600780c */ /* 0x040fe40006fa4270 */
[----:B------:R-:W-:Y:S02]  /*3d70*/  ISETP.GT.AND P2, PT, R70, 0x18, !P2 ;  /* 0x000000184600780c */ /* 0x000fe40005744270 */
[C---:B------:R-:W-:Y:S02]  /*3d80*/  ISETP.LT.OR P4, PT, R66.reuse, 0x72, P4 ;  /* 0x000000724200780c */ /* 0x040fe40002781670 */
[----:B------:R-:W-:Y:S02]  /*3d90*/  ISETP.LT.OR P2, PT, R66, 0x19, P2 ;  /* 0x000000194200780c */ /* 0x000fe40001741670 */
[----:B------:R-:W-:-:S02]  /*3da0*/  FSEL R46, R46, -INF , !P3 ;  /* 0xff8000002e2e7808 */ /* 0x000fc40005800000 */
[----:B------:R-:W-:Y:S02]  /*3db0*/  FSEL R14, R14, -INF , !P2 ;  /* 0xff8000000e0e7808 */ /* 0x000fe40005000000 */
[----:B------:R-:W-:Y:S02]  /*3dc0*/  ISETP.NE.AND P2, PT, R101, RZ, PT ;  /* 0x000000ff6500720c */ /* 0x000fe40003f45270 */
[----:B------:R-:W-:Y:S02]  /*3dd0*/  ISETP.LT.OR P5, PT, R66, 0x79, P5 ;  /* 0x000000794200780c */ /* 0x000fe40002fa1670 */
[----:B------:R-:W-:Y:S02]  /*3de0*/  ISETP.GT.AND P2, PT, R70, 0x19, !P2 ;  /* 0x000000194600780c */ /* 0x000fe40005744270 */
[----:B------:R-:W-:Y:S02]  /*3df0*/  FSEL R45, R45, -INF , !P4 ;  /* 0xff8000002d2d7808 */ /* 0x000fe40006000000 */
[----:B------:R-:W-:-:S02]  /*3e00*/  ISETP.LT.OR P2, PT, R66, 0x1a, P2 ;  /* 0x0000001a4200780c */ /* 0x000fc40001741670 */
[----:B------:R-:W-:Y:S02]  /*3e10*/  FSEL R47, R47, -INF , !P5 ;  /* 0xff8000002f2f7808 */ /* 0x000fe40006800000 */
        /* <DEDUP_REMOVED lines=85> */
[----:B------:R-:W-:Y:S01]  /*4370*/  ISETP.NE.AND P2, PT, R110, RZ, PT ;  /* 0x000000ff6e00720c */ /* 0x000fe20003f45270 */
[----:B------:R-:W-:-:S03]  /*4380*/  FFMA.FTZ R43, R6, R43, -8 ;  /* 0xc1000000062b7423 */ /* 0x000fc6000001002b */
        /* <DEDUP_REMOVED lines=15> */
[----:B------:R-:W-:Y:S02]  /*4480*/  ISETP.GT.AND P2, PT, R70, 0x68, !P6 ;  /* 0x000000684600780c */ /* 0x000fe40007744270 */
        /* <DEDUP_REMOVED lines=11> */
[----:B------:R0:W-:Y:S01]  /*4540*/  MUFU.EX2 R78, R75 ;  /* 0x0000004b004e7308 */ /* 0x0001e20000000800 */
[----:B------:R-:W-:Y:S01]  /*4550*/  FSEL R72, R2, -INF , !P2 ;  /* 0xff80000002487808 */ /* 0x000fe20005000000 */
[--C-:B------:R-:W-:Y:S01]  /*4560*/  FFMA.FTZ R2, R59, UR10, -R76.reuse ;  /* 0x0000000a3b027c23 */ /* 0x100fe2000801084c */
[----:B------:R-:W-:Y:S01]  /*4570*/  ISETP.NE.AND P2, PT, R113, RZ, PT ;  /* 0x000000ff7100720c */ /* 0x000fe20003f45270 */
[--C-:B------:R-:W-:Y:S01]  /*4580*/  FFMA.FTZ R50, R50, UR10, -R76.reuse ;  /* 0x0000000a32327c23 */ /* 0x100fe2000801084c */
[----:B------:R-:W-:Y:S01]  /*4590*/  FMNMX.FTZ R43, R72, R9, !PT ;  /* 0x00000009482b7209 */ /* 0x000fe20007810000 */
[--C-:B------:R-:W-:Y:S01]  /*45a0*/  FFMA.FTZ R59, R89, UR10, -R76.reuse ;  /* 0x0000000a593b7c23 */ /* 0x100fe2000801084c */
[----:B------:R-:W-:Y:S01]  /*45b0*/  ISETP.GT.AND P2, PT, R70, 0x69, !P2 ;  /* 0x000000694600780c */ /* 0x000fe20005744270 */
[----:B------:R-:W-:Y:S01]  /*45c0*/  MUFU.EX2 R2, R2 ;  /* 0x0000000200027308 */ /* 0x000fe20000000800 */
[----:B------:R-:W-:Y:S01]  /*45d0*/  FMNMX.FTZ R74, R10, R43, !PT ;  /* 0x0000002b0a4a7209 */ /* 0x000fe20007810000 */
[--C-:B0-----:R-:W-:Y:S01]  /*45e0*/  FFMA.FTZ R75, R71, UR10, -R76.reuse ;  /* 0x0000000a474b7c23 */ /* 0x101fe2000801084c */
        /* <DEDUP_REMOVED lines=15> */
[----:B------:R-:W1:Y:S01]  /*46e0*/  MUFU.EX2 R59, R59 ;  /* 0x0000003b003b7308 */ /* 0x000e620000000800 */
        /* <DEDUP_REMOVED lines=8> */
[----:B------:R-:W2:Y:S01]  /*4770*/  MUFU.EX2 R42, R42 ;  /* 0x0000002a002a7308 */ /* 0x000ea20000000800 */
[----:B------:R-:W-:-:S01]  /*4780*/  FFMA.FTZ R54, R54, UR10, -R76 ;  /* 0x0000000a36367c23 */ /* 0x000fc2000801084c */
[----:B------:R-:W-:Y:S01]  /*4790*/  FMNMX.FTZ R71, R21, R74, !PT ;  /* 0x0000004a15477209 */ /* 0x000fe20007810000 */
[----:B------:R-:W-:-:S01]  /*47a0*/  FFMA.FTZ R49, R49, UR10, -R76 ;  /* 0x0000000a31317c23 */ /* 0x000fc2000801084c */
[--C-:B------:R-:W-:Y:S01]  /*47b0*/  FFMA.FTZ R3, R3, UR10, -R76.reuse ;  /* 0x0000000a03037c23 */ /* 0x100fe2000801084c */
[----:B------:R-:W-:-:S01]  /*47c0*/  FFMA.FTZ R4, R4, UR10, -R76 ;  /* 0x0000000a04047c23 */ /* 0x000fc2000801084c */
[----:B------:R-:W-:-:S02]  /*47d0*/  FMNMX.FTZ R74, R24, R71, !PT ;  /* 0x00000047184a7209 */ /* 0x000fc40007810000 */
[----:B------:R3:W-:Y:S02]  /*47e0*/  MUFU.EX2 R82, R73 ;  /* 0x0000004900527308 */ /* 0x0007e40000000800 */
[----:B------:R-:W-:-:S04]  /*47f0*/  FMNMX.FTZ R71, R25, R74, !PT ;  /* 0x0000004a19477209 */ /* 0x000fc80007810000 */
[----:B------:R-:W-:Y:S01]  /*4800*/  FMNMX.FTZ R74, R26, R71, !PT ;  /* 0x000000471a4a7209 */ /* 0x000fe20007810000 */
[----:B------:R-:W-:-:S01]  /*4810*/  FFMA.FTZ R71, R68, UR10, -R76 ;  /* 0x0000000a44477c23 */ /* 0x000fc2000801084c */
[----:B------:R-:W4:Y:S01]  /*4820*/  MUFU.EX2 R43, R77 ;  /* 0x0000004d002b7308 */ /* 0x000f220000000800 */
[----:B---3--:R-:W-:-:S01]  /*4830*/  FFMA.FTZ R73, R63, UR10, -R76 ;  /* 0x0000000a3f497c23 */ /* 0x008fc2000801084c */
[----:B------:R-:W-:Y:S01]  /*4840*/  FMNMX.FTZ R69, R27, R74, !PT ;  /* 0x0000004a1b457209 */ /* 0x000fe20007810000 */
[----:B------:R-:W-:-:S03]  /*4850*/  FFMA.FTZ R74, R67, UR10, -R76 ;  /* 0x0000000a434a7c23 */ /* 0x000fc6000801084c */
[----:B------:R-:W-:Y:S02]  /*4860*/  FMNMX.FTZ R68, R28, R69, !PT ;  /* 0x000000451c447209 */ /* 0x000fe40007810000 */
[----:B------:R-:W3:Y:S02]  /*4870*/  MUFU.EX2 R79, R79 ;  /* 0x0000004f004f7308 */ /* 0x000ee40000000800 */
[----:B------:R-:W-:-:S04]  /*4880*/  FMNMX.FTZ R69, R29, R68, !PT ;  /* 0x000000441d457209 */ /* 0x000fc80007810000 */
[----:B------:R-:W-:Y:S01]  /*4890*/  FMNMX.FTZ R68, R30, R69, !PT ;  /* 0x000000451e447209 */ /* 0x000fe20007810000 */
[----:B------:R-:W-:-:S01]  /*48a0*/  FFMA.FTZ R69, R65, UR10, -R76 ;  /* 0x0000000a41457c23 */ /* 0x000fc2000801084c */
[----:B------:R-:W5:Y:S02]  /*48b0*/  MUFU.EX2 R80, R75 ;  /* 0x0000004b00507308 */ /* 0x000f640000000800 */
[----:B------:R-:W-:-:S04]  /*48c0*/  FMNMX.FTZ R67, R31, R68, !PT ;  /* 0x000000441f437209 */ /* 0x000fc80007810000 */
[----:B------:R-:W-:Y:S01]  /*48d0*/  FMNMX.FTZ R68, R32, R67, !PT ;  /* 0x0000004320447209 */ /* 0x000fe20007810000 */
[----:B------:R-:W-:-:S01]  /*48e0*/  FFMA.FTZ R67, R64, UR10, -R76 ;  /* 0x0000000a40437c23 */ /* 0x000fc2000801084c */
[----:B------:R-:W-:Y:S02]  /*48f0*/  MUFU.EX2 R61, R61 ;  /* 0x0000003d003d7308 */ /* 0x000fe40000000800 */
[----:B------:R-:W-:-:S04]  /*4900*/  FMNMX.FTZ R65, R33, R68, !PT ;  /* 0x0000004421417209 */ /* 0x000fc80007810000 */
[----:B------:R-:W-:Y:S02]  /*4910*/  FMNMX.FTZ R64, R34, R65, !PT ;  /* 0x0000004122407209 */ /* 0x000fe40007810000 */
[----:B------:R-:W-:Y:S02]  /*4920*/  MUFU.EX2 R68, R67 ;  /* 0x0000004300447308 */ /* 0x000fe40000000800 */
[----:B------:R-:W-:-:S04]  /*4930*/  FMNMX.FTZ R65, R35, R64, !PT ;  /* 0x0000004023417209 */ /* 0x000fc80007810000 */
[----:B------:R-:W-:Y:S01]  /*4940*/  FMNMX.FTZ R64, R36, R65, !PT ;  /* 0x0000004124407209 */ /* 0x000fe20007810000 */
[----:B------:R-:W-:-:S01]  /*4950*/  FFMA.FTZ R65, R57, UR10, -R76 ;  /* 0x0000000a39417c23 */ /* 0x000fc2000801084c */
[----:B------:R-:W-:Y:S02]  /*4960*/  MUFU.EX2 R71, R71 ;  /* 0x0000004700477308 */ /* 0x000fe40000000800 */
[----:B------:R-:W-:Y:S01]  /*4970*/  FMNMX.FTZ R63, R37, R64, !PT ;  /* 0x00000040253f7209 */ /* 0x000fe20007810000 */
[----:B------:R-:W-:-:S03]  /*4980*/  FFMA.FTZ R64, R62, UR10, -R76 ;  /* 0x0000000a3e407c23 */ /* 0x000fc6000801084c */
[----:B------:R-:W-:Y:S02]  /*4990*/  FMNMX.FTZ R63, R40, R63, !PT ;  /* 0x0000003f283f7209 */ /* 0x000fe40007810000 */
[----:B------:R-:W-:Y:S02]  /*49a0*/  MUFU.EX2 R74, R74 ;  /* 0x0000004a004a7308 */ /* 0x000fe40000000800 */
[----:B------:R-:W-:-:S04]  /*49b0*/  FMNMX.FTZ R62, R38, R63, !PT ;  /* 0x0000003f263e7209 */ /* 0x000fc80007810000 */
[----:B------:R-:W-:Y:S01]  /*49c0*/  FMNMX.FTZ R63, R39, R62, !PT ;  /* 0x0000003e273f7209 */ /* 0x000fe20007810000 */
[----:B------:R-:W-:-:S01]  /*49d0*/  FFMA.FTZ R62, R58, UR10, -R76 ;  /* 0x0000000a3a3e7c23 */ /* 0x000fc2000801084c */
[----:B------:R-:W-:Y:S02]  /*49e0*/  MUFU.EX2 R69, R69 ;  /* 0x0000004500457308 */ /* 0x000fe40000000800 */
[----:B------:R-:W-:-:S04]  /*49f0*/  FMNMX.FTZ R63, R44, R63, !PT ;  /* 0x0000003f2c3f7209 */ /* 0x000fc80007810000 */
[----:B------:R-:W-:Y:S02]  /*4a00*/  FMNMX.FTZ R58, R46, R63, !PT ;  /* 0x0000003f2e3a7209 */ /* 0x000fe40007810000 */
[----:B------:R0:W-:Y:S02]  /*4a10*/  MUFU.EX2 R63, R62 ;  /* 0x0000003e003f7308 */ /* 0x0001e40000000800 */
[----:B------:R-:W-:-:S04]  /*4a20*/  FMNMX.FTZ R58, R45, R58, !PT ;  /* 0x0000003a2d3a7209 */ /* 0x000fc80007810000 */
[----:B------:R-:W-:Y:S01]  /*4a30*/  FMNMX.FTZ R57, R47, R58, !PT ;  /* 0x0000003a2f397209 */ /* 0x000fe20007810000 */
[----:B------:R-:W-:-:S01]  /*4a40*/  FFMA.FTZ R58, R56, UR10, -R76 ;  /* 0x0000000a383a7c23 */ /* 0x000fc2000801084c */
[----:B------:R-:W-:Y:S01]  /*4a50*/  MUFU.EX2 R73, R73 ;  /* 0x0000004900497308 */ /* 0x000fe20000000800 */
[----:B0-----:R-:W-:-:S01]  /*4a60*/  FFMA.FTZ R62, R51, UR10, -R76 ;  /* 0x0000000a333e7c23 */ /* 0x001fc2000801084c */
[----:B------:R-:W-:-:S05]  /*4a70*/  FMNMX.FTZ R57, R48, R57, !PT ;  /* 0x0000003930397209 */ /* 0x000fca0007810000 */
[----:B------:R-:W0:Y:S01]  /*4a80*/  SHFL.BFLY PT, R56, R57, 0x2, 0x1f ;  /* 0x0c401f0039387f89 */ /* 0x000e2200000e0000 */
[----:B------:R-:W-:Y:S08]  /*4a90*/  MUFU.EX2 R64, R64 ;  /* 0x0000004000407308 */ /* 0x000ff00000000800 */
[----:B------:R-:W-:Y:S08]  /*4aa0*/  MUFU.EX2 R65, R65 ;  /* 0x0000004100417308 */ /* 0x000ff00000000800 */
[----:B------:R-:W-:Y:S01]  /*4ab0*/  MUFU.EX2 R58, R58 ;  /* 0x0000003a003a7308 */ /* 0x000fe20000000800 */
[----:B0-----:R-:W-:-:S07]  /*4ac0*/  FMNMX.FTZ R56, R57, R56, !PT ;  /* 0x0000003839387209 */ /* 0x001fce0007810000 */
[----:B------:R-:W-:Y:S01]  /*4ad0*/  MUFU.EX2 R60, R60 ;  /* 0x0000003c003c7308 */ /* 0x000fe20000000800 */
[----:B------:R-:W0:Y:S07]  /*4ae0*/  SHFL.BFLY PT, R51, R56, 0x1, 0x1f ;  /* 0x0c201f0038337f89 */ /* 0x000e2e00000e0000 */
[----:B------:R1:W-:Y:S08]  /*4af0*/  MUFU.EX2 R57, R50 ;  /* 0x0000003200397308 */ /* 0x0003f00000000800 */
[----:B------:R-:W-:Y:S08]  /*4b00*/  MUFU.EX2 R53, R53 ;  /* 0x0000003500357308 */ /* 0x000ff00000000800 */
[----:B------:R-:W-:Y:S01]  /*4b10*/  MUFU.EX2 R52, R52 ;  /* 0x0000003400347308 */ /* 0x000fe20000000800 */
[----:B0-----:R-:W-:Y:S01]  /*4b20*/  FMNMX.FTZ R5, R56, R51, !PT ;  /* 0x0000003338057209 */ /* 0x001fe20007810000 */
[----:B------:R-:W-:-:S03]  /*4b30*/  IMAD.U32 R56, RZ, RZ, UR10 ;  /* 0x0000000aff387e24 */ /* 0x000fc6000f8e00ff */
[C---:B------:R-:W-:Y:S01]  /*4b40*/  FSETP.NEU.FTZ.AND P2, PT, R5.reuse, -INF , PT ;  /* 0xff8000000500780b */ /* 0x040fe20003f5d000 */
[----:B-1----:R-:W-:-:S02]  /*4b50*/  FFMA.FTZ R50, R5, R56, -8 ;  /* 0xc100000005327423 */ /* 0x002fc40000010038 */
[----:B------:R-:W-:Y:S03]  /*4b60*/  MUFU.EX2 R55, R55 ;  /* 0x0000003700377308 */ /* 0x000fe60000000800 */
[----:B------:R-:W-:Y:S01]  /*4b70*/  FSEL R51, R50, RZ, P2 ;  /* 0x000000ff32337208 */ /* 0x000fe20001000000 */
[----:B------:R-:W-:Y:S01]  /*4b80*/  FADD.FTZ R50, R2, R41 ;  /* 0x0000002902327221 */ /* 0x000fe20000010000 */
[----:B------:R-:W-:-:S03]  /*4b90*/  PLOP3.LUT P2, PT, PT, PT, UP1, 0x40, 0x0 ;  /* 0x000000000000781c */ /* 0x000fc60003f4e818 */
        /* <DEDUP_REMOVED lines=8> */
[----:B------:R-:W-:Y:S01]  /*4c20*/  MUFU.EX2 R72, R72 ;  /* 0x0000004800487308 */ /* 0x000fe20000000800 */
[----:B------:R-:W-:-:S01]  /*4c30*/  FADD.FTZ R67, R78, R67 ;  /* 0x000000434e437221 */ /* 0x000fc20000010000 */
[--C-:B------:R-:W-:Y:S01]  /*4c40*/  FFMA.FTZ R14, R14, UR10, -R51.reuse ;  /* 0x0000000a0e0e7c23 */ /* 0x100fe20008010833 */
[----:B------:R-:W-:-:S01]  /*4c50*/  FFMA.FTZ R15, R15, UR10, -R51 ;  /* 0x0000000a0f0f7c23 */ /* 0x000fc20008010833 */
[----:B------:R-:W-:Y:S01]  /*4c60*/  FFMA.FTZ R20, R20, UR10, -R51 ;  /* 0x0000000a14147c23 */ /* 0x000fe20008010833 */
[----:B--2---:R-:W-:-:S01]  /*4c70*/  FADD.FTZ R50, R42, R67 ;  /* 0x000000432a327221 */ /* 0x004fc20000010000 */
[----:B------:R-:W-:Y:S01]  /*4c80*/  F2FP.SATFINITE.E4M3.F32.PACK_AB_MERGE_C R78, R78, R59, RZ ;  /* 0x0000003b4e4e723e */ /* 0x000fe200048070ff */
[----:B------:R-:W-:-:S01]  /*4c90*/  FFMA.FTZ R21, R21, UR10, -R51 ;  /* 0x0000000a15157c23 */ /* 0x000fc20008010833 */
[----:B------:R-:W0:Y:S01]  /*4ca0*/  MUFU.EX2 R9, R9 ;  /* 0x0000000900097308 */ /* 0x000e220000000800 */
[----:B----4-:R-:W-:-:S01]  /*4cb0*/  FADD.FTZ R50, R43, R50 ;  /* 0x000000322b327221 */ /* 0x010fc20000010000 */
[--C-:B------:R-:W-:Y:S01]  /*4cc0*/  FFMA.FTZ R24, R24, UR10, -R51.reuse ;  /* 0x0000000a18187c23 */ /* 0x100fe20008010833 */
[----:B------:R-:W-:Y:S01]  /*4cd0*/  F2FP.SATFINITE.E4M3.F32.PACK_AB_MERGE_C R196, R41, R2, R78 ;  /* 0x0000000229c4723e */ /* 0x000fe2000480704e */
[----:B------:R-:W-:Y:S01]  /*4ce0*/  FFMA.FTZ R25, R25, UR10, -R51 ;  /* 0x0000000a19197c23 */ /* 0x000fe20008010833 */
[----:B---3--:R-:W-:-:S01]  /*4cf0*/  FADD.FTZ R75, R79, R50 ;  /* 0x000000324f4b7221 */ /* 0x008fc20000010000 */
[--C-:B------:R-:W-:Y:S01]  /*4d00*/  FFMA.FTZ R26, R26, UR10, -R51.reuse ;  /* 0x0000000a1a1a7c23 */ /* 0x100fe20008010833 */
[----:B------:R-:W-:-:S01]  /*4d10*/  FFMA.FTZ R27, R27, UR10, -R51 ;  /* 0x0000000a1b1b7c23 */ /* 0x000fc20008010833 */
[----:B------:R-:W1:Y:S01]  /*4d20*/  MUFU.EX2 R10, R10 ;  /* 0x0000000a000a7308 */ /* 0x000e620000000800 */
[----:B-----5:R-:W-:-:S01]  /*4d30*/  FADD.FTZ R56, R80, R75 ;  /* 0x0000004b50387221 */ /* 0x020fc20000010000 */
[----:B------:R-:W-:Y:S01]  /*4d40*/  F2FP.SATFINITE.E4M3.F32.PACK_AB_MERGE_C R79, R80, R79, RZ ;  /* 0x0000004f504f723e */ /* 0x000fe200048070ff */
[----:B------:R-:W-:-:S01]  /*4d50*/  FFMA.FTZ R28, R28, UR10, -R51 ;  /* 0x0000000a1c1c7c23 */ /* 0x000fc20008010833 */
[--C-:B------:R-:W-:Y:S01]  /*4d60*/  FFMA.FTZ R29, R29, UR10, -R51.reuse ;  /* 0x0000000a1d1d7c23 */ /* 0x100fe20008010833 */
[----:B------:R-:W-:-:S01]  /*4d70*/  FFMA.FTZ R30, R30, UR10, -R51 ;  /* 0x0000000a1e1e7c23 */ /* 0x000fc20008010833 */
[----:B------:R-:W-:Y:S01]  /*4d80*/  F2FP.SATFINITE.E4M3.F32.PACK_AB_MERGE_C R198, R43, R42, R79 ;  /* 0x0000002a2bc6723e */ /* 0x000fe2000480704f */
        /* <DEDUP_REMOVED lines=11> */
[----:B------:R-:W-:Y:S01]  /*4e40*/  FADD.FTZ R67, R61, R56 ;  /* 0x000000383d437221 */ /* 0x000fe20000010000 */
[----:B------:R-:W-:-:S01]  /*4e50*/  FFMA.FTZ R40, R40, UR10, -R51 ;  /* 0x0000000a28287c23 */ /* 0x000fc20008010833 */
[--C-:B------:R-:W-:Y:S01]  /*4e60*/  FFMA.FTZ R38, R38, UR10, -R51.reuse ;  /* 0x0000000a26267c23 */ /* 0x100fe20008010833 */
[----:B------:R-:W-:-:S01]  /*4e70*/  FFMA.FTZ R39, R39, UR10, -R51 ;  /* 0x0000000a27277c23 */ /* 0x000fc20008010833 */
[----:B------:R-:W-:Y:S01]  /*4e80*/  FADD.FTZ R56, R82, R67 ;  /* 0x0000004352387221 */ /* 0x000fe20000010000 */
[----:B------:R-:W-:-:S01]  /*4e90*/  FFMA.FTZ R44, R44, UR10, -R51 ;  /* 0x0000000a2c2c7c23 */ /* 0x000fc20008010833 */
[----:B------:R-:W1:Y:S01]  /*4ea0*/  MUFU.EX2 R13, R13 ;  /* 0x0000000d000d7308 */ /* 0x000e620000000800 */
[----:B--2---:R-:W-:-:S01]  /*4eb0*/  FADD.FTZ R59, R11, R50 ;  /* 0x000000320b3b7221 */ /* 0x004fc20000010000 */
[----:B------:R-:W-:Y:S01]  /*4ec0*/  F2FP.SATFINITE.E4M3.F32.PACK_AB_MERGE_C R10, R11, R10, RZ ;  /* 0x0000000a0b0a723e */ /* 0x000fe200048070ff */
[----:B------:R-:W-:-:S01]  /*4ed0*/  FFMA.FTZ R46, R46, UR10, -R51 ;  /* 0x0000000a2e2e7c23 */ /* 0x000fc20008010833 */
[----:B------:R-:W-:Y:S01]  /*4ee0*/  F2FP.SATFINITE.E4M3.F32.PACK_AB_MERGE_C R11, R52, R53, RZ ;  /* 0x00000035340b723e */ /* 0x000fe200048070ff */
[----:B------:R-:W-:-:S01]  /*4ef0*/  FFMA.FTZ R45, R45, UR10, -R51 ;  /* 0x0000000a2d2d7c23 */ /* 0x000fc20008010833 */
[--C-:B------:R-:W-:Y:S01]  /*4f00*/  FFMA.FTZ R47, R47, UR10, -R51.reuse ;  /* 0x0000000a2f2f7c23 */ /* 0x100fe20008010833 */
[----:B------:R-:W-:-:S01]  /*4f10*/  FFMA.FTZ R48, R48, UR10, -R51 ;  /* 0x0000000a30307c23 */ /* 0x000fc20008010833 */
[----:B------:R-:W2:Y:S01]  /*4f20*/  MUFU.EX2 R14, R14 ;  /* 0x0000000e000e7308 */ /* 0x000ea20000000800 */
[----:B0-----:R-:W-:-:S01]  /*4f30*/  FADD.FTZ R50, R12, R59 ;  /* 0x0000003b0c327221 */ /* 0x001fc20000010000 */
[----:B------:R-:W-:Y:S01]  /*4f40*/  FADD.FTZ R59, R71, R56 ;  /* 0x00000038473b7221 */ /* 0x000fe20000010000 */
[----:B------:R-:W-:-:S02]  /*4f50*/  F2FP.SATFINITE.E4M3.F32.PACK_AB_MERGE_C R71, R74, R71, RZ ;  /* 0x000000474a47723e */ /* 0x000fc400048070ff */
[----:B------:R-:W-:Y:S01]  /*4f60*/  F2FP.SATFINITE.E4M3.F32.PACK_AB_MERGE_C R190, R54, R55, R11 ;  /* 0x0000003736be723e */ /* 0x000fe2000480700b */
[----:B------:R-:W-:-:S01]  /*4f70*/  FADD.FTZ R74, R74, R59 ;  /* 0x0000003b4a4a7221 */ /* 0x000fc20000010000 */
[----:B------:R-:W-:Y:S01]  /*4f80*/  F2FP.SATFINITE.E4M3.F32.PACK_AB_MERGE_C R197, R9, R72, R10 ;  /* 0x0000004809c5723e */ /* 0x000fe2000480700a */
[----:B------:R-:W0:Y:S01]  /*4f90*/  MUFU.EX2 R15, R15 ;  /* 0x0000000f000f7308 */ /* 0x000e220000000800 */
[----:B-1----:R-:W-:-:S01]  /*4fa0*/  FADD.FTZ R41, R13, R50 ;  /* 0x000000320d297221 */ /* 0x002fc20000010000 */
[----:B------:R-:W-:Y:S01]  /*4fb0*/  FADD.FTZ R43, R69, R74 ;  /* 0x0000004a452b7221 */ /* 0x000fe20000010000 */
[----:B------:R-:W-:-:S03]  /*4fc0*/  F2FP.SATFINITE.E4M3.F32.PACK_AB_MERGE_C R192, R82, R61, R71 ;  /* 0x0000003d52c0723e */ /* 0x000fc60004807047 */
        /* <DEDUP_REMOVED lines=20> */
[----:B--2---:R-:W-:-:S02]  /*5110*/  FADD.FTZ R41, R21, R2 ;  /* 0x0000000215297221 */ /* 0x004fc40000010000 */
[----:B------:R-:W-:-:S04]  /*5120*/  FADD.FTZ R55, R55, R58 ;  /* 0x0000003a37377221 */ /* 0x000fc80000010000 */
[----:B------:R-:W-:Y:S01]  /*5130*/  FADD.FTZ R54, R54, R55 ;  /* 0x0000003736367221 */ /* 0x000fe20000010000 */
[----:B------:R-:W2:Y:S01]  /*5140*/  MUFU.EX2 R26, R26 ;  /* 0x0000001a001a7308 */ /* 0x000ea20000000800 */
[----:B0-----:R-:W-:-:S02]  /*5150*/  FADD.FTZ R2, R24, R41 ;  /* 0x0000002918027221 */ /* 0x001fc40000010000 */
[----:B------:R-:W-:-:S04]  /*5160*/  FADD.FTZ R53, R53, R54 ;  /* 0x0000003635357221 */ /* 0x000fc80000010000 */
[----:B------:R-:W-:Y:S01]  /*5170*/  FADD.FTZ R53, R52, R53 ;  /* 0x0000003534357221 */ /* 0x000fe20000010000 */
        /* <DEDUP_REMOVED lines=22> */
[----:B------:R-:W-:-:S04]  /*52e0*/  F2FP.SATFINITE.E4M3.F32.PACK_AB_MERGE_C R32, R33, R32, RZ ;  /* 0x000000202120723e */ /* 0x000fc800048070ff */
[----:B------:R-:W-:Y:S02]  /*52f0*/  F2FP.SATFINITE.E4M3.F32.PACK_AB_MERGE_C R189, R31, R30, R32 ;  /* 0x0000001e1fbd723e */ /* 0x000fe40004807020 */
[----:B------:R-:W0:Y:S01]  /*5300*/  MUFU.EX2 R36, R36 ;  /* 0x0000002400247308 */ /* 0x000e220000000800 */
[----:B-1----:R-:W-:-:S07]  /*5310*/  FADD.FTZ R2, R34, R11 ;  /* 0x0000000b22027221 */ /* 0x002fce0000010000 */
[----:B------:R-:W-:Y:S01]  /*5320*/  MUFU.EX2 R49, R49 ;  /* 0x0000003100317308 */ /* 0x000fe20000000800 */
[----:B--2---:R-:W-:-:S07]  /*5330*/  FADD.FTZ R11, R35, R2 ;  /* 0x00000002230b7221 */ /* 0x004fce0000010000 */
[----:B------:R-:W1:Y:S01]  /*5340*/  MUFU.EX2 R66, R66 ;  /* 0x0000004200427308 */ /* 0x000e620000000800 */
[----:B0-----:R-:W-:-:S07]  /*5350*/  FADD.FTZ R2, R36, R11 ;  /* 0x0000000b24027221 */ /* 0x001fce0000010000 */
[----:B------:R-:W0:Y:S08]  /*5360*/  MUFU.EX2 R37, R37 ;  /* 0x0000002500257308 */ /* 0x000e300000000800 */
[----:B------:R-:W2:Y:S01]  /*5370*/  MUFU.EX2 R62, R62 ;  /* 0x0000003e003e7308 */ /* 0x000ea20000000800 */
[----:B-1----:R-:W-:-:S07]  /*5380*/  F2FP.SATFINITE.E4M3.F32.PACK_AB_MERGE_C R15, R66, R49, RZ ;  /* 0x00000031420f723e */ /* 0x002fce00048070ff */
[----:B------:R-:W1:Y:S01]  /*5390*/  MUFU.EX2 R40, R40 ;  /* 0x0000002800287308 */ /* 0x000e620000000800 */
[C---:B0-----:R-:W-:Y:S01]  /*53a0*/  F2FP.SATFINITE.E4M3.F32.PACK_AB_MERGE_C R36, R37.reuse, R36, RZ ;  /* 0x000000242524723e */ /* 0x041fe200048070ff */
[----:B------:R-:W-:-:S03]  /*53b0*/  FADD.FTZ R37, R37, R2 ;  /* 0x0000000225257221 */ /* 0x000fc60000010000 */
[----:B------:R-:W-:-:S03]  /*53c0*/  F2FP.SATFINITE.E4M3.F32.PACK_AB_MERGE_C R191, R35, R34, R36 ;  /* 0x0000002223bf723e */ /* 0x000fc60004807024 */
[----:B------:R-:W-:Y:S01]  /*53d0*/  MUFU.EX2 R3, R3 ;  /* 0x0000000300037308 */ /* 0x000fe20000000800 */
[----:B--2---:R-:W-:Y:S01]  /*53e0*/  F2FP.SATFINITE.E4M3.F32.PACK_AB_MERGE_C R184, R57, R62, R15 ;  /* 0x0000003e39b8723e */ /* 0x004fe2000480700f */
[----:B------:R-:W-:-:S04]  /*53f0*/  FADD.FTZ R62, R62, R53 ;  /* 0x000000353e3e7221 */ /* 0x000fc80000010000 */
[----:B------:R-:W-:Y:S02]  /*5400*/  FADD.FTZ R62, R57, R62 ;  /* 0x0000003e393e7221 */ /* 0x000fe40000010000 */
[----:B------:R-:W0:Y:S01]  /*5410*/  MUFU.EX2 R4, R4 ;  /* 0x0000000400047308 */ /* 0x000e220000000800 */
[----:B-1----:R-:W-:-:S01]  /*5420*/  FADD.FTZ R2, R40, R37 ;  /* 0x0000002528027221 */ /* 0x002fc20000010000 */
[----:B------:R-:W-:-:S04]  /*5430*/  FADD.FTZ R49, R49, R62 ;  /* 0x0000003e31317221 */ /* 0x000fc80000010000 */
[----:B------:R-:W-:Y:S02]  /*5440*/  FADD.FTZ R49, R66, R49 ;  /* 0x0000003142317221 */ /* 0x000fe40000010000 */
[----:B------:R-:W1:Y:S08]  /*5450*/  MUFU.EX2 R41, R38 ;  /* 0x0000002600297308 */ /* 0x000e700000000800 */
[----:B------:R-:W-:Y:S01]  /*5460*/  MUFU.EX2 R8, R8 ;  /* 0x0000000800087308 */ /* 0x000fe20000000800 */
[----:B0-----:R-:W-:-:S07]  /*5470*/  F2FP.SATFINITE.E4M3.F32.PACK_AB_MERGE_C R9, R4, R3, RZ ;  /* 0x000000030409723e */ /* 0x001fce00048070ff */
        /* <DEDUP_REMOVED lines=13> */
[----:B------:R-:W-:-:S04]  /*5550*/  F2FP.SATFINITE.E4M3.F32.PACK_AB_MERGE_C R39, R44, R39, RZ ;  /* 0x000000272c27723e */ /* 0x000fc800048070ff */
[----:B------:R-:W-:Y:S02]  /*5560*/  F2FP.SATFINITE.E4M3.F32.PACK_AB_MERGE_C R185, R41, R40, R39 ;  /* 0x0000002829b9723e */ /* 0x000fe40004807027 */
        /* <DEDUP_REMOVED lines=20> */
.L_x_4127:
[----:B------:R-:W-:-:S11]  /*56b0*/  UISETP.NE.AND UP2, UPT, UR7, 0x1, UPT ;  /* 0x000000010700788c */ /* 0x000fd6000bf45270 */
[----:B------:R-:W-:Y:S02]  /*56c0*/  @UP2 ULDC.64 UR14, c[0x0][0x9e8] ;  /* 0x00027a00000e2ab9 */ /* 0x000fe40000000a00 */
[----:B------:R-:W-:-:S04]  /*56d0*/  UIMAD.WIDE.U32 UR18, UR11, UR14, URZ ;  /* 0x0000000e0b1272a5 */ /* 0x000fc8000f8e003f */
[----:B------:R-:W-:-:S12]  /*56e0*/  @UP2 USHF.R.U32.HI UR11, URZ, UR15, UR19 ;  /* 0x0000000f3f0b2299 */ /* 0x000fd80008011613 */
.L_x_4128:
[----:B------:R-:W-:-:S04]  /*56f0*/  UIMAD UR7, UR11, UR7, UR7 ;  /* 0x000000070b0772a4 */ /* 0x000fc8000f8e0207 */
[----:B------:R-:W-:-:S04]  /*5700*/  UISETP.LT.AND UP2, UPT, UR6, UR7, UPT ;  /* 0x000000070600728c */ /* 0x000fc8000bf41270 */
[----:B------:R-:W-:-:S12]  /*5710*/  USEL UR6, UR6, UR7, UP2 ;  /* 0x0000000706067287 */ /* 0x000fd80009000000 */
.L_x_4126:
        /* <DEDUP_REMOVED lines=59> */
.L_x_4147:
        /* <DEDUP_REMOVED lines=9> */
.L_x_4131:
[----:B------:R-:W-:Y:S01]  /*5b60*/  ULEA UR6, UR34, UR36, 0x3 ;  /* 0x0000002422067291 */ /* 0x000fe2000f8e183f */
[----:B------:R-:W-:-:S05]  /*5b70*/  IMAD.U32 R7, RZ, RZ, UR33 ;  /* 0x00000021ff077e24 */ /* 0x000fca000f8e00ff */
[----:B------:R-:W-:-:S04]  /*5b80*/  SHF.L.U32 R7, R7, 0x1f, RZ ;  /* 0x0000001f07077819 */ /* 0x000fc800000006ff */
[----:B------:R0:W1:Y:S01]  /*5b90*/  SYNCS.PHASECHK.TRANS64.TRYWAIT P2, [UR6+0x2a830], R7 ;  /* 0x02a83007ff0075a7 */ /* 0x0000620008040146 */
[----:B------:R-:W-:Y:S05]  /*5ba0*/  @!P0 BRA `(.L_x_4132) ;  /* 0x0000000000048947 */ /* 0x000fea0003800000 */
[----:B------:R-:W-:Y:S01]  /*5bb0*/  BPT.TRAP 0x1 ;  /* 0x000000040000795c */ /* 0x000fe20000300000 */
.L_x_4132:
[----:B-1----:R-:W-:Y:S05]  /*5bc0*/  @P2 BRA `(.L_x_4130) ;  /* 0x0000000000082947 */ /* 0x002fea0003800000 */
[----:B------:R-:W1:Y:S02]  /*5bd0*/  SYNCS.PHASECHK.TRANS64.TRYWAIT P2, [UR6+0x2a830], R7 ;  /* 0x02a83007ff0075a7 */ /* 0x000e640008040146 */
[----:B-1----:R-:W-:Y:S05]  /*5be0*/  @!P2 BRA `(.L_x_4133) ;  /* 0x000001400034a947 */ /* 0x002fea0003800000 */
.L_x_4130:
        /* <DEDUP_REMOVED lines=37> */
.L_x_4135:
[----:B------:R-:W-:Y:S01]  /*5e40*/  ULEA UR6, UR51, UR36, 0x3 ;  /* 0x0000002433067291 */ /* 0x000fe2000f8e183f */
[----:B------:R-:W-:-:S05]  /*5e50*/  IMAD.U32 R7, RZ, RZ, UR50 ;  /* 0x00000032ff077e24 */ /* 0x000fca000f8e00ff */
[----:B------:R-:W-:-:S04]  /*5e60*/  SHF.L.U32 R7, R7, 0x1f, RZ ;  /* 0x0000001f07077819 */ /* 0x000fc800000006ff */
[----:B------:R0:W1:Y:S01]  /*5e70*/  SYNCS.PHASECHK.TRANS64.TRYWAIT P2, [UR6+0x2a850], R7 ;  /* 0x02a85007ff0075a7 */ /* 0x0000620008040146 */
[----:B------:R-:W-:Y:S05]  /*5e80*/  @!P0 BRA `(.L_x_4136) ;  /* 0x0000000000048947 */ /* 0x000fea0003800000 */
[----:B------:R-:W-:Y:S01]  /*5e90*/  BPT.TRAP 0x1 ;  /* 0x000000040000795c */ /* 0x000fe20000300000 */
.L_x_4136:
[----:B-1----:R-:W-:Y:S05]  /*5ea0*/  @P2 BRA `(.L_x_4134) ;  /* 0x0000000000082947 */ /* 0x002fea0003800000 */
[----:B------:R-:W1:Y:S02]  /*5eb0*/  SYNCS.PHASECHK.TRANS64.TRYWAIT P2, [UR6+0x2a850], R7 ;  /* 0x02a85007ff0075a7 */ /* 0x000e640008040146 */
[----:B-1----:R-:W-:Y:S05]  /*5ec0*/  @!P2 BRA `(.L_x_4137) ;  /* 0x0000013c0094a947 */ /* 0x002fea0003800000 */
.L_x_4134:
        /* <DEDUP_REMOVED lines=15> */
[----:B------:R-:W-:Y:S01]  /*5fc0*/  IMAD.U32 R121, RZ, RZ, UR34 ;  /* 0x00000022ff797e24 */ /* 0x000fe2000f8e00ff */
[----:B------:R-:W-:Y:S01]  /*5fd0*/  UIMAD UR10, UR51, 0x600, UR6 ;  /* 0x00000600330a78a4 */ /* 0x000fe2000f8e0206 */
[C---:B-1----:R-:W-:Y:S01]  /*5fe0*/  FMUL.FTZ R8, R0.reuse, R123 ;  /* 0x0000007b00087220 */ /* 0x042fe20000410000 */
[C---:B------:R-:W-:Y:S01]  /*5ff0*/  FMUL.FTZ R11, R0.reuse, R130 ;  /* 0x00000082000b7220 */ /* 0x040fe20000410000 */
[C---:B------:R-:W-:Y:S01]  /*6000*/  FMUL.FTZ R12, R0.reuse, R131 ;  /* 0x00000083000c7220 */ /* 0x040fe20000410000 */
[C---:B------:R-:W-:Y:S01]  /*6010*/  FMUL.FTZ R127, R0.reuse, R147 ;  /* 0x00000093007f7220 */ /* 0x040fe20000410000 */
[C---:B------:R-:W-:Y:S01]  /*6020*/  FMUL.FTZ R149, R0.reuse, R152 ;  /* 0x0000009800957220 */ /* 0x040fe20000410000 */
[C---:B0-----:R-:W-:Y:S01]  /*6030*/  FMUL.FTZ R7, R0.reuse, R122 ;  /* 0x0000007a00077220 */ /* 0x041fe20000410000 */
        /* <DEDUP_REMOVED lines=60> */
[----:B------:R-:W-:Y:S01]  /*6400*/  FMUL.FTZ R137, R0, R167 ;  /* 0x000000a700897220 */ /* 0x000fe20000410000 */
[----:B------:R-:W-:Y:S01]  /*6410*/  IMAD.SHL.U32 R166, R2, 0x80, RZ ;  /* 0x0000008002a67824 */ /* 0x000fe200078e00ff */
[----:B------:R-:W-:Y:S01]  /*6420*/  QGMMA.64x192x32.F32.E4M3.E4M3 R24, R192, gdesc[UR4], R24, gsb0 ;  /* 0x02e00004c0187df3 */ /* 0x000fe20008000818 */
[----:B------:R-:W-:Y:S01]  /*6430*/  UIADD3 UR6, UR10, 0x4, URZ ;  /* 0x000000040a067890 */ /* 0x000fe2000fffe03f */
[C---:B------:R-:W-:Y:S01]  /*6440*/  FMUL.FTZ R196, R0.reuse, R133 ;  /* 0x0000008500c47220 */ /* 0x040fe20000410000 */
[----:B------:R-:W-:Y:S01]  /*6450*/  UMOV UR7, 0x40000040 ;  /* 0x4000004000077882 */ /* 0x000fe20000000000 */
[----:B------:R-:W-:Y:S01]  /*6460*/  FMUL.FTZ R133, R0, R159 ;  /* 0x0000009f00857220 */ /* 0x000fe20000410000 */
[----:B------:R-:W-:Y:S01]  /*6470*/  IADD3 R153, -R166, 0x1, RZ ;  /* 0x00000001a6997810 */ /* 0x000fe20007ffe1ff */
[----:B------:R-:W-:Y:S01]  /*6480*/  FMUL.FTZ R159, R0, R169 ;  /* 0x000000a9009f7220 */ /* 0x000fe20000410000 */
[----:B------:R-:W0:Y:S03]  /*6490*/  MUFU.TANH R198, R198 ;  /* 0x000000c600c67308 */ /* 0x000e260000002400 */
[----:B------:R-:W-:-:S05]  /*64a0*/  IMAD R153, R16, -0x2, R153 ;  /* 0xfffffffe10997824 */ /* 0x000fca00078e0299 */
        /* <DEDUP_REMOVED lines=38> */
[----:B------:R-:W-:Y:S01]  /*6710*/  IMAD.U32 R168, RZ, RZ, UR45 ;  /* 0x0000002dffa87e24 */ /* 0x000fe2000f8e00ff */
[----:B------:R-:W0:Y:S04]  /*6720*/  MUFU.TANH R192, R192 ;  /* 0x000000c000c07308 */ /* 0x000e280000002400 */
[----:B------:R-:W-:-:S04]  /*6730*/  IADD3 R153, -R168, UR40, R153 ;  /* 0x00000028a8997c10 */ /* 0x000fc8000fffe199 */
[----:B------:R-:W0:Y:S01]  /*6740*/  MUFU.TANH R193, R193 ;  /* 0x000000c100c17308 */ /* 0x000e220000002400 */
[----:B------:R-:W-:-:S07]  /*6750*/  VIADD R172, R153, UR32 ;  /* 0x0000002099ac7c36 */ /* 0x000fce0008000000 */
        /* <DEDUP_REMOVED lines=27> */
[----:B------:R-:W-:Y:S01]  /*6910*/  @P3 SHF.R.U32.HI R151, RZ, UR6, R120 ;  /* 0x00000006ff973c19 */ /* 0x000fe20008011678 */
[----:B------:R-:W-:Y:S01]  /*6920*/  VIADD R174, R153, UR29 ;  /* 0x0000001d99ae7c36 */ /* 0x000fe20008000000 */
        /* <DEDUP_REMOVED lines=15> */
[----:B0-----:R-:W-:Y:S01]  /*6a20*/  IMAD.U32 R120, RZ, RZ, UR45 ;  /* 0x0000002dff787e24 */ /* 0x001fe2000f8e00ff */
        /* <DEDUP_REMOVED lines=12> */
.L_x_4140:
[----:B------:R-:W-:-:S05]  /*6af0*/  IMAD.U32 R167, RZ, RZ, UR31 ;  /* 0x0000001fffa77e24 */ /* 0x000fca000f8e00ff */
[----:B------:R-:W-:-:S13]  /*6b00*/  ISETP.NE.AND P2, PT, R167, 0x1, PT ;  /* 0x00000001a700780c */ /* 0x000fda0003f45270 */
[----:B------:R-:W0:Y:S02]  /*6b10*/  @P2 LDC.64 R120, c[0x0][0x9e8] ;  /* 0x00027a00ff782b82 */ /* 0x000e240000000a00 */
[----:B0-----:R-:W-:-:S05]  /*6b20*/  @P2 IMAD.HI.U32 R120, R153, R120, RZ ;  /* 0x0000007899782227 */ /* 0x001fca00078e00ff */
[----:B------:R-:W-:-:S07]  /*6b30*/  @P2 SHF.R.U32.HI R153, RZ, R121, R120 ;  /* 0x00000079ff992219 */ /* 0x000fce0000011678 */
.L_x_4141:
[----:B------:R-:W-:Y:S05]  /*6b40*/  BSYNC B0 ;  /* 0x0000000000007941 */ /* 0x000fea0003800000 */
.L_x_4139:
[----:B------:R-:W-:-:S04]  /*6b50*/  IMAD R153, R153, R167, -R166 ;  /* 0x000000a799997224 */ /* 0x000fc800078e0aa6 */
[----:B------:R-:W-:-:S05]  /*6b60*/  IMAD R153, R16, -0x2, R153 ;  /* 0xfffffffe10997824 */ /* 0x000fca00078e0299 */
[----:B------:R-:W-:Y:S02]  /*6b70*/  VIADDMNMX R168, R153, R167, R168, PT ;  /* 0x000000a799a87246 */ /* 0x000fe400038001a8 */
[----:B------:R-:W-:-:S07]  /*6b80*/  VIMNMX R170, R170, R153, !PT ;  /* 0x00000099aaaa7248 */ /* 0x000fce0007fe0100 */
.L_x_4138:
[----:B------:R-:W-:Y:S01]  /*6b90*/  ISETP.GT.AND P2, PT, R2, -0x1, PT ;  /* 0xffffffff0200780c */ /* 0x000fe20003f44270 */
[----:B0-----:R0:W1:Y:S03]  /*6ba0*/  SHFL.IDX PT, R121, R151, 0x1, 0x1c1f ;  /* 0x003c1f0097797f89 */ /* 0x00106600000e0000 */
[C---:B------:R-:W-:Y:S02]  /*6bb0*/  ISETP.GT.AND P5, PT, R170.reuse, RZ, P2 ;  /* 0x000000ffaa00720c */ /* 0x040fe400017a4270 */
[----:B------:R-:W-:Y:S02]  /*6bc0*/  ISETP.GT.AND P4, PT, R170, 0x1, P2 ;  /* 0x00000001aa00780c */ /* 0x000fe40001784270 */
        /* <DEDUP_REMOVED lines=8> */
[C---:B------:R-:W-:Y:S02]  /*6c50*/  ISETP.GT.AND P3, PT, R170.reuse, 0x9, P2 ;  /* 0x00000009aa00780c */ /* 0x040fe40001764270 */
[C---:B------:R-:W-:Y:S02]  /*6c60*/  ISETP.GT.AND P4, PT, R170.reuse, 0x11, P2 ;  /* 0x00000011aa00780c */ /* 0x040fe40001784270 */
[----:B------:R-:W-:Y:S02]  /*6c70*/  FSEL R167, R123, -INF , !P6 ;  /* 0xff8000007ba77808 */ /* 0x000fe40007000000 */
        /* <DEDUP_REMOVED lines=9> */
[C---:B------:R-:W-:Y:S02]  /*6d10*/  ISETP.GT.AND P3, PT, R170.reuse, 0x19, P2 ;  /* 0x00000019aa00780c */ /* 0x040fe40001764270 */
[C---:B------:R-:W-:Y:S02]  /*6d20*/  ISETP.GT.AND P4, PT, R170.reuse, 0x21, P2 ;  /* 0x00000021aa00780c */ /* 0x040fe40001784270 */
[----:B------:R-:W-:Y:S02]  /*6d30*/  FSEL R195, R195, -INF , !P6 ;  /* 0xff800000c3c37808 */ /* 0x000fe40007000000 */
[----:B------:R-:W-:Y:S02]  /*6d40*/  ISETP.GT.AND P6, PT, R170, 0x28, P2 ;  /* 0x00000028aa00780c */ /* 0x000fe400017c4270 */
        /* <DEDUP_REMOVED lines=19> */
[----:B0-----:R-:W-:-:S02]  /*6e80*/  FSEL R151, R190, -INF , !P4 ;  /* 0xff800000be977808 */ /* 0x001fc40006000000 */
[C---:B------:R-:W-:Y:S02]  /*6e90*/  ISETP.GT.AND P3, PT, R170.reuse, 0x39, P2 ;  /* 0x00000039aa00780c */ /* 0x040fe40001764270 */
[----:B------:R-:W-:Y:S02]  /*6ea0*/  ISETP.GT.AND P4, PT, R170, 0x41, P2 ;  /* 0x00000041aa00780c */ /* 0x000fe40001784270 */
        /* <DEDUP_REMOVED lines=10> */
[----:B------:R-:W-:Y:S02]  /*6f50*/  ISETP.GT.AND P3, PT, R170, 0x49, P2 ;  /* 0x00000049aa00780c */ /* 0x000fe40001764270 */
[----:B------:R-:W-:Y:S02]  /*6f60*/  FSEL R147, R150, -INF , !P6 ;  /* 0xff80000096937808 */ /* 0x000fe40007000000 */
[----:B------:R-:W-:Y:S02]  /*6f70*/  ISETP.GT.AND P6, PT, R170, 0x58, P2 ;  /* 0x00000058aa00780c */ /* 0x000fe400017c4270 */
[----:B------:R-:W-:Y:S02]  /*6f80*/  FSEL R150, R154, -INF , !P5 ;  /* 0xff8000009a967808 */ /* 0x000fe40006800000 */
[----:B------:R-:W-:Y:S02]  /*6f90*/  ISETP.GT.AND P5, PT, R170, 0x60, P2 ;  /* 0x00000060aa00780c */ /* 0x000fe400017a4270 */
[----:B------:R-:W-:-:S02]  /*6fa0*/  ISETP.LT.OR P3, PT, R168, 0x4a, P3 ;  /* 0x0000004aa800780c */ /* 0x000fc40001f61670 */
[C---:B------:R-:W-:Y:S02]  /*6fb0*/  ISETP.LT.OR P6, PT, R168.reuse, 0x59, P6 ;  /* 0x00000059a800780c */ /* 0x040fe400037c1670 */
[----:B------:R-:W-:Y:S02]  /*6fc0*/  ISETP.LT.OR P5, PT, R168, 0x61, P5 ;  /* 0x00000061a800780c */ /* 0x000fe40002fa1670 */
        /* <DEDUP_REMOVED lines=16> */
[----:B------:R-:W-:Y:S01]  /*70d0*/  FSEL R160, R162, -INF , !P5 ;  /* 0xff800000a2a07808 */ /* 0x000fe20006800000 */
[--C-:B-1----:R-:W-:Y:S01]  /*70e0*/  IMAD.IADD R162, R174, 0x1, R121.reuse ;  /* 0x00000001aea27824 */ /* 0x102fe200078e0279 */
[----:B------:R-:W-:Y:S02]  /*70f0*/  PLOP3.LUT P5, PT, PT, PT, UP1, 0x40, 0x0 ;  /* 0x000000000000781c */ /* 0x000fe40003fae818 */
[C---:B------:R-:W-:Y:S02]  /*7100*/  ISETP.LT.OR P4, PT, R168.reuse, 0x62, P4 ;  /* 0x00000062a800780c */ /* 0x040fe40002781670 */
[----:B------:R-:W-:Y:S02]  /*7110*/  ISETP.LT.OR P3, PT, R168, 0x6a, P3 ;  /* 0x0000006aa800780c */ /* 0x000fe40001f61670 */
        /* <DEDUP_REMOVED lines=26> */
.L_x_4144:
[----:B------:R-:W-:-:S05]  /*72c0*/  IMAD.U32 R168, RZ, RZ, UR31 ;  /* 0x0000001fffa87e24 */ /* 0x000fca000f8e00ff */
[----:B------:R-:W-:-:S13]  /*72d0*/  ISETP.NE.AND P3, PT, R168, 0x1, PT ;  /* 0x00000001a800780c */ /* 0x000fda0003f65270 */
[----:B------:R-:W0:Y:S02]  /*72e0*/  @P3 LDC.64 R120, c[0x0][0x9e8] ;  /* 0x00027a00ff783b82 */ /* 0x000e240000000a00 */
[----:B0-----:R-:W-:-:S05]  /*72f0*/  @P3 IMAD.HI.U32 R120, R13, R120, RZ ;  /* 0x000000780d783227 */ /* 0x001fca00078e00ff */
[----:B------:R-:W-:-:S07]  /*7300*/  @P3 SHF.R.U32.HI R13, RZ, R121, R120 ;  /* 0x00000079ff0d3219 */ /* 0x000fce0000011678 */
.L_x_4145:
[----:B------:R-:W-:Y:S05]  /*7310*/  BSYNC B0 ;  /* 0x0000000000007941 */ /* 0x000fea0003800000 */
.L_x_4143:
[----:B------:R-:W-:-:S04]  /*7320*/  IMAD R13, R13, R168, -R166 ;  /* 0x000000a80d0d7224 */ /* 0x000fc800078e0aa6 */
[----:B------:R-:W-:-:S05]  /*7330*/  IMAD R13, R16, -0x2, R13 ;  /* 0xfffffffe100d7824 */ /* 0x000fca00078e020d */
[----:B------:R-:W-:Y:S02]  /*7340*/  VIADDMNMX R161, R13, R168, R161, PT ;  /* 0x000000a80da17246 */ /* 0x000fe400038001a1 */
[----:B------:R-:W-:-:S07]  /*7350*/  VIMNMX R162, R162, R13, !PT ;  /* 0x0000000da2a27248 */ /* 0x000fce0007fe0100 */
.L_x_4142:
[----:B------:R-:W-:Y:S01]  /*7360*/  FMNMX.FTZ R120, R177, R6, !PT ;  /* 0x00000006b1787209 */ /* 0x000fe20007810000 */
[----:B------:R-:W-:Y:S01]  /*7370*/  UMOV UR10, UR30 ;  /* 0x0000001e000a7c82 */ /* 0x000fe20008000000 */
[C---:B------:R-:W-:Y:S01]  /*7380*/  ISETP.GT.AND P5, PT, R162.reuse, 0x8, P2 ;  /* 0x00000008a200780c */ /* 0x040fe200017a4270 */
[----:B------:R-:W-:Y:S01]  /*7390*/  IMAD.U32 R168, RZ, RZ, UR10 ;  /* 0x0000000affa87e24 */ /* 0x000fe2000f8e00ff */
        /* <DEDUP_REMOVED lines=13> */
[----:B------:R-:W-:Y:S02]  /*7470*/  ISETP.GT.AND P3, PT, R162, 0x9, P2 ;  /* 0x00000009a200780c */ /* 0x000fe40001764270 */
[----:B------:R-:W-:Y:S02]  /*7480*/  FMNMX.FTZ R120, R198, R13, !PT ;  /* 0x0000000dc6787209 */ /* 0x000fe40007810000 */
[----:B------:R-:W-:-:S02]  /*7490*/  ISETP.LT.OR P3, PT, R161, 0xa, P3 ;  /* 0x0000000aa100780c */ /* 0x000fc40001f61670 */
[----:B------:R-:W-:Y:S02]  /*74a0*/  FMNMX.FTZ R120, R197, R120, !PT ;  /* 0x00000078c5787209 */ /* 0x000fe40007810000 */
[----:B------:R-:W-:Y:S02]  /*74b0*/  FSEL R10, R10, -INF , !P3 ;  /* 0xff8000000a0a7808 */ /* 0x000fe40005800000 */
        /* <DEDUP_REMOVED lines=35> */
[----:B------:R-:W-:Y:S02]  /*76f0*/  ISETP.LT.OR P4, PT, R161, 0x1a, P4 ;  /* 0x0000001aa100780c */ /* 0x000fe40002781670 */
[----:B0-----:R-:W-:-:S04]  /*7700*/  FMNMX.FTZ R13, R121, R166, !PT ;  /* 0x000000a6790d7209 */ /* 0x001fc80007810000 */
[C---:B------:R-:W-:Y:S01]  /*7710*/  FSETP.NEU.FTZ.AND P6, PT, R13.reuse, -INF , PT ;  /* 0xff8000000d00780b */ /* 0x040fe20003fdd000 */
[----:B------:R-:W-:-:S01]  /*7720*/  FFMA.FTZ R166, R13, R168, -8 ;  /* 0xc10000000da67423 */ /* 0x000fc200000100a8 */
[----:B------:R-:W-:Y:S02]  /*7730*/  FSEL R168, R122, -INF , !P3 ;  /* 0xff8000007aa87808 */ /* 0x000fe40005800000 */
[----:B------:R-:W-:Y:S02]  /*7740*/  ISETP.GT.AND P3, PT, R162, 0x29, P2 ;  /* 0x00000029a200780c */ /* 0x000fe40001764270 */
[----:B------:R-:W-:Y:S02]  /*7750*/  FSEL R8, R166, RZ, P6 ;  /* 0x000000ffa6087208 */ /* 0x000fe40003000000 */
[----:B------:R-:W-:Y:S02]  /*7760*/  FSEL R166, R12, -INF , !P5 ;  /* 0xff8000000ca67808 */ /* 0x000fe40006800000 */
[----:B------:R-:W-:Y:S01]  /*7770*/  ISETP.GT.AND P5, PT, R162, 0x20, P2 ;  /* 0x00000020a200780c */ /* 0x000fe200017a4270 */
[----:B------:R-:W-:-:S01]  /*7780*/  FFMA.FTZ R170, R167, UR10, -R8 ;  /* 0x0000000aa7aa7c23 */ /* 0x000fc20008010808 */
[----:B------:R-:W-:Y:S01]  /*7790*/  FSEL R167, R15, -INF , !P4 ;  /* 0xff8000000fa77808 */ /* 0x000fe20006000000 */
[----:B------:R-:W-:-:S01]  /*77a0*/  FFMA.FTZ R172, R173, UR10, -R8 ;  /* 0x0000000aadac7c23 */ /* 0x000fc20008010808 */
[----:B------:R-:W-:Y:S01]  /*77b0*/  ISETP.LT.OR P5, PT, R161, 0x21, P5 ;  /* 0x00000021a100780c */ /* 0x000fe20002fa1670 */
[----:B------:R0:W-:Y:S01]  /*77c0*/  MUFU.EX2 R15, R170 ;  /* 0x000000aa000f7308 */ /* 0x0001e20000000800 */
[----:B------:R-:W-:-:S01]  /*77d0*/  FFMA.FTZ R175, R175, UR10, -R8 ;  /* 0x0000000aafaf7c23 */ /* 0x000fc20008010808 */
[----:B------:R-:W-:Y:S01]  /*77e0*/  ISETP.GT.AND P4, PT, R162, 0x28, P2 ;  /* 0x00000028a200780c */ /* 0x000fe20001784270 */
[----:B------:R-:W-:-:S01]  /*77f0*/  FFMA.FTZ R176, R171, UR10, -R8 ;  /* 0x0000000aabb07c23 */ /* 0x000fc20008010808 */
[----:B------:R-:W-:Y:S01]  /*7800*/  FSEL R21, R21, -INF , !P5 ;  /* 0xff80000015157808 */ /* 0x000fe20006800000 */
[----:B------:R-:W-:-:S01]  /*7810*/  FFMA.FTZ R121, R177, UR10, -R8 ;  /* 0x0000000ab1797c23 */ /* 0x000fc20008010808 */
[----:B------:R-:W-:Y:S01]  /*7820*/  ISETP.GT.AND P5, PT, R162, RZ, P2 ;  /* 0x000000ffa200720c */ /* 0x000fe200017a4270 */
[----:B------:R-:W-:-:S01]  /*7830*/  FFMA.FTZ R178, R153, UR10, -R8 ;  /* 0x0000000a99b27c23 */ /* 0x000fc20008010808 */
[----:B------:R1:W-:Y:S01]  /*7840*/  MUFU.EX2 R122, R172 ;  /* 0x000000ac007a7308 */ /* 0x0003e20000000800 */
[----:B------:R-:W-:Y:S01]  /*7850*/  ISETP.LT.OR P4, PT, R161, 0x29, P4 ;  /* 0x00000029a100780c */ /* 0x000fe20002781670 */
[--C-:B------:R-:W-:Y:S01]  /*7860*/  FFMA.FTZ R180, R151, UR10, -R8.reuse ;  /* 0x0000000a97b47c23 */ /* 0x100fe20008010808 */
[----:B------:R-:W-:Y:S01]  /*7870*/  ISETP.LT.OR P5, PT, R161, 0x1, P5 ;  /* 0x00000001a100780c */ /* 0x000fe20002fa1670 */
[--C-:B------:R-:W-:Y:S01]  /*7880*/  FFMA.FTZ R193, R193, UR10, -R8.reuse ;  /* 0x0000000ac1c17c23 */ /* 0x100fe20008010808 */
[----:B------:R-:W-:Y:S01]  /*7890*/  FSEL R124, R124, -INF , !P4 ;  /* 0xff8000007c7c7808 */ /* 0x000fe20006000000 */
[--C-:B------:R-:W-:Y:S01]  /*78a0*/  FFMA.FTZ R195, R195, UR10, -R8.reuse ;  /* 0x0000000ac3c37c23 */ /* 0x100fe20008010808 */
[----:B0-----:R-:W-:Y:S01]  /*78b0*/  FSEL R170, R7, -INF , !P5 ;  /* 0xff80000007aa7808 */ /* 0x001fe20006800000 */
[----:B------:R0:W-:Y:S01]  /*78c0*/  MUFU.EX2 R12, R175 ;  /* 0x000000af000c7308 */ /* 0x0001e20000000800 */
[----:B-1----:R-:W-:-:S01]  /*78d0*/  FFMA.FTZ R172, R169, UR10, -R8 ;  /* 0x0000000aa9ac7c23 */ /* 0x002fc20008010808 */
        /* <DEDUP_REMOVED lines=8> */
[----:B------:R-:W-:Y:S01]  /*7960*/  ISETP.GT.AND P5, PT, R162, 0x38, P2 ;  /* 0x00000038a200780c */ /* 0x000fe200017a4270 */
[----:B------:R-:W-:-:S01]  /*7970*/  FFMA.FTZ R155, R155, UR10, -R8 ;  /* 0x0000000a9b9b7c23 */ /* 0x000fc20008010808 */
[----:B------:R-:W-:Y:S01]  /*7980*/  FMNMX.FTZ R169, R9, R174, !PT ;  /* 0x000000ae09a97209 */ /* 0x000fe20007810000 */
[----:B------:R-:W-:-:S01]  /*7990*/  FFMA.FTZ R157, R157, UR10, -R8 ;  /* 0x0000000a9d9d7c23 */ /* 0x000fc20008010808 */
[----:B------:R-:W-:Y:S01]  /*79a0*/  ISETP.LT.OR P5, PT, R161, 0x39, P5 ;  /* 0x00000039a100780c */ /* 0x000fe20002fa1670 */
[----:B------:R-:W-:-:S01]  /*79b0*/  FFMA.FTZ R159, R159, UR10, -R8 ;  /* 0x0000000a9f9f7c23 */ /* 0x000fc20008010808 */
[----:B------:R-:W-:Y:S01]  /*79c0*/  FMNMX.FTZ R174, R10, R169, !PT ;  /* 0x000000a90aae7209 */ /* 0x000fe20007810000 */
[----:B------:R-:W-:Y:S01]  /*79d0*/  MUFU.EX2 R121, R121 ;  /* 0x0000007900797308 */ /* 0x000fe20000000800 */
[----:B------:R-:W-:-:S02]  /*79e0*/  ISETP.GT.AND P4, PT, R162, 0x30, P2 ;  /* 0x00000030a200780c */ /* 0x000fc40001784270 */
[----:B------:R-:W-:Y:S02]  /*79f0*/  FMNMX.FTZ R173, R11, R174, !PT ;  /* 0x000000ae0bad7209 */ /* 0x000fe40007810000 */
[----:B------:R-:W-:Y:S02]  /*7a00*/  FSEL R171, R128, -INF , !P5 ;  /* 0xff80000080ab7808 */ /* 0x000fe40006800000 */
[----:B------:R-:W-:Y:S01]  /*7a10*/  FMNMX.FTZ R173, R166, R173, !PT ;  /* 0x000000ada6ad7209 */ /* 0x000fe20007810000 */
[----:B------:R1:W-:Y:S01]  /*7a20*/  MUFU.EX2 R128, R176 ;  /* 0x000000b000807308 */ /* 0x0003e20000000800 */
[----:B------:R-:W-:Y:S02]  /*7a30*/  ISETP.GT.AND P3, PT, R162, 0x31, P2 ;  /* 0x00000031a200780c */ /* 0x000fe40001764270 */
[----:B------:R-:W-:Y:S01]  /*7a40*/  FMNMX.FTZ R174, R14, R173, !PT ;  /* 0x000000ad0eae7209 */ /* 0x000fe20007810000 */
[----:B------:R-:W-:-:S01]  /*7a50*/  FFMA.FTZ R173, R198, UR10, -R8 ;  /* 0x0000000ac6ad7c23 */ /* 0x000fc20008010808 */
[----:B------:R-:W-:-:S02]  /*7a60*/  ISETP.LT.OR P4, PT, R161, 0x31, P4 ;  /* 0x00000031a100780c */ /* 0x000fc40002781670 */
[----:B------:R-:W-:Y:S01]  /*7a70*/  FMNMX.FTZ R174, R167, R174, !PT ;  /* 0x000000aea7ae7209 */ /* 0x000fe20007810000 */
[----:B------:R-:W-:Y:S01]  /*7a80*/  MUFU.EX2 R7, R193 ;  /* 0x000000c100077308 */ /* 0x000fe20000000800 */
[----:B------:R-:W-:Y:S02]  /*7a90*/  ISETP.LT.OR P3, PT, R161, 0x32, P3 ;  /* 0x00000032a100780c */ /* 0x000fe40001f61670 */
[----:B0-----:R-:W-:Y:S01]  /*7aa0*/  FMNMX.FTZ R175, R21, R174, !PT ;  /* 0x000000ae15af7209 */ /* 0x001fe20007810000 */
[----:B------:R-:W-:-:S01]  /*7ab0*/  FFMA.FTZ R174, R197, UR10, -R8 ;  /* 0x0000000ac5ae7c23 */ /* 0x000fc20008010808 */
[----:B------:R-:W-:Y:S02]  /*7ac0*/  FSEL R126, R126, -INF , !P4 ;  /* 0xff8000007e7e7808 */ /* 0x000fe40006000000 */
[----:B------:R-:W-:Y:S01]  /*7ad0*/  FMNMX.FTZ R175, R168, R175, !PT ;  /* 0x000000afa8af7209 */ /* 0x000fe20007810000 */
[----:B------:R-:W-:Y:S01]  /*7ae0*/  MUFU.EX2 R172, R172 ;  /* 0x000000ac00ac7308 */ /* 0x000fe20000000800 */
[----:B------:R-:W-:-:S02]  /*7af0*/  ISETP.GT.AND P4, PT, R162, 0x39, P2 ;  /* 0x00000039a200780c */ /* 0x000fc40001784270 */
[----:B-1----:R-:W-:Y:S02]  /*7b00*/  FMNMX.FTZ R176, R124, R175, !PT ;  /* 0x000000af7cb07209 */ /* 0x002fe40007810000 */
[----:B------:R-:W-:Y:S02]  /*7b10*/  FSEL R169, R127, -INF , !P3 ;  /* 0xff8000007fa97808 */ /* 0x000fe40005800000 */
[----:B------:R-:W-:Y:S01]  /*7b20*/  FMNMX.FTZ R177, R125, R176, !PT ;  /* 0x000000b07db17209 */ /* 0x000fe20007810000 */
[----:B------:R-:W-:Y:S01]  /*7b30*/  MUFU.EX2 R127, R195 ;  /* 0x000000c3007f7308 */ /* 0x000fe20000000800 */
[----:B------:R-:W-:Y:S02]  /*7b40*/  ISETP.GT.AND P3, PT, R162, 0x40, P2 ;  /* 0x00000040a200780c */ /* 0x000fe40001764270 */
[----:B------:R-:W-:Y:S01]  /*7b50*/  FMNMX.FTZ R176, R126, R177, !PT ;  /* 0x000000b17eb07209 */ /* 0x000fe20007810000 */
[----:B------:R-:W-:-:S01]  /*7b60*/  FFMA.FTZ R177, R188, UR10, -R8 ;  /* 0x0000000abcb17c23 */ /* 0x000fc20008010808 */
[----:B------:R-:W-:-:S02]  /*7b70*/  ISETP.LT.OR P4, PT, R161, 0x3a, P4 ;  /* 0x0000003aa100780c */ /* 0x000fc40002781670 */
[----:B------:R-:W-:Y:S01]  /*7b80*/  FMNMX.FTZ R176, R169, R176, !PT ;  /* 0x000000b0a9b07209 */ /* 0x000fe20007810000 */
[----:B------:R-:W-:Y:S01]  /*7b90*/  MUFU.EX2 R173, R173 ;  /* 0x000000ad00ad7308 */ /* 0x000fe20000000800 */
[C---:B------:R-:W-:Y:S02]  /*7ba0*/  ISETP.GT.AND P5, PT, R162.reuse, 0x41, P2 ;  /* 0x00000041a200780c */ /* 0x040fe400017a4270 */
[----:B------:R-:W-:Y:S02]  /*7bb0*/  FSEL R129, R129, -INF , !P4 ;  /* 0xff80000081817808 */ /* 0x000fe40006000000 */
[----:B------:R-:W-:Y:S02]  /*7bc0*/  ISETP.LT.OR P3, PT, R161, 0x41, P3 ;  /* 0x00000041a100780c */ /* 0x000fe40001f61670 */
[----:B------:R-:W-:Y:S01]  /*7bd0*/  FMNMX.FTZ R176, R171, R176, !PT ;  /* 0x000000b0abb07209 */ /* 0x000fe20007810000 */
[----:B------:R-:W-:Y:S01]  /*7be0*/  MUFU.EX2 R174, R174 ;  /* 0x000000ae00ae7308 */ /* 0x000fe20000000800 */
[----:B------:R-:W-:-:S02]  /*7bf0*/  ISETP.GT.AND P4, PT, R162, 0x48, P2 ;  /* 0x00000048a200780c */ /* 0x000fc40001784270 */
[----:B------:R-:W-:Y:S02]  /*7c00*/  ISETP.LT.OR P5, PT, R161, 0x42, P5 ;  /* 0x00000042a100780c */ /* 0x000fe40002fa1670 */
[----:B------:R-:W-:Y:S02]  /*7c10*/  FSEL R130, R130, -INF , !P3 ;  /* 0xff80000082827808 */ /* 0x000fe40005800000 */
[----:B------:R-:W-:Y:S01]  /*7c20*/  FMNMX.FTZ R179, R129, R176, !PT ;  /* 0x000000b081b37209 */ /* 0x000fe20007810000 */
[----:B------:R-:W-:Y:S01]  /*7c30*/  MUFU.EX2 R177, R177 ;  /* 0x000000b100b17308 */ /* 0x000fe20000000800 */
[----:B------:R-:W-:Y:S02]  /*7c40*/  ISETP.GT.AND P3, PT, R162, 0x49, P2 ;  /* 0x00000049a200780c */ /* 0x000fe40001764270 */
[----:B------:R-:W-:Y:S02]  /*7c50*/  FSEL R131, R131, -INF , !P5 ;  /* 0xff80000083837808 */ /* 0x000fe40006800000 */
[----:B------:R-:W-:-:S02]  /*7c60*/  ISETP.LT.OR P4, PT, R161, 0x49, P4 ;  /* 0x00000049a100780c */ /* 0x000fc40002781670 */
[----:B------:R-:W-:Y:S01]  /*7c70*/  FMNMX.FTZ R176, R130, R179, !PT ;  /* 0x000000b382b07209 */ /* 0x000fe20007810000 */
[----:B------:R-:W-:Y:S01]  /*7c80*/  MUFU.EX2 R148, R148 ;  /* 0x0000009400947308 */ /* 0x000fe20000000800 */
[----:B------:R-:W-:Y:S02]  /*7c90*/  ISETP.GT.AND P5, PT, R162, 0x50, P2 ;  /* 0x00000050a200780c */ /* 0x000fe400017a4270 */
[----:B------:R-:W-:Y:S02]  /*7ca0*/  ISETP.LT.OR P3, PT, R161, 0x4a, P3 ;  /* 0x0000004aa100780c */ /* 0x000fe40001f61670 */
[----:B------:R-:W-:Y:S02]  /*7cb0*/  FSEL R175, R132, -INF , !P4 ;  /* 0xff80000084af7808 */ /* 0x000fe40006000000 */
[----:B------:R-:W-:Y:S01]  /*7cc0*/  FMNMX.FTZ R176, R131, R176, !PT ;  /* 0x000000b083b07209 */ /* 0x000fe20007810000 */
[----:B------:R-:W-:Y:S01]  /*7cd0*/  MUFU.EX2 R132, R189 ;  /* 0x000000bd00847308 */ /* 0x000fe20000000800 */
[----:B------:R-:W-:-:S02]  /*7ce0*/  ISETP.GT.AND P4, PT, R162, 0x51, P2 ;  /* 0x00000051a200780c */ /* 0x000fc40001784270 */
[----:B------:R-:W-:Y:S02]  /*7cf0*/  FSEL R133, R133, -INF , !P3 ;  /* 0xff80000085857808 */ /* 0x000fe40005800000 */
[----:B------:R-:W-:Y:S02]  /*7d00*/  ISETP.LT.OR P5, PT, R161, 0x51, P5 ;  /* 0x00000051a100780c */ /* 0x000fe40002fa1670 */
[----:B------:R-:W-:Y:S01]  /*7d10*/  FMNMX.FTZ R176, R175, R176, !PT ;  /* 0x000000b0afb07209 */ /* 0x000fe20007810000 */
[----:B------:R-:W-:Y:S01]  /*7d20*/  MUFU.EX2 R20, R20 ;  /* 0x0000001400147308 */ /* 0x000fe20000000800 */
[----:B------:R-:W-:Y:S02]  /*7d30*/  ISETP.GT.AND P3, PT, R162, 0x58, P2 ;  /* 0x00000058a200780c */ /* 0x000fe40001764270 */
[----:B------:R-:W-:Y:S02]  /*7d40*/  ISETP.LT.OR P4, PT, R161, 0x52, P4 ;  /* 0x00000052a100780c */ /* 0x000fe40002781670 */
[----:B------:R-:W-:-:S02]  /*7d50*/  FSEL R134, R134, -INF , !P5 ;  /* 0xff80000086867808 */ /* 0x000fc40006800000 */
[----:B------:R-:W-:Y:S01]  /*7d60*/  FMNMX.FTZ R179, R133, R176, !PT ;  /* 0x000000b085b37209 */ /* 0x000fe20007810000 */
[----:B------:R-:W-:Y:S01]  /*7d70*/  MUFU.EX2 R123, R123 ;  /* 0x0000007b007b7308 */ /* 0x000fe20000000800 */
[----:B------:R-:W-:Y:S02]  /*7d80*/  ISETP.GT.AND P5, PT, R162, 0x59, P2 ;  /* 0x00000059a200780c */ /* 0x000fe400017a4270 */
[----:B------:R-:W-:Y:S02]  /*7d90*/  FSEL R153, R135, -INF , !P4 ;  /* 0xff80000087997808 */ /* 0x000fe40006000000 */
[----:B------:R-:W-:Y:S02]  /*7da0*/  ISETP.LT.OR P3, PT, R161, 0x59, P3 ;  /* 0x00000059a100780c */ /* 0x000fe40001f61670 */
[----:B------:R-:W-:Y:S01]  /*7db0*/  FMNMX.FTZ R176, R134, R179, !PT ;  /* 0x000000b386b07209 */ /* 0x000fe20007810000 */
[----:B------:R0:W-:Y:S01]  /*7dc0*/  MUFU.EX2 R135, R178 ;  /* 0x000000b200877308 */ /* 0x0001e20000000800 */
[----:B------:R-:W-:-:S02]  /*7dd0*/  ISETP.GT.AND P4, PT, R162, 0x60, P2 ;  /* 0x00000060a200780c */ /* 0x000fc40001784270 */
[----:B------:R-:W-:Y:S02]  /*7de0*/  ISETP.LT.OR P5, PT, R161, 0x5a, P5 ;  /* 0x0000005aa100780c */ /* 0x000fe40002fa1670 */
[----:B------:R-:W-:Y:S02]  /*7df0*/  FSEL R151, R136, -INF , !P3 ;  /* 0xff80000088977808 */ /* 0x000fe40005800000 */
[----:B------:R-:W-:Y:S01]  /*7e00*/  FMNMX.FTZ R176, R153, R176, !PT ;  /* 0x000000b099b07209 */ /* 0x000fe20007810000 */
[----:B------:R-:W-:Y:S01]  /*7e10*/  MUFU.EX2 R136, R180 ;  /* 0x000000b400887308 */ /* 0x000fe20000000800 */
[----:B------:R-:W-:Y:S01]  /*7e20*/  ISETP.GT.AND P3, PT, R162, 0x61, P2 ;  /* 0x00000061a200780c */ /* 0x000fe20001764270 */
[----:B0-----:R-:W-:Y:S01]  /*7e30*/  FFMA.FTZ R178, R146, UR10, -R8 ;  /* 0x0000000a92b27c23 */ /* 0x001fe20008010808 */
        /* <DEDUP_REMOVED lines=11> */
[C---:B------:R-:W-:Y:S02]  /*7ef0*/  ISETP.LT.OR P5, PT, R161.reuse, 0x69, P5 ;  /* 0x00000069a100780c */ /* 0x040fe40002fa1670 */
[----:B------:R-:W-:Y:S01]  /*7f00*/  FMNMX.FTZ R179, R138, R179, !PT ;  /* 0x000000b38ab37209 */ /* 0x000fe20007810000 */
[----:B------:R0:W-:Y:S01]  /*7f10*/  MUFU.EX2 R139, R178 ;  /* 0x000000b2008b7308 */ /* 0x0001e20000000800 */
[----:B------:R-:W-:Y:S02]  /*7f20*/  ISETP.LT.OR P4, PT, R161, 0x6a, P4 ;  /* 0x0000006aa100780c */ /* 0x000fe40002781670 */
[----:B------:R-:W-:Y:S02]  /*7f30*/  ISETP.GT.AND P3, PT, R162, 0x70, P2 ;  /* 0x00000070a200780c */ /* 0x000fe40001764270 */
[----:B------:R-:W-:-:S02]  /*7f40*/  FSEL R140, R140, -INF , !P5 ;  /* 0xff8000008c8c7808 */ /* 0x000fc40006800000 */
[----:B------:R-:W-:Y:S01]  /*7f50*/  FMNMX.FTZ R179, R146, R179, !PT ;  /* 0x000000b392b37209 */ /* 0x000fe20007810000 */
[----:B------:R-:W-:Y:S01]  /*7f60*/  MUFU.EX2 R159, R159 ;  /* 0x0000009f009f7308 */ /* 0x000fe20000000800 */
[----:B------:R-:W-:Y:S01]  /*7f70*/  FSEL R141, R141, -INF , !P4 ;  /* 0xff8000008d8d7808 */ /* 0x000fe20006000000 */
[----:B0-----:R-:W-:Y:S01]  /*7f80*/  FFMA.FTZ R178, R147, UR10, -R8 ;  /* 0x0000000a93b27c23 */ /* 0x001fe20008010808 */
[C---:B------:R-:W-:Y:S02]  /*7f90*/  ISETP.GT.AND P5, PT, R162.reuse, 0x71, P2 ;  /* 0x00000071a200780c */ /* 0x040fe400017a4270 */
[C---:B------:R-:W-:Y:S02]  /*7fa0*/  ISETP.GT.AND P4, PT, R162.reuse, 0x78, P2 ;  /* 0x00000078a200780c */ /* 0x040fe40001784270 */
[----:B------:R-:W-:Y:S02]  /*7fb0*/  ISETP.GT.AND P2, PT, R162, 0x79, P2 ;  /* 0x00000079a200780c */ /* 0x000fe40001744270 */
[----:B------:R-:W-:-:S02]  /*7fc0*/  ISETP.LT.OR P3, PT, R161, 0x71, P3 ;  /* 0x00000071a100780c */ /* 0x000fc40001f61670 */
[----:B------:R-:W-:Y:S02]  /*7fd0*/  FMNMX.FTZ R162, R140, R179, !PT ;  /* 0x000000b38ca27209 */ /* 0x000fe40007810000 */
[----:B------:R-:W-:Y:S02]  /*7fe0*/  ISETP.LT.OR P5, PT, R161, 0x72, P5 ;  /* 0x00000072a100780c */ /* 0x000fe40002fa1670 */
[----:B------:R-:W-:Y:S02]  /*7ff0*/  FSEL R142, R142, -INF , !P3 ;  /* 0xff8000008e8e7808 */ /* 0x000fe40005800000 */
[----:B------:R-:W-:Y:S02]  /*8000*/  FMNMX.FTZ R179, R141, R162, !PT ;  /* 0x000000a28db37209 */ /* 0x000fe40007810000 */
[----:B------:R-:W-:Y:S02]  /*8010*/  ISETP.LT.OR P4, PT, R161, 0x79, P4 ;  /* 0x00000079a100780c */ /* 0x000fe40002781670 */
[----:B------:R-:W-:-:S02]  /*8020*/  FSEL R147, R143, -INF , !P5 ;  /* 0xff8000008f937808 */ /* 0x000fc40006800000 */
[----:B------:R-:W-:Y:S01]  /*8030*/  FMNMX.FTZ R162, R142, R179, !PT ;  /* 0x000000b38ea27209 */ /* 0x000fe20007810000 */
[--C-:B------:R-:W-:Y:S01]  /*8040*/  FFMA.FTZ R179, R149, UR10, -R8.reuse ;  /* 0x0000000a95b37c23 */ /* 0x100fe20008010808 */
[----:B------:R-:W-:Y:S01]  /*8050*/  ISETP.LT.OR P2, PT, R161, 0x7a, P2 ;  /* 0x0000007aa100780c */ /* 0x000fe20001741670 */
[----:B------:R0:W-:Y:S01]  /*8060*/  MUFU.EX2 R143, R178 ;  /* 0x000000b2008f7308 */ /* 0x0001e20000000800 */
[----:B------:R-:W-:Y:S02]  /*8070*/  FSEL R144, R144, -INF , !P4 ;  /* 0xff80000090907808 */ /* 0x000fe40006000000 */
[----:B------:R-:W-:Y:S02]  /*8080*/  FMNMX.FTZ R149, R147, R162, !PT ;  /* 0x000000a293957209 */ /* 0x000fe40007810000 */
[----:B------:R-:W-:Y:S02]  /*8090*/  FSEL R145, R145, -INF , !P2 ;  /* 0xff80000091917808 */ /* 0x000fe40005000000 */
[----:B------:R-:W-:Y:S01]  /*80a0*/  FMNMX.FTZ R176, R144, R149, !PT ;  /* 0x0000009590b07209 */ /* 0x000fe20007810000 */
[----:B------:R1:W-:Y:S01]  /*80b0*/  MUFU.EX2 R162, R179 ;  /* 0x000000b300a27308 */ /* 0x0003e20000000800 */
[----:B------:R-:W-:-:S01]  /*80c0*/  FFMA.FTZ R149, R150, UR10, -R8 ;  /* 0x0000000a96957c23 */ /* 0x000fc20008010808 */
[--C-:B------:R-:W-:Y:S01]  /*80d0*/  FFMA.FTZ R150, R152, UR10, -R8.reuse ;  /* 0x0000000a98967c23 */ /* 0x100fe20008010808 */
[----:B------:R-:W-:Y:S01]  /*80e0*/  FMNMX.FTZ R176, R145, R176, !PT ;  /* 0x000000b091b07209 */ /* 0x000fe20007810000 */
[--C-:B------:R-:W-:Y:S01]  /*80f0*/  FFMA.FTZ R152, R154, UR10, -R8.reuse ;  /* 0x0000000a9a987c23 */ /* 0x100fe20008010808 */
[----:B------:R-:W-:-:S01]  /*8100*/  FFMA.FTZ R154, R156, UR10, -R8 ;  /* 0x0000000a9c9a7c23 */ /* 0x000fc20008010808 */
[--C-:B------:R-:W-:Y:S01]  /*8110*/  FFMA.FTZ R156, R158, UR10, -R8.reuse ;  /* 0x0000000a9e9c7c23 */ /* 0x100fe20008010808 */
[----:B------:R-:W-:-:S01]  /*8120*/  FFMA.FTZ R158, R160, UR10, -R8 ;  /* 0x0000000aa09e7c23 */ /* 0x000fc20008010808 */
[----:B------:R-:W0:Y:S01]  /*8130*/  SHFL.BFLY PT, R161, R176, 0x2, 0x1f ;  /* 0x0c401f00b0a17f89 */ /* 0x000e2200000e0000 */
[----:B------:R-:W-:-:S01]  /*8140*/  FFMA.FTZ R160, R164, UR10, -R8 ;  /* 0x0000000aa4a07c23 */ /* 0x000fc20008010808 */
[----:B------:R-:W-:Y:S08]  /*8150*/  MUFU.EX2 R149, R149 ;  /* 0x0000009500957308 */ /* 0x000ff00000000800 */
[----:B------:R-:W-:Y:S08]  /*8160*/  MUFU.EX2 R150, R150 ;  /* 0x0000009600967308 */ /* 0x000ff00000000800 */
[----:B------:R-:W-:Y:S01]  /*8170*/  MUFU.EX2 R152, R152 ;  /* 0x0000009800987308 */ /* 0x000fe20000000800 */
[----:B0-----:R-:W-:Y:S01]  /*8180*/  FMNMX.FTZ R178, R176, R161, !PT ;  /* 0x000000a1b0b27209 */ /* 0x001fe20007810000 */
[--C-:B------:R-:W-:Y:S01]  /*8190*/  FFMA.FTZ R161, R163, UR10, -R8.reuse ;  /* 0x0000000aa3a17c23 */ /* 0x100fe20008010808 */
[----:B------:R-:W-:-:S01]  /*81a0*/  FFMA.FTZ R176, R165, UR10, -R8 ;  /* 0x0000000aa5b07c23 */ /* 0x000fc20008010808 */
[----:B------:R-:W-:Y:S01]  /*81b0*/  FSEL R163, R13, RZ, P6 ;  /* 0x000000ff0da37208 */ /* 0x000fe20003000000 */
[----:B------:R-:W-:Y:S01]  /*81c0*/  IMAD.U32 R165, RZ, RZ, UR10 ;  /* 0x0000000affa57e24 */ /* 0x000fe2000f8e00ff */
[----:B-1----:R-:W0:Y:S02]  /*81d0*/  SHFL.BFLY PT, R179, R178, 0x1, 0x1f ;  /* 0x0c201f00b2b37f89 */ /* 0x002e2400000e0000 */
[----:B------:R-:W-:Y:S01]  /*81e0*/  MUFU.EX2 R154, R154 ;  /* 0x0000009a009a7308 */ /* 0x000fe20000000800 */
[----:B------:R-:W-:-:S04]  /*81f0*/  FADD.FTZ R6, -R163, R6 ;  /* 0x00000006a3067221 */ /* 0x000fc80000010100 */
[----:B------:R-:W-:-:S03]  /*8200*/  FMUL.FTZ R164, R6, UR10 ;  /* 0x0000000a06a47c20 */ /* 0x000fc60008410000 */
[----:B------:R1:W-:Y:S08]  /*8210*/  MUFU.EX2 R163, R176 ;  /* 0x000000b000a37308 */ /* 0x0003f00000000800 */
[----:B------:R-:W2:Y:S01]  /*8220*/  MUFU.EX2 R164, R164 ;  /* 0x000000a400a47308 */ /* 0x000ea20000000800 */
[----:B0-----:R-:W-:-:S07]  /*8230*/  FMNMX.FTZ R8, R178, R179, !PT ;  /* 0x000000b3b2087209 */ /* 0x001fce0007810000 */
[----:B------:R-:W-:Y:S01]  /*8240*/  MUFU.EX2 R156, R156 ;  /* 0x0000009c009c7308 */ /* 0x000fe20000000800 */
[C---:B------:R-:W-:Y:S01]  /*8250*/  FSETP.NEU.FTZ.AND P2, PT, R8.reuse, -INF , PT ;  /* 0xff8000000800780b */ /* 0x040fe20003f5d000 */
[----:B------:R-:W-:-:S06]  /*8260*/  FFMA.FTZ R165, R8, R165, -8 ;  /* 0xc100000008a57423 */ /* 0x000fcc00000100a5 */
[----:B------:R-:W-:Y:S01]  /*8270*/  MUFU.EX2 R158, R158 ;  /* 0x0000009e009e7308 */ /* 0x000fe20000000800 */
[----:B------:R-:W-:-:S05]  /*8280*/  FSEL R6, R165, RZ, P2 ;  /* 0x000000ffa5067208 */ /* 0x000fca0001000000 */
[--C-:B------:R-:W-:Y:S01]  /*8290*/  FFMA.FTZ R165, R120, UR10, -R6.reuse ;  /* 0x0000000a78a57c23 */ /* 0x100fe20008010806 */
[----:B------:R-:W-:-:S01]  /*82a0*/  FFMA.FTZ R120, R166, UR10, -R6 ;  /* 0x0000000aa6787c23 */ /* 0x000fc20008010806 */
[--C-:B------:R-:W-:Y:S01]  /*82b0*/  FFMA.FTZ R166, R168, UR10, -R6.reuse ;  /* 0x0000000aa8a67c23 */ /* 0x100fe20008010806 */
[----:B------:R-:W-:Y:S01]  /*82c0*/  FSEL R168, R8, RZ, P2 ;  /* 0x000000ff08a87208 */ /* 0x000fe20001000000 */
[--C-:B-1----:R-:W-:Y:S01]  /*82d0*/  FFMA.FTZ R176, R171, UR10, -R6.reuse ;  /* 0x0000000aabb07c23 */ /* 0x102fe20008010806 */
[----:B------:R-:W-:-:S01]  /*82e0*/  FFMA.FTZ R170, R170, UR10, -R6 ;  /* 0x0000000aaaaa7c23 */ /* 0x000fc20008010806 */
[----:B------:R-:W-:Y:S01]  /*82f0*/  FFMA.FTZ R9, R9, UR10, -R6 ;  /* 0x0000000a09097c23 */ /* 0x000fe20008010806 */
[----:B------:R-:W-:Y:S01]  /*8300*/  MUFU.EX2 R165, R165 ;  /* 0x000000a500a57308 */ /* 0x000fe20000000800 */
[----:B------:R-:W-:-:S01]  /*8310*/  FADD.FTZ R168, -R168, R5 ;  /* 0x00000005a8a87221 */ /* 0x000fc20000010100 */
[--C-:B------:R-:W-:Y:S01]  /*8320*/  FFMA.FTZ R10, R10, UR10, -R6.reuse ;  /* 0x0000000a0a0a7c23 */ /* 0x100fe20008010806 */
[----:B------:R-:W-:-:S01]  /*8330*/  FFMA.FTZ R11, R11, UR10, -R6 ;  /* 0x0000000a0b0b7c23 */ /* 0x000fc20008010806 */
[--C-:B------:R-:W-:Y:S01]  /*8340*/  FFMA.FTZ R14, R14, UR10, -R6.reuse ;  /* 0x0000000a0e0e7c23 */ /* 0x100fe20008010806 */
[----:B------:R-:W-:Y:S01]  /*8350*/  FMUL.FTZ R171, R168, UR10 ;  /* 0x0000000aa8ab7c20 */ /* 0x000fe20008410000 */
[--C-:B------:R-:W-:Y:S01]  /*8360*/  FFMA.FTZ R168, R129, UR10, -R6.reuse ;  /* 0x0000000a81a87c23 */ /* 0x100fe20008010806 */
[----:B------:R-:W-:-:S01]  /*8370*/  FFMA.FTZ R129, R130, UR10, -R6 ;  /* 0x0000000a82817c23 */ /* 0x000fc20008010806 */
[----:B------:R-:W-:Y:S01]  /*8380*/  MUFU.EX2 R170, R170 ;  /* 0x000000aa00aa7308 */ /* 0x000fe20000000800 */
[----:B------:R-:W-:-:S01]  /*8390*/  FFMA.FTZ R130, R131, UR10, -R6 ;  /* 0x0000000a83827c23 */ /* 0x000fc20008010806 */
[----:B------:R-:W-:Y:S01]  /*83a0*/  FFMA.FTZ R131, R175, UR10, -R6 ;  /* 0x0000000aaf837c23 */ /* 0x000fe20008010806 */
[----:B--2---:R-:W-:-:S01]  /*83b0*/  FFMA.FTZ R175, R164, R4, R121 ;  /* 0x00000004a4af7223 */ /* 0x004fc20000010079 */
        /* <DEDUP_REMOVED lines=12> */
[----:B------:R-:W1:Y:S08]  /*8480*/  MUFU.EX2 R9, R9 ;  /* 0x0000000900097308 */ /* 0x000e700000000800 */
[----:B------:R-:W2:Y:S01]  /*8490*/  MUFU.EX2 R10, R10 ;  /* 0x0000000a000a7308 */ /* 0x000ea20000000800 */
[----:B0-----:R-:W-:-:S01]  /*84a0*/  FFMA.FTZ R4, R171, R3, R170 ;  /* 0x00000003ab047223 */ /* 0x001fc200000100aa */
[----:B------:R-:W-:-:S03]  /*84b0*/  FADD.FTZ R3, R15, R178 ;  /* 0x000000b20f037221 */ /* 0x000fc60000010000 */
[----:B------:R-:W-:-:S03]  /*84c0*/  FADD.FTZ R4, R165, R4 ;  /* 0x00000004a5047221 */ /* 0x000fc60000010000 */
[----:B------:R-:W0:Y:S08]  /*84d0*/  MUFU.EX2 R11, R11 ;  /* 0x0000000b000b7308 */ /* 0x000e300000000800 */
[----:B------:R-:W3:Y:S08]  /*84e0*/  MUFU.EX2 R120, R120 ;  /* 0x0000007800787308 */ /* 0x000ef00000000800 */
[----:B------:R4:W-:Y:S08]  /*84f0*/  MUFU.EX2 R5, R176 ;  /* 0x000000b000057308 */ /* 0x0009f00000000800 */
[----:B------:R-:W5:Y:S01]  /*8500*/  MUFU.EX2 R14, R14 ;  /* 0x0000000e000e7308 */ /* 0x000f620000000800 */
[----:B----4-:R-:W-:-:S01]  /*8510*/  FFMA.FTZ R176, R133, UR10, -R6 ;  /* 0x0000000a85b07c23 */ /* 0x010fc20008010806 */
[----:B-1----:R-:W-:Y:S01]  /*8520*/  FADD.FTZ R133, R9, R4 ;  /* 0x0000000409857221 */ /* 0x002fe20000010000 */
[----:B------:R-:W-:-:S03]  /*8530*/  FADD.FTZ R4, R122, R3 ;  /* 0x000000037a047221 */ /* 0x000fc60000010000 */
[----:B--2---:R-:W-:Y:S01]  /*8540*/  FADD.FTZ R178, R10, R133 ;  /* 0x000000850ab27221 */ /* 0x004fe20000010000 */
[----:B------:R-:W-:-:S01]  /*8550*/  FADD.FTZ R3, R7, R4 ;  /* 0x0000000407037221 */ /* 0x000fc20000010000 */
[----:B------:R-:W1:Y:S01]  /*8560*/  MUFU.EX2 R167, R167 ;  /* 0x000000a700a77308 */ /* 0x000e620000000800 */
[----:B------:R-:W-:-:S01]  /*8570*/  FFMA.FTZ R133, R134, UR10, -R6 ;  /* 0x0000000a86857c23 */ /* 0x000fc20008010806 */
[----:B0-----:R-:W-:Y:S01]  /*8580*/  FADD.FTZ R175, R11, R178 ;  /* 0x000000b20baf7221 */ /* 0x001fe20000010000 */
[----:B------:R-:W-:-:S01]  /*8590*/  FADD.FTZ R4, R172, R3 ;  /* 0x00000003ac047221 */ /* 0x000fc20000010000 */
[----:B------:R-:W-:Y:S02]  /*85a0*/  FFMA.FTZ R134, R153, UR10, -R6 ;  /* 0x0000000a99867c23 */ /* 0x000fe40008010806 */
[----:B---3--:R-:W-:-:S01]  /*85b0*/  FADD.FTZ R175, R120, R175 ;  /* 0x000000af78af7221 */ /* 0x008fc20000010000 */
[----:B------:R-:W-:Y:S01]  /*85c0*/  FADD.FTZ R3, R127, R4 ;  /* 0x000000047f037221 */ /* 0x000fe20000010000 */
[----:B------:R-:W0:Y:S02]  /*85d0*/  MUFU.EX2 R21, R21 ;  /* 0x0000001500157308 */ /* 0x000e240000000800 */
[----:B-----5:R-:W-:-:S01]  /*85e0*/  FADD.FTZ R4, R14, R175 ;  /* 0x000000af0e047221 */ /* 0x020fc20000010000 */
[----:B------:R-:W-:-:S04]  /*85f0*/  FADD.FTZ R178, R128, R3 ;  /* 0x0000000380b27221 */ /* 0x000fc80000010000 */
[----:B------:R-:W-:Y:S01]  /*8600*/  FADD.FTZ R3, R173, R178 ;  /* 0x000000b2ad037221 */ /* 0x000fe20000010000 */
[----:B------:R-:W2:Y:S01]  /*8610*/  MUFU.EX2 R166, R166 ;  /* 0x000000a600a67308 */ /* 0x000ea20000000800 */
[----:B-1----:R-:W-:-:S01]  /*8620*/  FADD.FTZ R4, R167, R4 ;  /* 0x00000004a7047221 */ /* 0x002fc20000010000 */
[----:B------:R-:W-:Y:S01]  /*8630*/  FFMA.FTZ R178, R137, UR10, -R6 ;  /* 0x0000000a89b27c23 */ /* 0x000fe20008010806 */
[----:B------:R-:W-:-:S01]  /*8640*/  FADD.FTZ R3, R174, R3 ;  /* 0x00000003ae037221 */ /* 0x000fc20000010000 */
[--C-:B------:R-:W-:Y:S01]  /*8650*/  FFMA.FTZ R137, R138, UR10, -R6.reuse ;  /* 0x0000000a8a897c23 */ /* 0x100fe20008010806 */
[----:B------:R-:W-:-:S03]  /*8660*/  FFMA.FTZ R138, R146, UR10, -R6 ;  /* 0x0000000a928a7c23 */ /* 0x000fc60008010806 */
[----:B------:R-:W1:Y:S01]  /*8670*/  MUFU.EX2 R124, R124 ;  /* 0x0000007c007c7308 */ /* 0x000e620000000800 */
[----:B0-----:R-:W-:-:S01]  /*8680*/  FADD.FTZ R153, R21, R4 ;  /* 0x0000000415997221 */ /* 0x001fc20000010000 */
[----:B------:R-:W-:-:S04]  /*8690*/  FADD.FTZ R4, R132, R3 ;  /* 0x0000000384047221 */ /* 0x000fc80000010000 */
[----:B------:R-:W-:Y:S02]  /*86a0*/  FADD.FTZ R4, R177, R4 ;  /* 0x00000004b1047221 */ /* 0x000fe40000010000 */
[----:B------:R-:W0:Y:S01]  /*86b0*/  MUFU.EX2 R125, R125 ;  /* 0x0000007d007d7308 */ /* 0x000e220000000800 */
[----:B--2---:R-:W-:-:S07]  /*86c0*/  FADD.FTZ R153, R166, R153 ;  /* 0x00000099a6997221 */ /* 0x004fce0000010000 */
[----:B------:R-:W2:Y:S01]  /*86d0*/  MUFU.EX2 R126, R126 ;  /* 0x0000007e007e7308 */ /* 0x000ea20000000800 */
[----:B-1----:R-:W-:-:S01]  /*86e0*/  FADD.FTZ R180, R124, R153 ;  /* 0x000000997cb47221 */ /* 0x002fc20000010000 */
[----:B------:R-:W-:-:S04]  /*86f0*/  FADD.FTZ R153, R135, R4 ;  /* 0x0000000487997221 */ /* 0x000fc80000010000 */
[----:B------:R-:W-:Y:S02]  /*8700*/  FADD.FTZ R153, R136, R153 ;  /* 0x0000009988997221 */ /* 0x000fe40000010000 */
[----:B------:R-:W1:Y:S01]  /*8710*/  MUFU.EX2 R169, R169 ;  /* 0x000000a900a97308 */ /* 0x000e620000000800 */
[----:B0-----:R-:W-:-:S01]  /*8720*/  FADD.FTZ R3, R125, R180 ;  /* 0x000000b47d037221 */ /* 0x001fc20000010000 */
[----:B------:R-:W-:-:S04]  /*8730*/  FADD.FTZ R146, R148, R153 ;  /* 0x0000009994927221 */ /* 0x000fc80000010000 */
[----:B------:R-:W-:Y:S01]  /*8740*/  FADD.FTZ R153, R139, R146 ;  /* 0x000000928b997221 */ /* 0x000fe20000010000 */
[----:B------:R-:W-:-:S01]  /*8750*/  FFMA.FTZ R146, R140, UR10, -R6 ;  /* 0x0000000a8c927c23 */ /* 0x000fc20008010806 */
[----:B------:R-:W0:Y:S01]  /*8760*/  MUFU.EX2 R168, R168 ;  /* 0x000000a800a87308 */ /* 0x000e220000000800 */
[----:B--2---:R-:W-:-:S01]  /*8770*/  FADD.FTZ R4, R126, R3 ;  /* 0x000000037e047221 */ /* 0x004fc20000010000 */
[----:B------:R-:W-:-:S04]  /*8780*/  FADD.FTZ R140, R20, R153 ;  /* 0x00000099148c7221 */ /* 0x000fc80000010000 */
[----:B------:R-:W-:Y:S02]  /*8790*/  FADD.FTZ R140, R123, R140 ;  /* 0x0000008c7b8c7221 */ /* 0x000fe40000010000 */
[----:B------:R-:W2:Y:S01]  /*87a0*/  MUFU.EX2 R129, R129 ;  /* 0x0000008100817308 */ /* 0x000ea20000000800 */
[----:B-1----:R-:W-:-:S04]  /*87b0*/  FADD.FTZ R4, R169, R4 ;  /* 0x00000004a9047221 */ /* 0x002fc80000010000 */
[----:B------:R-:W-:-:S03]  /*87c0*/  FADD.FTZ R3, R5, R4 ;  /* 0x0000000405037221 */ /* 0x000fc60000010000 */
[----:B------:R-:W1:Y:S01]  /*87d0*/  MUFU.EX2 R130, R130 ;  /* 0x0000008200827308 */ /* 0x000e620000000800 */
[----:B0-----:R-:W-:-:S07]  /*87e0*/  FADD.FTZ R4, R168, R3 ;  /* 0x00000003a8047221 */ /* 0x001fce0000010000 */
[----:B------:R-:W0:Y:S01]  /*87f0*/  MUFU.EX2 R131, R131 ;  /* 0x0000008300837308 */ /* 0x000e220000000800 */
[----:B--2---:R-:W-:-:S07]  /*8800*/  FADD.FTZ R3, R129, R4 ;  /* 0x0000000481037221 */ /* 0x004fce0000010000 */
[----:B------:R-:W2:Y:S01]  /*8810*/  MUFU.EX2 R176, R176 ;  /* 0x000000b000b07308 */ /* 0x000ea20000000800 */
[----:B-1----:R-:W-:-:S01]  /*8820*/  FADD.FTZ R4, R130, R3 ;  /* 0x0000000382047221 */ /* 0x002fc20000010000 */
[----:B------:R-:W-:Y:S01]  /*8830*/  FADD.FTZ R3, R143, R140 ;  /* 0x0000008c8f037221 */ /* 0x000fe20000010000 */
[----:B------:R-:W-:-:S01]  /*8840*/  FFMA.FTZ R140, R142, UR10, -R6 ;  /* 0x0000000a8e8c7c23 */ /* 0x000fc20008010806 */
[----:B------:R-:W-:-:S04]  /*8850*/  FFMA.FTZ R6, R145, UR10, -R6 ;  /* 0x0000000a91067c23 */ /* 0x000fc80008010806 */
[----:B------:R-:W1:Y:S01]  /*8860*/  MUFU.EX2 R133, R133 ;  /* 0x0000008500857308 */ /* 0x000e620000000800 */
        /* <DEDUP_REMOVED lines=8> */
[----:B-1----:R-:W-:-:S07]  /*88f0*/  FADD.FTZ R153, R133, R180 ;  /* 0x000000b485997221 */ /* 0x002fce0000010000 */
[----:B------:R-:W1:Y:S01]  /*8900*/  MUFU.EX2 R178, R178 ;  /* 0x000000b200b27308 */ /* 0x000e620000000800 */
[----:B0-----:R-:W-:-:S01]  /*8910*/  FADD.FTZ R4, R134, R153 ;  /* 0x0000009986047221 */ /* 0x001fc20000010000 */
[----:B------:R-:W-:-:S04]  /*8920*/  FADD.FTZ R153, R155, R142 ;  /* 0x0000008e9b997221 */ /* 0x000fc80000010000 */
[----:B------:R-:W-:Y:S02]  /*8930*/  FADD.FTZ R142, R154, R153 ;  /* 0x000000999a8e7221 */ /* 0x000fe40000010000 */
[----:B------:R-:W0:Y:S01]  /*8940*/  MUFU.EX2 R137, R137 ;  /* 0x0000008900897308 */ /* 0x000e220000000800 */
[----:B--2---:R-:W-:-:S01]  /*8950*/  FADD.FTZ R3, R151, R4 ;  /* 0x0000000497037221 */ /* 0x004fc20000010000 */
[----:B------:R-:W-:-:S06]  /*8960*/  FADD.FTZ R153, R157, R142 ;  /* 0x0000008e9d997221 */ /* 0x000fcc0000010000 */
        /* <DEDUP_REMOVED lines=20> */
[----:B--2---:R-:W-:-:S04]  /*8ab0*/  FADD.FTZ R4, R160, R3 ;  /* 0x00000003a0047221 */ /* 0x004fc80000010000 */
[----:B------:R-:W-:Y:S01]  /*8ac0*/  FADD.FTZ R4, R163, R4 ;  /* 0x00000004a3047221 */ /* 0x000fe20000010000 */
[----:B-1----:R-:W-:-:S04]  /*8ad0*/  FADD.FTZ R142, R179, R142 ;  /* 0x0000008eb38e7221 */ /* 0x002fc80000010000 */
[----:B0-----:R-:W-:Y:S01]  /*8ae0*/  FADD.FTZ R3, R6, R142 ;  /* 0x0000008e06037221 */ /* 0x001fe20000010000 */
[----:B------:R-:W-:Y:S06]  /*8af0*/  @!P0 BRA `(.L_x_4146) ;  /* 0x0000000000048947 */ /* 0x000fec0003800000 */
[----:B------:R-:W-:Y:S01]  /*8b00*/  BPT.TRAP 0x1 ;  /* 0x000000040000795c */ /* 0x000fe20000300000 */
.L_x_4146:
        /* <DEDUP_REMOVED lines=143> */
.L_x_4129:
        /* <DEDUP_REMOVED lines=25> */
.L_x_4149:
[----:B------:R-:W-:-:S11]  /*9590*/  UISETP.NE.AND UP1, UPT, UR19, 0x1, UPT ;  /* 0x000000011300788c */ /* 0x000fd6000bf25270 */
[----:B------:R-:W-:Y:S02]  /*95a0*/  @UP1 ULDC.64 UR6, c[0x0][0x9e8] ;  /* 0x00027a0000061ab9 */ /* 0x000fe40000000a00 */
[----:B------:R-:W-:-:S04]  /*95b0*/  UIMAD.WIDE.U32 UR14, UR11, UR6, URZ ;  /* 0x000000060b0e72a5 */ /* 0x000fc8000f8e003f */
[----:B------:R-:W-:-:S12]  /*95c0*/  @UP1 USHF.R.U32.HI UR11, URZ, UR7, UR15 ;  /* 0x000000073f0b1299 */ /* 0x000fd8000801160f */
.L_x_4150:
[----:B------:R-:W-:-:S04]  /*95d0*/  UIMAD UR11, UR11, UR19, URZ ;  /* 0x000000130b0b72a4 */ /* 0x000fc8000f8e023f */
[----:B------:R-:W-:-:S04]  /*95e0*/  UISETP.LT.AND UP1, UPT, UR18, UR11, UPT ;  /* 0x0000000b1200728c */ /* 0x000fc8000bf21270 */
[----:B------:R-:W-:-:S12]  /*95f0*/  USEL UR18, UR18, UR11, !UP1 ;  /* 0x0000000b12127287 */ /* 0x000fd8000c800000 */
.L_x_4148:
        /* <DEDUP_REMOVED lines=13> */
.L_x_4161:
[----:B------:R-:W-:Y:S01]  /*96d0*/  ISETP.NE.AND P3, PT, RZ, UR44, PT ;  /* 0x0000002cff007c0c */ /* 0x000fe2000bf65270 */
[----:B------:R-:W-:-:S04]  /*96e0*/  UISETP.NE.AND UP1, UPT, UR32, 0x1, UPT ;  /* 0x000000012000788c */ /* 0x000fc8000bf25270 */
[----:B------:R-:W-:-:S04]  /*96f0*/  USEL UR50, URZ, 0x1, UP1 ;  /* 0x000000013f327887 */ /* 0x000fc80008800000 */
[----:B------:R-:W-:-:S04]  /*9700*/  ULOP3.LUT UR50, UR33, UR50, URZ, 0x3c, !UPT ;  /* 0x0000003221327292 */ /* 0x000fc8000f8e3c3f */
[----:B------:R-:W-:Y:S08]  /*9710*/  @P3 BRA `(.L_x_4152) ;  /* 0x0000000000383947 */ /* 0x000ff00003800000 */
[----:B------:R-:W-:Y:S05]  /*9720*/  @!P0 BRA `(.L_x_4153) ;  /* 0x0000000000048947 */ /* 0x000fea0003800000 */
[----:B------:R-:W-:Y:S01]  /*9730*/  BPT.TRAP 0x1 ;  /* 0x000000040000795c */ /* 0x000fe20000300000 */
.L_x_4153:
        /* <DEDUP_REMOVED lines=9> */
.L_x_4154:
[----:B-1----:R-:W-:Y:S05]  /*97d0*/  @P2 BRA `(.L_x_4152) ;  /* 0x0000000000082947 */ /* 0x002fea0003800000 */
[----:B------:R-:W1:Y:S02]  /*97e0*/  SYNCS.PHASECHK.TRANS64.TRYWAIT P2, [UR6+0x2a830], R5 ;  /* 0x02a83005ff0075a7 */ /* 0x000e640008040146 */
[----:B-1----:R-:W-:Y:S05]  /*97f0*/  @!P2 BRA `(.L_x_4155) ;  /* 0x000001040060a947 */ /* 0x002fea0003800000 */
.L_x_4152:
        /* <DEDUP_REMOVED lines=40> */
.L_x_4157:
[----:B------:R-:W-:Y:S01]  /*9a80*/  ULEA UR6, UR32, UR36, 0x3 ;  /* 0x0000002420067291 */ /* 0x000fe2000f8e183f */
[----:B------:R-:W-:-:S05]  /*9a90*/  IMAD.U32 R5, RZ, RZ, UR33 ;  /* 0x00000021ff057e24 */ /* 0x000fca000f8e00ff */
[----:B------:R-:W-:-:S04]  /*9aa0*/  SHF.L.U32 R5, R5, 0x1f, RZ ;  /* 0x0000001f05057819 */ /* 0x000fc800000006ff */
[----:B------:R0:W1:Y:S01]  /*9ab0*/  SYNCS.PHASECHK.TRANS64.TRYWAIT P2, [UR6+0x2a850], R5 ;  /* 0x02a85005ff0075a7 */ /* 0x0000620008040146 */
[----:B------:R-:W-:Y:S05]  /*9ac0*/  @!P0 BRA `(.L_x_4158) ;  /* 0x0000000000048947 */ /* 0x000fea0003800000 */
[----:B------:R-:W-:Y:S01]  /*9ad0*/  BPT.TRAP 0x1 ;  /* 0x000000040000795c */ /* 0x000fe20000300000 */
.L_x_4158:
[----:B-1----:R-:W-:Y:S05]  /*9ae0*/  @P2 BRA `(.L_x_4156) ;  /* 0x0000000000082947 */ /* 0x002fea0003800000 */
[----:B------:R-:W1:Y:S02]  /*9af0*/  SYNCS.PHASECHK.TRANS64.TRYWAIT P2, [UR6+0x2a850], R5 ;  /* 0x02a85005ff0075a7 */ /* 0x000e640008040146 */
[----:B-1----:R-:W-:Y:S05]  /*9b00*/  @!P2 BRA `(.L_x_4159) ;  /* 0x0000010000b4a947 */ /* 0x002fea0003800000 */
.L_x_4156:
        /* <DEDUP_REMOVED lines=27> */
[----:B------:R-:W0:Y:S01]  /*9cc0*/  MUFU.TANH R11, R11 ;  /* 0x0000000b000b7308 */ /* 0x000e220000002400 */
[----:B------:R-:W-:Y:S01]  /*9cd0*/  UMOV UR7, 0x40000040 ;  /* 0x4000004000077882 */ /* 0x000fe20000000000 */
[----:B-1----:R-:W-:Y:S01]  /*9ce0*/  FMNMX.FTZ R6, R10, R7, !PT ;  /* 0x000000070a067209 */ /* 0x002fe20007810000 */
[C---:B------:R-:W-:Y:S01]  /*9cf0*/  FMUL.FTZ R136, R0.reuse, R145 ;  /* 0x0000009100887220 */ /* 0x040fe20000410000 */
[C---:B------:R-:W-:Y:S01]  /*9d00*/  FMUL.FTZ R125, R0.reuse, R134 ;  /* 0x00000086007d7220 */ /* 0x040fe20000410000 */
[C---:B------:R-:W-:Y:S01]  /*9d10*/  FMUL.FTZ R145, R0.reuse, R154 ;  /* 0x0000009a00917220 */ /* 0x040fe20000410000 */
[C---:B------:R-:W-:Y:S01]  /*9d20*/  FMUL.FTZ R154, R0.reuse, R163 ;  /* 0x000000a3009a7220 */ /* 0x040fe20000410000 */
[----:B--2---:R-:W-:Y:S01]  /*9d30*/  FMNMX.FTZ R6, R9, R6, !PT ;  /* 0x0000000609067209 */ /* 0x004fe20007810000 */
        /* <DEDUP_REMOVED lines=43> */
[----:B------:R-:W-:Y:S01]  /*9ff0*/  FMUL.FTZ R162, R0, R171 ;  /* 0x000000ab00a27220 */ /* 0x000fe20000410000 */
[----:B------:R-:W-:Y:S01]  /*a000*/  UMOV UR10, UR31 ;  /* 0x0000001f000a7c82 */ /* 0x000fe20008000000 */
[----:B------:R-:W1:Y:S03]  /*a010*/  S2R R209, SR_TID.X ;  /* 0x0000000000d17919 */ /* 0x000e660000002100 */
[----:B------:R-:W3:Y:S01]  /*a020*/  MUFU.TANH R120, R120 ;  /* 0x0000007800787308 */ /* 0x000ee20000002400 */
[----:B--2---:R-:W-:-:S07]  /*a030*/  FMNMX.FTZ R163, R21, R164, !PT ;  /* 0x000000a415a37209 */ /* 0x004fce0007810000 */
[----:B------:R-:W2:Y:S01]  /*a040*/  MUFU.TANH R121, R121 ;  /* 0x0000007900797308 */ /* 0x000ea20000002400 */
[----:B0-----:R-:W-:-:S07]  /*a050*/  FMNMX.FTZ R6, R20, R5, !PT ;  /* 0x0000000514067209 */ /* 0x001fce0007810000 */
[----:B------:R-:W0:Y:S01]  /*a060*/  MUFU.TANH R123, R123 ;  /* 0x0000007b007b7308 */ /* 0x000e220000002400 */
[----:B---3--:R-:W-:Y:S01]  /*a070*/  FMNMX.FTZ R164, R120, R163, !PT ;  /* 0x000000a378a47209 */ /* 0x008fe20007810000 */
[----:B------:R-:W-:-:S06]  /*a080*/  FMUL.FTZ R163, R0, R172 ;  /* 0x000000ac00a37220 */ /* 0x000fcc0000410000 */
[----:B------:R-:W3:Y:S01]  /*a090*/  MUFU.TANH R122, R122 ;  /* 0x0000007a007a7308 */ /* 0x000ee20000002400 */
[----:B--2---:R-:W-:Y:S02]  /*a0a0*/  FMNMX.FTZ R5, R121, R6, !PT ;  /* 0x0000000679057209 */ /* 0x004fe40007810000 */
[----:B-1----:R-:W-:-:S05]  /*a0b0*/  SHF.R.U32.HI R209, RZ, 0x7, R209 ;  /* 0x00000007ffd17819 */ /* 0x002fca00000116d1 */
[----:B------:R-:W1:Y:S01]  /*a0c0*/  MUFU.TANH R124, R124 ;  /* 0x0000007c007c7308 */ /* 0x000e620000002400 */
[----:B0-----:R-:W-:Y:S01]  /*a0d0*/  FMNMX.FTZ R165, R123, R164, !PT ;  /* 0x000000a47ba57209 */ /* 0x001fe20007810000 */
[C---:B------:R-:W-:Y:S01]  /*a0e0*/  FMUL.FTZ R164, R0.reuse, R173 ;  /* 0x000000ad00a47220 */ /* 0x040fe20000410000 */
[----:B------:R-:W-:-:S05]  /*a0f0*/  FMUL.FTZ R173, R0, R180 ;  /* 0x000000b400ad7220 */ /* 0x000fca0000410000 */
        /* <DEDUP_REMOVED lines=11> */
[----:B0-----:R-:W-:Y:S01]  /*a1b0*/  FMNMX.FTZ R166, R128, R165, !PT ;  /* 0x000000a580a67209 */ /* 0x001fe20007810000 */
[C---:B------:R-:W-:Y:S01]  /*a1c0*/  FMUL.FTZ R165, R0.reuse, R174 ;  /* 0x000000ae00a57220 */ /* 0x040fe20000410000 */
[----:B------:R-:W-:-:S05]  /*a1d0*/  FMUL.FTZ R174, R0, R181 ;  /* 0x000000b500ae7220 */ /* 0x000fca0000410000 */
        /* <DEDUP_REMOVED lines=17> */
[----:B------:R-:W-:Y:S01]  /*a2f0*/  FMUL.FTZ R167, R0, R176 ;  /* 0x000000b000a77220 */ /* 0x000fe20000410000 */
[----:B------:R-:W-:Y:S02]  /*a300*/  WARPGROUP.DEPBAR.LE gsb0, 0x0 ;  /* 0x00008000000079c5 */ /* 0x000fe40000010000 */
[----:B------:R-:W-:-:S03]  /*a310*/  WARPGROUP.ARRIVE ;  /* 0x00000000000079c5 */ /* 0x000fc60000000000 */
[----:B------:R-:W1:Y:S01]  /*a320*/  MUFU.TANH R138, R138 ;  /* 0x0000008a008a7308 */ /* 0x000e620000002400 */
[----:B0-----:R-:W-:Y:S02]  /*a330*/  FMNMX.FTZ R5, R137, R6, !PT ;  /* 0x0000000689057209 */ /* 0x001fe40007810000 */
[----:B------:R-:W-:Y:S01]  /*a340*/  QGMMA.64x192x32.F32.E4M3.E4M3 R24, R192, gdesc[UR4], R24, gsb0 ;  /* 0x02e00004c0187df3 */ /* 0x000fe20008000818 */
[----:B------:R-:W-:Y:S01]  /*a350*/  UIADD3 UR6, UR11, 0x4, URZ ;  /* 0x000000040b067890 */ /* 0x000fe2000fffe03f */
[----:B------:R-:W-:-:S03]  /*a360*/  UMOV UR7, 0x40000040 ;  /* 0x4000004000077882 */ /* 0x000fc60000000000 */
[----:B------:R-:W0:Y:S01]  /*a370*/  MUFU.TANH R140, R140 ;  /* 0x0000008c008c7308 */ /* 0x000e220000002400 */
[----:B--2---:R-:W-:Y:S01]  /*a380*/  FMNMX.FTZ R169, R139, R168, !PT ;  /* 0x000000a88ba97209 */ /* 0x004fe20007810000 */
[----:B------:R-:W-:-:S06]  /*a390*/  FMUL.FTZ R168, R0, R177 ;  /* 0x000000b100a87220 */ /* 0x000fcc0000410000 */
        /* <DEDUP_REMOVED lines=12> */
[----:B------:R-:W-:-:S06]  /*a460*/  FMUL.FTZ R169, R0, R178 ;  /* 0x000000b200a97220 */ /* 0x000fcc0000410000 */
[----:B------:R-:W2:Y:S01]  /*a470*/  MUFU.TANH R146, R146 ;  /* 0x0000009200927308 */ /* 0x000ea20000002400 */
[----:B-1----:R-:W-:-:S07]  /*a480*/  FMNMX.FTZ R5, R145, R6, !PT ;  /* 0x0000000691057209 */ /* 0x002fce0007810000 */
[----:B------:R-:W1:Y:S01]  /*a490*/  MUFU.TANH R148, R148 ;  /* 0x0000009400947308 */ /* 0x000e620000002400 */
[----:B0-----:R-:W-:Y:S01]  /*a4a0*/  FMNMX.FTZ R171, R147, R170, !PT ;  /* 0x000000aa93ab7209 */ /* 0x001fe20007810000 */
[----:B------:R-:W-:Y:S01]  /*a4b0*/  FMUL.FTZ R170, R0, R179 ;  /* 0x000000b300aa7220 */ /* 0x000fe20000410000 */
[----:B------:R-:W-:-:S05]  /*a4c0*/  IMAD.U32 R179, RZ, RZ, UR51 ;  /* 0x00000033ffb37e24 */ /* 0x000fca000f8e00ff */
        /* <DEDUP_REMOVED lines=32> */
[----:B--2---:R-:W-:Y:S01]  /*a6d0*/  FMNMX.FTZ R175, R163, R172, !PT ;  /* 0x000000aca3af7209 */ /* 0x004fe20007810000 */
[----:B------:R-:W-:-:S06]  /*a6e0*/  FMUL.FTZ R172, R0, R183 ;  /* 0x000000b700ac7220 */ /* 0x000fcc0000410000 */
[----:B------:R-:W2:Y:S01]  /*a6f0*/  MUFU.TANH R165, R165 ;  /* 0x000000a500a57308 */ /* 0x000ea20000002400 */
[----:B-1----:R-:W-:Y:S01]  /*a700*/  FMNMX.FTZ R6, R162, R5, !PT ;  /* 0x00000005a2067209 */ /* 0x002fe20007810000 */
[----:B------:R-:W-:Y:S02]  /*a710*/  WARPGROUP.DEPBAR.LE gsb0, 0x0 ;  /* 0x00008000000079c5 */ /* 0x000fe40000010000 */
[----:B------:R-:W-:-:S04]  /*a720*/  WARPGROUP.ARRIVE ;  /* 0x00000000000079c5 */ /* 0x000fc80000000000 */
[----:B------:R-:W1:Y:S01]  /*a730*/  MUFU.TANH R167, R167 ;  /* 0x000000a700a77308 */ /* 0x000e620000002400 */
[----:B0-----:R-:W-:Y:S01]  /*a740*/  FMNMX.FTZ R176, R164, R175, !PT ;  /* 0x000000afa4b07209 */ /* 0x001fe20007810000 */
[----:B------:R-:W-:Y:S01]  /*a750*/  QGMMA.64x192x32.F32.E4M3.E4M3 R24, R188, gdesc[UR4], R24, gsb0 ;  /* 0x02e00004bc187df3 */ /* 0x000fe20008000818 */
[----:B------:R-:W-:Y:S01]  /*a760*/  UIADD3 UR6, UR11, 0x6, URZ ;  /* 0x000000060b067890 */ /* 0x000fe2000fffe03f */
[----:B------:R-:W-:-:S04]  /*a770*/  UMOV UR7, 0x40000040 ;  /* 0x4000004000077882 */ /* 0x000fc80000000000 */
        /* <DEDUP_REMOVED lines=15> */
[----:B-1----:R-:W-:Y:S02]  /*a870*/  FMNMX.FTZ R175, R174, R175, !PT ;  /* 0x000000afaeaf7209 */ /* 0x002fe40007810000 */
[----:B0-----:R-:W-:-:S03]  /*a880*/  FMNMX.FTZ R5, R171, R6, !PT ;  /* 0x00000006ab057209 */ /* 0x001fc60007810000 */
[----:B------:R-:W0:Y:S01]  /*a890*/  SHFL.BFLY PT, R6, R175, 0x2, 0x1f ;  /* 0x0c401f00af067f89 */ /* 0x000e2200000e0000 */
[----:B--2---:R-:W-:-:S05]  /*a8a0*/  FMNMX.FTZ R176, R172, R5, !PT ;  /* 0x00000005acb07209 */ /* 0x004fca0007810000 */
[----:B------:R-:W1:Y:S01]  /*a8b0*/  SHFL.BFLY PT, R5, R176, 0x2, 0x1f ;  /* 0x0c401f00b0057f89 */ /* 0x000e6200000e0000 */
[----:B0-----:R-:W-:Y:S01]  /*a8c0*/  FMNMX.FTZ R177, R175, R6, !PT ;  /* 0x00000006afb17209 */ /* 0x001fe20007810000 */
[----:B------:R-:W-:-:S04]  /*a8d0*/  IMAD.U32 R175, RZ, RZ, UR10 ;  /* 0x0000000affaf7e24 */ /* 0x000fc8000f8e00ff */
[----:B------:R-:W0:Y:S01]  /*a8e0*/  SHFL.BFLY PT, R6, R177, 0x1, 0x1f ;  /* 0x0c201f00b1067f89 */ /* 0x000e2200000e0000 */
[----:B-1----:R-:W-:-:S05]  /*a8f0*/  FMNMX.FTZ R178, R176, R5, !PT ;  /* 0x00000005b0b27209 */ /* 0x002fca0007810000 */
[----:B------:R-:W1:Y:S01]  /*a900*/  SHFL.BFLY PT, R5, R178, 0x1, 0x1f ;  /* 0x0c201f00b2057f89 */ /* 0x000e6200000e0000 */
[----:B0-----:R-:W-:Y:S02]  /*a910*/  FMNMX.FTZ R6, R177, R6, !PT ;  /* 0x00000006b1067209 */ /* 0x001fe40007810000 */
[----:B------:R-:W-:-:S03]  /*a920*/  IADD3 R177, -R209, 0xb, RZ ;  /* 0x0000000bd1b17810 */ /* 0x000fc60007ffe1ff */
[C---:B------:R-:W-:Y:S01]  /*a930*/  FFMA.FTZ R175, R6.reuse, R175, -8 ;  /* 0xc100000006af7423 */ /* 0x040fe200000100af */
[----:B------:R-:W-:-:S03]  /*a940*/  FADD.FTZ R7, -R6, R7 ;  /* 0x0000000706077221 */ /* 0x000fc60000010100 */
[--C-:B------:R-:W-:Y:S01]  /*a950*/  FFMA.FTZ R176, R174, UR10, -R175.reuse ;  /* 0x0000000aaeb07c23 */ /* 0x100fe200080108af */
[----:B------:R-:W-:Y:S01]  /*a960*/  FMUL.FTZ R7, R7, UR10 ;  /* 0x0000000a07077c20 */ /* 0x000fe20008410000 */
[----:B-1----:R-:W-:Y:S01]  /*a970*/  FMNMX.FTZ R5, R178, R5, !PT ;  /* 0x00000005b2057209 */ /* 0x002fe20007810000 */
[----:B------:R-:W-:Y:S02]  /*a980*/  IMAD.U32 R178, RZ, RZ, UR10 ;  /* 0x0000000affb27e24 */ /* 0x000fe4000f8e00ff */
[--C-:B------:R-:W-:Y:S01]  /*a990*/  FFMA.FTZ R10, R10, UR10, -R175.reuse ;  /* 0x0000000a0a0a7c23 */ /* 0x100fe200080108af */
[----:B------:R-:W-:-:S01]  /*a9a0*/  FFMA.FTZ R9, R9, UR10, -R175 ;  /* 0x0000000a09097c23 */ /* 0x000fc200080108af */
[----:B------:R-:W-:Y:S01]  /*a9b0*/  FFMA.FTZ R13, R13, UR10, -R175 ;  /* 0x0000000a0d0d7c23 */ /* 0x000fe200080108af */
[----:B------:R-:W-:-:S01]  /*a9c0*/  FADD.FTZ R8, -R5, R8 ;  /* 0x0000000805087221 */ /* 0x000fc20000010100 */
[----:B------:R-:W-:Y:S01]  /*a9d0*/  FFMA.FTZ R174, R5, R178, -8 ;  /* 0xc100000005ae7423 */ /* 0x000fe200000100b2 */
[----:B------:R-:W-:Y:S01]  /*a9e0*/  MUFU.EX2 R7, R7 ;  /* 0x0000000700077308 */ /* 0x000fe20000000800 */
[----:B------:R-:W-:-:S01]  /*a9f0*/  FFMA.FTZ R14, R14, UR10, -R175 ;  /* 0x0000000a0e0e7c23 */ /* 0x000fc200080108af */
[----:B------:R-:W-:Y:S01]  /*aa00*/  FMUL.FTZ R8, R8, UR10 ;  /* 0x0000000a08087c20 */ /* 0x000fe20008410000 */
[----:B------:R-:W-:-:S01]  /*aa10*/  FFMA.FTZ R11, R11, UR10, -R174 ;  /* 0x0000000a0b0b7c23 */ /* 0x000fc200080108ae */
[--C-:B------:R-:W-:Y:S01]  /*aa20*/  FFMA.FTZ R12, R12, UR10, -R174.reuse ;  /* 0x0000000a0c0c7c23 */ /* 0x100fe200080108ae */
        /* <DEDUP_REMOVED lines=39> */
[----:B------:R-:W-:Y:S01]  /*aca0*/  FFMA.FTZ R173, R173, UR10, -R175 ;  /* 0x0000000aadad7c23 */ /* 0x000fe200080108af */
[----:B------:R-:W-:-:S01]  /*acb0*/  FFMA.FTZ R129, R129, UR10, -R174 ;  /* 0x0000000a81817c23 */ /* 0x000fc200080108ae */
[--C-:B------:R-:W-:Y:S01]  /*acc0*/  FFMA.FTZ R130, R130, UR10, -R174.reuse ;  /* 0x0000000a82827c23 */ /* 0x100fe200080108ae */
[----:B------:R-:W-:-:S01]  /*acd0*/  FFMA.FTZ R133, R133, UR10, -R174 ;  /* 0x0000000a85857c23 */ /* 0x000fc200080108ae */
[----:B------:R-:W1:Y:S01]  /*ace0*/  MUFU.EX2 R13, R13 ;  /* 0x0000000d000d7308 */ /* 0x000e620000000800 */
        /* <DEDUP_REMOVED lines=9> */
[--C-:B------:R-:W-:Y:S01]  /*ad80*/  FFMA.FTZ R146, R146, UR10, -R174.reuse ;  /* 0x0000000a92927c23 */ /* 0x100fe200080108ae */
[----:B------:R-:W-:-:S01]  /*ad90*/  FFMA.FTZ R149, R149, UR10, -R174 ;  /* 0x0000000a95957c23 */ /* 0x000fc200080108ae */
[--C-:B------:R-:W-:Y:S01]  /*ada0*/  FFMA.FTZ R150, R150, UR10, -R174.reuse ;  /* 0x0000000a96967c23 */ /* 0x100fe200080108ae */
[----:B------:R-:W-:-:S01]  /*adb0*/  FFMA.FTZ R153, R153, UR10, -R174 ;  /* 0x0000000a99997c23 */ /* 0x000fc200080108ae */
[----:B------:R-:W-:-:S02]  /*adc0*/  WARPGROUP.DEPBAR.LE gsb0, 0x0 ;  /* 0x00008000000079c5 */ /* 0x000fc40000010000 */
[----:B------:R-:W-:Y:S01]  /*add0*/  WARPGROUP.ARRIVE ;  /* 0x00000000000079c5 */ /* 0x000fe20000000000 */
[----:B------:R-:W2:Y:S01]  /*ade0*/  MUFU.EX2 R14, R14 ;  /* 0x0000000e000e7308 */ /* 0x000ea20000000800 */
[----:B-1----:R-:W-:-:S01]  /*adf0*/  FADD.FTZ R3, R13, R4 ;  /* 0x000000040d037221 */ /* 0x002fc20000010000 */
[--C-:B------:R-:W-:Y:S01]  /*ae00*/  FFMA.FTZ R154, R154, UR10, -R174.reuse ;  /* 0x0000000a9a9a7c23 */ /* 0x100fe200080108ae */
[----:B------:R-:W-:-:S01]  /*ae10*/  FFMA.FTZ R157, R157, UR10, -R174 ;  /* 0x0000000a9d9d7c23 */ /* 0x000fc200080108ae */
[--C-:B------:R-:W-:Y:S01]  /*ae20*/  FFMA.FTZ R158, R158, UR10, -R174.reuse ;  /* 0x0000000a9e9e7c23 */ /* 0x100fe200080108ae */
[----:B------:R-:W-:Y:S01]  /*ae30*/  QGMMA.64x192x32.F32.E4M3.E4M3 R24, R184, gdesc[UR4], R24, gsb0 ;  /* 0x02e00004b8187df3 */ /* 0x000fe20008000818 */
[----:B------:R-:W-:-:S01]  /*ae40*/  FFMA.FTZ R161, R161, UR10, -R174 ;  /* 0x0000000aa1a17c23 */ /* 0x000fc200080108ae */
[----:B------:R-:W-:Y:S01]  /*ae50*/  FFMA.FTZ R162, R162, UR10, -R174 ;  /* 0x0000000aa2a27c23 */ /* 0x000fe200080108ae */
[----:B------:R-:W1:Y:S01]  /*ae60*/  MUFU.EX2 R20, R20 ;  /* 0x0000001400147308 */ /* 0x000e620000000800 */
[----:B0-----:R-:W-:-:S01]  /*ae70*/  FADD.FTZ R175, R15, R178 ;  /* 0x000000b20faf7221 */ /* 0x001fc20000010000 */
[--C-:B------:R-:W-:Y:S01]  /*ae80*/  FFMA.FTZ R165, R165, UR10, -R174.reuse ;  /* 0x0000000aa5a57c23 */ /* 0x100fe200080108ae */
[----:B------:R-:W-:-:S01]  /*ae90*/  FFMA.FTZ R171, R171, UR10, -R174 ;  /* 0x0000000aabab7c23 */ /* 0x000fc200080108ae */
[----:B------:R-:W-:-:S04]  /*aea0*/  FFMA.FTZ R172, R172, UR10, -R174 ;  /* 0x0000000aacac7c23 */ /* 0x000fc800080108ae */
        /* <DEDUP_REMOVED lines=50> */
[----:B------:R-:W-:-:S06]  /*b1d0*/  WARPGROUP.DEPBAR.LE gsb0, 0x0 ;  /* 0x00008000000079c5 */ /* 0x000fcc0000010000 */
        /* <DEDUP_REMOVED lines=34> */
[----:B-1----:R-:W-:-:S01]  /*b400*/  FADD.FTZ R4, R156, R3 ;  /* 0x000000039c047221 */ /* 0x002fc20000010000 */
[----:B------:R-:W-:-:S05]  /*b410*/  @!P1 LEA R3, R179, UR36, 0x3 ;  /* 0x00000024b3039c11 */ /* 0x000fca000f8e18ff */
[----:B------:R-:W-:Y:S01]  /*b420*/  @!P1 VIADD R3, R3, 0x2a840 ;  /* 0x0002a84003039836 */ /* 0x000fe20000000000 */
[----:B------:R-:W1:Y:S01]  /*b430*/  MUFU.EX2 R161, R161 ;  /* 0x000000a100a17308 */ /* 0x000e620000000800 */
[----:B0-----:R-:W-:-:S01]  /*b440*/  FADD.FTZ R170, R158, R175 ;  /* 0x000000af9eaa7221 */ /* 0x001fc20000010000 */
[----:B------:R1:W-:Y:S06]  /*b450*/  BAR.ARV R177, 0x100 ;  /* 0x000400b10000751d */ /* 0x0003ec0000002000 */
[----:B------:R-:W0:Y:S01]  /*b460*/  MUFU.EX2 R160, R160 ;  /* 0x000000a000a07308 */ /* 0x000e220000000800 */
[----:B--2---:R-:W-:-:S01]  /*b470*/  FADD.FTZ R175, R159, R4 ;  /* 0x000000049faf7221 */ /* 0x004fc20000010000 */
[----:B------:R-:W-:-:S04]  /*b480*/  @!P1 PRMT R3, RZ, 0x654, R3 ;  /* 0x00000654ff039816 */ /* 0x000fc80000000003 */
[----:B------:R2:W-:Y:S02]  /*b490*/  @!P1 SYNCS.ARRIVE.TRANS64.RED.A1T0 RZ, [R3+URZ], RZ ;  /* 0x000000ff03ff99a7 */ /* 0x0005e4000810043f */
        /* <DEDUP_REMOVED lines=10> */
[----:B------:R-:W2:Y:S01]  /*b540*/  MUFU.EX2 R167, R167 ;  /* 0x000000a700a77308 */ /* 0x000ea20000000800 */
[----:B---3--:R-:W-:-:S07]  /*b550*/  FADD.FTZ R4, R164, R175 ;  /* 0x000000afa4047221 */ /* 0x008fce0000010000 */
        /* <DEDUP_REMOVED lines=18> */
.L_x_4160:
        /* <DEDUP_REMOVED lines=139> */
.L_x_4151:
        /* <DEDUP_REMOVED lines=9> */
.L_x_4180:
[----:B------:R-:W-:Y:S01]  /*bfc0*/  ISETP.NE.AND P3, PT, RZ, UR44, PT ;  /* 0x0000002cff007c0c */ /* 0x000fe2000bf65270 */
[----:B------:R-:W-:-:S04]  /*bfd0*/  UISETP.NE.AND UP1, UPT, UR33, 0x1, UPT ;  /* 0x000000012100788c */ /* 0x000fc8000bf25270 */
[----:B------:R-:W-:-:S04]  /*bfe0*/  USEL UR50, URZ, 0x1, UP1 ;  /* 0x000000013f327887 */ /* 0x000fc80008800000 */
[----:B------:R-:W-:-:S04]  /*bff0*/  ULOP3.LUT UR50, UR34, UR50, URZ, 0x3c, !UPT ;  /* 0x0000003222327292 */ /* 0x000fc8000f8e3c3f */
[----:B------:R-:W-:Y:S08]  /*c000*/  @P3 BRA `(.L_x_4163) ;  /* 0x0000000000383947 */ /* 0x000ff00003800000 */
[----:B------:R-:W-:Y:S05]  /*c010*/  @!P0 BRA `(.L_x_4164) ;  /* 0x0000000000048947 */ /* 0x000fea0003800000 */
[----:B------:R-:W-:Y:S01]  /*c020*/  BPT.TRAP 0x1 ;  /* 0x000000040000795c */ /* 0x000fe20000300000 */
.L_x_4164:
        /* <DEDUP_REMOVED lines=9> */
.L_x_4165:
[----:B-1----:R-:W-:Y:S05]  /*c0c0*/  @P2 BRA `(.L_x_4163) ;  /* 0x0000000000082947 */ /* 0x002fea0003800000 */
[----:B------:R-:W1:Y:S02]  /*c0d0*/  SYNCS.PHASECHK.TRANS64.TRYWAIT P2, [UR6+0x2a830], R5 ;  /* 0x02a83005ff0075a7 */ /* 0x000e640008040146 */
[----:B-1----:R-:W-:Y:S05]  /*c0e0*/  @!P2 BRA `(.L_x_4166) ;  /* 0x000000dc0054a947 */ /* 0x002fea0003800000 */
.L_x_4163:
        /* <DEDUP_REMOVED lines=40> */
.L_x_4168:
[----:B------:R-:W-:Y:S01]  /*c370*/  ULEA UR6, UR33, UR36, 0x3 ;  /* 0x0000002421067291 */ /* 0x000fe2000f8e183f */
[----:B------:R-:W-:-:S05]  /*c380*/  IMAD.U32 R5, RZ, RZ, UR34 ;  /* 0x00000022ff057e24 */ /* 0x000fca000f8e00ff */
[----:B------:R-:W-:-:S04]  /*c390*/  SHF.L.U32 R5, R5, 0x1f, RZ ;  /* 0x0000001f05057819 */ /* 0x000fc800000006ff */
[----:B------:R0:W1:Y:S01]  /*c3a0*/  SYNCS.PHASECHK.TRANS64.TRYWAIT P2, [UR6+0x2a850], R5 ;  /* 0x02a85005ff0075a7 */ /* 0x0000620008040146 */
[----:B------:R-:W-:Y:S05]  /*c3b0*/  @!P0 BRA `(.L_x_4169) ;  /* 0x0000000000048947 */ /* 0x000fea0003800000 */
[----:B------:R-:W-:Y:S01]  /*c3c0*/  BPT.TRAP 0x1 ;  /* 0x000000040000795c */ /* 0x000fe20000300000 */
.L_x_4169:
[----:B-1----:R-:W-:Y:S05]  /*c3d0*/  @P2 BRA `(.L_x_4167) ;  /* 0x0000000000082947 */ /* 0x002fea0003800000 */
[----:B------:R-:W1:Y:S02]  /*c3e0*/  SYNCS.PHASECHK.TRANS64.TRYWAIT P2, [UR6+0x2a850], R5 ;  /* 0x02a85005ff0075a7 */ /* 0x000e640008040146 */
[----:B-1----:R-:W-:Y:S05]  /*c3f0*/  @!P2 BRA `(.L_x_4170) ;  /* 0x000000d800a8a947 */ /* 0x002fea0003800000 */
.L_x_4167:
[----:B------:R-:W-:Y:S01]  /*c400*/  UIADD3 UR6, UR36, 0x400, URZ ;  /* 0x0000040024067890 */ /* 0x000fe2000fffe03f */
[----:B------:R-:W-:Y:S01]  /*c410*/  WARPGROUP.ARRIVE ;  /* 0x00000000000079c5 */ /* 0x000fe20000000000 */
[----:B------:R-:W-:-:S05]  /*c420*/  UMOV UR7, 0x40000040 ;  /* 0x4000004000077882 */ /* 0x000fca0000000000 */
[----:B------:R-:W2:Y:S01]  /*c430*/  S2R R209, SR_TID.X ;  /* 0x0000000000d17919 */ /* 0x000ea20000002100 */
[----:B------:R-:W-:Y:S01]  /*c440*/  USHF.R.U32.HI UR6, URZ, 0x4, UR6 ;  /* 0x000000043f067899 */ /* 0x000fe20008011606 */
[----:B------:R-:W-:Y:S01]  /*c450*/  PLOP3.LUT P2, PT, PT, PT, UP0, 0x80, 0x0 ;  /* 0x000000000000781c */ /* 0x000fe20003f4f008 */
[C---:B-1----:R-:W-:Y:S01]  /*c460*/  FMUL.FTZ R6, R0.reuse, R120 ;  /* 0x0000007800067220 */ /* 0x042fe20000410000 */
[C---:B------:R-:W-:Y:S01]  /*c470*/  FMUL.FTZ R21, R0.reuse, R121 ;  /* 0x0000007900157220 */ /* 0x040fe20000410000 */
[----:B------:R-:W-:Y:S01]  /*c480*/  ULOP3.LUT UR6, UR6, 0x3fff, URZ, 0xc0, !UPT ;  /* 0x00003fff06067892 */ /* 0x000fe2000f8ec03f */
[----:B------:R-:W-:Y:S02]  /*c490*/  IMAD.U32 R120, RZ, RZ, UR51 ;  /* 0x00000033ff787e24 */ /* 0x000fe4000f8e00ff */
[C---:B------:R-:W-:Y:S01]  /*c4a0*/  FMUL.FTZ R11, R0.reuse, R127 ;  /* 0x0000007f000b7220 */ /* 0x040fe20000410000 */
[C---:B------:R-:W-:Y:S01]  /*c4b0*/  FMUL.FTZ R127, R0.reuse, R147 ;  /* 0x00000093007f7220 */ /* 0x040fe20000410000 */
[----:B------:R-:W-:Y:S01]  /*c4c0*/  ULOP3.LUT UR6, UR6, 0x10000, URZ, 0xfc, !UPT ;  /* 0x0001000006067892 */ /* 0x000fe2000f8efc3f */
[----:B------:R-:W-:Y:S01]  /*c4d0*/  FMUL.FTZ R147, R0, R149 ;  /* 0x0000009500937220 */ /* 0x000fe20000410000 */
[----:B------:R-:W-:Y:S01]  /*c4e0*/  @!P1 LEA R120, R120, UR36, 0x3 ;  /* 0x0000002478789c11 */ /* 0x000fe2000f8e18ff */
[C---:B------:R-:W-:Y:S01]  /*c4f0*/  FMUL.FTZ R10, R0.reuse, R126 ;  /* 0x0000007e000a7220 */ /* 0x040fe20000410000 */
[----:B------:R-:W-:Y:S01]  /*c500*/  UIMAD UR10, UR33, 0x600, UR6 ;  /* 0x00000600210a78a4 */ /* 0x000fe2000f8e0206 */
[C---:B------:R-:W-:Y:S01]  /*c510*/  FMUL.FTZ R126, R0.reuse, R146 ;  /* 0x00000092007e7220 */ /* 0x040fe20000410000 */
[----:B------:R-:W-:Y:S01]  /*c520*/  FMUL.FTZ R146, R0, R148 ;  /* 0x0000009400927220 */ /* 0x000fe20000410000 */
[----:B------:R-:W-:-:S02]  /*c530*/  @!P1 VIADD R120, R120, 0x2a840 ;  /* 0x0002a84078789836 */ /* 0x000fc40000000000 */
[C---:B------:R-:W-:Y:S01]  /*c540*/  FMUL.FTZ R9, R0.reuse, R123 ;  /* 0x0000007b00097220 */ /* 0x040fe20000410000 */
[C---:B------:R-:W-:Y:S01]  /*c550*/  FMUL.FTZ R13, R0.reuse, R131 ;  /* 0x00000083000d7220 */ /* 0x040fe20000410000 */
[C---:B------:R-:W-:Y:S01]  /*c560*/  FMUL.FTZ R148, R0.reuse, R153 ;  /* 0x0000009900947220 */ /* 0x040fe20000410000 */
[----:B------:R-:W-:Y:S01]  /*c570*/  UMOV UR6, UR10 ;  /* 0x0000000a00067c82 */ /* 0x000fe20008000000 */
[C---:B0-----:R-:W-:Y:S01]  /*c580*/  FMUL.FTZ R5, R0.reuse, R122 ;  /* 0x0000007a00057220 */ /* 0x041fe20000410000 */
        /* <DEDUP_REMOVED lines=12> */
[C---:B------:R-:W-:Y:S01]  /*c650*/  FMUL.FTZ R124, R0.reuse, R142 ;  /* 0x0000008e007c7220 */ /* 0x040fe20000410000 */
[C---:B------:R-:W-:Y:S01]  /*c660*/  FMUL.FTZ R155, R0.reuse, R160 ;  /* 0x000000a0009b7220 */ /* 0x040fe20000410000 */
[C---:B------:R-:W-:Y:S01]  /*c670*/  FMUL.FTZ R156, R0.reuse, R161 ;  /* 0x000000a1009c7220 */ /* 0x040fe20000410000 */
[C---:B------:R-:W-:Y:S01]  /*c680*/  FMUL.FTZ R134, R0.reuse, R162 ;  /* 0x000000a200867220 */ /* 0x040fe20000410000 */
[C---:B------:R-:W-:Y:S01]  /*c690*/  FMUL.FTZ R135, R0.reuse, R163 ;  /* 0x000000a300877220 */ /* 0x040fe20000410000 */
[----:B------:R-:W-:Y:S01]  /*c6a0*/  @!P1 PRMT R120, RZ, 0x654, R120 ;  /* 0x00000654ff789816 */ /* 0x000fe20000000078 */
        /* <DEDUP_REMOVED lines=8> */
[----:B------:R-:W0:Y:S08]  /*c730*/  MUFU.TANH R6, R6 ;  /* 0x0000000600067308 */ /* 0x000e300000002400 */
        /* <DEDUP_REMOVED lines=27> */
[----:B------:R-:W-:Y:S02]  /*c8f0*/  VIADD R168, R17, UR41 ;  /* 0x0000002911a87c36 */ /* 0x000fe40008000000 */
[C---:B------:R-:W-:Y:S01]  /*c900*/  FMUL.FTZ R198, R0.reuse, R136 ;  /* 0x0000008800c67220 */ /* 0x040fe20000410000 */
[----:B------:R-:W-:Y:S01]  /*c910*/  QGMMA.64x192x32.F32.E4M3.E4M3 R24, R192, gdesc[UR4], R24, gsb0 ;  /* 0x02e00004c0187df3 */ /* 0x000fe20008000818 */
[----:B------:R-:W-:Y:S01]  /*c920*/  UIADD3 UR6, UR10, 0x4, URZ ;  /* 0x000000040a067890 */ /* 0x000fe2000fffe03f */
[----:B------:R-:W-:Y:S01]  /*c930*/  FMUL.FTZ R136, R0, R166 ;  /* 0x000000a600887220 */ /* 0x000fe20000410000 */
[----:B------:R-:W-:Y:S01]  /*c940*/  UMOV UR7, 0x40000040 ;  /* 0x4000004000077882 */ /* 0x000fe20000000000 */
[----:B------:R-:W-:-:S02]  /*c950*/  IMAD.SHL.U32 R166, R2, 0x80, RZ ;  /* 0x0000008002a67824 */ /* 0x000fc400078e00ff */
[C---:B------:R-:W-:Y:S01]  /*c960*/  FMUL.FTZ R197, R0.reuse, R137 ;  /* 0x0000008900c57220 */ /* 0x040fe20000410000 */
[C---:B------:R-:W-:Y:S01]  /*c970*/  FMUL.FTZ R137, R0.reuse, R167 ;  /* 0x000000a700897220 */ /* 0x040fe20000410000 */
[----:B------:R-:W-:Y:S01]  /*c980*/  FMUL.FTZ R167, R0, R181 ;  /* 0x000000b500a77220 */ /* 0x000fe20000410000 */
        /* <DEDUP_REMOVED lines=68> */
[----:B------:R-:W0:Y:S01]  /*cdd0*/  MUFU.TANH R189, R189 ;  /* 0x000000bd00bd7308 */ /* 0x000e220000002400 */
[----:B------:R-:W-:Y:S02]  /*cde0*/  @P2 SHF.R.U32.HI R168, RZ, UR6, R121 ;  /* 0x00000006ffa82c19 */ /* 0x000fe40008011679 */
[----:B------:R-:W-:-:S03]  /*cdf0*/  IADD3 R121, -R166, 0x1, RZ ;  /* 0x00000001a6797810 */ /* 0x000fc60007ffe1ff */
[----:B------:R-:W5:Y:S02]  /*ce00*/  SHFL.IDX PT, R149, R168, RZ, 0x1c1f ;  /* 0x001c1fffa8957589 */ /* 0x000f6400000e0000 */
[----:B------:R-:W-:Y:S01]  /*ce10*/  IMAD R121, R16, -0x2, R121 ;  /* 0xfffffffe10797824 */ /* 0x000fe200078e0279 */
        /* <DEDUP_REMOVED lines=10> */
[----:B-1----:R-:W-:-:S05]  /*cec0*/  IMAD.U32 R120, RZ, RZ, UR45 ;  /* 0x0000002dff787e24 */ /* 0x002fca000f8e00ff */
[----:B------:R-:W-:-:S05]  /*ced0*/  IADD3 R121, -R120, UR40, R121 ;  /* 0x0000002878797c10 */ /* 0x000fca000fffe179 */
[C---:B------:R-:W-:Y:S02]  /*cee0*/  VIADD R174, R121.reuse, UR32 ;  /* 0x0000002079ae7c36 */ /* 0x040fe40008000000 */
[----:B------:R-:W-:Y:S02]  /*cef0*/  VIADD R176, R121, UR29 ;  /* 0x0000001d79b07c36 */ /* 0x000fe40008000000 */
[--C-:B-----5:R-:W-:Y:S02]  /*cf00*/  IMAD.IADD R170, R174, 0x1, R149.reuse ;  /* 0x00000001aeaa7824 */ /* 0x120fe400078e0295 */
[----:B------:R-:W-:Y:S01]  /*cf10*/  IMAD.IADD R172, R176, 0x1, R149 ;  /* 0x00000001b0ac7824 */ /* 0x000fe200078e0295 */
        /* <DEDUP_REMOVED lines=14> */
.L_x_4173:
[----:B------:R-:W-:-:S05]  /*d000*/  IMAD.U32 R151, RZ, RZ, UR31 ;  /* 0x0000001fff977e24 */ /* 0x000fca000f8e00ff */
[----:B------:R-:W-:-:S13]  /*d010*/  ISETP.NE.AND P2, PT, R151, 0x1, PT ;  /* 0x000000019700780c */ /* 0x000fda0003f45270 */
[----:B------:R-:W0:Y:S02]  /*d020*/  @P2 LDC.64 R120, c[0x0][0x9e8] ;  /* 0x00027a00ff782b82 */ /* 0x000e240000000a00 */
[----:B0-----:R-:W-:-:S05]  /*d030*/  @P2 IMAD.HI.U32 R120, R149, R120, RZ ;  /* 0x0000007895782227 */ /* 0x001fca00078e00ff */
[----:B------:R-:W-:-:S07]  /*d040*/  @P2 SHF.R.U32.HI R149, RZ, R121, R120 ;  /* 0x00000079ff952219 */ /* 0x000fce0000011678 */
.L_x_4174:
[----:B------:R-:W-:Y:S05]  /*d050*/  BSYNC B0 ;  /* 0x0000000000007941 */ /* 0x000fea0003800000 */
.L_x_4172:
[----:B------:R-:W-:-:S04]  /*d060*/  IMAD R149, R149, R151, -R166 ;  /* 0x0000009795957224 */ /* 0x000fc800078e0aa6 */
[----:B------:R-:W-:-:S05]  /*d070*/  IMAD R149, R16, -0x2, R149 ;  /* 0xfffffffe10957824 */ /* 0x000fca00078e0295 */
[----:B------:R-:W-:Y:S02]  /*d080*/  VIADDMNMX R170, R149, R151, R170, PT ;  /* 0x0000009795aa7246 */ /* 0x000fe400038001aa */
[----:B------:R-:W-:-:S07]  /*d090*/  VIMNMX R172, R172, R149, !PT ;  /* 0x00000095acac7248 */ /* 0x000fce0007fe0100 */
.L_x_4171:
[----:B------:R-:W-:Y:S01]  /*d0a0*/  ISETP.GT.AND P2, PT, R2, -0x1, PT ;  /* 0xffffffff0200780c */ /* 0x000fe20003f44270 */
[----:B------:R-:W0:Y:S03]  /*d0b0*/  SHFL.IDX PT, R121, R168, 0x1, 0x1c1f ;  /* 0x003c1f00a8797f89 */ /* 0x000e2600000e0000 */
[C---:B------:R-:W-:Y:S02]  /*d0c0*/  ISETP.GT.AND P4, PT, R172.reuse, RZ, P2 ;  /* 0x000000ffac00720c */ /* 0x040fe40001784270 */
[----:B------:R-:W-:Y:S02]  /*d0d0*/  ISETP.GT.AND P6, PT, R172, 0x1, P2 ;  /* 0x00000001ac00780c */ /* 0x000fe400017c4270 */
[C---:B------:R-:W-:Y:S02]  /*d0e0*/  ISETP.LT.OR P4, PT, R170.reuse, 0x1, P4 ;  /* 0x00000001aa00780c */ /* 0x040fe40002781670 */
[----:B------:R-:W-:-:S02]  /*d0f0*/  ISETP.LT.OR P6, PT, R170, 0x2, P6 ;  /* 0x00000002aa00780c */ /* 0x000fc400037c1670 */
[----:B------:R-:W-:Y:S02]  /*d100*/  FSEL R177, R6, -INF , !P4 ;  /* 0xff80000006b17808 */ /* 0x000fe40006000000 */
[C---:B------:R-:W-:Y:S02]  /*d110*/  ISETP.GT.AND P3, PT, R172.reuse, 0x8, P2 ;  /* 0x00000008ac00780c */ /* 0x040fe40001764270 */
[C---:B------:R-:W-:Y:S02]  /*d120*/  ISETP.GT.AND P4, PT, R172.reuse, 0x9, P2 ;  /* 0x00000009ac00780c */ /* 0x040fe40001784270 */
[----:B------:R-:W-:Y:S02]  /*d130*/  FSEL R175, R21, -INF , !P6 ;  /* 0xff80000015af7808 */ /* 0x000fe40007000000 */
[----:B------:R-:W-:Y:S02]  /*d140*/  ISETP.GT.AND P6, PT, R172, 0x10, P2 ;  /* 0x00000010ac00780c */ /* 0x000fe400017c4270 */
[----:B------:R-:W-:-:S02]  /*d150*/  ISETP.LT.OR P3, PT, R170, 0x9, P3 ;  /* 0x00000009aa00780c */ /* 0x000fc40001f61670 */
[C---:B------:R-:W-:Y:S02]  /*d160*/  ISETP.LT.OR P4, PT, R170.reuse, 0xa, P4 ;  /* 0x0000000aaa00780c */ /* 0x040fe40002781670 */
[----:B------:R-:W-:Y:S02]  /*d170*/  ISETP.LT.OR P6, PT, R170, 0x11, P6 ;  /* 0x00000011aa00780c */ /* 0x000fe400037c1670 */
[----:B------:R-:W-:Y:S02]  /*d180*/  FSEL R171, R123, -INF , !P3 ;  /* 0xff8000007bab7808 */ /* 0x000fe40005800000 */
[----:B------:R-:W-:Y:S02]  /*d190*/  FSEL R169, R192, -INF , !P4 ;  /* 0xff800000c0a97808 */ /* 0x000fe40006000000 */
[C---:B------:R-:W-:Y:S02]  /*d1a0*/  ISETP.GT.AND P3, PT, R172.reuse, 0x11, P2 ;  /* 0x00000011ac00780c */ /* 0x040fe40001764270 */
[----:B------:R-:W-:-:S02]  /*d1b0*/  ISETP.GT.AND P4, PT, R172, 0x18, P2 ;  /* 0x00000018ac00780c */ /* 0x000fc40001784270 */
[----:B------:R-:W-:Y:S02]  /*d1c0*/  FSEL R193, R193, -INF , !P6 ;  /* 0xff800000c1c17808 */ /* 0x000fe40007000000 */
[----:B------:R-:W-:Y:S02]  /*d1d0*/  ISETP.GT.AND P6, PT, R172, 0x19, P2 ;  /* 0x00000019ac00780c */ /* 0x000fe400017c4270 */
[C---:B------:R-:W-:Y:S02]  /*d1e0*/  ISETP.LT.OR P3, PT, R170.reuse, 0x12, P3 ;  /* 0x00000012aa00780c */ /* 0x040fe40001f61670 */
[C---:B------:R-:W-:Y:S02]  /*d1f0*/  ISETP.LT.OR P4, PT, R170.reuse, 0x19, P4 ;  /* 0x00000019aa00780c */ /* 0x040fe40002781670 */
[----:B------:R-:W-:Y:S02]  /*d200*/  ISETP.LT.OR P6, PT, R170, 0x1a, P6 ;  /* 0x0000001aaa00780c */ /* 0x000fe400037c1670 */
[----:B------:R-:W-:-:S02]  /*d210*/  FSEL R173, R194, -INF , !P3 ;  /* 0xff800000c2ad7808 */ /* 0x000fc40005800000 */
[----:B------:R-:W-:Y:S02]  /*d220*/  FSEL R195, R195, -INF , !P4 ;  /* 0xff800000c3c37808 */ /* 0x000fe40006000000 */
[C---:B------:R-:W-:Y:S02]  /*d230*/  ISETP.GT.AND P3, PT, R172.reuse, 0x20, P2 ;  /* 0x00000020ac00780c */ /* 0x040fe40001764270 */
[----:B------:R-:W-:Y:S02]  /*d240*/  ISETP.GT.AND P4, PT, R172, 0x21, P2 ;  /* 0x00000021ac00780c */ /* 0x000fe40001784270 */
        /* <DEDUP_REMOVED lines=34> */
[----:B------:R-:W-:Y:S02]  /*d470*/  ISETP.GT.AND P4, PT, R172, 0x51, P2 ;  /* 0x00000051ac00780c */ /* 0x000fe40001784270 */
[----:B------:R-:W-:Y:S02]  /*d480*/  FSEL R148, R152, -INF , !P6 ;  /* 0xff80000098947808 */ /* 0x000fe40007000000 */
[C---:B------:R-:W-:Y:S02]  /*d490*/  ISETP.GT.AND P3, PT, R172.reuse, 0x50, P2 ;  /* 0x00000050ac00780c */ /* 0x040fe40001764270 */
[----:B------:R-:W-:Y:S02]  /*d4a0*/  ISETP.GT.AND P6, PT, R172, 0x58, P2 ;  /* 0x00000058ac00780c */ /* 0x000fe400017c4270 */
[----:B------:R-:W-:-:S02]  /*d4b0*/  ISETP.LT.OR P4, PT, R170, 0x52, P4 ;  /* 0x00000052aa00780c */ /* 0x000fc40002781670 */
[C---:B------:R-:W-:Y:S02]  /*d4c0*/  ISETP.LT.OR P3, PT, R170.reuse, 0x51, P3 ;  /* 0x00000051aa00780c */ /* 0x040fe40001f61670 */
[----:B------:R-:W-:Y:S02]  /*d4d0*/  ISETP.LT.OR P6, PT, R170, 0x59, P6 ;  /* 0x00000059aa00780c */ /* 0x000fe400037c1670 */
[----:B------:R-:W-:Y:S02]  /*d4e0*/  FSEL R152, R156, -INF , !P4 ;  /* 0xff8000009c987808 */ /* 0x000fe40006000000 */
[----:B------:R-:W-:Y:S02]  /*d4f0*/  FSEL R150, R155, -INF , !P3 ;  /* 0xff8000009b967808 */ /* 0x000fe40005800000 */
[----:B------:R-:W-:Y:S02]  /*d500*/  ISETP.GT.AND P4, PT, R172, 0x60, P2 ;  /* 0x00000060ac00780c */ /* 0x000fe40001784270 */
[----:B------:R-:W-:-:S02]  /*d510*/  FSEL R153, R157, -INF , !P6 ;  /* 0xff8000009d997808 */ /* 0x000fc40007000000 */
[C---:B------:R-:W-:Y:S02]  /*d520*/  ISETP.GT.AND P3, PT, R172.reuse, 0x59, P2 ;  /* 0x00000059ac00780c */ /* 0x040fe40001764270 */
        /* <DEDUP_REMOVED lines=13> */
[----:B------:R-:W-:Y:S01]  /*d600*/  FSEL R159, R162, -INF , !P4 ;  /* 0xff800000a29f7808 */ /* 0x000fe20006000000 */
[--C-:B0-----:R-:W-:Y:S01]  /*d610*/  IMAD.IADD R162, R176, 0x1, R121.reuse ;  /* 0x00000001b0a27824 */ /* 0x101fe200078e0279 */
[----:B------:R-:W-:Y:S01]  /*d620*/  FSEL R158, R161, -INF , !P3 ;  /* 0xff800000a19e7808 */ /* 0x000fe20005800000 */
[----:B------:R-:W-:Y:S01]  /*d630*/  IMAD.IADD R161, R174, 0x1, R121 ;  /* 0x00000001aea17824 */ /* 0x000fe200078e0279 */
        /* <DEDUP_REMOVED lines=24> */
.L_x_4177:
[----:B------:R-:W-:-:S05]  /*d7c0*/  IMAD.U32 R6, RZ, RZ, UR31 ;  /* 0x0000001fff067e24 */ /* 0x000fca000f8e00ff */
[----:B------:R-:W-:-:S13]  /*d7d0*/  ISETP.NE.AND P3, PT, R6, 0x1, PT ;  /* 0x000000010600780c */ /* 0x000fda0003f65270 */
[----:B------:R-:W0:Y:S02]  /*d7e0*/  @P3 LDC.64 R120, c[0x0][0x9e8] ;  /* 0x00027a00ff783b82 */ /* 0x000e240000000a00 */
[----:B0-----:R-:W-:-:S05]  /*d7f0*/  @P3 IMAD.HI.U32 R120, R167, R120, RZ ;  /* 0x00000078a7783227 */ /* 0x001fca00078e00ff */
[----:B------:R-:W-:-:S07]  /*d800*/  @P3 SHF.R.U32.HI R167, RZ, R121, R120 ;  /* 0x00000079ffa73219 */ /* 0x000fce0000011678 */
.L_x_4178:
[----:B------:R-:W-:Y:S05]  /*d810*/  BSYNC B0 ;  /* 0x0000000000007941 */ /* 0x000fea0003800000 */
.L_x_4176:
[----:B------:R-:W-:-:S04]  /*d820*/  IMAD R167, R167, R6, -R166 ;  /* 0x00000006a7a77224 */ /* 0x000fc800078e0aa6 */
[----:B------:R-:W-:-:S05]  /*d830*/  IMAD R167, R16, -0x2, R167 ;  /* 0xfffffffe10a77824 */ /* 0x000fca00078e02a7 */
[----:B------:R-:W-:Y:S02]  /*d840*/  VIADDMNMX R161, R167, R6, R161, PT ;  /* 0x00000006a7a17246 */ /* 0x000fe400038001a1 */
[----:B------:R-:W-:-:S07]  /*d850*/  VIMNMX R162, R162, R167, !PT ;  /* 0x000000a7a2a27248 */ /* 0x000fce0007fe0100 */
.L_x_4175:
        /* <DEDUP_REMOVED lines=9> */
[C---:B------:R-:W-:Y:S02]  /*d8f0*/  ISETP.GT.AND P3, PT, R162.reuse, 0x11, P2 ;  /* 0x00000011a200780c */ /* 0x040fe40001764270 */
[----:B------:R-:W-:Y:S02]  /*d900*/  FMNMX.FTZ R6, R193, R6, !PT ;  /* 0x00000006c1067209 */ /* 0x000fe40007810000 */
[----:B------:R-:W-:Y:S02]  /*d910*/  ISETP.LT.OR P3, PT, R161, 0x12, P3 ;  /* 0x00000012a100780c */ /* 0x000fe40001f61670 */
[----:B------:R-:W-:Y:S02]  /*d920*/  FMNMX.FTZ R6, R173, R6, !PT ;  /* 0x00000006ad067209 */ /* 0x000fe40007810000 */
[----:B------:R-:W-:-:S02]  /*d930*/  ISETP.GT.AND P6, PT, R162, 0x8, P2 ;  /* 0x00000008a200780c */ /* 0x000fc400017c4270 */
[----:B------:R-:W-:Y:S02]  /*d940*/  FMNMX.FTZ R121, R195, R6, !PT ;  /* 0x00000006c3797209 */ /* 0x000fe40007810000 */
[----:B------:R-:W-:Y:S02]  /*d950*/  ISETP.GT.AND P4, PT, R162, 0x1, P2 ;  /* 0x00000001a200780c */ /* 0x000fe40001784270 */
[----:B------:R-:W-:Y:S02]  /*d960*/  FMNMX.FTZ R121, R196, R121, !PT ;  /* 0x00000079c4797209 */ /* 0x000fe40007810000 */
[C---:B------:R-:W-:Y:S02]  /*d970*/  ISETP.LT.OR P6, PT, R161.reuse, 0x9, P6 ;  /* 0x00000009a100780c */ /* 0x040fe400037c1670 */
[----:B------:R-:W-:Y:S02]  /*d980*/  FMNMX.FTZ R6, R198, R121, !PT ;  /* 0x00000079c6067209 */ /* 0x000fe40007810000 */
[----:B------:R-:W-:-:S02]  /*d990*/  ISETP.LT.OR P4, PT, R161, 0x2, P4 ;  /* 0x00000002a100780c */ /* 0x000fc40002781670 */
[----:B------:R-:W-:Y:S02]  /*d9a0*/  FMNMX.FTZ R6, R197, R6, !PT ;  /* 0x00000006c5067209 */ /* 0x000fe40007810000 */
[----:B------:R-:W-:Y:S02]  /*d9b0*/  FSEL R10, R10, -INF , !P6 ;  /* 0xff8000000a0a7808 */ /* 0x000fe40007000000 */
        /* <DEDUP_REMOVED lines=32> */
[----:B0-----:R-:W-:-:S05]  /*dbc0*/  FMNMX.FTZ R121, R120, R121, !PT ;  /* 0x0000007978797209 */ /* 0x001fca0007810000 */
[----:B------:R-:W0:Y:S02]  /*dbd0*/  SHFL.BFLY PT, R6, R121, 0x1, 0x1f ;  /* 0x0c201f0079067f89 */ /* 0x000e2400000e0000 */
[----:B0-----:R-:W-:Y:S02]  /*dbe0*/  FMNMX.FTZ R6, R121, R6, !PT ;  /* 0x0000000679067209 */ /* 0x001fe40007810000 */
[----:B------:R-:W-:Y:S02]  /*dbf0*/  FSEL R121, R13, -INF , !P3 ;  /* 0xff8000000d797808 */ /* 0x000fe40005800000 */
[----:B------:R-:W-:Y:S01]  /*dc00*/  ISETP.GT.AND P3, PT, R162, 0x19, P2 ;  /* 0x00000019a200780c */ /* 0x000fe20001764270 */
[----:B------:R-:W-:-:S01]  /*dc10*/  FFMA.FTZ R120, R6, R167, -8 ;  /* 0xc100000006787423 */ /* 0x000fc200000100a7 */
[----:B------:R-:W-:Y:S02]  /*dc20*/  FSETP.NEU.FTZ.AND P6, PT, R6, -INF , PT ;  /* 0xff8000000600780b */ /* 0x000fe40003fdd000 */
[----:B------:R-:W-:-:S02]  /*dc30*/  ISETP.LT.OR P3, PT, R161, 0x1a, P3 ;  /* 0x0000001aa100780c */ /* 0x000fc40001f61670 */
[----:B------:R-:W-:Y:S02]  /*dc40*/  FSEL R120, R120, RZ, P6 ;  /* 0x000000ff78787208 */ /* 0x000fe40003000000 */
[----:B------:R-:W-:Y:S02]  /*dc50*/  FSEL R15, R15, -INF , !P3 ;  /* 0xff8000000f0f7808 */ /* 0x000fe40005800000 */
[----:B------:R-:W-:Y:S01]  /*dc60*/  ISETP.GT.AND P3, PT, R162, 0x21, P2 ;  /* 0x00000021a200780c */ /* 0x000fe20001764270 */
[----:B------:R-:W-:-:S01]  /*dc70*/  FFMA.FTZ R168, R171, UR10, -R120 ;  /* 0x0000000aaba87c23 */ /* 0x000fc20008010878 */
[----:B------:R-:W-:Y:S01]  /*dc80*/  FSEL R167, R20, -INF , !P4 ;  /* 0xff80000014a77808 */ /* 0x000fe20006000000 */
[----:B------:R-:W-:-:S01]  /*dc90*/  FFMA.FTZ R166, R175, UR10, -R120 ;  /* 0x0000000aafa67c23 */ /* 0x000fc20008010878 */
[----:B------:R-:W-:Y:S01]  /*dca0*/  ISETP.LT.OR P3, PT, R161, 0x22, P3 ;  /* 0x00000022a100780c */ /* 0x000fe20001f61670 */
[----:B------:R-:W-:-:S01]  /*dcb0*/  FFMA.FTZ R179, R154, UR10, -R120 ;  /* 0x0000000a9ab37c23 */ /* 0x000fc20008010878 */
[----:B------:R-:W-:Y:S01]  /*dcc0*/  ISETP.GT.AND P4, PT, R162, 0x28, P2 ;  /* 0x00000028a200780c */ /* 0x000fe20001784270 */
[----:B------:R-:W-:-:S01]  /*dcd0*/  FFMA.FTZ R151, R151, UR10, -R120 ;  /* 0x0000000a97977c23 */ /* 0x000fc20008010878 */
[----:B------:R-:W-:Y:S01]  /*dce0*/  FSEL R122, R122, -INF , !P3 ;  /* 0xff8000007a7a7808 */ /* 0x000fe20005800000 */
[----:B------:R-:W-:-:S01]  /*dcf0*/  FFMA.FTZ R177, R177, UR10, -R120 ;  /* 0x0000000ab1b17c23 */ /* 0x000fc20008010878 */
[----:B------:R-:W-:Y:S01]  /*dd00*/  ISETP.GT.AND P3, PT, R162, RZ, P2 ;  /* 0x000000ffa200720c */ /* 0x000fe20001764270 */
[----:B------:R0:W-:Y:S01]  /*dd10*/  MUFU.EX2 R20, R168 ;  /* 0x000000a800147308 */ /* 0x0001e20000000800 */
[----:B------:R-:W-:Y:S01]  /*dd20*/  ISETP.LT.OR P4, PT, R161, 0x29, P4 ;  /* 0x00000029a100780c */ /* 0x000fe20002781670 */
[--C-:B------:R-:W-:Y:S01]  /*dd30*/  FFMA.FTZ R169, R169, UR10, -R120.reuse ;  /* 0x0000000aa9a97c23 */ /* 0x100fe20008010878 */
[----:B------:R-:W-:Y:S01]  /*dd40*/  ISETP.LT.OR P3, PT, R161, 0x1, P3 ;  /* 0x00000001a100780c */ /* 0x000fe20001f61670 */
[--C-:B------:R-:W-:Y:S01]  /*dd50*/  FFMA.FTZ R173, R173, UR10, -R120.reuse ;  /* 0x0000000aadad7c23 */ /* 0x100fe20008010878 */
[----:B------:R-:W-:Y:S01]  /*dd60*/  FSEL R124, R124, -INF , !P4 ;  /* 0xff8000007c7c7808 */ /* 0x000fe20006000000 */
[--C-:B------:R-:W-:Y:S01]  /*dd70*/  FFMA.FTZ R195, R195, UR10, -R120.reuse ;  /* 0x0000000ac3c37c23 */ /* 0x100fe20008010878 */
[----:B------:R-:W-:Y:S01]  /*dd80*/  FSEL R171, R5, -INF , !P3 ;  /* 0xff80000005ab7808 */ /* 0x000fe20005800000 */
[----:B------:R1:W-:Y:S01]  /*dd90*/  MUFU.EX2 R13, R177 ;  /* 0x000000b1000d7308 */ /* 0x0003e20000000800 */
[----:B------:R-:W-:Y:S01]  /*dda0*/  ISETP.GT.AND P4, PT, R162, 0x29, P2 ;  /* 0x00000029a200780c */ /* 0x000fe20001784270 */
[--C-:B0-----:R-:W-:Y:S01]  /*ddb0*/  FFMA.FTZ R168, R193, UR10, -R120.reuse ;  /* 0x0000000ac1a87c23 */ /* 0x101fe20008010878 */
        /* <DEDUP_REMOVED lines=9> */
[--C-:B-1----:R-:W-:Y:S01]  /*de50*/  FFMA.FTZ R177, R188, UR10, -R120.reuse ;  /* 0x0000000abcb17c23 */ /* 0x102fe20008010878 */
[----:B------:R-:W-:Y:S01]  /*de60*/  ISETP.LT.OR P3, PT, R161, 0x31, P3 ;  /* 0x00000031a100780c */ /* 0x000fe20001f61670 */
[--C-:B------:R-:W-:Y:S01]  /*de70*/  FFMA.FTZ R21, R21, UR10, -R120.reuse ;  /* 0x0000000a15157c23 */ /* 0x100fe20008010878 */
[----:B------:R-:W-:Y:S01]  /*de80*/  FMNMX.FTZ R5, R11, R170, !PT ;  /* 0x000000aa0b057209 */ /* 0x000fe20007810000 */
[--C-:B------:R-:W-:Y:S01]  /*de90*/  FFMA.FTZ R148, R148, UR10, -R120.reuse ;  /* 0x0000000a94947c23 */ /* 0x100fe20008010878 */
[----:B------:R-:W-:Y:S01]  /*dea0*/  FSEL R125, R125, -INF , !P4 ;  /* 0xff8000007d7d7808 */ /* 0x000fe20006000000 */
[--C-:B------:R-:W-:Y:S01]  /*deb0*/  FFMA.FTZ R150, R150, UR10, -R120.reuse ;  /* 0x0000000a96967c23 */ /* 0x100fe20008010878 */
[----:B------:R-:W-:Y:S01]  /*dec0*/  FMNMX.FTZ R172, R12, R5, !PT ;  /* 0x000000050cac7209 */ /* 0x000fe20007810000 */
[----:B------:R-:W-:Y:S01]  /*ded0*/  FFMA.FTZ R165, R165, UR10, -R120 ;  /* 0x0000000aa5a57c23 */ /* 0x000fe20008010878 */
[----:B------:R-:W-:Y:S01]  /*dee0*/  ISETP.GT.AND P4, PT, R162, 0x31, P2 ;  /* 0x00000031a200780c */ /* 0x000fe20001784270 */
[----:B------:R-:W-:Y:S01]  /*def0*/  MUFU.EX2 R166, R166 ;  /* 0x000000a600a67308 */ /* 0x000fe20000000800 */
[----:B------:R-:W-:-:S02]  /*df00*/  FMNMX.FTZ R5, R121, R172, !PT ;  /* 0x000000ac79057209 */ /* 0x000fc40007810000 */
[----:B------:R-:W-:Y:S02]  /*df10*/  FSEL R126, R126, -INF , !P3 ;  /* 0xff8000007e7e7808 */ /* 0x000fe40005800000 */
[----:B------:R-:W-:Y:S02]  /*df20*/  FMNMX.FTZ R174, R14, R5, !PT ;  /* 0x000000050eae7209 */ /* 0x000fe40007810000 */
[----:B------:R-:W-:Y:S01]  /*df30*/  ISETP.GT.AND P3, PT, R162, 0x38, P2 ;  /* 0x00000038a200780c */ /* 0x000fe20001764270 */
[----:B------:R-:W-:Y:S01]  /*df40*/  MUFU.EX2 R169, R169 ;  /* 0x000000a900a97308 */ /* 0x000fe20000000800 */
[----:B------:R-:W-:Y:S02]  /*df50*/  FMNMX.FTZ R176, R15, R174, !PT ;  /* 0x000000ae0fb07209 */ /* 0x000fe40007810000 */
[----:B------:R-:W-:Y:S02]  /*df60*/  ISETP.LT.OR P4, PT, R161, 0x32, P4 ;  /* 0x00000032a100780c */ /* 0x000fe40002781670 */
[----:B------:R-:W-:-:S02]  /*df70*/  FMNMX.FTZ R5, R167, R176, !PT ;  /* 0x000000b0a7057209 */ /* 0x000fc40007810000 */
[----:B------:R-:W-:Y:S01]  /*df80*/  ISETP.LT.OR P3, PT, R161, 0x39, P3 ;  /* 0x00000039a100780c */ /* 0x000fe20001f61670 */
[----:B------:R-:W-:Y:S01]  /*df90*/  MUFU.EX2 R168, R168 ;  /* 0x000000a800a87308 */ /* 0x000fe20000000800 */
[----:B------:R-:W-:Y:S02]  /*dfa0*/  FMNMX.FTZ R5, R122, R5, !PT ;  /* 0x000000057a057209 */ /* 0x000fe40007810000 */
[----:B------:R-:W-:Y:S02]  /*dfb0*/  FSEL R170, R127, -INF , !P4 ;  /* 0xff8000007faa7808 */ /* 0x000fe40006000000 */
[----:B------:R-:W-:Y:S02]  /*dfc0*/  FMNMX.FTZ R176, R124, R5, !PT ;  /* 0x000000057cb07209 */ /* 0x000fe40007810000 */
[----:B------:R-:W-:Y:S01]  /*dfd0*/  ISETP.GT.AND P4, PT, R162, 0x39, P2 ;  /* 0x00000039a200780c */ /* 0x000fe20001784270 */
[----:B------:R-:W-:Y:S01]  /*dfe0*/  MUFU.EX2 R173, R173 ;  /* 0x000000ad00ad7308 */ /* 0x000fe20000000800 */
[----:B------:R-:W-:-:S02]  /*dff0*/  FSEL R128, R128, -INF , !P3 ;  /* 0xff80000080807808 */ /* 0x000fc40005800000 */
[----:B------:R-:W-:Y:S02]  /*e000*/  FMNMX.FTZ R5, R125, R176, !PT ;  /* 0x000000b07d057209 */ /* 0x000fe40007810000 */
[----:B------:R-:W-:Y:S02]  /*e010*/  ISETP.GT.AND P3, PT, R162, 0x40, P2 ;  /* 0x00000040a200780c */ /* 0x000fe40001764270 */
[C---:B------:R-:W-:Y:S01]  /*e020*/  ISETP.LT.OR P4, PT, R161.reuse, 0x3a, P4 ;  /* 0x0000003aa100780c */ /* 0x040fe20002781670 */
[----:B------:R-:W-:Y:S01]  /*e030*/  MUFU.EX2 R127, R195 ;  /* 0x000000c3007f7308 */ /* 0x000fe20000000800 */
[----:B------:R-:W-:Y:S02]  /*e040*/  FMNMX.FTZ R5, R126, R5, !PT ;  /* 0x000000057e057209 */ /* 0x000fe40007810000 */
[----:B------:R-:W-:Y:S02]  /*e050*/  ISETP.LT.OR P3, PT, R161, 0x41, P3 ;  /* 0x00000041a100780c */ /* 0x000fe40001f61670 */
[----:B------:R-:W-:-:S02]  /*e060*/  FSEL R129, R129, -INF , !P4 ;  /* 0xff80000081817808 */ /* 0x000fc40006000000 */
[----:B------:R-:W-:Y:S01]  /*e070*/  ISETP.GT.AND P4, PT, R162, 0x41, P2 ;  /* 0x00000041a200780c */ /* 0x000fe20001784270 */
[----:B------:R-:W-:Y:S01]  /*e080*/  MUFU.EX2 R172, R196 ;  /* 0x000000c400ac7308 */ /* 0x000fe20000000800 */
[----:B------:R-:W-:Y:S02]  /*e090*/  FMNMX.FTZ R5, R170, R5, !PT ;  /* 0x00000005aa057209 */ /* 0x000fe40007810000 */
[----:B------:R-:W-:Y:S02]  /*e0a0*/  FSEL R174, R130, -INF , !P3 ;  /* 0xff80000082ae7808 */ /* 0x000fe40005800000 */
[----:B------:R-:W-:Y:S02]  /*e0b0*/  ISETP.GT.AND P3, PT, R162, 0x48, P2 ;  /* 0x00000048a200780c */ /* 0x000fe40001764270 */
[----:B------:R-:W-:Y:S01]  /*e0c0*/  ISETP.LT.OR P4, PT, R161, 0x42, P4 ;  /* 0x00000042a100780c */ /* 0x000fe20002781670 */
[----:B------:R-:W-:Y:S01]  /*e0d0*/  MUFU.EX2 R130, R198 ;  /* 0x000000c600827308 */ /* 0x000fe20000000800 */
[----:B------:R-:W-:-:S02]  /*e0e0*/  FMNMX.FTZ R178, R128, R5, !PT ;  /* 0x0000000580b27209 */ /* 0x000fc40007810000 */
[----:B------:R-:W-:Y:S02]  /*e0f0*/  ISETP.LT.OR P3, PT, R161, 0x49, P3 ;  /* 0x00000049a100780c */ /* 0x000fe40001f61670 */
[----:B------:R-:W-:Y:S02]  /*e100*/  FSEL R175, R131, -INF , !P4 ;  /* 0xff80000083af7808 */ /* 0x000fe40006000000 */
[----:B------:R-:W-:Y:S01]  /*e110*/  ISETP.GT.AND P4, PT, R162, 0x49, P2 ;  /* 0x00000049a200780c */ /* 0x000fe20001784270 */
[----:B------:R-:W-:Y:S01]  /*e120*/  MUFU.EX2 R131, R197 ;  /* 0x000000c500837308 */ /* 0x000fe20000000800 */
[----:B------:R-:W-:Y:S02]  /*e130*/  FMNMX.FTZ R5, R129, R178, !PT ;  /* 0x000000b281057209 */ /* 0x000fe40007810000 */
[----:B------:R-:W-:Y:S02]  /*e140*/  FSEL R132, R132, -INF , !P3 ;  /* 0xff80000084847808 */ /* 0x000fe40005800000 */
[----:B------:R-:W-:-:S02]  /*e150*/  ISETP.GT.AND P3, PT, R162, 0x50, P2 ;  /* 0x00000050a200780c */ /* 0x000fc40001764270 */
[C---:B------:R-:W-:Y:S01]  /*e160*/  ISETP.LT.OR P4, PT, R161.reuse, 0x4a, P4 ;  /* 0x0000004aa100780c */ /* 0x040fe20002781670 */
[----:B------:R-:W-:Y:S01]  /*e170*/  MUFU.EX2 R176, R189 ;  /* 0x000000bd00b07308 */ /* 0x000fe20000000800 */
[----:B------:R-:W-:Y:S02]  /*e180*/  FMNMX.FTZ R178, R174, R5, !PT ;  /* 0x00000005aeb27209 */ /* 0x000fe40007810000 */
[----:B------:R-:W-:Y:S02]  /*e190*/  ISETP.LT.OR P3, PT, R161, 0x51, P3 ;  /* 0x00000051a100780c */ /* 0x000fe40001f61670 */
[----:B------:R-:W-:Y:S02]  /*e1a0*/  FSEL R133, R133, -INF , !P4 ;  /* 0xff80000085857808 */ /* 0x000fe40006000000 */
[----:B------:R-:W-:Y:S01]  /*e1b0*/  ISETP.GT.AND P4, PT, R162, 0x51, P2 ;  /* 0x00000051a200780c */ /* 0x000fe20001784270 */
[----:B------:R-:W-:Y:S01]  /*e1c0*/  MUFU.EX2 R177, R177 ;  /* 0x000000b100b17308 */ /* 0x000fe20000000800 */
[----:B------:R-:W-:-:S02]  /*e1d0*/  FMNMX.FTZ R5, R175, R178, !PT ;  /* 0x000000b2af057209 */ /* 0x000fc40007810000 */
[----:B------:R-:W-:Y:S02]  /*e1e0*/  FSEL R134, R134, -INF , !P3 ;  /* 0xff80000086867808 */ /* 0x000fe40005800000 */
[----:B------:R-:W-:Y:S02]  /*e1f0*/  ISETP.GT.AND P3, PT, R162, 0x58, P2 ;  /* 0x00000058a200780c */ /* 0x000fe40001764270 */
[C---:B------:R-:W-:Y:S01]  /*e200*/  ISETP.LT.OR P4, PT, R161.reuse, 0x52, P4 ;  /* 0x00000052a100780c */ /* 0x040fe20002781670 */
[----:B------:R0:W-:Y:S01]  /*e210*/  MUFU.EX2 R178, R151 ;  /* 0x0000009700b27308 */ /* 0x0001e20000000800 */
[----:B------:R-:W-:Y:S02]  /*e220*/  FMNMX.FTZ R180, R132, R5, !PT ;  /* 0x0000000584b47209 */ /* 0x000fe40007810000 */
[----:B------:R-:W-:Y:S02]  /*e230*/  ISETP.LT.OR P3, PT, R161, 0x59, P3 ;  /* 0x00000059a100780c */ /* 0x000fe40001f61670 */
[----:B------:R-:W-:-:S02]  /*e240*/  FSEL R154, R135, -INF , !P4 ;  /* 0xff800000879a7808 */ /* 0x000fc40006000000 */
[----:B------:R-:W-:Y:S01]  /*e250*/  FMNMX.FTZ R5, R133, R180, !PT ;  /* 0x000000b485057209 */ /* 0x000fe20007810000 */
[----:B------:R1:W-:Y:S01]  /*e260*/  MUFU.EX2 R135, R179 ;  /* 0x000000b300877308 */ /* 0x0003e20000000800 */
[----:B------:R-:W-:Y:S01]  /*e270*/  ISETP.GT.AND P4, PT, R162, 0x59, P2 ;  /* 0x00000059a200780c */ /* 0x000fe20001784270 */
[--C-:B0-----:R-:W-:Y:S01]  /*e280*/  FFMA.FTZ R151, R147, UR10, -R120.reuse ;  /* 0x0000000a93977c23 */ /* 0x101fe20008010878 */
[----:B------:R-:W-:Y:S02]  /*e290*/  FSEL R136, R136, -INF , !P3 ;  /* 0xff80000088887808 */ /* 0x000fe40005800000 */
[----:B------:R-:W-:Y:S02]  /*e2a0*/  FMNMX.FTZ R5, R134, R5, !PT ;  /* 0x0000000586057209 */ /* 0x000fe40007810000 */
[----:B------:R-:W-:Y:S01]  /*e2b0*/  ISETP.GT.AND P3, PT, R162, 0x60, P2 ;  /* 0x00000060a200780c */ /* 0x000fe20001764270 */
[----:B------:R-:W-:Y:S01]  /*e2c0*/  MUFU.EX2 R21, R21 ;  /* 0x0000001500157308 */ /* 0x000fe20000000800 */
[----:B------:R-:W-:Y:S01]  /*e2d0*/  ISETP.LT.OR P4, PT, R161, 0x5a, P4 ;  /* 0x0000005aa100780c */ /* 0x000fe20002781670 */
[----:B-1----:R-:W-:Y:S01]  /*e2e0*/  FFMA.FTZ R179, R149, UR10, -R120 ;  /* 0x0000000a95b37c23 */ /* 0x002fe20008010878 */
[----:B------:R-:W-:-:S02]  /*e2f0*/  FMNMX.FTZ R5, R154, R5, !PT ;  /* 0x000000059a057209 */ /* 0x000fc40007810000 */
[----:B------:R-:W-:Y:S02]  /*e300*/  ISETP.LT.OR P3, PT, R161, 0x61, P3 ;  /* 0x00000061a100780c */ /* 0x000fe40001f61670 */
[----:B------:R-:W-:Y:S01]  /*e310*/  FSEL R137, R137, -INF , !P4 ;  /* 0xff80000089897808 */ /* 0x000fe20006000000 */
[----:B------:R-:W-:Y:S01]  /*e320*/  MUFU.EX2 R148, R148 ;  /* 0x0000009400947308 */ /* 0x000fe20000000800 */
[----:B------:R-:W-:Y:S02]  /*e330*/  ISETP.GT.AND P4, PT, R162, 0x61, P2 ;  /* 0x00000061a200780c */ /* 0x000fe40001784270 */
[----:B------:R-:W-:Y:S02]  /*e340*/  FMNMX.FTZ R180, R136, R5, !PT ;  /* 0x0000000588b47209 */ /* 0x000fe40007810000 */
[----:B------:R-:W-:Y:S02]  /*e350*/  FSEL R149, R138, -INF , !P3 ;  /* 0xff8000008a957808 */ /* 0x000fe40005800000 */
[----:B------:R-:W-:Y:S01]  /*e360*/  ISETP.GT.AND P3, PT, R162, 0x68, P2 ;  /* 0x00000068a200780c */ /* 0x000fe20001764270 */
[----:B------:R0:W-:Y:S01]  /*e370*/  MUFU.EX2 R138, R179 ;  /* 0x000000b3008a7308 */ /* 0x0001e20000000800 */
[----:B------:R-:W-:-:S02]  /*e380*/  ISETP.LT.OR P4, PT, R161, 0x62, P4 ;  /* 0x00000062a100780c */ /* 0x000fc40002781670 */
[----:B------:R-:W-:Y:S02]  /*e390*/  FMNMX.FTZ R180, R137, R180, !PT ;  /* 0x000000b489b47209 */ /* 0x000fe40007810000 */
[----:B------:R-:W-:Y:S02]  /*e3a0*/  ISETP.LT.OR P3, PT, R161, 0x69, P3 ;  /* 0x00000069a100780c */ /* 0x000fe40001f61670 */
[----:B------:R-:W-:Y:S01]  /*e3b0*/  FSEL R147, R139, -INF , !P4 ;  /* 0xff8000008b937808 */ /* 0x000fe20006000000 */
[----:B------:R-:W-:Y:S01]  /*e3c0*/  MUFU.EX2 R150, R150 ;  /* 0x0000009600967308 */ /* 0x000fe20000000800 */
[----:B------:R-:W-:Y:S01]  /*e3d0*/  ISETP.GT.AND P4, PT, R162, 0x69, P2 ;  /* 0x00000069a200780c */ /* 0x000fe20001784270 */
[----:B0-----:R-:W-:Y:S01]  /*e3e0*/  FFMA.FTZ R179, R146, UR10, -R120 ;  /* 0x0000000a92b37c23 */ /* 0x001fe20008010878 */
[----:B------:R-:W-:Y:S02]  /*e3f0*/  FMNMX.FTZ R180, R149, R180, !PT ;  /* 0x000000b495b47209 */ /* 0x000fe40007810000 */
[----:B------:R-:W-:-:S02]  /*e400*/  FSEL R140, R140, -INF , !P3 ;  /* 0xff8000008c8c7808 */ /* 0x000fc40005800000 */
[C---:B------:R-:W-:Y:S01]  /*e410*/  ISETP.GT.AND P3, PT, R162.reuse, 0x70, P2 ;  /* 0x00000070a200780c */ /* 0x040fe20001764270 */
[----:B------:R0:W-:Y:S01]  /*e420*/  MUFU.EX2 R139, R151 ;  /* 0x00000097008b7308 */ /* 0x0001e20000000800 */
[----:B------:R-:W-:Y:S02]  /*e430*/  ISETP.LT.OR P4, PT, R161, 0x6a, P4 ;  /* 0x0000006aa100780c */ /* 0x000fe40002781670 */
[----:B------:R-:W-:Y:S02]  /*e440*/  FMNMX.FTZ R5, R147, R180, !PT ;  /* 0x000000b493057209 */ /* 0x000fe40007810000 */
[----:B------:R-:W-:Y:S02]  /*e450*/  ISETP.LT.OR P3, PT, R161, 0x71, P3 ;  /* 0x00000071a100780c */ /* 0x000fe40001f61670 */
[----:B------:R-:W-:Y:S02]  /*e460*/  FSEL R141, R141, -INF , !P4 ;  /* 0xff8000008d8d7808 */ /* 0x000fe40006000000 */
[----:B------:R-:W-:Y:S01]  /*e470*/  ISETP.GT.AND P4, PT, R162, 0x71, P2 ;  /* 0x00000071a200780c */ /* 0x000fe20001784270 */
[----:B0-----:R-:W-:Y:S01]  /*e480*/  FFMA.FTZ R151, R123, UR10, -R120 ;  /* 0x0000000a7b977c23 */ /* 0x001fe20008010878 */
[----:B------:R-:W-:-:S02]  /*e490*/  FMNMX.FTZ R180, R140, R5, !PT ;  /* 0x000000058cb47209 */ /* 0x000fc40007810000 */
[----:B------:R-:W-:Y:S02]  /*e4a0*/  FSEL R123, R142, -INF , !P3 ;  /* 0xff8000008e7b7808 */ /* 0x000fe40005800000 */
[C---:B------:R-:W-:Y:S01]  /*e4b0*/  ISETP.GT.AND P3, PT, R162.reuse, 0x78, P2 ;  /* 0x00000078a200780c */ /* 0x040fe20001764270 */
[----:B------:R0:W-:Y:S01]  /*e4c0*/  MUFU.EX2 R142, R151 ;  /* 0x00000097008e7308 */ /* 0x0001e20000000800 */
[----:B------:R-:W-:Y:S02]  /*e4d0*/  ISETP.LT.OR P4, PT, R161, 0x72, P4 ;  /* 0x00000072a100780c */ /* 0x000fe40002781670 */
[----:B------:R-:W-:Y:S02]  /*e4e0*/  FMNMX.FTZ R180, R141, R180, !PT ;  /* 0x000000b48db47209 */ /* 0x000fe40007810000 */
[----:B------:R-:W-:Y:S02]  /*e4f0*/  ISETP.GT.AND P2, PT, R162, 0x79, P2 ;  /* 0x00000079a200780c */ /* 0x000fe40001744270 */
[----:B------:R-:W-:-:S02]  /*e500*/  ISETP.LT.OR P3, PT, R161, 0x79, P3 ;  /* 0x00000079a100780c */ /* 0x000fc40001f61670 */
[----:B------:R-:W-:Y:S01]  /*e510*/  FSEL R146, R143, -INF , !P4 ;  /* 0xff8000008f927808 */ /* 0x000fe20006000000 */
[--C-:B0-----:R-:W-:Y:S01]  /*e520*/  FFMA.FTZ R151, R152, UR10, -R120.reuse ;  /* 0x0000000a98977c23 */ /* 0x101fe20008010878 */
        /* <DEDUP_REMOVED lines=13> */
[--C-:B------:R-:W-:Y:S01]  /*e600*/  FFMA.FTZ R160, R163, UR10, -R120.reuse ;  /* 0x0000000aa3a07c23 */ /* 0x100fe20008010878 */
[----:B------:R-:W-:Y:S01]  /*e610*/  FMNMX.FTZ R162, R145, R162, !PT ;  /* 0x000000a291a27209 */ /* 0x000fe20007810000 */
[----:B------:R-:W-:Y:S01]  /*e620*/  FFMA.FTZ R161, R164, UR10, -R120 ;  /* 0x0000000aa4a17c23 */ /* 0x000fe20008010878 */
[----:B------:R-:W-:Y:S01]  /*e630*/  FSEL R120, R6, RZ, P6 ;  /* 0x000000ff06787208 */ /* 0x000fe20003000000 */
[----:B------:R-:W-:Y:S02]  /*e640*/  MUFU.EX2 R143, R179 ;  /* 0x000000b3008f7308 */ /* 0x000fe40000000800 */
[----:B------:R-:W0:Y:S02]  /*e650*/  SHFL.BFLY PT, R5, R162, 0x2, 0x1f ;  /* 0x0c401f00a2057f89 */ /* 0x000e2400000e0000 */
[----:B------:R-:W-:-:S04]  /*e660*/  FADD.FTZ R7, -R120, R7 ;  /* 0x0000000778077221 */ /* 0x000fc80000010100 */
[----:B------:R1:W-:Y:S08]  /*e670*/  MUFU.EX2 R120, R165 ;  /* 0x000000a500787308 */ /* 0x0003f00000000800 */
[----:B------:R-:W-:Y:S08]  /*e680*/  MUFU.EX2 R151, R151 ;  /* 0x0000009700977308 */ /* 0x000ff00000000800 */
[----:B------:R-:W-:Y:S01]  /*e690*/  MUFU.EX2 R152, R152 ;  /* 0x0000009800987308 */ /* 0x000fe20000000800 */
[----:B0-----:R-:W-:-:S05]  /*e6a0*/  FMNMX.FTZ R5, R162, R5, !PT ;  /* 0x00000005a2057209 */ /* 0x001fca0007810000 */
[----:B------:R-:W0:Y:S02]  /*e6b0*/  SHFL.BFLY PT, R162, R5, 0x1, 0x1f ;  /* 0x0c201f0005a27f89 */ /* 0x000e2400000e0000 */
[----:B------:R-:W-:Y:S08]  /*e6c0*/  MUFU.EX2 R153, R153 ;  /* 0x0000009900997308 */ /* 0x000ff00000000800 */
[----:B------:R-:W-:Y:S08]  /*e6d0*/  MUFU.EX2 R155, R155 ;  /* 0x0000009b009b7308 */ /* 0x000ff00000000800 */
[----:B------:R-:W-:Y:S01]  /*e6e0*/  MUFU.EX2 R156, R156 ;  /* 0x0000009c009c7308 */ /* 0x000fe20000000800 */
[----:B0-----:R-:W-:Y:S01]  /*e6f0*/  FMNMX.FTZ R5, R5, R162, !PT ;  /* 0x000000a205057209 */ /* 0x001fe20007810000 */
[----:B------:R-:W-:-:S06]  /*e700*/  IMAD.U32 R162, RZ, RZ, UR10 ;  /* 0x0000000affa27e24 */ /* 0x000fcc000f8e00ff */
[----:B------:R-:W-:Y:S01]  /*e710*/  MUFU.EX2 R157, R157 ;  /* 0x0000009d009d7308 */ /* 0x000fe20000000800 */
[C---:B------:R-:W-:Y:S01]  /*e720*/  FSETP.NEU.FTZ.AND P2, PT, R5.reuse, -INF , PT ;  /* 0xff8000000500780b */ /* 0x040fe20003f5d000 */
[----:B------:R-:W-:Y:S01]  /*e730*/  FFMA.FTZ R163, R5, R162, -8 ;  /* 0xc100000005a37423 */ /* 0x000fe200000100a2 */
[----:B------:R-:W-:-:S04]  /*e740*/  FMUL.FTZ R162, R7, UR10 ;  /* 0x0000000a07a27c20 */ /* 0x000fc80008410000 */
[----:B------:R-:W-:Y:S01]  /*e750*/  FSEL R7, R163, RZ, P2 ;  /* 0x000000ffa3077208 */ /* 0x000fe20001000000 */
[----:B------:R-:W-:Y:S04]  /*e760*/  MUFU.EX2 R158, R158 ;  /* 0x0000009e009e7308 */ /* 0x000fe80000000800 */
[----:B------:R-:W-:-:S01]  /*e770*/  FFMA.FTZ R163, R167, UR10, -R7 ;  /* 0x0000000aa7a37c23 */ /* 0x000fc20008010807 */
[----:B------:R-:W-:Y:S01]  /*e780*/  FSEL R167, R5, RZ, P2 ;  /* 0x000000ff05a77208 */ /* 0x000fe20001000000 */
[----:B------:R-:W-:-:S01]  /*e790*/  FFMA.FTZ R164, R171, UR10, -R7 ;  /* 0x0000000aaba47c23 */ /* 0x000fc20008010807 */
[--C-:B------:R-:W-:Y:S01]  /*e7a0*/  FFMA.FTZ R9, R9, UR10, -R7.reuse ;  /* 0x0000000a09097c23 */ /* 0x100fe20008010807 */
[----:B------:R-:W0:Y:S01]  /*e7b0*/  MUFU.EX2 R162, R162 ;  /* 0x000000a200a27308 */ /* 0x000e220000000800 */
[----:B------:R-:W-:-:S01]  /*e7c0*/  FFMA.FTZ R10, R10, UR10, -R7 ;  /* 0x0000000a0a0a7c23 */ /* 0x000fc20008010807 */
[----:B------:R-:W-:Y:S01]  /*e7d0*/  FADD.FTZ R167, -R167, R8 ;  /* 0x00000008a7a77221 */ /* 0x000fe20000010100 */
[----:B------:R-:W-:-:S01]  /*e7e0*/  FFMA.FTZ R11, R11, UR10, -R7 ;  /* 0x0000000a0b0b7c23 */ /* 0x000fc20008010807 */
[--C-:B------:R-:W-:Y:S01]  /*e7f0*/  FFMA.FTZ R12, R12, UR10, -R7.reuse ;  /* 0x0000000a0c0c7c23 */ /* 0x100fe20008010807 */
[----:B------:R-:W-:-:S01]  /*e800*/  FFMA.FTZ R121, R121, UR10, -R7 ;  /* 0x0000000a79797c23 */ /* 0x000fc20008010807 */
[----:B------:R-:W-:Y:S01]  /*e810*/  FMUL.FTZ R167, R167, UR10 ;  /* 0x0000000aa7a77c20 */ /* 0x000fe20008410000 */
[----:B------:R-:W-:-:S01]  /*e820*/  FFMA.FTZ R171, R175, UR10, -R7 ;  /* 0x0000000aafab7c23 */ /* 0x000fc20008010807 */
[----:B------:R-:W-:Y:S01]  /*e830*/  MUFU.EX2 R164, R164 ;  /* 0x000000a400a47308 */ /* 0x000fe20000000800 */
[----:B------:R-:W-:-:S01]  /*e840*/  FFMA.FTZ R14, R14, UR10, -R7 ;  /* 0x0000000a0e0e7c23 */ /* 0x000fc20008010807 */
[--C-:B-1----:R-:W-:Y:S01]  /*e850*/  FFMA.FTZ R165, R170, UR10, -R7.reuse ;  /* 0x0000000aaaa57c23 */ /* 0x102fe20008010807 */
        /* <DEDUP_REMOVED lines=22> */
[----:B-1----:R-:W-:-:S07]  /*e9c0*/  FFMA.FTZ R4, R167, R3, R164 ;  /* 0x00000003a7047223 */ /* 0x002fce00000100a4 */
[----:B------:R-:W1:Y:S01]  /*e9d0*/  MUFU.EX2 R11, R11 ;  /* 0x0000000b000b7308 */ /* 0x000e620000000800 */
[----:B0-----:R-:W-:-:S01]  /*e9e0*/  FADD.FTZ R3, R9, R4 ;  /* 0x0000000409037221 */ /* 0x001fc20000010000 */
[----:B------:R-:W-:-:S06]  /*e9f0*/  FADD.FTZ R4, R20, R175 ;  /* 0x000000af14047221 */ /* 0x000fcc0000010000 */
[----:B------:R-:W0:Y:S08]  /*ea00*/  MUFU.EX2 R12, R12 ;  /* 0x0000000c000c7308 */ /* 0x000e300000000800 */
[----:B------:R-:W3:Y:S08]  /*ea10*/  MUFU.EX2 R121, R121 ;  /* 0x0000007900797308 */ /* 0x000ef00000000800 */
[----:B------:R-:W4:Y:S08]  /*ea20*/  MUFU.EX2 R14, R14 ;  /* 0x0000000e000e7308 */ /* 0x000f300000000800 */
[----:B------:R2:W-:Y:S08]  /*ea30*/  MUFU.EX2 R8, R170 ;  /* 0x000000aa00087308 */ /* 0x0005f00000000800 */
[----:B------:R-:W5:Y:S01]  /*ea40*/  MUFU.EX2 R15, R15 ;  /* 0x0000000f000f7308 */ /* 0x000f620000000800 */
[----:B--2---:R-:W-:-:S01]  /*ea50*/  FADD.FTZ R170, R10, R3 ;  /* 0x000000030aaa7221 */ /* 0x004fc20000010000 */
[----:B------:R-:W-:-:S03]  /*ea60*/  FADD.FTZ R3, R169, R4 ;  /* 0x00000004a9037221 */ /* 0x000fc60000010000 */
[----:B-1----:R-:W-:Y:S01]  /*ea70*/  FADD.FTZ R175, R11, R170 ;  /* 0x000000aa0baf7221 */ /* 0x002fe20000010000 */
[----:B------:R-:W-:-:S02]  /*ea80*/  FADD.FTZ R4, R168, R3 ;  /* 0x00000003a8047221 */ /* 0x000fc40000010000 */
[----:B------:R-:W1:Y:S01]  /*ea90*/  MUFU.EX2 R163, R163 ;  /* 0x000000a300a37308 */ /* 0x000e620000000800 */
[----:B0-----:R-:W-:-:S01]  /*eaa0*/  FADD.FTZ R170, R12, R175 ;  /* 0x000000af0caa7221 */ /* 0x001fc20000010000 */
[----:B------:R-:W-:Y:S01]  /*eab0*/  FADD.FTZ R4, R173, R4 ;  /* 0x00000004ad047221 */ /* 0x000fe20000010000 */
[----:B------:R-:W-:-:S02]  /*eac0*/  FFMA.FTZ R175, R154, UR10, -R7 ;  /* 0x0000000a9aaf7c23 */ /* 0x000fc40008010807 */
[----:B---3--:R-:W-:Y:S01]  /*ead0*/  FADD.FTZ R3, R121, R170 ;  /* 0x000000aa79037221 */ /* 0x008fe20000010000 */
[----:B------:R-:W-:-:S02]  /*eae0*/  FADD.FTZ R179, R127, R4 ;  /* 0x000000047fb37221 */ /* 0x000fc40000010000 */
[----:B------:R-:W0:Y:S01]  /*eaf0*/  MUFU.EX2 R122, R122 ;  /* 0x0000007a007a7308 */ /* 0x000e220000000800 */
[----:B----4-:R-:W-:-:S01]  /*eb00*/  FADD.FTZ R4, R14, R3 ;  /* 0x000000030e047221 */ /* 0x010fc20000010000 */
[----:B------:R-:W-:-:S03]  /*eb10*/  FADD.FTZ R179, R172, R179 ;  /* 0x000000b3acb37221 */ /* 0x000fc60000010000 */
[----:B-----5:R-:W-:Y:S01]  /*eb20*/  FADD.FTZ R4, R15, R4 ;  /* 0x000000040f047221 */ /* 0x020fe20000010000 */
[----:B------:R-:W-:-:S02]  /*eb30*/  FADD.FTZ R154, R130, R179 ;  /* 0x000000b3829a7221 */ /* 0x000fc40000010000 */
[----:B------:R-:W2:Y:S01]  /*eb40*/  MUFU.EX2 R124, R124 ;  /* 0x0000007c007c7308 */ /* 0x000ea20000000800 */
[----:B-1----:R-:W-:-:S01]  /*eb50*/  FADD.FTZ R3, R163, R4 ;  /* 0x00000004a3037221 */ /* 0x002fc20000010000 */
[----:B------:R-:W-:-:S04]  /*eb60*/  FADD.FTZ R179, R131, R154 ;  /* 0x0000009a83b37221 */ /* 0x000fc80000010000 */
[----:B------:R-:W-:Y:S02]  /*eb70*/  FADD.FTZ R4, R176, R179 ;  /* 0x000000b3b0047221 */ /* 0x000fe40000010000 */
        /* <DEDUP_REMOVED lines=8> */
[----:B-1----:R-:W-:-:S01]  /*ec00*/  FADD.FTZ R3, R125, R154 ;  /* 0x0000009a7d037221 */ /* 0x002fc20000010000 */
[--C-:B------:R-:W-:Y:S01]  /*ec10*/  FFMA.FTZ R154, R147, UR10, -R7.reuse ;  /* 0x0000000a939a7c23 */ /* 0x100fe20008010807 */
[----:B------:R-:W-:-:S05]  /*ec20*/  FFMA.FTZ R147, R140, UR10, -R7 ;  /* 0x0000000a8c937c23 */ /* 0x000fca0008010807 */
[----:B------:R-:W1:Y:S01]  /*ec30*/  MUFU.EX2 R129, R129 ;  /* 0x0000008100817308 */ /* 0x000e620000000800 */
[----:B0-----:R-:W-:-:S07]  /*ec40*/  FADD.FTZ R4, R126, R3 ;  /* 0x000000037e047221 */ /* 0x001fce0000010000 */
[----:B------:R-:W0:Y:S01]  /*ec50*/  MUFU.EX2 R128, R128 ;  /* 0x0000008000807308 */ /* 0x000e220000000800 */
[----:B--2---:R-:W-:-:S01]  /*ec60*/  FADD.FTZ R3, R165, R4 ;  /* 0x00000004a5037221 */ /* 0x004fc20000010000 */
[----:B------:R-:W-:-:S03]  /*ec70*/  FADD.FTZ R4, R138, R179 ;  /* 0x000000b38a047221 */ /* 0x000fc60000010000 */
[----:B------:R-:W-:Y:S01]  /*ec80*/  FADD.FTZ R170, R8, R3 ;  /* 0x0000000308aa7221 */ /* 0x000fe20000010000 */
        /* <DEDUP_REMOVED lines=10> */
[----:B--2---:R-:W-:-:S07]  /*ed30*/  FADD.FTZ R3, R171, R4 ;  /* 0x00000004ab037221 */ /* 0x004fce0000010000 */
[----:B------:R-:W2:Y:S01]  /*ed40*/  MUFU.EX2 R134, R134 ;  /* 0x0000008600867308 */ /* 0x000ea20000000800 */
[----:B-1----:R-:W-:-:S07]  /*ed50*/  FADD.FTZ R4, R132, R3 ;  /* 0x0000000384047221 */ /* 0x002fce0000010000 */
[----:B------:R-:W1:Y:S01]  /*ed60*/  MUFU.EX2 R175, R175 ;  /* 0x000000af00af7308 */ /* 0x000e620000000800 */
[----:B0-----:R-:W-:-:S01]  /*ed70*/  FADD.FTZ R3, R133, R4 ;  /* 0x0000000485037221 */ /* 0x001fc20000010000 */
[----:B------:R-:W-:-:S06]  /*ed80*/  FADD.FTZ R4, R150, R179 ;  /* 0x000000b396047221 */ /* 0x000fcc0000010000 */
[----:B------:R-:W0:Y:S01]  /*ed90*/  MUFU.EX2 R136, R136 ;  /* 0x0000008800887308 */ /* 0x000e220000000800 */
[----:B--2---:R-:W-:-:S01]  /*eda0*/  FADD.FTZ R140, R134, R3 ;  /* 0x00000003868c7221 */ /* 0x004fc20000010000 */
[----:B------:R-:W-:-:S04]  /*edb0*/  FADD.FTZ R3, R151, R4 ;  /* 0x0000000497037221 */ /* 0x000fc80000010000 */
[----:B------:R-:W-:Y:S02]  /*edc0*/  FADD.FTZ R4, R152, R3 ;  /* 0x0000000398047221 */ /* 0x000fe40000010000 */
[----:B------:R-:W2:Y:S01]  /*edd0*/  MUFU.EX2 R137, R137 ;  /* 0x0000008900897308 */ /* 0x000ea20000000800 */
[----:B-1----:R-:W-:-:S01]  /*ede0*/  FADD.FTZ R179, R175, R140 ;  /* 0x0000008cafb37221 */ /* 0x002fc20000010000 */
[----:B------:R-:W-:Y:S01]  /*edf0*/  FFMA.FTZ R140, R146, UR10, -R7 ;  /* 0x0000000a928c7c23 */ /* 0x000fe20008010807 */
[----:B------:R-:W-:-:S01]  /*ee00*/  FADD.FTZ R4, R153, R4 ;  /* 0x0000000499047221 */ /* 0x000fc20000010000 */
[----:B------:R-:W-:-:S03]  /*ee10*/  FFMA.FTZ R7, R145, UR10, -R7 ;  /* 0x0000000a91077c23 */ /* 0x000fc60008010807 */
[----:B------:R-:W-:Y:S01]  /*ee20*/  FADD.FTZ R3, R155, R4 ;  /* 0x000000049b037221 */ /* 0x000fe20000010000 */
[----:B------:R-:W1:Y:S01]  /*ee30*/  MUFU.EX2 R149, R149 ;  /* 0x0000009500957308 */ /* 0x000e620000000800 */
[----:B0-----:R-:W-:-:S02]  /*ee40*/  FADD.FTZ R146, R136, R179 ;  /* 0x000000b388927221 */ /* 0x001fc40000010000 */
[----:B------:R-:W-:-:S04]  /*ee50*/  FADD.FTZ R4, R156, R3 ;  /* 0x000000039c047221 */ /* 0x000fc80000010000 */
[----:B------:R-:W-:Y:S01]  /*ee60*/  FADD.FTZ R3, R157, R4 ;  /* 0x000000049d037221 */ /* 0x000fe20000010000 */
[----:B------:R-:W0:Y:S01]  /*ee70*/  MUFU.EX2 R154, R154 ;  /* 0x0000009a009a7308 */ /* 0x000e220000000800 */
[----:B--2---:R-:W-:-:S02]  /*ee80*/  FADD.FTZ R146, R137, R146 ;  /* 0x0000009289927221 */ /* 0x004fc40000010000 */
[----:B------:R-:W-:-:S05]  /*ee90*/  FADD.FTZ R4, R158, R3 ;  /* 0x000000039e047221 */ /* 0x000fca0000010000 */
[----:B------:R-:W2:Y:S08]  /*eea0*/  MUFU.EX2 R147, R147 ;  /* 0x0000009300937308 */ /* 0x000eb00000000800 */
[----:B------:R1:W3:Y:S08]  /*eeb0*/  MUFU.EX2 R170, R141 ;  /* 0x0000008d00aa7308 */ /* 0x0002f00000000800 */
[----:B------:R-:W4:Y:S01]  /*eec0*/  MUFU.EX2 R159, R159 ;  /* 0x0000009f009f7308 */ /* 0x000f220000000800 */
[----:B-1----:R-:W-:-:S04]  /*eed0*/  FADD.FTZ R141, R149, R146 ;  /* 0x00000092958d7221 */ /* 0x002fc80000010000 */
[----:B0-----:R-:W-:-:S03]  /*eee0*/  FADD.FTZ R146, R154, R141 ;  /* 0x0000008d9a927221 */ /* 0x001fc60000010000 */
[----:B------:R-:W0:Y:S01]  /*eef0*/  MUFU.EX2 R123, R123 ;  /* 0x0000007b007b7308 */ /* 0x000e220000000800 */
[----:B--2---:R-:W-:-:S04]  /*ef00*/  FADD.FTZ R146, R147, R146 ;  /* 0x0000009293927221 */ /* 0x004fc80000010000 */
[----:B---3--:R-:W-:-:S03]  /*ef10*/  FADD.FTZ R146, R170, R146 ;  /* 0x00000092aa927221 */ /* 0x008fc60000010000 */
[----:B------:R-:W1:Y:S01]  /*ef20*/  MUFU.EX2 R160, R160 ;  /* 0x000000a000a07308 */ /* 0x000e620000000800 */
[----:B----4-:R-:W-:-:S07]  /*ef30*/  FADD.FTZ R3, R159, R4 ;  /* 0x000000049f037221 */ /* 0x010fce0000010000 */
        /* <DEDUP_REMOVED lines=13> */
.L_x_4179:
        /* <DEDUP_REMOVED lines=139> */
.L_x_4162:
[----:B------:R-:W-:Y:S06]  /*f8c0*/  BAR.ARV 0x8, 0x180 ;  /* 0x0206000000007b1d */ /* 0x000fec0000002000 */
[----:B------:R-:W-:Y:S05]  /*f8d0*/  @!P0 BRA `(.L_x_4181) ;  /* 0x0000000000048947 */ /* 0x000fea0003800000 */
[----:B------:R-:W-:Y:S01]  /*f8e0*/  BPT.TRAP 0x1 ;  /* 0x000000040000795c */ /* 0x000fe20000300000 */
.L_x_4181:
[----:B------:R-:W-:Y:S01]  /*f8f0*/  ULEA UR9, UR51, UR36, 0x3 ;  /* 0x0000002433097291 */ /* 0x000fe2000f8e183f */
[----:B------:R-:W-:-:S05]  /*f900*/  IMAD.U32 R0, RZ, RZ, UR50 ;  /* 0x00000032ff007e24 */ /* 0x000fca000f8e00ff */
[----:B------:R-:W-:-:S04]  /*f910*/  SHF.L.U32 R0, R0, 0x1f, RZ ;  /* 0x0000001f00007819 */ /* 0x000fc800000006ff */
[----:B------:R0:W1:Y:S01]  /*f920*/  SYNCS.PHASECHK.TRANS64.TRYWAIT P1, [UR9+0x2a850], R0 ;  /* 0x02a85000ff0075a7 */ /* 0x0000620008020149 */
[----:B------:R-:W-:Y:S05]  /*f930*/  @!P0 BRA `(.L_x_4182) ;  /* 0x0000000000048947 */ /* 0x000fea0003800000 */
[----:B------:R-:W-:Y:S01]  /*f940*/  BPT.TRAP 0x1 ;  /* 0x000000040000795c */ /* 0x000fe20000300000 */
.L_x_4182:
[----:B-1----:R-:W-:Y:S05]  /*f950*/  @P1 BRA `(.L_x_4183) ;  /* 0x0000000000081947 */ /* 0x002fea0003800000 */
[----:B------:R-:W1:Y:S02]  /*f960*/  SYNCS.PHASECHK.TRANS64.TRYWAIT P1, [UR9+0x2a850], R0 ;  /* 0x02a85000ff0075a7 */ /* 0x000e640008020149 */
[----:B-1----:R-:W-:Y:S05]  /*f970*/  @!P1 BRA `(.L_x_4184) ;  /* 0x000000a400609947 */ /* 0x002fea0003800000 */
.L_x_4183:
        /* <DEDUP_REMOVED lines=11> */
[----:B------:R-:W-:-:S04]  /*fa30*/  PLOP3.LUT P1, PT, PT, PT, UP0, 0x80, 0x0 ;  /* 0x000000000000781c */ /* 0x000fc80003f2f008 */
[----:B------:R-:W-:Y:S02]  /*fa40*/  @UP0 ULDC.64 UR14, c[0x0][0x9c8] ;  /* 0x00027200000e0ab9 */ /* 0x000fe40000000a00 */
[----:B------:R-:W-:Y:S01]  /*fa50*/  UMOV UR6, UR8 ;  /* 0x0000000800067c82 */ /* 0x000fe20008000000 */
[----:B------:R-:W-:-:S09]  /*fa60*/  @UP0 UIMAD.WIDE.U32 UR4, UR48, UR14, URZ ;  /* 0x0000000e300402a5 */ /* 0x000fd2000f8e003f */
[----:B------:R-:W-:Y:S01]  /*fa70*/  QGMMA.64x192x32.F32.E4M3.E4M3 R24, R196, gdesc[UR4], R24, gsb0 ;  /* 0x02e00004c4187df3 */ /* 0x000fe20008000818 */
[----:B------:R-:W-:Y:S01]  /*fa80*/  UIADD3 UR6, UR8, 0x2, URZ ;  /* 0x0000000208067890 */ /* 0x000fe2000fffe03f */
[----:B------:R-:W-:Y:S01]  /*fa90*/  UMOV UR7, 0x40000040 ;  /* 0x4000004000077882 */ /* 0x000fe20000000000 */
[----:B------:R-:W-:Y:S02]  /*faa0*/  WARPGROUP.DEPBAR.LE gsb0, 0x0 ;  /* 0x00008000000079c5 */ /* 0x000fe40000010000 */
[----:B------:R-:W-:-:S15]  /*fab0*/  WARPGROUP.ARRIVE ;  /* 0x00000000000079c5 */ /* 0x000fde0000000000 */
        /* <DEDUP_REMOVED lines=63> */
.L_x_4185:
        /* <DEDUP_REMOVED lines=106> */
.L_x_4111:
        /* <DEDUP_REMOVED lines=17> */
[----:B------:R-:W0:Y:S01]  /*10660*/  S2R R36, SR_SWINHI ;  /* 0x0000000000247919 */ /* 0x000e220000002f00 */
[----:B------:R-:W-:Y:S01]  /*10670*/  F2FP.BF16.F32.PACK_AB R118, R118, R5 ;  /* 0x000000057676723e */ /* 0x000fe200000010ff */
[----:B------:R-:W-:Y:S02]  /*10680*/  ULDC.64 UR6, c[0x0][0xc00] ;  /* 0x0003000000067ab9 */ /* 0x000fe40000000a00 */
[----:B------:R1:W2:Y:S01]  /*10690*/  LDG.E.CONSTANT R6, desc[UR52][R6.64] ;  /* 0x0000003406067981 */ /* 0x0002a2000c1e9900 */
[----:B------:R-:W-:Y:S01]  /*106a0*/  F2FP.BF16.F32.PACK_AB R119, R119, R4 ;  /* 0x000000047777723e */ /* 0x000fe200000010ff */
[----:B------:R-:W-:Y:S01]  /*106b0*/  UISETP.NE.U32.AND UP0, UPT, UR6, URZ, UPT ;  /* 0x0000003f0600728c */ /* 0x000fe2000bf05070 */
[----:B------:R-:W-:Y:S02]  /*106c0*/  F2FP.BF16.F32.PACK_AB R52, R52, R121 ;  /* 0x000000793434723e */ /* 0x000fe400000010ff */
[----:B------:R-:W-:Y:S01]  /*106d0*/  F2FP.BF16.F32.PACK_AB R53, R53, R120 ;  /* 0x000000783535723e */ /* 0x000fe200000010ff */
[----:B------:R-:W-:Y:S01]  /*106e0*/  UISETP.NE.AND.EX UP0, UPT, UR7, URZ, UPT, UP0 ;  /* 0x0000003f0700728c */ /* 0x000fe2000bf05300 */
[----:B------:R-:W-:-:S02]  /*106f0*/  F2FP.BF16.F32.PACK_AB R26, R87, R26 ;  /* 0x0000001a571a723e */ /* 0x000fc400000010ff */
[----:B------:R-:W-:Y:S01]  /*10700*/  F2FP.BF16.F32.PACK_AB R11, R110, R11 ;  /* 0x0000000b6e0b723e */ /* 0x000fe200000010ff */
[----:B------:R-:W-:Y:S01]  /*10710*/  ULDC.64 UR6, c[0x0][0xc00] ;  /* 0x0003000000067ab9 */ /* 0x000fe20000000a00 */
[----:B-1----:R-:W-:Y:S01]  /*10720*/  LOP3.LUT P0, R7, R50, 0x3, RZ, 0xc0, !PT ;  /* 0x0000000332077812 */ /* 0x002fe2000780c0ff */
[----:B------:R-:W-:Y:S01]  /*10730*/  UIMAD.WIDE UR6, UR42, 0x4, UR6 ;  /* 0x000000042a0678a5 */ /* 0x000fe2000f8e0206 */
[----:B------:R-:W-:Y:S02]  /*10740*/  F2FP.BF16.F32.PACK_AB R10, R111, R10 ;  /* 0x0000000a6f0a723e */ /* 0x000fe400000010ff */
[----:B------:R-:W-:Y:S02]  /*10750*/  ISETP.EQ.OR P0, PT, R7, 0x3, !P0 ;  /* 0x000000030700780c */ /* 0x000fe40004702670 */
[----:B------:R-:W-:Y:S02]  /*10760*/  F2FP.BF16.F32.PACK_AB R49, R60, R49 ;  /* 0x000000313c31723e */ /* 0x000fe400000010ff */
[----:B------:R-:W-:-:S02]  /*10770*/  F2FP.BF16.F32.PACK_AB R48, R61, R48 ;  /* 0x000000303d30723e */ /* 0x000fc400000010ff */
[----:B------:R-:W-:Y:S02]  /*10780*/  F2FP.BF16.F32.PACK_AB R80, R80, R81 ;  /* 0x000000515050723e */ /* 0x000fe400000010ff */
[----:B------:R-:W-:Y:S02]  /*10790*/  F2FP.BF16.F32.PACK_AB R73, R72, R73 ;  /* 0x000000494849723e */ /* 0x000fe400000010ff */
[----:B------:R-:W-:Y:S02]  /*107a0*/  F2FP.BF16.F32.PACK_AB R46, R55, R46 ;  /* 0x0000002e372e723e */ /* 0x000fe400000010ff */
[----:B------:R-:W-:Y:S02]  /*107b0*/  F2FP.BF16.F32.PACK_AB R45, R68, R45 ;  /* 0x0000002d442d723e */ /* 0x000fe400000010ff */
[----:B------:R-:W-:Y:S02]  /*107c0*/  MOV R4, R3 ;  /* 0x0000000300047202 */ /* 0x000fe40000000f00 */
[----:B0-----:R-:W-:-:S02]  /*107d0*/  MOV R5, R36 ;  /* 0x0000002400057202 */ /* 0x001fc40000000f00 */
[----:B------:R-:W-:Y:S02]  /*107e0*/  F2FP.BF16.F32.PACK_AB R44, R69, R44 ;  /* 0x0000002c452c723e */ /* 0x000fe400000010ff */
[----:B------:R-:W-:Y:S01]  /*107f0*/  SEL R55, R52, R53, P0 ;  /* 0x0000003534377207 */ /* 0x000fe20000000000 */
[----:B------:R-:W-:Y:S01]  /*10800*/  IMAD.WIDE R36, R204, 0x2, R4 ;  /* 0x00000002cc247825 */ /* 0x000fe200078e0204 */
[----:B------:R-:W-:Y:S02]  /*10810*/  SEL R81, R11, R10, P0 ;  /* 0x0000000a0b517207 */ /* 0x000fe40000000000 */
[----:B------:R-:W-:Y:S02]  /*10820*/  SEL R72, R10, R11, P0 ;  /* 0x0000000b0a487207 */ /* 0x000fe40000000000 */
[----:B------:R-:W-:Y:S02]  /*10830*/  IADD3 R87, P5, R36, 0x40, RZ ;  /* 0x0000004024577810 */ /* 0x000fe40007fbe0ff */
[----:B------:R-:W-:-:S02]  /*10840*/  SEL R52, R53, R52, P0 ;  /* 0x0000003435347207 */ /* 0x000fc40000000000 */
[----:B------:R-:W-:Y:S02]  /*10850*/  LOP3.LUT R10, R87, 0x380, RZ, 0xc0, !PT ;  /* 0x00000380570a7812 */ /* 0x000fe400078ec0ff */
[----:B------:R-:W-:Y:S02]  /*10860*/  F2FP.BF16.F32.PACK_AB R41, R76, R41 ;  /* 0x000000294c29723e */ /* 0x000fe400000010ff */
[----:B------:R-:W-:Y:S02]  /*10870*/  F2FP.BF16.F32.PACK_AB R40, R77, R40 ;  /* 0x000000284d28723e */ /* 0x000fe400000010ff */
[----:B------:R-:W-:Y:S02]  /*10880*/  SEL R53, R49, R48, P0 ;  /* 0x0000003031357207 */ /* 0x000fe40000000000 */
[----:B------:R-:W-:Y:S02]  /*10890*/  F2FP.BF16.F32.PACK_AB R32, R85, R32 ;  /* 0x000000205520723e */ /* 0x000fe400000010ff */
[----:B------:R-:W-:-:S02]  /*108a0*/  F2FP.BF16.F32.PACK_AB R9, R116, R9 ;  /* 0x000000097409723e */ /* 0x000fc400000010ff */
[----:B------:R-:W-:Y:S02]  /*108b0*/  F2FP.BF16.F32.PACK_AB R8, R117, R8 ;  /* 0x000000087508723e */ /* 0x000fe400000010ff */
[----:B------:R-:W-:Y:S02]  /*108c0*/  SEL R48, R48, R49, P0 ;  /* 0x0000003130307207 */ /* 0x000fe40000000000 */
[----:B------:R-:W-:Y:S02]  /*108d0*/  F2FP.BF16.F32.PACK_AB R96, R89, R96 ;  /* 0x000000605960723e */ /* 0x000fe400000010ff */
[----:B------:R-:W-:Y:S02]  /*108e0*/  F2FP.BF16.F32.PACK_AB R64, R64, R65 ;  /* 0x000000414040723e */ /* 0x000fe400000010ff */
[----:B------:R-:W-:Y:S02]  /*108f0*/  F2FP.BF16.F32.PACK_AB R57, R56, R57 ;  /* 0x000000393839723e */ /* 0x000fe400000010ff */
[----:B------:R-:W-:-:S02]  /*10900*/  F2FP.BF16.F32.PACK_AB R33, R84, R33 ;  /* 0x000000215421723e */ /* 0x000fc400000010ff */
[----:B------:R-:W-:Y:S02]  /*10910*/  F2FP.BF16.F32.PACK_AB R13, R108, R13 ;  /* 0x0000000d6c0d723e */ /* 0x000fe400000010ff */
[----:B------:R-:W-:Y:S02]  /*10920*/  F2FP.BF16.F32.PACK_AB R12, R109, R12 ;  /* 0x0000000c6d0c723e */ /* 0x000fe400000010ff */
[----:B------:R-:W-:Y:S02]  /*10930*/  SEL R49, R45, R44, P0 ;  /* 0x0000002c2d317207 */ /* 0x000fe40000000000 */
[----:B------:R-:W-:Y:S02]  /*10940*/  IADD3 R85, P4, R36, 0x20, RZ ;  /* 0x0000002024557810 */ /* 0x000fe40007f9e0ff */
[----:B------:R-:W-:Y:S02]  /*10950*/  F2FP.BF16.F32.PACK_AB R28, R93, R28 ;  /* 0x0000001c5d1c723e */ /* 0x000fe400000010ff */
[----:B------:R-:W-:-:S02]  /*10960*/  SEL R44, R44, R45, P0 ;  /* 0x0000002d2c2c7207 */ /* 0x000fc40000000000 */
[----:B------:R-:W-:Y:S02]  /*10970*/  IADD3 R89, P6, R36, 0x60, RZ ;  /* 0x0000006024597810 */ /* 0x000fe40007fde0ff */
[----:B------:R-:W-:Y:S02]  /*10980*/  SHF.R.U64 R10, R10, 0x3, RZ ;  /* 0x000000030a0a7819 */ /* 0x000fe400000012ff */
[----:B------:R-:W-:Y:S02]  /*10990*/  F2FP.BF16.F32.PACK_AB R47, R54, R47 ;  /* 0x0000002f362f723e */ /* 0x000fe400000010ff */
[----:B------:R-:W-:Y:S02]  /*109a0*/  SEL R45, R41, R40, P0 ;  /* 0x00000028292d7207 */ /* 0x000fe40000000000 */
[----:B------:R-:W-:Y:S02]  /*109b0*/  IADD3 R93, P2, R36, 0x4020, RZ ;  /* 0x00004020245d7810 */ /* 0x000fe40007f5e0ff */
[----:B------:R-:W-:-:S02]  /*109c0*/  F2FP.BF16.F32.PACK_AB R42, R63, R42 ;  /* 0x0000002a3f2a723e */ /* 0x000fc400000010ff */
[----:B------:R-:W-:Y:S02]  /*109d0*/  F2FP.BF16.F32.PACK_AB R34, R71, R34 ;  /* 0x000000224722723e */ /* 0x000fe400000010ff */
[----:B------:R-:W-:Y:S02]  /*109e0*/  SEL R40, R40, R41, P0 ;  /* 0x0000002928287207 */ /* 0x000fe40000000000 */
[----:B------:R-:W-:Y:S02]  /*109f0*/  SEL R65, R9, R8, P0 ;  /* 0x0000000809417207 */ /* 0x000fe40000000000 */
[----:B------:R-:W-:Y:S02]  /*10a00*/  SEL R58, R8, R9, P0 ;  /* 0x00000009083a7207 */ /* 0x000fe40000000000 */
[----:B------:R-:W-:Y:S02]  /*10a10*/  F2FP.BF16.F32.PACK_AB R43, R62, R43 ;  /* 0x0000002b3e2b723e */ /* 0x000fe400000010ff */
[----:B------:R-:W-:-:S02]  /*10a20*/  SEL R41, R33, R32, P0 ;  /* 0x0000002021297207 */ /* 0x000fc40000000000 */
[----:B------:R-:W-:Y:S01]  /*10a30*/  SEL R38, R32, R33, P0 ;  /* 0x0000002120267207 */ /* 0x000fe20000000000 */
[----:B------:R-:W-:Y:S01]  /*10a40*/  IMAD.X R33, RZ, RZ, R37, P5 ;  /* 0x000000ffff217224 */ /* 0x000fe200028e0625 */
[----:B------:R-:W-:Y:S02]  /*10a50*/  SEL R63, R13, R12, P0 ;  /* 0x0000000c0d3f7207 */ /* 0x000fe40000000000 */
[----:B------:R-:W-:Y:S02]  /*10a60*/  SEL R56, R12, R13, P0 ;  /* 0x0000000d0c387207 */ /* 0x000fe40000000000 */
[----:B------:R-:W-:Y:S02]  /*10a70*/  SEL R71, R64, R57, P0 ;  /* 0x0000003940477207 */ /* 0x000fe40000000000 */
[----:B------:R-:W-:Y:S02]  /*10a80*/  LOP3.LUT R8, R85, 0x380, RZ, 0xc0, !PT ;  /* 0x0000038055087812 */ /* 0x000fe400078ec0ff */
[----:B------:R-:W-:-:S02]  /*10a90*/  F2FP.BF16.F32.PACK_AB R31, R78, R31 ;  /* 0x0000001f4e1f723e */ /* 0x000fc400000010ff */
[----:B------:R-:W-:Y:S02]  /*10aa0*/  F2FP.BF16.F32.PACK_AB R30, R79, R30 ;  /* 0x0000001e4f1e723e */ /* 0x000fe400000010ff */
[----:B------:R-:W-:Y:S02]  /*10ab0*/  SEL R64, R57, R64, P0 ;  /* 0x0000004039407207 */ /* 0x000fe40000000000 */
[----:B------:R-:W-:Y:S02]  /*10ac0*/  LOP3.LUT R12, R89, 0x380, RZ, 0xc0, !PT ;  /* 0x00000380590c7812 */ /* 0x000fe400078ec0ff */
[----:B------:R-:W-:Y:S02]  /*10ad0*/  LOP3.LUT R32, R10, R87, RZ, 0x3c, !PT ;  /* 0x000000570a207212 */ /* 0x000fe400078e3cff */
[----:B------:R-:W-:Y:S02]  /*10ae0*/  F2FP.BF16.F32.PACK_AB R97, R97, R104 ;  /* 0x000000686161723e */ /* 0x000fe400000010ff */
[----:B------:R-:W-:-:S02]  /*10af0*/  F2FP.BF16.F32.PACK_AB R35, R70, R35 ;  /* 0x000000234623723e */ /* 0x000fc400000010ff */
[----:B------:R-:W-:Y:S02]  /*10b00*/  F2FP.BF16.F32.PACK_AB R25, R94, R25 ;  /* 0x000000195e19723e */ /* 0x000fe400000010ff */
[----:B------:R-:W-:Y:S02]  /*10b10*/  F2FP.BF16.F32.PACK_AB R24, R95, R24 ;  /* 0x000000185f18723e */ /* 0x000fe400000010ff */
[----:B------:R-:W-:Y:S02]  /*10b20*/  SEL R57, R47, R46, P0 ;  /* 0x0000002e2f397207 */ /* 0x000fe40000000000 */
[----:B------:R-:W-:Y:S02]  /*10b30*/  LOP3.LUT R10, R93, 0x380, RZ, 0xc0, !PT ;  /* 0x000003805d0a7812 */ /* 0x000fe400078ec0ff */
[----:B------:R-:W-:Y:S02]  /*10b40*/  SEL R69, R80, R73, P0 ;  /* 0x0000004950457207 */ /* 0x000fe40000000000 */
[----:B------:R-:W-:-:S02]  /*10b50*/  SEL R46, R46, R47, P0 ;  /* 0x0000002f2e2e7207 */ /* 0x000fc40000000000 */
[----:B------:R-:W-:Y:S02]  /*10b60*/  SEL R80, R73, R80, P0 ;  /* 0x0000005049507207 */ /* 0x000fe40000000000 */
[----:B------:R-:W-:Y:S02]  /*10b70*/  SEL R47, R43, R42, P0 ;  /* 0x0000002a2b2f7207 */ /* 0x000fe40000000000 */
[----:B------:R-:W-:Y:S02]  /*10b80*/  SHF.R.U64 R8, R8, 0x3, RZ ;  /* 0x0000000308087819 */ /* 0x000fe400000012ff */
[----:B------:R-:W-:Y:S02]  /*10b90*/  SEL R42, R42, R43, P0 ;  /* 0x0000002b2a2a7207 */ /* 0x000fe40000000000 */
[----:B------:R-:W-:Y:S02]  /*10ba0*/  SEL R73, R31, R30, P0 ;  /* 0x0000001e1f497207 */ /* 0x000fe40000000000 */
[----:B------:R-:W-:Y:S01]  /*10bb0*/  SEL R62, R30, R31, P0 ;  /* 0x0000001f1e3e7207 */ /* 0x000fe20000000000 */
[----:B------:R-:W-:Y:S01]  /*10bc0*/  IMAD.X R31, RZ, RZ, R37, P6 ;  /* 0x000000ffff1f7224 */ /* 0x000fe200030e0625 */
[----:B------:R-:W-:-:S02]  /*10bd0*/  IADD3 R91, P1, R36, 0x4000, RZ ;  /* 0x00004000245b7810 */ /* 0x000fc40007f3e0ff */
[----:B------:R-:W-:Y:S02]  /*10be0*/  SHF.R.U64 R12, R12, 0x3, RZ ;  /* 0x000000030c0c7819 */ /* 0x000fe400000012ff */
[----:B------:R-:W-:Y:S02]  /*10bf0*/  F2FP.BF16.F32.PACK_AB R20, R101, R20 ;  /* 0x000000146514723e */ /* 0x000fe400000010ff */
[----:B------:R-:W-:Y:S02]  /*10c00*/  SEL R67, R97, R96, P0 ;  /* 0x0000006061437207 */ /* 0x000fe40000000000 */
[----:B------:R-:W-:Y:S02]  /*10c10*/  SEL R43, R35, R34, P0 ;  /* 0x00000022232b7207 */ /* 0x000fe40000000000 */
[----:B------:R-:W-:Y:S01]  /*10c20*/  SEL R60, R34, R35, P0 ;  /* 0x00000023223c7207 */ /* 0x000fe20000000000 */
[----:B------:R-:W-:Y:S01]  /*10c30*/  IMAD.X R35, RZ, RZ, R37, P4 ;  /* 0x000000ffff237224 */ /* 0x000fe200020e0625 */
[----:B------:R-:W-:-:S02]  /*10c40*/  SEL R77, R25, R24, P0 ;  /* 0x00000018194d7207 */ /* 0x000fc40000000000 */
[----:B------:R-:W-:Y:S01]  /*10c50*/  SEL R68, R24, R25, P0 ;  /* 0x0000001918447207 */ /* 0x000fe20000000000 */
[----:B------:R-:W-:Y:S01]  /*10c60*/  IMAD.X R25, RZ, RZ, R37, P2 ;  /* 0x000000ffff197224 */ /* 0x000fe200010e0625 */
[----:B------:R-:W-:Y:S02]  /*10c70*/  IADD3 R95, P3, R36, 0x4040, RZ ;  /* 0x00004040245f7810 */ /* 0x000fe40007f7e0ff */
[----:B------:R-:W-:Y:S02]  /*10c80*/  SHF.R.U64 R10, R10, 0x3, RZ ;  /* 0x000000030a0a7819 */ /* 0x000fe400000012ff */
[----:B------:R-:W-:Y:S02]  /*10c90*/  F2FP.BF16.F32.PACK_AB R15, R102, R15 ;  /* 0x0000000f660f723e */ /* 0x000fe400000010ff */
[----:B------:R-:W-:Y:S02]  /*10ca0*/  F2FP.BF16.F32.PACK_AB R14, R103, R14 ;  /* 0x0000000e670e723e */ /* 0x000fe400000010ff */
[----:B------:R-:W-:-:S02]  /*10cb0*/  SEL R96, R96, R97, P0 ;  /* 0x0000006160607207 */ /* 0x000fc40000000000 */
[C---:B------:R-:W-:Y:S02]  /*10cc0*/  IADD3 R101, P6, R36.reuse, 0x8020, RZ ;  /* 0x0000802024657810 */ /* 0x040fe40007fde0ff */
[C---:B------:R-:W-:Y:S02]  /*10cd0*/  IADD3 R97, P4, R36.reuse, 0x4060, RZ ;  /* 0x0000406024617810 */ /* 0x040fe40007f9e0ff */
[----:B------:R-:W-:Y:S01]  /*10ce0*/  IADD3 R105, P2, R36, 0x8060, RZ ;  /* 0x0000806024697810 */ /* 0x000fe20007f5e0ff */
[----:B------:R-:W-:Y:S01]  /*10cf0*/  IMAD.X R13, RZ, RZ, R37, P6 ;  /* 0x000000ffff0d7224 */ /* 0x000fe200030e0625 */
[----:B------:R-:W-:Y:S02]  /*10d00*/  LOP3.LUT R34, R8, R85, RZ, 0x3c, !PT ;  /* 0x0000005508227212 */ /* 0x000fe400078e3cff */
[----:B------:R-:W-:Y:S02]  /*10d10*/  F2FP.BF16.F32.PACK_AB R29, R92, R29 ;  /* 0x0000001d5c1d723e */ /* 0x000fe400000010ff */
[----:B------:R-:W-:-:S02]  /*10d20*/  LOP3.LUT R30, R12, R89, RZ, 0x3c, !PT ;  /* 0x000000590c1e7212 */ /* 0x000fc400078e3cff */
[----:B------:R-:W-:Y:S02]  /*10d30*/  LOP3.LUT R8, R91, 0x380, RZ, 0xc0, !PT ;  /* 0x000003805b087812 */ /* 0x000fe400078ec0ff */
[----:B------:R-:W-:Y:S02]  /*10d40*/  LOP3.LUT R12, R95, 0x380, RZ, 0xc0, !PT ;  /* 0x000003805f0c7812 */ /* 0x000fe400078ec0ff */
[----:B------:R-:W-:Y:S02]  /*10d50*/  LOP3.LUT R24, R10, R93, RZ, 0x3c, !PT ;  /* 0x0000005d0a187212 */ /* 0x000fe400078e3cff */
[----:B------:R-:W-:Y:S02]  /*10d60*/  SEL R79, R15, R14, P0 ;  /* 0x0000000e0f4f7207 */ /* 0x000fe40000000000 */
[----:B------:R-:W-:Y:S02]  /*10d70*/  SEL R70, R14, R15, P0 ;  /* 0x0000000f0e467207 */ /* 0x000fe40000000000 */
[----:B------:R-:W-:-:S02]  /*10d80*/  LOP3.LUT R11, R36, 0x380, RZ, 0xc0, !PT ;  /* 0x00000380240b7812 */ /* 0x000fc400078ec0ff */
[----:B------:R-:W-:Y:S02]  /*10d90*/  LOP3.LUT R10, R101, 0x380, RZ, 0xc0, !PT ;  /* 0x00000380650a7812 */ /* 0x000fe400078ec0ff */
[----:B------:R-:W-:Y:S02]  /*10da0*/  LOP3.LUT R14, R97, 0x380, RZ, 0xc0, !PT ;  /* 0x00000380610e7812 */ /* 0x000fe400078ec0ff */
[----:B------:R-:W-:Y:S02]  /*10db0*/  LOP3.LUT R76, R105, 0x380, RZ, 0xc0, !PT ;  /* 0x00000380694c7812 */ /* 0x000fe400078ec0ff */
[----:B------:R-:W-:Y:S02]  /*10dc0*/  F2FP.BF16.F32.PACK_AB R27, R86, R27 ;  /* 0x0000001b561b723e */ /* 0x000fe400000010ff */
[----:B------:R-:W-:Y:S02]  /*10dd0*/  SEL R59, R29, R28, P0 ;  /* 0x0000001c1d3b7207 */ /* 0x000fe40000000000 */
[----:B------:R-:W-:Y:S01]  /*10de0*/  SEL R50, R28, R29, P0 ;  /* 0x0000001d1c327207 */ /* 0x000fe20000000000 */
[----:B------:R-:W-:Y:S01]  /*10df0*/  IMAD.X R29, RZ, RZ, R37, P1 ;  /* 0x000000ffff1d7224 */ /* 0x000fe200008e0625 */
[----:B------:R-:W-:-:S02]  /*10e00*/  SHF.R.U64 R8, R8, 0x3, RZ ;  /* 0x0000000308087819 */ /* 0x000fc400000012ff */
[----:B------:R-:W-:Y:S02]  /*10e10*/  F2FP.BF16.F32.PACK_AB R21, R100, R21 ;  /* 0x000000156415723e */ /* 0x000fe400000010ff */
[----:B------:R-:W-:Y:S02]  /*10e20*/  IADD3 R99, P5, R36, 0x8000, RZ ;  /* 0x0000800024637810 */ /* 0x000fe40007fbe0ff */
[----:B------:R-:W-:Y:S02]  /*10e30*/  SHF.R.U64 R12, R12, 0x3, RZ ;  /* 0x000000030c0c7819 */ /* 0x000fe400000012ff */
[----:B------:R-:W-:Y:S01]  /*10e40*/  IADD3 R103, P1, R36, 0x8040, RZ ;  /* 0x0000804024677810 */ /* 0x000fe20007f3e0ff */
[--C-:B------:R-:W-:Y:S01]  /*10e50*/  IMAD.X R15, RZ, RZ, R37.reuse, P5 ;  /* 0x000000ffff0f7224 */ /* 0x100fe200028e0625 */
[----:B------:R-:W-:Y:S02]  /*10e60*/  SHF.R.U64 R11, R11, 0x3, RZ ;  /* 0x000000030b0b7819 */ /* 0x000fe400000012ff */
[----:B------:R-:W-:Y:S01]  /*10e70*/  SHF.R.U64 R10, R10, 0x3, RZ ;  /* 0x000000030a0a7819 */ /* 0x000fe200000012ff */
[----:B------:R-:W-:Y:S01]  /*10e80*/  IMAD.X R9, RZ, RZ, R37, P1 ;  /* 0x000000ffff097224 */ /* 0x000fe200008e0625 */
[----:B------:R-:W-:-:S02]  /*10e90*/  SHF.R.U64 R14, R14, 0x3, RZ ;  /* 0x000000030e0e7819 */ /* 0x000fc400000012ff */
[----:B------:R-:W-:Y:S02]  /*10ea0*/  SHF.R.U64 R76, R76, 0x3, RZ ;  /* 0x000000034c4c7819 */ /* 0x000fe400000012ff */
[----:B------:R-:W-:Y:S02]  /*10eb0*/  F2FP.BF16.F32.PACK_AB R132, R132, R133 ;  /* 0x000000858484723e */ /* 0x000fe400000010ff */
[----:B------:R-:W-:Y:S02]  /*10ec0*/  F2FP.BF16.F32.PACK_AB R131, R130, R131 ;  /* 0x000000838283723e */ /* 0x000fe400000010ff */
[----:B------:R-:W-:Y:S02]  /*10ed0*/  SEL R75, R27, R26, P0 ;  /* 0x0000001a1b4b7207 */ /* 0x000fe40000000000 */
[----:B------:R-:W-:Y:S01]  /*10ee0*/  SEL R66, R26, R27, P0 ;  /* 0x0000001b1a427207 */ /* 0x000fe20000000000 */
[----:B------:R-:W-:Y:S01]  /*10ef0*/  IMAD.X R27, RZ, RZ, R37, P3 ;  /* 0x000000ffff1b7224 */ /* 0x000fe200018e0625 */
[----:B------:R-:W-:-:S02]  /*10f00*/  LOP3.LUT R28, R8, R91, RZ, 0x3c, !PT ;  /* 0x0000005b081c7212 */ /* 0x000fc400078e3cff */
[----:B------:R-:W-:Y:S02]  /*10f10*/  SEL R61, R21, R20, P0 ;  /* 0x00000014153d7207 */ /* 0x000fe40000000000 */
[----:B------:R-:W-:Y:S01]  /*10f20*/  SEL R54, R20, R21, P0 ;  /* 0x0000001514367207 */ /* 0x000fe20000000000 */
[--C-:B------:R-:W-:Y:S01]  /*10f30*/  IMAD.X R21, RZ, RZ, R37.reuse, P4 ;  /* 0x000000ffff157224 */ /* 0x100fe200020e0625 */
[----:B------:R-:W-:Y:S02]  /*10f40*/  LOP3.LUT R26, R12, R95, RZ, 0x3c, !PT ;  /* 0x0000005f0c1a7212 */ /* 0x000fe400078e3cff */
[----:B------:R-:W-:Y:S02]  /*10f50*/  LOP3.LUT R8, R99, 0x380, RZ, 0xc0, !PT ;  /* 0x0000038063087812 */ /* 0x000fe400078ec0ff */
[----:B------:R-:W-:Y:S01]  /*10f60*/  LOP3.LUT R36, R11, R36, RZ, 0x3c, !PT ;  /* 0x000000240b247212 */ /* 0x000fe200078e3cff */
[----:B------:R-:W-:Y:S01]  /*10f70*/  IMAD.X R11, RZ, RZ, R37, P2 ;  /* 0x000000ffff0b7224 */ /* 0x000fe200010e0625 */
[----:B------:R-:W-:-:S02]  /*10f80*/  LOP3.LUT R74, R103, 0x380, RZ, 0xc0, !PT ;  /* 0x00000380674a7812 */ /* 0x000fc400078ec0ff */
[----:B------:R-:W-:Y:S02]  /*10f90*/  LOP3.LUT R12, R10, R101, RZ, 0x3c, !PT ;  /* 0x000000650a0c7212 */ /* 0x000fe400078e3cff */
[----:B------:R-:W-:Y:S02]  /*10fa0*/  LOP3.LUT R20, R14, R97, RZ, 0x3c, !PT ;  /* 0x000000610e147212 */ /* 0x000fe400078e3cff */
[----:B------:R-:W-:Y:S02]  /*10fb0*/  LOP3.LUT R10, R76, R105, RZ, 0x3c, !PT ;  /* 0x000000694c0a7212 */ /* 0x000fe400078e3cff */
[----:B------:R-:W-:Y:S02]  /*10fc0*/  SEL R7, R132, R131, P0 ;  /* 0x0000008384077207 */ /* 0x000fe40000000000 */
[----:B------:R-:W-:Y:S02]  /*10fd0*/  SHF.R.U64 R8, R8, 0x3, RZ ;  /* 0x0000000308087819 */ /* 0x000fe400000012ff */
[----:B------:R-:W-:-:S02]  /*10fe0*/  SHF.R.U64 R74, R74, 0x3, RZ ;  /* 0x000000034a4a7819 */ /* 0x000fc400000012ff */
[----:B------:R-:W-:Y:S02]  /*10ff0*/  F2FP.BF16.F32.PACK_AB R128, R128, R129 ;  /* 0x000000818080723e */ /* 0x000fe400000010ff */
[----:B------:R-:W-:Y:S02]  /*11000*/  F2FP.BF16.F32.PACK_AB R127, R126, R127 ;  /* 0x0000007f7e7f723e */ /* 0x000fe400000010ff */
[----:B------:R-:W-:Y:S02]  /*11010*/  MOV R82, R20 ;  /* 0x0000001400527202 */ /* 0x000fe40000000f00 */
[----:B------:R-:W-:Y:S02]  /*11020*/  F2FP.BF16.F32.PACK_AB R124, R124, R125 ;  /* 0x0000007d7c7c723e */ /* 0x000fe400000010ff */
[----:B------:R-:W-:Y:S02]  /*11030*/  F2FP.BF16.F32.PACK_AB R123, R122, R123 ;  /* 0x0000007b7a7b723e */ /* 0x000fe400000010ff */
[----:B------:R-:W-:-:S02]  /*11040*/  MOV R21, R10 ;  /* 0x0000000a00157202 */ /* 0x000fc40000000f00 */
[----:B------:R-:W-:Y:S02]  /*11050*/  LOP3.LUT R14, R8, R99, RZ, 0x3c, !PT ;  /* 0x00000063080e7212 */ /* 0x000fe400078e3cff */
[----:B------:R-:W-:Y:S02]  /*11060*/  SEL R132, R131, R132, P0 ;  /* 0x0000008483847207 */ /* 0x000fe40000000000 */
[----:B------:R-:W-:Y:S02]  /*11070*/  LOP3.LUT R8, R74, R103, RZ, 0x3c, !PT ;  /* 0x000000674a087212 */ /* 0x000fe400078e3cff */
[----:B------:R-:W-:Y:S02]  /*11080*/  SEL R39, R128, R127, P0 ;  /* 0x0000007f80277207 */ /* 0x000fe40000000000 */
[----:B------:R-:W-:Y:S02]  /*11090*/  SEL R128, R127, R128, P0 ;  /* 0x000000807f807207 */ /* 0x000fe40000000000 */
[----:B------:R-:W-:-:S02]  /*110a0*/  SEL R51, R124, R123, P0 ;  /* 0x0000007b7c337207 */ /* 0x000fc40000000000 */
[----:B------:R-:W-:Y:S02]  /*110b0*/  SEL R124, R123, R124, P0 ;  /* 0x0000007c7b7c7207 */ /* 0x000fe40000000000 */
[----:B------:R-:W-:Y:S02]  /*110c0*/  MOV R74, R8 ;  /* 0x00000008004a7202 */ /* 0x000fe40000000f00 */
[----:B------:R-:W-:Y:S02]  /*110d0*/  SEL R83, R118, R119, P0 ;  /* 0x0000007776537207 */ /* 0x000fe40000000000 */
[----:B------:R-:W-:Y:S02]  /*110e0*/  SEL R118, R119, R118, P0 ;  /* 0x0000007677767207 */ /* 0x000fe40000000000 */
[----:B------:R-:W-:Y:S02]  /*110f0*/  MOV R90, R36 ;  /* 0x00000024005a7202 */ /* 0x000fe40000000f00 */
[----:B------:R-:W-:Y:S01]  /*11100*/  MOV R78, R14 ;  /* 0x0000000e004e7202 */ /* 0x000fe20000000f00 */
[----:B--2---:R0:W-:Y:S01]  /*11110*/  SHFL.IDX PT, R10, R7, R6, 0x1c1f ;  /* 0x001c1f06070a7589 */ /* 0x0041e200000e0000 */
[----:B------:R-:W-:-:S02]  /*11120*/  MOV R76, R12 ;  /* 0x0000000c004c7202 */ /* 0x000fc40000000f00 */
[----:B------:R-:W-:Y:S01]  /*11130*/  MOV R89, R34 ;  /* 0x0000002200597202 */ /* 0x000fe20000000f00 */
[----:B------:R-:W-:Y:S01]  /*11140*/  SHFL.IDX PT, R67, R67, R6, 0x1c1f ;  /* 0x001c1f0643437589 */ /* 0x000fe200000e0000 */
[----:B------:R-:W-:Y:S02]  /*11150*/  MOV R85, R24 ;  /* 0x0000001800557202 */ /* 0x000fe40000000f00 */
[----:B------:R-:W-:Y:S01]  /*11160*/  MOV R84, R26 ;  /* 0x0000001a00547202 */ /* 0x000fe20000000f00 */
[----:B------:R-:W-:Y:S01]  /*11170*/  SHFL.IDX PT, R39, R39, R6, 0x1c1f ;  /* 0x001c1f0627277589 */ /* 0x000fe200000e0000 */
[----:B------:R-:W-:Y:S02]  /*11180*/  MOV R88, R32 ;  /* 0x0000002000587202 */ /* 0x000fe40000000f00 */
[----:B0-----:R-:W-:Y:S01]  /*11190*/  LOP3.LUT R7, R6, 0x2, RZ, 0x3c, !PT ;  /* 0x0000000206077812 */ /* 0x001fe200078e3cff */
[----:B------:R-:W-:Y:S01]  /*111a0*/  SHFL.IDX PT, R69, R69, R6, 0x1c1f ;  /* 0x001c1f0645457589 */ /* 0x000fe200000e0000 */
[----:B------:R-:W-:-:S02]  /*111b0*/  MOV R87, R30 ;  /* 0x0000001e00577202 */ /* 0x000fc40000000f00 */
[----:B------:R-:W-:Y:S01]  /*111c0*/  MOV R86, R28 ;  /* 0x0000001c00567202 */ /* 0x000fe20000000f00 */
[----:B------:R-:W0:Y:S01]  /*111d0*/  SHFL.IDX PT, R9, R132, R7, 0x1c1f ;  /* 0x001c1f0784097589 */ /* 0x000e2200000e0000 */
[----:B------:R-:W-:-:S03]  /*111e0*/  PLOP3.LUT P2, PT, PT, PT, UP0, 0x80, 0x0 ;  /* 0x000000000000781c */ /* 0x000fc60003f4f008 */
[----:B------:R-:W1:Y:S04]  /*111f0*/  SHFL.IDX PT, R96, R96, R7, 0x1c1f ;  /* 0x001c1f0760607589 */ /* 0x000e6800000e0000 */
[----:B------:R-:W2:Y:S04]  /*11200*/  SHFL.IDX PT, R128, R128, R7, 0x1c1f ;  /* 0x001c1f0780807589 */ /* 0x000ea800000e0000 */
[----:B------:R-:W3:Y:S04]  /*11210*/  SHFL.IDX PT, R80, R80, R7, 0x1c1f ;  /* 0x001c1f0750507589 */ /* 0x000ee800000e0000 */
[----:B------:R-:W-:Y:S04]  /*11220*/  SHFL.IDX PT, R51, R51, R6, 0x1c1f ;  /* 0x001c1f0633337589 */ /* 0x000fe800000e0000 */
[----:B------:R-:W-:Y:S04]  /*11230*/  SHFL.IDX PT, R71, R71, R6, 0x1c1f ;  /* 0x001c1f0647477589 */ /* 0x000fe800000e0000 */
[----:B------:R-:W4:Y:S01]  /*11240*/  SHFL.IDX PT, R124, R124, R7, 0x1c1f ;  /* 0x001c1f077c7c7589 */ /* 0x000f2200000e0000 */
[----:B0-----:R-:W-:-:S02]  /*11250*/  SEL R8, R10, R9, P0 ;  /* 0x000000090a087207 */ /* 0x001fc40000000000 */
[----:B------:R-:W-:Y:S01]  /*11260*/  SEL R10, R9, R10, P0 ;  /* 0x0000000a090a7207 */ /* 0x000fe20000000000 */
[----:B------:R-:W0:Y:S01]  /*11270*/  SHFL.IDX PT, R64, R64, R7, 0x1c1f ;  /* 0x001c1f0740407589 */ /* 0x000e2200000e0000 */
[----:B-1----:R-:W-:Y:S02]  /*11280*/  SEL R9, R67, R96, P0 ;  /* 0x0000006043097207 */ /* 0x002fe40000000000 */
[----:B------:R-:W-:Y:S01]  /*11290*/  SEL R11, R96, R67, P0 ;  /* 0x00000043600b7207 */ /* 0x000fe20000000000 */
[----:B------:R-:W-:Y:S01]  /*112a0*/  SHFL.IDX PT, R55, R55, R6, 0x1c1f ;  /* 0x001c1f0637377589 */ /* 0x000fe200000e0000 */
[----:B--2---:R-:W-:Y:S02]  /*112b0*/  SEL R12, R39, R128, P0 ;  /* 0x00000080270c7207 */ /* 0x004fe40000000000 */
[----:B------:R-:W-:Y:S01]  /*112c0*/  SEL R14, R128, R39, P0 ;  /* 0x00000027800e7207 */ /* 0x000fe20000000000 */
[----:B------:R-:W-:Y:S01]  /*112d0*/  SHFL.IDX PT, R57, R57, R6, 0x1c1f ;  /* 0x001c1f0639397589 */ /* 0x000fe200000e0000 */
[----:B---3--:R-:W-:-:S02]  /*112e0*/  SEL R13, R69, R80, P0 ;  /* 0x00000050450d7207 */ /* 0x008fc40000000000 */
[----:B------:R-:W-:Y:S01]  /*112f0*/  SEL R15, R80, R69, P0 ;  /* 0x00000045500f7207 */ /* 0x000fe20000000000 */
[----:B------:R-:W1:Y:S04]  /*11300*/  SHFL.IDX PT, R52, R52, R7, 0x1c1f ;  /* 0x001c1f0734347589 */ /* 0x000e6800000e0000 */
[----:B------:R-:W2:Y:S04]  /*11310*/  SHFL.IDX PT, R46, R46, R7, 0x1c1f ;  /* 0x001c1f072e2e7589 */ /* 0x000ea800000e0000 */
[----:B------:R-:W-:Y:S01]  /*11320*/  SHFL.IDX PT, R53, R53, R6, 0x1c1f ;  /* 0x001c1f0635357589 */ /* 0x000fe200000e0000 */
[----:B----4-:R-:W-:-:S02]  /*11330*/  SEL R24, R51, R124, P0 ;  /* 0x0000007c33187207 */ /* 0x010fc40000000000 */
[----:B------:R-:W-:Y:S01]  /*11340*/  SEL R26, R124, R51, P0 ;  /* 0x000000337c1a7207 */ /* 0x000fe20000000000 */
[----:B------:R-:W-:Y:S01]  /*11350*/  SHFL.IDX PT, R47, R47, R6, 0x1c1f ;  /* 0x001c1f062f2f7589 */ /* 0x000fe200000e0000 */
[----:B0-----:R-:W-:Y:S02]  /*11360*/  SEL R25, R71, R64, P0 ;  /* 0x0000004047197207 */ /* 0x001fe40000000000 */
[----:B------:R-:W-:Y:S01]  /*11370*/  SEL R27, R64, R71, P0 ;  /* 0x00000047401b7207 */ /* 0x000fe20000000000 */
[----:B------:R-:W0:Y:S04]  /*11380*/  SHFL.IDX PT, R48, R48, R7, 0x1c1f ;  /* 0x001c1f0730307589 */ /* 0x000e2800000e0000 */
[----:B------:R-:W3:Y:S04]  /*11390*/  SHFL.IDX PT, R42, R42, R7, 0x1c1f ;  /* 0x001c1f072a2a7589 */ /* 0x000ee800000e0000 */
[----:B------:R-:W-:Y:S01]  /*113a0*/  SHFL.IDX PT, R49, R49, R6, 0x1c1f ;  /* 0x001c1f0631317589 */ /* 0x000fe200000e0000 */
[----:B-1----:R-:W-:-:S02]  /*113b0*/  SEL R28, R55, R52, P0 ;  /* 0x00000034371c7207 */ /* 0x002fc40000000000 */
[----:B------:R-:W-:Y:S01]  /*113c0*/  SEL R30, R52, R55, P0 ;  /* 0x00000037341e7207 */ /* 0x000fe20000000000 */
[----:B------:R-:W-:Y:S01]  /*113d0*/  SHFL.IDX PT, R43, R43, R6, 0x1c1f ;  /* 0x001c1f062b2b7589 */ /* 0x000fe200000e0000 */
[----:B--2---:R-:W-:Y:S02]  /*113e0*/  SEL R29, R57, R46, P0 ;  /* 0x0000002e391d7207 */ /* 0x004fe40000000000 */
[----:B------:R-:W-:Y:S01]  /*113f0*/  SEL R31, R46, R57, P0 ;  /* 0x000000392e1f7207 */ /* 0x000fe20000000000 */
[----:B------:R-:W1:Y:S04]  /*11400*/  SHFL.IDX PT, R44, R44, R7, 0x1c1f ;  /* 0x001c1f072c2c7589 */ /* 0x000e6800000e0000 */
[----:B------:R-:W2:Y:S01]  /*11410*/  SHFL.IDX PT, R60, R60, R7, 0x1c1f ;  /* 0x001c1f073c3c7589 */ /* 0x000ea200000e0000 */
[----:B------:R-:W-:Y:S01]  /*11420*/  BAR.SYNC.DEFER_BLOCKING 0x1, 0x100 ;  /* 0x0044000000007b1d */ /* 0x000fe20000010000 */
[----:B0-----:R-:W-:-:S02]  /*11430*/  SEL R32, R53, R48, P0 ;  /* 0x0000003035207207 */ /* 0x001fc40000000000 */
[----:B------:R-:W-:Y:S02]  /*11440*/  SEL R34, R48, R53, P0 ;  /* 0x0000003530227207 */ /* 0x000fe40000000000 */
[----:B---3--:R-:W-:Y:S02]  /*11450*/  SEL R33, R47, R42, P0 ;  /* 0x0000002a2f217207 */ /* 0x008fe40000000000 */
[----:B------:R-:W-:Y:S01]  /*11460*/  SEL R35, R42, R47, P0 ;  /* 0x0000002f2a237207 */ /* 0x000fe20000000000 */
[----:B------:R-:W-:Y:S04]  /*11470*/  SHFL.IDX PT, R45, R45, R6, 0x1c1f ;  /* 0x001c1f062d2d7589 */ /* 0x000fe800000e0000 */
[----:B------:R-:W-:Y:S04]  /*11480*/  SHFL.IDX PT, R73, R73, R6, 0x1c1f ;  /* 0x001c1f0649497589 */ /* 0x000fe800000e0000 */
[----:B------:R-:W-:Y:S01]  /*11490*/  SHFL.IDX PT, R40, R40, R7, 0x1c1f ;  /* 0x001c1f0728287589 */ /* 0x000fe200000e0000 */
[----:B-1----:R-:W-:-:S03]  /*114a0*/  SEL R36, R49, R44, P0 ;  /* 0x0000002c31247207 */ /* 0x002fc60000000000 */
[----:B------:R-:W-:Y:S01]  /*114b0*/  SHFL.IDX PT, R62, R62, R7, 0x1c1f ;  /* 0x001c1f073e3e7589 */ /* 0x000fe200000e0000 */
[----:B--2---:R-:W-:Y:S02]  /*114c0*/  SEL R37, R43, R60, P0 ;  /* 0x0000003c2b257207 */ /* 0x004fe40000000000 */
[----:B------:R-:W-:Y:S01]  /*114d0*/  SEL R39, R60, R43, P0 ;  /* 0x0000002b3c277207 */ /* 0x000fe20000000000 */
[----:B------:R-:W-:Y:S04]  /*114e0*/  SHFL.IDX PT, R41, R41, R6, 0x1c1f ;  /* 0x001c1f0629297589 */ /* 0x000fe800000e0000 */
[----:B------:R-:W-:Y:S04]  /*114f0*/  SHFL.IDX PT, R59, R59, R6, 0x1c1f ;  /* 0x001c1f063b3b7589 */ /* 0x000fe800000e0000 */
[----:B------:R-:W-:Y:S04]  /*11500*/  SHFL.IDX PT, R75, R75, R6, 0x1c1f ;  /* 0x001c1f064b4b7589 */ /* 0x000fe800000e0000 */
[----:B------:R0:W-:Y:S04]  /*11510*/  SHFL.IDX PT, R20, R38, R7, 0x1c1f ;  /* 0x001c1f0726147589 */ /* 0x0001e800000e0000 */
[----:B------:R-:W1:Y:S04]  /*11520*/  SHFL.IDX PT, R50, R50, R7, 0x1c1f ;  /* 0x001c1f0732327589 */ /* 0x000e6800000e0000 */
[----:B------:R-:W-:Y:S01]  /*11530*/  SHFL.IDX PT, R66, R66, R7, 0x1c1f ;  /* 0x001c1f0742427589 */ /* 0x000fe200000e0000 */
[----:B0-----:R-:W-:-:S03]  /*11540*/  SEL R38, R44, R49, P0 ;  /* 0x000000312c267207 */ /* 0x001fc60000000000 */
[----:B------:R-:W-:Y:S04]  /*11550*/  SHFL.IDX PT, R61, R61, R6, 0x1c1f ;  /* 0x001c1f063d3d7589 */ /* 0x000fe800000e0000 */
[----:B------:R-:W-:Y:S04]  /*11560*/  SHFL.IDX PT, R77, R77, R6, 0x1c1f ;  /* 0x001c1f064d4d7589 */ /* 0x000fe800000e0000 */
[----:B------:R-:W0:Y:S04]  /*11570*/  SHFL.IDX PT, R54, R54, R7, 0x1c1f ;  /* 0x001c1f0736367589 */ /* 0x000e2800000e0000 */
[----:B------:R-:W2:Y:S04]  /*11580*/  SHFL.IDX PT, R68, R68, R7, 0x1c1f ;  /* 0x001c1f0744447589 */ /* 0x000ea800000e0000 */
[----:B------:R-:W-:Y:S01]  /*11590*/  SHFL.IDX PT, R79, R79, R6, 0x1c1f ;  /* 0x001c1f064f4f7589 */ /* 0x000fe200000e0000 */
[----:B-1----:R-:W-:-:S02]  /*115a0*/  SEL R48, R59, R50, P0 ;  /* 0x000000323b307207 */ /* 0x002fc40000000000 */
[----:B------:R-:W-:Y:S01]  /*115b0*/  SEL R50, R50, R59, P0 ;  /* 0x0000003b32327207 */ /* 0x000fe20000000000 */
[----:B------:R-:W1:Y:S04]  /*115c0*/  SHFL.IDX PT, R70, R70, R7, 0x1c1f ;  /* 0x001c1f0746467589 */ /* 0x000e6800000e0000 */
[----:B------:R-:W-:Y:S04]  /*115d0*/  SHFL.IDX PT, R63, R63, R6, 0x1c1f ;  /* 0x001c1f063f3f7589 */ /* 0x000fe800000e0000 */
[----:B------:R-:W-:Y:S04]  /*115e0*/  SHFL.IDX PT, R81, R81, R6, 0x1c1f ;  /* 0x001c1f0651517589 */ /* 0x000fe800000e0000 */
[----:B------:R-:W-:Y:S01]  /*115f0*/  SHFL.IDX PT, R56, R56, R7, 0x1c1f ;  /* 0x001c1f0738387589 */ /* 0x000fe200000e0000 */
[----:B0-----:R-:W-:-:S02]  /*11600*/  SEL R52, R61, R54, P0 ;  /* 0x000000363d347207 */ /* 0x001fc40000000000 */
[----:B------:R-:W-:Y:S01]  /*11610*/  SEL R54, R54, R61, P0 ;  /* 0x0000003d36367207 */ /* 0x000fe20000000000 */
[----:B------:R-:W-:Y:S01]  /*11620*/  SHFL.IDX PT, R72, R72, R7, 0x1c1f ;  /* 0x001c1f0748487589 */ /* 0x000fe200000e0000 */
[----:B--2---:R-:W-:Y:S02]  /*11630*/  SEL R49, R77, R68, P0 ;  /* 0x000000444d317207 */ /* 0x004fe40000000000 */
[----:B------:R-:W-:Y:S01]  /*11640*/  SEL R51, R68, R77, P0 ;  /* 0x0000004d44337207 */ /* 0x000fe20000000000 */
[----:B------:R-:W-:Y:S04]  /*11650*/  SHFL.IDX PT, R65, R65, R6, 0x1c1f ;  /* 0x001c1f0641417589 */ /* 0x000fe800000e0000 */
[----:B------:R0:W-:Y:S01]  /*11660*/  SHFL.IDX PT, R83, R83, R6, 0x1c1f ;  /* 0x001c1f0653537589 */ /* 0x0001e200000e0000 */
[----:B-1----:R-:W-:-:S02]  /*11670*/  SEL R53, R79, R70, P0 ;  /* 0x000000464f357207 */ /* 0x002fc40000000000 */
[----:B------:R-:W-:Y:S01]  /*11680*/  SEL R55, R70, R79, P0 ;  /* 0x0000004f46377207 */ /* 0x000fe20000000000 */
[----:B------:R-:W-:Y:S04]  /*11690*/  SHFL.IDX PT, R58, R58, R7, 0x1c1f ;  /* 0x001c1f073a3a7589 */ /* 0x000fe800000e0000 */
[----:B------:R1:W2:Y:S01]  /*116a0*/  SHFL.IDX PT, R118, R118, R7, 0x1c1f ;  /* 0x001c1f0776767589 */ /* 0x0002a200000e0000 */
[----:B0-----:R-:W-:-:S03]  /*116b0*/  IMAD.U32 R6, RZ, RZ, UR6 ;  /* 0x00000006ff067e24 */ /* 0x001fc6000f8e00ff */
[----:B------:R0:W-:Y:S04]  /*116c0*/  STSM.16.M88.4 [R90], R8 ;  /* 0x000000085a007844 */ /* 0x0001e80000000200 */
[----:B------:R3:W-:Y:S01]  /*116d0*/  STSM.16.M88.4 [R89], R12 ;  /* 0x0000000c59007844 */ /* 0x0007e20000000200 */
[----:B-1----:R-:W-:Y:S01]  /*116e0*/  IMAD.U32 R7, RZ, RZ, UR7 ;  /* 0x00000007ff077e24 */ /* 0x002fe2000f8e00ff */
[----:B------:R-:W-:Y:S02]  /*116f0*/  ULDC.64 UR6, c[0x0][0xc08] ;  /* 0x0003020000067ab9 */ /* 0x000fe40000000a00 */
[----:B------:R2:W-:Y:S04]  /*11700*/  STSM.16.M88.4 [R88], R24 ;  /* 0x0000001858007844 */ /* 0x0005e80000000200 */
[----:B------:R-:W-:Y:S01]  /*11710*/  STSM.16.M88.4 [R87], R28 ;  /* 0x0000001c57007844 */ /* 0x000fe20000000200 */
[----:B0-----:R-:W-:-:S03]  /*11720*/  SEL R8, R45, R40, P0 ;  /* 0x000000282d087207 */ /* 0x001fc60000000000 */
[----:B------:R-:W-:Y:S01]  /*11730*/  STSM.16.M88.4 [R86], R32 ;  /* 0x0000002056007844 */ /* 0x000fe20000000200 */
[----:B------:R-:W-:Y:S02]  /*11740*/  SEL R10, R40, R45, P0 ;  /* 0x0000002d280a7207 */ /* 0x000fe40000000000 */
[----:B------:R-:W-:Y:S01]  /*11750*/  SEL R9, R73, R62, P0 ;  /* 0x0000003e49097207 */ /* 0x000fe20000000000 */
[----:B------:R-:W-:Y:S01]  /*11760*/  STSM.16.M88.4 [R85], R36 ;  /* 0x0000002455007844 */ /* 0x000fe20000000200 */
[----:B------:R-:W-:Y:S02]  /*11770*/  SEL R11, R62, R73, P0 ;  /* 0x000000493e0b7207 */ /* 0x000fe40000000000 */
[----:B---3--:R-:W-:Y:S02]  /*11780*/  SEL R12, R41, R20, P0 ;  /* 0x00000014290c7207 */ /* 0x008fe40000000000 */
[----:B------:R-:W-:Y:S01]  /*11790*/  SEL R14, R20, R41, P0 ;  /* 0x00000029140e7207 */ /* 0x000fe20000000000 */
[----:B------:R0:W-:Y:S01]  /*117a0*/  STSM.16.M88.4 [R84], R8 ;  /* 0x0000000854007844 */ /* 0x0001e20000000200 */
[----:B------:R-:W-:-:S02]  /*117b0*/  SEL R13, R75, R66, P0 ;  /* 0x000000424b0d7207 */ /* 0x000fc40000000000 */
[----:B------:R-:W-:Y:S02]  /*117c0*/  SEL R15, R66, R75, P0 ;  /* 0x0000004b420f7207 */ /* 0x000fe40000000000 */
[----:B--2---:R-:W-:Y:S02]  /*117d0*/  SEL R25, R83, R118, P0 ;  /* 0x0000007653197207 */ /* 0x004fe40000000000 */
[----:B------:R-:W-:Y:S01]  /*117e0*/  SEL R27, R118, R83, P0 ;  /* 0x00000053761b7207 */ /* 0x000fe20000000000 */
[----:B------:R-:W-:Y:S01]  /*117f0*/  STSM.16.M88.4 [R82], R12 ;  /* 0x0000000c52007844 */ /* 0x000fe20000000200 */
[----:B------:R-:W-:Y:S02]  /*11800*/  SEL R24, R65, R58, P0 ;  /* 0x0000003a41187207 */ /* 0x000fe40000000000 */
[----:B------:R-:W-:Y:S01]  /*11810*/  SEL R26, R58, R65, P0 ;  /* 0x000000413a1a7207 */ /* 0x000fe20000000000 */
[----:B------:R-:W-:Y:S01]  /*11820*/  STSM.16.M88.4 [R78], R48 ;  /* 0x000000304e007844 */ /* 0x000fe20000000200 */
[----:B0-----:R-:W-:-:S03]  /*11830*/  SEL R8, R63, R56, P0 ;  /* 0x000000383f087207 */ /* 0x001fc60000000000 */
[----:B------:R-:W-:Y:S01]  /*11840*/  STSM.16.M88.4 [R76], R52 ;  /* 0x000000344c007844 */ /* 0x000fe20000000200 */
[----:B------:R-:W-:Y:S02]  /*11850*/  SEL R10, R56, R63, P0 ;  /* 0x0000003f380a7207 */ /* 0x000fe40000000000 */
[----:B------:R-:W-:Y:S01]  /*11860*/  SEL R9, R81, R72, P0 ;  /* 0x0000004851097207 */ /* 0x000fe20000000000 */
[----:B------:R-:W-:Y:S01]  /*11870*/  UISETP.NE.U32.AND UP1, UPT, UR6, URZ, UPT ;  /* 0x0000003f0600728c */ /* 0x000fe2000bf25070 */
[----:B------:R-:W-:Y:S01]  /*11880*/  SEL R11, R72, R81, P0 ;  /* 0x00000051480b7207 */ /* 0x000fe20000000000 */
[----:B------:R-:W-:Y:S01]  /*11890*/  ULDC UR8, c[0x0][0xa88] ;  /* 0x0002a20000087ab9 */ /* 0x000fe20000000800 */
[----:B------:R-:W0:Y:S03]  /*118a0*/  LDC R63, c[0x0][0xbe8] ;  /* 0x0002fa00ff3f7b82 */ /* 0x000e260000000800 */
[----:B------:R1:W-:Y:S04]  /*118b0*/  STSM.16.M88.4 [R74], R8 ;  /* 0x000000084a007844 */ /* 0x0003e80000000200 */
[----:B------:R2:W-:Y:S01]  /*118c0*/  STSM.16.M88.4 [R21], R24 ;  /* 0x0000001815007844 */ /* 0x0005e20000000200 */
[----:B------:R-:W-:Y:S01]  /*118d0*/  BAR.SYNC.DEFER_BLOCKING 0x1, 0x100 ;  /* 0x0044000000007b1d */ /* 0x000fe20000010000 */
[----:B------:R-:W-:-:S06]  /*118e0*/  UISETP.NE.AND.EX UP1, UPT, UR7, URZ, UPT, UP1 ;  /* 0x0000003f0700728c */ /* 0x000fcc000bf25310 */
[----:B------:R-:W-:-:S05]  /*118f0*/  PLOP3.LUT P0, PT, PT, PT, UP1, 0x80, 0x0 ;  /* 0x000000000000781c */ /* 0x000fca0003f0f018 */
[----:B------:R-:W-:Y:S02]  /*11900*/  @UP1 ULDC.64 UR6, c[0x0][0xc08] ;  /* 0x0003020000061ab9 */ /* 0x000fe40000000a00 */
[----:B------:R-:W-:Y:S01]  /*11910*/  @UP1 UIMAD.WIDE UR6, UR42, 0x4, UR6 ;  /* 0x000000042a0618a5 */ /* 0x000fe2000f8e0206 */
[----:B-1----:R-:W-:-:S05]  /*11920*/  IMAD.U32 R10, RZ, RZ, UR8 ;  /* 0x00000008ff0a7e24 */ /* 0x002fca000f8e00ff */
[----:B------:R-:W-:Y:S02]  /*11930*/  IMAD.U32 R8, RZ, RZ, UR6 ;  /* 0x00000006ff087e24 */ /* 0x000fe4000f8e00ff */
[----:B------:R-:W-:Y:S01]  /*11940*/  IMAD.U32 R9, RZ, RZ, UR7 ;  /* 0x00000007ff097e24 */ /* 0x000fe2000f8e00ff */
[----:B------:R-:W3:Y:S01]  /*11950*/  @P2 LDG.E R12, desc[UR52][R6.64] ;  /* 0x00000034060c2981 */ /* 0x000ee2000c1e1900 */
[----:B0-----:R-:W-:Y:S01]  /*11960*/  ISETP.NE.AND P1, PT, R63, 0x1, PT ;  /* 0x000000013f00780c */ /* 0x001fe20003f25270 */
[----:B------:R-:W-:Y:S02]  /*11970*/  UMOV UR4, URZ ;  /* 0x0000003f00047c82 */ /* 0x000fe40008000000 */
[----:B------:R2:W5:Y:S10]  /*11980*/  @P0 LDG.E R10, desc[UR52][R8.64] ;  /* 0x00000034080a0981 */ /* 0x000574000c1e1900 */
[----:B------:R-:W0:Y:S08]  /*11990*/  @P1 LDC R13, c[0x0][0xbec] ;  /* 0x0002fb00ff0d1b82 */ /* 0x000e300000000800 */
[----:B------:R-:W1:Y:S01]  /*119a0*/  @P1 LDC R14, c[0x0][0xbf0] ;  /* 0x0002fc00ff0e1b82 */ /* 0x000e620000000800 */
[----:B---3--:R-:W-:Y:S01]  /*119b0*/  @P2 R2UR UR4, R12 ;  /* 0x000000000c0422ca */ /* 0x008fe200000e0000 */
[----:B012---:R-:W-:-:S14]  /*119c0*/  @P0 BRA `(.L_x_4188) ;  /* 0x0000000000100947 */ /* 0x007fdc0003800000 */
[----:B------:R-:W-:Y:S05]  /*119d0*/  @!P2 BRA `(.L_x_4188) ;  /* 0x00000000000ca947 */ /* 0x000fea0003800000 */
[----:B------:R-:W2:Y:S04]  /*119e0*/  LDG.E R9, desc[UR52][R6.64] ;  /* 0x0000003406097981 */ /* 0x000ea8000c1e1900 */
[----:B-----5:R-:W2:Y:S02]  /*119f0*/  LDG.E R10, desc[UR52][R6.64+0x4] ;  /* 0x00000434060a7981 */ /* 0x020ea4000c1e1900 */
[----:B--2---:R-:W-:-:S07]  /*11a00*/  IMAD.IADD R10, R10, 0x1, -R9 ;  /* 0x000000010a0a7824 */ /* 0x004fce00078e0a09 */
.L_x_4188:
        /* <DEDUP_REMOVED lines=8> */
[----:B------:R-:W0:Y:S01]  /*11a90*/  @P1 LDC R65, c[0x0][0xbf0] ;  /* 0x0002fc00ff411b82 */ /* 0x000e220000000800 */
        /* <DEDUP_REMOVED lines=28> */
[----:B------:R-:W-:Y:S01]  /*11c60*/  LOP3.LUT R8, R11, 0x380, RZ, 0xc0, !PT ;  /* 0x000003800b087812 */ /* 0x000fe200078ec0ff */
[----:B------:R-:W-:Y:S01]  /*11c70*/  IMAD.WIDE.U32 R6, R9, UR8, R6 ;  /* 0x0000000809067c25 */ /* 0x000fe2000f8e0006 */
[----:B------:R-:W-:-:S02]  /*11c80*/  SHF.R.U64 R12, R12, 0x3, RZ ;  /* 0x000000030c0c7819 */ /* 0x000fc400000012ff */
[----:B------:R-:W-:Y:S01]  /*11c90*/  IADD3 R45, P4, R4, 0x4000, RZ ;  /* 0x00004000042d7810 */ /* 0x000fe20007f9e0ff */
[----:B------:R-:W-:Y:S01]  /*11ca0*/  IMAD R15, R9, UR9, R14 ;  /* 0x00000009090f7c24 */ /* 0x000fe2000f8e020e */
[----:B------:R-:W-:Y:S01]  /*11cb0*/  ULDC.64 UR8, c[0x0][0xb50] ;  /* 0x0002d40000087ab9 */ /* 0x000fe20000000a00 */
[----:B------:R-:W-:Y:S01]  /*11cc0*/  LOP3.LUT R12, R12, R13, RZ, 0x3c, !PT ;  /* 0x0000000d0c0c7212 */ /* 0x000fe200078e3cff */
[----:B------:R-:W-:Y:S01]  /*11cd0*/  IMAD.X R13, RZ, RZ, R5, P2 ;  /* 0x000000ffff0d7224 */ /* 0x000fe200010e0605 */
[----:B------:R-:W-:Y:S01]  /*11ce0*/  LEA R14, P0, R6, UR8, 0x2 ;  /* 0x00000008060e7c11 */ /* 0x000fe2000f8010ff */
[----:B------:R-:W-:Y:S01]  /*11cf0*/  IMAD.IADD R7, R7, 0x1, R15 ;  /* 0x0000000107077824 */ /* 0x000fe200078e020f */
[C---:B------:R-:W-:Y:S01]  /*11d00*/  IADD3 R25, P2, R4.reuse, 0x7000, RZ ;  /* 0x0000700004197810 */ /* 0x040fe20007f5e0ff */
[----:B------:R-:W-:Y:S01]  /*11d10*/  IMAD.X R9, RZ, RZ, R5, P6 ;  /* 0x000000ffff097224 */ /* 0x000fe200030e0605 */
[----:B------:R-:W-:Y:S01]  /*11d20*/  IADD3 R33, P3, R4, 0x6000, RZ ;  /* 0x0000600004217810 */ /* 0x000fe20007f7e0ff */
[----:B------:R-:W-:Y:S01]  /*11d30*/  SHFL.IDX PT, R20, R14, RZ, 0x1c1f ;  /* 0x001c1fff0e147589 */ /* 0x000fe200000e0000 */
[----:B------:R-:W-:-:S02]  /*11d40*/  LEA.HI.X R26, R6, UR9, R7, 0x2, P0 ;  /* 0x00000009061a7c11 */ /* 0x000fc400080f1407 */
[----:B------:R-:W-:Y:S01]  /*11d50*/  IADD3 R41, P0, R4, 0x5000, RZ ;  /* 0x0000500004297810 */ /* 0x000fe20007f1e0ff */
[----:B------:R-:W-:Y:S01]  /*11d60*/  SHFL.IDX PT, R38, R14, 0x1, 0x1c1f ;  /* 0x003c1f000e267f89 */ /* 0x000fe200000e0000 */
[----:B------:R-:W-:Y:S02]  /*11d70*/  LOP3.LUT R24, R25, 0x380, RZ, 0xc0, !PT ;  /* 0x0000038019187812 */ /* 0x000fe400078ec0ff */
[----:B------:R-:W-:Y:S01]  /*11d80*/  LOP3.LUT R40, R41, 0x380, RZ, 0xc0, !PT ;  /* 0x0000038029287812 */ /* 0x000fe200078ec0ff */
[----:B------:R-:W1:Y:S01]  /*11d90*/  SHFL.IDX PT, R21, R26, RZ, 0x1c1f ;  /* 0x001c1fff1a157589 */ /* 0x000e6200000e0000 */
[----:B------:R-:W-:Y:S02]  /*11da0*/  SHF.R.U64 R24, R24, 0x3, RZ ;  /* 0x0000000318187819 */ /* 0x000fe400000012ff */
[----:B------:R-:W-:Y:S01]  /*11db0*/  SHF.R.U64 R40, R40, 0x3, RZ ;  /* 0x0000000328287819 */ /* 0x000fe200000012ff */
[----:B------:R-:W2:Y:S01]  /*11dc0*/  SHFL.IDX PT, R39, R26, 0x1, 0x1c1f ;  /* 0x003c1f001a277f89 */ /* 0x000ea200000e0000 */
[----:B------:R-:W-:Y:S01]  /*11dd0*/  LOP3.LUT R24, R24, R25, RZ, 0x3c, !PT ;  /* 0x0000001918187212 */ /* 0x000fe200078e3cff */
[--C-:B------:R-:W-:Y:S01]  /*11de0*/  IMAD.X R25, RZ, RZ, R5.reuse, P2 ;  /* 0x000000ffff197224 */ /* 0x100fe200010e0605 */
[----:B------:R-:W-:Y:S01]  /*11df0*/  LOP3.LUT R40, R40, R41, RZ, 0x3c, !PT ;  /* 0x0000002928287212 */ /* 0x000fe200078e3cff */
[----:B------:R-:W-:Y:S01]  /*11e00*/  IMAD.X R41, RZ, RZ, R5, P0 ;  /* 0x000000ffff297224 */ /* 0x000fe200000e0605 */
[----:B------:R-:W-:Y:S01]  /*11e10*/  LOP3.LUT P0, RZ, R201, 0x3, RZ, 0xc0, !PT ;  /* 0x00000003c9ff7812 */ /* 0x000fe2000780c0ff */
[----:B------:R-:W-:Y:S01]  /*11e20*/  UIMAD UR8, UR7, UR10, URZ ;  /* 0x0000000a070872a4 */ /* 0x000fe2000f8e023f */
[----:B------:R-:W-:-:S02]  /*11e30*/  IADD3 R7, P5, R4, 0x3000, RZ ;  /* 0x0000300004077810 */ /* 0x000fc40007fbe0ff */
[----:B------:R-:W-:Y:S02]  /*11e40*/  ISETP.GE.OR P2, PT, R28, R67, P0 ;  /* 0x000000431c00720c */ /* 0x000fe40000746670 */
[----:B------:R-:W-:Y:S01]  /*11e50*/  SHF.R.U64 R8, R8, 0x3, RZ ;  /* 0x0000000308087819 */ /* 0x000fe200000012ff */
[----:B------:R-:W-:Y:S01]  /*11e60*/  UIMAD.WIDE.U32 UR6, UR4, UR10, URZ ;  /* 0x0000000a040672a5 */ /* 0x000fe2000f8e003f */
[----:B------:R-:W-:Y:S01]  /*11e70*/  LOP3.LUT R6, R7, 0x380, RZ, 0xc0, !PT ;  /* 0x0000038007067812 */ /* 0x000fe200078ec0ff */
[----:B------:R-:W-:Y:S01]  /*11e80*/  UIMAD UR8, UR4, UR11, UR8 ;  /* 0x0000000b040872a4 */ /* 0x000fe2000f8e0208 */
[----:B------:R-:W-:Y:S02]  /*11e90*/  LOP3.LUT R44, R45, 0x380, RZ, 0xc0, !PT ;  /* 0x000003802d2c7812 */ /* 0x000fe400078ec0ff */
[----:B------:R-:W-:Y:S01]  /*11ea0*/  LOP3.LUT R32, R33, 0x380, RZ, 0xc0, !PT ;  /* 0x0000038021207812 */ /* 0x000fe200078ec0ff */
[----:B------:R-:W-:Y:S01]  /*11eb0*/  ULDC.64 UR10, c[0x0][0xae8] ;  /* 0x0002ba00000a7ab9 */ /* 0x000fe20000000a00 */
[----:B------:R-:W-:Y:S01]  /*11ec0*/  LOP3.LUT R8, R8, R11, RZ, 0x3c, !PT ;  /* 0x0000000b08087212 */ /* 0x000fe200078e3cff */
[----:B------:R-:W-:Y:S01]  /*11ed0*/  VIADD R11, R28, 0x8 ;  /* 0x000000081c0b7836 */ /* 0x000fe20000000000 */
[----:B------:R-:W-:Y:S01]  /*11ee0*/  SHF.R.U64 R6, R6, 0x3, RZ ;  /* 0x0000000306067819 */ /* 0x000fe200000012ff */
[----:B-1----:R1:W-:Y:S01]  /*11ef0*/  @!P2 ST.E desc[UR52][R20.64], R0 ;  /* 0x000000001400a985 */ /* 0x0023e2000c101934 */
[----:B------:R-:W-:Y:S01]  /*11f00*/  SHF.R.U64 R44, R44, 0x3, RZ ;  /* 0x000000032c2c7819 */ /* 0x000fe200000012ff */
[----:B------:R-:W-:Y:S01]  /*11f10*/  UIADD3 UR7, UR7, UR8, URZ ;  /* 0x0000000807077290 */ /* 0x000fe2000fffe03f */
[----:B------:R-:W-:Y:S01]  /*11f20*/  SHF.R.U64 R32, R32, 0x3, RZ ;  /* 0x0000000320207819 */ /* 0x000fe200000012ff */
[----:B------:R-:W-:Y:S01]  /*11f30*/  UIMAD UR4, UR16, UR10, URZ ;  /* 0x0000000a100472a4 */ /* 0x000fe2000f8e023f */
[----:B------:R-:W-:Y:S01]  /*11f40*/  LOP3.LUT R6, R6, R7, RZ, 0x3c, !PT ;  /* 0x0000000706067212 */ /* 0x000fe200078e3cff */
[--C-:B------:R-:W-:Y:S01]  /*11f50*/  IMAD.X R7, RZ, RZ, R5.reuse, P5 ;  /* 0x000000ffff077224 */ /* 0x100fe200028e0605 */
[----:B------:R-:W-:Y:S01]  /*11f60*/  LOP3.LUT R44, R44, R45, RZ, 0x3c, !PT ;  /* 0x0000002d2c2c7212 */ /* 0x000fe200078e3cff */
[----:B------:R-:W-:Y:S01]  /*11f70*/  IMAD.X R45, RZ, RZ, R5, P4 ;  /* 0x000000ffff2d7224 */ /* 0x000fe200020e0605 */
[----:B------:R-:W-:-:S02]  /*11f80*/  ISETP.GE.OR P0, PT, R11, R67, P0 ;  /* 0x000000430b00720c */ /* 0x000fc40000706670 */
[----:B------:R-:W-:Y:S01]  /*11f90*/  IADD3 R57, P6, R4, 0x8000, RZ ;  /* 0x0000800004397810 */ /* 0x000fe20007fde0ff */
[----:B-1----:R-:W1:Y:S01]  /*11fa0*/  @P1 LDC R21, c[0x0][0xbec] ;  /* 0x0002fb00ff151b82 */ /* 0x002e620000000800 */
[----:B------:R-:W-:Y:S01]  /*11fb0*/  IMAD R0, R23, 0x20, R200 ;  /* 0x0000002017007824 */ /* 0x000fe200078e02c8 */
[----:B------:R-:W-:Y:S01]  /*11fc0*/  LOP3.LUT R32, R32, R33, RZ, 0x3c, !PT ;  /* 0x0000002120207212 */ /* 0x000fe200078e3cff */
[----:B------:R-:W-:Y:S01]  /*11fd0*/  UIMAD UR4, UR43, UR11, UR4 ;  /* 0x0000000b2b0472a4 */ /* 0x000fe2000f8e0204 */
[----:B------:R-:W-:Y:S01]  /*11fe0*/  IADD3 R53, P5, R4, 0x9000, RZ ;  /* 0x0000900004357810 */ /* 0x000fe20007fbe0ff */
[----:B------:R-:W-:Y:S01]  /*11ff0*/  VIADD R60, R0, UR41 ;  /* 0x00000029003c7c36 */ /* 0x000fe20008000000 */
[----:B------:R-:W-:Y:S01]  /*12000*/  UIMAD.WIDE.U32 UR6, UR43, UR10, UR6 ;  /* 0x0000000a2b0672a5 */ /* 0x000fe2000f8e0006 */
[C---:B------:R-:W-:Y:S01]  /*12010*/  IADD3 R49, P4, R4.reuse, 0xa000, RZ ;  /* 0x0000a00004317810 */ /* 0x040fe20007f9e0ff */
[--C-:B------:R-:W-:Y:S01]  /*12020*/  IMAD.X R33, RZ, RZ, R5.reuse, P3 ;  /* 0x000000ffff217224 */ /* 0x100fe200018e0605 */
[C---:B------:R-:W-:Y:S01]  /*12030*/  LOP3.LUT R29, R4.reuse, 0x380, RZ, 0xc0, !PT ;  /* 0x00000380041d7812 */ /* 0x040fe200078ec0ff */
[----:B------:R-:W-:Y:S01]  /*12040*/  ULDC.64 UR8, c[0x0][0xaf0] ;  /* 0x0002bc0000087ab9 */ /* 0x000fe20000000a00 */
[----:B------:R-:W-:Y:S01]  /*12050*/  IADD3 R15, P3, R4, 0xb000, RZ ;  /* 0x0000b000040f7810 */ /* 0x000fe20007f7e0ff */
[----:B------:R-:W-:Y:S01]  /*12060*/  UIADD3 UR7, UR7, UR4, URZ ;  /* 0x0000000407077290 */ /* 0x000fe2000fffe03f */
[----:B------:R-:W-:Y:S01]  /*12070*/  LOP3.LUT R56, R57, 0x380, RZ, 0xc0, !PT ;  /* 0x0000038039387812 */ /* 0x000fe200078ec0ff */
[----:B------:R-:W-:Y:S01]  /*12080*/  UIMAD UR4, UR15, UR8, URZ ;  /* 0x000000080f0472a4 */ /* 0x000fe2000f8e023f */
[----:B------:R-:W-:Y:S01]  /*12090*/  LOP3.LUT R52, R53, 0x380, RZ, 0xc0, !PT ;  /* 0x0000038035347812 */ /* 0x000fe200078ec0ff */
[----:B------:R-:W-:Y:S01]  /*120a0*/  IMAD.MOV.U32 R61, RZ, RZ, R60 ;  /* 0x000000ffff3d7224 */ /* 0x000fe200078e003c */
[----:B------:R-:W-:Y:S01]  /*120b0*/  LOP3.LUT R48, R49, 0x380, RZ, 0xc0, !PT ;  /* 0x0000038031307812 */ /* 0x000fe200078ec0ff */
[----:B--2---:R2:W-:Y:S01]  /*120c0*/  @!P0 ST.E desc[UR52][R38.64], R2 ;  /* 0x0000000226008985 */ /* 0x0045e2000c101934 */
[----:B------:R-:W-:Y:S01]  /*120d0*/  SHF.R.U64 R29, R29, 0x3, RZ ;  /* 0x000000031d1d7819 */ /* 0x000fe200000012ff */
[----:B------:R-:W-:Y:S01]  /*120e0*/  IMAD.X R37, RZ, RZ, R5, P3 ;  /* 0x000000ffff257224 */ /* 0x000fe200018e0605 */
[----:B------:R-:W-:Y:S01]  /*120f0*/  LOP3.LUT R10, R15, 0x380, RZ, 0xc0, !PT ;  /* 0x000003800f0a7812 */ /* 0x000fe200078ec0ff */
[----:B-1----:R-:W-:Y:S01]  /*12100*/  @P1 IMAD.HI.U32 R0, R60, R21, RZ ;  /* 0x000000153c001227 */ /* 0x002fe200078e00ff */
[----:B------:R-:W-:Y:S01]  /*12110*/  SHF.R.U64 R56, R56, 0x3, RZ ;  /* 0x0000000338387819 */ /* 0x000fe200000012ff */
[----:B------:R-:W-:Y:S01]  /*12120*/  UIMAD UR4, UR14, UR9, UR4 ;  /* 0x000000090e0472a4 */ /* 0x000fe2000f8e0204 */
[----:B------:R-:W-:Y:S01]  /*12130*/  SHF.R.U64 R52, R52, 0x3, RZ ;  /* 0x0000000334347819 */ /* 0x000fe200000012ff */
[----:B------:R-:W-:Y:S01]  /*12140*/  UIMAD.WIDE.U32 UR6, UR14, UR8, UR6 ;  /* 0x000000080e0672a5 */ /* 0x000fe2000f8e0006 */
[----:B0-----:R-:W-:Y:S01]  /*12150*/  @P1 SHF.R.U32.HI R61, RZ, R65, R0 ;  /* 0x00000041ff3d1219 */ /* 0x001fe20000011600 */
[----:B------:R-:W5:Y:S01]  /*12160*/  LD.E.128 R44, desc[UR52][R44.64] ;  /* 0x000000342c2c7980 */ /* 0x000f62000c101d00 */
[----:B------:R-:W-:-:S02]  /*12170*/  SHF.R.U64 R48, R48, 0x3, RZ ;  /* 0x0000000330307819 */ /* 0x000fc400000012ff */
[----:B------:R-:W-:Y:S01]  /*12180*/  LOP3.LUT R28, R29, R4, RZ, 0x3c, !PT ;  /* 0x000000041d1c7212 */ /* 0x000fe200078e3cff */
[----:B------:R-:W-:Y:S01]  /*12190*/  UIADD3 UR4, UR7, UR4, URZ ;  /* 0x0000000407047290 */ /* 0x000fe2000fffe03f */
[----:B------:R-:W-:Y:S01]  /*121a0*/  SHF.R.U64 R4, R10, 0x3, RZ ;  /* 0x000000030a047819 */ /* 0x000fe200000012ff */
[--C-:B--2---:R-:W-:Y:S01]  /*121b0*/  IMAD.MOV R2, RZ, RZ, -R61.reuse ;  /* 0x000000ffff027224 */ /* 0x104fe200078e0a3d */
[----:B------:R-:W-:Y:S01]  /*121c0*/  SHF.R.S32.HI R0, RZ, 0x1f, R61 ;  /* 0x0000001fff007819 */ /* 0x000fe2000001143d */
[--C-:B------:R-:W-:Y:S01]  /*121d0*/  IMAD.MOV.U32 R29, RZ, RZ, R5.reuse ;  /* 0x000000ffff1d7224 */ /* 0x100fe200078e0005 */
        /* <DEDUP_REMOVED lines=8> */
[----:B------:R-:W-:Y:S01]  /*12260*/  IMAD R63, R63, R2, R60 ;  /* 0x000000023f3f7224 */ /* 0x000fe200078e023c */
[----:B------:R-:W5:Y:S01]  /*12270*/  LD.E.128 R28, desc[UR52][R28.64] ;  /* 0x000000341c1c7980 */ /* 0x000f62000c101d00 */
[----:B------:R-:W-:-:S02]  /*12280*/  IMAD R0, R0, UR8, RZ ;  /* 0x0000000800007c24 */ /* 0x000fc4000f8e02ff */
        /* <DEDUP_REMOVED lines=57> */
.L_x_4190:
[----:B------:R-:W-:Y:S05]  /*12620*/  BSYNC B1 ;  /* 0x0000000000017941 */ /* 0x000fea0003800000 */
.L_x_4189:
        /* <DEDUP_REMOVED lines=11> */
[-C--:B0---4-:R-:W-:Y:S02]  /*126e0*/  @!P4 LEA.HI.X R3, R18, R0.reuse, R207, 0x1, P1 ;  /* 0x000000001203c211 */ /* 0x091fe400008f0ccf */
[-C--:B------:R-:W-:Y:S02]  /*126f0*/  @!P5 LEA.HI.X R21, R19, R0.reuse, R206, 0x1, P2 ;  /* 0x000000001315d211 */ /* 0x080fe400010f0cce */
[----:B------:R-:W-:Y:S01]  /*12700*/  @!P6 LEA.HI.X R29, R22, R0, R205, 0x1, P3 ;  /* 0x00000000161de211 */ /* 0x000fe200018f0ccd */
[----:B------:R0:W-:Y:S04]  /*12710*/  @!P4 ST.E.128 desc[UR52][R2.64], R12 ;  /* 0x0000000c0200c985 */ /* 0x0001e8000c101d34 */
[----:B------:R0:W-:Y:S04]  /*12720*/  @!P5 ST.E.128 desc[UR52][R20.64], R40 ;  /* 0x000000281400d985 */ /* 0x0001e8000c101d34 */
[----:B------:R0:W-:Y:S02]  /*12730*/  @!P6 ST.E.128 desc[UR52][R28.64], R52 ;  /* 0x000000341c00e985 */ /* 0x0001e4000c101d34 */
.L_x_4192:
[----:B------:R-:W-:Y:S05]  /*12740*/  BSYNC B1 ;  /* 0x0000000000017941 */ /* 0x000fea0003800000 */
.L_x_4191:
        /* <DEDUP_REMOVED lines=8> */
[-C--:B0-----:R-:W-:Y:S02]  /*127d0*/  @!P3 LEA R2, P0, R18, R15.reuse, 0x1 ;  /* 0x0000000f1202b211 */ /* 0x081fe400078008ff */
[CC--:B------:R-:W-:Y:S02]  /*127e0*/  @!P4 LEA R12, P1, R19.reuse, R15.reuse, 0x1 ;  /* 0x0000000f130cc211 */ /* 0x0c0fe400078208ff */
[----:B------:R-:W-:Y:S02]  /*127f0*/  @!P5 LEA R14, P2, R22, R15, 0x1 ;  /* 0x0000000f160ed211 */ /* 0x000fe400078408ff */
[-C--:B-1----:R-:W-:Y:S02]  /*12800*/  @!P3 LEA.HI.X R3, R18, R0.reuse, R207, 0x1, P0 ;  /* 0x000000001203b211 */ /* 0x082fe400000f0ccf */
[-C--:B------:R-:W-:Y:S02]  /*12810*/  @!P4 LEA.HI.X R13, R19, R0.reuse, R206, 0x1, P1 ;  /* 0x00000000130dc211 */ /* 0x080fe400008f0cce */
[----:B------:R-:W-:Y:S01]  /*12820*/  @!P5 LEA.HI.X R15, R22, R0, R205, 0x1, P2 ;  /* 0x00000000160fd211 */ /* 0x000fe200010f0ccd */
[----:B------:R0:W-:Y:S04]  /*12830*/  @!P3 ST.E.128 desc[UR52][R2.64], R8 ;  /* 0x000000080200b985 */ /* 0x0001e8000c101d34 */
[----:B------:R0:W-:Y:S04]  /*12840*/  @!P4 ST.E.128 desc[UR52][R12.64], R32 ;  /* 0x000000200c00c985 */ /* 0x0001e8000c101d34 */
[----:B------:R0:W-:Y:S02]  /*12850*/  @!P5 ST.E.128 desc[UR52][R14.64], R48 ;  /* 0x000000300e00d985 */ /* 0x0001e4000c101d34 */
.L_x_4194:
[----:B------:R-:W-:Y:S05]  /*12860*/  BSYNC B1 ;  /* 0x0000000000017941 */ /* 0x000fea0003800000 */
.L_x_4193:
[----:B-1----:R-:W-:Y:S01]  /*12870*/  VIADD R0, R64, 0x60 ;  /* 0x0000006040007836 */ /* 0x002fe20000000000 */
[----:B--2-4-:R-:W1:Y:S04]  /*12880*/  SHFL.IDX PT, R63, R63, 0x3, 0x181f ;  /* 0x00781f003f3f7f89 */ /* 0x014e6800000e0000 */
[----:B------:R-:W-:Y:S01]  /*12890*/  ISETP.GE.AND P0, PT, R0, R67, PT ;  /* 0x000000430000720c */ /* 0x000fe20003f06270 */
[----:B0-----:R0:W2:-:S12]  /*128a0*/  SHFL.IDX PT, R11, R62, 0x3, 0x181f ;  /* 0x00781f003e0b7f89 */ /* 0x00109800000e0000 */
[----:B0-----:R-:W-:Y:S05]  /*128b0*/  @P0 BRA `(.L_x_4195) ;  /* 0x0000000c005c0947 */ /* 0x001fea0003800000 */
[----:B------:R-:W-:Y:S02]  /*128c0*/  ULDC UR4, c[0x0][0xac8] ;  /* 0x0002b20000047ab9 */ /* 0x000fe40000000800 */
[----:B------:R-:W-:Y:S02]  /*128d0*/  ISETP.GE.AND P2, PT, R18, UR4, PT ;  /* 0x0000000412007c0c */ /* 0x000fe4000bf46270 */
[----:B------:R-:W-:-:S11]  /*128e0*/  ISETP.GE.AND P3, PT, R19, UR4, PT ;  /* 0x0000000413007c0c */ /* 0x000fd6000bf66270 */
[CC--:B--2---:R-:W-:Y:S02]  /*128f0*/  @!P2 LEA R2, P0, R18.reuse, R11.reuse, 0x1 ;  /* 0x0000000b1202a211 */ /* 0x0c4fe400078008ff */
[C---:B------:R-:W-:Y:S02]  /*12900*/  @!P3 LEA R8, P1, R19.reuse, R11, 0x1 ;  /* 0x0000000b1308b211 */ /* 0x040fe400078208ff */
[-C--:B-1----:R-:W-:Y:S02]  /*12910*/  @!P2 LEA.HI.X R3, R18, R63.reuse, R207, 0x1, P0 ;  /* 0x0000003f1203a211 */ /* 0x082fe400000f0ccf */
        /* <DEDUP_REMOVED lines=9> */
.L_x_4187:
        /* <DEDUP_REMOVED lines=32> */
.L_x_4196:
        /* <DEDUP_REMOVED lines=47> */
.L_x_4198:
[----:B------:R-:W-:Y:S05]  /*12ea0*/  BSYNC B1 ;  /* 0x0000000000017941 */ /* 0x000fea0003800000 */
.L_x_4197:
[----:B0-----:R-:W0:Y:S01]  /*12eb0*/  @P0 LDC R3, c[0x0][0xbf0] ;  /* 0x0002fc00ff030b82 */ /* 0x001e220000000800 */
[----:B------:R-:W-:Y:S01]  /*12ec0*/  ULDC.64 UR14, c[0x0][0xaa0] ;  /* 0x0002a800000e7ab9 */ /* 0x000fe20000000a00 */
[----:B------:R-:W-:Y:S01]  /*12ed0*/  IMAD R2, R23, 0x20, R200 ;  /* 0x0000002017027824 */ /* 0x000fe200078e02c8 */
        /* <DEDUP_REMOVED lines=15> */
[----:B0-----:R-:W-:Y:S01]  /*12fd0*/  @P0 SHF.R.U32.HI R5, RZ, R3, R2 ;  /* 0x00000003ff050219 */ /* 0x001fe20000011602 */
        /* <DEDUP_REMOVED lines=46> */
.L_x_4200:
[----:B------:R-:W-:Y:S05]  /*132c0*/  BSYNC B1 ;  /* 0x0000000000017941 */ /* 0x000fea0003800000 */
.L_x_4199:
        /* <DEDUP_REMOVED lines=17> */
.L_x_4202:
[----:B------:R-:W-:Y:S05]  /*133e0*/  BSYNC B1 ;  /* 0x0000000000017941 */ /* 0x000fea0003800000 */
.L_x_4201:
        /* <DEDUP_REMOVED lines=17> */
.L_x_4204:
[----:B------:R-:W-:Y:S05]  /*13500*/  BSYNC B1 ;  /* 0x0000000000017941 */ /* 0x000fea0003800000 */
.L_x_4203:
        /* <DEDUP_REMOVED lines=18> */
.L_x_4195:
[----:B------:R-:W-:Y:S05]  /*13630*/  BSYNC B0 ;  /* 0x0000000000007941 */ /* 0x000fea0003800000 */
.L_x_4186:
[----:B------:R-:W-:Y:S02]  /*13640*/  ULDC UR4, c[0x0][0xc3c] ;  /* 0x00030f0000047ab9 */ /* 0x000fe40000000800 */
[----:B------:R-:W-:-:S06]  /*13650*/  UISETP.GE.AND UP0, UPT, UR48, UR4, UPT ;  /* 0x000000043000728c */ /* 0x000fcc000bf06270 */
[----:B------:R-:W-:-:S13]  /*13660*/  PLOP3.LUT P0, PT, PT, PT, UP0, 0x80, 0x0 ;  /* 0x000000000000781c */ /* 0x000fda0003f0f008 */
[----:B------:R-:W-:Y:S05]  /*13670*/  @!P0 BRA `(.L_x_4205) ;  /* 0xfffffed400ec8947 */ /* 0x000fea000383ffff */
[----:B------:R-:W-:Y:S05]  /*13680*/  EXIT ;  /* 0x000000000000794d */ /* 0x000fea0003800000 */
.L_x_4100:
        /* <DEDUP_REMOVED lines=22> */
.L_x_4206:
        /* <DEDUP_REMOVED lines=41> */
.L_x_4212:
        /* <DEDUP_REMOVED lines=14> */
.L_x_4211:
[----:B------:R-:W-:Y:S05]  /*13b60*/  BSYNC B0 ;  /* 0x0000000000007941 */ /* 0x000fea0003800000 */
.L_x_4210:
        /* <DEDUP_REMOVED lines=22> */
.L_x_4208:
        /* <DEDUP_REMOVED lines=25> */
.L_x_4213:
        /* <DEDUP_REMOVED lines=58> */
.L_x_4209:
[----:B------:R0:W-:Y:S01]  /*14200*/  STL [R1+0x10], R0 ;  /* 0x0000100001007387 */ /* 0x0001e20000100800 */
[----:B------:R-:W-:-:S03]  /*14210*/  UMOV UR36, URZ ;  /* 0x0000003f00247c82 */ /* 0x000fc60008000000 */
[----:B------:R0:W-:Y:S02]  /*14220*/  STL [R1+0x14], RZ ;  /* 0x000014ff01007387 */ /* 0x0001e40000100800 */
.L_x_4214:
        /* <DEDUP_REMOVED lines=11> */
.L_x_4207:
        /* <DEDUP_REMOVED lines=8> */
[----:B------:R-:W0:Y:S01]  /*14360*/  S2R R9, SR_TID.X ;  /* 0x0000000000097919 */ /* 0x000e220000002100 */
        /* <DEDUP_REMOVED lines=8> */
[----:B0-----:R-:W-:Y:S01]  /*143f0*/  SHF.R.U32.HI R0, RZ, 0x1, R9 ;  /* 0x00000001ff007819 */ /* 0x001fe20000011609 */
[C---:B------:R-:W-:Y:S01]  /*14400*/  IMAD.SHL.U32 R18, R9.reuse, 0x40, RZ ;  /* 0x0000004009127824 */ /* 0x040fe200078e00ff */
[C---:B------:R-:W-:Y:S02]  /*14410*/  LOP3.LUT R8, R9.reuse, 0x7f, RZ, 0xc0, !PT ;  /* 0x0000007f09087812 */ /* 0x040fe400078ec0ff */
[----:B------:R-:W-:Y:S02]  /*14420*/  R2P PR, R9, 0x6 ;  /* 0x0000000609007804 */ /* 0x000fe40000000000 */
[----:B------:R-:W-:Y:S02]  /*14430*/  LOP3.LUT R3, R18, 0x180, RZ, 0xc0, !PT ;  /* 0x0000018012037812 */ /* 0x000fe400078ec0ff */
[----:B------:R-:W-:Y:S02]  /*14440*/  SHF.R.U32.HI R7, RZ, 0x5, R8 ;  /* 0x00000005ff077819 */ /* 0x000fe40000011608 */
[----:B------:R-:W-:Y:S01]  /*14450*/  LOP3.LUT R0, R3, 0x30, R0, 0xf8, !PT ;  /* 0x0000003003007812 */ /* 0x000fe200078ef800 */
[----:B------:R-:W-:-:S05]  /*14460*/  IMAD.SHL.U32 R3, R9, 0x8, RZ ;  /* 0x0000000809037824 */ /* 0x000fca00078e00ff */
[----:B------:R-:W-:Y:S01]  /*14470*/  LOP3.LUT R3, R0, 0x30, R3, 0x78, !PT ;  /* 0x0000003000037812 */ /* 0x000fe200078e7803 */
[----:B------:R-:W-:-:S03]  /*14480*/  IMAD.SHL.U32 R0, R9, 0x80, RZ ;  /* 0x0000008009007824 */ /* 0x000fc600078e00ff */
[----:B------:R-:W-:Y:S01]  /*14490*/  LOP3.LUT R18, R3, 0x640, R18, 0xf8, !PT ;  /* 0x0000064003127812 */ /* 0x000fe200078ef812 */
[C---:B------:R-:W-:Y:S01]  /*144a0*/  IMAD.SHL.U32 R3, R9.reuse, 0x2, RZ ;  /* 0x0000000209037824 */ /* 0x040fe200078e00ff */
[C---:B------:R-:W-:Y:S02]  /*144b0*/  LOP3.LUT R2, R0.reuse, 0x380, RZ, 0xc0, !PT ;  /* 0x0000038000027812 */ /* 0x040fe400078ec0ff */
[----:B-1----:R-:W-:Y:S01]  /*144c0*/  LOP3.LUT R4, R0, 0x400, RZ, 0xc0, !PT ;  /* 0x0000040000047812 */ /* 0x002fe200078ec0ff */
[----:B------:R-:W-:Y:S01]  /*144d0*/  IMAD.SHL.U32 R0, R9, 0x10, RZ ;  /* 0x0000001009007824 */ /* 0x000fe200078e00ff */
[----:B------:R-:W-:-:S03]  /*144e0*/  LOP3.LUT R5, R2, 0x10, R9, 0xf8, !PT ;  /* 0x0000001002057812 */ /* 0x000fc600078ef809 */
[----:B------:R-:W-:Y:S01]  /*144f0*/  IMAD R4, R7, 0x800, R4 ;  /* 0x0000080007047824 */ /* 0x000fe200078e0204 */
[----:B------:R-:W-:Y:S02]  /*14500*/  LOP3.LUT R2, R0, 0x40, RZ, 0xc0, !PT ;  /* 0x0000004000027812 */ /* 0x000fe400078ec0ff */
[----:B------:R-:W-:-:S03]  /*14510*/  LOP3.LUT R5, R5, 0x70, R0, 0x78, !PT ;  /* 0x0000007005057812 */ /* 0x000fc600078e7800 */
[----:B------:R-:W-:Y:S01]  /*14520*/  IMAD R7, R7, 0x200, R2 ;  /* 0x0000020007077824 */ /* 0x000fe200078e0202 */
[----:B------:R-:W-:Y:S01]  /*14530*/  LOP3.LUT R2, R0, 0x1b0, RZ, 0xc0, !PT ;  /* 0x000001b000027812 */ /* 0x000fe200078ec0ff */
[----:B------:R-:W-:Y:S01]  /*14540*/  IMAD.IADD R6, R4, 0x1, R5 ;  /* 0x0000000104067824 */ /* 0x000fe200078e0205 */
[----:B------:R-:W-:Y:S02]  /*14550*/  SHF.R.U32.HI R5, RZ, 0x2, R8 ;  /* 0x00000002ff057819 */ /* 0x000fe40000011608 */
[----:B------:R-:W-:Y:S01]  /*14560*/  LOP3.LUT R2, R2, 0x30, R3, 0x78, !PT ;  /* 0x0000003002027812 */ /* 0x000fe200078e7803 */
[----:B------:R-:W-:Y:S01]  /*14570*/  IMAD.SHL.U32 R3, R9, 0x20, RZ ;  /* 0x0000002009037824 */ /* 0x000fe200078e00ff */
[----:B------:R-:W-:Y:S01]  /*14580*/  STL [R1+0x28], R6 ;  /* 0x0000280601007387 */ /* 0x000fe20000100800 */
[C---:B------:R-:W-:Y:S01]  /*14590*/  VIADD R4, R6.reuse, 0x40 ;  /* 0x0000004006047836 */ /* 0x040fe20000000000 */
[----:B------:R-:W-:Y:S01]  /*145a0*/  IADD3 R2, R17, R7, R2 ;  /* 0x0000000711027210 */ /* 0x000fe20007ffe002 */
[----:B------:R-:W-:Y:S01]  /*145b0*/  @P2 VIADD R4, R6, 0xffffffc0 ;  /* 0xffffffc006042836 */ /* 0x000fe20000000000 */
[----:B------:R-:W-:-:S02]  /*145c0*/  LOP3.LUT R3, R5, 0x60, R3, 0xf8, !PT ;  /* 0x0000006005037812 */ /* 0x000fc400078ef803 */
[----:B------:R-:W-:Y:S01]  /*145d0*/  LOP3.LUT R0, R0, 0x30, RZ, 0xc0, !PT ;  /* 0x0000003000007812 */ /* 0x000fe200078ec0ff */
[----:B------:R0:W-:Y:S04]  /*145e0*/  STL [R1+0x30], R2 ;  /* 0x0000300201007387 */ /* 0x0001e80000100800 */
[----:B------:R-:W-:Y:S01]  /*145f0*/  STL [R1+0x20], R4 ;  /* 0x0000200401007387 */ /* 0x000fe20000100800 */
[----:B0-----:R-:W-:-:S05]  /*14600*/  IMAD.MOV.U32 R2, RZ, RZ, 0x20 ;  /* 0x00000020ff027424 */ /* 0x001fca00078e00ff */
[----:B------:R-:W-:-:S05]  /*14610*/  SEL R2, R2, 0xffffffe0, !P1 ;  /* 0xffffffe002027807 */ /* 0x000fca0004800000 */
[C---:B------:R-:W-:Y:S02]  /*14620*/  IMAD.IADD R5, R2.reuse, 0x1, R6 ;  /* 0x0000000102057824 */ /* 0x040fe400078e0206 */
[----:B------:R-:W-:Y:S02]  /*14630*/  IMAD.IADD R3, R2, 0x1, R4 ;  /* 0x0000000102037824 */ /* 0x000fe400078e0204 */
[----:B------:R-:W-:Y:S01]  /*14640*/  IMAD.MOV.U32 R2, RZ, RZ, 0x1 ;  /* 0x00000001ff027424 */ /* 0x000fe200078e00ff */
[----:B------:R-:W-:Y:S04]  /*14650*/  STL [R1+0x24], R5 ;  /* 0x0000240501007387 */ /* 0x000fe80000100800 */
        /* <DEDUP_REMOVED lines=12> */
.L_x_4294:
[----:B------:R-:W-:Y:S01]  /*14720*/  ULDC.64 UR4, c[0x0][0xa28] ;  /* 0x00028a0000047ab9 */ /* 0x000fe20000000a00 */
[----:B------:R-:W-:Y:S01]  /*14730*/  IMAD.MOV.U32 R0, RZ, RZ, RZ ;  /* 0x000000ffff007224 */ /* 0x000fe200078e00ff */
[----:B------:R-:W-:Y:S01]  /*14740*/  UISETP.NE.U32.AND UP0, UPT, UR4, URZ, UPT ;  /* 0x0000003f0400728c */ /* 0x000fe2000bf05070 */
[----:B------:R-:W-:Y:S01]  /*14750*/  ULDC.64 UR8, c[0x0][0xa18] ;  /* 0x0002860000087ab9 */ /* 0x000fe20000000a00 */
[----:B------:R-:W-:Y:S02]  /*14760*/  ULDC.64 UR6, c[0x0][0xa00] ;  /* 0x0002800000067ab9 */ /* 0x000fe40000000a00 */
[----:B------:R-:W-:Y:S01]  /*14770*/  UISETP.NE.AND.EX UP0, UPT, UR5, URZ, UPT, UP0 ;  /* 0x0000003f0500728c */ /* 0x000fe2000bf05300 */
[----:B01----:R-:W-:Y:S01]  /*14780*/  IMAD.MOV.U32 R4, RZ, RZ, RZ ;  /* 0x000000ffff047224 */ /* 0x003fe200078e00ff */
        /* <DEDUP_REMOVED lines=53> */
.L_x_4216:
        /* <DEDUP_REMOVED lines=10> */
.L_x_4217:
        /* <DEDUP_REMOVED lines=9> */
.L_x_4218:
        /* <DEDUP_REMOVED lines=10> */
[----:B------:R-:W-:Y:S01]  /*14cb0*/  VIADD R0, R2, 0x7f ;  /* 0x0000007f02007836 */ /* 0x000fe20000000000 */
[----:B------:R0:W-:Y:S04]  /*14cc0*/  STL [R1+0x34], R2 ;  /* 0x0000340201007387 */ /* 0x0001e80000100800 */
        /* <DEDUP_REMOVED lines=10> */
[----:B0-----:R-:W-:Y:S11]  /*14d70*/  @!P1 BRA `(.L_x_4219) ;  /* 0x0000000000449947 */ /* 0x001ff60003800000 */
        /* <DEDUP_REMOVED lines=10> */
.L_x_4220:
[----:B------:R-:W-:-:S11]  /*14e20*/  UISETP.NE.AND UP1, UPT, UR5, 0x1, UPT ;  /* 0x000000010500788c */ /* 0x000fd6000bf25270 */
[----:B------:R-:W-:Y:S02]  /*14e30*/  @UP1 ULDC.64 UR12, c[0x0][0x9e8] ;  /* 0x00027a00000c1ab9 */ /* 0x000fe40000000a00 */
[----:B------:R-:W-:-:S04]  /*14e40*/  UIMAD.WIDE.U32 UR6, UR8, UR12, URZ ;  /* 0x0000000c080672a5 */ /* 0x000fc8000f8e003f */
[----:B------:R-:W-:-:S12]  /*14e50*/  @UP1 USHF.R.U32.HI UR8, URZ, UR13, UR7 ;  /* 0x0000000d3f081299 */ /* 0x000fd80008011607 */
.L_x_4221:
[----:B------:R-:W-:-:S04]  /*14e60*/  UIMAD UR8, UR8, UR5, UR5 ;  /* 0x00000005080872a4 */ /* 0x000fc8000f8e0205 */
[----:B------:R-:W-:-:S04]  /*14e70*/  UISETP.LT.AND UP1, UPT, UR4, UR8, UPT ;  /* 0x000000080400728c */ /* 0x000fc8000bf21270 */
[----:B------:R-:W-:-:S12]  /*14e80*/  USEL UR4, UR4, UR8, UP1 ;  /* 0x0000000804047287 */ /* 0x000fd80008800000 */
.L_x_4219:
        /* <DEDUP_REMOVED lines=31> */
.L_x_4223:
[----:B------:R-:W-:-:S11]  /*15080*/  UISETP.NE.AND UP0, UPT, UR5, 0x1, UPT ;  /* 0x000000010500788c */ /* 0x000fd6000bf05270 */
[----:B------:R-:W-:Y:S02]  /*15090*/  @UP0 ULDC.64 UR10, c[0x0][0x9e8] ;  /* 0x00027a00000a0ab9 */ /* 0x000fe40000000a00 */
[----:B------:R-:W-:-:S04]  /*150a0*/  UIMAD.WIDE.U32 UR6, UR8, UR10, URZ ;  /* 0x0000000a080672a5 */ /* 0x000fc8000f8e003f */
[----:B------:R-:W-:-:S12]  /*150b0*/  @UP0 USHF.R.U32.HI UR8, URZ, UR11, UR7 ;  /* 0x0000000b3f080299 */ /* 0x000fd80008011607 */
.L_x_4224:
[----:B------:R-:W-:-:S06]  /*150c0*/  UIMAD UR5, UR8, UR5, URZ ;  /* 0x00000005080572a4 */ /* 0x000fcc000f8e023f */
[----:B------:R-:W-:-:S07]  /*150d0*/  VIMNMX R0, R0, UR5, !PT ;  /* 0x0000000500007c48 */ /* 0x000fce000ffe0100 */
.L_x_4222:
        /* <DEDUP_REMOVED lines=26> */
.L_x_4226:
        /* <DEDUP_REMOVED lines=20> */
.L_x_4229:
[----:B------:R-:W-:Y:S05]  /*153c0*/  BSYNC B6 ;  /* 0x0000000000067941 */ /* 0x000fea0003800000 */
.L_x_4228:
        /* <DEDUP_REMOVED lines=24> */
.L_x_4231:
[----:B------:R-:W-:Y:S05]  /*15550*/  BSYNC B6 ;  /* 0x0000000000067941 */ /* 0x000fea0003800000 */
.L_x_4230:
        /* <DEDUP_REMOVED lines=20> */
.L_x_4233:
[----:B------:R-:W-:Y:S05]  /*156a0*/  BSYNC B6 ;  /* 0x0000000000067941 */ /* 0x000fea0003800000 */
.L_x_4232:
        /* <DEDUP_REMOVED lines=19> */
.L_x_4235:
[----:B------:R-:W-:Y:S05]  /*157e0*/  BSYNC B6 ;  /* 0x0000000000067941 */ /* 0x000fea0003800000 */
.L_x_4234:
        /* <DEDUP_REMOVED lines=8> */
[----:B------:R-:W-:Y:S01]  /*15870*/  IMAD.U32 R3, RZ, RZ, UR5 ;  /* 0x00000005ff037e24 */ /* 0x000fe2000f8e00ff */
[----:B------:R-:W1:Y:S01]  /*15880*/  S2R R0, SR_TID.X ;  /* 0x0000000000007919 */ /* 0x000e620000002100 */
[----:B------:R-:W-:-:S03]  /*15890*/  ULDC.64 UR4, c[0x0][0xa08] ;  /* 0x0002820000047ab9 */ /* 0x000fc60000000a00 */
[----:B------:R2:W3:Y:S02]  /*158a0*/  @P0 LDG.E R8, desc[UR52][R2.64] ;  /* 0x0000003402080981 */ /* 0x0004e4000c1e1900 */
[----:B--2---:R-:W2:Y:S01]  /*158b0*/  LDC.64 R2, c[0x0][0x418] ;  /* 0x00010600ff027b82 */ /* 0x004ea20000000a00 */
[----:B-1----:R-:W-:-:S04]  /*158c0*/  SHF.R.U32.HI R0, RZ, 0x5, R0 ;  /* 0x00000005ff007819 */ /* 0x002fc80000011600 */
[----:B------:R-:W-:Y:S02]  /*158d0*/  LOP3.LUT R0, R0, 0x3, RZ, 0xc0, !PT ;  /* 0x0000000300007812 */ /* 0x000fe400078ec0ff */
[----:B--2---:R-:W-:Y:S01]  /*158e0*/  LOP3.LUT P0, RZ, R2, UR4, RZ, 0xfc, !PT ;  /* 0x0000000402ff7c12 */ /* 0x004fe2000f80fcff */
[----:B------:R-:W-:-:S03]  /*158f0*/  UMOV UR4, 0xffffffff ;  /* 0xffffffff00047882 */ /* 0x000fc60000000000 */
[----:B------:R-:W-:Y:S02]  /*15900*/  LOP3.LUT P0, RZ, R3, UR5, RZ, 0xfc, P0 ;  /* 0x0000000503ff7c12 */ /* 0x000fe4000800fcff */
[----:B---3--:R-:W-:Y:S01]  /*15910*/  SHF.R.S32.HI R9, RZ, 0x1f, R8 ;  /* 0x0000001fff097819 */ /* 0x008fe20000011408 */
[----:B------:R1:W-:Y:S01]  /*15920*/  STL [R1+0x8], R8 ;  /* 0x0000080801007387 */ /* 0x0003e20000100800 */
[----:B0-----:R-:W-:-:S03]  /*15930*/  SEL R16, R8, RZ, !P0 ;  /* 0x000000ff08107207 */ /* 0x001fc60004000000 */
[----:B------:R1:W-:Y:S01]  /*15940*/  STL [R1+0x14], R9 ;  /* 0x0000140901007387 */ /* 0x0003e20000100800 */
[----:B------:R-:W-:Y:S05]  /*15950*/  BRA.DIV UR4, `(.L_x_4236) ;  /* 0x0000004604807947 */ /* 0x000fea000b800000 */
[----:B------:R0:W2:Y:S02]  /*15960*/  SHFL.IDX PT, R14, R0, RZ, 0x1f ;  /* 0x00001fff000e7589 */ /* 0x0000a400000e0000 */
.L_x_4313:
        /* <DEDUP_REMOVED lines=12> */
.L_x_4316:
        /* <DEDUP_REMOVED lines=21> */
.L_x_4239:
[----:B0-----:R-:W2:Y:S04]  /*15b80*/  LDL R3, [R1] ;  /* 0x0000000001037983 */ /* 0x001ea80000100800 */
        /* <DEDUP_REMOVED lines=8> */
.L_x_4317:
        /* <DEDUP_REMOVED lines=8> */
.L_x_4241:
[----:B------:R-:W2:Y:S04]  /*15c90*/  LDL R2, [R1] ;  /* 0x0000000001027983 */ /* 0x000ea80000100800 */
        /* <DEDUP_REMOVED lines=9> */
[----:B------:R-:W-:Y:S01]  /*15d30*/  UMOV UR20, UR36 ;  /* 0x0000002400147c82 */ /* 0x000fe20008000000 */
[----:B------:R-:W-:Y:S01]  /*15d40*/  UMOV UR10, 0x80 ;  /* 0x00000080000a7882 */ /* 0x000fe20000000000 */
[----:B------:R-:W-:-:S03]  /*15d50*/  UMOV UR12, UR36 ;  /* 0x00000024000c7c82 */ /* 0x000fc60008000000 */
[----:B------:R-:W-:Y:S02]  /*15d60*/  UIADD3 UR33, UR33, 0x2a870, URZ ;  /* 0x0002a87021217890 */ /* 0x000fe4000fffe03f */
[----:B------:R-:W-:Y:S01]  /*15d70*/  UMOV UR21, UR37 ;  /* 0x0000002500157c82 */ /* 0x000fe20008000000 */
[----:B------:R-:W-:-:S04]  /*15d80*/  UMOV UR13, UR37 ;  /* 0x00000025000d7c82 */ /* 0x000fc80008000000 */
[----:B------:R-:W-:Y:S01]  /*15d90*/  UMOV UR17, UR33 ;  /* 0x0000002100117c82 */ /* 0x000fe20008000000 */
[----:B------:R-:W-:Y:S01]  /*15da0*/  UMOV UR9, UR33 ;  /* 0x0000002100097c82 */ /* 0x000fe20008000000 */
[----:B--2---:R-:W-:Y:S02]  /*15db0*/  IMAD R2, R2, 0x6000, R17 ;  /* 0x0000600002027824 */ /* 0x004fe400078e0211 */
[----:B---3--:R-:W-:-:S03]  /*15dc0*/  IMAD R0, R0, 0x80, R5 ;  /* 0x0000008000007824 */ /* 0x008fc600078e0205 */
[----:B------:R-:W-:Y:S02]  /*15dd0*/  R2UR UR8, R2 ;  /* 0x00000000020872ca */ /* 0x000fe400000e0000 */
[----:B------:R-:W-:-:S11]  /*15de0*/  R2UR UR35, R0 ;  /* 0x00000000002372ca */ /* 0x000fd600000e0000 */
[----:B------:R-:W-:Y:S02]  /*15df0*/  UIADD3 UR32, UR8, 0xc400, URZ ;  /* 0x0000c40008207890 */ /* 0x000fe4000fffe03f */
[----:B------:R-:W-:Y:S02]  /*15e00*/  UIADD3 UR16, UR8, 0xe400, URZ ;  /* 0x0000e40008107890 */ /* 0x000fe4000fffe03f */
[----:B------:R-:W-:Y:S01]  /*15e10*/  UIADD3 UR8, UR8, 0x10400, URZ ;  /* 0x0001040008087890 */ /* 0x000fe2000fffe03f */
[----:B------:R-:W-:Y:S01]  /*15e20*/  UMOV UR19, UR35 ;  /* 0x0000002300137c82 */ /* 0x000fe20008000000 */
[----:B------:R-:W-:-:S03]  /*15e30*/  UMOV UR11, UR35 ;  /* 0x00000023000b7c82 */ /* 0x000fc60008000000 */
[----:B------:R1:W-:Y:S02]  /*15e40*/  UTMALDG.4D [UR32], [UR4], desc[UR6] ;  /* 0x00000620040075b4 */ /* 0x0003e40008019000 */
[----:B------:R1:W-:Y:S02]  /*15e50*/  UTMALDG.4D [UR16], [UR4], desc[UR6] ;  /* 0x00000610040075b4 */ /* 0x0003e40008019000 */
[----:B------:R1:W-:Y:S01]  /*15e60*/  UTMALDG.4D [UR8], [UR4], desc[UR6] ;  /* 0x00000608040075b4 */ /* 0x0003e20008019000 */
[----:B------:R-:W2:Y:S02]  /*15e70*/  SYNCS.PHASECHK.TRANS64.TRYWAIT P0, [R3+URZ+0x2a840], R4 ;  /* 0x02a84004030075a7 */ /* 0x000ea4000800017f */
[----:B-12---:R-:W-:Y:S05]  /*15e80*/  @!P0 BRA `(.L_x_4242) ;  /* 0x0000004000888947 */ /* 0x006fea0003800000 */
.L_x_4318:
        /* <DEDUP_REMOVED lines=8> */
.L_x_4243:
        /* <DEDUP_REMOVED lines=33> */
.L_x_4237:
[----:B------:R-:W-:Y:S05]  /*16120*/  WARPSYNC.ALL ;  /* 0x0000000000007948 */ /* 0x000fea0003800000 */
[----:B0-----:R-:W-:Y:S01]  /*16130*/  VIADD R0, R17, 0x18400 ;  /* 0x0001840011007836 */ /* 0x001fe20000000000 */
[----:B---3--:R-:W-:Y:S01]  /*16140*/  USHF.R.S32.HI UR4, URZ, 0x1f, UR45 ;  /* 0x0000001f3f047899 */ /* 0x008fe2000801142d */
        /* <DEDUP_REMOVED lines=25> */
.L_x_4245:
[----:B------:R-:W-:Y:S05]  /*162e0*/  BSYNC B6 ;  /* 0x0000000000067941 */ /* 0x000fea0003800000 */
.L_x_4244:
[----:B------:R-:W2:Y:S01]  /*162f0*/  LDL R11, [R1+0x34] ;  /* 0x00003400010b7983 */ /* 0x000ea20000100800 */
[----:B-1----:R-:W0:Y:S01]  /*16300*/  LDC R8, c[0x0][0x448] ;  /* 0x00011200ff087b82 */ /* 0x002e220000000800 */
[----:B------:R-:W1:Y:S01]  /*16310*/  S2R R2, SR_TID.X ;  /* 0x0000000000027919 */ /* 0x000e620000002100 */
[----:B------:R-:W-:Y:S01]  /*16320*/  USHF.R.S32.HI UR4, URZ, 0x1f, UR36 ;  /* 0x0000001f3f047899 */ /* 0x000fe20008011424 */
[----:B------:R-:W-:Y:S01]  /*16330*/  ULDC.64 UR10, c[0x0][0xa00] ;  /* 0x00028000000a7ab9 */ /* 0x000fe20000000a00 */
[----:B------:R-:W-:Y:S01]  /*16340*/  ULDC.64 UR8, c[0x0][0x2d8] ;  /* 0x0000b60000087ab9 */ /* 0x000fe20000000a00 */
[----:B0-----:R-:W-:Y:S01]  /*16350*/  ISETP.NE.AND P0, PT, R8, 0x1, PT ;  /* 0x000000010800780c */ /* 0x001fe20003f05270 */
[----:B------:R-:W-:Y:S01]  /*16360*/  USHF.R.S32.HI UR6, URZ, 0x1f, UR44 ;  /* 0x0000001f3f067899 */ /* 0x000fe2000801142c */
[----:B-1----:R-:W-:-:S11]  /*16370*/  LOP3.LUT R0, R2, 0x7f, RZ, 0xc0, !PT ;  /* 0x0000007f02007812 */ /* 0x002fd600078ec0ff */
[----:B------:R-:W0:Y:S01]  /*16380*/  @P0 LDC R3, c[0x0][0x44c] ;  /* 0x00011300ff030b82 */ /* 0x000e220000000800 */
[----:B------:R-:W-:Y:S01]  /*16390*/  IMAD.SHL.U32 R2, R2, 0x20, RZ ;  /* 0x0000002002027824 */ /* 0x000fe200078e00ff */
[----:B------:R-:W-:-:S06]  /*163a0*/  SHF.R.U32.HI R0, RZ, 0x2, R0 ;  /* 0x00000002ff007819 */ /* 0x000fcc0000011600 */
[----:B------:R-:W1:Y:S01]  /*163b0*/  @P0 LDC R4, c[0x0][0x450] ;  /* 0x00011400ff040b82 */ /* 0x000e620000000800 */
[----:B------:R-:W-:Y:S01]  /*163c0*/  UISETP.NE.U32.AND UP0, UPT, UR10, URZ, UPT ;  /* 0x0000003f0a00728c */ /* 0x000fe2000bf05070 */
[----:B------:R-:W-:Y:S01]  /*163d0*/  LOP3.LUT R2, R0, 0x60, R2, 0xf8, !PT ;  /* 0x0000006000027812 */ /* 0x000fe200078ef802 */
[----:B------:R-:W-:Y:S01]  /*163e0*/  UIMAD UR7, UR4, UR8, URZ ;  /* 0x00000008040772a4 */ /* 0x000fe2000f8e023f */
[----:B------:R-:W3:Y:S01]  /*163f0*/  S2R R9, SR_TID.X ;  /* 0x0000000000097919 */ /* 0x000ee20000002100 */
[----:B------:R-:W-:Y:S01]  /*16400*/  UISETP.NE.AND.EX UP0, UPT, UR11, URZ, UPT, UP0 ;  /* 0x0000003f0b00728c */ /* 0x000fe2000bf05300 */
[----:B------:R-:W-:Y:S01]  /*16410*/  UMOV UR4, UR48 ;  /* 0x0000003000047c82 */ /* 0x000fe20008000000 */
[----:B------:R-:W-:Y:S01]  /*16420*/  UMOV UR5, UR37 ;  /* 0x0000002500057c82 */ /* 0x000fe20008000000 */
[----:B------:R-:W-:Y:S02]  /*16430*/  UIMAD UR7, UR36, UR9, UR7 ;  /* 0x00000009240772a4 */ /* 0x000fe4000f8e0207 */
[----:B------:R-:W-:-:S02]  /*16440*/  UIMAD.WIDE.U32 UR4, UR36, UR8, UR4 ;  /* 0x00000008240472a5 */ /* 0x000fc4000f8e0004 */
[----:B------:R-:W-:Y:S01]  /*16450*/  USEL UR6, UR6, URZ, !UP0 ;  /* 0x0000003f06067287 */ /* 0x000fe2000c000000 */
[----:B------:R-:W-:Y:S01]  /*16460*/  ULDC.64 UR8, c[0x0][0x2e0] ;  /* 0x0000b80000087ab9 */ /* 0x000fe20000000a00 */
[----:B------:R-:W-:Y:S02]  /*16470*/  UIADD3 UR5, UR5, UR7, URZ ;  /* 0x0000000705057290 */ /* 0x000fe4000fffe03f */
[----:B------:R-:W-:Y:S02]  /*16480*/  USEL UR7, UR44, URZ, !UP0 ;  /* 0x0000003f2c077287 */ /* 0x000fe4000c000000 */
[----:B------:R-:W-:Y:S02]  /*16490*/  UIMAD UR6, UR6, UR8, URZ ;  /* 0x00000008060672a4 */ /* 0x000fe4000f8e023f */
[----:B------:R-:W-:Y:S02]  /*164a0*/  UIMAD.WIDE.U32 UR4, UR7, UR8, UR4 ;  /* 0x00000008070472a5 */ /* 0x000fe4000f8e0004 */
[----:B------:R-:W-:-:S04]  /*164b0*/  UIMAD UR6, UR7, UR9, UR6 ;  /* 0x00000009070672a4 */ /* 0x000fc8000f8e0206 */
[----:B------:R-:W-:Y:S01]  /*164c0*/  UIADD3 UR6, UR5, UR6, URZ ;  /* 0x0000000605067290 */ /* 0x000fe2000fffe03f */
[----:B------:R-:W-:Y:S02]  /*164d0*/  IMAD.U32 R6, RZ, RZ, UR4 ;  /* 0x00000004ff067e24 */ /* 0x000fe4000f8e00ff */
[----:B------:R-:W-:Y:S01]  /*164e0*/  IMAD.U32 R7, RZ, RZ, UR5 ;  /* 0x00000005ff077e24 */ /* 0x000fe2000f8e00ff */
[----:B------:R-:W-:Y:S01]  /*164f0*/  ULDC.64 UR4, c[0x0][0x2d0] ;  /* 0x0000b40000047ab9 */ /* 0x000fe20000000a00 */
[----:B---3--:R-:W-:-:S05]  /*16500*/  IMAD.SHL.U32 R9, R9, 0x10, RZ ;  /* 0x0000001009097824 */ /* 0x008fca00078e00ff */
[----:B------:R-:W-:-:S04]  /*16510*/  LOP3.LUT R9, R9, 0x30, RZ, 0xc0, !PT ;  /* 0x0000003009097812 */ /* 0x000fc800078ec0ff */
[C---:B------:R-:W-:Y:S02]  /*16520*/  LOP3.LUT R12, R9.reuse, 0x40, RZ, 0xfc, !PT ;  /* 0x00000040090c7812 */ /* 0x040fe400078efcff */
[----:B------:R-:W-:Y:S01]  /*16530*/  LOP3.LUT R9, R9, 0x80, RZ, 0xfc, !PT ;  /* 0x0000008009097812 */ /* 0x000fe200078efcff */
[----:B--2---:R-:W-:-:S04]  /*16540*/  IMAD.IADD R2, R2, 0x1, R11 ;  /* 0x0000000102027824 */ /* 0x004fc800078e020b */
[----:B0-----:R-:W-:-:S04]  /*16550*/  @P0 IMAD.HI.U32 R3, R2, R3, RZ ;  /* 0x0000000302030227 */ /* 0x001fc800078e00ff */
[----:B------:R-:W-:Y:S01]  /*16560*/  IMAD.MOV.U32 R0, RZ, RZ, R2 ;  /* 0x000000ffff007224 */ /* 0x000fe200078e0002 */
[----:B-1----:R-:W-:-:S04]  /*16570*/  @P0 SHF.R.U32.HI R0, RZ, R4, R3 ;  /* 0x00000004ff000219 */ /* 0x002fc80000011603 */
[--C-:B------:R-:W-:Y:S01]  /*16580*/  SHF.R.S32.HI R5, RZ, 0x1f, R0.reuse ;  /* 0x0000001fff057819 */ /* 0x100fe20000011400 */
[----:B------:R-:W-:Y:S02]  /*16590*/  IMAD.MOV R4, RZ, RZ, -R0 ;  /* 0x000000ffff047224 */ /* 0x000fe400078e0a00 */
[----:B------:R-:W-:Y:S02]  /*165a0*/  IMAD.U32 R3, RZ, RZ, UR6 ;  /* 0x00000006ff037e24 */ /* 0x000fe4000f8e00ff */
[----:B------:R-:W-:Y:S02]  /*165b0*/  IMAD R4, R8, R4, R2 ;  /* 0x0000000408047224 */ /* 0x000fe400078e0202 */
[----:B------:R-:W-:Y:S02]  /*165c0*/  IMAD.MOV.U32 R2, RZ, RZ, R6 ;  /* 0x000000ffff027224 */ /* 0x000fe400078e0006 */
[----:B------:R-:W-:Y:S02]  /*165d0*/  IMAD R5, R5, UR4, RZ ;  /* 0x0000000405057c24 */ /* 0x000fe4000f8e02ff */
[----:B------:R-:W-:-:S04]  /*165e0*/  IMAD.WIDE.U32 R2, R0, UR4, R2 ;  /* 0x0000000400027c25 */ /* 0x000fc8000f8e0002 */
[----:B------:R-:W-:Y:S01]  /*165f0*/  IMAD R0, R0, UR5, R5 ;  /* 0x0000000500007c24 */ /* 0x000fe2000f8e0205 */
        /* <DEDUP_REMOVED lines=19> */
[----:B------:R-:W2:Y:S01]  /*16730*/  LDL.LU R11, [R1+0x34] ;  /* 0x00003400010b7983 */ /* 0x000ea20000300800 */
[----:B------:R-:W0:Y:S03]  /*16740*/  S2R R5, SR_TID.X ;  /* 0x0000000000057919 */ /* 0x000e260000002100 */
[----:B------:R-:W1:Y:S01]  /*16750*/  SHFL.IDX PT, R7, R4, RZ, 0x1c1f ;  /* 0x001c1fff04077589 */ /* 0x000e6200000e0000 */
[----:B------:R-:W-:-:S03]  /*16760*/  IMAD R2, R8, UR42, RZ ;  /* 0x0000002a08027c24 */ /* 0x000fc6000f8e02ff */
[----:B------:R-:W3:Y:S01]  /*16770*/  SHFL.IDX PT, R6, R3, RZ, 0x1c1f ;  /* 0x001c1fff03067589 */ /* 0x000ee200000e0000 */
[----:B0-----:R-:W-:-:S04]  /*16780*/  LOP3.LUT R5, R5, 0x7f, RZ, 0xc0, !PT ;  /* 0x0000007f05057812 */ /* 0x001fc800078ec0ff */
[----:B------:R-:W-:-:S05]  /*16790*/  SHF.R.U32.HI R5, RZ, 0x2, R5 ;  /* 0x00000002ff057819 */ /* 0x000fca0000011605 */
[----:B--2---:R-:W-:-:S05]  /*167a0*/  IMAD.IADD R0, R5, 0x1, R11 ;  /* 0x0000000105007824 */ /* 0x004fca00078e020b */
[----:B------:R-:W-:-:S13]  /*167b0*/  ISETP.GE.AND P4, PT, R0, R2, PT ;  /* 0x000000020000720c */ /* 0x000fda0003f86270 */
[----:B-1----:R-:W-:-:S05]  /*167c0*/  @!P4 IADD3 R7, P3, R10, R7, RZ ;  /* 0x000000070a07c210 */ /* 0x002fca0007f7e0ff */
[----:B---3--:R-:W-:-:S05]  /*167d0*/  @!P4 IMAD.X R6, RZ, RZ, R6, P3 ;  /* 0x000000ffff06c224 */ /* 0x008fca00018e0606 */
[----:B------:R-:W-:Y:S01]  /*167e0*/  @!P4 LOP3.LUT R7, R7, R6, RZ, 0x3c, !PT ;  /* 0x000000060707c212 */ /* 0x000fe200078e3cff */
[----:B------:R-:W-:-:S03]  /*167f0*/  VIADD R5, R0, 0x20 ;  /* 0x0000002000057836 */ /* 0x000fc60000000000 */
[----:B------:R-:W-:Y:S02]  /*16800*/  @!P4 LOP3.LUT R6, R7, R6, RZ, 0x3c, !PT ;  /* 0x000000060706c212 */ /* 0x000fe400078e3cff */
[----:B------:R-:W-:Y:S02]  /*16810*/  ISETP.GE.AND P3, PT, R5, R2, PT ;  /* 0x000000020500720c */ /* 0x000fe40003f66270 */
[----:B------:R-:W-:Y:S01]  /*16820*/  @!P4 LOP3.LUT R7, R7, R6, RZ, 0x3c, !PT ;  /* 0x000000060707c212 */ /* 0x000fe200078e3cff */
[----:B------:R-:W0:Y:S04]  /*16830*/  SHFL.IDX PT, R5, R4, 0x1, 0x1c1f ;  /* 0x003c1f0004057f89 */ /* 0x000e2800000e0000 */
[----:B-----5:R-:W-:Y:S04]  /*16840*/  @!P4 LDGSTS.E.BYPASS.LTC128B.128 [R9+0x18400], desc[UR52][R6.64], !P0 ;  /* 0x184000000609cfae */ /* 0x020fe8000c101d74 */
[----:B------:R-:W-:Y:S04]  /*16850*/  @!P4 LDGSTS.E.BYPASS.LTC128B.128 [R9+0x1a400], desc[UR52][R6.64+0x40], !P1 ;  /* 0x1a4000400609cfae */ /* 0x000fe8000c901d74 */
[----:B------:R1:W-:Y:S04]  /*16860*/  @!P4 LDGSTS.E.BYPASS.LTC128B.128 [R9+0x1c400], desc[UR52][R6.64+0x80], !P2 ;  /* 0x1c4000800609cfae */ /* 0x0003e8000d101d74 */
[----:B-1----:R-:W1:Y:S01]  /*16870*/  SHFL.IDX PT, R6, R3, 0x1, 0x1c1f ;  /* 0x003c1f0003067f89 */ /* 0x002e6200000e0000 */
[----:B0-----:R-:W-:-:S05]  /*16880*/  @!P3 IADD3 R5, P4, R10, R5, RZ ;  /* 0x000000050a05b210 */ /* 0x001fca0007f9e0ff */
[----:B-1----:R-:W-:-:S04]  /*16890*/  @!P3 IMAD.X R6, RZ, RZ, R6, P4 ;  /* 0x000000ffff06b224 */ /* 0x002fc800020e0606 */
[----:B------:R-:W-:Y:S02]  /*168a0*/  @!P3 IMAD.MOV.U32 R7, RZ, RZ, R6 ;  /* 0x000000ffff07b224 */ /* 0x000fe400078e0006 */
[----:B------:R-:W-:Y:S02]  /*168b0*/  @!P3 IMAD.MOV.U32 R6, RZ, RZ, R5 ;  /* 0x000000ffff06b224 */ /* 0x000fe400078e0005 */
[----:B------:R-:W-:-:S03]  /*168c0*/  VIADD R5, R0, 0x40 ;  /* 0x0000004000057836 */ /* 0x000fc60000000000 */
        /* <DEDUP_REMOVED lines=10> */
[----:B------:R-:W1:Y:S04]  /*16970*/  SHFL.IDX PT, R4, R4, 0x3, 0x1c1f ;  /* 0x007c1f0004047f89 */ /* 0x000e6800000e0000 */
[----:B------:R2:W-:Y:S04]  /*16980*/  @!P3 LDGSTS.E.BYPASS.LTC128B.128 [R9+0x19400], desc[UR52][R6.64], !P0 ;  /* 0x194000000609bfae */ /* 0x0005e8000c101d74 */
[----:B------:R2:W-:Y:S04]  /*16990*/  @!P3 LDGSTS.E.BYPASS.LTC128B.128 [R9+0x1b400], desc[UR52][R6.64+0x40], !P1 ;  /* 0x1b4000400609bfae */ /* 0x0005e8000c901d74 */
[----:B------:R2:W-:Y:S04]  /*169a0*/  @!P3 LDGSTS.E.BYPASS.LTC128B.128 [R9+0x1d400], desc[UR52][R6.64+0x80], !P2 ;  /* 0x1d4000800609bfae */ /* 0x0005e8000d101d74 */
[----:B------:R-:W3:Y:S02]  /*169b0*/  SHFL.IDX PT, R3, R3, 0x3, 0x1c1f ;  /* 0x007c1f0003037f89 */ /* 0x000ee400000e0000 */
.L_x_4327:
[----:B------:R-:W-:Y:S01]  /*169c0*/  VIADD R0, R0, 0x60 ;  /* 0x0000006000007836 */ /* 0x000fe20000000000 */
[----:B------:R-:W-:Y:S04]  /*169d0*/  BSSY B0, `(.L_x_4247) ;  /* 0x000000b000007945 */ /* 0x000fe80003800000 */
[----:B------:R-:W-:-:S13]  /*169e0*/  ISETP.GE.AND P3, PT, R0, R2, PT ;  /* 0x000000020000720c */ /* 0x000fda0003f66270 */
[----:B------:R-:W-:Y:S05]  /*169f0*/  @P3 BRA `(.L_x_4248) ;  /* 0x0000000000203947 */ /* 0x000fea0003800000 */
[----:B-1----:R-:W-:-:S05]  /*16a00*/  IADD3 R2, P3, R10, R4, RZ ;  /* 0x000000040a027210 */ /* 0x002fca0007f7e0ff */
[----:B---3--:R-:W-:-:S05]  /*16a10*/  IMAD.X R3, RZ, RZ, R3, P3 ;  /* 0x000000ffff037224 */ /* 0x008fca00018e0603 */
[----:B------:R-:W-:Y:S01]  /*16a20*/  @!PT LDS RZ, [RZ] ;  /* 0x00000000fffff984 */ /* 0x000fe20000000800 */
[----:B------:R-:W-:Y:S01]  /*16a30*/  @!PT LDS RZ, [RZ] ;  /* 0x00000000fffff984 */ /* 0x000fe20000000800 */
[----:B------:R-:W-:Y:S01]  /*16a40*/  @!PT LDS RZ, [RZ] ;  /* 0x00000000fffff984 */ /* 0x000fe20000000800 */
[----:B------:R4:W-:Y:S04]  /*16a50*/  LDGSTS.E.BYPASS.LTC128B.128 [R9+0x19c00], desc[UR52][R2.64], !P0 ;  /* 0x19c0000002097fae */ /* 0x0009e8000c101d74 */
[----:B------:R4:W-:Y:S04]  /*16a60*/  LDGSTS.E.BYPASS.LTC128B.128 [R9+0x1bc00], desc[UR52][R2.64+0x40], !P1 ;  /* 0x1bc0004002097fae */ /* 0x0009e8000c901d74 */
[----:B------:R4:W-:Y:S02]  /*16a70*/  LDGSTS.E.BYPASS.LTC128B.128 [R9+0x1dc00], desc[UR52][R2.64+0x80], !P2 ;  /* 0x1dc0008002097fae */ /* 0x0009e4000d101d74 */
.L_x_4248:
[----:B------:R-:W-:Y:S05]  /*16a80*/  BSYNC B0 ;  /* 0x0000000000007941 */ /* 0x000fea0003800000 */
.L_x_4247:
[----:B------:R-:W-:Y:S01]  /*16a90*/  NOP ;  /* 0x0000000000007918 */ /* 0x000fe20000000000 */
[----:B------:R-:W-:-:S13]  /*16aa0*/  PLOP3.LUT P0, PT, PT, PT, PT, 0x80, 0x0 ;  /* 0x000000000000781c */ /* 0x000fda0003f0f070 */
.L_x_4249:
[----:B------:R-:W-:Y:S02]  /*16ab0*/  PLOP3.LUT P1, PT, P1, P0, PT, 0xa2, 0x0 ;  /* 0x000000000000781c */ /* 0x000fe40000f21472 */
[----:B------:R-:W-:-:S08]  /*16ac0*/  @P0 R2UR P1, UR4, R17 ;  /* 0x00000000110402ca */ /* 0x000fd00000020000 */
[----:B------:R-:W-:-:S05]  /*16ad0*/  @P0 PLOP3.LUT P0, PT, P1, PT, PT, 0x80, 0x0 ;  /* 0x000000000000081c */ /* 0x000fca0000f0f070 */
[----:B------:R-:W-:Y:S01]  /*16ae0*/  @!P1 SYNCS.ARRIVE.TRANS64.RED.A0T1 RZ, [UR4+0x2a800], RZ ;  /* 0x02a800ffffff99a7 */ /* 0x000fe20008200404 */
[----:B------:R-:W-:Y:S07]  /*16af0*/  @!P1 ARRIVES.LDGSTSBAR.64.TRANSCNT [UR4+0x2a800] ;  /* 0x02a80000ff0099b0 */ /* 0x000fee0008000a84 */
[----:B------:R-:W-:Y:S05]  /*16b00*/  @P0 BRA.U.ANY `(.L_x_4249) ;  /* 0xfffffffd00e80947 */ /* 0x000fea000393ffff */
[----:B----4-:R-:W4:Y:S02]  /*16b10*/  LDL.LU R2, [R1+0x38] ;  /* 0x0000380001027983 */ /* 0x010f240000300800 */
[----:B----4-:R-:W-:-:S05]  /*16b20*/  VIADD R2, R2, 0x1 ;  /* 0x0000000102027836 */ /* 0x010fca0000000000 */
        /* <DEDUP_REMOVED lines=8> */
[----:B------:R-:W5:Y:S03]  /*16bb0*/  SYNCS.PHASECHK.TRANS64.TRYWAIT P0, [R17+URZ+0x2a820], R0 ;  /* 0x02a82000110075a7 */ /* 0x000f66000800017f */
[----:B----45:R-:W-:Y:S05]  /*16bc0*/  @!P0 BRA `(.L_x_4251) ;  /* 0x0000003800b88947 */ /* 0x030fea0003800000 */
.L_x_4328:
[----:B------:R-:W-:Y:S05]  /*16bd0*/  BSYNC B0 ;  /* 0x0000000000007941 */ /* 0x000fea0003800000 */
.L_x_4250:
[----:B------:R-:W5:Y:S01]  /*16be0*/  LDL R2, [R1+0x18] ;  /* 0x0000180001027983 */ /* 0x000f620000100800 */
[----:B------:R-:W-:-:S06]  /*16bf0*/  UIADD3 UR4, UR40, -0x2, URZ ;  /* 0xfffffffe28047890 */ /* 0x000fcc000fffe03f */
[----:B-----5:R-:W-:-:S13]  /*16c00*/  ISETP.LE.AND P0, PT, R2, UR4, PT ;  /* 0x0000000402007c0c */ /* 0x020fda000bf03270 */
[----:B------:R-:W-:Y:S05]  /*16c10*/  @!P0 BRA `(.L_x_4252) ;  /* 0x0000001400188947 */ /* 0x000fea0003800000 */
[----:B----4-:R4:W5:Y:S04]  /*16c20*/  LDL.LU R0, [R1] ;  /* 0x0000000001007983 */ /* 0x0109680000300800 */
[----:B---3--:R4:W5:Y:S01]  /*16c30*/  LDL.LU R3, [R1+0x4] ;  /* 0x0000040001037983 */ /* 0x0089620000300800 */
[----:B------:R-:W-:-:S07]  /*16c40*/  IMAD.U32 R2, RZ, RZ, UR4 ;  /* 0x00000004ff027e24 */ /* 0x000fce000f8e00ff */
.L_x_4276:
[----:B-1----:R-:W3:Y:S01]  /*16c50*/  LDL R4, [R1+0xc] ;  /* 0x00000c0001047983 */ /* 0x002ee20000100800 */
[----:B-----5:R-:W-:Y:S01]  /*16c60*/  VIADD R5, R0, 0x1 ;  /* 0x0000000100057836 */ /* 0x020fe20000000000 */
[----:B------:R-:W-:Y:S05]  /*16c70*/  YIELD ;  /* 0x0000000000007946 */ /* 0x000fea0003800000 */
[C---:B------:R-:W-:Y:S01]  /*16c80*/  ISETP.NE.AND P0, PT, R5.reuse, 0x2, PT ;  /* 0x000000020500780c */ /* 0x040fe20003f05270 */
[----:B------:R-:W-:Y:S03]  /*16c90*/  BSSY B0, `(.L_x_4253) ;  /* 0x00000aa000007945 */ /* 0x000fe60003800000 */
[----:B------:R-:W-:-:S02]  /*16ca0*/  SEL R10, R5, RZ, P0 ;  /* 0x000000ff050a7207 */ /* 0x000fc40000000000 */
[----:B---3--:R-:W-:Y:S02]  /*16cb0*/  LOP3.LUT P1, RZ, R4, 0x1, RZ, 0xc0, !PT ;  /* 0x0000000104ff7812 */ /* 0x008fe4000782c0ff */
        /* <DEDUP_REMOVED lines=11> */
[----:B------:R-:W1:Y:S01]  /*16d70*/  LDC R7, c[0x0][0x43c] ;  /* 0x00010f00ff077b82 */ /* 0x000e620000000800 */
[----:B------:R-:W-:Y:S02]  /*16d80*/  ULDC.64 UR6, c[0x0][0x428] ;  /* 0x00010a0000067ab9 */ /* 0x000fe40000000a00 */
[----:B------:R-:W3:Y:S01]  /*16d90*/  LDL R11, [R1+0x8] ;  /* 0x00000800010b7983 */ /* 0x000ee20000100800 */
        /* <DEDUP_REMOVED lines=15> */
.L_x_4255:
[----:B-1----:R-:W-:Y:S01]  /*16e90*/  IMAD R6, R10, 0x8, R17 ;  /* 0x000000080a067824 */ /* 0x002fe200078e0211 */
[----:B------:R-:W-:Y:S01]  /*16ea0*/  SHF.L.U32 R5, R9, 0x1f, RZ ;  /* 0x0000001f09057819 */ /* 0x000fe200000006ff */
[----:B------:R-:W1:Y:S01]  /*16eb0*/  S2R R4, SR_TID.X ;  /* 0x0000000000047919 */ /* 0x000e620000002100 */
[----:B------:R-:W-:Y:S02]  /*16ec0*/  BSSY B1, `(.L_x_4256) ;  /* 0x0000005000017945 */ /* 0x000fe40003800000 */
[----:B------:R-:W2:Y:S01]  /*16ed0*/  SYNCS.PHASECHK.TRANS64.TRYWAIT P0, [R6+URZ+0x2a880], R5 ;  /* 0x02a88005060075a7 */ /* 0x000ea2000800017f */
[----:B-1----:R-:W-:-:S04]  /*16ee0*/  LOP3.LUT R4, R4, 0x7f, RZ, 0xc0, !PT ;  /* 0x0000007f04047812 */ /* 0x002fc800078ec0ff */
[----:B------:R-:W-:Y:S01]  /*16ef0*/  ISETP.NE.AND P1, PT, R4, RZ, PT ;  /* 0x000000ff0400720c */ /* 0x000fe20003f25270 */
[----:B--2---:R-:W-:-:S12]  /*16f00*/  @!P0 BRA `(.L_x_4257) ;  /* 0x0000003400fc8947 */ /* 0x004fd80003800000 */
.L_x_4329:
[----:B------:R-:W-:Y:S05]  /*16f10*/  BSYNC B1 ;  /* 0x0000000000017941 */ /* 0x000fea0003800000 */
.L_x_4256:
        /* <DEDUP_REMOVED lines=9> */
.L_x_4259:
[----:B------:R-:W-:Y:S05]  /*16fb0*/  BSYNC B1 ;  /* 0x0000000000017941 */ /* 0x000fea0003800000 */
.L_x_4258:
[----:B------:R-:W2:Y:S04]  /*16fc0*/  LDL R4, [R1] ;  /* 0x0000000001047983 */ /* 0x000ea80000100800 */
[----:B------:R-:W3:Y:S01]  /*16fd0*/  LDL R7, [R1+0x1c] ;  /* 0x00001c0001077983 */ /* 0x000ee20000100800 */
        /* <DEDUP_REMOVED lines=8> */
[----:B---3--:R-:W-:Y:S02]  /*17060*/  IMAD R8, R8, 0x80, R7 ;  /* 0x0000008008087824 */ /* 0x008fe400078e0207 */
[----:B------:R-:W-:Y:S02]  /*17070*/  VIADD R7, R6, 0x2a870 ;  /* 0x0002a87006077836 */ /* 0x000fe40000000000 */
[----:B0-----:R-:W-:-:S07]  /*17080*/  VIADD R9, R4, 0xc400 ;  /* 0x0000c40004097836 */ /* 0x001fce0000000000 */
.L_x_4260:
        /* <DEDUP_REMOVED lines=16> */
.L_x_4261:
        /* <DEDUP_REMOVED lines=16> */
.L_x_4262:
        /* <DEDUP_REMOVED lines=13> */
.L_x_4330:
[----:B------:R-:W-:Y:S05]  /*17360*/  BSYNC B1 ;  /* 0x0000000000017941 */ /* 0x000fea0003800000 */
.L_x_4263:
        /* <DEDUP_REMOVED lines=9> */
[----:B---3--:R-:W-:Y:S05]  /*17400*/  @!P0 BRA `(.L_x_4266) ;  /* 0x0000000000048947 */ /* 0x008fea0003800000 */
[----:B------:R-:W-:Y:S01]  /*17410*/  BPT.TRAP 0x1 ;  /* 0x000000040000795c */ /* 0x000fe20000300000 */
.L_x_4266:
[----:B------:R-:W-:Y:S05]  /*17420*/  BSYNC B1 ;  /* 0x0000000000017941 */ /* 0x000fea0003800000 */
.L_x_4265:
        /* <DEDUP_REMOVED lines=8> */
.L_x_4267:
        /* <DEDUP_REMOVED lines=15> */
.L_x_4268:
        /* <DEDUP_REMOVED lines=15> */
.L_x_4269:
        /* <DEDUP_REMOVED lines=10> */
.L_x_4254:
[----:B------:R-:W-:Y:S05]  /*17730*/  BSYNC B0 ;  /* 0x0000000000007941 */ /* 0x000fea0003800000 */
.L_x_4253:
[----:B------:R-:W-:-:S06]  /*17740*/  UISETP.NE.AND UP0, UPT, UR39, 0x3, UPT ;  /* 0x000000032700788c */ /* 0x000fcc000bf05270 */
[----:B------:R-:W-:-:S13]  /*17750*/  PLOP3.LUT P0, PT, PT, PT, UP0, 0x80, 0x0 ;  /* 0x000000000000781c */ /* 0x000fda0003f0f008 */
[----:B------:R-:W-:Y:S05]  /*17760*/  @!P0 BRA `(.L_x_4270) ;  /* 0x0000000000048947 */ /* 0x000fea0003800000 */
[----:B------:R-:W-:Y:S01]  /*17770*/  BPT.TRAP 0x1 ;  /* 0x000000040000795c */ /* 0x000fe20000300000 */
.L_x_4270:
        /* <DEDUP_REMOVED lines=8> */
.L_x_4331:
[----:B------:R-:W-:Y:S05]  /*17800*/  BSYNC B0 ;  /* 0x0000000000007941 */ /* 0x000fea0003800000 */
.L_x_4271:
[----:B------:R-:W-:Y:S05]  /*17810*/  @!P1 BRA `(.L_x_4273) ;  /* 0x0000000000049947 */ /* 0x000fea0003800000 */
[----:B------:R-:W-:Y:S01]  /*17820*/  BPT.TRAP 0x1 ;  /* 0x000000040000795c */ /* 0x000fe20000300000 */
.L_x_4273:
[----:B------:R-:W-:Y:S01]  /*17830*/  SHF.L.U32 R3, R3, 0x1f, RZ ;  /* 0x0000001f03037819 */ /* 0x000fe200000006ff */
[----:B------:R-:W-:-:S03]  /*17840*/  IMAD R0, R0, 0x6000, RZ ;  /* 0x0000600000007824 */ /* 0x000fc600078e02ff */
[----:B------:R-:W2:Y:S02]  /*17850*/  SYNCS.PHASECHK.TRANS64.TRYWAIT P0, [R12+URZ+0x2a860], R3 ;  /* 0x02a860030c0075a7 */ /* 0x000ea4000800017f */
[----:B--2---:R-:W-:Y:S05]  /*17860*/  @!P0 BRA `(.L_x_4274) ;  /* 0x0000002c00e08947 */ /* 0x004fea0003800000 */
.L_x_4332:
[----:B------:R-:W3:Y:S04]  /*17870*/  LDL R13, [R1+0x28] ;  /* 0x00002800010d7983 */ /* 0x000ee80000100800 */
[----:B------:R-:W5:Y:S01]  /*17880*/  LDL R14, [R1+0x24] ;  /* 0x00002400010e7983 */ /* 0x000f620000100800 */
[----:B--2---:R-:W-:Y:S01]  /*17890*/  LOP3.LUT R3, R0, R18, RZ, 0xfc, !PT ;  /* 0x0000001200037212 */ /* 0x004fe200078efcff */
[----:B------:R-:W-:Y:S05]  /*178a0*/  WARPSYNC.ALL ;  /* 0x0000000000007948 */ /* 0x000fea0003800000 */
[----:B------:R-:W-:-:S05]  /*178b0*/  IMAD.IADD R3, R17, 0x1, R3 ;  /* 0x0000000111037824 */ /* 0x000fca00078e0203 */
[----:B-1----:R-:W1:Y:S02]  /*178c0*/  LDSM.16.MT88.4 R4, [R3+0xc400] ;  /* 0x00c400000304783b */ /* 0x002e640000004200 */
[C-C-:B-1----:R-:W-:Y:S02]  /*178d0*/  PRMT R8, R4.reuse, 0x6420, R5.reuse ;  /* 0x0000642004087816 */ /* 0x142fe40000000005 */
[----:B0-----:R-:W-:Y:S01]  /*178e0*/  PRMT R9, R4, 0x7531, R5 ;  /* 0x0000753104097816 */ /* 0x001fe20000000005 */
        /* <DEDUP_REMOVED lines=26> */
[----:B-----5:R-:W-:Y:S02]  /*17a90*/  IADD3 R3, R19, R14, R0 ;  /* 0x0000000e13037210 */ /* 0x020fe40007ffe000 */
        /* <DEDUP_REMOVED lines=80> */
.L_x_4275:
[----:B------:R-:W0:Y:S01]  /*17fa0*/  S2R R0, SR_TID.X ;  /* 0x0000000000007919 */ /* 0x000e220000002100 */
[----:B-1----:R1:W-:Y:S01]  /*17fb0*/  SYNCS.ARRIVE.TRANS64.A1T0 RZ, [R12+URZ+0x2a850], RZ ;  /* 0x02a850ff0cff79a7 */ /* 0x0023e2000810003f */
[----:B0-----:R-:W-:Y:S02]  /*17fc0*/  LOP3.LUT R3, R0, 0x7f, RZ, 0xc0, !PT ;  /* 0x0000007f00037812 */ /* 0x001fe400078ec0ff */
[----:B------:R-:W2:Y:S01]  /*17fd0*/  LDL R0, [R1+0x18] ;  /* 0x0000180001007983 */ /* 0x000ea20000100800 */
[----:B------:R-:W-:Y:S01]  /*17fe0*/  BAR.SYNC.DEFER_BLOCKING 0x2, 0x80 ;  /* 0x0082000000007b1d */ /* 0x000fe20000010000 */
[----:B------:R-:W-:-:S05]  /*17ff0*/  ISETP.NE.AND P0, PT, R3, RZ, PT ;  /* 0x000000ff0300720c */ /* 0x000fca0003f05270 */
[----:B------:R0:W5:Y:S08]  /*18000*/  LDL R3, [R1+0x4] ;  /* 0x0000040001037983 */ /* 0x0001700000100800 */
[----:B-1----:R-:W-:-:S05]  /*18010*/  @!P0 VIADD R12, R12, 0x2a880 ;  /* 0x0002a8800c0c8836 */ /* 0x002fca0000000000 */
[----:B------:R-:W-:-:S04]  /*18020*/  @!P0 PRMT R12, RZ, 0x654, R12 ;  /* 0x00000654ff0c8816 */ /* 0x000fc8000000000c */
[----:B------:R0:W-:Y:S01]  /*18030*/  @!P0 SYNCS.ARRIVE.TRANS64.RED.A1T0 RZ, [R12+URZ], RZ ;  /* 0x000000ff0cff89a7 */ /* 0x0001e2000810043f */
[C---:B--2---:R-:W-:Y:S01]  /*18040*/  ISETP.GT.AND P0, PT, R2.reuse, R0, PT ;  /* 0x000000000200720c */ /* 0x044fe20003f04270 */
[----:B------:R-:W-:Y:S01]  /*18050*/  VIADD R2, R2, 0xffffffff ;  /* 0xffffffff02027836 */ /* 0x000fe20000000000 */
[----:B------:R0:W5:Y:S11]  /*18060*/  LDL R0, [R1] ;  /* 0x0000000001007983 */ /* 0x0001760000100800 */
[----:B0-----:R-:W-:Y:S05]  /*18070*/  @P0 BRA `(.L_x_4276) ;  /* 0xffffffe800f40947 */ /* 0x001fea000383ffff */
.L_x_4252:
[----:B-1----:R-:W1:Y:S01]  /*18080*/  S2R R4, SR_TID.X ;  /* 0x0000000000047919 */ /* 0x002e620000002100 */
[----:B------:R-:W-:Y:S01]  /*18090*/  BSSY B0, `(.L_x_4277) ;  /* 0x0000011000007945 */ /* 0x000fe20003800000 */
[----:B-1----:R-:W-:-:S04]  /*180a0*/  LOP3.LUT R4, R4, 0x7f, RZ, 0xc0, !PT ;  /* 0x0000007f04047812 */ /* 0x002fc800078ec0ff */
[----:B------:R-:W-:-:S13]  /*180b0*/  ISETP.NE.AND P0, PT, R4, RZ, PT ;  /* 0x000000ff0400720c */ /* 0x000fda0003f05270 */
[----:B------:R-:W-:Y:S05]  /*180c0*/  @P0 BRA `(.L_x_4278) ;  /* 0x0000000000340947 */ /* 0x000fea0003800000 */
[----:B------:R-:W1:Y:S01]  /*180d0*/  S2R R2, SR_LANEID ;  /* 0x0000000000027919 */ /* 0x000e620000000000 */
[----:B------:R-:W-:Y:S01]  /*180e0*/  VOTEU.ANY UR4, UPT, PT ;  /* 0x0000000000047886 */ /* 0x000fe200038e0100 */
[----:B------:R-:W0:Y:S01]  /*180f0*/  LDC.64 R4, c[0x0][0xc60] ;  /* 0x00031800ff047b82 */ /* 0x000e220000000a00 */
[----:B----45:R-:W1:Y:S02]  /*18100*/  FLO.U32 R0, UR4 ;  /* 0x0000000400007d00 */ /* 0x030e6400080e0000 */
[----:B-1----:R-:W-:-:S06]  /*18110*/  ISETP.EQ.U32.AND P1, PT, R0, R2, PT ;  /* 0x000000020000720c */ /* 0x002fcc0003f22070 */
[----:B------:R-:W0:Y:S07]  /*18120*/  POPC R2, UR4 ;  /* 0x0000000400027d09 */ /* 0x000e2e0008000000 */
[----:B0-----:R-:W4:Y:S04]  /*18130*/  @P1 ATOMG.E.ADD.STRONG.GPU PT, R2, desc[UR52][R4.64], R2 ;  /* 0x00000002040219a8 */ /* 0x001f2800081ee1f4 */
[----:B----4-:R0:W1:Y:S02]  /*18140*/  SHFL.IDX PT, R2, R2, R0, 0x1f ;  /* 0x00001f0002027589 */ /* 0x01006400000e0000 */
[----:B0-----:R-:W0:Y:S02]  /*18150*/  S2R R0, SR_LTMASK ;  /* 0x0000000000007919 */ /* 0x001e240000003900 */
[----:B0-----:R-:W-:-:S06]  /*18160*/  LOP3.LUT R0, R0, UR4, RZ, 0xc0, !PT ;  /* 0x0000000400007c12 */ /* 0x001fcc000f8ec0ff */
[----:B------:R-:W1:Y:S02]  /*18170*/  POPC R0, R0 ;  /* 0x0000000000007309 */ /* 0x000e640000000000 */
[----:B-1----:R-:W-:-:S05]  /*18180*/  IADD3 R0, R2, UR41, R0 ;  /* 0x0000002902007c10 */ /* 0x002fca000fffe000 */
[----:B------:R1:W-:Y:S02]  /*18190*/  STL [R1+0x10], R0 ;  /* 0x0000100001007387 */ /* 0x0003e40000100800 */
.L_x_4278:
[----:B------:R-:W-:Y:S05]  /*181a0*/  BSYNC B0 ;  /* 0x0000000000007941 */ /* 0x000fea0003800000 */
.L_x_4277:
[----:B------:R-:W-:-:S06]  /*181b0*/  UISETP.NE.AND UP0, UPT, UR39, 0x3, UPT ;  /* 0x000000032700788c */ /* 0x000fcc000bf05270 */
[----:B------:R-:W-:-:S13]  /*181c0*/  PLOP3.LUT P1, PT, PT, PT, UP0, 0x80, 0x0 ;  /* 0x000000000000781c */ /* 0x000fda0003f2f008 */
[----:B------:R-:W-:Y:S05]  /*181d0*/  @!P1 BRA `(.L_x_4279) ;  /* 0x0000000000049947 */ /* 0x000fea0003800000 */
[----:B------:R-:W-:Y:S01]  /*181e0*/  BPT.TRAP 0x1 ;  /* 0x000000040000795c */ /* 0x000fe20000300000 */
.L_x_4279:
[----:B---3-5:R-:W3:Y:S04]  /*181f0*/  LDL R3, [R1+0x4] ;  /* 0x0000040001037983 */ /* 0x028ee80000100800 */
[----:B------:R-:W2:Y:S01]  /*18200*/  LDL R2, [R1] ;  /* 0x0000000001027983 */ /* 0x000ea20000100800 */
[----:B-1--4-:R-:W-:Y:S01]  /*18210*/  IMAD.U32 R0, RZ, RZ, UR43 ;  /* 0x0000002bff007e24 */ /* 0x012fe2000f8e00ff */
[----:B------:R-:W-:Y:S04]  /*18220*/  BSSY B0, `(.L_x_4280) ;  /* 0x0000007000007945 */ /* 0x000fe80003800000 */
[----:B------:R-:W-:-:S02]  /*18230*/  ISETP.NE.AND P2, PT, R0, 0x3, PT ;  /* 0x000000030000780c */ /* 0x000fc40003f45270 */
[----:B---3--:R-:W-:-:S04]  /*18240*/  LOP3.LUT R0, R3, 0x1, RZ, 0x3c, !PT ;  /* 0x0000000103007812 */ /* 0x008fc800078e3cff */
[----:B------:R-:W-:Y:S01]  /*18250*/  SHF.L.U32 R0, R0, 0x1f, RZ ;  /* 0x0000001f00007819 */ /* 0x000fe200000006ff */
[----:B--2---:R-:W-:-:S04]  /*18260*/  IMAD R2, R2, 0x8, R17 ;  /* 0x0000000802027824 */ /* 0x004fc800078e0211 */
[----:B------:R-:W1:Y:S02]  /*18270*/  SYNCS.PHASECHK.TRANS64.TRYWAIT P1, [R2+URZ+0x2a870], R0 ;  /* 0x02a87000020075a7 */ /* 0x000e64000802017f */
[----:B-1----:R-:W-:Y:S05]  /*18280*/  @!P1 BRA `(.L_x_4281) ;  /* 0x00000024006c9947 */ /* 0x002fea0003800000 */
.L_x_4333:
[----:B------:R-:W-:Y:S05]  /*18290*/  BSYNC B0 ;  /* 0x0000000000007941 */ /* 0x000fea0003800000 */
.L_x_4280:
[----:B------:R-:W-:Y:S05]  /*182a0*/  @!P2 BRA `(.L_x_4282) ;  /* 0x000000000004a947 */ /* 0x000fea0003800000 */
[----:B------:R-:W-:Y:S01]  /*182b0*/  BPT.TRAP 0x1 ;  /* 0x000000040000795c */ /* 0x000fe20000300000 */
.L_x_4282:
[----:B-1----:R-:W2:Y:S02]  /*182c0*/  LDL R0, [R1+0x4] ;  /* 0x0000040001007983 */ /* 0x002ea40000100800 */
[----:B--2---:R-:W-:-:S04]  /*182d0*/  SHF.L.U32 R0, R0, 0x1f, RZ ;  /* 0x0000001f00007819 */ /* 0x004fc800000006ff */
[----:B------:R-:W1:Y:S02]  /*182e0*/  SYNCS.PHASECHK.TRANS64.TRYWAIT P1, [R2+URZ+0x2a860], R0 ;  /* 0x02a86000020075a7 */ /* 0x000e64000802017f */
[----:B-1----:R-:W-:Y:S05]  /*182f0*/  @!P1 BRA `(.L_x_4283) ;  /* 0x0000002400649947 */ /* 0x002fea0003800000 */
.L_x_4334:
        /* <DEDUP_REMOVED lines=117> */
.L_x_4284:
[----:B------:R-:W2:Y:S01]  /*18a50*/  LDL.LU R3, [R1+0x4] ;  /* 0x0000040001037983 */ /* 0x000ea20000300800 */
[----:B-1----:R1:W-:Y:S01]  /*18a60*/  SYNCS.ARRIVE.TRANS64.A1T0 RZ, [R2+URZ+0x2a850], RZ ;  /* 0x02a850ff02ff79a7 */ /* 0x0023e2000810003f */
[----:B------:R-:W-:Y:S02]  /*18a70*/  VIADD R0, R12, 0x1 ;  /* 0x000000010c007836 */ /* 0x000fe40000000000 */
[----:B-1----:R-:W-:-:S05]  /*18a80*/  @!P0 VIADD R2, R2, 0x2a880 ;  /* 0x0002a88002028836 */ /* 0x002fca0000000000 */
[----:B------:R-:W-:Y:S01]  /*18a90*/  @!P0 PRMT R2, RZ, 0x654, R2 ;  /* 0x00000654ff028816 */ /* 0x000fe20000000002 */
[----:B------:R-:W-:Y:S06]  /*18aa0*/  BAR.SYNC.DEFER_BLOCKING 0x2, 0x80 ;  /* 0x0082000000007b1d */ /* 0x000fec0000010000 */
[----:B------:R1:W-:Y:S01]  /*18ab0*/  @!P0 SYNCS.ARRIVE.TRANS64.RED.A1T0 RZ, [R2+URZ], RZ ;  /* 0x000000ff02ff89a7 */ /* 0x0003e2000810043f */
[----:B------:R-:W-:-:S04]  /*18ac0*/  ISETP.NE.AND P0, PT, R0, 0x2, PT ;  /* 0x000000020000780c */ /* 0x000fc80003f05270 */
[----:B------:R-:W-:Y:S02]  /*18ad0*/  SEL R0, R0, RZ, P0 ;  /* 0x000000ff00007207 */ /* 0x000fe40000000000 */
[----:B-1----:R-:W-:-:S03]  /*18ae0*/  SEL R2, RZ, 0x1, P0 ;  /* 0x00000001ff027807 */ /* 0x002fc60000000000 */
[----:B------:R1:W-:Y:S01]  /*18af0*/  STL [R1], R0 ;  /* 0x0000000001007387 */ /* 0x0003e20000100800 */
[----:B--2---:R-:W-:-:S05]  /*18b00*/  LOP3.LUT R3, R3, R2, RZ, 0x3c, !PT ;  /* 0x0000000203037212 */ /* 0x004fca00078e3cff */
[----:B------:R1:W-:Y:S02]  /*18b10*/  STL [R1+0x4], R3 ;  /* 0x0000040301007387 */ /* 0x0003e40000100800 */
.L_x_4227:
[----:B------:R-:W-:Y:S05]  /*18b20*/  BSYNC B7 ;  /* 0x0000000000077941 */ /* 0x000fea0003800000 */
.L_x_4225:
[----:B-12---:R-:W2:Y:S02]  /*18b30*/  LDL R0, [R1+0xc] ;  /* 0x00000c0001007983 */ /* 0x006ea40000100800 */
[----:B--2---:R-:W-:-:S13]  /*18b40*/  LOP3.LUT P0, RZ, R0, 0x2, RZ, 0xc0, !PT ;  /* 0x0000000200ff7812 */ /* 0x004fda000780c0ff */
[----:B------:R-:W-:Y:S05]  /*18b50*/  @!P0 BRA `(.L_x_4285) ;  /* 0x0000000000348947 */ /* 0x000fea0003800000 */
[----:B------:R-:W1:Y:S08]  /*18b60*/  S2UR UR5, SR_CgaCtaId ;  /* 0x00000000000579c3 */ /* 0x000e700000008800 */
[----:B------:R-:W-:Y:S06]  /*18b70*/  BAR.SYNC.DEFER_BLOCKING 0x5, 0x180 ;  /* 0x0146000000007b1d */ /* 0x000fec0000010000 */
[----:B------:R-:W-:-:S02]  /*18b80*/  UMOV UR4, 0x400 ;  /* 0x0000040000047882 */ /* 0x000fc40000000000 */
[----:B-1----:R-:W-:-:S06]  /*18b90*/  ULEA UR4, UR5, UR4, 0x18 ;  /* 0x0000000405047291 */ /* 0x002fcc000f8ec03f */
[----:B------:R-:W-:-:S05]  /*18ba0*/  IMAD.U32 R17, RZ, RZ, UR4 ;  /* 0x00000004ff117e24 */ /* 0x000fca000f8e00ff */
[----:B------:R-:W1:Y:S04]  /*18bb0*/  LDS.128 R4, [R17+0x2a8d0] ;  /* 0x02a8d00011047984 */ /* 0x000e680000000c00 */
[----:B-1----:R1:W-:Y:S01]  /*18bc0*/  STL.64 [R1+0x10], R4 ;  /* 0x0000100401007387 */ /* 0x0023e20000100a00 */
[----:B------:R-:W-:Y:S02]  /*18bd0*/  IMAD.MOV.U32 R2, RZ, RZ, R6 ;  /* 0x000000ffff027224 */ /* 0x000fe400078e0006 */
[----:B------:R-:W-:-:S03]  /*18be0*/  IMAD.MOV.U32 R0, RZ, RZ, R7 ;  /* 0x000000ffff007224 */ /* 0x000fc600078e0007 */
[----:B------:R-:W-:Y:S02]  /*18bf0*/  R2UR UR36, R2 ;  /* 0x00000000022472ca */ /* 0x000fe400000e0000 */
[----:B------:R-:W-:Y:S01]  /*18c00*/  R2UR UR44, R0 ;  /* 0x00000000002c72ca */ /* 0x000fe200000e0000 */
[----:B------:R-:W-:Y:S06]  /*18c10*/  BAR.ARV 0x4, 0x180 ;  /* 0x0106000000007b1d */ /* 0x000fec0000002000 */
[----:B------:R-:W-:Y:S08]  /*18c20*/  BRA `(.L_x_4286) ;  /* 0x0000000800d87947 */ /* 0x000ff00003800000 */
.L_x_4285:
[----:B------:R-:W2:Y:S01]  /*18c30*/  LDL.LU R0, [R1+0x10] ;  /* 0x0000100001007983 */ /* 0x000ea20000300800 */
[----:B------:R-:W-:Y:S01]  /*18c40*/  ULDC UR4, c[0x0][0xc3c] ;  /* 0x00030f0000047ab9 */ /* 0x000fe20000000800 */
[----:B0-----:R-:W0:Y:S01]  /*18c50*/  LDC R9, c[0x0][0xc38] ;  /* 0x00030e00ff097b82 */ /* 0x001e220000000800 */
        /* <DEDUP_REMOVED lines=38> */
.L_x_4291:
        /* <DEDUP_REMOVED lines=14> */
.L_x_4290:
[----:B------:R-:W-:Y:S05]  /*18fa0*/  BSYNC B0 ;  /* 0x0000000000007941 */ /* 0x000fea0003800000 */
.L_x_4289:
        /* <DEDUP_REMOVED lines=21> */
.L_x_4287:
        /* <DEDUP_REMOVED lines=21> */
.L_x_4292:
        /* <DEDUP_REMOVED lines=64> */
.L_x_4288:
[----:B------:R0:W-:Y:S01]  /*19650*/  STL [R1+0x10], R5 ;  /* 0x0000100501007387 */ /* 0x0001e20000100800 */
[----:B------:R-:W-:Y:S01]  /*19660*/  ULDC UR44, c[0x0][0xc3c] ;  /* 0x00030f00002c7ab9 */ /* 0x000fe20000000800 */
[----:B------:R-:W-:Y:S02]  /*19670*/  UMOV UR36, URZ ;  /* 0x0000003f00247c82 */ /* 0x000fe40008000000 */
[----:B------:R0:W-:Y:S03]  /*19680*/  STL [R1+0x14], RZ ;  /* 0x000014ff01007387 */ /* 0x0001e60000100800 */
.L_x_4293:
        /* <DEDUP_REMOVED lines=16> */
.L_x_4286:
[----:B------:R-:W-:Y:S02]  /*19790*/  ULDC UR4, c[0x0][0xc3c] ;  /* 0x00030f0000047ab9 */ /* 0x000fe40000000800 */
[----:B------:R-:W-:-:S06]  /*197a0*/  UISETP.GE.AND UP0, UPT, UR44, UR4, UPT ;  /* 0x000000042c00728c */ /* 0x000fcc000bf06270 */
[----:B------:R-:W-:-:S13]  /*197b0*/  PLOP3.LUT P0, PT, PT, PT, UP0, 0x80, 0x0 ;  /* 0x000000000000781c */ /* 0x000fda0003f0f008 */
[----:B------:R-:W-:Y:S05]  /*197c0*/  @!P0 BRA `(.L_x_4294) ;  /* 0xffffffac00d48947 */ /* 0x000fea000383ffff */
.L_x_4215:
        /* <DEDUP_REMOVED lines=12> */
.L_x_4335:
[----:B------:R-:W-:Y:S05]  /*19890*/  BSYNC B0 ;  /* 0x0000000000007941 */ /* 0x000fea0003800000 */
.L_x_4295:
[----:B------:R-:W-:-:S03]  /*198a0*/  UMOV UR4, 0xffffffff ;  /* 0xffffffff00047882 */ /* 0x000fc60000000000 */
[----:B------:R-:W-:Y:S05]  /*198b0*/  BRA.DIV UR4, `(.L_x_4297) ;  /* 0x00000012041c7947 */ /* 0x000fea000b800000 */
[----:B------:R-:W1:Y:S02]  /*198c0*/  S2R R2, SR_TID.X ;  /* 0x0000000000027919 */ /* 0x000e640000002100 */
[----:B-1----:R-:W-:-:S04]  /*198d0*/  SHF.R.U32.HI R2, RZ, 0x5, R2 ;  /* 0x00000005ff027819 */ /* 0x002fc80000011602 */
[----:B------:R-:W-:-:S05]  /*198e0*/  LOP3.LUT R2, R2, 0x3, RZ, 0xc0, !PT ;  /* 0x0000000302027812 */ /* 0x000fca00078ec0ff */
[----:B------:R1:W2:Y:S02]  /*198f0*/  SHFL.IDX PT, R14, R2, RZ, 0x1f ;  /* 0x00001fff020e7589 */ /* 0x0002a400000e0000 */
.L_x_4338:
[----:B--2---:R-:W-:Y:S01]  /*19900*/  ISETP.NE.AND P0, PT, R14, RZ, PT ;  /* 0x000000ff0e00720c */ /* 0x004fe20003f05270 */
[----:B------:R-:W-:-:S12]  /*19910*/  BSSY B0, `(.L_x_4298) ;  /* 0x000002e000007945 */ /* 0x000fd80003800000 */
[----:B------:R-:W-:Y:S05]  /*19920*/  @P0 BRA `(.L_x_4299) ;  /* 0x0000000000b00947 */ /* 0x000fea0003800000 */
[----:B------:R-:W-:-:S03]  /*19930*/  UMOV UR4, 0xffffffff ;  /* 0xffffffff00047882 */ /* 0x000fc60000000000 */
[----:B------:R-:W-:Y:S05]  /*19940*/  BRA.DIV UR4, `(.L_x_4300) ;  /* 0x00000012042c7947 */ /* 0x000fea000b800000 */
[----:B------:R-:W-:-:S13]  /*19950*/  ELECT P6, URZ, PT ;  /* 0x00000000003f782f */ /* 0x000fda00038c0000 */
.L_x_4341:
[----:B------:R-:W-:Y:S05]  /*19960*/  @!P6 BRA `(.L_x_4299) ;  /* 0x0000000000a0e947 */ /* 0x000fea0003800000 */
[----:B------:R-:W-:-:S06]  /*19970*/  ULOP3.LUT UR4, UR38, 0x2, URZ, 0xfc, !UPT ;  /* 0x0000000226047892 */ /* 0x000fcc000f8efc3f */
[----:B-1----:R-:W-:-:S05]  /*19980*/  IMAD.U32 R2, RZ, RZ, UR4 ;  /* 0x00000004ff027e24 */ /* 0x002fca000f8e00ff */
[----:B------:R-:W-:-:S13]  /*19990*/  ISETP.NE.AND P0, PT, R2, 0x3, PT ;  /* 0x000000030200780c */ /* 0x000fda0003f05270 */
[----:B------:R-:W-:Y:S05]  /*199a0*/  @!P0 BRA `(.L_x_4301) ;  /* 0x0000000000048947 */ /* 0x000fea0003800000 */
[----:B------:R-:W-:Y:S01]  /*199b0*/  BPT.TRAP 0x1 ;  /* 0x000000040000795c */ /* 0x000fe20000300000 */
.L_x_4301:
        /* <DEDUP_REMOVED lines=14> */
.L_x_4342:
[----:B------:R-:W1:Y:S02]  /*19aa0*/  SYNCS.PHASECHK.TRANS64.TRYWAIT P1, [R7+URZ], R2 ;  /* 0x00000002070075a7 */ /* 0x000e64000802017f */
[----:B-1----:R-:W-:Y:S05]  /*19ab0*/  @!P1 BRA `(.L_x_4303) ;  /* 0x0000001000049947 */ /* 0x002fea0003800000 */
.L_x_4343:
[----:B------:R-:W-:Y:S05]  /*19ac0*/  @!P0 BRA `(.L_x_4304) ;  /* 0x0000000000048947 */ /* 0x000fea0003800000 */
[----:B------:R-:W-:Y:S01]  /*19ad0*/  BPT.TRAP 0x1 ;  /* 0x000000040000795c */ /* 0x000fe20000300000 */
.L_x_4304:
[----:B------:R-:W2:Y:S02]  /*19ae0*/  LDL.LU R4, [R1] ;  /* 0x0000000001047983 */ /* 0x000ea40000300800 */
[----:B--2---:R-:W-:-:S04]  /*19af0*/  IMAD R4, R4, 0x8, R0 ;  /* 0x0000000804047824 */ /* 0x004fc800078e0200 */
[----:B------:R-:W2:Y:S02]  /*19b00*/  SYNCS.PHASECHK.TRANS64.TRYWAIT P1, [R4+URZ+0x2a860], R5 ;  /* 0x02a86005040075a7 */ /* 0x000ea4000802017f */
[----:B--2---:R-:W-:Y:S05]  /*19b10*/  @!P1 BRA `(.L_x_4305) ;  /* 0x0000001000009947 */ /* 0x004fea0003800000 */
.L_x_4344:
[----:B------:R-:W-:Y:S05]  /*19b20*/  @!P0 BRA `(.L_x_4306) ;  /* 0x0000000000048947 */ /* 0x000fea0003800000 */
[----:B------:R-:W-:Y:S01]  /*19b30*/  BPT.TRAP 0x1 ;  /* 0x000000040000795c */ /* 0x000fe20000300000 */
.L_x_4306:
[----:B------:R-:W-:-:S04]  /*19b40*/  IMAD R3, R3, 0x8, R0 ;  /* 0x0000000803037824 */ /* 0x000fc800078e0200 */
[----:B------:R-:W3:Y:S02]  /*19b50*/  SYNCS.PHASECHK.TRANS64.TRYWAIT P1, [R3+URZ+0x2a860], R2 ;  /* 0x02a86002030075a7 */ /* 0x000ee4000802017f */
[----:B---3--:R-:W-:Y:S05]  /*19b60*/  @!P1 BRA `(.L_x_4307) ;  /* 0x0000001000009947 */ /* 0x008fea0003800000 */
.L_x_4345:
[----:B------:R-:W-:Y:S05]  /*19b70*/  @!P0 BRA `(.L_x_4308) ;  /* 0x0000000000048947 */ /* 0x000fea0003800000 */
[----:B------:R-:W-:Y:S01]  /*19b80*/  BPT.TRAP 0x1 ;  /* 0x000000040000795c */ /* 0x000fe20000300000 */
.L_x_4308:
[----:B------:R-:W4:Y:S02]  /*19b90*/  SYNCS.PHASECHK.TRANS64.TRYWAIT P0, [R4+URZ+0x2a880], R5 ;  /* 0x02a88005040075a7 */ /* 0x000f24000800017f */
[----:B----4-:R-:W-:Y:S05]  /*19ba0*/  @!P0 BRA `(.L_x_4309) ;  /* 0x0000001000048947 */ /* 0x010fea0003800000 */
.L_x_4310:
[----:B------:R0:W0:Y:S02]  /*19bb0*/  SYNCS.PHASECHK.TRANS64.TRYWAIT P0, [R3+URZ+0x2a880], R2 ;  /* 0x02a88002030075a7 */ /* 0x000024000800017f */
[----:B0-----:R-:W-:Y:S05]  /*19bc0*/  @!P0 NANOSLEEP.SYNCS 0x989680 ;  /* 0x009896800000895d */ /* 0x001fea0003900000 */
[----:B------:R-:W0:Y:S02]  /*19bd0*/  @!P0 SYNCS.PHASECHK.TRANS64 P0, [R3+URZ+0x2a880], R2 ;  /* 0x02a88002030085a7 */ /* 0x000e24000800007f */
[----:B0-----:R-:W-:Y:S05]  /*19be0*/  @!P0 BRA `(.L_x_4310) ;  /* 0xfffffffc00f08947 */ /* 0x001fea000383ffff */
.L_x_4299:
[----:B------:R-:W-:Y:S05]  /*19bf0*/  BSYNC B0 ;  /* 0x0000000000007941 */ /* 0x000fea0003800000 */
.L_x_4298:
[----:B------:R-:W-:Y:S05]  /*19c00*/  EXIT ;  /* 0x000000000000794d */ /* 0x000fea0003800000 */
.L_x_4113:
[----:B0-----:R-:W-:-:S04]  /*19c10*/  IMAD.U32 R3, RZ, RZ, UR36 ;  /* 0x00000024ff037e24 */ /* 0x001fc8000f8e00ff */
[----:B------:R0:W1:Y:S03]  /*19c20*/  SYNCS.PHASECHK.TRANS64.TRYWAIT P1, [R3+URZ+0x2a800], R6 ;  /* 0x02a80006030075a7 */ /* 0x000066000802017f */
[----:B-1----:R-:W-:Y:S05]  /*19c30*/  @!P1 NANOSLEEP.SYNCS 0x989680 ;  /* 0x009896800000995d */ /* 0x002fea0003900000 */
[----:B------:R-:W1:Y:S02]  /*19c40*/  @!P1 SYNCS.PHASECHK.TRANS64 P1, [R3+URZ+0x2a800], R6 ;  /* 0x02a80006030095a7 */ /* 0x000e64000802007f */
[----:B-1----:R-:W-:Y:S05]  /*19c50*/  @!P1 BRA `(.L_x_4113) ;  /* 0xfffffffc00ec9947 */ /* 0x002fea000383ffff */
[----:B------:R-:W-:Y:S05]  /*19c60*/  BRA `(.L_x_4311) ;  /* 0xfffffe8000e07947 */ /* 0x000fea000383ffff */
.L_x_4117:
[----:B0-----:R0:W2:Y:S02]  /*19c70*/  SYNCS.PHASECHK.TRANS64.TRYWAIT P2, [R7+URZ+0x2a830], R2 ;  /* 0x02a83002070075a7 */ /* 0x0010a4000804017f */
[----:B--2---:R-:W-:Y:S05]  /*19c80*/  @!P2 NANOSLEEP.SYNCS 0x989680 ;  /* 0x009896800000a95d */ /* 0x004fea0003900000 */
[----:B------:R-:W2:Y:S02]  /*19c90*/  @!P2 SYNCS.PHASECHK.TRANS64 P2, [R7+URZ+0x2a830], R2 ;  /* 0x02a830020700a5a7 */ /* 0x000ea4000804007f */
[----:B--2---:R-:W-:Y:S05]  /*19ca0*/  @!P2 BRA `(.L_x_4117) ;  /* 0xfffffffc00f0a947 */ /* 0x004fea000383ffff */
[----:B------:R-:W-:Y:S05]  /*19cb0*/  BRA `(.L_x_4116) ;  /* 0xfffffe8400047947 */ /* 0x000fea000383ffff */
.L_x_4133:
[----:B-1----:R-:W-:-:S04]  /*19cc0*/  IMAD.U32 R8, RZ, RZ, UR6 ;  /* 0x00000006ff087e24 */ /* 0x002fc8000f8e00ff */
[----:B------:R1:W2:Y:S03]  /*19cd0*/  SYNCS.PHASECHK.TRANS64.TRYWAIT P2, [R8+URZ+0x2a830], R7 ;  /* 0x02a83007080075a7 */ /* 0x0002a6000804017f */
[----:B--2---:R-:W-:Y:S05]  /*19ce0*/  @!P2 NANOSLEEP.SYNCS 0x989680 ;  /* 0x009896800000a95d */ /* 0x004fea0003900000 */
[----:B------:R-:W2:Y:S02]  /*19cf0*/  @!P2 SYNCS.PHASECHK.TRANS64 P2, [R8+URZ+0x2a830], R7 ;  /* 0x02a830070800a5a7 */ /* 0x000ea4000804007f */
[----:B--2---:R-:W-:Y:S05]  /*19d00*/  @!P2 BRA `(.L_x_4133) ;  /* 0xfffffffc00eca947 */ /* 0x004fea000383ffff */
[----:B------:R-:W-:Y:S05]  /*19d10*/  BRA `(.L_x_4130) ;  /* 0xfffffebc00b47947 */ /* 0x000fea000383ffff */
.L_x_4137:
[----:B-1----:R-:W-:-:S04]  /*19d20*/  IMAD.U32 R8, RZ, RZ, UR6 ;  /* 0x00000006ff087e24 */ /* 0x002fc8000f8e00ff */
[----:B------:R1:W2:Y:S03]  /*19d30*/  SYNCS.PHASECHK.TRANS64.TRYWAIT P2, [R8+URZ+0x2a850], R7 ;  /* 0x02a85007080075a7 */ /* 0x0002a6000804017f */
[----:B--2---:R-:W-:Y:S05]  /*19d40*/  @!P2 NANOSLEEP.SYNCS 0x989680 ;  /* 0x009896800000a95d */ /* 0x004fea0003900000 */
[----:B------:R-:W2:Y:S02]  /*19d50*/  @!P2 SYNCS.PHASECHK.TRANS64 P2, [R8+URZ+0x2a850], R7 ;  /* 0x02a850070800a5a7 */ /* 0x000ea4000804007f */
[----:B--2---:R-:W-:Y:S05]  /*19d60*/  @!P2 BRA `(.L_x_4137) ;  /* 0xfffffffc00eca947 */ /* 0x004fea000383ffff */
[----:B------:R-:W-:Y:S05]  /*19d70*/  BRA `(.L_x_4134) ;  /* 0xfffffec000547947 */ /* 0x000fea000383ffff */
.L_x_4155:
[----:B-1----:R-:W-:-:S04]  /*19d80*/  IMAD.U32 R6, RZ, RZ, UR6 ;  /* 0x00000006ff067e24 */ /* 0x002fc8000f8e00ff */
[----:B------:R1:W2:Y:S03]  /*19d90*/  SYNCS.PHASECHK.TRANS64.TRYWAIT P2, [R6+URZ+0x2a830], R5 ;  /* 0x02a83005060075a7 */ /* 0x0002a6000804017f */
[----:B--2---:R-:W-:Y:S05]  /*19da0*/  @!P2 NANOSLEEP.SYNCS 0x989680 ;  /* 0x009896800000a95d */ /* 0x004fea0003900000 */
[----:B------:R-:W2:Y:S02]  /*19db0*/  @!P2 SYNCS.PHASECHK.TRANS64 P2, [R6+URZ+0x2a830], R5 ;  /* 0x02a830050600a5a7 */ /* 0x000ea4000804007f */
[----:B--2---:R-:W-:Y:S05]  /*19dc0*/  @!P2 BRA `(.L_x_4155) ;  /* 0xfffffffc00eca947 */ /* 0x004fea000383ffff */
[----:B------:R-:W-:Y:S05]  /*19dd0*/  BRA `(.L_x_4152) ;  /* 0xfffffef800887947 */ /* 0x000fea000383ffff */
.L_x_4159:
[----:B-1----:R-:W-:-:S04]  /*19de0*/  IMAD.U32 R6, RZ, RZ, UR6 ;  /* 0x00000006ff067e24 */ /* 0x002fc8000f8e00ff */
[----:B------:R1:W2:Y:S03]  /*19df0*/  SYNCS.PHASECHK.TRANS64.TRYWAIT P2, [R6+URZ+0x2a850], R5 ;  /* 0x02a85005060075a7 */ /* 0x0002a6000804017f */
[----:B--2---:R-:W-:Y:S05]  /*19e00*/  @!P2 NANOSLEEP.SYNCS 0x989680 ;  /* 0x009896800000a95d */ /* 0x004fea0003900000 */
[----:B------:R-:W2:Y:S02]  /*19e10*/  @!P2 SYNCS.PHASECHK.TRANS64 P2, [R6+URZ+0x2a850], R5 ;  /* 0x02a850050600a5a7 */ /* 0x000ea4000804007f */
[----:B--2---:R-:W-:Y:S05]  /*19e20*/  @!P2 BRA `(.L_x_4159) ;  /* 0xfffffffc00eca947 */ /* 0x004fea000383ffff */
[----:B------:R-:W-:Y:S05]  /*19e30*/  BRA `(.L_x_4156) ;  /* 0xfffffefc00347947 */ /* 0x000fea000383ffff */
.L_x_4166:
[----:B-1----:R-:W-:-:S04]  /*19e40*/  IMAD.U32 R6, RZ, RZ, UR6 ;  /* 0x00000006ff067e24 */ /* 0x002fc8000f8e00ff */
[----:B------:R1:W2:Y:S03]  /*19e50*/  SYNCS.PHASECHK.TRANS64.TRYWAIT P2, [R6+URZ+0x2a830], R5 ;  /* 0x02a83005060075a7 */ /* 0x0002a6000804017f */
[----:B--2---:R-:W-:Y:S05]  /*19e60*/  @!P2 NANOSLEEP.SYNCS 0x989680 ;  /* 0x009896800000a95d */ /* 0x004fea0003900000 */
[----:B------:R-:W2:Y:S02]  /*19e70*/  @!P2 SYNCS.PHASECHK.TRANS64 P2, [R6+URZ+0x2a830], R5 ;  /* 0x02a830050600a5a7 */ /* 0x000ea4000804007f */
[----:B--2---:R-:W-:Y:S05]  /*19e80*/  @!P2 BRA `(.L_x_4166) ;  /* 0xfffffffc00eca947 */ /* 0x004fea000383ffff */
[----:B------:R-:W-:Y:S05]  /*19e90*/  BRA `(.L_x_4163) ;  /* 0xffffff2000947947 */ /* 0x000fea000383ffff */
.L_x_4170:
[----:B-1----:R-:W-:-:S04]  /*19ea0*/  IMAD.U32 R6, RZ, RZ, UR6 ;  /* 0x00000006ff067e24 */ /* 0x002fc8000f8e00ff */
[----:B------:R1:W2:Y:S03]  /*19eb0*/  SYNCS.PHASECHK.TRANS64.TRYWAIT P2, [R6+URZ+0x2a850], R5 ;  /* 0x02a85005060075a7 */ /* 0x0002a6000804017f */
[----:B--2---:R-:W-:Y:S05]  /*19ec0*/  @!P2 NANOSLEEP.SYNCS 0x989680 ;  /* 0x009896800000a95d */ /* 0x004fea0003900000 */
[----:B------:R-:W2:Y:S02]  /*19ed0*/  @!P2 SYNCS.PHASECHK.TRANS64 P2, [R6+URZ+0x2a850], R5 ;  /* 0x02a850050600a5a7 */ /* 0x000ea4000804007f */
[----:B--2---:R-:W-:Y:S05]  /*19ee0*/  @!P2 BRA `(.L_x_4170) ;  /* 0xfffffffc00eca947 */ /* 0x004fea000383ffff */
[----:B------:R-:W-:Y:S05]  /*19ef0*/  BRA `(.L_x_4167) ;  /* 0xffffff2400407947 */ /* 0x000fea000383ffff */
.L_x_4184:
[----:B-1----:R-:W-:-:S04]  /*19f00*/  IMAD.U32 R7, RZ, RZ, UR9 ;  /* 0x00000009ff077e24 */ /* 0x002fc8000f8e00ff */
[----:B------:R1:W2:Y:S03]  /*19f10*/  SYNCS.PHASECHK.TRANS64.TRYWAIT P1, [R7+URZ+0x2a850], R0 ;  /* 0x02a85000070075a7 */ /* 0x0002a6000802017f */
[----:B--2---:R-:W-:Y:S05]  /*19f20*/  @!P1 NANOSLEEP.SYNCS 0x989680 ;  /* 0x009896800000995d */ /* 0x004fea0003900000 */
[----:B------:R-:W2:Y:S02]  /*19f30*/  @!P1 SYNCS.PHASECHK.TRANS64 P1, [R7+URZ+0x2a850], R0 ;  /* 0x02a85000070095a7 */ /* 0x000ea4000802007f */
[----:B--2---:R-:W-:Y:S05]  /*19f40*/  @!P1 BRA `(.L_x_4184) ;  /* 0xfffffffc00ec9947 */ /* 0x004fea000383ffff */
[----:B------:R-:W-:Y:S05]  /*19f50*/  BRA `(.L_x_4183) ;  /* 0xffffff5800887947 */ /* 0x000fea000383ffff */
.L_x_4236:
[----:B------:R-:W-:Y:S02]  /*19f60*/  IMAD.MOV.U32 R13, RZ, RZ, R0 ;  /* 0x000000ffff0d7224 */ /* 0x000fe400078e0000 */
[----:B------:R-:W-:Y:S02]  /*19f70*/  IMAD.MOV.U32 R12, RZ, RZ, RZ ;  /* 0x000000ffff0c7224 */ /* 0x000fe400078e00ff */
[----:B------:R-:W-:Y:S02]  /*19f80*/  IMAD.MOV.U32 R11, RZ, RZ, 0x1f ;  /* 0x0000001fff0b7424 */ /* 0x000fe400078e00ff */
[----:B------:R-:W-:-:S07]  /*19f90*/  IMAD.MOV.U32 R15, RZ, RZ, -0x1 ;  /* 0xffffffffff0f7424 */ /* 0x000fce00078e00ff */
[----:B-1----:R-:W-:Y:S05]  /*19fa0*/  WARPSYNC.COLLECTIVE R15, `(.L_x_4312) ;  /* 0x000000000f087348 */ /* 0x002fea0003c00000 */
[----:B------:R0:W2:Y:S02]  /*19fb0*/  SHFL.IDX P6, R14, R13, R12, R11 ;  /* 0x0000000c0d0e7389 */ /* 0x0000a400000c000b */
[----:B012---:R-:W-:Y:S01]  /*19fc0*/  ENDCOLLECTIVE ;  /* 0x000000000000791b */ /* 0x007fe20003800000 */
.L_x_4312:
[----:B------:R-:W-:Y:S05]  /*19fd0*/  BRA `(.L_x_4313) ;  /* 0xffffffb800647947 */ /* 0x000fea000383ffff */
.L_x_4238:
[----:B------:R-:W-:Y:S01]  /*19fe0*/  BSSY B0, `(.L_x_4314) ;  /* 0x0000006000007945 */ /* 0x000fe20003800000 */
[----:B------:R-:W-:-:S07]  /*19ff0*/  IMAD.MOV.U32 R15, RZ, RZ, -0x1 ;  /* 0xffffffffff0f7424 */ /* 0x000fce00078e00ff */
[----:B-1----:R-:W-:Y:S05]  /*1a000*/  WARPSYNC.COLLECTIVE R15, `(.L_x_4315) ;  /* 0x000000000f0c7348 */ /* 0x002fea0003c00000 */
[----:B------:R-:W-:Y:S02]  /*1a010*/  ELECT P6, UR62, PT ;  /* 0x00000000003e782f */ /* 0x000fe400038c0000 */
[----:B------:R-:W-:Y:S01]  /*1a020*/  MOV R14, UR62 ;  /* 0x0000003e000e7c02 */ /* 0x000fe20008000f00 */
[----:B-1----:R-:W-:Y:S10]  /*1a030*/  ENDCOLLECTIVE ;  /* 0x000000000000791b */ /* 0x002ff40003800000 */
.L_x_4315:
[----:B------:R-:W-:Y:S05]  /*1a040*/  BSYNC B0 ;  /* 0x0000000000007941 */ /* 0x000fea0003800000 */
.L_x_4314:
[----:B------:R-:W-:Y:S05]  /*1a050*/  BRA `(.L_x_4316) ;  /* 0xffffffb800747947 */ /* 0x000fea000383ffff */
.L_x_4240:
[----:B0-----:R0:W1:Y:S02]  /*1a060*/  SYNCS.PHASECHK.TRANS64.TRYWAIT P0, [R3+URZ+0x2a880], R4 ;  /* 0x02a88004030075a7 */ /* 0x001064000800017f */
[----:B-1----:R-:W-:Y:S05]  /*1a070*/  @!P0 NANOSLEEP.SYNCS 0x989680 ;  /* 0x009896800000895d */ /* 0x002fea0003900000 */
[----:B------:R-:W1:Y:S02]  /*1a080*/  @!P0 SYNCS.PHASECHK.TRANS64 P0, [R3+URZ+0x2a880], R4 ;  /* 0x02a88004030085a7 */ /* 0x000e64000800007f */
[----:B-1----:R-:W-:Y:S05]  /*1a090*/  @!P0 BRA `(.L_x_4240) ;  /* 0xfffffffc00f08947 */ /* 0x002fea000383ffff */
[----:B------:R-:W-:Y:S05]  /*1a0a0*/  BRA `(.L_x_4317) ;  /* 0xffffffb800d87947 */ /* 0x000fea000383ffff */
.L_x_4242:
[----:B-1----:R1:W2:Y:S02]  /*1a0b0*/  SYNCS.PHASECHK.TRANS64.TRYWAIT P0, [R3+URZ+0x2a840], R4 ;  /* 0x02a84004030075a7 */ /* 0x0022a4000800017f */
[----:B--2---:R-:W-:Y:S05]  /*1a0c0*/  @!P0 NANOSLEEP.SYNCS 0x989680 ;  /* 0x009896800000895d */ /* 0x004fea0003900000 */
[----:B------:R-:W2:Y:S02]  /*1a0d0*/  @!P0 SYNCS.PHASECHK.TRANS64 P0, [R3+URZ+0x2a840], R4 ;  /* 0x02a84004030085a7 */ /* 0x000ea4000800007f */
[----:B--2---:R-:W-:Y:S05]  /*1a0e0*/  @!P0 BRA `(.L_x_4242) ;  /* 0xfffffffc00f08947 */ /* 0x004fea000383ffff */
[----:B------:R-:W-:Y:S05]  /*1a0f0*/  BRA `(.L_x_4318) ;  /* 0xffffffbc00647947 */ /* 0x000fea000383ffff */
.L_x_4246:
[----:B------:R-:W-:Y:S01]  /*1a100*/  IMAD.MOV.U32 R5, RZ, RZ, R11 ;  /* 0x000000ffff057224 */ /* 0x000fe200078e000b */
[----:B------:R-:W-:Y:S01]  /*1a110*/  LOP3.LUT R7, R7, 0x7f, RZ, 0xc0, !PT ;  /* 0x0000007f07077812 */ /* 0x000fe200078ec0ff */
[----:B------:R-:W-:Y:S02]  /*1a120*/  IMAD.MOV.U32 R13, RZ, RZ, R3 ;  /* 0x000000ffff0d7224 */ /* 0x000fe400078e0003 */
[----:B------:R-:W-:Y:S01]  /*1a130*/  IMAD.MOV.U32 R12, RZ, RZ, RZ ;  /* 0x000000ffff0c7224 */ /* 0x000fe200078e00ff */
[----:B------:R-:W-:Y:S01]  /*1a140*/  SHF.R.U32.HI R0, RZ, 0x2, R7 ;  /* 0x00000002ff007819 */ /* 0x000fe20000011607 */
[----:B------:R-:W-:Y:S02]  /*1a150*/  IMAD.MOV.U32 R11, RZ, RZ, 0x1c1f ;  /* 0x00001c1fff0b7424 */ /* 0x000fe400078e00ff */
[----:B------:R-:W-:Y:S02]  /*1a160*/  IMAD.MOV.U32 R15, RZ, RZ, -0x1 ;  /* 0xffffffffff0f7424 */ /* 0x000fe400078e00ff */
[----:B------:R-:W-:-:S02]  /*1a170*/  IMAD R2, R8, UR42, RZ ;  /* 0x0000002a08027c24 */ /* 0x000fc4000f8e02ff */
[----:B------:R-:W-:-:S07]  /*1a180*/  IMAD.IADD R0, R0, 0x1, R5 ;  /* 0x0000000100007824 */ /* 0x000fce00078e0205 */
[----:B-----5:R-:W-:Y:S05]  /*1a190*/  WARPSYNC.COLLECTIVE R15, `(.L_x_4319) ;  /* 0x000000000f087348 */ /* 0x020fea0003c00000 */
[----:B------:R0:W1:Y:S02]  /*1a1a0*/  SHFL.IDX P6, R14, R13, R12, R11 ;  /* 0x0000000c0d0e7389 */ /* 0x00006400000c000b */
[----:B01---5:R-:W-:Y:S01]  /*1a1b0*/  ENDCOLLECTIVE ;  /* 0x000000000000791b */ /* 0x023fe20003800000 */
.L_x_4319:
[C---:B------:R-:W-:Y:S01]  /*1a1c0*/  VIADD R5, R0.reuse, 0x20 ;  /* 0x0000002000057836 */ /* 0x040fe20000000000 */
[----:B------:R-:W-:Y:S01]  /*1a1d0*/  ISETP.GE.AND P4, PT, R0, R2, PT ;  /* 0x000000020000720c */ /* 0x000fe20003f86270 */
[----:B------:R-:W-:Y:S02]  /*1a1e0*/  IMAD.MOV.U32 R13, RZ, RZ, R4 ;  /* 0x000000ffff0d7224 */ /* 0x000fe400078e0004 */
[----:B------:R-:W-:-:S10]  /*1a1f0*/  IMAD.MOV.U32 R6, RZ, RZ, R14 ;  /* 0x000000ffff067224 */ /* 0x000fd400078e000e */
[----:B------:R-:W-:Y:S05]  /*1a200*/  WARPSYNC.COLLECTIVE R15, `(.L_x_4320) ;  /* 0x000000000f087348 */ /* 0x000fea0003c00000 */
[----:B------:R0:W1:Y:S02]  /*1a210*/  SHFL.IDX P6, R14, R13, R12, R11 ;  /* 0x0000000c0d0e7389 */ /* 0x00006400000c000b */
[----:B01----:R-:W-:Y:S01]  /*1a220*/  ENDCOLLECTIVE ;  /* 0x000000000000791b */ /* 0x003fe20003800000 */
.L_x_4320:
[----:B------:R-:W-:Y:S02]  /*1a230*/  IMAD.MOV.U32 R13, RZ, RZ, R3 ;  /* 0x000000ffff0d7224 */ /* 0x000fe400078e0003 */
[----:B------:R-:W-:Y:S02]  /*1a240*/  IMAD.MOV.U32 R12, RZ, RZ, 0x1 ;  /* 0x00000001ff0c7424 */ /* 0x000fe400078e00ff */
[----:B------:R-:W-:-:S07]  /*1a250*/  IMAD.MOV.U32 R7, RZ, RZ, R14 ;  /* 0x000000ffff077224 */ /* 0x000fce00078e000e */
[----:B------:R-:W-:Y:S05]  /*1a260*/  WARPSYNC.COLLECTIVE R15, `(.L_x_4321) ;  /* 0x000000000f087348 */ /* 0x000fea0003c00000 */
[----:B------:R0:W1:Y:S02]  /*1a270*/  SHFL.IDX P6, R14, R13, R12, R11 ;  /* 0x0000000c0d0e7389 */ /* 0x00006400000c000b */
[----:B01----:R-:W-:Y:S01]  /*1a280*/  ENDCOLLECTIVE ;  /* 0x000000000000791b */ /* 0x003fe20003800000 */
.L_x_4321:
        /* <DEDUP_REMOVED lines=17> */
.L_x_4322:
[----:B------:R-:W-:Y:S02]  /*1a3a0*/  IMAD.MOV.U32 R13, RZ, RZ, R3 ;  /* 0x000000ffff0d7224 */ /* 0x000fe400078e0003 */
[----:B------:R-:W-:Y:S02]  /*1a3b0*/  IMAD.MOV.U32 R12, RZ, RZ, 0x2 ;  /* 0x00000002ff0c7424 */ /* 0x000fe400078e00ff */
[----:B------:R-:W-:-:S07]  /*1a3c0*/  IMAD.MOV.U32 R5, RZ, RZ, R14 ;  /* 0x000000ffff057224 */ /* 0x000fce00078e000e */
[----:B------:R-:W-:Y:S05]  /*1a3d0*/  WARPSYNC.COLLECTIVE R15, `(.L_x_4323) ;  /* 0x000000000f087348 */ /* 0x000fea0003c00000 */
[----:B------:R0:W1:Y:S02]  /*1a3e0*/  SHFL.IDX P6, R14, R13, R12, R11 ;  /* 0x0000000c0d0e7389 */ /* 0x00006400000c000b */
[----:B01----:R-:W-:Y:S01]  /*1a3f0*/  ENDCOLLECTIVE ;  /* 0x000000000000791b */ /* 0x003fe20003800000 */
.L_x_4323:
        /* <DEDUP_REMOVED lines=17> */
.L_x_4324:
[----:B------:R-:W-:Y:S02]  /*1a510*/  IMAD.MOV.U32 R13, RZ, RZ, R3 ;  /* 0x000000ffff0d7224 */ /* 0x000fe400078e0003 */
[----:B------:R-:W-:Y:S02]  /*1a520*/  IMAD.MOV.U32 R12, RZ, RZ, 0x3 ;  /* 0x00000003ff0c7424 */ /* 0x000fe400078e00ff */
[----:B------:R-:W-:-:S07]  /*1a530*/  IMAD.MOV.U32 R5, RZ, RZ, R14 ;  /* 0x000000ffff057224 */ /* 0x000fce00078e000e */
[----:B------:R-:W-:Y:S05]  /*1a540*/  WARPSYNC.COLLECTIVE R15, `(.L_x_4325) ;  /* 0x000000000f087348 */ /* 0x000fea0003c00000 */
[----:B------:R0:W1:Y:S02]  /*1a550*/  SHFL.IDX P6, R14, R13, R12, R11 ;  /* 0x0000000c0d0e7389 */ /* 0x00006400000c000b */
[----:B01----:R-:W-:Y:S01]  /*1a560*/  ENDCOLLECTIVE ;  /* 0x000000000000791b */ /* 0x003fe20003800000 */
.L_x_4325:
        /* <DEDUP_REMOVED lines=14> */
.L_x_4326:
[----:B------:R-:W-:Y:S01]  /*1a650*/  @!PT LDS RZ, [RZ] ;  /* 0x00000000fffff984 */ /* 0x000fe20000000800 */
[----:B------:R-:W-:Y:S01]  /*1a660*/  @!PT LDS RZ, [RZ] ;  /* 0x00000000fffff984 */ /* 0x000fe20000000800 */
[----:B------:R-:W-:Y:S01]  /*1a670*/  @!PT LDS RZ, [RZ] ;  /* 0x00000000fffff984 */ /* 0x000fe20000000800 */
[----:B------:R0:W-:Y:S01]  /*1a680*/  @!P3 LDGSTS.E.BYPASS.LTC128B.128 [R9+0x1d400], desc[UR52][R6.64+0x80], !P2 ;  /* 0x1d4000800609bfae */ /* 0x0001e2000d101d74 */
[----:B------:R-:W-:Y:S01]  /*1a690*/  IMAD.MOV.U32 R4, RZ, RZ, R14 ;  /* 0x000000ffff047224 */ /* 0x000fe200078e000e */
[----:B------:R-:W-:Y:S06]  /*1a6a0*/  BRA `(.L_x_4327) ;  /* 0xffffffc000c47947 */ /* 0x000fec000383ffff */
.L_x_4251:
[----:B----4-:R4:W0:Y:S02]  /*1a6b0*/  SYNCS.PHASECHK.TRANS64.TRYWAIT P0, [R17+URZ+0x2a820], R0 ;  /* 0x02a82000110075a7 */ /* 0x010824000800017f */
[----:B0-----:R-:W-:Y:S05]  /*1a6c0*/  @!P0 NANOSLEEP.SYNCS 0x989680 ;  /* 0x009896800000895d */ /* 0x001fea0003900000 */
[----:B------:R-:W0:Y:S02]  /*1a6d0*/  @!P0 SYNCS.PHASECHK.TRANS64 P0, [R17+URZ+0x2a820], R0 ;  /* 0x02a82000110085a7 */ /* 0x000e24000800007f */
[----:B0-----:R-:W-:Y:S05]  /*1a6e0*/  @!P0 BRA `(.L_x_4251) ;  /* 0xfffffffc00f08947 */ /* 0x001fea000383ffff */
[----:B------:R-:W-:Y:S05]  /*1a6f0*/  BRA `(.L_x_4328) ;  /* 0xffffffc400347947 */ /* 0x000fea000383ffff */
.L_x_4257:
[----:B-1----:R1:W2:Y:S02]  /*1a700*/  SYNCS.PHASECHK.TRANS64.TRYWAIT P0, [R6+URZ+0x2a880], R5 ;  /* 0x02a88005060075a7 */ /* 0x0022a4000800017f */
[----:B--2---:R-:W-:Y:S05]  /*1a710*/  @!P0 NANOSLEEP.SYNCS 0x989680 ;  /* 0x009896800000895d */ /* 0x004fea0003900000 */
[----:B------:R-:W2:Y:S02]  /*1a720*/  @!P0 SYNCS.PHASECHK.TRANS64 P0, [R6+URZ+0x2a880], R5 ;  /* 0x02a88005060085a7 */ /* 0x000ea4000800007f */
[----:B--2---:R-:W-:Y:S05]  /*1a730*/  @!P0 BRA `(.L_x_4257) ;  /* 0xfffffffc00f08947 */ /* 0x004fea000383ffff */
[----:B------:R-:W-:Y:S05]  /*1a740*/  BRA `(.L_x_4329) ;  /* 0xffffffc400f07947 */ /* 0x000fea000383ffff */
.L_x_4264:
[----:B0-----:R0:W2:Y:S02]  /*1a750*/  SYNCS.PHASECHK.TRANS64.TRYWAIT P0, [R6+URZ+0x2a840], R5 ;  /* 0x02a84005060075a7 */ /* 0x0010a4000800017f */
[----:B--2---:R-:W-:Y:S05]  /*1a760*/  @!P0 NANOSLEEP.SYNCS 0x989680 ;  /* 0x009896800000895d */ /* 0x004fea0003900000 */
[----:B------:R-:W2:Y:S02]  /*1a770*/  @!P0 SYNCS.PHASECHK.TRANS64 P0, [R6+URZ+0x2a840], R5 ;  /* 0x02a84005060085a7 */ /* 0x000ea4000800007f */
[----:B--2---:R-:W-:Y:S05]  /*1a780*/  @!P0 BRA `(.L_x_4264) ;  /* 0xfffffffc00f08947 */ /* 0x004fea000383ffff */
[----:B------:R-:W-:Y:S05]  /*1a790*/  BRA `(.L_x_4330) ;  /* 0xffffffc800f07947 */ /* 0x000fea000383ffff */
.L_x_4272:
[----:B-1----:R1:W2:Y:S02]  /*1a7a0*/  SYNCS.PHASECHK.TRANS64.TRYWAIT P0, [R12+URZ+0x2a870], R4 ;  /* 0x02a870040c0075a7 */ /* 0x0022a4000800017f */
[----:B--2---:R-:W-:Y:S05]  /*1a7b0*/  @!P0 NANOSLEEP.SYNCS 0x989680 ;  /* 0x009896800000895d */ /* 0x004fea0003900000 */
[----:B------:R-:W2:Y:S02]  /*1a7c0*/  @!P0 SYNCS.PHASECHK.TRANS64 P0, [R12+URZ+0x2a870], R4 ;  /* 0x02a870040c0085a7 */ /* 0x000ea4000800007f */
[----:B--2---:R-:W-:Y:S05]  /*1a7d0*/  @!P0 BRA `(.L_x_4272) ;  /* 0xfffffffc00f08947 */ /* 0x004fea000383ffff */
[----:B------:R-:W-:Y:S05]  /*1a7e0*/  BRA `(.L_x_4331) ;  /* 0xffffffd000047947 */ /* 0x000fea000383ffff */
.L_x_4274:
[----:B--2---:R2:W3:Y:S02]  /*1a7f0*/  SYNCS.PHASECHK.TRANS64.TRYWAIT P0, [R12+URZ+0x2a860], R3 ;  /* 0x02a860030c0075a7 */ /* 0x0044e4000800017f */
[----:B---3--:R-:W-:Y:S05]  /*1a800*/  @!P0 NANOSLEEP.SYNCS 0x989680 ;  /* 0x009896800000895d */ /* 0x008fea0003900000 */
[----:B------:R-:W3:Y:S02]  /*1a810*/  @!P0 SYNCS.PHASECHK.TRANS64 P0, [R12+URZ+0x2a860], R3 ;  /* 0x02a860030c0085a7 */ /* 0x000ee4000800007f */
[----:B---3--:R-:W-:Y:S05]  /*1a820*/  @!P0 BRA `(.L_x_4274) ;  /* 0xfffffffc00f08947 */ /* 0x008fea000383ffff */
[----:B------:R-:W-:Y:S05]  /*1a830*/  BRA `(.L_x_4332) ;  /* 0xffffffd0000c7947 */ /* 0x000fea000383ffff */
.L_x_4281:
[----:B-1----:R1:W2:Y:S02]  /*1a840*/  SYNCS.PHASECHK.TRANS64.TRYWAIT P1, [R2+URZ+0x2a870], R0 ;  /* 0x02a87000020075a7 */ /* 0x0022a4000802017f */
[----:B--2---:R-:W-:Y:S05]  /*1a850*/  @!P1 NANOSLEEP.SYNCS 0x989680 ;  /* 0x009896800000995d */ /* 0x004fea0003900000 */
[----:B------:R-:W2:Y:S02]  /*1a860*/  @!P1 SYNCS.PHASECHK.TRANS64 P1, [R2+URZ+0x2a870], R0 ;  /* 0x02a87000020095a7 */ /* 0x000ea4000802007f */
[----:B--2---:R-:W-:Y:S05]  /*1a870*/  @!P1 BRA `(.L_x_4281) ;  /* 0xfffffffc00f09947 */ /* 0x004fea000383ffff */
[----:B------:R-:W-:Y:S05]  /*1a880*/  BRA `(.L_x_4333) ;  /* 0xffffffd800807947 */ /* 0x000fea000383ffff */
.L_x_4283:
[----:B-1----:R1:W2:Y:S02]  /*1a890*/  SYNCS.PHASECHK.TRANS64.TRYWAIT P1, [R2+URZ+0x2a860], R0 ;  /* 0x02a86000020075a7 */ /* 0x0022a4000802017f */
[----:B--2---:R-:W-:Y:S05]  /*1a8a0*/  @!P1 NANOSLEEP.SYNCS 0x989680 ;  /* 0x009896800000995d */ /* 0x004fea0003900000 */
[----:B------:R-:W2:Y:S02]  /*1a8b0*/  @!P1 SYNCS.PHASECHK.TRANS64 P1, [R2+URZ+0x2a860], R0 ;  /* 0x02a86000020095a7 */ /* 0x000ea4000802007f */
[----:B--2---:R-:W-:Y:S05]  /*1a8c0*/  @!P1 BRA `(.L_x_4283) ;  /* 0xfffffffc00f09947 */ /* 0x004fea000383ffff */
[----:B------:R-:W-:Y:S05]  /*1a8d0*/  BRA `(.L_x_4334) ;  /* 0xffffffd800887947 */ /* 0x000fea000383ffff */
.L_x_4296:
[----:B0-----:R0:W1:Y:S02]  /*1a8e0*/  SYNCS.PHASECHK.TRANS64.TRYWAIT P0, [R0+URZ+0x2a820], R3 ;  /* 0x02a82003000075a7 */ /* 0x001064000800017f */
[----:B-1----:R-:W-:Y:S05]  /*1a8f0*/  @!P0 NANOSLEEP.SYNCS 0x989680 ;  /* 0x009896800000895d */ /* 0x002fea0003900000 */
[----:B------:R-:W1:Y:S02]  /*1a900*/  @!P0 SYNCS.PHASECHK.TRANS64 P0, [R0+URZ+0x2a820], R3 ;  /* 0x02a82003000085a7 */ /* 0x000e64000800007f */
[----:B-1----:R-:W-:Y:S05]  /*1a910*/  @!P0 BRA `(.L_x_4296) ;  /* 0xfffffffc00f08947 */ /* 0x002fea000383ffff */
[----:B------:R-:W-:Y:S05]  /*1a920*/  BRA `(.L_x_4335) ;  /* 0xffffffec00d87947 */ /* 0x000fea000383ffff */
.L_x_4297:
        /* <DEDUP_REMOVED lines=11> */
.L_x_4337:
[----:B------:R-:W-:Y:S05]  /*1a9e0*/  BSYNC B0 ;  /* 0x0000000000007941 */ /* 0x000fea0003800000 */
.L_x_4336:
[----:B------:R-:W-:Y:S05]  /*1a9f0*/  BRA `(.L_x_4338) ;  /* 0xffffffec00c07947 */ /* 0x000fea000383ffff */
.L_x_4300:
[----:B------:R-:W-:Y:S01]  /*1aa00*/  BSSY B1, `(.L_x_4339) ;  /* 0x0000006000017945 */ /* 0x000fe20003800000 */
[----:B------:R-:W-:-:S07]  /*1aa10*/  IMAD.MOV.U32 R15, RZ, RZ, -0x1 ;  /* 0xffffffffff0f7424 */ /* 0x000fce00078e00ff */
[----:B01----:R-:W-:Y:S05]  /*1aa20*/  WARPSYNC.COLLECTIVE R15, `(.L_x_4340) ;  /* 0x000000000f0c7348 */ /* 0x003fea0003c00000 */
[----:B------:R-:W-:Y:S02]  /*1aa30*/  ELECT P6, UR62, PT ;  /* 0x00000000003e782f */ /* 0x000fe400038c0000 */
[----:B------:R-:W-:Y:S01]  /*1aa40*/  MOV R14, UR62 ;  /* 0x0000003e000e7c02 */ /* 0x000fe20008000f00 */
[----:B01----:R-:W-:Y:S10]  /*1aa50*/  ENDCOLLECTIVE ;  /* 0x000000000000791b */ /* 0x003ff40003800000 */
.L_x_4340:
[----:B------:R-:W-:Y:S05]  /*1aa60*/  BSYNC B1 ;  /* 0x0000000000017941 */ /* 0x000fea0003800000 */
.L_x_4339:
[----:B------:R-:W-:Y:S05]  /*1aa70*/  BRA `(.L_x_4341) ;  /* 0xffffffec00b87947 */ /* 0x000fea000383ffff */
.L_x_4302:
[----:B0-----:R0:W1:Y:S02]  /*1aa80*/  SYNCS.PHASECHK.TRANS64.TRYWAIT P1, [R6+URZ], R5 ;  /* 0x00000005060075a7 */ /* 0x001064000802017f */
[----:B-1----:R-:W-:Y:S05]  /*1aa90*/  @!P1 NANOSLEEP.SYNCS 0x989680 ;  /* 0x009896800000995d */ /* 0x002fea0003900000 */
[----:B------:R-:W1:Y:S02]  /*1aaa0*/  @!P1 SYNCS.PHASECHK.TRANS64 P1, [R6+URZ], R5 ;  /* 0x00000005060095a7 */ /* 0x000e64000802007f */
[----:B-1----:R-:W-:Y:S05]  /*1aab0*/  @!P1 BRA `(.L_x_4302) ;  /* 0xfffffffc00f09947 */ /* 0x002fea000383ffff */
[----:B------:R-:W-:Y:S05]  /*1aac0*/  BRA `(.L_x_4342) ;  /* 0xffffffec00f47947 */ /* 0x000fea000383ffff */
.L_x_4303:
[----:B-1----:R1:W2:Y:S02]  /*1aad0*/  SYNCS.PHASECHK.TRANS64.TRYWAIT P1, [R7+URZ], R2 ;  /* 0x00000002070075a7 */ /* 0x0022a4000802017f */
[----:B--2---:R-:W-:Y:S05]  /*1aae0*/  @!P1 NANOSLEEP.SYNCS 0x989680 ;  /* 0x009896800000995d */ /* 0x004fea0003900000 */
[----:B------:R-:W2:Y:S02]  /*1aaf0*/  @!P1 SYNCS.PHASECHK.TRANS64 P1, [R7+URZ], R2 ;  /* 0x00000002070095a7 */ /* 0x000ea4000802007f */
[----:B--2---:R-:W-:Y:S05]  /*1ab00*/  @!P1 BRA `(.L_x_4303) ;  /* 0xfffffffc00f09947 */ /* 0x004fea000383ffff */
[----:B------:R-:W-:Y:S05]  /*1ab10*/  BRA `(.L_x_4343) ;  /* 0xffffffec00e87947 */ /* 0x000fea000383ffff */
.L_x_4305:
[----:B--2---:R2:W3:Y:S02]  /*1ab20*/  SYNCS.PHASECHK.TRANS64.TRYWAIT P1, [R4+URZ+0x2a860], R5 ;  /* 0x02a86005040075a7 */ /* 0x0044e4000802017f */
[----:B---3--:R-:W-:Y:S05]  /*1ab30*/  @!P1 NANOSLEEP.SYNCS 0x989680 ;  /* 0x009896800000995d */ /* 0x008fea0003900000 */
[----:B------:R-:W3:Y:S02]  /*1ab40*/  @!P1 SYNCS.PHASECHK.TRANS64 P1, [R4+URZ+0x2a860], R5 ;  /* 0x02a86005040095a7 */ /* 0x000ee4000802007f */
[----:B---3--:R-:W-:Y:S05]  /*1ab50*/  @!P1 BRA `(.L_x_4305) ;  /* 0xfffffffc00f09947 */ /* 0x008fea000383ffff */
[----:B------:R-:W-:Y:S05]  /*1ab60*/  BRA `(.L_x_4344) ;  /* 0xffffffec00ec7947 */ /* 0x000fea000383ffff */
.L_x_4307:
[----:B---3--:R3:W4:Y:S02]  /*1ab70*/  SYNCS.PHASECHK.TRANS64.TRYWAIT P1, [R3+URZ+0x2a860], R2 ;  /* 0x02a86002030075a7 */ /* 0x008724000802017f */
[----:B----4-:R-:W-:Y:S05]  /*1ab80*/  @!P1 NANOSLEEP.SYNCS 0x989680 ;  /* 0x009896800000995d */ /* 0x010fea0003900000 */
[----:B------:R-:W4:Y:S02]  /*1ab90*/  @!P1 SYNCS.PHASECHK.TRANS64 P1, [R3+URZ+0x2a860], R2 ;  /* 0x02a86002030095a7 */ /* 0x000f24000802007f */
[----:B----4-:R-:W-:Y:S05]  /*1aba0*/  @!P1 BRA `(.L_x_4307) ;  /* 0xfffffffc00f09947 */ /* 0x010fea000383ffff */
[----:B------:R-:W-:Y:S05]  /*1abb0*/  BRA `(.L_x_4345) ;  /* 0xffffffec00ec7947 */ /* 0x000fea000383ffff */
.L_x_4309:
[----:B----4-:R4:W0:Y:S02]  /*1abc0*/  SYNCS.PHASECHK.TRANS64.TRYWAIT P0, [R4+URZ+0x2a880], R5 ;  /* 0x02a88005040075a7 */ /* 0x010824000800017f */
[----:B0-----:R-:W-:Y:S05]  /*1abd0*/  @!P0 NANOSLEEP.SYNCS 0x989680 ;  /* 0x009896800000895d */ /* 0x001fea0003900000 */
[----:B------:R-:W0:Y:S02]  /*1abe0*/  @!P0 SYNCS.PHASECHK.TRANS64 P0, [R4+URZ+0x2a880], R5 ;  /* 0x02a88005040085a7 */ /* 0x000e24000800007f */
[----:B0-----:R-:W-:Y:S05]  /*1abf0*/  @!P0 BRA `(.L_x_4309) ;  /* 0xfffffffc00f08947 */ /* 0x001fea000383ffff */
[----:B------:R-:W-:Y:S05]  /*1ac00*/  BRA `(.L_x_4310) ;  /* 0xffffffec00e87947 */ /* 0x000fea000383ffff */
.L_x_4346:
        /* <DEDUP_REMOVED lines=15> */
.L_x_12967:


//--------------------- .text._ZN7cutlass13device_kernelIN5flash11enable_sm90INS1_16FlashAttnFwdSm90INS1_25CollectiveMainloopFwdSm90ILi2EN4cute5tupleIJNS5_1CILi1EEES8_S8_EEENS6_IJNS7_ILi128EEESA_NS7_ILi192EEEEEELi192ENS_12float_e4m3_tEfNS_4arch4Sm90ELb0ELb1ELb1ELb1ELb0ELb1ELb0ELb1ELb1ELb1ELb0ELb0EEENS1_21CollectiveEpilogueFwdINS6_IJSA_SB_SA_EEES9_NS_10bfloat16_tESF_Li256ELb1ELb1ELb0ELb1EEENS1_36VarlenDynamicPersistentTileSchedulerILi128ELi128ELi256ELi128ELb0ELb1ELb1ELb1ELb0ELb1EEEEEEEEEvNT_6ParamsE --------------------------
	.section	.text._ZN7cutlass13device_kernelIN5flash11enable_sm90INS1_16FlashAttnFwdSm90INS1_25CollectiveMainloopFwdSm90ILi2EN4cute5tupleIJNS5_1CILi1EEES8_S8_EEENS6_IJNS7_ILi128EEESA_NS7_ILi192EEEEEELi192ENS_12float_e4m3_tEfNS_4arch4Sm90ELb0ELb1ELb1ELb1ELb0ELb1ELb0ELb1ELb1ELb1ELb0ELb0EEENS1_21CollectiveEpilogueFwdINS6_IJSA_SB_SA_EEES9_NS_10bfloat16_tESF_Li256ELb1ELb1ELb0ELb1EEENS1_36VarlenDynamicPersistentTileSchedulerILi128ELi128ELi256ELi128ELb0ELb1ELb1ELb1ELb0ELb1EEEEEEEEEvNT_6ParamsE,"ax",@progbits
	.align	128
.text._ZN7cutlass13device_kernelIN5flash11enable_sm90INS1_16FlashAttnFwdSm90INS1_25CollectiveMainloopFwdSm90ILi2EN4cute5tupleIJNS5_1CILi1EEES8_S8_EEENS6_IJNS7_ILi128EEESA_NS7_ILi192EEEEEELi192ENS_12float_e4m3_tEfNS_4arch4Sm90ELb0ELb1ELb1ELb1ELb0ELb1ELb0ELb1ELb1ELb1ELb0ELb0EEENS1_21CollectiveEpilogueFwdINS6_IJSA_SB_SA_EEES9_NS_10bfloat16_tESF_Li256ELb1ELb1ELb0ELb1EEENS1_36VarlenDynamicPersistentTileSchedulerILi128ELi128ELi256ELi128ELb0ELb1ELb1ELb1ELb0ELb1EEEEEEEEEvNT_6ParamsE:
        .type           _ZN7cutlass13device_kernelIN5flash11enable_sm90INS1_16FlashAttnFwdSm90INS1_25CollectiveMainloopFwdSm90ILi2EN4cute5tupleIJNS5_1CILi1EEES8_S8_EEENS6_IJNS7_ILi128EEESA_NS7_ILi192EEEEEELi192ENS_12float_e4m3_tEfNS_4arch4Sm90ELb0ELb1ELb1ELb1ELb0ELb1ELb0ELb1ELb1ELb1ELb0ELb0EEENS1_21CollectiveEpilogueFwdINS6_IJSA_SB_SA_EEES9_NS_10bfloat16_tESF_Li256ELb1ELb1ELb0ELb1EEENS1_36VarlenDynamicPersistentTileSchedulerILi128ELi128ELi256ELi128ELb0ELb1ELb1ELb1ELb0ELb1EEEEEEEEEvNT_6ParamsE,@function
        .size           _ZN7cutlass13device_kernelIN5flash11enable_sm90INS1_16FlashAttnFwdSm90INS1_25CollectiveMainloopFwdSm90ILi2EN4cute5tupleIJNS5_1CILi1EEES8_S8_EEENS6_IJNS7_ILi128EEESA_NS7_ILi192EEEEEELi192ENS_12float_e4m3_tEfNS_4arch4Sm90ELb0ELb1ELb1ELb1ELb0ELb1ELb0ELb1ELb1ELb1ELb0ELb0EEENS1_21CollectiveEpilogueFwdINS6_IJSA_SB_SA_EEES9_NS_10bfloat16_tESF_Li256ELb1ELb1ELb0ELb1EEENS1_36VarlenDynamicPersistentTileSchedulerILi128ELi128ELi256ELi128ELb0ELb1ELb1ELb1ELb0ELb1EEEEEEEEEvNT_6ParamsE,(.L_x_12968 - _ZN7cutlass13device_kernelIN5flash11enable_sm90INS1_16FlashAttnFwdSm90INS1_25CollectiveMainloopFwdSm90ILi2EN4cute5tupleIJNS5_1CILi1EEES8_S8_EEENS6_IJNS7_ILi128EEESA_NS7_ILi192EEEEEELi192ENS_12float_e4m3_tEfNS_4arch4Sm90ELb0ELb1ELb1ELb1ELb0ELb1ELb0ELb1ELb1ELb1ELb0ELb0EEENS1_21CollectiveEpilogueFwdINS6_IJSA_SB_SA_EEES9_NS_10bfloat16_tESF_Li256ELb1ELb1ELb0ELb1EEENS1_36VarlenDynamicPersistentTileSchedulerILi128ELi128ELi256ELi128ELb0ELb1ELb1ELb1ELb0ELb1EEEEEEEEEvNT_6ParamsE)
        .other          _ZN7cutlass13device_kernelIN5flash11enable_sm90INS1_16FlashAttnFwdSm90INS1_25CollectiveMainloopFwdSm90ILi2EN4cute5tupleIJNS5_1CILi1EEES8_S8_EEENS6_IJNS7_ILi128EEESA_NS7_ILi192EEEEEELi192ENS_12float_e4m3_tEfNS_4arch4Sm90ELb0ELb1ELb1ELb1ELb0ELb1ELb0ELb1ELb1ELb1ELb0ELb0EEENS1_21CollectiveEpilogueFwdINS6_IJSA_SB_SA_EEES9_NS_10bfloat16_tESF_Li256ELb1ELb1ELb0ELb1EEENS1_36VarlenDynamicPersistentTileSchedulerILi128ELi128ELi256ELi128ELb0ELb1ELb1ELb1ELb0ELb1EEEEEEEEEvNT_6ParamsE,@"STO_CUDA_ENTRY STV_DEFAULT"
_ZN7cutlass13device_kernelIN5flash11enable_sm90INS1_16FlashAttnFwdSm90INS1_25CollectiveMainloopFwdSm90ILi2EN4cute5tupleIJNS5_1CILi1EEES8_S8_EEENS6_IJNS7_ILi128EEESA_NS7_ILi192EEEEEELi192ENS_12float_e4m3_tEfNS_4arch4Sm90ELb0ELb1ELb1ELb1ELb0ELb1ELb0ELb1ELb1ELb1ELb0ELb0EEENS1_21CollectiveEpilogueFwdINS6_IJSA_SB_SA_EEES9_NS_10bfloat16_tESF_Li256ELb1ELb1ELb0ELb1EEENS1_36VarlenDynamicPersistentTileSchedulerILi128ELi128ELi256ELi128ELb0ELb1ELb1ELb1ELb0ELb1EEEEEEEEEvNT_6ParamsE:
        /* <DEDUP_REMOVED lines=24> */
.L_x_4348:
[----:B------:R-:W-:Y:S05]  /*0180*/  BSYNC B0 ;  /* 0x0000000000007941 */ /* 0x000fea0003800000 */
.L_x_4347:
        /* <DEDUP_REMOVED lines=41> */
.L_x_4349:
        /* <DEDUP_REMOVED lines=22> */
.L_x_4350:
        /* <DEDUP_REMOVED lines=18> */
.L_x_4351:
        /* <DEDUP_REMOVED lines=22> */
.L_x_4352:
        /* <DEDUP_REMOVED lines=22> */
.L_x_4353:
        /* <DEDUP_REMOVED lines=8> */
.L_x_4356:
        /* <DEDUP_REMOVED lines=31> */
[----:B------:R-:W-:Y:S02]  /*0bd0*/  LEA.HI R4, R0, R14, RZ, 0x4 ;  /* 0x0000000e00047211 */ /* 0x000fe400078f20ff */
[----:B------:R-:W-:Y:S01]  /*0be0*/  SHF.R.S32.HI R200, RZ, 0x1, R3 ;  /* 0x00000001ffc87819 */ /* 0x000fe20000011403 */
[----:B------:R-:W-:Y:S01]  /*0bf0*/  IMAD.SHL.U32 R7, R2, 0x20, RZ ;  /* 0x0000002002077824 */ /* 0x000fe200078e00ff */
[----:B------:R-:W-:-:S02]  /*0c00*/  LOP3.LUT R5, R4, 0x3fffff0, RZ, 0xc0, !PT ;  /* 0x03fffff004057812 */ /* 0x000fc400078ec0ff */
[----:B------:R-:W-:Y:S02]  /*0c10*/  LEA.HI R2, R3, R200, RZ, 0x1 ;  /* 0x000000c803027211 */ /* 0x000fe400078f08ff */
[----:B------:R-:W-:Y:S02]  /*0c20*/  SHF.R.S32.HI R6, RZ, 0x4, R4 ;  /* 0x00000004ff067819 */ /* 0x000fe40000011404 */
[----:B------:R-:W-:Y:S01]  /*0c30*/  LOP3.LUT R8, R7, 0xfffffc00, RZ, 0xc0, !PT ;  /* 0xfffffc0007087812 */ /* 0x000fe200078ec0ff */
[----:B------:R-:W-:Y:S01]  /*0c40*/  IMAD.IADD R7, R14, 0x1, -R5 ;  /* 0x000000010e077824 */ /* 0x000fe200078e0a05 */
[----:B------:R-:W-:Y:S02]  /*0c50*/  LOP3.LUT R5, R2, 0x3fffffe, RZ, 0xc0, !PT ;  /* 0x03fffffe02057812 */ /* 0x000fe400078ec0ff */
[----:B------:R-:W-:Y:S01]  /*0c60*/  LEA.HI R4, R4, R6, RZ, 0x1 ;  /* 0x0000000604047211 */ /* 0x000fe200078f08ff */
[----:B------:R-:W-:Y:S01]  /*0c70*/  IMAD R8, R7, 0x40, R8 ;  /* 0x0000004007087824 */ /* 0x000fe200078e0208 */
[----:B------:R-:W-:Y:S01]  /*0c80*/  LEA.HI R2, R0, R14, RZ, 0x7 ;  /* 0x0000000e00027211 */ /* 0x000fe200078f38ff */
[----:B------:R-:W-:Y:S01]  /*0c90*/  IMAD.IADD R5, R200, 0x1, -R5 ;  /* 0x00000001c8057824 */ /* 0x000fe200078e0a05 */
[----:B------:R-:W-:-:S02]  /*0ca0*/  LOP3.LUT R7, R4, 0x1ffffffe, RZ, 0xc0, !PT ;  /* 0x1ffffffe04077812 */ /* 0x000fc400078ec0ff */
[-C--:B------:R-:W-:Y:S01]  /*0cb0*/  LEA.HI R4, R0, R14.reuse, RZ, 0x2 ;  /* 0x0000000e00047211 */ /* 0x080fe200078f10ff */
[----:B------:R-:W-:Y:S01]  /*0cc0*/  IMAD R214, R6, 0x8, R5 ;  /* 0x0000000806d67824 */ /* 0x000fe200078e0205 */
[----:B------:R-:W-:Y:S01]  /*0cd0*/  LOP3.LUT R233, R2, 0xffffff80, RZ, 0xc0, !PT ;  /* 0xffffff8002e97812 */ /* 0x000fe200078ec0ff */
[----:B------:R-:W-:Y:S01]  /*0ce0*/  IMAD.IADD R7, R6, 0x1, -R7 ;  /* 0x0000000106077824 */ /* 0x000fe200078e0a07 */
[----:B------:R-:W-:Y:S01]  /*0cf0*/  LOP3.LUT R231, R3, 0xfffffffe, RZ, 0xc0, !PT ;  /* 0xfffffffe03e77812 */ /* 0x000fe200078ec0ff */
[----:B------:R-:W-:Y:S01]  /*0d00*/  IMAD.SHL.U32 R214, R214, 0x40, RZ ;  /* 0x00000040d6d67824 */ /* 0x000fe200078e00ff */
[--C-:B------:R-:W-:Y:S01]  /*0d10*/  SHF.R.S32.HI R223, RZ, 0x2, R4.reuse ;  /* 0x00000002ffdf7819 */ /* 0x100fe20000011404 */
[C---:B------:R-:W-:Y:S01]  /*0d20*/  IMAD.IADD R233, R14.reuse, 0x1, -R233 ;  /* 0x000000010ee97824 */ /* 0x040fe200078e0ae9 */
[----:B------:R-:W-:Y:S01]  /*0d30*/  SHF.R.S32.HI R6, RZ, 0x1f, R4 ;  /* 0x0000001fff067819 */ /* 0x000fe20000011404 */
[----:B------:R-:W-:Y:S01]  /*0d40*/  IMAD.IADD R231, R14, 0x1, -R231 ;  /* 0x000000010ee77824 */ /* 0x000fe200078e0ae7 */
[----:B------:R-:W-:Y:S01]  /*0d50*/  LOP3.LUT R4, R4, 0xfffffffc, RZ, 0xc0, !PT ;  /* 0xfffffffc04047812 */ /* 0x000fe200078ec0ff */
[----:B------:R-:W-:Y:S01]  /*0d60*/  IMAD R7, R7, 0x8, R8 ;  /* 0x0000000807077824 */ /* 0x000fe200078e0208 */
[----:B------:R-:W-:Y:S01]  /*0d70*/  LEA.HI R6, R6, R223, RZ, 0x2 ;  /* 0x000000df06067211 */ /* 0x000fe200078f10ff */
[----:B------:R-:W-:Y:S01]  /*0d80*/  IMAD.SHL.U32 R204, R231, 0x8, RZ ;  /* 0x00000008e7cc7824 */ /* 0x000fe200078e00ff */
[----:B------:R-:W-:Y:S01]  /*0d90*/  LEA.HI R0, R0, R14, RZ, 0x3 ;  /* 0x0000000e00007211 */ /* 0x000fe200078f18ff */
[----:B------:R-:W-:Y:S01]  /*0da0*/  IMAD.IADD R9, R14, 0x1, -R4 ;  /* 0x000000010e097824 */ /* 0x000fe200078e0a04 */
[----:B------:R-:W-:Y:S01]  /*0db0*/  SHF.R.S32.HI R4, RZ, 0x1f, R233 ;  /* 0x0000001fff047819 */ /* 0x000fe200000114e9 */
[----:B------:R-:W-:Y:S01]  /*0dc0*/  VIADD R215, R204, 0x20 ;  /* 0x00000020ccd77836 */ /* 0x000fe20000000000 */
[----:B------:R-:W-:Y:S01]  /*0dd0*/  LOP3.LUT R6, R6, 0xfffffffc, RZ, 0xc0, !PT ;  /* 0xfffffffc06067812 */ /* 0x000fe200078ec0ff */
[C---:B------:R-:W-:Y:S01]  /*0de0*/  VIADD R217, R204.reuse, 0x40 ;  /* 0x00000040ccd97836 */ /* 0x040fe20000000000 */
[----:B------:R-:W-:Y:S01]  /*0df0*/  LEA.HI R5, R9, R9, RZ, 0x1 ;  /* 0x0000000909057211 */ /* 0x000fe200078f08ff */
[----:B------:R-:W-:Y:S01]  /*0e00*/  IMAD.IADD R11, R204, 0x1, R215 ;  /* 0x00000001cc0b7824 */ /* 0x000fe200078e02d7 */
[----:B------:R-:W-:Y:S01]  /*0e10*/  LEA.HI R3, R4, R233, RZ, 0x2 ;  /* 0x000000e904037211 */ /* 0x000fe200078f10ff */
[----:B------:R-:W-:Y:S01]  /*0e20*/  IMAD.IADD R223, R223, 0x1, -R6 ;  /* 0x00000001dfdf7824 */ /* 0x000fe200078e0a06 */
[----:B------:R-:W-:Y:S01]  /*0e30*/  LOP3.LUT R10, R5, 0x1ffffffe, RZ, 0xc0, !PT ;  /* 0x1ffffffe050a7812 */ /* 0x000fe200078ec0ff */
[----:B------:R0:W-:Y:S01]  /*0e40*/  STL [R1+0x20], R7 ;  /* 0x0000200701007387 */ /* 0x0001e20000100800 */
[--C-:B------:R-:W-:Y:S01]  /*0e50*/  SHF.R.S32.HI R5, RZ, 0x2, R3.reuse ;  /* 0x00000002ff057819 */ /* 0x100fe20000011403 */
[----:B------:R-:W-:Y:S01]  /*0e60*/  IMAD.SHL.U32 R212, R223, 0x80, RZ ;  /* 0x00000080dfd47824 */ /* 0x000fe200078e00ff */
[----:B------:R-:W-:Y:S01]  /*0e70*/  SHF.R.S32.HI R6, RZ, 0x1f, R3 ;  /* 0x0000001fff067819 */ /* 0x000fe20000011403 */
[----:B------:R-:W-:Y:S01]  /*0e80*/  IMAD.IADD R10, R9, 0x1, -R10 ;  /* 0x00000001090a7824 */ /* 0x000fe200078e0a0a */
[----:B------:R-:W-:Y:S01]  /*0e90*/  SHF.R.S32.HI R15, RZ, 0x7, R2 ;  /* 0x00000007ff0f7819 */ /* 0x000fe20000011402 */
[----:B------:R-:W-:Y:S01]  /*0ea0*/  VIADD R216, R204, 0x10 ;  /* 0x00000010ccd87836 */ /* 0x000fe20000000000 */
[----:B------:R-:W-:Y:S01]  /*0eb0*/  LEA.HI R6, R6, R5, RZ, 0x3 ;  /* 0x0000000506067211 */ /* 0x000fe200078f18ff */
[----:B------:R-:W-:Y:S01]  /*0ec0*/  IMAD.SHL.U32 R22, R231, 0x10, RZ ;  /* 0x00000010e7167824 */ /* 0x000fe200078e00ff */
[----:B------:R-:W-:Y:S01]  /*0ed0*/  SHF.R.S32.HI R8, RZ, 0x1f, R11 ;  /* 0x0000001fff087819 */ /* 0x000fe2000001140b */
[----:B0-----:R-:W-:Y:S01]  /*0ee0*/  IMAD.IADD R7, R204, 0x1, R217 ;  /* 0x00000001cc077824 */ /* 0x001fe200078e02d9 */
[----:B------:R-:W-:Y:S01]  /*0ef0*/  LOP3.LUT R226, R0, 0xfffffff8, RZ, 0xc0, !PT ;  /* 0xfffffff800e27812 */ /* 0x000fe200078ec0ff */
[----:B------:R-:W-:Y:S01]  /*0f00*/  VIADD R218, R204, 0x30 ;  /* 0x00000030ccda7836 */ /* 0x000fe20000000000 */
[----:B------:R-:W-:Y:S01]  /*0f10*/  LOP3.LUT R6, R6, 0xfffffff8, RZ, 0xc0, !PT ;  /* 0xfffffff806067812 */ /* 0x000fe200078ec0ff */
[----:B------:R-:W-:Y:S01]  /*0f20*/  VIADD R219, R204, 0x50 ;  /* 0x00000050ccdb7836 */ /* 0x000fe20000000000 */
[----:B------:R-:W-:Y:S01]  /*0f30*/  LEA.HI R4, R4, R233, RZ, 0x5 ;  /* 0x000000e904047211 */ /* 0x000fe200078f28ff */
[----:B------:R-:W-:Y:S01]  /*0f40*/  IMAD.IADD R226, R14, 0x1, -R226 ;  /* 0x000000010ee27824 */ /* 0x000fe200078e0ae2 */
[----:B------:R-:W-:Y:S01]  /*0f50*/  LEA.HI R2, R2, R15, RZ, 0x1 ;  /* 0x0000000f02027211 */ /* 0x000fe200078f08ff */
[----:B------:R-:W-:Y:S01]  /*0f60*/  IMAD.IADD R5, R5, 0x1, -R6 ;  /* 0x0000000105057824 */ /* 0x000fe200078e0a06 */
[-C--:B------:R-:W-:Y:S01]  /*0f70*/  LEA.HI R9, R8, R11.reuse, RZ, 0x4 ;  /* 0x0000000b08097211 */ /* 0x080fe200078f20ff */
[----:B------:R-:W-:Y:S01]  /*0f80*/  IMAD.SHL.U32 R221, R226, 0x8, RZ ;  /* 0x00000008e2dd7824 */ /* 0x000fe200078e00ff */
[----:B------:R-:W-:-:S02]  /*0f90*/  LEA.HI R8, R8, R11, RZ, 0x6 ;  /* 0x0000000b08087211 */ /* 0x000fc400078f30ff */
[----:B------:R-:W-:Y:S01]  /*0fa0*/  SHF.R.S32.HI R4, RZ, 0x5, R4 ;  /* 0x00000005ff047819 */ /* 0x000fe20000011404 */
[----:B------:R-:W-:Y:S01]  /*0fb0*/  VIADD R224, R221, 0x40 ;  /* 0x00000040dde07836 */ /* 0x000fe20000000000 */
[----:B------:R-:W-:Y:S01]  /*0fc0*/  LOP3.LUT R2, R2, 0x3fffffe, RZ, 0xc0, !PT ;  /* 0x03fffffe02027812 */ /* 0x000fe200078ec0ff */
[----:B------:R-:W-:Y:S01]  /*0fd0*/  IMAD.SHL.U32 R8, R8, 0x80, RZ ;  /* 0x0000008008087824 */ /* 0x000fe200078e00ff */
[----:B------:R-:W-:Y:S01]  /*0fe0*/  SHF.R.S32.HI R6, RZ, 0x1f, R7 ;  /* 0x0000001fff067819 */ /* 0x000fe20000011407 */
[----:B------:R-:W-:Y:S01]  /*0ff0*/  IMAD R5, R4, 0x10, R5 ;  /* 0x0000001004057824 */ /* 0x000fe200078e0205 */
[----:B------:R-:W-:Y:S01]  /*1000*/  LOP3.LUT R212, R212, 0x180, RZ, 0xc0, !PT ;  /* 0x00000180d4d47812 */ /* 0x000fe200078ec0ff */
[----:B------:R-:W-:Y:S01]  /*1010*/  IMAD.IADD R2, R15, 0x1, -R2 ;  /* 0x000000010f027824 */ /* 0x000fe200078e0a02 */
[CC--:B------:R-:W-:Y:S01]  /*1020*/  LEA.HI R11, R6.reuse, R7.reuse, RZ, 0x4 ;  /* 0x00000007060b7211 */ /* 0x0c0fe200078f20ff */
[----:B------:R-:W-:Y:S01]  /*1030*/  VIADD R225, R221, 0x80 ;  /* 0x00000080dde17836 */ /* 0x000fe20000000000 */
[----:B------:R-:W-:-:S02]  /*1040*/  LEA.HI R6, R6, R7, RZ, 0x6 ;  /* 0x0000000706067211 */ /* 0x000fc400078f30ff */
[----:B------:R-:W-:Y:S02]  /*1050*/  SHF.R.S32.HI R229, RZ, 0x3, R0 ;  /* 0x00000003ffe57819 */ /* 0x000fe40000011400 */
[----:B------:R-:W-:Y:S01]  /*1060*/  LOP3.LUT R7, R8, 0xffffe000, RZ, 0xc0, !PT ;  /* 0xffffe00008077812 */ /* 0x000fe200078ec0ff */
[----:B------:R-:W-:Y:S01]  /*1070*/  IMAD R8, R2, 0x40, R5 ;  /* 0x0000004002087824 */ /* 0x000fe200078e0205 */
[----:B------:R-:W-:Y:S01]  /*1080*/  SHF.R.S32.HI R0, RZ, 0x1f, R200 ;  /* 0x0000001fff007819 */ /* 0x000fe200000114c8 */
[----:B------:R-:W-:Y:S01]  /*1090*/  IMAD.SHL.U32 R12, R6, 0x80, RZ ;  /* 0x00000080060c7824 */ /* 0x000fe200078e00ff */
[----:B------:R-:W-:Y:S01]  /*10a0*/  LOP3.LUT R4, R212, 0x30, R9, 0xf8, !PT ;  /* 0x00000030d4047812 */ /* 0x000fe200078ef809 */
[----:B------:R-:W-:Y:S01]  /*10b0*/  IMAD R220, R10, 0x8, R8 ;  /* 0x000000080adc7824 */ /* 0x000fe200078e0208 */
[----:B------:R-:W-:Y:S01]  /*10c0*/  SHF.R.U32.HI R213, RZ, 0x3, R212 ;  /* 0x00000003ffd57819 */ /* 0x000fe200000116d4 */
[----:B------:R-:W-:Y:S01]  /*10d0*/  STL [R1+0x1c], R8 ;  /* 0x00001c0801007387 */ /* 0x000fe20000100800 */
[----:B------:R-:W-:-:S02]  /*10e0*/  SHF.R.S32.HI R0, RZ, 0x1f, R221 ;  /* 0x0000001fff007819 */ /* 0x000fc400000114dd */
[----:B------:R-:W-:Y:S02]  /*10f0*/  SHF.R.S32.HI R0, RZ, 0x1f, R216 ;  /* 0x0000001fff007819 */ /* 0x000fe400000114d8 */
[----:B------:R-:W-:Y:S02]  /*1100*/  LOP3.LUT R4, R4, R213, RZ, 0x3c, !PT ;  /* 0x000000d504047212 */ /* 0x000fe400078e3cff */
[----:B------:R-:W-:Y:S01]  /*1110*/  LOP3.LUT R6, R212, 0x30, R11, 0xf8, !PT ;  /* 0x00000030d4067812 */ /* 0x000fe200078ef80b */
[----:B------:R0:W-:Y:S01]  /*1120*/  STL [R1+0x4], R0 ;  /* 0x0000040001007387 */ /* 0x0001e20000100800 */
[----:B------:R-:W-:Y:S02]  /*1130*/  IADD3 R7, R4, R214, R7 ;  /* 0x000000d604077210 */ /* 0x000fe40007ffe007 */
[----:B------:R-:W-:Y:S02]  /*1140*/  LOP3.LUT R2, R3, 0x7ffffffc, RZ, 0xc0, !PT ;  /* 0x7ffffffc03027812 */ /* 0x000fe400078ec0ff */
[----:B------:R-:W-:-:S02]  /*1150*/  LOP3.LUT R4, R212, 0x30, R22, 0xf8, !PT ;  /* 0x00000030d4047812 */ /* 0x000fc400078ef816 */
[----:B------:R-:W-:Y:S01]  /*1160*/  LOP3.LUT R13, R12, 0xffffe000, RZ, 0xc0, !PT ;  /* 0xffffe0000c0d7812 */ /* 0x000fe200078ec0ff */
[----:B------:R-:W-:Y:S01]  /*1170*/  IMAD.IADD R203, R233, 0x1, -R2 ;  /* 0x00000001e9cb7824 */ /* 0x000fe200078e0a02 */
[-C--:B------:R-:W-:Y:S01]  /*1180*/  LOP3.LUT R6, R6, R213.reuse, RZ, 0x3c, !PT ;  /* 0x000000d506067212 */ /* 0x080fe200078e3cff */
[----:B------:R-:W-:Y:S01]  /*1190*/  IMAD.IADD R2, R16, 0x1, R7 ;  /* 0x0000000110027824 */ /* 0x000fe200078e0207 */
[----:B0-----:R-:W-:Y:S02]  /*11a0*/  LOP3.LUT R0, R212, 0x10, R22, 0xf8, !PT ;  /* 0x00000010d4007812 */ /* 0x001fe400078ef816 */
[----:B------:R-:W-:Y:S02]  /*11b0*/  SHF.R.S32.HI R3, RZ, 0x1f, R224 ;  /* 0x0000001fff037819 */ /* 0x000fe400000114e0 */
[----:B------:R-:W-:Y:S02]  /*11c0*/  LOP3.LUT R3, R0, R213, RZ, 0x3c, !PT ;  /* 0x000000d500037212 */ /* 0x000fe400078e3cff */
[----:B------:R-:W-:-:S02]  /*11d0*/  SHF.R.S32.HI R5, RZ, 0x1f, R225 ;  /* 0x0000001fff057819 */ /* 0x000fc400000114e1 */
[----:B------:R-:W-:Y:S01]  /*11e0*/  LOP3.LUT R5, R4, R213, RZ, 0x3c, !PT ;  /* 0x000000d504057212 */ /* 0x000fe200078e3cff */
[----:B------:R-:W-:Y:S01]  /*11f0*/  IMAD.IADD R222, R214, 0x1, R3 ;  /* 0x00000001d6de7824 */ /* 0x000fe200078e0203 */
[-C--:B------:R-:W-:Y:S02]  /*1200*/  IADD3 R13, R6, R214.reuse, R13 ;  /* 0x000000d6060d7210 */ /* 0x080fe40007ffe00d */
[C---:B------:R-:W-:Y:S02]  /*1210*/  IADD3 R3, R16.reuse, R214, R5 ;  /* 0x000000d610037210 */ /* 0x040fe40007ffe005 */
[----:B------:R-:W-:Y:S01]  /*1220*/  SHF.R.S32.HI R237, RZ, 0x1f, R215 ;  /* 0x0000001fffed7819 */ /* 0x000fe200000114d7 */
[----:B------:R-:W-:Y:S01]  /*1230*/  IMAD.IADD R0, R16, 0x1, R13 ;  /* 0x0000000110007824 */ /* 0x000fe200078e020d */
[----:B------:R-:W-:Y:S01]  /*1240*/  SHF.R.S32.HI R236, RZ, 0x1f, R218 ;  /* 0x0000001fffec7819 */ /* 0x000fe200000114da */
[----:B------:R0:W-:Y:S01]  /*1250*/  STL [R1+0x10], R3 ;  /* 0x0000100301007387 */ /* 0x0001e20000100800 */
[----:B------:R-:W-:-:S02]  /*1260*/  SHF.R.S32.HI R235, RZ, 0x1f, R217 ;  /* 0x0000001fffeb7819 */ /* 0x000fc400000114d9 */
[----:B------:R-:W-:Y:S01]  /*1270*/  SHF.R.S32.HI R234, RZ, 0x1f, R219 ;  /* 0x0000001fffea7819 */ /* 0x000fe200000114db */
[----:B------:R0:W-:Y:S01]  /*1280*/  STL [R1+0xc], R2 ;  /* 0x00000c0201007387 */ /* 0x0001e20000100800 */
[----:B------:R-:W-:Y:S02]  /*1290*/  SHF.R.S32.HI R230, RZ, 0x4, R9 ;  /* 0x00000004ffe67819 */ /* 0x000fe40000011409 */
[----:B------:R-:W-:Y:S01]  /*12a0*/  SHF.R.S32.HI R232, RZ, 0x4, R11 ;  /* 0x00000004ffe87819 */ /* 0x000fe2000001140b */
[----:B------:R0:W-:Y:S06]  /*12b0*/  STL [R1+0x8], R0 ;  /* 0x0000080001007387 */ /* 0x0001ec0000100800 */
.L_x_4576:
[----:B------:R-:W-:Y:S05]  /*12c0*/  YIELD ;  /* 0x0000000000007946 */ /* 0x000fea0003800000 */
[----:B------:R-:W-:Y:S01]  /*12d0*/  ULDC.64 UR4, c[0x0][0xa28] ;  /* 0x00028a0000047ab9 */ /* 0x000fe20000000a00 */
[----:B--23--:R-:W1:Y:S01]  /*12e0*/  LDC.64 R4, c[0x0][0xa08] ;  /* 0x00028200ff047b82 */ /* 0x00ce620000000a00 */
[----:B------:R-:W-:Y:S01]  /*12f0*/  ISETP.NE.U32.AND P1, PT, RZ, UR4, PT ;  /* 0x00000004ff007c0c */ /* 0x000fe2000bf25070 */
[----:B------:R-:W-:Y:S02]  /*1300*/  IMAD.MOV.U32 R30, RZ, RZ, RZ ;  /* 0x000000ffff1e7224 */ /* 0x000fe400078e00ff */
[----:B0-----:R-:W-:Y:S01]  /*1310*/  IMAD.MOV.U32 R0, RZ, RZ, RZ ;  /* 0x000000ffff007224 */ /* 0x001fe200078e00ff */
[----:B------:R-:W-:Y:S01]  /*1320*/  ISETP.NE.AND.EX P1, PT, RZ, UR5, PT, P1 ;  /* 0x00000005ff007c0c */ /* 0x000fe2000bf25310 */
[----:B------:R-:W-:-:S02]  /*1330*/  ULDC.64 UR4, c[0x0][0xa18] ;  /* 0x0002860000047ab9 */ /* 0x000fc40000000a00 */
[----:B------:R-:W-:-:S04]  /*1340*/  ISETP.NE.U32.AND P2, PT, RZ, UR4, PT ;  /* 0x00000004ff007c0c */ /* 0x000fc8000bf45070 */
[----:B------:R-:W-:Y:S01]  /*1350*/  ISETP.NE.AND.EX P2, PT, RZ, UR5, PT, P2 ;  /* 0x00000005ff007c0c */ /* 0x000fe2000bf45320 */
[----:B------:R-:W-:Y:S02]  /*1360*/  ULDC.64 UR4, c[0x0][0xa08] ;  /* 0x0002820000047ab9 */ /* 0x000fe40000000a00 */
[----:B------:R-:W-:-:S03]  /*1370*/  ISETP.NE.U32.AND P0, PT, RZ, UR4, PT ;  /* 0x00000004ff007c0c */ /* 0x000fc6000bf05070 */
[----:B------:R-:W0:Y:S01]  /*1380*/  @P1 LDC.64 R2, c[0x0][0xa28] ;  /* 0x00028a00ff021b82 */ /* 0x000e220000000a00 */
[----:B------:R-:W-:Y:S01]  /*1390*/  ISETP.NE.AND.EX P0, PT, RZ, UR5, PT, P0 ;  /* 0x00000005ff007c0c */ /* 0x000fe2000bf05300 */
[----:B-1----:R-:W-:-:S06]  /*13a0*/  IMAD.WIDE R8, R211, 0x4, R4 ;  /* 0x00000004d3087825 */ /* 0x002fcc00078e0204 */
[----:B------:R-:W1:Y:S01]  /*13b0*/  @P2 LDC.64 R6, c[0x0][0xa18] ;  /* 0x00028600ff062b82 */ /* 0x000e620000000a00 */
[----:B------:R-:W-:Y:S02]  /*13c0*/  ULDC UR4, c[0x0][0x288] ;  /* 0x0000a20000047ab9 */ /* 0x000fe40000000800 */
[----:B------:R-:W-:Y:S01]  /*13d0*/  IMAD.U32 R201, RZ, RZ, UR4 ;  /* 0x00000004ffc97e24 */ /* 0x000fe2000f8e00ff */
[----:B------:R-:W-:Y:S02]  /*13e0*/  ULDC.64 UR4, c[0x0][0x418] ;  /* 0x0001060000047ab9 */ /* 0x000fe40000000a00 */
[----:B------:R-:W5:Y:S01]  /*13f0*/  @P0 LDG.E R30, desc[UR40][R8.64] ;  /* 0x00000028081e0981 */ /* 0x000f62000c1e1900 */
[----:B0-----:R-:W-:-:S04]  /*1400*/  @P1 IMAD.WIDE R2, R211, 0x4, R2 ;  /* 0x00000004d3021825 */ /* 0x001fc800078e0202 */
[----:B-1----:R-:W-:Y:S01]  /*1410*/  @P2 IMAD.WIDE R4, R211, 0x4, R6 ;  /* 0x00000004d3042825 */ /* 0x002fe200078e0206 */
[----:B------:R-:W-:Y:S01]  /*1420*/  UISETP.NE.U32.AND UP0, UPT, UR4, URZ, UPT ;  /* 0x0000003f0400728c */ /* 0x000fe2000bf05070 */
[----:B------:R0:W5:Y:S02]  /*1430*/  @P1 LDG.E R0, desc[UR40][R2.64] ;  /* 0x0000002802001981 */ /* 0x000164000c1e1900 */
[----:B------:R-:W-:Y:S02]  /*1440*/  ULDC UR4, c[0x0][0x424] ;  /* 0x0001090000047ab9 */ /* 0x000fe40000000800 */
[----:B------:R1:W5:Y:S01]  /*1450*/  @P2 LDG.E R201, desc[UR40][R4.64] ;  /* 0x0000002804c92981 */ /* 0x000362000c1e1900 */
[----:B------:R-:W-:-:S03]  /*1460*/  UISETP.NE.AND.EX UP0, UPT, UR5, URZ, UPT, UP0 ;  /* 0x0000003f0500728c */ /* 0x000fc6000bf05300 */
[----:B------:R-:W-:Y:S01]  /*1470*/  ULDC UR5, c[0x0][0x2f0] ;  /* 0x0000bc0000057ab9 */ /* 0x000fe20000000800 */
[----:B------:R-:W-:-:S04]  /*1480*/  USEL UR4, UR4, 0x1, UP0 ;  /* 0x0000000104047887 */ /* 0x000fc80008000000 */
[----:B------:R-:W-:-:S03]  /*1490*/  UIMAD UR4, UR4, UR5, URZ ;  /* 0x00000005040472a4 */ /* 0x000fc6000f8e023f */
[----:B------:R-:W-:Y:S02]  /*14a0*/  ULDC UR5, c[0x0][0x348] ;  /* 0x0000d20000057ab9 */ /* 0x000fe40000000800 */
[----:B0-----:R-:W-:Y:S02]  /*14b0*/  IMAD.U32 R2, RZ, RZ, UR5 ;  /* 0x00000005ff027e24 */ /* 0x001fe4000f8e00ff */
[----:B------:R-:W-:Y:S01]  /*14c0*/  IMAD.U32 R29, RZ, RZ, UR4 ;  /* 0x00000004ff1d7e24 */ /* 0x000fe2000f8e00ff */
[----:B-1--4-:R-:W-:Y:S06]  /*14d0*/  @P2 BRA `(.L_x_4358) ;  /* 0x0000000000242947 */ /* 0x012fec0003800000 */
        /* <DEDUP_REMOVED lines=9> */
.L_x_4358:
[----:B------:R-:W-:Y:S01]  /*1570*/  ULDC.64 UR4, c[0x0][0xa20] ;  /* 0x0002880000047ab9 */ /* 0x000fe20000000a00 */
[----:B------:R-:W-:Y:S01]  /*1580*/  IMAD.MOV.U32 R227, RZ, RZ, R210 ;  /* 0x000000ffffe37224 */ /* 0x000fe200078e00d2 */
[----:B------:R-:W-:Y:S01]  /*1590*/  ISETP.NE.U32.AND P1, PT, RZ, UR4, PT ;  /* 0x00000004ff007c0c */ /* 0x000fe2000bf25070 */
[----:B------:R-:W-:-:S03]  /*15a0*/  IMAD.MOV.U32 R228, RZ, RZ, R211 ;  /* 0x000000ffffe47224 */ /* 0x000fc600078e00d3 */
[----:B------:R-:W-:-:S13]  /*15b0*/  ISETP.NE.AND.EX P1, PT, RZ, UR5, PT, P1 ;  /* 0x00000005ff007c0c */ /* 0x000fda000bf25310 */
[----:B------:R-:W-:Y:S05]  /*15c0*/  @!P1 BRA `(.L_x_4359) ;  /* 0x0000000000109947 */ /* 0x000fea0003800000 */
[----:B------:R-:W0:Y:S02]  /*15d0*/  LDC.64 R4, c[0x0][0xa20] ;  /* 0x00028800ff047b82 */ /* 0x000e240000000a00 */
[----:B0-----:R-:W-:-:S05]  /*15e0*/  IMAD.WIDE R4, R211, 0x4, R4 ;  /* 0x00000004d3047825 */ /* 0x001fca00078e0204 */
[----:B------:R0:W5:Y:S01]  /*15f0*/  LDG.E R29, desc[UR40][R4.64] ;  /* 0x00000028041d7981 */ /* 0x000162000c1e1900 */
[----:B------:R-:W-:Y:S05]  /*1600*/  BRA `(.L_x_4360) ;  /* 0x0000000000107947 */ /* 0x000fea0003800000 */
.L_x_4359:
[----:B------:R-:W-:Y:S05]  /*1610*/  @!P0 BRA `(.L_x_4360) ;  /* 0x00000000000c8947 */ /* 0x000fea0003800000 */
[----:B------:R-:W2:Y:S04]  /*1620*/  LDG.E R4, desc[UR40][R8.64] ;  /* 0x0000002808047981 */ /* 0x000ea8000c1e1900 */
[----:B------:R-:W2:Y:S02]  /*1630*/  LDG.E R29, desc[UR40][R8.64+0x4] ;  /* 0x00000428081d7981 */ /* 0x000ea4000c1e1900 */
[----:B--2---:R-:W-:-:S07]  /*1640*/  IMAD.IADD R29, R29, 0x1, -R4 ;  /* 0x000000011d1d7824 */ /* 0x004fce00078e0a04 */
.L_x_4360:
        /* <DEDUP_REMOVED lines=13> */
[----:B------:R0:W4:Y:S01]  /*1720*/  @P0 LDG.E R8, desc[UR40][R4.64+0x4] ;  /* 0x0000042804080981 */ /* 0x000122000c1e1900 */
[----:B---3--:R-:W-:-:S05]  /*1730*/  @P1 IMAD.WIDE R6, R211, 0x4, R6 ;  /* 0x00000004d3061825 */ /* 0x008fca00078e0206 */
[----:B------:R3:W5:Y:S01]  /*1740*/  @P1 LDG.E R24, desc[UR40][R6.64] ;  /* 0x0000002806181981 */ /* 0x000762000c1e1900 */
[----:B-1----:R-:W-:Y:S01]  /*1750*/  ISETP.NE.AND P1, PT, R9, 0x1, PT ;  /* 0x000000010900780c */ /* 0x002fe20003f25270 */
[----:B------:R-:W-:Y:S01]  /*1760*/  IMAD.SHL.U32 R207, R209, 0x80, RZ ;  /* 0x00000080d1cf7824 */ /* 0x000fe200078e00ff */
[----:B--2---:R-:W-:Y:S01]  /*1770*/  ISETP.GE.AND P2, PT, R13, 0x1, PT ;  /* 0x000000010d00780c */ /* 0x004fe20003f46270 */
[----:B------:R-:W-:Y:S02]  /*1780*/  IMAD.IADD R11, R29, 0x1, -R0 ;  /* 0x000000011d0b7824 */ /* 0x000fe400078e0a00 */
[----:B------:R-:W-:-:S04]  /*1790*/  VIADD R0, R207, 0x7f ;  /* 0x0000007fcf007836 */ /* 0x000fc80000000000 */
[----:B0-----:R-:W-:-:S04]  /*17a0*/  IMAD.MOV.U32 R5, RZ, RZ, R0 ;  /* 0x000000ffff057224 */ /* 0x001fc800078e0000 */
[----:B------:R-:W0:Y:S08]  /*17b0*/  @P1 LDC R9, c[0x0][0x44c] ;  /* 0x00011300ff091b82 */ /* 0x000e300000000800 */
[----:B------:R-:W1:Y:S01]  /*17c0*/  @P1 LDC R10, c[0x0][0x450] ;  /* 0x00011400ff0a1b82 */ /* 0x000e620000000800 */
[----:B----4-:R-:W-:Y:S02]  /*17d0*/  @P0 IMAD.IADD R2, R8, 0x1, -R3 ;  /* 0x0000000108020824 */ /* 0x010fe400078e0a03 */
[----:B0-----:R-:W-:-:S04]  /*17e0*/  @P1 IMAD.HI.U32 R3, R0, R9, RZ ;  /* 0x0000000900031227 */ /* 0x001fc800078e00ff */
[----:B------:R-:W-:Y:S01]  /*17f0*/  IMAD.IADD R202, R11, 0x1, R2 ;  /* 0x000000010bca7824 */ /* 0x000fe200078e0202 */
[----:B-1----:R-:W-:-:S03]  /*1800*/  @P1 SHF.R.U32.HI R5, RZ, R10, R3 ;  /* 0x0000000aff051219 */ /* 0x002fc60000011603 */
[C---:B------:R-:W-:Y:S01]  /*1810*/  VIADD R0, R202.reuse, 0x7f ;  /* 0x0000007fca007836 */ /* 0x040fe20000000000 */
[----:B------:R-:W-:-:S04]  /*1820*/  IADD3 R28, R202, 0x1, -R201 ;  /* 0x00000001ca1c7810 */ /* 0x000fc80007ffe8c9 */
[----:B------:R-:W-:Y:S01]  /*1830*/  SHF.R.S32.HI R3, RZ, 0x1f, R0 ;  /* 0x0000001fff037819 */ /* 0x000fe20000011400 */
[----:B---3--:R-:W-:-:S03]  /*1840*/  IMAD.IADD R7, R28, 0x1, R5 ;  /* 0x000000011c077824 */ /* 0x008fc600078e0205 */
[----:B------:R-:W-:Y:S01]  /*1850*/  LEA.HI R3, R3, R0, RZ, 0x7 ;  /* 0x0000000003037211 */ /* 0x000fe200078f38ff */
[----:B------:R-:W-:-:S03]  /*1860*/  IMAD.IADD R0, R7, 0x1, R12 ;  /* 0x0000000107007824 */ /* 0x000fc600078e020c */
[----:B------:R-:W-:Y:S01]  /*1870*/  SHF.R.S32.HI R27, RZ, 0x7, R3 ;  /* 0x00000007ff1b7819 */ /* 0x000fe20000011403 */
[----:B------:R-:W-:Y:S06]  /*1880*/  @!P2 BRA `(.L_x_4361) ;  /* 0x000000000048a947 */ /* 0x000fec0003800000 */
        /* <DEDUP_REMOVED lines=11> */
.L_x_4363:
[----:B------:R-:W-:-:S13]  /*1940*/  ISETP.NE.AND P0, PT, R13, 0x1, PT ;  /* 0x000000010d00780c */ /* 0x000fda0003f05270 */
[----:B------:R-:W0:Y:S02]  /*1950*/  @P0 LDC.64 R4, c[0x0][0x9e8] ;  /* 0x00027a00ff040b82 */ /* 0x000e240000000a00 */
[----:B0-----:R-:W-:-:S05]  /*1960*/  @P0 IMAD.HI.U32 R4, R3, R4, RZ ;  /* 0x0000000403040227 */ /* 0x001fca00078e00ff */
[----:B------:R-:W-:-:S07]  /*1970*/  @P0 SHF.R.U32.HI R3, RZ, R5, R4 ;  /* 0x00000005ff030219 */ /* 0x000fce0000011604 */
.L_x_4364:
[----:B------:R-:W-:Y:S05]  /*1980*/  BSYNC B0 ;  /* 0x0000000000007941 */ /* 0x000fea0003800000 */
.L_x_4362:
[----:B------:R-:W-:-:S05]  /*1990*/  IMAD R3, R3, R13, R13 ;  /* 0x0000000d03037224 */ /* 0x000fca00078e020d */
[----:B------:R-:W-:-:S07]  /*19a0*/  VIMNMX R0, R0, R3, PT ;  /* 0x0000000300007248 */ /* 0x000fce0003fe0100 */
.L_x_4361:
        /* <DEDUP_REMOVED lines=20> */
.L_x_4367:
[----:B------:R-:W-:-:S13]  /*1af0*/  ISETP.NE.AND P0, PT, R13, 0x1, PT ;  /* 0x000000010d00780c */ /* 0x000fda0003f05270 */
[----:B------:R-:W0:Y:S02]  /*1b00*/  @P0 LDC.64 R6, c[0x0][0x9e8] ;  /* 0x00027a00ff060b82 */ /* 0x000e240000000a00 */
[----:B0-----:R-:W-:-:S05]  /*1b10*/  @P0 IMAD.HI.U32 R6, R3, R6, RZ ;  /* 0x0000000603060227 */ /* 0x001fca00078e00ff */
[----:B------:R-:W-:-:S07]  /*1b20*/  @P0 SHF.R.U32.HI R3, RZ, R7, R6 ;  /* 0x00000007ff030219 */ /* 0x000fce0000011606 */
.L_x_4368:
[----:B------:R-:W-:Y:S05]  /*1b30*/  BSYNC B0 ;  /* 0x0000000000007941 */ /* 0x000fea0003800000 */
.L_x_4366:
[----:B------:R-:W-:-:S05]  /*1b40*/  IMAD R3, R3, R13, RZ ;  /* 0x0000000d03037224 */ /* 0x000fca00078e02ff */
[----:B------:R-:W-:-:S07]  /*1b50*/  VIMNMX R4, R4, R3, !PT ;  /* 0x0000000304047248 */ /* 0x000fce0007fe0100 */
.L_x_4365:
[----:B------:R-:W-:Y:S01]  /*1b60*/  VIADD R0, R0, 0x7f ;  /* 0x0000007f00007836 */ /* 0x000fe20000000000 */
[----:B------:R-:W-:-:S04]  /*1b70*/  SHF.R.S32.HI R5, RZ, 0x1f, R4 ;  /* 0x0000001fff057819 */ /* 0x000fc80000011404 */
[----:B------:R-:W-:Y:S02]  /*1b80*/  SHF.R.S32.HI R3, RZ, 0x1f, R0 ;  /* 0x0000001fff037819 */ /* 0x000fe40000011400 */
[----:B------:R-:W-:Y:S02]  /*1b90*/  LEA.HI R5, R5, R4, RZ, 0x7 ;  /* 0x0000000405057211 */ /* 0x000fe400078f38ff */
[----:B------:R-:W-:Y:S02]  /*1ba0*/  LEA.HI R3, R3, R0, RZ, 0x7 ;  /* 0x0000000003037211 */ /* 0x000fe400078f38ff */
[----:B------:R-:W-:Y:S02]  /*1bb0*/  SHF.R.S32.HI R5, RZ, 0x7, R5 ;  /* 0x00000007ff057819 */ /* 0x000fe40000011405 */
[----:B------:R-:W-:Y:S02]  /*1bc0*/  SHF.R.S32.HI R0, RZ, 0x7, R3 ;  /* 0x00000007ff007819 */ /* 0x000fe40000011403 */
[----:B------:R-:W-:-:S02]  /*1bd0*/  VIMNMX R5, RZ, R5, !PT ;  /* 0x00000005ff057248 */ /* 0x000fc40007fe0100 */
        /* <DEDUP_REMOVED lines=35> */
.L_x_4371:
[----:B------:R-:W-:Y:S05]  /*1e10*/  BSYNC B6 ;  /* 0x0000000000067941 */ /* 0x000fea0003800000 */
.L_x_4370:
        /* <DEDUP_REMOVED lines=20> */
.L_x_4373:
[----:B------:R-:W-:Y:S05]  /*1f60*/  BSYNC B6 ;  /* 0x0000000000067941 */ /* 0x000fea0003800000 */
.L_x_4372:
        /* <DEDUP_REMOVED lines=8> */
[----:B------:R-:W-:Y:S01]  /*1ff0*/  ULDC.64 UR4, c[0x0][0x308] ;  /* 0x0000c20000047ab9 */ /* 0x000fe20000000a00 */
[----:B------:R-:W-:Y:S01]  /*2000*/  VIADD R102, R22, 0x20 ;  /* 0x0000002016667836 */ /* 0x000fe20000000000 */
[----:B------:R-:W-:Y:S01]  /*2010*/  SHF.R.S32.HI R23, RZ, 0x1f, R22 ;  /* 0x0000001fff177819 */ /* 0x000fe20000011416 */
[----:B------:R-:W2:Y:S08]  /*2020*/  LDC R29, c[0x0][0x3f4] ;  /* 0x0000fd00ff1d7b82 */ /* 0x000eb00000000800 */
[----:B------:R-:W3:Y:S02]  /*2030*/  @P0 LDC.64 R6, c[0x0][0x9f8] ;  /* 0x00027e00ff060b82 */ /* 0x000ee40000000a00 */
[----:B---3--:R-:W-:-:S05]  /*2040*/  @P0 IMAD.WIDE R6, R211, 0x4, R6 ;  /* 0x00000004d3060825 */ /* 0x008fca00078e0206 */
[----:B------:R3:W4:Y:S01]  /*2050*/  @P0 LDG.E R0, desc[UR40][R6.64] ;  /* 0x0000002806000981 */ /* 0x000722000c1e1900 */
[----:B------:R-:W-:Y:S01]  /*2060*/  SHF.R.S32.HI R35, RZ, 0x1f, R33 ;  /* 0x0000001fff237819 */ /* 0x000fe20000011421 */
[-C--:B0-----:R-:W-:Y:S01]  /*2070*/  IMAD.WIDE.U32 R8, R33, R4.reuse, RZ ;  /* 0x0000000421087225 */ /* 0x081fe200078e00ff */
[----:B------:R-:W-:Y:S02]  /*2080*/  ISETP.NE.U32.AND P0, PT, RZ, UR6, PT ;  /* 0x00000006ff007c0c */ /* 0x000fe4000bf05070 */
[----:B-1----:R-:W-:Y:S01]  /*2090*/  SHF.R.U32.HI R34, RZ, 0x7, R20 ;  /* 0x00000007ff227819 */ /* 0x002fe20000011614 */
[----:B------:R-:W-:Y:S01]  /*20a0*/  IMAD R10, R35, R4, RZ ;  /* 0x00000004230a7224 */ /* 0x000fe200078e02ff */
[----:B------:R-:W-:Y:S01]  /*20b0*/  ISETP.NE.AND.EX P0, PT, RZ, UR7, PT, P0 ;  /* 0x00000007ff007c0c */ /* 0x000fe2000bf05300 */
[----:B------:R-:W-:Y:S01]  /*20c0*/  VIADD R94, R22, 0x40 ;  /* 0x00000040165e7836 */ /* 0x000fe20000000000 */
[----:B------:R-:W-:Y:S01]  /*20d0*/  ISETP.NE.AND P6, PT, R34, 0x1, PT ;  /* 0x000000012200780c */ /* 0x000fe20003fc5270 */
[----:B------:R-:W-:Y:S01]  /*20e0*/  IMAD R3, R33, R5, R10 ;  /* 0x0000000521037224 */ /* 0x000fe200078e020a */
[----:B------:R-:W-:Y:S01]  /*20f0*/  SHF.R.S32.HI R10, RZ, 0x1f, R210 ;  /* 0x0000001fff0a7819 */ /* 0x000fe200000114d2 */
[----:B------:R-:W-:Y:S01]  /*2100*/  VIADD R93, R22, 0x60 ;  /* 0x00000060165d7836 */ /* 0x000fe20000000000 */
[----:B------:R-:W-:Y:S01]  /*2110*/  SHF.R.S32.HI R32, RZ, 0x1f, R200 ;  /* 0x0000001fff207819 */ /* 0x000fe200000114c8 */
[----:B------:R-:W-:Y:S01]  /*2120*/  IMAD.IADD R9, R9, 0x1, R3 ;  /* 0x0000000109097824 */ /* 0x000fe200078e0203 */
[----:B------:R-:W-:Y:S01]  /*2130*/  SHF.R.S32.HI R205, RZ, 0x1f, R204 ;  /* 0x0000001fffcd7819 */ /* 0x000fe200000114cc */
[----:B------:R-:W-:Y:S01]  /*2140*/  IMAD R3, R10, UR4, RZ ;  /* 0x000000040a037c24 */ /* 0x000fe2000f8e02ff */
[----:B--2---:R-:W-:Y:S01]  /*2150*/  ISETP.GE.AND P2, PT, R94, R29, PT ;  /* 0x0000001d5e00720c */ /* 0x004fe20003f46270 */
[----:B---3--:R-:W-:Y:S01]  /*2160*/  IMAD.WIDE.U32 R6, R210, UR4, R8 ;  /* 0x00000004d2067c25 */ /* 0x008fe2000f8e0008 */
[----:B------:R-:W-:-:S02]  /*2170*/  SHF.L.U64.HI R84, R4, 0x7, R5 ;  /* 0x0000000704547819 */ /* 0x000fc40000010205 */
[----:B------:R-:W-:Y:S01]  /*2180*/  SEL R15, R29, RZ, P2 ;  /* 0x000000ff1d0f7207 */ /* 0x000fe20001000000 */
[----:B------:R-:W-:Y:S01]  /*2190*/  IMAD R11, R210, UR5, R3 ;  /* 0x00000005d20b7c24 */ /* 0x000fe2000f8e0203 */
[----:B------:R-:W-:Y:S01]  /*21a0*/  ULDC.64 UR4, c[0x0][0x310] ;  /* 0x0000c40000047ab9 */ /* 0x000fe20000000a00 */
[C---:B------:R-:W-:Y:S01]  /*21b0*/  IMAD.WIDE.U32 R8, R200.reuse, R4, R22 ;  /* 0x00000004c8087225 */ /* 0x040fe200078e0016 */
[----:B------:R-:W-:Y:S02]  /*21c0*/  P2R R104, PR, RZ, 0x4 ;  /* 0x00000004ff687803 */ /* 0x000fe40000000000 */
[----:B------:R-:W-:Y:S01]  /*21d0*/  IADD3 R20, P2, R200, R33, RZ ;  /* 0x00000021c8147210 */ /* 0x000fe20007f5e0ff */
[----:B------:R-:W-:Y:S01]  /*21e0*/  IMAD.IADD R7, R7, 0x1, R11 ;  /* 0x0000000107077824 */ /* 0x000fe200078e020b */
[----:B------:R-:W-:Y:S01]  /*21f0*/  LOP3.LUT P3, RZ, R223, 0x2, RZ, 0xc0, !PT ;  /* 0x00000002dfff7812 */ /* 0x000fe2000786c0ff */
[----:B------:R-:W-:Y:S02]  /*2200*/  VIADD R92, R22, 0x80 ;  /* 0x00000080165c7836 */ /* 0x000fe40000000000 */
[----:B------:R-:W-:-:S02]  /*2210*/  IMAD.IADD R15, R94, 0x1, R15 ;  /* 0x000000015e0f7824 */ /* 0x000fc400078e020f */
[----:B------:R-:W-:Y:S02]  /*2220*/  VIADD R78, R22, 0xa0 ;  /* 0x000000a0164e7836 */ /* 0x000fe40000000000 */
[----:B------:R-:W-:Y:S02]  /*2230*/  IMAD.SHL.U32 R76, R29, 0x2, RZ ;  /* 0x000000021d4c7824 */ /* 0x000fe400078e00ff */
[----:B------:R-:W-:Y:S02]  /*2240*/  IMAD.SHL.U32 R83, R4, 0x80, RZ ;  /* 0x0000008004537824 */ /* 0x000fe400078e00ff */
[----:B------:R-:W-:Y:S01]  /*2250*/  VIADD R77, R34, 0x8 ;  /* 0x00000008224d7836 */ /* 0x000fe20000000000 */
[----:B----4-:R-:W-:Y:S02]  /*2260*/  SHF.R.S32.HI R3, RZ, 0x1f, R0 ;  /* 0x0000001fff037819 */ /* 0x010fe40000011400 */
[----:B------:R-:W-:Y:S02]  /*2270*/  SEL R59, R0, RZ, !P0 ;  /* 0x000000ff003b7207 */ /* 0x000fe40004000000 */
[----:B------:R-:W-:-:S03]  /*2280*/  SEL R14, R3, RZ, !P0 ;  /* 0x000000ff030e7207 */ /* 0x000fc60004000000 */
[----:B------:R-:W-:Y:S02]  /*2290*/  IMAD.WIDE.U32 R60, R59, UR4, R6 ;  /* 0x000000043b3c7c25 */ /* 0x000fe4000f8e0006 */
[----:B------:R-:W0:Y:S02]  /*22a0*/  LDC.64 R6, c[0x0][0x408] ;  /* 0x00010200ff067b82 */ /* 0x000e240000000a00 */
[----:B------:R-:W-:-:S04]  /*22b0*/  IMAD R0, R14, UR4, RZ ;  /* 0x000000040e007c24 */ /* 0x000fc8000f8e02ff */
[----:B------:R-:W-:Y:S01]  /*22c0*/  IMAD R101, R59, UR5, R0 ;  /* 0x000000053b657c24 */ /* 0x000fe2000f8e0200 */
[----:B------:R-:W-:Y:S05]  /*22d0*/  @!P6 WARPSYNC.ALL ;  /* 0x000000000000e948 */ /* 0x000fea0003800000 */
[----:B------:R-:W-:Y:S01]  /*22e0*/  ULDC.64 UR6, c[0x0][0x330] ;  /* 0x0000cc0000067ab9 */ /* 0x000fe20000000a00 */
[----:B------:R-:W-:Y:S01]  /*22f0*/  ULDC UR4, c[0x0][0x2f4] ;  /* 0x0000bd0000047ab9 */ /* 0x000fe20000000800 */
[----:B------:R-:W-:Y:S01]  /*2300*/  IMAD R3, R10, UR6, RZ ;  /* 0x000000060a037c24 */ /* 0x000fe2000f8e02ff */
[----:B------:R-:W-:Y:S01]  /*2310*/  ISETP.GE.AND P1, PT, R102, UR4, PT ;  /* 0x0000000466007c0c */ /* 0x000fe2000bf26270 */
[----:B------:R-:W-:Y:S01]  /*2320*/  IMAD R0, R32, R4, RZ ;  /* 0x0000000420007224 */ /* 0x000fe200078e02ff */
[----:B------:R-:W-:Y:S01]  /*2330*/  ISETP.GE.AND P0, PT, R22, UR4, PT ;  /* 0x0000000416007c0c */ /* 0x000fe2000bf06270 */
[----:B------:R-:W-:Y:S01]  /*2340*/  IMAD R13, R210, UR7, R3 ;  /* 0x00000007d20d7c24 */ /* 0x000fe2000f8e0203 */
[----:B------:R-:W-:Y:S01]  /*2350*/  SEL R3, RZ, 0xffffffff, P1 ;  /* 0xffffffffff037807 */ /* 0x000fe20000800000 */
[----:B------:R-:W-:Y:S01]  /*2360*/  IMAD R95, R200, R5, R0 ;  /* 0x00000005c85f7224 */ /* 0x000fe200078e0200 */
[----:B------:R-:W-:Y:S01]  /*2370*/  IADD3 R100, P1, R60, R8, RZ ;  /* 0x000000083c647210 */ /* 0x000fe20007f3e0ff */
[----:B------:R-:W-:Y:S01]  /*2380*/  IMAD.IADD R101, R61, 0x1, R101 ;  /* 0x000000013d657824 */ /* 0x000fe200078e0265 */
[----:B------:R-:W-:Y:S01]  /*2390*/  SEL R0, RZ, 0x1, P0 ;  /* 0x00000001ff007807 */ /* 0x000fe20000000000 */
[----:B------:R-:W-:Y:S01]  /*23a0*/  IMAD.SHL.U32 R3, R3, 0x2, RZ ;  /* 0x0000000203037824 */ /* 0x000fe200078e00ff */
[----:B------:R-:W-:Y:S01]  /*23b0*/  ISETP.GE.AND P0, PT, R94, UR4, PT ;  /* 0x000000045e007c0c */ /* 0x000fe2000bf06270 */
[----:B------:R-:W-:Y:S01]  /*23c0*/  IMAD.WIDE.U32 R10, R210, UR6, R22 ;  /* 0x00000006d20a7c25 */ /* 0x000fe2000f8e0016 */
[----:B------:R-:W-:Y:S01]  /*23d0*/  IADD3.X R95, R101, R9, R95, P1, !PT ;  /* 0x00000009655f7210 */ /* 0x000fe20000ffe45f */
[----:B------:R-:W-:Y:S01]  /*23e0*/  ULDC.64 UR6, c[0x0][0x338] ;  /* 0x0000ce0000067ab9 */ /* 0x000fe20000000a00 */
[----:B------:R-:W1:Y:S01]  /*23f0*/  LDC.64 R8, c[0x0][0x3f8] ;  /* 0x0000fe00ff087b82 */ /* 0x000e620000000a00 */
[----:B------:R-:W-:Y:S01]  /*2400*/  LOP3.LUT R0, R3, 0x2, R0, 0xe2, !PT ;  /* 0x0000000203007812 */ /* 0x000fe200078ee200 */
[-C--:B0-----:R-:W-:Y:S01]  /*2410*/  IMAD R3, R32, R6.reuse, RZ ;  /* 0x0000000620037224 */ /* 0x081fe200078e02ff */
[----:B------:R-:W-:Y:S01]  /*2420*/  ISETP.GE.AND P1, PT, R93, UR4, PT ;  /* 0x000000045d007c0c */ /* 0x000fe2000bf26270 */
[----:B------:R-:W-:Y:S01]  /*2430*/  IMAD.IADD R11, R11, 0x1, R13 ;  /* 0x000000010b0b7824 */ /* 0x000fe200078e020d */
[----:B------:R-:W-:Y:S01]  /*2440*/  SHF.L.U64.HI R82, R6, 0x7, R7 ;  /* 0x0000000706527819 */ /* 0x000fe20000010207 */
[C---:B------:R-:W-:Y:S01]  /*2450*/  IMAD R13, R200.reuse, R7, R3 ;  /* 0x00000007c80d7224 */ /* 0x040fe200078e0203 */
[----:B------:R-:W-:Y:S01]  /*2460*/  SEL R3, RZ, 0x4, P0 ;  /* 0x00000004ff037807 */ /* 0x000fe20000000000 */
[----:B------:R-:W-:Y:S01]  /*2470*/  IMAD.WIDE.U32 R56, R200, R6, R22 ;  /* 0x00000006c8387225 */ /* 0x000fe200078e0016 */
[----:B------:R-:W-:-:S02]  /*2480*/  SEL R12, RZ, 0x8, P1 ;  /* 0x00000008ff0c7807 */ /* 0x000fc40000800000 */
[----:B------:R-:W-:Y:S01]  /*2490*/  ISETP.GE.AND P0, PT, R92, UR4, PT ;  /* 0x000000045c007c0c */ /* 0x000fe2000bf06270 */
[----:B------:R-:W-:Y:S01]  /*24a0*/  IMAD.WIDE.U32 R54, R200, R6, R204 ;  /* 0x00000006c8367225 */ /* 0x000fe200078e00cc */
[----:B------:R-:W-:Y:S02]  /*24b0*/  LOP3.LUT R0, R12, R0, R3, 0xfe, !PT ;  /* 0x000000000c007212 */ /* 0x000fe400078efe03 */
[----:B------:R-:W-:Y:S01]  /*24c0*/  SEL R3, RZ, 0x10, P0 ;  /* 0x00000010ff037807 */ /* 0x000fe20000000000 */
[----:B------:R-:W-:Y:S01]  /*24d0*/  IMAD R12, R14, UR6, RZ ;  /* 0x000000060e0c7c24 */ /* 0x000fe2000f8e02ff */
[-C--:B------:R-:W-:Y:S01]  /*24e0*/  ISETP.GE.AND P0, PT, R22, R29.reuse, PT ;  /* 0x0000001d1600720c */ /* 0x080fe20003f06270 */
[----:B------:R-:W-:Y:S01]  /*24f0*/  IMAD.IADD R57, R57, 0x1, R13 ;  /* 0x0000000139397824 */ /* 0x000fe200078e020d */
[----:B------:R-:W-:Y:S01]  /*2500*/  ISETP.GE.AND P1, PT, R102, R29, PT ;  /* 0x0000001d6600720c */ /* 0x000fe20003f26270 */
[C---:B------:R-:W-:Y:S01]  /*2510*/  IMAD R65, R59.reuse, UR7, R12 ;  /* 0x000000073b417c24 */ /* 0x040fe2000f8e020c */
[----:B------:R-:W-:Y:S01]  /*2520*/  LOP3.LUT R3, R0, R3, RZ, 0xfc, !PT ;  /* 0x0000000300037212 */ /* 0x000fe200078efcff */
[----:B------:R-:W-:Y:S01]  /*2530*/  IMAD.WIDE.U32 R58, R59, UR6, R10 ;  /* 0x000000063b3a7c25 */ /* 0x000fe2000f8e000a */
[----:B------:R-:W-:-:S02]  /*2540*/  SEL R11, R29, RZ, P0 ;  /* 0x000000ff1d0b7207 */ /* 0x000fc40000000000 */
[----:B------:R-:W-:Y:S01]  /*2550*/  SHF.R.S32.HI R12, RZ, 0x1f, R15 ;  /* 0x0000001fff0c7819 */ /* 0x000fe2000001140f */
[----:B------:R-:W-:Y:S01]  /*2560*/  IMAD.IADD R55, R13, 0x1, R55 ;  /* 0x000000010d377824 */ /* 0x000fe200078e0237 */
[----:B------:R-:W-:Y:S01]  /*2570*/  SEL R13, R29, RZ, P1 ;  /* 0x000000ff1d0d7207 */ /* 0x000fe20000800000 */
[-C--:B-1----:R-:W-:Y:S01]  /*2580*/  IMAD R0, R32, R8.reuse, RZ ;  /* 0x0000000820007224 */ /* 0x082fe200078e02ff */
[-C--:B------:R-:W-:Y:S01]  /*2590*/  LEA.HI R89, R12, R15.reuse, RZ, 0x4 ;  /* 0x0000000f0c597211 */ /* 0x080fe200078f20ff */
[----:B------:R-:W-:Y:S01]  /*25a0*/  IMAD.IADD R11, R22, 0x1, R11 ;  /* 0x00000001160b7824 */ /* 0x000fe200078e020b */
[----:B------:R-:W-:Y:S01]  /*25b0*/  LEA.HI R12, R12, R15, RZ, 0x6 ;  /* 0x0000000f0c0c7211 */ /* 0x000fe200078f30ff */
[----:B------:R-:W-:Y:S01]  /*25c0*/  IMAD R21, R200, R9, R0 ;  /* 0x00000009c8157224 */ /* 0x000fe200078e0200 */
[----:B-----5:R-:W-:Y:S01]  /*25d0*/  SHF.R.S32.HI R15, RZ, 0x1f, R24 ;  /* 0x0000001fff0f7819 */ /* 0x020fe20000011418 */
[----:B------:R-:W-:Y:S01]  /*25e0*/  IMAD.IADD R13, R102, 0x1, R13 ;  /* 0x00000001660d7824 */ /* 0x000fe200078e020d */
[----:B------:R-:W-:Y:S01]  /*25f0*/  SHF.R.S32.HI R0, RZ, 0x1f, R11 ;  /* 0x0000001fff007819 */ /* 0x000fe2000001140b */
[----:B------:R-:W-:Y:S01]  /*2600*/  IMAD.WIDE.U32 R52, R200, R8, R22 ;  /* 0x00000008c8347225 */ /* 0x000fe200078e0016 */
[----:B------:R-:W-:-:S02]  /*2610*/  LOP3.LUT R14, R212, 0x30, R89, 0xf8, !PT ;  /* 0x00000030d40e7812 */ /* 0x000fc400078ef859 */
[----:B------:R-:W-:Y:S01]  /*2620*/  SHF.R.S32.HI R10, RZ, 0x1f, R13 ;  /* 0x0000001fff0a7819 */ /* 0x000fe2000001140d */
[----:B------:R-:W-:Y:S01]  /*2630*/  IMAD.WIDE.U32 R30, R200, R8, R204 ;  /* 0x00000008c81e7225 */ /* 0x000fe200078e00cc */
[CC--:B------:R-:W-:Y:S02]  /*2640*/  LEA.HI R91, R0.reuse, R11.reuse, RZ, 0x4 ;  /* 0x0000000b005b7211 */ /* 0x0c0fe400078f20ff */
[----:B------:R-:W-:Y:S01]  /*2650*/  LEA.HI R0, R0, R11, RZ, 0x6 ;  /* 0x0000000b00007211 */ /* 0x000fe200078f30ff */
[----:B------:R-:W-:Y:S01]  /*2660*/  IMAD.IADD R53, R53, 0x1, R21 ;  /* 0x0000000135357824 */ /* 0x000fe200078e0215 */
[CC--:B------:R-:W-:Y:S01]  /*2670*/  LEA.HI R90, R10.reuse, R13.reuse, RZ, 0x4 ;  /* 0x0000000d0a5a7211 */ /* 0x0c0fe200078f20ff */
[----:B------:R-:W-:Y:S01]  /*2680*/  IMAD.IADD R31, R21, 0x1, R31 ;  /* 0x00000001151f7824 */ /* 0x000fe200078e021f */
[----:B------:R-:W-:Y:S01]  /*2690*/  LEA.HI R13, R10, R13, RZ, 0x6 ;  /* 0x0000000d0a0d7211 */ /* 0x000fe200078f30ff */
[----:B------:R-:W-:Y:S01]  /*26a0*/  IMAD.SHL.U32 R10, R0, 0x80, RZ ;  /* 0x00000080000a7824 */ /* 0x000fe200078e00ff */
[----:B------:R-:W-:Y:S01]  /*26b0*/  LOP3.LUT R0, R212, 0x30, R91, 0xf8, !PT ;  /* 0x00000030d4007812 */ /* 0x000fe200078ef85b */
[----:B------:R-:W-:Y:S01]  /*26c0*/  IMAD.X R21, R32, 0x1, R35, P2 ;  /* 0x0000000120157824 */ /* 0x000fe200010e0623 */
[----:B------:R-:W-:Y:S01]  /*26d0*/  ISETP.GE.AND P2, PT, R78, UR4, PT ;  /* 0x000000044e007c0c */ /* 0x000fe2000bf46270 */
[----:B------:R-:W-:Y:S01]  /*26e0*/  IMAD.SHL.U32 R13, R13, 0x80, RZ ;  /* 0x000000800d0d7824 */ /* 0x000fe200078e00ff */
[----:B------:R-:W-:Y:S01]  /*26f0*/  LOP3.LUT R87, R10, 0xffffe000, RZ, 0xc0, !PT ;  /* 0xffffe0000a577812 */ /* 0x000fe200078ec0ff */
[----:B------:R-:W-:Y:S01]  /*2700*/  IMAD.SHL.U32 R11, R12, 0x80, RZ ;  /* 0x000000800c0b7824 */ /* 0x000fe200078e00ff */
[----:B------:R-:W-:Y:S01]  /*2710*/  LOP3.LUT R0, R0, R213, RZ, 0x3c, !PT ;  /* 0x000000d500007212 */ /* 0x000fe200078e3cff */
[----:B------:R-:W-:Y:S01]  /*2720*/  IMAD.WIDE.U32 R56, R24, R6, R56 ;  /* 0x0000000618387225 */ /* 0x000fe200078e0038 */
[----:B------:R-:W-:-:S02]  /*2730*/  LOP3.LUT R12, R212, 0x30, R90, 0xf8, !PT ;  /* 0x00000030d40c7812 */ /* 0x000fc400078ef85a */
[----:B------:R-:W-:Y:S01]  /*2740*/  IADD3 R87, R0, R87, R214 ;  /* 0x0000005700577210 */ /* 0x000fe20007ffe0d6 */
[----:B------:R-:W-:Y:S01]  /*2750*/  IMAD R0, R15, R6, RZ ;  /* 0x000000060f007224 */ /* 0x000fe200078e02ff */
[----:B------:R-:W-:Y:S01]  /*2760*/  LOP3.LUT R13, R13, 0xffffe000, RZ, 0xc0, !PT ;  /* 0xffffe0000d0d7812 */ /* 0x000fe200078ec0ff */
[----:B------:R-:W-:Y:S01]  /*2770*/  IMAD R15, R15, R8, RZ ;  /* 0x000000080f0f7224 */ /* 0x000fe200078e02ff */
[----:B------:R-:W-:Y:S01]  /*2780*/  LOP3.LUT R12, R12, R213, RZ, 0x3c, !PT ;  /* 0x000000d50c0c7212 */ /* 0x000fe200078e3cff */
[C---:B------:R-:W-:Y:S01]  /*2790*/  IMAD R5, R24.reuse, R7, R0 ;  /* 0x0000000718057224 */ /* 0x040fe200078e0200 */
[----:B------:R-:W-:Y:S01]  /*27a0*/  SEL R0, RZ, 0x20, P2 ;  /* 0x00000020ff007807 */ /* 0x000fe20001000000 */
[C---:B------:R-:W-:Y:S01]  /*27b0*/  IMAD.WIDE.U32 R54, R24.reuse, R6, R54 ;  /* 0x0000000618367225 */ /* 0x040fe200078e0036 */
[----:B------:R-:W-:Y:S02]  /*27c0*/  LOP3.LUT R11, R11, 0xffffe000, RZ, 0xc0, !PT ;  /* 0xffffe0000b0b7812 */ /* 0x000fe400078ec0ff */
[----:B------:R-:W-:Y:S01]  /*27d0*/  LOP3.LUT R0, R3, R0, RZ, 0xfc, !PT ;  /* 0x0000000003007212 */ /* 0x000fe200078efcff */
[----:B------:R-:W-:Y:S01]  /*27e0*/  IMAD R15, R24, R9, R15 ;  /* 0x00000009180f7224 */ /* 0x000fe200078e020f */
[----:B------:R-:W-:Y:S01]  /*27f0*/  LOP3.LUT R14, R14, R213, RZ, 0x3c, !PT ;  /* 0x000000d50e0e7212 */ /* 0x000fe200078e3cff */
[----:B------:R-:W-:Y:S01]  /*2800*/  IMAD.WIDE.U32 R52, R24, R8, R52 ;  /* 0x0000000818347225 */ /* 0x000fe200078e0034 */
[----:B------:R-:W-:-:S02]  /*2810*/  LOP3.LUT R71, R91, 0xfffffff0, RZ, 0xc0, !PT ;  /* 0xfffffff05b477812 */ /* 0x000fc400078ec0ff */
[----:B------:R-:W-:Y:S01]  /*2820*/  LOP3.LUT R70, R90, 0xfffffff0, RZ, 0xc0, !PT ;  /* 0xfffffff05a467812 */ /* 0x000fe200078ec0ff */
[----:B------:R-:W-:Y:S01]  /*2830*/  IMAD.WIDE.U32 R30, R24, R8, R30 ;  /* 0x00000008181e7225 */ /* 0x000fe200078e001e */
[----:B------:R-:W-:Y:S02]  /*2840*/  LOP3.LUT R69, R89, 0xfffffff0, RZ, 0xc0, !PT ;  /* 0xfffffff059457812 */ /* 0x000fe400078ec0ff */
[----:B------:R-:W-:Y:S01]  /*2850*/  LOP3.LUT R64, R3, 0x1, RZ, 0xc0, !PT ;  /* 0x0000000103407812 */ /* 0x000fe200078ec0ff */
[----:B------:R-:W-:Y:S01]  /*2860*/  IMAD.SHL.U32 R81, R6, 0x80, RZ ;  /* 0x0000008006517824 */ /* 0x000fe200078e00ff */
[----:B------:R-:W-:Y:S01]  /*2870*/  LOP3.LUT R63, R0, 0x2, RZ, 0xc0, !PT ;  /* 0x00000002003f7812 */ /* 0x000fe200078ec0ff */
[----:B------:R-:W-:Y:S01]  /*2880*/  IMAD.SHL.U32 R79, R8, 0x80, RZ ;  /* 0x00000080084f7824 */ /* 0x000fe200078e00ff */
[C---:B------:R-:W-:Y:S01]  /*2890*/  LOP3.LUT R62, R0.reuse, 0x4, RZ, 0xc0, !PT ;  /* 0x00000004003e7812 */ /* 0x040fe200078ec0ff */
[----:B------:R-:W-:Y:S01]  /*28a0*/  IMAD.IADD R75, R57, 0x1, R5 ;  /* 0x00000001394b7824 */ /* 0x000fe200078e0205 */
[C---:B------:R-:W-:Y:S01]  /*28b0*/  LOP3.LUT R29, R0.reuse, 0x8, RZ, 0xc0, !PT ;  /* 0x00000008001d7812 */ /* 0x040fe200078ec0ff */
[----:B------:R-:W-:Y:S01]  /*28c0*/  IMAD.IADD R74, R5, 0x1, R55 ;  /* 0x00000001054a7824 */ /* 0x000fe200078e0237 */
[----:B------:R-:W-:Y:S01]  /*28d0*/  LOP3.LUT R3, R0, 0x10, RZ, 0xc0, !PT ;  /* 0x0000001000037812 */ /* 0x000fe200078ec0ff */
[----:B------:R-:W-:Y:S01]  /*28e0*/  IMAD.IADD R73, R53, 0x1, R15 ;  /* 0x0000000135497824 */ /* 0x000fe200078e020f */
[--C-:B------:R-:W-:Y:S01]  /*28f0*/  IADD3 R86, R12, R13, R214.reuse ;  /* 0x0000000d0c567210 */ /* 0x100fe20007ffe0d6 */
[----:B------:R-:W-:Y:S01]  /*2900*/  IMAD.IADD R72, R15, 0x1, R31 ;  /* 0x000000010f487824 */ /* 0x000fe200078e021f */
[----:B------:R-:W-:Y:S01]  /*2910*/  IADD3 R85, R14, R11, R214 ;  /* 0x0000000b0e557210 */ /* 0x000fe20007ffe0d6 */
[----:B------:R-:W-:Y:S01]  /*2920*/  IMAD.IADD R65, R59, 0x1, R65 ;  /* 0x000000013b417824 */ /* 0x000fe200078e0241 */
[----:B------:R-:W-:-:S02]  /*2930*/  SHF.L.U64.HI R80, R8, 0x7, R9 ;  /* 0x0000000708507819 */ /* 0x000fc40000010209 */
[----:B------:R-:W-:Y:S02]  /*2940*/  SHF.R.S32.HI R68, RZ, 0x1f, R71 ;  /* 0x0000001fff447819 */ /* 0x000fe40000011447 */
[----:B------:R-:W-:Y:S02]  /*2950*/  SHF.R.S32.HI R67, RZ, 0x1f, R70 ;  /* 0x0000001fff437819 */ /* 0x000fe40000011446 */
[----:B------:R-:W-:Y:S02]  /*2960*/  SHF.R.S32.HI R66, RZ, 0x1f, R69 ;  /* 0x0000001fff427819 */ /* 0x000fe40000011445 */
[----:B------:R-:W-:Y:S01]  /*2970*/  LOP3.LUT R0, R0, 0x20, RZ, 0xc0, !PT ;  /* 0x0000002000007812 */ /* 0x000fe200078ec0ff */
[----:B------:R-:W-:Y:S06]  /*2980*/  @!P6 BAR.SYNC.DEFER_BLOCKING 0x9, 0x100 ;  /* 0x024400000000eb1d */ /* 0x000fec0000010000 */
.L_x_4429:
[----:B0-----:R-:W0:Y:S01]  /*2990*/  LDC.64 R96, c[0x0][0x2e8] ;  /* 0x0000ba00ff607b82 */ /* 0x001e220000000a00 */
[----:B------:R-:W-:Y:S01]  /*29a0*/  VIADD R25, R25, 0xffffffff ;  /* 0xffffffff19197836 */ /* 0x000fe20000000000 */
[----:B------:R-:W-:Y:S01]  /*29b0*/  LOP3.LUT P4, RZ, R223, 0x2, RZ, 0xc0, !PT ;  /* 0x00000002dfff7812 */ /* 0x000fe2000788c0ff */
[----:B------:R-:W-:Y:S01]  /*29c0*/  IMAD R5, R17, 0x6000, R222 ;  /* 0x0000600011057824 */ /* 0x000fe200078e02de */
[----:B------:R-:W-:Y:S05]  /*29d0*/  YIELD ;  /* 0x0000000000007946 */ /* 0x000fea0003800000 */
[----:B-1----:R-:W1:Y:S01]  /*29e0*/  LDC R109, c[0x0][0x3f4] ;  /* 0x0000fd00ff6d7b82 */ /* 0x002e620000000800 */
[----:B------:R-:W-:Y:S01]  /*29f0*/  SHF.R.S32.HI R10, RZ, 0x1f, R25 ;  /* 0x0000001fff0a7819 */ /* 0x000fe20000011419 */
[-C--:B------:R-:W-:Y:S01]  /*2a00*/  IMAD R4, R84, R25.reuse, RZ ;  /* 0x0000001954047224 */ /* 0x080fe200078e02ff */
[----:B------:R-:W-:Y:S01]  /*2a10*/  BSSY B0, `(.L_x_4374) ;  /* 0x0000687000007945 */ /* 0x000fe20003800000 */
[----:B------:R-:W-:-:S04]  /*2a20*/  IMAD.WIDE.U32 R48, R83, R25, RZ ;  /* 0x0000001953307225 */ /* 0x000fc800078e00ff */
[----:B------:R-:W-:Y:S02]  /*2a30*/  IMAD R7, R10, R83, R4 ;  /* 0x000000530a077224 */ /* 0x000fe400078e0204 */
[----:B------:R-:W-:Y:S02]  /*2a40*/  VIADD R105, R5, 0x20 ;  /* 0x0000002005697836 */ /* 0x000fe40000000000 */
[----:B------:R-:W-:Y:S02]  /*2a50*/  IMAD.IADD R99, R49, 0x1, R7 ;  /* 0x0000000131637824 */ /* 0x000fe400078e0207 */
[----:B------:R-:W-:Y:S01]  /*2a60*/  @P4 VIADD R105, R5, 0xffffffe0 ;  /* 0xffffffe005694836 */ /* 0x000fe20000000000 */
[----:B0-----:R-:W-:Y:S01]  /*2a70*/  IADD3 R8, P2, P3, R48, R96, R100 ;  /* 0x0000006030087210 */ /* 0x001fe20007b5e064 */
[C---:B------:R-:W-:Y:S02]  /*2a80*/  IMAD.IADD R106, R16.reuse, 0x1, R5 ;  /* 0x00000001106a7824 */ /* 0x040fe400078e0205 */
[----:B------:R-:W-:Y:S01]  /*2a90*/  IMAD.IADD R105, R16, 0x1, R105 ;  /* 0x0000000110697824 */ /* 0x000fe200078e0269 */
[----:B------:R-:W-:-:S02]  /*2aa0*/  IADD3.X R9, R99, R97, R95, P2, P3 ;  /* 0x0000006163097210 */ /* 0x000fc400017e645f */
[----:B------:R-:W-:Y:S02]  /*2ab0*/  ISETP.GT.AND P2, PT, R25, R26, PT ;  /* 0x0000001a1900720c */ /* 0x000fe40003f44270 */
[----:B-1----:R-:W-:-:S13]  /*2ac0*/  ISETP.GE.AND P3, PT, R109, 0x1, PT ;  /* 0x000000016d00780c */ /* 0x002fda0003f66270 */
[----:B------:R-:W-:Y:S05]  /*2ad0*/  @!P3 BRA `(.L_x_4375) ;  /* 0x000000640068b947 */ /* 0x000fea0003800000 */
[----:B------:R-:W-:Y:S01]  /*2ae0*/  ULDC.U8 UR4, c[0x0][0x410] ;  /* 0x0001040000047ab9 */ /* 0x000fe20000000000 */
[-C--:B------:R-:W-:Y:S01]  /*2af0*/  IMAD R4, R80, R25.reuse, RZ ;  /* 0x0000001950047224 */ /* 0x080fe200078e02ff */
[----:B------:R-:W-:Y:S01]  /*2b00*/  ISETP.NE.AND P3, PT, RZ, UR4, PT ;  /* 0x00000004ff007c0c */ /* 0x000fe2000bf65270 */
[----:B------:R-:W-:Y:S02]  /*2b10*/  IMAD R6, R82, R25, RZ ;  /* 0x0000001952067224 */ /* 0x000fe400078e02ff */
[----:B------:R-:W-:Y:S02]  /*2b20*/  IMAD R107, R25, -0x80, R2 ;  /* 0xffffff80196b7824 */ /* 0x000fe400078e0202 */
[C---:B------:R-:W-:Y:S02]  /*2b30*/  IMAD R5, R10.reuse, R79, R4 ;  /* 0x0000004f0a057224 */ /* 0x040fe400078e0204 */
[----:B------:R-:W-:Y:S01]  /*2b40*/  IMAD R7, R10, R81, R6 ;  /* 0x000000510a077224 */ /* 0x000fe200078e0206 */
[----:B------:R-:W-:Y:S01]  /*2b50*/  VIMNMX R107, R107, 0x80, PT ;  /* 0x000000806b6b7848 */ /* 0x000fe20003fe0100 */
[----:B------:R-:W-:-:S04]  /*2b60*/  IMAD.WIDE.U32 R46, R79, R25, RZ ;  /* 0x000000194f2e7225 */ /* 0x000fc800078e00ff */
        /* <DEDUP_REMOVED lines=55> */
.L_x_4378:
[----:B------:R-:W-:Y:S05]  /*2ee0*/  BSYNC B1 ;  /* 0x0000000000017941 */ /* 0x000fea0003800000 */
.L_x_4377:
[----:B------:R-:W-:Y:S01]  /*2ef0*/  UISETP.NE.AND UP0, UPT, UR42, 0x3, UPT ;  /* 0x000000032a00788c */ /* 0x000fe2000bf05270 */
[----:B0----5:R-:W-:Y:S02]  /*2f00*/  IMAD.MOV.U32 R44, RZ, RZ, R10 ;  /* 0x000000ffff2c7224 */ /* 0x021fe400078e000a */
[----:B------:R-:W-:Y:S02]  /*2f10*/  IMAD.MOV.U32 R46, RZ, RZ, R14 ;  /* 0x000000ffff2e7224 */ /* 0x000fe400078e000e */
        /* <DEDUP_REMOVED lines=13> */
.L_x_4379:
[----:B------:R-:W-:Y:S01]  /*2ff0*/  IMAD R103, R17, 0x8, R16 ;  /* 0x0000000811677824 */ /* 0x000fe200078e0210 */
[----:B------:R-:W-:Y:S01]  /*3000*/  SHF.L.U32 R108, R206, 0x1f, RZ ;  /* 0x0000001fce6c7819 */ /* 0x000fe200000006ff */
[----:B------:R-:W-:Y:S03]  /*3010*/  BSSY B1, `(.L_x_4380) ;  /* 0x0000003000017945 */ /* 0x000fe60003800000 */
[----:B------:R-:W0:Y:S02]  /*3020*/  SYNCS.PHASECHK.TRANS64.TRYWAIT P5, [R103+URZ+0x2a890], R108 ;  /* 0x02a8906c670075a7 */ /* 0x000e2400080a017f */
[----:B0-----:R-:W-:Y:S05]  /*3030*/  @!P5 BRA `(.L_x_4381) ;  /* 0x0000027c00a8d947 */ /* 0x001fea0003800000 */
.L_x_4733:
[----:B------:R-:W-:Y:S05]  /*3040*/  BSYNC B1 ;  /* 0x0000000000017941 */ /* 0x000fea0003800000 */
.L_x_4380:
[----:B------:R-:W-:Y:S05]  /*3050*/  @P4 BRA `(.L_x_4382) ;  /* 0x0000006000884947 */ /* 0x000fea0003800000 */
[----:B------:R-:W-:Y:S01]  /*3060*/  ISETP.NE.AND P4, PT, R64, RZ, PT ;  /* 0x000000ff4000720c */ /* 0x000fe20003f85270 */
[----:B------:R-:W-:-:S12]  /*3070*/  BSSY B1, `(.L_x_4383) ;  /* 0x0000073000017945 */ /* 0x000fd80003800000 */
[----:B------:R-:W-:Y:S05]  /*3080*/  @!P4 BRA `(.L_x_4384) ;  /* 0x0000000400c4c947 */ /* 0x000fea0003800000 */
[----:B------:R1:W2:Y:S01]  /*3090*/  LDS.128 R4, [R106+0x1e400] ;  /* 0x01e400006a047984 */ /* 0x0002a20000000c00 */
[----:B------:R-:W-:Y:S01]  /*30a0*/  ISETP.GE.AND P4, PT, R204, R109, PT ;  /* 0x0000006dcc00720c */ /* 0x000fe20003f86270 */
[----:B------:R-:W-:-:S12]  /*30b0*/  BSSY B2, `(.L_x_4385) ;  /* 0x000006d000027945 */ /* 0x000fd80003800000 */
[----:B-1----:R-:W-:Y:S05]  /*30c0*/  @P4 BRA `(.L_x_4386) ;  /* 0x0000000400ac4947 */ /* 0x002fea0003800000 */
        /* <DEDUP_REMOVED lines=15> */
[----:B------:R-:W-:Y:S01]  /*31c0*/  LOP3.LUT R96, R96, 0xff00, R51, 0xf8, !PT ;  /* 0x0000ff0060607812 */ /* 0x000fe200078ef833 */
[----:B------:R-:W-:Y:S01]  /*31d0*/  IMAD.U32 R51, R118, 0x10000, RZ ;  /* 0x0001000076337824 */ /* 0x000fe200078e00ff */
[----:B------:R-:W-:-:S02]  /*31e0*/  F2FP.F16.E4M3.UNPACK_B R4, R5 ;  /* 0x00000005ff04723e */ /* 0x000fc400020006ff */
[----:B------:R-:W-:Y:S02]  /*31f0*/  F2FP.F16.E4M3.UNPACK_B R114, R123.H1 ;  /* 0x0000007bff72723e */ /* 0x000fe400030006ff */
[----:B------:R-:W-:Y:S02]  /*3200*/  F2FP.F16.E4M3.UNPACK_B R5, R5.H1 ;  /* 0x00000005ff05723e */ /* 0x000fe400030006ff */
[----:B------:R-:W-:Y:S01]  /*3210*/  LOP3.LUT R118, R116, 0xff0000, R97, 0xf8, !PT ;  /* 0x00ff000074767812 */ /* 0x000fe200078ef861 */
[--C-:B------:R-:W-:Y:S01]  /*3220*/  HADD2.F32 R117, -RZ, R114.reuse.H1_H1 ;  /* 0x30000072ff757230 */ /* 0x100fe20000004100 */
[----:B------:R-:W-:Y:S01]  /*3230*/  F2FP.F16.E4M3.UNPACK_B R97, R121.H1 ;  /* 0x00000079ff61723e */ /* 0x000fe200030006ff */
[----:B------:R-:W-:Y:S01]  /*3240*/  HADD2.F32 R116, -RZ, R114.H0_H0 ;  /* 0x20000072ff747230 */ /* 0x000fe20000004100 */
[----:B------:R-:W-:Y:S01]  /*3250*/  LOP3.LUT R115, R96, 0xff0000, R51, 0xf8, !PT ;  /* 0x00ff000060737812 */ /* 0x000fe200078ef833 */
[----:B------:R-:W-:Y:S02]  /*3260*/  HADD2.F32 R96, -RZ, R5.H1_H1 ;  /* 0x30000005ff607230 */ /* 0x000fe40000004100 */
[----:B------:R-:W-:-:S02]  /*3270*/  HADD2.F32 R51, -RZ, R4.H1_H1 ;  /* 0x30000004ff337230 */ /* 0x000fc40000004100 */
[----:B------:R-:W-:Y:S02]  /*3280*/  HADD2.F32 R114, -RZ, R97.H0_H0 ;  /* 0x20000061ff727230 */ /* 0x000fe40000004100 */
[----:B------:R-:W-:Y:S01]  /*3290*/  FMUL.FTZ R122, R96, R117 ;  /* 0x00000075607a7220 */ /* 0x000fe20000410000 */
[----:B------:R-:W-:Y:S02]  /*32a0*/  HADD2.F32 R4, -RZ, R4.H0_H0 ;  /* 0x20000004ff047230 */ /* 0x000fe40000004100 */
[-C--:B------:R-:W-:Y:S01]  /*32b0*/  FMUL.FTZ R119, R51, R116.reuse ;  /* 0x0000007433777220 */ /* 0x080fe20000410000 */
[----:B------:R-:W-:Y:S02]  /*32c0*/  HADD2.F32 R5, -RZ, R5.H0_H0 ;  /* 0x20000005ff057230 */ /* 0x000fe40000004100 */
[----:B------:R-:W-:Y:S02]  /*32d0*/  HADD2.F32 R97, -RZ, R97.H1_H1 ;  /* 0x30000061ff617230 */ /* 0x000fe40000004100 */
[C---:B------:R-:W-:Y:S01]  /*32e0*/  FMUL.FTZ R120, R4.reuse, R116 ;  /* 0x0000007404787220 */ /* 0x040fe20000410000 */
[----:B------:R-:W-:Y:S01]  /*32f0*/  F2FP.F16.E4M3.UNPACK_B R116, R123 ;  /* 0x0000007bff74723e */ /* 0x000fe200020006ff */
[C---:B------:R-:W-:Y:S01]  /*3300*/  FMUL.FTZ R117, R5.reuse, R117 ;  /* 0x0000007505757220 */ /* 0x040fe20000410000 */
[----:B------:R-:W-:Y:S01]  /*3310*/  FFMA.FTZ R4, R4, R114, -R119 ;  /* 0x0000007204047223 */ /* 0x000fe20000010877 */
[-C--:B------:R-:W-:Y:S01]  /*3320*/  FFMA.FTZ R124, R5, R97.reuse, -R122 ;  /* 0x00000061057c7223 */ /* 0x080fe2000001087a */
[-C--:B------:R-:W-:Y:S01]  /*3330*/  F2FP.F16.E4M3.UNPACK_B R5, R50.reuse.H1 ;  /* 0x00000032ff05723e */ /* 0x080fe200030006ff */
[----:B------:R-:W-:Y:S01]  /*3340*/  FFMA.FTZ R125, R96, R97, R117 ;  /* 0x00000061607d7223 */ /* 0x000fe20000010075 */
[----:B------:R-:W-:Y:S01]  /*3350*/  F2FP.F16.E4M3.UNPACK_B R50, R50 ;  /* 0x00000032ff32723e */ /* 0x000fe200020006ff */
[----:B------:R-:W-:Y:S01]  /*3360*/  FFMA.FTZ R123, R51, R114, R120 ;  /* 0x00000072337b7223 */ /* 0x000fe20000010078 */
[----:B------:R-:W-:Y:S01]  /*3370*/  F2FP.F16.E4M3.UNPACK_B R97, R121 ;  /* 0x00000079ff61723e */ /* 0x000fe200020006ff */
[----:B------:R-:W-:Y:S01]  /*3380*/  HADD2.F32 R117, -RZ, R116.H1_H1 ;  /* 0x30000074ff757230 */ /* 0x000fe20000004100 */
[----:B------:R-:W-:Y:S01]  /*3390*/  F2FP.SATFINITE.E4M3.F32.PACK_AB_MERGE_C R127, R125, R124, RZ ;  /* 0x0000007c7d7f723e */ /* 0x000fe200048070ff */
[----:B------:R-:W-:-:S02]  /*33a0*/  HADD2.F32 R51, -RZ, R5.H0_H0 ;  /* 0x20000005ff337230 */ /* 0x000fc40000004100 */
[----:B------:R-:W-:Y:S02]  /*33b0*/  HADD2.F32 R96, -RZ, R5.H1_H1 ;  /* 0x30000005ff607230 */ /* 0x000fe40000004100 */
[----:B------:R-:W-:Y:S02]  /*33c0*/  HADD2.F32 R116, -RZ, R116.H0_H0 ;  /* 0x20000074ff747230 */ /* 0x000fe40000004100 */
[-C--:B------:R-:W-:Y:S01]  /*33d0*/  FMUL.FTZ R119, R51, R117.reuse ;  /* 0x0000007533777220 */ /* 0x080fe20000410000 */
[--C-:B------:R-:W-:Y:S02]  /*33e0*/  HADD2.F32 R5, -RZ, R50.reuse.H0_H0 ;  /* 0x20000032ff057230 */ /* 0x100fe40000004100 */
[----:B------:R-:W-:Y:S01]  /*33f0*/  FMUL.FTZ R122, R96, R117 ;  /* 0x00000075607a7220 */ /* 0x000fe20000410000 */
[----:B------:R-:W-:Y:S02]  /*3400*/  HADD2.F32 R114, -RZ, R97.H1_H1 ;  /* 0x30000061ff727230 */ /* 0x000fe40000004100 */
[----:B------:R-:W-:-:S02]  /*3410*/  HADD2.F32 R50, -RZ, R50.H1_H1 ;  /* 0x30000032ff327230 */ /* 0x000fc40000004100 */
[----:B------:R-:W-:Y:S01]  /*3420*/  FMUL.FTZ R117, R5, R116 ;  /* 0x0000007405757220 */ /* 0x000fe20000410000 */
[----:B------:R-:W-:Y:S02]  /*3430*/  HADD2.F32 R97, -RZ, R97.H0_H0 ;  /* 0x20000061ff617230 */ /* 0x000fe40000004100 */
[-C--:B------:R-:W-:Y:S01]  /*3440*/  FFMA.FTZ R122, R51, R114.reuse, -R122 ;  /* 0x00000072337a7223 */ /* 0x080fe2000001087a */
[----:B------:R-:W-:Y:S01]  /*3450*/  FFMA.FTZ R119, R96, R114, R119 ;  /* 0x0000007260777223 */ /* 0x000fe20000010077 */
[C---:B------:R-:W-:Y:S01]  /*3460*/  FMUL.FTZ R120, R50.reuse, R116 ;  /* 0x0000007432787220 */ /* 0x040fe20000410000 */
[----:B------:R-:W-:Y:S01]  /*3470*/  F2FP.F16.E4M3.UNPACK_B R116, R118.H1 ;  /* 0x00000076ff74723e */ /* 0x000fe200030006ff */
[----:B------:R-:W-:Y:S01]  /*3480*/  FFMA.FTZ R121, R50, R97, R117 ;  /* 0x0000006132797223 */ /* 0x000fe20000010075 */
[----:B------:R-:W-:Y:S01]  /*3490*/  F2FP.F16.E4M3.UNPACK_B R50, R7.H1 ;  /* 0x00000007ff32723e */ /* 0x000fe200030006ff */
[----:B------:R-:W-:Y:S01]  /*34a0*/  FFMA.FTZ R120, R5, R97, -R120 ;  /* 0x0000006105787223 */ /* 0x000fe20000010878 */
[----:B------:R-:W-:Y:S01]  /*34b0*/  F2FP.SATFINITE.E4M3.F32.PACK_AB_MERGE_C R126, R119, R122, RZ ;  /* 0x0000007a777e723e */ /* 0x000fe200048070ff */
[----:B------:R-:W-:Y:S01]  /*34c0*/  HADD2.F32 R119, -RZ, R116.H1_H1 ;  /* 0x30000074ff777230 */ /* 0x000fe20000004100 */
        /* <DEDUP_REMOVED lines=43> */
.L_x_4386:
[----:B------:R-:W-:Y:S05]  /*3780*/  BSYNC B2 ;  /* 0x0000000000027941 */ /* 0x000fea0003800000 */
.L_x_4385:
[----:B--2---:R1:W-:Y:S02]  /*3790*/  STG.E.128 desc[UR40][R8.64], R4 ;  /* 0x0000000408007986 */ /* 0x0043e4000c101d28 */
.L_x_4384:
[----:B------:R-:W-:Y:S05]  /*37a0*/  BSYNC B1 ;  /* 0x0000000000017941 */ /* 0x000fea0003800000 */
.L_x_4383:
[----:B------:R-:W-:Y:S01]  /*37b0*/  ISETP.NE.AND P4, PT, R63, RZ, PT ;  /* 0x000000ff3f00720c */ /* 0x000fe20003f85270 */
[----:B------:R-:W-:-:S12]  /*37c0*/  BSSY B1, `(.L_x_4387) ;  /* 0x0000072000017945 */ /* 0x000fd80003800000 */
[----:B------:R-:W-:Y:S05]  /*37d0*/  @!P4 BRA `(.L_x_4388) ;  /* 0x0000000400c0c947 */ /* 0x000fea0003800000 */
[----:B-1----:R1:W2:Y:S01]  /*37e0*/  LDS.128 R4, [R105+0x1e400] ;  /* 0x01e4000069047984 */ /* 0x0022a20000000c00 */
[----:B------:R-:W-:Y:S01]  /*37f0*/  ISETP.GE.AND P4, PT, R216, R109, PT ;  /* 0x0000006dd800720c */ /* 0x000fe20003f86270 */
[----:B------:R-:W-:-:S12]  /*3800*/  BSSY B2, `(.L_x_4389) ;  /* 0x000006c000027945 */ /* 0x000fd80003800000 */
[----:B-1----:R-:W-:Y:S05]  /*3810*/  @P4 BRA `(.L_x_4390) ;  /* 0x0000000400a84947 */ /* 0x002fea0003800000 */
[--C-:B------:R-:W-:Y:S02]  /*3820*/  SHF.R.U32.HI R115, RZ, 0x18, R43.reuse ;  /* 0x00000018ff737819 */ /* 0x100fe4000001162b */
[----:B------:R-:W-:Y:S02]  /*3830*/  LOP3.LUT R42, R43, 0xff, RZ, 0xc0, !PT ;  /* 0x000000ff2b2a7812 */ /* 0x000fe400078ec0ff */
[--C-:B------:R-:W-:Y:S02]  /*3840*/  SHF.R.U32.HI R97, RZ, 0x8, R43.reuse ;  /* 0x00000008ff617819 */ /* 0x100fe4000001162b */
[----:B------:R-:W-:Y:S02]  /*3850*/  SHF.R.U32.HI R51, RZ, 0x10, R43 ;  /* 0x00000010ff337819 */ /* 0x000fe4000001162b */
[--C-:B------:R-:W-:Y:S02]  /*3860*/  SHF.R.U32.HI R50, RZ, 0x8, R49.reuse ;  /* 0x00000008ff327819 */ /* 0x100fe40000011631 */
[----:B------:R-:W-:-:S02]  /*3870*/  SHF.R.U32.HI R48, RZ, 0x18, R49 ;  /* 0x00000018ff307819 */ /* 0x000fc40000011631 */
[----:B------:R-:W-:Y:S02]  /*3880*/  LOP3.LUT R43, R49, 0xff, RZ, 0xc0, !PT ;  /* 0x000000ff312b7812 */ /* 0x000fe400078ec0ff */
[----:B------:R-:W-:Y:S01]  /*3890*/  SHF.R.U32.HI R96, RZ, 0x10, R49 ;  /* 0x00000010ff607819 */ /* 0x000fe20000011631 */
[----:B------:R-:W-:Y:S01]  /*38a0*/  IMAD.SHL.U32 R49, R50, 0x100, RZ ;  /* 0x0000010032317824 */ /* 0x000fe200078e00ff */
        /* <DEDUP_REMOVED lines=97> */
.L_x_4390:
[----:B------:R-:W-:Y:S05]  /*3ec0*/  BSYNC B2 ;  /* 0x0000000000027941 */ /* 0x000fea0003800000 */
.L_x_4389:
[----:B--2---:R2:W-:Y:S02]  /*3ed0*/  STG.E.128 desc[UR40][R8.64+0x20], R4 ;  /* 0x0000200408007986 */ /* 0x0045e4000c101d28 */
.L_x_4388:
[----:B------:R-:W-:Y:S05]  /*3ee0*/  BSYNC B1 ;  /* 0x0000000000017941 */ /* 0x000fea0003800000 */
.L_x_4387:
[----:B------:R-:W-:Y:S01]  /*3ef0*/  ISETP.NE.AND P4, PT, R62, RZ, PT ;  /* 0x000000ff3e00720c */ /* 0x000fe20003f85270 */
[----:B------:R-:W-:-:S12]  /*3f00*/  BSSY B1, `(.L_x_4391) ;  /* 0x0000075000017945 */ /* 0x000fd80003800000 */
[----:B------:R-:W-:Y:S05]  /*3f10*/  @!P4 BRA `(.L_x_4392) ;  /* 0x0000000400ccc947 */ /* 0x000fea0003800000 */
[----:B-12---:R1:W2:Y:S01]  /*3f20*/  LDS.128 R4, [R106+0x20400] ;  /* 0x020400006a047984 */ /* 0x0062a20000000c00 */
[----:B------:R-:W-:Y:S01]  /*3f30*/  ISETP.GE.AND P4, PT, R215, R109, PT ;  /* 0x0000006dd700720c */ /* 0x000fe20003f86270 */
[----:B------:R-:W-:-:S12]  /*3f40*/  BSSY B2, `(.L_x_4393) ;  /* 0x000006f000027945 */ /* 0x000fd80003800000 */
[----:B-1----:R-:W-:Y:S05]  /*3f50*/  @P4 BRA `(.L_x_4394) ;  /* 0x0000000400b44947 */ /* 0x002fea0003800000 */
        /* <DEDUP_REMOVED lines=8> */
[----:B------:R-:W-:Y:S01]  /*3fe0*/  SHF.R.U32.HI R50, RZ, 0x10, R39 ;  /* 0x00000010ff327819 */ /* 0x000fe20000011627 */
[----:B------:R-:W-:Y:S01]  /*3ff0*/  IMAD.MOV.U32 R39, RZ, RZ, R6 ;  /* 0x000000ffff277224 */ /* 0x000fe200078e0006 */
        /* <DEDUP_REMOVED lines=99> */
.L_x_4394:
[----:B------:R-:W-:Y:S05]  /*4630*/  BSYNC B2 ;  /* 0x0000000000027941 */ /* 0x000fea0003800000 */
.L_x_4393:
[----:B--2---:R3:W-:Y:S02]  /*4640*/  STG.E.128 desc[UR40][R8.64+0x40], R4 ;  /* 0x0000400408007986 */ /* 0x0047e4000c101d28 */
.L_x_4392:
[----:B------:R-:W-:Y:S05]  /*4650*/  BSYNC B1 ;  /* 0x0000000000017941 */ /* 0x000fea0003800000 */
.L_x_4391:
[----:B------:R-:W-:Y:S01]  /*4660*/  ISETP.NE.AND P4, PT, R29, RZ, PT ;  /* 0x000000ff1d00720c */ /* 0x000fe20003f85270 */
[----:B------:R-:W-:-:S12]  /*4670*/  BSSY B1, `(.L_x_4395) ;  /* 0x0000075000017945 */ /* 0x000fd80003800000 */
[----:B------:R-:W-:Y:S05]  /*4680*/  @!P4 BRA `(.L_x_4396) ;  /* 0x0000000400ccc947 */ /* 0x000fea0003800000 */
[----:B-123--:R1:W2:Y:S01]  /*4690*/  LDS.128 R4, [R105+0x20400] ;  /* 0x0204000069047984 */ /* 0x00e2a20000000c00 */
[----:B------:R-:W-:Y:S01]  /*46a0*/  ISETP.GE.AND P4, PT, R218, R109, PT ;  /* 0x0000006dda00720c */ /* 0x000fe20003f86270 */
[----:B------:R-:W-:-:S12]  /*46b0*/  BSSY B2, `(.L_x_4397) ;  /* 0x000006f000027945 */ /* 0x000fd80003800000 */
[----:B-1----:R-:W-:Y:S05]  /*46c0*/  @P4 BRA `(.L_x_4398) ;  /* 0x0000000400b44947 */ /* 0x002fea0003800000 */
[----:B------:R-:W-:Y:S01]  /*46d0*/  SHF.R.U32.HI R43, RZ, 0x8, R35 ;  /* 0x00000008ff2b7819 */ /* 0x000fe20000011623 */
[----:B--2---:R-:W-:Y:S01]  /*46e0*/  IMAD.MOV.U32 R36, RZ, RZ, R7 ;  /* 0x000000ffff247224 */ /* 0x004fe200078e0007 */
[----:B------:R-:W-:Y:S02]  /*46f0*/  SHF.R.U32.HI R39, RZ, 0x8, R37 ;  /* 0x00000008ff277819 */ /* 0x000fe40000011625 */
[----:B------:R-:W-:Y:S01]  /*4700*/  SHF.R.U32.HI R49, RZ, 0x18, R35 ;  /* 0x00000018ff317819 */ /* 0x000fe20000011623 */
[----:B------:R-:W-:Y:S01]  /*4710*/  IMAD.SHL.U32 R7, R43, 0x100, RZ ;  /* 0x000001002b077824 */ /* 0x000fe200078e00ff */
[----:B------:R-:W-:Y:S02]  /*4720*/  LOP3.LUT R34, R35, 0xff, RZ, 0xc0, !PT ;  /* 0x000000ff23227812 */ /* 0x000fe400078ec0ff */
[----:B------:R-:W-:Y:S02]  /*4730*/  SHF.R.U32.HI R41, RZ, 0x18, R37 ;  /* 0x00000018ff297819 */ /* 0x000fe40000011625 */
[----:B------:R-:W-:-:S02]  /*4740*/  LOP3.LUT R38, R37, 0xff, RZ, 0xc0, !PT ;  /* 0x000000ff25267812 */ /* 0x000fc400078ec0ff */
        /* <DEDUP_REMOVED lines=101> */
.L_x_4398:
[----:B------:R-:W-:Y:S05]  /*4da0*/  BSYNC B2 ;  /* 0x0000000000027941 */ /* 0x000fea0003800000 */
.L_x_4397:
[----:B--2---:R4:W-:Y:S02]  /*4db0*/  STG.E.128 desc[UR40][R8.64+0x60], R4 ;  /* 0x0000600408007986 */ /* 0x0049e4000c101d28 */
.L_x_4396:
[----:B------:R-:W-:Y:S05]  /*4dc0*/  BSYNC B1 ;  /* 0x0000000000017941 */ /* 0x000fea0003800000 */
.L_x_4395:
[----:B------:R-:W-:Y:S01]  /*4dd0*/  ISETP.NE.AND P4, PT, R3, RZ, PT ;  /* 0x000000ff0300720c */ /* 0x000fe20003f85270 */
[----:B------:R-:W-:-:S12]  /*4de0*/  BSSY B1, `(.L_x_4399) ;  /* 0x0000075000017945 */ /* 0x000fd80003800000 */
[----:B------:R-:W-:Y:S05]  /*4df0*/  @!P4 BRA `(.L_x_4400) ;  /* 0x0000000400ccc947 */ /* 0x000fea0003800000 */
[----:B-1234-:R1:W2:Y:S01]  /*4e00*/  LDS.128 R4, [R106+0x22400] ;  /* 0x022400006a047984 */ /* 0x01e2a20000000c00 */
        /* <DEDUP_REMOVED lines=112> */
.L_x_4402:
[----:B------:R-:W-:Y:S05]  /*5510*/  BSYNC B2 ;  /* 0x0000000000027941 */ /* 0x000fea0003800000 */
.L_x_4401:
[----:B--2---:R1:W-:Y:S02]  /*5520*/  STG.E.128 desc[UR40][R8.64+0x80], R4 ;  /* 0x0000800408007986 */ /* 0x0043e4000c101d28 */
.L_x_4400:
[----:B------:R-:W-:Y:S05]  /*5530*/  BSYNC B1 ;  /* 0x0000000000017941 */ /* 0x000fea0003800000 */
.L_x_4399:
[----:B------:R-:W-:-:S13]  /*5540*/  ISETP.NE.AND P4, PT, R0, RZ, PT ;  /* 0x000000ff0000720c */ /* 0x000fda0003f85270 */
[----:B------:R-:W-:Y:S05]  /*5550*/  @!P4 BRA `(.L_x_4382) ;  /* 0x0000003c0048c947 */ /* 0x000fea0003800000 */
[----:B-1234-:R1:W2:Y:S01]  /*5560*/  LDS.128 R4, [R105+0x22400] ;  /* 0x0224000069047984 */ /* 0x01e2a20000000c00 */
        /* <DEDUP_REMOVED lines=9> */
[----:B------:R-:W-:Y:S02]  /*5600*/  LOP3.LUT R14, R13, 0xff0000ff, RZ, 0xc0, !PT ;  /* 0xff0000ff0d0e7812 */ /* 0x000fe400078ec0ff */
[----:B------:R-:W-:Y:S01]  /*5610*/  SHF.R.U32.HI R32, RZ, 0x10, R13 ;  /* 0x00000010ff207819 */ /* 0x000fe2000001160d */
[----:B------:R-:W-:Y:S01]  /*5620*/  IMAD.SHL.U32 R13, R15, 0x100, RZ ;  /* 0x000001000f0d7824 */ /* 0x000fe200078e00ff */
[----:B------:R-:W-:Y:S01]  /*5630*/  SHF.R.U32.HI R33, RZ, 0x10, R11 ;  /* 0x00000010ff217819 */ /* 0x000fe2000001160b */
[----:B------:R-:W-:Y:S01]  /*5640*/  IMAD.MOV.U32 R11, RZ, RZ, R6 ;  /* 0x000000ffff0b7224 */ /* 0x000fe200078e0006 */
[----:B------:R-:W-:Y:S01]  /*5650*/  PRMT R10, R35, 0x654, R10 ;  /* 0x00000654230a7816 */ /* 0x000fe2000000000a */
[----:B------:R-:W-:Y:S01]  /*5660*/  IMAD.U32 R32, R32, 0x10000, RZ ;  /* 0x0001000020207824 */ /* 0x000fe200078e00ff */
[----:B------:R-:W-:-:S02]  /*5670*/  LOP3.LUT R13, R14, 0xff00, R13, 0xf8, !PT ;  /* 0x0000ff000e0d7812 */ /* 0x000fc400078ef80d */
        /* <DEDUP_REMOVED lines=93> */
.L_x_4404:
[----:B------:R-:W-:Y:S05]  /*5c50*/  BSYNC B1 ;  /* 0x0000000000017941 */ /* 0x000fea0003800000 */
.L_x_4403:
[----:B--2---:R1:W-:Y:S01]  /*5c60*/  STG.E.128 desc[UR40][R8.64+0xa0], R4 ;  /* 0x0000a00408007986 */ /* 0x0043e2000c101d28 */
[----:B------:R-:W-:Y:S05]  /*5c70*/  BRA `(.L_x_4382) ;  /* 0x0000003400807947 */ /* 0x000fea0003800000 */
.L_x_4376:
        /* <DEDUP_REMOVED lines=42> */
.L_x_4406:
[----:B------:R-:W-:Y:S05]  /*5f20*/  BSYNC B1 ;  /* 0x0000000000017941 */ /* 0x000fea0003800000 */
.L_x_4405:
[----:B------:R-:W-:Y:S01]  /*5f30*/  UISETP.NE.AND UP0, UPT, UR42, 0x3, UPT ;  /* 0x000000032a00788c */ /* 0x000fe2000bf05270 */
[----:B-----5:R-:W-:Y:S02]  /*5f40*/  IMAD.MOV.U32 R110, RZ, RZ, R6 ;  /* 0x000000ffff6e7224 */ /* 0x020fe400078e0006 */
        /* <DEDUP_REMOVED lines=14> */
.L_x_4407:
[----:B------:R-:W-:Y:S01]  /*6030*/  IMAD R103, R17, 0x8, R16 ;  /* 0x0000000811677824 */ /* 0x000fe200078e0210 */
[----:B------:R-:W-:Y:S01]  /*6040*/  SHF.L.U32 R108, R206, 0x1f, RZ ;  /* 0x0000001fce6c7819 */ /* 0x000fe200000006ff */
[----:B------:R-:W-:Y:S03]  /*6050*/  BSSY B1, `(.L_x_4408) ;  /* 0x0000003000017945 */ /* 0x000fe60003800000 */
[----:B------:R-:W1:Y:S02]  /*6060*/  SYNCS.PHASECHK.TRANS64.TRYWAIT P5, [R103+URZ+0x2a890], R108 ;  /* 0x02a8906c670075a7 */ /* 0x000e6400080a017f */
[----:B-1----:R-:W-:Y:S05]  /*6070*/  @!P5 BRA `(.L_x_4409) ;  /* 0x0000024c00acd947 */ /* 0x002fea0003800000 */
.L_x_4734:
[----:B------:R-:W-:Y:S05]  /*6080*/  BSYNC B1 ;  /* 0x0000000000017941 */ /* 0x000fea0003800000 */
.L_x_4408:
[----:B------:R-:W-:Y:S05]  /*6090*/  @P4 BRA `(.L_x_4382) ;  /* 0x0000003000784947 */ /* 0x000fea0003800000 */
[----:B------:R-:W2:Y:S01]  /*60a0*/  LDC R115, c[0x0][0x2f4] ;  /* 0x0000bd00ff737b82 */ /* 0x000ea20000000800 */
[----:B------:R-:W-:Y:S01]  /*60b0*/  ISETP.NE.AND P4, PT, R64, RZ, PT ;  /* 0x000000ff4000720c */ /* 0x000fe20003f85270 */
[----:B------:R-:W-:Y:S01]  /*60c0*/  ULDC.64 UR4, c[0x0][0x300] ;  /* 0x0000c00000047ab9 */ /* 0x000fe20000000a00 */
[----:B0-----:R-:W-:Y:S01]  /*60d0*/  SHF.R.S32.HI R44, RZ, 0x1f, R200 ;  /* 0x0000001fff2c7819 */ /* 0x001fe200000114c8 */
[----:B------:R-:W-:Y:S01]  /*60e0*/  IMAD.MOV.U32 R98, RZ, RZ, R48 ;  /* 0x000000ffff627224 */ /* 0x000fe200078e0030 */
[----:B------:R-:W-:Y:S03]  /*60f0*/  BSSY B1, `(.L_x_4410) ;  /* 0x00000fe000017945 */ /* 0x000fe60003800000 */
[----:B------:R-:W-:Y:S02]  /*6100*/  IMAD R45, R44, UR4, RZ ;  /* 0x000000042c2d7c24 */ /* 0x000fe4000f8e02ff */
[----:B------:R-:W-:-:S04]  /*6110*/  IMAD.WIDE.U32 R98, R200, UR4, R98 ;  /* 0x00000004c8627c25 */ /* 0x000fc8000f8e0062 */
[----:B------:R-:W-:-:S04]  /*6120*/  IMAD R45, R200, UR5, R45 ;  /* 0x00000005c82d7c24 */ /* 0x000fc8000f8e022d */
[----:B------:R-:W-:Y:S02]  /*6130*/  IMAD.IADD R114, R45, 0x1, R99 ;  /* 0x000000012d727824 */ /* 0x000fe400078e0263 */
[----:B--2---:R-:W-:Y:S01]  /*6140*/  IMAD.IADD R117, R115, 0x1, -R76 ;  /* 0x0000000173757824 */ /* 0x004fe200078e0a4c */
[----:B------:R-:W-:Y:S06]  /*6150*/  @!P4 BRA `(.L_x_4411) ;  /* 0x0000000c00dcc947 */ /* 0x000fec0003800000 */
[----:B------:R-:W-:Y:S01]  /*6160*/  SEL R44, R76, R117, !P0 ;  /* 0x000000754c2c7207 */ /* 0x000fe20004000000 */
[----:B------:R-:W-:Y:S01]  /*6170*/  BSSY B2, `(.L_x_4412) ;  /* 0x00000eb000027945 */ /* 0x000fe20003800000 */
[----:B------:R-:W-:Y:S02]  /*6180*/  IADD3 R121, P4, P5, R60, R98, R71 ;  /* 0x000000623c797210 */ /* 0x000fe40007d9e047 */
[----:B------:R-:W-:Y:S02]  /*6190*/  SHF.R.S32.HI R45, RZ, 0x1f, R44 ;  /* 0x0000001fff2d7819 */ /* 0x000fe4000001142c */
[----:B------:R-:W-:Y:S02]  /*61a0*/  IADD3.X R122, R101, R114, R68, P4, P5 ;  /* 0x00000072657a7210 */ /* 0x000fe400027ea444 */
[----:B------:R-:W-:Y:S02]  /*61b0*/  LEA.HI R45, R45, R44, RZ, 0x5 ;  /* 0x0000002c2d2d7211 */ /* 0x000fe400078f28ff */
[----:B------:R-:W-:-:S02]  /*61c0*/  ISETP.GE.AND P4, PT, R22, R109, PT ;  /* 0x0000006d1600720c */ /* 0x000fc40003f86270 */
[----:B------:R-:W-:-:S04]  /*61d0*/  SHF.R.S32.HI R44, RZ, 0x5, R45 ;  /* 0x00000005ff2c7819 */ /* 0x000fc8000001142d */
        /* <DEDUP_REMOVED lines=13> */
[----:B------:R-:W0:Y:S04]  /*62b0*/  LDS.128 R44, [R45+0x1e400] ;  /* 0x01e400002d2c7984 */ /* 0x000e280000000c00 */
[----:B------:R-:W2:Y:S01]  /*62c0*/  LDS.128 R48, [R48+0x1e400] ;  /* 0x01e4000030307984 */ /* 0x000ea20000000c00 */
[----:B------:R-:W-:Y:S05]  /*62d0*/  @P4 BRA `(.L_x_4413) ;  /* 0x0000000c00504947 */ /* 0x000fea0003800000 */
[--C-:B------:R-:W-:Y:S02]  /*62e0*/  SHF.R.U32.HI R134, RZ, 0x10, R13.reuse ;  /* 0x00000010ff867819 */ /* 0x100fe4000001160d */
[--C-:B------:R-:W-:Y:S02]  /*62f0*/  SHF.R.U32.HI R132, RZ, 0x8, R13.reuse ;  /* 0x00000008ff847819 */ /* 0x100fe4000001160d */
[----:B------:R-:W-:Y:S02]  /*6300*/  LOP3.LUT R12, R13, 0xff, RZ, 0xc0, !PT ;  /* 0x000000ff0d0c7812 */ /* 0x000fe400078ec0ff */
[----:B------:R-:W-:Y:S02]  /*6310*/  SHF.R.U32.HI R13, RZ, 0x18, R13 ;  /* 0x00000018ff0d7819 */ /* 0x000fe4000001160d */
[--C-:B------:R-:W-:Y:S02]  /*6320*/  SHF.R.U32.HI R131, RZ, 0x10, R43.reuse ;  /* 0x00000010ff837819 */ /* 0x100fe4000001162b */
[----:B------:R-:W-:-:S02]  /*6330*/  SHF.R.U32.HI R128, RZ, 0x8, R43 ;  /* 0x00000008ff807819 */ /* 0x000fc4000001162b */
[----:B------:R-:W-:Y:S01]  /*6340*/  LOP3.LUT R42, R43, 0xff, RZ, 0xc0, !PT ;  /* 0x000000ff2b2a7812 */ /* 0x000fe200078ec0ff */
[----:B------:R-:W-:Y:S01]  /*6350*/  IMAD.U32 R131, R131, 0x10000, RZ ;  /* 0x0001000083837824 */ /* 0x000fe200078e00ff */
[----:B------:R-:W-:Y:S02]  /*6360*/  SHF.R.U32.HI R43, RZ, 0x18, R43 ;  /* 0x00000018ff2b7819 */ /* 0x000fe4000001162b */
[----:B------:R-:W-:Y:S01]  /*6370*/  PRMT R13, R13, 0x654, R12 ;  /* 0x000006540d0d7816 */ /* 0x000fe2000000000c */
[----:B------:R-:W-:Y:S01]  /*6380*/  IMAD.SHL.U32 R12, R132, 0x100, RZ ;  /* 0x00000100840c7824 */ /* 0x000fe200078e00ff */
[--C-:B------:R-:W-:Y:S02]  /*6390*/  SHF.R.U32.HI R135, RZ, 0x10, R15.reuse ;  /* 0x00000010ff877819 */ /* 0x100fe4000001160f */
[----:B------:R-:W-:Y:S02]  /*63a0*/  SHF.R.U32.HI R130, RZ, 0x8, R15 ;  /* 0x00000008ff827819 */ /* 0x000fe4000001160f */
[----:B------:R-:W-:-:S02]  /*63b0*/  LOP3.LUT R14, R15, 0xff, RZ, 0xc0, !PT ;  /* 0x000000ff0f0e7812 */ /* 0x000fc400078ec0ff */
[----:B------:R-:W-:Y:S02]  /*63c0*/  SHF.R.U32.HI R15, RZ, 0x18, R15 ;  /* 0x00000018ff0f7819 */ /* 0x000fe4000001160f */
[--C-:B------:R-:W-:Y:S02]  /*63d0*/  SHF.R.U32.HI R133, RZ, 0x10, R41.reuse ;  /* 0x00000010ff857819 */ /* 0x100fe40000011629 */
[--C-:B------:R-:W-:Y:S02]  /*63e0*/  SHF.R.U32.HI R129, RZ, 0x8, R41.reuse ;  /* 0x00000008ff817819 */ /* 0x100fe40000011629 */
[----:B------:R-:W-:Y:S02]  /*63f0*/  LOP3.LUT R40, R41, 0xff, RZ, 0xc0, !PT ;  /* 0x000000ff29287812 */ /* 0x000fe400078ec0ff */
[----:B------:R-:W-:Y:S01]  /*6400*/  PRMT R43, R43, 0x654, R42 ;  /* 0x000006542b2b7816 */ /* 0x000fe2000000002a */
[----:B------:R-:W-:Y:S01]  /*6410*/  IMAD.SHL.U32 R42, R128, 0x100, RZ ;  /* 0x00000100802a7824 */ /* 0x000fe200078e00ff */
[----:B------:R-:W-:-:S02]  /*6420*/  SHF.R.U32.HI R41, RZ, 0x18, R41 ;  /* 0x00000018ff297819 */ /* 0x000fc40000011629 */
[----:B------:R-:W-:Y:S01]  /*6430*/  LOP3.LUT R13, R13, 0xff00, R12, 0xf8, !PT ;  /* 0x0000ff000d0d7812 */ /* 0x000fe200078ef80c */
[----:B------:R-:W-:Y:S01]  /*6440*/  IMAD.SHL.U32 R12, R130, 0x100, RZ ;  /* 0x00000100820c7824 */ /* 0x000fe200078e00ff */
[----:B------:R-:W-:Y:S01]  /*6450*/  PRMT R15, R15, 0x654, R14 ;  /* 0x000006540f0f7816 */ /* 0x000fe2000000000e */
[----:B------:R-:W-:Y:S01]  /*6460*/  IMAD.U32 R14, R134, 0x10000, RZ ;  /* 0x00010000860e7824 */ /* 0x000fe200078e00ff */
[----:B------:R-:W-:Y:S01]  /*6470*/  PRMT R41, R41, 0x654, R40 ;  /* 0x0000065429297816 */ /* 0x000fe20000000028 */
[----:B------:R-:W-:Y:S01]  /*6480*/  IMAD.SHL.U32 R40, R129, 0x100, RZ ;  /* 0x0000010081287824 */ /* 0x000fe200078e00ff */
[----:B------:R-:W-:Y:S02]  /*6490*/  LOP3.LUT R134, R43, 0xff00, R42, 0xf8, !PT ;  /* 0x0000ff002b867812 */ /* 0x000fe400078ef82a */
[----:B------:R-:W-:Y:S02]  /*64a0*/  F2FP.F16.E4M3.UNPACK_B R130, R127.H1 ;  /* 0x0000007fff82723e */ /* 0x000fe400030006ff */
[----:B--2---:R-:W-:-:S02]  /*64b0*/  F2FP.F16.E4M3.UNPACK_B R128, R48.H1 ;  /* 0x00000030ff80723e */ /* 0x004fc400030006ff */
[----:B0-----:R-:W-:Y:S02]  /*64c0*/  F2FP.F16.E4M3.UNPACK_B R42, R44.H1 ;  /* 0x0000002cff2a723e */ /* 0x001fe400030006ff */
[----:B------:R-:W-:Y:S01]  /*64d0*/  LOP3.LUT R15, R15, 0xff00, R12, 0xf8, !PT ;  /* 0x0000ff000f0f7812 */ /* 0x000fe200078ef80c */
[----:B------:R-:W-:Y:S01]  /*64e0*/  IMAD.U32 R12, R135, 0x10000, RZ ;  /* 0x00010000870c7824 */ /* 0x000fe200078e00ff */
[----:B------:R-:W-:Y:S01]  /*64f0*/  LOP3.LUT R132, R41, 0xff00, R40, 0xf8, !PT ;  /* 0x0000ff0029847812 */ /* 0x000fe200078ef828 */
[----:B------:R-:W-:Y:S01]  /*6500*/  HADD2.F32 R41, -RZ, R128.H0_H0 ;  /* 0x20000080ff297230 */ /* 0x000fe20000004100 */
[----:B------:R-:W-:Y:S01]  /*6510*/  LOP3.LUT R14, R13, 0xff0000, R14, 0xf8, !PT ;  /* 0x00ff00000d0e7812 */ /* 0x000fe200078ef80e */
[----:B------:R-:W-:Y:S01]  /*6520*/  HADD2.F32 R13, -RZ, R130.H0_H0 ;  /* 0x20000082ff0d7230 */ /* 0x000fe20000004100 */
[----:B------:R-:W-:Y:S01]  /*6530*/  F2FP.F16.E4M3.UNPACK_B R43, R126.H1 ;  /* 0x0000007eff2b723e */ /* 0x000fe200030006ff */
[----:B------:R-:W-:Y:S01]  /*6540*/  HADD2.F32 R40, -RZ, R42.H0_H0 ;  /* 0x2000002aff287230 */ /* 0x000fe20000004100 */
[----:B------:R-:W-:Y:S01]  /*6550*/  LOP3.LUT R12, R15, 0xff0000, R12, 0xf8, !PT ;  /* 0x00ff00000f0c7812 */ /* 0x000fe200078ef80c */
[----:B------:R-:W-:-:S02]  /*6560*/  IMAD.U32 R15, R133, 0x10000, RZ ;  /* 0x00010000850f7824 */ /* 0x000fc400078e00ff */
[CC--:B------:R-:W-:Y:S01]  /*6570*/  FMUL.FTZ R133, R41.reuse, R13.reuse ;  /* 0x0000000d29857220 */ /* 0x0c0fe20000410000 */
[--C-:B------:R-:W-:Y:S02]  /*6580*/  HADD2.F32 R129, -RZ, R43.reuse.H0_H0 ;  /* 0x2000002bff817230 */ /* 0x100fe40000004100 */
[----:B------:R-:W-:Y:S01]  /*6590*/  FMUL.FTZ R136, R40, R13 ;  /* 0x0000000d28887220 */ /* 0x000fe20000410000 */
[----:B------:R-:W-:Y:S01]  /*65a0*/  HADD2.F32 R128, -RZ, R128.H1_H1 ;  /* 0x30000080ff807230 */ /* 0x000fe20000004100 */
[----:B------:R-:W-:Y:S01]  /*65b0*/  LOP3.LUT R15, R132, 0xff0000, R15, 0xf8, !PT ;  /* 0x00ff0000840f7812 */ /* 0x000fe200078ef80f */
[----:B------:R-:W-:Y:S02]  /*65c0*/  HADD2.F32 R132, -RZ, R130.H1_H1 ;  /* 0x30000082ff847230 */ /* 0x000fe40000004100 */
[-C--:B------:R-:W-:Y:S01]  /*65d0*/  FFMA.FTZ R40, R40, R129.reuse, -R133 ;  /* 0x0000008128287223 */ /* 0x080fe20000010885 */
[----:B------:R-:W-:Y:S01]  /*65e0*/  FFMA.FTZ R41, R41, R129, R136 ;  /* 0x0000008129297223 */ /* 0x000fe20000010088 */
[----:B------:R-:W-:Y:S01]  /*65f0*/  HADD2.F32 R129, -RZ, R43.H1_H1 ;  /* 0x3000002bff817230 */ /* 0x000fe20000004100 */
[----:B------:R-:W-:Y:S01]  /*6600*/  F2FP.F16.E4M3.UNPACK_B R130, R127 ;  /* 0x0000007fff82723e */ /* 0x000fe200020006ff */
[----:B------:R-:W-:Y:S01]  /*6610*/  HADD2.F32 R43, -RZ, R42.H1_H1 ;  /* 0x3000002aff2b7230 */ /* 0x000fe20000004100 */
[----:B------:R-:W-:-:S02]  /*6620*/  F2FP.F16.E4M3.UNPACK_B R48, R48 ;  /* 0x00000030ff30723e */ /* 0x000fc400020006ff */
[----:B------:R-:W-:Y:S02]  /*6630*/  F2FP.F16.E4M3.UNPACK_B R44, R44 ;  /* 0x0000002cff2c723e */ /* 0x000fe400020006ff */
[----:B------:R-:W-:Y:S01]  /*6640*/  LOP3.LUT R13, R134, 0xff0000, R131, 0xf8, !PT ;  /* 0x00ff0000860d7812 */ /* 0x000fe200078ef883 */
[----:B------:R-:W-:Y:S01]  /*6650*/  FMUL.FTZ R134, R128, R132 ;  /* 0x0000008480867220 */ /* 0x000fe20000410000 */
[----:B------:R-:W-:Y:S01]  /*6660*/  F2FP.F16.E4M3.UNPACK_B R127, R126 ;  /* 0x0000007eff7f723e */ /* 0x000fe200020006ff */
[----:B------:R-:W-:Y:S02]  /*6670*/  HADD2.F32 R131, -RZ, R130.H0_H0 ;  /* 0x20000082ff837230 */ /* 0x000fe40000004100 */
[C---:B------:R-:W-:Y:S01]  /*6680*/  FMUL.FTZ R133, R43.reuse, R132 ;  /* 0x000000842b857220 */ /* 0x040fe20000410000 */
[----:B------:R-:W-:Y:S02]  /*6690*/  HADD2.F32 R126, -RZ, R48.H0_H0 ;  /* 0x20000030ff7e7230 */ /* 0x000fe40000004100 */
[----:B------:R-:W-:Y:S01]  /*66a0*/  FFMA.FTZ R139, R43, R129, -R134 ;  /* 0x000000812b8b7223 */ /* 0x000fe20000010886 */
[----:B------:R-:W-:-:S02]  /*66b0*/  HADD2.F32 R42, -RZ, R44.H0_H0 ;  /* 0x2000002cff2a7230 */ /* 0x000fc40000004100 */
[----:B------:R-:W-:Y:S01]  /*66c0*/  FFMA.FTZ R134, R128, R129, R133 ;  /* 0x0000008180867223 */ /* 0x000fe20000010085 */
        /* <DEDUP_REMOVED lines=30> */
[-C--:B------:R-:W-:Y:S01]  /*68b0*/  FMUL.FTZ R135, R126, R127.reuse ;  /* 0x0000007f7e877220 */ /* 0x080fe20000410000 */
[----:B------:R-:W-:Y:S01]  /*68c0*/  F2FP.F16.E4M3.UNPACK_B R46, R46 ;  /* 0x0000002eff2e723e */ /* 0x000fe200020006ff */
[----:B------:R-:W-:Y:S01]  /*68d0*/  FMUL.FTZ R127, R42, R127 ;  /* 0x0000007f2a7f7220 */ /* 0x000fe20000410000 */
        /* <DEDUP_REMOVED lines=12> */
[----:B------:R-:W-:Y:S01]  /*69a0*/  FMUL.FTZ R48, R42, R48 ;  /* 0x000000302a307220 */ /* 0x000fe20000410000 */
[----:B------:R-:W-:Y:S01]  /*69b0*/  HADD2.F32 R50, -RZ, R50.H1_H1 ;  /* 0x30000032ff327230 */ /* 0x000fe20000004100 */
[----:B------:R-:W-:Y:S01]  /*69c0*/  F2FP.SATFINITE.E4M3.F32.PACK_AB_MERGE_C R128, R143, R128, RZ ;  /* 0x000000808f80723e */ /* 0x000fe200048070ff */
[--C-:B------:R-:W-:Y:S02]  /*69d0*/  HADD2.F32 R44, -RZ, R124.reuse.H0_H0 ;  /* 0x2000007cff2c7230 */ /* 0x100fe40000004100 */
[-C--:B------:R-:W-:Y:S01]  /*69e0*/  FMUL.FTZ R137, R46, R127.reuse ;  /* 0x0000007f2e897220 */ /* 0x080fe20000410000 */
[----:B------:R-:W-:Y:S02]  /*69f0*/  HADD2.F32 R125, -RZ, R124.H1_H1 ;  /* 0x3000007cff7d7230 */ /* 0x000fe40000004100 */
[----:B------:R-:W-:Y:S01]  /*6a00*/  FMUL.FTZ R135, R50, R127 ;  /* 0x0000007f32877220 */ /* 0x000fe20000410000 */
[-C--:B------:R-:W-:Y:S01]  /*6a10*/  FFMA.FTZ R126, R42, R44.reuse, -R129 ;  /* 0x0000002c2a7e7223 */ /* 0x080fe20000010881 */
[----:B------:R-:W-:Y:S01]  /*6a20*/  FFMA.FTZ R127, R43, R44, R48 ;  /* 0x0000002c2b7f7223 */ /* 0x000fe20000010030 */
[----:B------:R-:W-:Y:S01]  /*6a30*/  F2FP.F16.E4M3.UNPACK_B R42, R49 ;  /* 0x00000031ff2a723e */ /* 0x000fe200020006ff */
[----:B------:R-:W-:Y:S01]  /*6a40*/  FFMA.FTZ R135, R46, R125, -R135 ;  /* 0x0000007d2e877223 */ /* 0x000fe20000010887 */
[----:B------:R-:W-:Y:S01]  /*6a50*/  F2FP.F16.E4M3.UNPACK_B R43, R15 ;  /* 0x0000000fff2b723e */ /* 0x000fe200020006ff */
[----:B------:R-:W-:Y:S01]  /*6a60*/  FFMA.FTZ R50, R50, R125, R137 ;  /* 0x0000007d32327223 */ /* 0x000fe20000010089 */
[----:B------:R-:W-:Y:S01]  /*6a70*/  F2FP.SATFINITE.E4M3.F32.PACK_AB_MERGE_C R48, R132, R131, R41 ;  /* 0x000000838430723e */ /* 0x000fe20004807029 */
[--C-:B------:R-:W-:Y:S01]  /*6a80*/  HADD2.F32 R124, -RZ, R42.reuse.H0_H0 ;  /* 0x2000002aff7c7230 */ /* 0x100fe20000004100 */
[----:B------:R-:W-:Y:S01]  /*6a90*/  F2FP.F16.E4M3.UNPACK_B R41, R45 ;  /* 0x0000002dff29723e */ /* 0x000fe200020006ff */
[----:B------:R-:W-:Y:S01]  /*6aa0*/  HADD2.F32 R129, -RZ, R43.H0_H0 ;  /* 0x2000002bff817230 */ /* 0x000fe20000004100 */
[----:B------:R-:W-:Y:S01]  /*6ab0*/  F2FP.SATFINITE.E4M3.F32.PACK_AB_MERGE_C R44, R130, R133, R40 ;  /* 0x00000085822c723e */ /* 0x000fe20004807028 */
[----:B------:R-:W-:Y:S01]  /*6ac0*/  HADD2.F32 R42, -RZ, R42.H1_H1 ;  /* 0x3000002aff2a7230 */ /* 0x000fe20000004100 */
[----:B------:R-:W-:Y:S01]  /*6ad0*/  F2FP.F16.E4M3.UNPACK_B R125, R14 ;  /* 0x0000000eff7d723e */ /* 0x000fe200020006ff */
[----:B------:R-:W-:Y:S01]  /*6ae0*/  HADD2.F32 R40, -RZ, R41.H0_H0 ;  /* 0x20000029ff287230 */ /* 0x000fe20000004100 */
[----:B------:R-:W-:Y:S01]  /*6af0*/  F2FP.SATFINITE.E4M3.F32.PACK_AB_MERGE_C R46, R141, R136, RZ ;  /* 0x000000888d2e723e */ /* 0x000fe200048070ff */
[----:B------:R-:W-:Y:S01]  /*6b00*/  FMUL.FTZ R131, R124, R129 ;  /* 0x000000817c837220 */ /* 0x000fe20000410000 */
[----:B------:R-:W-:Y:S01]  /*6b10*/  F2FP.SATFINITE.E4M3.F32.PACK_AB_MERGE_C R50, R50, R127, R128 ;  /* 0x0000007f3232723e */ /* 0x000fe20004807080 */
[----:B------:R-:W-:Y:S01]  /*6b20*/  HADD2.F32 R127, -RZ, R125.H0_H0 ;  /* 0x2000007dff7f7230 */ /* 0x000fe20000004100 */
[----:B------:R-:W-:Y:S01]  /*6b30*/  F2FP.SATFINITE.E4M3.F32.PACK_AB_MERGE_C R46, R135, R126, R46 ;  /* 0x0000007e872e723e */ /* 0x000fe2000480702e */
[----:B------:R-:W-:Y:S01]  /*6b40*/  FMUL.FTZ R129, R40, R129 ;  /* 0x0000008128817220 */ /* 0x000fe20000410000 */
[----:B------:R-:W-:Y:S01]  /*6b50*/  HADD2.F32 R126, -RZ, R43.H1_H1 ;  /* 0x3000002bff7e7230 */ /* 0x000fe20000004100 */
[----:B------:R-:W-:Y:S01]  /*6b60*/  F2FP.F16.E4M3.UNPACK_B R49, R49.H1 ;  /* 0x00000031ff31723e */ /* 0x000fe200030006ff */
[----:B------:R-:W-:-:S02]  /*6b70*/  HADD2.F32 R43, -RZ, R41.H1_H1 ;  /* 0x30000029ff2b7230 */ /* 0x000fc40000004100 */
[-C--:B------:R-:W-:Y:S01]  /*6b80*/  FFMA.FTZ R41, R124, R127.reuse, R129 ;  /* 0x0000007f7c297223 */ /* 0x080fe20000010081 */
[----:B------:R-:W-:Y:S02]  /*6b90*/  HADD2.F32 R125, -RZ, R125.H1_H1 ;  /* 0x3000007dff7d7230 */ /* 0x000fe40000004100 */
[-C--:B------:R-:W-:Y:S01]  /*6ba0*/  FMUL.FTZ R124, R42, R126.reuse ;  /* 0x0000007e2a7c7220 */ /* 0x080fe20000410000 */
[----:B------:R-:W-:Y:S01]  /*6bb0*/  FFMA.FTZ R40, R40, R127, -R131 ;  /* 0x0000007f28287223 */ /* 0x000fe20000010883 */
[C---:B------:R-:W-:Y:S01]  /*6bc0*/  FMUL.FTZ R127, R43.reuse, R126 ;  /* 0x0000007e2b7f7220 */ /* 0x040fe20000410000 */
[----:B------:R-:W-:Y:S01]  /*6bd0*/  F2FP.F16.E4M3.UNPACK_B R45, R45.H1 ;  /* 0x0000002dff2d723e */ /* 0x000fe200030006ff */
[----:B------:R-:W-:Y:S01]  /*6be0*/  FFMA.FTZ R43, R43, R125, -R124 ;  /* 0x0000007d2b2b7223 */ /* 0x000fe2000001087c */
[----:B------:R-:W-:Y:S01]  /*6bf0*/  F2FP.F16.E4M3.UNPACK_B R124, R15.H1 ;  /* 0x0000000fff7c723e */ /* 0x000fe200030006ff */
[----:B------:R-:W-:Y:S01]  /*6c00*/  FFMA.FTZ R132, R42, R125, R127 ;  /* 0x0000007d2a847223 */ /* 0x000fe2000001007f */
[----:B------:R-:W-:Y:S01]  /*6c10*/  HADD2.F32 R42, -RZ, R49.H0_H0 ;  /* 0x20000031ff2a7230 */ /* 0x000fe20000004100 */
[----:B------:R-:W-:Y:S01]  /*6c20*/  F2FP.F16.E4M3.UNPACK_B R14, R14.H1 ;  /* 0x0000000eff0e723e */ /* 0x000fe200030006ff */
[----:B------:R-:W-:Y:S01]  /*6c30*/  HADD2.F32 R15, -RZ, R45.H0_H0 ;  /* 0x2000002dff0f7230 */ /* 0x000fe20000004100 */
[----:B------:R-:W-:Y:S01]  /*6c40*/  F2FP.F16.E4M3.UNPACK_B R127, R13 ;  /* 0x0000000dff7f723e */ /* 0x000fe200020006ff */
[----:B------:R-:W-:-:S02]  /*6c50*/  HADD2.F32 R49, -RZ, R49.H1_H1 ;  /* 0x30000031ff317230 */ /* 0x000fc40000004100 */
[--C-:B------:R-:W-:Y:S02]  /*6c60*/  HADD2.F32 R128, -RZ, R124.reuse.H1_H1 ;  /* 0x3000007cff807230 */ /* 0x100fe40000004100 */
[----:B------:R-:W-:Y:S02]  /*6c70*/  HADD2.F32 R45, -RZ, R45.H1_H1 ;  /* 0x3000002dff2d7230 */ /* 0x000fe40000004100 */
[----:B------:R-:W-:Y:S02]  /*6c80*/  HADD2.F32 R125, -RZ, R124.H0_H0 ;  /* 0x2000007cff7d7230 */ /* 0x000fe40000004100 */
[--C-:B------:R-:W-:Y:S02]  /*6c90*/  HADD2.F32 R124, -RZ, R14.reuse.H0_H0 ;  /* 0x2000000eff7c7230 */ /* 0x100fe40000004100 */
[----:B------:R-:W-:Y:S02]  /*6ca0*/  HADD2.F32 R126, -RZ, R14.H1_H1 ;  /* 0x3000000eff7e7230 */ /* 0x000fe40000004100 */
[-C--:B------:R-:W-:Y:S01]  /*6cb0*/  FMUL.FTZ R14, R49, R128.reuse ;  /* 0x00000080310e7220 */ /* 0x080fe20000410000 */
[----:B------:R-:W-:Y:S01]  /*6cc0*/  FMUL.FTZ R128, R45, R128 ;  /* 0x000000802d807220 */ /* 0x000fe20000410000 */
[CC--:B------:R-:W-:Y:S01]  /*6cd0*/  FMUL.FTZ R130, R42.reuse, R125.reuse ;  /* 0x0000007d2a827220 */ /* 0x0c0fe20000410000 */
[----:B------:R-:W-:Y:S01]  /*6ce0*/  FMUL.FTZ R125, R15, R125 ;  /* 0x0000007d0f7d7220 */ /* 0x000fe20000410000 */
[-C--:B------:R-:W-:Y:S01]  /*6cf0*/  FFMA.FTZ R134, R45, R126.reuse, -R14 ;  /* 0x0000007e2d867223 */ /* 0x080fe2000001080e */
[-C--:B------:R-:W-:Y:S01]  /*6d00*/  F2FP.F16.E4M3.UNPACK_B R45, R51.reuse ;  /* 0x00000033ff2d723e */ /* 0x080fe200020006ff */
[----:B------:R-:W-:Y:S01]  /*6d10*/  FFMA.FTZ R136, R49, R126, R128 ;  /* 0x0000007e31887223 */ /* 0x000fe20000010080 */
[----:B------:R-:W-:Y:S01]  /*6d20*/  F2FP.F16.E4M3.UNPACK_B R51, R51.H1 ;  /* 0x00000033ff33723e */ /* 0x000fe200030006ff */
[-C--:B------:R-:W-:Y:S01]  /*6d30*/  FFMA.FTZ R131, R15, R124.reuse, -R130 ;  /* 0x0000007c0f837223 */ /* 0x080fe20000010882 */
[----:B------:R-:W-:Y:S01]  /*6d40*/  F2FP.F16.E4M3.UNPACK_B R128, R13.H1 ;  /* 0x0000000dff80723e */ /* 0x000fe200030006ff */
[----:B------:R-:W-:Y:S01]  /*6d50*/  FFMA.FTZ R133, R42, R124, R125 ;  /* 0x0000007c2a857223 */ /* 0x000fe2000001007d */
        /* <DEDUP_REMOVED lines=8> */
[----:B------:R-:W-:Y:S01]  /*6de0*/  F2FP.SATFINITE.E4M3.F32.PACK_AB_MERGE_C R131, R134, R131, RZ ;  /* 0x000000838683723e */ /* 0x000fe200048070ff */
[----:B------:R-:W-:-:S02]  /*6df0*/  HADD2.F32 R42, -RZ, R47.H0_H0 ;  /* 0x2000002fff2a7230 */ /* 0x000fc40000004100 */
[----:B------:R-:W-:Y:S01]  /*6e00*/  FMUL.FTZ R138, R49, R130 ;  /* 0x00000082318a7220 */ /* 0x000fe20000410000 */
        /* <DEDUP_REMOVED lines=31> */
[----:B------:R-:W-:Y:S02]  /*7000*/  F2FP.SATFINITE.E4M3.F32.PACK_AB_MERGE_C R49, R132, R41, R133 ;  /* 0x000000298431723e */ /* 0x000fe40004807085 */
[----:B------:R-:W-:-:S07]  /*7010*/  F2FP.SATFINITE.E4M3.F32.PACK_AB_MERGE_C R51, R13, R130, R128 ;  /* 0x000000820d33723e */ /* 0x000fce0004807080 */
.L_x_4413:
[----:B------:R-:W-:Y:S05]  /*7020*/  BSYNC B2 ;  /* 0x0000000000027941 */ /* 0x000fea0003800000 */
.L_x_4412:
        /* <DEDUP_REMOVED lines=9> */
[----:B--2---:R0:W-:Y:S03]  /*70c0*/  @!P4 STG.E.128 desc[UR40][R14.64], R48 ;  /* 0x000000300e00c986 */ /* 0x0041e6000c101d28 */
.L_x_4411:
[----:B------:R-:W-:Y:S05]  /*70d0*/  BSYNC B1 ;  /* 0x0000000000017941 */ /* 0x000fea0003800000 */
.L_x_4410:
        /* <DEDUP_REMOVED lines=27> */
[--C-:B------:R-:W-:Y:S01]  /*7290*/  SHF.R.U32.HI R125, RZ, 0x8, R9.reuse ;  /* 0x00000008ff7d7819 */ /* 0x100fe20000011609 */
[----:B0-----:R-:W-:Y:S01]  /*72a0*/  IMAD.MOV.U32 R36, RZ, RZ, R12 ;  /* 0x000000ffff247224 */ /* 0x001fe200078e000c */
[----:B------:R-:W-:Y:S02]  /*72b0*/  SHF.R.U32.HI R127, RZ, 0x18, R9 ;  /* 0x00000018ff7f7819 */ /* 0x000fe40000011609 */
[----:B------:R-:W-:Y:S02]  /*72c0*/  LOP3.LUT R8, R9, 0xff, RZ, 0xc0, !PT ;  /* 0x000000ff09087812 */ /* 0x000fe400078ec0ff */
[--C-:B------:R-:W-:Y:S02]  /*72d0*/  SHF.R.U32.HI R123, RZ, 0x18, R11.reuse ;  /* 0x00000018ff7b7819 */ /* 0x100fe4000001160b */
[----:B------:R-:W-:Y:S02]  /*72e0*/  LOP3.LUT R10, R11, 0xff, RZ, 0xc0, !PT ;  /* 0x000000ff0b0a7812 */ /* 0x000fe400078ec0ff */
[----:B------:R-:W-:-:S02]  /*72f0*/  SHF.R.U32.HI R51, RZ, 0x8, R11 ;  /* 0x00000008ff337819 */ /* 0x000fc4000001160b */
[----:B------:R-:W-:Y:S02]  /*7300*/  SHF.R.U32.HI R121, RZ, 0x10, R11 ;  /* 0x00000010ff797819 */ /* 0x000fe4000001160b */
[--C-:B------:R-:W-:Y:S02]  /*7310*/  SHF.R.U32.HI R50, RZ, 0x18, R37.reuse ;  /* 0x00000018ff327819 */ /* 0x100fe40000011625 */
[----:B------:R-:W-:Y:S02]  /*7320*/  LOP3.LUT R11, R37, 0xff, RZ, 0xc0, !PT ;  /* 0x000000ff250b7812 */ /* 0x000fe400078ec0ff */
[--C-:B------:R-:W-:Y:S02]  /*7330*/  SHF.R.U32.HI R48, RZ, 0x8, R37.reuse ;  /* 0x00000008ff307819 */ /* 0x100fe40000011625 */
[----:B------:R-:W-:Y:S02]  /*7340*/  SHF.R.U32.HI R49, RZ, 0x10, R37 ;  /* 0x00000010ff317819 */ /* 0x000fe40000011625 */
[----:B------:R-:W-:Y:S01]  /*7350*/  SHF.R.U32.HI R124, RZ, 0x10, R9 ;  /* 0x00000010ff7c7819 */ /* 0x000fe20000011609 */
[----:B------:R-:W-:Y:S01]  /*7360*/  IMAD.SHL.U32 R9, R125, 0x100, RZ ;  /* 0x000001007d097824 */ /* 0x000fe200078e00ff */
[----:B------:R-:W-:-:S02]  /*7370*/  SHF.R.U32.HI R38, RZ, 0x18, R39 ;  /* 0x00000018ff267819 */ /* 0x000fc40000011627 */
[----:B------:R-:W-:Y:S02]  /*7380*/  LOP3.LUT R37, R39, 0xff, RZ, 0xc0, !PT ;  /* 0x000000ff27257812 */ /* 0x000fe400078ec0ff */
[--C-:B------:R-:W-:Y:S02]  /*7390*/  SHF.R.U32.HI R46, RZ, 0x8, R39.reuse ;  /* 0x00000008ff2e7819 */ /* 0x100fe40000011627 */
[----:B------:R-:W-:Y:S02]  /*73a0*/  PRMT R8, R127, 0x654, R8 ;  /* 0x000006547f087816 */ /* 0x000fe40000000008 */
[----:B------:R-:W-:Y:S01]  /*73b0*/  SHF.R.U32.HI R122, RZ, 0x10, R39 ;  /* 0x00000010ff7a7819 */ /* 0x000fe20000011627 */
[----:B------:R-:W-:Y:S01]  /*73c0*/  IMAD.SHL.U32 R39, R46, 0x100, RZ ;  /* 0x000001002e277824 */ /* 0x000fe200078e00ff */
[----:B------:R-:W-:Y:S01]  /*73d0*/  PRMT R38, R38, 0x654, R37 ;  /* 0x0000065426267816 */ /* 0x000fe20000000025 */
[----:B------:R-:W-:Y:S01]  /*73e0*/  IMAD.SHL.U32 R37, R48, 0x100, RZ ;  /* 0x0000010030257824 */ /* 0x000fe200078e00ff */
[----:B------:R-:W-:Y:S01]  /*73f0*/  PRMT R12, R50, 0x654, R11 ;  /* 0x00000654320c7816 */ /* 0x000fe2000000000b */
[----:B------:R-:W-:Y:S01]  /*7400*/  IMAD.SHL.U32 R11, R51, 0x100, RZ ;  /* 0x00000100330b7824 */ /* 0x000fe200078e00ff */
[----:B------:R-:W-:Y:S01]  /*7410*/  LOP3.LUT R8, R8, 0xff00, R9, 0xf8, !PT ;  /* 0x0000ff0008087812 */ /* 0x000fe200078ef809 */
[----:B------:R-:W-:Y:S01]  /*7420*/  IMAD.U32 R9, R124, 0x10000, RZ ;  /* 0x000100007c097824 */ /* 0x000fe200078e00ff */
[----:B------:R-:W-:Y:S01]  /*7430*/  PRMT R10, R123, 0x654, R10 ;  /* 0x000006547b0a7816 */ /* 0x000fe2000000000a */
[----:B------:R-:W-:Y:S01]  /*7440*/  IMAD.U32 R122, R122, 0x10000, RZ ;  /* 0x000100007a7a7824 */ /* 0x000fe200078e00ff */
[----:B------:R-:W-:-:S02]  /*7450*/  LOP3.LUT R50, R12, 0xff00, R37, 0xf8, !PT ;  /* 0x0000ff000c327812 */ /* 0x000fc400078ef825 */
[----:B------:R-:W-:Y:S02]  /*7460*/  LOP3.LUT R51, R38, 0xff00, R39, 0xf8, !PT ;  /* 0x0000ff0026337812 */ /* 0x000fe400078ef827 */
[----:B------:R-:W-:Y:S02]  /*7470*/  LOP3.LUT R11, R10, 0xff00, R11, 0xf8, !PT ;  /* 0x0000ff000a0b7812 */ /* 0x000fe400078ef80b */
[----:B------:R-:W-:Y:S02]  /*7480*/  F2FP.F16.E4M3.UNPACK_B R48, R120.H1 ;  /* 0x00000078ff30723e */ /* 0x000fe400030006ff */
[----:B--2---:R-:W-:Y:S02]  /*7490*/  F2FP.F16.E4M3.UNPACK_B R39, R40.H1 ;  /* 0x00000028ff27723e */ /* 0x004fe400030006ff */
[----:B------:R-:W-:Y:S02]  /*74a0*/  F2FP.F16.E4M3.UNPACK_B R37, R36.H1 ;  /* 0x00000024ff25723e */ /* 0x000fe400030006ff */
[----:B------:R-:W-:Y:S01]  /*74b0*/  LOP3.LUT R10, R8, 0xff0000, R9, 0xf8, !PT ;  /* 0x00ff0000080a7812 */ /* 0x000fe200078ef809 */
[----:B------:R-:W-:Y:S01]  /*74c0*/  IMAD.U32 R8, R121, 0x10000, RZ ;  /* 0x0001000079087824 */ /* 0x000fe200078e00ff */
[----:B------:R-:W-:Y:S01]  /*74d0*/  F2FP.F16.E4M3.UNPACK_B R46, R118.H1 ;  /* 0x00000076ff2e723e */ /* 0x000fe200030006ff */
[----:B------:R-:W-:Y:S01]  /*74e0*/  HADD2.F32 R9, -RZ, R48.H0_H0 ;  /* 0x20000030ff097230 */ /* 0x000fe20000004100 */
[----:B------:R-:W-:Y:S01]  /*74f0*/  F2FP.F16.E4M3.UNPACK_B R120, R120 ;  /* 0x00000078ff78723e */ /* 0x000fe200020006ff */
[----:B------:R-:W-:Y:S01]  /*7500*/  HADD2.F32 R38, -RZ, R39.H0_H0 ;  /* 0x20000027ff267230 */ /* 0x000fe20000004100 */
[----:B------:R-:W-:Y:S01]  /*7510*/  LOP3.LUT R8, R11, 0xff0000, R8, 0xf8, !PT ;  /* 0x00ff00000b087812 */ /* 0x000fe200078ef808 */
        /* <DEDUP_REMOVED lines=14> */
[----:B------:R-:W-:Y:S01]  /*7600*/  LOP3.LUT R11, R50, 0xff0000, R11, 0xf8, !PT ;  /* 0x00ff0000320b7812 */ /* 0x000fe200078ef80b */
[----:B------:R-:W-:-:S02]  /*7610*/  HADD2.F32 R38, -RZ, R37.H1_H1 ;  /* 0x30000025ff267230 */ /* 0x000fc40000004100 */
[----:B------:R-:W-:Y:S02]  /*7620*/  HADD2.F32 R48, -RZ, R120.H0_H0 ;  /* 0x20000078ff307230 */ /* 0x000fe40000004100 */
[-C--:B------:R-:W-:Y:S01]  /*7630*/  FMUL.FTZ R121, R46, R51.reuse ;  /* 0x000000332e797220 */ /* 0x080fe20000410000 */
[----:B------:R-:W-:Y:S02]  /*7640*/  HADD2.F32 R39, -RZ, R40.H0_H0 ;  /* 0x20000028ff277230 */ /* 0x000fe40000004100 */
[C---:B------:R-:W-:Y:S01]  /*7650*/  FMUL.FTZ R51, R38.reuse, R51 ;  /* 0x0000003326337220 */ /* 0x040fe20000410000 */
[----:B------:R-:W-:Y:S02]  /*7660*/  HADD2.F32 R37, -RZ, R36.H0_H0 ;  /* 0x20000024ff257230 */ /* 0x000fe40000004100 */
[-C--:B------:R-:W-:Y:S01]  /*7670*/  FFMA.FTZ R125, R38, R49.reuse, -R121 ;  /* 0x00000031267d7223 */ /* 0x080fe20000010879 */
[----:B------:R-:W-:Y:S02]  /*7680*/  HADD2.F32 R38, -RZ, R118.H0_H0 ;  /* 0x20000076ff267230 */ /* 0x000fe40000004100 */
[----:B------:R-:W-:Y:S01]  /*7690*/  FFMA.FTZ R122, R46, R49, R51 ;  /* 0x000000312e7a7223 */ /* 0x000fe20000010033 */
[-C--:B------:R-:W-:Y:S01]  /*76a0*/  FMUL.FTZ R46, R39, R48.reuse ;  /* 0x00000030272e7220 */ /* 0x080fe20000410000 */
[----:B------:R-:W-:Y:S01]  /*76b0*/  FMUL.FTZ R48, R37, R48 ;  /* 0x0000003025307220 */ /* 0x000fe20000410000 */
[----:B------:R-:W-:Y:S01]  /*76c0*/  HADD2.F32 R49, -RZ, R120.H1_H1 ;  /* 0x30000078ff317230 */ /* 0x000fe20000004100 */
[----:B------:R-:W-:Y:S01]  /*76d0*/  F2FP.SATFINITE.E4M3.F32.PACK_AB_MERGE_C R12, R125, R12, RZ ;  /* 0x0000000c7d0c723e */ /* 0x000fe200048070ff */
[----:B------:R-:W-:-:S02]  /*76e0*/  HADD2.F32 R40, -RZ, R40.H1_H1 ;  /* 0x30000028ff287230 */ /* 0x000fc40000004100 */
[-C--:B------:R-:W-:Y:S01]  /*76f0*/  FFMA.FTZ R51, R37, R38.reuse, -R46 ;  /* 0x0000002625337223 */ /* 0x080fe2000001082e */
[----:B------:R-:W-:Y:S01]  /*7700*/  FFMA.FTZ R120, R39, R38, R48 ;  /* 0x0000002627787223 */ /* 0x000fe20000010030 */
[----:B------:R-:W-:Y:S01]  /*7710*/  HADD2.F32 R36, -RZ, R36.H1_H1 ;  /* 0x30000024ff247230 */ /* 0x000fe20000004100 */
[----:B------:R-:W-:Y:S01]  /*7720*/  F2FP.F16.E4M3.UNPACK_B R48, R119.H1 ;  /* 0x00000077ff30723e */ /* 0x000fe200030006ff */
        /* <DEDUP_REMOVED lines=20> */
[-C--:B------:R-:W-:Y:S01]  /*7870*/  FFMA.FTZ R50, R37, R40.reuse, -R48 ;  /* 0x0000002825327223 */ /* 0x080fe20000010830 */
[----:B------:R-:W-:Y:S02]  /*7880*/  HADD2.F32 R37, -RZ, R46.H1_H1 ;  /* 0x3000002eff257230 */ /* 0x000fe40000004100 */
[-C--:B------:R-:W-:Y:S01]  /*7890*/  FMUL.FTZ R127, R38, R49.reuse ;  /* 0x00000031267f7220 */ /* 0x080fe20000410000 */
[----:B------:R-:W-:Y:S01]  /*78a0*/  FFMA.FTZ R124, R39, R40, R124 ;  /* 0x00000028277c7223 */ /* 0x000fe2000001007c */
[C---:B------:R-:W-:Y:S01]  /*78b0*/  FMUL.FTZ R49, R36.reuse, R49 ;  /* 0x0000003124317220 */ /* 0x040fe20000410000 */
[--C-:B------:R-:W-:Y:S02]  /*78c0*/  HADD2.F32 R40, -RZ, R119.reuse.H0_H0 ;  /* 0x20000077ff287230 */ /* 0x100fe40000004100 */
[-C--:B------:R-:W-:Y:S01]  /*78d0*/  FFMA.FTZ R129, R36, R37.reuse, -R127 ;  /* 0x0000002524817223 */ /* 0x080fe2000001087f */
[----:B------:R-:W-:Y:S01]  /*78e0*/  F2FP.F16.E4M3.UNPACK_B R116, R116 ;  /* 0x00000074ff74723e */ /* 0x000fe200020006ff */
[----:B------:R-:W-:Y:S01]  /*78f0*/  FFMA.FTZ R131, R38, R37, R49 ;  /* 0x0000002526837223 */ /* 0x000fe20000010031 */
[----:B------:R-:W-:Y:S01]  /*7900*/  HADD2.F32 R37, -RZ, R42.H0_H0 ;  /* 0x2000002aff257230 */ /* 0x000fe20000004100 */
[----:B------:R-:W-:Y:S01]  /*7910*/  F2FP.F16.E4M3.UNPACK_B R46, R10 ;  /* 0x0000000aff2e723e */ /* 0x000fe200020006ff */
[----:B------:R-:W-:Y:S01]  /*7920*/  HADD2.F32 R36, -RZ, R14.H0_H0 ;  /* 0x2000000eff247230 */ /* 0x000fe20000004100 */
[----:B------:R-:W-:Y:S01]  /*7930*/  F2FP.SATFINITE.E4M3.F32.PACK_AB_MERGE_C R12, R118, R51, R12 ;  /* 0x00000033760c723e */ /* 0x000fe2000480700c */
[----:B------:R-:W-:-:S02]  /*7940*/  HADD2.F32 R119, -RZ, R119.H1_H1 ;  /* 0x30000077ff777230 */ /* 0x000fc40000004100 */
[CC--:B------:R-:W-:Y:S01]  /*7950*/  FMUL.FTZ R49, R37.reuse, R40.reuse ;  /* 0x0000002825317220 */ /* 0x0c0fe20000410000 */
[----:B------:R-:W-:Y:S02]  /*7960*/  HADD2.F32 R42, -RZ, R42.H1_H1 ;  /* 0x3000002aff2a7230 */ /* 0x000fe40000004100 */
[----:B------:R-:W-:Y:S01]  /*7970*/  FMUL.FTZ R40, R36, R40 ;  /* 0x0000002824287220 */ /* 0x000fe20000410000 */
[----:B------:R-:W-:Y:S01]  /*7980*/  HADD2.F32 R38, -RZ, R116.H0_H0 ;  /* 0x20000074ff267230 */ /* 0x000fe20000004100 */
[----:B------:R-:W-:Y:S01]  /*7990*/  F2FP.F16.E4M3.UNPACK_B R10, R10.H1 ;  /* 0x0000000aff0a723e */ /* 0x000fe200030006ff */
[----:B------:R-:W-:Y:S02]  /*79a0*/  HADD2.F32 R14, -RZ, R14.H1_H1 ;  /* 0x3000000eff0e7230 */ /* 0x000fe40000004100 */
[-C--:B------:R-:W-:Y:S01]  /*79b0*/  FMUL.FTZ R127, R42, R119.reuse ;  /* 0x000000772a7f7220 */ /* 0x080fe20000410000 */
[----:B------:R-:W-:Y:S02]  /*79c0*/  HADD2.F32 R39, -RZ, R116.H1_H1 ;  /* 0x30000074ff277230 */ /* 0x000fe40000004100 */
[-C--:B------:R-:W-:Y:S01]  /*79d0*/  FFMA.FTZ R48, R36, R38.reuse, -R49 ;  /* 0x0000002624307223 */ /* 0x080fe20000010831 */
[----:B------:R-:W-:Y:S01]  /*79e0*/  FFMA.FTZ R116, R37, R38, R40 ;  /* 0x0000002625747223 */ /* 0x000fe20000010028 */
[C---:B------:R-:W-:Y:S01]  /*79f0*/  FMUL.FTZ R119, R14.reuse, R119 ;  /* 0x000000770e777220 */ /* 0x040fe20000410000 */
        /* <DEDUP_REMOVED lines=28> */
[----:B------:R-:W-:Y:S01]  /*7bc0*/  HADD2.F32 R11, -RZ, R13.H0_H0 ;  /* 0x2000000dff0b7230 */ /* 0x000fe20000004100 */
[----:B------:R-:W-:Y:S01]  /*7bd0*/  F2FP.SATFINITE.E4M3.F32.PACK_AB_MERGE_C R40, R122, R123, RZ ;  /* 0x0000007b7a28723e */ /* 0x000fe200048070ff */
[----:B------:R-:W-:-:S02]  /*7be0*/  HADD2.F32 R36, -RZ, R41.H0_H0 ;  /* 0x20000029ff247230 */ /* 0x000fc40000004100 */
[----:B------:R-:W-:Y:S01]  /*7bf0*/  HADD2.F32 R38, -RZ, R39.H0_H0 ;  /* 0x20000027ff267230 */ /* 0x000fe20000004100 */
[----:B------:R-:W-:Y:S01]  /*7c00*/  F2FP.SATFINITE.E4M3.F32.PACK_AB_MERGE_C R40, R121, R120, R40 ;  /* 0x000000787928723e */ /* 0x000fe20004807028 */
[----:B------:R-:W-:Y:S02]  /*7c10*/  HADD2.F32 R41, -RZ, R41.H1_H1 ;  /* 0x30000029ff297230 */ /* 0x000fe40000004100 */
[----:B------:R-:W-:Y:S02]  /*7c20*/  HADD2.F32 R46, -RZ, R39.H1_H1 ;  /* 0x30000027ff2e7230 */ /* 0x000fe40000004100 */
[-C--:B------:R-:W-:Y:S01]  /*7c30*/  FMUL.FTZ R48, R36, R38.reuse ;  /* 0x0000002624307220 */ /* 0x080fe20000410000 */
[----:B------:R-:W-:Y:S02]  /*7c40*/  HADD2.F32 R13, -RZ, R13.H1_H1 ;  /* 0x3000000dff0d7230 */ /* 0x000fe40000004100 */
[----:B------:R-:W-:Y:S01]  /*7c50*/  FMUL.FTZ R39, R11, R38 ;  /* 0x000000260b277220 */ /* 0x000fe20000410000 */
[----:B------:R-:W-:-:S02]  /*7c60*/  HADD2.F32 R37, -RZ, R10.H0_H0 ;  /* 0x2000000aff257230 */ /* 0x000fc40000004100 */
[----:B------:R-:W-:Y:S02]  /*7c70*/  HADD2.F32 R38, -RZ, R10.H1_H1 ;  /* 0x3000000aff267230 */ /* 0x000fe40000004100 */
[-C--:B------:R-:W-:Y:S01]  /*7c80*/  FMUL.FTZ R10, R41, R46.reuse ;  /* 0x0000002e290a7220 */ /* 0x080fe20000410000 */
[----:B------:R-:W-:Y:S01]  /*7c90*/  FMUL.FTZ R46, R13, R46 ;  /* 0x0000002e0d2e7220 */ /* 0x000fe20000410000 */
[-C--:B------:R-:W-:Y:S01]  /*7ca0*/  FFMA.FTZ R121, R36, R37.reuse, R39 ;  /* 0x0000002524797223 */ /* 0x080fe20000010027 */
[----:B------:R-:W-:Y:S01]  /*7cb0*/  FFMA.FTZ R120, R11, R37, -R48 ;  /* 0x000000250b787223 */ /* 0x000fe20000010830 */
[-C--:B------:R-:W-:Y:S01]  /*7cc0*/  FFMA.FTZ R123, R13, R38.reuse, -R10 ;  /* 0x000000260d7b7223 */ /* 0x080fe2000001080a */
[----:B------:R-:W-:Y:S01]  /*7cd0*/  F2FP.F16.E4M3.UNPACK_B R36, R43 ;  /* 0x0000002bff24723e */ /* 0x000fe200020006ff */
[----:B------:R-:W-:Y:S01]  /*7ce0*/  FFMA.FTZ R122, R41, R38, R46 ;  /* 0x00000026297a7223 */ /* 0x000fe2000001002e */
[----:B------:R-:W-:Y:S02]  /*7cf0*/  F2FP.F16.E4M3.UNPACK_B R10, R15 ;  /* 0x0000000fff0a723e */ /* 0x000fe400020006ff */
[----:B------:R-:W-:Y:S01]  /*7d00*/  F2FP.F16.E4M3.UNPACK_B R43, R43.H1 ;  /* 0x0000002bff2b723e */ /* 0x000fe200030006ff */
[----:B------:R-:W-:Y:S01]  /*7d10*/  HADD2.F32 R37, -RZ, R36.H0_H0 ;  /* 0x20000024ff257230 */ /* 0x000fe20000004100 */
[----:B------:R-:W-:Y:S01]  /*7d20*/  F2FP.F16.E4M3.UNPACK_B R48, R9.H1 ;  /* 0x00000009ff30723e */ /* 0x000fe200030006ff */
[----:B------:R-:W-:Y:S01]  /*7d30*/  HADD2.F32 R11, -RZ, R10.H0_H0 ;  /* 0x2000000aff0b7230 */ /* 0x000fe20000004100 */
[----:B------:R-:W-:Y:S01]  /*7d40*/  F2FP.F16.E4M3.UNPACK_B R15, R15.H1 ;  /* 0x0000000fff0f723e */ /* 0x000fe200030006ff */
[----:B------:R-:W-:Y:S01]  /*7d50*/  HADD2.F32 R36, -RZ, R36.H1_H1 ;  /* 0x30000024ff247230 */ /* 0x000fe20000004100 */
[----:B------:R-:W-:Y:S01]  /*7d60*/  F2FP.F16.E4M3.UNPACK_B R41, R9 ;  /* 0x00000009ff29723e */ /* 0x000fe200020006ff */
[----:B------:R-:W-:Y:S01]  /*7d70*/  HADD2.F32 R49, -RZ, R48.H0_H0 ;  /* 0x20000030ff317230 */ /* 0x000fe20000004100 */
[-C--:B------:R-:W-:Y:S01]  /*7d80*/  F2FP.F16.E4M3.UNPACK_B R9, R8.reuse ;  /* 0x00000008ff09723e */ /* 0x080fe200020006ff */
        /* <DEDUP_REMOVED lines=8> */
[----:B------:R-:W-:Y:S01]  /*7e10*/  FMUL.FTZ R49, R13, R49 ;  /* 0x000000310d317220 */ /* 0x000fe20000410000 */
[----:B------:R-:W-:Y:S02]  /*7e20*/  HADD2.F32 R43, -RZ, R43.H1_H1 ;  /* 0x3000002bff2b7230 */ /* 0x000fe40000004100 */
[-C--:B------:R-:W-:Y:S01]  /*7e30*/  FMUL.FTZ R124, R37, R50.reuse ;  /* 0x00000032257c7220 */ /* 0x080fe20000410000 */
[----:B------:R-:W-:Y:S02]  /*7e40*/  HADD2.F32 R48, -RZ, R48.H1_H1 ;  /* 0x30000030ff307230 */ /* 0x000fe40000004100 */
[----:B------:R-:W-:Y:S01]  /*7e50*/  FFMA.FTZ R49, R8, R39, R49 ;  /* 0x0000002708317223 */ /* 0x000fe20000010031 */
[----:B------:R-:W-:Y:S02]  /*7e60*/  HADD2.F32 R15, -RZ, R15.H1_H1 ;  /* 0x3000000fff0f7230 */ /* 0x000fe40000004100 */
[----:B------:R-:W-:Y:S01]  /*7e70*/  FMUL.FTZ R50, R11, R50 ;  /* 0x000000320b327220 */ /* 0x000fe20000410000 */
[----:B------:R-:W-:-:S02]  /*7e80*/  HADD2.F32 R46, -RZ, R9.H0_H0 ;  /* 0x20000009ff2e7230 */ /* 0x000fc40000004100 */
[-C--:B------:R-:W-:Y:S01]  /*7e90*/  FMUL.FTZ R8, R43, R48.reuse ;  /* 0x000000302b087220 */ /* 0x080fe20000410000 */
[----:B------:R-:W-:Y:S02]  /*7ea0*/  HADD2.F32 R41, -RZ, R41.H1_H1 ;  /* 0x30000029ff297230 */ /* 0x000fe40000004100 */
[----:B------:R-:W-:Y:S01]  /*7eb0*/  FMUL.FTZ R48, R15, R48 ;  /* 0x000000300f307220 */ /* 0x000fe20000410000 */
[----:B------:R-:W-:Y:S02]  /*7ec0*/  HADD2.F32 R10, -RZ, R10.H1_H1 ;  /* 0x3000000aff0a7230 */ /* 0x000fe40000004100 */
[----:B------:R-:W-:Y:S01]  /*7ed0*/  FFMA.FTZ R124, R11, R46, -R124 ;  /* 0x0000002e0b7c7223 */ /* 0x000fe2000001087c */
[----:B------:R-:W-:Y:S02]  /*7ee0*/  HADD2.F32 R38, -RZ, R38.H1_H1 ;  /* 0x30000026ff267230 */ /* 0x000fe40000004100 */
[----:B------:R-:W-:Y:S01]  /*7ef0*/  FMUL.FTZ R11, R36, R41 ;  /* 0x00000029240b7220 */ /* 0x000fe20000410000 */
[----:B------:R-:W-:-:S02]  /*7f00*/  HADD2.F32 R9, -RZ, R9.H1_H1 ;  /* 0x30000009ff097230 */ /* 0x000fc40000004100 */
[----:B------:R-:W-:Y:S01]  /*7f10*/  FMUL.FTZ R41, R10, R41 ;  /* 0x000000290a297220 */ /* 0x000fe20000410000 */
[----:B------:R-:W-:Y:S01]  /*7f20*/  FFMA.FTZ R126, R13, R39, -R126 ;  /* 0x000000270d7e7223 */ /* 0x000fe2000001087e */
[-C--:B------:R-:W-:Y:S01]  /*7f30*/  FFMA.FTZ R48, R43, R38.reuse, R48 ;  /* 0x000000262b307223 */ /* 0x080fe20000010030 */
[----:B------:R-:W-:Y:S01]  /*7f40*/  FFMA.FTZ R15, R15, R38, -R8 ;  /* 0x000000260f0f7223 */ /* 0x000fe20000010808 */
[----:B------:R-:W-:Y:S01]  /*7f50*/  FFMA.FTZ R50, R37, R46, R50 ;  /* 0x0000002e25327223 */ /* 0x000fe20000010032 */
[-C--:B------:R-:W-:Y:S01]  /*7f60*/  FFMA.FTZ R41, R36, R9.reuse, R41 ;  /* 0x0000000924297223 */ /* 0x080fe20000010029 */
[----:B------:R-:W-:Y:S01]  /*7f70*/  FFMA.FTZ R11, R10, R9, -R11 ;  /* 0x000000090a0b7223 */ /* 0x000fe2000001080b */
[----:B------:R-:W-:Y:S02]  /*7f80*/  F2FP.SATFINITE.E4M3.F32.PACK_AB_MERGE_C R48, R48, R49, RZ ;  /* 0x000000313030723e */ /* 0x000fe400048070ff */
[----:B------:R-:W-:Y:S02]  /*7f90*/  F2FP.SATFINITE.E4M3.F32.PACK_AB_MERGE_C R51, R118, R51, R121 ;  /* 0x000000337633723e */ /* 0x000fe40004807079 */
[----:B------:R-:W-:-:S02]  /*7fa0*/  F2FP.SATFINITE.E4M3.F32.PACK_AB_MERGE_C R15, R15, R126, RZ ;  /* 0x0000007e0f0f723e */ /* 0x000fc400048070ff */
[----:B------:R-:W-:Y:S01]  /*7fb0*/  F2FP.SATFINITE.E4M3.F32.PACK_AB_MERGE_C R43, R41, R50, R48 ;  /* 0x00000032292b723e */ /* 0x000fe20004807030 */
[----:B------:R-:W-:Y:S01]  /*7fc0*/  IMAD.MOV.U32 R41, RZ, RZ, R51 ;  /* 0x000000ffff297224 */ /* 0x000fe200078e0033 */
[----:B------:R-:W-:Y:S02]  /*7fd0*/  F2FP.SATFINITE.E4M3.F32.PACK_AB_MERGE_C R13, R119, R116, R120 ;  /* 0x00000074770d723e */ /* 0x000fe40004807078 */
[----:B------:R-:W-:-:S07]  /*7fe0*/  F2FP.SATFINITE.E4M3.F32.PACK_AB_MERGE_C R15, R11, R124, R15 ;  /* 0x0000007c0b0f723e */ /* 0x000fce000480700f */
.L_x_4417:
[----:B------:R-:W-:Y:S05]  /*7ff0*/  BSYNC B2 ;  /* 0x0000000000027941 */ /* 0x000fea0003800000 */
.L_x_4416:
        /* <DEDUP_REMOVED lines=10> */
.L_x_4415:
[----:B------:R-:W-:Y:S05]  /*80a0*/  BSYNC B1 ;  /* 0x0000000000017941 */ /* 0x000fea0003800000 */
.L_x_4414:
[----:B------:R-:W-:-:S13]  /*80b0*/  ISETP.NE.AND P4, PT, R62, RZ, PT ;  /* 0x000000ff3e00720c */ /* 0x000fda0003f85270 */
[----:B------:R-:W-:Y:S05]  /*80c0*/  @!P4 BRA `(.L_x_4382) ;  /* 0x00000010006cc947 */ /* 0x000fea0003800000 */
[----:B------:R-:W-:Y:S01]  /*80d0*/  IADD3 R37, P4, P5, R60, R98, R69 ;  /* 0x000000623c257210 */ /* 0x000fe20007d9e045 */
[----:B------:R-:W-:Y:S01]  /*80e0*/  BSSY B1, `(.L_x_4418) ;  /* 0x00000ef000017945 */ /* 0x000fe20003800000 */
[----:B------:R-:W-:Y:S02]  /*80f0*/  ISETP.NE.AND P6, PT, R104, RZ, PT ;  /* 0x000000ff6800720c */ /* 0x000fe40003fc5270 */
[----:B---3--:R-:W-:Y:S02]  /*8100*/  IADD3.X R8, R101, R114, R66, P4, P5 ;  /* 0x0000007265087210 */ /* 0x008fe400027ea442 */
[----:B------:R-:W-:Y:S02]  /*8110*/  IADD3 R36, P4, R37, R96, RZ ;  /* 0x0000006025247210 */ /* 0x000fe40007f9e0ff */
[----:B------:R-:W-:-:S03]  /*8120*/  SEL R117, R76, R117, !P6 ;  /* 0x000000754c757207 */ /* 0x000fc60007000000 */
[----:B------:R-:W-:Y:S01]  /*8130*/  IMAD.X R37, R8, 0x1, R97, P4 ;  /* 0x0000000108257824 */ /* 0x000fe200020e0661 */
[----:B------:R-:W-:Y:S02]  /*8140*/  SHF.R.S32.HI R8, RZ, 0x1f, R117 ;  /* 0x0000001fff087819 */ /* 0x000fe40000011475 */
[----:B------:R-:W-:Y:S02]  /*8150*/  ISETP.GE.AND P4, PT, R94, R109, PT ;  /* 0x0000006d5e00720c */ /* 0x000fe40003f86270 */
[----:B------:R-:W-:-:S04]  /*8160*/  LEA.HI R8, R8, R117, RZ, 0x5 ;  /* 0x0000007508087211 */ /* 0x000fc800078f28ff */
        /* <DEDUP_REMOVED lines=13> */
[----:B0-----:R-:W-:-:S04]  /*8240*/  IMAD.IADD R12, R16, 0x1, R11 ;  /* 0x00000001100c7824 */ /* 0x001fc800078e020b */
[----:B------:R-:W0:Y:S04]  /*8250*/  LDS.128 R8, [R9+0x1e400] ;  /* 0x01e4000009087984 */ /* 0x000e280000000c00 */
[----:B------:R-:W2:Y:S01]  /*8260*/  LDS.128 R12, [R12+0x1e400] ;  /* 0x01e400000c0c7984 */ /* 0x000ea20000000c00 */
[----:B------:R-:W-:Y:S05]  /*8270*/  @P4 BRA `(.L_x_4419) ;  /* 0x0000000c00544947 */ /* 0x000fea0003800000 */
[--C-:B------:R-:W-:Y:S01]  /*8280*/  SHF.R.U32.HI R47, RZ, 0x10, R5.reuse ;  /* 0x00000010ff2f7819 */ /* 0x100fe20000011605 */
        /* <DEDUP_REMOVED lines=16> */
[----:B------:R-:W-:Y:S02]  /*8390*/  PRMT R33, R33, 0x654, R34 ;  /* 0x0000065421217816 */ /* 0x000fe40000000022 */
[----:B------:R-:W-:Y:S02]  /*83a0*/  SHF.R.U32.HI R43, RZ, 0x10, R35 ;  /* 0x00000010ff2b7819 */ /* 0x000fe40000011623 */
[----:B------:R-:W-:Y:S01]  /*83b0*/  LOP3.LUT R41, R35, 0xff0000ff, RZ, 0xc0, !PT ;  /* 0xff0000ff23297812 */ /* 0x000fe200078ec0ff */
[----:B------:R-:W-:Y:S01]  /*83c0*/  IMAD.MOV.U32 R35, RZ, RZ, R14 ;  /* 0x000000ffff237224 */ /* 0x000fe200078e000e */
[----:B------:R-:W-:Y:S01]  /*83d0*/  LOP3.LUT R5, R5, 0xff00, R4, 0xf8, !PT ;  /* 0x0000ff0005057812 */ /* 0x000fe200078ef804 */
[----:B------:R-:W-:Y:S01]  /*83e0*/  IMAD.SHL.U32 R4, R42, 0x100, RZ ;  /* 0x000001002a047824 */ /* 0x000fe200078e00ff */
[----:B------:R-:W-:Y:S01]  /*83f0*/  PRMT R7, R7, 0x654, R6 ;  /* 0x0000065407077816 */ /* 0x000fe20000000006 */
[----:B------:R-:W-:Y:S01]  /*8400*/  IMAD.SHL.U32 R14, R38, 0x100, RZ ;  /* 0x00000100260e7824 */ /* 0x000fe200078e00ff */
[----:B------:R-:W-:Y:S01]  /*8410*/  LOP3.LUT R42, R33, 0xff00, R12, 0xf8, !PT ;  /* 0x0000ff00212a7812 */ /* 0x000fe200078ef80c */
[----:B------:R-:W-:Y:S01]  /*8420*/  IMAD.U32 R6, R47, 0x10000, RZ ;  /* 0x000100002f067824 */ /* 0x000fe200078e00ff */
[----:B------:R-:W-:Y:S01]  /*8430*/  F2FP.F16.E4M3.UNPACK_B R40, R113.H1 ;  /* 0x00000071ff28723e */ /* 0x000fe200030006ff */
[----:B------:R-:W-:Y:S01]  /*8440*/  IMAD.U32 R43, R43, 0x10000, RZ ;  /* 0x000100002b2b7824 */ /* 0x000fe200078e00ff */
[----:B0-----:R-:W-:-:S02]  /*8450*/  F2FP.F16.E4M3.UNPACK_B R12, R8.H1 ;  /* 0x00000008ff0c723e */ /* 0x001fc400030006ff */
[----:B------:R-:W-:Y:S02]  /*8460*/  F2FP.F16.E4M3.UNPACK_B R33, R32.H1 ;  /* 0x00000020ff21723e */ /* 0x000fe400030006ff */
        /* <DEDUP_REMOVED lines=10> */
[-C--:B------:R-:W-:Y:S01]  /*8510*/  FMUL.FTZ R47, R14, R5.reuse ;  /* 0x000000050e2f7220 */ /* 0x080fe20000410000 */
[----:B------:R-:W-:Y:S02]  /*8520*/  HADD2.F32 R41, -RZ, R38.H0_H0 ;  /* 0x20000026ff297230 */ /* 0x000fe40000004100 */
[----:B------:R-:W-:Y:S01]  /*8530*/  FMUL.FTZ R45, R34, R5 ;  /* 0x00000005222d7220 */ /* 0x000fe20000410000 */
[----:B------:R-:W-:Y:S01]  /*8540*/  LOP3.LUT R5, R44, 0xff0000, R43, 0xf8, !PT ;  /* 0x00ff00002c057812 */ /* 0x000fe200078ef82b */
        /* <DEDUP_REMOVED lines=8> */
[----:B------:R-:W-:-:S02]  /*85d0*/  HADD2.F32 R41, -RZ, R38.H1_H1 ;  /* 0x30000026ff297230 */ /* 0x000fc40000004100 */
[----:B------:R-:W-:Y:S01]  /*85e0*/  FMUL.FTZ R45, R34, R43 ;  /* 0x0000002b222d7220 */ /* 0x000fe20000410000 */
[----:B------:R-:W-:Y:S01]  /*85f0*/  F2FP.F16.E4M3.UNPACK_B R111, R111 ;  /* 0x0000006fff6f723e */ /* 0x000fe200020006ff */
        /* <DEDUP_REMOVED lines=9> */
[----:B------:R-:W-:Y:S01]  /*8690*/  FMUL.FTZ R38, R12, R38 ;  /* 0x000000260c267220 */ /* 0x000fe20000410000 */
[----:B------:R-:W-:Y:S01]  /*86a0*/  HADD2.F32 R32, -RZ, R32.H1_H1 ;  /* 0x30000020ff207230 */ /* 0x000fe20000004100 */
[----:B------:R-:W-:Y:S01]  /*86b0*/  LOP3.LUT R7, R42, 0xff0000, R7, 0xf8, !PT ;  /* 0x00ff00002a077812 */ /* 0x000fe200078ef807 */
[----:B------:R-:W-:Y:S02]  /*86c0*/  HADD2.F32 R8, -RZ, R8.H1_H1 ;  /* 0x30000008ff087230 */ /* 0x000fe40000004100 */
[-C--:B------:R-:W-:Y:S01]  /*86d0*/  FFMA.FTZ R42, R33, R14.reuse, R38 ;  /* 0x0000000e212a7223 */ /* 0x080fe20000010026 */
[----:B------:R-:W-:Y:S02]  /*86e0*/  HADD2.F32 R111, -RZ, R111.H1_H1 ;  /* 0x3000006fff6f7230 */ /* 0x000fe40000004100 */
[-C--:B------:R-:W-:Y:S01]  /*86f0*/  FMUL.FTZ R33, R32, R113.reuse ;  /* 0x0000007120217220 */ /* 0x080fe20000410000 */
[----:B------:R-:W-:Y:S01]  /*8700*/  FFMA.FTZ R40, R12, R14, -R41 ;  /* 0x0000000e0c287223 */ /* 0x000fe20000010829 */
        /* <DEDUP_REMOVED lines=28> */
[----:B------:R-:W-:Y:S01]  /*88d0*/  FFMA.FTZ R48, R33, R32, R48 ;  /* 0x0000002021307223 */ /* 0x000fe20000010030 */
[----:B------:R-:W-:Y:S01]  /*88e0*/  HADD2.F32 R8, -RZ, R10.H0_H0 ;  /* 0x2000000aff087230 */ /* 0x000fe20000004100 */
[----:B------:R-:W-:Y:S01]  /*88f0*/  F2FP.F16.E4M3.UNPACK_B R34, R13 ;  /* 0x0000000dff22723e */ /* 0x000fe200020006ff */
[----:B------:R-:W-:Y:S02]  /*8900*/  HADD2.F32 R112, -RZ, R112.H1_H1 ;  /* 0x30000070ff707230 */ /* 0x000fe40000004100 */
[-C--:B------:R-:W-:Y:S01]  /*8910*/  FMUL.FTZ R43, R12, R41.reuse ;  /* 0x000000290c2b7220 */ /* 0x080fe20000410000 */
[----:B------:R-:W-:Y:S02]  /*8920*/  HADD2.F32 R35, -RZ, R35.H1_H1 ;  /* 0x30000023ff237230 */ /* 0x000fe40000004100 */
[----:B------:R-:W-:Y:S01]  /*8930*/  FMUL.FTZ R41, R8, R41 ;  /* 0x0000002908297220 */ /* 0x000fe20000410000 */
[----:B------:R-:W-:Y:S01]  /*8940*/  HADD2.F32 R33, -RZ, R110.H0_H0 ;  /* 0x2000006eff217230 */ /* 0x000fe20000004100 */
[----:B------:R-:W-:Y:S01]  /*8950*/  F2FP.F16.E4M3.UNPACK_B R32, R9 ;  /* 0x00000009ff20723e */ /* 0x000fe200020006ff */
[----:B------:R-:W-:-:S02]  /*8960*/  HADD2.F32 R10, -RZ, R10.H1_H1 ;  /* 0x3000000aff0a7230 */ /* 0x000fc40000004100 */
[-C--:B------:R-:W-:Y:S01]  /*8970*/  FMUL.FTZ R51, R35, R112.reuse ;  /* 0x0000007023337220 */ /* 0x080fe20000410000 */
[----:B------:R-:W-:Y:S02]  /*8980*/  HADD2.F32 R110, -RZ, R110.H1_H1 ;  /* 0x3000006eff6e7230 */ /* 0x000fe40000004100 */
[----:B------:R-:W-:Y:S01]  /*8990*/  FFMA.FTZ R14, R12, R33, R41 ;  /* 0x000000210c0e7223 */ /* 0x000fe20000010029 */
[----:B------:R-:W-:Y:S01]  /*89a0*/  F2FP.SATFINITE.E4M3.F32.PACK_AB_MERGE_C R12, R46, R47, RZ ;  /* 0x0000002f2e0c723e */ /* 0x000fe200048070ff */
[----:B------:R-:W-:Y:S01]  /*89b0*/  FMUL.FTZ R112, R10, R112 ;  /* 0x000000700a707220 */ /* 0x000fe20000410000 */
[----:B------:R-:W-:Y:S01]  /*89c0*/  F2FP.F16.E4M3.UNPACK_B R41, R7 ;  /* 0x00000007ff29723e */ /* 0x000fe200020006ff */
[----:B------:R-:W-:Y:S01]  /*89d0*/  FFMA.FTZ R43, R8, R33, -R43 ;  /* 0x00000021082b7223 */ /* 0x000fe2000001082b */
[----:B------:R-:W-:Y:S01]  /*89e0*/  FFMA.FTZ R10, R10, R110, -R51 ;  /* 0x0000006e0a0a7223 */ /* 0x000fe20000010833 */
[----:B------:R-:W-:Y:S01]  /*89f0*/  F2FP.SATFINITE.E4M3.F32.PACK_AB_MERGE_C R109, R109, R38, RZ ;  /* 0x000000266d6d723e */ /* 0x000fe200048070ff */
[----:B------:R-:W-:Y:S01]  /*8a00*/  FFMA.FTZ R51, R35, R110, R112 ;  /* 0x0000006e23337223 */ /* 0x000fe20000010070 */
[----:B------:R-:W-:Y:S01]  /*8a10*/  F2FP.SATFINITE.E4M3.F32.PACK_AB_MERGE_C R8, R49, R44, RZ ;  /* 0x0000002c3108723e */ /* 0x000fe200048070ff */
[----:B------:R-:W-:Y:S01]  /*8a20*/  HADD2.F32 R35, -RZ, R34.H0_H0 ;  /* 0x20000022ff237230 */ /* 0x000fe20000004100 */
[----:B------:R-:W-:Y:S01]  /*8a30*/  F2FP.SATFINITE.E4M3.F32.PACK_AB_MERGE_C R12, R113, R42, R12 ;  /* 0x0000002a710c723e */ /* 0x000fe2000480700c */
        /* <DEDUP_REMOVED lines=24> */
[----:B------:R-:W-:Y:S01]  /*8bc0*/  F2FP.SATFINITE.E4M3.F32.PACK_AB_MERGE_C R48, R111, R48, RZ ;  /* 0x000000306f30723e */ /* 0x000fe200048070ff */
[----:B------:R-:W-:-:S02]  /*8bd0*/  HADD2.F32 R34, -RZ, R35.H0_H0 ;  /* 0x20000023ff227230 */ /* 0x000fc40000004100 */
[----:B------:R-:W-:Y:S01]  /*8be0*/  HADD2.F32 R13, -RZ, R13.H1_H1 ;  /* 0x3000000dff0d7230 */ /* 0x000fe20000004100 */
[----:B------:R-:W-:Y:S01]  /*8bf0*/  F2FP.SATFINITE.E4M3.F32.PACK_AB_MERGE_C R14, R51, R14, R48 ;  /* 0x0000000e330e723e */ /* 0x000fe20004807030 */
[----:B------:R-:W-:Y:S02]  /*8c00*/  HADD2.F32 R38, -RZ, R35.H1_H1 ;  /* 0x30000023ff267230 */ /* 0x000fe40000004100 */
[-C--:B------:R-:W-:Y:S01]  /*8c10*/  FMUL.FTZ R40, R32, R34.reuse ;  /* 0x0000002220287220 */ /* 0x080fe20000410000 */
[----:B------:R-:W-:Y:S02]  /*8c20*/  HADD2.F32 R9, -RZ, R9.H1_H1 ;  /* 0x30000009ff097230 */ /* 0x000fe40000004100 */
[----:B------:R-:W-:Y:S01]  /*8c30*/  FMUL.FTZ R35, R7, R34 ;  /* 0x0000002207237220 */ /* 0x000fe20000410000 */
[--C-:B------:R-:W-:Y:S02]  /*8c40*/  HADD2.F32 R33, -RZ, R6.reuse.H0_H0 ;  /* 0x20000006ff217230 */ /* 0x100fe40000004100 */
[----:B------:R-:W-:-:S02]  /*8c50*/  HADD2.F32 R34, -RZ, R6.H1_H1 ;  /* 0x30000006ff227230 */ /* 0x000fc40000004100 */
        /* <DEDUP_REMOVED lines=26> */
[-C--:B------:R-:W-:Y:S01]  /*8e00*/  FMUL.FTZ R110, R13, R42.reuse ;  /* 0x0000002a0d6e7220 */ /* 0x080fe20000410000 */
[----:B------:R-:W-:Y:S01]  /*8e10*/  FMUL.FTZ R41, R9, R41 ;  /* 0x0000002909297220 */ /* 0x000fe20000410000 */
[C---:B------:R-:W-:Y:S01]  /*8e20*/  FMUL.FTZ R42, R7.reuse, R42 ;  /* 0x0000002a072a7220 */ /* 0x040fe20000410000 */
[----:B------:R-:W-:Y:S02]  /*8e30*/  HADD2.F32 R15, -RZ, R15.H1_H1 ;  /* 0x3000000fff0f7230 */ /* 0x000fe40000004100 */
[----:B------:R-:W-:Y:S01]  /*8e40*/  FFMA.FTZ R110, R7, R34, -R110 ;  /* 0x00000022076e7223 */ /* 0x000fe2000001086e */
[----:B------:R-:W-:Y:S02]  /*8e50*/  HADD2.F32 R40, -RZ, R40.H1_H1 ;  /* 0x30000028ff287230 */ /* 0x000fe40000004100 */
[----:B------:R-:W-:Y:S01]  /*8e60*/  FFMA.FTZ R41, R4, R35, R41 ;  /* 0x0000002304297223 */ /* 0x000fe20000010029 */
[----:B------:R-:W-:-:S02]  /*8e70*/  HADD2.F32 R11, -RZ, R11.H1_H1 ;  /* 0x3000000bff0b7230 */ /* 0x000fc40000004100 */
[----:B------:R-:W-:Y:S01]  /*8e80*/  FFMA.FTZ R42, R13, R34, R42 ;  /* 0x000000220d2a7223 */ /* 0x000fe2000001002a */
[----:B------:R-:W-:Y:S02]  /*8e90*/  HADD2.F32 R7, -RZ, R38.H1_H1 ;  /* 0x30000026ff077230 */ /* 0x000fe40000004100 */
[-C--:B------:R-:W-:Y:S01]  /*8ea0*/  FMUL.FTZ R34, R15, R40.reuse ;  /* 0x000000280f227220 */ /* 0x080fe20000410000 */
[----:B------:R-:W-:Y:S02]  /*8eb0*/  HADD2.F32 R4, -RZ, R33.H1_H1 ;  /* 0x30000021ff047230 */ /* 0x000fe40000004100 */
[----:B------:R-:W-:Y:S01]  /*8ec0*/  FMUL.FTZ R40, R11, R40 ;  /* 0x000000280b287220 */ /* 0x000fe20000410000 */
[----:B------:R-:W-:Y:S02]  /*8ed0*/  HADD2.F32 R6, -RZ, R6.H1_H1 ;  /* 0x30000006ff067230 */ /* 0x000fe40000004100 */
[----:B------:R-:W-:Y:S01]  /*8ee0*/  FFMA.FTZ R112, R9, R35, -R112 ;  /* 0x0000002309707223 */ /* 0x000fe20000010870 */
[----:B------:R-:W-:-:S02]  /*8ef0*/  HADD2.F32 R5, -RZ, R5.H1_H1 ;  /* 0x30000005ff057230 */ /* 0x000fc40000004100 */
[-C--:B------:R-:W-:Y:S01]  /*8f00*/  FMUL.FTZ R9, R32, R7.reuse ;  /* 0x0000000720097220 */ /* 0x080fe20000410000 */
[-C--:B------:R-:W-:Y:S01]  /*8f10*/  FFMA.FTZ R11, R11, R4.reuse, -R34 ;  /* 0x000000040b0b7223 */ /* 0x080fe20000010822 */
[C---:B------:R-:W-:Y:S01]  /*8f20*/  FMUL.FTZ R7, R6.reuse, R7 ;  /* 0x0000000706077220 */ /* 0x040fe20000410000 */
[----:B------:R-:W-:Y:S01]  /*8f30*/  FFMA.FTZ R40, R15, R4, R40 ;  /* 0x000000040f287223 */ /* 0x000fe20000010028 */
[-C--:B------:R-:W-:Y:S01]  /*8f40*/  FFMA.FTZ R9, R6, R5.reuse, -R9 ;  /* 0x0000000506097223 */ /* 0x080fe20000010809 */
[----:B------:R-:W-:Y:S01]  /*8f50*/  F2FP.SATFINITE.E4M3.F32.PACK_AB_MERGE_C R45, R45, R44, R47 ;  /* 0x0000002c2d2d723e */ /* 0x000fe2000480702f */
[----:B------:R-:W-:Y:S01]  /*8f60*/  FFMA.FTZ R7, R32, R5, R7 ;  /* 0x0000000520077223 */ /* 0x000fe20000010007 */
[----:B------:R-:W-:Y:S02]  /*8f70*/  F2FP.SATFINITE.E4M3.F32.PACK_AB_MERGE_C R11, R11, R112, RZ ;  /* 0x000000700b0b723e */ /* 0x000fe400048070ff */
[----:B------:R-:W-:Y:S02]  /*8f80*/  F2FP.SATFINITE.E4M3.F32.PACK_AB_MERGE_C R40, R40, R41, RZ ;  /* 0x000000292828723e */ /* 0x000fe400048070ff */
[----:B------:R-:W-:Y:S01]  /*8f90*/  F2FP.SATFINITE.E4M3.F32.PACK_AB_MERGE_C R11, R9, R110, R11 ;  /* 0x0000006e090b723e */ /* 0x000fe2000480700b */
[----:B------:R-:W-:Y:S01]  /*8fa0*/  IMAD.MOV.U32 R9, RZ, RZ, R45 ;  /* 0x000000ffff097224 */ /* 0x000fe200078e002d */
[----:B------:R-:W-:-:S02]  /*8fb0*/  F2FP.SATFINITE.E4M3.F32.PACK_AB_MERGE_C R13, R46, R43, R48 ;  /* 0x0000002b2e0d723e */ /* 0x000fc40004807030 */
[----:B------:R-:W-:-:S07]  /*8fc0*/  F2FP.SATFINITE.E4M3.F32.PACK_AB_MERGE_C R15, R7, R42, R40 ;  /* 0x0000002a070f723e */ /* 0x000fce0004807028 */
.L_x_4419:
[----:B------:R-:W-:Y:S05]  /*8fd0*/  BSYNC B1 ;  /* 0x0000000000017941 */ /* 0x000fea0003800000 */
.L_x_4418:
[----:B0-----:R0:W-:Y:S01]  /*8fe0*/  STG.E.128 desc[UR40][R36.64], R8 ;  /* 0x0000000824007986 */ /* 0x0011e2000c101d28 */
[----:B------:R-:W-:-:S13]  /*8ff0*/  ISETP.GE.AND P4, PT, R39, R115, PT ;  /* 0x000000732700720c */ /* 0x000fda0003f86270 */
[----:B------:R-:W-:Y:S05]  /*9000*/  @P4 BRA `(.L_x_4382) ;  /* 0x00000000009c4947 */ /* 0x000fea0003800000 */
[--C-:B------:R-:W-:Y:S02]  /*9010*/  SHF.R.S32.HI R4, RZ, 0x1f, R39.reuse ;  /* 0x0000001fff047819 */ /* 0x100fe40000011427 */
[----:B------:R-:W-:-:S04]  /*9020*/  IADD3 R39, P4, P5, R60, R98, R39 ;  /* 0x000000623c277210 */ /* 0x000fc80007d9e027 */
[----:B------:R-:W-:Y:S02]  /*9030*/  IADD3.X R4, R101, R114, R4, P4, P5 ;  /* 0x0000007265047210 */ /* 0x000fe400027ea404 */
[----:B------:R-:W-:-:S05]  /*9040*/  IADD3 R96, P4, R39, R96, RZ ;  /* 0x0000006027607210 */ /* 0x000fca0007f9e0ff */
[----:B------:R-:W-:-:S05]  /*9050*/  IMAD.X R97, R4, 0x1, R97, P4 ;  /* 0x0000000104617824 */ /* 0x000fca00020e0661 */
[----:B--2---:R2:W-:Y:S01]  /*9060*/  STG.E.128 desc[UR40][R96.64], R12 ;  /* 0x0000000c60007986 */ /* 0x0045e2000c101d28 */
[----:B------:R-:W-:Y:S05]  /*9070*/  BRA `(.L_x_4382) ;  /* 0x0000000000807947 */ /* 0x000fea0003800000 */
.L_x_4375:
[----:B------:R-:W-:-:S06]  /*9080*/  UISETP.NE.AND UP0, UPT, UR42, 0x3, UPT ;  /* 0x000000032a00788c */ /* 0x000fcc000bf05270 */
[----:B------:R-:W-:-:S13]  /*9090*/  PLOP3.LUT P3, PT, PT, PT, UP0, 0x80, 0x0 ;  /* 0x000000000000781c */ /* 0x000fda0003f6f008 */
[----:B------:R-:W-:Y:S05]  /*90a0*/  @!P3 BRA `(.L_x_4420) ;  /* 0x000000000004b947 */ /* 0x000fea0003800000 */
[----:B------:R-:W-:Y:S01]  /*90b0*/  BPT.TRAP 0x1 ;  /* 0x000000040000795c */ /* 0x000fe20000300000 */
.L_x_4420:
[----:B------:R-:W-:Y:S01]  /*90c0*/  IMAD R103, R17, 0x8, R16 ;  /* 0x0000000811677824 */ /* 0x000fe200078e0210 */
[----:B------:R-:W-:Y:S01]  /*90d0*/  SHF.L.U32 R108, R206, 0x1f, RZ ;  /* 0x0000001fce6c7819 */ /* 0x000fe200000006ff */
[----:B------:R-:W-:Y:S01]  /*90e0*/  IMAD R107, R25, -0x80, R2 ;  /* 0xffffff80196b7824 */ /* 0x000fe200078e0202 */
[----:B------:R-:W-:Y:S02]  /*90f0*/  BSSY B1, `(.L_x_4421) ;  /* 0x0000004000017945 */ /* 0x000fe40003800000 */
[----:B------:R-:W0:Y:S02]  /*9100*/  SYNCS.PHASECHK.TRANS64.TRYWAIT P4, [R103+URZ+0x2a890], R108 ;  /* 0x02a8906c670075a7 */ /* 0x000e24000808017f */
[----:B------:R-:W-:Y:S01]  /*9110*/  VIMNMX R107, R107, 0x80, PT ;  /* 0x000000806b6b7848 */ /* 0x000fe20003fe0100 */
[----:B0-----:R-:W-:Y:S06]  /*9120*/  @!P4 BRA `(.L_x_4422) ;  /* 0x0000021c0094c947 */ /* 0x001fec0003800000 */
.L_x_4735:
[----:B------:R-:W-:Y:S05]  /*9130*/  BSYNC B1 ;  /* 0x0000000000017941 */ /* 0x000fea0003800000 */
.L_x_4421:
        /* <DEDUP_REMOVED lines=20> */
.L_x_4382:
[----:B------:R-:W-:Y:S05]  /*9280*/  BSYNC B0 ;  /* 0x0000000000007941 */ /* 0x000fea0003800000 */
.L_x_4374:
[----:B-1234-:R-:W1:Y:S01]  /*9290*/  S2R R4, SR_TID.X ;  /* 0x0000000000047919 */ /* 0x01ee620000002100 */
[----:B------:R-:W-:Y:S01]  /*92a0*/  @!PT LDS RZ, [RZ] ;  /* 0x00000000fffff984 */ /* 0x000fe20000000800 */
[----:B------:R-:W-:Y:S01]  /*92b0*/  @!PT LDS RZ, [RZ] ;  /* 0x00000000fffff984 */ /* 0x000fe20000000800 */
[----:B------:R-:W-:Y:S01]  /*92c0*/  @!PT LDS RZ, [RZ] ;  /* 0x00000000fffff984 */ /* 0x000fe20000000800 */
[----:B------:R-:W-:Y:S01]  /*92d0*/  @!PT LDS RZ, [RZ] ;  /* 0x00000000fffff984 */ /* 0x000fe20000000800 */
[----:B------:R2:W-:Y:S06]  /*92e0*/  MEMBAR.ALL.CTA ;  /* 0x0000000000007992 */ /* 0x0005ec0000008000 */
[----:B--2---:R-:W2:Y:S01]  /*92f0*/  FENCE.VIEW.ASYNC.S ;  /* 0x00000000000073c6 */ /* 0x004ea20000000000 */
[----:B------:R-:W-:Y:S05]  /*9300*/  WARPSYNC.ALL ;  /* 0x0000000000007948 */ /* 0x000fea0003800000 */
[----:B------:R-:W-:Y:S01]  /*9310*/  BSSY B0, `(.L_x_4423) ;  /* 0x0000009000007945 */ /* 0x000fe20003800000 */
[----:B-1----:R-:W-:Y:S01]  /*9320*/  LOP3.LUT R4, R4, 0x7f, RZ, 0xc0, !PT ;  /* 0x0000007f04047812 */ /* 0x002fe200078ec0ff */
[----:B--2---:R1:W-:Y:S03]  /*9330*/  BAR.SYNC.DEFER_BLOCKING R77, 0x80 ;  /* 0x0002004d0000751d */ /* 0x0043e60000010000 */
[----:B------:R-:W-:-:S13]  /*9340*/  ISETP.NE.AND P4, PT, R4, RZ, PT ;  /* 0x000000ff0400720c */ /* 0x000fda0003f85270 */
[----:B------:R-:W-:-:S05]  /*9350*/  @!P4 VIADD R4, R103, 0x2a8a0 ;  /* 0x0002a8a06704c836 */ /* 0x000fca0000000000 */
[----:B------:R-:W-:-:S04]  /*9360*/  @!P4 PRMT R4, RZ, 0x654, R4 ;  /* 0x00000654ff04c816 */ /* 0x000fc80000000004 */
[----:B------:R1:W-:Y:S01]  /*9370*/  @!P4 SYNCS.ARRIVE.TRANS64.RED.A1T0 RZ, [R4+URZ], RZ ;  /* 0x000000ff04ffc9a7 */ /* 0x0003e2000810043f */
[----:B------:R-:W-:Y:S05]  /*9380*/  @!P3 BRA `(.L_x_4424) ;  /* 0x000000000004b947 */ /* 0x000fea0003800000 */
[----:B------:R-:W-:Y:S01]  /*9390*/  BPT.TRAP 0x1 ;  /* 0x000000040000795c */ /* 0x000fe20000300000 */
.L_x_4424:
[----:B------:R-:W-:Y:S05]  /*93a0*/  BSYNC B0 ;  /* 0x0000000000007941 */ /* 0x000fea0003800000 */
.L_x_4423:
[----:B------:R-:W2:Y:S01]  /*93b0*/  SYNCS.PHASECHK.TRANS64.TRYWAIT P3, [R103+URZ+0x2a8b0], R108 ;  /* 0x02a8b06c670075a7 */ /* 0x000ea2000806017f */
[----:B------:R-:W-:Y:S04]  /*93c0*/  BSSY B0, `(.L_x_4425) ;  /* 0x0000002000007945 */ /* 0x000fe80003800000 */
[----:B--2---:R-:W-:Y:S05]  /*93d0*/  @!P3 BRA `(.L_x_4426) ;  /* 0x0000021800fcb947 */ /* 0x004fea0003800000 */
.L_x_4736:
[----:B------:R-:W-:Y:S05]  /*93e0*/  BSYNC B0 ;  /* 0x0000000000007941 */ /* 0x000fea0003800000 */
.L_x_4425:
[----:B------:R-:W-:Y:S01]  /*93f0*/  ISETP.GE.AND P3, PT, R200, R107, PT ;  /* 0x0000006bc800720c */ /* 0x000fe20003f66270 */
[----:B------:R-:W-:-:S12]  /*9400*/  BSSY B0, `(.L_x_4427) ;  /* 0x000001f000007945 */ /* 0x000fd80003800000 */
[----:B------:R-:W-:Y:S05]  /*9410*/  @P3 BRA `(.L_x_4428) ;  /* 0x0000000000743947 */ /* 0x000fea0003800000 */
[----:B-1----:R-:W-:Y:S01]  /*9420*/  IMAD.WIDE R4, R25, 0x80, R20 ;  /* 0x0000008019047825 */ /* 0x002fe200078e0214 */
[----:B------:R-:W-:Y:S01]  /*9430*/  ULDC.64 UR4, c[0x0][0x328] ;  /* 0x0000ca0000047ab9 */ /* 0x000fe20000000a00 */
[----:B------:R-:W-:Y:S02]  /*9440*/  ULDC.64 UR6, c[0x0][0x318] ;  /* 0x0000c60000067ab9 */ /* 0x000fe40000000a00 */
[----:B------:R-:W-:Y:S02]  /*9450*/  IMAD.MOV.U32 R6, RZ, RZ, R58 ;  /* 0x000000ffff067224 */ /* 0x000fe400078e003a */
[----:B------:R-:W-:Y:S02]  /*9460*/  IMAD.MOV.U32 R7, RZ, RZ, R65 ;  /* 0x000000ffff077224 */ /* 0x000fe400078e0041 */
[----:B------:R-:W-:Y:S02]  /*9470*/  IMAD R5, R5, UR4, RZ ;  /* 0x0000000405057c24 */ /* 0x000fe4000f8e02ff */
[----:B------:R-:W-:Y:S01]  /*9480*/  IMAD.WIDE.U32 R6, R4, UR4, R6 ;  /* 0x0000000404067c25 */ /* 0x000fe2000f8e0006 */
[----:B------:R-:W-:-:S03]  /*9490*/  ULDC UR4, c[0x0][0x2f4] ;  /* 0x0000bd0000047ab9 */ /* 0x000fc60000000800 */
[----:B------:R-:W-:Y:S01]  /*94a0*/  IMAD R5, R4, UR5, R5 ;  /* 0x0000000504057c24 */ /* 0x000fe2000f8e0205 */
[----:B0-----:R-:W-:-:S04]  /*94b0*/  IADD3 R8, P3, R6, UR6, RZ ;  /* 0x0000000606087c10 */ /* 0x001fc8000ff7e0ff */
        /* <DEDUP_REMOVED lines=19> */
.L_x_4428:
[----:B------:R-:W-:Y:S05]  /*95f0*/  BSYNC B0 ;  /* 0x0000000000007941 */ /* 0x000fea0003800000 */
.L_x_4427:
[----:B------:R-:W-:Y:S01]  /*9600*/  @!PT LDS RZ, [RZ] ;  /* 0x00000000fffff984 */ /* 0x000fe20000000800 */
[----:B------:R-:W-:Y:S01]  /*9610*/  @!PT LDS RZ, [RZ] ;  /* 0x00000000fffff984 */ /* 0x000fe20000000800 */
[----:B------:R-:W-:Y:S01]  /*9620*/  @!PT LDS RZ, [RZ] ;  /* 0x00000000fffff984 */ /* 0x000fe20000000800 */
[----:B------:R-:W-:Y:S01]  /*9630*/  @!PT LDS RZ, [RZ] ;  /* 0x00000000fffff984 */ /* 0x000fe20000000800 */
[----:B------:R4:W-:Y:S06]  /*9640*/  MEMBAR.ALL.CTA ;  /* 0x0000000000007992 */ /* 0x0009ec0000008000 */
[----:B----4-:R-:W4:Y:S01]  /*9650*/  FENCE.VIEW.ASYNC.S ;  /* 0x00000000000073c6 */ /* 0x010f220000000000 */
[----:B------:R-:W-:Y:S02]  /*9660*/  VIADD R17, R17, 0x1 ;  /* 0x0000000111117836 */ /* 0x000fe40000000000 */
[----:B0-2---:R-:W-:Y:S01]  /*9670*/  @!P4 VIADD R103, R103, 0x2a8c0 ;  /* 0x0002a8c06767c836 */ /* 0x005fe20000000000 */
[----:B----4-:R0:W-:Y:S02]  /*9680*/  BAR.SYNC.DEFER_BLOCKING R77, 0x80 ;  /* 0x0002004d0000751d */ /* 0x0101e40000010000 */
[----:B------:R-:W-:-:S02]  /*9690*/  ISETP.NE.AND P3, PT, R17, 0x2, PT ;  /* 0x000000021100780c */ /* 0x000fc40003f65270 */
[----:B------:R-:W-:Y:S02]  /*96a0*/  @!P4 PRMT R103, RZ, 0x654, R103 ;  /* 0x00000654ff67c816 */ /* 0x000fe40000000067 */
[----:B---3--:R-:W-:Y:S02]  /*96b0*/  SEL R5, RZ, 0x1, P3 ;  /* 0x00000001ff057807 */ /* 0x008fe40001800000 */
[----:B------:R-:W-:Y:S02]  /*96c0*/  SEL R17, R17, RZ, P3 ;  /* 0x000000ff11117207 */ /* 0x000fe40001800000 */
[----:B------:R-:W-:Y:S01]  /*96d0*/  LOP3.LUT R206, R206, R5, RZ, 0x3c, !PT ;  /* 0x00000005cece7212 */ /* 0x000fe200078e3cff */
[----:B------:R0:W-:Y:S01]  /*96e0*/  @!P4 SYNCS.ARRIVE.TRANS64.RED.A1T0 RZ, [R103+URZ], RZ ;  /* 0x000000ff67ffc9a7 */ /* 0x0001e2000810043f */
[----:B------:R-:W-:Y:S05]  /*96f0*/  @P2 BRA `(.L_x_4429) ;  /* 0xffffff9000a42947 */ /* 0x000fea000383ffff */
[----:B-1----:R-:W1:Y:S01]  /*9700*/  S2R R4, SR_TID.X ;  /* 0x0000000000047919 */ /* 0x002e620000002100 */
[----:B------:R-:W-:Y:S02]  /*9710*/  PLOP3.LUT P0, PT, PT, PT, PT, 0x8, 0x0 ;  /* 0x000000000000781c */ /* 0x000fe40003f0e170 */
[----:B-1----:R-:W-:-:S04]  /*9720*/  SHF.R.U32.HI R4, RZ, 0x7, R4 ;  /* 0x00000007ff047819 */ /* 0x002fc80000011604 */
[----:B------:R-:W-:-:S13]  /*9730*/  ISETP.NE.AND P5, PT, R4, 0x1, PT ;  /* 0x000000010400780c */ /* 0x000fda0003fa5270 */
[----:B------:R-:W-:Y:S06]  /*9740*/  @!P5 BAR.ARV 0x9, 0x100 ;  /* 0x024400000000db1d */ /* 0x000fec0000002000 */
.L_x_4369:
[----:B------:R-:W1:Y:S01]  /*9750*/  LDC R0, c[0x0][0x448] ;  /* 0x00011200ff007b82 */ /* 0x000e620000000800 */
[----:B------:R-:W-:-:S07]  /*9760*/  VIADD R3, R207, 0x7f ;  /* 0x0000007fcf037836 */ /* 0x000fce0000000000 */
[----:B------:R-:W2:Y:S01]  /*9770*/  LDC.64 R6, c[0x0][0x9e0] ;  /* 0x00027800ff067b82 */ /* 0x000ea20000000a00 */
[----:B-1----:R-:W-:Y:S02]  /*9780*/  ISETP.NE.AND P1, PT, R0, 0x1, PT ;  /* 0x000000010000780c */ /* 0x002fe40003f25270 */
[----:B--2---:R-:W-:-:S11]  /*9790*/  ISETP.GE.AND P2, PT, R7, 0x1, PT ;  /* 0x000000010700780c */ /* 0x004fd60003f46270 */
[----:B------:R-:W1:Y:S08]  /*97a0*/  @P1 LDC R0, c[0x0][0x44c] ;  /* 0x00011300ff001b82 */ /* 0x000e700000000800 */
[----:B------:R-:W2:Y:S01]  /*97b0*/  @P1 LDC R5, c[0x0][0x450] ;  /* 0x00011400ff051b82 */ /* 0x000ea20000000800 */
[----:B-1----:R-:W-:-:S05]  /*97c0*/  @P1 IMAD.HI.U32 R0, R3, R0, RZ ;  /* 0x0000000003001227 */ /* 0x002fca00078e00ff */
[----:B--2---:R-:W-:-:S05]  /*97d0*/  @P1 SHF.R.U32.HI R3, RZ, R5, R0 ;  /* 0x00000005ff031219 */ /* 0x004fca0000011600 */
[----:B------:R-:W-:Y:S01]  /*97e0*/  IMAD.IADD R3, R28, 0x1, R3 ;  /* 0x000000011c037824 */ /* 0x000fe200078e0203 */
[----:B------:R-:W-:Y:S06]  /*97f0*/  @P0 BRA `(.L_x_4430) ;  /* 0x00000000000c0947 */ /* 0x000fec0003800000 */
[----:B------:R-:W1:Y:S01]  /*9800*/  FENCE.VIEW.ASYNC.G ;  /* 0x00000000000073c6 */ /* 0x000e620000000100 */
[----:B------:R-:W-:Y:S05]  /*9810*/  WARPSYNC.ALL ;  /* 0x0000000000007948 */ /* 0x000fea0003800000 */
[----:B-1----:R-:W-:Y:S06]  /*9820*/  BAR.ARV 0xc, 0x180 ;  /* 0x0306000000007b1d */ /* 0x002fec0000002000 */
.L_x_4430:
[----:B------:R-:W-:Y:S01]  /*9830*/  IMAD.IADD R0, R3, 0x1, R6 ;  /* 0x0000000103007824 */ /* 0x000fe200078e0206 */
[----:B------:R-:W-:Y:S06]  /*9840*/  @!P2 BRA `(.L_x_4431) ;  /* 0x000000000048a947 */ /* 0x000fec0003800000 */
[C---:B------:R-:W-:Y:S01]  /*9850*/  ISETP.GT.AND P0, PT, R3.reuse, RZ, PT ;  /* 0x000000ff0300720c */ /* 0x040fe20003f04270 */
[----:B------:R-:W-:Y:S01]  /*9860*/  BSSY B0, `(.L_x_4432) ;  /* 0x000000e000007945 */ /* 0x000fe20003800000 */
[----:B------:R-:W-:-:S11]  /*9870*/  VIADD R2, R3, 0xffffffff ;  /* 0xffffffff03027836 */ /* 0x000fd60000000000 */
        /* <DEDUP_REMOVED lines=8> */
.L_x_4433:
[----:B------:R-:W-:-:S13]  /*9900*/  ISETP.NE.AND P0, PT, R7, 0x1, PT ;  /* 0x000000010700780c */ /* 0x000fda0003f05270 */
[----:B------:R-:W1:Y:S02]  /*9910*/  @P0 LDC.64 R4, c[0x0][0x9e8] ;  /* 0x00027a00ff040b82 */ /* 0x000e640000000a00 */
[----:B-1----:R-:W-:-:S05]  /*9920*/  @P0 IMAD.HI.U32 R4, R2, R4, RZ ;  /* 0x0000000402040227 */ /* 0x002fca00078e00ff */
[----:B------:R-:W-:-:S07]  /*9930*/  @P0 SHF.R.U32.HI R2, RZ, R5, R4 ;  /* 0x00000005ff020219 */ /* 0x000fce0000011604 */
.L_x_4434:
[----:B------:R-:W-:Y:S05]  /*9940*/  BSYNC B0 ;  /* 0x0000000000007941 */ /* 0x000fea0003800000 */
.L_x_4432:
[----:B------:R-:W-:-:S05]  /*9950*/  IMAD R3, R2, R7, R7 ;  /* 0x0000000702037224 */ /* 0x000fca00078e0207 */
[----:B------:R-:W-:-:S07]  /*9960*/  VIMNMX R0, R0, R3, PT ;  /* 0x0000000300007248 */ /* 0x000fce0003fe0100 */
.L_x_4431:
[----:B------:R-:W1:Y:S01]  /*9970*/  @P1 LDC R2, c[0x0][0x44c] ;  /* 0x00011300ff021b82 */ /* 0x000e620000000800 */
[----:B------:R-:W-:Y:S01]  /*9980*/  VIADD R0, R0, 0x7f ;  /* 0x0000007f00007836 */ /* 0x000fe20000000000 */
[----:B------:R-:W-:Y:S01]  /*9990*/  ULDC UR4, c[0x0][0x9dc] ;  /* 0x0002770000047ab9 */ /* 0x000fe20000000800 */
[----:B------:R-:W-:-:S03]  /*99a0*/  IMAD.MOV.U32 R5, RZ, RZ, R207 ;  /* 0x000000ffff057224 */ /* 0x000fc600078e00cf */
[----:B------:R-:W-:Y:S02]  /*99b0*/  SHF.R.S32.HI R3, RZ, 0x1f, R0 ;  /* 0x0000001fff037819 */ /* 0x000fe40000011400 */
[----:B------:R-:W2:Y:S02]  /*99c0*/  @P1 LDC R9, c[0x0][0x450] ;  /* 0x00011400ff091b82 */ /* 0x000ea40000000800 */
[----:B------:R-:W-:-:S04]  /*99d0*/  LEA.HI R3, R3, R0, RZ, 0x7 ;  /* 0x0000000003037211 */ /* 0x000fc800078f38ff */
[----:B------:R-:W-:-:S04]  /*99e0*/  SHF.R.S32.HI R0, RZ, 0x7, R3 ;  /* 0x00000007ff007819 */ /* 0x000fc80000011403 */
[----:B------:R-:W-:Y:S01]  /*99f0*/  VIMNMX R89, R27, R0, PT ;  /* 0x000000001b597248 */ /* 0x000fe20003fe0100 */
        /* <DEDUP_REMOVED lines=15> */
.L_x_4437:
[----:B------:R-:W-:-:S13]  /*9af0*/  ISETP.NE.AND P0, PT, R7, 0x1, PT ;  /* 0x000000010700780c */ /* 0x000fda0003f05270 */
[----:B------:R-:W1:Y:S02]  /*9b00*/  @P0 LDC.64 R4, c[0x0][0x9e8] ;  /* 0x00027a00ff040b82 */ /* 0x000e640000000a00 */
[----:B-1----:R-:W-:-:S05]  /*9b10*/  @P0 IMAD.HI.U32 R4, R2, R4, RZ ;  /* 0x0000000402040227 */ /* 0x002fca00078e00ff */
[----:B------:R-:W-:-:S07]  /*9b20*/  @P0 SHF.R.U32.HI R2, RZ, R5, R4 ;  /* 0x00000005ff020219 */ /* 0x000fce0000011604 */
.L_x_4438:
[----:B------:R-:W-:Y:S05]  /*9b30*/  BSYNC B0 ;  /* 0x0000000000007941 */ /* 0x000fea0003800000 */
.L_x_4436:
[----:B------:R-:W-:-:S05]  /*9b40*/  IMAD R3, R2, R7, RZ ;  /* 0x0000000702037224 */ /* 0x000fca00078e02ff */
[----:B------:R-:W-:-:S07]  /*9b50*/  VIMNMX R0, R0, R3, !PT ;  /* 0x0000000300007248 */ /* 0x000fce0007fe0100 */
.L_x_4435:
[----:B------:R-:W-:Y:S02]  /*9b60*/  SHF.R.S32.HI R3, RZ, 0x1f, R0 ;  /* 0x0000001fff037819 */ /* 0x000fe40000011400 */
[----:B------:R-:W-:Y:S02]  /*9b70*/  CS2R R120, SRZ ;  /* 0x0000000000787805 */ /* 0x000fe4000001ff00 */
[----:B------:R-:W-:Y:S02]  /*9b80*/  PLOP3.LUT P0, PT, PT, PT, PT, 0x80, 0x0 ;  /* 0x000000000000781c */ /* 0x000fe40003f0f070 */
[----:B------:R-:W-:Y:S02]  /*9b90*/  CS2R R92, SRZ ;  /* 0x00000000005c7805 */ /* 0x000fe4000001ff00 */
[----:B------:R-:W-:Y:S02]  /*9ba0*/  LEA.HI R3, R3, R0, RZ, 0x7 ;  /* 0x0000000003037211 */ /* 0x000fe400078f38ff */
[----:B------:R-:W-:-:S02]  /*9bb0*/  CS2R R30, SRZ ;  /* 0x00000000001e7805 */ /* 0x000fc4000001ff00 */
[----:B0-----:R-:W-:Y:S02]  /*9bc0*/  CS2R R76, SRZ ;  /* 0x00000000004c7805 */ /* 0x001fe4000001ff00 */
[----:B------:R-:W-:Y:S02]  /*9bd0*/  CS2R R112, SRZ ;  /* 0x0000000000707805 */ /* 0x000fe4000001ff00 */
[----:B------:R-:W-:Y:S02]  /*9be0*/  SHF.R.S32.HI R3, RZ, 0x7, R3 ;  /* 0x00000007ff037819 */ /* 0x000fe40000011403 */
[----:B------:R-:W-:Y:S02]  /*9bf0*/  CS2R R84, SRZ ;  /* 0x0000000000547805 */ /* 0x000fe4000001ff00 */
[----:B------:R-:W-:Y:S01]  /*9c00*/  CS2R R68, SRZ ;  /* 0x0000000000447805 */ /* 0x000fe2000001ff00 */
[----:B------:R-:W-:Y:S01]  /*9c10*/  IMAD.MOV.U32 R111, RZ, RZ, RZ ;  /* 0x000000ffff6f7224 */ /* 0x000fe200078e00ff */
[----:B------:R-:W-:-:S02]  /*9c20*/  VIMNMX R209, RZ, R3, !PT ;  /* 0x00000003ffd17248 */ /* 0x000fc40007fe0100 */
[----:B------:R-:W-:Y:S02]  /*9c30*/  CS2R R34, SRZ ;  /* 0x0000000000227805 */ /* 0x000fe4000001ff00 */
[----:B------:R-:W-:Y:S02]  /*9c40*/  CS2R R52, SRZ ;  /* 0x0000000000347805 */ /* 0x000fe4000001ff00 */
[----:B------:R-:W-:Y:S02]  /*9c50*/  CS2R R104, SRZ ;  /* 0x0000000000687805 */ /* 0x000fe4000001ff00 */
[----:B------:R-:W-:Y:S01]  /*9c60*/  ISETP.GT.AND P1, PT, R89, R209, PT ;  /* 0x000000d15900720c */ /* 0x000fe20003f24270 */
[----:B------:R-:W-:Y:S01]  /*9c70*/  IMAD.MOV.U32 R82, RZ, RZ, RZ ;  /* 0x000000ffff527224 */ /* 0x000fe200078e00ff */
        /* <DEDUP_REMOVED lines=8> */
[----:B------:R-:W-:Y:S02]  /*9d00*/  CS2R R36, SRZ ;  /* 0x0000000000247805 */ /* 0x000fe4000001ff00 */
[----:B------:R-:W-:-:S02]  /*9d10*/  CS2R R8, SRZ ;  /* 0x0000000000087805 */ /* 0x000fc4000001ff00 */
[----:B------:R-:W-:Y:S01]  /*9d20*/  CS2R R78, SRZ ;  /* 0x00000000004e7805 */ /* 0x000fe2000001ff00 */
[----:B------:R-:W-:Y:S01]  /*9d30*/  IMAD.MOV.U32 R71, RZ, RZ, RZ ;  /* 0x000000ffff477224 */ /* 0x000fe200078e00ff */
        /* <DEDUP_REMOVED lines=25> */
[----:B------:R-:W-:Y:S01]  /*9ed0*/  IMAD.MOV.U32 R130, RZ, RZ, RZ ;  /* 0x000000ffff827224 */ /* 0x000fe200078e00ff */
[----:B------:R-:W-:-:S02]  /*9ee0*/  CS2R R122, SRZ ;  /* 0x00000000007a7805 */ /* 0x000fc4000001ff00 */
[----:B------:R-:W-:Y:S01]  /*9ef0*/  CS2R R124, SRZ ;  /* 0x00000000007c7805 */ /* 0x000fe2000001ff00 */
[----:B------:R-:W-:Y:S02]  /*9f00*/  IMAD.MOV.U32 R132, RZ, RZ, RZ ;  /* 0x000000ffff847224 */ /* 0x000fe400078e00ff */
        /* <DEDUP_REMOVED lines=11> */
.L_x_4739:
        /* <DEDUP_REMOVED lines=25> */
.L_x_4441:
[----:B------:R-:W-:Y:S01]  /*a150*/  ULDC.64 UR4, c[0x0][0x990] ;  /* 0x0002640000047ab9 */ /* 0x000fe20000000a00 */
[----:B------:R-:W-:Y:S01]  /*a160*/  ULDC.64 UR6, c[0x0][0x998] ;  /* 0x0002660000067ab9 */ /* 0x000fe20000000a00 */
[----:B------:R-:W-:Y:S02]  /*a170*/  ISETP.NE.U32.AND P0, PT, RZ, UR4, PT ;  /* 0x00000004ff007c0c */ /* 0x000fe4000bf05070 */
[----:B------:R-:W-:Y:S02]  /*a180*/  ISETP.NE.U32.AND P1, PT, RZ, UR6, PT ;  /* 0x00000006ff007c0c */ /* 0x000fe4000bf25070 */
[----:B------:R-:W-:Y:S02]  /*a190*/  ISETP.NE.AND.EX P0, PT, RZ, UR5, PT, P0 ;  /* 0x00000005ff007c0c */ /* 0x000fe4000bf05300 */
[----:B------:R-:W-:-:S11]  /*a1a0*/  ISETP.NE.AND.EX P1, PT, RZ, UR7, PT, P1 ;  /* 0x00000007ff007c0c */ /* 0x000fd6000bf25310 */
[----:B------:R-:W0:Y:S01]  /*a1b0*/  @P0 LDC.64 R6, c[0x0][0x9a8] ;  /* 0x00026a00ff060b82 */ /* 0x000e220000000a00 */
[--C-:B------:R-:W-:Y:S02]  /*a1c0*/  @P0 SHF.R.S32.HI R3, RZ, 0x1f, R211.reuse ;  /* 0x0000001fff030819 */ /* 0x100fe400000114d3 */
[----:B------:R-:W-:Y:S02]  /*a1d0*/  @P1 SHF.R.S32.HI R5, RZ, 0x1f, R211 ;  /* 0x0000001fff051819 */ /* 0x000fe400000114d3 */
[----:B------:R-:W-:-:S03]  /*a1e0*/  @P0 SHF.R.S32.HI R15, RZ, 0x1f, R210 ;  /* 0x0000001fff0f0819 */ /* 0x000fc600000114d2 */
[----:B------:R-:W1:Y:S08]  /*a1f0*/  @P1 LDC.64 R8, c[0x0][0x9b8] ;  /* 0x00026e00ff081b82 */ /* 0x000e700000000a00 */
[----:B------:R-:W2:Y:S08]  /*a200*/  @P0 LDC.64 R10, c[0x0][0x9b0] ;  /* 0x00026c00ff0a0b82 */ /* 0x000eb00000000a00 */
[----:B------:R-:W3:Y:S01]  /*a210*/  @P1 LDC.64 R12, c[0x0][0x9c0] ;  /* 0x00027000ff0c1b82 */ /* 0x000ee20000000a00 */
[----:B0-----:R-:W-:-:S02]  /*a220*/  @P0 IMAD R0, R3, R6, RZ ;  /* 0x0000000603000224 */ /* 0x001fc400078e02ff */
[----:B------:R-:W-:-:S04]  /*a230*/  @P0 IMAD.WIDE.U32 R2, R211, R6, RZ ;  /* 0x00000006d3020225 */ /* 0x000fc800078e00ff */
[----:B------:R-:W-:Y:S02]  /*a240*/  @P0 IMAD R7, R211, R7, R0 ;  /* 0x00000007d3070224 */ /* 0x000fe400078e0200 */
[-C--:B-1----:R-:W-:Y:S02]  /*a250*/  @P1 IMAD R4, R5, R8.reuse, RZ ;  /* 0x0000000805041224 */ /* 0x082fe400078e02ff */
[----:B------:R-:W-:Y:S01]  /*a260*/  @P0 IMAD.IADD R3, R3, 0x1, R7 ;  /* 0x0000000103030824 */ /* 0x000fe200078e0207 */
[----:B------:R-:W-:Y:S01]  /*a270*/  @P1 SHF.R.S32.HI R7, RZ, 0x1f, R210 ;  /* 0x0000001fff071819 */ /* 0x000fe200000114d2 */
[C---:B------:R-:W-:Y:S02]  /*a280*/  @P1 IMAD R9, R211.reuse, R9, R4 ;  /* 0x00000009d3091224 */ /* 0x040fe400078e0204 */
[----:B------:R-:W-:-:S04]  /*a290*/  @P1 IMAD.WIDE.U32 R4, R211, R8, RZ ;  /* 0x00000008d3041225 */ /* 0x000fc800078e00ff */
[----:B--2---:R-:W-:Y:S02]  /*a2a0*/  @P0 IMAD R0, R15, R10, RZ ;  /* 0x0000000a0f000224 */ /* 0x004fe400078e02ff */
[----:B------:R-:W-:Y:S02]  /*a2b0*/  @P1 IMAD.IADD R5, R5, 0x1, R9 ;  /* 0x0000000105051824 */ /* 0x000fe400078e0209 */
[C---:B------:R-:W-:Y:S02]  /*a2c0*/  @P0 IMAD R9, R210.reuse, R11, R0 ;  /* 0x0000000bd2090224 */ /* 0x040fe400078e0200 */
[----:B---3--:R-:W-:Y:S02]  /*a2d0*/  @P1 IMAD R6, R7, R12, RZ ;  /* 0x0000000c07061224 */ /* 0x008fe400078e02ff */
        /* <DEDUP_REMOVED lines=29> */
.L_x_4445:
[----:B-1----:R1:W2:Y:S02]  /*a4b0*/  SYNCS.PHASECHK.TRANS64.TRYWAIT P0, [R16+URZ+0x2a800], R3 ;  /* 0x02a80003100075a7 */ /* 0x0022a4000800017f */
[----:B--2---:R-:W-:Y:S05]  /*a4c0*/  @!P0 NANOSLEEP.SYNCS 0x989680 ;  /* 0x009896800000895d */ /* 0x004fea0003900000 */
[----:B------:R-:W2:Y:S02]  /*a4d0*/  @!P0 SYNCS.PHASECHK.TRANS64 P0, [R16+URZ+0x2a800], R3 ;  /* 0x02a80003100085a7 */ /* 0x000ea4000800007f */
[----:B--2---:R-:W-:Y:S05]  /*a4e0*/  @!P0 BRA `(.L_x_4445) ;  /* 0xfffffffc00f08947 */ /* 0x004fea000383ffff */
.L_x_4444:
[----:B------:R-:W-:Y:S05]  /*a4f0*/  BSYNC B0 ;  /* 0x0000000000007941 */ /* 0x000fea0003800000 */
.L_x_4443:
[----:B------:R-:W-:Y:S05]  /*a500*/  BRA `(.L_x_4446) ;  /* 0x0000006c00b87947 */ /* 0x000fea0003800000 */
.L_x_4442:
        /* <DEDUP_REMOVED lines=30> */
.L_x_4447:
[----:B------:R-:W-:Y:S01]  /*a6f0*/  ULDC.U8 UR4, c[0x0][0x410] ;  /* 0x0001040000047ab9 */ /* 0x000fe20000000000 */
[----:B------:R-:W-:Y:S01]  /*a700*/  BSSY B0, `(.L_x_4448) ;  /* 0x00006c6000007945 */ /* 0x000fe20003800000 */
[----:B------:R-:W-:Y:S01]  /*a710*/  ISETP.NE.AND P0, PT, RZ, UR4, PT ;  /* 0x00000004ff007c0c */ /* 0x000fe2000bf05270 */
[----:B------:R-:W-:-:S12]  /*a720*/  IMAD.IADD R10, R200, 0x1, R207 ;  /* 0x00000001c80a7824 */ /* 0x000fd800078e02cf */
        /* <DEDUP_REMOVED lines=8> */
[----:B------:R-:W-:Y:S02]  /*a7b0*/  IMAD.MOV.U32 R6, RZ, RZ, R26 ;  /* 0x000000ffff067224 */ /* 0x000fe400078e001a */
[----:B------:R-:W-:Y:S01]  /*a7c0*/  IMAD.MOV.U32 R7, RZ, RZ, R29 ;  /* 0x000000ffff077224 */ /* 0x000fe200078e001d */
[----:B0-----:R-:W-:-:S13]  /*a7d0*/  ISETP.NE.AND P0, PT, R20, 0x1, PT ;  /* 0x000000011400780c */ /* 0x001fda0003f05270 */
[----:B------:R-:W0:Y:S08]  /*a7e0*/  @P0 LDC R3, c[0x0][0x44c] ;  /* 0x00011300ff030b82 */ /* 0x000e300000000800 */
[----:B------:R-:W1:Y:S01]  /*a7f0*/  @P0 LDC R5, c[0x0][0x450] ;  /* 0x00011400ff050b82 */ /* 0x000e620000000800 */
[----:B0-----:R-:W-:-:S05]  /*a800*/  @P0 IMAD.HI.U32 R0, R10, R3, RZ ;  /* 0x000000030a000227 */ /* 0x001fca00078e00ff */
[----:B-1----:R-:W-:-:S04]  /*a810*/  @P0 SHF.R.U32.HI R11, RZ, R5, R0 ;  /* 0x00000005ff0b0219 */ /* 0x002fc80000011600 */
[----:B------:R-:W-:Y:S01]  /*a820*/  SHF.R.S32.HI R0, RZ, 0x1f, R11 ;  /* 0x0000001fff007819 */ /* 0x000fe2000001140b */
[----:B------:R-:W-:-:S04]  /*a830*/  IMAD.WIDE.U32 R8, R11, UR6, R8 ;  /* 0x000000060b087c25 */ /* 0x000fc8000f8e0008 */
[----:B------:R-:W-:Y:S01]  /*a840*/  IMAD R4, R0, UR4, RZ ;  /* 0x0000000400047c24 */ /* 0x000fe2000f8e02ff */
[----:B------:R-:W-:Y:S01]  /*a850*/  IADD3 R5, P1, R8, UR8, RZ ;  /* 0x0000000808057c10 */ /* 0x000fe2000ff3e0ff */
[----:B------:R-:W-:-:S04]  /*a860*/  IMAD.WIDE.U32 R6, R11, UR4, R6 ;  /* 0x000000040b067c25 */ /* 0x000fc8000f8e0006 */
[----:B------:R-:W-:Y:S02]  /*a870*/  IMAD R0, R0, UR6, RZ ;  /* 0x0000000600007c24 */ /* 0x000fe4000f8e02ff */
        /* <DEDUP_REMOVED lines=9> */
[----:B------:R-:W2:Y:S04]  /*a910*/  SHFL.IDX PT, R3, R3, RZ, 0x1e1f ;  /* 0x001e1fff03037589 */ /* 0x000ea800000e0000 */
[----:B------:R-:W3:Y:S04]  /*a920*/  SHFL.IDX PT, R4, R4, RZ, 0x1e1f ;  /* 0x001e1fff04047589 */ /* 0x000ee800000e0000 */
[----:B------:R0:W4:Y:S02]  /*a930*/  SHFL.IDX PT, R14, R5, RZ, 0x1e1f ;  /* 0x001e1fff050e7589 */ /* 0x00012400000e0000 */
.L_x_4745:
[----:B------:R-:W-:Y:S01]  /*a940*/  IMAD R45, R201, R20, RZ ;  /* 0x00000014c92d7224 */ /* 0x000fe200078e02ff */
[----:B------:R-:W-:Y:S01]  /*a950*/  BSSY B1, `(.L_x_4451) ;  /* 0x0000048000017945 */ /* 0x000fe20003800000 */
[----:B------:R-:W-:Y:S02]  /*a960*/  CS2R R8, SRZ ;  /* 0x0000000000087805 */ /* 0x000fe4000001ff00 */
[----:B0-----:R-:W-:Y:S02]  /*a970*/  CS2R R12, SRZ ;  /* 0x00000000000c7805 */ /* 0x001fe4000001ff00 */
        /* <DEDUP_REMOVED lines=12> */
[----:B------:R-:W3:Y:S01]  /*aa40*/  LDL R15, [R1+0x4] ;  /* 0x00000400010f7983 */ /* 0x000ee20000100800 */
[----:B------:R-:W-:Y:S01]  /*aa50*/  ULDC UR4, c[0x0][0x3f4] ;  /* 0x0000fd0000047ab9 */ /* 0x000fe20000000800 */
[----:B------:R-:W-:Y:S02]  /*aa60*/  CS2R R38, SRZ ;  /* 0x0000000000267805 */ /* 0x000fe4000001ff00 */
[----:B------:R-:W-:Y:S02]  /*aa70*/  ISETP.GE.AND P5, PT, R204, UR4, PT ;  /* 0x00000004cc007c0c */ /* 0x000fe4000bfa6270 */
[----:B------:R-:W-:Y:S02]  /*aa80*/  CS2R R36, SRZ ;  /* 0x0000000000247805 */ /* 0x000fe4000001ff00 */
[----:B------:R-:W-:Y:S02]  /*aa90*/  ISETP.GE.AND P2, PT, R216, UR4, PT ;  /* 0x00000004d8007c0c */ /* 0x000fe4000bf46270 */
[----:B------:R-:W-:-:S02]  /*aaa0*/  CS2R R32, SRZ ;  /* 0x0000000000207805 */ /* 0x000fc4000001ff00 */
[----:B------:R-:W-:-:S05]  /*aab0*/  ISETP.GE.AND P3, PT, R215, UR4, PT ;  /* 0x00000004d7007c0c */ /* 0x000fca000bf66270 */
[----:B------:R-:W-:Y:S02]  /*aac0*/  @!P5 SHF.R.S32.HI R5, RZ, 0x1f, R204 ;  /* 0x0000001fff05d819 */ /* 0x000fe400000114cc */
[CC--:B--2---:R-:W-:Y:S02]  /*aad0*/  @!P5 IADD3 R6, P0, R204.reuse, R3.reuse, RZ ;  /* 0x00000003cc06d210 */ /* 0x0c4fe40007f1e0ff */
[----:B----4-:R-:W-:Y:S02]  /*aae0*/  @!P5 IADD3 R8, P1, R204, R14, RZ ;  /* 0x0000000ecc08d210 */ /* 0x010fe40007f3e0ff */
[----:B------:R-:W-:Y:S01]  /*aaf0*/  @!P2 IADD3 R10, P4, R216, R3, RZ ;  /* 0x00000003d80aa210 */ /* 0x000fe20007f9e0ff */
[--C-:B-1----:R-:W-:Y:S02]  /*ab00*/  @!P5 IMAD.X R7, R0, 0x1, R5.reuse, P0 ;  /* 0x000000010007d824 */ /* 0x102fe400000e0605 */
[----:B---3--:R-:W-:Y:S01]  /*ab10*/  @!P5 IMAD.X R9, R4, 0x1, R5, P1 ;  /* 0x000000010409d824 */ /* 0x008fe200008e0605 */
[----:B------:R-:W-:-:S02]  /*ab20*/  ISETP.GE.AND P1, PT, R218, UR4, PT ;  /* 0x00000004da007c0c */ /* 0x000fc4000bf26270 */
[----:B------:R-:W5:Y:S01]  /*ab30*/  @!P5 LD.E.64 R38, desc[UR40][R6.64] ;  /* 0x000000280626d980 */ /* 0x000f62000c101b00 */
[----:B------:R-:W-:-:S03]  /*ab40*/  @!P2 IADD3 R12, P0, R216, R14, RZ ;  /* 0x0000000ed80ca210 */ /* 0x000fc60007f1e0ff */
[----:B------:R0:W5:Y:S01]  /*ab50*/  @!P5 LD.E.64 R36, desc[UR40][R8.64] ;  /* 0x000000280824d980 */ /* 0x000162000c101b00 */
[----:B------:R-:W-:Y:S02]  /*ab60*/  @!P3 IADD3 R40, P5, R215, R14, RZ ;  /* 0x0000000ed728b210 */ /* 0x000fe40007fbe0ff */
[----:B------:R-:W-:Y:S02]  /*ab70*/  CS2R R34, SRZ ;  /* 0x0000000000227805 */ /* 0x000fe4000001ff00 */
[----:B------:R-:W-:Y:S02]  /*ab80*/  CS2R R28, SRZ ;  /* 0x00000000001c7805 */ /* 0x000fe4000001ff00 */
[----:B------:R-:W-:Y:S01]  /*ab90*/  CS2R R30, SRZ ;  /* 0x00000000001e7805 */ /* 0x000fe2000001ff00 */
[----:B------:R-:W-:-:S05]  /*aba0*/  @!P3 IMAD.X R41, R4, 0x1, R237, P5 ;  /* 0x000000010429b824 */ /* 0x000fca00028e06ed */
[----:B------:R1:W5:Y:S01]  /*abb0*/  @!P3 LD.E.64 R30, desc[UR40][R40.64] ;  /* 0x00000028281eb980 */ /* 0x000362000c101b00 */
[----:B------:R-:W-:Y:S02]  /*abc0*/  CS2R R24, SRZ ;  /* 0x0000000000187805 */ /* 0x000fe4000001ff00 */
[----:B------:R-:W-:Y:S02]  /*abd0*/  CS2R R26, SRZ ;  /* 0x00000000001a7805 */ /* 0x000fe4000001ff00 */
[----:B0-----:R-:W-:Y:S01]  /*abe0*/  CS2R R8, SRZ ;  /* 0x0000000000087805 */ /* 0x001fe2000001ff00 */
[--C-:B------:R-:W-:Y:S01]  /*abf0*/  @!P2 IMAD.X R11, R0, 0x1, R15.reuse, P4 ;  /* 0x00000001000ba824 */ /* 0x100fe200020e060f */
[----:B------:R-:W-:Y:S01]  /*ac00*/  @!P3 IADD3 R20, P4, R215, R3, RZ ;  /* 0x00000003d714b210 */ /* 0x000fe20007f9e0ff */
[----:B------:R-:W-:-:S03]  /*ac10*/  @!P2 IMAD.X R13, R4, 0x1, R15, P0 ;  /* 0x00000001040da824 */ /* 0x000fc600000e060f */
[----:B------:R-:W5:Y:S01]  /*ac20*/  @!P2 LD.E.64 R32, desc[UR40][R10.64] ;  /* 0x000000280a20a980 */ /* 0x000f62000c101b00 */
[----:B------:R-:W-:Y:S01]  /*ac30*/  @!P3 IMAD.X R21, R0, 0x1, R237, P4 ;  /* 0x000000010015b824 */ /* 0x000fe200020e06ed */
[----:B------:R-:W-:Y:S02]  /*ac40*/  ISETP.GE.AND P0, PT, R217, UR4, PT ;  /* 0x00000004d9007c0c */ /* 0x000fe4000bf06270 */
[----:B------:R0:W5:Y:S01]  /*ac50*/  @!P2 LD.E.64 R34, desc[UR40][R12.64] ;  /* 0x000000280c22a980 */ /* 0x000162000c101b00 */
[----:B------:R-:W-:Y:S02]  /*ac60*/  ISETP.GE.AND P2, PT, R219, UR4, PT ;  /* 0x00000004db007c0c */ /* 0x000fe4000bf46270 */
[C---:B------:R-:W-:Y:S01]  /*ac70*/  @!P1 IADD3 R42, P4, R218.reuse, R14, RZ ;  /* 0x0000000eda2a9210 */ /* 0x040fe20007f9e0ff */
[----:B------:R2:W5:Y:S01]  /*ac80*/  @!P3 LD.E.64 R28, desc[UR40][R20.64] ;  /* 0x00000028141cb980 */ /* 0x000562000c101b00 */
[----:B------:R-:W-:-:S03]  /*ac90*/  @!P1 IADD3 R6, P3, R218, R3, RZ ;  /* 0x00000003da069210 */ /* 0x000fc60007f7e0ff */
[--C-:B------:R-:W-:Y:S02]  /*aca0*/  @!P1 IMAD.X R43, R4, 0x1, R236.reuse, P4 ;  /* 0x00000001042b9824 */ /* 0x100fe400020e06ec */
[----:B------:R-:W-:Y:S01]  /*acb0*/  @!P1 IMAD.X R7, R0, 0x1, R236, P3 ;  /* 0x0000000100079824 */ /* 0x000fe200018e06ec */
[-C--:B------:R-:W-:Y:S02]  /*acc0*/  @!P0 IADD3 R46, P5, R217, R3.reuse, RZ ;  /* 0x00000003d92e8210 */ /* 0x080fe40007fbe0ff */
[----:B------:R3:W5:Y:S01]  /*acd0*/  @!P1 LD.E.64 R26, desc[UR40][R42.64] ;  /* 0x000000282a1a9980 */ /* 0x000762000c101b00 */
[----:B------:R-:W-:-:S03]  /*ace0*/  @!P2 IADD3 R48, P3, R219, R3, RZ ;  /* 0x00000003db30a210 */ /* 0x000fc60007f7e0ff */
[----:B------:R3:W5:Y:S01]  /*acf0*/  @!P1 LD.E.64 R24, desc[UR40][R6.64] ;  /* 0x0000002806189980 */ /* 0x000762000c101b00 */
[-C--:B-1----:R-:W-:Y:S02]  /*ad00*/  @!P0 IADD3 R40, P1, R217, R14.reuse, RZ ;  /* 0x0000000ed9288210 */ /* 0x082fe40007f3e0ff */
[----:B------:R-:W-:Y:S02]  /*ad10*/  @!P2 IADD3 R14, P4, R219, R14, RZ ;  /* 0x0000000edb0ea210 */ /* 0x000fe40007f9e0ff */
[----:B0-----:R-:W-:Y:S02]  /*ad20*/  CS2R R12, SRZ ;  /* 0x00000000000c7805 */ /* 0x001fe4000001ff00 */
[----:B--2---:R-:W-:Y:S02]  /*ad30*/  CS2R R20, SRZ ;  /* 0x0000000000147805 */ /* 0x004fe4000001ff00 */
[----:B------:R-:W-:Y:S01]  /*ad40*/  CS2R R10, SRZ ;  /* 0x00000000000a7805 */ /* 0x000fe2000001ff00 */
[----:B------:R-:W-:-:S02]  /*ad50*/  @!P0 IMAD.X R47, R0, 0x1, R235, P5 ;  /* 0x00000001002f8824 */ /* 0x000fc400028e06eb */
[----:B------:R-:W-:Y:S02]  /*ad60*/  @!P0 IMAD.X R41, R4, 0x1, R235, P1 ;  /* 0x0000000104298824 */ /* 0x000fe400008e06eb */
[--C-:B------:R-:W-:Y:S01]  /*ad70*/  @!P2 IMAD.X R49, R0, 0x1, R234.reuse, P3 ;  /* 0x000000010031a824 */ /* 0x100fe200018e06ea */
[----:B------:R3:W5:Y:S01]  /*ad80*/  @!P0 LD.E.64 R12, desc[UR40][R46.64] ;  /* 0x000000282e0c8980 */ /* 0x000762000c101b00 */
[----:B------:R-:W-:-:S03]  /*ad90*/  @!P2 IMAD.X R15, R4, 0x1, R234, P4 ;  /* 0x00000001040fa824 */ /* 0x000fc600020e06ea */
[----:B------:R3:W5:Y:S04]  /*ada0*/  @!P0 LD.E.64 R20, desc[UR40][R40.64] ;  /* 0x0000002828148980 */ /* 0x000768000c101b00 */
[----:B------:R3:W5:Y:S04]  /*adb0*/  @!P2 LD.E.64 R8, desc[UR40][R48.64] ;  /* 0x000000283008a980 */ /* 0x000768000c101b00 */
[----:B------:R3:W5:Y:S02]  /*adc0*/  @!P2 LD.E.64 R10, desc[UR40][R14.64] ;  /* 0x000000280e0aa980 */ /* 0x000764000c101b00 */
.L_x_4452:
[----:B------:R-:W-:Y:S05]  /*add0*/  BSYNC B1 ;  /* 0x0000000000017941 */ /* 0x000fea0003800000 */
.L_x_4451:
[----:B------:R-:W-:Y:S01]  /*ade0*/  ULEA.HI UR4, UR38, UR38, URZ, 0x1 ;  /* 0x0000002626047291 */ /* 0x000fe2000f8f083f */
[----:B--2---:R-:W-:Y:S01]  /*adf0*/  VIADDMNMX R3, R45, -R207, 0x80, PT ;  /* 0x000000802d037446 */ /* 0x004fe200038009cf */
        /* <DEDUP_REMOVED lines=8> */
.L_x_4746:
[----:B------:R-:W-:Y:S05]  /*ae80*/  BSYNC B1 ;  /* 0x0000000000017941 */ /* 0x000fea0003800000 */
.L_x_4453:
[----:B------:R-:W-:Y:S05]  /*ae90*/  @P1 BRA `(.L_x_4455) ;  /* 0x0000006400301947 */ /* 0x000fea0003800000 */
[----:B-1----:R-:W1:Y:S01]  /*aea0*/  LDC R0, c[0x0][0x3f4] ;  /* 0x0000fd00ff007b82 */ /* 0x002e620000000800 */
[----:B------:R-:W-:Y:S01]  /*aeb0*/  IMAD.IADD R3, R16, 0x1, R222 ;  /* 0x0000000110037824 */ /* 0x000fe200078e02de */
[----:B------:R-:W-:Y:S01]  /*aec0*/  BSSY B1, `(.L_x_4456) ;  /* 0x0000080000017945 */ /* 0x000fe20003800000 */
[----:B------:R-:W-:Y:S02]  /*aed0*/  LOP3.LUT P5, RZ, R223, 0x2, RZ, 0xc0, !PT ;  /* 0x00000002dfff7812 */ /* 0x000fe400078ac0ff */
[-C--:B-1----:R-:W-:Y:S02]  /*aee0*/  ISETP.GE.AND P6, PT, R204, R0.reuse, PT ;  /* 0x00000000cc00720c */ /* 0x082fe40003fc6270 */
[-C--:B------:R-:W-:Y:S02]  /*aef0*/  ISETP.GE.AND P0, PT, R216, R0.reuse, PT ;  /* 0x00000000d800720c */ /* 0x080fe40003f06270 */
[-C--:B------:R-:W-:Y:S02]  /*af00*/  ISETP.GE.AND P1, PT, R215, R0.reuse, PT ;  /* 0x00000000d700720c */ /* 0x080fe40003f26270 */
[----:B------:R-:W-:-:S02]  /*af10*/  ISETP.GE.AND P2, PT, R218, R0, PT ;  /* 0x00000000da00720c */ /* 0x000fc40003f46270 */
[-C--:B------:R-:W-:Y:S02]  /*af20*/  ISETP.GE.AND P3, PT, R217, R0.reuse, PT ;  /* 0x00000000d900720c */ /* 0x080fe40003f66270 */
[----:B------:R-:W-:Y:S01]  /*af30*/  ISETP.GE.AND P4, PT, R219, R0, PT ;  /* 0x00000000db00720c */ /* 0x000fe20003f86270 */
[----:B------:R-:W-:Y:S02]  /*af40*/  VIADD R0, R3, 0x20 ;  /* 0x0000002003007836 */ /* 0x000fe40000000000 */
[----:B------:R-:W-:Y:S10]  /*af50*/  @P6 BRA `(.L_x_4457) ;  /* 0x0000000400d86947 */ /* 0x000ff40003800000 */
[----:B0--3--:R-:W0:Y:S01]  /*af60*/  LDS.128 R4, [R3+0x18400] ;  /* 0x0184000003047984 */ /* 0x009e220000000c00 */
        /* <DEDUP_REMOVED lines=15> */
[----:B----4-:R-:W-:-:S02]  /*b060*/  LOP3.LUT R14, R38, 0xff, RZ, 0xc0, !PT ;  /* 0x000000ff260e7812 */ /* 0x010fc400078ec0ff */
        /* <DEDUP_REMOVED lines=101> */
.L_x_4457:
[----:B------:R-:W-:Y:S05]  /*b6c0*/  BSYNC B1 ;  /* 0x0000000000017941 */ /* 0x000fea0003800000 */
.L_x_4456:
[----:B------:R-:W-:Y:S01]  /*b6d0*/  BSSY B1, `(.L_x_4458) ;  /* 0x000007d000017945 */ /* 0x000fe20003800000 */
[----:B------:R-:W-:-:S03]  /*b6e0*/  @P5 VIADD R0, R3, 0xffffffe0 ;  /* 0xffffffe003005836 */ /* 0x000fc60000000000 */
[----:B------:R-:W-:Y:S05]  /*b6f0*/  @P0 BRA `(.L_x_4459) ;  /* 0x0000000400e80947 */ /* 0x000fea0003800000 */
[----:B01-3--:R-:W0:Y:S01]  /*b700*/  LDS.128 R4, [R0+0x18400] ;  /* 0x0184000000047984 */ /* 0x00be220000000c00 */
[----:B-----5:R-:W-:Y:S02]  /*b710*/  SHF.R.U32.HI R36, RZ, 0x8, R33 ;  /* 0x00000008ff247819 */ /* 0x020fe40000011621 */
[----:B------:R-:W-:Y:S02]  /*b720*/  SHF.R.U32.HI R40, RZ, 0x8, R35 ;  /* 0x00000008ff287819 */ /* 0x000fe40000011623 */
[----:B------:R-:W-:Y:S02]  /*b730*/  LOP3.LUT R37, R33, 0xff, RZ, 0xc0, !PT ;  /* 0x000000ff21257812 */ /* 0x000fe400078ec0ff */
[----:B------:R-:W-:Y:S02]  /*b740*/  LOP3.LUT R41, R35, 0xff, RZ, 0xc0, !PT ;  /* 0x000000ff23297812 */ /* 0x000fe400078ec0ff */
[----:B------:R-:W-:Y:S02]  /*b750*/  LOP3.LUT R36, R36, 0xff, RZ, 0xc0, !PT ;  /* 0x000000ff24247812 */ /* 0x000fe400078ec0ff */
[----:B------:R-:W-:-:S02]  /*b760*/  LOP3.LUT R40, R40, 0xff, RZ, 0xc0, !PT ;  /* 0x000000ff28287812 */ /* 0x000fc400078ec0ff */
[----:B----4-:R-:W-:Y:S02]  /*b770*/  SHF.R.U32.HI R14, RZ, 0x8, R32 ;  /* 0x00000008ff0e7819 */ /* 0x010fe40000011620 */
        /* <DEDUP_REMOVED lines=114> */
.L_x_4459:
[----:B------:R-:W-:Y:S05]  /*bea0*/  BSYNC B1 ;  /* 0x0000000000017941 */ /* 0x000fea0003800000 */
.L_x_4458:
[----:B------:R-:W-:Y:S04]  /*beb0*/  BSSY B1, `(.L_x_4460) ;  /* 0x0000078000017945 */ /* 0x000fe80003800000 */
[----:B------:R-:W-:Y:S05]  /*bec0*/  @P1 BRA `(.L_x_4461) ;  /* 0x0000000400d81947 */ /* 0x000fea0003800000 */
[----:B0123--:R-:W0:Y:S01]  /*bed0*/  LDS.128 R4, [R3+0x1a400] ;  /* 0x01a4000003047984 */ /* 0x00fe220000000c00 */
        /* <DEDUP_REMOVED lines=33> */
[----:B------:R-:W-:Y:S01]  /*c0f0*/  HADD2.F32 R34, -RZ, R31.H1_H1 ;  /* 0x3000001fff227230 */ /* 0x000fe20000004100 */
[----:B------:R-:W-:Y:S01]  /*c100*/  F2FP.F16.E4M3.UNPACK_B R28, R6 ;  /* 0x00000006ff1c723e */ /* 0x000fe200020006ff */
[----:B------:R-:W-:-:S02]  /*c110*/  HADD2.F32 R36, -RZ, R36.H0_H0 ;  /* 0x20000024ff247230 */ /* 0x000fc40000004100 */
        /* <DEDUP_REMOVED lines=81> */
.L_x_4461:
[----:B------:R-:W-:Y:S05]  /*c630*/  BSYNC B1 ;  /* 0x0000000000017941 */ /* 0x000fea0003800000 */
.L_x_4460:
[----:B------:R-:W-:Y:S04]  /*c640*/  BSSY B1, `(.L_x_4462) ;  /* 0x000007c000017945 */ /* 0x000fe80003800000 */
[----:B------:R-:W-:Y:S05]  /*c650*/  @P2 BRA `(.L_x_4463) ;  /* 0x0000000400e82947 */ /* 0x000fea0003800000 */
[----:B0123--:R-:W0:Y:S01]  /*c660*/  LDS.128 R4, [R0+0x1a400] ;  /* 0x01a4000000047984 */ /* 0x00fe220000000c00 */
        /* <DEDUP_REMOVED lines=121> */
.L_x_4463:
[----:B------:R-:W-:Y:S05]  /*ce00*/  BSYNC B1 ;  /* 0x0000000000017941 */ /* 0x000fea0003800000 */
.L_x_4462:
        /* <DEDUP_REMOVED lines=120> */
.L_x_4465:
[----:B------:R-:W-:Y:S05]  /*d590*/  BSYNC B1 ;  /* 0x0000000000017941 */ /* 0x000fea0003800000 */
.L_x_4464:
[----:B------:R-:W-:Y:S05]  /*d5a0*/  @P4 BRA `(.L_x_4455) ;  /* 0x0000003c006c4947 */ /* 0x000fea0003800000 */
[----:B0123--:R-:W0:Y:S01]  /*d5b0*/  LDS.128 R4, [R0+0x1c400] ;  /* 0x01c4000000047984 */ /* 0x00fe220000000c00 */
[----:B-----5:R-:W-:Y:S02]  /*d5c0*/  SHF.R.U32.HI R13, RZ, 0x8, R9 ;  /* 0x00000008ff0d7819 */ /* 0x020fe40000011609 */
[----:B------:R-:W-:Y:S02]  /*d5d0*/  SHF.R.U32.HI R24, RZ, 0x8, R11 ;  /* 0x00000008ff187819 */ /* 0x000fe4000001160b */
[----:B------:R-:W-:Y:S02]  /*d5e0*/  SHF.R.U32.HI R15, RZ, 0x8, R10 ;  /* 0x00000008ff0f7819 */ /* 0x000fe4000001160a */
[----:B----4-:R-:W-:Y:S02]  /*d5f0*/  LOP3.LUT R14, R9, 0xff, RZ, 0xc0, !PT ;  /* 0x000000ff090e7812 */ /* 0x010fe400078ec0ff */
        /* <DEDUP_REMOVED lines=118> */
.L_x_4449:
        /* <DEDUP_REMOVED lines=31> */
[----:B0-----:R-:W4:Y:S02]  /*df50*/  SHFL.IDX PT, R21, R21, RZ, 0x1e1f ;  /* 0x001e1fff15157589 */ /* 0x001f2400000e0000 */
.L_x_4752:
[----:B------:R-:W-:Y:S01]  /*df60*/  IMAD R45, R201, R28, RZ ;  /* 0x0000001cc92d7224 */ /* 0x000fe200078e02ff */
        /* <DEDUP_REMOVED lines=15> */
[C---:B------:R-:W-:Y:S01]  /*e060*/  VIADD R4, R22.reuse, 0x20 ;  /* 0x0000002016047836 */ /* 0x040fe20000000000 */
[----:B------:R-:W-:Y:S01]  /*e070*/  ULDC UR4, c[0x0][0x3f4] ;  /* 0x0000fd0000047ab9 */ /* 0x000fe20000000800 */
[C---:B------:R-:W-:Y:S01]  /*e080*/  VIADD R5, R22.reuse, 0x40 ;  /* 0x0000004016057836 */ /* 0x040fe20000000000 */
[----:B------:R-:W-:Y:S02]  /*e090*/  ISETP.GE.AND P2, PT, R22, UR4, PT ;  /* 0x0000000416007c0c */ /* 0x000fe4000bf46270 */
[----:B------:R-:W-:Y:S02]  /*e0a0*/  CS2R R24, SRZ ;  /* 0x0000000000187805 */ /* 0x000fe4000001ff00 */
[----:B------:R-:W-:Y:S02]  /*e0b0*/  ISETP.GE.AND P1, PT, R4, UR4, PT ;  /* 0x0000000404007c0c */ /* 0x000fe4000bf26270 */
[----:B------:R-:W-:Y:S02]  /*e0c0*/  CS2R R26, SRZ ;  /* 0x00000000001a7805 */ /* 0x000fe4000001ff00 */
[----:B------:R-:W-:-:S02]  /*e0d0*/  ISETP.GE.AND P0, PT, R5, UR4, PT ;  /* 0x0000000405007c0c */ /* 0x000fc4000bf06270 */
[----:B------:R-:W-:Y:S02]  /*e0e0*/  CS2R R6, SRZ ;  /* 0x0000000000067805 */ /* 0x000fe4000001ff00 */
[----:B------:R-:W-:Y:S02]  /*e0f0*/  CS2R R28, SRZ ;  /* 0x00000000001c7805 */ /* 0x000fe4000001ff00 */
[----:B------:R-:W-:Y:S02]  /*e100*/  CS2R R30, SRZ ;  /* 0x00000000001e7805 */ /* 0x000fe4000001ff00 */
[----:B------:R-:W-:Y:S02]  /*e110*/  @!P2 SHF.R.S32.HI R5, RZ, 0x1f, R22 ;  /* 0x0000001fff05a819 */ /* 0x000fe40000011416 */
[----:B--2---:R-:W-:Y:S01]  /*e120*/  @!P2 IADD3 R36, P3, R22, R3, RZ ;  /* 0x000000031624a210 */ /* 0x004fe20007f7e0ff */
[----:B------:R-:W-:Y:S01]  /*e130*/  @!P1 IMAD.SHL.U32 R42, R230, 0x10, RZ ;  /* 0x00000010e62a9824 */ /* 0x000fe200078e00ff */
[----:B----4-:R-:W-:Y:S01]  /*e140*/  @!P2 IADD3 R38, P4, R22, R21, RZ ;  /* 0x000000151626a210 */ /* 0x010fe20007f9e0ff */
[----:B------:R-:W-:-:S02]  /*e150*/  @!P0 IMAD.SHL.U32 R48, R232, 0x10, RZ ;  /* 0x00000010e8308824 */ /* 0x000fc400078e00ff */
[--C-:B-1----:R-:W-:Y:S01]  /*e160*/  @!P2 IMAD.X R37, R0, 0x1, R5.reuse, P3 ;  /* 0x000000010025a824 */ /* 0x102fe200018e0605 */
[-C--:B------:R-:W-:Y:S01]  /*e170*/  @!P1 IADD3 R40, P5, R3, R42.reuse, RZ ;  /* 0x0000002a03289210 */ /* 0x080fe20007fbe0ff */
[----:B---3--:R-:W-:Y:S01]  /*e180*/  @!P2 IMAD.X R39, R20, 0x1, R5, P4 ;  /* 0x000000011427a824 */ /* 0x008fe200020e0605 */
[----:B------:R-:W-:Y:S02]  /*e190*/  @!P1 SHF.R.S32.HI R5, RZ, 0x1f, R42 ;  /* 0x0000001fff059819 */ /* 0x000fe4000001142a */
[----:B------:R-:W-:Y:S02]  /*e1a0*/  @!P1 IADD3 R42, P4, R21, R42, RZ ;  /* 0x0000002a152a9210 */ /* 0x000fe40007f9e0ff */
[----:B------:R-:W-:Y:S02]  /*e1b0*/  CS2R R8, SRZ ;  /* 0x0000000000087805 */ /* 0x000fe4000001ff00 */
[-C--:B------:R-:W-:Y:S01]  /*e1c0*/  @!P0 IADD3 R46, P3, R3, R48.reuse, RZ ;  /* 0x00000030032e8210 */ /* 0x080fe20007f7e0ff */
[--C-:B------:R-:W-:Y:S01]  /*e1d0*/  @!P1 IMAD.X R41, R0, 0x1, R5.reuse, P5 ;  /* 0x0000000100299824 */ /* 0x100fe200028e0605 */
[----:B------:R-:W-:Y:S01]  /*e1e0*/  @!P0 SHF.R.S32.HI R3, RZ, 0x1f, R48 ;  /* 0x0000001fff038819 */ /* 0x000fe20000011430 */
[----:B------:R-:W-:Y:S01]  /*e1f0*/  @!P1 IMAD.X R43, R20, 0x1, R5, P4 ;  /* 0x00000001142b9824 */ /* 0x000fe200020e0605 */
[----:B------:R-:W-:-:S02]  /*e200*/  @!P0 IADD3 R48, P5, R21, R48, RZ ;  /* 0x0000003015308210 */ /* 0x000fc40007fbe0ff */
[----:B------:R-:W-:Y:S02]  /*e210*/  CS2R R4, SRZ ;  /* 0x0000000000047805 */ /* 0x000fe4000001ff00 */
[----:B------:R-:W-:Y:S02]  /*e220*/  CS2R R10, SRZ ;  /* 0x00000000000a7805 */ /* 0x000fe4000001ff00 */
[----:B------:R-:W-:Y:S02]  /*e230*/  CS2R R32, SRZ ;  /* 0x0000000000207805 */ /* 0x000fe4000001ff00 */
[----:B------:R-:W-:Y:S02]  /*e240*/  CS2R R34, SRZ ;  /* 0x0000000000227805 */ /* 0x000fe4000001ff00 */
[----:B------:R-:W-:Y:S02]  /*e250*/  CS2R R12, SRZ ;  /* 0x00000000000c7805 */ /* 0x000fe4000001ff00 */
[----:B------:R-:W-:Y:S01]  /*e260*/  CS2R R14, SRZ ;  /* 0x00000000000e7805 */ /* 0x000fe2000001ff00 */
[--C-:B------:R-:W-:Y:S01]  /*e270*/  @!P0 IMAD.X R47, R0, 0x1, R3.reuse, P3 ;  /* 0x00000001002f8824 */ /* 0x100fe200018e0603 */
[----:B------:R0:W5:Y:S01]  /*e280*/  @!P2 LD.E.128 R24, desc[UR40][R36.64] ;  /* 0x000000282418a980 */ /* 0x000162000c101d00 */
[----:B------:R-:W-:-:S03]  /*e290*/  @!P0 IMAD.X R49, R20, 0x1, R3, P5 ;  /* 0x0000000114318824 */ /* 0x000fc600028e0603 */
[----:B------:R0:W5:Y:S04]  /*e2a0*/  @!P2 LD.E.128 R4, desc[UR40][R38.64] ;  /* 0x000000282604a980 */ /* 0x000168000c101d00 */
[----:B------:R0:W5:Y:S04]  /*e2b0*/  @!P1 LD.E.128 R28, desc[UR40][R40.64] ;  /* 0x00000028281c9980 */ /* 0x000168000c101d00 */
[----:B------:R0:W5:Y:S04]  /*e2c0*/  @!P1 LD.E.128 R8, desc[UR40][R42.64] ;  /* 0x000000282a089980 */ /* 0x000168000c101d00 */
[----:B------:R0:W5:Y:S04]  /*e2d0*/  @!P0 LD.E.128 R32, desc[UR40][R46.64] ;  /* 0x000000282e208980 */ /* 0x000168000c101d00 */
[----:B------:R0:W5:Y:S02]  /*e2e0*/  @!P0 LD.E.128 R12, desc[UR40][R48.64] ;  /* 0x00000028300c8980 */ /* 0x000164000c101d00 */
.L_x_4468:
[----:B------:R-:W-:Y:S05]  /*e2f0*/  BSYNC B1 ;  /* 0x0000000000017941 */ /* 0x000fea0003800000 */
.L_x_4467:
[----:B------:R-:W-:Y:S01]  /*e300*/  ULEA.HI UR4, UR38, UR38, URZ, 0x1 ;  /* 0x0000002626047291 */ /* 0x000fe2000f8f083f */
[----:B--2---:R-:W-:Y:S01]  /*e310*/  VIADDMNMX R3, R45, -R207, 0x80, PT ;  /* 0x000000802d037446 */ /* 0x004fe200038009cf */
[----:B------:R-:W-:Y:S02]  /*e320*/  BSSY B1, `(.L_x_4469) ;  /* 0x0000008000017945 */ /* 0x000fe40003800000 */
[----:B------:R-:W-:Y:S01]  /*e330*/  ULOP3.LUT UR4, UR4, 0xfffffffe, URZ, 0xc0, !UPT ;  /* 0xfffffffe04047892 */ /* 0x000fe2000f8ec03f */
[----:B------:R-:W-:-:S03]  /*e340*/  ISETP.GE.AND P1, PT, R200, R3, PT ;  /* 0x00000003c800720c */ /* 0x000fc60003f26270 */
[----:B------:R-:W-:-:S06]  /*e350*/  UIADD3 UR4, UR38, -UR4, URZ ;  /* 0x8000000426047290 */ /* 0x000fcc000fffe03f */
[----:B----4-:R-:W-:-:S05]  /*e360*/  IMAD.U32 R21, RZ, RZ, UR4 ;  /* 0x00000004ff157e24 */ /* 0x010fca000f8e00ff */
[----:B------:R-:W-:-:S04]  /*e370*/  SHF.L.U32 R21, R21, 0x1f, RZ ;  /* 0x0000001f15157819 */ /* 0x000fc800000006ff */
[----:B------:R-:W2:Y:S02]  /*e380*/  SYNCS.PHASECHK.TRANS64.TRYWAIT P0, [R16+URZ+0x2a800], R21 ;  /* 0x02a80015100075a7 */ /* 0x000ea4000800017f */
[----:B--2---:R-:W-:Y:S05]  /*e390*/  @!P0 BRA `(.L_x_4470) ;  /* 0x000001d000508947 */ /* 0x004fea0003800000 */
.L_x_4753:
[----:B------:R-:W-:Y:S05]  /*e3a0*/  BSYNC B1 ;  /* 0x0000000000017941 */ /* 0x000fea0003800000 */
.L_x_4469:
[----:B------:R-:W-:Y:S05]  /*e3b0*/  @P1 BRA `(.L_x_4455) ;  /* 0x0000002c00e81947 */ /* 0x000fea0003800000 */
[----:B------:R-:W4:Y:S01]  /*e3c0*/  LDC R3, c[0x0][0x3f4] ;  /* 0x0000fd00ff037b82 */ /* 0x000f220000000800 */
[C---:B-1----:R-:W-:Y:S01]  /*e3d0*/  VIADD R0, R22.reuse, 0x20 ;  /* 0x0000002016007836 */ /* 0x042fe20000000000 */
[----:B------:R-:W-:Y:S01]  /*e3e0*/  BSSY B1, `(.L_x_4471) ;  /* 0x00000fd000017945 */ /* 0x000fe20003800000 */
[C---:B---3--:R-:W-:Y:S01]  /*e3f0*/  VIADD R20, R22.reuse, 0x40 ;  /* 0x0000004016147836 */ /* 0x048fe20000000000 */
[-C--:B----4-:R-:W-:Y:S02]  /*e400*/  ISETP.GE.AND P0, PT, R22, R3.reuse, PT ;  /* 0x000000031600720c */ /* 0x090fe40003f06270 */
[-C--:B------:R-:W-:Y:S02]  /*e410*/  ISETP.GE.AND P1, PT, R0, R3.reuse, PT ;  /* 0x000000030000720c */ /* 0x080fe40003f26270 */
[----:B------:R-:W-:-:S09]  /*e420*/  ISETP.GE.AND P2, PT, R20, R3, PT ;  /* 0x000000031400720c */ /* 0x000fd20003f46270 */
[----:B------:R-:W-:Y:S05]  /*e430*/  @P0 BRA `(.L_x_4472) ;  /* 0x0000000c00dc0947 */ /* 0x000fea0003800000 */
[----:B------:R-:W3:Y:S01]  /*e440*/  LDL R68, [R1+0x10] ;  /* 0x0000100001447983 */ /* 0x000ee20000100800 */
[----:B-----5:R-:W-:Y:S02]  /*e450*/  SHF.R.U32.HI R0, RZ, 0x8, R24 ;  /* 0x00000008ff007819 */ /* 0x020fe40000011618 */
[----:B------:R-:W-:Y:S02]  /*e460*/  LOP3.LUT R20, R24, 0xff, RZ, 0xc0, !PT ;  /* 0x000000ff18147812 */ /* 0x000fe400078ec0ff */
[----:B--2---:R-:W-:Y:S02]  /*e470*/  LOP3.LUT R21, R0, 0xff, RZ, 0xc0, !PT ;  /* 0x000000ff00157812 */ /* 0x004fe400078ec0ff */
[----:B------:R-:W-:Y:S02]  /*e480*/  LEA.HI R0, R3, R231, RZ, 0x1c ;  /* 0x000000e703007211 */ /* 0x000fe400078fe0ff */
[----:B------:R-:W-:Y:S02]  /*e490*/  PRMT R45, R21, 0x7604, R20 ;  /* 0x00007604152d7816 */ /* 0x000fe40000000014 */
[----:B------:R-:W-:-:S02]  /*e4a0*/  SHF.R.S32.HI R21, RZ, 0x1f, R0 ;  /* 0x0000001fff157819 */ /* 0x000fc40000011400 */
[----:B0-----:R-:W-:Y:S02]  /*e4b0*/  SHF.R.U32.HI R37, RZ, 0x8, R25 ;  /* 0x00000008ff257819 */ /* 0x001fe40000011619 */
[----:B------:R-:W-:Y:S01]  /*e4c0*/  LEA.HI R20, R21, R0, RZ, 0x2 ;  /* 0x0000000015147211 */ /* 0x000fe200078f10ff */
[----:B------:R-:W-:Y:S01]  /*e4d0*/  IMAD.SHL.U32 R21, R0, 0x10, RZ ;  /* 0x0000001000157824 */ /* 0x000fe200078e00ff */
[----:B------:R-:W-:Y:S02]  /*e4e0*/  SHF.R.U32.HI R39, RZ, 0x8, R26 ;  /* 0x00000008ff277819 */ /* 0x000fe4000001161a */
[----:B------:R-:W-:Y:S01]  /*e4f0*/  LOP3.LUT R36, R25, 0xff, RZ, 0xc0, !PT ;  /* 0x000000ff19247812 */ /* 0x000fe200078ec0ff */
[----:B------:R-:W-:Y:S01]  /*e500*/  IMAD.SHL.U32 R20, R20, 0x800, RZ ;  /* 0x0000080014147824 */ /* 0x000fe200078e00ff */
[----:B------:R-:W-:Y:S02]  /*e510*/  LOP3.LUT R0, R212, 0x30, R21, 0xf8, !PT ;  /* 0x00000030d4007812 */ /* 0x000fe400078ef815 */
[----:B------:R-:W-:-:S02]  /*e520*/  LOP3.LUT R38, R26, 0xff, RZ, 0xc0, !PT ;  /* 0x000000ff1a267812 */ /* 0x000fc400078ec0ff */
[----:B------:R-:W-:Y:S02]  /*e530*/  LOP3.LUT R0, R0, R213, RZ, 0x3c, !PT ;  /* 0x000000d500007212 */ /* 0x000fe400078e3cff */
        /* <DEDUP_REMOVED lines=25> */
[----:B------:R-:W-:Y:S01]  /*e6d0*/  PRMT R57, R50, 0x7604, R49 ;  /* 0x0000760432397816 */ /* 0x000fe20000000031 */
[----:B------:R-:W-:Y:S01]  /*e6e0*/  IMAD.U32 R55, R55, 0x10000, RZ ;  /* 0x0001000037377824 */ /* 0x000fe200078e00ff */
[----:B------:R-:W-:Y:S01]  /*e6f0*/  SHF.R.U32.HI R49, RZ, 0x10, R27 ;  /* 0x00000010ff317819 */ /* 0x000fe2000001161b */
[----:B------:R-:W-:Y:S01]  /*e700*/  IMAD.U32 R21, R21, 0x10000, RZ ;  /* 0x0001000015157824 */ /* 0x000fe200078e00ff */
[----:B------:R-:W-:Y:S02]  /*e710*/  SHF.R.U32.HI R52, RZ, 0x8, R7 ;  /* 0x00000008ff347819 */ /* 0x000fe40000011607 */
[----:B------:R-:W-:Y:S01]  /*e720*/  LOP3.LUT R51, R7, 0xff, RZ, 0xc0, !PT ;  /* 0x000000ff07337812 */ /* 0x000fe200078ec0ff */
[----:B------:R-:W-:Y:S01]  /*e730*/  IMAD.U32 R49, R49, 0x10000, RZ ;  /* 0x0001000031317824 */ /* 0x000fe200078e00ff */
[----:B------:R-:W-:Y:S02]  /*e740*/  LOP3.LUT R52, R52, 0xff, RZ, 0xc0, !PT ;  /* 0x000000ff34347812 */ /* 0x000fe400078ec0ff */
[----:B------:R-:W-:-:S02]  /*e750*/  LOP3.LUT R55, R48, 0xff0000, R55, 0xf8, !PT ;  /* 0x00ff000030377812 */ /* 0x000fc400078ef837 */
[----:B------:R-:W-:Y:S02]  /*e760*/  LOP3.LUT R21, R46, 0xff0000, R21, 0xf8, !PT ;  /* 0x00ff00002e157812 */ /* 0x000fe400078ef815 */
[----:B------:R-:W-:Y:S02]  /*e770*/  PRMT R52, R52, 0x7604, R51 ;  /* 0x0000760434347816 */ /* 0x000fe40000000033 */
[----:B------:R-:W-:Y:S02]  /*e780*/  SHF.R.U32.HI R59, RZ, 0x10, R7 ;  /* 0x00000010ff3b7819 */ /* 0x000fe40000011607 */
        /* <DEDUP_REMOVED lines=9> */
[----:B------:R-:W-:-:S02]  /*e820*/  F2FP.F16.E4M3.UNPACK_B R56, R55 ;  /* 0x00000037ff38723e */ /* 0x000fc400020006ff */
[-C--:B0-----:R-:W-:Y:S02]  /*e830*/  F2FP.F16.E4M3.UNPACK_B R27, R41.reuse ;  /* 0x00000029ff1b723e */ /* 0x081fe400020006ff */
[----:B------:R-:W-:Y:S01]  /*e840*/  F2FP.F16.E4M3.UNPACK_B R26, R50 ;  /* 0x00000032ff1a723e */ /* 0x000fe200020006ff */
[----:B------:R-:W-:Y:S01]  /*e850*/  HADD2.F32 R58, -RZ, R56.H0_H0 ;  /* 0x20000038ff3a7230 */ /* 0x000fe20000004100 */
[----:B------:R-:W-:Y:S01]  /*e860*/  LOP3.LUT R49, R45, 0xff000000, R24, 0xf8, !PT ;  /* 0xff0000002d317812 */ /* 0x000fe200078ef818 */
[----:B------:R-:W-:Y:S01]  /*e870*/  HADD2.F32 R5, -RZ, R27.H0_H0 ;  /* 0x2000001bff057230 */ /* 0x000fe20000004100 */
[----:B------:R-:W-:Y:S01]  /*e880*/  LOP3.LUT R59, R52, 0xff0000, R59, 0xf8, !PT ;  /* 0x00ff0000343b7812 */ /* 0x000fe200078ef83b */
[----:B------:R-:W-:Y:S01]  /*e890*/  HADD2.F32 R52, -RZ, R26.H0_H0 ;  /* 0x2000001aff347230 */ /* 0x000fe20000004100 */
[----:B------:R-:W-:Y:S02]  /*e8a0*/  F2FP.F16.E4M3.UNPACK_B R46, R41.H1 ;  /* 0x00000029ff2e723e */ /* 0x000fe400030006ff */
[C---:B------:R-:W-:Y:S01]  /*e8b0*/  FMUL.FTZ R60, R5.reuse, R58 ;  /* 0x0000003a053c7220 */ /* 0x040fe20000410000 */
[----:B------:R-:W-:Y:S01]  /*e8c0*/  F2FP.F16.E4M3.UNPACK_B R50, R50.H1 ;  /* 0x00000032ff32723e */ /* 0x000fe200030006ff */
[----:B------:R-:W-:Y:S01]  /*e8d0*/  FMUL.FTZ R51, R5, R52 ;  /* 0x0000003405337220 */ /* 0x000fe20000410000 */
[----:B------:R-:W-:-:S02]  /*e8e0*/  LOP3.LUT R57, R57, 0xff0000, R6, 0xf8, !PT ;  /* 0x00ff000039397812 */ /* 0x000fc400078ef806 */
[----:B------:R-:W-:Y:S02]  /*e8f0*/  LOP3.LUT R59, R59, 0xff000000, R7, 0xf8, !PT ;  /* 0xff0000003b3b7812 */ /* 0x000fe400078ef807 */
[-C--:B------:R-:W-:Y:S02]  /*e900*/  F2FP.F16.E4M3.UNPACK_B R47, R43.reuse ;  /* 0x0000002bff2f723e */ /* 0x080fe400020006ff */
[----:B------:R-:W-:Y:S02]  /*e910*/  F2FP.F16.E4M3.UNPACK_B R48, R43.H1 ;  /* 0x0000002bff30723e */ /* 0x000fe400030006ff */
[-C--:B------:R-:W-:Y:S02]  /*e920*/  F2FP.F16.E4M3.UNPACK_B R7, R42.reuse ;  /* 0x0000002aff07723e */ /* 0x080fe400020006ff */
[----:B------:R-:W-:Y:S01]  /*e930*/  F2FP.F16.E4M3.UNPACK_B R43, R42.H1 ;  /* 0x0000002aff2b723e */ /* 0x000fe200030006ff */
[--C-:B------:R-:W-:Y:S01]  /*e940*/  HADD2.F32 R42, -RZ, R46.reuse.H0_H0 ;  /* 0x2000002eff2a7230 */ /* 0x100fe20000004100 */
[----:B------:R-:W-:Y:S01]  /*e950*/  F2FP.F16.E4M3.UNPACK_B R55, R55.H1 ;  /* 0x00000037ff37723e */ /* 0x000fe200030006ff */
[----:B------:R-:W-:Y:S01]  /*e960*/  HADD2.F32 R46, -RZ, R46.H1_H1 ;  /* 0x3000002eff2e7230 */ /* 0x000fe20000004100 */
[----:B------:R-:W-:Y:S01]  /*e970*/  LOP3.LUT R6, R57, 0xff000000, R6, 0xf8, !PT ;  /* 0xff00000039067812 */ /* 0x000fe200078ef806 */
[----:B------:R-:W-:Y:S01]  /*e980*/  HADD2.F32 R57, -RZ, R56.H1_H1 ;  /* 0x30000038ff397230 */ /* 0x000fe20000004100 */
[----:B------:R-:W-:Y:S01]  /*e990*/  LOP3.LUT R54, R21, 0xff000000, R4, 0xf8, !PT ;  /* 0xff00000015367812 */ /* 0x000fe200078ef804 */
[--C-:B------:R-:W-:Y:S01]  /*e9a0*/  HADD2.F32 R56, -RZ, R55.reuse.H0_H0 ;  /* 0x20000037ff387230 */ /* 0x100fe20000004100 */
[-C--:B------:R-:W-:Y:S01]  /*e9b0*/  F2FP.F16.E4M3.UNPACK_B R41, R40.reuse ;  /* 0x00000028ff29723e */ /* 0x080fe200020006ff */
[----:B------:R-:W-:Y:S01]  /*e9c0*/  HADD2.F32 R55, -RZ, R55.H1_H1 ;  /* 0x30000037ff377230 */ /* 0x000fe20000004100 */
[----:B------:R-:W-:Y:S01]  /*e9d0*/  F2FP.F16.E4M3.UNPACK_B R40, R40.H1 ;  /* 0x00000028ff28723e */ /* 0x000fe200030006ff */
[----:B---3--:R-:W0:Y:S02]  /*e9e0*/  LDS.128 R36, [R68+0x18400] ;  /* 0x0184000044247984 */ /* 0x008e240000000c00 */
[----:B0-----:R-:W-:-:S02]  /*e9f0*/  F2FP.F16.E4M3.UNPACK_B R24, R37 ;  /* 0x00000025ff18723e */ /* 0x001fc400020006ff */
[----:B------:R-:W-:Y:S02]  /*ea00*/  F2FP.F16.E4M3.UNPACK_B R37, R37.H1 ;  /* 0x00000025ff25723e */ /* 0x000fe400030006ff */
[-C--:B------:R-:W-:Y:S01]  /*ea10*/  F2FP.F16.E4M3.UNPACK_B R45, R39.reuse ;  /* 0x00000027ff2d723e */ /* 0x080fe200020006ff */
[----:B------:R-:W-:Y:S01]  /*ea20*/  HADD2.F32 R25, -RZ, R24.H0_H0 ;  /* 0x20000018ff197230 */ /* 0x000fe20000004100 */
[----:B------:R-:W-:Y:S02]  /*ea30*/  F2FP.F16.E4M3.UNPACK_B R39, R39.H1 ;  /* 0x00000027ff27723e */ /* 0x000fe400030006ff */
[----:B------:R-:W-:Y:S02]  /*ea40*/  F2FP.F16.E4M3.UNPACK_B R21, R36 ;  /* 0x00000024ff15723e */ /* 0x000fe400020006ff */
[C---:B------:R-:W-:Y:S01]  /*ea50*/  FFMA.FTZ R5, R25.reuse, R52, -R60 ;  /* 0x0000003419057223 */ /* 0x040fe2000001083c */
[----:B------:R-:W-:Y:S01]  /*ea60*/  FFMA.FTZ R25, R25, R58, R51 ;  /* 0x0000003a19197223 */ /* 0x000fe20000010033 */
[----:B------:R-:W-:-:S02]  /*ea70*/  HADD2.F32 R51, -RZ, R26.H1_H1 ;  /* 0x3000001aff337230 */ /* 0x000fc40000004100 */
[C---:B------:R-:W-:Y:S01]  /*ea80*/  FMUL.FTZ R60, R42.reuse, R56 ;  /* 0x000000382a3c7220 */ /* 0x040fe20000410000 */
[----:B------:R-:W-:Y:S01]  /*ea90*/  HADD2.F32 R26, -RZ, R24.H1_H1 ;  /* 0x30000018ff1a7230 */ /* 0x000fe20000004100 */
[----:B------:R-:W-:Y:S01]  /*eaa0*/  F2FP.F16.E4M3.UNPACK_B R36, R36.H1 ;  /* 0x00000024ff24723e */ /* 0x000fe200030006ff */
[----:B------:R-:W-:Y:S01]  /*eab0*/  HADD2.F32 R52, -RZ, R50.H0_H0 ;  /* 0x20000032ff347230 */ /* 0x000fe20000004100 */
[-C--:B------:R-:W-:Y:S01]  /*eac0*/  F2FP.F16.E4M3.UNPACK_B R4, R38.reuse ;  /* 0x00000026ff04723e */ /* 0x080fe200020006ff */
[----:B------:R-:W-:Y:S01]  /*ead0*/  HADD2.F32 R24, -RZ, R27.H1_H1 ;  /* 0x3000001bff187230 */ /* 0x000fe20000004100 */
[----:B------:R-:W-:Y:S01]  /*eae0*/  F2FP.F16.E4M3.UNPACK_B R38, R38.H1 ;  /* 0x00000026ff26723e */ /* 0x000fe200030006ff */
[----:B------:R-:W-:Y:S02]  /*eaf0*/  HADD2.F32 R27, -RZ, R37.H0_H0 ;  /* 0x20000025ff1b7230 */ /* 0x000fe40000004100 */
[----:B------:R-:W-:Y:S01]  /*eb00*/  FMUL.FTZ R63, R42, R52 ;  /* 0x000000342a3f7220 */ /* 0x000fe20000410000 */
[----:B------:R-:W-:-:S02]  /*eb10*/  HADD2.F32 R42, -RZ, R47.H0_H0 ;  /* 0x2000002fff2a7230 */ /* 0x000fc40000004100 */
[C---:B------:R-:W-:Y:S01]  /*eb20*/  FMUL.FTZ R61, R24.reuse, R57 ;  /* 0x00000039183d7220 */ /* 0x040fe20000410000 */
[----:B------:R-:W-:Y:S01]  /*eb30*/  FMUL.FTZ R58, R24, R51 ;  /* 0x00000033183a7220 */ /* 0x000fe20000410000 */
[C---:B------:R-:W-:Y:S01]  /*eb40*/  FFMA.FTZ R63, R27.reuse, R56, R63 ;  /* 0x000000381b3f7223 */ /* 0x040fe2000001003f */
[----:B------:R-:W-:Y:S01]  /*eb50*/  F2FP.F16.E4M3.UNPACK_B R56, R59 ;  /* 0x0000003bff38723e */ /* 0x000fe200020006ff */
[C---:B------:R-:W-:Y:S01]  /*eb60*/  FFMA.FTZ R24, R26.reuse, R51, -R61 ;  /* 0x000000331a187223 */ /* 0x040fe2000001083d */
[----:B------:R-:W-:Y:S01]  /*eb70*/  F2FP.F16.E4M3.UNPACK_B R51, R53 ;  /* 0x00000035ff33723e */ /* 0x000fe200020006ff */
[----:B------:R-:W-:Y:S01]  /*eb80*/  FFMA.FTZ R26, R26, R57, R58 ;  /* 0x000000391a1a7223 */ /* 0x000fe2000001003a */
[----:B------:R-:W-:Y:S01]  /*eb90*/  FFMA.FTZ R60, R27, R52, -R60 ;  /* 0x000000341b3c7223 */ /* 0x000fe2000001083c */
[----:B------:R-:W-:Y:S02]  /*eba0*/  HADD2.F32 R57, -RZ, R56.H0_H0 ;  /* 0x20000038ff397230 */ /* 0x000fe40000004100 */
[----:B------:R-:W-:Y:S01]  /*ebb0*/  FMUL.FTZ R58, R46, R55 ;  /* 0x000000372e3a7220 */ /* 0x000fe20000410000 */
[----:B------:R-:W-:Y:S01]  /*ebc0*/  HADD2.F32 R52, -RZ, R51.H0_H0 ;  /* 0x20000033ff347230 */ /* 0x000fe20000004100 */
[----:B------:R-:W-:Y:S01]  /*ebd0*/  F2FP.F16.E4M3.UNPACK_B R59, R59.H1 ;  /* 0x0000003bff3b723e */ /* 0x000fe200030006ff */
[----:B------:R-:W-:-:S02]  /*ebe0*/  HADD2.F32 R50, -RZ, R50.H1_H1 ;  /* 0x30000032ff327230 */ /* 0x000fc40000004100 */
[CC--:B------:R-:W-:Y:S01]  /*ebf0*/  FMUL.FTZ R62, R42.reuse, R57.reuse ;  /* 0x000000392a3e7220 */ /* 0x0c0fe20000410000 */
[----:B------:R-:W-:Y:S02]  /*ec00*/  HADD2.F32 R27, -RZ, R45.H0_H0 ;  /* 0x2000002dff1b7230 */ /* 0x000fe40000004100 */
[----:B------:R-:W-:Y:S01]  /*ec10*/  FMUL.FTZ R42, R42, R52 ;  /* 0x000000342a2a7220 */ /* 0x000fe20000410000 */
[----:B------:R-:W-:Y:S02]  /*ec20*/  HADD2.F32 R37, -RZ, R37.H1_H1 ;  /* 0x30000025ff257230 */ /* 0x000fe40000004100 */
[----:B------:R-:W-:Y:S01]  /*ec30*/  FMUL.FTZ R46, R46, R50 ;  /* 0x000000322e2e7220 */ /* 0x000fe20000410000 */
[----:B------:R-:W-:Y:S02]  /*ec40*/  HADD2.F32 R56, -RZ, R56.H1_H1 ;  /* 0x30000038ff387230 */ /* 0x000fe40000004100 */
[----:B------:R-:W-:Y:S01]  /*ec50*/  FFMA.FTZ R57, R27, R57, R42 ;  /* 0x000000391b397223 */ /* 0x000fe2000001002a */
[----:B------:R-:W-:Y:S01]  /*ec60*/  HADD2.F32 R47, -RZ, R47.H1_H1 ;  /* 0x3000002fff2f7230 */ /* 0x000fe20000004100 */
[----:B------:R-:W-:Y:S01]  /*ec70*/  F2FP.F16.E4M3.UNPACK_B R53, R53.H1 ;  /* 0x00000035ff35723e */ /* 0x000fe200030006ff */
[----:B------:R-:W-:-:S02]  /*ec80*/  HADD2.F32 R42, -RZ, R51.H1_H1 ;  /* 0x30000033ff2a7230 */ /* 0x000fc40000004100 */
[C---:B------:R-:W-:Y:S01]  /*ec90*/  FFMA.FTZ R61, R37.reuse, R50, -R58 ;  /* 0x00000032253d7223 */ /* 0x040fe2000001083a */
[----:B------:R-:W-:Y:S01]  /*eca0*/  FFMA.FTZ R58, R37, R55, R46 ;  /* 0x00000037253a7223 */ /* 0x000fe2000001002e */
[----:B------:R-:W-:Y:S01]  /*ecb0*/  FFMA.FTZ R62, R27, R52, -R62 ;  /* 0x000000341b3e7223 */ /* 0x000fe2000001083e */
[----:B------:R-:W-:Y:S02]  /*ecc0*/  HADD2.F32 R45, -RZ, R45.H1_H1 ;  /* 0x3000002dff2d7230 */ /* 0x000fe40000004100 */
[C---:B------:R-:W-:Y:S01]  /*ecd0*/  FMUL.FTZ R52, R47.reuse, R56 ;  /* 0x000000382f347220 */ /* 0x040fe20000410000 */
[----:B------:R-:W-:Y:S02]  /*ece0*/  HADD2.F32 R50, -RZ, R59.H0_H0 ;  /* 0x2000003bff327230 */ /* 0x000fe40000004100 */
[-C--:B------:R-:W-:Y:S01]  /*ecf0*/  FMUL.FTZ R47, R47, R42.reuse ;  /* 0x0000002a2f2f7220 */ /* 0x080fe20000410000 */
[----:B------:R-:W-:Y:S02]  /*ed00*/  HADD2.F32 R37, -RZ, R48.H0_H0 ;  /* 0x20000030ff257230 */ /* 0x000fe40000004100 */
[----:B------:R-:W-:Y:S01]  /*ed10*/  FFMA.FTZ R55, R45, R42, -R52 ;  /* 0x0000002a2d377223 */ /* 0x000fe20000010834 */
[----:B------:R-:W-:-:S02]  /*ed20*/  HADD2.F32 R46, -RZ, R53.H0_H0 ;  /* 0x20000035ff2e7230 */ /* 0x000fc40000004100 */
[----:B------:R-:W-:Y:S01]  /*ed30*/  FFMA.FTZ R56, R45, R56, R47 ;  /* 0x000000382d387223 */ /* 0x000fe2000001002f */
[----:B------:R-:W-:Y:S02]  /*ed40*/  HADD2.F32 R27, -RZ, R39.H0_H0 ;  /* 0x20000027ff1b7230 */ /* 0x000fe40000004100 */
[C---:B------:R-:W-:Y:S01]  /*ed50*/  FMUL.FTZ R64, R37.reuse, R50 ;  /* 0x0000003225407220 */ /* 0x040fe20000410000 */
[----:B------:R-:W-:Y:S01]  /*ed60*/  F2FP.F16.E4M3.UNPACK_B R45, R54.H1 ;  /* 0x00000036ff2d723e */ /* 0x000fe200030006ff */
[-C--:B------:R-:W-:Y:S01]  /*ed70*/  FMUL.FTZ R37, R37, R46.reuse ;  /* 0x0000002e25257220 */ /* 0x080fe20000410000 */
[-C--:B------:R-:W-:Y:S01]  /*ed80*/  F2FP.F16.E4M3.UNPACK_B R42, R49.reuse.H1 ;  /* 0x00000031ff2a723e */ /* 0x080fe200030006ff */
[----:B------:R-:W-:Y:S02]  /*ed90*/  HADD2.F32 R53, -RZ, R53.H1_H1 ;  /* 0x30000035ff357230 */ /* 0x000fe40000004100 */
[C---:B------:R-:W-:Y:S01]  /*eda0*/  FFMA.FTZ R64, R27.reuse, R46, -R64 ;  /* 0x0000002e1b407223 */ /* 0x040fe20000010840 */
[----:B------:R-:W-:Y:S01]  /*edb0*/  FFMA.FTZ R65, R27, R50, R37 ;  /* 0x000000321b417223 */ /* 0x000fe20000010025 */
[----:B------:R-:W-:Y:S01]  /*edc0*/  HADD2.F32 R59, -RZ, R59.H1_H1 ;  /* 0x3000003bff3b7230 */ /* 0x000fe20000004100 */
[----:B------:R-:W-:Y:S01]  /*edd0*/  F2FP.F16.E4M3.UNPACK_B R54, R54 ;  /* 0x00000036ff36723e */ /* 0x000fe200020006ff */
[----:B------:R-:W-:Y:S01]  /*ede0*/  HADD2.F32 R48, -RZ, R48.H1_H1 ;  /* 0x30000030ff307230 */ /* 0x000fe20000004100 */
[----:B------:R-:W-:Y:S01]  /*edf0*/  F2FP.F16.E4M3.UNPACK_B R49, R49 ;  /* 0x00000031ff31723e */ /* 0x000fe200020006ff */
[----:B------:R-:W-:Y:S01]  /*ee00*/  HADD2.F32 R50, -RZ, R45.H0_H0 ;  /* 0x2000002dff327230 */ /* 0x000fe20000004100 */
[----:B------:R-:W-:Y:S01]  /*ee10*/  F2FP.SATFINITE.E4M3.F32.PACK_AB_MERGE_C R60, R61, R60, RZ ;  /* 0x0000003c3d3c723e */ /* 0x000fe200048070ff */
        /* <DEDUP_REMOVED lines=16> */
[C---:B------:R-:W-:Y:S01]  /*ef20*/  FMUL.FTZ R39, R40.reuse, R45 ;  /* 0x0000002d28277220 */ /* 0x040fe20000410000 */
[----:B------:R-:W-:Y:S01]  /*ef30*/  FMUL.FTZ R42, R40, R27 ;  /* 0x0000001b282a7220 */ /* 0x000fe20000410000 */
[----:B------:R-:W-:Y:S01]  /*ef40*/  HADD2.F32 R40, -RZ, R54.H0_H0 ;  /* 0x20000036ff287230 */ /* 0x000fe20000004100 */
[----:B------:R-:W-:Y:S01]  /*ef50*/  F2FP.SATFINITE.E4M3.F32.PACK_AB_MERGE_C R58, R58, R63, RZ ;  /* 0x0000003f3a3a723e */ /* 0x000fe200048070ff */
[----:B------:R-:W-:-:S02]  /*ef60*/  HADD2.F32 R37, -RZ, R41.H0_H0 ;  /* 0x20000029ff257230 */ /* 0x000fc40000004100 */
[C---:B------:R-:W-:Y:S01]  /*ef70*/  FFMA.FTZ R52, R36.reuse, R27, -R39 ;  /* 0x0000001b24347223 */ /* 0x040fe20000010827 */
[----:B------:R-:W-:Y:S01]  /*ef80*/  FFMA.FTZ R51, R36, R45, R42 ;  /* 0x0000002d24337223 */ /* 0x000fe2000001002a */
[----:B------:R-:W-:Y:S01]  /*ef90*/  HADD2.F32 R36, -RZ, R49.H0_H0 ;  /* 0x20000031ff247230 */ /* 0x000fe20000004100 */
[----:B------:R-:W-:Y:S01]  /*efa0*/  F2FP.F16.E4M3.UNPACK_B R39, R6.H1 ;  /* 0x00000006ff27723e */ /* 0x000fe200030006ff */
        /* <DEDUP_REMOVED lines=10> */
[----:B------:R-:W-:Y:S01]  /*f050*/  FFMA.FTZ R46, R27, R40, R46 ;  /* 0x000000281b2e7223 */ /* 0x000fe2000001002e */
[-C--:B------:R-:W-:Y:S01]  /*f060*/  FMUL.FTZ R45, R41, R36.reuse ;  /* 0x00000024292d7220 */ /* 0x080fe20000410000 */
[----:B------:R-:W-:Y:S02]  /*f070*/  HADD2.F32 R40, -RZ, R39.H0_H0 ;  /* 0x20000027ff287230 */ /* 0x000fe40000004100 */
        /* <DEDUP_REMOVED lines=12> */
[----:B------:R-:W-:Y:S01]  /*f140*/  FMUL.FTZ R27, R43, R39 ;  /* 0x000000272b1b7220 */ /* 0x000fe20000410000 */
[----:B------:R-:W-:Y:S02]  /*f150*/  HADD2.F32 R38, -RZ, R38.H1_H1 ;  /* 0x30000026ff267230 */ /* 0x000fe40000004100 */
[C---:B------:R-:W-:Y:S01]  /*f160*/  FFMA.FTZ R48, R21.reuse, R36, -R48 ;  /* 0x0000002415307223 */ /* 0x040fe20000010830 */
[----:B------:R-:W-:Y:S01]  /*f170*/  FFMA.FTZ R54, R21, R40, R54 ;  /* 0x0000002815367223 */ /* 0x000fe20000010036 */
[-C--:B------:R-:W-:Y:S01]  /*f180*/  FMUL.FTZ R36, R43, R37.reuse ;  /* 0x000000252b247220 */ /* 0x080fe20000410000 */
[--C-:B------:R-:W-:Y:S02]  /*f190*/  HADD2.F32 R21, -RZ, R20.reuse.H0_H0 ;  /* 0x20000014ff157230 */ /* 0x100fe40000004100 */
[C---:B------:R-:W-:Y:S01]  /*f1a0*/  FFMA.FTZ R49, R38.reuse, R37, -R27 ;  /* 0x0000002526317223 */ /* 0x040fe2000001081b */
[----:B------:R-:W-:Y:S02]  /*f1b0*/  HADD2.F32 R27, -RZ, R20.H1_H1 ;  /* 0x30000014ff1b7230 */ /* 0x000fe40000004100 */
[----:B------:R-:W-:Y:S01]  /*f1c0*/  FFMA.FTZ R53, R38, R39, R36 ;  /* 0x0000002726357223 */ /* 0x000fe20000010024 */
[--C-:B------:R-:W-:Y:S01]  /*f1d0*/  HADD2.F32 R37, -RZ, R6.reuse.H0_H0 ;  /* 0x20000006ff257230 */ /* 0x100fe20000004100 */
[----:B------:R-:W-:Y:S01]  /*f1e0*/  F2FP.SATFINITE.E4M3.F32.PACK_AB_MERGE_C R50, R51, R50, RZ ;  /* 0x000000323332723e */ /* 0x000fe200048070ff */
[--C-:B------:R-:W-:Y:S01]  /*f1f0*/  HADD2.F32 R20, -RZ, R7.reuse.H0_H0 ;  /* 0x20000007ff147230 */ /* 0x100fe20000004100 */
[----:B------:R-:W-:Y:S01]  /*f200*/  F2FP.SATFINITE.E4M3.F32.PACK_AB_MERGE_C R48, R49, R48, RZ ;  /* 0x000000303130723e */ /* 0x000fe200048070ff */
[----:B------:R-:W-:Y:S01]  /*f210*/  HADD2.F32 R36, -RZ, R6.H1_H1 ;  /* 0x30000006ff247230 */ /* 0x000fe20000004100 */
[----:B------:R-:W-:Y:S01]  /*f220*/  F2FP.SATFINITE.E4M3.F32.PACK_AB_MERGE_C R53, R53, R54, RZ ;  /* 0x000000363535723e */ /* 0x000fe200048070ff */
[----:B------:R-:W-:-:S02]  /*f230*/  HADD2.F32 R7, -RZ, R7.H1_H1 ;  /* 0x30000007ff077230 */ /* 0x000fc40000004100 */
[C---:B------:R-:W-:Y:S01]  /*f240*/  FMUL.FTZ R39, R20.reuse, R37 ;  /* 0x0000002514277220 */ /* 0x040fe20000410000 */
[--C-:B------:R-:W-:Y:S02]  /*f250*/  HADD2.F32 R6, -RZ, R4.reuse.H0_H0 ;  /* 0x20000004ff067230 */ /* 0x100fe40000004100 */
        /* <DEDUP_REMOVED lines=21> */
.L_x_4472:
[----:B------:R-:W-:Y:S05]  /*f3b0*/  BSYNC B1 ;  /* 0x0000000000017941 */ /* 0x000fea0003800000 */
.L_x_4471:
[----:B------:R-:W-:Y:S04]  /*f3c0*/  BSSY B1, `(.L_x_4473) ;  /* 0x0000101000017945 */ /* 0x000fe80003800000 */
[----:B------:R-:W-:Y:S05]  /*f3d0*/  @P1 BRA `(.L_x_4474) ;  /* 0x0000000c00fc1947 */ /* 0x000fea0003800000 */
[----:B------:R-:W3:Y:S01]  /*f3e0*/  LDL R62, [R1+0xc] ;  /* 0x00000c00013e7983 */ /* 0x000ee20000100800 */
[----:B-1---5:R-:W-:Y:S02]  /*f3f0*/  SHF.R.U32.HI R0, RZ, 0x8, R28 ;  /* 0x00000008ff007819 */ /* 0x022fe4000001161c */
[----:B------:R-:W-:Y:S02]  /*f400*/  LOP3.LUT R5, R28, 0xff, RZ, 0xc0, !PT ;  /* 0x000000ff1c057812 */ /* 0x000fe400078ec0ff */
[----:B------:R-:W-:Y:S02]  /*f410*/  LOP3.LUT R4, R0, 0xff, RZ, 0xc0, !PT ;  /* 0x000000ff00047812 */ /* 0x000fe400078ec0ff */
[----:B------:R-:W-:Y:S02]  /*f420*/  LEA.HI R0, R3, R230, RZ, 0x1c ;  /* 0x000000e603007211 */ /* 0x000fe400078fe0ff */
[----:B0-----:R-:W-:Y:S02]  /*f430*/  PRMT R37, R4, 0x7604, R5 ;  /* 0x0000760404257816 */ /* 0x001fe40000000005 */
[----:B------:R-:W-:-:S02]  /*f440*/  SHF.R.S32.HI R5, RZ, 0x1f, R0 ;  /* 0x0000001fff057819 */ /* 0x000fc40000011400 */
[----:B------:R-:W-:Y:S02]  /*f450*/  SHF.R.U32.HI R20, RZ, 0x8, R31 ;  /* 0x00000008ff147819 */ /* 0x000fe4000001161f */
[----:B------:R-:W-:Y:S01]  /*f460*/  LEA.HI R4, R5, R0, RZ, 0x2 ;  /* 0x0000000005047211 */ /* 0x000fe200078f10ff */
[----:B------:R-:W-:Y:S01]  /*f470*/  IMAD.SHL.U32 R5, R0, 0x10, RZ ;  /* 0x0000001000057824 */ /* 0x000fe200078e00ff */
[----:B------:R-:W-:Y:S02]  /*f480*/  SHF.R.U32.HI R6, RZ, 0x8, R29 ;  /* 0x00000008ff067819 */ /* 0x000fe4000001161d */
[----:B--2---:R-:W-:Y:S01]  /*f490*/  LOP3.LUT R21, R31, 0xff, RZ, 0xc0, !PT ;  /* 0x000000ff1f157812 */ /* 0x004fe200078ec0ff */
[----:B------:R-:W-:Y:S01]  /*f4a0*/  IMAD.SHL.U32 R4, R4, 0x800, RZ ;  /* 0x0000080004047824 */ /* 0x000fe200078e00ff */
[----:B------:R-:W-:Y:S02]  /*f4b0*/  LOP3.LUT R0, R212, 0x30, R5, 0xf8, !PT ;  /* 0x00000030d4007812 */ /* 0x000fe400078ef805 */
[----:B------:R-:W-:-:S02]  /*f4c0*/  LOP3.LUT R20, R20, 0xff, RZ, 0xc0, !PT ;  /* 0x000000ff14147812 */ /* 0x000fc400078ec0ff */
[----:B------:R-:W-:Y:S02]  /*f4d0*/  SHF.R.U32.HI R24, RZ, 0x8, R8 ;  /* 0x00000008ff187819 */ /* 0x000fe40000011608 */
[----:B------:R-:W-:Y:S02]  /*f4e0*/  LOP3.LUT R0, R0, R213, RZ, 0x3c, !PT ;  /* 0x000000d500007212 */ /* 0x000fe400078e3cff */
[----:B------:R-:W-:Y:S02]  /*f4f0*/  LOP3.LUT R5, R4, 0xffffe000, RZ, 0xc0, !PT ;  /* 0xffffe00004057812 */ /* 0x000fe400078ec0ff */
[----:B------:R-:W-:Y:S02]  /*f500*/  LOP3.LUT R7, R29, 0xff, RZ, 0xc0, !PT ;  /* 0x000000ff1d077812 */ /* 0x000fe400078ec0ff */
[----:B------:R-:W-:Y:S02]  /*f510*/  LOP3.LUT R6, R6, 0xff, RZ, 0xc0, !PT ;  /* 0x000000ff06067812 */ /* 0x000fe400078ec0ff */
[----:B------:R-:W-:-:S02]  /*f520*/  PRMT R43, R20, 0x7604, R21 ;  /* 0x00007604142b7816 */ /* 0x000fc40000000015 */
[----:B------:R-:W-:Y:S02]  /*f530*/  LOP3.LUT R25, R8, 0xff, RZ, 0xc0, !PT ;  /* 0x000000ff08197812 */ /* 0x000fe400078ec0ff */
[----:B------:R-:W-:Y:S02]  /*f540*/  LOP3.LUT R24, R24, 0xff, RZ, 0xc0, !PT ;  /* 0x000000ff18187812 */ /* 0x000fe400078ec0ff */
[----:B------:R-:W-:Y:S02]  /*f550*/  IADD3 R21, R0, R214, R5 ;  /* 0x000000d600157210 */ /* 0x000fe40007ffe005 */
[----:B------:R-:W-:Y:S02]  /*f560*/  SHF.R.U32.HI R0, RZ, 0x8, R9 ;  /* 0x00000008ff007819 */ /* 0x000fe40000011609 */
[----:B------:R-:W-:Y:S02]  /*f570*/  PRMT R36, R6, 0x7604, R7 ;  /* 0x0000760406247816 */ /* 0x000fe40000000007 */
[----:B------:R-:W-:-:S02]  /*f580*/  SHF.R.U32.HI R6, RZ, 0x8, R30 ;  /* 0x00000008ff067819 */ /* 0x000fc4000001161e */
[----:B------:R-:W-:Y:S02]  /*f590*/  PRMT R47, R24, 0x7604, R25 ;  /* 0x00007604182f7816 */ /* 0x000fe40000000019 */
[----:B------:R-:W-:Y:S02]  /*f5a0*/  LOP3.LUT R25, R9, 0xff, RZ, 0xc0, !PT ;  /* 0x000000ff09197812 */ /* 0x000fe400078ec0ff */
[----:B------:R-:W-:Y:S02]  /*f5b0*/  SHF.R.U32.HI R24, RZ, 0x8, R11 ;  /* 0x00000008ff187819 */ /* 0x000fe4000001160b */
[----:B------:R-:W-:Y:S02]  /*f5c0*/  LOP3.LUT R0, R0, 0xff, RZ, 0xc0, !PT ;  /* 0x000000ff00007812 */ /* 0x000fe400078ec0ff */
[----:B------:R-:W-:Y:S02]  /*f5d0*/  SHF.R.U32.HI R20, RZ, 0x8, R10 ;  /* 0x00000008ff147819 */ /* 0x000fe4000001160a */
[----:B------:R-:W-:-:S02]  /*f5e0*/  LOP3.LUT R7, R30, 0xff, RZ, 0xc0, !PT ;  /* 0x000000ff1e077812 */ /* 0x000fc400078ec0ff */
[----:B------:R-:W-:Y:S02]  /*f5f0*/  LOP3.LUT R6, R6, 0xff, RZ, 0xc0, !PT ;  /* 0x000000ff06067812 */ /* 0x000fe400078ec0ff */
[----:B------:R-:W-:Y:S02]  /*f600*/  LOP3.LUT R27, R10, 0xff, RZ, 0xc0, !PT ;  /* 0x000000ff0a1b7812 */ /* 0x000fe400078ec0ff */
[----:B------:R-:W-:Y:S02]  /*f610*/  LOP3.LUT R24, R24, 0xff, RZ, 0xc0, !PT ;  /* 0x000000ff18187812 */ /* 0x000fe400078ec0ff */
[----:B------:R-:W-:Y:S01]  /*f620*/  PRMT R49, R0, 0x7604, R25 ;  /* 0x0000760400317816 */ /* 0x000fe20000000019 */
[----:B------:R-:W-:Y:S01]  /*f630*/  IMAD.IADD R0, R16, 0x1, R21 ;  /* 0x0000000110007824 */ /* 0x000fe200078e0215 */
[----:B------:R-:W-:Y:S02]  /*f640*/  LOP3.LUT R20, R20, 0xff, RZ, 0xc0, !PT ;  /* 0x000000ff14147812 */ /* 0x000fe400078ec0ff */
[----:B------:R-:W-:-:S02]  /*f650*/  LOP3.LUT R41, R11, 0xff, RZ, 0xc0, !PT ;  /* 0x000000ff0b297812 */ /* 0x000fc400078ec0ff */
[----:B------:R-:W-:Y:S02]  /*f660*/  PRMT R39, R6, 0x7604, R7 ;  /* 0x0000760406277816 */ /* 0x000fe40000000007 */
[----:B------:R-:W-:Y:S02]  /*f670*/  PRMT R51, R20, 0x7604, R27 ;  /* 0x0000760414337816 */ /* 0x000fe4000000001b */
[----:B------:R-:W-:Y:S02]  /*f680*/  PRMT R42, R24, 0x7604, R41 ;  /* 0x00007604182a7816 */ /* 0x000fe40000000029 */
[----:B------:R-:W0:Y:S01]  /*f690*/  LDS.128 R24, [R0+0x18400] ;  /* 0x0184000000187984 */ /* 0x000e220000000c00 */
[----:B------:R-:W-:Y:S02]  /*f6a0*/  SHF.R.U32.HI R21, RZ, 0x10, R29 ;  /* 0x00000010ff157819 */ /* 0x000fe4000001161d */
[----:B------:R-:W-:Y:S02]  /*f6b0*/  SHF.R.U32.HI R38, RZ, 0x10, R30 ;  /* 0x00000010ff267819 */ /* 0x000fe4000001161e */
[----:B------:R-:W-:-:S02]  /*f6c0*/  LOP3.LUT R21, R21, 0xff, RZ, 0xc0, !PT ;  /* 0x000000ff15157812 */ /* 0x000fc400078ec0ff */
[----:B------:R-:W-:Y:S02]  /*f6d0*/  SHF.R.U32.HI R20, RZ, 0x10, R28 ;  /* 0x00000010ff147819 */ /* 0x000fe4000001161c */
[----:B------:R-:W-:Y:S02]  /*f6e0*/  LOP3.LUT R38, R38, 0xff, RZ, 0xc0, !PT ;  /* 0x000000ff26267812 */ /* 0x000fe400078ec0ff */
[----:B------:R-:W-:Y:S02]  /*f6f0*/  PRMT R21, R21, 0x7054, R36 ;  /* 0x0000705415157816 */ /* 0x000fe40000000024 */
[----:B------:R-:W-:Y:S02]  /*f700*/  SHF.R.U32.HI R36, RZ, 0x10, R9 ;  /* 0x00000010ff247819 */ /* 0x000fe40000011609 */
[----:B------:R-:W-:Y:S02]  /*f710*/  LOP3.LUT R20, R20, 0xff, RZ, 0xc0, !PT ;  /* 0x000000ff14147812 */ /* 0x000fe400078ec0ff */
[----:B------:R-:W-:-:S02]  /*f720*/  PRMT R41, R38, 0x7054, R39 ;  /* 0x0000705426297816 */ /* 0x000fc40000000027 */
[----:B------:R-:W-:Y:S02]  /*f730*/  SHF.R.U32.HI R39, RZ, 0x10, R11 ;  /* 0x00000010ff277819 */ /* 0x000fe4000001160b */
[----:B------:R-:W-:Y:S02]  /*f740*/  LOP3.LUT R36, R36, 0xff, RZ, 0xc0, !PT ;  /* 0x000000ff24247812 */ /* 0x000fe400078ec0ff */
[----:B------:R-:W-:Y:S02]  /*f750*/  PRMT R37, R20, 0x7054, R37 ;  /* 0x0000705414257816 */ /* 0x000fe40000000025 */
[----:B------:R-:W-:Y:S02]  /*f760*/  SHF.R.U32.HI R20, RZ, 0x10, R8 ;  /* 0x00000010ff147819 */ /* 0x000fe40000011608 */
[----:B------:R-:W-:Y:S02]  /*f770*/  LOP3.LUT R39, R39, 0xff, RZ, 0xc0, !PT ;  /* 0x000000ff27277812 */ /* 0x000fe400078ec0ff */
[----:B------:R-:W-:-:S02]  /*f780*/  SHF.R.U32.HI R38, RZ, 0x10, R10 ;  /* 0x00000010ff267819 */ /* 0x000fc4000001160a */
[----:B------:R-:W-:Y:S02]  /*f790*/  SHF.R.U32.HI R40, RZ, 0x10, R31 ;  /* 0x00000010ff287819 */ /* 0x000fe4000001161f */
[----:B------:R-:W-:Y:S02]  /*f7a0*/  PRMT R49, R36, 0x7054, R49 ;  /* 0x0000705424317816 */ /* 0x000fe40000000031 */
[----:B------:R-:W-:Y:S02]  /*f7b0*/  LOP3.LUT R20, R20, 0xff, RZ, 0xc0, !PT ;  /* 0x000000ff14147812 */ /* 0x000fe400078ec0ff */
[----:B------:R-:W-:Y:S02]  /*f7c0*/  PRMT R53, R39, 0x7054, R42 ;  /* 0x0000705427357816 */ /* 0x000fe4000000002a */
[----:B------:R-:W-:Y:S02]  /*f7d0*/  LOP3.LUT R38, R38, 0xff, RZ, 0xc0, !PT ;  /* 0x000000ff26267812 */ /* 0x000fe400078ec0ff */
[----:B------:R-:W-:-:S02]  /*f7e0*/  LOP3.LUT R40, R40, 0xff, RZ, 0xc0, !PT ;  /* 0x000000ff28287812 */ /* 0x000fc400078ec0ff */
[----:B------:R-:W-:Y:S02]  /*f7f0*/  LOP3.LUT R49, R49, 0xff000000, R9, 0xf8, !PT ;  /* 0xff00000031317812 */ /* 0x000fe400078ef809 */
[----:B------:R-:W-:Y:S02]  /*f800*/  LOP3.LUT R39, R21, 0xff000000, R29, 0xf8, !PT ;  /* 0xff00000015277812 */ /* 0x000fe400078ef81d */
[----:B------:R-:W-:Y:S02]  /*f810*/  PRMT R47, R20, 0x7054, R47 ;  /* 0x00007054142f7816 */ /* 0x000fe4000000002f */
[----:B------:R-:W-:Y:S02]  /*f820*/  LOP3.LUT R53, R53, 0xff000000, R11, 0xf8, !PT ;  /* 0xff00000035357812 */ /* 0x000fe400078ef80b */
[----:B------:R-:W-:Y:S02]  /*f830*/  PRMT R51, R38, 0x7054, R51 ;  /* 0x0000705426337816 */ /* 0x000fe40000000033 */
[----:B------:R-:W-:-:S02]  /*f840*/  PRMT R45, R40, 0x7054, R43 ;  /* 0x00007054282d7816 */ /* 0x000fc4000000002b */
[----:B------:R-:W-:Y:S02]  /*f850*/  F2FP.F16.E4M3.UNPACK_B R46, R49 ;  /* 0x00000031ff2e723e */ /* 0x000fe400020006ff */
[----:B------:R-:W-:Y:S02]  /*f860*/  F2FP.F16.E4M3.UNPACK_B R40, R39 ;  /* 0x00000027ff28723e */ /* 0x000fe400020006ff */
[----:B------:R-:W-:Y:S01]  /*f870*/  LOP3.LUT R47, R47, 0xff000000, R8, 0xf8, !PT ;  /* 0xff0000002f2f7812 */ /* 0x000fe200078ef808 */
[----:B------:R-:W-:Y:S01]  /*f880*/  HADD2.F32 R48, -RZ, R46.H0_H0 ;  /* 0x2000002eff307230 */ /* 0x000fe20000004100 */
[----:B------:R-:W-:Y:S01]  /*f890*/  LOP3.LUT R50, R51, 0xff000000, R10, 0xf8, !PT ;  /* 0xff00000033327812 */ /* 0x000fe200078ef80a */
[----:B------:R-:W-:Y:S01]  /*f8a0*/  HADD2.F32 R42, -RZ, R40.H0_H0 ;  /* 0x20000028ff2a7230 */ /* 0x000fe20000004100 */
[----:B------:R-:W-:Y:S01]  /*f8b0*/  LOP3.LUT R38, R37, 0xff000000, R28, 0xf8, !PT ;  /* 0xff00000025267812 */ /* 0x000fe200078ef81c */
[----:B------:R-:W-:Y:S01]  /*f8c0*/  HADD2.F32 R51, -RZ, R46.H1_H1 ;  /* 0x3000002eff337230 */ /* 0x000fe20000004100 */
[----:B0-----:R-:W-:-:S02]  /*f8d0*/  F2FP.F16.E4M3.UNPACK_B R36, R27 ;  /* 0x0000001bff24723e */ /* 0x001fc400020006ff */
[----:B------:R-:W-:Y:S02]  /*f8e0*/  F2FP.F16.E4M3.UNPACK_B R37, R27.H1 ;  /* 0x0000001bff25723e */ /* 0x000fe400030006ff */
[----:B------:R-:W-:Y:S02]  /*f8f0*/  F2FP.F16.E4M3.UNPACK_B R29, R25.H1 ;  /* 0x00000019ff1d723e */ /* 0x000fe400030006ff */
[----:B------:R-:W-:Y:S02]  /*f900*/  F2FP.F16.E4M3.UNPACK_B R49, R49.H1 ;  /* 0x00000031ff31723e */ /* 0x000fe400030006ff */
[----:B------:R-:W-:Y:S01]  /*f910*/  LOP3.LUT R43, R41, 0xff000000, R30, 0xf8, !PT ;  /* 0xff000000292b7812 */ /* 0x000fe200078ef81e */
[----:B------:R-:W-:Y:S01]  /*f920*/  HADD2.F32 R41, -RZ, R40.H1_H1 ;  /* 0x30000028ff297230 */ /* 0x000fe20000004100 */
[----:B------:R-:W-:Y:S02]  /*f930*/  LOP3.LUT R45, R45, 0xff000000, R31, 0xf8, !PT ;  /* 0xff0000002d2d7812 */ /* 0x000fe400078ef81f */
[----:B------:R-:W-:-:S02]  /*f940*/  F2FP.F16.E4M3.UNPACK_B R30, R26 ;  /* 0x0000001aff1e723e */ /* 0x000fc400020006ff */
[----:B------:R-:W-:Y:S02]  /*f950*/  F2FP.F16.E4M3.UNPACK_B R31, R26.H1 ;  /* 0x0000001aff1f723e */ /* 0x000fe400030006ff */
[----:B------:R-:W-:-:S05]  /*f960*/  F2FP.F16.E4M3.UNPACK_B R39, R39.H1 ;  /* 0x00000027ff27723e */ /* 0x000fca00030006ff */
[--C-:B------:R-:W-:Y:S02]  /*f970*/  HADD2.F32 R40, -RZ, R39.reuse.H0_H0 ;  /* 0x20000027ff287230 */ /* 0x100fe40000004100 */
[----:B------:R-:W-:Y:S01]  /*f980*/  HADD2.F32 R39, -RZ, R39.H1_H1 ;  /* 0x30000027ff277230 */ /* 0x000fe20000004100 */
[----:B---3--:R-:W0:Y:S02]  /*f990*/  LDS.128 R4, [R62+0x18400] ;  /* 0x018400003e047984 */ /* 0x008e240000000c00 */
[-C--:B0-----:R-:W-:Y:S02]  /*f9a0*/  F2FP.F16.E4M3.UNPACK_B R11, R6.reuse ;  /* 0x00000006ff0b723e */ /* 0x081fe400020006ff */
[----:B------:R-:W-:Y:S02]  /*f9b0*/  F2FP.F16.E4M3.UNPACK_B R20, R6.H1 ;  /* 0x00000006ff14723e */ /* 0x000fe400030006ff */
[----:B------:R-:W-:Y:S02]  /*f9c0*/  F2FP.F16.E4M3.UNPACK_B R6, R25 ;  /* 0x00000019ff06723e */ /* 0x000fe400020006ff */
[----:B------:R-:W-:-:S02]  /*f9d0*/  F2FP.F16.E4M3.UNPACK_B R8, R5 ;  /* 0x00000005ff08723e */ /* 0x000fc400020006ff */
[----:B------:R-:W-:Y:S01]  /*f9e0*/  F2FP.F16.E4M3.UNPACK_B R10, R5.H1 ;  /* 0x00000005ff0a723e */ /* 0x000fe200030006ff */
[----:B------:R-:W-:Y:S01]  /*f9f0*/  HADD2.F32 R5, -RZ, R6.H0_H0 ;  /* 0x20000006ff057230 */ /* 0x000fe20000004100 */
[-C--:B------:R-:W-:Y:S01]  /*fa00*/  F2FP.F16.E4M3.UNPACK_B R21, R7.reuse ;  /* 0x00000007ff15723e */ /* 0x080fe200020006ff */
[----:B------:R-:W-:Y:S01]  /*fa10*/  HADD2.F32 R9, -RZ, R8.H0_H0 ;  /* 0x20000008ff097230 */ /* 0x000fe20000004100 */
[----:B------:R-:W-:Y:S01]  /*fa20*/  F2FP.F16.E4M3.UNPACK_B R28, R7.H1 ;  /* 0x00000007ff1c723e */ /* 0x000fe200030006ff */
[----:B------:R-:W-:Y:S02]  /*fa30*/  HADD2.F32 R26, -RZ, R6.H1_H1 ;  /* 0x30000006ff1a7230 */ /* 0x000fe40000004100 */
[C---:B------:R-:W-:Y:S01]  /*fa40*/  FMUL.FTZ R52, R5.reuse, R48 ;  /* 0x0000003005347220 */ /* 0x040fe20000410000 */
[----:B------:R-:W-:Y:S01]  /*fa50*/  FMUL.FTZ R27, R5, R42 ;  /* 0x0000002a051b7220 */ /* 0x000fe20000410000 */
[----:B------:R-:W-:Y:S01]  /*fa60*/  HADD2.F32 R6, -RZ, R10.H0_H0 ;  /* 0x2000000aff067230 */ /* 0x000fe20000004100 */
[----:B------:R-:W-:Y:S01]  /*fa70*/  F2FP.F16.E4M3.UNPACK_B R25, R24 ;  /* 0x00000018ff19723e */ /* 0x000fe200020006ff */
[C---:B------:R-:W-:Y:S01]  /*fa80*/  FFMA.FTZ R5, R9.reuse, R42, -R52 ;  /* 0x0000002a09057223 */ /* 0x040fe20000010834 */
[----:B------:R-:W-:Y:S01]  /*fa90*/  FFMA.FTZ R9, R9, R48, R27 ;  /* 0x0000003009097223 */ /* 0x000fe2000001001b */
[----:B------:R-:W-:-:S02]  /*faa0*/  HADD2.F32 R42, -RZ, R49.H0_H0 ;  /* 0x20000031ff2a7230 */ /* 0x000fc40000004100 */
[C---:B------:R-:W-:Y:S01]  /*fab0*/  FMUL.FTZ R55, R26.reuse, R51 ;  /* 0x000000331a377220 */ /* 0x040fe20000410000 */
[----:B------:R-:W-:Y:S02]  /*fac0*/  HADD2.F32 R27, -RZ, R29.H0_H0 ;  /* 0x2000001dff1b7230 */ /* 0x000fe40000004100 */
[----:B------:R-:W-:Y:S01]  /*fad0*/  FMUL.FTZ R26, R26, R41 ;  /* 0x000000291a1a7220 */ /* 0x000fe20000410000 */
[----:B------:R-:W-:Y:S01]  /*fae0*/  HADD2.F32 R8, -RZ, R8.H1_H1 ;  /* 0x30000008ff087230 */ /* 0x000fe20000004100 */
[----:B------:R-:W-:Y:S01]  /*faf0*/  F2FP.F16.E4M3.UNPACK_B R24, R24.H1 ;  /* 0x00000018ff18723e */ /* 0x000fe200030006ff */
[----:B------:R-:W-:Y:S02]  /*fb00*/  HADD2.F32 R49, -RZ, R49.H1_H1 ;  /* 0x30000031ff317230 */ /* 0x000fe40000004100 */
[C---:B------:R-:W-:Y:S01]  /*fb10*/  FMUL.FTZ R57, R27.reuse, R42 ;  /* 0x0000002a1b397220 */ /* 0x040fe20000410000 */
[-C--:B------:R-:W-:Y:S01]  /*fb20*/  FMUL.FTZ R27, R27, R40.reuse ;  /* 0x000000281b1b7220 */ /* 0x080fe20000410000 */
[----:B------:R-:W-:Y:S01]  /*fb30*/  FFMA.FTZ R48, R8, R51, R26 ;  /* 0x0000003308307223 */ /* 0x000fe2000001001a */
[----:B------:R-:W-:Y:S01]  /*fb40*/  F2FP.F16.E4M3.UNPACK_B R26, R45 ;  /* 0x0000002dff1a723e */ /* 0x000fe200020006ff */
[----:B------:R-:W-:Y:S01]  /*fb50*/  FFMA.FTZ R57, R6, R40, -R57 ;  /* 0x0000002806397223 */ /* 0x000fe20000010839 */
[----:B------:R-:W-:Y:S01]  /*fb60*/  F2FP.F16.E4M3.UNPACK_B R40, R53 ;  /* 0x00000035ff28723e */ /* 0x000fe200020006ff */
[----:B------:R-:W-:Y:S01]  /*fb70*/  FFMA.FTZ R46, R8, R41, -R55 ;  /* 0x00000029082e7223 */ /* 0x000fe20000010837 */
[----:B------:R-:W-:-:S02]  /*fb80*/  HADD2.F32 R29, -RZ, R29.H1_H1 ;  /* 0x3000001dff1d7230 */ /* 0x000fc40000004100 */
[----:B------:R-:W-:Y:S01]  /*fb90*/  FFMA.FTZ R42, R6, R42, R27 ;  /* 0x0000002a062a7223 */ /* 0x000fe2000001001b */
[----:B------:R-:W-:Y:S01]  /*fba0*/  HADD2.F32 R8, -RZ, R36.H0_H0 ;  /* 0x20000024ff087230 */ /* 0x000fe20000004100 */
[----:B------:R-:W-:Y:S01]  /*fbb0*/  F2FP.F16.E4M3.UNPACK_B R53, R53.H1 ;  /* 0x00000035ff35723e */ /* 0x000fe200030006ff */
[----:B------:R-:W-:Y:S02]  /*fbc0*/  HADD2.F32 R41, -RZ, R40.H0_H0 ;  /* 0x20000028ff297230 */ /* 0x000fe40000004100 */
[C---:B------:R-:W-:Y:S01]  /*fbd0*/  FMUL.FTZ R51, R29.reuse, R49 ;  /* 0x000000311d337220 */ /* 0x040fe20000410000 */
[----:B------:R-:W-:Y:S02]  /*fbe0*/  HADD2.F32 R27, -RZ, R26.H0_H0 ;  /* 0x2000001aff1b7230 */ /* 0x000fe40000004100 */
[----:B------:R-:W-:Y:S01]  /*fbf0*/  FMUL.FTZ R54, R29, R39 ;  /* 0x000000271d367220 */ /* 0x000fe20000410000 */
[----:B------:R-:W-:Y:S02]  /*fc00*/  HADD2.F32 R10, -RZ, R10.H1_H1 ;  /* 0x3000000aff0a7230 */ /* 0x000fe40000004100 */
[----:B------:R-:W-:Y:S01]  /*fc10*/  FMUL.FTZ R29, R8, R41 ;  /* 0x00000029081d7220 */ /* 0x000fe20000410000 */
[----:B------:R-:W-:-:S02]  /*fc20*/  HADD2.F32 R6, -RZ, R21.H0_H0 ;  /* 0x20000015ff067230 */ /* 0x000fc40000004100 */
[----:B------:R-:W-:Y:S01]  /*fc30*/  FMUL.FTZ R8, R8, R27 ;  /* 0x0000001b08087220 */ /* 0x000fe20000410000 */
[----:B------:R-:W-:Y:S01]  /*fc40*/  HADD2.F32 R40, -RZ, R40.H1_H1 ;  /* 0x30000028ff287230 */ /* 0x000fe20000004100 */
[----:B------:R-:W-:Y:S01]  /*fc50*/  F2FP.F16.E4M3.UNPACK_B R45, R45.H1 ;  /* 0x0000002dff2d723e */ /* 0x000fe200030006ff */
[----:B------:R-:W-:Y:S02]  /*fc60*/  HADD2.F32 R36, -RZ, R36.H1_H1 ;  /* 0x30000024ff247230 */ /* 0x000fe40000004100 */
[C---:B------:R-:W-:Y:S01]  /*fc70*/  FFMA.FTZ R52, R10.reuse, R39, -R51 ;  /* 0x000000270a347223 */ /* 0x040fe20000010833 */
[----:B------:R-:W-:Y:S01]  /*fc80*/  FFMA.FTZ R49, R10, R49, R54 ;  /* 0x000000310a317223 */ /* 0x000fe20000010036 */
[C---:B------:R-:W-:Y:S01]  /*fc90*/  FFMA.FTZ R51, R6.reuse, R27, -R29 ;  /* 0x0000001b06337223 */ /* 0x040fe2000001081d */
[----:B------:R-:W-:Y:S01]  /*fca0*/  FFMA.FTZ R54, R6, R41, R8 ;  /* 0x0000002906367223 */ /* 0x000fe20000010008 */
[----:B------:R-:W-:Y:S02]  /*fcb0*/  HADD2.F32 R26, -RZ, R26.H1_H1 ;  /* 0x3000001aff1a7230 */ /* 0x000fe40000004100 */
[----:B------:R-:W-:Y:S01]  /*fcc0*/  FMUL.FTZ R10, R36, R40 ;  /* 0x00000028240a7220 */ /* 0x000fe20000410000 */
[----:B------:R-:W-:Y:S01]  /*fcd0*/  HADD2.F32 R21, -RZ, R21.H1_H1 ;  /* 0x30000015ff157230 */ /* 0x000fe20000004100 */
[----:B------:R-:W-:Y:S01]  /*fce0*/  F2FP.F16.E4M3.UNPACK_B R7, R4 ;  /* 0x00000004ff07723e */ /* 0x000fe200020006ff */
[----:B------:R-:W-:-:S02]  /*fcf0*/  HADD2.F32 R29, -RZ, R53.H0_H0 ;  /* 0x20000035ff1d7230 */ /* 0x000fc40000004100 */
[-C--:B------:R-:W-:Y:S01]  /*fd00*/  FMUL.FTZ R39, R36, R26.reuse ;  /* 0x0000001a24277220 */ /* 0x080fe20000410000 */
[----:B------:R-:W-:Y:S02]  /*fd10*/  HADD2.F32 R8, -RZ, R37.H0_H0 ;  /* 0x20000025ff087230 */ /* 0x000fe40000004100 */
[----:B------:R-:W-:Y:S01]  /*fd20*/  FFMA.FTZ R56, R21, R26, -R10 ;  /* 0x0000001a15387223 */ /* 0x000fe2000001080a */
[--C-:B------:R-:W-:Y:S01]  /*fd30*/  HADD2.F32 R27, -RZ, R45.reuse.H0_H0 ;  /* 0x2000002dff1b7230 */ /* 0x100fe20000004100 */
[----:B------:R-:W-:Y:S01]  /*fd40*/  F2FP.F16.E4M3.UNPACK_B R26, R47.H1 ;  /* 0x0000002fff1a723e */ /* 0x000fe200030006ff */
[----:B------:R-:W-:Y:S02]  /*fd50*/  HADD2.F32 R6, -RZ, R28.H0_H0 ;  /* 0x2000001cff067230 */ /* 0x000fe40000004100 */
[C---:B------:R-:W-:Y:S01]  /*fd60*/  FMUL.FTZ R41, R8.reuse, R29 ;  /* 0x0000001d08297220 */ /* 0x040fe20000410000 */
[----:B------:R-:W-:Y:S01]  /*fd70*/  F2FP.F16.E4M3.UNPACK_B R4, R4.H1 ;  /* 0x00000004ff04723e */ /* 0x000fe200030006ff */
[----:B------:R-:W-:Y:S01]  /*fd80*/  FMUL.FTZ R8, R8, R27 ;  /* 0x0000001b08087220 */ /* 0x000fe20000410000 */
[----:B------:R-:W-:-:S02]  /*fd90*/  HADD2.F32 R45, -RZ, R45.H1_H1 ;  /* 0x3000002dff2d7230 */ /* 0x000fc40000004100 */
[C---:B------:R-:W-:Y:S01]  /*fda0*/  FFMA.FTZ R58, R6.reuse, R27, -R41 ;  /* 0x0000001b063a7223 */ /* 0x040fe20000010829 */
[----:B------:R-:W-:Y:S02]  /*fdb0*/  HADD2.F32 R53, -RZ, R53.H1_H1 ;  /* 0x30000035ff357230 */ /* 0x000fe40000004100 */
[----:B------:R-:W-:Y:S01]  /*fdc0*/  FFMA.FTZ R59, R6, R29, R8 ;  /* 0x0000001d063b7223 */ /* 0x000fe20000010008 */
[----:B------:R-:W-:Y:S01]  /*fdd0*/  F2FP.F16.E4M3.UNPACK_B R10, R38.H1 ;  /* 0x00000026ff0a723e */ /* 0x000fe200030006ff */
[----:B------:R-:W-:Y:S02]  /*fde0*/  HADD2.F32 R37, -RZ, R37.H1_H1 ;  /* 0x30000025ff257230 */ /* 0x000fe40000004100 */
[----:B------:R-:W-:Y:S01]  /*fdf0*/  FFMA.FTZ R55, R21, R40, R39 ;  /* 0x0000002815377223 */ /* 0x000fe20000010027 */
[----:B------:R-:W-:Y:S01]  /*fe00*/  HADD2.F32 R27, -RZ, R26.H0_H0 ;  /* 0x2000001aff1b7230 */ /* 0x000fe20000004100 */
[----:B------:R-:W-:Y:S01]  /*fe10*/  F2FP.F16.E4M3.UNPACK_B R47, R47 ;  /* 0x0000002fff2f723e */ /* 0x000fe200020006ff */
[----:B------:R-:W-:-:S02]  /*fe20*/  HADD2.F32 R8, -RZ, R24.H0_H0 ;  /* 0x20000018ff087230 */ /* 0x000fc40000004100 */
[C---:B------:R-:W-:Y:S01]  /*fe30*/  FMUL.FTZ R39, R37.reuse, R53 ;  /* 0x0000003525277220 */ /* 0x040fe20000410000 */
[----:B------:R-:W-:Y:S02]  /*fe40*/  HADD2.F32 R28, -RZ, R28.H1_H1 ;  /* 0x3000001cff1c7230 */ /* 0x000fe40000004100 */
[----:B------:R-:W-:Y:S01]  /*fe50*/  FMUL.FTZ R36, R37, R45 ;  /* 0x0000002d25247220 */ /* 0x000fe20000410000 */
[----:B------:R-:W-:Y:S02]  /*fe60*/  HADD2.F32 R21, -RZ, R10.H0_H0 ;  /* 0x2000000aff157230 */ /* 0x000fe40000004100 */
[----:B------:R-:W-:Y:S01]  /*fe70*/  FMUL.FTZ R29, R8, R27 ;  /* 0x0000001b081d7220 */ /* 0x000fe20000410000 */
[----:B------:R-:W-:Y:S02]  /*fe80*/  HADD2.F32 R6, -RZ, R4.H0_H0 ;  /* 0x20000004ff067230 */ /* 0x000fe40000004100 */
[C---:B------:R-:W-:Y:S01]  /*fe90*/  FFMA.FTZ R61, R28.reuse, R45, -R39 ;  /* 0x0000002d1c3d7223 */ /* 0x040fe20000010827 */
[----:B------:R-:W-:Y:S01]  /*fea0*/  FFMA.FTZ R60, R28, R53, R36 ;  /* 0x000000351c3c7223 */ /* 0x000fe20000010024 */
[----:B------:R-:W-:-:S02]  /*feb0*/  HADD2.F32 R24, -RZ, R24.H1_H1 ;  /* 0x30000018ff187230 */ /* 0x000fc40000004100 */
[-C--:B------:R-:W-:Y:S01]  /*fec0*/  FMUL.FTZ R8, R8, R21.reuse ;  /* 0x0000001508087220 */ /* 0x080fe20000410000 */
[C---:B------:R-:W-:Y:S01]  /*fed0*/  FFMA.FTZ R28, R6.reuse, R21, -R29 ;  /* 0x00000015061c7223 */ /* 0x040fe2000001081d */
[----:B------:R-:W-:Y:S01]  /*fee0*/  HADD2.F32 R29, -RZ, R26.H1_H1 ;  /* 0x3000001aff1d7230 */ /* 0x000fe20000004100 */
[----:B------:R-:W-:Y:S01]  /*fef0*/  F2FP.F16.E4M3.UNPACK_B R38, R38 ;  /* 0x00000026ff26723e */ /* 0x000fe200020006ff */
[----:B------:R-:W-:Y:S02]  /*ff00*/  HADD2.F32 R21, -RZ, R10.H1_H1 ;  /* 0x3000000aff157230 */ /* 0x000fe40000004100 */
[----:B------:R-:W-:Y:S01]  /*ff10*/  FFMA.FTZ R36, R6, R27, R8 ;  /* 0x0000001b06247223 */ /* 0x000fe20000010008 */
[----:B------:R-:W-:Y:S02]  /*ff20*/  HADD2.F32 R4, -RZ, R4.H1_H1 ;  /* 0x30000004ff047230 */ /* 0x000fe40000004100 */
[----:B------:R-:W-:Y:S01]  /*ff30*/  FMUL.FTZ R37, R24, R29 ;  /* 0x0000001d18257220 */ /* 0x000fe20000410000 */
[----:B------:R-:W-:-:S02]  /*ff40*/  HADD2.F32 R27, -RZ, R47.H0_H0 ;  /* 0x2000002fff1b7230 */ /* 0x000fc40000004100 */
[-C--:B------:R-:W-:Y:S01]  /*ff50*/  FMUL.FTZ R24, R24, R21.reuse ;  /* 0x0000001518187220 */ /* 0x080fe20000410000 */
[----:B------:R-:W-:Y:S02]  /*ff60*/  HADD2.F32 R6, -RZ, R25.H0_H0 ;  /* 0x20000019ff067230 */ /* 0x000fe40000004100 */
        /* <DEDUP_REMOVED lines=14> */
[----:B------:R-:W-:Y:S01]  /*10050*/  F2FP.F16.E4M3.UNPACK_B R4, R43.H1 ;  /* 0x0000002bff04723e */ /* 0x000fe200030006ff */
[-C--:B------:R-:W-:Y:S01]  /*10060*/  FMUL.FTZ R25, R25, R38.reuse ;  /* 0x0000002619197220 */ /* 0x080fe20000410000 */
[----:B------:R-:W-:Y:S01]  /*10070*/  FFMA.FTZ R38, R7, R38, -R6 ;  /* 0x0000002607267223 */ /* 0x000fe20000010806 */
[----:B------:R-:W-:Y:S01]  /*10080*/  HADD2.F32 R21, -RZ, R10.H0_H0 ;  /* 0x2000000aff157230 */ /* 0x000fe20000004100 */
[----:B------:R-:W-:Y:S01]  /*10090*/  F2FP.F16.E4M3.UNPACK_B R50, R50 ;  /* 0x00000032ff32723e */ /* 0x000fe200020006ff */
        /* <DEDUP_REMOVED lines=13> */
[----:B------:R-:W-:Y:S01]  /*10170*/  F2FP.SATFINITE.E4M3.F32.PACK_AB_MERGE_C R42, R49, R42, RZ ;  /* 0x0000002a312a723e */ /* 0x000fe200048070ff */
[----:B------:R-:W-:Y:S02]  /*10180*/  HADD2.F32 R6, -RZ, R30.H0_H0 ;  /* 0x2000001eff067230 */ /* 0x000fe40000004100 */
[C---:B------:R-:W-:Y:S01]  /*10190*/  FMUL.FTZ R7, R31.reuse, R10 ;  /* 0x0000000a1f077220 */ /* 0x040fe20000410000 */
[-C--:B------:R-:W-:Y:S01]  /*101a0*/  FMUL.FTZ R25, R31, R8.reuse ;  /* 0x000000081f197220 */ /* 0x080fe20000410000 */
[----:B------:R-:W-:Y:S01]  /*101b0*/  FFMA.FTZ R31, R4, R21, R27 ;  /* 0x00000015041f7223 */ /* 0x000fe2000001001b */
[----:B------:R-:W-:Y:S02]  /*101c0*/  HADD2.F32 R21, -RZ, R50.H0_H0 ;  /* 0x20000032ff157230 */ /* 0x000fe40000004100 */
[----:B------:R-:W-:Y:S01]  /*101d0*/  FFMA.FTZ R45, R20, R8, -R7 ;  /* 0x00000008142d7223 */ /* 0x000fe20000010807 */
        /* <DEDUP_REMOVED lines=31> */
.L_x_4474:
[----:B------:R-:W-:Y:S05]  /*103d0*/  BSYNC B1 ;  /* 0x0000000000017941 */ /* 0x000fea0003800000 */
.L_x_4473:
[----:B------:R-:W-:Y:S05]  /*103e0*/  @P2 BRA `(.L_x_4455) ;  /* 0x0000000c00dc2947 */ /* 0x000fea0003800000 */
[----:B------:R-:W4:Y:S01]  /*103f0*/  LDL R53, [R1+0x8] ;  /* 0x0000080001357983 */ /* 0x000f220000100800 */
[----:B-1-3-5:R-:W-:Y:S02]  /*10400*/  SHF.R.U32.HI R4, RZ, 0x8, R32 ;  /* 0x00000008ff047819 */ /* 0x02afe40000011620 */
[----:B------:R-:W-:Y:S02]  /*10410*/  LOP3.LUT R0, R32, 0xff, RZ, 0xc0, !PT ;  /* 0x000000ff20007812 */ /* 0x000fe400078ec0ff */
[----:B------:R-:W-:Y:S02]  /*10420*/  SHF.R.U32.HI R8, RZ, 0x8, R34 ;  /* 0x00000008ff087819 */ /* 0x000fe40000011622 */
[----:B------:R-:W-:Y:S02]  /*10430*/  LOP3.LUT R5, R4, 0xff, RZ, 0xc0, !PT ;  /* 0x000000ff04057812 */ /* 0x000fe400078ec0ff */
[----:B------:R-:W-:Y:S02]  /*10440*/  LEA.HI R3, R3, R232, RZ, 0x1c ;  /* 0x000000e803037211 */ /* 0x000fe400078fe0ff */
[----:B------:R-:W-:-:S02]  /*10450*/  LOP3.LUT R4, R34, 0xff, RZ, 0xc0, !PT ;  /* 0x000000ff22047812 */ /* 0x000fc400078ec0ff */
[----:B------:R-:W-:Y:S02]  /*10460*/  LOP3.LUT R9, R8, 0xff, RZ, 0xc0, !PT ;  /* 0x000000ff08097812 */ /* 0x000fe400078ec0ff */
[----:B--2---:R-:W-:Y:S02]  /*10470*/  PRMT R21, R5, 0x7604, R0 ;  /* 0x0000760405157816 */ /* 0x004fe40000000000 */
[----:B------:R-:W-:Y:S02]  /*10480*/  SHF.R.S32.HI R0, RZ, 0x1f, R3 ;  /* 0x0000001fff007819 */ /* 0x000fe40000011403 */
[----:B------:R-:W-:Y:S02]  /*10490*/  PRMT R25, R9, 0x7604, R4 ;  /* 0x0000760409197816 */ /* 0x000fe40000000004 */
[----:B------:R-:W-:Y:S01]  /*104a0*/  LEA.HI R4, R0, R3, RZ, 0x2 ;  /* 0x0000000300047211 */ /* 0x000fe200078f10ff */
[----:B------:R-:W-:Y:S01]  /*104b0*/  IMAD.SHL.U32 R3, R3, 0x10, RZ ;  /* 0x0000001003037824 */ /* 0x000fe200078e00ff */
[----:B------:R-:W-:-:S02]  /*104c0*/  SHF.R.U32.HI R7, RZ, 0x8, R33 ;  /* 0x00000008ff077819 */ /* 0x000fc40000011621 */
[----:B------:R-:W-:Y:S01]  /*104d0*/  LOP3.LUT R6, R33, 0xff, RZ, 0xc0, !PT ;  /* 0x000000ff21067812 */ /* 0x000fe200078ec0ff */
[----:B------:R-:W-:Y:S01]  /*104e0*/  IMAD.SHL.U32 R4, R4, 0x800, RZ ;  /* 0x0000080004047824 */ /* 0x000fe200078e00ff */
[----:B------:R-:W-:Y:S02]  /*104f0*/  LOP3.LUT R0, R212, 0x30, R3, 0xf8, !PT ;  /* 0x00000030d4007812 */ /* 0x000fe400078ef803 */
[----:B------:R-:W-:Y:S02]  /*10500*/  LOP3.LUT R7, R7, 0xff, RZ, 0xc0, !PT ;  /* 0x000000ff07077812 */ /* 0x000fe400078ec0ff */
[----:B------:R-:W-:Y:S02]  /*10510*/  SHF.R.U32.HI R8, RZ, 0x8, R12 ;  /* 0x00000008ff087819 */ /* 0x000fe4000001160c */
[----:B------:R-:W-:Y:S02]  /*10520*/  LOP3.LUT R0, R0, R213, RZ, 0x3c, !PT ;  /* 0x000000d500007212 */ /* 0x000fe400078e3cff */
[----:B------:R-:W-:-:S02]  /*10530*/  LOP3.LUT R3, R4, 0xffffe000, RZ, 0xc0, !PT ;  /* 0xffffe00004037812 */ /* 0x000fc400078ec0ff */
[----:B------:R-:W-:Y:S02]  /*10540*/  PRMT R20, R7, 0x7604, R6 ;  /* 0x0000760407147816 */ /* 0x000fe40000000006 */
        /* <DEDUP_REMOVED lines=10> */
[----:B------:R-:W1:Y:S01]  /*105f0*/  LDS.128 R8, [R0+0x18400] ;  /* 0x0184000000087984 */ /* 0x000e620000000c00 */
[----:B------:R-:W-:Y:S02]  /*10600*/  PRMT R24, R6, 0x7604, R5 ;  /* 0x0000760406187816 */ /* 0x000fe40000000005 */
[----:B------:R-:W-:Y:S02]  /*10610*/  SHF.R.U32.HI R28, RZ, 0x8, R14 ;  /* 0x00000008ff1c7819 */ /* 0x000fe4000001160e */
[----:B------:R-:W-:-:S02]  /*10620*/  LOP3.LUT R26, R13, 0xff, RZ, 0xc0, !PT ;  /* 0x000000ff0d1a7812 */ /* 0x000fc400078ec0ff */
[----:B------:R-:W-:Y:S02]  /*10630*/  LOP3.LUT R27, R14, 0xff, RZ, 0xc0, !PT ;  /* 0x000000ff0e1b7812 */ /* 0x000fe400078ec0ff */
[----:B------:R-:W-:Y:S02]  /*10640*/  LOP3.LUT R28, R28, 0xff, RZ, 0xc0, !PT ;  /* 0x000000ff1c1c7812 */ /* 0x000fe400078ec0ff */
[----:B------:R-:W-:Y:S02]  /*10650*/  PRMT R26, R3, 0x7604, R26 ;  /* 0x00007604031a7816 */ /* 0x000fe4000000001a */
[----:B------:R-:W-:Y:S02]  /*10660*/  SHF.R.U32.HI R3, RZ, 0x10, R33 ;  /* 0x00000010ff037819 */ /* 0x000fe40000011621 */
[----:B0-----:R-:W-:Y:S02]  /*10670*/  PRMT R39, R28, 0x7604, R27 ;  /* 0x000076041c277816 */ /* 0x001fe4000000001b */
[----:B------:R-:W-:Y:S01]  /*10680*/  SHF.R.U32.HI R37, RZ, 0x10, R13 ;  /* 0x00000010ff257819 */ /* 0x000fe2000001160d */
[----:B------:R-:W-:Y:S01]  /*10690*/  IMAD.U32 R3, R3, 0x10000, RZ ;  /* 0x0001000003037824 */ /* 0x000fe200078e00ff */
[----:B------:R-:W-:-:S02]  /*106a0*/  SHF.R.U32.HI R27, RZ, 0x10, R35 ;  /* 0x00000010ff1b7819 */ /* 0x000fc40000011623 */
[--C-:B------:R-:W-:Y:S01]  /*106b0*/  SHF.R.U32.HI R30, RZ, 0x8, R15.reuse ;  /* 0x00000008ff1e7819 */ /* 0x100fe2000001160f */
[----:B------:R-:W-:Y:S01]  /*106c0*/  IMAD.U32 R37, R37, 0x10000, RZ ;  /* 0x0001000025257824 */ /* 0x000fe200078e00ff */
[----:B------:R-:W-:Y:S01]  /*106d0*/  LOP3.LUT R29, R15, 0xff, RZ, 0xc0, !PT ;  /* 0x000000ff0f1d7812 */ /* 0x000fe200078ec0ff */
[----:B------:R-:W-:Y:S01]  /*106e0*/  IMAD.U32 R27, R27, 0x10000, RZ ;  /* 0x000100001b1b7824 */ /* 0x000fe200078e00ff */
[----:B------:R-:W-:Y:S02]  /*106f0*/  LOP3.LUT R30, R30, 0xff, RZ, 0xc0, !PT ;  /* 0x000000ff1e1e7812 */ /* 0x000fe400078ec0ff */
[----:B------:R-:W-:Y:S02]  /*10700*/  LOP3.LUT R21, R21, 0xff0000, R32, 0xf8, !PT ;  /* 0x00ff000015157812 */ /* 0x000fe400078ef820 */
[----:B------:R-:W-:Y:S02]  /*10710*/  SHF.R.U32.HI R41, RZ, 0x10, R15 ;  /* 0x00000010ff297819 */ /* 0x000fe4000001160f */
[----:B------:R-:W-:-:S02]  /*10720*/  LOP3.LUT R3, R20, 0xff0000, R3, 0xf8, !PT ;  /* 0x00ff000014037812 */ /* 0x000fc400078ef803 */
[----:B------:R-:W-:Y:S01]  /*10730*/  PRMT R30, R30, 0x7604, R29 ;  /* 0x000076041e1e7816 */ /* 0x000fe2000000001d */
[----:B------:R-:W-:Y:S01]  /*10740*/  IMAD.U32 R41, R41, 0x10000, RZ ;  /* 0x0001000029297824 */ /* 0x000fe200078e00ff */
[----:B------:R-:W-:Y:S02]  /*10750*/  LOP3.LUT R37, R26, 0xff0000, R37, 0xf8, !PT ;  /* 0x00ff00001a257812 */ /* 0x000fe400078ef825 */
[----:B------:R-:W-:Y:S02]  /*10760*/  LOP3.LUT R29, R24, 0xff0000, R27, 0xf8, !PT ;  /* 0x00ff0000181d7812 */ /* 0x000fe400078ef81b */
[----:B------:R-:W-:Y:S02]  /*10770*/  LOP3.LUT R27, R21, 0xff000000, R32, 0xf8, !PT ;  /* 0xff000000151b7812 */ /* 0x000fe400078ef820 */
[----:B------:R-:W-:Y:S02]  /*10780*/  LOP3.LUT R32, R3, 0xff000000, R33, 0xf8, !PT ;  /* 0xff00000003207812 */ /* 0x000fe400078ef821 */
[----:B------:R-:W-:-:S02]  /*10790*/  LOP3.LUT R31, R31, 0xff0000, R12, 0xf8, !PT ;  /* 0x00ff00001f1f7812 */ /* 0x000fc400078ef80c */
[----:B------:R-:W-:Y:S02]  /*107a0*/  LOP3.LUT R37, R37, 0xff000000, R13, 0xf8, !PT ;  /* 0xff00000025257812 */ /* 0x000fe400078ef80d */
[----:B------:R-:W-:Y:S02]  /*107b0*/  LOP3.LUT R25, R25, 0xff0000, R34, 0xf8, !PT ;  /* 0x00ff000019197812 */ /* 0x000fe400078ef822 */
[----:B------:R-:W-:Y:S02]  /*107c0*/  LOP3.LUT R33, R31, 0xff000000, R12, 0xf8, !PT ;  /* 0xff0000001f217812 */ /* 0x000fe400078ef80c */
[----:B------:R-:W-:Y:S02]  /*107d0*/  F2FP.F16.E4M3.UNPACK_B R28, R32 ;  /* 0x00000020ff1c723e */ /* 0x000fe400020006ff */
[----:B-1----:R-:W-:Y:S02]  /*107e0*/  F2FP.F16.E4M3.UNPACK_B R20, R9 ;  /* 0x00000009ff14723e */ /* 0x002fe400020006ff */
[----:B------:R-:W-:-:S02]  /*107f0*/  F2FP.F16.E4M3.UNPACK_B R31, R37 ;  /* 0x00000025ff1f723e */ /* 0x000fc400020006ff */
[----:B------:R-:W-:Y:S01]  /*10800*/  LOP3.LUT R41, R30, 0xff0000, R41, 0xf8, !PT ;  /* 0x00ff00001e297812 */ /* 0x000fe200078ef829 */
[--C-:B------:R-:W-:Y:S01]  /*10810*/  HADD2.F32 R24, -RZ, R20.reuse.H0_H0 ;  /* 0x20000014ff187230 */ /* 0x100fe20000004100 */
[----:B------:R-:W-:Y:S01]  /*10820*/  LOP3.LUT R39, R39, 0xff0000, R14, 0xf8, !PT ;  /* 0x00ff000027277812 */ /* 0x000fe200078ef80e */
[----:B------:R-:W-:Y:S01]  /*10830*/  HADD2.F32 R20, -RZ, R20.H1_H1 ;  /* 0x30000014ff147230 */ /* 0x000fe20000004100 */
[----:B------:R-:W-:Y:S02]  /*10840*/  LOP3.LUT R30, R25, 0xff000000, R34, 0xf8, !PT ;  /* 0xff000000191e7812 */ /* 0x000fe400078ef822 */
[----:B------:R-:W-:Y:S01]  /*10850*/  LOP3.LUT R34, R29, 0xff000000, R35, 0xf8, !PT ;  /* 0xff0000001d227812 */ /* 0x000fe200078ef823 */
[----:B------:R-:W-:Y:S01]  /*10860*/  HADD2.F32 R29, -RZ, R28.H0_H0 ;  /* 0x2000001cff1d7230 */ /* 0x000fe20000004100 */
[----:B------:R-:W-:Y:S01]  /*10870*/  LOP3.LUT R36, R39, 0xff000000, R14, 0xf8, !PT ;  /* 0xff00000027247812 */ /* 0x000fe200078ef80e */
[----:B------:R-:W-:Y:S01]  /*10880*/  HADD2.F32 R35, -RZ, R31.H0_H0 ;  /* 0x2000001fff237230 */ /* 0x000fe20000004100 */
[----:B------:R-:W-:-:S02]  /*10890*/  LOP3.LUT R41, R41, 0xff000000, R15, 0xf8, !PT ;  /* 0xff00000029297812 */ /* 0x000fc400078ef80f */
[C---:B------:R-:W-:Y:S01]  /*108a0*/  FMUL.FTZ R40, R24.reuse, R29 ;  /* 0x0000001d18287220 */ /* 0x040fe20000410000 */
[----:B------:R-:W-:Y:S01]  /*108b0*/  F2FP.F16.E4M3.UNPACK_B R21, R9.H1 ;  /* 0x00000009ff15723e */ /* 0x000fe200030006ff */
[----:B------:R-:W-:Y:S01]  /*108c0*/  FMUL.FTZ R39, R24, R35 ;  /* 0x0000002318277220 */ /* 0x000fe20000410000 */
[----:B------:R-:W-:Y:S02]  /*108d0*/  F2FP.F16.E4M3.UNPACK_B R37, R37.H1 ;  /* 0x00000025ff25723e */ /* 0x000fe400030006ff */
[----:B------:R-:W-:Y:S02]  /*108e0*/  F2FP.F16.E4M3.UNPACK_B R32, R32.H1 ;  /* 0x00000020ff20723e */ /* 0x000fe400030006ff */
[-C--:B------:R-:W-:Y:S02]  /*108f0*/  F2FP.F16.E4M3.UNPACK_B R25, R11.reuse ;  /* 0x0000000bff19723e */ /* 0x080fe400020006ff */
[----:B------:R-:W-:Y:S02]  /*10900*/  F2FP.F16.E4M3.UNPACK_B R26, R11.H1 ;  /* 0x0000000bff1a723e */ /* 0x000fe400030006ff */
[----:B------:R-:W-:-:S02]  /*10910*/  F2FP.F16.E4M3.UNPACK_B R11, R10 ;  /* 0x0000000aff0b723e */ /* 0x000fc400020006ff */
[----:B------:R-:W-:Y:S01]  /*10920*/  F2FP.F16.E4M3.UNPACK_B R24, R10.H1 ;  /* 0x0000000aff18723e */ /* 0x000fe200030006ff */
[--C-:B------:R-:W-:Y:S01]  /*10930*/  HADD2.F32 R10, -RZ, R21.reuse.H0_H0 ;  /* 0x20000015ff0a7230 */ /* 0x100fe20000004100 */
[-C--:B------:R-:W-:Y:S01]  /*10940*/  F2FP.F16.E4M3.UNPACK_B R9, R8.reuse ;  /* 0x00000008ff09723e */ /* 0x080fe200020006ff */
[----:B------:R-:W-:Y:S01]  /*10950*/  HADD2.F32 R21, -RZ, R21.H1_H1 ;  /* 0x30000015ff157230 */ /* 0x000fe20000004100 */
[----:B------:R-:W-:Y:S01]  /*10960*/  F2FP.F16.E4M3.UNPACK_B R8, R8.H1 ;  /* 0x00000008ff08723e */ /* 0x000fe200030006ff */
[----:B----4-:R-:W0:Y:S02]  /*10970*/  LDS.128 R4, [R53+0x18400] ;  /* 0x0184000035047984 */ /* 0x010e240000000c00 */
[----:B0-----:R-:W-:Y:S02]  /*10980*/  F2FP.F16.E4M3.UNPACK_B R12, R5 ;  /* 0x00000005ff0c723e */ /* 0x001fe400020006ff */
[-C--:B------:R-:W-:Y:S02]  /*10990*/  F2FP.F16.E4M3.UNPACK_B R14, R7.reuse ;  /* 0x00000007ff0e723e */ /* 0x080fe400020006ff */
[----:B------:R-:W-:-:S02]  /*109a0*/  F2FP.F16.E4M3.UNPACK_B R15, R7.H1 ;  /* 0x00000007ff0f723e */ /* 0x000fc400030006ff */
[-C--:B------:R-:W-:Y:S02]  /*109b0*/  F2FP.F16.E4M3.UNPACK_B R7, R6.reuse ;  /* 0x00000006ff07723e */ /* 0x080fe400020006ff */
[----:B------:R-:W-:Y:S01]  /*109c0*/  F2FP.F16.E4M3.UNPACK_B R13, R6.H1 ;  /* 0x00000006ff0d723e */ /* 0x000fe200030006ff */
[--C-:B------:R-:W-:Y:S01]  /*109d0*/  HADD2.F32 R6, -RZ, R12.reuse.H0_H0 ;  /* 0x2000000cff067230 */ /* 0x100fe20000004100 */
[----:B------:R-:W-:Y:S01]  /*109e0*/  F2FP.F16.E4M3.UNPACK_B R5, R5.H1 ;  /* 0x00000005ff05723e */ /* 0x000fe200030006ff */
[----:B------:R-:W-:Y:S01]  /*109f0*/  HADD2.F32 R12, -RZ, R12.H1_H1 ;  /* 0x3000000cff0c7230 */ /* 0x000fe20000004100 */
[-C--:B------:R-:W-:Y:S02]  /*10a00*/  F2FP.F16.E4M3.UNPACK_B R3, R4.reuse ;  /* 0x00000004ff03723e */ /* 0x080fe400020006ff */
[C---:B------:R-:W-:Y:S01]  /*10a10*/  FFMA.FTZ R40, R6.reuse, R35, R40 ;  /* 0x0000002306287223 */ /* 0x040fe20000010028 */
[----:B------:R-:W-:Y:S01]  /*10a20*/  FFMA.FTZ R38, R6, R29, -R39 ;  /* 0x0000001d06267223 */ /* 0x000fe20000010827 */
[----:B------:R-:W-:Y:S01]  /*10a30*/  HADD2.F32 R35, -RZ, R31.H1_H1 ;  /* 0x3000001fff237230 */ /* 0x000fe20000004100 */
[----:B------:R-:W-:Y:S01]  /*10a40*/  F2FP.F16.E4M3.UNPACK_B R4, R4.H1 ;  /* 0x00000004ff04723e */ /* 0x000fe200030006ff */
[----:B------:R-:W-:Y:S01]  /*10a50*/  HADD2.F32 R29, -RZ, R28.H1_H1 ;  /* 0x3000001cff1d7230 */ /* 0x000fe20000004100 */
[----:B------:R-:W-:Y:S01]  /*10a60*/  F2FP.F16.E4M3.UNPACK_B R28, R41 ;  /* 0x00000029ff1c723e */ /* 0x000fe200020006ff */
[----:B------:R-:W-:-:S02]  /*10a70*/  HADD2.F32 R39, -RZ, R37.H0_H0 ;  /* 0x20000025ff277230 */ /* 0x000fc40000004100 */
[C---:B------:R-:W-:Y:S01]  /*10a80*/  FMUL.FTZ R43, R20.reuse, R35 ;  /* 0x00000023142b7220 */ /* 0x040fe20000410000 */
[----:B------:R-:W-:Y:S02]  /*10a90*/  HADD2.F32 R31, -RZ, R32.H0_H0 ;  /* 0x20000020ff1f7230 */ /* 0x000fe40000004100 */
[----:B------:R-:W-:Y:S01]  /*10aa0*/  FMUL.FTZ R20, R20, R29 ;  /* 0x0000001d14147220 */ /* 0x000fe20000410000 */
[----:B------:R-:W-:Y:S02]  /*10ab0*/  HADD2.F32 R6, -RZ, R5.H0_H0 ;  /* 0x20000005ff067230 */ /* 0x000fe40000004100 */
[----:B------:R-:W-:Y:S01]  /*10ac0*/  FMUL.FTZ R45, R10, R39 ;  /* 0x000000270a2d7220 */ /* 0x000fe20000410000 */
[----:B------:R-:W-:Y:S01]  /*10ad0*/  FFMA.FTZ R43, R12, R29, -R43 ;  /* 0x0000001d0c2b7223 */ /* 0x000fe2000001082b */
[----:B------:R-:W-:Y:S01]  /*10ae0*/  FMUL.FTZ R10, R10, R31 ;  /* 0x0000001f0a0a7220 */ /* 0x000fe20000410000 */
[----:B------:R-:W-:Y:S01]  /*10af0*/  FFMA.FTZ R35, R12, R35, R20 ;  /* 0x000000230c237223 */ /* 0x000fe20000010014 */
[-C--:B------:R-:W-:Y:S01]  /*10b00*/  F2FP.F16.E4M3.UNPACK_B R12, R34.reuse ;  /* 0x00000022ff0c723e */ /* 0x080fe200020006ff */
[C---:B------:R-:W-:Y:S01]  /*10b10*/  FFMA.FTZ R45, R6.reuse, R31, -R45 ;  /* 0x0000001f062d7223 */ /* 0x040fe2000001082d */
        /* <DEDUP_REMOVED lines=8> */
[----:B------:R-:W-:Y:S02]  /*10ba0*/  HADD2.F32 R29, -RZ, R12.H0_H0 ;  /* 0x2000000cff1d7230 */ /* 0x000fe40000004100 */
[C---:B------:R-:W-:Y:S01]  /*10bb0*/  FMUL.FTZ R37, R10.reuse, R31 ;  /* 0x0000001f0a257220 */ /* 0x040fe20000410000 */
[----:B------:R-:W-:Y:S02]  /*10bc0*/  HADD2.F32 R5, -RZ, R5.H1_H1 ;  /* 0x30000005ff057230 */ /* 0x000fe40000004100 */
[----:B------:R-:W-:Y:S01]  /*10bd0*/  FMUL.FTZ R21, R21, R32 ;  /* 0x0000002015157220 */ /* 0x000fe20000410000 */
[----:B------:R-:W-:Y:S02]  /*10be0*/  HADD2.F32 R6, -RZ, R14.H0_H0 ;  /* 0x2000000eff067230 */ /* 0x000fe40000004100 */
[----:B------:R-:W-:Y:S01]  /*10bf0*/  FMUL.FTZ R10, R10, R29 ;  /* 0x0000001d0a0a7220 */ /* 0x000fe20000410000 */
[----:B------:R-:W-:-:S02]  /*10c00*/  HADD2.F32 R28, -RZ, R28.H1_H1 ;  /* 0x3000001cff1c7230 */ /* 0x000fc40000004100 */
[C---:B------:R-:W-:Y:S01]  /*10c10*/  FFMA.FTZ R42, R5.reuse, R32, -R42 ;  /* 0x00000020052a7223 */ /* 0x040fe2000001082a */
[----:B------:R-:W-:Y:S01]  /*10c20*/  FFMA.FTZ R32, R5, R20, R21 ;  /* 0x0000001405207223 */ /* 0x000fe20000010015 */
[C---:B------:R-:W-:Y:S01]  /*10c30*/  FFMA.FTZ R37, R6.reuse, R29, -R37 ;  /* 0x0000001d06257223 */ /* 0x040fe20000010825 */
[----:B------:R-:W-:Y:S01]  /*10c40*/  FFMA.FTZ R46, R6, R31, R10 ;  /* 0x0000001f062e7223 */ /* 0x000fe2000001000a */
[----:B------:R-:W-:Y:S02]  /*10c50*/  HADD2.F32 R20, -RZ, R41.H0_H0 ;  /* 0x20000029ff147230 */ /* 0x000fe40000004100 */
[----:B------:R-:W-:Y:S02]  /*10c60*/  HADD2.F32 R6, -RZ, R26.H0_H0 ;  /* 0x2000001aff067230 */ /* 0x000fe40000004100 */
[----:B------:R-:W-:Y:S02]  /*10c70*/  HADD2.F32 R25, -RZ, R25.H1_H1 ;  /* 0x30000019ff197230 */ /* 0x000fe40000004100 */
[----:B------:R-:W-:-:S02]  /*10c80*/  HADD2.F32 R12, -RZ, R12.H1_H1 ;  /* 0x3000000cff0c7230 */ /* 0x000fc40000004100 */
[C---:B------:R-:W-:Y:S01]  /*10c90*/  FMUL.FTZ R50, R6.reuse, R20 ;  /* 0x0000001406327220 */ /* 0x040fe20000410000 */
[----:B------:R-:W-:Y:S02]  /*10ca0*/  HADD2.F32 R10, -RZ, R34.H0_H0 ;  /* 0x20000022ff0a7230 */ /* 0x000fe40000004100 */
[C---:B------:R-:W-:Y:S01]  /*10cb0*/  FMUL.FTZ R21, R25.reuse, R28 ;  /* 0x0000001c19157220 */ /* 0x040fe20000410000 */
[----:B------:R-:W-:Y:S02]  /*10cc0*/  HADD2.F32 R5, -RZ, R15.H0_H0 ;  /* 0x2000000fff057230 */ /* 0x000fe40000004100 */
[----:B------:R-:W-:Y:S01]  /*10cd0*/  FMUL.FTZ R25, R25, R12 ;  /* 0x0000000c19197220 */ /* 0x000fe20000410000 */
[----:B------:R-:W-:Y:S02]  /*10ce0*/  HADD2.F32 R14, -RZ, R14.H1_H1 ;  /* 0x3000000eff0e7230 */ /* 0x000fe40000004100 */
[----:B------:R-:W-:Y:S01]  /*10cf0*/  FMUL.FTZ R29, R6, R10 ;  /* 0x0000000a061d7220 */ /* 0x000fe20000410000 */
[----:B------:R-:W-:-:S02]  /*10d00*/  HADD2.F32 R34, -RZ, R34.H1_H1 ;  /* 0x30000022ff227230 */ /* 0x000fc40000004100 */
[C---:B------:R-:W-:Y:S01]  /*10d10*/  FFMA.FTZ R50, R5.reuse, R10, -R50 ;  /* 0x0000000a05327223 */ /* 0x040fe20000010832 */
[----:B------:R-:W-:Y:S01]  /*10d20*/  F2FP.F16.E4M3.UNPACK_B R10, R27.H1 ;  /* 0x0000001bff0a723e */ /* 0x000fe200030006ff */
[C---:B------:R-:W-:Y:S01]  /*10d30*/  FFMA.FTZ R48, R14.reuse, R12, -R21 ;  /* 0x0000000c0e307223 */ /* 0x040fe20000010815 */
[----:B------:R-:W-:Y:S01]  /*10d40*/  FFMA.FTZ R47, R14, R28, R25 ;  /* 0x0000001c0e2f7223 */ /* 0x000fe20000010019 */
[-C--:B------:R-:W-:Y:S01]  /*10d50*/  F2FP.F16.E4M3.UNPACK_B R14, R33.reuse.H1 ;  /* 0x00000021ff0e723e */ /* 0x080fe200030006ff */
[----:B------:R-:W-:Y:S02]  /*10d60*/  HADD2.F32 R41, -RZ, R41.H1_H1 ;  /* 0x30000029ff297230 */ /* 0x000fe40000004100 */
[----:B------:R-:W-:Y:S01]  /*10d70*/  FFMA.FTZ R49, R5, R20, R29 ;  /* 0x0000001405317223 */ /* 0x000fe2000001001d */
[----:B------:R-:W-:Y:S01]  /*10d80*/  HADD2.F32 R26, -RZ, R26.H1_H1 ;  /* 0x3000001aff1a7230 */ /* 0x000fe20000004100 */
[----:B------:R-:W-:Y:S01]  /*10d90*/  F2FP.F16.E4M3.UNPACK_B R33, R33 ;  /* 0x00000021ff21723e */ /* 0x000fe200020006ff */
[----:B------:R-:W-:Y:S01]  /*10da0*/  HADD2.F32 R6, -RZ, R8.H0_H0 ;  /* 0x20000008ff067230 */ /* 0x000fe20000004100 */
[----:B------:R-:W-:Y:S01]  /*10db0*/  F2FP.F16.E4M3.UNPACK_B R27, R27 ;  /* 0x0000001bff1b723e */ /* 0x000fe200020006ff */
[----:B------:R-:W-:-:S02]  /*10dc0*/  HADD2.F32 R12, -RZ, R10.H0_H0 ;  /* 0x2000000aff0c7230 */ /* 0x000fc40000004100 */
[CC--:B------:R-:W-:Y:S01]  /*10dd0*/  FMUL.FTZ R28, R26.reuse, R41.reuse ;  /* 0x000000291a1c7220 */ /* 0x0c0fe20000410000 */
        /* <DEDUP_REMOVED lines=9> */
[C---:B------:R-:W-:Y:S01]  /*10e70*/  FFMA.FTZ R25, R5.reuse, R20, R21 ;  /* 0x0000001405197223 */ /* 0x040fe20000010015 */
[----:B------:R-:W-:Y:S02]  /*10e80*/  HADD2.F32 R21, -RZ, R14.H1_H1 ;  /* 0x3000000eff157230 */ /* 0x000fe40000004100 */
        /* <DEDUP_REMOVED lines=8> */
[----:B------:R-:W-:Y:S02]  /*10f10*/  HADD2.F32 R10, -RZ, R33.H1_H1 ;  /* 0x30000021ff0a7230 */ /* 0x000fe40000004100 */
[----:B------:R-:W-:Y:S01]  /*10f20*/  FFMA.FTZ R28, R4, R21, R6 ;  /* 0x00000015041c7223 */ /* 0x000fe20000010006 */
[----:B------:R-:W-:Y:S02]  /*10f30*/  HADD2.F32 R6, -RZ, R27.H0_H0 ;  /* 0x2000001bff067230 */ /* 0x000fe40000004100 */
[----:B------:R-:W-:Y:S01]  /*10f40*/  FMUL.FTZ R15, R5, R8 ;  /* 0x00000008050f7220 */ /* 0x000fe20000410000 */
[----:B------:R-:W-:Y:S01]  /*10f50*/  HADD2.F32 R4, -RZ, R3.H0_H0 ;  /* 0x20000003ff047230 */ /* 0x000fe20000004100 */
[----:B------:R-:W-:Y:S01]  /*10f60*/  F2FP.F16.E4M3.UNPACK_B R12, R36.H1 ;  /* 0x00000024ff0c723e */ /* 0x000fe200030006ff */
[----:B------:R-:W-:-:S02]  /*10f70*/  HADD2.F32 R9, -RZ, R9.H1_H1 ;  /* 0x30000009ff097230 */ /* 0x000fc40000004100 */
[-C--:B------:R-:W-:Y:S01]  /*10f80*/  FMUL.FTZ R5, R5, R6.reuse ;  /* 0x0000000605057220 */ /* 0x080fe20000410000 */
[----:B------:R-:W-:Y:S02]  /*10f90*/  HADD2.F32 R3, -RZ, R3.H1_H1 ;  /* 0x30000003ff037230 */ /* 0x000fe40000004100 */
[C---:B------:R-:W-:Y:S01]  /*10fa0*/  FFMA.FTZ R15, R4.reuse, R6, -R15 ;  /* 0x00000006040f7223 */ /* 0x040fe2000001080f */
[----:B------:R-:W-:Y:S02]  /*10fb0*/  HADD2.F32 R6, -RZ, R27.H1_H1 ;  /* 0x3000001bff067230 */ /* 0x000fe40000004100 */
[C---:B------:R-:W-:Y:S01]  /*10fc0*/  FMUL.FTZ R20, R9.reuse, R10 ;  /* 0x0000000a09147220 */ /* 0x040fe20000410000 */
[----:B------:R-:W-:Y:S01]  /*10fd0*/  FFMA.FTZ R14, R4, R8, R5 ;  /* 0x00000008040e7223 */ /* 0x000fe20000010005 */
[----:B------:R-:W-:Y:S01]  /*10fe0*/  F2FP.F16.E4M3.UNPACK_B R5, R30.H1 ;  /* 0x0000001eff05723e */ /* 0x000fe200030006ff */
[----:B------:R-:W-:Y:S02]  /*10ff0*/  HADD2.F32 R8, -RZ, R12.H0_H0 ;  /* 0x2000000cff087230 */ /* 0x000fe40000004100 */
[----:B------:R-:W-:Y:S01]  /*11000*/  FMUL.FTZ R9, R9, R6 ;  /* 0x0000000609097220 */ /* 0x000fe20000410000 */
        /* <DEDUP_REMOVED lines=14> */
[----:B------:R-:W-:Y:S01]  /*110f0*/  F2FP.F16.E4M3.UNPACK_B R36, R36 ;  /* 0x00000024ff24723e */ /* 0x000fe200020006ff */
[-C--:B------:R-:W-:Y:S01]  /*11100*/  FMUL.FTZ R9, R24, R5.reuse ;  /* 0x0000000518097220 */ /* 0x080fe20000410000 */
[----:B------:R-:W-:Y:S01]  /*11110*/  FFMA.FTZ R24, R3, R8, R4 ;  /* 0x0000000803187223 */ /* 0x000fe20000010004 */
[----:B------:R-:W-:Y:S01]  /*11120*/  FFMA.FTZ R34, R13, R5, -R6 ;  /* 0x000000050d227223 */ /* 0x000fe20000010806 */
[----:B------:R-:W-:-:S02]  /*11130*/  HADD2.F32 R5, -RZ, R30.H0_H0 ;  /* 0x2000001eff057230 */ /* 0x000fc40000004100 */
[----:B------:R-:W-:Y:S01]  /*11140*/  FFMA.FTZ R31, R13, R12, R9 ;  /* 0x0000000c0d1f7223 */ /* 0x000fe20000010009 */
[--C-:B------:R-:W-:Y:S02]  /*11150*/  HADD2.F32 R6, -RZ, R36.reuse.H0_H0 ;  /* 0x20000024ff067230 */ /* 0x100fe40000004100 */
[--C-:B------:R-:W-:Y:S02]  /*11160*/  HADD2.F32 R4, -RZ, R11.reuse.H0_H0 ;  /* 0x2000000bff047230 */ /* 0x100fe40000004100 */
        /* <DEDUP_REMOVED lines=31> */
.L_x_4455:
[----:B------:R-:W-:Y:S05]  /*11360*/  BSYNC B0 ;  /* 0x0000000000007941 */ /* 0x000fea0003800000 */
.L_x_4448:
        /* <DEDUP_REMOVED lines=8> */
.L_x_4446:
[----:B0-234-:R-:W-:-:S05]  /*113f0*/  IMAD.U32 R0, RZ, RZ, UR42 ;  /* 0x0000002aff007e24 */ /* 0x01dfca000f8e00ff */
[----:B------:R-:W-:-:S13]  /*11400*/  ISETP.NE.AND P0, PT, R0, 0x3, PT ;  /* 0x000000030000780c */ /* 0x000fda0003f05270 */
[----:B------:R-:W-:Y:S05]  /*11410*/  @!P0 BRA `(.L_x_4475) ;  /* 0x0000000000048947 */ /* 0x000fea0003800000 */
[----:B------:R-:W-:Y:S01]  /*11420*/  BPT.TRAP 0x1 ;  /* 0x000000040000795c */ /* 0x000fe20000300000 */
.L_x_4475:
[----:B-----5:R-:W-:Y:S01]  /*11430*/  IMAD R8, R19, 0x8, R16 ;  /* 0x0000000813087824 */ /* 0x020fe200078e0210 */
[----:B-1----:R-:W-:-:S04]  /*11440*/  SHF.L.U32 R3, R18, 0x1f, RZ ;  /* 0x0000001f12037819 */ /* 0x002fc800000006ff */
[----:B------:R0:W1:Y:S01]  /*11450*/  SYNCS.PHASECHK.TRANS64.TRYWAIT P2, [R8+URZ+0x2a830], R3 ;  /* 0x02a83003080075a7 */ /* 0x000062000804017f */
[----:B------:R-:W-:Y:S05]  /*11460*/  @!P0 BRA `(.L_x_4476) ;  /* 0x0000000000048947 */ /* 0x000fea0003800000 */
[----:B------:R-:W-:Y:S01]  /*11470*/  BPT.TRAP 0x1 ;  /* 0x000000040000795c */ /* 0x000fe20000300000 */
.L_x_4476:
[----:B------:R-:W2:Y:S02]  /*11480*/  S2R R0, SR_TID.X ;  /* 0x0000000000007919 */ /* 0x000ea40000002100 */
[----:B--2---:R-:W-:-:S04]  /*11490*/  LOP3.LUT R0, R0, 0x7f, RZ, 0xc0, !PT ;  /* 0x0000007f00007812 */ /* 0x004fc800078ec0ff */
[----:B------:R-:W-:Y:S01]  /*114a0*/  ISETP.NE.AND P1, PT, R0, RZ, PT ;  /* 0x000000ff0000720c */ /* 0x000fe20003f25270 */
[----:B-1----:R-:W-:-:S12]  /*114b0*/  @P2 BRA `(.L_x_4477) ;  /* 0x0000000000082947 */ /* 0x002fd80003800000 */
[----:B------:R-:W1:Y:S02]  /*114c0*/  SYNCS.PHASECHK.TRANS64.TRYWAIT P2, [R8+URZ+0x2a830], R3 ;  /* 0x02a83003080075a7 */ /* 0x000e64000804017f */
[----:B-1----:R-:W-:Y:S05]  /*114d0*/  @!P2 BRA `(.L_x_4478) ;  /* 0x000001a00014a947 */ /* 0x002fea0003800000 */
.L_x_4477:
[----:B------:R-:W-:Y:S05]  /*114e0*/  WARPSYNC.ALL ;  /* 0x0000000000007948 */ /* 0x000fea0003800000 */
[----:B------:R-:W-:Y:S01]  /*114f0*/  VIADD R0, R16, 0x1e400 ;  /* 0x0001e40010007836 */ /* 0x000fe20000000000 */
[----:B------:R-:W-:Y:S01]  /*11500*/  R2UR UR24, R44 ;  /* 0x000000002c1872ca */ /* 0x000fe200000e0000 */
[----:B------:R-:W-:Y:S01]  /*11510*/  IMAD.MOV.U32 R7, RZ, RZ, -0x7fffffe0 ;  /* 0x80000020ff077424 */ /* 0x000fe200078e00ff */
[----:B------:R-:W-:Y:S01]  /*11520*/  WARPGROUP.ARRIVE ;  /* 0x00000000000079c5 */ /* 0x000fe20000000000 */
[----:B------:R-:W-:Y:S01]  /*11530*/  UMOV UR25, 0x80000020 ;  /* 0x8000002000197882 */ /* 0x000fe20000000000 */
[----:B------:R-:W-:Y:S01]  /*11540*/  SHF.R.U32.HI R0, RZ, 0x4, R0 ;  /* 0x00000004ff007819 */ /* 0x000fe20000011600 */
[----:B------:R-:W-:Y:S01]  /*11550*/  IMAD.MOV.U32 R11, RZ, RZ, -0x7fffffe0 ;  /* 0x80000020ff0b7424 */ /* 0x000fe200078e00ff */
[----:B------:R-:W-:Y:S01]  /*11560*/  R2UR UR27, R7 ;  /* 0x00000000071b72ca */ /* 0x000fe200000e0000 */
[----:B------:R-:W-:Y:S01]  /*11570*/  UMOV UR5, 0x80000020 ;  /* 0x8000002000057882 */ /* 0x000fe20000000000 */
[----:B------:R-:W-:Y:S01]  /*11580*/  LOP3.LUT R0, R0, 0x3fff, RZ, 0xc0, !PT ;  /* 0x00003fff00007812 */ /* 0x000fe200078ec0ff */
[----:B------:R-:W-:Y:S01]  /*11590*/  UMOV UR9, 0x80000020 ;  /* 0x8000002000097882 */ /* 0x000fe20000000000 */
[----:B------:R-:W-:Y:S01]  /*115a0*/  R2UR UR7, R11 ;  /* 0x000000000b0772ca */ /* 0x000fe200000e0000 */
[----:B------:R-:W-:Y:S01]  /*115b0*/  IMAD.MOV.U32 R11, RZ, RZ, -0x7fffffe0 ;  /* 0x80000020ff0b7424 */ /* 0x000fe200078e00ff */
[----:B------:R-:W-:Y:S01]  /*115c0*/  LOP3.LUT R5, R0, 0x10000, RZ, 0xfc, !PT ;  /* 0x0001000000057812 */ /* 0x000fe200078efcff */
[----:B------:R-:W-:Y:S01]  /*115d0*/  ULOP3.LUT UR24, UR24, 0x10000, URZ, 0xfc, !UPT ;  /* 0x0001000018187892 */ /* 0x000fe2000f8efc3f */
[----:B------:R-:W-:Y:S01]  /*115e0*/  IMAD.MOV.U32 R7, RZ, RZ, -0x7fffffe0 ;  /* 0x80000020ff077424 */ /* 0x000fe200078e00ff */
[----:B------:R-:W-:Y:S01]  /*115f0*/  UMOV UR13, 0x80000020 ;  /* 0x80000020000d7882 */ /* 0x000fe20000000000 */
[----:B------:R-:W-:Y:S01]  /*11600*/  R2UR UR11, R11 ;  /* 0x000000000b0b72ca */ /* 0x000fe200000e0000 */
[----:B------:R-:W-:Y:S01]  /*11610*/  IMAD R6, R19, 0x600, R5 ;  /* 0x0000060013067824 */ /* 0x000fe200078e0205 */
[----:B------:R-:W-:Y:S01]  /*11620*/  UIADD3 UR4, UR24, 0x2, URZ ;  /* 0x0000000218047890 */ /* 0x000fe2000fffe03f */
[----:B------:R-:W-:Y:S01]  /*11630*/  IMAD.MOV.U32 R11, RZ, RZ, -0x7fffffe0 ;  /* 0x80000020ff0b7424 */ /* 0x000fe200078e00ff */
[----:B------:R-:W-:Y:S01]  /*11640*/  UIADD3 UR8, UR24, 0x200, URZ ;  /* 0x0000020018087890 */ /* 0x000fe2000fffe03f */
[C---:B------:R-:W-:Y:S01]  /*11650*/  VIADD R10, R6.reuse, 0x2 ;  /* 0x00000002060a7836 */ /* 0x040fe20000000000 */
[----:B------:R-:W-:Y:S01]  /*11660*/  R2UR UR26, R6 ;  /* 0x00000000061a72ca */ /* 0x000fe200000e0000 */
[----:B------:R-:W-:Y:S01]  /*11670*/  UIADD3 UR12, UR24, 0x202, URZ ;  /* 0x00000202180c7890 */ /* 0x000fe2000fffe03f */
[----:B------:R-:W-:Y:S01]  /*11680*/  R2UR UR15, R11 ;  /* 0x000000000b0f72ca */ /* 0x000fe200000e0000 */
[----:B------:R-:W-:Y:S01]  /*11690*/  IMAD.MOV.U32 R11, RZ, RZ, -0x7fffffe0 ;  /* 0x80000020ff0b7424 */ /* 0x000fe200078e00ff */
[----:B------:R-:W-:Y:S01]  /*116a0*/  R2UR UR6, R10 ;  /* 0x000000000a0672ca */ /* 0x000fe200000e0000 */
[----:B------:R-:W-:Y:S01]  /*116b0*/  VIADD R10, R6, 0x200 ;  /* 0x00000200060a7836 */ /* 0x000fe20000000000 */
[----:B------:R-:W-:Y:S01]  /*116c0*/  UIADD3 UR16, UR24, 0x400, URZ ;  /* 0x0000040018107890 */ /* 0x000fe2000fffe03f */
[----:B------:R-:W-:Y:S01]  /*116d0*/  R2UR UR23, R7 ;  /* 0x00000000071772ca */ /* 0x000fe200000e0000 */
[----:B------:R-:W-:Y:S01]  /*116e0*/  UMOV UR17, 0x80000020 ;  /* 0x8000002000117882 */ /* 0x000fe20000000000 */
[----:B------:R-:W-:Y:S01]  /*116f0*/  R2UR UR19, R11 ;  /* 0x000000000b1372ca */ /* 0x000fe200000e0000 */
[----:B------:R-:W-:Y:S01]  /*11700*/  UIADD3 UR20, UR24, 0x402, URZ ;  /* 0x0000040218147890 */ /* 0x000fe2000fffe03f */
[----:B------:R-:W-:Y:S01]  /*11710*/  R2UR UR10, R10 ;  /* 0x000000000a0a72ca */ /* 0x000fe200000e0000 */
[----:B------:R-:W-:Y:S01]  /*11720*/  VIADD R10, R6, 0x202 ;  /* 0x00000202060a7836 */ /* 0x000fe20000000000 */
[----:B------:R-:W-:Y:S01]  /*11730*/  QGMMA.64x128x32.F32.E4M3.E4M3 R24, gdesc[UR24], RZ, !UPT, gsb0 ;  /* 0x01e00000181879f3 */ /* 0x000fe2000c0008ff */
[----:B------:R-:W-:Y:S01]  /*11740*/  UMOV UR21, 0x80000020 ;  /* 0x8000002000157882 */ /* 0x000fe20000000000 */
[----:B01----:R-:W-:Y:S01]  /*11750*/  @!P1 VIADD R8, R8, 0x2a840 ;  /* 0x0002a84008089836 */ /* 0x003fe20000000000 */
[----:B------:R-:W-:Y:S01]  /*11760*/  ULDC UR35, c[0x0][0x9dc] ;  /* 0x0002770000237ab9 */ /* 0x000fe20000000800 */
[----:B------:R-:W-:Y:S01]  /*11770*/  R2UR UR14, R10 ;  /* 0x000000000a0e72ca */ /* 0x000fe200000e0000 */
[C---:B------:R-:W-:Y:S01]  /*11780*/  VIADD R10, R6.reuse, 0x400 ;  /* 0x00000400060a7836 */ /* 0x040fe20000000000 */
[----:B------:R-:W-:Y:S01]  /*11790*/  ULOP3.LUT UR35, URZ, UR35, URZ, 0x33, !UPT ;  /* 0x000000233f237292 */ /* 0x000fe2000f8e333f */
[----:B------:R-:W-:Y:S01]  /*117a0*/  VIADD R6, R6, 0x402 ;  /* 0x0000040206067836 */ /* 0x000fe20000000000 */
[----:B------:R-:W-:-:S02]  /*117b0*/  @!P1 PRMT R8, RZ, 0x654, R8 ;  /* 0x00000654ff089816 */ /* 0x000fc40000000008 */
[----:B------:R-:W-:Y:S02]  /*117c0*/  R2UR UR18, R10 ;  /* 0x000000000a1272ca */ /* 0x000fe400000e0000 */
[----:B------:R-:W-:Y:S02]  /*117d0*/  R2UR UR22, R6 ;  /* 0x00000000061672ca */ /* 0x000fe400000e0000 */
[----:B------:R-:W0:Y:S02]  /*117e0*/  LDC R6, c[0x0][0x448] ;  /* 0x00011200ff067b82 */ /* 0x000e240000000800 */
[----:B0-----:R-:W-:-:S13]  /*117f0*/  ISETP.NE.AND P2, PT, R6, 0x1, PT ;  /* 0x000000010600780c */ /* 0x001fda0003f45270 */
[----:B------:R-:W0:Y:S08]  /*11800*/  @P2 LDC R6, c[0x0][0x44c] ;  /* 0x00011300ff062b82 */ /* 0x000e300000000800 */
[----:B------:R-:W1:Y:S01]  /*11810*/  @P2 LDC R7, c[0x0][0x450] ;  /* 0x00011400ff072b82 */ /* 0x000e620000000800 */
        /* <DEDUP_REMOVED lines=19> */
[----:B------:R-:W-:Y:S01]  /*11950*/  IMAD.MOV.U32 R36, RZ, RZ, -0x80 ;  /* 0xffffff80ff247424 */ /* 0x000fe200078e00ff */
[----:B------:R2:W3:Y:S01]  /*11960*/  MUFU.TANH R98, R77 ;  /* 0x0000004d00627308 */ /* 0x0004e20000002400 */
[C---:B------:R-:W-:Y:S01]  /*11970*/  FMUL.FTZ R21, R2.reuse, R43 ;  /* 0x0000002b02157220 */ /* 0x040fe20000410000 */
[C---:B------:R-:W-:Y:S01]  /*11980*/  FMUL.FTZ R31, R2.reuse, R55 ;  /* 0x00000037021f7220 */ /* 0x040fe20000410000 */
[C---:B------:R-:W-:Y:S01]  /*11990*/  FMUL.FTZ R55, R2.reuse, R56 ;  /* 0x0000003802377220 */ /* 0x040fe20000410000 */
[C---:B------:R-:W-:Y:S01]  /*119a0*/  FMUL.FTZ R43, R2.reuse, R67 ;  /* 0x00000043022b7220 */ /* 0x040fe20000410000 */
[C---:B------:R-:W-:Y:S01]  /*119b0*/  FMUL.FTZ R67, R2.reuse, R79 ;  /* 0x0000004f02437220 */ /* 0x040fe20000410000 */
[----:B------:R-:W-:Y:S01]  /*119c0*/  FMUL.FTZ R0, R2, R26 ;  /* 0x0000001a02007220 */ /* 0x000fe20000410000 */
[----:B------:R-:W-:-:S02]  /*119d0*/  IMAD R79, R89, R36, 0x80 ;  /* 0x00000080594f7424 */ /* 0x000fc400078e0224 */
[----:B------:R-:W-:Y:S01]  /*119e0*/  FMUL.FTZ R26, R2, R50 ;  /* 0x00000032021a7220 */ /* 0x000fe20000410000 */
[----:B--2---:R-:W-:Y:S02]  /*119f0*/  IMAD.IADD R77, R220, 0x1, R207 ;  /* 0x00000001dc4d7824 */ /* 0x004fe400078e02cf */
[C---:B------:R-:W-:Y:S01]  /*11a00*/  FMUL.FTZ R14, R2.reuse, R38 ;  /* 0x00000026020e7220 */ /* 0x040fe20000410000 */
[C---:B------:R-:W-:Y:S01]  /*11a10*/  FMUL.FTZ R50, R2.reuse, R52 ;  /* 0x0000003402327220 */ /* 0x040fe20000410000 */
[----:B------:R-:W-:Y:S01]  /*11a20*/  FMUL.FTZ R4, R2, R24 ;  /* 0x0000001802047220 */ /* 0x000fe20000410000 */
[----:B0-----:R-:W-:-:S04]  /*11a30*/  @P2 IMAD.HI.U32 R6, R77, R6, RZ ;  /* 0x000000064d062227 */ /* 0x001fc800078e00ff */
[C---:B------:R-:W-:Y:S01]  /*11a40*/  FMUL.FTZ R9, R2.reuse, R25 ;  /* 0x0000001902097220 */ /* 0x040fe20000410000 */
[C---:B------:R-:W-:Y:S01]  /*11a50*/  FMUL.FTZ R3, R2.reuse, R27 ;  /* 0x0000001b02037220 */ /* 0x040fe20000410000 */
[C---:B------:R-:W-:Y:S01]  /*11a60*/  FMUL.FTZ R10, R2.reuse, R30 ;  /* 0x0000001e020a7220 */ /* 0x040fe20000410000 */
[C---:B------:R-:W-:Y:S01]  /*11a70*/  FMUL.FTZ R20, R2.reuse, R42 ;  /* 0x0000002a02147220 */ /* 0x040fe20000410000 */
[----:B-1----:R-:W-:Y:S01]  /*11a80*/  @P2 SHF.R.U32.HI R77, RZ, R7, R6 ;  /* 0x00000007ff4d2219 */ /* 0x002fe20000011606 */
[C---:B------:R-:W-:Y:S01]  /*11a90*/  FMUL.FTZ R92, R2.reuse, R44 ;  /* 0x0000002c025c7220 */ /* 0x040fe20000410000 */
[----:B------:R-:W0:Y:S01]  /*11aa0*/  LDC.64 R6, c[0x0][0x9e0] ;  /* 0x00027800ff067b82 */ /* 0x000e220000000a00 */
[C---:B------:R-:W-:Y:S01]  /*11ab0*/  FMUL.FTZ R52, R2.reuse, R60 ;  /* 0x0000003c02347220 */ /* 0x040fe20000410000 */
[C---:B------:R-:W-:Y:S01]  /*11ac0*/  FMUL.FTZ R38, R2.reuse, R62 ;  /* 0x0000003e02267220 */ /* 0x040fe20000410000 */
[----:B------:R-:W1:Y:S01]  /*11ad0*/  SHFL.IDX PT, R56, R77, RZ, 0x1c1f ;  /* 0x001c1fff4d387589 */ /* 0x000e6200000e0000 */
        /* <DEDUP_REMOVED lines=13> */
[----:B------:R-:W-:-:S02]  /*11bb0*/  VIADD R36, R79, 0x1 ;  /* 0x000000014f247836 */ /* 0x000fc40000000000 */
        /* <DEDUP_REMOVED lines=32> */
[----:B0-----:R-:W-:Y:S01]  /*11dc0*/  ISETP.GE.AND P3, PT, R7, 0x1, PT ;  /* 0x000000010700780c */ /* 0x001fe20003f66270 */
[----:B------:R-:W0:Y:S01]  /*11dd0*/  MUFU.TANH R4, R4 ;  /* 0x0000000400047308 */ /* 0x000e220000002400 */
[----:B------:R2:W-:Y:S01]  /*11de0*/  @!P1 SYNCS.ARRIVE.TRANS64.RED.A1T0 RZ, [R8+URZ], RZ ;  /* 0x000000ff08ff99a7 */ /* 0x0005e2000810043f */
[----:B------:R-:W-:-:S02]  /*11df0*/  LEA R82, R89, 0xffffff80, 0x7 ;  /* 0xffffff8059527811 */ /* 0x000fc400078e38ff */
[----:B------:R-:W-:-:S04]  /*11e00*/  IADD3 R37, -R201, R36, R202 ;  /* 0x00000024c9257210 */ /* 0x000fc80007ffe1ca */
[----:B------:R-:W4:Y:S01]  /*11e10*/  MUFU.TANH R9, R9 ;  /* 0x0000000900097308 */ /* 0x000f220000002400 */
[----:B--2---:R-:W-:Y:S02]  /*11e20*/  IMAD.IADD R8, R202, 0x1, R79 ;  /* 0x00000001ca087824 */ /* 0x004fe400078e024f */
[----:B------:R-:W-:Y:S02]  /*11e30*/  IMAD.IADD R86, R37, 0x1, R6 ;  /* 0x0000000125567824 */ /* 0x000fe400078e0206 */
[----:B------:R-:W-:Y:S02]  /*11e40*/  IMAD R83, R203, -0x2, R8 ;  /* 0xfffffffecb537824 */ /* 0x000fe400078e0208 */
[----:B------:R-:W-:Y:S01]  /*11e50*/  VIADD R87, R37, UR35 ;  /* 0x0000002325577c36 */ /* 0x000fe20008000000 */
[----:B------:R-:W2:Y:S02]  /*11e60*/  MUFU.TANH R0, R0 ;  /* 0x0000000000007308 */ /* 0x000ea40000002400 */
[----:B-1----:R-:W-:Y:S01]  /*11e70*/  VIADDMNMX R8, R56, R86, R83, PT ;  /* 0x0000005638087246 */ /* 0x002fe20003800153 */
[----:B------:R-:W-:-:S05]  /*11e80*/  IMAD.IADD R78, R87, 0x1, R56 ;  /* 0x00000001574e7824 */ /* 0x000fca00078e0238 */
[----:B------:R-:W1:Y:S08]  /*11e90*/  MUFU.TANH R3, R3 ;  /* 0x0000000300037308 */ /* 0x000e700000002400 */
        /* <DEDUP_REMOVED lines=45> */
[----:B------:R0:W0:Y:S08]  /*12170*/  MUFU.TANH R97, R73 ;  /* 0x0000004900617308 */ /* 0x0000300000002400 */
        /* <DEDUP_REMOVED lines=13> */
[----:B-1234-:R-:W-:Y:S05]  /*12250*/  @!P3 BRA `(.L_x_4479) ;  /* 0x000000000050b947 */ /* 0x01efea0003800000 */
        /* <DEDUP_REMOVED lines=11> */
.L_x_4481:
[----:B------:R-:W-:-:S13]  /*12310*/  ISETP.NE.AND P4, PT, R7, 0x1, PT ;  /* 0x000000010700780c */ /* 0x000fda0003f85270 */
[----:B------:R-:W1:Y:S02]  /*12320*/  @P4 LDC.64 R36, c[0x0][0x9e8] ;  /* 0x00027a00ff244b82 */ /* 0x000e640000000a00 */
[----:B-1----:R-:W-:-:S05]  /*12330*/  @P4 IMAD.HI.U32 R36, R56, R36, RZ ;  /* 0x0000002438244227 */ /* 0x002fca00078e00ff */
[----:B------:R-:W-:-:S07]  /*12340*/  @P4 SHF.R.U32.HI R56, RZ, R37, R36 ;  /* 0x00000025ff384219 */ /* 0x000fce0000011624 */
.L_x_4482:
[----:B------:R-:W-:Y:S05]  /*12350*/  BSYNC B0 ;  /* 0x0000000000007941 */ /* 0x000fea0003800000 */
.L_x_4480:
[----:B------:R-:W-:-:S04]  /*12360*/  IMAD R56, R56, R7, -R82 ;  /* 0x0000000738387224 */ /* 0x000fc800078e0a52 */
[----:B------:R-:W-:-:S05]  /*12370*/  IMAD R37, R203, -0x2, R56 ;  /* 0xfffffffecb257824 */ /* 0x000fca00078e0238 */
[----:B------:R-:W-:Y:S02]  /*12380*/  VIMNMX R78, R78, R37, !PT ;  /* 0x000000254e4e7248 */ /* 0x000fe40007fe0100 */
[----:B------:R-:W-:-:S07]  /*12390*/  VIADDMNMX R8, R37, R7, R8, PT ;  /* 0x0000000725087246 */ /* 0x000fce0003800108 */
.L_x_4479:
[C---:B------:R-:W-:Y:S02]  /*123a0*/  ISETP.GE.AND P4, PT, R79.reuse, 0x2, PT ;  /* 0x000000024f00780c */ /* 0x040fe40003f86270 */
[----:B------:R-:W-:Y:S02]  /*123b0*/  ISETP.GE.AND P6, PT, R79, 0x9, PT ;  /* 0x000000094f00780c */ /* 0x000fe40003fc6270 */
[----:B------:R-:W-:Y:S02]  /*123c0*/  ISETP.GT.AND P5, PT, R78, 0x1, !P4 ;  /* 0x000000014e00780c */ /* 0x000fe400067a4270 */
[----:B------:R-:W-:Y:S02]  /*123d0*/  P2R R99, PR, RZ, 0x40 ;  /* 0x00000040ff637803 */ /* 0x000fe40000000000 */
[----:B------:R-:W-:-:S04]  /*123e0*/  ISETP.LT.OR P5, PT, R8, 0x2, P5 ;  /* 0x000000020800780c */ /* 0x000fc80002fa1670 */
[----:B------:R-:W-:Y:S02]  /*123f0*/  FSEL R75, R9, -INF , !P5 ;  /* 0xff800000094b7808 */ /* 0x000fe40006800000 */
[----:B------:R-:W-:Y:S02]  /*12400*/  ISETP.GT.AND P5, PT, R78, 0x8, !P6 ;  /* 0x000000084e00780c */ /* 0x000fe400077a4270 */
[----:B------:R-:W-:Y:S02]  /*12410*/  ISETP.GE.AND P6, PT, R79, 0xa, PT ;  /* 0x0000000a4f00780c */ /* 0x000fe40003fc6270 */
[----:B------:R-:W-:Y:S02]  /*12420*/  ISETP.LT.OR P5, PT, R8, 0x9, P5 ;  /* 0x000000090800780c */ /* 0x000fe40002fa1670 */
[----:B------:R-:W-:Y:S02]  /*12430*/  P2R R100, PR, RZ, 0x40 ;  /* 0x00000040ff647803 */ /* 0x000fe40000000000 */
[----:B0-----:R-:W-:-:S02]  /*12440*/  FSEL R74, R28, -INF , !P5 ;  /* 0xff8000001c4a7808 */ /* 0x001fc40006800000 */
[----:B------:R-:W-:Y:S02]  /*12450*/  ISETP.GT.AND P5, PT, R78, 0x9, !P6 ;  /* 0x000000094e00780c */ /* 0x000fe400077a4270 */
[----:B------:R-:W-:Y:S02]  /*12460*/  ISETP.GE.AND P6, PT, R79, 0x11, PT ;  /* 0x000000114f00780c */ /* 0x000fe40003fc6270 */
[----:B------:R-:W-:Y:S02]  /*12470*/  ISETP.LT.OR P5, PT, R8, 0xa, P5 ;  /* 0x0000000a0800780c */ /* 0x000fe40002fa1670 */
[----:B------:R-:W-:Y:S02]  /*12480*/  P2R R101, PR, RZ, 0x40 ;  /* 0x00000040ff657803 */ /* 0x000fe40000000000 */
[----:B------:R-:W-:Y:S02]  /*12490*/  FSEL R73, R29, -INF , !P5 ;  /* 0xff8000001d497808 */ /* 0x000fe40006800000 */
[----:B------:R-:W-:-:S02]  /*124a0*/  ISETP.GT.AND P5, PT, R78, 0x10, !P6 ;  /* 0x000000104e00780c */ /* 0x000fc400077a4270 */
[C---:B------:R-:W-:Y:S02]  /*124b0*/  ISETP.GE.AND P6, PT, R79.reuse, 0x12, PT ;  /* 0x000000124f00780c */ /* 0x040fe40003fc6270 */
[----:B------:R-:W-:Y:S02]  /*124c0*/  ISETP.LT.OR P5, PT, R8, 0x11, P5 ;  /* 0x000000110800780c */ /* 0x000fe40002fa1670 */
[----:B------:R-:W-:Y:S02]  /*124d0*/  P2R R102, PR, RZ, 0x40 ;  /* 0x00000040ff667803 */ /* 0x000fe40000000000 */
[----:B------:R-:W-:Y:S02]  /*124e0*/  FSEL R72, R32, -INF , !P5 ;  /* 0xff80000020487808 */ /* 0x000fe40006800000 */
[----:B------:R-:W-:Y:S02]  /*124f0*/  ISETP.GT.AND P5, PT, R78, 0x11, !P6 ;  /* 0x000000114e00780c */ /* 0x000fe400077a4270 */
[----:B------:R-:W-:-:S02]  /*12500*/  ISETP.GE.AND P6, PT, R79, 0x19, PT ;  /* 0x000000194f00780c */ /* 0x000fc40003fc6270 */
[----:B------:R-:W-:Y:S02]  /*12510*/  ISETP.LT.OR P5, PT, R8, 0x12, P5 ;  /* 0x000000120800780c */ /* 0x000fe40002fa1670 */
[----:B------:R-:W-:Y:S02]  /*12520*/  P2R R103, PR, RZ, 0x40 ;  /* 0x00000040ff677803 */ /* 0x000fe40000000000 */
[----:B------:R-:W-:Y:S02]  /*12530*/  FSEL R71, R33, -INF , !P5 ;  /* 0xff80000021477808 */ /* 0x000fe40006800000 */
[----:B------:R-:W-:Y:S02]  /*12540*/  ISETP.GT.AND P5, PT, R78, 0x18, !P6 ;  /* 0x000000184e00780c */ /* 0x000fe400077a4270 */
[----:B------:R-:W-:Y:S02]  /*12550*/  ISETP.GE.AND P6, PT, R79, 0x1a, PT ;  /* 0x0000001a4f00780c */ /* 0x000fe40003fc6270 */
[----:B------:R-:W-:-:S02]  /*12560*/  ISETP.LT.OR P5, PT, R8, 0x19, P5 ;  /* 0x000000190800780c */ /* 0x000fc40002fa1670 */
[----:B------:R-:W-:Y:S02]  /*12570*/  P2R R104, PR, RZ, 0x40 ;  /* 0x00000040ff687803 */ /* 0x000fe40000000000 */
[----:B------:R-:W-:Y:S02]  /*12580*/  FSEL R90, R90, -INF , !P5 ;  /* 0xff8000005a5a7808 */ /* 0x000fe40006800000 */
[----:B------:R-:W-:Y:S02]  /*12590*/  ISETP.GT.AND P5, PT, R78, 0x19, !P6 ;  /* 0x000000194e00780c */ /* 0x000fe400077a4270 */
[----:B------:R-:W-:Y:S02]  /*125a0*/  ISETP.GE.AND P6, PT, R79, 0x21, PT ;  /* 0x000000214f00780c */ /* 0x000fe40003fc6270 */
[----:B------:R-:W-:Y:S02]  /*125b0*/  ISETP.LT.OR P5, PT, R8, 0x1a, P5 ;  /* 0x0000001a0800780c */ /* 0x000fe40002fa1670 */
[----:B------:R-:W-:-:S02]  /*125c0*/  P2R R105, PR, RZ, 0x40 ;  /* 0x00000040ff697803 */ /* 0x000fc40000000000 */
[----:B------:R-:W-:Y:S02]  /*125d0*/  FSEL R91, R91, -INF , !P5 ;  /* 0xff8000005b5b7808 */ /* 0x000fe40006800000 */
[----:B------:R-:W-:Y:S02]  /*125e0*/  ISETP.GT.AND P5, PT, R78, 0x20, !P6 ;  /* 0x000000204e00780c */ /* 0x000fe400077a4270 */
[----:B------:R-:W-:Y:S02]  /*125f0*/  ISETP.GE.AND P6, PT, R79, 0x22, PT ;  /* 0x000000224f00780c */ /* 0x000fe40003fc6270 */
[----:B------:R-:W-:Y:S02]  /*12600*/  ISETP.LT.OR P5, PT, R8, 0x21, P5 ;  /* 0x000000210800780c */ /* 0x000fe40002fa1670 */
[----:B------:R-:W-:Y:S02]  /*12610*/  P2R R106, PR, RZ, 0x40 ;  /* 0x00000040ff6a7803 */ /* 0x000fe40000000000 */
[----:B------:R-:W-:-:S02]  /*12620*/  FSEL R68, R40, -INF , !P5 ;  /* 0xff80000028447808 */ /* 0x000fc40006800000 */
[----:B------:R-:W-:Y:S02]  /*12630*/  ISETP.GT.AND P5, PT, R78, 0x21, !P6 ;  /* 0x000000214e00780c */ /* 0x000fe400077a4270 */
[----:B------:R-:W-:Y:S02]  /*12640*/  ISETP.GE.AND P6, PT, R79, 0x29, PT ;  /* 0x000000294f00780c */ /* 0x000fe40003fc6270 */
[----:B------:R-:W-:Y:S02]  /*12650*/  ISETP.LT.OR P5, PT, R8, 0x22, P5 ;  /* 0x000000220800780c */ /* 0x000fe40002fa1670 */
[----:B------:R-:W-:Y:S02]  /*12660*/  P2R R107, PR, RZ, 0x40 ;  /* 0x00000040ff6b7803 */ /* 0x000fe40000000000 */
[----:B------:R-:W-:Y:S02]  /*12670*/  FSEL R63, R41, -INF , !P5 ;  /* 0xff800000293f7808 */ /* 0x000fe40006800000 */
[----:B------:R-:W-:-:S02]  /*12680*/  ISETP.GT.AND P5, PT, R78, 0x28, !P6 ;  /* 0x000000284e00780c */ /* 0x000fc400077a4270 */
[----:B------:R-:W-:Y:S02]  /*12690*/  ISETP.GE.AND P6, PT, R79, 0x2a, PT ;  /* 0x0000002a4f00780c */ /* 0x000fe40003fc6270 */
[----:B------:R-:W-:-:S04]  /*126a0*/  ISETP.LT.OR P5, PT, R8, 0x29, P5 ;  /* 0x000000290800780c */ /* 0x000fc80002fa1670 */
        /* <DEDUP_REMOVED lines=54> */
[C---:B------:R-:W-:Y:S02]  /*12a10*/  ISETP.GE.AND P6, PT, R79.reuse, 0x59, PT ;  /* 0x000000594f00780c */ /* 0x040fe40003fc6270 */
        /* <DEDUP_REMOVED lines=51> */
[----:B------:R-:W-:-:S04]  /*12d50*/  ISETP.GT.AND P6, PT, R78, 0x79, !P6 ;  /* 0x000000794e00780c */ /* 0x000fc800077c4270 */
[----:B------:R-:W-:Y:S02]  /*12d60*/  ISETP.LT.OR P6, PT, R8, 0x7a, P6 ;  /* 0x0000007a0800780c */ /* 0x000fe400037c1670 */
[----:B------:R-:W0:Y:S02]  /*12d70*/  SHFL.IDX PT, R8, R77, 0x1, 0x1c1f ;  /* 0x003c1f004d087f89 */ /* 0x000e2400000e0000 */
[----:B------:R-:W-:Y:S02]  /*12d80*/  FSEL R4, R85, -INF , !P6 ;  /* 0xff80000055047808 */ /* 0x000fe40007000000 */
[----:B0-----:R-:W-:Y:S01]  /*12d90*/  VIADDMNMX R62, R8, R86, R83, PT ;  /* 0x00000056083e7246 */ /* 0x001fe20003800153 */
[----:B------:R-:W-:Y:S01]  /*12da0*/  IMAD.IADD R60, R87, 0x1, R8 ;  /* 0x00000001573c7824 */ /* 0x000fe200078e0208 */
[----:B------:R-:W-:Y:S06]  /*12db0*/  @!P3 BRA `(.L_x_4483) ;  /* 0x000000000050b947 */ /* 0x000fec0003800000 */
        /* <DEDUP_REMOVED lines=11> */
.L_x_4485:
[----:B------:R-:W-:-:S13]  /*12e70*/  ISETP.NE.AND P6, PT, R7, 0x1, PT ;  /* 0x000000010700780c */ /* 0x000fda0003fc5270 */
[----:B------:R-:W0:Y:S02]  /*12e80*/  @P6 LDC.64 R8, c[0x0][0x9e8] ;  /* 0x00027a00ff086b82 */ /* 0x000e240000000a00 */
[----:B0-----:R-:W-:-:S05]  /*12e90*/  @P6 IMAD.HI.U32 R8, R77, R8, RZ ;  /* 0x000000084d086227 */ /* 0x001fca00078e00ff */
[----:B------:R-:W-:-:S07]  /*12ea0*/  @P6 SHF.R.U32.HI R77, RZ, R9, R8 ;  /* 0x00000009ff4d6219 */ /* 0x000fce0000011608 */
.L_x_4486:
[----:B------:R-:W-:Y:S05]  /*12eb0*/  BSYNC B0 ;  /* 0x0000000000007941 */ /* 0x000fea0003800000 */
.L_x_4484:
[----:B------:R-:W-:-:S04]  /*12ec0*/  IMAD R8, R77, R7, -R82 ;  /* 0x000000074d087224 */ /* 0x000fc800078e0a52 */
[----:B------:R-:W-:-:S05]  /*12ed0*/  IMAD R9, R203, -0x2, R8 ;  /* 0xfffffffecb097824 */ /* 0x000fca00078e0208 */
[----:B------:R-:W-:Y:S02]  /*12ee0*/  VIMNMX R60, R60, R9, !PT ;  /* 0x000000093c3c7248 */ /* 0x000fe40007fe0100 */
[----:B------:R-:W-:-:S07]  /*12ef0*/  VIADDMNMX R62, R9, R7, R62, PT ;  /* 0x00000007093e7246 */ /* 0x000fce000380013e */
.L_x_4483:
[----:B------:R-:W-:Y:S01]  /*12f00*/  ISETP.GT.AND P4, PT, R60, 0x1, !P4 ;  /* 0x000000013c00780c */ /* 0x000fe20006784270 */
        /* <DEDUP_REMOVED lines=35> */
[----:B------:R-:W-:Y:S02]  /*13140*/  ISETP.GT.AND P4, PT, R60, 0x19, !P6 ;  /* 0x000000193c00780c */ /* 0x000fe40007784270 */
[----:B------:R-:W-:-:S02]  /*13150*/  ISETP.NE.AND P6, PT, R113, RZ, PT ;  /* 0x000000ff7100720c */ /* 0x000fc40003fc5270 */
        /* <DEDUP_REMOVED lines=67> */
[----:B------:R-:W-:Y:S02]  /*13590*/  ISETP.GT.AND P4, PT, R60, 0x48, !P6 ;  /* 0x000000483c00780c */ /* 0x000fe40007784270 */
[----:B------:R-:W-:Y:S02]  /*135a0*/  ISETP.NE.AND P6, PT, R119, RZ, PT ;  /* 0x000000ff7700720c */ /* 0x000fe40003fc5270 */
[----:B------:R-:W-:-:S04]  /*135b0*/  ISETP.LT.OR P4, PT, R62, 0x49, P4 ;  /* 0x000000493e00780c */ /* 0x000fc80002781670 */
[----:B------:R-:W-:Y:S02]  /*135c0*/  FSEL R38, R38, -INF , !P4 ;  /* 0xff80000026267808 */ /* 0x000fe40006000000 */
[----:B------:R-:W-:Y:S02]  /*135d0*/  ISETP.NE.AND P4, PT, R114, RZ, PT ;  /* 0x000000ff7200720c */ /* 0x000fe40003f85270 */
[----:B0-----:R-:W-:Y:S01]  /*135e0*/  FMNMX.FTZ R11, R77, R78, !PT ;  /* 0x0000004e4d0b7209 */ /* 0x001fe20007810000 */
[----:B------:R-:W-:Y:S01]  /*135f0*/  IMAD.U32 R78, RZ, RZ, UR43 ;  /* 0x0000002bff4e7e24 */ /* 0x000fe2000f8e00ff */
[----:B------:R-:W-:-:S03]  /*13600*/  ISETP.GT.AND P4, PT, R60, 0x49, !P4 ;  /* 0x000000493c00780c */ /* 0x000fc60006784270 */
[----:B------:R-:W-:Y:S01]  /*13610*/  FFMA.FTZ R78, R11, R78, -8 ;  /* 0xc10000000b4e7423 */ /* 0x000fe2000001004e */
        /* <DEDUP_REMOVED lines=49> */
[--C-:B------:R-:W-:Y:S01]  /*13930*/  FFMA.FTZ R74, R74, UR43, -R80.reuse ;  /* 0x0000002b4a4a7c23 */ /* 0x100fe20008010850 */
[----:B------:R-:W-:-:S01]  /*13940*/  FFMA.FTZ R73, R73, UR43, -R80 ;  /* 0x0000002b49497c23 */ /* 0x000fc20008010850 */
[----:B------:R-:W-:Y:S01]  /*13950*/  FSEL R79, R0, -INF , !P4 ;  /* 0xff800000004f7808 */ /* 0x000fe20006000000 */
[----:B------:R-:W-:-:S01]  /*13960*/  FFMA.FTZ R0, R76, UR43, -R80 ;  /* 0x0000002b4c007c23 */ /* 0x000fc20008010850 */
[----:B------:R-:W-:Y:S01]  /*13970*/  ISETP.GT.AND P4, PT, R60, 0x79, !P6 ;  /* 0x000000793c00780c */ /* 0x000fe20007784270 */
[----:B------:R-:W-:-:S01]  /*13980*/  FFMA.FTZ R60, R54, UR43, -R80 ;  /* 0x0000002b363c7c23 */ /* 0x000fc20008010850 */
[----:B------:R-:W-:Y:S01]  /*13990*/  FMNMX.FTZ R10, R79, R8, !PT ;  /* 0x000000084f0a7209 */ /* 0x000fe20007810000 */
[----:B------:R-:W-:Y:S01]  /*139a0*/  MUFU.EX2 R75, R75 ;  /* 0x0000004b004b7308 */ /* 0x000fe20000000800 */
[----:B------:R-:W-:Y:S01]  /*139b0*/  ISETP.LT.OR P4, PT, R62, 0x7a, P4 ;  /* 0x0000007a3e00780c */ /* 0x000fe20002781670 */
[--C-:B------:R-:W-:Y:S01]  /*139c0*/  FFMA.FTZ R72, R72, UR43, -R80.reuse ;  /* 0x0000002b48487c23 */ /* 0x100fe20008010850 */
[----:B------:R-:W-:Y:S01]  /*139d0*/  FMNMX.FTZ R10, R3, R10, !PT ;  /* 0x0000000a030a7209 */ /* 0x000fe20007810000 */
[--C-:B------:R-:W-:Y:S01]  /*139e0*/  FFMA.FTZ R71, R71, UR43, -R80.reuse ;  /* 0x0000002b47477c23 */ /* 0x100fe20008010850 */
[----:B------:R-:W-:Y:S01]  /*139f0*/  FSEL R54, R46, -INF , !P5 ;  /* 0xff8000002e367808 */ /* 0x000fe20006800000 */
[--C-:B------:R-:W-:Y:S01]  /*13a00*/  FFMA.FTZ R76, R90, UR43, -R80.reuse ;  /* 0x0000002b5a4c7c23 */ /* 0x100fe20008010850 */
[----:B------:R-:W-:Y:S01]  /*13a10*/  FMNMX.FTZ R77, R9, R10, !PT ;  /* 0x0000000a094d7209 */ /* 0x000fe20007810000 */
[----:B------:R0:W-:Y:S01]  /*13a20*/  MUFU.EX2 R46, R60 ;  /* 0x0000003c002e7308 */ /* 0x0001e20000000800 */
[----:B------:R-:W-:Y:S01]  /*13a30*/  FSEL R47, R47, -INF , !P4 ;  /* 0xff8000002f2f7808 */ /* 0x000fe20006000000 */
[--C-:B------:R-:W-:Y:S01]  /*13a40*/  FFMA.FTZ R91, R91, UR43, -R80.reuse ;  /* 0x0000002b5b5b7c23 */ /* 0x100fe20008010850 */
[----:B------:R-:W-:Y:S01]  /*13a50*/  FMNMX.FTZ R10, R12, R77, !PT ;  /* 0x0000004d0c0a7209 */ /* 0x000fe20007810000 */
[--C-:B------:R-:W-:Y:S01]  /*13a60*/  FFMA.FTZ R68, R68, UR43, -R80.reuse ;  /* 0x0000002b44447c23 */ /* 0x100fe20008010850 */
[----:B------:R-:W-:-:S01]  /*13a70*/  FFMA.FTZ R63, R63, UR43, -R80 ;  /* 0x0000002b3f3f7c23 */ /* 0x000fc20008010850 */
        /* <DEDUP_REMOVED lines=10> */
[----:B------:R-:W2:Y:S01]  /*13b20*/  MUFU.EX2 R74, R74 ;  /* 0x0000004a004a7308 */ /* 0x000ea20000000800 */
[----:B------:R-:W-:-:S01]  /*13b30*/  FFMA.FTZ R52, R52, UR43, -R80 ;  /* 0x0000002b34347c23 */ /* 0x000fc20008010850 */
[--C-:B------:R-:W-:Y:S01]  /*13b40*/  FFMA.FTZ R41, R41, UR43, -R80.reuse ;  /* 0x0000002b29297c23 */ /* 0x100fe20008010850 */
[----:B------:R-:W-:Y:S01]  /*13b50*/  FMNMX.FTZ R10, R20, R77, !PT ;  /* 0x0000004d140a7209 */ /* 0x000fe20007810000 */
[--C-:B------:R-:W-:Y:S01]  /*13b60*/  FFMA.FTZ R50, R50, UR43, -R80.reuse ;  /* 0x0000002b32327c23 */ /* 0x100fe20008010850 */
[----:B------:R-:W-:-:S01]  /*13b70*/  FFMA.FTZ R49, R49, UR43, -R80 ;  /* 0x0000002b31317c23 */ /* 0x000fc20008010850 */
[--C-:B------:R-:W-:Y:S01]  /*13b80*/  FFMA.FTZ R40, R40, UR43, -R80.reuse ;  /* 0x0000002b28287c23 */ /* 0x100fe20008010850 */
[----:B------:R-:W-:Y:S01]  /*13b90*/  FMNMX.FTZ R81, R21, R10, !PT ;  /* 0x0000000a15517209 */ /* 0x000fe20007810000 */
[----:B------:R-:W3:Y:S01]  /*13ba0*/  MUFU.EX2 R73, R73 ;  /* 0x0000004900497308 */ /* 0x000ee20000000800 */
[----:B------:R-:W-:-:S01]  /*13bb0*/  FFMA.FTZ R37, R37, UR43, -R80 ;  /* 0x0000002b25257c23 */ /* 0x000fc20008010850 */
[--C-:B------:R-:W-:Y:S01]  /*13bc0*/  FFMA.FTZ R36, R36, UR43, -R80.reuse ;  /* 0x0000002b24247c23 */ /* 0x100fe20008010850 */
[----:B------:R-:W-:Y:S01]  /*13bd0*/  FMNMX.FTZ R10, R24, R81, !PT ;  /* 0x00000051180a7209 */ /* 0x000fe20007810000 */
[--C-:B------:R-:W-:Y:S01]  /*13be0*/  FFMA.FTZ R33, R33, UR43, -R80.reuse ;  /* 0x0000002b21217c23 */ /* 0x100fe20008010850 */
[----:B------:R-:W-:-:S01]  /*13bf0*/  FFMA.FTZ R32, R32, UR43, -R80 ;  /* 0x0000002b20207c23 */ /* 0x000fc20008010850 */
[--C-:B------:R-:W-:Y:S01]  /*13c00*/  FFMA.FTZ R29, R29, UR43, -R80.reuse ;  /* 0x0000002b1d1d7c23 */ /* 0x100fe20008010850 */
[----:B------:R-:W-:Y:S01]  /*13c10*/  FMNMX.FTZ R81, R25, R10, !PT ;  /* 0x0000000a19517209 */ /* 0x000fe20007810000 */
[----:B------:R-:W4:Y:S01]  /*13c20*/  MUFU.EX2 R72, R72 ;  /* 0x0000004800487308 */ /* 0x000f220000000800 */
[----:B------:R-:W-:-:S02]  /*13c30*/  FFMA.FTZ R28, R28, UR43, -R80 ;  /* 0x0000002b1c1c7c23 */ /* 0x000fc40008010850 */
[----:B------:R-:W-:-:S04]  /*13c40*/  FMNMX.FTZ R10, R26, R81, !PT ;  /* 0x000000511a0a7209 */ /* 0x000fc80007810000 */
[----:B------:R-:W-:Y:S01]  /*13c50*/  FMNMX.FTZ R81, R27, R10, !PT ;  /* 0x0000000a1b517209 */ /* 0x000fe20007810000 */
[----:B------:R-:W-:Y:S03]  /*13c60*/  MUFU.EX2 R71, R71 ;  /* 0x0000004700477308 */ /* 0x000fe60000000800 */
        /* <DEDUP_REMOVED lines=24> */
[----:B------:R-:W-:Y:S01]  /*13df0*/  FMNMX.FTZ R10, R54, R59, !PT ;  /* 0x0000003b360a7209 */ /* 0x000fe20007810000 */
[--C-:B------:R-:W-:Y:S01]  /*13e00*/  FFMA.FTZ R59, R48, UR43, -R80.reuse ;  /* 0x0000002b303b7c23 */ /* 0x100fe20008010850 */
[----:B------:R-:W-:-:S01]  /*13e10*/  FFMA.FTZ R48, R51, UR43, -R80 ;  /* 0x0000002b33307c23 */ /* 0x000fc20008010850 */
[----:B------:R-:W-:Y:S01]  /*13e20*/  IMAD.U32 R51, RZ, RZ, UR43 ;  /* 0x0000002bff337e24 */ /* 0x000fe2000f8e00ff */
[----:B------:R-:W-:Y:S01]  /*13e30*/  FMNMX.FTZ R10, R47, R10, !PT ;  /* 0x0000000a2f0a7209 */ /* 0x000fe20007810000 */
[----:B------:R-:W-:Y:S04]  /*13e40*/  MUFU.EX2 R56, R56 ;  /* 0x0000003800387308 */ /* 0x000fe80000000800 */
[----:B------:R-:W5:Y:S04]  /*13e50*/  SHFL.BFLY PT, R81, R10, 0x2, 0x1f ;  /* 0x0c401f000a517f89 */ /* 0x000f6800000e0000 */
[----:B------:R-:W-:Y:S08]  /*13e60*/  MUFU.EX2 R53, R53 ;  /* 0x0000003500357308 */ /* 0x000ff00000000800 */
[----:B------:R-:W-:Y:S08]  /*13e70*/  MUFU.EX2 R52, R52 ;  /* 0x0000003400347308 */ /* 0x000ff00000000800 */
[----:B------:R-:W-:Y:S01]  /*13e80*/  MUFU.EX2 R59, R59 ;  /* 0x0000003b003b7308 */ /* 0x000fe20000000800 */
[----:B-----5:R-:W-:-:S07]  /*13e90*/  FMNMX.FTZ R81, R10, R81, !PT ;  /* 0x000000510a517209 */ /* 0x020fce0007810000 */
[----:B------:R-:W-:Y:S01]  /*13ea0*/  MUFU.EX2 R55, R55 ;  /* 0x0000003700377308 */ /* 0x000fe20000000800 */
[----:B------:R-:W5:Y:S07]  /*13eb0*/  SHFL.BFLY PT, R10, R81, 0x1, 0x1f ;  /* 0x0c201f00510a7f89 */ /* 0x000f6e00000e0000 */
[----:B------:R-:W-:Y:S08]  /*13ec0*/  MUFU.EX2 R50, R50 ;  /* 0x0000003200327308 */ /* 0x000ff00000000800 */
[----:B------:R-:W-:Y:S08]  /*13ed0*/  MUFU.EX2 R49, R49 ;  /* 0x0000003100317308 */ /* 0x000ff00000000800 */
[----:B------:R-:W-:Y:S01]  /*13ee0*/  MUFU.EX2 R41, R41 ;  /* 0x0000002900297308 */ /* 0x000fe20000000800 */
[----:B-----5:R-:W-:-:S04]  /*13ef0*/  FMNMX.FTZ R10, R81, R10, !PT ;  /* 0x0000000a510a7209 */ /* 0x020fc80007810000 */
[C---:B------:R-:W-:Y:S01]  /*13f00*/  FSETP.NEU.FTZ.AND P4, PT, R10.reuse, -INF , PT ;  /* 0xff8000000a00780b */ /* 0x040fe20003f9d000 */
[----:B0-----:R-:W-:-:S01]  /*13f10*/  FFMA.FTZ R60, R10, R51, -8 ;  /* 0xc10000000a3c7423 */ /* 0x001fc20000010033 */
[----:B------:R-:W-:Y:S01]  /*13f20*/  FFMA.FTZ R51, R4, UR43, -R80 ;  /* 0x0000002b04337c23 */ /* 0x000fe20008010850 */
[----:B------:R-:W-:Y:S03]  /*13f30*/  MUFU.EX2 R48, R48 ;  /* 0x0000003000307308 */ /* 0x000fe60000000800 */
[----:B------:R-:W-:-:S05]  /*13f40*/  FSEL R60, R60, RZ, P4 ;  /* 0x000000ff3c3c7208 */ /* 0x000fca0002000000 */
        /* <DEDUP_REMOVED lines=30> */
[----:B------:R3:W0:Y:S01]  /*14130*/  MUFU.EX2 R62, R8 ;  /* 0x00000008003e7308 */ /* 0x0006220000000800 */
[----:B-----5:R-:W-:-:S01]  /*14140*/  FFMA.FTZ R9, R21, UR43, -R60 ;  /* 0x0000002b15097c23 */ /* 0x020fc2000801083c */
[----:B-1----:R-:W-:Y:S01]  /*14150*/  FADD.FTZ R21, R0, R75 ;  /* 0x0000004b00157221 */ /* 0x002fe20000010000 */
[----:B------:R-:W-:-:S03]  /*14160*/  FFMA.FTZ R47, R47, UR43, -R60 ;  /* 0x0000002b2f2f7c23 */ /* 0x000fc6000801083c */
[----:B--2---:R-:W-:Y:S02]  /*14170*/  FADD.FTZ R26, R74, R21 ;  /* 0x000000154a1a7221 */ /* 0x004fe40000010000 */
[----:B------:R-:W1:Y:S01]  /*14180*/  MUFU.EX2 R3, R3 ;  /* 0x0000000300037308 */ /* 0x000e620000000800 */
[----:B---3--:R-:W-:-:S01]  /*14190*/  FFMA.FTZ R8, R20, UR43, -R60 ;  /* 0x0000002b14087c23 */ /* 0x008fc2000801083c */
[C---:B------:R-:W-:Y:S01]  /*141a0*/  FADD.FTZ R21, R73.reuse, R26 ;  /* 0x0000001a49157221 */ /* 0x040fe20000010000 */
[----:B------:R-:W-:-:S03]  /*141b0*/  F2FP.SATFINITE.E4M3.F32.PACK_AB_MERGE_C R73, R73, R74, RZ ;  /* 0x0000004a4949723e */ /* 0x000fc600048070ff */
[----:B----4-:R-:W-:Y:S01]  /*141c0*/  FADD.FTZ R26, R72, R21 ;  /* 0x00000015481a7221 */ /* 0x010fe20000010000 */
[----:B0-----:R-:W-:-:S01]  /*141d0*/  FADD.FTZ R21, R4, R79 ;  /* 0x0000004f04157221 */ /* 0x001fc20000010000 */
[----:B------:R-:W0:Y:S01]  /*141e0*/  MUFU.EX2 R12, R12 ;  /* 0x0000000c000c7308 */ /* 0x000e220000000800 */
[----:B------:R-:W-:-:S07]  /*141f0*/  F2FP.SATFINITE.E4M3.F32.PACK_AB_MERGE_C R196, R75, R0, R73 ;  /* 0x000000004bc4723e */ /* 0x000fce0004807049 */
[----:B------:R2:W3:Y:S08]  /*14200*/  MUFU.EX2 R80, R14 ;  /* 0x0000000e00507308 */ /* 0x0004f00000000800 */
[----:B------:R4:W5:Y:S01]  /*14210*/  MUFU.EX2 R83, R15 ;  /* 0x0000000f00537308 */ /* 0x0009620000000800 */
[----:B--2---:R-:W-:-:S01]  /*14220*/  FFMA.FTZ R14, R27, UR43, -R60 ;  /* 0x0000002b1b0e7c23 */ /* 0x004fc2000801083c */
[----:B------:R-:W-:Y:S01]  /*14230*/  FADD.FTZ R27, R71, R26 ;  /* 0x0000001a471b7221 */ /* 0x000fe20000010000 */
[----:B------:R-:W-:-:S01]  /*14240*/  FADD.FTZ R26, R62, R21 ;  /* 0x000000153e1a7221 */ /* 0x000fc20000010000 */
[----:B------:R-:W-:-:S03]  /*14250*/  F2FP.SATFINITE.E4M3.F32.PACK_AB_MERGE_C R62, R81, R62, RZ ;  /* 0x0000003e513e723e */ /* 0x000fc600048070ff */
[----:B------:R-:W-:Y:S01]  /*14260*/  FADD.FTZ R26, R81, R26 ;  /* 0x0000001a511a7221 */ /* 0x000fe20000010000 */
[----:B------:R-:W2:Y:S01]  /*14270*/  MUFU.EX2 R8, R8 ;  /* 0x0000000800087308 */ /* 0x000ea20000000800 */
[----:B----4-:R-:W-:-:S01]  /*14280*/  FFMA.FTZ R15, R34, UR43, -R60 ;  /* 0x0000002b220f7c23 */ /* 0x010fc2000801083c */
[----:B------:R-:W-:Y:S01]  /*14290*/  FADD.FTZ R34, R76, R27 ;  /* 0x0000001b4c227221 */ /* 0x000fe20000010000 */
[----:B-1----:R-:W-:-:S01]  /*142a0*/  FADD.FTZ R21, R3, R26 ;  /* 0x0000001a03157221 */ /* 0x002fc20000010000 */
[----:B------:R-:W-:Y:S02]  /*142b0*/  F2FP.SATFINITE.E4M3.F32.PACK_AB_MERGE_C R197, R79, R4, R62 ;  /* 0x000000044fc5723e */ /* 0x000fe4000480703e */
[----:B------:R-:W-:-:S01]  /*142c0*/  FADD.FTZ R27, R77, R34 ;  /* 0x000000224d1b7221 */ /* 0x000fc20000010000 */
[----:B0-----:R-:W-:Y:S01]  /*142d0*/  FADD.FTZ R21, R12, R21 ;  /* 0x000000150c157221 */ /* 0x001fe20000010000 */
[----:B------:R-:W0:Y:S01]  /*142e0*/  MUFU.EX2 R9, R9 ;  /* 0x0000000900097308 */ /* 0x000e220000000800 */
[----:B------:R-:W-:Y:S01]  /*142f0*/  F2FP.SATFINITE.E4M3.F32.PACK_AB_MERGE_C R34, R53, R56, RZ ;  /* 0x000000383522723e */ /* 0x000fe200048070ff */
[----:B------:R-:W-:Y:S01]  /*14300*/  FADD.FTZ R26, R68, R27 ;  /* 0x0000001b441a7221 */ /* 0x000fe20000010000 */
[----:B---3--:R-:W-:-:S01]  /*14310*/  FADD.FTZ R0, R80, R21 ;  /* 0x0000001550007221 */ /* 0x008fc20000010000 */
[----:B-----5:R-:W-:Y:S01]  /*14320*/  F2FP.SATFINITE.E4M3.F32.PACK_AB_MERGE_C R80, R83, R80, RZ ;  /* 0x000000505350723e */ /* 0x020fe200048070ff */
[----:B------:R-:W1:Y:S01]  /*14330*/  @P2 LDC R4, c[0x0][0x44c] ;  /* 0x00011300ff042b82 */ /* 0x000e620000000800 */
[----:B------:R-:W-:-:S01]  /*14340*/  FADD.FTZ R26, R63, R26 ;  /* 0x0000001a3f1a7221 */ /* 0x000fc20000010000 */
[----:B------:R-:W-:Y:S01]  /*14350*/  FADD.FTZ R21, R83, R0 ;  /* 0x0000000053157221 */ /* 0x000fe20000010000 */
[----:B------:R-:W3:Y:S01]  /*14360*/  MUFU.EX2 R24, R24 ;  /* 0x0000001800187308 */ /* 0x000ee20000000800 */
[----:B------:R-:W-:Y:S01]  /*14370*/  F2FP.SATFINITE.E4M3.F32.PACK_AB_MERGE_C R199, R12, R3, R80 ;  /* 0x000000030cc7723e */ /* 0x000fe20004807050 */
[----:B------:R-:W-:Y:S01]  /*14380*/  FADD.FTZ R27, R61, R26 ;  /* 0x0000001a3d1b7221 */ /* 0x000fe20000010000 */
[----:B--2---:R-:W-:-:S01]  /*14390*/  FADD.FTZ R0, R8, R21 ;  /* 0x0000001508007221 */ /* 0x004fc20000010000 */
[----:B------:R-:W-:-:S02]  /*143a0*/  F2FP.SATFINITE.E4M3.F32.PACK_AB_MERGE_C R76, R77, R76, RZ ;  /* 0x0000004c4d4c723e */ /* 0x000fc400048070ff */
[----:B------:R-:W-:-:S01]  /*143b0*/  FADD.FTZ R27, R78, R27 ;  /* 0x0000001b4e1b7221 */ /* 0x000fc20000010000 */
[----:B------:R-:W-:Y:S01]  /*143c0*/  F2FP.SATFINITE.E4M3.F32.PACK_AB_MERGE_C R61, R78, R61, RZ ;  /* 0x0000003d4e3d723e */ /* 0x000fe200048070ff */
[----:B------:R-:W2:Y:S01]  /*143d0*/  MUFU.EX2 R25, R25 ;  /* 0x0000001900197308 */ /* 0x000ea20000000800 */
[----:B0-----:R-:W-:-:S01]  /*143e0*/  FADD.FTZ R21, R9, R0 ;  /* 0x0000000009157221 */ /* 0x001fc20000010000 */
[----:B------:R-:W-:Y:S01]  /*143f0*/  FADD.FTZ R26, R58, R27 ;  /* 0x0000001b3a1a7221 */ /* 0x000fe20000010000 */
[----:B------:R-:W-:Y:S02]  /*14400*/  F2FP.SATFINITE.E4M3.F32.PACK_AB_MERGE_C R198, R71, R72, R76 ;  /* 0x0000004847c6723e */ /* 0x000fe4000480704c */
[----:B------:R-:W-:Y:S01]  /*14410*/  F2FP.SATFINITE.E4M3.F32.PACK_AB_MERGE_C R192, R63, R68, R61 ;  /* 0x000000443fc0723e */ /* 0x000fe2000480703d */
[----:B------:R-:W-:-:S01]  /*14420*/  FADD.FTZ R27, R57, R26 ;  /* 0x0000001a391b7221 */ /* 0x000fc20000010000 */
[----:B------:R-:W-:Y:S01]  /*14430*/  F2FP.SATFINITE.E4M3.F32.PACK_AB_MERGE_C R26, R59, R52, RZ ;  /* 0x000000343b1a723e */ /* 0x000fe200048070ff */
[----:B------:R-:W0:Y:S01]  /*14440*/  MUFU.EX2 R13, R13 ;  /* 0x0000000d000d7308 */ /* 0x000e220000000800 */
[----:B---3--:R-:W-:-:S01]  /*14450*/  FADD.FTZ R0, R24, R21 ;  /* 0x0000001518007221 */ /* 0x008fc20000010000 */
[----:B------:R-:W-:Y:S01]  /*14460*/  FADD.FTZ R56, R56, R27 ;  /* 0x0000001b38387221 */ /* 0x000fe20000010000 */
[----:B------:R-:W-:-:S02]  /*14470*/  F2FP.SATFINITE.E4M3.F32.PACK_AB_MERGE_C R188, R46, R55, R26 ;  /* 0x000000372ebc723e */ /* 0x000fc4000480701a */
[----:B------:R-:W-:Y:S01]  /*14480*/  F2FP.SATFINITE.E4M3.F32.PACK_AB_MERGE_C R26, R49, R50, RZ ;  /* 0x00000032311a723e */ /* 0x000fe200048070ff */
[----:B------:R-:W-:-:S01]  /*14490*/  FADD.FTZ R56, R53, R56 ;  /* 0x0000003835387221 */ /* 0x000fc20000010000 */
[----:B-1----:R-:W-:Y:S01]  /*144a0*/  @P2 IMAD.HI.U32 R4, R207, R4, RZ ;  /* 0x00000004cf042227 */ /* 0x002fe200078e00ff */
[----:B------:R-:W1:Y:S03]  /*144b0*/  MUFU.EX2 R14, R14 ;  /* 0x0000000e000e7308 */ /* 0x000e660000000800 */
[----:B--2---:R-:W-:-:S01]  /*144c0*/  FADD.FTZ R0, R25, R0 ;  /* 0x0000000019007221 */ /* 0x004fc20000010000 */
[----:B------:R-:W-:Y:S01]  /*144d0*/  FADD.FTZ R55, R55, R56 ;  /* 0x0000003837377221 */ /* 0x000fe20000010000 */
[----:B------:R-:W-:Y:S02]  /*144e0*/  F2FP.SATFINITE.E4M3.F32.PACK_AB_MERGE_C R190, R48, R41, R26 ;  /* 0x0000002930be723e */ /* 0x000fe4000480701a */
[----:B------:R-:W-:Y:S01]  /*144f0*/  F2FP.SATFINITE.E4M3.F32.PACK_AB_MERGE_C R24, R25, R24, RZ ;  /* 0x000000181918723e */ /* 0x000fe200048070ff */
[----:B------:R-:W-:-:S01]  /*14500*/  FADD.FTZ R55, R46, R55 ;  /* 0x000000372e377221 */ /* 0x000fc20000010000 */
[----:B------:R-:W-:Y:S01]  /*14510*/  F2FP.SATFINITE.E4M3.F32.PACK_AB_MERGE_C R194, R57, R58, R34 ;  /* 0x0000003a39c2723e */ /* 0x000fe20004807022 */
[----:B------:R-:W2:Y:S01]  /*14520*/  MUFU.EX2 R30, R30 ;  /* 0x0000001e001e7308 */ /* 0x000ea20000000800 */
[----:B0-----:R-:W-:-:S01]  /*14530*/  FADD.FTZ R21, R13, R0 ;  /* 0x000000000d157221 */ /* 0x001fc20000010000 */
[----:B------:R-:W-:Y:S01]  /*14540*/  FADD.FTZ R52, R52, R55 ;  /* 0x0000003734347221 */ /* 0x000fe20000010000 */
[----:B------:R-:W-:Y:S01]  /*14550*/  F2FP.SATFINITE.E4M3.F32.PACK_AB_MERGE_C R193, R9, R8, R24 ;  /* 0x0000000809c1723e */ /* 0x000fe20004807018 */
[----:B------:R-:W-:-:S02]  /*14560*/  IMAD.MOV.U32 R9, RZ, RZ, R207 ;  /* 0x000000ffff097224 */ /* 0x000fc400078e00cf */
        /* <DEDUP_REMOVED lines=11> */
[----:B------:R-:W-:-:S04]  /*14620*/  F2FP.SATFINITE.E4M3.F32.PACK_AB_MERGE_C R30, R31, R30, RZ ;  /* 0x0000001e1f1e723e */ /* 0x000fc800048070ff */
[----:B------:R-:W-:Y:S02]  /*14630*/  F2FP.SATFINITE.E4M3.F32.PACK_AB_MERGE_C R195, R14, R13, R30 ;  /* 0x0000000d0ec3723e */ /* 0x000fe4000480701e */
        /* <DEDUP_REMOVED lines=12> */
[----:B------:R-:W-:Y:S01]  /*14700*/  MUFU.EX2 R36, R36 ;  /* 0x0000002400247308 */ /* 0x000fe20000000800 */
[----:B0-----:R-:W-:-:S07]  /*14710*/  FADD.FTZ R21, R43, R0 ;  /* 0x000000002b157221 */ /* 0x001fce0000010000 */
[----:B------:R-:W0:Y:S01]  /*14720*/  MUFU.EX2 R33, R33 ;  /* 0x0000002100217308 */ /* 0x000e220000000800 */
[----:B-1----:R-:W-:-:S02]  /*14730*/  FADD.FTZ R0, R44, R21 ;  /* 0x000000152c007221 */ /* 0x002fc40000010000 */
[----:B------:R-:W1:Y:S05]  /*14740*/  @P2 LDC R21, c[0x0][0x450] ;  /* 0x00011400ff152b82 */ /* 0x000e6a0000000800 */
[----:B------:R-:W2:Y:S08]  /*14750*/  MUFU.EX2 R45, R45 ;  /* 0x0000002d002d7308 */ /* 0x000eb00000000800 */
[----:B------:R-:W-:Y:S01]  /*14760*/  MUFU.EX2 R40, R40 ;  /* 0x0000002800287308 */ /* 0x000fe20000000800 */
[----:B0-----:R-:W-:-:S07]  /*14770*/  F2FP.SATFINITE.E4M3.F32.PACK_AB_MERGE_C R3, R33, R36, RZ ;  /* 0x000000242103723e */ /* 0x001fce00048070ff */
[----:B------:R-:W0:Y:S01]  /*14780*/  MUFU.EX2 R37, R37 ;  /* 0x0000002500257308 */ /* 0x000e220000000800 */
[C---:B--2---:R-:W-:Y:S01]  /*14790*/  F2FP.SATFINITE.E4M3.F32.PACK_AB_MERGE_C R44, R45.reuse, R44, RZ ;  /* 0x0000002c2d2c723e */ /* 0x044fe200048070ff */
[----:B------:R-:W-:Y:S01]  /*147a0*/  FADD.FTZ R45, R45, R0 ;  /* 0x000000002d2d7221 */ /* 0x000fe20000010000 */
[----:B-1----:R-:W-:Y:S02]  /*147b0*/  @P2 SHF.R.U32.HI R9, RZ, R21, R4 ;  /* 0x00000015ff092219 */ /* 0x002fe40000011604 */
[----:B------:R-:W-:-:S03]  /*147c0*/  F2FP.SATFINITE.E4M3.F32.PACK_AB_MERGE_C R191, R43, R42, R44 ;  /* 0x0000002a2bbf723e */ /* 0x000fc6000480702c */
[----:B------:R-:W1:Y:S01]  /*147d0*/  MUFU.EX2 R64, R64 ;  /* 0x0000004000407308 */ /* 0x000e620000000800 */
[----:B------:R-:W-:-:S04]  /*147e0*/  IMAD.IADD R9, R88, 0x1, R9 ;  /* 0x0000000158097824 */ /* 0x000fc800078e0209 */
[----:B------:R-:W-:-:S03]  /*147f0*/  IMAD.IADD R6, R9, 0x1, R6 ;  /* 0x0000000109067824 */ /* 0x000fc600078e0206 */
        /* <DEDUP_REMOVED lines=9> */
[----:B--2---:R-:W-:-:S07]  /*14890*/  FADD.FTZ R3, R65, R0 ;  /* 0x0000000041037221 */ /* 0x004fce0000010000 */
[----:B------:R-:W1:Y:S01]  /*148a0*/  MUFU.EX2 R51, R51 ;  /* 0x0000003300337308 */ /* 0x000e620000000800 */
[----:B0-----:R-:W-:-:S07]  /*148b0*/  FADD.FTZ R0, R66, R3 ;  /* 0x0000000342007221 */ /* 0x001fce0000010000 */
[----:B------:R-:W0:Y:S08]  /*148c0*/  MUFU.EX2 R67, R67 ;  /* 0x0000004300437308 */ /* 0x000e300000000800 */
[----:B------:R-:W-:Y:S01]  /*148d0*/  MUFU.EX2 R32, R32 ;  /* 0x0000002000207308 */ /* 0x000fe20000000800 */
[----:B-1----:R-:W-:-:S07]  /*148e0*/  F2FP.SATFINITE.E4M3.F32.PACK_AB_MERGE_C R3, R51, R28, RZ ;  /* 0x0000001c3303723e */ /* 0x002fce00048070ff */
[----:B------:R-:W1:Y:S01]  /*148f0*/  MUFU.EX2 R29, R29 ;  /* 0x0000001d001d7308 */ /* 0x000e620000000800 */
[----:B0-----:R-:W-:-:S01]  /*14900*/  FADD.FTZ R0, R67, R0 ;  /* 0x0000000043007221 */ /* 0x001fc20000010000 */
[----:B------:R-:W-:-:S04]  /*14910*/  F2FP.SATFINITE.E4M3.F32.PACK_AB_MERGE_C R66, R67, R66, RZ ;  /* 0x000000424342723e */ /* 0x000fc800048070ff */
[----:B------:R-:W-:Y:S02]  /*14920*/  F2FP.SATFINITE.E4M3.F32.PACK_AB_MERGE_C R185, R65, R64, R66 ;  /* 0x0000004041b9723e */ /* 0x000fe40004807042 */
[----:B------:R-:W0:Y:S08]  /*14930*/  MUFU.EX2 R69, R69 ;  /* 0x0000004500457308 */ /* 0x000e300000000800 */
[----:B------:R-:W2:Y:S01]  /*14940*/  MUFU.EX2 R70, R70 ;  /* 0x0000004600467308 */ /* 0x000ea20000000800 */
[----:B-1----:R-:W-:Y:S01]  /*14950*/  F2FP.SATFINITE.E4M3.F32.PACK_AB_MERGE_C R186, R29, R32, R3 ;  /* 0x000000201dba723e */ /* 0x002fe20004807003 */
[----:B------:R-:W-:-:S04]  /*14960*/  FADD.FTZ R32, R32, R33 ;  /* 0x0000002120207221 */ /* 0x000fc80000010000 */
[----:B------:R-:W-:Y:S02]  /*14970*/  FADD.FTZ R29, R29, R32 ;  /* 0x000000201d1d7221 */ /* 0x000fe40000010000 */
[----:B------:R-:W-:Y:S01]  /*14980*/  MUFU.EX2 R54, R54 ;  /* 0x0000003600367308 */ /* 0x000fe20000000800 */
[----:B0-----:R-:W-:-:S01]  /*14990*/  FADD.FTZ R3, R69, R0 ;  /* 0x0000000045037221 */ /* 0x001fc20000010000 */
[----:B------:R-:W-:-:S04]  /*149a0*/  FADD.FTZ R4, R28, R29 ;  /* 0x0000001d1c047221 */ /* 0x000fc80000010000 */
[----:B------:R-:W-:Y:S02]  /*149b0*/  FADD.FTZ R4, R51, R4 ;  /* 0x0000000433047221 */ /* 0x000fe40000010000 */
[----:B------:R-:W0:Y:S01]  /*149c0*/  MUFU.EX2 R47, R47 ;  /* 0x0000002f002f7308 */ /* 0x000e220000000800 */
[----:B--2---:R-:W-:-:S01]  /*149d0*/  FADD.FTZ R3, R70, R3 ;  /* 0x0000000346037221 */ /* 0x004fc20000010000 */
[----:B0-----:R-:W-:-:S03]  /*149e0*/  F2FP.SATFINITE.E4M3.F32.PACK_AB_MERGE_C R0, R47, R54, RZ ;  /* 0x000000362f00723e */ /* 0x001fc600048070ff */
[----:B------:R-:W-:Y:S01]  /*149f0*/  FADD.FTZ R54, R54, R3 ;  /* 0x0000000336367221 */ /* 0x000fe20000010000 */
[----:B------:R-:W-:-:S03]  /*14a00*/  F2FP.SATFINITE.E4M3.F32.PACK_AB_MERGE_C R187, R70, R69, R0 ;  /* 0x0000004546bb723e */ /* 0x000fc60004807000 */
[----:B------:R-:W-:Y:S01]  /*14a10*/  FADD.FTZ R3, R47, R54 ;  /* 0x000000362f037221 */ /* 0x000fe20000010000 */
[----:B------:R-:W-:Y:S01]  /*14a20*/  VIADD R0, R89, 0xfffffffe ;  /* 0xfffffffe59007836 */ /* 0x000fe20000000000 */
        /* <DEDUP_REMOVED lines=12> */
.L_x_4489:
[----:B------:R-:W-:-:S13]  /*14af0*/  ISETP.NE.AND P4, PT, R7, 0x1, PT ;  /* 0x000000010700780c */ /* 0x000fda0003f85270 */
[----:B------:R-:W0:Y:S02]  /*14b00*/  @P4 LDC.64 R12, c[0x0][0x9e8] ;  /* 0x00027a00ff0c4b82 */ /* 0x000e240000000a00 */
[----:B0-----:R-:W-:-:S05]  /*14b10*/  @P4 IMAD.HI.U32 R12, R8, R12, RZ ;  /* 0x0000000c080c4227 */ /* 0x001fca00078e00ff */
[----:B------:R-:W-:-:S07]  /*14b20*/  @P4 SHF.R.U32.HI R8, RZ, R13, R12 ;  /* 0x0000000dff084219 */ /* 0x000fce000001160c */
.L_x_4490:
[----:B------:R-:W-:Y:S05]  /*14b30*/  BSYNC B0 ;  /* 0x0000000000007941 */ /* 0x000fea0003800000 */
.L_x_4488:
[----:B------:R-:W-:-:S05]  /*14b40*/  IMAD R7, R8, R7, R7 ;  /* 0x0000000708077224 */ /* 0x000fca00078e0207 */
[----:B------:R-:W-:-:S07]  /*14b50*/  VIMNMX R6, R6, R7, PT ;  /* 0x0000000706067248 */ /* 0x000fce0003fe0100 */
.L_x_4487:
        /* <DEDUP_REMOVED lines=60> */
[----:B------:R-:W-:Y:S06]  /*14f20*/  @!P4 BRA `(.L_x_4491) ;  /* 0x000000380084c947 */ /* 0x000fec0003800000 */
[----:B------:R-:W-:-:S07]  /*14f30*/  IMAD.MOV.U32 R119, RZ, RZ, RZ ;  /* 0x000000ffff777224 */ /* 0x000fce00078e00ff */
.L_x_4510:
        /* <DEDUP_REMOVED lines=10> */
.L_x_4493:
[----:B------:R-:W-:Y:S01]  /*14fe0*/  IMAD R7, R13, 0x8, R16 ;  /* 0x000000080d077824 */ /* 0x000fe200078e0210 */
[----:B------:R-:W-:-:S04]  /*14ff0*/  SHF.L.U32 R6, R14, 0x1f, RZ ;  /* 0x0000001f0e067819 */ /* 0x000fc800000006ff */
[----:B------:R0:W1:Y:S01]  /*15000*/  SYNCS.PHASECHK.TRANS64.TRYWAIT P5, [R7+URZ+0x2a830], R6 ;  /* 0x02a83006070075a7 */ /* 0x00006200080a017f */
[----:B------:R-:W-:Y:S05]  /*15010*/  @!P0 BRA `(.L_x_4494) ;  /* 0x0000000000048947 */ /* 0x000fea0003800000 */
[----:B------:R-:W-:Y:S01]  /*15020*/  BPT.TRAP 0x1 ;  /* 0x000000040000795c */ /* 0x000fe20000300000 */
.L_x_4494:
[----:B------:R-:W-:Y:S04]  /*15030*/  BSSY B0, `(.L_x_4492) ;  /* 0x0000004000007945 */ /* 0x000fe80003800000 */
[----:B-1----:R-:W-:Y:S05]  /*15040*/  @P5 BRA `(.L_x_4495) ;  /* 0x0000000000085947 */ /* 0x002fea0003800000 */
[----:B------:R-:W1:Y:S02]  /*15050*/  SYNCS.PHASECHK.TRANS64.TRYWAIT P5, [R7+URZ+0x2a830], R6 ;  /* 0x02a83006070075a7 */ /* 0x000e6400080a017f */
[----:B-1----:R-:W-:Y:S05]  /*15060*/  @!P5 BRA `(.L_x_4496) ;  /* 0x000001640044d947 */ /* 0x002fea0003800000 */
.L_x_4495:
[----:B------:R-:W-:Y:S05]  /*15070*/  BSYNC B0 ;  /* 0x0000000000007941 */ /* 0x000fea0003800000 */
.L_x_4492:
[----:B01----:R-:W0:Y:S01]  /*15080*/  S2R R6, SR_TID.X ;  /* 0x0000000000067919 */ /* 0x003e220000002100 */
[----:B------:R-:W-:Y:S05]  /*15090*/  WARPSYNC.ALL ;  /* 0x0000000000007948 */ /* 0x000fea0003800000 */
[----:B------:R-:W-:Y:S02]  /*150a0*/  IMAD.MOV.U32 R7, RZ, RZ, -0x7fffffe0 ;  /* 0x80000020ff077424 */ /* 0x000fe400078e00ff */
[----:B------:R-:W-:Y:S02]  /*150b0*/  IMAD.MOV.U32 R121, RZ, RZ, -0x7fffffe0 ;  /* 0x80000020ff797424 */ /* 0x000fe400078e00ff */
[----:B------:R-:W-:Y:S01]  /*150c0*/  IMAD.MOV.U32 R21, RZ, RZ, -0x7fffffe0 ;  /* 0x80000020ff157424 */ /* 0x000fe200078e00ff */
[----:B------:R-:W-:Y:S01]  /*150d0*/  R2UR UR27, R7 ;  /* 0x00000000071b72ca */ /* 0x000fe200000e0000 */
[----:B------:R-:W-:Y:S01]  /*150e0*/  IMAD.MOV.U32 R9, RZ, RZ, -0x7fffffe0 ;  /* 0x80000020ff097424 */ /* 0x000fe200078e00ff */
[----:B------:R-:W-:-:S02]  /*150f0*/  R2UR UR19, R121 ;  /* 0x00000000791372ca */ /* 0x000fc400000e0000 */
[----:B------:R-:W-:Y:S02]  /*15100*/  R2UR UR7, R21 ;  /* 0x00000000150772ca */ /* 0x000fe400000e0000 */
[----:B------:R-:W-:Y:S02]  /*15110*/  R2UR UR11, R9 ;  /* 0x00000000090b72ca */ /* 0x000fe400000e0000 */
[----:B------:R-:W-:Y:S02]  /*15120*/  R2UR UR15, R21 ;  /* 0x00000000150f72ca */ /* 0x000fe400000e0000 */
[----:B------:R-:W-:Y:S02]  /*15130*/  R2UR UR23, R7 ;  /* 0x00000000071772ca */ /* 0x000fe400000e0000 */
        /* <DEDUP_REMOVED lines=8> */
[----:B------:R-:W-:Y:S02]  /*151c0*/  R2UR UR18, R120 ;  /* 0x00000000781272ca */ /* 0x000fe400000e0000 */
[----:B------:R-:W-:Y:S01]  /*151d0*/  R2UR UR6, R20 ;  /* 0x00000000140672ca */ /* 0x000fe200000e0000 */
[----:B------:R-:W-:Y:S01]  /*151e0*/  VIADD R20, R6, 0x202 ;  /* 0x0000020206147836 */ /* 0x000fe20000000000 */
[----:B------:R-:W-:Y:S01]  /*151f0*/  R2UR UR10, R8 ;  /* 0x00000000080a72ca */ /* 0x000fe200000e0000 */
[----:B------:R-:W-:-:S03]  /*15200*/  VIADD R6, R6, 0x402 ;  /* 0x0000040206067836 */ /* 0x000fc60000000000 */
        /* <DEDUP_REMOVED lines=23> */
.L_x_4498:
[----:B------:R-:W-:Y:S01]  /*15380*/  SHF.L.U32 R6, R18, 0x1f, RZ ;  /* 0x0000001f12067819 */ /* 0x000fe200000006ff */
[----:B------:R-:W-:-:S04]  /*15390*/  IMAD R7, R19, 0x8, R16 ;  /* 0x0000000813077824 */ /* 0x000fc800078e0210 */
[----:B------:R0:W1:Y:S01]  /*153a0*/  SYNCS.PHASECHK.TRANS64.TRYWAIT P4, [R7+URZ+0x2a850], R6 ;  /* 0x02a85006070075a7 */ /* 0x000062000808017f */
[----:B------:R-:W-:Y:S05]  /*153b0*/  @!P0 BRA `(.L_x_4499) ;  /* 0x0000000000048947 */ /* 0x000fea0003800000 */
[----:B------:R-:W-:Y:S01]  /*153c0*/  BPT.TRAP 0x1 ;  /* 0x000000040000795c */ /* 0x000fe20000300000 */
.L_x_4499:
[----:B-1----:R-:W-:Y:S05]  /*153d0*/  @P4 BRA `(.L_x_4497) ;  /* 0x0000000000084947 */ /* 0x002fea0003800000 */
[----:B------:R-:W1:Y:S02]  /*153e0*/  SYNCS.PHASECHK.TRANS64.TRYWAIT P4, [R7+URZ+0x2a850], R6 ;  /* 0x02a85006070075a7 */ /* 0x000e64000808017f */
[----:B-1----:R-:W-:Y:S05]  /*153f0*/  @!P4 BRA `(.L_x_4500) ;  /* 0x000001600074c947 */ /* 0x002fea0003800000 */
.L_x_4497:
[----:B01----:R-:W-:Y:S01]  /*15400*/  VIADD R6, R16, 0x400 ;  /* 0x0000040010067836 */ /* 0x003fe20000000000 */
[----:B------:R-:W-:Y:S05]  /*15410*/  WARPSYNC.ALL ;  /* 0x0000000000007948 */ /* 0x000fea0003800000 */
[----:B------:R-:W-:Y:S01]  /*15420*/  SHF.R.U32.HI R6, RZ, 0x4, R6 ;  /* 0x00000004ff067819 */ /* 0x000fe20000011606 */
[----:B------:R-:W-:Y:S01]  /*15430*/  IMAD.MOV.U32 R7, RZ, RZ, 0x40000040 ;  /* 0x40000040ff077424 */ /* 0x000fe200078e00ff */
[----:B------:R-:W-:Y:S01]  /*15440*/  WARPGROUP.ARRIVE ;  /* 0x00000000000079c5 */ /* 0x000fe20000000000 */
[----:B------:R-:W-:Y:S01]  /*15450*/  IMAD.MOV.U32 R9, RZ, RZ, 0x40000040 ;  /* 0x40000040ff097424 */ /* 0x000fe200078e00ff */
[----:B------:R-:W-:Y:S01]  /*15460*/  LOP3.LUT R6, R6, 0x3fff, RZ, 0xc0, !PT ;  /* 0x00003fff06067812 */ /* 0x000fe200078ec0ff */
[----:B------:R-:W-:Y:S01]  /*15470*/  FMUL.FTZ R20, R2, R125 ;  /* 0x0000007d02147220 */ /* 0x000fe20000410000 */
[----:B------:R-:W-:Y:S01]  /*15480*/  R2UR UR7, R7 ;  /* 0x00000000070772ca */ /* 0x000fe200000e0000 */
[----:B------:R-:W-:Y:S01]  /*15490*/  IMAD.MOV.U32 R7, RZ, RZ, 0x40000040 ;  /* 0x40000040ff077424 */ /* 0x000fe200078e00ff */
[----:B------:R-:W-:Y:S01]  /*154a0*/  LOP3.LUT R6, R6, 0x10000, RZ, 0xfc, !PT ;  /* 0x0001000006067812 */ /* 0x000fe200078efcff */
[C---:B------:R-:W-:Y:S01]  /*154b0*/  FMUL.FTZ R125, R2.reuse, R130 ;  /* 0x00000082027d7220 */ /* 0x040fe20000410000 */
        /* <DEDUP_REMOVED lines=21> */
[----:B------:R-:W-:Y:S01]  /*15610*/  QGMMA.64x192x32.F32.E4M3.E4M3 R24, R196, gdesc[UR4], R24, gsb0 ;  /* 0x02e00004c4187df3 */ /* 0x000fe20008000818 */
[----:B------:R-:W-:Y:S01]  /*15620*/  R2UR UR6, R8 ;  /* 0x00000000080672ca */ /* 0x000fe200000e0000 */
[----:B------:R-:W-:Y:S01]  /*15630*/  VIADD R8, R6, 0x4 ;  /* 0x0000000406087836 */ /* 0x000fe20000000000 */
[----:B------:R-:W-:Y:S01]  /*15640*/  R2UR UR7, R9 ;  /* 0x00000000090772ca */ /* 0x000fe200000e0000 */
[----:B------:R-:W-:-:S02]  /*15650*/  IMAD.MOV.U32 R9, RZ, RZ, 0x40000040 ;  /* 0x40000040ff097424 */ /* 0x000fc400078e00ff */
[----:B------:R-:W-:Y:S01]  /*15660*/  FMUL.FTZ R128, R2, R135 ;  /* 0x0000008702807220 */ /* 0x000fe20000410000 */
[----:B------:R-:W-:Y:S02]  /*15670*/  VIADD R6, R6, 0x6 ;  /* 0x0000000606067836 */ /* 0x000fe40000000000 */
        /* <DEDUP_REMOVED lines=10> */
[----:B------:R-:W-:-:S02]  /*15720*/  IMAD.SHL.U32 R176, R0, 0x80, RZ ;  /* 0x0000008000b07824 */ /* 0x000fc400078e00ff */
        /* <DEDUP_REMOVED lines=20> */
[----:B------:R-:W0:Y:S04]  /*15870*/  MUFU.TANH R15, R15 ;  /* 0x0000000f000f7308 */ /* 0x000e280000002400 */
[----:B------:R-:W-:-:S04]  /*15880*/  IADD3 R181, -R201, R180, R202 ;  /* 0x000000b4c9b57210 */ /* 0x000fc80007ffe1ca */
[----:B------:R-:W1:Y:S01]  /*15890*/  MUFU.TANH R18, R18 ;  /* 0x0000001200127308 */ /* 0x000e620000002400 */
[C---:B------:R-:W-:Y:S02]  /*158a0*/  VIADD R180, R181.reuse, UR34 ;  /* 0x00000022b5b47c36 */ /* 0x040fe40008000000 */
        /* <DEDUP_REMOVED lines=22> */
[----:B------:R-:W5:Y:S01]  /*15a10*/  S2R R199, SR_TID.X ;  /* 0x0000000000c77919 */ /* 0x000f620000002100 */
[----:B------:R-:W0:Y:S01]  /*15a20*/  MUFU.TANH R146, R146 ;  /* 0x0000009200927308 */ /* 0x000e220000002400 */
[----:B------:R-:W-:Y:S01]  /*15a30*/  QGMMA.64x192x32.F32.E4M3.E4M3 R24, R192, gdesc[UR4], R24, gsb0 ;  /* 0x02e00004c0187df3 */ /* 0x000fe20008000818 */
[----:B------:R-:W-:Y:S02]  /*15a40*/  R2UR UR6, R8 ;  /* 0x00000000080672ca */ /* 0x000fe400000e0000 */
        /* <DEDUP_REMOVED lines=16> */
[----:B------:R-:W0:Y:S01]  /*15b50*/  MUFU.TANH R122, R122 ;  /* 0x0000007a007a7308 */ /* 0x000e220000002400 */
[----:B-----5:R-:W-:-:S07]  /*15b60*/  SHF.R.U32.HI R199, RZ, 0x7, R199 ;  /* 0x00000007ffc77819 */ /* 0x020fce00000116c7 */
        /* <DEDUP_REMOVED lines=25> */
[----:B------:R-:W-:Y:S01]  /*15d00*/  QGMMA.64x192x32.F32.E4M3.E4M3 R24, R188, gdesc[UR4], R24, gsb0 ;  /* 0x02e00004bc187df3 */ /* 0x000fe20008000818 */
[----:B------:R-:W-:Y:S01]  /*15d10*/  R2UR UR6, R6 ;  /* 0x00000000060672ca */ /* 0x000fe200000e0000 */
[----:B------:R-:W-:Y:S01]  /*15d20*/  IMAD.IADD R6, R220, 0x1, R207 ;  /* 0x00000001dc067824 */ /* 0x000fe200078e02cf */
[----:B------:R-:W-:-:S04]  /*15d30*/  R2UR UR7, R7 ;  /* 0x00000000070772ca */ /* 0x000fc800000e0000 */
[----:B------:R-:W0:Y:S01]  /*15d40*/  MUFU.TANH R166, R166 ;  /* 0x000000a600a67308 */ /* 0x000e220000002400 */
[----:B------:R-:W5:Y:S07]  /*15d50*/  @P2 LDC R7, c[0x0][0x44c] ;  /* 0x00011300ff072b82 */ /* 0x000f6e0000000800 */
[----:B------:R-:W0:Y:S08]  /*15d60*/  MUFU.TANH R163, R163 ;  /* 0x000000a300a37308 */ /* 0x000e300000002400 */
[----:B------:R-:W0:Y:S08]  /*15d70*/  MUFU.TANH R164, R164 ;  /* 0x000000a400a47308 */ /* 0x000e300000002400 */
[----:B------:R-:W0:Y:S01]  /*15d80*/  MUFU.TANH R169, R169 ;  /* 0x000000a900a97308 */ /* 0x000e220000002400 */
[----:B-----5:R-:W-:-:S05]  /*15d90*/  @P2 IMAD.HI.U32 R7, R6, R7, RZ ;  /* 0x0000000706072227 */ /* 0x020fca00078e00ff */
[----:B-1----:R-:W-:Y:S01]  /*15da0*/  @P2 SHF.R.U32.HI R6, RZ, R8, R7 ;  /* 0x00000008ff062219 */ /* 0x002fe20000011607 */
[C---:B------:R-:W-:Y:S01]  /*15db0*/  FMUL.FTZ R7, R2.reuse, R120 ;  /* 0x0000007802077220 */ /* 0x040fe20000410000 */
[----:B------:R-:W-:Y:S02]  /*15dc0*/  @!P1 IMAD R120, R13, 0x8, R16 ;  /* 0x000000080d789824 */ /* 0x000fe400078e0210 */
[----:B------:R-:W-:Y:S01]  /*15dd0*/  FMUL.FTZ R8, R2, R121 ;  /* 0x0000007902087220 */ /* 0x000fe20000410000 */
[----:B------:R-:W1:Y:S01]  /*15de0*/  MUFU.TANH R170, R170 ;  /* 0x000000aa00aa7308 */ /* 0x000e620000002400 */
[----:B------:R-:W-:-:S05]  /*15df0*/  @!P1 VIADD R120, R120, 0x2a840 ;  /* 0x0002a84078789836 */ /* 0x000fca0000000000 */
[----:B------:R-:W-:Y:S02]  /*15e00*/  @!P1 PRMT R121, RZ, 0x654, R120 ;  /* 0x00000654ff799816 */ /* 0x000fe40000000078 */
        /* <DEDUP_REMOVED lines=15> */
[----:B------:R-:W-:Y:S03]  /*15f00*/  QGMMA.64x192x32.F32.E4M3.E4M3 R24, R184, gdesc[UR4], R24, gsb0 ;  /* 0x02e00004b8187df3 */ /* 0x000fe60008000818 */
        /* <DEDUP_REMOVED lines=19> */
.L_x_4503:
[----:B------:R-:W-:-:S05]  /*16040*/  IMAD.U32 R185, RZ, RZ, UR32 ;  /* 0x00000020ffb97e24 */ /* 0x000fca000f8e00ff */
[----:B------:R-:W-:-:S13]  /*16050*/  ISETP.NE.AND P4, PT, R185, 0x1, PT ;  /* 0x00000001b900780c */ /* 0x000fda0003f85270 */
[----:B------:R-:W0:Y:S02]  /*16060*/  @P4 LDC.64 R120, c[0x0][0x9e8] ;  /* 0x00027a00ff784b82 */ /* 0x000e240000000a00 */
[----:B0-----:R-:W-:-:S05]  /*16070*/  @P4 IMAD.HI.U32 R120, R184, R120, RZ ;  /* 0x00000078b8784227 */ /* 0x001fca00078e00ff */
[----:B------:R-:W-:-:S07]  /*16080*/  @P4 SHF.R.U32.HI R184, RZ, R121, R120 ;  /* 0x00000079ffb84219 */ /* 0x000fce0000011678 */
.L_x_4504:
[----:B------:R-:W-:Y:S05]  /*16090*/  BSYNC B0 ;  /* 0x0000000000007941 */ /* 0x000fea0003800000 */
.L_x_4502:
[----:B------:R-:W-:-:S04]  /*160a0*/  IMAD R184, R184, R185, -R176 ;  /* 0x000000b9b8b87224 */ /* 0x000fc800078e0ab0 */
[----:B------:R-:W-:-:S05]  /*160b0*/  IMAD R184, R203, -0x2, R184 ;  /* 0xfffffffecbb87824 */ /* 0x000fca00078e02b8 */
[----:B------:R-:W-:Y:S02]  /*160c0*/  VIADDMNMX R182, R184, R185, R182, PT ;  /* 0x000000b9b8b67246 */ /* 0x000fe400038001b6 */
[----:B------:R-:W-:-:S07]  /*160d0*/  VIMNMX R183, R183, R184, !PT ;  /* 0x000000b8b7b77248 */ /* 0x000fce0007fe0100 */
.L_x_4501:
        /* <DEDUP_REMOVED lines=113> */
.L_x_4507:
[----:B------:R-:W-:-:S05]  /*167f0*/  IMAD.U32 R183, RZ, RZ, UR32 ;  /* 0x00000020ffb77e24 */ /* 0x000fca000f8e00ff */
[----:B------:R-:W-:-:S13]  /*16800*/  ISETP.NE.AND P5, PT, R183, 0x1, PT ;  /* 0x00000001b700780c */ /* 0x000fda0003fa5270 */
[----:B------:R-:W0:Y:S02]  /*16810*/  @P5 LDC.64 R6, c[0x0][0x9e8] ;  /* 0x00027a00ff065b82 */ /* 0x000e240000000a00 */
[----:B0-----:R-:W-:-:S05]  /*16820*/  @P5 IMAD.HI.U32 R6, R121, R6, RZ ;  /* 0x0000000679065227 */ /* 0x001fca00078e00ff */
[----:B------:R-:W-:-:S07]  /*16830*/  @P5 SHF.R.U32.HI R121, RZ, R7, R6 ;  /* 0x00000007ff795219 */ /* 0x000fce0000011606 */
.L_x_4508:
[----:B------:R-:W-:Y:S05]  /*16840*/  BSYNC B0 ;  /* 0x0000000000007941 */ /* 0x000fea0003800000 */
.L_x_4506:
[----:B------:R-:W-:-:S04]  /*16850*/  IMAD R176, R121, R183, -R176 ;  /* 0x000000b779b07224 */ /* 0x000fc800078e0ab0 */
[----:B------:R-:W-:-:S05]  /*16860*/  IMAD R176, R203, -0x2, R176 ;  /* 0xfffffffecbb07824 */ /* 0x000fca00078e02b0 */
[----:B------:R-:W-:Y:S02]  /*16870*/  VIADDMNMX R180, R176, R183, R180, PT ;  /* 0x000000b7b0b47246 */ /* 0x000fe400038001b4 */
[----:B------:R-:W-:-:S07]  /*16880*/  VIMNMX R181, R181, R176, !PT ;  /* 0x000000b0b5b57248 */ /* 0x000fce0007fe0100 */
.L_x_4505:
        /* <DEDUP_REMOVED lines=90> */
[----:B0-----:R-:W-:Y:S01]  /*16e30*/  FMNMX.FTZ R121, R7, R6, !PT ;  /* 0x0000000607797209 */ /* 0x001fe20007810000 */
[----:B------:R-:W-:Y:S01]  /*16e40*/  IMAD.U32 R7, RZ, RZ, UR43 ;  /* 0x0000002bff077e24 */ /* 0x000fe2000f8e00ff */
        /* <DEDUP_REMOVED lines=13> */
[----:B------:R-:W-:-:S03]  /*16f20*/  FFMA.FTZ R7, R6, R7, -8 ;  /* 0xc100000006077423 */ /* 0x000fc60000010007 */
        /* <DEDUP_REMOVED lines=23> */
[C---:B------:R-:W-:Y:S02]  /*170a0*/  ISETP.GT.AND P5, PT, R181.reuse, RZ, P4 ;  /* 0x000000ffb500720c */ /* 0x040fe400027a4270 */
[----:B------:R-:W-:Y:S02]  /*170b0*/  ISETP.GT.AND P4, PT, R181, 0x79, P4 ;  /* 0x00000079b500780c */ /* 0x000fe40002784270 */
[C---:B------:R-:W-:Y:S02]  /*170c0*/  ISETP.LT.OR P5, PT, R180.reuse, 0x1, P5 ;  /* 0x00000001b400780c */ /* 0x040fe40002fa1670 */
[----:B------:R-:W-:Y:S02]  /*170d0*/  ISETP.LT.OR P4, PT, R180, 0x7a, P4 ;  /* 0x0000007ab400780c */ /* 0x000fe40002781670 */
[----:B------:R-:W-:-:S02]  /*170e0*/  FSEL R9, R9, -INF , !P5 ;  /* 0xff80000009097808 */ /* 0x000fc40006800000 */
[----:B------:R-:W-:Y:S02]  /*170f0*/  FSETP.NEU.FTZ.AND P5, PT, R6, -INF , PT ;  /* 0xff8000000600780b */ /* 0x000fe40003fbd000 */
[----:B------:R-:W-:Y:S02]  /*17100*/  FSEL R177, R177, -INF , !P4 ;  /* 0xff800000b1b17808 */ /* 0x000fe40006000000 */
[----:B------:R-:W-:-:S05]  /*17110*/  FSEL R7, R7, RZ, P5 ;  /* 0x000000ff07077208 */ /* 0x000fca0002800000 */
        /* <DEDUP_REMOVED lines=20> */
[----:B0-----:R-:W-:-:S01]  /*17260*/  FFMA.FTZ R176, R137, UR43, -R7 ;  /* 0x0000002b89b07c23 */ /* 0x001fc20008010807 */
[----:B------:R-:W-:Y:S01]  /*17270*/  FMNMX.FTZ R124, R126, R181, !PT ;  /* 0x000000b57e7c7209 */ /* 0x000fe20007810000 */
[----:B------:R-:W-:-:S01]  /*17280*/  FFMA.FTZ R173, R174, UR43, -R7 ;  /* 0x0000002baead7c23 */ /* 0x000fc20008010807 */
[----:B------:R-:W-:Y:S01]  /*17290*/  FSEL R174, R6, RZ, P5 ;  /* 0x000000ff06ae7208 */ /* 0x000fe20002800000 */
[----:B------:R-:W-:Y:S01]  /*172a0*/  MUFU.EX2 R121, R121 ;  /* 0x0000007900797308 */ /* 0x000fe20000000800 */
[----:B------:R-:W-:-:S03]  /*172b0*/  FMNMX.FTZ R133, R127, R124, !PT ;  /* 0x0000007c7f857209 */ /* 0x000fc60007810000 */
[----:B------:R-:W-:Y:S01]  /*172c0*/  FADD.FTZ R174, -R174, R11 ;  /* 0x0000000baeae7221 */ /* 0x000fe20000010100 */
[----:B------:R-:W-:Y:S01]  /*172d0*/  FMNMX.FTZ R130, R128, R133, !PT ;  /* 0x0000008580827209 */ /* 0x000fe20007810000 */
[----:B------:R-:W-:Y:S02]  /*172e0*/  FFMA.FTZ R133, R134, UR43, -R7 ;  /* 0x0000002b86857c23 */ /* 0x000fe40008010807 */
[----:B------:R0:W-:Y:S01]  /*172f0*/  MUFU.EX2 R124, R180 ;  /* 0x000000b4007c7308 */ /* 0x0001e20000000800 */
[----:B------:R-:W-:Y:S01]  /*17300*/  FMNMX.FTZ R181, R131, R130, !PT ;  /* 0x0000008283b57209 */ /* 0x000fe20007810000 */
[----:B------:R-:W-:-:S03]  /*17310*/  FMUL.FTZ R174, R174, UR43 ;  /* 0x0000002baeae7c20 */ /* 0x000fc60008410000 */
[----:B------:R-:W-:-:S03]  /*17320*/  FMNMX.FTZ R130, R132, R181, !PT ;  /* 0x000000b584827209 */ /* 0x000fc60007810000 */
[----:B------:R-:W1:Y:S01]  /*17330*/  MUFU.EX2 R174, R174 ;  /* 0x000000ae00ae7308 */ /* 0x000e620000000800 */
[----:B------:R-:W-:Y:S01]  /*17340*/  FMNMX.FTZ R137, R135, R130, !PT ;  /* 0x0000008287897209 */ /* 0x000fe20007810000 */
[----:B0-----:R-:W-:-:S03]  /*17350*/  FFMA.FTZ R180, R141, UR43, -R7 ;  /* 0x0000002b8db47c23 */ /* 0x001fc60008010807 */
[----:B------:R-:W-:Y:S01]  /*17360*/  FMNMX.FTZ R134, R136, R137, !PT ;  /* 0x0000008988867209 */ /* 0x000fe20007810000 */
[----:B------:R-:W-:-:S02]  /*17370*/  FFMA.FTZ R137, R138, UR43, -R7 ;  /* 0x0000002b8a897c23 */ /* 0x000fc40008010807 */
[----:B------:R0:W-:Y:S01]  /*17380*/  MUFU.EX2 R130, R176 ;  /* 0x000000b000827308 */ /* 0x0001e20000000800 */
[----:B------:R-:W-:-:S04]  /*17390*/  FMNMX.FTZ R181, R139, R134, !PT ;  /* 0x000000868bb57209 */ /* 0x000fc80007810000 */
[----:B------:R-:W-:-:S03]  /*173a0*/  FMNMX.FTZ R134, R140, R181, !PT ;  /* 0x000000b58c867209 */ /* 0x000fc60007810000 */
[----:B------:R-:W-:Y:S01]  /*173b0*/  MUFU.EX2 R8, R8 ;  /* 0x0000000800087308 */ /* 0x000fe20000000800 */
        /* <DEDUP_REMOVED lines=24> */
[----:B------:R-:W-:-:S04]  /*17540*/  FMNMX.FTZ R153, R167, R146, !PT ;  /* 0x00000092a7997209 */ /* 0x000fc80007810000 */
[----:B------:R-:W-:Y:S01]  /*17550*/  FMNMX.FTZ R150, R168, R153, !PT ;  /* 0x00000099a8967209 */ /* 0x000fe20007810000 */
[----:B------:R-:W-:-:S01]  /*17560*/  FFMA.FTZ R153, R154, UR43, -R7 ;  /* 0x0000002b9a997c23 */ /* 0x000fc20008010807 */
[--C-:B------:R-:W-:Y:S01]  /*17570*/  FFMA.FTZ R154, R161, UR43, -R7.reuse ;  /* 0x0000002ba19a7c23 */ /* 0x100fe20008010807 */
[----:B------:R2:W-:Y:S01]  /*17580*/  MUFU.EX2 R146, R176 ;  /* 0x000000b000927308 */ /* 0x0005e20000000800 */
        /* <DEDUP_REMOVED lines=8> */
[----:B0-----:R-:W-:-:S04]  /*17610*/  FMNMX.FTZ R180, R175, R150, !PT ;  /* 0x00000096afb47209 */ /* 0x001fc80007810000 */
[----:B------:R-:W-:-:S03]  /*17620*/  FMNMX.FTZ R180, R177, R180, !PT ;  /* 0x000000b4b1b47209 */ /* 0x000fc60007810000 */
[----:B------:R-:W-:Y:S02]  /*17630*/  MUFU.EX2 R129, R129 ;  /* 0x0000008100817308 */ /* 0x000fe40000000800 */
[----:B------:R-:W2:Y:S06]  /*17640*/  SHFL.BFLY PT, R181, R180, 0x2, 0x1f ;  /* 0x0c401f00b4b57f89 */ /* 0x000eac00000e0000 */
[----:B------:R-:W-:Y:S08]  /*17650*/  MUFU.EX2 R133, R133 ;  /* 0x0000008500857308 */ /* 0x000ff00000000800 */
[----:B------:R-:W-:Y:S08]  /*17660*/  MUFU.EX2 R137, R137 ;  /* 0x0000008900897308 */ /* 0x000ff00000000800 */
[----:B------:R-:W-:Y:S01]  /*17670*/  MUFU.EX2 R141, R141 ;  /* 0x0000008d008d7308 */ /* 0x000fe20000000800 */
[----:B--2---:R-:W-:-:S05]  /*17680*/  FMNMX.FTZ R176, R180, R181, !PT ;  /* 0x000000b5b4b07209 */ /* 0x004fca0007810000 */
        /* <DEDUP_REMOVED lines=20> */
[----:B------:R-:W-:Y:S01]  /*177d0*/  FSEL R143, R7, RZ, P4 ;  /* 0x000000ff078f7208 */ /* 0x000fe20002000000 */
[----:B------:R-:W-:Y:S01]  /*177e0*/  MUFU.EX2 R178, R178 ;  /* 0x000000b200b27308 */ /* 0x000fe20000000800 */
[----:B------:R-:W-:-:S01]  /*177f0*/  FFMA.FTZ R122, R122, UR43, -R176 ;  /* 0x0000002b7a7a7c23 */ /* 0x000fc200080108b0 */
[--C-:B------:R-:W-:Y:S01]  /*17800*/  FFMA.FTZ R126, R126, UR43, -R176.reuse ;  /* 0x0000002b7e7e7c23 */ /* 0x100fe200080108b0 */
[----:B------:R-:W-:-:S01]  /*17810*/  FFMA.FTZ R128, R128, UR43, -R176 ;  /* 0x0000002b80807c23 */ /* 0x000fc200080108b0 */
[----:B------:R-:W-:Y:S01]  /*17820*/  FADD.FTZ R143, -R143, R10 ;  /* 0x0000000a8f8f7221 */ /* 0x000fe20000010100 */
[----:B------:R-:W-:-:S01]  /*17830*/  FFMA.FTZ R10, R144, UR43, -R176 ;  /* 0x0000002b900a7c23 */ /* 0x000fc200080108b0 */
[--C-:B------:R-:W-:Y:S01]  /*17840*/  FFMA.FTZ R132, R132, UR43, -R176.reuse ;  /* 0x0000002b84847c23 */ /* 0x100fe200080108b0 */
[----:B------:R-:W-:-:S01]  /*17850*/  FFMA.FTZ R136, R136, UR43, -R176 ;  /* 0x0000002b88887c23 */ /* 0x000fc200080108b0 */
        /* <DEDUP_REMOVED lines=21> */
[----:B-1----:R-:W-:-:S04]  /*179b0*/  FFMA.FTZ R177, R174, R4, R121 ;  /* 0x00000004aeb17223 */ /* 0x002fc80000010079 */
[----:B------:R-:W1:Y:S01]  /*179c0*/  MUFU.EX2 R122, R122 ;  /* 0x0000007a007a7308 */ /* 0x000e620000000800 */
[----:B0-----:R-:W-:-:S01]  /*179d0*/  FFMA.FTZ R4, R143, R3, R178 ;  /* 0x000000038f047223 */ /* 0x001fc200000100b2 */
[----:B------:R-:W-:-:S03]  /*179e0*/  FADD.FTZ R177, R8, R177 ;  /* 0x000000b108b17221 */ /* 0x000fc60000010000 */
[----:B------:R-:W-:Y:S01]  /*179f0*/  FADD.FTZ R4, R9, R4 ;  /* 0x0000000409047221 */ /* 0x000fe20000010000 */
[----:B------:R-:W-:-:S02]  /*17a00*/  FADD.FTZ R180, R18, R177 ;  /* 0x000000b112b47221 */ /* 0x000fc40000010000 */
        /* <DEDUP_REMOVED lines=9> */
[----:B------:R2:W-:Y:S01]  /*17aa0*/  MUFU.EX2 R147, R148 ;  /* 0x0000009400937308 */ /* 0x0005e20000000800 */
[----:B-1----:R-:W-:-:S07]  /*17ab0*/  FADD.FTZ R3, R125, R4 ;  /* 0x000000047d037221 */ /* 0x002fce0000010000 */
[----:B------:R-:W1:Y:S01]  /*17ac0*/  MUFU.EX2 R127, R127 ;  /* 0x0000007f007f7308 */ /* 0x000e620000000800 */
[----:B--2---:R-:W-:-:S01]  /*17ad0*/  FADD.FTZ R148, R20, R177 ;  /* 0x000000b114947221 */ /* 0x004fc20000010000 */
[----:B0-----:R-:W-:-:S03]  /*17ae0*/  FADD.FTZ R4, R128, R3 ;  /* 0x0000000380047221 */ /* 0x001fc60000010000 */
[----:B------:R-:W-:-:S03]  /*17af0*/  FADD.FTZ R177, R123, R148 ;  /* 0x000000947bb17221 */ /* 0x000fc60000010000 */
[----:B------:R-:W0:Y:S01]  /*17b00*/  MUFU.EX2 R132, R132 ;  /* 0x0000008400847308 */ /* 0x000e220000000800 */
[----:B------:R-:W-:-:S04]  /*17b10*/  FADD.FTZ R148, R120, R177 ;  /* 0x000000b178947221 */ /* 0x000fc80000010000 */
[----:B------:R-:W-:-:S03]  /*17b20*/  FADD.FTZ R177, R129, R148 ;  /* 0x0000009481b17221 */ /* 0x000fc60000010000 */
[----:B------:R-:W2:Y:S01]  /*17b30*/  MUFU.EX2 R131, R131 ;  /* 0x0000008300837308 */ /* 0x000ea20000000800 */
[----:B------:R-:W-:-:S01]  /*17b40*/  FADD.FTZ R148, R124, R177 ;  /* 0x000000b17c947221 */ /* 0x000fc20000010000 */
[----:B-1----:R-:W-:-:S03]  /*17b50*/  FADD.FTZ R3, R127, R4 ;  /* 0x000000047f037221 */ /* 0x002fc60000010000 */
[----:B------:R-:W-:-:S03]  /*17b60*/  FADD.FTZ R177, R133, R148 ;  /* 0x0000009485b17221 */ /* 0x000fc60000010000 */
        /* <DEDUP_REMOVED lines=9> */
[----:B-1----:R-:W-:-:S01]  /*17c00*/  FADD.FTZ R4, R136, R3 ;  /* 0x0000000388047221 */ /* 0x002fc20000010000 */
[----:B------:R-:W-:-:S04]  /*17c10*/  FADD.FTZ R148, R138, R177 ;  /* 0x000000b18a947221 */ /* 0x000fc80000010000 */
[----:B------:R-:W-:Y:S02]  /*17c20*/  FADD.FTZ R177, R145, R148 ;  /* 0x0000009491b17221 */ /* 0x000fe40000010000 */
[----:B------:R-:W1:Y:S01]  /*17c30*/  MUFU.EX2 R139, R139 ;  /* 0x0000008b008b7308 */ /* 0x000e620000000800 */
[----:B0-----:R-:W-:-:S07]  /*17c40*/  FADD.FTZ R3, R135, R4 ;  /* 0x0000000487037221 */ /* 0x001fce0000010000 */
[----:B------:R-:W0:Y:S01]  /*17c50*/  MUFU.EX2 R10, R10 ;  /* 0x0000000a000a7308 */ /* 0x000e220000000800 */
[----:B--2---:R-:W-:-:S07]  /*17c60*/  FADD.FTZ R4, R140, R3 ;  /* 0x000000038c047221 */ /* 0x004fce0000010000 */
[----:B------:R-:W2:Y:S01]  /*17c70*/  MUFU.EX2 R144, R144 ;  /* 0x0000009000907308 */ /* 0x000ea20000000800 */
[----:B-1----:R-:W-:-:S01]  /*17c80*/  FADD.FTZ R3, R139, R4 ;  /* 0x000000048b037221 */ /* 0x002fc20000010000 */
[----:B------:R-:W-:-:S06]  /*17c90*/  FADD.FTZ R4, R142, R177 ;  /* 0x000000b18e047221 */ /* 0x000fcc0000010000 */
        /* <DEDUP_REMOVED lines=13> */
[----:B------:R-:W-:-:S06]  /*17d70*/  FADD.FTZ R177, R157, R148 ;  /* 0x000000949db17221 */ /* 0x000fcc0000010000 */
        /* <DEDUP_REMOVED lines=44> */
.L_x_4509:
[----:B------:R-:W-:Y:S01]  /*18040*/  F2FP.SATFINITE.E4M3.F32.PACK_AB_MERGE_C R18, R183, R18, RZ ;  /* 0x00000012b712723e */ /* 0x000fe200048070ff */
[-C--:B------:R-:W-:Y:S01]  /*18050*/  FMUL.FTZ R24, R24, R174.reuse ;  /* 0x000000ae18187220 */ /* 0x080fe20000410000 */
[----:B------:R-:W-:Y:S01]  /*18060*/  F2FP.SATFINITE.E4M3.F32.PACK_AB_MERGE_C R15, R122, R15, RZ ;  /* 0x0000000f7a0f723e */ /* 0x000fe200048070ff */
[----:B------:R-:W-:Y:S01]  /*18070*/  FMUL.FTZ R25, R25, R174 ;  /* 0x000000ae19197220 */ /* 0x000fe20000410000 */
[----:B------:R-:W-:Y:S01]  /*18080*/  F2FP.SATFINITE.E4M3.F32.PACK_AB_MERGE_C R196, R8, R121, R18 ;  /* 0x0000007908c4723e */ /* 0x000fe20004807012 */
        /* <DEDUP_REMOVED lines=131> */
[----:B------:R-:W-:Y:S02]  /*188c0*/  IMAD.MOV.U32 R11, RZ, RZ, R6 ;  /* 0x000000ffff0b7224 */ /* 0x000fe400078e0006 */
[----:B------:R-:W-:Y:S02]  /*188d0*/  IMAD.MOV.U32 R18, RZ, RZ, R14 ;  /* 0x000000ffff127224 */ /* 0x000fe400078e000e */
[----:B------:R-:W-:Y:S01]  /*188e0*/  IMAD.MOV.U32 R19, RZ, RZ, R13 ;  /* 0x000000ffff137224 */ /* 0x000fe200078e000d */
[----:B0-----:R-:W-:Y:S06]  /*188f0*/  @P4 BRA `(.L_x_4510) ;  /* 0xffffffc400904947 */ /* 0x001fec000383ffff */
[----:B------:R-:W-:Y:S02]  /*18900*/  IMAD.MOV.U32 R10, RZ, RZ, R7 ;  /* 0x000000ffff0a7224 */ /* 0x000fe400078e0007 */
[----:B------:R-:W-:Y:S02]  /*18910*/  IMAD.MOV.U32 R11, RZ, RZ, R6 ;  /* 0x000000ffff0b7224 */ /* 0x000fe400078e0006 */
[----:B------:R-:W-:Y:S02]  /*18920*/  IMAD.MOV.U32 R19, RZ, RZ, R13 ;  /* 0x000000ffff137224 */ /* 0x000fe400078e000d */
[----:B------:R-:W-:-:S07]  /*18930*/  IMAD.MOV.U32 R18, RZ, RZ, R14 ;  /* 0x000000ffff127224 */ /* 0x000fce00078e000e */
.L_x_4491:
        /* <DEDUP_REMOVED lines=11> */
[----:B------:R-:W-:-:S04]  /*189f0*/  IMAD.IADD R6, R6, 0x1, R9 ;  /* 0x0000000106067824 */ /* 0x000fc800078e0209 */
[----:B------:R-:W-:Y:S01]  /*18a00*/  VIADD R8, R6, -UR6 ;  /* 0x8000000606087c36 */ /* 0x000fe20008000000 */
        /* <DEDUP_REMOVED lines=12> */
.L_x_4513:
[----:B------:R-:W-:-:S13]  /*18ad0*/  ISETP.NE.AND P2, PT, R12, 0x1, PT ;  /* 0x000000010c00780c */ /* 0x000fda0003f45270 */
[----:B------:R-:W0:Y:S02]  /*18ae0*/  @P2 LDC.64 R6, c[0x0][0x9e8] ;  /* 0x00027a00ff062b82 */ /* 0x000e240000000a00 */
[----:B0-----:R-:W-:-:S05]  /*18af0*/  @P2 IMAD.HI.U32 R6, R9, R6, RZ ;  /* 0x0000000609062227 */ /* 0x001fca00078e00ff */
[----:B------:R-:W-:-:S07]  /*18b00*/  @P2 SHF.R.U32.HI R9, RZ, R7, R6 ;  /* 0x00000007ff092219 */ /* 0x000fce0000011606 */
.L_x_4514:
[----:B------:R-:W-:Y:S05]  /*18b10*/  BSYNC B0 ;  /* 0x0000000000007941 */ /* 0x000fea0003800000 */
.L_x_4512:
[----:B------:R-:W-:-:S05]  /*18b20*/  IMAD R9, R9, R12, RZ ;  /* 0x0000000c09097224 */ /* 0x000fca00078e02ff */
[----:B------:R-:W-:-:S07]  /*18b30*/  VIMNMX R8, R8, R9, !PT ;  /* 0x0000000908087248 */ /* 0x000fce0007fe0100 */
.L_x_4511:
        /* <DEDUP_REMOVED lines=10> */
.L_x_4526:
        /* <DEDUP_REMOVED lines=8> */
.L_x_4517:
[----:B------:R-:W-:Y:S01]  /*18c60*/  VIADD R7, R19, 0x1 ;  /* 0x0000000113077836 */ /* 0x000fe20000000000 */
[----:B------:R-:W-:-:S04]  /*18c70*/  SHF.L.U32 R8, R18, 0x1f, RZ ;  /* 0x0000001f12087819 */ /* 0x000fc800000006ff */
[----:B------:R-:W-:-:S04]  /*18c80*/  ISETP.NE.AND P3, PT, R7, 0x2, PT ;  /* 0x000000020700780c */ /* 0x000fc80003f65270 */
[----:B------:R-:W-:-:S05]  /*18c90*/  SEL R7, R7, RZ, P3 ;  /* 0x000000ff07077207 */ /* 0x000fca0001800000 */
[----:B------:R-:W-:-:S04]  /*18ca0*/  IMAD R7, R7, 0x8, R16 ;  /* 0x0000000807077824 */ /* 0x000fc800078e0210 */
[----:B------:R0:W1:Y:S01]  /*18cb0*/  SYNCS.PHASECHK.TRANS64.TRYWAIT P3, [R7+URZ+0x2a830], R8 ;  /* 0x02a83008070075a7 */ /* 0x000062000806017f */
[----:B------:R-:W-:Y:S05]  /*18cc0*/  @!P0 BRA `(.L_x_4518) ;  /* 0x0000000000048947 */ /* 0x000fea0003800000 */
[----:B------:R-:W-:Y:S01]  /*18cd0*/  BPT.TRAP 0x1 ;  /* 0x000000040000795c */ /* 0x000fe20000300000 */
.L_x_4518:
[----:B------:R-:W-:Y:S04]  /*18ce0*/  BSSY B0, `(.L_x_4516) ;  /* 0x0000004000007945 */ /* 0x000fe80003800000 */
[----:B-1----:R-:W-:Y:S05]  /*18cf0*/  @P3 BRA `(.L_x_4519) ;  /* 0x0000000000083947 */ /* 0x002fea0003800000 */
[----:B------:R-:W1:Y:S02]  /*18d00*/  SYNCS.PHASECHK.TRANS64.TRYWAIT P3, [R7+URZ+0x2a830], R8 ;  /* 0x02a83008070075a7 */ /* 0x000e64000806017f */
[----:B-1----:R-:W-:Y:S05]  /*18d10*/  @!P3 BRA `(.L_x_4520) ;  /* 0x000001280040b947 */ /* 0x002fea0003800000 */
.L_x_4519:
[----:B------:R-:W-:Y:S05]  /*18d20*/  BSYNC B0 ;  /* 0x0000000000007941 */ /* 0x000fea0003800000 */
.L_x_4516:
[----:B01----:R-:W0:Y:S01]  /*18d30*/  S2R R7, SR_TID.X ;  /* 0x0000000000077919 */ /* 0x003e220000002100 */
[----:B------:R-:W-:Y:S01]  /*18d40*/  VIADD R15, R19, 0x1 ;  /* 0x00000001130f7836 */ /* 0x000fe20000000000 */
[----:B------:R-:W-:Y:S05]  /*18d50*/  WARPSYNC.ALL ;  /* 0x0000000000007948 */ /* 0x000fea0003800000 */
[C---:B------:R-:W-:Y:S01]  /*18d60*/  ISETP.NE.AND P3, PT, R15.reuse, 0x2, PT ;  /* 0x000000020f00780c */ /* 0x040fe20003f65270 */
[----:B------:R-:W-:Y:S02]  /*18d70*/  IMAD.MOV.U32 R9, RZ, RZ, -0x7fffffe0 ;  /* 0x80000020ff097424 */ /* 0x000fe400078e00ff */
[----:B------:R-:W-:Y:S01]  /*18d80*/  IMAD.MOV.U32 R121, RZ, RZ, -0x7fffffe0 ;  /* 0x80000020ff797424 */ /* 0x000fe200078e00ff */
[----:B------:R-:W-:Y:S01]  /*18d90*/  SEL R15, R15, RZ, P3 ;  /* 0x000000ff0f0f7207 */ /* 0x000fe20001800000 */
[----:B------:R-:W-:Y:S01]  /*18da0*/  IMAD.MOV.U32 R21, RZ, RZ, -0x7fffffe0 ;  /* 0x80000020ff157424 */ /* 0x000fe200078e00ff */
[----:B------:R-:W-:Y:S01]  /*18db0*/  R2UR UR27, R9 ;  /* 0x00000000091b72ca */ /* 0x000fe200000e0000 */
[----:B------:R-:W-:Y:S01]  /*18dc0*/  IMAD.MOV.U32 R11, RZ, RZ, -0x7fffffe0 ;  /* 0x80000020ff0b7424 */ /* 0x000fe200078e00ff */
[----:B------:R-:W-:Y:S01]  /*18dd0*/  R2UR UR19, R121 ;  /* 0x00000000791372ca */ /* 0x000fe200000e0000 */
[----:B------:R-:W-:Y:S01]  /*18de0*/  IMAD R8, R15, 0x600, R5 ;  /* 0x000006000f087824 */ /* 0x000fe200078e0205 */
[----:B------:R-:W-:-:S02]  /*18df0*/  R2UR UR7, R21 ;  /* 0x00000000150772ca */ /* 0x000fc400000e0000 */
[----:B------:R-:W-:Y:S01]  /*18e00*/  R2UR UR11, R11 ;  /* 0x000000000b0b72ca */ /* 0x000fe200000e0000 */
[C---:B------:R-:W-:Y:S01]  /*18e10*/  VIADD R120, R8.reuse, 0x400 ;  /* 0x0000040008787836 */ /* 0x040fe20000000000 */
[C---:B------:R-:W-:Y:S01]  /*18e20*/  R2UR UR26, R8.reuse ;  /* 0x00000000081a72ca */ /* 0x040fe200000e0000 */
[C---:B------:R-:W-:Y:S01]  /*18e30*/  VIADD R20, R8.reuse, 0x2 ;  /* 0x0000000208147836 */ /* 0x040fe20000000000 */
[----:B------:R-:W-:Y:S01]  /*18e40*/  R2UR UR15, R21 ;  /* 0x00000000150f72ca */ /* 0x000fe200000e0000 */
[----:B------:R-:W-:Y:S01]  /*18e50*/  VIADD R10, R8, 0x200 ;  /* 0x00000200080a7836 */ /* 0x000fe20000000000 */
[----:B------:R-:W-:Y:S02]  /*18e60*/  R2UR UR18, R120 ;  /* 0x00000000781272ca */ /* 0x000fe400000e0000 */
        /* <DEDUP_REMOVED lines=8> */
[----:B------:R-:W-:-:S05]  /*18ef0*/  VIADD R7, R7, 0x8 ;  /* 0x0000000807077836 */ /* 0x000fca0000000000 */
        /* <DEDUP_REMOVED lines=22> */
.L_x_4522:
[----:B------:R-:W-:Y:S01]  /*19060*/  SHF.L.U32 R6, R6, 0x1f, RZ ;  /* 0x0000001f06067819 */ /* 0x000fe200000006ff */
[----:B------:R-:W-:-:S04]  /*19070*/  IMAD R7, R19, 0x8, R16 ;  /* 0x0000000813077824 */ /* 0x000fc800078e0210 */
[----:B------:R0:W1:Y:S01]  /*19080*/  SYNCS.PHASECHK.TRANS64.TRYWAIT P2, [R7+URZ+0x2a850], R6 ;  /* 0x02a85006070075a7 */ /* 0x000062000804017f */
[----:B------:R-:W-:Y:S05]  /*19090*/  @!P0 BRA `(.L_x_4523) ;  /* 0x0000000000048947 */ /* 0x000fea0003800000 */
[----:B------:R-:W-:Y:S01]  /*190a0*/  BPT.TRAP 0x1 ;  /* 0x000000040000795c */ /* 0x000fe20000300000 */
.L_x_4523:
[----:B-1----:R-:W-:Y:S05]  /*190b0*/  @P2 BRA `(.L_x_4521) ;  /* 0x0000000000082947 */ /* 0x002fea0003800000 */
[----:B------:R-:W1:Y:S02]  /*190c0*/  SYNCS.PHASECHK.TRANS64.TRYWAIT P2, [R7+URZ+0x2a850], R6 ;  /* 0x02a85006070075a7 */ /* 0x000e64000804017f */
[----:B-1----:R-:W-:Y:S05]  /*190d0*/  @!P2 BRA `(.L_x_4524) ;  /* 0x000001240064a947 */ /* 0x002fea0003800000 */
.L_x_4521:
[----:B01----:R-:W-:Y:S01]  /*190e0*/  VIADD R6, R16, 0x400 ;  /* 0x0000040010067836 */ /* 0x003fe20000000000 */
[----:B------:R-:W-:Y:S05]  /*190f0*/  WARPSYNC.ALL ;  /* 0x0000000000007948 */ /* 0x000fea0003800000 */
[----:B------:R-:W-:-:S04]  /*19100*/  SHF.R.U32.HI R6, RZ, 0x4, R6 ;  /* 0x00000004ff067819 */ /* 0x000fc80000011606 */
[----:B------:R-:W-:-:S04]  /*19110*/  LOP3.LUT R6, R6, 0x3fff, RZ, 0xc0, !PT ;  /* 0x00003fff06067812 */ /* 0x000fc800078ec0ff */
[----:B------:R-:W-:-:S05]  /*19120*/  LOP3.LUT R6, R6, 0x10000, RZ, 0xfc, !PT ;  /* 0x0001000006067812 */ /* 0x000fca00078efcff */
[----:B------:R-:W-:Y:S01]  /*19130*/  IMAD R6, R19, 0x600, R6 ;  /* 0x0000060013067824 */ /* 0x000fe200078e0206 */
[----:B------:R-:W-:Y:S01]  /*19140*/  WARPGROUP.ARRIVE ;  /* 0x00000000000079c5 */ /* 0x000fe20000000000 */
[----:B------:R-:W-:Y:S02]  /*19150*/  IMAD.MOV.U32 R7, RZ, RZ, 0x40000040 ;  /* 0x40000040ff077424 */ /* 0x000fe400078e00ff */
[----:B------:R-:W-:Y:S01]  /*19160*/  FMUL.FTZ R20, R2, R123 ;  /* 0x0000007b02147220 */ /* 0x000fe20000410000 */
[C---:B------:R-:W-:Y:S01]  /*19170*/  VIADD R8, R6.reuse, 0x2 ;  /* 0x0000000206087836 */ /* 0x040fe20000000000 */
[----:B------:R-:W-:Y:S01]  /*19180*/  R2UR UR6, R6 ;  /* 0x00000000060672ca */ /* 0x000fe200000e0000 */
[----:B------:R-:W-:Y:S01]  /*19190*/  IMAD.MOV.U32 R9, RZ, RZ, 0x40000040 ;  /* 0x40000040ff097424 */ /* 0x000fe200078e00ff */
[----:B------:R-:W-:Y:S01]  /*191a0*/  R2UR UR7, R7 ;  /* 0x00000000070772ca */ /* 0x000fe200000e0000 */
        /* <DEDUP_REMOVED lines=12> */
[----:B------:R-:W-:Y:S01]  /*19270*/  QGMMA.64x192x32.F32.E4M3.E4M3 R24, R196, gdesc[UR4], R24, gsb0 ;  /* 0x02e00004c4187df3 */ /* 0x000fe20008000818 */
[----:B------:R-:W-:Y:S01]  /*19280*/  R2UR UR6, R8 ;  /* 0x00000000080672ca */ /* 0x000fe200000e0000 */
[----:B------:R-:W-:Y:S01]  /*19290*/  VIADD R8, R6, 0x4 ;  /* 0x0000000406087836 */ /* 0x000fe20000000000 */
[----:B------:R-:W-:Y:S01]  /*192a0*/  R2UR UR7, R9 ;  /* 0x00000000090772ca */ /* 0x000fe200000e0000 */
[----:B------:R-:W-:-:S02]  /*192b0*/  IMAD.MOV.U32 R9, RZ, RZ, 0x40000040 ;  /* 0x40000040ff097424 */ /* 0x000fc400078e00ff */
        /* <DEDUP_REMOVED lines=30> */
[----:B------:R-:W-:Y:S01]  /*194a0*/  FMUL.FTZ R183, R2, R183 ;  /* 0x000000b702b77220 */ /* 0x000fe20000410000 */
[----:B------:R-:W-:-:S03]  /*194b0*/  UMOV UR43, UR30 ;  /* 0x0000001e002b7c82 */ /* 0x000fc60008000000 */
        /* <DEDUP_REMOVED lines=25> */
[----:B------:R-:W-:Y:S01]  /*19650*/  QGMMA.64x192x32.F32.E4M3.E4M3 R24, R192, gdesc[UR4], R24, gsb0 ;  /* 0x02e00004c0187df3 */ /* 0x000fe20008000818 */
        /* <DEDUP_REMOVED lines=25> */
[----:B------:R-:W-:Y:S01]  /*197f0*/  FMUL.FTZ R162, R2, R167 ;  /* 0x000000a702a27220 */ /* 0x000fe20000410000 */
[----:B0-----:R-:W-:-:S02]  /*19800*/  SHF.R.U32.HI R199, RZ, 0x7, R199 ;  /* 0x00000007ffc77819 */ /* 0x001fc400000116c7 */
[----:B------:R-:W-:Y:S01]  /*19810*/  FMNMX.FTZ R167, R21, R166, !PT ;  /* 0x000000a615a77209 */ /* 0x000fe20007810000 */
[----:B------:R-:W-:Y:S02]  /*19820*/  FMUL.FTZ R166, R2, R171 ;  /* 0x000000ab02a67220 */ /* 0x000fe40000410000 */
[----:B------:R-:W0:Y:S01]  /*19830*/  MUFU.TANH R122, R122 ;  /* 0x0000007a007a7308 */ /* 0x000e220000002400 */
[----:B--2---:R-:W-:Y:S02]  /*19840*/  FMNMX.FTZ R11, R9, R13, !PT ;  /* 0x0000000d090b7209 */ /* 0x004fe40007810000 */
[----:B------:R-:W-:Y:S02]  /*19850*/  FMNMX.FTZ R168, R120, R167, !PT ;  /* 0x000000a778a87209 */ /* 0x000fe40007810000 */
[----:B------:R-:W-:Y:S02]  /*19860*/  FMNMX.FTZ R10, R20, R11, !PT ;  /* 0x0000000b140a7209 */ /* 0x000fe40007810000 */
[----:B------:R-:W-:Y:S01]  /*19870*/  FMNMX.FTZ R167, R123, R168, !PT ;  /* 0x000000a87ba77209 */ /* 0x000fe20007810000 */
[----:B------:R-:W1:Y:S01]  /*19880*/  MUFU.TANH R126, R126 ;  /* 0x0000007e007e7308 */ /* 0x000e620000002400 */
[----:B---3--:R-:W-:-:S02]  /*19890*/  FMNMX.FTZ R11, R121, R10, !PT ;  /* 0x0000000a790b7209 */ /* 0x008fc40007810000 */
[----:B------:R-:W-:-:S05]  /*198a0*/  FMNMX.FTZ R168, R124, R167, !PT ;  /* 0x000000a77ca87209 */ /* 0x000fca0007810000 */
[----:B------:R-:W2:Y:S01]  /*198b0*/  MUFU.TANH R127, R127 ;  /* 0x0000007f007f7308 */ /* 0x000ea20000002400 */
[----:B0-----:R-:W-:-:S04]  /*198c0*/  FMNMX.FTZ R10, R122, R11, !PT ;  /* 0x0000000b7a0a7209 */ /* 0x001fc80007810000 */
[----:B------:R-:W-:-:S03]  /*198d0*/  FMNMX.FTZ R11, R125, R10, !PT ;  /* 0x0000000a7d0b7209 */ /* 0x000fc60007810000 */
[----:B------:R-:W0:Y:S01]  /*198e0*/  MUFU.TANH R131, R131 ;  /* 0x0000008300837308 */ /* 0x000e220000002400 */
[----:B-1----:R-:W-:-:S04]  /*198f0*/  FMNMX.FTZ R10, R126, R11, !PT ;  /* 0x0000000b7e0a7209 */ /* 0x002fc80007810000 */
[----:B------:R-:W-:-:S03]  /*19900*/  FMNMX.FTZ R11, R129, R10, !PT ;  /* 0x0000000a810b7209 */ /* 0x000fc60007810000 */
[----:B------:R-:W1:Y:S01]  /*19910*/  MUFU.TANH R132, R132 ;  /* 0x0000008400847308 */ /* 0x000e620000002400 */
[----:B--2---:R-:W-:Y:S01]  /*19920*/  FMNMX.FTZ R169, R127, R168, !PT ;  /* 0x000000a87fa97209 */ /* 0x004fe20007810000 */
[----:B------:R-:W-:Y:S01]  /*19930*/  FMUL.FTZ R168, R2, R173 ;  /* 0x000000ad02a87220 */ /* 0x000fe20000410000 */
[----:B------:R-:W-:Y:S02]  /*19940*/  FMNMX.FTZ R10, R130, R11, !PT ;  /* 0x0000000b820a7209 */ /* 0x000fe40007810000 */
[----:B------:R-:W-:Y:S02]  /*19950*/  FMNMX.FTZ R170, R128, R169, !PT ;  /* 0x000000a980aa7209 */ /* 0x000fe40007810000 */
[----:B------:R-:W-:Y:S01]  /*19960*/  FMNMX.FTZ R11, R133, R10, !PT ;  /* 0x0000000a850b7209 */ /* 0x000fe20007810000 */
[----:B------:R-:W2:Y:S01]  /*19970*/  MUFU.TANH R137, R137 ;  /* 0x0000008900897308 */ /* 0x000ea20000002400 */
[----:B0-----:R-:W-:Y:S02]  /*19980*/  FMNMX.FTZ R169, R131, R170, !PT ;  /* 0x000000aa83a97209 */ /* 0x001fe40007810000 */
[----:B------:R-:W-:-:S05]  /*19990*/  FMNMX.FTZ R10, R134, R11, !PT ;  /* 0x0000000b860a7209 */ /* 0x000fca0007810000 */
[----:B------:R-:W-:Y:S01]  /*199a0*/  MUFU.TANH R136, R136 ;  /* 0x0000008800887308 */ /* 0x000fe20000002400 */
[----:B-1----:R-:W-:-:S04]  /*199b0*/  FMNMX.FTZ R170, R132, R169, !PT ;  /* 0x000000a984aa7209 */ /* 0x002fc80007810000 */
[----:B------:R-:W-:Y:S01]  /*199c0*/  FMNMX.FTZ R171, R135, R170, !PT ;  /* 0x000000aa87ab7209 */ /* 0x000fe20007810000 */
[----:B------:R-:W-:Y:S02]  /*199d0*/  FMUL.FTZ R170, R2, R175 ;  /* 0x000000af02aa7220 */ /* 0x000fe40000410000 */
[----:B------:R-:W0:Y:S01]  /*199e0*/  MUFU.TANH R141, R141 ;  /* 0x0000008d008d7308 */ /* 0x000e220000002400 */
[----:B--2---:R-:W-:-:S04]  /*199f0*/  FMNMX.FTZ R11, R137, R10, !PT ;  /* 0x0000000a890b7209 */ /* 0x004fc80007810000 */
[----:B------:R-:W-:-:S03]  /*19a00*/  FMNMX.FTZ R10, R138, R11, !PT ;  /* 0x0000000b8a0a7209 */ /* 0x000fc60007810000 */
[----:B------:R-:W1:Y:S08]  /*19a10*/  MUFU.TANH R142, R142 ;  /* 0x0000008e008e7308 */ /* 0x000e700000002400 */
[----:B------:R2:W-:Y:S01]  /*19a20*/  MUFU.TANH R167, R172 ;  /* 0x000000ac00a77308 */ /* 0x0005e20000002400 */
[----:B0-----:R-:W-:-:S07]  /*19a30*/  FMNMX.FTZ R11, R141, R10, !PT ;  /* 0x0000000a8d0b7209 */ /* 0x001fce0007810000 */
[----:B------:R-:W0:Y:S01]  /*19a40*/  MUFU.TANH R147, R147 ;  /* 0x0000009300937308 */ /* 0x000e220000002400 */
[----:B--2---:R-:W-:Y:S02]  /*19a50*/  FMNMX.FTZ R172, R136, R171, !PT ;  /* 0x000000ab88ac7209 */ /* 0x004fe40007810000 */
[----:B-1----:R-:W-:Y:S02]  /*19a60*/  FMNMX.FTZ R10, R142, R11, !PT ;  /* 0x0000000b8e0a7209 */ /* 0x002fe40007810000 */
[----:B------:R-:W-:Y:S02]  /*19a70*/  FMNMX.FTZ R171, R139, R172, !PT ;  /* 0x000000ac8bab7209 */ /* 0x000fe40007810000 */
[----:B------:R-:W-:Y:S01]  /*19a80*/  FMNMX.FTZ R173, R145, R10, !PT ;  /* 0x0000000a91ad7209 */ /* 0x000fe20007810000 */
[----:B------:R-:W-:Y:S01]  /*19a90*/  MUFU.TANH R146, R146 ;  /* 0x0000009200927308 */ /* 0x000fe20000002400 */
[----:B------:R-:W-:-:S04]  /*19aa0*/  FMNMX.FTZ R172, R140, R171, !PT ;  /* 0x000000ab8cac7209 */ /* 0x000fc80007810000 */
[----:B------:R-:W-:Y:S01]  /*19ab0*/  FMNMX.FTZ R11, R143, R172, !PT ;  /* 0x000000ac8f0b7209 */ /* 0x000fe20007810000 */
[----:B------:R-:W-:Y:S02]  /*19ac0*/  FMUL.FTZ R172, R2, R177 ;  /* 0x000000b102ac7220 */ /* 0x000fe40000410000 */
[----:B------:R-:W1:Y:S01]  /*19ad0*/  MUFU.TANH R151, R151 ;  /* 0x0000009700977308 */ /* 0x000e620000002400 */
[----:B------:R-:W-:-:S04]  /*19ae0*/  FMNMX.FTZ R10, R144, R11, !PT ;  /* 0x0000000b900a7209 */ /* 0x000fc80007810000 */
[----:B0-----:R-:W-:-:S03]  /*19af0*/  FMNMX.FTZ R11, R147, R10, !PT ;  /* 0x0000000a930b7209 */ /* 0x001fc60007810000 */
[----:B------:R-:W0:Y:S01]  /*19b00*/  MUFU.TANH R152, R152 ;  /* 0x0000009800987308 */ /* 0x000e220000002400 */
[----:B------:R-:W-:-:S07]  /*19b10*/  FMNMX.FTZ R10, R148, R11, !PT ;  /* 0x0000000b940a7209 */ /* 0x000fce0007810000 */
[----:B------:R2:W-:Y:S01]  /*19b20*/  MUFU.TANH R169, R174 ;  /* 0x000000ae00a97308 */ /* 0x0005e20000002400 */
[----:B-1----:R-:W-:-:S07]  /*19b30*/  FMNMX.FTZ R11, R151, R10, !PT ;  /* 0x0000000a970b7209 */ /* 0x002fce0007810000 */
[----:B------:R-:W1:Y:S01]  /*19b40*/  MUFU.TANH R156, R156 ;  /* 0x0000009c009c7308 */ /* 0x000e620000002400 */
[----:B--2---:R-:W-:Y:S01]  /*19b50*/  FMNMX.FTZ R174, R146, R173, !PT ;  /* 0x000000ad92ae7209 */ /* 0x004fe20007810000 */
[----:B------:R-:W-:Y:S01]  /*19b60*/  FMUL.FTZ R173, R2, R178 ;  /* 0x000000b202ad7220 */ /* 0x000fe20000410000 */
[----:B0-----:R-:W-:Y:S02]  /*19b70*/  FMNMX.FTZ R10, R152, R11, !PT ;  /* 0x0000000b980a7209 */ /* 0x001fe40007810000 */
[----:B------:R-:W-:Y:S02]  /*19b80*/  FMNMX.FTZ R175, R149, R174, !PT ;  /* 0x000000ae95af7209 */ /* 0x000fe40007810000 */
[----:B------:R-:W-:Y:S01]  /*19b90*/  FMNMX.FTZ R11, R155, R10, !PT ;  /* 0x0000000a9b0b7209 */ /* 0x000fe20007810000 */
[----:B------:R-:W-:Y:S01]  /*19ba0*/  MUFU.TANH R157, R157 ;  /* 0x0000009d009d7308 */ /* 0x000fe20000002400 */
[----:B------:R-:W-:-:S04]  /*19bb0*/  FMNMX.FTZ R174, R150, R175, !PT ;  /* 0x000000af96ae7209 */ /* 0x000fc80007810000 */
[----:B------:R-:W-:-:S03]  /*19bc0*/  FMNMX.FTZ R175, R153, R174, !PT ;  /* 0x000000ae99af7209 */ /* 0x000fc60007810000 */
[----:B------:R-:W-:Y:S01]  /*19bd0*/  MUFU.TANH R161, R161 ;  /* 0x000000a100a17308 */ /* 0x000fe20000002400 */
[----:B-1----:R-:W-:-:S04]  /*19be0*/  FMNMX.FTZ R10, R156, R11, !PT ;  /* 0x0000000b9c0a7209 */ /* 0x002fc80007810000 */
[----:B------:R-:W-:-:S03]  /*19bf0*/  FMNMX.FTZ R11, R159, R10, !PT ;  /* 0x0000000a9f0b7209 */ /* 0x000fc60007810000 */
[----:B------:R-:W0:Y:S01]  /*19c00*/  MUFU.TANH R163, R163 ;  /* 0x000000a300a37308 */ /* 0x000e220000002400 */
[----:B------:R-:W-:-:S07]  /*19c10*/  FMNMX.FTZ R10, R160, R11, !PT ;  /* 0x0000000ba00a7209 */ /* 0x000fce0007810000 */
[----:B------:R-:W-:Y:S08]  /*19c20*/  MUFU.TANH R162, R162 ;  /* 0x000000a200a27308 */ /* 0x000ff00000002400 */
[----:B------:R1:W-:Y:S01]  /*19c30*/  MUFU.TANH R171, R176 ;  /* 0x000000b000ab7308 */ /* 0x0003e20000002400 */
[----:B0-----:R-:W-:-:S07]  /*19c40*/  FMNMX.FTZ R11, R163, R10, !PT ;  /* 0x0000000aa30b7209 */ /* 0x001fce0007810000 */
[----:B------:R-:W0:Y:S01]  /*19c50*/  MUFU.TANH R164, R164 ;  /* 0x000000a400a47308 */ /* 0x000e220000002400 */
[----:B-1----:R-:W-:Y:S01]  /*19c60*/  FMNMX.FTZ R176, R154, R175, !PT ;  /* 0x000000af9ab07209 */ /* 0x002fe20007810000 */
[----:B------:R-:W-:-:S03]  /*19c70*/  FMUL.FTZ R175, R2, R180 ;  /* 0x000000b402af7220 */ /* 0x000fc60000410000 */
[----:B------:R-:W-:Y:S01]  /*19c80*/  FMNMX.FTZ R177, R157, R176, !PT ;  /* 0x000000b09db17209 */ /* 0x000fe20007810000 */
[----:B------:R-:W-:Y:S02]  /*19c90*/  WARPGROUP.DEPBAR.LE gsb0, 0x0 ;  /* 0x00008000000079c5 */ /* 0x000fe40000010000 */
[----:B------:R-:W-:Y:S01]  /*19ca0*/  WARPGROUP.ARRIVE ;  /* 0x00000000000079c5 */ /* 0x000fe20000000000 */
[----:B------:R-:W-:Y:S01]  /*19cb0*/  MUFU.TANH R165, R165 ;  /* 0x000000a500a57308 */ /* 0x000fe20000002400 */
[----:B------:R-:W-:-:S04]  /*19cc0*/  FMNMX.FTZ R176, R158, R177, !PT ;  /* 0x000000b19eb07209 */ /* 0x000fc80007810000 */
[----:B------:R-:W-:Y:S01]  /*19cd0*/  QGMMA.64x192x32.F32.E4M3.E4M3 R24, R188, gdesc[UR4], R24, gsb0 ;  /* 0x02e00004bc187df3 */ /* 0x000fe20008000818 */
[----:B------:R-:W-:Y:S02]  /*19ce0*/  FMNMX.FTZ R177, R161, R176, !PT ;  /* 0x000000b0a1b17209 */ /* 0x000fe40007810000 */
[----:B------:R-:W-:Y:S01]  /*19cf0*/  MUFU.TANH R166, R166 ;  /* 0x000000a600a67308 */ /* 0x000fe20000002400 */
[----:B0-----:R-:W-:Y:S02]  /*19d00*/  FMNMX.FTZ R10, R164, R11, !PT ;  /* 0x0000000ba40a7209 */ /* 0x001fe40007810000 */
[----:B------:R-:W-:Y:S01]  /*19d10*/  FMNMX.FTZ R178, R162, R177, !PT ;  /* 0x000000b1a2b27209 */ /* 0x000fe20007810000 */
[----:B------:R-:W-:Y:S01]  /*19d20*/  FMUL.FTZ R177, R2, R182 ;  /* 0x000000b602b17220 */ /* 0x000fe20000410000 */
[----:B------:R-:W-:Y:S01]  /*19d30*/  FMNMX.FTZ R11, R167, R10, !PT ;  /* 0x0000000aa70b7209 */ /* 0x000fe20007810000 */
[----:B------:R-:W-:Y:S02]  /*19d40*/  IMAD.U32 R182, RZ, RZ, UR43 ;  /* 0x0000002bffb67e24 */ /* 0x000fe4000f8e00ff */
[----:B------:R-:W0:Y:S08]  /*19d50*/  MUFU.TANH R168, R168 ;  /* 0x000000a800a87308 */ /* 0x000e300000002400 */
[----:B------:R-:W-:Y:S08]  /*19d60*/  MUFU.TANH R170, R170 ;  /* 0x000000aa00aa7308 */ /* 0x000ff00000002400 */
[----:B------:R-:W1:Y:S01]  /*19d70*/  MUFU.TANH R172, R172 ;  /* 0x000000ac00ac7308 */ /* 0x000e620000002400 */
[----:B0-----:R-:W-:-:S04]  /*19d80*/  FMNMX.FTZ R10, R168, R11, !PT ;  /* 0x0000000ba80a7209 */ /* 0x001fc80007810000 */
[----:B------:R-:W-:-:S03]  /*19d90*/  FMNMX.FTZ R11, R171, R10, !PT ;  /* 0x0000000aab0b7209 */ /* 0x000fc60007810000 */
[----:B------:R-:W0:Y:S08]  /*19da0*/  MUFU.TANH R173, R173 ;  /* 0x000000ad00ad7308 */ /* 0x000e300000002400 */
[----:B------:R2:W-:Y:S01]  /*19db0*/  MUFU.TANH R174, R179 ;  /* 0x000000b300ae7308 */ /* 0x0005e20000002400 */
[----:B-1----:R-:W-:-:S07]  /*19dc0*/  FMNMX.FTZ R10, R172, R11, !PT ;  /* 0x0000000bac0a7209 */ /* 0x002fce0007810000 */
[----:B------:R-:W1:Y:S01]  /*19dd0*/  MUFU.TANH R175, R175 ;  /* 0x000000af00af7308 */ /* 0x000e620000002400 */
[----:B--2---:R-:W-:-:S04]  /*19de0*/  FMNMX.FTZ R179, R165, R178, !PT ;  /* 0x000000b2a5b37209 */ /* 0x004fc80007810000 */
[----:B------:R-:W-:-:S03]  /*19df0*/  FMNMX.FTZ R178, R166, R179, !PT ;  /* 0x000000b3a6b27209 */ /* 0x000fc60007810000 */
[----:B------:R-:W2:Y:S01]  /*19e00*/  MUFU.TANH R176, R181 ;  /* 0x000000b500b07308 */ /* 0x000ea20000002400 */
[----:B------:R-:W-:-:S04]  /*19e10*/  FMNMX.FTZ R179, R169, R178, !PT ;  /* 0x000000b2a9b37209 */ /* 0x000fc80007810000 */
[----:B------:R-:W-:-:S03]  /*19e20*/  FMNMX.FTZ R180, R170, R179, !PT ;  /* 0x000000b3aab47209 */ /* 0x000fc60007810000 */
[----:B------:R-:W3:Y:S01]  /*19e30*/  MUFU.TANH R177, R177 ;  /* 0x000000b100b17308 */ /* 0x000ee20000002400 */
[----:B0-----:R-:W-:Y:S02]  /*19e40*/  FMNMX.FTZ R179, R173, R180, !PT ;  /* 0x000000b4adb37209 */ /* 0x001fe40007810000 */
[----:B-1----:R-:W-:Y:S01]  /*19e50*/  FMNMX.FTZ R11, R175, R10, !PT ;  /* 0x0000000aaf0b7209 */ /* 0x002fe20007810000 */
[----:B------:R-:W-:Y:S01]  /*19e60*/  VIADD R10, R6, 0x6 ;  /* 0x00000006060a7836 */ /* 0x000fe20000000000 */
[----:B------:R-:W-:-:S03]  /*19e70*/  FMNMX.FTZ R180, R174, R179, !PT ;  /* 0x000000b3aeb47209 */ /* 0x000fc60007810000 */
[----:B------:R-:W0:Y:S01]  /*19e80*/  MUFU.TANH R178, R183 ;  /* 0x000000b700b27308 */ /* 0x000e220000002400 */
[----:B--2---:R-:W-:Y:S02]  /*19e90*/  FMNMX.FTZ R11, R176, R11, !PT ;  /* 0x0000000bb00b7209 */ /* 0x004fe40007810000 */
[----:B------:R-:W-:Y:S02]  /*19ea0*/  R2UR UR6, R10 ;  /* 0x000000000a0672ca */ /* 0x000fe400000e0000 */
[----:B---3--:R-:W-:Y:S02]  /*19eb0*/  FMNMX.FTZ R179, R177, R180, !PT ;  /* 0x000000b4b1b37209 */ /* 0x008fe40007810000 */
[----:B------:R-:W1:Y:S02]  /*19ec0*/  SHFL.BFLY PT, R180, R11, 0x2, 0x1f ;  /* 0x0c401f000bb47f89 */ /* 0x000e6400000e0000 */
[----:B0-----:R-:W-:-:S05]  /*19ed0*/  FMNMX.FTZ R179, R178, R179, !PT ;  /* 0x000000b3b2b37209 */ /* 0x001fca0007810000 */
[----:B------:R-:W0:Y:S01]  /*19ee0*/  SHFL.BFLY PT, R181, R179, 0x2, 0x1f ;  /* 0x0c401f00b3b57f89 */ /* 0x000e2200000e0000 */
[----:B-1----:R-:W-:Y:S01]  /*19ef0*/  FMNMX.FTZ R180, R11, R180, !PT ;  /* 0x000000b40bb47209 */ /* 0x002fe20007810000 */
[----:B------:R-:W-:-:S05]  /*19f00*/  IMAD.MOV.U32 R11, RZ, RZ, 0x40000040 ;  /* 0x40000040ff0b7424 */ /* 0x000fca00078e00ff */
[----:B------:R-:W-:Y:S02]  /*19f10*/  R2UR UR7, R11 ;  /* 0x000000000b0772ca */ /* 0x000fe400000e0000 */
[----:B0-----:R-:W-:Y:S02]  /*19f20*/  FMNMX.FTZ R6, R179, R181, !PT ;  /* 0x000000b5b3067209 */ /* 0x001fe40007810000 */
[----:B------:R-:W0:Y:S04]  /*19f30*/  SHFL.BFLY PT, R181, R180, 0x1, 0x1f ;  /* 0x0c201f00b4b57f89 */ /* 0x000e2800000e0000 */
[----:B------:R-:W1:Y:S01]  /*19f40*/  SHFL.BFLY PT, R183, R6, 0x1, 0x1f ;  /* 0x0c201f0006b77f89 */ /* 0x000e6200000e0000 */
[----:B0-----:R-:W-:Y:S02]  /*19f50*/  FMNMX.FTZ R11, R180, R181, !PT ;  /* 0x000000b5b40b7209 */ /* 0x001fe40007810000 */
[----:B-1----:R-:W-:-:S03]  /*19f60*/  FMNMX.FTZ R10, R6, R183, !PT ;  /* 0x000000b7060a7209 */ /* 0x002fc60007810000 */
[----:B------:R-:W-:-:S04]  /*19f70*/  FADD.FTZ R12, -R11, R12 ;  /* 0x0000000c0b0c7221 */ /* 0x000fc80000010100 */
[----:B------:R-:W-:Y:S01]  /*19f80*/  FMUL.FTZ R179, R12, UR43 ;  /* 0x0000002b0cb37c20 */ /* 0x000fe20008410000 */
[----:B------:R-:W-:-:S03]  /*19f90*/  FADD.FTZ R12, -R10, R13 ;  /* 0x0000000d0a0c7221 */ /* 0x000fc60000010100 */
[----:B------:R0:W-:Y:S01]  /*19fa0*/  MUFU.EX2 R13, R179 ;  /* 0x000000b3000d7308 */ /* 0x0001e20000000800 */
[----:B------:R-:W-:Y:S01]  /*19fb0*/  FMUL.FTZ R181, R12, UR43 ;  /* 0x0000002b0cb57c20 */ /* 0x000fe20008410000 */
        /* <DEDUP_REMOVED lines=41> */
[----:B------:R-:W-:-:S02]  /*1a250*/  WARPGROUP.DEPBAR.LE gsb0, 0x0 ;  /* 0x00008000000079c5 */ /* 0x000fc40000010000 */
[----:B------:R-:W-:Y:S01]  /*1a260*/  WARPGROUP.ARRIVE ;  /* 0x00000000000079c5 */ /* 0x000fe20000000000 */
[----:B------:R-:W-:Y:S01]  /*1a270*/  MUFU.EX2 R6, R181 ;  /* 0x000000b500067308 */ /* 0x000fe20000000800 */
[----:B------:R-:W-:Y:S02]  /*1a280*/  @!P1 IMAD R176, R15, 0x8, R16 ;  /* 0x000000080fb09824 */ /* 0x000fe400078e0210 */
[--C-:B------:R-:W-:Y:S01]  /*1a290*/  FFMA.FTZ R126, R126, UR43, -R172.reuse ;  /* 0x0000002b7e7e7c23 */ /* 0x100fe200080108ac */
[----:B------:R-:W-:Y:S01]  /*1a2a0*/  IADD3 R179, -R199, 0xb, RZ ;  /* 0x0000000bc7b37810 */ /* 0x000fe20007ffe1ff */
[----:B------:R-:W-:Y:S01]  /*1a2b0*/  FFMA.FTZ R129, R129, UR43, -R172 ;  /* 0x0000002b81817c23 */ /* 0x000fe200080108ac */
[----:B------:R-:W-:Y:S01]  /*1a2c0*/  QGMMA.64x192x32.F32.E4M3.E4M3 R24, R184, gdesc[UR4], R24, gsb0 ;  /* 0x02e00004b8187df3 */ /* 0x000fe20008000818 */
[----:B------:R-:W-:Y:S02]  /*1a2d0*/  @!P1 VIADD R176, R176, 0x2a840 ;  /* 0x0002a840b0b09836 */ /* 0x000fe40000000000 */
[----:B0-----:R-:W-:Y:S01]  /*1a2e0*/  FFMA.FTZ R4, R13, R4, R180 ;  /* 0x000000040d047223 */ /* 0x001fe200000100b4 */
[----:B------:R-:W0:Y:S01]  /*1a2f0*/  MUFU.EX2 R9, R9 ;  /* 0x0000000900097308 */ /* 0x000e220000000800 */
[----:B------:R-:W-:-:S01]  /*1a300*/  FFMA.FTZ R130, R130, UR43, -R172 ;  /* 0x0000002b82827c23 */ /* 0x000fc200080108ac */
[----:B------:R-:W-:Y:S01]  /*1a310*/  FFMA.FTZ R133, R133, UR43, -R172 ;  /* 0x0000002b85857c23 */ /* 0x000fe200080108ac */
[----:B------:R-:W-:Y:S01]  /*1a320*/  @!P1 PRMT R176, RZ, 0x654, R176 ;  /* 0x00000654ffb09816 */ /* 0x000fe200000000b0 */
        /* <DEDUP_REMOVED lines=26> */
[----:B------:R-:W-:-:S02]  /*1a4d0*/  FFMA.FTZ R172, R178, UR43, -R172 ;  /* 0x0000002bb2ac7c23 */ /* 0x000fc400080108ac */
[----:B------:R-:W0:Y:S08]  /*1a4e0*/  MUFU.EX2 R121, R121 ;  /* 0x0000007900797308 */ /* 0x000e300000000800 */
[----:B------:R-:W-:Y:S08]  /*1a4f0*/  MUFU.EX2 R21, R21 ;  /* 0x0000001500157308 */ /* 0x000ff00000000800 */
[----:B------:R-:W3:Y:S08]  /*1a500*/  MUFU.EX2 R122, R122 ;  /* 0x0000007a007a7308 */ /* 0x000ef00000000800 */
[----:B------:R-:W-:Y:S08]  /*1a510*/  MUFU.EX2 R120, R120 ;  /* 0x0000007800787308 */ /* 0x000ff00000000800 */
[----:B------:R-:W4:Y:S08]  /*1a520*/  MUFU.EX2 R125, R125 ;  /* 0x0000007d007d7308 */ /* 0x000f300000000800 */
[----:B------:R-:W-:Y:S08]  /*1a530*/  MUFU.EX2 R123, R123 ;  /* 0x0000007b007b7308 */ /* 0x000ff00000000800 */
[----:B------:R-:W5:Y:S08]  /*1a540*/  MUFU.EX2 R126, R126 ;  /* 0x0000007e007e7308 */ /* 0x000f700000000800 */
        /* <DEDUP_REMOVED lines=14> */
[----:B------:R-:W-:Y:S01]  /*1a630*/  MUFU.EX2 R139, R139 ;  /* 0x0000008b008b7308 */ /* 0x000fe20000000800 */
[----:B------:R-:W-:-:S02]  /*1a640*/  WARPGROUP.DEPBAR.LE gsb0, 0x0 ;  /* 0x00008000000079c5 */ /* 0x000fc40000010000 */
[----:B------:R1:W-:Y:S06]  /*1a650*/  BAR.ARV R179, 0x100 ;  /* 0x000400b30000751d */ /* 0x0003ec0000002000 */
[----:B------:R3:W-:Y:S01]  /*1a660*/  @!P1 SYNCS.ARRIVE.TRANS64.RED.A1T0 RZ, [R176+URZ], RZ ;  /* 0x000000ffb0ff99a7 */ /* 0x0007e2000810043f */
[----:B------:R-:W5:Y:S01]  /*1a670*/  MUFU.EX2 R142, R142 ;  /* 0x0000008e008e7308 */ /* 0x000f620000000800 */
[----:B-1----:R-:W-:-:S01]  /*1a680*/  FADD.FTZ R179, R7, R4 ;  /* 0x0000000407b37221 */ /* 0x002fc20000010000 */
[----:B--2---:R-:W-:-:S04]  /*1a690*/  FADD.FTZ R4, R20, R3 ;  /* 0x0000000314047221 */ /* 0x004fc80000010000 */
[----:B0-----:R-:W-:Y:S01]  /*1a6a0*/  FADD.FTZ R3, R121, R4 ;  /* 0x0000000479037221 */ /* 0x001fe20000010000 */
[----:B---3--:R-:W-:-:S01]  /*1a6b0*/  FADD.FTZ R176, R8, R179 ;  /* 0x000000b308b07221 */ /* 0x008fc20000010000 */
[----:B------:R-:W-:Y:S02]  /*1a6c0*/  MUFU.EX2 R140, R140 ;  /* 0x0000008c008c7308 */ /* 0x000fe40000000800 */
[----:B------:R-:W-:-:S01]  /*1a6d0*/  FADD.FTZ R4, R122, R3 ;  /* 0x000000037a047221 */ /* 0x000fc20000010000 */
[----:B------:R-:W-:-:S03]  /*1a6e0*/  FADD.FTZ R179, R21, R176 ;  /* 0x000000b015b37221 */ /* 0x000fc60000010000 */
[----:B----4-:R-:W-:Y:S01]  /*1a6f0*/  FADD.FTZ R3, R125, R4 ;  /* 0x000000047d037221 */ /* 0x010fe20000010000 */
[----:B------:R-:W-:-:S01]  /*1a700*/  FADD.FTZ R176, R120, R179 ;  /* 0x000000b378b07221 */ /* 0x000fc20000010000 */
[----:B------:R-:W0:Y:S02]  /*1a710*/  MUFU.EX2 R145, R145 ;  /* 0x0000009100917308 */ /* 0x000e240000000800 */
[----:B-----5:R-:W-:-:S01]  /*1a720*/  FADD.FTZ R4, R126, R3 ;  /* 0x000000037e047221 */ /* 0x020fc20000010000 */
[----:B------:R-:W-:-:S03]  /*1a730*/  FADD.FTZ R179, R123, R176 ;  /* 0x000000b07bb37221 */ /* 0x000fc60000010000 */
[----:B------:R-:W-:Y:S01]  /*1a740*/  FADD.FTZ R3, R129, R4 ;  /* 0x0000000481037221 */ /* 0x000fe20000010000 */
[----:B------:R-:W-:-:S01]  /*1a750*/  FADD.FTZ R176, R124, R179 ;  /* 0x000000b37cb07221 */ /* 0x000fc20000010000 */
[----:B------:R-:W-:Y:S02]  /*1a760*/  MUFU.EX2 R143, R143 ;  /* 0x0000008f008f7308 */ /* 0x000fe40000000800 */
[----:B------:R-:W-:-:S01]  /*1a770*/  FADD.FTZ R4, R130, R3 ;  /* 0x0000000382047221 */ /* 0x000fc20000010000 */
[----:B------:R-:W-:-:S03]  /*1a780*/  FADD.FTZ R179, R127, R176 ;  /* 0x000000b07fb37221 */ /* 0x000fc60000010000 */
[----:B------:R-:W-:Y:S01]  /*1a790*/  FADD.FTZ R3, R133, R4 ;  /* 0x0000000485037221 */ /* 0x000fe20000010000 */
[----:B------:R-:W-:-:S01]  /*1a7a0*/  FADD.FTZ R176, R128, R179 ;  /* 0x000000b380b07221 */ /* 0x000fc20000010000 */
[----:B------:R-:W1:Y:S02]  /*1a7b0*/  MUFU.EX2 R146, R146 ;  /* 0x0000009200927308 */ /* 0x000e640000000800 */
[----:B------:R-:W-:-:S01]  /*1a7c0*/  FADD.FTZ R4, R134, R3 ;  /* 0x0000000386047221 */ /* 0x000fc20000010000 */
[----:B------:R-:W-:-:S03]  /*1a7d0*/  FADD.FTZ R179, R131, R176 ;  /* 0x000000b083b37221 */ /* 0x000fc60000010000 */
[----:B------:R-:W-:Y:S01]  /*1a7e0*/  FADD.FTZ R3, R137, R4 ;  /* 0x0000000489037221 */ /* 0x000fe20000010000 */
[----:B------:R-:W-:-:S01]  /*1a7f0*/  FADD.FTZ R176, R132, R179 ;  /* 0x000000b384b07221 */ /* 0x000fc20000010000 */
[----:B------:R-:W2:Y:S02]  /*1a800*/  MUFU.EX2 R144, R144 ;  /* 0x0000009000907308 */ /* 0x000ea40000000800 */
[----:B------:R-:W-:-:S01]  /*1a810*/  FADD.FTZ R4, R138, R3 ;  /* 0x000000038a047221 */ /* 0x000fc20000010000 */
[----:B------:R-:W-:-:S03]  /*1a820*/  FADD.FTZ R179, R135, R176 ;  /* 0x000000b087b37221 */ /* 0x000fc60000010000 */
[----:B------:R-:W-:Y:S01]  /*1a830*/  FADD.FTZ R3, R141, R4 ;  /* 0x000000048d037221 */ /* 0x000fe20000010000 */
[----:B------:R-:W-:-:S01]  /*1a840*/  FADD.FTZ R176, R136, R179 ;  /* 0x000000b388b07221 */ /* 0x000fc20000010000 */
[----:B------:R-:W3:Y:S02]  /*1a850*/  MUFU.EX2 R149, R149 ;  /* 0x0000009500957308 */ /* 0x000ee40000000800 */
[----:B------:R-:W-:-:S01]  /*1a860*/  FADD.FTZ R4, R142, R3 ;  /* 0x000000038e047221 */ /* 0x000fc20000010000 */
[----:B------:R-:W-:-:S03]  /*1a870*/  FADD.FTZ R179, R139, R176 ;  /* 0x000000b08bb37221 */ /* 0x000fc60000010000 */
[----:B0-----:R-:W-:Y:S01]  /*1a880*/  FADD.FTZ R3, R145, R4 ;  /* 0x0000000491037221 */ /* 0x001fe20000010000 */
[----:B------:R-:W-:-:S01]  /*1a890*/  FADD.FTZ R176, R140, R179 ;  /* 0x000000b38cb07221 */ /* 0x000fc20000010000 */
[----:B------:R-:W0:Y:S02]  /*1a8a0*/  MUFU.EX2 R147, R147 ;  /* 0x0000009300937308 */ /* 0x000e240000000800 */
[----:B-1----:R-:W-:-:S01]  /*1a8b0*/  FADD.FTZ R4, R146, R3 ;  /* 0x0000000392047221 */ /* 0x002fc20000010000 */
[----:B------:R-:W-:-:S04]  /*1a8c0*/  FADD.FTZ R179, R143, R176 ;  /* 0x000000b08fb37221 */ /* 0x000fc80000010000 */
[----:B--2---:R-:W-:Y:S01]  /*1a8d0*/  FADD.FTZ R176, R144, R179 ;  /* 0x000000b390b07221 */ /* 0x004fe20000010000 */
        /* <DEDUP_REMOVED lines=58> */
[----:B-1----:R-:W-:-:S03]  /*1ac80*/  FADD.FTZ R4, R12, R3 ;  /* 0x000000030c047221 */ /* 0x002fc60000010000 */
[----:B--2---:R-:W-:Y:S01]  /*1ac90*/  FADD.FTZ R3, R172, R179 ;  /* 0x000000b3ac037221 */ /* 0x004fe20000010000 */
[----:B------:R-:W-:Y:S06]  /*1aca0*/  @!P0 BRA `(.L_x_4525) ;  /* 0x0000000000048947 */ /* 0x000fec0003800000 */
[----:B------:R-:W-:Y:S01]  /*1acb0*/  BPT.TRAP 0x1 ;  /* 0x000000040000795c */ /* 0x000fe20000300000 */
.L_x_4525:
[----:B------:R-:W-:Y:S01]  /*1acc0*/  F2FP.SATFINITE.E4M3.F32.PACK_AB_MERGE_C R8, R21, R8, RZ ;  /* 0x000000081508723e */ /* 0x000fe200048070ff */
[-C--:B------:R-:W-:Y:S01]  /*1acd0*/  FMUL.FTZ R24, R24, R13.reuse ;  /* 0x0000000d18187220 */ /* 0x080fe20000410000 */
        /* <DEDUP_REMOVED lines=137> */
[----:B0-----:R-:W-:Y:S06]  /*1b570*/  @P2 BRA `(.L_x_4526) ;  /* 0xffffffd400982947 */ /* 0x001fec000383ffff */
[----:B------:R-:W-:-:S07]  /*1b580*/  IMAD.MOV.U32 R19, RZ, RZ, R15 ;  /* 0x000000ffff137224 */ /* 0x000fce00078e000f */
.L_x_4515:
[----:B------:R-:W-:-:S13]  /*1b590*/  ISETP.GE.AND P2, PT, R0, R209, PT ;  /* 0x000000d10000720c */ /* 0x000fda0003f46270 */
[----:B------:R-:W-:Y:S05]  /*1b5a0*/  @!P2 BRA `(.L_x_4527) ;  /* 0x000000380090a947 */ /* 0x000fea0003800000 */
[----:B------:R-:W-:Y:S02]  /*1b5b0*/  IMAD.MOV.U32 R13, RZ, RZ, R10 ;  /* 0x000000ffff0d7224 */ /* 0x000fe400078e000a */
[----:B------:R-:W-:Y:S02]  /*1b5c0*/  IMAD.MOV.U32 R12, RZ, RZ, R11 ;  /* 0x000000ffff0c7224 */ /* 0x000fe400078e000b */
[----:B------:R-:W-:-:S07]  /*1b5d0*/  IMAD.MOV.U32 R6, RZ, RZ, R18 ;  /* 0x000000ffff067224 */ /* 0x000fce00078e0012 */
.L_x_4546:
        /* <DEDUP_REMOVED lines=8> */
.L_x_4529:
        /* <DEDUP_REMOVED lines=8> */
.L_x_4530:
[----:B------:R-:W-:Y:S04]  /*1b6e0*/  BSSY B0, `(.L_x_4528) ;  /* 0x0000004000007945 */ /* 0x000fe80003800000 */
[----:B-1----:R-:W-:Y:S05]  /*1b6f0*/  @P3 BRA `(.L_x_4531) ;  /* 0x0000000000083947 */ /* 0x002fea0003800000 */
[----:B------:R-:W1:Y:S02]  /*1b700*/  SYNCS.PHASECHK.TRANS64.TRYWAIT P3, [R7+URZ+0x2a830], R8 ;  /* 0x02a83008070075a7 */ /* 0x000e64000806017f */
[----:B-1----:R-:W-:Y:S05]  /*1b710*/  @!P3 BRA `(.L_x_4532) ;  /* 0x000000fc00e8b947 */ /* 0x002fea0003800000 */
.L_x_4531:
[----:B------:R-:W-:Y:S05]  /*1b720*/  BSYNC B0 ;  /* 0x0000000000007941 */ /* 0x000fea0003800000 */
.L_x_4528:
        /* <DEDUP_REMOVED lines=51> */
.L_x_4534:
[----:B------:R-:W-:Y:S01]  /*1ba60*/  SHF.L.U32 R6, R6, 0x1f, RZ ;  /* 0x0000001f06067819 */ /* 0x000fe200000006ff */
[----:B------:R-:W-:-:S04]  /*1ba70*/  IMAD R7, R19, 0x8, R16 ;  /* 0x0000000813077824 */ /* 0x000fc800078e0210 */
[----:B------:R0:W1:Y:S01]  /*1ba80*/  SYNCS.PHASECHK.TRANS64.TRYWAIT P2, [R7+URZ+0x2a850], R6 ;  /* 0x02a85006070075a7 */ /* 0x000062000804017f */
[----:B------:R-:W-:Y:S05]  /*1ba90*/  @!P0 BRA `(.L_x_4535) ;  /* 0x0000000000048947 */ /* 0x000fea0003800000 */
[----:B------:R-:W-:Y:S01]  /*1baa0*/  BPT.TRAP 0x1 ;  /* 0x000000040000795c */ /* 0x000fe20000300000 */
.L_x_4535:
[----:B-1----:R-:W-:Y:S05]  /*1bab0*/  @P2 BRA `(.L_x_4533) ;  /* 0x0000000000082947 */ /* 0x002fea0003800000 */
[----:B------:R-:W1:Y:S02]  /*1bac0*/  SYNCS.PHASECHK.TRANS64.TRYWAIT P2, [R7+URZ+0x2a850], R6 ;  /* 0x02a85006070075a7 */ /* 0x000e64000804017f */
[----:B-1----:R-:W-:Y:S05]  /*1bad0*/  @!P2 BRA `(.L_x_4536) ;  /* 0x000000fc000ca947 */ /* 0x002fea0003800000 */
.L_x_4533:
        /* <DEDUP_REMOVED lines=50> */
[----:B------:R-:W-:Y:S01]  /*1be00*/  @!P1 IMAD R21, R14, 0x8, R16 ;  /* 0x000000080e159824 */ /* 0x000fe200078e0210 */
[----:B------:R-:W0:Y:S03]  /*1be10*/  MUFU.TANH R10, R10 ;  /* 0x0000000a000a7308 */ /* 0x000e260000002400 */
[----:B------:R-:W-:-:S05]  /*1be20*/  @!P1 VIADD R21, R21, 0x2a840 ;  /* 0x0002a84015159836 */ /* 0x000fca0000000000 */
        /* <DEDUP_REMOVED lines=58> */
[----:B------:R-:W-:Y:S01]  /*1c1d0*/  QGMMA.64x192x32.F32.E4M3.E4M3 R24, R188, gdesc[UR4], R24, gsb0 ;  /* 0x02e00004bc187df3 */ /* 0x000fe20008000818 */
[----:B------:R-:W-:Y:S01]  /*1c1e0*/  R2UR UR6, R6 ;  /* 0x00000000060672ca */ /* 0x000fe200000e0000 */
[----:B------:R-:W-:Y:S01]  /*1c1f0*/  IMAD.IADD R6, R220, 0x1, R207 ;  /* 0x00000001dc067824 */ /* 0x000fe200078e02cf */
[----:B------:R-:W-:Y:S02]  /*1c200*/  R2UR UR7, R7 ;  /* 0x00000000070772ca */ /* 0x000fe400000e0000 */
[----:B------:R-:W5:Y:S02]  /*1c210*/  @P4 LDC R7, c[0x0][0x44c] ;  /* 0x00011300ff074b82 */ /* 0x000f640000000800 */
[----:B-----5:R-:W-:-:S05]  /*1c220*/  @P4 IMAD.HI.U32 R7, R6, R7, RZ ;  /* 0x0000000706074227 */ /* 0x020fca00078e00ff */
[----:B-1----:R-:W-:Y:S01]  /*1c230*/  @P4 SHF.R.U32.HI R6, RZ, R8, R7 ;  /* 0x00000008ff064219 */ /* 0x002fe20000011607 */
        /* <DEDUP_REMOVED lines=15> */
[----:B------:R-:W-:Y:S01]  /*1c330*/  IADD3 R176, -R173, 0x1, RZ ;  /* 0x00000001adb07810 */ /* 0x000fe20007ffe1ff */
[C---:B------:R-:W-:Y:S01]  /*1c340*/  FMUL.FTZ R120, R2.reuse, R126 ;  /* 0x0000007e02787220 */ /* 0x040fe20000410000 */
[C---:B------:R-:W-:Y:S01]  /*1c350*/  FMUL.FTZ R126, R2.reuse, R134 ;  /* 0x00000086027e7220 */ /* 0x040fe20000410000 */
[C---:B------:R-:W-:Y:S01]  /*1c360*/  FMUL.FTZ R134, R2.reuse, R142 ;  /* 0x0000008e02867220 */ /* 0x040fe20000410000 */
[C---:B------:R-:W-:Y:S01]  /*1c370*/  FMUL.FTZ R142, R2.reuse, R150 ;  /* 0x00000096028e7220 */ /* 0x040fe20000410000 */
[----:B------:R-:W-:Y:S01]  /*1c380*/  FMUL.FTZ R150, R2, R158 ;  /* 0x0000009e02967220 */ /* 0x000fe20000410000 */
[----:B------:R-:W1:Y:S01]  /*1c390*/  SHFL.IDX PT, R20, R6, RZ, 0x1c1f ;  /* 0x001c1fff06147589 */ /* 0x000e6200000e0000 */
[----:B------:R-:W-:-:S02]  /*1c3a0*/  IMAD R176, R203, -0x2, R176 ;  /* 0xfffffffecbb07824 */ /* 0x000fc400078e02b0 */
[C---:B------:R-:W-:Y:S01]  /*1c3b0*/  FMUL.FTZ R158, R2.reuse, R166 ;  /* 0x000000a6029e7220 */ /* 0x040fe20000410000 */
[C---:B------:R-:W-:Y:S01]  /*1c3c0*/  FMUL.FTZ R166, R2.reuse, R174 ;  /* 0x000000ae02a67220 */ /* 0x040fe20000410000 */
[C---:B------:R-:W-:Y:S01]  /*1c3d0*/  FMUL.FTZ R174, R2.reuse, R177 ;  /* 0x000000b102ae7220 */ /* 0x040fe20000410000 */
[C---:B------:R-:W-:Y:S01]  /*1c3e0*/  FMUL.FTZ R177, R2.reuse, R180 ;  /* 0x000000b402b17220 */ /* 0x040fe20000410000 */
[----:B------:R-:W-:Y:S01]  /*1c3f0*/  IADD3 R180, -R201, R176, R202 ;  /* 0x000000b0c9b47210 */ /* 0x000fe20007ffe1ca */
[----:B------:R-:W-:Y:S01]  /*1c400*/  FMUL.FTZ R176, R2, R183 ;  /* 0x000000b702b07220 */ /* 0x000fe20000410000 */
[----:B------:R-:W0:Y:S03]  /*1c410*/  MUFU.TANH R7, R7 ;  /* 0x0000000700077308 */ /* 0x000e260000002400 */
[C---:B------:R-:W-:Y:S02]  /*1c420*/  VIADD R179, R180.reuse, UR33 ;  /* 0x00000021b4b37c36 */ /* 0x040fe40008000000 */
[----:B------:R-:W-:-:S03]  /*1c430*/  VIADD R180, R180, UR35 ;  /* 0x00000023b4b47c36 */ /* 0x000fc60008000000 */
[----:B------:R-:W0:Y:S08]  /*1c440*/  MUFU.TANH R8, R8 ;  /* 0x0000000800087308 */ /* 0x000e300000002400 */
[----:B------:R-:W0:Y:S01]  /*1c450*/  MUFU.TANH R120, R120 ;  /* 0x0000007800787308 */ /* 0x000e220000002400 */
[--C-:B-1----:R-:W-:Y:S02]  /*1c460*/  IMAD.IADD R181, R179, 0x1, R20.reuse ;  /* 0x00000001b3b57824 */ /* 0x102fe400078e0214 */
        /* <DEDUP_REMOVED lines=19> */
[----:B------:R-:W-:Y:S07]  /*1c5a0*/  QGMMA.64x192x32.F32.E4M3.E4M3 R24, R184, gdesc[UR4], R24, gsb0 ;  /* 0x02e00004b8187df3 */ /* 0x000fee0008000818 */
[----:B------:R-:W0:Y:S08]  /*1c5b0*/  MUFU.TANH R168, R168 ;  /* 0x000000a800a87308 */ /* 0x000e300000002400 */
[----:B------:R-:W0:Y:S08]  /*1c5c0*/  MUFU.TANH R166, R166 ;  /* 0x000000a600a67308 */ /* 0x000e300000002400 */
[----:B------:R-:W0:Y:S08]  /*1c5d0*/  MUFU.TANH R172, R172 ;  /* 0x000000ac00ac7308 */ /* 0x000e300000002400 */
[----:B------:R-:W0:Y:S08]  /*1c5e0*/  MUFU.TANH R174, R174 ;  /* 0x000000ae00ae7308 */ /* 0x000e300000002400 */
[----:B------:R-:W0:Y:S08]  /*1c5f0*/  MUFU.TANH R177, R177 ;  /* 0x000000b100b17308 */ /* 0x000e300000002400 */
[----:B------:R-:W0:Y:S01]  /*1c600*/  MUFU.TANH R176, R176 ;  /* 0x000000b000b07308 */ /* 0x000e220000002400 */
[----:B------:R-:W-:-:S02]  /*1c610*/  WARPGROUP.DEPBAR.LE gsb0, 0x0 ;  /* 0x00008000000079c5 */ /* 0x000fc40000010000 */
        /* <DEDUP_REMOVED lines=8> */
[----:B0-----:R-:W-:Y:S01]  /*1c6a0*/  IMAD.U32 R184, RZ, RZ, UR29 ;  /* 0x0000001dffb87e24 */ /* 0x001fe2000f8e00ff */
[----:B------:R-:W-:-:S04]  /*1c6b0*/  LOP3.LUT R183, RZ, R183, RZ, 0x33, !PT ;  /* 0x000000b7ffb77212 */ /* 0x000fc800078e33ff */
[----:B------:R-:W-:-:S13]  /*1c6c0*/  ISETP.NE.AND P2, PT, R184, 0x1, PT ;  /* 0x00000001b800780c */ /* 0x000fda0003f45270 */
[----:B------:R-:W0:Y:S02]  /*1c6d0*/  @P2 LDC.64 R20, c[0x0][0x9e8] ;  /* 0x00027a00ff142b82 */ /* 0x000e240000000a00 */
[----:B0-----:R-:W-:-:S05]  /*1c6e0*/  @P2 IMAD.HI.U32 R20, R183, R20, RZ ;  /* 0x00000014b7142227 */ /* 0x001fca00078e00ff */
[----:B------:R-:W-:-:S04]  /*1c6f0*/  @P2 SHF.R.U32.HI R183, RZ, R21, R20 ;  /* 0x00000015ffb72219 */ /* 0x000fc80000011614 */
[----:B------:R-:W-:Y:S01]  /*1c700*/  LOP3.LUT R183, RZ, R183, RZ, 0x33, !PT ;  /* 0x000000b7ffb77212 */ /* 0x000fe200078e33ff */
[----:B------:R-:W-:Y:S06]  /*1c710*/  BRA `(.L_x_4540) ;  /* 0x0000000000147947 */ /* 0x000fec0003800000 */
.L_x_4539:
[----:B0-----:R-:W-:-:S05]  /*1c720*/  IMAD.U32 R184, RZ, RZ, UR29 ;  /* 0x0000001dffb87e24 */ /* 0x001fca000f8e00ff */
[----:B------:R-:W-:-:S13]  /*1c730*/  ISETP.NE.AND P2, PT, R184, 0x1, PT ;  /* 0x00000001b800780c */ /* 0x000fda0003f45270 */
[----:B------:R-:W0:Y:S02]  /*1c740*/  @P2 LDC.64 R20, c[0x0][0x9e8] ;  /* 0x00027a00ff142b82 */ /* 0x000e240000000a00 */
[----:B0-----:R-:W-:-:S05]  /*1c750*/  @P2 IMAD.HI.U32 R20, R183, R20, RZ ;  /* 0x00000014b7142227 */ /* 0x001fca00078e00ff */
[----:B------:R-:W-:-:S07]  /*1c760*/  @P2 SHF.R.U32.HI R183, RZ, R21, R20 ;  /* 0x00000015ffb72219 */ /* 0x000fce0000011614 */
.L_x_4540:
[----:B------:R-:W-:Y:S05]  /*1c770*/  BSYNC B0 ;  /* 0x0000000000007941 */ /* 0x000fea0003800000 */
.L_x_4538:
[----:B------:R-:W-:-:S04]  /*1c780*/  IMAD R20, R183, R184, -R173 ;  /* 0x000000b8b7147224 */ /* 0x000fc800078e0aad */
[----:B------:R-:W-:-:S05]  /*1c790*/  IMAD R21, R203, -0x2, R20 ;  /* 0xfffffffecb157824 */ /* 0x000fca00078e0214 */
[----:B------:R-:W-:Y:S02]  /*1c7a0*/  VIADDMNMX R181, R21, R184, R181, PT ;  /* 0x000000b815b57246 */ /* 0x000fe400038001b5 */
[----:B------:R-:W-:-:S07]  /*1c7b0*/  VIMNMX R182, R182, R21, !PT ;  /* 0x00000015b6b67248 */ /* 0x000fce0007fe0100 */
.L_x_4537:
        /* <DEDUP_REMOVED lines=113> */
.L_x_4543:
[----:B------:R-:W-:-:S05]  /*1ced0*/  IMAD.U32 R182, RZ, RZ, UR29 ;  /* 0x0000001dffb67e24 */ /* 0x000fca000f8e00ff */
[----:B------:R-:W-:-:S13]  /*1cee0*/  ISETP.NE.AND P3, PT, R182, 0x1, PT ;  /* 0x00000001b600780c */ /* 0x000fda0003f65270 */
[----:B------:R-:W0:Y:S02]  /*1cef0*/  @P3 LDC.64 R6, c[0x0][0x9e8] ;  /* 0x00027a00ff063b82 */ /* 0x000e240000000a00 */
[----:B0-----:R-:W-:-:S05]  /*1cf00*/  @P3 IMAD.HI.U32 R6, R11, R6, RZ ;  /* 0x000000060b063227 */ /* 0x001fca00078e00ff */
[----:B------:R-:W-:-:S07]  /*1cf10*/  @P3 SHF.R.U32.HI R11, RZ, R7, R6 ;  /* 0x00000007ff0b3219 */ /* 0x000fce0000011606 */
.L_x_4544:
[----:B------:R-:W-:Y:S05]  /*1cf20*/  BSYNC B0 ;  /* 0x0000000000007941 */ /* 0x000fea0003800000 */
.L_x_4542:
[----:B------:R-:W-:-:S04]  /*1cf30*/  IMAD R6, R11, R182, -R173 ;  /* 0x000000b60b067224 */ /* 0x000fc800078e0aad */
[----:B------:R-:W-:-:S05]  /*1cf40*/  IMAD R7, R203, -0x2, R6 ;  /* 0xfffffffecb077824 */ /* 0x000fca00078e0206 */
[----:B------:R-:W-:Y:S02]  /*1cf50*/  VIADDMNMX R179, R7, R182, R179, PT ;  /* 0x000000b607b37246 */ /* 0x000fe400038001b3 */
[----:B------:R-:W-:-:S07]  /*1cf60*/  VIMNMX R180, R180, R7, !PT ;  /* 0x00000007b4b47248 */ /* 0x000fce0007fe0100 */
.L_x_4541:
[----:B------:R-:W-:Y:S01]  /*1cf70*/  ISETP.GT.AND P3, PT, R180, 0x1, P2 ;  /* 0x00000001b400780c */ /* 0x000fe20001764270 */
[----:B------:R-:W-:-:S03]  /*1cf80*/  UMOV UR43, UR28 ;  /* 0x0000001c002b7c82 */ /* 0x000fc60008000000 */
[----:B------:R-:W-:-:S04]  /*1cf90*/  ISETP.LT.OR P3, PT, R179, 0x2, P3 ;  /* 0x00000002b300780c */ /* 0x000fc80001f61670 */
[----:B------:R-:W-:Y:S02]  /*1cfa0*/  FSEL R6, R10, -INF , !P3 ;  /* 0xff8000000a067808 */ /* 0x000fe40005800000 */
[----:B------:R-:W-:Y:S02]  /*1cfb0*/  ISETP.GT.AND P3, PT, R180, 0x8, P2 ;  /* 0x00000008b400780c */ /* 0x000fe40001764270 */
[----:B------:R-:W-:Y:S02]  /*1cfc0*/  FMNMX.FTZ R10, R20, R12, !PT ;  /* 0x0000000c140a7209 */ /* 0x000fe40007810000 */
[----:B------:R-:W-:Y:S02]  /*1cfd0*/  ISETP.LT.OR P3, PT, R179, 0x9, P3 ;  /* 0x00000009b300780c */ /* 0x000fe40001f61670 */
[----:B------:R-:W-:Y:S02]  /*1cfe0*/  FMNMX.FTZ R10, R9, R10, !PT ;  /* 0x0000000a090a7209 */ /* 0x000fe40007810000 */
[----:B------:R-:W-:-:S02]  /*1cff0*/  FSEL R120, R120, -INF , !P3 ;  /* 0xff80000078787808 */ /* 0x000fc40005800000 */
[C---:B------:R-:W-:Y:S02]  /*1d000*/  ISETP.GT.AND P3, PT, R180.reuse, 0x9, P2 ;  /* 0x00000009b400780c */ /* 0x040fe40001764270 */
        /* <DEDUP_REMOVED lines=138> */
[----:B------:R-:W-:-:S04]  /*1d8b0*/  FMNMX.FTZ R128, R120, R21, !PT ;  /* 0x0000001578807209 */ /* 0x000fc80007810000 */
        /* <DEDUP_REMOVED lines=59> */
[----:B0-----:R-:W-:Y:S01]  /*1dc70*/  FMNMX.FTZ R179, R175, R180, !PT ;  /* 0x000000b4afb37209 */ /* 0x001fe20007810000 */
        /* <DEDUP_REMOVED lines=8> */
[----:B------:R-:W1:Y:S03]  /*1dd00*/  SHFL.BFLY PT, R180, R179, 0x2, 0x1f ;  /* 0x0c401f00b3b47f89 */ /* 0x000e6600000e0000 */
[----:B------:R-:W-:-:S04]  /*1dd10*/  FADD.FTZ R177, -R177, R12 ;  /* 0x0000000cb1b17221 */ /* 0x000fc80000010100 */
[----:B------:R-:W-:Y:S01]  /*1dd20*/  FMUL.FTZ R12, R177, UR43 ;  /* 0x0000002bb10c7c20 */ /* 0x000fe20008410000 */
[----:B------:R-:W-:Y:S08]  /*1dd30*/  MUFU.EX2 R136, R136 ;  /* 0x0000008800887308 */ /* 0x000ff00000000800 */
[----:B------:R-:W0:Y:S01]  /*1dd40*/  MUFU.EX2 R12, R12 ;  /* 0x0000000c000c7308 */ /* 0x000e220000000800 */
[----:B-1----:R-:W-:-:S07]  /*1dd50*/  FMNMX.FTZ R173, R179, R180, !PT ;  /* 0x000000b4b3ad7209 */ /* 0x002fce0007810000 */
[----:B------:R-:W-:Y:S01]  /*1dd60*/  MUFU.EX2 R140, R140 ;  /* 0x0000008c008c7308 */ /* 0x000fe20000000800 */
[----:B------:R-:W1:Y:S01]  /*1dd70*/  SHFL.BFLY PT, R180, R173, 0x1, 0x1f ;  /* 0x0c201f00adb47f89 */ /* 0x000e6200000e0000 */
[----:B0-----:R-:W-:-:S06]  /*1dd80*/  FFMA.FTZ R179, R12, R4, R7 ;  /* 0x000000040cb37223 */ /* 0x001fcc0000010007 */
[----:B------:R-:W-:Y:S08]  /*1dd90*/  MUFU.EX2 R144, R144 ;  /* 0x0000009000907308 */ /* 0x000ff00000000800 */
[----:B------:R-:W-:Y:S08]  /*1dda0*/  MUFU.EX2 R148, R148 ;  /* 0x0000009400947308 */ /* 0x000ff00000000800 */
[----:B------:R-:W-:Y:S01]  /*1ddb0*/  MUFU.EX2 R152, R152 ;  /* 0x0000009800987308 */ /* 0x000fe20000000800 */
[----:B-1----:R-:W-:Y:S01]  /*1ddc0*/  FMNMX.FTZ R10, R173, R180, !PT ;  /* 0x000000b4ad0a7209 */ /* 0x002fe20007810000 */
[----:B------:R-:W-:-:S03]  /*1ddd0*/  IMAD.U32 R173, RZ, RZ, UR43 ;  /* 0x0000002bffad7e24 */ /* 0x000fc6000f8e00ff */
[C---:B------:R-:W-:Y:S01]  /*1dde0*/  FSETP.NEU.FTZ.AND P2, PT, R10.reuse, -INF , PT ;  /* 0xff8000000a00780b */ /* 0x040fe20003f5d000 */
[----:B------:R-:W-:-:S02]  /*1ddf0*/  FFMA.FTZ R173, R10, R173, -8 ;  /* 0xc10000000aad7423 */ /* 0x000fc400000100ad */
[----:B------:R-:W-:Y:S03]  /*1de00*/  MUFU.EX2 R149, R149 ;  /* 0x0000009500957308 */ /* 0x000fe60000000800 */
[----:B------:R-:W-:-:S05]  /*1de10*/  FSEL R173, R173, RZ, P2 ;  /* 0x000000ffadad7208 */ /* 0x000fca0001000000 */
        /* <DEDUP_REMOVED lines=21> */
[----:B------:R-:W-:Y:S01]  /*1df70*/  FADD.FTZ R146, R20, R179 ;  /* 0x000000b314927221 */ /* 0x000fe20000010000 */
[----:B------:R-:W-:-:S01]  /*1df80*/  FFMA.FTZ R135, R135, UR43, -R173 ;  /* 0x0000002b87877c23 */ /* 0x000fc200080108ad */
[--C-:B------:R-:W-:Y:S01]  /*1df90*/  FFMA.FTZ R139, R139, UR43, -R173.reuse ;  /* 0x0000002b8b8b7c23 */ /* 0x100fe200080108ad */
[----:B------:R-:W-:-:S01]  /*1dfa0*/  FFMA.FTZ R147, R147, UR43, -R173 ;  /* 0x0000002b93937c23 */ /* 0x000fc200080108ad */
[----:B------:R-:W-:Y:S01]  /*1dfb0*/  FADD.FTZ R179, R9, R146 ;  /* 0x0000009209b37221 */ /* 0x000fe20000010000 */
[----:B------:R-:W-:-:S01]  /*1dfc0*/  FFMA.FTZ R150, R150, UR43, -R173 ;  /* 0x0000002b96967c23 */ /* 0x000fc200080108ad */
[----:B------:R-:W0:Y:S01]  /*1dfd0*/  MUFU.EX2 R143, R143 ;  /* 0x0000008f008f7308 */ /* 0x000e220000000800 */
[----:B------:R-:W-:-:S01]  /*1dfe0*/  FFMA.FTZ R151, R151, UR43, -R173 ;  /* 0x0000002b97977c23 */ /* 0x000fc200080108ad */
[----:B------:R-:W-:Y:S01]  /*1dff0*/  FADD.FTZ R146, R182, R179 ;  /* 0x000000b3b6927221 */ /* 0x000fe20000010000 */
[----:B------:R-:W-:-:S01]  /*1e000*/  FFMA.FTZ R154, R154, UR43, -R173 ;  /* 0x0000002b9a9a7c23 */ /* 0x000fc200080108ad */
[--C-:B------:R-:W-:Y:S01]  /*1e010*/  FFMA.FTZ R155, R155, UR43, -R173.reuse ;  /* 0x0000002b9b9b7c23 */ /* 0x100fe200080108ad */
[----:B------:R-:W-:-:S01]  /*1e020*/  FFMA.FTZ R158, R158, UR43, -R173 ;  /* 0x0000002b9e9e7c23 */ /* 0x000fc200080108ad */
[----:B------:R-:W-:Y:S01]  /*1e030*/  FADD.FTZ R179, R15, R146 ;  /* 0x000000920fb37221 */ /* 0x000fe20000010000 */
[----:B------:R-:W-:-:S01]  /*1e040*/  FFMA.FTZ R159, R159, UR43, -R173 ;  /* 0x0000002b9f9f7c23 */ /* 0x000fc200080108ad */
[----:B------:R-:W1:Y:S01]  /*1e050*/  MUFU.EX2 R6, R6 ;  /* 0x0000000600067308 */ /* 0x000e620000000800 */
[----:B------:R-:W-:-:S01]  /*1e060*/  FFMA.FTZ R162, R162, UR43, -R173 ;  /* 0x0000002ba2a27c23 */ /* 0x000fc200080108ad */
[----:B------:R-:W-:Y:S01]  /*1e070*/  FADD.FTZ R146, R122, R179 ;  /* 0x000000b37a927221 */ /* 0x000fe20000010000 */
[----:B------:R-:W-:-:S01]  /*1e080*/  FFMA.FTZ R163, R163, UR43, -R173 ;  /* 0x0000002ba3a37c23 */ /* 0x000fc200080108ad */
[--C-:B------:R-:W-:Y:S01]  /*1e090*/  FFMA.FTZ R166, R166, UR43, -R173.reuse ;  /* 0x0000002ba6a67c23 */ /* 0x100fe200080108ad */
[----:B------:R-:W-:-:S01]  /*1e0a0*/  FFMA.FTZ R167, R167, UR43, -R173 ;  /* 0x0000002ba7a77c23 */ /* 0x000fc200080108ad */
[----:B------:R-:W-:Y:S01]  /*1e0b0*/  FADD.FTZ R179, R21, R146 ;  /* 0x0000009215b37221 */ /* 0x000fe20000010000 */
[----:B------:R-:W-:-:S01]  /*1e0c0*/  FFMA.FTZ R170, R170, UR43, -R173 ;  /* 0x0000002baaaa7c23 */ /* 0x000fc200080108ad */
[----:B------:R-:W2:Y:S01]  /*1e0d0*/  MUFU.EX2 R121, R121 ;  /* 0x0000007900797308 */ /* 0x000ea20000000800 */
[----:B0-----:R-:W-:-:S01]  /*1e0e0*/  FFMA.FTZ R4, R143, R3, R8 ;  /* 0x000000038f047223 */ /* 0x001fc20000010008 */
[----:B------:R-:W-:Y:S01]  /*1e0f0*/  FADD.FTZ R146, R128, R179 ;  /* 0x000000b380927221 */ /* 0x000fe20000010000 */
[----:B------:R-:W-:-:S01]  /*1e100*/  FFMA.FTZ R171, R171, UR43, -R173 ;  /* 0x0000002babab7c23 */ /* 0x000fc200080108ad */
[----:B------:R-:W-:Y:S01]  /*1e110*/  FFMA.FTZ R175, R175, UR43, -R173 ;  /* 0x0000002bafaf7c23 */ /* 0x000fe200080108ad */
[----:B------:R-:W-:-:S01]  /*1e120*/  FADD.FTZ R3, R177, R4 ;  /* 0x00000004b1037221 */ /* 0x000fc20000010000 */
        /* <DEDUP_REMOVED lines=95> */
.L_x_4545:
        /* <DEDUP_REMOVED lines=137> */
[----:B0-----:R-:W-:Y:S02]  /*1efb0*/  IMAD.MOV.U32 R6, RZ, RZ, R18 ;  /* 0x000000ffff067224 */ /* 0x001fe400078e0012 */
[----:B------:R-:W-:Y:S01]  /*1efc0*/  IMAD.MOV.U32 R19, RZ, RZ, R14 ;  /* 0x000000ffff137224 */ /* 0x000fe200078e000e */
[----:B------:R-:W-:Y:S06]  /*1efd0*/  @P2 BRA `(.L_x_4546) ;  /* 0xffffffc400802947 */ /* 0x000fec000383ffff */
[----:B------:R-:W-:-:S07]  /*1efe0*/  IMAD.MOV.U32 R19, RZ, RZ, R14 ;  /* 0x000000ffff137224 */ /* 0x000fce00078e000e */
.L_x_4527:
[----:B------:R-:W-:Y:S05]  /*1eff0*/  WARPSYNC.ALL ;  /* 0x0000000000007948 */ /* 0x000fea0003800000 */
[----:B------:R-:W-:Y:S06]  /*1f000*/  BAR.ARV 0x8, 0x180 ;  /* 0x0206000000007b1d */ /* 0x000fec0000002000 */
[----:B------:R-:W-:Y:S05]  /*1f010*/  @!P0 BRA `(.L_x_4547) ;  /* 0x0000000000048947 */ /* 0x000fea0003800000 */
[----:B------:R-:W-:Y:S01]  /*1f020*/  BPT.TRAP 0x1 ;  /* 0x000000040000795c */ /* 0x000fe20000300000 */
.L_x_4547:
[----:B------:R-:W-:Y:S01]  /*1f030*/  IMAD R15, R19, 0x8, R16 ;  /* 0x00000008130f7824 */ /* 0x000fe200078e0210 */
[----:B------:R-:W-:-:S04]  /*1f040*/  SHF.L.U32 R0, R18, 0x1f, RZ ;  /* 0x0000001f12007819 */ /* 0x000fc800000006ff */
[----:B------:R0:W1:Y:S01]  /*1f050*/  SYNCS.PHASECHK.TRANS64.TRYWAIT P1, [R15+URZ+0x2a850], R0 ;  /* 0x02a850000f0075a7 */ /* 0x000062000802017f */
[----:B------:R-:W-:Y:S05]  /*1f060*/  @!P0 BRA `(.L_x_4548) ;  /* 0x0000000000048947 */ /* 0x000fea0003800000 */
[----:B------:R-:W-:Y:S01]  /*1f070*/  BPT.TRAP 0x1 ;  /* 0x000000040000795c */ /* 0x000fe20000300000 */
.L_x_4548:
[----:B------:R-:W-:-:S05]  /*1f080*/  VIADD R16, R16, 0x400 ;  /* 0x0000040010107836 */ /* 0x000fca0000000000 */
[----:B------:R-:W-:-:S04]  /*1f090*/  SHF.R.U32.HI R16, RZ, 0x4, R16 ;  /* 0x00000004ff107819 */ /* 0x000fc80000011610 */
[----:B------:R-:W-:-:S04]  /*1f0a0*/  LOP3.LUT R16, R16, 0x3fff, RZ, 0xc0, !PT ;  /* 0x00003fff10107812 */ /* 0x000fc800078ec0ff */
[----:B------:R-:W-:Y:S01]  /*1f0b0*/  LOP3.LUT R16, R16, 0x10000, RZ, 0xfc, !PT ;  /* 0x0001000010107812 */ /* 0x000fe200078efcff */
[----:B-1----:R-:W-:Y:S06]  /*1f0c0*/  @P1 BRA `(.L_x_4549) ;  /* 0x0000000000081947 */ /* 0x002fec0003800000 */
[----:B------:R-:W1:Y:S02]  /*1f0d0*/  SYNCS.PHASECHK.TRANS64.TRYWAIT P1, [R15+URZ+0x2a850], R0 ;  /* 0x02a850000f0075a7 */ /* 0x000e64000802017f */
[----:B-1----:R-:W-:Y:S05]  /*1f0e0*/  @!P1 BRA `(.L_x_4550) ;  /* 0x000000c4009c9947 */ /* 0x002fea0003800000 */
.L_x_4549:
        /* <DEDUP_REMOVED lines=9> */
[----:B------:R-:W-:-:S04]  /*1f180*/  ISETP.NE.U32.AND P1, PT, RZ, UR4, PT ;  /* 0x00000004ff007c0c */ /* 0x000fc8000bf25070 */
[----:B------:R-:W-:-:S07]  /*1f190*/  ISETP.NE.AND.EX P1, PT, RZ, UR5, PT, P1 ;  /* 0x00000005ff007c0c */ /* 0x000fce000bf25310 */
[----:B------:R-:W-:Y:S01]  /*1f1a0*/  QGMMA.64x192x32.F32.E4M3.E4M3 R24, R196, gdesc[UR4], R24, gsb0 ;  /* 0x02e00004c4187df3 */ /* 0x000fe20008000818 */
[----:B------:R-:W-:Y:S02]  /*1f1b0*/  R2UR UR6, R8 ;  /* 0x00000000080672ca */ /* 0x000fe400000e0000 */
[----:B------:R-:W-:-:S03]  /*1f1c0*/  R2UR UR7, R9 ;  /* 0x00000000090772ca */ /* 0x000fc600000e0000 */
[----:B------:R-:W0:Y:S01]  /*1f1d0*/  @P1 LDC.64 R12, c[0x0][0x9c8] ;  /* 0x00027200ff0c1b82 */ /* 0x000e220000000a00 */
[----:B------:R-:W-:Y:S02]  /*1f1e0*/  @P1 SHF.R.S32.HI R5, RZ, 0x1f, R211 ;  /* 0x0000001fff051819 */ /* 0x000fe400000114d3 */
[----:B------:R-:W-:-:S05]  /*1f1f0*/  @P1 SHF.R.S32.HI R7, RZ, 0x1f, R210 ;  /* 0x0000001fff071819 */ /* 0x000fca00000114d2 */
[----:B------:R-:W2:Y:S01]  /*1f200*/  @P1 LDC.64 R8, c[0x0][0x9d0] ;  /* 0x00027400ff081b82 */ /* 0x000ea20000000a00 */
[----:B01----:R-:W-:-:S04]  /*1f210*/  @P1 IMAD R0, R5, R12, RZ ;  /* 0x0000000c05001224 */ /* 0x003fc800078e02ff */
[C---:B------:R-:W-:Y:S02]  /*1f220*/  @P1 IMAD R5, R211.reuse, R13, R0 ;  /* 0x0000000dd3051224 */ /* 0x040fe400078e0200 */
[----:B------:R-:W-:-:S04]  /*1f230*/  @P1 IMAD.WIDE.U32 R12, R211, R12, RZ ;  /* 0x0000000cd30c1225 */ /* 0x000fc800078e00ff */
[-C--:B--2---:R-:W-:Y:S02]  /*1f240*/  @P1 IMAD R0, R7, R8.reuse, RZ ;  /* 0x0000000807001224 */ /* 0x084fe400078e02ff */
[----:B------:R-:W-:Y:S02]  /*1f250*/  @P1 IMAD.IADD R13, R13, 0x1, R5 ;  /* 0x000000010d0d1824 */ /* 0x000fe400078e0205 */
[C---:B------:R-:W-:Y:S02]  /*1f260*/  @P1 IMAD R5, R210.reuse, R9, R0 ;  /* 0x00000009d2051224 */ /* 0x040fe400078e0200 */
[----:B------:R-:W-:-:S04]  /*1f270*/  @P1 IMAD.WIDE.U32 R8, R210, R8, R12 ;  /* 0x00000008d2081225 */ /* 0x000fc800078e000c */
[----:B------:R-:W-:Y:S01]  /*1f280*/  @P1 IMAD.IADD R5, R9, 0x1, R5 ;  /* 0x0000000109051824 */ /* 0x000fe200078e0205 */
[----:B------:R-:W-:Y:S01]  /*1f290*/  @P1 LEA R12, P2, R8, UR4, 0x2 ;  /* 0x00000004080c1c11 */ /* 0x000fe2000f8410ff */
[----:B------:R-:W-:-:S03]  /*1f2a0*/  IMAD.MOV.U32 R0, RZ, RZ, 0x3f800000 ;  /* 0x3f800000ff007424 */ /* 0x000fc600078e00ff */
[----:B------:R-:W-:-:S05]  /*1f2b0*/  @P1 LEA.HI.X R13, R8, UR5, R5, 0x2, P2 ;  /* 0x00000005080d1c11 */ /* 0x000fca00090f1405 */
[----:B------:R0:W2:Y:S01]  /*1f2c0*/  @P1 LDG.E R0, desc[UR40][R12.64] ;  /* 0x000000280c001981 */ /* 0x0000a2000c1e1900 */
[----:B------:R-:W-:Y:S02]  /*1f2d0*/  VIADD R8, R6, 0x4 ;  /* 0x0000000406087836 */ /* 0x000fe40000000000 */
[----:B------:R-:W-:Y:S01]  /*1f2e0*/  IMAD.MOV.U32 R9, RZ, RZ, 0x40000040 ;  /* 0x40000040ff097424 */ /* 0x000fe200078e00ff */
[----:B------:R-:W-:Y:S02]  /*1f2f0*/  WARPGROUP.DEPBAR.LE gsb0, 0x0 ;  /* 0x00008000000079c5 */ /* 0x000fe40000010000 */
[----:B------:R-:W-:-:S06]  /*1f300*/  WARPGROUP.ARRIVE ;  /* 0x00000000000079c5 */ /* 0x000fcc0000000000 */
[----:B------:R-:W-:Y:S01]  /*1f310*/  QGMMA.64x192x32.F32.E4M3.E4M3 R24, R192, gdesc[UR4], R24, gsb0 ;  /* 0x02e00004c0187df3 */ /* 0x000fe20008000818 */
[----:B------:R-:W-:Y:S02]  /*1f320*/  R2UR UR6, R8 ;  /* 0x00000000080672ca */ /* 0x000fe400000e0000 */
[----:B------:R-:W-:Y:S01]  /*1f330*/  R2UR UR7, R9 ;  /* 0x00000000090772ca */ /* 0x000fe200000e0000 */
[----:B------:R-:W-:Y:S02]  /*1f340*/  VIADD R6, R6, 0x6 ;  /* 0x0000000606067836 */ /* 0x000fe40000000000 */
[----:B------:R-:W-:Y:S01]  /*1f350*/  IMAD.MOV.U32 R7, RZ, RZ, 0x40000040 ;  /* 0x40000040ff077424 */ /* 0x000fe200078e00ff */
[----:B------:R-:W1:Y:S01]  /*1f360*/  SHFL.BFLY PT, R5, R4, 0x2, 0x1f ;  /* 0x0c401f0004057f89 */ /* 0x000e6200000e0000 */
[----:B------:R-:W-:Y:S02]  /*1f370*/  WARPGROUP.DEPBAR.LE gsb0, 0x0 ;  /* 0x00008000000079c5 */ /* 0x000fe40000010000 */
[----:B------:R-:W-:-:S10]  /*1f380*/  WARPGROUP.ARRIVE ;  /* 0x00000000000079c5 */ /* 0x000fd40000000000 */
[----:B------:R-:W-:Y:S01]  /*1f390*/  QGMMA.64x192x32.F32.E4M3.E4M3 R24, R188, gdesc[UR4], R24, gsb0 ;  /* 0x02e00004bc187df3 */ /* 0x000fe20008000818 */
[----:B------:R-:W-:Y:S02]  /*1f3a0*/  R2UR UR6, R6 ;  /* 0x00000000060672ca */ /* 0x000fe400000e0000 */
[----:B------:R-:W-:Y:S01]  /*1f3b0*/  R2UR UR7, R7 ;  /* 0x00000000070772ca */ /* 0x000fe200000e0000 */
[----:B------:R-:W3:Y:S01]  /*1f3c0*/  SHFL.BFLY PT, R6, R3, 0x2, 0x1f ;  /* 0x0c401f0003067f89 */ /* 0x000ee200000e0000 */
[----:B-1----:R-:W-:-:S05]  /*1f3d0*/  FADD.FTZ R5, R5, R4 ;  /* 0x0000000405057221 */ /* 0x002fca0000010000 */
[----:B------:R-:W1:Y:S01]  /*1f3e0*/  SHFL.BFLY PT, R2, R5, 0x1, 0x1f ;  /* 0x0c201f0005027f89 */ /* 0x000e6200000e0000 */
[----:B---3--:R-:W-:-:S05]  /*1f3f0*/  FADD.FTZ R6, R6, R3 ;  /* 0x0000000306067221 */ /* 0x008fca0000010000 */
[----:B------:R-:W3:Y:S01]  /*1f400*/  SHFL.BFLY PT, R7, R6, 0x1, 0x1f ;  /* 0x0c201f0006077f89 */ /* 0x000ee200000e0000 */
[----:B-1----:R-:W-:-:S05]  /*1f410*/  FADD.FTZ R2, R5, R2 ;  /* 0x0000000205027221 */ /* 0x002fca0000010000 */
[C---:B------:R-:W-:Y:S01]  /*1f420*/  FSETP.NE.FTZ.AND P1, PT, R2.reuse, RZ, PT ;  /* 0x000000ff0200720b */ /* 0x040fe20003f35000 */
[----:B------:R-:W-:-:S05]  /*1f430*/  FMUL.FTZ R9, R2, 0.00390625 ;  /* 0x3b80000002097820 */ /* 0x000fca0000410000 */
[----:B------:R-:W-:Y:S01]  /*1f440*/  FSETP.NE.FTZ.AND P2, PT, R9, RZ, PT ;  /* 0x000000ff0900720b */ /* 0x000fe20003f55000 */
[----:B---3--:R-:W-:-:S01]  /*1f450*/  FADD.FTZ R8, R6, R7 ;  /* 0x0000000706087221 */ /* 0x008fc20000010000 */
[----:B------:R-:W-:-:S03]  /*1f460*/  IMAD.MOV.U32 R7, RZ, RZ, RZ ;  /* 0x000000ffff077224 */ /* 0x000fc600078e00ff */
[----:B------:R-:W-:-:S05]  /*1f470*/  FMUL.FTZ R4, R8, 0.00390625 ;  /* 0x3b80000008047820 */ /* 0x000fca0000410000 */
[----:B------:R-:W-:Y:S01]  /*1f480*/  FSETP.NE.FTZ.AND P3, PT, R4, RZ, PT ;  /* 0x000000ff0400720b */ /* 0x000fe20003f75000 */
[----:B------:R-:W-:Y:S01]  /*1f490*/  @P1 MUFU.RCP R7, R2 ;  /* 0x0000000200071308 */ /* 0x000fe20000001000 */
[----:B------:R-:W-:Y:S01]  /*1f4a0*/  FSETP.NE.FTZ.AND P1, PT, R8, RZ, PT ;  /* 0x000000ff0800720b */ /* 0x000fe20003f35000 */
[----:B------:R-:W-:-:S06]  /*1f4b0*/  IMAD.MOV.U32 R5, RZ, RZ, RZ ;  /* 0x000000ffff057224 */ /* 0x000fcc00078e00ff */
[----:B------:R-:W1:Y:S08]  /*1f4c0*/  @P2 MUFU.LG2 R3, R9 ;  /* 0x0000000900032308 */ /* 0x000e700000000c00 */
[----:B------:R-:W3:Y:S01]  /*1f4d0*/  @P3 MUFU.LG2 R4, R4 ;  /* 0x0000000400043308 */ /* 0x000ee20000000c00 */
[----:B------:R-:W-:Y:S02]  /*1f4e0*/  WARPGROUP.DEPBAR.LE gsb0, 0x0 ;  /* 0x00008000000079c5 */ /* 0x000fe40000010000 */
[----:B------:R-:W-:-:S06]  /*1f4f0*/  WARPGROUP.ARRIVE ;  /* 0x00000000000079c5 */ /* 0x000fcc0000000000 */
[----:B------:R-:W-:Y:S01]  /*1f500*/  QGMMA.64x192x32.F32.E4M3.E4M3 R24, R184, gdesc[UR4], R24, gsb0 ;  /* 0x02e00004b8187df3 */ /* 0x000fe20008000818 */
[----:B------:R-:W4:Y:S01]  /*1f510*/  @P1 MUFU.RCP R5, R8 ;  /* 0x0000000800051308 */ /* 0x000f220000001000 */
[----:B------:R-:W-:Y:S02]  /*1f520*/  IMAD.U32 R6, RZ, RZ, UR43 ;  /* 0x0000002bff067e24 */ /* 0x000fe4000f8e00ff */
[----:B0-----:R-:W-:Y:S02]  /*1f530*/  IMAD.U32 R12, RZ, RZ, UR43 ;  /* 0x0000002bff0c7e24 */ /* 0x001fe4000f8e00ff */
[----:B-1----:R-:W-:Y:S01]  /*1f540*/  @P2 FMUL.FTZ R3, R3, 0.69314718246459960938 ;  /* 0x3f31721803032820 */ /* 0x002fe20000410000 */
[----:B------:R-:W-:Y:S01]  /*1f550*/  @P2 FMUL.FTZ R2, R6, 0.69314718246459960938 ;  /* 0x3f31721806022820 */ /* 0x000fe20000410000 */
[----:B---3--:R-:W-:Y:S01]  /*1f560*/  @P3 FMUL.FTZ R9, R4, 0.69314718246459960938 ;  /* 0x3f31721804093820 */ /* 0x008fe20000410000 */
[----:B------:R-:W-:Y:S01]  /*1f570*/  @P3 FMUL.FTZ R6, R12, 0.69314718246459960938 ;  /* 0x3f3172180c063820 */ /* 0x000fe20000410000 */
[----:B------:R-:W-:-:S02]  /*1f580*/  IMAD.MOV.U32 R120, RZ, RZ, -0x800000 ;  /* 0xff800000ff787424 */ /* 0x000fc400078e00ff */
[----:B------:R-:W-:Y:S01]  /*1f590*/  @P2 FFMA.FTZ R120, R2, R11, R3 ;  /* 0x0000000b02782223 */ /* 0x000fe20000010003 */
[----:B------:R-:W-:Y:S02]  /*1f5a0*/  IMAD.MOV.U32 R121, RZ, RZ, -0x800000 ;  /* 0xff800000ff797424 */ /* 0x000fe400078e00ff */
[----:B--2---:R-:W-:Y:S01]  /*1f5b0*/  FMUL.FTZ R3, R7, R0 ;  /* 0x0000000007037220 */ /* 0x004fe20000410000 */
[----:B------:R-:W-:-:S01]  /*1f5c0*/  @P3 FFMA.FTZ R121, R6, R10, R9 ;  /* 0x0000000a06793223 */ /* 0x000fc20000010009 */
[----:B----4-:R-:W-:Y:S01]  /*1f5d0*/  FMUL.FTZ R0, R5, R0 ;  /* 0x0000000005007220 */ /* 0x010fe20000410000 */
[----:B------:R-:W-:Y:S02]  /*1f5e0*/  WARPGROUP.DEPBAR.LE gsb0, 0x0 ;  /* 0x00008000000079c5 */ /* 0x000fe40000010000 */
[----:B------:R-:W-:Y:S05]  /*1f5f0*/  @!P0 BRA `(.L_x_4551) ;  /* 0x0000000000048947 */ /* 0x000fea0003800000 */
[----:B------:R-:W-:Y:S01]  /*1f600*/  BPT.TRAP 0x1 ;  /* 0x000000040000795c */ /* 0x000fe20000300000 */
.L_x_4551:
        /* <DEDUP_REMOVED lines=107> */
.L_x_4439:
        /* <DEDUP_REMOVED lines=10> */
[----:B------:R-:W2:Y:S01]  /*1fd60*/  LDL R83, [R1+0x20] ;  /* 0x0000200001537983 */ /* 0x000ea20000100800 */
[----:B------:R-:W-:Y:S01]  /*1fd70*/  ULDC.64 UR4, c[0x4][0x100] ;  /* 0x0100400000047ab9 */ /* 0x000fe20000000a00 */
[----:B-----5:R-:W3:Y:S02]  /*1fd80*/  S2R R24, SR_TID.X ;  /* 0x0000000000187919 */ /* 0x020ee40000002100 */
[----:B---3--:R-:W-:-:S05]  /*1fd90*/  IMAD.SHL.U32 R0, R24, 0x4, RZ ;  /* 0x0000000418007824 */ /* 0x008fca00078e00ff */
[----:B------:R-:W-:-:S04]  /*1fda0*/  LOP3.LUT R0, R0, 0xc, RZ, 0xc0, !PT ;  /* 0x0000000c00007812 */ /* 0x000fc800078ec0ff */
[----:B------:R-:W-:-:S05]  /*1fdb0*/  IADD3 R2, P0, R0, UR4, RZ ;  /* 0x0000000400027c10 */ /* 0x000fca000ff1e0ff */
[----:B------:R-:W-:-:S05]  /*1fdc0*/  IMAD.X R3, RZ, RZ, UR5, P0 ;  /* 0x00000005ff037e24 */ /* 0x000fca00080e06ff */
[----:B------:R3:W4:Y:S01]  /*1fdd0*/  LDG.E.CONSTANT R0, desc[UR40][R2.64] ;  /* 0x0000002802007981 */ /* 0x000722000c1e9900 */
[----:B------:R-:W-:Y:S01]  /*1fde0*/  F2FP.BF16.F32.PACK_AB R55, R55, R60 ;  /* 0x0000003c3737723e */ /* 0x000fe200000010ff */
[----:B------:R-:W-:Y:S01]  /*1fdf0*/  UMOV UR4, 0xffffffff ;  /* 0xffffffff00047882 */ /* 0x000fe20000000000 */
[----:B------:R-:W-:Y:S02]  /*1fe00*/  F2FP.BF16.F32.PACK_AB R104, R61, R104 ;  /* 0x000000683d68723e */ /* 0x000fe400000010ff */
[----:B------:R-:W-:Y:S02]  /*1fe10*/  F2FP.BF16.F32.PACK_AB R72, R11, R72 ;  /* 0x000000480b48723e */ /* 0x000fe400000010ff */
[----:B------:R-:W-:Y:S02]  /*1fe20*/  F2FP.BF16.F32.PACK_AB R95, R10, R81 ;  /* 0x000000510a5f723e */ /* 0x000fe400000010ff */
[----:B------:R-:W-:Y:S01]  /*1fe30*/  F2FP.BF16.F32.PACK_AB R82, R82, R35 ;  /* 0x000000235252723e */ /* 0x000fe200000010ff */
[----:B---3--:R-:W3:Y:S01]  /*1fe40*/  S2R R3, SR_SWINHI ;  /* 0x0000000000037919 */ /* 0x008ee20000002f00 */
        /* <DEDUP_REMOVED lines=11> */
[----:B------:R-:W-:Y:S02]  /*1ff00*/  F2FP.BF16.F32.PACK_AB R5, R124, R5 ;  /* 0x000000057c05723e */ /* 0x000fe400000010ff */
[----:B------:R-:W-:-:S02]  /*1ff10*/  F2FP.BF16.F32.PACK_AB R70, R39, R108 ;  /* 0x0000006c2746723e */ /* 0x000fc400000010ff */
[----:B------:R-:W-:Y:S02]  /*1ff20*/  ISETP.EQ.OR P0, PT, R2, 0x3, !P0 ;  /* 0x000000030200780c */ /* 0x000fe40004702670 */
[----:B------:R-:W-:Y:S02]  /*1ff30*/  F2FP.BF16.F32.PACK_AB R39, R12, R57 ;  /* 0x000000390c27723e */ /* 0x000fe400000010ff */
[----:B------:R-:W-:Y:S02]  /*1ff40*/  F2FP.BF16.F32.PACK_AB R57, R79, R46 ;  /* 0x0000002e4f39723e */ /* 0x000fe400000010ff */
[----:B------:R-:W-:Y:S02]  /*1ff50*/  MOV R60, R16 ;  /* 0x00000010003c7202 */ /* 0x000fe40000000f00 */
[----:B---3--:R-:W-:Y:S02]  /*1ff60*/  MOV R61, R3 ;  /* 0x00000003003d7202 */ /* 0x008fe40000000f00 */
[----:B------:R-:W-:-:S02]  /*1ff70*/  F2FP.BF16.F32.PACK_AB R46, R13, R80 ;  /* 0x000000500d2e723e */ /* 0x000fc400000010ff */
[----:B------:R-:W-:Y:S02]  /*1ff80*/  F2FP.BF16.F32.PACK_AB R12, R15, R4 ;  /* 0x000000040f0c723e */ /* 0x000fe400000010ff */
[----:B------:R-:W-:Y:S02]  /*1ff90*/  F2FP.BF16.F32.PACK_AB R92, R92, R7 ;  /* 0x000000075c5c723e */ /* 0x000fe400000010ff */
[----:B------:R-:W-:Y:S02]  /*1ffa0*/  F2FP.BF16.F32.PACK_AB R99, R36, R9 ;  /* 0x000000092463723e */ /* 0x000fe400000010ff */
        /* <DEDUP_REMOVED lines=34> */
[----:B------:R-:W-:Y:S01]  /*201d0*/  LOP3.LUT R34, R34, R35, RZ, 0x3c, !PT ;  /* 0x0000002322227212 */ /* 0x000fe200078e3cff */
[----:B------:R-:W-:Y:S01]  /*201e0*/  IMAD.X R35, RZ, RZ, R11, P3 ;  /* 0x000000ffff237224 */ /* 0x000fe200018e060b */
        /* <DEDUP_REMOVED lines=62> */
[----:B----4-:R-:W-:Y:S01]  /*205d0*/  LOP3.LUT R3, R0, 0x2, RZ, 0x3c, !PT ;  /* 0x0000000200037812 */ /* 0x010fe200078e3cff */
[----:B------:R-:W-:Y:S06]  /*205e0*/  BRA.DIV UR4, `(.L_x_4554) ;  /* 0x000000b204707947 */ /* 0x000fec000b800000 */
[----:B------:R-:W-:Y:S01]  /*205f0*/  SEL R21, R48, R27, P0 ;  /* 0x0000001b30157207 */ /* 0x000fe20000000000 */
[----:B------:R-:W-:Y:S01]  /*20600*/  SHFL.IDX PT, R6, R13, R0, 0x1c1f ;  /* 0x001c1f000d067589 */ /* 0x000fe200000e0000 */
        /* <DEDUP_REMOVED lines=53> */
[----:B------:R-:W4:Y:S01]  /*20960*/  SHFL.IDX PT, R25, R28, R3, 0x1c1f ;  /* 0x001c1f031c197589 */ /* 0x000f2200000e0000 */
[----:B------:R-:W-:Y:S02]  /*20970*/  SEL R55, R42, R59, P0 ;  /* 0x0000003b2a377207 */ /* 0x000fe40000000000 */
[----:B------:R-:W-:Y:S01]  /*20980*/  SEL R76, R59, R42, P0 ;  /* 0x0000002a3b4c7207 */ /* 0x000fe20000000000 */
[----:B------:R-:W5:Y:S01]  /*20990*/  SHFL.IDX PT, R29, R36, R3, 0x1c1f ;  /* 0x001c1f03241d7589 */ /* 0x000f6200000e0000 */
        /* <DEDUP_REMOVED lines=8> */
[----:B------:R-:W1:Y:S01]  /*20a20*/  SHFL.IDX PT, R33, R44, R3, 0x1c1f ;  /* 0x001c1f032c217589 */ /* 0x000e6200000e0000 */
[----:B------:R-:W-:Y:S02]  /*20a30*/  SEL R84, R93, R84, P0 ;  /* 0x000000545d547207 */ /* 0x000fe40000000000 */
[----:B--2---:R-:W-:Y:S01]  /*20a40*/  SEL R4, R6, R5, P0 ;  /* 0x0000000506047207 */ /* 0x004fe20000000000 */
[----:B------:R-:W2:Y:S01]  /*20a50*/  SHFL.IDX PT, R37, R52, R3, 0x1c1f ;  /* 0x001c1f0334257589 */ /* 0x000ea200000e0000 */
[----:B---3--:R-:W-:-:S02]  /*20a60*/  SEL R8, R10, R7, P0 ;  /* 0x000000070a087207 */ /* 0x008fc40000000000 */
[----:B------:R-:W-:Y:S01]  /*20a70*/  SEL R6, R5, R6, P0 ;  /* 0x0000000605067207 */ /* 0x000fe20000000000 */
[----:B------:R-:W3:Y:S01]  /*20a80*/  SHFL.IDX PT, R39, R56, R3, 0x1c1f ;  /* 0x001c1f0338277589 */ /* 0x000ee200000e0000 */
[----:B------:R-:W-:Y:S02]  /*20a90*/  SEL R10, R7, R10, P0 ;  /* 0x0000000a070a7207 */ /* 0x000fe40000000000 */
[----:B------:R-:W-:Y:S01]  /*20aa0*/  SEL R12, R9, R20, P0 ;  /* 0x00000014090c7207 */ /* 0x000fe20000000000 */
[----:B------:R-:W-:Y:S01]  /*20ab0*/  SHFL.IDX PT, R26, R21, R0, 0x1c1f ;  /* 0x001c1f00151a7589 */ /* 0x000fe200000e0000 */
[----:B------:R-:W-:Y:S02]  /*20ac0*/  SEL R14, R20, R9, P0 ;  /* 0x00000009140e7207 */ /* 0x000fe40000000000 */
[----:B----4-:R-:W-:Y:S01]  /*20ad0*/  SEL R28, R30, R25, P0 ;  /* 0x000000191e1c7207 */ /* 0x010fe20000000000 */
[----:B------:R-:W4:Y:S01]  /*20ae0*/  SHFL.IDX PT, R64, R64, R3, 0x1c1f ;  /* 0x001c1f0340407589 */ /* 0x000f2200000e0000 */
[----:B------:R-:W-:-:S02]  /*20af0*/  SEL R32, R34, R27, P0 ;  /* 0x0000001b22207207 */ /* 0x000fc40000000000 */
[----:B-----5:R-:W-:Y:S01]  /*20b00*/  SEL R36, R38, R29, P0 ;  /* 0x0000001d26247207 */ /* 0x020fe20000000000 */
[----:B------:R-:W-:Y:S01]  /*20b10*/  SHFL.IDX PT, R45, R45, R0, 0x1c1f ;  /* 0x001c1f002d2d7589 */ /* 0x000fe200000e0000 */
[----:B0-----:R-:W-:Y:S02]  /*20b20*/  SEL R40, R42, R31, P0 ;  /* 0x0000001f2a287207 */ /* 0x001fe40000000000 */
        /* <DEDUP_REMOVED lines=21> */
[----:B----4-:R-:W-:Y:S01]  /*20c80*/  SEL R9, R43, R64, P0 ;  /* 0x000000402b097207 */ /* 0x010fe20000000000 */
[----:B------:R-:W2:Y:S01]  /*20c90*/  SHFL.IDX PT, R68, R68, R3, 0x1c1f ;  /* 0x001c1f0344447589 */ /* 0x000ea200000e0000 */
[----:B------:R-:W-:-:S03]  /*20ca0*/  SEL R11, R64, R43, P0 ;  /* 0x0000002b400b7207 */ /* 0x000fc60000000000 */
[----:B------:R-:W3:Y:S04]  /*20cb0*/  SHFL.IDX PT, R70, R70, R3, 0x1c1f ;  /* 0x001c1f0346467589 */ /* 0x000ee800000e0000 */
[----:B------:R-:W4:Y:S04]  /*20cc0*/  SHFL.IDX PT, R72, R72, R3, 0x1c1f ;  /* 0x001c1f0348487589 */ /* 0x000f2800000e0000 */
[----:B------:R-:W5:Y:S04]  /*20cd0*/  SHFL.IDX PT, R74, R74, R3, 0x1c1f ;  /* 0x001c1f034a4a7589 */ /* 0x000f6800000e0000 */
[----:B------:R-:W5:Y:S01]  /*20ce0*/  SHFL.IDX PT, R76, R76, R3, 0x1c1f ;  /* 0x001c1f034c4c7589 */ /* 0x000f6200000e0000 */
[----:B0-----:R-:W-:-:S02]  /*20cf0*/  SEL R24, R26, R21, P0 ;  /* 0x000000151a187207 */ /* 0x001fc40000000000 */
[----:B------:R-:W-:Y:S01]  /*20d00*/  SEL R26, R21, R26, P0 ;  /* 0x0000001a151a7207 */ /* 0x000fe20000000000 */
[----:B------:R-:W-:Y:S01]  /*20d10*/  SHFL.IDX PT, R57, R57, R0, 0x1c1f ;  /* 0x001c1f0039397589 */ /* 0x000fe200000e0000 */
        /* <DEDUP_REMOVED lines=8> */
[----:B------:R-:W0:Y:S01]  /*20da0*/  SHFL.IDX PT, R78, R78, R3, 0x1c1f ;  /* 0x001c1f034e4e7589 */ /* 0x000e2200000e0000 */
[----:B----4-:R-:W-:Y:S02]  /*20db0*/  SEL R33, R51, R72, P0 ;  /* 0x0000004833217207 */ /* 0x010fe40000000000 */
[----:B------:R-:W-:Y:S01]  /*20dc0*/  SEL R35, R72, R51, P0 ;  /* 0x0000003348237207 */ /* 0x000fe20000000000 */
[----:B------:R-:W1:Y:S01]  /*20dd0*/  SHFL.IDX PT, R80, R80, R3, 0x1c1f ;  /* 0x001c1f0350507589 */ /* 0x000e6200000e0000 */
[----:B-----5:R-:W-:Y:S02]  /*20de0*/  SEL R37, R53, R74, P0 ;  /* 0x0000004a35257207 */ /* 0x020fe40000000000 */
[----:B------:R-:W-:Y:S01]  /*20df0*/  SEL R39, R74, R53, P0 ;  /* 0x000000354a277207 */ /* 0x000fe20000000000 */
[----:B------:R-:W2:Y:S01]  /*20e00*/  SHFL.IDX PT, R82, R82, R3, 0x1c1f ;  /* 0x001c1f0352527589 */ /* 0x000ea200000e0000 */
[----:B------:R-:W-:-:S02]  /*20e10*/  SEL R41, R55, R76, P0 ;  /* 0x0000004c37297207 */ /* 0x000fc40000000000 */
[----:B------:R-:W-:Y:S01]  /*20e20*/  SEL R43, R76, R55, P0 ;  /* 0x000000374c2b7207 */ /* 0x000fe20000000000 */
[----:B------:R-:W3:Y:S04]  /*20e30*/  SHFL.IDX PT, R84, R84, R3, 0x1c1f ;  /* 0x001c1f0354547589 */ /* 0x000ee800000e0000 */
[----:B------:R4:W3:Y:S01]  /*20e40*/  SHFL.IDX PT, R65, R65, R0, 0x1c1f ;  /* 0x001c1f0041417589 */ /* 0x0008e200000e0000 */
[----:B0-----:R-:W-:Y:S02]  /*20e50*/  SEL R45, R57, R78, P0 ;  /* 0x0000004e392d7207 */ /* 0x001fe40000000000 */
[----:B------:R-:W-:Y:S01]  /*20e60*/  SEL R47, R78, R57, P0 ;  /* 0x000000394e2f7207 */ /* 0x000fe20000000000 */
[----:B----4-:R-:W-:Y:S01]  /*20e70*/  IMAD.MOV.U32 R0, RZ, RZ, RZ ;  /* 0x000000ffff007224 */ /* 0x010fe200078e00ff */
[----:B-1----:R-:W-:-:S02]  /*20e80*/  SEL R49, R59, R80, P0 ;  /* 0x000000503b317207 */ /* 0x002fc40000000000 */
[----:B------:R-:W-:Y:S02]  /*20e90*/  SEL R51, R80, R59, P0 ;  /* 0x0000003b50337207 */ /* 0x000fe40000000000 */
[----:B--2---:R-:W-:Y:S02]  /*20ea0*/  SEL R53, R63, R82, P0 ;  /* 0x000000523f357207 */ /* 0x004fe40000000000 */
[----:B------:R-:W-:-:S07]  /*20eb0*/  SEL R55, R82, R63, P0 ;  /* 0x0000003f52377207 */ /* 0x000fce0000000000 */
.L_x_4802:
[----:B------:R-:W-:Y:S05]  /*20ec0*/  WARPSYNC.ALL ;  /* 0x0000000000007948 */ /* 0x000fea0003800000 */
[----:B------:R-:W-:Y:S01]  /*20ed0*/  BAR.SYNC.DEFER_BLOCKING 0x1, 0x100 ;  /* 0x0044000000007b1d */ /* 0x000fe20000010000 */
[----:B---3--:R-:W-:Y:S02]  /*20ee0*/  SEL R57, R65, R84, P0 ;  /* 0x0000005441397207 */ /* 0x008fe40000000000 */
[----:B------:R-:W-:-:S03]  /*20ef0*/  SEL R59, R84, R65, P0 ;  /* 0x00000041543b7207 */ /* 0x000fc60000000000 */
[----:B------:R-:W-:Y:S02]  /*20f00*/  ULDC.64 UR4, c[0x0][0xc00] ;  /* 0x0003000000047ab9 */ /* 0x000fe40000000a00 */
[----:B------:R-:W0:Y:S01]  /*20f10*/  LDC.64 R2, c[0x0][0xc00] ;  /* 0x00030000ff027b82 */ /* 0x000e220000000a00 */
[----:B------:R-:W-:-:S04]  /*20f20*/  ISETP.NE.U32.AND P2, PT, RZ, UR4, PT ;  /* 0x00000004ff007c0c */ /* 0x000fc8000bf45070 */
[----:B------:R-:W-:Y:S01]  /*20f30*/  ISETP.NE.AND.EX P2, PT, RZ, UR5, PT, P2 ;  /* 0x00000005ff007c0c */ /* 0x000fe2000bf45320 */
[----:B------:R-:W-:Y:S02]  /*20f40*/  ULDC.64 UR4, c[0x0][0xc08] ;  /* 0x0003020000047ab9 */ /* 0x000fe40000000a00 */
[----:B------:R-:W-:Y:S01]  /*20f50*/  ISETP.NE.U32.AND P0, PT, RZ, UR4, PT ;  /* 0x00000004ff007c0c */ /* 0x000fe2000bf05070 */
[----:B------:R-:W1:Y:S03]  /*20f60*/  LDC R20, c[0x0][0xbe8] ;  /* 0x0002fa00ff147b82 */ /* 0x000e660000000800 */
[----:B------:R-:W-:Y:S01]  /*20f70*/  ISETP.NE.AND.EX P0, PT, RZ, UR5, PT, P0 ;  /* 0x00000005ff007c0c */ /* 0x000fe2000bf05300 */
[----:B------:R0:W-:Y:S04]  /*20f80*/  STSM.16.M88.4 [R81], R4 ;  /* 0x0000000451007844 */ /* 0x0001e80000000200 */
[----:B------:R2:W-:Y:S04]  /*20f90*/  STSM.16.M88.4 [R87], R8 ;  /* 0x0000000857007844 */ /* 0x0005e80000000200 */
[----:B------:R3:W-:Y:S04]  /*20fa0*/  STSM.16.M88.4 [R86], R12 ;  /* 0x0000000c56007844 */ /* 0x0007e80000000200 */
[----:B------:R3:W-:Y:S04]  /*20fb0*/  STSM.16.M88.4 [R85], R24 ;  /* 0x0000001855007844 */ /* 0x0007e80000000200 */
[----:B------:R3:W-:Y:S01]  /*20fc0*/  STSM.16.M88.4 [R83], R28 ;  /* 0x0000001c53007844 */ /* 0x0007e20000000200 */
[----:B0-----:R-:W-:-:S02]  /*20fd0*/  IMAD.WIDE R4, R228, 0x4, R2 ;  /* 0x00000004e4047825 */ /* 0x001fc400078e0202 */
[----:B------:R-:W0:Y:S01]  /*20fe0*/  @P0 LDC.64 R2, c[0x0][0xc08] ;  /* 0x00030200ff020b82 */ /* 0x000e220000000a00 */
        /* <DEDUP_REMOVED lines=8> */
[----:B0-----:R-:W-:-:S05]  /*21070*/  @P0 IMAD.WIDE R2, R228, 0x4, R2 ;  /* 0x00000004e4020825 */ /* 0x001fca00078e0202 */
[----:B------:R-:W-:Y:S02]  /*21080*/  ULDC UR4, c[0x0][0xa88] ;  /* 0x0002a20000047ab9 */ /* 0x000fe40000000800 */
[----:B------:R-:W-:Y:S01]  /*21090*/  IMAD.U32 R7, RZ, RZ, UR4 ;  /* 0x00000004ff077e24 */ /* 0x000fe2000f8e00ff */
[----:B------:R3:W5:Y:S01]  /*210a0*/  @P2 LDG.E R0, desc[UR40][R4.64] ;  /* 0x0000002804002981 */ /* 0x000762000c1e1900 */
[----:B-1----:R-:W-:Y:S01]  /*210b0*/  ISETP.NE.AND P1, PT, R20, 0x1, PT ;  /* 0x000000011400780c */ /* 0x002fe20003f25270 */
[----:B------:R-:W-:-:S03]  /*210c0*/  IMAD.IADD R21, R220, 0x1, R207 ;  /* 0x00000001dc157824 */ /* 0x000fc600078e02cf */
[----:B------:R3:W5:Y:S09]  /*210d0*/  @P0 LDG.E R7, desc[UR40][R2.64] ;  /* 0x0000002802070981 */ /* 0x000772000c1e1900 */
[----:B------:R-:W0:Y:S08]  /*210e0*/  @P1 LDC R6, c[0x0][0xbec] ;  /* 0x0002fb00ff061b82 */ /* 0x000e300000000800 */
[----:B--2---:R-:W1:Y:S01]  /*210f0*/  @P1 LDC R11, c[0x0][0xbf0] ;  /* 0x0002fc00ff0b1b82 */ /* 0x004e620000000800 */
[----:B---3--:R-:W-:Y:S05]  /*21100*/  @P0 BRA `(.L_x_4555) ;  /* 0x0000000000100947 */ /* 0x008fea0003800000 */
[----:B------:R-:W-:Y:S05]  /*21110*/  @!P2 BRA `(.L_x_4555) ;  /* 0x00000000000ca947 */ /* 0x000fea0003800000 */
[----:B------:R-:W2:Y:S04]  /*21120*/  LDG.E R2, desc[UR40][R4.64] ;  /* 0x0000002804027981 */ /* 0x000ea8000c1e1900 */
[----:B-----5:R-:W2:Y:S02]  /*21130*/  LDG.E R7, desc[UR40][R4.64+0x4] ;  /* 0x0000042804077981 */ /* 0x020ea4000c1e1900 */
[----:B--2---:R-:W-:-:S07]  /*21140*/  IMAD.IADD R7, R7, 0x1, -R2 ;  /* 0x0000000107077824 */ /* 0x004fce00078e0a02 */
.L_x_4555:
[----:B------:R-:W2:Y:S01]  /*21150*/  LDL R10, [R1+0x1c] ;  /* 0x00001c00010a7983 */ /* 0x000ea20000100800 */
[----:B0-----:R-:W-:Y:S01]  /*21160*/  @P1 IMAD.HI.U32 R2, R21, R6, RZ ;  /* 0x0000000615021227 */ /* 0x001fe200078e00ff */
[----:B------:R-:W-:Y:S01]  /*21170*/  SHF.R.S32.HI R64, RZ, 0x1f, R227 ;  /* 0x0000001fff407819 */ /* 0x000fe200000114e3 */
[----:B------:R-:W-:Y:S01]  /*21180*/  ULDC.64 UR4, c[0x0][0xb90] ;  /* 0x0002e40000047ab9 */ /* 0x000fe20000000a00 */
[----:B-----5:R-:W-:Y:S01]  /*21190*/  SHF.R.S32.HI R3, RZ, 0x1f, R0 ;  /* 0x0000001fff037819 */ /* 0x020fe20000011400 */
[----:B------:R-:W-:Y:S01]  /*211a0*/  IMAD.MOV.U32 R9, RZ, RZ, R21 ;  /* 0x000000ffff097224 */ /* 0x000fe200078e0015 */
[----:B-1----:R-:W-:Y:S01]  /*211b0*/  @P1 SHF.R.U32.HI R9, RZ, R11, R2 ;  /* 0x0000000bff091219 */ /* 0x002fe20000011602 */
[----:B------:R-:W-:Y:S01]  /*211c0*/  IMAD R6, R64, UR4, RZ ;  /* 0x0000000440067c24 */ /* 0x000fe2000f8e02ff */
[----:B------:R-:W-:Y:S01]  /*211d0*/  SHF.R.S32.HI R62, RZ, 0x1f, R228 ;  /* 0x0000001fff3e7819 */ /* 0x000fe200000114e4 */
[----:B------:R-:W-:Y:S01]  /*211e0*/  IMAD.MOV.U32 R2, RZ, RZ, R0 ;  /* 0x000000ffff027224 */ /* 0x000fe200078e0000 */
[----:B------:R-:W-:Y:S01]  /*211f0*/  SEL R63, R228, RZ, !P2 ;  /* 0x000000ffe43f7207 */ /* 0x000fe20005000000 */
[C---:B------:R-:W-:Y:S01]  /*21200*/  IMAD R11, R227.reuse, UR5, R6 ;  /* 0x00000005e30b7c24 */ /* 0x040fe2000f8e0206 */
[----:B------:R-:W-:Y:S01]  /*21210*/  SEL R62, R62, RZ, !P2 ;  /* 0x000000ff3e3e7207 */ /* 0x000fe20005000000 */
[----:B------:R-:W-:Y:S01]  /*21220*/  IMAD.WIDE.U32 R4, R227, UR4, R2 ;  /* 0x00000004e3047c25 */ /* 0x000fe2000f8e0002 */
[----:B------:R-:W-:Y:S01]  /*21230*/  ULDC.64 UR4, c[0x0][0xb98] ;  /* 0x0002e60000047ab9 */ /* 0x000fe20000000a00 */
[----:B------:R-:W0:Y:S02]  /*21240*/  @P1 LDC R67, c[0x0][0xbf0] ;  /* 0x0002fc00ff431b82 */ /* 0x000e240000000800 */
[----:B------:R-:W-:-:S02]  /*21250*/  IMAD.MOV R15, RZ, RZ, -R9 ;  /* 0x000000ffff0f7224 */ /* 0x000fc400078e0a09 */
[----:B------:R-:W-:Y:S02]  /*21260*/  IMAD.IADD R5, R5, 0x1, R11 ;  /* 0x0000000105057824 */ /* 0x000fe400078e020b */
[----:B------:R-:W-:Y:S02]  /*21270*/  IMAD R13, R229, 0x40, R221 ;  /* 0x00000040e50d7824 */ /* 0x000fe400078e02dd */
[----:B------:R-:W-:Y:S02]  /*21280*/  IMAD R11, R20, R15, R21 ;  /* 0x0000000f140b7224 */ /* 0x000fe400078e0215 */
[----:B------:R-:W-:Y:S02]  /*21290*/  IMAD R2, R62, UR4, RZ ;  /* 0x000000043e027c24 */ /* 0x000fe4000f8e02ff */
        /* <DEDUP_REMOVED lines=12> */
[----:B------:R-:W-:Y:S01]  /*21360*/  LOP3.LUT R8, R9, 0x380, RZ, 0xc0, !PT ;  /* 0x0000038009087812 */ /* 0x000fe200078ec0ff */
[----:B------:R-:W-:Y:S01]  /*21370*/  IMAD R13, R11, UR5, R2 ;  /* 0x000000050b0d7c24 */ /* 0x000fe2000f8e0202 */
[----:B------:R-:W-:Y:S01]  /*21380*/  LOP3.LUT R24, R25, 0x380, RZ, 0xc0, !PT ;  /* 0x0000038019187812 */ /* 0x000fe200078ec0ff */
[----:B------:R-:W-:Y:S01]  /*21390*/  IMAD.WIDE.U32 R4, R11, UR4, R4 ;  /* 0x000000040b047c25 */ /* 0x000fe2000f8e0004 */
[----:B------:R-:W-:Y:S01]  /*213a0*/  ULDC.64 UR4, c[0x0][0xb50] ;  /* 0x0002d40000047ab9 */ /* 0x000fe20000000a00 */
[----:B------:R-:W-:Y:S02]  /*213b0*/  SHF.R.U64 R8, R8, 0x3, RZ ;  /* 0x0000000308087819 */ /* 0x000fe400000012ff */
[----:B------:R-:W-:Y:S01]  /*213c0*/  IMAD.IADD R5, R5, 0x1, R13 ;  /* 0x0000000105057824 */ /* 0x000fe200078e020d */
[----:B------:R-:W-:Y:S02]  /*213d0*/  IADD3 R13, P2, R60, 0x2000, RZ ;  /* 0x000020003c0d7810 */ /* 0x000fe40007f5e0ff */
[----:B------:R-:W-:-:S02]  /*213e0*/  LEA R6, P0, R4, UR4, 0x2 ;  /* 0x0000000404067c11 */ /* 0x000fc4000f8010ff */
[----:B------:R-:W-:Y:S02]  /*213f0*/  LOP3.LUT R12, R13, 0x380, RZ, 0xc0, !PT ;  /* 0x000003800d0c7812 */ /* 0x000fe400078ec0ff */
[----:B------:R-:W-:Y:S01]  /*21400*/  LEA.HI.X R4, R4, UR5, R5, 0x2, P0 ;  /* 0x0000000504047c11 */ /* 0x000fe200080f1405 */
[----:B------:R-:W-:Y:S01]  /*21410*/  SHFL.IDX PT, R50, R6, RZ, 0x1c1f ;  /* 0x001c1fff06327589 */ /* 0x000fe200000e0000 */
[----:B------:R-:W-:Y:S01]  /*21420*/  SHF.R.U64 R12, R12, 0x3, RZ ;  /* 0x000000030c0c7819 */ /* 0x000fe200000012ff */
[----:B------:R-:W-:Y:S01]  /*21430*/  ULDC.64 UR4, c[0x0][0xaa0] ;  /* 0x0002a80000047ab9 */ /* 0x000fe20000000a00 */
[----:B------:R-:W-:Y:S01]  /*21440*/  IADD3 R33, P0, R60, 0x5000, RZ ;  /* 0x000050003c217810 */ /* 0x000fe20007f1e0ff */
[----:B------:R-:W1:Y:S01]  /*21450*/  SHFL.IDX PT, R51, R4, RZ, 0x1c1f ;  /* 0x001c1fff04337589 */ /* 0x000e6200000e0000 */
[----:B------:R-:W-:Y:S01]  /*21460*/  LOP3.LUT R12, R12, R13, RZ, 0x3c, !PT ;  /* 0x0000000d0c0c7212 */ /* 0x000fe200078e3cff */
[----:B------:R-:W-:Y:S01]  /*21470*/  IMAD.X R13, RZ, RZ, R61, P2 ;  /* 0x000000ffff0d7224 */ /* 0x000fe200010e063d */
[----:B------:R-:W-:Y:S01]  /*21480*/  LOP3.LUT R32, R33, 0x380, RZ, 0xc0, !PT ;  /* 0x0000038021207812 */ /* 0x000fe200078ec0ff */
[----:B------:R-:W-:Y:S01]  /*21490*/  SHFL.IDX PT, R54, R6, 0x1, 0x1c1f ;  /* 0x003c1f0006367f89 */ /* 0x000fe200000e0000 */
[----:B------:R-:W-:-:S02]  /*214a0*/  IADD3 R41, P2, R60, 0x7000, RZ ;  /* 0x000070003c297810 */ /* 0x000fc40007f5e0ff */
[----:B------:R-:W-:Y:S01]  /*214b0*/  SHF.R.U64 R24, R24, 0x3, RZ ;  /* 0x0000000318187819 */ /* 0x000fe200000012ff */
[----:B------:R-:W3:Y:S01]  /*214c0*/  SHFL.IDX PT, R55, R4, 0x1, 0x1c1f ;  /* 0x003c1f0004377f89 */ /* 0x000ee200000e0000 */
[----:B------:R-:W-:Y:S02]  /*214d0*/  SHF.R.U64 R32, R32, 0x3, RZ ;  /* 0x0000000320207819 */ /* 0x000fe400000012ff */
        /* <DEDUP_REMOVED lines=8> */
[----:B------:R-:W-:Y:S01]  /*21560*/  LOP3.LUT R32, R32, R33, RZ, 0x3c, !PT ;  /* 0x0000002120207212 */ /* 0x000fe200078e3cff */
[----:B------:R-:W-:Y:S01]  /*21570*/  IMAD.X R33, RZ, RZ, R61, P0 ;  /* 0x000000ffff217224 */ /* 0x000fe200000e063d */
[----:B------:R-:W-:Y:S02]  /*21580*/  SHF.R.U64 R40, R40, 0x3, RZ ;  /* 0x0000000328287819 */ /* 0x000fe400000012ff */
[----:B------:R-:W-:Y:S02]  /*21590*/  LOP3.LUT P0, RZ, R233, 0x3, RZ, 0xc0, !PT ;  /* 0x00000003e9ff7812 */ /* 0x000fe4000780c0ff */
[----:B------:R-:W-:-:S02]  /*215a0*/  LOP3.LUT R28, R29, 0x380, RZ, 0xc0, !PT ;  /* 0x000003801d1c7812 */ /* 0x000fc400078ec0ff */
[----:B------:R-:W-:Y:S02]  /*215b0*/  LOP3.LUT R36, R37, 0x380, RZ, 0xc0, !PT ;  /* 0x0000038025247812 */ /* 0x000fe400078ec0ff */
[----:B------:R-:W-:Y:S02]  /*215c0*/  LOP3.LUT R44, R45, 0x380, RZ, 0xc0, !PT ;  /* 0x000003802d2c7812 */ /* 0x000fe400078ec0ff */
[----:B------:R-:W-:Y:S01]  /*215d0*/  LOP3.LUT R40, R40, R41, RZ, 0x3c, !PT ;  /* 0x0000002928287212 */ /* 0x000fe200078e3cff */
[----:B------:R-:W-:Y:S01]  /*215e0*/  IMAD.X R41, RZ, RZ, R61, P2 ;  /* 0x000000ffff297224 */ /* 0x000fe200010e063d */
        /* <DEDUP_REMOVED lines=8> */
[----:B------:R-:W-:Y:S01]  /*21670*/  IMAD.X R45, RZ, RZ, R61, P3 ;  /* 0x000000ffff2d7224 */ /* 0x000fe200018e063d */
[C---:B------:R-:W-:Y:S02]  /*21680*/  IADD3 R49, P5, R60.reuse, 0x9000, RZ ;  /* 0x000090003c317810 */ /* 0x040fe40007fbe0ff */
[C---:B------:R-:W-:Y:S02]  /*21690*/  IADD3 R53, P4, R60.reuse, 0xa000, RZ ;  /* 0x0000a0003c357810 */ /* 0x040fe40007f9e0ff */
[----:B------:R-:W-:-:S02]  /*216a0*/  LOP3.LUT R7, R60, 0x380, RZ, 0xc0, !PT ;  /* 0x000003803c077812 */ /* 0x000fc400078ec0ff */
[----:B------:R-:W-:Y:S02]  /*216b0*/  IADD3 R5, P3, R60, 0xb000, RZ ;  /* 0x0000b0003c057810 */ /* 0x000fe40007f7e0ff */
[----:B------:R-:W-:Y:S02]  /*216c0*/  LOP3.LUT R48, R49, 0x380, RZ, 0xc0, !PT ;  /* 0x0000038031307812 */ /* 0x000fe400078ec0ff */
[----:B------:R-:W-:Y:S01]  /*216d0*/  LOP3.LUT R52, R53, 0x380, RZ, 0xc0, !PT ;  /* 0x0000038035347812 */ /* 0x000fe200078ec0ff */
[----:B------:R-:W-:Y:S01]  /*216e0*/  IMAD.X R57, RZ, RZ, R61, P3 ;  /* 0x000000ffff397224 */ /* 0x000fe200018e063d */
[----:B------:R-:W-:Y:S02]  /*216f0*/  SHF.R.U64 R7, R7, 0x3, RZ ;  /* 0x0000000307077819 */ /* 0x000fe400000012ff */
[----:B------:R-:W-:Y:S02]  /*21700*/  SHF.R.U64 R48, R48, 0x3, RZ ;  /* 0x0000000330307819 */ /* 0x000fe400000012ff */
[----:B------:R-:W-:-:S02]  /*21710*/  SHF.R.U64 R52, R52, 0x3, RZ ;  /* 0x0000000334347819 */ /* 0x000fc400000012ff */
[----:B------:R-:W-:Y:S02]  /*21720*/  LOP3.LUT R60, R7, R60, RZ, 0x3c, !PT ;  /* 0x0000003c073c7212 */ /* 0x000fe400078e3cff */
[----:B------:R-:W-:Y:S01]  /*21730*/  LOP3.LUT R48, R48, R49, RZ, 0x3c, !PT ;  /* 0x0000003130307212 */ /* 0x000fe200078e3cff */
[--C-:B------:R-:W-:Y:S01]  /*21740*/  IMAD.X R49, RZ, RZ, R61.reuse, P5 ;  /* 0x000000ffff317224 */ /* 0x100fe200028e063d */
[----:B------:R-:W-:Y:S01]  /*21750*/  LOP3.LUT R52, R52, R53, RZ, 0x3c, !PT ;  /* 0x0000003534347212 */ /* 0x000fe200078e3cff */
[----:B------:R-:W-:Y:S02]  /*21760*/  IMAD.X R53, RZ, RZ, R61, P4 ;  /* 0x000000ffff357224 */ /* 0x000fe400020e063d */
[----:B------:R-:W-:-:S04]  /*21770*/  IMAD R3, R3, UR4, RZ ;  /* 0x0000000403037c24 */ /* 0x000fc8000f8e02ff */
[----:B------:R-:W-:Y:S01]  /*21780*/  IMAD R21, R0, UR5, R3 ;  /* 0x0000000500157c24 */ /* 0x000fe2000f8e0203 */
[----:B------:R-:W-:Y:S01]  /*21790*/  BSSY B1, `(.L_x_4556) ;  /* 0x000005b000017945 */ /* 0x000fe20003800000 */
[----:B------:R-:W-:Y:S02]  /*217a0*/  SHF.R.S32.HI R66, RZ, 0x1f, R225 ;  /* 0x0000001fff427819 */ /* 0x000fe400000114e1 */
[----:B------:R-:W-:Y:S02]  /*217b0*/  SHF.R.S32.HI R68, RZ, 0x1f, R224 ;  /* 0x0000001fff447819 */ /* 0x000fe400000114e0 */
[----:B------:R-:W-:Y:S01]  /*217c0*/  SHF.R.S32.HI R69, RZ, 0x1f, R221 ;  /* 0x0000001fff457819 */ /* 0x000fe200000114dd */
[----:B--2---:R-:W-:-:S05]  /*217d0*/  IMAD.IADD R2, R10, 0x1, R207 ;  /* 0x000000010a027824 */ /* 0x004fca00078e02cf */
[C---:B------:R-:W-:Y:S01]  /*217e0*/  ISETP.GE.OR P2, PT, R2.reuse, R65, P0 ;  /* 0x000000410200720c */ /* 0x040fe20000746670 */
[----:B------:R-:W-:-:S05]  /*217f0*/  VIADD R2, R2, 0x8 ;  /* 0x0000000802027836 */ /* 0x000fca0000000000 */
[----:B------:R-:W-:Y:S02]  /*21800*/  ISETP.GE.OR P0, PT, R2, R65, P0 ;  /* 0x000000410200720c */ /* 0x000fe40000706670 */
[----:B------:R-:W-:-:S04]  /*21810*/  LOP3.LUT R2, R5, 0x380, RZ, 0xc0, !PT ;  /* 0x0000038005027812 */ /* 0x000fc800078ec0ff */
[----:B------:R-:W-:Y:S01]  /*21820*/  SHF.R.U64 R2, R2, 0x3, RZ ;  /* 0x0000000302027819 */ /* 0x000fe200000012ff */
[----:B-1----:R1:W-:Y:S03]  /*21830*/  @!P2 ST.E desc[UR40][R50.64], R120 ;  /* 0x000000783200a985 */ /* 0x0023e6000c101928 */
[----:B------:R-:W-:-:S03]  /*21840*/  LOP3.LUT R56, R2, R5, RZ, 0x3c, !PT ;  /* 0x0000000502387212 */ /* 0x000fc600078e3cff */
[----:B---3--:R2:W-:Y:S04]  /*21850*/  @!P0 ST.E desc[UR40][R54.64], R121 ;  /* 0x0000007936008985 */ /* 0x0085e8000c101928 */
[----:B------:R3:W5:Y:S01]  /*21860*/  LD.E.128 R4, desc[UR40][R60.64] ;  /* 0x000000283c047980 */ /* 0x000762000c101d00 */
[----:B------:R-:W-:Y:S01]  /*21870*/  IMAD.WIDE.U32 R2, R0, UR4, RZ ;  /* 0x0000000400027c25 */ /* 0x000fe2000f8e00ff */
[----:B------:R-:W-:Y:S02]  /*21880*/  ULDC.64 UR4, c[0x0][0xae8] ;  /* 0x0002ba0000047ab9 */ /* 0x000fe40000000a00 */
[----:B------:R-:W5:Y:S04]  /*21890*/  LD.E.128 R8, desc[UR40][R8.64] ;  /* 0x0000002808087980 */ /* 0x000f68000c101d00 */
[----:B------:R-:W5:Y:S01]  /*218a0*/  LD.E.128 R12, desc[UR40][R12.64] ;  /* 0x000000280c0c7980 */ /* 0x000f62000c101d00 */
[----:B---3--:R-:W3:Y:S01]  /*218b0*/  @P1 LDC R61, c[0x0][0xbec] ;  /* 0x0002fb00ff3d1b82 */ /* 0x008ee20000000800 */
[----:B------:R-:W-:-:S02]  /*218c0*/  IMAD R0, R226, 0x20, R229 ;  /* 0x00000020e2007824 */ /* 0x000fc400078e02e5 */
[----:B------:R-:W5:Y:S01]  /*218d0*/  LD.E.128 R24, desc[UR40][R24.64] ;  /* 0x0000002818187980 */ /* 0x000f62000c101d00 */
[----:B------:R-:W-:Y:S02]  /*218e0*/  IMAD.IADD R3, R3, 0x1, R21 ;  /* 0x0000000103037824 */ /* 0x000fe400078e0215 */
[----:B------:R-:W-:Y:S01]  /*218f0*/  IMAD R60, R64, UR4, RZ ;  /* 0x00000004403c7c24 */ /* 0x000fe2000f8e02ff */
[----:B------:R-:W5:Y:S01]  /*21900*/  LD.E.128 R28, desc[UR40][R28.64] ;  /* 0x000000281c1c7980 */ /* 0x000f62000c101d00 */
[----:B------:R-:W-:Y:S02]  /*21910*/  IMAD.IADD R64, R207, 0x1, R0 ;  /* 0x00000001cf407824 */ /* 0x000fe400078e0200 */
[C---:B------:R-:W-:Y:S01]  /*21920*/  IMAD R21, R227.reuse, UR5, R60 ;  /* 0x00000005e3157c24 */ /* 0x040fe2000f8e023c */
[----:B------:R-:W5:Y:S01]  /*21930*/  LD.E.128 R32, desc[UR40][R32.64] ;  /* 0x0000002820207980 */ /* 0x000f62000c101d00 */
[----:B------:R-:W-:Y:S01]  /*21940*/  IMAD.WIDE.U32 R2, R227, UR4, R2 ;  /* 0x00000004e3027c25 */ /* 0x000fe2000f8e0002 */
[----:B------:R-:W-:-:S02]  /*21950*/  ULDC.64 UR4, c[0x0][0xaf0] ;  /* 0x0002bc0000047ab9 */ /* 0x000fc40000000a00 */
[----:B------:R-:W5:Y:S01]  /*21960*/  LD.E.128 R36, desc[UR40][R36.64] ;  /* 0x0000002824247980 */ /* 0x000f62000c101d00 */
[----:B------:R-:W-:Y:S02]  /*21970*/  IMAD.IADD R3, R3, 0x1, R21 ;  /* 0x0000000103037824 */ /* 0x000fe400078e0215 */
[----:B------:R-:W-:Y:S01]  /*21980*/  IMAD.MOV.U32 R21, RZ, RZ, R64 ;  /* 0x000000ffff157224 */ /* 0x000fe200078e0040 */
[----:B------:R-:W5:Y:S01]  /*21990*/  LD.E.128 R40, desc[UR40][R40.64] ;  /* 0x0000002828287980 */ /* 0x000f62000c101d00 */
[----:B------:R-:W-:-:S03]  /*219a0*/  IMAD R60, R62, UR4, RZ ;  /* 0x000000043e3c7c24 */ /* 0x000fc6000f8e02ff */
[----:B------:R-:W5:Y:S01]  /*219b0*/  LD.E.128 R44, desc[UR40][R44.64] ;  /* 0x000000282c2c7980 */ /* 0x000f62000c101d00 */
[----:B---3--:R-:W-:-:S03]  /*219c0*/  @P1 IMAD.HI.U32 R0, R64, R61, RZ ;  /* 0x0000003d40001227 */ /* 0x008fc600078e00ff */
[----:B-1----:R-:W5:Y:S02]  /*219d0*/  LD.E.128 R48, desc[UR40][R48.64] ;  /* 0x0000002830307980 */ /* 0x002f64000c101d00 */
[----:B0-----:R-:W-:Y:S01]  /*219e0*/  @P1 SHF.R.U32.HI R21, RZ, R67, R0 ;  /* 0x00000043ff151219 */ /* 0x001fe20000011600 */
[C---:B------:R-:W-:Y:S01]  /*219f0*/  IMAD R61, R63.reuse, UR5, R60 ;  /* 0x000000053f3d7c24 */ /* 0x040fe2000f8e023c */
[----:B--2---:R-:W5:Y:S01]  /*21a00*/  LD.E.128 R52, desc[UR40][R52.64] ;  /* 0x0000002834347980 */ /* 0x004f62000c101d00 */
[----:B------:R-:W-:Y:S01]  /*21a10*/  IMAD.WIDE.U32 R2, R63, UR4, R2 ;  /* 0x000000043f027c25 */ /* 0x000fe2000f8e0002 */
[--C-:B------:R-:W-:Y:S01]  /*21a20*/  SHF.R.S32.HI R0, RZ, 0x1f, R21.reuse ;  /* 0x0000001fff007819 */ /* 0x100fe20000011415 */
[----:B------:R-:W-:Y:S01]  /*21a30*/  ULDC.64 UR4, c[0x0][0xae0] ;  /* 0x0002b80000047ab9 */ /* 0x000fe20000000a00 */
[----:B------:R-:W5:Y:S01]  /*21a40*/  LD.E.128 R56, desc[UR40][R56.64] ;  /* 0x0000002838387980 */ /* 0x000f62000c101d00 */
[----:B------:R-:W-:Y:S02]  /*21a50*/  IMAD.MOV R63, RZ, RZ, -R21 ;  /* 0x000000ffff3f7224 */ /* 0x000fe400078e0a15 */
[----:B------:R-:W-:Y:S01]  /*21a60*/  IMAD.IADD R3, R3, 0x1, R61 ;  /* 0x0000000103037824 */ /* 0x000fe200078e023d */
[----:B------:R-:W-:Y:S01]  /*21a70*/  @!PT LDS RZ, [RZ] ;  /* 0x00000000fffff984 */ /* 0x000fe20000000800 */
[----:B------:R-:W-:Y:S01]  /*21a80*/  @!PT LDS RZ, [RZ] ;  /* 0x00000000fffff984 */ /* 0x000fe20000000800 */
[----:B------:R-:W-:Y:S01]  /*21a90*/  @!PT LDS RZ, [RZ] ;  /* 0x00000000fffff984 */ /* 0x000fe20000000800 */
[----:B------:R-:W-:Y:S01]  /*21aa0*/  @!PT LDS RZ, [RZ] ;  /* 0x00000000fffff984 */ /* 0x000fe20000000800 */
[----:B------:R0:W-:Y:S06]  /*21ab0*/  MEMBAR.ALL.CTA ;  /* 0x0000000000007992 */ /* 0x0001ec0000008000 */
[----:B0-----:R-:W0:Y:S01]  /*21ac0*/  FENCE.VIEW.ASYNC.S ;  /* 0x00000000000073c6 */ /* 0x001e220000000000 */
[----:B------:R-:W-:-:S02]  /*21ad0*/  IMAD R0, R0, UR4, RZ ;  /* 0x0000000400007c24 */ /* 0x000fc4000f8e02ff */
[----:B------:R-:W-:Y:S02]  /*21ae0*/  IMAD R61, R20, R63, R64 ;  /* 0x0000003f143d7224 */ /* 0x000fe400078e0240 */
[C---:B------:R-:W-:Y:S02]  /*21af0*/  IMAD R63, R21.reuse, UR5, R0 ;  /* 0x00000005153f7c24 */ /* 0x040fe4000f8e0200 */
[----:B------:R-:W-:Y:S01]  /*21b00*/  IMAD.WIDE.U32 R2, R21, UR4, R2 ;  /* 0x0000000415027c25 */ /* 0x000fe2000f8e0002 */
[----:B------:R-:W-:Y:S01]  /*21b10*/  SHF.R.S32.HI R0, RZ, 0x1f, R61 ;  /* 0x0000001fff007819 */ /* 0x000fe2000001143d */
[----:B------:R-:W-:Y:S02]  /*21b20*/  ULDC.64 UR4, c[0x0][0xad8] ;  /* 0x0002b60000047ab9 */ /* 0x000fe40000000a00 */
[----:B------:R-:W-:Y:S02]  /*21b30*/  IMAD.IADD R64, R229, 0x1, R207 ;  /* 0x00000001e5407824 */ /* 0x000fe400078e02cf */
[----:B------:R-:W-:-:S02]  /*21b40*/  IMAD.IADD R3, R3, 0x1, R63 ;  /* 0x0000000103037824 */ /* 0x000fc400078e023f */
[----:B------:R-:W-:Y:S01]  /*21b50*/  IMAD R20, R0, UR4, RZ ;  /* 0x0000000400147c24 */ /* 0x000fe2000f8e02ff */
[CC--:B------:R-:W-:Y:S01]  /*21b60*/  ISETP.GE.AND P2, PT, R64.reuse, R65.reuse, PT ;  /* 0x000000414000720c */ /* 0x0c0fe20003f46270 */
[----:B------:R-:W-:Y:S02]  /*21b70*/  VIADD R0, R64, 0x20 ;  /* 0x0000002040007836 */ /* 0x000fe40000000000 */
[C---:B------:R-:W-:Y:S02]  /*21b80*/  IMAD R21, R61.reuse, UR5, R20 ;  /* 0x000000053d157c24 */ /* 0x040fe4000f8e0214 */
[----:B------:R-:W-:Y:S01]  /*21b90*/  IMAD.WIDE.U32 R2, R61, UR4, R2 ;  /* 0x000000043d027c25 */ /* 0x000fe2000f8e0002 */
[----:B------:R-:W-:Y:S01]  /*21ba0*/  ISETP.GE.AND P1, PT, R0, R65, PT ;  /* 0x000000410000720c */ /* 0x000fe20003f26270 */
[----:B------:R-:W-:Y:S02]  /*21bb0*/  ULDC.64 UR4, c[0x0][0xa80] ;  /* 0x0002a00000047ab9 */ /* 0x000fe40000000a00 */
[----:B------:R-:W-:Y:S01]  /*21bc0*/  VIADD R0, R16, 0x2a820 ;  /* 0x0002a82010007836 */ /* 0x000fe20000000000 */
[----:B------:R-:W-:Y:S01]  /*21bd0*/  LEA R62, P3, R2, UR4, 0x1 ;  /* 0x00000004023e7c11 */ /* 0x000fe2000f8608ff */
[----:B------:R-:W-:-:S02]  /*21be0*/  IMAD.IADD R3, R3, 0x1, R21 ;  /* 0x0000000103037824 */ /* 0x000fc400078e0215 */
[----:B------:R-:W-:Y:S01]  /*21bf0*/  VIADD R20, R64, 0x40 ;  /* 0x0000004040147836 */ /* 0x000fe20000000000 */
[----:B------:R-:W-:Y:S01]  /*21c00*/  PRMT R0, RZ, 0x654, R0 ;  /* 0x00000654ff007816 */ /* 0x000fe20000000000 */
[----:B0-----:R0:W1:Y:S01]  /*21c10*/  SHFL.IDX PT, R60, R62, RZ, 0x181f ;  /* 0x00181fff3e3c7589 */ /* 0x00106200000e0000 */
[----:B------:R-:W-:Y:S02]  /*21c20*/  LEA.HI.X R63, R2, UR5, R3, 0x1, P3 ;  /* 0x00000005023f7c11 */ /* 0x000fe400098f0c03 */
[----:B------:R2:W-:Y:S01]  /*21c30*/  SYNCS.ARRIVE.TRANS64.RED.A1T0 RZ, [R0+URZ], RZ ;  /* 0x000000ff00ff79a7 */ /* 0x0005e2000810043f */
[----:B------:R-:W-:Y:S02]  /*21c40*/  ISETP.GE.AND P0, PT, R20, R65, PT ;  /* 0x000000411400720c */ /* 0x000fe40003f06270 */
[----:B--2---:R0:W2:Y:S01]  /*21c50*/  SHFL.IDX PT, R0, R63, RZ, 0x181f ;  /* 0x00181fff3f007589 */ /* 0x0040a200000e0000 */
[----:B------:R-:W-:Y:S10]  /*21c60*/  @P2 BRA `(.L_x_4557) ;  /* 0x0000000000342947 */ /* 0x000ff40003800000 */
[----:B------:R-:W-:Y:S02]  /*21c70*/  ULDC UR4, c[0x0][0xac8] ;  /* 0x0002b20000047ab9 */ /* 0x000fe40000000800 */
[----:B------:R-:W-:Y:S02]  /*21c80*/  ISETP.GE.AND P4, PT, R221, UR4, PT ;  /* 0x00000004dd007c0c */ /* 0x000fe4000bf86270 */
[----:B------:R-:W-:Y:S02]  /*21c90*/  ISETP.GE.AND P3, PT, R224, UR4, PT ;  /* 0x00000004e0007c0c */ /* 0x000fe4000bf66270 */
[----:B------:R-:W-:-:S09]  /*21ca0*/  ISETP.GE.AND P2, PT, R225, UR4, PT ;  /* 0x00000004e1007c0c */ /* 0x000fd2000bf46270 */
[----:B-1----:R-:W-:-:S04]  /*21cb0*/  @!P4 LEA R2, P5, R221, R60, 0x1 ;  /* 0x0000003cdd02c211 */ /* 0x002fc800078a08ff */
[----:B--2---:R-:W-:Y:S02]  /*21cc0*/  @!P4 LEA.HI.X R3, R221, R0, R69, 0x1, P5 ;  /* 0x00000000dd03c211 */ /* 0x004fe400028f0c45 */
[----:B------:R-:W-:-:S03]  /*21cd0*/  @!P3 LEA R20, P5, R224, R60, 0x1 ;  /* 0x0000003ce014b211 */ /* 0x000fc600078a08ff */
[----:B-----5:R3:W-:Y:S01]  /*21ce0*/  @!P4 ST.E.128 desc[UR40][R2.64], R4 ;  /* 0x000000040200c985 */ /* 0x0207e2000c101d28 */
[----:B------:R-:W-:Y:S02]  /*21cf0*/  @!P3 LEA.HI.X R21, R224, R0, R68, 0x1, P5 ;  /* 0x00000000e015b211 */ /* 0x000fe400028f0c44 */
[----:B------:R-:W-:-:S03]  /*21d00*/  @!P2 LEA R60, P5, R225, R60, 0x1 ;  /* 0x0000003ce13ca211 */ /* 0x000fc600078a08ff */
[----:B------:R3:W-:Y:S01]  /*21d10*/  @!P3 ST.E.128 desc[UR40][R20.64], R28 ;  /* 0x0000001c1400b985 */ /* 0x0007e2000c101d28 */
[----:B------:R-:W-:-:S05]  /*21d20*/  @!P2 LEA.HI.X R61, R225, R0, R66, 0x1, P5 ;  /* 0x00000000e13da211 */ /* 0x000fca00028f0c42 */
[----:B------:R3:W-:Y:S04]  /*21d30*/  @!P2 ST.E.128 desc[UR40][R60.64], R44 ;  /* 0x0000002c3c00a985 */ /* 0x0007e8000c101d28 */
.L_x_4557:
[----:B------:R-:W-:Y:S05]  /*21d40*/  BSYNC B1 ;  /* 0x0000000000017941 */ /* 0x000fea0003800000 */
.L_x_4556:
        /* <DEDUP_REMOVED lines=17> */
.L_x_4559:
[----:B------:R-:W-:Y:S05]  /*21e60*/  BSYNC B1 ;  /* 0x0000000000017941 */ /* 0x000fea0003800000 */
.L_x_4558:
        /* <DEDUP_REMOVED lines=17> */
.L_x_4561:
[----:B------:R-:W-:Y:S05]  /*21f80*/  BSYNC B1 ;  /* 0x0000000000017941 */ /* 0x000fea0003800000 */
.L_x_4560:
[----:B0-----:R-:W-:Y:S01]  /*21f90*/  VIADD R0, R64, 0x60 ;  /* 0x0000006040007836 */ /* 0x001fe20000000000 */
[----:B---3--:R3:W0:Y:S04]  /*21fa0*/  SHFL.IDX PT, R6, R63, 0x3, 0x181f ;  /* 0x00781f003f067f89 */ /* 0x00862800000e0000 */
[----:B------:R-:W-:Y:S01]  /*21fb0*/  ISETP.GE.AND P0, PT, R0, R65, PT ;  /* 0x000000410000720c */ /* 0x000fe20003f06270 */
[----:B--2-4-:R-:W4:-:S12]  /*21fc0*/  SHFL.IDX PT, R62, R62, 0x3, 0x181f ;  /* 0x00781f003e3e7f89 */ /* 0x014f1800000e0000 */
[----:B---3--:R-:W-:Y:S05]  /*21fd0*/  @P0 BRA `(.L_x_4562) ;  /* 0x0000000c00840947 */ /* 0x008fea0003800000 */
[----:B------:R-:W-:Y:S02]  /*21fe0*/  ULDC UR4, c[0x0][0xac8] ;  /* 0x0002b20000047ab9 */ /* 0x000fe40000000800 */
[----:B------:R-:W-:Y:S02]  /*21ff0*/  ISETP.GE.AND P2, PT, R221, UR4, PT ;  /* 0x00000004dd007c0c */ /* 0x000fe4000bf46270 */
[----:B------:R-:W-:-:S11]  /*22000*/  ISETP.GE.AND P3, PT, R224, UR4, PT ;  /* 0x00000004e0007c0c */ /* 0x000fd6000bf66270 */
[CC--:B----4-:R-:W-:Y:S02]  /*22010*/  @!P2 LEA R2, P0, R221.reuse, R62.reuse, 0x1 ;  /* 0x0000003edd02a211 */ /* 0x0d0fe400078008ff */
[C---:B------:R-:W-:Y:S02]  /*22020*/  @!P3 LEA R4, P1, R224.reuse, R62, 0x1 ;  /* 0x0000003ee004b211 */ /* 0x040fe400078208ff */
[-C--:B0-----:R-:W-:Y:S02]  /*22030*/  @!P2 LEA.HI.X R3, R221, R6.reuse, R69, 0x1, P0 ;  /* 0x00000006dd03a211 */ /* 0x081fe400000f0c45 */
[----:B------:R-:W-:Y:S02]  /*22040*/  @!P3 LEA.HI.X R5, R224, R6, R68, 0x1, P1 ;  /* 0x00000006e005b211 */ /* 0x000fe400008f0c44 */
[----:B------:R-:W-:Y:S01]  /*22050*/  ISETP.GE.AND P0, PT, R225, UR4, PT ;  /* 0x00000004e1007c0c */ /* 0x000fe2000bf06270 */
[----:B------:R3:W-:Y:S04]  /*22060*/  @!P2 ST.E.128 desc[UR40][R2.64], R24 ;  /* 0x000000180200a985 */ /* 0x0007e8000c101d28 */
[----:B------:R3:W-:Y:S08]  /*22070*/  @!P3 ST.E.128 desc[UR40][R4.64], R40 ;  /* 0x000000280400b985 */ /* 0x0007f0000c101d28 */
[----:B------:R-:W-:Y:S05]  /*22080*/  @P0 BRA `(.L_x_4562) ;  /* 0x0000000c00580947 */ /* 0x000fea0003800000 */
[----:B---3--:R-:W-:-:S04]  /*22090*/  LEA R2, P0, R225, R62, 0x1 ;  /* 0x0000003ee1027211 */ /* 0x008fc800078008ff */
[----:B------:R-:W-:-:S05]  /*220a0*/  LEA.HI.X R3, R225, R6, R66, 0x1, P0 ;  /* 0x00000006e1037211 */ /* 0x000fca00000f0c42 */
[----:B------:R0:W-:Y:S01]  /*220b0*/  ST.E.128 desc[UR40][R2.64], R56 ;  /* 0x0000003802007985 */ /* 0x0001e2000c101d28 */
[----:B------:R-:W-:Y:S05]  /*220c0*/  BRA `(.L_x_4562) ;  /* 0x0000000c00487947 */ /* 0x000fea0003800000 */
.L_x_4553:
        /* <DEDUP_REMOVED lines=28> */
.L_x_4563:
        /* <DEDUP_REMOVED lines=19> */
[----:B------:R-:W3:Y:S01]  /*223c0*/  @P0 LDC R4, c[0x0][0xbec] ;  /* 0x0002fb00ff040b82 */ /* 0x000ee20000000800 */
[----:B------:R-:W-:Y:S01]  /*223d0*/  IMAD R7, R227, UR5, R8 ;  /* 0x00000005e3077c24 */ /* 0x000fe2000f8e0208 */
[----:B------:R-:W-:-:S03]  /*223e0*/  ULDC.64 UR4, c[0x0][0xb98] ;  /* 0x0002e60000047ab9 */ /* 0x000fc60000000a00 */
[----:B------:R-:W-:-:S03]  /*223f0*/  IMAD.IADD R3, R3, 0x1, R7 ;  /* 0x0000000103037824 */ /* 0x000fc600078e0207 */
[----:B------:R-:W4:Y:S01]  /*22400*/  @P0 LDC R15, c[0x0][0xbf0] ;  /* 0x0002fc00ff0f0b82 */ /* 0x000f220000000800 */
[----:B------:R-:W-:-:S04]  /*22410*/  IMAD.WIDE.U32 R2, R13, UR4, R2 ;  /* 0x000000040d027c25 */ /* 0x000fc8000f8e0002 */
[----:B---3--:R-:W-:-:S05]  /*22420*/  @P0 IMAD.HI.U32 R4, R9, R4, RZ ;  /* 0x0000000409040227 */ /* 0x008fca00078e00ff */
[----:B----4-:R-:W-:Y:S01]  /*22430*/  @P0 SHF.R.U32.HI R5, RZ, R15, R4 ;  /* 0x0000000fff050219 */ /* 0x010fe20000011604 */
[----:B------:R-:W-:-:S03]  /*22440*/  IMAD R4, R12, UR4, RZ ;  /* 0x000000040c047c24 */ /* 0x000fc6000f8e02ff */
[----:B------:R-:W-:Y:S01]  /*22450*/  IADD3 R2, P0, R5, R2, RZ ;  /* 0x0000000205027210 */ /* 0x000fe20007f1e0ff */
[----:B------:R-:W-:Y:S02]  /*22460*/  IMAD.MOV R7, RZ, RZ, -R5 ;  /* 0x000000ffff077224 */ /* 0x000fe400078e0a05 */
[----:B------:R-:W-:Y:S01]  /*22470*/  IMAD R8, R13, UR5, R4 ;  /* 0x000000050d087c24 */ /* 0x000fe2000f8e0204 */
[----:B------:R-:W-:Y:S01]  /*22480*/  ULDC.64 UR4, c[0x0][0xb88] ;  /* 0x0002e20000047ab9 */ /* 0x000fe20000000a00 */
[----:B------:R-:W-:Y:S01]  /*22490*/  IMAD R7, R14, R7, R9 ;  /* 0x000000070e077224 */ /* 0x000fe200078e0209 */
[----:B------:R-:W-:-:S04]  /*224a0*/  SHF.R.S32.HI R9, RZ, 0x1f, R5 ;  /* 0x0000001fff097819 */ /* 0x000fc80000011405 */
        /* <DEDUP_REMOVED lines=11> */
.L_x_4565:
[----:B------:R-:W-:Y:S05]  /*22560*/  BSYNC B1 ;  /* 0x0000000000017941 */ /* 0x000fea0003800000 */
.L_x_4564:
[----:B------:R-:W-:Y:S02]  /*22570*/  ULDC.64 UR4, c[0x0][0xaa0] ;  /* 0x0002a80000047ab9 */ /* 0x000fe40000000a00 */
[----:B---3--:R-:W-:-:S04]  /*22580*/  IMAD R3, R11, UR4, RZ ;  /* 0x000000040b037c24 */ /* 0x008fc8000f8e02ff */
[C---:B------:R-:W-:Y:S02]  /*22590*/  IMAD R5, R0.reuse, UR5, R3 ;  /* 0x0000000500057c24 */ /* 0x040fe4000f8e0203 */
[----:B------:R-:W-:Y:S01]  /*225a0*/  IMAD.WIDE.U32 R2, R0, UR4, RZ ;  /* 0x0000000400027c25 */ /* 0x000fe2000f8e00ff */
[----:B------:R-:W-:-:S03]  /*225b0*/  ULDC.64 UR4, c[0x0][0xae8] ;  /* 0x0002ba0000047ab9 */ /* 0x000fc60000000a00 */
[----:B------:R-:W-:Y:S02]  /*225c0*/  IMAD R0, R226, 0x20, R229 ;  /* 0x00000020e2007824 */ /* 0x000fe400078e02e5 */
[----:B------:R-:W-:Y:S02]  /*225d0*/  IMAD.IADD R3, R3, 0x1, R5 ;  /* 0x0000000103037824 */ /* 0x000fe400078e0205 */
        /* <DEDUP_REMOVED lines=28> */
[----:B------:R-:W-:Y:S01]  /*227a0*/  IMAD.IADD R3, R5, 0x1, R3 ;  /* 0x0000000105037824 */ /* 0x000fe200078e0203 */
[----:B------:R-:W-:-:S04]  /*227b0*/  UMOV UR4, 0xffffffff ;  /* 0xffffffff00047882 */ /* 0x000fc80000000000 */
[----:B------:R-:W-:Y:S01]  /*227c0*/  LEA.HI.X R3, R4, UR5, R3, 0x1, P0 ;  /* 0x0000000504037c11 */ /* 0x000fe200080f0c03 */
[----:B------:R-:W-:Y:S06]  /*227d0*/  BRA.DIV UR4, `(.L_x_4566) ;  /* 0x000000a604f07947 */ /* 0x000fec000b800000 */
[----:B------:R0:W2:Y:S04]  /*227e0*/  SHFL.IDX PT, R0, R3, RZ, 0x181f ;  /* 0x00181fff03007589 */ /* 0x0000a800000e0000 */
[----:B------:R0:W3:Y:S02]  /*227f0*/  SHFL.IDX PT, R14, R2, RZ, 0x181f ;  /* 0x00181fff020e7589 */ /* 0x0000e400000e0000 */
.L_x_4805:
[----:B------:R-:W-:Y:S01]  /*22800*/  IMAD R21, R6, R21, RZ ;  /* 0x0000001506157224 */ /* 0x000fe200078e02ff */
[----:B------:R-:W-:Y:S01]  /*22810*/  BSSY B1, `(.L_x_4567) ;  /* 0x0000014000017945 */ /* 0x000fe20003800000 */
[----:B------:R-:W-:-:S05]  /*22820*/  IMAD.IADD R6, R229, 0x1, R207 ;  /* 0x00000001e5067824 */ /* 0x000fca00078e02cf */
[----:B------:R-:W-:-:S13]  /*22830*/  ISETP.GE.AND P0, PT, R6, R21, PT ;  /* 0x000000150600720c */ /* 0x000fda0003f06270 */
[----:B------:R-:W-:Y:S05]  /*22840*/  @P0 BRA `(.L_x_4568) ;  /* 0x0000000000400947 */ /* 0x000fea0003800000 */
[----:B------:R-:W-:Y:S01]  /*22850*/  ULDC UR4, c[0x0][0xac8] ;  /* 0x0002b20000047ab9 */ /* 0x000fe20000000800 */
[----:B------:R-:W-:Y:S02]  /*22860*/  SHF.R.S32.HI R11, RZ, 0x1f, R221 ;  /* 0x0000001fff0b7819 */ /* 0x000fe400000114dd */
[----:B------:R-:W-:Y:S02]  /*22870*/  ISETP.GE.AND P3, PT, R221, UR4, PT ;  /* 0x00000004dd007c0c */ /* 0x000fe4000bf66270 */
[----:B------:R-:W-:Y:S02]  /*22880*/  ISETP.GE.AND P4, PT, R224, UR4, PT ;  /* 0x00000004e0007c0c */ /* 0x000fe4000bf86270 */
[----:B------:R-:W-:Y:S02]  /*22890*/  ISETP.GE.AND P5, PT, R225, UR4, PT ;  /* 0x00000004e1007c0c */ /* 0x000fe4000bfa6270 */
[----:B------:R-:W-:Y:S02]  /*228a0*/  SHF.R.S32.HI R10, RZ, 0x1f, R224 ;  /* 0x0000001fff0a7819 */ /* 0x000fe400000114e0 */
[----:B------:R-:W-:-:S05]  /*228b0*/  SHF.R.S32.HI R7, RZ, 0x1f, R225 ;  /* 0x0000001fff077819 */ /* 0x000fca00000114e1 */
[-C--:B---3--:R-:W-:Y:S02]  /*228c0*/  @!P3 LEA R4, P0, R221, R14.reuse, 0x1 ;  /* 0x0000000edd04b211 */ /* 0x088fe400078008ff */
[CC--:B------:R-:W-:Y:S02]  /*228d0*/  @!P4 LEA R8, P1, R224.reuse, R14.reuse, 0x1 ;  /* 0x0000000ee008c211 */ /* 0x0c0fe400078208ff */
[----:B------:R-:W-:Y:S02]  /*228e0*/  @!P5 LEA R14, P2, R225, R14, 0x1 ;  /* 0x0000000ee10ed211 */ /* 0x000fe400078408ff */
[-C--:B--2---:R-:W-:Y:S02]  /*228f0*/  @!P3 LEA.HI.X R5, R221, R0.reuse, R11, 0x1, P0 ;  /* 0x00000000dd05b211 */ /* 0x084fe400000f0c0b */
[-C--:B------:R-:W-:Y:S02]  /*22900*/  @!P4 LEA.HI.X R9, R224, R0.reuse, R10, 0x1, P1 ;  /* 0x00000000e009c211 */ /* 0x080fe400008f0c0a */
[----:B------:R-:W-:Y:S01]  /*22910*/  @!P5 LEA.HI.X R15, R225, R0, R7, 0x1, P2 ;  /* 0x00000000e10fd211 */ /* 0x000fe200010f0c07 */
[----:B------:R4:W-:Y:S04]  /*22920*/  @!P3 ST.E.128 desc[UR40][R4.64], RZ ;  /* 0x000000ff0400b985 */ /* 0x0009e8000c101d28 */
[----:B------:R4:W-:Y:S04]  /*22930*/  @!P4 ST.E.128 desc[UR40][R8.64], RZ ;  /* 0x000000ff0800c985 */ /* 0x0009e8000c101d28 */
[----:B------:R4:W-:Y:S02]  /*22940*/  @!P5 ST.E.128 desc[UR40][R14.64], RZ ;  /* 0x000000ff0e00d985 */ /* 0x0009e4000c101d28 */
.L_x_4568:
[----:B------:R-:W-:Y:S05]  /*22950*/  BSYNC B1 ;  /* 0x0000000000017941 */ /* 0x000fea0003800000 */
.L_x_4567:
[----:B------:R-:W-:-:S03]  /*22960*/  UMOV UR4, 0xffffffff ;  /* 0xffffffff00047882 */ /* 0x000fc60000000000 */
[----:B------:R-:W-:Y:S05]  /*22970*/  BRA.DIV UR4, `(.L_x_4569) ;  /* 0x000000a604bc7947 */ /* 0x000fea000b800000 */
[----:B--2---:R2:W0:Y:S04]  /*22980*/  SHFL.IDX PT, R0, R3, 0x1, 0x181f ;  /* 0x00381f0003007f89 */ /* 0x00442800000e0000 */
[----:B---34-:R2:W3:Y:S02]  /*22990*/  SHFL.IDX PT, R14, R2, 0x1, 0x181f ;  /* 0x00381f00020e7f89 */ /* 0x0184e400000e0000 */
.L_x_4809:
[----:B------:R-:W-:Y:S01]  /*229a0*/  VIADD R4, R6, 0x20 ;  /* 0x0000002006047836 */ /* 0x000fe20000000000 */
[----:B------:R-:W-:Y:S04]  /*229b0*/  BSSY B1, `(.L_x_4570) ;  /* 0x0000013000017945 */ /* 0x000fe80003800000 */
        /* <DEDUP_REMOVED lines=18> */
.L_x_4571:
[----:B------:R-:W-:Y:S05]  /*22ae0*/  BSYNC B1 ;  /* 0x0000000000017941 */ /* 0x000fea0003800000 */
.L_x_4570:
[----:B------:R-:W-:-:S03]  /*22af0*/  UMOV UR4, 0xffffffff ;  /* 0xffffffff00047882 */ /* 0x000fc60000000000 */
[----:B------:R-:W-:Y:S05]  /*22b00*/  BRA.DIV UR4, `(.L_x_4572) ;  /* 0x000000a604a07947 */ /* 0x000fea000b800000 */
[----:B0-----:R0:W0:Y:S04]  /*22b10*/  SHFL.IDX PT, R0, R3, 0x2, 0x181f ;  /* 0x00581f0003007f89 */ /* 0x00102800000e0000 */
[----:B---34-:R3:W4:Y:S02]  /*22b20*/  SHFL.IDX PT, R14, R2, 0x2, 0x181f ;  /* 0x00581f00020e7f89 */ /* 0x01872400000e0000 */
.L_x_4813:
        /* <DEDUP_REMOVED lines=11> */
[-C--:B----4-:R-:W-:Y:S02]  /*22be0*/  @!P3 LEA R4, P0, R221, R14.reuse, 0x1 ;  /* 0x0000000edd04b211 */ /* 0x090fe400078008ff */
        /* <DEDUP_REMOVED lines=8> */
.L_x_4574:
[----:B------:R-:W-:Y:S05]  /*22c70*/  BSYNC B1 ;  /* 0x0000000000017941 */ /* 0x000fea0003800000 */
.L_x_4573:
[----:B------:R-:W-:-:S03]  /*22c80*/  UMOV UR4, 0xffffffff ;  /* 0xffffffff00047882 */ /* 0x000fc60000000000 */
[----:B------:R-:W-:Y:S05]  /*22c90*/  BRA.DIV UR4, `(.L_x_4575) ;  /* 0x000000a604847947 */ /* 0x000fea000b800000 */
[----:B0-----:R0:W0:Y:S04]  /*22ca0*/  SHFL.IDX PT, R0, R3, 0x3, 0x181f ;  /* 0x00781f0003007f89 */ /* 0x00102800000e0000 */
[----:B----4-:R4:W0:Y:S02]  /*22cb0*/  SHFL.IDX PT, R14, R2, 0x3, 0x181f ;  /* 0x00781f00020e7f89 */ /* 0x01082400000e0000 */
.L_x_4817:
[----:B--234-:R-:W-:-:S05]  /*22cc0*/  VIADD R2, R6, 0x60 ;  /* 0x0000006006027836 */ /* 0x01cfca0000000000 */
        /* <DEDUP_REMOVED lines=9> */
[-C--:B0-----:R-:W-:Y:S02]  /*22d60*/  @!P3 LEA R2, P0, R221, R14.reuse, 0x1 ;  /* 0x0000000edd02b211 */ /* 0x081fe400078008ff */
[CC--:B------:R-:W-:Y:S02]  /*22d70*/  @!P4 LEA R4, P1, R224.reuse, R14.reuse, 0x1 ;  /* 0x0000000ee004c211 */ /* 0x0c0fe400078208ff */
[----:B------:R-:W-:Y:S02]  /*22d80*/  @!P5 LEA R14, P2, R225, R14, 0x1 ;  /* 0x0000000ee10ed211 */ /* 0x000fe400078408ff */
[-C--:B------:R-:W-:Y:S02]  /*22d90*/  @!P3 LEA.HI.X R3, R221, R0.reuse, R9, 0x1, P0 ;  /* 0x00000000dd03b211 */ /* 0x080fe400000f0c09 */
[-C--:B------:R-:W-:Y:S02]  /*22da0*/  @!P4 LEA.HI.X R5, R224, R0.reuse, R8, 0x1, P1 ;  /* 0x00000000e005c211 */ /* 0x080fe400008f0c08 */
[----:B------:R-:W-:Y:S01]  /*22db0*/  @!P5 LEA.HI.X R15, R225, R0, R7, 0x1, P2 ;  /* 0x00000000e10fd211 */ /* 0x000fe200010f0c07 */
[----:B------:R2:W-:Y:S04]  /*22dc0*/  @!P3 ST.E.128 desc[UR40][R2.64], RZ ;  /* 0x000000ff0200b985 */ /* 0x0005e8000c101d28 */
[----:B------:R2:W-:Y:S04]  /*22dd0*/  @!P4 ST.E.128 desc[UR40][R4.64], RZ ;  /* 0x000000ff0400c985 */ /* 0x0005e8000c101d28 */
[----:B------:R2:W-:Y:S02]  /*22de0*/  @!P5 ST.E.128 desc[UR40][R14.64], RZ ;  /* 0x000000ff0e00d985 */ /* 0x0005e4000c101d28 */
.L_x_4562:
[----:B------:R-:W-:Y:S05]  /*22df0*/  BSYNC B0 ;  /* 0x0000000000007941 */ /* 0x000fea0003800000 */
.L_x_4552:
[----:B------:R-:W-:Y:S02]  /*22e00*/  ULDC UR4, c[0x0][0xc3c] ;  /* 0x00030f0000047ab9 */ /* 0x000fe40000000800 */
[----:B-1----:R-:W-:-:S13]  /*22e10*/  ISETP.GE.AND P0, PT, R211, UR4, PT ;  /* 0x00000004d3007c0c */ /* 0x002fda000bf06270 */
[----:B------:R-:W-:Y:S05]  /*22e20*/  @!P0 BRA `(.L_x_4576) ;  /* 0xfffffde400248947 */ /* 0x000fea000383ffff */
[----:B------:R-:W-:Y:S05]  /*22e30*/  BRA `(.L_x_4357) ;  /* 0x0000008000207947 */ /* 0x000fea0003800000 */
.L_x_4355:
        /* <DEDUP_REMOVED lines=18> */
.L_x_4577:
        /* <DEDUP_REMOVED lines=34> */
[----:B------:R-:W-:Y:S01]  /*23180*/  IMAD.MOV.U32 R3, RZ, RZ, R6 ;  /* 0x000000ffff037224 */ /* 0x000fe200078e0006 */
[----:B--2---:R-:W-:-:S13]  /*23190*/  ISETP.GT.AND P6, PT, R6, UR6, PT ;  /* 0x0000000606007c0c */ /* 0x004fda000bfc4270 */
[----:B------:R-:W-:Y:S05]  /*231a0*/  @P6 BRA `(.L_x_4579) ;  /* 0x00000000009c6947 */ /* 0x000fea0003800000 */
[----:B------:R-:W0:Y:S01]  /*231b0*/  LDC R5, c[0x0][0xc3c] ;  /* 0x00030f00ff057b82 */ /* 0x000e220000000800 */
[----:B------:R-:W-:Y:S01]  /*231c0*/  IMAD.MOV.U32 R6, RZ, RZ, R3 ;  /* 0x000000ffff067224 */ /* 0x000fe200078e0003 */
[----:B------:R-:W-:Y:S01]  /*231d0*/  UMOV UR4, URZ ;  /* 0x0000003f00047c82 */ /* 0x000fe20008000000 */
[----:B------:R-:W-:Y:S01]  /*231e0*/  ULDC UR7, c[0x0][0xc3c] ;  /* 0x00030f0000077ab9 */ /* 0x000fe20000000800 */
[----:B------:R-:W-:-:S05]  /*231f0*/  ULDC UR5, c[0x0][0xc38] ;  /* 0x00030e0000057ab9 */ /* 0x000fca0000000800 */
.L_x_4583:
        /* <DEDUP_REMOVED lines=12> */
.L_x_4582:
[----:B------:R-:W-:Y:S05]  /*232c0*/  BSYNC B0 ;  /* 0x0000000000007941 */ /* 0x000fea0003800000 */
.L_x_4581:
        /* <DEDUP_REMOVED lines=21> */
.L_x_4579:
        /* <DEDUP_REMOVED lines=20> */
.L_x_4584:
[--C-:B-12---:R-:W-:Y:S02]  /*23560*/  IMAD.MOV R5, RZ, RZ, -R3.reuse ;  /* 0x000000ffff057224 */ /* 0x106fe400078e0a03 */
[----:B---3--:R-:W-:Y:S01]  /*23570*/  IMAD R16, R16, UR5, R6 ;  /* 0x0000000510107c24 */ /* 0x008fe2000f8e0206 */
[----:B------:R-:W-:Y:S01]  /*23580*/  IABS R6, R8 ;  /* 0x0000000800067213 */ /* 0x000fe20000000000 */
[----:B------:R-:W-:Y:S02]  /*23590*/  IMAD R5, R5, R10, RZ ;  /* 0x0000000a05057224 */ /* 0x000fe400078e02ff */
[----:B------:R-:W-:Y:S02]  /*235a0*/  IMAD.MOV.U32 R2, RZ, RZ, RZ ;  /* 0x000000ffff027224 */ /* 0x000fe400078e00ff */
[----:B------:R-:W-:Y:S02]  /*235b0*/  IMAD.MOV R6, RZ, RZ, -R6 ;  /* 0x000000ffff067224 */ /* 0x000fe400078e0a06 */
        /* <DEDUP_REMOVED lines=50> */
.L_x_4580:
[----:B------:R-:W-:Y:S02]  /*238e0*/  IMAD.MOV.U32 R17, RZ, RZ, RZ ;  /* 0x000000ffff117224 */ /* 0x000fe400078e00ff */
[----:B------:R-:W-:Y:S02]  /*238f0*/  IMAD.U32 R16, RZ, RZ, UR6 ;  /* 0x00000006ff107e24 */ /* 0x000fe4000f8e00ff */
[----:B------:R-:W-:-:S07]  /*23900*/  IMAD.MOV.U32 R18, RZ, RZ, RZ ;  /* 0x000000ffff127224 */ /* 0x000fce00078e00ff */
.L_x_4585:
[----:B------:R-:W-:-:S13]  /*23910*/  ISETP.NE.AND P0, PT, R0, RZ, PT ;  /* 0x000000ff0000720c */ /* 0x000fda0003f05270 */
[----:B------:R-:W1:Y:S01]  /*23920*/  @!P0 S2R R3, SR_CgaCtaId ;  /* 0x0000000000038919 */ /* 0x000e620000008800 */
[----:B------:R-:W-:-:S04]  /*23930*/  @!P0 MOV R0, 0x400 ;  /* 0x0000040000008802 */ /* 0x000fc80000000f00 */
[----:B-1----:R-:W-:-:S05]  /*23940*/  @!P0 LEA R0, R3, R0, 0x18 ;  /* 0x0000000003008211 */ /* 0x002fca00078ec0ff */
[----:B------:R2:W-:Y:S01]  /*23950*/  @!P0 STS.128 [R0+0x2a8d0], R16 ;  /* 0x02a8d01000008388 */ /* 0x0005e20000000c00 */
[----:B------:R-:W-:Y:S06]  /*23960*/  BAR.ARV 0x5, 0x180 ;  /* 0x0146000000007b1d */ /* 0x000fec0000002000 */
.L_x_4578:
        /* <DEDUP_REMOVED lines=15> */
[----:B--2---:R-:W-:-:S06]  /*23a60*/  ULEA UR4, UR5, UR4, 0x18 ;  /* 0x0000000405047291 */ /* 0x004fcc000f8ec03f */
[----:B------:R-:W-:Y:S01]  /*23a70*/  IMAD.U32 R11, RZ, RZ, UR4 ;  /* 0x00000004ff0b7e24 */ /* 0x000fe2000f8e00ff */
[----:B-1----:R-:W-:Y:S01]  /*23a80*/  SHF.R.U32.HI R0, RZ, 0x1, R10 ;  /* 0x00000001ff007819 */ /* 0x002fe2000001160a */
[C---:B0-----:R-:W-:Y:S01]  /*23a90*/  IMAD.SHL.U32 R2, R10.reuse, 0x40, RZ ;  /* 0x000000400a027824 */ /* 0x041fe200078e00ff */
[C---:B------:R-:W-:Y:S01]  /*23aa0*/  LOP3.LUT R9, R10.reuse, 0x7f, RZ, 0xc0, !PT ;  /* 0x0000007f0a097812 */ /* 0x040fe200078ec0ff */
[C---:B------:R-:W-:Y:S01]  /*23ab0*/  IMAD.SHL.U32 R4, R10.reuse, 0x80, RZ ;  /* 0x000000800a047824 */ /* 0x040fe200078e00ff */
[----:B------:R-:W-:Y:S02]  /*23ac0*/  R2P PR, R10, 0x6 ;  /* 0x000000060a007804 */ /* 0x000fe40000000000 */
[----:B------:R-:W-:Y:S02]  /*23ad0*/  LOP3.LUT R3, R2, 0x180, RZ, 0xc0, !PT ;  /* 0x0000018002037812 */ /* 0x000fe400078ec0ff */
[----:B------:R-:W-:Y:S02]  /*23ae0*/  LOP3.LUT R5, R4, 0x380, RZ, 0xc0, !PT ;  /* 0x0000038004057812 */ /* 0x000fe400078ec0ff */
[----:B------:R-:W-:Y:S01]  /*23af0*/  LOP3.LUT R0, R3, 0x30, R0, 0xf8, !PT ;  /* 0x0000003003007812 */ /* 0x000fe200078ef800 */
[----:B------:R-:W-:Y:S01]  /*23b00*/  IMAD.SHL.U32 R3, R10, 0x8, RZ ;  /* 0x000000080a037824 */ /* 0x000fe200078e00ff */
[----:B------:R-:W-:-:S02]  /*23b10*/  LOP3.LUT R4, R4, 0x400, RZ, 0xc0, !PT ;  /* 0x0000040004047812 */ /* 0x000fc400078ec0ff */
[----:B------:R-:W-:Y:S02]  /*23b20*/  SHF.R.U32.HI R7, RZ, 0x5, R9 ;  /* 0x00000005ff077819 */ /* 0x000fe40000011609 */
[----:B------:R-:W-:Y:S01]  /*23b30*/  LOP3.LUT R3, R0, 0x30, R3, 0x78, !PT ;  /* 0x0000003000037812 */ /* 0x000fe200078e7803 */
[C---:B------:R-:W-:Y:S01]  /*23b40*/  IMAD.SHL.U32 R0, R10.reuse, 0x10, RZ ;  /* 0x000000100a007824 */ /* 0x040fe200078e00ff */
[----:B------:R-:W-:Y:S01]  /*23b50*/  LOP3.LUT R5, R5, 0x10, R10, 0xf8, !PT ;  /* 0x0000001005057812 */ /* 0x000fe200078ef80a */
[----:B------:R-:W-:Y:S01]  /*23b60*/  IMAD R4, R7, 0x800, R4 ;  /* 0x0000080007047824 */ /* 0x000fe200078e0204 */
[----:B------:R-:W-:Y:S01]  /*23b70*/  LOP3.LUT R6, R3, 0x640, R2, 0xf8, !PT ;  /* 0x0000064003067812 */ /* 0x000fe200078ef802 */
[----:B------:R-:W-:Y:S01]  /*23b80*/  IMAD.SHL.U32 R3, R10, 0x2, RZ ;  /* 0x000000020a037824 */ /* 0x000fe200078e00ff */
[C---:B------:R-:W-:Y:S02]  /*23b90*/  LOP3.LUT R2, R0.reuse, 0x40, RZ, 0xc0, !PT ;  /* 0x0000004000027812 */ /* 0x040fe400078ec0ff */
[----:B------:R-:W-:Y:S01]  /*23ba0*/  LOP3.LUT R5, R5, 0x70, R0, 0x78, !PT ;  /* 0x0000007005057812 */ /* 0x000fe200078e7800 */
[----:B------:R-:W-:Y:S02]  /*23bb0*/  STL [R1+0x4], R6 ;  /* 0x0000040601007387 */ /* 0x000fe40000100800 */
[----:B------:R-:W-:Y:S01]  /*23bc0*/  IMAD R7, R7, 0x200, R2 ;  /* 0x0000020007077824 */ /* 0x000fe200078e0202 */
[----:B------:R-:W-:Y:S01]  /*23bd0*/  LOP3.LUT R2, R0, 0x1b0, RZ, 0xc0, !PT ;  /* 0x000001b000027812 */ /* 0x000fe200078ec0ff */
[----:B------:R-:W-:Y:S01]  /*23be0*/  IMAD.IADD R8, R4, 0x1, R5 ;  /* 0x0000000104087824 */ /* 0x000fe200078e0205 */
[----:B------:R-:W-:-:S02]  /*23bf0*/  SHF.R.U32.HI R5, RZ, 0x2, R9 ;  /* 0x00000002ff057819 */ /* 0x000fc40000011609 */
[----:B------:R-:W-:Y:S01]  /*23c00*/  LOP3.LUT R2, R2, 0x30, R3, 0x78, !PT ;  /* 0x0000003002027812 */ /* 0x000fe200078e7803 */
[----:B------:R-:W-:Y:S01]  /*23c10*/  IMAD.SHL.U32 R3, R10, 0x20, RZ ;  /* 0x000000200a037824 */ /* 0x000fe200078e00ff */
[----:B------:R-:W-:Y:S01]  /*23c20*/  STL [R1+0x3c], R8 ;  /* 0x00003c0801007387 */ /* 0x000fe20000100800 */
[C---:B------:R-:W-:Y:S01]  /*23c30*/  VIADD R4, R8.reuse, 0x40 ;  /* 0x0000004008047836 */ /* 0x040fe20000000000 */
[----:B------:R-:W-:Y:S01]  /*23c40*/  IADD3 R2, R11, R7, R2 ;  /* 0x000000070b027210 */ /* 0x000fe20007ffe002 */
[----:B------:R-:W-:Y:S01]  /*23c50*/  @P2 VIADD R4, R8, 0xffffffc0 ;  /* 0xffffffc008042836 */ /* 0x000fe20000000000 */
[----:B------:R-:W-:Y:S01]  /*23c60*/  STL [R1], R11 ;  /* 0x0000000b01007387 */ /* 0x000fe20000100800 */
[----:B------:R-:W-:Y:S02]  /*23c70*/  LOP3.LUT R3, R5, 0x60, R3, 0xf8, !PT ;  /* 0x0000006005037812 */ /* 0x000fe400078ef803 */
        /* <DEDUP_REMOVED lines=12> */
[----:B0-----:R-:W-:-:S03]  /*23d40*/  IMAD.MOV.U32 R3, RZ, RZ, 0x1 ;  /* 0x00000001ff037424 */ /* 0x001fc600078e00ff */
[----:B------:R-:W-:Y:S04]  /*23d50*/  STL [R1+0x10], RZ ;  /* 0x000010ff01007387 */ /* 0x000fe80000100800 */
[----:B------:R-:W-:Y:S01]  /*23d60*/  STL [R1+0xc], RZ ;  /* 0x00000cff01007387 */ /* 0x000fe20000100800 */
[----:B-1----:R-:W-:-:S03]  /*23d70*/  LOP3.LUT R2, R0, 0x40, RZ, 0xfc, !PT ;  /* 0x0000004000027812 */ /* 0x002fc600078efcff */
[----:B------:R0:W-:Y:S01]  /*23d80*/  STL [R1+0x14], R3 ;  /* 0x0000140301007387 */ /* 0x0001e20000100800 */
[----:B------:R-:W-:Y:S02]  /*23d90*/  LOP3.LUT R0, R0, 0x80, RZ, 0xfc, !PT ;  /* 0x0000008000007812 */ /* 0x000fe400078efcff */
[C---:B------:R-:W-:Y:S02]  /*23da0*/  LOP3.LUT R2, R6.reuse, 0x4800, RZ, 0xfc, !PT ;  /* 0x0000480006027812 */ /* 0x040fe400078efcff */
[C---:B------:R-:W-:Y:S02]  /*23db0*/  LOP3.LUT R0, R6.reuse, 0x3000, RZ, 0xfc, !PT ;  /* 0x0000300006007812 */ /* 0x040fe400078efcff */
[----:B0-----:R-:W-:-:S05]  /*23dc0*/  LOP3.LUT R3, R6, 0x2800, RZ, 0xfc, !PT ;  /* 0x0000280006037812 */ /* 0x001fca00078efcff */
[----:B------:R0:W-:Y:S04]  /*23dd0*/  STL [R1+0x78], R3 ;  /* 0x0000780301007387 */ /* 0x0001e80000100800 */
[----:B------:R1:W-:Y:S04]  /*23de0*/  STL [R1+0x74], R2 ;  /* 0x0000740201007387 */ /* 0x0003e80000100800 */
[----:B------:R2:W-:Y:S01]  /*23df0*/  STL [R1+0x70], R0 ;  /* 0x0000700001007387 */ /* 0x0005e20000100800 */
[C---:B0-----:R-:W-:Y:S02]  /*23e00*/  LOP3.LUT R3, R6.reuse, 0x5000, RZ, 0xfc, !PT ;  /* 0x0000500006037812 */ /* 0x041fe400078efcff */
[----:B-1----:R-:W-:-:S03]  /*23e10*/  LOP3.LUT R2, R6, 0x3800, RZ, 0xfc, !PT ;  /* 0x0000380006027812 */ /* 0x002fc600078efcff */
[----:B------:R0:W-:Y:S01]  /*23e20*/  STL [R1+0x6c], R3 ;  /* 0x00006c0301007387 */ /* 0x0001e20000100800 */
[----:B--2---:R-:W-:-:S03]  /*23e30*/  LOP3.LUT R0, R6, 0x5800, RZ, 0xfc, !PT ;  /* 0x0000580006007812 */ /* 0x004fc600078efcff */
[----:B------:R0:W-:Y:S04]  /*23e40*/  STL [R1+0x68], R2 ;  /* 0x0000680201007387 */ /* 0x0001e80000100800 */
[----:B------:R0:W-:Y:S02]  /*23e50*/  STL [R1+0x64], R0 ;  /* 0x0000640001007387 */ /* 0x0001e40000100800 */
.L_x_4718:
[----:B------:R-:W-:Y:S05]  /*23e60*/  YIELD ;  /* 0x0000000000007946 */ /* 0x000fea0003800000 */
[----:B------:R-:W-:Y:S01]  /*23e70*/  ULDC.64 UR4, c[0x0][0xa28] ;  /* 0x00028a0000047ab9 */ /* 0x000fe20000000a00 */
[----:B------:R-:W-:Y:S02]  /*23e80*/  CS2R R6, SRZ ;  /* 0x0000000000067805 */ /* 0x000fe4000001ff00 */
[----:B------:R-:W-:Y:S01]  /*23e90*/  ISETP.NE.U32.AND P0, PT, RZ, UR4, PT ;  /* 0x00000004ff007c0c */ /* 0x000fe2000bf05070 */
[----:B-1--4-:R-:W1:Y:S01]  /*23ea0*/  LDC.64 R12, c[0x0][0xa00] ;  /* 0x00028000ff0c7b82 */ /* 0x012e620000000a00 */
[----:B------:R-:W-:Y:S01]  /*23eb0*/  ULDC.64 UR6, c[0x0][0xa08] ;  /* 0x0002820000067ab9 */ /* 0x000fe20000000a00 */
[----:B------:R-:W-:Y:S01]  /*23ec0*/  ULDC.64 UR8, c[0x0][0xa10] ;  /* 0x0002840000087ab9 */ /* 0x000fe20000000a00 */
[----:B------:R-:W-:Y:S01]  /*23ed0*/  ISETP.NE.AND.EX P0, PT, RZ, UR5, PT, P0 ;  /* 0x00000005ff007c0c */ /* 0x000fe2000bf05300 */
[----:B------:R-:W-:-:S04]  /*23ee0*/  ULDC.64 UR4, c[0x0][0xa18] ;  /* 0x0002860000047ab9 */ /* 0x000fc80000000a00 */
[----:B--2---:R-:W2:Y:S08]  /*23ef0*/  LDC.64 R4, c[0x0][0xa08] ;  /* 0x00028200ff047b82 */ /* 0x004eb00000000a00 */
[----:B0-----:R-:W0:Y:S02]  /*23f00*/  @P0 LDC.64 R2, c[0x0][0xa28] ;  /* 0x00028a00ff020b82 */ /* 0x001e240000000a00 */
[----:B0-----:R-:W-:-:S05]  /*23f10*/  @P0 IMAD.WIDE R2, R19, 0x4, R2 ;  /* 0x0000000413020825 */ /* 0x001fca00078e0202 */
[----:B------:R0:W5:Y:S01]  /*23f20*/  @P0 LDG.E R6, desc[UR40][R2.64] ;  /* 0x0000002802060981 */ /* 0x000162000c1e1900 */
[----:B------:R-:W-:Y:S01]  /*23f30*/  ISETP.NE.U32.AND P0, PT, RZ, UR4, PT ;  /* 0x00000004ff007c0c */ /* 0x000fe2000bf05070 */
[----:B-1----:R-:W-:Y:S01]  /*23f40*/  IMAD.WIDE R12, R19, 0x4, R12 ;  /* 0x00000004130c7825 */ /* 0x002fe200078e020c */
[----:B------:R-:W-:Y:S02]  /*23f50*/  ISETP.NE.U32.AND P2, PT, RZ, UR6, PT ;  /* 0x00000006ff007c0c */ /* 0x000fe4000bf45070 */
[----:B------:R-:W-:Y:S01]  /*23f60*/  ISETP.NE.AND.EX P0, PT, RZ, UR5, PT, P0 ;  /* 0x00000005ff007c0c */ /* 0x000fe2000bf05300 */
[----:B------:R-:W-:Y:S01]  /*23f70*/  ULDC.64 UR4, c[0x0][0xa00] ;  /* 0x0002800000047ab9 */ /* 0x000fe20000000a00 */
[----:B------:R-:W-:Y:S01]  /*23f80*/  ISETP.NE.U32.AND P4, PT, RZ, UR8, PT ;  /* 0x00000008ff007c0c */ /* 0x000fe2000bf85070 */
[----:B------:R-:W-:Y:S01]  /*23f90*/  IMAD.MOV.U32 R8, RZ, RZ, RZ ;  /* 0x000000ffff087224 */ /* 0x000fe200078e00ff */
[----:B------:R-:W-:Y:S01]  /*23fa0*/  ISETP.NE.U32.AND P1, PT, RZ, UR4, PT ;  /* 0x00000004ff007c0c */ /* 0x000fe2000bf25070 */
[----:B0-----:R-:W0:Y:S01]  /*23fb0*/  LDC.64 R2, c[0x0][0xa10] ;  /* 0x00028400ff027b82 */ /* 0x001e220000000a00 */
[----:B------:R-:W-:-:S02]  /*23fc0*/  IMAD.MOV.U32 R0, RZ, RZ, RZ ;  /* 0x000000ffff007224 */ /* 0x000fc400078e00ff */
[----:B------:R-:W-:Y:S01]  /*23fd0*/  ISETP.NE.AND.EX P3, PT, RZ, UR5, PT, P1 ;  /* 0x00000005ff007c0c */ /* 0x000fe2000bf65310 */
[----:B--2---:R-:W-:-:S04]  /*23fe0*/  IMAD.WIDE R4, R19, 0x4, R4 ;  /* 0x0000000413047825 */ /* 0x004fc800078e0204 */
        /* <DEDUP_REMOVED lines=30> */
.L_x_4587:
        /* <DEDUP_REMOVED lines=10> */
.L_x_4588:
[----:B------:R-:W-:Y:S05]  /*24270*/  @!P1 BRA `(.L_x_4589) ;  /* 0x00000000000c9947 */ /* 0x000fea0003800000 */
[----:B------:R-:W2:Y:S04]  /*24280*/  LDG.E R7, desc[UR40][R4.64] ;  /* 0x0000002804077981 */ /* 0x000ea8000c1e1900 */
[----:B------:R-:W2:Y:S02]  /*24290*/  LDG.E R4, desc[UR40][R4.64+0x4] ;  /* 0x0000042804047981 */ /* 0x000ea4000c1e1900 */
[----:B--2---:R-:W-:-:S07]  /*242a0*/  IMAD.IADD R7, R4, 0x1, -R7 ;  /* 0x0000000104077824 */ /* 0x004fce00078e0a07 */
.L_x_4589:
        /* <DEDUP_REMOVED lines=9> */
[----:B--2---:R-:W-:Y:S02]  /*24340*/  @P2 IMAD.IADD R10, R2, 0x1, -R4 ;  /* 0x00000001020a2824 */ /* 0x004fe400078e0a04 */
[----:B------:R-:W-:-:S02]  /*24350*/  VIADD R2, R12, 0x7f ;  /* 0x0000007f0c027836 */ /* 0x000fc40000000000 */
        /* <DEDUP_REMOVED lines=25> */
.L_x_4592:
[----:B------:R-:W-:-:S13]  /*244f0*/  ISETP.NE.AND P0, PT, R3, 0x1, PT ;  /* 0x000000010300780c */ /* 0x000fda0003f05270 */
[----:B------:R-:W1:Y:S02]  /*24500*/  @P0 LDC.64 R4, c[0x0][0x9e8] ;  /* 0x00027a00ff040b82 */ /* 0x000e640000000a00 */
[----:B-1----:R-:W-:-:S05]  /*24510*/  @P0 IMAD.HI.U32 R4, R2, R4, RZ ;  /* 0x0000000402040227 */ /* 0x002fca00078e00ff */
[----:B------:R-:W-:-:S07]  /*24520*/  @P0 SHF.R.U32.HI R2, RZ, R5, R4 ;  /* 0x00000005ff020219 */ /* 0x000fce0000011604 */
.L_x_4593:
[----:B------:R-:W-:Y:S05]  /*24530*/  BSYNC B0 ;  /* 0x0000000000007941 */ /* 0x000fea0003800000 */
.L_x_4591:
[----:B------:R-:W-:-:S05]  /*24540*/  IMAD R2, R2, R3, R3 ;  /* 0x0000000302027224 */ /* 0x000fca00078e0203 */
[----:B------:R-:W-:-:S07]  /*24550*/  VIMNMX R8, R8, R2, PT ;  /* 0x0000000208087248 */ /* 0x000fce0003fe0100 */
.L_x_4590:
        /* <DEDUP_REMOVED lines=20> */
.L_x_4596:
[----:B------:R-:W-:-:S13]  /*246a0*/  ISETP.NE.AND P0, PT, R3, 0x1, PT ;  /* 0x000000010300780c */ /* 0x000fda0003f05270 */
[----:B------:R-:W1:Y:S02]  /*246b0*/  @P0 LDC.64 R4, c[0x0][0x9e8] ;  /* 0x00027a00ff040b82 */ /* 0x000e640000000a00 */
[----:B-1----:R-:W-:-:S05]  /*246c0*/  @P0 IMAD.HI.U32 R4, R2, R4, RZ ;  /* 0x0000000402040227 */ /* 0x002fca00078e00ff */
[----:B------:R-:W-:-:S07]  /*246d0*/  @P0 SHF.R.U32.HI R2, RZ, R5, R4 ;  /* 0x00000005ff020219 */ /* 0x000fce0000011604 */
.L_x_4597:
[----:B------:R-:W-:Y:S05]  /*246e0*/  BSYNC B0 ;  /* 0x0000000000007941 */ /* 0x000fea0003800000 */
.L_x_4595:
[----:B------:R-:W-:-:S05]  /*246f0*/  IMAD R2, R2, R3, RZ ;  /* 0x0000000302027224 */ /* 0x000fca00078e02ff */
[----:B------:R-:W-:-:S07]  /*24700*/  VIMNMX R6, R6, R2, !PT ;  /* 0x0000000206067248 */ /* 0x000fce0007fe0100 */
.L_x_4594:
        /* <DEDUP_REMOVED lines=31> */
.L_x_4820:
[----:B--2---:R-:W-:Y:S02]  /*24900*/  ISETP.NE.AND P0, PT, R14, RZ, PT ;  /* 0x000000ff0e00720c */ /* 0x004fe40003f05270 */
[----:B------:R-:W-:-:S11]  /*24910*/  PLOP3.LUT P6, PT, PT, PT, PT, 0x8, 0x0 ;  /* 0x000000000000781c */ /* 0x000fd60003fce170 */
[----:B------:R-:W-:Y:S05]  /*24920*/  @P0 BRA `(.L_x_4601) ;  /* 0x00000000000c0947 */ /* 0x000fea0003800000 */
[----:B------:R-:W-:-:S03]  /*24930*/  UMOV UR4, 0xffffffff ;  /* 0xffffffff00047882 */ /* 0x000fc60000000000 */
[----:B------:R-:W-:Y:S05]  /*24940*/  BRA.DIV UR4, `(.L_x_4602) ;  /* 0x0000008a04d47947 */ /* 0x000fea000b800000 */
[----:B------:R-:W-:-:S13]  /*24950*/  ELECT P6, URZ, PT ;  /* 0x00000000003f782f */ /* 0x000fda00038c0000 */
.L_x_4601:
        /* <DEDUP_REMOVED lines=10> */
.L_x_4823:
[----:B------:R-:W-:Y:S05]  /*24a00*/  BSYNC B1 ;  /* 0x0000000000017941 */ /* 0x000fea0003800000 */
.L_x_4603:
        /* <DEDUP_REMOVED lines=14> */
.L_x_4824:
[----:B------:R-:W-:Y:S05]  /*24af0*/  BSYNC B2 ;  /* 0x0000000000027941 */ /* 0x000fea0003800000 */
.L_x_4607:
        /* <DEDUP_REMOVED lines=9> */
.L_x_4610:
[----:B------:R-:W-:Y:S05]  /*24b90*/  BSYNC B2 ;  /* 0x0000000000027941 */ /* 0x000fea0003800000 */
.L_x_4609:
        /* <DEDUP_REMOVED lines=12> */
[----:B------:R-:W-:Y:S02]  /*24c60*/  VIADD R4, R7, 0x2a890 ;  /* 0x0002a89007047836 */ /* 0x000fe40000000000 */
[----:B------:R-:W-:-:S07]  /*24c70*/  VIADD R6, R8, 0x1e400 ;  /* 0x0001e40008067836 */ /* 0x000fce0000000000 */
.L_x_4611:
        /* <DEDUP_REMOVED lines=16> */
.L_x_4612:
        /* <DEDUP_REMOVED lines=16> */
.L_x_4613:
        /* <DEDUP_REMOVED lines=13> */
.L_x_4825:
[----:B------:R-:W-:Y:S05]  /*24f50*/  BSYNC B2 ;  /* 0x0000000000027941 */ /* 0x000fea0003800000 */
.L_x_4614:
        /* <DEDUP_REMOVED lines=11> */
.L_x_4617:
[----:B------:R-:W-:Y:S05]  /*25010*/  BSYNC B2 ;  /* 0x0000000000027941 */ /* 0x000fea0003800000 */
.L_x_4616:
        /* <DEDUP_REMOVED lines=8> */
.L_x_4618:
        /* <DEDUP_REMOVED lines=15> */
.L_x_4619:
        /* <DEDUP_REMOVED lines=15> */
.L_x_4620:
        /* <DEDUP_REMOVED lines=10> */
.L_x_4606:
[----:B------:R-:W-:Y:S05]  /*25320*/  BSYNC B1 ;  /* 0x0000000000017941 */ /* 0x000fea0003800000 */
.L_x_4605:
[----:B------:R-:W1:Y:S04]  /*25330*/  LDL.LU R8, [R1+0x10] ;  /* 0x0000100001087983 */ /* 0x000e680000300800 */
[----:B------:R-:W2:Y:S01]  /*25340*/  LDL.LU R7, [R1+0x18] ;  /* 0x0000180001077983 */ /* 0x000ea20000300800 */
[----:B------:R-:W-:Y:S01]  /*25350*/  VIADD R9, R9, 0xfffffffe ;  /* 0xfffffffe09097836 */ /* 0x000fe20000000000 */
[----:B------:R-:W-:-:S04]  /*25360*/  PLOP3.LUT P0, PT, PT, PT, PT, 0x8, 0x0 ;  /* 0x000000000000781c */ /* 0x000fc80003f0e170 */
[----:B------:R-:W-:Y:S01]  /*25370*/  ISETP.GE.AND P2, PT, R9, R3, PT ;  /* 0x000000030900720c */ /* 0x000fe20003f46270 */
[----:B-1----:R-:W-:-:S05]  /*25380*/  VIADD R4, R8, 0x1 ;  /* 0x0000000108047836 */ /* 0x002fca0000000000 */
[----:B------:R-:W-:-:S04]  /*25390*/  ISETP.NE.AND P1, PT, R4, 0x2, PT ;  /* 0x000000020400780c */ /* 0x000fc80003f25270 */
[----:B------:R-:W-:Y:S02]  /*253a0*/  SEL R5, RZ, 0x1, P1 ;  /* 0x00000001ff057807 */ /* 0x000fe40000800000 */
[----:B------:R-:W-:Y:S02]  /*253b0*/  SEL R4, R4, RZ, P1 ;  /* 0x000000ff04047207 */ /* 0x000fe40000800000 */
[----:B--2---:R-:W-:-:S03]  /*253c0*/  LOP3.LUT R7, R7, R5, RZ, 0x3c, !PT ;  /* 0x0000000507077212 */ /* 0x004fc600078e3cff */
[----:B------:R1:W-:Y:S04]  /*253d0*/  STL [R1+0x10], R4 ;  /* 0x0000100401007387 */ /* 0x0003e80000100800 */
[----:B------:R1:W-:Y:S01]  /*253e0*/  STL [R1+0x18], R7 ;  /* 0x0000180701007387 */ /* 0x0003e20000100800 */
[----:B------:R-:W-:Y:S05]  /*253f0*/  @!P2 BRA `(.L_x_4599) ;  /* 0x000000080074a947 */ /* 0x000fea0003800000 */
.L_x_4637:
        /* <DEDUP_REMOVED lines=14> */
.L_x_4826:
[----:B------:R-:W-:Y:S05]  /*254e0*/  BSYNC B2 ;  /* 0x0000000000027941 */ /* 0x000fea0003800000 */
.L_x_4623:
        /* <DEDUP_REMOVED lines=9> */
.L_x_4626:
[----:B------:R-:W-:Y:S05]  /*25580*/  BSYNC B2 ;  /* 0x0000000000027941 */ /* 0x000fea0003800000 */
.L_x_4625:
        /* <DEDUP_REMOVED lines=13> */
.L_x_4627:
        /* <DEDUP_REMOVED lines=16> */
.L_x_4628:
        /* <DEDUP_REMOVED lines=16> */
.L_x_4629:
        /* <DEDUP_REMOVED lines=13> */
.L_x_4827:
[----:B------:R-:W-:Y:S05]  /*25930*/  BSYNC B2 ;  /* 0x0000000000027941 */ /* 0x000fea0003800000 */
.L_x_4630:
        /* <DEDUP_REMOVED lines=11> */
.L_x_4633:
[----:B------:R-:W-:Y:S05]  /*259f0*/  BSYNC B2 ;  /* 0x0000000000027941 */ /* 0x000fea0003800000 */
.L_x_4632:
        /* <DEDUP_REMOVED lines=8> */
.L_x_4634:
        /* <DEDUP_REMOVED lines=15> */
.L_x_4635:
        /* <DEDUP_REMOVED lines=15> */
.L_x_4636:
        /* <DEDUP_REMOVED lines=10> */
.L_x_4622:
[----:B------:R-:W-:Y:S05]  /*25d00*/  BSYNC B1 ;  /* 0x0000000000017941 */ /* 0x000fea0003800000 */
.L_x_4621:
        /* <DEDUP_REMOVED lines=12> */
.L_x_4599:
[----:B------:R-:W-:Y:S05]  /*25dd0*/  BSYNC B0 ;  /* 0x0000000000007941 */ /* 0x000fea0003800000 */
.L_x_4598:
[----:B------:R-:W3:Y:S01]  /*25de0*/  LDL R8, [R1+0x38] ;  /* 0x0000380001087983 */ /* 0x000ee20000100800 */
[----:B------:R-:W4:Y:S01]  /*25df0*/  LDC R0, c[0x0][0x448] ;  /* 0x00011200ff007b82 */ /* 0x000f220000000800 */
[----:B------:R-:W-:Y:S07]  /*25e00*/  @!P0 WARPSYNC.ALL ;  /* 0x0000000000008948 */ /* 0x000fee0003800000 */
[----:B------:R-:W-:Y:S01]  /*25e10*/  @!P0 BAR.SYNC.DEFER_BLOCKING 0xc, 0x180 ;  /* 0x0306000000008b1d */ /* 0x000fe20000010000 */
[----:B----4-:R-:W-:-:S13]  /*25e20*/  ISETP.NE.AND P1, PT, R0, 0x1, PT ;  /* 0x000000010000780c */ /* 0x010fda0003f25270 */
[----:B------:R-:W4:Y:S08]  /*25e30*/  @P1 LDC R2, c[0x0][0x44c] ;  /* 0x00011300ff021b82 */ /* 0x000f300000000800 */
[----:B------:R-:W5:Y:S01]  /*25e40*/  @P1 LDC R3, c[0x0][0x450] ;  /* 0x00011400ff031b82 */ /* 0x000f620000000800 */
[----:B---3--:R-:W-:-:S04]  /*25e50*/  VIADD R0, R8, 0x7f ;  /* 0x0000007f08007836 */ /* 0x008fc80000000000 */
[----:B----4-:R-:W-:-:S05]  /*25e60*/  @P1 IMAD.HI.U32 R2, R0, R2, RZ ;  /* 0x0000000200021227 */ /* 0x010fca00078e00ff */
[----:B-----5:R-:W-:Y:S02]  /*25e70*/  @P1 SHF.R.U32.HI R0, RZ, R3, R2 ;  /* 0x00000003ff001219 */ /* 0x020fe40000011602 */
[----:B------:R-:W3:Y:S03]  /*25e80*/  LDC.64 R2, c[0x0][0x9e0] ;  /* 0x00027800ff027b82 */ /* 0x000ee60000000a00 */
[----:B------:R-:W-:Y:S01]  /*25e90*/  IMAD.IADD R0, R17, 0x1, R0 ;  /* 0x0000000111007824 */ /* 0x000fe200078e0200 */
[----:B---3--:R-:W-:-:S03]  /*25ea0*/  ISETP.GE.AND P2, PT, R3, 0x1, PT ;  /* 0x000000010300780c */ /* 0x008fc60003f46270 */
[----:B------:R-:W-:-:S10]  /*25eb0*/  IMAD.IADD R6, R0, 0x1, R2 ;  /* 0x0000000100067824 */ /* 0x000fd400078e0202 */
[----:B------:R-:W-:Y:S05]  /*25ec0*/  @!P2 BRA `(.L_x_4638) ;  /* 0x000000000048a947 */ /* 0x000fea0003800000 */
[C---:B------:R-:W-:Y:S01]  /*25ed0*/  ISETP.GT.AND P0, PT, R0.reuse, RZ, PT ;  /* 0x000000ff0000720c */ /* 0x040fe20003f04270 */
[----:B------:R-:W-:Y:S01]  /*25ee0*/  BSSY B0, `(.L_x_4639) ;  /* 0x000000e000007945 */ /* 0x000fe20003800000 */
[----:B------:R-:W-:-:S11]  /*25ef0*/  VIADD R2, R0, 0xffffffff ;  /* 0xffffffff00027836 */ /* 0x000fd60000000000 */
[----:B------:R-:W-:Y:S05]  /*25f00*/  @P0 BRA `(.L_x_4640) ;  /* 0x00000000001c0947 */ /* 0x000fea0003800000 */
[----:B------:R-:W-:Y:S01]  /*25f10*/  ISETP.NE.AND P0, PT, R3, 0x1, PT ;  /* 0x000000010300780c */ /* 0x000fe20003f05270 */
[----:B------:R-:W-:-:S12]  /*25f20*/  IMAD.MOV R0, RZ, RZ, -R0 ;  /* 0x000000ffff007224 */ /* 0x000fd800078e0a00 */
[----:B-12---:R-:W1:Y:S02]  /*25f30*/  @P0 LDC.64 R4, c[0x0][0x9e8] ;  /* 0x00027a00ff040b82 */ /* 0x006e640000000a00 */
[----:B-1----:R-:W-:-:S05]  /*25f40*/  @P0 IMAD.HI.U32 R4, R0, R4, RZ ;  /* 0x0000000400040227 */ /* 0x002fca00078e00ff */
[----:B------:R-:W-:-:S04]  /*25f50*/  @P0 SHF.R.U32.HI R0, RZ, R5, R4 ;  /* 0x00000005ff000219 */ /* 0x000fc80000011604 */
[----:B------:R-:W-:Y:S01]  /*25f60*/  LOP3.LUT R2, RZ, R0, RZ, 0x33, !PT ;  /* 0x00000000ff027212 */ /* 0x000fe200078e33ff */
[----:B------:R-:W-:Y:S06]  /*25f70*/  BRA `(.L_x_4641) ;  /* 0x0000000000107947 */ /* 0x000fec0003800000 */
.L_x_4640:
[----:B------:R-:W-:-:S13]  /*25f80*/  ISETP.NE.AND P0, PT, R3, 0x1, PT ;  /* 0x000000010300780c */ /* 0x000fda0003f05270 */
[----:B-12---:R-:W1:Y:S02]  /*25f90*/  @P0 LDC.64 R4, c[0x0][0x9e8] ;  /* 0x00027a00ff040b82 */ /* 0x006e640000000a00 */
[----:B-1----:R-:W-:-:S05]  /*25fa0*/  @P0 IMAD.HI.U32 R4, R2, R4, RZ ;  /* 0x0000000402040227 */ /* 0x002fca00078e00ff */
[----:B------:R-:W-:-:S07]  /*25fb0*/  @P0 SHF.R.U32.HI R2, RZ, R5, R4 ;  /* 0x00000005ff020219 */ /* 0x000fce0000011604 */
.L_x_4641:
[----:B------:R-:W-:Y:S05]  /*25fc0*/  BSYNC B0 ;  /* 0x0000000000007941 */ /* 0x000fea0003800000 */
.L_x_4639:
[----:B------:R-:W-:-:S05]  /*25fd0*/  IMAD R2, R2, R3, R3 ;  /* 0x0000000302027224 */ /* 0x000fca00078e0203 */
[----:B------:R-:W-:-:S07]  /*25fe0*/  VIMNMX R6, R6, R2, PT ;  /* 0x0000000206067248 */ /* 0x000fce0003fe0100 */
.L_x_4638:
[----:B------:R-:W-:Y:S01]  /*25ff0*/  VIADD R6, R6, 0x7f ;  /* 0x0000007f06067836 */ /* 0x000fe20000000000 */
[----:B------:R-:W3:Y:S01]  /*26000*/  @P1 LDC R2, c[0x0][0x44c] ;  /* 0x00011300ff021b82 */ /* 0x000ee20000000800 */
[----:B------:R-:W-:-:S03]  /*26010*/  ULDC UR4, c[0x0][0x9dc] ;  /* 0x0002770000047ab9 */ /* 0x000fc60000000800 */
[----:B------:R-:W-:-:S04]  /*26020*/  SHF.R.S32.HI R0, RZ, 0x1f, R6 ;  /* 0x0000001fff007819 */ /* 0x000fc80000011406 */
[----:B-12---:R-:W1:Y:S01]  /*26030*/  @P1 LDC R4, c[0x0][0x450] ;  /* 0x00011400ff041b82 */ /* 0x006e620000000800 */
[----:B------:R-:W-:-:S04]  /*26040*/  LEA.HI R0, R0, R6, RZ, 0x7 ;  /* 0x0000000600007211 */ /* 0x000fc800078f38ff */
[----:B------:R-:W-:-:S04]  /*26050*/  SHF.R.S32.HI R0, RZ, 0x7, R0 ;  /* 0x00000007ff007819 */ /* 0x000fc80000011400 */
[----:B------:R-:W-:Y:S01]  /*26060*/  VIMNMX R7, R21, R0, PT ;  /* 0x0000000015077248 */ /* 0x000fe20003fe0100 */
[----:B------:R-:W-:-:S04]  /*26070*/  IMAD.MOV.U32 R0, RZ, RZ, R8 ;  /* 0x000000ffff007224 */ /* 0x000fc800078e0008 */
[----:B------:R2:W-:Y:S01]  /*26080*/  STL [R1+0x50], R7 ;  /* 0x0000500701007387 */ /* 0x0005e20000100800 */
[----:B---3--:R-:W-:-:S05]  /*26090*/  @P1 IMAD.HI.U32 R2, R8, R2, RZ ;  /* 0x0000000208021227 */ /* 0x008fca00078e00ff */
[----:B-1----:R-:W-:-:S05]  /*260a0*/  @P1 SHF.R.U32.HI R0, RZ, R4, R2 ;  /* 0x00000004ff001219 */ /* 0x002fca0000011602 */
[----:B------:R-:W-:-:S04]  /*260b0*/  IMAD.IADD R0, R20, 0x1, R0 ;  /* 0x0000000114007824 */ /* 0x000fc800078e0200 */
[----:B------:R-:W-:Y:S01]  /*260c0*/  VIADD R2, R0, -UR4 ;  /* 0x8000000400027c36 */ /* 0x000fe20008000000 */
[----:B--2---:R-:W-:Y:S06]  /*260d0*/  @!P2 BRA `(.L_x_4642) ;  /* 0x000000000044a947 */ /* 0x004fec0003800000 */
        /* <DEDUP_REMOVED lines=10> */
.L_x_4644:
[----:B------:R-:W-:-:S13]  /*26180*/  ISETP.NE.AND P0, PT, R3, 0x1, PT ;  /* 0x000000010300780c */ /* 0x000fda0003f05270 */
[----:B------:R-:W1:Y:S02]  /*26190*/  @P0 LDC.64 R4, c[0x0][0x9e8] ;  /* 0x00027a00ff040b82 */ /* 0x000e640000000a00 */
[----:B-1----:R-:W-:-:S05]  /*261a0*/  @P0 IMAD.HI.U32 R4, R0, R4, RZ ;  /* 0x0000000400040227 */ /* 0x002fca00078e00ff */
[----:B------:R-:W-:-:S07]  /*261b0*/  @P0 SHF.R.U32.HI R0, RZ, R5, R4 ;  /* 0x00000005ff000219 */ /* 0x000fce0000011604 */
.L_x_4645:
[----:B------:R-:W-:Y:S05]  /*261c0*/  BSYNC B0 ;  /* 0x0000000000007941 */ /* 0x000fea0003800000 */
.L_x_4643:
[----:B------:R-:W-:-:S05]  /*261d0*/  IMAD R0, R0, R3, RZ ;  /* 0x0000000300007224 */ /* 0x000fca00078e02ff */
[----:B------:R-:W-:-:S07]  /*261e0*/  VIMNMX R2, R2, R0, !PT ;  /* 0x0000000002027248 */ /* 0x000fce0007fe0100 */
.L_x_4642:
        /* <DEDUP_REMOVED lines=24> */
.L_x_4646:
        /* <DEDUP_REMOVED lines=15> */
[----:B0-----:R-:W-:Y:S02]  /*26460*/  IMAD.U32 R11, RZ, RZ, UR5 ;  /* 0x00000005ff0b7e24 */ /* 0x001fe4000f8e00ff */
[----:B------:R-:W-:Y:S02]  /*26470*/  IMAD.MOV.U32 R8, RZ, RZ, 0x70 ;  /* 0x00000070ff087424 */ /* 0x000fe400078e00ff */
[----:B------:R-:W-:Y:S02]  /*26480*/  IMAD.MOV.U32 R12, RZ, RZ, 0x1 ;  /* 0x00000001ff0c7424 */ /* 0x000fe400078e00ff */
[----:B------:R-:W-:-:S07]  /*26490*/  IMAD.MOV.U32 R13, RZ, RZ, RZ ;  /* 0x000000ffff0d7224 */ /* 0x000fce00078e00ff */
[----:B------:R-:W-:-:S07]  /*264a0*/  LEPC R20, `(.L_x_4649) ;  /* 0x000000001014794e */ /* 0x000fce0000000000 */
[----:B-1----:R-:W-:Y:S05]  /*264b0*/  CALL.ABS.NOINC R2 ;  /* 0x0000000002007343 */ /* 0x002fea0003c00000 */
.L_x_4649:
[----:B------:R-:W-:Y:S05]  /*264c0*/  BSYNC B6 ;  /* 0x0000000000067941 */ /* 0x000fea0003800000 */
.L_x_4648:
        /* <DEDUP_REMOVED lines=24> */
[----:B-12---:R-:W-:Y:S05]  /*26650*/  CALL.ABS.NOINC R2 ;  /* 0x0000000002007343 */ /* 0x006fea0003c00000 */
.L_x_4651:
[----:B------:R-:W-:Y:S05]  /*26660*/  BSYNC B6 ;  /* 0x0000000000067941 */ /* 0x000fea0003800000 */
.L_x_4650:
        /* <DEDUP_REMOVED lines=22> */
.L_x_4653:
[----:B------:R-:W-:Y:S05]  /*267d0*/  BSYNC B6 ;  /* 0x0000000000067941 */ /* 0x000fea0003800000 */
.L_x_4652:
        /* <DEDUP_REMOVED lines=19> */
.L_x_4655:
[----:B------:R-:W-:Y:S05]  /*26910*/  BSYNC B6 ;  /* 0x0000000000067941 */ /* 0x000fea0003800000 */
.L_x_4654:
[----:B------:R-:W-:Y:S01]  /*26920*/  ULDC.64 UR4, c[0x0][0x9f8] ;  /* 0x00027e0000047ab9 */ /* 0x000fe20000000a00 */
[----:B------:R-:W-:Y:S01]  /*26930*/  IMAD.MOV.U32 R9, RZ, RZ, R19 ;  /* 0x000000ffff097224 */ /* 0x000fe200078e0013 */
        /* <DEDUP_REMOVED lines=19> */
.L_x_4830:
        /* <DEDUP_REMOVED lines=10> */
.L_x_4833:
        /* <DEDUP_REMOVED lines=24> */
.L_x_4659:
        /* <DEDUP_REMOVED lines=10> */
.L_x_4834:
        /* <DEDUP_REMOVED lines=8> */
.L_x_4661:
        /* <DEDUP_REMOVED lines=13> */
[----:B--2---:R-:W-:Y:S02]  /*26e80*/  IMAD R2, R2, 0x6000, R6 ;  /* 0x0000600002027824 */ /* 0x004fe400078e0206 */
[----:B---3--:R-:W-:-:S03]  /*26e90*/  IMAD R4, R4, 0x80, R5 ;  /* 0x0000008004047824 */ /* 0x008fc600078e0205 */
[----:B------:R-:W-:Y:S02]  /*26ea0*/  R2UR UR15, R2 ;  /* 0x00000000020f72ca */ /* 0x000fe400000e0000 */
[----:B------:R-:W-:-:S11]  /*26eb0*/  R2UR UR11, R4 ;  /* 0x00000000040b72ca */ /* 0x000fd600000e0000 */
[----:B------:R-:W-:Y:S02]  /*26ec0*/  UIADD3 UR8, UR15, 0xc400, URZ ;  /* 0x0000c4000f087890 */ /* 0x000fe4000fffe03f */
[----:B------:R-:W-:Y:S02]  /*26ed0*/  UIADD3 UR14, UR15, 0xe400, URZ ;  /* 0x0000e4000f0e7890 */ /* 0x000fe4000fffe03f */
[----:B------:R-:W-:-:S05]  /*26ee0*/  UIADD3 UR15, UR15, 0x10400, URZ ;  /* 0x000104000f0f7890 */ /* 0x000fca000fffe03f */
[----:B------:R2:W-:Y:S02]  /*26ef0*/  UTMALDG.4D [UR8], [UR4], desc[UR6] ;  /* 0x00000608040075b4 */ /* 0x0005e40008019000 */
[----:B--2---:R-:W-:Y:S01]  /*26f00*/  UMOV UR8, UR14 ;  /* 0x0000000e00087c82 */ /* 0x004fe20008000000 */
[----:B------:R-:W-:Y:S01]  /*26f10*/  UMOV UR10, UR16 ;  /* 0x00000010000a7c82 */ /* 0x000fe20008000000 */
[----:B------:R-:W-:Y:S01]  /*26f20*/  UMOV UR14, 0x80 ;  /* 0x00000080000e7882 */ /* 0x000fe20000000000 */
[----:B------:R2:W-:Y:S02]  /*26f30*/  UTMALDG.4D [UR8], [UR4], desc[UR6] ;  /* 0x00000608040075b4 */ /* 0x0005e40008019000 */
[----:B--2---:R-:W-:Y:S01]  /*26f40*/  UMOV UR8, UR15 ;  /* 0x0000000f00087c82 */ /* 0x004fe20008000000 */
[----:B------:R-:W-:Y:S02]  /*26f50*/  UMOV UR10, UR14 ;  /* 0x0000000e000a7c82 */ /* 0x000fe40008000000 */
[----:B------:R2:W-:Y:S01]  /*26f60*/  UTMALDG.4D [UR8], [UR4], desc[UR6] ;  /* 0x00000608040075b4 */ /* 0x0005e20008019000 */
[----:B------:R-:W3:Y:S02]  /*26f70*/  SYNCS.PHASECHK.TRANS64.TRYWAIT P0, [R0+URZ+0x2a840], R3 ;  /* 0x02a84003000075a7 */ /* 0x000ee4000800017f */
[----:B--23--:R-:W-:Y:S05]  /*26f80*/  @!P0 BRA `(.L_x_4662) ;  /* 0x0000006800348947 */ /* 0x00cfea0003800000 */
.L_x_4835:
        /* <DEDUP_REMOVED lines=8> */
.L_x_4663:
[----:B-12---:R-:W2:Y:S01]  /*27010*/  LDL.LU R3, [R1+0x20] ;  /* 0x0000200001037983 */ /* 0x006ea20000300800 */
        /* <DEDUP_REMOVED lines=8> */
[----:B------:R-:W-:Y:S01]  /*270a0*/  R2UR UR13, R17 ;  /* 0x00000000110d72ca */ /* 0x000fe200000e0000 */
[----:B------:R-:W-:Y:S01]  /*270b0*/  UMOV UR7, 0x14f00000 ;  /* 0x14f0000000077882 */ /* 0x000fe20000000000 */
[----:B------:R-:W-:Y:S01]  /*270c0*/  PLOP3.LUT P0, PT, PT, PT, PT, 0x80, 0x0 ;  /* 0x000000000000781c */ /* 0x000fe20003f0f070 */
[----:B------:R-:W-:-:S02]  /*270d0*/  UMOV UR16, 0x40 ;  /* 0x0000004000107882 */ /* 0x000fc40000000000 */
[----:B------:R-:W-:Y:S02]  /*270e0*/  UIADD3 UR8, UR15, 0x1e400, URZ ;  /* 0x0001e4000f087890 */ /* 0x000fe4000fffe03f */
        /* <DEDUP_REMOVED lines=15> */
.L_x_4657:
        /* <DEDUP_REMOVED lines=25> */
[----:B--2---:R-:W-:Y:S02]  /*27370*/  IMAD.U32 R10, RZ, RZ, UR8 ;  /* 0x00000008ff0a7e24 */ /* 0x004fe4000f8e00ff */
[----:B0-----:R-:W-:Y:S02]  /*27380*/  IMAD.U32 R11, RZ, RZ, UR9 ;  /* 0x00000009ff0b7e24 */ /* 0x001fe4000f8e00ff */
[----:B------:R-:W-:Y:S02]  /*27390*/  IMAD.MOV.U32 R8, RZ, RZ, 0x70 ;  /* 0x00000070ff087424 */ /* 0x000fe400078e00ff */
[----:B------:R-:W-:Y:S02]  /*273a0*/  IMAD.MOV.U32 R12, RZ, RZ, 0x1 ;  /* 0x00000001ff0c7424 */ /* 0x000fe400078e00ff */
[----:B------:R-:W-:-:S07]  /*273b0*/  IMAD.MOV.U32 R13, RZ, RZ, RZ ;  /* 0x000000ffff0d7224 */ /* 0x000fce00078e00ff */
[----:B------:R-:W-:-:S07]  /*273c0*/  LEPC R20, `(.L_x_4665) ;  /* 0x000000001014794e */ /* 0x000fce0000000000 */
[----:B-1----:R-:W-:Y:S05]  /*273d0*/  CALL.ABS.NOINC R2 ;  /* 0x0000000002007343 */ /* 0x002fea0003c00000 */
.L_x_4665:
[----:B------:R-:W-:Y:S05]  /*273e0*/  BSYNC B6 ;  /* 0x0000000000067941 */ /* 0x000fea0003800000 */
.L_x_4664:
        /* <DEDUP_REMOVED lines=12> */
[----:B------:R-:W0:Y:S02]  /*274b0*/  S2R R10, SR_TID.X ;  /* 0x00000000000a7919 */ /* 0x000e240000002100 */
[----:B0-----:R-:W-:-:S05]  /*274c0*/  IMAD.SHL.U32 R10, R10, 0x10, RZ ;  /* 0x000000100a0a7824 */ /* 0x001fca00078e00ff */
[----:B------:R-:W-:-:S04]  /*274d0*/  LOP3.LUT R10, R10, 0x30, RZ, 0xc0, !PT ;  /* 0x000000300a0a7812 */ /* 0x000fc800078ec0ff */
[C---:B------:R-:W-:Y:S02]  /*274e0*/  LOP3.LUT R11, R10.reuse, 0x40, RZ, 0xfc, !PT ;  /* 0x000000400a0b7812 */ /* 0x040fe400078efcff */
[----:B------:R-:W-:Y:S01]  /*274f0*/  LOP3.LUT R10, R10, 0x80, RZ, 0xfc, !PT ;  /* 0x000000800a0a7812 */ /* 0x000fe200078efcff */
        /* <DEDUP_REMOVED lines=13> */
[----:B-1----:R-:W-:-:S13]  /*275d0*/  ISETP.NE.AND P0, PT, R7, 0x1, PT ;  /* 0x000000010700780c */ /* 0x002fda0003f05270 */
[----:B------:R-:W0:Y:S08]  /*275e0*/  @P0 LDC R5, c[0x0][0x44c] ;  /* 0x00011300ff050b82 */ /* 0x000e300000000800 */
[----:B------:R-:W1:Y:S01]  /*275f0*/  @P0 LDC R6, c[0x0][0x450] ;  /* 0x00011400ff060b82 */ /* 0x000e620000000800 */
[----:B------:R-:W-:Y:S02]  /*27600*/  IMAD R4, R4, UR4, RZ ;  /* 0x0000000404047c24 */ /* 0x000fe4000f8e02ff */
[----:B------:R-:W-:-:S04]  /*27610*/  IMAD.WIDE.U32 R2, R0, UR4, R2 ;  /* 0x0000000400027c25 */ /* 0x000fc8000f8e0002 */
[----:B------:R-:W-:Y:S01]  /*27620*/  IMAD R0, R0, UR5, R4 ;  /* 0x0000000500007c24 */ /* 0x000fe2000f8e0204 */
[----:B------:R-:W-:Y:S01]  /*27630*/  ULDC.64 UR4, c[0x0][0x2d0] ;  /* 0x0000b40000047ab9 */ /* 0x000fe20000000a00 */
[----:B----4-:R-:W-:Y:S02]  /*27640*/  IMAD.IADD R4, R8, 0x1, R12 ;  /* 0x0000000108047824 */ /* 0x010fe400078e020c */
[----:B------:R-:W-:Y:S02]  /*27650*/  IMAD.IADD R3, R3, 0x1, R0 ;  /* 0x0000000103037824 */ /* 0x000fe400078e0200 */
[----:B0-----:R-:W-:Y:S01]  /*27660*/  @P0 IMAD.HI.U32 R5, R4, R5, RZ ;  /* 0x0000000504050227 */ /* 0x001fe200078e00ff */
[----:B------:R-:W0:Y:S03]  /*27670*/  S2R R8, SR_TID.X ;  /* 0x0000000000087919 */ /* 0x000e260000002100 */
[----:B------:R-:W-:Y:S01]  /*27680*/  IMAD.MOV.U32 R0, RZ, RZ, R4 ;  /* 0x000000ffff007224 */ /* 0x000fe200078e0004 */
[----:B-1----:R-:W-:-:S05]  /*27690*/  @P0 SHF.R.U32.HI R0, RZ, R6, R5 ;  /* 0x00000006ff000219 */ /* 0x002fca0000011605 */
[----:B------:R-:W-:-:S04]  /*276a0*/  IMAD.MOV R5, RZ, RZ, -R0 ;  /* 0x000000ffff057224 */ /* 0x000fc800078e0a00 */
[----:B------:R-:W-:Y:S01]  /*276b0*/  IMAD R4, R7, R5, R4 ;  /* 0x0000000507047224 */ /* 0x000fe200078e0204 */
[----:B------:R-:W-:Y:S01]  /*276c0*/  SHF.R.S32.HI R5, RZ, 0x1f, R0 ;  /* 0x0000001fff057819 */ /* 0x000fe20000011400 */
[----:B------:R-:W-:-:S04]  /*276d0*/  IMAD.WIDE.U32 R2, R0, UR4, R2 ;  /* 0x0000000400027c25 */ /* 0x000fc8000f8e0002 */
[----:B------:R-:W-:-:S04]  /*276e0*/  IMAD R5, R5, UR4, RZ ;  /* 0x0000000405057c24 */ /* 0x000fc8000f8e02ff */
[----:B------:R-:W-:Y:S01]  /*276f0*/  IMAD R0, R0, UR5, R5 ;  /* 0x0000000500007c24 */ /* 0x000fe2000f8e0205 */
[----:B------:R-:W-:-:S03]  /*27700*/  ULDC.64 UR4, c[0x0][0x2c8] ;  /* 0x0000b20000047ab9 */ /* 0x000fc60000000a00 */
[----:B------:R-:W-:Y:S01]  /*27710*/  IMAD.IADD R3, R3, 0x1, R0 ;  /* 0x0000000103037824 */ /* 0x000fe200078e0200 */
[----:B------:R-:W-:Y:S01]  /*27720*/  SHF.R.S32.HI R0, RZ, 0x1f, R4 ;  /* 0x0000001fff007819 */ /* 0x000fe20000011404 */
[----:B------:R-:W-:-:S04]  /*27730*/  IMAD.WIDE.U32 R2, R4, UR4, R2 ;  /* 0x0000000404027c25 */ /* 0x000fc8000f8e0002 */
[----:B------:R-:W-:Y:S01]  /*27740*/  IMAD R0, R0, UR4, RZ ;  /* 0x0000000400007c24 */ /* 0x000fe2000f8e02ff */
[----:B------:R-:W-:Y:S01]  /*27750*/  ULDC UR4, c[0x0][0x2b8] ;  /* 0x0000ae0000047ab9 */ /* 0x000fe20000000800 */
[----:B0-----:R-:W-:Y:S01]  /*27760*/  IMAD.SHL.U32 R9, R8, 0x10, RZ ;  /* 0x0000001008097824 */ /* 0x001fe200078e00ff */
[----:B------:R-:W-:Y:S02]  /*27770*/  ISETP.GE.AND P2, PT, R10, UR4, PT ;  /* 0x000000040a007c0c */ /* 0x000fe4000bf46270 */
[----:B------:R-:W-:Y:S02]  /*27780*/  LOP3.LUT R10, R8, 0x7f, RZ, 0xc0, !PT ;  /* 0x0000007f080a7812 */ /* 0x000fe400078ec0ff */
[----:B------:R0:W5:Y:S01]  /*27790*/  LDL R8, [R1+0x44] ;  /* 0x0000440001087983 */ /* 0x0001620000100800 */
[----:B------:R-:W-:Y:S01]  /*277a0*/  LOP3.LUT R9, R9, 0x30, RZ, 0xc0, !PT ;  /* 0x0000003009097812 */ /* 0x000fe200078ec0ff */
[----:B------:R-:W-:Y:S01]  /*277b0*/  IMAD R0, R4, UR5, R0 ;  /* 0x0000000504007c24 */ /* 0x000fe2000f8e0200 */
[----:B------:R-:W-:-:S02]  /*277c0*/  IADD3 R4, P3, R2, UR6, RZ ;  /* 0x0000000602047c10 */ /* 0x000fc4000ff7e0ff */
[----:B------:R-:W-:Y:S02]  /*277d0*/  ISETP.GE.AND P0, PT, R9, UR4, PT ;  /* 0x0000000409007c0c */ /* 0x000fe4000bf06270 */
[----:B------:R-:W-:Y:S01]  /*277e0*/  ISETP.GE.AND P1, PT, R11, UR4, PT ;  /* 0x000000040b007c0c */ /* 0x000fe2000bf26270 */
[----:B------:R-:W-:Y:S01]  /*277f0*/  UMOV UR4, 0xffffffff ;  /* 0xffffffff00047882 */ /* 0x000fe20000000000 */
[----:B------:R-:W-:Y:S02]  /*27800*/  IADD3.X R3, R3, UR7, R0, P3, !PT ;  /* 0x0000000703037c10 */ /* 0x000fe40009ffe400 */
[----:B------:R-:W-:Y:S01]  /*27810*/  SHF.R.U32.HI R10, RZ, 0x2, R10 ;  /* 0x00000002ff0a7819 */ /* 0x000fe2000001160a */
[----:B0-----:R-:W-:Y:S08]  /*27820*/  BRA.DIV UR4, `(.L_x_4666) ;  /* 0x0000006204207947 */ /* 0x001ff0000b800000 */
[----:B------:R-:W2:Y:S04]  /*27830*/  LDL.LU R6, [R1+0x48] ;  /* 0x0000480001067983 */ /* 0x000ea80000300800 */
[----:B------:R-:W3:Y:S01]  /*27840*/  LDL.LU R11, [R1+0x38] ;  /* 0x00003800010b7983 */ /* 0x000ee20000300800 */
[----:B--2---:R-:W-:-:S03]  /*27850*/  IMAD R2, R6, R7, RZ ;  /* 0x0000000706027224 */ /* 0x004fc600078e02ff */
[----:B------:R-:W0:Y:S01]  /*27860*/  SHFL.IDX PT, R7, R4, RZ, 0x1c1f ;  /* 0x001c1fff04077589 */ /* 0x000e2200000e0000 */
[----:B---3--:R-:W-:-:S03]  /*27870*/  IMAD.IADD R0, R10, 0x1, R11 ;  /* 0x000000010a007824 */ /* 0x008fc600078e020b */
[----:B------:R-:W1:Y:S01]  /*27880*/  SHFL.IDX PT, R6, R3, RZ, 0x1c1f ;  /* 0x001c1fff03067589 */ /* 0x000e6200000e0000 */
[C---:B------:R-:W-:Y:S01]  /*27890*/  VIADD R5, R0.reuse, 0x20 ;  /* 0x0000002000057836 */ /* 0x040fe20000000000 */
[----:B------:R-:W-:-:S13]  /*278a0*/  ISETP.GE.AND P4, PT, R0, R2, PT ;  /* 0x000000020000720c */ /* 0x000fda0003f86270 */
        /* <DEDUP_REMOVED lines=31> */
.L_x_4844:
[----:B------:R-:W-:Y:S01]  /*27aa0*/  VIADD R0, R0, 0x60 ;  /* 0x0000006000007836 */ /* 0x000fe20000000000 */
[----:B------:R-:W-:Y:S04]  /*27ab0*/  BSSY B0, `(.L_x_4667) ;  /* 0x000000b000007945 */ /* 0x000fe80003800000 */
        /* <DEDUP_REMOVED lines=10> */
.L_x_4668:
[----:B------:R-:W-:Y:S05]  /*27b60*/  BSYNC B0 ;  /* 0x0000000000007941 */ /* 0x000fea0003800000 */
.L_x_4667:
[----:B01--4-:R0:W5:Y:S01]  /*27b70*/  LDL R8, [R1] ;  /* 0x0000000001087983 */ /* 0x0131620000100800 */
[----:B------:R-:W-:Y:S01]  /*27b80*/  PLOP3.LUT P0, PT, PT, PT, PT, 0x80, 0x0 ;  /* 0x000000000000781c */ /* 0x000fe20003f0f070 */
[----:B------:R-:W-:-:S12]  /*27b90*/  NOP ;  /* 0x0000000000007918 */ /* 0x000fd80000000000 */
.L_x_4669:
[----:B------:R-:W4:Y:S01]  /*27ba0*/  LDL R2, [R1] ;  /* 0x0000000001027983 */ /* 0x000f220000100800 */
        /* <DEDUP_REMOVED lines=18> */
.L_x_4845:
[----:B------:R-:W-:Y:S05]  /*27cd0*/  BSYNC B0 ;  /* 0x0000000000007941 */ /* 0x000fea0003800000 */
.L_x_4670:
[----:B-1----:R-:W3:Y:S04]  /*27ce0*/  LDL.LU R2, [R1+0x50] ;  /* 0x0000500001027983 */ /* 0x002ee80000300800 */
[----:B------:R-:W4:Y:S01]  /*27cf0*/  LDL R3, [R1+0x28] ;  /* 0x0000280001037983 */ /* 0x000f220000100800 */
[----:B---3--:R-:W-:-:S05]  /*27d00*/  VIADD R2, R2, 0xfffffffe ;  /* 0xfffffffe02027836 */ /* 0x008fca0000000000 */
[----:B----4-:R-:W-:-:S13]  /*27d10*/  ISETP.GE.AND P0, PT, R2, R3, PT ;  /* 0x000000030200720c */ /* 0x010fda0003f06270 */
[----:B------:R-:W-:Y:S05]  /*27d20*/  @!P0 BRA `(.L_x_4672) ;  /* 0x00000014007c8947 */ /* 0x000fea0003800000 */
[----:B------:R1:W5:Y:S04]  /*27d30*/  LDL.LU R0, [R1+0xc] ;  /* 0x00000c0001007983 */ /* 0x0003680000300800 */
[----:B------:R1:W5:Y:S02]  /*27d40*/  LDL.LU R3, [R1+0x14] ;  /* 0x0000140001037983 */ /* 0x0003640000300800 */
.L_x_4696:
        /* <DEDUP_REMOVED lines=36> */
.L_x_4675:
        /* <DEDUP_REMOVED lines=9> */
.L_x_4846:
[----:B------:R-:W-:Y:S05]  /*28020*/  BSYNC B1 ;  /* 0x0000000000017941 */ /* 0x000fea0003800000 */
.L_x_4676:
        /* <DEDUP_REMOVED lines=9> */
.L_x_4679:
[----:B------:R-:W-:Y:S05]  /*280c0*/  BSYNC B1 ;  /* 0x0000000000017941 */ /* 0x000fea0003800000 */
.L_x_4678:
[----:B--2---:R-:W2:Y:S04]  /*280d0*/  LDL R9, [R1] ;  /* 0x0000000001097983 */ /* 0x004ea80000100800 */
        /* <DEDUP_REMOVED lines=10> */
[----:B----4-:R-:W-:Y:S02]  /*28180*/  IMAD R8, R8, 0x80, R7 ;  /* 0x0000008008087824 */ /* 0x010fe400078e0207 */
[----:B------:R-:W-:Y:S02]  /*28190*/  VIADD R7, R6, 0x2a870 ;  /* 0x0002a87006077836 */ /* 0x000fe40000000000 */
[----:B------:R-:W-:-:S07]  /*281a0*/  VIADD R9, R4, 0xc400 ;  /* 0x0000c40004097836 */ /* 0x000fce0000000000 */
.L_x_4680:
        /* <DEDUP_REMOVED lines=16> */
.L_x_4681:
        /* <DEDUP_REMOVED lines=16> */
.L_x_4682:
        /* <DEDUP_REMOVED lines=13> */
.L_x_4847:
[----:B------:R-:W-:Y:S05]  /*28480*/  BSYNC B1 ;  /* 0x0000000000017941 */ /* 0x000fea0003800000 */
.L_x_4683:
[----:B------:R-:W-:Y:S01]  /*28490*/  BSSY B1, `(.L_x_4685) ;  /* 0x000000b000017945 */ /* 0x000fe20003800000 */
[----:B------:R-:W-:Y:S02]  /*284a0*/  IMAD.MOV.U32 R10, RZ, RZ, 0x0 ;  /* 0x00000000ff0a7424 */ /* 0x000fe400078e00ff */
[----:B------:R-:W-:Y:S01]  /*284b0*/  IMAD.MOV.U32 R11, RZ, RZ, 0x14f00000 ;  /* 0x14f00000ff0b7424 */ /* 0x000fe200078e00ff */
[----:B------:R-:W-:Y:S06]  /*284c0*/  @P1 BRA `(.L_x_4686) ;  /* 0x00000000001c1947 */ /* 0x000fec0003800000 */
[----:B------:R-:W4:Y:S01]  /*284d0*/  S2R R7, SR_TID.X ;  /* 0x0000000000077919 */ /* 0x000f220000002100 */
[----:B--23--:R-:W-:-:S04]  /*284e0*/  IMAD.MOV.U32 R5, RZ, RZ, 0x6000 ;  /* 0x00006000ff057424 */ /* 0x00cfc800078e00ff */
[----:B------:R2:W-:Y:S01]  /*284f0*/  SYNCS.ARRIVE.TRANS64 RZ, [R6+URZ+0x2a830], R5 ;  /* 0x02a8300506ff79a7 */ /* 0x0005e2000800003f */
[----:B----4-:R-:W-:-:S04]  /*28500*/  LOP3.LUT R7, R7, 0x1f, RZ, 0xc0, !PT ;  /* 0x0000001f07077812 */ /* 0x010fc800078ec0ff */
[----:B------:R-:W-:-:S13]  /*28510*/  ISETP.NE.AND P0, PT, R7, RZ, PT ;  /* 0x000000ff0700720c */ /* 0x000fda0003f05270 */
[----:B--2---:R-:W-:Y:S05]  /*28520*/  @!P0 BRA `(.L_x_4686) ;  /* 0x0000000000048947 */ /* 0x004fea0003800000 */
[----:B------:R-:W-:Y:S01]  /*28530*/  BPT.TRAP 0x1 ;  /* 0x000000040000795c */ /* 0x000fe20000300000 */
.L_x_4686:
[----:B------:R-:W-:Y:S05]  /*28540*/  BSYNC B1 ;  /* 0x0000000000017941 */ /* 0x000fea0003800000 */
.L_x_4685:
        /* <DEDUP_REMOVED lines=8> */
.L_x_4687:
        /* <DEDUP_REMOVED lines=15> */
.L_x_4688:
        /* <DEDUP_REMOVED lines=15> */
.L_x_4689:
        /* <DEDUP_REMOVED lines=10> */
.L_x_4674:
[----:B------:R-:W-:Y:S05]  /*28850*/  BSYNC B0 ;  /* 0x0000000000007941 */ /* 0x000fea0003800000 */
.L_x_4673:
[----:B------:R-:W-:-:S06]  /*28860*/  UISETP.NE.AND UP0, UPT, UR36, 0x3, UPT ;  /* 0x000000032400788c */ /* 0x000fcc000bf05270 */
[----:B------:R-:W-:-:S13]  /*28870*/  PLOP3.LUT P0, PT, PT, PT, UP0, 0x80, 0x0 ;  /* 0x000000000000781c */ /* 0x000fda0003f0f008 */
[----:B------:R-:W-:Y:S05]  /*28880*/  @!P0 BRA `(.L_x_4690) ;  /* 0x0000000000048947 */ /* 0x000fea0003800000 */
[----:B------:R-:W-:Y:S01]  /*28890*/  BPT.TRAP 0x1 ;  /* 0x000000040000795c */ /* 0x000fe20000300000 */
.L_x_4690:
[----:B------:R-:W3:Y:S01]  /*288a0*/  LDL R5, [R1] ;  /* 0x0000000001057983 */ /* 0x000ee20000100800 */
[----:B------:R-:W-:Y:S01]  /*288b0*/  IMAD.U32 R4, RZ, RZ, UR39 ;  /* 0x00000027ff047e24 */ /* 0x000fe2000f8e00ff */
[----:B------:R-:W-:Y:S04]  /*288c0*/  BSSY B0, `(.L_x_4691) ;  /* 0x0000007000007945 */ /* 0x000fe80003800000 */
[----:B------:R-:W-:Y:S02]  /*288d0*/  ISETP.NE.AND P1, PT, R4, 0x3, PT ;  /* 0x000000030400780c */ /* 0x000fe40003f25270 */
[----:B------:R-:W-:-:S04]  /*288e0*/  LOP3.LUT R4, R3, 0x1, RZ, 0x3c, !PT ;  /* 0x0000000103047812 */ /* 0x000fc800078e3cff */
[----:B------:R-:W-:Y:S01]  /*288f0*/  SHF.L.U32 R4, R4, 0x1f, RZ ;  /* 0x0000001f04047819 */ /* 0x000fe200000006ff */
[----:B---3--:R-:W-:-:S04]  /*28900*/  IMAD R12, R0, 0x8, R5 ;  /* 0x00000008000c7824 */ /* 0x008fc800078e0205 */
[----:B------:R-:W3:Y:S02]  /*28910*/  SYNCS.PHASECHK.TRANS64.TRYWAIT P0, [R12+URZ+0x2a870], R4 ;  /* 0x02a870040c0075a7 */ /* 0x000ee4000800017f */
[----:B---3--:R-:W-:Y:S05]  /*28920*/  @!P0 BRA `(.L_x_4692) ;  /* 0x0000005400888947 */ /* 0x008fea0003800000 */
.L_x_4848:
[----:B------:R-:W-:Y:S05]  /*28930*/  BSYNC B0 ;  /* 0x0000000000007941 */ /* 0x000fea0003800000 */
.L_x_4691:
[----:B------:R-:W-:Y:S05]  /*28940*/  @!P1 BRA `(.L_x_4693) ;  /* 0x0000000000049947 */ /* 0x000fea0003800000 */
[----:B------:R-:W-:Y:S01]  /*28950*/  BPT.TRAP 0x1 ;  /* 0x000000040000795c */ /* 0x000fe20000300000 */
.L_x_4693:
[----:B------:R-:W-:Y:S01]  /*28960*/  SHF.L.U32 R3, R3, 0x1f, RZ ;  /* 0x0000001f03037819 */ /* 0x000fe200000006ff */
[----:B------:R-:W-:-:S03]  /*28970*/  IMAD R0, R0, 0x6000, RZ ;  /* 0x0000600000007824 */ /* 0x000fc600078e02ff */
[----:B------:R-:W4:Y:S02]  /*28980*/  SYNCS.PHASECHK.TRANS64.TRYWAIT P0, [R12+URZ+0x2a860], R3 ;  /* 0x02a860030c0075a7 */ /* 0x000f24000800017f */
[----:B----4-:R-:W-:Y:S05]  /*28990*/  @!P0 BRA `(.L_x_4694) ;  /* 0x0000005400808947 */ /* 0x010fea0003800000 */
.L_x_4849:
[----:B------:R-:W4:Y:S04]  /*289a0*/  LDL R15, [R1+0x4] ;  /* 0x00000400010f7983 */ /* 0x000f280000100800 */
[----:B------:R-:W5:Y:S01]  /*289b0*/  LDL R13, [R1] ;  /* 0x00000000010d7983 */ /* 0x000f620000100800 */
[----:B------:R-:W-:Y:S05]  /*289c0*/  WARPSYNC.ALL ;  /* 0x0000000000007948 */ /* 0x000fea0003800000 */
[----:B------:R-:W2:Y:S01]  /*289d0*/  LDL R14, [R1+0x3c] ;  /* 0x00003c00010e7983 */ /* 0x000ea20000100800 */
[----:B----4-:R-:W-:-:S05]  /*289e0*/  LOP3.LUT R3, R0, R15, RZ, 0xfc, !PT ;  /* 0x0000000f00037212 */ /* 0x010fca00078efcff */
[----:B-----5:R-:W-:-:S05]  /*289f0*/  IMAD.IADD R3, R13, 0x1, R3 ;  /* 0x000000010d037824 */ /* 0x020fca00078e0203 */
[----:B---3--:R-:W3:Y:S02]  /*28a00*/  LDSM.16.MT88.4 R4, [R3+0xc400] ;  /* 0x00c400000304783b */ /* 0x008ee40000004200 */
[C-C-:B---3--:R-:W-:Y:S02]  /*28a10*/  PRMT R8, R4.reuse, 0x6420, R5.reuse ;  /* 0x0000642004087816 */ /* 0x148fe40000000005 */
[----:B--2---:R-:W-:Y:S02]  /*28a20*/  PRMT R9, R4, 0x7531, R5 ;  /* 0x0000753104097816 */ /* 0x004fe40000000005 */
[----:B------:R-:W2:Y:S01]  /*28a30*/  LDL R5, [R1+0x8] ;  /* 0x0000080001057983 */ /* 0x000ea20000100800 */
[----:B------:R-:W-:Y:S01]  /*28a40*/  VIADD R4, R0, 0x2000 ;  /* 0x0000200000047836 */ /* 0x000fe20000000000 */
[----:B------:R-:W-:-:S04]  /*28a50*/  PRMT R10, R6, 0x6420, R7 ;  /* 0x00006420060a7816 */ /* 0x000fc80000000007 */
[----:B------:R-:W-:Y:S02]  /*28a60*/  LOP3.LUT R4, R4, R15, RZ, 0xfc, !PT ;  /* 0x0000000f04047212 */ /* 0x000fe400078efcff */
[----:B------:R-:W-:-:S03]  /*28a70*/  PRMT R11, R6, 0x7531, R7 ;  /* 0x00007531060b7816 */ /* 0x000fc60000000007 */
[----:B------:R-:W-:Y:S01]  /*28a80*/  IMAD.IADD R4, R13, 0x1, R4 ;  /* 0x000000010d047824 */ /* 0x000fe200078e0204 */
[----:B--2---:R-:W-:Y:S02]  /*28a90*/  IADD3 R3, R5, R0, R14 ;  /* 0x0000000005037210 */ /* 0x004fe40007ffe00e */
[----:B------:R-:W2:Y:S04]  /*28aa0*/  LDL R14, [R1+0x74] ;  /* 0x00007400010e7983 */ /* 0x000ea80000100800 */
[----:B------:R3:W-:Y:S02]  /*28ab0*/  STSM.16.M88.4 [R3], R8 ;  /* 0x0000000803007844 */ /* 0x0007e40000000200 */
[----:B---3--:R-:W-:Y:S02]  /*28ac0*/  IMAD.MOV.U32 R11, RZ, RZ, R5 ;  /* 0x000000ffff0b7224 */ /* 0x008fe400078e0005 */
[----:B------:R-:W3:Y:S02]  /*28ad0*/  LDSM.16.MT88.4 R4, [R4+0xc400] ;  /* 0x00c400000404783b */ /* 0x000ee40000004200 */
[----:B---3--:R-:W-:-:S02]  /*28ae0*/  PRMT R8, R4, 0x6420, R5 ;  /* 0x0000642004087816 */ /* 0x008fc40000000005 */
[----:B------:R-:W-:Y:S01]  /*28af0*/  PRMT R9, R4, 0x7531, R5 ;  /* 0x0000753104097816 */ /* 0x000fe20000000005 */
[----:B------:R-:W-:Y:S01]  /*28b00*/  VIADD R4, R0, 0x4000 ;  /* 0x0000400000047836 */ /* 0x000fe20000000000 */
[----:B------:R-:W-:Y:S01]  /*28b10*/  PRMT R10, R6, 0x6420, R7 ;  /* 0x00006420060a7816 */ /* 0x000fe20000000007 */
[----:B------:R-:W-:-:S03]  /*28b20*/  IMAD.MOV.U32 R5, RZ, RZ, R11 ;  /* 0x000000ffff057224 */ /* 0x000fc600078e000b */
[----:B------:R-:W-:Y:S02]  /*28b30*/  LOP3.LUT R4, R4, R15, RZ, 0xfc, !PT ;  /* 0x0000000f04047212 */ /* 0x000fe400078efcff */
[----:B------:R-:W-:-:S03]  /*28b40*/  PRMT R11, R6, 0x7531, R7 ;  /* 0x00007531060b7816 */ /* 0x000fc60000000007 */
[----:B------:R-:W-:Y:S02]  /*28b50*/  IMAD.IADD R4, R13, 0x1, R4 ;  /* 0x000000010d047824 */ /* 0x000fe400078e0204 */
[----:B------:R3:W-:Y:S02]  /*28b60*/  STSM.16.M88.4 [R3+0x2000], R8 ;  /* 0x0020000803007844 */ /* 0x0007e40000000200 */
[----:B---3--:R-:W-:Y:S02]  /*28b70*/  IMAD.MOV.U32 R11, RZ, RZ, R5 ;  /* 0x000000ffff0b7224 */ /* 0x008fe400078e0005 */
[----:B------:R-:W3:Y:S02]  /*28b80*/  LDSM.16.MT88.4 R4, [R4+0xc400] ;  /* 0x00c400000404783b */ /* 0x000ee40000004200 */
[C-C-:B---3--:R-:W-:Y:S02]  /*28b90*/  PRMT R8, R4.reuse, 0x6420, R5.reuse ;  /* 0x0000642004087816 */ /* 0x148fe40000000005 */
[----:B------:R-:W-:Y:S01]  /*28ba0*/  PRMT R9, R4, 0x7531, R5 ;  /* 0x0000753104097816 */ /* 0x000fe20000000005 */
[----:B------:R-:W-:Y:S01]  /*28bb0*/  IMAD.MOV.U32 R5, RZ, RZ, R11 ;  /* 0x000000ffff057224 */ /* 0x000fe200078e000b */
[----:B------:R-:W-:-:S02]  /*28bc0*/  PRMT R10, R6, 0x6420, R7 ;  /* 0x00006420060a7816 */ /* 0x000fc40000000007 */
[----:B------:R-:W-:-:S05]  /*28bd0*/  PRMT R11, R6, 0x7531, R7 ;  /* 0x00007531060b7816 */ /* 0x000fca0000000007 */
[----:B------:R3:W-:Y:S02]  /*28be0*/  STSM.16.M88.4 [R3+0x4000], R8 ;  /* 0x0040000803007844 */ /* 0x0007e40000000200 */
[----:B---3--:R-:W-:Y:S01]  /*28bf0*/  LOP3.LUT R3, R0, 0x800, R15, 0xfe, !PT ;  /* 0x0000080000037812 */ /* 0x008fe200078efe0f */
[----:B------:R-:W-:-:S04]  /*28c00*/  IMAD.MOV.U32 R11, RZ, RZ, R5 ;  /* 0x000000ffff0b7224 */ /* 0x000fc800078e0005 */
[----:B------:R-:W-:-:S05]  /*28c10*/  IMAD.IADD R3, R13, 0x1, R3 ;  /* 0x000000010d037824 */ /* 0x000fca00078e0203 */
[----:B------:R3:W4:Y:S04]  /*28c20*/  LDSM.16.MT88.4 R4, [R3+0xc400] ;  /* 0x00c400000304783b */ /* 0x0007280000004200 */
[----:B---3--:R-:W3:Y:S01]  /*28c30*/  LDL R3, [R1+0x34] ;  /* 0x0000340001037983 */ /* 0x008ee20000100800 */
[C-C-:B----4-:R-:W-:Y:S02]  /*28c40*/  PRMT R8, R4.reuse, 0x6420, R5.reuse ;  /* 0x0000642004087816 */ /* 0x150fe40000000005 */
[----:B------:R-:W-:Y:S02]  /*28c50*/  PRMT R9, R4, 0x7531, R5 ;  /* 0x0000753104097816 */ /* 0x000fe40000000005 */
[----:B------:R-:W4:Y:S01]  /*28c60*/  LDL R5, [R1+0x78] ;  /* 0x0000780001057983 */ /* 0x000f220000100800 */
[----:B------:R-:W-:Y:S01]  /*28c70*/  IMAD.MOV.U32 R4, RZ, RZ, R11 ;  /* 0x000000ffff047224 */ /* 0x000fe200078e000b */
[----:B------:R-:W-:-:S02]  /*28c80*/  PRMT R10, R6, 0x6420, R7 ;  /* 0x00006420060a7816 */ /* 0x000fc40000000007 */
[----:B------:R-:W-:Y:S02]  /*28c90*/  PRMT R11, R6, 0x7531, R7 ;  /* 0x00007531060b7816 */ /* 0x000fe40000000007 */
[----:B---3--:R-:W-:-:S05]  /*28ca0*/  IADD3 R3, R4, R3, R0 ;  /* 0x0000000304037210 */ /* 0x008fca0007ffe000 */
[----:B------:R3:W-:Y:S02]  /*28cb0*/  STSM.16.M88.4 [R3], R8 ;  /* 0x0000000803007844 */ /* 0x0007e40000000200 */
[----:B---3--:R-:W-:Y:S01]  /*28cc0*/  IMAD.MOV.U32 R11, RZ, RZ, R4 ;  /* 0x000000ffff0b7224 */ /* 0x008fe200078e0004 */
[----:B----4-:R-:W-:-:S06]  /*28cd0*/  IADD3 R4, R13, R5, R0 ;  /* 0x000000050d047210 */ /* 0x010fcc0007ffe000 */
[----:B------:R-:W3:Y:S02]  /*28ce0*/  LDSM.16.MT88.4 R4, [R4+0xc400] ;  /* 0x00c400000404783b */ /* 0x000ee40000004200 */
[C-C-:B---3--:R-:W-:Y:S02]  /*28cf0*/  PRMT R8, R4.reuse, 0x6420, R5.reuse ;  /* 0x0000642004087816 */ /* 0x148fe40000000005 */
[----:B------:R-:W-:Y:S01]  /*28d00*/  PRMT R9, R4, 0x7531, R5 ;  /* 0x0000753104097816 */ /* 0x000fe20000000005 */
[----:B------:R-:W-:Y:S01]  /*28d10*/  IMAD.MOV.U32 R5, RZ, RZ, R11 ;  /* 0x000000ffff057224 */ /* 0x000fe200078e000b */
[C-C-:B------:R-:W-:Y:S02]  /*28d20*/  PRMT R10, R6.reuse, 0x6420, R7.reuse ;  /* 0x00006420060a7816 */ /* 0x140fe40000000007 */
[----:B------:R-:W-:Y:S02]  /*28d30*/  PRMT R11, R6, 0x7531, R7 ;  /* 0x00007531060b7816 */ /* 0x000fe40000000007 */
[----:B--2---:R-:W-:-:S02]  /*28d40*/  IADD3 R4, R13, R14, R0 ;  /* 0x0000000e0d047210 */ /* 0x004fc40007ffe000 */
[----:B------:R-:W2:Y:S04]  /*28d50*/  LDL R14, [R1+0x6c] ;  /* 0x00006c00010e7983 */ /* 0x000ea80000100800 */
[----:B------:R3:W-:Y:S02]  /*28d60*/  STSM.16.M88.4 [R3+0x2000], R8 ;  /* 0x0020000803007844 */ /* 0x0007e40000000200 */
[----:B---3--:R-:W-:Y:S02]  /*28d70*/  IMAD.MOV.U32 R11, RZ, RZ, R5 ;  /* 0x000000ffff0b7224 */ /* 0x008fe400078e0005 */
[----:B------:R-:W3:Y:S02]  /*28d80*/  LDSM.16.MT88.4 R4, [R4+0xc400] ;  /* 0x00c400000404783b */ /* 0x000ee40000004200 */
[----:B---3--:R-:W-:-:S02]  /*28d90*/  PRMT R8, R4, 0x6420, R5 ;  /* 0x0000642004087816 */ /* 0x008fc40000000005 */
[----:B------:R-:W-:Y:S01]  /*28da0*/  PRMT R9, R4, 0x7531, R5 ;  /* 0x0000753104097816 */ /* 0x000fe20000000005 */
[----:B------:R-:W-:Y:S01]  /*28db0*/  IMAD.MOV.U32 R5, RZ, RZ, R11 ;  /* 0x000000ffff057224 */ /* 0x000fe200078e000b */
[C-C-:B------:R-:W-:Y:S02]  /*28dc0*/  PRMT R10, R6.reuse, 0x6420, R7.reuse ;  /* 0x00006420060a7816 */ /* 0x140fe40000000007 */
        /* <DEDUP_REMOVED lines=27> */
[----:B------:R-:W3:Y:S01]  /*28f80*/  LDSM.16.MT88.4 R4, [R4+0xc400] ;  /* 0x00c400000404783b */ /* 0x000ee20000004200 */
[----:B------:R-:W-:-:S03]  /*28f90*/  IMAD.MOV.U32 R11, RZ, RZ, R15 ;  /* 0x000000ffff0b7224 */ /* 0x000fc600078e000f */
[----:B------:R-:W4:Y:S01]  /*28fa0*/  LDL R15, [R1+0x68] ;  /* 0x00006800010f7983 */ /* 0x000f220000100800 */
[C-C-:B---3--:R-:W-:Y:S02]  /*28fb0*/  PRMT R8, R4.reuse, 0x6420, R5.reuse ;  /* 0x0000642004087816 */ /* 0x148fe40000000005 */
[----:B------:R-:W-:Y:S01]  /*28fc0*/  PRMT R9, R4, 0x7531, R5 ;  /* 0x0000753104097816 */ /* 0x000fe20000000005 */
[----:B------:R-:W-:Y:S01]  /*28fd0*/  IMAD.MOV.U32 R4, RZ, RZ, R10 ;  /* 0x000000ffff047224 */ /* 0x000fe200078e000a */
[C---:B------:R-:W-:Y:S01]  /*28fe0*/  PRMT R10, R6.reuse, 0x6420, R7 ;  /* 0x00006420060a7816 */ /* 0x040fe20000000007 */
[----:B------:R-:W-:Y:S01]  /*28ff0*/  IMAD.MOV.U32 R5, RZ, RZ, R11 ;  /* 0x000000ffff057224 */ /* 0x000fe200078e000b */
[----:B------:R-:W-:-:S05]  /*29000*/  PRMT R11, R6, 0x7531, R7 ;  /* 0x00007531060b7816 */ /* 0x000fca0000000007 */
[----:B------:R3:W-:Y:S02]  /*29010*/  STSM.16.M88.4 [R3+0x4000], R8 ;  /* 0x0040000803007844 */ /* 0x0007e40000000200 */
[----:B---3--:R-:W-:Y:S01]  /*29020*/  LOP3.LUT R3, R0, 0x1800, R5, 0xfe, !PT ;  /* 0x0000180000037812 */ /* 0x008fe200078efe05 */
[----:B------:R-:W-:-:S04]  /*29030*/  IMAD.MOV.U32 R11, RZ, RZ, R4 ;  /* 0x000000ffff0b7224 */ /* 0x000fc800078e0004 */
[----:B------:R-:W-:-:S05]  /*29040*/  IMAD.IADD R3, R13, 0x1, R3 ;  /* 0x000000010d037824 */ /* 0x000fca00078e0203 */
[----:B------:R-:W3:Y:S02]  /*29050*/  LDSM.16.MT88.4 R4, [R3+0xc400] ;  /* 0x00c400000304783b */ /* 0x000ee40000004200 */
[C-C-:B---3--:R-:W-:Y:S02]  /*29060*/  PRMT R8, R4.reuse, 0x6420, R5.reuse ;  /* 0x0000642004087816 */ /* 0x148fe40000000005 */
[----:B------:R-:W-:Y:S02]  /*29070*/  PRMT R9, R4, 0x7531, R5 ;  /* 0x0000753104097816 */ /* 0x000fe40000000005 */
[----:B------:R-:W3:Y:S01]  /*29080*/  LDL R5, [R1+0x40] ;  /* 0x0000400001057983 */ /* 0x000ee20000100800 */
[----:B------:R-:W-:Y:S01]  /*29090*/  IMAD.MOV.U32 R3, RZ, RZ, R11 ;  /* 0x000000ffff037224 */ /* 0x000fe200078e000b */
[C-C-:B------:R-:W-:Y:S02]  /*290a0*/  PRMT R10, R6.reuse, 0x6420, R7.reuse ;  /* 0x00006420060a7816 */ /* 0x140fe40000000007 */
[----:B------:R-:W-:-:S02]  /*290b0*/  PRMT R11, R6, 0x7531, R7 ;  /* 0x00007531060b7816 */ /* 0x000fc40000000007 */
[--C-:B----4-:R-:W-:Y:S02]  /*290c0*/  IADD3 R4, R13, R15, R0.reuse ;  /* 0x0000000f0d047210 */ /* 0x110fe40007ffe000 */
[----:B---3--:R-:W-:-:S05]  /*290d0*/  IADD3 R3, R3, R5, R0 ;  /* 0x0000000503037210 */ /* 0x008fca0007ffe000 */
[----:B------:R-:W-:Y:S04]  /*290e0*/  STSM.16.M88.4 [R3], R8 ;  /* 0x0000000803007844 */ /* 0x000fe80000000200 */
[----:B------:R-:W3:Y:S02]  /*290f0*/  LDSM.16.MT88.4 R4, [R4+0xc400] ;  /* 0x00c400000404783b */ /* 0x000ee40000004200 */
[C-C-:B---3--:R-:W-:Y:S02]  /*29100*/  PRMT R8, R4.reuse, 0x6420, R5.reuse ;  /* 0x0000642004087816 */ /* 0x148fe40000000005 */
[----:B------:R-:W-:Y:S02]  /*29110*/  PRMT R9, R4, 0x7531, R5 ;  /* 0x0000753104097816 */ /* 0x000fe40000000005 */
[----:B------:R-:W-:-:S02]  /*29120*/  PRMT R10, R6, 0x6420, R7 ;  /* 0x00006420060a7816 */ /* 0x000fc40000000007 */
[----:B------:R-:W-:Y:S02]  /*29130*/  PRMT R11, R6, 0x7531, R7 ;  /* 0x00007531060b7816 */ /* 0x000fe40000000007 */
[----:B--2---:R-:W-:-:S03]  /*29140*/  IADD3 R4, R13, R14, R0 ;  /* 0x0000000e0d047210 */ /* 0x004fc60007ffe000 */
[----:B------:R-:W-:Y:S04]  /*29150*/  STSM.16.M88.4 [R3+0x2000], R8 ;  /* 0x0020000803007844 */ /* 0x000fe80000000200 */
[----:B------:R-:W2:Y:S02]  /*29160*/  LDSM.16.MT88.4 R4, [R4+0xc400] ;  /* 0x00c400000404783b */ /* 0x000ea40000004200 */
        /* <DEDUP_REMOVED lines=10> */
[----:B---3--:R-:W3:Y:S01]  /*29210*/  FENCE.VIEW.ASYNC.S ;  /* 0x00000000000073c6 */ /* 0x008ee20000000000 */
[----:B------:R-:W-:Y:S05]  /*29220*/  @!P1 BRA `(.L_x_4695) ;  /* 0x0000000000049947 */ /* 0x000fea0003800000 */
[----:B------:R-:W-:Y:S01]  /*29230*/  BPT.TRAP 0x1 ;  /* 0x000000040000795c */ /* 0x000fe20000300000 */
.L_x_4695:
[----:B------:R-:W2:Y:S01]  /*29240*/  S2R R0, SR_TID.X ;  /* 0x0000000000007919 */ /* 0x000ea20000002100 */
[----:B---3--:R3:W-:Y:S01]  /*29250*/  SYNCS.ARRIVE.TRANS64.A1T0 RZ, [R12+URZ+0x2a850], RZ ;  /* 0x02a850ff0cff79a7 */ /* 0x0087e2000810003f */
[----:B--2---:R-:W-:Y:S02]  /*29260*/  LOP3.LUT R3, R0, 0x7f, RZ, 0xc0, !PT ;  /* 0x0000007f00037812 */ /* 0x004fe400078ec0ff */
[----:B------:R-:W2:Y:S01]  /*29270*/  LDL R0, [R1+0x28] ;  /* 0x0000280001007983 */ /* 0x000ea20000100800 */
[----:B------:R-:W-:Y:S01]  /*29280*/  BAR.SYNC.DEFER_BLOCKING 0x2, 0x80 ;  /* 0x0082000000007b1d */ /* 0x000fe20000010000 */
[----:B------:R-:W-:-:S05]  /*29290*/  ISETP.NE.AND P0, PT, R3, RZ, PT ;  /* 0x000000ff0300720c */ /* 0x000fca0003f05270 */
[----:B------:R4:W5:Y:S08]  /*292a0*/  LDL R3, [R1+0x14] ;  /* 0x0000140001037983 */ /* 0x0009700000100800 */
[----:B---3--:R-:W-:-:S05]  /*292b0*/  @!P0 VIADD R12, R12, 0x2a880 ;  /* 0x0002a8800c0c8836 */ /* 0x008fca0000000000 */
[----:B------:R-:W-:-:S04]  /*292c0*/  @!P0 PRMT R12, RZ, 0x654, R12 ;  /* 0x00000654ff0c8816 */ /* 0x000fc8000000000c */
[----:B------:R4:W-:Y:S01]  /*292d0*/  @!P0 SYNCS.ARRIVE.TRANS64.RED.A1T0 RZ, [R12+URZ], RZ ;  /* 0x000000ff0cff89a7 */ /* 0x0009e2000810043f */
[C---:B--2---:R-:W-:Y:S01]  /*292e0*/  ISETP.GT.AND P0, PT, R2.reuse, R0, PT ;  /* 0x000000000200720c */ /* 0x044fe20003f04270 */
[----:B------:R-:W-:Y:S01]  /*292f0*/  VIADD R2, R2, 0xffffffff ;  /* 0xffffffff02027836 */ /* 0x000fe20000000000 */
[----:B------:R4:W5:Y:S11]  /*29300*/  LDL R0, [R1+0xc] ;  /* 0x00000c0001007983 */ /* 0x0009760000100800 */
[----:B----4-:R-:W-:Y:S05]  /*29310*/  @P0 BRA `(.L_x_4696) ;  /* 0xffffffe8008c0947 */ /* 0x010fea000383ffff */
.L_x_4672:
        /* <DEDUP_REMOVED lines=17> */
.L_x_4698:
[----:B------:R-:W-:Y:S05]  /*29430*/  BSYNC B0 ;  /* 0x0000000000007941 */ /* 0x000fea0003800000 */
.L_x_4697:
[----:B------:R-:W-:-:S06]  /*29440*/  UISETP.NE.AND UP0, UPT, UR36, 0x3, UPT ;  /* 0x000000032400788c */ /* 0x000fcc000bf05270 */
[----:B------:R-:W-:-:S13]  /*29450*/  PLOP3.LUT P1, PT, PT, PT, UP0, 0x80, 0x0 ;  /* 0x000000000000781c */ /* 0x000fda0003f2f008 */
[----:B------:R-:W-:Y:S05]  /*29460*/  @!P1 BRA `(.L_x_4699) ;  /* 0x0000000000049947 */ /* 0x000fea0003800000 */
[----:B------:R-:W-:Y:S01]  /*29470*/  BPT.TRAP 0x1 ;  /* 0x000000040000795c */ /* 0x000fe20000300000 */
.L_x_4699:
[----:B------:R-:W3:Y:S04]  /*29480*/  LDL R4, [R1+0x14] ;  /* 0x0000140001047983 */ /* 0x000ee80000100800 */
[----:B-----5:R-:W4:Y:S04]  /*29490*/  LDL R3, [R1] ;  /* 0x0000000001037983 */ /* 0x020f280000100800 */
[----:B------:R-:W4:Y:S01]  /*294a0*/  LDL R2, [R1+0xc] ;  /* 0x00000c0001027983 */ /* 0x000f220000100800 */
[----:B------:R-:W-:Y:S01]  /*294b0*/  IMAD.U32 R0, RZ, RZ, UR39 ;  /* 0x00000027ff007e24 */ /* 0x000fe2000f8e00ff */
[----:B------:R-:W-:Y:S04]  /*294c0*/  BSSY B0, `(.L_x_4700) ;  /* 0x0000007000007945 */ /* 0x000fe80003800000 */
[----:B------:R-:W-:-:S02]  /*294d0*/  ISETP.NE.AND P2, PT, R0, 0x3, PT ;  /* 0x000000030000780c */ /* 0x000fc40003f45270 */
[----:B---3--:R-:W-:-:S04]  /*294e0*/  LOP3.LUT R0, R4, 0x1, RZ, 0x3c, !PT ;  /* 0x0000000104007812 */ /* 0x008fc800078e3cff */
[----:B------:R-:W-:Y:S01]  /*294f0*/  SHF.L.U32 R0, R0, 0x1f, RZ ;  /* 0x0000001f00007819 */ /* 0x000fe200000006ff */
[----:B----4-:R-:W-:-:S04]  /*29500*/  IMAD R2, R2, 0x8, R3 ;  /* 0x0000000802027824 */ /* 0x010fc800078e0203 */
[----:B------:R-:W3:Y:S02]  /*29510*/  SYNCS.PHASECHK.TRANS64.TRYWAIT P1, [R2+URZ+0x2a870], R0 ;  /* 0x02a87000020075a7 */ /* 0x000ee4000802017f */
[----:B---3--:R-:W-:Y:S05]  /*29520*/  @!P1 BRA `(.L_x_4701) ;  /* 0x0000004800b09947 */ /* 0x008fea0003800000 */
.L_x_4850:
[----:B------:R-:W-:Y:S05]  /*29530*/  BSYNC B0 ;  /* 0x0000000000007941 */ /* 0x000fea0003800000 */
.L_x_4700:
[----:B------:R-:W-:Y:S05]  /*29540*/  @!P2 BRA `(.L_x_4702) ;  /* 0x000000000004a947 */ /* 0x000fea0003800000 */
[----:B------:R-:W-:Y:S01]  /*29550*/  BPT.TRAP 0x1 ;  /* 0x000000040000795c */ /* 0x000fe20000300000 */
.L_x_4702:
[----:B---3--:R-:W3:Y:S02]  /*29560*/  LDL R0, [R1+0x14] ;  /* 0x0000140001007983 */ /* 0x008ee40000100800 */
[----:B---3--:R-:W-:-:S04]  /*29570*/  SHF.L.U32 R0, R0, 0x1f, RZ ;  /* 0x0000001f00007819 */ /* 0x008fc800000006ff */
[----:B------:R-:W3:Y:S02]  /*29580*/  SYNCS.PHASECHK.TRANS64.TRYWAIT P1, [R2+URZ+0x2a860], R0 ;  /* 0x02a86000020075a7 */ /* 0x000ee4000802017f */
[----:B---3--:R-:W-:Y:S05]  /*29590*/  @!P1 BRA `(.L_x_4703) ;  /* 0x0000004800a89947 */ /* 0x008fea0003800000 */
.L_x_4851:
[----:B------:R-:W4:Y:S04]  /*295a0*/  LDL R14, [R1+0x3c] ;  /* 0x00003c00010e7983 */ /* 0x000f280000100800 */
[----:B------:R-:W3:Y:S04]  /*295b0*/  LDL R15, [R1+0x4] ;  /* 0x00000400010f7983 */ /* 0x000ee80000100800 */
[----:B------:R-:W4:Y:S04]  /*295c0*/  LDL.LU R17, [R1+0x8] ;  /* 0x0000080001117983 */ /* 0x000f280000300800 */
[----:B------:R-:W5:Y:S04]  /*295d0*/  LDL R12, [R1+0xc] ;  /* 0x00000c00010c7983 */ /* 0x000f680000100800 */
[----:B------:R-:W2:Y:S01]  /*295e0*/  LDL R13, [R1] ;  /* 0x00000000010d7983 */ /* 0x000ea20000100800 */
[----:B------:R-:W-:Y:S05]  /*295f0*/  WARPSYNC.ALL ;  /* 0x0000000000007948 */ /* 0x000fea0003800000 */
[----:B------:R-:W4:Y:S01]  /*29600*/  LDL R18, [R1+0x78] ;  /* 0x0000780001127983 */ /* 0x000f220000100800 */
[----:B-----5:R-:W-:-:S05]  /*29610*/  IMAD R3, R12, 0x6000, RZ ;  /* 0x000060000c037824 */ /* 0x020fca00078e02ff */
[----:B---3--:R-:W-:-:S05]  /*29620*/  LOP3.LUT R0, R3, R15, RZ, 0xfc, !PT ;  /* 0x0000000f03007212 */ /* 0x008fca00078efcff */
[----:B--2---:R-:W-:-:S05]  /*29630*/  IMAD.IADD R0, R13, 0x1, R0 ;  /* 0x000000010d007824 */ /* 0x004fca00078e0200 */
[----:B------:R4:W2:Y:S02]  /*29640*/  LDSM.16.MT88.4 R4, [R0+0xc400] ;  /* 0x00c400000004783b */ /* 0x0008a40000004200 */
[----:B----4-:R-:W-:Y:S02]  /*29650*/  IADD3 R0, R17, R3, R14 ;  /* 0x0000000311007210 */ /* 0x010fe40007ffe00e */
[----:B------:R-:W3:Y:S01]  /*29660*/  LDL R14, [R1+0x74] ;  /* 0x00007400010e7983 */ /* 0x000ee20000100800 */
[C-C-:B--2---:R-:W-:Y:S02]  /*29670*/  PRMT R8, R4.reuse, 0x6420, R5.reuse ;  /* 0x0000642004087816 */ /* 0x144fe40000000005 */
[----:B------:R-:W-:Y:S01]  /*29680*/  PRMT R9, R4, 0x7531, R5 ;  /* 0x0000753104097816 */ /* 0x000fe20000000005 */
[----:B------:R-:W-:-:S05]  /*29690*/  VIADD R4, R3, 0x2000 ;  /* 0x0000200003047836 */ /* 0x000fca0000000000 */
[----:B------:R-:W-:Y:S02]  /*296a0*/  LOP3.LUT R4, R4, R15, RZ, 0xfc, !PT ;  /* 0x0000000f04047212 */ /* 0x000fe400078efcff */
[C-C-:B------:R-:W-:Y:S02]  /*296b0*/  PRMT R10, R6.reuse, 0x6420, R7.reuse ;  /* 0x00006420060a7816 */ /* 0x140fe40000000007 */
[----:B------:R-:W-:Y:S01]  /*296c0*/  PRMT R11, R6, 0x7531, R7 ;  /* 0x00007531060b7816 */ /* 0x000fe20000000007 */
[----:B------:R-:W-:-:S04]  /*296d0*/  IMAD.IADD R4, R13, 0x1, R4 ;  /* 0x000000010d047824 */ /* 0x000fc800078e0204 */
[----:B------:R-:W-:Y:S04]  /*296e0*/  STSM.16.M88.4 [R0], R8 ;  /* 0x0000000800007844 */ /* 0x000fe80000000200 */
[----:B------:R-:W2:Y:S02]  /*296f0*/  LDSM.16.MT88.4 R4, [R4+0xc400] ;  /* 0x00c400000404783b */ /* 0x000ea40000004200 */
[C-C-:B--2---:R-:W-:Y:S02]  /*29700*/  PRMT R8, R4.reuse, 0x6420, R5.reuse ;  /* 0x0000642004087816 */ /* 0x144fe40000000005 */
[----:B------:R-:W-:Y:S01]  /*29710*/  PRMT R9, R4, 0x7531, R5 ;  /* 0x0000753104097816 */ /* 0x000fe20000000005 */
[----:B------:R-:W-:-:S05]  /*29720*/  VIADD R4, R3, 0x4000 ;  /* 0x0000400003047836 */ /* 0x000fca0000000000 */
[----:B------:R-:W-:Y:S02]  /*29730*/  LOP3.LUT R4, R4, R15, RZ, 0xfc, !PT ;  /* 0x0000000f04047212 */ /* 0x000fe400078efcff */
[C-C-:B------:R-:W-:Y:S02]  /*29740*/  PRMT R10, R6.reuse, 0x6420, R7.reuse ;  /* 0x00006420060a7816 */ /* 0x140fe40000000007 */
[----:B------:R-:W-:Y:S01]  /*29750*/  PRMT R11, R6, 0x7531, R7 ;  /* 0x00007531060b7816 */ /* 0x000fe20000000007 */
[----:B------:R-:W-:-:S04]  /*29760*/  IMAD.IADD R4, R13, 0x1, R4 ;  /* 0x000000010d047824 */ /* 0x000fc800078e0204 */
[----:B------:R-:W-:Y:S04]  /*29770*/  STSM.16.M88.4 [R0+0x2000], R8 ;  /* 0x0020000800007844 */ /* 0x000fe80000000200 */
[----:B------:R-:W2:Y:S02]  /*29780*/  LDSM.16.MT88.4 R4, [R4+0xc400] ;  /* 0x00c400000404783b */ /* 0x000ea40000004200 */
[C-C-:B--2---:R-:W-:Y:S02]  /*29790*/  PRMT R8, R4.reuse, 0x6420, R5.reuse ;  /* 0x0000642004087816 */ /* 0x144fe40000000005 */
[----:B------:R-:W-:Y:S02]  /*297a0*/  PRMT R9, R4, 0x7531, R5 ;  /* 0x0000753104097816 */ /* 0x000fe40000000005 */
[----:B------:R-:W-:-:S02]  /*297b0*/  PRMT R10, R6, 0x6420, R7 ;  /* 0x00006420060a7816 */ /* 0x000fc40000000007 */
[----:B------:R-:W-:-:S05]  /*297c0*/  PRMT R11, R6, 0x7531, R7 ;  /* 0x00007531060b7816 */ /* 0x000fca0000000007 */
[----:B------:R2:W-:Y:S02]  /*297d0*/  STSM.16.M88.4 [R0+0x4000], R8 ;  /* 0x0040000800007844 */ /* 0x0005e40000000200 */
[----:B--2---:R-:W-:-:S05]  /*297e0*/  LOP3.LUT R0, R3, 0x800, R15, 0xfe, !PT ;  /* 0x0000080003007812 */ /* 0x004fca00078efe0f */
[----:B------:R-:W-:-:S05]  /*297f0*/  IMAD.IADD R0, R13, 0x1, R0 ;  /* 0x000000010d007824 */ /* 0x000fca00078e0200 */
[----:B------:R2:W4:Y:S04]  /*29800*/  LDSM.16.MT88.4 R4, [R0+0xc400] ;  /* 0x00c400000004783b */ /* 0x0005280000004200 */
[----:B--2---:R-:W2:Y:S01]  /*29810*/  LDL R0, [R1+0x34] ;  /* 0x0000340001007983 */ /* 0x004ea20000100800 */
[C-C-:B----4-:R-:W-:Y:S02]  /*29820*/  PRMT R8, R4.reuse, 0x6420, R5.reuse ;  /* 0x0000642004087816 */ /* 0x150fe40000000005 */
[----:B------:R-:W-:Y:S02]  /*29830*/  PRMT R9, R4, 0x7531, R5 ;  /* 0x0000753104097816 */ /* 0x000fe40000000005 */
[C-C-:B------:R-:W-:Y:S02]  /*29840*/  PRMT R10, R6.reuse, 0x6420, R7.reuse ;  /* 0x00006420060a7816 */ /* 0x140fe40000000007 */
[----:B------:R-:W-:-:S02]  /*29850*/  PRMT R11, R6, 0x7531, R7 ;  /* 0x00007531060b7816 */ /* 0x000fc40000000007 */
[--C-:B------:R-:W-:Y:S02]  /*29860*/  IADD3 R4, R13, R18, R3.reuse ;  /* 0x000000120d047210 */ /* 0x100fe40007ffe003 */
[----:B------:R-:W4:Y:S01]  /*29870*/  LDL R18, [R1+0x70] ;  /* 0x0000700001127983 */ /* 0x000f220000100800 */
[----:B--2---:R-:W-:-:S05]  /*29880*/  IADD3 R0, R17, R0, R3 ;  /* 0x0000000011007210 */ /* 0x004fca0007ffe003 */
[----:B------:R-:W-:Y:S04]  /*29890*/  STSM.16.M88.4 [R0], R8 ;  /* 0x0000000800007844 */ /* 0x000fe80000000200 */
[----:B------:R-:W2:Y:S02]  /*298a0*/  LDSM.16.MT88.4 R4, [R4+0xc400] ;  /* 0x00c400000404783b */ /* 0x000ea40000004200 */
[C-C-:B--2---:R-:W-:Y:S02]  /*298b0*/  PRMT R8, R4.reuse, 0x6420, R5.reuse ;  /* 0x0000642004087816 */ /* 0x144fe40000000005 */
[----:B------:R-:W-:Y:S02]  /*298c0*/  PRMT R9, R4, 0x7531, R5 ;  /* 0x0000753104097816 */ /* 0x000fe40000000005 */
[----:B------:R-:W-:-:S02]  /*298d0*/  PRMT R10, R6, 0x6420, R7 ;  /* 0x00006420060a7816 */ /* 0x000fc40000000007 */
[----:B------:R-:W-:Y:S02]  /*298e0*/  PRMT R11, R6, 0x7531, R7 ;  /* 0x00007531060b7816 */ /* 0x000fe40000000007 */
[----:B---3--:R-:W-:Y:S02]  /*298f0*/  IADD3 R4, R13, R14, R3 ;  /* 0x0000000e0d047210 */ /* 0x008fe40007ffe003 */
[----:B------:R-:W2:Y:S04]  /*29900*/  LDL R14, [R1+0x6c] ;  /* 0x00006c00010e7983 */ /* 0x000ea80000100800 */
[----:B------:R-:W-:Y:S04]  /*29910*/  STSM.16.M88.4 [R0+0x2000], R8 ;  /* 0x0020000800007844 */ /* 0x000fe80000000200 */
[----:B------:R-:W3:Y:S02]  /*29920*/  LDSM.16.MT88.4 R4, [R4+0xc400] ;  /* 0x00c400000404783b */ /* 0x000ee40000004200 */
[----:B---3--:R-:W-:-:S02]  /*29930*/  PRMT R8, R4, 0x6420, R5 ;  /* 0x0000642004087816 */ /* 0x008fc40000000005 */
[----:B------:R-:W-:Y:S02]  /*29940*/  PRMT R9, R4, 0x7531, R5 ;  /* 0x0000753104097816 */ /* 0x000fe40000000005 */
[C-C-:B------:R-:W-:Y:S02]  /*29950*/  PRMT R10, R6.reuse, 0x6420, R7.reuse ;  /* 0x00006420060a7816 */ /* 0x140fe40000000007 */
[----:B------:R-:W-:-:S05]  /*29960*/  PRMT R11, R6, 0x7531, R7 ;  /* 0x00007531060b7816 */ /* 0x000fca0000000007 */
[----:B------:R3:W-:Y:S02]  /*29970*/  STSM.16.M88.4 [R0+0x4000], R8 ;  /* 0x0040000800007844 */ /* 0x0007e40000000200 */
[----:B---3--:R-:W-:-:S05]  /*29980*/  LOP3.LUT R0, R3, 0x1000, R15, 0xfe, !PT ;  /* 0x0000100003007812 */ /* 0x008fca00078efe0f */
[----:B------:R-:W-:-:S05]  /*29990*/  IMAD.IADD R0, R13, 0x1, R0 ;  /* 0x000000010d007824 */ /* 0x000fca00078e0200 */
[----:B------:R3:W5:Y:S04]  /*299a0*/  LDSM.16.MT88.4 R4, [R0+0xc400] ;  /* 0x00c400000004783b */ /* 0x0007680000004200 */
[----:B---3--:R-:W3:Y:S01]  /*299b0*/  LDL R0, [R1+0x30] ;  /* 0x0000300001007983 */ /* 0x008ee20000100800 */
[C-C-:B-----5:R-:W-:Y:S02]  /*299c0*/  PRMT R8, R4.reuse, 0x6420, R5.reuse ;  /* 0x0000642004087816 */ /* 0x160fe40000000005 */
[----:B------:R-:W-:Y:S02]  /*299d0*/  PRMT R9, R4, 0x7531, R5 ;  /* 0x0000753104097816 */ /* 0x000fe40000000005 */
[C-C-:B------:R-:W-:Y:S02]  /*299e0*/  PRMT R10, R6.reuse, 0x6420, R7.reuse ;  /* 0x00006420060a7816 */ /* 0x140fe40000000007 */
[----:B------:R-:W-:-:S02]  /*299f0*/  PRMT R11, R6, 0x7531, R7 ;  /* 0x00007531060b7816 */ /* 0x000fc40000000007 */
[--C-:B----4-:R-:W-:Y:S02]  /*29a00*/  IADD3 R4, R13, R18, R3.reuse ;  /* 0x000000120d047210 */ /* 0x110fe40007ffe003 */
[----:B------:R-:W4:Y:S01]  /*29a10*/  LDL R18, [R1+0x40] ;  /* 0x0000400001127983 */ /* 0x000f220000100800 */
[----:B---3--:R-:W-:-:S05]  /*29a20*/  IADD3 R0, R17, R0, R3 ;  /* 0x0000000011007210 */ /* 0x008fca0007ffe003 */
[----:B------:R-:W-:Y:S04]  /*29a30*/  STSM.16.M88.4 [R0], R8 ;  /* 0x0000000800007844 */ /* 0x000fe80000000200 */
[----:B------:R-:W3:Y:S02]  /*29a40*/  LDSM.16.MT88.4 R4, [R4+0xc400] ;  /* 0x00c400000404783b */ /* 0x000ee40000004200 */
[C-C-:B---3--:R-:W-:Y:S02]  /*29a50*/  PRMT R8, R4.reuse, 0x6420, R5.reuse ;  /* 0x0000642004087816 */ /* 0x148fe40000000005 */
[----:B------:R-:W-:Y:S02]  /*29a60*/  PRMT R9, R4, 0x7531, R5 ;  /* 0x0000753104097816 */ /* 0x000fe40000000005 */
[----:B------:R-:W-:-:S02]  /*29a70*/  PRMT R10, R6, 0x6420, R7 ;  /* 0x00006420060a7816 */ /* 0x000fc40000000007 */
[----:B------:R-:W-:-:S05]  /*29a80*/  PRMT R11, R6, 0x7531, R7 ;  /* 0x00007531060b7816 */ /* 0x000fca0000000007 */
[----:B------:R3:W-:Y:S02]  /*29a90*/  STSM.16.M88.4 [R0+0x2000], R8 ;  /* 0x0020000800007844 */ /* 0x0007e40000000200 */
[----:B---3--:R-:W-:Y:S02]  /*29aa0*/  IMAD.MOV.U32 R11, RZ, RZ, R15 ;  /* 0x000000ffff0b7224 */ /* 0x008fe400078e000f */
[----:B------:R-:W3:Y:S01]  /*29ab0*/  LDL R15, [R1+0x68] ;  /* 0x00006800010f7983 */ /* 0x000ee20000100800 */
[----:B--2---:R-:W-:-:S03]  /*29ac0*/  IADD3 R4, R13, R14, R3 ;  /* 0x0000000e0d047210 */ /* 0x004fc60007ffe003 */
[----:B------:R-:W2:Y:S04]  /*29ad0*/  LDL R14, [R1+0x64] ;  /* 0x00006400010e7983 */ /* 0x000ea80000100800 */
[----:B------:R-:W5:Y:S02]  /*29ae0*/  LDSM.16.MT88.4 R4, [R4+0xc400] ;  /* 0x00c400000404783b */ /* 0x000f640000004200 */
[C-C-:B-----5:R-:W-:Y:S02]  /*29af0*/  PRMT R8, R4.reuse, 0x6420, R5.reuse ;  /* 0x0000642004087816 */ /* 0x160fe40000000005 */
[----:B------:R-:W-:Y:S01]  /*29b00*/  PRMT R9, R4, 0x7531, R5 ;  /* 0x0000753104097816 */ /* 0x000fe20000000005 */
[----:B------:R-:W-:Y:S01]  /*29b10*/  IMAD.MOV.U32 R5, RZ, RZ, R11 ;  /* 0x000000ffff057224 */ /* 0x000fe200078e000b */
[----:B------:R-:W-:-:S02]  /*29b20*/  PRMT R10, R6, 0x6420, R7 ;  /* 0x00006420060a7816 */ /* 0x000fc40000000007 */
[----:B------:R-:W-:-:S05]  /*29b30*/  PRMT R11, R6, 0x7531, R7 ;  /* 0x00007531060b7816 */ /* 0x000fca0000000007 */
[----:B------:R5:W-:Y:S02]  /*29b40*/  STSM.16.M88.4 [R0+0x4000], R8 ;  /* 0x0040000800007844 */ /* 0x000be40000000200 */
[----:B-----5:R-:W-:-:S05]  /*29b50*/  LOP3.LUT R0, R3, 0x1800, R5, 0xfe, !PT ;  /* 0x0000180003007812 */ /* 0x020fca00078efe05 */
[----:B------:R-:W-:-:S05]  /*29b60*/  IMAD.IADD R0, R13, 0x1, R0 ;  /* 0x000000010d007824 */ /* 0x000fca00078e0200 */
[----:B------:R4:W5:Y:S02]  /*29b70*/  LDSM.16.MT88.4 R4, [R0+0xc400] ;  /* 0x00c400000004783b */ /* 0x0009640000004200 */
[----:B----4-:R-:W-:Y:S02]  /*29b80*/  IADD3 R0, R17, R18, R3 ;  /* 0x0000001211007210 */ /* 0x010fe40007ffe003 */
[C-C-:B-----5:R-:W-:Y:S02]  /*29b90*/  PRMT R8, R4.reuse, 0x6420, R5.reuse ;  /* 0x0000642004087816 */ /* 0x160fe40000000005 */
[----:B------:R-:W-:Y:S02]  /*29ba0*/  PRMT R9, R4, 0x7531, R5 ;  /* 0x0000753104097816 */ /* 0x000fe40000000005 */
[C-C-:B------:R-:W-:Y:S02]  /*29bb0*/  PRMT R10, R6.reuse, 0x6420, R7.reuse ;  /* 0x00006420060a7816 */ /* 0x140fe40000000007 */
[----:B------:R-:W-:-:S05]  /*29bc0*/  PRMT R11, R6, 0x7531, R7 ;  /* 0x00007531060b7816 */ /* 0x000fca0000000007 */
[----:B------:R-:W-:Y:S01]  /*29bd0*/  STSM.16.M88.4 [R0], R8 ;  /* 0x0000000800007844 */ /* 0x000fe20000000200 */
[----:B---3--:R-:W-:-:S06]  /*29be0*/  IADD3 R4, R13, R15, R3 ;  /* 0x0000000f0d047210 */ /* 0x008fcc0007ffe003 */
[----:B------:R-:W3:Y:S02]  /*29bf0*/  LDSM.16.MT88.4 R4, [R4+0xc400] ;  /* 0x00c400000404783b */ /* 0x000ee40000004200 */
[C-C-:B---3--:R-:W-:Y:S02]  /*29c00*/  PRMT R8, R4.reuse, 0x6420, R5.reuse ;  /* 0x0000642004087816 */ /* 0x148fe40000000005 */
[----:B------:R-:W-:Y:S02]  /*29c10*/  PRMT R9, R4, 0x7531, R5 ;  /* 0x0000753104097816 */ /* 0x000fe40000000005 */
[C-C-:B------:R-:W-:Y:S02]  /*29c20*/  PRMT R10, R6.reuse, 0x6420, R7.reuse ;  /* 0x00006420060a7816 */ /* 0x140fe40000000007 */
        /* <DEDUP_REMOVED lines=17> */
.L_x_4704:
[----:B------:R-:W4:Y:S01]  /*29d40*/  LDL.LU R3, [R1+0x14] ;  /* 0x0000140001037983 */ /* 0x000f220000300800 */
[----:B---3--:R3:W-:Y:S01]  /*29d50*/  SYNCS.ARRIVE.TRANS64.A1T0 RZ, [R2+URZ+0x2a850], RZ ;  /* 0x02a850ff02ff79a7 */ /* 0x0087e2000810003f */
[----:B--2---:R-:W-:Y:S02]  /*29d60*/  VIADD R0, R12, 0x1 ;  /* 0x000000010c007836 */ /* 0x004fe40000000000 */
[----:B---3--:R-:W-:-:S05]  /*29d70*/  @!P0 VIADD R2, R2, 0x2a880 ;  /* 0x0002a88002028836 */ /* 0x008fca0000000000 */
[----:B------:R-:W-:Y:S01]  /*29d80*/  @!P0 PRMT R2, RZ, 0x654, R2 ;  /* 0x00000654ff028816 */ /* 0x000fe20000000002 */
[----:B------:R-:W-:Y:S06]  /*29d90*/  BAR.SYNC.DEFER_BLOCKING 0x2, 0x80 ;  /* 0x0082000000007b1d */ /* 0x000fec0000010000 */
[----:B------:R2:W-:Y:S01]  /*29da0*/  @!P0 SYNCS.ARRIVE.TRANS64.RED.A1T0 RZ, [R2+URZ], RZ ;  /* 0x000000ff02ff89a7 */ /* 0x0005e2000810043f */
[----:B------:R-:W-:-:S04]  /*29db0*/  ISETP.NE.AND P0, PT, R0, 0x2, PT ;  /* 0x000000020000780c */ /* 0x000fc80003f05270 */
[----:B------:R-:W-:Y:S02]  /*29dc0*/  SEL R0, R0, RZ, P0 ;  /* 0x000000ff00007207 */ /* 0x000fe40000000000 */
[----:B--2---:R-:W-:-:S03]  /*29dd0*/  SEL R2, RZ, 0x1, P0 ;  /* 0x00000001ff027807 */ /* 0x004fc60000000000 */
[----:B------:R2:W-:Y:S01]  /*29de0*/  STL [R1+0xc], R0 ;  /* 0x00000c0001007387 */ /* 0x0005e20000100800 */
[----:B----4-:R-:W-:-:S05]  /*29df0*/  LOP3.LUT R3, R3, R2, RZ, 0x3c, !PT ;  /* 0x0000000203037212 */ /* 0x010fca00078e3cff */
[----:B------:R2:W-:Y:S02]  /*29e00*/  STL [R1+0x14], R3 ;  /* 0x0000140301007387 */ /* 0x0005e40000100800 */
.L_x_4647:
[----:B--2---:R-:W2:Y:S02]  /*29e10*/  LDL R0, [R1+0x20] ;  /* 0x0000200001007983 */ /* 0x004ea40000100800 */
[----:B--2---:R-:W-:-:S13]  /*29e20*/  LOP3.LUT P0, RZ, R0, 0x2, RZ, 0xc0, !PT ;  /* 0x0000000200ff7812 */ /* 0x004fda000780c0ff */
[----:B------:R-:W-:Y:S05]  /*29e30*/  @!P0 BRA `(.L_x_4705) ;  /* 0x0000000000288947 */ /* 0x000fea0003800000 */
[----:B------:R-:W-:Y:S05]  /*29e40*/  WARPSYNC.ALL ;  /* 0x0000000000007948 */ /* 0x000fea0003800000 */
[----:B------:R-:W2:Y:S08]  /*29e50*/  S2UR UR5, SR_CgaCtaId ;  /* 0x00000000000579c3 */ /* 0x000eb00000008800 */
[----:B------:R-:W-:Y:S06]  /*29e60*/  BAR.SYNC.DEFER_BLOCKING 0x5, 0x180 ;  /* 0x0146000000007b1d */ /* 0x000fec0000010000 */
[----:B------:R-:W-:-:S02]  /*29e70*/  UMOV UR4, 0x400 ;  /* 0x0000040000047882 */ /* 0x000fc40000000000 */
[----:B--2---:R-:W-:-:S06]  /*29e80*/  ULEA UR4, UR5, UR4, 0x18 ;  /* 0x0000000405047291 */ /* 0x004fcc000f8ec03f */
[----:B------:R-:W-:-:S05]  /*29e90*/  IMAD.U32 R0, RZ, RZ, UR4 ;  /* 0x00000004ff007e24 */ /* 0x000fca000f8e00ff */
[----:B------:R2:W3:Y:S04]  /*29ea0*/  LDS.128 R16, [R0+0x2a8d0] ;  /* 0x02a8d00000107984 */ /* 0x0004e80000000c00 */
[----:B------:R2:W-:Y:S01]  /*29eb0*/  STL [R1], R0 ;  /* 0x0000000001007387 */ /* 0x0005e20000100800 */
[----:B------:R-:W-:Y:S06]  /*29ec0*/  BAR.ARV 0x4, 0x180 ;  /* 0x0106000000007b1d */ /* 0x000fec0000002000 */
[----:B------:R-:W-:Y:S05]  /*29ed0*/  BRA `(.L_x_4706) ;  /* 0x0000000800e47947 */ /* 0x000fea0003800000 */
.L_x_4705:
[----:B------:R-:W2:Y:S01]  /*29ee0*/  S2R R0, SR_TID.X ;  /* 0x0000000000007919 */ /* 0x000ea20000002100 */
[----:B------:R-:W-:Y:S01]  /*29ef0*/  UMOV UR4, 0xffffffff ;  /* 0xffffffff00047882 */ /* 0x000fe20000000000 */
[----:B--2---:R-:W-:-:S04]  /*29f00*/  LOP3.LUT R6, R0, 0x1f, RZ, 0xc0, !PT ;  /* 0x0000001f00067812 */ /* 0x004fc800078ec0ff */
[----:B------:R-:W-:Y:S01]  /*29f10*/  ISETP.NE.AND P0, PT, R6, 0x1f, PT ;  /* 0x0000001f0600780c */ /* 0x000fe20003f05270 */
[----:B------:R-:W-:-:S12]  /*29f20*/  BRA.DIV UR4, `(.L_x_4707) ;  /* 0x0000004204587947 */ /* 0x000fd8000b800000 */
[----:B------:R-:W-:Y:S01]  /*29f30*/  IMAD.IADD R0, R19, 0x1, R6 ;  /* 0x0000000113007824 */ /* 0x000fe200078e0206 */
[----:B------:R-:W-:-:S04]  /*29f40*/  ULDC UR4, c[0x0][0xc3c] ;  /* 0x00030f0000047ab9 */ /* 0x000fc80000000800 */
[----:B------:R-:W-:-:S13]  /*29f50*/  ISETP.GE.OR P1, PT, R0, UR4, !P0 ;  /* 0x0000000400007c0c */ /* 0x000fda000c726670 */
[----:B------:R-:W2:Y:S02]  /*29f60*/  @!P1 LDC.64 R2, c[0x0][0xc80] ;  /* 0x00032000ff029b82 */ /* 0x000ea40000000a00 */
[----:B--2---:R-:W-:-:S06]  /*29f70*/  @!P1 IMAD.WIDE R2, R0, 0x4, R2 ;  /* 0x0000000400029825 */ /* 0x004fcc00078e0202 */
[----:B------:R2:W3:Y:S01]  /*29f80*/  @!P1 LDG.E R3, desc[UR40][R2.64] ;  /* 0x0000002802039981 */ /* 0x0004e2000c1e1900 */
[C---:B------:R-:W-:Y:S02]  /*29f90*/  ISETP.GE.U32.AND P2, PT, R6.reuse, 0x2, PT ;  /* 0x000000020600780c */ /* 0x040fe40003f46070 */
[C---:B------:R-:W-:Y:S01]  /*29fa0*/  ISETP.GE.U32.AND P3, PT, R6.reuse, 0x4, PT ;  /* 0x000000040600780c */ /* 0x040fe20003f66070 */
[----:B------:R-:W-:Y:S01]  /*29fb0*/  SHFL.IDX PT, R0, R16, RZ, 0x1f ;  /* 0x00001fff10007589 */ /* 0x000fe200000e0000 */
[C---:B------:R-:W-:Y:S02]  /*29fc0*/  ISETP.GE.U32.AND P4, PT, R6.reuse, 0x8, PT ;  /* 0x000000080600780c */ /* 0x040fe40003f86070 */
[C---:B------:R-:W-:Y:S01]  /*29fd0*/  ISETP.GE.U32.AND P5, PT, R6.reuse, 0x10, PT ;  /* 0x000000100600780c */ /* 0x040fe20003fa6070 */
[----:B------:R-:W-:Y:S01]  /*29fe0*/  SHFL.IDX PT, R4, R16, 0x1, 0x1f ;  /* 0x00201f0010047f89 */ /* 0x000fe200000e0000 */
[----:B--2---:R-:W-:Y:S02]  /*29ff0*/  IMAD.MOV.U32 R2, RZ, RZ, RZ ;  /* 0x000000ffff027224 */ /* 0x004fe400078e00ff */
[----:B---3--:R-:W-:Y:S01]  /*2a000*/  @!P1 IMAD.MOV.U32 R2, RZ, RZ, R3 ;  /* 0x000000ffff029224 */ /* 0x008fe200078e0003 */
[----:B------:R-:W-:-:S04]  /*2a010*/  ISETP.NE.AND P1, PT, R6, RZ, PT ;  /* 0x000000ff0600720c */ /* 0x000fc80003f25270 */
[----:B------:R-:W2:Y:S02]  /*2a020*/  SHFL.UP PT, R3, R2, 0x1, RZ ;  /* 0x0420000002037989 */ /* 0x000ea400000e00ff */
[----:B--2---:R-:W-:-:S05]  /*2a030*/  SEL R3, R3, RZ, P1 ;  /* 0x000000ff03037207 */ /* 0x004fca0000800000 */
[----:B------:R-:W-:-:S05]  /*2a040*/  IMAD.IADD R3, R2, 0x1, R3 ;  /* 0x0000000102037824 */ /* 0x000fca00078e0203 */
        /* <DEDUP_REMOVED lines=12> */
[----:B------:R2:W3:Y:S02]  /*2a110*/  SHFL.IDX PT, R7, R5, 0x1f, 0x1f ;  /* 0x03e01f0005077f89 */ /* 0x0004e400000e0000 */
.L_x_4861:
[----:B------:R-:W-:Y:S01]  /*2a120*/  ULDC UR4, c[0x0][0xc38] ;  /* 0x00030e0000047ab9 */ /* 0x000fe20000000800 */
[----:B------:R-:W-:Y:S02]  /*2a130*/  IMAD.MOV.U32 R6, RZ, RZ, R5 ;  /* 0x000000ffff067224 */ /* 0x000fe400078e0005 */
[----:B------:R-:W-:-:S04]  /*2a140*/  IMAD.U32 R3, RZ, RZ, UR4 ;  /* 0x00000004ff037e24 */ /* 0x000fc8000f8e00ff */
[----:B---3--:R-:W-:-:S04]  /*2a150*/  IMAD R7, R7, R3, RZ ;  /* 0x0000000307077224 */ /* 0x008fc800078e02ff */
[----:B------:R-:W-:-:S05]  /*2a160*/  IMAD.IADD R4, R4, 0x1, R7 ;  /* 0x0000000104047824 */ /* 0x000fca00078e0207 */
[----:B------:R-:W-:-:S13]  /*2a170*/  ISETP.GT.AND P6, PT, R4, R0, PT ;  /* 0x000000000400720c */ /* 0x000fda0003fc4270 */
[----:B------:R-:W-:Y:S05]  /*2a180*/  @P6 BRA `(.L_x_4708) ;  /* 0x0000000000a06947 */ /* 0x000fea0003800000 */
.L_x_4713:
[----:B------:R-:W3:Y:S01]  /*2a190*/  LDC R2, c[0x0][0xc3c] ;  /* 0x00030f00ff027b82 */ /* 0x000ee20000000800 */
[----:B------:R-:W-:-:S05]  /*2a1a0*/  VIADD R19, R19, 0x1f ;  /* 0x0000001f13137836 */ /* 0x000fca0000000000 */
[----:B---3--:R-:W-:-:S13]  /*2a1b0*/  ISETP.GE.AND P6, PT, R19, R2, PT ;  /* 0x000000021300720c */ /* 0x008fda0003fc6270 */
[----:B------:R-:W-:Y:S05]  /*2a1c0*/  @P6 BRA `(.L_x_4709) ;  /* 0x0000000400dc6947 */ /* 0x000fea0003800000 */
[----:B------:R-:W3:Y:S01]  /*2a1d0*/  S2R R3, SR_TID.X ;  /* 0x0000000000037919 */ /* 0x000ee20000002100 */
[----:B------:R-:W-:Y:S01]  /*2a1e0*/  BSSY B0, `(.L_x_4710) ;  /* 0x0000009000007945 */ /* 0x000fe20003800000 */
[----:B---3--:R-:W-:-:S05]  /*2a1f0*/  LOP3.LUT R3, R3, 0x1f, RZ, 0xc0, !PT ;  /* 0x0000001f03037812 */ /* 0x008fca00078ec0ff */
[----:B------:R-:W-:-:S05]  /*2a200*/  IMAD.IADD R3, R19, 0x1, R3 ;  /* 0x0000000113037824 */ /* 0x000fca00078e0203 */
[----:B------:R-:W-:Y:S01]  /*2a210*/  ISETP.GE.OR P6, PT, R3, R2, !P0 ;  /* 0x000000020300720c */ /* 0x000fe200047c6670 */
[----:B------:R-:W-:-:S12]  /*2a220*/  IMAD.MOV.U32 R2, RZ, RZ, RZ ;  /* 0x000000ffff027224 */ /* 0x000fd800078e00ff */
[----:B------:R-:W-:Y:S05]  /*2a230*/  @P6 BRA `(.L_x_4711) ;  /* 0x00000000000c6947 */ /* 0x000fea0003800000 */
[----:B------:R-:W3:Y:S02]  /*2a240*/  LDC.64 R6, c[0x0][0xc80] ;  /* 0x00032000ff067b82 */ /* 0x000ee40000000a00 */
[----:B---3--:R-:W-:-:S06]  /*2a250*/  IMAD.WIDE R2, R3, 0x4, R6 ;  /* 0x0000000403027825 */ /* 0x008fcc00078e0206 */
[----:B------:R3:W5:Y:S02]  /*2a260*/  LDG.E R2, desc[UR40][R2.64] ;  /* 0x0000002802027981 */ /* 0x000764000c1e1900 */
.L_x_4711:
[----:B------:R-:W-:Y:S05]  /*2a270*/  BSYNC B0 ;  /* 0x0000000000007941 */ /* 0x000fea0003800000 */
.L_x_4710:
[----:B------:R-:W-:-:S03]  /*2a280*/  UMOV UR4, 0xffffffff ;  /* 0xffffffff00047882 */ /* 0x000fc60000000000 */
[----:B------:R-:W-:Y:S05]  /*2a290*/  BRA.DIV UR4, `(.L_x_4712) ;  /* 0x0000004204b87947 */ /* 0x000fea000b800000 */
[----:B---3-5:R-:W3:Y:S02]  /*2a2a0*/  SHFL.UP PT, R3, R2, 0x1, RZ ;  /* 0x0420000002037989 */ /* 0x028ee400000e00ff */
[----:B---3--:R-:W-:-:S05]  /*2a2b0*/  SEL R3, R3, RZ, P1 ;  /* 0x000000ff03037207 */ /* 0x008fca0000800000 */
[----:B------:R-:W-:-:S05]  /*2a2c0*/  IMAD.IADD R3, R2, 0x1, R3 ;  /* 0x0000000102037824 */ /* 0x000fca00078e0203 */
[----:B--2---:R-:W2:Y:S02]  /*2a2d0*/  SHFL.UP PT, R5, R3, 0x2, RZ ;  /* 0x0440000003057989 */ /* 0x004ea400000e00ff */
        /* <DEDUP_REMOVED lines=12> */
.L_x_4869:
[----:B------:R-:W-:Y:S02]  /*2a3a0*/  ULDC UR4, c[0x0][0xc38] ;  /* 0x00030e0000047ab9 */ /* 0x000fe40000000800 */
[----:B------:R-:W-:-:S04]  /*2a3b0*/  IMAD.U32 R3, RZ, RZ, UR4 ;  /* 0x00000004ff037e24 */ /* 0x000fc8000f8e00ff */
[----:B---3--:R-:W-:-:S04]  /*2a3c0*/  IMAD R7, R7, R3, RZ ;  /* 0x0000000307077224 */ /* 0x008fc800078e02ff */
[----:B------:R-:W-:-:S05]  /*2a3d0*/  IMAD.IADD R4, R7, 0x1, R4 ;  /* 0x0000000107047824 */ /* 0x000fca00078e0204 */
[----:B------:R-:W-:-:S13]  /*2a3e0*/  ISETP.GT.AND P6, PT, R4, R0, PT ;  /* 0x000000000400720c */ /* 0x000fda0003fc4270 */
[----:B------:R-:W-:Y:S05]  /*2a3f0*/  @!P6 BRA `(.L_x_4713) ;  /* 0xfffffffc0064e947 */ /* 0x000fea000383ffff */
[----:B------:R-:W-:-:S07]  /*2a400*/  IMAD.MOV.U32 R6, RZ, RZ, R5 ;  /* 0x000000ffff067224 */ /* 0x000fce00078e0005 */
.L_x_4708:
[----:B------:R-:W-:Y:S01]  /*2a410*/  IMAD.IADD R7, R4, 0x1, -R7 ;  /* 0x0000000104077824 */ /* 0x000fe200078e0a07 */
[----:B------:R-:W-:-:S03]  /*2a420*/  UMOV UR4, 0xffffffff ;  /* 0xffffffff00047882 */ /* 0x000fc60000000000 */
[----:B------:R-:W-:-:S05]  /*2a430*/  IMAD R4, R6, R3, R7 ;  /* 0x0000000306047224 */ /* 0x000fca00078e0207 */
[----:B------:R-:W-:Y:S01]  /*2a440*/  ISETP.GT.AND P6, PT, R4, R0, PT ;  /* 0x000000000400720c */ /* 0x000fe20003fc4270 */
[----:B------:R-:W-:-:S12]  /*2a450*/  BRA.DIV UR4, `(.L_x_4714) ;  /* 0x0000004604207947 */ /* 0x000fd8000b800000 */
[----:B--2---:R-:W-:-:S04]  /*2a460*/  VOTE.ANY R5, PT, !P6 ;  /* 0x0000000000057806 */ /* 0x004fc800070e0100 */
[----:B------:R-:W2:Y:S02]  /*2a470*/  POPC R4, R5 ;  /* 0x0000000500047309 */ /* 0x000ea40000000000 */
[----:B--2---:R2:W3:Y:S02]  /*2a480*/  SHFL.IDX PT, R17, R2, R4, 0x1f ;  /* 0x00001f0402117589 */ /* 0x0044e400000e0000 */
.L_x_4873:
[----:B------:R-:W-:Y:S01]  /*2a490*/  ISETP.NE.AND P0, PT, R5, RZ, PT ;  /* 0x000000ff0500720c */ /* 0x000fe20003f05270 */
[----:B------:R-:W-:-:S12]  /*2a4a0*/  IMAD.MOV.U32 R16, RZ, RZ, RZ ;  /* 0x000000ffff107224 */ /* 0x000fd800078e00ff */
[----:B------:R-:W-:Y:S05]  /*2a4b0*/  @!P0 BRA `(.L_x_4715) ;  /* 0x0000000000148947 */ /* 0x000fea0003800000 */
[----:B------:R-:W-:Y:S01]  /*2a4c0*/  UMOV UR4, 0xffffffff ;  /* 0xffffffff00047882 */ /* 0x000fe20000000000 */
[----:B------:R-:W-:Y:S02]  /*2a4d0*/  VIADD R12, R4, 0xffffffff ;  /* 0xffffffff040c7836 */ /* 0x000fe40000000000 */
[----:B------:R-:W-:Y:S05]  /*2a4e0*/  BRA.DIV UR4, `(.L_x_4716) ;  /* 0x0000004604447947 */ /* 0x000fea000b800000 */
[----:B------:R4:W0:Y:S02]  /*2a4f0*/  SHFL.IDX PT, R6, R6, R12, 0x1f ;  /* 0x00001f0c06067589 */ /* 0x00082400000e0000 */
.L_x_4876:
[----:B0-----:R-:W-:-:S07]  /*2a500*/  IMAD.MOV.U32 R16, RZ, RZ, R6 ;  /* 0x000000ffff107224 */ /* 0x001fce00078e0006 */
.L_x_4715:
[----:B------:R-:W2:Y:S01]  /*2a510*/  LDC.64 R8, c[0x0][0xc90] ;  /* 0x00032400ff087b82 */ /* 0x000ea20000000a00 */
[----:B------:R-:W-:-:S04]  /*2a520*/  IMAD.IADD R19, R4, 0x1, R19 ;  /* 0x0000000104137824 */ /* 0x000fc800078e0213 */
[----:B--2---:R-:W-:-:S05]  /*2a530*/  IMAD.WIDE R4, R19, 0x4, R8 ;  /* 0x0000000413047825 */ /* 0x004fca00078e0208 */
[----:B------:R-:W3:Y:S01]  /*2a540*/  LDG.E R2, desc[UR40][R4.64] ;  /* 0x0000002804027981 */ /* 0x000ee2000c1e1900 */
[----:B------:R-:W-:-:S04]  /*2a550*/  IMAD R16, R16, R3, R7 ;  /* 0x0000000310107224 */ /* 0x000fc800078e0207 */
[----:B------:R-:W-:Y:S02]  /*2a560*/  IMAD.IADD R0, R0, 0x1, -R16 ;  /* 0x0000000100007824 */ /* 0x000fe400078e0a10 */
[----:B---3--:R-:W-:-:S05]  /*2a570*/  IMAD R8, R17, R2, RZ ;  /* 0x0000000211087224 */ /* 0x008fca00078e02ff */
        /* <DEDUP_REMOVED lines=57> */
[----:B------:R-:W-:-:S05]  /*2a910*/  LOP3.LUT R2, RZ, R2, RZ, 0x33, !PT ;  /* 0x00000002ff027212 */ /* 0x000fca00078e33ff */
[----:B------:R-:W-:Y:S01]  /*2a920*/  IMAD.IADD R17, R17, 0x1, R2 ;  /* 0x0000000111117824 */ /* 0x000fe200078e0202 */
[----:B------:R-:W-:Y:S06]  /*2a930*/  BRA `(.L_x_4717) ;  /* 0x00000000001c7947 */ /* 0x000fec0003800000 */
.L_x_4709:
[----:B------:R-:W-:Y:S01]  /*2a940*/  UMOV UR4, URZ ;  /* 0x0000003f00047c82 */ /* 0x000fe20008000000 */
[----:B------:R-:W-:Y:S01]  /*2a950*/  UMOV UR5, URZ ;  /* 0x0000003f00057c82 */ /* 0x000fe20008000000 */
[----:B------:R-:W-:Y:S01]  /*2a960*/  ULDC UR6, c[0x0][0xc3c] ;  /* 0x00030f0000067ab9 */ /* 0x000fe20000000800 */
[----:B------:R-:W-:Y:S02]  /*2a970*/  IMAD.MOV.U32 R16, RZ, RZ, R0 ;  /* 0x000000ffff107224 */ /* 0x000fe400078e0000 */
[----:B------:R-:W-:Y:S02]  /*2a980*/  IMAD.U32 R17, RZ, RZ, UR4 ;  /* 0x00000004ff117e24 */ /* 0x000fe4000f8e00ff */
[----:B------:R-:W-:Y:S02]  /*2a990*/  IMAD.U32 R18, RZ, RZ, UR5 ;  /* 0x00000005ff127e24 */ /* 0x000fe4000f8e00ff */
[----:B------:R-:W-:-:S07]  /*2a9a0*/  IMAD.U32 R19, RZ, RZ, UR6 ;  /* 0x00000006ff137e24 */ /* 0x000fce000f8e00ff */
.L_x_4717:
[----:B------:R3:W5:Y:S01]  /*2a9b0*/  LDL R3, [R1] ;  /* 0x0000000001037983 */ /* 0x0007620000100800 */
[----:B------:R-:W0:Y:S01]  /*2a9c0*/  S2R R0, SR_TID.X ;  /* 0x0000000000007919 */ /* 0x000e220000002100 */
[----:B------:R-:W-:Y:S05]  /*2a9d0*/  WARPSYNC.ALL ;  /* 0x0000000000007948 */ /* 0x000fea0003800000 */
[----:B0-----:R-:W-:Y:S01]  /*2a9e0*/  LOP3.LUT R0, R0, 0x1f, RZ, 0xc0, !PT ;  /* 0x0000001f00007812 */ /* 0x001fe200078ec0ff */
[----:B------:R-:W-:Y:S03]  /*2a9f0*/  BAR.SYNC.DEFER_BLOCKING 0x4, 0x180 ;  /* 0x0106000000007b1d */ /* 0x000fe60000010000 */
[----:B------:R-:W-:-:S13]  /*2aa00*/  ISETP.NE.AND P0, PT, R0, RZ, PT ;  /* 0x000000ff0000720c */ /* 0x000fda0003f05270 */
[----:B------:R-:W5:Y:S01]  /*2aa10*/  @!P0 S2R R0, SR_CgaCtaId ;  /* 0x0000000000008919 */ /* 0x000f620000008800 */
[----:B------:R-:W-:-:S04]  /*2aa20*/  @!P0 MOV R2, 0x400 ;  /* 0x0000040000028802 */ /* 0x000fc80000000f00 */
[----:B-----5:R-:W-:-:S05]  /*2aa30*/  @!P0 LEA R3, R0, R2, 0x18 ;  /* 0x0000000200038211 */ /* 0x020fca00078ec0ff */
[----:B------:R3:W-:Y:S04]  /*2aa40*/  @!P0 STS.128 [R3+0x2a8d0], R16 ;  /* 0x02a8d01003008388 */ /* 0x0007e80000000c00 */
[----:B------:R3:W-:Y:S01]  /*2aa50*/  @!P0 STL [R1], R3 ;  /* 0x0000000301008387 */ /* 0x0007e20000100800 */
[----:B------:R-:W-:Y:S06]  /*2aa60*/  BAR.ARV 0x5, 0x180 ;  /* 0x0146000000007b1d */ /* 0x000fec0000002000 */
.L_x_4706:
[----:B------:R-:W-:Y:S02]  /*2aa70*/  ULDC UR4, c[0x0][0xc3c] ;  /* 0x00030f0000047ab9 */ /* 0x000fe40000000800 */
[----:B---3--:R-:W-:-:S13]  /*2aa80*/  ISETP.GE.AND P0, PT, R19, UR4, PT ;  /* 0x0000000413007c0c */ /* 0x008fda000bf06270 */
[----:B------:R-:W-:Y:S05]  /*2aa90*/  @!P0 BRA `(.L_x_4718) ;  /* 0xffffff9000f08947 */ /* 0x000fea000383ffff */
[----:B------:R-:W-:Y:S05]  /*2aaa0*/  BSYNC B7 ;  /* 0x0000000000077941 */ /* 0x000fea0003800000 */
.L_x_4586:
[----:B--2---:R-:W2:Y:S01]  /*2aab0*/  LDL.LU R0, [R1+0x60] ;  /* 0x0000600001007983 */ /* 0x004ea20000300800 */
[----:B------:R-:W-:Y:S01]  /*2aac0*/  BSSY B0, `(.L_x_4719) ;  /* 0x000000b000007945 */ /* 0x000fe20003800000 */
[----:B------:R-:W3:Y:S01]  /*2aad0*/  S2R R5, SR_CgaCtaId ;  /* 0x0000000000057919 */ /* 0x000ee20000008800 */
[----:B--2---:R-:W-:-:S05]  /*2aae0*/  VIADD R0, R0, 0x1 ;  /* 0x0000000100007836 */ /* 0x004fca0000000000 */
[----:B0-----:R-:W-:-:S04]  /*2aaf0*/  LEA.HI R2, R0, R0, RZ, 0x1 ;  /* 0x0000000000027211 */ /* 0x001fc800078f08ff */
[----:B------:R-:W-:-:S05]  /*2ab00*/  LOP3.LUT R3, R2, 0xfffffffe, RZ, 0xc0, !PT ;  /* 0xfffffffe02037812 */ /* 0x000fca00078ec0ff */
[----:B------:R-:W-:Y:S01]  /*2ab10*/  IMAD.IADD R3, R0, 0x1, -R3 ;  /* 0x0000000100037824 */ /* 0x000fe200078e0a03 */
[----:B------:R-:W-:-:S04]  /*2ab20*/  MOV R0, 0x400 ;  /* 0x0000040000007802 */ /* 0x000fc80000000f00 */
[----:B---3--:R-:W-:Y:S02]  /*2ab30*/  LEA R0, R5, R0, 0x18 ;  /* 0x0000000005007211 */ /* 0x008fe400078ec0ff */
[----:B------:R-:W-:-:S04]  /*2ab40*/  SHF.L.U32 R3, R3, 0x1f, RZ ;  /* 0x0000001f03037819 */ /* 0x000fc800000006ff */
[----:B------:R-:W0:Y:S02]  /*2ab50*/  SYNCS.PHASECHK.TRANS64.TRYWAIT P0, [R0+URZ+0x2a820], R3 ;  /* 0x02a82003000075a7 */ /* 0x000e24000800017f */
[----:B0-----:R-:W-:Y:S05]  /*2ab60*/  @!P0 BRA `(.L_x_4720) ;  /* 0x0000003c00cc8947 */ /* 0x001fea0003800000 */
.L_x_4877:
[----:B------:R-:W-:Y:S05]  /*2ab70*/  BSYNC B0 ;  /* 0x0000000000007941 */ /* 0x000fea0003800000 */
.L_x_4719:
[----:B------:R-:W-:-:S03]  /*2ab80*/  UMOV UR4, 0xffffffff ;  /* 0xffffffff00047882 */ /* 0x000fc60000000000 */
[----:B------:R-:W-:Y:S05]  /*2ab90*/  BRA.DIV UR4, `(.L_x_4721) ;  /* 0x0000003e04d47947 */ /* 0x000fea000b800000 */
[----:B------:R-:W2:Y:S02]  /*2aba0*/  S2R R2, SR_TID.X ;  /* 0x0000000000027919 */ /* 0x000ea40000002100 */
[----:B--2---:R-:W-:-:S04]  /*2abb0*/  SHF.R.U32.HI R2, RZ, 0x5, R2 ;  /* 0x00000005ff027819 */ /* 0x004fc80000011602 */
[----:B------:R-:W-:-:S05]  /*2abc0*/  LOP3.LUT R2, R2, 0x3, RZ, 0xc0, !PT ;  /* 0x0000000302027812 */ /* 0x000fca00078ec0ff */
[----:B------:R2:W3:Y:S02]  /*2abd0*/  SHFL.IDX PT, R14, R2, RZ, 0x1f ;  /* 0x00001fff020e7589 */ /* 0x0004e400000e0000 */
.L_x_4880:
[----:B---3--:R-:W-:-:S13]  /*2abe0*/  ISETP.NE.AND P0, PT, R14, RZ, PT ;  /* 0x000000ff0e00720c */ /* 0x008fda0003f05270 */
[----:B------:R-:W-:Y:S05]  /*2abf0*/  @P0 BRA `(.L_x_4357) ;  /* 0x0000000000b00947 */ /* 0x000fea0003800000 */
[----:B------:R-:W-:-:S03]  /*2ac00*/  UMOV UR4, 0xffffffff ;  /* 0xffffffff00047882 */ /* 0x000fc60000000000 */
[----:B------:R-:W-:Y:S05]  /*2ac10*/  BRA.DIV UR4, `(.L_x_4722) ;  /* 0x0000003e04e87947 */ /* 0x000fea000b800000 */
[----:B------:R-:W-:-:S13]  /*2ac20*/  ELECT P6, URZ, PT ;  /* 0x00000000003f782f */ /* 0x000fda00038c0000 */
.L_x_4883:
[----:B------:R-:W-:Y:S05]  /*2ac30*/  @!P6 BRA `(.L_x_4357) ;  /* 0x0000000000a0e947 */ /* 0x000fea0003800000 */
[----:B------:R-:W-:-:S06]  /*2ac40*/  ULOP3.LUT UR4, UR37, 0x2, URZ, 0xfc, !UPT ;  /* 0x0000000225047892 */ /* 0x000fcc000f8efc3f */
[----:B--2---:R-:W-:-:S05]  /*2ac50*/  IMAD.U32 R2, RZ, RZ, UR4 ;  /* 0x00000004ff027e24 */ /* 0x004fca000f8e00ff */
[----:B------:R-:W-:-:S13]  /*2ac60*/  ISETP.NE.AND P0, PT, R2, 0x3, PT ;  /* 0x000000030200780c */ /* 0x000fda0003f05270 */
[----:B------:R-:W-:Y:S05]  /*2ac70*/  @!P0 BRA `(.L_x_4723) ;  /* 0x0000000000048947 */ /* 0x000fea0003800000 */
[----:B------:R-:W-:Y:S01]  /*2ac80*/  BPT.TRAP 0x1 ;  /* 0x000000040000795c */ /* 0x000fe20000300000 */
.L_x_4723:
        /* <DEDUP_REMOVED lines=14> */
.L_x_4884:
[----:B------:R-:W2:Y:S02]  /*2ad70*/  SYNCS.PHASECHK.TRANS64.TRYWAIT P1, [R7+URZ], R2 ;  /* 0x00000002070075a7 */ /* 0x000ea4000802017f */
[----:B--2---:R-:W-:Y:S05]  /*2ad80*/  @!P1 BRA `(.L_x_4725) ;  /* 0x0000003c00c09947 */ /* 0x004fea0003800000 */
.L_x_4885:
[----:B------:R-:W-:Y:S05]  /*2ad90*/  @!P0 BRA `(.L_x_4726) ;  /* 0x0000000000048947 */ /* 0x000fea0003800000 */
[----:B------:R-:W-:Y:S01]  /*2ada0*/  BPT.TRAP 0x1 ;  /* 0x000000040000795c */ /* 0x000fe20000300000 */
.L_x_4726:
[----:B------:R-:W3:Y:S02]  /*2adb0*/  LDL.LU R4, [R1+0xc] ;  /* 0x00000c0001047983 */ /* 0x000ee40000300800 */
[----:B---3--:R-:W-:-:S04]  /*2adc0*/  IMAD R4, R4, 0x8, R0 ;  /* 0x0000000804047824 */ /* 0x008fc800078e0200 */
[----:B------:R-:W3:Y:S02]  /*2add0*/  SYNCS.PHASECHK.TRANS64.TRYWAIT P1, [R4+URZ+0x2a860], R5 ;  /* 0x02a86005040075a7 */ /* 0x000ee4000802017f */
[----:B---3--:R-:W-:Y:S05]  /*2ade0*/  @!P1 BRA `(.L_x_4727) ;  /* 0x0000003c00bc9947 */ /* 0x008fea0003800000 */
.L_x_4886:
[----:B------:R-:W-:Y:S05]  /*2adf0*/  @!P0 BRA `(.L_x_4728) ;  /* 0x0000000000048947 */ /* 0x000fea0003800000 */
[----:B------:R-:W-:Y:S01]  /*2ae00*/  BPT.TRAP 0x1 ;  /* 0x000000040000795c */ /* 0x000fe20000300000 */
.L_x_4728:
[----:B------:R-:W-:-:S04]  /*2ae10*/  IMAD R3, R3, 0x8, R0 ;  /* 0x0000000803037824 */ /* 0x000fc800078e0200 */
[----:B------:R-:W5:Y:S02]  /*2ae20*/  SYNCS.PHASECHK.TRANS64.TRYWAIT P1, [R3+URZ+0x2a860], R2 ;  /* 0x02a86002030075a7 */ /* 0x000f64000802017f */
[----:B-----5:R-:W-:Y:S05]  /*2ae30*/  @!P1 BRA `(.L_x_4729) ;  /* 0x0000003c00bc9947 */ /* 0x020fea0003800000 */
.L_x_4887:
[----:B------:R-:W-:Y:S05]  /*2ae40*/  @!P0 BRA `(.L_x_4730) ;  /* 0x0000000000048947 */ /* 0x000fea0003800000 */
[----:B------:R-:W-:Y:S01]  /*2ae50*/  BPT.TRAP 0x1 ;  /* 0x000000040000795c */ /* 0x000fe20000300000 */
.L_x_4730:
[----:B------:R-:W5:Y:S02]  /*2ae60*/  SYNCS.PHASECHK.TRANS64.TRYWAIT P0, [R4+URZ+0x2a880], R5 ;  /* 0x02a88005040075a7 */ /* 0x000f64000800017f */
[----:B-----5:R-:W-:Y:S05]  /*2ae70*/  @!P0 BRA `(.L_x_4731) ;  /* 0x0000003c00c08947 */ /* 0x020fea0003800000 */
.L_x_4732:
[----:B------:R0:W0:Y:S02]  /*2ae80*/  SYNCS.PHASECHK.TRANS64.TRYWAIT P0, [R3+URZ+0x2a880], R2 ;  /* 0x02a88002030075a7 */ /* 0x000024000800017f */
[----:B0-----:R-:W-:Y:S05]  /*2ae90*/  @!P0 NANOSLEEP.SYNCS 0x989680 ;  /* 0x009896800000895d */ /* 0x001fea0003900000 */
[----:B------:R-:W0:Y:S02]  /*2aea0*/  @!P0 SYNCS.PHASECHK.TRANS64 P0, [R3+URZ+0x2a880], R2 ;  /* 0x02a88002030085a7 */ /* 0x000e24000800007f */
[----:B0-----:R-:W-:Y:S05]  /*2aeb0*/  @!P0 BRA `(.L_x_4732) ;  /* 0xfffffffc00f08947 */ /* 0x001fea000383ffff */
.L_x_4357:
[----:B------:R-:W-:Y:S05]  /*2aec0*/  BSYNC B8 ;  /* 0x0000000000087941 */ /* 0x000fea0003800000 */
.L_x_4354:
[----:B------:R-:W-:Y:S05]  /*2aed0*/  EXIT ;  /* 0x000000000000794d */ /* 0x000fea0003800000 */
.L_x_4381:
[----:B0-----:R0:W1:Y:S02]  /*2aee0*/  SYNCS.PHASECHK.TRANS64.TRYWAIT P5, [R103+URZ+0x2a890], R108 ;  /* 0x02a8906c670075a7 */ /* 0x00106400080a017f */
[----:B-1----:R-:W-:Y:S05]  /*2aef0*/  @!P5 NANOSLEEP.SYNCS 0x989680 ;  /* 0x009896800000d95d */ /* 0x002fea0003900000 */
[----:B------:R-:W1:Y:S02]  /*2af00*/  @!P5 SYNCS.PHASECHK.TRANS64 P5, [R103+URZ+0x2a890], R108 ;  /* 0x02a8906c6700d5a7 */ /* 0x000e6400080a007f */
[----:B-1----:R-:W-:Y:S05]  /*2af10*/  @!P5 BRA `(.L_x_4381) ;  /* 0xfffffffc00f0d947 */ /* 0x002fea000383ffff */
[----:B------:R-:W-:Y:S05]  /*2af20*/  BRA `(.L_x_4733) ;  /* 0xfffffd8000447947 */ /* 0x000fea000383ffff */
.L_x_4409:
[----:B-1----:R1:W2:Y:S02]  /*2af30*/  SYNCS.PHASECHK.TRANS64.TRYWAIT P5, [R103+URZ+0x2a890], R108 ;  /* 0x02a8906c670075a7 */ /* 0x0022a400080a017f */
[----:B--2---:R-:W-:Y:S05]  /*2af40*/  @!P5 NANOSLEEP.SYNCS 0x989680 ;  /* 0x009896800000d95d */ /* 0x004fea0003900000 */
[----:B------:R-:W2:Y:S02]  /*2af50*/  @!P5 SYNCS.PHASECHK.TRANS64 P5, [R103+URZ+0x2a890], R108 ;  /* 0x02a8906c6700d5a7 */ /* 0x000ea400080a007f */
[----:B--2---:R-:W-:Y:S05]  /*2af60*/  @!P5 BRA `(.L_x_4409) ;  /* 0xfffffffc00f0d947 */ /* 0x004fea000383ffff */
[----:B------:R-:W-:Y:S05]  /*2af70*/  BRA `(.L_x_4734) ;  /* 0xfffffdb000407947 */ /* 0x000fea000383ffff */
.L_x_4422:
[----:B0-----:R0:W1:Y:S02]  /*2af80*/  SYNCS.PHASECHK.TRANS64.TRYWAIT P4, [R103+URZ+0x2a890], R108 ;  /* 0x02a8906c670075a7 */ /* 0x001064000808017f */
[----:B-1----:R-:W-:Y:S05]  /*2af90*/  @!P4 NANOSLEEP.SYNCS 0x989680 ;  /* 0x009896800000c95d */ /* 0x002fea0003900000 */
[----:B------:R-:W1:Y:S02]  /*2afa0*/  @!P4 SYNCS.PHASECHK.TRANS64 P4, [R103+URZ+0x2a890], R108 ;  /* 0x02a8906c6700c5a7 */ /* 0x000e64000808007f */
[----:B-1----:R-:W-:Y:S05]  /*2afb0*/  @!P4 BRA `(.L_x_4422) ;  /* 0xfffffffc00f0c947 */ /* 0x002fea000383ffff */
[----:B------:R-:W-:Y:S05]  /*2afc0*/  BRA `(.L_x_4735) ;  /* 0xfffffde000587947 */ /* 0x000fea000383ffff */
.L_x_4426:
[----:B--2---:R2:W3:Y:S02]  /*2afd0*/  SYNCS.PHASECHK.TRANS64.TRYWAIT P3, [R103+URZ+0x2a8b0], R108 ;  /* 0x02a8b06c670075a7 */ /* 0x0044e4000806017f */
[----:B---3--:R-:W-:Y:S05]  /*2afe0*/  @!P3 NANOSLEEP.SYNCS 0x989680 ;  /* 0x009896800000b95d */ /* 0x008fea0003900000 */
[----:B------:R-:W3:Y:S02]  /*2aff0*/  @!P3 SYNCS.PHASECHK.TRANS64 P3, [R103+URZ+0x2a8b0], R108 ;  /* 0x02a8b06c6700b5a7 */ /* 0x000ee4000806007f */
[----:B---3--:R-:W-:Y:S05]  /*2b000*/  @!P3 BRA `(.L_x_4426) ;  /* 0xfffffffc00f0b947 */ /* 0x008fea000383ffff */
[----:B------:R-:W-:Y:S05]  /*2b010*/  BRA `(.L_x_4736) ;  /* 0xfffffde000f07947 */ /* 0x000fea000383ffff */
.L_x_4440:
        /* <DEDUP_REMOVED lines=8> */
[----:B------:R-:W-:-:S05]  /*2b0a0*/  SHF.R.S32.HI R2, RZ, 0x7, R2 ;  /* 0x00000007ff027819 */ /* 0x000fca0000011402 */
[----:B------:R-:W-:-:S07]  /*2b0b0*/  IMAD.MOV.U32 R13, RZ, RZ, R2 ;  /* 0x000000ffff0d7224 */ /* 0x000fce00078e0002 */
[----:B-----5:R-:W-:Y:S05]  /*2b0c0*/  WARPSYNC.COLLECTIVE R15, `(.L_x_4738) ;  /* 0x000000000f087348 */ /* 0x020fea0003c00000 */
[----:B------:R0:W1:Y:S02]  /*2b0d0*/  SHFL.IDX P6, R14, R13, R12, R11 ;  /* 0x0000000c0d0e7389 */ /* 0x00006400000c000b */
[----:B01---5:R-:W-:Y:S01]  /*2b0e0*/  ENDCOLLECTIVE ;  /* 0x000000000000791b */ /* 0x023fe20003800000 */
.L_x_4738:
[----:B------:R-:W-:Y:S05]  /*2b0f0*/  BSYNC B0 ;  /* 0x0000000000007941 */ /* 0x000fea0003800000 */
.L_x_4737:
[----:B------:R-:W-:Y:S01]  /*2b100*/  IMAD.MOV.U32 R208, RZ, RZ, R14 ;  /* 0x000000ffffd07224 */ /* 0x000fe200078e000e */
[----:B------:R-:W-:Y:S06]  /*2b110*/  BRA `(.L_x_4739) ;  /* 0xfffffdec00a87947 */ /* 0x000fec000383ffff */
.L_x_4450:
[----:B------:R-:W-:Y:S01]  /*2b120*/  BSSY B1, `(.L_x_4740) ;  /* 0x0000007000017945 */ /* 0x000fe20003800000 */
[----:B------:R-:W-:Y:S02]  /*2b130*/  IMAD.MOV.U32 R12, RZ, RZ, RZ ;  /* 0x000000ffff0c7224 */ /* 0x000fe400078e00ff */
[----:B------:R-:W-:Y:S02]  /*2b140*/  IMAD.MOV.U32 R11, RZ, RZ, 0x1e1f ;  /* 0x00001e1fff0b7424 */ /* 0x000fe400078e00ff */
[----:B------:R-:W-:-:S07]  /*2b150*/  IMAD.MOV.U32 R15, RZ, RZ, -0x1 ;  /* 0xffffffffff0f7424 */ /* 0x000fce00078e00ff */
[----:B------:R-:W-:Y:S05]  /*2b160*/  WARPSYNC.COLLECTIVE R15, `(.L_x_4741) ;  /* 0x000000000f087348 */ /* 0x000fea0003c00000 */
[----:B------:R0:W1:Y:S02]  /*2b170*/  SHFL.IDX P6, R14, R13, R12, R11 ;  /* 0x0000000c0d0e7389 */ /* 0x00006400000c000b */
[----:B01----:R-:W-:Y:S01]  /*2b180*/  ENDCOLLECTIVE ;  /* 0x000000000000791b */ /* 0x003fe20003800000 */
.L_x_4741:
[----:B------:R-:W-:Y:S05]  /*2b190*/  BSYNC B1 ;  /* 0x0000000000017941 */ /* 0x000fea0003800000 */
.L_x_4740:
[----:B------:R-:W-:Y:S02]  /*2b1a0*/  IMAD.MOV.U32 R13, RZ, RZ, R3 ;  /* 0x000000ffff0d7224 */ /* 0x000fe400078e0003 */
[----:B------:R-:W-:Y:S02]  /*2b1b0*/  IMAD.MOV.U32 R12, RZ, RZ, RZ ;  /* 0x000000ffff0c7224 */ /* 0x000fe400078e00ff */
[----:B------:R-:W-:Y:S02]  /*2b1c0*/  IMAD.MOV.U32 R11, RZ, RZ, 0x1e1f ;  /* 0x00001e1fff0b7424 */ /* 0x000fe400078e00ff */
[----:B------:R-:W-:Y:S02]  /*2b1d0*/  IMAD.MOV.U32 R15, RZ, RZ, -0x1 ;  /* 0xffffffffff0f7424 */ /* 0x000fe400078e00ff */
[----:B------:R-:W-:-:S07]  /*2b1e0*/  IMAD.MOV.U32 R0, RZ, RZ, R14 ;  /* 0x000000ffff007224 */ /* 0x000fce00078e000e */
[----:B------:R-:W-:Y:S05]  /*2b1f0*/  WARPSYNC.COLLECTIVE R15, `(.L_x_4742) ;  /* 0x000000000f087348 */ /* 0x000fea0003c00000 */
[----:B------:R0:W1:Y:S02]  /*2b200*/  SHFL.IDX P6, R14, R13, R12, R11 ;  /* 0x0000000c0d0e7389 */ /* 0x00006400000c000b */
[----:B01----:R-:W-:Y:S01]  /*2b210*/  ENDCOLLECTIVE ;  /* 0x000000000000791b */ /* 0x003fe20003800000 */
.L_x_4742:
[----:B------:R-:W-:Y:S02]  /*2b220*/  IMAD.MOV.U32 R13, RZ, RZ, R4 ;  /* 0x000000ffff0d7224 */ /* 0x000fe400078e0004 */
[----:B------:R-:W-:-:S07]  /*2b230*/  IMAD.MOV.U32 R3, RZ, RZ, R14 ;  /* 0x000000ffff037224 */ /* 0x000fce00078e000e */
[----:B------:R-:W-:Y:S05]  /*2b240*/  WARPSYNC.COLLECTIVE R15, `(.L_x_4743) ;  /* 0x000000000f087348 */ /* 0x000fea0003c00000 */
[----:B------:R0:W1:Y:S02]  /*2b250*/  SHFL.IDX P6, R14, R13, R12, R11 ;  /* 0x0000000c0d0e7389 */ /* 0x00006400000c000b */
[----:B01----:R-:W-:Y:S01]  /*2b260*/  ENDCOLLECTIVE ;  /* 0x000000000000791b */ /* 0x003fe20003800000 */
.L_x_4743:
[----:B------:R-:W-:Y:S02]  /*2b270*/  IMAD.MOV.U32 R13, RZ, RZ, R5 ;  /* 0x000000ffff0d7224 */ /* 0x000fe400078e0005 */
[----:B------:R-:W-:-:S07]  /*2b280*/  IMAD.MOV.U32 R4, RZ, RZ, R14 ;  /* 0x000000ffff047224 */ /* 0x000fce00078e000e */
[----:B------:R-:W-:Y:S05]  /*2b290*/  WARPSYNC.COLLECTIVE R15, `(.L_x_4744) ;  /* 0x000000000f087348 */ /* 0x000fea0003c00000 */
[----:B------:R0:W1:Y:S02]  /*2b2a0*/  SHFL.IDX P6, R14, R13, R12, R11 ;  /* 0x0000000c0d0e7389 */ /* 0x00006400000c000b */
[----:B01----:R-:W-:Y:S01]  /*2b2b0*/  ENDCOLLECTIVE ;  /* 0x000000000000791b */ /* 0x003fe20003800000 */
.L_x_4744:
[----:B------:R-:W-:Y:S05]  /*2b2c0*/  BRA `(.L_x_4745) ;  /* 0xfffffdf4009c7947 */ /* 0x000fea000383ffff */
.L_x_4454:
[----:B0-----:R0:W2:Y:S02]  /*2b2d0*/  SYNCS.PHASECHK.TRANS64.TRYWAIT P0, [R16+URZ+0x2a800], R5 ;  /* 0x02a80005100075a7 */ /* 0x0010a4000800017f */
[----:B--2---:R-:W-:Y:S05]  /*2b2e0*/  @!P0 NANOSLEEP.SYNCS 0x989680 ;  /* 0x009896800000895d */ /* 0x004fea0003900000 */
[----:B------:R-:W2:Y:S02]  /*2b2f0*/  @!P0 SYNCS.PHASECHK.TRANS64 P0, [R16+URZ+0x2a800], R5 ;  /* 0x02a80005100085a7 */ /* 0x000ea4000800007f */
[----:B--2---:R-:W-:Y:S05]  /*2b300*/  @!P0 BRA `(.L_x_4454) ;  /* 0xfffffffc00f08947 */ /* 0x004fea000383ffff */
[----:B------:R-:W-:Y:S05]  /*2b310*/  BRA `(.L_x_4746) ;  /* 0xfffffdf800d87947 */ /* 0x000fea000383ffff */
.L_x_4466:
[----:B------:R-:W-:Y:S01]  /*2b320*/  BSSY B1, `(.L_x_4747) ;  /* 0x0000007000017945 */ /* 0x000fe20003800000 */
[----:B------:R-:W-:Y:S02]  /*2b330*/  IMAD.MOV.U32 R12, RZ, RZ, RZ ;  /* 0x000000ffff0c7224 */ /* 0x000fe400078e00ff */
[----:B------:R-:W-:Y:S02]  /*2b340*/  IMAD.MOV.U32 R11, RZ, RZ, 0x1e1f ;  /* 0x00001e1fff0b7424 */ /* 0x000fe400078e00ff */
[----:B------:R-:W-:-:S07]  /*2b350*/  IMAD.MOV.U32 R15, RZ, RZ, -0x1 ;  /* 0xffffffffff0f7424 */ /* 0x000fce00078e00ff */
[----:B------:R-:W-:Y:S05]  /*2b360*/  WARPSYNC.COLLECTIVE R15, `(.L_x_4748) ;  /* 0x000000000f087348 */ /* 0x000fea0003c00000 */
[----:B------:R0:W1:Y:S02]  /*2b370*/  SHFL.IDX P6, R14, R13, R12, R11 ;  /* 0x0000000c0d0e7389 */ /* 0x00006400000c000b */
[----:B01----:R-:W-:Y:S01]  /*2b380*/  ENDCOLLECTIVE ;  /* 0x000000000000791b */ /* 0x003fe20003800000 */
.L_x_4748:
[----:B------:R-:W-:Y:S05]  /*2b390*/  BSYNC B1 ;  /* 0x0000000000017941 */ /* 0x000fea0003800000 */
.L_x_4747:
        /* <DEDUP_REMOVED lines=8> */
.L_x_4749:
[----:B------:R-:W-:Y:S02]  /*2b420*/  IMAD.MOV.U32 R13, RZ, RZ, R20 ;  /* 0x000000ffff0d7224 */ /* 0x000fe400078e0014 */
[----:B------:R-:W-:-:S07]  /*2b430*/  IMAD.MOV.U32 R3, RZ, RZ, R14 ;  /* 0x000000ffff037224 */ /* 0x000fce00078e000e */
[----:B------:R-:W-:Y:S05]  /*2b440*/  WARPSYNC.COLLECTIVE R15, `(.L_x_4750) ;  /* 0x000000000f087348 */ /* 0x000fea0003c00000 */
[----:B------:R0:W1:Y:S02]  /*2b450*/  SHFL.IDX P6, R14, R13, R12, R11 ;  /* 0x0000000c0d0e7389 */ /* 0x00006400000c000b */
[----:B01----:R-:W-:Y:S01]  /*2b460*/  ENDCOLLECTIVE ;  /* 0x000000000000791b */ /* 0x003fe20003800000 */
.L_x_4750:
[----:B------:R-:W-:Y:S02]  /*2b470*/  IMAD.MOV.U32 R13, RZ, RZ, R21 ;  /* 0x000000ffff0d7224 */ /* 0x000fe400078e0015 */
[----:B------:R-:W-:-:S07]  /*2b480*/  IMAD.MOV.U32 R20, RZ, RZ, R14 ;  /* 0x000000ffff147224 */ /* 0x000fce00078e000e */
[----:B------:R-:W-:Y:S05]  /*2b490*/  WARPSYNC.COLLECTIVE R15, `(.L_x_4751) ;  /* 0x000000000f087348 */ /* 0x000fea0003c00000 */
[----:B------:R0:W1:Y:S02]  /*2b4a0*/  SHFL.IDX P6, R14, R13, R12, R11 ;  /* 0x0000000c0d0e7389 */ /* 0x00006400000c000b */
[----:B01----:R-:W-:Y:S01]  /*2b4b0*/  ENDCOLLECTIVE ;  /* 0x000000000000791b */ /* 0x003fe20003800000 */
.L_x_4751:
[----:B------:R-:W-:Y:S01]  /*2b4c0*/  IMAD.MOV.U32 R21, RZ, RZ, R14 ;  /* 0x000000ffff157224 */ /* 0x000fe200078e000e */
[----:B------:R-:W-:Y:S06]  /*2b4d0*/  BRA `(.L_x_4752) ;  /* 0xfffffe2800a07947 */ /* 0x000fec000383ffff */
.L_x_4470:
[----:B--2---:R2:W4:Y:S02]  /*2b4e0*/  SYNCS.PHASECHK.TRANS64.TRYWAIT P0, [R16+URZ+0x2a800], R21 ;  /* 0x02a80015100075a7 */ /* 0x004524000800017f */
[----:B----4-:R-:W-:Y:S05]  /*2b4f0*/  @!P0 NANOSLEEP.SYNCS 0x989680 ;  /* 0x009896800000895d */ /* 0x010fea0003900000 */
[----:B------:R-:W4:Y:S02]  /*2b500*/  @!P0 SYNCS.PHASECHK.TRANS64 P0, [R16+URZ+0x2a800], R21 ;  /* 0x02a80015100085a7 */ /* 0x000f24000800007f */
[----:B----4-:R-:W-:Y:S05]  /*2b510*/  @!P0 BRA `(.L_x_4470) ;  /* 0xfffffffc00f08947 */ /* 0x010fea000383ffff */
[----:B------:R-:W-:Y:S05]  /*2b520*/  BRA `(.L_x_4753) ;  /* 0xfffffe2c009c7947 */ /* 0x000fea000383ffff */
.L_x_4478:
[----:B-1----:R1:W2:Y:S02]  /*2b530*/  SYNCS.PHASECHK.TRANS64.TRYWAIT P2, [R8+URZ+0x2a830], R3 ;  /* 0x02a83003080075a7 */ /* 0x0022a4000804017f */
[----:B--2---:R-:W-:Y:S05]  /*2b540*/  @!P2 NANOSLEEP.SYNCS 0x989680 ;  /* 0x009896800000a95d */ /* 0x004fea0003900000 */
[----:B------:R-:W2:Y:S02]  /*2b550*/  @!P2 SYNCS.PHASECHK.TRANS64 P2, [R8+URZ+0x2a830], R3 ;  /* 0x02a830030800a5a7 */ /* 0x000ea4000804007f */
[----:B--2---:R-:W-:Y:S05]  /*2b560*/  @!P2 BRA `(.L_x_4478) ;  /* 0xfffffffc00f0a947 */ /* 0x004fea000383ffff */
[----:B------:R-:W-:Y:S05]  /*2b570*/  BRA `(.L_x_4477) ;  /* 0xfffffe5c00d87947 */ /* 0x000fea000383ffff */
.L_x_4496:
[----:B-1----:R1:W2:Y:S02]  /*2b580*/  SYNCS.PHASECHK.TRANS64.TRYWAIT P5, [R7+URZ+0x2a830], R6 ;  /* 0x02a83006070075a7 */ /* 0x0022a400080a017f */
[----:B--2---:R-:W-:Y:S05]  /*2b590*/  @!P5 NANOSLEEP.SYNCS 0x989680 ;  /* 0x009896800000d95d */ /* 0x004fea0003900000 */
[----:B------:R-:W2:Y:S02]  /*2b5a0*/  @!P5 SYNCS.PHASECHK.TRANS64 P5, [R7+URZ+0x2a830], R6 ;  /* 0x02a830060700d5a7 */ /* 0x000ea400080a007f */
[----:B--2---:R-:W-:Y:S05]  /*2b5b0*/  @!P5 BRA `(.L_x_4496) ;  /* 0xfffffffc00f0d947 */ /* 0x004fea000383ffff */
[----:B------:R-:W-:Y:S05]  /*2b5c0*/  BRA `(.L_x_4495) ;  /* 0xfffffe9800a87947 */ /* 0x000fea000383ffff */
.L_x_4500:
[----:B-1----:R1:W2:Y:S02]  /*2b5d0*/  SYNCS.PHASECHK.TRANS64.TRYWAIT P4, [R7+URZ+0x2a850], R6 ;  /* 0x02a85006070075a7 */ /* 0x0022a4000808017f */
[----:B--2---:R-:W-:Y:S05]  /*2b5e0*/  @!P4 NANOSLEEP.SYNCS 0x989680 ;  /* 0x009896800000c95d */ /* 0x004fea0003900000 */
[----:B------:R-:W2:Y:S02]  /*2b5f0*/  @!P4 SYNCS.PHASECHK.TRANS64 P4, [R7+URZ+0x2a850], R6 ;  /* 0x02a850060700c5a7 */ /* 0x000ea4000808007f */
[----:B--2---:R-:W-:Y:S05]  /*2b600*/  @!P4 BRA `(.L_x_4500) ;  /* 0xfffffffc00f0c947 */ /* 0x004fea000383ffff */
[----:B------:R-:W-:Y:S05]  /*2b610*/  BRA `(.L_x_4497) ;  /* 0xfffffe9c00787947 */ /* 0x000fea000383ffff */
.L_x_4520:
[----:B-1----:R1:W2:Y:S02]  /*2b620*/  SYNCS.PHASECHK.TRANS64.TRYWAIT P3, [R7+URZ+0x2a830], R8 ;  /* 0x02a83008070075a7 */ /* 0x0022a4000806017f */
[----:B--2---:R-:W-:Y:S05]  /*2b630*/  @!P3 NANOSLEEP.SYNCS 0x989680 ;  /* 0x009896800000b95d */ /* 0x004fea0003900000 */
[----:B------:R-:W2:Y:S02]  /*2b640*/  @!P3 SYNCS.PHASECHK.TRANS64 P3, [R7+URZ+0x2a830], R8 ;  /* 0x02a830080700b5a7 */ /* 0x000ea4000806007f */
[----:B--2---:R-:W-:Y:S05]  /*2b650*/  @!P3 BRA `(.L_x_4520) ;  /* 0xfffffffc00f0b947 */ /* 0x004fea000383ffff */
[----:B------:R-:W-:Y:S05]  /*2b660*/  BRA `(.L_x_4519) ;  /* 0xfffffed400ac7947 */ /* 0x000fea000383ffff */
.L_x_4524:
[----:B-1----:R1:W2:Y:S02]  /*2b670*/  SYNCS.PHASECHK.TRANS64.TRYWAIT P2, [R7+URZ+0x2a850], R6 ;  /* 0x02a85006070075a7 */ /* 0x0022a4000804017f */
[----:B--2---:R-:W-:Y:S05]  /*2b680*/  @!P2 NANOSLEEP.SYNCS 0x989680 ;  /* 0x009896800000a95d */ /* 0x004fea0003900000 */
[----:B------:R-:W2:Y:S02]  /*2b690*/  @!P2 SYNCS.PHASECHK.TRANS64 P2, [R7+URZ+0x2a850], R6 ;  /* 0x02a850060700a5a7 */ /* 0x000ea4000804007f */
[----:B--2---:R-:W-:Y:S05]  /*2b6a0*/  @!P2 BRA `(.L_x_4524) ;  /* 0xfffffffc00f0a947 */ /* 0x004fea000383ffff */
[----:B------:R-:W-:Y:S05]  /*2b6b0*/  BRA `(.L_x_4521) ;  /* 0xfffffed800887947 */ /* 0x000fea000383ffff */
.L_x_4532:
[----:B-1----:R1:W2:Y:S02]  /*2b6c0*/  SYNCS.PHASECHK.TRANS64.TRYWAIT P3, [R7+URZ+0x2a830], R8 ;  /* 0x02a83008070075a7 */ /* 0x0022a4000806017f */
[----:B--2---:R-:W-:Y:S05]  /*2b6d0*/  @!P3 NANOSLEEP.SYNCS 0x989680 ;  /* 0x009896800000b95d */ /* 0x004fea0003900000 */
[----:B------:R-:W2:Y:S02]  /*2b6e0*/  @!P3 SYNCS.PHASECHK.TRANS64 P3, [R7+URZ+0x2a830], R8 ;  /* 0x02a830080700b5a7 */ /* 0x000ea4000806007f */
[----:B--2---:R-:W-:Y:S05]  /*2b6f0*/  @!P3 BRA `(.L_x_4532) ;  /* 0xfffffffc00f0b947 */ /* 0x004fea000383ffff */
[----:B------:R-:W-:Y:S05]  /*2b700*/  BRA `(.L_x_4531) ;  /* 0xffffff0000047947 */ /* 0x000fea000383ffff */
.L_x_4536:
[----:B-1----:R1:W2:Y:S02]  /*2b710*/  SYNCS.PHASECHK.TRANS64.TRYWAIT P2, [R7+URZ+0x2a850], R6 ;  /* 0x02a85006070075a7 */ /* 0x0022a4000804017f */
[----:B--2---:R-:W-:Y:S05]  /*2b720*/  @!P2 NANOSLEEP.SYNCS 0x989680 ;  /* 0x009896800000a95d */ /* 0x004fea0003900000 */
[----:B------:R-:W2:Y:S02]  /*2b730*/  @!P2 SYNCS.PHASECHK.TRANS64 P2, [R7+URZ+0x2a850], R6 ;  /* 0x02a850060700a5a7 */ /* 0x000ea4000804007f */
[----:B--2---:R-:W-:Y:S05]  /*2b740*/  @!P2 BRA `(.L_x_4536) ;  /* 0xfffffffc00f0a947 */ /* 0x004fea000383ffff */
[----:B------:R-:W-:Y:S05]  /*2b750*/  BRA `(.L_x_4533) ;  /* 0xffffff0000e07947 */ /* 0x000fea000383ffff */
.L_x_4550:
[----:B-1----:R1:W2:Y:S02]  /*2b760*/  SYNCS.PHASECHK.TRANS64.TRYWAIT P1, [R15+URZ+0x2a850], R0 ;  /* 0x02a850000f0075a7 */ /* 0x0022a4000802017f */
[----:B--2---:R-:W-:Y:S05]  /*2b770*/  @!P1 NANOSLEEP.SYNCS 0x989680 ;  /* 0x009896800000995d */ /* 0x004fea0003900000 */
[----:B------:R-:W2:Y:S02]  /*2b780*/  @!P1 SYNCS.PHASECHK.TRANS64 P1, [R15+URZ+0x2a850], R0 ;  /* 0x02a850000f0095a7 */ /* 0x000ea4000802007f */
[----:B--2---:R-:W-:Y:S05]  /*2b790*/  @!P1 BRA `(.L_x_4550) ;  /* 0xfffffffc00f09947 */ /* 0x004fea000383ffff */
[----:B------:R-:W-:Y:S05]  /*2b7a0*/  BRA `(.L_x_4549) ;  /* 0xffffff3800507947 */ /* 0x000fea000383ffff */
.L_x_4554:
[----:B------:R-:W-:Y:S01]  /*2b7b0*/  SEL R21, R48, R27, P0 ;  /* 0x0000001b30157207 */ /* 0x000fe20000000000 */
[----:B------:R-:W-:Y:S01]  /*2b7c0*/  IMAD.MOV.U32 R11, RZ, RZ, 0x1c1f ;  /* 0x00001c1fff0b7424 */ /* 0x000fe200078e00ff */
[----:B------:R-:W-:Y:S01]  /*2b7d0*/  SEL R24, R27, R48, P0 ;  /* 0x000000301b187207 */ /* 0x000fe20000000000 */
[----:B------:R-:W-:Y:S01]  /*2b7e0*/  IMAD.MOV.U32 R15, RZ, RZ, -0x1 ;  /* 0xffffffffff0f7424 */ /* 0x000fe200078e00ff */
[----:B------:R-:W-:Y:S02]  /*2b7f0*/  SEL R27, R12, R41, P0 ;  /* 0x000000290c1b7207 */ /* 0x000fe40000000000 */
[----:B------:R-:W-:Y:S01]  /*2b800*/  SEL R32, R41, R12, P0 ;  /* 0x0000000c29207207 */ /* 0x000fe20000000000 */
[----:B------:R-:W-:Y:S01]  /*2b810*/  IMAD.MOV.U32 R12, RZ, RZ, R0 ;  /* 0x000000ffff0c7224 */ /* 0x000fe200078e0000 */
[----:B------:R-:W-:Y:S02]  /*2b820*/  SEL R7, R123, R38, P0 ;  /* 0x000000267b077207 */ /* 0x000fe40000000000 */
[----:B------:R-:W-:-:S07]  /*2b830*/  SEL R8, R38, R123, P0 ;  /* 0x0000007b26087207 */ /* 0x000fce0000000000 */
[----:B01----:R-:W-:Y:S05]  /*2b840*/  WARPSYNC.COLLECTIVE R15, `(.L_x_4754) ;  /* 0x000000000f087348 */ /* 0x003fea0003c00000 */
[----:B------:R2:W3:Y:S02]  /*2b850*/  SHFL.IDX P6, R14, R13, R12, R11 ;  /* 0x0000000c0d0e7389 */ /* 0x0004e400000c000b */
[----:B0123--:R-:W-:Y:S01]  /*2b860*/  ENDCOLLECTIVE ;  /* 0x000000000000791b */ /* 0x00ffe20003800000 */
.L_x_4754:
        /* <DEDUP_REMOVED lines=19> */
.L_x_4755:
        /* <DEDUP_REMOVED lines=19> */
.L_x_4756:
        /* <DEDUP_REMOVED lines=19> */
.L_x_4757:
[----:B------:R-:W-:Y:S02]  /*2bc00*/  SEL R84, R93, R84, P0 ;  /* 0x000000545d547207 */ /* 0x000fe40000000000 */
        /* <DEDUP_REMOVED lines=8> */
.L_x_4758:
        /* <DEDUP_REMOVED lines=8> */
.L_x_4759:
[----:B------:R-:W-:Y:S02]  /*2bd10*/  IMAD.MOV.U32 R13, RZ, RZ, R21 ;  /* 0x000000ffff0d7224 */ /* 0x000fe400078e0015 */
[----:B------:R-:W-:Y:S02]  /*2bd20*/  IMAD.MOV.U32 R12, RZ, RZ, R0 ;  /* 0x000000ffff0c7224 */ /* 0x000fe400078e0000 */
[----:B------:R-:W-:-:S07]  /*2bd30*/  IMAD.MOV.U32 R20, RZ, RZ, R14 ;  /* 0x000000ffff147224 */ /* 0x000fce00078e000e */
[----:B------:R-:W-:Y:S05]  /*2bd40*/  WARPSYNC.COLLECTIVE R15, `(.L_x_4760) ;  /* 0x000000000f087348 */ /* 0x000fea0003c00000 */
[----:B------:R0:W1:Y:S02]  /*2bd50*/  SHFL.IDX P6, R14, R13, R12, R11 ;  /* 0x0000000c0d0e7389 */ /* 0x00006400000c000b */
[----:B01----:R-:W-:Y:S01]  /*2bd60*/  ENDCOLLECTIVE ;  /* 0x000000000000791b */ /* 0x003fe20003800000 */
.L_x_4760:
[----:B------:R-:W-:Y:S02]  /*2bd70*/  IMAD.MOV.U32 R13, RZ, RZ, R24 ;  /* 0x000000ffff0d7224 */ /* 0x000fe400078e0018 */
[----:B------:R-:W-:Y:S02]  /*2bd80*/  IMAD.MOV.U32 R12, RZ, RZ, R3 ;  /* 0x000000ffff0c7224 */ /* 0x000fe400078e0003 */
[----:B------:R-:W-:-:S07]  /*2bd90*/  IMAD.MOV.U32 R26, RZ, RZ, R14 ;  /* 0x000000ffff1a7224 */ /* 0x000fce00078e000e */
[----:B------:R-:W-:Y:S05]  /*2bda0*/  WARPSYNC.COLLECTIVE R15, `(.L_x_4761) ;  /* 0x000000000f087348 */ /* 0x000fea0003c00000 */
[----:B------:R0:W1:Y:S02]  /*2bdb0*/  SHFL.IDX P6, R14, R13, R12, R11 ;  /* 0x0000000c0d0e7389 */ /* 0x00006400000c000b */
[----:B01----:R-:W-:Y:S01]  /*2bdc0*/  ENDCOLLECTIVE ;  /* 0x000000000000791b */ /* 0x003fe20003800000 */
.L_x_4761:
[----:B------:R-:W-:Y:S02]  /*2bdd0*/  IMAD.MOV.U32 R13, RZ, RZ, R25 ;  /* 0x000000ffff0d7224 */ /* 0x000fe400078e0019 */
[----:B------:R-:W-:Y:S02]  /*2bde0*/  IMAD.MOV.U32 R12, RZ, RZ, R0 ;  /* 0x000000ffff0c7224 */ /* 0x000fe400078e0000 */
[----:B------:R-:W-:-:S07]  /*2bdf0*/  IMAD.MOV.U32 R21, RZ, RZ, R14 ;  /* 0x000000ffff157224 */ /* 0x000fce00078e000e */
[----:B------:R-:W-:Y:S05]  /*2be00*/  WARPSYNC.COLLECTIVE R15, `(.L_x_4762) ;  /* 0x000000000f087348 */ /* 0x000fea0003c00000 */
[----:B------:R0:W1:Y:S02]  /*2be10*/  SHFL.IDX P6, R14, R13, R12, R11 ;  /* 0x0000000c0d0e7389 */ /* 0x00006400000c000b */
[----:B01----:R-:W-:Y:S01]  /*2be20*/  ENDCOLLECTIVE ;  /* 0x000000000000791b */ /* 0x003fe20003800000 */
.L_x_4762:
        /* <DEDUP_REMOVED lines=8> */
.L_x_4763:
[----:B------:R-:W-:Y:S02]  /*2beb0*/  IMAD.MOV.U32 R13, RZ, RZ, R27 ;  /* 0x000000ffff0d7224 */ /* 0x000fe400078e001b */
[----:B------:R-:W-:Y:S02]  /*2bec0*/  IMAD.MOV.U32 R12, RZ, RZ, R0 ;  /* 0x000000ffff0c7224 */ /* 0x000fe400078e0000 */
[----:B------:R-:W-:-:S07]  /*2bed0*/  IMAD.MOV.U32 R25, RZ, RZ, R14 ;  /* 0x000000ffff197224 */ /* 0x000fce00078e000e */
[----:B------:R-:W-:Y:S05]  /*2bee0*/  WARPSYNC.COLLECTIVE R15, `(.L_x_4764) ;  /* 0x000000000f087348 */ /* 0x000fea0003c00000 */
[----:B------:R0:W1:Y:S02]  /*2bef0*/  SHFL.IDX P6, R14, R13, R12, R11 ;  /* 0x0000000c0d0e7389 */ /* 0x00006400000c000b */
[----:B01----:R-:W-:Y:S01]  /*2bf00*/  ENDCOLLECTIVE ;  /* 0x000000000000791b */ /* 0x003fe20003800000 */
.L_x_4764:
        /* <DEDUP_REMOVED lines=8> */
.L_x_4765:
[----:B------:R-:W-:Y:S02]  /*2bf90*/  IMAD.MOV.U32 R13, RZ, RZ, R29 ;  /* 0x000000ffff0d7224 */ /* 0x000fe400078e001d */
[----:B------:R-:W-:Y:S02]  /*2bfa0*/  IMAD.MOV.U32 R12, RZ, RZ, R0 ;  /* 0x000000ffff0c7224 */ /* 0x000fe400078e0000 */
[----:B------:R-:W-:-:S07]  /*2bfb0*/  IMAD.MOV.U32 R27, RZ, RZ, R14 ;  /* 0x000000ffff1b7224 */ /* 0x000fce00078e000e */
[----:B------:R-:W-:Y:S05]  /*2bfc0*/  WARPSYNC.COLLECTIVE R15, `(.L_x_4766) ;  /* 0x000000000f087348 */ /* 0x000fea0003c00000 */
[----:B------:R0:W1:Y:S02]  /*2bfd0*/  SHFL.IDX P6, R14, R13, R12, R11 ;  /* 0x0000000c0d0e7389 */ /* 0x00006400000c000b */
[----:B01----:R-:W-:Y:S01]  /*2bfe0*/  ENDCOLLECTIVE ;  /* 0x000000000000791b */ /* 0x003fe20003800000 */
.L_x_4766:
        /* <DEDUP_REMOVED lines=8> */
.L_x_4767:
[----:B------:R-:W-:Y:S02]  /*2c070*/  IMAD.MOV.U32 R13, RZ, RZ, R31 ;  /* 0x000000ffff0d7224 */ /* 0x000fe400078e001f */
[----:B------:R-:W-:Y:S02]  /*2c080*/  IMAD.MOV.U32 R12, RZ, RZ, R0 ;  /* 0x000000ffff0c7224 */ /* 0x000fe400078e0000 */
[----:B------:R-:W-:-:S07]  /*2c090*/  IMAD.MOV.U32 R29, RZ, RZ, R14 ;  /* 0x000000ffff1d7224 */ /* 0x000fce00078e000e */
[----:B------:R-:W-:Y:S05]  /*2c0a0*/  WARPSYNC.COLLECTIVE R15, `(.L_x_4768) ;  /* 0x000000000f087348 */ /* 0x000fea0003c00000 */
[----:B------:R0:W1:Y:S02]  /*2c0b0*/  SHFL.IDX P6, R14, R13, R12, R11 ;  /* 0x0000000c0d0e7389 */ /* 0x00006400000c000b */
[----:B01----:R-:W-:Y:S01]  /*2c0c0*/  ENDCOLLECTIVE ;  /* 0x000000000000791b */ /* 0x003fe20003800000 */
.L_x_4768:
        /* <DEDUP_REMOVED lines=8> */
.L_x_4769:
[----:B------:R-:W-:Y:S02]  /*2c150*/  IMAD.MOV.U32 R13, RZ, RZ, R33 ;  /* 0x000000ffff0d7224 */ /* 0x000fe400078e0021 */
[----:B------:R-:W-:Y:S02]  /*2c160*/  IMAD.MOV.U32 R12, RZ, RZ, R0 ;  /* 0x000000ffff0c7224 */ /* 0x000fe400078e0000 */
[----:B------:R-:W-:-:S07]  /*2c170*/  IMAD.MOV.U32 R31, RZ, RZ, R14 ;  /* 0x000000ffff1f7224 */ /* 0x000fce00078e000e */
[----:B------:R-:W-:Y:S05]  /*2c180*/  WARPSYNC.COLLECTIVE R15, `(.L_x_4770) ;  /* 0x000000000f087348 */ /* 0x000fea0003c00000 */
[----:B------:R0:W1:Y:S02]  /*2c190*/  SHFL.IDX P6, R14, R13, R12, R11 ;  /* 0x0000000c0d0e7389 */ /* 0x00006400000c000b */
[----:B01----:R-:W-:Y:S01]  /*2c1a0*/  ENDCOLLECTIVE ;  /* 0x000000000000791b */ /* 0x003fe20003800000 */
.L_x_4770:
        /* <DEDUP_REMOVED lines=8> */
.L_x_4771:
[----:B------:R-:W-:Y:S02]  /*2c230*/  IMAD.MOV.U32 R13, RZ, RZ, R35 ;  /* 0x000000ffff0d7224 */ /* 0x000fe400078e0023 */
[----:B------:R-:W-:Y:S02]  /*2c240*/  IMAD.MOV.U32 R12, RZ, RZ, R0 ;  /* 0x000000ffff0c7224 */ /* 0x000fe400078e0000 */
[----:B------:R-:W-:-:S07]  /*2c250*/  IMAD.MOV.U32 R33, RZ, RZ, R14 ;  /* 0x000000ffff217224 */ /* 0x000fce00078e000e */
[----:B------:R-:W-:Y:S05]  /*2c260*/  WARPSYNC.COLLECTIVE R15, `(.L_x_4772) ;  /* 0x000000000f087348 */ /* 0x000fea0003c00000 */
[----:B------:R0:W1:Y:S02]  /*2c270*/  SHFL.IDX P6, R14, R13, R12, R11 ;  /* 0x0000000c0d0e7389 */ /* 0x00006400000c000b */
[----:B01----:R-:W-:Y:S01]  /*2c280*/  ENDCOLLECTIVE ;  /* 0x000000000000791b */ /* 0x003fe20003800000 */
.L_x_4772:
        /* <DEDUP_REMOVED lines=8> */
.L_x_4773:
[----:B------:R-:W-:Y:S02]  /*2c310*/  IMAD.MOV.U32 R13, RZ, RZ, R37 ;  /* 0x000000ffff0d7224 */ /* 0x000fe400078e0025 */
[----:B------:R-:W-:Y:S02]  /*2c320*/  IMAD.MOV.U32 R12, RZ, RZ, R0 ;  /* 0x000000ffff0c7224 */ /* 0x000fe400078e0000 */
[----:B------:R-:W-:-:S07]  /*2c330*/  IMAD.MOV.U32 R35, RZ, RZ, R14 ;  /* 0x000000ffff237224 */ /* 0x000fce00078e000e */
[----:B------:R-:W-:Y:S05]  /*2c340*/  WARPSYNC.COLLECTIVE R15, `(.L_x_4774) ;  /* 0x000000000f087348 */ /* 0x000fea0003c00000 */
[----:B------:R0:W1:Y:S02]  /*2c350*/  SHFL.IDX P6, R14, R13, R12, R11 ;  /* 0x0000000c0d0e7389 */ /* 0x00006400000c000b */
[----:B01----:R-:W-:Y:S01]  /*2c360*/  ENDCOLLECTIVE ;  /* 0x000000000000791b */ /* 0x003fe20003800000 */
.L_x_4774:
        /* <DEDUP_REMOVED lines=8> */
.L_x_4775:
[----:B------:R-:W-:Y:S02]  /*2c3f0*/  IMAD.MOV.U32 R13, RZ, RZ, R39 ;  /* 0x000000ffff0d7224 */ /* 0x000fe400078e0027 */
[----:B------:R-:W-:Y:S02]  /*2c400*/  IMAD.MOV.U32 R12, RZ, RZ, R0 ;  /* 0x000000ffff0c7224 */ /* 0x000fe400078e0000 */
[----:B------:R-:W-:-:S07]  /*2c410*/  IMAD.MOV.U32 R37, RZ, RZ, R14 ;  /* 0x000000ffff257224 */ /* 0x000fce00078e000e */
[----:B------:R-:W-:Y:S05]  /*2c420*/  WARPSYNC.COLLECTIVE R15, `(.L_x_4776) ;  /* 0x000000000f087348 */ /* 0x000fea0003c00000 */
[----:B------:R0:W1:Y:S02]  /*2c430*/  SHFL.IDX P6, R14, R13, R12, R11 ;  /* 0x0000000c0d0e7389 */ /* 0x00006400000c000b */
[----:B01----:R-:W-:Y:S01]  /*2c440*/  ENDCOLLECTIVE ;  /* 0x000000000000791b */ /* 0x003fe20003800000 */
.L_x_4776:
        /* <DEDUP_REMOVED lines=8> */
.L_x_4777:
[----:B------:R-:W-:Y:S02]  /*2c4d0*/  IMAD.MOV.U32 R13, RZ, RZ, R41 ;  /* 0x000000ffff0d7224 */ /* 0x000fe400078e0029 */
[----:B------:R-:W-:Y:S02]  /*2c4e0*/  IMAD.MOV.U32 R12, RZ, RZ, R0 ;  /* 0x000000ffff0c7224 */ /* 0x000fe400078e0000 */
[----:B------:R-:W-:-:S07]  /*2c4f0*/  IMAD.MOV.U32 R39, RZ, RZ, R14 ;  /* 0x000000ffff277224 */ /* 0x000fce00078e000e */
[----:B------:R-:W-:Y:S05]  /*2c500*/  WARPSYNC.COLLECTIVE R15, `(.L_x_4778) ;  /* 0x000000000f087348 */ /* 0x000fea0003c00000 */
[----:B------:R0:W1:Y:S02]  /*2c510*/  SHFL.IDX P6, R14, R13, R12, R11 ;  /* 0x0000000c0d0e7389 */ /* 0x00006400000c000b */
[----:B01----:R-:W-:Y:S01]  /*2c520*/  ENDCOLLECTIVE ;  /* 0x000000000000791b */ /* 0x003fe20003800000 */
.L_x_4778:
        /* <DEDUP_REMOVED lines=8> */
.L_x_4779:
[----:B------:R-:W-:Y:S02]  /*2c5b0*/  IMAD.MOV.U32 R13, RZ, RZ, R43 ;  /* 0x000000ffff0d7224 */ /* 0x000fe400078e002b */
[----:B------:R-:W-:Y:S02]  /*2c5c0*/  IMAD.MOV.U32 R12, RZ, RZ, R0 ;  /* 0x000000ffff0c7224 */ /* 0x000fe400078e0000 */
[----:B------:R-:W-:-:S07]  /*2c5d0*/  IMAD.MOV.U32 R62, RZ, RZ, R14 ;  /* 0x000000ffff3e7224 */ /* 0x000fce00078e000e */
[----:B------:R-:W-:Y:S05]  /*2c5e0*/  WARPSYNC.COLLECTIVE R15, `(.L_x_4780) ;  /* 0x000000000f087348 */ /* 0x000fea0003c00000 */
[----:B------:R0:W1:Y:S02]  /*2c5f0*/  SHFL.IDX P6, R14, R13, R12, R11 ;  /* 0x0000000c0d0e7389 */ /* 0x00006400000c000b */
[----:B01----:R-:W-:Y:S01]  /*2c600*/  ENDCOLLECTIVE ;  /* 0x000000000000791b */ /* 0x003fe20003800000 */
.L_x_4780:
        /* <DEDUP_REMOVED lines=8> */
.L_x_4781:
[----:B------:R-:W-:Y:S02]  /*2c690*/  IMAD.MOV.U32 R13, RZ, RZ, R45 ;  /* 0x000000ffff0d7224 */ /* 0x000fe400078e002d */
[----:B------:R-:W-:Y:S02]  /*2c6a0*/  IMAD.MOV.U32 R12, RZ, RZ, R0 ;  /* 0x000000ffff0c7224 */ /* 0x000fe400078e0000 */
[----:B------:R-:W-:-:S07]  /*2c6b0*/  IMAD.MOV.U32 R64, RZ, RZ, R14 ;  /* 0x000000ffff407224 */ /* 0x000fce00078e000e */
[----:B------:R-:W-:Y:S05]  /*2c6c0*/  WARPSYNC.COLLECTIVE R15, `(.L_x_4782) ;  /* 0x000000000f087348 */ /* 0x000fea0003c00000 */
[----:B------:R0:W1:Y:S02]  /*2c6d0*/  SHFL.IDX P6, R14, R13, R12, R11 ;  /* 0x0000000c0d0e7389 */ /* 0x00006400000c000b */
[----:B01----:R-:W-:Y:S01]  /*2c6e0*/  ENDCOLLECTIVE ;  /* 0x000000000000791b */ /* 0x003fe20003800000 */
.L_x_4782:
[----:B------:R-:W-:Y:S02]  /*2c6f0*/  IMAD.MOV.U32 R13, RZ, RZ, R66 ;  /* 0x000000ffff0d7224 */ /* 0x000fe400078e0042 */
[----:B------:R-:W-:Y:S02]  /*2c700*/  IMAD.MOV.U32 R12, RZ, RZ, R3 ;  /* 0x000000ffff0c7224 */ /* 0x000fe400078e0003 */
[----:B------:R-:W-:-:S07]  /*2c710*/  IMAD.MOV.U32 R45, RZ, RZ, R14 ;  /* 0x000000ffff2d7224 */ /* 0x000fce00078e000e */
[----:B------:R-:W-:Y:S05]  /*2c720*/  WARPSYNC.COLLECTIVE R15, `(.L_x_4783) ;  /* 0x000000000f087348 */ /* 0x000fea0003c00000 */
[----:B------:R0:W1:Y:S02]  /*2c730*/  SHFL.IDX P6, R14, R13, R12, R11 ;  /* 0x0000000c0d0e7389 */ /* 0x00006400000c000b */
[----:B01----:R-:W-:Y:S01]  /*2c740*/  ENDCOLLECTIVE ;  /* 0x000000000000791b */ /* 0x003fe20003800000 */
.L_x_4783:
[----:B------:R-:W-:Y:S02]  /*2c750*/  IMAD.MOV.U32 R13, RZ, RZ, R47 ;  /* 0x000000ffff0d7224 */ /* 0x000fe400078e002f */
[----:B------:R-:W-:Y:S02]  /*2c760*/  IMAD.MOV.U32 R12, RZ, RZ, R0 ;  /* 0x000000ffff0c7224 */ /* 0x000fe400078e0000 */
[----:B------:R-:W-:-:S07]  /*2c770*/  IMAD.MOV.U32 R66, RZ, RZ, R14 ;  /* 0x000000ffff427224 */ /* 0x000fce00078e000e */
[----:B------:R-:W-:Y:S05]  /*2c780*/  WARPSYNC.COLLECTIVE R15, `(.L_x_4784) ;  /* 0x000000000f087348 */ /* 0x000fea0003c00000 */
[----:B------:R0:W1:Y:S02]  /*2c790*/  SHFL.IDX P6, R14, R13, R12, R11 ;  /* 0x0000000c0d0e7389 */ /* 0x00006400000c000b */
[----:B01----:R-:W-:Y:S01]  /*2c7a0*/  ENDCOLLECTIVE ;  /* 0x000000000000791b */ /* 0x003fe20003800000 */
.L_x_4784:
[----:B------:R-:W-:Y:S02]  /*2c7b0*/  IMAD.MOV.U32 R13, RZ, RZ, R68 ;  /* 0x000000ffff0d7224 */ /* 0x000fe400078e0044 */
[----:B------:R-:W-:Y:S02]  /*2c7c0*/  IMAD.MOV.U32 R12, RZ, RZ, R3 ;  /* 0x000000ffff0c7224 */ /* 0x000fe400078e0003 */
[----:B------:R-:W-:-:S07]  /*2c7d0*/  IMAD.MOV.U32 R47, RZ, RZ, R14 ;  /* 0x000000ffff2f7224 */ /* 0x000fce00078e000e */
[----:B------:R-:W-:Y:S05]  /*2c7e0*/  WARPSYNC.COLLECTIVE R15, `(.L_x_4785) ;  /* 0x000000000f087348 */ /* 0x000fea0003c00000 */
[----:B------:R0:W1:Y:S02]  /*2c7f0*/  SHFL.IDX P6, R14, R13, R12, R11 ;  /* 0x0000000c0d0e7389 */ /* 0x00006400000c000b */
[----:B01----:R-:W-:Y:S01]  /*2c800*/  ENDCOLLECTIVE ;  /* 0x000000000000791b */ /* 0x003fe20003800000 */
.L_x_4785:
[----:B------:R-:W-:Y:S02]  /*2c810*/  IMAD.MOV.U32 R13, RZ, RZ, R49 ;  /* 0x000000ffff0d7224 */ /* 0x000fe400078e0031 */
[----:B------:R-:W-:Y:S02]  /*2c820*/  IMAD.MOV.U32 R12, RZ, RZ, R0 ;  /* 0x000000ffff0c7224 */ /* 0x000fe400078e0000 */
[----:B------:R-:W-:-:S07]  /*2c830*/  IMAD.MOV.U32 R68, RZ, RZ, R14 ;  /* 0x000000ffff447224 */ /* 0x000fce00078e000e */
[----:B------:R-:W-:Y:S05]  /*2c840*/  WARPSYNC.COLLECTIVE R15, `(.L_x_4786) ;  /* 0x000000000f087348 */ /* 0x000fea0003c00000 */
[----:B------:R0:W1:Y:S02]  /*2c850*/  SHFL.IDX P6, R14, R13, R12, R11 ;  /* 0x0000000c0d0e7389 */ /* 0x00006400000c000b */
[----:B01----:R-:W-:Y:S01]  /*2c860*/  ENDCOLLECTIVE ;  /* 0x000000000000791b */ /* 0x003fe20003800000 */
.L_x_4786:
        /* <DEDUP_REMOVED lines=8> */
.L_x_4787:
[----:B------:R-:W-:Y:S02]  /*2c8f0*/  IMAD.MOV.U32 R13, RZ, RZ, R51 ;  /* 0x000000ffff0d7224 */ /* 0x000fe400078e0033 */
[----:B------:R-:W-:Y:S02]  /*2c900*/  IMAD.MOV.U32 R12, RZ, RZ, R0 ;  /* 0x000000ffff0c7224 */ /* 0x000fe400078e0000 */
[----:B------:R-:W-:-:S07]  /*2c910*/  IMAD.MOV.U32 R70, RZ, RZ, R14 ;  /* 0x000000ffff467224 */ /* 0x000fce00078e000e */
[----:B------:R-:W-:Y:S05]  /*2c920*/  WARPSYNC.COLLECTIVE R15, `(.L_x_4788) ;  /* 0x000000000f087348 */ /* 0x000fea0003c00000 */
[----:B------:R0:W1:Y:S02]  /*2c930*/  SHFL.IDX P6, R14, R13, R12, R11 ;  /* 0x0000000c0d0e7389 */ /* 0x00006400000c000b */
[----:B01----:R-:W-:Y:S01]  /*2c940*/  ENDCOLLECTIVE ;  /* 0x000000000000791b */ /* 0x003fe20003800000 */
.L_x_4788:
        /* <DEDUP_REMOVED lines=8> */
.L_x_4789:
[----:B------:R-:W-:Y:S02]  /*2c9d0*/  IMAD.MOV.U32 R13, RZ, RZ, R53 ;  /* 0x000000ffff0d7224 */ /* 0x000fe400078e0035 */
[----:B------:R-:W-:Y:S02]  /*2c9e0*/  IMAD.MOV.U32 R12, RZ, RZ, R0 ;  /* 0x000000ffff0c7224 */ /* 0x000fe400078e0000 */
[----:B------:R-:W-:-:S07]  /*2c9f0*/  IMAD.MOV.U32 R72, RZ, RZ, R14 ;  /* 0x000000ffff487224 */ /* 0x000fce00078e000e */
[----:B------:R-:W-:Y:S05]  /*2ca00*/  WARPSYNC.COLLECTIVE R15, `(.L_x_4790) ;  /* 0x000000000f087348 */ /* 0x000fea0003c00000 */
[----:B------:R0:W1:Y:S02]  /*2ca10*/  SHFL.IDX P6, R14, R13, R12, R11 ;  /* 0x0000000c0d0e7389 */ /* 0x00006400000c000b */
[----:B01----:R-:W-:Y:S01]  /*2ca20*/  ENDCOLLECTIVE ;  /* 0x000000000000791b */ /* 0x003fe20003800000 */
.L_x_4790:
        /* <DEDUP_REMOVED lines=8> */
.L_x_4791:
[----:B------:R-:W-:Y:S02]  /*2cab0*/  IMAD.MOV.U32 R13, RZ, RZ, R55 ;  /* 0x000000ffff0d7224 */ /* 0x000fe400078e0037 */
[----:B------:R-:W-:Y:S02]  /*2cac0*/  IMAD.MOV.U32 R12, RZ, RZ, R0 ;  /* 0x000000ffff0c7224 */ /* 0x000fe400078e0000 */
[----:B------:R-:W-:-:S07]  /*2cad0*/  IMAD.MOV.U32 R74, RZ, RZ, R14 ;  /* 0x000000ffff4a7224 */ /* 0x000fce00078e000e */
[----:B------:R-:W-:Y:S05]  /*2cae0*/  WARPSYNC.COLLECTIVE R15, `(.L_x_4792) ;  /* 0x000000000f087348 */ /* 0x000fea0003c00000 */
[----:B------:R0:W1:Y:S02]  /*2caf0*/  SHFL.IDX P6, R14, R13, R12, R11 ;  /* 0x0000000c0d0e7389 */ /* 0x00006400000c000b */
[----:B01----:R-:W-:Y:S01]  /*2cb00*/  ENDCOLLECTIVE ;  /* 0x000000000000791b */ /* 0x003fe20003800000 */
.L_x_4792:
        /* <DEDUP_REMOVED lines=8> */
.L_x_4793:
[----:B------:R-:W-:Y:S02]  /*2cb90*/  IMAD.MOV.U32 R13, RZ, RZ, R57 ;  /* 0x000000ffff0d7224 */ /* 0x000fe400078e0039 */
[----:B------:R-:W-:Y:S02]  /*2cba0*/  IMAD.MOV.U32 R12, RZ, RZ, R0 ;  /* 0x000000ffff0c7224 */ /* 0x000fe400078e0000 */
[----:B------:R-:W-:-:S07]  /*2cbb0*/  IMAD.MOV.U32 R76, RZ, RZ, R14 ;  /* 0x000000ffff4c7224 */ /* 0x000fce00078e000e */
[----:B------:R-:W-:Y:S05]  /*2cbc0*/  WARPSYNC.COLLECTIVE R15, `(.L_x_4794) ;  /* 0x000000000f087348 */ /* 0x000fea0003c00000 */
[----:B------:R0:W1:Y:S02]  /*2cbd0*/  SHFL.IDX P6, R14, R13, R12, R11 ;  /* 0x0000000c0d0e7389 */ /* 0x00006400000c000b */
[----:B01----:R-:W-:Y:S01]  /*2cbe0*/  ENDCOLLECTIVE ;  /* 0x000000000000791b */ /* 0x003fe20003800000 */
.L_x_4794:
[----:B------:R-:W-:Y:S01]  /*2cbf0*/  SEL R41, R55, R76, P0 ;  /* 0x0000004c37297207 */ /* 0x000fe20000000000 */
[----:B------:R-:W-:Y:S02]  /*2cc00*/  IMAD.MOV.U32 R13, RZ, RZ, R78 ;  /* 0x000000ffff0d7224 */ /* 0x000fe400078e004e */
[----:B------:R-:W-:Y:S02]  /*2cc10*/  IMAD.MOV.U32 R12, RZ, RZ, R3 ;  /* 0x000000ffff0c7224 */ /* 0x000fe400078e0003 */
[----:B------:R-:W-:-:S07]  /*2cc20*/  IMAD.MOV.U32 R57, RZ, RZ, R14 ;  /* 0x000000ffff397224 */ /* 0x000fce00078e000e */
[----:B------:R-:W-:Y:S05]  /*2cc30*/  WARPSYNC.COLLECTIVE R15, `(.L_x_4795) ;  /* 0x000000000f087348 */ /* 0x000fea0003c00000 */
[----:B------:R0:W1:Y:S02]  /*2cc40*/  SHFL.IDX P6, R14, R13, R12, R11 ;  /* 0x0000000c0d0e7389 */ /* 0x00006400000c000b */
[----:B01----:R-:W-:Y:S01]  /*2cc50*/  ENDCOLLECTIVE ;  /* 0x000000000000791b */ /* 0x003fe20003800000 */
.L_x_4795:
[----:B------:R-:W-:Y:S02]  /*2cc60*/  IMAD.MOV.U32 R13, RZ, RZ, R59 ;  /* 0x000000ffff0d7224 */ /* 0x000fe400078e003b */
[----:B------:R-:W-:Y:S02]  /*2cc70*/  IMAD.MOV.U32 R12, RZ, RZ, R0 ;  /* 0x000000ffff0c7224 */ /* 0x000fe400078e0000 */
[----:B------:R-:W-:-:S07]  /*2cc80*/  IMAD.MOV.U32 R78, RZ, RZ, R14 ;  /* 0x000000ffff4e7224 */ /* 0x000fce00078e000e */
[----:B------:R-:W-:Y:S05]  /*2cc90*/  WARPSYNC.COLLECTIVE R15, `(.L_x_4796) ;  /* 0x000000000f087348 */ /* 0x000fea0003c00000 */
[----:B------:R0:W1:Y:S02]  /*2cca0*/  SHFL.IDX P6, R14, R13, R12, R11 ;  /* 0x0000000c0d0e7389 */ /* 0x00006400000c000b */
[----:B01----:R-:W-:Y:S01]  /*2ccb0*/  ENDCOLLECTIVE ;  /* 0x000000000000791b */ /* 0x003fe20003800000 */
.L_x_4796:
[----:B------:R-:W-:Y:S01]  /*2ccc0*/  SEL R47, R78, R57, P0 ;  /* 0x000000394e2f7207 */ /* 0x000fe20000000000 */
[----:B------:R-:W-:Y:S02]  /*2ccd0*/  IMAD.MOV.U32 R13, RZ, RZ, R80 ;  /* 0x000000ffff0d7224 */ /* 0x000fe400078e0050 */
[----:B------:R-:W-:Y:S02]  /*2cce0*/  IMAD.MOV.U32 R12, RZ, RZ, R3 ;  /* 0x000000ffff0c7224 */ /* 0x000fe400078e0003 */
[----:B------:R-:W-:-:S07]  /*2ccf0*/  IMAD.MOV.U32 R59, RZ, RZ, R14 ;  /* 0x000000ffff3b7224 */ /* 0x000fce00078e000e */
[----:B------:R-:W-:Y:S05]  /*2cd00*/  WARPSYNC.COLLECTIVE R15, `(.L_x_4797) ;  /* 0x000000000f087348 */ /* 0x000fea0003c00000 */
[----:B------:R0:W1:Y:S02]  /*2cd10*/  SHFL.IDX P6, R14, R13, R12, R11 ;  /* 0x0000000c0d0e7389 */ /* 0x00006400000c000b */
[----:B01----:R-:W-:Y:S01]  /*2cd20*/  ENDCOLLECTIVE ;  /* 0x000000000000791b */ /* 0x003fe20003800000 */
.L_x_4797:
[----:B------:R-:W-:Y:S02]  /*2cd30*/  IMAD.MOV.U32 R13, RZ, RZ, R63 ;  /* 0x000000ffff0d7224 */ /* 0x000fe400078e003f */
[----:B------:R-:W-:Y:S02]  /*2cd40*/  IMAD.MOV.U32 R12, RZ, RZ, R0 ;  /* 0x000000ffff0c7224 */ /* 0x000fe400078e0000 */
[----:B------:R-:W-:-:S07]  /*2cd50*/  IMAD.MOV.U32 R80, RZ, RZ, R14 ;  /* 0x000000ffff507224 */ /* 0x000fce00078e000e */
[----:B------:R-:W-:Y:S05]  /*2cd60*/  WARPSYNC.COLLECTIVE R15, `(.L_x_4798) ;  /* 0x000000000f087348 */ /* 0x000fea0003c00000 */
[----:B------:R0:W1:Y:S02]  /*2cd70*/  SHFL.IDX P6, R14, R13, R12, R11 ;  /* 0x0000000c0d0e7389 */ /* 0x00006400000c000b */
[----:B01----:R-:W-:Y:S01]  /*2cd80*/  ENDCOLLECTIVE ;  /* 0x000000000000791b */ /* 0x003fe20003800000 */
.L_x_4798:
        /* <DEDUP_REMOVED lines=8> */
.L_x_4799:
[----:B------:R-:W-:Y:S02]  /*2ce10*/  IMAD.MOV.U32 R13, RZ, RZ, R65 ;  /* 0x000000ffff0d7224 */ /* 0x000fe400078e0041 */
[----:B------:R-:W-:Y:S02]  /*2ce20*/  IMAD.MOV.U32 R12, RZ, RZ, R0 ;  /* 0x000000ffff0c7224 */ /* 0x000fe400078e0000 */
[----:B------:R-:W-:Y:S02]  /*2ce30*/  IMAD.MOV.U32 R0, RZ, RZ, RZ ;  /* 0x000000ffff007224 */ /* 0x000fe400078e00ff */
[----:B------:R-:W-:-:S07]  /*2ce40*/  IMAD.MOV.U32 R82, RZ, RZ, R14 ;  /* 0x000000ffff527224 */ /* 0x000fce00078e000e */
[----:B------:R-:W-:Y:S05]  /*2ce50*/  WARPSYNC.COLLECTIVE R15, `(.L_x_4800) ;  /* 0x000000000f087348 */ /* 0x000fea0003c00000 */
[----:B------:R0:W1:Y:S02]  /*2ce60*/  SHFL.IDX P6, R14, R13, R12, R11 ;  /* 0x0000000c0d0e7389 */ /* 0x00006400000c000b */
[----:B01----:R-:W-:Y:S01]  /*2ce70*/  ENDCOLLECTIVE ;  /* 0x000000000000791b */ /* 0x003fe20003800000 */
.L_x_4800:
[----:B------:R-:W-:Y:S01]  /*2ce80*/  SEL R53, R63, R82, P0 ;  /* 0x000000523f357207 */ /* 0x000fe20000000000 */
[----:B------:R-:W-:Y:S02]  /*2ce90*/  IMAD.MOV.U32 R13, RZ, RZ, R84 ;  /* 0x000000ffff0d7224 */ /* 0x000fe400078e0054 */
[----:B------:R-:W-:Y:S02]  /*2cea0*/  IMAD.MOV.U32 R12, RZ, RZ, R3 ;  /* 0x000000ffff0c7224 */ /* 0x000fe400078e0003 */
[----:B------:R-:W-:-:S07]  /*2ceb0*/  IMAD.MOV.U32 R65, RZ, RZ, R14 ;  /* 0x000000ffff417224 */ /* 0x000fce00078e000e */
[----:B------:R-:W-:Y:S05]  /*2cec0*/  WARPSYNC.COLLECTIVE R15, `(.L_x_4801) ;  /* 0x000000000f087348 */ /* 0x000fea0003c00000 */
[----:B------:R0:W1:Y:S02]  /*2ced0*/  SHFL.IDX P6, R14, R13, R12, R11 ;  /* 0x0000000c0d0e7389 */ /* 0x00006400000c000b */
[----:B01----:R-:W-:Y:S01]  /*2cee0*/  ENDCOLLECTIVE ;  /* 0x000000000000791b */ /* 0x003fe20003800000 */
.L_x_4801:
        /* <DEDUP_REMOVED lines=11> */
.L_x_4566:
[----:B------:R-:W-:Y:S02]  /*2cfa0*/  IMAD.MOV.U32 R13, RZ, RZ, R3 ;  /* 0x000000ffff0d7224 */ /* 0x000fe400078e0003 */
[----:B------:R-:W-:Y:S02]  /*2cfb0*/  IMAD.MOV.U32 R12, RZ, RZ, RZ ;  /* 0x000000ffff0c7224 */ /* 0x000fe400078e00ff */
[----:B------:R-:W-:Y:S02]  /*2cfc0*/  IMAD.MOV.U32 R11, RZ, RZ, 0x181f ;  /* 0x0000181fff0b7424 */ /* 0x000fe400078e00ff */
[----:B------:R-:W-:-:S07]  /*2cfd0*/  IMAD.MOV.U32 R15, RZ, RZ, -0x1 ;  /* 0xffffffffff0f7424 */ /* 0x000fce00078e00ff */
[----:B-1----:R-:W-:Y:S05]  /*2cfe0*/  WARPSYNC.COLLECTIVE R15, `(.L_x_4803) ;  /* 0x000000000f087348 */ /* 0x002fea0003c00000 */
[----:B------:R0:W2:Y:S02]  /*2cff0*/  SHFL.IDX P6, R14, R13, R12, R11 ;  /* 0x0000000c0d0e7389 */ /* 0x0000a400000c000b */
[----:B012---:R-:W-:Y:S01]  /*2d000*/  ENDCOLLECTIVE ;  /* 0x000000000000791b */ /* 0x007fe20003800000 */
.L_x_4803:
[----:B------:R-:W-:Y:S02]  /*2d010*/  IMAD.MOV.U32 R13, RZ, RZ, R2 ;  /* 0x000000ffff0d7224 */ /* 0x000fe400078e0002 */
[----:B------:R-:W-:-:S07]  /*2d020*/  IMAD.MOV.U32 R0, RZ, RZ, R14 ;  /* 0x000000ffff007224 */ /* 0x000fce00078e000e */
[----:B------:R-:W-:Y:S05]  /*2d030*/  WARPSYNC.COLLECTIVE R15, `(.L_x_4804) ;  /* 0x000000000f087348 */ /* 0x000fea0003c00000 */
[----:B------:R0:W1:Y:S02]  /*2d040*/  SHFL.IDX P6, R14, R13, R12, R11 ;  /* 0x0000000c0d0e7389 */ /* 0x00006400000c000b */
[----:B01----:R-:W-:Y:S01]  /*2d050*/  ENDCOLLECTIVE ;  /* 0x000000000000791b */ /* 0x003fe20003800000 */
.L_x_4804:
[----:B------:R-:W-:Y:S05]  /*2d060*/  BRA `(.L_x_4805) ;  /* 0xffffff5400e47947 */ /* 0x000fea000383ffff */
.L_x_4569:
        /* <DEDUP_REMOVED lines=8> */
.L_x_4807:
[----:B------:R-:W-:Y:S05]  /*2d0f0*/  BSYNC B1 ;  /* 0x0000000000017941 */ /* 0x000fea0003800000 */
.L_x_4806:
        /* <DEDUP_REMOVED lines=8> */
.L_x_4808:
[----:B------:R-:W-:Y:S05]  /*2d180*/  BRA `(.L_x_4809) ;  /* 0xffffff5800047947 */ /* 0x000fea000383ffff */
.L_x_4572:
        /* <DEDUP_REMOVED lines=8> */
.L_x_4811:
[----:B------:R-:W-:Y:S05]  /*2d210*/  BSYNC B1 ;  /* 0x0000000000017941 */ /* 0x000fea0003800000 */
.L_x_4810:
        /* <DEDUP_REMOVED lines=8> */
.L_x_4812:
[----:B------:R-:W-:Y:S05]  /*2d2a0*/  BRA `(.L_x_4813) ;  /* 0xffffff5800207947 */ /* 0x000fea000383ffff */
.L_x_4575:
        /* <DEDUP_REMOVED lines=8> */
.L_x_4815:
[----:B------:R-:W-:Y:S05]  /*2d330*/  BSYNC B1 ;  /* 0x0000000000017941 */ /* 0x000fea0003800000 */
.L_x_4814:
        /* <DEDUP_REMOVED lines=8> */
.L_x_4816:
[----:B------:R-:W-:Y:S05]  /*2d3c0*/  BRA `(.L_x_4817) ;  /* 0xffffff58003c7947 */ /* 0x000fea000383ffff */
.L_x_4600:
        /* <DEDUP_REMOVED lines=11> */
.L_x_4819:
[----:B------:R-:W-:Y:S05]  /*2d480*/  BSYNC B1 ;  /* 0x0000000000017941 */ /* 0x000fea0003800000 */
.L_x_4818:
[----:B------:R-:W-:Y:S05]  /*2d490*/  BRA `(.L_x_4820) ;  /* 0xffffff7400187947 */ /* 0x000fea000383ffff */
.L_x_4602:
[----:B------:R-:W-:Y:S01]  /*2d4a0*/  BSSY B1, `(.L_x_4821) ;  /* 0x0000006000017945 */ /* 0x000fe20003800000 */
[----:B------:R-:W-:-:S07]  /*2d4b0*/  IMAD.MOV.U32 R15, RZ, RZ, -0x1 ;  /* 0xffffffffff0f7424 */ /* 0x000fce00078e00ff */
[----:B01----:R-:W-:Y:S05]  /*2d4c0*/  WARPSYNC.COLLECTIVE R15, `(.L_x_4822) ;  /* 0x000000000f0c7348 */ /* 0x003fea0003c00000 */
[----:B------:R-:W-:Y:S02]  /*2d4d0*/  ELECT P6, UR62, PT ;  /* 0x00000000003e782f */ /* 0x000fe400038c0000 */
[----:B------:R-:W-:Y:S01]  /*2d4e0*/  MOV R14, UR62 ;  /* 0x0000003e000e7c02 */ /* 0x000fe20008000f00 */
[----:B01----:R-:W-:Y:S10]  /*2d4f0*/  ENDCOLLECTIVE ;  /* 0x000000000000791b */ /* 0x003ff40003800000 */
.L_x_4822:
[----:B------:R-:W-:Y:S05]  /*2d500*/  BSYNC B1 ;  /* 0x0000000000017941 */ /* 0x000fea0003800000 */
.L_x_4821:
[----:B------:R-:W-:Y:S05]  /*2d510*/  BRA `(.L_x_4601) ;  /* 0xffffff7400107947 */ /* 0x000fea000383ffff */
.L_x_4604:
[----:B-1----:R-:W2:Y:S02]  /*2d520*/  LDL R5, [R1] ;  /* 0x0000000001057983 */ /* 0x002ea40000100800 */
[----:B--2---:R1:W2:Y:S02]  /*2d530*/  SYNCS.PHASECHK.TRANS64.TRYWAIT P0, [R5+URZ+0x2a820], R4 ;  /* 0x02a82004050075a7 */ /* 0x0042a4000800017f */
[----:B--2---:R-:W-:Y:S05]  /*2d540*/  @!P0 NANOSLEEP.SYNCS 0x989680 ;  /* 0x009896800000895d */ /* 0x004fea0003900000 */
[----:B------:R-:W2:Y:S02]  /*2d550*/  @!P0 SYNCS.PHASECHK.TRANS64 P0, [R5+URZ+0x2a820], R4 ;  /* 0x02a82004050085a7 */ /* 0x000ea4000800007f */
[----:B--2---:R-:W-:Y:S05]  /*2d560*/  @!P0 BRA `(.L_x_4604) ;  /* 0xfffffffc00ec8947 */ /* 0x004fea000383ffff */
[----:B------:R-:W-:Y:S05]  /*2d570*/  BRA `(.L_x_4823) ;  /* 0xffffff7400207947 */ /* 0x000fea000383ffff */
.L_x_4608:
[----:B-1----:R1:W2:Y:S02]  /*2d580*/  SYNCS.PHASECHK.TRANS64.TRYWAIT P0, [R7+URZ+0x2a8a0], R10 ;  /* 0x02a8a00a070075a7 */ /* 0x0022a4000800017f */
[----:B--2---:R-:W-:Y:S05]  /*2d590*/  @!P0 NANOSLEEP.SYNCS 0x989680 ;  /* 0x009896800000895d */ /* 0x004fea0003900000 */
[----:B------:R-:W2:Y:S02]  /*2d5a0*/  @!P0 SYNCS.PHASECHK.TRANS64 P0, [R7+URZ+0x2a8a0], R10 ;  /* 0x02a8a00a070085a7 */ /* 0x000ea4000800007f */
[----:B--2---:R-:W-:Y:S05]  /*2d5b0*/  @!P0 BRA `(.L_x_4608) ;  /* 0xfffffffc00f08947 */ /* 0x004fea000383ffff */
[----:B------:R-:W-:Y:S05]  /*2d5c0*/  BRA `(.L_x_4824) ;  /* 0xffffff7400487947 */ /* 0x000fea000383ffff */
.L_x_4615:
[----:B--2---:R2:W3:Y:S02]  /*2d5d0*/  SYNCS.PHASECHK.TRANS64.TRYWAIT P0, [R7+URZ+0x2a8c0], R10 ;  /* 0x02a8c00a070075a7 */ /* 0x0044e4000800017f */
[----:B---3--:R-:W-:Y:S05]  /*2d5e0*/  @!P0 NANOSLEEP.SYNCS 0x989680 ;  /* 0x009896800000895d */ /* 0x008fea0003900000 */
[----:B------:R-:W3:Y:S02]  /*2d5f0*/  @!P0 SYNCS.PHASECHK.TRANS64 P0, [R7+URZ+0x2a8c0], R10 ;  /* 0x02a8c00a070085a7 */ /* 0x000ee4000800007f */
[----:B---3--:R-:W-:Y:S05]  /*2d600*/  @!P0 BRA `(.L_x_4615) ;  /* 0xfffffffc00f08947 */ /* 0x008fea000383ffff */
[----:B------:R-:W-:Y:S05]  /*2d610*/  BRA `(.L_x_4825) ;  /* 0xffffff78004c7947 */ /* 0x000fea000383ffff */
.L_x_4624:
[----:B-1----:R1:W2:Y:S02]  /*2d620*/  SYNCS.PHASECHK.TRANS64.TRYWAIT P1, [R8+URZ+0x2a8a0], R7 ;  /* 0x02a8a007080075a7 */ /* 0x0022a4000802017f */
[----:B--2---:R-:W-:Y:S05]  /*2d630*/  @!P1 NANOSLEEP.SYNCS 0x989680 ;  /* 0x009896800000995d */ /* 0x004fea0003900000 */
[----:B------:R-:W2:Y:S02]  /*2d640*/  @!P1 SYNCS.PHASECHK.TRANS64 P1, [R8+URZ+0x2a8a0], R7 ;  /* 0x02a8a007080095a7 */ /* 0x000ea4000802007f */
[----:B--2---:R-:W-:Y:S05]  /*2d650*/  @!P1 BRA `(.L_x_4624) ;  /* 0xfffffffc00f09947 */ /* 0x004fea000383ffff */
[----:B------:R-:W-:Y:S05]  /*2d660*/  BRA `(.L_x_4826) ;  /* 0xffffff7c009c7947 */ /* 0x000fea000383ffff */
.L_x_4631:
[----:B--2---:R2:W3:Y:S02]  /*2d670*/  SYNCS.PHASECHK.TRANS64.TRYWAIT P1, [R8+URZ+0x2a8c0], R7 ;  /* 0x02a8c007080075a7 */ /* 0x0044e4000802017f */
[----:B---3--:R-:W-:Y:S05]  /*2d680*/  @!P1 NANOSLEEP.SYNCS 0x989680 ;  /* 0x009896800000995d */ /* 0x008fea0003900000 */
[----:B------:R-:W3:Y:S02]  /*2d690*/  @!P1 SYNCS.PHASECHK.TRANS64 P1, [R8+URZ+0x2a8c0], R7 ;  /* 0x02a8c007080095a7 */ /* 0x000ee4000802007f */
[----:B---3--:R-:W-:Y:S05]  /*2d6a0*/  @!P1 BRA `(.L_x_4631) ;  /* 0xfffffffc00f09947 */ /* 0x008fea000383ffff */
[----:B------:R-:W-:Y:S05]  /*2d6b0*/  BRA `(.L_x_4827) ;  /* 0xffffff80009c7947 */ /* 0x000fea000383ffff */
.L_x_4656:
        /* <DEDUP_REMOVED lines=11> */
.L_x_4829:
[----:B------:R-:W-:Y:S05]  /*2d770*/  BSYNC B0 ;  /* 0x0000000000007941 */ /* 0x000fea0003800000 */
.L_x_4828:
[----:B------:R-:W-:Y:S05]  /*2d780*/  BRA `(.L_x_4830) ;  /* 0xffffff9000b87947 */ /* 0x000fea000383ffff */
.L_x_4658:
[----:B------:R-:W-:Y:S01]  /*2d790*/  BSSY B0, `(.L_x_4831) ;  /* 0x0000006000007945 */ /* 0x000fe20003800000 */
[----:B------:R-:W-:-:S07]  /*2d7a0*/  IMAD.MOV.U32 R15, RZ, RZ, -0x1 ;  /* 0xffffffffff0f7424 */ /* 0x000fce00078e00ff */
[----:B012---:R-:W-:Y:S05]  /*2d7b0*/  WARPSYNC.COLLECTIVE R15, `(.L_x_4832) ;  /* 0x000000000f0c7348 */ /* 0x007fea0003c00000 */
[----:B------:R-:W-:Y:S02]  /*2d7c0*/  ELECT P6, UR62, PT ;  /* 0x00000000003e782f */ /* 0x000fe400038c0000 */
[----:B------:R-:W-:Y:S01]  /*2d7d0*/  MOV R14, UR62 ;  /* 0x0000003e000e7c02 */ /* 0x000fe20008000f00 */
[----:B012---:R-:W-:Y:S10]  /*2d7e0*/  ENDCOLLECTIVE ;  /* 0x000000000000791b */ /* 0x007ff40003800000 */
.L_x_4832:
[----:B------:R-:W-:Y:S05]  /*2d7f0*/  BSYNC B0 ;  /* 0x0000000000007941 */ /* 0x000fea0003800000 */
.L_x_4831:
[----:B------:R-:W-:Y:S05]  /*2d800*/  BRA `(.L_x_4833) ;  /* 0xffffff9000c07947 */ /* 0x000fea000383ffff */
.L_x_4660:
[----:B-1----:R1:W2:Y:S02]  /*2d810*/  SYNCS.PHASECHK.TRANS64.TRYWAIT P0, [R0+URZ+0x2a880], R3 ;  /* 0x02a88003000075a7 */ /* 0x0022a4000800017f */
[----:B--2---:R-:W-:Y:S05]  /*2d820*/  @!P0 NANOSLEEP.SYNCS 0x989680 ;  /* 0x009896800000895d */ /* 0x004fea0003900000 */
[----:B------:R-:W2:Y:S02]  /*2d830*/  @!P0 SYNCS.PHASECHK.TRANS64 P0, [R0+URZ+0x2a880], R3 ;  /* 0x02a88003000085a7 */ /* 0x000ea4000800007f */
[----:B--2---:R-:W-:Y:S05]  /*2d840*/  @!P0 BRA `(.L_x_4660) ;  /* 0xfffffffc00f08947 */ /* 0x004fea000383ffff */
[----:B------:R-:W-:Y:S05]  /*2d850*/  BRA `(.L_x_4834) ;  /* 0xffffff9400347947 */ /* 0x000fea000383ffff */
.L_x_4662:
[----:B--2---:R2:W3:Y:S02]  /*2d860*/  SYNCS.PHASECHK.TRANS64.TRYWAIT P0, [R0+URZ+0x2a840], R3 ;  /* 0x02a84003000075a7 */ /* 0x0044e4000800017f */
[----:B---3--:R-:W-:Y:S05]  /*2d870*/  @!P0 NANOSLEEP.SYNCS 0x989680 ;  /* 0x009896800000895d */ /* 0x008fea0003900000 */
[----:B------:R-:W3:Y:S02]  /*2d880*/  @!P0 SYNCS.PHASECHK.TRANS64 P0, [R0+URZ+0x2a840], R3 ;  /* 0x02a84003000085a7 */ /* 0x000ee4000800007f */
[----:B---3--:R-:W-:Y:S05]  /*2d890*/  @!P0 BRA `(.L_x_4662) ;  /* 0xfffffffc00f08947 */ /* 0x008fea000383ffff */
[----:B------:R-:W-:Y:S05]  /*2d8a0*/  BRA `(.L_x_4835) ;  /* 0xffffff9400b87947 */ /* 0x000fea000383ffff */
.L_x_4666:
[----:B------:R-:W2:Y:S01]  /*2d8b0*/  LDL.LU R11, [R1+0x48] ;  /* 0x00004800010b7983 */ /* 0x000ea20000300800 */
[----:B------:R-:W-:Y:S02]  /*2d8c0*/  IMAD.MOV.U32 R5, RZ, RZ, R12 ;  /* 0x000000ffff057224 */ /* 0x000fe400078e000c */
[----:B------:R-:W-:Y:S02]  /*2d8d0*/  IMAD.MOV.U32 R13, RZ, RZ, R3 ;  /* 0x000000ffff0d7224 */ /* 0x000fe400078e0003 */
[----:B------:R-:W-:Y:S02]  /*2d8e0*/  IMAD.MOV.U32 R12, RZ, RZ, RZ ;  /* 0x000000ffff0c7224 */ /* 0x000fe400078e00ff */
[----:B------:R-:W-:Y:S02]  /*2d8f0*/  IMAD.MOV.U32 R15, RZ, RZ, -0x1 ;  /* 0xffffffffff0f7424 */ /* 0x000fe400078e00ff */
        /* <DEDUP_REMOVED lines=8> */
.L_x_4836:
[----:B------:R-:W-:Y:S02]  /*2d980*/  IMAD.MOV.U32 R13, RZ, RZ, R4 ;  /* 0x000000ffff0d7224 */ /* 0x000fe400078e0004 */
[----:B------:R-:W-:-:S07]  /*2d990*/  IMAD.MOV.U32 R6, RZ, RZ, R14 ;  /* 0x000000ffff067224 */ /* 0x000fce00078e000e */
[----:B------:R-:W-:Y:S05]  /*2d9a0*/  WARPSYNC.COLLECTIVE R15, `(.L_x_4837) ;  /* 0x000000000f087348 */ /* 0x000fea0003c00000 */
[----:B------:R0:W1:Y:S02]  /*2d9b0*/  SHFL.IDX P6, R14, R13, R12, R11 ;  /* 0x0000000c0d0e7389 */ /* 0x00006400000c000b */
[----:B01----:R-:W-:Y:S01]  /*2d9c0*/  ENDCOLLECTIVE ;  /* 0x000000000000791b */ /* 0x003fe20003800000 */
.L_x_4837:
[----:B------:R-:W-:Y:S02]  /*2d9d0*/  IMAD.MOV.U32 R13, RZ, RZ, R3 ;  /* 0x000000ffff0d7224 */ /* 0x000fe400078e0003 */
[----:B------:R-:W-:Y:S02]  /*2d9e0*/  IMAD.MOV.U32 R12, RZ, RZ, 0x1 ;  /* 0x00000001ff0c7424 */ /* 0x000fe400078e00ff */
[----:B------:R-:W-:-:S07]  /*2d9f0*/  IMAD.MOV.U32 R7, RZ, RZ, R14 ;  /* 0x000000ffff077224 */ /* 0x000fce00078e000e */
[----:B------:R-:W-:Y:S05]  /*2da00*/  WARPSYNC.COLLECTIVE R15, `(.L_x_4838) ;  /* 0x000000000f087348 */ /* 0x000fea0003c00000 */
[----:B------:R0:W1:Y:S02]  /*2da10*/  SHFL.IDX P6, R14, R13, R12, R11 ;  /* 0x0000000c0d0e7389 */ /* 0x00006400000c000b */
[----:B01----:R-:W-:Y:S01]  /*2da20*/  ENDCOLLECTIVE ;  /* 0x000000000000791b */ /* 0x003fe20003800000 */
.L_x_4838:
        /* <DEDUP_REMOVED lines=17> */
.L_x_4839:
[----:B------:R-:W-:Y:S02]  /*2db40*/  IMAD.MOV.U32 R13, RZ, RZ, R3 ;  /* 0x000000ffff0d7224 */ /* 0x000fe400078e0003 */
[----:B------:R-:W-:Y:S02]  /*2db50*/  IMAD.MOV.U32 R12, RZ, RZ, 0x2 ;  /* 0x00000002ff0c7424 */ /* 0x000fe400078e00ff */
[----:B------:R-:W-:-:S07]  /*2db60*/  IMAD.MOV.U32 R5, RZ, RZ, R14 ;  /* 0x000000ffff057224 */ /* 0x000fce00078e000e */
[----:B------:R-:W-:Y:S05]  /*2db70*/  WARPSYNC.COLLECTIVE R15, `(.L_x_4840) ;  /* 0x000000000f087348 */ /* 0x000fea0003c00000 */
[----:B------:R0:W1:Y:S02]  /*2db80*/  SHFL.IDX P6, R14, R13, R12, R11 ;  /* 0x0000000c0d0e7389 */ /* 0x00006400000c000b */
[----:B01----:R-:W-:Y:S01]  /*2db90*/  ENDCOLLECTIVE ;  /* 0x000000000000791b */ /* 0x003fe20003800000 */
.L_x_4840:
        /* <DEDUP_REMOVED lines=17> */
.L_x_4841:
[----:B------:R-:W-:Y:S02]  /*2dcb0*/  IMAD.MOV.U32 R13, RZ, RZ, R3 ;  /* 0x000000ffff0d7224 */ /* 0x000fe400078e0003 */
[----:B------:R-:W-:Y:S02]  /*2dcc0*/  IMAD.MOV.U32 R12, RZ, RZ, 0x3 ;  /* 0x00000003ff0c7424 */ /* 0x000fe400078e00ff */
[----:B------:R-:W-:-:S07]  /*2dcd0*/  IMAD.MOV.U32 R5, RZ, RZ, R14 ;  /* 0x000000ffff057224 */ /* 0x000fce00078e000e */
[----:B------:R-:W-:Y:S05]  /*2dce0*/  WARPSYNC.COLLECTIVE R15, `(.L_x_4842) ;  /* 0x000000000f087348 */ /* 0x000fea0003c00000 */
[----:B------:R0:W1:Y:S02]  /*2dcf0*/  SHFL.IDX P6, R14, R13, R12, R11 ;  /* 0x0000000c0d0e7389 */ /* 0x00006400000c000b */
[----:B01----:R-:W-:Y:S01]  /*2dd00*/  ENDCOLLECTIVE ;  /* 0x000000000000791b */ /* 0x003fe20003800000 */
.L_x_4842:
        /* <DEDUP_REMOVED lines=14> */
.L_x_4843:
[----:B------:R-:W-:Y:S01]  /*2ddf0*/  @!PT LDS RZ, [RZ] ;  /* 0x00000000fffff984 */ /* 0x000fe20000000800 */
[----:B------:R-:W-:Y:S01]  /*2de00*/  @!PT LDS RZ, [RZ] ;  /* 0x00000000fffff984 */ /* 0x000fe20000000800 */
[----:B------:R-:W-:Y:S01]  /*2de10*/  @!PT LDS RZ, [RZ] ;  /* 0x00000000fffff984 */ /* 0x000fe20000000800 */
[----:B------:R0:W-:Y:S01]  /*2de20*/  @!P3 LDGSTS.E.BYPASS.LTC128B.128 [R8+0x1d400], desc[UR40][R6.64+0x80], !P2 ;  /* 0x1d4000800608bfae */ /* 0x0001e2000d101d68 */
[----:B------:R-:W-:Y:S01]  /*2de30*/  IMAD.MOV.U32 R3, RZ, RZ, R14 ;  /* 0x000000ffff037224 */ /* 0x000fe200078e000e */
[----:B------:R-:W-:Y:S06]  /*2de40*/  BRA `(.L_x_4844) ;  /* 0xffffff9c00147947 */ /* 0x000fec000383ffff */
.L_x_4671:
[----:B-1----:R-:W3:Y:S02]  /*2de50*/  LDL R2, [R1] ;  /* 0x0000000001027983 */ /* 0x002ee40000100800 */
[----:B---3--:R1:W3:Y:S02]  /*2de60*/  SYNCS.PHASECHK.TRANS64.TRYWAIT P0, [R2+URZ+0x2a820], R0 ;  /* 0x02a82000020075a7 */ /* 0x0082e4000800017f */
[----:B---3--:R-:W-:Y:S05]  /*2de70*/  @!P0 NANOSLEEP.SYNCS 0x989680 ;  /* 0x009896800000895d */ /* 0x008fea0003900000 */
[----:B------:R-:W3:Y:S02]  /*2de80*/  @!P0 SYNCS.PHASECHK.TRANS64 P0, [R2+URZ+0x2a820], R0 ;  /* 0x02a82000020085a7 */ /* 0x000ee4000800007f */
[----:B---3--:R-:W-:Y:S05]  /*2de90*/  @!P0 BRA `(.L_x_4671) ;  /* 0xfffffffc00ec8947 */ /* 0x008fea000383ffff */
[----:B------:R-:W-:Y:S05]  /*2dea0*/  BRA `(.L_x_4845) ;  /* 0xffffff9c00887947 */ /* 0x000fea000383ffff */
.L_x_4677:
[----:B---3--:R3:W4:Y:S02]  /*2deb0*/  SYNCS.PHASECHK.TRANS64.TRYWAIT P0, [R6+URZ+0x2a880], R5 ;  /* 0x02a88005060075a7 */ /* 0x008724000800017f */
[----:B----4-:R-:W-:Y:S05]  /*2dec0*/  @!P0 NANOSLEEP.SYNCS 0x989680 ;  /* 0x009896800000895d */ /* 0x010fea0003900000 */
[----:B------:R-:W4:Y:S02]  /*2ded0*/  @!P0 SYNCS.PHASECHK.TRANS64 P0, [R6+URZ+0x2a880], R5 ;  /* 0x02a88005060085a7 */ /* 0x000f24000800007f */
[----:B----4-:R-:W-:Y:S05]  /*2dee0*/  @!P0 BRA `(.L_x_4677) ;  /* 0xfffffffc00f08947 */ /* 0x010fea000383ffff */
[----:B------:R-:W-:Y:S05]  /*2def0*/  BRA `(.L_x_4846) ;  /* 0xffffffa000487947 */ /* 0x000fea000383ffff */
.L_x_4684:
[----:B--2---:R2:W4:Y:S02]  /*2df00*/  SYNCS.PHASECHK.TRANS64.TRYWAIT P0, [R6+URZ+0x2a840], R5 ;  /* 0x02a84005060075a7 */ /* 0x004524000800017f */
[----:B----4-:R-:W-:Y:S05]  /*2df10*/  @!P0 NANOSLEEP.SYNCS 0x989680 ;  /* 0x009896800000895d */ /* 0x010fea0003900000 */
[----:B------:R-:W4:Y:S02]  /*2df20*/  @!P0 SYNCS.PHASECHK.TRANS64 P0, [R6+URZ+0x2a840], R5 ;  /* 0x02a84005060085a7 */ /* 0x000f24000800007f */
[----:B----4-:R-:W-:Y:S05]  /*2df30*/  @!P0 BRA `(.L_x_4684) ;  /* 0xfffffffc00f08947 */ /* 0x010fea000383ffff */
[----:B------:R-:W-:Y:S05]  /*2df40*/  BRA `(.L_x_4847) ;  /* 0xffffffa4004c7947 */ /* 0x000fea000383ffff */
.L_x_4692:
[----:B---3--:R3:W4:Y:S02]  /*2df50*/  SYNCS.PHASECHK.TRANS64.TRYWAIT P0, [R12+URZ+0x2a870], R4 ;  /* 0x02a870040c0075a7 */ /* 0x008724000800017f */
[----:B----4-:R-:W-:Y:S05]  /*2df60*/  @!P0 NANOSLEEP.SYNCS 0x989680 ;  /* 0x009896800000895d */ /* 0x010fea0003900000 */
[----:B------:R-:W4:Y:S02]  /*2df70*/  @!P0 SYNCS.PHASECHK.TRANS64 P0, [R12+URZ+0x2a870], R4 ;  /* 0x02a870040c0085a7 */ /* 0x000f24000800007f */
[----:B----4-:R-:W-:Y:S05]  /*2df80*/  @!P0 BRA `(.L_x_4692) ;  /* 0xfffffffc00f08947 */ /* 0x010fea000383ffff */
[----:B------:R-:W-:Y:S05]  /*2df90*/  BRA `(.L_x_4848) ;  /* 0xffffffa800647947 */ /* 0x000fea000383ffff */
.L_x_4694:
[----:B----4-:R4:W0:Y:S02]  /*2dfa0*/  SYNCS.PHASECHK.TRANS64.TRYWAIT P0, [R12+URZ+0x2a860], R3 ;  /* 0x02a860030c0075a7 */ /* 0x010824000800017f */
[----:B0-----:R-:W-:Y:S05]  /*2dfb0*/  @!P0 NANOSLEEP.SYNCS 0x989680 ;  /* 0x009896800000895d */ /* 0x001fea0003900000 */
[----:B------:R-:W0:Y:S02]  /*2dfc0*/  @!P0 SYNCS.PHASECHK.TRANS64 P0, [R12+URZ+0x2a860], R3 ;  /* 0x02a860030c0085a7 */ /* 0x000e24000800007f */
[----:B0-----:R-:W-:Y:S05]  /*2dfd0*/  @!P0 BRA `(.L_x_4694) ;  /* 0xfffffffc00f08947 */ /* 0x001fea000383ffff */
[----:B------:R-:W-:Y:S05]  /*2dfe0*/  BRA `(.L_x_4849) ;  /* 0xffffffa8006c7947 */ /* 0x000fea000383ffff */
.L_x_4701:
[----:B---3--:R3:W4:Y:S02]  /*2dff0*/  SYNCS.PHASECHK.TRANS64.TRYWAIT P1, [R2+URZ+0x2a870], R0 ;  /* 0x02a87000020075a7 */ /* 0x008724000802017f */
[----:B----4-:R-:W-:Y:S05]  /*2e000*/  @!P1 NANOSLEEP.SYNCS 0x989680 ;  /* 0x009896800000995d */ /* 0x010fea0003900000 */
[----:B------:R-:W4:Y:S02]  /*2e010*/  @!P1 SYNCS.PHASECHK.TRANS64 P1, [R2+URZ+0x2a870], R0 ;  /* 0x02a87000020095a7 */ /* 0x000f24000802007f */
[----:B----4-:R-:W-:Y:S05]  /*2e020*/  @!P1 BRA `(.L_x_4701) ;  /* 0xfffffffc00f09947 */ /* 0x010fea000383ffff */
[----:B------:R-:W-:Y:S05]  /*2e030*/  BRA `(.L_x_4850) ;  /* 0xffffffb4003c7947 */ /* 0x000fea000383ffff */
.L_x_4703:
[----:B---3--:R3:W4:Y:S02]  /*2e040*/  SYNCS.PHASECHK.TRANS64.TRYWAIT P1, [R2+URZ+0x2a860], R0 ;  /* 0x02a86000020075a7 */ /* 0x008724000802017f */
[----:B----4-:R-:W-:Y:S05]  /*2e050*/  @!P1 NANOSLEEP.SYNCS 0x989680 ;  /* 0x009896800000995d */ /* 0x010fea0003900000 */
[----:B------:R-:W4:Y:S02]  /*2e060*/  @!P1 SYNCS.PHASECHK.TRANS64 P1, [R2+URZ+0x2a860], R0 ;  /* 0x02a86000020095a7 */ /* 0x000f24000802007f */
[----:B----4-:R-:W-:Y:S05]  /*2e070*/  @!P1 BRA `(.L_x_4703) ;  /* 0xfffffffc00f09947 */ /* 0x010fea000383ffff */
[----:B------:R-:W-:Y:S05]  /*2e080*/  BRA `(.L_x_4851) ;  /* 0xffffffb400447947 */ /* 0x000fea000383ffff */
.L_x_4707:
[----:B------:R-:W-:Y:S01]  /*2e090*/  BSSY B0, `(.L_x_4852) ;  /* 0x0000008000007945 */ /* 0x000fe20003800000 */
[----:B------:R-:W-:Y:S02]  /*2e0a0*/  IMAD.MOV.U32 R13, RZ, RZ, R16 ;  /* 0x000000ffff0d7224 */ /* 0x000fe400078e0010 */
[----:B------:R-:W-:Y:S02]  /*2e0b0*/  IMAD.MOV.U32 R12, RZ, RZ, RZ ;  /* 0x000000ffff0c7224 */ /* 0x000fe400078e00ff */
[----:B0-----:R-:W-:Y:S02]  /*2e0c0*/  IMAD.MOV.U32 R11, RZ, RZ, 0x1f ;  /* 0x0000001fff0b7424 */ /* 0x001fe400078e00ff */
[----:B------:R-:W-:-:S07]  /*2e0d0*/  IMAD.MOV.U32 R15, RZ, RZ, -0x1 ;  /* 0xffffffffff0f7424 */ /* 0x000fce00078e00ff */
[----:B-1----:R-:W-:Y:S05]  /*2e0e0*/  WARPSYNC.COLLECTIVE R15, `(.L_x_4853) ;  /* 0x000000000f087348 */ /* 0x002fea0003c00000 */
[----:B------:R0:W2:Y:S02]  /*2e0f0*/  SHFL.IDX P6, R14, R13, R12, R11 ;  /* 0x0000000c0d0e7389 */ /* 0x0000a400000c000b */
[----:B012---:R-:W-:Y:S01]  /*2e100*/  ENDCOLLECTIVE ;  /* 0x000000000000791b */ /* 0x007fe20003800000 */
.L_x_4853:
[----:B------:R-:W-:Y:S05]  /*2e110*/  BSYNC B0 ;  /* 0x0000000000007941 */ /* 0x000fea0003800000 */
.L_x_4852:
        /* <DEDUP_REMOVED lines=9> */
.L_x_4854:
        /* <DEDUP_REMOVED lines=18> */
.L_x_4855:
        /* <DEDUP_REMOVED lines=8> */
.L_x_4856:
        /* <DEDUP_REMOVED lines=8> */
.L_x_4857:
        /* <DEDUP_REMOVED lines=8> */
.L_x_4858:
        /* <DEDUP_REMOVED lines=8> */
.L_x_4859:
        /* <DEDUP_REMOVED lines=9> */
.L_x_4860:
[----:B------:R-:W-:Y:S01]  /*2e560*/  IMAD.MOV.U32 R7, RZ, RZ, R14 ;  /* 0x000000ffff077224 */ /* 0x000fe200078e000e */
[----:B------:R-:W-:Y:S06]  /*2e570*/  BRA `(.L_x_4861) ;  /* 0xffffffb800e87947 */ /* 0x000fec000383ffff */
.L_x_4712:
[----:B------:R-:W-:Y:S01]  /*2e580*/  BSSY B0, `(.L_x_4862) ;  /* 0x0000008000007945 */ /* 0x000fe20003800000 */
[----:B-----5:R-:W-:Y:S02]  /*2e590*/  IMAD.MOV.U32 R13, RZ, RZ, R2 ;  /* 0x000000ffff0d7224 */ /* 0x020fe400078e0002 */
[----:B------:R-:W-:Y:S02]  /*2e5a0*/  IMAD.MOV.U32 R12, RZ, RZ, 0x1 ;  /* 0x00000001ff0c7424 */ /* 0x000fe400078e00ff */
[----:B0-----:R-:W-:Y:S02]  /*2e5b0*/  IMAD.MOV.U32 R11, RZ, RZ, RZ ;  /* 0x000000ffff0b7224 */ /* 0x001fe400078e00ff */
[----:B------:R-:W-:-:S07]  /*2e5c0*/  IMAD.MOV.U32 R15, RZ, RZ, -0x1 ;  /* 0xffffffffff0f7424 */ /* 0x000fce00078e00ff */
[----:B-123--:R-:W-:Y:S05]  /*2e5d0*/  WARPSYNC.COLLECTIVE R15, `(.L_x_4863) ;  /* 0x000000000f087348 */ /* 0x00efea0003c00000 */
[----:B------:R0:W4:Y:S02]  /*2e5e0*/  SHFL.UP P6, R14, R13, R12, R11 ;  /* 0x0400000c0d0e7389 */ /* 0x00012400000c000b */
[----:B01234-:R-:W-:Y:S01]  /*2e5f0*/  ENDCOLLECTIVE ;  /* 0x000000000000791b */ /* 0x01ffe20003800000 */
.L_x_4863:
[----:B------:R-:W-:Y:S05]  /*2e600*/  BSYNC B0 ;  /* 0x0000000000007941 */ /* 0x000fea0003800000 */
.L_x_4862:
        /* <DEDUP_REMOVED lines=10> */
.L_x_4864:
        /* <DEDUP_REMOVED lines=8> */
.L_x_4865:
        /* <DEDUP_REMOVED lines=8> */
.L_x_4866:
        /* <DEDUP_REMOVED lines=8> */
.L_x_4867:
        /* <DEDUP_REMOVED lines=9> */
.L_x_4868:
[----:B------:R-:W-:Y:S01]  /*2e8c0*/  IMAD.MOV.U32 R7, RZ, RZ, R14 ;  /* 0x000000ffff077224 */ /* 0x000fe200078e000e */
[----:B------:R-:W-:Y:S06]  /*2e8d0*/  BRA `(.L_x_4869) ;  /* 0xffffffb800b07947 */ /* 0x000fec000383ffff */
.L_x_4714:
[----:B------:R-:W-:Y:S01]  /*2e8e0*/  BSSY B0, `(.L_x_4870) ;  /* 0x0000006000007945 */ /* 0x000fe20003800000 */
[----:B------:R-:W-:Y:S01]  /*2e8f0*/  PLOP3.LUT P6, PT, P6, PT, PT, 0x8, 0x0 ;  /* 0x000000000000781c */ /* 0x000fe200037ce170 */
[----:B------:R-:W-:-:S12]  /*2e900*/  IMAD.MOV.U32 R15, RZ, RZ, -0x1 ;  /* 0xffffffffff0f7424 */ /* 0x000fd800078e00ff */
[----:B012---:R-:W-:Y:S05]  /*2e910*/  WARPSYNC.COLLECTIVE R15, `(.L_x_4871) ;  /* 0x000000000f087348 */ /* 0x007fea0003c00000 */
[----:B------:R-:W-:Y:S01]  /*2e920*/  VOTE.ANY R14, PT, P6 ;  /* 0x00000000000e7806 */ /* 0x000fe200030e0100 */
[----:B012---:R-:W-:Y:S06]  /*2e930*/  ENDCOLLECTIVE ;  /* 0x000000000000791b */ /* 0x007fec0003800000 */
.L_x_4871:
[----:B------:R-:W-:Y:S05]  /*2e940*/  BSYNC B0 ;  /* 0x0000000000007941 */ /* 0x000fea0003800000 */
.L_x_4870:
        /* <DEDUP_REMOVED lines=9> */
.L_x_4872:
[----:B------:R-:W-:Y:S01]  /*2e9e0*/  IMAD.MOV.U32 R17, RZ, RZ, R14 ;  /* 0x000000ffff117224 */ /* 0x000fe200078e000e */
[----:B------:R-:W-:Y:S06]  /*2e9f0*/  BRA `(.L_x_4873) ;  /* 0xffffffb800a47947 */ /* 0x000fec000383ffff */
.L_x_4716:
[----:B------:R-:W-:Y:S01]  /*2ea00*/  BSSY B0, `(.L_x_4874) ;  /* 0x0000007000007945 */ /* 0x000fe20003800000 */
[----:B------:R-:W-:Y:S02]  /*2ea10*/  IMAD.MOV.U32 R13, RZ, RZ, R6 ;  /* 0x000000ffff0d7224 */ /* 0x000fe400078e0006 */
[----:B0-----:R-:W-:Y:S02]  /*2ea20*/  IMAD.MOV.U32 R11, RZ, RZ, 0x1f ;  /* 0x0000001fff0b7424 */ /* 0x001fe400078e00ff */
[----:B------:R-:W-:-:S07]  /*2ea30*/  IMAD.MOV.U32 R15, RZ, RZ, -0x1 ;  /* 0xffffffffff0f7424 */ /* 0x000fce00078e00ff */
[----:B-123--:R-:W-:Y:S05]  /*2ea40*/  WARPSYNC.COLLECTIVE R15, `(.L_x_4875) ;  /* 0x000000000f087348 */ /* 0x00efea0003c00000 */
[----:B------:R0:W4:Y:S02]  /*2ea50*/  SHFL.IDX P6, R14, R13, R12, R11 ;  /* 0x0000000c0d0e7389 */ /* 0x00012400000c000b */
[----:B01234-:R-:W-:Y:S01]  /*2ea60*/  ENDCOLLECTIVE ;  /* 0x000000000000791b */ /* 0x01ffe20003800000 */
.L_x_4875:
[----:B------:R-:W-:Y:S05]  /*2ea70*/  BSYNC B0 ;  /* 0x0000000000007941 */ /* 0x000fea0003800000 */
.L_x_4874:
[----:B------:R-:W-:Y:S01]  /*2ea80*/  IMAD.MOV.U32 R6, RZ, RZ, R14 ;  /* 0x000000ffff067224 */ /* 0x000fe200078e000e */
[----:B------:R-:W-:Y:S06]  /*2ea90*/  BRA `(.L_x_4876) ;  /* 0xffffffb800987947 */ /* 0x000fec000383ffff */
.L_x_4720:
[----:B0-----:R0:W2:Y:S02]  /*2eaa0*/  SYNCS.PHASECHK.TRANS64.TRYWAIT P0, [R0+URZ+0x2a820], R3 ;  /* 0x02a82003000075a7 */ /* 0x0010a4000800017f */
[----:B--2---:R-:W-:Y:S05]  /*2eab0*/  @!P0 NANOSLEEP.SYNCS 0x989680 ;  /* 0x009896800000895d */ /* 0x004fea0003900000 */
[----:B------:R-:W2:Y:S02]  /*2eac0*/  @!P0 SYNCS.PHASECHK.TRANS64 P0, [R0+URZ+0x2a820], R3 ;  /* 0x02a82003000085a7 */ /* 0x000ea4000800007f */
[----:B--2---:R-:W-:Y:S05]  /*2ead0*/  @!P0 BRA `(.L_x_4720) ;  /* 0xfffffffc00f08947 */ /* 0x004fea000383ffff */
[----:B------:R-:W-:Y:S05]  /*2eae0*/  BRA `(.L_x_4877) ;  /* 0xffffffc000207947 */ /* 0x000fea000383ffff */
.L_x_4721:
[----:B------:R-:W2:Y:S01]  /*2eaf0*/  S2R R2, SR_TID.X ;  /* 0x0000000000027919 */ /* 0x000ea20000002100 */
[----:B------:R-:W-:Y:S01]  /*2eb00*/  BSSY B0, `(.L_x_4878) ;  /* 0x000000a000007945 */ /* 0x000fe20003800000 */
[----:B----4-:R-:W-:Y:S02]  /*2eb10*/  IMAD.MOV.U32 R12, RZ, RZ, RZ ;  /* 0x000000ffff0c7224 */ /* 0x010fe400078e00ff */
[----:B------:R-:W-:Y:S02]  /*2eb20*/  IMAD.MOV.U32 R11, RZ, RZ, 0x1f ;  /* 0x0000001fff0b7424 */ /* 0x000fe400078e00ff */
[----:B------:R-:W-:Y:S01]  /*2eb30*/  IMAD.MOV.U32 R15, RZ, RZ, -0x1 ;  /* 0xffffffffff0f7424 */ /* 0x000fe200078e00ff */
[----:B--2---:R-:W-:-:S04]  /*2eb40*/  SHF.R.U32.HI R2, RZ, 0x5, R2 ;  /* 0x00000005ff027819 */ /* 0x004fc80000011602 */
[----:B------:R-:W-:-:S05]  /*2eb50*/  LOP3.LUT R2, R2, 0x3, RZ, 0xc0, !PT ;  /* 0x0000000302027812 */ /* 0x000fca00078ec0ff */
[----:B------:R-:W-:-:S07]  /*2eb60*/  IMAD.MOV.U32 R13, RZ, RZ, R2 ;  /* 0x000000ffff0d7224 */ /* 0x000fce00078e0002 */
[----:B01----:R-:W-:Y:S05]  /*2eb70*/  WARPSYNC.COLLECTIVE R15, `(.L_x_4879) ;  /* 0x000000000f087348 */ /* 0x003fea0003c00000 */
[----:B------:R2:W3:Y:S02]  /*2eb80*/  SHFL.IDX P6, R14, R13, R12, R11 ;  /* 0x0000000c0d0e7389 */ /* 0x0004e400000c000b */
[----:B0123--:R-:W-:Y:S01]  /*2eb90*/  ENDCOLLECTIVE ;  /* 0x000000000000791b */ /* 0x00ffe20003800000 */
.L_x_4879:
[----:B------:R-:W-:Y:S05]  /*2eba0*/  BSYNC B0 ;  /* 0x0000000000007941 */ /* 0x000fea0003800000 */
.L_x_4878:
[----:B------:R-:W-:Y:S05]  /*2ebb0*/  BRA `(.L_x_4880) ;  /* 0xffffffc000087947 */ /* 0x000fea000383ffff */
.L_x_4722:
[----:B------:R-:W-:Y:S01]  /*2ebc0*/  BSSY B0, `(.L_x_4881) ;  /* 0x0000006000007945 */ /* 0x000fe20003800000 */
[----:B------:R-:W-:-:S07]  /*2ebd0*/  IMAD.MOV.U32 R15, RZ, RZ, -0x1 ;  /* 0xffffffffff0f7424 */ /* 0x000fce00078e00ff */
[----:B012-4-:R-:W-:Y:S05]  /*2ebe0*/  WARPSYNC.COLLECTIVE R15, `(.L_x_4882) ;  /* 0x000000000f0c7348 */ /* 0x017fea0003c00000 */
[----:B------:R-:W-:Y:S02]  /*2ebf0*/  ELECT P6, UR62, PT ;  /* 0x00000000003e782f */ /* 0x000fe400038c0000 */
[----:B------:R-:W-:Y:S01]  /*2ec00*/  MOV R14, UR62 ;  /* 0x0000003e000e7c02 */ /* 0x000fe20008000f00 */
[----:B012-4-:R-:W-:Y:S10]  /*2ec10*/  ENDCOLLECTIVE ;  /* 0x000000000000791b */ /* 0x017ff40003800000 */
.L_x_4882:
[----:B------:R-:W-:Y:S05]  /*2ec20*/  BSYNC B0 ;  /* 0x0000000000007941 */ /* 0x000fea0003800000 */
.L_x_4881:
[----:B------:R-:W-:Y:S05]  /*2ec30*/  BRA `(.L_x_4883) ;  /* 0xffffffbc00fc7947 */ /* 0x000fea000383ffff */
.L_x_4724:
[----:B0-----:R0:W2:Y:S02]  /*2ec40*/  SYNCS.PHASECHK.TRANS64.TRYWAIT P1, [R6+URZ], R5 ;  /* 0x00000005060075a7 */ /* 0x0010a4000802017f */
[----:B--2---:R-:W-:Y:S05]  /*2ec50*/  @!P1 NANOSLEEP.SYNCS 0x989680 ;  /* 0x009896800000995d */ /* 0x004fea0003900000 */
[----:B------:R-:W2:Y:S02]  /*2ec60*/  @!P1 SYNCS.PHASECHK.TRANS64 P1, [R6+URZ], R5 ;  /* 0x00000005060095a7 */ /* 0x000ea4000802007f */
[----:B--2---:R-:W-:Y:S05]  /*2ec70*/  @!P1 BRA `(.L_x_4724) ;  /* 0xfffffffc00f09947 */ /* 0x004fea000383ffff */
[----:B------:R-:W-:Y:S05]  /*2ec80*/  BRA `(.L_x_4884) ;  /* 0xffffffc000387947 */ /* 0x000fea000383ffff */
.L_x_4725:
[----:B--2---:R2:W3:Y:S02]  /*2ec90*/  SYNCS.PHASECHK.TRANS64.TRYWAIT P1, [R7+URZ], R2 ;  /* 0x00000002070075a7 */ /* 0x0044e4000802017f */
[----:B---3--:R-:W-:Y:S05]  /*2eca0*/  @!P1 NANOSLEEP.SYNCS 0x989680 ;  /* 0x009896800000995d */ /* 0x008fea0003900000 */
[----:B------:R-:W3:Y:S02]  /*2ecb0*/  @!P1 SYNCS.PHASECHK.TRANS64 P1, [R7+URZ], R2 ;  /* 0x00000002070095a7 */ /* 0x000ee4000802007f */
[----:B---3--:R-:W-:Y:S05]  /*2ecc0*/  @!P1 BRA `(.L_x_4725) ;  /* 0xfffffffc00f09947 */ /* 0x008fea000383ffff */
[----:B------:R-:W-:Y:S05]  /*2ecd0*/  BRA `(.L_x_4885) ;  /* 0xffffffc0002c7947 */ /* 0x000fea000383ffff */
.L_x_4727:
[----:B---3--:R3:W0:Y:S02]  /*2ece0*/  SYNCS.PHASECHK.TRANS64.TRYWAIT P1, [R4+URZ+0x2a860], R5 ;  /* 0x02a86005040075a7 */ /* 0x008624000802017f */
[----:B0-----:R-:W-:Y:S05]  /*2ecf0*/  @!P1 NANOSLEEP.SYNCS 0x989680 ;  /* 0x009896800000995d */ /* 0x001fea0003900000 */
[----:B------:R-:W0:Y:S02]  /*2ed00*/  @!P1 SYNCS.PHASECHK.TRANS64 P1, [R4+URZ+0x2a860], R5 ;  /* 0x02a86005040095a7 */ /* 0x000e24000802007f */
[----:B0-----:R-:W-:Y:S05]  /*2ed10*/  @!P1 BRA `(.L_x_4727) ;  /* 0xfffffffc00f09947 */ /* 0x001fea000383ffff */
[----:B------:R-:W-:Y:S05]  /*2ed20*/  BRA `(.L_x_4886) ;  /* 0xffffffc000307947 */ /* 0x000fea000383ffff */
.L_x_4729:
[----:B------:R0:W0:Y:S02]  /*2ed30*/  SYNCS.PHASECHK.TRANS64.TRYWAIT P1, [R3+URZ+0x2a860], R2 ;  /* 0x02a86002030075a7 */ /* 0x000024000802017f */
[----:B0-----:R-:W-:Y:S05]  /*2ed40*/  @!P1 NANOSLEEP.SYNCS 0x989680 ;  /* 0x009896800000995d */ /* 0x001fea0003900000 */
[----:B------:R-:W0:Y:S02]  /*2ed50*/  @!P1 SYNCS.PHASECHK.TRANS64 P1, [R3+URZ+0x2a860], R2 ;  /* 0x02a86002030095a7 */ /* 0x000e24000802007f */
[----:B0-----:R-:W-:Y:S05]  /*2ed60*/  @!P1 BRA `(.L_x_4729) ;  /* 0xfffffffc00f09947 */ /* 0x001fea000383ffff */
[----:B------:R-:W-:Y:S05]  /*2ed70*/  BRA `(.L_x_4887) ;  /* 0xffffffc000307947 */ /* 0x000fea000383ffff */
.L_x_4731:
[----:B------:R0:W0:Y:S02]  /*2ed80*/  SYNCS.PHASECHK.TRANS64.TRYWAIT P0, [R4+URZ+0x2a880], R5 ;  /* 0x02a88005040075a7 */ /* 0x000024000800017f */
[----:B0-----:R-:W-:Y:S05]  /*2ed90*/  @!P0 NANOSLEEP.SYNCS 0x989680 ;  /* 0x009896800000895d */ /* 0x001fea0003900000 */
[----:B------:R-:W0:Y:S02]  /*2eda0*/  @!P0 SYNCS.PHASECHK.TRANS64 P0, [R4+URZ+0x2a880], R5 ;  /* 0x02a88005040085a7 */ /* 0x000e24000800007f */
[----:B0-----:R-:W-:Y:S05]  /*2edb0*/  @!P0 BRA `(.L_x_4731) ;  /* 0xfffffffc00f08947 */ /* 0x001fea000383ffff */
[----:B------:R-:W-:Y:S05]  /*2edc0*/  BRA `(.L_x_4732) ;  /* 0xffffffc0002c7947 */ /* 0x000fea000383ffff */
.L_x_4888:
        /* <DEDUP_REMOVED lines=11> */
.L_x_12968:


//--------------------- .text._ZN7cutlass13device_kernelIN5flash11enable_sm90INS1_16FlashAttnFwdSm90INS1_25CollectiveMainloopFwdSm90ILi2EN4cute5tupleIJNS5_1CILi1EEES8_S8_EEENS6_IJNS7_ILi128EEENS7_ILi160EEENS7_ILi192EEEEEELi192ENS_12float_e4m3_tEfNS_4arch4Sm90ELb1ELb0ELb1ELb0ELb0ELb0ELb0ELb1ELb1ELb1ELb0ELb0EEENS1_21CollectiveEpilogueFwdINS6_IJSA_SC_SB_EEES9_NS_10bfloat16_tESG_Li256ELb0ELb1ELb0ELb1EEENS1_30DynamicPersistentTileSchedulerILi256ELi128ELb0ELb1ELb1EEEEEEEEEvNT_6ParamsE --------------------------
	.section	.text._ZN7cutlass13device_kernelIN5flash11enable_sm90INS1_16FlashAttnFwdSm90INS1_25CollectiveMainloopFwdSm90ILi2EN4cute5tupleIJNS5_1CILi1EEES8_S8_EEENS6_IJNS7_ILi128EEENS7_ILi160EEENS7_ILi192EEEEEELi192ENS_12float_e4m3_tEfNS_4arch4Sm90ELb1ELb0ELb1ELb0ELb0ELb0ELb0ELb1ELb1ELb1ELb0ELb0EEENS1_21CollectiveEpilogueFwdINS6_IJSA_SC_SB_EEES9_NS_10bfloat16_tESG_Li256ELb0ELb1ELb0ELb1EEENS1_30DynamicPersistentTileSchedulerILi256ELi128ELb0ELb1ELb1EEEEEEEEEvNT_6ParamsE,"ax",@progbits
	.align	128
.text._ZN7cutlass13device_kernelIN5flash11enable_sm90INS1_16FlashAttnFwdSm90INS1_25CollectiveMainloopFwdSm90ILi2EN4cute5tupleIJNS5_1CILi1EEES8_S8_EEENS6_IJNS7_ILi128EEENS7_ILi160EEENS7_ILi192EEEEEELi192ENS_12float_e4m3_tEfNS_4arch4Sm90ELb1ELb0ELb1ELb0ELb0ELb0ELb0ELb1ELb1ELb1ELb0ELb0EEENS1_21CollectiveEpilogueFwdINS6_IJSA_SC_SB_EEES9_NS_10bfloat16_tESG_Li256ELb0ELb1ELb0ELb1EEENS1_30DynamicPersistentTileSchedulerILi256ELi128ELb0ELb1ELb1EEEEEEEEEvNT_6ParamsE:
        .type           _ZN7cutlass13device_kernelIN5flash11enable_sm90INS1_16FlashAttnFwdSm90INS1_25CollectiveMainloopFwdSm90ILi2EN4cute5tupleIJNS5_1CILi1EEES8_S8_EEENS6_IJNS7_ILi128EEENS7_ILi160EEENS7_ILi192EEEEEELi192ENS_12float_e4m3_tEfNS_4arch4Sm90ELb1ELb0ELb1ELb0ELb0ELb0ELb0ELb1ELb1ELb1ELb0ELb0EEENS1_21CollectiveEpilogueFwdINS6_IJSA_SC_SB_EEES9_NS_10bfloat16_tESG_Li256ELb0ELb1ELb0ELb1EEENS1_30DynamicPersistentTileSchedulerILi256ELi128ELb0ELb1ELb1EEEEEEEEEvNT_6ParamsE,@function
        .size           _ZN7cutlass13device_kernelIN5flash11enable_sm90INS1_16FlashAttnFwdSm90INS1_25CollectiveMainloopFwdSm90ILi2EN4cute5tupleIJNS5_1CILi1EEES8_S8_EEENS6_IJNS7_ILi128EEENS7_ILi160EEENS7_ILi192EEEEEELi192ENS_12float_e4m3_tEfNS_4arch4Sm90ELb1ELb0ELb1ELb0ELb0ELb0ELb0ELb1ELb1ELb1ELb0ELb0EEENS1_21CollectiveEpilogueFwdINS6_IJSA_SC_SB_EEES9_NS_10bfloat16_tESG_Li256ELb0ELb1ELb0ELb1EEENS1_30DynamicPersistentTileSchedulerILi256ELi128ELb0ELb1ELb1EEEEEEEEEvNT_6ParamsE,(.L_x_12969 - _ZN7cutlass13device_kernelIN5flash11enable_sm90INS1_16FlashAttnFwdSm90INS1_25CollectiveMainloopFwdSm90ILi2EN4cute5tupleIJNS5_1CILi1EEES8_S8_EEENS6_IJNS7_ILi128EEENS7_ILi160EEENS7_ILi192EEEEEELi192ENS_12float_e4m3_tEfNS_4arch4Sm90ELb1ELb0ELb1ELb0ELb0ELb0ELb0ELb1ELb1ELb1ELb0ELb0EEENS1_21CollectiveEpilogueFwdINS6_IJSA_SC_SB_EEES9_NS_10bfloat16_tESG_Li256ELb0ELb1ELb0ELb1EEENS1_30DynamicPersistentTileSchedulerILi256ELi128ELb0ELb1ELb1EEEEEEEEEvNT_6ParamsE)
        .other          _ZN7cutlass13device_kernelIN5flash11enable_sm90INS1_16FlashAttnFwdSm90INS1_25CollectiveMainloopFwdSm90ILi2EN4cute5tupleIJNS5_1CILi1EEES8_S8_EEENS6_IJNS7_ILi128EEENS7_ILi160EEENS7_ILi192EEEEEELi192ENS_12float_e4m3_tEfNS_4arch4Sm90ELb1ELb0ELb1ELb0ELb0ELb0ELb0ELb1ELb1ELb1ELb0ELb0EEENS1_21CollectiveEpilogueFwdINS6_IJSA_SC_SB_EEES9_NS_10bfloat16_tESG_Li256ELb0ELb1ELb0ELb1EEENS1_30DynamicPersistentTileSchedulerILi256ELi128ELb0ELb1ELb1EEEEEEEEEvNT_6ParamsE,@"STO_CUDA_ENTRY STV_DEFAULT"
_ZN7cutlass13device_kernelIN5flash11enable_sm90INS1_16FlashAttnFwdSm90INS1_25CollectiveMainloopFwdSm90ILi2EN4cute5tupleIJNS5_1CILi1EEES8_S8_EEENS6_IJNS7_ILi128EEENS7_ILi160EEENS7_ILi192EEEEEELi192ENS_12float_e4m3_tEfNS_4arch4Sm90ELb1ELb0ELb1ELb0ELb0ELb0ELb0ELb1ELb1ELb1ELb0ELb0EEENS1_21CollectiveEpilogueFwdINS6_IJSA_SC_SB_EEES9_NS_10bfloat16_tESG_Li256ELb0ELb1ELb0ELb1EEENS1_30DynamicPersistentTileSchedulerILi256ELi128ELb0ELb1ELb1EEEEEEEEEvNT_6ParamsE:
        /* <DEDUP_REMOVED lines=18> */
.L_x_4890:
[----:B------:R-:W-:Y:S05]  /*0120*/  BSYNC B0 ;  /* 0x0000000000007941 */ /* 0x000fea0003800000 */
.L_x_4889:
        /* <DEDUP_REMOVED lines=41> */
.L_x_4891:
        /* <DEDUP_REMOVED lines=22> */
.L_x_4892:
        /* <DEDUP_REMOVED lines=18> */
.L_x_4893:
        /* <DEDUP_REMOVED lines=22> */
.L_x_4894:
        /* <DEDUP_REMOVED lines=22> */
.L_x_4895:
[----:B------:R-:W-:Y:S01]  /*0900*/  PLOP3.LUT P0, PT, PT, PT, UP0, 0x80, 0x0 ;  /* 0x000000000000781c */ /* 0x000fe20003f0f008 */
[----:B------:R-:W-:Y:S01]  /*0910*/  UMOV UR38, 0x1 ;  /* 0x0000000100267882 */ /* 0x000fe20000000000 */
[----:B------:R-:W-:Y:S01]  /*0920*/  NOP ;  /* 0x0000000000007918 */ /* 0x000fe20000000000 */
[----:B------:R-:W-:Y:S01]  /*0930*/  USEL UR38, UR38, 0x2, !UP0 ;  /* 0x0000000226267887 */ /* 0x000fe2000c000000 */
[----:B------:R-:W-:Y:S01]  /*0940*/  ULDC.64 UR50, c[0x0][0x208] ;  /* 0x0000820000327ab9 */ /* 0x000fe20000000a00 */
[----:B012-4-:R-:W-:Y:S08]  /*0950*/  BAR.SYNC.DEFER_BLOCKING 0x0 ;  /* 0x0000000000007b1d */ /* 0x017ff00000010000 */
[----:B------:R-:W-:Y:S05]  /*0960*/  @!P0 BRA `(.L_x_4896) ;  /* 0x0000010400b48947 */ /* 0x000fea0003800000 */
.L_x_4897:
        /* <DEDUP_REMOVED lines=69> */
.L_x_4951:
        /* <DEDUP_REMOVED lines=21> */
.L_x_4898:
[----:B------:R-:W-:Y:S01]  /*0f10*/  ULDC UR8, c[0x0][0xc54] ;  /* 0x0003150000087ab9 */ /* 0x000fe20000000800 */
[----:B------:R-:W-:Y:S01]  /*0f20*/  UMOV UR4, UR9 ;  /* 0x0000000900047c82 */ /* 0x000fe20008000000 */
[----:B------:R-:W-:-:S11]  /*0f30*/  UISETP.NE.AND UP0, UPT, UR8, 0x1, UPT ;  /* 0x000000010800788c */ /* 0x000fd6000bf05270 */
[----:B------:R-:W-:Y:S02]  /*0f40*/  @UP0 ULDC.64 UR10, c[0x0][0xc58] ;  /* 0x00031600000a0ab9 */ /* 0x000fe40000000a00 */
[----:B------:R-:W-:-:S04]  /*0f50*/  UIMAD.WIDE.U32 UR6, UR9, UR10, URZ ;  /* 0x0000000a090672a5 */ /* 0x000fc8000f8e003f */
[----:B------:R-:W-:-:S04]  /*0f60*/  @UP0 USHF.R.U32.HI UR4, URZ, UR11, UR7 ;  /* 0x0000000b3f040299 */ /* 0x000fc80008011607 */
[----:B------:R-:W-:-:S12]  /*0f70*/  UIMAD UR6, UR4, UR8, URZ ;  /* 0x00000008040672a4 */ /* 0x000fd8000f8e023f */
.L_x_4899:
[----:B------:R-:W-:Y:S01]  /*0f80*/  ULOP3.LUT UR4, URZ, UR4, URZ, 0x33, !UPT ;  /* 0x000000043f047292 */ /* 0x000fe2000f8e333f */
[----:B------:R-:W-:Y:S01]  /*0f90*/  PLOP3.LUT P0, PT, PT, PT, PT, 0x80, 0x0 ;  /* 0x000000000000781c */ /* 0x000fe20003f0f070 */
[----:B------:R-:W-:Y:S01]  /*0fa0*/  UIADD3 UR10, UR9, -UR6, URZ ;  /* 0x80000006090a7290 */ /* 0x000fe2000fffe03f */
[----:B------:R-:W-:Y:S01]  /*0fb0*/  IMAD.MOV.U32 R0, RZ, RZ, RZ ;  /* 0x000000ffff007224 */ /* 0x000fe200078e00ff */
[----:B------:R-:W-:Y:S01]  /*0fc0*/  ULDC UR7, c[0x0][0x448] ;  /* 0x0001120000077ab9 */ /* 0x000fe20000000800 */
[----:B------:R-:W-:Y:S01]  /*0fd0*/  ULDC UR6, c[0x0][0xc3c] ;  /* 0x00030f0000067ab9 */ /* 0x000fe20000000800 */
[----:B------:R-:W-:Y:S01]  /*0fe0*/  UISETP.NE.AND UP2, UPT, UR7, 0x1, UPT ;  /* 0x000000010700788c */ /* 0x000fe2000bf45270 */
[----:B------:R-:W-:Y:S01]  /*0ff0*/  IMAD.MOV.U32 R2, RZ, RZ, RZ ;  /* 0x000000ffff027224 */ /* 0x000fe200078e00ff */
[----:B------:R-:W-:Y:S01]  /*1000*/  UIADD3 UR4, UR4, UR6, URZ ;  /* 0x0000000604047290 */ /* 0x000fe2000fffe03f */
[----:B------:R-:W-:Y:S01]  /*1010*/  CS2R R118, SRZ ;  /* 0x0000000000767805 */ /* 0x000fe2000001ff00 */
[----:B------:R-:W-:Y:S01]  /*1020*/  ULDC.64 UR12, c[0x0][0x418] ;  /* 0x00010600000c7ab9 */ /* 0x000fe20000000a00 */
[----:B------:R-:W-:Y:S01]  /*1030*/  ULDC UR47, c[0x0][0x424] ;  /* 0x00010900002f7ab9 */ /* 0x000fe20000000800 */
[----:B------:R-:W-:Y:S01]  /*1040*/  UISETP.NE.U32.AND UP0, UPT, UR12, URZ, UPT ;  /* 0x0000003f0c00728c */ /* 0x000fe2000bf05070 */
[----:B------:R-:W-:Y:S01]  /*1050*/  CS2R R4, SRZ ;  /* 0x0000000000047805 */ /* 0x000fe2000001ff00 */
[----:B------:R-:W-:Y:S01]  /*1060*/  USHF.L.U32 UR36, UR4, 0x7, URZ ;  /* 0x0000000704247899 */ /* 0x000fe2000800063f */
[----:B------:R-:W-:Y:S01]  /*1070*/  CS2R R116, SRZ ;  /* 0x0000000000747805 */ /* 0x000fe2000001ff00 */
[----:B------:R-:W-:Y:S01]  /*1080*/  UISETP.NE.AND.EX UP0, UPT, UR13, URZ, UPT, UP0 ;  /* 0x0000003f0d00728c */ /* 0x000fe2000bf05300 */
[----:B------:R-:W-:Y:S01]  /*1090*/  CS2R R6, SRZ ;  /* 0x0000000000067805 */ /* 0x000fe2000001ff00 */
[----:B------:R-:W-:Y:S01]  /*10a0*/  UIADD3 UR4, UR36, 0x7f, URZ ;  /* 0x0000007f24047890 */ /* 0x000fe2000fffe03f */
[----:B------:R-:W-:Y:S01]  /*10b0*/  CS2R R110, SRZ ;  /* 0x00000000006e7805 */ /* 0x000fe2000001ff00 */
[----:B------:R-:W-:Y:S01]  /*10c0*/  ULDC UR8, c[0x0][0x288] ;  /* 0x0000a20000087ab9 */ /* 0x000fe20000000800 */
[----:B------:R-:W-:Y:S01]  /*10d0*/  @UP2 ULDC UR6, c[0x0][0x44c] ;  /* 0x0001130000062ab9 */ /* 0x000fe20000000800 */
[----:B------:R-:W-:Y:S01]  /*10e0*/  UIADD3 UR8, -UR8, 0xa0, URZ ;  /* 0x000000a008087890 */ /* 0x000fe2000fffe13f */
[----:B------:R-:W-:Y:S01]  /*10f0*/  CS2R R8, SRZ ;  /* 0x0000000000087805 */ /* 0x000fe2000001ff00 */
[----:B------:R-:W-:Y:S01]  /*1100*/  UIMAD.WIDE.U32 UR6, UR4, UR6, URZ ;  /* 0x00000006040672a5 */ /* 0x000fe2000f8e003f */
[----:B------:R-:W-:Y:S01]  /*1110*/  CS2R R108, SRZ ;  /* 0x00000000006c7805 */ /* 0x000fe2000001ff00 */
[----:B------:R-:W-:Y:S01]  /*1120*/  USEL UR47, UR47, 0x1, UP0 ;  /* 0x000000012f2f7887 */ /* 0x000fe20008000000 */
        /* <DEDUP_REMOVED lines=11> */
[----:B------:R-:W-:Y:S01]  /*11e0*/  UIMAD.WIDE UR6, UR6, 0x66666667, URZ ;  /* 0x66666667060678a5 */ /* 0x000fe2000f8e023f */
[----:B------:R-:W-:Y:S01]  /*11f0*/  CS2R R94, SRZ ;  /* 0x00000000005e7805 */ /* 0x000fe2000001ff00 */
[----:B------:R-:W-:Y:S01]  /*1200*/  UIMAD.WIDE UR8, UR8, 0x66666667, URZ ;  /* 0x66666667080878a5 */ /* 0x000fe2000f8e023f */
[----:B------:R-:W-:Y:S01]  /*1210*/  CS2R R20, SRZ ;  /* 0x0000000000147805 */ /* 0x000fe2000001ff00 */
[----:B------:R-:W-:Y:S01]  /*1220*/  ULDC UR11, c[0x0][0xc54] ;  /* 0x00031500000b7ab9 */ /* 0x000fe20000000800 */
[----:B------:R-:W-:Y:S01]  /*1230*/  USHF.R.U32.HI UR4, URZ, 0x1f, UR7 ;  /* 0x0000001f3f047899 */ /* 0x000fe20008011607 */
[----:B------:R-:W-:Y:S01]  /*1240*/  CS2R R92, SRZ ;  /* 0x00000000005c7805 */ /* 0x000fe2000001ff00 */
[----:B------:R-:W-:Y:S01]  /*1250*/  UIMAD UR11, UR5, UR11, UR10 ;  /* 0x0000000b050b72a4 */ /* 0x000fe2000f8e020a */
[----:B------:R-:W-:Y:S01]  /*1260*/  CS2R R24, SRZ ;  /* 0x0000000000187805 */ /* 0x000fe2000001ff00 */
[----:B------:R-:W-:Y:S01]  /*1270*/  USHF.R.U32.HI UR5, URZ, 0x1f, UR9 ;  /* 0x0000001f3f057899 */ /* 0x000fe20008011609 */
[----:B------:R-:W-:Y:S01]  /*1280*/  CS2R R86, SRZ ;  /* 0x0000000000567805 */ /* 0x000fe2000001ff00 */
[----:B------:R-:W-:Y:S01]  /*1290*/  ULEA.HI.SX32 UR7, UR7, UR4, 0x1a ;  /* 0x0000000407077291 */ /* 0x000fe2000f8fd23f */
[----:B------:R-:W-:Y:S01]  /*12a0*/  CS2R R26, SRZ ;  /* 0x00000000001a7805 */ /* 0x000fe2000001ff00 */
[----:B------:R-:W-:Y:S01]  /*12b0*/  ULEA.HI.SX32 UR9, UR9, UR5, 0x1a ;  /* 0x0000000509097291 */ /* 0x000fe2000f8fd23f */
        /* <DEDUP_REMOVED lines=76> */
.L_x_4901:
        /* <DEDUP_REMOVED lines=56> */
.L_x_5034:
[----:B------:R-:W-:Y:S05]  /*1b00*/  @!P0 BRA `(.L_x_4903) ;  /* 0x0000000000048947 */ /* 0x000fea0003800000 */
[----:B------:R-:W-:Y:S01]  /*1b10*/  BPT.TRAP 0x1 ;  /* 0x000000040000795c */ /* 0x000fe20000300000 */
.L_x_4903:
[----:B------:R-:W-:Y:S02]  /*1b20*/  IMAD.U32 R2, RZ, RZ, UR48 ;  /* 0x00000030ff027e24 */ /* 0x000fe4000f8e00ff */
[----:B0-----:R-:W-:-:S03]  /*1b30*/  IMAD.U32 R3, RZ, RZ, UR43 ;  /* 0x0000002bff037e24 */ /* 0x001fc6000f8e00ff */
[----:B------:R-:W-:Y:S02]  /*1b40*/  LEA R2, R2, UR41, 0x3 ;  /* 0x0000002902027c11 */ /* 0x000fe4000f8e18ff */
[----:B------:R-:W-:-:S04]  /*1b50*/  SHF.L.U32 R3, R3, 0x1f, RZ ;  /* 0x0000001f03037819 */ /* 0x000fc800000006ff */
[----:B------:R0:W1:Y:S01]  /*1b60*/  SYNCS.PHASECHK.TRANS64.TRYWAIT P2, [R2+URZ+0x33430], R3 ;  /* 0x03343003020075a7 */ /* 0x000062000804017f */
[----:B------:R-:W-:Y:S05]  /*1b70*/  @!P0 BRA `(.L_x_4904) ;  /* 0x0000000000048947 */ /* 0x000fea0003800000 */
[----:B------:R-:W-:Y:S01]  /*1b80*/  BPT.TRAP 0x1 ;  /* 0x000000040000795c */ /* 0x000fe20000300000 */
.L_x_4904:
[----:B------:R-:W2:Y:S02]  /*1b90*/  S2R R4, SR_TID.X ;  /* 0x0000000000047919 */ /* 0x000ea40000002100 */
[----:B--2---:R-:W-:Y:S01]  /*1ba0*/  LOP3.LUT P1, RZ, R4, 0x7f, RZ, 0xc0, !PT ;  /* 0x0000007f04ff7812 */ /* 0x004fe2000782c0ff */
[----:B-1----:R-:W-:-:S12]  /*1bb0*/  @P2 BRA `(.L_x_4905) ;  /* 0x0000000000082947 */ /* 0x002fd80003800000 */
[----:B------:R-:W1:Y:S02]  /*1bc0*/  SYNCS.PHASECHK.TRANS64.TRYWAIT P2, [R2+URZ+0x33430], R3 ;  /* 0x03343003020075a7 */ /* 0x000e64000804017f */
[----:B-1----:R-:W-:Y:S05]  /*1bd0*/  @!P2 BRA `(.L_x_4906) ;  /* 0x0000014000f8a947 */ /* 0x002fea0003800000 */
.L_x_4905:
        /* <DEDUP_REMOVED lines=11> */
[----:B------:R-:W-:Y:S01]  /*1c90*/  UMOV UR24, UR28 ;  /* 0x0000001c00187c82 */ /* 0x000fe20008000000 */
[----:B------:R-:W-:Y:S01]  /*1ca0*/  UMOV UR5, UR25 ;  /* 0x0000001900057c82 */ /* 0x000fe20008000000 */
[----:B------:R-:W-:Y:S01]  /*1cb0*/  ULOP3.LUT UR46, UR4, 0x10000, URZ, 0xfc, !UPT ;  /* 0x00010000042e7892 */ /* 0x000fe2000f8efc3f */
[----:B------:R-:W-:Y:S01]  /*1cc0*/  CS2R R116, SRZ ;  /* 0x0000000000747805 */ /* 0x000fe2000001ff00 */
[----:B------:R-:W-:Y:S01]  /*1cd0*/  UMOV UR7, 0x80000020 ;  /* 0x8000002000077882 */ /* 0x000fe20000000000 */
[----:B------:R-:W-:Y:S01]  /*1ce0*/  UMOV UR4, UR24 ;  /* 0x0000001800047c82 */ /* 0x000fe20008000000 */
[----:B------:R-:W-:Y:S01]  /*1cf0*/  UIMAD UR32, UR48, 0x780, UR46 ;  /* 0x00000780302078a4 */ /* 0x000fe2000f8e022e */
[----:B------:R-:W-:Y:S01]  /*1d00*/  CS2R R114, SRZ ;  /* 0x0000000000727805 */ /* 0x000fe2000001ff00 */
[----:B------:R-:W-:Y:S01]  /*1d10*/  UMOV UR8, UR24 ;  /* 0x0000001800087c82 */ /* 0x000fe20008000000 */
[----:B------:R-:W-:Y:S01]  /*1d20*/  UMOV UR9, UR25 ;  /* 0x0000001900097c82 */ /* 0x000fe20008000000 */
[----:B------:R-:W-:-:S02]  /*1d30*/  UIADD3 UR6, UR32, 0x100, URZ ;  /* 0x0000010020067890 */ /* 0x000fc4000fffe03f */
[----:B------:R-:W-:Y:S02]  /*1d40*/  UIADD3 UR10, UR32, 0x180, URZ ;  /* 0x00000180200a7890 */ /* 0x000fe4000fffe03f */
[----:B------:R-:W-:Y:S01]  /*1d50*/  UMOV UR26, UR32 ;  /* 0x00000020001a7c82 */ /* 0x000fe20008000000 */
[----:B------:R-:W-:Y:S01]  /*1d60*/  UMOV UR11, 0x80000020 ;  /* 0x80000020000b7882 */ /* 0x000fe20000000000 */
[----:B------:R-:W-:Y:S01]  /*1d70*/  QGMMA.64x32x32.F32.E4M3.E4M3 R88, gdesc[UR24], RZ, !UPT, gsb0 ;  /* 0x00600000185879f3 */ /* 0x000fe2000c0008ff */
[----:B------:R-:W-:Y:S01]  /*1d80*/  UIADD3 UR26, UR32, 0x80, URZ ;  /* 0x00000080201a7890 */ /* 0x000fe2000fffe03f */
[----:B------:R-:W-:Y:S01]  /*1d90*/  UMOV UR27, 0x80000020 ;  /* 0x80000020001b7882 */ /* 0x000fe20000000000 */
[----:B------:R-:W-:Y:S02]  /*1da0*/  UIADD3 UR12, UR28, 0x2, URZ ;  /* 0x000000021c0c7890 */ /* 0x000fe4000fffe03f */
        /* <DEDUP_REMOVED lines=9> */
[----:B------:R-:W-:Y:S01]  /*1e40*/  UIADD3 UR52, UR49, -0x2, URZ ;  /* 0xfffffffe31347890 */ /* 0x000fe2000fffe03f */
        /* <DEDUP_REMOVED lines=84> */
[----:B------:R-:W-:Y:S01]  /*2390*/  ULDC UR10, c[0x0][0x988] ;  /* 0x00026200000a7ab9 */ /* 0x000fe20000000800 */
[----:B------:R-:W-:Y:S01]  /*23a0*/  UMOV UR11, UR36 ;  /* 0x00000024000b7c82 */ /* 0x000fe20008000000 */
        /* <DEDUP_REMOVED lines=31> */
[----:B------:R-:W-:Y:S01]  /*25a0*/  ULDC UR15, c[0x0][0x288] ;  /* 0x0000a200000f7ab9 */ /* 0x000fe20000000800 */
        /* <DEDUP_REMOVED lines=17> */
[----:B------:R-:W-:Y:S02]  /*26c0*/  ULDC UR6, c[0x0][0x448] ;  /* 0x0001120000067ab9 */ /* 0x000fe40000000800 */
[----:B------:R-:W-:-:S06]  /*26d0*/  UISETP.NE.AND UP0, UPT, UR6, 0x1, UPT ;  /* 0x000000010600788c */ /* 0x000fcc000bf05270 */
[----:B------:R-:W-:-:S05]  /*26e0*/  PLOP3.LUT P2, PT, PT, PT, UP0, 0x80, 0x0 ;  /* 0x000000000000781c */ /* 0x000fca0003f4f008 */
[----:B------:R-:W-:Y:S01]  /*26f0*/  @UP0 ULDC UR6, c[0x0][0x44c] ;  /* 0x0001130000060ab9 */ /* 0x000fe20000000800 */
        /* <DEDUP_REMOVED lines=33> */
[----:B------:R-:W-:-:S03]  /*2910*/  FMUL.FTZ R7, R0, R98 ;  /* 0x0000006200077220 */ /* 0x000fc60000410000 */
[----:B------:R-:W2:Y:S08]  /*2920*/  MUFU.TANH R92, R92 ;  /* 0x0000005c005c7308 */ /* 0x000eb00000002400 */
[----:B------:R-:W3:Y:S08]  /*2930*/  MUFU.TANH R104, R93 ;  /* 0x0000005d00687308 */ /* 0x000ef00000002400 */
[----:B------:R-:W4:Y:S08]  /*2940*/  MUFU.TANH R96, R96 ;  /* 0x0000006000607308 */ /* 0x000f300000002400 */
[----:B------:R-:W5:Y:S08]  /*2950*/  MUFU.TANH R105, R97 ;  /* 0x0000006100697308 */ /* 0x000f700000002400 */
[----:B------:R-:W5:Y:S08]  /*2960*/  MUFU.TANH R100, R100 ;  /* 0x0000006400647308 */ /* 0x000f700000002400 */
[----:B------:R-:W5:Y:S01]  /*2970*/  MUFU.TANH R101, R101 ;  /* 0x0000006500657308 */ /* 0x000f620000002400 */
[----:B------:R-:W-:-:S02]  /*2980*/  WARPGROUP.DEPBAR.LE gsb0, 0x0 ;  /* 0x00008000000079c5 */ /* 0x000fc40000010000 */
[----:B------:R-:W-:Y:S01]  /*2990*/  WARPGROUP.ARRIVE ;  /* 0x00000000000079c5 */ /* 0x000fe20000000000 */
[----:B------:R-:W-:Y:S01]  /*29a0*/  FMUL.FTZ R13, R0, R78 ;  /* 0x0000004e000d7220 */ /* 0x000fe20000410000 */
[----:B------:R-:W-:Y:S02]  /*29b0*/  VIADD R78, R18, UR36 ;  /* 0x00000024124e7c36 */ /* 0x000fe40008000000 */
        /* <DEDUP_REMOVED lines=19> */
[----:B------:R0:W5:Y:S08]  /*2af0*/  MUFU.TANH R90, R72 ;  /* 0x00000048005a7308 */ /* 0x0001700000002400 */
[----:B------:R-:W5:Y:S01]  /*2b00*/  MUFU.TANH R73, R73 ;  /* 0x0000004900497308 */ /* 0x000f620000002400 */
[----:B0-----:R-:W-:-:S07]  /*2b10*/  FMUL.FTZ R72, R0, R87 ;  /* 0x0000005700487220 */ /* 0x001fce0000410000 */
[----:B------:R-:W0:Y:S08]  /*2b20*/  MUFU.TANH R77, R77 ;  /* 0x0000004d004d7308 */ /* 0x000e300000002400 */
[----:B------:R-:W-:Y:S08]  /*2b30*/  MUFU.TANH R103, R85 ;  /* 0x0000005500677308 */ /* 0x000ff00000002400 */
[----:B------:R-:W0:Y:S08]  /*2b40*/  MUFU.TANH R80, R80 ;  /* 0x0000005000507308 */ /* 0x000e300000002400 */
[----:B------:R-:W0:Y:S01]  /*2b50*/  MUFU.TANH R98, R81 ;  /* 0x0000005100627308 */ /* 0x000e220000002400 */
[----:B------:R-:W-:-:S02]  /*2b60*/  WARPGROUP.DEPBAR.LE gsb0, 0x0 ;  /* 0x00008000000079c5 */ /* 0x000fc40000010000 */
[C---:B------:R-:W-:Y:S01]  /*2b70*/  FMUL.FTZ R57, R0.reuse, R57 ;  /* 0x0000003900397220 */ /* 0x040fe20000410000 */
[----:B------:R-:W-:Y:S01]  /*2b80*/  WARPGROUP.ARRIVE ;  /* 0x00000000000079c5 */ /* 0x000fe20000000000 */
[C---:B------:R-:W-:Y:S01]  /*2b90*/  FMUL.FTZ R64, R0.reuse, R64 ;  /* 0x0000004000407220 */ /* 0x040fe20000410000 */
[C---:B------:R-:W-:Y:S02]  /*2ba0*/  FMUL.FTZ R60, R0.reuse, R60 ;  /* 0x0000003c003c7220 */ /* 0x040fe40000410000 */
[----:B------:R1:W-:Y:S01]  /*2bb0*/  MUFU.TANH R86, R57 ;  /* 0x0000003900567308 */ /* 0x0003e20000002400 */
[C---:B------:R-:W-:Y:S01]  /*2bc0*/  FMUL.FTZ R65, R0.reuse, R65 ;  /* 0x0000004100417220 */ /* 0x040fe20000410000 */
[C---:B------:R-:W-:Y:S01]  /*2bd0*/  FMUL.FTZ R56, R0.reuse, R56 ;  /* 0x0000003800387220 */ /* 0x040fe20000410000 */
[----:B------:R-:W-:Y:S01]  /*2be0*/  QGMMA.64x32x32.F32.E4M3.E4M3 R40, gdesc[UR20], R40, gsb0 ;  /* 0x00600000142879f3 */ /* 0x000fe20008000828 */
[----:B------:R-:W-:Y:S01]  /*2bf0*/  UIADD3 UR22, UR32, 0x702, URZ ;  /* 0x0000070220167890 */ /* 0x000fe2000fffe03f */
[C---:B------:R-:W-:Y:S01]  /*2c00*/  FMUL.FTZ R61, R0.reuse, R61 ;  /* 0x0000003d003d7220 */ /* 0x040fe20000410000 */
[----:B------:R-:W-:Y:S01]  /*2c10*/  UMOV UR23, 0x80000020 ;  /* 0x8000002000177882 */ /* 0x000fe20000000000 */
[C---:B------:R-:W-:Y:S01]  /*2c20*/  FMUL.FTZ R69, R0.reuse, R69 ;  /* 0x0000004500457220 */ /* 0x040fe20000410000 */
[----:B------:R2:W-:Y:S01]  /*2c30*/  MUFU.TANH R108, R64 ;  /* 0x00000040006c7308 */ /* 0x0005e20000002400 */
[----:B-1----:R-:W-:Y:S01]  /*2c40*/  FMUL.FTZ R57, R0, R59 ;  /* 0x0000003b00397220 */ /* 0x002fe20000410000 */
[----:B------:R-:W-:Y:S01]  /*2c50*/  @P2 IMAD.HI.U32 R59, R78, UR6, RZ ;  /* 0x000000064e3b2c27 */ /* 0x000fe2000f8e00ff */
[----:B------:R-:W-:-:S03]  /*2c60*/  @UP0 ULDC UR6, c[0x0][0x450] ;  /* 0x0001140000060ab9 */ /* 0x000fc60000000800 */
[C---:B------:R-:W-:Y:S01]  /*2c70*/  FMUL.FTZ R68, R0.reuse, R68 ;  /* 0x0000004400447220 */ /* 0x040fe20000410000 */
[----:B------:R-:W-:Y:S01]  /*2c80*/  @P2 SHF.R.U32.HI R78, RZ, UR6, R59 ;  /* 0x00000006ff4e2c19 */ /* 0x000fe2000801163b */
[----:B------:R-:W-:Y:S01]  /*2c90*/  UIMAD UR6, UR49, -0xa0, URZ ;  /* 0xffffff60310678a4 */ /* 0x000fe2000f8e023f */
[----:B------:R1:W-:Y:S01]  /*2ca0*/  MUFU.TANH R106, R60 ;  /* 0x0000003c006a7308 */ /* 0x0003e20000002400 */
[C---:B------:R-:W-:Y:S02]  /*2cb0*/  FMUL.FTZ R59, R0.reuse, R67 ;  /* 0x00000043003b7220 */ /* 0x040fe40000410000 */
[----:B--2---:R-:W2:Y:S01]  /*2cc0*/  SHFL.IDX PT, R64, R78, RZ, 0x1c1f ;  /* 0x001c1fff4e407589 */ /* 0x004ea200000e0000 */
[----:B------:R-:W-:Y:S02]  /*2cd0*/  UIADD3 UR7, UR6, 0xa1, URZ ;  /* 0x000000a106077890 */ /* 0x000fe4000fffe03f */
[----:B------:R-:W-:Y:S02]  /*2ce0*/  UIMAD UR6, UR47, UR14, UR6 ;  /* 0x0000000e2f0672a4 */ /* 0x000fe4000f8e0206 */
[----:B------:R3:W-:Y:S01]  /*2cf0*/  MUFU.TANH R109, R65 ;  /* 0x00000041006d7308 */ /* 0x0007e20000002400 */
[C---:B-1----:R-:W-:Y:S01]  /*2d00*/  FMUL.FTZ R60, R0.reuse, R58 ;  /* 0x0000003a003c7220 */ /* 0x042fe20000410000 */
[----:B------:R-:W-:Y:S01]  /*2d10*/  IMAD.U32 R76, RZ, RZ, UR7 ;  /* 0x00000007ff4c7e24 */ /* 0x000fe2000f8e00ff */
[----:B------:R-:W-:Y:S01]  /*2d20*/  UIADD3 UR6, UR6, 0xa0, URZ ;  /* 0x000000a006067890 */ /* 0x000fe2000fffe03f */
[----:B------:R-:W-:Y:S01]  /*2d30*/  FMUL.FTZ R58, R0, R63 ;  /* 0x0000003f003a7220 */ /* 0x000fe20000410000 */
[----:B------:R-:W-:Y:S01]  /*2d40*/  IMAD.U32 R63, RZ, RZ, UR14 ;  /* 0x0000000eff3f7e24 */ /* 0x000fe2000f8e00ff */
[----:B------:R-:W-:Y:S01]  /*2d50*/  UIMAD UR14, UR47, UR14, -UR15 ;  /* 0x0000000e2f0e72a4 */ /* 0x000fe2000f8e0a0f */
[----:B------:R-:W-:Y:S01]  /*2d60*/  IMAD R76, R17, -0x2, R76 ;  /* 0xfffffffe114c7824 */ /* 0x000fe200078e024c */
[----:B------:R1:W0:Y:S01]  /*2d70*/  MUFU.TANH R82, R56 ;  /* 0x0000003800527308 */ /* 0x0002220000002400 */
[----:B------:R-:W-:Y:S01]  /*2d80*/  IMAD.U32 R74, RZ, RZ, UR6 ;  /* 0x00000006ff4a7e24 */ /* 0x000fe2000f8e00ff */
[----:B------:R-:W-:Y:S01]  /*2d90*/  @UP0 ULDC UR6, c[0x0][0x44c] ;  /* 0x0001130000060ab9 */ /* 0x000fe20000000800 */
[----:B------:R-:W-:-:S02]  /*2da0*/  IMAD R76, R63, UR47, R76 ;  /* 0x0000002f3f4c7c24 */ /* 0x000fc4000f8e024c */
[----:B------:R-:W-:Y:S01]  /*2db0*/  FMUL.FTZ R63, R0, R71 ;  /* 0x00000047003f7220 */ /* 0x000fe20000410000 */
[----:B------:R-:W-:Y:S01]  /*2dc0*/  IMAD R74, R17, -0x2, R74 ;  /* 0xfffffffe114a7824 */ /* 0x000fe200078e024a */
[----:B------:R-:W-:Y:S01]  /*2dd0*/  UIMAD.WIDE.U32 UR6, UR36, UR6, URZ ;  /* 0x00000006240672a5 */ /* 0x000fe2000f8e003f */
[----:B---3--:R-:W-:Y:S01]  /*2de0*/  VIADD R65, R76, -UR15 ;  /* 0x8000000f4c417c36 */ /* 0x008fe20008000000 */
[----:B------:R3:W0:Y:S01]  /*2df0*/  MUFU.TANH R107, R61 ;  /* 0x0000003d006b7308 */ /* 0x0006220000002400 */
[C---:B-1----:R-:W-:Y:S01]  /*2e00*/  FMUL.FTZ R56, R0.reuse, R62 ;  /* 0x0000003e00387220 */ /* 0x042fe20000410000 */
[----:B------:R-:W-:Y:S02]  /*2e10*/  FMUL.FTZ R62, R0, R70 ;  /* 0x00000046003e7220 */ /* 0x000fe40000410000 */
[----:B--2---:R-:W-:-:S04]  /*2e20*/  VIADDMNMX R84, R64, R65, R74, PT ;  /* 0x0000004140547246 */ /* 0x004fc8000380014a */
[C---:B------:R-:W-:Y:S01]  /*2e30*/  ISETP.GT.AND P5, PT, R84.reuse, RZ, PT ;  /* 0x000000ff5400720c */ /* 0x040fe20003fa4270 */
[----:B------:R-:W-:Y:S01]  /*2e40*/  MUFU.TANH R111, R69 ;  /* 0x00000045006f7308 */ /* 0x000fe20000002400 */
[----:B------:R-:W-:Y:S01]  /*2e50*/  ISETP.GT.AND P6, PT, R84, 0x1, PT ;  /* 0x000000015400780c */ /* 0x000fe20003fc4270 */
[----:B---3--:R-:W-:Y:S01]  /*2e60*/  FMUL.FTZ R61, R0, R66 ;  /* 0x00000042003d7220 */ /* 0x008fe20000410000 */
[----:B------:R-:W-:Y:S02]  /*2e70*/  ISETP.GT.AND P3, PT, R84, 0x8, PT ;  /* 0x000000085400780c */ /* 0x000fe40003f64270 */
[----:B------:R-:W-:Y:S02]  /*2e80*/  FSEL R97, R88, -INF , P5 ;  /* 0xff80000058617808 */ /* 0x000fe40002800000 */
[----:B------:R-:W-:Y:S01]  /*2e90*/  FSEL R95, R89, -INF , P6 ;  /* 0xff800000595f7808 */ /* 0x000fe20003000000 */
[----:B------:R1:W2:Y:S01]  /*2ea0*/  MUFU.TANH R110, R68 ;  /* 0x00000044006e7308 */ /* 0x0002a20000002400 */
[----:B------:R-:W-:-:S02]  /*2eb0*/  ISETP.GT.AND P4, PT, R84, 0x9, PT ;  /* 0x000000095400780c */ /* 0x000fc40003f84270 */
[----:B------:R-:W-:Y:S02]  /*2ec0*/  FSEL R93, R92, -INF , P3 ;  /* 0xff8000005c5d7808 */ /* 0x000fe40001800000 */
[----:B------:R-:W-:Y:S01]  /*2ed0*/  FMNMX.FTZ R64, R97, R95, !PT ;  /* 0x0000005f61407209 */ /* 0x000fe20007810000 */
[----:B------:R-:W-:Y:S02]  /*2ee0*/  WARPGROUP.DEPBAR.LE gsb0, 0x0 ;  /* 0x00008000000079c5 */ /* 0x000fe40000010000 */
[----:B------:R-:W-:Y:S01]  /*2ef0*/  ISETP.GT.AND P5, PT, R84, 0x10, PT ;  /* 0x000000105400780c */ /* 0x000fe20003fa4270 */
[----:B------:R-:W-:Y:S01]  /*2f00*/  WARPGROUP.ARRIVE ;  /* 0x00000000000079c5 */ /* 0x000fe20000000000 */
[----:B------:R-:W-:Y:S01]  /*2f10*/  FSEL R87, R104, -INF , P4 ;  /* 0xff80000068577808 */ /* 0x000fe20002000000 */
[C---:B------:R-:W-:Y:S01]  /*2f20*/  FMUL.FTZ R41, R0.reuse, R41 ;  /* 0x0000002900297220 */ /* 0x040fe20000410000 */
[----:B------:R-:W-:Y:S01]  /*2f30*/  FMNMX.FTZ R64, R93, R64, !PT ;  /* 0x000000405d407209 */ /* 0x000fe20007810000 */
[----:B------:R-:W-:Y:S01]  /*2f40*/  FMUL.FTZ R40, R0, R40 ;  /* 0x0000002800287220 */ /* 0x000fe20000410000 */
[----:B------:R-:W-:Y:S01]  /*2f50*/  ISETP.GT.AND P3, PT, R84, 0x11, PT ;  /* 0x000000115400780c */ /* 0x000fe20003f64270 */
[----:B------:R-:W-:Y:S01]  /*2f60*/  QGMMA.64x32x32.F32.E4M3.E4M3 R24, gdesc[UR20], R24, gsb0 ;  /* 0x00600000141879f3 */ /* 0x000fe20008000818 */
[----:B----4-:R-:W-:Y:S01]  /*2f70*/  FSEL R99, R96, -INF , P5 ;  /* 0xff80000060637808 */ /* 0x010fe20002800000 */
[----:B------:R-:W-:Y:S01]  /*2f80*/  MUFU.TANH R88, R41 ;  /* 0x0000002900587308 */ /* 0x000fe20000002400 */
[----:B------:R-:W-:Y:S01]  /*2f90*/  FMNMX.FTZ R64, R87, R64, !PT ;  /* 0x0000004057407209 */ /* 0x000fe20007810000 */
[----:B------:R-:W-:Y:S01]  /*2fa0*/  FMUL.FTZ R53, R0, R53 ;  /* 0x0000003500357220 */ /* 0x000fe20000410000 */
[----:B------:R-:W-:Y:S01]  /*2fb0*/  ISETP.GT.AND P4, PT, R84, 0x18, PT ;  /* 0x000000185400780c */ /* 0x000fe20003f84270 */
[C---:B------:R-:W-:Y:S01]  /*2fc0*/  FMUL.FTZ R49, R0.reuse, R49 ;  /* 0x0000003100317220 */ /* 0x040fe20000410000 */
[----:B-----5:R-:W-:Y:S01]  /*2fd0*/  FSEL R91, R105, -INF , P3 ;  /* 0xff800000695b7808 */ /* 0x020fe20001800000 */
[----:B------:R-:W-:Y:S01]  /*2fe0*/  FMUL.FTZ R44, R0, R44 ;  /* 0x0000002c002c7220 */ /* 0x000fe20000410000 */
[----:B------:R-:W-:Y:S01]  /*2ff0*/  FMNMX.FTZ R64, R99, R64, !PT ;  /* 0x0000004063407209 */ /* 0x000fe20007810000 */
[----:B------:R-:W3:Y:S01]  /*3000*/  MUFU.TANH R112, R40 ;  /* 0x0000002800707308 */ /* 0x000ee20000002400 */
[----:B------:R-:W-:Y:S01]  /*3010*/  ISETP.GT.AND P3, PT, R84, 0x19, PT ;  /* 0x000000195400780c */ /* 0x000fe20003f64270 */
[----:B------:R-:W-:Y:S01]  /*3020*/  FMUL.FTZ R45, R0, R45 ;  /* 0x0000002d002d7220 */ /* 0x000fe20000410000 */
[----:B------:R-:W-:Y:S01]  /*3030*/  FSEL R89, R100, -INF , P4 ;  /* 0xff80000064597808 */ /* 0x000fe20002000000 */
[C---:B------:R-:W-:Y:S01]  /*3040*/  FMUL.FTZ R66, R0.reuse, R42 ;  /* 0x0000002a00427220 */ /* 0x040fe20000410000 */
[----:B------:R-:W-:Y:S01]  /*3050*/  FMNMX.FTZ R64, R91, R64, !PT ;  /* 0x000000405b407209 */ /* 0x000fe20007810000 */
[----:B-1----:R-:W-:Y:S01]  /*3060*/  FMUL.FTZ R68, R0, R43 ;  /* 0x0000002b00447220 */ /* 0x002fe20000410000 */
[----:B------:R-:W-:Y:S01]  /*3070*/  ISETP.GT.AND P4, PT, R84, 0x20, PT ;  /* 0x000000205400780c */ /* 0x000fe20003f84270 */
[----:B------:R1:W4:Y:S01]  /*3080*/  MUFU.TANH R92, R44 ;  /* 0x0000002c005c7308 */ /* 0x0003220000002400 */
[----:B------:R-:W-:Y:S01]  /*3090*/  FSEL R85, R101, -INF , P3 ;  /* 0xff80000065557808 */ /* 0x000fe20001800000 */
[C---:B------:R-:W-:Y:S01]  /*30a0*/  FMUL.FTZ R48, R0.reuse, R48 ;  /* 0x0000003000307220 */ /* 0x040fe20000410000 */
[----:B------:R-:W-:Y:S01]  /*30b0*/  FMNMX.FTZ R64, R89, R64, !PT ;  /* 0x0000004059407209 */ /* 0x000fe20007810000 */
[----:B------:R-:W-:Y:S01]  /*30c0*/  FMUL.FTZ R52, R0, R52 ;  /* 0x0000003400347220 */ /* 0x000fe20000410000 */
[----:B------:R-:W-:Y:S01]  /*30d0*/  ISETP.GT.AND P3, PT, R84, 0x21, PT ;  /* 0x000000215400780c */ /* 0x000fe20003f64270 */
[----:B------:R-:W-:Y:S01]  /*30e0*/  FMUL.FTZ R50, R0, R50 ;  /* 0x0000003200327220 */ /* 0x000fe20000410000 */
[----:B------:R-:W-:Y:S01]  /*30f0*/  FSEL R83, R90, -INF , P4 ;  /* 0xff8000005a537808 */ /* 0x000fe20002000000 */
[----:B------:R-:W5:Y:S01]  /*3100*/  MUFU.TANH R96, R45 ;  /* 0x0000002d00607308 */ /* 0x000f620000002400 */
[----:B------:R-:W-:Y:S01]  /*3110*/  FMNMX.FTZ R64, R85, R64, !PT ;  /* 0x0000004055407209 */ /* 0x000fe20007810000 */
[----:B------:R-:W-:Y:S01]  /*3120*/  FMUL.FTZ R54, R0, R54 ;  /* 0x0000003600367220 */ /* 0x000fe20000410000 */
[----:B------:R-:W-:Y:S01]  /*3130*/  ISETP.GT.AND P4, PT, R84, 0x28, PT ;  /* 0x000000285400780c */ /* 0x000fe20003f84270 */
[C---:B------:R-:W-:Y:S01]  /*3140*/  FMUL.FTZ R51, R0.reuse, R51 ;  /* 0x0000003300337220 */ /* 0x040fe20000410000 */
[----:B------:R-:W-:Y:S01]  /*3150*/  FSEL R81, R73, -INF , P3 ;  /* 0xff80000049517808 */ /* 0x000fe20001800000 */
[----:B------:R-:W-:Y:S01]  /*3160*/  FMUL.FTZ R55, R0, R55 ;  /* 0x0000003700377220 */ /* 0x000fe20000410000 */
[----:B------:R-:W-:Y:S01]  /*3170*/  FMNMX.FTZ R64, R83, R64, !PT ;  /* 0x0000004053407209 */ /* 0x000fe20007810000 */
[----:B------:R-:W5:Y:S01]  /*3180*/  MUFU.TANH R90, R48 ;  /* 0x00000030005a7308 */ /* 0x000f620000002400 */
[----:B------:R-:W-:-:S02]  /*3190*/  ISETP.GT.AND P3, PT, R84, 0x29, PT ;  /* 0x000000295400780c */ /* 0x000fc40003f64270 */
[----:B------:R-:W-:Y:S02]  /*31a0*/  FSEL R79, R94, -INF , P4 ;  /* 0xff8000005e4f7808 */ /* 0x000fe40002000000 */
[----:B------:R-:W-:Y:S02]  /*31b0*/  FMNMX.FTZ R64, R81, R64, !PT ;  /* 0x0000004051407209 */ /* 0x000fe40007810000 */
[C---:B------:R-:W-:Y:S01]  /*31c0*/  ISETP.GT.AND P4, PT, R84.reuse, 0x30, PT ;  /* 0x000000305400780c */ /* 0x040fe20003f84270 */
[----:B------:R-:W5:Y:S01]  /*31d0*/  MUFU.TANH R94, R49 ;  /* 0x00000031005e7308 */ /* 0x000f620000002400 */
[----:B0-----:R-:W-:Y:S02]  /*31e0*/  FSEL R77, R77, -INF , P3 ;  /* 0xff8000004d4d7808 */ /* 0x001fe40001800000 */
[----:B------:R-:W-:Y:S02]  /*31f0*/  FMNMX.FTZ R64, R79, R64, !PT ;  /* 0x000000404f407209 */ /* 0x000fe40007810000 */
[----:B------:R-:W-:-:S02]  /*3200*/  ISETP.GT.AND P3, PT, R84, 0x31, PT ;  /* 0x000000315400780c */ /* 0x000fc40003f64270 */
[----:B------:R-:W-:Y:S01]  /*3210*/  FSEL R75, R80, -INF , P4 ;  /* 0xff800000504b7808 */ /* 0x000fe20002000000 */
[----:B------:R-:W0:Y:S01]  /*3220*/  MUFU.TANH R52, R52 ;  /* 0x0000003400347308 */ /* 0x000e220000002400 */
[----:B------:R-:W-:Y:S02]  /*3230*/  FMNMX.FTZ R64, R77, R64, !PT ;  /* 0x000000404d407209 */ /* 0x000fe40007810000 */
[----:B------:R-:W-:Y:S02]  /*3240*/  ISETP.GT.AND P4, PT, R84, 0x38, PT ;  /* 0x000000385400780c */ /* 0x000fe40003f84270 */
[----:B------:R-:W-:Y:S02]  /*3250*/  FSEL R73, R98, -INF , P3 ;  /* 0xff80000062497808 */ /* 0x000fe40001800000 */
[----:B------:R-:W-:Y:S01]  /*3260*/  FMNMX.FTZ R64, R75, R64, !PT ;  /* 0x000000404b407209 */ /* 0x000fe20007810000 */
[----:B------:R-:W0:Y:S01]  /*3270*/  MUFU.TANH R80, R53 ;  /* 0x0000003500507308 */ /* 0x000e220000002400 */
[----:B------:R-:W-:Y:S01]  /*3280*/  ISETP.GT.AND P3, PT, R84, 0x39, PT ;  /* 0x000000395400780c */ /* 0x000fe20003f64270 */
[----:B------:R-:W-:-:S02]  /*3290*/  WARPGROUP.DEPBAR.LE gsb0, 0x0 ;  /* 0x00008000000079c5 */ /* 0x000fc40000010000 */
[----:B------:R-:W-:Y:S01]  /*32a0*/  FSEL R71, R102, -INF , P4 ;  /* 0xff80000066477808 */ /* 0x000fe20002000000 */
[C---:B------:R-:W-:Y:S01]  /*32b0*/  FMUL.FTZ R24, R0.reuse, R24 ;  /* 0x0000001800187220 */ /* 0x040fe20000410000 */
[----:B------:R-:W-:Y:S01]  /*32c0*/  FMNMX.FTZ R64, R73, R64, !PT ;  /* 0x0000004049407209 */ /* 0x000fe20007810000 */
[----:B-1----:R-:W-:Y:S01]  /*32d0*/  FMUL.FTZ R44, R0, R29 ;  /* 0x0000001d002c7220 */ /* 0x002fe20000410000 */
[----:B------:R-:W-:Y:S01]  /*32e0*/  ISETP.GT.AND P4, PT, R84, 0x40, PT ;  /* 0x000000405400780c */ /* 0x000fe20003f84270 */
[C---:B------:R-:W-:Y:S01]  /*32f0*/  FMUL.FTZ R35, R0.reuse, R35 ;  /* 0x0000002300237220 */ /* 0x040fe20000410000 */
[----:B------:R-:W-:Y:S01]  /*3300*/  FSEL R70, R103, -INF , P3 ;  /* 0xff80000067467808 */ /* 0x000fe20001800000 */
[----:B------:R-:W-:Y:S01]  /*3310*/  FMUL.FTZ R26, R0, R26 ;  /* 0x0000001a001a7220 */ /* 0x000fe20000410000 */
[----:B------:R-:W-:Y:S01]  /*3320*/  FMNMX.FTZ R41, R71, R64, !PT ;  /* 0x0000004047297209 */ /* 0x000fe20007810000 */
[----:B------:R-:W-:Y:S01]  /*3330*/  MUFU.TANH R3, R3 ;  /* 0x0000000300037308 */ /* 0x000fe20000002400 */
[----:B------:R-:W-:Y:S01]  /*3340*/  ISETP.GT.AND P3, PT, R84, 0x41, PT ;  /* 0x000000415400780c */ /* 0x000fe20003f64270 */
[----:B------:R-:W-:Y:S01]  /*3350*/  FMUL.FTZ R39, R0, R39 ;  /* 0x0000002700277220 */ /* 0x000fe20000410000 */
[----:B------:R-:W-:Y:S01]  /*3360*/  FSEL R69, R82, -INF , P4 ;  /* 0xff80000052457808 */ /* 0x000fe20002000000 */
[----:B------:R-:W-:Y:S01]  /*3370*/  FMUL.FTZ R34, R0, R34 ;  /* 0x0000002200227220 */ /* 0x000fe20000410000 */
[----:B------:R-:W-:Y:S01]  /*3380*/  FMNMX.FTZ R40, R70, R41, !PT ;  /* 0x0000002946287209 */ /* 0x000fe20007810000 */
[----:B------:R-:W-:Y:S01]  /*3390*/  FMUL.FTZ R27, R0, R27 ;  /* 0x0000001b001b7220 */ /* 0x000fe20000410000 */
[----:B------:R-:W-:Y:S01]  /*33a0*/  ISETP.GT.AND P4, PT, R84, 0x48, PT ;  /* 0x000000485400780c */ /* 0x000fe20003f84270 */
[----:B------:R-:W1:Y:S01]  /*33b0*/  MUFU.TANH R82, R24 ;  /* 0x0000001800527308 */ /* 0x000e620000002400 */
[----:B------:R-:W-:Y:S01]  /*33c0*/  FSEL R67, R86, -INF , P3 ;  /* 0xff80000056437808 */ /* 0x000fe20001800000 */
[C---:B------:R-:W-:Y:S01]  /*33d0*/  FMUL.FTZ R30, R0.reuse, R30 ;  /* 0x0000001e001e7220 */ /* 0x040fe20000410000 */
[----:B------:R-:W-:Y:S01]  /*33e0*/  FMNMX.FTZ R40, R69, R40, !PT ;  /* 0x0000002845287209 */ /* 0x000fe20007810000 */
[----:B------:R-:W-:Y:S01]  /*33f0*/  FMUL.FTZ R31, R0, R31 ;  /* 0x0000001f001f7220 */ /* 0x000fe20000410000 */
[----:B------:R-:W-:Y:S01]  /*3400*/  ISETP.GT.AND P3, PT, R84, 0x49, PT ;  /* 0x000000495400780c */ /* 0x000fe20003f64270 */
[----:B------:R-:W-:Y:S01]  /*3410*/  FMUL.FTZ R38, R0, R38 ;  /* 0x0000002600267220 */ /* 0x000fe20000410000 */
[----:B------:R-:W-:Y:S01]  /*3420*/  FSEL R65, R106, -INF , P4 ;  /* 0xff8000006a417808 */ /* 0x000fe20002000000 */
[----:B------:R2:W-:Y:S01]  /*3430*/  MUFU.TANH R102, R26 ;  /* 0x0000001a00667308 */ /* 0x0005e20000002400 */
[----:B------:R-:W-:Y:S01]  /*3440*/  FMNMX.FTZ R40, R67, R40, !PT ;  /* 0x0000002843287209 */ /* 0x000fe20007810000 */
[----:B------:R1:W-:Y:S01]  /*3450*/  @!P1 SYNCS.ARRIVE.TRANS64.RED.A1T0 RZ, [R2+URZ], RZ ;  /* 0x000000ff02ff99a7 */ /* 0x0003e2000810043f */
[----:B------:R-:W-:-:S02]  /*3460*/  ISETP.GT.AND P4, PT, R84, 0x50, PT ;  /* 0x000000505400780c */ /* 0x000fc40003f84270 */
[----:B------:R-:W-:Y:S02]  /*3470*/  FSEL R64, R107, -INF , P3 ;  /* 0xff8000006b407808 */ /* 0x000fe40001800000 */
[----:B------:R-:W-:Y:S01]  /*3480*/  FMNMX.FTZ R41, R65, R40, !PT ;  /* 0x0000002841297209 */ /* 0x000fe20007810000 */
[----:B------:R3:W-:Y:S01]  /*3490*/  MUFU.TANH R106, R35 ;  /* 0x00000023006a7308 */ /* 0x0007e20000002400 */
[----:B------:R-:W-:Y:S01]  /*34a0*/  ISETP.GT.AND P3, PT, R84, 0x51, PT ;  /* 0x000000515400780c */ /* 0x000fe20003f64270 */
[----:B--2---:R-:W-:Y:S01]  /*34b0*/  IMAD.U32 R26, RZ, RZ, UR10 ;  /* 0x0000000aff1a7e24 */ /* 0x004fe2000f8e00ff */
[----:B------:R-:W-:Y:S02]  /*34c0*/  FSEL R53, R108, -INF , P4 ;  /* 0xff8000006c357808 */ /* 0x000fe40002000000 */
[----:B------:R-:W-:Y:S01]  /*34d0*/  FMNMX.FTZ R40, R64, R41, !PT ;  /* 0x0000002940287209 */ /* 0x000fe20007810000 */
[----:B------:R-:W-:Y:S01]  /*34e0*/  FMUL.FTZ R41, R0, R25 ;  /* 0x0000001900297220 */ /* 0x000fe20000410000 */
[----:B------:R-:W-:Y:S01]  /*34f0*/  ISETP.GT.AND P4, PT, R84, 0x58, PT ;  /* 0x000000585400780c */ /* 0x000fe20003f84270 */
[----:B------:R-:W-:Y:S01]  /*3500*/  MUFU.TANH R4, R4 ;  /* 0x0000000400047308 */ /* 0x000fe20000002400 */
[----:B------:R-:W-:Y:S01]  /*3510*/  FSEL R49, R109, -INF , P3 ;  /* 0xff8000006d317808 */ /* 0x000fe20001800000 */
[----:B---3--:R-:W2:Y:S01]  /*3520*/  SHFL.IDX PT, R35, R78, 0x1, 0x1c1f ;  /* 0x003c1f004e237f89 */ /* 0x008ea200000e0000 */
[----:B------:R-:W-:-:S02]  /*3530*/  FMNMX.FTZ R40, R53, R40, !PT ;  /* 0x0000002835287209 */ /* 0x000fc40007810000 */
[----:B------:R-:W-:Y:S02]  /*3540*/  ISETP.GT.AND P3, PT, R84, 0x59, PT ;  /* 0x000000595400780c */ /* 0x000fe40003f64270 */
[----:B------:R-:W-:Y:S01]  /*3550*/  FSEL R43, R110, -INF , P4 ;  /* 0xff8000006e2b7808 */ /* 0x000fe20002000000 */
[----:B------:R3:W2:Y:S01]  /*3560*/  MUFU.TANH R86, R41 ;  /* 0x0000002900567308 */ /* 0x0006a20000002400 */
[----:B------:R-:W-:Y:S02]  /*3570*/  FMNMX.FTZ R42, R49, R40, !PT ;  /* 0x00000028312a7209 */ /* 0x000fe40007810000 */
[----:B------:R-:W-:Y:S02]  /*3580*/  ISETP.GT.AND P4, PT, R84, 0x60, PT ;  /* 0x000000605400780c */ /* 0x000fe40003f84270 */
[----:B------:R-:W-:Y:S02]  /*3590*/  FSEL R40, R111, -INF , P3 ;  /* 0xff8000006f287808 */ /* 0x000fe40001800000 */
[----:B------:R-:W-:-:S02]  /*35a0*/  CS2R R110, SRZ ;  /* 0x00000000006e7805 */ /* 0x000fc4000001ff00 */
[----:B------:R-:W-:Y:S01]  /*35b0*/  FMNMX.FTZ R45, R43, R42, !PT ;  /* 0x0000002a2b2d7209 */ /* 0x000fe20007810000 */
[----:B------:R-:W-:Y:S01]  /*35c0*/  FMUL.FTZ R42, R0, R28 ;  /* 0x0000001c002a7220 */ /* 0x000fe20000410000 */
[----:B------:R-:W-:Y:S01]  /*35d0*/  ISETP.GT.AND P3, PT, R84, 0x61, PT ;  /* 0x000000615400780c */ /* 0x000fe20003f64270 */
[----:B------:R-:W-:Y:S01]  /*35e0*/  MUFU.TANH R5, R5 ;  /* 0x0000000500057308 */ /* 0x000fe20000002400 */
[----:B------:R-:W-:Y:S02]  /*35f0*/  FSEL R25, R112, -INF , P4 ;  /* 0xff80000070197808 */ /* 0x000fe40002000000 */
[----:B------:R-:W-:Y:S02]  /*3600*/  CS2R R112, SRZ ;  /* 0x0000000000707805 */ /* 0x000fe4000001ff00 */
[----:B------:R-:W-:Y:S02]  /*3610*/  FMNMX.FTZ R28, R40, R45, !PT ;  /* 0x0000002d281c7209 */ /* 0x000fe40007810000 */
[----:B------:R-:W-:-:S02]  /*3620*/  ISETP.GT.AND P4, PT, R84, 0x68, PT ;  /* 0x000000685400780c */ /* 0x000fc40003f84270 */
[----:B------:R-:W-:Y:S01]  /*3630*/  FSEL R24, R88, -INF , P3 ;  /* 0xff80000058187808 */ /* 0x000fe20001800000 */
[----:B------:R0:W2:Y:S01]  /*3640*/  MUFU.TANH R98, R42 ;  /* 0x0000002a00627308 */ /* 0x0000a20000002400 */
[----:B------:R-:W-:Y:S02]  /*3650*/  FMNMX.FTZ R45, R25, R28, !PT ;  /* 0x0000001c192d7209 */ /* 0x000fe40007810000 */
[----:B------:R-:W-:Y:S02]  /*3660*/  ISETP.GT.AND P3, PT, R84, 0x69, PT ;  /* 0x000000695400780c */ /* 0x000fe40003f64270 */
[----:B----4-:R-:W-:Y:S02]  /*3670*/  FSEL R28, R92, -INF , P4 ;  /* 0xff8000005c1c7808 */ /* 0x010fe40002000000 */
[----:B------:R-:W-:Y:S01]  /*3680*/  FMNMX.FTZ R45, R24, R45, !PT ;  /* 0x0000002d182d7209 */ /* 0x000fe20007810000 */
[----:B------:R4:W2:Y:S01]  /*3690*/  MUFU.TANH R88, R44 ;  /* 0x0000002c00587308 */ /* 0x0008a20000002400 */
[----:B------:R-:W-:-:S02]  /*36a0*/  ISETP.GT.AND P4, PT, R84, 0x70, PT ;  /* 0x000000705400780c */ /* 0x000fc40003f84270 */
[----:B-----5:R-:W-:Y:S02]  /*36b0*/  FSEL R29, R96, -INF , P3 ;  /* 0xff800000601d7808 */ /* 0x020fe40001800000 */
[----:B------:R-:W-:Y:S01]  /*36c0*/  FMNMX.FTZ R48, R28, R45, !PT ;  /* 0x0000002d1c307209 */ /* 0x000fe20007810000 */
[----:B------:R-:W-:Y:S01]  /*36d0*/  FMUL.FTZ R45, R0, R32 ;  /* 0x00000020002d7220 */ /* 0x000fe20000410000 */
[----:B------:R-:W-:Y:S01]  /*36e0*/  ISETP.GT.AND P3, PT, R84, 0x71, PT ;  /* 0x000000715400780c */ /* 0x000fe20003f64270 */
[----:B------:R-:W-:Y:S01]  /*36f0*/  MUFU.TANH R108, R39 ;  /* 0x00000027006c7308 */ /* 0x000fe20000002400 */
[----:B------:R-:W-:Y:S02]  /*3700*/  FSEL R32, R90, -INF , P4 ;  /* 0xff8000005a207808 */ /* 0x000fe40002000000 */
[----:B------:R-:W-:Y:S01]  /*3710*/  FMNMX.FTZ R101, R29, R48, !PT ;  /* 0x000000301d657209 */ /* 0x000fe20007810000 */
[----:B------:R-:W-:Y:S01]  /*3720*/  FMUL.FTZ R48, R0, R33 ;  /* 0x0000002100307220 */ /* 0x000fe20000410000 */
[----:B------:R-:W-:-:S02]  /*3730*/  ISETP.GT.AND P4, PT, R84, 0x78, PT ;  /* 0x000000785400780c */ /* 0x000fc40003f84270 */
[----:B---3--:R-:W-:Y:S01]  /*3740*/  FSEL R41, R94, -INF , P3 ;  /* 0xff8000005e297808 */ /* 0x008fe20001800000 */
[----:B------:R-:W3:Y:S01]  /*3750*/  MUFU.TANH R90, R45 ;  /* 0x0000002d005a7308 */ /* 0x000ee20000002400 */
[----:B0-----:R-:W-:Y:S02]  /*3760*/  FMNMX.FTZ R42, R32, R101, !PT ;  /* 0x00000065202a7209 */ /* 0x001fe40007810000 */
[----:B------:R-:W-:Y:S02]  /*3770*/  ISETP.GT.AND P3, PT, R84, 0x79, PT ;  /* 0x000000795400780c */ /* 0x000fe40003f64270 */
[----:B------:R-:W-:Y:S01]  /*3780*/  FSEL R33, R52, -INF , P4 ;  /* 0xff80000034217808 */ /* 0x000fe20002000000 */
[----:B------:R-:W-:Y:S01]  /*3790*/  FMUL.FTZ R52, R0, R36 ;  /* 0x0000002400347220 */ /* 0x000fe20000410000 */
[----:B----4-:R-:W-:Y:S01]  /*37a0*/  FMNMX.FTZ R44, R41, R42, !PT ;  /* 0x0000002a292c7209 */ /* 0x010fe20007810000 */
[----:B------:R0:W4:Y:S01]  /*37b0*/  MUFU.TANH R94, R48 ;  /* 0x00000030005e7308 */ /* 0x0001220000002400 */
[----:B------:R-:W-:-:S02]  /*37c0*/  ISETP.GT.AND P4, PT, R84, 0x80, PT ;  /* 0x000000805400780c */ /* 0x000fc40003f84270 */
[----:B------:R-:W-:Y:S01]  /*37d0*/  FSEL R42, R80, -INF , P3 ;  /* 0xff800000502a7808 */ /* 0x000fe20001800000 */
[----:B------:R-:W-:Y:S01]  /*37e0*/  FMUL.FTZ R80, R0, R46 ;  /* 0x0000002e00507220 */ /* 0x000fe20000410000 */
[----:B------:R-:W-:Y:S02]  /*37f0*/  FMNMX.FTZ R101, R33, R44, !PT ;  /* 0x0000002c21657209 */ /* 0x000fe40007810000 */
[----:B------:R-:W-:Y:S01]  /*3800*/  ISETP.GT.AND P3, PT, R84, 0x81, PT ;  /* 0x000000815400780c */ /* 0x000fe20003f64270 */
[----:B------:R-:W5:Y:S01]  /*3810*/  MUFU.TANH R52, R52 ;  /* 0x0000003400347308 */ /* 0x000f620000002400 */
[----:B-1----:R-:W-:Y:S01]  /*3820*/  FSEL R36, R82, -INF , P4 ;  /* 0xff80000052247808 */ /* 0x002fe20002000000 */
[----:B------:R-:W-:Y:S01]  /*3830*/  FMUL.FTZ R82, R0, R37 ;  /* 0x0000002500527220 */ /* 0x000fe20000410000 */
[----:B------:R-:W-:Y:S02]  /*3840*/  FMNMX.FTZ R101, R42, R101, !PT ;  /* 0x000000652a657209 */ /* 0x000fe40007810000 */
[----:B------:R-:W-:-:S02]  /*3850*/  ISETP.GT.AND P4, PT, R84, 0x88, PT ;  /* 0x000000885400780c */ /* 0x000fc40003f84270 */
[----:B--2---:R-:W-:Y:S01]  /*3860*/  FSEL R44, R86, -INF , P3 ;  /* 0xff800000562c7808 */ /* 0x004fe20001800000 */
[----:B------:R1:W2:Y:S01]  /*3870*/  MUFU.TANH R96, R82 ;  /* 0x0000005200607308 */ /* 0x0002a20000002400 */
[----:B------:R-:W-:Y:S02]  /*3880*/  FMNMX.FTZ R101, R36, R101, !PT ;  /* 0x0000006524657209 */ /* 0x000fe40007810000 */
[----:B------:R-:W-:Y:S02]  /*3890*/  ISETP.GT.AND P3, PT, R84, 0x89, PT ;  /* 0x000000895400780c */ /* 0x000fe40003f64270 */
[----:B------:R-:W-:Y:S02]  /*38a0*/  FSEL R37, R98, -INF , P4 ;  /* 0xff80000062257808 */ /* 0x000fe40002000000 */
[----:B0-----:R-:W-:Y:S01]  /*38b0*/  FMNMX.FTZ R48, R44, R101, !PT ;  /* 0x000000652c307209 */ /* 0x001fe20007810000 */
[----:B------:R0:W-:Y:S01]  /*38c0*/  MUFU.TANH R92, R80 ;  /* 0x00000050005c7308 */ /* 0x0001e20000002400 */
[----:B------:R-:W-:Y:S01]  /*38d0*/  ISETP.GT.AND P4, PT, R84, 0x90, PT ;  /* 0x000000905400780c */ /* 0x000fe20003f84270 */
[----:B-1----:R-:W-:Y:S01]  /*38e0*/  FMUL.FTZ R82, R0, R47 ;  /* 0x0000002f00527220 */ /* 0x002fe20000410000 */
[----:B------:R-:W-:-:S02]  /*38f0*/  FSEL R45, R88, -INF , P3 ;  /* 0xff800000582d7808 */ /* 0x000fc40001800000 */
[----:B------:R-:W-:Y:S02]  /*3900*/  FMNMX.FTZ R86, R37, R48, !PT ;  /* 0x0000003025567209 */ /* 0x000fe40007810000 */
[----:B------:R-:W-:Y:S01]  /*3910*/  ISETP.GT.AND P3, PT, R84, 0x91, PT ;  /* 0x000000915400780c */ /* 0x000fe20003f64270 */
[----:B------:R1:W-:Y:S01]  /*3920*/  MUFU.TANH R105, R34 ;  /* 0x0000002200697308 */ /* 0x0003e20000002400 */
[----:B---3--:R-:W-:Y:S02]  /*3930*/  FSEL R48, R90, -INF , P4 ;  /* 0xff8000005a307808 */ /* 0x008fe40002000000 */
        /* <DEDUP_REMOVED lines=8> */
[----:B------:R-:W4:Y:S01]  /*39c0*/  MUFU.TANH R7, R7 ;  /* 0x0000000700077308 */ /* 0x000f220000002400 */
[----:B--2---:R-:W-:Y:S02]  /*39d0*/  FSEL R52, R96, -INF , P3 ;  /* 0xff80000060347808 */ /* 0x004fe40001800000 */
[----:B------:R-:W-:Y:S02]  /*39e0*/  FMNMX.FTZ R101, R47, R84, !PT ;  /* 0x000000542f657209 */ /* 0x000fe40007810000 */
[----:B------:R-:W-:Y:S01]  /*39f0*/  IADD3 R39, R35, -UR15, R76 ;  /* 0x8000000f23277c10 */ /* 0x000fe2000fffe04c */
[----:B------:R-:W-:Y:S01]  /*3a00*/  @UP0 ULDC UR15, c[0x0][0x450] ;  /* 0x00011400000f0ab9 */ /* 0x000fe20000000800 */
[----:B------:R-:W-:Y:S01]  /*3a10*/  FMNMX.FTZ R101, R52, R101, !PT ;  /* 0x0000006534657209 */ /* 0x000fe20007810000 */
[----:B------:R-:W2:Y:S01]  /*3a20*/  MUFU.TANH R8, R8 ;  /* 0x0000000800087308 */ /* 0x000ea20000002400 */
[----:B------:R-:W-:-:S03]  /*3a30*/  @UP0 USHF.R.U32.HI UR11, URZ, UR15, UR7 ;  /* 0x0000000f3f0b0299 */ /* 0x000fc60008011607 */
[----:B0-----:R-:W0:Y:S01]  /*3a40*/  SHFL.BFLY PT, R80, R101, 0x2, 0x1f ;  /* 0x0c401f0065507f89 */ /* 0x001e2200000e0000 */
[----:B------:R-:W-:-:S03]  /*3a50*/  UIADD3 UR6, UR14, UR11, URZ ;  /* 0x0000000b0e067290 */ /* 0x000fc6000fffe03f */
[----:B------:R5:W-:Y:S01]  /*3a60*/  MUFU.TANH R84, R50 ;  /* 0x0000003200547308 */ /* 0x000be20000002400 */
[----:B------:R-:W-:-:S04]  /*3a70*/  UIMAD.WIDE UR6, UR6, 0x66666667, URZ ;  /* 0x66666667060678a5 */ /* 0x000fc8000f8e023f */
[----:B------:R-:W-:-:S03]  /*3a80*/  USHF.R.U32.HI UR6, URZ, 0x1f, UR7 ;  /* 0x0000001f3f067899 */ /* 0x000fc60008011607 */
[----:B------:R-:W2:Y:S01]  /*3a90*/  MUFU.TANH R10, R10 ;  /* 0x0000000a000a7308 */ /* 0x000ea20000002400 */
[----:B------:R-:W-:-:S04]  /*3aa0*/  ULEA.HI.SX32 UR6, UR7, UR6, 0x1a ;  /* 0x0000000607067291 */ /* 0x000fc8000f8fd23f */
[----:B------:R-:W-:-:S03]  /*3ab0*/  UISETP.LT.AND UP1, UPT, URZ, UR6, UPT ;  /* 0x000000063f00728c */ /* 0x000fc6000bf21270 */
[----:B------:R3:W-:Y:S01]  /*3ac0*/  MUFU.TANH R98, R54 ;  /* 0x0000003600627308 */ /* 0x0007e20000002400 */
[----:B------:R-:W-:Y:S01]  /*3ad0*/  USEL UR49, URZ, UR6, !UP1 ;  /* 0x000000063f317287 */ /* 0x000fe2000c800000 */
[----:B0-----:R-:W-:-:S03]  /*3ae0*/  FMNMX.FTZ R80, R101, R80, !PT ;  /* 0x0000005065507209 */ /* 0x001fc60007810000 */
[----:B------:R-:W-:-:S03]  /*3af0*/  UISETP.GE.AND UP1, UPT, UR52, UR49, UPT ;  /* 0x000000313400728c */ /* 0x000fc6000bf26270 */
[----:B------:R-:W0:Y:S01]  /*3b00*/  MUFU.TANH R9, R9 ;  /* 0x0000000900097308 */ /* 0x000e220000002400 */
[----:B------:R-:W1:Y:S07]  /*3b10*/  SHFL.BFLY PT, R121, R80, 0x1, 0x1f ;  /* 0x0c201f0050797f89 */ /* 0x000e6e00000e0000 */
[----:B------:R4:W-:Y:S08]  /*3b20*/  MUFU.TANH R96, R51 ;  /* 0x0000003300607308 */ /* 0x0009f00000002400 */
[----:B------:R-:W0:Y:S08]  /*3b30*/  MUFU.TANH R12, R12 ;  /* 0x0000000c000c7308 */ /* 0x000e300000002400 */
[----:B------:R-:W0:Y:S01]  /*3b40*/  MUFU.TANH R11, R11 ;  /* 0x0000000b000b7308 */ /* 0x000e220000002400 */
[----:B-1----:R-:W-:-:S04]  /*3b50*/  FMNMX.FTZ R121, R80, R121, !PT ;  /* 0x0000007950797209 */ /* 0x002fc80007810000 */
[C---:B------:R-:W-:Y:S01]  /*3b60*/  FSETP.NEU.FTZ.AND P3, PT, R121.reuse, -INF , PT ;  /* 0xff8000007900780b */ /* 0x040fe20003f7d000 */
[----:B------:R-:W-:-:S02]  /*3b70*/  FFMA.FTZ R26, R121, R26, -8 ;  /* 0xc1000000791a7423 */ /* 0x000fc4000001001a */
[----:B------:R-:W1:Y:S03]  /*3b80*/  MUFU.TANH R13, R13 ;  /* 0x0000000d000d7308 */ /* 0x000e660000002400 */
[----:B------:R-:W-:-:S05]  /*3b90*/  FSEL R26, R26, RZ, P3 ;  /* 0x000000ff1a1a7208 */ /* 0x000fca0001800000 */
[--C-:B------:R-:W-:Y:S01]  /*3ba0*/  FFMA.FTZ R34, R87, UR10, -R26.reuse ;  /* 0x0000000a57227c23 */ /* 0x100fe2000801081a */
[----:B------:R-:W-:Y:S01]  /*3bb0*/  VIMNMX R87, R74, R39, PT ;  /* 0x000000274a577248 */ /* 0x000fe20003fe0100 */
[----:B------:R0:W-:Y:S01]  /*3bc0*/  MUFU.TANH R100, R55 ;  /* 0x0000003700647308 */ /* 0x0001e20000002400 */
[----:B------:R-:W-:-:S01]  /*3bd0*/  FFMA.FTZ R89, R89, UR10, -R26 ;  /* 0x0000000a59597c23 */ /* 0x000fc2000801081a */
[--C-:B------:R-:W-:Y:S01]  /*3be0*/  FFMA.FTZ R70, R70, UR10, -R26.reuse ;  /* 0x0000000a46467c23 */ /* 0x100fe2000801081a */
[----:B------:R-:W-:Y:S01]  /*3bf0*/  ISETP.GT.AND P3, PT, R87, RZ, PT ;  /* 0x000000ff5700720c */ /* 0x000fe20003f64270 */
[--C-:B------:R-:W-:Y:S01]  /*3c00*/  FFMA.FTZ R67, R67, UR10, -R26.reuse ;  /* 0x0000000a43437c23 */ /* 0x100fe2000801081a */
[----:B------:R-:W-:Y:S01]  /*3c10*/  ISETP.GT.AND P4, PT, R87, 0x1, PT ;  /* 0x000000015700780c */ /* 0x000fe20003f84270 */
[--C-:B------:R-:W-:Y:S01]  /*3c20*/  FFMA.FTZ R69, R69, UR10, -R26.reuse ;  /* 0x0000000a45457c23 */ /* 0x100fe2000801081a */
[----:B------:R-:W-:Y:S01]  /*3c30*/  ISETP.GT.AND P5, PT, R87, 0x8, PT ;  /* 0x000000085700780c */ /* 0x000fe20003fa4270 */
[----:B------:R-:W1:Y:S01]  /*3c40*/  MUFU.TANH R14, R14 ;  /* 0x0000000e000e7308 */ /* 0x000e620000002400 */
[----:B------:R-:W-:Y:S01]  /*3c50*/  FSEL R3, R3, -INF , P3 ;  /* 0xff80000003037808 */ /* 0x000fe20001800000 */
[--C-:B------:R-:W-:Y:S01]  /*3c60*/  FFMA.FTZ R85, R85, UR10, -R26.reuse ;  /* 0x0000000a55557c23 */ /* 0x100fe2000801081a */
[----:B-----5:R-:W-:Y:S01]  /*3c70*/  FSEL R50, R4, -INF , P4 ;  /* 0xff80000004327808 */ /* 0x020fe20002000000 */
[--C-:B------:R-:W-:Y:S01]  /*3c80*/  FFMA.FTZ R99, R99, UR10, -R26.reuse ;  /* 0x0000000a63637c23 */ /* 0x100fe2000801081a */
[----:B------:R-:W-:Y:S01]  /*3c90*/  ISETP.GT.AND P3, PT, R87, 0x9, PT ;  /* 0x000000095700780c */ /* 0x000fe20003f64270 */
[--C-:B------:R-:W-:Y:S01]  /*3ca0*/  FFMA.FTZ R53, R53, UR10, -R26.reuse ;  /* 0x0000000a35357c23 */ /* 0x100fe2000801081a */
[----:B------:R-:W-:Y:S01]  /*3cb0*/  FSEL R5, R5, -INF , P5 ;  /* 0xff80000005057808 */ /* 0x000fe20002800000 */
[----:B------:R-:W5:Y:S01]  /*3cc0*/  MUFU.TANH R20, R20 ;  /* 0x0000001400147308 */ /* 0x000f620000002400 */
[----:B---3--:R-:W-:Y:S01]  /*3cd0*/  FMNMX.FTZ R54, R3, R50, !PT ;  /* 0x0000003203367209 */ /* 0x008fe20007810000 */
[--C-:B------:R-:W-:Y:S01]  /*3ce0*/  FFMA.FTZ R43, R43, UR10, -R26.reuse ;  /* 0x0000000a2b2b7c23 */ /* 0x100fe2000801081a */
[----:B------:R-:W-:Y:S01]  /*3cf0*/  ISETP.GT.AND P4, PT, R87, 0x10, PT ;  /* 0x000000105700780c */ /* 0x000fe20003f84270 */
[--C-:B------:R-:W-:Y:S01]  /*3d00*/  FFMA.FTZ R40, R40, UR10, -R26.reuse ;  /* 0x0000000a28287c23 */ /* 0x100fe2000801081a */
[----:B------:R-:W-:Y:S01]  /*3d10*/  FSEL R6, R6, -INF , P3 ;  /* 0xff80000006067808 */ /* 0x000fe20001800000 */
[--C-:B------:R-:W-:Y:S01]  /*3d20*/  FFMA.FTZ R25, R25, UR10, -R26.reuse ;  /* 0x0000000a19197c23 */ /* 0x100fe2000801081a */
[----:B----4-:R-:W-:Y:S01]  /*3d30*/  FMNMX.FTZ R51, R5, R54, !PT ;  /* 0x0000003605337209 */ /* 0x010fe20007810000 */
[----:B------:R-:W3:Y:S01]  /*3d40*/  MUFU.TANH R15, R15 ;  /* 0x0000000f000f7308 */ /* 0x000ee20000002400 */
[----:B------:R-:W-:Y:S01]  /*3d50*/  ISETP.GT.AND P3, PT, R87, 0x11, PT ;  /* 0x000000115700780c */ /* 0x000fe20003f64270 */
[--C-:B------:R-:W-:Y:S01]  /*3d60*/  FFMA.FTZ R24, R24, UR10, -R26.reuse ;  /* 0x0000000a18187c23 */ /* 0x100fe2000801081a */
[----:B------:R-:W-:Y:S01]  /*3d70*/  FSEL R39, R7, -INF , P4 ;  /* 0xff80000007277808 */ /* 0x000fe20002000000 */
[--C-:B------:R-:W-:Y:S01]  /*3d80*/  FFMA.FTZ R28, R28, UR10, -R26.reuse ;  /* 0x0000000a1c1c7c23 */ /* 0x100fe2000801081a */
[----:B------:R-:W-:Y:S01]  /*3d90*/  FMNMX.FTZ R54, R6, R51, !PT ;  /* 0x0000003306367209 */ /* 0x000fe20007810000 */
[--C-:B------:R-:W-:Y:S01]  /*3da0*/  FFMA.FTZ R33, R33, UR10, -R26.reuse ;  /* 0x0000000a21217c23 */ /* 0x100fe2000801081a */
[----:B------:R-:W-:Y:S01]  /*3db0*/  ISETP.GT.AND P4, PT, R87, 0x18, PT ;  /* 0x000000185700780c */ /* 0x000fe20003f84270 */
[----:B------:R-:W4:Y:S01]  /*3dc0*/  MUFU.TANH R21, R21 ;  /* 0x0000001500157308 */ /* 0x000f220000002400 */
[----:B--2---:R-:W-:Y:S01]  /*3dd0*/  FSEL R51, R8, -INF , P3 ;  /* 0xff80000008337808 */ /* 0x004fe20001800000 */
[--C-:B------:R-:W-:Y:S01]  /*3de0*/  FFMA.FTZ R8, R83, UR10, -R26.reuse ;  /* 0x0000000a53087c23 */ /* 0x100fe2000801081a */
[----:B------:R-:W-:Y:S01]  /*3df0*/  FMNMX.FTZ R54, R39, R54, !PT ;  /* 0x0000003627367209 */ /* 0x000fe20007810000 */
[--C-:B------:R-:W-:Y:S01]  /*3e00*/  FFMA.FTZ R42, R42, UR10, -R26.reuse ;  /* 0x0000000a2a2a7c23 */ /* 0x100fe2000801081a */
[----:B------:R-:W-:Y:S01]  /*3e10*/  ISETP.GT.AND P3, PT, R87, 0x19, PT ;  /* 0x000000195700780c */ /* 0x000fe20003f64270 */
[--C-:B------:R-:W-:Y:S01]  /*3e20*/  FFMA.FTZ R36, R36, UR10, -R26.reuse ;  /* 0x0000000a24247c23 */ /* 0x100fe2000801081a */
[----:B------:R-:W-:Y:S01]  /*3e30*/  FSEL R10, R10, -INF , P4 ;  /* 0xff8000000a0a7808 */ /* 0x000fe20002000000 */
[----:B------:R-:W2:Y:S01]  /*3e40*/  MUFU.TANH R72, R72 ;  /* 0x0000004800487308 */ /* 0x000ea20000002400 */
[----:B0-----:R-:W-:Y:S01]  /*3e50*/  FMNMX.FTZ R55, R51, R54, !PT ;  /* 0x0000003633377209 */ /* 0x001fe20007810000 */
[--C-:B------:R-:W-:Y:S01]  /*3e60*/  FFMA.FTZ R54, R77, UR10, -R26.reuse ;  /* 0x0000000a4d367c23 */ /* 0x100fe2000801081a */
[----:B------:R-:W-:Y:S01]  /*3e70*/  ISETP.GT.AND P4, PT, R87, 0x20, PT ;  /* 0x000000205700780c */ /* 0x000fe20003f84270 */
[--C-:B------:R-:W-:Y:S01]  /*3e80*/  FFMA.FTZ R37, R37, UR10, -R26.reuse ;  /* 0x0000000a25257c23 */ /* 0x100fe2000801081a */
[----:B------:R-:W-:Y:S01]  /*3e90*/  FSEL R74, R9, -INF , P3 ;  /* 0xff800000094a7808 */ /* 0x000fe20001800000 */
[--C-:B------:R-:W-:Y:S01]  /*3ea0*/  FFMA.FTZ R9, R81, UR10, -R26.reuse ;  /* 0x0000000a51097c23 */ /* 0x100fe2000801081a */
[----:B------:R-:W-:Y:S01]  /*3eb0*/  FMNMX.FTZ R55, R10, R55, !PT ;  /* 0x000000370a377209 */ /* 0x000fe20007810000 */
[----:B------:R-:W0:Y:S01]  /*3ec0*/  MUFU.TANH R60, R60 ;  /* 0x0000003c003c7308 */ /* 0x000e220000002400 */
[----:B------:R-:W-:Y:S01]  /*3ed0*/  ISETP.GT.AND P3, PT, R87, 0x21, PT ;  /* 0x000000215700780c */ /* 0x000fe20003f64270 */
[--C-:B------:R-:W-:Y:S01]  /*3ee0*/  FFMA.FTZ R46, R46, UR10, -R26.reuse ;  /* 0x0000000a2e2e7c23 */ /* 0x100fe2000801081a */
[----:B------:R-:W-:Y:S01]  /*3ef0*/  FSEL R76, R12, -INF , P4 ;  /* 0xff8000000c4c7808 */ /* 0x000fe20002000000 */
[----:B------:R-:W-:Y:S01]  /*3f00*/  FFMA.FTZ R47, R47, UR10, -R26 ;  /* 0x0000000a2f2f7c23 */ /* 0x000fe2000801081a */
[----:B------:R-:W-:-:S02]  /*3f10*/  FMNMX.FTZ R55, R74, R55, !PT ;  /* 0x000000374a377209 */ /* 0x000fc40007810000 */
[----:B------:R-:W-:Y:S01]  /*3f20*/  ISETP.GT.AND P4, PT, R87, 0x28, PT ;  /* 0x000000285700780c */ /* 0x000fe20003f84270 */
[----:B------:R-:W0:Y:S01]  /*3f30*/  MUFU.TANH R57, R57 ;  /* 0x0000003900397308 */ /* 0x000e220000002400 */
[----:B------:R-:W-:Y:S01]  /*3f40*/  FSEL R78, R11, -INF , P3 ;  /* 0xff8000000b4e7808 */ /* 0x000fe20001800000 */
[----:B------:R-:W-:Y:S01]  /*3f50*/  FFMA.FTZ R11, R79, UR10, -R26 ;  /* 0x0000000a4f0b7c23 */ /* 0x000fe2000801081a */
[----:B------:R-:W-:Y:S02]  /*3f60*/  FMNMX.FTZ R55, R76, R55, !PT ;  /* 0x000000374c377209 */ /* 0x000fe40007810000 */
[----:B------:R-:W-:Y:S02]  /*3f70*/  ISETP.GT.AND P3, PT, R87, 0x29, PT ;  /* 0x000000295700780c */ /* 0x000fe40003f64270 */
[----:B-1----:R-:W-:Y:S01]  /*3f80*/  FSEL R79, R13, -INF , P4 ;  /* 0xff8000000d4f7808 */ /* 0x002fe20002000000 */
[----:B------:R-:W1:Y:S01]  /*3f90*/  MUFU.TANH R56, R56 ;  /* 0x0000003800387308 */ /* 0x000e620000002400 */
[----:B------:R-:W-:-:S02]  /*3fa0*/  FMNMX.FTZ R12, R78, R55, !PT ;  /* 0x000000374e0c7209 */ /* 0x000fc40007810000 */
[----:B------:R-:W-:Y:S02]  /*3fb0*/  ISETP.GT.AND P4, PT, R87, 0x30, PT ;  /* 0x000000305700780c */ /* 0x000fe40003f84270 */
[----:B------:R-:W-:Y:S02]  /*3fc0*/  FSEL R80, R14, -INF , P3 ;  /* 0xff8000000e507808 */ /* 0x000fe40001800000 */
[----:B------:R-:W-:Y:S01]  /*3fd0*/  FMNMX.FTZ R13, R79, R12, !PT ;  /* 0x0000000c4f0d7209 */ /* 0x000fe20007810000 */
[----:B------:R-:W-:Y:S01]  /*3fe0*/  MUFU.TANH R58, R58 ;  /* 0x0000003a003a7308 */ /* 0x000fe20000002400 */
[----:B------:R-:W-:Y:S02]  /*3ff0*/  ISETP.GT.AND P3, PT, R87, 0x31, PT ;  /* 0x000000315700780c */ /* 0x000fe40003f64270 */
[----:B-----5:R-:W-:Y:S02]  /*4000*/  FSEL R77, R20, -INF , P4 ;  /* 0xff800000144d7808 */ /* 0x020fe40002000000 */
[----:B------:R-:W-:Y:S01]  /*4010*/  FMNMX.FTZ R14, R80, R13, !PT ;  /* 0x0000000d500e7209 */ /* 0x000fe20007810000 */
[----:B------:R-:W-:Y:S01]  /*4020*/  FFMA.FTZ R13, R75, UR10, -R26 ;  /* 0x0000000a4b0d7c23 */ /* 0x000fe2000801081a */
[----:B------:R-:W-:Y:S01]  /*4030*/  ISETP.GT.AND P4, PT, R87, 0x38, PT ;  /* 0x000000385700780c */ /* 0x000fe20003f84270 */
[----:B------:R-:W5:Y:S01]  /*4040*/  MUFU.TANH R61, R61 ;  /* 0x0000003d003d7308 */ /* 0x000f620000002400 */
[----:B---3--:R-:W-:-:S02]  /*4050*/  FSEL R81, R15, -INF , P3 ;  /* 0xff8000000f517808 */ /* 0x008fc40001800000 */
[----:B------:R-:W-:Y:S02]  /*4060*/  FMNMX.FTZ R14, R77, R14, !PT ;  /* 0x0000000e4d0e7209 */ /* 0x000fe40007810000 */
[----:B------:R-:W-:Y:S02]  /*4070*/  ISETP.GT.AND P3, PT, R87, 0x39, PT ;  /* 0x000000395700780c */ /* 0x000fe40003f64270 */
[----:B----4-:R-:W-:Y:S01]  /*4080*/  FSEL R75, R21, -INF , P4 ;  /* 0xff800000154b7808 */ /* 0x010fe20002000000 */
[----:B------:R-:W3:Y:S01]  /*4090*/  MUFU.TANH R59, R59 ;  /* 0x0000003b003b7308 */ /* 0x000ee20000002400 */
[----:B------:R-:W-:Y:S01]  /*40a0*/  FMNMX.FTZ R14, R81, R14, !PT ;  /* 0x0000000e510e7209 */ /* 0x000fe20007810000 */
[----:B------:R-:W-:Y:S01]  /*40b0*/  FFMA.FTZ R21, R73, UR10, -R26 ;  /* 0x0000000a49157c23 */ /* 0x000fe2000801081a */
[----:B------:R-:W-:Y:S02]  /*40c0*/  ISETP.GT.AND P4, PT, R87, 0x40, PT ;  /* 0x000000405700780c */ /* 0x000fe40003f84270 */
[----:B--2---:R-:W-:-:S02]  /*40d0*/  FSEL R72, R72, -INF , P3 ;  /* 0xff80000048487808 */ /* 0x004fc40001800000 */
[----:B------:R-:W-:Y:S01]  /*40e0*/  FMNMX.FTZ R15, R75, R14, !PT ;  /* 0x0000000e4b0f7209 */ /* 0x000fe20007810000 */
[----:B------:R2:W-:Y:S01]  /*40f0*/  MUFU.EX2 R12, R54 ;  /* 0x00000036000c7308 */ /* 0x0005e20000000800 */
[C---:B------:R-:W-:Y:S02]  /*4100*/  ISETP.GT.AND P3, PT, R87.reuse, 0x41, PT ;  /* 0x000000415700780c */ /* 0x040fe40003f64270 */
[----:B0-----:R-:W-:Y:S02]  /*4110*/  FSEL R60, R60, -INF , P4 ;  /* 0xff8000003c3c7808 */ /* 0x001fe40002000000 */
[----:B------:R-:W-:Y:S02]  /*4120*/  FMNMX.FTZ R15, R72, R15, !PT ;  /* 0x0000000f480f7209 */ /* 0x000fe40007810000 */
[----:B------:R-:W-:Y:S01]  /*4130*/  ISETP.GT.AND P4, PT, R87, 0x48, PT ;  /* 0x000000485700780c */ /* 0x000fe20003f84270 */
[----:B------:R-:W-:Y:S01]  /*4140*/  MUFU.TANH R62, R62 ;  /* 0x0000003e003e7308 */ /* 0x000fe20000002400 */
[----:B------:R-:W-:Y:S01]  /*4150*/  FSEL R73, R57, -INF , P3 ;  /* 0xff80000039497808 */ /* 0x000fe20001800000 */
[----:B--2---:R-:W-:Y:S01]  /*4160*/  FFMA.FTZ R54, R71, UR10, -R26 ;  /* 0x0000000a47367c23 */ /* 0x004fe2000801081a */
[----:B------:R-:W-:-:S02]  /*4170*/  FMNMX.FTZ R20, R60, R15, !PT ;  /* 0x0000000f3c147209 */ /* 0x000fc40007810000 */
[----:B------:R-:W-:Y:S02]  /*4180*/  ISETP.GT.AND P3, PT, R87, 0x49, PT ;  /* 0x000000495700780c */ /* 0x000fe40003f64270 */
[----:B-1----:R-:W-:Y:S01]  /*4190*/  FSEL R71, R56, -INF , P4 ;  /* 0xff80000038477808 */ /* 0x002fe20002000000 */
[----:B------:R-:W0:Y:S01]  /*41a0*/  MUFU.TANH R63, R63 ;  /* 0x0000003f003f7308 */ /* 0x000e220000002400 */
[----:B------:R-:W-:Y:S02]  /*41b0*/  FMNMX.FTZ R20, R73, R20, !PT ;  /* 0x0000001449147209 */ /* 0x000fe40007810000 */
[----:B------:R-:W-:-:S04]  /*41c0*/  ISETP.GT.AND P4, PT, R87, 0x50, PT ;  /* 0x000000505700780c */ /* 0x000fc80003f84270 */
[----:B-----5:R-:W-:Y:S01]  /*41d0*/  FSEL R86, R61, -INF , P4 ;  /* 0xff8000003d567808 */ /* 0x020fe20002000000 */
[----:B------:R1:W-:Y:S01]  /*41e0*/  MUFU.TANH R94, R82 ;  /* 0x00000052005e7308 */ /* 0x0003e20000002400 */
[----:B------:R-:W-:-:S07]  /*41f0*/  ISETP.GT.AND P4, PT, R87, 0x58, PT ;  /* 0x000000585700780c */ /* 0x000fce0003f84270 */
[----:B------:R2:W-:Y:S01]  /*4200*/  MUFU.EX2 R14, R21 ;  /* 0x00000015000e7308 */ /* 0x0005e20000000800 */
[----:B-1----:R-:W-:Y:S01]  /*4210*/  FSEL R82, R58, -INF , P3 ;  /* 0xff8000003a527808 */ /* 0x002fe20001800000 */
[----:B------:R-:W-:Y:S01]  /*4220*/  FFMA.FTZ R58, R64, UR10, -R26 ;  /* 0x0000000a403a7c23 */ /* 0x000fe2000801081a */
[----:B------:R-:W-:-:S04]  /*4230*/  ISETP.GT.AND P3, PT, R87, 0x51, PT ;  /* 0x000000515700780c */ /* 0x000fc80003f64270 */
[----:B---3--:R-:W-:Y:S01]  /*4240*/  FSEL R88, R59, -INF , P3 ;  /* 0xff8000003b587808 */ /* 0x008fe20001800000 */
[----:B------:R-:W-:Y:S01]  /*4250*/  MUFU.TANH R66, R66 ;  /* 0x0000004200427308 */ /* 0x000fe20000002400 */
[----:B--2---:R-:W-:Y:S02]  /*4260*/  FMNMX.FTZ R21, R71, R20, !PT ;  /* 0x0000001447157209 */ /* 0x004fe40007810000 */
[----:B------:R-:W-:Y:S02]  /*4270*/  ISETP.GT.AND P3, PT, R87, 0x59, PT ;  /* 0x000000595700780c */ /* 0x000fe40003f64270 */
[----:B------:R-:W-:Y:S02]  /*4280*/  FMNMX.FTZ R21, R82, R21, !PT ;  /* 0x0000001552157209 */ /* 0x000fe40007810000 */
[----:B0-----:R-:W-:Y:S01]  /*4290*/  FSEL R90, R63, -INF , P3 ;  /* 0xff8000003f5a7808 */ /* 0x001fe20001800000 */
[----:B------:R-:W0:Y:S01]  /*42a0*/  MUFU.TANH R68, R68 ;  /* 0x0000004400447308 */ /* 0x000e220000002400 */
[----:B------:R-:W-:-:S02]  /*42b0*/  FMNMX.FTZ R55, R86, R21, !PT ;  /* 0x0000001556377209 */ /* 0x000fc40007810000 */
[----:B------:R-:W-:-:S05]  /*42c0*/  ISETP.GT.AND P3, PT, R87, 0x61, PT ;  /* 0x000000615700780c */ /* 0x000fca0003f64270 */
[----:B------:R1:W-:Y:S08]  /*42d0*/  MUFU.EX2 R4, R89 ;  /* 0x0000005900047308 */ /* 0x0003f00000000800 */
[----:B------:R2:W-:Y:S01]  /*42e0*/  MUFU.EX2 R15, R54 ;  /* 0x00000036000f7308 */ /* 0x0005e20000000800 */
[----:B-1----:R-:W-:Y:S02]  /*42f0*/  FSEL R89, R62, -INF , P4 ;  /* 0xff8000003e597808 */ /* 0x002fe40002000000 */
[----:B------:R-:W-:-:S02]  /*4300*/  ISETP.GT.AND P4, PT, R87, 0x60, PT ;  /* 0x000000605700780c */ /* 0x000fc40003f84270 */
[----:B0-----:R-:W-:Y:S02]  /*4310*/  FSEL R68, R68, -INF , P3 ;  /* 0xff80000044447808 */ /* 0x001fe40001800000 */
[----:B------:R-:W-:Y:S01]  /*4320*/  FSEL R83, R66, -INF , P4 ;  /* 0xff80000042537808 */ /* 0x000fe20002000000 */
[----:B------:R0:W1:Y:S01]  /*4330*/  MUFU.TANH R101, R27 ;  /* 0x0000001b00657308 */ /* 0x0000620000002400 */
[----:B--2---:R-:W-:Y:S02]  /*4340*/  FMNMX.FTZ R54, R88, R55, !PT ;  /* 0x0000003758367209 */ /* 0x004fe40007810000 */
[----:B------:R-:W-:Y:S02]  /*4350*/  ISETP.GT.AND P4, PT, R87, 0x68, PT ;  /* 0x000000685700780c */ /* 0x000fe40003f84270 */
[----:B------:R-:W-:Y:S02]  /*4360*/  FMNMX.FTZ R55, R89, R54, !PT ;  /* 0x0000003659377209 */ /* 0x000fe40007810000 */
[----:B------:R-:W-:Y:S01]  /*4370*/  ISETP.GT.AND P3, PT, R87, 0x69, PT ;  /* 0x000000695700780c */ /* 0x000fe20003f64270 */
[----:B------:R2:W3:Y:S01]  /*4380*/  MUFU.TANH R103, R30 ;  /* 0x0000001e00677308 */ /* 0x0004e20000002400 */
[----:B------:R-:W-:Y:S01]  /*4390*/  FMNMX.FTZ R56, R90, R55, !PT ;  /* 0x000000375a387209 */ /* 0x000fe20007810000 */
[--C-:B------:R-:W-:Y:S01]  /*43a0*/  FFMA.FTZ R55, R65, UR10, -R26.reuse ;  /* 0x0000000a41377c23 */ /* 0x100fe2000801081a */
[----:B------:R-:W-:Y:S01]  /*43b0*/  FSEL R61, R92, -INF , P4 ;  /* 0xff8000005c3d7808 */ /* 0x000fe20002000000 */
[----:B0-----:R-:W-:Y:S01]  /*43c0*/  FFMA.FTZ R27, R97, UR10, -R26 ;  /* 0x0000000a611b7c23 */ /* 0x001fe2000801081a */
[----:B------:R-:W-:-:S02]  /*43d0*/  FMNMX.FTZ R57, R83, R56, !PT ;  /* 0x0000003853397209 */ /* 0x000fc40007810000 */
[----:B------:R-:W-:Y:S01]  /*43e0*/  ISETP.GT.AND P4, PT, R87, 0x70, PT ;  /* 0x000000705700780c */ /* 0x000fe20003f84270 */
[----:B------:R0:W4:Y:S01]  /*43f0*/  MUFU.TANH R104, R31 ;  /* 0x0000001f00687308 */ /* 0x0001220000002400 */
[----:B------:R-:W-:Y:S01]  /*4400*/  FMNMX.FTZ R56, R68, R57, !PT ;  /* 0x0000003944387209 */ /* 0x000fe20007810000 */
[--C-:B--2---:R-:W-:Y:S01]  /*4410*/  FFMA.FTZ R30, R95, UR10, -R26.reuse ;  /* 0x0000000a5f1e7c23 */ /* 0x104fe2000801081a */
[----:B------:R-:W-:Y:S02]  /*4420*/  FSEL R59, R94, -INF , P3 ;  /* 0xff8000005e3b7808 */ /* 0x000fe40001800000 */
[----:B------:R-:W-:Y:S02]  /*4430*/  FMNMX.FTZ R56, R61, R56, !PT ;  /* 0x000000383d387209 */ /* 0x000fe40007810000 */
[----:B------:R-:W-:Y:S01]  /*4440*/  ISETP.GT.AND P3, PT, R87, 0x71, PT ;  /* 0x000000715700780c */ /* 0x000fe20003f64270 */
[----:B------:R-:W-:Y:S01]  /*4450*/  MUFU.EX2 R20, R70 ;  /* 0x0000004600147308 */ /* 0x000fe20000000800 */
[----:B------:R-:W-:Y:S01]  /*4460*/  FSEL R62, R84, -INF , P4 ;  /* 0xff800000543e7808 */ /* 0x000fe20002000000 */
[----:B0-----:R-:W-:Y:S01]  /*4470*/  FFMA.FTZ R31, R93, UR10, -R26 ;  /* 0x0000000a5d1f7c23 */ /* 0x001fe2000801081a */
[----:B------:R-:W-:-:S02]  /*4480*/  FMNMX.FTZ R57, R59, R56, !PT ;  /* 0x000000383b397209 */ /* 0x000fc40007810000 */
[C---:B------:R-:W-:Y:S02]  /*4490*/  ISETP.GT.AND P4, PT, R87.reuse, 0x78, PT ;  /* 0x000000785700780c */ /* 0x040fe40003f84270 */
[----:B------:R-:W-:Y:S01]  /*44a0*/  FSEL R64, R96, -INF , P3 ;  /* 0xff80000060407808 */ /* 0x000fe20001800000 */
[----:B------:R0:W-:Y:S01]  /*44b0*/  MUFU.EX2 R54, R67 ;  /* 0x0000004300367308 */ /* 0x0001e20000000800 */
[----:B------:R-:W-:Y:S02]  /*44c0*/  FMNMX.FTZ R57, R62, R57, !PT ;  /* 0x000000393e397209 */ /* 0x000fe40007810000 */
[----:B------:R-:W-:Y:S02]  /*44d0*/  CS2R R96, SRZ ;  /* 0x0000000000607805 */ /* 0x000fe4000001ff00 */
[----:B------:R-:W-:Y:S02]  /*44e0*/  ISETP.GT.AND P3, PT, R87, 0x79, PT ;  /* 0x000000795700780c */ /* 0x000fe40003f64270 */
[----:B------:R-:W-:-:S02]  /*44f0*/  FSEL R63, R98, -INF , P4 ;  /* 0xff800000623f7808 */ /* 0x000fc40002000000 */
[----:B------:R-:W-:Y:S01]  /*4500*/  FMNMX.FTZ R56, R64, R57, !PT ;  /* 0x0000003940387209 */ /* 0x000fe20007810000 */
[--C-:B------:R-:W-:Y:S01]  /*4510*/  FFMA.FTZ R57, R49, UR10, -R26.reuse ;  /* 0x0000000a31397c23 */ /* 0x100fe2000801081a */
[----:B------:R-:W-:Y:S01]  /*4520*/  ISETP.GT.AND P4, PT, R87, 0x80, PT ;  /* 0x000000805700780c */ /* 0x000fe20003f84270 */
[----:B------:R2:W5:Y:S01]  /*4530*/  MUFU.TANH R107, R38 ;  /* 0x00000026006b7308 */ /* 0x0005620000002400 */
[----:B------:R-:W-:Y:S02]  /*4540*/  FSEL R65, R100, -INF , P3 ;  /* 0xff80000064417808 */ /* 0x000fe40001800000 */
[----:B------:R-:W-:Y:S02]  /*4550*/  FMNMX.FTZ R66, R63, R56, !PT ;  /* 0x000000383f427209 */ /* 0x000fe40007810000 */
[----:B------:R-:W-:Y:S02]  /*4560*/  ISETP.GT.AND P3, PT, R87, 0x81, PT ;  /* 0x000000815700780c */ /* 0x000fe40003f64270 */
[----:B0-----:R-:W-:Y:S01]  /*4570*/  FSEL R67, R102, -INF , P4 ;  /* 0xff80000066437808 */ /* 0x001fe20002000000 */
[----:B------:R3:W-:Y:S01]  /*4580*/  MUFU.EX2 R21, R69 ;  /* 0x0000004500157308 */ /* 0x0007e20000000800 */
[----:B------:R-:W-:Y:S01]  /*4590*/  FMNMX.FTZ R70, R65, R66, !PT ;  /* 0x0000004241467209 */ /* 0x000fe20007810000 */
[----:B--2---:R-:W-:Y:S01]  /*45a0*/  FFMA.FTZ R38, R91, UR10, -R26 ;  /* 0x0000000a5b267c23 */ /* 0x004fe2000801081a */
[----:B------:R-:W-:-:S02]  /*45b0*/  ISETP.GT.AND P4, PT, R87, 0x88, PT ;  /* 0x000000885700780c */ /* 0x000fc40003f84270 */
[----:B-1----:R-:W-:Y:S02]  /*45c0*/  FSEL R66, R101, -INF , P3 ;  /* 0xff80000065427808 */ /* 0x002fe40001800000 */
[----:B------:R-:W-:Y:S02]  /*45d0*/  CS2R R100, SRZ ;  /* 0x0000000000647805 */ /* 0x000fe4000001ff00 */
[----:B------:R-:W-:Y:S01]  /*45e0*/  FMNMX.FTZ R49, R67, R70, !PT ;  /* 0x0000004643317209 */ /* 0x000fe20007810000 */
[----:B------:R0:W1:Y:S01]  /*45f0*/  MUFU.EX2 R7, R85 ;  /* 0x0000005500077308 */ /* 0x0000620000000800 */
[----:B------:R-:W-:Y:S02]  /*4600*/  ISETP.GT.AND P3, PT, R87, 0x89, PT ;  /* 0x000000895700780c */ /* 0x000fe40003f64270 */
[----:B---3--:R-:W-:Y:S02]  /*4610*/  FSEL R69, R103, -INF , P4 ;  /* 0xff80000067457808 */ /* 0x008fe40002000000 */
[----:B------:R-:W-:-:S02]  /*4620*/  CS2R R102, SRZ ;  /* 0x0000000000667805 */ /* 0x000fc4000001ff00 */
[----:B------:R-:W-:Y:S02]  /*4630*/  FMNMX.FTZ R70, R66, R49, !PT ;  /* 0x0000003142467209 */ /* 0x000fe40007810000 */
[----:B------:R-:W-:Y:S01]  /*4640*/  ISETP.GT.AND P4, PT, R87, 0x90, PT ;  /* 0x000000905700780c */ /* 0x000fe20003f84270 */
[----:B------:R2:W-:Y:S01]  /*4650*/  MUFU.EX2 R56, R57 ;  /* 0x0000003900387308 */ /* 0x0005e20000000800 */
[----:B----4-:R-:W-:Y:S02]  /*4660*/  FSEL R84, R104, -INF , P3 ;  /* 0xff80000068547808 */ /* 0x010fe40001800000 */
[----:B------:R-:W-:Y:S02]  /*4670*/  FMNMX.FTZ R49, R69, R70, !PT ;  /* 0x0000004645317209 */ /* 0x000fe40007810000 */
[----:B------:R-:W-:Y:S02]  /*4680*/  ISETP.GT.AND P3, PT, R87, 0x91, PT ;  /* 0x000000915700780c */ /* 0x000fe40003f64270 */
[----:B------:R-:W-:Y:S01]  /*4690*/  FSEL R70, R105, -INF , P4 ;  /* 0xff80000069467808 */ /* 0x000fe20002000000 */
[----:B------:R-:W-:Y:S01]  /*46a0*/  MUFU.EX2 R27, R27 ;  /* 0x0000001b001b7308 */ /* 0x000fe20000000800 */
[----:B------:R-:W-:-:S02]  /*46b0*/  FMNMX.FTZ R49, R84, R49, !PT ;  /* 0x0000003154317209 */ /* 0x000fc40007810000 */
[----:B------:R-:W-:Y:S02]  /*46c0*/  CS2R R104, SRZ ;  /* 0x0000000000687805 */ /* 0x000fe4000001ff00 */
[----:B------:R-:W-:Y:S02]  /*46d0*/  ISETP.GT.AND P4, PT, R87, 0x98, PT ;  /* 0x000000985700780c */ /* 0x000fe40003f84270 */
[----:B0-----:R-:W-:Y:S02]  /*46e0*/  FSEL R85, R106, -INF , P3 ;  /* 0xff8000006a557808 */ /* 0x001fe40001800000 */
[----:B------:R-:W-:Y:S01]  /*46f0*/  FMNMX.FTZ R92, R70, R49, !PT ;  /* 0x00000031465c7209 */ /* 0x000fe20007810000 */
[--C-:B------:R-:W-:Y:S01]  /*4700*/  FFMA.FTZ R49, R29, UR10, -R26.reuse ;  /* 0x0000000a1d317c23 */ /* 0x100fe2000801081a */
[----:B------:R-:W-:Y:S01]  /*4710*/  ISETP.GT.AND P3, PT, R87, 0x99, PT ;  /* 0x000000995700780c */ /* 0x000fe20003f64270 */
[--C-:B------:R-:W-:Y:S01]  /*4720*/  FFMA.FTZ R29, R32, UR10, -R26.reuse ;  /* 0x0000000a201d7c23 */ /* 0x100fe2000801081a */
[----:B-----5:R-:W-:Y:S01]  /*4730*/  FSEL R87, R107, -INF , P4 ;  /* 0xff8000006b577808 */ /* 0x020fe20002000000 */
[--C-:B------:R-:W-:Y:S01]  /*4740*/  FFMA.FTZ R32, R41, UR10, -R26.reuse ;  /* 0x0000000a29207c23 */ /* 0x100fe2000801081a */
[----:B------:R-:W-:Y:S01]  /*4750*/  FMNMX.FTZ R92, R85, R92, !PT ;  /* 0x0000005c555c7209 */ /* 0x000fe20007810000 */
[--C-:B------:R-:W-:Y:S01]  /*4760*/  FFMA.FTZ R41, R44, UR10, -R26.reuse ;  /* 0x0000000a2c297c23 */ /* 0x100fe2000801081a */
[----:B--2---:R-:W-:Y:S01]  /*4770*/  FSEL R57, R108, -INF , P3 ;  /* 0xff8000006c397808 */ /* 0x004fe20001800000 */
[--C-:B------:R-:W-:Y:S01]  /*4780*/  FFMA.FTZ R44, R45, UR10, -R26.reuse ;  /* 0x0000000a2d2c7c23 */ /* 0x100fe2000801081a */
[----:B------:R-:W-:Y:S01]  /*4790*/  FMNMX.FTZ R92, R87, R92, !PT ;  /* 0x0000005c575c7209 */ /* 0x000fe20007810000 */
[--C-:B------:R-:W-:Y:S01]  /*47a0*/  FFMA.FTZ R45, R48, UR10, -R26.reuse ;  /* 0x0000000a302d7c23 */ /* 0x100fe2000801081a */
[----:B------:R-:W-:Y:S01]  /*47b0*/  MUFU.EX2 R30, R30 ;  /* 0x0000001e001e7308 */ /* 0x000fe20000000800 */
[----:B------:R-:W-:-:S01]  /*47c0*/  FFMA.FTZ R26, R52, UR10, -R26 ;  /* 0x0000000a341a7c23 */ /* 0x000fc2000801081a */
[----:B------:R-:W-:-:S02]  /*47d0*/  FMNMX.FTZ R92, R57, R92, !PT ;  /* 0x0000005c395c7209 */ /* 0x000fc40007810000 */
[----:B------:R-:W-:Y:S02]  /*47e0*/  CS2R R108, SRZ ;  /* 0x00000000006c7805 */ /* 0x000fe4000001ff00 */
[----:B-1----:R-:W-:Y:S02]  /*47f0*/  F2FP.SATFINITE.E4M3.F32.PACK_AB_MERGE_C R218, R7, R4, RZ ;  /* 0x0000000407da723e */ /* 0x002fe400048070ff */
[----:B------:R-:W-:Y:S01]  /*4800*/  CS2R R106, SRZ ;  /* 0x00000000006a7805 */ /* 0x000fe2000001ff00 */
[----:B------:R-:W0:Y:S01]  /*4810*/  SHFL.BFLY PT, R91, R92, 0x2, 0x1f ;  /* 0x0c401f005c5b7f89 */ /* 0x000e2200000e0000 */
[----:B------:R-:W-:Y:S08]  /*4820*/  MUFU.EX2 R31, R31 ;  /* 0x0000001f001f7308 */ /* 0x000ff00000000800 */
[----:B------:R-:W1:Y:S08]  /*4830*/  MUFU.EX2 R34, R34 ;  /* 0x0000002200227308 */ /* 0x000e700000000800 */
[----:B------:R2:W-:Y:S01]  /*4840*/  MUFU.EX2 R35, R99 ;  /* 0x0000006300237308 */ /* 0x0005e20000000800 */
[----:B0-----:R-:W-:-:S07]  /*4850*/  FMNMX.FTZ R91, R92, R91, !PT ;  /* 0x0000005b5c5b7209 */ /* 0x001fce0007810000 */
[----:B------:R-:W0:Y:S01]  /*4860*/  MUFU.EX2 R38, R38 ;  /* 0x0000002600267308 */ /* 0x000e220000000800 */
[----:B-1----:R-:W-:Y:S02]  /*4870*/  F2FP.SATFINITE.E4M3.F32.PACK_AB_MERGE_C R216, R34, R31, RZ ;  /* 0x0000001f22d8723e */ /* 0x002fe400048070ff */
[----:B--2---:R-:W-:Y:S01]  /*4880*/  CS2R R98, SRZ ;  /* 0x0000000000627805 */ /* 0x004fe2000001ff00 */
[----:B------:R-:W1:Y:S01]  /*4890*/  SHFL.BFLY PT, R120, R91, 0x1, 0x1f ;  /* 0x0c201f005b787f89 */ /* 0x000e6200000e0000 */
[----:B------:R-:W-:-:S03]  /*48a0*/  F2FP.SATFINITE.E4M3.F32.PACK_AB_MERGE_C R216, R30, R27, R216 ;  /* 0x0000001b1ed8723e */ /* 0x000fc600048070d8 */
[----:B------:R-:W-:Y:S08]  /*48b0*/  MUFU.EX2 R8, R8 ;  /* 0x0000000800087308 */ /* 0x000ff00000000800 */
[----:B------:R-:W-:Y:S01]  /*48c0*/  MUFU.EX2 R9, R9 ;  /* 0x0000000900097308 */ /* 0x000fe20000000800 */
[----:B0-----:R-:W-:-:S07]  /*48d0*/  F2FP.SATFINITE.E4M3.F32.PACK_AB_MERGE_C R218, R38, R35, R218 ;  /* 0x0000002326da723e */ /* 0x001fce00048070da */
[----:B------:R-:W-:Y:S01]  /*48e0*/  MUFU.EX2 R11, R11 ;  /* 0x0000000b000b7308 */ /* 0x000fe20000000800 */
[----:B-1----:R-:W-:Y:S01]  /*48f0*/  FMNMX.FTZ R120, R91, R120, !PT ;  /* 0x000000785b787209 */ /* 0x002fe20007810000 */
[----:B------:R-:W-:-:S03]  /*4900*/  IMAD.U32 R91, RZ, RZ, UR10 ;  /* 0x0000000aff5b7e24 */ /* 0x000fc6000f8e00ff */
        /* <DEDUP_REMOVED lines=45> */
[----:B------:R-:W-:Y:S01]  /*4be0*/  MUFU.EX2 R39, R39 ;  /* 0x0000002700277308 */ /* 0x000fe20000000800 */
[----:B-1----:R-:W-:-:S01]  /*4bf0*/  FADD.FTZ R95, R5, R92 ;  /* 0x0000005c055f7221 */ /* 0x002fc20000010000 */
[--C-:B------:R-:W-:Y:S01]  /*4c00*/  FFMA.FTZ R69, R69, UR10, -R48.reuse ;  /* 0x0000000a45457c23 */ /* 0x100fe20008010830 */
[----:B------:R-:W-:-:S01]  /*4c10*/  FFMA.FTZ R84, R84, UR10, -R48 ;  /* 0x0000000a54547c23 */ /* 0x000fc20008010830 */
[--C-:B------:R-:W-:Y:S01]  /*4c20*/  FFMA.FTZ R70, R70, UR10, -R48.reuse ;  /* 0x0000000a46467c23 */ /* 0x100fe20008010830 */
[----:B------:R-:W-:-:S01]  /*4c30*/  FFMA.FTZ R85, R85, UR10, -R48 ;  /* 0x0000000a55557c23 */ /* 0x000fc20008010830 */
[--C-:B------:R-:W-:Y:S01]  /*4c40*/  FFMA.FTZ R87, R87, UR10, -R48.reuse ;  /* 0x0000000a57577c23 */ /* 0x100fe20008010830 */
[----:B------:R-:W-:-:S01]  /*4c50*/  FFMA.FTZ R48, R57, UR10, -R48 ;  /* 0x0000000a39307c23 */ /* 0x000fc20008010830 */
[----:B------:R0:W-:Y:S01]  /*4c60*/  MUFU.EX2 R93, R78 ;  /* 0x0000004e005d7308 */ /* 0x0001e20000000800 */
[----:B--2---:R-:W-:-:S04]  /*4c70*/  F2FP.SATFINITE.E4M3.F32.PACK_AB_MERGE_C R217, R6, R5, RZ ;  /* 0x0000000506d9723e */ /* 0x004fc800048070ff */
[----:B------:R-:W-:-:S03]  /*4c80*/  F2FP.SATFINITE.E4M3.F32.PACK_AB_MERGE_C R217, R50, R3, R217 ;  /* 0x0000000332d9723e */ /* 0x000fc600048070d9 */
[----:B------:R-:W-:Y:S01]  /*4c90*/  MUFU.EX2 R52, R51 ;  /* 0x0000003300347308 */ /* 0x000fe20000000800 */
[----:B0-----:R-:W-:-:S07]  /*4ca0*/  FADD.FTZ R78, R27, R30 ;  /* 0x0000001e1b4e7221 */ /* 0x001fce0000010000 */
[----:B------:R-:W-:Y:S08]  /*4cb0*/  MUFU.EX2 R91, R74 ;  /* 0x0000004a005b7308 */ /* 0x000ff00000000800 */
[----:B------:R0:W-:Y:S08]  /*4cc0*/  MUFU.EX2 R74, R81 ;  /* 0x00000051004a7308 */ /* 0x0001f00000000800 */
[----:B------:R-:W1:Y:S01]  /*4cd0*/  MUFU.EX2 R10, R10 ;  /* 0x0000000a000a7308 */ /* 0x000e620000000800 */
[----:B0-----:R-:W-:-:S01]  /*4ce0*/  FADD.FTZ R81, R31, R78 ;  /* 0x0000004e1f517221 */ /* 0x001fc20000010000 */
[----:B------:R-:W-:-:S03]  /*4cf0*/  CS2R R30, SRZ ;  /* 0x00000000001e7805 */ /* 0x000fc6000001ff00 */
[----:B------:R-:W-:-:S03]  /*4d00*/  FADD.FTZ R78, R34, R81 ;  /* 0x00000051224e7221 */ /* 0x000fc60000010000 */
[----:B------:R0:W-:Y:S01]  /*4d10*/  MUFU.EX2 R51, R88 ;  /* 0x0000005800337308 */ /* 0x0001e20000000800 */
[----:B------:R-:W-:-:S04]  /*4d20*/  FADD.FTZ R81, R35, R78 ;  /* 0x0000004e23517221 */ /* 0x000fc80000010000 */
[----:B------:R-:W-:-:S03]  /*4d30*/  FADD.FTZ R81, R38, R81 ;  /* 0x0000005126517221 */ /* 0x000fc60000010000 */
[----:B------:R-:W2:Y:S01]  /*4d40*/  MUFU.EX2 R76, R76 ;  /* 0x0000004c004c7308 */ /* 0x000ea20000000800 */
[----:B0-----:R-:W-:-:S01]  /*4d50*/  FADD.FTZ R88, R6, R95 ;  /* 0x0000005f06587221 */ /* 0x001fc20000010000 */
[----:B------:R-:W-:Y:S01]  /*4d60*/  FADD.FTZ R2, R4, R81 ;  /* 0x0000005104027221 */ /* 0x000fe20000010000 */
[----:B-1----:R-:W-:Y:S02]  /*4d70*/  F2FP.SATFINITE.E4M3.F32.PACK_AB_MERGE_C R219, R91, R10, RZ ;  /* 0x0000000a5bdb723e */ /* 0x002fe400048070ff */
[----:B------:R-:W-:Y:S01]  /*4d80*/  FADD.FTZ R95, R39, R88 ;  /* 0x00000058275f7221 */ /* 0x000fe20000010000 */
[----:B------:R-:W-:-:S01]  /*4d90*/  FADD.FTZ R81, R7, R2 ;  /* 0x0000000207517221 */ /* 0x000fc20000010000 */
[C---:B------:R-:W-:Y:S01]  /*4da0*/  F2FP.SATFINITE.E4M3.F32.PACK_AB_MERGE_C R219, R52.reuse, R39, R219 ;  /* 0x0000002734db723e */ /* 0x040fe200048070db */
[----:B------:R-:W0:Y:S01]  /*4db0*/  MUFU.EX2 R79, R79 ;  /* 0x0000004f004f7308 */ /* 0x000e220000000800 */
[----:B------:R-:W-:-:S01]  /*4dc0*/  FADD.FTZ R95, R52, R95 ;  /* 0x0000005f345f7221 */ /* 0x000fc20000010000 */
[----:B------:R-:W-:Y:S01]  /*4dd0*/  FADD.FTZ R2, R8, R81 ;  /* 0x0000005108027221 */ /* 0x000fe20000010000 */
[----:B------:R-:W-:-:S02]  /*4de0*/  CS2R R38, SRZ ;  /* 0x0000000000267805 */ /* 0x000fc4000001ff00 */
[----:B------:R-:W-:Y:S01]  /*4df0*/  FADD.FTZ R78, R10, R95 ;  /* 0x0000005f0a4e7221 */ /* 0x000fe20000010000 */
[----:B------:R-:W-:-:S02]  /*4e00*/  FADD.FTZ R88, R9, R2 ;  /* 0x0000000209587221 */ /* 0x000fc40000010000 */
[----:B------:R-:W1:Y:S01]  /*4e10*/  MUFU.EX2 R80, R80 ;  /* 0x0000005000507308 */ /* 0x000e620000000800 */
[----:B------:R-:W-:-:S01]  /*4e20*/  FADD.FTZ R95, R91, R78 ;  /* 0x0000004e5b5f7221 */ /* 0x000fc20000010000 */
[----:B------:R-:W-:Y:S01]  /*4e30*/  FADD.FTZ R81, R11, R88 ;  /* 0x000000580b517221 */ /* 0x000fe20000010000 */
[----:B------:R-:W-:Y:S02]  /*4e40*/  F2FP.SATFINITE.E4M3.F32.PACK_AB_MERGE_C R11, R12, R11, RZ ;  /* 0x0000000b0c0b723e */ /* 0x000fe400048070ff */
[----:B--2---:R-:W-:Y:S02]  /*4e50*/  FADD.FTZ R78, R76, R95 ;  /* 0x0000005f4c4e7221 */ /* 0x004fe40000010000 */
[----:B------:R-:W-:Y:S01]  /*4e60*/  F2FP.SATFINITE.E4M3.F32.PACK_AB_MERGE_C R212, R9, R8, R11 ;  /* 0x0000000809d4723e */ /* 0x000fe2000480700b */
[----:B------:R-:W2:Y:S01]  /*4e70*/  MUFU.EX2 R77, R77 ;  /* 0x0000004d004d7308 */ /* 0x000ea20000000800 */
[----:B------:R-:W-:-:S04]  /*4e80*/  FADD.FTZ R78, R93, R78 ;  /* 0x0000004e5d4e7221 */ /* 0x000fc80000010000 */
[----:B0-----:R-:W-:Y:S01]  /*4e90*/  FADD.FTZ R95, R79, R78 ;  /* 0x0000004e4f5f7221 */ /* 0x001fe20000010000 */
[----:B------:R-:W-:-:S02]  /*4ea0*/  FADD.FTZ R78, R12, R81 ;  /* 0x000000510c4e7221 */ /* 0x000fc40000010000 */
[----:B------:R-:W0:Y:S01]  /*4eb0*/  MUFU.EX2 R75, R75 ;  /* 0x0000004b004b7308 */ /* 0x000e220000000800 */
[----:B-1----:R-:W-:-:S01]  /*4ec0*/  FADD.FTZ R88, R80, R95 ;  /* 0x0000005f50587221 */ /* 0x002fc20000010000 */
[----:B------:R-:W-:Y:S01]  /*4ed0*/  FADD.FTZ R81, R13, R78 ;  /* 0x0000004e0d517221 */ /* 0x000fe20000010000 */
[----:B------:R-:W-:Y:S02]  /*4ee0*/  F2FP.SATFINITE.E4M3.F32.PACK_AB_MERGE_C R79, R80, R79, RZ ;  /* 0x0000004f504f723e */ /* 0x000fe400048070ff */
[----:B------:R-:W-:Y:S01]  /*4ef0*/  CS2R R94, SRZ ;  /* 0x00000000005e7805 */ /* 0x000fe2000001ff00 */
[----:B------:R-:W-:-:S01]  /*4f00*/  FADD.FTZ R78, R14, R81 ;  /* 0x000000510e4e7221 */ /* 0x000fc20000010000 */
[----:B------:R-:W-:Y:S01]  /*4f10*/  F2FP.SATFINITE.E4M3.F32.PACK_AB_MERGE_C R213, R93, R76, R79 ;  /* 0x0000004c5dd5723e */ /* 0x000fe2000480704f */
[----:B------:R-:W1:Y:S01]  /*4f20*/  MUFU.EX2 R72, R72 ;  /* 0x0000004800487308 */ /* 0x000e620000000800 */
[----:B------:R-:W-:Y:S01]  /*4f30*/  CS2R R92, SRZ ;  /* 0x00000000005c7805 */ /* 0x000fe2000001ff00 */
[----:B------:R-:W-:Y:S01]  /*4f40*/  FADD.FTZ R81, R15, R78 ;  /* 0x0000004e0f517221 */ /* 0x000fe20000010000 */
[----:B------:R-:W-:-:S02]  /*4f50*/  F2FP.SATFINITE.E4M3.F32.PACK_AB_MERGE_C R15, R20, R15, RZ ;  /* 0x0000000f140f723e */ /* 0x000fc400048070ff */
[----:B------:R-:W-:Y:S01]  /*4f60*/  CS2R R78, SRZ ;  /* 0x00000000004e7805 */ /* 0x000fe2000001ff00 */
[----:B------:R-:W-:-:S01]  /*4f70*/  FADD.FTZ R34, R20, R81 ;  /* 0x0000005114227221 */ /* 0x000fc20000010000 */
[----:B------:R-:W-:Y:S01]  /*4f80*/  F2FP.SATFINITE.E4M3.F32.PACK_AB_MERGE_C R214, R14, R13, R15 ;  /* 0x0000000d0ed6723e */ /* 0x000fe2000480700f */
[----:B------:R-:W3:Y:S01]  /*4f90*/  MUFU.EX2 R60, R60 ;  /* 0x0000003c003c7308 */ /* 0x000ee20000000800 */
[----:B------:R-:W-:Y:S01]  /*4fa0*/  CS2R R80, SRZ ;  /* 0x0000000000507805 */ /* 0x000fe2000001ff00 */
[----:B------:R-:W-:Y:S01]  /*4fb0*/  FADD.FTZ R5, R21, R34 ;  /* 0x0000002215057221 */ /* 0x000fe20000010000 */
[----:B------:R-:W-:-:S03]  /*4fc0*/  CS2R R34, SRZ ;  /* 0x0000000000227805 */ /* 0x000fc6000001ff00 */
[----:B------:R-:W-:Y:S02]  /*4fd0*/  FADD.FTZ R6, R54, R5 ;  /* 0x0000000536067221 */ /* 0x000fe40000010000 */
[----:B------:R2:W-:Y:S02]  /*4fe0*/  MUFU.EX2 R2, R59 ;  /* 0x0000003b00027308 */ /* 0x0005e40000000800 */
[----:B------:R-:W-:-:S06]  /*4ff0*/  FADD.FTZ R5, R55, R6 ;  /* 0x0000000637057221 */ /* 0x000fcc0000010000 */
[----:B------:R-:W4:Y:S01]  /*5000*/  MUFU.EX2 R73, R73 ;  /* 0x0000004900497308 */ /* 0x000f220000000800 */
[----:B--2---:R-:W-:-:S04]  /*5010*/  FADD.FTZ R59, R77, R88 ;  /* 0x000000584d3b7221 */ /* 0x004fc80000010000 */
[----:B------:R-:W-:-:S03]  /*5020*/  FADD.FTZ R88, R74, R59 ;  /* 0x0000003b4a587221 */ /* 0x000fc60000010000 */
[----:B------:R-:W2:Y:S01]  /*5030*/  MUFU.EX2 R71, R71 ;  /* 0x0000004700477308 */ /* 0x000ea20000000800 */
[----:B0-----:R-:W-:-:S04]  /*5040*/  FADD.FTZ R57, R75, R88 ;  /* 0x000000584b397221 */ /* 0x001fc80000010000 */
[C---:B-1----:R-:W-:Y:S01]  /*5050*/  FADD.FTZ R57, R72.reuse, R57 ;  /* 0x0000003948397221 */ /* 0x042fe20000010000 */
[----:B------:R-:W-:Y:S02]  /*5060*/  F2FP.SATFINITE.E4M3.F32.PACK_AB_MERGE_C R72, R72, R75, RZ ;  /* 0x0000004b4848723e */ /* 0x000fe400048070ff */
[----:B------:R-:W0:Y:S01]  /*5070*/  MUFU.EX2 R58, R58 ;  /* 0x0000003a003a7308 */ /* 0x000e220000000800 */
[----:B---3--:R-:W-:-:S01]  /*5080*/  FADD.FTZ R4, R60, R57 ;  /* 0x000000393c047221 */ /* 0x008fc20000010000 */
[----:B------:R-:W-:Y:S02]  /*5090*/  F2FP.SATFINITE.E4M3.F32.PACK_AB_MERGE_C R215, R74, R77, R72 ;  /* 0x0000004d4ad7723e */ /* 0x000fe40004807048 */
[----:B------:R-:W-:Y:S02]  /*50a0*/  CS2R R76, SRZ ;  /* 0x00000000004c7805 */ /* 0x000fe4000001ff00 */
[----:B------:R-:W-:Y:S01]  /*50b0*/  CS2R R74, SRZ ;  /* 0x00000000004a7805 */ /* 0x000fe2000001ff00 */
[----:B----4-:R-:W-:-:S01]  /*50c0*/  FADD.FTZ R10, R73, R4 ;  /* 0x00000004490a7221 */ /* 0x010fc20000010000 */
[----:B------:R-:W1:Y:S03]  /*50d0*/  MUFU.EX2 R82, R82 ;  /* 0x0000005200527308 */ /* 0x000e660000000800 */
[----:B--2---:R-:W-:-:S05]  /*50e0*/  FADD.FTZ R7, R71, R10 ;  /* 0x0000000a47077221 */ /* 0x004fca0000010000 */
[----:B------:R-:W2:Y:S01]  /*50f0*/  MUFU.EX2 R53, R53 ;  /* 0x0000003500357308 */ /* 0x000ea20000000800 */
        /* <DEDUP_REMOVED lines=10> */
[----:B--2---:R-:W-:-:S04]  /*51a0*/  FADD.FTZ R5, R53, R6 ;  /* 0x0000000635057221 */ /* 0x004fc80000010000 */
[----:B------:R-:W-:-:S03]  /*51b0*/  FADD.FTZ R10, R56, R5 ;  /* 0x00000005380a7221 */ /* 0x000fc60000010000 */
        /* <DEDUP_REMOVED lines=8> */
[C---:B0-----:R-:W-:Y:S01]  /*5240*/  F2FP.SATFINITE.E4M3.F32.PACK_AB_MERGE_C R43, R40.reuse, R43, RZ ;  /* 0x0000002b282b723e */ /* 0x041fe200048070ff */
[----:B------:R-:W-:-:S03]  /*5250*/  FADD.FTZ R40, R40, R5 ;  /* 0x0000000528287221 */ /* 0x000fc60000010000 */
[----:B------:R-:W-:Y:S02]  /*5260*/  F2FP.SATFINITE.E4M3.F32.PACK_AB_MERGE_C R210, R56, R53, R43 ;  /* 0x0000003538d2723e */ /* 0x000fe4000480702b */
[----:B------:R-:W-:Y:S02]  /*5270*/  CS2R R56, SRZ ;  /* 0x0000000000387805 */ /* 0x000fe4000001ff00 */
[----:B------:R-:W-:Y:S01]  /*5280*/  CS2R R52, SRZ ;  /* 0x0000000000347805 */ /* 0x000fe2000001ff00 */
[----:B------:R-:W0:Y:S01]  /*5290*/  MUFU.EX2 R83, R83 ;  /* 0x0000005300537308 */ /* 0x000e220000000800 */
[C---:B-1----:R-:W-:Y:S01]  /*52a0*/  F2FP.SATFINITE.E4M3.F32.PACK_AB_MERGE_C R89, R90.reuse, R89, RZ ;  /* 0x000000595a59723e */ /* 0x042fe200048070ff */
[----:B------:R-:W-:-:S03]  /*52b0*/  FADD.FTZ R90, R90, R3 ;  /* 0x000000035a5a7221 */ /* 0x000fc60000010000 */
[----:B------:R-:W-:Y:S02]  /*52c0*/  F2FP.SATFINITE.E4M3.F32.PACK_AB_MERGE_C R211, R51, R86, R89 ;  /* 0x0000005633d3723e */ /* 0x000fe40004807059 */
[----:B------:R-:W-:Y:S02]  /*52d0*/  CS2R R88, SRZ ;  /* 0x0000000000587805 */ /* 0x000fe4000001ff00 */
[----:B------:R-:W-:Y:S01]  /*52e0*/  CS2R R50, SRZ ;  /* 0x0000000000327805 */ /* 0x000fe2000001ff00 */
        /* <DEDUP_REMOVED lines=18> */
[----:B--2---:R-:W-:-:S01]  /*5410*/  FADD.FTZ R8, R49, R8 ;  /* 0x0000000831087221 */ /* 0x004fc20000010000 */
[----:B------:R-:W-:Y:S02]  /*5420*/  F2FP.SATFINITE.E4M3.F32.PACK_AB_MERGE_C R28, R49, R28, RZ ;  /* 0x0000001c311c723e */ /* 0x000fe400048070ff */
[----:B------:R-:W-:Y:S02]  /*5430*/  CS2R R60, SRZ ;  /* 0x00000000003c7805 */ /* 0x000fe4000001ff00 */
[----:B------:R-:W-:-:S02]  /*5440*/  F2FP.SATFINITE.E4M3.F32.PACK_AB_MERGE_C R204, R24, R25, R28 ;  /* 0x0000001918cc723e */ /* 0x000fc4000480701c */
[----:B------:R-:W-:Y:S01]  /*5450*/  CS2R R24, SRZ ;  /* 0x0000000000187805 */ /* 0x000fe2000001ff00 */
        /* <DEDUP_REMOVED lines=10> */
[----:B------:R1:W3:Y:S01]  /*5500*/  MUFU.EX2 R4, R65 ;  /* 0x0000004100047308 */ /* 0x0002e20000000800 */
[----:B--2---:R-:W-:-:S07]  /*5510*/  FADD.FTZ R5, R63, R2 ;  /* 0x000000023f057221 */ /* 0x004fce0000010000 */
[----:B------:R-:W2:Y:S01]  /*5520*/  MUFU.EX2 R36, R36 ;  /* 0x0000002400247308 */ /* 0x000ea20000000800 */
[----:B0-----:R-:W-:-:S01]  /*5530*/  FADD.FTZ R3, R42, R3 ;  /* 0x000000032a037221 */ /* 0x001fc20000010000 */
[----:B------:R-:W-:Y:S02]  /*5540*/  F2FP.SATFINITE.E4M3.F32.PACK_AB_MERGE_C R33, R42, R33, RZ ;  /* 0x000000212a21723e */ /* 0x000fe400048070ff */
[----:B-1----:R-:W-:Y:S02]  /*5550*/  CS2R R64, SRZ ;  /* 0x0000000000407805 */ /* 0x002fe4000001ff00 */
[----:B------:R-:W-:Y:S02]  /*5560*/  CS2R R42, SRZ ;  /* 0x00000000002a7805 */ /* 0x000fe4000001ff00 */
[----:B------:R-:W-:Y:S02]  /*5570*/  F2FP.SATFINITE.E4M3.F32.PACK_AB_MERGE_C R206, R32, R29, R33 ;  /* 0x0000001d20ce723e */ /* 0x000fe40004807021 */
[----:B------:R-:W-:Y:S01]  /*5580*/  CS2R R32, SRZ ;  /* 0x0000000000207805 */ /* 0x000fe2000001ff00 */
[----:B------:R-:W0:Y:S01]  /*5590*/  MUFU.EX2 R67, R67 ;  /* 0x0000004300437308 */ /* 0x000e220000000800 */
[C---:B---3--:R-:W-:Y:S01]  /*55a0*/  F2FP.SATFINITE.E4M3.F32.PACK_AB_MERGE_C R63, R4.reuse, R63, RZ ;  /* 0x0000003f043f723e */ /* 0x048fe200048070ff */
[----:B------:R-:W-:Y:S01]  /*55b0*/  FADD.FTZ R4, R4, R5 ;  /* 0x0000000504047221 */ /* 0x000fe20000010000 */
[----:B------:R-:W-:-:S02]  /*55c0*/  CS2R R28, SRZ ;  /* 0x00000000001c7805 */ /* 0x000fc4000001ff00 */
[----:B------:R-:W-:Y:S02]  /*55d0*/  F2FP.SATFINITE.E4M3.F32.PACK_AB_MERGE_C R207, R59, R62, R63 ;  /* 0x0000003e3bcf723e */ /* 0x000fe4000480703f */
[----:B------:R-:W-:Y:S02]  /*55e0*/  CS2R R62, SRZ ;  /* 0x00000000003e7805 */ /* 0x000fe4000001ff00 */
[----:B------:R-:W-:Y:S01]  /*55f0*/  CS2R R58, SRZ ;  /* 0x00000000003a7805 */ /* 0x000fe2000001ff00 */
        /* <DEDUP_REMOVED lines=13> */
[C---:B--2---:R-:W-:Y:S01]  /*56d0*/  F2FP.SATFINITE.E4M3.F32.PACK_AB_MERGE_C R37, R44.reuse, R37, RZ ;  /* 0x000000252c25723e */ /* 0x044fe200048070ff */
[----:B------:R-:W-:-:S03]  /*56e0*/  FADD.FTZ R44, R44, R3 ;  /* 0x000000032c2c7221 */ /* 0x000fc60000010000 */
[----:B------:R-:W-:Y:S02]  /*56f0*/  F2FP.SATFINITE.E4M3.F32.PACK_AB_MERGE_C R200, R41, R36, R37 ;  /* 0x0000002429c8723e */ /* 0x000fe40004807025 */
[----:B------:R-:W-:Y:S02]  /*5700*/  CS2R R40, SRZ ;  /* 0x0000000000287805 */ /* 0x000fe4000001ff00 */
        /* <DEDUP_REMOVED lines=17> */
[----:B0-----:R-:W-:Y:S01]  /*5820*/  F2FP.SATFINITE.E4M3.F32.PACK_AB_MERGE_C R6, R48, R87, RZ ;  /* 0x000000573006723e */ /* 0x001fe200048070ff */
[----:B------:R-:W-:-:S03]  /*5830*/  FADD.FTZ R87, R87, R2 ;  /* 0x0000000257577221 */ /* 0x000fc60000010000 */
[----:B------:R-:W-:Y:S01]  /*5840*/  F2FP.SATFINITE.E4M3.F32.PACK_AB_MERGE_C R203, R85, R70, R6 ;  /* 0x0000004655cb723e */ /* 0x000fe20004807006 */
[----:B------:R-:W-:-:S01]  /*5850*/  FADD.FTZ R2, R48, R87 ;  /* 0x0000005730027221 */ /* 0x000fc20000010000 */
[----:B------:R-:W-:Y:S02]  /*5860*/  CS2R R86, SRZ ;  /* 0x0000000000567805 */ /* 0x000fe4000001ff00 */
[----:B------:R-:W-:Y:S01]  /*5870*/  CS2R R84, SRZ ;  /* 0x0000000000547805 */ /* 0x000fe2000001ff00 */
[----:B-1----:R-:W-:Y:S01]  /*5880*/  FADD.FTZ R3, R47, R4 ;  /* 0x000000042f037221 */ /* 0x002fe20000010000 */
[----:B------:R-:W-:Y:S02]  /*5890*/  CS2R R70, SRZ ;  /* 0x0000000000467805 */ /* 0x000fe4000001ff00 */
[----:B------:R-:W-:Y:S02]  /*58a0*/  CS2R R48, SRZ ;  /* 0x0000000000307805 */ /* 0x000fe4000001ff00 */
[C---:B--2---:R-:W-:Y:S01]  /*58b0*/  F2FP.SATFINITE.E4M3.F32.PACK_AB_MERGE_C R5, R26.reuse, R47, RZ ;  /* 0x0000002f1a05723e */ /* 0x044fe200048070ff */
[----:B------:R-:W-:Y:S01]  /*58c0*/  FADD.FTZ R3, R26, R3 ;  /* 0x000000031a037221 */ /* 0x000fe20000010000 */
[----:B------:R-:W-:-:S02]  /*58d0*/  CS2R R26, SRZ ;  /* 0x00000000001a7805 */ /* 0x000fc4000001ff00 */
[----:B------:R-:W-:Y:S02]  /*58e0*/  F2FP.SATFINITE.E4M3.F32.PACK_AB_MERGE_C R202, R46, R45, R5 ;  /* 0x0000002d2eca723e */ /* 0x000fe40004807005 */
        /* <DEDUP_REMOVED lines=10> */
.L_x_4917:
[----:B------:R-:W-:Y:S01]  /*5990*/  ISETP.NE.AND P4, PT, RZ, UR40, PT ;  /* 0x00000028ff007c0c */ /* 0x000fe2000bf85270 */
[----:B------:R-:W-:-:S04]  /*59a0*/  UISETP.NE.AND UP1, UPT, UR55, 0x1, UPT ;  /* 0x000000013700788c */ /* 0x000fc8000bf25270 */
[----:B------:R-:W-:-:S04]  /*59b0*/  USEL UR43, URZ, 0x1, UP1 ;  /* 0x000000013f2b7887 */ /* 0x000fc80008800000 */
[----:B------:R-:W-:-:S04]  /*59c0*/  ULOP3.LUT UR43, UR56, UR43, URZ, 0x3c, !UPT ;  /* 0x0000002b382b7292 */ /* 0x000fc8000f8e3c3f */
[----:B------:R-:W-:Y:S08]  /*59d0*/  @P4 BRA `(.L_x_4908) ;  /* 0x0000000000384947 */ /* 0x000ff00003800000 */
[----:B------:R-:W-:Y:S05]  /*59e0*/  @!P0 BRA `(.L_x_4909) ;  /* 0x0000000000048947 */ /* 0x000fea0003800000 */
[----:B------:R-:W-:Y:S01]  /*59f0*/  BPT.TRAP 0x1 ;  /* 0x000000040000795c */ /* 0x000fe20000300000 */
.L_x_4909:
        /* <DEDUP_REMOVED lines=9> */
.L_x_4910:
[----:B-1----:R-:W-:Y:S05]  /*5a90*/  @P3 BRA `(.L_x_4908) ;  /* 0x0000000000083947 */ /* 0x002fea0003800000 */
[----:B------:R-:W1:Y:S02]  /*5aa0*/  SYNCS.PHASECHK.TRANS64.TRYWAIT P3, [UR6+0x33430], R6 ;  /* 0x03343006ff0075a7 */ /* 0x000e640008060146 */
[----:B-1----:R-:W-:Y:S05]  /*5ab0*/  @!P3 BRA `(.L_x_4911) ;  /* 0x000001040054b947 */ /* 0x002fea0003800000 */
.L_x_4908:
        /* <DEDUP_REMOVED lines=191> */
.L_x_4913:
[----:B------:R-:W-:Y:S01]  /*66b0*/  ULEA UR6, UR55, UR41, 0x3 ;  /* 0x0000002937067291 */ /* 0x000fe2000f8e183f */
[----:B------:R-:W-:-:S05]  /*66c0*/  IMAD.U32 R6, RZ, RZ, UR56 ;  /* 0x00000038ff067e24 */ /* 0x000fca000f8e00ff */
[----:B------:R-:W-:-:S04]  /*66d0*/  SHF.L.U32 R6, R6, 0x1f, RZ ;  /* 0x0000001f06067819 */ /* 0x000fc800000006ff */
[----:B------:R0:W1:Y:S01]  /*66e0*/  SYNCS.PHASECHK.TRANS64.TRYWAIT P3, [UR6+0x33450], R6 ;  /* 0x03345006ff0075a7 */ /* 0x0000620008060146 */
[----:B------:R-:W-:Y:S05]  /*66f0*/  @!P0 BRA `(.L_x_4914) ;  /* 0x0000000000048947 */ /* 0x000fea0003800000 */
[----:B------:R-:W-:Y:S01]  /*6700*/  BPT.TRAP 0x1 ;  /* 0x000000040000795c */ /* 0x000fe20000300000 */
.L_x_4914:
[----:B-1----:R-:W-:Y:S05]  /*6710*/  @P3 BRA `(.L_x_4912) ;  /* 0x0000000000083947 */ /* 0x002fea0003800000 */
[----:B------:R-:W1:Y:S02]  /*6720*/  SYNCS.PHASECHK.TRANS64.TRYWAIT P3, [UR6+0x33450], R6 ;  /* 0x03345006ff0075a7 */ /* 0x000e640008060146 */
[----:B-1----:R-:W-:Y:S05]  /*6730*/  @!P3 BRA `(.L_x_4915) ;  /* 0x000000f8004cb947 */ /* 0x002fea0003800000 */
.L_x_4912:
[----:B------:R-:W-:Y:S01]  /*6740*/  UIADD3 UR6, UR41, 0x200, URZ ;  /* 0x0000020029067890 */ /* 0x000fe2000fffe03f */
[----:B------:R-:W-:Y:S01]  /*6750*/  WARPGROUP.ARRIVE ;  /* 0x00000000000079c5 */ /* 0x000fe20000000000 */
[----:B------:R-:W-:Y:S01]  /*6760*/  UMOV UR7, 0xc0000010 ;  /* 0xc000001000077882 */ /* 0x000fe20000000000 */
[----:B------:R-:W-:Y:S01]  /*6770*/  FMUL.FTZ R11, R0, R189 ;  /* 0x000000bd000b7220 */ /* 0x000fe20000410000 */
[----:B------:R-:W-:Y:S01]  /*6780*/  USHF.R.U32.HI UR6, URZ, 0x4, UR6 ;  /* 0x000000043f067899 */ /* 0x000fe20008011606 */
[----:B------:R-:W-:Y:S02]  /*6790*/  VIADD R189, R18, UR36 ;  /* 0x0000002412bd7c36 */ /* 0x000fe40008000000 */
[C---:B------:R-:W-:Y:S01]  /*67a0*/  FMUL.FTZ R10, R0.reuse, R188 ;  /* 0x000000bc000a7220 */ /* 0x040fe20000410000 */
        /* <DEDUP_REMOVED lines=9> */
[----:B------:R-:W-:Y:S01]  /*6840*/  UIMAD UR11, UR55, 0x780, UR6 ;  /* 0x00000780370b78a4 */ /* 0x000fe2000f8e0206 */
[----:B------:R-:W-:Y:S01]  /*6850*/  IMAD.MOV.U32 R162, RZ, RZ, R189 ;  /* 0x000000ffffa27224 */ /* 0x000fe200078e00bd */
[----:B------:R-:W2:Y:S01]  /*6860*/  LDC R193, c[0x0][0x2f0] ;  /* 0x0000bc00ffc17b82 */ /* 0x000ea20000000800 */
[C---:B------:R-:W-:Y:S01]  /*6870*/  FMUL.FTZ R13, R0.reuse, R191 ;  /* 0x000000bf000d7220 */ /* 0x040fe20000410000 */
[C---:B01----:R-:W-:Y:S01]  /*6880*/  FMUL.FTZ R6, R0.reuse, R184 ;  /* 0x000000b800067220 */ /* 0x043fe20000410000 */
[C---:B------:R-:W-:Y:S01]  /*6890*/  FMUL.FTZ R7, R0.reuse, R185 ;  /* 0x000000b900077220 */ /* 0x040fe20000410000 */
[----:B------:R-:W-:Y:S01]  /*68a0*/  MUFU.TANH R10, R10 ;  /* 0x0000000a000a7308 */ /* 0x000fe20000002400 */
[----:B------:R-:W-:Y:S01]  /*68b0*/  UMOV UR6, UR11 ;  /* 0x0000000b00067c82 */ /* 0x000fe20008000000 */
[C---:B------:R-:W-:Y:S01]  /*68c0*/  FMUL.FTZ R14, R0.reuse, R192 ;  /* 0x000000c0000e7220 */ /* 0x040fe20000410000 */
[----:B------:R-:W-:Y:S01]  /*68d0*/  QGMMA.64x192x32.F32.E4M3.E4M3 R24, R216, gdesc[UR4], R24, gsb0 ;  /* 0x02e00004d8187df3 */ /* 0x000fe20008000818 */
[----:B------:R-:W-:Y:S01]  /*68e0*/  @UP0 ULDC UR6, c[0x0][0x44c] ;  /* 0x0001130000060ab9 */ /* 0x000fe20000000800 */
[----:B------:R-:W-:Y:S01]  /*68f0*/  FMUL.FTZ R184, R0, R196 ;  /* 0x000000c400b87220 */ /* 0x000fe20000410000 */
[----:B------:R-:W-:Y:S01]  /*6900*/  @P2 IMAD.HI.U32 R190, R189, UR6, RZ ;  /* 0x00000006bdbe2c27 */ /* 0x000fe2000f8e00ff */
[----:B------:R-:W-:-:S03]  /*6910*/  @UP0 ULDC UR6, c[0x0][0x450] ;  /* 0x0001140000060ab9 */ /* 0x000fc60000000800 */
[C---:B------:R-:W-:Y:S01]  /*6920*/  FMUL.FTZ R189, R0.reuse, R166 ;  /* 0x000000a600bd7220 */ /* 0x040fe20000410000 */
[----:B------:R-:W0:Y:S01]  /*6930*/  MUFU.TANH R6, R6 ;  /* 0x0000000600067308 */ /* 0x000e220000002400 */
[C---:B------:R-:W-:Y:S01]  /*6940*/  FMUL.FTZ R20, R0.reuse, R194 ;  /* 0x000000c200147220 */ /* 0x040fe20000410000 */
[----:B------:R-:W-:Y:S01]  /*6950*/  @P2 SHF.R.U32.HI R162, RZ, UR6, R190 ;  /* 0x00000006ffa22c19 */ /* 0x000fe200080116be */
[----:B------:R-:W-:Y:S01]  /*6960*/  UMOV UR6, 0x1 ;  /* 0x0000000100067882 */ /* 0x000fe20000000000 */
[----:B------:R-:W-:Y:S01]  /*6970*/  IMAD.MOV.U32 R190, RZ, RZ, -0x2 ;  /* 0xfffffffeffbe7424 */ /* 0x000fe200078e00ff */
[----:B------:R-:W-:Y:S01]  /*6980*/  UIMAD UR6, UR52, -0xa0, UR6 ;  /* 0xffffff60340678a4 */ /* 0x000fe2000f8e0206 */
[C---:B------:R-:W-:Y:S01]  /*6990*/  FMUL.FTZ R185, R0.reuse, R197 ;  /* 0x000000c500b97220 */ /* 0x040fe20000410000 */
[----:B------:R-:W1:Y:S01]  /*69a0*/  SHFL.IDX PT, R191, R162, RZ, 0x1c1f ;  /* 0x001c1fffa2bf7589 */ /* 0x000e6200000e0000 */
[----:B------:R-:W3:Y:S01]  /*69b0*/  MUFU.TANH R7, R7 ;  /* 0x0000000700077308 */ /* 0x000ee20000002400 */
[C---:B------:R-:W-:Y:S01]  /*69c0*/  FMUL.FTZ R192, R0.reuse, R137 ;  /* 0x0000008900c07220 */ /* 0x040fe20000410000 */
[----:B------:R-:W-:Y:S01]  /*69d0*/  FMUL.FTZ R168, R0, R168 ;  /* 0x000000a800a87220 */ /* 0x000fe20000410000 */
[----:B------:R-:W-:-:S02]  /*69e0*/  IMAD R166, R17, R190, UR6 ;  /* 0x0000000611a67e24 */ /* 0x000fc4000f8e02be */
[C---:B------:R-:W-:Y:S01]  /*69f0*/  FMUL.FTZ R136, R0.reuse, R136 ;  /* 0x0000008800887220 */ /* 0x040fe20000410000 */
[C---:B------:R-:W-:Y:S01]  /*6a00*/  FMUL.FTZ R169, R0.reuse, R169 ;  /* 0x000000a900a97220 */ /* 0x040fe20000410000 */
[C---:B------:R-:W-:Y:S01]  /*6a10*/  FMUL.FTZ R172, R0.reuse, R172 ;  /* 0x000000ac00ac7220 */ /* 0x040fe20000410000 */
[----:B--2---:R-:W-:Y:S01]  /*6a20*/  IMAD R166, R193, UR47, R166 ;  /* 0x0000002fc1a67c24 */ /* 0x004fe2000f8e02a6 */
        /* <DEDUP_REMOVED lines=14> */
[----:B------:R-:W-:Y:S01]  /*6b10*/  UIADD3 UR6, UR11, 0x180, URZ ;  /* 0x000001800b067890 */ /* 0x000fe2000fffe03f */
[----:B-1----:R-:W-:Y:S01]  /*6b20*/  IADD3 R190, R191, -UR53, R166 ;  /* 0x80000035bfbe7c10 */ /* 0x002fe2000fffe0a6 */
[----:B------:R-:W1:Y:S01]  /*6b30*/  MUFU.TANH R15, R15 ;  /* 0x0000000f000f7308 */ /* 0x000e620000002400 */
[----:B------:R-:W-:Y:S01]  /*6b40*/  UMOV UR7, 0xc0000010 ;  /* 0xc000001000077882 */ /* 0x000fe20000000000 */
[----:B------:R-:W-:Y:S01]  /*6b50*/  FMUL.FTZ R121, R0, R121 ;  /* 0x0000007900797220 */ /* 0x000fe20000410000 */
[----:B------:R-:W-:Y:S01]  /*6b60*/  ISETP.GT.AND P3, PT, R190, RZ, PT ;  /* 0x000000ffbe00720c */ /* 0x000fe20003f64270 */
[----:B------:R-:W-:Y:S01]  /*6b70*/  FMUL.FTZ R21, R0, R195 ;  /* 0x000000c300157220 */ /* 0x000fe20000410000 */
[----:B------:R-:W-:Y:S01]  /*6b80*/  ISETP.GT.AND P4, PT, R190, 0x1, PT ;  /* 0x00000001be00780c */ /* 0x000fe20003f84270 */
[----:B------:R-:W-:Y:S01]  /*6b90*/  FMUL.FTZ R8, R0, R186 ;  /* 0x000000ba00087220 */ /* 0x000fe20000410000 */
[----:B0-----:R-:W-:Y:S01]  /*6ba0*/  FSEL R191, R6, -INF , P3 ;  /* 0xff80000006bf7808 */ /* 0x001fe20001800000 */
[----:B------:R-:W-:Y:S01]  /*6bb0*/  MUFU.TANH R184, R184 ;  /* 0x000000b800b87308 */ /* 0x000fe20000002400 */
[----:B------:R-:W-:Y:S01]  /*6bc0*/  ISETP.GT.AND P3, PT, R190, 0x8, PT ;  /* 0x00000008be00780c */ /* 0x000fe20003f64270 */
[C---:B------:R-:W-:Y:S01]  /*6bd0*/  FMUL.FTZ R9, R0.reuse, R187 ;  /* 0x000000bb00097220 */ /* 0x040fe20000410000 */
[----:B---3--:R-:W-:Y:S01]  /*6be0*/  FSEL R7, R7, -INF , P4 ;  /* 0xff80000007077808 */ /* 0x008fe20002000000 */
[----:B------:R-:W-:Y:S01]  /*6bf0*/  UMOV UR10, UR48 ;  /* 0x00000030000a7c82 */ /* 0x000fe20008000000 */
[----:B------:R-:W-:Y:S01]  /*6c00*/  FMNMX.FTZ R194, R191, R4, !PT ;  /* 0x00000004bfc27209 */ /* 0x000fe20007810000 */
[----:B------:R-:W-:Y:S01]  /*6c10*/  FMUL.FTZ R186, R0, R198 ;  /* 0x000000c600ba7220 */ /* 0x000fe20000410000 */
[----:B------:R-:W-:Y:S01]  /*6c20*/  ISETP.GT.AND P4, PT, R190, 0x9, PT ;  /* 0x00000009be00780c */ /* 0x000fe20003f84270 */
[----:B------:R-:W0:Y:S01]  /*6c30*/  MUFU.TANH R185, R185 ;  /* 0x000000b900b97308 */ /* 0x000e220000002400 */
[----:B------:R-:W-:Y:S01]  /*6c40*/  FSEL R10, R10, -INF , P3 ;  /* 0xff8000000a0a7808 */ /* 0x000fe20001800000 */
[C---:B------:R-:W-:Y:S01]  /*6c50*/  FMUL.FTZ R187, R0.reuse, R199 ;  /* 0x000000c700bb7220 */ /* 0x040fe20000410000 */
[----:B------:R-:W-:Y:S01]  /*6c60*/  FMNMX.FTZ R137, R7, R194, !PT ;  /* 0x000000c207897209 */ /* 0x000fe20007810000 */
[----:B------:R-:W-:Y:S01]  /*6c70*/  FMUL.FTZ R170, R0, R170 ;  /* 0x000000aa00aa7220 */ /* 0x000fe20000410000 */
[----:B------:R-:W-:Y:S01]  /*6c80*/  ISETP.GT.AND P3, PT, R190, 0x10, PT ;  /* 0x00000010be00780c */ /* 0x000fe20003f64270 */
[----:B------:R-:W-:Y:S01]  /*6c90*/  FMUL.FTZ R171, R0, R171 ;  /* 0x000000ab00ab7220 */ /* 0x000fe20000410000 */
[----:B--2---:R-:W-:Y:S01]  /*6ca0*/  FSEL R11, R11, -INF , P4 ;  /* 0xff8000000b0b7808 */ /* 0x004fe20002000000 */
[----:B------:R-:W2:Y:S01]  /*6cb0*/  MUFU.TANH R168, R168 ;  /* 0x000000a800a87308 */ /* 0x000ea20000002400 */
[----:B------:R-:W-:Y:S01]  /*6cc0*/  FMNMX.FTZ R194, R10, R137, !PT ;  /* 0x000000890ac27209 */ /* 0x000fe20007810000 */
[----:B------:R-:W-:Y:S01]  /*6cd0*/  FMUL.FTZ R174, R0, R174 ;  /* 0x000000ae00ae7220 */ /* 0x000fe20000410000 */
[----:B------:R-:W-:Y:S01]  /*6ce0*/  ISETP.GT.AND P4, PT, R190, 0x11, PT ;  /* 0x00000011be00780c */ /* 0x000fe20003f84270 */
[C---:B------:R-:W-:Y:S01]  /*6cf0*/  FMUL.FTZ R175, R0.reuse, R175 ;  /* 0x000000af00af7220 */ /* 0x040fe20000410000 */
[----:B------:R-:W-:Y:S01]  /*6d00*/  FMNMX.FTZ R137, R11, R194, !PT ;  /* 0x000000c20b897209 */ /* 0x000fe20007810000 */
[----:B------:R-:W-:Y:S01]  /*6d10*/  FMUL.FTZ R178, R0, R178 ;  /* 0x000000b200b27220 */ /* 0x000fe20000410000 */
[----:B-1----:R-:W-:Y:S01]  /*6d20*/  FSEL R15, R15, -INF , P4 ;  /* 0xff8000000f0f7808 */ /* 0x002fe20002000000 */
[----:B------:R1:W-:Y:S01]  /*6d30*/  MUFU.TANH R6, R136 ;  /* 0x0000008800067308 */ /* 0x0003e20000002400 */
[----:B------:R-:W-:Y:S01]  /*6d40*/  ISETP.GT.AND P4, PT, R190, 0x19, PT ;  /* 0x00000019be00780c */ /* 0x000fe20003f84270 */
[C---:B------:R-:W-:Y:S01]  /*6d50*/  FMUL.FTZ R179, R0.reuse, R179 ;  /* 0x000000b300b37220 */ /* 0x040fe20000410000 */
[C---:B------:R-:W-:Y:S01]  /*6d60*/  FMUL.FTZ R182, R0.reuse, R182 ;  /* 0x000000b600b67220 */ /* 0x040fe20000410000 */
[C---:B------:R-:W-:Y:S01]  /*6d70*/  FMUL.FTZ R183, R0.reuse, R183 ;  /* 0x000000b700b77220 */ /* 0x040fe20000410000 */
[----:B0-----:R-:W-:Y:S01]  /*6d80*/  FSEL R185, R185, -INF , P4 ;  /* 0xff800000b9b97808 */ /* 0x001fe20002000000 */
[----:B------:R-:W-:Y:S01]  /*6d90*/  FMUL.FTZ R154, R0, R154 ;  /* 0x0000009a009a7220 */ /* 0x000fe20000410000 */
[----:B------:R-:W-:Y:S01]  /*6da0*/  ISETP.GT.AND P4, PT, R190, 0x21, PT ;  /* 0x00000021be00780c */ /* 0x000fe20003f84270 */
[----:B------:R-:W0:Y:S01]  /*6db0*/  MUFU.TANH R169, R169 ;  /* 0x000000a900a97308 */ /* 0x000e220000002400 */
[----:B-1----:R-:W-:Y:S01]  /*6dc0*/  FSEL R136, R14, -INF , P3 ;  /* 0xff8000000e887808 */ /* 0x002fe20001800000 */
[----:B------:R-:W-:Y:S01]  /*6dd0*/  FMUL.FTZ R155, R0, R155 ;  /* 0x0000009b009b7220 */ /* 0x000fe20000410000 */
[----:B------:R-:W-:Y:S01]  /*6de0*/  ISETP.GT.AND P3, PT, R190, 0x18, PT ;  /* 0x00000018be00780c */ /* 0x000fe20003f64270 */
[----:B------:R-:W-:Y:S01]  /*6df0*/  FMUL.FTZ R163, R0, R163 ;  /* 0x000000a300a37220 */ /* 0x000fe20000410000 */
[----:B------:R-:W-:Y:S01]  /*6e00*/  FMNMX.FTZ R194, R136, R137, !PT ;  /* 0x0000008988c27209 */ /* 0x000fe20007810000 */
[----:B------:R-:W-:Y:S01]  /*6e10*/  FMUL.FTZ R137, R0, R139 ;  /* 0x0000008b00897220 */ /* 0x000fe20000410000 */
[----:B------:R-:W-:Y:S01]  /*6e20*/  FSEL R184, R184, -INF , P3 ;  /* 0xff800000b8b87808 */ /* 0x000fe20001800000 */
[----:B------:R-:W1:Y:S01]  /*6e30*/  MUFU.TANH R172, R172 ;  /* 0x000000ac00ac7308 */ /* 0x000e620000002400 */
[----:B------:R-:W-:Y:S01]  /*6e40*/  FMNMX.FTZ R139, R15, R194, !PT ;  /* 0x000000c20f8b7209 */ /* 0x000fe20007810000 */
[----:B------:R-:W-:Y:S01]  /*6e50*/  FMUL.FTZ R167, R0, R167 ;  /* 0x000000a700a77220 */ /* 0x000fe20000410000 */
[----:B------:R-:W-:Y:S01]  /*6e60*/  ISETP.GT.AND P3, PT, R190, 0x20, PT ;  /* 0x00000020be00780c */ /* 0x000fe20003f64270 */
[----:B------:R-:W-:Y:S01]  /*6e70*/  FMUL.FTZ R146, R0, R146 ;  /* 0x0000009200927220 */ /* 0x000fe20000410000 */
[----:B------:R-:W-:Y:S01]  /*6e80*/  FMNMX.FTZ R194, R184, R139, !PT ;  /* 0x0000008bb8c27209 */ /* 0x000fe20007810000 */
[----:B------:R-:W-:Y:S01]  /*6e90*/  FMUL.FTZ R147, R0, R147 ;  /* 0x0000009300937220 */ /* 0x000fe20000410000 */
[----:B--2---:R-:W-:Y:S01]  /*6ea0*/  FSEL R168, R168, -INF , P3 ;  /* 0xff800000a8a87808 */ /* 0x004fe20001800000 */
[----:B------:R-:W2:Y:S01]  /*6eb0*/  MUFU.TANH R173, R173 ;  /* 0x000000ad00ad7308 */ /* 0x000ea20000002400 */
[----:B------:R-:W-:Y:S01]  /*6ec0*/  FMNMX.FTZ R139, R185, R194, !PT ;  /* 0x000000c2b98b7209 */ /* 0x000fe20007810000 */
[----:B------:R-:W-:Y:S01]  /*6ed0*/  FMUL.FTZ R150, R0, R150 ;  /* 0x0000009600967220 */ /* 0x000fe20000410000 */
[----:B------:R-:W-:Y:S01]  /*6ee0*/  ISETP.GT.AND P3, PT, R190, 0x28, PT ;  /* 0x00000028be00780c */ /* 0x000fe20003f64270 */
        /* <DEDUP_REMOVED lines=12> */
[----:B------:R1:W-:Y:S01]  /*6fb0*/  MUFU.TANH R14, R138 ;  /* 0x0000008a000e7308 */ /* 0x0003e20000002400 */
[----:B--2---:R-:W-:Y:S01]  /*6fc0*/  FSEL R173, R173, -INF , P4 ;  /* 0xff800000adad7808 */ /* 0x004fe20002000000 */
[----:B------:R-:W-:Y:S01]  /*6fd0*/  FMUL.FTZ R134, R0, R134 ;  /* 0x0000008600867220 */ /* 0x000fe20000410000 */
[----:B------:R-:W-:Y:S01]  /*6fe0*/  ISETP.GT.AND P4, PT, R190, 0x31, PT ;  /* 0x00000031be00780c */ /* 0x000fe20003f84270 */
[----:B------:R-:W2:Y:S04]  /*6ff0*/  S2R R229, SR_TID.X ;  /* 0x0000000000e57919 */ /* 0x000ea80000002100 */
[----:B------:R-:W3:Y:S01]  /*7000*/  MUFU.TANH R177, R177 ;  /* 0x000000b100b17308 */ /* 0x000ee20000002400 */
[----:B-1----:R-:W-:Y:S01]  /*7010*/  FMUL.FTZ R138, R0, R140 ;  /* 0x0000008c008a7220 */ /* 0x002fe20000410000 */
[----:B------:R-:W-:Y:S01]  /*7020*/  FMNMX.FTZ R140, R168, R139, !PT ;  /* 0x0000008ba88c7209 */ /* 0x000fe20007810000 */
[----:B------:R-:W-:Y:S01]  /*7030*/  FMUL.FTZ R139, R0, R141 ;  /* 0x0000008d008b7220 */ /* 0x000fe20000410000 */
[----:B0-----:R-:W-:-:S02]  /*7040*/  FSEL R176, R176, -INF , P3 ;  /* 0xff800000b0b07808 */ /* 0x001fc40001800000 */
[----:B------:R-:W-:Y:S01]  /*7050*/  FMNMX.FTZ R141, R169, R140, !PT ;  /* 0x0000008ca98d7209 */ /* 0x000fe20007810000 */
[----:B------:R-:W-:Y:S01]  /*7060*/  FMUL.FTZ R140, R0, R144 ;  /* 0x00000090008c7220 */ /* 0x000fe20000410000 */
[----:B------:R-:W0:Y:S01]  /*7070*/  MUFU.TANH R180, R180 ;  /* 0x000000b400b47308 */ /* 0x000e220000002400 */
[----:B------:R-:W-:Y:S02]  /*7080*/  ISETP.GT.AND P3, PT, R190, 0x38, PT ;  /* 0x00000038be00780c */ /* 0x000fe40003f64270 */
[----:B------:R-:W-:-:S04]  /*7090*/  FMNMX.FTZ R194, R172, R141, !PT ;  /* 0x0000008dacc27209 */ /* 0x000fc80007810000 */
[----:B------:R-:W-:Y:S01]  /*70a0*/  FMNMX.FTZ R141, R173, R194, !PT ;  /* 0x000000c2ad8d7209 */ /* 0x000fe20007810000 */
[----:B------:R-:W1:Y:S01]  /*70b0*/  MUFU.TANH R181, R181 ;  /* 0x000000b500b57308 */ /* 0x000e620000002400 */
[----:B---3--:R-:W-:Y:S02]  /*70c0*/  FSEL R177, R177, -INF , P4 ;  /* 0xff800000b1b17808 */ /* 0x008fe40002000000 */
[----:B------:R-:W-:Y:S01]  /*70d0*/  FMNMX.FTZ R144, R176, R141, !PT ;  /* 0x0000008db0907209 */ /* 0x000fe20007810000 */
[----:B------:R-:W-:Y:S01]  /*70e0*/  FMUL.FTZ R141, R0, R145 ;  /* 0x00000091008d7220 */ /* 0x000fe20000410000 */
[----:B------:R-:W-:Y:S02]  /*70f0*/  ISETP.GT.AND P4, PT, R190, 0x39, PT ;  /* 0x00000039be00780c */ /* 0x000fe40003f84270 */
[----:B------:R-:W-:Y:S01]  /*7100*/  FMNMX.FTZ R145, R177, R144, !PT ;  /* 0x00000090b1917209 */ /* 0x000fe20007810000 */
[----:B------:R-:W3:Y:S01]  /*7110*/  MUFU.TANH R152, R152 ;  /* 0x0000009800987308 */ /* 0x000ee20000002400 */
[----:B0-----:R-:W-:Y:S01]  /*7120*/  FSEL R180, R180, -INF , P3 ;  /* 0xff800000b4b47808 */ /* 0x001fe20001800000 */
[----:B------:R-:W-:Y:S01]  /*7130*/  FMUL.FTZ R144, R0, R148 ;  /* 0x0000009400907220 */ /* 0x000fe20000410000 */
[----:B------:R-:W-:-:S02]  /*7140*/  ISETP.GT.AND P3, PT, R190, 0x40, PT ;  /* 0x00000040be00780c */ /* 0x000fc40003f64270 */
[----:B------:R-:W-:Y:S02]  /*7150*/  FMNMX.FTZ R194, R180, R145, !PT ;  /* 0x00000091b4c27209 */ /* 0x000fe40007810000 */
[----:B--2---:R-:W-:Y:S01]  /*7160*/  SHF.R.U32.HI R229, RZ, 0x7, R229 ;  /* 0x00000007ffe57819 */ /* 0x004fe200000116e5 */
[----:B------:R-:W0:Y:S01]  /*7170*/  MUFU.TANH R153, R153 ;  /* 0x0000009900997308 */ /* 0x000e220000002400 */
[----:B-1----:R-:W-:Y:S02]  /*7180*/  FSEL R181, R181, -INF , P4 ;  /* 0xff800000b5b57808 */ /* 0x002fe40002000000 */
[----:B------:R-:W-:Y:S02]  /*7190*/  ISETP.GT.AND P4, PT, R190, 0x41, PT ;  /* 0x00000041be00780c */ /* 0x000fe40003f84270 */
[----:B------:R-:W-:-:S03]  /*71a0*/  FMNMX.FTZ R145, R181, R194, !PT ;  /* 0x000000c2b5917209 */ /* 0x000fc60007810000 */
[----:B------:R-:W1:Y:S01]  /*71b0*/  MUFU.TANH R156, R156 ;  /* 0x0000009c009c7308 */ /* 0x000e620000002400 */
[----:B---3--:R-:W-:Y:S02]  /*71c0*/  FSEL R152, R152, -INF , P3 ;  /* 0xff80000098987808 */ /* 0x008fe40001800000 */
[----:B------:R-:W-:Y:S02]  /*71d0*/  ISETP.GT.AND P3, PT, R190, 0x48, PT ;  /* 0x00000048be00780c */ /* 0x000fe40003f64270 */
[----:B------:R-:W-:Y:S01]  /*71e0*/  FMNMX.FTZ R148, R152, R145, !PT ;  /* 0x0000009198947209 */ /* 0x000fe20007810000 */
[----:B------:R-:W-:Y:S02]  /*71f0*/  FMUL.FTZ R145, R0, R149 ;  /* 0x0000009500917220 */ /* 0x000fe40000410000 */
[----:B------:R-:W2:Y:S01]  /*7200*/  MUFU.TANH R188, R188 ;  /* 0x000000bc00bc7308 */ /* 0x000ea20000002400 */
[----:B0-----:R-:W-:Y:S02]  /*7210*/  FSEL R153, R153, -INF , P4 ;  /* 0xff80000099997808 */ /* 0x001fe40002000000 */
[----:B------:R-:W-:-:S02]  /*7220*/  ISETP.GT.AND P4, PT, R190, 0x49, PT ;  /* 0x00000049be00780c */ /* 0x000fc40003f84270 */
[----:B------:R-:W-:Y:S01]  /*7230*/  FMNMX.FTZ R149, R153, R148, !PT ;  /* 0x0000009499957209 */ /* 0x000fe20007810000 */
[----:B------:R-:W-:Y:S02]  /*7240*/  FMUL.FTZ R148, R0, R120 ;  /* 0x0000007800947220 */ /* 0x000fe40000410000 */
[----:B------:R-:W0:Y:S01]  /*7250*/  MUFU.TANH R159, R159 ;  /* 0x0000009f009f7308 */ /* 0x000e220000002400 */
[----:B-1----:R-:W-:Y:S02]  /*7260*/  FSEL R156, R156, -INF , P3 ;  /* 0xff8000009c9c7808 */ /* 0x002fe40001800000 */
[----:B------:R-:W-:Y:S02]  /*7270*/  ISETP.GT.AND P3, PT, R190, 0x50, PT ;  /* 0x00000050be00780c */ /* 0x000fe40003f64270 */
[----:B------:R-:W-:-:S03]  /*7280*/  FMNMX.FTZ R149, R156, R149, !PT ;  /* 0x000000959c957209 */ /* 0x000fc60007810000 */
[----:B------:R-:W1:Y:S01]  /*7290*/  MUFU.TANH R161, R161 ;  /* 0x000000a100a17308 */ /* 0x000e620000002400 */
[----:B--2---:R-:W-:Y:S02]  /*72a0*/  FSEL R188, R188, -INF , P4 ;  /* 0xff800000bcbc7808 */ /* 0x004fe40002000000 */
[----:B------:R-:W-:Y:S02]  /*72b0*/  ISETP.GT.AND P4, PT, R190, 0x51, PT ;  /* 0x00000051be00780c */ /* 0x000fe40003f84270 */
[----:B------:R-:W-:-:S03]  /*72c0*/  FMNMX.FTZ R120, R188, R149, !PT ;  /* 0x00000095bc787209 */ /* 0x000fc60007810000 */
[----:B------:R-:W2:Y:S01]  /*72d0*/  MUFU.TANH R164, R164 ;  /* 0x000000a400a47308 */ /* 0x000ea20000002400 */
[----:B0-----:R-:W-:Y:S02]  /*72e0*/  FSEL R159, R159, -INF , P3 ;  /* 0xff8000009f9f7808 */ /* 0x001fe40001800000 */
[----:B------:R-:W-:Y:S02]  /*72f0*/  ISETP.GT.AND P3, PT, R190, 0x58, PT ;  /* 0x00000058be00780c */ /* 0x000fe40003f64270 */
[----:B------:R-:W-:-:S03]  /*7300*/  FMNMX.FTZ R120, R159, R120, !PT ;  /* 0x000000789f787209 */ /* 0x000fc60007810000 */
[----:B------:R-:W0:Y:S01]  /*7310*/  MUFU.TANH R165, R165 ;  /* 0x000000a500a57308 */ /* 0x000e220000002400 */
[----:B-1----:R-:W-:Y:S02]  /*7320*/  FSEL R161, R161, -INF , P4 ;  /* 0xff800000a1a17808 */ /* 0x002fe40002000000 */
[----:B------:R-:W-:Y:S02]  /*7330*/  ISETP.GT.AND P4, PT, R190, 0x59, PT ;  /* 0x00000059be00780c */ /* 0x000fe40003f84270 */
[----:B------:R-:W-:Y:S01]  /*7340*/  FMNMX.FTZ R149, R161, R120, !PT ;  /* 0x00000078a1957209 */ /* 0x000fe20007810000 */
[----:B------:R-:W-:Y:S02]  /*7350*/  WARPGROUP.DEPBAR.LE gsb0, 0x0 ;  /* 0x00008000000079c5 */ /* 0x000fe40000010000 */
[----:B------:R-:W1:Y:S01]  /*7360*/  MUFU.TANH R192, R192 ;  /* 0x000000c000c07308 */ /* 0x000e620000002400 */
[----:B------:R-:W-:Y:S01]  /*7370*/  WARPGROUP.ARRIVE ;  /* 0x00000000000079c5 */ /* 0x000fe20000000000 */
[----:B--2---:R-:W-:-:S02]  /*7380*/  FSEL R164, R164, -INF , P3 ;  /* 0xff800000a4a47808 */ /* 0x004fc40001800000 */
[----:B------:R-:W-:Y:S02]  /*7390*/  ISETP.GT.AND P3, PT, R190, 0x60, PT ;  /* 0x00000060be00780c */ /* 0x000fe40003f64270 */
[----:B------:R-:W-:Y:S01]  /*73a0*/  FMNMX.FTZ R120, R164, R149, !PT ;  /* 0x00000095a4787209 */ /* 0x000fe20007810000 */
[----:B------:R-:W-:Y:S01]  /*73b0*/  QGMMA.64x192x32.F32.E4M3.E4M3 R24, R212, gdesc[UR4], R24, gsb0 ;  /* 0x02e00004d4187df3 */ /* 0x000fe20008000818 */
[----:B------:R-:W2:Y:S01]  /*73c0*/  MUFU.TANH R138, R138 ;  /* 0x0000008a008a7308 */ /* 0x000ea20000002400 */
[----:B0-----:R-:W-:Y:S01]  /*73d0*/  FSEL R165, R165, -INF , P4 ;  /* 0xff800000a5a57808 */ /* 0x001fe20002000000 */
[----:B------:R-:W-:Y:S01]  /*73e0*/  FMUL.FTZ R149, R0, R124 ;  /* 0x0000007c00957220 */ /* 0x000fe20000410000 */
[----:B------:R-:W-:Y:S01]  /*73f0*/  ISETP.GT.AND P4, PT, R190, 0x61, PT ;  /* 0x00000061be00780c */ /* 0x000fe20003f84270 */
[----:B------:R-:W-:Y:S01]  /*7400*/  UIADD3 UR6, UR11, 0x300, URZ ;  /* 0x000003000b067890 */ /* 0x000fe2000fffe03f */
[----:B------:R-:W-:Y:S01]  /*7410*/  FSEL R6, R6, -INF , P3 ;  /* 0xff80000006067808 */ /* 0x000fe20001800000 */
[----:B------:R-:W-:Y:S01]  /*7420*/  UMOV UR7, 0xc0000010 ;  /* 0xc000001000077882 */ /* 0x000fe20000000000 */
[----:B------:R-:W-:Y:S01]  /*7430*/  FMNMX.FTZ R193, R165, R120, !PT ;  /* 0x00000078a5c17209 */ /* 0x000fe20007810000 */
[----:B------:R-:W0:Y:S01]  /*7440*/  MUFU.TANH R139, R139 ;  /* 0x0000008b008b7308 */ /* 0x000e220000002400 */
[----:B------:R-:W-:-:S02]  /*7450*/  ISETP.GT.AND P3, PT, R190, 0x68, PT ;  /* 0x00000068be00780c */ /* 0x000fc40003f64270 */
[----:B-1----:R-:W-:Y:S01]  /*7460*/  FSEL R120, R192, -INF , P4 ;  /* 0xff800000c0787808 */ /* 0x002fe20002000000 */
[----:B------:R-:W-:Y:S01]  /*7470*/  FMUL.FTZ R192, R0, R125 ;  /* 0x0000007d00c07220 */ /* 0x000fe20000410000 */
[----:B------:R-:W-:Y:S02]  /*7480*/  FMNMX.FTZ R193, R6, R193, !PT ;  /* 0x000000c106c17209 */ /* 0x000fe40007810000 */
[----:B------:R-:W-:Y:S01]  /*7490*/  ISETP.GT.AND P4, PT, R190, 0x69, PT ;  /* 0x00000069be00780c */ /* 0x000fe20003f84270 */
[----:B------:R-:W1:Y:S01]  /*74a0*/  MUFU.TANH R140, R140 ;  /* 0x0000008c008c7308 */ /* 0x000e620000002400 */
[----:B--2---:R-:W-:Y:S02]  /*74b0*/  FSEL R124, R138, -INF , P3 ;  /* 0xff8000008a7c7808 */ /* 0x004fe40001800000 */
[----:B------:R-:W-:Y:S02]  /*74c0*/  FMNMX.FTZ R193, R120, R193, !PT ;  /* 0x000000c178c17209 */ /* 0x000fe40007810000 */
[----:B------:R-:W-:-:S02]  /*74d0*/  ISETP.GT.AND P3, PT, R190, 0x70, PT ;  /* 0x00000070be00780c */ /* 0x000fc40003f64270 */
[----:B------:R-:W-:Y:S01]  /*74e0*/  FMNMX.FTZ R138, R124, R193, !PT ;  /* 0x000000c17c8a7209 */ /* 0x000fe20007810000 */
[----:B------:R-:W2:Y:S01]  /*74f0*/  MUFU.TANH R141, R141 ;  /* 0x0000008d008d7308 */ /* 0x000ea20000002400 */
[----:B0-----:R-:W-:Y:S01]  /*7500*/  FSEL R125, R139, -INF , P4 ;  /* 0xff8000008b7d7808 */ /* 0x001fe20002000000 */
[----:B------:R-:W-:Y:S01]  /*7510*/  FMUL.FTZ R193, R0, R128 ;  /* 0x0000008000c17220 */ /* 0x000fe20000410000 */
[----:B------:R-:W-:Y:S02]  /*7520*/  ISETP.GT.AND P4, PT, R190, 0x71, PT ;  /* 0x00000071be00780c */ /* 0x000fe40003f84270 */
[----:B------:R-:W-:-:S03]  /*7530*/  FMNMX.FTZ R139, R125, R138, !PT ;  /* 0x0000008a7d8b7209 */ /* 0x000fc60007810000 */
[----:B------:R-:W0:Y:S01]  /*7540*/  MUFU.TANH R144, R144 ;  /* 0x0000009000907308 */ /* 0x000e220000002400 */
[----:B-1----:R-:W-:Y:S02]  /*7550*/  FSEL R128, R140, -INF , P3 ;  /* 0xff8000008c807808 */ /* 0x002fe40001800000 */
[----:B------:R-:W-:Y:S02]  /*7560*/  ISETP.GT.AND P3, PT, R190, 0x78, PT ;  /* 0x00000078be00780c */ /* 0x000fe40003f64270 */
[----:B------:R-:W-:-:S03]  /*7570*/  FMNMX.FTZ R139, R128, R139, !PT ;  /* 0x0000008b808b7209 */ /* 0x000fc60007810000 */
[----:B------:R-:W1:Y:S01]  /*7580*/  MUFU.TANH R145, R145 ;  /* 0x0000009100917308 */ /* 0x000e620000002400 */
[----:B--2---:R-:W-:Y:S01]  /*7590*/  FSEL R138, R141, -INF , P4 ;  /* 0xff8000008d8a7808 */ /* 0x004fe20002000000 */
[----:B------:R-:W-:Y:S01]  /*75a0*/  FMUL.FTZ R141, R0, R129 ;  /* 0x00000081008d7220 */ /* 0x000fe20000410000 */
[----:B------:R-:W-:Y:S02]  /*75b0*/  ISETP.GT.AND P4, PT, R190, 0x79, PT ;  /* 0x00000079be00780c */ /* 0x000fe40003f84270 */
[----:B------:R-:W-:-:S03]  /*75c0*/  FMNMX.FTZ R140, R138, R139, !PT ;  /* 0x0000008b8a8c7209 */ /* 0x000fc60007810000 */
[----:B------:R-:W2:Y:S01]  /*75d0*/  MUFU.TANH R148, R148 ;  /* 0x0000009400947308 */ /* 0x000ea20000002400 */
[----:B0-----:R-:W-:Y:S02]  /*75e0*/  FSEL R129, R144, -INF , P3 ;  /* 0xff80000090817808 */ /* 0x001fe40001800000 */
[----:B------:R-:W-:Y:S02]  /*75f0*/  ISETP.GT.AND P3, PT, R190, 0x80, PT ;  /* 0x00000080be00780c */ /* 0x000fe40003f64270 */
[----:B------:R-:W-:-:S03]  /*7600*/  FMNMX.FTZ R140, R129, R140, !PT ;  /* 0x0000008c818c7209 */ /* 0x000fc60007810000 */
[----:B------:R-:W0:Y:S01]  /*7610*/  MUFU.TANH R121, R121 ;  /* 0x0000007900797308 */ /* 0x000e220000002400 */
[----:B-1----:R-:W-:Y:S01]  /*7620*/  FSEL R139, R145, -INF , P4 ;  /* 0xff800000918b7808 */ /* 0x002fe20002000000 */
[----:B------:R-:W-:Y:S01]  /*7630*/  FMUL.FTZ R145, R0, R132 ;  /* 0x0000008400917220 */ /* 0x000fe20000410000 */
[----:B------:R-:W-:-:S05]  /*7640*/  ISETP.GT.AND P4, PT, R190, 0x81, PT ;  /* 0x00000081be00780c */ /* 0x000fca0003f84270 */
[----:B------:R-:W1:Y:S01]  /*7650*/  MUFU.TANH R149, R149 ;  /* 0x0000009500957308 */ /* 0x000e620000002400 */
[----:B--2---:R-:W-:Y:S02]  /*7660*/  FSEL R132, R148, -INF , P3 ;  /* 0xff80000094847808 */ /* 0x004fe40001800000 */
[----:B------:R-:W-:-:S05]  /*7670*/  ISETP.GT.AND P3, PT, R190, 0x88, PT ;  /* 0x00000088be00780c */ /* 0x000fca0003f64270 */
[----:B------:R-:W2:Y:S08]  /*7680*/  MUFU.TANH R192, R192 ;  /* 0x000000c000c07308 */ /* 0x000eb00000002400 */
[----:B------:R3:W4:Y:S08]  /*7690*/  MUFU.TANH R194, R193 ;  /* 0x000000c100c27308 */ /* 0x0007300000002400 */
[----:B------:R1:W5:Y:S01]  /*76a0*/  MUFU.TANH R195, R141 ;  /* 0x0000008d00c37308 */ /* 0x0003620000002400 */
[----:B---3--:R-:W-:-:S02]  /*76b0*/  FMNMX.FTZ R193, R139, R140, !PT ;  /* 0x0000008c8bc17209 */ /* 0x008fc40007810000 */
[----:B0-----:R-:W-:Y:S01]  /*76c0*/  FSEL R140, R121, -INF , P4 ;  /* 0xff800000798c7808 */ /* 0x001fe20002000000 */
[----:B------:R-:W-:Y:S01]  /*76d0*/  FMUL.FTZ R121, R0, R133 ;  /* 0x0000008500797220 */ /* 0x000fe20000410000 */
[----:B------:R-:W-:Y:S02]  /*76e0*/  FMNMX.FTZ R193, R132, R193, !PT ;  /* 0x000000c184c17209 */ /* 0x000fe40007810000 */
[----:B------:R-:W-:Y:S01]  /*76f0*/  ISETP.GT.AND P4, PT, R190, 0x89, PT ;  /* 0x00000089be00780c */ /* 0x000fe20003f84270 */
[----:B------:R0:W3:Y:S01]  /*7700*/  MUFU.TANH R196, R145 ;  /* 0x0000009100c47308 */ /* 0x0000e20000002400 */
[----:B-1----:R-:W-:Y:S02]  /*7710*/  FSEL R141, R149, -INF , P3 ;  /* 0xff800000958d7808 */ /* 0x002fe40001800000 */
[----:B------:R-:W-:Y:S02]  /*7720*/  FMNMX.FTZ R148, R140, R193, !PT ;  /* 0x000000c18c947209 */ /* 0x000fe40007810000 */
[----:B------:R-:W-:-:S02]  /*7730*/  ISETP.GT.AND P3, PT, R190, 0x90, PT ;  /* 0x00000090be00780c */ /* 0x000fc40003f64270 */
[----:B--2---:R-:W-:Y:S01]  /*7740*/  FSEL R144, R192, -INF , P4 ;  /* 0xff800000c0907808 */ /* 0x004fe20002000000 */
[----:B------:R1:W2:Y:S01]  /*7750*/  MUFU.TANH R193, R121 ;  /* 0x0000007900c17308 */ /* 0x0002a20000002400 */
[----:B------:R-:W-:Y:S01]  /*7760*/  FMNMX.FTZ R133, R141, R148, !PT ;  /* 0x000000948d857209 */ /* 0x000fe20007810000 */
[----:B0-----:R-:W-:Y:S01]  /*7770*/  FMUL.FTZ R145, R0, R142 ;  /* 0x0000008e00917220 */ /* 0x001fe20000410000 */
[----:B------:R-:W-:Y:S02]  /*7780*/  ISETP.GT.AND P4, PT, R190, 0x91, PT ;  /* 0x00000091be00780c */ /* 0x000fe40003f84270 */
[----:B----4-:R-:W-:Y:S02]  /*7790*/  FSEL R142, R194, -INF , P3 ;  /* 0xff800000c28e7808 */ /* 0x010fe40001800000 */
[----:B------:R-:W-:Y:S01]  /*77a0*/  FMNMX.FTZ R149, R144, R133, !PT ;  /* 0x0000008590957209 */ /* 0x000fe20007810000 */
[----:B------:R-:W0:Y:S01]  /*77b0*/  MUFU.TANH R8, R8 ;  /* 0x0000000800087308 */ /* 0x000e220000002400 */
[----:B------:R-:W-:-:S02]  /*77c0*/  ISETP.GT.AND P3, PT, R190, 0x98, PT ;  /* 0x00000098be00780c */ /* 0x000fc40003f64270 */
[----:B-----5:R-:W-:Y:S02]  /*77d0*/  FSEL R133, R195, -INF , P4 ;  /* 0xff800000c3857808 */ /* 0x020fe40002000000 */
[----:B------:R-:W-:Y:S01]  /*77e0*/  FMNMX.FTZ R192, R142, R149, !PT ;  /* 0x000000958ec07209 */ /* 0x000fe20007810000 */
[----:B------:R-:W-:Y:S01]  /*77f0*/  FMUL.FTZ R149, R0, R143 ;  /* 0x0000008f00957220 */ /* 0x000fe20000410000 */
[----:B------:R-:W-:Y:S01]  /*7800*/  ISETP.GT.AND P4, PT, R190, 0x99, PT ;  /* 0x00000099be00780c */ /* 0x000fe20003f84270 */
[----:B------:R-:W4:Y:S01]  /*7810*/  MUFU.TANH R9, R9 ;  /* 0x0000000900097308 */ /* 0x000f220000002400 */
[----:B---3--:R-:W-:Y:S02]  /*7820*/  FSEL R148, R196, -INF , P3 ;  /* 0xff800000c4947808 */ /* 0x008fe40001800000 */
[----:B-1----:R-:W-:Y:S02]  /*7830*/  FMNMX.FTZ R121, R133, R192, !PT ;  /* 0x000000c085797209 */ /* 0x002fe40007810000 */
[----:B--2---:R-:W-:-:S02]  /*7840*/  FSEL R143, R193, -INF , P4 ;  /* 0xff800000c18f7808 */ /* 0x004fc40002000000 */
[----:B------:R-:W-:Y:S01]  /*7850*/  FMNMX.FTZ R190, R148, R121, !PT ;  /* 0x0000007994be7209 */ /* 0x000fe20007810000 */
[----:B------:R-:W1:Y:S01]  /*7860*/  SHFL.IDX PT, R193, R162, 0x1, 0x1c1f ;  /* 0x003c1f00a2c17f89 */ /* 0x000e6200000e0000 */
[----:B------:R-:W2:Y:S02]  /*7870*/  MUFU.TANH R12, R12 ;  /* 0x0000000c000c7308 */ /* 0x000ea40000002400 */
[----:B------:R-:W-:-:S05]  /*7880*/  FMNMX.FTZ R190, R143, R190, !PT ;  /* 0x000000be8fbe7209 */ /* 0x000fca0007810000 */
[----:B------:R-:W3:Y:S01]  /*7890*/  SHFL.BFLY PT, R121, R190, 0x2, 0x1f ;  /* 0x0c401f00be797f89 */ /* 0x000ee200000e0000 */
[----:B------:R-:W5:Y:S08]  /*78a0*/  MUFU.TANH R13, R13 ;  /* 0x0000000d000d7308 */ /* 0x000f700000002400 */
[----:B------:R-:W5:Y:S01]  /*78b0*/  MUFU.TANH R20, R20 ;  /* 0x0000001400147308 */ /* 0x000f620000002400 */
[----:B-1----:R-:W-:-:S07]  /*78c0*/  IADD3 R166, R193, -UR53, R166 ;  /* 0x80000035c1a67c10 */ /* 0x002fce000fffe0a6 */
[----:B------:R-:W1:Y:S01]  /*78d0*/  MUFU.TANH R21, R21 ;  /* 0x0000001500157308 */ /* 0x000e620000002400 */
[C---:B------:R-:W-:Y:S02]  /*78e0*/  ISETP.GT.AND P4, PT, R166.reuse, RZ, PT ;  /* 0x000000ffa600720c */ /* 0x040fe40003f84270 */
[----:B------:R-:W-:Y:S02]  /*78f0*/  ISETP.GT.AND P5, PT, R166, 0x1, PT ;  /* 0x00000001a600780c */ /* 0x000fe40003fa4270 */
[----:B---3--:R-:W-:Y:S01]  /*7900*/  FMNMX.FTZ R192, R190, R121, !PT ;  /* 0x00000079bec07209 */ /* 0x008fe20007810000 */
[----:B------:R-:W-:Y:S01]  /*7910*/  FMUL.FTZ R190, R0, R135 ;  /* 0x0000008700be7220 */ /* 0x000fe20000410000 */
[----:B0-----:R-:W-:Y:S01]  /*7920*/  FSEL R8, R8, -INF , P4 ;  /* 0xff80000008087808 */ /* 0x001fe20002000000 */
[----:B------:R-:W0:Y:S01]  /*7930*/  MUFU.TANH R186, R186 ;  /* 0x000000ba00ba7308 */ /* 0x000e220000002400 */
[----:B------:R-:W-:Y:S01]  /*7940*/  ISETP.GT.AND P4, PT, R166, 0x8, PT ;  /* 0x00000008a600780c */ /* 0x000fe20003f84270 */
[----:B------:R-:W3:Y:S01]  /*7950*/  SHFL.BFLY PT, R121, R192, 0x1, 0x1f ;  /* 0x0c201f00c0797f89 */ /* 0x000ee200000e0000 */
[----:B----4-:R-:W-:-:S02]  /*7960*/  FSEL R9, R9, -INF , P5 ;  /* 0xff80000009097808 */ /* 0x010fc40002800000 */
[----:B------:R-:W-:Y:S02]  /*7970*/  ISETP.GT.AND P5, PT, R166, 0x9, PT ;  /* 0x00000009a600780c */ /* 0x000fe40003fa4270 */
[----:B--2---:R-:W-:Y:S01]  /*7980*/  FSEL R162, R12, -INF , P4 ;  /* 0xff8000000ca27808 */ /* 0x004fe20002000000 */
[----:B------:R-:W2:Y:S01]  /*7990*/  MUFU.TANH R187, R187 ;  /* 0x000000bb00bb7308 */ /* 0x000ea20000002400 */
[C---:B------:R-:W-:Y:S02]  /*79a0*/  ISETP.GT.AND P4, PT, R166.reuse, 0x10, PT ;  /* 0x00000010a600780c */ /* 0x040fe40003f84270 */
[----:B-----5:R-:W-:Y:S02]  /*79b0*/  FSEL R13, R13, -INF , P5 ;  /* 0xff8000000d0d7808 */ /* 0x020fe40002800000 */
[----:B------:R-:W-:Y:S02]  /*79c0*/  ISETP.GT.AND P5, PT, R166, 0x11, PT ;  /* 0x00000011a600780c */ /* 0x000fe40003fa4270 */
[----:B------:R-:W-:Y:S01]  /*79d0*/  FSEL R20, R20, -INF , P4 ;  /* 0xff80000014147808 */ /* 0x000fe20002000000 */
[----:B------:R-:W4:Y:S01]  /*79e0*/  MUFU.TANH R170, R170 ;  /* 0x000000aa00aa7308 */ /* 0x000f220000002400 */
[----:B------:R-:W-:-:S02]  /*79f0*/  ISETP.GT.AND P4, PT, R166, 0x18, PT ;  /* 0x00000018a600780c */ /* 0x000fc40003f84270 */
[----:B-1----:R-:W-:Y:S02]  /*7a00*/  FSEL R21, R21, -INF , P5 ;  /* 0xff80000015157808 */ /* 0x002fe40002800000 */
[----:B------:R-:W-:Y:S02]  /*7a10*/  ISETP.GT.AND P5, PT, R166, 0x19, PT ;  /* 0x00000019a600780c */ /* 0x000fe40003fa4270 */
[----:B0-----:R-:W-:Y:S01]  /*7a20*/  FSEL R186, R186, -INF , P4 ;  /* 0xff800000baba7808 */ /* 0x001fe20002000000 */
[----:B------:R-:W0:Y:S01]  /*7a30*/  MUFU.TANH R171, R171 ;  /* 0x000000ab00ab7308 */ /* 0x000e220000002400 */
[----:B------:R-:W-:Y:S02]  /*7a40*/  ISETP.GT.AND P4, PT, R166, 0x20, PT ;  /* 0x00000020a600780c */ /* 0x000fe40003f84270 */
[----:B---3--:R-:W-:Y:S01]  /*7a50*/  FMNMX.FTZ R121, R192, R121, !PT ;  /* 0x00000079c0797209 */ /* 0x008fe20007810000 */
[----:B------:R-:W-:Y:S01]  /*7a60*/  IMAD.U32 R192, RZ, RZ, UR10 ;  /* 0x0000000affc07e24 */ /* 0x000fe2000f8e00ff */
[----:B--2---:R-:W-:-:S02]  /*7a70*/  FSEL R187, R187, -INF , P5 ;  /* 0xff800000bbbb7808 */ /* 0x004fc40002800000 */
[C---:B------:R-:W-:Y:S01]  /*7a80*/  FSETP.NEU.FTZ.AND P3, PT, R121.reuse, -INF , PT ;  /* 0xff8000007900780b */ /* 0x040fe20003f7d000 */
[----:B------:R-:W-:-:S01]  /*7a90*/  FFMA.FTZ R135, R121, R192, -8 ;  /* 0xc100000079877423 */ /* 0x000fc200000100c0 */
[----:B------:R-:W1:Y:S01]  /*7aa0*/  MUFU.TANH R174, R174 ;  /* 0x000000ae00ae7308 */ /* 0x000e620000002400 */
[----:B------:R-:W-:Y:S02]  /*7ab0*/  ISETP.GT.AND P5, PT, R166, 0x21, PT ;  /* 0x00000021a600780c */ /* 0x000fe40003fa4270 */
[----:B----4-:R-:W-:Y:S02]  /*7ac0*/  FSEL R170, R170, -INF , P4 ;  /* 0xff800000aaaa7808 */ /* 0x010fe40002000000 */
[----:B------:R-:W-:Y:S02]  /*7ad0*/  FSEL R135, R135, RZ, P3 ;  /* 0x000000ff87877208 */ /* 0x000fe40001800000 */
[----:B------:R-:W-:Y:S01]  /*7ae0*/  ISETP.GT.AND P4, PT, R166, 0x28, PT ;  /* 0x00000028a600780c */ /* 0x000fe20003f84270 */
[----:B------:R-:W2:Y:S01]  /*7af0*/  MUFU.TANH R175, R175 ;  /* 0x000000af00af7308 */ /* 0x000ea20000002400 */
[----:B------:R-:W-:-:S02]  /*7b00*/  WARPGROUP.DEPBAR.LE gsb0, 0x0 ;  /* 0x00008000000079c5 */ /* 0x000fc40000010000 */
[----:B------:R-:W-:Y:S01]  /*7b10*/  WARPGROUP.ARRIVE ;  /* 0x00000000000079c5 */ /* 0x000fe20000000000 */
[----:B------:R-:W-:-:S01]  /*7b20*/  FFMA.FTZ R193, R184, UR10, -R135 ;  /* 0x0000000ab8c17c23 */ /* 0x000fc20008010887 */
[----:B------:R-:W-:Y:S01]  /*7b30*/  FMNMX.FTZ R184, R8, R5, !PT ;  /* 0x0000000508b87209 */ /* 0x000fe20007810000 */
[----:B------:R-:W-:-:S01]  /*7b40*/  FFMA.FTZ R192, R191, UR10, -R135 ;  /* 0x0000000abfc07c23 */ /* 0x000fc20008010887 */
[----:B0-----:R-:W-:Y:S01]  /*7b50*/  FSEL R171, R171, -INF , P5 ;  /* 0xff800000abab7808 */ /* 0x001fe20002800000 */
[----:B------:R-:W0:Y:S01]  /*7b60*/  MUFU.TANH R178, R178 ;  /* 0x000000b200b27308 */ /* 0x000e220000002400 */
[----:B------:R-:W-:Y:S01]  /*7b70*/  QGMMA.64x192x32.F32.E4M3.E4M3 R24, R208, gdesc[UR4], R24, gsb0 ;  /* 0x02e00004d0187df3 */ /* 0x000fe20008000818 */
[----:B------:R-:W-:Y:S01]  /*7b80*/  FMNMX.FTZ R191, R9, R184, !PT ;  /* 0x000000b809bf7209 */ /* 0x000fe20007810000 */
[--C-:B------:R-:W-:Y:S01]  /*7b90*/  FFMA.FTZ R194, R181, UR10, -R135.reuse ;  /* 0x0000000ab5c27c23 */ /* 0x100fe20008010887 */
[----:B------:R-:W-:Y:S01]  /*7ba0*/  ISETP.GT.AND P5, PT, R166, 0x29, PT ;  /* 0x00000029a600780c */ /* 0x000fe20003fa4270 */
[----:B------:R-:W-:Y:S01]  /*7bb0*/  UIADD3 UR6, UR11, 0x480, URZ ;  /* 0x000004800b067890 */ /* 0x000fe2000fffe03f */
[----:B------:R-:W-:Y:S01]  /*7bc0*/  FMNMX.FTZ R184, R162, R191, !PT ;  /* 0x000000bfa2b87209 */ /* 0x000fe20007810000 */
[----:B------:R-:W-:Y:S01]  /*7bd0*/  UMOV UR7, 0xc0000010 ;  /* 0xc000001000077882 */ /* 0x000fe20000000000 */
[----:B------:R-:W3:Y:S01]  /*7be0*/  MUFU.TANH R179, R179 ;  /* 0x000000b300b37308 */ /* 0x000ee20000002400 */
[----:B-1----:R-:W-:Y:S01]  /*7bf0*/  FSEL R174, R174, -INF , P4 ;  /* 0xff800000aeae7808 */ /* 0x002fe20002000000 */
[--C-:B------:R-:W-:Y:S01]  /*7c00*/  FFMA.FTZ R7, R7, UR10, -R135.reuse ;  /* 0x0000000a07077c23 */ /* 0x100fe20008010887 */
[----:B------:R-:W-:Y:S01]  /*7c10*/  FMNMX.FTZ R191, R13, R184, !PT ;  /* 0x000000b80dbf7209 */ /* 0x000fe20007810000 */
[--C-:B------:R-:W-:Y:S01]  /*7c20*/  FFMA.FTZ R10, R10, UR10, -R135.reuse ;  /* 0x0000000a0a0a7c23 */ /* 0x100fe20008010887 */
[----:B------:R-:W-:Y:S01]  /*7c30*/  ISETP.GT.AND P4, PT, R166, 0x30, PT ;  /* 0x00000030a600780c */ /* 0x000fe20003f84270 */
[--C-:B------:R-:W-:Y:S01]  /*7c40*/  FFMA.FTZ R11, R11, UR10, -R135.reuse ;  /* 0x0000000a0b0b7c23 */ /* 0x100fe20008010887 */
[----:B------:R-:W-:Y:S01]  /*7c50*/  FMNMX.FTZ R184, R20, R191, !PT ;  /* 0x000000bf14b87209 */ /* 0x000fe20007810000 */
[----:B------:R-:W1:Y:S01]  /*7c60*/  MUFU.TANH R182, R182 ;  /* 0x000000b600b67308 */ /* 0x000e620000002400 */
[----:B--2---:R-:W-:Y:S01]  /*7c70*/  FSEL R175, R175, -INF , P5 ;  /* 0xff800000afaf7808 */ /* 0x004fe20002800000 */
[--C-:B------:R-:W-:Y:S01]  /*7c80*/  FFMA.FTZ R136, R136, UR10, -R135.reuse ;  /* 0x0000000a88887c23 */ /* 0x100fe20008010887 */
[----:B------:R-:W-:Y:S01]  /*7c90*/  FMNMX.FTZ R191, R21, R184, !PT ;  /* 0x000000b815bf7209 */ /* 0x000fe20007810000 */
[--C-:B------:R-:W-:Y:S01]  /*7ca0*/  FFMA.FTZ R15, R15, UR10, -R135.reuse ;  /* 0x0000000a0f0f7c23 */ /* 0x100fe20008010887 */
[----:B------:R-:W-:Y:S01]  /*7cb0*/  ISETP.GT.AND P5, PT, R166, 0x31, PT ;  /* 0x00000031a600780c */ /* 0x000fe20003fa4270 */
[--C-:B------:R-:W-:Y:S01]  /*7cc0*/  FFMA.FTZ R185, R185, UR10, -R135.reuse ;  /* 0x0000000ab9b97c23 */ /* 0x100fe20008010887 */
[----:B------:R-:W-:Y:S01]  /*7cd0*/  FMNMX.FTZ R184, R186, R191, !PT ;  /* 0x000000bfbab87209 */ /* 0x000fe20007810000 */
[----:B------:R-:W2:Y:S01]  /*7ce0*/  MUFU.TANH R183, R183 ;  /* 0x000000b700b77308 */ /* 0x000ea20000002400 */
[----:B0-----:R-:W-:Y:S01]  /*7cf0*/  FSEL R178, R178, -INF , P4 ;  /* 0xff800000b2b27808 */ /* 0x001fe20002000000 */
[--C-:B------:R-:W-:Y:S01]  /*7d00*/  FFMA.FTZ R168, R168, UR10, -R135.reuse ;  /* 0x0000000aa8a87c23 */ /* 0x100fe20008010887 */
[----:B------:R-:W-:Y:S01]  /*7d10*/  FMNMX.FTZ R191, R187, R184, !PT ;  /* 0x000000b8bbbf7209 */ /* 0x000fe20007810000 */
[--C-:B------:R-:W-:Y:S01]  /*7d20*/  FFMA.FTZ R169, R169, UR10, -R135.reuse ;  /* 0x0000000aa9a97c23 */ /* 0x100fe20008010887 */
[----:B------:R-:W-:Y:S01]  /*7d30*/  ISETP.GT.AND P4, PT, R166, 0x38, PT ;  /* 0x00000038a600780c */ /* 0x000fe20003f84270 */
[--C-:B------:R-:W-:Y:S01]  /*7d40*/  FFMA.FTZ R172, R172, UR10, -R135.reuse ;  /* 0x0000000aacac7c23 */ /* 0x100fe20008010887 */
[----:B------:R-:W-:Y:S01]  /*7d50*/  FMNMX.FTZ R184, R170, R191, !PT ;  /* 0x000000bfaab87209 */ /* 0x000fe20007810000 */
[----:B------:R-:W0:Y:S01]  /*7d60*/  MUFU.TANH R154, R154 ;  /* 0x0000009a009a7308 */ /* 0x000e220000002400 */
[----:B---3--:R-:W-:Y:S01]  /*7d70*/  FSEL R179, R179, -INF , P5 ;  /* 0xff800000b3b37808 */ /* 0x008fe20002800000 */
[--C-:B------:R-:W-:Y:S01]  /*7d80*/  FFMA.FTZ R173, R173, UR10, -R135.reuse ;  /* 0x0000000aadad7c23 */ /* 0x100fe20008010887 */
[----:B------:R-:W-:Y:S01]  /*7d90*/  FMNMX.FTZ R191, R171, R184, !PT ;  /* 0x000000b8abbf7209 */ /* 0x000fe20007810000 */
[--C-:B------:R-:W-:Y:S01]  /*7da0*/  FFMA.FTZ R176, R176, UR10, -R135.reuse ;  /* 0x0000000ab0b07c23 */ /* 0x100fe20008010887 */
[----:B------:R-:W-:Y:S01]  /*7db0*/  ISETP.GT.AND P5, PT, R166, 0x39, PT ;  /* 0x00000039a600780c */ /* 0x000fe20003fa4270 */
[--C-:B------:R-:W-:Y:S01]  /*7dc0*/  FFMA.FTZ R177, R177, UR10, -R135.reuse ;  /* 0x0000000ab1b17c23 */ /* 0x100fe20008010887 */
[----:B------:R-:W-:Y:S01]  /*7dd0*/  FMNMX.FTZ R184, R174, R191, !PT ;  /* 0x000000bfaeb87209 */ /* 0x000fe20007810000 */
        /* <DEDUP_REMOVED lines=8> */
[----:B------:R-:W-:Y:S01]  /*7e60*/  MUFU.TANH R157, R157 ;  /* 0x0000009d009d7308 */ /* 0x000fe20000002400 */
[----:B--2---:R-:W-:Y:S01]  /*7e70*/  FSEL R183, R183, -INF , P5 ;  /* 0xff800000b7b77808 */ /* 0x004fe20002800000 */
[--C-:B------:R-:W-:Y:S01]  /*7e80*/  FFMA.FTZ R165, R165, UR10, -R135.reuse ;  /* 0x0000000aa5a57c23 */ /* 0x100fe20008010887 */
[----:B------:R-:W-:Y:S01]  /*7e90*/  FMNMX.FTZ R191, R179, R184, !PT ;  /* 0x000000b8b3bf7209 */ /* 0x000fe20007810000 */
[--C-:B------:R-:W-:Y:S01]  /*7ea0*/  FFMA.FTZ R6, R6, UR10, -R135.reuse ;  /* 0x0000000a06067c23 */ /* 0x100fe20008010887 */
[----:B------:R-:W-:Y:S01]  /*7eb0*/  ISETP.GT.AND P5, PT, R166, 0x41, PT ;  /* 0x00000041a600780c */ /* 0x000fe20003fa4270 */
[--C-:B------:R-:W-:Y:S01]  /*7ec0*/  FFMA.FTZ R124, R124, UR10, -R135.reuse ;  /* 0x0000000a7c7c7c23 */ /* 0x100fe20008010887 */
[----:B------:R-:W-:Y:S01]  /*7ed0*/  FMNMX.FTZ R184, R182, R191, !PT ;  /* 0x000000bfb6b87209 */ /* 0x000fe20007810000 */
[----:B------:R-:W1:Y:S01]  /*7ee0*/  MUFU.TANH R158, R158 ;  /* 0x0000009e009e7308 */ /* 0x000e620000002400 */
[----:B0-----:R-:W-:Y:S01]  /*7ef0*/  FSEL R154, R154, -INF , P4 ;  /* 0xff8000009a9a7808 */ /* 0x001fe20002000000 */
[--C-:B------:R-:W-:Y:S01]  /*7f00*/  FFMA.FTZ R125, R125, UR10, -R135.reuse ;  /* 0x0000000a7d7d7c23 */ /* 0x100fe20008010887 */
[----:B------:R-:W-:Y:S01]  /*7f10*/  FMNMX.FTZ R191, R183, R184, !PT ;  /* 0x000000b8b7bf7209 */ /* 0x000fe20007810000 */
[--C-:B------:R-:W-:Y:S01]  /*7f20*/  FFMA.FTZ R128, R128, UR10, -R135.reuse ;  /* 0x0000000a80807c23 */ /* 0x100fe20008010887 */
[----:B------:R-:W-:Y:S01]  /*7f30*/  ISETP.GT.AND P4, PT, R166, 0x48, PT ;  /* 0x00000048a600780c */ /* 0x000fe20003f84270 */
[--C-:B------:R-:W-:Y:S01]  /*7f40*/  FFMA.FTZ R129, R129, UR10, -R135.reuse ;  /* 0x0000000a81817c23 */ /* 0x100fe20008010887 */
[----:B---3--:R-:W-:Y:S01]  /*7f50*/  FSEL R155, R155, -INF , P5 ;  /* 0xff8000009b9b7808 */ /* 0x008fe20002800000 */
[----:B------:R-:W0:Y:S01]  /*7f60*/  MUFU.TANH R160, R160 ;  /* 0x000000a000a07308 */ /* 0x000e220000002400 */
[----:B------:R-:W-:Y:S01]  /*7f70*/  FMNMX.FTZ R184, R154, R191, !PT ;  /* 0x000000bf9ab87209 */ /* 0x000fe20007810000 */
[--C-:B------:R-:W-:Y:S01]  /*7f80*/  FFMA.FTZ R132, R132, UR10, -R135.reuse ;  /* 0x0000000a84847c23 */ /* 0x100fe20008010887 */
[----:B------:R-:W-:Y:S01]  /*7f90*/  ISETP.GT.AND P5, PT, R166, 0x49, PT ;  /* 0x00000049a600780c */ /* 0x000fe20003fa4270 */
[--C-:B------:R-:W-:Y:S01]  /*7fa0*/  FFMA.FTZ R142, R142, UR10, -R135.reuse ;  /* 0x0000000a8e8e7c23 */ /* 0x100fe20008010887 */
[----:B------:R-:W-:Y:S01]  /*7fb0*/  FMNMX.FTZ R191, R155, R184, !PT ;  /* 0x000000b89bbf7209 */ /* 0x000fe20007810000 */
[----:B------:R-:W-:-:S02]  /*7fc0*/  FFMA.FTZ R133, R133, UR10, -R135 ;  /* 0x0000000a85857c23 */ /* 0x000fc40008010887 */
[----:B------:R-:W2:Y:S01]  /*7fd0*/  MUFU.TANH R163, R163 ;  /* 0x000000a300a37308 */ /* 0x000ea20000002400 */
[----:B-1----:R-:W-:Y:S02]  /*7fe0*/  FSEL R158, R158, -INF , P5 ;  /* 0xff8000009e9e7808 */ /* 0x002fe40002800000 */
[----:B------:R-:W-:-:S05]  /*7ff0*/  ISETP.GT.AND P5, PT, R166, 0x51, PT ;  /* 0x00000051a600780c */ /* 0x000fca0003fa4270 */
[----:B------:R1:W-:Y:S08]  /*8000*/  MUFU.EX2 R12, R193 ;  /* 0x000000c1000c7308 */ /* 0x0003f00000000800 */
[----:B------:R-:W3:Y:S01]  /*8010*/  MUFU.TANH R189, R189 ;  /* 0x000000bd00bd7308 */ /* 0x000ee20000002400 */
[----:B-1----:R-:W-:-:S01]  /*8020*/  FFMA.FTZ R193, R180, UR10, -R135 ;  /* 0x0000000ab4c17c23 */ /* 0x002fc20008010887 */
[----:B------:R-:W-:-:S02]  /*8030*/  FSEL R180, R157, -INF , P4 ;  /* 0xff8000009db47808 */ /* 0x000fc40002000000 */
[----:B------:R-:W-:Y:S02]  /*8040*/  ISETP.GT.AND P4, PT, R166, 0x50, PT ;  /* 0x00000050a600780c */ /* 0x000fe40003f84270 */
[----:B------:R-:W-:Y:S02]  /*8050*/  FMNMX.FTZ R191, R180, R191, !PT ;  /* 0x000000bfb4bf7209 */ /* 0x000fe40007810000 */
[----:B------:R-:W1:Y:S01]  /*8060*/  MUFU.TANH R167, R167 ;  /* 0x000000a700a77308 */ /* 0x000e620000002400 */
[----:B0-----:R-:W-:Y:S02]  /*8070*/  FSEL R181, R160, -INF , P4 ;  /* 0xff800000a0b57808 */ /* 0x001fe40002000000 */
[----:B------:R-:W-:Y:S02]  /*8080*/  FMNMX.FTZ R184, R158, R191, !PT ;  /* 0x000000bf9eb87209 */ /* 0x000fe40007810000 */
[----:B------:R-:W-:Y:S02]  /*8090*/  ISETP.GT.AND P4, PT, R166, 0x58, PT ;  /* 0x00000058a600780c */ /* 0x000fe40003f84270 */
[----:B--2---:R-:W-:Y:S01]  /*80a0*/  FSEL R163, R163, -INF , P5 ;  /* 0xff800000a3a37808 */ /* 0x004fe20002800000 */
[----:B------:R-:W0:Y:S01]  /*80b0*/  MUFU.TANH R137, R137 ;  /* 0x0000008900897308 */ /* 0x000e220000002400 */
[----:B------:R-:W-:-:S02]  /*80c0*/  FMNMX.FTZ R184, R181, R184, !PT ;  /* 0x000000b8b5b87209 */ /* 0x000fc40007810000 */
[C---:B------:R-:W-:Y:S02]  /*80d0*/  ISETP.GT.AND P5, PT, R166.reuse, 0x59, PT ;  /* 0x00000059a600780c */ /* 0x040fe40003fa4270 */
[----:B---3--:R-:W-:Y:S02]  /*80e0*/  FSEL R189, R189, -INF , P4 ;  /* 0xff800000bdbd7808 */ /* 0x008fe40002000000 */
[----:B------:R-:W-:Y:S01]  /*80f0*/  FMNMX.FTZ R184, R163, R184, !PT ;  /* 0x000000b8a3b87209 */ /* 0x000fe20007810000 */
[----:B------:R-:W-:Y:S01]  /*8100*/  MUFU.TANH R145, R145 ;  /* 0x0000009100917308 */ /* 0x000fe20000002400 */
[----:B------:R-:W-:Y:S02]  /*8110*/  ISETP.GT.AND P4, PT, R166, 0x60, PT ;  /* 0x00000060a600780c */ /* 0x000fe40003f84270 */
[----:B-1----:R-:W-:Y:S02]  /*8120*/  FSEL R167, R167, -INF , P5 ;  /* 0xff800000a7a77808 */ /* 0x002fe40002800000 */
[----:B------:R-:W-:-:S02]  /*8130*/  FMNMX.FTZ R184, R189, R184, !PT ;  /* 0x000000b8bdb87209 */ /* 0x000fc40007810000 */
[----:B------:R-:W-:Y:S01]  /*8140*/  ISETP.GT.AND P5, PT, R166, 0x61, PT ;  /* 0x00000061a600780c */ /* 0x000fe20003fa4270 */
[----:B------:R-:W1:Y:S01]  /*8150*/  MUFU.TANH R149, R149 ;  /* 0x0000009500957308 */ /* 0x000e620000002400 */
[----:B------:R-:W-:Y:S02]  /*8160*/  FSEL R14, R14, -INF , P4 ;  /* 0xff8000000e0e7808 */ /* 0x000fe40002000000 */
[----:B------:R-:W-:Y:S02]  /*8170*/  FMNMX.FTZ R191, R167, R184, !PT ;  /* 0x000000b8a7bf7209 */ /* 0x000fe40007810000 */
[----:B------:R-:W-:Y:S02]  /*8180*/  ISETP.GT.AND P4, PT, R166, 0x68, PT ;  /* 0x00000068a600780c */ /* 0x000fe40003f84270 */
[----:B0-----:R-:W-:Y:S01]  /*8190*/  FSEL R137, R137, -INF , P5 ;  /* 0xff80000089897808 */ /* 0x001fe20002800000 */
[----:B------:R-:W-:Y:S01]  /*81a0*/  MUFU.TANH R146, R146 ;  /* 0x0000009200927308 */ /* 0x000fe20000002400 */
[----:B------:R-:W-:-:S02]  /*81b0*/  FMNMX.FTZ R184, R14, R191, !PT ;  /* 0x000000bf0eb87209 */ /* 0x000fc40007810000 */
[----:B------:R-:W-:Y:S02]  /*81c0*/  ISETP.GT.AND P5, PT, R166, 0x69, PT ;  /* 0x00000069a600780c */ /* 0x000fe40003fa4270 */
[----:B------:R-:W-:-:S03]  /*81d0*/  FMNMX.FTZ R191, R137, R184, !PT ;  /* 0x000000b889bf7209 */ /* 0x000fc60007810000 */
[----:B------:R-:W0:Y:S01]  /*81e0*/  MUFU.TANH R147, R147 ;  /* 0x0000009300937308 */ /* 0x000e220000002400 */
[----:B-1----:R-:W-:Y:S02]  /*81f0*/  FSEL R149, R149, -INF , P5 ;  /* 0xff80000095957808 */ /* 0x002fe40002800000 */
[----:B------:R-:W-:-:S05]  /*8200*/  ISETP.GT.AND P5, PT, R166, 0x71, PT ;  /* 0x00000071a600780c */ /* 0x000fca0003fa4270 */
[----:B------:R1:W-:Y:S08]  /*8210*/  MUFU.EX2 R157, R193 ;  /* 0x000000c1009d7308 */ /* 0x0003f00000000800 */
[----:B------:R-:W-:Y:S01]  /*8220*/  MUFU.TANH R150, R150 ;  /* 0x0000009600967308 */ /* 0x000fe20000002400 */
[----:B-1----:R-:W-:-:S01]  /*8230*/  FFMA.FTZ R193, R156, UR10, -R135 ;  /* 0x0000000a9cc17c23 */ /* 0x002fc20008010887 */
[----:B------:R-:W-:-:S02]  /*8240*/  FSEL R156, R145, -INF , P4 ;  /* 0xff800000919c7808 */ /* 0x000fc40002000000 */
[----:B------:R-:W-:Y:S02]  /*8250*/  ISETP.GT.AND P4, PT, R166, 0x70, PT ;  /* 0x00000070a600780c */ /* 0x000fe40003f84270 */
[----:B0-----:R-:W-:Y:S02]  /*8260*/  FSEL R147, R147, -INF , P5 ;  /* 0xff80000093937808 */ /* 0x001fe40002800000 */
[----:B------:R0:W-:Y:S01]  /*8270*/  MUFU.EX2 R160, R194 ;  /* 0x000000c200a07308 */ /* 0x0001e20000000800 */
[----:B------:R-:W-:Y:S02]  /*8280*/  FSEL R184, R146, -INF , P4 ;  /* 0xff80000092b87808 */ /* 0x000fe40002000000 */
[C---:B------:R-:W-:Y:S02]  /*8290*/  ISETP.GT.AND P4, PT, R166.reuse, 0x78, PT ;  /* 0x00000078a600780c */ /* 0x040fe40003f84270 */
[----:B------:R-:W-:-:S03]  /*82a0*/  ISETP.GT.AND P5, PT, R166, 0x79, PT ;  /* 0x00000079a600780c */ /* 0x000fc60003fa4270 */
[----:B------:R-:W1:Y:S01]  /*82b0*/  MUFU.TANH R151, R151 ;  /* 0x0000009700977308 */ /* 0x000e620000002400 */
[----:B0-----:R-:W-:-:S01]  /*82c0*/  FFMA.FTZ R194, R188, UR10, -R135 ;  /* 0x0000000abcc27c23 */ /* 0x001fc20008010887 */
[----:B------:R-:W-:-:S04]  /*82d0*/  FMNMX.FTZ R188, R156, R191, !PT ;  /* 0x000000bf9cbc7209 */ /* 0x000fc80007810000 */
[----:B------:R-:W-:Y:S02]  /*82e0*/  FMNMX.FTZ R191, R149, R188, !PT ;  /* 0x000000bc95bf7209 */ /* 0x000fe40007810000 */
[----:B------:R-:W0:Y:S02]  /*82f0*/  MUFU.TANH R122, R122 ;  /* 0x0000007a007a7308 */ /* 0x000e240000002400 */
[----:B------:R-:W-:-:S04]  /*8300*/  FMNMX.FTZ R188, R184, R191, !PT ;  /* 0x000000bfb8bc7209 */ /* 0x000fc80007810000 */
[----:B------:R-:W-:Y:S02]  /*8310*/  FMNMX.FTZ R188, R147, R188, !PT ;  /* 0x000000bc93bc7209 */ /* 0x000fe40007810000 */
[----:B------:R-:W2:Y:S01]  /*8320*/  MUFU.TANH R123, R123 ;  /* 0x0000007b007b7308 */ /* 0x000ea20000002400 */
[----:B-1----:R-:W-:Y:S02]  /*8330*/  FSEL R151, R151, -INF , P5 ;  /* 0xff80000097977808 */ /* 0x002fe40002800000 */
[----:B------:R-:W-:-:S05]  /*8340*/  ISETP.GT.AND P5, PT, R166, 0x81, PT ;  /* 0x00000081a600780c */ /* 0x000fca0003fa4270 */
[----:B------:R1:W-:Y:S08]  /*8350*/  MUFU.EX2 R145, R193 ;  /* 0x000000c100917308 */ /* 0x0003f00000000800 */
[----:B------:R-:W-:Y:S01]  /*8360*/  MUFU.TANH R126, R126 ;  /* 0x0000007e007e7308 */ /* 0x000fe20000002400 */
[----:B-1----:R-:W-:-:S01]  /*8370*/  FFMA.FTZ R193, R159, UR10, -R135 ;  /* 0x0000000a9fc17c23 */ /* 0x002fc20008010887 */
[----:B------:R-:W-:-:S02]  /*8380*/  FSEL R159, R150, -INF , P4 ;  /* 0xff800000969f7808 */ /* 0x000fc40002000000 */
[----:B------:R-:W-:Y:S02]  /*8390*/  ISETP.GT.AND P4, PT, R166, 0x80, PT ;  /* 0x00000080a600780c */ /* 0x000fe40003f84270 */
[----:B------:R-:W-:Y:S01]  /*83a0*/  FMNMX.FTZ R188, R159, R188, !PT ;  /* 0x000000bc9fbc7209 */ /* 0x000fe20007810000 */
[----:B------:R-:W-:Y:S02]  /*83b0*/  WARPGROUP.DEPBAR.LE gsb0, 0x0 ;  /* 0x00008000000079c5 */ /* 0x000fe40000010000 */
[----:B------:R-:W1:Y:S01]  /*83c0*/  MUFU.TANH R127, R127 ;  /* 0x0000007f007f7308 */ /* 0x000e620000002400 */
[----:B0-----:R-:W-:Y:S01]  /*83d0*/  FSEL R122, R122, -INF , P4 ;  /* 0xff8000007a7a7808 */ /* 0x001fe20002000000 */
[----:B------:R-:W-:Y:S01]  /*83e0*/  WARPGROUP.ARRIVE ;  /* 0x00000000000079c5 */ /* 0x000fe20000000000 */
[----:B------:R-:W-:Y:S02]  /*83f0*/  FMNMX.FTZ R191, R151, R188, !PT ;  /* 0x000000bc97bf7209 */ /* 0x000fe40007810000 */
[----:B------:R-:W-:-:S02]  /*8400*/  ISETP.GT.AND P4, PT, R166, 0x88, PT ;  /* 0x00000088a600780c */ /* 0x000fc40003f84270 */
[----:B--2---:R-:W-:Y:S01]  /*8410*/  FSEL R123, R123, -INF , P5 ;  /* 0xff8000007b7b7808 */ /* 0x004fe20002800000 */
[----:B------:R-:W0:Y:S01]  /*8420*/  MUFU.TANH R130, R130 ;  /* 0x0000008200827308 */ /* 0x000e220000002400 */
[----:B------:R-:W-:Y:S01]  /*8430*/  FMNMX.FTZ R188, R122, R191, !PT ;  /* 0x000000bf7abc7209 */ /* 0x000fe20007810000 */
[----:B------:R-:W-:Y:S01]  /*8440*/  QGMMA.64x192x32.F32.E4M3.E4M3 R24, R204, gdesc[UR4], R24, gsb0 ;  /* 0x02e00004cc187df3 */ /* 0x000fe20008000818 */
[----:B------:R-:W-:Y:S01]  /*8450*/  ISETP.GT.AND P5, PT, R166, 0x89, PT ;  /* 0x00000089a600780c */ /* 0x000fe20003fa4270 */
[----:B------:R-:W-:Y:S01]  /*8460*/  UIADD3 UR6, UR11, 0x600, URZ ;  /* 0x000006000b067890 */ /* 0x000fe2000fffe03f */
[----:B------:R-:W-:Y:S01]  /*8470*/  FMNMX.FTZ R191, R123, R188, !PT ;  /* 0x000000bc7bbf7209 */ /* 0x000fe20007810000 */
[----:B------:R-:W-:Y:S02]  /*8480*/  UMOV UR7, 0xc0000010 ;  /* 0xc000001000077882 */ /* 0x000fe40000000000 */
[----:B------:R-:W2:Y:S01]  /*8490*/  MUFU.TANH R131, R131 ;  /* 0x0000008300837308 */ /* 0x000ea20000002400 */
[----:B-1----:R-:W-:-:S02]  /*84a0*/  FSEL R127, R127, -INF , P5 ;  /* 0xff8000007f7f7808 */ /* 0x002fc40002800000 */
        /* <DEDUP_REMOVED lines=12> */
[----:B------:R0:W-:Y:S01]  /*8570*/  MUFU.EX2 R126, R193 ;  /* 0x000000c1007e7308 */ /* 0x0001e20000000800 */
[----:B------:R-:W-:-:S02]  /*8580*/  FMNMX.FTZ R188, R130, R191, !PT ;  /* 0x000000bf82bc7209 */ /* 0x000fc40007810000 */
[----:B------:R-:W-:Y:S01]  /*8590*/  ISETP.GT.AND P5, PT, R166, 0x99, PT ;  /* 0x00000099a600780c */ /* 0x000fe20003fa4270 */
[----:B------:R-:W-:-:S01]  /*85a0*/  FFMA.FTZ R166, R120, UR10, -R135 ;  /* 0x0000000a78a67c23 */ /* 0x000fc20008010887 */
[----:B---3--:R-:W-:Y:S02]  /*85b0*/  FSEL R134, R134, -INF , P4 ;  /* 0xff80000086867808 */ /* 0x008fe40002000000 */
[----:B------:R-:W-:Y:S01]  /*85c0*/  FMNMX.FTZ R191, R131, R188, !PT ;  /* 0x000000bc83bf7209 */ /* 0x000fe20007810000 */
[----:B------:R-:W-:Y:S01]  /*85d0*/  MUFU.EX2 R192, R192 ;  /* 0x000000c000c07308 */ /* 0x000fe20000000800 */
[----:B-1----:R-:W-:Y:S02]  /*85e0*/  FSEL R190, R190, -INF , P5 ;  /* 0xff800000bebe7808 */ /* 0x002fe40002800000 */
        /* <DEDUP_REMOVED lines=9> */
[----:B------:R1:W-:Y:S01]  /*8680*/  MUFU.EX2 R191, R166 ;  /* 0x000000a600bf7308 */ /* 0x0003e20000000800 */
[----:B------:R-:W-:-:S07]  /*8690*/  FFMA.FTZ R135, R143, UR10, -R135 ;  /* 0x0000000a8f877c23 */ /* 0x000fce0008010887 */
        /* <DEDUP_REMOVED lines=13> */
[----:B------:R-:W-:-:S05]  /*8770*/  FSEL R148, R148, RZ, P4 ;  /* 0x000000ff94947208 */ /* 0x000fca0002000000 */
[----:B------:R-:W-:Y:S01]  /*8780*/  MUFU.EX2 R169, R169 ;  /* 0x000000a900a97308 */ /* 0x000fe20000000800 */
[----:B-1----:R-:W-:-:S01]  /*8790*/  FFMA.FTZ R166, R187, UR10, -R148 ;  /* 0x0000000abba67c23 */ /* 0x002fc20008010894 */
[----:B------:R-:W-:Y:S01]  /*87a0*/  FSEL R187, R121, RZ, P3 ;  /* 0x000000ff79bb7208 */ /* 0x000fe20001800000 */
[----:B------:R-:W-:-:S01]  /*87b0*/  FFMA.FTZ R143, R8, UR10, -R148 ;  /* 0x0000000a088f7c23 */ /* 0x000fc20008010894 */
[--C-:B------:R-:W-:Y:S01]  /*87c0*/  FFMA.FTZ R8, R9, UR10, -R148.reuse ;  /* 0x0000000a09087c23 */ /* 0x100fe20008010894 */
[----:B------:R-:W-:-:S01]  /*87d0*/  FFMA.FTZ R9, R162, UR10, -R148 ;  /* 0x0000000aa2097c23 */ /* 0x000fc20008010894 */
[----:B------:R-:W-:Y:S01]  /*87e0*/  FFMA.FTZ R162, R13, UR10, -R148 ;  /* 0x0000000a0da27c23 */ /* 0x000fe20008010894 */
[----:B------:R-:W-:-:S01]  /*87f0*/  FADD.FTZ R187, -R187, R4 ;  /* 0x00000004bbbb7221 */ /* 0x000fc20000010100 */
[--C-:B------:R-:W-:Y:S01]  /*8800*/  FFMA.FTZ R4, R180, UR10, -R148.reuse ;  /* 0x0000000ab4047c23 */ /* 0x100fe20008010894 */
[----:B------:R-:W-:Y:S01]  /*8810*/  FSEL R180, R120, RZ, P4 ;  /* 0x000000ff78b47208 */ /* 0x000fe20002000000 */
[--C-:B------:R-:W-:Y:S01]  /*8820*/  FFMA.FTZ R13, R20, UR10, -R148.reuse ;  /* 0x0000000a140d7c23 */ /* 0x100fe20008010894 */
[----:B------:R-:W-:-:S01]  /*8830*/  FFMA.FTZ R20, R21, UR10, -R148 ;  /* 0x0000000a15147c23 */ /* 0x000fc20008010894 */
[--C-:B------:R-:W-:Y:S01]  /*8840*/  FFMA.FTZ R21, R186, UR10, -R148.reuse ;  /* 0x0000000aba157c23 */ /* 0x100fe20008010894 */
[----:B------:R-:W-:Y:S01]  /*8850*/  FMUL.FTZ R186, R187, UR10 ;  /* 0x0000000abbba7c20 */ /* 0x000fe20008410000 */
        /* <DEDUP_REMOVED lines=27> */
[----:B------:R-:W-:-:S03]  /*8a10*/  FFMA.FTZ R123, R123, UR10, -R148 ;  /* 0x0000000a7b7b7c23 */ /* 0x000fc60008010894 */
[----:B------:R-:W-:-:S03]  /*8a20*/  FADD.FTZ R189, R7, R188 ;  /* 0x000000bc07bd7221 */ /* 0x000fc60000010000 */
[----:B------:R-:W1:Y:S01]  /*8a30*/  MUFU.EX2 R9, R9 ;  /* 0x0000000900097308 */ /* 0x000e620000000800 */
[----:B--2---:R-:W-:-:S01]  /*8a40*/  FFMA.FTZ R3, R180, R2, R143 ;  /* 0x00000002b4037223 */ /* 0x004fc2000001008f */
        /* <DEDUP_REMOVED lines=11> */
[----:B--2---:R-:W-:-:S07]  /*8b00*/  FADD.FTZ R2, R162, R3 ;  /* 0x00000003a2027221 */ /* 0x004fce0000010000 */
[----:B------:R-:W2:Y:S01]  /*8b10*/  MUFU.EX2 R21, R21 ;  /* 0x0000001500157308 */ /* 0x000ea20000000800 */
[----:B0-----:R-:W-:-:S01]  /*8b20*/  FADD.FTZ R3, R13, R2 ;  /* 0x000000020d037221 */ /* 0x001fc20000010000 */
[----:B------:R-:W-:Y:S02]  /*8b30*/  WARPGROUP.DEPBAR.LE gsb0, 0x0 ;  /* 0x00008000000079c5 */ /* 0x000fe40000010000 */
[----:B------:R-:W-:-:S04]  /*8b40*/  WARPGROUP.ARRIVE ;  /* 0x00000000000079c5 */ /* 0x000fc80000000000 */
[----:B------:R-:W0:Y:S01]  /*8b50*/  MUFU.EX2 R166, R166 ;  /* 0x000000a600a67308 */ /* 0x000e220000000800 */
[----:B-1----:R-:W-:-:S01]  /*8b60*/  FADD.FTZ R2, R20, R3 ;  /* 0x0000000314027221 */ /* 0x002fc20000010000 */
[----:B------:R-:W-:Y:S06]  /*8b70*/  QGMMA.64x192x32.F32.E4M3.E4M3 R24, R200, gdesc[UR4], R24, gsb0 ;  /* 0x02e00004c8187df3 */ /* 0x000fec0008000818 */
[----:B------:R-:W1:Y:S01]  /*8b80*/  MUFU.EX2 R170, R170 ;  /* 0x000000aa00aa7308 */ /* 0x000e620000000800 */
[----:B--2---:R-:W-:-:S01]  /*8b90*/  FADD.FTZ R3, R21, R2 ;  /* 0x0000000215037221 */ /* 0x004fc20000010000 */
[----:B------:R-:W-:-:S06]  /*8ba0*/  FADD.FTZ R2, R168, R167 ;  /* 0x000000a7a8027221 */ /* 0x000fcc0000010000 */
[----:B------:R-:W2:Y:S01]  /*8bb0*/  MUFU.EX2 R171, R171 ;  /* 0x000000ab00ab7308 */ /* 0x000ea20000000800 */
[----:B0-----:R-:W-:-:S07]  /*8bc0*/  FADD.FTZ R3, R166, R3 ;  /* 0x00000003a6037221 */ /* 0x001fce0000010000 */
        /* <DEDUP_REMOVED lines=8> */
[----:B-1----:R-:W-:-:S01]  /*8c50*/  FADD.FTZ R188, R174, R167 ;  /* 0x000000a7aebc7221 */ /* 0x002fc20000010000 */
[----:B------:R-:W-:-:S06]  /*8c60*/  FFMA.FTZ R167, R184, UR10, -R148 ;  /* 0x0000000ab8a77c23 */ /* 0x000fcc0008010894 */
        /* <DEDUP_REMOVED lines=12> */
[----:B------:R-:W-:Y:S01]  /*8d30*/  FFMA.FTZ R184, R147, UR10, -R148 ;  /* 0x0000000a93b87c23 */ /* 0x000fe20008010894 */
[----:B------:R-:W-:-:S05]  /*8d40*/  FADD.FTZ R147, R157, R2 ;  /* 0x000000029d937221 */ /* 0x000fca0000010000 */
[----:B------:R-:W1:Y:S01]  /*8d50*/  MUFU.EX2 R152, R152 ;  /* 0x0000009800987308 */ /* 0x000e620000000800 */
[----:B--2---:R-:W-:-:S01]  /*8d60*/  FADD.FTZ R2, R182, R3 ;  /* 0x00000003b6027221 */ /* 0x004fc20000010000 */
[----:B------:R-:W-:Y:S01]  /*8d70*/  FADD.FTZ R3, R160, R147 ;  /* 0x00000093a0037221 */ /* 0x000fe20000010000 */
[----:B------:R-:W-:-:S05]  /*8d80*/  FFMA.FTZ R147, R159, UR10, -R148 ;  /* 0x0000000a9f937c23 */ /* 0x000fca0008010894 */
[----:B------:R-:W2:Y:S01]  /*8d90*/  MUFU.EX2 R154, R154 ;  /* 0x0000009a009a7308 */ /* 0x000ea20000000800 */
[----:B0-----:R-:W-:-:S07]  /*8da0*/  FADD.FTZ R189, R183, R2 ;  /* 0x00000002b7bd7221 */ /* 0x001fce0000010000 */
[----:B------:R-:W0:Y:S01]  /*8db0*/  MUFU.EX2 R153, R153 ;  /* 0x0000009900997308 */ /* 0x000e220000000800 */
[----:B-1----:R-:W-:-:S07]  /*8dc0*/  FADD.FTZ R2, R152, R3 ;  /* 0x0000000398027221 */ /* 0x002fce0000010000 */
[----:B------:R-:W1:Y:S01]  /*8dd0*/  MUFU.EX2 R155, R155 ;  /* 0x0000009b009b7308 */ /* 0x000e620000000800 */
[----:B--2---:R-:W-:-:S01]  /*8de0*/  FADD.FTZ R188, R154, R189 ;  /* 0x000000bd9abc7221 */ /* 0x004fc20000010000 */
[----:B------:R-:W-:-:S05]  /*8df0*/  IMAD.U32 R189, RZ, RZ, UR54 ;  /* 0x00000036ffbd7e24 */ /* 0x000fca000f8e00ff */
[----:B------:R-:W-:Y:S01]  /*8e00*/  @!P1 LEA R189, R189, UR41, 0x3 ;  /* 0x00000029bdbd9c11 */ /* 0x000fe2000f8e18ff */
[----:B------:R-:W2:Y:S01]  /*8e10*/  MUFU.EX2 R4, R4 ;  /* 0x0000000400047308 */ /* 0x000ea20000000800 */
[----:B0-----:R-:W-:-:S07]  /*8e20*/  FADD.FTZ R2, R153, R2 ;  /* 0x0000000299027221 */ /* 0x001fce0000010000 */
[----:B------:R-:W0:Y:S01]  /*8e30*/  MUFU.EX2 R146, R194 ;  /* 0x000000c200927308 */ /* 0x000e220000000800 */
[----:B-1----:R-:W-:-:S01]  /*8e40*/  FADD.FTZ R3, R155, R188 ;  /* 0x000000bc9b037221 */ /* 0x002fc20000010000 */
[----:B------:R-:W-:Y:S01]  /*8e50*/  FFMA.FTZ R188, R151, UR10, -R148 ;  /* 0x0000000a97bc7c23 */ /* 0x000fe20008010894 */
[----:B------:R-:W-:-:S05]  /*8e60*/  FADD.FTZ R151, R145, R2 ;  /* 0x0000000291977221 */ /* 0x000fca0000010000 */
[----:B------:R-:W1:Y:S01]  /*8e70*/  MUFU.EX2 R187, R187 ;  /* 0x000000bb00bb7308 */ /* 0x000e620000000800 */
[----:B--2---:R-:W-:-:S07]  /*8e80*/  FADD.FTZ R2, R4, R3 ;  /* 0x0000000304027221 */ /* 0x004fce0000010000 */
[----:B------:R-:W2:Y:S01]  /*8e90*/  MUFU.EX2 R158, R158 ;  /* 0x0000009e009e7308 */ /* 0x000ea20000000800 */
[----:B0-----:R-:W-:-:S07]  /*8ea0*/  FADD.FTZ R151, R146, R151 ;  /* 0x0000009792977221 */ /* 0x001fce0000010000 */
[----:B------:R-:W0:Y:S01]  /*8eb0*/  MUFU.EX2 R161, R161 ;  /* 0x000000a100a17308 */ /* 0x000e220000000800 */
[----:B-1----:R-:W-:-:S01]  /*8ec0*/  FADD.FTZ R3, R187, R2 ;  /* 0x00000002bb037221 */ /* 0x002fc20000010000 */
[----:B------:R-:W-:Y:S01]  /*8ed0*/  FADD.FTZ R2, R150, R151 ;  /* 0x0000009796027221 */ /* 0x000fe20000010000 */
[----:B------:R-:W-:-:S05]  /*8ee0*/  FFMA.FTZ R151, R164, UR10, -R148 ;  /* 0x0000000aa4977c23 */ /* 0x000fca0008010894 */
        /* <DEDUP_REMOVED lines=28> */
[----:B-1----:R-:W-:-:S01]  /*90b0*/  FADD.FTZ R3, R125, R2 ;  /* 0x000000027d037221 */ /* 0x002fc20000010000 */
[----:B------:R-:W-:-:S05]  /*90c0*/  IADD3 R2, -R229, 0xb, RZ ;  /* 0x0000000be5027810 */ /* 0x000fca0007ffe1ff */
[----:B------:R1:W-:Y:S06]  /*90d0*/  BAR.ARV R2, 0x100 ;  /* 0x000400020000751d */ /* 0x0003ec0000002000 */
[----:B------:R-:W3:Y:S01]  /*90e0*/  MUFU.EX2 R167, R167 ;  /* 0x000000a700a77308 */ /* 0x000ee20000000800 */
[----:B--2---:R-:W-:-:S01]  /*90f0*/  FADD.FTZ R194, R149, R194 ;  /* 0x000000c295c27221 */ /* 0x004fc20000010000 */
[----:B-1----:R-:W-:Y:S02]  /*9100*/  @!P1 VIADD R2, R189, 0x33440 ;  /* 0x00033440bd029836 */ /* 0x002fe40000000000 */
[----:B0-----:R-:W-:-:S03]  /*9110*/  FADD.FTZ R130, R128, R3 ;  /* 0x0000000380827221 */ /* 0x001fc60000010000 */
[----:B------:R-:W-:Y:S01]  /*9120*/  @!P1 PRMT R2, RZ, 0x654, R2 ;  /* 0x00000654ff029816 */ /* 0x000fe20000000002 */
[----:B------:R-:W0:Y:S03]  /*9130*/  MUFU.EX2 R193, R193 ;  /* 0x000000c100c17308 */ /* 0x000e260000000800 */
[----:B------:R1:W-:Y:S05]  /*9140*/  @!P1 SYNCS.ARRIVE.TRANS64.RED.A1T0 RZ, [R2+URZ], RZ ;  /* 0x000000ff02ff99a7 */ /* 0x0003ea000810043f */
[----:B------:R-:W2:Y:S01]  /*9150*/  MUFU.EX2 R184, R184 ;  /* 0x000000b800b87308 */ /* 0x000ea20000000800 */
[----:B---3--:R-:W-:-:S07]  /*9160*/  FADD.FTZ R3, R167, R194 ;  /* 0x000000c2a7037221 */ /* 0x008fce0000010000 */
[----:B------:R-:W3:Y:S01]  /*9170*/  MUFU.EX2 R129, R129 ;  /* 0x0000008100817308 */ /* 0x000ee20000000800 */
[----:B0-----:R-:W-:-:S01]  /*9180*/  FADD.FTZ R194, R193, R130 ;  /* 0x00000082c1c27221 */ /* 0x001fc20000010000 */
[----:B------:R-:W-:-:S06]  /*9190*/  FFMA.FTZ R130, R131, UR10, -R148 ;  /* 0x0000000a83827c23 */ /* 0x000fcc0008010894 */
        /* <DEDUP_REMOVED lines=9> */
[----:B---3--:R-:W-:-:S01]  /*9230*/  FADD.FTZ R159, R188, R131 ;  /* 0x00000083bc9f7221 */ /* 0x008fc20000010000 */
[--C-:B------:R-:W-:Y:S01]  /*9240*/  FFMA.FTZ R131, R134, UR10, -R148.reuse ;  /* 0x0000000a86837c23 */ /* 0x100fe20008010894 */
[----:B------:R-:W-:-:S05]  /*9250*/  FFMA.FTZ R148, R190, UR10, -R148 ;  /* 0x0000000abe947c23 */ /* 0x000fca0008010894 */
        /* <DEDUP_REMOVED lines=32> */
.L_x_4916:
        /* <DEDUP_REMOVED lines=149> */
.L_x_4907:
[----:B------:R-:W-:-:S13]  /*9db0*/  ISETP.LE.AND P2, PT, RZ, UR52, PT ;  /* 0x00000034ff007c0c */ /* 0x000fda000bf43270 */
[----:B------:R-:W-:Y:S05]  /*9dc0*/  @!P2 BRA `(.L_x_4918) ;  /* 0x000000380030a947 */ /* 0x000fea0003800000 */
[----:B------:R-:W-:Y:S01]  /*9dd0*/  IMAD.MOV.U32 R5, RZ, RZ, R120 ;  /* 0x000000ffff057224 */ /* 0x000fe200078e0078 */
[----:B------:R-:W-:Y:S01]  /*9de0*/  UMOV UR53, UR43 ;  /* 0x0000002b00357c82 */ /* 0x000fe20008000000 */
[----:B------:R-:W-:Y:S01]  /*9df0*/  IMAD.MOV.U32 R4, RZ, RZ, R121 ;  /* 0x000000ffff047224 */ /* 0x000fe200078e0079 */
[----:B------:R-:W-:Y:S01]  /*9e00*/  UMOV UR49, UR48 ;  /* 0x0000003000317c82 */ /* 0x000fe20008000000 */
[----:B------:R-:W-:-:S05]  /*9e10*/  ULDC UR47, c[0x0][0x988] ;  /* 0x00026200002f7ab9 */ /* 0x000fca0000000800 */
.L_x_4928:
        /* <DEDUP_REMOVED lines=9> */
.L_x_4920:
[----:B------:R-:W-:Y:S01]  /*9eb0*/  ULEA UR6, UR48, UR41, 0x3 ;  /* 0x0000002930067291 */ /* 0x000fe2000f8e183f */
[----:B------:R-:W-:-:S05]  /*9ec0*/  IMAD.U32 R6, RZ, RZ, UR43 ;  /* 0x0000002bff067e24 */ /* 0x000fca000f8e00ff */
[----:B------:R-:W-:-:S04]  /*9ed0*/  SHF.L.U32 R6, R6, 0x1f, RZ ;  /* 0x0000001f06067819 */ /* 0x000fc800000006ff */
[----:B------:R0:W1:Y:S01]  /*9ee0*/  SYNCS.PHASECHK.TRANS64.TRYWAIT P2, [UR6+0x33430], R6 ;  /* 0x03343006ff0075a7 */ /* 0x0000620008040146 */
[----:B------:R-:W-:Y:S05]  /*9ef0*/  @!P0 BRA `(.L_x_4921) ;  /* 0x0000000000048947 */ /* 0x000fea0003800000 */
[----:B------:R-:W-:Y:S01]  /*9f00*/  BPT.TRAP 0x1 ;  /* 0x000000040000795c */ /* 0x000fe20000300000 */
.L_x_4921:
[----:B-1----:R-:W-:Y:S05]  /*9f10*/  @P2 BRA `(.L_x_4919) ;  /* 0x0000000000082947 */ /* 0x002fea0003800000 */
[----:B------:R-:W1:Y:S02]  /*9f20*/  SYNCS.PHASECHK.TRANS64.TRYWAIT P2, [UR6+0x33430], R6 ;  /* 0x03343006ff0075a7 */ /* 0x000e640008040146 */
[----:B-1----:R-:W-:Y:S05]  /*9f30*/  @!P2 BRA `(.L_x_4922) ;  /* 0x000000c00064a947 */ /* 0x002fea0003800000 */
.L_x_4919:
[----:B-1----:R-:W1:Y:S01]  /*9f40*/  S2R R7, SR_TID.X ;  /* 0x0000000000077919 */ /* 0x002e620000002100 */
[----:B------:R-:W-:Y:S01]  /*9f50*/  UIMAD UR54, UR48, 0x780, UR46 ;  /* 0x00000780303678a4 */ /* 0x000fe2000f8e022e */
[----:B------:R-:W-:Y:S01]  /*9f60*/  UMOV UR27, 0x80000020 ;  /* 0x80000020001b7882 */ /* 0x000fe20000000000 */
[----:B------:R-:W-:Y:S02]  /*9f70*/  UMOV UR28, UR24 ;  /* 0x00000018001c7c82 */ /* 0x000fe40008000000 */
[----:B------:R-:W-:Y:S01]  /*9f80*/  UIADD3 UR30, UR54, 0x80, URZ ;  /* 0x00000080361e7890 */ /* 0x000fe2000fffe03f */
[----:B------:R-:W-:Y:S02]  /*9f90*/  UMOV UR29, UR25 ;  /* 0x00000019001d7c82 */ /* 0x000fe40008000000 */
[----:B------:R-:W-:Y:S01]  /*9fa0*/  UMOV UR26, UR54 ;  /* 0x00000036001a7c82 */ /* 0x000fe20008000000 */
[----:B------:R-:W-:Y:S01]  /*9fb0*/  UMOV UR31, 0x80000020 ;  /* 0x80000020001f7882 */ /* 0x000fe20000000000 */
[----:B------:R-:W-:Y:S01]  /*9fc0*/  UIADD3 UR34, UR54, 0x100, URZ ;  /* 0x0000010036227890 */ /* 0x000fe2000fffe03f */
[----:B------:R-:W-:Y:S01]  /*9fd0*/  UMOV UR32, UR24 ;  /* 0x0000001800207c82 */ /* 0x000fe20008000000 */
[----:B------:R-:W-:Y:S01]  /*9fe0*/  UMOV UR33, UR25 ;  /* 0x0000001900217c82 */ /* 0x000fe20008000000 */
        /* <DEDUP_REMOVED lines=177> */
.L_x_4924:
[----:B------:R-:W-:Y:S01]  /*ab00*/  ULEA UR6, UR49, UR41, 0x3 ;  /* 0x0000002931067291 */ /* 0x000fe2000f8e183f */
[----:B------:R-:W-:-:S05]  /*ab10*/  IMAD.U32 R6, RZ, RZ, UR53 ;  /* 0x00000035ff067e24 */ /* 0x000fca000f8e00ff */
[----:B------:R-:W-:-:S04]  /*ab20*/  SHF.L.U32 R6, R6, 0x1f, RZ ;  /* 0x0000001f06067819 */ /* 0x000fc800000006ff */
[----:B------:R0:W1:Y:S01]  /*ab30*/  SYNCS.PHASECHK.TRANS64.TRYWAIT P2, [UR6+0x33450], R6 ;  /* 0x03345006ff0075a7 */ /* 0x0000620008040146 */
[----:B------:R-:W-:Y:S05]  /*ab40*/  @!P0 BRA `(.L_x_4925) ;  /* 0x0000000000048947 */ /* 0x000fea0003800000 */
[----:B------:R-:W-:Y:S01]  /*ab50*/  BPT.TRAP 0x1 ;  /* 0x000000040000795c */ /* 0x000fe20000300000 */
.L_x_4925:
[----:B-1----:R-:W-:Y:S05]  /*ab60*/  @P2 BRA `(.L_x_4923) ;  /* 0x0000000000082947 */ /* 0x002fea0003800000 */
[----:B------:R-:W1:Y:S02]  /*ab70*/  SYNCS.PHASECHK.TRANS64.TRYWAIT P2, [UR6+0x33450], R6 ;  /* 0x03345006ff0075a7 */ /* 0x000e640008040146 */
[----:B-1----:R-:W-:Y:S05]  /*ab80*/  @!P2 BRA `(.L_x_4926) ;  /* 0x000000b40068a947 */ /* 0x002fea0003800000 */
.L_x_4923:
        /* <DEDUP_REMOVED lines=113> */
[----:B------:R-:W-:Y:S01]  /*b2a0*/  FMUL.FTZ R135, R0, R135 ;  /* 0x0000008700877220 */ /* 0x000fe20000410000 */
[----:B------:R-:W-:Y:S01]  /*b2b0*/  UMOV UR10, UR47 ;  /* 0x0000002f000a7c82 */ /* 0x000fe20008000000 */
[----:B------:R-:W1:Y:S01]  /*b2c0*/  MUFU.TANH R186, R186 ;  /* 0x000000ba00ba7308 */ /* 0x000e620000002400 */
[----:B--2---:R-:W-:Y:S01]  /*b2d0*/  FMNMX.FTZ R191, R21, R120, !PT ;  /* 0x0000007815bf7209 */ /* 0x004fe20007810000 */
[----:B------:R-:W2:Y:S01]  /*b2e0*/  S2R R229, SR_TID.X ;  /* 0x0000000000e57919 */ /* 0x000ea20000002100 */
[----:B------:R-:W-:-:S05]  /*b2f0*/  IMAD.U32 R194, RZ, RZ, UR48 ;  /* 0x00000030ffc27e24 */ /* 0x000fca000f8e00ff */
[----:B------:R-:W3:Y:S01]  /*b300*/  MUFU.TANH R185, R185 ;  /* 0x000000b900b97308 */ /* 0x000ee20000002400 */
[----:B0-----:R-:W-:Y:S01]  /*b310*/  FMNMX.FTZ R120, R184, R189, !PT ;  /* 0x000000bdb8787209 */ /* 0x001fe20007810000 */
[----:B------:R-:W-:-:S06]  /*b320*/  FMUL.FTZ R189, R0, R121 ;  /* 0x0000007900bd7220 */ /* 0x000fcc0000410000 */
[----:B------:R-:W0:Y:S01]  /*b330*/  MUFU.TANH R187, R187 ;  /* 0x000000bb00bb7308 */ /* 0x000e220000002400 */
[----:B-1----:R-:W-:-:S07]  /*b340*/  FMNMX.FTZ R190, R186, R191, !PT ;  /* 0x000000bfbabe7209 */ /* 0x002fce0007810000 */
[----:B------:R-:W1:Y:S01]  /*b350*/  MUFU.TANH R168, R168 ;  /* 0x000000a800a87308 */ /* 0x000e620000002400 */
[----:B---3--:R-:W-:-:S07]  /*b360*/  FMNMX.FTZ R121, R185, R120, !PT ;  /* 0x00000078b9797209 */ /* 0x008fce0007810000 */
        /* <DEDUP_REMOVED lines=29> */
[----:B------:R-:W-:-:S04]  /*b540*/  UMOV UR7, 0xc0000010 ;  /* 0xc000001000077882 */ /* 0x000fc80000000000 */
        /* <DEDUP_REMOVED lines=109> */
[----:B------:R-:W-:Y:S02]  /*bc20*/  WARPGROUP.DEPBAR.LE gsb0, 0x0 ;  /* 0x00008000000079c5 */ /* 0x000fe40000010000 */
[----:B------:R-:W-:Y:S01]  /*bc30*/  WARPGROUP.ARRIVE ;  /* 0x00000000000079c5 */ /* 0x000fe20000000000 */
[----:B-1----:R-:W-:-:S05]  /*bc40*/  FMNMX.FTZ R190, R135, R190, !PT ;  /* 0x000000be87be7209 */ /* 0x002fca0007810000 */
[----:B------:R-:W-:Y:S01]  /*bc50*/  QGMMA.64x192x32.F32.E4M3.E4M3 R24, R204, gdesc[UR4], R24, gsb0 ;  /* 0x02e00004cc187df3 */ /* 0x000fe20008000818 */
[----:B------:R-:W1:Y:S01]  /*bc60*/  SHFL.BFLY PT, R121, R190, 0x2, 0x1f ;  /* 0x0c401f00be797f89 */ /* 0x000e6200000e0000 */
[----:B------:R-:W-:Y:S01]  /*bc70*/  UIADD3 UR6, UR11, 0x600, URZ ;  /* 0x000006000b067890 */ /* 0x000fe2000fffe03f */
[----:B------:R-:W-:Y:S01]  /*bc80*/  UMOV UR7, 0xc0000010 ;  /* 0xc000001000077882 */ /* 0x000fe20000000000 */
[----:B0-----:R-:W-:Y:S01]  /*bc90*/  FMNMX.FTZ R192, R191, R120, !PT ;  /* 0x00000078bfc07209 */ /* 0x001fe20007810000 */
[----:B------:R-:W-:Y:S01]  /*bca0*/  IMAD.U32 R191, RZ, RZ, UR10 ;  /* 0x0000000affbf7e24 */ /* 0x000fe2000f8e00ff */
[----:B-1----:R-:W-:Y:S01]  /*bcb0*/  FMNMX.FTZ R193, R190, R121, !PT ;  /* 0x00000079bec17209 */ /* 0x002fe20007810000 */
[----:B------:R-:W-:Y:S02]  /*bcc0*/  IMAD.U32 R190, RZ, RZ, UR10 ;  /* 0x0000000affbe7e24 */ /* 0x000fe4000f8e00ff */
[----:B------:R-:W0:Y:S04]  /*bcd0*/  SHFL.BFLY PT, R121, R192, 0x1, 0x1f ;  /* 0x0c201f00c0797f89 */ /* 0x000e2800000e0000 */
[----:B------:R-:W1:Y:S01]  /*bce0*/  SHFL.BFLY PT, R120, R193, 0x1, 0x1f ;  /* 0x0c201f00c1787f89 */ /* 0x000e6200000e0000 */
[----:B0-----:R-:W-:-:S02]  /*bcf0*/  FMNMX.FTZ R121, R192, R121, !PT ;  /* 0x00000079c0797209 */ /* 0x001fc40007810000 */
[----:B-1----:R-:W-:-:S03]  /*bd00*/  FMNMX.FTZ R120, R193, R120, !PT ;  /* 0x00000078c1787209 */ /* 0x002fc60007810000 */
[C---:B------:R-:W-:Y:S01]  /*bd10*/  FFMA.FTZ R190, R121.reuse, R190, -8 ;  /* 0xc100000079be7423 */ /* 0x040fe200000100be */
[----:B------:R-:W-:-:S01]  /*bd20*/  FADD.FTZ R4, -R121, R4 ;  /* 0x0000000479047221 */ /* 0x000fc20000010100 */
[----:B------:R-:W-:Y:S02]  /*bd30*/  IADD3 R193, -R229, 0xb, RZ ;  /* 0x0000000be5c17810 */ /* 0x000fe40007ffe1ff */
        /* <DEDUP_REMOVED lines=93> */
[----:B------:R-:W-:-:S06]  /*c310*/  FFMA.FTZ R135, R135, UR10, -R190 ;  /* 0x0000000a87877c23 */ /* 0x000fcc00080108be */
        /* <DEDUP_REMOVED lines=14> */
[----:B------:R-:W-:Y:S01]  /*c400*/  WARPGROUP.ARRIVE ;  /* 0x00000000000079c5 */ /* 0x000fe20000000000 */
[----:B--2---:R-:W-:-:S05]  /*c410*/  FADD.FTZ R192, R20, R191 ;  /* 0x000000bf14c07221 */ /* 0x004fca0000010000 */
[----:B------:R-:W-:Y:S01]  /*c420*/  QGMMA.64x192x32.F32.E4M3.E4M3 R24, R200, gdesc[UR4], R24, gsb0 ;  /* 0x02e00004c8187df3 */ /* 0x000fe20008000818 */
        /* <DEDUP_REMOVED lines=120> */
[----:B------:R-:W3:Y:S01]  /*cbb0*/  MUFU.EX2 R126, R126 ;  /* 0x0000007e007e7308 */ /* 0x000ee20000000800 */
[----:B0-----:R-:W-:-:S07]  /*cbc0*/  FADD.FTZ R191, R123, R194 ;  /* 0x000000c27bbf7221 */ /* 0x001fce0000010000 */
[----:B------:R-:W0:Y:S01]  /*cbd0*/  MUFU.EX2 R125, R125 ;  /* 0x0000007d007d7308 */ /* 0x000e220000000800 */
[----:B----4-:R-:W-:-:S07]  /*cbe0*/  FADD.FTZ R190, R124, R3 ;  /* 0x000000037cbe7221 */ /* 0x010fce0000010000 */
        /* <DEDUP_REMOVED lines=17> */
[----:B---3--:R-:W-:-:S01]  /*cd00*/  FADD.FTZ R191, R134, R191 ;  /* 0x000000bf86bf7221 */ /* 0x008fc20000010000 */
[----:B-1----:R-:W-:-:S03]  /*cd10*/  FADD.FTZ R3, R133, R2 ;  /* 0x0000000285037221 */ /* 0x002fc60000010000 */
[----:B0-----:R-:W-:Y:S01]  /*cd20*/  FADD.FTZ R2, R135, R191 ;  /* 0x000000bf87027221 */ /* 0x001fe20000010000 */
[----:B--2---:R-:W-:Y:S06]  /*cd30*/  @!P0 BRA `(.L_x_4927) ;  /* 0x0000000000048947 */ /* 0x004fec0003800000 */
[----:B------:R-:W-:Y:S01]  /*cd40*/  BPT.TRAP 0x1 ;  /* 0x000000040000795c */ /* 0x000fe20000300000 */
.L_x_4927:
        /* <DEDUP_REMOVED lines=148> */
.L_x_4918:
[----:B------:R-:W-:Y:S06]  /*d690*/  BAR.ARV 0x8, 0x180 ;  /* 0x0206000000007b1d */ /* 0x000fec0000002000 */
[----:B------:R-:W-:Y:S05]  /*d6a0*/  @!P0 BRA `(.L_x_4929) ;  /* 0x0000000000048947 */ /* 0x000fea0003800000 */
[----:B------:R-:W-:Y:S01]  /*d6b0*/  BPT.TRAP 0x1 ;  /* 0x000000040000795c */ /* 0x000fe20000300000 */
.L_x_4929:
[----:B------:R-:W-:Y:S01]  /*d6c0*/  ULEA UR9, UR48, UR41, 0x3 ;  /* 0x0000002930097291 */ /* 0x000fe2000f8e183f */
[----:B------:R-:W-:-:S05]  /*d6d0*/  IMAD.U32 R0, RZ, RZ, UR43 ;  /* 0x0000002bff007e24 */ /* 0x000fca000f8e00ff */
[----:B------:R-:W-:-:S04]  /*d6e0*/  SHF.L.U32 R0, R0, 0x1f, RZ ;  /* 0x0000001f00007819 */ /* 0x000fc800000006ff */
[----:B------:R0:W1:Y:S01]  /*d6f0*/  SYNCS.PHASECHK.TRANS64.TRYWAIT P1, [UR9+0x33450], R0 ;  /* 0x03345000ff0075a7 */ /* 0x0000620008020149 */
[----:B------:R-:W-:Y:S05]  /*d700*/  @!P0 BRA `(.L_x_4930) ;  /* 0x0000000000048947 */ /* 0x000fea0003800000 */
[----:B------:R-:W-:Y:S01]  /*d710*/  BPT.TRAP 0x1 ;  /* 0x000000040000795c */ /* 0x000fe20000300000 */
.L_x_4930:
[----:B-1----:R-:W-:Y:S05]  /*d720*/  @P1 BRA `(.L_x_4931) ;  /* 0x0000000000081947 */ /* 0x002fea0003800000 */
[----:B------:R-:W1:Y:S02]  /*d730*/  SYNCS.PHASECHK.TRANS64.TRYWAIT P1, [UR9+0x33450], R0 ;  /* 0x03345000ff0075a7 */ /* 0x000e640008020149 */
[----:B-1----:R-:W-:Y:S05]  /*d740*/  @!P1 BRA `(.L_x_4932) ;  /* 0x0000008800909947 */ /* 0x002fea0003800000 */
.L_x_4931:
        /* <DEDUP_REMOVED lines=18> */
[----:B------:R-:W-:Y:S01]  /*d870*/  UIADD3 UR4, UR8, 0x300, URZ ;  /* 0x0000030008047890 */ /* 0x000fe2000fffe03f */
[----:B------:R-:W-:Y:S02]  /*d880*/  WARPGROUP.DEPBAR.LE gsb0, 0x0 ;  /* 0x00008000000079c5 */ /* 0x000fe40000010000 */
[----:B------:R-:W-:-:S14]  /*d890*/  WARPGROUP.ARRIVE ;  /* 0x00000000000079c5 */ /* 0x000fdc0000000000 */
[----:B------:R-:W-:Y:S01]  /*d8a0*/  QGMMA.64x192x32.F32.E4M3.E4M3 R24, R212, gdesc[UR4], R24, gsb0 ;  /* 0x02e00004d4187df3 */ /* 0x000fe20008000818 */
[----:B------:R-:W-:Y:S01]  /*d8b0*/  UMOV UR6, UR4 ;  /* 0x0000000400067c82 */ /* 0x000fe20008000000 */
[----:B------:R-:W-:Y:S01]  /*d8c0*/  UMOV UR7, 0xc0000010 ;  /* 0xc000001000077882 */ /* 0x000fe20000000000 */
        /* <DEDUP_REMOVED lines=17> */
[----:B-1----:R-:W-:-:S05]  /*d9e0*/  IMAD.U32 R5, RZ, RZ, UR7 ;  /* 0x00000007ff057e24 */ /* 0x002fca000f8e00ff */
        /* <DEDUP_REMOVED lines=10> */
[----:B0-----:R-:W0:Y:S04]  /*da90*/  SHFL.BFLY PT, R0, R3, 0x2, 0x1f ;  /* 0x0c401f0003007f89 */ /* 0x001e2800000e0000 */
[----:B------:R-:W3:Y:S01]  /*daa0*/  SHFL.BFLY PT, R9, R2, 0x2, 0x1f ;  /* 0x0c401f0002097f89 */ /* 0x000ee200000e0000 */
[----:B0-----:R-:W-:-:S01]  /*dab0*/  FADD.FTZ R0, R0, R3 ;  /* 0x0000000300007221 */ /* 0x001fc20000010000 */
[----:B---3--:R-:W-:-:S04]  /*dac0*/  FADD.FTZ R9, R9, R2 ;  /* 0x0000000209097221 */ /* 0x008fc80000010000 */
[----:B------:R-:W0:Y:S04]  /*dad0*/  SHFL.BFLY PT, R7, R0, 0x1, 0x1f ;  /* 0x0c201f0000077f89 */ /* 0x000e2800000e0000 */
        /* <DEDUP_REMOVED lines=33> */
.L_x_4933:
        /* <DEDUP_REMOVED lines=106> */
.L_x_4900:
        /* <DEDUP_REMOVED lines=487> */
.L_x_4937:
[----:B------:R-:W-:Y:S05]  /*10200*/  BSYNC B1 ;  /* 0x0000000000017941 */ /* 0x000fea0003800000 */
.L_x_4936:
        /* <DEDUP_REMOVED lines=17> */
.L_x_4939:
[----:B------:R-:W-:Y:S05]  /*10320*/  BSYNC B1 ;  /* 0x0000000000017941 */ /* 0x000fea0003800000 */
.L_x_4938:
        /* <DEDUP_REMOVED lines=17> */
.L_x_4941:
[----:B------:R-:W-:Y:S05]  /*10440*/  BSYNC B1 ;  /* 0x0000000000017941 */ /* 0x000fea0003800000 */
.L_x_4940:
        /* <DEDUP_REMOVED lines=16> */
[----:B-1----:R-:W-:-:S04]  /*10550*/  LEA R2, P0, R22, R7, 0x1 ;  /* 0x0000000716027211 */ /* 0x002fc800078008ff */
[----:B------:R-:W-:-:S05]  /*10560*/  LEA.HI.X R3, R22, R9, R225, 0x1, P0 ;  /* 0x0000000916037211 */ /* 0x000fca00000f0ce1 */
[----:B------:R3:W-:Y:S01]  /*10570*/  ST.E.128 desc[UR50][R2.64], R60 ;  /* 0x0000003c02007985 */ /* 0x0007e2000c101d32 */
[----:B------:R-:W-:Y:S05]  /*10580*/  BRA `(.L_x_4942) ;  /* 0x0000000800947947 */ /* 0x000fea0003800000 */
.L_x_4935:
        /* <DEDUP_REMOVED lines=50> */
.L_x_4944:
[----:B------:R-:W-:Y:S05]  /*108b0*/  BSYNC B1 ;  /* 0x0000000000017941 */ /* 0x000fea0003800000 */
.L_x_4943:
        /* <DEDUP_REMOVED lines=59> */
.L_x_4946:
[----:B------:R-:W-:Y:S05]  /*10c70*/  BSYNC B1 ;  /* 0x0000000000017941 */ /* 0x000fea0003800000 */
.L_x_4945:
        /* <DEDUP_REMOVED lines=17> */
.L_x_4948:
[----:B------:R-:W-:Y:S05]  /*10d90*/  BSYNC B1 ;  /* 0x0000000000017941 */ /* 0x000fea0003800000 */
.L_x_4947:
        /* <DEDUP_REMOVED lines=17> */
.L_x_4950:
[----:B------:R-:W-:Y:S05]  /*10eb0*/  BSYNC B1 ;  /* 0x0000000000017941 */ /* 0x000fea0003800000 */
.L_x_4949:
        /* <DEDUP_REMOVED lines=18> */
.L_x_4942:
[----:B------:R-:W-:Y:S05]  /*10fe0*/  BSYNC B0 ;  /* 0x0000000000007941 */ /* 0x000fea0003800000 */
.L_x_4934:
[----:B------:R-:W-:Y:S02]  /*10ff0*/  ULDC UR5, c[0x0][0xc38] ;  /* 0x00030e0000057ab9 */ /* 0x000fe40000000800 */
[----:B------:R-:W-:-:S06]  /*11000*/  UISETP.GE.AND UP0, UPT, UR4, UR5, UPT ;  /* 0x000000050400728c */ /* 0x000fcc000bf06270 */
[----:B------:R-:W-:-:S13]  /*11010*/  PLOP3.LUT P0, PT, PT, PT, UP0, 0x80, 0x0 ;  /* 0x000000000000781c */ /* 0x000fda0003f0f008 */
[----:B------:R-:W-:Y:S05]  /*11020*/  @!P0 BRA `(.L_x_4951) ;  /* 0xfffffefc00648947 */ /* 0x000fea000383ffff */
[----:B------:R-:W-:Y:S05]  /*11030*/  EXIT ;  /* 0x000000000000794d */ /* 0x000fea0003800000 */
.L_x_4896:
        /* <DEDUP_REMOVED lines=30> */
[C---:B------:R-:W-:Y:S02]  /*11220*/  IMAD.SHL.U32 R3, R8.reuse, 0x2, RZ ;  /* 0x0000000208037824 */ /* 0x040fe400078e00ff */
[----:B------:R-:W-:Y:S01]  /*11230*/  IMAD.SHL.U32 R19, R8, 0x4, RZ ;  /* 0x0000000408137824 */ /* 0x000fe200078e00ff */
[----:B------:R-:W-:-:S04]  /*11240*/  LOP3.LUT R4, R0, 0x1b0, RZ, 0xc0, !PT ;  /* 0x000001b000047812 */ /* 0x000fc800078ec0ff */
[----:B------:R-:W-:Y:S01]  /*11250*/  LOP3.LUT R4, R4, 0x30, R3, 0x78, !PT ;  /* 0x0000003004047812 */ /* 0x000fe200078e7803 */
[----:B------:R-:W-:-:S05]  /*11260*/  IMAD.SHL.U32 R3, R8, 0x40, RZ ;  /* 0x0000004008037824 */ /* 0x000fca00078e00ff */
[----:B------:R-:W-:-:S04]  /*11270*/  LOP3.LUT R5, R3, 0x180, RZ, 0xc0, !PT ;  /* 0x0000018003057812 */ /* 0x000fc800078ec0ff */
[----:B------:R-:W-:Y:S01]  /*11280*/  LOP3.LUT R5, R5, 0x30, R2, 0xf8, !PT ;  /* 0x0000003005057812 */ /* 0x000fe200078ef802 */
[----:B------:R-:W-:-:S05]  /*11290*/  IMAD.SHL.U32 R2, R8, 0x20, RZ ;  /* 0x0000002008027824 */ /* 0x000fca00078e00ff */
[----:B------:R-:W-:-:S04]  /*112a0*/  LOP3.LUT R6, R2, 0x80, RZ, 0xc0, !PT ;  /* 0x0000008002067812 */ /* 0x000fc800078ec0ff */
[----:B------:R-:W-:-:S04]  /*112b0*/  LOP3.LUT R6, R6, 0x10, R8, 0xf8, !PT ;  /* 0x0000001006067812 */ /* 0x000fc800078ef808 */
[----:B------:R-:W-:Y:S01]  /*112c0*/  LOP3.LUT R19, R6, 0x10, R19, 0x78, !PT ;  /* 0x0000001006137812 */ /* 0x000fe200078e7813 */
[----:B------:R-:W-:-:S05]  /*112d0*/  IMAD.SHL.U32 R6, R9, 0x10, RZ ;  /* 0x0000001009067824 */ /* 0x000fca00078e00ff */
[----:B------:R-:W-:Y:S01]  /*112e0*/  LOP3.LUT R7, R6, 0x600, RZ, 0xc0, !PT ;  /* 0x0000060006077812 */ /* 0x000fe200078ec0ff */
[----:B------:R-:W-:-:S05]  /*112f0*/  IMAD.SHL.U32 R6, R8, 0x8, RZ ;  /* 0x0000000808067824 */ /* 0x000fca00078e00ff */
[----:B------:R-:W-:Y:S02]  /*11300*/  LOP3.LUT R6, R5, 0x30, R6, 0x78, !PT ;  /* 0x0000003005067812 */ /* 0x000fe400078e7806 */
[C---:B------:R-:W-:Y:S02]  /*11310*/  LOP3.LUT R5, R7.reuse, 0x60, R2, 0xf8, !PT ;  /* 0x0000006007057812 */ /* 0x040fe400078ef802 */
[----:B------:R-:W-:Y:S02]  /*11320*/  LOP3.LUT R3, R6, 0x640, R3, 0xf8, !PT ;  /* 0x0000064006037812 */ /* 0x000fe400078ef803 */
[----:B------:R-:W-:Y:S02]  /*11330*/  LOP3.LUT R7, R7, 0x40, R0, 0xf8, !PT ;  /* 0x0000004007077812 */ /* 0x000fe400078ef800 */
[----:B------:R-:W-:Y:S01]  /*11340*/  LOP3.LUT R8, R5, 0x100, R2, 0xf8, !PT ;  /* 0x0000010005087812 */ /* 0x000fe200078ef802 */
[----:B------:R0:W-:Y:S01]  /*11350*/  STL [R1], R3 ;  /* 0x0000000301007387 */ /* 0x0001e20000100800 */
[----:B------:R-:W-:-:S02]  /*11360*/  LOP3.LUT R4, R7, R4, RZ, 0xfc, !PT ;  /* 0x0000000407047212 */ /* 0x000fc400078efcff */
[----:B------:R-:W-:Y:S02]  /*11370*/  LOP3.LUT R0, R0, 0x30, RZ, 0xc0, !PT ;  /* 0x0000003000007812 */ /* 0x000fe400078ec0ff */
[----:B------:R-:W-:Y:S01]  /*11380*/  LOP3.LUT R19, R8, R19, RZ, 0xfc, !PT ;  /* 0x0000001308137212 */ /* 0x000fe200078efcff */
[----:B------:R-:W-:Y:S01]  /*11390*/  IMAD.IADD R4, R17, 0x1, R4 ;  /* 0x0000000111047824 */ /* 0x000fe200078e0204 */
[----:B0-----:R-:W-:-:S04]  /*113a0*/  SHF.R.U32.HI R3, RZ, 0x2, R9 ;  /* 0x00000002ff037819 */ /* 0x001fc80000011609 */
[----:B------:R-:W-:Y:S01]  /*113b0*/  STL [R1+0x18], R4 ;  /* 0x0000180401007387 */ /* 0x000fe20000100800 */
[----:B------:R-:W-:Y:S01]  /*113c0*/  LOP3.LUT R2, R3, 0x60, R2, 0xf8, !PT ;  /* 0x0000006003027812 */ /* 0x000fe200078ef802 */
[----:B------:R-:W-:Y:S02]  /*113d0*/  IMAD.U32 R3, RZ, RZ, UR6 ;  /* 0x00000006ff037e24 */ /* 0x000fe4000f8e00ff */
[----:B------:R-:W-:-:S03]  /*113e0*/  IMAD.MOV.U32 R2, RZ, RZ, 0x1 ;  /* 0x00000001ff027424 */ /* 0x000fc600078e00ff */
[----:B------:R-:W-:Y:S04]  /*113f0*/  STL [R1+0x1c], R3 ;  /* 0x00001c0301007387 */ /* 0x000fe80000100800 */
[----:B------:R-:W-:Y:S04]  /*11400*/  STL [R1+0x4], RZ ;  /* 0x000004ff01007387 */ /* 0x000fe80000100800 */
[----:B------:R0:W-:Y:S04]  /*11410*/  STL [R1+0x8], R2 ;  /* 0x0000080201007387 */ /* 0x0001e80000100800 */
[----:B------:R1:W-:Y:S01]  /*11420*/  STL [R1+0x20], RZ ;  /* 0x000020ff01007387 */ /* 0x0003e20000100800 */
[----:B0-----:R-:W-:-:S02]  /*11430*/  LOP3.LUT R2, R0, 0x40, RZ, 0xfc, !PT ;  /* 0x0000004000027812 */ /* 0x001fc400078efcff */
[----:B-1----:R-:W-:-:S07]  /*11440*/  LOP3.LUT R0, R0, 0x80, RZ, 0xfc, !PT ;  /* 0x0000008000007812 */ /* 0x002fce00078efcff */
.L_x_5017:
        /* <DEDUP_REMOVED lines=14> */
[----:B01----:R-:W-:Y:S05]  /*11530*/  @!P0 BRA `(.L_x_4953) ;  /* 0x0000000000208947 */ /* 0x003fea0003800000 */
        /* <DEDUP_REMOVED lines=8> */
.L_x_4953:
[----:B------:R-:W-:Y:S01]  /*115c0*/  ULDC UR9, c[0x0][0xc54] ;  /* 0x0003150000097ab9 */ /* 0x000fe20000000800 */
[----:B------:R-:W-:Y:S01]  /*115d0*/  UMOV UR5, UR8 ;  /* 0x0000000800057c82 */ /* 0x000fe20008000000 */
[----:B------:R-:W-:-:S11]  /*115e0*/  UISETP.NE.AND UP0, UPT, UR9, 0x1, UPT ;  /* 0x000000010900788c */ /* 0x000fd6000bf05270 */
[----:B------:R-:W-:Y:S02]  /*115f0*/  @UP0 ULDC.64 UR10, c[0x0][0xc58] ;  /* 0x00031600000a0ab9 */ /* 0x000fe40000000a00 */
[----:B------:R-:W-:-:S04]  /*11600*/  UIMAD.WIDE.U32 UR6, UR8, UR10, URZ ;  /* 0x0000000a080672a5 */ /* 0x000fc8000f8e003f */
[----:B------:R-:W-:-:S04]  /*11610*/  @UP0 USHF.R.U32.HI UR5, URZ, UR11, UR7 ;  /* 0x0000000b3f050299 */ /* 0x000fc80008011607 */
[----:B------:R-:W-:-:S12]  /*11620*/  UIMAD UR6, UR5, UR9, URZ ;  /* 0x00000009050672a4 */ /* 0x000fd8000f8e023f */
.L_x_4954:
[----:B------:R-:W-:Y:S01]  /*11630*/  ULOP3.LUT UR41, URZ, UR5, URZ, 0x33, !UPT ;  /* 0x000000053f297292 */ /* 0x000fe2000f8e333f */
[----:B------:R-:W-:Y:S01]  /*11640*/  BSSY B7, `(.L_x_4955) ;  /* 0x0000434000077945 */ /* 0x000fe20003800000 */
[----:B------:R-:W-:Y:S01]  /*11650*/  ULDC UR7, c[0x0][0x448] ;  /* 0x0001120000077ab9 */ /* 0x000fe20000000800 */
[----:B------:R-:W-:Y:S01]  /*11660*/  ULDC UR5, c[0x0][0xc3c] ;  /* 0x00030f0000057ab9 */ /* 0x000fe20000000800 */
[----:B------:R-:W-:Y:S02]  /*11670*/  UISETP.NE.AND UP1, UPT, UR7, 0x1, UPT ;  /* 0x000000010700788c */ /* 0x000fe4000bf25270 */
[----:B------:R-:W-:Y:S01]  /*11680*/  UIADD3 UR41, UR41, UR5, URZ ;  /* 0x0000000529297290 */ /* 0x000fe2000fffe03f */
[----:B------:R-:W-:Y:S01]  /*11690*/  ULDC.64 UR10, c[0x0][0x418] ;  /* 0x00010600000a7ab9 */ /* 0x000fe20000000a00 */
[----:B------:R-:W-:Y:S02]  /*116a0*/  UIADD3 UR5, UR8, -UR6, URZ ;  /* 0x8000000608057290 */ /* 0x000fe4000fffe03f */
[----:B------:R-:W-:-:S02]  /*116b0*/  UISETP.NE.U32.AND UP0, UPT, UR10, URZ, UPT ;  /* 0x0000003f0a00728c */ /* 0x000fc4000bf05070 */
[----:B------:R-:W-:Y:S02]  /*116c0*/  USHF.L.U32 UR8, UR41, 0x7, URZ ;  /* 0x0000000729087899 */ /* 0x000fe4000800063f */
[----:B------:R-:W-:Y:S01]  /*116d0*/  UISETP.NE.AND.EX UP0, UPT, UR11, URZ, UPT, UP0 ;  /* 0x0000003f0b00728c */ /* 0x000fe2000bf05300 */
[----:B------:R-:W-:Y:S01]  /*116e0*/  ULDC UR7, c[0x0][0x288] ;  /* 0x0000a20000077ab9 */ /* 0x000fe20000000800 */
[----:B------:R-:W-:Y:S01]  /*116f0*/  UIADD3 UR8, UR8, 0x7f, URZ ;  /* 0x0000007f08087890 */ /* 0x000fe2000fffe03f */
        /* <DEDUP_REMOVED lines=11> */
[----:B------:R-:W-:Y:S02]  /*117b0*/  UIMAD.WIDE UR6, UR6, 0x66666667, URZ ;  /* 0x66666667060678a5 */ /* 0x000fe4000f8e023f */
[----:B------:R-:W-:Y:S02]  /*117c0*/  UIMAD.WIDE UR8, UR8, 0x66666667, URZ ;  /* 0x66666667080878a5 */ /* 0x000fe4000f8e023f */
[----:B------:R-:W-:-:S02]  /*117d0*/  USHF.R.U32.HI UR12, URZ, 0x1f, UR7 ;  /* 0x0000001f3f0c7899 */ /* 0x000fc40008011607 */
[----:B------:R-:W-:Y:S01]  /*117e0*/  USHF.R.U32.HI UR6, URZ, 0x1f, UR9 ;  /* 0x0000001f3f067899 */ /* 0x000fe20008011609 */
[----:B------:R-:W-:Y:S01]  /*117f0*/  ULDC UR11, c[0x0][0xc48] ;  /* 0x00031200000b7ab9 */ /* 0x000fe20000000800 */
[----:B------:R-:W-:Y:S02]  /*11800*/  ULEA.HI.SX32 UR12, UR7, UR12, 0x1a ;  /* 0x0000000c070c7291 */ /* 0x000fe4000f8fd23f */
[----:B------:R-:W-:Y:S02]  /*11810*/  ULEA.HI.SX32 UR6, UR9, UR6, 0x1a ;  /* 0x0000000609067291 */ /* 0x000fe4000f8fd23f */
        /* <DEDUP_REMOVED lines=32> */
.L_x_4956:
        /* <DEDUP_REMOVED lines=20> */
.L_x_4959:
[----:B------:R-:W-:Y:S05]  /*11b60*/  BSYNC B6 ;  /* 0x0000000000067941 */ /* 0x000fea0003800000 */
.L_x_4958:
        /* <DEDUP_REMOVED lines=24> */
.L_x_4961:
[----:B------:R-:W-:Y:S05]  /*11cf0*/  BSYNC B6 ;  /* 0x0000000000067941 */ /* 0x000fea0003800000 */
.L_x_4960:
        /* <DEDUP_REMOVED lines=20> */
.L_x_4963:
[----:B------:R-:W-:Y:S05]  /*11e40*/  BSYNC B6 ;  /* 0x0000000000067941 */ /* 0x000fea0003800000 */
.L_x_4962:
        /* <DEDUP_REMOVED lines=19> */
.L_x_4965:
[----:B------:R-:W-:Y:S05]  /*11f80*/  BSYNC B6 ;  /* 0x0000000000067941 */ /* 0x000fea0003800000 */
.L_x_4964:
        /* <DEDUP_REMOVED lines=27> */
.L_x_5036:
        /* <DEDUP_REMOVED lines=11> */
.L_x_5039:
        /* <DEDUP_REMOVED lines=20> */
.L_x_4969:
[----:B-1----:R-:W0:Y:S04]  /*12330*/  LDL R3, [R1+0x4] ;  /* 0x0000040001037983 */ /* 0x002e280000100800 */
        /* <DEDUP_REMOVED lines=8> */
.L_x_5040:
        /* <DEDUP_REMOVED lines=8> */
.L_x_4971:
[----:B------:R-:W2:Y:S01]  /*12440*/  LDL R2, [R1+0x4] ;  /* 0x0000040001027983 */ /* 0x000ea20000100800 */
[----:B------:R-:W-:Y:S01]  /*12450*/  R2UR UR33, R4 ;  /* 0x00000000042172ca */ /* 0x000fe200000e0000 */
[----:B------:R-:W-:Y:S01]  /*12460*/  IMAD R0, R0, 0xa0, RZ ;  /* 0x000000a000007824 */ /* 0x000fe200078e02ff */
        /* <DEDUP_REMOVED lines=28> */
.L_x_5041:
        /* <DEDUP_REMOVED lines=8> */
.L_x_4973:
        /* <DEDUP_REMOVED lines=33> */
.L_x_4967:
        /* <DEDUP_REMOVED lines=22> */
.L_x_4975:
[----:B---3--:R-:W-:Y:S05]  /*12a20*/  BSYNC B6 ;  /* 0x0000000000067941 */ /* 0x008fea0003800000 */
.L_x_4974:
[----:B------:R-:W1:Y:S01]  /*12a30*/  LDC R7, c[0x0][0x448] ;  /* 0x00011200ff077b82 */ /* 0x000e620000000800 */
[----:B------:R-:W0:Y:S01]  /*12a40*/  S2R R0, SR_TID.X ;  /* 0x0000000000007919 */ /* 0x000e220000002100 */
[----:B------:R-:W-:Y:S01]  /*12a50*/  USHF.R.S32.HI UR4, URZ, 0x1f, UR36 ;  /* 0x0000001f3f047899 */ /* 0x000fe20008011424 */
[----:B------:R-:W-:Y:S01]  /*12a60*/  ULDC.64 UR8, c[0x0][0x2d8] ;  /* 0x0000b60000087ab9 */ /* 0x000fe20000000a00 */
[----:B------:R-:W2:Y:S02]  /*12a70*/  S2R R2, SR_TID.X ;  /* 0x0000000000027919 */ /* 0x000ea40000002100 */
[----:B------:R-:W-:Y:S02]  /*12a80*/  UIMAD UR6, UR4, UR8, URZ ;  /* 0x00000008040672a4 */ /* 0x000fe4000f8e023f */
[----:B------:R-:W-:Y:S01]  /*12a90*/  UIMAD.WIDE.U32 UR4, UR36, UR8, URZ ;  /* 0x00000008240472a5 */ /* 0x000fe2000f8e003f */
[----:B------:R-:W3:Y:S01]  /*12aa0*/  S2R R8, SR_TID.X ;  /* 0x0000000000087919 */ /* 0x000ee20000002100 */
[----:B------:R-:W-:-:S02]  /*12ab0*/  UIMAD UR6, UR36, UR9, UR6 ;  /* 0x00000009240672a4 */ /* 0x000fc4000f8e0206 */
[----:B------:R-:W-:Y:S01]  /*12ac0*/  USHF.R.S32.HI UR7, URZ, 0x1f, UR43 ;  /* 0x0000001f3f077899 */ /* 0x000fe2000801142b */
[----:B------:R-:W4:Y:S01]  /*12ad0*/  S2R R10, SR_TID.X ;  /* 0x00000000000a7919 */ /* 0x000f220000002100 */
[----:B------:R-:W-:Y:S01]  /*12ae0*/  UIADD3 UR5, UR5, UR6, URZ ;  /* 0x0000000605057290 */ /* 0x000fe2000fffe03f */
[----:B------:R-:W-:-:S03]  /*12af0*/  ULDC.64 UR8, c[0x0][0x2e0] ;  /* 0x0000b80000087ab9 */ /* 0x000fc60000000a00 */
[----:B------:R-:W-:Y:S02]  /*12b00*/  UIMAD.WIDE.U32 UR4, UR43, UR8, UR4 ;  /* 0x000000082b0472a5 */ /* 0x000fe4000f8e0004 */
[----:B------:R-:W-:Y:S01]  /*12b10*/  UIMAD UR6, UR7, UR8, URZ ;  /* 0x00000008070672a4 */ /* 0x000fe2000f8e023f */
[----:B-1----:R-:W-:-:S03]  /*12b20*/  ISETP.NE.AND P0, PT, R7, 0x1, PT ;  /* 0x000000010700780c */ /* 0x002fc60003f05270 */
[----:B------:R-:W-:Y:S01]  /*12b30*/  UIMAD UR6, UR43, UR9, UR6 ;  /* 0x000000092b0672a4 */ /* 0x000fe2000f8e0206 */
[----:B------:R-:W-:-:S03]  /*12b40*/  IMAD.U32 R5, RZ, RZ, UR5 ;  /* 0x00000005ff057e24 */ /* 0x000fc6000f8e00ff */
[----:B------:R-:W-:Y:S01]  /*12b50*/  UIADD3 UR6, UR5, UR6, URZ ;  /* 0x0000000605067290 */ /* 0x000fe2000fffe03f */
[----:B0-----:R-:W-:-:S05]  /*12b60*/  IMAD.SHL.U32 R4, R0, 0x20, RZ ;  /* 0x0000002000047824 */ /* 0x001fca00078e00ff */
[----:B------:R-:W0:Y:S01]  /*12b70*/  @P0 LDC R3, c[0x0][0x44c] ;  /* 0x00011300ff030b82 */ /* 0x000e220000000800 */
[----:B--2---:R-:W-:Y:S01]  /*12b80*/  LOP3.LUT R2, R2, 0x7f, RZ, 0xc0, !PT ;  /* 0x0000007f02027812 */ /* 0x004fe200078ec0ff */
[----:B---3--:R-:W-:-:S03]  /*12b90*/  IMAD.SHL.U32 R8, R8, 0x10, RZ ;  /* 0x0000001008087824 */ /* 0x008fc600078e00ff */
[----:B------:R-:W-:-:S03]  /*12ba0*/  SHF.R.U32.HI R2, RZ, 0x2, R2 ;  /* 0x00000002ff027819 */ /* 0x000fc60000011602 */
[----:B------:R-:W1:Y:S01]  /*12bb0*/  @P0 LDC R0, c[0x0][0x450] ;  /* 0x00011400ff000b82 */ /* 0x000e620000000800 */
[----:B------:R-:W-:Y:S01]  /*12bc0*/  LOP3.LUT R4, R2, 0x60, R4, 0xf8, !PT ;  /* 0x0000006002047812 */ /* 0x000fe200078ef804 */
[----:B------:R-:W-:Y:S01]  /*12bd0*/  IMAD.U32 R2, RZ, RZ, UR41 ;  /* 0x00000029ff027e24 */ /* 0x000fe2000f8e00ff */
[----:B------:R-:W-:Y:S01]  /*12be0*/  LOP3.LUT R8, R8, 0x30, RZ, 0xc0, !PT ;  /* 0x0000003008087812 */ /* 0x000fe200078ec0ff */
[----:B----4-:R-:W-:Y:S02]  /*12bf0*/  IMAD.SHL.U32 R9, R10, 0x10, RZ ;  /* 0x000000100a097824 */ /* 0x010fe400078e00ff */
[----:B------:R-:W-:Y:S01]  /*12c00*/  IMAD R2, R2, 0x80, R4 ;  /* 0x0000008002027824 */ /* 0x000fe200078e0204 */
[C---:B------:R-:W-:Y:S01]  /*12c10*/  LOP3.LUT R11, R8.reuse, 0x40, RZ, 0xfc, !PT ;  /* 0x00000040080b7812 */ /* 0x040fe200078efcff */
[----:B------:R-:W-:Y:S01]  /*12c20*/  IMAD.U32 R4, RZ, RZ, UR4 ;  /* 0x00000004ff047e24 */ /* 0x000fe2000f8e00ff */
[----:B------:R-:W-:Y:S01]  /*12c30*/  ULDC.64 UR4, c[0x0][0x2d0] ;  /* 0x0000b40000047ab9 */ /* 0x000fe20000000a00 */
[----:B------:R-:W-:Y:S01]  /*12c40*/  IMAD.MOV.U32 R6, RZ, RZ, R2 ;  /* 0x000000ffff067224 */ /* 0x000fe200078e0002 */
[----:B------:R-:W-:-:S02]  /*12c50*/  LOP3.LUT R8, R8, 0x80, RZ, 0xfc, !PT ;  /* 0x0000008008087812 */ /* 0x000fc400078efcff */
[----:B------:R-:W-:Y:S01]  /*12c60*/  LOP3.LUT R9, R9, 0x30, RZ, 0xc0, !PT ;  /* 0x0000003009097812 */ /* 0x000fe200078ec0ff */
[----:B0-----:R-:W-:-:S05]  /*12c70*/  @P0 IMAD.HI.U32 R3, R2, R3, RZ ;  /* 0x0000000302030227 */ /* 0x001fca00078e00ff */
[----:B-1----:R-:W-:Y:S01]  /*12c80*/  @P0 SHF.R.U32.HI R6, RZ, R0, R3 ;  /* 0x00000000ff060219 */ /* 0x002fe20000011603 */
[----:B------:R-:W-:Y:S01]  /*12c90*/  IMAD.U32 R3, RZ, RZ, UR6 ;  /* 0x00000006ff037e24 */ /* 0x000fe2000f8e00ff */
[----:B------:R-:W-:-:S03]  /*12ca0*/  ULDC.64 UR6, c[0x0][0x280] ;  /* 0x0000a00000067ab9 */ /* 0x000fc60000000a00 */
[----:B------:R-:W-:-:S04]  /*12cb0*/  IMAD.MOV R0, RZ, RZ, -R6 ;  /* 0x000000ffff007224 */ /* 0x000fc800078e0a06 */
[----:B------:R-:W-:Y:S02]  /*12cc0*/  IMAD R0, R7, R0, R2 ;  /* 0x0000000007007224 */ /* 0x000fe400078e0202 */
[----:B------:R-:W-:Y:S01]  /*12cd0*/  IMAD.MOV.U32 R2, RZ, RZ, R4 ;  /* 0x000000ffff027224 */ /* 0x000fe200078e0004 */
[----:B------:R-:W-:-:S03]  /*12ce0*/  SHF.R.S32.HI R4, RZ, 0x1f, R6 ;  /* 0x0000001fff047819 */ /* 0x000fc60000011406 */
        /* <DEDUP_REMOVED lines=21> */
[----:B------:R-:W-:Y:S01]  /*12e40*/  IMAD.U32 R0, RZ, RZ, UR41 ;  /* 0x00000029ff007e24 */ /* 0x000fe2000f8e00ff */
[----:B------:R-:W-:Y:S02]  /*12e50*/  ULDC UR4, c[0x0][0x288] ;  /* 0x0000a20000047ab9 */ /* 0x000fe40000000800 */
[----:B------:R-:W1:Y:S01]  /*12e60*/  SHFL.IDX PT, R5, R3, RZ, 0x1c1f ;  /* 0x001c1fff03057589 */ /* 0x000e6200000e0000 */
[----:B------:R-:W-:Y:S02]  /*12e70*/  IMAD R2, R7, UR4, RZ ;  /* 0x0000000407027c24 */ /* 0x000fe4000f8e02ff */
[----:B------:R-:W-:-:S05]  /*12e80*/  IMAD R0, R0, 0x80, R10 ;  /* 0x0000008000007824 */ /* 0x000fca00078e020a */
[----:B------:R-:W-:-:S13]  /*12e90*/  ISETP.GE.AND P4, PT, R0, R2, PT ;  /* 0x000000020000720c */ /* 0x000fda0003f86270 */
[----:B0-----:R-:W-:-:S05]  /*12ea0*/  @!P4 IADD3 R6, P3, R9, R6, RZ ;  /* 0x000000060906c210 */ /* 0x001fca0007f7e0ff */
[----:B-1----:R-:W-:-:S04]  /*12eb0*/  @!P4 IMAD.X R5, RZ, RZ, R5, P3 ;  /* 0x000000ffff05c224 */ /* 0x002fc800018e0605 */
        /* <DEDUP_REMOVED lines=27> */
.L_x_5050:
        /* <DEDUP_REMOVED lines=12> */
.L_x_4978:
[----:B------:R-:W-:Y:S05]  /*13130*/  BSYNC B0 ;  /* 0x0000000000007941 */ /* 0x000fea0003800000 */
.L_x_4977:
[----:B------:R-:W-:Y:S01]  /*13140*/  NOP ;  /* 0x0000000000007918 */ /* 0x000fe20000000000 */
[----:B------:R-:W-:-:S13]  /*13150*/  PLOP3.LUT P0, PT, PT, PT, PT, 0x80, 0x0 ;  /* 0x000000000000781c */ /* 0x000fda0003f0f070 */
.L_x_4979:
        /* <DEDUP_REMOVED lines=18> */
.L_x_5051:
[----:B------:R-:W-:Y:S05]  /*13280*/  BSYNC B0 ;  /* 0x0000000000007941 */ /* 0x000fea0003800000 */
.L_x_4980:
[----:B------:R-:W-:-:S06]  /*13290*/  UISETP.GE.AND UP0, UPT, UR40, 0x2, UPT ;  /* 0x000000022800788c */ /* 0x000fcc000bf06270 */
[----:B------:R-:W-:-:S13]  /*132a0*/  PLOP3.LUT P0, PT, PT, PT, UP0, 0x80, 0x0 ;  /* 0x000000000000781c */ /* 0x000fda0003f0f008 */
[----:B------:R-:W-:Y:S05]  /*132b0*/  @!P0 BRA `(.L_x_4982) ;  /* 0x0000001800088947 */ /* 0x000fea0003800000 */
[----:B-1----:R1:W5:Y:S01]  /*132c0*/  LDL.LU R0, [R1+0x8] ;  /* 0x0000080001007983 */ /* 0x0023620000300800 */
[----:B------:R-:W-:-:S03]  /*132d0*/  UIADD3 UR4, UR40, -0x2, URZ ;  /* 0xfffffffe28047890 */ /* 0x000fc6000fffe03f */
[----:B0-----:R1:W5:Y:S03]  /*132e0*/  LDL.LU R8, [R1+0x4] ;  /* 0x0000040001087983 */ /* 0x0013660000300800 */
[----:B------:R-:W-:-:S07]  /*132f0*/  IMAD.U32 R2, RZ, RZ, UR4 ;  /* 0x00000004ff027e24 */ /* 0x000fce000f8e00ff */
.L_x_5006:
[----:B------:R-:W2:Y:S01]  /*13300*/  LDL R5, [R1+0xc] ;  /* 0x00000c0001057983 */ /* 0x000ea20000100800 */
        /* <DEDUP_REMOVED lines=34> */
.L_x_4985:
        /* <DEDUP_REMOVED lines=8> */
.L_x_5052:
[----:B------:R-:W-:Y:S05]  /*135b0*/  BSYNC B1 ;  /* 0x0000000000017941 */ /* 0x000fea0003800000 */
.L_x_4986:
        /* <DEDUP_REMOVED lines=9> */
.L_x_4989:
[----:B------:R-:W-:Y:S05]  /*13650*/  BSYNC B1 ;  /* 0x0000000000017941 */ /* 0x000fea0003800000 */
.L_x_4988:
[----:B------:R-:W2:Y:S01]  /*13660*/  LDL R4, [R1+0x4] ;  /* 0x0000040001047983 */ /* 0x000ea20000100800 */
[----:B------:R-:W-:Y:S01]  /*13670*/  IMAD.MOV.U32 R14, RZ, RZ, RZ ;  /* 0x000000ffff0e7224 */ /* 0x000fe200078e00ff */
[----:B------:R-:W-:Y:S01]  /*13680*/  UIADD3 UR4, UP0, UR46, 0x470, URZ ;  /* 0x000004702e047890 */ /* 0x000fe2000ff1e03f */
[----:B------:R-:W-:Y:S01]  /*13690*/  IMAD R7, R3, 0xa0, RZ ;  /* 0x000000a003077824 */ /* 0x000fe200078e02ff */
[----:B------:R-:W-:Y:S01]  /*136a0*/  PLOP3.LUT P0, PT, PT, PT, PT, 0x80, 0x0 ;  /* 0x000000000000781c */ /* 0x000fe20003f0f070 */
[----:B------:R-:W-:Y:S01]  /*136b0*/  VIADD R3, R6, 0x33470 ;  /* 0x0003347006037836 */ /* 0x000fe20000000000 */
[----:B------:R-:W-:Y:S01]  /*136c0*/  R2UR UR10, R14 ;  /* 0x000000000e0a72ca */ /* 0x000fe200000e0000 */
[----:B------:R-:W-:Y:S01]  /*136d0*/  UIADD3.X UR5, URZ, UR47, URZ, UP0, !UPT ;  /* 0x0000002f3f057290 */ /* 0x000fe200087fe43f */
[----:B------:R-:W-:Y:S01]  /*136e0*/  UMOV UR6, 0x0 ;  /* 0x0000000000067882 */ /* 0x000fe20000000000 */
[----:B------:R-:W-:Y:S01]  /*136f0*/  UMOV UR7, 0x14f00000 ;  /* 0x14f0000000077882 */ /* 0x000fe20000000000 */
[----:B--2---:R-:W-:-:S04]  /*13700*/  IMAD R4, R4, 0x7800, R17 ;  /* 0x0000780004047824 */ /* 0x004fc800078e0211 */
[----:B------:R-:W-:-:S07]  /*13710*/  VIADD R9, R4, 0xf200 ;  /* 0x0000f20004097836 */ /* 0x000fce0000000000 */
.L_x_4990:
        /* <DEDUP_REMOVED lines=16> */
.L_x_4991:
        /* <DEDUP_REMOVED lines=16> */
.L_x_4992:
        /* <DEDUP_REMOVED lines=13> */
.L_x_5053:
[----:B------:R-:W-:Y:S05]  /*139f0*/  BSYNC B1 ;  /* 0x0000000000017941 */ /* 0x000fea0003800000 */
.L_x_4993:
[----:B------:R-:W-:Y:S01]  /*13a00*/  BSSY B1, `(.L_x_4995) ;  /* 0x000000b000017945 */ /* 0x000fe20003800000 */
[----:B------:R-:W-:Y:S02]  /*13a10*/  IMAD.MOV.U32 R10, RZ, RZ, 0x0 ;  /* 0x00000000ff0a7424 */ /* 0x000fe400078e00ff */
[----:B------:R-:W-:Y:S01]  /*13a20*/  IMAD.MOV.U32 R11, RZ, RZ, 0x14f00000 ;  /* 0x14f00000ff0b7424 */ /* 0x000fe200078e00ff */
[----:B------:R-:W-:Y:S06]  /*13a30*/  @P1 BRA `(.L_x_4996) ;  /* 0x00000000001c1947 */ /* 0x000fec0003800000 */
[----:B------:R-:W3:Y:S02]  /*13a40*/  S2R R3, SR_TID.X ;  /* 0x0000000000037919 */ /* 0x000ee40000002100 */
[----:B---3--:R-:W-:Y:S01]  /*13a50*/  LOP3.LUT R9, R3, 0x1f, RZ, 0xc0, !PT ;  /* 0x0000001f03097812 */ /* 0x008fe200078ec0ff */
[----:B------:R-:W-:-:S03]  /*13a60*/  IMAD.MOV.U32 R3, RZ, RZ, 0x7800 ;  /* 0x00007800ff037424 */ /* 0x000fc600078e00ff */
[----:B------:R-:W-:Y:S01]  /*13a70*/  ISETP.NE.AND P0, PT, R9, RZ, PT ;  /* 0x000000ff0900720c */ /* 0x000fe20003f05270 */
[----:B------:R3:W-:-:S12]  /*13a80*/  SYNCS.ARRIVE.TRANS64 RZ, [R6+URZ+0x33430], R3 ;  /* 0x0334300306ff79a7 */ /* 0x0007d8000800003f */
[----:B---3--:R-:W-:Y:S05]  /*13a90*/  @!P0 BRA `(.L_x_4996) ;  /* 0x0000000000048947 */ /* 0x008fea0003800000 */
[----:B------:R-:W-:Y:S01]  /*13aa0*/  BPT.TRAP 0x1 ;  /* 0x000000040000795c */ /* 0x000fe20000300000 */
.L_x_4996:
[----:B------:R-:W-:Y:S05]  /*13ab0*/  BSYNC B1 ;  /* 0x0000000000017941 */ /* 0x000fea0003800000 */
.L_x_4995:
        /* <DEDUP_REMOVED lines=8> */
.L_x_4997:
        /* <DEDUP_REMOVED lines=15> */
.L_x_4998:
        /* <DEDUP_REMOVED lines=15> */
.L_x_4999:
        /* <DEDUP_REMOVED lines=10> */
.L_x_4984:
[----:B------:R-:W-:Y:S05]  /*13dc0*/  BSYNC B0 ;  /* 0x0000000000007941 */ /* 0x000fea0003800000 */
.L_x_4983:
[----:B------:R-:W-:-:S06]  /*13dd0*/  UISETP.NE.AND UP0, UPT, UR39, 0x3, UPT ;  /* 0x000000032700788c */ /* 0x000fcc000bf05270 */
[----:B------:R-:W-:-:S13]  /*13de0*/  PLOP3.LUT P0, PT, PT, PT, UP0, 0x80, 0x0 ;  /* 0x000000000000781c */ /* 0x000fda0003f0f008 */
[----:B------:R-:W-:Y:S05]  /*13df0*/  @!P0 BRA `(.L_x_5000) ;  /* 0x0000000000048947 */ /* 0x000fea0003800000 */
[----:B------:R-:W-:Y:S01]  /*13e00*/  BPT.TRAP 0x1 ;  /* 0x000000040000795c */ /* 0x000fe20000300000 */
.L_x_5000:
[----:B------:R-:W-:Y:S01]  /*13e10*/  IMAD.U32 R3, RZ, RZ, UR44 ;  /* 0x0000002cff037e24 */ /* 0x000fe2000f8e00ff */
[----:B------:R-:W-:Y:S01]  /*13e20*/  LOP3.LUT R4, R0, 0x1, RZ, 0x3c, !PT ;  /* 0x0000000100047812 */ /* 0x000fe200078e3cff */
[----:B------:R-:W-:Y:S03]  /*13e30*/  BSSY B0, `(.L_x_5001) ;  /* 0x0000006000007945 */ /* 0x000fe60003800000 */
[----:B------:R-:W-:Y:S01]  /*13e40*/  ISETP.NE.AND P0, PT, R3, 0x3, PT ;  /* 0x000000030300780c */ /* 0x000fe20003f05270 */
[----:B------:R-:W-:Y:S01]  /*13e50*/  IMAD R3, R8, 0x8, R17 ;  /* 0x0000000808037824 */ /* 0x000fe200078e0211 */
[----:B------:R-:W-:-:S04]  /*13e60*/  SHF.L.U32 R4, R4, 0x1f, RZ ;  /* 0x0000001f04047819 */ /* 0x000fc800000006ff */
[----:B------:R-:W0:Y:S02]  /*13e70*/  SYNCS.PHASECHK.TRANS64.TRYWAIT P1, [R3+URZ+0x33470], R4 ;  /* 0x03347004030075a7 */ /* 0x000e24000802017f */
[----:B0-----:R-:W-:Y:S05]  /*13e80*/  @!P1 BRA `(.L_x_5002) ;  /* 0x0000002800c89947 */ /* 0x001fea0003800000 */
.L_x_5054:
[----:B------:R-:W-:Y:S05]  /*13e90*/  BSYNC B0 ;  /* 0x0000000000007941 */ /* 0x000fea0003800000 */
.L_x_5001:
[----:B------:R-:W-:Y:S05]  /*13ea0*/  @!P0 BRA `(.L_x_5003) ;  /* 0x0000000000048947 */ /* 0x000fea0003800000 */
[----:B------:R-:W-:Y:S01]  /*13eb0*/  BPT.TRAP 0x1 ;  /* 0x000000040000795c */ /* 0x000fe20000300000 */
.L_x_5003:
[----:B0-----:R-:W-:Y:S01]  /*13ec0*/  SHF.L.U32 R4, R0, 0x1f, RZ ;  /* 0x0000001f00047819 */ /* 0x001fe200000006ff */
[----:B------:R-:W-:-:S03]  /*13ed0*/  IMAD R0, R8, 0x7800, RZ ;  /* 0x0000780008007824 */ /* 0x000fc600078e02ff */
[----:B------:R-:W0:Y:S02]  /*13ee0*/  SYNCS.PHASECHK.TRANS64.TRYWAIT P1, [R3+URZ+0x33460], R4 ;  /* 0x03346004030075a7 */ /* 0x000e24000802017f */
[----:B0-----:R-:W-:Y:S05]  /*13ef0*/  @!P1 BRA `(.L_x_5004) ;  /* 0x0000002800c09947 */ /* 0x001fea0003800000 */
.L_x_5055:
[----:B------:R2:W-:Y:S04]  /*13f00*/  STL [R1+0x24], R2 ;  /* 0x0000240201007387 */ /* 0x0005e80000100800 */
[----:B--2---:R-:W0:Y:S01]  /*13f10*/  LDL R2, [R1] ;  /* 0x0000000001027983 */ /* 0x004e220000100800 */
[----:B------:R-:W-:Y:S05]  /*13f20*/  WARPSYNC.ALL ;  /* 0x0000000000007948 */ /* 0x000fea0003800000 */
[----:B------:R-:W-:-:S02]  /*13f30*/  VIADD R14, R0, 0x2800 ;  /* 0x00002800000e7836 */ /* 0x000fc40000000000 */
[C---:B------:R-:W-:Y:S02]  /*13f40*/  VIADD R12, R0.reuse, 0x800 ;  /* 0x00000800000c7836 */ /* 0x040fe40000000000 */
[C---:B------:R-:W-:Y:S02]  /*13f50*/  VIADD R13, R0.reuse, 0x5000 ;  /* 0x00005000000d7836 */ /* 0x040fe40000000000 */
[C---:B------:R-:W-:Y:S02]  /*13f60*/  VIADD R15, R0.reuse, 0x1800 ;  /* 0x00001800000f7836 */ /* 0x040fe40000000000 */
[C---:B------:R-:W-:Y:S02]  /*13f70*/  VIADD R21, R0.reuse, 0x2000 ;  /* 0x0000200000157836 */ /* 0x040fe40000000000 */
[C---:B------:R-:W-:Y:S01]  /*13f80*/  VIADD R20, R0.reuse, 0x5800 ;  /* 0x0000580000147836 */ /* 0x040fe20000000000 */
        /* <DEDUP_REMOVED lines=23> */
[----:B0-----:R-:W-:Y:S01]  /*14100*/  LOP3.LUT R4, R13, R2, RZ, 0xfc, !PT ;  /* 0x000000020d047212 */ /* 0x001fe200078efcff */
[----:B------:R-:W-:-:S04]  /*14110*/  VIADD R13, R0, 0x1000 ;  /* 0x00001000000d7836 */ /* 0x000fc80000000000 */
[----:B------:R-:W-:-:S06]  /*14120*/  IMAD.IADD R4, R17, 0x1, R4 ;  /* 0x0000000111047824 */ /* 0x000fcc00078e0204 */
        /* <DEDUP_REMOVED lines=39> */
[----:B------:R-:W-:Y:S01]  /*143a0*/  PRMT R9, R4, 0x7531, R5 ;  /* 0x0000753104097816 */ /* 0x000fe20000000005 */
[----:B------:R-:W-:Y:S01]  /*143b0*/  IMAD.IADD R4, R17, 0x1, R13 ;  /* 0x0000000111047824 */ /* 0x000fe200078e020d */
[--C-:B------:R-:W-:Y:S01]  /*143c0*/  PRMT R10, R6, 0x6420, R7.reuse ;  /* 0x00006420060a7816 */ /* 0x100fe20000000007 */
[----:B------:R-:W-:Y:S01]  /*143d0*/  VIADD R13, R0, 0x4800 ;  /* 0x00004800000d7836 */ /* 0x000fe20000000000 */
[----:B------:R-:W-:-:S05]  /*143e0*/  PRMT R11, R6, 0x7531, R7 ;  /* 0x00007531060b7816 */ /* 0x000fca0000000007 */
[----:B------:R0:W-:Y:S04]  /*143f0*/  STSM.16.M88.4 [R14], R8 ;  /* 0x000000080e007844 */ /* 0x0001e80000000200 */
[----:B------:R-:W2:Y:S01]  /*14400*/  LDSM.16.MT88.4 R4, [R4+0xf200] ;  /* 0x00f200000404783b */ /* 0x000ea20000004200 */
        /* <DEDUP_REMOVED lines=43> */
[C---:B------:R-:W-:Y:S02]  /*146c0*/  VIADD R12, R0.reuse, 0x6800 ;  /* 0x00006800000c7836 */ /* 0x040fe40000000000 */
[----:B------:R-:W-:Y:S02]  /*146d0*/  VIADD R0, R0, 0x7000 ;  /* 0x0000700000007836 */ /* 0x000fe40000000000 */
[----:B------:R-:W0:Y:S02]  /*146e0*/  LDSM.16.MT88.4 R4, [R4+0xf200] ;  /* 0x00f200000404783b */ /* 0x000e240000004200 */
        /* <DEDUP_REMOVED lines=20> */
[----:B------:R-:W-:Y:S01]  /*14830*/  PRMT R9, R4, 0x7531, R5 ;  /* 0x0000753104097816 */ /* 0x000fe20000000005 */
[----:B------:R-:W-:Y:S01]  /*14840*/  IMAD.IADD R4, R17, 0x1, R13 ;  /* 0x0000000111047824 */ /* 0x000fe200078e020d */
[----:B------:R-:W-:-:S02]  /*14850*/  PRMT R10, R6, 0x6420, R7 ;  /* 0x00006420060a7816 */ /* 0x000fc40000000007 */
[----:B------:R-:W-:-:S05]  /*14860*/  PRMT R11, R6, 0x7531, R7 ;  /* 0x00007531060b7816 */ /* 0x000fca0000000007 */
[----:B------:R-:W-:Y:S04]  /*14870*/  STSM.16.M88.4 [R14], R8 ;  /* 0x000000080e007844 */ /* 0x000fe80000000200 */
[----:B------:R-:W0:Y:S02]  /*14880*/  LDSM.16.MT88.4 R4, [R4+0xf200] ;  /* 0x00f200000404783b */ /* 0x000e240000004200 */
[C-C-:B0-----:R-:W-:Y:S02]  /*14890*/  PRMT R8, R4.reuse, 0x6420, R5.reuse ;  /* 0x0000642004087816 */ /* 0x141fe40000000005 */
[----:B------:R-:W-:Y:S02]  /*148a0*/  PRMT R9, R4, 0x7531, R5 ;  /* 0x0000753104097816 */ /* 0x000fe40000000005 */
[----:B------:R-:W-:-:S02]  /*148b0*/  LOP3.LUT R4, R0, R2, RZ, 0xfc, !PT ;  /* 0x0000000200047212 */ /* 0x000fc400078efcff */
        /* <DEDUP_REMOVED lines=21> */
.L_x_5005:
[----:B0-----:R-:W0:Y:S01]  /*14a10*/  S2R R0, SR_TID.X ;  /* 0x0000000000007919 */ /* 0x001e220000002100 */
[----:B--2---:R2:W-:Y:S01]  /*14a20*/  SYNCS.ARRIVE.TRANS64.A1T0 RZ, [R3+URZ+0x33450], RZ ;  /* 0x033450ff03ff79a7 */ /* 0x0045e2000810003f */
[----:B------:R3:W5:Y:S01]  /*14a30*/  LDL R8, [R1+0x4] ;  /* 0x0000040001087983 */ /* 0x0007620000100800 */
[----:B0-----:R-:W-:Y:S01]  /*14a40*/  LOP3.LUT R0, R0, 0x7f, RZ, 0xc0, !PT ;  /* 0x0000007f00007812 */ /* 0x001fe200078ec0ff */
        /* <DEDUP_REMOVED lines=9> */
.L_x_4982:
[----:B------:R-:W2:Y:S01]  /*14ae0*/  S2R R3, SR_TID.X ;  /* 0x0000000000037919 */ /* 0x000ea20000002100 */
[----:B------:R-:W-:Y:S01]  /*14af0*/  BSSY B0, `(.L_x_5007) ;  /* 0x0000011000007945 */ /* 0x000fe20003800000 */
[----:B--2---:R-:W-:-:S04]  /*14b00*/  LOP3.LUT R3, R3, 0x7f, RZ, 0xc0, !PT ;  /* 0x0000007f03037812 */ /* 0x004fc800078ec0ff */
[----:B------:R-:W-:-:S13]  /*14b10*/  ISETP.NE.AND P0, PT, R3, RZ, PT ;  /* 0x000000ff0300720c */ /* 0x000fda0003f05270 */
[----:B------:R-:W-:Y:S05]  /*14b20*/  @P0 BRA `(.L_x_5008) ;  /* 0x0000000000340947 */ /* 0x000fea0003800000 */
[----:B------:R-:W2:Y:S01]  /*14b30*/  S2R R3, SR_LANEID ;  /* 0x0000000000037919 */ /* 0x000ea20000000000 */
[----:B------:R-:W-:Y:S02]  /*14b40*/  VOTEU.ANY UR4, UPT, PT ;  /* 0x0000000000047886 */ /* 0x000fe400038e0100 */
[----:B-1----:R-:W2:Y:S08]  /*14b50*/  FLO.U32 R0, UR4 ;  /* 0x0000000400007d00 */ /* 0x002eb000080e0000 */
[----:B------:R-:W1:Y:S01]  /*14b60*/  POPC R5, UR4 ;  /* 0x0000000400057d09 */ /* 0x000e620008000000 */
[----:B--2---:R-:W-:-:S02]  /*14b70*/  ISETP.EQ.U32.AND P1, PT, R0, R3, PT ;  /* 0x000000030000720c */ /* 0x004fc40003f22070 */
[----:B------:R-:W1:Y:S11]  /*14b80*/  LDC.64 R2, c[0x0][0xc80] ;  /* 0x00032000ff027b82 */ /* 0x000e760000000a00 */
[----:B-1----:R-:W2:Y:S01]  /*14b90*/  @P1 ATOMG.E.ADD.STRONG.GPU PT, R3, desc[UR50][R2.64], R5 ;  /* 0x00000005020319a8 */ /* 0x002ea200081ee1f2 */
[----:B------:R-:W1:Y:S02]  /*14ba0*/  S2R R4, SR_LTMASK ;  /* 0x0000000000047919 */ /* 0x000e640000003900 */
[----:B-1----:R-:W-:-:S04]  /*14bb0*/  LOP3.LUT R4, R4, UR4, RZ, 0xc0, !PT ;  /* 0x0000000404047c12 */ /* 0x002fc8000f8ec0ff */
[----:B0-----:R-:W0:Y:S01]  /*14bc0*/  POPC R7, R4 ;  /* 0x0000000400077309 */ /* 0x001e220000000000 */
[----:B--2---:R-:W0:Y:S02]  /*14bd0*/  SHFL.IDX PT, R0, R3, R0, 0x1f ;  /* 0x00001f0003007589 */ /* 0x004e2400000e0000 */
[----:B0-----:R-:W-:-:S05]  /*14be0*/  IADD3 R0, R0, UR42, R7 ;  /* 0x0000002a00007c10 */ /* 0x001fca000fffe007 */
[----:B------:R2:W-:Y:S02]  /*14bf0*/  STL [R1+0x1c], R0 ;  /* 0x00001c0001007387 */ /* 0x0005e40000100800 */
.L_x_5008:
[----:B------:R-:W-:Y:S05]  /*14c00*/  BSYNC B0 ;  /* 0x0000000000007941 */ /* 0x000fea0003800000 */
.L_x_5007:
[----:B------:R-:W-:-:S06]  /*14c10*/  UISETP.NE.AND UP0, UPT, UR39, 0x3, UPT ;  /* 0x000000032700788c */ /* 0x000fcc000bf05270 */
[----:B------:R-:W-:-:S13]  /*14c20*/  PLOP3.LUT P1, PT, PT, PT, UP0, 0x80, 0x0 ;  /* 0x000000000000781c */ /* 0x000fda0003f2f008 */
[----:B------:R-:W-:Y:S05]  /*14c30*/  @!P1 BRA `(.L_x_5009) ;  /* 0x0000000000049947 */ /* 0x000fea0003800000 */
[----:B------:R-:W-:Y:S01]  /*14c40*/  BPT.TRAP 0x1 ;  /* 0x000000040000795c */ /* 0x000fe20000300000 */
.L_x_5009:
[----:B------:R-:W3:Y:S04]  /*14c50*/  LDL R3, [R1+0x8] ;  /* 0x0000080001037983 */ /* 0x000ee80000100800 */
[----:B------:R-:W4:Y:S01]  /*14c60*/  LDL R2, [R1+0x4] ;  /* 0x0000040001027983 */ /* 0x000f220000100800 */
        /* <DEDUP_REMOVED lines=8> */
.L_x_5056:
[----:B------:R-:W-:Y:S05]  /*14cf0*/  BSYNC B0 ;  /* 0x0000000000007941 */ /* 0x000fea0003800000 */
.L_x_5010:
[----:B------:R-:W-:Y:S05]  /*14d00*/  @!P2 BRA `(.L_x_5012) ;  /* 0x000000000004a947 */ /* 0x000fea0003800000 */
[----:B------:R-:W-:Y:S01]  /*14d10*/  BPT.TRAP 0x1 ;  /* 0x000000040000795c */ /* 0x000fe20000300000 */
.L_x_5012:
[----:B------:R-:W1:Y:S02]  /*14d20*/  LDL R2, [R1+0x8] ;  /* 0x0000080001027983 */ /* 0x000e640000100800 */
[----:B-1----:R-:W-:-:S04]  /*14d30*/  SHF.L.U32 R3, R2, 0x1f, RZ ;  /* 0x0000001f02037819 */ /* 0x002fc800000006ff */
[----:B------:R-:W1:Y:S02]  /*14d40*/  SYNCS.PHASECHK.TRANS64.TRYWAIT P1, [R0+URZ+0x33460], R3 ;  /* 0x03346003000075a7 */ /* 0x000e64000802017f */
[----:B-1----:R-:W-:Y:S05]  /*14d50*/  @!P1 BRA `(.L_x_5013) ;  /* 0x0000001c00509947 */ /* 0x002fea0003800000 */
.L_x_5057:
[----:B------:R-:W2:Y:S04]  /*14d60*/  LDL R2, [R1+0x4] ;  /* 0x0000040001027983 */ /* 0x000ea80000100800 */
[----:B------:R-:W3:Y:S01]  /*14d70*/  LDL R15, [R1] ;  /* 0x00000000010f7983 */ /* 0x000ee20000100800 */
[----:B------:R-:W-:Y:S05]  /*14d80*/  WARPSYNC.ALL ;  /* 0x0000000000007948 */ /* 0x000fea0003800000 */
[----:B--2---:R-:W-:-:S04]  /*14d90*/  IMAD R2, R2, 0x7800, RZ ;  /* 0x0000780002027824 */ /* 0x004fc800078e02ff */
[C---:B------:R-:W-:Y:S01]  /*14da0*/  VIADD R13, R2.reuse, 0x2800 ;  /* 0x00002800020d7836 */ /* 0x040fe20000000000 */
[C---:B---3--:R-:W-:Y:S01]  /*14db0*/  LOP3.LUT R4, R2.reuse, R15, RZ, 0xfc, !PT ;  /* 0x0000000f02047212 */ /* 0x048fe200078efcff */
[C---:B------:R-:W-:Y:S01]  /*14dc0*/  VIADD R20, R2.reuse, 0x5000 ;  /* 0x0000500002147836 */ /* 0x040fe20000000000 */
[C---:B-1----:R-:W-:Y:S01]  /*14dd0*/  LOP3.LUT R3, R2.reuse, R19, RZ, 0xfc, !PT ;  /* 0x0000001302037212 */ /* 0x042fe200078efcff */
[----:B------:R-:W-:Y:S02]  /*14de0*/  VIADD R12, R2, 0x1000 ;  /* 0x00001000020c7836 */ /* 0x000fe40000000000 */
[----:B------:R-:W-:Y:S02]  /*14df0*/  IMAD.IADD R4, R17, 0x1, R4 ;  /* 0x0000000111047824 */ /* 0x000fe400078e0204 */
[----:B------:R-:W-:Y:S02]  /*14e00*/  IMAD.IADD R3, R18, 0x1, R3 ;  /* 0x0000000112037824 */ /* 0x000fe400078e0203 */
[----:B------:R-:W-:-:S02]  /*14e10*/  VIADD R14, R2, 0x1800 ;  /* 0x00001800020e7836 */ /* 0x000fc40000000000 */
[----:B0-----:R-:W0:Y:S01]  /*14e20*/  LDSM.16.MT88.4 R4, [R4+0xf200] ;  /* 0x00f200000404783b */ /* 0x001e220000004200 */
[----:B------:R-:W-:Y:S01]  /*14e30*/  VIADD R16, R2, 0x2000 ;  /* 0x0000200002107836 */ /* 0x000fe20000000000 */
[C-C-:B0-----:R-:W-:Y:S02]  /*14e40*/  PRMT R8, R4.reuse, 0x6420, R5.reuse ;  /* 0x0000642004087816 */ /* 0x141fe40000000005 */
[----:B------:R-:W-:Y:S02]  /*14e50*/  PRMT R9, R4, 0x7531, R5 ;  /* 0x0000753104097816 */ /* 0x000fe40000000005 */
[C-C-:B------:R-:W-:Y:S02]  /*14e60*/  PRMT R10, R6.reuse, 0x6420, R7.reuse ;  /* 0x00006420060a7816 */ /* 0x140fe40000000007 */
[----:B------:R-:W-:-:S05]  /*14e70*/  PRMT R11, R6, 0x7531, R7 ;  /* 0x00007531060b7816 */ /* 0x000fca0000000007 */
[----:B------:R0:W-:Y:S02]  /*14e80*/  STSM.16.M88.4 [R3], R8 ;  /* 0x0000000803007844 */ /* 0x0001e40000000200 */
[C---:B0-----:R-:W-:Y:S02]  /*14e90*/  LOP3.LUT R3, R13.reuse, R15, RZ, 0xfc, !PT ;  /* 0x0000000f0d037212 */ /* 0x041fe400078efcff */
[----:B------:R-:W-:-:S03]  /*14ea0*/  LOP3.LUT R13, R13, R19, RZ, 0xfc, !PT ;  /* 0x000000130d0d7212 */ /* 0x000fc600078efcff */
[----:B------:R-:W-:Y:S02]  /*14eb0*/  IMAD.IADD R3, R17, 0x1, R3 ;  /* 0x0000000111037824 */ /* 0x000fe400078e0203 */
[----:B------:R-:W-:-:S03]  /*14ec0*/  IMAD.IADD R13, R18, 0x1, R13 ;  /* 0x00000001120d7824 */ /* 0x000fc600078e020d */
        /* <DEDUP_REMOVED lines=57> */
[----:B------:R-:W-:Y:S01]  /*15260*/  LOP3.LUT R14, R14, R12, RZ, 0xfc, !PT ;  /* 0x0000000c0e0e7212 */ /* 0x000fe200078efcff */
        /* <DEDUP_REMOVED lines=99> */
.L_x_5014:
        /* <DEDUP_REMOVED lines=14> */
.L_x_4957:
[----:B------:R-:W-:Y:S05]  /*15980*/  BSYNC B7 ;  /* 0x0000000000077941 */ /* 0x000fea0003800000 */
.L_x_4955:
[----:B-12---:R-:W2:Y:S04]  /*15990*/  LDL R0, [R1+0xc] ;  /* 0x00000c0001007983 */ /* 0x006ea80000100800 */
[----:B------:R1:W5:Y:S01]  /*159a0*/  LDL R2, [R1+0x1c] ;  /* 0x00001c0001027983 */ /* 0x0003620000100800 */
[----:B--2---:R-:W-:-:S13]  /*159b0*/  LOP3.LUT P1, RZ, R0, 0x4, RZ, 0xc0, !PT ;  /* 0x0000000400ff7812 */ /* 0x004fda000782c0ff */
[----:B-1----:R-:W-:Y:S05]  /*159c0*/  @!P1 BRA `(.L_x_5015) ;  /* 0x0000000000249947 */ /* 0x002fea0003800000 */
[----:B------:R-:W1:Y:S08]  /*159d0*/  S2UR UR5, SR_CgaCtaId ;  /* 0x00000000000579c3 */ /* 0x000e700000008800 */
[----:B------:R-:W-:Y:S06]  /*159e0*/  BAR.SYNC.DEFER_BLOCKING 0x5, 0x180 ;  /* 0x0146000000007b1d */ /* 0x000fec0000010000 */
[----:B------:R-:W-:-:S02]  /*159f0*/  UMOV UR4, 0x400 ;  /* 0x0000040000047882 */ /* 0x000fc40000000000 */
[----:B-1----:R-:W-:-:S06]  /*15a00*/  ULEA UR4, UR5, UR4, 0x18 ;  /* 0x0000000405047291 */ /* 0x002fcc000f8ec03f */
[----:B------:R-:W-:-:S05]  /*15a10*/  IMAD.U32 R17, RZ, RZ, UR4 ;  /* 0x00000004ff117e24 */ /* 0x000fca000f8e00ff */
[----:B-----5:R-:W1:Y:S04]  /*15a20*/  LDS R2, [R17+0x334d0] ;  /* 0x0334d00011027984 */ /* 0x020e680000000800 */
[----:B-1----:R1:W-:Y:S01]  /*15a30*/  STL [R1+0x1c], R2 ;  /* 0x00001c0201007387 */ /* 0x0023e20000100800 */
[----:B------:R-:W-:Y:S06]  /*15a40*/  BAR.ARV 0x4, 0x180 ;  /* 0x0106000000007b1d */ /* 0x000fec0000002000 */
[----:B------:R-:W-:Y:S05]  /*15a50*/  BRA `(.L_x_5016) ;  /* 0x0000000000207947 */ /* 0x000fea0003800000 */
.L_x_5015:
[----:B------:R-:W1:Y:S01]  /*15a60*/  @!P0 S2R R3, SR_CgaCtaId ;  /* 0x0000000000038919 */ /* 0x000e620000008800 */
[----:B------:R-:W-:Y:S01]  /*15a70*/  @!P0 MOV R0, 0x400 ;  /* 0x0000040000008802 */ /* 0x000fe20000000f00 */
[----:B------:R-:W-:Y:S03]  /*15a80*/  BAR.SYNC.DEFER_BLOCKING 0x4, 0x180 ;  /* 0x0106000000007b1d */ /* 0x000fe60000010000 */
[----:B-1----:R-:W-:-:S03]  /*15a90*/  @!P0 LEA R17, R3, R0, 0x18 ;  /* 0x0000000003118211 */ /* 0x002fc600078ec0ff */
[----:B-----5:R-:W1:Y:S04]  /*15aa0*/  SHFL.IDX PT, R0, R2, RZ, 0x1f ;  /* 0x00001fff02007589 */ /* 0x020e6800000e0000 */
[----:B------:R2:W-:Y:S04]  /*15ab0*/  @!P0 STS [R17+0x334d0], R2 ;  /* 0x0334d00211008388 */ /* 0x0005e80000000800 */
[----:B-1----:R2:W-:Y:S01]  /*15ac0*/  STL [R1+0x1c], R0 ;  /* 0x00001c0001007387 */ /* 0x0025e20000100800 */
[----:B------:R-:W-:Y:S06]  /*15ad0*/  BAR.ARV 0x5, 0x180 ;  /* 0x0146000000007b1d */ /* 0x000fec0000002000 */
.L_x_5016:
[----:B--2---:R-:W2:Y:S01]  /*15ae0*/  LDL R0, [R1+0x1c] ;  /* 0x00001c0001007983 */ /* 0x004ea20000100800 */
[----:B------:R-:W-:Y:S02]  /*15af0*/  ULDC UR4, c[0x0][0xc38] ;  /* 0x00030e0000047ab9 */ /* 0x000fe40000000800 */
[----:B--2---:R-:W-:-:S13]  /*15b00*/  ISETP.GE.AND P0, PT, R0, UR4, PT ;  /* 0x0000000400007c0c */ /* 0x004fda000bf06270 */
[----:B------:R-:W-:Y:S05]  /*15b10*/  @!P0 BRA `(.L_x_5017) ;  /* 0xffffffb8004c8947 */ /* 0x000fea000383ffff */
.L_x_4952:
[----:B0-----:R-:W2:Y:S01]  /*15b20*/  LDL.LU R0, [R1+0x20] ;  /* 0x0000200001007983 */ /* 0x001ea20000300800 */
[----:B------:R-:W-:Y:S01]  /*15b30*/  BSSY B0, `(.L_x_5018) ;  /* 0x000000b000007945 */ /* 0x000fe20003800000 */
[----:B------:R-:W0:Y:S01]  /*15b40*/  S2R R5, SR_CgaCtaId ;  /* 0x0000000000057919 */ /* 0x000e220000008800 */
[----:B--2---:R-:W-:-:S05]  /*15b50*/  VIADD R0, R0, 0x1 ;  /* 0x0000000100007836 */ /* 0x004fca0000000000 */
[----:B-1----:R-:W-:-:S04]  /*15b60*/  LEA.HI R2, R0, R0, RZ, 0x1 ;  /* 0x0000000000027211 */ /* 0x002fc800078f08ff */
[----:B------:R-:W-:-:S05]  /*15b70*/  LOP3.LUT R3, R2, 0xfffffffe, RZ, 0xc0, !PT ;  /* 0xfffffffe02037812 */ /* 0x000fca00078ec0ff */
[----:B------:R-:W-:Y:S01]  /*15b80*/  IMAD.IADD R3, R0, 0x1, -R3 ;  /* 0x0000000100037824 */ /* 0x000fe200078e0a03 */
[----:B------:R-:W-:-:S04]  /*15b90*/  MOV R0, 0x400 ;  /* 0x0000040000007802 */ /* 0x000fc80000000f00 */
[----:B0-----:R-:W-:Y:S02]  /*15ba0*/  LEA R0, R5, R0, 0x18 ;  /* 0x0000000005007211 */ /* 0x001fe400078ec0ff */
[----:B------:R-:W-:-:S04]  /*15bb0*/  SHF.L.U32 R3, R3, 0x1f, RZ ;  /* 0x0000001f03037819 */ /* 0x000fc800000006ff */
[----:B------:R-:W0:Y:S02]  /*15bc0*/  SYNCS.PHASECHK.TRANS64.TRYWAIT P0, [R0+URZ+0x33420], R3 ;  /* 0x03342003000075a7 */ /* 0x000e24000800017f */
[----:B0-----:R-:W-:Y:S05]  /*15bd0*/  @!P0 BRA `(.L_x_5019) ;  /* 0x0000000c00c48947 */ /* 0x001fea0003800000 */
.L_x_5058:
[----:B------:R-:W-:Y:S05]  /*15be0*/  BSYNC B0 ;  /* 0x0000000000007941 */ /* 0x000fea0003800000 */
.L_x_5018:
[----:B------:R-:W-:-:S03]  /*15bf0*/  UMOV UR4, 0xffffffff ;  /* 0xffffffff00047882 */ /* 0x000fc60000000000 */
[----:B------:R-:W-:Y:S05]  /*15c00*/  BRA.DIV UR4, `(.L_x_5020) ;  /* 0x0000000e04cc7947 */ /* 0x000fea000b800000 */
[----:B------:R-:W1:Y:S02]  /*15c10*/  S2R R2, SR_TID.X ;  /* 0x0000000000027919 */ /* 0x000e640000002100 */
[----:B-1----:R-:W-:-:S04]  /*15c20*/  SHF.R.U32.HI R2, RZ, 0x5, R2 ;  /* 0x00000005ff027819 */ /* 0x002fc80000011602 */
[----:B------:R-:W-:-:S05]  /*15c30*/  LOP3.LUT R2, R2, 0x3, RZ, 0xc0, !PT ;  /* 0x0000000302027812 */ /* 0x000fca00078ec0ff */
[----:B------:R1:W2:Y:S02]  /*15c40*/  SHFL.IDX PT, R14, R2, RZ, 0x1f ;  /* 0x00001fff020e7589 */ /* 0x0002a400000e0000 */
.L_x_5061:
[----:B--2---:R-:W-:Y:S01]  /*15c50*/  ISETP.NE.AND P0, PT, R14, RZ, PT ;  /* 0x000000ff0e00720c */ /* 0x004fe20003f05270 */
[----:B------:R-:W-:-:S12]  /*15c60*/  BSSY B0, `(.L_x_5021) ;  /* 0x000002e000007945 */ /* 0x000fd80003800000 */
[----:B------:R-:W-:Y:S05]  /*15c70*/  @P0 BRA `(.L_x_5022) ;  /* 0x0000000000b00947 */ /* 0x000fea0003800000 */
[----:B------:R-:W-:-:S03]  /*15c80*/  UMOV UR4, 0xffffffff ;  /* 0xffffffff00047882 */ /* 0x000fc60000000000 */
[----:B------:R-:W-:Y:S05]  /*15c90*/  BRA.DIV UR4, `(.L_x_5023) ;  /* 0x0000000e04dc7947 */ /* 0x000fea000b800000 */
[----:B------:R-:W-:-:S13]  /*15ca0*/  ELECT P6, URZ, PT ;  /* 0x00000000003f782f */ /* 0x000fda00038c0000 */
.L_x_5064:
[----:B------:R-:W-:Y:S05]  /*15cb0*/  @!P6 BRA `(.L_x_5022) ;  /* 0x0000000000a0e947 */ /* 0x000fea0003800000 */
[----:B------:R-:W-:-:S06]  /*15cc0*/  ULOP3.LUT UR4, UR38, 0x2, URZ, 0xfc, !UPT ;  /* 0x0000000226047892 */ /* 0x000fcc000f8efc3f */
[----:B-1----:R-:W-:-:S05]  /*15cd0*/  IMAD.U32 R2, RZ, RZ, UR4 ;  /* 0x00000004ff027e24 */ /* 0x002fca000f8e00ff */
[----:B------:R-:W-:-:S13]  /*15ce0*/  ISETP.NE.AND P0, PT, R2, 0x3, PT ;  /* 0x000000030200780c */ /* 0x000fda0003f05270 */
[----:B------:R-:W-:Y:S05]  /*15cf0*/  @!P0 BRA `(.L_x_5024) ;  /* 0x0000000000048947 */ /* 0x000fea0003800000 */
[----:B------:R-:W-:Y:S01]  /*15d00*/  BPT.TRAP 0x1 ;  /* 0x000000040000795c */ /* 0x000fe20000300000 */
.L_x_5024:
        /* <DEDUP_REMOVED lines=14> */
.L_x_5065:
[----:B------:R-:W1:Y:S02]  /*15df0*/  SYNCS.PHASECHK.TRANS64.TRYWAIT P1, [R7+URZ], R2 ;  /* 0x00000002070075a7 */ /* 0x000e64000802017f */
[----:B-1----:R-:W-:Y:S05]  /*15e00*/  @!P1 BRA `(.L_x_5026) ;  /* 0x0000000c00b49947 */ /* 0x002fea0003800000 */
.L_x_5066:
[----:B------:R-:W-:Y:S05]  /*15e10*/  @!P0 BRA `(.L_x_5027) ;  /* 0x0000000000048947 */ /* 0x000fea0003800000 */
[----:B------:R-:W-:Y:S01]  /*15e20*/  BPT.TRAP 0x1 ;  /* 0x000000040000795c */ /* 0x000fe20000300000 */
.L_x_5027:
[----:B------:R-:W2:Y:S02]  /*15e30*/  LDL.LU R4, [R1+0x4] ;  /* 0x0000040001047983 */ /* 0x000ea40000300800 */
[----:B--2---:R-:W-:-:S04]  /*15e40*/  IMAD R4, R4, 0x8, R0 ;  /* 0x0000000804047824 */ /* 0x004fc800078e0200 */
[----:B------:R-:W2:Y:S02]  /*15e50*/  SYNCS.PHASECHK.TRANS64.TRYWAIT P1, [R4+URZ+0x33460], R5 ;  /* 0x03346005040075a7 */ /* 0x000ea4000802017f */
[----:B--2---:R-:W-:Y:S05]  /*15e60*/  @!P1 BRA `(.L_x_5028) ;  /* 0x0000000c00b09947 */ /* 0x004fea0003800000 */
.L_x_5067:
[----:B------:R-:W-:Y:S05]  /*15e70*/  @!P0 BRA `(.L_x_5029) ;  /* 0x0000000000048947 */ /* 0x000fea0003800000 */
[----:B------:R-:W-:Y:S01]  /*15e80*/  BPT.TRAP 0x1 ;  /* 0x000000040000795c */ /* 0x000fe20000300000 */
.L_x_5029:
[----:B------:R-:W-:-:S04]  /*15e90*/  IMAD R3, R3, 0x8, R0 ;  /* 0x0000000803037824 */ /* 0x000fc800078e0200 */
[----:B------:R-:W3:Y:S02]  /*15ea0*/  SYNCS.PHASECHK.TRANS64.TRYWAIT P1, [R3+URZ+0x33460], R2 ;  /* 0x03346002030075a7 */ /* 0x000ee4000802017f */
[----:B---3--:R-:W-:Y:S05]  /*15eb0*/  @!P1 BRA `(.L_x_5030) ;  /* 0x0000000c00b09947 */ /* 0x008fea0003800000 */
.L_x_5068:
[----:B------:R-:W-:Y:S05]  /*15ec0*/  @!P0 BRA `(.L_x_5031) ;  /* 0x0000000000048947 */ /* 0x000fea0003800000 */
[----:B------:R-:W-:Y:S01]  /*15ed0*/  BPT.TRAP 0x1 ;  /* 0x000000040000795c */ /* 0x000fe20000300000 */
.L_x_5031:
[----:B------:R-:W4:Y:S02]  /*15ee0*/  SYNCS.PHASECHK.TRANS64.TRYWAIT P0, [R4+URZ+0x33480], R5 ;  /* 0x03348005040075a7 */ /* 0x000f24000800017f */
[----:B----4-:R-:W-:Y:S05]  /*15ef0*/  @!P0 BRA `(.L_x_5032) ;  /* 0x0000000c00b48947 */ /* 0x010fea0003800000 */
.L_x_5033:
[----:B------:R0:W0:Y:S02]  /*15f00*/  SYNCS.PHASECHK.TRANS64.TRYWAIT P0, [R3+URZ+0x33480], R2 ;  /* 0x03348002030075a7 */ /* 0x000024000800017f */
[----:B0-----:R-:W-:Y:S05]  /*15f10*/  @!P0 NANOSLEEP.SYNCS 0x989680 ;  /* 0x009896800000895d */ /* 0x001fea0003900000 */
[----:B------:R-:W0:Y:S02]  /*15f20*/  @!P0 SYNCS.PHASECHK.TRANS64 P0, [R3+URZ+0x33480], R2 ;  /* 0x03348002030085a7 */ /* 0x000e24000800007f */
[----:B0-----:R-:W-:Y:S05]  /*15f30*/  @!P0 BRA `(.L_x_5033) ;  /* 0xfffffffc00f08947 */ /* 0x001fea000383ffff */
.L_x_5022:
[----:B------:R-:W-:Y:S05]  /*15f40*/  BSYNC B0 ;  /* 0x0000000000007941 */ /* 0x000fea0003800000 */
.L_x_5021:
[----:B------:R-:W-:Y:S05]  /*15f50*/  EXIT ;  /* 0x000000000000794d */ /* 0x000fea0003800000 */
.L_x_4902:
[----:B0-----:R-:W-:-:S04]  /*15f60*/  IMAD.U32 R3, RZ, RZ, UR41 ;  /* 0x00000029ff037e24 */ /* 0x001fc8000f8e00ff */
[----:B------:R0:W1:Y:S03]  /*15f70*/  SYNCS.PHASECHK.TRANS64.TRYWAIT P1, [R3+URZ+0x33400], R6 ;  /* 0x03340006030075a7 */ /* 0x000066000802017f */
[----:B-1----:R-:W-:Y:S05]  /*15f80*/  @!P1 NANOSLEEP.SYNCS 0x989680 ;  /* 0x009896800000995d */ /* 0x002fea0003900000 */
[----:B------:R-:W1:Y:S02]  /*15f90*/  @!P1 SYNCS.PHASECHK.TRANS64 P1, [R3+URZ+0x33400], R6 ;  /* 0x03340006030095a7 */ /* 0x000e64000802007f */
[----:B-1----:R-:W-:Y:S05]  /*15fa0*/  @!P1 BRA `(.L_x_4902) ;  /* 0xfffffffc00ec9947 */ /* 0x002fea000383ffff */
[----:B------:R-:W-:Y:S05]  /*15fb0*/  BRA `(.L_x_5034) ;  /* 0xfffffeb800d07947 */ /* 0x000fea000383ffff */
.L_x_4906:
[----:B-1----:R1:W2:Y:S02]  /*15fc0*/  SYNCS.PHASECHK.TRANS64.TRYWAIT P2, [R2+URZ+0x33430], R3 ;  /* 0x03343003020075a7 */ /* 0x0022a4000804017f */
[----:B--2---:R-:W-:Y:S05]  /*15fd0*/  @!P2 NANOSLEEP.SYNCS 0x989680 ;  /* 0x009896800000a95d */ /* 0x004fea0003900000 */
[----:B------:R-:W2:Y:S02]  /*15fe0*/  @!P2 SYNCS.PHASECHK.TRANS64 P2, [R2+URZ+0x33430], R3 ;  /* 0x033430030200a5a7 */ /* 0x000ea4000804007f */
[----:B--2---:R-:W-:Y:S05]  /*15ff0*/  @!P2 BRA `(.L_x_4906) ;  /* 0xfffffffc00f0a947 */ /* 0x004fea000383ffff */
[----:B------:R-:W-:Y:S05]  /*16000*/  BRA `(.L_x_4905) ;  /* 0xfffffeb800f47947 */ /* 0x000fea000383ffff */
.L_x_4911:
[----:B-1----:R-:W-:-:S04]  /*16010*/  IMAD.U32 R7, RZ, RZ, UR6 ;  /* 0x00000006ff077e24 */ /* 0x002fc8000f8e00ff */
[----:B------:R1:W2:Y:S03]  /*16020*/  SYNCS.PHASECHK.TRANS64.TRYWAIT P3, [R7+URZ+0x33430], R6 ;  /* 0x03343006070075a7 */ /* 0x0002a6000806017f */
[----:B--2---:R-:W-:Y:S05]  /*16030*/  @!P3 NANOSLEEP.SYNCS 0x989680 ;  /* 0x009896800000b95d */ /* 0x004fea0003900000 */
[----:B------:R-:W2:Y:S02]  /*16040*/  @!P3 SYNCS.PHASECHK.TRANS64 P3, [R7+URZ+0x33430], R6 ;  /* 0x033430060700b5a7 */ /* 0x000ea4000806007f */
[----:B--2---:R-:W-:Y:S05]  /*16050*/  @!P3 BRA `(.L_x_4911) ;  /* 0xfffffffc00ecb947 */ /* 0x004fea000383ffff */
[----:B------:R-:W-:Y:S05]  /*16060*/  BRA `(.L_x_4908) ;  /* 0xfffffef800947947 */ /* 0x000fea000383ffff */
.L_x_4915:
[----:B-1----:R-:W-:-:S04]  /*16070*/  IMAD.U32 R7, RZ, RZ, UR6 ;  /* 0x00000006ff077e24 */ /* 0x002fc8000f8e00ff */
[----:B------:R1:W2:Y:S03]  /*16080*/  SYNCS.PHASECHK.TRANS64.TRYWAIT P3, [R7+URZ+0x33450], R6 ;  /* 0x03345006070075a7 */ /* 0x0002a6000806017f */
[----:B--2---:R-:W-:Y:S05]  /*16090*/  @!P3 NANOSLEEP.SYNCS 0x989680 ;  /* 0x009896800000b95d */ /* 0x004fea0003900000 */
[----:B------:R-:W2:Y:S02]  /*160a0*/  @!P3 SYNCS.PHASECHK.TRANS64 P3, [R7+URZ+0x33450], R6 ;  /* 0x033450060700b5a7 */ /* 0x000ea4000806007f */
[----:B--2---:R-:W-:Y:S05]  /*160b0*/  @!P3 BRA `(.L_x_4915) ;  /* 0xfffffffc00ecb947 */ /* 0x004fea000383ffff */
[----:B------:R-:W-:Y:S05]  /*160c0*/  BRA `(.L_x_4912) ;  /* 0xffffff04009c7947 */ /* 0x000fea000383ffff */
.L_x_4922:
[----:B-1----:R-:W-:-:S04]  /*160d0*/  IMAD.U32 R7, RZ, RZ, UR6 ;  /* 0x00000006ff077e24 */ /* 0x002fc8000f8e00ff */
[----:B------:R1:W2:Y:S03]  /*160e0*/  SYNCS.PHASECHK.TRANS64.TRYWAIT P2, [R7+URZ+0x33430], R6 ;  /* 0x03343006070075a7 */ /* 0x0002a6000804017f */
[----:B--2---:R-:W-:Y:S05]  /*160f0*/  @!P2 NANOSLEEP.SYNCS 0x989680 ;  /* 0x009896800000a95d */ /* 0x004fea0003900000 */
[----:B------:R-:W2:Y:S02]  /*16100*/  @!P2 SYNCS.PHASECHK.TRANS64 P2, [R7+URZ+0x33430], R6 ;  /* 0x033430060700a5a7 */ /* 0x000ea4000804007f */
[----:B--2---:R-:W-:Y:S05]  /*16110*/  @!P2 BRA `(.L_x_4922) ;  /* 0xfffffffc00eca947 */ /* 0x004fea000383ffff */
[----:B------:R-:W-:Y:S05]  /*16120*/  BRA `(.L_x_4919) ;  /* 0xffffff3c00847947 */ /* 0x000fea000383ffff */
.L_x_4926:
[----:B-1----:R-:W-:-:S04]  /*16130*/  IMAD.U32 R7, RZ, RZ, UR6 ;  /* 0x00000006ff077e24 */ /* 0x002fc8000f8e00ff */
[----:B------:R1:W2:Y:S03]  /*16140*/  SYNCS.PHASECHK.TRANS64.TRYWAIT P2, [R7+URZ+0x33450], R6 ;  /* 0x03345006070075a7 */ /* 0x0002a6000804017f */
[----:B--2---:R-:W-:Y:S05]  /*16150*/  @!P2 NANOSLEEP.SYNCS 0x989680 ;  /* 0x009896800000a95d */ /* 0x004fea0003900000 */
[----:B------:R-:W2:Y:S02]  /*16160*/  @!P2 SYNCS.PHASECHK.TRANS64 P2, [R7+URZ+0x33450], R6 ;  /* 0x033450060700a5a7 */ /* 0x000ea4000804007f */
[----:B--2---:R-:W-:Y:S05]  /*16170*/  @!P2 BRA `(.L_x_4926) ;  /* 0xfffffffc00eca947 */ /* 0x004fea000383ffff */
[----:B------:R-:W-:Y:S05]  /*16180*/  BRA `(.L_x_4923) ;  /* 0xffffff4800807947 */ /* 0x000fea000383ffff */
.L_x_4932:
[----:B-1----:R-:W-:-:S04]  /*16190*/  IMAD.U32 R5, RZ, RZ, UR9 ;  /* 0x00000009ff057e24 */ /* 0x002fc8000f8e00ff */
[----:B------:R1:W2:Y:S03]  /*161a0*/  SYNCS.PHASECHK.TRANS64.TRYWAIT P1, [R5+URZ+0x33450], R0 ;  /* 0x03345000050075a7 */ /* 0x0002a6000802017f */
[----:B--2---:R-:W-:Y:S05]  /*161b0*/  @!P1 NANOSLEEP.SYNCS 0x989680 ;  /* 0x009896800000995d */ /* 0x004fea0003900000 */
[----:B------:R-:W2:Y:S02]  /*161c0*/  @!P1 SYNCS.PHASECHK.TRANS64 P1, [R5+URZ+0x33450], R0 ;  /* 0x03345000050095a7 */ /* 0x000ea4000802007f */
[----:B--2---:R-:W-:Y:S05]  /*161d0*/  @!P1 BRA `(.L_x_4932) ;  /* 0xfffffffc00ec9947 */ /* 0x004fea000383ffff */
[----:B------:R-:W-:Y:S05]  /*161e0*/  BRA `(.L_x_4931) ;  /* 0xffffff7400587947 */ /* 0x000fea000383ffff */
.L_x_4966:
[----:B------:R-:W-:Y:S02]  /*161f0*/  IMAD.MOV.U32 R13, RZ, RZ, R4 ;  /* 0x000000ffff0d7224 */ /* 0x000fe400078e0004 */
[----:B------:R-:W-:Y:S02]  /*16200*/  IMAD.MOV.U32 R12, RZ, RZ, RZ ;  /* 0x000000ffff0c7224 */ /* 0x000fe400078e00ff */
[----:B------:R-:W-:Y:S02]  /*16210*/  IMAD.MOV.U32 R11, RZ, RZ, 0x1f ;  /* 0x0000001fff0b7424 */ /* 0x000fe400078e00ff */
[----:B------:R-:W-:-:S07]  /*16220*/  IMAD.MOV.U32 R15, RZ, RZ, -0x1 ;  /* 0xffffffffff0f7424 */ /* 0x000fce00078e00ff */
[----:B-1----:R-:W-:Y:S05]  /*16230*/  WARPSYNC.COLLECTIVE R15, `(.L_x_5035) ;  /* 0x000000000f087348 */ /* 0x002fea0003c00000 */
[----:B------:R0:W2:Y:S02]  /*16240*/  SHFL.IDX P6, R14, R13, R12, R11 ;  /* 0x0000000c0d0e7389 */ /* 0x0000a400000c000b */
[----:B012---:R-:W-:Y:S01]  /*16250*/  ENDCOLLECTIVE ;  /* 0x000000000000791b */ /* 0x007fe20003800000 */
.L_x_5035:
[----:B------:R-:W-:Y:S05]  /*16260*/  BRA `(.L_x_5036) ;  /* 0xffffffbc00b47947 */ /* 0x000fea000383ffff */
.L_x_4968:
[----:B------:R-:W-:Y:S01]  /*16270*/  BSSY B0, `(.L_x_5037) ;  /* 0x0000006000007945 */ /* 0x000fe20003800000 */
[----:B------:R-:W-:-:S07]  /*16280*/  IMAD.MOV.U32 R15, RZ, RZ, -0x1 ;  /* 0xffffffffff0f7424 */ /* 0x000fce00078e00ff */
[----:B0-----:R-:W-:Y:S05]  /*16290*/  WARPSYNC.COLLECTIVE R15, `(.L_x_5038) ;  /* 0x000000000f0c7348 */ /* 0x001fea0003c00000 */
[----:B------:R-:W-:Y:S02]  /*162a0*/  ELECT P6, UR62, PT ;  /* 0x00000000003e782f */ /* 0x000fe400038c0000 */
[----:B------:R-:W-:Y:S01]  /*162b0*/  MOV R14, UR62 ;  /* 0x0000003e000e7c02 */ /* 0x000fe20008000f00 */
[----:B0-----:R-:W-:Y:S10]  /*162c0*/  ENDCOLLECTIVE ;  /* 0x000000000000791b */ /* 0x001ff40003800000 */
.L_x_5038:
[----:B------:R-:W-:Y:S05]  /*162d0*/  BSYNC B0 ;  /* 0x0000000000007941 */ /* 0x000fea0003800000 */
.L_x_5037:
[----:B------:R-:W-:Y:S05]  /*162e0*/  BRA `(.L_x_5039) ;  /* 0xffffffbc00c07947 */ /* 0x000fea000383ffff */
.L_x_4970:
[----:B0-----:R0:W1:Y:S02]  /*162f0*/  SYNCS.PHASECHK.TRANS64.TRYWAIT P1, [R4+URZ+0x33480], R3 ;  /* 0x03348003040075a7 */ /* 0x001064000802017f */
[----:B-1----:R-:W-:Y:S05]  /*16300*/  @!P1 NANOSLEEP.SYNCS 0x989680 ;  /* 0x009896800000995d */ /* 0x002fea0003900000 */
[----:B------:R-:W1:Y:S02]  /*16310*/  @!P1 SYNCS.PHASECHK.TRANS64 P1, [R4+URZ+0x33480], R3 ;  /* 0x03348003040095a7 */ /* 0x000e64000802007f */
[----:B-1----:R-:W-:Y:S05]  /*16320*/  @!P1 BRA `(.L_x_4970) ;  /* 0xfffffffc00f09947 */ /* 0x002fea000383ffff */
[----:B------:R-:W-:Y:S05]  /*16330*/  BRA `(.L_x_5040) ;  /* 0xffffffc000207947 */ /* 0x000fea000383ffff */
.L_x_4972:
[----:B-1----:R1:W2:Y:S02]  /*16340*/  SYNCS.PHASECHK.TRANS64.TRYWAIT P1, [R4+URZ+0x33440], R3 ;  /* 0x03344003040075a7 */ /* 0x0022a4000802017f */
[----:B--2---:R-:W-:Y:S05]  /*16350*/  @!P1 NANOSLEEP.SYNCS 0x989680 ;  /* 0x009896800000995d */ /* 0x004fea0003900000 */
[----:B------:R-:W2:Y:S02]  /*16360*/  @!P1 SYNCS.PHASECHK.TRANS64 P1, [R4+URZ+0x33440], R3 ;  /* 0x03344003040095a7 */ /* 0x000ea4000802007f */
[----:B--2---:R-:W-:Y:S05]  /*16370*/  @!P1 BRA `(.L_x_4972) ;  /* 0xfffffffc00f09947 */ /* 0x004fea000383ffff */
[----:B------:R-:W-:Y:S05]  /*16380*/  BRA `(.L_x_5041) ;  /* 0xffffffc000a87947 */ /* 0x000fea000383ffff */
.L_x_4976:
[----:B------:R-:W-:Y:S02]  /*16390*/  IMAD.MOV.U32 R13, RZ, RZ, R3 ;  /* 0x000000ffff0d7224 */ /* 0x000fe400078e0003 */
[----:B------:R-:W-:Y:S02]  /*163a0*/  IMAD.MOV.U32 R12, RZ, RZ, RZ ;  /* 0x000000ffff0c7224 */ /* 0x000fe400078e00ff */
[----:B------:R-:W-:Y:S02]  /*163b0*/  IMAD.MOV.U32 R11, RZ, RZ, 0x1c1f ;  /* 0x00001c1fff0b7424 */ /* 0x000fe400078e00ff */
[----:B------:R-:W-:Y:S02]  /*163c0*/  IMAD.MOV.U32 R15, RZ, RZ, -0x1 ;  /* 0xffffffffff0f7424 */ /* 0x000fe400078e00ff */
[----:B------:R-:W-:-:S07]  /*163d0*/  IMAD.U32 R0, RZ, RZ, UR41 ;  /* 0x00000029ff007e24 */ /* 0x000fce000f8e00ff */
[----:B-----5:R-:W-:Y:S05]  /*163e0*/  WARPSYNC.COLLECTIVE R15, `(.L_x_5042) ;  /* 0x000000000f087348 */ /* 0x020fea0003c00000 */
[----:B------:R0:W1:Y:S02]  /*163f0*/  SHFL.IDX P6, R14, R13, R12, R11 ;  /* 0x0000000c0d0e7389 */ /* 0x00006400000c000b */
[----:B01---5:R-:W-:Y:S01]  /*16400*/  ENDCOLLECTIVE ;  /* 0x000000000000791b */ /* 0x023fe20003800000 */
.L_x_5042:
[----:B------:R-:W-:Y:S02]  /*16410*/  IMAD R0, R0, 0x80, R10 ;  /* 0x0000008000007824 */ /* 0x000fe400078e020a */
[----:B------:R-:W-:Y:S02]  /*16420*/  IMAD.MOV.U32 R13, RZ, RZ, R4 ;  /* 0x000000ffff0d7224 */ /* 0x000fe400078e0004 */
[----:B------:R-:W-:-:S07]  /*16430*/  IMAD.MOV.U32 R5, RZ, RZ, R14 ;  /* 0x000000ffff057224 */ /* 0x000fce00078e000e */
[----:B------:R-:W-:Y:S05]  /*16440*/  WARPSYNC.COLLECTIVE R15, `(.L_x_5043) ;  /* 0x000000000f087348 */ /* 0x000fea0003c00000 */
[----:B------:R0:W1:Y:S02]  /*16450*/  SHFL.IDX P6, R14, R13, R12, R11 ;  /* 0x0000000c0d0e7389 */ /* 0x00006400000c000b */
[----:B01----:R-:W-:Y:S01]  /*16460*/  ENDCOLLECTIVE ;  /* 0x000000000000791b */ /* 0x003fe20003800000 */
.L_x_5043:
        /* <DEDUP_REMOVED lines=9> */
.L_x_5044:
        /* <DEDUP_REMOVED lines=16> */
.L_x_5045:
[----:B------:R-:W-:Y:S02]  /*16600*/  IMAD.MOV.U32 R13, RZ, RZ, R3 ;  /* 0x000000ffff0d7224 */ /* 0x000fe400078e0003 */
[----:B------:R-:W-:Y:S02]  /*16610*/  IMAD.MOV.U32 R12, RZ, RZ, 0x2 ;  /* 0x00000002ff0c7424 */ /* 0x000fe400078e00ff */
[----:B------:R-:W-:-:S07]  /*16620*/  IMAD.MOV.U32 R6, RZ, RZ, R14 ;  /* 0x000000ffff067224 */ /* 0x000fce00078e000e */
[----:B------:R-:W-:Y:S05]  /*16630*/  WARPSYNC.COLLECTIVE R15, `(.L_x_5046) ;  /* 0x000000000f087348 */ /* 0x000fea0003c00000 */
[----:B------:R0:W1:Y:S02]  /*16640*/  SHFL.IDX P6, R14, R13, R12, R11 ;  /* 0x0000000c0d0e7389 */ /* 0x00006400000c000b */
[----:B01----:R-:W-:Y:S01]  /*16650*/  ENDCOLLECTIVE ;  /* 0x000000000000791b */ /* 0x003fe20003800000 */
.L_x_5046:
        /* <DEDUP_REMOVED lines=16> */
.L_x_5047:
[----:B------:R-:W-:Y:S02]  /*16760*/  IMAD.MOV.U32 R13, RZ, RZ, R3 ;  /* 0x000000ffff0d7224 */ /* 0x000fe400078e0003 */
[----:B------:R-:W-:Y:S02]  /*16770*/  IMAD.MOV.U32 R12, RZ, RZ, 0x3 ;  /* 0x00000003ff0c7424 */ /* 0x000fe400078e00ff */
[----:B------:R-:W-:-:S07]  /*16780*/  IMAD.MOV.U32 R6, RZ, RZ, R14 ;  /* 0x000000ffff067224 */ /* 0x000fce00078e000e */
[----:B------:R-:W-:Y:S05]  /*16790*/  WARPSYNC.COLLECTIVE R15, `(.L_x_5048) ;  /* 0x000000000f087348 */ /* 0x000fea0003c00000 */
[----:B------:R0:W1:Y:S02]  /*167a0*/  SHFL.IDX P6, R14, R13, R12, R11 ;  /* 0x0000000c0d0e7389 */ /* 0x00006400000c000b */
[----:B01----:R-:W-:Y:S01]  /*167b0*/  ENDCOLLECTIVE ;  /* 0x000000000000791b */ /* 0x003fe20003800000 */
.L_x_5048:
        /* <DEDUP_REMOVED lines=14> */
.L_x_5049:
[----:B------:R-:W-:Y:S01]  /*168a0*/  IMAD.MOV.U32 R4, RZ, RZ, R14 ;  /* 0x000000ffff047224 */ /* 0x000fe200078e000e */
[----:B------:R-:W-:Y:S06]  /*168b0*/  BRA `(.L_x_5050) ;  /* 0xffffffc400ec7947 */ /* 0x000fec000383ffff */
.L_x_4981:
[----:B-1----:R1:W2:Y:S02]  /*168c0*/  SYNCS.PHASECHK.TRANS64.TRYWAIT P0, [R17+URZ+0x33420], R0 ;  /* 0x03342000110075a7 */ /* 0x0022a4000800017f */
[----:B--2---:R-:W-:Y:S05]  /*168d0*/  @!P0 NANOSLEEP.SYNCS 0x989680 ;  /* 0x009896800000895d */ /* 0x004fea0003900000 */
[----:B------:R-:W2:Y:S02]  /*168e0*/  @!P0 SYNCS.PHASECHK.TRANS64 P0, [R17+URZ+0x33420], R0 ;  /* 0x03342000110085a7 */ /* 0x000ea4000800007f */
[----:B--2---:R-:W-:Y:S05]  /*168f0*/  @!P0 BRA `(.L_x_4981) ;  /* 0xfffffffc00f08947 */ /* 0x004fea000383ffff */
[----:B------:R-:W-:Y:S05]  /*16900*/  BRA `(.L_x_5051) ;  /* 0xffffffc8005c7947 */ /* 0x000fea000383ffff */
.L_x_4987:
[----:B0-----:R0:W2:Y:S02]  /*16910*/  SYNCS.PHASECHK.TRANS64.TRYWAIT P0, [R6+URZ+0x33480], R5 ;  /* 0x03348005060075a7 */ /* 0x0010a4000800017f */
[----:B--2---:R-:W-:Y:S05]  /*16920*/  @!P0 NANOSLEEP.SYNCS 0x989680 ;  /* 0x009896800000895d */ /* 0x004fea0003900000 */
[----:B------:R-:W2:Y:S02]  /*16930*/  @!P0 SYNCS.PHASECHK.TRANS64 P0, [R6+URZ+0x33480], R5 ;  /* 0x03348005060085a7 */ /* 0x000ea4000800007f */
[----:B--2---:R-:W-:Y:S05]  /*16940*/  @!P0 BRA `(.L_x_4987) ;  /* 0xfffffffc00f08947 */ /* 0x004fea000383ffff */
[----:B------:R-:W-:Y:S05]  /*16950*/  BRA `(.L_x_5052) ;  /* 0xffffffcc00147947 */ /* 0x000fea000383ffff */
.L_x_4994:
[----:B--2---:R2:W3:Y:S02]  /*16960*/  SYNCS.PHASECHK.TRANS64.TRYWAIT P0, [R6+URZ+0x33440], R5 ;  /* 0x03344005060075a7 */ /* 0x0044e4000800017f */
[----:B---3--:R-:W-:Y:S05]  /*16970*/  @!P0 NANOSLEEP.SYNCS 0x989680 ;  /* 0x009896800000895d */ /* 0x008fea0003900000 */
[----:B------:R-:W3:Y:S02]  /*16980*/  @!P0 SYNCS.PHASECHK.TRANS64 P0, [R6+URZ+0x33440], R5 ;  /* 0x03344005060085a7 */ /* 0x000ee4000800007f */
[----:B---3--:R-:W-:Y:S05]  /*16990*/  @!P0 BRA `(.L_x_4994) ;  /* 0xfffffffc00f08947 */ /* 0x008fea000383ffff */
[----:B------:R-:W-:Y:S05]  /*169a0*/  BRA `(.L_x_5053) ;  /* 0xffffffd000107947 */ /* 0x000fea000383ffff */
.L_x_5002:
[----:B0-----:R0:W2:Y:S02]  /*169b0*/  SYNCS.PHASECHK.TRANS64.TRYWAIT P1, [R3+URZ+0x33470], R4 ;  /* 0x03347004030075a7 */ /* 0x0010a4000802017f */
[----:B--2---:R-:W-:Y:S05]  /*169c0*/  @!P1 NANOSLEEP.SYNCS 0x989680 ;  /* 0x009896800000995d */ /* 0x004fea0003900000 */
[----:B------:R-:W2:Y:S02]  /*169d0*/  @!P1 SYNCS.PHASECHK.TRANS64 P1, [R3+URZ+0x33470], R4 ;  /* 0x03347004030095a7 */ /* 0x000ea4000802007f */
[----:B--2---:R-:W-:Y:S05]  /*169e0*/  @!P1 BRA `(.L_x_5002) ;  /* 0xfffffffc00f09947 */ /* 0x004fea000383ffff */
[----:B------:R-:W-:Y:S05]  /*169f0*/  BRA `(.L_x_5054) ;  /* 0xffffffd400247947 */ /* 0x000fea000383ffff */
.L_x_5004:
[----:B0-----:R0:W2:Y:S02]  /*16a00*/  SYNCS.PHASECHK.TRANS64.TRYWAIT P1, [R3+URZ+0x33460], R4 ;  /* 0x03346004030075a7 */ /* 0x0010a4000802017f */
[----:B--2---:R-:W-:Y:S05]  /*16a10*/  @!P1 NANOSLEEP.SYNCS 0x989680 ;  /* 0x009896800000995d */ /* 0x004fea0003900000 */
[----:B------:R-:W2:Y:S02]  /*16a20*/  @!P1 SYNCS.PHASECHK.TRANS64 P1, [R3+URZ+0x33460], R4 ;  /* 0x03346004030095a7 */ /* 0x000ea4000802007f */
[----:B--2---:R-:W-:Y:S05]  /*16a30*/  @!P1 BRA `(.L_x_5004) ;  /* 0xfffffffc00f09947 */ /* 0x004fea000383ffff */
[----:B------:R-:W-:Y:S05]  /*16a40*/  BRA `(.L_x_5055) ;  /* 0xffffffd4002c7947 */ /* 0x000fea000383ffff */
.L_x_5011:
[----:B-1----:R1:W2:Y:S02]  /*16a50*/  SYNCS.PHASECHK.TRANS64.TRYWAIT P1, [R0+URZ+0x33470], R3 ;  /* 0x03347003000075a7 */ /* 0x0022a4000802017f */
[----:B--2---:R-:W-:Y:S05]  /*16a60*/  @!P1 NANOSLEEP.SYNCS 0x989680 ;  /* 0x009896800000995d */ /* 0x004fea0003900000 */
[----:B------:R-:W2:Y:S02]  /*16a70*/  @!P1 SYNCS.PHASECHK.TRANS64 P1, [R0+URZ+0x33470], R3 ;  /* 0x03347003000095a7 */ /* 0x000ea4000802007f */
[----:B--2---:R-:W-:Y:S05]  /*16a80*/  @!P1 BRA `(.L_x_5011) ;  /* 0xfffffffc00f09947 */ /* 0x004fea000383ffff */
[----:B------:R-:W-:Y:S05]  /*16a90*/  BRA `(.L_x_5056) ;  /* 0xffffffe000947947 */ /* 0x000fea000383ffff */
.L_x_5013:
[----:B-1----:R1:W2:Y:S02]  /*16aa0*/  SYNCS.PHASECHK.TRANS64.TRYWAIT P1, [R0+URZ+0x33460], R3 ;  /* 0x03346003000075a7 */ /* 0x0022a4000802017f */
[----:B--2---:R-:W-:Y:S05]  /*16ab0*/  @!P1 NANOSLEEP.SYNCS 0x989680 ;  /* 0x009896800000995d */ /* 0x004fea0003900000 */
[----:B------:R-:W2:Y:S02]  /*16ac0*/  @!P1 SYNCS.PHASECHK.TRANS64 P1, [R0+URZ+0x33460], R3 ;  /* 0x03346003000095a7 */ /* 0x000ea4000802007f */
[----:B--2---:R-:W-:Y:S05]  /*16ad0*/  @!P1 BRA `(.L_x_5013) ;  /* 0xfffffffc00f09947 */ /* 0x004fea000383ffff */
[----:B------:R-:W-:Y:S05]  /*16ae0*/  BRA `(.L_x_5057) ;  /* 0xffffffe0009c7947 */ /* 0x000fea000383ffff */
.L_x_5019:
[----:B0-----:R0:W1:Y:S02]  /*16af0*/  SYNCS.PHASECHK.TRANS64.TRYWAIT P0, [R0+URZ+0x33420], R3 ;  /* 0x03342003000075a7 */ /* 0x001064000800017f */
[----:B-1----:R-:W-:Y:S05]  /*16b00*/  @!P0 NANOSLEEP.SYNCS 0x989680 ;  /* 0x009896800000895d */ /* 0x002fea0003900000 */
[----:B------:R-:W1:Y:S02]  /*16b10*/  @!P0 SYNCS.PHASECHK.TRANS64 P0, [R0+URZ+0x33420], R3 ;  /* 0x03342003000085a7 */ /* 0x000e64000800007f */
[----:B-1----:R-:W-:Y:S05]  /*16b20*/  @!P0 BRA `(.L_x_5019) ;  /* 0xfffffffc00f08947 */ /* 0x002fea000383ffff */
[----:B------:R-:W-:Y:S05]  /*16b30*/  BRA `(.L_x_5058) ;  /* 0xfffffff000287947 */ /* 0x000fea000383ffff */
.L_x_5020:
        /* <DEDUP_REMOVED lines=11> */
.L_x_5060:
[----:B------:R-:W-:Y:S05]  /*16bf0*/  BSYNC B0 ;  /* 0x0000000000007941 */ /* 0x000fea0003800000 */
.L_x_5059:
[----:B------:R-:W-:Y:S05]  /*16c00*/  BRA `(.L_x_5061) ;  /* 0xfffffff000107947 */ /* 0x000fea000383ffff */
.L_x_5023:
[----:B------:R-:W-:Y:S01]  /*16c10*/  BSSY B1, `(.L_x_5062) ;  /* 0x0000006000017945 */ /* 0x000fe20003800000 */
[----:B------:R-:W-:-:S07]  /*16c20*/  IMAD.MOV.U32 R15, RZ, RZ, -0x1 ;  /* 0xffffffffff0f7424 */ /* 0x000fce00078e00ff */
[----:B01----:R-:W-:Y:S05]  /*16c30*/  WARPSYNC.COLLECTIVE R15, `(.L_x_5063) ;  /* 0x000000000f0c7348 */ /* 0x003fea0003c00000 */
[----:B------:R-:W-:Y:S02]  /*16c40*/  ELECT P6, UR62, PT ;  /* 0x00000000003e782f */ /* 0x000fe400038c0000 */
[----:B------:R-:W-:Y:S01]  /*16c50*/  MOV R14, UR62 ;  /* 0x0000003e000e7c02 */ /* 0x000fe20008000f00 */
[----:B01----:R-:W-:Y:S10]  /*16c60*/  ENDCOLLECTIVE ;  /* 0x000000000000791b */ /* 0x003ff40003800000 */
.L_x_5063:
[----:B------:R-:W-:Y:S05]  /*16c70*/  BSYNC B1 ;  /* 0x0000000000017941 */ /* 0x000fea0003800000 */
.L_x_5062:
[----:B------:R-:W-:Y:S05]  /*16c80*/  BRA `(.L_x_5064) ;  /* 0xfffffff000087947 */ /* 0x000fea000383ffff */
.L_x_5025:
[----:B0-----:R0:W1:Y:S02]  /*16c90*/  SYNCS.PHASECHK.TRANS64.TRYWAIT P1, [R6+URZ], R5 ;  /* 0x00000005060075a7 */ /* 0x001064000802017f */
[----:B-1----:R-:W-:Y:S05]  /*16ca0*/  @!P1 NANOSLEEP.SYNCS 0x989680 ;  /* 0x009896800000995d */ /* 0x002fea0003900000 */
[----:B------:R-:W1:Y:S02]  /*16cb0*/  @!P1 SYNCS.PHASECHK.TRANS64 P1, [R6+URZ], R5 ;  /* 0x00000005060095a7 */ /* 0x000e64000802007f */
[----:B-1----:R-:W-:Y:S05]  /*16cc0*/  @!P1 BRA `(.L_x_5025) ;  /* 0xfffffffc00f09947 */ /* 0x002fea000383ffff */
[----:B------:R-:W-:Y:S05]  /*16cd0*/  BRA `(.L_x_5065) ;  /* 0xfffffff000447947 */ /* 0x000fea000383ffff */
.L_x_5026:
[----:B-1----:R1:W2:Y:S02]  /*16ce0*/  SYNCS.PHASECHK.TRANS64.TRYWAIT P1, [R7+URZ], R2 ;  /* 0x00000002070075a7 */ /* 0x0022a4000802017f */
[----:B--2---:R-:W-:Y:S05]  /*16cf0*/  @!P1 NANOSLEEP.SYNCS 0x989680 ;  /* 0x009896800000995d */ /* 0x004fea0003900000 */
[----:B------:R-:W2:Y:S02]  /*16d00*/  @!P1 SYNCS.PHASECHK.TRANS64 P1, [R7+URZ], R2 ;  /* 0x00000002070095a7 */ /* 0x000ea4000802007f */
[----:B--2---:R-:W-:Y:S05]  /*16d10*/  @!P1 BRA `(.L_x_5026) ;  /* 0xfffffffc00f09947 */ /* 0x004fea000383ffff */
[----:B------:R-:W-:Y:S05]  /*16d20*/  BRA `(.L_x_5066) ;  /* 0xfffffff000387947 */ /* 0x000fea000383ffff */
.L_x_5028:
[----:B--2---:R2:W3:Y:S02]  /*16d30*/  SYNCS.PHASECHK.TRANS64.TRYWAIT P1, [R4+URZ+0x33460], R5 ;  /* 0x03346005040075a7 */ /* 0x0044e4000802017f */
[----:B---3--:R-:W-:Y:S05]  /*16d40*/  @!P1 NANOSLEEP.SYNCS 0x989680 ;  /* 0x009896800000995d */ /* 0x008fea0003900000 */
[----:B------:R-:W3:Y:S02]  /*16d50*/  @!P1 SYNCS.PHASECHK.TRANS64 P1, [R4+URZ+0x33460], R5 ;  /* 0x03346005040095a7 */ /* 0x000ee4000802007f */
[----:B---3--:R-:W-:Y:S05]  /*16d60*/  @!P1 BRA `(.L_x_5028) ;  /* 0xfffffffc00f09947 */ /* 0x008fea000383ffff */
[----:B------:R-:W-:Y:S05]  /*16d70*/  BRA `(.L_x_5067) ;  /* 0xfffffff0003c7947 */ /* 0x000fea000383ffff */
.L_x_5030:
[----:B---3--:R3:W4:Y:S02]  /*16d80*/  SYNCS.PHASECHK.TRANS64.TRYWAIT P1, [R3+URZ+0x33460], R2 ;  /* 0x03346002030075a7 */ /* 0x008724000802017f */
[----:B----4-:R-:W-:Y:S05]  /*16d90*/  @!P1 NANOSLEEP.SYNCS 0x989680 ;  /* 0x009896800000995d */ /* 0x010fea0003900000 */
[----:B------:R-:W4:Y:S02]  /*16da0*/  @!P1 SYNCS.PHASECHK.TRANS64 P1, [R3+URZ+0x33460], R2 ;  /* 0x03346002030095a7 */ /* 0x000f24000802007f */
[----:B----4-:R-:W-:Y:S05]  /*16db0*/  @!P1 BRA `(.L_x_5030) ;  /* 0xfffffffc00f09947 */ /* 0x010fea000383ffff */
[----:B------:R-:W-:Y:S05]  /*16dc0*/  BRA `(.L_x_5068) ;  /* 0xfffffff0003c7947 */ /* 0x000fea000383ffff */
.L_x_5032:
[----:B----4-:R4:W0:Y:S02]  /*16dd0*/  SYNCS.PHASECHK.TRANS64.TRYWAIT P0, [R4+URZ+0x33480], R5 ;  /* 0x03348005040075a7 */ /* 0x010824000800017f */
[----:B0-----:R-:W-:Y:S05]  /*16de0*/  @!P0 NANOSLEEP.SYNCS 0x989680 ;  /* 0x009896800000895d */ /* 0x001fea0003900000 */
[----:B------:R-:W0:Y:S02]  /*16df0*/  @!P0 SYNCS.PHASECHK.TRANS64 P0, [R4+URZ+0x33480], R5 ;  /* 0x03348005040085a7 */ /* 0x000e24000800007f */
[----:B0-----:R-:W-:Y:S05]  /*16e00*/  @!P0 BRA `(.L_x_5032) ;  /* 0xfffffffc00f08947 */ /* 0x001fea000383ffff */
[----:B------:R-:W-:Y:S05]  /*16e10*/  BRA `(.L_x_5033) ;  /* 0xfffffff000387947 */ /* 0x000fea000383ffff */
.L_x_5069:
        /* <DEDUP_REMOVED lines=14> */
.L_x_12969:


//--------------------- .text._ZN7cutlass13device_kernelIN5flash11enable_sm90INS1_16FlashAttnFwdSm90INS1_25CollectiveMainloopFwdSm90ILi2EN4cute5tupleIJNS5_1CILi1EEES8_S8_EEENS6_IJNS7_ILi128EEENS7_ILi160EEENS7_ILi192EEEEEELi192ENS_12float_e4m3_tEfNS_4arch4Sm90ELb1ELb0ELb1ELb1ELb0ELb0ELb0ELb1ELb1ELb1ELb0ELb0EEENS1_21CollectiveEpilogueFwdINS6_IJSA_SC_SB_EEES9_NS_10bfloat16_tESG_Li256ELb1ELb1ELb0ELb1EEENS1_36VarlenDynamicPersistentTileSchedulerILi128ELi160ELi256ELi128ELb0ELb1ELb1ELb1ELb1ELb1EEEEEEEEEvNT_6ParamsE --------------------------
	.section	.text._ZN7cutlass13device_kernelIN5flash11enable_sm90INS1_16FlashAttnFwdSm90INS1_25CollectiveMainloopFwdSm90ILi2EN4cute5tupleIJNS5_1CILi1EEES8_S8_EEENS6_IJNS7_ILi128EEENS7_ILi160EEENS7_ILi192EEEEEELi192ENS_12float_e4m3_tEfNS_4arch4Sm90ELb1ELb0ELb1ELb1ELb0ELb0ELb0ELb1ELb1ELb1ELb0ELb0EEENS1_21CollectiveEpilogueFwdINS6_IJSA_SC_SB_EEES9_NS_10bfloat16_tESG_Li256ELb1ELb1ELb0ELb1EEENS1_36VarlenDynamicPersistentTileSchedulerILi128ELi160ELi256ELi128ELb0ELb1ELb1ELb1ELb1ELb1EEEEEEEEEvNT_6ParamsE,"ax",@progbits
	.align	128
.text._ZN7cutlass13device_kernelIN5flash11enable_sm90INS1_16FlashAttnFwdSm90INS1_25CollectiveMainloopFwdSm90ILi2EN4cute5tupleIJNS5_1CILi1EEES8_S8_EEENS6_IJNS7_ILi128EEENS7_ILi160EEENS7_ILi192EEEEEELi192ENS_12float_e4m3_tEfNS_4arch4Sm90ELb1ELb0ELb1ELb1ELb0ELb0ELb0ELb1ELb1ELb1ELb0ELb0EEENS1_21CollectiveEpilogueFwdINS6_IJSA_SC_SB_EEES9_NS_10bfloat16_tESG_Li256ELb1ELb1ELb0ELb1EEENS1_36VarlenDynamicPersistentTileSchedulerILi128ELi160ELi256ELi128ELb0ELb1ELb1ELb1ELb1ELb1EEEEEEEEEvNT_6ParamsE:
        .type           _ZN7cutlass13device_kernelIN5flash11enable_sm90INS1_16FlashAttnFwdSm90INS1_25CollectiveMainloopFwdSm90ILi2EN4cute5tupleIJNS5_1CILi1EEES8_S8_EEENS6_IJNS7_ILi128EEENS7_ILi160EEENS7_ILi192EEEEEELi192ENS_12float_e4m3_tEfNS_4arch4Sm90ELb1ELb0ELb1ELb1ELb0ELb0ELb0ELb1ELb1ELb1ELb0ELb0EEENS1_21CollectiveEpilogueFwdINS6_IJSA_SC_SB_EEES9_NS_10bfloat16_tESG_Li256ELb1ELb1ELb0ELb1EEENS1_36VarlenDynamicPersistentTileSchedulerILi128ELi160ELi256ELi128ELb0ELb1ELb1ELb1ELb1ELb1EEEEEEEEEvNT_6ParamsE,@function
        .size           _ZN7cutlass13device_kernelIN5flash11enable_sm90INS1_16FlashAttnFwdSm90INS1_25CollectiveMainloopFwdSm90ILi2EN4cute5tupleIJNS5_1CILi1EEES8_S8_EEENS6_IJNS7_ILi128EEENS7_ILi160EEENS7_ILi192EEEEEELi192ENS_12float_e4m3_tEfNS_4arch4Sm90ELb1ELb0ELb1ELb1ELb0ELb0ELb0ELb1ELb1ELb1ELb0ELb0EEENS1_21CollectiveEpilogueFwdINS6_IJSA_SC_SB_EEES9_NS_10bfloat16_tESG_Li256ELb1ELb1ELb0ELb1EEENS1_36VarlenDynamicPersistentTileSchedulerILi128ELi160ELi256ELi128ELb0ELb1ELb1ELb1ELb1ELb1EEEEEEEEEvNT_6ParamsE,(.L_x_12970 - _ZN7cutlass13device_kernelIN5flash11enable_sm90INS1_16FlashAttnFwdSm90INS1_25CollectiveMainloopFwdSm90ILi2EN4cute5tupleIJNS5_1CILi1EEES8_S8_EEENS6_IJNS7_ILi128EEENS7_ILi160EEENS7_ILi192EEEEEELi192ENS_12float_e4m3_tEfNS_4arch4Sm90ELb1ELb0ELb1ELb1ELb0ELb0ELb0ELb1ELb1ELb1ELb0ELb0EEENS1_21CollectiveEpilogueFwdINS6_IJSA_SC_SB_EEES9_NS_10bfloat16_tESG_Li256ELb1ELb1ELb0ELb1EEENS1_36VarlenDynamicPersistentTileSchedulerILi128ELi160ELi256ELi128ELb0ELb1ELb1ELb1ELb1ELb1EEEEEEEEEvNT_6ParamsE)
        .other          _ZN7cutlass13device_kernelIN5flash11enable_sm90INS1_16FlashAttnFwdSm90INS1_25CollectiveMainloopFwdSm90ILi2EN4cute5tupleIJNS5_1CILi1EEES8_S8_EEENS6_IJNS7_ILi128EEENS7_ILi160EEENS7_ILi192EEEEEELi192ENS_12float_e4m3_tEfNS_4arch4Sm90ELb1ELb0ELb1ELb1ELb0ELb0ELb0ELb1ELb1ELb1ELb0ELb0EEENS1_21CollectiveEpilogueFwdINS6_IJSA_SC_SB_EEES9_NS_10bfloat16_tESG_Li256ELb1ELb1ELb0ELb1EEENS1_36VarlenDynamicPersistentTileSchedulerILi128ELi160ELi256ELi128ELb0ELb1ELb1ELb1ELb1ELb1EEEEEEEEEvNT_6ParamsE,@"STO_CUDA_ENTRY STV_DEFAULT"
_ZN7cutlass13device_kernelIN5flash11enable_sm90INS1_16FlashAttnFwdSm90INS1_25CollectiveMainloopFwdSm90ILi2EN4cute5tupleIJNS5_1CILi1EEES8_S8_EEENS6_IJNS7_ILi128EEENS7_ILi160EEENS7_ILi192EEEEEELi192ENS_12float_e4m3_tEfNS_4arch4Sm90ELb1ELb0ELb1ELb1ELb0ELb0ELb0ELb1ELb1ELb1ELb0ELb0EEENS1_21CollectiveEpilogueFwdINS6_IJSA_SC_SB_EEES9_NS_10bfloat16_tESG_Li256ELb1ELb1ELb0ELb1EEENS1_36VarlenDynamicPersistentTileSchedulerILi128ELi160ELi256ELi128ELb0ELb1ELb1ELb1ELb1ELb1EEEEEEEEEvNT_6ParamsE:
        /* <DEDUP_REMOVED lines=18> */
.L_x_5071:
[----:B------:R-:W-:Y:S05]  /*0120*/  BSYNC B0 ;  /* 0x0000000000007941 */ /* 0x000fea0003800000 */
.L_x_5070:
        /* <DEDUP_REMOVED lines=41> */
.L_x_5072:
        /* <DEDUP_REMOVED lines=22> */
.L_x_5073:
        /* <DEDUP_REMOVED lines=18> */
.L_x_5074:
        /* <DEDUP_REMOVED lines=22> */
.L_x_5075:
        /* <DEDUP_REMOVED lines=22> */
.L_x_5076:
[----:B------:R-:W-:Y:S01]  /*0900*/  PLOP3.LUT P0, PT, PT, PT, UP0, 0x80, 0x0 ;  /* 0x000000000000781c */ /* 0x000fe20003f0f008 */
[----:B------:R-:W-:Y:S01]  /*0910*/  UMOV UR38, 0x1 ;  /* 0x0000000100267882 */ /* 0x000fe20000000000 */
[----:B------:R-:W-:Y:S01]  /*0920*/  NOP ;  /* 0x0000000000007918 */ /* 0x000fe20000000000 */
[----:B------:R-:W-:Y:S01]  /*0930*/  USEL UR38, UR38, 0x2, !UP0 ;  /* 0x0000000226267887 */ /* 0x000fe2000c000000 */
[----:B------:R-:W-:Y:S01]  /*0940*/  ULDC.64 UR52, c[0x0][0x208] ;  /* 0x0000820000347ab9 */ /* 0x000fe20000000a00 */
[----:B012-4-:R-:W-:Y:S08]  /*0950*/  BAR.SYNC.DEFER_BLOCKING 0x0 ;  /* 0x0000000000007b1d */ /* 0x017ff00000010000 */
[----:B------:R-:W-:Y:S05]  /*0960*/  @!P0 BRA `(.L_x_5077) ;  /* 0x0000010c00108947 */ /* 0x000fea0003800000 */
.L_x_5078:
        /* <DEDUP_REMOVED lines=75> */
.L_x_5135:
        /* <DEDUP_REMOVED lines=51> */
.L_x_5079:
        /* <DEDUP_REMOVED lines=9> */
.L_x_5080:
        /* <DEDUP_REMOVED lines=13> */
.L_x_5081:
        /* <DEDUP_REMOVED lines=26> */
[----:B------:R-:W-:Y:S01]  /*1450*/  UIMAD.WIDE UR4, UR4, 0x66666667, URZ ;  /* 0x66666667040478a5 */ /* 0x000fe2000f8e023f */
[----:B------:R-:W-:Y:S01]  /*1460*/  CS2R R94, SRZ ;  /* 0x00000000005e7805 */ /* 0x000fe2000001ff00 */
[----:B------:R-:W-:Y:S01]  /*1470*/  UIADD3 UR6, UR7, UR6, URZ ;  /* 0x0000000607067290 */ /* 0x000fe2000fffe03f */
[----:B------:R-:W-:Y:S01]  /*1480*/  CS2R R24, SRZ ;  /* 0x0000000000187805 */ /* 0x000fe2000001ff00 */
[----:B------:R-:W-:Y:S01]  /*1490*/  USHF.R.U32.HI UR4, URZ, 0x1f, UR5 ;  /* 0x0000001f3f047899 */ /* 0x000fe20008011605 */
[----:B------:R-:W-:Y:S01]  /*14a0*/  CS2R R92, SRZ ;  /* 0x00000000005c7805 */ /* 0x000fe2000001ff00 */
[----:B------:R-:W-:Y:S01]  /*14b0*/  UIMAD.WIDE UR6, UR6, 0x66666667, URZ ;  /* 0x66666667060678a5 */ /* 0x000fe2000f8e023f */
[----:B------:R-:W-:Y:S01]  /*14c0*/  CS2R R28, SRZ ;  /* 0x00000000001c7805 */ /* 0x000fe2000001ff00 */
[----:B------:R-:W-:Y:S01]  /*14d0*/  ULEA.HI.SX32 UR4, UR5, UR4, 0x1a ;  /* 0x0000000405047291 */ /* 0x000fe2000f8fd23f */
[----:B------:R-:W-:Y:S01]  /*14e0*/  CS2R R86, SRZ ;  /* 0x0000000000567805 */ /* 0x000fe2000001ff00 */
[----:B------:R-:W-:Y:S01]  /*14f0*/  USHF.R.U32.HI UR6, URZ, 0x1f, UR7 ;  /* 0x0000001f3f067899 */ /* 0x000fe20008011607 */
[----:B------:R-:W-:-:S02]  /*1500*/  CS2R R26, SRZ ;  /* 0x00000000001a7805 */ /* 0x000fc4000001ff00 */
[----:B------:R-:W-:Y:S02]  /*1510*/  CS2R R84, SRZ ;  /* 0x0000000000547805 */ /* 0x000fe4000001ff00 */
[----:B------:R-:W-:Y:S01]  /*1520*/  CS2R R32, SRZ ;  /* 0x0000000000207805 */ /* 0x000fe2000001ff00 */
[----:B------:R-:W-:Y:S01]  /*1530*/  ULEA.HI.SX32 UR6, UR7, UR6, 0x1a ;  /* 0x0000000607067291 */ /* 0x000fe2000f8fd23f */
        /* <DEDUP_REMOVED lines=31> */
[----:B------:R-:W-:-:S02]  /*1730*/  IMAD.MOV.U32 R96, RZ, RZ, RZ ;  /* 0x000000ffff607224 */ /* 0x000fc400078e00ff */
        /* <DEDUP_REMOVED lines=33> */
.L_x_5083:
        /* <DEDUP_REMOVED lines=54> */
.L_x_5235:
[----:B------:R-:W-:Y:S05]  /*1cb0*/  @!P0 BRA `(.L_x_5085) ;  /* 0x0000000000048947 */ /* 0x000fea0003800000 */
[----:B------:R-:W-:Y:S01]  /*1cc0*/  BPT.TRAP 0x1 ;  /* 0x000000040000795c */ /* 0x000fe20000300000 */
.L_x_5085:
[----:B------:R-:W-:Y:S02]  /*1cd0*/  IMAD.U32 R2, RZ, RZ, UR51 ;  /* 0x00000033ff027e24 */ /* 0x000fe4000f8e00ff */
[----:B0-----:R-:W-:-:S03]  /*1ce0*/  IMAD.U32 R3, RZ, RZ, UR44 ;  /* 0x0000002cff037e24 */ /* 0x001fc6000f8e00ff */
[----:B------:R-:W-:Y:S02]  /*1cf0*/  LEA R2, R2, UR41, 0x3 ;  /* 0x0000002902027c11 */ /* 0x000fe4000f8e18ff */
[----:B------:R-:W-:-:S04]  /*1d00*/  SHF.L.U32 R3, R3, 0x1f, RZ ;  /* 0x0000001f03037819 */ /* 0x000fc800000006ff */
[----:B------:R0:W1:Y:S01]  /*1d10*/  SYNCS.PHASECHK.TRANS64.TRYWAIT P2, [R2+URZ+0x33430], R3 ;  /* 0x03343003020075a7 */ /* 0x000062000804017f */
[----:B------:R-:W-:Y:S05]  /*1d20*/  @!P0 BRA `(.L_x_5086) ;  /* 0x0000000000048947 */ /* 0x000fea0003800000 */
[----:B------:R-:W-:Y:S01]  /*1d30*/  BPT.TRAP 0x1 ;  /* 0x000000040000795c */ /* 0x000fe20000300000 */
.L_x_5086:
[----:B------:R-:W2:Y:S02]  /*1d40*/  S2R R4, SR_TID.X ;  /* 0x0000000000047919 */ /* 0x000ea40000002100 */
[----:B--2---:R-:W-:Y:S01]  /*1d50*/  LOP3.LUT P1, RZ, R4, 0x7f, RZ, 0xc0, !PT ;  /* 0x0000007f04ff7812 */ /* 0x004fe2000782c0ff */
[----:B-1----:R-:W-:-:S12]  /*1d60*/  @P2 BRA `(.L_x_5087) ;  /* 0x0000000000082947 */ /* 0x002fd80003800000 */
[----:B------:R-:W1:Y:S02]  /*1d70*/  SYNCS.PHASECHK.TRANS64.TRYWAIT P2, [R2+URZ+0x33430], R3 ;  /* 0x03343003020075a7 */ /* 0x000e64000804017f */
[----:B-1----:R-:W-:Y:S05]  /*1d80*/  @!P2 BRA `(.L_x_5088) ;  /* 0x000001600010a947 */ /* 0x002fea0003800000 */
.L_x_5087:
        /* <DEDUP_REMOVED lines=93> */
[----:B------:R-:W-:Y:S02]  /*2360*/  UMOV UR7, 0xffffff60 ;  /* 0xffffff6000077882 */ /* 0x000fe40000000000 */
[----:B------:R-:W-:Y:S01]  /*2370*/  UIMAD UR7, UR54, UR7, 0xa1 ;  /* 0x000000a1360774a4 */ /* 0x000fe2000f8e0207 */
        /* <DEDUP_REMOVED lines=122> */
[----:B------:R-:W-:Y:S08]  /*2b20*/  MUFU.TANH R105, R101 ;  /* 0x0000006500697308 */ /* 0x000ff00000002400 */
[----:B------:R-:W5:Y:S01]  /*2b30*/  MUFU.TANH R100, R100 ;  /* 0x0000006400647308 */ /* 0x000f620000002400 */
[----:B------:R-:W-:-:S02]  /*2b40*/  WARPGROUP.DEPBAR.LE gsb0, 0x0 ;  /* 0x00008000000079c5 */ /* 0x000fc40000010000 */
[----:B------:R-:W-:Y:S01]  /*2b50*/  WARPGROUP.ARRIVE ;  /* 0x00000000000079c5 */ /* 0x000fe20000000000 */
[C---:B------:R-:W-:Y:S01]  /*2b60*/  FMUL.FTZ R76, R0.reuse, R76 ;  /* 0x0000004c004c7220 */ /* 0x040fe20000410000 */
[C---:B------:R-:W-:Y:S01]  /*2b70*/  FMUL.FTZ R13, R0.reuse, R74 ;  /* 0x0000004a000d7220 */ /* 0x040fe20000410000 */
[C---:B------:R-:W-:Y:S01]  /*2b80*/  FMUL.FTZ R12, R0.reuse, R78 ;  /* 0x0000004e000c7220 */ /* 0x040fe20000410000 */
[----:B------:R-:W-:Y:S01]  /*2b90*/  IMAD.U32 R74, RZ, RZ, UR7 ;  /* 0x00000007ff4a7e24 */ /* 0x000fe2000f8e00ff */
[----:B------:R0:W-:Y:S01]  /*2ba0*/  MUFU.TANH R94, R76 ;  /* 0x0000004c005e7308 */ /* 0x0001e20000002400 */
[----:B------:R-:W-:Y:S01]  /*2bb0*/  QGMMA.64x32x32.F32.E4M3.E4M3 R56, gdesc[UR20], R56, gsb0 ;  /* 0x00600000143879f3 */ /* 0x000fe20008000838 */
[----:B------:R-:W-:Y:S01]  /*2bc0*/  UIADD3 UR22, UR32, 0x682, URZ ;  /* 0x0000068220167890 */ /* 0x000fe2000fffe03f */
[----:B------:R-:W-:Y:S01]  /*2bd0*/  FMUL.FTZ R77, R0, R77 ;  /* 0x0000004d004d7220 */ /* 0x000fe20000410000 */
[----:B------:R-:W-:Y:S01]  /*2be0*/  UMOV UR23, 0x80000020 ;  /* 0x8000002000177882 */ /* 0x000fe20000000000 */
[----:B------:R-:W-:-:S02]  /*2bf0*/  IMAD R74, R17, -0x2, R74 ;  /* 0xfffffffe114a7824 */ /* 0x000fc400078e024a */
[C---:B------:R-:W-:Y:S01]  /*2c00*/  FMUL.FTZ R20, R0.reuse, R82 ;  /* 0x0000005200147220 */ /* 0x040fe20000410000 */
[----:B------:R-:W-:Y:S01]  /*2c10*/  FMUL.FTZ R72, R0, R72 ;  /* 0x0000004800487220 */ /* 0x000fe20000410000 */
[----:B------:R-:W-:Y:S01]  /*2c20*/  MUFU.TANH R98, R77 ;  /* 0x0000004d00627308 */ /* 0x000fe20000002400 */
[----:B0-----:R-:W-:Y:S02]  /*2c30*/  VIADD R76, R18, UR39 ;  /* 0x00000027124c7c36 */ /* 0x001fe40008000000 */
        /* <DEDUP_REMOVED lines=9> */
[----:B------:R-:W-:-:S05]  /*2cd0*/  FMUL.FTZ R21, R0, R86 ;  /* 0x0000005600157220 */ /* 0x000fca0000410000 */
        /* <DEDUP_REMOVED lines=25> */
[----:B------:R-:W-:Y:S01]  /*2e70*/  UIMAD UR6, UR54, -0xa0, UR49 ;  /* 0xffffff60360678a4 */ /* 0x000fe2000f8e0231 */
[----:B------:R1:W0:Y:S01]  /*2e80*/  MUFU.TANH R78, R56 ;  /* 0x00000038004e7308 */ /* 0x0002220000002400 */
[----:B------:R-:W-:Y:S02]  /*2e90*/  FMUL.FTZ R58, R0, R67 ;  /* 0x00000043003a7220 */ /* 0x000fe40000410000 */
[----:B--2---:R-:W2:Y:S01]  /*2ea0*/  SHFL.IDX PT, R64, R76, RZ, 0x1c1f ;  /* 0x001c1fff4c407589 */ /* 0x004ea200000e0000 */
[----:B------:R-:W-:-:S03]  /*2eb0*/  UIADD3 UR6, UR6, 0xa0, URZ ;  /* 0x000000a006067890 */ /* 0x000fc6000fffe03f */
[----:B------:R-:W-:Y:S01]  /*2ec0*/  SHFL.IDX PT, R76, R76, 0x1, 0x1c1f ;  /* 0x003c1f004c4c7f89 */ /* 0x000fe200000e0000 */
[----:B------:R3:W-:Y:S01]  /*2ed0*/  MUFU.TANH R107, R61 ;  /* 0x0000003d006b7308 */ /* 0x0007e20000002400 */
[C---:B-1----:R-:W-:Y:S01]  /*2ee0*/  FMUL.FTZ R56, R0.reuse, R62 ;  /* 0x0000003e00387220 */ /* 0x042fe20000410000 */
[C---:B------:R-:W-:Y:S01]  /*2ef0*/  FMUL.FTZ R62, R0.reuse, R66 ;  /* 0x00000042003e7220 */ /* 0x040fe20000410000 */
[----:B------:R-:W-:Y:S01]  /*2f00*/  IMAD.U32 R66, RZ, RZ, UR6 ;  /* 0x00000006ff427e24 */ /* 0x000fe2000f8e00ff */
[----:B------:R-:W-:Y:S02]  /*2f10*/  @UP0 ULDC UR6, c[0x0][0x44c] ;  /* 0x0001130000060ab9 */ /* 0x000fe40000000800 */
[----:B------:R-:W-:Y:S01]  /*2f20*/  UIMAD.WIDE.U32 UR6, UR39, UR6, URZ ;  /* 0x00000006270672a5 */ /* 0x000fe2000f8e003f */
[----:B------:R-:W-:Y:S01]  /*2f30*/  IMAD R77, R17, -0x2, R66 ;  /* 0xfffffffe114d7824 */ /* 0x000fe200078e0242 */
[----:B------:R1:W0:Y:S01]  /*2f40*/  MUFU.TANH R86, R57 ;  /* 0x0000003900567308 */ /* 0x0002220000002400 */
[----:B---3--:R-:W-:Y:S01]  /*2f50*/  FMUL.FTZ R61, R0, R63 ;  /* 0x0000003f003d7220 */ /* 0x008fe20000410000 */
[----:B------:R-:W-:Y:S01]  /*2f60*/  IMAD.U32 R63, RZ, RZ, UR50 ;  /* 0x00000032ff3f7e24 */ /* 0x000fe2000f8e00ff */
[----:B------:R-:W-:-:S04]  /*2f70*/  @UP0 USHF.R.U32.HI UR11, URZ, UR14, UR7 ;  /* 0x0000000e3f0b0299 */ /* 0x000fc80008011607 */
[----:B------:R-:W-:Y:S01]  /*2f80*/  IADD3 R74, -R63, UR49, R74 ;  /* 0x000000313f4a7c10 */ /* 0x000fe2000fffe14a */
[C---:B------:R-:W-:Y:S01]  /*2f90*/  FMUL.FTZ R63, R0.reuse, R71 ;  /* 0x00000047003f7220 */ /* 0x040fe20000410000 */
[C---:B-1----:R-:W-:Y:S01]  /*2fa0*/  FMUL.FTZ R57, R0.reuse, R59 ;  /* 0x0000003b00397220 */ /* 0x042fe20000410000 */
[----:B------:R-:W-:Y:S01]  /*2fb0*/  FMUL.FTZ R59, R0, R70 ;  /* 0x00000046003b7220 */ /* 0x000fe20000410000 */
[----:B--2---:R-:W-:Y:S01]  /*2fc0*/  VIADDMNMX R82, R64, R74, R77, PT ;  /* 0x0000004a40527246 */ /* 0x004fe2000380014d */
[----:B------:R-:W-:Y:S01]  /*2fd0*/  MUFU.TANH R111, R69 ;  /* 0x00000045006f7308 */ /* 0x000fe20000002400 */
[----:B------:R-:W-:Y:S02]  /*2fe0*/  UIADD3 UR6, UR11, UR49, -UR50 ;  /* 0x000000310b067290 */ /* 0x000fe4000fffe832 */
[C---:B------:R-:W-:Y:S02]  /*2ff0*/  ISETP.GT.AND P5, PT, R82.reuse, RZ, PT ;  /* 0x000000ff5200720c */ /* 0x040fe40003fa4270 */
[C---:B------:R-:W-:Y:S01]  /*3000*/  ISETP.GT.AND P6, PT, R82.reuse, 0x1, PT ;  /* 0x000000015200780c */ /* 0x040fe20003fc4270 */
[----:B------:R-:W-:Y:S01]  /*3010*/  UIMAD.WIDE UR6, UR6, 0x66666667, URZ ;  /* 0x66666667060678a5 */ /* 0x000fe2000f8e023f */
[----:B------:R-:W-:Y:S01]  /*3020*/  ISETP.GT.AND P3, PT, R82, 0x8, PT ;  /* 0x000000085200780c */ /* 0x000fe20003f64270 */
[----:B------:R-:W1:Y:S01]  /*3030*/  MUFU.TANH R109, R65 ;  /* 0x00000041006d7308 */ /* 0x000e620000002400 */
[----:B------:R-:W-:Y:S01]  /*3040*/  FSEL R101, R88, -INF , P5 ;  /* 0xff80000058657808 */ /* 0x000fe20002800000 */
[----:B------:R-:W-:Y:S01]  /*3050*/  USHF.R.U32.HI UR6, URZ, 0x1f, UR7 ;  /* 0x0000001f3f067899 */ /* 0x000fe20008011607 */
[----:B------:R-:W-:-:S02]  /*3060*/  FSEL R93, R89, -INF , P6 ;  /* 0xff800000595d7808 */ /* 0x000fc40003000000 */
[----:B------:R-:W-:Y:S01]  /*3070*/  ISETP.GT.AND P4, PT, R82, 0x9, PT ;  /* 0x000000095200780c */ /* 0x000fe20003f84270 */
[----:B------:R-:W-:Y:S01]  /*3080*/  ULEA.HI.SX32 UR6, UR7, UR6, 0x1a ;  /* 0x0000000607067291 */ /* 0x000fe2000f8fd23f */
[----:B------:R-:W-:Y:S01]  /*3090*/  FSEL R91, R92, -INF , P3 ;  /* 0xff8000005c5b7808 */ /* 0x000fe20001800000 */
[----:B------:R2:W3:Y:S01]  /*30a0*/  MUFU.TANH R110, R68 ;  /* 0x00000044006e7308 */ /* 0x0004e20000002400 */
        /* <DEDUP_REMOVED lines=19> */
[----:B------:R-:W4:Y:S01]  /*31e0*/  MUFU.TANH R112, R40 ;  /* 0x0000002800707308 */ /* 0x000f220000002400 */
[----:B------:R-:W-:Y:S01]  /*31f0*/  ISETP.GT.AND P3, PT, R82, 0x19, PT ;  /* 0x000000195200780c */ /* 0x000fe20003f64270 */
[----:B------:R-:W-:Y:S01]  /*3200*/  FMUL.FTZ R45, R0, R45 ;  /* 0x0000002d002d7220 */ /* 0x000fe20000410000 */
[----:B------:R-:W-:Y:S01]  /*3210*/  FSEL R95, R100, -INF , P4 ;  /* 0xff800000645f7808 */ /* 0x000fe20002000000 */
[C---:B------:R-:W-:Y:S01]  /*3220*/  FMUL.FTZ R66, R0.reuse, R42 ;  /* 0x0000002a00427220 */ /* 0x040fe20000410000 */
[----:B------:R-:W-:Y:S01]  /*3230*/  FMNMX.FTZ R64, R97, R64, !PT ;  /* 0x0000004061407209 */ /* 0x000fe20007810000 */
[----:B--2---:R-:W-:Y:S01]  /*3240*/  FMUL.FTZ R68, R0, R43 ;  /* 0x0000002b00447220 */ /* 0x004fe20000410000 */
[----:B------:R-:W-:Y:S01]  /*3250*/  ISETP.GT.AND P4, PT, R82, 0x20, PT ;  /* 0x000000205200780c */ /* 0x000fe20003f84270 */
[----:B------:R2:W5:Y:S01]  /*3260*/  MUFU.TANH R92, R44 ;  /* 0x0000002c005c7308 */ /* 0x0005620000002400 */
        /* <DEDUP_REMOVED lines=16> */
[----:B------:R-:W-:Y:S01]  /*3370*/  ISETP.GT.AND P3, PT, R82, 0x29, PT ;  /* 0x000000295200780c */ /* 0x000fe20003f64270 */
[----:B------:R-:W-:Y:S01]  /*3380*/  UISETP.LT.AND UP1, UPT, URZ, UR6, UPT ;  /* 0x000000063f00728c */ /* 0x000fe2000bf21270 */
[----:B------:R-:W-:-:S02]  /*3390*/  FSEL R81, R94, -INF , P4 ;  /* 0xff8000005e517808 */ /* 0x000fc40002000000 */
[----:B------:R-:W-:Y:S01]  /*33a0*/  FMNMX.FTZ R64, R83, R64, !PT ;  /* 0x0000004053407209 */ /* 0x000fe20007810000 */
[----:B------:R-:W-:Y:S01]  /*33b0*/  USEL UR54, URZ, UR6, !UP1 ;  /* 0x000000063f367287 */ /* 0x000fe2000c800000 */
[----:B------:R-:W-:Y:S01]  /*33c0*/  ISETP.GT.AND P4, PT, R82, 0x30, PT ;  /* 0x000000305200780c */ /* 0x000fe20003f84270 */
[----:B------:R-:W5:Y:S01]  /*33d0*/  MUFU.TANH R94, R49 ;  /* 0x00000031005e7308 */ /* 0x000f620000002400 */
[----:B------:R-:W-:Y:S01]  /*33e0*/  FSEL R79, R98, -INF , P3 ;  /* 0xff800000624f7808 */ /* 0x000fe20001800000 */
[----:B------:R-:W-:Y:S01]  /*33f0*/  UISETP.GE.AND UP1, UPT, UR55, UR54, UPT ;  /* 0x000000363700728c */ /* 0x000fe2000bf26270 */
[----:B------:R-:W-:Y:S02]  /*3400*/  FMNMX.FTZ R64, R81, R64, !PT ;  /* 0x0000004051407209 */ /* 0x000fe40007810000 */
[----:B------:R-:W-:Y:S02]  /*3410*/  ISETP.GT.AND P3, PT, R82, 0x31, PT ;  /* 0x000000315200780c */ /* 0x000fe40003f64270 */
[----:B0-----:R-:W-:Y:S01]  /*3420*/  FSEL R75, R80, -INF , P4 ;  /* 0xff800000504b7808 */ /* 0x001fe20002000000 */
[----:B------:R-:W0:Y:S01]  /*3430*/  MUFU.TANH R52, R52 ;  /* 0x0000003400347308 */ /* 0x000e220000002400 */
[----:B------:R-:W-:-:S02]  /*3440*/  FMNMX.FTZ R64, R79, R64, !PT ;  /* 0x000000404f407209 */ /* 0x000fc40007810000 */
[----:B------:R-:W-:Y:S02]  /*3450*/  ISETP.GT.AND P4, PT, R82, 0x38, PT ;  /* 0x000000385200780c */ /* 0x000fe40003f84270 */
[----:B------:R-:W-:Y:S02]  /*3460*/  FSEL R73, R102, -INF , P3 ;  /* 0xff80000066497808 */ /* 0x000fe40001800000 */
[----:B------:R-:W-:Y:S01]  /*3470*/  FMNMX.FTZ R64, R75, R64, !PT ;  /* 0x000000404b407209 */ /* 0x000fe20007810000 */
[----:B------:R-:W0:Y:S01]  /*3480*/  MUFU.TANH R80, R53 ;  /* 0x0000003500507308 */ /* 0x000e220000002400 */
[----:B------:R-:W-:Y:S01]  /*3490*/  ISETP.GT.AND P3, PT, R82, 0x39, PT ;  /* 0x000000395200780c */ /* 0x000fe20003f64270 */
[----:B------:R-:W-:Y:S02]  /*34a0*/  WARPGROUP.DEPBAR.LE gsb0, 0x0 ;  /* 0x00008000000079c5 */ /* 0x000fe40000010000 */
[----:B------:R-:W-:Y:S01]  /*34b0*/  FSEL R71, R84, -INF , P4 ;  /* 0xff80000054477808 */ /* 0x000fe20002000000 */
[C---:B------:R-:W-:Y:S01]  /*34c0*/  FMUL.FTZ R24, R0.reuse, R24 ;  /* 0x0000001800187220 */ /* 0x040fe20000410000 */
[----:B------:R-:W-:Y:S01]  /*34d0*/  FMNMX.FTZ R64, R73, R64, !PT ;  /* 0x0000004049407209 */ /* 0x000fe20007810000 */
[----:B--2---:R-:W-:Y:S01]  /*34e0*/  FMUL.FTZ R44, R0, R29 ;  /* 0x0000001d002c7220 */ /* 0x004fe20000410000 */
[----:B------:R-:W-:Y:S01]  /*34f0*/  ISETP.GT.AND P4, PT, R82, 0x40, PT ;  /* 0x000000405200780c */ /* 0x000fe20003f84270 */
[C---:B------:R-:W-:Y:S01]  /*3500*/  FMUL.FTZ R26, R0.reuse, R26 ;  /* 0x0000001a001a7220 */ /* 0x040fe20000410000 */
[----:B------:R-:W-:Y:S01]  /*3510*/  FSEL R70, R103, -INF , P3 ;  /* 0xff80000067467808 */ /* 0x000fe20001800000 */
[----:B------:R-:W-:Y:S01]  /*3520*/  MUFU.TANH R3, R3 ;  /* 0x0000000300037308 */ /* 0x000fe20000002400 */
[----:B------:R-:W-:Y:S01]  /*3530*/  FMNMX.FTZ R41, R71, R64, !PT ;  /* 0x0000004047297209 */ /* 0x000fe20007810000 */
[----:B------:R-:W-:Y:S01]  /*3540*/  FMUL.FTZ R38, R0, R38 ;  /* 0x0000002600267220 */ /* 0x000fe20000410000 */
[----:B------:R-:W-:Y:S01]  /*3550*/  ISETP.GT.AND P3, PT, R82, 0x41, PT ;  /* 0x000000415200780c */ /* 0x000fe20003f64270 */
[----:B------:R-:W-:Y:S01]  /*3560*/  FMUL.FTZ R39, R0, R39 ;  /* 0x0000002700277220 */ /* 0x000fe20000410000 */
[----:B------:R-:W-:Y:S01]  /*3570*/  FSEL R69, R78, -INF , P4 ;  /* 0xff8000004e457808 */ /* 0x000fe20002000000 */
[----:B------:R-:W-:Y:S01]  /*3580*/  FMUL.FTZ R31, R0, R31 ;  /* 0x0000001f001f7220 */ /* 0x000fe20000410000 */
[----:B------:R-:W-:Y:S01]  /*3590*/  FMNMX.FTZ R40, R70, R41, !PT ;  /* 0x0000002946287209 */ /* 0x000fe20007810000 */
[----:B------:R-:W2:Y:S01]  /*35a0*/  MUFU.TANH R78, R24 ;  /* 0x00000018004e7308 */ /* 0x000ea20000002400 */
[----:B------:R-:W-:Y:S01]  /*35b0*/  ISETP.GT.AND P4, PT, R82, 0x48, PT ;  /* 0x000000485200780c */ /* 0x000fe20003f84270 */
[----:B------:R-:W-:Y:S01]  /*35c0*/  FMUL.FTZ R27, R0, R27 ;  /* 0x0000001b001b7220 */ /* 0x000fe20000410000 */
[----:B------:R-:W-:Y:S01]  /*35d0*/  FSEL R67, R86, -INF , P3 ;  /* 0xff80000056437808 */ /* 0x000fe20001800000 */
[C---:B------:R-:W-:Y:S01]  /*35e0*/  FMUL.FTZ R30, R0.reuse, R30 ;  /* 0x0000001e001e7220 */ /* 0x040fe20000410000 */
[----:B------:R-:W-:Y:S01]  /*35f0*/  FMNMX.FTZ R40, R69, R40, !PT ;  /* 0x0000002845287209 */ /* 0x000fe20007810000 */
[----:B------:R-:W-:Y:S01]  /*3600*/  FMUL.FTZ R34, R0, R34 ;  /* 0x0000002200227220 */ /* 0x000fe20000410000 */
[----:B------:R-:W-:Y:S01]  /*3610*/  ISETP.GT.AND P3, PT, R82, 0x49, PT ;  /* 0x000000495200780c */ /* 0x000fe20003f64270 */
[----:B------:R1:W-:Y:S01]  /*3620*/  MUFU.TANH R102, R26 ;  /* 0x0000001a00667308 */ /* 0x0003e20000002400 */
[----:B------:R-:W-:Y:S01]  /*3630*/  FSEL R65, R106, -INF , P4 ;  /* 0xff8000006a417808 */ /* 0x000fe20002000000 */
[----:B------:R-:W-:Y:S01]  /*3640*/  FMUL.FTZ R35, R0, R35 ;  /* 0x0000002300237220 */ /* 0x000fe20000410000 */
[----:B------:R-:W-:Y:S01]  /*3650*/  FMNMX.FTZ R40, R67, R40, !PT ;  /* 0x0000002843287209 */ /* 0x000fe20007810000 */
[----:B------:R2:W-:Y:S01]  /*3660*/  @!P1 SYNCS.ARRIVE.TRANS64.RED.A1T0 RZ, [R2+URZ], RZ ;  /* 0x000000ff02ff99a7 */ /* 0x0005e2000810043f */
[----:B------:R-:W-:-:S02]  /*3670*/  ISETP.GT.AND P4, PT, R82, 0x50, PT ;  /* 0x000000505200780c */ /* 0x000fc40003f84270 */
[----:B------:R-:W-:Y:S01]  /*3680*/  FSEL R64, R107, -INF , P3 ;  /* 0xff8000006b407808 */ /* 0x000fe20001800000 */
[----:B------:R-:W-:Y:S01]  /*3690*/  MUFU.TANH R4, R4 ;  /* 0x0000000400047308 */ /* 0x000fe20000002400 */
[----:B------:R-:W-:Y:S01]  /*36a0*/  FMNMX.FTZ R41, R65, R40, !PT ;  /* 0x0000002841297209 */ /* 0x000fe20007810000 */
[----:B-1----:R-:W-:Y:S01]  /*36b0*/  IMAD.U32 R26, RZ, RZ, UR10 ;  /* 0x0000000aff1a7e24 */ /* 0x002fe2000f8e00ff */
[----:B------:R-:W-:Y:S02]  /*36c0*/  ISETP.GT.AND P3, PT, R82, 0x51, PT ;  /* 0x000000515200780c */ /* 0x000fe40003f64270 */
[----:B------:R-:W-:Y:S02]  /*36d0*/  FSEL R53, R108, -INF , P4 ;  /* 0xff8000006c357808 */ /* 0x000fe40002000000 */
[----:B------:R-:W-:Y:S01]  /*36e0*/  FMNMX.FTZ R40, R64, R41, !PT ;  /* 0x0000002940287209 */ /* 0x000fe20007810000 */
[----:B------:R-:W-:Y:S01]  /*36f0*/  FMUL.FTZ R41, R0, R25 ;  /* 0x0000001900297220 */ /* 0x000fe20000410000 */
[----:B------:R-:W-:Y:S01]  /*3700*/  ISETP.GT.AND P4, PT, R82, 0x58, PT ;  /* 0x000000585200780c */ /* 0x000fe20003f84270 */
[----:B------:R-:W-:Y:S01]  /*3710*/  MUFU.TANH R5, R5 ;  /* 0x0000000500057308 */ /* 0x000fe20000002400 */
[----:B------:R-:W-:-:S02]  /*3720*/  FSEL R49, R109, -INF , P3 ;  /* 0xff8000006d317808 */ /* 0x000fc40001800000 */
[----:B------:R-:W-:Y:S02]  /*3730*/  FMNMX.FTZ R40, R53, R40, !PT ;  /* 0x0000002835287209 */ /* 0x000fe40007810000 */
[----:B------:R-:W-:Y:S02]  /*3740*/  ISETP.GT.AND P3, PT, R82, 0x59, PT ;  /* 0x000000595200780c */ /* 0x000fe40003f64270 */
[----:B---3--:R-:W-:Y:S01]  /*3750*/  FSEL R43, R110, -INF , P4 ;  /* 0xff8000006e2b7808 */ /* 0x008fe20002000000 */
[----:B------:R1:W3:Y:S01]  /*3760*/  MUFU.TANH R84, R41 ;  /* 0x0000002900547308 */ /* 0x0002e20000002400 */
[----:B------:R-:W-:Y:S02]  /*3770*/  FMNMX.FTZ R42, R49, R40, !PT ;  /* 0x00000028312a7209 */ /* 0x000fe40007810000 */
[----:B------:R-:W-:Y:S02]  /*3780*/  ISETP.GT.AND P4, PT, R82, 0x60, PT ;  /* 0x000000605200780c */ /* 0x000fe40003f84270 */
[----:B------:R-:W-:-:S02]  /*3790*/  FSEL R40, R111, -INF , P3 ;  /* 0xff8000006f287808 */ /* 0x000fc40001800000 */
[----:B------:R-:W-:Y:S02]  /*37a0*/  CS2R R110, SRZ ;  /* 0x00000000006e7805 */ /* 0x000fe4000001ff00 */
[----:B------:R-:W-:Y:S01]  /*37b0*/  FMNMX.FTZ R45, R43, R42, !PT ;  /* 0x0000002a2b2d7209 */ /* 0x000fe20007810000 */
[----:B------:R-:W-:Y:S01]  /*37c0*/  FMUL.FTZ R42, R0, R28 ;  /* 0x0000001c002a7220 */ /* 0x000fe20000410000 */
[----:B------:R-:W-:Y:S01]  /*37d0*/  ISETP.GT.AND P3, PT, R82, 0x61, PT ;  /* 0x000000615200780c */ /* 0x000fe20003f64270 */
[----:B------:R-:W-:Y:S01]  /*37e0*/  MUFU.TANH R108, R38 ;  /* 0x00000026006c7308 */ /* 0x000fe20000002400 */
[----:B----4-:R-:W-:Y:S02]  /*37f0*/  FSEL R25, R112, -INF , P4 ;  /* 0xff80000070197808 */ /* 0x010fe40002000000 */
[----:B------:R-:W-:Y:S02]  /*3800*/  CS2R R112, SRZ ;  /* 0x0000000000707805 */ /* 0x000fe4000001ff00 */
[----:B------:R-:W-:-:S02]  /*3810*/  FMNMX.FTZ R28, R40, R45, !PT ;  /* 0x0000002d281c7209 */ /* 0x000fc40007810000 */
[----:B------:R-:W-:Y:S02]  /*3820*/  ISETP.GT.AND P4, PT, R82, 0x68, PT ;  /* 0x000000685200780c */ /* 0x000fe40003f84270 */
[----:B------:R-:W-:Y:S01]  /*3830*/  FSEL R24, R88, -INF , P3 ;  /* 0xff80000058187808 */ /* 0x000fe20001800000 */
[----:B------:R4:W3:Y:S01]  /*3840*/  MUFU.TANH R86, R42 ;  /* 0x0000002a00567308 */ /* 0x0008e20000002400 */
[----:B------:R-:W-:Y:S02]  /*3850*/  FMNMX.FTZ R45, R25, R28, !PT ;  /* 0x0000001c192d7209 */ /* 0x000fe40007810000 */
[----:B------:R-:W-:Y:S02]  /*3860*/  ISETP.GT.AND P3, PT, R82, 0x69, PT ;  /* 0x000000695200780c */ /* 0x000fe40003f64270 */
[----:B-----5:R-:W-:Y:S02]  /*3870*/  FSEL R28, R92, -INF , P4 ;  /* 0xff8000005c1c7808 */ /* 0x020fe40002000000 */
[----:B------:R-:W-:Y:S01]  /*3880*/  FMNMX.FTZ R45, R24, R45, !PT ;  /* 0x0000002d182d7209 */ /* 0x000fe20007810000 */
[----:B------:R5:W3:Y:S01]  /*3890*/  MUFU.TANH R88, R44 ;  /* 0x0000002c00587308 */ /* 0x000ae20000002400 */
[----:B------:R-:W-:-:S02]  /*38a0*/  ISETP.GT.AND P4, PT, R82, 0x70, PT ;  /* 0x000000705200780c */ /* 0x000fc40003f84270 */
[----:B------:R-:W-:Y:S02]  /*38b0*/  FSEL R29, R96, -INF , P3 ;  /* 0xff800000601d7808 */ /* 0x000fe40001800000 */
        /* <DEDUP_REMOVED lines=8> */
[----:B-1----:R-:W-:Y:S01]  /*3940*/  FSEL R41, R94, -INF , P3 ;  /* 0xff8000005e297808 */ /* 0x002fe20001800000 */
[----:B------:R-:W1:Y:S01]  /*3950*/  MUFU.TANH R90, R45 ;  /* 0x0000002d005a7308 */ /* 0x000e620000002400 */
[----:B----4-:R-:W-:Y:S02]  /*3960*/  FMNMX.FTZ R42, R32, R103, !PT ;  /* 0x00000067202a7209 */ /* 0x010fe40007810000 */
[----:B------:R-:W-:Y:S02]  /*3970*/  ISETP.GT.AND P3, PT, R82, 0x79, PT ;  /* 0x000000795200780c */ /* 0x000fe40003f64270 */
[----:B0-----:R-:W-:Y:S01]  /*3980*/  FSEL R33, R52, -INF , P4 ;  /* 0xff80000034217808 */ /* 0x001fe20002000000 */
[----:B------:R-:W-:Y:S01]  /*3990*/  FMUL.FTZ R52, R0, R36 ;  /* 0x0000002400347220 */ /* 0x000fe20000410000 */
[----:B-----5:R-:W-:Y:S01]  /*39a0*/  FMNMX.FTZ R44, R41, R42, !PT ;  /* 0x0000002a292c7209 */ /* 0x020fe20007810000 */
[----:B------:R0:W4:Y:S01]  /*39b0*/  MUFU.TANH R92, R48 ;  /* 0x00000030005c7308 */ /* 0x0001220000002400 */
[----:B------:R-:W-:-:S02]  /*39c0*/  ISETP.GT.AND P4, PT, R82, 0x80, PT ;  /* 0x000000805200780c */ /* 0x000fc40003f84270 */
[----:B------:R-:W-:Y:S01]  /*39d0*/  FSEL R42, R80, -INF , P3 ;  /* 0xff800000502a7808 */ /* 0x000fe20001800000 */
[----:B------:R-:W-:Y:S01]  /*39e0*/  FMUL.FTZ R80, R0, R37 ;  /* 0x0000002500507220 */ /* 0x000fe20000410000 */
[----:B------:R-:W-:Y:S02]  /*39f0*/  FMNMX.FTZ R103, R33, R44, !PT ;  /* 0x0000002c21677209 */ /* 0x000fe40007810000 */
[----:B------:R-:W-:Y:S01]  /*3a00*/  ISETP.GT.AND P3, PT, R82, 0x81, PT ;  /* 0x000000815200780c */ /* 0x000fe20003f64270 */
[----:B------:R-:W5:Y:S01]  /*3a10*/  MUFU.TANH R52, R52 ;  /* 0x0000003400347308 */ /* 0x000f620000002400 */
[----:B--2---:R-:W-:Y:S01]  /*3a20*/  FSEL R36, R78, -INF , P4 ;  /* 0xff8000004e247808 */ /* 0x004fe20002000000 */
[----:B------:R-:W-:Y:S01]  /*3a30*/  FMUL.FTZ R78, R0, R46 ;  /* 0x0000002e004e7220 */ /* 0x000fe20000410000 */
[----:B------:R-:W-:Y:S02]  /*3a40*/  FMNMX.FTZ R103, R42, R103, !PT ;  /* 0x000000672a677209 */ /* 0x000fe40007810000 */
[----:B------:R-:W-:-:S02]  /*3a50*/  ISETP.GT.AND P4, PT, R82, 0x88, PT ;  /* 0x000000885200780c */ /* 0x000fc40003f84270 */
[----:B---3--:R-:W-:Y:S01]  /*3a60*/  FSEL R44, R84, -INF , P3 ;  /* 0xff800000542c7808 */ /* 0x008fe20001800000 */
[----:B------:R-:W-:Y:S01]  /*3a70*/  MUFU.TANH R7, R7 ;  /* 0x0000000700077308 */ /* 0x000fe20000002400 */
[----:B------:R-:W-:Y:S02]  /*3a80*/  FMNMX.FTZ R103, R36, R103, !PT ;  /* 0x0000006724677209 */ /* 0x000fe40007810000 */
[----:B------:R-:W-:Y:S02]  /*3a90*/  ISETP.GT.AND P3, PT, R82, 0x89, PT ;  /* 0x000000895200780c */ /* 0x000fe40003f64270 */
[----:B------:R-:W-:Y:S02]  /*3aa0*/  FSEL R37, R86, -INF , P4 ;  /* 0xff80000056257808 */ /* 0x000fe40002000000 */
[----:B0-----:R-:W-:Y:S01]  /*3ab0*/  FMNMX.FTZ R48, R44, R103, !PT ;  /* 0x000000672c307209 */ /* 0x001fe20007810000 */
[----:B------:R0:W2:Y:S01]  /*3ac0*/  MUFU.TANH R86, R80 ;  /* 0x0000005000567308 */ /* 0x0000a20000002400 */
[----:B------:R-:W-:-:S02]  /*3ad0*/  ISETP.GT.AND P4, PT, R82, 0x90, PT ;  /* 0x000000905200780c */ /* 0x000fc40003f84270 */
[----:B------:R-:W-:Y:S02]  /*3ae0*/  FSEL R45, R88, -INF , P3 ;  /* 0xff800000582d7808 */ /* 0x000fe40001800000 */
[----:B------:R-:W-:Y:S02]  /*3af0*/  FMNMX.FTZ R84, R37, R48, !PT ;  /* 0x0000003025547209 */ /* 0x000fe40007810000 */
[----:B------:R-:W-:Y:S01]  /*3b00*/  ISETP.GT.AND P3, PT, R82, 0x91, PT ;  /* 0x000000915200780c */ /* 0x000fe20003f64270 */
[----:B------:R-:W3:Y:S01]  /*3b10*/  MUFU.TANH R8, R8 ;  /* 0x0000000800087308 */ /* 0x000ee20000002400 */
[----:B-1----:R-:W-:Y:S01]  /*3b20*/  FSEL R48, R90, -INF , P4 ;  /* 0xff8000005a307808 */ /* 0x002fe20002000000 */
[----:B0-----:R-:W-:Y:S01]  /*3b30*/  FMUL.FTZ R80, R0, R47 ;  /* 0x0000002f00507220 */ /* 0x001fe20000410000 */
[----:B------:R-:W-:Y:S02]  /*3b40*/  FMNMX.FTZ R103, R45, R84, !PT ;  /* 0x000000542d677209 */ /* 0x000fe40007810000 */
[----:B------:R-:W-:-:S02]  /*3b50*/  ISETP.GT.AND P4, PT, R82, 0x98, PT ;  /* 0x000000985200780c */ /* 0x000fc40003f84270 */
[----:B----4-:R-:W-:Y:S01]  /*3b60*/  FSEL R46, R92, -INF , P3 ;  /* 0xff8000005c2e7808 */ /* 0x010fe20001800000 */
[----:B------:R0:W-:Y:S01]  /*3b70*/  MUFU.TANH R84, R78 ;  /* 0x0000004e00547308 */ /* 0x0001e20000002400 */
[----:B------:R-:W-:Y:S02]  /*3b80*/  FMNMX.FTZ R103, R48, R103, !PT ;  /* 0x0000006730677209 */ /* 0x000fe40007810000 */
[----:B------:R-:W-:Y:S02]  /*3b90*/  ISETP.GT.AND P3, PT, R82, 0x99, PT ;  /* 0x000000995200780c */ /* 0x000fe40003f64270 */
[----:B-----5:R-:W-:Y:S02]  /*3ba0*/  FSEL R47, R52, -INF , P4 ;  /* 0xff800000342f7808 */ /* 0x020fe40002000000 */
[----:B------:R-:W-:Y:S01]  /*3bb0*/  FMNMX.FTZ R82, R46, R103, !PT ;  /* 0x000000672e527209 */ /* 0x000fe20007810000 */
[----:B------:R1:W-:Y:S01]  /*3bc0*/  MUFU.TANH R94, R50 ;  /* 0x00000032005e7308 */ /* 0x0003e20000002400 */
[----:B--2---:R-:W-:-:S02]  /*3bd0*/  FSEL R52, R86, -INF , P3 ;  /* 0xff80000056347808 */ /* 0x004fc40001800000 */
[----:B------:R-:W-:-:S04]  /*3be0*/  FMNMX.FTZ R103, R47, R82, !PT ;  /* 0x000000522f677209 */ /* 0x000fc80007810000 */
[----:B------:R-:W-:Y:S01]  /*3bf0*/  FMNMX.FTZ R103, R52, R103, !PT ;  /* 0x0000006734677209 */ /* 0x000fe20007810000 */
[----:B------:R-:W2:Y:S04]  /*3c00*/  MUFU.TANH R10, R10 ;  /* 0x0000000a000a7308 */ /* 0x000ea80000002400 */
[----:B0-----:R-:W0:Y:S04]  /*3c10*/  SHFL.BFLY PT, R78, R103, 0x2, 0x1f ;  /* 0x0c401f00674e7f89 */ /* 0x001e2800000e0000 */
[----:B------:R4:W-:Y:S08]  /*3c20*/  MUFU.TANH R98, R54 ;  /* 0x0000003600627308 */ /* 0x0009f00000002400 */
[----:B------:R-:W5:Y:S08]  /*3c30*/  MUFU.TANH R9, R9 ;  /* 0x0000000900097308 */ /* 0x000f700000002400 */
[----:B------:R3:W-:Y:S01]  /*3c40*/  MUFU.TANH R96, R51 ;  /* 0x0000003300607308 */ /* 0x0007e20000002400 */
[----:B0-----:R-:W-:-:S07]  /*3c50*/  FMNMX.FTZ R78, R103, R78, !PT ;  /* 0x0000004e674e7209 */ /* 0x001fce0007810000 */
        /* <DEDUP_REMOVED lines=8> */
[----:B------:R1:W-:Y:S03]  /*3ce0*/  MUFU.TANH R100, R55 ;  /* 0x0000003700647308 */ /* 0x0003e60000002400 */
[----:B------:R-:W-:-:S05]  /*3cf0*/  FSEL R26, R26, RZ, P3 ;  /* 0x000000ff1a1a7208 */ /* 0x000fca0001800000 */
[--C-:B------:R-:W-:Y:S01]  /*3d00*/  FFMA.FTZ R38, R89, UR10, -R26.reuse ;  /* 0x0000000a59267c23 */ /* 0x100fe2000801081a */
[----:B------:R-:W-:Y:S01]  /*3d10*/  VIADDMNMX R89, R76, R74, R77, PT ;  /* 0x0000004a4c597246 */ /* 0x000fe2000380014d */
[----:B------:R-:W0:Y:S01]  /*3d20*/  MUFU.TANH R14, R14 ;  /* 0x0000000e000e7308 */ /* 0x000e220000002400 */
[----:B------:R-:W-:-:S01]  /*3d30*/  FFMA.FTZ R70, R70, UR10, -R26 ;  /* 0x0000000a46467c23 */ /* 0x000fc2000801081a */
[--C-:B------:R-:W-:Y:S01]  /*3d40*/  FFMA.FTZ R69, R69, UR10, -R26.reuse ;  /* 0x0000000a45457c23 */ /* 0x100fe2000801081a */
[----:B------:R-:W-:Y:S01]  /*3d50*/  ISETP.GT.AND P3, PT, R89, RZ, PT ;  /* 0x000000ff5900720c */ /* 0x000fe20003f64270 */
[--C-:B------:R-:W-:Y:S01]  /*3d60*/  FFMA.FTZ R87, R87, UR10, -R26.reuse ;  /* 0x0000000a57577c23 */ /* 0x100fe2000801081a */
[----:B------:R-:W-:Y:S01]  /*3d70*/  ISETP.GT.AND P4, PT, R89, 0x1, PT ;  /* 0x000000015900780c */ /* 0x000fe20003f84270 */
[--C-:B------:R-:W-:Y:S01]  /*3d80*/  FFMA.FTZ R95, R95, UR10, -R26.reuse ;  /* 0x0000000a5f5f7c23 */ /* 0x100fe2000801081a */
[----:B------:R-:W-:Y:S01]  /*3d90*/  ISETP.GT.AND P5, PT, R89, 0x8, PT ;  /* 0x000000085900780c */ /* 0x000fe20003fa4270 */
[----:B------:R-:W0:Y:S01]  /*3da0*/  MUFU.TANH R20, R20 ;  /* 0x0000001400147308 */ /* 0x000e220000002400 */
[----:B------:R-:W-:Y:S01]  /*3db0*/  FSEL R3, R3, -INF , P3 ;  /* 0xff80000003037808 */ /* 0x000fe20001800000 */
[--C-:B------:R-:W-:Y:S01]  /*3dc0*/  FFMA.FTZ R53, R53, UR10, -R26.reuse ;  /* 0x0000000a35357c23 */ /* 0x100fe2000801081a */
[----:B------:R-:W-:Y:S01]  /*3dd0*/  FSEL R50, R4, -INF , P4 ;  /* 0xff80000004327808 */ /* 0x000fe20002000000 */
[--C-:B------:R-:W-:Y:S01]  /*3de0*/  FFMA.FTZ R43, R43, UR10, -R26.reuse ;  /* 0x0000000a2b2b7c23 */ /* 0x100fe2000801081a */
[----:B------:R-:W-:Y:S01]  /*3df0*/  ISETP.GT.AND P3, PT, R89, 0x9, PT ;  /* 0x000000095900780c */ /* 0x000fe20003f64270 */
[--C-:B------:R-:W-:Y:S01]  /*3e00*/  FFMA.FTZ R40, R40, UR10, -R26.reuse ;  /* 0x0000000a28287c23 */ /* 0x100fe2000801081a */
[----:B------:R-:W-:Y:S01]  /*3e10*/  FSEL R5, R5, -INF , P5 ;  /* 0xff80000005057808 */ /* 0x000fe20002800000 */
[----:B------:R-:W0:Y:S01]  /*3e20*/  MUFU.TANH R15, R15 ;  /* 0x0000000f000f7308 */ /* 0x000e220000002400 */
[----:B----4-:R-:W-:Y:S01]  /*3e30*/  FMNMX.FTZ R54, R3, R50, !PT ;  /* 0x0000003203367209 */ /* 0x010fe20007810000 */
[--C-:B------:R-:W-:Y:S01]  /*3e40*/  FFMA.FTZ R25, R25, UR10, -R26.reuse ;  /* 0x0000000a19197c23 */ /* 0x100fe2000801081a */
[----:B------:R-:W-:Y:S01]  /*3e50*/  ISETP.GT.AND P4, PT, R89, 0x10, PT ;  /* 0x000000105900780c */ /* 0x000fe20003f84270 */
[--C-:B------:R-:W-:Y:S01]  /*3e60*/  FFMA.FTZ R24, R24, UR10, -R26.reuse ;  /* 0x0000000a18187c23 */ /* 0x100fe2000801081a */
[----:B------:R-:W-:Y:S01]  /*3e70*/  FSEL R6, R6, -INF , P3 ;  /* 0xff80000006067808 */ /* 0x000fe20001800000 */
[--C-:B------:R-:W-:Y:S01]  /*3e80*/  FFMA.FTZ R28, R28, UR10, -R26.reuse ;  /* 0x0000000a1c1c7c23 */ /* 0x100fe2000801081a */
[----:B---3--:R-:W-:Y:S01]  /*3e90*/  FMNMX.FTZ R51, R5, R54, !PT ;  /* 0x0000003605337209 */ /* 0x008fe20007810000 */
[----:B------:R-:W3:Y:S01]  /*3ea0*/  MUFU.TANH R21, R21 ;  /* 0x0000001500157308 */ /* 0x000ee20000002400 */
[----:B------:R-:W-:Y:S01]  /*3eb0*/  ISETP.GT.AND P3, PT, R89, 0x11, PT ;  /* 0x000000115900780c */ /* 0x000fe20003f64270 */
[--C-:B------:R-:W-:Y:S01]  /*3ec0*/  FFMA.FTZ R33, R33, UR10, -R26.reuse ;  /* 0x0000000a21217c23 */ /* 0x100fe2000801081a */
[----:B--2---:R-:W-:Y:S01]  /*3ed0*/  FSEL R39, R7, -INF , P4 ;  /* 0xff80000007277808 */ /* 0x004fe20002000000 */
[--C-:B------:R-:W-:Y:S01]  /*3ee0*/  FFMA.FTZ R42, R42, UR10, -R26.reuse ;  /* 0x0000000a2a2a7c23 */ /* 0x100fe2000801081a */
[----:B------:R-:W-:Y:S01]  /*3ef0*/  FMNMX.FTZ R54, R6, R51, !PT ;  /* 0x0000003306367209 */ /* 0x000fe20007810000 */
[--C-:B------:R-:W-:Y:S01]  /*3f00*/  FFMA.FTZ R36, R36, UR10, -R26.reuse ;  /* 0x0000000a24247c23 */ /* 0x100fe2000801081a */
[----:B------:R-:W-:Y:S01]  /*3f10*/  ISETP.GT.AND P4, PT, R89, 0x18, PT ;  /* 0x000000185900780c */ /* 0x000fe20003f84270 */
[----:B------:R-:W2:Y:S01]  /*3f20*/  MUFU.TANH R72, R72 ;  /* 0x0000004800487308 */ /* 0x000ea20000002400 */
[----:B------:R-:W-:Y:S01]  /*3f30*/  FSEL R51, R8, -INF , P3 ;  /* 0xff80000008337808 */ /* 0x000fe20001800000 */
[--C-:B------:R-:W-:Y:S01]  /*3f40*/  FFMA.FTZ R8, R85, UR10, -R26.reuse ;  /* 0x0000000a55087c23 */ /* 0x100fe2000801081a */
[----:B------:R-:W-:Y:S01]  /*3f50*/  FMNMX.FTZ R54, R39, R54, !PT ;  /* 0x0000003627367209 */ /* 0x000fe20007810000 */
[--C-:B------:R-:W-:Y:S01]  /*3f60*/  FFMA.FTZ R37, R37, UR10, -R26.reuse ;  /* 0x0000000a25257c23 */ /* 0x100fe2000801081a */
[----:B------:R-:W-:Y:S01]  /*3f70*/  ISETP.GT.AND P3, PT, R89, 0x19, PT ;  /* 0x000000195900780c */ /* 0x000fe20003f64270 */
[--C-:B------:R-:W-:Y:S01]  /*3f80*/  FFMA.FTZ R46, R46, UR10, -R26.reuse ;  /* 0x0000000a2e2e7c23 */ /* 0x100fe2000801081a */
[----:B------:R-:W-:Y:S01]  /*3f90*/  FSEL R10, R10, -INF , P4 ;  /* 0xff8000000a0a7808 */ /* 0x000fe20002000000 */
[----:B------:R4:W-:Y:S01]  /*3fa0*/  MUFU.TANH R92, R80 ;  /* 0x00000050005c7308 */ /* 0x0009e20000002400 */
[----:B-1----:R-:W-:Y:S01]  /*3fb0*/  FMNMX.FTZ R55, R51, R54, !PT ;  /* 0x0000003633377209 */ /* 0x002fe20007810000 */
[----:B------:R-:W-:Y:S01]  /*3fc0*/  FFMA.FTZ R47, R47, UR10, -R26 ;  /* 0x0000000a2f2f7c23 */ /* 0x000fe2000801081a */
[----:B------:R-:W-:-:S02]  /*3fd0*/  ISETP.GT.AND P4, PT, R89, 0x20, PT ;  /* 0x000000205900780c */ /* 0x000fc40003f84270 */
[----:B-----5:R-:W-:Y:S01]  /*3fe0*/  FSEL R74, R9, -INF , P3 ;  /* 0xff800000094a7808 */ /* 0x020fe20001800000 */
[----:B------:R-:W-:-:S01]  /*3ff0*/  FFMA.FTZ R9, R83, UR10, -R26 ;  /* 0x0000000a53097c23 */ /* 0x000fc2000801081a */
[----:B------:R-:W-:Y:S01]  /*4000*/  FMNMX.FTZ R55, R10, R55, !PT ;  /* 0x000000370a377209 */ /* 0x000fe20007810000 */
[----:B------:R-:W1:Y:S01]  /*4010*/  MUFU.TANH R60, R60 ;  /* 0x0000003c003c7308 */ /* 0x000e620000002400 */
[----:B------:R-:W-:Y:S02]  /*4020*/  ISETP.GT.AND P3, PT, R89, 0x21, PT ;  /* 0x000000215900780c */ /* 0x000fe40003f64270 */
[----:B0-----:R-:W-:Y:S02]  /*4030*/  FSEL R76, R13, -INF , P4 ;  /* 0xff8000000d4c7808 */ /* 0x001fe40002000000 */
[----:B------:R-:W-:Y:S02]  /*4040*/  FMNMX.FTZ R55, R74, R55, !PT ;  /* 0x000000374a377209 */ /* 0x000fe40007810000 */
[----:B------:R-:W-:Y:S01]  /*4050*/  ISETP.GT.AND P4, PT, R89, 0x28, PT ;  /* 0x000000285900780c */ /* 0x000fe20003f84270 */
[----:B------:R-:W0:Y:S01]  /*4060*/  MUFU.TANH R57, R57 ;  /* 0x0000003900397308 */ /* 0x000e220000002400 */
[----:B------:R-:W-:Y:S01]  /*4070*/  FSEL R77, R11, -INF , P3 ;  /* 0xff8000000b4d7808 */ /* 0x000fe20001800000 */
[----:B------:R-:W-:Y:S01]  /*4080*/  FFMA.FTZ R11, R81, UR10, -R26 ;  /* 0x0000000a510b7c23 */ /* 0x000fe2000801081a */
[----:B------:R-:W-:-:S02]  /*4090*/  FMNMX.FTZ R54, R76, R55, !PT ;  /* 0x000000374c367209 */ /* 0x000fc40007810000 */
[----:B------:R-:W-:Y:S02]  /*40a0*/  ISETP.GT.AND P3, PT, R89, 0x29, PT ;  /* 0x000000295900780c */ /* 0x000fe40003f64270 */
[----:B------:R-:W-:Y:S01]  /*40b0*/  FSEL R78, R12, -INF , P4 ;  /* 0xff8000000c4e7808 */ /* 0x000fe20002000000 */
[--C-:B------:R-:W-:Y:S01]  /*40c0*/  FFMA.FTZ R12, R79, UR10, -R26.reuse ;  /* 0x0000000a4f0c7c23 */ /* 0x100fe2000801081a */
[----:B------:R-:W-:Y:S01]  /*40d0*/  FMNMX.FTZ R13, R77, R54, !PT ;  /* 0x000000364d0d7209 */ /* 0x000fe20007810000 */
[----:B------:R-:W5:Y:S01]  /*40e0*/  MUFU.TANH R56, R56 ;  /* 0x0000003800387308 */ /* 0x000f620000002400 */
[----:B------:R-:W-:Y:S01]  /*40f0*/  ISETP.GT.AND P4, PT, R89, 0x30, PT ;  /* 0x000000305900780c */ /* 0x000fe20003f84270 */
[----:B------:R-:W-:Y:S01]  /*4100*/  FFMA.FTZ R54, R71, UR10, -R26 ;  /* 0x0000000a47367c23 */ /* 0x000fe2000801081a */
[----:B----4-:R-:W-:Y:S02]  /*4110*/  FSEL R80, R14, -INF , P3 ;  /* 0xff8000000e507808 */ /* 0x010fe40001800000 */
[----:B------:R-:W-:-:S02]  /*4120*/  FMNMX.FTZ R13, R78, R13, !PT ;  /* 0x0000000d4e0d7209 */ /* 0x000fc40007810000 */
[----:B------:R-:W-:Y:S01]  /*4130*/  ISETP.GT.AND P3, PT, R89, 0x31, PT ;  /* 0x000000315900780c */ /* 0x000fe20003f64270 */
[----:B------:R-:W4:Y:S01]  /*4140*/  MUFU.TANH R61, R61 ;  /* 0x0000003d003d7308 */ /* 0x000f220000002400 */
[----:B------:R-:W-:Y:S02]  /*4150*/  FSEL R79, R20, -INF , P4 ;  /* 0xff800000144f7808 */ /* 0x000fe40002000000 */
[----:B------:R-:W-:Y:S01]  /*4160*/  FMNMX.FTZ R14, R80, R13, !PT ;  /* 0x0000000d500e7209 */ /* 0x000fe20007810000 */
[----:B------:R-:W-:-:S01]  /*4170*/  FFMA.FTZ R13, R75, UR10, -R26 ;  /* 0x0000000a4b0d7c23 */ /* 0x000fc2000801081a */
[----:B------:R-:W-:Y:S02]  /*4180*/  ISETP.GT.AND P4, PT, R89, 0x38, PT ;  /* 0x000000385900780c */ /* 0x000fe40003f84270 */
[----:B------:R-:W-:Y:S01]  /*4190*/  FSEL R81, R15, -INF , P3 ;  /* 0xff8000000f517808 */ /* 0x000fe20001800000 */
[----:B------:R-:W4:Y:S01]  /*41a0*/  MUFU.TANH R62, R62 ;  /* 0x0000003e003e7308 */ /* 0x000f220000002400 */
[----:B------:R-:W-:-:S02]  /*41b0*/  FMNMX.FTZ R14, R79, R14, !PT ;  /* 0x0000000e4f0e7209 */ /* 0x000fc40007810000 */
[----:B------:R-:W-:Y:S02]  /*41c0*/  ISETP.GT.AND P3, PT, R89, 0x39, PT ;  /* 0x000000395900780c */ /* 0x000fe40003f64270 */
[----:B---3--:R-:W-:Y:S01]  /*41d0*/  FSEL R75, R21, -INF , P4 ;  /* 0xff800000154b7808 */ /* 0x008fe20002000000 */
[----:B------:R-:W-:Y:S01]  /*41e0*/  FFMA.FTZ R21, R73, UR10, -R26 ;  /* 0x0000000a49157c23 */ /* 0x000fe2000801081a */
[----:B------:R-:W-:Y:S01]  /*41f0*/  FMNMX.FTZ R14, R81, R14, !PT ;  /* 0x0000000e510e7209 */ /* 0x000fe20007810000 */
[----:B------:R-:W3:Y:S01]  /*4200*/  MUFU.TANH R58, R58 ;  /* 0x0000003a003a7308 */ /* 0x000ee20000002400 */
[----:B------:R-:W-:Y:S02]  /*4210*/  ISETP.GT.AND P4, PT, R89, 0x40, PT ;  /* 0x000000405900780c */ /* 0x000fe40003f84270 */
[----:B--2---:R-:W-:Y:S02]  /*4220*/  FSEL R72, R72, -INF , P3 ;  /* 0xff80000048487808 */ /* 0x004fe40001800000 */
[----:B------:R-:W-:-:S02]  /*4230*/  FMNMX.FTZ R15, R75, R14, !PT ;  /* 0x0000000e4b0f7209 */ /* 0x000fc40007810000 */
[C---:B------:R-:W-:Y:S01]  /*4240*/  ISETP.GT.AND P3, PT, R89.reuse, 0x41, PT ;  /* 0x000000415900780c */ /* 0x040fe20003f64270 */
[----:B------:R-:W2:Y:S01]  /*4250*/  MUFU.TANH R59, R59 ;  /* 0x0000003b003b7308 */ /* 0x000ea20000002400 */
[----:B-1----:R-:W-:Y:S02]  /*4260*/  FSEL R60, R60, -INF , P4 ;  /* 0xff8000003c3c7808 */ /* 0x002fe40002000000 */
[----:B------:R-:W-:Y:S02]  /*4270*/  FMNMX.FTZ R15, R72, R15, !PT ;  /* 0x0000000f480f7209 */ /* 0x000fe40007810000 */
[----:B------:R-:W-:Y:S02]  /*4280*/  ISETP.GT.AND P4, PT, R89, 0x48, PT ;  /* 0x000000485900780c */ /* 0x000fe40003f84270 */
[----:B0-----:R-:W-:Y:S01]  /*4290*/  FSEL R73, R57, -INF , P3 ;  /* 0xff80000039497808 */ /* 0x001fe20001800000 */
[----:B------:R-:W-:Y:S01]  /*42a0*/  MUFU.TANH R63, R63 ;  /* 0x0000003f003f7308 */ /* 0x000fe20000002400 */
[----:B------:R-:W-:-:S02]  /*42b0*/  FMNMX.FTZ R20, R60, R15, !PT ;  /* 0x0000000f3c147209 */ /* 0x000fc40007810000 */
[----:B------:R-:W-:Y:S02]  /*42c0*/  ISETP.GT.AND P3, PT, R89, 0x49, PT ;  /* 0x000000495900780c */ /* 0x000fe40003f64270 */
[----:B-----5:R-:W-:Y:S02]  /*42d0*/  FSEL R71, R56, -INF , P4 ;  /* 0xff80000038477808 */ /* 0x020fe40002000000 */
[----:B------:R-:W-:Y:S01]  /*42e0*/  FMNMX.FTZ R20, R73, R20, !PT ;  /* 0x0000001449147209 */ /* 0x000fe20007810000 */
[----:B------:R0:W-:Y:S01]  /*42f0*/  MUFU.EX2 R14, R21 ;  /* 0x00000015000e7308 */ /* 0x0001e20000000800 */
[----:B------:R-:W-:Y:S02]  /*4300*/  ISETP.GT.AND P4, PT, R89, 0x50, PT ;  /* 0x000000505900780c */ /* 0x000fe40003f84270 */
[----:B----4-:R-:W-:Y:S02]  /*4310*/  FSEL R82, R61, -INF , P3 ;  /* 0xff8000003d527808 */ /* 0x010fe40001800000 */
[----:B------:R-:W-:-:S02]  /*4320*/  ISETP.GT.AND P3, PT, R89, 0x51, PT ;  /* 0x000000515900780c */ /* 0x000fc40003f64270 */
[----:B------:R-:W-:Y:S01]  /*4330*/  FSEL R86, R62, -INF , P4 ;  /* 0xff8000003e567808 */ /* 0x000fe20002000000 */
[----:B------:R-:W1:Y:S01]  /*4340*/  MUFU.TANH R66, R66 ;  /* 0x0000004200427308 */ /* 0x000e620000002400 */
[----:B0-----:R-:W-:Y:S02]  /*4350*/  FMNMX.FTZ R21, R71, R20, !PT ;  /* 0x0000001447157209 */ /* 0x001fe40007810000 */
[C---:B------:R-:W-:Y:S02]  /*4360*/  ISETP.GT.AND P4, PT, R89.reuse, 0x58, PT ;  /* 0x000000585900780c */ /* 0x040fe40003f84270 */
[----:B------:R-:W-:Y:S02]  /*4370*/  FMNMX.FTZ R21, R82, R21, !PT ;  /* 0x0000001552157209 */ /* 0x000fe40007810000 */
[----:B---3--:R-:W-:Y:S01]  /*4380*/  FSEL R88, R58, -INF , P3 ;  /* 0xff8000003a587808 */ /* 0x008fe20001800000 */
[----:B------:R-:W0:Y:S01]  /*4390*/  MUFU.TANH R68, R68 ;  /* 0x0000004400447308 */ /* 0x000e220000002400 */
[----:B------:R-:W-:Y:S01]  /*43a0*/  FMNMX.FTZ R55, R86, R21, !PT ;  /* 0x0000001556377209 */ /* 0x000fe20007810000 */
[----:B------:R-:W-:Y:S01]  /*43b0*/  FFMA.FTZ R58, R64, UR10, -R26 ;  /* 0x0000000a403a7c23 */ /* 0x000fe2000801081a */
[----:B------:R-:W-:-:S02]  /*43c0*/  ISETP.GT.AND P3, PT, R89, 0x59, PT ;  /* 0x000000595900780c */ /* 0x000fc40003f64270 */
[----:B--2---:R-:W-:Y:S02]  /*43d0*/  FSEL R90, R59, -INF , P4 ;  /* 0xff8000003b5a7808 */ /* 0x004fe40002000000 */
[----:B------:R-:W-:Y:S01]  /*43e0*/  FMNMX.FTZ R55, R88, R55, !PT ;  /* 0x0000003758377209 */ /* 0x000fe20007810000 */
[----:B------:R2:W-:Y:S01]  /*43f0*/  MUFU.TANH R105, R31 ;  /* 0x0000001f00697308 */ /* 0x0005e20000002400 */
[----:B------:R-:W-:Y:S02]  /*4400*/  ISETP.GT.AND P4, PT, R89, 0x60, PT ;  /* 0x000000605900780c */ /* 0x000fe40003f84270 */
[----:B------:R-:W-:Y:S01]  /*4410*/  FMNMX.FTZ R56, R90, R55, !PT ;  /* 0x000000375a387209 */ /* 0x000fe20007810000 */
[----:B------:R-:W-:-:S01]  /*4420*/  FFMA.FTZ R55, R65, UR10, -R26 ;  /* 0x0000000a41377c23 */ /* 0x000fc2000801081a */
[----:B-1----:R-:W-:Y:S02]  /*4430*/  FSEL R83, R66, -INF , P4 ;  /* 0xff80000042537808 */ /* 0x002fe40002000000 */
[----:B------:R-:W-:Y:S01]  /*4440*/  ISETP.GT.AND P4, PT, R89, 0x68, PT ;  /* 0x000000685900780c */ /* 0x000fe20003f84270 */
[----:B------:R1:W3:Y:S01]  /*4450*/  MUFU.TANH R103, R27 ;  /* 0x0000001b00677308 */ /* 0x0002e20000002400 */
[----:B--2---:R-:W-:-:S01]  /*4460*/  FFMA.FTZ R31, R91, UR10, -R26 ;  /* 0x0000000a5b1f7c23 */ /* 0x004fc2000801081a */
[----:B------:R-:W-:-:S02]  /*4470*/  FSEL R91, R63, -INF , P3 ;  /* 0xff8000003f5b7808 */ /* 0x000fc40001800000 */
[----:B------:R-:W-:Y:S02]  /*4480*/  ISETP.GT.AND P3, PT, R89, 0x61, PT ;  /* 0x000000615900780c */ /* 0x000fe40003f64270 */
[----:B------:R-:W-:Y:S02]  /*4490*/  FMNMX.FTZ R56, R91, R56, !PT ;  /* 0x000000385b387209 */ /* 0x000fe40007810000 */
[----:B0-----:R-:W-:Y:S01]  /*44a0*/  FSEL R68, R68, -INF , P3 ;  /* 0xff80000044447808 */ /* 0x001fe20001800000 */
[----:B------:R0:W2:Y:S01]  /*44b0*/  MUFU.TANH R104, R30 ;  /* 0x0000001e00687308 */ /* 0x0000a20000002400 */
[----:B------:R-:W-:Y:S01]  /*44c0*/  FMNMX.FTZ R57, R83, R56, !PT ;  /* 0x0000003853397209 */ /* 0x000fe20007810000 */
[----:B-1----:R-:W-:Y:S01]  /*44d0*/  FFMA.FTZ R27, R101, UR10, -R26 ;  /* 0x0000000a651b7c23 */ /* 0x002fe2000801081a */
[----:B------:R-:W-:Y:S02]  /*44e0*/  ISETP.GT.AND P3, PT, R89, 0x69, PT ;  /* 0x000000695900780c */ /* 0x000fe40003f64270 */
[----:B------:R-:W-:-:S02]  /*44f0*/  FSEL R61, R84, -INF , P4 ;  /* 0xff800000543d7808 */ /* 0x000fc40002000000 */
[----:B------:R-:W-:Y:S01]  /*4500*/  FMNMX.FTZ R56, R68, R57, !PT ;  /* 0x0000003944387209 */ /* 0x000fe20007810000 */
[----:B------:R1:W-:Y:S01]  /*4510*/  MUFU.EX2 R15, R54 ;  /* 0x00000036000f7308 */ /* 0x0003e20000000800 */
[----:B------:R-:W-:Y:S01]  /*4520*/  ISETP.GT.AND P4, PT, R89, 0x70, PT ;  /* 0x000000705900780c */ /* 0x000fe20003f84270 */
[--C-:B0-----:R-:W-:Y:S01]  /*4530*/  FFMA.FTZ R30, R93, UR10, -R26.reuse ;  /* 0x0000000a5d1e7c23 */ /* 0x101fe2000801081a */
[----:B------:R-:W-:Y:S02]  /*4540*/  FSEL R59, R92, -INF , P3 ;  /* 0xff8000005c3b7808 */ /* 0x000fe40001800000 */
[----:B------:R-:W-:Y:S02]  /*4550*/  FMNMX.FTZ R56, R61, R56, !PT ;  /* 0x000000383d387209 */ /* 0x000fe40007810000 */
[----:B------:R-:W-:Y:S01]  /*4560*/  ISETP.GT.AND P3, PT, R89, 0x71, PT ;  /* 0x000000715900780c */ /* 0x000fe20003f64270 */
[----:B------:R0:W4:Y:S01]  /*4570*/  MUFU.TANH R106, R34 ;  /* 0x00000022006a7308 */ /* 0x0001220000002400 */
[----:B------:R-:W-:Y:S01]  /*4580*/  FSEL R62, R94, -INF , P4 ;  /* 0xff8000005e3e7808 */ /* 0x000fe20002000000 */
[----:B-1----:R-:W-:Y:S01]  /*4590*/  FFMA.FTZ R54, R67, UR10, -R26 ;  /* 0x0000000a43367c23 */ /* 0x002fe2000801081a */
[----:B------:R-:W-:-:S02]  /*45a0*/  FMNMX.FTZ R57, R59, R56, !PT ;  /* 0x000000383b397209 */ /* 0x000fc40007810000 */
[----:B------:R-:W-:Y:S02]  /*45b0*/  ISETP.GT.AND P4, PT, R89, 0x78, PT ;  /* 0x000000785900780c */ /* 0x000fe40003f84270 */
[----:B------:R-:W-:Y:S01]  /*45c0*/  FSEL R64, R96, -INF , P3 ;  /* 0xff80000060407808 */ /* 0x000fe20001800000 */
[----:B------:R-:W-:Y:S01]  /*45d0*/  MUFU.EX2 R20, R70 ;  /* 0x0000004600147308 */ /* 0x000fe20000000800 */
[----:B------:R-:W-:Y:S01]  /*45e0*/  FMNMX.FTZ R57, R62, R57, !PT ;  /* 0x000000393e397209 */ /* 0x000fe20007810000 */
[----:B0-----:R-:W-:Y:S01]  /*45f0*/  FFMA.FTZ R34, R99, UR10, -R26 ;  /* 0x0000000a63227c23 */ /* 0x001fe2000801081a */
[----:B------:R-:W-:Y:S02]  /*4600*/  ISETP.GT.AND P3, PT, R89, 0x79, PT ;  /* 0x000000795900780c */ /* 0x000fe40003f64270 */
[----:B------:R-:W-:Y:S02]  /*4610*/  FSEL R63, R98, -INF , P4 ;  /* 0xff800000623f7808 */ /* 0x000fe40002000000 */
[----:B------:R-:W-:-:S02]  /*4620*/  CS2R R98, SRZ ;  /* 0x0000000000627805 */ /* 0x000fc4000001ff00 */
[----:B------:R-:W-:Y:S01]  /*4630*/  FMNMX.FTZ R56, R64, R57, !PT ;  /* 0x0000003940387209 */ /* 0x000fe20007810000 */
[----:B------:R0:W1:Y:S01]  /*4640*/  MUFU.TANH R107, R35 ;  /* 0x00000023006b7308 */ /* 0x0000620000002400 */
[----:B------:R-:W-:Y:S01]  /*4650*/  ISETP.GT.AND P4, PT, R89, 0x80, PT ;  /* 0x000000805900780c */ /* 0x000fe20003f84270 */
[--C-:B------:R-:W-:Y:S01]  /*4660*/  FFMA.FTZ R57, R49, UR10, -R26.reuse ;  /* 0x0000000a31397c23 */ /* 0x100fe2000801081a */
[----:B------:R-:W-:Y:S02]  /*4670*/  FSEL R65, R100, -INF , P3 ;  /* 0xff80000064417808 */ /* 0x000fe40001800000 */
[----:B------:R-:W-:Y:S02]  /*4680*/  CS2R R100, SRZ ;  /* 0x0000000000647805 */ /* 0x000fe4000001ff00 */
[----:B------:R-:W-:Y:S02]  /*4690*/  FMNMX.FTZ R66, R63, R56, !PT ;  /* 0x000000383f427209 */ /* 0x000fe40007810000 */
[----:B------:R-:W-:Y:S01]  /*46a0*/  ISETP.GT.AND P3, PT, R89, 0x81, PT ;  /* 0x000000815900780c */ /* 0x000fe20003f64270 */
[----:B------:R2:W-:Y:S01]  /*46b0*/  MUFU.EX2 R21, R69 ;  /* 0x0000004500157308 */ /* 0x0005e20000000800 */
[----:B------:R-:W-:Y:S01]  /*46c0*/  FSEL R67, R102, -INF , P4 ;  /* 0xff80000066437808 */ /* 0x000fe20002000000 */
[----:B0-----:R-:W-:Y:S01]  /*46d0*/  FFMA.FTZ R35, R97, UR10, -R26 ;  /* 0x0000000a61237c23 */ /* 0x001fe2000801081a */
[----:B------:R-:W-:-:S02]  /*46e0*/  FMNMX.FTZ R70, R65, R66, !PT ;  /* 0x0000004241467209 */ /* 0x000fc40007810000 */
[----:B------:R-:W-:Y:S02]  /*46f0*/  CS2R R96, SRZ ;  /* 0x0000000000607805 */ /* 0x000fe4000001ff00 */
[----:B------:R-:W-:Y:S02]  /*4700*/  ISETP.GT.AND P4, PT, R89, 0x88, PT ;  /* 0x000000885900780c */ /* 0x000fe40003f84270 */
[----:B---3--:R-:W-:Y:S01]  /*4710*/  FSEL R66, R103, -INF , P3 ;  /* 0xff80000067427808 */ /* 0x008fe20001800000 */
[----:B------:R0:W-:Y:S01]  /*4720*/  MUFU.EX2 R7, R87 ;  /* 0x0000005700077308 */ /* 0x0001e20000000800 */
[----:B------:R-:W-:Y:S02]  /*4730*/  FMNMX.FTZ R49, R67, R70, !PT ;  /* 0x0000004643317209 */ /* 0x000fe40007810000 */
[----:B------:R-:W-:Y:S02]  /*4740*/  CS2R R102, SRZ ;  /* 0x0000000000667805 */ /* 0x000fe4000001ff00 */
[----:B------:R-:W-:-:S02]  /*4750*/  ISETP.GT.AND P3, PT, R89, 0x89, PT ;  /* 0x000000895900780c */ /* 0x000fc40003f64270 */
[----:B--2---:R-:W-:Y:S02]  /*4760*/  FSEL R69, R104, -INF , P4 ;  /* 0xff80000068457808 */ /* 0x004fe40002000000 */
[----:B------:R-:W-:Y:S01]  /*4770*/  FMNMX.FTZ R70, R66, R49, !PT ;  /* 0x0000003142467209 */ /* 0x000fe20007810000 */
[----:B------:R2:W-:Y:S01]  /*4780*/  MUFU.EX2 R56, R57 ;  /* 0x0000003900387308 */ /* 0x0005e20000000800 */
[----:B------:R-:W-:Y:S02]  /*4790*/  ISETP.GT.AND P4, PT, R89, 0x90, PT ;  /* 0x000000905900780c */ /* 0x000fe40003f84270 */
[----:B------:R-:W-:Y:S02]  /*47a0*/  FSEL R84, R105, -INF , P3 ;  /* 0xff80000069547808 */ /* 0x000fe40001800000 */
[----:B------:R-:W-:Y:S02]  /*47b0*/  CS2R R104, SRZ ;  /* 0x0000000000687805 */ /* 0x000fe4000001ff00 */
[----:B------:R-:W-:-:S02]  /*47c0*/  FMNMX.FTZ R49, R69, R70, !PT ;  /* 0x0000004645317209 */ /* 0x000fc40007810000 */
[C---:B------:R-:W-:Y:S01]  /*47d0*/  ISETP.GT.AND P3, PT, R89.reuse, 0x91, PT ;  /* 0x000000915900780c */ /* 0x040fe20003f64270 */
[----:B------:R-:W-:Y:S01]  /*47e0*/  MUFU.EX2 R27, R27 ;  /* 0x0000001b001b7308 */ /* 0x000fe20000000800 */
[----:B----4-:R-:W-:Y:S02]  /*47f0*/  FSEL R70, R106, -INF , P4 ;  /* 0xff8000006a467808 */ /* 0x010fe40002000000 */
[----:B------:R-:W-:Y:S02]  /*4800*/  FMNMX.FTZ R49, R84, R49, !PT ;  /* 0x0000003154317209 */ /* 0x000fe40007810000 */
[----:B------:R-:W-:Y:S02]  /*4810*/  ISETP.GT.AND P4, PT, R89, 0x98, PT ;  /* 0x000000985900780c */ /* 0x000fe40003f84270 */
[----:B-1----:R-:W-:Y:S01]  /*4820*/  FSEL R85, R107, -INF , P3 ;  /* 0xff8000006b557808 */ /* 0x002fe20001800000 */
[----:B------:R-:W-:Y:S01]  /*4830*/  MUFU.EX2 R30, R30 ;  /* 0x0000001e001e7308 */ /* 0x000fe20000000800 */
[----:B------:R-:W-:Y:S01]  /*4840*/  FMNMX.FTZ R92, R70, R49, !PT ;  /* 0x00000031465c7209 */ /* 0x000fe20007810000 */
[--C-:B------:R-:W-:Y:S01]  /*4850*/  FFMA.FTZ R49, R29, UR10, -R26.reuse ;  /* 0x0000000a1d317c23 */ /* 0x100fe2000801081a */
[----:B------:R-:W-:Y:S01]  /*4860*/  ISETP.GT.AND P3, PT, R89, 0x99, PT ;  /* 0x000000995900780c */ /* 0x000fe20003f64270 */
[--C-:B------:R-:W-:Y:S01]  /*4870*/  FFMA.FTZ R29, R32, UR10, -R26.reuse ;  /* 0x0000000a201d7c23 */ /* 0x100fe2000801081a */
[----:B0-----:R-:W-:Y:S01]  /*4880*/  FSEL R87, R108, -INF , P4 ;  /* 0xff8000006c577808 */ /* 0x001fe20002000000 */
        /* <DEDUP_REMOVED lines=11> */
[----:B------:R-:W-:Y:S01]  /*4940*/  CS2R R106, SRZ ;  /* 0x00000000006a7805 */ /* 0x000fe2000001ff00 */
[----:B------:R-:W0:Y:S01]  /*4950*/  SHFL.BFLY PT, R89, R92, 0x2, 0x1f ;  /* 0x0c401f005c597f89 */ /* 0x000e2200000e0000 */
[----:B------:R-:W1:Y:S08]  /*4960*/  MUFU.EX2 R38, R38 ;  /* 0x0000002600267308 */ /* 0x000e700000000800 */
[----:B------:R-:W-:Y:S08]  /*4970*/  MUFU.EX2 R34, R34 ;  /* 0x0000002200227308 */ /* 0x000ff00000000800 */
[----:B------:R-:W-:Y:S01]  /*4980*/  MUFU.EX2 R35, R35 ;  /* 0x0000002300237308 */ /* 0x000fe20000000800 */
[----:B-1----:R-:W-:-:S04]  /*4990*/  F2FP.SATFINITE.E4M3.F32.PACK_AB_MERGE_C R216, R38, R31, RZ ;  /* 0x0000001f26d8723e */ /* 0x002fc800048070ff */
[----:B------:R-:W-:Y:S02]  /*49a0*/  F2FP.SATFINITE.E4M3.F32.PACK_AB_MERGE_C R216, R30, R27, R216 ;  /* 0x0000001b1ed8723e */ /* 0x000fe400048070d8 */
[----:B0-----:R-:W-:Y:S01]  /*49b0*/  FMNMX.FTZ R89, R92, R89, !PT ;  /* 0x000000595c597209 */ /* 0x001fe20007810000 */
[----:B------:R-:W0:Y:S04]  /*49c0*/  MUFU.EX2 R4, R95 ;  /* 0x0000005f00047308 */ /* 0x000e280000000800 */
[----:B------:R-:W1:Y:S04]  /*49d0*/  SHFL.BFLY PT, R120, R89, 0x1, 0x1f ;  /* 0x0c201f0059787f89 */ /* 0x000e6800000e0000 */
[----:B------:R-:W-:Y:S08]  /*49e0*/  MUFU.EX2 R8, R8 ;  /* 0x0000000800087308 */ /* 0x000ff00000000800 */
[----:B------:R-:W-:Y:S01]  /*49f0*/  MUFU.EX2 R9, R9 ;  /* 0x0000000900097308 */ /* 0x000fe20000000800 */
[----:B0-----:R-:W-:-:S04]  /*4a00*/  F2FP.SATFINITE.E4M3.F32.PACK_AB_MERGE_C R218, R7, R4, RZ ;  /* 0x0000000407da723e */ /* 0x001fc800048070ff */
[----:B------:R-:W-:-:S03]  /*4a10*/  F2FP.SATFINITE.E4M3.F32.PACK_AB_MERGE_C R218, R35, R34, R218 ;  /* 0x0000002223da723e */ /* 0x000fc600048070da */
        /* <DEDUP_REMOVED lines=56> */
[----:B------:R-:W-:Y:S01]  /*4da0*/  MUFU.EX2 R52, R51 ;  /* 0x0000003300347308 */ /* 0x000fe20000000800 */
[----:B--2---:R-:W-:-:S04]  /*4db0*/  F2FP.SATFINITE.E4M3.F32.PACK_AB_MERGE_C R217, R6, R5, RZ ;  /* 0x0000000506d9723e */ /* 0x004fc800048070ff */
[----:B------:R-:W-:-:S03]  /*4dc0*/  F2FP.SATFINITE.E4M3.F32.PACK_AB_MERGE_C R217, R50, R3, R217 ;  /* 0x0000000332d9723e */ /* 0x000fc600048070d9 */
[----:B------:R0:W-:Y:S08]  /*4dd0*/  MUFU.EX2 R51, R80 ;  /* 0x0000005000337308 */ /* 0x0001f00000000800 */
[----:B------:R-:W-:Y:S01]  /*4de0*/  MUFU.EX2 R10, R10 ;  /* 0x0000000a000a7308 */ /* 0x000fe20000000800 */
[----:B0-----:R-:W-:-:S04]  /*4df0*/  FADD.FTZ R80, R27, R30 ;  /* 0x0000001e1b507221 */ /* 0x001fc80000010000 */
[----:B------:R-:W-:Y:S01]  /*4e00*/  FADD.FTZ R93, R31, R80 ;  /* 0x000000501f5d7221 */ /* 0x000fe20000010000 */
[----:B------:R-:W-:-:S01]  /*4e10*/  FADD.FTZ R80, R6, R95 ;  /* 0x0000005f06507221 */ /* 0x000fc20000010000 */
[----:B------:R-:W-:Y:S01]  /*4e20*/  CS2R R30, SRZ ;  /* 0x00000000001e7805 */ /* 0x000fe2000001ff00 */
[----:B------:R-:W0:Y:S01]  /*4e30*/  MUFU.EX2 R89, R74 ;  /* 0x0000004a00597308 */ /* 0x000e220000000800 */
[----:B------:R-:W-:-:S07]  /*4e40*/  FADD.FTZ R93, R38, R93 ;  /* 0x0000005d265d7221 */ /* 0x000fce0000010000 */
[----:B------:R-:W-:Y:S08]  /*4e50*/  MUFU.EX2 R74, R81 ;  /* 0x00000051004a7308 */ /* 0x000ff00000000800 */
[----:B------:R1:W-:Y:S01]  /*4e60*/  MUFU.EX2 R81, R88 ;  /* 0x0000005800517308 */ /* 0x0003e20000000800 */
[----:B0-----:R-:W-:-:S04]  /*4e70*/  F2FP.SATFINITE.E4M3.F32.PACK_AB_MERGE_C R219, R89, R10, RZ ;  /* 0x0000000a59db723e */ /* 0x001fc800048070ff */
[----:B------:R-:W-:-:S03]  /*4e80*/  F2FP.SATFINITE.E4M3.F32.PACK_AB_MERGE_C R219, R52, R39, R219 ;  /* 0x0000002734db723e */ /* 0x000fc600048070db */
[----:B------:R-:W0:Y:S01]  /*4e90*/  MUFU.EX2 R76, R76 ;  /* 0x0000004c004c7308 */ /* 0x000e220000000800 */
[----:B-1----:R-:W-:-:S01]  /*4ea0*/  FADD.FTZ R88, R34, R93 ;  /* 0x0000005d22587221 */ /* 0x002fc20000010000 */
[----:B------:R-:W-:-:S03]  /*4eb0*/  FADD.FTZ R93, R39, R80 ;  /* 0x00000050275d7221 */ /* 0x000fc60000010000 */
[----:B------:R-:W-:Y:S01]  /*4ec0*/  FADD.FTZ R95, R35, R88 ;  /* 0x00000058235f7221 */ /* 0x000fe20000010000 */
[----:B------:R-:W-:-:S01]  /*4ed0*/  FADD.FTZ R93, R52, R93 ;  /* 0x0000005d345d7221 */ /* 0x000fc20000010000 */
[----:B------:R-:W-:Y:S01]  /*4ee0*/  CS2R R34, SRZ ;  /* 0x0000000000227805 */ /* 0x000fe2000001ff00 */
[----:B------:R-:W1:Y:S01]  /*4ef0*/  MUFU.EX2 R77, R77 ;  /* 0x0000004d004d7308 */ /* 0x000e620000000800 */
[----:B------:R-:W-:-:S01]  /*4f00*/  FADD.FTZ R2, R4, R95 ;  /* 0x0000005f04027221 */ /* 0x000fc20000010000 */
[----:B------:R-:W-:-:S03]  /*4f10*/  FADD.FTZ R80, R10, R93 ;  /* 0x0000005d0a507221 */ /* 0x000fc60000010000 */
[----:B------:R-:W-:Y:S01]  /*4f20*/  FADD.FTZ R93, R7, R2 ;  /* 0x00000002075d7221 */ /* 0x000fe20000010000 */
[----:B------:R-:W-:-:S02]  /*4f30*/  FADD.FTZ R95, R89, R80 ;  /* 0x00000050595f7221 */ /* 0x000fc40000010000 */
[----:B------:R-:W2:Y:S01]  /*4f40*/  MUFU.EX2 R78, R78 ;  /* 0x0000004e004e7308 */ /* 0x000ea20000000800 */
[----:B------:R-:W-:-:S01]  /*4f50*/  FADD.FTZ R2, R8, R93 ;  /* 0x0000005d08027221 */ /* 0x000fc20000010000 */
[----:B0-----:R-:W-:-:S03]  /*4f60*/  FADD.FTZ R80, R76, R95 ;  /* 0x0000005f4c507221 */ /* 0x001fc60000010000 */
[----:B------:R-:W-:-:S03]  /*4f70*/  FADD.FTZ R88, R9, R2 ;  /* 0x0000000209587221 */ /* 0x000fc60000010000 */
[----:B------:R-:W0:Y:S01]  /*4f80*/  MUFU.EX2 R79, R79 ;  /* 0x0000004f004f7308 */ /* 0x000e220000000800 */
[----:B-1----:R-:W-:-:S01]  /*4f90*/  FADD.FTZ R93, R77, R80 ;  /* 0x000000504d5d7221 */ /* 0x002fc20000010000 */
[----:B------:R-:W-:Y:S01]  /*4fa0*/  FADD.FTZ R95, R11, R88 ;  /* 0x000000580b5f7221 */ /* 0x000fe20000010000 */
[----:B------:R-:W-:-:S03]  /*4fb0*/  F2FP.SATFINITE.E4M3.F32.PACK_AB_MERGE_C R11, R12, R11, RZ ;  /* 0x0000000b0c0b723e */ /* 0x000fc600048070ff */
[----:B------:R-:W-:Y:S01]  /*4fc0*/  FADD.FTZ R88, R12, R95 ;  /* 0x0000005f0c587221 */ /* 0x000fe20000010000 */
[----:B------:R-:W-:Y:S01]  /*4fd0*/  F2FP.SATFINITE.E4M3.F32.PACK_AB_MERGE_C R212, R9, R8, R11 ;  /* 0x0000000809d4723e */ /* 0x000fe2000480700b */
[----:B------:R-:W1:Y:S01]  /*4fe0*/  MUFU.EX2 R75, R75 ;  /* 0x0000004b004b7308 */ /* 0x000e620000000800 */
[----:B--2---:R-:W-:-:S01]  /*4ff0*/  FADD.FTZ R80, R78, R93 ;  /* 0x0000005d4e507221 */ /* 0x004fc20000010000 */
[----:B------:R-:W-:Y:S01]  /*5000*/  FADD.FTZ R93, R13, R88 ;  /* 0x000000580d5d7221 */ /* 0x000fe20000010000 */
[----:B------:R-:W-:Y:S02]  /*5010*/  CS2R R94, SRZ ;  /* 0x00000000005e7805 */ /* 0x000fe4000001ff00 */
[C---:B------:R-:W-:Y:S01]  /*5020*/  FADD.FTZ R80, R51.reuse, R80 ;  /* 0x0000005033507221 */ /* 0x040fe20000010000 */
[----:B------:R-:W-:Y:S02]  /*5030*/  F2FP.SATFINITE.E4M3.F32.PACK_AB_MERGE_C R51, R51, R78, RZ ;  /* 0x0000004e3333723e */ /* 0x000fe400048070ff */
[----:B------:R-:W2:Y:S02]  /*5040*/  MUFU.EX2 R72, R72 ;  /* 0x0000004800487308 */ /* 0x000ea40000000800 */
[----:B------:R-:W-:-:S02]  /*5050*/  F2FP.SATFINITE.E4M3.F32.PACK_AB_MERGE_C R213, R77, R76, R51 ;  /* 0x0000004c4dd5723e */ /* 0x000fc40004807033 */
[----:B------:R-:W-:Y:S02]  /*5060*/  CS2R R76, SRZ ;  /* 0x00000000004c7805 */ /* 0x000fe4000001ff00 */
[----:B------:R-:W-:Y:S02]  /*5070*/  CS2R R50, SRZ ;  /* 0x0000000000327805 */ /* 0x000fe4000001ff00 */
[----:B------:R-:W3:Y:S08]  /*5080*/  MUFU.EX2 R60, R60 ;  /* 0x0000003c003c7308 */ /* 0x000ef00000000800 */
[----:B------:R0:W-:Y:S08]  /*5090*/  MUFU.EX2 R2, R59 ;  /* 0x0000003b00027308 */ /* 0x0001f00000000800 */
[----:B------:R-:W4:Y:S01]  /*50a0*/  MUFU.EX2 R54, R54 ;  /* 0x0000003600367308 */ /* 0x000f220000000800 */
[----:B0-----:R-:W-:-:S01]  /*50b0*/  FADD.FTZ R59, R79, R80 ;  /* 0x000000504f3b7221 */ /* 0x001fc20000010000 */
[----:B------:R-:W-:-:S03]  /*50c0*/  FADD.FTZ R80, R14, R93 ;  /* 0x0000005d0e507221 */ /* 0x000fc60000010000 */
[----:B------:R-:W-:Y:S01]  /*50d0*/  FADD.FTZ R88, R74, R59 ;  /* 0x0000003b4a587221 */ /* 0x000fe20000010000 */
[----:B------:R-:W-:-:S01]  /*50e0*/  FADD.FTZ R93, R15, R80 ;  /* 0x000000500f5d7221 */ /* 0x000fc20000010000 */
[----:B------:R-:W-:Y:S01]  /*50f0*/  F2FP.SATFINITE.E4M3.F32.PACK_AB_MERGE_C R15, R20, R15, RZ ;  /* 0x0000000f140f723e */ /* 0x000fe200048070ff */
[----:B------:R-:W0:Y:S01]  /*5100*/  MUFU.EX2 R73, R73 ;  /* 0x0000004900497308 */ /* 0x000e220000000800 */
[----:B-1----:R-:W-:-:S01]  /*5110*/  FADD.FTZ R57, R75, R88 ;  /* 0x000000584b397221 */ /* 0x002fc20000010000 */
[----:B------:R-:W-:Y:S01]  /*5120*/  FADD.FTZ R38, R20, R93 ;  /* 0x0000005d14267221 */ /* 0x000fe20000010000 */
[----:B------:R-:W-:Y:S02]  /*5130*/  F2FP.SATFINITE.E4M3.F32.PACK_AB_MERGE_C R214, R14, R13, R15 ;  /* 0x0000000d0ed6723e */ /* 0x000fe4000480700f */
[----:B------:R-:W-:Y:S01]  /*5140*/  CS2R R92, SRZ ;  /* 0x00000000005c7805 */ /* 0x000fe2000001ff00 */
[----:B--2---:R-:W-:-:S01]  /*5150*/  FADD.FTZ R57, R72, R57 ;  /* 0x0000003948397221 */ /* 0x004fc20000010000 */
[----:B------:R-:W-:Y:S01]  /*5160*/  FADD.FTZ R5, R21, R38 ;  /* 0x0000002615057221 */ /* 0x000fe20000010000 */
[----:B------:R-:W-:Y:S01]  /*5170*/  F2FP.SATFINITE.E4M3.F32.PACK_AB_MERGE_C R72, R72, R75, RZ ;  /* 0x0000004b4848723e */ /* 0x000fe200048070ff */
[----:B------:R-:W1:Y:S01]  /*5180*/  MUFU.EX2 R55, R55 ;  /* 0x0000003700377308 */ /* 0x000e620000000800 */
[----:B---3--:R-:W-:-:S01]  /*5190*/  FADD.FTZ R4, R60, R57 ;  /* 0x000000393c047221 */ /* 0x008fc20000010000 */
[----:B----4-:R-:W-:Y:S01]  /*51a0*/  FADD.FTZ R6, R54, R5 ;  /* 0x0000000536067221 */ /* 0x010fe20000010000 */
[----:B------:R-:W-:-:S02]  /*51b0*/  F2FP.SATFINITE.E4M3.F32.PACK_AB_MERGE_C R215, R74, R79, R72 ;  /* 0x0000004f4ad7723e */ /* 0x000fc40004807048 */
[----:B------:R-:W-:Y:S02]  /*51c0*/  CS2R R88, SRZ ;  /* 0x0000000000587805 */ /* 0x000fe4000001ff00 */
[----:B------:R-:W-:Y:S02]  /*51d0*/  CS2R R78, SRZ ;  /* 0x00000000004e7805 */ /* 0x000fe4000001ff00 */
[----:B------:R-:W-:Y:S02]  /*51e0*/  CS2R R74, SRZ ;  /* 0x00000000004a7805 */ /* 0x000fe4000001ff00 */
        /* <DEDUP_REMOVED lines=143> */
.L_x_5099:
[----:B------:R-:W-:Y:S01]  /*5ae0*/  ISETP.NE.AND P4, PT, RZ, UR43, PT ;  /* 0x0000002bff007c0c */ /* 0x000fe2000bf85270 */
[----:B------:R-:W-:-:S04]  /*5af0*/  UISETP.NE.AND UP1, UPT, UR57, 0x1, UPT ;  /* 0x000000013900788c */ /* 0x000fc8000bf25270 */
[----:B------:R-:W-:-:S04]  /*5b00*/  USEL UR44, URZ, 0x1, UP1 ;  /* 0x000000013f2c7887 */ /* 0x000fc80008800000 */
[----:B------:R-:W-:-:S04]  /*5b10*/  ULOP3.LUT UR44, UR58, UR44, URZ, 0x3c, !UPT ;  /* 0x0000002c3a2c7292 */ /* 0x000fc8000f8e3c3f */
[----:B------:R-:W-:Y:S08]  /*5b20*/  @P4 BRA `(.L_x_5090) ;  /* 0x0000000000384947 */ /* 0x000ff00003800000 */
[----:B------:R-:W-:Y:S05]  /*5b30*/  @!P0 BRA `(.L_x_5091) ;  /* 0x0000000000048947 */ /* 0x000fea0003800000 */
[----:B------:R-:W-:Y:S01]  /*5b40*/  BPT.TRAP 0x1 ;  /* 0x000000040000795c */ /* 0x000fe20000300000 */
.L_x_5091:
        /* <DEDUP_REMOVED lines=9> */
.L_x_5092:
[----:B-1----:R-:W-:Y:S05]  /*5be0*/  @P3 BRA `(.L_x_5090) ;  /* 0x0000000000083947 */ /* 0x002fea0003800000 */
[----:B------:R-:W1:Y:S02]  /*5bf0*/  SYNCS.PHASECHK.TRANS64.TRYWAIT P3, [UR6+0x33430], R6 ;  /* 0x03343006ff0075a7 */ /* 0x000e640008060146 */
[----:B-1----:R-:W-:Y:S05]  /*5c00*/  @!P3 BRA `(.L_x_5093) ;  /* 0x000001200084b947 */ /* 0x002fea0003800000 */
.L_x_5090:
        /* <DEDUP_REMOVED lines=191> */
.L_x_5095:
[----:B------:R-:W-:Y:S01]  /*6800*/  ULEA UR6, UR57, UR41, 0x3 ;  /* 0x0000002939067291 */ /* 0x000fe2000f8e183f */
[----:B------:R-:W-:-:S05]  /*6810*/  IMAD.U32 R6, RZ, RZ, UR58 ;  /* 0x0000003aff067e24 */ /* 0x000fca000f8e00ff */
[----:B------:R-:W-:-:S04]  /*6820*/  SHF.L.U32 R6, R6, 0x1f, RZ ;  /* 0x0000001f06067819 */ /* 0x000fc800000006ff */
[----:B------:R0:W1:Y:S01]  /*6830*/  SYNCS.PHASECHK.TRANS64.TRYWAIT P3, [UR6+0x33450], R6 ;  /* 0x03345006ff0075a7 */ /* 0x0000620008060146 */
[----:B------:R-:W-:Y:S05]  /*6840*/  @!P0 BRA `(.L_x_5096) ;  /* 0x0000000000048947 */ /* 0x000fea0003800000 */
[----:B------:R-:W-:Y:S01]  /*6850*/  BPT.TRAP 0x1 ;  /* 0x000000040000795c */ /* 0x000fe20000300000 */
.L_x_5096:
[----:B-1----:R-:W-:Y:S05]  /*6860*/  @P3 BRA `(.L_x_5094) ;  /* 0x0000000000083947 */ /* 0x002fea0003800000 */
[----:B------:R-:W1:Y:S02]  /*6870*/  SYNCS.PHASECHK.TRANS64.TRYWAIT P3, [UR6+0x33450], R6 ;  /* 0x03345006ff0075a7 */ /* 0x000e640008060146 */
[----:B-1----:R-:W-:Y:S05]  /*6880*/  @!P3 BRA `(.L_x_5097) ;  /* 0x00000114007cb947 */ /* 0x002fea0003800000 */
.L_x_5094:
[----:B------:R-:W-:Y:S01]  /*6890*/  UIADD3 UR6, UR41, 0x200, URZ ;  /* 0x0000020029067890 */ /* 0x000fe2000fffe03f */
[----:B------:R-:W-:Y:S01]  /*68a0*/  WARPGROUP.ARRIVE ;  /* 0x00000000000079c5 */ /* 0x000fe20000000000 */
[----:B------:R-:W-:Y:S01]  /*68b0*/  FMUL.FTZ R11, R0, R189 ;  /* 0x000000bd000b7220 */ /* 0x000fe20000410000 */
[----:B------:R-:W-:Y:S01]  /*68c0*/  UMOV UR7, 0xc0000010 ;  /* 0xc000001000077882 */ /* 0x000fe20000000000 */
        /* <DEDUP_REMOVED lines=11> */
[----:B------:R-:W-:Y:S01]  /*6980*/  IMAD.MOV.U32 R162, RZ, RZ, R189 ;  /* 0x000000ffffa27224 */ /* 0x000fe200078e00bd */
[----:B------:R-:W-:Y:S01]  /*6990*/  UIMAD UR11, UR57, 0x780, UR6 ;  /* 0x00000780390b78a4 */ /* 0x000fe2000f8e0206 */
[----:B------:R-:W-:Y:S01]  /*69a0*/  FMUL.FTZ R14, R0, R192 ;  /* 0x000000c0000e7220 */ /* 0x000fe20000410000 */
[----:B------:R-:W-:-:S02]  /*69b0*/  IMAD.MOV.U32 R192, RZ, RZ, -0x2 ;  /* 0xfffffffeffc07424 */ /* 0x000fc400078e00ff */
[C---:B01----:R-:W-:Y:S01]  /*69c0*/  FMUL.FTZ R6, R0.reuse, R184 ;  /* 0x000000b800067220 */ /* 0x043fe20000410000 */
[C---:B------:R-:W-:Y:S01]  /*69d0*/  FMUL.FTZ R7, R0.reuse, R185 ;  /* 0x000000b900077220 */ /* 0x040fe20000410000 */
[----:B------:R-:W-:Y:S01]  /*69e0*/  MUFU.TANH R10, R10 ;  /* 0x0000000a000a7308 */ /* 0x000fe20000002400 */
[C---:B------:R-:W-:Y:S01]  /*69f0*/  FMUL.FTZ R15, R0.reuse, R193 ;  /* 0x000000c1000f7220 */ /* 0x040fe20000410000 */
[----:B------:R-:W-:Y:S01]  /*6a00*/  UMOV UR6, UR11 ;  /* 0x0000000b00067c82 */ /* 0x000fe20008000000 */
[C---:B------:R-:W-:Y:S01]  /*6a10*/  FMUL.FTZ R13, R0.reuse, R191 ;  /* 0x000000bf000d7220 */ /* 0x040fe20000410000 */
[----:B------:R-:W-:Y:S01]  /*6a20*/  QGMMA.64x192x32.F32.E4M3.E4M3 R24, R216, gdesc[UR4], R24, gsb0 ;  /* 0x02e00004d8187df3 */ /* 0x000fe20008000818 */
[----:B------:R-:W-:Y:S01]  /*6a30*/  @UP0 ULDC UR6, c[0x0][0x44c] ;  /* 0x0001130000060ab9 */ /* 0x000fe20000000800 */
[C---:B------:R-:W-:Y:S01]  /*6a40*/  FMUL.FTZ R184, R0.reuse, R196 ;  /* 0x000000c400b87220 */ /* 0x040fe20000410000 */
[----:B------:R-:W-:Y:S01]  /*6a50*/  @P2 IMAD.HI.U32 R190, R189, UR6, RZ ;  /* 0x00000006bdbe2c27 */ /* 0x000fe2000f8e00ff */
[----:B------:R-:W-:Y:S01]  /*6a60*/  @UP0 ULDC UR6, c[0x0][0x450] ;  /* 0x0001140000060ab9 */ /* 0x000fe20000000800 */
[----:B------:R-:W0:Y:S02]  /*6a70*/  MUFU.TANH R6, R6 ;  /* 0x0000000600067308 */ /* 0x000e240000002400 */
[C---:B------:R-:W-:Y:S01]  /*6a80*/  FMUL.FTZ R20, R0.reuse, R194 ;  /* 0x000000c200147220 */ /* 0x040fe20000410000 */
[C---:B------:R-:W-:Y:S01]  /*6a90*/  FMUL.FTZ R185, R0.reuse, R197 ;  /* 0x000000c500b97220 */ /* 0x040fe20000410000 */
[----:B------:R-:W-:Y:S01]  /*6aa0*/  @P2 SHF.R.U32.HI R162, RZ, UR6, R190 ;  /* 0x00000006ffa22c19 */ /* 0x000fe200080116be */
[----:B------:R-:W-:Y:S01]  /*6ab0*/  UMOV UR6, 0x1 ;  /* 0x0000000100067882 */ /* 0x000fe20000000000 */
[C---:B------:R-:W-:Y:S01]  /*6ac0*/  FMUL.FTZ R168, R0.reuse, R168 ;  /* 0x000000a800a87220 */ /* 0x040fe20000410000 */
[----:B------:R-:W-:Y:S01]  /*6ad0*/  UIMAD UR6, UR55, -0xa0, UR6 ;  /* 0xffffff60370678a4 */ /* 0x000fe2000f8e0206 */
[C---:B------:R-:W-:Y:S01]  /*6ae0*/  FMUL.FTZ R136, R0.reuse, R136 ;  /* 0x0000008800887220 */ /* 0x040fe20000410000 */
[----:B------:R-:W1:Y:S01]  /*6af0*/  SHFL.IDX PT, R190, R162, RZ, 0x1c1f ;  /* 0x001c1fffa2be7589 */ /* 0x000e6200000e0000 */
[----:B------:R-:W2:Y:S01]  /*6b00*/  MUFU.TANH R7, R7 ;  /* 0x0000000700077308 */ /* 0x000ea20000002400 */
[C---:B------:R-:W-:Y:S01]  /*6b10*/  FMUL.FTZ R169, R0.reuse, R169 ;  /* 0x000000a900a97220 */ /* 0x040fe20000410000 */
[----:B------:R-:W-:Y:S01]  /*6b20*/  FMUL.FTZ R172, R0, R172 ;  /* 0x000000ac00ac7220 */ /* 0x000fe20000410000 */
[----:B------:R-:W-:-:S02]  /*6b30*/  IMAD R189, R17, R192, UR6 ;  /* 0x0000000611bd7e24 */ /* 0x000fc4000f8e02c0 */
[C---:B------:R-:W-:Y:S01]  /*6b40*/  FMUL.FTZ R173, R0.reuse, R173 ;  /* 0x000000ad00ad7220 */ /* 0x040fe20000410000 */
[----:B------:R-:W-:Y:S02]  /*6b50*/  IMAD.U32 R192, RZ, RZ, UR50 ;  /* 0x00000032ffc07e24 */ /* 0x000fe4000f8e00ff */
[C---:B------:R-:W-:Y:S01]  /*6b60*/  FMUL.FTZ R176, R0.reuse, R176 ;  /* 0x000000b000b07220 */ /* 0x040fe20000410000 */
[C---:B------:R-:W-:Y:S01]  /*6b70*/  FMUL.FTZ R177, R0.reuse, R177 ;  /* 0x000000b100b17220 */ /* 0x040fe20000410000 */
[----:B------:R-:W3:Y:S01]  /*6b80*/  MUFU.TANH R11, R11 ;  /* 0x0000000b000b7308 */ /* 0x000ee20000002400 */
[----:B------:R-:W-:Y:S01]  /*6b90*/  FMUL.FTZ R138, R0, R138 ;  /* 0x0000008a008a7220 */ /* 0x000fe20000410000 */
[----:B------:R-:W-:Y:S01]  /*6ba0*/  IADD3 R189, -R192, UR49, R189 ;  /* 0x00000031c0bd7c10 */ /* 0x000fe2000fffe1bd */
        /* <DEDUP_REMOVED lines=10> */
[----:B------:R-:W-:Y:S01]  /*6c50*/  UIADD3 UR6, UR11, 0x180, URZ ;  /* 0x000001800b067890 */ /* 0x000fe2000fffe03f */
[C---:B------:R-:W-:Y:S01]  /*6c60*/  FMUL.FTZ R121, R0.reuse, R121 ;  /* 0x0000007900797220 */ /* 0x040fe20000410000 */
[----:B-1----:R-:W-:Y:S01]  /*6c70*/  IMAD.IADD R190, R189, 0x1, R190 ;  /* 0x00000001bdbe7824 */ /* 0x002fe200078e02be */
[----:B------:R-:W1:Y:S01]  /*6c80*/  MUFU.TANH R15, R15 ;  /* 0x0000000f000f7308 */ /* 0x000e620000002400 */
[----:B------:R-:W-:Y:S01]  /*6c90*/  UMOV UR7, 0xc0000010 ;  /* 0xc000001000077882 */ /* 0x000fe20000000000 */
[----:B------:R-:W-:Y:S01]  /*6ca0*/  FMUL.FTZ R21, R0, R195 ;  /* 0x000000c300157220 */ /* 0x000fe20000410000 */
[----:B------:R-:W4:Y:S01]  /*6cb0*/  SHFL.IDX PT, R162, R162, 0x1, 0x1c1f ;  /* 0x003c1f00a2a27f89 */ /* 0x000f2200000e0000 */
[----:B------:R-:W-:Y:S01]  /*6cc0*/  ISETP.GT.AND P3, PT, R190, RZ, PT ;  /* 0x000000ffbe00720c */ /* 0x000fe20003f64270 */
[----:B------:R-:W-:Y:S01]  /*6cd0*/  FMUL.FTZ R8, R0, R186 ;  /* 0x000000ba00087220 */ /* 0x000fe20000410000 */
[----:B------:R-:W-:Y:S01]  /*6ce0*/  ISETP.GT.AND P4, PT, R190, 0x1, PT ;  /* 0x00000001be00780c */ /* 0x000fe20003f84270 */
[----:B------:R-:W-:Y:S01]  /*6cf0*/  FMUL.FTZ R9, R0, R187 ;  /* 0x000000bb00097220 */ /* 0x000fe20000410000 */
[----:B0-----:R-:W-:Y:S01]  /*6d00*/  FSEL R191, R6, -INF , P3 ;  /* 0xff80000006bf7808 */ /* 0x001fe20001800000 */
[----:B------:R-:W-:Y:S01]  /*6d10*/  MUFU.TANH R184, R184 ;  /* 0x000000b800b87308 */ /* 0x000fe20000002400 */
[----:B------:R-:W-:Y:S01]  /*6d20*/  ISETP.GT.AND P3, PT, R190, 0x8, PT ;  /* 0x00000008be00780c */ /* 0x000fe20003f64270 */
[----:B------:R-:W-:Y:S01]  /*6d30*/  UMOV UR10, UR51 ;  /* 0x00000033000a7c82 */ /* 0x000fe20008000000 */
[----:B--2---:R-:W-:Y:S01]  /*6d40*/  FSEL R7, R7, -INF , P4 ;  /* 0xff80000007077808 */ /* 0x004fe20002000000 */
[C---:B------:R-:W-:Y:S01]  /*6d50*/  FMUL.FTZ R186, R0.reuse, R198 ;  /* 0x000000c600ba7220 */ /* 0x040fe20000410000 */
        /* <DEDUP_REMOVED lines=10> */
[----:B---3--:R-:W-:Y:S01]  /*6e00*/  FSEL R11, R11, -INF , P4 ;  /* 0xff8000000b0b7808 */ /* 0x008fe20002000000 */
[----:B------:R-:W2:Y:S01]  /*6e10*/  MUFU.TANH R168, R168 ;  /* 0x000000a800a87308 */ /* 0x000ea20000002400 */
[----:B------:R-:W-:Y:S01]  /*6e20*/  FMNMX.FTZ R194, R10, R137, !PT ;  /* 0x000000890ac27209 */ /* 0x000fe20007810000 */
[----:B----4-:R-:W-:Y:S01]  /*6e30*/  IMAD.IADD R189, R189, 0x1, R162 ;  /* 0x00000001bdbd7824 */ /* 0x010fe200078e02a2 */
        /* <DEDUP_REMOVED lines=49> */
[C---:B------:R-:W-:Y:S01]  /*7150*/  FMUL.FTZ R131, R0.reuse, R131 ;  /* 0x0000008300837220 */ /* 0x040fe20000410000 */
[C---:B------:R-:W-:Y:S01]  /*7160*/  FMUL.FTZ R134, R0.reuse, R134 ;  /* 0x0000008600867220 */ /* 0x040fe20000410000 */
[----:B------:R-:W2:Y:S02]  /*7170*/  S2R R229, SR_TID.X ;  /* 0x0000000000e57919 */ /* 0x000ea40000002100 */
        /* <DEDUP_REMOVED lines=134> */
[----:B------:R-:W1:Y:S01]  /*79e0*/  MUFU.TANH R12, R12 ;  /* 0x0000000c000c7308 */ /* 0x000e620000002400 */
[----:B------:R-:W-:Y:S02]  /*79f0*/  ISETP.GT.AND P4, PT, R189, RZ, PT ;  /* 0x000000ffbd00720c */ /* 0x000fe40003f84270 */
[----:B------:R-:W-:Y:S02]  /*7a00*/  FMNMX.FTZ R190, R143, R190, !PT ;  /* 0x000000be8fbe7209 */ /* 0x000fe40007810000 */
[----:B0-----:R-:W-:Y:S02]  /*7a10*/  FSEL R8, R8, -INF , P4 ;  /* 0xff80000008087808 */ /* 0x001fe40002000000 */
[----:B------:R-:W-:Y:S01]  /*7a20*/  ISETP.GT.AND P4, PT, R189, 0x8, PT ;  /* 0x00000008bd00780c */ /* 0x000fe20003f84270 */
[----:B------:R-:W0:Y:S01]  /*7a30*/  SHFL.BFLY PT, R121, R190, 0x2, 0x1f ;  /* 0x0c401f00be797f89 */ /* 0x000e2200000e0000 */
[----:B------:R-:W2:Y:S01]  /*7a40*/  MUFU.TANH R13, R13 ;  /* 0x0000000d000d7308 */ /* 0x000ea20000002400 */
[----:B----4-:R-:W-:-:S02]  /*7a50*/  FSEL R9, R9, -INF , P5 ;  /* 0xff80000009097808 */ /* 0x010fc40002800000 */
[----:B------:R-:W-:-:S05]  /*7a60*/  ISETP.GT.AND P5, PT, R189, 0x9, PT ;  /* 0x00000009bd00780c */ /* 0x000fca0003fa4270 */
[----:B------:R-:W3:Y:S01]  /*7a70*/  MUFU.TANH R20, R20 ;  /* 0x0000001400147308 */ /* 0x000ee20000002400 */
[----:B-1----:R-:W-:Y:S02]  /*7a80*/  FSEL R162, R12, -INF , P4 ;  /* 0xff8000000ca27808 */ /* 0x002fe40002000000 */
[----:B------:R-:W-:-:S05]  /*7a90*/  ISETP.GT.AND P4, PT, R189, 0x10, PT ;  /* 0x00000010bd00780c */ /* 0x000fca0003f84270 */
[----:B------:R-:W1:Y:S01]  /*7aa0*/  MUFU.TANH R21, R21 ;  /* 0x0000001500157308 */ /* 0x000e620000002400 */
[----:B--2---:R-:W-:Y:S02]  /*7ab0*/  FSEL R13, R13, -INF , P5 ;  /* 0xff8000000d0d7808 */ /* 0x004fe40002800000 */
[C---:B------:R-:W-:Y:S02]  /*7ac0*/  ISETP.GT.AND P5, PT, R189.reuse, 0x11, PT ;  /* 0x00000011bd00780c */ /* 0x040fe40003fa4270 */
[----:B0-----:R-:W-:Y:S01]  /*7ad0*/  FMNMX.FTZ R192, R190, R121, !PT ;  /* 0x00000079bec07209 */ /* 0x001fe20007810000 */
[----:B------:R-:W-:Y:S02]  /*7ae0*/  FMUL.FTZ R190, R0, R135 ;  /* 0x0000008700be7220 */ /* 0x000fe40000410000 */
[----:B------:R-:W0:Y:S01]  /*7af0*/  MUFU.TANH R186, R186 ;  /* 0x000000ba00ba7308 */ /* 0x000e220000002400 */
[----:B---3--:R-:W-:Y:S01]  /*7b00*/  FSEL R20, R20, -INF , P4 ;  /* 0xff80000014147808 */ /* 0x008fe20002000000 */
[----:B------:R-:W2:Y:S01]  /*7b10*/  SHFL.BFLY PT, R121, R192, 0x1, 0x1f ;  /* 0x0c201f00c0797f89 */ /* 0x000ea200000e0000 */
[----:B------:R-:W-:-:S05]  /*7b20*/  ISETP.GT.AND P4, PT, R189, 0x18, PT ;  /* 0x00000018bd00780c */ /* 0x000fca0003f84270 */
[----:B------:R-:W3:Y:S01]  /*7b30*/  MUFU.TANH R187, R187 ;  /* 0x000000bb00bb7308 */ /* 0x000ee20000002400 */
[----:B-1----:R-:W-:Y:S02]  /*7b40*/  FSEL R21, R21, -INF , P5 ;  /* 0xff80000015157808 */ /* 0x002fe40002800000 */
[----:B------:R-:W-:-:S05]  /*7b50*/  ISETP.GT.AND P5, PT, R189, 0x19, PT ;  /* 0x00000019bd00780c */ /* 0x000fca0003fa4270 */
[----:B------:R-:W1:Y:S01]  /*7b60*/  MUFU.TANH R170, R170 ;  /* 0x000000aa00aa7308 */ /* 0x000e620000002400 */
[----:B0-----:R-:W-:Y:S02]  /*7b70*/  FSEL R186, R186, -INF , P4 ;  /* 0xff800000baba7808 */ /* 0x001fe40002000000 */
[----:B------:R-:W-:-:S05]  /*7b80*/  ISETP.GT.AND P4, PT, R189, 0x20, PT ;  /* 0x00000020bd00780c */ /* 0x000fca0003f84270 */
[----:B------:R-:W0:Y:S01]  /*7b90*/  MUFU.TANH R171, R171 ;  /* 0x000000ab00ab7308 */ /* 0x000e220000002400 */
[----:B---3--:R-:W-:Y:S02]  /*7ba0*/  FSEL R187, R187, -INF , P5 ;  /* 0xff800000bbbb7808 */ /* 0x008fe40002800000 */
[----:B--2---:R-:W-:Y:S01]  /*7bb0*/  FMNMX.FTZ R121, R192, R121, !PT ;  /* 0x00000079c0797209 */ /* 0x004fe20007810000 */
[----:B------:R-:W-:Y:S01]  /*7bc0*/  IMAD.U32 R192, RZ, RZ, UR10 ;  /* 0x0000000affc07e24 */ /* 0x000fe2000f8e00ff */
[----:B------:R-:W-:Y:S02]  /*7bd0*/  ISETP.GT.AND P5, PT, R189, 0x21, PT ;  /* 0x00000021bd00780c */ /* 0x000fe40003fa4270 */
[C---:B------:R-:W-:Y:S01]  /*7be0*/  FSETP.NEU.FTZ.AND P3, PT, R121.reuse, -INF , PT ;  /* 0xff8000007900780b */ /* 0x040fe20003f7d000 */
[----:B------:R-:W-:-:S01]  /*7bf0*/  FFMA.FTZ R135, R121, R192, -8 ;  /* 0xc100000079877423 */ /* 0x000fc200000100c0 */
[----:B------:R-:W2:Y:S01]  /*7c00*/  MUFU.TANH R174, R174 ;  /* 0x000000ae00ae7308 */ /* 0x000ea20000002400 */
[----:B-1----:R-:W-:-:S02]  /*7c10*/  FSEL R170, R170, -INF , P4 ;  /* 0xff800000aaaa7808 */ /* 0x002fc40002000000 */
[----:B------:R-:W-:Y:S02]  /*7c20*/  ISETP.GT.AND P4, PT, R189, 0x28, PT ;  /* 0x00000028bd00780c */ /* 0x000fe40003f84270 */
[----:B------:R-:W-:-:S03]  /*7c30*/  FSEL R135, R135, RZ, P3 ;  /* 0x000000ff87877208 */ /* 0x000fc60001800000 */
[----:B------:R-:W1:Y:S01]  /*7c40*/  MUFU.TANH R175, R175 ;  /* 0x000000af00af7308 */ /* 0x000e620000002400 */
[----:B0-----:R-:W-:Y:S01]  /*7c50*/  FSEL R171, R171, -INF , P5 ;  /* 0xff800000abab7808 */ /* 0x001fe20002800000 */
[----:B------:R-:W-:Y:S02]  /*7c60*/  WARPGROUP.DEPBAR.LE gsb0, 0x0 ;  /* 0x00008000000079c5 */ /* 0x000fe40000010000 */
[----:B------:R-:W-:Y:S01]  /*7c70*/  WARPGROUP.ARRIVE ;  /* 0x00000000000079c5 */ /* 0x000fe20000000000 */
[--C-:B------:R-:W-:Y:S01]  /*7c80*/  FFMA.FTZ R193, R184, UR10, -R135.reuse ;  /* 0x0000000ab8c17c23 */ /* 0x100fe20008010887 */
[----:B------:R-:W-:Y:S01]  /*7c90*/  FMNMX.FTZ R184, R8, R5, !PT ;  /* 0x0000000508b87209 */ /* 0x000fe20007810000 */
[--C-:B------:R-:W-:Y:S01]  /*7ca0*/  FFMA.FTZ R192, R191, UR10, -R135.reuse ;  /* 0x0000000abfc07c23 */ /* 0x100fe20008010887 */
[----:B------:R-:W0:Y:S01]  /*7cb0*/  MUFU.TANH R178, R178 ;  /* 0x000000b200b27308 */ /* 0x000e220000002400 */
[----:B------:R-:W-:Y:S01]  /*7cc0*/  ISETP.GT.AND P5, PT, R189, 0x29, PT ;  /* 0x00000029bd00780c */ /* 0x000fe20003fa4270 */
[----:B------:R-:W-:Y:S01]  /*7cd0*/  QGMMA.64x192x32.F32.E4M3.E4M3 R24, R208, gdesc[UR4], R24, gsb0 ;  /* 0x02e00004d0187df3 */ /* 0x000fe20008000818 */
[----:B------:R-:W-:Y:S01]  /*7ce0*/  FMNMX.FTZ R191, R9, R184, !PT ;  /* 0x000000b809bf7209 */ /* 0x000fe20007810000 */
[--C-:B------:R-:W-:Y:S01]  /*7cf0*/  FFMA.FTZ R194, R181, UR10, -R135.reuse ;  /* 0x0000000ab5c27c23 */ /* 0x100fe20008010887 */
[----:B--2---:R-:W-:Y:S01]  /*7d00*/  FSEL R174, R174, -INF , P4 ;  /* 0xff800000aeae7808 */ /* 0x004fe20002000000 */
[----:B------:R-:W-:Y:S01]  /*7d10*/  UIADD3 UR6, UR11, 0x480, URZ ;  /* 0x000004800b067890 */ /* 0x000fe2000fffe03f */
[----:B------:R-:W-:Y:S01]  /*7d20*/  FMNMX.FTZ R184, R162, R191, !PT ;  /* 0x000000bfa2b87209 */ /* 0x000fe20007810000 */
[----:B------:R-:W2:Y:S01]  /*7d30*/  MUFU.TANH R179, R179 ;  /* 0x000000b300b37308 */ /* 0x000ea20000002400 */
[----:B------:R-:W-:Y:S01]  /*7d40*/  ISETP.GT.AND P4, PT, R189, 0x30, PT ;  /* 0x00000030bd00780c */ /* 0x000fe20003f84270 */
[----:B------:R-:W-:Y:S01]  /*7d50*/  UMOV UR7, 0xc0000010 ;  /* 0xc000001000077882 */ /* 0x000fe20000000000 */
[----:B------:R-:W-:Y:S01]  /*7d60*/  FMNMX.FTZ R191, R13, R184, !PT ;  /* 0x000000b80dbf7209 */ /* 0x000fe20007810000 */
[--C-:B------:R-:W-:Y:S01]  /*7d70*/  FFMA.FTZ R7, R7, UR10, -R135.reuse ;  /* 0x0000000a07077c23 */ /* 0x100fe20008010887 */
[----:B-1----:R-:W-:Y:S01]  /*7d80*/  FSEL R175, R175, -INF , P5 ;  /* 0xff800000afaf7808 */ /* 0x002fe20002800000 */
[--C-:B------:R-:W-:Y:S01]  /*7d90*/  FFMA.FTZ R10, R10, UR10, -R135.reuse ;  /* 0x0000000a0a0a7c23 */ /* 0x100fe20008010887 */
[----:B------:R-:W-:Y:S01]  /*7da0*/  FMNMX.FTZ R184, R20, R191, !PT ;  /* 0x000000bf14b87209 */ /* 0x000fe20007810000 */
[----:B------:R-:W1:Y:S01]  /*7db0*/  MUFU.TANH R182, R182 ;  /* 0x000000b600b67308 */ /* 0x000e620000002400 */
[----:B------:R-:W-:Y:S01]  /*7dc0*/  ISETP.GT.AND P5, PT, R189, 0x31, PT ;  /* 0x00000031bd00780c */ /* 0x000fe20003fa4270 */
[--C-:B------:R-:W-:Y:S01]  /*7dd0*/  FFMA.FTZ R11, R11, UR10, -R135.reuse ;  /* 0x0000000a0b0b7c23 */ /* 0x100fe20008010887 */
[----:B------:R-:W-:Y:S01]  /*7de0*/  FMNMX.FTZ R191, R21, R184, !PT ;  /* 0x000000b815bf7209 */ /* 0x000fe20007810000 */
[--C-:B------:R-:W-:Y:S01]  /*7df0*/  FFMA.FTZ R136, R136, UR10, -R135.reuse ;  /* 0x0000000a88887c23 */ /* 0x100fe20008010887 */
[----:B0-----:R-:W-:Y:S01]  /*7e00*/  FSEL R178, R178, -INF , P4 ;  /* 0xff800000b2b27808 */ /* 0x001fe20002000000 */
[--C-:B------:R-:W-:Y:S01]  /*7e10*/  FFMA.FTZ R15, R15, UR10, -R135.reuse ;  /* 0x0000000a0f0f7c23 */ /* 0x100fe20008010887 */
[----:B------:R-:W-:Y:S01]  /*7e20*/  FMNMX.FTZ R184, R186, R191, !PT ;  /* 0x000000bfbab87209 */ /* 0x000fe20007810000 */
[----:B------:R-:W0:Y:S01]  /*7e30*/  MUFU.TANH R183, R183 ;  /* 0x000000b700b77308 */ /* 0x000e220000002400 */
[----:B------:R-:W-:Y:S01]  /*7e40*/  ISETP.GT.AND P4, PT, R189, 0x38, PT ;  /* 0x00000038bd00780c */ /* 0x000fe20003f84270 */
[--C-:B------:R-:W-:Y:S01]  /*7e50*/  FFMA.FTZ R185, R185, UR10, -R135.reuse ;  /* 0x0000000ab9b97c23 */ /* 0x100fe20008010887 */
[----:B------:R-:W-:Y:S01]  /*7e60*/  FMNMX.FTZ R191, R187, R184, !PT ;  /* 0x000000b8bbbf7209 */ /* 0x000fe20007810000 */
[--C-:B------:R-:W-:Y:S01]  /*7e70*/  FFMA.FTZ R168, R168, UR10, -R135.reuse ;  /* 0x0000000aa8a87c23 */ /* 0x100fe20008010887 */
[----:B--2---:R-:W-:Y:S01]  /*7e80*/  FSEL R179, R179, -INF , P5 ;  /* 0xff800000b3b37808 */ /* 0x004fe20002800000 */
[--C-:B------:R-:W-:Y:S01]  /*7e90*/  FFMA.FTZ R169, R169, UR10, -R135.reuse ;  /* 0x0000000aa9a97c23 */ /* 0x100fe20008010887 */
[----:B------:R-:W-:Y:S01]  /*7ea0*/  FMNMX.FTZ R184, R170, R191, !PT ;  /* 0x000000bfaab87209 */ /* 0x000fe20007810000 */
[----:B------:R-:W2:Y:S01]  /*7eb0*/  MUFU.TANH R154, R154 ;  /* 0x0000009a009a7308 */ /* 0x000ea20000002400 */
[----:B------:R-:W-:Y:S01]  /*7ec0*/  ISETP.GT.AND P5, PT, R189, 0x39, PT ;  /* 0x00000039bd00780c */ /* 0x000fe20003fa4270 */
[--C-:B------:R-:W-:Y:S01]  /*7ed0*/  FFMA.FTZ R172, R172, UR10, -R135.reuse ;  /* 0x0000000aacac7c23 */ /* 0x100fe20008010887 */
        /* <DEDUP_REMOVED lines=13> */
[----:B------:R-:W-:Y:S01]  /*7fb0*/  MUFU.TANH R157, R157 ;  /* 0x0000009d009d7308 */ /* 0x000fe20000002400 */
[----:B------:R-:W-:Y:S01]  /*7fc0*/  ISETP.GT.AND P5, PT, R189, 0x41, PT ;  /* 0x00000041bd00780c */ /* 0x000fe20003fa4270 */
[--C-:B------:R-:W-:Y:S01]  /*7fd0*/  FFMA.FTZ R161, R161, UR10, -R135.reuse ;  /* 0x0000000aa1a17c23 */ /* 0x100fe20008010887 */
[----:B------:R-:W-:Y:S01]  /*7fe0*/  FMNMX.FTZ R191, R179, R184, !PT ;  /* 0x000000b8b3bf7209 */ /* 0x000fe20007810000 */
[--C-:B------:R-:W-:Y:S01]  /*7ff0*/  FFMA.FTZ R165, R165, UR10, -R135.reuse ;  /* 0x0000000aa5a57c23 */ /* 0x100fe20008010887 */
[----:B--2---:R-:W-:Y:S01]  /*8000*/  FSEL R154, R154, -INF , P4 ;  /* 0xff8000009a9a7808 */ /* 0x004fe20002000000 */
[--C-:B------:R-:W-:Y:S01]  /*8010*/  FFMA.FTZ R6, R6, UR10, -R135.reuse ;  /* 0x0000000a06067c23 */ /* 0x100fe20008010887 */
[----:B------:R-:W-:Y:S01]  /*8020*/  FMNMX.FTZ R184, R182, R191, !PT ;  /* 0x000000bfb6b87209 */ /* 0x000fe20007810000 */
[----:B------:R-:W0:Y:S01]  /*8030*/  MUFU.TANH R158, R158 ;  /* 0x0000009e009e7308 */ /* 0x000e220000002400 */
        /* <DEDUP_REMOVED lines=12> */
[----:B------:R-:W-:-:S01]  /*8100*/  FFMA.FTZ R142, R142, UR10, -R135 ;  /* 0x0000000a8e8e7c23 */ /* 0x000fc20008010887 */
[----:B------:R-:W-:-:S02]  /*8110*/  FFMA.FTZ R133, R133, UR10, -R135 ;  /* 0x0000000a85857c23 */ /* 0x000fc40008010887 */
[----:B------:R-:W2:Y:S01]  /*8120*/  MUFU.TANH R163, R163 ;  /* 0x000000a300a37308 */ /* 0x000ea20000002400 */
[----:B0-----:R-:W-:Y:S02]  /*8130*/  FSEL R158, R158, -INF , P5 ;  /* 0xff8000009e9e7808 */ /* 0x001fe40002800000 */
[----:B------:R-:W-:-:S05]  /*8140*/  ISETP.GT.AND P5, PT, R189, 0x51, PT ;  /* 0x00000051bd00780c */ /* 0x000fca0003fa4270 */
[----:B------:R0:W-:Y:S08]  /*8150*/  MUFU.EX2 R12, R193 ;  /* 0x000000c1000c7308 */ /* 0x0001f00000000800 */
[----:B------:R-:W3:Y:S01]  /*8160*/  MUFU.TANH R166, R166 ;  /* 0x000000a600a67308 */ /* 0x000ee20000002400 */
[----:B0-----:R-:W-:-:S01]  /*8170*/  FFMA.FTZ R193, R180, UR10, -R135 ;  /* 0x0000000ab4c17c23 */ /* 0x001fc20008010887 */
[----:B------:R-:W-:-:S02]  /*8180*/  FSEL R180, R157, -INF , P4 ;  /* 0xff8000009db47808 */ /* 0x000fc40002000000 */
[C---:B------:R-:W-:Y:S02]  /*8190*/  ISETP.GT.AND P4, PT, R189.reuse, 0x50, PT ;  /* 0x00000050bd00780c */ /* 0x040fe40003f84270 */
[----:B------:R-:W-:Y:S02]  /*81a0*/  FMNMX.FTZ R191, R180, R191, !PT ;  /* 0x000000bfb4bf7209 */ /* 0x000fe40007810000 */
[----:B------:R-:W0:Y:S01]  /*81b0*/  MUFU.TANH R167, R167 ;  /* 0x000000a700a77308 */ /* 0x000e220000002400 */
[----:B-1----:R-:W-:Y:S02]  /*81c0*/  FSEL R181, R160, -INF , P4 ;  /* 0xff800000a0b57808 */ /* 0x002fe40002000000 */
[----:B------:R-:W-:Y:S02]  /*81d0*/  FMNMX.FTZ R184, R158, R191, !PT ;  /* 0x000000bf9eb87209 */ /* 0x000fe40007810000 */
[----:B------:R-:W-:Y:S02]  /*81e0*/  ISETP.GT.AND P4, PT, R189, 0x58, PT ;  /* 0x00000058bd00780c */ /* 0x000fe40003f84270 */
[----:B--2---:R-:W-:Y:S01]  /*81f0*/  FSEL R163, R163, -INF , P5 ;  /* 0xff800000a3a37808 */ /* 0x004fe20002800000 */
[----:B------:R-:W1:Y:S01]  /*8200*/  MUFU.TANH R137, R137 ;  /* 0x0000008900897308 */ /* 0x000e620000002400 */
[----:B------:R-:W-:-:S02]  /*8210*/  FMNMX.FTZ R184, R181, R184, !PT ;  /* 0x000000b8b5b87209 */ /* 0x000fc40007810000 */
[----:B------:R-:W-:Y:S02]  /*8220*/  ISETP.GT.AND P5, PT, R189, 0x59, PT ;  /* 0x00000059bd00780c */ /* 0x000fe40003fa4270 */
[----:B---3--:R-:W-:Y:S02]  /*8230*/  FSEL R166, R166, -INF , P4 ;  /* 0xff800000a6a67808 */ /* 0x008fe40002000000 */
[----:B------:R-:W-:Y:S01]  /*8240*/  FMNMX.FTZ R191, R163, R184, !PT ;  /* 0x000000b8a3bf7209 */ /* 0x000fe20007810000 */
[----:B------:R-:W-:Y:S01]  /*8250*/  MUFU.TANH R145, R145 ;  /* 0x0000009100917308 */ /* 0x000fe20000002400 */
[----:B------:R-:W-:Y:S02]  /*8260*/  ISETP.GT.AND P4, PT, R189, 0x60, PT ;  /* 0x00000060bd00780c */ /* 0x000fe40003f84270 */
[----:B0-----:R-:W-:Y:S02]  /*8270*/  FSEL R167, R167, -INF , P5 ;  /* 0xff800000a7a77808 */ /* 0x001fe40002800000 */
[----:B------:R-:W-:-:S02]  /*8280*/  FMNMX.FTZ R184, R166, R191, !PT ;  /* 0x000000bfa6b87209 */ /* 0x000fc40007810000 */
[----:B------:R-:W-:Y:S01]  /*8290*/  ISETP.GT.AND P5, PT, R189, 0x61, PT ;  /* 0x00000061bd00780c */ /* 0x000fe20003fa4270 */
[----:B------:R-:W0:Y:S01]  /*82a0*/  MUFU.TANH R149, R149 ;  /* 0x0000009500957308 */ /* 0x000e220000002400 */
[----:B------:R-:W-:Y:S02]  /*82b0*/  FSEL R14, R14, -INF , P4 ;  /* 0xff8000000e0e7808 */ /* 0x000fe40002000000 */
[----:B------:R-:W-:Y:S02]  /*82c0*/  FMNMX.FTZ R191, R167, R184, !PT ;  /* 0x000000b8a7bf7209 */ /* 0x000fe40007810000 */
[----:B------:R-:W-:Y:S02]  /*82d0*/  ISETP.GT.AND P4, PT, R189, 0x68, PT ;  /* 0x00000068bd00780c */ /* 0x000fe40003f84270 */
[----:B-1----:R-:W-:Y:S01]  /*82e0*/  FSEL R137, R137, -INF , P5 ;  /* 0xff80000089897808 */ /* 0x002fe20002800000 */
[----:B------:R-:W-:Y:S01]  /*82f0*/  MUFU.TANH R146, R146 ;  /* 0x0000009200927308 */ /* 0x000fe20000002400 */
[----:B------:R-:W-:-:S02]  /*8300*/  FMNMX.FTZ R184, R14, R191, !PT ;  /* 0x000000bf0eb87209 */ /* 0x000fc40007810000 */
[----:B------:R-:W-:Y:S02]  /*8310*/  ISETP.GT.AND P5, PT, R189, 0x69, PT ;  /* 0x00000069bd00780c */ /* 0x000fe40003fa4270 */
[----:B------:R-:W-:-:S03]  /*8320*/  FMNMX.FTZ R191, R137, R184, !PT ;  /* 0x000000b889bf7209 */ /* 0x000fc60007810000 */
[----:B------:R-:W1:Y:S01]  /*8330*/  MUFU.TANH R147, R147 ;  /* 0x0000009300937308 */ /* 0x000e620000002400 */
[----:B0-----:R-:W-:Y:S02]  /*8340*/  FSEL R149, R149, -INF , P5 ;  /* 0xff80000095957808 */ /* 0x001fe40002800000 */
[----:B------:R-:W-:-:S05]  /*8350*/  ISETP.GT.AND P5, PT, R189, 0x71, PT ;  /* 0x00000071bd00780c */ /* 0x000fca0003fa4270 */
[----:B------:R0:W-:Y:S08]  /*8360*/  MUFU.EX2 R157, R193 ;  /* 0x000000c1009d7308 */ /* 0x0001f00000000800 */
[----:B------:R-:W-:Y:S01]  /*8370*/  MUFU.TANH R150, R150 ;  /* 0x0000009600967308 */ /* 0x000fe20000002400 */
[----:B0-----:R-:W-:-:S01]  /*8380*/  FFMA.FTZ R193, R156, UR10, -R135 ;  /* 0x0000000a9cc17c23 */ /* 0x001fc20008010887 */
[----:B------:R-:W-:-:S02]  /*8390*/  FSEL R156, R145, -INF , P4 ;  /* 0xff800000919c7808 */ /* 0x000fc40002000000 */
[----:B------:R-:W-:Y:S02]  /*83a0*/  ISETP.GT.AND P4, PT, R189, 0x70, PT ;  /* 0x00000070bd00780c */ /* 0x000fe40003f84270 */
[----:B-1----:R-:W-:Y:S02]  /*83b0*/  FSEL R147, R147, -INF , P5 ;  /* 0xff80000093937808 */ /* 0x002fe40002800000 */
        /* <DEDUP_REMOVED lines=19> */
[----:B------:R-:W-:Y:S02]  /*84f0*/  FMNMX.FTZ R188, R159, R188, !PT ;  /* 0x000000bc9fbc7209 */ /* 0x000fe40007810000 */
[----:B------:R-:W1:Y:S01]  /*8500*/  MUFU.TANH R127, R127 ;  /* 0x0000007f007f7308 */ /* 0x000e620000002400 */
[----:B0-----:R-:W-:Y:S01]  /*8510*/  FSEL R122, R122, -INF , P4 ;  /* 0xff8000007a7a7808 */ /* 0x001fe20002000000 */
[----:B------:R-:W-:Y:S02]  /*8520*/  WARPGROUP.DEPBAR.LE gsb0, 0x0 ;  /* 0x00008000000079c5 */ /* 0x000fe40000010000 */
[----:B------:R-:W-:Y:S01]  /*8530*/  FMNMX.FTZ R191, R151, R188, !PT ;  /* 0x000000bc97bf7209 */ /* 0x000fe20007810000 */
[----:B------:R-:W-:Y:S01]  /*8540*/  WARPGROUP.ARRIVE ;  /* 0x00000000000079c5 */ /* 0x000fe20000000000 */
[----:B------:R-:W-:-:S02]  /*8550*/  ISETP.GT.AND P4, PT, R189, 0x88, PT ;  /* 0x00000088bd00780c */ /* 0x000fc40003f84270 */
[----:B------:R-:W0:Y:S01]  /*8560*/  MUFU.TANH R130, R130 ;  /* 0x0000008200827308 */ /* 0x000e220000002400 */
[----:B--2---:R-:W-:Y:S02]  /*8570*/  FSEL R123, R123, -INF , P5 ;  /* 0xff8000007b7b7808 */ /* 0x004fe40002800000 */
[----:B------:R-:W-:Y:S01]  /*8580*/  FMNMX.FTZ R188, R122, R191, !PT ;  /* 0x000000bf7abc7209 */ /* 0x000fe20007810000 */
[----:B------:R-:W-:Y:S01]  /*8590*/  QGMMA.64x192x32.F32.E4M3.E4M3 R24, R204, gdesc[UR4], R24, gsb0 ;  /* 0x02e00004cc187df3 */ /* 0x000fe20008000818 */
[----:B------:R-:W-:Y:S01]  /*85a0*/  ISETP.GT.AND P5, PT, R189, 0x89, PT ;  /* 0x00000089bd00780c */ /* 0x000fe20003fa4270 */
[----:B------:R-:W-:Y:S01]  /*85b0*/  UIADD3 UR6, UR11, 0x600, URZ ;  /* 0x000006000b067890 */ /* 0x000fe2000fffe03f */
[----:B------:R-:W-:Y:S01]  /*85c0*/  FMNMX.FTZ R191, R123, R188, !PT ;  /* 0x000000bc7bbf7209 */ /* 0x000fe20007810000 */
[----:B------:R-:W2:Y:S01]  /*85d0*/  MUFU.TANH R131, R131 ;  /* 0x0000008300837308 */ /* 0x000ea20000002400 */
[----:B-1----:R-:W-:Y:S01]  /*85e0*/  FSEL R127, R127, -INF , P5 ;  /* 0xff8000007f7f7808 */ /* 0x002fe20002800000 */
[----:B------:R-:W-:Y:S01]  /*85f0*/  UMOV UR7, 0xc0000010 ;  /* 0xc000001000077882 */ /* 0x000fe20000000000 */
        /* <DEDUP_REMOVED lines=14> */
[----:B------:R-:W-:Y:S02]  /*86e0*/  ISETP.GT.AND P5, PT, R189, 0x99, PT ;  /* 0x00000099bd00780c */ /* 0x000fe40003fa4270 */
[----:B---3--:R-:W-:Y:S02]  /*86f0*/  FSEL R134, R134, -INF , P4 ;  /* 0xff80000086867808 */ /* 0x008fe40002000000 */
[----:B------:R-:W-:Y:S01]  /*8700*/  FMNMX.FTZ R189, R131, R188, !PT ;  /* 0x000000bc83bd7209 */ /* 0x000fe20007810000 */
[----:B------:R-:W-:-:S01]  /*8710*/  FFMA.FTZ R188, R120, UR10, -R135 ;  /* 0x0000000a78bc7c23 */ /* 0x000fc20008010887 */
[----:B-1----:R-:W-:Y:S01]  /*8720*/  FSEL R190, R190, -INF , P5 ;  /* 0xff800000bebe7808 */ /* 0x002fe20002800000 */
[----:B------:R-:W-:Y:S01]  /*8730*/  MUFU.EX2 R192, R192 ;  /* 0x000000c000c07308 */ /* 0x000fe20000000800 */
[----:B------:R-:W-:-:S04]  /*8740*/  FMNMX.FTZ R191, R134, R189, !PT ;  /* 0x000000bd86bf7209 */ /* 0x000fc80007810000 */
[----:B------:R-:W-:Y:S01]  /*8750*/  FMNMX.FTZ R120, R190, R191, !PT ;  /* 0x000000bfbe787209 */ /* 0x000fe20007810000 */
[----:B------:R-:W-:-:S01]  /*8760*/  FFMA.FTZ R191, R138, UR10, -R135 ;  /* 0x0000000a8abf7c23 */ /* 0x000fc20008010887 */
[--C-:B------:R-:W-:Y:S01]  /*8770*/  FFMA.FTZ R138, R139, UR10, -R135.reuse ;  /* 0x0000000a8b8a7c23 */ /* 0x100fe20008010887 */
[----:B------:R-:W-:-:S01]  /*8780*/  FFMA.FTZ R139, R140, UR10, -R135 ;  /* 0x0000000a8c8b7c23 */ /* 0x000fc20008010887 */
[--C-:B------:R-:W-:Y:S01]  /*8790*/  FFMA.FTZ R140, R141, UR10, -R135.reuse ;  /* 0x0000000a8d8c7c23 */ /* 0x100fe20008010887 */
[----:B0-----:R-:W0:Y:S01]  /*87a0*/  SHFL.BFLY PT, R193, R120, 0x2, 0x1f ;  /* 0x0c401f0078c17f89 */ /* 0x001e2200000e0000 */
[----:B------:R-:W-:-:S01]  /*87b0*/  FFMA.FTZ R141, R144, UR10, -R135 ;  /* 0x0000000a908d7c23 */ /* 0x000fc20008010887 */
[--C-:B------:R-:W-:Y:S01]  /*87c0*/  FFMA.FTZ R144, R148, UR10, -R135.reuse ;  /* 0x0000000a94907c23 */ /* 0x100fe20008010887 */
[----:B------:R-:W-:-:S01]  /*87d0*/  FFMA.FTZ R135, R143, UR10, -R135 ;  /* 0x0000000a8f877c23 */ /* 0x000fc20008010887 */
        /* <DEDUP_REMOVED lines=15> */
[--C-:B------:R-:W-:Y:S01]  /*88d0*/  FFMA.FTZ R193, R8, UR10, -R143.reuse ;  /* 0x0000000a08c17c23 */ /* 0x100fe2000801088f */
[----:B------:R-:W-:-:S01]  /*88e0*/  FFMA.FTZ R8, R9, UR10, -R143 ;  /* 0x0000000a09087c23 */ /* 0x000fc2000801088f */
[--C-:B------:R-:W-:Y:S01]  /*88f0*/  FFMA.FTZ R9, R162, UR10, -R143.reuse ;  /* 0x0000000aa2097c23 */ /* 0x100fe2000801088f */
[----:B------:R-:W-:-:S01]  /*8900*/  FFMA.FTZ R162, R187, UR10, -R143 ;  /* 0x0000000abba27c23 */ /* 0x000fc2000801088f */
        /* <DEDUP_REMOVED lines=8> */
[----:B------:R-:W-:Y:S01]  /*8990*/  MUFU.EX2 R193, R193 ;  /* 0x000000c100c17308 */ /* 0x000fe20000000800 */
[----:B------:R-:W-:Y:S01]  /*89a0*/  FMUL.FTZ R186, R187, UR10 ;  /* 0x0000000abbba7c20 */ /* 0x000fe20008410000 */
[--C-:B------:R-:W-:Y:S01]  /*89b0*/  FFMA.FTZ R187, R158, UR10, -R143.reuse ;  /* 0x0000000a9ebb7c23 */ /* 0x100fe2000801088f */
[----:B------:R-:W-:-:S01]  /*89c0*/  FFMA.FTZ R158, R181, UR10, -R143 ;  /* 0x0000000ab59e7c23 */ /* 0x000fc2000801088f */
[----:B------:R-:W-:Y:S01]  /*89d0*/  FADD.FTZ R180, -R180, R5 ;  /* 0x00000005b4b47221 */ /* 0x000fe20000010100 */
[----:B------:R-:W-:-:S01]  /*89e0*/  FFMA.FTZ R170, R170, UR10, -R143 ;  /* 0x0000000aaaaa7c23 */ /* 0x000fc2000801088f */
[--C-:B------:R-:W-:Y:S01]  /*89f0*/  FFMA.FTZ R171, R171, UR10, -R143.reuse ;  /* 0x0000000aabab7c23 */ /* 0x100fe2000801088f */
[----:B------:R-:W-:-:S01]  /*8a00*/  FFMA.FTZ R174, R174, UR10, -R143 ;  /* 0x0000000aaeae7c23 */ /* 0x000fc2000801088f */
[----:B------:R-:W-:Y:S01]  /*8a10*/  FMUL.FTZ R180, R180, UR10 ;  /* 0x0000000ab4b47c20 */ /* 0x000fe20008410000 */
        /* <DEDUP_REMOVED lines=19> */
[----:B------:R-:W-:-:S02]  /*8b50*/  FFMA.FTZ R123, R123, UR10, -R143 ;  /* 0x0000000a7b7b7c23 */ /* 0x000fc4000801088f */
[----:B------:R-:W-:-:S03]  /*8b60*/  FADD.FTZ R181, R7, R188 ;  /* 0x000000bc07b57221 */ /* 0x000fc60000010000 */
[----:B------:R-:W0:Y:S01]  /*8b70*/  MUFU.EX2 R9, R9 ;  /* 0x0000000900097308 */ /* 0x000e220000000800 */
[----:B-1----:R-:W-:-:S01]  /*8b80*/  FFMA.FTZ R3, R180, R2, R193 ;  /* 0x00000002b4037223 */ /* 0x002fc200000100c1 */
        /* <DEDUP_REMOVED lines=81> */
[----:B------:R-:W-:Y:S01]  /*90a0*/  FFMA.FTZ R151, R164, UR10, -R143 ;  /* 0x0000000aa4977c23 */ /* 0x000fe2000801088f */
[----:B------:R-:W-:-:S05]  /*90b0*/  WARPGROUP.DEPBAR.LE gsb0, 0x0 ;  /* 0x00008000000079c5 */ /* 0x000fca0000010000 */
        /* <DEDUP_REMOVED lines=42> */
[----:B------:R-:W-:Y:S01]  /*9360*/  FFMA.FTZ R131, R134, UR10, -R143 ;  /* 0x0000000a86837c23 */ /* 0x000fe2000801088f */
[----:B0-----:R-:W-:-:S02]  /*9370*/  @!P1 VIADD R2, R194, 0x33440 ;  /* 0x00033440c2029836 */ /* 0x001fc40000000000 */
        /* <DEDUP_REMOVED lines=35> */
.L_x_5098:
        /* <DEDUP_REMOVED lines=149> */
.L_x_5089:
[----:B------:R-:W-:-:S13]  /*9f00*/  ISETP.LE.AND P2, PT, RZ, UR55, PT ;  /* 0x00000037ff007c0c */ /* 0x000fda000bf43270 */
[----:B------:R-:W-:Y:S05]  /*9f10*/  @!P2 BRA `(.L_x_5100) ;  /* 0x000000380030a947 */ /* 0x000fea0003800000 */
[----:B------:R-:W-:Y:S01]  /*9f20*/  IMAD.MOV.U32 R5, RZ, RZ, R120 ;  /* 0x000000ffff057224 */ /* 0x000fe200078e0078 */
[----:B------:R-:W-:Y:S01]  /*9f30*/  UMOV UR54, UR44 ;  /* 0x0000002c00367c82 */ /* 0x000fe20008000000 */
[----:B------:R-:W-:Y:S01]  /*9f40*/  IMAD.MOV.U32 R4, RZ, RZ, R121 ;  /* 0x000000ffff047224 */ /* 0x000fe200078e0079 */
[----:B------:R-:W-:Y:S01]  /*9f50*/  UMOV UR50, UR51 ;  /* 0x0000003300327c82 */ /* 0x000fe20008000000 */
[----:B------:R-:W-:-:S05]  /*9f60*/  ULDC UR49, c[0x0][0x988] ;  /* 0x0002620000317ab9 */ /* 0x000fca0000000800 */
.L_x_5110:
        /* <DEDUP_REMOVED lines=9> */
.L_x_5102:
[----:B------:R-:W-:Y:S01]  /*a000*/  ULEA UR6, UR51, UR41, 0x3 ;  /* 0x0000002933067291 */ /* 0x000fe2000f8e183f */
[----:B------:R-:W-:-:S05]  /*a010*/  IMAD.U32 R6, RZ, RZ, UR44 ;  /* 0x0000002cff067e24 */ /* 0x000fca000f8e00ff */
[----:B------:R-:W-:-:S04]  /*a020*/  SHF.L.U32 R6, R6, 0x1f, RZ ;  /* 0x0000001f06067819 */ /* 0x000fc800000006ff */
[----:B------:R0:W1:Y:S01]  /*a030*/  SYNCS.PHASECHK.TRANS64.TRYWAIT P2, [UR6+0x33430], R6 ;  /* 0x03343006ff0075a7 */ /* 0x0000620008040146 */
[----:B------:R-:W-:Y:S05]  /*a040*/  @!P0 BRA `(.L_x_5103) ;  /* 0x0000000000048947 */ /* 0x000fea0003800000 */
[----:B------:R-:W-:Y:S01]  /*a050*/  BPT.TRAP 0x1 ;  /* 0x000000040000795c */ /* 0x000fe20000300000 */
.L_x_5103:
[----:B-1----:R-:W-:Y:S05]  /*a060*/  @P2 BRA `(.L_x_5101) ;  /* 0x0000000000082947 */ /* 0x002fea0003800000 */
[----:B------:R-:W1:Y:S02]  /*a070*/  SYNCS.PHASECHK.TRANS64.TRYWAIT P2, [UR6+0x33430], R6 ;  /* 0x03343006ff0075a7 */ /* 0x000e640008040146 */
[----:B-1----:R-:W-:Y:S05]  /*a080*/  @!P2 BRA `(.L_x_5104) ;  /* 0x000000dc0094a947 */ /* 0x002fea0003800000 */
.L_x_5101:
        /* <DEDUP_REMOVED lines=188> */
.L_x_5106:
[----:B------:R-:W-:Y:S01]  /*ac50*/  ULEA UR6, UR50, UR41, 0x3 ;  /* 0x0000002932067291 */ /* 0x000fe2000f8e183f */
[----:B------:R-:W-:-:S05]  /*ac60*/  IMAD.U32 R6, RZ, RZ, UR54 ;  /* 0x00000036ff067e24 */ /* 0x000fca000f8e00ff */
[----:B------:R-:W-:-:S04]  /*ac70*/  SHF.L.U32 R6, R6, 0x1f, RZ ;  /* 0x0000001f06067819 */ /* 0x000fc800000006ff */
[----:B------:R0:W1:Y:S01]  /*ac80*/  SYNCS.PHASECHK.TRANS64.TRYWAIT P2, [UR6+0x33450], R6 ;  /* 0x03345006ff0075a7 */ /* 0x0000620008040146 */
[----:B------:R-:W-:Y:S05]  /*ac90*/  @!P0 BRA `(.L_x_5107) ;  /* 0x0000000000048947 */ /* 0x000fea0003800000 */
[----:B------:R-:W-:Y:S01]  /*aca0*/  BPT.TRAP 0x1 ;  /* 0x000000040000795c */ /* 0x000fe20000300000 */
.L_x_5107:
[----:B-1----:R-:W-:Y:S05]  /*acb0*/  @P2 BRA `(.L_x_5105) ;  /* 0x0000000000082947 */ /* 0x002fea0003800000 */
[----:B------:R-:W1:Y:S02]  /*acc0*/  SYNCS.PHASECHK.TRANS64.TRYWAIT P2, [UR6+0x33450], R6 ;  /* 0x03345006ff0075a7 */ /* 0x000e640008040146 */
[----:B-1----:R-:W-:Y:S05]  /*acd0*/  @!P2 BRA `(.L_x_5108) ;  /* 0x000000d00098a947 */ /* 0x002fea0003800000 */
.L_x_5105:
        /* <DEDUP_REMOVED lines=540> */
.L_x_5109:
        /* <DEDUP_REMOVED lines=148> */
.L_x_5100:
[----:B------:R-:W-:Y:S06]  /*d7e0*/  BAR.ARV 0x8, 0x180 ;  /* 0x0206000000007b1d */ /* 0x000fec0000002000 */
[----:B------:R-:W-:Y:S05]  /*d7f0*/  @!P0 BRA `(.L_x_5111) ;  /* 0x0000000000048947 */ /* 0x000fea0003800000 */
[----:B------:R-:W-:Y:S01]  /*d800*/  BPT.TRAP 0x1 ;  /* 0x000000040000795c */ /* 0x000fe20000300000 */
.L_x_5111:
[----:B------:R-:W-:Y:S01]  /*d810*/  ULEA UR9, UR51, UR41, 0x3 ;  /* 0x0000002933097291 */ /* 0x000fe2000f8e183f */
[----:B------:R-:W-:-:S05]  /*d820*/  IMAD.U32 R0, RZ, RZ, UR44 ;  /* 0x0000002cff007e24 */ /* 0x000fca000f8e00ff */
[----:B------:R-:W-:-:S04]  /*d830*/  SHF.L.U32 R0, R0, 0x1f, RZ ;  /* 0x0000001f00007819 */ /* 0x000fc800000006ff */
[----:B------:R0:W1:Y:S01]  /*d840*/  SYNCS.PHASECHK.TRANS64.TRYWAIT P1, [UR9+0x33450], R0 ;  /* 0x03345000ff0075a7 */ /* 0x0000620008020149 */
[----:B------:R-:W-:Y:S05]  /*d850*/  @!P0 BRA `(.L_x_5112) ;  /* 0x0000000000048947 */ /* 0x000fea0003800000 */
[----:B------:R-:W-:Y:S01]  /*d860*/  BPT.TRAP 0x1 ;  /* 0x000000040000795c */ /* 0x000fe20000300000 */
.L_x_5112:
[----:B-1----:R-:W-:Y:S05]  /*d870*/  @P1 BRA `(.L_x_5113) ;  /* 0x0000000000081947 */ /* 0x002fea0003800000 */
[----:B------:R-:W1:Y:S02]  /*d880*/  SYNCS.PHASECHK.TRANS64.TRYWAIT P1, [UR9+0x33450], R0 ;  /* 0x03345000ff0075a7 */ /* 0x000e640008020149 */
[----:B-1----:R-:W-:Y:S05]  /*d890*/  @!P1 BRA `(.L_x_5114) ;  /* 0x000000a400c09947 */ /* 0x002fea0003800000 */
.L_x_5113:
        /* <DEDUP_REMOVED lines=87> */
.L_x_5115:
        /* <DEDUP_REMOVED lines=106> */
.L_x_5082:
        /* <DEDUP_REMOVED lines=34> */
[----:B------:R-:W-:Y:S02]  /*e6d0*/  F2FP.BF16.F32.PACK_AB R119, R119, R4 ;  /* 0x000000047777723e */ /* 0x000fe400000010ff */
[----:B------:R-:W-:Y:S02]  /*e6e0*/  SEL R52, R53, R52, P0 ;  /* 0x0000003435347207 */ /* 0x000fe40000000000 */
[----:B------:R-:W-:-:S02]  /*e6f0*/  F2FP.BF16.F32.PACK_AB R37, R76, R37 ;  /* 0x000000254c25723e */ /* 0x000fc400000010ff */
[----:B------:R-:W-:Y:S02]  /*e700*/  F2FP.BF16.F32.PACK_AB R36, R77, R36 ;  /* 0x000000244d24723e */ /* 0x000fe400000010ff */
[----:B------:R-:W-:Y:S02]  /*e710*/  SEL R53, R45, R44, P0 ;  /* 0x0000002c2d357207 */ /* 0x000fe40000000000 */
[----:B------:R-:W-:Y:S02]  /*e720*/  SEL R44, R44, R45, P0 ;  /* 0x0000002d2c2c7207 */ /* 0x000fe40000000000 */
[----:B------:R-:W-:Y:S02]  /*e730*/  SEL R45, R41, R40, P0 ;  /* 0x00000028292d7207 */ /* 0x000fe40000000000 */
[----:B------:R-:W-:Y:S02]  /*e740*/  SEL R40, R40, R41, P0 ;  /* 0x0000002928287207 */ /* 0x000fe40000000000 */
[----:B------:R-:W-:-:S02]  /*e750*/  MOV R4, R3 ;  /* 0x0000000300047202 */ /* 0x000fc40000000f00 */
[----:B-1----:R-:W-:Y:S02]  /*e760*/  MOV R5, R68 ;  /* 0x0000004400057202 */ /* 0x002fe40000000f00 */
[----:B------:R-:W-:Y:S02]  /*e770*/  F2FP.BF16.F32.PACK_AB R89, R89, R96 ;  /* 0x000000605959723e */ /* 0x000fe400000010ff */
[----:B------:R-:W-:Y:S02]  /*e780*/  F2FP.BF16.F32.PACK_AB R88, R81, R88 ;  /* 0x000000585158723e */ /* 0x000fe400000010ff */
[----:B------:R-:W-:Y:S02]  /*e790*/  SEL R41, R37, R36, P0 ;  /* 0x0000002425297207 */ /* 0x000fe40000000000 */
[----:B------:R-:W-:Y:S01]  /*e7a0*/  SEL R48, R36, R37, P0 ;  /* 0x0000002524307207 */ /* 0x000fe20000000000 */
[----:B------:R-:W-:Y:S01]  /*e7b0*/  IMAD.WIDE R36, R224, 0x2, R4 ;  /* 0x00000002e0247825 */ /* 0x000fe200078e0204 */
[----:B------:R-:W-:-:S02]  /*e7c0*/  SEL R69, R89, R88, P0 ;  /* 0x0000005859457207 */ /* 0x000fc40000000000 */
[----:B------:R-:W-:Y:S02]  /*e7d0*/  F2FP.BF16.F32.PACK_AB R11, R110, R11 ;  /* 0x0000000b6e0b723e */ /* 0x000fe400000010ff */
[----:B------:R-:W-:Y:S02]  /*e7e0*/  F2FP.BF16.F32.PACK_AB R10, R111, R10 ;  /* 0x0000000a6f0a723e */ /* 0x000fe400000010ff */
[----:B------:R-:W-:Y:S02]  /*e7f0*/  SEL R88, R88, R89, P0 ;  /* 0x0000005958587207 */ /* 0x000fe40000000000 */
[----:B------:R-:W-:Y:S02]  /*e800*/  IADD3 R89, P5, R36, 0x40, RZ ;  /* 0x0000004024597810 */ /* 0x000fe40007fbe0ff */
[----:B------:R-:W-:Y:S02]  /*e810*/  SEL R83, R11, R10, P0 ;  /* 0x0000000a0b537207 */ /* 0x000fe40000000000 */
[----:B------:R-:W-:-:S02]  /*e820*/  SEL R74, R10, R11, P0 ;  /* 0x0000000b0a4a7207 */ /* 0x000fc40000000000 */
[----:B------:R-:W-:Y:S02]  /*e830*/  LOP3.LUT R10, R89, 0x380, RZ, 0xc0, !PT ;  /* 0x00000380590a7812 */ /* 0x000fe400078ec0ff */
        /* <DEDUP_REMOVED lines=11> */
[C---:B------:R-:W-:Y:S02]  /*e8f0*/  IADD3 R87, P4, R36.reuse, 0x20, RZ ;  /* 0x0000002024577810 */ /* 0x040fe40007f9e0ff */
[----:B------:R-:W-:Y:S02]  /*e900*/  F2FP.BF16.F32.PACK_AB R34, R71, R34 ;  /* 0x000000224722723e */ /* 0x000fe400000010ff */
[----:B------:R-:W-:Y:S02]  /*e910*/  F2FP.BF16.F32.PACK_AB R24, R95, R24 ;  /* 0x000000185f18723e */ /* 0x000fe400000010ff */
[----:B------:R-:W-:Y:S02]  /*e920*/  IADD3 R91, P6, R36, 0x60, RZ ;  /* 0x00000060245b7810 */ /* 0x000fe40007fde0ff */
[----:B------:R-:W-:Y:S02]  /*e930*/  SHF.R.U64 R10, R10, 0x3, RZ ;  /* 0x000000030a0a7819 */ /* 0x000fe400000012ff */
[----:B------:R-:W-:-:S02]  /*e940*/  F2FP.BF16.F32.PACK_AB R43, R54, R43 ;  /* 0x0000002b362b723e */ /* 0x000fc400000010ff */
[----:B------:R-:W-:Y:S02]  /*e950*/  SEL R71, R73, R72, P0 ;  /* 0x0000004849477207 */ /* 0x000fe40000000000 */
[----:B------:R-:W-:Y:S02]  /*e960*/  IADD3 R95, P2, R36, 0x4020, RZ ;  /* 0x00004020245f7810 */ /* 0x000fe40007f5e0ff */
[----:B------:R-:W-:Y:S02]  /*e970*/  F2FP.BF16.F32.PACK_AB R39, R39, R58 ;  /* 0x0000003a2727723e */ /* 0x000fe400000010ff */
[----:B------:R-:W-:Y:S02]  /*e980*/  SEL R67, R9, R8, P0 ;  /* 0x0000000809437207 */ /* 0x000fe40000000000 */
[----:B------:R-:W-:Y:S02]  /*e990*/  SEL R60, R8, R9, P0 ;  /* 0x00000009083c7207 */ /* 0x000fe40000000000 */
[----:B------:R-:W-:-:S02]  /*e9a0*/  SEL R72, R72, R73, P0 ;  /* 0x0000004948487207 */ /* 0x000fc40000000000 */
[----:B------:R-:W-:Y:S02]  /*e9b0*/  F2FP.BF16.F32.PACK_AB R38, R38, R59 ;  /* 0x0000003b2626723e */ /* 0x000fe400000010ff */
[----:B------:R-:W-:Y:S02]  /*e9c0*/  SEL R57, R33, R32, P0 ;  /* 0x0000002021397207 */ /* 0x000fe40000000000 */
[----:B------:R-:W-:Y:S01]  /*e9d0*/  SEL R50, R32, R33, P0 ;  /* 0x0000002120327207 */ /* 0x000fe20000000000 */
[----:B------:R-:W-:Y:S01]  /*e9e0*/  IMAD.X R33, RZ, RZ, R37, P5 ;  /* 0x000000ffff217224 */ /* 0x000fe200028e0625 */
[----:B------:R-:W-:Y:S02]  /*e9f0*/  SEL R65, R13, R12, P0 ;  /* 0x0000000c0d417207 */ /* 0x000fe40000000000 */
[----:B------:R-:W-:Y:S02]  /*ea00*/  SEL R58, R12, R13, P0 ;  /* 0x0000000d0c3a7207 */ /* 0x000fe40000000000 */
[----:B------:R-:W-:-:S02]  /*ea10*/  SEL R73, R46, R47, P0 ;  /* 0x0000002f2e497207 */ /* 0x000fc40000000000 */
[----:B------:R-:W-:Y:S02]  /*ea20*/  LOP3.LUT R8, R87, 0x380, RZ, 0xc0, !PT ;  /* 0x0000038057087812 */ /* 0x000fe400078ec0ff */
[----:B------:R-:W-:Y:S02]  /*ea30*/  F2FP.BF16.F32.PACK_AB R31, R78, R31 ;  /* 0x0000001f4e1f723e */ /* 0x000fe400000010ff */
[----:B------:R-:W-:Y:S02]  /*ea40*/  F2FP.BF16.F32.PACK_AB R30, R79, R30 ;  /* 0x0000001e4f1e723e */ /* 0x000fe400000010ff */
[----:B------:R-:W-:Y:S02]  /*ea50*/  SEL R46, R47, R46, P0 ;  /* 0x0000002e2f2e7207 */ /* 0x000fe40000000000 */
[----:B------:R-:W-:Y:S02]  /*ea60*/  LOP3.LUT R12, R91, 0x380, RZ, 0xc0, !PT ;  /* 0x000003805b0c7812 */ /* 0x000fe400078ec0ff */
[----:B------:R-:W-:-:S02]  /*ea70*/  LOP3.LUT R32, R10, R89, RZ, 0x3c, !PT ;  /* 0x000000590a207212 */ /* 0x000fc400078e3cff */
[----:B------:R-:W-:Y:S02]  /*ea80*/  F2FP.BF16.F32.PACK_AB R35, R70, R35 ;  /* 0x000000234623723e */ /* 0x000fe400000010ff */
[----:B------:R-:W-:Y:S02]  /*ea90*/  F2FP.BF16.F32.PACK_AB R25, R94, R25 ;  /* 0x000000195e19723e */ /* 0x000fe400000010ff */
[----:B------:R-:W-:Y:S02]  /*eaa0*/  SEL R47, R43, R42, P0 ;  /* 0x0000002a2b2f7207 */ /* 0x000fe40000000000 */
[----:B------:R-:W-:Y:S02]  /*eab0*/  LOP3.LUT R10, R95, 0x380, RZ, 0xc0, !PT ;  /* 0x000003805f0a7812 */ /* 0x000fe400078ec0ff */
[----:B------:R-:W-:Y:S02]  /*eac0*/  SEL R42, R42, R43, P0 ;  /* 0x0000002b2a2a7207 */ /* 0x000fe40000000000 */
[----:B------:R-:W-:-:S02]  /*ead0*/  F2FP.BF16.F32.PACK_AB R28, R93, R28 ;  /* 0x0000001c5d1c723e */ /* 0x000fc400000010ff */
        /* <DEDUP_REMOVED lines=10> */
[----:B------:R-:W-:Y:S01]  /*eb80*/  SEL R62, R34, R35, P0 ;  /* 0x00000023223e7207 */ /* 0x000fe20000000000 */
[--C-:B------:R-:W-:Y:S01]  /*eb90*/  IMAD.X R35, RZ, RZ, R37.reuse, P4 ;  /* 0x000000ffff237224 */ /* 0x100fe200020e0625 */
[----:B------:R-:W-:Y:S02]  /*eba0*/  SEL R79, R25, R24, P0 ;  /* 0x00000018194f7207 */ /* 0x000fe40000000000 */
[----:B------:R-:W-:Y:S01]  /*ebb0*/  SEL R68, R24, R25, P0 ;  /* 0x0000001918447207 */ /* 0x000fe20000000000 */
[----:B------:R-:W-:Y:S01]  /*ebc0*/  IMAD.X R25, RZ, RZ, R37, P2 ;  /* 0x000000ffff197224 */ /* 0x000fe200010e0625 */
[----:B------:R-:W-:-:S02]  /*ebd0*/  IADD3 R97, P3, R36, 0x4040, RZ ;  /* 0x0000404024617810 */ /* 0x000fc40007f7e0ff */
[----:B------:R-:W-:Y:S02]  /*ebe0*/  SHF.R.U64 R10, R10, 0x3, RZ ;  /* 0x000000030a0a7819 */ /* 0x000fe400000012ff */
[----:B------:R-:W-:Y:S02]  /*ebf0*/  F2FP.BF16.F32.PACK_AB R15, R102, R15 ;  /* 0x0000000f660f723e */ /* 0x000fe400000010ff */
[C---:B------:R-:W-:Y:S02]  /*ec00*/  IADD3 R103, P6, R36.reuse, 0x8020, RZ ;  /* 0x0000802024677810 */ /* 0x040fe40007fde0ff */
[C---:B------:R-:W-:Y:S02]  /*ec10*/  IADD3 R99, P4, R36.reuse, 0x4060, RZ ;  /* 0x0000406024637810 */ /* 0x040fe40007f9e0ff */
[----:B------:R-:W-:Y:S01]  /*ec20*/  IADD3 R107, P2, R36, 0x8060, RZ ;  /* 0x00008060246b7810 */ /* 0x000fe20007f5e0ff */
[----:B------:R-:W-:Y:S01]  /*ec30*/  IMAD.X R13, RZ, RZ, R37, P6 ;  /* 0x000000ffff0d7224 */ /* 0x000fe200030e0625 */
[----:B------:R-:W-:-:S02]  /*ec40*/  LOP3.LUT R34, R8, R87, RZ, 0x3c, !PT ;  /* 0x0000005708227212 */ /* 0x000fc400078e3cff */
[----:B------:R-:W-:Y:S02]  /*ec50*/  F2FP.BF16.F32.PACK_AB R29, R92, R29 ;  /* 0x0000001d5c1d723e */ /* 0x000fe400000010ff */
[----:B------:R-:W-:Y:S02]  /*ec60*/  LOP3.LUT R30, R12, R91, RZ, 0x3c, !PT ;  /* 0x0000005b0c1e7212 */ /* 0x000fe400078e3cff */
[----:B------:R-:W-:Y:S02]  /*ec70*/  LOP3.LUT R8, R93, 0x380, RZ, 0xc0, !PT ;  /* 0x000003805d087812 */ /* 0x000fe400078ec0ff */
[----:B------:R-:W-:Y:S02]  /*ec80*/  LOP3.LUT R12, R97, 0x380, RZ, 0xc0, !PT ;  /* 0x00000380610c7812 */ /* 0x000fe400078ec0ff */
[----:B------:R-:W-:Y:S02]  /*ec90*/  LOP3.LUT R24, R10, R95, RZ, 0x3c, !PT ;  /* 0x0000005f0a187212 */ /* 0x000fe400078e3cff */
[----:B------:R-:W-:-:S02]  /*eca0*/  SEL R81, R15, R14, P0 ;  /* 0x0000000e0f517207 */ /* 0x000fc40000000000 */
[----:B------:R-:W-:Y:S02]  /*ecb0*/  SEL R70, R14, R15, P0 ;  /* 0x0000000f0e467207 */ /* 0x000fe40000000000 */
[----:B------:R-:W-:Y:S02]  /*ecc0*/  LOP3.LUT R11, R36, 0x380, RZ, 0xc0, !PT ;  /* 0x00000380240b7812 */ /* 0x000fe400078ec0ff */
[----:B------:R-:W-:Y:S02]  /*ecd0*/  LOP3.LUT R10, R103, 0x380, RZ, 0xc0, !PT ;  /* 0x00000380670a7812 */ /* 0x000fe400078ec0ff */
[----:B------:R-:W-:Y:S02]  /*ece0*/  LOP3.LUT R14, R99, 0x380, RZ, 0xc0, !PT ;  /* 0x00000380630e7812 */ /* 0x000fe400078ec0ff */
[----:B------:R-:W-:Y:S02]  /*ecf0*/  LOP3.LUT R78, R107, 0x380, RZ, 0xc0, !PT ;  /* 0x000003806b4e7812 */ /* 0x000fe400078ec0ff */
[----:B------:R-:W-:-:S02]  /*ed00*/  F2FP.BF16.F32.PACK_AB R27, R86, R27 ;  /* 0x0000001b561b723e */ /* 0x000fc400000010ff */
[----:B------:R-:W-:Y:S02]  /*ed10*/  F2FP.BF16.F32.PACK_AB R20, R101, R20 ;  /* 0x000000146514723e */ /* 0x000fe400000010ff */
[----:B------:R-:W-:Y:S02]  /*ed20*/  SEL R59, R29, R28, P0 ;  /* 0x0000001c1d3b7207 */ /* 0x000fe40000000000 */
[----:B------:R-:W-:Y:S01]  /*ed30*/  SEL R54, R28, R29, P0 ;  /* 0x0000001d1c367207 */ /* 0x000fe20000000000 */
[----:B------:R-:W-:Y:S01]  /*ed40*/  IMAD.X R29, RZ, RZ, R37, P1 ;  /* 0x000000ffff1d7224 */ /* 0x000fe200008e0625 */
[----:B------:R-:W-:Y:S02]  /*ed50*/  SHF.R.U64 R8, R8, 0x3, RZ ;  /* 0x0000000308087819 */ /* 0x000fe400000012ff */
[----:B------:R-:W-:Y:S02]  /*ed60*/  F2FP.BF16.F32.PACK_AB R21, R100, R21 ;  /* 0x000000156415723e */ /* 0x000fe400000010ff */
[----:B------:R-:W-:-:S02]  /*ed70*/  IADD3 R101, P5, R36, 0x8000, RZ ;  /* 0x0000800024657810 */ /* 0x000fc40007fbe0ff */
[----:B------:R-:W-:Y:S02]  /*ed80*/  SHF.R.U64 R12, R12, 0x3, RZ ;  /* 0x000000030c0c7819 */ /* 0x000fe400000012ff */
[----:B------:R-:W-:Y:S01]  /*ed90*/  IADD3 R105, P1, R36, 0x8040, RZ ;  /* 0x0000804024697810 */ /* 0x000fe20007f3e0ff */
[--C-:B------:R-:W-:Y:S01]  /*eda0*/  IMAD.X R15, RZ, RZ, R37.reuse, P5 ;  /* 0x000000ffff0f7224 */ /* 0x100fe200028e0625 */
[----:B------:R-:W-:Y:S02]  /*edb0*/  SHF.R.U64 R11, R11, 0x3, RZ ;  /* 0x000000030b0b7819 */ /* 0x000fe400000012ff */
[----:B------:R-:W-:Y:S01]  /*edc0*/  SHF.R.U64 R10, R10, 0x3, RZ ;  /* 0x000000030a0a7819 */ /* 0x000fe200000012ff */
[----:B------:R-:W-:Y:S01]  /*edd0*/  IMAD.X R9, RZ, RZ, R37, P1 ;  /* 0x000000ffff097224 */ /* 0x000fe200008e0625 */
[----:B------:R-:W-:Y:S02]  /*ede0*/  SHF.R.U64 R14, R14, 0x3, RZ ;  /* 0x000000030e0e7819 */ /* 0x000fe400000012ff */
[----:B------:R-:W-:-:S02]  /*edf0*/  SHF.R.U64 R78, R78, 0x3, RZ ;  /* 0x000000034e4e7819 */ /* 0x000fc400000012ff */
[----:B------:R-:W-:Y:S02]  /*ee00*/  F2FP.BF16.F32.PACK_AB R130, R130, R133 ;  /* 0x000000858282723e */ /* 0x000fe400000010ff */
[----:B------:R-:W-:Y:S02]  /*ee10*/  F2FP.BF16.F32.PACK_AB R131, R128, R131 ;  /* 0x000000838083723e */ /* 0x000fe400000010ff */
[----:B------:R-:W-:Y:S02]  /*ee20*/  SEL R77, R27, R26, P0 ;  /* 0x0000001a1b4d7207 */ /* 0x000fe40000000000 */
[----:B------:R-:W-:Y:S01]  /*ee30*/  SEL R66, R26, R27, P0 ;  /* 0x0000001b1a427207 */ /* 0x000fe20000000000 */
[----:B------:R-:W-:Y:S01]  /*ee40*/  IMAD.X R27, RZ, RZ, R37, P3 ;  /* 0x000000ffff1b7224 */ /* 0x000fe200018e0625 */
[----:B------:R-:W-:Y:S02]  /*ee50*/  LOP3.LUT R28, R8, R93, RZ, 0x3c, !PT ;  /* 0x0000005d081c7212 */ /* 0x000fe400078e3cff */
[----:B------:R-:W-:-:S02]  /*ee60*/  SEL R61, R21, R20, P0 ;  /* 0x00000014153d7207 */ /* 0x000fc40000000000 */
[----:B------:R-:W-:Y:S01]  /*ee70*/  SEL R56, R20, R21, P0 ;  /* 0x0000001514387207 */ /* 0x000fe20000000000 */
[--C-:B------:R-:W-:Y:S01]  /*ee80*/  IMAD.X R21, RZ, RZ, R37.reuse, P4 ;  /* 0x000000ffff157224 */ /* 0x100fe200020e0625 */
[----:B------:R-:W-:Y:S02]  /*ee90*/  LOP3.LUT R26, R12, R97, RZ, 0x3c, !PT ;  /* 0x000000610c1a7212 */ /* 0x000fe400078e3cff */
[----:B------:R-:W-:Y:S02]  /*eea0*/  LOP3.LUT R8, R101, 0x380, RZ, 0xc0, !PT ;  /* 0x0000038065087812 */ /* 0x000fe400078ec0ff */
[----:B------:R-:W-:Y:S01]  /*eeb0*/  LOP3.LUT R36, R11, R36, RZ, 0x3c, !PT ;  /* 0x000000240b247212 */ /* 0x000fe200078e3cff */
[----:B------:R-:W-:Y:S01]  /*eec0*/  IMAD.X R11, RZ, RZ, R37, P2 ;  /* 0x000000ffff0b7224 */ /* 0x000fe200010e0625 */
[----:B------:R-:W-:Y:S02]  /*eed0*/  LOP3.LUT R76, R105, 0x380, RZ, 0xc0, !PT ;  /* 0x00000380694c7812 */ /* 0x000fe400078ec0ff */
[----:B------:R-:W-:-:S02]  /*eee0*/  LOP3.LUT R12, R10, R103, RZ, 0x3c, !PT ;  /* 0x000000670a0c7212 */ /* 0x000fc400078e3cff */
[----:B------:R-:W-:Y:S02]  /*eef0*/  LOP3.LUT R20, R14, R99, RZ, 0x3c, !PT ;  /* 0x000000630e147212 */ /* 0x000fe400078e3cff */
[----:B------:R-:W-:Y:S02]  /*ef00*/  LOP3.LUT R10, R78, R107, RZ, 0x3c, !PT ;  /* 0x0000006b4e0a7212 */ /* 0x000fe400078e3cff */
[----:B------:R-:W-:Y:S02]  /*ef10*/  SEL R7, R130, R131, P0 ;  /* 0x0000008382077207 */ /* 0x000fe40000000000 */
[----:B------:R-:W-:Y:S02]  /*ef20*/  SHF.R.U64 R8, R8, 0x3, RZ ;  /* 0x0000000308087819 */ /* 0x000fe400000012ff */
[----:B------:R-:W-:Y:S02]  /*ef30*/  SHF.R.U64 R76, R76, 0x3, RZ ;  /* 0x000000034c4c7819 */ /* 0x000fe400000012ff */
[----:B------:R-:W-:-:S02]  /*ef40*/  MOV R80, R20 ;  /* 0x0000001400507202 */ /* 0x000fc40000000f00 */
[----:B------:R-:W-:Y:S02]  /*ef50*/  F2FP.BF16.F32.PACK_AB R126, R126, R129 ;  /* 0x000000817e7e723e */ /* 0x000fe400000010ff */
[----:B------:R-:W-:Y:S02]  /*ef60*/  F2FP.BF16.F32.PACK_AB R127, R124, R127 ;  /* 0x0000007f7c7f723e */ /* 0x000fe400000010ff */
[----:B------:R-:W-:Y:S02]  /*ef70*/  MOV R20, R10 ;  /* 0x0000000a00147202 */ /* 0x000fe40000000f00 */
[----:B------:R-:W-:Y:S02]  /*ef80*/  F2FP.BF16.F32.PACK_AB R122, R122, R125 ;  /* 0x0000007d7a7a723e */ /* 0x000fe400000010ff */
[----:B------:R-:W-:Y:S02]  /*ef90*/  F2FP.BF16.F32.PACK_AB R123, R120, R123 ;  /* 0x0000007b787b723e */ /* 0x000fe400000010ff */
[----:B------:R-:W-:-:S02]  /*efa0*/  LOP3.LUT R14, R8, R101, RZ, 0x3c, !PT ;  /* 0x00000065080e7212 */ /* 0x000fc400078e3cff */
[----:B------:R-:W-:Y:S02]  /*efb0*/  SEL R130, R131, R130, P0 ;  /* 0x0000008283827207 */ /* 0x000fe40000000000 */
[----:B------:R-:W-:Y:S02]  /*efc0*/  LOP3.LUT R8, R76, R105, RZ, 0x3c, !PT ;  /* 0x000000694c087212 */ /* 0x000fe400078e3cff */
[----:B------:R-:W-:Y:S02]  /*efd0*/  SEL R49, R126, R127, P0 ;  /* 0x0000007f7e317207 */ /* 0x000fe40000000000 */
[----:B------:R-:W-:Y:S02]  /*efe0*/  SEL R126, R127, R126, P0 ;  /* 0x0000007e7f7e7207 */ /* 0x000fe40000000000 */
[----:B------:R-:W-:Y:S02]  /*eff0*/  SEL R51, R122, R123, P0 ;  /* 0x0000007b7a337207 */ /* 0x000fe40000000000 */
[----:B------:R-:W-:-:S02]  /*f000*/  SEL R122, R123, R122, P0 ;  /* 0x0000007a7b7a7207 */ /* 0x000fc40000000000 */
        /* <DEDUP_REMOVED lines=44> */
[----:B------:R-:W-:Y:S04]  /*f2d0*/  SHFL.IDX PT, R39, R39, R6, 0x1c1f ;  /* 0x001c1f0627277589 */ /* 0x000fe800000e0000 */
[----:B------:R-:W0:Y:S04]  /*f2e0*/  SHFL.IDX PT, R44, R44, R7, 0x1c1f ;  /* 0x001c1f072c2c7589 */ /* 0x000e2800000e0000 */
[----:B------:R-:W3:Y:S01]  /*f2f0*/  SHFL.IDX PT, R38, R38, R7, 0x1c1f ;  /* 0x001c1f0726267589 */ /* 0x000ee200000e0000 */
[----:B-1----:R-:W-:-:S02]  /*f300*/  SEL R28, R55, R52, P0 ;  /* 0x00000034371c7207 */ /* 0x002fc40000000000 */
[----:B------:R-:W-:Y:S01]  /*f310*/  SEL R30, R52, R55, P0 ;  /* 0x00000037341e7207 */ /* 0x000fe20000000000 */
[----:B------:R-:W1:Y:S01]  /*f320*/  SHFL.IDX PT, R62, R62, R7, 0x1c1f ;  /* 0x001c1f073e3e7589 */ /* 0x000e6200000e0000 */
[----:B--2---:R-:W-:Y:S02]  /*f330*/  SEL R29, R47, R42, P0 ;  /* 0x0000002a2f1d7207 */ /* 0x004fe40000000000 */
[----:B------:R-:W-:Y:S01]  /*f340*/  SEL R31, R42, R47, P0 ;  /* 0x0000002f2a1f7207 */ /* 0x000fe20000000000 */
[----:B------:R-:W-:Y:S06]  /*f350*/  BAR.SYNC.DEFER_BLOCKING 0x1, 0x100 ;  /* 0x0044000000007b1d */ /* 0x000fec0000010000 */
[----:B------:R-:W-:Y:S04]  /*f360*/  SHFL.IDX PT, R45, R45, R6, 0x1c1f ;  /* 0x001c1f062d2d7589 */ /* 0x000fe800000e0000 */
[----:B------:R-:W-:Y:S01]  /*f370*/  SHFL.IDX PT, R41, R41, R6, 0x1c1f ;  /* 0x001c1f0629297589 */ /* 0x000fe200000e0000 */
[----:B0-----:R-:W-:-:S02]  /*f380*/  SEL R32, R53, R44, P0 ;  /* 0x0000002c35207207 */ /* 0x001fc40000000000 */
[----:B------:R-:W-:Y:S01]  /*f390*/  SEL R34, R44, R53, P0 ;  /* 0x000000352c227207 */ /* 0x000fe20000000000 */
[----:B------:R-:W0:Y:S01]  /*f3a0*/  SHFL.IDX PT, R40, R40, R7, 0x1c1f ;  /* 0x001c1f0728287589 */ /* 0x000e2200000e0000 */
[----:B---3--:R-:W-:Y:S02]  /*f3b0*/  SEL R33, R43, R38, P0 ;  /* 0x000000262b217207 */ /* 0x008fe40000000000 */
[----:B------:R-:W-:Y:S01]  /*f3c0*/  SEL R35, R38, R43, P0 ;  /* 0x0000002b26237207 */ /* 0x000fe20000000000 */
[----:B------:R-:W-:Y:S01]  /*f3d0*/  SHFL.IDX PT, R48, R48, R7, 0x1c1f ;  /* 0x001c1f0730307589 */ /* 0x000fe200000e0000 */
[----:B-1----:R-:W-:Y:S02]  /*f3e0*/  SEL R37, R39, R62, P0 ;  /* 0x0000003e27257207 */ /* 0x002fe40000000000 */
[----:B------:R-:W-:Y:S01]  /*f3f0*/  SEL R39, R62, R39, P0 ;  /* 0x000000273e277207 */ /* 0x000fe20000000000 */
[----:B------:R-:W-:Y:S04]  /*f400*/  SHFL.IDX PT, R57, R57, R6, 0x1c1f ;  /* 0x001c1f0639397589 */ /* 0x000fe800000e0000 */
[----:B------:R-:W-:Y:S04]  /*f410*/  SHFL.IDX PT, R75, R75, R6, 0x1c1f ;  /* 0x001c1f064b4b7589 */ /* 0x000fe800000e0000 */
[----:B------:R-:W-:Y:S04]  /*f420*/  SHFL.IDX PT, R50, R50, R7, 0x1c1f ;  /* 0x001c1f0732327589 */ /* 0x000fe800000e0000 */
[----:B------:R-:W-:Y:S04]  /*f430*/  SHFL.IDX PT, R64, R64, R7, 0x1c1f ;  /* 0x001c1f0740407589 */ /* 0x000fe800000e0000 */
[----:B------:R-:W-:Y:S01]  /*f440*/  SHFL.IDX PT, R59, R59, R6, 0x1c1f ;  /* 0x001c1f063b3b7589 */ /* 0x000fe200000e0000 */
[----:B0-----:R-:W-:-:S02]  /*f450*/  SEL R36, R45, R40, P0 ;  /* 0x000000282d247207 */ /* 0x001fc40000000000 */
[----:B------:R-:W-:Y:S01]  /*f460*/  SEL R38, R40, R45, P0 ;  /* 0x0000002d28267207 */ /* 0x000fe20000000000 */
[----:B------:R-:W-:Y:S04]  /*f470*/  SHFL.IDX PT, R77, R77, R6, 0x1c1f ;  /* 0x001c1f064d4d7589 */ /* 0x000fe800000e0000 */
[----:B------:R-:W0:Y:S04]  /*f480*/  SHFL.IDX PT, R54, R54, R7, 0x1c1f ;  /* 0x001c1f0736367589 */ /* 0x000e2800000e0000 */
[----:B------:R-:W1:Y:S04]  /*f490*/  SHFL.IDX PT, R66, R66, R7, 0x1c1f ;  /* 0x001c1f0742427589 */ /* 0x000e6800000e0000 */
[----:B------:R-:W-:Y:S04]  /*f4a0*/  SHFL.IDX PT, R61, R61, R6, 0x1c1f ;  /* 0x001c1f063d3d7589 */ /* 0x000fe800000e0000 */
[----:B------:R-:W-:Y:S04]  /*f4b0*/  SHFL.IDX PT, R79, R79, R6, 0x1c1f ;  /* 0x001c1f064f4f7589 */ /* 0x000fe800000e0000 */
[----:B------:R-:W-:Y:S04]  /*f4c0*/  SHFL.IDX PT, R56, R56, R7, 0x1c1f ;  /* 0x001c1f0738387589 */ /* 0x000fe800000e0000 */
[----:B------:R-:W2:Y:S04]  /*f4d0*/  SHFL.IDX PT, R68, R68, R7, 0x1c1f ;  /* 0x001c1f0744447589 */ /* 0x000ea800000e0000 */
[----:B------:R-:W-:Y:S01]  /*f4e0*/  SHFL.IDX PT, R65, R65, R6, 0x1c1f ;  /* 0x001c1f0641417589 */ /* 0x000fe200000e0000 */
[----:B0-----:R-:W-:-:S02]  /*f4f0*/  SEL R52, R59, R54, P0 ;  /* 0x000000363b347207 */ /* 0x001fc40000000000 */
[----:B------:R-:W-:Y:S01]  /*f500*/  SEL R54, R54, R59, P0 ;  /* 0x0000003b36367207 */ /* 0x000fe20000000000 */
[----:B------:R-:W-:Y:S01]  /*f510*/  SHFL.IDX PT, R81, R81, R6, 0x1c1f ;  /* 0x001c1f0651517589 */ /* 0x000fe200000e0000 */
[----:B-1----:R-:W-:Y:S02]  /*f520*/  SEL R49, R77, R66, P0 ;  /* 0x000000424d317207 */ /* 0x002fe40000000000 */
[----:B------:R-:W-:Y:S01]  /*f530*/  SEL R51, R66, R77, P0 ;  /* 0x0000004d42337207 */ /* 0x000fe20000000000 */
[----:B------:R-:W-:Y:S04]  /*f540*/  SHFL.IDX PT, R58, R58, R7, 0x1c1f ;  /* 0x001c1f073a3a7589 */ /* 0x000fe800000e0000 */
[----:B------:R-:W-:Y:S04]  /*f550*/  SHFL.IDX PT, R70, R70, R7, 0x1c1f ;  /* 0x001c1f0746467589 */ /* 0x000fe800000e0000 */
[----:B------:R-:W-:Y:S04]  /*f560*/  SHFL.IDX PT, R83, R83, R6, 0x1c1f ;  /* 0x001c1f0653537589 */ /* 0x000fe800000e0000 */
[----:B------:R-:W0:Y:S01]  /*f570*/  SHFL.IDX PT, R74, R74, R7, 0x1c1f ;  /* 0x001c1f074a4a7589 */ /* 0x000e2200000e0000 */
[----:B--2---:R-:W-:-:S02]  /*f580*/  SEL R53, R79, R68, P0 ;  /* 0x000000444f357207 */ /* 0x004fc40000000000 */
[----:B------:R-:W-:Y:S01]  /*f590*/  SEL R55, R68, R79, P0 ;  /* 0x0000004f44377207 */ /* 0x000fe20000000000 */
[----:B------:R-:W-:Y:S04]  /*f5a0*/  SHFL.IDX PT, R67, R67, R6, 0x1c1f ;  /* 0x001c1f0643437589 */ /* 0x000fe800000e0000 */
[----:B------:R1:W-:Y:S04]  /*f5b0*/  SHFL.IDX PT, R85, R85, R6, 0x1c1f ;  /* 0x001c1f0655557589 */ /* 0x0003e800000e0000 */
[----:B------:R-:W-:Y:S04]  /*f5c0*/  SHFL.IDX PT, R60, R60, R7, 0x1c1f ;  /* 0x001c1f073c3c7589 */ /* 0x000fe800000e0000 */
[----:B------:R2:W3:Y:S01]  /*f5d0*/  SHFL.IDX PT, R118, R118, R7, 0x1c1f ;  /* 0x001c1f0776767589 */ /* 0x0004e200000e0000 */
[----:B-1----:R-:W-:-:S03]  /*f5e0*/  IMAD.U32 R6, RZ, RZ, UR6 ;  /* 0x00000006ff067e24 */ /* 0x002fc6000f8e00ff */
[----:B------:R1:W-:Y:S04]  /*f5f0*/  STSM.16.M88.4 [R91], R8 ;  /* 0x000000085b007844 */ /* 0x0003e80000000200 */
[----:B------:R4:W-:Y:S01]  /*f600*/  STSM.16.M88.4 [R90], R12 ;  /* 0x0000000c5a007844 */ /* 0x0009e20000000200 */
[----:B0-----:R-:W-:Y:S01]  /*f610*/  SEL R59, R74, R83, P0 ;  /* 0x000000534a3b7207 */ /* 0x001fe20000000000 */
[----:B--2---:R-:W-:Y:S01]  /*f620*/  IMAD.U32 R7, RZ, RZ, UR7 ;  /* 0x00000007ff077e24 */ /* 0x004fe2000f8e00ff */
[----:B------:R-:W-:Y:S01]  /*f630*/  ULDC.64 UR6, c[0x0][0xc08] ;  /* 0x0003020000067ab9 */ /* 0x000fe20000000a00 */
[----:B------:R3:W-:Y:S04]  /*f640*/  STSM.16.M88.4 [R89], R24 ;  /* 0x0000001859007844 */ /* 0x0007e80000000200 */
[----:B------:R-:W-:Y:S01]  /*f650*/  STSM.16.M88.4 [R87], R28 ;  /* 0x0000001c57007844 */ /* 0x000fe20000000200 */
[----:B-1----:R-:W-:-:S03]  /*f660*/  SEL R8, R41, R48, P0 ;  /* 0x0000003029087207 */ /* 0x002fc60000000000 */
[----:B------:R-:W-:Y:S01]  /*f670*/  STSM.16.M88.4 [R86], R32 ;  /* 0x0000002056007844 */ /* 0x000fe20000000200 */
[----:B------:R-:W-:Y:S02]  /*f680*/  SEL R10, R48, R41, P0 ;  /* 0x00000029300a7207 */ /* 0x000fe40000000000 */
[----:B------:R-:W-:Y:S01]  /*f690*/  SEL R9, R75, R64, P0 ;  /* 0x000000404b097207 */ /* 0x000fe20000000000 */
[----:B------:R-:W-:Y:S01]  /*f6a0*/  STSM.16.M88.4 [R84], R36 ;  /* 0x0000002454007844 */ /* 0x000fe20000000200 */
[----:B------:R-:W-:Y:S02]  /*f6b0*/  SEL R11, R64, R75, P0 ;  /* 0x0000004b400b7207 */ /* 0x000fe40000000000 */
[----:B------:R-:W-:Y:S02]  /*f6c0*/  SEL R48, R57, R50, P0 ;  /* 0x0000003239307207 */ /* 0x000fe40000000000 */
[----:B------:R-:W-:Y:S01]  /*f6d0*/  SEL R50, R50, R57, P0 ;  /* 0x0000003932327207 */ /* 0x000fe20000000000 */
[----:B------:R0:W-:Y:S01]  /*f6e0*/  STSM.16.M88.4 [R82], R8 ;  /* 0x0000000852007844 */ /* 0x0001e20000000200 */
[----:B----4-:R-:W-:-:S02]  /*f6f0*/  SEL R12, R61, R56, P0 ;  /* 0x000000383d0c7207 */ /* 0x010fc40000000000 */
[----:B------:R-:W-:Y:S01]  /*f700*/  SEL R14, R56, R61, P0 ;  /* 0x0000003d380e7207 */ /* 0x000fe20000000000 */
[----:B------:R-:W-:Y:S01]  /*f710*/  STSM.16.M88.4 [R80], R48 ;  /* 0x0000003050007844 */ /* 0x000fe20000000200 */
[----:B------:R-:W-:Y:S02]  /*f720*/  SEL R13, R81, R70, P0 ;  /* 0x00000046510d7207 */ /* 0x000fe40000000000 */
[----:B------:R-:W-:Y:S01]  /*f730*/  SEL R15, R70, R81, P0 ;  /* 0x00000051460f7207 */ /* 0x000fe20000000000 */
[----:B------:R-:W-:Y:S01]  /*f740*/  STSM.16.M88.4 [R78], R52 ;  /* 0x000000344e007844 */ /* 0x000fe20000000200 */
[----:B------:R-:W-:Y:S02]  /*f750*/  SEL R56, R65, R58, P0 ;  /* 0x0000003a41387207 */ /* 0x000fe40000000000 */
[----:B------:R-:W-:Y:S01]  /*f760*/  SEL R58, R58, R65, P0 ;  /* 0x000000413a3a7207 */ /* 0x000fe20000000000 */
[----:B------:R1:W-:Y:S01]  /*f770*/  STSM.16.M88.4 [R76], R12 ;  /* 0x0000000c4c007844 */ /* 0x0003e20000000200 */
[----:B------:R-:W-:Y:S01]  /*f780*/  SEL R57, R83, R74, P0 ;  /* 0x0000004a53397207 */ /* 0x000fe20000000000 */
[----:B------:R-:W-:Y:S01]  /*f790*/  UISETP.NE.U32.AND UP1, UPT, UR6, URZ, UPT ;  /* 0x0000003f0600728c */ /* 0x000fe2000bf25070 */
[----:B---3--:R-:W-:Y:S01]  /*f7a0*/  SEL R25, R85, R118, P0 ;  /* 0x0000007655197207 */ /* 0x008fe20000000000 */
[----:B------:R-:W-:Y:S01]  /*f7b0*/  ULDC UR8, c[0x0][0xa88] ;  /* 0x0002a20000087ab9 */ /* 0x000fe20000000800 */
[----:B------:R-:W-:Y:S01]  /*f7c0*/  SEL R27, R118, R85, P0 ;  /* 0x00000055761b7207 */ /* 0x000fe20000000000 */
[----:B------:R2:W-:Y:S01]  /*f7d0*/  STSM.16.M88.4 [R21], R56 ;  /* 0x0000003815007844 */ /* 0x0005e20000000200 */
[----:B------:R-:W-:-:S02]  /*f7e0*/  SEL R24, R67, R60, P0 ;  /* 0x0000003c43187207 */ /* 0x000fc40000000000 */
[----:B------:R-:W-:Y:S01]  /*f7f0*/  SEL R26, R60, R67, P0 ;  /* 0x000000433c1a7207 */ /* 0x000fe20000000000 */
[----:B------:R-:W3:Y:S04]  /*f800*/  LDC R65, c[0x0][0xbe8] ;  /* 0x0002fa00ff417b82 */ /* 0x000ee80000000800 */
[----:B------:R2:W-:Y:S04]  /*f810*/  STSM.16.M88.4 [R20], R24 ;  /* 0x0000001814007844 */ /* 0x0005e80000000200 */
[----:B------:R-:W-:Y:S01]  /*f820*/  BAR.SYNC.DEFER_BLOCKING 0x1, 0x100 ;  /* 0x0044000000007b1d */ /* 0x000fe20000010000 */
[----:B------:R-:W-:-:S06]  /*f830*/  UISETP.NE.AND.EX UP1, UPT, UR7, URZ, UPT, UP1 ;  /* 0x0000003f0700728c */ /* 0x000fcc000bf25310 */
[----:B------:R-:W-:-:S05]  /*f840*/  PLOP3.LUT P0, PT, PT, PT, UP1, 0x80, 0x0 ;  /* 0x000000000000781c */ /* 0x000fca0003f0f018 */
[----:B------:R-:W-:-:S04]  /*f850*/  @UP1 ULEA UR6, UP2, UR36, UR6, 0x2 ;  /* 0x0000000624061291 */ /* 0x000fc8000f84103f */
[----:B------:R-:W-:Y:S01]  /*f860*/  @UP1 ULEA.HI.X UR7, UR36, UR7, UR37, 0x2, UP2 ;  /* 0x0000000724071291 */ /* 0x000fe200090f1425 */
[----:B0-----:R-:W-:Y:S02]  /*f870*/  IMAD.U32 R10, RZ, RZ, UR8 ;  /* 0x00000008ff0a7e24 */ /* 0x001fe4000f8e00ff */
[----:B-1----:R-:W-:-:S03]  /*f880*/  IMAD.U32 R14, RZ, RZ, UR6 ;  /* 0x00000006ff0e7e24 */ /* 0x002fc6000f8e00ff */
[----:B------:R-:W-:Y:S01]  /*f890*/  IMAD.U32 R15, RZ, RZ, UR7 ;  /* 0x00000007ff0f7e24 */ /* 0x000fe2000f8e00ff */
[----:B------:R-:W4:Y:S01]  /*f8a0*/  @P2 LDG.E R8, desc[UR52][R6.64] ;  /* 0x0000003406082981 */ /* 0x000f22000c1e1900 */
[----:B---3--:R-:W-:Y:S01]  /*f8b0*/  ISETP.NE.AND P1, PT, R65, 0x1, PT ;  /* 0x000000014100780c */ /* 0x008fe20003f25270 */
[----:B------:R-:W-:Y:S02]  /*f8c0*/  UMOV UR4, URZ ;  /* 0x0000003f00047c82 */ /* 0x000fe40008000000 */
[----:B------:R2:W5:Y:S10]  /*f8d0*/  @P0 LDG.E R10, desc[UR52][R14.64] ;  /* 0x000000340e0a0981 */ /* 0x000574000c1e1900 */
[----:B------:R-:W0:Y:S08]  /*f8e0*/  @P1 LDC R9, c[0x0][0xbec] ;  /* 0x0002fb00ff091b82 */ /* 0x000e300000000800 */
[----:B------:R-:W1:Y:S01]  /*f8f0*/  @P1 LDC R12, c[0x0][0xbf0] ;  /* 0x0002fc00ff0c1b82 */ /* 0x000e620000000800 */
[----:B----4-:R-:W-:Y:S01]  /*f900*/  @P2 R2UR UR4, R8 ;  /* 0x00000000080422ca */ /* 0x010fe200000e0000 */
[----:B012---:R-:W-:-:S14]  /*f910*/  @P0 BRA `(.L_x_5118) ;  /* 0x0000000000100947 */ /* 0x007fdc0003800000 */
[----:B------:R-:W-:Y:S05]  /*f920*/  @!P2 BRA `(.L_x_5118) ;  /* 0x00000000000ca947 */ /* 0x000fea0003800000 */
[----:B------:R-:W2:Y:S04]  /*f930*/  LDG.E R11, desc[UR52][R6.64] ;  /* 0x00000034060b7981 */ /* 0x000ea8000c1e1900 */
[----:B-----5:R-:W2:Y:S02]  /*f940*/  LDG.E R10, desc[UR52][R6.64+0x4] ;  /* 0x00000434060a7981 */ /* 0x020ea4000c1e1900 */
[----:B--2---:R-:W-:-:S07]  /*f950*/  IMAD.IADD R10, R10, 0x1, -R11 ;  /* 0x000000010a0a7824 */ /* 0x004fce00078e0a0b */
.L_x_5118:
        /* <DEDUP_REMOVED lines=31> */
[----:B------:R-:W-:Y:S02]  /*fb50*/  IADD3 R11, P6, R4, 0x2000, RZ ;  /* 0x00002000040b7810 */ /* 0x000fe40007fde0ff */
[----:B------:R-:W-:Y:S01]  /*fb60*/  IADD3.X R7, R7, UR7, R12, P0, !PT ;  /* 0x0000000707077c10 */ /* 0x000fe200087fe40c */
[----:B------:R-:W-:Y:S01]  /*fb70*/  ULDC.64 UR6, c[0x0][0xb88] ;  /* 0x0002e20000067ab9 */ /* 0x000fe20000000a00 */
[----:B------:R-:W-:Y:S01]  /*fb80*/  LOP3.LUT R12, R13, 0x380, RZ, 0xc0, !PT ;  /* 0x000003800d0c7812 */ /* 0x000fe200078ec0ff */
[----:B------:R-:W-:Y:S01]  /*fb90*/  IMAD R14, R8, UR6, RZ ;  /* 0x00000006080e7c24 */ /* 0x000fe2000f8e02ff */
[----:B------:R-:W-:Y:S01]  /*fba0*/  LOP3.LUT R8, R11, 0x380, RZ, 0xc0, !PT ;  /* 0x000003800b087812 */ /* 0x000fe200078ec0ff */
[C---:B------:R-:W-:Y:S01]  /*fbb0*/  IMAD.WIDE.U32 R6, R9.reuse, UR6, R6 ;  /* 0x0000000609067c25 */ /* 0x040fe2000f8e0006 */
[----:B------:R-:W-:Y:S01]  /*fbc0*/  SHF.R.U64 R12, R12, 0x3, RZ ;  /* 0x000000030c0c7819 */ /* 0x000fe200000012ff */
[----:B------:R-:W-:Y:S01]  /*fbd0*/  UIMAD UR8, UR9, UR10, URZ ;  /* 0x0000000a090872a4 */ /* 0x000fe2000f8e023f */
[----:B------:R-:W-:Y:S01]  /*fbe0*/  IADD3 R45, P4, R4, 0x4000, RZ ;  /* 0x00004000042d7810 */ /* 0x000fe20007f9e0ff */
[----:B------:R-:W-:Y:S01]  /*fbf0*/  IMAD R15, R9, UR7, R14 ;  /* 0x00000007090f7c24 */ /* 0x000fe2000f8e020e */
[----:B------:R-:W-:Y:S01]  /*fc00*/  ULDC.64 UR6, c[0x0][0xb50] ;  /* 0x0002d40000067ab9 */ /* 0x000fe20000000a00 */
[----:B------:R-:W-:Y:S01]  /*fc10*/  LOP3.LUT R12, R12, R13, RZ, 0x3c, !PT ;  /* 0x0000000d0c0c7212 */ /* 0x000fe200078e3cff */
[----:B------:R-:W-:Y:S01]  /*fc20*/  IMAD.X R13, RZ, RZ, R5, P2 ;  /* 0x000000ffff0d7224 */ /* 0x000fe200010e0605 */
[----:B------:R-:W-:Y:S01]  /*fc30*/  LEA R14, P0, R6, UR6, 0x2 ;  /* 0x00000006060e7c11 */ /* 0x000fe2000f8010ff */
[----:B------:R-:W-:Y:S01]  /*fc40*/  IMAD.IADD R7, R7, 0x1, R15 ;  /* 0x0000000107077824 */ /* 0x000fe200078e020f */
[----:B------:R-:W-:-:S02]  /*fc50*/  IADD3 R25, P2, R4, 0x7000, RZ ;  /* 0x0000700004197810 */ /* 0x000fc40007f5e0ff */
[----:B------:R-:W-:Y:S01]  /*fc60*/  IADD3 R33, P3, R4, 0x6000, RZ ;  /* 0x0000600004217810 */ /* 0x000fe20007f7e0ff */
[----:B------:R-:W-:Y:S01]  /*fc70*/  SHFL.IDX PT, R20, R14, RZ, 0x1c1f ;  /* 0x001c1fff0e147589 */ /* 0x000fe200000e0000 */
[----:B------:R-:W-:Y:S02]  /*fc80*/  LEA.HI.X R26, R6, UR7, R7, 0x2, P0 ;  /* 0x00000007061a7c11 */ /* 0x000fe400080f1407 */
[----:B------:R-:W-:Y:S01]  /*fc90*/  SHF.R.U64 R8, R8, 0x3, RZ ;  /* 0x0000000308087819 */ /* 0x000fe200000012ff */
[----:B------:R-:W-:Y:S01]  /*fca0*/  SHFL.IDX PT, R38, R14, 0x1, 0x1c1f ;  /* 0x003c1f000e267f89 */ /* 0x000fe200000e0000 */
[----:B------:R-:W-:Y:S01]  /*fcb0*/  IADD3 R41, P0, R4, 0x5000, RZ ;  /* 0x0000500004297810 */ /* 0x000fe20007f1e0ff */
[----:B------:R-:W-:Y:S01]  /*fcc0*/  UIMAD UR8, UR4, UR11, UR8 ;  /* 0x0000000b040872a4 */ /* 0x000fe2000f8e0208 */
[----:B------:R-:W-:Y:S01]  /*fcd0*/  LOP3.LUT R24, R25, 0x380, RZ, 0xc0, !PT ;  /* 0x0000038019187812 */ /* 0x000fe200078ec0ff */
[----:B------:R-:W1:Y:S01]  /*fce0*/  SHFL.IDX PT, R21, R26, RZ, 0x1c1f ;  /* 0x001c1fff1a157589 */ /* 0x000e6200000e0000 */
[----:B------:R-:W-:Y:S01]  /*fcf0*/  LOP3.LUT R40, R41, 0x380, RZ, 0xc0, !PT ;  /* 0x0000038029287812 */ /* 0x000fe200078ec0ff */
[----:B------:R-:W-:Y:S01]  /*fd00*/  IMAD.X R9, RZ, RZ, R5, P6 ;  /* 0x000000ffff097224 */ /* 0x000fe200030e0605 */
[----:B------:R-:W-:Y:S01]  /*fd10*/  SHF.R.U64 R24, R24, 0x3, RZ ;  /* 0x0000000318187819 */ /* 0x000fe200000012ff */
[----:B------:R-:W2:Y:S01]  /*fd20*/  SHFL.IDX PT, R39, R26, 0x1, 0x1c1f ;  /* 0x003c1f001a277f89 */ /* 0x000ea200000e0000 */
[----:B------:R-:W-:-:S02]  /*fd30*/  SHF.R.U64 R40, R40, 0x3, RZ ;  /* 0x0000000328287819 */ /* 0x000fc400000012ff */
[----:B------:R-:W-:Y:S01]  /*fd40*/  LOP3.LUT R24, R24, R25, RZ, 0x3c, !PT ;  /* 0x0000001918187212 */ /* 0x000fe200078e3cff */
[--C-:B------:R-:W-:Y:S01]  /*fd50*/  IMAD.X R25, RZ, RZ, R5.reuse, P2 ;  /* 0x000000ffff197224 */ /* 0x100fe200010e0605 */
[----:B------:R-:W-:Y:S01]  /*fd60*/  LOP3.LUT R40, R40, R41, RZ, 0x3c, !PT ;  /* 0x0000002928287212 */ /* 0x000fe200078e3cff */
[----:B------:R-:W-:Y:S01]  /*fd70*/  IMAD.X R41, RZ, RZ, R5, P0 ;  /* 0x000000ffff297224 */ /* 0x000fe200000e0605 */
[----:B------:R-:W-:Y:S02]  /*fd80*/  LOP3.LUT P0, RZ, R221, 0x3, RZ, 0xc0, !PT ;  /* 0x00000003ddff7812 */ /* 0x000fe4000780c0ff */
[----:B------:R-:W-:Y:S02]  /*fd90*/  IADD3 R7, P5, R4, 0x3000, RZ ;  /* 0x0000300004077810 */ /* 0x000fe40007fbe0ff */
[----:B------:R-:W-:Y:S01]  /*fda0*/  ISETP.GE.OR P2, PT, R28, R69, P0 ;  /* 0x000000451c00720c */ /* 0x000fe20000746670 */
[----:B------:R-:W-:Y:S01]  /*fdb0*/  UIMAD.WIDE.U32 UR6, UR4, UR10, URZ ;  /* 0x0000000a040672a5 */ /* 0x000fe2000f8e003f */
[----:B------:R-:W-:-:S02]  /*fdc0*/  LOP3.LUT R6, R7, 0x380, RZ, 0xc0, !PT ;  /* 0x0000038007067812 */ /* 0x000fc400078ec0ff */
[----:B------:R-:W-:Y:S01]  /*fdd0*/  LOP3.LUT R44, R45, 0x380, RZ, 0xc0, !PT ;  /* 0x000003802d2c7812 */ /* 0x000fe200078ec0ff */
[----:B------:R-:W-:Y:S01]  /*fde0*/  ULDC.64 UR10, c[0x0][0xae8] ;  /* 0x0002ba00000a7ab9 */ /* 0x000fe20000000a00 */
[----:B------:R-:W-:Y:S02]  /*fdf0*/  LOP3.LUT R32, R33, 0x380, RZ, 0xc0, !PT ;  /* 0x0000038021207812 */ /* 0x000fe400078ec0ff */
[----:B------:R-:W-:Y:S01]  /*fe00*/  LOP3.LUT R8, R8, R11, RZ, 0x3c, !PT ;  /* 0x0000000b08087212 */ /* 0x000fe200078e3cff */
[----:B------:R-:W-:Y:S01]  /*fe10*/  VIADD R11, R28, 0x8 ;  /* 0x000000081c0b7836 */ /* 0x000fe20000000000 */
[----:B------:R-:W-:Y:S02]  /*fe20*/  SHF.R.U64 R6, R6, 0x3, RZ ;  /* 0x0000000306067819 */ /* 0x000fe400000012ff */
[----:B------:R-:W-:Y:S01]  /*fe30*/  IADD3 R57, P6, R4, 0x8000, RZ ;  /* 0x0000800004397810 */ /* 0x000fe20007fde0ff */
        /* <DEDUP_REMOVED lines=10> */
[----:B------:R-:W-:Y:S01]  /*fee0*/  LOP3.LUT R29, R4, 0x380, RZ, 0xc0, !PT ;  /* 0x00000380041d7812 */ /* 0x000fe200078ec0ff */
        /* <DEDUP_REMOVED lines=8> */
[----:B------:R-:W-:Y:S01]  /*ff70*/  IMAD.X R33, RZ, RZ, R5, P3 ;  /* 0x000000ffff217224 */ /* 0x000fe200018e0605 */
[----:B------:R-:W-:Y:S01]  /*ff80*/  IADD3 R15, P3, R4, 0xb000, RZ ;  /* 0x0000b000040f7810 */ /* 0x000fe20007f7e0ff */
[----:B------:R-:W-:Y:S01]  /*ff90*/  ULDC.64 UR8, c[0x0][0xaf0] ;  /* 0x0002bc0000087ab9 */ /* 0x000fe20000000a00 */
[----:B------:R-:W-:Y:S01]  /*ffa0*/  UIADD3 UR7, UR7, UR4, URZ ;  /* 0x0000000407077290 */ /* 0x000fe2000fffe03f */
[----:B------:R-:W-:Y:S01]  /*ffb0*/  LOP3.LUT R56, R57, 0x380, RZ, 0xc0, !PT ;  /* 0x0000038039387812 */ /* 0x000fe200078ec0ff */
[----:B------:R-:W-:Y:S01]  /*ffc0*/  UIMAD UR4, UR37, UR8, URZ ;  /* 0x00000008250472a4 */ /* 0x000fe2000f8e023f */
[----:B------:R-:W-:Y:S01]  /*ffd0*/  LOP3.LUT R52, R53, 0x380, RZ, 0xc0, !PT ;  /* 0x0000038035347812 */ /* 0x000fe200078ec0ff */
[----:B--2---:R2:W-:Y:S01]  /*ffe0*/  @!P0 ST.E desc[UR52][R38.64], R2 ;  /* 0x0000000226008985 */ /* 0x0045e2000c101934 */
[----:B------:R-:W-:-:S02]  /*fff0*/  LOP3.LUT R48, R49, 0x380, RZ, 0xc0, !PT ;  /* 0x0000038031307812 */ /* 0x000fc400078ec0ff */
[----:B------:R-:W-:Y:S01]  /*10000*/  SHF.R.U64 R29, R29, 0x3, RZ ;  /* 0x000000031d1d7819 */ /* 0x000fe200000012ff */
[----:B------:R-:W-:Y:S01]  /*10010*/  IMAD.MOV.U32 R61, RZ, RZ, R60 ;  /* 0x000000ffff3d7224 */ /* 0x000fe200078e003c */
[----:B------:R-:W-:Y:S01]  /*10020*/  LOP3.LUT R10, R15, 0x380, RZ, 0xc0, !PT ;  /* 0x000003800f0a7812 */ /* 0x000fe200078ec0ff */
[----:B-1----:R-:W-:Y:S01]  /*10030*/  @P1 IMAD.HI.U32 R0, R60, R21, RZ ;  /* 0x000000153c001227 */ /* 0x002fe200078e00ff */
[----:B------:R-:W-:Y:S01]  /*10040*/  SHF.R.U64 R56, R56, 0x3, RZ ;  /* 0x0000000338387819 */ /* 0x000fe200000012ff */
[----:B------:R-:W-:Y:S01]  /*10050*/  UIMAD UR4, UR36, UR9, UR4 ;  /* 0x00000009240472a4 */ /* 0x000fe2000f8e0204 */
[----:B------:R-:W-:Y:S01]  /*10060*/  SHF.R.U64 R52, R52, 0x3, RZ ;  /* 0x0000000334347819 */ /* 0x000fe200000012ff */
[----:B------:R-:W-:Y:S01]  /*10070*/  UIMAD.WIDE.U32 UR6, UR36, UR8, UR6 ;  /* 0x00000008240672a5 */ /* 0x000fe2000f8e0006 */
[----:B0-----:R-:W-:Y:S01]  /*10080*/  @P1 SHF.R.U32.HI R61, RZ, R67, R0 ;  /* 0x00000043ff3d1219 */ /* 0x001fe20000011600 */
[----:B------:R-:W-:Y:S01]  /*10090*/  IMAD.X R37, RZ, RZ, R5, P3 ;  /* 0x000000ffff257224 */ /* 0x000fe200018e0605 */
[----:B------:R-:W-:Y:S01]  /*100a0*/  SHF.R.U64 R48, R48, 0x3, RZ ;  /* 0x0000000330307819 */ /* 0x000fe200000012ff */
[----:B------:R-:W5:Y:S01]  /*100b0*/  LD.E.128 R44, desc[UR52][R44.64] ;  /* 0x000000342c2c7980 */ /* 0x000f62000c101d00 */
        /* <DEDUP_REMOVED lines=74> */
.L_x_5120:
[----:B------:R-:W-:Y:S05]  /*10560*/  BSYNC B1 ;  /* 0x0000000000017941 */ /* 0x000fea0003800000 */
.L_x_5119:
        /* <DEDUP_REMOVED lines=17> */
.L_x_5122:
[----:B------:R-:W-:Y:S05]  /*10680*/  BSYNC B1 ;  /* 0x0000000000017941 */ /* 0x000fea0003800000 */
.L_x_5121:
        /* <DEDUP_REMOVED lines=17> */
.L_x_5124:
[----:B------:R-:W-:Y:S05]  /*107a0*/  BSYNC B1 ;  /* 0x0000000000017941 */ /* 0x000fea0003800000 */
.L_x_5123:
[----:B-1----:R-:W-:Y:S01]  /*107b0*/  VIADD R0, R66, 0x60 ;  /* 0x0000006042007836 */ /* 0x002fe20000000000 */
[----:B--2-4-:R-:W4:Y:S04]  /*107c0*/  SHFL.IDX PT, R64, R64, 0x3, 0x181f ;  /* 0x00781f0040407f89 */ /* 0x014f2800000e0000 */
[----:B------:R-:W-:Y:S01]  /*107d0*/  ISETP.GE.AND P0, PT, R0, R69, PT ;  /* 0x000000450000720c */ /* 0x000fe20003f06270 */
[----:B0-----:R0:W1:-:S12]  /*107e0*/  SHFL.IDX PT, R11, R62, 0x3, 0x181f ;  /* 0x00781f003e0b7f89 */ /* 0x00105800000e0000 */
[----:B0-----:R-:W-:Y:S05]  /*107f0*/  @P0 BRA `(.L_x_5125) ;  /* 0x0000000c00580947 */ /* 0x001fea0003800000 */
[----:B------:R-:W-:Y:S02]  /*10800*/  ULDC UR4, c[0x0][0xac8] ;  /* 0x0002b20000047ab9 */ /* 0x000fe40000000800 */
[----:B------:R-:W-:Y:S02]  /*10810*/  ISETP.GE.AND P2, PT, R16, UR4, PT ;  /* 0x0000000410007c0c */ /* 0x000fe4000bf46270 */
[----:B------:R-:W-:-:S11]  /*10820*/  ISETP.GE.AND P3, PT, R19, UR4, PT ;  /* 0x0000000413007c0c */ /* 0x000fd6000bf66270 */
[CC--:B-1----:R-:W-:Y:S02]  /*10830*/  @!P2 LEA R2, P0, R16.reuse, R11.reuse, 0x1 ;  /* 0x0000000b1002a211 */ /* 0x0c2fe400078008ff */
[C---:B------:R-:W-:Y:S02]  /*10840*/  @!P3 LEA R8, P1, R19.reuse, R11, 0x1 ;  /* 0x0000000b1308b211 */ /* 0x040fe400078208ff */
        /* <DEDUP_REMOVED lines=10> */
.L_x_5117:
        /* <DEDUP_REMOVED lines=33> */
.L_x_5126:
        /* <DEDUP_REMOVED lines=45> */
.L_x_5128:
[----:B------:R-:W-:Y:S05]  /*10dd0*/  BSYNC B1 ;  /* 0x0000000000017941 */ /* 0x000fea0003800000 */
.L_x_5127:
        /* <DEDUP_REMOVED lines=65> */
.L_x_5130:
[----:B------:R-:W-:Y:S05]  /*111f0*/  BSYNC B1 ;  /* 0x0000000000017941 */ /* 0x000fea0003800000 */
.L_x_5129:
        /* <DEDUP_REMOVED lines=17> */
.L_x_5132:
[----:B------:R-:W-:Y:S05]  /*11310*/  BSYNC B1 ;  /* 0x0000000000017941 */ /* 0x000fea0003800000 */
.L_x_5131:
        /* <DEDUP_REMOVED lines=17> */
.L_x_5134:
[----:B------:R-:W-:Y:S05]  /*11430*/  BSYNC B1 ;  /* 0x0000000000017941 */ /* 0x000fea0003800000 */
.L_x_5133:
        /* <DEDUP_REMOVED lines=18> */
.L_x_5125:
[----:B------:R-:W-:Y:S05]  /*11560*/  BSYNC B0 ;  /* 0x0000000000007941 */ /* 0x000fea0003800000 */
.L_x_5116:
[----:B------:R-:W-:Y:S02]  /*11570*/  ULDC UR4, c[0x0][0xc3c] ;  /* 0x00030f0000047ab9 */ /* 0x000fe40000000800 */
[----:B------:R-:W-:-:S13]  /*11580*/  ISETP.GE.AND P0, PT, R63, UR4, PT ;  /* 0x000000043f007c0c */ /* 0x000fda000bf06270 */
[----:B------:R-:W-:Y:S05]  /*11590*/  @!P0 BRA `(.L_x_5135) ;  /* 0xfffffef800208947 */ /* 0x000fea000383ffff */
[----:B------:R-:W-:Y:S05]  /*115a0*/  EXIT ;  /* 0x000000000000794d */ /* 0x000fea0003800000 */
.L_x_5077:
        /* <DEDUP_REMOVED lines=20> */
.L_x_5136:
        /* <DEDUP_REMOVED lines=41> */
.L_x_5142:
        /* <DEDUP_REMOVED lines=14> */
.L_x_5141:
[----:B------:R-:W-:Y:S05]  /*11a60*/  BSYNC B0 ;  /* 0x0000000000007941 */ /* 0x000fea0003800000 */
.L_x_5140:
        /* <DEDUP_REMOVED lines=22> */
.L_x_5138:
        /* <DEDUP_REMOVED lines=25> */
.L_x_5143:
        /* <DEDUP_REMOVED lines=58> */
.L_x_5139:
[----:B------:R0:W-:Y:S01]  /*12100*/  STL [R1+0x20], R0 ;  /* 0x0000200001007387 */ /* 0x0001e20000100800 */
[----:B------:R-:W-:-:S03]  /*12110*/  UMOV UR36, URZ ;  /* 0x0000003f00247c82 */ /* 0x000fc60008000000 */
[----:B------:R0:W-:Y:S02]  /*12120*/  STL [R1+0x24], RZ ;  /* 0x000024ff01007387 */ /* 0x0001e40000100800 */
.L_x_5144:
        /* <DEDUP_REMOVED lines=11> */
.L_x_5137:
        /* <DEDUP_REMOVED lines=18> */
[C---:B-1----:R-:W-:Y:S01]  /*12300*/  IMAD.SHL.U32 R4, R10.reuse, 0x40, RZ ;  /* 0x000000400a047824 */ /* 0x042fe200078e00ff */
[C---:B------:R-:W-:Y:S01]  /*12310*/  LOP3.LUT R9, R10.reuse, 0x7f, RZ, 0xc0, !PT ;  /* 0x0000007f0a097812 */ /* 0x040fe200078ec0ff */
[----:B------:R-:W-:-:S03]  /*12320*/  IMAD.SHL.U32 R5, R10, 0x2, RZ ;  /* 0x000000020a057824 */ /* 0x000fc600078e00ff */
[----:B------:R-:W-:-:S04]  /*12330*/  LOP3.LUT R3, R4, 0x180, RZ, 0xc0, !PT ;  /* 0x0000018004037812 */ /* 0x000fc800078ec0ff */
[----:B------:R-:W-:Y:S01]  /*12340*/  LOP3.LUT R3, R3, 0x30, R0, 0xf8, !PT ;  /* 0x0000003003037812 */ /* 0x000fe200078ef800 */
[----:B------:R-:W-:-:S05]  /*12350*/  IMAD.SHL.U32 R0, R10, 0x10, RZ ;  /* 0x000000100a007824 */ /* 0x000fca00078e00ff */
[----:B------:R-:W-:-:S04]  /*12360*/  LOP3.LUT R2, R0, 0x1b0, RZ, 0xc0, !PT ;  /* 0x000001b000027812 */ /* 0x000fc800078ec0ff */
        /* <DEDUP_REMOVED lines=28> */
.L_x_5218:
[----:B------:R-:W-:Y:S01]  /*12530*/  ULDC.64 UR4, c[0x0][0xc88] ;  /* 0x0003220000047ab9 */ /* 0x000fe20000000a00 */
[----:B------:R-:W-:Y:S01]  /*12540*/  IMAD.MOV.U32 R0, RZ, RZ, RZ ;  /* 0x000000ffff007224 */ /* 0x000fe200078e00ff */
        /* <DEDUP_REMOVED lines=33> */
[----:B-1----:R-:W-:Y:S02]  /*12760*/  IMAD.U32 R4, RZ, RZ, UR6 ;  /* 0x00000006ff047e24 */ /* 0x002fe4000f8e00ff */
        /* <DEDUP_REMOVED lines=18> */
.L_x_5146:
        /* <DEDUP_REMOVED lines=24> */
.L_x_5147:
[----:B------:R-:W-:Y:S05]  /*12a10*/  @!P1 BRA `(.L_x_5148) ;  /* 0x00000000000c9947 */ /* 0x000fea0003800000 */
[----:B------:R-:W2:Y:S04]  /*12a20*/  LDG.E R2, desc[UR52][R4.64] ;  /* 0x0000003404027981 */ /* 0x000ea8000c1e1900 */
[----:B------:R-:W2:Y:S02]  /*12a30*/  LDG.E R4, desc[UR52][R4.64+0x4] ;  /* 0x0000043404047981 */ /* 0x000ea4000c1e1900 */
[----:B--2---:R-:W-:-:S07]  /*12a40*/  IMAD.IADD R2, R4, 0x1, -R2 ;  /* 0x0000000104027824 */ /* 0x004fce00078e0a02 */
.L_x_5148:
        /* <DEDUP_REMOVED lines=12> */
[----:B0-----:R-:W-:Y:S01]  /*12b10*/  @P0 SHF.R.U32.HI R3, RZ, R2, R4 ;  /* 0x00000002ff030219 */ /* 0x001fe20000011604 */
[C---:B------:R-:W-:Y:S01]  /*12b20*/  VIADD R2, R0.reuse, 0x9f ;  /* 0x0000009f00027836 */ /* 0x040fe20000000000 */
[----:B------:R-:W-:-:S03]  /*12b30*/  IADD3 R0, R0, 0xa0, -R5 ;  /* 0x000000a000007810 */ /* 0x000fc60007ffe805 */
[----:B------:R-:W-:-:S04]  /*12b40*/  IMAD.HI R2, R2, 0x66666667, RZ ;  /* 0x6666666702027827 */ /* 0x000fc800078e02ff */
[----:B------:R-:W-:Y:S01]  /*12b50*/  IMAD.IADD R0, R0, 0x1, R3 ;  /* 0x0000000100007824 */ /* 0x000fe200078e0203 */
[----:B------:R-:W-:-:S03]  /*12b60*/  SHF.R.U32.HI R3, RZ, 0x1f, R2 ;  /* 0x0000001fff037819 */ /* 0x000fc60000011602 */
[----:B------:R-:W-:Y:S01]  /*12b70*/  IMAD.HI R0, R0, 0x66666667, RZ ;  /* 0x6666666700007827 */ /* 0x000fe200078e02ff */
[----:B------:R-:W-:-:S04]  /*12b80*/  LEA.HI.SX32 R3, R2, R3, 0x1a ;  /* 0x0000000302037211 */ /* 0x000fc800078fd2ff */
[----:B------:R-:W-:-:S04]  /*12b90*/  SHF.R.U32.HI R2, RZ, 0x1f, R0 ;  /* 0x0000001fff027819 */ /* 0x000fc80000011600 */
[----:B------:R-:W-:-:S04]  /*12ba0*/  LEA.HI.SX32 R2, R0, R2, 0x1a ;  /* 0x0000000200027211 */ /* 0x000fc800078fd2ff */
[----:B------:R-:W-:-:S04]  /*12bb0*/  VIMNMX R4, R3, R2, PT ;  /* 0x0000000203047248 */ /* 0x000fc80003fe0100 */
[----:B------:R-:W-:Y:S01]  /*12bc0*/  ISETP.GT.AND P0, PT, R4, RZ, PT ;  /* 0x000000ff0400720c */ /* 0x000fe20003f04270 */
        /* <DEDUP_REMOVED lines=20> */
.L_x_5150:
        /* <DEDUP_REMOVED lines=20> */
.L_x_5153:
[----:B------:R-:W-:Y:S05]  /*12e50*/  BSYNC B6 ;  /* 0x0000000000067941 */ /* 0x000fea0003800000 */
.L_x_5152:
        /* <DEDUP_REMOVED lines=21> */
.L_x_5155:
[----:B------:R-:W-:Y:S05]  /*12fb0*/  BSYNC B6 ;  /* 0x0000000000067941 */ /* 0x000fea0003800000 */
.L_x_5154:
        /* <DEDUP_REMOVED lines=20> */
.L_x_5157:
[----:B------:R-:W-:Y:S05]  /*13100*/  BSYNC B6 ;  /* 0x0000000000067941 */ /* 0x000fea0003800000 */
.L_x_5156:
        /* <DEDUP_REMOVED lines=19> */
.L_x_5159:
[----:B------:R-:W-:Y:S05]  /*13240*/  BSYNC B6 ;  /* 0x0000000000067941 */ /* 0x000fea0003800000 */
.L_x_5158:
        /* <DEDUP_REMOVED lines=24> */
.L_x_5237:
[----:B------:R-:W-:Y:S02]  /*133d0*/  PLOP3.LUT P1, PT, PT, PT, PT, 0x8, 0x0 ;  /* 0x000000000000781c */ /* 0x000fe40003f2e170 */
[----:B--2---:R-:W-:Y:S02]  /*133e0*/  ISETP.NE.AND P0, PT, R14, RZ, PT ;  /* 0x000000ff0e00720c */ /* 0x004fe40003f05270 */
[----:B0-----:R-:W-:-:S05]  /*133f0*/  P2R R0, PR, RZ, 0x2 ;  /* 0x00000002ff007803 */ /* 0x001fca0000000000 */
[----:B------:R0:W-:Y:S06]  /*13400*/  STL [R1+0x18], R0 ;  /* 0x0000180001007387 */ /* 0x0001ec0000100800 */
[----:B------:R-:W-:Y:S05]  /*13410*/  @P0 BRA `(.L_x_5161) ;  /* 0x0000000400c80947 */ /* 0x000fea0003800000 */
[----:B0-----:R-:W2:Y:S01]  /*13420*/  LDL R0, [R1+0x8] ;  /* 0x0000080001007983 */ /* 0x001ea20000100800 */
[----:B------:R-:W-:Y:S01]  /*13430*/  UMOV UR4, 0xffffffff ;  /* 0xffffffff00047882 */ /* 0x000fe20000000000 */
[----:B--2---:R-:W-:Y:S02]  /*13440*/  VIADD R0, R0, 0xffffffff ;  /* 0xffffffff00007836 */ /* 0x004fe40000000000 */
[----:B------:R-:W-:Y:S05]  /*13450*/  BRA.DIV UR4, `(.L_x_5162) ;  /* 0x0000004e04087947 */ /* 0x000fea000b800000 */
[----:B------:R-:W-:-:S13]  /*13460*/  ELECT P6, URZ, PT ;  /* 0x00000000003f782f */ /* 0x000fda00038c0000 */
.L_x_5240:
        /* <DEDUP_REMOVED lines=21> */
.L_x_5163:
        /* <DEDUP_REMOVED lines=9> */
.L_x_5241:
        /* <DEDUP_REMOVED lines=8> */
.L_x_5165:
        /* <DEDUP_REMOVED lines=32> */
.L_x_5242:
        /* <DEDUP_REMOVED lines=8> */
.L_x_5167:
        /* <DEDUP_REMOVED lines=17> */
[----:B------:R-:W-:Y:S01]  /*13a60*/  UIADD3 UR8, UR8, 0x29200, URZ ;  /* 0x0002920008087890 */ /* 0x000fe2000fffe03f */
        /* <DEDUP_REMOVED lines=11> */
[----:B------:R2:W-:Y:S02]  /*13b20*/  UTMALDG.4D [UR8], [UR4], desc[UR6] ;  /* 0x00000608040075b4 */ /* 0x0005e40008019000 */
[----:B--2---:R-:W-:Y:S01]  /*13b30*/  NOP ;  /* 0x0000000000007918 */ /* 0x004fe20000000000 */
.L_x_5161:
[----:B------:R-:W-:Y:S05]  /*13b40*/  WARPSYNC.ALL ;  /* 0x0000000000007948 */ /* 0x000fea0003800000 */
[----:B0-----:R-:W-:Y:S01]  /*13b50*/  VIADD R0, R17, 0x1e200 ;  /* 0x0001e20011007836 */ /* 0x001fe20000000000 */
        /* <DEDUP_REMOVED lines=32> */
.L_x_5169:
[----:B------:R-:W-:Y:S05]  /*13d60*/  BSYNC B6 ;  /* 0x0000000000067941 */ /* 0x000fea0003800000 */
.L_x_5168:
[----:B------:R-:W2:Y:S01]  /*13d70*/  LDL R7, [R1+0x24] ;  /* 0x0000240001077983 */ /* 0x000ea20000100800 */
[----:B------:R-:W0:Y:S01]  /*13d80*/  LDC R5, c[0x0][0x448] ;  /* 0x00011200ff057b82 */ /* 0x000e220000000800 */
[----:B------:R-:W-:Y:S01]  /*13d90*/  ULDC.64 UR8, c[0x0][0x2d8] ;  /* 0x0000b60000087ab9 */ /* 0x000fe20000000a00 */
[----:B------:R-:W3:Y:S01]  /*13da0*/  S2R R2, SR_TID.X ;  /* 0x0000000000027919 */ /* 0x000ee20000002100 */
[----:B0-----:R-:W-:Y:S01]  /*13db0*/  ISETP.NE.AND P0, PT, R5, 0x1, PT ;  /* 0x000000010500780c */ /* 0x001fe20003f05270 */
[----:B-1----:R-:W0:Y:S01]  /*13dc0*/  S2R R8, SR_TID.X ;  /* 0x0000000000087919 */ /* 0x002e220000002100 */
[----:B---3--:R-:W-:-:S11]  /*13dd0*/  LOP3.LUT R0, R2, 0x7f, RZ, 0xc0, !PT ;  /* 0x0000007f02007812 */ /* 0x008fd600078ec0ff */
[----:B------:R-:W1:Y:S01]  /*13de0*/  @P0 LDC R3, c[0x0][0x44c] ;  /* 0x00011300ff030b82 */ /* 0x000e620000000800 */
[----:B------:R-:W-:Y:S01]  /*13df0*/  IMAD.SHL.U32 R2, R2, 0x20, RZ ;  /* 0x0000002002027824 */ /* 0x000fe200078e00ff */
[----:B------:R-:W-:-:S06]  /*13e00*/  SHF.R.U32.HI R0, RZ, 0x2, R0 ;  /* 0x00000002ff007819 */ /* 0x000fcc0000011600 */
[----:B------:R-:W3:Y:S01]  /*13e10*/  @P0 LDC R4, c[0x0][0x450] ;  /* 0x00011400ff040b82 */ /* 0x000ee20000000800 */
[----:B------:R-:W-:Y:S01]  /*13e20*/  LOP3.LUT R2, R0, 0x60, R2, 0xf8, !PT ;  /* 0x0000006000027812 */ /* 0x000fe200078ef802 */
        /* <DEDUP_REMOVED lines=12> */
[----:B0-----:R-:W-:-:S05]  /*13ef0*/  IMAD.SHL.U32 R8, R8, 0x10, RZ ;  /* 0x0000001008087824 */ /* 0x001fca00078e00ff */
[----:B------:R-:W-:-:S04]  /*13f00*/  LOP3.LUT R8, R8, 0x30, RZ, 0xc0, !PT ;  /* 0x0000003008087812 */ /* 0x000fc800078ec0ff */
[----:B------:R-:W-:Y:S01]  /*13f10*/  LOP3.LUT R9, R8, 0x40, RZ, 0xfc, !PT ;  /* 0x0000004008097812 */ /* 0x000fe200078efcff */
[----:B--2---:R-:W-:-:S04]  /*13f20*/  IMAD R0, R7, 0x80, R2 ;  /* 0x0000008007007824 */ /* 0x004fc800078e0202 */
[----:B-1----:R-:W-:-:S04]  /*13f30*/  @P0 IMAD.HI.U32 R3, R0, R3, RZ ;  /* 0x0000000300030227 */ /* 0x002fc800078e00ff */
[----:B------:R-:W-:Y:S01]  /*13f40*/  IMAD.MOV.U32 R2, RZ, RZ, R0 ;  /* 0x000000ffff027224 */ /* 0x000fe200078e0000 */
[----:B---3--:R-:W-:-:S04]  /*13f50*/  @P0 SHF.R.U32.HI R2, RZ, R4, R3 ;  /* 0x00000004ff020219 */ /* 0x008fc80000011603 */
        /* <DEDUP_REMOVED lines=19> */
[----:B------:R-:W-:-:S02]  /*14090*/  LOP3.LUT R8, R8, 0x80, RZ, 0xfc, !PT ;  /* 0x0000008008087812 */ /* 0x000fc400078efcff */
[----:B------:R-:W-:Y:S02]  /*140a0*/  IADD3.X R0, R3, UR5, R0, P0, !PT ;  /* 0x0000000503007c10 */ /* 0x000fe400087fe400 */
        /* <DEDUP_REMOVED lines=8> */
[----:B------:R-:W2:Y:S04]  /*14130*/  LDL.LU R6, [R1+0x28] ;  /* 0x0000280001067983 */ /* 0x000ea80000300800 */
[----:B------:R-:W3:Y:S01]  /*14140*/  LDL.LU R7, [R1+0x24] ;  /* 0x0000240001077983 */ /* 0x000ee20000300800 */
[----:B------:R-:W-:Y:S01]  /*14150*/  SHF.R.U32.HI R8, RZ, 0x2, R8 ;  /* 0x00000002ff087819 */ /* 0x000fe20000011608 */
[----:B--2---:R-:W-:-:S02]  /*14160*/  IMAD R3, R6, R5, RZ ;  /* 0x0000000506037224 */ /* 0x004fc400078e02ff */
[----:B------:R-:W0:Y:S02]  /*14170*/  SHFL.IDX PT, R6, R2, RZ, 0x1c1f ;  /* 0x001c1fff02067589 */ /* 0x000e2400000e0000 */
[----:B---3--:R-:W-:Y:S02]  /*14180*/  IMAD R4, R7, 0x80, R8 ;  /* 0x0000008007047824 */ /* 0x008fe400078e0208 */
[----:B------:R-:W1:Y:S03]  /*14190*/  SHFL.IDX PT, R5, R0, RZ, 0x1c1f ;  /* 0x001c1fff00057589 */ /* 0x000e6600000e0000 */
        /* <DEDUP_REMOVED lines=30> */
.L_x_5251:
        /* <DEDUP_REMOVED lines=12> */
.L_x_5172:
[----:B------:R-:W-:Y:S05]  /*14440*/  BSYNC B0 ;  /* 0x0000000000007941 */ /* 0x000fea0003800000 */
.L_x_5171:
[----:B------:R-:W-:Y:S01]  /*14450*/  NOP ;  /* 0x0000000000007918 */ /* 0x000fe20000000000 */
[----:B------:R-:W-:-:S13]  /*14460*/  PLOP3.LUT P0, PT, PT, PT, PT, 0x80, 0x0 ;  /* 0x000000000000781c */ /* 0x000fda0003f0f070 */
.L_x_5173:
        /* <DEDUP_REMOVED lines=18> */
.L_x_5252:
[----:B------:R-:W-:Y:S05]  /*14590*/  BSYNC B0 ;  /* 0x0000000000007941 */ /* 0x000fea0003800000 */
.L_x_5174:
[----:B------:R-:W2:Y:S02]  /*145a0*/  LDL R2, [R1+0x8] ;  /* 0x0000080001027983 */ /* 0x000ea40000100800 */
[----:B--2---:R-:W-:-:S13]  /*145b0*/  ISETP.GE.AND P0, PT, R2, 0x2, PT ;  /* 0x000000020200780c */ /* 0x004fda0003f06270 */
[----:B------:R-:W-:Y:S05]  /*145c0*/  @!P0 BRA `(.L_x_5176) ;  /* 0x00000018000c8947 */ /* 0x000fea0003800000 */
[----:B-1----:R1:W5:Y:S01]  /*145d0*/  LDL.LU R0, [R1+0xc] ;  /* 0x00000c0001007983 */ /* 0x0023620000300800 */
[----:B------:R-:W-:-:S03]  /*145e0*/  VIADD R2, R2, 0xfffffffe ;  /* 0xfffffffe02027836 */ /* 0x000fc60000000000 */
[----:B------:R1:W5:Y:S04]  /*145f0*/  LDL.LU R8, [R1+0x4] ;  /* 0x0000040001087983 */ /* 0x0003680000300800 */
.L_x_5200:
        /* <DEDUP_REMOVED lines=8> */
[----:B0-----:R-:W-:-:S05]  /*14680*/  LOP3.LUT R9, R0, R3, RZ, 0x3c, !PT ;  /* 0x0000000300097212 */ /* 0x001fca00078e3cff */
        /* <DEDUP_REMOVED lines=16> */
[----:B------:R-:W-:-:S05]  /*14790*/  @P0 SHF.R.U32.HI R4, RZ, R5, R6 ;  /* 0x00000005ff040219 */ /* 0x000fca0000011606 */
[----:B------:R-:W-:-:S04]  /*147a0*/  IMAD.MOV R5, RZ, RZ, -R4 ;  /* 0x000000ffff057224 */ /* 0x000fc800078e0a04 */
[----:B------:R-:W-:Y:S01]  /*147b0*/  IMAD R3, R3, R5, R2 ;  /* 0x0000000503037224 */ /* 0x000fe200078e0202 */
[----:B------:R-:W-:Y:S01]  /*147c0*/  SHF.R.S32.HI R5, RZ, 0x1f, R4 ;  /* 0x0000001fff057819 */ /* 0x000fe20000011404 */
[----:B--2---:R-:W-:-:S04]  /*147d0*/  IMAD R6, R11, UR6, RZ ;  /* 0x000000060b067c24 */ /* 0x004fc8000f8e02ff */
[C---:B----4-:R-:W-:Y:S02]  /*147e0*/  IMAD R6, R7.reuse, UR7, R6 ;  /* 0x0000000707067c24 */ /* 0x050fe4000f8e0206 */
[----:B------:R-:W-:-:S04]  /*147f0*/  IMAD.WIDE.U32 R4, R7, UR6, R4 ;  /* 0x0000000607047c25 */ /* 0x000fc8000f8e0004 */
[----:B------:R-:W-:Y:S01]  /*14800*/  IMAD.IADD R5, R6, 0x1, R5 ;  /* 0x0000000106057824 */ /* 0x000fe200078e0205 */
[----:B------:R-:W-:-:S04]  /*14810*/  LEA R6, P0, R4, UR4, 0x2 ;  /* 0x0000000404067c11 */ /* 0x000fc8000f8010ff */
[----:B------:R-:W-:-:S05]  /*14820*/  LEA.HI.X R7, R4, UR5, R5, 0x2, P0 ;  /* 0x0000000504077c11 */ /* 0x000fca00080f1405 */
[----:B------:R2:W5:Y:S04]  /*14830*/  LDG.E R16, desc[UR52][R6.64] ;  /* 0x0000003406107981 */ /* 0x000568000c1e1900 */
.L_x_5179:
        /* <DEDUP_REMOVED lines=8> */
.L_x_5253:
[----:B------:R-:W-:Y:S05]  /*148c0*/  BSYNC B1 ;  /* 0x0000000000017941 */ /* 0x000fea0003800000 */
.L_x_5180:
        /* <DEDUP_REMOVED lines=9> */
.L_x_5183:
[----:B------:R-:W-:Y:S05]  /*14960*/  BSYNC B1 ;  /* 0x0000000000017941 */ /* 0x000fea0003800000 */
.L_x_5182:
        /* <DEDUP_REMOVED lines=12> */
[----:B0-----:R-:W-:-:S07]  /*14a30*/  VIADD R9, R4, 0xf200 ;  /* 0x0000f20004097836 */ /* 0x001fce0000000000 */
.L_x_5184:
        /* <DEDUP_REMOVED lines=16> */
.L_x_5185:
        /* <DEDUP_REMOVED lines=16> */
.L_x_5186:
        /* <DEDUP_REMOVED lines=13> */
.L_x_5254:
[----:B------:R-:W-:Y:S05]  /*14d10*/  BSYNC B1 ;  /* 0x0000000000017941 */ /* 0x000fea0003800000 */
.L_x_5187:
        /* <DEDUP_REMOVED lines=11> */
.L_x_5190:
[----:B------:R-:W-:Y:S05]  /*14dd0*/  BSYNC B1 ;  /* 0x0000000000017941 */ /* 0x000fea0003800000 */
.L_x_5189:
        /* <DEDUP_REMOVED lines=8> */
.L_x_5191:
        /* <DEDUP_REMOVED lines=15> */
.L_x_5192:
        /* <DEDUP_REMOVED lines=15> */
.L_x_5193:
        /* <DEDUP_REMOVED lines=10> */
.L_x_5178:
[----:B------:R-:W-:Y:S05]  /*150e0*/  BSYNC B0 ;  /* 0x0000000000007941 */ /* 0x000fea0003800000 */
.L_x_5177:
[----:B------:R-:W-:-:S06]  /*150f0*/  UISETP.NE.AND UP0, UPT, UR39, 0x3, UPT ;  /* 0x000000032700788c */ /* 0x000fcc000bf05270 */
[----:B------:R-:W-:-:S13]  /*15100*/  PLOP3.LUT P0, PT, PT, PT, UP0, 0x80, 0x0 ;  /* 0x000000000000781c */ /* 0x000fda0003f0f008 */
[----:B------:R-:W-:Y:S05]  /*15110*/  @!P0 BRA `(.L_x_5194) ;  /* 0x0000000000048947 */ /* 0x000fea0003800000 */
[----:B------:R-:W-:Y:S01]  /*15120*/  BPT.TRAP 0x1 ;  /* 0x000000040000795c */ /* 0x000fe20000300000 */
.L_x_5194:
[----:B------:R-:W-:Y:S01]  /*15130*/  IMAD.U32 R3, RZ, RZ, UR41 ;  /* 0x00000029ff037e24 */ /* 0x000fe2000f8e00ff */
[----:B------:R-:W-:Y:S01]  /*15140*/  LOP3.LUT R4, R0, 0x1, RZ, 0x3c, !PT ;  /* 0x0000000100047812 */ /* 0x000fe200078e3cff */
[----:B------:R-:W-:Y:S03]  /*15150*/  BSSY B0, `(.L_x_5195) ;  /* 0x0000006000007945 */ /* 0x000fe60003800000 */
[----:B------:R-:W-:Y:S01]  /*15160*/  ISETP.NE.AND P1, PT, R3, 0x3, PT ;  /* 0x000000030300780c */ /* 0x000fe20003f25270 */
[----:B------:R-:W-:Y:S01]  /*15170*/  IMAD R3, R8, 0x8, R17 ;  /* 0x0000000808037824 */ /* 0x000fe200078e0211 */
[----:B------:R-:W-:-:S04]  /*15180*/  SHF.L.U32 R4, R4, 0x1f, RZ ;  /* 0x0000001f04047819 */ /* 0x000fc800000006ff */
[----:B------:R-:W2:Y:S02]  /*15190*/  SYNCS.PHASECHK.TRANS64.TRYWAIT P0, [R3+URZ+0x33470], R4 ;  /* 0x03347004030075a7 */ /* 0x000ea4000800017f */
[----:B--2---:R-:W-:Y:S05]  /*151a0*/  @!P0 BRA `(.L_x_5196) ;  /* 0x0000003400888947 */ /* 0x004fea0003800000 */
.L_x_5255:
[----:B------:R-:W-:Y:S05]  /*151b0*/  BSYNC B0 ;  /* 0x0000000000007941 */ /* 0x000fea0003800000 */
.L_x_5195:
[----:B------:R-:W-:Y:S05]  /*151c0*/  @!P1 BRA `(.L_x_5197) ;  /* 0x0000000000049947 */ /* 0x000fea0003800000 */
[----:B------:R-:W-:Y:S01]  /*151d0*/  BPT.TRAP 0x1 ;  /* 0x000000040000795c */ /* 0x000fe20000300000 */
.L_x_5197:
[----:B--2---:R-:W-:Y:S01]  /*151e0*/  SHF.L.U32 R4, R0, 0x1f, RZ ;  /* 0x0000001f00047819 */ /* 0x004fe200000006ff */
[----:B------:R-:W-:-:S03]  /*151f0*/  IMAD R0, R8, 0x7800, RZ ;  /* 0x0000780008007824 */ /* 0x000fc600078e02ff */
[----:B------:R-:W2:Y:S02]  /*15200*/  SYNCS.PHASECHK.TRANS64.TRYWAIT P0, [R3+URZ+0x33460], R4 ;  /* 0x03346004030075a7 */ /* 0x000ea4000800017f */
[----:B--2---:R-:W-:Y:S05]  /*15210*/  @!P0 BRA `(.L_x_5198) ;  /* 0x0000003400808947 */ /* 0x004fea0003800000 */
.L_x_5256:
[----:B------:R3:W-:Y:S04]  /*15220*/  STL [R1+0x38], R2 ;  /* 0x0000380201007387 */ /* 0x0007e80000100800 */
[----:B---3--:R-:W2:Y:S01]  /*15230*/  LDL R2, [R1] ;  /* 0x0000000001027983 */ /* 0x008ea20000100800 */
[----:B------:R-:W-:Y:S05]  /*15240*/  WARPSYNC.ALL ;  /* 0x0000000000007948 */ /* 0x000fea0003800000 */
[----:B------:R-:W-:-:S02]  /*15250*/  VIADD R14, R0, 0x2800 ;  /* 0x00002800000e7836 */ /* 0x000fc40000000000 */
[C---:B------:R-:W-:Y:S02]  /*15260*/  VIADD R12, R0.reuse, 0x800 ;  /* 0x00000800000c7836 */ /* 0x040fe40000000000 */
[C---:B------:R-:W-:Y:S02]  /*15270*/  VIADD R13, R0.reuse, 0x5000 ;  /* 0x00005000000d7836 */ /* 0x040fe40000000000 */
[C---:B------:R-:W-:Y:S02]  /*15280*/  VIADD R15, R0.reuse, 0x1800 ;  /* 0x00001800000f7836 */ /* 0x040fe40000000000 */
[C---:B------:R-:W-:Y:S02]  /*15290*/  VIADD R21, R0.reuse, 0x2000 ;  /* 0x0000200000157836 */ /* 0x040fe40000000000 */
[C---:B------:R-:W-:Y:S01]  /*152a0*/  VIADD R20, R0.reuse, 0x5800 ;  /* 0x0000580000147836 */ /* 0x040fe20000000000 */
[----:B--2---:R-:W-:-:S05]  /*152b0*/  LOP3.LUT R4, R0, R2, RZ, 0xfc, !PT ;  /* 0x0000000200047212 */ /* 0x004fca00078efcff */
[----:B------:R-:W-:-:S06]  /*152c0*/  IMAD.IADD R4, R17, 0x1, R4 ;  /* 0x0000000111047824 */ /* 0x000fcc00078e0204 */
[----:B------:R-:W2:Y:S02]  /*152d0*/  LDSM.16.MT88.4 R4, [R4+0xf200] ;  /* 0x00f200000404783b */ /* 0x000ea40000004200 */
[C-C-:B--2---:R-:W-:Y:S02]  /*152e0*/  PRMT R8, R4.reuse, 0x6420, R5.reuse ;  /* 0x0000642004087816 */ /* 0x144fe40000000005 */
[----:B0-----:R-:W-:Y:S02]  /*152f0*/  PRMT R9, R4, 0x7531, R5 ;  /* 0x0000753104097816 */ /* 0x001fe40000000005 */
[----:B------:R-:W-:Y:S02]  /*15300*/  LOP3.LUT R4, R0, R19, RZ, 0xfc, !PT ;  /* 0x0000001300047212 */ /* 0x000fe400078efcff */
        /* <DEDUP_REMOVED lines=71> */
[----:B0-----:R-:W-:-:S05]  /*15780*/  VIADD R10, R0, 0x3800 ;  /* 0x00003800000a7836 */ /* 0x001fca0000000000 */
        /* <DEDUP_REMOVED lines=90> */
.L_x_5199:
        /* <DEDUP_REMOVED lines=13> */
.L_x_5176:
        /* <DEDUP_REMOVED lines=18> */
.L_x_5202:
[----:B------:R-:W-:Y:S05]  /*15f20*/  BSYNC B0 ;  /* 0x0000000000007941 */ /* 0x000fea0003800000 */
.L_x_5201:
[----:B------:R-:W-:-:S06]  /*15f30*/  UISETP.NE.AND UP0, UPT, UR39, 0x3, UPT ;  /* 0x000000032700788c */ /* 0x000fcc000bf05270 */
[----:B------:R-:W-:-:S13]  /*15f40*/  PLOP3.LUT P1, PT, PT, PT, UP0, 0x80, 0x0 ;  /* 0x000000000000781c */ /* 0x000fda0003f2f008 */
[----:B------:R-:W-:Y:S05]  /*15f50*/  @!P1 BRA `(.L_x_5203) ;  /* 0x0000000000049947 */ /* 0x000fea0003800000 */
[----:B------:R-:W-:Y:S01]  /*15f60*/  BPT.TRAP 0x1 ;  /* 0x000000040000795c */ /* 0x000fe20000300000 */
.L_x_5203:
        /* <DEDUP_REMOVED lines=10> */
.L_x_5257:
[----:B------:R-:W-:Y:S05]  /*16010*/  BSYNC B0 ;  /* 0x0000000000007941 */ /* 0x000fea0003800000 */
.L_x_5204:
[----:B------:R-:W-:Y:S05]  /*16020*/  @!P2 BRA `(.L_x_5206) ;  /* 0x000000000004a947 */ /* 0x000fea0003800000 */
[----:B------:R-:W-:Y:S01]  /*16030*/  BPT.TRAP 0x1 ;  /* 0x000000040000795c */ /* 0x000fe20000300000 */
.L_x_5206:
[----:B------:R-:W1:Y:S02]  /*16040*/  LDL R2, [R1+0xc] ;  /* 0x00000c0001027983 */ /* 0x000e640000100800 */
[----:B-1----:R-:W-:-:S04]  /*16050*/  SHF.L.U32 R3, R2, 0x1f, RZ ;  /* 0x0000001f02037819 */ /* 0x002fc800000006ff */
[----:B------:R-:W1:Y:S02]  /*16060*/  SYNCS.PHASECHK.TRANS64.TRYWAIT P1, [R0+URZ+0x33460], R3 ;  /* 0x03346003000075a7 */ /* 0x000e64000802017f */
[----:B-1----:R-:W-:Y:S05]  /*16070*/  @!P1 BRA `(.L_x_5207) ;  /* 0x0000002800109947 */ /* 0x002fea0003800000 */
.L_x_5258:
        /* <DEDUP_REMOVED lines=180> */
.L_x_5208:
        /* <DEDUP_REMOVED lines=14> */
.L_x_5151:
[----:B------:R-:W-:Y:S05]  /*16ca0*/  BSYNC B7 ;  /* 0x0000000000077941 */ /* 0x000fea0003800000 */
.L_x_5149:
        /* <DEDUP_REMOVED lines=16> */
.L_x_5209:
[----:B------:R-:W0:Y:S01]  /*16db0*/  S2R R2, SR_TID.X ;  /* 0x0000000000027919 */ /* 0x000e220000002100 */
        /* <DEDUP_REMOVED lines=27> */
[----:B------:R-:W1:Y:S02]  /*16f70*/  SHFL.UP PT, R2, R3, 0x8, RZ ;  /* 0x0500000003027989 */ /* 0x000e6400000e00ff */
[----:B-1----:R-:W-:-:S05]  /*16f80*/  SEL R2, R2, RZ, P4 ;  /* 0x000000ff02027207 */ /* 0x002fca0002000000 */
[----:B------:R-:W-:-:S05]  /*16f90*/  IMAD.IADD R6, R3, 0x1, R2 ;  /* 0x0000000103067824 */ /* 0x000fca00078e0202 */
        /* <DEDUP_REMOVED lines=10> */
.L_x_5215:
        /* <DEDUP_REMOVED lines=14> */
.L_x_5214:
[----:B------:R-:W-:Y:S05]  /*17120*/  BSYNC B0 ;  /* 0x0000000000007941 */ /* 0x000fea0003800000 */
.L_x_5213:
        /* <DEDUP_REMOVED lines=21> */
.L_x_5211:
        /* <DEDUP_REMOVED lines=20> */
[----:B------:R0:W1:Y:S02]  /*173c0*/  SHFL.IDX PT, R2, R8, R2, 0x1f ;  /* 0x00001f0208027589 */ /* 0x00006400000e0000 */
.L_x_5216:
[----:B------:R-:W2:Y:S01]  /*173d0*/  I2F.RP R3, R10 ;  /* 0x0000000a00037306 */ /* 0x000ea20000209400 */
[----:B01----:R-:W-:-:S04]  /*173e0*/  IMAD R8, R2, R4, R7 ;  /* 0x0000000402087224 */ /* 0x003fc800078e0207 */
[----:B------:R-:W-:Y:S01]  /*173f0*/  IMAD.IADD R0, R0, 0x1, -R8 ;  /* 0x0000000100007824 */ /* 0x000fe200078e0a08 */
[----:B------:R0:W-:Y:S02]  /*17400*/  STL [R1+0x20], R8 ;  /* 0x0000200801007387 */ /* 0x0001e40000100800 */
[----:B--2---:R-:W1:Y:S02]  /*17410*/  MUFU.RCP R3, R3 ;  /* 0x0000000300037308 */ /* 0x004e640000001000 */
[----:B-1----:R-:W-:-:S06]  /*17420*/  VIADD R3, R3, 0xffffffe ;  /* 0x0ffffffe03037836 */ /* 0x002fcc0000000000 */
[----:B------:R-:W1:Y:S02]  /*17430*/  F2I.FTZ.U32.TRUNC.NTZ R3, R3 ;  /* 0x0000000300037305 */ /* 0x000e64000021f000 */
[----:B-1----:R-:W-:-:S04]  /*17440*/  IMAD.MOV R2, RZ, RZ, -R3 ;  /* 0x000000ffff027224 */ /* 0x002fc800078e0a03 */
        /* <DEDUP_REMOVED lines=24> */
[----:B0-----:R-:W-:-:S04]  /*175d0*/  IABS R8, R4 ;  /* 0x0000000400087213 */ /* 0x001fc80000000000 */
        /* <DEDUP_REMOVED lines=30> */
.L_x_5212:
[----:B------:R1:W-:Y:S01]  /*177c0*/  STL [R1+0x20], R0 ;  /* 0x0000200001007387 */ /* 0x0003e20000100800 */
[----:B------:R-:W-:Y:S01]  /*177d0*/  ULDC UR42, c[0x0][0xc3c] ;  /* 0x00030f00002a7ab9 */ /* 0x000fe20000000800 */
[----:B------:R-:W-:Y:S02]  /*177e0*/  UMOV UR36, URZ ;  /* 0x0000003f00247c82 */ /* 0x000fe40008000000 */
[----:B------:R1:W-:Y:S03]  /*177f0*/  STL [R1+0x24], RZ ;  /* 0x000024ff01007387 */ /* 0x0003e60000100800 */
.L_x_5217:
[----:B------:R-:W2:Y:S04]  /*17800*/  LDL R3, [R1+0x20] ;  /* 0x0000200001037983 */ /* 0x000ea80000100800 */
[----:B------:R-:W3:Y:S01]  /*17810*/  LDL R2, [R1+0x24] ;  /* 0x0000240001027983 */ /* 0x000ee20000100800 */
[----:B------:R-:W-:Y:S02]  /*17820*/  IMAD.U32 R6, RZ, RZ, UR36 ;  /* 0x00000024ff067e24 */ /* 0x000fe4000f8e00ff */
[----:B------:R-:W-:Y:S01]  /*17830*/  IMAD.U32 R7, RZ, RZ, UR42 ;  /* 0x0000002aff077e24 */ /* 0x000fe2000f8e00ff */
[----:B01----:R-:W0:Y:S02]  /*17840*/  S2R R0, SR_TID.X ;  /* 0x0000000000007919 */ /* 0x003e240000002100 */
[----:B0-----:R-:W-:Y:S01]  /*17850*/  LOP3.LUT R0, R0, 0x1f, RZ, 0xc0, !PT ;  /* 0x0000001f00007812 */ /* 0x001fe200078ec0ff */
[----:B------:R-:W-:Y:S03]  /*17860*/  BAR.SYNC.DEFER_BLOCKING 0x4, 0x180 ;  /* 0x0106000000007b1d */ /* 0x000fe60000010000 */
[----:B------:R-:W-:-:S13]  /*17870*/  ISETP.NE.AND P0, PT, R0, RZ, PT ;  /* 0x000000ff0000720c */ /* 0x000fda0003f05270 */
[----:B------:R-:W-:Y:S01]  /*17880*/  @!P0 MOV R0, 0x400 ;  /* 0x0000040000008802 */ /* 0x000fe20000000f00 */
[----:B--2---:R-:W-:Y:S02]  /*17890*/  IMAD.MOV.U32 R4, RZ, RZ, R3 ;  /* 0x000000ffff047224 */ /* 0x004fe400078e0003 */
[----:B------:R-:W0:Y:S01]  /*178a0*/  @!P0 S2R R3, SR_CgaCtaId ;  /* 0x0000000000038919 */ /* 0x000e220000008800 */
[----:B---3--:R-:W-:Y:S01]  /*178b0*/  IMAD.MOV.U32 R5, RZ, RZ, R2 ;  /* 0x000000ffff057224 */ /* 0x008fe200078e0002 */
[----:B0-----:R-:W-:-:S05]  /*178c0*/  @!P0 LEA R17, R3, R0, 0x18 ;  /* 0x0000000003118211 */ /* 0x001fca00078ec0ff */
[----:B------:R1:W-:Y:S01]  /*178d0*/  @!P0 STS.128 [R17+0x334d0], R4 ;  /* 0x0334d00411008388 */ /* 0x0003e20000000c00 */
[----:B------:R-:W-:Y:S06]  /*178e0*/  BAR.ARV 0x5, 0x180 ;  /* 0x0146000000007b1d */ /* 0x000fec0000002000 */
.L_x_5210:
[----:B------:R-:W-:Y:S02]  /*178f0*/  ULDC UR4, c[0x0][0xc3c] ;  /* 0x00030f0000047ab9 */ /* 0x000fe40000000800 */
[----:B------:R-:W-:-:S06]  /*17900*/  UISETP.GE.AND UP0, UPT, UR42, UR4, UPT ;  /* 0x000000042a00728c */ /* 0x000fcc000bf06270 */
[----:B------:R-:W-:-:S13]  /*17910*/  PLOP3.LUT P0, PT, PT, PT, UP0, 0x80, 0x0 ;  /* 0x000000000000781c */ /* 0x000fda0003f0f008 */
[----:B------:R-:W-:Y:S05]  /*17920*/  @!P0 BRA `(.L_x_5218) ;  /* 0xffffffac00008947 */ /* 0x000fea000383ffff */
.L_x_5145:
        /* <DEDUP_REMOVED lines=12> */
.L_x_5259:
[----:B------:R-:W-:Y:S05]  /*179f0*/  BSYNC B0 ;  /* 0x0000000000007941 */ /* 0x000fea0003800000 */
.L_x_5219:
[----:B------:R-:W-:-:S03]  /*17a00*/  UMOV UR4, 0xffffffff ;  /* 0xffffffff00047882 */ /* 0x000fc60000000000 */
[----:B------:R-:W-:Y:S05]  /*17a10*/  BRA.DIV UR4, `(.L_x_5221) ;  /* 0x0000000e04d07947 */ /* 0x000fea000b800000 */
[----:B------:R-:W1:Y:S02]  /*17a20*/  S2R R2, SR_TID.X ;  /* 0x0000000000027919 */ /* 0x000e640000002100 */
[----:B-1----:R-:W-:-:S04]  /*17a30*/  SHF.R.U32.HI R2, RZ, 0x5, R2 ;  /* 0x00000005ff027819 */ /* 0x002fc80000011602 */
[----:B------:R-:W-:-:S05]  /*17a40*/  LOP3.LUT R2, R2, 0x3, RZ, 0xc0, !PT ;  /* 0x0000000302027812 */ /* 0x000fca00078ec0ff */
[----:B------:R1:W2:Y:S02]  /*17a50*/  SHFL.IDX PT, R14, R2, RZ, 0x1f ;  /* 0x00001fff020e7589 */ /* 0x0002a400000e0000 */
.L_x_5262:
[----:B--2---:R-:W-:Y:S01]  /*17a60*/  ISETP.NE.AND P0, PT, R14, RZ, PT ;  /* 0x000000ff0e00720c */ /* 0x004fe20003f05270 */
[----:B------:R-:W-:-:S12]  /*17a70*/  BSSY B0, `(.L_x_5222) ;  /* 0x000002e000007945 */ /* 0x000fd80003800000 */
[----:B------:R-:W-:Y:S05]  /*17a80*/  @P0 BRA `(.L_x_5223) ;  /* 0x0000000000b00947 */ /* 0x000fea0003800000 */
[----:B------:R-:W-:-:S03]  /*17a90*/  UMOV UR4, 0xffffffff ;  /* 0xffffffff00047882 */ /* 0x000fc60000000000 */
[----:B------:R-:W-:Y:S05]  /*17aa0*/  BRA.DIV UR4, `(.L_x_5224) ;  /* 0x0000000e04e07947 */ /* 0x000fea000b800000 */
[----:B------:R-:W-:-:S13]  /*17ab0*/  ELECT P6, URZ, PT ;  /* 0x00000000003f782f */ /* 0x000fda00038c0000 */
.L_x_5265:
[----:B------:R-:W-:Y:S05]  /*17ac0*/  @!P6 BRA `(.L_x_5223) ;  /* 0x0000000000a0e947 */ /* 0x000fea0003800000 */
[----:B------:R-:W-:-:S06]  /*17ad0*/  ULOP3.LUT UR4, UR38, 0x2, URZ, 0xfc, !UPT ;  /* 0x0000000226047892 */ /* 0x000fcc000f8efc3f */
[----:B-1----:R-:W-:-:S05]  /*17ae0*/  IMAD.U32 R2, RZ, RZ, UR4 ;  /* 0x00000004ff027e24 */ /* 0x002fca000f8e00ff */
[----:B------:R-:W-:-:S13]  /*17af0*/  ISETP.NE.AND P0, PT, R2, 0x3, PT ;  /* 0x000000030200780c */ /* 0x000fda0003f05270 */
[----:B------:R-:W-:Y:S05]  /*17b00*/  @!P0 BRA `(.L_x_5225) ;  /* 0x0000000000048947 */ /* 0x000fea0003800000 */
[----:B------:R-:W-:Y:S01]  /*17b10*/  BPT.TRAP 0x1 ;  /* 0x000000040000795c */ /* 0x000fe20000300000 */
.L_x_5225:
        /* <DEDUP_REMOVED lines=14> */
.L_x_5266:
[----:B------:R-:W1:Y:S02]  /*17c00*/  SYNCS.PHASECHK.TRANS64.TRYWAIT P1, [R7+URZ], R2 ;  /* 0x00000002070075a7 */ /* 0x000e64000802017f */
[----:B-1----:R-:W-:Y:S05]  /*17c10*/  @!P1 BRA `(.L_x_5227) ;  /* 0x0000000c00b89947 */ /* 0x002fea0003800000 */
.L_x_5267:
[----:B------:R-:W-:Y:S05]  /*17c20*/  @!P0 BRA `(.L_x_5228) ;  /* 0x0000000000048947 */ /* 0x000fea0003800000 */
[----:B------:R-:W-:Y:S01]  /*17c30*/  BPT.TRAP 0x1 ;  /* 0x000000040000795c */ /* 0x000fe20000300000 */
.L_x_5228:
[----:B------:R-:W2:Y:S02]  /*17c40*/  LDL.LU R4, [R1+0x4] ;  /* 0x0000040001047983 */ /* 0x000ea40000300800 */
[----:B--2---:R-:W-:-:S04]  /*17c50*/  IMAD R4, R4, 0x8, R0 ;  /* 0x0000000804047824 */ /* 0x004fc800078e0200 */
[----:B------:R-:W2:Y:S02]  /*17c60*/  SYNCS.PHASECHK.TRANS64.TRYWAIT P1, [R4+URZ+0x33460], R5 ;  /* 0x03346005040075a7 */ /* 0x000ea4000802017f */
[----:B--2---:R-:W-:Y:S05]  /*17c70*/  @!P1 BRA `(.L_x_5229) ;  /* 0x0000000c00b49947 */ /* 0x004fea0003800000 */
.L_x_5268:
[----:B------:R-:W-:Y:S05]  /*17c80*/  @!P0 BRA `(.L_x_5230) ;  /* 0x0000000000048947 */ /* 0x000fea0003800000 */
[----:B------:R-:W-:Y:S01]  /*17c90*/  BPT.TRAP 0x1 ;  /* 0x000000040000795c */ /* 0x000fe20000300000 */
.L_x_5230:
[----:B------:R-:W-:-:S04]  /*17ca0*/  IMAD R3, R3, 0x8, R0 ;  /* 0x0000000803037824 */ /* 0x000fc800078e0200 */
[----:B------:R-:W3:Y:S02]  /*17cb0*/  SYNCS.PHASECHK.TRANS64.TRYWAIT P1, [R3+URZ+0x33460], R2 ;  /* 0x03346002030075a7 */ /* 0x000ee4000802017f */
[----:B---3--:R-:W-:Y:S05]  /*17cc0*/  @!P1 BRA `(.L_x_5231) ;  /* 0x0000000c00b49947 */ /* 0x008fea0003800000 */
.L_x_5269:
[----:B------:R-:W-:Y:S05]  /*17cd0*/  @!P0 BRA `(.L_x_5232) ;  /* 0x0000000000048947 */ /* 0x000fea0003800000 */
[----:B------:R-:W-:Y:S01]  /*17ce0*/  BPT.TRAP 0x1 ;  /* 0x000000040000795c */ /* 0x000fe20000300000 */
.L_x_5232:
[----:B------:R-:W4:Y:S02]  /*17cf0*/  SYNCS.PHASECHK.TRANS64.TRYWAIT P0, [R4+URZ+0x33480], R5 ;  /* 0x03348005040075a7 */ /* 0x000f24000800017f */
[----:B----4-:R-:W-:Y:S05]  /*17d00*/  @!P0 BRA `(.L_x_5233) ;  /* 0x0000000c00b88947 */ /* 0x010fea0003800000 */
.L_x_5234:
[----:B------:R0:W0:Y:S02]  /*17d10*/  SYNCS.PHASECHK.TRANS64.TRYWAIT P0, [R3+URZ+0x33480], R2 ;  /* 0x03348002030075a7 */ /* 0x000024000800017f */
[----:B0-----:R-:W-:Y:S05]  /*17d20*/  @!P0 NANOSLEEP.SYNCS 0x989680 ;  /* 0x009896800000895d */ /* 0x001fea0003900000 */
[----:B------:R-:W0:Y:S02]  /*17d30*/  @!P0 SYNCS.PHASECHK.TRANS64 P0, [R3+URZ+0x33480], R2 ;  /* 0x03348002030085a7 */ /* 0x000e24000800007f */
[----:B0-----:R-:W-:Y:S05]  /*17d40*/  @!P0 BRA `(.L_x_5234) ;  /* 0xfffffffc00f08947 */ /* 0x001fea000383ffff */
.L_x_5223:
[----:B------:R-:W-:Y:S05]  /*17d50*/  BSYNC B0 ;  /* 0x0000000000007941 */ /* 0x000fea0003800000 */
.L_x_5222:
[----:B------:R-:W-:Y:S05]  /*17d60*/  EXIT ;  /* 0x000000000000794d */ /* 0x000fea0003800000 */
.L_x_5084:
[----:B0-----:R-:W-:-:S04]  /*17d70*/  IMAD.U32 R3, RZ, RZ, UR41 ;  /* 0x00000029ff037e24 */ /* 0x001fc8000f8e00ff */
[----:B------:R0:W1:Y:S03]  /*17d80*/  SYNCS.PHASECHK.TRANS64.TRYWAIT P1, [R3+URZ+0x33400], R6 ;  /* 0x03340006030075a7 */ /* 0x000066000802017f */
[----:B-1----:R-:W-:Y:S05]  /*17d90*/  @!P1 NANOSLEEP.SYNCS 0x989680 ;  /* 0x009896800000995d */ /* 0x002fea0003900000 */
[----:B------:R-:W1:Y:S02]  /*17da0*/  @!P1 SYNCS.PHASECHK.TRANS64 P1, [R3+URZ+0x33400], R6 ;  /* 0x03340006030095a7 */ /* 0x000e64000802007f */
[----:B-1----:R-:W-:Y:S05]  /*17db0*/  @!P1 BRA `(.L_x_5084) ;  /* 0xfffffffc00ec9947 */ /* 0x002fea000383ffff */
[----:B------:R-:W-:Y:S05]  /*17dc0*/  BRA `(.L_x_5235) ;  /* 0xfffffe9c00b87947 */ /* 0x000fea000383ffff */
.L_x_5088:
[----:B-1----:R1:W2:Y:S02]  /*17dd0*/  SYNCS.PHASECHK.TRANS64.TRYWAIT P2, [R2+URZ+0x33430], R3 ;  /* 0x03343003020075a7 */ /* 0x0022a4000804017f */
[----:B--2---:R-:W-:Y:S05]  /*17de0*/  @!P2 NANOSLEEP.SYNCS 0x989680 ;  /* 0x009896800000a95d */ /* 0x004fea0003900000 */
[----:B------:R-:W2:Y:S02]  /*17df0*/  @!P2 SYNCS.PHASECHK.TRANS64 P2, [R2+URZ+0x33430], R3 ;  /* 0x033430030200a5a7 */ /* 0x000ea4000804007f */
[----:B--2---:R-:W-:Y:S05]  /*17e00*/  @!P2 BRA `(.L_x_5088) ;  /* 0xfffffffc00f0a947 */ /* 0x004fea000383ffff */
[----:B------:R-:W-:Y:S05]  /*17e10*/  BRA `(.L_x_5087) ;  /* 0xfffffe9c00dc7947 */ /* 0x000fea000383ffff */
.L_x_5093:
[----:B-1----:R-:W-:-:S04]  /*17e20*/  IMAD.U32 R7, RZ, RZ, UR6 ;  /* 0x00000006ff077e24 */ /* 0x002fc8000f8e00ff */
[----:B------:R1:W2:Y:S03]  /*17e30*/  SYNCS.PHASECHK.TRANS64.TRYWAIT P3, [R7+URZ+0x33430], R6 ;  /* 0x03343006070075a7 */ /* 0x0002a6000806017f */
[----:B--2---:R-:W-:Y:S05]  /*17e40*/  @!P3 NANOSLEEP.SYNCS 0x989680 ;  /* 0x009896800000b95d */ /* 0x004fea0003900000 */
[----:B------:R-:W2:Y:S02]  /*17e50*/  @!P3 SYNCS.PHASECHK.TRANS64 P3, [R7+URZ+0x33430], R6 ;  /* 0x033430060700b5a7 */ /* 0x000ea4000806007f */
[----:B--2---:R-:W-:Y:S05]  /*17e60*/  @!P3 BRA `(.L_x_5093) ;  /* 0xfffffffc00ecb947 */ /* 0x004fea000383ffff */
[----:B------:R-:W-:Y:S05]  /*17e70*/  BRA `(.L_x_5090) ;  /* 0xfffffedc00647947 */ /* 0x000fea000383ffff */
.L_x_5097:
[----:B-1----:R-:W-:-:S04]  /*17e80*/  IMAD.U32 R7, RZ, RZ, UR6 ;  /* 0x00000006ff077e24 */ /* 0x002fc8000f8e00ff */
[----:B------:R1:W2:Y:S03]  /*17e90*/  SYNCS.PHASECHK.TRANS64.TRYWAIT P3, [R7+URZ+0x33450], R6 ;  /* 0x03345006070075a7 */ /* 0x0002a6000806017f */
[----:B--2---:R-:W-:Y:S05]  /*17ea0*/  @!P3 NANOSLEEP.SYNCS 0x989680 ;  /* 0x009896800000b95d */ /* 0x004fea0003900000 */
[----:B------:R-:W2:Y:S02]  /*17eb0*/  @!P3 SYNCS.PHASECHK.TRANS64 P3, [R7+URZ+0x33450], R6 ;  /* 0x033450060700b5a7 */ /* 0x000ea4000806007f */
[----:B--2---:R-:W-:Y:S05]  /*17ec0*/  @!P3 BRA `(.L_x_5097) ;  /* 0xfffffffc00ecb947 */ /* 0x004fea000383ffff */
[----:B------:R-:W-:Y:S05]  /*17ed0*/  BRA `(.L_x_5094) ;  /* 0xfffffee8006c7947 */ /* 0x000fea000383ffff */
.L_x_5104:
[----:B-1----:R-:W-:-:S04]  /*17ee0*/  IMAD.U32 R7, RZ, RZ, UR6 ;  /* 0x00000006ff077e24 */ /* 0x002fc8000f8e00ff */
[----:B------:R1:W2:Y:S03]  /*17ef0*/  SYNCS.PHASECHK.TRANS64.TRYWAIT P2, [R7+URZ+0x33430], R6 ;  /* 0x03343006070075a7 */ /* 0x0002a6000804017f */
[----:B--2---:R-:W-:Y:S05]  /*17f00*/  @!P2 NANOSLEEP.SYNCS 0x989680 ;  /* 0x009896800000a95d */ /* 0x004fea0003900000 */
[----:B------:R-:W2:Y:S02]  /*17f10*/  @!P2 SYNCS.PHASECHK.TRANS64 P2, [R7+URZ+0x33430], R6 ;  /* 0x033430060700a5a7 */ /* 0x000ea4000804007f */
[----:B--2---:R-:W-:Y:S05]  /*17f20*/  @!P2 BRA `(.L_x_5104) ;  /* 0xfffffffc00eca947 */ /* 0x004fea000383ffff */
[----:B------:R-:W-:Y:S05]  /*17f30*/  BRA `(.L_x_5101) ;  /* 0xffffff2000547947 */ /* 0x000fea000383ffff */
.L_x_5108:
[----:B-1----:R-:W-:-:S04]  /*17f40*/  IMAD.U32 R7, RZ, RZ, UR6 ;  /* 0x00000006ff077e24 */ /* 0x002fc8000f8e00ff */
[----:B------:R1:W2:Y:S03]  /*17f50*/  SYNCS.PHASECHK.TRANS64.TRYWAIT P2, [R7+URZ+0x33450], R6 ;  /* 0x03345006070075a7 */ /* 0x0002a6000804017f */
[----:B--2---:R-:W-:Y:S05]  /*17f60*/  @!P2 NANOSLEEP.SYNCS 0x989680 ;  /* 0x009896800000a95d */ /* 0x004fea0003900000 */
[----:B------:R-:W2:Y:S02]  /*17f70*/  @!P2 SYNCS.PHASECHK.TRANS64 P2, [R7+URZ+0x33450], R6 ;  /* 0x033450060700a5a7 */ /* 0x000ea4000804007f */
[----:B--2---:R-:W-:Y:S05]  /*17f80*/  @!P2 BRA `(.L_x_5108) ;  /* 0xfffffffc00eca947 */ /* 0x004fea000383ffff */
[----:B------:R-:W-:Y:S05]  /*17f90*/  BRA `(.L_x_5105) ;  /* 0xffffff2c00507947 */ /* 0x000fea000383ffff */
.L_x_5114:
[----:B-1----:R-:W-:-:S04]  /*17fa0*/  IMAD.U32 R5, RZ, RZ, UR9 ;  /* 0x00000009ff057e24 */ /* 0x002fc8000f8e00ff */
[----:B------:R1:W2:Y:S03]  /*17fb0*/  SYNCS.PHASECHK.TRANS64.TRYWAIT P1, [R5+URZ+0x33450], R0 ;  /* 0x03345000050075a7 */ /* 0x0002a6000802017f */
[----:B--2---:R-:W-:Y:S05]  /*17fc0*/  @!P1 NANOSLEEP.SYNCS 0x989680 ;  /* 0x009896800000995d */ /* 0x004fea0003900000 */
[----:B------:R-:W2:Y:S02]  /*17fd0*/  @!P1 SYNCS.PHASECHK.TRANS64 P1, [R5+URZ+0x33450], R0 ;  /* 0x03345000050095a7 */ /* 0x000ea4000802007f */
[----:B--2---:R-:W-:Y:S05]  /*17fe0*/  @!P1 BRA `(.L_x_5114) ;  /* 0xfffffffc00ec9947 */ /* 0x004fea000383ffff */
[----:B------:R-:W-:Y:S05]  /*17ff0*/  BRA `(.L_x_5113) ;  /* 0xffffff5800287947 */ /* 0x000fea000383ffff */
.L_x_5160:
[----:B------:R-:W-:Y:S02]  /*18000*/  IMAD.MOV.U32 R13, RZ, RZ, R0 ;  /* 0x000000ffff0d7224 */ /* 0x000fe400078e0000 */
[----:B------:R-:W-:Y:S02]  /*18010*/  IMAD.MOV.U32 R12, RZ, RZ, RZ ;  /* 0x000000ffff0c7224 */ /* 0x000fe400078e00ff */
[----:B------:R-:W-:Y:S02]  /*18020*/  IMAD.MOV.U32 R11, RZ, RZ, 0x1f ;  /* 0x0000001fff0b7424 */ /* 0x000fe400078e00ff */
[----:B------:R-:W-:-:S07]  /*18030*/  IMAD.MOV.U32 R15, RZ, RZ, -0x1 ;  /* 0xffffffffff0f7424 */ /* 0x000fce00078e00ff */
[----:B-1----:R-:W-:Y:S05]  /*18040*/  WARPSYNC.COLLECTIVE R15, `(.L_x_5236) ;  /* 0x000000000f087348 */ /* 0x002fea0003c00000 */
[----:B------:R0:W2:Y:S02]  /*18050*/  SHFL.IDX P6, R14, R13, R12, R11 ;  /* 0x0000000c0d0e7389 */ /* 0x0000a400000c000b */
[----:B012---:R-:W-:Y:S01]  /*18060*/  ENDCOLLECTIVE ;  /* 0x000000000000791b */ /* 0x007fe20003800000 */
.L_x_5236:
[----:B------:R-:W-:Y:S05]  /*18070*/  BRA `(.L_x_5237) ;  /* 0xffffffb000d47947 */ /* 0x000fea000383ffff */
.L_x_5162:
[----:B------:R-:W-:Y:S01]  /*18080*/  BSSY B0, `(.L_x_5238) ;  /* 0x0000006000007945 */ /* 0x000fe20003800000 */
[----:B------:R-:W-:-:S07]  /*18090*/  IMAD.MOV.U32 R15, RZ, RZ, -0x1 ;  /* 0xffffffffff0f7424 */ /* 0x000fce00078e00ff */
[----:B-1----:R-:W-:Y:S05]  /*180a0*/  WARPSYNC.COLLECTIVE R15, `(.L_x_5239) ;  /* 0x000000000f0c7348 */ /* 0x002fea0003c00000 */
[----:B------:R-:W-:Y:S02]  /*180b0*/  ELECT P6, UR62, PT ;  /* 0x00000000003e782f */ /* 0x000fe400038c0000 */
[----:B------:R-:W-:Y:S01]  /*180c0*/  MOV R14, UR62 ;  /* 0x0000003e000e7c02 */ /* 0x000fe20008000f00 */
[----:B-1----:R-:W-:Y:S10]  /*180d0*/  ENDCOLLECTIVE ;  /* 0x000000000000791b */ /* 0x002ff40003800000 */
.L_x_5239:
[----:B------:R-:W-:Y:S05]  /*180e0*/  BSYNC B0 ;  /* 0x0000000000007941 */ /* 0x000fea0003800000 */
.L_x_5238:
[----:B------:R-:W-:Y:S05]  /*180f0*/  BRA `(.L_x_5240) ;  /* 0xffffffb000dc7947 */ /* 0x000fea000383ffff */
.L_x_5164:
[----:B0-----:R0:W1:Y:S02]  /*18100*/  SYNCS.PHASECHK.TRANS64.TRYWAIT P0, [R4+URZ+0x33480], R3 ;  /* 0x03348003040075a7 */ /* 0x001064000800017f */
[----:B-1----:R-:W-:Y:S05]  /*18110*/  @!P0 NANOSLEEP.SYNCS 0x989680 ;  /* 0x009896800000895d */ /* 0x002fea0003900000 */
[----:B------:R-:W1:Y:S02]  /*18120*/  @!P0 SYNCS.PHASECHK.TRANS64 P0, [R4+URZ+0x33480], R3 ;  /* 0x03348003040085a7 */ /* 0x000e64000800007f */
[----:B-1----:R-:W-:Y:S05]  /*18130*/  @!P0 BRA `(.L_x_5164) ;  /* 0xfffffffc00f08947 */ /* 0x002fea000383ffff */
[----:B------:R-:W-:Y:S05]  /*18140*/  BRA `(.L_x_5241) ;  /* 0xffffffb400407947 */ /* 0x000fea000383ffff */
.L_x_5166:
[----:B-1----:R1:W2:Y:S02]  /*18150*/  SYNCS.PHASECHK.TRANS64.TRYWAIT P0, [R4+URZ+0x33440], R3 ;  /* 0x03344003040075a7 */ /* 0x0022a4000800017f */
[----:B--2---:R-:W-:Y:S05]  /*18160*/  @!P0 NANOSLEEP.SYNCS 0x989680 ;  /* 0x009896800000895d */ /* 0x004fea0003900000 */
[----:B------:R-:W2:Y:S02]  /*18170*/  @!P0 SYNCS.PHASECHK.TRANS64 P0, [R4+URZ+0x33440], R3 ;  /* 0x03344003040085a7 */ /* 0x000ea4000800007f */
[----:B--2---:R-:W-:Y:S05]  /*18180*/  @!P0 BRA `(.L_x_5166) ;  /* 0xfffffffc00f08947 */ /* 0x004fea000383ffff */
[----:B------:R-:W-:Y:S05]  /*18190*/  BRA `(.L_x_5242) ;  /* 0xffffffb400cc7947 */ /* 0x000fea000383ffff */
.L_x_5170:
[----:B------:R0:W5:Y:S01]  /*181a0*/  LDL.LU R8, [R1+0x28] ;  /* 0x0000280001087983 */ /* 0x0001620000300800 */
[----:B------:R-:W-:Y:S01]  /*181b0*/  IMAD.MOV.U32 R13, RZ, RZ, R0 ;  /* 0x000000ffff0d7224 */ /* 0x000fe200078e0000 */
[----:B------:R-:W-:Y:S01]  /*181c0*/  LOP3.LUT R6, R6, 0x7f, RZ, 0xc0, !PT ;  /* 0x0000007f06067812 */ /* 0x000fe200078ec0ff */
[----:B------:R-:W-:Y:S02]  /*181d0*/  IMAD.MOV.U32 R12, RZ, RZ, RZ ;  /* 0x000000ffff0c7224 */ /* 0x000fe400078e00ff */
[----:B------:R-:W-:Y:S01]  /*181e0*/  IMAD.MOV.U32 R11, RZ, RZ, 0x1c1f ;  /* 0x00001c1fff0b7424 */ /* 0x000fe200078e00ff */
[----:B------:R-:W-:Y:S01]  /*181f0*/  SHF.R.U32.HI R4, RZ, 0x2, R6 ;  /* 0x00000002ff047819 */ /* 0x000fe20000011606 */
[----:B------:R-:W-:-:S04]  /*18200*/  IMAD.MOV.U32 R15, RZ, RZ, -0x1 ;  /* 0xffffffffff0f7424 */ /* 0x000fc800078e00ff */
[----:B0-----:R-:W-:-:S07]  /*18210*/  IMAD R4, R7, 0x80, R4 ;  /* 0x0000008007047824 */ /* 0x001fce00078e0204 */
[----:B-----5:R-:W-:Y:S05]  /*18220*/  WARPSYNC.COLLECTIVE R15, `(.L_x_5243) ;  /* 0x000000000f087348 */ /* 0x020fea0003c00000 */
[----:B------:R0:W1:Y:S02]  /*18230*/  SHFL.IDX P6, R14, R13, R12, R11 ;  /* 0x0000000c0d0e7389 */ /* 0x00006400000c000b */
[----:B01---5:R-:W-:Y:S01]  /*18240*/  ENDCOLLECTIVE ;  /* 0x000000000000791b */ /* 0x023fe20003800000 */
.L_x_5243:
[----:B------:R-:W-:Y:S02]  /*18250*/  IMAD.MOV.U32 R13, RZ, RZ, R2 ;  /* 0x000000ffff0d7224 */ /* 0x000fe400078e0002 */
[----:B------:R-:W-:Y:S02]  /*18260*/  IMAD R3, R8, R5, RZ ;  /* 0x0000000508037224 */ /* 0x000fe400078e02ff */
[----:B------:R-:W-:-:S07]  /*18270*/  IMAD.MOV.U32 R5, RZ, RZ, R14 ;  /* 0x000000ffff057224 */ /* 0x000fce00078e000e */
[----:B------:R-:W-:Y:S05]  /*18280*/  WARPSYNC.COLLECTIVE R15, `(.L_x_5244) ;  /* 0x000000000f087348 */ /* 0x000fea0003c00000 */
[----:B------:R0:W1:Y:S02]  /*18290*/  SHFL.IDX P6, R14, R13, R12, R11 ;  /* 0x0000000c0d0e7389 */ /* 0x00006400000c000b */
[----:B01----:R-:W-:Y:S01]  /*182a0*/  ENDCOLLECTIVE ;  /* 0x000000000000791b */ /* 0x003fe20003800000 */
.L_x_5244:
[C---:B------:R-:W-:Y:S01]  /*182b0*/  ISETP.GE.AND P4, PT, R4.reuse, R3, PT ;  /* 0x000000030400720c */ /* 0x040fe20003f86270 */
[----:B------:R-:W-:Y:S02]  /*182c0*/  VIADD R8, R4, 0x20 ;  /* 0x0000002004087836 */ /* 0x000fe40000000000 */
[----:B------:R-:W-:Y:S02]  /*182d0*/  IMAD.MOV.U32 R13, RZ, RZ, R0 ;  /* 0x000000ffff0d7224 */ /* 0x000fe400078e0000 */
[----:B------:R-:W-:Y:S02]  /*182e0*/  IMAD.MOV.U32 R12, RZ, RZ, 0x1 ;  /* 0x00000001ff0c7424 */ /* 0x000fe400078e00ff */
[----:B------:R-:W-:-:S07]  /*182f0*/  IMAD.MOV.U32 R6, RZ, RZ, R14 ;  /* 0x000000ffff067224 */ /* 0x000fce00078e000e */
[----:B------:R-:W-:Y:S05]  /*18300*/  WARPSYNC.COLLECTIVE R15, `(.L_x_5245) ;  /* 0x000000000f087348 */ /* 0x000fea0003c00000 */
[----:B------:R0:W1:Y:S02]  /*18310*/  SHFL.IDX P6, R14, R13, R12, R11 ;  /* 0x0000000c0d0e7389 */ /* 0x00006400000c000b */
[----:B01----:R-:W-:Y:S01]  /*18320*/  ENDCOLLECTIVE ;  /* 0x000000000000791b */ /* 0x003fe20003800000 */
.L_x_5245:
[----:B------:R-:W-:-:S05]  /*18330*/  @!P4 IADD3 R6, P3, R10, R6, RZ ;  /* 0x000000060a06c210 */ /* 0x000fca0007f7e0ff */
[----:B------:R-:W-:Y:S01]  /*18340*/  @!P4 IMAD.X R5, RZ, RZ, R5, P3 ;  /* 0x000000ffff05c224 */ /* 0x000fe200018e0605 */
[----:B------:R-:W-:-:S03]  /*18350*/  ISETP.GE.AND P3, PT, R8, R3, PT ;  /* 0x000000030800720c */ /* 0x000fc60003f66270 */
        /* <DEDUP_REMOVED lines=12> */
.L_x_5246:
[----:B------:R-:W-:Y:S02]  /*18420*/  IMAD.MOV.U32 R13, RZ, RZ, R0 ;  /* 0x000000ffff0d7224 */ /* 0x000fe400078e0000 */
[----:B------:R-:W-:Y:S02]  /*18430*/  IMAD.MOV.U32 R12, RZ, RZ, 0x2 ;  /* 0x00000002ff0c7424 */ /* 0x000fe400078e00ff */
[----:B------:R-:W-:-:S07]  /*18440*/  IMAD.MOV.U32 R6, RZ, RZ, R14 ;  /* 0x000000ffff067224 */ /* 0x000fce00078e000e */
[----:B------:R-:W-:Y:S05]  /*18450*/  WARPSYNC.COLLECTIVE R15, `(.L_x_5247) ;  /* 0x000000000f087348 */ /* 0x000fea0003c00000 */
[----:B------:R0:W1:Y:S02]  /*18460*/  SHFL.IDX P6, R14, R13, R12, R11 ;  /* 0x0000000c0d0e7389 */ /* 0x00006400000c000b */
[----:B01----:R-:W-:Y:S01]  /*18470*/  ENDCOLLECTIVE ;  /* 0x000000000000791b */ /* 0x003fe20003800000 */
.L_x_5247:
        /* <DEDUP_REMOVED lines=16> */
.L_x_5248:
[----:B------:R-:W-:Y:S02]  /*18580*/  IMAD.MOV.U32 R13, RZ, RZ, R0 ;  /* 0x000000ffff0d7224 */ /* 0x000fe400078e0000 */
[----:B------:R-:W-:Y:S02]  /*18590*/  IMAD.MOV.U32 R12, RZ, RZ, 0x3 ;  /* 0x00000003ff0c7424 */ /* 0x000fe400078e00ff */
[----:B------:R-:W-:-:S07]  /*185a0*/  IMAD.MOV.U32 R6, RZ, RZ, R14 ;  /* 0x000000ffff067224 */ /* 0x000fce00078e000e */
[----:B------:R-:W-:Y:S05]  /*185b0*/  WARPSYNC.COLLECTIVE R15, `(.L_x_5249) ;  /* 0x000000000f087348 */ /* 0x000fea0003c00000 */
[----:B------:R0:W1:Y:S02]  /*185c0*/  SHFL.IDX P6, R14, R13, R12, R11 ;  /* 0x0000000c0d0e7389 */ /* 0x00006400000c000b */
[----:B01----:R-:W-:Y:S01]  /*185d0*/  ENDCOLLECTIVE ;  /* 0x000000000000791b */ /* 0x003fe20003800000 */
.L_x_5249:
        /* <DEDUP_REMOVED lines=14> */
.L_x_5250:
[----:B------:R-:W-:Y:S01]  /*186c0*/  IMAD.MOV.U32 R2, RZ, RZ, R14 ;  /* 0x000000ffff027224 */ /* 0x000fe200078e000e */
[----:B------:R-:W-:Y:S06]  /*186d0*/  BRA `(.L_x_5251) ;  /* 0xffffffbc00287947 */ /* 0x000fec000383ffff */
.L_x_5175:
[----:B-1----:R1:W2:Y:S02]  /*186e0*/  SYNCS.PHASECHK.TRANS64.TRYWAIT P0, [R17+URZ+0x33420], R0 ;  /* 0x03342000110075a7 */ /* 0x0022a4000800017f */
[----:B--2---:R-:W-:Y:S05]  /*186f0*/  @!P0 NANOSLEEP.SYNCS 0x989680 ;  /* 0x009896800000895d */ /* 0x004fea0003900000 */
[----:B------:R-:W2:Y:S02]  /*18700*/  @!P0 SYNCS.PHASECHK.TRANS64 P0, [R17+URZ+0x33420], R0 ;  /* 0x03342000110085a7 */ /* 0x000ea4000800007f */
[----:B--2---:R-:W-:Y:S05]  /*18710*/  @!P0 BRA `(.L_x_5175) ;  /* 0xfffffffc00f08947 */ /* 0x004fea000383ffff */
[----:B------:R-:W-:Y:S05]  /*18720*/  BRA `(.L_x_5252) ;  /* 0xffffffbc00987947 */ /* 0x000fea000383ffff */
.L_x_5181:
[----:B--2---:R2:W3:Y:S02]  /*18730*/  SYNCS.PHASECHK.TRANS64.TRYWAIT P0, [R6+URZ+0x33480], R5 ;  /* 0x03348005060075a7 */ /* 0x0044e4000800017f */
[----:B---3--:R-:W-:Y:S05]  /*18740*/  @!P0 NANOSLEEP.SYNCS 0x989680 ;  /* 0x009896800000895d */ /* 0x008fea0003900000 */
[----:B------:R-:W3:Y:S02]  /*18750*/  @!P0 SYNCS.PHASECHK.TRANS64 P0, [R6+URZ+0x33480], R5 ;  /* 0x03348005060085a7 */ /* 0x000ee4000800007f */
[----:B---3--:R-:W-:Y:S05]  /*18760*/  @!P0 BRA `(.L_x_5181) ;  /* 0xfffffffc00f08947 */ /* 0x008fea000383ffff */
[----:B------:R-:W-:Y:S05]  /*18770*/  BRA `(.L_x_5253) ;  /* 0xffffffc000507947 */ /* 0x000fea000383ffff */
.L_x_5188:
[----:B0-----:R0:W3:Y:S02]  /*18780*/  SYNCS.PHASECHK.TRANS64.TRYWAIT P0, [R6+URZ+0x33440], R5 ;  /* 0x03344005060075a7 */ /* 0x0010e4000800017f */
[----:B---3--:R-:W-:Y:S05]  /*18790*/  @!P0 NANOSLEEP.SYNCS 0x989680 ;  /* 0x009896800000895d */ /* 0x008fea0003900000 */
[----:B------:R-:W3:Y:S02]  /*187a0*/  @!P0 SYNCS.PHASECHK.TRANS64 P0, [R6+URZ+0x33440], R5 ;  /* 0x03344005060085a7 */ /* 0x000ee4000800007f */
[----:B---3--:R-:W-:Y:S05]  /*187b0*/  @!P0 BRA `(.L_x_5188) ;  /* 0xfffffffc00f08947 */ /* 0x008fea000383ffff */
[----:B------:R-:W-:Y:S05]  /*187c0*/  BRA `(.L_x_5254) ;  /* 0xffffffc400507947 */ /* 0x000fea000383ffff */
.L_x_5196:
[----:B--2---:R2:W3:Y:S02]  /*187d0*/  SYNCS.PHASECHK.TRANS64.TRYWAIT P0, [R3+URZ+0x33470], R4 ;  /* 0x03347004030075a7 */ /* 0x0044e4000800017f */
[----:B---3--:R-:W-:Y:S05]  /*187e0*/  @!P0 NANOSLEEP.SYNCS 0x989680 ;  /* 0x009896800000895d */ /* 0x008fea0003900000 */
[----:B------:R-:W3:Y:S02]  /*187f0*/  @!P0 SYNCS.PHASECHK.TRANS64 P0, [R3+URZ+0x33470], R4 ;  /* 0x03347004030085a7 */ /* 0x000ee4000800007f */
[----:B---3--:R-:W-:Y:S05]  /*18800*/  @!P0 BRA `(.L_x_5196) ;  /* 0xfffffffc00f08947 */ /* 0x008fea000383ffff */
[----:B------:R-:W-:Y:S05]  /*18810*/  BRA `(.L_x_5255) ;  /* 0xffffffc800647947 */ /* 0x000fea000383ffff */
.L_x_5198:
[----:B--2---:R2:W3:Y:S02]  /*18820*/  SYNCS.PHASECHK.TRANS64.TRYWAIT P0, [R3+URZ+0x33460], R4 ;  /* 0x03346004030075a7 */ /* 0x0044e4000800017f */
[----:B---3--:R-:W-:Y:S05]  /*18830*/  @!P0 NANOSLEEP.SYNCS 0x989680 ;  /* 0x009896800000895d */ /* 0x008fea0003900000 */
[----:B------:R-:W3:Y:S02]  /*18840*/  @!P0 SYNCS.PHASECHK.TRANS64 P0, [R3+URZ+0x33460], R4 ;  /* 0x03346004030085a7 */ /* 0x000ee4000800007f */
[----:B---3--:R-:W-:Y:S05]  /*18850*/  @!P0 BRA `(.L_x_5198) ;  /* 0xfffffffc00f08947 */ /* 0x008fea000383ffff */
[----:B------:R-:W-:Y:S05]  /*18860*/  BRA `(.L_x_5256) ;  /* 0xffffffc8006c7947 */ /* 0x000fea000383ffff */
.L_x_5205:
[----:B-1----:R1:W2:Y:S02]  /*18870*/  SYNCS.PHASECHK.TRANS64.TRYWAIT P1, [R0+URZ+0x33470], R3 ;  /* 0x03347003000075a7 */ /* 0x0022a4000802017f */
[----:B--2---:R-:W-:Y:S05]  /*18880*/  @!P1 NANOSLEEP.SYNCS 0x989680 ;  /* 0x009896800000995d */ /* 0x004fea0003900000 */
[----:B------:R-:W2:Y:S02]  /*18890*/  @!P1 SYNCS.PHASECHK.TRANS64 P1, [R0+URZ+0x33470], R3 ;  /* 0x03347003000095a7 */ /* 0x000ea4000802007f */
[----:B--2---:R-:W-:Y:S05]  /*188a0*/  @!P1 BRA `(.L_x_5205) ;  /* 0xfffffffc00f09947 */ /* 0x004fea000383ffff */
[----:B------:R-:W-:Y:S05]  /*188b0*/  BRA `(.L_x_5257) ;  /* 0xffffffd400d47947 */ /* 0x000fea000383ffff */
.L_x_5207:
[----:B-1----:R1:W2:Y:S02]  /*188c0*/  SYNCS.PHASECHK.TRANS64.TRYWAIT P1, [R0+URZ+0x33460], R3 ;  /* 0x03346003000075a7 */ /* 0x0022a4000802017f */
[----:B--2---:R-:W-:Y:S05]  /*188d0*/  @!P1 NANOSLEEP.SYNCS 0x989680 ;  /* 0x009896800000995d */ /* 0x004fea0003900000 */
[----:B------:R-:W2:Y:S02]  /*188e0*/  @!P1 SYNCS.PHASECHK.TRANS64 P1, [R0+URZ+0x33460], R3 ;  /* 0x03346003000095a7 */ /* 0x000ea4000802007f */
[----:B--2---:R-:W-:Y:S05]  /*188f0*/  @!P1 BRA `(.L_x_5207) ;  /* 0xfffffffc00f09947 */ /* 0x004fea000383ffff */
[----:B------:R-:W-:Y:S05]  /*18900*/  BRA `(.L_x_5258) ;  /* 0xffffffd400dc7947 */ /* 0x000fea000383ffff */
.L_x_5220:
[----:B0-----:R0:W1:Y:S02]  /*18910*/  SYNCS.PHASECHK.TRANS64.TRYWAIT P0, [R0+URZ+0x33420], R3 ;  /* 0x03342003000075a7 */ /* 0x001064000800017f */
[----:B-1----:R-:W-:Y:S05]  /*18920*/  @!P0 NANOSLEEP.SYNCS 0x989680 ;  /* 0x009896800000895d */ /* 0x002fea0003900000 */
[----:B------:R-:W1:Y:S02]  /*18930*/  @!P0 SYNCS.PHASECHK.TRANS64 P0, [R0+URZ+0x33420], R3 ;  /* 0x03342003000085a7 */ /* 0x000e64000800007f */
[----:B-1----:R-:W-:Y:S05]  /*18940*/  @!P0 BRA `(.L_x_5220) ;  /* 0xfffffffc00f08947 */ /* 0x002fea000383ffff */
[----:B------:R-:W-:Y:S05]  /*18950*/  BRA `(.L_x_5259) ;  /* 0xfffffff000247947 */ /* 0x000fea000383ffff */
.L_x_5221:
        /* <DEDUP_REMOVED lines=11> */
.L_x_5261:
[----:B------:R-:W-:Y:S05]  /*18a10*/  BSYNC B0 ;  /* 0x0000000000007941 */ /* 0x000fea0003800000 */
.L_x_5260:
[----:B------:R-:W-:Y:S05]  /*18a20*/  BRA `(.L_x_5262) ;  /* 0xfffffff0000c7947 */ /* 0x000fea000383ffff */
.L_x_5224:
[----:B------:R-:W-:Y:S01]  /*18a30*/  BSSY B1, `(.L_x_5263) ;  /* 0x0000006000017945 */ /* 0x000fe20003800000 */
[----:B------:R-:W-:-:S07]  /*18a40*/  IMAD.MOV.U32 R15, RZ, RZ, -0x1 ;  /* 0xffffffffff0f7424 */ /* 0x000fce00078e00ff */
[----:B01----:R-:W-:Y:S05]  /*18a50*/  WARPSYNC.COLLECTIVE R15, `(.L_x_5264) ;  /* 0x000000000f0c7348 */ /* 0x003fea0003c00000 */
[----:B------:R-:W-:Y:S02]  /*18a60*/  ELECT P6, UR62, PT ;  /* 0x00000000003e782f */ /* 0x000fe400038c0000 */
[----:B------:R-:W-:Y:S01]  /*18a70*/  MOV R14, UR62 ;  /* 0x0000003e000e7c02 */ /* 0x000fe20008000f00 */
[----:B01----:R-:W-:Y:S10]  /*18a80*/  ENDCOLLECTIVE ;  /* 0x000000000000791b */ /* 0x003ff40003800000 */
.L_x_5264:
[----:B------:R-:W-:Y:S05]  /*18a90*/  BSYNC B1 ;  /* 0x0000000000017941 */ /* 0x000fea0003800000 */
.L_x_5263:
[----:B------:R-:W-:Y:S05]  /*18aa0*/  BRA `(.L_x_5265) ;  /* 0xfffffff000047947 */ /* 0x000fea000383ffff */
.L_x_5226:
[----:B0-----:R0:W1:Y:S02]  /*18ab0*/  SYNCS.PHASECHK.TRANS64.TRYWAIT P1, [R6+URZ], R5 ;  /* 0x00000005060075a7 */ /* 0x001064000802017f */
[----:B-1----:R-:W-:Y:S05]  /*18ac0*/  @!P1 NANOSLEEP.SYNCS 0x989680 ;  /* 0x009896800000995d */ /* 0x002fea0003900000 */
[----:B------:R-:W1:Y:S02]  /*18ad0*/  @!P1 SYNCS.PHASECHK.TRANS64 P1, [R6+URZ], R5 ;  /* 0x00000005060095a7 */ /* 0x000e64000802007f */
[----:B-1----:R-:W-:Y:S05]  /*18ae0*/  @!P1 BRA `(.L_x_5226) ;  /* 0xfffffffc00f09947 */ /* 0x002fea000383ffff */
[----:B------:R-:W-:Y:S05]  /*18af0*/  BRA `(.L_x_5266) ;  /* 0xfffffff000407947 */ /* 0x000fea000383ffff */
.L_x_5227:
[----:B-1----:R1:W2:Y:S02]  /*18b00*/  SYNCS.PHASECHK.TRANS64.TRYWAIT P1, [R7+URZ], R2 ;  /* 0x00000002070075a7 */ /* 0x0022a4000802017f */
[----:B--2---:R-:W-:Y:S05]  /*18b10*/  @!P1 NANOSLEEP.SYNCS 0x989680 ;  /* 0x009896800000995d */ /* 0x004fea0003900000 */
[----:B------:R-:W2:Y:S02]  /*18b20*/  @!P1 SYNCS.PHASECHK.TRANS64 P1, [R7+URZ], R2 ;  /* 0x00000002070095a7 */ /* 0x000ea4000802007f */
[----:B--2---:R-:W-:Y:S05]  /*18b30*/  @!P1 BRA `(.L_x_5227) ;  /* 0xfffffffc00f09947 */ /* 0x004fea000383ffff */
[----:B------:R-:W-:Y:S05]  /*18b40*/  BRA `(.L_x_5267) ;  /* 0xfffffff000347947 */ /* 0x000fea000383ffff */
.L_x_5229:
[----:B--2---:R2:W3:Y:S02]  /*18b50*/  SYNCS.PHASECHK.TRANS64.TRYWAIT P1, [R4+URZ+0x33460], R5 ;  /* 0x03346005040075a7 */ /* 0x0044e4000802017f */
[----:B---3--:R-:W-:Y:S05]  /*18b60*/  @!P1 NANOSLEEP.SYNCS 0x989680 ;  /* 0x009896800000995d */ /* 0x008fea0003900000 */
[----:B------:R-:W3:Y:S02]  /*18b70*/  @!P1 SYNCS.PHASECHK.TRANS64 P1, [R4+URZ+0x33460], R5 ;  /* 0x03346005040095a7 */ /* 0x000ee4000802007f */
[----:B---3--:R-:W-:Y:S05]  /*18b80*/  @!P1 BRA `(.L_x_5229) ;  /* 0xfffffffc00f09947 */ /* 0x008fea000383ffff */
[----:B------:R-:W-:Y:S05]  /*18b90*/  BRA `(.L_x_5268) ;  /* 0xfffffff000387947 */ /* 0x000fea000383ffff */
.L_x_5231:
[----:B---3--:R3:W4:Y:S02]  /*18ba0*/  SYNCS.PHASECHK.TRANS64.TRYWAIT P1, [R3+URZ+0x33460], R2 ;  /* 0x03346002030075a7 */ /* 0x008724000802017f */
[----:B----4-:R-:W-:Y:S05]  /*18bb0*/  @!P1 NANOSLEEP.SYNCS 0x989680 ;  /* 0x009896800000995d */ /* 0x010fea0003900000 */
[----:B------:R-:W4:Y:S02]  /*18bc0*/  @!P1 SYNCS.PHASECHK.TRANS64 P1, [R3+URZ+0x33460], R2 ;  /* 0x03346002030095a7 */ /* 0x000f24000802007f */
[----:B----4-:R-:W-:Y:S05]  /*18bd0*/  @!P1 BRA `(.L_x_5231) ;  /* 0xfffffffc00f09947 */ /* 0x010fea000383ffff */
[----:B------:R-:W-:Y:S05]  /*18be0*/  BRA `(.L_x_5269) ;  /* 0xfffffff000387947 */ /* 0x000fea000383ffff */
.L_x_5233:
[----:B----4-:R4:W0:Y:S02]  /*18bf0*/  SYNCS.PHASECHK.TRANS64.TRYWAIT P0, [R4+URZ+0x33480], R5 ;  /* 0x03348005040075a7 */ /* 0x010824000800017f */
[----:B0-----:R-:W-:Y:S05]  /*18c00*/  @!P0 NANOSLEEP.SYNCS 0x989680 ;  /* 0x009896800000895d */ /* 0x001fea0003900000 */
[----:B------:R-:W0:Y:S02]  /*18c10*/  @!P0 SYNCS.PHASECHK.TRANS64 P0, [R4+URZ+0x33480], R5 ;  /* 0x03348005040085a7 */ /* 0x000e24000800007f */
[----:B0-----:R-:W-:Y:S05]  /*18c20*/  @!P0 BRA `(.L_x_5233) ;  /* 0xfffffffc00f08947 */ /* 0x001fea000383ffff */
[----:B------:R-:W-:Y:S05]  /*18c30*/  BRA `(.L_x_5234) ;  /* 0xfffffff000347947 */ /* 0x000fea000383ffff */
.L_x_5270:
        /* <DEDUP_REMOVED lines=12> */
.L_x_12970:


//--------------------- .text._ZN7cutlass13device_kernelIN5flash11enable_sm90INS1_16FlashAttnFwdSm90INS1_25CollectiveMainloopFwdSm90ILi2EN4cute5tupleIJNS5_1CILi1EEES8_S8_EEENS6_IJNS7_ILi128EEENS7_ILi160EEENS7_ILi192EEEEEELi192ENS_12float_e4m3_tEfNS_4arch4Sm90ELb1ELb0ELb1ELb1ELb0ELb1ELb0ELb1ELb1ELb1ELb0ELb0EEENS1_21CollectiveEpilogueFwdINS6_IJSA_SC_SB_EEES9_NS_10bfloat16_tESG_Li256ELb1ELb1ELb0ELb1EEENS1_36VarlenDynamicPersistentTileSchedulerILi128ELi160ELi256ELi128ELb0ELb1ELb1ELb1ELb1ELb1EEEEEEEEEvNT_6ParamsE --------------------------
	.section	.text._ZN7cutlass13device_kernelIN5flash11enable_sm90INS1_16FlashAttnFwdSm90INS1_25CollectiveMainloopFwdSm90ILi2EN4cute5tupleIJNS5_1CILi1EEES8_S8_EEENS6_IJNS7_ILi128EEENS7_ILi160EEENS7_ILi192EEEEEELi192ENS_12float_e4m3_tEfNS_4arch4Sm90ELb1ELb0ELb1ELb1ELb0ELb1ELb0ELb1ELb1ELb1ELb0ELb0EEENS1_21CollectiveEpilogueFwdINS6_IJSA_SC_SB_EEES9_NS_10bfloat16_tESG_Li256ELb1ELb1ELb0ELb1EEENS1_36VarlenDynamicPersistentTileSchedulerILi128ELi160ELi256ELi128ELb0ELb1ELb1ELb1ELb1ELb1EEEEEEEEEvNT_6ParamsE,"ax",@progbits
	.align	128
.text._ZN7cutlass13device_kernelIN5flash11enable_sm90INS1_16FlashAttnFwdSm90INS1_25CollectiveMainloopFwdSm90ILi2EN4cute5tupleIJNS5_1CILi1EEES8_S8_EEENS6_IJNS7_ILi128EEENS7_ILi160EEENS7_ILi192EEEEEELi192ENS_12float_e4m3_tEfNS_4arch4Sm90ELb1ELb0ELb1ELb1ELb0ELb1ELb0ELb1ELb1ELb1ELb0ELb0EEENS1_21CollectiveEpilogueFwdINS6_IJSA_SC_SB_EEES9_NS_10bfloat16_tESG_Li256ELb1ELb1ELb0ELb1EEENS1_36VarlenDynamicPersistentTileSchedulerILi128ELi160ELi256ELi128ELb0ELb1ELb1ELb1ELb1ELb1EEEEEEEEEvNT_6ParamsE:
        .type           _ZN7cutlass13device_kernelIN5flash11enable_sm90INS1_16FlashAttnFwdSm90INS1_25CollectiveMainloopFwdSm90ILi2EN4cute5tupleIJNS5_1CILi1EEES8_S8_EEENS6_IJNS7_ILi128EEENS7_ILi160EEENS7_ILi192EEEEEELi192ENS_12float_e4m3_tEfNS_4arch4Sm90ELb1ELb0ELb1ELb1ELb0ELb1ELb0ELb1ELb1ELb1ELb0ELb0EEENS1_21CollectiveEpilogueFwdINS6_IJSA_SC_SB_EEES9_NS_10bfloat16_tESG_Li256ELb1ELb1ELb0ELb1EEENS1_36VarlenDynamicPersistentTileSchedulerILi128ELi160ELi256ELi128ELb0ELb1ELb1ELb1ELb1ELb1EEEEEEEEEvNT_6ParamsE,@function
        .size           _ZN7cutlass13device_kernelIN5flash11enable_sm90INS1_16FlashAttnFwdSm90INS1_25CollectiveMainloopFwdSm90ILi2EN4cute5tupleIJNS5_1CILi1EEES8_S8_EEENS6_IJNS7_ILi128EEENS7_ILi160EEENS7_ILi192EEEEEELi192ENS_12float_e4m3_tEfNS_4arch4Sm90ELb1ELb0ELb1ELb1ELb0ELb1ELb0ELb1ELb1ELb1ELb0ELb0EEENS1_21CollectiveEpilogueFwdINS6_IJSA_SC_SB_EEES9_NS_10bfloat16_tESG_Li256ELb1ELb1ELb0ELb1EEENS1_36VarlenDynamicPersistentTileSchedulerILi128ELi160ELi256ELi128ELb0ELb1ELb1ELb1ELb1ELb1EEEEEEEEEvNT_6ParamsE,(.L_x_12971 - _ZN7cutlass13device_kernelIN5flash11enable_sm90INS1_16FlashAttnFwdSm90INS1_25CollectiveMainloopFwdSm90ILi2EN4cute5tupleIJNS5_1CILi1EEES8_S8_EEENS6_IJNS7_ILi128EEENS7_ILi160EEENS7_ILi192EEEEEELi192ENS_12float_e4m3_tEfNS_4arch4Sm90ELb1ELb0ELb1ELb1ELb0ELb1ELb0ELb1ELb1ELb1ELb0ELb0EEENS1_21CollectiveEpilogueFwdINS6_IJSA_SC_SB_EEES9_NS_10bfloat16_tESG_Li256ELb1ELb1ELb0ELb1EEENS1_36VarlenDynamicPersistentTileSchedulerILi128ELi160ELi256ELi128ELb0ELb1ELb1ELb1ELb1ELb1EEEEEEEEEvNT_6ParamsE)
        .other          _ZN7cutlass13device_kernelIN5flash11enable_sm90INS1_16FlashAttnFwdSm90INS1_25CollectiveMainloopFwdSm90ILi2EN4cute5tupleIJNS5_1CILi1EEES8_S8_EEENS6_IJNS7_ILi128EEENS7_ILi160EEENS7_ILi192EEEEEELi192ENS_12float_e4m3_tEfNS_4arch4Sm90ELb1ELb0ELb1ELb1ELb0ELb1ELb0ELb1ELb1ELb1ELb0ELb0EEENS1_21CollectiveEpilogueFwdINS6_IJSA_SC_SB_EEES9_NS_10bfloat16_tESG_Li256ELb1ELb1ELb0ELb1EEENS1_36VarlenDynamicPersistentTileSchedulerILi128ELi160ELi256ELi128ELb0ELb1ELb1ELb1ELb1ELb1EEEEEEEEEvNT_6ParamsE,@"STO_CUDA_ENTRY STV_DEFAULT"
_ZN7cutlass13device_kernelIN5flash11enable_sm90INS1_16FlashAttnFwdSm90INS1_25CollectiveMainloopFwdSm90ILi2EN4cute5tupleIJNS5_1CILi1EEES8_S8_EEENS6_IJNS7_ILi128EEENS7_ILi160EEENS7_ILi192EEEEEELi192ENS_12float_e4m3_tEfNS_4arch4Sm90ELb1ELb0ELb1ELb1ELb0ELb1ELb0ELb1ELb1ELb1ELb0ELb0EEENS1_21CollectiveEpilogueFwdINS6_IJSA_SC_SB_EEES9_NS_10bfloat16_tESG_Li256ELb1ELb1ELb0ELb1EEENS1_36VarlenDynamicPersistentTileSchedulerILi128ELi160ELi256ELi128ELb0ELb1ELb1ELb1ELb1ELb1EEEEEEEEEvNT_6ParamsE:
        /* <DEDUP_REMOVED lines=24> */
.L_x_5272:
[----:B------:R-:W-:Y:S05]  /*0180*/  BSYNC B0 ;  /* 0x0000000000007941 */ /* 0x000fea0003800000 */
.L_x_5271:
        /* <DEDUP_REMOVED lines=41> */
.L_x_5273:
        /* <DEDUP_REMOVED lines=22> */
.L_x_5274:
        /* <DEDUP_REMOVED lines=18> */
.L_x_5275:
        /* <DEDUP_REMOVED lines=22> */
.L_x_5276:
        /* <DEDUP_REMOVED lines=22> */
.L_x_5277:
        /* <DEDUP_REMOVED lines=8> */
.L_x_5280:
        /* <DEDUP_REMOVED lines=24> */
[----:B------:R-:W-:Y:S02]  /*0b60*/  R2UR UR52, R16 ;  /* 0x00000000103472ca */ /* 0x000fe400000e0000 */
        /* <DEDUP_REMOVED lines=12> */
[----:B------:R-:W-:-:S02]  /*0c30*/  SHF.R.S32.HI R5, RZ, 0x4, R2 ;  /* 0x00000004ff057819 */ /* 0x000fc40000011402 */
[----:B------:R-:W-:Y:S02]  /*0c40*/  LOP3.LUT R3, R2, 0x3fffff0, RZ, 0xc0, !PT ;  /* 0x03fffff002037812 */ /* 0x000fe400078ec0ff */
[--C-:B------:R-:W-:Y:S02]  /*0c50*/  SHF.R.S32.HI R8, RZ, 0x2, R6.reuse ;  /* 0x00000002ff087819 */ /* 0x100fe40000011406 */
[----:B------:R-:W-:Y:S01]  /*0c60*/  SHF.R.S32.HI R9, RZ, 0x1f, R6 ;  /* 0x0000001fff097819 */ /* 0x000fe20000011406 */
[----:B------:R-:W-:Y:S01]  /*0c70*/  IMAD.IADD R3, R24, 0x1, -R3 ;  /* 0x0000000118037824 */ /* 0x000fe200078e0a03 */
[----:B------:R-:W-:Y:S02]  /*0c80*/  LEA.HI R2, R2, R5, RZ, 0x1 ;  /* 0x0000000502027211 */ /* 0x000fe400078f08ff */
[----:B------:R-:W-:Y:S02]  /*0c90*/  LOP3.LUT R4, R4, 0xfffffc00, RZ, 0xc0, !PT ;  /* 0xfffffc0004047812 */ /* 0x000fe400078ec0ff */
[----:B------:R-:W-:-:S02]  /*0ca0*/  LEA.HI R9, R9, R8, RZ, 0x2 ;  /* 0x0000000809097211 */ /* 0x000fc400078f10ff */
[----:B------:R-:W-:Y:S02]  /*0cb0*/  LOP3.LUT R2, R2, 0x1ffffffe, RZ, 0xc0, !PT ;  /* 0x1ffffffe02027812 */ /* 0x000fe400078ec0ff */
[----:B------:R-:W-:Y:S02]  /*0cc0*/  SHF.R.S32.HI R220, RZ, 0x1, R7 ;  /* 0x00000001ffdc7819 */ /* 0x000fe40000011407 */
[----:B------:R-:W-:Y:S01]  /*0cd0*/  LEA R4, R3, R4, 0x6 ;  /* 0x0000000403047211 */ /* 0x000fe200078e30ff */
[----:B------:R-:W-:Y:S01]  /*0ce0*/  IMAD.IADD R3, R5, 0x1, -R2 ;  /* 0x0000000105037824 */ /* 0x000fe200078e0a02 */
[----:B------:R-:W-:Y:S02]  /*0cf0*/  LOP3.LUT R9, R9, 0xfffffffc, RZ, 0xc0, !PT ;  /* 0xfffffffc09097812 */ /* 0x000fe400078ec0ff */
[----:B------:R-:W-:Y:S01]  /*0d00*/  LEA.HI R10, R7, R220, RZ, 0x1 ;  /* 0x000000dc070a7211 */ /* 0x000fe200078f08ff */
[----:B------:R-:W-:Y:S01]  /*0d10*/  IMAD R4, R3, 0x8, R4 ;  /* 0x0000000803047824 */ /* 0x000fe200078e0204 */
[-C--:B------:R-:W-:Y:S01]  /*0d20*/  LEA.HI R2, R0, R24.reuse, RZ, 0x7 ;  /* 0x0000001800027211 */ /* 0x080fe200078f38ff */
[----:B------:R-:W-:Y:S01]  /*0d30*/  IMAD.IADD R19, R8, 0x1, -R9 ;  /* 0x0000000108137824 */ /* 0x000fe200078e0a09 */
[----:B------:R-:W-:Y:S01]  /*0d40*/  LOP3.LUT R11, R10, 0x3fffffe, RZ, 0xc0, !PT ;  /* 0x03fffffe0a0b7812 */ /* 0x000fe200078ec0ff */
[----:B------:R-:W-:Y:S01]  /*0d50*/  VIADD R9, R220, 0x80 ;  /* 0x00000080dc097836 */ /* 0x000fe20000000000 */
[----:B------:R-:W-:Y:S01]  /*0d60*/  LOP3.LUT R7, R7, 0xfffffffe, RZ, 0xc0, !PT ;  /* 0xfffffffe07077812 */ /* 0x000fe200078ec0ff */
[----:B------:R0:W-:Y:S01]  /*0d70*/  STL [R1+0x70], R4 ;  /* 0x0000700401007387 */ /* 0x0001e20000100800 */
[----:B------:R-:W-:Y:S01]  /*0d80*/  LOP3.LUT R3, R2, 0xffffff80, RZ, 0xc0, !PT ;  /* 0xffffff8002037812 */ /* 0x000fe200078ec0ff */
[----:B------:R-:W-:Y:S01]  /*0d90*/  IMAD.IADD R10, R220, 0x1, -R11 ;  /* 0x00000001dc0a7824 */ /* 0x000fe200078e0a0b */
[----:B------:R-:W-:Y:S01]  /*0da0*/  LOP3.LUT R6, R6, 0xfffffffc, RZ, 0xc0, !PT ;  /* 0xfffffffc06067812 */ /* 0x000fe200078ec0ff */
[C---:B------:R-:W-:Y:S01]  /*0db0*/  IMAD.IADD R18, R24.reuse, 0x1, -R7 ;  /* 0x0000000118127824 */ /* 0x040fe200078e0a07 */
[C---:B------:R-:W-:Y:S01]  /*0dc0*/  IADD3 R21, R24.reuse, -R3, RZ ;  /* 0x8000000318157210 */ /* 0x040fe20007ffe0ff */
[----:B------:R-:W-:Y:S01]  /*0dd0*/  IMAD R232, R5, 0x8, R10 ;  /* 0x0000000805e87824 */ /* 0x000fe200078e020a */
[----:B------:R-:W-:Y:S01]  /*0de0*/  SHF.R.S32.HI R3, RZ, 0x1f, R9 ;  /* 0x0000001fff037819 */ /* 0x000fe20000011409 */
[----:B------:R-:W-:Y:S01]  /*0df0*/  IMAD.IADD R7, R24, 0x1, -R6 ;  /* 0x0000000118077824 */ /* 0x000fe200078e0a06 */
[-C--:B------:R-:W-:Y:S01]  /*0e00*/  LEA.HI R10, R9, R9.reuse, RZ, 0x1 ;  /* 0x00000009090a7211 */ /* 0x080fe200078f08ff */
[----:B------:R-:W-:Y:S01]  /*0e10*/  IMAD.SHL.U32 R22, R18, 0x8, RZ ;  /* 0x0000000812167824 */ /* 0x000fe200078e00ff */
[----:B------:R-:W-:Y:S01]  /*0e20*/  LEA.HI R6, R3, R9, RZ, 0x3 ;  /* 0x0000000903067211 */ /* 0x000fe200078f18ff */
[----:B------:R-:W-:Y:S01]  /*0e30*/  IMAD.SHL.U32 R230, R19, 0x80, RZ ;  /* 0x0000008013e67824 */ /* 0x000fe200078e00ff */
[----:B0-----:R-:W-:Y:S01]  /*0e40*/  LEA.HI R4, R7, R7, RZ, 0x1 ;  /* 0x0000000707047211 */ /* 0x001fe200078f08ff */
[----:B------:R-:W-:Y:S01]  /*0e50*/  VIADD R226, R22, 0x20 ;  /* 0x0000002016e27836 */ /* 0x000fe20000000000 */
[----:B------:R-:W-:Y:S01]  /*0e60*/  SHF.R.S32.HI R3, RZ, 0x1f, R21 ;  /* 0x0000001fff037819 */ /* 0x000fe20000011415 */
[----:B------:R-:W-:Y:S01]  /*0e70*/  IMAD.SHL.U32 R6, R6, 0x40, RZ ;  /* 0x0000004006067824 */ /* 0x000fe200078e00ff */
[----:B------:R-:W-:Y:S01]  /*0e80*/  LOP3.LUT R5, R10, 0x3fffffe, RZ, 0xc0, !PT ;  /* 0x03fffffe0a057812 */ /* 0x000fe200078ec0ff */
[----:B------:R-:W-:Y:S01]  /*0e90*/  VIADD R225, R22, 0x40 ;  /* 0x0000004016e17836 */ /* 0x000fe20000000000 */
[----:B------:R-:W-:Y:S01]  /*0ea0*/  LOP3.LUT R8, R4, 0x1ffffffe, RZ, 0xc0, !PT ;  /* 0x1ffffffe04087812 */ /* 0x000fe200078ec0ff */
[----:B------:R-:W-:Y:S01]  /*0eb0*/  IMAD.SHL.U32 R18, R18, 0x10, RZ ;  /* 0x0000001012127824 */ /* 0x000fe200078e00ff */
[----:B------:R-:W-:Y:S01]  /*0ec0*/  LEA.HI R4, R3, R21, RZ, 0x2 ;  /* 0x0000001503047211 */ /* 0x000fe200078f10ff */
[----:B------:R-:W-:Y:S01]  /*0ed0*/  IMAD.IADD R234, R9, 0x1, -R5 ;  /* 0x0000000109ea7824 */ /* 0x000fe200078e0a05 */
[----:B------:R-:W-:Y:S01]  /*0ee0*/  LOP3.LUT R11, R6, 0xfffffe00, RZ, 0xc0, !PT ;  /* 0xfffffe00060b7812 */ /* 0x000fe200078ec0ff */
[----:B------:R-:W-:Y:S01]  /*0ef0*/  IMAD.IADD R9, R22, 0x1, R226 ;  /* 0x0000000116097824 */ /* 0x000fe200078e02e2 */
[--C-:B------:R-:W-:Y:S01]  /*0f00*/  SHF.R.S32.HI R5, RZ, 0x2, R4.reuse ;  /* 0x00000002ff057819 */ /* 0x100fe20000011404 */
[----:B------:R0:W-:Y:S01]  /*0f10*/  STL [R1+0x18], R19 ;  /* 0x0000181301007387 */ /* 0x0001e20000100800 */
[----:B------:R-:W-:Y:S01]  /*0f20*/  SHF.R.S32.HI R6, RZ, 0x1f, R4 ;  /* 0x0000001fff067819 */ /* 0x000fe20000011404 */
[----:B------:R-:W-:Y:S01]  /*0f30*/  IMAD R234, R234, 0x40, R11 ;  /* 0x00000040eaea7824 */ /* 0x000fe200078e020b */
[----:B------:R-:W-:Y:S01]  /*0f40*/  SHF.R.S32.HI R17, RZ, 0x7, R2 ;  /* 0x00000007ff117819 */ /* 0x000fe20000011402 */
[----:B------:R-:W-:Y:S01]  /*0f50*/  STL [R1+0x4], R13 ;  /* 0x0000040d01007387 */ /* 0x000fe20000100800 */
[----:B------:R-:W-:Y:S01]  /*0f60*/  LEA.HI R6, R6, R5, RZ, 0x3 ;  /* 0x0000000506067211 */ /* 0x000fe200078f18ff */
[----:B------:R-:W-:Y:S01]  /*0f70*/  VIADD R224, R22, 0x10 ;  /* 0x0000001016e07836 */ /* 0x000fe20000000000 */
[----:B------:R-:W-:Y:S01]  /*0f80*/  LEA.HI R3, R3, R21, RZ, 0x5 ;  /* 0x0000001503037211 */ /* 0x000fe200078f28ff */
[----:B------:R-:W-:Y:S01]  /*0f90*/  STL [R1+0x8], R14 ;  /* 0x0000080e01007387 */ /* 0x000fe20000100800 */
[----:B------:R-:W-:Y:S01]  /*0fa0*/  LOP3.LUT R6, R6, 0xfffffff8, RZ, 0xc0, !PT ;  /* 0xfffffff806067812 */ /* 0x000fe200078ec0ff */
[----:B------:R-:W-:Y:S01]  /*0fb0*/  VIADD R227, R22, 0x30 ;  /* 0x0000003016e37836 */ /* 0x000fe20000000000 */
[----:B------:R-:W-:Y:S01]  /*0fc0*/  LEA.HI R2, R2, R17, RZ, 0x1 ;  /* 0x0000001102027211 */ /* 0x000fe200078f08ff */
[----:B------:R-:W-:Y:S01]  /*0fd0*/  STL [R1+0xc], R15 ;  /* 0x00000c0f01007387 */ /* 0x000fe20000100800 */
[----:B------:R-:W-:Y:S01]  /*0fe0*/  SHF.R.S32.HI R3, RZ, 0x5, R3 ;  /* 0x00000005ff037819 */ /* 0x000fe20000011403 */
[----:B------:R-:W-:Y:S01]  /*0ff0*/  IMAD.IADD R6, R5, 0x1, -R6 ;  /* 0x0000000105067824 */ /* 0x000fe200078e0a06 */
[----:B------:R-:W-:Y:S01]  /*1000*/  LOP3.LUT R2, R2, 0x3fffffe, RZ, 0xc0, !PT ;  /* 0x03fffffe02027812 */ /* 0x000fe200078ec0ff */
[----:B------:R-:W-:Y:S01]  /*1010*/  VIADD R228, R22, 0x50 ;  /* 0x0000005016e47836 */ /* 0x000fe20000000000 */
[----:B------:R-:W-:Y:S01]  /*1020*/  LEA.HI R0, R0, R24, RZ, 0x3 ;  /* 0x0000001800007211 */ /* 0x000fe200078f18ff */
[----:B------:R-:W-:Y:S01]  /*1030*/  IMAD R3, R3, 0x10, R6 ;  /* 0x0000001003037824 */ /* 0x000fe200078e0206 */
[----:B------:R-:W-:Y:S01]  /*1040*/  IADD3 R8, R7, -R8, RZ ;  /* 0x8000000807087210 */ /* 0x000fe20007ffe0ff */
[----:B------:R-:W-:Y:S01]  /*1050*/  IMAD.IADD R2, R17, 0x1, -R2 ;  /* 0x0000000111027824 */ /* 0x000fe200078e0a02 */
[----:B------:R-:W-:Y:S01]  /*1060*/  SHF.R.S32.HI R12, RZ, 0x1f, R9 ;  /* 0x0000001fff0c7819 */ /* 0x000fe20000011409 */
[----:B------:R-:W-:Y:S01]  /*1070*/  IMAD.IADD R7, R22, 0x1, R225 ;  /* 0x0000000116077824 */ /* 0x000fe200078e02e1 */
[----:B------:R-:W-:Y:S01]  /*1080*/  LOP3.LUT R230, R230, 0x180, RZ, 0xc0, !PT ;  /* 0x00000180e6e67812 */ /* 0x000fe200078ec0ff */
[----:B------:R-:W-:Y:S01]  /*1090*/  IMAD R20, R2, 0x40, R3 ;  /* 0x0000004002147824 */ /* 0x000fe200078e0203 */
[----:B------:R-:W-:Y:S01]  /*10a0*/  LOP3.LUT R2, R0, 0xfffffff8, RZ, 0xc0, !PT ;  /* 0xfffffff800027812 */ /* 0x000fe200078ec0ff */
[----:B------:R-:W-:Y:S01]  /*10b0*/  IMAD.MOV.U32 R17, RZ, RZ, RZ ;  /* 0x000000ffff117224 */ /* 0x000fe200078e00ff */
[----:B------:R-:W-:-:S02]  /*10c0*/  LEA.HI R11, R12, R9, RZ, 0x4 ;  /* 0x000000090c0b7211 */ /* 0x000fc400078f20ff */
[----:B------:R-:W-:Y:S01]  /*10d0*/  IADD3 R2, R24, -R2, RZ ;  /* 0x8000000218027210 */ /* 0x000fe20007ffe0ff */
[----:B------:R-:W-:Y:S01]  /*10e0*/  STL [R1+0x6c], R20 ;  /* 0x00006c1401007387 */ /* 0x000fe20000100800 */
[----:B------:R-:W-:Y:S02]  /*10f0*/  LEA.HI R9, R12, R9, RZ, 0x6 ;  /* 0x000000090c097211 */ /* 0x000fe400078f30ff */
[----:B------:R-:W-:Y:S01]  /*1100*/  SHF.R.S32.HI R12, RZ, 0x1f, R7 ;  /* 0x0000001fff0c7819 */ /* 0x000fe20000011407 */
[----:B------:R-:W-:Y:S01]  /*1110*/  IMAD.SHL.U32 R236, R2, 0x8, RZ ;  /* 0x0000000802ec7824 */ /* 0x000fe200078e00ff */
[----:B------:R-:W-:Y:S01]  /*1120*/  SHF.R.S32.HI R3, RZ, 0x3, R0 ;  /* 0x00000003ff037819 */ /* 0x000fe20000011400 */
[----:B------:R-:W-:Y:S01]  /*1130*/  IMAD.SHL.U32 R9, R9, 0x80, RZ ;  /* 0x0000008009097824 */ /* 0x000fe200078e00ff */
[-C--:B------:R-:W-:Y:S01]  /*1140*/  LEA.HI R5, R12, R7.reuse, RZ, 0x4 ;  /* 0x000000070c057211 */ /* 0x080fe200078f20ff */
[----:B------:R-:W-:Y:S01]  /*1150*/  VIADD R3, R236, 0x80 ;  /* 0x00000080ec037836 */ /* 0x000fe20000000000 */
[----:B------:R-:W-:-:S02]  /*1160*/  LEA.HI R7, R12, R7, RZ, 0x6 ;  /* 0x000000070c077211 */ /* 0x000fc400078f30ff */
[----:B------:R-:W-:Y:S02]  /*1170*/  LOP3.LUT R6, R230, 0x30, R11, 0xf8, !PT ;  /* 0x00000030e6067812 */ /* 0x000fe400078ef80b */
[----:B------:R-:W-:Y:S01]  /*1180*/  SHF.R.U32.HI R231, RZ, 0x3, R230 ;  /* 0x00000003ffe77819 */ /* 0x000fe200000116e6 */
[----:B------:R-:W-:Y:S01]  /*1190*/  IMAD.SHL.U32 R7, R7, 0x80, RZ ;  /* 0x0000008007077824 */ /* 0x000fe200078e00ff */
[----:B------:R-:W-:Y:S02]  /*11a0*/  SHF.R.S32.HI R0, RZ, 0x1f, R220 ;  /* 0x0000001fff007819 */ /* 0x000fe400000114dc */
[----:B------:R-:W-:Y:S02]  /*11b0*/  IADD3 R0, R236, 0x40, RZ ;  /* 0x00000040ec007810 */ /* 0x000fe40007ffe0ff */
[----:B------:R-:W-:Y:S02]  /*11c0*/  SHF.L.U32 R232, R232, 0x6, RZ ;  /* 0x00000006e8e87819 */ /* 0x000fe400000006ff */
[----:B------:R-:W-:-:S02]  /*11d0*/  LOP3.LUT R12, R230, 0x30, R5, 0xf8, !PT ;  /* 0x00000030e60c7812 */ /* 0x000fc400078ef805 */
[----:B------:R-:W-:Y:S02]  /*11e0*/  LOP3.LUT R9, R9, 0xffffe000, RZ, 0xc0, !PT ;  /* 0xffffe00009097812 */ /* 0x000fe400078ec0ff */
[----:B------:R-:W-:Y:S02]  /*11f0*/  LOP3.LUT R6, R6, R231, RZ, 0x3c, !PT ;  /* 0x000000e706067212 */ /* 0x000fe400078e3cff */
[----:B------:R-:W-:Y:S02]  /*1200*/  SHF.R.S32.HI R2, RZ, 0x1f, R236 ;  /* 0x0000001fff027819 */ /* 0x000fe400000114ec */
[----:B------:R-:W-:Y:S02]  /*1210*/  LOP3.LUT R4, R4, 0x7ffffffc, RZ, 0xc0, !PT ;  /* 0x7ffffffc04047812 */ /* 0x000fe400078ec0ff */
[----:B------:R-:W-:Y:S02]  /*1220*/  SHF.R.S32.HI R2, RZ, 0x1f, R0 ;  /* 0x0000001fff027819 */ /* 0x000fe40000011400 */
[----:B------:R-:W-:Y:S01]  /*1230*/  LOP3.LUT R0, R230, 0x10, R18, 0xf8, !PT ;  /* 0x00000010e6007812 */ /* 0x000fe200078ef812 */
[----:B------:R-:W-:Y:S01]  /*1240*/  IMAD.IADD R4, R21, 0x1, -R4 ;  /* 0x0000000115047824 */ /* 0x000fe200078e0a04 */
[----:B------:R-:W-:-:S02]  /*1250*/  LOP3.LUT R7, R7, 0xffffe000, RZ, 0xc0, !PT ;  /* 0xffffe00007077812 */ /* 0x000fc400078ec0ff */
[-C--:B------:R-:W-:Y:S02]  /*1260*/  LOP3.LUT R12, R12, R231.reuse, RZ, 0x3c, !PT ;  /* 0x000000e70c0c7212 */ /* 0x080fe400078e3cff */
[----:B------:R-:W-:Y:S01]  /*1270*/  IADD3 R9, R6, R232, R9 ;  /* 0x000000e806097210 */ /* 0x000fe20007ffe009 */
[----:B------:R1:W-:Y:S01]  /*1280*/  STL [R1+0x1c], R4 ;  /* 0x00001c0401007387 */ /* 0x0003e20000100800 */
[----:B------:R-:W-:Y:S02]  /*1290*/  LOP3.LUT R2, R230, 0x30, R18, 0xf8, !PT ;  /* 0x00000030e6027812 */ /* 0x000fe400078ef812 */
[----:B------:R-:W-:Y:S02]  /*12a0*/  SHF.R.S32.HI R6, RZ, 0x1f, R3 ;  /* 0x0000001fff067819 */ /* 0x000fe40000011403 */
[----:B------:R-:W-:Y:S02]  /*12b0*/  LOP3.LUT R3, R0, R231, RZ, 0x3c, !PT ;  /* 0x000000e700037212 */ /* 0x000fe400078e3cff */
[----:B------:R-:W-:-:S02]  /*12c0*/  SHF.R.S32.HI R0, RZ, 0x4, R11 ;  /* 0x00000004ff007819 */ /* 0x000fc4000001140b */
[-C--:B0-----:R-:W-:Y:S02]  /*12d0*/  IADD3 R19, R12, R232.reuse, R7 ;  /* 0x000000e80c137210 */ /* 0x081fe40007ffe007 */
[----:B------:R-:W-:Y:S01]  /*12e0*/  LOP3.LUT R7, R2, R231, RZ, 0x3c, !PT ;  /* 0x000000e702077212 */ /* 0x000fe200078e3cff */
[----:B------:R-:W-:Y:S01]  /*12f0*/  IMAD.IADD R2, R232, 0x1, R3 ;  /* 0x00000001e8027824 */ /* 0x000fe200078e0203 */
[----:B-1----:R-:W-:Y:S01]  /*1300*/  SHF.R.S32.HI R4, RZ, 0x4, R5 ;  /* 0x00000004ff047819 */ /* 0x002fe20000011405 */
[----:B------:R0:W-:Y:S01]  /*1310*/  STL [R1+0x54], R0 ;  /* 0x0000540001007387 */ /* 0x0001e20000100800 */
[----:B------:R-:W-:Y:S01]  /*1320*/  IMAD.IADD R3, R16, 0x1, R9 ;  /* 0x0000000110037824 */ /* 0x000fe200078e0209 */
[----:B------:R-:W-:Y:S02]  /*1330*/  SHF.R.S32.HI R10, RZ, 0x1, R10 ;  /* 0x00000001ff0a7819 */ /* 0x000fe4000001140a */
[----:B------:R-:W-:Y:S03]  /*1340*/  STL [R1+0x5c], R4 ;  /* 0x00005c0401007387 */ /* 0x000fe60000100800 */
[----:B------:R-:W-:Y:S01]  /*1350*/  IMAD.SHL.U32 R10, R10, 0x80, RZ ;  /* 0x000000800a0a7824 */ /* 0x000fe200078e00ff */
[----:B------:R1:W-:Y:S01]  /*1360*/  STL [R1+0x10], R2 ;  /* 0x0000100201007387 */ /* 0x0003e20000100800 */
[----:B0-----:R-:W-:-:S03]  /*1370*/  IADD3 R0, R16, R232, R7 ;  /* 0x000000e810007210 */ /* 0x001fc60007ffe007 */
[----:B------:R-:W-:Y:S02]  /*1380*/  LOP3.LUT R233, R10, 0x180, RZ, 0xc0, !PT ;  /* 0x000001800ae97812 */ /* 0x000fe400078ec0ff */
[----:B------:R0:W-:Y:S01]  /*1390*/  STL [R1+0x68], R0 ;  /* 0x0000680001007387 */ /* 0x0001e20000100800 */
[----:B-1----:R-:W-:-:S03]  /*13a0*/  IMAD.IADD R2, R16, 0x1, R19 ;  /* 0x0000000110027824 */ /* 0x002fc600078e0213 */
[----:B------:R1:W-:Y:S04]  /*13b0*/  STL [R1+0x64], R3 ;  /* 0x0000640301007387 */ /* 0x0003e80000100800 */
[----:B------:R1:W-:Y:S01]  /*13c0*/  STL [R1+0x60], R2 ;  /* 0x0000600201007387 */ /* 0x0003e20000100800 */
[----:B0-----:R-:W-:-:S05]  /*13d0*/  IMAD R0, R8, 0x8, R20 ;  /* 0x0000000808007824 */ /* 0x001fca00078e0214 */
[----:B------:R1:W-:Y:S02]  /*13e0*/  STL [R1+0x20], R0 ;  /* 0x0000200001007387 */ /* 0x0003e40000100800 */
.L_x_5484:
[----:B-12---:R-:W2:Y:S01]  /*13f0*/  LDL.LU R0, [R1+0xc] ;  /* 0x00000c0001007983 */ /* 0x006ea20000300800 */
[----:B0--3--:R-:W2:Y:S01]  /*1400*/  LDC.64 R2, c[0x0][0xc88] ;  /* 0x00032200ff027b82 */ /* 0x009ea20000000a00 */
        /* <DEDUP_REMOVED lines=13> */
[----:B------:R-:W-:Y:S04]  /*14e0*/  STL [R1+0x28], R0 ;  /* 0x0000280001007387 */ /* 0x000fe80000100800 */
[C---:B------:R-:W-:Y:S02]  /*14f0*/  @P1 LEA R4, P2, R0.reuse, UR4, 0x2 ;  /* 0x0000000400041c11 */ /* 0x040fe4000f8410ff */
[C---:B------:R-:W-:Y:S01]  /*1500*/  SHF.L.U32 R30, R0.reuse, 0x2, RZ ;  /* 0x00000002001e7819 */ /* 0x040fe200000006ff */
[----:B------:R0:W-:Y:S01]  /*1510*/  STL [R1+0x40], R6 ;  /* 0x0000400601007387 */ /* 0x0001e20000100800 */
[----:B------:R-:W-:-:S02]  /*1520*/  @P1 LEA.HI.X R5, R0, UR5, R6, 0x2, P2 ;  /* 0x0000000500051c11 */ /* 0x000fc400090f1406 */
[----:B------:R-:W-:Y:S02]  /*1530*/  ISETP.NE.U32.AND P2, PT, RZ, UR8, PT ;  /* 0x00000008ff007c0c */ /* 0x000fe4000bf45070 */
[----:B------:R-:W-:Y:S01]  /*1540*/  SHF.L.U64.HI R28, R0, 0x2, R6 ;  /* 0x00000002001c7819 */ /* 0x000fe20000010206 */
[----:B------:R1:W5:Y:S01]  /*1550*/  @P1 LDG.E R3, desc[UR54][R4.64] ;  /* 0x0000003604031981 */ /* 0x000362000c1e1900 */
[----:B------:R-:W-:Y:S01]  /*1560*/  ISETP.NE.AND.EX P2, PT, RZ, UR9, PT, P2 ;  /* 0x00000009ff007c0c */ /* 0x000fe2000bf45320 */
[----:B------:R-:W-:Y:S01]  /*1570*/  ULDC UR4, c[0x0][0x288] ;  /* 0x0000a20000047ab9 */ /* 0x000fe20000000800 */
[----:B------:R-:W-:Y:S01]  /*1580*/  IADD3 R8, P3, R30, UR6, RZ ;  /* 0x000000061e087c10 */ /* 0x000fe2000ff7e0ff */
[----:B------:R-:W-:Y:S01]  /*1590*/  IMAD.U32 R237, RZ, RZ, UR4 ;  /* 0x00000004ffed7e24 */ /* 0x000fe2000f8e00ff */
[----:B------:R-:W-:Y:S01]  /*15a0*/  ULDC.64 UR4, c[0x0][0x418] ;  /* 0x0001060000047ab9 */ /* 0x000fe20000000a00 */
[----:B------:R1:W-:Y:S01]  /*15b0*/  STL [R1+0x38], R30 ;  /* 0x0000381e01007387 */ /* 0x0003e20000100800 */
[----:B------:R-:W-:-:S07]  /*15c0*/  IADD3.X R9, R28, UR7, RZ, P3, !PT ;  /* 0x000000071c097c10 */ /* 0x000fce0009ffe4ff */
[----:B0-----:R-:W-:Y:S01]  /*15d0*/  @P2 IADD3 R6, P1, R30, UR8, RZ ;  /* 0x000000081e062c10 */ /* 0x001fe2000ff3e0ff */
[----:B------:R1:W5:Y:S03]  /*15e0*/  @P0 LDG.E R27, desc[UR54][R8.64] ;  /* 0x00000036081b0981 */ /* 0x000366000c1e1900 */
[----:B----4-:R-:W-:Y:S01]  /*15f0*/  @P2 IADD3.X R7, R28, UR9, RZ, P1, !PT ;  /* 0x000000091c072c10 */ /* 0x010fe20008ffe4ff */
[----:B------:R-:W-:Y:S01]  /*1600*/  UISETP.NE.U32.AND UP0, UPT, UR4, URZ, UPT ;  /* 0x0000003f0400728c */ /* 0x000fe2000bf05070 */
[----:B------:R1:W-:Y:S02]  /*1610*/  STL [R1+0x3c], R28 ;  /* 0x00003c1c01007387 */ /* 0x0003e40000100800 */
[----:B------:R-:W-:Y:S02]  /*1620*/  ULDC UR4, c[0x0][0x424] ;  /* 0x0001090000047ab9 */ /* 0x000fe40000000800 */
        /* <DEDUP_REMOVED lines=18> */
[----:B--2---:R-:W-:-:S07]  /*1750*/  IADD3 R237, -R237, R0, RZ ;  /* 0x00000000eded7210 */ /* 0x004fce0007ffe1ff */
.L_x_5282:
        /* <DEDUP_REMOVED lines=10> */
.L_x_5283:
[----:B------:R-:W-:Y:S05]  /*1800*/  @!P0 BRA `(.L_x_5284) ;  /* 0x00000000000c8947 */ /* 0x000fea0003800000 */
[----:B------:R-:W2:Y:S04]  /*1810*/  LDG.E R5, desc[UR54][R8.64] ;  /* 0x0000003608057981 */ /* 0x000ea8000c1e1900 */
[----:B------:R-:W2:Y:S02]  /*1820*/  LDG.E R26, desc[UR54][R8.64+0x4] ;  /* 0x00000436081a7981 */ /* 0x000ea4000c1e1900 */
[----:B--2---:R-:W-:-:S07]  /*1830*/  IMAD.IADD R26, R26, 0x1, -R5 ;  /* 0x000000011a1a7824 */ /* 0x004fce00078e0a05 */
.L_x_5284:
[----:B------:R-:W-:Y:S01]  /*1840*/  ULDC.64 UR4, c[0x0][0xa10] ;  /* 0x0002840000047ab9 */ /* 0x000fe20000000a00 */
[----:B------:R-:W2:Y:S01]  /*1850*/  LDL.LU R10, [R1+0x4] ;  /* 0x00000400010a7983 */ /* 0x000ea20000300800 */
[----:B------:R-:W-:Y:S01]  /*1860*/  ISETP.NE.U32.AND P0, PT, RZ, UR4, PT ;  /* 0x00000004ff007c0c */ /* 0x000fe2000bf05070 */
[----:B------:R-:W3:Y:S03]  /*1870*/  LDC R8, c[0x0][0x448] ;  /* 0x00011200ff087b82 */ /* 0x000ee60000000800 */
[----:B------:R-:W-:Y:S01]  /*1880*/  ISETP.NE.AND.EX P0, PT, RZ, UR5, PT, P0 ;  /* 0x00000005ff007c0c */ /* 0x000fe2000bf05300 */
[----:B------:R-:W-:-:S12]  /*1890*/  ULDC.64 UR4, c[0x0][0xa30] ;  /* 0x00028c0000047ab9 */ /* 0x000fd80000000a00 */
[----:B-1----:R-:W1:Y:S02]  /*18a0*/  @P0 LDC.64 R4, c[0x0][0xa10] ;  /* 0x00028400ff040b82 */ /* 0x002e640000000a00 */
[----:B-1----:R-:W-:-:S05]  /*18b0*/  @P0 IMAD.WIDE R4, R25, 0x4, R4 ;  /* 0x0000000419040825 */ /* 0x002fca00078e0204 */
[----:B------:R-:W4:Y:S04]  /*18c0*/  @P0 LDG.E R0, desc[UR54][R4.64] ;  /* 0x0000003604000981 */ /* 0x000f28000c1e1900 */
[----:B------:R1:W4:Y:S01]  /*18d0*/  @P0 LDG.E R9, desc[UR54][R4.64+0x4] ;  /* 0x0000043604090981 */ /* 0x000322000c1e1900 */
[----:B------:R-:W-:Y:S01]  /*18e0*/  ISETP.NE.U32.AND P1, PT, RZ, UR4, PT ;  /* 0x00000004ff007c0c */ /* 0x000fe2000bf25070 */
[----:B-----5:R-:W-:-:S03]  /*18f0*/  IMAD.MOV.U32 R145, RZ, RZ, R26 ;  /* 0x000000ffff917224 */ /* 0x020fc600078e001a */
[----:B------:R-:W-:-:S13]  /*1900*/  ISETP.NE.AND.EX P1, PT, RZ, UR5, PT, P1 ;  /* 0x00000005ff007c0c */ /* 0x000fda000bf25310 */
[----:B------:R-:W-:-:S04]  /*1910*/  @P1 IADD3 R6, P2, R30, UR4, RZ ;  /* 0x000000041e061c10 */ /* 0x000fc8000ff5e0ff */
[----:B------:R-:W-:-:S05]  /*1920*/  @P1 IADD3.X R7, R28, UR5, RZ, P2, !PT ;  /* 0x000000051c071c10 */ /* 0x000fca00097fe4ff */
[----:B------:R0:W5:Y:S01]  /*1930*/  @P1 LDG.E R145, desc[UR54][R6.64] ;  /* 0x0000003606911981 */ /* 0x000162000c1e1900 */
[----:B---3--:R-:W-:-:S13]  /*1940*/  ISETP.NE.AND P1, PT, R8, 0x1, PT ;  /* 0x000000010800780c */ /* 0x008fda0003f25270 */
[----:B------:R-:W3:Y:S08]  /*1950*/  @P1 LDC R11, c[0x0][0x44c] ;  /* 0x00011300ff0b1b82 */ /* 0x000ef00000000800 */
[----:B-1----:R-:W1:Y:S01]  /*1960*/  @P1 LDC R5, c[0x0][0x450] ;  /* 0x00011400ff051b82 */ /* 0x002e620000000800 */
[----:B--2---:R-:W-:-:S04]  /*1970*/  IMAD.SHL.U32 R235, R10, 0x80, RZ ;  /* 0x000000800aeb7824 */ /* 0x004fc800078e00ff */
[----:B------:R-:W-:Y:S02]  /*1980*/  VIADD R4, R235, 0x7f ;  /* 0x0000007feb047836 */ /* 0x000fe40000000000 */
[----:B----4-:R-:W-:Y:S02]  /*1990*/  @P0 IMAD.IADD R2, R9, 0x1, -R0 ;  /* 0x0000000109020824 */ /* 0x010fe400078e0a00 */
[----:B------:R-:W-:Y:S02]  /*19a0*/  IMAD.IADD R9, R26, 0x1, -R3 ;  /* 0x000000011a097824 */ /* 0x000fe400078e0a03 */
[----:B---3--:R-:W-:-:S03]  /*19b0*/  @P1 IMAD.HI.U32 R0, R4, R11, RZ ;  /* 0x0000000b04001227 */ /* 0x008fc600078e00ff */
[----:B0-----:R-:W-:Y:S01]  /*19c0*/  IADD3 R6, R9, R2, RZ ;  /* 0x0000000209067210 */ /* 0x001fe20007ffe0ff */
[----:B------:R-:W-:Y:S01]  /*19d0*/  IMAD.MOV R126, RZ, RZ, -R9 ;  /* 0x000000ffff7e7224 */ /* 0x000fe200078e0a09 */
[----:B-1----:R-:W-:Y:S02]  /*19e0*/  @P1 SHF.R.U32.HI R4, RZ, R5, R0 ;  /* 0x00000005ff041219 */ /* 0x002fe40000011600 */
[C---:B------:R-:W-:Y:S01]  /*19f0*/  IADD3 R158, R6.reuse, 0xa0, -R237 ;  /* 0x000000a0069e7810 */ /* 0x040fe20007ffe8ed */
[----:B------:R-:W-:Y:S01]  /*1a00*/  VIADD R0, R6, 0x9f ;  /* 0x0000009f06007836 */ /* 0x000fe20000000000 */
[----:B------:R-:W-:Y:S01]  /*1a10*/  VIMNMX R126, RZ, R126, !PT ;  /* 0x0000007eff7e7248 */ /* 0x000fe20007fe0100 */
[----:B------:R0:W-:Y:S02]  /*1a20*/  STL [R1], R6 ;  /* 0x0000000601007387 */ /* 0x0001e40000100800 */
[----:B------:R-:W-:Y:S02]  /*1a30*/  IMAD.IADD R4, R158, 0x1, R4 ;  /* 0x000000019e047824 */ /* 0x000fe400078e0204 */
[----:B------:R-:W-:-:S04]  /*1a40*/  IMAD.HI R0, R0, 0x66666667, RZ ;  /* 0x6666666700007827 */ /* 0x000fc800078e02ff */
[----:B------:R-:W-:Y:S01]  /*1a50*/  IMAD.HI R4, R4, 0x66666667, RZ ;  /* 0x6666666704047827 */ /* 0x000fe200078e02ff */
[----:B------:R-:W-:-:S04]  /*1a60*/  SHF.R.U32.HI R159, RZ, 0x1f, R0 ;  /* 0x0000001fff9f7819 */ /* 0x000fc80000011600 */
[----:B------:R-:W-:Y:S02]  /*1a70*/  SHF.R.U32.HI R3, RZ, 0x1f, R4 ;  /* 0x0000001fff037819 */ /* 0x000fe40000011604 */
[----:B------:R-:W-:Y:S02]  /*1a80*/  LEA.HI.SX32 R159, R0, R159, 0x1a ;  /* 0x0000009f009f7211 */ /* 0x000fe400078fd2ff */
[----:B------:R-:W-:-:S04]  /*1a90*/  LEA.HI.SX32 R4, R4, R3, 0x1a ;  /* 0x0000000304047211 */ /* 0x000fc800078fd2ff */
[----:B------:R-:W-:-:S05]  /*1aa0*/  VIMNMX R4, R159, R4, PT ;  /* 0x000000049f047248 */ /* 0x000fca0003fe0100 */
        /* <DEDUP_REMOVED lines=33> */
.L_x_5287:
[----:B------:R-:W-:Y:S05]  /*1cc0*/  BSYNC B6 ;  /* 0x0000000000067941 */ /* 0x000fea0003800000 */
.L_x_5286:
        /* <DEDUP_REMOVED lines=20> */
.L_x_5289:
[----:B------:R-:W-:Y:S05]  /*1e10*/  BSYNC B6 ;  /* 0x0000000000067941 */ /* 0x000fea0003800000 */
.L_x_5288:
[----:B------:R-:W-:Y:S01]  /*1e20*/  ULDC.64 UR4, c[0x0][0x9f8] ;  /* 0x00027e0000047ab9 */ /* 0x000fe20000000a00 */
[----:B------:R-:W-:Y:S01]  /*1e30*/  IMAD.IADD R123, R27, 0x1, R26 ;  /* 0x000000011b7b7824 */ /* 0x000fe200078e021a */
[----:B------:R-:W-:Y:S01]  /*1e40*/  ISETP.NE.U32.AND P0, PT, RZ, UR4, PT ;  /* 0x00000004ff007c0c */ /* 0x000fe2000bf05070 */
[----:B------:R-:W2:Y:S01]  /*1e50*/  LDL R26, [R1+0x18] ;  /* 0x00001800011a7983 */ /* 0x000ea20000100800 */
[----:B------:R-:W0:Y:S01]  /*1e60*/  LDC.64 R116, c[0x0][0x300] ;  /* 0x0000c000ff747b82 */ /* 0x000e220000000a00 */
[----:B------:R-:W-:Y:S01]  /*1e70*/  SHF.R.S32.HI R8, RZ, 0x1f, R29 ;  /* 0x0000001fff087819 */ /* 0x000fe2000001141d */
[----:B------:R-:W-:Y:S01]  /*1e80*/  ULDC.64 UR6, c[0x0][0xa08] ;  /* 0x0002820000067ab9 */ /* 0x000fe20000000a00 */
[----:B------:R-:W-:Y:S01]  /*1e90*/  ISETP.NE.AND.EX P0, PT, RZ, UR5, PT, P0 ;  /* 0x00000005ff007c0c */ /* 0x000fe2000bf05300 */
[----:B------:R-:W3:Y:S01]  /*1ea0*/  LDL.LU R32, [R1+0x14] ;  /* 0x0000140001207983 */ /* 0x000ee20000300800 */
[----:B------:R-:W1:Y:S03]  /*1eb0*/  S2R R20, SR_TID.X ;  /* 0x0000000000147919 */ /* 0x000e660000002100 */
[----:B------:R-:W4:Y:S08]  /*1ec0*/  LDC.64 R110, c[0x0][0x3f8] ;  /* 0x0000fe00ff6e7b82 */ /* 0x000f300000000a00 */
[----:B------:R-:W-:Y:S01]  /*1ed0*/  @P0 IADD3 R4, P1, R30, UR4, RZ ;  /* 0x000000041e040c10 */ /* 0x000fe2000ff3e0ff */
[----:B------:R-:W4:Y:S03]  /*1ee0*/  LDC.64 R104, c[0x0][0x408] ;  /* 0x00010200ff687b82 */ /* 0x000f260000000a00 */
[----:B------:R-:W-:Y:S01]  /*1ef0*/  @P0 IADD3.X R5, R28, UR5, RZ, P1, !PT ;  /* 0x000000051c050c10 */ /* 0x000fe20008ffe4ff */
[----:B------:R-:W-:-:S04]  /*1f00*/  ULDC.64 UR4, c[0x0][0x308] ;  /* 0x0000c20000047ab9 */ /* 0x000fc80000000a00 */
[----:B------:R1:W2:Y:S01]  /*1f10*/  @P0 LDG.E R25, desc[UR54][R4.64] ;  /* 0x0000003604190981 */ /* 0x0002a2000c1e1900 */
[----:B------:R-:W-:Y:S01]  /*1f20*/  SHF.R.S32.HI R33, RZ, 0x1f, R123 ;  /* 0x0000001fff217819 */ /* 0x000fe2000001147b */
[-C--:B0-----:R-:W-:Y:S01]  /*1f30*/  IMAD.WIDE.U32 R6, R123, R116.reuse, RZ ;  /* 0x000000747b067225 */ /* 0x081fe200078e00ff */
[----:B------:R-:W-:Y:S01]  /*1f40*/  ISETP.NE.U32.AND P0, PT, RZ, UR6, PT ;  /* 0x00000006ff007c0c */ /* 0x000fe2000bf05070 */
[----:B------:R-:W0:Y:S01]  /*1f50*/  LDC R103, c[0x0][0x3f4] ;  /* 0x0000fd00ff677b82 */ /* 0x000e220000000800 */
[----:B------:R-:W-:Y:S01]  /*1f60*/  SHF.R.S32.HI R19, RZ, 0x1f, R18 ;  /* 0x0000001fff137819 */ /* 0x000fe20000011412 */
[----:B------:R-:W-:Y:S01]  /*1f70*/  IMAD R0, R33, R116, RZ ;  /* 0x0000007421007224 */ /* 0x000fe200078e02ff */
[----:B------:R-:W-:Y:S02]  /*1f80*/  ISETP.NE.AND.EX P0, PT, RZ, UR7, PT, P0 ;  /* 0x00000007ff007c0c */ /* 0x000fe4000bf05300 */
[----:B------:R-:W-:Y:S01]  /*1f90*/  SHF.R.S32.HI R28, RZ, 0x1f, R220 ;  /* 0x0000001fff1c7819 */ /* 0x000fe200000114dc */
[----:B------:R-:W-:-:S02]  /*1fa0*/  IMAD R3, R123, R117, R0 ;  /* 0x000000757b037224 */ /* 0x000fc400078e0200 */
[----:B------:R-:W-:Y:S02]  /*1fb0*/  IMAD R0, R8, UR4, RZ ;  /* 0x0000000408007c24 */ /* 0x000fe4000f8e02ff */
[----:B------:R-:W-:Y:S01]  /*1fc0*/  IMAD.IADD R7, R7, 0x1, R3 ;  /* 0x0000000107077824 */ /* 0x000fe200078e0203 */
[----:B-1----:R-:W-:Y:S01]  /*1fd0*/  SHF.R.U32.HI R30, RZ, 0x7, R20 ;  /* 0x00000007ff1e7819 */ /* 0x002fe20000011614 */
[C---:B------:R-:W-:Y:S02]  /*1fe0*/  IMAD R3, R29.reuse, UR5, R0 ;  /* 0x000000051d037c24 */ /* 0x040fe4000f8e0200 */
[----:B------:R-:W-:Y:S01]  /*1ff0*/  IMAD.WIDE.U32 R4, R29, UR4, R6 ;  /* 0x000000041d047c25 */ /* 0x000fe2000f8e0006 */
[----:B------:R-:W-:Y:S01]  /*2000*/  ISETP.NE.AND P6, PT, R30, 0x1, PT ;  /* 0x000000011e00780c */ /* 0x000fe20003fc5270 */
[----:B------:R-:W-:-:S03]  /*2010*/  ULDC.64 UR4, c[0x0][0x310] ;  /* 0x0000c40000047ab9 */ /* 0x000fc60000000a00 */
[----:B------:R-:W-:Y:S01]  /*2020*/  IADD3 R5, R5, R3, RZ ;  /* 0x0000000305057210 */ /* 0x000fe20007ffe0ff */
[----:B------:R-:W-:-:S04]  /*2030*/  IMAD R3, R28, R116, RZ ;  /* 0x000000741c037224 */ /* 0x000fc800078e02ff */
[----:B------:R-:W-:Y:S02]  /*2040*/  IMAD R11, R220, R117, R3 ;  /* 0x00000075dc0b7224 */ /* 0x000fe400078e0203 */
[----:B----4-:R-:W-:-:S04]  /*2050*/  IMAD R10, R28, R110, RZ ;  /* 0x0000006e1c0a7224 */ /* 0x010fc800078e02ff */
[C---:B------:R-:W-:Y:S01]  /*2060*/  IMAD R13, R220.reuse, R111, R10 ;  /* 0x0000006fdc0d7224 */ /* 0x040fe200078e020a */
[----:B------:R-:W-:Y:S01]  /*2070*/  SHF.R.S32.HI R23, RZ, 0x1f, R22 ;  /* 0x0000001fff177819 */ /* 0x000fe20000011416 */
[----:B------:R-:W-:-:S04]  /*2080*/  IMAD.WIDE.U32 R112, R220, R110, R18 ;  /* 0x0000006edc707225 */ /* 0x000fc800078e0012 */
[----:B------:R-:W-:-:S04]  /*2090*/  IMAD.WIDE.U32 R114, R220, R110, R22 ;  /* 0x0000006edc727225 */ /* 0x000fc800078e0016 */
[----:B------:R-:W-:Y:S02]  /*20a0*/  IMAD.IADD R115, R115, 0x1, R13 ;  /* 0x0000000173737824 */ /* 0x000fe400078e020d */
[----:B------:R-:W-:Y:S02]  /*20b0*/  IMAD.IADD R113, R13, 0x1, R113 ;  /* 0x000000010d717824 */ /* 0x000fe400078e0271 */
[----:B------:R-:W-:-:S04]  /*20c0*/  IMAD.WIDE.U32 R108, R220, R104, R22 ;  /* 0x00000068dc6c7225 */ /* 0x000fc800078e0016 */
[----:B------:R-:W-:Y:S01]  /*20d0*/  IMAD.WIDE.U32 R106, R220, R104, R18 ;  /* 0x00000068dc6a7225 */ /* 0x000fe200078e0012 */
[----:B------:R-:W-:-:S03]  /*20e0*/  SHF.L.U64.HI R130, R116, 0x7, R117 ;  /* 0x0000000774827819 */ /* 0x000fc60000010275 */
[----:B-----5:R-:W-:-:S04]  /*20f0*/  IMAD.WIDE.U32 R114, R145, R110, R114 ;  /* 0x0000006e91727225 */ /* 0x020fc800078e0072 */
[----:B------:R-:W-:-:S04]  /*2100*/  IMAD.WIDE.U32 R112, R145, R110, R112 ;  /* 0x0000006e91707225 */ /* 0x000fc800078e0070 */
[----:B------:R-:W-:Y:S02]  /*2110*/  VIADD R157, R30, 0x8 ;  /* 0x000000081e9d7836 */ /* 0x000fe40000000000 */
[----:B------:R-:W-:Y:S02]  /*2120*/  IMAD R127, R117, 0xa0, RZ ;  /* 0x000000a0757f7824 */ /* 0x000fe400078e02ff */
[----:B------:R-:W-:Y:S02]  /*2130*/  IMAD.SHL.U32 R131, R116, 0x80, RZ ;  /* 0x0000008074837824 */ /* 0x000fe400078e00ff */
[----:B------:R-:W-:Y:S01]  /*2140*/  IMAD R129, R105, 0xa0, RZ ;  /* 0x000000a069817824 */ /* 0x000fe200078e02ff */
[----:B--2---:R-:W-:Y:S02]  /*2150*/  SHF.R.S32.HI R0, RZ, 0x1f, R25 ;  /* 0x0000001fff007819 */ /* 0x004fe40000011419 */
[----:B------:R-:W-:Y:S02]  /*2160*/  SEL R15, R25, RZ, !P0 ;  /* 0x000000ff190f7207 */ /* 0x000fe40004000000 */
        /* <DEDUP_REMOVED lines=16> */
[----:B------:R-:W-:Y:S01]  /*2270*/  IMAD.MOV.U32 R118, RZ, RZ, R6 ;  /* 0x000000ffff767224 */ /* 0x000fe200078e0006 */
[----:B------:R-:W-:Y:S01]  /*2280*/  IADD3 R3, P2, R120, R4, RZ ;  /* 0x0000000478037210 */ /* 0x000fe20007f5e0ff */
[----:B------:R-:W-:Y:S01]  /*2290*/  IMAD.IADD R119, R7, 0x1, R119 ;  /* 0x0000000107777824 */ /* 0x000fe200078e0277 */
[----:B------:R-:W-:Y:S01]  /*22a0*/  SEL R7, RZ, 0x1, P0 ;  /* 0x00000001ff077807 */ /* 0x000fe20000000000 */
[----:B------:R-:W-:Y:S01]  /*22b0*/  IMAD.SHL.U32 R8, R8, 0x2, RZ ;  /* 0x0000000208087824 */ /* 0x000fe200078e00ff */
[----:B------:R-:W-:Y:S01]  /*22c0*/  ULDC.64 UR6, c[0x0][0x338] ;  /* 0x0000ce0000067ab9 */ /* 0x000fe20000000a00 */
[----:B------:R-:W-:Y:S02]  /*22d0*/  IMAD.IADD R4, R121, 0x1, R9 ;  /* 0x0000000179047824 */ /* 0x000fe400078e0209 */
[----:B------:R-:W-:Y:S01]  /*22e0*/  VIADD R6, R18, 0x40 ;  /* 0x0000004012067836 */ /* 0x000fe20000000000 */
[----:B------:R-:W-:-:S02]  /*22f0*/  LOP3.LUT R9, R8, 0x2, R7, 0xe2, !PT ;  /* 0x0000000208097812 */ /* 0x000fc400078ee207 */
[C---:B------:R-:W-:Y:S01]  /*2300*/  IADD3 R7, R18.reuse, 0x60, RZ ;  /* 0x0000006012077810 */ /* 0x040fe20007ffe0ff */
[----:B------:R-:W-:Y:S01]  /*2310*/  VIADD R8, R18, 0x80 ;  /* 0x0000008012087836 */ /* 0x000fe20000000000 */
[----:B------:R-:W-:Y:S02]  /*2320*/  ISETP.GE.AND P0, PT, R6, UR4, PT ;  /* 0x0000000406007c0c */ /* 0x000fe4000bf06270 */
[----:B------:R-:W-:Y:S02]  /*2330*/  ISETP.GE.AND P1, PT, R7, UR4, PT ;  /* 0x0000000407007c0c */ /* 0x000fe4000bf26270 */
[----:B------:R-:W-:Y:S02]  /*2340*/  IADD3.X R5, R4, R5, R11, P2, !PT ;  /* 0x0000000504057210 */ /* 0x000fe400017fe40b */
[----:B------:R-:W-:Y:S02]  /*2350*/  SEL R10, RZ, 0x4, P0 ;  /* 0x00000004ff0a7807 */ /* 0x000fe40000000000 */
[----:B------:R-:W-:-:S02]  /*2360*/  SEL R11, RZ, 0x8, P1 ;  /* 0x00000008ff0b7807 */ /* 0x000fc40000800000 */
[----:B------:R-:W-:Y:S02]  /*2370*/  ISETP.GE.AND P0, PT, R8, UR4, PT ;  /* 0x0000000408007c0c */ /* 0x000fe4000bf06270 */
[----:B------:R-:W-:Y:S02]  /*2380*/  LOP3.LUT R9, R11, R9, R10, 0xfe, !PT ;  /* 0x000000090b097212 */ /* 0x000fe400078efe0a */
[----:B------:R-:W-:Y:S02]  /*2390*/  SEL R10, RZ, 0x10, P0 ;  /* 0x00000010ff0a7807 */ /* 0x000fe40000000000 */
[-C--:B0-----:R-:W-:Y:S02]  /*23a0*/  ISETP.GE.AND P0, PT, R18, R103.reuse, PT ;  /* 0x000000671200720c */ /* 0x081fe40003f06270 */
[----:B------:R-:W-:Y:S01]  /*23b0*/  LOP3.LUT R37, R9, R10, RZ, 0xfc, !PT ;  /* 0x0000000a09257212 */ /* 0x000fe200078efcff */
[----:B------:R-:W-:Y:S01]  /*23c0*/  IMAD R9, R28, R104, RZ ;  /* 0x000000681c097224 */ /* 0x000fe200078e02ff */
[----:B------:R-:W-:Y:S01]  /*23d0*/  ISETP.GE.AND P1, PT, R0, R103, PT ;  /* 0x000000670000720c */ /* 0x000fe20003f26270 */
[----:B------:R-:W-:-:S02]  /*23e0*/  IMAD R11, R12, UR6, RZ ;  /* 0x000000060c0b7c24 */ /* 0x000fc4000f8e02ff */
[----:B------:R-:W-:Y:S01]  /*23f0*/  IMAD R13, R220, R105, R9 ;  /* 0x00000069dc0d7224 */ /* 0x000fe200078e0209 */
[----:B------:R-:W-:Y:S01]  /*2400*/  SEL R9, R103, RZ, P0 ;  /* 0x000000ff67097207 */ /* 0x000fe20000000000 */
[----:B------:R-:W-:Y:S01]  /*2410*/  IMAD R35, R15, UR7, R11 ;  /* 0x000000070f237c24 */ /* 0x000fe2000f8e020b */
[----:B------:R-:W-:-:S03]  /*2420*/  SEL R11, R103, RZ, P1 ;  /* 0x000000ff670b7207 */ /* 0x000fc60000800000 */
[----:B------:R-:W-:Y:S01]  /*2430*/  IMAD.IADD R9, R18, 0x1, R9 ;  /* 0x0000000112097824 */ /* 0x000fe200078e0209 */
[----:B------:R-:W-:Y:S02]  /*2440*/  ISETP.GE.AND P3, PT, R6, R103, PT ;  /* 0x000000670600720c */ /* 0x000fe40003f66270 */
[----:B------:R-:W-:Y:S01]  /*2450*/  IADD3 R11, R0, R11, RZ ;  /* 0x0000000b000b7210 */ /* 0x000fe20007ffe0ff */
[----:B------:R-:W-:Y:S01]  /*2460*/  IMAD.IADD R109, R109, 0x1, R13 ;  /* 0x000000016d6d7824 */ /* 0x000fe200078e020d */
[----:B------:R-:W-:Y:S01]  /*2470*/  SHF.R.S32.HI R10, RZ, 0x1f, R9 ;  /* 0x0000001fff0a7819 */ /* 0x000fe20000011409 */
[----:B------:R-:W-:Y:S01]  /*2480*/  IMAD.IADD R107, R13, 0x1, R107 ;  /* 0x000000010d6b7824 */ /* 0x000fe200078e026b */
[----:B------:R-:W-:Y:S02]  /*2490*/  SEL R13, R103, RZ, P3 ;  /* 0x000000ff670d7207 */ /* 0x000fe40001800000 */
[----:B------:R-:W-:Y:S02]  /*24a0*/  SHF.R.S32.HI R12, RZ, 0x1f, R11 ;  /* 0x0000001fff0c7819 */ /* 0x000fe4000001140b */
[----:B------:R-:W-:-:S02]  /*24b0*/  LEA.HI R27, R10, R9, RZ, 0x4 ;  /* 0x000000090a1b7211 */ /* 0x000fc400078f20ff */
[----:B------:R-:W-:Y:S01]  /*24c0*/  LEA.HI R10, R10, R9, RZ, 0x6 ;  /* 0x000000090a0a7211 */ /* 0x000fe200078f30ff */
[----:B------:R-:W-:Y:S01]  /*24d0*/  IMAD.IADD R20, R6, 0x1, R13 ;  /* 0x0000000106147824 */ /* 0x000fe200078e020d */
[CC--:B------:R-:W-:Y:S02]  /*24e0*/  LEA.HI R29, R12.reuse, R11.reuse, RZ, 0x4 ;  /* 0x0000000b0c1d7211 */ /* 0x0c0fe400078f20ff */
[----:B------:R-:W-:Y:S02]  /*24f0*/  LEA.HI R12, R12, R11, RZ, 0x6 ;  /* 0x0000000b0c0c7211 */ /* 0x000fe400078f30ff */
[----:B------:R-:W-:Y:S02]  /*2500*/  SHF.R.S32.HI R11, RZ, 0x6, R10 ;  /* 0x00000006ff0b7819 */ /* 0x000fe4000001140a */
[----:B------:R-:W-:Y:S02]  /*2510*/  SHF.R.S32.HI R13, RZ, 0x6, R12 ;  /* 0x00000006ff0d7819 */ /* 0x000fe4000001140c */
[----:B------:R-:W-:-:S02]  /*2520*/  LOP3.LUT R10, R230, 0x30, R27, 0xf8, !PT ;  /* 0x00000030e60a7812 */ /* 0x000fc400078ef81b */
[----:B------:R-:W-:Y:S02]  /*2530*/  SHF.R.S32.HI R21, RZ, 0x1f, R20 ;  /* 0x0000001fff157819 */ /* 0x000fe40000011414 */
[----:B------:R-:W-:Y:S01]  /*2540*/  LOP3.LUT R12, R230, 0x30, R29, 0xf8, !PT ;  /* 0x00000030e60c7812 */ /* 0x000fe200078ef81d */
[C---:B------:R-:W-:Y:S02]  /*2550*/  IMAD R144, R11.reuse, 0x2800, R232 ;  /* 0x000028000b907824 */ /* 0x040fe400078e02e8 */
[----:B------:R-:W-:Y:S01]  /*2560*/  IMAD R142, R11, 0x2800, R234 ;  /* 0x000028000b8e7824 */ /* 0x000fe200078e02ea */
[-C--:B------:R-:W-:Y:S01]  /*2570*/  LOP3.LUT R11, R10, R231.reuse, RZ, 0x3c, !PT ;  /* 0x000000e70a0b7212 */ /* 0x080fe200078e3cff */
[----:B------:R-:W-:Y:S01]  /*2580*/  IMAD R143, R13, 0x2800, R232 ;  /* 0x000028000d8f7824 */ /* 0x000fe200078e02e8 */
[----:B------:R-:W-:Y:S02]  /*2590*/  LEA.HI R31, R21, R20, RZ, 0x4 ;  /* 0x00000014151f7211 */ /* 0x000fe400078f20ff */
[----:B------:R-:W-:-:S02]  /*25a0*/  LOP3.LUT R12, R12, R231, RZ, 0x3c, !PT ;  /* 0x000000e70c0c7212 */ /* 0x000fc400078e3cff */
[----:B------:R-:W-:Y:S02]  /*25b0*/  LEA.HI R20, R21, R20, RZ, 0x6 ;  /* 0x0000001415147211 */ /* 0x000fe400078f30ff */
[----:B------:R-:W-:Y:S02]  /*25c0*/  SHF.R.U32.HI R9, RZ, 0x3, R233 ;  /* 0x00000003ff097819 */ /* 0x000fe400000116e9 */
[----:B------:R-:W-:Y:S01]  /*25d0*/  LOP3.LUT R14, R233, 0x30, R27, 0xf8, !PT ;  /* 0x00000030e90e7812 */ /* 0x000fe200078ef81b */
[----:B------:R-:W-:Y:S01]  /*25e0*/  IMAD.IADD R144, R144, 0x1, R11 ;  /* 0x0000000190907824 */ /* 0x000fe200078e020b */
[----:B------:R-:W-:Y:S01]  /*25f0*/  SHF.R.S32.HI R11, RZ, 0x6, R20 ;  /* 0x00000006ff0b7819 */ /* 0x000fe20000011414 */
[----:B------:R-:W-:Y:S01]  /*2600*/  IMAD.WIDE.U32 R118, R15, UR6, R118 ;  /* 0x000000060f767c25 */ /* 0x000fe2000f8e0076 */
[----:B------:R-:W-:-:S03]  /*2610*/  LOP3.LUT R15, R14, R9, RZ, 0x3c, !PT ;  /* 0x000000090e0f7212 */ /* 0x000fc600078e3cff */
[----:B------:R-:W-:Y:S01]  /*2620*/  IMAD.IADD R143, R143, 0x1, R12 ;  /* 0x000000018f8f7824 */ /* 0x000fe200078e020c */
[C---:B------:R-:W-:Y:S02]  /*2630*/  LOP3.LUT R12, R233.reuse, 0x30, R29, 0xf8, !PT ;  /* 0x00000030e90c7812 */ /* 0x040fe400078ef81d */
[--C-:B------:R-:W-:Y:S01]  /*2640*/  LOP3.LUT R14, R233, 0x30, R31.reuse, 0xf8, !PT ;  /* 0x00000030e90e7812 */ /* 0x100fe200078ef81f */
[--C-:B------:R-:W-:Y:S01]  /*2650*/  IMAD R140, R13, 0x2800, R234.reuse ;  /* 0x000028000d8c7824 */ /* 0x100fe200078e02ea */
[----:B---3--:R-:W-:Y:S01]  /*2660*/  LOP3.LUT R32, R32, 0xfffffffe, RZ, 0xc0, !PT ;  /* 0xfffffffe20207812 */ /* 0x008fe200078ec0ff */
[C---:B------:R-:W-:Y:S01]  /*2670*/  IMAD R133, R11.reuse, 0x2800, R234 ;  /* 0x000028000b857824 */ /* 0x040fe200078e02ea */
[-C--:B------:R-:W-:Y:S02]  /*2680*/  LOP3.LUT R13, R12, R9.reuse, RZ, 0x3c, !PT ;  /* 0x000000090c0d7212 */ /* 0x080fe400078e3cff */
[----:B------:R-:W-:Y:S02]  /*2690*/  LOP3.LUT R10, R230, 0x30, R31, 0xf8, !PT ;  /* 0x00000030e60a7812 */ /* 0x000fe400078ef81f */
[----:B------:R-:W-:Y:S01]  /*26a0*/  LOP3.LUT R14, R14, R9, RZ, 0x3c, !PT ;  /* 0x000000090e0e7212 */ /* 0x000fe200078e3cff */
[----:B------:R-:W-:Y:S01]  /*26b0*/  IMAD.IADD R140, R140, 0x1, R13 ;  /* 0x000000018c8c7824 */ /* 0x000fe200078e020d */
[----:B------:R-:W-:Y:S01]  /*26c0*/  @P3 LOP3.LUT R32, R32, 0x1, RZ, 0xfc, !PT ;  /* 0x0000000120203812 */ /* 0x000fe200078efcff */
[----:B------:R-:W-:Y:S01]  /*26d0*/  IMAD R141, R11, 0x2800, R232 ;  /* 0x000028000b8d7824 */ /* 0x000fe200078e02e8 */
[----:B------:R-:W-:-:S02]  /*26e0*/  LOP3.LUT R10, R10, R231, RZ, 0x3c, !PT ;  /* 0x000000e70a0a7212 */ /* 0x000fc400078e3cff */
[----:B------:R-:W-:Y:S01]  /*26f0*/  IADD3 R133, R133, R14, RZ ;  /* 0x0000000e85857210 */ /* 0x000fe20007ffe0ff */
[----:B------:R-:W-:Y:S01]  /*2700*/  VIADD R14, R18, 0xa0 ;  /* 0x000000a0120e7836 */ /* 0x000fe20000000000 */
[----:B------:R-:W-:Y:S02]  /*2710*/  LOP3.LUT P3, RZ, R26, 0x2, RZ, 0xc0, !PT ;  /* 0x000000021aff7812 */ /* 0x000fe4000786c0ff */
[----:B------:R-:W-:Y:S02]  /*2720*/  IADD3 R122, P2, R220, R123, RZ ;  /* 0x0000007bdc7a7210 */ /* 0x000fe40007f5e0ff */
[----:B------:R-:W-:Y:S01]  /*2730*/  SHF.R.S32.HI R13, RZ, 0x1f, R145 ;  /* 0x0000001fff0d7819 */ /* 0x000fe20000011491 */
[----:B------:R-:W-:Y:S02]  /*2740*/  IMAD.IADD R141, R141, 0x1, R10 ;  /* 0x000000018d8d7824 */ /* 0x000fe400078e020a */
[----:B------:R-:W-:Y:S01]  /*2750*/  IMAD.X R123, R28, 0x1, R33, P2 ;  /* 0x000000011c7b7824 */ /* 0x000fe200010e0621 */
[----:B------:R-:W-:Y:S01]  /*2760*/  ISETP.GE.AND P2, PT, R14, UR4, PT ;  /* 0x000000040e007c0c */ /* 0x000fe2000bf46270 */
[C---:B------:R-:W-:Y:S01]  /*2770*/  IMAD R10, R13.reuse, R110, RZ ;  /* 0x0000006e0d0a7224 */ /* 0x040fe200078e02ff */
[----:B------:R-:W-:Y:S01]  /*2780*/  LOP3.LUT R32, R32, 0xfffffffb, RZ, 0xc0, !PT ;  /* 0xfffffffb20207812 */ /* 0x000fe200078ec0ff */
[----:B------:R-:W-:Y:S01]  /*2790*/  VIADD R26, R220, 0x80 ;  /* 0x00000080dc1a7836 */ /* 0x000fe20000000000 */
[----:B------:R-:W-:Y:S01]  /*27a0*/  SEL R34, RZ, 0x20, P2 ;  /* 0x00000020ff227807 */ /* 0x000fe20001000000 */
[----:B------:R-:W-:-:S02]  /*27b0*/  IMAD R12, R13, R104, RZ ;  /* 0x000000680d0c7224 */ /* 0x000fc400078e02ff */
[----:B------:R-:W-:Y:S02]  /*27c0*/  IMAD.IADD R142, R142, 0x1, R15 ;  /* 0x000000018e8e7824 */ /* 0x000fe400078e020f */
[----:B------:R-:W-:Y:S01]  /*27d0*/  IMAD R21, R145, R111, R10 ;  /* 0x0000006f91157224 */ /* 0x000fe200078e020a */
[C---:B------:R-:W-:Y:S01]  /*27e0*/  SHF.L.U64.HI R10, R110.reuse, 0x7, R111 ;  /* 0x000000076e0a7819 */ /* 0x040fe2000001026f */
[----:B------:R-:W-:Y:S02]  /*27f0*/  IMAD R15, R111, 0xa0, RZ ;  /* 0x000000a06f0f7824 */ /* 0x000fe400078e02ff */
[----:B------:R-:W-:Y:S01]  /*2800*/  IMAD.SHL.U32 R11, R110, 0x80, RZ ;  /* 0x000000806e0b7824 */ /* 0x000fe200078e00ff */
[----:B------:R-:W-:Y:S01]  /*2810*/  @P3 LOP3.LUT R32, R32, 0x4, RZ, 0xfc, !PT ;  /* 0x0000000420203812 */ /* 0x000fe200078efcff */
[----:B------:R-:W-:Y:S01]  /*2820*/  IMAD.WIDE.U32 R110, R110, 0xa0, RZ ;  /* 0x000000a06e6e7825 */ /* 0x000fe200078e00ff */
[----:B------:R-:W-:Y:S02]  /*2830*/  SHF.R.S32.HI R146, RZ, 0x1f, R26 ;  /* 0x0000001fff927819 */ /* 0x000fe4000001141a */
[----:B------:R-:W-:Y:S01]  /*2840*/  SHF.R.S32.HI R26, RZ, 0x4, R27 ;  /* 0x00000004ff1a7819 */ /* 0x000fe2000001141b */
[C---:B------:R-:W-:Y:S01]  /*2850*/  IMAD R25, R145.reuse, R105, R12 ;  /* 0x0000006991197224 */ /* 0x040fe200078e020c */
[----:B------:R-:W-:Y:S01]  /*2860*/  SHF.L.U64.HI R12, R104, 0x7, R105 ;  /* 0x00000007680c7819 */ /* 0x000fe20000010269 */
[----:B------:R-:W-:Y:S01]  /*2870*/  IMAD.WIDE.U32 R108, R145, R104, R108 ;  /* 0x00000068916c7225 */ /* 0x000fe200078e006c */
[----:B------:R-:W-:-:S02]  /*2880*/  SHF.R.S32.HI R28, RZ, 0x4, R29 ;  /* 0x00000004ff1c7819 */ /* 0x000fc4000001141d */
[----:B------:R-:W-:Y:S01]  /*2890*/  SHF.R.S32.HI R30, RZ, 0x4, R31 ;  /* 0x00000004ff1e7819 */ /* 0x000fe2000001141f */
[----:B------:R-:W-:Y:S01]  /*28a0*/  IMAD.SHL.U32 R13, R104, 0x80, RZ ;  /* 0x00000080680d7824 */ /* 0x000fe200078e00ff */
[----:B------:R-:W-:Y:S01]  /*28b0*/  LOP3.LUT R41, R37, R34, RZ, 0xfc, !PT ;  /* 0x0000002225297212 */ /* 0x000fe200078efcff */
[----:B------:R-:W-:Y:S01]  /*28c0*/  IMAD.WIDE.U32 R106, R145, R104, R106 ;  /* 0x00000068916a7225 */ /* 0x000fe200078e006a */
[----:B------:R-:W-:Y:S02]  /*28d0*/  LOP3.LUT R27, R27, 0xfffffff0, RZ, 0xc0, !PT ;  /* 0xfffffff01b1b7812 */ /* 0x000fe400078ec0ff */
[----:B------:R-:W-:Y:S01]  /*28e0*/  LOP3.LUT R29, R29, 0xfffffff0, RZ, 0xc0, !PT ;  /* 0xfffffff01d1d7812 */ /* 0x000fe200078ec0ff */
[----:B------:R-:W-:Y:S01]  /*28f0*/  IMAD.WIDE.U32 R116, R116, 0xa0, RZ ;  /* 0x000000a074747825 */ /* 0x000fe200078e00ff */
[----:B------:R-:W-:-:S03]  /*2900*/  LOP3.LUT R31, R31, 0xfffffff0, RZ, 0xc0, !PT ;  /* 0xfffffff01f1f7812 */ /* 0x000fc600078ec0ff */
[----:B------:R-:W-:Y:S01]  /*2910*/  IMAD.WIDE.U32 R104, R104, 0xa0, RZ ;  /* 0x000000a068687825 */ /* 0x000fe200078e00ff */
[----:B------:R-:W-:Y:S01]  /*2920*/  LOP3.LUT R36, R37, 0x1, RZ, 0xc0, !PT ;  /* 0x0000000125247812 */ /* 0x000fe200078ec0ff */
[----:B------:R0:W-:Y:S02]  /*2930*/  STL [R1+0x14], R32 ;  /* 0x0000142001007387 */ /* 0x0001e40000100800 */
[----:B------:R-:W-:Y:S01]  /*2940*/  IMAD.IADD R128, R111, 0x1, R15 ;  /* 0x000000016f807824 */ /* 0x000fe200078e020f */
[----:B------:R-:W-:Y:S01]  /*2950*/  LOP3.LUT R37, R41, 0x2, RZ, 0xc0, !PT ;  /* 0x0000000229257812 */ /* 0x000fe200078ec0ff */
[----:B------:R-:W-:Y:S01]  /*2960*/  IMAD.IADD R15, R115, 0x1, R21 ;  /* 0x00000001730f7824 */ /* 0x000fe200078e0215 */
[----:B------:R-:W-:Y:S01]  /*2970*/  LOP3.LUT R38, R41, 0x4, RZ, 0xc0, !PT ;  /* 0x0000000429267812 */ /* 0x000fe200078ec0ff */
[----:B------:R-:W-:Y:S01]  /*2980*/  IMAD.IADD R20, R21, 0x1, R113 ;  /* 0x0000000115147824 */ /* 0x000fe200078e0271 */
[----:B------:R-:W-:Y:S01]  /*2990*/  IADD3 R21, R109, R25, RZ ;  /* 0x000000196d157210 */ /* 0x000fe20007ffe0ff */
[----:B------:R-:W-:Y:S01]  /*29a0*/  IMAD.IADD R127, R117, 0x1, R127 ;  /* 0x00000001757f7824 */ /* 0x000fe200078e027f */
[----:B------:R-:W-:Y:S01]  /*29b0*/  LOP3.LUT R39, R41, 0x8, RZ, 0xc0, !PT ;  /* 0x0000000829277812 */ /* 0x000fe200078ec0ff */
[----:B------:R-:W-:Y:S01]  /*29c0*/  IMAD.IADD R129, R105, 0x1, R129 ;  /* 0x0000000169817824 */ /* 0x000fe200078e0281 */
[----:B------:R-:W-:Y:S01]  /*29d0*/  LOP3.LUT R40, R41, 0x10, RZ, 0xc0, !PT ;  /* 0x0000001029287812 */ /* 0x000fe200078ec0ff */
[----:B------:R-:W-:Y:S01]  /*29e0*/  IMAD.IADD R25, R25, 0x1, R107 ;  /* 0x0000000119197824 */ /* 0x000fe200078e026b */
[----:B------:R-:W-:Y:S01]  /*29f0*/  SHF.L.U32 R103, R103, 0x1, RZ ;  /* 0x0000000167677819 */ /* 0x000fe200000006ff */
[----:B------:R-:W-:Y:S01]  /*2a00*/  IMAD.IADD R35, R119, 0x1, R35 ;  /* 0x0000000177237824 */ /* 0x000fe200078e0223 */
[----:B0-----:R-:W-:-:S02]  /*2a10*/  SHF.R.S32.HI R32, RZ, 0x1f, R27 ;  /* 0x0000001fff207819 */ /* 0x001fc4000001141b */
[----:B------:R-:W-:Y:S02]  /*2a20*/  SHF.R.S32.HI R33, RZ, 0x1f, R29 ;  /* 0x0000001fff217819 */ /* 0x000fe4000001141d */
[----:B------:R-:W-:Y:S02]  /*2a30*/  SHF.R.S32.HI R34, RZ, 0x1f, R31 ;  /* 0x0000001fff227819 */ /* 0x000fe4000001141f */
[----:B------:R-:W-:-:S07]  /*2a40*/  LOP3.LUT R41, R41, 0x20, RZ, 0xc0, !PT ;  /* 0x0000002029297812 */ /* 0x000fce00078ec0ff */
.L_x_5389:
[----:B0-----:R-:W2:Y:S01]  /*2a50*/  LDL R46, [R1+0x18] ;  /* 0x00001800012e7983 */ /* 0x001ea20000100800 */
[----:B------:R-:W0:Y:S03]  /*2a60*/  LDC.64 R124, c[0x0][0x2e8] ;  /* 0x0000ba00ff7c7b82 */ /* 0x000e260000000a00 */
[----:B------:R-:W3:Y:S04]  /*2a70*/  LDL R45, [R1+0x10] ;  /* 0x00001000012d7983 */ /* 0x000ee80000100800 */
[----:B------:R-:W4:Y:S01]  /*2a80*/  LDL.LU R42, [R1+0x14] ;  /* 0x00001400012a7983 */ /* 0x000f220000300800 */
[----:B------:R-:W-:Y:S01]  /*2a90*/  VIADD R53, R24, 0xffffffff ;  /* 0xffffffff18357836 */ /* 0x000fe20000000000 */
[----:B------:R-:W1:Y:S03]  /*2aa0*/  LDC R132, c[0x0][0x3f4] ;  /* 0x0000fd00ff847b82 */ /* 0x000e660000000800 */
[-C--:B------:R-:W-:Y:S01]  /*2ab0*/  IMAD R43, R127, R53.reuse, RZ ;  /* 0x000000357f2b7224 */ /* 0x080fe200078e02ff */
[----:B------:R-:W-:Y:S01]  /*2ac0*/  SHF.R.S32.HI R44, RZ, 0x1f, R53 ;  /* 0x0000001fff2c7819 */ /* 0x000fe20000011435 */
[----:B------:R-:W-:-:S04]  /*2ad0*/  IMAD.WIDE.U32 R136, R116, R53, RZ ;  /* 0x0000003574887225 */ /* 0x000fc800078e00ff */
[----:B------:R-:W-:Y:S01]  /*2ae0*/  IMAD R43, R44, R116, R43 ;  /* 0x000000742c2b7224 */ /* 0x000fe200078e022b */
[----:B------:R-:W-:-:S03]  /*2af0*/  IADD3 R49, P2, P3, R3, R136, R131 ;  /* 0x0000008803317210 */ /* 0x000fc60007b5e083 */
[----:B------:R-:W-:-:S05]  /*2b00*/  IMAD.IADD R138, R137, 0x1, R43 ;  /* 0x00000001898a7824 */ /* 0x000fca00078e022b */
[----:B------:R-:W-:Y:S02]  /*2b10*/  IADD3.X R24, R5, R138, R130, P2, P3 ;  /* 0x0000008a05187210 */ /* 0x000fe400017e6482 */
[----:B0-----:R-:W-:-:S04]  /*2b20*/  IADD3 R50, P2, P3, R136, R124, R3 ;  /* 0x0000007c88327210 */ /* 0x001fc80007b5e003 */
[-C--:B------:R-:W-:Y:S02]  /*2b30*/  IADD3.X R51, R138, R125.reuse, R5, P2, P3 ;  /* 0x0000007d8a337210 */ /* 0x080fe400017e6405 */
[----:B------:R-:W-:Y:S02]  /*2b40*/  IADD3 R48, P2, R49, R124, RZ ;  /* 0x0000007c31307210 */ /* 0x000fe40007f5e0ff */
[----:B------:R-:W-:Y:S02]  /*2b50*/  ISETP.GT.AND P3, PT, R53, R126, PT ;  /* 0x0000007e3500720c */ /* 0x000fe40003f64270 */
[----:B------:R-:W-:Y:S02]  /*2b60*/  IADD3.X R49, R24, R125, RZ, P2, !PT ;  /* 0x0000007d18317210 */ /* 0x000fe400017fe4ff */
[----:B-1----:R-:W-:Y:S01]  /*2b70*/  ISETP.GE.AND P2, PT, R132, 0x1, PT ;  /* 0x000000018400780c */ /* 0x002fe20003f46270 */
[----:B------:R-:W-:Y:S05]  /*2b80*/  YIELD ;  /* 0x0000000000007946 */ /* 0x000fea0003800000 */
[----:B------:R-:W-:Y:S01]  /*2b90*/  BSSY B0, `(.L_x_5290) ;  /* 0x0000ce8000007945 */ /* 0x000fe20003800000 */
[----:B------:R-:W-:Y:S01]  /*2ba0*/  IMAD.MOV.U32 R24, RZ, RZ, R53 ;  /* 0x000000ffff187224 */ /* 0x000fe200078e0035 */
[----:B--2---:R-:W-:Y:S01]  /*2bb0*/  LOP3.LUT P4, RZ, R46, 0x2, RZ, 0xc0, !PT ;  /* 0x000000022eff7812 */ /* 0x004fe2000788c0ff */
[----:B---3--:R-:W-:Y:S01]  /*2bc0*/  IMAD R43, R17, 0x7800, R45 ;  /* 0x00007800112b7824 */ /* 0x008fe200078e022d */
[----:B----4-:R-:W-:-:S03]  /*2bd0*/  LOP3.LUT R42, R42, 0xfffffffd, RZ, 0xc0, !PT ;  /* 0xfffffffd2a2a7812 */ /* 0x010fc600078ec0ff */
[----:B------:R-:W-:Y:S01]  /*2be0*/  VIADD R45, R43, 0x20 ;  /* 0x000000202b2d7836 */ /* 0x000fe20000000000 */
[----:B------:R-:W-:-:S07]  /*2bf0*/  @P3 LOP3.LUT R42, R42, 0x2, RZ, 0xfc, !PT ;  /* 0x000000022a2a3812 */ /* 0x000fce00078efcff */
[----:B------:R-:W-:Y:S01]  /*2c00*/  @P4 VIADD R45, R43, 0xffffffe0 ;  /* 0xffffffe02b2d4836 */ /* 0x000fe20000000000 */
        /* <DEDUP_REMOVED lines=8> */
[----:B------:R-:W-:Y:S02]  /*2c90*/  IMAD R47, R44, R104, R47 ;  /* 0x000000682c2f7224 */ /* 0x000fe400078e022f */
[----:B------:R-:W-:Y:S02]  /*2ca0*/  IMAD R100, R24, -0xa0, R2 ;  /* 0xffffff6018647824 */ /* 0x000fe400078e0202 */
[----:B------:R-:W-:-:S03]  /*2cb0*/  IMAD.WIDE.U32 R92, R104, R53, RZ ;  /* 0x00000035685c7225 */ /* 0x000fc600078e00ff */
[----:B------:R-:W-:Y:S01]  /*2cc0*/  VIMNMX R100, R100, 0xa0, PT ;  /* 0x000000a064647848 */ /* 0x000fe20003fe0100 */
[----:B------:R-:W-:Y:S01]  /*2cd0*/  IMAD R45, R44, R110, R45 ;  /* 0x0000006e2c2d7224 */ /* 0x000fe200078e022d */
[----:B------:R-:W-:Y:S01]  /*2ce0*/  IADD3 R101, R93, R47, RZ ;  /* 0x0000002f5d657210 */ /* 0x000fe20007ffe0ff */
[----:B------:R-:W-:-:S04]  /*2cf0*/  IMAD.WIDE.U32 R94, R110, R53, RZ ;  /* 0x000000356e5e7225 */ /* 0x000fc800078e00ff */
        /* <DEDUP_REMOVED lines=65> */
.L_x_5294:
[----:B------:R-:W-:Y:S05]  /*3110*/  BSYNC B1 ;  /* 0x0000000000017941 */ /* 0x000fea0003800000 */
.L_x_5293:
        /* <DEDUP_REMOVED lines=46> */
.L_x_5296:
[----:B------:R-:W-:Y:S05]  /*3400*/  BSYNC B1 ;  /* 0x0000000000017941 */ /* 0x000fea0003800000 */
.L_x_5295:
        /* <DEDUP_REMOVED lines=26> */
.L_x_5297:
[----:B------:R-:W-:Y:S01]  /*35b0*/  IMAD R101, R17, 0x8, R16 ;  /* 0x0000000811657824 */ /* 0x000fe200078e0210 */
[----:B------:R-:W-:Y:S01]  /*35c0*/  SHF.L.U32 R102, R223, 0x1f, RZ ;  /* 0x0000001fdf667819 */ /* 0x000fe200000006ff */
[----:B------:R-:W-:Y:S03]  /*35d0*/  BSSY B1, `(.L_x_5298) ;  /* 0x0000003000017945 */ /* 0x000fe60003800000 */
[----:B------:R-:W1:Y:S02]  /*35e0*/  SYNCS.PHASECHK.TRANS64.TRYWAIT P5, [R101+URZ+0x33490], R102 ;  /* 0x03349066650075a7 */ /* 0x000e6400080a017f */
[----:B-1----:R-:W-:Y:S05]  /*35f0*/  @!P5 BRA `(.L_x_5299) ;  /* 0x000002d000acd947 */ /* 0x002fea0003800000 */
.L_x_5625:
[----:B------:R-:W-:Y:S05]  /*3600*/  BSYNC B1 ;  /* 0x0000000000017941 */ /* 0x000fea0003800000 */
.L_x_5298:
        /* <DEDUP_REMOVED lines=15> */
[----:B------:R-:W-:Y:S01]  /*3700*/  HADD2.F32 R167, -RZ, R168.H0_H0 ;  /* 0x200000a8ffa77230 */ /* 0x000fe20000004100 */
[--C-:B------:R-:W-:Y:S01]  /*3710*/  SHF.R.U32.HI R173, RZ, 0x8, R125.reuse ;  /* 0x00000008ffad7819 */ /* 0x100fe2000001167d */
[--C-:B------:R-:W-:Y:S01]  /*3720*/  HADD2.F32 R166, -RZ, R45.reuse.H1_H1 ;  /* 0x3000002dffa67230 */ /* 0x100fe20000004100 */
[--C-:B------:R-:W-:Y:S01]  /*3730*/  SHF.R.U32.HI R172, RZ, 0x18, R125.reuse ;  /* 0x00000018ffac7819 */ /* 0x100fe2000001167d */
[----:B------:R-:W-:Y:S01]  /*3740*/  HADD2.F32 R45, -RZ, R45.H0_H0 ;  /* 0x2000002dff2d7230 */ /* 0x000fe20000004100 */
[----:B------:R-:W-:Y:S01]  /*3750*/  SHF.R.U32.HI R174, RZ, 0x10, R125 ;  /* 0x00000010ffae7819 */ /* 0x000fe2000001167d */
[----:B------:R-:W-:-:S02]  /*3760*/  HADD2.F32 R169, -RZ, R169.H1_H1 ;  /* 0x300000a9ffa97230 */ /* 0x000fc40000004100 */
[CC--:B------:R-:W-:Y:S01]  /*3770*/  FMUL.FTZ R170, R166.reuse, R134.reuse ;  /* 0x00000086a6aa7220 */ /* 0x0c0fe20000410000 */
[----:B------:R-:W-:Y:S02]  /*3780*/  HADD2.F32 R168, -RZ, R168.H1_H1 ;  /* 0x300000a8ffa87230 */ /* 0x000fe40000004100 */
[C---:B------:R-:W-:Y:S01]  /*3790*/  FMUL.FTZ R171, R45.reuse, R134 ;  /* 0x000000862dab7220 */ /* 0x040fe20000410000 */
[----:B------:R-:W-:Y:S01]  /*37a0*/  F2FP.F16.E4M3.UNPACK_B R134, R124.H1 ;  /* 0x0000007cff86723e */ /* 0x000fe200030006ff */
[-C--:B------:R-:W-:Y:S02]  /*37b0*/  FFMA.FTZ R45, R45, R167.reuse, -R170 ;  /* 0x000000a72d2d7223 */ /* 0x080fe400000108aa */
[----:B------:R-:W-:Y:S01]  /*37c0*/  FFMA.FTZ R124, R166, R167, R171 ;  /* 0x000000a7a67c7223 */ /* 0x000fe200000100ab */
[----:B------:R-:W-:Y:S02]  /*37d0*/  IMAD.MOV.U32 R166, RZ, RZ, R44 ;  /* 0x000000ffffa67224 */ /* 0x000fe400078e002c */
[----:B------:R-:W-:-:S02]  /*37e0*/  HADD2.F32 R167, -RZ, R134.H1_H1 ;  /* 0x30000086ffa77230 */ /* 0x000fc40000004100 */
[----:B------:R-:W-:-:S03]  /*37f0*/  HADD2.F32 R134, -RZ, R134.H0_H0 ;  /* 0x20000086ff867230 */ /* 0x000fc60000004100 */
[CC--:B------:R-:W-:Y:S02]  /*3800*/  FMUL.FTZ R171, R167.reuse, R169.reuse ;  /* 0x000000a9a7ab7220 */ /* 0x0c0fe40000410000 */
[C---:B------:R-:W-:Y:S01]  /*3810*/  FMUL.FTZ R170, R134.reuse, R169 ;  /* 0x000000a986aa7220 */ /* 0x040fe20000410000 */
[----:B------:R-:W-:Y:S01]  /*3820*/  F2FP.F16.E4M3.UNPACK_B R169, R165 ;  /* 0x000000a5ffa9723e */ /* 0x000fe200020006ff */
[----:B------:R-:W-:Y:S01]  /*3830*/  FFMA.FTZ R44, R134, R168, -R171 ;  /* 0x000000a8862c7223 */ /* 0x000fe200000108ab */
[----:B------:R-:W-:Y:S01]  /*3840*/  F2FP.F16.E4M3.UNPACK_B R134, R166.H1 ;  /* 0x000000a6ff86723e */ /* 0x000fe200030006ff */
[----:B------:R-:W-:Y:S01]  /*3850*/  FFMA.FTZ R165, R167, R168, R170 ;  /* 0x000000a8a7a57223 */ /* 0x000fe200000100aa */
[----:B------:R-:W-:Y:S01]  /*3860*/  HADD2.F32 R168, -RZ, R164.H1_H1 ;  /* 0x300000a4ffa87230 */ /* 0x000fe20000004100 */
[----:B------:R-:W-:Y:S01]  /*3870*/  F2FP.F16.E4M3.UNPACK_B R166, R166 ;  /* 0x000000a6ffa6723e */ /* 0x000fe200020006ff */
[----:B------:R-:W-:Y:S02]  /*3880*/  HADD2.F32 R170, -RZ, R169.H1_H1 ;  /* 0x300000a9ffaa7230 */ /* 0x000fe40000004100 */
[--C-:B------:R-:W-:Y:S01]  /*3890*/  HADD2.F32 R167, -RZ, R134.reuse.H1_H1 ;  /* 0x30000086ffa77230 */ /* 0x100fe20000004100 */
[----:B------:R-:W-:Y:S01]  /*38a0*/  F2FP.SATFINITE.E4M3.F32.PACK_AB_MERGE_C R44, R165, R44, RZ ;  /* 0x0000002ca52c723e */ /* 0x000fe200048070ff */
[----:B------:R-:W-:-:S03]  /*38b0*/  HADD2.F32 R134, -RZ, R134.H0_H0 ;  /* 0x20000086ff867230 */ /* 0x000fc60000004100 */
[CC--:B------:R-:W-:Y:S01]  /*38c0*/  FMUL.FTZ R171, R167.reuse, R170.reuse ;  /* 0x000000aaa7ab7220 */ /* 0x0c0fe20000410000 */
[----:B------:R-:W-:Y:S01]  /*38d0*/  F2FP.SATFINITE.E4M3.F32.PACK_AB_MERGE_C R45, R124, R45, R44 ;  /* 0x0000002d7c2d723e */ /* 0x000fe2000480702c */
[C---:B------:R-:W-:Y:S02]  /*38e0*/  FMUL.FTZ R170, R134.reuse, R170 ;  /* 0x000000aa86aa7220 */ /* 0x040fe40000410000 */
[-C--:B------:R-:W-:Y:S02]  /*38f0*/  FFMA.FTZ R134, R134, R168.reuse, -R171 ;  /* 0x000000a886867223 */ /* 0x080fe400000108ab */
[----:B------:R-:W-:Y:S01]  /*3900*/  FFMA.FTZ R167, R167, R168, R170 ;  /* 0x000000a8a7a77223 */ /* 0x000fe200000100aa */
[----:B------:R-:W-:Y:S02]  /*3910*/  HADD2.F32 R170, -RZ, R169.H0_H0 ;  /* 0x200000a9ffaa7230 */ /* 0x000fe40000004100 */
[--C-:B------:R-:W-:Y:S02]  /*3920*/  HADD2.F32 R169, -RZ, R166.reuse.H1_H1 ;  /* 0x300000a6ffa97230 */ /* 0x100fe40000004100 */
[----:B------:R-:W-:Y:S01]  /*3930*/  HADD2.F32 R166, -RZ, R166.H0_H0 ;  /* 0x200000a6ffa67230 */ /* 0x000fe20000004100 */
[----:B------:R-:W-:Y:S01]  /*3940*/  F2FP.SATFINITE.E4M3.F32.PACK_AB_MERGE_C R134, R167, R134, RZ ;  /* 0x00000086a786723e */ /* 0x000fe200048070ff */
[----:B------:R-:W-:-:S02]  /*3950*/  HADD2.F32 R168, -RZ, R164.H0_H0 ;  /* 0x200000a4ffa87230 */ /* 0x000fc40000004100 */
[-C--:B------:R-:W-:Y:S01]  /*3960*/  FMUL.FTZ R171, R169, R170.reuse ;  /* 0x000000aaa9ab7220 */ /* 0x080fe20000410000 */
[----:B------:R-:W-:-:S03]  /*3970*/  FMUL.FTZ R170, R166, R170 ;  /* 0x000000aaa6aa7220 */ /* 0x000fc60000410000 */
[-C--:B------:R-:W-:Y:S01]  /*3980*/  FFMA.FTZ R164, R166, R168.reuse, -R171 ;  /* 0x000000a8a6a47223 */ /* 0x080fe200000108ab */
[----:B------:R-:W-:Y:S01]  /*3990*/  LOP3.LUT R166, R135, 0xff, RZ, 0xc0, !PT ;  /* 0x000000ff87a67812 */ /* 0x000fe200078ec0ff */
[----:B------:R-:W-:Y:S01]  /*39a0*/  FFMA.FTZ R169, R169, R168, R170 ;  /* 0x000000a8a9a97223 */ /* 0x000fe200000100aa */
[--C-:B------:R-:W-:Y:S02]  /*39b0*/  SHF.R.U32.HI R171, RZ, 0x18, R135.reuse ;  /* 0x00000018ffab7819 */ /* 0x100fe40000011687 */
[--C-:B------:R-:W-:Y:S02]  /*39c0*/  SHF.R.U32.HI R168, RZ, 0x8, R135.reuse ;  /* 0x00000008ffa87819 */ /* 0x100fe40000011687 */
[----:B------:R-:W-:Y:S02]  /*39d0*/  PRMT R171, R171, 0x654, R166 ;  /* 0x00000654abab7816 */ /* 0x000fe400000000a6 */
[----:B------:R-:W-:Y:S01]  /*39e0*/  SHF.R.U32.HI R170, RZ, 0x10, R135 ;  /* 0x00000010ffaa7819 */ /* 0x000fe20000011687 */
[----:B------:R-:W-:Y:S01]  /*39f0*/  IMAD.SHL.U32 R166, R168, 0x100, RZ ;  /* 0x00000100a8a67824 */ /* 0x000fe200078e00ff */
[----:B------:R-:W-:-:S02]  /*3a00*/  LOP3.LUT R135, R125, 0xff, RZ, 0xc0, !PT ;  /* 0x000000ff7d877812 */ /* 0x000fc400078ec0ff */
[----:B------:R-:W-:Y:S02]  /*3a10*/  SHF.L.U32 R125, R170, 0x10, RZ ;  /* 0x00000010aa7d7819 */ /* 0x000fe400000006ff */
[----:B------:R-:W-:Y:S02]  /*3a20*/  LOP3.LUT R168, R171, 0xff00, R166, 0xf8, !PT ;  /* 0x0000ff00aba87812 */ /* 0x000fe400078ef8a6 */
[----:B------:R-:W-:Y:S01]  /*3a30*/  PRMT R166, R172, 0x654, R135 ;  /* 0x00000654aca67816 */ /* 0x000fe20000000087 */
[----:B------:R-:W-:Y:S01]  /*3a40*/  IMAD.SHL.U32 R135, R173, 0x100, RZ ;  /* 0x00000100ad877824 */ /* 0x000fe200078e00ff */
[----:B------:R-:W-:Y:S01]  /*3a50*/  LOP3.LUT R125, R168, 0xff0000, R125, 0xf8, !PT ;  /* 0x00ff0000a87d7812 */ /* 0x000fe200078ef87d */
[----:B------:R-:W-:Y:S01]  /*3a60*/  IMAD.MOV.U32 R168, RZ, RZ, R47 ;  /* 0x000000ffffa87224 */ /* 0x000fe200078e002f */
[----:B------:R-:W-:Y:S02]  /*3a70*/  F2FP.SATFINITE.E4M3.F32.PACK_AB_MERGE_C R44, R169, R164, R134 ;  /* 0x000000a4a92c723e */ /* 0x000fe40004807086 */
[----:B------:R-:W-:Y:S01]  /*3a80*/  LOP3.LUT R166, R166, 0xff00, R135, 0xf8, !PT ;  /* 0x0000ff00a6a67812 */ /* 0x000fe200078ef887 */
[----:B------:R-:W-:Y:S01]  /*3a90*/  IMAD.U32 R135, R174, 0x10000, RZ ;  /* 0x00010000ae877824 */ /* 0x000fe200078e00ff */
[----:B------:R-:W-:-:S02]  /*3aa0*/  F2FP.F16.E4M3.UNPACK_B R47, R168 ;  /* 0x000000a8ff2f723e */ /* 0x000fc400020006ff */
[----:B------:R-:W-:Y:S02]  /*3ab0*/  F2FP.F16.E4M3.UNPACK_B R171, R125.H1 ;  /* 0x0000007dffab723e */ /* 0x000fe400030006ff */
[----:B------:R-:W-:Y:S01]  /*3ac0*/  LOP3.LUT R135, R166, 0xff0000, R135, 0xf8, !PT ;  /* 0x00ff0000a6877812 */ /* 0x000fe200078ef887 */
[----:B------:R-:W-:Y:S02]  /*3ad0*/  HADD2.F32 R166, -RZ, R47.H1_H1 ;  /* 0x3000002fffa67230 */ /* 0x000fe40000004100 */
        /* <DEDUP_REMOVED lines=9> */
[----:B------:R-:W-:Y:S01]  /*3b70*/  F2FP.F16.E4M3.UNPACK_B R170, R168.H1 ;  /* 0x000000a8ffaa723e */ /* 0x000fe200030006ff */
[----:B------:R-:W-:Y:S02]  /*3b80*/  IMAD.MOV.U32 R168, RZ, RZ, R46 ;  /* 0x000000ffffa87224 */ /* 0x000fe400078e002e */
[----:B------:R-:W-:-:S02]  /*3b90*/  HADD2.F32 R46, -RZ, R171.H1_H1 ;  /* 0x300000abff2e7230 */ /* 0x000fc40000004100 */
[--C-:B------:R-:W-:Y:S02]  /*3ba0*/  HADD2.F32 R171, -RZ, R170.reuse.H1_H1 ;  /* 0x300000aaffab7230 */ /* 0x100fe40000004100 */
[----:B------:R-:W-:-:S03]  /*3bb0*/  HADD2.F32 R170, -RZ, R170.H0_H0 ;  /* 0x200000aaffaa7230 */ /* 0x000fc60000004100 */
[CC--:B------:R-:W-:Y:S02]  /*3bc0*/  FMUL.FTZ R173, R171.reuse, R46.reuse ;  /* 0x0000002eabad7220 */ /* 0x0c0fe40000410000 */
[C---:B------:R-:W-:Y:S02]  /*3bd0*/  FMUL.FTZ R174, R170.reuse, R46 ;  /* 0x0000002eaaae7220 */ /* 0x040fe40000410000 */
[----:B------:R-:W-:Y:S01]  /*3be0*/  FFMA.FTZ R46, R170, R172, -R173 ;  /* 0x000000acaa2e7223 */ /* 0x000fe200000108ad */
[----:B------:R-:W-:Y:S01]  /*3bf0*/  F2FP.F16.E4M3.UNPACK_B R170, R168.H1 ;  /* 0x000000a8ffaa723e */ /* 0x000fe200030006ff */
[----:B------:R-:W-:Y:S01]  /*3c00*/  FFMA.FTZ R171, R171, R172, R174 ;  /* 0x000000acabab7223 */ /* 0x000fe200000100ae */
[----:B------:R-:W-:Y:S02]  /*3c10*/  F2FP.F16.E4M3.UNPACK_B R174, R125 ;  /* 0x0000007dffae723e */ /* 0x000fe400020006ff */
[----:B------:R-:W-:Y:S01]  /*3c20*/  F2FP.F16.E4M3.UNPACK_B R172, R135 ;  /* 0x00000087ffac723e */ /* 0x000fe200020006ff */
[----:B------:R-:W-:Y:S01]  /*3c30*/  HADD2.F32 R135, -RZ, R170.H1_H1 ;  /* 0x300000aaff877230 */ /* 0x000fe20000004100 */
[----:B------:R-:W-:Y:S01]  /*3c40*/  F2FP.F16.E4M3.UNPACK_B R168, R168 ;  /* 0x000000a8ffa8723e */ /* 0x000fe200020006ff */
[----:B------:R-:W-:Y:S01]  /*3c50*/  HADD2.F32 R125, -RZ, R174.H1_H1 ;  /* 0x300000aeff7d7230 */ /* 0x000fe20000004100 */
[----:B------:R-:W-:Y:S01]  /*3c60*/  F2FP.SATFINITE.E4M3.F32.PACK_AB_MERGE_C R171, R171, R46, RZ ;  /* 0x0000002eabab723e */ /* 0x000fe200048070ff */
[----:B------:R-:W-:-:S02]  /*3c70*/  HADD2.F32 R170, -RZ, R170.H0_H0 ;  /* 0x200000aaffaa7230 */ /* 0x000fc40000004100 */
[----:B------:R-:W-:Y:S02]  /*3c80*/  HADD2.F32 R173, -RZ, R172.H1_H1 ;  /* 0x300000acffad7230 */ /* 0x000fe40000004100 */
[CC--:B------:R-:W-:Y:S01]  /*3c90*/  FMUL.FTZ R175, R135.reuse, R125.reuse ;  /* 0x0000007d87af7220 */ /* 0x0c0fe20000410000 */
[----:B------:R-:W-:Y:S02]  /*3ca0*/  HADD2.F32 R174, -RZ, R174.H0_H0 ;  /* 0x200000aeffae7230 */ /* 0x000fe40000004100 */
[C---:B------:R-:W-:Y:S01]  /*3cb0*/  FMUL.FTZ R176, R170.reuse, R125 ;  /* 0x0000007daab07220 */ /* 0x040fe20000410000 */
[----:B------:R-:W-:Y:S02]  /*3cc0*/  HADD2.F32 R172, -RZ, R172.H0_H0 ;  /* 0x200000acffac7230 */ /* 0x000fe40000004100 */
[----:B------:R-:W-:Y:S01]  /*3cd0*/  FFMA.FTZ R125, R170, R173, -R175 ;  /* 0x000000adaa7d7223 */ /* 0x000fe200000108af */
[----:B------:R-:W-:Y:S01]  /*3ce0*/  F2FP.SATFINITE.E4M3.F32.PACK_AB_MERGE_C R47, R166, R47, R171 ;  /* 0x0000002fa62f723e */ /* 0x000fe200048070ab */
[----:B------:R-:W-:Y:S01]  /*3cf0*/  FFMA.FTZ R176, R135, R173, R176 ;  /* 0x000000ad87b07223 */ /* 0x000fe200000100b0 */
[----:B------:R-:W-:-:S02]  /*3d00*/  HADD2.F32 R135, -RZ, R168.H1_H1 ;  /* 0x300000a8ff877230 */ /* 0x000fc40000004100 */
[----:B------:R-:W-:Y:S02]  /*3d10*/  HADD2.F32 R168, -RZ, R168.H0_H0 ;  /* 0x200000a8ffa87230 */ /* 0x000fe40000004100 */
[----:B------:R-:W-:Y:S01]  /*3d20*/  F2FP.SATFINITE.E4M3.F32.PACK_AB_MERGE_C R125, R176, R125, RZ ;  /* 0x0000007db07d723e */ /* 0x000fe200048070ff */
[CC--:B------:R-:W-:Y:S02]  /*3d30*/  FMUL.FTZ R173, R135.reuse, R174.reuse ;  /* 0x000000ae87ad7220 */ /* 0x0c0fe40000410000 */
[C---:B------:R-:W-:Y:S02]  /*3d40*/  FMUL.FTZ R174, R168.reuse, R174 ;  /* 0x000000aea8ae7220 */ /* 0x040fe40000410000 */
[-C--:B------:R-:W-:Y:S02]  /*3d50*/  FFMA.FTZ R173, R168, R172.reuse, -R173 ;  /* 0x000000aca8ad7223 */ /* 0x080fe400000108ad */
[----:B------:R-:W-:-:S05]  /*3d60*/  FFMA.FTZ R174, R135, R172, R174 ;  /* 0x000000ac87ae7223 */ /* 0x000fca00000100ae */
[----:B------:R-:W-:-:S07]  /*3d70*/  F2FP.SATFINITE.E4M3.F32.PACK_AB_MERGE_C R46, R174, R173, R125 ;  /* 0x000000adae2e723e */ /* 0x000fce000480707d */
.L_x_5305:
[----:B------:R-:W-:Y:S05]  /*3d80*/  BSYNC B3 ;  /* 0x0000000000037941 */ /* 0x000fea0003800000 */
.L_x_5304:
[----:B--2---:R2:W-:Y:S02]  /*3d90*/  STG.E.128 desc[UR54][R50.64], R44 ;  /* 0x0000002c32007986 */ /* 0x0045e4000c101d36 */
.L_x_5303:
[----:B------:R-:W-:Y:S05]  /*3da0*/  BSYNC B2 ;  /* 0x0000000000027941 */ /* 0x000fea0003800000 */
.L_x_5302:
[----:B------:R-:W-:Y:S01]  /*3db0*/  ISETP.NE.AND P3, PT, R37, RZ, PT ;  /* 0x000000ff2500720c */ /* 0x000fe20003f65270 */
[----:B------:R-:W-:-:S12]  /*3dc0*/  BSSY B2, `(.L_x_5306) ;  /* 0x0000073000027945 */ /* 0x000fd80003800000 */
[----:B------:R-:W-:Y:S05]  /*3dd0*/  @!P3 BRA `(.L_x_5307) ;  /* 0x0000000400c4b947 */ /* 0x000fea0003800000 */
[----:B0-2---:R0:W2:Y:S01]  /*3de0*/  LDS.128 R44, [R43+0x24200] ;  /* 0x024200002b2c7984 */ /* 0x0050a20000000c00 */
        /* <DEDUP_REMOVED lines=14> */
[----:B--2---:R-:W-:Y:S01]  /*3ed0*/  IMAD.MOV.U32 R98, RZ, RZ, R44 ;  /* 0x000000ffff627224 */ /* 0x004fe200078e002c */
[----:B------:R-:W-:Y:S01]  /*3ee0*/  SHF.L.U32 R124, R124, 0x8, RZ ;  /* 0x000000087c7c7819 */ /* 0x000fe200000006ff */
        /* <DEDUP_REMOVED lines=73> */
[----:B------:R-:W-:Y:S02]  /*4380*/  HADD2.F32 R162, -RZ, R46.H0_H0 ;  /* 0x2000002effa27230 */ /* 0x000fe40000004100 */
[----:B------:R-:W-:Y:S01]  /*4390*/  FFMA.FTZ R47, R165, R167, R172 ;  /* 0x000000a7a52f7223 */ /* 0x000fe200000100ac */
[----:B------:R-:W-:Y:S01]  /*43a0*/  HADD2.F32 R163, -RZ, R164.H0_H0 ;  /* 0x200000a4ffa37230 */ /* 0x000fe20000004100 */
[----:B------:R-:W-:Y:S01]  /*43b0*/  F2FP.SATFINITE.E4M3.F32.PACK_AB_MERGE_C R45, R45, R44, R124 ;  /* 0x0000002c2d2d723e */ /* 0x000fe2000480707c */
[----:B------:R-:W-:Y:S01]  /*43c0*/  HADD2.F32 R46, -RZ, R46.H1_H1 ;  /* 0x3000002eff2e7230 */ /* 0x000fe20000004100 */
[----:B------:R-:W-:Y:S01]  /*43d0*/  F2FP.SATFINITE.E4M3.F32.PACK_AB_MERGE_C R170, R170, R171, RZ ;  /* 0x000000abaaaa723e */ /* 0x000fe200048070ff */
[----:B------:R-:W-:Y:S02]  /*43e0*/  HADD2.F32 R164, -RZ, R164.H1_H1 ;  /* 0x300000a4ffa47230 */ /* 0x000fe40000004100 */
[----:B------:R-:W-:Y:S01]  /*43f0*/  FMUL.FTZ R167, R163, R168 ;  /* 0x000000a8a3a77220 */ /* 0x000fe20000410000 */
[----:B------:R-:W-:-:S02]  /*4400*/  HADD2.F32 R134, -RZ, R134.H0_H0 ;  /* 0x20000086ff867230 */ /* 0x000fc40000004100 */
[-C--:B------:R-:W-:Y:S01]  /*4410*/  FMUL.FTZ R165, R46, R135.reuse ;  /* 0x000000872ea57220 */ /* 0x080fe20000410000 */
[----:B------:R-:W-:Y:S02]  /*4420*/  HADD2.F32 R97, -RZ, R97.H0_H0 ;  /* 0x20000061ff617230 */ /* 0x000fe40000004100 */
[----:B------:R-:W-:Y:S01]  /*4430*/  FMUL.FTZ R166, R164, R168 ;  /* 0x000000a8a4a67220 */ /* 0x000fe20000410000 */
[----:B------:R-:W-:Y:S01]  /*4440*/  FMUL.FTZ R135, R162, R135 ;  /* 0x00000087a2877220 */ /* 0x000fe20000410000 */
[----:B------:R-:W-:Y:S01]  /*4450*/  FFMA.FTZ R167, R164, R134, R167 ;  /* 0x00000086a4a77223 */ /* 0x000fe200000100a7 */
[----:B------:R-:W-:Y:S01]  /*4460*/  F2FP.SATFINITE.E4M3.F32.PACK_AB_MERGE_C R47, R47, R96, RZ ;  /* 0x000000602f2f723e */ /* 0x000fe200048070ff */
[----:B------:R-:W-:Y:S01]  /*4470*/  FFMA.FTZ R166, R163, R134, -R166 ;  /* 0x00000086a3a67223 */ /* 0x000fe200000108a6 */
[-C--:B------:R-:W-:Y:S01]  /*4480*/  FFMA.FTZ R165, R162, R97.reuse, -R165 ;  /* 0x00000061a2a57223 */ /* 0x080fe200000108a5 */
[----:B------:R-:W-:Y:S01]  /*4490*/  FFMA.FTZ R46, R46, R97, R135 ;  /* 0x000000612e2e7223 */ /* 0x000fe20000010087 */
[----:B------:R-:W-:-:S02]  /*44a0*/  F2FP.SATFINITE.E4M3.F32.PACK_AB_MERGE_C R44, R99, R98, R125 ;  /* 0x00000062632c723e */ /* 0x000fc4000480707d */
[----:B------:R-:W-:Y:S02]  /*44b0*/  F2FP.SATFINITE.E4M3.F32.PACK_AB_MERGE_C R47, R167, R166, R47 ;  /* 0x000000a6a72f723e */ /* 0x000fe4000480702f */
[----:B------:R-:W-:-:S07]  /*44c0*/  F2FP.SATFINITE.E4M3.F32.PACK_AB_MERGE_C R46, R46, R165, R170 ;  /* 0x000000a52e2e723e */ /* 0x000fce00048070aa */
.L_x_5309:
[----:B------:R-:W-:Y:S05]  /*44d0*/  BSYNC B3 ;  /* 0x0000000000037941 */ /* 0x000fea0003800000 */
.L_x_5308:
[----:B--2---:R3:W-:Y:S02]  /*44e0*/  STG.E.128 desc[UR54][R50.64+0x20], R44 ;  /* 0x0000202c32007986 */ /* 0x0047e4000c101d36 */
.L_x_5307:
[----:B------:R-:W-:Y:S05]  /*44f0*/  BSYNC B2 ;  /* 0x0000000000027941 */ /* 0x000fea0003800000 */
.L_x_5306:
        /* <DEDUP_REMOVED lines=13> */
[----:B------:R-:W-:Y:S02]  /*45d0*/  LOP3.LUT R90, R91, 0xff, RZ, 0xc0, !PT ;  /* 0x000000ff5b5a7812 */ /* 0x000fe400078ec0ff */
[----:B------:R-:W-:Y:S02]  /*45e0*/  SHF.R.U32.HI R91, RZ, 0x18, R91 ;  /* 0x00000018ff5b7819 */ /* 0x000fe4000001165b */
[----:B------:R-:W-:Y:S01]  /*45f0*/  PRMT R89, R89, 0x654, R88 ;  /* 0x0000065459597816 */ /* 0x000fe20000000058 */
[----:B------:R-:W-:Y:S01]  /*4600*/  IMAD.SHL.U32 R88, R98, 0x100, RZ ;  /* 0x0000010062587824 */ /* 0x000fe200078e00ff */
[----:B------:R-:W-:Y:S01]  /*4610*/  PRMT R96, R91, 0x654, R90 ;  /* 0x000006545b607816 */ /* 0x000fe2000000005a */
[----:B------:R-:W-:Y:S01]  /*4620*/  IMAD.SHL.U32 R91, R97, 0x100, RZ ;  /* 0x00000100615b7824 */ /* 0x000fe200078e00ff */
[----:B--2---:R-:W-:Y:S02]  /*4630*/  MOV R90, R44 ;  /* 0x0000002c005a7202 */ /* 0x004fe40000000f00 */
        /* <DEDUP_REMOVED lines=13> */
[----:B------:R-:W-:Y:S02]  /*4710*/  HADD2.F32 R125, -RZ, R96.H1_H1 ;  /* 0x30000060ff7d7230 */ /* 0x000fe40000004100 */
[----:B------:R-:W-:Y:S01]  /*4720*/  FMUL.FTZ R135, R91, R124 ;  /* 0x0000007c5b877220 */ /* 0x000fe20000410000 */
[----:B------:R-:W-:-:S02]  /*4730*/  HADD2.F32 R99, -RZ, R98.H0_H0 ;  /* 0x20000062ff637230 */ /* 0x000fc40000004100 */
        /* <DEDUP_REMOVED lines=16> */
[----:B------:R-:W-:Y:S02]  /*4840*/  HADD2.F32 R98, -RZ, R91.H1_H1 ;  /* 0x3000005bff627230 */ /* 0x000fe40000004100 */
        /* <DEDUP_REMOVED lines=9> */
[----:B------:R-:W-:Y:S01]  /*48e0*/  F2FP.F16.E4M3.UNPACK_B R160, R89 ;  /* 0x00000059ffa0723e */ /* 0x000fe200020006ff */
[-C--:B------:R-:W-:Y:S01]  /*48f0*/  FFMA.FTZ R97, R97, R90.reuse, -R134 ;  /* 0x0000005a61617223 */ /* 0x080fe20000010886 */
[----:B------:R-:W-:Y:S01]  /*4900*/  FFMA.FTZ R98, R98, R90, R125 ;  /* 0x0000005a62627223 */ /* 0x000fe2000001007d */
[-C--:B------:R-:W-:Y:S01]  /*4910*/  FFMA.FTZ R90, R91, R161.reuse, -R124 ;  /* 0x000000a15b5a7223 */ /* 0x080fe2000001087c */
[----:B------:R-:W-:Y:S01]  /*4920*/  FFMA.FTZ R91, R96, R161, R99 ;  /* 0x000000a1605b7223 */ /* 0x000fe20000010063 */
[----:B------:R-:W-:Y:S02]  /*4930*/  F2FP.F16.E4M3.UNPACK_B R99, R47.H1 ;  /* 0x0000002fff63723e */ /* 0x000fe400030006ff */
[----:B------:R-:W-:-:S02]  /*4940*/  F2FP.F16.E4M3.UNPACK_B R161, R89.H1 ;  /* 0x00000059ffa1723e */ /* 0x000fc400030006ff */
[----:B------:R-:W-:Y:S01]  /*4950*/  F2FP.SATFINITE.E4M3.F32.PACK_AB_MERGE_C R97, R98, R97, RZ ;  /* 0x000000616261723e */ /* 0x000fe200048070ff */
[--C-:B------:R-:W-:Y:S01]  /*4960*/  HADD2.F32 R124, -RZ, R99.reuse.H0_H0 ;  /* 0x20000063ff7c7230 */ /* 0x100fe20000004100 */
[----:B------:R-:W-:Y:S01]  /*4970*/  F2FP.F16.E4M3.UNPACK_B R134, R88.H1 ;  /* 0x00000058ff86723e */ /* 0x000fe200030006ff */
[----:B------:R-:W-:Y:S01]  /*4980*/  HADD2.F32 R99, -RZ, R99.H1_H1 ;  /* 0x30000063ff637230 */ /* 0x000fe20000004100 */
[----:B------:R-:W-:Y:S01]  /*4990*/  F2FP.F16.E4M3.UNPACK_B R98, R46.H1 ;  /* 0x0000002eff62723e */ /* 0x000fe200030006ff */
[----:B------:R-:W-:Y:S01]  /*49a0*/  HADD2.F32 R163, -RZ, R161.H1_H1 ;  /* 0x300000a1ffa37230 */ /* 0x000fe20000004100 */
[----:B------:R-:W-:Y:S01]  /*49b0*/  F2FP.SATFINITE.E4M3.F32.PACK_AB_MERGE_C R96, R162, R135, RZ ;  /* 0x00000087a260723e */ /* 0x000fe200048070ff */
        /* <DEDUP_REMOVED lines=37> */
[----:B------:R-:W-:-:S07]  /*4c10*/  F2FP.SATFINITE.E4M3.F32.PACK_AB_MERGE_C R46, R99, R124, R162 ;  /* 0x0000007c632e723e */ /* 0x000fce00048070a2 */
.L_x_5313:
[----:B------:R-:W-:Y:S05]  /*4c20*/  BSYNC B3 ;  /* 0x0000000000037941 */ /* 0x000fea0003800000 */
.L_x_5312:
[----:B--2---:R4:W-:Y:S02]  /*4c30*/  STG.E.128 desc[UR54][R50.64+0x40], R44 ;  /* 0x0000402c32007986 */ /* 0x0049e4000c101d36 */
.L_x_5311:
[----:B------:R-:W-:Y:S05]  /*4c40*/  BSYNC B2 ;  /* 0x0000000000027941 */ /* 0x000fea0003800000 */
.L_x_5310:
        /* <DEDUP_REMOVED lines=114> */
.L_x_5317:
[----:B------:R-:W-:Y:S05]  /*5370*/  BSYNC B3 ;  /* 0x0000000000037941 */ /* 0x000fea0003800000 */
.L_x_5316:
[----:B--2---:R0:W-:Y:S02]  /*5380*/  STG.E.128 desc[UR54][R50.64+0x60], R44 ;  /* 0x0000602c32007986 */ /* 0x0041e4000c101d36 */
.L_x_5315:
[----:B------:R-:W-:Y:S05]  /*5390*/  BSYNC B2 ;  /* 0x0000000000027941 */ /* 0x000fea0003800000 */
.L_x_5314:
        /* <DEDUP_REMOVED lines=54> */
[--C-:B------:R-:W-:Y:S02]  /*5700*/  HADD2.F32 R83, -RZ, R82.reuse.H0_H0 ;  /* 0x20000052ff537230 */ /* 0x100fe40000004100 */
[-C--:B------:R-:W-:Y:S01]  /*5710*/  FMUL.FTZ R89, R85, R87.reuse ;  /* 0x0000005755597220 */ /* 0x080fe20000410000 */
[----:B------:R-:W-:Y:S02]  /*5720*/  HADD2.F32 R84, -RZ, R82.H1_H1 ;  /* 0x30000052ff547230 */ /* 0x000fe40000004100 */
[----:B------:R-:W-:Y:S01]  /*5730*/  FMUL.FTZ R90, R86, R87 ;  /* 0x00000057565a7220 */ /* 0x000fe20000410000 */
[----:B------:R-:W-:Y:S01]  /*5740*/  HADD2.F32 R154, -RZ, R154.H0_H0 ;  /* 0x2000009aff9a7230 */ /* 0x000fe20000004100 */
[----:B------:R-:W-:Y:S01]  /*5750*/  F2FP.F16.E4M3.UNPACK_B R91, R81.H1 ;  /* 0x00000051ff5b723e */ /* 0x000fe200030006ff */
[--C-:B------:R-:W-:Y:S01]  /*5760*/  HADD2.F32 R82, -RZ, R150.reuse.H1_H1 ;  /* 0x30000096ff527230 */ /* 0x100fe20000004100 */
[----:B------:R-:W-:Y:S01]  /*5770*/  F2FP.SATFINITE.E4M3.F32.PACK_AB_MERGE_C R45, R45, R44, R125 ;  /* 0x0000002c2d2d723e */ /* 0x000fe2000480707d */
[----:B------:R-:W-:-:S02]  /*5780*/  HADD2.F32 R150, -RZ, R150.H0_H0 ;  /* 0x20000096ff967230 */ /* 0x000fc40000004100 */
[-C--:B------:R-:W-:Y:S01]  /*5790*/  FMUL.FTZ R88, R84, R154.reuse ;  /* 0x0000009a54587220 */ /* 0x080fe20000410000 */
[----:B------:R-:W-:Y:S01]  /*57a0*/  FMUL.FTZ R87, R83, R154 ;  /* 0x0000009a53577220 */ /* 0x000fe20000410000 */
[-C--:B------:R-:W-:Y:S01]  /*57b0*/  FFMA.FTZ R90, R85, R82.reuse, -R90 ;  /* 0x00000052555a7223 */ /* 0x080fe2000001085a */
[----:B------:R-:W-:Y:S01]  /*57c0*/  FFMA.FTZ R89, R86, R82, R89 ;  /* 0x0000005256597223 */ /* 0x000fe20000010059 */
[-C--:B------:R-:W-:Y:S01]  /*57d0*/  FFMA.FTZ R82, R83, R150.reuse, -R88 ;  /* 0x0000009653527223 */ /* 0x080fe20000010858 */
[----:B------:R-:W-:Y:S01]  /*57e0*/  F2FP.F16.E4M3.UNPACK_B R85, R47.H1 ;  /* 0x0000002fff55723e */ /* 0x000fe200030006ff */
[----:B------:R-:W-:Y:S01]  /*57f0*/  FFMA.FTZ R83, R84, R150, R87 ;  /* 0x0000009654537223 */ /* 0x000fe20000010057 */
[----:B------:R-:W-:Y:S01]  /*5800*/  F2FP.F16.E4M3.UNPACK_B R84, R46.H1 ;  /* 0x0000002eff54723e */ /* 0x000fe200030006ff */
[----:B------:R-:W-:Y:S01]  /*5810*/  HADD2.F32 R97, -RZ, R91.H1_H1 ;  /* 0x3000005bff617230 */ /* 0x000fe20000004100 */
[----:B------:R-:W-:Y:S01]  /*5820*/  F2FP.SATFINITE.E4M3.F32.PACK_AB_MERGE_C R124, R89, R90, RZ ;  /* 0x0000005a597c723e */ /* 0x000fe200048070ff */
[--C-:B------:R-:W-:Y:S01]  /*5830*/  HADD2.F32 R86, -RZ, R85.reuse.H0_H0 ;  /* 0x20000055ff567230 */ /* 0x100fe20000004100 */
[----:B------:R-:W-:Y:S01]  /*5840*/  F2FP.F16.E4M3.UNPACK_B R90, R81 ;  /* 0x00000051ff5a723e */ /* 0x000fe200020006ff */
[----:B------:R-:W-:Y:S01]  /*5850*/  HADD2.F32 R85, -RZ, R85.H1_H1 ;  /* 0x30000055ff557230 */ /* 0x000fe20000004100 */
[-C--:B------:R-:W-:Y:S01]  /*5860*/  F2FP.F16.E4M3.UNPACK_B R87, R80.reuse ;  /* 0x00000050ff57723e */ /* 0x080fe200020006ff */
[----:B------:R-:W-:Y:S01]  /*5870*/  HADD2.F32 R81, -RZ, R84.H1_H1 ;  /* 0x30000054ff517230 */ /* 0x000fe20000004100 */
[----:B------:R-:W-:Y:S01]  /*5880*/  F2FP.F16.E4M3.UNPACK_B R88, R80.H1 ;  /* 0x00000050ff58723e */ /* 0x000fe200030006ff */
[----:B------:R-:W-:-:S02]  /*5890*/  HADD2.F32 R96, -RZ, R90.H1_H1 ;  /* 0x3000005aff607230 */ /* 0x000fc40000004100 */
        /* <DEDUP_REMOVED lines=17> */
[----:B------:R-:W-:Y:S01]  /*59b0*/  HADD2.F32 R91, -RZ, R91.H0_H0 ;  /* 0x2000005bff5b7230 */ /* 0x000fe20000004100 */
[----:B------:R-:W-:Y:S01]  /*59c0*/  F2FP.SATFINITE.E4M3.F32.PACK_AB_MERGE_C R96, R96, R97, RZ ;  /* 0x000000616060723e */ /* 0x000fe200048070ff */
[----:B------:R-:W-:-:S02]  /*59d0*/  HADD2.F32 R46, -RZ, R46.H1_H1 ;  /* 0x3000002eff2e7230 */ /* 0x000fc40000004100 */
[----:B------:R-:W-:Y:S02]  /*59e0*/  HADD2.F32 R90, -RZ, R90.H0_H0 ;  /* 0x2000005aff5a7230 */ /* 0x000fe40000004100 */
        /* <DEDUP_REMOVED lines=10> */
[----:B------:R-:W-:-:S04]  /*5a90*/  F2FP.SATFINITE.E4M3.F32.PACK_AB_MERGE_C R98, R98, R99, RZ ;  /* 0x000000636262723e */ /* 0x000fc800048070ff */
[----:B------:R-:W-:Y:S02]  /*5aa0*/  F2FP.SATFINITE.E4M3.F32.PACK_AB_MERGE_C R46, R85, R84, R96 ;  /* 0x00000054552e723e */ /* 0x000fe40004807060 */
[----:B------:R-:W-:-:S07]  /*5ab0*/  F2FP.SATFINITE.E4M3.F32.PACK_AB_MERGE_C R47, R86, R89, R98 ;  /* 0x00000059562f723e */ /* 0x000fce0004807062 */
.L_x_5321:
[----:B------:R-:W-:Y:S05]  /*5ac0*/  BSYNC B3 ;  /* 0x0000000000037941 */ /* 0x000fea0003800000 */
.L_x_5320:
[----:B--2---:R0:W-:Y:S02]  /*5ad0*/  STG.E.128 desc[UR54][R50.64+0x80], R44 ;  /* 0x0000802c32007986 */ /* 0x0041e4000c101d36 */
.L_x_5319:
[----:B------:R-:W-:Y:S05]  /*5ae0*/  BSYNC B2 ;  /* 0x0000000000027941 */ /* 0x000fea0003800000 */
.L_x_5318:
[----:B------:R-:W-:-:S13]  /*5af0*/  ISETP.NE.AND P3, PT, R41, RZ, PT ;  /* 0x000000ff2900720c */ /* 0x000fda0003f65270 */
[----:B------:R-:W-:Y:S05]  /*5b00*/  @!P3 BRA `(.L_x_5301) ;  /* 0x0000000400c4b947 */ /* 0x000fea0003800000 */
[----:B0-234-:R0:W2:Y:S01]  /*5b10*/  LDS.128 R44, [R43+0x29200] ;  /* 0x029200002b2c7984 */ /* 0x01d0a20000000c00 */
[----:B------:R-:W-:Y:S01]  /*5b20*/  ISETP.GE.AND P3, PT, R228, R132, PT ;  /* 0x00000084e400720c */ /* 0x000fe20003f66270 */
[----:B------:R-:W-:-:S12]  /*5b30*/  BSSY B2, `(.L_x_5322) ;  /* 0x000006d000027945 */ /* 0x000fd80003800000 */
[----:B0-----:R-:W-:Y:S05]  /*5b40*/  @P3 BRA `(.L_x_5323) ;  /* 0x0000000400ac3947 */ /* 0x001fea0003800000 */
[----:B------:R-:W-:Y:S02]  /*5b50*/  SHF.R.U32.HI R81, RZ, 0x8, R79 ;  /* 0x00000008ff517819 */ /* 0x000fe4000001164f */
[--C-:B------:R-:W-:Y:S02]  /*5b60*/  SHF.R.U32.HI R85, RZ, 0x18, R77.reuse ;  /* 0x00000018ff557819 */ /* 0x100fe4000001164d */
[----:B------:R-:W-:Y:S01]  /*5b70*/  LOP3.LUT R76, R77, 0xff, RZ, 0xc0, !PT ;  /* 0x000000ff4d4c7812 */ /* 0x000fe200078ec0ff */
[----:B------:R-:W-:Y:S01]  /*5b80*/  IMAD.SHL.U32 R81, R81, 0x100, RZ ;  /* 0x0000010051517824 */ /* 0x000fe200078e00ff */
[--C-:B------:R-:W-:Y:S02]  /*5b90*/  SHF.R.U32.HI R83, RZ, 0x8, R77.reuse ;  /* 0x00000008ff537819 */ /* 0x100fe4000001164d */
[----:B------:R-:W-:Y:S02]  /*5ba0*/  SHF.R.U32.HI R82, RZ, 0x10, R77 ;  /* 0x00000010ff527819 */ /* 0x000fe4000001164d */
[----:B------:R-:W-:-:S02]  /*5bb0*/  SHF.R.U32.HI R78, RZ, 0x18, R79 ;  /* 0x00000018ff4e7819 */ /* 0x000fc4000001164f */
[----:B------:R-:W-:Y:S02]  /*5bc0*/  LOP3.LUT R77, R79, 0xff, RZ, 0xc0, !PT ;  /* 0x000000ff4f4d7812 */ /* 0x000fe400078ec0ff */
[----:B------:R-:W-:Y:S01]  /*5bd0*/  SHF.R.U32.HI R80, RZ, 0x10, R79 ;  /* 0x00000010ff507819 */ /* 0x000fe2000001164f */
[----:B------:R-:W-:Y:S01]  /*5be0*/  IMAD.SHL.U32 R79, R83, 0x100, RZ ;  /* 0x00000100534f7824 */ /* 0x000fe200078e00ff */
[----:B------:R-:W-:Y:S01]  /*5bf0*/  PRMT R78, R78, 0x654, R77 ;  /* 0x000006544e4e7816 */ /* 0x000fe2000000004d */
[----:B--2---:R-:W-:Y:S01]  /*5c00*/  IMAD.MOV.U32 R77, RZ, RZ, R44 ;  /* 0x000000ffff4d7224 */ /* 0x004fe200078e002c */
[----:B------:R-:W-:Y:S02]  /*5c10*/  PRMT R76, R85, 0x654, R76 ;  /* 0x00000654554c7816 */ /* 0x000fe4000000004c */
[----:B------:R-:W-:Y:S01]  /*5c20*/  LOP3.LUT R78, R78, 0xff00, R81, 0xf8, !PT ;  /* 0x0000ff004e4e7812 */ /* 0x000fe200078ef851 */
[----:B------:R-:W-:Y:S01]  /*5c30*/  IMAD.U32 R81, R80, 0x10000, RZ ;  /* 0x0001000050517824 */ /* 0x000fe200078e00ff */
[----:B------:R-:W-:-:S02]  /*5c40*/  F2FP.F16.E4M3.UNPACK_B R44, R45 ;  /* 0x0000002dff2c723e */ /* 0x000fc400020006ff */
[----:B------:R-:W-:Y:S02]  /*5c50*/  F2FP.F16.E4M3.UNPACK_B R80, R153.H1 ;  /* 0x00000099ff50723e */ /* 0x000fe400030006ff */
[----:B------:R-:W-:Y:S01]  /*5c60*/  LOP3.LUT R76, R76, 0xff00, R79, 0xf8, !PT ;  /* 0x0000ff004c4c7812 */ /* 0x000fe200078ef84f */
[----:B------:R-:W-:Y:S01]  /*5c70*/  IMAD.U32 R79, R82, 0x10000, RZ ;  /* 0x00010000524f7824 */ /* 0x000fe200078e00ff */
[----:B------:R-:W-:Y:S01]  /*5c80*/  LOP3.LUT R84, R78, 0xff0000, R81, 0xf8, !PT ;  /* 0x00ff00004e547812 */ /* 0x000fe200078ef851 */
[----:B------:R-:W-:Y:S01]  /*5c90*/  HADD2.F32 R78, -RZ, R44.H1_H1 ;  /* 0x3000002cff4e7230 */ /* 0x000fe20000004100 */
[----:B------:R-:W-:Y:S01]  /*5ca0*/  F2FP.F16.E4M3.UNPACK_B R81, R147.H1 ;  /* 0x00000093ff51723e */ /* 0x000fe200030006ff */
[----:B------:R-:W-:Y:S01]  /*5cb0*/  HADD2.F32 R85, -RZ, R80.H0_H0 ;  /* 0x20000050ff557230 */ /* 0x000fe20000004100 */
[----:B------:R-:W-:Y:S01]  /*5cc0*/  F2FP.F16.E4M3.UNPACK_B R45, R45.H1 ;  /* 0x0000002dff2d723e */ /* 0x000fe200030006ff */
[----:B------:R-:W-:Y:S01]  /*5cd0*/  HADD2.F32 R44, -RZ, R44.H0_H0 ;  /* 0x2000002cff2c7230 */ /* 0x000fe20000004100 */
[----:B------:R-:W-:Y:S01]  /*5ce0*/  LOP3.LUT R76, R76, 0xff0000, R79, 0xf8, !PT ;  /* 0x00ff00004c4c7812 */ /* 0x000fe200078ef84f */
[----:B------:R-:W-:-:S02]  /*5cf0*/  HADD2.F32 R82, -RZ, R80.H1_H1 ;  /* 0x30000050ff527230 */ /* 0x000fc40000004100 */
[----:B------:R-:W-:Y:S01]  /*5d00*/  FMUL.FTZ R87, R78, R85 ;  /* 0x000000554e577220 */ /* 0x000fe20000410000 */
[----:B------:R-:W-:Y:S01]  /*5d10*/  HADD2.F32 R83, -RZ, R81.H0_H0 ;  /* 0x20000051ff537230 */ /* 0x000fe20000004100 */
[----:B------:R-:W-:Y:S01]  /*5d20*/  F2FP.F16.E4M3.UNPACK_B R153, R153 ;  /* 0x00000099ff99723e */ /* 0x000fe200020006ff */
[--C-:B------:R-:W-:Y:S01]  /*5d30*/  HADD2.F32 R80, -RZ, R45.reuse.H1_H1 ;  /* 0x3000002dff507230 */ /* 0x100fe20000004100 */
[----:B------:R-:W-:Y:S01]  /*5d40*/  F2FP.F16.E4M3.UNPACK_B R147, R147 ;  /* 0x00000093ff93723e */ /* 0x000fe200020006ff */
[----:B------:R-:W-:Y:S02]  /*5d50*/  HADD2.F32 R79, -RZ, R45.H0_H0 ;  /* 0x2000002dff4f7230 */ /* 0x000fe40000004100 */
[----:B------:R-:W-:Y:S01]  /*5d60*/  FMUL.FTZ R45, R44, R85 ;  /* 0x000000552c2d7220 */ /* 0x000fe20000410000 */
[----:B------:R-:W-:Y:S02]  /*5d70*/  HADD2.F32 R81, -RZ, R81.H1_H1 ;  /* 0x30000051ff517230 */ /* 0x000fe40000004100 */
[-C--:B------:R-:W-:Y:S01]  /*5d80*/  FMUL.FTZ R86, R80, R82.reuse ;  /* 0x0000005250567220 */ /* 0x080fe20000410000 */
[-C--:B------:R-:W-:Y:S01]  /*5d90*/  FFMA.FTZ R44, R44, R83.reuse, -R87 ;  /* 0x000000532c2c7223 */ /* 0x080fe20000010857 */
[----:B------:R-:W-:Y:S01]  /*5da0*/  FFMA.FTZ R45, R78, R83, R45 ;  /* 0x000000534e2d7223 */ /* 0x000fe2000001002d */
[C---:B------:R-:W-:Y:S01]  /*5db0*/  FMUL.FTZ R85, R79.reuse, R82 ;  /* 0x000000524f557220 */ /* 0x040fe20000410000 */
[----:B------:R-:W-:Y:S01]  /*5dc0*/  F2FP.F16.E4M3.UNPACK_B R78, R77.H1 ;  /* 0x0000004dff4e723e */ /* 0x000fe200030006ff */
[----:B------:R-:W-:Y:S01]  /*5dd0*/  FFMA.FTZ R87, R79, R81, -R86 ;  /* 0x000000514f577223 */ /* 0x000fe20000010856 */
[----:B------:R-:W-:Y:S01]  /*5de0*/  F2FP.F16.E4M3.UNPACK_B R77, R77 ;  /* 0x0000004dff4d723e */ /* 0x000fe200020006ff */
[----:B------:R-:W-:Y:S01]  /*5df0*/  FFMA.FTZ R90, R80, R81, R85 ;  /* 0x00000051505a7223 */ /* 0x000fe20000010055 */
[----:B------:R-:W-:-:S02]  /*5e00*/  HADD2.F32 R82, -RZ, R153.H1_H1 ;  /* 0x30000099ff527230 */ /* 0x000fc40000004100 */
[--C-:B------:R-:W-:Y:S02]  /*5e10*/  HADD2.F32 R79, -RZ, R78.reuse.H0_H0 ;  /* 0x2000004eff4f7230 */ /* 0x100fe40000004100 */
[----:B------:R-:W-:Y:S01]  /*5e20*/  HADD2.F32 R80, -RZ, R78.H1_H1 ;  /* 0x3000004eff507230 */ /* 0x000fe20000004100 */
[----:B------:R-:W-:Y:S01]  /*5e30*/  F2FP.SATFINITE.E4M3.F32.PACK_AB_MERGE_C R96, R90, R87, RZ ;  /* 0x000000575a60723e */ /* 0x000fe200048070ff */
        /* <DEDUP_REMOVED lines=12> */
[----:B------:R-:W-:Y:S02]  /*5f00*/  F2FP.F16.E4M3.UNPACK_B R81, R76 ;  /* 0x0000004cff51723e */ /* 0x000fe400020006ff */
[----:B------:R-:W-:Y:S01]  /*5f10*/  F2FP.SATFINITE.E4M3.F32.PACK_AB_MERGE_C R91, R85, R86, RZ ;  /* 0x00000056555b723e */ /* 0x000fe200048070ff */
[----:B------:R-:W-:Y:S01]  /*5f20*/  FFMA.FTZ R88, R78, R147, -R83 ;  /* 0x000000934e587223 */ /* 0x000fe20000010853 */
[----:B------:R-:W-:Y:S01]  /*5f30*/  F2FP.F16.E4M3.UNPACK_B R78, R47.H1 ;  /* 0x0000002fff4e723e */ /* 0x000fe200030006ff */
[----:B------:R-:W-:Y:S01]  /*5f40*/  FFMA.FTZ R147, R77, R147, R82 ;  /* 0x000000934d937223 */ /* 0x000fe20000010052 */
[----:B------:R-:W-:-:S02]  /*5f50*/  F2FP.F16.E4M3.UNPACK_B R85, R84.H1 ;  /* 0x00000054ff55723e */ /* 0x000fc400030006ff */
[----:B------:R-:W-:Y:S01]  /*5f60*/  F2FP.F16.E4M3.UNPACK_B R82, R76.H1 ;  /* 0x0000004cff52723e */ /* 0x000fe200030006ff */
[--C-:B------:R-:W-:Y:S01]  /*5f70*/  HADD2.F32 R80, -RZ, R78.reuse.H1_H1 ;  /* 0x3000004eff507230 */ /* 0x100fe20000004100 */
[----:B------:R-:W-:Y:S01]  /*5f80*/  F2FP.F16.E4M3.UNPACK_B R77, R46.H1 ;  /* 0x0000002eff4d723e */ /* 0x000fe200030006ff */
[----:B------:R-:W-:Y:S01]  /*5f90*/  HADD2.F32 R87, -RZ, R85.H1_H1 ;  /* 0x30000055ff577230 */ /* 0x000fe20000004100 */
        /* <DEDUP_REMOVED lines=9> */
[----:B------:R-:W-:Y:S01]  /*6030*/  HADD2.F32 R77, -RZ, R77.H0_H0 ;  /* 0x2000004dff4d7230 */ /* 0x000fe20000004100 */
[----:B------:R-:W-:Y:S01]  /*6040*/  F2FP.F16.E4M3.UNPACK_B R46, R46 ;  /* 0x0000002eff2e723e */ /* 0x000fe200020006ff */
[----:B------:R-:W-:Y:S02]  /*6050*/  HADD2.F32 R76, -RZ, R81.H1_H1 ;  /* 0x30000051ff4c7230 */ /* 0x000fe40000004100 */
[-C--:B------:R-:W-:Y:S01]  /*6060*/  FMUL.FTZ R90, R78, R86.reuse ;  /* 0x000000564e5a7220 */ /* 0x080fe20000410000 */
[----:B------:R-:W-:Y:S02]  /*6070*/  HADD2.F32 R85, -RZ, R85.H0_H0 ;  /* 0x20000055ff557230 */ /* 0x000fe40000004100 */
[C---:B------:R-:W-:Y:S01]  /*6080*/  FMUL.FTZ R79, R77.reuse, R86 ;  /* 0x000000564d4f7220 */ /* 0x040fe20000410000 */
[----:B------:R-:W-:Y:S01]  /*6090*/  FFMA.FTZ R86, R80, R83, R87 ;  /* 0x0000005350567223 */ /* 0x000fe20000010057 */
[----:B------:R-:W-:Y:S01]  /*60a0*/  FFMA.FTZ R90, R77, R76, -R90 ;  /* 0x0000004c4d5a7223 */ /* 0x000fe2000001085a */
[----:B------:R-:W-:-:S02]  /*60b0*/  HADD2.F32 R77, -RZ, R47.H1_H1 ;  /* 0x3000002fff4d7230 */ /* 0x000fc40000004100 */
[----:B------:R-:W-:Y:S01]  /*60c0*/  FFMA.FTZ R83, R78, R76, R79 ;  /* 0x0000004c4e537223 */ /* 0x000fe2000001004f */
[----:B------:R-:W-:Y:S01]  /*60d0*/  HADD2.F32 R76, -RZ, R47.H0_H0 ;  /* 0x2000002fff4c7230 */ /* 0x000fe20000004100 */
[----:B------:R-:W-:Y:S01]  /*60e0*/  F2FP.SATFINITE.E4M3.F32.PACK_AB_MERGE_C R86, R86, R89, RZ ;  /* 0x000000595656723e */ /* 0x000fe200048070ff */
[--C-:B------:R-:W-:Y:S02]  /*60f0*/  HADD2.F32 R47, -RZ, R46.reuse.H0_H0 ;  /* 0x2000002eff2f7230 */ /* 0x100fe40000004100 */
[-C--:B------:R-:W-:Y:S01]  /*6100*/  FMUL.FTZ R87, R77, R85.reuse ;  /* 0x000000554d577220 */ /* 0x080fe20000410000 */
[----:B------:R-:W-:Y:S02]  /*6110*/  HADD2.F32 R46, -RZ, R46.H1_H1 ;  /* 0x3000002eff2e7230 */ /* 0x000fe40000004100 */
[----:B------:R-:W-:Y:S01]  /*6120*/  FMUL.FTZ R80, R76, R85 ;  /* 0x000000554c507220 */ /* 0x000fe20000410000 */
[----:B------:R-:W-:Y:S01]  /*6130*/  HADD2.F32 R84, -RZ, R84.H0_H0 ;  /* 0x20000054ff547230 */ /* 0x000fe20000004100 */
[----:B------:R-:W-:Y:S01]  /*6140*/  F2FP.SATFINITE.E4M3.F32.PACK_AB_MERGE_C R83, R83, R90, RZ ;  /* 0x0000005a5353723e */ /* 0x000fe200048070ff */
[----:B------:R-:W-:Y:S01]  /*6150*/  HADD2.F32 R82, -RZ, R82.H0_H0 ;  /* 0x20000052ff527230 */ /* 0x000fe20000004100 */
[----:B------:R-:W-:Y:S01]  /*6160*/  F2FP.SATFINITE.E4M3.F32.PACK_AB_MERGE_C R44, R147, R88, R91 ;  /* 0x00000058932c723e */ /* 0x000fe2000480705b */
[----:B------:R-:W-:-:S02]  /*6170*/  HADD2.F32 R81, -RZ, R81.H0_H0 ;  /* 0x20000051ff517230 */ /* 0x000fc40000004100 */
        /* <DEDUP_REMOVED lines=8> */
.L_x_5323:
[----:B------:R-:W-:Y:S05]  /*6200*/  BSYNC B2 ;  /* 0x0000000000027941 */ /* 0x000fea0003800000 */
.L_x_5322:
[----:B--2---:R0:W-:Y:S02]  /*6210*/  STG.E.128 desc[UR54][R50.64+0xa0], R44 ;  /* 0x0000a02c32007986 */ /* 0x0041e4000c101d36 */
.L_x_5301:
[----:B------:R-:W-:Y:S05]  /*6220*/  BSYNC B1 ;  /* 0x0000000000017941 */ /* 0x000fea0003800000 */
.L_x_5300:
        /* <DEDUP_REMOVED lines=15> */
[----:B------:R-:W-:Y:S02]  /*6320*/  PRMT R73, R73, 0x654, R72 ;  /* 0x0000065449497816 */ /* 0x000fe40000000048 */
[----:B------:R-:W-:Y:S01]  /*6330*/  SHF.R.U32.HI R75, RZ, 0x10, R75 ;  /* 0x00000010ff4b7819 */ /* 0x000fe2000001164b */
[----:B------:R-:W-:Y:S01]  /*6340*/  IMAD.SHL.U32 R74, R74, 0x100, RZ ;  /* 0x000001004a4a7824 */ /* 0x000fe200078e00ff */
[----:B------:R-:W-:Y:S01]  /*6350*/  PRMT R51, R51, 0x654, R50 ;  /* 0x0000065433337816 */ /* 0x000fe20000000032 */
[----:B--2---:R-:W-:Y:S01]  /*6360*/  IMAD.MOV.U32 R50, RZ, RZ, R44 ;  /* 0x000000ffff327224 */ /* 0x004fe200078e002c */
[----:B------:R-:W-:Y:S01]  /*6370*/  SHF.L.U32 R72, R77, 0x8, RZ ;  /* 0x000000084d487819 */ /* 0x000fe200000006ff */
[----:B------:R-:W-:Y:S01]  /*6380*/  IMAD.U32 R75, R75, 0x10000, RZ ;  /* 0x000100004b4b7824 */ /* 0x000fe200078e00ff */
[----:B------:R-:W-:-:S02]  /*6390*/  LOP3.LUT R74, R73, 0xff00, R74, 0xf8, !PT ;  /* 0x0000ff00494a7812 */ /* 0x000fc400078ef84a */
[----:B------:R-:W-:Y:S01]  /*63a0*/  LOP3.LUT R51, R51, 0xff00, R72, 0xf8, !PT ;  /* 0x0000ff0033337812 */ /* 0x000fe200078ef848 */
[----:B------:R-:W-:Y:S01]  /*63b0*/  IMAD.U32 R72, R76, 0x10000, RZ ;  /* 0x000100004c487824 */ /* 0x000fe200078e00ff */
        /* <DEDUP_REMOVED lines=90> */
.L_x_5328:
[----:B------:R-:W-:Y:S05]  /*6960*/  BSYNC B2 ;  /* 0x0000000000027941 */ /* 0x000fea0003800000 */
.L_x_5327:
[----:B--2---:R0:W-:Y:S02]  /*6970*/  STG.E.128 desc[UR54][R48.64], R44 ;  /* 0x0000002c30007986 */ /* 0x0041e4000c101d36 */
.L_x_5326:
[----:B------:R-:W-:Y:S05]  /*6980*/  BSYNC B1 ;  /* 0x0000000000017941 */ /* 0x000fea0003800000 */
.L_x_5325:
[----:B------:R-:W-:Y:S01]  /*6990*/  ISETP.NE.AND P3, PT, R37, RZ, PT ;  /* 0x000000ff2500720c */ /* 0x000fe20003f65270 */
[----:B------:R-:W-:-:S12]  /*69a0*/  BSSY B1, `(.L_x_5329) ;  /* 0x0000073000017945 */ /* 0x000fd80003800000 */
[----:B------:R-:W-:Y:S05]  /*69b0*/  @!P3 BRA `(.L_x_5330) ;  /* 0x0000000400c4b947 */ /* 0x000fea0003800000 */
[----:B0-234-:R0:W2:Y:S01]  /*69c0*/  LDS.128 R44, [R43+0x26200] ;  /* 0x026200002b2c7984 */ /* 0x01d0a20000000c00 */
[----:B------:R-:W-:Y:S01]  /*69d0*/  ISETP.GE.AND P3, PT, R224, R132, PT ;  /* 0x00000084e000720c */ /* 0x000fe20003f66270 */
[----:B------:R-:W-:-:S12]  /*69e0*/  BSSY B2, `(.L_x_5331) ;  /* 0x000006d000027945 */ /* 0x000fd80003800000 */
[----:B0-----:R-:W-:Y:S05]  /*69f0*/  @P3 BRA `(.L_x_5332) ;  /* 0x0000000400ac3947 */ /* 0x001fea0003800000 */
[----:B------:R-:W-:Y:S02]  /*6a00*/  SHF.R.U32.HI R74, RZ, 0x8, R69 ;  /* 0x00000008ff4a7819 */ /* 0x000fe40000011645 */
[----:B------:R-:W-:Y:S02]  /*6a10*/  LOP3.LUT R51, R71, 0xff, RZ, 0xc0, !PT ;  /* 0x000000ff47337812 */ /* 0x000fe400078ec0ff */
[----:B------:R-:W-:Y:S02]  /*6a20*/  SHF.R.U32.HI R70, RZ, 0x18, R71 ;  /* 0x00000018ff467819 */ /* 0x000fe40000011647 */
[--C-:B------:R-:W-:Y:S02]  /*6a30*/  SHF.R.U32.HI R75, RZ, 0x10, R69.reuse ;  /* 0x00000010ff4b7819 */ /* 0x100fe40000011645 */
[----:B------:R-:W-:Y:S02]  /*6a40*/  LOP3.LUT R50, R69, 0xff, RZ, 0xc0, !PT ;  /* 0x000000ff45327812 */ /* 0x000fe400078ec0ff */
[----:B------:R-:W-:-:S02]  /*6a50*/  SHF.R.U32.HI R73, RZ, 0x18, R69 ;  /* 0x00000018ff497819 */ /* 0x000fc40000011645 */
[----:B------:R-:W-:Y:S02]  /*6a60*/  SHF.R.U32.HI R69, RZ, 0x8, R71 ;  /* 0x00000008ff457819 */ /* 0x000fe40000011647 */
[----:B------:R-:W-:Y:S01]  /*6a70*/  PRMT R70, R70, 0x654, R51 ;  /* 0x0000065446467816 */ /* 0x000fe20000000033 */
[----:B------:R-:W-:Y:S01]  /*6a80*/  IMAD.SHL.U32 R51, R74, 0x100, RZ ;  /* 0x000001004a337824 */ /* 0x000fe200078e00ff */
[----:B------:R-:W-:Y:S02]  /*6a90*/  SHF.R.U32.HI R72, RZ, 0x10, R71 ;  /* 0x00000010ff487819 */ /* 0x000fe40000011647 */
[----:B------:R-:W-:Y:S01]  /*6aa0*/  PRMT R68, R73, 0x654, R50 ;  /* 0x0000065449447816 */ /* 0x000fe20000000032 */
[----:B--2---:R-:W-:Y:S01]  /*6ab0*/  IMAD.MOV.U32 R50, RZ, RZ, R44 ;  /* 0x000000ffff327224 */ /* 0x004fe200078e002c */
[----:B------:R-:W-:Y:S02]  /*6ac0*/  SHF.L.U32 R69, R69, 0x8, RZ ;  /* 0x0000000845457819 */ /* 0x000fe400000006ff */
[----:B------:R-:W-:Y:S01]  /*6ad0*/  LOP3.LUT R68, R68, 0xff00, R51, 0xf8, !PT ;  /* 0x0000ff0044447812 */ /* 0x000fe200078ef833 */
[----:B------:R-:W-:Y:S01]  /*6ae0*/  IMAD.U32 R51, R75, 0x10000, RZ ;  /* 0x000100004b337824 */ /* 0x000fe200078e00ff */
[----:B------:R-:W-:Y:S01]  /*6af0*/  LOP3.LUT R71, R70, 0xff00, R69, 0xf8, !PT ;  /* 0x0000ff0046477812 */ /* 0x000fe200078ef845 */
[----:B------:R-:W-:Y:S01]  /*6b00*/  IMAD.U32 R70, R72, 0x10000, RZ ;  /* 0x0001000048467824 */ /* 0x000fe200078e00ff */
[----:B------:R-:W-:-:S02]  /*6b10*/  F2FP.F16.E4M3.UNPACK_B R44, R45 ;  /* 0x0000002dff2c723e */ /* 0x000fc400020006ff */
        /* <DEDUP_REMOVED lines=89> */
.L_x_5332:
[----:B------:R-:W-:Y:S05]  /*70b0*/  BSYNC B2 ;  /* 0x0000000000027941 */ /* 0x000fea0003800000 */
.L_x_5331:
[----:B--2---:R0:W-:Y:S02]  /*70c0*/  STG.E.128 desc[UR54][R48.64+0x20], R44 ;  /* 0x0000202c30007986 */ /* 0x0041e4000c101d36 */
.L_x_5330:
[----:B------:R-:W-:Y:S05]  /*70d0*/  BSYNC B1 ;  /* 0x0000000000017941 */ /* 0x000fea0003800000 */
.L_x_5329:
        /* <DEDUP_REMOVED lines=114> */
.L_x_5336:
[----:B------:R-:W-:Y:S05]  /*7800*/  BSYNC B2 ;  /* 0x0000000000027941 */ /* 0x000fea0003800000 */
.L_x_5335:
[----:B--2---:R0:W-:Y:S02]  /*7810*/  STG.E.128 desc[UR54][R48.64+0x40], R44 ;  /* 0x0000402c30007986 */ /* 0x0041e4000c101d36 */
.L_x_5334:
[----:B------:R-:W-:Y:S05]  /*7820*/  BSYNC B1 ;  /* 0x0000000000017941 */ /* 0x000fea0003800000 */
.L_x_5333:
        /* <DEDUP_REMOVED lines=16> */
[----:B------:R-:W-:Y:S01]  /*7930*/  PRMT R62, R61, 0x654, R60 ;  /* 0x000006543d3e7816 */ /* 0x000fe2000000003c */
[----:B------:R-:W-:Y:S01]  /*7940*/  IMAD.SHL.U32 R61, R64, 0x100, RZ ;  /* 0x00000100403d7824 */ /* 0x000fe200078e00ff */
[----:B------:R-:W-:Y:S02]  /*7950*/  SHF.R.U32.HI R65, RZ, 0x10, R63 ;  /* 0x00000010ff417819 */ /* 0x000fe4000001163f */
[----:B------:R-:W-:Y:S01]  /*7960*/  LOP3.LUT R60, R51, 0xff00, R50, 0xf8, !PT ;  /* 0x0000ff00333c7812 */ /* 0x000fe200078ef832 */
[----:B------:R-:W-:Y:S01]  /*7970*/  IMAD.U32 R51, R67, 0x10000, RZ ;  /* 0x0001000043337824 */ /* 0x000fe200078e00ff */
        /* <DEDUP_REMOVED lines=92> */
.L_x_5340:
[----:B------:R-:W-:Y:S05]  /*7f40*/  BSYNC B2 ;  /* 0x0000000000027941 */ /* 0x000fea0003800000 */
.L_x_5339:
[----:B--2---:R0:W-:Y:S02]  /*7f50*/  STG.E.128 desc[UR54][R48.64+0x60], R44 ;  /* 0x0000602c30007986 */ /* 0x0041e4000c101d36 */
.L_x_5338:
[----:B------:R-:W-:Y:S05]  /*7f60*/  BSYNC B1 ;  /* 0x0000000000017941 */ /* 0x000fea0003800000 */
.L_x_5337:
[----:B------:R-:W-:Y:S01]  /*7f70*/  ISETP.NE.AND P3, PT, R40, RZ, PT ;  /* 0x000000ff2800720c */ /* 0x000fe20003f65270 */
[----:B------:R-:W-:-:S12]  /*7f80*/  BSSY B1, `(.L_x_5341) ;  /* 0x0000075000017945 */ /* 0x000fd80003800000 */
[----:B------:R-:W-:Y:S05]  /*7f90*/  @!P3 BRA `(.L_x_5342) ;  /* 0x0000000400ccb947 */ /* 0x000fea0003800000 */
[----:B0-234-:R0:W2:Y:S01]  /*7fa0*/  LDS.128 R44, [R42+0x2b200] ;  /* 0x02b200002a2c7984 */ /* 0x01d0a20000000c00 */
[----:B------:R-:W-:Y:S01]  /*7fb0*/  ISETP.GE.AND P3, PT, R225, R132, PT ;  /* 0x00000084e100720c */ /* 0x000fe20003f66270 */
[----:B------:R-:W-:-:S12]  /*7fc0*/  BSSY B2, `(.L_x_5343) ;  /* 0x000006f000027945 */ /* 0x000fd80003800000 */
[----:B0-----:R-:W-:Y:S05]  /*7fd0*/  @P3 BRA `(.L_x_5344) ;  /* 0x0000000400b43947 */ /* 0x001fea0003800000 */
[----:B------:R-:W-:Y:S01]  /*7fe0*/  SHF.R.U32.HI R63, RZ, 0x8, R57 ;  /* 0x00000008ff3f7819 */ /* 0x000fe20000011639 */
[----:B--2---:R-:W-:Y:S01]  /*7ff0*/  IMAD.MOV.U32 R56, RZ, RZ, R47 ;  /* 0x000000ffff387224 */ /* 0x004fe200078e002f */
[----:B------:R-:W-:Y:S01]  /*8000*/  SHF.R.U32.HI R58, RZ, 0x8, R59 ;  /* 0x00000008ff3a7819 */ /* 0x000fe2000001163b */
[----:B------:R-:W-:Y:S01]  /*8010*/  IMAD.MOV.U32 R51, RZ, RZ, R46 ;  /* 0x000000ffff337224 */ /* 0x000fe200078e002e */
[--C-:B------:R-:W-:Y:S01]  /*8020*/  SHF.R.U32.HI R65, RZ, 0x18, R57.reuse ;  /* 0x00000018ff417819 */ /* 0x100fe20000011639 */
[----:B------:R-:W-:Y:S01]  /*8030*/  IMAD.SHL.U32 R47, R63, 0x100, RZ ;  /* 0x000001003f2f7824 */ /* 0x000fe200078e00ff */
[----:B------:R-:W-:Y:S01]  /*8040*/  LOP3.LUT R50, R57, 0xff, RZ, 0xc0, !PT ;  /* 0x000000ff39327812 */ /* 0x000fe200078ec0ff */
[----:B------:R-:W-:Y:S01]  /*8050*/  IMAD.SHL.U32 R46, R58, 0x100, RZ ;  /* 0x000001003a2e7824 */ /* 0x000fe200078e00ff */
[----:B------:R-:W-:Y:S02]  /*8060*/  SHF.R.U32.HI R61, RZ, 0x10, R57 ;  /* 0x00000010ff3d7819 */ /* 0x000fe40000011639 */
[----:B------:R-:W-:-:S02]  /*8070*/  SHF.R.U32.HI R62, RZ, 0x18, R59 ;  /* 0x00000018ff3e7819 */ /* 0x000fc4000001163b */
[----:B------:R-:W-:Y:S02]  /*8080*/  LOP3.LUT R57, R59, 0xff, RZ, 0xc0, !PT ;  /* 0x000000ff3b397812 */ /* 0x000fe400078ec0ff */
[----:B------:R-:W-:Y:S02]  /*8090*/  PRMT R50, R65, 0x654, R50 ;  /* 0x0000065441327816 */ /* 0x000fe40000000032 */
[----:B------:R-:W-:Y:S02]  /*80a0*/  SHF.R.U32.HI R60, RZ, 0x10, R59 ;  /* 0x00000010ff3c7819 */ /* 0x000fe4000001163b */
[----:B------:R-:W-:Y:S02]  /*80b0*/  PRMT R57, R62, 0x654, R57 ;  /* 0x000006543e397816 */ /* 0x000fe40000000039 */
        /* <DEDUP_REMOVED lines=95> */
.L_x_5344:
[----:B------:R-:W-:Y:S05]  /*86b0*/  BSYNC B2 ;  /* 0x0000000000027941 */ /* 0x000fea0003800000 */
.L_x_5343:
[----:B--2---:R0:W-:Y:S02]  /*86c0*/  STG.E.128 desc[UR54][R48.64+0x80], R44 ;  /* 0x0000802c30007986 */ /* 0x0041e4000c101d36 */
.L_x_5342:
[----:B------:R-:W-:Y:S05]  /*86d0*/  BSYNC B1 ;  /* 0x0000000000017941 */ /* 0x000fea0003800000 */
.L_x_5341:
        /* <DEDUP_REMOVED lines=15> */
[----:B------:R-:W-:Y:S01]  /*87d0*/  LOP3.LUT R54, R55, 0xff0000ff, RZ, 0xc0, !PT ;  /* 0xff0000ff37367812 */ /* 0x000fe200078ec0ff */
[----:B------:R-:W-:Y:S01]  /*87e0*/  IMAD.SHL.U32 R53, R53, 0x100, RZ ;  /* 0x0000010035357824 */ /* 0x000fe200078e00ff */
[----:B------:R-:W-:-:S04]  /*87f0*/  PRMT R47, R59, 0x654, R50 ;  /* 0x000006543b2f7816 */ /* 0x000fc80000000032 */
[----:B------:R-:W-:Y:S01]  /*8800*/  LOP3.LUT R56, R54, 0xff00, R53, 0xf8, !PT ;  /* 0x0000ff0036387812 */ /* 0x000fe200078ef835 */
[----:B------:R-:W-:Y:S01]  /*8810*/  IMAD.U32 R53, R57, 0x10000, RZ ;  /* 0x0001000039357824 */ /* 0x000fe200078e00ff */
        /* <DEDUP_REMOVED lines=93> */
.L_x_5346:
[----:B------:R-:W-:Y:S05]  /*8df0*/  BSYNC B1 ;  /* 0x0000000000017941 */ /* 0x000fea0003800000 */
.L_x_5345:
[----:B--2---:R0:W-:Y:S01]  /*8e00*/  STG.E.128 desc[UR54][R48.64+0xa0], R44 ;  /* 0x0000a02c30007986 */ /* 0x0041e2000c101d36 */
[----:B------:R-:W-:Y:S05]  /*8e10*/  BRA `(.L_x_5324) ;  /* 0x0000006800fc7947 */ /* 0x000fea0003800000 */
.L_x_5292:
        /* <DEDUP_REMOVED lines=54> */
.L_x_5348:
[----:B------:R-:W-:Y:S05]  /*9180*/  BSYNC B1 ;  /* 0x0000000000017941 */ /* 0x000fea0003800000 */
.L_x_5347:
        /* <DEDUP_REMOVED lines=37> */
.L_x_5350:
[----:B------:R-:W-:Y:S05]  /*93e0*/  BSYNC B1 ;  /* 0x0000000000017941 */ /* 0x000fea0003800000 */
.L_x_5349:
[----:B------:R-:W-:Y:S01]  /*93f0*/  UISETP.NE.AND UP0, UPT, UR53, 0x3, UPT ;  /* 0x000000033500788c */ /* 0x000fe2000bf05270 */
[----:B------:R-:W-:Y:S01]  /*9400*/  MOV R172, R50 ;  /* 0x0000003200ac7202 */ /* 0x000fe20000000f00 */
[----:B------:R-:W-:Y:S01]  /*9410*/  IMAD.MOV.U32 R171, RZ, RZ, R48 ;  /* 0x000000ffffab7224 */ /* 0x000fe200078e0030 */
[----:B------:R-:W-:Y:S01]  /*9420*/  MOV R170, R62 ;  /* 0x0000003e00aa7202 */ /* 0x000fe20000000f00 */
[----:B------:R-:W-:Y:S01]  /*9430*/  IMAD.MOV.U32 R176, RZ, RZ, R54 ;  /* 0x000000ffffb07224 */ /* 0x000fe200078e0036 */
[----:B-----5:R-:W-:Y:S01]  /*9440*/  MOV R152, R70 ;  /* 0x0000004600987202 */ /* 0x020fe20000000f00 */
[----:B------:R-:W-:Y:S01]  /*9450*/  IMAD.MOV.U32 R173, RZ, RZ, R52 ;  /* 0x000000ffffad7224 */ /* 0x000fe200078e0034 */
[----:B------:R-:W-:Y:S01]  /*9460*/  PLOP3.LUT P2, PT, PT, PT, UP0, 0x80, 0x0 ;  /* 0x000000000000781c */ /* 0x000fe20003f4f008 */
        /* <DEDUP_REMOVED lines=14> */
[----:B------:R-:W-:-:S02]  /*9550*/  IMAD.MOV.U32 R162, RZ, RZ, R86 ;  /* 0x000000ffffa27224 */ /* 0x000fc400078e0056 */
[----:B------:R-:W-:Y:S01]  /*9560*/  IMAD.MOV.U32 R163, RZ, RZ, R84 ;  /* 0x000000ffffa37224 */ /* 0x000fe200078e0054 */
[----:B------:R-:W-:Y:S06]  /*9570*/  @!P2 BRA `(.L_x_5351) ;  /* 0x000000000004a947 */ /* 0x000fec0003800000 */
[----:B------:R-:W-:Y:S01]  /*9580*/  BPT.TRAP 0x1 ;  /* 0x000000040000795c */ /* 0x000fe20000300000 */
.L_x_5351:
[----:B------:R-:W-:Y:S01]  /*9590*/  IMAD R101, R17, 0x8, R16 ;  /* 0x0000000811657824 */ /* 0x000fe200078e0210 */
[----:B------:R-:W-:Y:S01]  /*95a0*/  SHF.L.U32 R102, R223, 0x1f, RZ ;  /* 0x0000001fdf667819 */ /* 0x000fe200000006ff */
[----:B------:R-:W1:Y:S01]  /*95b0*/  LDC R151, c[0x0][0x2f4] ;  /* 0x0000bd00ff977b82 */ /* 0x000e620000000800 */
[----:B------:R-:W-:Y:S02]  /*95c0*/  BSSY B1, `(.L_x_5352) ;  /* 0x0000004000017945 */ /* 0x000fe40003800000 */
[----:B------:R-:W2:Y:S05]  /*95d0*/  SYNCS.PHASECHK.TRANS64.TRYWAIT P5, [R101+URZ+0x33490], R102 ;  /* 0x03349066650075a7 */ /* 0x000eaa00080a017f */
[----:B------:R-:W3:Y:S01]  /*95e0*/  LDC.64 R134, c[0x0][0x300] ;  /* 0x0000c000ff867b82 */ /* 0x000ee20000000a00 */
[----:B--2---:R-:W-:Y:S05]  /*95f0*/  @!P5 BRA `(.L_x_5353) ;  /* 0x0000027000c0d947 */ /* 0x004fea0003800000 */
.L_x_5626:
[----:B------:R-:W-:Y:S05]  /*9600*/  BSYNC B1 ;  /* 0x0000000000017941 */ /* 0x000fea0003800000 */
.L_x_5352:
[----:B------:R-:W-:Y:S01]  /*9610*/  BSSY B1, `(.L_x_5354) ;  /* 0x00002fe000017945 */ /* 0x000fe20003800000 */
[----:B-1----:R-:W-:Y:S01]  /*9620*/  IMAD.IADD R156, R151, 0x1, -R103 ;  /* 0x00000001979c7824 */ /* 0x002fe200078e0a67 */
[----:B------:R-:W-:Y:S02]  /*9630*/  MOV R137, R138 ;  /* 0x0000008a00897202 */ /* 0x000fe40000000f00 */
        /* <DEDUP_REMOVED lines=30> */
[----:B------:R-:W-:Y:S02]  /*9820*/  SHF.R.U32.HI R180, RZ, 0x8, R89 ;  /* 0x00000008ffb47819 */ /* 0x000fe40000011659 */
[--C-:B------:R-:W-:Y:S02]  /*9830*/  SHF.R.U32.HI R88, RZ, 0x8, R53.reuse ;  /* 0x00000008ff587819 */ /* 0x100fe40000011635 */
[----:B------:R-:W-:Y:S01]  /*9840*/  LOP3.LUT R54, R53, 0xff, RZ, 0xc0, !PT ;  /* 0x000000ff35367812 */ /* 0x000fe200078ec0ff */
[----:B------:R-:W-:Y:S01]  /*9850*/  IMAD.SHL.U32 R180, R180, 0x100, RZ ;  /* 0x00000100b4b47824 */ /* 0x000fe200078e00ff */
[----:B------:R-:W-:Y:S02]  /*9860*/  SHF.R.U32.HI R181, RZ, 0x18, R53 ;  /* 0x00000018ffb57819 */ /* 0x000fe40000011635 */
[----:B------:R-:W-:Y:S02]  /*9870*/  SHF.R.U32.HI R178, RZ, 0x8, R55 ;  /* 0x00000008ffb27819 */ /* 0x000fe40000011637 */
[----:B------:R-:W-:-:S02]  /*9880*/  LOP3.LUT R183, R89, 0xff, RZ, 0xc0, !PT ;  /* 0x000000ff59b77812 */ /* 0x000fc400078ec0ff */
[----:B------:R-:W-:Y:S01]  /*9890*/  SHF.R.U32.HI R184, RZ, 0x18, R89 ;  /* 0x00000018ffb87819 */ /* 0x000fe20000011659 */
[----:B------:R-:W-:Y:S01]  /*98a0*/  IMAD.SHL.U32 R178, R178, 0x100, RZ ;  /* 0x00000100b2b27824 */ /* 0x000fe200078e00ff */
[----:B------:R-:W-:Y:S02]  /*98b0*/  SHF.R.U32.HI R52, RZ, 0x10, R53 ;  /* 0x00000010ff347819 */ /* 0x000fe40000011635 */
[----:B------:R-:W-:Y:S02]  /*98c0*/  LOP3.LUT R90, R55, 0xff, RZ, 0xc0, !PT ;  /* 0x000000ff375a7812 */ /* 0x000fe400078ec0ff */
[----:B------:R-:W-:Y:S01]  /*98d0*/  SHF.R.U32.HI R182, RZ, 0x18, R55 ;  /* 0x00000018ffb67819 */ /* 0x000fe20000011637 */
[----:B------:R-:W-:Y:S01]  /*98e0*/  IMAD.U32 R52, R52, 0x10000, RZ ;  /* 0x0001000034347824 */ /* 0x000fe200078e00ff */
[----:B------:R-:W-:Y:S02]  /*98f0*/  SHF.R.U32.HI R179, RZ, 0x10, R89 ;  /* 0x00000010ffb37819 */ /* 0x000fe40000011659 */
[----:B------:R-:W-:-:S02]  /*9900*/  PRMT R181, R181, 0x654, R54 ;  /* 0x00000654b5b57816 */ /* 0x000fc40000000036 */
[----:B------:R-:W-:Y:S01]  /*9910*/  SHF.L.U32 R88, R88, 0x8, RZ ;  /* 0x0000000858587819 */ /* 0x000fe200000006ff */
[----:B------:R-:W-:Y:S01]  /*9920*/  IMAD.U32 R179, R179, 0x10000, RZ ;  /* 0x00010000b3b37824 */ /* 0x000fe200078e00ff */
[----:B------:R-:W-:Y:S02]  /*9930*/  SHF.R.U32.HI R53, RZ, 0x10, R55 ;  /* 0x00000010ff357819 */ /* 0x000fe40000011637 */
[----:B------:R-:W-:Y:S02]  /*9940*/  PRMT R183, R184, 0x654, R183 ;  /* 0x00000654b8b77816 */ /* 0x000fe400000000b7 */
[--C-:B------:R-:W-:Y:S02]  /*9950*/  SHF.R.U32.HI R54, RZ, 0x10, R91.reuse ;  /* 0x00000010ff367819 */ /* 0x100fe4000001165b */
[----:B------:R-:W-:Y:S02]  /*9960*/  SHF.R.U32.HI R55, RZ, 0x8, R91 ;  /* 0x00000008ff377819 */ /* 0x000fe4000001165b */
[----:B------:R-:W-:-:S02]  /*9970*/  LOP3.LUT R89, R91, 0xff, RZ, 0xc0, !PT ;  /* 0x000000ff5b597812 */ /* 0x000fc400078ec0ff */
[----:B------:R-:W-:Y:S01]  /*9980*/  SHF.R.U32.HI R186, RZ, 0x18, R91 ;  /* 0x00000018ffba7819 */ /* 0x000fe2000001165b */
[----:B------:R-:W-:Y:S01]  /*9990*/  IMAD.SHL.U32 R55, R55, 0x100, RZ ;  /* 0x0000010037377824 */ /* 0x000fe200078e00ff */
[----:B------:R-:W-:Y:S02]  /*99a0*/  PRMT R91, R182, 0x654, R90 ;  /* 0x00000654b65b7816 */ /* 0x000fe4000000005a */
[----:B------:R-:W-:Y:S02]  /*99b0*/  LOP3.LUT R181, R181, 0xff00, R88, 0xf8, !PT ;  /* 0x0000ff00b5b57812 */ /* 0x000fe400078ef858 */
[----:B------:R-:W-:Y:S02]  /*99c0*/  LOP3.LUT R180, R183, 0xff00, R180, 0xf8, !PT ;  /* 0x0000ff00b7b47812 */ /* 0x000fe400078ef8b4 */
[----:B------:R-:W-:Y:S02]  /*99d0*/  LOP3.LUT R91, R91, 0xff00, R178, 0xf8, !PT ;  /* 0x0000ff005b5b7812 */ /* 0x000fe400078ef8b2 */
[----:B------:R-:W-:-:S02]  /*99e0*/  LOP3.LUT R178, R181, 0xff0000, R52, 0xf8, !PT ;  /* 0x00ff0000b5b27812 */ /* 0x000fc400078ef834 */
[----:B------:R-:W-:Y:S02]  /*99f0*/  LOP3.LUT R52, R180, 0xff0000, R179, 0xf8, !PT ;  /* 0x00ff0000b4347812 */ /* 0x000fe400078ef8b3 */
[----:B-1----:R-:W-:Y:S02]  /*9a00*/  F2FP.F16.E4M3.UNPACK_B R179, R97 ;  /* 0x00000061ffb3723e */ /* 0x002fe400020006ff */
[----:B------:R-:W-:Y:S02]  /*9a10*/  F2FP.F16.E4M3.UNPACK_B R181, R52 ;  /* 0x00000034ffb5723e */ /* 0x000fe400020006ff */
[----:B0-----:R-:W-:Y:S02]  /*9a20*/  F2FP.F16.E4M3.UNPACK_B R88, R93 ;  /* 0x0000005dff58723e */ /* 0x001fe400020006ff */
[----:B------:R-:W-:Y:S01]  /*9a30*/  PRMT R90, R186, 0x654, R89 ;  /* 0x00000654ba5a7816 */ /* 0x000fe20000000059 */
[----:B------:R-:W-:Y:S01]  /*9a40*/  HADD2.F32 R89, -RZ, R179.H0_H0 ;  /* 0x200000b3ff597230 */ /* 0x000fe20000004100 */
[-C--:B------:R-:W-:Y:S01]  /*9a50*/  F2FP.F16.E4M3.UNPACK_B R182, R178.reuse ;  /* 0x000000b2ffb6723e */ /* 0x080fe200020006ff */
        /* <DEDUP_REMOVED lines=34> */
[----:B------:R-:W-:Y:S01]  /*9c80*/  LOP3.LUT R182, R90, 0xff00, R55, 0xf8, !PT ;  /* 0x0000ff005ab67812 */ /* 0x000fe200078ef837 */
[----:B------:R-:W-:Y:S01]  /*9c90*/  FFMA.FTZ R178, R97, R178, R184 ;  /* 0x000000b261b27223 */ /* 0x000fe200000100b8 */
[----:B------:R-:W-:Y:S01]  /*9ca0*/  SHF.L.U32 R90, R53, 0x10, RZ ;  /* 0x00000010355a7819 */ /* 0x000fe200000006ff */
[----:B------:R-:W-:Y:S01]  /*9cb0*/  IMAD.U32 R53, R54, 0x10000, RZ ;  /* 0x0001000036357824 */ /* 0x000fe200078e00ff */
[----:B------:R-:W-:Y:S01]  /*9cc0*/  F2FP.SATFINITE.E4M3.F32.PACK_AB_MERGE_C R93, R181, R93, RZ ;  /* 0x0000005db55d723e */ /* 0x000fe200048070ff */
[----:B------:R-:W-:Y:S01]  /*9cd0*/  IMAD.MOV.U32 R54, RZ, RZ, R99 ;  /* 0x000000ffff367224 */ /* 0x000fe200078e0063 */
[----:B------:R-:W-:Y:S02]  /*9ce0*/  LOP3.LUT R97, R91, 0xff0000, R90, 0xf8, !PT ;  /* 0x00ff00005b617812 */ /* 0x000fe400078ef85a */
[----:B------:R-:W-:Y:S02]  /*9cf0*/  LOP3.LUT R53, R182, 0xff0000, R53, 0xf8, !PT ;  /* 0x00ff0000b6357812 */ /* 0x000fe400078ef835 */
[----:B------:R-:W-:-:S02]  /*9d00*/  F2FP.F16.E4M3.UNPACK_B R55, R54 ;  /* 0x00000036ff37723e */ /* 0x000fc400020006ff */
[----:B------:R-:W-:Y:S02]  /*9d10*/  F2FP.F16.E4M3.UNPACK_B R99, R53 ;  /* 0x00000035ff63723e */ /* 0x000fe400020006ff */
[----:B------:R-:W-:Y:S01]  /*9d20*/  F2FP.F16.E4M3.UNPACK_B R90, R95 ;  /* 0x0000005fff5a723e */ /* 0x000fe200020006ff */
[----:B------:R-:W-:Y:S01]  /*9d30*/  HADD2.F32 R183, -RZ, R55.H0_H0 ;  /* 0x20000037ffb77230 */ /* 0x000fe20000004100 */
[----:B------:R-:W-:Y:S01]  /*9d40*/  F2FP.F16.E4M3.UNPACK_B R182, R97 ;  /* 0x00000061ffb6723e */ /* 0x000fe200020006ff */
[----:B------:R-:W-:Y:S01]  /*9d50*/  HADD2.F32 R91, -RZ, R99.H0_H0 ;  /* 0x20000063ff5b7230 */ /* 0x000fe20000004100 */
        /* <DEDUP_REMOVED lines=15> */
[----:B------:R-:W-:Y:S01]  /*9e50*/  F2FP.SATFINITE.E4M3.F32.PACK_AB_MERGE_C R179, R179, R180, R93 ;  /* 0x000000b4b3b3723e */ /* 0x000fe2000480705d */
[C---:B------:R-:W-:Y:S01]  /*9e60*/  FFMA.FTZ R90, R91.reuse, R182, -R90 ;  /* 0x000000b65b5a7223 */ /* 0x040fe2000001085a */
[----:B------:R-:W-:Y:S01]  /*9e70*/  FMUL.FTZ R91, R91, R99 ;  /* 0x000000635b5b7220 */ /* 0x000fe20000410000 */
[----:B------:R-:W-:Y:S01]  /*9e80*/  HADD2.F32 R99, -RZ, R97.H0_H0 ;  /* 0x20000061ff637230 */ /* 0x000fe20000004100 */
[----:B------:R-:W-:Y:S01]  /*9e90*/  F2FP.F16.E4M3.UNPACK_B R93, R96.H1 ;  /* 0x00000060ff5d723e */ /* 0x000fe200030006ff */
[----:B------:R-:W-:-:S02]  /*9ea0*/  HADD2.F32 R53, -RZ, R53.H1_H1 ;  /* 0x30000035ff357230 */ /* 0x000fc40000004100 */
[----:B------:R-:W-:Y:S01]  /*9eb0*/  FFMA.FTZ R55, R55, R182, R91 ;  /* 0x000000b637377223 */ /* 0x000fe2000001005b */
[----:B------:R-:W-:Y:S01]  /*9ec0*/  F2FP.F16.E4M3.UNPACK_B R91, R95.H1 ;  /* 0x0000005fff5b723e */ /* 0x000fe200030006ff */
[--C-:B------:R-:W-:Y:S01]  /*9ed0*/  HADD2.F32 R95, -RZ, R54.reuse.H0_H0 ;  /* 0x20000036ff5f7230 */ /* 0x100fe20000004100 */
[----:B------:R-:W-:Y:S01]  /*9ee0*/  F2FP.SATFINITE.E4M3.F32.PACK_AB_MERGE_C R52, R178, R52, RZ ;  /* 0x00000034b234723e */ /* 0x000fe200048070ff */
[----:B------:R-:W-:Y:S01]  /*9ef0*/  HADD2.F32 R54, -RZ, R54.H1_H1 ;  /* 0x30000036ff367230 */ /* 0x000fe20000004100 */
[----:B------:R-:W-:Y:S01]  /*9f00*/  F2FP.F16.E4M3.UNPACK_B R96, R96 ;  /* 0x00000060ff60723e */ /* 0x000fe200020006ff */
[--C-:B------:R-:W-:Y:S02]  /*9f10*/  HADD2.F32 R182, -RZ, R91.reuse.H0_H0 ;  /* 0x2000005bffb67230 */ /* 0x100fe40000004100 */
[----:B------:R-:W-:Y:S01]  /*9f20*/  FMUL.FTZ R185, R95, R184 ;  /* 0x000000b85fb97220 */ /* 0x000fe20000410000 */
[----:B------:R-:W-:Y:S02]  /*9f30*/  HADD2.F32 R91, -RZ, R91.H1_H1 ;  /* 0x3000005bff5b7230 */ /* 0x000fe40000004100 */
        /* <DEDUP_REMOVED lines=43> */
[-C--:B------:R-:W-:Y:S01]  /*a1f0*/  FFMA.FTZ R178, R99, R97.reuse, -R178 ;  /* 0x0000006163b27223 */ /* 0x080fe200000108b2 */
[-C--:B------:R-:W-:Y:S01]  /*a200*/  F2FP.F16.E4M3.UNPACK_B R99, R176.reuse.H1 ;  /* 0x000000b0ff63723e */ /* 0x080fe200030006ff */
[----:B------:R-:W-:Y:S01]  /*a210*/  FFMA.FTZ R180, R93, R97, R180 ;  /* 0x000000615db47223 */ /* 0x000fe200000100b4 */
[----:B------:R-:W-:Y:S01]  /*a220*/  HADD2.F32 R93, -RZ, R96.H1_H1 ;  /* 0x30000060ff5d7230 */ /* 0x000fe20000004100 */
[----:B------:R-:W-:Y:S01]  /*a230*/  F2FP.F16.E4M3.UNPACK_B R176, R176 ;  /* 0x000000b0ffb0723e */ /* 0x000fe200020006ff */
[----:B------:R-:W-:Y:S01]  /*a240*/  HADD2.F32 R96, -RZ, R173.H1_H1 ;  /* 0x300000adff607230 */ /* 0x000fe20000004100 */
[----:B------:R-:W-:-:S02]  /*a250*/  F2FP.SATFINITE.E4M3.F32.PACK_AB_MERGE_C R91, R91, R184, RZ ;  /* 0x000000b85b5b723e */ /* 0x000fc400048070ff */
[-C--:B------:R-:W-:Y:S01]  /*a260*/  FMUL.FTZ R188, R93, R174.reuse ;  /* 0x000000ae5dbc7220 */ /* 0x080fe20000410000 */
[----:B------:R-:W-:-:S03]  /*a270*/  FMUL.FTZ R174, R53, R174 ;  /* 0x000000ae35ae7220 */ /* 0x000fc60000410000 */
[-C--:B------:R-:W-:Y:S01]  /*a280*/  FFMA.FTZ R97, R53, R96.reuse, -R188 ;  /* 0x0000006035617223 */ /* 0x080fe200000108bc */
[----:B------:R-:W-:Y:S01]  /*a290*/  FFMA.FTZ R53, R93, R96, R174 ;  /* 0x000000605d357223 */ /* 0x000fe200000100ae */
[----:B------:R-:W-:Y:S01]  /*a2a0*/  F2FP.F16.E4M3.UNPACK_B R96, R98.H1 ;  /* 0x00000062ff60723e */ /* 0x000fe200030006ff */
[----:B------:R-:W-:Y:S01]  /*a2b0*/  HADD2.F32 R174, -RZ, R99.H0_H0 ;  /* 0x20000063ffae7230 */ /* 0x000fe20000004100 */
[----:B------:R-:W-:Y:S02]  /*a2c0*/  F2FP.F16.E4M3.UNPACK_B R93, R94.H1 ;  /* 0x0000005eff5d723e */ /* 0x000fe400030006ff */
[----:B------:R-:W-:Y:S01]  /*a2d0*/  F2FP.SATFINITE.E4M3.F32.PACK_AB_MERGE_C R178, R97, R178, R92 ;  /* 0x000000b261b2723e */ /* 0x000fe2000480705c */
[----:B------:R-:W-:Y:S01]  /*a2e0*/  HADD2.F32 R97, -RZ, R96.H0_H0 ;  /* 0x20000060ff617230 */ /* 0x000fe20000004100 */
[-C--:B------:R-:W-:Y:S01]  /*a2f0*/  F2FP.F16.E4M3.UNPACK_B R92, R175.reuse.H1 ;  /* 0x000000afff5c723e */ /* 0x080fe200030006ff */
[--C-:B------:R-:W-:Y:S01]  /*a300*/  HADD2.F32 R173, -RZ, R93.reuse.H0_H0 ;  /* 0x2000005dffad7230 */ /* 0x100fe20000004100 */
[----:B------:R-:W-:Y:S01]  /*a310*/  F2FP.F16.E4M3.UNPACK_B R175, R175 ;  /* 0x000000afffaf723e */ /* 0x000fe200020006ff */
[----:B------:R-:W-:Y:S01]  /*a320*/  HADD2.F32 R93, -RZ, R93.H1_H1 ;  /* 0x3000005dff5d7230 */ /* 0x000fe20000004100 */
[----:B------:R-:W-:Y:S01]  /*a330*/  F2FP.F16.E4M3.UNPACK_B R98, R98 ;  /* 0x00000062ff62723e */ /* 0x000fe200020006ff */
[--C-:B------:R-:W-:Y:S01]  /*a340*/  HADD2.F32 R185, -RZ, R92.reuse.H0_H0 ;  /* 0x2000005cffb97230 */ /* 0x100fe20000004100 */
[----:B------:R-:W-:Y:S01]  /*a350*/  F2FP.F16.E4M3.UNPACK_B R94, R94 ;  /* 0x0000005eff5e723e */ /* 0x000fe200020006ff */
[----:B------:R-:W-:-:S03]  /*a360*/  HADD2.F32 R92, -RZ, R92.H1_H1 ;  /* 0x3000005cff5c7230 */ /* 0x000fc60000004100 */
[-C--:B------:R-:W-:Y:S01]  /*a370*/  FMUL.FTZ R181, R97, R185.reuse ;  /* 0x000000b961b57220 */ /* 0x080fe20000410000 */
[----:B------:R-:W-:-:S03]  /*a380*/  FMUL.FTZ R185, R173, R185 ;  /* 0x000000b9adb97220 */ /* 0x000fc60000410000 */
[-C--:B------:R-:W-:Y:S01]  /*a390*/  FFMA.FTZ R181, R173, R174.reuse, -R181 ;  /* 0x000000aeadb57223 */ /* 0x080fe200000108b5 */
[----:B------:R-:W-:Y:S01]  /*a3a0*/  FFMA.FTZ R185, R97, R174, R185 ;  /* 0x000000ae61b97223 */ /* 0x000fe200000100b9 */
[----:B------:R-:W-:Y:S02]  /*a3b0*/  HADD2.F32 R97, -RZ, R96.H1_H1 ;  /* 0x30000060ff617230 */ /* 0x000fe40000004100 */
[----:B------:R-:W-:Y:S02]  /*a3c0*/  HADD2.F32 R96, -RZ, R99.H1_H1 ;  /* 0x30000063ff607230 */ /* 0x000fe40000004100 */
[--C-:B------:R-:W-:Y:S02]  /*a3d0*/  HADD2.F32 R99, -RZ, R94.reuse.H0_H0 ;  /* 0x2000005eff637230 */ /* 0x100fe40000004100 */
[-C--:B------:R-:W-:Y:S01]  /*a3e0*/  FMUL.FTZ R174, R97, R92.reuse ;  /* 0x0000005c61ae7220 */ /* 0x080fe20000410000 */
[----:B------:R-:W-:Y:S01]  /*a3f0*/  FMUL.FTZ R92, R93, R92 ;  /* 0x0000005c5d5c7220 */ /* 0x000fe20000410000 */
[----:B------:R-:W-:-:S02]  /*a400*/  HADD2.F32 R94, -RZ, R94.H1_H1 ;  /* 0x3000005eff5e7230 */ /* 0x000fc40000004100 */
[-C--:B------:R-:W-:Y:S01]  /*a410*/  FFMA.FTZ R93, R93, R96.reuse, -R174 ;  /* 0x000000605d5d7223 */ /* 0x080fe200000108ae */
[----:B------:R-:W-:Y:S01]  /*a420*/  FFMA.FTZ R92, R97, R96, R92 ;  /* 0x00000060615c7223 */ /* 0x000fe2000001005c */
[--C-:B------:R-:W-:Y:S02]  /*a430*/  HADD2.F32 R174, -RZ, R175.reuse.H0_H0 ;  /* 0x200000afffae7230 */ /* 0x100fe40000004100 */
[----:B------:R-:W-:Y:S01]  /*a440*/  HADD2.F32 R96, -RZ, R98.H0_H0 ;  /* 0x20000062ff607230 */ /* 0x000fe20000004100 */
[----:B------:R-:W-:Y:S01]  /*a450*/  F2FP.SATFINITE.E4M3.F32.PACK_AB_MERGE_C R93, R93, R181, RZ ;  /* 0x000000b55d5d723e */ /* 0x000fe200048070ff */
[----:B------:R-:W-:Y:S01]  /*a460*/  HADD2.F32 R97, -RZ, R176.H0_H0 ;  /* 0x200000b0ff617230 */ /* 0x000fe20000004100 */
[----:B------:R-:W-:Y:S01]  /*a470*/  F2FP.SATFINITE.E4M3.F32.PACK_AB_MERGE_C R92, R92, R185, RZ ;  /* 0x000000b95c5c723e */ /* 0x000fe200048070ff */
[----:B------:R-:W-:Y:S02]  /*a480*/  HADD2.F32 R175, -RZ, R175.H1_H1 ;  /* 0x300000afffaf7230 */ /* 0x000fe40000004100 */
[-C--:B------:R-:W-:Y:S01]  /*a490*/  FMUL.FTZ R173, R96, R174.reuse ;  /* 0x000000ae60ad7220 */ /* 0x080fe20000410000 */
[----:B------:R-:W-:Y:S01]  /*a4a0*/  FMUL.FTZ R174, R99, R174 ;  /* 0x000000ae63ae7220 */ /* 0x000fe20000410000 */
[----:B------:R-:W-:-:S02]  /*a4b0*/  HADD2.F32 R98, -RZ, R98.H1_H1 ;  /* 0x30000062ff627230 */ /* 0x000fc40000004100 */
[-C--:B------:R-:W-:Y:S01]  /*a4c0*/  FFMA.FTZ R173, R99, R97.reuse, -R173 ;  /* 0x0000006163ad7223 */ /* 0x080fe200000108ad */
[----:B------:R-:W-:Y:S01]  /*a4d0*/  FFMA.FTZ R174, R96, R97, R174 ;  /* 0x0000006160ae7223 */ /* 0x000fe200000100ae */
[----:B------:R-:W-:Y:S02]  /*a4e0*/  HADD2.F32 R97, -RZ, R176.H1_H1 ;  /* 0x300000b0ff617230 */ /* 0x000fe40000004100 */
[-C--:B------:R-:W-:Y:S01]  /*a4f0*/  FMUL.FTZ R99, R98, R175.reuse ;  /* 0x000000af62637220 */ /* 0x080fe20000410000 */
[C---:B------:R-:W-:Y:S01]  /*a500*/  FMUL.FTZ R175, R94.reuse, R175 ;  /* 0x000000af5eaf7220 */ /* 0x040fe20000410000 */
[----:B------:R-:W-:Y:S02]  /*a510*/  F2FP.SATFINITE.E4M3.F32.PACK_AB_MERGE_C R96, R53, R180, R91 ;  /* 0x000000b43560723e */ /* 0x000fe4000480705b */
[-C--:B------:R-:W-:Y:S01]  /*a520*/  FFMA.FTZ R94, R94, R97.reuse, -R99 ;  /* 0x000000615e5e7223 */ /* 0x080fe20000010863 */
[----:B------:R-:W-:Y:S01]  /*a530*/  FFMA.FTZ R97, R98, R97, R175 ;  /* 0x0000006162617223 */ /* 0x000fe200000100af */
[----:B------:R-:W-:-:S03]  /*a540*/  F2FP.SATFINITE.E4M3.F32.PACK_AB_MERGE_C R99, R55, R183, R54 ;  /* 0x000000b73763723e */ /* 0x000fc60004807036 */
[----:B------:R-:W-:Y:S01]  /*a550*/  F2FP.SATFINITE.E4M3.F32.PACK_AB_MERGE_C R94, R94, R173, R93 ;  /* 0x000000ad5e5e723e */ /* 0x000fe2000480705d */
[----:B------:R-:W-:Y:S01]  /*a560*/  IMAD.MOV.U32 R93, RZ, RZ, R179 ;  /* 0x000000ffff5d7224 */ /* 0x000fe200078e00b3 */
[----:B------:R-:W-:Y:S01]  /*a570*/  F2FP.SATFINITE.E4M3.F32.PACK_AB_MERGE_C R98, R97, R174, R92 ;  /* 0x000000ae6162723e */ /* 0x000fe2000480705c */
[----:B------:R-:W-:Y:S01]  /*a580*/  IMAD.MOV.U32 R92, RZ, RZ, R178 ;  /* 0x000000ffff5c7224 */ /* 0x000fe200078e00b2 */
[----:B------:R-:W-:-:S07]  /*a590*/  F2FP.SATFINITE.E4M3.F32.PACK_AB_MERGE_C R97, R88, R89, R52 ;  /* 0x000000595861723e */ /* 0x000fce0004807034 */
.L_x_5359:
[----:B------:R-:W-:Y:S05]  /*a5a0*/  BSYNC B3 ;  /* 0x0000000000037941 */ /* 0x000fea0003800000 */
.L_x_5358:
[----:B------:R-:W-:-:S04]  /*a5b0*/  IADD3 R89, P4, P5, R120, R138, R27 ;  /* 0x0000008a78597210 */ /* 0x000fc80007d9e01b */
[----:B------:R-:W-:Y:S02]  /*a5c0*/  IADD3.X R54, R4, R168, R32, P4, P5 ;  /* 0x000000a804367210 */ /* 0x000fe400027ea420 */
        /* <DEDUP_REMOVED lines=10> */
.L_x_5357:
[----:B------:R-:W-:Y:S05]  /*a670*/  BSYNC B2 ;  /* 0x0000000000027941 */ /* 0x000fea0003800000 */
.L_x_5356:
        /* <DEDUP_REMOVED lines=26> */
[----:B0-----:R-:W-:Y:S02]  /*a820*/  MOV R62, R52 ;  /* 0x00000034003e7202 */ /* 0x001fe40000000f00 */
[----:B------:R-:W-:Y:S02]  /*a830*/  F2FP.F16.E4M3.UNPACK_B R97, R169.H1 ;  /* 0x000000a9ff61723e */ /* 0x000fe400030006ff */
[----:B-1----:R-:W-:Y:S02]  /*a840*/  F2FP.F16.E4M3.UNPACK_B R60, R88.H1 ;  /* 0x00000058ff3c723e */ /* 0x002fe400030006ff */
[-C--:B------:R-:W-:Y:S01]  /*a850*/  F2FP.F16.E4M3.UNPACK_B R52, R62.reuse.H1 ;  /* 0x0000003eff34723e */ /* 0x080fe200030006ff */
[----:B------:R-:W-:Y:S01]  /*a860*/  HADD2.F32 R99, -RZ, R97.H0_H0 ;  /* 0x20000061ff637230 */ /* 0x000fe20000004100 */
[----:B------:R-:W-:Y:S01]  /*a870*/  F2FP.F16.E4M3.UNPACK_B R96, R171.H1 ;  /* 0x000000abff60723e */ /* 0x000fe200030006ff */
[----:B------:R-:W-:Y:S01]  /*a880*/  HADD2.F32 R48, -RZ, R60.H0_H0 ;  /* 0x2000003cff307230 */ /* 0x000fe20000004100 */
[----:B------:R-:W-:Y:S01]  /*a890*/  F2FP.F16.E4M3.UNPACK_B R62, R62 ;  /* 0x0000003eff3e723e */ /* 0x000fe200020006ff */
        /* <DEDUP_REMOVED lines=8> */
[----:B------:R-:W-:Y:S02]  /*a920*/  HADD2.F32 R96, -RZ, R96.H1_H1 ;  /* 0x30000060ff607230 */ /* 0x000fe40000004100 */
[----:B------:R-:W-:Y:S01]  /*a930*/  FFMA.FTZ R48, R48, R95, R99 ;  /* 0x0000005f30307223 */ /* 0x000fe20000010063 */
[----:B------:R-:W-:-:S02]  /*a940*/  HADD2.F32 R95, -RZ, R60.H1_H1 ;  /* 0x3000003cff5f7230 */ /* 0x000fc40000004100 */
[CC--:B------:R-:W-:Y:S01]  /*a950*/  FMUL.FTZ R98, R52.reuse, R97.reuse ;  /* 0x0000006134627220 */ /* 0x0c0fe20000410000 */
[----:B------:R-:W-:Y:S01]  /*a960*/  F2FP.F16.E4M3.UNPACK_B R180, R54.H1 ;  /* 0x00000036ffb4723e */ /* 0x000fe200030006ff */
[--C-:B------:R-:W-:Y:S01]  /*a970*/  HADD2.F32 R182, -RZ, R181.reuse.H0_H0 ;  /* 0x200000b5ffb67230 */ /* 0x100fe20000004100 */
[----:B------:R-:W-:Y:S01]  /*a980*/  F2FP.F16.E4M3.UNPACK_B R183, R172.H1 ;  /* 0x000000acffb7723e */ /* 0x000fe200030006ff */
[C---:B------:R-:W-:Y:S01]  /*a990*/  FMUL.FTZ R99, R95.reuse, R97 ;  /* 0x000000615f637220 */ /* 0x040fe20000410000 */
[----:B------:R-:W-:Y:S01]  /*a9a0*/  HADD2.F32 R181, -RZ, R181.H1_H1 ;  /* 0x300000b5ffb57230 */ /* 0x000fe20000004100 */
[----:B------:R-:W-:Y:S01]  /*a9b0*/  F2FP.F16.E4M3.UNPACK_B R90, R90 ;  /* 0x0000005aff5a723e */ /* 0x000fe200020006ff */
[----:B------:R-:W-:Y:S02]  /*a9c0*/  HADD2.F32 R184, -RZ, R180.H0_H0 ;  /* 0x200000b4ffb87230 */ /* 0x000fe40000004100 */
[-C--:B------:R-:W-:Y:S01]  /*a9d0*/  FFMA.FTZ R60, R52, R96.reuse, -R99 ;  /* 0x00000060343c7223 */ /* 0x080fe20000010863 */
[----:B------:R-:W-:Y:S01]  /*a9e0*/  FFMA.FTZ R52, R95, R96, R98 ;  /* 0x000000605f347223 */ /* 0x000fe20000010062 */
[----:B------:R-:W-:Y:S01]  /*a9f0*/  F2FP.F16.E4M3.UNPACK_B R99, R169 ;  /* 0x000000a9ff63723e */ /* 0x000fe200020006ff */
[----:B------:R-:W-:Y:S01]  /*aa00*/  HADD2.F32 R185, -RZ, R183.H0_H0 ;  /* 0x200000b7ffb97230 */ /* 0x000fe20000004100 */
[----:B------:R-:W-:Y:S01]  /*aa10*/  F2FP.F16.E4M3.UNPACK_B R96, R88 ;  /* 0x00000058ff60723e */ /* 0x000fe200020006ff */
[----:B------:R-:W-:Y:S01]  /*aa20*/  HADD2.F32 R88, -RZ, R62.H0_H0 ;  /* 0x2000003eff587230 */ /* 0x000fe20000004100 */
[----:B------:R-:W-:Y:S01]  /*aa30*/  F2FP.F16.E4M3.UNPACK_B R98, R171 ;  /* 0x000000abff62723e */ /* 0x000fe200020006ff */
[----:B------:R-:W-:Y:S01]  /*aa40*/  HADD2.F32 R169, -RZ, R99.H0_H0 ;  /* 0x20000063ffa97230 */ /* 0x000fe20000004100 */
[----:B------:R-:W-:Y:S01]  /*aa50*/  F2FP.F16.E4M3.UNPACK_B R54, R54 ;  /* 0x00000036ff36723e */ /* 0x000fe200020006ff */
[----:B------:R-:W-:Y:S01]  /*aa60*/  HADD2.F32 R95, -RZ, R96.H0_H0 ;  /* 0x20000060ff5f7230 */ /* 0x000fe20000004100 */
[----:B------:R-:W-:Y:S01]  /*aa70*/  F2FP.F16.E4M3.UNPACK_B R172, R172 ;  /* 0x000000acffac723e */ /* 0x000fe200020006ff */
        /* <DEDUP_REMOVED lines=9> */
[CC--:B------:R-:W-:Y:S01]  /*ab10*/  FMUL.FTZ R174, R62.reuse, R99.reuse ;  /* 0x000000633eae7220 */ /* 0x0c0fe20000410000 */
[----:B------:R-:W-:Y:S01]  /*ab20*/  HADD2.F32 R180, -RZ, R180.H1_H1 ;  /* 0x300000b4ffb47230 */ /* 0x000fe20000004100 */
[----:B------:R-:W-:Y:S01]  /*ab30*/  SHF.R.U32.HI R173, RZ, 0x8, R51 ;  /* 0x00000008ffad7819 */ /* 0x000fe20000011633 */
[----:B------:R-:W-:Y:S02]  /*ab40*/  HADD2.F32 R183, -RZ, R183.H1_H1 ;  /* 0x300000b7ffb77230 */ /* 0x000fe40000004100 */
[C---:B------:R-:W-:Y:S01]  /*ab50*/  FMUL.FTZ R169, R97.reuse, R99 ;  /* 0x0000006361a97220 */ /* 0x040fe20000410000 */
[--C-:B------:R-:W-:Y:S02]  /*ab60*/  SHF.R.U32.HI R99, RZ, 0x8, R49.reuse ;  /* 0x00000008ff637819 */ /* 0x100fe40000011631 */
[----:B------:R-:W-:Y:S01]  /*ab70*/  SHF.R.U32.HI R171, RZ, 0x10, R49 ;  /* 0x00000010ffab7819 */ /* 0x000fe20000011631 */
[-C--:B------:R-:W-:Y:S01]  /*ab80*/  FFMA.FTZ R96, R62, R98.reuse, -R169 ;  /* 0x000000623e607223 */ /* 0x080fe200000108a9 */
[----:B------:R-:W-:Y:S01]  /*ab90*/  FFMA.FTZ R62, R97, R98, R174 ;  /* 0x00000062613e7223 */ /* 0x000fe200000100ae */
[----:B------:R-:W-:Y:S01]  /*aba0*/  SHF.R.U32.HI R97, RZ, 0x18, R49 ;  /* 0x00000018ff617819 */ /* 0x000fe20000011631 */
[----:B------:R-:W-:Y:S01]  /*abb0*/  IMAD.SHL.U32 R99, R99, 0x100, RZ ;  /* 0x0000010063637824 */ /* 0x000fe200078e00ff */
[----:B------:R-:W-:Y:S01]  /*abc0*/  LOP3.LUT R98, R49, 0xff, RZ, 0xc0, !PT ;  /* 0x000000ff31627812 */ /* 0x000fe200078ec0ff */
[----:B------:R-:W-:Y:S01]  /*abd0*/  IMAD.U32 R171, R171, 0x10000, RZ ;  /* 0x00010000abab7824 */ /* 0x000fe200078e00ff */
[----:B------:R-:W-:-:S02]  /*abe0*/  SHF.R.U32.HI R169, RZ, 0x18, R51 ;  /* 0x00000018ffa97819 */ /* 0x000fc40000011633 */
[----:B------:R-:W-:Y:S02]  /*abf0*/  PRMT R98, R97, 0x654, R98 ;  /* 0x0000065461627816 */ /* 0x000fe40000000062 */
[-C--:B------:R-:W-:Y:S02]  /*ac00*/  F2FP.F16.E4M3.UNPACK_B R97, R170.reuse.H1 ;  /* 0x000000aaff61723e */ /* 0x080fe400030006ff */
[----:B------:R-:W-:Y:S02]  /*ac10*/  F2FP.F16.E4M3.UNPACK_B R170, R170 ;  /* 0x000000aaffaa723e */ /* 0x000fe400020006ff */
[----:B------:R-:W-:Y:S01]  /*ac20*/  LOP3.LUT R49, R51, 0xff, RZ, 0xc0, !PT ;  /* 0x000000ff33317812 */ /* 0x000fe200078ec0ff */
[--C-:B------:R-:W-:Y:S01]  /*ac30*/  HADD2.F32 R187, -RZ, R97.reuse.H0_H0 ;  /* 0x20000061ffbb7230 */ /* 0x100fe20000004100 */
[----:B------:R-:W-:Y:S01]  /*ac40*/  SHF.R.U32.HI R175, RZ, 0x8, R61 ;  /* 0x00000008ffaf7819 */ /* 0x000fe2000001163d */
[----:B------:R-:W-:Y:S01]  /*ac50*/  HADD2.F32 R97, -RZ, R97.H1_H1 ;  /* 0x30000061ff617230 */ /* 0x000fe20000004100 */
[----:B------:R-:W-:-:S02]  /*ac60*/  PRMT R49, R169, 0x654, R49 ;  /* 0x00000654a9317816 */ /* 0x000fc40000000031 */
[-C--:B------:R-:W-:Y:S01]  /*ac70*/  FMUL.FTZ R186, R182, R187.reuse ;  /* 0x000000bbb6ba7220 */ /* 0x080fe20000410000 */
[C---:B------:R-:W-:Y:S01]  /*ac80*/  FMUL.FTZ R187, R184.reuse, R187 ;  /* 0x000000bbb8bb7220 */ /* 0x040fe20000410000 */
[----:B------:R-:W-:Y:S02]  /*ac90*/  SHF.R.U32.HI R174, RZ, 0x10, R51 ;  /* 0x00000010ffae7819 */ /* 0x000fe40000011633 */
[-C--:B------:R-:W-:Y:S01]  /*aca0*/  FFMA.FTZ R186, R184, R185.reuse, -R186 ;  /* 0x000000b9b8ba7223 */ /* 0x080fe200000108ba */
[----:B------:R-:W-:Y:S01]  /*acb0*/  FFMA.FTZ R187, R182, R185, R187 ;  /* 0x000000b9b6bb7223 */ /* 0x000fe200000100bb */
[CC--:B------:R-:W-:Y:S01]  /*acc0*/  FMUL.FTZ R182, R181.reuse, R97.reuse ;  /* 0x00000061b5b67220 */ /* 0x0c0fe20000410000 */
[C---:B------:R-:W-:Y:S01]  /*acd0*/  FMUL.FTZ R97, R180.reuse, R97 ;  /* 0x00000061b4617220 */ /* 0x040fe20000410000 */
[----:B------:R-:W-:Y:S01]  /*ace0*/  HADD2.F32 R185, -RZ, R170.H0_H0 ;  /* 0x200000aaffb97230 */ /* 0x000fe20000004100 */
[----:B------:R-:W-:Y:S01]  /*acf0*/  SHF.R.U32.HI R51, RZ, 0x18, R61 ;  /* 0x00000018ff337819 */ /* 0x000fe2000001163d */
[-C--:B------:R-:W-:Y:S01]  /*ad00*/  FFMA.FTZ R180, R180, R183.reuse, -R182 ;  /* 0x000000b7b4b47223 */ /* 0x080fe200000108b6 */
[----:B------:R-:W-:Y:S01]  /*ad10*/  FFMA.FTZ R97, R181, R183, R97 ;  /* 0x000000b7b5617223 */ /* 0x000fe20000010061 */
[----:B------:R-:W-:Y:S01]  /*ad20*/  HADD2.F32 R181, -RZ, R90.H0_H0 ;  /* 0x2000005affb57230 */ /* 0x000fe20000004100 */
[----:B------:R-:W-:Y:S01]  /*ad30*/  LOP3.LUT R176, R61, 0xff, RZ, 0xc0, !PT ;  /* 0x000000ff3db07812 */ /* 0x000fe200078ec0ff */
[----:B------:R-:W-:Y:S01]  /*ad40*/  HADD2.F32 R183, -RZ, R54.H0_H0 ;  /* 0x20000036ffb77230 */ /* 0x000fe20000004100 */
[----:B------:R-:W-:Y:S01]  /*ad50*/  SHF.R.U32.HI R61, RZ, 0x10, R61 ;  /* 0x00000010ff3d7819 */ /* 0x000fe2000001163d */
        /* <DEDUP_REMOVED lines=8> */
[----:B------:R-:W-:Y:S01]  /*ade0*/  HADD2.F32 R181, -RZ, R90.H1_H1 ;  /* 0x3000005affb57230 */ /* 0x000fe20000004100 */
[----:B------:R-:W-:-:S02]  /*adf0*/  PRMT R51, R51, 0x654, R176 ;  /* 0x0000065433337816 */ /* 0x000fc400000000b0 */
[--C-:B------:R-:W-:Y:S02]  /*ae00*/  SHF.R.U32.HI R177, RZ, 0x18, R63.reuse ;  /* 0x00000018ffb17819 */ /* 0x100fe4000001163f */
[-C--:B------:R-:W-:Y:S01]  /*ae10*/  FMUL.FTZ R54, R181, R170.reuse ;  /* 0x000000aab5367220 */ /* 0x080fe20000410000 */
[----:B------:R-:W-:Y:S01]  /*ae20*/  FMUL.FTZ R170, R183, R170 ;  /* 0x000000aab7aa7220 */ /* 0x000fe20000410000 */
[----:B------:R-:W-:Y:S02]  /*ae30*/  LOP3.LUT R179, R63, 0xff, RZ, 0xc0, !PT ;  /* 0x000000ff3fb37812 */ /* 0x000fe400078ec0ff */
[-C--:B------:R-:W-:Y:S01]  /*ae40*/  FFMA.FTZ R183, R183, R172.reuse, -R54 ;  /* 0x000000acb7b77223 */ /* 0x080fe20000010836 */
[----:B------:R-:W-:Y:S01]  /*ae50*/  IMAD.SHL.U32 R54, R173, 0x100, RZ ;  /* 0x00000100ad367824 */ /* 0x000fe200078e00ff */
[--C-:B------:R-:W-:Y:S01]  /*ae60*/  SHF.R.U32.HI R178, RZ, 0x8, R63.reuse ;  /* 0x00000008ffb27819 */ /* 0x100fe2000001163f */
[----:B------:R-:W-:Y:S01]  /*ae70*/  FFMA.FTZ R170, R181, R172, R170 ;  /* 0x000000acb5aa7223 */ /* 0x000fe200000100aa */
[----:B------:R-:W-:-:S02]  /*ae80*/  SHF.R.U32.HI R63, RZ, 0x10, R63 ;  /* 0x00000010ff3f7819 */ /* 0x000fc4000001163f */
[----:B------:R-:W-:Y:S01]  /*ae90*/  LOP3.LUT R49, R49, 0xff00, R54, 0xf8, !PT ;  /* 0x0000ff0031317812 */ /* 0x000fe200078ef836 */
[----:B------:R-:W-:Y:S01]  /*aea0*/  IMAD.SHL.U32 R54, R175, 0x100, RZ ;  /* 0x00000100af367824 */ /* 0x000fe200078e00ff */
[----:B------:R-:W-:Y:S01]  /*aeb0*/  LOP3.LUT R98, R98, 0xff00, R99, 0xf8, !PT ;  /* 0x0000ff0062627812 */ /* 0x000fe200078ef863 */
[----:B------:R-:W-:Y:S01]  /*aec0*/  IMAD.U32 R90, R63, 0x10000, RZ ;  /* 0x000100003f5a7824 */ /* 0x000fe200078e00ff */
[----:B------:R-:W-:Y:S01]  /*aed0*/  F2FP.SATFINITE.E4M3.F32.PACK_AB_MERGE_C R63, R60, R50, RZ ;  /* 0x000000323c3f723e */ /* 0x000fe200048070ff */
[----:B------:R-:W-:Y:S01]  /*aee0*/  IMAD.SHL.U32 R178, R178, 0x100, RZ ;  /* 0x00000100b2b27824 */ /* 0x000fe200078e00ff */
[----:B------:R-:W-:Y:S01]  /*aef0*/  LOP3.LUT R51, R51, 0xff00, R54, 0xf8, !PT ;  /* 0x0000ff0033337812 */ /* 0x000fe200078ef836 */
[----:B------:R-:W-:Y:S01]  /*af00*/  IMAD.U32 R54, R61, 0x10000, RZ ;  /* 0x000100003d367824 */ /* 0x000fe200078e00ff */
[----:B------:R-:W-:Y:S02]  /*af10*/  F2FP.SATFINITE.E4M3.F32.PACK_AB_MERGE_C R48, R52, R48, RZ ;  /* 0x000000303430723e */ /* 0x000fe400048070ff */
[----:B------:R-:W-:-:S02]  /*af20*/  PRMT R177, R177, 0x654, R179 ;  /* 0x00000654b1b17816 */ /* 0x000fc400000000b3 */
[----:B------:R-:W-:Y:S02]  /*af30*/  LOP3.LUT R61, R51, 0xff0000, R54, 0xf8, !PT ;  /* 0x00ff0000333d7812 */ /* 0x000fe400078ef836 */
[----:B------:R-:W-:Y:S02]  /*af40*/  F2FP.SATFINITE.E4M3.F32.PACK_AB_MERGE_C R52, R96, R88, R63 ;  /* 0x000000586034723e */ /* 0x000fe4000480703f */
[----:B------:R-:W-:Y:S02]  /*af50*/  LOP3.LUT R98, R98, 0xff0000, R171, 0xf8, !PT ;  /* 0x00ff000062627812 */ /* 0x000fe400078ef8ab */
[----:B------:R-:W-:Y:S02]  /*af60*/  F2FP.F16.E4M3.UNPACK_B R60, R89 ;  /* 0x00000059ff3c723e */ /* 0x000fe400020006ff */
[----:B------:R-:W-:Y:S02]  /*af70*/  F2FP.F16.E4M3.UNPACK_B R63, R61 ;  /* 0x0000003dff3f723e */ /* 0x000fe400020006ff */
[----:B------:R-:W-:-:S02]  /*af80*/  F2FP.F16.E4M3.UNPACK_B R96, R53 ;  /* 0x00000035ff60723e */ /* 0x000fc400020006ff */
[----:B------:R-:W-:Y:S01]  /*af90*/  LOP3.LUT R177, R177, 0xff00, R178, 0xf8, !PT ;  /* 0x0000ff00b1b17812 */ /* 0x000fe200078ef8b2 */
[----:B------:R-:W-:Y:S01]  /*afa0*/  HADD2.F32 R99, -RZ, R63.H0_H0 ;  /* 0x2000003fff637230 */ /* 0x000fe20000004100 */
[----:B------:R-:W-:Y:S01]  /*afb0*/  F2FP.SATFINITE.E4M3.F32.PACK_AB_MERGE_C R88, R62, R95, R48 ;  /* 0x0000005f3e58723e */ /* 0x000fe20004807030 */
[----:B------:R-:W-:Y:S01]  /*afc0*/  HADD2.F32 R48, -RZ, R60.H0_H0 ;  /* 0x2000003cff307230 */ /* 0x000fe20000004100 */
[-C--:B------:R-:W-:Y:S01]  /*afd0*/  F2FP.F16.E4M3.UNPACK_B R95, R98.reuse ;  /* 0x00000062ff5f723e */ /* 0x080fe200020006ff */
[--C-:B------:R-:W-:Y:S01]  /*afe0*/  HADD2.F32 R50, -RZ, R96.reuse.H0_H0 ;  /* 0x20000060ff327230 */ /* 0x100fe20000004100 */
[----:B------:R-:W-:Y:S01]  /*aff0*/  LOP3.LUT R51, R177, 0xff0000, R90, 0xf8, !PT ;  /* 0x00ff0000b1337812 */ /* 0x000fe200078ef85a */
[----:B------:R-:W-:Y:S01]  /*b000*/  HADD2.F32 R96, -RZ, R96.H1_H1 ;  /* 0x30000060ff607230 */ /* 0x000fe20000004100 */
[----:B------:R-:W-:Y:S01]  /*b010*/  F2FP.SATFINITE.E4M3.F32.PACK_AB_MERGE_C R90, R97, R187, RZ ;  /* 0x000000bb615a723e */ /* 0x000fe200048070ff */
[----:B------:R-:W-:Y:S02]  /*b020*/  HADD2.F32 R97, -RZ, R95.H0_H0 ;  /* 0x2000005fff617230 */ /* 0x000fe40000004100 */
[-C--:B------:R-:W-:Y:S01]  /*b030*/  FMUL.FTZ R169, R48, R99.reuse ;  /* 0x0000006330a97220 */ /* 0x080fe20000410000 */
[C---:B------:R-:W-:Y:S01]  /*b040*/  FMUL.FTZ R99, R50.reuse, R99 ;  /* 0x0000006332637220 */ /* 0x040fe20000410000 */
[----:B------:R-:W-:Y:S01]  /*b050*/  HADD2.F32 R62, -RZ, R60.H1_H1 ;  /* 0x3000003cff3e7230 */ /* 0x000fe20000004100 */
[----:B------:R-:W-:Y:S01]  /*b060*/  F2FP.F16.E4M3.UNPACK_B R89, R89.H1 ;  /* 0x00000059ff59723e */ /* 0x000fe200030006ff */
[-C--:B------:R-:W-:Y:S01]  /*b070*/  FFMA.FTZ R50, R50, R97.reuse, -R169 ;  /* 0x0000006132327223 */ /* 0x080fe200000108a9 */
[----:B------:R-:W-:Y:S01]  /*b080*/  FFMA.FTZ R48, R48, R97, R99 ;  /* 0x0000006130307223 */ /* 0x000fe20000010063 */
[----:B------:R-:W-:Y:S01]  /*b090*/  HADD2.F32 R169, -RZ, R63.H1_H1 ;  /* 0x3000003fffa97230 */ /* 0x000fe20000004100 */
[----:B------:R-:W-:Y:S01]  /*b0a0*/  F2FP.F16.E4M3.UNPACK_B R99, R61.H1 ;  /* 0x0000003dff63723e */ /* 0x000fe200030006ff */
[----:B------:R-:W-:Y:S01]  /*b0b0*/  HADD2.F32 R97, -RZ, R95.H1_H1 ;  /* 0x3000005fff617230 */ /* 0x000fe20000004100 */
[----:B------:R-:W-:Y:S01]  /*b0c0*/  F2FP.F16.E4M3.UNPACK_B R63, R53.H1 ;  /* 0x00000035ff3f723e */ /* 0x000fe200030006ff */
[----:B------:R-:W-:Y:S01]  /*b0d0*/  HADD2.F32 R95, -RZ, R89.H0_H0 ;  /* 0x20000059ff5f7230 */ /* 0x000fe20000004100 */
[----:B------:R-:W-:Y:S01]  /*b0e0*/  F2FP.F16.E4M3.UNPACK_B R98, R98.H1 ;  /* 0x00000062ff62723e */ /* 0x000fe200030006ff */
[-C--:B------:R-:W-:Y:S01]  /*b0f0*/  FMUL.FTZ R53, R62, R169.reuse ;  /* 0x000000a93e357220 */ /* 0x080fe20000410000 */
[----:B------:R-:W-:Y:S01]  /*b100*/  FMUL.FTZ R61, R96, R169 ;  /* 0x000000a9603d7220 */ /* 0x000fe20000410000 */
[----:B------:R-:W-:Y:S01]  /*b110*/  HADD2.F32 R169, -RZ, R99.H0_H0 ;  /* 0x20000063ffa97230 */ /* 0x000fe20000004100 */
[----:B------:R-:W-:Y:S01]  /*b120*/  F2FP.SATFINITE.E4M3.F32.PACK_AB_MERGE_C R90, R170, R185, R90 ;  /* 0x000000b9aa5a723e */ /* 0x000fe2000480705a */
[----:B------:R-:W-:-:S02]  /*b130*/  HADD2.F32 R60, -RZ, R63.H0_H0 ;  /* 0x2000003fff3c7230 */ /* 0x000fc40000004100 */
[----:B------:R-:W-:Y:S01]  /*b140*/  FFMA.FTZ R61, R62, R97, R61 ;  /* 0x000000613e3d7223 */ /* 0x000fe2000001003d */
[--C-:B------:R-:W-:Y:S02]  /*b150*/  HADD2.F32 R62, -RZ, R98.reuse.H0_H0 ;  /* 0x20000062ff3e7230 */ /* 0x100fe40000004100 */
[CC--:B------:R-:W-:Y:S01]  /*b160*/  FMUL.FTZ R171, R95.reuse, R169.reuse ;  /* 0x000000a95fab7220 */ /* 0x0c0fe20000410000 */
[----:B------:R-:W-:Y:S01]  /*b170*/  SHF.L.U32 R174, R174, 0x10, RZ ;  /* 0x00000010aeae7819 */ /* 0x000fe200000006ff */
[----:B------:R-:W-:Y:S01]  /*b180*/  FMUL.FTZ R170, R60, R169 ;  /* 0x000000a93caa7220 */ /* 0x000fe20000410000 */
[----:B------:R-:W-:Y:S01]  /*b190*/  FFMA.FTZ R53, R96, R97, -R53 ;  /* 0x0000006160357223 */ /* 0x000fe20000010835 */
[-C--:B------:R-:W-:Y:S01]  /*b1a0*/  FFMA.FTZ R60, R60, R62.reuse, -R171 ;  /* 0x0000003e3c3c7223 */ /* 0x080fe200000108ab */
[----:B------:R-:W-:Y:S02]  /*b1b0*/  HADD2.F32 R97, -RZ, R89.H1_H1 ;  /* 0x30000059ff617230 */ /* 0x000fe40000004100 */
[----:B------:R-:W-:Y:S01]  /*b1c0*/  FFMA.FTZ R62, R95, R62, R170 ;  /* 0x0000003e5f3e7223 */ /* 0x000fe200000100aa */
[----:B------:R-:W-:Y:S01]  /*b1d0*/  HADD2.F32 R96, -RZ, R99.H1_H1 ;  /* 0x30000063ff607230 */ /* 0x000fe20000004100 */
[----:B------:R-:W-:Y:S01]  /*b1e0*/  LOP3.LUT R49, R49, 0xff0000, R174, 0xf8, !PT ;  /* 0x00ff000031317812 */ /* 0x000fe200078ef8ae */
[----:B------:R-:W-:Y:S01]  /*b1f0*/  HADD2.F32 R63, -RZ, R63.H1_H1 ;  /* 0x3000003fff3f7230 */ /* 0x000fe20000004100 */
[----:B------:R-:W-:Y:S01]  /*b200*/  F2FP.F16.E4M3.UNPACK_B R95, R51 ;  /* 0x00000033ff5f723e */ /* 0x000fe200020006ff */
[----:B------:R-:W-:Y:S01]  /*b210*/  HADD2.F32 R170, -RZ, R98.H1_H1 ;  /* 0x30000062ffaa7230 */ /* 0x000fe20000004100 */
[----:B------:R-:W-:Y:S01]  /*b220*/  F2FP.F16.E4M3.UNPACK_B R98, R91 ;  /* 0x0000005bff62723e */ /* 0x000fe200020006ff */
[-C--:B------:R-:W-:Y:S01]  /*b230*/  FMUL.FTZ R172, R97, R96.reuse ;  /* 0x0000006061ac7220 */ /* 0x080fe20000410000 */
[----:B------:R-:W-:Y:S01]  /*b240*/  FMUL.FTZ R176, R63, R96 ;  /* 0x000000603fb07220 */ /* 0x000fe20000410000 */
[----:B------:R-:W-:Y:S01]  /*b250*/  F2FP.F16.E4M3.UNPACK_B R96, R55 ;  /* 0x00000037ff60723e */ /* 0x000fe200020006ff */
[----:B------:R-:W-:Y:S01]  /*b260*/  HADD2.F32 R174, -RZ, R95.H0_H0 ;  /* 0x2000005fffae7230 */ /* 0x000fe20000004100 */
[----:B------:R-:W-:Y:S01]  /*b270*/  F2FP.F16.E4M3.UNPACK_B R89, R49 ;  /* 0x00000031ff59723e */ /* 0x000fe200020006ff */
[----:B------:R-:W-:-:S02]  /*b280*/  HADD2.F32 R169, -RZ, R98.H0_H0 ;  /* 0x20000062ffa97230 */ /* 0x000fc40000004100 */
[-C--:B------:R-:W-:Y:S01]  /*b290*/  FFMA.FTZ R63, R63, R170.reuse, -R172 ;  /* 0x000000aa3f3f7223 */ /* 0x080fe200000108ac */
[----:B------:R-:W-:Y:S01]  /*b2a0*/  FFMA.FTZ R97, R97, R170, R176 ;  /* 0x000000aa61617223 */ /* 0x000fe200000100b0 */
[----:B------:R-:W-:Y:S01]  /*b2b0*/  HADD2.F32 R99, -RZ, R96.H0_H0 ;  /* 0x20000060ff637230 */ /* 0x000fe20000004100 */
[----:B------:R-:W-:Y:S01]  /*b2c0*/  F2FP.F16.E4M3.UNPACK_B R173, R51.H1 ;  /* 0x00000033ffad723e */ /* 0x000fe200030006ff */
[----:B------:R-:W-:Y:S02]  /*b2d0*/  HADD2.F32 R172, -RZ, R89.H0_H0 ;  /* 0x20000059ffac7230 */ /* 0x000fe40000004100 */
        /* <DEDUP_REMOVED lines=9> */
[----:B------:R-:W-:Y:S01]  /*b370*/  F2FP.SATFINITE.E4M3.F32.PACK_AB_MERGE_C R54, R180, R186, RZ ;  /* 0x000000bab436723e */ /* 0x000fe200048070ff */
        /* <DEDUP_REMOVED lines=21> */
[C---:B------:R-:W-:Y:S01]  /*b4d0*/  FMUL.FTZ R95, R96.reuse, R95 ;  /* 0x0000005f605f7220 */ /* 0x040fe20000410000 */
[----:B------:R-:W-:Y:S01]  /*b4e0*/  F2FP.SATFINITE.E4M3.F32.PACK_AB_MERGE_C R62, R97, R62, RZ ;  /* 0x0000003e613e723e */ /* 0x000fe200048070ff */
[----:B------:R-:W-:Y:S01]  /*b4f0*/  FFMA.FTZ R96, R96, R89, -R99 ;  /* 0x0000005960607223 */ /* 0x000fe20000010863 */
[----:B------:R-:W-:Y:S01]  /*b500*/  F2FP.SATFINITE.E4M3.F32.PACK_AB_MERGE_C R91, R174, R91, RZ ;  /* 0x0000005bae5b723e */ /* 0x000fe200048070ff */
[----:B------:R-:W-:Y:S01]  /*b510*/  FFMA.FTZ R98, R98, R89, R95 ;  /* 0x0000005962627223 */ /* 0x000fe2000001005f */
[----:B------:R-:W-:-:S02]  /*b520*/  F2FP.SATFINITE.E4M3.F32.PACK_AB_MERGE_C R54, R183, R184, R54 ;  /* 0x000000b8b736723e */ /* 0x000fc40004807036 */
[----:B------:R-:W-:Y:S02]  /*b530*/  F2FP.SATFINITE.E4M3.F32.PACK_AB_MERGE_C R53, R53, R50, R60 ;  /* 0x000000323535723e */ /* 0x000fe4000480703c */
[----:B------:R-:W-:Y:S02]  /*b540*/  F2FP.SATFINITE.E4M3.F32.PACK_AB_MERGE_C R55, R96, R51, R55 ;  /* 0x000000336037723e */ /* 0x000fe40004807037 */
[----:B------:R-:W-:Y:S02]  /*b550*/  F2FP.SATFINITE.E4M3.F32.PACK_AB_MERGE_C R89, R61, R48, R62 ;  /* 0x000000303d59723e */ /* 0x000fe4000480703e */
[----:B------:R-:W-:-:S07]  /*b560*/  F2FP.SATFINITE.E4M3.F32.PACK_AB_MERGE_C R91, R98, R49, R91 ;  /* 0x00000031625b723e */ /* 0x000fce000480705b */
.L_x_5363:
[----:B------:R-:W-:Y:S05]  /*b570*/  BSYNC B3 ;  /* 0x0000000000037941 */ /* 0x000fea0003800000 */
.L_x_5362:
        /* <DEDUP_REMOVED lines=10> */
.L_x_5361:
[----:B------:R-:W-:Y:S05]  /*b620*/  BSYNC B2 ;  /* 0x0000000000027941 */ /* 0x000fea0003800000 */
.L_x_5360:
        /* <DEDUP_REMOVED lines=18> */
[----:B------:R-:W-:-:S04]  /*b750*/  LOP3.LUT R48, R48, R231, RZ, 0x3c, !PT ;  /* 0x000000e730307212 */ /* 0x000fc800078e3cff */
[----:B------:R-:W-:Y:S01]  /*b760*/  IADD3 R48, R49, R48, RZ ;  /* 0x0000003031307210 */ /* 0x000fe20007ffe0ff */
[----:B------:R-:W-:-:S04]  /*b770*/  IMAD R49, R17, 0x7800, R141 ;  /* 0x0000780011317824 */ /* 0x000fc800078e028d */
[----:B------:R-:W-:Y:S02]  /*b780*/  IMAD R51, R17, 0x7800, R48 ;  /* 0x0000780011337824 */ /* 0x000fe400078e0230 */
[C---:B------:R-:W-:Y:S02]  /*b790*/  IMAD.IADD R49, R16.reuse, 0x1, R49 ;  /* 0x0000000110317824 */ /* 0x040fe400078e0231 */
[----:B0-----:R-:W-:-:S04]  /*b7a0*/  IMAD.IADD R52, R16, 0x1, R51 ;  /* 0x0000000110347824 */ /* 0x001fc800078e0233 */
[----:B------:R-:W0:Y:S04]  /*b7b0*/  LDS.128 R48, [R49+0x24200] ;  /* 0x0242000031307984 */ /* 0x000e280000000c00 */
[----:B------:R-:W1:Y:S01]  /*b7c0*/  LDS.128 R52, [R52+0x24200] ;  /* 0x0242000034347984 */ /* 0x000e620000000c00 */
[----:B------:R-:W-:Y:S05]  /*b7d0*/  @P4 BRA `(.L_x_5365) ;  /* 0x0000000c00584947 */ /* 0x000fea0003800000 */
[--C-:B------:R-:W-:Y:S01]  /*b7e0*/  SHF.R.U32.HI R96, RZ, 0x8, R45.reuse ;  /* 0x00000008ff607819 */ /* 0x100fe2000001162d */
[----:B0-----:R-:W-:Y:S01]  /*b7f0*/  IMAD.MOV.U32 R56, RZ, RZ, R48 ;  /* 0x000000ffff387224 */ /* 0x001fe200078e0030 */
[----:B------:R-:W-:Y:S02]  /*b800*/  LOP3.LUT R58, R45, 0xff, RZ, 0xc0, !PT ;  /* 0x000000ff2d3a7812 */ /* 0x000fe400078ec0ff */
[----:B------:R-:W-:Y:S01]  /*b810*/  SHF.R.U32.HI R97, RZ, 0x18, R45 ;  /* 0x00000018ff617819 */ /* 0x000fe2000001162d */
[----:B------:R-:W-:Y:S01]  /*b820*/  IMAD.SHL.U32 R48, R96, 0x100, RZ ;  /* 0x0000010060307824 */ /* 0x000fe200078e00ff */
[----:B------:R-:W-:Y:S02]  /*b830*/  SHF.R.U32.HI R92, RZ, 0x8, R59 ;  /* 0x00000008ff5c7819 */ /* 0x000fe4000001163b */
[--C-:B------:R-:W-:Y:S02]  /*b840*/  SHF.R.U32.HI R44, RZ, 0x10, R47.reuse ;  /* 0x00000010ff2c7819 */ /* 0x100fe4000001162f */
[----:B------:R-:W-:-:S02]  /*b850*/  SHF.R.U32.HI R95, RZ, 0x8, R47 ;  /* 0x00000008ff5f7819 */ /* 0x000fc4000001162f */
[----:B------:R-:W-:Y:S01]  /*b860*/  LOP3.LUT R62, R47, 0xff, RZ, 0xc0, !PT ;  /* 0x000000ff2f3e7812 */ /* 0x000fe200078ec0ff */
[----:B------:R-:W-:Y:S01]  /*b870*/  IMAD.U32 R44, R44, 0x10000, RZ ;  /* 0x000100002c2c7824 */ /* 0x000fe200078e00ff */
[----:B------:R-:W-:Y:S02]  /*b880*/  SHF.R.U32.HI R89, RZ, 0x18, R47 ;  /* 0x00000018ff597819 */ /* 0x000fe4000001162f */
[----:B------:R-:W-:Y:S02]  /*b890*/  LOP3.LUT R90, R59, 0xff, RZ, 0xc0, !PT ;  /* 0x000000ff3b5a7812 */ /* 0x000fe400078ec0ff */
[----:B------:R-:W-:Y:S02]  /*b8a0*/  SHF.R.U32.HI R93, RZ, 0x18, R59 ;  /* 0x00000018ff5d7819 */ /* 0x000fe4000001163b */
[----:B------:R-:W-:Y:S02]  /*b8b0*/  SHF.R.U32.HI R46, RZ, 0x10, R45 ;  /* 0x00000010ff2e7819 */ /* 0x000fe4000001162d */
[----:B------:R-:W-:-:S02]  /*b8c0*/  SHF.R.U32.HI R47, RZ, 0x10, R59 ;  /* 0x00000010ff2f7819 */ /* 0x000fc4000001163b */
[--C-:B------:R-:W-:Y:S01]  /*b8d0*/  SHF.R.U32.HI R45, RZ, 0x10, R57.reuse ;  /* 0x00000010ff2d7819 */ /* 0x100fe20000011639 */
[----:B------:R-:W-:Y:S01]  /*b8e0*/  IMAD.U32 R46, R46, 0x10000, RZ ;  /* 0x000100002e2e7824 */ /* 0x000fe200078e00ff */
[--C-:B------:R-:W-:Y:S02]  /*b8f0*/  SHF.R.U32.HI R94, RZ, 0x8, R57.reuse ;  /* 0x00000008ff5e7819 */ /* 0x100fe40000011639 */
[----:B------:R-:W-:Y:S01]  /*b900*/  LOP3.LUT R88, R57, 0xff, RZ, 0xc0, !PT ;  /* 0x000000ff39587812 */ /* 0x000fe200078ec0ff */
[----:B------:R-:W-:Y:S01]  /*b910*/  IMAD.U32 R45, R45, 0x10000, RZ ;  /* 0x000100002d2d7824 */ /* 0x000fe200078e00ff */
[----:B------:R-:W-:Y:S01]  /*b920*/  SHF.R.U32.HI R91, RZ, 0x18, R57 ;  /* 0x00000018ff5b7819 */ /* 0x000fe20000011639 */
[----:B-1----:R-:W-:Y:S01]  /*b930*/  IMAD.MOV.U32 R57, RZ, RZ, R52 ;  /* 0x000000ffff397224 */ /* 0x002fe200078e0034 */
[----:B------:R-:W-:Y:S01]  /*b940*/  PRMT R59, R97, 0x654, R58 ;  /* 0x00000654613b7816 */ /* 0x000fe2000000003a */
[----:B------:R-:W-:Y:S01]  /*b950*/  IMAD.SHL.U32 R58, R92, 0x100, RZ ;  /* 0x000001005c3a7824 */ /* 0x000fe200078e00ff */
[----:B------:R-:W-:Y:S01]  /*b960*/  PRMT R93, R93, 0x654, R90 ;  /* 0x000006545d5d7816 */ /* 0x000fe2000000005a */
[----:B------:R-:W-:Y:S01]  /*b970*/  IMAD.SHL.U32 R52, R94, 0x100, RZ ;  /* 0x000001005e347824 */ /* 0x000fe200078e00ff */
[----:B------:R-:W-:-:S02]  /*b980*/  PRMT R89, R89, 0x654, R62 ;  /* 0x0000065459597816 */ /* 0x000fc4000000003e */
[----:B------:R-:W-:Y:S02]  /*b990*/  PRMT R91, R91, 0x654, R88 ;  /* 0x000006545b5b7816 */ /* 0x000fe40000000058 */
[----:B------:R-:W-:Y:S02]  /*b9a0*/  LOP3.LUT R59, R59, 0xff00, R48, 0xf8, !PT ;  /* 0x0000ff003b3b7812 */ /* 0x000fe400078ef830 */
[----:B------:R-:W-:Y:S02]  /*b9b0*/  LOP3.LUT R93, R93, 0xff00, R58, 0xf8, !PT ;  /* 0x0000ff005d5d7812 */ /* 0x000fe400078ef83a */
[----:B------:R-:W-:Y:S02]  /*b9c0*/  F2FP.F16.E4M3.UNPACK_B R88, R167.H1 ;  /* 0x000000a7ff58723e */ /* 0x000fe400030006ff */
[----:B------:R-:W-:Y:S02]  /*b9d0*/  F2FP.F16.E4M3.UNPACK_B R62, R57.H1 ;  /* 0x00000039ff3e723e */ /* 0x000fe400030006ff */
[----:B------:R-:W-:-:S02]  /*b9e0*/  SHF.L.U32 R48, R95, 0x8, RZ ;  /* 0x000000085f307819 */ /* 0x000fc400000006ff */
[----:B------:R-:W-:Y:S02]  /*b9f0*/  F2FP.F16.E4M3.UNPACK_B R58, R56.H1 ;  /* 0x00000038ff3a723e */ /* 0x000fe400030006ff */
[----:B------:R-:W-:Y:S01]  /*ba00*/  LOP3.LUT R90, R91, 0xff00, R52, 0xf8, !PT ;  /* 0x0000ff005b5a7812 */ /* 0x000fe200078ef834 */
[----:B------:R-:W-:Y:S01]  /*ba10*/  HADD2.F32 R91, -RZ, R88.H0_H0 ;  /* 0x20000058ff5b7230 */ /* 0x000fe20000004100 */
[----:B------:R-:W-:Y:S01]  /*ba20*/  LOP3.LUT R46, R59, 0xff0000, R46, 0xf8, !PT ;  /* 0x00ff00003b2e7812 */ /* 0x000fe200078ef82e */
[----:B------:R-:W-:Y:S01]  /*ba30*/  HADD2.F32 R52, -RZ, R62.H0_H0 ;  /* 0x2000003eff347230 */ /* 0x000fe20000004100 */
[----:B------:R-:W-:Y:S01]  /*ba40*/  LOP3.LUT R89, R89, 0xff00, R48, 0xf8, !PT ;  /* 0x0000ff0059597812 */ /* 0x000fe200078ef830 */
[----:B------:R-:W-:Y:S01]  /*ba50*/  HADD2.F32 R48, -RZ, R58.H0_H0 ;  /* 0x2000003aff307230 */ /* 0x000fe20000004100 */
[----:B------:R-:W-:Y:S02]  /*ba60*/  F2FP.F16.E4M3.UNPACK_B R59, R165.H1 ;  /* 0x000000a5ff3b723e */ /* 0x000fe400030006ff */
[----:B------:R-:W-:Y:S01]  /*ba70*/  LOP3.LUT R44, R89, 0xff0000, R44, 0xf8, !PT ;  /* 0x00ff0000592c7812 */ /* 0x000fe200078ef82c */
[----:B------:R-:W-:Y:S01]  /*ba80*/  FMUL.FTZ R95, R52, R91 ;  /* 0x0000005b345f7220 */ /* 0x000fe20000410000 */
[----:B------:R-:W-:Y:S01]  /*ba90*/  SHF.L.U32 R92, R47, 0x10, RZ ;  /* 0x000000102f5c7819 */ /* 0x000fe200000006ff */
[----:B------:R-:W-:-:S02]  /*baa0*/  HADD2.F32 R89, -RZ, R59.H0_H0 ;  /* 0x2000003bff597230 */ /* 0x000fc40000004100 */
        /* <DEDUP_REMOVED lines=13> */
[-C--:B------:R-:W-:Y:S01]  /*bb80*/  FMUL.FTZ R94, R89, R92.reuse ;  /* 0x0000005c595e7220 */ /* 0x080fe20000410000 */
[----:B------:R-:W-:Y:S01]  /*bb90*/  F2FP.F16.E4M3.UNPACK_B R165, R165 ;  /* 0x000000a5ffa5723e */ /* 0x000fe200020006ff */
        /* <DEDUP_REMOVED lines=35> */
[-C--:B------:R-:W-:Y:S01]  /*bdd0*/  FMUL.FTZ R99, R93, R96.reuse ;  /* 0x000000605d637220 */ /* 0x080fe20000410000 */
[----:B------:R-:W-:Y:S01]  /*bde0*/  FFMA.FTZ R88, R92, R95, R97 ;  /* 0x0000005f5c587223 */ /* 0x000fe20000010061 */
[C---:B------:R-:W-:Y:S01]  /*bdf0*/  FMUL.FTZ R96, R90.reuse, R96 ;  /* 0x000000605a607220 */ /* 0x040fe20000410000 */
[----:B------:R-:W-:Y:S01]  /*be00*/  F2FP.F16.E4M3.UNPACK_B R164, R164 ;  /* 0x000000a4ffa4723e */ /* 0x000fe200020006ff */
[----:B------:R-:W-:Y:S01]  /*be10*/  FFMA.FTZ R169, R90, R94, -R99 ;  /* 0x0000005e5aa97223 */ /* 0x000fe20000010863 */
[----:B------:R-:W-:Y:S01]  /*be20*/  F2FP.F16.E4M3.UNPACK_B R90, R54 ;  /* 0x00000036ff5a723e */ /* 0x000fe200020006ff */
[--C-:B------:R-:W-:Y:S01]  /*be30*/  HADD2.F32 R97, -RZ, R166.reuse.H0_H0 ;  /* 0x200000a6ff617230 */ /* 0x100fe20000004100 */
[----:B------:R-:W-:Y:S01]  /*be40*/  F2FP.SATFINITE.E4M3.F32.PACK_AB_MERGE_C R48, R57, R48, RZ ;  /* 0x000000303930723e */ /* 0x000fe200048070ff */
[----:B------:R-:W-:-:S02]  /*be50*/  HADD2.F32 R99, -RZ, R166.H1_H1 ;  /* 0x300000a6ff637230 */ /* 0x000fc40000004100 */
[----:B------:R-:W-:Y:S01]  /*be60*/  FFMA.FTZ R171, R93, R94, R96 ;  /* 0x0000005e5dab7223 */ /* 0x000fe20000010060 */
[----:B------:R-:W-:Y:S01]  /*be70*/  HADD2.F32 R92, -RZ, R90.H0_H0 ;  /* 0x2000005aff5c7230 */ /* 0x000fe20000004100 */
[----:B------:R-:W-:Y:S01]  /*be80*/  F2FP.SATFINITE.E4M3.F32.PACK_AB_MERGE_C R52, R59, R52, RZ ;  /* 0x000000343b34723e */ /* 0x000fe200048070ff */
[----:B------:R-:W-:Y:S01]  /*be90*/  HADD2.F32 R54, -RZ, R50.H0_H0 ;  /* 0x20000032ff367230 */ /* 0x000fe20000004100 */
[----:B------:R-:W-:Y:S01]  /*bea0*/  F2FP.SATFINITE.E4M3.F32.PACK_AB_MERGE_C R48, R89, R58, R48 ;  /* 0x0000003a5930723e */ /* 0x000fe20004807030 */
        /* <DEDUP_REMOVED lines=8> */
[----:B------:R-:W-:Y:S01]  /*bf30*/  F2FP.F16.E4M3.UNPACK_B R59, R53 ;  /* 0x00000035ff3b723e */ /* 0x000fe200020006ff */
[----:B------:R-:W-:Y:S01]  /*bf40*/  FFMA.FTZ R165, R54, R93, -R165 ;  /* 0x0000005d36a57223 */ /* 0x000fe200000108a5 */
[----:B------:R-:W-:Y:S01]  /*bf50*/  F2FP.F16.E4M3.UNPACK_B R58, R47 ;  /* 0x0000002fff3a723e */ /* 0x000fe200020006ff */
[----:B------:R-:W-:Y:S01]  /*bf60*/  FFMA.FTZ R54, R92, R93, R97 ;  /* 0x0000005d5c367223 */ /* 0x000fe20000010061 */
[----:B------:R-:W-:Y:S01]  /*bf70*/  F2FP.F16.E4M3.UNPACK_B R57, R49 ;  /* 0x00000031ff39723e */ /* 0x000fe200020006ff */
[-C--:B------:R-:W-:Y:S01]  /*bf80*/  FFMA.FTZ R99, R90, R95.reuse, R99 ;  /* 0x0000005f5a637223 */ /* 0x080fe20000010063 */
[----:B------:R-:W-:Y:S01]  /*bf90*/  F2FP.SATFINITE.E4M3.F32.PACK_AB_MERGE_C R169, R169, R62, RZ ;  /* 0x0000003ea9a9723e */ /* 0x000fe200048070ff */
[----:B------:R-:W-:Y:S01]  /*bfa0*/  HADD2.F32 R62, -RZ, R59.H0_H0 ;  /* 0x2000003bff3e7230 */ /* 0x000fe20000004100 */
[----:B------:R-:W-:Y:S01]  /*bfb0*/  F2FP.SATFINITE.E4M3.F32.PACK_AB_MERGE_C R88, R171, R88, RZ ;  /* 0x00000058ab58723e */ /* 0x000fe200048070ff */
[----:B------:R-:W-:Y:S01]  /*bfc0*/  HADD2.F32 R93, -RZ, R58.H0_H0 ;  /* 0x2000003aff5d7230 */ /* 0x000fe20000004100 */
[----:B------:R-:W-:Y:S01]  /*bfd0*/  F2FP.SATFINITE.E4M3.F32.PACK_AB_MERGE_C R52, R91, R56, R52 ;  /* 0x000000385b34723e */ /* 0x000fe20004807034 */
[----:B------:R-:W-:Y:S01]  /*bfe0*/  HADD2.F32 R56, -RZ, R57.H0_H0 ;  /* 0x20000039ff387230 */ /* 0x000fe20000004100 */
[----:B------:R-:W-:Y:S01]  /*bff0*/  F2FP.F16.E4M3.UNPACK_B R89, R46 ;  /* 0x0000002eff59723e */ /* 0x000fe200020006ff */
[----:B------:R-:W-:Y:S01]  /*c000*/  FFMA.FTZ R50, R50, R95, -R167 ;  /* 0x0000005f32327223 */ /* 0x000fe200000108a7 */
[----:B------:R-:W-:Y:S01]  /*c010*/  F2FP.SATFINITE.E4M3.F32.PACK_AB_MERGE_C R54, R99, R54, R88 ;  /* 0x000000366336723e */ /* 0x000fe20004807058 */
[----:B------:R-:W-:-:S02]  /*c020*/  HADD2.F32 R88, -RZ, R59.H1_H1 ;  /* 0x3000003bff587230 */ /* 0x000fc40000004100 */
[-C--:B------:R-:W-:Y:S01]  /*c030*/  FMUL.FTZ R95, R62, R93.reuse ;  /* 0x0000005d3e5f7220 */ /* 0x080fe20000410000 */
        /* <DEDUP_REMOVED lines=9> */
[C---:B------:R-:W-:Y:S01]  /*c0d0*/  FMUL.FTZ R93, R58.reuse, R93 ;  /* 0x0000005d3a5d7220 */ /* 0x040fe20000410000 */
[----:B------:R-:W-:Y:S01]  /*c0e0*/  F2FP.F16.E4M3.UNPACK_B R90, R47.H1 ;  /* 0x0000002fff5a723e */ /* 0x000fe200030006ff */
[----:B------:R-:W-:Y:S01]  /*c0f0*/  HADD2.F32 R62, -RZ, R53.H0_H0 ;  /* 0x20000035ff3e7230 */ /* 0x000fe20000004100 */
[----:B------:R-:W-:Y:S01]  /*c100*/  F2FP.F16.E4M3.UNPACK_B R59, R49.H1 ;  /* 0x00000031ff3b723e */ /* 0x000fe200030006ff */
[-C--:B------:R-:W-:Y:S01]  /*c110*/  FFMA.FTZ R49, R58, R89.reuse, -R91 ;  /* 0x000000593a317223 */ /* 0x080fe2000001085b */
        /* <DEDUP_REMOVED lines=28> */
[----:B------:R-:W-:Y:S01]  /*c2e0*/  F2FP.SATFINITE.E4M3.F32.PACK_AB_MERGE_C R50, R50, R165, R169 ;  /* 0x000000a53232723e */ /* 0x000fe200048070a9 */
        /* <DEDUP_REMOVED lines=37> */
.L_x_5365:
[----:B------:R-:W-:Y:S05]  /*c540*/  BSYNC B2 ;  /* 0x0000000000027941 */ /* 0x000fea0003800000 */
.L_x_5364:
        /* <DEDUP_REMOVED lines=10> */
.L_x_5355:
[----:B------:R-:W-:Y:S05]  /*c5f0*/  BSYNC B1 ;  /* 0x0000000000017941 */ /* 0x000fea0003800000 */
.L_x_5354:
        /* <DEDUP_REMOVED lines=41> */
[----:B------:R-:W-:-:S02]  /*c890*/  SHF.R.U32.HI R72, RZ, 0x18, R87 ;  /* 0x00000018ff487819 */ /* 0x000fc40000011657 */
[----:B------:R-:W-:Y:S02]  /*c8a0*/  LOP3.LUT R63, R87, 0xff, RZ, 0xc0, !PT ;  /* 0x000000ff573f7812 */ /* 0x000fe400078ec0ff */
[----:B------:R-:W-:Y:S02]  /*c8b0*/  SHF.R.U32.HI R73, RZ, 0x8, R87 ;  /* 0x00000008ff497819 */ /* 0x000fe40000011657 */
[----:B------:R-:W-:Y:S02]  /*c8c0*/  SHF.R.U32.HI R84, RZ, 0x8, R75 ;  /* 0x00000008ff547819 */ /* 0x000fe4000001164b */
[----:B------:R-:W-:Y:S01]  /*c8d0*/  SHF.R.U32.HI R89, RZ, 0x18, R85 ;  /* 0x00000018ff597819 */ /* 0x000fe20000011655 */
[----:B------:R-:W-:Y:S01]  /*c8e0*/  IMAD.SHL.U32 R73, R73, 0x100, RZ ;  /* 0x0000010049497824 */ /* 0x000fe200078e00ff */
[----:B------:R-:W-:Y:S01]  /*c8f0*/  LOP3.LUT R62, R85, 0xff, RZ, 0xc0, !PT ;  /* 0x000000ff553e7812 */ /* 0x000fe200078ec0ff */
[----:B------:R-:W-:Y:S01]  /*c900*/  IMAD.SHL.U32 R44, R84, 0x100, RZ ;  /* 0x00000100542c7824 */ /* 0x000fe200078e00ff */
[----:B------:R-:W-:-:S02]  /*c910*/  PRMT R58, R93, 0x654, R58 ;  /* 0x000006545d3a7816 */ /* 0x000fc4000000003a */
[----:B------:R-:W-:Y:S02]  /*c920*/  SHF.R.U32.HI R88, RZ, 0x18, R75 ;  /* 0x00000018ff587819 */ /* 0x000fe4000001164b */
[----:B------:R-:W-:Y:S02]  /*c930*/  LOP3.LUT R59, R75, 0xff, RZ, 0xc0, !PT ;  /* 0x000000ff4b3b7812 */ /* 0x000fe400078ec0ff */
[----:B------:R-:W-:Y:S01]  /*c940*/  MOV R56, R46 ;  /* 0x0000002e00387202 */ /* 0x000fe20000000f00 */
[----:B------:R-:W-:Y:S01]  /*c950*/  IMAD.U32 R46, R90, 0x10000, RZ ;  /* 0x000100005a2e7824 */ /* 0x000fe200078e00ff */
[----:B------:R-:W-:Y:S01]  /*c960*/  PRMT R72, R72, 0x654, R63 ;  /* 0x0000065448487816 */ /* 0x000fe2000000003f */
[----:B------:R-:W-:Y:S01]  /*c970*/  IMAD.SHL.U32 R63, R74, 0x100, RZ ;  /* 0x000001004a3f7824 */ /* 0x000fe200078e00ff */
[----:B------:R-:W-:Y:S02]  /*c980*/  PRMT R62, R89, 0x654, R62 ;  /* 0x00000654593e7816 */ /* 0x000fe4000000003e */
[----:B------:R-:W-:-:S02]  /*c990*/  LOP3.LUT R45, R58, 0xff00, R45, 0xf8, !PT ;  /* 0x0000ff003a2d7812 */ /* 0x000fc400078ef82d */
[----:B------:R-:W-:Y:S02]  /*c9a0*/  SHF.R.U32.HI R86, RZ, 0x10, R75 ;  /* 0x00000010ff567819 */ /* 0x000fe4000001164b */
[----:B------:R-:W-:Y:S02]  /*c9b0*/  PRMT R59, R88, 0x654, R59 ;  /* 0x00000654583b7816 */ /* 0x000fe4000000003b */
[----:B------:R-:W-:Y:S02]  /*c9c0*/  LOP3.LUT R48, R62, 0xff00, R63, 0xf8, !PT ;  /* 0x0000ff003e307812 */ /* 0x000fe400078ef83f */
[----:B------:R-:W-:Y:S02]  /*c9d0*/  LOP3.LUT R84, R72, 0xff00, R73, 0xf8, !PT ;  /* 0x0000ff0048547812 */ /* 0x000fe400078ef849 */
[----:B------:R-:W-:Y:S02]  /*c9e0*/  LOP3.LUT R46, R45, 0xff0000, R46, 0xf8, !PT ;  /* 0x00ff00002d2e7812 */ /* 0x000fe400078ef82e */
[----:B------:R-:W-:-:S02]  /*c9f0*/  LOP3.LUT R44, R59, 0xff00, R44, 0xf8, !PT ;  /* 0x0000ff003b2c7812 */ /* 0x000fc400078ef82c */
[----:B------:R-:W-:Y:S02]  /*ca00*/  SHF.L.U32 R45, R86, 0x10, RZ ;  /* 0x00000010562d7819 */ /* 0x000fe400000006ff */
[----:B------:R-:W-:Y:S02]  /*ca10*/  F2FP.F16.E4M3.UNPACK_B R74, R163.H1 ;  /* 0x000000a3ff4a723e */ /* 0x000fe400030006ff */
[----:B------:R-:W-:Y:S02]  /*ca20*/  F2FP.F16.E4M3.UNPACK_B R72, R61.H1 ;  /* 0x0000003dff48723e */ /* 0x000fe400030006ff */
[----:B------:R-:W-:Y:S02]  /*ca30*/  F2FP.F16.E4M3.UNPACK_B R62, R60.H1 ;  /* 0x0000003cff3e723e */ /* 0x000fe400030006ff */
[----:B------:R-:W-:Y:S01]  /*ca40*/  SHF.R.U32.HI R75, RZ, 0x10, R85 ;  /* 0x00000010ff4b7819 */ /* 0x000fe20000011655 */
[----:B------:R-:W-:Y:S01]  /*ca50*/  HADD2.F32 R59, -RZ, R72.H0_H0 ;  /* 0x20000048ff3b7230 */ /* 0x000fe20000004100 */
[----:B------:R-:W-:Y:S01]  /*ca60*/  SHF.R.U32.HI R85, RZ, 0x10, R87 ;  /* 0x00000010ff557819 */ /* 0x000fe20000011657 */
[----:B------:R-:W-:Y:S01]  /*ca70*/  HADD2.F32 R58, -RZ, R62.H0_H0 ;  /* 0x2000003eff3a7230 */ /* 0x000fe20000004100 */
[----:B------:R-:W-:Y:S01]  /*ca80*/  LOP3.LUT R44, R44, 0xff0000, R45, 0xf8, !PT ;  /* 0x00ff00002c2c7812 */ /* 0x000fe200078ef82d */
[----:B------:R-:W-:Y:S01]  /*ca90*/  HADD2.F32 R45, -RZ, R74.H0_H0 ;  /* 0x2000004aff2d7230 */ /* 0x000fe20000004100 */
[----:B------:R-:W-:Y:S01]  /*caa0*/  F2FP.F16.E4M3.UNPACK_B R63, R161.H1 ;  /* 0x000000a1ff3f723e */ /* 0x000fe200030006ff */
[----:B------:R-:W-:Y:S01]  /*cab0*/  IMAD.U32 R85, R85, 0x10000, RZ ;  /* 0x0001000055557824 */ /* 0x000fe200078e00ff */
[----:B------:R-:W-:Y:S01]  /*cac0*/  F2FP.F16.E4M3.UNPACK_B R163, R163 ;  /* 0x000000a3ffa3723e */ /* 0x000fe200020006ff */
[----:B------:R-:W-:-:S02]  /*cad0*/  IMAD.U32 R75, R75, 0x10000, RZ ;  /* 0x000100004b4b7824 */ /* 0x000fc400078e00ff */
        /* <DEDUP_REMOVED lines=16> */
[----:B------:R-:W-:Y:S02]  /*cbe0*/  HADD2.F32 R163, -RZ, R163.H1_H1 ;  /* 0x300000a3ffa37230 */ /* 0x000fe40000004100 */
[----:B------:R-:W-:Y:S01]  /*cbf0*/  FMUL.FTZ R60, R75, R74 ;  /* 0x0000004a4b3c7220 */ /* 0x000fe20000410000 */
[----:B------:R-:W-:Y:S02]  /*cc00*/  HADD2.F32 R74, -RZ, R73.H0_H0 ;  /* 0x20000049ff4a7230 */ /* 0x000fe40000004100 */
[----:B------:R-:W-:Y:S02]  /*cc10*/  HADD2.F32 R62, -RZ, R72.H0_H0 ;  /* 0x20000048ff3e7230 */ /* 0x000fe40000004100 */
[-C--:B------:R-:W-:Y:S01]  /*cc20*/  FFMA.FTZ R61, R63, R84.reuse, -R60 ;  /* 0x000000543f3d7223 */ /* 0x080fe2000001083c */
[----:B------:R-:W-:Y:S02]  /*cc30*/  HADD2.F32 R63, -RZ, R161.H0_H0 ;  /* 0x200000a1ff3f7230 */ /* 0x000fe40000004100 */
[-C--:B------:R-:W-:Y:S01]  /*cc40*/  FMUL.FTZ R87, R74, R85.reuse ;  /* 0x000000554a577220 */ /* 0x080fe20000410000 */
[----:B------:R-:W-:Y:S01]  /*cc50*/  FFMA.FTZ R60, R75, R84, R86 ;  /* 0x000000544b3c7223 */ /* 0x000fe20000010056 */
[----:B------:R-:W-:Y:S01]  /*cc60*/  FMUL.FTZ R85, R62, R85 ;  /* 0x000000553e557220 */ /* 0x000fe20000410000 */
[----:B------:R-:W-:-:S02]  /*cc70*/  HADD2.F32 R75, -RZ, R73.H1_H1 ;  /* 0x30000049ff4b7230 */ /* 0x000fc40000004100 */
        /* <DEDUP_REMOVED lines=58> */
[----:B------:R-:W-:Y:S01]  /*d020*/  F2FP.SATFINITE.E4M3.F32.PACK_AB_MERGE_C R90, R95, R90, RZ ;  /* 0x0000005a5f5a723e */ /* 0x000fe200048070ff */
[----:B------:R-:W-:Y:S01]  /*d030*/  HADD2.F32 R60, -RZ, R61.H0_H0 ;  /* 0x2000003dff3c7230 */ /* 0x000fe20000004100 */
[----:B------:R-:W-:Y:S01]  /*d040*/  F2FP.F16.E4M3.UNPACK_B R55, R55.H1 ;  /* 0x00000037ff37723e */ /* 0x000fe200030006ff */
[----:B------:R-:W-:-:S02]  /*d050*/  HADD2.F32 R73, -RZ, R72.H0_H0 ;  /* 0x20000048ff497230 */ /* 0x000fc40000004100 */
[-C--:B------:R-:W-:Y:S01]  /*d060*/  FMUL.FTZ R85, R63, R75.reuse ;  /* 0x0000004b3f557220 */ /* 0x080fe20000410000 */
[----:B------:R-:W-:Y:S02]  /*d070*/  HADD2.F32 R74, -RZ, R74.H1_H1 ;  /* 0x3000004aff4a7230 */ /* 0x000fe40000004100 */
[C---:B------:R-:W-:Y:S01]  /*d080*/  FMUL.FTZ R84, R60.reuse, R75 ;  /* 0x0000004b3c547220 */ /* 0x040fe20000410000 */
[----:B------:R-:W-:Y:S01]  /*d090*/  HADD2.F32 R75, -RZ, R62.H1_H1 ;  /* 0x3000003eff4b7230 */ /* 0x000fe20000004100 */
[----:B------:R-:W-:Y:S01]  /*d0a0*/  F2FP.SATFINITE.E4M3.F32.PACK_AB_MERGE_C R50, R87, R50, R90 ;  /* 0x000000325732723e */ /* 0x000fe2000480705a */
[----:B------:R-:W-:Y:S02]  /*d0b0*/  HADD2.F32 R62, -RZ, R61.H1_H1 ;  /* 0x3000003dff3e7230 */ /* 0x000fe40000004100 */
[-C--:B------:R-:W-:Y:S01]  /*d0c0*/  FFMA.FTZ R60, R60, R73.reuse, -R85 ;  /* 0x000000493c3c7223 */ /* 0x080fe20000010855 */
[----:B------:R-:W-:Y:S01]  /*d0d0*/  FFMA.FTZ R61, R63, R73, R84 ;  /* 0x000000493f3d7223 */ /* 0x000fe20000010054 */
[----:B------:R-:W-:-:S02]  /*d0e0*/  HADD2.F32 R73, -RZ, R72.H1_H1 ;  /* 0x30000048ff497230 */ /* 0x000fc40000004100 */
[-C--:B------:R-:W-:Y:S01]  /*d0f0*/  FMUL.FTZ R85, R74, R75.reuse ;  /* 0x0000004b4a557220 */ /* 0x080fe20000410000 */
[C---:B------:R-:W-:Y:S01]  /*d100*/  FMUL.FTZ R87, R62.reuse, R75 ;  /* 0x0000004b3e577220 */ /* 0x040fe20000410000 */
[----:B------:R-:W-:Y:S02]  /*d110*/  F2FP.F16.E4M3.UNPACK_B R63, R49.H1 ;  /* 0x00000031ff3f723e */ /* 0x000fe400030006ff */
[----:B------:R-:W-:Y:S01]  /*d120*/  F2FP.F16.E4M3.UNPACK_B R75, R48.H1 ;  /* 0x00000030ff4b723e */ /* 0x000fe200030006ff */
[-C--:B------:R-:W-:Y:S01]  /*d130*/  FFMA.FTZ R49, R62, R73.reuse, -R85 ;  /* 0x000000493e317223 */ /* 0x080fe20000010855 */
[----:B------:R-:W-:Y:S01]  /*d140*/  F2FP.F16.E4M3.UNPACK_B R46, R46.H1 ;  /* 0x0000002eff2e723e */ /* 0x000fe200030006ff */
[----:B------:R-:W-:Y:S02]  /*d150*/  HADD2.F32 R72, -RZ, R63.H0_H0 ;  /* 0x2000003fff487230 */ /* 0x000fe40000004100 */
[----:B------:R-:W-:Y:S01]  /*d160*/  FFMA.FTZ R48, R74, R73, R87 ;  /* 0x000000494a307223 */ /* 0x000fe20000010057 */
[----:B------:R-:W-:Y:S01]  /*d170*/  HADD2.F32 R62, -RZ, R55.H0_H0 ;  /* 0x20000037ff3e7230 */ /* 0x000fe20000004100 */
[----:B------:R-:W-:Y:S01]  /*d180*/  F2FP.SATFINITE.E4M3.F32.PACK_AB_MERGE_C R92, R93, R92, RZ ;  /* 0x0000005c5d5c723e */ /* 0x000fe200048070ff */
[----:B------:R-:W-:-:S02]  /*d190*/  HADD2.F32 R63, -RZ, R63.H1_H1 ;  /* 0x3000003fff3f7230 */ /* 0x000fc40000004100 */
[----:B------:R-:W-:Y:S01]  /*d1a0*/  HADD2.F32 R84, -RZ, R75.H1_H1 ;  /* 0x3000004bff547230 */ /* 0x000fe20000004100 */
[----:B------:R-:W-:Y:S01]  /*d1b0*/  F2FP.SATFINITE.E4M3.F32.PACK_AB_MERGE_C R56, R56, R89, R92 ;  /* 0x000000593838723e */ /* 0x000fe2000480705c */
[----:B------:R-:W-:Y:S02]  /*d1c0*/  HADD2.F32 R55, -RZ, R55.H1_H1 ;  /* 0x30000037ff377230 */ /* 0x000fe40000004100 */
[----:B------:R-:W-:Y:S02]  /*d1d0*/  HADD2.F32 R85, -RZ, R75.H0_H0 ;  /* 0x2000004bff557230 */ /* 0x000fe40000004100 */
[--C-:B------:R-:W-:Y:S02]  /*d1e0*/  HADD2.F32 R73, -RZ, R46.reuse.H0_H0 ;  /* 0x2000002eff497230 */ /* 0x100fe40000004100 */
[----:B------:R-:W-:Y:S02]  /*d1f0*/  HADD2.F32 R74, -RZ, R46.H1_H1 ;  /* 0x3000002eff4a7230 */ /* 0x000fe40000004100 */
[-C--:B------:R-:W-:Y:S01]  /*d200*/  FMUL.FTZ R46, R63, R84.reuse ;  /* 0x000000543f2e7220 */ /* 0x080fe20000410000 */
[C---:B------:R-:W-:Y:S01]  /*d210*/  FMUL.FTZ R84, R55.reuse, R84 ;  /* 0x0000005437547220 */ /* 0x040fe20000410000 */
[-C--:B------:R-:W-:Y:S01]  /*d220*/  FMUL.FTZ R75, R72, R85.reuse ;  /* 0x00000055484b7220 */ /* 0x080fe20000410000 */
[C---:B------:R-:W-:Y:S01]  /*d230*/  FMUL.FTZ R85, R62.reuse, R85 ;  /* 0x000000553e557220 */ /* 0x040fe20000410000 */
[-C--:B------:R-:W-:Y:S01]  /*d240*/  FFMA.FTZ R91, R55, R74.reuse, -R46 ;  /* 0x0000004a375b7223 */ /* 0x080fe2000001082e */
[----:B------:R-:W-:Y:S01]  /*d250*/  FFMA.FTZ R90, R63, R74, R84 ;  /* 0x0000004a3f5a7223 */ /* 0x000fe20000010054 */
[----:B------:R-:W-:Y:S01]  /*d260*/  F2FP.F16.E4M3.UNPACK_B R46, R47 ;  /* 0x0000002fff2e723e */ /* 0x000fe200020006ff */
[----:B------:R-:W-:Y:S01]  /*d270*/  FFMA.FTZ R88, R62, R73, -R75 ;  /* 0x000000493e587223 */ /* 0x000fe2000001084b */
[----:B------:R-:W-:Y:S01]  /*d280*/  F2FP.F16.E4M3.UNPACK_B R84, R45 ;  /* 0x0000002dff54723e */ /* 0x000fe200020006ff */
[----:B------:R-:W-:Y:S01]  /*d290*/  FFMA.FTZ R89, R72, R73, R85 ;  /* 0x0000004948597223 */ /* 0x000fe20000010055 */
[----:B------:R-:W-:-:S02]  /*d2a0*/  F2FP.F16.E4M3.UNPACK_B R62, R51 ;  /* 0x00000033ff3e723e */ /* 0x000fc400020006ff */
[----:B------:R-:W-:Y:S01]  /*d2b0*/  F2FP.F16.E4M3.UNPACK_B R85, R45.H1 ;  /* 0x0000002dff55723e */ /* 0x000fe200030006ff */
        /* <DEDUP_REMOVED lines=8> */
[----:B------:R-:W-:Y:S02]  /*d340*/  HADD2.F32 R44, -RZ, R63.H0_H0 ;  /* 0x2000003fff2c7230 */ /* 0x000fe40000004100 */
[----:B------:R-:W-:Y:S01]  /*d350*/  FMUL.FTZ R93, R51, R86 ;  /* 0x00000056335d7220 */ /* 0x000fe20000410000 */
[----:B------:R-:W-:-:S02]  /*d360*/  HADD2.F32 R74, -RZ, R45.H0_H0 ;  /* 0x2000002dff4a7230 */ /* 0x000fc40000004100 */
[----:B------:R-:W-:Y:S01]  /*d370*/  FMUL.FTZ R92, R72, R86 ;  /* 0x00000056485c7220 */ /* 0x000fe20000410000 */
[----:B------:R-:W-:Y:S02]  /*d380*/  HADD2.F32 R55, -RZ, R47.H0_H0 ;  /* 0x2000002fff377230 */ /* 0x000fe40000004100 */
[-C--:B------:R-:W-:Y:S01]  /*d390*/  FMUL.FTZ R86, R44, R87.reuse ;  /* 0x000000572c567220 */ /* 0x080fe20000410000 */
[----:B------:R-:W-:Y:S02]  /*d3a0*/  HADD2.F32 R75, -RZ, R73.H0_H0 ;  /* 0x20000049ff4b7230 */ /* 0x000fe40000004100 */
[----:B------:R-:W-:Y:S01]  /*d3b0*/  FFMA.FTZ R93, R72, R74, R93 ;  /* 0x0000004a485d7223 */ /* 0x000fe2000001005d */
[----:B------:R-:W-:Y:S02]  /*d3c0*/  HADD2.F32 R63, -RZ, R63.H1_H1 ;  /* 0x3000003fff3f7230 */ /* 0x000fe40000004100 */
[----:B------:R-:W-:Y:S01]  /*d3d0*/  FMUL.FTZ R87, R55, R87 ;  /* 0x0000005737577220 */ /* 0x000fe20000410000 */
[----:B------:R-:W-:-:S02]  /*d3e0*/  HADD2.F32 R72, -RZ, R85.H1_H1 ;  /* 0x30000055ff487230 */ /* 0x000fc40000004100 */
[----:B------:R-:W-:Y:S01]  /*d3f0*/  FFMA.FTZ R92, R51, R74, -R92 ;  /* 0x0000004a335c7223 */ /* 0x000fe2000001085c */
[----:B------:R-:W-:Y:S02]  /*d400*/  HADD2.F32 R47, -RZ, R47.H1_H1 ;  /* 0x3000002fff2f7230 */ /* 0x000fe40000004100 */
[----:B------:R-:W-:Y:S01]  /*d410*/  FFMA.FTZ R87, R44, R75, R87 ;  /* 0x0000004b2c577223 */ /* 0x000fe20000010057 */
[----:B------:R-:W-:Y:S02]  /*d420*/  HADD2.F32 R62, -RZ, R62.H1_H1 ;  /* 0x3000003eff3e7230 */ /* 0x000fe40000004100 */
[-C--:B------:R-:W-:Y:S01]  /*d430*/  FMUL.FTZ R74, R63, R72.reuse ;  /* 0x000000483f4a7220 */ /* 0x080fe20000410000 */
[----:B------:R-:W-:Y:S02]  /*d440*/  HADD2.F32 R51, -RZ, R84.H1_H1 ;  /* 0x30000054ff337230 */ /* 0x000fe40000004100 */
[----:B------:R-:W-:Y:S01]  /*d450*/  FMUL.FTZ R72, R47, R72 ;  /* 0x000000482f487220 */ /* 0x000fe20000410000 */
[----:B------:R-:W-:-:S02]  /*d460*/  HADD2.F32 R46, -RZ, R46.H1_H1 ;  /* 0x3000002eff2e7230 */ /* 0x000fc40000004100 */
[----:B------:R-:W-:Y:S01]  /*d470*/  FFMA.FTZ R86, R55, R75, -R86 ;  /* 0x0000004b37567223 */ /* 0x000fe20000010856 */
[----:B------:R-:W-:Y:S02]  /*d480*/  HADD2.F32 R44, -RZ, R73.H1_H1 ;  /* 0x30000049ff2c7230 */ /* 0x000fe40000004100 */
[-C--:B------:R-:W-:Y:S01]  /*d490*/  FMUL.FTZ R55, R62, R51.reuse ;  /* 0x000000333e377220 */ /* 0x080fe20000410000 */
[----:B------:R-:W-:Y:S02]  /*d4a0*/  HADD2.F32 R45, -RZ, R45.H1_H1 ;  /* 0x3000002dff2d7230 */ /* 0x000fe40000004100 */
[C---:B------:R-:W-:Y:S01]  /*d4b0*/  FMUL.FTZ R51, R46.reuse, R51 ;  /* 0x000000332e337220 */ /* 0x040fe20000410000 */
[----:B------:R-:W-:Y:S01]  /*d4c0*/  F2FP.SATFINITE.E4M3.F32.PACK_AB_MERGE_C R88, R91, R88, RZ ;  /* 0x000000585b58723e */ /* 0x000fe200048070ff */
[-C--:B------:R-:W-:Y:S01]  /*d4d0*/  FFMA.FTZ R47, R47, R44.reuse, -R74 ;  /* 0x0000002c2f2f7223 */ /* 0x080fe2000001084a */
[----:B------:R-:W-:Y:S01]  /*d4e0*/  FFMA.FTZ R72, R63, R44, R72 ;  /* 0x0000002c3f487223 */ /* 0x000fe20000010048 */
[-C--:B------:R-:W-:Y:S01]  /*d4f0*/  FFMA.FTZ R55, R46, R45.reuse, -R55 ;  /* 0x0000002d2e377223 */ /* 0x080fe20000010837 */
[----:B------:R-:W-:Y:S01]  /*d500*/  FFMA.FTZ R62, R62, R45, R51 ;  /* 0x0000002d3e3e7223 */ /* 0x000fe20000010033 */
[----:B------:R-:W-:Y:S01]  /*d510*/  F2FP.SATFINITE.E4M3.F32.PACK_AB_MERGE_C R89, R90, R89, RZ ;  /* 0x000000595a59723e */ /* 0x000fe200048070ff */
        /* <DEDUP_REMOVED lines=8> */
[----:B------:R-:W-:-:S07]  /*d5a0*/  F2FP.SATFINITE.E4M3.F32.PACK_AB_MERGE_C R51, R62, R93, R72 ;  /* 0x0000005d3e33723e */ /* 0x000fce0004807048 */
.L_x_5369:
[----:B------:R-:W-:Y:S05]  /*d5b0*/  BSYNC B2 ;  /* 0x0000000000027941 */ /* 0x000fea0003800000 */
.L_x_5368:
        /* <DEDUP_REMOVED lines=10> */
.L_x_5367:
[----:B------:R-:W-:Y:S05]  /*d660*/  BSYNC B1 ;  /* 0x0000000000017941 */ /* 0x000fea0003800000 */
.L_x_5366:
        /* <DEDUP_REMOVED lines=32> */
[----:B------:R-:W-:Y:S01]  /*d870*/  MOV R55, R45 ;  /* 0x0000002d00377202 */ /* 0x000fe20000000f00 */
[----:B------:R-:W-:Y:S01]  /*d880*/  IMAD.MOV.U32 R56, RZ, RZ, R46 ;  /* 0x000000ffff387224 */ /* 0x000fe200078e002e */
[----:B------:R-:W-:Y:S02]  /*d890*/  SHF.R.U32.HI R85, RZ, 0x10, R69 ;  /* 0x00000010ff557819 */ /* 0x000fe40000011645 */
[----:B------:R-:W-:-:S02]  /*d8a0*/  SHF.R.U32.HI R73, RZ, 0x8, R71 ;  /* 0x00000008ff497819 */ /* 0x000fc40000011647 */
[----:B------:R-:W-:Y:S01]  /*d8b0*/  PRMT R45, R75, 0x654, R58 ;  /* 0x000006544b2d7816 */ /* 0x000fe2000000003a */
[----:B------:R-:W-:Y:S01]  /*d8c0*/  IMAD.U32 R46, R85, 0x10000, RZ ;  /* 0x00010000552e7824 */ /* 0x000fe200078e00ff */
[----:B------:R-:W-:Y:S02]  /*d8d0*/  SHF.R.U32.HI R69, RZ, 0x8, R83 ;  /* 0x00000008ff457819 */ /* 0x000fe40000011653 */
[--C-:B------:R-:W-:Y:S02]  /*d8e0*/  SHF.R.U32.HI R82, RZ, 0x10, R71.reuse ;  /* 0x00000010ff527819 */ /* 0x100fe40000011647 */
[----:B------:R-:W-:Y:S01]  /*d8f0*/  LOP3.LUT R59, R71, 0xff, RZ, 0xc0, !PT ;  /* 0x000000ff473b7812 */ /* 0x000fe200078ec0ff */
[----:B------:R-:W-:Y:S01]  /*d900*/  IMAD.SHL.U32 R58, R69, 0x100, RZ ;  /* 0x00000100453a7824 */ /* 0x000fe200078e00ff */
[----:B------:R-:W-:Y:S02]  /*d910*/  SHF.R.U32.HI R80, RZ, 0x18, R71 ;  /* 0x00000018ff507819 */ /* 0x000fe40000011647 */
[----:B------:R-:W-:-:S02]  /*d920*/  SHF.R.U32.HI R71, RZ, 0x8, R81 ;  /* 0x00000008ff477819 */ /* 0x000fc40000011651 */
[----:B------:R-:W-:Y:S02]  /*d930*/  LOP3.LUT R61, R81, 0xff, RZ, 0xc0, !PT ;  /* 0x000000ff513d7812 */ /* 0x000fe400078ec0ff */
[----:B------:R-:W-:Y:S02]  /*d940*/  SHF.R.U32.HI R72, RZ, 0x18, R81 ;  /* 0x00000018ff487819 */ /* 0x000fe40000011651 */
[----:B------:R-:W-:Y:S02]  /*d950*/  LOP3.LUT R63, R83, 0xff, RZ, 0xc0, !PT ;  /* 0x000000ff533f7812 */ /* 0x000fe400078ec0ff */
[----:B------:R-:W-:Y:S02]  /*d960*/  SHF.R.U32.HI R68, RZ, 0x18, R83 ;  /* 0x00000018ff447819 */ /* 0x000fe40000011653 */
[----:B------:R-:W-:Y:S01]  /*d970*/  LOP3.LUT R45, R45, 0xff00, R44, 0xf8, !PT ;  /* 0x0000ff002d2d7812 */ /* 0x000fe200078ef82c */
[----:B------:R-:W-:Y:S01]  /*d980*/  IMAD.SHL.U32 R44, R73, 0x100, RZ ;  /* 0x00000100492c7824 */ /* 0x000fe200078e00ff */
[----:B------:R-:W-:-:S02]  /*d990*/  PRMT R59, R80, 0x654, R59 ;  /* 0x00000654503b7816 */ /* 0x000fc4000000003b */
[----:B------:R-:W-:Y:S02]  /*d9a0*/  PRMT R61, R72, 0x654, R61 ;  /* 0x00000654483d7816 */ /* 0x000fe4000000003d */
[----:B------:R-:W-:Y:S02]  /*d9b0*/  PRMT R63, R68, 0x654, R63 ;  /* 0x00000654443f7816 */ /* 0x000fe4000000003f */
[----:B------:R-:W-:Y:S02]  /*d9c0*/  SHF.L.U32 R48, R71, 0x8, RZ ;  /* 0x0000000847307819 */ /* 0x000fe400000006ff */
[----:B------:R-:W-:Y:S01]  /*d9d0*/  LOP3.LUT R59, R59, 0xff00, R44, 0xf8, !PT ;  /* 0x0000ff003b3b7812 */ /* 0x000fe200078ef82c */
[----:B------:R-:W-:Y:S01]  /*d9e0*/  IMAD.U32 R44, R82, 0x10000, RZ ;  /* 0x00010000522c7824 */ /* 0x000fe200078e00ff */
[----:B------:R-:W-:Y:S02]  /*d9f0*/  LOP3.LUT R73, R61, 0xff00, R48, 0xf8, !PT ;  /* 0x0000ff003d497812 */ /* 0x000fe400078ef830 */
[----:B------:R-:W-:-:S02]  /*da00*/  LOP3.LUT R75, R63, 0xff00, R58, 0xf8, !PT ;  /* 0x0000ff003f4b7812 */ /* 0x000fc400078ef83a */
[----:B------:R-:W-:Y:S02]  /*da10*/  F2FP.F16.E4M3.UNPACK_B R71, R155.H1 ;  /* 0x0000009bff47723e */ /* 0x000fe400030006ff */
[----:B------:R-:W-:Y:S02]  /*da20*/  F2FP.F16.E4M3.UNPACK_B R63, R62.H1 ;  /* 0x0000003eff3f723e */ /* 0x000fe400030006ff */
[----:B------:R-:W-:Y:S02]  /*da30*/  F2FP.F16.E4M3.UNPACK_B R61, R60.H1 ;  /* 0x0000003cff3d723e */ /* 0x000fe400030006ff */
        /* <DEDUP_REMOVED lines=8> */
[----:B------:R-:W-:-:S02]  /*dac0*/  IMAD.U32 R70, R70, 0x10000, RZ ;  /* 0x0001000046467824 */ /* 0x000fc400078e00ff */
[-C--:B------:R-:W-:Y:S01]  /*dad0*/  FMUL.FTZ R81, R59, R45.reuse ;  /* 0x0000002d3b517220 */ /* 0x080fe20000410000 */
[--C-:B------:R-:W-:Y:S02]  /*dae0*/  HADD2.F32 R69, -RZ, R68.reuse.H0_H0 ;  /* 0x20000044ff457230 */ /* 0x100fe40000004100 */
[C---:B------:R-:W-:Y:S01]  /*daf0*/  FMUL.FTZ R72, R58.reuse, R45 ;  /* 0x0000002d3a487220 */ /* 0x040fe20000410000 */
        /* <DEDUP_REMOVED lines=9> */
[----:B------:R-:W-:Y:S01]  /*db90*/  IMAD.U32 R48, R74, 0x10000, RZ ;  /* 0x000100004a307824 */ /* 0x000fe200078e00ff */
[----:B------:R-:W-:Y:S01]  /*dba0*/  F2FP.F16.E4M3.UNPACK_B R60, R60 ;  /* 0x0000003cff3c723e */ /* 0x000fe200020006ff */
[-C--:B------:R-:W-:Y:S01]  /*dbb0*/  FMUL.FTZ R74, R61, R68.reuse ;  /* 0x000000443d4a7220 */ /* 0x080fe20000410000 */
[----:B------:R-:W-:Y:S01]  /*dbc0*/  FMUL.FTZ R72, R69, R68 ;  /* 0x0000004445487220 */ /* 0x000fe20000410000 */
[----:B------:R-:W-:Y:S01]  /*dbd0*/  F2FP.F16.E4M3.UNPACK_B R153, R153 ;  /* 0x00000099ff99723e */ /* 0x000fe200020006ff */
[----:B------:R-:W-:Y:S01]  /*dbe0*/  HADD2.F32 R71, -RZ, R155.H0_H0 ;  /* 0x2000009bff477230 */ /* 0x000fe20000004100 */
[----:B------:R-:W-:Y:S01]  /*dbf0*/  LOP3.LUT R48, R73, 0xff0000, R48, 0xf8, !PT ;  /* 0x00ff000049307812 */ /* 0x000fe200078ef830 */
[----:B------:R-:W-:-:S02]  /*dc00*/  HADD2.F32 R68, -RZ, R63.H0_H0 ;  /* 0x2000003fff447230 */ /* 0x000fc40000004100 */
[-C--:B------:R-:W-:Y:S01]  /*dc10*/  FFMA.FTZ R82, R69, R70.reuse, R74 ;  /* 0x0000004645527223 */ /* 0x080fe2000001004a */
[----:B------:R-:W-:Y:S02]  /*dc20*/  HADD2.F32 R62, -RZ, R60.H0_H0 ;  /* 0x2000003cff3e7230 */ /* 0x000fe40000004100 */
[----:B------:R-:W-:Y:S01]  /*dc30*/  FFMA.FTZ R61, R61, R70, -R72 ;  /* 0x000000463d3d7223 */ /* 0x000fe20000010848 */
        /* <DEDUP_REMOVED lines=35> */
[----:B------:R-:W-:Y:S01]  /*de70*/  F2FP.F16.E4M3.UNPACK_B R60, R50 ;  /* 0x00000032ff3c723e */ /* 0x000fe200020006ff */
[----:B------:R-:W-:Y:S01]  /*de80*/  FFMA.FTZ R87, R68, R71, R73 ;  /* 0x0000004744577223 */ /* 0x000fe20000010049 */
[----:B------:R-:W-:Y:S01]  /*de90*/  HADD2.F32 R71, -RZ, R154.H0_H0 ;  /* 0x2000009aff477230 */ /* 0x000fe20000004100 */
[----:B------:R-:W-:Y:S01]  /*dea0*/  F2FP.SATFINITE.E4M3.F32.PACK_AB_MERGE_C R58, R61, R58, RZ ;  /* 0x0000003a3d3a723e */ /* 0x000fe200048070ff */
[----:B------:R-:W-:Y:S01]  /*deb0*/  HADD2.F32 R50, -RZ, R56.H0_H0 ;  /* 0x20000038ff327230 */ /* 0x000fe20000004100 */
[----:B------:R-:W-:Y:S01]  /*dec0*/  F2FP.F16.E4M3.UNPACK_B R61, R55 ;  /* 0x00000037ff3d723e */ /* 0x000fe200020006ff */
[----:B------:R-:W-:Y:S01]  /*ded0*/  HADD2.F32 R62, -RZ, R60.H0_H0 ;  /* 0x2000003cff3e7230 */ /* 0x000fe20000004100 */
[----:B------:R-:W-:Y:S01]  /*dee0*/  F2FP.SATFINITE.E4M3.F32.PACK_AB_MERGE_C R58, R75, R72, R58 ;  /* 0x000000484b3a723e */ /* 0x000fe2000480703a */
[----:B------:R-:W-:Y:S01]  /*def0*/  HADD2.F32 R73, -RZ, R154.H1_H1 ;  /* 0x3000009aff497230 */ /* 0x000fe20000004100 */
[----:B------:R-:W-:Y:S01]  /*df00*/  F2FP.SATFINITE.E4M3.F32.PACK_AB_MERGE_C R84, R87, R84, RZ ;  /* 0x000000545754723e */ /* 0x000fe200048070ff */
[----:B------:R-:W-:-:S02]  /*df10*/  HADD2.F32 R60, -RZ, R60.H1_H1 ;  /* 0x3000003cff3c7230 */ /* 0x000fc40000004100 */
[-C--:B------:R-:W-:Y:S01]  /*df20*/  FMUL.FTZ R81, R62, R71.reuse ;  /* 0x000000473e517220 */ /* 0x080fe20000410000 */
[----:B------:R-:W-:Y:S02]  /*df30*/  HADD2.F32 R63, -RZ, R152.H0_H0 ;  /* 0x20000098ff3f7230 */ /* 0x000fe40000004100 */
[----:B------:R-:W-:Y:S01]  /*df40*/  FMUL.FTZ R71, R50, R71 ;  /* 0x0000004732477220 */ /* 0x000fe20000410000 */
        /* <DEDUP_REMOVED lines=12> */
[----:B------:R-:W-:Y:S01]  /*e010*/  F2FP.F16.E4M3.UNPACK_B R55, R55.H1 ;  /* 0x00000037ff37723e */ /* 0x000fe200030006ff */
        /* <DEDUP_REMOVED lines=22> */
[----:B------:R-:W-:Y:S01]  /*e180*/  HADD2.F32 R63, -RZ, R63.H1_H1 ;  /* 0x3000003fff3f7230 */ /* 0x000fe20000004100 */
[----:B------:R-:W-:Y:S01]  /*e190*/  F2FP.SATFINITE.E4M3.F32.PACK_AB_MERGE_C R59, R82, R59, RZ ;  /* 0x0000003b523b723e */ /* 0x000fe200048070ff */
[--C-:B------:R-:W-:Y:S01]  /*e1a0*/  HADD2.F32 R72, -RZ, R70.reuse.H1_H1 ;  /* 0x30000046ff487230 */ /* 0x100fe20000004100 */
[----:B------:R-:W-:Y:S01]  /*e1b0*/  F2FP.SATFINITE.E4M3.F32.PACK_AB_MERGE_C R56, R56, R81, R80 ;  /* 0x000000513838723e */ /* 0x000fe20004807050 */
[----:B------:R-:W-:Y:S01]  /*e1c0*/  HADD2.F32 R55, -RZ, R55.H1_H1 ;  /* 0x30000037ff377230 */ /* 0x000fe20000004100 */
[----:B------:R-:W-:Y:S01]  /*e1d0*/  F2FP.SATFINITE.E4M3.F32.PACK_AB_MERGE_C R59, R153, R74, R59 ;  /* 0x0000004a993b723e */ /* 0x000fe2000480703b */
[----:B------:R-:W-:-:S02]  /*e1e0*/  HADD2.F32 R71, -RZ, R70.H0_H0 ;  /* 0x20000046ff477230 */ /* 0x000fc40000004100 */
        /* <DEDUP_REMOVED lines=55> */
[----:B------:R-:W-:Y:S02]  /*e560*/  F2FP.SATFINITE.E4M3.F32.PACK_AB_MERGE_C R45, R49, R60, R80 ;  /* 0x0000003c312d723e */ /* 0x000fe40004807050 */
[----:B------:R-:W-:Y:S01]  /*e570*/  F2FP.SATFINITE.E4M3.F32.PACK_AB_MERGE_C R49, R48, R61, R81 ;  /* 0x0000003d3031723e */ /* 0x000fe20004807051 */
[----:B------:R-:W-:Y:S01]  /*e580*/  IMAD.MOV.U32 R48, RZ, RZ, R59 ;  /* 0x000000ffff307224 */ /* 0x000fe200078e003b */
[----:B------:R-:W-:Y:S02]  /*e590*/  F2FP.SATFINITE.E4M3.F32.PACK_AB_MERGE_C R47, R55, R84, R47 ;  /* 0x00000054372f723e */ /* 0x000fe4000480702f */
[----:B------:R-:W-:Y:S02]  /*e5a0*/  F2FP.SATFINITE.E4M3.F32.PACK_AB_MERGE_C R51, R62, R85, R68 ;  /* 0x000000553e33723e */ /* 0x000fe40004807044 */
[----:B------:R-:W-:-:S07]  /*e5b0*/  MOV R44, R58 ;  /* 0x0000003a002c7202 */ /* 0x000fce0000000f00 */
.L_x_5373:
[----:B------:R-:W-:Y:S05]  /*e5c0*/  BSYNC B2 ;  /* 0x0000000000027941 */ /* 0x000fea0003800000 */
.L_x_5372:
        /* <DEDUP_REMOVED lines=10> */
.L_x_5371:
[----:B------:R-:W-:Y:S05]  /*e670*/  BSYNC B1 ;  /* 0x0000000000017941 */ /* 0x000fea0003800000 */
.L_x_5370:
        /* <DEDUP_REMOVED lines=31> */
[--C-:B------:R-:W-:Y:S01]  /*e870*/  SHF.R.U32.HI R73, RZ, 0x18, R65.reuse ;  /* 0x00000018ff497819 */ /* 0x100fe20000011641 */
[----:B-1----:R-:W-:Y:S01]  /*e880*/  IMAD.MOV.U32 R62, RZ, RZ, R48 ;  /* 0x000000ffff3e7224 */ /* 0x002fe200078e0030 */
[----:B------:R-:W-:Y:S01]  /*e890*/  LOP3.LUT R56, R65, 0xff, RZ, 0xc0, !PT ;  /* 0x000000ff41387812 */ /* 0x000fe200078ec0ff */
[----:B------:R-:W-:Y:S01]  /*e8a0*/  IMAD.SHL.U32 R61, R61, 0x100, RZ ;  /* 0x000001003d3d7824 */ /* 0x000fe200078e00ff */
[----:B------:R-:W-:Y:S02]  /*e8b0*/  SHF.R.U32.HI R72, RZ, 0x10, R65 ;  /* 0x00000010ff487819 */ /* 0x000fe40000011641 */
[----:B------:R-:W-:Y:S02]  /*e8c0*/  SHF.R.U32.HI R68, RZ, 0x8, R67 ;  /* 0x00000008ff447819 */ /* 0x000fe40000011643 */
[----:B------:R-:W-:-:S02]  /*e8d0*/  SHF.R.U32.HI R63, RZ, 0x18, R77 ;  /* 0x00000018ff3f7819 */ /* 0x000fc4000001164d */
[----:B------:R-:W-:Y:S02]  /*e8e0*/  LOP3.LUT R60, R77, 0xff, RZ, 0xc0, !PT ;  /* 0x000000ff4d3c7812 */ /* 0x000fe400078ec0ff */
[----:B------:R-:W-:Y:S01]  /*e8f0*/  PRMT R44, R73, 0x654, R56 ;  /* 0x00000654492c7816 */ /* 0x000fe20000000038 */
[----:B------:R-:W-:Y:S01]  /*e900*/  IMAD.MOV.U32 R56, RZ, RZ, R50 ;  /* 0x000000ffff387224 */ /* 0x000fe200078e0032 */
[----:B------:R-:W-:Y:S02]  /*e910*/  SHF.R.U32.HI R65, RZ, 0x8, R77 ;  /* 0x00000008ff417819 */ /* 0x000fe4000001164d */
[--C-:B------:R-:W-:Y:S02]  /*e920*/  SHF.R.U32.HI R71, RZ, 0x18, R67.reuse ;  /* 0x00000018ff477819 */ /* 0x100fe40000011643 */
[----:B------:R-:W-:Y:S01]  /*e930*/  LOP3.LUT R58, R67, 0xff, RZ, 0xc0, !PT ;  /* 0x000000ff433a7812 */ /* 0x000fe200078ec0ff */
[----:B------:R-:W-:Y:S01]  /*e940*/  IMAD.SHL.U32 R65, R65, 0x100, RZ ;  /* 0x0000010041417824 */ /* 0x000fe200078e00ff */
[----:B------:R-:W-:-:S02]  /*e950*/  SHF.R.U32.HI R66, RZ, 0x10, R67 ;  /* 0x00000010ff427819 */ /* 0x000fc40000011643 */
[----:B------:R-:W-:Y:S02]  /*e960*/  SHF.R.U32.HI R67, RZ, 0x8, R79 ;  /* 0x00000008ff437819 */ /* 0x000fe4000001164f */
[----:B------:R-:W-:Y:S01]  /*e970*/  PRMT R60, R63, 0x654, R60 ;  /* 0x000006543f3c7816 */ /* 0x000fe2000000003c */
[----:B------:R-:W-:Y:S01]  /*e980*/  IMAD.SHL.U32 R63, R68, 0x100, RZ ;  /* 0x00000100443f7824 */ /* 0x000fe200078e00ff */
[----:B------:R-:W-:Y:S01]  /*e990*/  LOP3.LUT R44, R44, 0xff00, R61, 0xf8, !PT ;  /* 0x0000ff002c2c7812 */ /* 0x000fe200078ef83d */
[----:B------:R-:W-:Y:S01]  /*e9a0*/  IMAD.SHL.U32 R67, R67, 0x100, RZ ;  /* 0x0000010043437824 */ /* 0x000fe200078e00ff */
[----:B------:R-:W-:Y:S02]  /*e9b0*/  SHF.L.U32 R61, R72, 0x10, RZ ;  /* 0x00000010483d7819 */ /* 0x000fe400000006ff */
[----:B------:R-:W-:Y:S02]  /*e9c0*/  PRMT R58, R71, 0x654, R58 ;  /* 0x00000654473a7816 */ /* 0x000fe4000000003a */
[----:B------:R-:W-:Y:S01]  /*e9d0*/  LOP3.LUT R48, R44, 0xff0000, R61, 0xf8, !PT ;  /* 0x00ff00002c307812 */ /* 0x000fe200078ef83d */
[----:B------:R-:W-:Y:S01]  /*e9e0*/  IMAD.U32 R61, R66, 0x10000, RZ ;  /* 0x00010000423d7824 */ /* 0x000fe200078e00ff */
[----:B------:R-:W-:-:S02]  /*e9f0*/  LOP3.LUT R64, R79, 0xff0000ff, RZ, 0xc0, !PT ;  /* 0xff0000ff4f407812 */ /* 0x000fc400078ec0ff */
[----:B------:R-:W-:Y:S02]  /*ea00*/  LOP3.LUT R58, R58, 0xff00, R63, 0xf8, !PT ;  /* 0x0000ff003a3a7812 */ /* 0x000fe400078ef83f */
[----:B------:R-:W-:Y:S02]  /*ea10*/  LOP3.LUT R50, R60, 0xff00, R65, 0xf8, !PT ;  /* 0x0000ff003c327812 */ /* 0x000fe400078ef841 */
[----:B------:R-:W-:Y:S02]  /*ea20*/  F2FP.F16.E4M3.UNPACK_B R66, R150.H1 ;  /* 0x00000096ff42723e */ /* 0x000fe400030006ff */
[----:B------:R-:W-:Y:S02]  /*ea30*/  F2FP.F16.E4M3.UNPACK_B R63, R62.H1 ;  /* 0x0000003eff3f723e */ /* 0x000fe400030006ff */
[----:B------:R-:W-:Y:S02]  /*ea40*/  F2FP.F16.E4M3.UNPACK_B R60, R59.H1 ;  /* 0x0000003bff3c723e */ /* 0x000fe400030006ff */
[----:B------:R-:W-:-:S02]  /*ea50*/  LOP3.LUT R68, R64, 0xff00, R67, 0xf8, !PT ;  /* 0x0000ff0040447812 */ /* 0x000fc400078ef843 */
[----:B------:R-:W-:Y:S01]  /*ea60*/  MOV R55, R46 ;  /* 0x0000002e00377202 */ /* 0x000fe20000000f00 */
[----:B------:R-:W-:Y:S01]  /*ea70*/  HADD2.F32 R46, -RZ, R66.H0_H0 ;  /* 0x20000042ff2e7230 */ /* 0x000fe20000004100 */
[----:B------:R-:W-:Y:S01]  /*ea80*/  LOP3.LUT R44, R58, 0xff0000, R61, 0xf8, !PT ;  /* 0x00ff00003a2c7812 */ /* 0x000fe200078ef83d */
[----:B------:R-:W-:Y:S01]  /*ea90*/  HADD2.F32 R61, -RZ, R63.H0_H0 ;  /* 0x2000003fff3d7230 */ /* 0x000fe20000004100 */
[----:B------:R-:W-:Y:S01]  /*eaa0*/  F2FP.F16.E4M3.UNPACK_B R64, R148.H1 ;  /* 0x00000094ff40723e */ /* 0x000fe200030006ff */
[----:B------:R-:W-:Y:S01]  /*eab0*/  HADD2.F32 R58, -RZ, R60.H0_H0 ;  /* 0x2000003cff3a7230 */ /* 0x000fe20000004100 */
[----:B------:R-:W-:Y:S02]  /*eac0*/  SHF.R.U32.HI R70, RZ, 0x10, R77 ;  /* 0x00000010ff467819 */ /* 0x000fe4000001164d */
[----:B------:R-:W-:Y:S01]  /*ead0*/  FMUL.FTZ R71, R61, R46 ;  /* 0x0000002e3d477220 */ /* 0x000fe20000410000 */
[----:B------:R-:W-:Y:S01]  /*eae0*/  HADD2.F32 R65, -RZ, R64.H0_H0 ;  /* 0x20000040ff417230 */ /* 0x000fe20000004100 */
[----:B------:R-:W-:Y:S01]  /*eaf0*/  SHF.R.U32.HI R69, RZ, 0x10, R79 ;  /* 0x00000010ff457819 */ /* 0x000fe2000001164f */
[----:B------:R-:W-:-:S02]  /*eb00*/  IMAD.U32 R67, R70, 0x10000, RZ ;  /* 0x0001000046437824 */ /* 0x000fc400078e00ff */
[C---:B------:R-:W-:Y:S01]  /*eb10*/  FMUL.FTZ R70, R58.reuse, R46 ;  /* 0x0000002e3a467220 */ /* 0x040fe20000410000 */
[----:B------:R-:W-:Y:S01]  /*eb20*/  F2FP.F16.E4M3.UNPACK_B R150, R150 ;  /* 0x00000096ff96723e */ /* 0x000fe200020006ff */
[-C--:B------:R-:W-:Y:S01]  /*eb30*/  FFMA.FTZ R58, R58, R65.reuse, -R71 ;  /* 0x000000413a3a7223 */ /* 0x080fe20000010847 */
[----:B------:R-:W-:Y:S02]  /*eb40*/  IMAD.U32 R69, R69, 0x10000, RZ ;  /* 0x0001000045457824 */ /* 0x000fe400078e00ff */
[----:B------:R-:W-:Y:S01]  /*eb50*/  FFMA.FTZ R71, R61, R65, R70 ;  /* 0x000000413d477223 */ /* 0x000fe20000010046 */
[----:B------:R-:W-:Y:S01]  /*eb60*/  LOP3.LUT R50, R50, 0xff0000, R67, 0xf8, !PT ;  /* 0x00ff000032327812 */ /* 0x000fe200078ef843 */
[----:B------:R-:W-:Y:S01]  /*eb70*/  HADD2.F32 R65, -RZ, R64.H1_H1 ;  /* 0x30000040ff417230 */ /* 0x000fe20000004100 */
[----:B------:R-:W-:Y:S01]  /*eb80*/  F2FP.F16.E4M3.UNPACK_B R62, R62 ;  /* 0x0000003eff3e723e */ /* 0x000fe200020006ff */
[----:B------:R-:W-:Y:S01]  /*eb90*/  HADD2.F32 R67, -RZ, R66.H1_H1 ;  /* 0x30000042ff437230 */ /* 0x000fe20000004100 */
[----:B------:R-:W-:Y:S01]  /*eba0*/  F2FP.F16.E4M3.UNPACK_B R59, R59 ;  /* 0x0000003bff3b723e */ /* 0x000fe200020006ff */
[----:B------:R-:W-:Y:S01]  /*ebb0*/  HADD2.F32 R64, -RZ, R63.H1_H1 ;  /* 0x3000003fff407230 */ /* 0x000fe20000004100 */
[----:B------:R-:W-:Y:S01]  /*ebc0*/  LOP3.LUT R46, R68, 0xff0000, R69, 0xf8, !PT ;  /* 0x00ff0000442e7812 */ /* 0x000fe200078ef845 */
        /* <DEDUP_REMOVED lines=45> */
[----:B------:R-:W-:Y:S01]  /*eea0*/  FFMA.FTZ R78, R61, R64, R66 ;  /* 0x000000403d4e7223 */ /* 0x000fe20000010042 */
[----:B------:R-:W-:Y:S01]  /*eeb0*/  HADD2.F32 R64, -RZ, R149.H1_H1 ;  /* 0x30000095ff407230 */ /* 0x000fe20000004100 */
[----:B------:R-:W-:Y:S01]  /*eec0*/  F2FP.SATFINITE.E4M3.F32.PACK_AB_MERGE_C R58, R73, R58, RZ ;  /* 0x0000003a493a723e */ /* 0x000fe200048070ff */
[----:B------:R-:W-:Y:S01]  /*eed0*/  HADD2.F32 R56, -RZ, R55.H0_H0 ;  /* 0x20000037ff387230 */ /* 0x000fe20000004100 */
[----:B------:R-:W-:Y:S01]  /*eee0*/  F2FP.SATFINITE.E4M3.F32.PACK_AB_MERGE_C R71, R72, R71, RZ ;  /* 0x000000474847723e */ /* 0x000fe200048070ff */
[--C-:B------:R-:W-:Y:S01]  /*eef0*/  HADD2.F32 R60, -RZ, R59.reuse.H0_H0 ;  /* 0x2000003bff3c7230 */ /* 0x100fe20000004100 */
[----:B------:R-:W-:Y:S01]  /*ef00*/  F2FP.SATFINITE.E4M3.F32.PACK_AB_MERGE_C R76, R79, R76, RZ ;  /* 0x0000004c4f4c723e */ /* 0x000fe200048070ff */
[----:B------:R-:W-:Y:S01]  /*ef10*/  HADD2.F32 R59, -RZ, R59.H1_H1 ;  /* 0x3000003bff3b7230 */ /* 0x000fe20000004100 */
[----:B------:R-:W-:Y:S01]  /*ef20*/  F2FP.SATFINITE.E4M3.F32.PACK_AB_MERGE_C R77, R78, R77, RZ ;  /* 0x0000004d4e4d723e */ /* 0x000fe200048070ff */
[----:B------:R-:W-:-:S02]  /*ef30*/  HADD2.F32 R63, -RZ, R149.H0_H0 ;  /* 0x20000095ff3f7230 */ /* 0x000fc40000004100 */
[----:B------:R-:W-:Y:S02]  /*ef40*/  HADD2.F32 R55, -RZ, R55.H1_H1 ;  /* 0x30000037ff377230 */ /* 0x000fe40000004100 */
[-C--:B------:R-:W-:Y:S01]  /*ef50*/  FMUL.FTZ R74, R59, R64.reuse ;  /* 0x000000403b4a7220 */ /* 0x080fe20000410000 */
[--C-:B------:R-:W-:Y:S02]  /*ef60*/  HADD2.F32 R61, -RZ, R147.reuse.H0_H0 ;  /* 0x20000093ff3d7230 */ /* 0x100fe40000004100 */
[-C--:B------:R-:W-:Y:S01]  /*ef70*/  FMUL.FTZ R65, R60, R63.reuse ;  /* 0x0000003f3c417220 */ /* 0x080fe20000410000 */
[----:B------:R-:W-:Y:S02]  /*ef80*/  HADD2.F32 R62, -RZ, R147.H1_H1 ;  /* 0x30000093ff3e7230 */ /* 0x000fe40000004100 */
[C---:B------:R-:W-:Y:S01]  /*ef90*/  FMUL.FTZ R64, R55.reuse, R64 ;  /* 0x0000004037407220 */ /* 0x040fe20000410000 */
[C---:B------:R-:W-:Y:S01]  /*efa0*/  FMUL.FTZ R63, R56.reuse, R63 ;  /* 0x0000003f383f7220 */ /* 0x040fe20000410000 */
[-C--:B------:R-:W-:Y:S01]  /*efb0*/  FFMA.FTZ R56, R56, R61.reuse, -R65 ;  /* 0x0000003d38387223 */ /* 0x080fe20000010841 */
[----:B------:R-:W-:Y:S01]  /*efc0*/  F2FP.F16.E4M3.UNPACK_B R65, R50 ;  /* 0x00000032ff41723e */ /* 0x000fe200020006ff */
[-C--:B------:R-:W-:Y:S01]  /*efd0*/  FFMA.FTZ R55, R55, R62.reuse, -R74 ;  /* 0x0000003e37377223 */ /* 0x080fe2000001084a */
[----:B------:R-:W-:Y:S01]  /*efe0*/  FFMA.FTZ R75, R59, R62, R64 ;  /* 0x0000003e3b4b7223 */ /* 0x000fe20000010040 */
[----:B------:R-:W-:Y:S01]  /*eff0*/  FFMA.FTZ R66, R60, R61, R63 ;  /* 0x0000003d3c427223 */ /* 0x000fe2000001003f */
[----:B------:R-:W-:-:S02]  /*f000*/  F2FP.F16.E4M3.UNPACK_B R62, R49 ;  /* 0x00000031ff3e723e */ /* 0x000fc400020006ff */
[----:B------:R-:W-:Y:S02]  /*f010*/  F2FP.F16.E4M3.UNPACK_B R60, R45 ;  /* 0x0000002dff3c723e */ /* 0x000fe400020006ff */
[----:B------:R-:W-:Y:S01]  /*f020*/  F2FP.SATFINITE.E4M3.F32.PACK_AB_MERGE_C R59, R70, R67, R58 ;  /* 0x00000043463b723e */ /* 0x000fe2000480703a */
[----:B------:R-:W-:Y:S01]  /*f030*/  HADD2.F32 R63, -RZ, R62.H0_H0 ;  /* 0x2000003eff3f7230 */ /* 0x000fe20000004100 */
[----:B------:R-:W-:Y:S01]  /*f040*/  F2FP.SATFINITE.E4M3.F32.PACK_AB_MERGE_C R58, R69, R68, R71 ;  /* 0x00000044453a723e */ /* 0x000fe20004807047 */
[----:B------:R-:W-:Y:S01]  /*f050*/  HADD2.F32 R68, -RZ, R65.H0_H0 ;  /* 0x20000041ff447230 */ /* 0x000fe20000004100 */
[----:B------:R-:W-:Y:S01]  /*f060*/  F2FP.F16.E4M3.UNPACK_B R64, R48 ;  /* 0x00000030ff40723e */ /* 0x000fe200020006ff */
[----:B------:R-:W-:Y:S01]  /*f070*/  HADD2.F32 R61, -RZ, R60.H0_H0 ;  /* 0x2000003cff3d7230 */ /* 0x000fe20000004100 */
[----:B------:R-:W-:Y:S01]  /*f080*/  F2FP.SATFINITE.E4M3.F32.PACK_AB_MERGE_C R56, R55, R56, R76 ;  /* 0x000000383738723e */ /* 0x000fe2000480704c */
[----:B------:R-:W-:Y:S01]  /*f090*/  HADD2.F32 R62, -RZ, R62.H1_H1 ;  /* 0x3000003eff3e7230 */ /* 0x000fe20000004100 */
[----:B------:R-:W-:Y:S01]  /*f0a0*/  F2FP.SATFINITE.E4M3.F32.PACK_AB_MERGE_C R55, R75, R66, R77 ;  /* 0x000000424b37723e */ /* 0x000fe2000480704d */
[----:B------:R-:W-:-:S02]  /*f0b0*/  HADD2.F32 R66, -RZ, R64.H0_H0 ;  /* 0x20000040ff427230 */ /* 0x000fc40000004100 */
[-C--:B------:R-:W-:Y:S01]  /*f0c0*/  FMUL.FTZ R70, R63, R68.reuse ;  /* 0x000000443f467220 */ /* 0x080fe20000410000 */
[----:B------:R-:W-:Y:S01]  /*f0d0*/  FMUL.FTZ R68, R61, R68 ;  /* 0x000000443d447220 */ /* 0x000fe20000410000 */
[----:B------:R-:W-:Y:S01]  /*f0e0*/  HADD2.F32 R65, -RZ, R65.H1_H1 ;  /* 0x30000041ff417230 */ /* 0x000fe20000004100 */
[----:B------:R-:W-:Y:S01]  /*f0f0*/  F2FP.F16.E4M3.UNPACK_B R45, R45.H1 ;  /* 0x0000002dff2d723e */ /* 0x000fe200030006ff */
[----:B------:R-:W-:Y:S02]  /*f100*/  HADD2.F32 R60, -RZ, R60.H1_H1 ;  /* 0x3000003cff3c7230 */ /* 0x000fe40000004100 */
[-C--:B------:R-:W-:Y:S01]  /*f110*/  FFMA.FTZ R68, R63, R66.reuse, R68 ;  /* 0x000000423f447223 */ /* 0x080fe20000010044 */
[----:B------:R-:W-:Y:S02]  /*f120*/  HADD2.F32 R63, -RZ, R64.H1_H1 ;  /* 0x30000040ff3f7230 */ /* 0x000fe40000004100 */
[-C--:B------:R-:W-:Y:S01]  /*f130*/  FMUL.FTZ R67, R62, R65.reuse ;  /* 0x000000413e437220 */ /* 0x080fe20000410000 */
[----:B------:R-:W-:Y:S01]  /*f140*/  FFMA.FTZ R70, R61, R66, -R70 ;  /* 0x000000423d467223 */ /* 0x000fe20000010846 */
[C---:B------:R-:W-:Y:S01]  /*f150*/  FMUL.FTZ R65, R60.reuse, R65 ;  /* 0x000000413c417220 */ /* 0x040fe20000410000 */
[----:B------:R-:W-:Y:S01]  /*f160*/  F2FP.F16.E4M3.UNPACK_B R61, R49.H1 ;  /* 0x00000031ff3d723e */ /* 0x000fe200030006ff */
[-C--:B------:R-:W-:Y:S01]  /*f170*/  FFMA.FTZ R69, R60, R63.reuse, -R67 ;  /* 0x0000003f3c457223 */ /* 0x080fe20000010843 */
[----:B------:R-:W-:Y:S01]  /*f180*/  F2FP.F16.E4M3.UNPACK_B R60, R50.H1 ;  /* 0x00000032ff3c723e */ /* 0x000fe200030006ff */
[----:B------:R-:W-:Y:S01]  /*f190*/  FFMA.FTZ R71, R62, R63, R65 ;  /* 0x0000003f3e477223 */ /* 0x000fe20000010041 */
[----:B------:R-:W-:Y:S01]  /*f1a0*/  HADD2.F32 R49, -RZ, R45.H0_H0 ;  /* 0x2000002dff317230 */ /* 0x000fe20000004100 */
[----:B------:R-:W-:Y:S01]  /*f1b0*/  F2FP.F16.E4M3.UNPACK_B R48, R48.H1 ;  /* 0x00000030ff30723e */ /* 0x000fe200030006ff */
[----:B------:R-:W-:Y:S01]  /*f1c0*/  HADD2.F32 R50, -RZ, R61.H0_H0 ;  /* 0x2000003dff327230 */ /* 0x000fe20000004100 */
[----:B------:R-:W-:Y:S01]  /*f1d0*/  F2FP.F16.E4M3.UNPACK_B R65, R46.H1 ;  /* 0x0000002eff41723e */ /* 0x000fe200030006ff */
[----:B------:R-:W-:-:S02]  /*f1e0*/  HADD2.F32 R62, -RZ, R60.H0_H0 ;  /* 0x2000003cff3e7230 */ /* 0x000fc40000004100 */
[----:B------:R-:W-:Y:S02]  /*f1f0*/  HADD2.F32 R61, -RZ, R61.H1_H1 ;  /* 0x3000003dff3d7230 */ /* 0x000fe40000004100 */
[----:B------:R-:W-:Y:S02]  /*f200*/  HADD2.F32 R64, -RZ, R60.H1_H1 ;  /* 0x3000003cff407230 */ /* 0x000fe40000004100 */
[-C--:B------:R-:W-:Y:S01]  /*f210*/  FMUL.FTZ R66, R50, R62.reuse ;  /* 0x0000003e32427220 */ /* 0x080fe20000410000 */
[----:B------:R-:W-:Y:S02]  /*f220*/  HADD2.F32 R45, -RZ, R45.H1_H1 ;  /* 0x3000002dff2d7230 */ /* 0x000fe40000004100 */
[----:B------:R-:W-:Y:S01]  /*f230*/  FMUL.FTZ R63, R49, R62 ;  /* 0x0000003e313f7220 */ /* 0x000fe20000410000 */
[--C-:B------:R-:W-:Y:S02]  /*f240*/  HADD2.F32 R60, -RZ, R48.reuse.H0_H0 ;  /* 0x20000030ff3c7230 */ /* 0x100fe40000004100 */
[----:B------:R-:W-:Y:S01]  /*f250*/  FMUL.FTZ R62, R61, R64 ;  /* 0x000000403d3e7220 */ /* 0x000fe20000410000 */
[----:B------:R-:W-:-:S02]  /*f260*/  HADD2.F32 R48, -RZ, R48.H1_H1 ;  /* 0x30000030ff307230 */ /* 0x000fc40000004100 */
[----:B------:R-:W-:Y:S01]  /*f270*/  FMUL.FTZ R64, R45, R64 ;  /* 0x000000402d407220 */ /* 0x000fe20000410000 */
[----:B------:R-:W-:Y:S01]  /*f280*/  FFMA.FTZ R73, R50, R60, R63 ;  /* 0x0000003c32497223 */ /* 0x000fe2000001003f */
[----:B------:R-:W-:Y:S02]  /*f290*/  F2FP.F16.E4M3.UNPACK_B R50, R51 ;  /* 0x00000033ff32723e */ /* 0x000fe400020006ff */
        /* <DEDUP_REMOVED lines=53> */
.L_x_5375:
[----:B------:R-:W-:Y:S05]  /*f5f0*/  BSYNC B1 ;  /* 0x0000000000017941 */ /* 0x000fea0003800000 */
.L_x_5374:
        /* <DEDUP_REMOVED lines=10> */
.L_x_5291:
[----:B------:R-:W-:-:S06]  /*f6a0*/  UISETP.NE.AND UP0, UPT, UR53, 0x3, UPT ;  /* 0x000000033500788c */ /* 0x000fcc000bf05270 */
[----:B------:R-:W-:-:S13]  /*f6b0*/  PLOP3.LUT P2, PT, PT, PT, UP0, 0x80, 0x0 ;  /* 0x000000000000781c */ /* 0x000fda0003f4f008 */
[----:B------:R-:W-:Y:S05]  /*f6c0*/  @!P2 BRA `(.L_x_5376) ;  /* 0x000000000004a947 */ /* 0x000fea0003800000 */
[----:B------:R-:W-:Y:S01]  /*f6d0*/  BPT.TRAP 0x1 ;  /* 0x000000040000795c */ /* 0x000fe20000300000 */
.L_x_5376:
[----:B------:R-:W-:Y:S01]  /*f6e0*/  IMAD R101, R17, 0x8, R16 ;  /* 0x0000000811657824 */ /* 0x000fe200078e0210 */
[----:B------:R-:W-:Y:S01]  /*f6f0*/  SHF.L.U32 R102, R223, 0x1f, RZ ;  /* 0x0000001fdf667819 */ /* 0x000fe200000006ff */
[----:B------:R-:W-:Y:S01]  /*f700*/  IMAD R100, R24, -0xa0, R2 ;  /* 0xffffff6018647824 */ /* 0x000fe200078e0202 */
[----:B------:R-:W-:Y:S02]  /*f710*/  BSSY B1, `(.L_x_5377) ;  /* 0x0000004000017945 */ /* 0x000fe40003800000 */
[----:B------:R-:W0:Y:S02]  /*f720*/  SYNCS.PHASECHK.TRANS64.TRYWAIT P3, [R101+URZ+0x33490], R102 ;  /* 0x03349066650075a7 */ /* 0x000e24000806017f */
[----:B------:R-:W-:Y:S01]  /*f730*/  VIMNMX R100, R100, 0xa0, PT ;  /* 0x000000a064647848 */ /* 0x000fe20003fe0100 */
[----:B0-----:R-:W-:Y:S06]  /*f740*/  @!P3 BRA `(.L_x_5378) ;  /* 0x000002100080b947 */ /* 0x001fec0003800000 */
.L_x_5627:
[----:B------:R-:W-:Y:S05]  /*f750*/  BSYNC B1 ;  /* 0x0000000000017941 */ /* 0x000fea0003800000 */
.L_x_5377:
        /* <DEDUP_REMOVED lines=21> */
.L_x_5380:
[----:B------:R-:W-:Y:S05]  /*f8b0*/  BSYNC B1 ;  /* 0x0000000000017941 */ /* 0x000fea0003800000 */
.L_x_5379:
[----:B-1----:R-:W-:-:S05]  /*f8c0*/  VIADD R44, R220, 0x80 ;  /* 0x00000080dc2c7836 */ /* 0x002fca0000000000 */
        /* <DEDUP_REMOVED lines=20> */
.L_x_5324:
[----:B------:R-:W-:Y:S05]  /*fa10*/  BSYNC B0 ;  /* 0x0000000000007941 */ /* 0x000fea0003800000 */
.L_x_5290:
        /* <DEDUP_REMOVED lines=17> */
.L_x_5382:
[----:B------:R-:W-:Y:S05]  /*fb30*/  BSYNC B0 ;  /* 0x0000000000007941 */ /* 0x000fea0003800000 */
.L_x_5381:
[----:B------:R-:W1:Y:S01]  /*fb40*/  SYNCS.PHASECHK.TRANS64.TRYWAIT P2, [R101+URZ+0x334b0], R102 ;  /* 0x0334b066650075a7 */ /* 0x000e62000804017f */
[----:B------:R-:W-:Y:S01]  /*fb50*/  ULDC UR37, c[0x0][0x2f4] ;  /* 0x0000bd0000257ab9 */ /* 0x000fe20000000800 */
[----:B------:R-:W-:Y:S01]  /*fb60*/  ULDC.64 UR38, c[0x0][0x328] ;  /* 0x0000ca0000267ab9 */ /* 0x000fe20000000a00 */
[----:B------:R-:W-:Y:S01]  /*fb70*/  ULDC.64 UR40, c[0x0][0x318] ;  /* 0x0000c60000287ab9 */ /* 0x000fe20000000a00 */
[----:B------:R-:W-:Y:S01]  /*fb80*/  BSSY B0, `(.L_x_5383) ;  /* 0x0000003000007945 */ /* 0x000fe20003800000 */
[----:B------:R-:W-:-:S03]  /*fb90*/  IMAD.WIDE R48, R24, 0xa0, R122 ;  /* 0x000000a018307825 */ /* 0x000fc600078e027a */
[----:B-1----:R-:W-:Y:S05]  /*fba0*/  @!P2 BRA `(.L_x_5384) ;  /* 0x0000020c007ca947 */ /* 0x002fea0003800000 */
.L_x_5628:
[----:B------:R-:W-:Y:S05]  /*fbb0*/  BSYNC B0 ;  /* 0x0000000000007941 */ /* 0x000fea0003800000 */
.L_x_5383:
[----:B------:R-:W-:Y:S01]  /*fbc0*/  ISETP.GE.AND P2, PT, R220, R100, PT ;  /* 0x00000064dc00720c */ /* 0x000fe20003f46270 */
[----:B------:R-:W-:-:S12]  /*fbd0*/  BSSY B0, `(.L_x_5385) ;  /* 0x000001b000007945 */ /* 0x000fd80003800000 */
[----:B------:R-:W-:Y:S05]  /*fbe0*/  @P2 BRA `(.L_x_5386) ;  /* 0x0000000000642947 */ /* 0x000fea0003800000 */
[----:B0-----:R-:W-:Y:S01]  /*fbf0*/  MOV R44, R118 ;  /* 0x00000076002c7202 */ /* 0x001fe20000000f00 */
        /* <DEDUP_REMOVED lines=24> */
.L_x_5386:
[----:B------:R-:W-:Y:S05]  /*fd80*/  BSYNC B0 ;  /* 0x0000000000007941 */ /* 0x000fea0003800000 */
.L_x_5385:
        /* <DEDUP_REMOVED lines=31> */
.L_x_5388:
[----:B------:R-:W-:Y:S05]  /*ff80*/  BSYNC B0 ;  /* 0x0000000000007941 */ /* 0x000fea0003800000 */
.L_x_5387:
[----:B------:R-:W2:Y:S01]  /*ff90*/  LDL R42, [R1+0x14] ;  /* 0x00001400012a7983 */ /* 0x000ea20000100800 */
[----:B------:R-:W-:Y:S01]  /*ffa0*/  VIADD R17, R17, 0x1 ;  /* 0x0000000111117836 */ /* 0x000fe20000000000 */
[----:B-1----:R-:W-:Y:S01]  /*ffb0*/  @!P3 IADD3 R101, R101, 0x334c0, RZ ;  /* 0x000334c06565b810 */ /* 0x002fe20007ffe0ff */
        /* <DEDUP_REMOVED lines=20> */
.L_x_5285:
[----:B------:R-:W1:Y:S01]  /*10100*/  LDC R0, c[0x0][0x448] ;  /* 0x00011200ff007b82 */ /* 0x000e620000000800 */
[----:B------:R-:W-:Y:S01]  /*10110*/  VIADD R3, R235, 0x7f ;  /* 0x0000007feb037836 */ /* 0x000fe20000000000 */
[----:B------:R-:W-:Y:S01]  /*10120*/  CS2R R122, SRZ ;  /* 0x00000000007a7805 */ /* 0x000fe2000001ff00 */
[----:B------:R-:W-:Y:S01]  /*10130*/  IMAD.MOV.U32 R119, RZ, RZ, RZ ;  /* 0x000000ffff777224 */ /* 0x000fe200078e00ff */
[----:B------:R-:W-:Y:S02]  /*10140*/  CS2R R30, SRZ ;  /* 0x00000000001e7805 */ /* 0x000fe4000001ff00 */
[----:B------:R-:W-:Y:S02]  /*10150*/  CS2R R84, SRZ ;  /* 0x0000000000547805 */ /* 0x000fe4000001ff00 */
[----:B------:R-:W-:Y:S02]  /*10160*/  CS2R R112, SRZ ;  /* 0x0000000000707805 */ /* 0x000fe4000001ff00 */
[----:B0-----:R-:W-:-:S02]  /*10170*/  CS2R R46, SRZ ;  /* 0x00000000002e7805 */ /* 0x001fc4000001ff00 */
[----:B------:R-:W-:Y:S01]  /*10180*/  CS2R R68, SRZ ;  /* 0x0000000000447805 */ /* 0x000fe2000001ff00 */
[----:B------:R-:W-:Y:S01]  /*10190*/  IMAD.MOV.U32 R111, RZ, RZ, RZ ;  /* 0x000000ffff6f7224 */ /* 0x000fe200078e00ff */
[----:B------:R-:W-:Y:S02]  /*101a0*/  CS2R R34, SRZ ;  /* 0x0000000000227805 */ /* 0x000fe4000001ff00 */
[----:B------:R-:W-:Y:S02]  /*101b0*/  CS2R R76, SRZ ;  /* 0x00000000004c7805 */ /* 0x000fe4000001ff00 */
[----:B------:R-:W-:Y:S02]  /*101c0*/  CS2R R104, SRZ ;  /* 0x0000000000687805 */ /* 0x000fe4000001ff00 */
[----:B------:R-:W-:Y:S02]  /*101d0*/  MOV R82, RZ ;  /* 0x000000ff00527202 */ /* 0x000fe40000000f00 */
        /* <DEDUP_REMOVED lines=9> */
[----:B------:R-:W-:Y:S02]  /*10270*/  CS2R R88, SRZ ;  /* 0x0000000000587805 */ /* 0x000fe4000001ff00 */
[----:B-1----:R-:W-:Y:S02]  /*10280*/  ISETP.NE.AND P1, PT, R0, 0x1, PT ;  /* 0x000000010000780c */ /* 0x002fe40003f25270 */
        /* <DEDUP_REMOVED lines=12> */
[----:B------:R-:W0:Y:S01]  /*10350*/  @P1 LDC R0, c[0x0][0x44c] ;  /* 0x00011300ff001b82 */ /* 0x000e220000000800 */
[----:B------:R-:W-:Y:S02]  /*10360*/  CS2R R64, SRZ ;  /* 0x0000000000407805 */ /* 0x000fe4000001ff00 */
[----:B------:R-:W-:Y:S02]  /*10370*/  CS2R R26, SRZ ;  /* 0x00000000001a7805 */ /* 0x000fe4000001ff00 */
[----:B------:R-:W-:Y:S01]  /*10380*/  CS2R R6, SRZ ;  /* 0x0000000000067805 */ /* 0x000fe2000001ff00 */
[----:B------:R-:W-:Y:S01]  /*10390*/  IMAD.MOV.U32 R4, RZ, RZ, RZ ;  /* 0x000000ffff047224 */ /* 0x000fe200078e00ff */
[----:B------:R-:W-:Y:S01]  /*103a0*/  CS2R R14, SRZ ;  /* 0x00000000000e7805 */ /* 0x000fe2000001ff00 */
[----:B------:R-:W-:Y:S01]  /*103b0*/  IMAD.MOV.U32 R42, RZ, RZ, RZ ;  /* 0x000000ffff2a7224 */ /* 0x000fe200078e00ff */
[----:B------:R-:W-:Y:S01]  /*103c0*/  CS2R R56, SRZ ;  /* 0x0000000000387805 */ /* 0x000fe2000001ff00 */
[----:B------:R-:W1:Y:S01]  /*103d0*/  @P1 LDC R5, c[0x0][0x450] ;  /* 0x00011400ff051b82 */ /* 0x000e620000000800 */
        /* <DEDUP_REMOVED lines=8> */
[----:B------:R-:W-:Y:S02]  /*10460*/  MOV R124, RZ ;  /* 0x000000ff007c7202 */ /* 0x000fe40000000f00 */
[----:B------:R-:W-:Y:S01]  /*10470*/  CS2R R32, SRZ ;  /* 0x0000000000207805 */ /* 0x000fe2000001ff00 */
[----:B------:R-:W-:Y:S02]  /*10480*/  IMAD.MOV.U32 R126, RZ, RZ, RZ ;  /* 0x000000ffff7e7224 */ /* 0x000fe400078e00ff */
[----:B------:R-:W-:Y:S02]  /*10490*/  IMAD.MOV.U32 R25, RZ, RZ, RZ ;  /* 0x000000ffff197224 */ /* 0x000fe400078e00ff */
[----:B------:R-:W-:Y:S02]  /*104a0*/  IMAD.MOV.U32 R128, RZ, RZ, RZ ;  /* 0x000000ffff807224 */ /* 0x000fe400078e00ff */
[----:B0-----:R-:W-:-:S05]  /*104b0*/  @P1 IMAD.HI.U32 R0, R3, R0, RZ ;  /* 0x0000000003001227 */ /* 0x001fca00078e00ff */
[----:B-1----:R-:W-:Y:S02]  /*104c0*/  @P1 SHF.R.U32.HI R3, RZ, R5, R0 ;  /* 0x00000005ff031219 */ /* 0x002fe40000011600 */
[----:B------:R-:W-:-:S03]  /*104d0*/  PLOP3.LUT P1, PT, PT, PT, PT, 0x80, 0x0 ;  /* 0x000000000000781c */ /* 0x000fc60003f2f070 */
[----:B------:R-:W-:-:S04]  /*104e0*/  IMAD.IADD R3, R158, 0x1, R3 ;  /* 0x000000019e037824 */ /* 0x000fc800078e0203 */
[----:B------:R-:W-:-:S05]  /*104f0*/  IMAD.HI R3, R3, 0x66666667, RZ ;  /* 0x6666666703037827 */ /* 0x000fca00078e02ff */
[----:B------:R-:W-:-:S04]  /*10500*/  SHF.R.U32.HI R0, RZ, 0x1f, R3 ;  /* 0x0000001fff007819 */ /* 0x000fc80000011603 */
[----:B------:R-:W-:-:S04]  /*10510*/  LEA.HI.SX32 R0, R3, R0, 0x1a ;  /* 0x0000000003007211 */ /* 0x000fc800078fd2ff */
[----:B------:R-:W-:-:S04]  /*10520*/  VIMNMX R159, R159, R0, PT ;  /* 0x000000009f9f7248 */ /* 0x000fc80003fe0100 */
[----:B------:R-:W-:Y:S01]  /*10530*/  ISETP.GE.AND P2, PT, R159, 0x1, PT ;  /* 0x000000019f00780c */ /* 0x000fe20003f46270 */
[----:B------:R-:W-:-:S12]  /*10540*/  @P0 BRA `(.L_x_5390) ;  /* 0x00000000000c0947 */ /* 0x000fd80003800000 */
[----:B------:R-:W0:Y:S01]  /*10550*/  FENCE.VIEW.ASYNC.G ;  /* 0x00000000000073c6 */ /* 0x000e220000000100 */
[----:B------:R-:W-:Y:S05]  /*10560*/  WARPSYNC.ALL ;  /* 0x0000000000007948 */ /* 0x000fea0003800000 */
[----:B0-----:R-:W-:Y:S06]  /*10570*/  BAR.ARV 0xc, 0x180 ;  /* 0x0306000000007b1d */ /* 0x001fec0000002000 */
.L_x_5390:
[----:B------:R-:W-:Y:S02]  /*10580*/  IMAD.MOV.U32 R5, RZ, RZ, RZ ;  /* 0x000000ffff057224 */ /* 0x000fe400078e00ff */
[----:B------:R-:W-:Y:S01]  /*10590*/  IMAD.MOV.U32 R24, RZ, RZ, RZ ;  /* 0x000000ffff187224 */ /* 0x000fe200078e00ff */
[----:B------:R-:W-:Y:S06]  /*105a0*/  @!P2 BRA `(.L_x_5391) ;  /* 0x0000014c0038a947 */ /* 0x000fec0003800000 */
[----:B------:R-:W-:-:S03]  /*105b0*/  UMOV UR4, 0xffffffff ;  /* 0xffffffff00047882 */ /* 0x000fc60000000000 */
[----:B------:R-:W-:Y:S05]  /*105c0*/  BRA.DIV UR4, `(.L_x_5392) ;  /* 0x0000020604087947 */ /* 0x000fea000b800000 */
[----:B------:R-:W0:Y:S02]  /*105d0*/  S2R R0, SR_TID.X ;  /* 0x0000000000007919 */ /* 0x000e240000002100 */
[----:B0-----:R-:W-:-:S04]  /*105e0*/  IADD3 R2, R0, -0x80, RZ ;  /* 0xffffff8000027810 */ /* 0x001fc80007ffe0ff */
[----:B------:R-:W-:-:S04]  /*105f0*/  SHF.R.S32.HI R0, RZ, 0x1f, R2 ;  /* 0x0000001fff007819 */ /* 0x000fc80000011402 */
[----:B------:R-:W-:-:S04]  /*10600*/  LEA.HI R0, R0, R2, RZ, 0x7 ;  /* 0x0000000200007211 */ /* 0x000fc800078f38ff */
[----:B------:R-:W-:-:S05]  /*10610*/  SHF.R.S32.HI R0, RZ, 0x7, R0 ;  /* 0x00000007ff007819 */ /* 0x000fca0000011400 */
[----:B------:R0:W1:Y:S02]  /*10620*/  SHFL.IDX PT, R229, R0, RZ, 0x1f ;  /* 0x00001fff00e57589 */ /* 0x00006400000e0000 */
.L_x_5631:
        /* <DEDUP_REMOVED lines=25> */
.L_x_5393:
        /* <DEDUP_REMOVED lines=25> */
[C---:B------:R-:W-:Y:S02]  /*10950*/  @P0 IMAD R9, R20.reuse, R11, R0 ;  /* 0x0000000b14090224 */ /* 0x040fe400078e0200 */
        /* <DEDUP_REMOVED lines=29> */
.L_x_5397:
[----:B-1----:R1:W2:Y:S02]  /*10b30*/  SYNCS.PHASECHK.TRANS64.TRYWAIT P0, [R16+URZ+0x33400], R3 ;  /* 0x03340003100075a7 */ /* 0x0022a4000800017f */
[----:B--2---:R-:W-:Y:S05]  /*10b40*/  @!P0 NANOSLEEP.SYNCS 0x989680 ;  /* 0x009896800000895d */ /* 0x004fea0003900000 */
[----:B------:R-:W2:Y:S02]  /*10b50*/  @!P0 SYNCS.PHASECHK.TRANS64 P0, [R16+URZ+0x33400], R3 ;  /* 0x03340003100085a7 */ /* 0x000ea4000800007f */
[----:B--2---:R-:W-:Y:S05]  /*10b60*/  @!P0 BRA `(.L_x_5397) ;  /* 0xfffffffc00f08947 */ /* 0x004fea000383ffff */
.L_x_5396:
[----:B------:R-:W-:Y:S05]  /*10b70*/  BSYNC B0 ;  /* 0x0000000000007941 */ /* 0x000fea0003800000 */
.L_x_5395:
[----:B------:R-:W-:Y:S05]  /*10b80*/  BRA `(.L_x_5398) ;  /* 0x0000006c00f47947 */ /* 0x000fea0003800000 */
.L_x_5394:
        /* <DEDUP_REMOVED lines=30> */
.L_x_5399:
[----:B------:R-:W-:Y:S01]  /*10d70*/  ULDC.U8 UR4, c[0x0][0x410] ;  /* 0x0001040000047ab9 */ /* 0x000fe20000000000 */
[----:B------:R-:W-:Y:S01]  /*10d80*/  BSSY B0, `(.L_x_5400) ;  /* 0x00006d5000007945 */ /* 0x000fe20003800000 */
[----:B------:R-:W-:Y:S01]  /*10d90*/  ISETP.NE.AND P0, PT, RZ, UR4, PT ;  /* 0x00000004ff007c0c */ /* 0x000fe2000bf05270 */
[----:B------:R-:W-:-:S12]  /*10da0*/  IMAD.IADD R28, R220, 0x1, R235 ;  /* 0x00000001dc1c7824 */ /* 0x000fd800078e02eb */
[----:B------:R-:W-:Y:S05]  /*10db0*/  @!P0 BRA `(.L_x_5401) ;  /* 0x0000003400a08947 */ /* 0x000fea0003800000 */
[----:B------:R-:W0:Y:S01]  /*10dc0*/  LDC R10, c[0x0][0x448] ;  /* 0x00011200ff0a7b82 */ /* 0x000e220000000800 */
[----:B------:R-:W-:Y:S01]  /*10dd0*/  MOV R5, R28 ;  /* 0x0000001c00057202 */ /* 0x000fe20000000f00 */
[----:B------:R-:W-:Y:S01]  /*10de0*/  IMAD.MOV.U32 R6, RZ, RZ, R24 ;  /* 0x000000ffff067224 */ /* 0x000fe200078e0018 */
[----:B------:R-:W-:Y:S01]  /*10df0*/  ULDC.64 UR4, c[0x0][0x3f8] ;  /* 0x0000fe0000047ab9 */ /* 0x000fe20000000a00 */
[----:B------:R-:W-:Y:S01]  /*10e00*/  IMAD.MOV.U32 R8, RZ, RZ, R26 ;  /* 0x000000ffff087224 */ /* 0x000fe200078e001a */
[----:B------:R-:W-:Y:S01]  /*10e10*/  ULDC.64 UR6, c[0x0][0x408] ;  /* 0x0001020000067ab9 */ /* 0x000fe20000000a00 */
[----:B------:R-:W-:Y:S01]  /*10e20*/  IMAD.MOV.U32 R9, RZ, RZ, R31 ;  /* 0x000000ffff097224 */ /* 0x000fe200078e001f */
[----:B------:R-:W-:Y:S01]  /*10e30*/  ULDC.64 UR8, c[0x0][0x400] ;  /* 0x0001000000087ab9 */ /* 0x000fe20000000a00 */
[----:B0-----:R-:W-:-:S13]  /*10e40*/  ISETP.NE.AND P0, PT, R10, 0x1, PT ;  /* 0x000000010a00780c */ /* 0x001fda0003f05270 */
[----:B------:R-:W0:Y:S08]  /*10e50*/  @P0 LDC R3, c[0x0][0x44c] ;  /* 0x00011300ff030b82 */ /* 0x000e300000000800 */
[----:B------:R-:W1:Y:S01]  /*10e60*/  @P0 LDC R7, c[0x0][0x450] ;  /* 0x00011400ff070b82 */ /* 0x000e620000000800 */
[----:B0-----:R-:W-:-:S05]  /*10e70*/  @P0 IMAD.HI.U32 R0, R28, R3, RZ ;  /* 0x000000031c000227 */ /* 0x001fca00078e00ff */
[----:B-1----:R-:W-:Y:S01]  /*10e80*/  @P0 SHF.R.U32.HI R5, RZ, R7, R0 ;  /* 0x00000007ff050219 */ /* 0x002fe20000011600 */
[----:B------:R-:W-:-:S03]  /*10e90*/  IMAD.MOV.U32 R7, RZ, RZ, R29 ;  /* 0x000000ffff077224 */ /* 0x000fc600078e001d */
[----:B------:R-:W-:Y:S01]  /*10ea0*/  SHF.R.S32.HI R0, RZ, 0x1f, R5 ;  /* 0x0000001fff007819 */ /* 0x000fe20000011405 */
[----:B------:R-:W-:-:S04]  /*10eb0*/  IMAD.WIDE.U32 R6, R5, UR4, R6 ;  /* 0x0000000405067c25 */ /* 0x000fc8000f8e0006 */
[----:B------:R-:W-:Y:S02]  /*10ec0*/  IMAD R4, R0, UR4, RZ ;  /* 0x0000000400047c24 */ /* 0x000fe4000f8e02ff */
[----:B------:R-:W-:-:S04]  /*10ed0*/  IMAD.WIDE.U32 R8, R5, UR6, R8 ;  /* 0x0000000605087c25 */ /* 0x000fc8000f8e0008 */
[----:B------:R-:W-:Y:S02]  /*10ee0*/  IMAD R0, R0, UR6, RZ ;  /* 0x0000000600007c24 */ /* 0x000fe4000f8e02ff */
[C---:B------:R-:W-:Y:S01]  /*10ef0*/  IMAD R13, R5.reuse, UR5, R4 ;  /* 0x00000005050d7c24 */ /* 0x040fe2000f8e0204 */
[----:B------:R-:W-:Y:S01]  /*10f00*/  ULDC.64 UR4, c[0x0][0x3e8] ;  /* 0x0000fa0000047ab9 */ /* 0x000fe20000000a00 */
[----:B------:R-:W-:Y:S01]  /*10f10*/  IMAD R11, R5, UR7, R0 ;  /* 0x00000007050b7c24 */ /* 0x000fe2000f8e0200 */
[----:B------:R-:W-:Y:S01]  /*10f20*/  IADD3 R3, P0, R6, UR4, RZ ;  /* 0x0000000406037c10 */ /* 0x000fe2000ff1e0ff */
[----:B------:R-:W-:Y:S01]  /*10f30*/  UMOV UR4, 0xffffffff ;  /* 0xffffffff00047882 */ /* 0x000fe20000000000 */
[----:B------:R-:W-:Y:S02]  /*10f40*/  IADD3 R5, P1, R8, UR8, RZ ;  /* 0x0000000808057c10 */ /* 0x000fe4000ff3e0ff */
[----:B------:R-:W-:Y:S02]  /*10f50*/  IADD3.X R13, R7, UR5, R13, P0, !PT ;  /* 0x00000005070d7c10 */ /* 0x000fe400087fe40d */
[----:B------:R-:W-:Y:S01]  /*10f60*/  IADD3.X R4, R9, UR9, R11, P1, !PT ;  /* 0x0000000909047c10 */ /* 0x000fe20008ffe40b */
[----:B------:R-:W-:Y:S08]  /*10f70*/  BRA.DIV UR4, `(.L_x_5402) ;  /* 0x000001fa04dc7947 */ /* 0x000ff0000b800000 */
[----:B------:R0:W1:Y:S04]  /*10f80*/  SHFL.IDX PT, R0, R13, RZ, 0x1e1f ;  /* 0x001e1fff0d007589 */ /* 0x00006800000e0000 */
[----:B------:R-:W2:Y:S04]  /*10f90*/  SHFL.IDX PT, R3, R3, RZ, 0x1e1f ;  /* 0x001e1fff03037589 */ /* 0x000ea800000e0000 */
[----:B------:R-:W3:Y:S04]  /*10fa0*/  SHFL.IDX PT, R4, R4, RZ, 0x1e1f ;  /* 0x001e1fff04047589 */ /* 0x000ee800000e0000 */
[----:B------:R0:W4:Y:S02]  /*10fb0*/  SHFL.IDX PT, R14, R5, RZ, 0x1e1f ;  /* 0x001e1fff050e7589 */ /* 0x00012400000e0000 */
.L_x_5637:
        /* <DEDUP_REMOVED lines=16> */
[----:B------:R-:W-:Y:S01]  /*110c0*/  ULDC UR4, c[0x0][0x3f4] ;  /* 0x0000fd0000047ab9 */ /* 0x000fe20000000800 */
[----:B------:R-:W-:Y:S02]  /*110d0*/  SHF.R.S32.HI R5, RZ, 0x1f, R224 ;  /* 0x0000001fff057819 */ /* 0x000fe400000114e0 */
[----:B------:R-:W-:Y:S02]  /*110e0*/  CS2R R32, SRZ ;  /* 0x0000000000207805 */ /* 0x000fe4000001ff00 */
[----:B------:R-:W-:Y:S02]  /*110f0*/  ISETP.GE.AND P4, PT, R224, UR4, PT ;  /* 0x00000004e0007c0c */ /* 0x000fe4000bf86270 */
[----:B------:R-:W-:Y:S02]  /*11100*/  CS2R R34, SRZ ;  /* 0x0000000000227805 */ /* 0x000fe4000001ff00 */
[----:B------:R-:W-:Y:S02]  /*11110*/  ISETP.GE.AND P3, PT, R226, UR4, PT ;  /* 0x00000004e2007c0c */ /* 0x000fe4000bf66270 */
[----:B------:R-:W-:-:S07]  /*11120*/  ISETP.GE.AND P2, PT, R227, UR4, PT ;  /* 0x00000004e3007c0c */ /* 0x000fce000bf46270 */
[C---:B--2---:R-:W-:Y:S02]  /*11130*/  @!P4 IADD3 R6, P0, R224.reuse, R3, RZ ;  /* 0x00000003e006c210 */ /* 0x044fe40007f1e0ff */
[----:B----4-:R-:W-:-:S03]  /*11140*/  @!P4 IADD3 R8, P1, R224, R14, RZ ;  /* 0x0000000ee008c210 */ /* 0x010fc60007f3e0ff */
[----:B-1----:R-:W-:Y:S01]  /*11150*/  @!P4 IMAD.X R7, R0, 0x1, R5, P0 ;  /* 0x000000010007c824 */ /* 0x002fe200000e0605 */
[----:B---3--:R-:W-:Y:S02]  /*11160*/  @!P4 IADD3.X R9, R4, R5, RZ, P1, !PT ;  /* 0x000000050409c210 */ /* 0x008fe40000ffe4ff */
[----:B------:R-:W-:Y:S02]  /*11170*/  ISETP.GE.AND P1, PT, R225, UR4, PT ;  /* 0x00000004e1007c0c */ /* 0x000fe4000bf26270 */
[----:B------:R-:W5:Y:S01]  /*11180*/  @!P4 LD.E.64 R32, desc[UR54][R6.64] ;  /* 0x000000360620c980 */ /* 0x000f62000c101b00 */
[----:B------:R-:W-:-:S03]  /*11190*/  SHF.R.S32.HI R5, RZ, 0x1f, R226 ;  /* 0x0000001fff057819 */ /* 0x000fc600000114e2 */
[----:B------:R0:W5:Y:S01]  /*111a0*/  @!P4 LD.E.64 R34, desc[UR54][R8.64] ;  /* 0x000000360822c980 */ /* 0x000162000c101b00 */
[CC--:B------:R-:W-:Y:S02]  /*111b0*/  @!P3 IADD3 R12, P4, R226.reuse, R3.reuse, RZ ;  /* 0x00000003e20cb210 */ /* 0x0c0fe40007f9e0ff */
[----:B------:R-:W-:Y:S02]  /*111c0*/  CS2R R28, SRZ ;  /* 0x00000000001c7805 */ /* 0x000fe4000001ff00 */
[----:B------:R-:W-:Y:S02]  /*111d0*/  @!P3 IADD3 R42, P5, R226, R14, RZ ;  /* 0x0000000ee22ab210 */ /* 0x000fe40007fbe0ff */
[----:B------:R-:W-:Y:S02]  /*111e0*/  CS2R R30, SRZ ;  /* 0x00000000001e7805 */ /* 0x000fe4000001ff00 */
[----:B------:R-:W-:Y:S01]  /*111f0*/  SHF.R.S32.HI R11, RZ, 0x1f, R227 ;  /* 0x0000001fff0b7819 */ /* 0x000fe200000114e3 */
[--C-:B------:R-:W-:Y:S01]  /*11200*/  @!P3 IMAD.X R13, R0, 0x1, R5.reuse, P4 ;  /* 0x00000001000db824 */ /* 0x100fe200020e0605 */
[----:B------:R-:W-:Y:S01]  /*11210*/  ISETP.GE.AND P0, PT, R22, UR4, PT ;  /* 0x0000000416007c0c */ /* 0x000fe2000bf06270 */
[----:B------:R-:W-:Y:S01]  /*11220*/  @!P3 IMAD.X R43, R4, 0x1, R5, P5 ;  /* 0x00000001042bb824 */ /* 0x000fe200028e0605 */
[----:B------:R-:W-:-:S02]  /*11230*/  @!P2 IADD3 R46, P4, R227, R3, RZ ;  /* 0x00000003e32ea210 */ /* 0x000fc40007f9e0ff */
[-C--:B------:R-:W-:Y:S01]  /*11240*/  @!P2 IADD3 R48, P5, R227, R14.reuse, RZ ;  /* 0x0000000ee330a210 */ /* 0x080fe20007fbe0ff */
[----:B------:R1:W5:Y:S01]  /*11250*/  @!P3 LD.E.64 R28, desc[UR54][R12.64] ;  /* 0x000000360c1cb980 */ /* 0x000362000c101b00 */
[----:B------:R-:W-:Y:S01]  /*11260*/  SHF.R.S32.HI R15, RZ, 0x1f, R225 ;  /* 0x0000001fff0f7819 */ /* 0x000fe200000114e1 */
[--C-:B------:R-:W-:Y:S01]  /*11270*/  @!P2 IMAD.X R47, R0, 0x1, R11.reuse, P4 ;  /* 0x00000001002fa824 */ /* 0x100fe200020e060b */
[C---:B------:R-:W-:Y:S01]  /*11280*/  @!P1 IADD3 R50, P4, R225.reuse, R3, RZ ;  /* 0x00000003e1329210 */ /* 0x040fe20007f9e0ff */
[----:B------:R-:W-:Y:S01]  /*11290*/  @!P2 IMAD.X R49, R4, 0x1, R11, P5 ;  /* 0x000000010431a824 */ /* 0x000fe200028e060b */
[----:B------:R-:W-:Y:S02]  /*112a0*/  @!P1 IADD3 R52, P5, R225, R14, RZ ;  /* 0x0000000ee1349210 */ /* 0x000fe40007fbe0ff */
[----:B------:R-:W-:Y:S02]  /*112b0*/  CS2R R24, SRZ ;  /* 0x0000000000187805 */ /* 0x000fe4000001ff00 */
[----:B0-----:R-:W-:Y:S01]  /*112c0*/  SHF.R.S32.HI R9, RZ, 0x1f, R228 ;  /* 0x0000001fff097819 */ /* 0x001fe200000114e4 */
[----:B------:R-:W-:Y:S01]  /*112d0*/  @!P1 IMAD.X R51, R0, 0x1, R15, P4 ;  /* 0x0000000100339824 */ /* 0x000fe200020e060f */
[----:B------:R-:W-:-:S02]  /*112e0*/  ISETP.GE.AND P4, PT, R228, UR4, PT ;  /* 0x00000004e4007c0c */ /* 0x000fc4000bf86270 */
[----:B------:R-:W-:Y:S02]  /*112f0*/  CS2R R26, SRZ ;  /* 0x00000000001a7805 */ /* 0x000fe4000001ff00 */
[----:B------:R-:W-:Y:S02]  /*11300*/  @!P1 IADD3.X R53, R4, R15, RZ, P5, !PT ;  /* 0x0000000f04359210 */ /* 0x000fe40002ffe4ff */
[----:B------:R-:W-:Y:S02]  /*11310*/  @!P0 SHF.R.S32.HI R5, RZ, 0x1f, R22 ;  /* 0x0000001fff058819 */ /* 0x000fe40000011416 */
[----:B------:R-:W-:Y:S02]  /*11320*/  CS2R R10, SRZ ;  /* 0x00000000000a7805 */ /* 0x000fe4000001ff00 */
[----:B------:R-:W-:Y:S02]  /*11330*/  @!P0 IADD3 R6, P5, R22, R3, RZ ;  /* 0x0000000316068210 */ /* 0x000fe40007fbe0ff */
[----:B------:R-:W-:-:S02]  /*11340*/  CS2R R20, SRZ ;  /* 0x0000000000147805 */ /* 0x000fc4000001ff00 */
[----:B------:R-:W-:Y:S02]  /*11350*/  CS2R R36, SRZ ;  /* 0x0000000000247805 */ /* 0x000fe4000001ff00 */
[----:B------:R-:W-:Y:S02]  /*11360*/  CS2R R38, SRZ ;  /* 0x0000000000267805 */ /* 0x000fe4000001ff00 */
[----:B-1----:R-:W-:Y:S01]  /*11370*/  CS2R R12, SRZ ;  /* 0x00000000000c7805 */ /* 0x002fe2000001ff00 */
[--C-:B------:R-:W-:Y:S01]  /*11380*/  @!P0 IMAD.X R7, R0, 0x1, R5.reuse, P5 ;  /* 0x0000000100078824 */ /* 0x100fe200028e0605 */
[-C--:B------:R-:W-:Y:S01]  /*11390*/  @!P0 IADD3 R40, P5, R22, R14.reuse, RZ ;  /* 0x0000000e16288210 */ /* 0x080fe20007fbe0ff */
[----:B------:R0:W5:Y:S04]  /*113a0*/  @!P3 LD.E.64 R30, desc[UR54][R42.64] ;  /* 0x000000362a1eb980 */ /* 0x000168000c101b00 */
[----:B------:R-:W-:Y:S01]  /*113b0*/  @!P0 IMAD.X R41, R4, 0x1, R5, P5 ;  /* 0x0000000104298824 */ /* 0x000fe200028e0605 */
[----:B------:R-:W-:Y:S01]  /*113c0*/  @!P4 IADD3 R54, P5, R228, R3, RZ ;  /* 0x00000003e436c210 */ /* 0x000fe20007fbe0ff */
[----:B------:R0:W5:Y:S04]  /*113d0*/  @!P2 LD.E.64 R24, desc[UR54][R46.64] ;  /* 0x000000362e18a980 */ /* 0x000168000c101b00 */
[--C-:B------:R-:W-:Y:S01]  /*113e0*/  @!P4 IMAD.X R55, R0, 0x1, R9.reuse, P5 ;  /* 0x000000010037c824 */ /* 0x100fe200028e0609 */
[----:B------:R-:W-:Y:S01]  /*113f0*/  @!P4 IADD3 R14, P5, R228, R14, RZ ;  /* 0x0000000ee40ec210 */ /* 0x000fe20007fbe0ff */
[----:B------:R0:W5:Y:S04]  /*11400*/  @!P2 LD.E.64 R26, desc[UR54][R48.64] ;  /* 0x00000036301aa980 */ /* 0x000168000c101b00 */
[----:B------:R-:W-:Y:S01]  /*11410*/  @!P4 IMAD.X R15, R4, 0x1, R9, P5 ;  /* 0x00000001040fc824 */ /* 0x000fe200028e0609 */
[----:B------:R-:W-:Y:S01]  /*11420*/  CS2R R8, SRZ ;  /* 0x0000000000087805 */ /* 0x000fe2000001ff00 */
[----:B------:R0:W5:Y:S04]  /*11430*/  @!P1 LD.E.64 R10, desc[UR54][R50.64] ;  /* 0x00000036320a9980 */ /* 0x000168000c101b00 */
[----:B------:R0:W5:Y:S04]  /*11440*/  @!P1 LD.E.64 R20, desc[UR54][R52.64] ;  /* 0x0000003634149980 */ /* 0x000168000c101b00 */
[----:B------:R0:W5:Y:S04]  /*11450*/  @!P0 LD.E.64 R36, desc[UR54][R6.64] ;  /* 0x0000003606248980 */ /* 0x000168000c101b00 */
[----:B------:R0:W5:Y:S04]  /*11460*/  @!P0 LD.E.64 R38, desc[UR54][R40.64] ;  /* 0x0000003628268980 */ /* 0x000168000c101b00 */
[----:B------:R0:W5:Y:S04]  /*11470*/  @!P4 LD.E.64 R8, desc[UR54][R54.64] ;  /* 0x000000363608c980 */ /* 0x000168000c101b00 */
[----:B------:R0:W5:Y:S02]  /*11480*/  @!P4 LD.E.64 R12, desc[UR54][R14.64] ;  /* 0x000000360e0cc980 */ /* 0x000164000c101b00 */
.L_x_5404:
[----:B------:R-:W-:Y:S05]  /*11490*/  BSYNC B1 ;  /* 0x0000000000017941 */ /* 0x000fea0003800000 */
.L_x_5403:
        /* <DEDUP_REMOVED lines=8> */
[----:B------:R-:W2:Y:S02]  /*11520*/  SYNCS.PHASECHK.TRANS64.TRYWAIT P0, [R16+URZ+0x33400], R5 ;  /* 0x03340005100075a7 */ /* 0x000ea4000800017f */
[----:B--2---:R-:W-:Y:S05]  /*11530*/  @!P0 BRA `(.L_x_5406) ;  /* 0x000001f400d88947 */ /* 0x004fea0003800000 */
.L_x_5638:
[----:B------:R-:W-:Y:S05]  /*11540*/  BSYNC B1 ;  /* 0x0000000000017941 */ /* 0x000fea0003800000 */
.L_x_5405:
[----:B------:R-:W-:Y:S05]  /*11550*/  @P1 BRA `(.L_x_5407) ;  /* 0x00000064005c1947 */ /* 0x000fea0003800000 */
[----:B-1----:R-:W4:Y:S01]  /*11560*/  LDL R0, [R1+0x10] ;  /* 0x0000100001007983 */ /* 0x002f220000100800 */
[----:B--2---:R-:W1:Y:S03]  /*11570*/  LDC R5, c[0x0][0x3f4] ;  /* 0x0000fd00ff057b82 */ /* 0x004e660000000800 */
[----:B---3--:R-:W2:Y:S01]  /*11580*/  LDL R4, [R1+0x18] ;  /* 0x0000180001047983 */ /* 0x008ea20000100800 */
[----:B------:R-:W-:Y:S01]  /*11590*/  BSSY B1, `(.L_x_5408) ;  /* 0x0000081000017945 */ /* 0x000fe20003800000 */
[-C--:B-1----:R-:W-:Y:S02]  /*115a0*/  ISETP.GE.AND P6, PT, R22, R5.reuse, PT ;  /* 0x000000051600720c */ /* 0x082fe40003fc6270 */
[-C--:B------:R-:W-:Y:S02]  /*115b0*/  ISETP.GE.AND P0, PT, R224, R5.reuse, PT ;  /* 0x00000005e000720c */ /* 0x080fe40003f06270 */
[----:B------:R-:W-:-:S02]  /*115c0*/  ISETP.GE.AND P1, PT, R226, R5, PT ;  /* 0x00000005e200720c */ /* 0x000fc40003f26270 */
[-C--:B------:R-:W-:Y:S02]  /*115d0*/  ISETP.GE.AND P2, PT, R227, R5.reuse, PT ;  /* 0x00000005e300720c */ /* 0x080fe40003f46270 */
[-C--:B------:R-:W-:Y:S02]  /*115e0*/  ISETP.GE.AND P3, PT, R225, R5.reuse, PT ;  /* 0x00000005e100720c */ /* 0x080fe40003f66270 */
[----:B------:R-:W-:Y:S02]  /*115f0*/  ISETP.GE.AND P4, PT, R228, R5, PT ;  /* 0x00000005e400720c */ /* 0x000fe40003f86270 */
[----:B----4-:R-:W-:Y:S02]  /*11600*/  IADD3 R3, R16, R0, RZ ;  /* 0x0000000010037210 */ /* 0x010fe40007ffe0ff */
[----:B--2---:R-:W-:-:S03]  /*11610*/  LOP3.LUT P5, RZ, R4, 0x2, RZ, 0xc0, !PT ;  /* 0x0000000204ff7812 */ /* 0x004fc600078ac0ff */
[----:B------:R-:W-:Y:S01]  /*11620*/  VIADD R0, R3, 0x20 ;  /* 0x0000002003007836 */ /* 0x000fe20000000000 */
[----:B------:R-:W-:Y:S09]  /*11630*/  @P6 BRA `(.L_x_5409) ;  /* 0x0000000400d86947 */ /* 0x000ff20003800000 */
[----:B0-----:R-:W0:Y:S01]  /*11640*/  LDS.128 R4, [R3+0x1e200] ;  /* 0x01e2000003047984 */ /* 0x001e220000000c00 */
        /* <DEDUP_REMOVED lines=15> */
[----:B------:R-:W-:-:S02]  /*11740*/  LOP3.LUT R14, R36, 0xff, RZ, 0xc0, !PT ;  /* 0x000000ff240e7812 */ /* 0x000fc400078ec0ff */
        /* <DEDUP_REMOVED lines=101> */
.L_x_5409:
[----:B------:R-:W-:Y:S05]  /*11da0*/  BSYNC B1 ;  /* 0x0000000000017941 */ /* 0x000fea0003800000 */
.L_x_5408:
[----:B------:R-:W-:Y:S01]  /*11db0*/  BSSY B1, `(.L_x_5410) ;  /* 0x000007d000017945 */ /* 0x000fe20003800000 */
[----:B------:R-:W-:-:S03]  /*11dc0*/  @P5 VIADD R0, R3, 0xffffffe0 ;  /* 0xffffffe003005836 */ /* 0x000fc60000000000 */
[----:B------:R-:W-:Y:S05]  /*11dd0*/  @P0 BRA `(.L_x_5411) ;  /* 0x0000000400e80947 */ /* 0x000fea0003800000 */
[----:B01----:R-:W0:Y:S01]  /*11de0*/  LDS.128 R4, [R0+0x1e200] ;  /* 0x01e2000000047984 */ /* 0x003e220000000c00 */
[----:B-----5:R-:W-:Y:S02]  /*11df0*/  SHF.R.U32.HI R36, RZ, 0x8, R33 ;  /* 0x00000008ff247819 */ /* 0x020fe40000011621 */
[----:B------:R-:W-:Y:S02]  /*11e00*/  SHF.R.U32.HI R40, RZ, 0x8, R35 ;  /* 0x00000008ff287819 */ /* 0x000fe40000011623 */
[----:B------:R-:W-:Y:S02]  /*11e10*/  LOP3.LUT R37, R33, 0xff, RZ, 0xc0, !PT ;  /* 0x000000ff21257812 */ /* 0x000fe400078ec0ff */
[----:B------:R-:W-:Y:S02]  /*11e20*/  LOP3.LUT R41, R35, 0xff, RZ, 0xc0, !PT ;  /* 0x000000ff23297812 */ /* 0x000fe400078ec0ff */
[----:B------:R-:W-:Y:S02]  /*11e30*/  LOP3.LUT R36, R36, 0xff, RZ, 0xc0, !PT ;  /* 0x000000ff24247812 */ /* 0x000fe400078ec0ff */
[----:B------:R-:W-:-:S02]  /*11e40*/  LOP3.LUT R40, R40, 0xff, RZ, 0xc0, !PT ;  /* 0x000000ff28287812 */ /* 0x000fc400078ec0ff */
[----:B------:R-:W-:Y:S02]  /*11e50*/  SHF.R.U32.HI R14, RZ, 0x8, R32 ;  /* 0x00000008ff0e7819 */ /* 0x000fe40000011620 */
        /* <DEDUP_REMOVED lines=114> */
.L_x_5411:
[----:B------:R-:W-:Y:S05]  /*12580*/  BSYNC B1 ;  /* 0x0000000000017941 */ /* 0x000fea0003800000 */
.L_x_5410:
[----:B------:R-:W-:Y:S04]  /*12590*/  BSSY B1, `(.L_x_5412) ;  /* 0x0000078000017945 */ /* 0x000fe80003800000 */
[----:B------:R-:W-:Y:S05]  /*125a0*/  @P1 BRA `(.L_x_5413) ;  /* 0x0000000400d81947 */ /* 0x000fea0003800000 */
[----:B012---:R-:W0:Y:S01]  /*125b0*/  LDS.128 R4, [R3+0x20200] ;  /* 0x0202000003047984 */ /* 0x007e220000000c00 */
        /* <DEDUP_REMOVED lines=13> */
[----:B------:R-:W-:-:S02]  /*12690*/  PRMT R34, R37, 0x7604, R34 ;  /* 0x0000760425227816 */ /* 0x000fc40000000022 */
[----:B------:R-:W-:Y:S02]  /*126a0*/  SHF.L.U32 R37, R36, 0x10, RZ ;  /* 0x0000001024257819 */ /* 0x000fe400000006ff */
[----:B------:R-:W-:Y:S02]  /*126b0*/  LOP3.LUT R14, R28, 0xff, RZ, 0xc0, !PT ;  /* 0x000000ff1c0e7812 */ /* 0x000fe400078ec0ff */
        /* <DEDUP_REMOVED lines=101> */
.L_x_5413:
[----:B------:R-:W-:Y:S05]  /*12d10*/  BSYNC B1 ;  /* 0x0000000000017941 */ /* 0x000fea0003800000 */
.L_x_5412:
        /* <DEDUP_REMOVED lines=124> */
.L_x_5415:
[----:B------:R-:W-:Y:S05]  /*134e0*/  BSYNC B1 ;  /* 0x0000000000017941 */ /* 0x000fea0003800000 */
.L_x_5414:
[----:B------:R-:W-:Y:S04]  /*134f0*/  BSSY B1, `(.L_x_5416) ;  /* 0x0000078000017945 */ /* 0x000fe80003800000 */
[----:B------:R-:W-:Y:S05]  /*13500*/  @P3 BRA `(.L_x_5417) ;  /* 0x0000000400d83947 */ /* 0x000fea0003800000 */
[----:B01234-:R-:W0:Y:S01]  /*13510*/  LDS.128 R4, [R3+0x22200] ;  /* 0x0222000003047984 */ /* 0x01fe220000000c00 */
        /* <DEDUP_REMOVED lines=117> */
.L_x_5417:
[----:B------:R-:W-:Y:S05]  /*13c70*/  BSYNC B1 ;  /* 0x0000000000017941 */ /* 0x000fea0003800000 */
.L_x_5416:
[----:B------:R-:W-:Y:S05]  /*13c80*/  @P4 BRA `(.L_x_5407) ;  /* 0x0000003c00904947 */ /* 0x000fea0003800000 */
[----:B01234-:R-:W0:Y:S01]  /*13c90*/  LDS.128 R4, [R0+0x22200] ;  /* 0x0222000000047984 */ /* 0x01fe220000000c00 */
        /* <DEDUP_REMOVED lines=47> */
[----:B------:R-:W-:Y:S02]  /*13f90*/  HADD2.F32 R5, -RZ, R6.H1_H1 ;  /* 0x30000006ff057230 */ /* 0x000fe40000004100 */
[C---:B------:R-:W-:Y:S01]  /*13fa0*/  FFMA.FTZ R28, R9.reuse, R13, -R26 ;  /* 0x0000000d091c7223 */ /* 0x040fe2000001081a */
[----:B------:R-:W-:Y:S02]  /*13fb0*/  HADD2.F32 R12, -RZ, R12.H0_H0 ;  /* 0x2000000cff0c7230 */ /* 0x000fe40000004100 */
[----:B------:R-:W-:Y:S01]  /*13fc0*/  FFMA.FTZ R29, R9, R24, R27 ;  /* 0x00000018091d7223 */ /* 0x000fe2000001001b */
[----:B------:R-:W-:Y:S01]  /*13fd0*/  HADD2.F32 R6, -RZ, R6.H0_H0 ;  /* 0x20000006ff067230 */ /* 0x000fe20000004100 */
[----:B------:R-:W-:Y:S01]  /*13fe0*/  F2FP.F16.E4M3.UNPACK_B R25, R25.H1 ;  /* 0x00000019ff19723e */ /* 0x000fe200030006ff */
[C---:B------:R-:W-:Y:S01]  /*13ff0*/  FMUL.FTZ R9, R5.reuse, R20 ;  /* 0x0000001405097220 */ /* 0x040fe20000410000 */
[----:B------:R-:W-:Y:S01]  /*14000*/  F2FP.F16.E4M3.UNPACK_B R15, R15.H1 ;  /* 0x0000000fff0f723e */ /* 0x000fe200030006ff */
[----:B------:R-:W-:Y:S01]  /*14010*/  FMUL.FTZ R27, R5, R12 ;  /* 0x0000000c051b7220 */ /* 0x000fe20000410000 */
[----:B------:R-:W-:-:S02]  /*14020*/  HADD2.F32 R5, -RZ, R10.H1_H1 ;  /* 0x3000000aff057230 */ /* 0x000fc40000004100 */
        /* <DEDUP_REMOVED lines=65> */
.L_x_5401:
[----:B------:R-:W0:Y:S01]  /*14440*/  LDC R10, c[0x0][0x448] ;  /* 0x00011200ff0a7b82 */ /* 0x000e220000000800 */
[----:B------:R-:W-:Y:S01]  /*14450*/  IMAD.MOV.U32 R9, RZ, RZ, R28 ;  /* 0x000000ffff097224 */ /* 0x000fe200078e001c */
        /* <DEDUP_REMOVED lines=30> */
.L_x_5644:
        /* <DEDUP_REMOVED lines=16> */
[----:B------:R-:W3:Y:S04]  /*14740*/  LDL R41, [R1+0x54] ;  /* 0x0000540001297983 */ /* 0x000ee80000100800 */
[----:B------:R-:W3:Y:S01]  /*14750*/  LDL R40, [R1+0x5c] ;  /* 0x00005c0001287983 */ /* 0x000ee20000100800 */
[C---:B------:R-:W-:Y:S01]  /*14760*/  VIADD R4, R18.reuse, 0x20 ;  /* 0x0000002012047836 */ /* 0x040fe20000000000 */
[----:B------:R-:W-:Y:S01]  /*14770*/  ULDC UR4, c[0x0][0x3f4] ;  /* 0x0000fd0000047ab9 */ /* 0x000fe20000000800 */
[C---:B------:R-:W-:Y:S01]  /*14780*/  VIADD R5, R18.reuse, 0x40 ;  /* 0x0000004012057836 */ /* 0x040fe20000000000 */
[----:B------:R-:W-:Y:S02]  /*14790*/  ISETP.GE.AND P2, PT, R18, UR4, PT ;  /* 0x0000000412007c0c */ /* 0x000fe4000bf46270 */
[----:B------:R-:W-:-:S02]  /*147a0*/  CS2R R24, SRZ ;  /* 0x0000000000187805 */ /* 0x000fc4000001ff00 */
[----:B------:R-:W-:Y:S02]  /*147b0*/  ISETP.GE.AND P1, PT, R4, UR4, PT ;  /* 0x0000000404007c0c */ /* 0x000fe4000bf26270 */
[----:B------:R-:W-:Y:S02]  /*147c0*/  CS2R R26, SRZ ;  /* 0x00000000001a7805 */ /* 0x000fe4000001ff00 */
[----:B------:R-:W-:Y:S02]  /*147d0*/  ISETP.GE.AND P0, PT, R5, UR4, PT ;  /* 0x0000000405007c0c */ /* 0x000fe4000bf06270 */
[----:B------:R-:W-:Y:S02]  /*147e0*/  CS2R R6, SRZ ;  /* 0x0000000000067805 */ /* 0x000fe4000001ff00 */
[----:B------:R-:W-:Y:S02]  /*147f0*/  CS2R R28, SRZ ;  /* 0x00000000001c7805 */ /* 0x000fe4000001ff00 */
[----:B------:R-:W-:-:S02]  /*14800*/  CS2R R30, SRZ ;  /* 0x00000000001e7805 */ /* 0x000fc4000001ff00 */
[----:B------:R-:W-:Y:S02]  /*14810*/  @!P2 SHF.R.S32.HI R5, RZ, 0x1f, R18 ;  /* 0x0000001fff05a819 */ /* 0x000fe40000011412 */
[C---:B----4-:R-:W-:Y:S02]  /*14820*/  @!P2 IADD3 R38, P4, R18.reuse, R21, RZ ;  /* 0x000000151226a210 */ /* 0x050fe40007f9e0ff */
[----:B--2---:R-:W-:-:S03]  /*14830*/  @!P2 IADD3 R36, P3, R18, R3, RZ ;  /* 0x000000031224a210 */ /* 0x004fc60007f7e0ff */
[----:B---3--:R-:W-:Y:S01]  /*14840*/  @!P2 IMAD.X R39, R20, 0x1, R5, P4 ;  /* 0x000000011427a824 */ /* 0x008fe200020e0605 */
[----:B-1----:R-:W-:Y:S02]  /*14850*/  @!P2 IADD3.X R37, R0, R5, RZ, P3, !PT ;  /* 0x000000050025a210 */ /* 0x002fe40001ffe4ff */
        /* <DEDUP_REMOVED lines=12> */
[-C--:B------:R-:W-:Y:S01]  /*14920*/  @!P0 IADD3 R46, P3, R3, R48.reuse, RZ ;  /* 0x00000030032e8210 */ /* 0x080fe20007f7e0ff */
[--C-:B------:R-:W-:Y:S01]  /*14930*/  @!P1 IMAD.X R41, R0, 0x1, R5.reuse, P5 ;  /* 0x0000000100299824 */ /* 0x100fe200028e0605 */
[----:B------:R-:W-:Y:S01]  /*14940*/  @!P0 SHF.R.S32.HI R3, RZ, 0x1f, R48 ;  /* 0x0000001fff038819 */ /* 0x000fe20000011430 */
[----:B------:R-:W-:Y:S01]  /*14950*/  @!P1 IMAD.X R43, R20, 0x1, R5, P4 ;  /* 0x00000001142b9824 */ /* 0x000fe200020e0605 */
[----:B------:R-:W-:-:S02]  /*14960*/  @!P0 IADD3 R48, P5, R21, R48, RZ ;  /* 0x0000003015308210 */ /* 0x000fc40007fbe0ff */
[----:B------:R-:W-:Y:S01]  /*14970*/  CS2R R4, SRZ ;  /* 0x0000000000047805 */ /* 0x000fe2000001ff00 */
[----:B------:R0:W5:Y:S01]  /*14980*/  @!P1 LD.E.128 R28, desc[UR54][R40.64] ;  /* 0x00000036281c9980 */ /* 0x000162000c101d00 */
[--C-:B------:R-:W-:Y:S02]  /*14990*/  @!P0 IMAD.X R47, R0, 0x1, R3.reuse, P3 ;  /* 0x00000001002f8824 */ /* 0x100fe400018e0603 */
[----:B------:R-:W-:Y:S01]  /*149a0*/  @!P0 IMAD.X R49, R20, 0x1, R3, P5 ;  /* 0x0000000114318824 */ /* 0x000fe200028e0603 */
[----:B------:R0:W5:Y:S04]  /*149b0*/  @!P1 LD.E.128 R8, desc[UR54][R42.64] ;  /* 0x000000362a089980 */ /* 0x000168000c101d00 */
[----:B------:R0:W5:Y:S04]  /*149c0*/  @!P2 LD.E.128 R4, desc[UR54][R38.64] ;  /* 0x000000362604a980 */ /* 0x000168000c101d00 */
[----:B------:R0:W5:Y:S04]  /*149d0*/  @!P0 LD.E.128 R32, desc[UR54][R46.64] ;  /* 0x000000362e208980 */ /* 0x000168000c101d00 */
[----:B------:R0:W5:Y:S02]  /*149e0*/  @!P0 LD.E.128 R12, desc[UR54][R48.64] ;  /* 0x00000036300c8980 */ /* 0x000164000c101d00 */
.L_x_5420:
[----:B------:R-:W-:Y:S05]  /*149f0*/  BSYNC B1 ;  /* 0x0000000000017941 */ /* 0x000fea0003800000 */
.L_x_5419:
[----:B------:R-:W-:Y:S01]  /*14a00*/  ULEA.HI UR4, UR43, UR43, URZ, 0x1 ;  /* 0x0000002b2b047291 */ /* 0x000fe2000f8f083f */
[----:B--2---:R-:W-:Y:S01]  /*14a10*/  VIADDMNMX R3, R45, -R235, 0x80, PT ;  /* 0x000000802d037446 */ /* 0x004fe200038009eb */
[----:B------:R-:W-:Y:S02]  /*14a20*/  BSSY B1, `(.L_x_5421) ;  /* 0x0000008000017945 */ /* 0x000fe40003800000 */
[----:B------:R-:W-:Y:S01]  /*14a30*/  ULOP3.LUT UR4, UR4, 0xfffffffe, URZ, 0xc0, !UPT ;  /* 0xfffffffe04047892 */ /* 0x000fe2000f8ec03f */
[----:B------:R-:W-:-:S03]  /*14a40*/  ISETP.GE.AND P1, PT, R220, R3, PT ;  /* 0x00000003dc00720c */ /* 0x000fc60003f26270 */
[----:B------:R-:W-:-:S06]  /*14a50*/  UIADD3 UR4, UR43, -UR4, URZ ;  /* 0x800000042b047290 */ /* 0x000fcc000fffe03f */
[----:B----4-:R-:W-:-:S04]  /*14a60*/  MOV R21, UR4 ;  /* 0x0000000400157c02 */ /* 0x010fc80008000f00 */
[----:B------:R-:W-:-:S04]  /*14a70*/  SHF.L.U32 R21, R21, 0x1f, RZ ;  /* 0x0000001f15157819 */ /* 0x000fc800000006ff */
[----:B------:R-:W2:Y:S02]  /*14a80*/  SYNCS.PHASECHK.TRANS64.TRYWAIT P0, [R16+URZ+0x33400], R21 ;  /* 0x03340015100075a7 */ /* 0x000ea4000800017f */
[----:B--2---:R-:W-:Y:S05]  /*14a90*/  @!P0 BRA `(.L_x_5422) ;  /* 0x000001c400048947 */ /* 0x004fea0003800000 */
.L_x_5645:
[----:B------:R-:W-:Y:S05]  /*14aa0*/  BSYNC B1 ;  /* 0x0000000000017941 */ /* 0x000fea0003800000 */
.L_x_5421:
        /* <DEDUP_REMOVED lines=10> */
[----:B0-----:R-:W0:Y:S01]  /*14b50*/  S2R R36, SR_TID.X ;  /* 0x0000000000247919 */ /* 0x001e220000002100 */
[----:B-----5:R-:W-:Y:S02]  /*14b60*/  SHF.R.U32.HI R0, RZ, 0x8, R24 ;  /* 0x00000008ff007819 */ /* 0x020fe40000011618 */
[----:B------:R-:W-:Y:S02]  /*14b70*/  LOP3.LUT R20, R24, 0xff, RZ, 0xc0, !PT ;  /* 0x000000ff18147812 */ /* 0x000fe400078ec0ff */
[----:B--2---:R-:W-:-:S04]  /*14b80*/  LOP3.LUT R21, R0, 0xff, RZ, 0xc0, !PT ;  /* 0x000000ff00157812 */ /* 0x004fc800078ec0ff */
        /* <DEDUP_REMOVED lines=54> */
[----:B------:R-:W-:Y:S02]  /*14ef0*/  LOP3.LUT R45, R45, 0xff0000, R24, 0xf8, !PT ;  /* 0x00ff00002d2d7812 */ /* 0x000fe400078ef818 */
[----:B------:R-:W-:-:S02]  /*14f00*/  LOP3.LUT R47, R47, 0xff0000, R26, 0xf8, !PT ;  /* 0x00ff00002f2f7812 */ /* 0x000fc400078ef81a */
[----:B------:R-:W-:Y:S02]  /*14f10*/  LOP3.LUT R55, R55, 0xff000000, R5, 0xf8, !PT ;  /* 0xff00000037377812 */ /* 0x000fe400078ef805 */
[----:B------:R-:W-:Y:S02]  /*14f20*/  LOP3.LUT R50, R21, 0xff000000, R25, 0xf8, !PT ;  /* 0xff00000015327812 */ /* 0x000fe400078ef819 */
[----:B------:R-:W-:Y:S01]  /*14f30*/  LOP3.LUT R21, R53, 0xff0000, R4, 0xf8, !PT ;  /* 0x00ff000035157812 */ /* 0x000fe200078ef804 */
[----:B------:R-:W-:Y:S01]  /*14f40*/  IMAD.U32 R59, R59, 0x10000, RZ ;  /* 0x000100003b3b7824 */ /* 0x000fe200078e00ff */
[----:B------:R-:W-:Y:S02]  /*14f50*/  LOP3.LUT R49, R45, 0xff000000, R24, 0xf8, !PT ;  /* 0xff0000002d317812 */ /* 0x000fe400078ef818 */
[----:B------:R-:W-:Y:S02]  /*14f60*/  LOP3.LUT R53, R51, 0xff000000, R27, 0xf8, !PT ;  /* 0xff00000033357812 */ /* 0x000fe400078ef81b */
[----:B------:R-:W-:-:S02]  /*14f70*/  LOP3.LUT R20, R47, 0xff000000, R26, 0xf8, !PT ;  /* 0xff0000002f147812 */ /* 0x000fc400078ef81a */
[----:B------:R-:W-:Y:S02]  /*14f80*/  F2FP.F16.E4M3.UNPACK_B R27, R55 ;  /* 0x00000037ff1b723e */ /* 0x000fe400020006ff */
[----:B0-----:R-:W-:Y:S02]  /*14f90*/  F2FP.F16.E4M3.UNPACK_B R24, R41 ;  /* 0x00000029ff18723e */ /* 0x001fe400020006ff */
[----:B------:R-:W-:Y:S02]  /*14fa0*/  F2FP.F16.E4M3.UNPACK_B R26, R50 ;  /* 0x00000032ff1a723e */ /* 0x000fe400020006ff */
[----:B------:R-:W-:Y:S01]  /*14fb0*/  LOP3.LUT R54, R21, 0xff000000, R4, 0xf8, !PT ;  /* 0xff00000015367812 */ /* 0x000fe200078ef804 */
[----:B------:R-:W-:Y:S01]  /*14fc0*/  HADD2.F32 R56, -RZ, R27.H0_H0 ;  /* 0x2000001bff387230 */ /* 0x000fe20000004100 */
[----:B------:R-:W-:Y:S01]  /*14fd0*/  LOP3.LUT R59, R52, 0xff0000, R59, 0xf8, !PT ;  /* 0x00ff0000343b7812 */ /* 0x000fe200078ef83b */
[----:B------:R-:W-:Y:S02]  /*14fe0*/  HADD2.F32 R5, -RZ, R24.H0_H0 ;  /* 0x20000018ff057230 */ /* 0x000fe40000004100 */
[----:B------:R-:W-:-:S03]  /*14ff0*/  HADD2.F32 R52, -RZ, R26.H0_H0 ;  /* 0x2000001aff347230 */ /* 0x000fc60000004100 */
[C---:B------:R-:W-:Y:S02]  /*15000*/  FMUL.FTZ R58, R5.reuse, R56 ;  /* 0x00000038053a7220 */ /* 0x040fe40000410000 */
[----:B------:R-:W-:Y:S01]  /*15010*/  FMUL.FTZ R51, R5, R52 ;  /* 0x0000003405337220 */ /* 0x000fe20000410000 */
[--C-:B------:R-:W-:Y:S02]  /*15020*/  LOP3.LUT R57, R57, 0xff0000, R6.reuse, 0xf8, !PT ;  /* 0x00ff000039397812 */ /* 0x100fe400078ef806 */
[----:B------:R-:W-:Y:S02]  /*15030*/  F2FP.F16.E4M3.UNPACK_B R46, R41.H1 ;  /* 0x00000029ff2e723e */ /* 0x000fe400030006ff */
[----:B------:R-:W-:Y:S02]  /*15040*/  F2FP.F16.E4M3.UNPACK_B R55, R55.H1 ;  /* 0x00000037ff37723e */ /* 0x000fe400030006ff */
[----:B------:R-:W-:Y:S01]  /*15050*/  F2FP.F16.E4M3.UNPACK_B R50, R50.H1 ;  /* 0x00000032ff32723e */ /* 0x000fe200030006ff */
[----:B------:R-:W-:Y:S01]  /*15060*/  HADD2.F32 R24, -RZ, R24.H1_H1 ;  /* 0x30000018ff187230 */ /* 0x000fe20000004100 */
[----:B------:R-:W-:Y:S01]  /*15070*/  LOP3.LUT R6, R57, 0xff000000, R6, 0xf8, !PT ;  /* 0xff00000039067812 */ /* 0x000fe200078ef806 */
[--C-:B------:R-:W-:Y:S01]  /*15080*/  HADD2.F32 R57, -RZ, R55.reuse.H0_H0 ;  /* 0x20000037ff397230 */ /* 0x100fe20000004100 */
[----:B------:R-:W-:Y:S01]  /*15090*/  LOP3.LUT R59, R59, 0xff000000, R7, 0xf8, !PT ;  /* 0xff0000003b3b7812 */ /* 0x000fe200078ef807 */
[----:B------:R-:W-:Y:S01]  /*150a0*/  HADD2.F32 R55, -RZ, R55.H1_H1 ;  /* 0x30000037ff377230 */ /* 0x000fe20000004100 */
[----:B------:R-:W-:-:S02]  /*150b0*/  F2FP.F16.E4M3.UNPACK_B R47, R43 ;  /* 0x0000002bff2f723e */ /* 0x000fc400020006ff */
[----:B------:R-:W-:Y:S02]  /*150c0*/  F2FP.F16.E4M3.UNPACK_B R48, R43.H1 ;  /* 0x0000002bff30723e */ /* 0x000fe400030006ff */
[-C--:B------:R-:W-:Y:S02]  /*150d0*/  F2FP.F16.E4M3.UNPACK_B R41, R40.reuse ;  /* 0x00000028ff29723e */ /* 0x080fe400020006ff */
[----:B------:R-:W-:Y:S01]  /*150e0*/  F2FP.F16.E4M3.UNPACK_B R40, R40.H1 ;  /* 0x00000028ff28723e */ /* 0x000fe200030006ff */
[----:B---3--:R-:W0:Y:S02]  /*150f0*/  LDS.128 R36, [R65+0x1e200] ;  /* 0x01e2000041247984 */ /* 0x008e240000000c00 */
[----:B0-----:R-:W-:-:S05]  /*15100*/  F2FP.F16.E4M3.UNPACK_B R21, R37 ;  /* 0x00000025ff15723e */ /* 0x001fca00020006ff */
[----:B------:R-:W-:-:S05]  /*15110*/  HADD2.F32 R25, -RZ, R21.H0_H0 ;  /* 0x20000015ff197230 */ /* 0x000fca0000004100 */
[C---:B------:R-:W-:Y:S01]  /*15120*/  FFMA.FTZ R5, R25.reuse, R52, -R58 ;  /* 0x0000003419057223 */ /* 0x040fe2000001083a */
[----:B------:R-:W-:Y:S01]  /*15130*/  FFMA.FTZ R25, R25, R56, R51 ;  /* 0x0000003819197223 */ /* 0x000fe20000010033 */
[----:B------:R-:W-:Y:S02]  /*15140*/  HADD2.F32 R51, -RZ, R26.H1_H1 ;  /* 0x3000001aff337230 */ /* 0x000fe40000004100 */
[----:B------:R-:W-:Y:S01]  /*15150*/  HADD2.F32 R56, -RZ, R27.H1_H1 ;  /* 0x3000001bff387230 */ /* 0x000fe20000004100 */
[----:B------:R-:W-:Y:S01]  /*15160*/  F2FP.F16.E4M3.UNPACK_B R37, R37.H1 ;  /* 0x00000025ff25723e */ /* 0x000fe200030006ff */
[----:B------:R-:W-:Y:S02]  /*15170*/  HADD2.F32 R26, -RZ, R46.H0_H0 ;  /* 0x2000002eff1a7230 */ /* 0x000fe40000004100 */
[----:B------:R-:W-:Y:S02]  /*15180*/  HADD2.F32 R52, -RZ, R50.H0_H0 ;  /* 0x20000032ff347230 */ /* 0x000fe40000004100 */
[----:B------:R-:W-:Y:S01]  /*15190*/  FMUL.FTZ R61, R24, R51 ;  /* 0x00000033183d7220 */ /* 0x000fe20000410000 */
[----:B------:R-:W-:-:S02]  /*151a0*/  HADD2.F32 R21, -RZ, R21.H1_H1 ;  /* 0x30000015ff157230 */ /* 0x000fc40000004100 */
[----:B------:R-:W-:Y:S01]  /*151b0*/  FMUL.FTZ R58, R24, R56 ;  /* 0x00000038183a7220 */ /* 0x000fe20000410000 */
[C---:B------:R-:W-:Y:S01]  /*151c0*/  FMUL.FTZ R60, R26.reuse, R57 ;  /* 0x000000391a3c7220 */ /* 0x040fe20000410000 */
[----:B------:R-:W-:Y:S01]  /*151d0*/  FMUL.FTZ R62, R26, R52 ;  /* 0x000000341a3e7220 */ /* 0x000fe20000410000 */
[----:B------:R-:W-:Y:S02]  /*151e0*/  HADD2.F32 R27, -RZ, R37.H0_H0 ;  /* 0x20000025ff1b7230 */ /* 0x000fe40000004100 */
[C---:B------:R-:W-:Y:S01]  /*151f0*/  FFMA.FTZ R26, R21.reuse, R56, R61 ;  /* 0x00000038151a7223 */ /* 0x040fe2000001003d */
[----:B------:R-:W-:Y:S01]  /*15200*/  FFMA.FTZ R24, R21, R51, -R58 ;  /* 0x0000003315187223 */ /* 0x000fe2000001083a */
[----:B------:R-:W-:Y:S01]  /*15210*/  F2FP.F16.E4M3.UNPACK_B R56, R59 ;  /* 0x0000003bff38723e */ /* 0x000fe200020006ff */
[----:B------:R-:W-:Y:S01]  /*15220*/  HADD2.F32 R46, -RZ, R46.H1_H1 ;  /* 0x3000002eff2e7230 */ /* 0x000fe20000004100 */
[----:B------:R-:W-:Y:S01]  /*15230*/  F2FP.F16.E4M3.UNPACK_B R51, R53 ;  /* 0x00000035ff33723e */ /* 0x000fe200020006ff */
[----:B------:R-:W-:-:S02]  /*15240*/  HADD2.F32 R50, -RZ, R50.H1_H1 ;  /* 0x30000032ff327230 */ /* 0x000fc40000004100 */
[C---:B------:R-:W-:Y:S01]  /*15250*/  FFMA.FTZ R60, R27.reuse, R52, -R60 ;  /* 0x000000341b3c7223 */ /* 0x040fe2000001083c */
[----:B------:R-:W-:Y:S01]  /*15260*/  FFMA.FTZ R62, R27, R57, R62 ;  /* 0x000000391b3e7223 */ /* 0x000fe2000001003e */
[----:B------:R-:W-:Y:S01]  /*15270*/  F2FP.F16.E4M3.UNPACK_B R45, R39 ;  /* 0x00000027ff2d723e */ /* 0x000fe200020006ff */
[----:B------:R-:W-:Y:S02]  /*15280*/  HADD2.F32 R58, -RZ, R56.H0_H0 ;  /* 0x20000038ff3a7230 */ /* 0x000fe40000004100 */
[C---:B------:R-:W-:Y:S01]  /*15290*/  FMUL.FTZ R64, R46.reuse, R55 ;  /* 0x000000372e407220 */ /* 0x040fe20000410000 */
[----:B------:R-:W-:Y:S02]  /*152a0*/  HADD2.F32 R27, -RZ, R47.H0_H0 ;  /* 0x2000002fff1b7230 */ /* 0x000fe40000004100 */
[----:B------:R-:W-:Y:S01]  /*152b0*/  FMUL.FTZ R46, R46, R50 ;  /* 0x000000322e2e7220 */ /* 0x000fe20000410000 */
[----:B------:R-:W-:Y:S02]  /*152c0*/  HADD2.F32 R37, -RZ, R37.H1_H1 ;  /* 0x30000025ff257230 */ /* 0x000fe40000004100 */
[----:B------:R-:W-:-:S02]  /*152d0*/  HADD2.F32 R52, -RZ, R51.H0_H0 ;  /* 0x20000033ff347230 */ /* 0x000fc40000004100 */
[----:B------:R-:W-:Y:S01]  /*152e0*/  FMUL.FTZ R66, R27, R58 ;  /* 0x0000003a1b427220 */ /* 0x000fe20000410000 */
[----:B------:R-:W-:Y:S02]  /*152f0*/  HADD2.F32 R21, -RZ, R45.H0_H0 ;  /* 0x2000002dff157230 */ /* 0x000fe40000004100 */
[----:B------:R-:W-:Y:S01]  /*15300*/  FFMA.FTZ R55, R37, R55, R46 ;  /* 0x0000003725377223 */ /* 0x000fe2000001002e */
[----:B------:R-:W-:Y:S01]  /*15310*/  F2FP.F16.E4M3.UNPACK_B R59, R59.H1 ;  /* 0x0000003bff3b723e */ /* 0x000fe200030006ff */
[----:B------:R-:W-:Y:S01]  /*15320*/  FMUL.FTZ R27, R27, R52 ;  /* 0x000000341b1b7220 */ /* 0x000fe20000410000 */
[----:B------:R-:W-:Y:S01]  /*15330*/  HADD2.F32 R56, -RZ, R56.H1_H1 ;  /* 0x30000038ff387230 */ /* 0x000fe20000004100 */
[----:B------:R-:W-:Y:S01]  /*15340*/  F2FP.F16.E4M3.UNPACK_B R53, R53.H1 ;  /* 0x00000035ff35723e */ /* 0x000fe200030006ff */
[----:B------:R-:W-:Y:S02]  /*15350*/  HADD2.F32 R47, -RZ, R47.H1_H1 ;  /* 0x3000002fff2f7230 */ /* 0x000fe40000004100 */
[----:B------:R-:W-:-:S02]  /*15360*/  HADD2.F32 R46, -RZ, R51.H1_H1 ;  /* 0x30000033ff2e7230 */ /* 0x000fc40000004100 */
[----:B------:R-:W-:Y:S01]  /*15370*/  FFMA.FTZ R57, R37, R50, -R64 ;  /* 0x0000003225397223 */ /* 0x000fe20000010840 */
[C---:B------:R-:W-:Y:S01]  /*15380*/  FFMA.FTZ R66, R21.reuse, R52, -R66 ;  /* 0x0000003415427223 */ /* 0x040fe20000010842 */
[----:B------:R-:W-:Y:S01]  /*15390*/  FFMA.FTZ R58, R21, R58, R27 ;  /* 0x0000003a153a7223 */ /* 0x000fe2000001001b */
[----:B------:R-:W-:Y:S01]  /*153a0*/  F2FP.F16.E4M3.UNPACK_B R39, R39.H1 ;  /* 0x00000027ff27723e */ /* 0x000fe200030006ff */
        /* <DEDUP_REMOVED lines=11> */
[----:B------:R-:W-:Y:S02]  /*15460*/  F2FP.F16.E4M3.UNPACK_B R45, R54.H1 ;  /* 0x00000036ff2d723e */ /* 0x000fe400030006ff */
[----:B------:R-:W-:Y:S01]  /*15470*/  F2FP.F16.E4M3.UNPACK_B R37, R49.H1 ;  /* 0x00000031ff25723e */ /* 0x000fe200030006ff */
[C---:B------:R-:W-:Y:S01]  /*15480*/  FFMA.FTZ R68, R21.reuse, R50, -R68 ;  /* 0x0000003215447223 */ /* 0x040fe20000010844 */
[----:B------:R-:W-:Y:S01]  /*15490*/  F2FP.F16.E4M3.UNPACK_B R7, R36 ;  /* 0x00000024ff07723e */ /* 0x000fe200020006ff */
[----:B------:R-:W-:Y:S01]  /*154a0*/  FFMA.FTZ R64, R21, R52, R27 ;  /* 0x0000003415407223 */ /* 0x000fe2000001001b */
[----:B------:R-:W-:Y:S01]  /*154b0*/  HADD2.F32 R53, -RZ, R53.H1_H1 ;  /* 0x30000035ff357230 */ /* 0x000fe20000004100 */
[----:B------:R-:W-:Y:S01]  /*154c0*/  F2FP.F16.E4M3.UNPACK_B R36, R36.H1 ;  /* 0x00000024ff24723e */ /* 0x000fe200030006ff */
[----:B------:R-:W-:-:S02]  /*154d0*/  HADD2.F32 R59, -RZ, R59.H1_H1 ;  /* 0x3000003bff3b7230 */ /* 0x000fc40000004100 */
[----:B------:R-:W-:Y:S02]  /*154e0*/  HADD2.F32 R48, -RZ, R48.H1_H1 ;  /* 0x30000030ff307230 */ /* 0x000fe40000004100 */
[----:B------:R-:W-:Y:S02]  /*154f0*/  HADD2.F32 R50, -RZ, R45.H0_H0 ;  /* 0x2000002dff327230 */ /* 0x000fe40000004100 */
[----:B------:R-:W-:Y:S02]  /*15500*/  HADD2.F32 R27, -RZ, R40.H0_H0 ;  /* 0x20000028ff1b7230 */ /* 0x000fe40000004100 */
[----:B------:R-:W-:Y:S02]  /*15510*/  HADD2.F32 R46, -RZ, R37.H0_H0 ;  /* 0x20000025ff2e7230 */ /* 0x000fe40000004100 */
[C---:B------:R-:W-:Y:S01]  /*15520*/  FMUL.FTZ R52, R48.reuse, R59 ;  /* 0x0000003b30347220 */ /* 0x040fe20000410000 */
[----:B------:R-:W-:Y:S01]  /*15530*/  FMUL.FTZ R56, R48, R53 ;  /* 0x0000003530387220 */ /* 0x000fe20000410000 */
[----:B------:R-:W-:-:S02]  /*15540*/  HADD2.F32 R21, -RZ, R36.H0_H0 ;  /* 0x20000024ff157230 */ /* 0x000fc40000004100 */
[C---:B------:R-:W-:Y:S01]  /*15550*/  FMUL.FTZ R48, R27.reuse, R50 ;  /* 0x000000321b307220 */ /* 0x040fe20000410000 */
[----:B------:R-:W-:Y:S01]  /*15560*/  FMUL.FTZ R27, R27, R46 ;  /* 0x0000002e1b1b7220 */ /* 0x000fe20000410000 */
[----:B------:R-:W-:Y:S01]  /*15570*/  HADD2.F32 R45, -RZ, R45.H1_H1 ;  /* 0x3000002dff2d7230 */ /* 0x000fe20000004100 */
[----:B------:R-:W-:Y:S01]  /*15580*/  F2FP.F16.E4M3.UNPACK_B R54, R54 ;  /* 0x00000036ff36723e */ /* 0x000fe200020006ff */
[----:B------:R-:W-:Y:S02]  /*15590*/  HADD2.F32 R40, -RZ, R40.H1_H1 ;  /* 0x30000028ff287230 */ /* 0x000fe40000004100 */
[----:B------:R-:W-:Y:S02]  /*155a0*/  HADD2.F32 R37, -RZ, R37.H1_H1 ;  /* 0x30000025ff257230 */ /* 0x000fe40000004100 */
[C---:B------:R-:W-:Y:S01]  /*155b0*/  FFMA.FTZ R47, R21.reuse, R46, -R48 ;  /* 0x0000002e152f7223 */ /* 0x040fe20000010830 */
[----:B------:R-:W-:Y:S02]  /*155c0*/  HADD2.F32 R39, -RZ, R39.H1_H1 ;  /* 0x30000027ff277230 */ /* 0x000fe40000004100 */
        /* <DEDUP_REMOVED lines=9> */
[C---:B------:R-:W-:Y:S01]  /*15660*/  FFMA.FTZ R52, R36.reuse, R37, -R21 ;  /* 0x0000002524347223 */ /* 0x040fe20000010815 */
[----:B------:R-:W-:Y:S01]  /*15670*/  FFMA.FTZ R56, R36, R45, R46 ;  /* 0x0000002d24387223 */ /* 0x000fe2000001002e */
[----:B------:R-:W-:Y:S02]  /*15680*/  HADD2.F32 R36, -RZ, R49.H0_H0 ;  /* 0x20000031ff247230 */ /* 0x000fe40000004100 */
[----:B------:R-:W-:Y:S01]  /*15690*/  FMUL.FTZ R46, R27, R40 ;  /* 0x000000281b2e7220 */ /* 0x000fe20000410000 */
[----:B------:R-:W-:Y:S02]  /*156a0*/  HADD2.F32 R21, -RZ, R7.H0_H0 ;  /* 0x20000007ff157230 */ /* 0x000fe40000004100 */
[----:B------:R-:W-:-:S02]  /*156b0*/  HADD2.F32 R54, -RZ, R54.H1_H1 ;  /* 0x30000036ff367230 */ /* 0x000fc40000004100 */
[----:B------:R-:W-:Y:S02]  /*156c0*/  HADD2.F32 R41, -RZ, R41.H1_H1 ;  /* 0x30000029ff297230 */ /* 0x000fe40000004100 */
[-C--:B------:R-:W-:Y:S01]  /*156d0*/  FMUL.FTZ R48, R27, R36.reuse ;  /* 0x000000241b307220 */ /* 0x080fe20000410000 */
[----:B------:R-:W-:Y:S01]  /*156e0*/  FFMA.FTZ R46, R21, R36, -R46 ;  /* 0x00000024152e7223 */ /* 0x000fe2000001082e */
[-C--:B------:R-:W-:Y:S01]  /*156f0*/  F2FP.F16.E4M3.UNPACK_B R43, R42.reuse ;  /* 0x0000002aff2b723e */ /* 0x080fe200020006ff */
[----:B------:R-:W-:Y:S01]  /*15700*/  HADD2.F32 R36, -RZ, R49.H1_H1 ;  /* 0x30000031ff247230 */ /* 0x000fe20000004100 */
[----:B------:R-:W-:Y:S01]  /*15710*/  F2FP.F16.E4M3.UNPACK_B R42, R42.H1 ;  /* 0x0000002aff2a723e */ /* 0x000fe200030006ff */
[----:B------:R-:W-:Y:S01]  /*15720*/  HADD2.F32 R7, -RZ, R7.H1_H1 ;  /* 0x30000007ff077230 */ /* 0x000fe20000004100 */
[----:B------:R-:W-:Y:S01]  /*15730*/  F2FP.F16.E4M3.UNPACK_B R37, R6.H1 ;  /* 0x00000006ff25723e */ /* 0x000fe200030006ff */
[----:B------:R-:W-:Y:S01]  /*15740*/  FMUL.FTZ R50, R41, R54 ;  /* 0x0000003629327220 */ /* 0x000fe20000410000 */
[----:B------:R-:W-:Y:S01]  /*15750*/  F2FP.F16.E4M3.UNPACK_B R27, R20.H1 ;  /* 0x00000014ff1b723e */ /* 0x000fe200030006ff */
[----:B------:R-:W-:Y:S01]  /*15760*/  FFMA.FTZ R48, R21, R40, R48 ;  /* 0x0000002815307223 */ /* 0x000fe20000010030 */
[----:B------:R-:W-:Y:S01]  /*15770*/  F2FP.F16.E4M3.UNPACK_B R4, R38 ;  /* 0x00000026ff04723e */ /* 0x000fe200020006ff */
[----:B------:R-:W-:Y:S01]  /*15780*/  FMUL.FTZ R41, R41, R36 ;  /* 0x0000002429297220 */ /* 0x000fe20000410000 */
[----:B------:R-:W-:Y:S01]  /*15790*/  F2FP.F16.E4M3.UNPACK_B R38, R38.H1 ;  /* 0x00000026ff26723e */ /* 0x000fe200030006ff */
[----:B------:R-:W-:Y:S01]  /*157a0*/  FFMA.FTZ R39, R7, R36, -R50 ;  /* 0x0000002407277223 */ /* 0x000fe20000010832 */
[----:B------:R-:W-:-:S02]  /*157b0*/  HADD2.F32 R40, -RZ, R37.H0_H0 ;  /* 0x20000025ff287230 */ /* 0x000fc40000004100 */
[--C-:B------:R-:W-:Y:S02]  /*157c0*/  HADD2.F32 R21, -RZ, R42.reuse.H0_H0 ;  /* 0x2000002aff157230 */ /* 0x100fe40000004100 */
[----:B------:R-:W-:Y:S02]  /*157d0*/  HADD2.F32 R36, -RZ, R27.H0_H0 ;  /* 0x2000001bff247230 */ /* 0x000fe40000004100 */
[----:B------:R-:W-:Y:S02]  /*157e0*/  HADD2.F32 R37, -RZ, R37.H1_H1 ;  /* 0x30000025ff257230 */ /* 0x000fe40000004100 */
[----:B------:R-:W-:Y:S02]  /*157f0*/  HADD2.F32 R42, -RZ, R42.H1_H1 ;  /* 0x3000002aff2a7230 */ /* 0x000fe40000004100 */
[----:B------:R-:W-:Y:S01]  /*15800*/  FFMA.FTZ R41, R7, R54, R41 ;  /* 0x0000003607297223 */ /* 0x000fe20000010029 */
[----:B------:R-:W-:Y:S02]  /*15810*/  HADD2.F32 R7, -RZ, R38.H0_H0 ;  /* 0x20000026ff077230 */ /* 0x000fe40000004100 */
[----:B------:R-:W-:Y:S01]  /*15820*/  FMUL.FTZ R50, R21, R40 ;  /* 0x0000002815327220 */ /* 0x000fe20000410000 */
[----:B------:R-:W-:-:S02]  /*15830*/  HADD2.F32 R27, -RZ, R27.H1_H1 ;  /* 0x3000001bff1b7230 */ /* 0x000fc40000004100 */
[----:B------:R-:W-:Y:S01]  /*15840*/  FMUL.FTZ R54, R21, R36 ;  /* 0x0000002415367220 */ /* 0x000fe20000410000 */
[----:B------:R-:W-:Y:S01]  /*15850*/  HADD2.F32 R38, -RZ, R38.H1_H1 ;  /* 0x30000026ff267230 */ /* 0x000fe20000004100 */
[----:B------:R-:W-:Y:S01]  /*15860*/  F2FP.F16.E4M3.UNPACK_B R20, R20 ;  /* 0x00000014ff14723e */ /* 0x000fe200020006ff */
[C---:B------:R-:W-:Y:S01]  /*15870*/  FMUL.FTZ R21, R42.reuse, R37 ;  /* 0x000000252a157220 */ /* 0x040fe20000410000 */
[----:B------:R-:W-:Y:S01]  /*15880*/  F2FP.F16.E4M3.UNPACK_B R6, R6 ;  /* 0x00000006ff06723e */ /* 0x000fe200020006ff */
[C---:B------:R-:W-:Y:S01]  /*15890*/  FFMA.FTZ R50, R7.reuse, R36, -R50 ;  /* 0x0000002407327223 */ /* 0x040fe20000010832 */
[-C--:B------:R-:W-:Y:S01]  /*158a0*/  FMUL.FTZ R42, R42, R27.reuse ;  /* 0x0000001b2a2a7220 */ /* 0x080fe20000410000 */
[----:B------:R-:W-:Y:S01]  /*158b0*/  FFMA.FTZ R54, R7, R40, R54 ;  /* 0x0000002807367223 */ /* 0x000fe20000010036 */
[----:B------:R-:W-:Y:S01]  /*158c0*/  FFMA.FTZ R45, R38, R27, -R21 ;  /* 0x0000001b262d7223 */ /* 0x000fe20000010815 */
[----:B------:R-:W-:Y:S02]  /*158d0*/  HADD2.F32 R21, -RZ, R20.H0_H0 ;  /* 0x20000014ff157230 */ /* 0x000fe40000004100 */
[----:B------:R-:W-:-:S02]  /*158e0*/  HADD2.F32 R27, -RZ, R6.H0_H0 ;  /* 0x20000006ff1b7230 */ /* 0x000fc40000004100 */
[--C-:B------:R-:W-:Y:S02]  /*158f0*/  HADD2.F32 R7, -RZ, R43.reuse.H0_H0 ;  /* 0x2000002bff077230 */ /* 0x100fe40000004100 */
[----:B------:R-:W-:Y:S02]  /*15900*/  HADD2.F32 R36, -RZ, R6.H1_H1 ;  /* 0x30000006ff247230 */ /* 0x000fe40000004100 */
[----:B------:R-:W-:Y:S02]  /*15910*/  HADD2.F32 R43, -RZ, R43.H1_H1 ;  /* 0x3000002bff2b7230 */ /* 0x000fe40000004100 */
[----:B------:R-:W-:Y:S02]  /*15920*/  HADD2.F32 R20, -RZ, R20.H1_H1 ;  /* 0x30000014ff147230 */ /* 0x000fe40000004100 */
[----:B------:R-:W-:Y:S01]  /*15930*/  FFMA.FTZ R49, R38, R37, R42 ;  /* 0x0000002526317223 */ /* 0x000fe2000001002a */
[--C-:B------:R-:W-:Y:S02]  /*15940*/  HADD2.F32 R6, -RZ, R4.reuse.H0_H0 ;  /* 0x20000004ff067230 */ /* 0x100fe40000004100 */
[C---:B------:R-:W-:Y:S01]  /*15950*/  FMUL.FTZ R37, R7.reuse, R27 ;  /* 0x0000001b07257220 */ /* 0x040fe20000410000 */
[----:B------:R-:W-:Y:S01]  /*15960*/  FMUL.FTZ R38, R7, R21 ;  /* 0x0000001507267220 */ /* 0x000fe20000410000 */
[----:B------:R-:W-:-:S02]  /*15970*/  HADD2.F32 R4, -RZ, R4.H1_H1 ;  /* 0x30000004ff047230 */ /* 0x000fc40000004100 */
[C---:B------:R-:W-:Y:S01]  /*15980*/  FMUL.FTZ R7, R43.reuse, R36 ;  /* 0x000000242b077220 */ /* 0x040fe20000410000 */
[-C--:B------:R-:W-:Y:S01]  /*15990*/  FMUL.FTZ R43, R43, R20.reuse ;  /* 0x000000142b2b7220 */ /* 0x080fe20000410000 */
        /* <DEDUP_REMOVED lines=22> */
.L_x_5424:
[----:B------:R-:W-:Y:S05]  /*15b00*/  BSYNC B1 ;  /* 0x0000000000017941 */ /* 0x000fea0003800000 */
.L_x_5423:
[----:B------:R-:W-:Y:S04]  /*15b10*/  BSSY B1, `(.L_x_5425) ;  /* 0x0000102000017945 */ /* 0x000fe80003800000 */
[----:B------:R-:W-:Y:S05]  /*15b20*/  @P1 BRA `(.L_x_5426) ;  /* 0x0000001000001947 */ /* 0x000fea0003800000 */
[----:B------:R-:W3:Y:S04]  /*15b30*/  LDL R20, [R1+0x54] ;  /* 0x0000540001147983 */ /* 0x000ee80000100800 */
[----:B------:R-:W4:Y:S01]  /*15b40*/  LDL R62, [R1+0x64] ;  /* 0x00006400013e7983 */ /* 0x000f220000100800 */
[----:B-1---5:R-:W-:Y:S02]  /*15b50*/  SHF.R.U32.HI R0, RZ, 0x8, R28 ;  /* 0x00000008ff007819 */ /* 0x022fe4000001161c */
[----:B------:R-:W-:Y:S02]  /*15b60*/  LOP3.LUT R5, R28, 0xff, RZ, 0xc0, !PT ;  /* 0x000000ff1c057812 */ /* 0x000fe400078ec0ff */
[----:B------:R-:W-:Y:S02]  /*15b70*/  LOP3.LUT R4, R0, 0xff, RZ, 0xc0, !PT ;  /* 0x000000ff00047812 */ /* 0x000fe400078ec0ff */
[----:B------:R-:W-:-:S02]  /*15b80*/  SHF.R.U32.HI R6, RZ, 0x8, R29 ;  /* 0x00000008ff067819 */ /* 0x000fc4000001161d */
[----:B0-----:R-:W-:Y:S02]  /*15b90*/  PRMT R37, R4, 0x7604, R5 ;  /* 0x0000760404257816 */ /* 0x001fe40000000005 */
[----:B--2---:R-:W-:Y:S02]  /*15ba0*/  LOP3.LUT R21, R31, 0xff, RZ, 0xc0, !PT ;  /* 0x000000ff1f157812 */ /* 0x004fe400078ec0ff */
[----:B------:R-:W-:Y:S02]  /*15bb0*/  SHF.R.U32.HI R24, RZ, 0x8, R8 ;  /* 0x00000008ff187819 */ /* 0x000fe40000011608 */
[----:B------:R-:W-:Y:S02]  /*15bc0*/  LOP3.LUT R7, R29, 0xff, RZ, 0xc0, !PT ;  /* 0x000000ff1d077812 */ /* 0x000fe400078ec0ff */
[----:B------:R-:W-:Y:S02]  /*15bd0*/  LOP3.LUT R6, R6, 0xff, RZ, 0xc0, !PT ;  /* 0x000000ff06067812 */ /* 0x000fe400078ec0ff */
[----:B------:R-:W-:-:S02]  /*15be0*/  LOP3.LUT R25, R8, 0xff, RZ, 0xc0, !PT ;  /* 0x000000ff08197812 */ /* 0x000fc400078ec0ff */
[----:B------:R-:W-:Y:S02]  /*15bf0*/  LOP3.LUT R24, R24, 0xff, RZ, 0xc0, !PT ;  /* 0x000000ff18187812 */ /* 0x000fe400078ec0ff */
[----:B------:R-:W-:Y:S02]  /*15c00*/  PRMT R36, R6, 0x7604, R7 ;  /* 0x0000760406247816 */ /* 0x000fe40000000007 */
[----:B------:R-:W-:Y:S02]  /*15c10*/  SHF.R.U32.HI R6, RZ, 0x8, R30 ;  /* 0x00000008ff067819 */ /* 0x000fe4000001161e */
[----:B------:R-:W-:Y:S02]  /*15c20*/  PRMT R47, R24, 0x7604, R25 ;  /* 0x00007604182f7816 */ /* 0x000fe40000000019 */
[----:B------:R-:W-:Y:S02]  /*15c30*/  LOP3.LUT R25, R9, 0xff, RZ, 0xc0, !PT ;  /* 0x000000ff09197812 */ /* 0x000fe400078ec0ff */
[----:B------:R-:W-:-:S02]  /*15c40*/  SHF.R.U32.HI R24, RZ, 0x8, R11 ;  /* 0x00000008ff187819 */ /* 0x000fc4000001160b */
[----:B------:R-:W-:Y:S02]  /*15c50*/  LOP3.LUT R7, R30, 0xff, RZ, 0xc0, !PT ;  /* 0x000000ff1e077812 */ /* 0x000fe400078ec0ff */
[----:B------:R-:W-:Y:S02]  /*15c60*/  LOP3.LUT R6, R6, 0xff, RZ, 0xc0, !PT ;  /* 0x000000ff06067812 */ /* 0x000fe400078ec0ff */
[----:B------:R-:W-:Y:S02]  /*15c70*/  LOP3.LUT R27, R10, 0xff, RZ, 0xc0, !PT ;  /* 0x000000ff0a1b7812 */ /* 0x000fe400078ec0ff */
[----:B------:R-:W-:Y:S02]  /*15c80*/  LOP3.LUT R24, R24, 0xff, RZ, 0xc0, !PT ;  /* 0x000000ff18187812 */ /* 0x000fe400078ec0ff */
[----:B------:R-:W-:Y:S02]  /*15c90*/  LOP3.LUT R41, R11, 0xff, RZ, 0xc0, !PT ;  /* 0x000000ff0b297812 */ /* 0x000fe400078ec0ff */
[----:B------:R-:W-:-:S02]  /*15ca0*/  PRMT R39, R6, 0x7604, R7 ;  /* 0x0000760406277816 */ /* 0x000fc40000000007 */
[----:B------:R-:W-:Y:S02]  /*15cb0*/  PRMT R42, R24, 0x7604, R41 ;  /* 0x00007604182a7816 */ /* 0x000fe40000000029 */
[----:B------:R-:W-:Y:S02]  /*15cc0*/  SHF.R.U32.HI R38, RZ, 0x10, R30 ;  /* 0x00000010ff267819 */ /* 0x000fe4000001161e */
[----:B------:R-:W-:Y:S02]  /*15cd0*/  SHF.R.U32.HI R40, RZ, 0x10, R31 ;  /* 0x00000010ff287819 */ /* 0x000fe4000001161f */
[----:B------:R-:W-:Y:S02]  /*15ce0*/  LOP3.LUT R38, R38, 0xff, RZ, 0xc0, !PT ;  /* 0x000000ff26267812 */ /* 0x000fe400078ec0ff */
[----:B------:R-:W-:Y:S02]  /*15cf0*/  LOP3.LUT R40, R40, 0xff, RZ, 0xc0, !PT ;  /* 0x000000ff28287812 */ /* 0x000fe400078ec0ff */
[----:B------:R-:W-:-:S02]  /*15d00*/  PRMT R41, R38, 0x7054, R39 ;  /* 0x0000705426297816 */ /* 0x000fc40000000027 */
[----:B------:R-:W-:Y:S02]  /*15d10*/  SHF.R.U32.HI R39, RZ, 0x10, R11 ;  /* 0x00000010ff277819 */ /* 0x000fe4000001160b */
[----:B------:R-:W-:Y:S02]  /*15d20*/  SHF.R.U32.HI R38, RZ, 0x10, R10 ;  /* 0x00000010ff267819 */ /* 0x000fe4000001160a */
[----:B------:R-:W-:Y:S02]  /*15d30*/  LOP3.LUT R39, R39, 0xff, RZ, 0xc0, !PT ;  /* 0x000000ff27277812 */ /* 0x000fe400078ec0ff */
[----:B------:R-:W-:Y:S02]  /*15d40*/  LOP3.LUT R38, R38, 0xff, RZ, 0xc0, !PT ;  /* 0x000000ff26267812 */ /* 0x000fe400078ec0ff */
[----:B------:R-:W-:-:S04]  /*15d50*/  PRMT R53, R39, 0x7054, R42 ;  /* 0x0000705427357816 */ /* 0x000fc8000000002a */
[----:B------:R-:W-:Y:S02]  /*15d60*/  LOP3.LUT R53, R53, 0xff000000, R11, 0xf8, !PT ;  /* 0xff00000035357812 */ /* 0x000fe400078ef80b */
[----:B---3--:R-:W-:Y:S02]  /*15d70*/  LEA.HI R0, R3, R20, RZ, 0x1c ;  /* 0x0000001403007211 */ /* 0x008fe400078fe0ff */
[----:B------:R-:W-:Y:S02]  /*15d80*/  SHF.R.U32.HI R20, RZ, 0x8, R31 ;  /* 0x00000008ff147819 */ /* 0x000fe4000001161f */
[----:B------:R-:W-:Y:S02]  /*15d90*/  SHF.R.S32.HI R5, RZ, 0x1f, R0 ;  /* 0x0000001fff057819 */ /* 0x000fe40000011400 */
[----:B------:R-:W-:Y:S02]  /*15da0*/  LOP3.LUT R20, R20, 0xff, RZ, 0xc0, !PT ;  /* 0x000000ff14147812 */ /* 0x000fe400078ec0ff */
[----:B------:R-:W-:-:S02]  /*15db0*/  LEA.HI R4, R5, R0, RZ, 0x2 ;  /* 0x0000000005047211 */ /* 0x000fc400078f10ff */
[----:B------:R-:W-:Y:S02]  /*15dc0*/  SHF.L.U32 R5, R0, 0x4, RZ ;  /* 0x0000000400057819 */ /* 0x000fe400000006ff */
[----:B------:R-:W-:Y:S01]  /*15dd0*/  PRMT R43, R20, 0x7604, R21 ;  /* 0x00007604142b7816 */ /* 0x000fe20000000015 */
[----:B------:R-:W-:Y:S01]  /*15de0*/  IMAD.SHL.U32 R4, R4, 0x800, RZ ;  /* 0x0000080004047824 */ /* 0x000fe200078e00ff */
[----:B------:R-:W-:Y:S02]  /*15df0*/  LOP3.LUT R0, R230, 0x30, R5, 0xf8, !PT ;  /* 0x00000030e6007812 */ /* 0x000fe400078ef805 */
[----:B------:R-:W-:Y:S02]  /*15e00*/  SHF.R.U32.HI R20, RZ, 0x8, R10 ;  /* 0x00000008ff147819 */ /* 0x000fe4000001160a */
[----:B------:R-:W-:Y:S02]  /*15e10*/  LOP3.LUT R0, R0, R231, RZ, 0x3c, !PT ;  /* 0x000000e700007212 */ /* 0x000fe400078e3cff */
[----:B------:R-:W-:-:S02]  /*15e20*/  LOP3.LUT R5, R4, 0xffffe000, RZ, 0xc0, !PT ;  /* 0xffffe00004057812 */ /* 0x000fc400078ec0ff */
[----:B------:R-:W-:Y:S02]  /*15e30*/  LOP3.LUT R20, R20, 0xff, RZ, 0xc0, !PT ;  /* 0x000000ff14147812 */ /* 0x000fe400078ec0ff */
[----:B------:R-:W-:Y:S02]  /*15e40*/  IADD3 R21, R0, R232, R5 ;  /* 0x000000e800157210 */ /* 0x000fe40007ffe005 */
[----:B------:R-:W-:Y:S01]  /*15e50*/  SHF.R.U32.HI R0, RZ, 0x8, R9 ;  /* 0x00000008ff007819 */ /* 0x000fe20000011609 */
[----:B----4-:R-:W0:Y:S01]  /*15e60*/  LDS.128 R4, [R62+0x1e200] ;  /* 0x01e200003e047984 */ /* 0x010e220000000c00 */
[----:B------:R-:W-:Y:S02]  /*15e70*/  PRMT R51, R20, 0x7604, R27 ;  /* 0x0000760414337816 */ /* 0x000fe4000000001b */
[----:B------:R-:W-:Y:S02]  /*15e80*/  LOP3.LUT R0, R0, 0xff, RZ, 0xc0, !PT ;  /* 0x000000ff00007812 */ /* 0x000fe400078ec0ff */
[----:B------:R-:W-:-:S02]  /*15e90*/  SHF.R.U32.HI R20, RZ, 0x10, R28 ;  /* 0x00000010ff147819 */ /* 0x000fc4000001161c */
[----:B------:R-:W-:Y:S01]  /*15ea0*/  PRMT R49, R0, 0x7604, R25 ;  /* 0x0000760400317816 */ /* 0x000fe20000000019 */
[----:B------:R-:W-:Y:S01]  /*15eb0*/  IMAD.IADD R0, R16, 0x1, R21 ;  /* 0x0000000110007824 */ /* 0x000fe200078e0215 */
[----:B------:R-:W-:Y:S02]  /*15ec0*/  SHF.R.U32.HI R21, RZ, 0x10, R29 ;  /* 0x00000010ff157819 */ /* 0x000fe4000001161d */
[----:B------:R-:W-:Y:S02]  /*15ed0*/  LOP3.LUT R20, R20, 0xff, RZ, 0xc0, !PT ;  /* 0x000000ff14147812 */ /* 0x000fe400078ec0ff */
[----:B------:R-:W1:Y:S01]  /*15ee0*/  LDS.128 R24, [R0+0x1e200] ;  /* 0x01e2000000187984 */ /* 0x000e620000000c00 */
        /* <DEDUP_REMOVED lines=8> */
[----:B------:R-:W-:-:S02]  /*15f70*/  LOP3.LUT R39, R21, 0xff000000, R29, 0xf8, !PT ;  /* 0xff00000015277812 */ /* 0x000fc400078ef81d */
[----:B------:R-:W-:Y:S02]  /*15f80*/  LOP3.LUT R49, R49, 0xff000000, R9, 0xf8, !PT ;  /* 0xff00000031317812 */ /* 0x000fe400078ef809 */
[----:B------:R-:W-:Y:S02]  /*15f90*/  PRMT R47, R20, 0x7054, R47 ;  /* 0x00007054142f7816 */ /* 0x000fe4000000002f */
[----:B------:R-:W-:Y:S02]  /*15fa0*/  PRMT R51, R38, 0x7054, R51 ;  /* 0x0000705426337816 */ /* 0x000fe40000000033 */
[----:B------:R-:W-:Y:S02]  /*15fb0*/  PRMT R45, R40, 0x7054, R43 ;  /* 0x00007054282d7816 */ /* 0x000fe4000000002b */
[-C--:B0-----:R-:W-:Y:S02]  /*15fc0*/  F2FP.F16.E4M3.UNPACK_B R11, R6.reuse ;  /* 0x00000006ff0b723e */ /* 0x081fe400020006ff */
[----:B------:R-:W-:-:S02]  /*15fd0*/  F2FP.F16.E4M3.UNPACK_B R20, R6.H1 ;  /* 0x00000006ff14723e */ /* 0x000fc400030006ff */
[----:B------:R-:W-:Y:S02]  /*15fe0*/  F2FP.F16.E4M3.UNPACK_B R46, R49 ;  /* 0x00000031ff2e723e */ /* 0x000fe400020006ff */
[----:B------:R-:W-:Y:S02]  /*15ff0*/  F2FP.F16.E4M3.UNPACK_B R40, R39 ;  /* 0x00000027ff28723e */ /* 0x000fe400020006ff */
[----:B------:R-:W-:Y:S01]  /*16000*/  LOP3.LUT R47, R47, 0xff000000, R8, 0xf8, !PT ;  /* 0xff0000002f2f7812 */ /* 0x000fe200078ef808 */
[----:B------:R-:W-:Y:S01]  /*16010*/  HADD2.F32 R48, -RZ, R46.H0_H0 ;  /* 0x2000002eff307230 */ /* 0x000fe20000004100 */
[----:B------:R-:W-:Y:S01]  /*16020*/  LOP3.LUT R50, R51, 0xff000000, R10, 0xf8, !PT ;  /* 0xff00000033327812 */ /* 0x000fe200078ef80a */
[----:B------:R-:W-:Y:S01]  /*16030*/  HADD2.F32 R42, -RZ, R40.H0_H0 ;  /* 0x20000028ff2a7230 */ /* 0x000fe20000004100 */
[----:B------:R-:W-:Y:S01]  /*16040*/  F2FP.F16.E4M3.UNPACK_B R8, R5 ;  /* 0x00000005ff08723e */ /* 0x000fe200020006ff */
[----:B------:R-:W-:Y:S01]  /*16050*/  HADD2.F32 R51, -RZ, R46.H1_H1 ;  /* 0x3000002eff337230 */ /* 0x000fe20000004100 */
[----:B-1----:R-:W-:-:S02]  /*16060*/  F2FP.F16.E4M3.UNPACK_B R6, R25 ;  /* 0x00000019ff06723e */ /* 0x002fc400020006ff */
[----:B------:R-:W-:Y:S01]  /*16070*/  F2FP.F16.E4M3.UNPACK_B R10, R5.H1 ;  /* 0x00000005ff0a723e */ /* 0x000fe200030006ff */
[----:B------:R-:W-:Y:S01]  /*16080*/  HADD2.F32 R9, -RZ, R8.H0_H0 ;  /* 0x20000008ff097230 */ /* 0x000fe20000004100 */
[----:B------:R-:W-:Y:S01]  /*16090*/  LOP3.LUT R38, R37, 0xff000000, R28, 0xf8, !PT ;  /* 0xff00000025267812 */ /* 0x000fe200078ef81c */
[----:B------:R-:W-:Y:S01]  /*160a0*/  HADD2.F32 R5, -RZ, R6.H0_H0 ;  /* 0x20000006ff057230 */ /* 0x000fe20000004100 */
[-C--:B------:R-:W-:Y:S01]  /*160b0*/  F2FP.F16.E4M3.UNPACK_B R36, R27.reuse ;  /* 0x0000001bff24723e */ /* 0x080fe200020006ff */
[----:B------:R-:W-:Y:S01]  /*160c0*/  HADD2.F32 R8, -RZ, R8.H1_H1 ;  /* 0x30000008ff087230 */ /* 0x000fe20000004100 */
[----:B------:R-:W-:Y:S02]  /*160d0*/  F2FP.F16.E4M3.UNPACK_B R37, R27.H1 ;  /* 0x0000001bff25723e */ /* 0x000fe400030006ff */
[C---:B------:R-:W-:Y:S01]  /*160e0*/  FMUL.FTZ R52, R5.reuse, R48 ;  /* 0x0000003005347220 */ /* 0x040fe20000410000 */
[----:B------:R-:W-:Y:S01]  /*160f0*/  F2FP.F16.E4M3.UNPACK_B R29, R25.H1 ;  /* 0x00000019ff1d723e */ /* 0x000fe200030006ff */
[-C--:B------:R-:W-:Y:S01]  /*16100*/  FMUL.FTZ R27, R5, R42.reuse ;  /* 0x0000002a051b7220 */ /* 0x080fe20000410000 */
[----:B------:R-:W-:Y:S01]  /*16110*/  F2FP.F16.E4M3.UNPACK_B R49, R49.H1 ;  /* 0x00000031ff31723e */ /* 0x000fe200030006ff */
[----:B------:R-:W-:Y:S01]  /*16120*/  FFMA.FTZ R5, R9, R42, -R52 ;  /* 0x0000002a09057223 */ /* 0x000fe20000010834 */
[----:B------:R-:W-:Y:S01]  /*16130*/  LOP3.LUT R43, R41, 0xff000000, R30, 0xf8, !PT ;  /* 0xff000000292b7812 */ /* 0x000fe200078ef81e */
[----:B------:R-:W-:Y:S01]  /*16140*/  FFMA.FTZ R9, R9, R48, R27 ;  /* 0x0000003009097223 */ /* 0x000fe2000001001b */
[----:B------:R-:W-:Y:S01]  /*16150*/  LOP3.LUT R45, R45, 0xff000000, R31, 0xf8, !PT ;  /* 0xff0000002d2d7812 */ /* 0x000fe200078ef81f */
[----:B------:R-:W-:Y:S01]  /*16160*/  HADD2.F32 R42, -RZ, R49.H0_H0 ;  /* 0x20000031ff2a7230 */ /* 0x000fe20000004100 */
[-C--:B------:R-:W-:Y:S01]  /*16170*/  F2FP.F16.E4M3.UNPACK_B R30, R26.reuse ;  /* 0x0000001aff1e723e */ /* 0x080fe200020006ff */
[----:B------:R-:W-:Y:S01]  /*16180*/  HADD2.F32 R27, -RZ, R29.H0_H0 ;  /* 0x2000001dff1b7230 */ /* 0x000fe20000004100 */
[----:B------:R-:W-:Y:S01]  /*16190*/  F2FP.F16.E4M3.UNPACK_B R31, R26.H1 ;  /* 0x0000001aff1f723e */ /* 0x000fe200030006ff */
[----:B------:R-:W-:Y:S01]  /*161a0*/  HADD2.F32 R26, -RZ, R6.H1_H1 ;  /* 0x30000006ff1a7230 */ /* 0x000fe20000004100 */
[----:B------:R-:W-:Y:S01]  /*161b0*/  F2FP.F16.E4M3.UNPACK_B R39, R39.H1 ;  /* 0x00000027ff27723e */ /* 0x000fe200030006ff */
[----:B------:R-:W-:-:S02]  /*161c0*/  HADD2.F32 R41, -RZ, R40.H1_H1 ;  /* 0x30000028ff297230 */ /* 0x000fc40000004100 */
[----:B------:R-:W-:Y:S01]  /*161d0*/  FMUL.FTZ R57, R27, R42 ;  /* 0x0000002a1b397220 */ /* 0x000fe20000410000 */
[----:B------:R-:W-:Y:S02]  /*161e0*/  HADD2.F32 R6, -RZ, R10.H0_H0 ;  /* 0x2000000aff067230 */ /* 0x000fe40000004100 */
[C---:B------:R-:W-:Y:S01]  /*161f0*/  FMUL.FTZ R55, R26.reuse, R51 ;  /* 0x000000331a377220 */ /* 0x040fe20000410000 */
[--C-:B------:R-:W-:Y:S02]  /*16200*/  HADD2.F32 R40, -RZ, R39.reuse.H0_H0 ;  /* 0x20000027ff287230 */ /* 0x100fe40000004100 */
[-C--:B------:R-:W-:Y:S01]  /*16210*/  FMUL.FTZ R26, R26, R41.reuse ;  /* 0x000000291a1a7220 */ /* 0x080fe20000410000 */
[----:B------:R-:W-:Y:S02]  /*16220*/  HADD2.F32 R39, -RZ, R39.H1_H1 ;  /* 0x30000027ff277230 */ /* 0x000fe40000004100 */
[----:B------:R-:W-:Y:S01]  /*16230*/  FFMA.FTZ R46, R8, R41, -R55 ;  /* 0x00000029082e7223 */ /* 0x000fe20000010837 */
[----:B------:R-:W-:-:S02]  /*16240*/  HADD2.F32 R49, -RZ, R49.H1_H1 ;  /* 0x30000031ff317230 */ /* 0x000fc40000004100 */
[-C--:B------:R-:W-:Y:S01]  /*16250*/  FMUL.FTZ R27, R27, R40.reuse ;  /* 0x000000281b1b7220 */ /* 0x080fe20000410000 */
[----:B------:R-:W-:Y:S01]  /*16260*/  FFMA.FTZ R57, R6, R40, -R57 ;  /* 0x0000002806397223 */ /* 0x000fe20000010839 */
[----:B------:R-:W-:Y:S01]  /*16270*/  FFMA.FTZ R48, R8, R51, R26 ;  /* 0x0000003308307223 */ /* 0x000fe2000001001a */
[----:B------:R-:W-:Y:S01]  /*16280*/  F2FP.F16.E4M3.UNPACK_B R40, R53 ;  /* 0x00000035ff28723e */ /* 0x000fe200020006ff */
[----:B------:R-:W-:Y:S01]  /*16290*/  HADD2.F32 R29, -RZ, R29.H1_H1 ;  /* 0x3000001dff1d7230 */ /* 0x000fe20000004100 */
[----:B------:R-:W-:Y:S01]  /*162a0*/  F2FP.F16.E4M3.UNPACK_B R26, R45 ;  /* 0x0000002dff1a723e */ /* 0x000fe200020006ff */
[----:B------:R-:W-:Y:S01]  /*162b0*/  FFMA.FTZ R42, R6, R42, R27 ;  /* 0x0000002a062a7223 */ /* 0x000fe2000001001b */
[----:B------:R-:W-:Y:S01]  /*162c0*/  F2FP.F16.E4M3.UNPACK_B R21, R7 ;  /* 0x00000007ff15723e */ /* 0x000fe200020006ff */
[----:B------:R-:W-:Y:S02]  /*162d0*/  HADD2.F32 R41, -RZ, R40.H0_H0 ;  /* 0x20000028ff297230 */ /* 0x000fe40000004100 */
[----:B------:R-:W-:Y:S01]  /*162e0*/  FMUL.FTZ R51, R29, R49 ;  /* 0x000000311d337220 */ /* 0x000fe20000410000 */
[----:B------:R-:W-:-:S02]  /*162f0*/  HADD2.F32 R8, -RZ, R36.H0_H0 ;  /* 0x20000024ff087230 */ /* 0x000fc40000004100 */
[----:B------:R-:W-:Y:S01]  /*16300*/  FMUL.FTZ R54, R29, R39 ;  /* 0x000000271d367220 */ /* 0x000fe20000410000 */
[----:B------:R-:W-:Y:S01]  /*16310*/  HADD2.F32 R27, -RZ, R26.H0_H0 ;  /* 0x2000001aff1b7230 */ /* 0x000fe20000004100 */
[----:B------:R-:W-:Y:S01]  /*16320*/  F2FP.F16.E4M3.UNPACK_B R53, R53.H1 ;  /* 0x00000035ff35723e */ /* 0x000fe200030006ff */
[----:B------:R-:W-:Y:S02]  /*16330*/  HADD2.F32 R10, -RZ, R10.H1_H1 ;  /* 0x3000000aff0a7230 */ /* 0x000fe40000004100 */
[C---:B------:R-:W-:Y:S01]  /*16340*/  FMUL.FTZ R29, R8.reuse, R41 ;  /* 0x00000029081d7220 */ /* 0x040fe20000410000 */
[----:B------:R-:W-:Y:S02]  /*16350*/  HADD2.F32 R6, -RZ, R21.H0_H0 ;  /* 0x20000015ff067230 */ /* 0x000fe40000004100 */
[----:B------:R-:W-:Y:S01]  /*16360*/  FMUL.FTZ R8, R8, R27 ;  /* 0x0000001b08087220 */ /* 0x000fe20000410000 */
[----:B------:R-:W-:Y:S01]  /*16370*/  HADD2.F32 R40, -RZ, R40.H1_H1 ;  /* 0x30000028ff287230 */ /* 0x000fe20000004100 */
[----:B------:R-:W-:Y:S01]  /*16380*/  F2FP.F16.E4M3.UNPACK_B R45, R45.H1 ;  /* 0x0000002dff2d723e */ /* 0x000fe200030006ff */
[----:B------:R-:W-:-:S02]  /*16390*/  HADD2.F32 R36, -RZ, R36.H1_H1 ;  /* 0x30000024ff247230 */ /* 0x000fc40000004100 */
[C---:B------:R-:W-:Y:S01]  /*163a0*/  FFMA.FTZ R52, R10.reuse, R39, -R51 ;  /* 0x000000270a347223 */ /* 0x040fe20000010833 */
[----:B------:R-:W-:Y:S01]  /*163b0*/  FFMA.FTZ R49, R10, R49, R54 ;  /* 0x000000310a317223 */ /* 0x000fe20000010036 */
[C---:B------:R-:W-:Y:S01]  /*163c0*/  FFMA.FTZ R51, R6.reuse, R27, -R29 ;  /* 0x0000001b06337223 */ /* 0x040fe2000001081d */
[----:B------:R-:W-:Y:S01]  /*163d0*/  FFMA.FTZ R54, R6, R41, R8 ;  /* 0x0000002906367223 */ /* 0x000fe20000010008 */
[----:B------:R-:W-:Y:S01]  /*163e0*/  F2FP.F16.E4M3.UNPACK_B R28, R7.H1 ;  /* 0x00000007ff1c723e */ /* 0x000fe200030006ff */
        /* <DEDUP_REMOVED lines=13> */
[-C--:B------:R-:W-:Y:S01]  /*164c0*/  FMUL.FTZ R8, R8, R27.reuse ;  /* 0x0000001b08087220 */ /* 0x080fe20000410000 */
[-C--:B------:R-:W-:Y:S01]  /*164d0*/  F2FP.F16.E4M3.UNPACK_B R7, R4.reuse ;  /* 0x00000004ff07723e */ /* 0x080fe200020006ff */
[C---:B------:R-:W-:Y:S01]  /*164e0*/  FFMA.FTZ R58, R6.reuse, R27, -R41 ;  /* 0x0000001b063a7223 */ /* 0x040fe20000010829 */
[----:B------:R-:W-:Y:S01]  /*164f0*/  F2FP.F16.E4M3.UNPACK_B R4, R4.H1 ;  /* 0x00000004ff04723e */ /* 0x000fe200030006ff */
[----:B------:R-:W-:Y:S01]  /*16500*/  FFMA.FTZ R59, R6, R29, R8 ;  /* 0x0000001d063b7223 */ /* 0x000fe20000010008 */
[----:B------:R-:W-:Y:S01]  /*16510*/  HADD2.F32 R45, -RZ, R45.H1_H1 ;  /* 0x3000002dff2d7230 */ /* 0x000fe20000004100 */
[----:B------:R-:W-:Y:S01]  /*16520*/  F2FP.F16.E4M3.UNPACK_B R10, R38.H1 ;  /* 0x00000026ff0a723e */ /* 0x000fe200030006ff */
[----:B------:R-:W-:-:S02]  /*16530*/  HADD2.F32 R53, -RZ, R53.H1_H1 ;  /* 0x30000035ff357230 */ /* 0x000fc40000004100 */
[----:B------:R-:W-:Y:S01]  /*16540*/  FFMA.FTZ R55, R21, R40, R39 ;  /* 0x0000002815377223 */ /* 0x000fe20000010027 */
[----:B------:R-:W-:Y:S01]  /*16550*/  HADD2.F32 R37, -RZ, R37.H1_H1 ;  /* 0x30000025ff257230 */ /* 0x000fe20000004100 */
[----:B------:R-:W-:Y:S01]  /*16560*/  F2FP.F16.E4M3.UNPACK_B R47, R47 ;  /* 0x0000002fff2f723e */ /* 0x000fe200020006ff */
[----:B------:R-:W-:Y:S01]  /*16570*/  HADD2.F32 R27, -RZ, R26.H0_H0 ;  /* 0x2000001aff1b7230 */ /* 0x000fe20000004100 */
[----:B------:R-:W-:Y:S01]  /*16580*/  F2FP.F16.E4M3.UNPACK_B R38, R38 ;  /* 0x00000026ff26723e */ /* 0x000fe200020006ff */
[----:B------:R-:W-:Y:S02]  /*16590*/  HADD2.F32 R8, -RZ, R24.H0_H0 ;  /* 0x20000018ff087230 */ /* 0x000fe40000004100 */
[C---:B------:R-:W-:Y:S01]  /*165a0*/  FMUL.FTZ R39, R37.reuse, R53 ;  /* 0x0000003525277220 */ /* 0x040fe20000410000 */
[----:B------:R-:W-:Y:S02]  /*165b0*/  HADD2.F32 R28, -RZ, R28.H1_H1 ;  /* 0x3000001cff1c7230 */ /* 0x000fe40000004100 */
[----:B------:R-:W-:Y:S01]  /*165c0*/  FMUL.FTZ R36, R37, R45 ;  /* 0x0000002d25247220 */ /* 0x000fe20000410000 */
[----:B------:R-:W-:-:S02]  /*165d0*/  HADD2.F32 R21, -RZ, R10.H0_H0 ;  /* 0x2000000aff157230 */ /* 0x000fc40000004100 */
[----:B------:R-:W-:Y:S01]  /*165e0*/  FMUL.FTZ R29, R8, R27 ;  /* 0x0000001b081d7220 */ /* 0x000fe20000410000 */
[----:B------:R-:W-:Y:S02]  /*165f0*/  HADD2.F32 R6, -RZ, R4.H0_H0 ;  /* 0x20000004ff067230 */ /* 0x000fe40000004100 */
[C---:B------:R-:W-:Y:S01]  /*16600*/  FFMA.FTZ R61, R28.reuse, R45, -R39 ;  /* 0x0000002d1c3d7223 */ /* 0x040fe20000010827 */
[----:B------:R-:W-:Y:S01]  /*16610*/  FFMA.FTZ R60, R28, R53, R36 ;  /* 0x000000351c3c7223 */ /* 0x000fe20000010024 */
[----:B------:R-:W-:Y:S02]  /*16620*/  HADD2.F32 R24, -RZ, R24.H1_H1 ;  /* 0x30000018ff187230 */ /* 0x000fe40000004100 */
[-C--:B------:R-:W-:Y:S01]  /*16630*/  FMUL.FTZ R8, R8, R21.reuse ;  /* 0x0000001508087220 */ /* 0x080fe20000410000 */
[----:B------:R-:W-:Y:S01]  /*16640*/  FFMA.FTZ R28, R6, R21, -R29 ;  /* 0x00000015061c7223 */ /* 0x000fe2000001081d */
[----:B------:R-:W-:Y:S01]  /*16650*/  HADD2.F32 R29, -RZ, R26.H1_H1 ;  /* 0x3000001aff1d7230 */ /* 0x000fe20000004100 */
[----:B------:R-:W-:Y:S01]  /*16660*/  F2FP.SATFINITE.E4M3.F32.PACK_AB_MERGE_C R52, R52, R57, RZ ;  /* 0x000000393434723e */ /* 0x000fe200048070ff */
[----:B------:R-:W-:-:S02]  /*16670*/  HADD2.F32 R21, -RZ, R10.H1_H1 ;  /* 0x3000000aff157230 */ /* 0x000fc40000004100 */
[----:B------:R-:W-:Y:S01]  /*16680*/  FFMA.FTZ R36, R6, R27, R8 ;  /* 0x0000001b06247223 */ /* 0x000fe20000010008 */
        /* <DEDUP_REMOVED lines=12> */
[--C-:B------:R-:W-:Y:S01]  /*16750*/  HADD2.F32 R4, -RZ, R7.reuse.H0_H0 ;  /* 0x20000007ff047230 */ /* 0x100fe20000004100 */
[----:B------:R-:W-:Y:S01]  /*16760*/  F2FP.F16.E4M3.UNPACK_B R10, R50.H1 ;  /* 0x00000032ff0a723e */ /* 0x000fe200030006ff */
[----:B------:R-:W-:Y:S02]  /*16770*/  HADD2.F32 R38, -RZ, R38.H1_H1 ;  /* 0x30000026ff267230 */ /* 0x000fe40000004100 */
[----:B------:R-:W-:Y:S01]  /*16780*/  FMUL.FTZ R6, R25, R8 ;  /* 0x0000000819067220 */ /* 0x000fe20000410000 */
[----:B------:R-:W-:-:S02]  /*16790*/  HADD2.F32 R7, -RZ, R7.H1_H1 ;  /* 0x30000007ff077230 */ /* 0x000fc40000004100 */
[C---:B------:R-:W-:Y:S01]  /*167a0*/  FFMA.FTZ R29, R4.reuse, R21, -R29 ;  /* 0x00000015041d7223 */ /* 0x040fe2000001081d */
[----:B------:R-:W-:Y:S01]  /*167b0*/  FFMA.FTZ R37, R4, R27, R37 ;  /* 0x0000001b04257223 */ /* 0x000fe20000010025 */
[-C--:B------:R-:W-:Y:S01]  /*167c0*/  F2FP.F16.E4M3.UNPACK_B R4, R43.reuse.H1 ;  /* 0x0000002bff04723e */ /* 0x080fe200030006ff */
[-C--:B------:R-:W-:Y:S01]  /*167d0*/  FMUL.FTZ R25, R25, R38.reuse ;  /* 0x0000002619197220 */ /* 0x080fe20000410000 */
[C---:B------:R-:W-:Y:S01]  /*167e0*/  FFMA.FTZ R38, R7.reuse, R38, -R6 ;  /* 0x0000002607267223 */ /* 0x040fe20000010806 */
[----:B------:R-:W-:Y:S01]  /*167f0*/  HADD2.F32 R21, -RZ, R10.H0_H0 ;  /* 0x2000000aff157230 */ /* 0x000fe20000004100 */
[----:B------:R-:W-:Y:S01]  /*16800*/  F2FP.F16.E4M3.UNPACK_B R50, R50 ;  /* 0x00000032ff32723e */ /* 0x000fe200020006ff */
[----:B------:R-:W-:Y:S02]  /*16810*/  HADD2.F32 R6, -RZ, R31.H0_H0 ;  /* 0x2000001fff067230 */ /* 0x000fe40000004100 */
[----:B------:R-:W-:Y:S01]  /*16820*/  FFMA.FTZ R24, R7, R8, R25 ;  /* 0x0000000807187223 */ /* 0x000fe20000010019 */
[--C-:B------:R-:W-:Y:S01]  /*16830*/  HADD2.F32 R7, -RZ, R4.reuse.H0_H0 ;  /* 0x20000004ff077230 */ /* 0x100fe20000004100 */
[----:B------:R-:W-:Y:S01]  /*16840*/  F2FP.F16.E4M3.UNPACK_B R43, R43 ;  /* 0x0000002bff2b723e */ /* 0x000fe200020006ff */
[----:B------:R-:W-:-:S02]  /*16850*/  HADD2.F32 R8, -RZ, R4.H1_H1 ;  /* 0x30000004ff087230 */ /* 0x000fc40000004100 */
[C---:B------:R-:W-:Y:S01]  /*16860*/  FMUL.FTZ R25, R6.reuse, R21 ;  /* 0x0000001506197220 */ /* 0x040fe20000410000 */
[----:B------:R-:W-:Y:S02]  /*16870*/  HADD2.F32 R4, -RZ, R20.H0_H0 ;  /* 0x20000014ff047230 */ /* 0x000fe40000004100 */
[-C--:B------:R-:W-:Y:S01]  /*16880*/  FMUL.FTZ R27, R6, R7.reuse ;  /* 0x00000007061b7220 */ /* 0x080fe20000410000 */
[----:B------:R-:W-:Y:S01]  /*16890*/  HADD2.F32 R10, -RZ, R10.H1_H1 ;  /* 0x3000000aff0a7230 */ /* 0x000fe20000004100 */
[----:B------:R-:W-:Y:S01]  /*168a0*/  F2FP.SATFINITE.E4M3.F32.PACK_AB_MERGE_C R42, R49, R42, RZ ;  /* 0x0000002a312a723e */ /* 0x000fe200048070ff */
[----:B------:R-:W-:Y:S02]  /*168b0*/  HADD2.F32 R31, -RZ, R31.H1_H1 ;  /* 0x3000001fff1f7230 */ /* 0x000fe40000004100 */
[----:B------:R-:W-:Y:S01]  /*168c0*/  FFMA.FTZ R26, R4, R7, -R25 ;  /* 0x00000007041a7223 */ /* 0x000fe20000010819 */
[----:B------:R-:W-:Y:S01]  /*168d0*/  HADD2.F32 R20, -RZ, R20.H1_H1 ;  /* 0x30000014ff147230 */ /* 0x000fe20000004100 */
[----:B------:R-:W-:Y:S01]  /*168e0*/  F2FP.SATFINITE.E4M3.F32.PACK_AB_MERGE_C R5, R46, R5, R52 ;  /* 0x000000052e05723e */ /* 0x000fe20004807034 */
[----:B------:R-:W-:-:S02]  /*168f0*/  HADD2.F32 R6, -RZ, R30.H0_H0 ;  /* 0x2000001eff067230 */ /* 0x000fc40000004100 */
[C---:B------:R-:W-:Y:S01]  /*16900*/  FMUL.FTZ R7, R31.reuse, R10 ;  /* 0x0000000a1f077220 */ /* 0x040fe20000410000 */
[-C--:B------:R-:W-:Y:S01]  /*16910*/  FMUL.FTZ R25, R31, R8.reuse ;  /* 0x000000081f197220 */ /* 0x080fe20000410000 */
[----:B------:R-:W-:Y:S01]  /*16920*/  FFMA.FTZ R31, R4, R21, R27 ;  /* 0x00000015041f7223 */ /* 0x000fe2000001001b */
[--C-:B------:R-:W-:Y:S02]  /*16930*/  HADD2.F32 R21, -RZ, R50.reuse.H0_H0 ;  /* 0x20000032ff157230 */ /* 0x100fe40000004100 */
[C---:B------:R-:W-:Y:S01]  /*16940*/  FFMA.FTZ R45, R20.reuse, R8, -R7 ;  /* 0x00000008142d7223 */ /* 0x040fe20000010807 */
[----:B------:R-:W-:Y:S02]  /*16950*/  HADD2.F32 R7, -RZ, R43.H0_H0 ;  /* 0x2000002bff077230 */ /* 0x000fe40000004100 */
[----:B------:R-:W-:Y:S01]  /*16960*/  FFMA.FTZ R40, R20, R10, R25 ;  /* 0x0000000a14287223 */ /* 0x000fe20000010019 */
[----:B------:R-:W-:Y:S02]  /*16970*/  HADD2.F32 R50, -RZ, R50.H1_H1 ;  /* 0x30000032ff327230 */ /* 0x000fe40000004100 */
[----:B------:R-:W-:Y:S01]  /*16980*/  FMUL.FTZ R25, R6, R21 ;  /* 0x0000001506197220 */ /* 0x000fe20000410000 */
[----:B------:R-:W-:-:S02]  /*16990*/  HADD2.F32 R30, -RZ, R30.H1_H1 ;  /* 0x3000001eff1e7230 */ /* 0x000fc40000004100 */
[----:B------:R-:W-:Y:S01]  /*169a0*/  FMUL.FTZ R8, R6, R7 ;  /* 0x0000000706087220 */ /* 0x000fe20000410000 */
[----:B------:R-:W-:Y:S01]  /*169b0*/  HADD2.F32 R43, -RZ, R43.H1_H1 ;  /* 0x3000002bff2b7230 */ /* 0x000fe20000004100 */
[----:B------:R-:W-:Y:S01]  /*169c0*/  F2FP.SATFINITE.E4M3.F32.PACK_AB_MERGE_C R26, R45, R26, RZ ;  /* 0x0000001a2d1a723e */ /* 0x000fe200048070ff */
[--C-:B------:R-:W-:Y:S02]  /*169d0*/  HADD2.F32 R4, -RZ, R11.reuse.H0_H0 ;  /* 0x2000000bff047230 */ /* 0x100fe40000004100 */
[CC--:B------:R-:W-:Y:S01]  /*169e0*/  FMUL.FTZ R20, R30.reuse, R50.reuse ;  /* 0x000000321e147220 */ /* 0x0c0fe20000410000 */
[----:B------:R-:W-:Y:S02]  /*169f0*/  HADD2.F32 R11, -RZ, R11.H1_H1 ;  /* 0x3000000bff0b7230 */ /* 0x000fe40000004100 */
[----:B------:R-:W-:Y:S01]  /*16a00*/  FMUL.FTZ R27, R30, R43 ;  /* 0x0000002b1e1b7220 */ /* 0x000fe20000410000 */
[----:B------:R-:W-:Y:S01]  /*16a10*/  F2FP.SATFINITE.E4M3.F32.PACK_AB_MERGE_C R31, R40, R31, RZ ;  /* 0x0000001f281f723e */ /* 0x000fe200048070ff */
        /* <DEDUP_REMOVED lines=14> */
[----:B------:R-:W-:Y:S02]  /*16b00*/  F2FP.SATFINITE.E4M3.F32.PACK_AB_MERGE_C R8, R24, R37, R8 ;  /* 0x000000251808723e */ /* 0x000fe40004807008 */
[----:B------:R-:W-:-:S05]  /*16b10*/  F2FP.SATFINITE.E4M3.F32.PACK_AB_MERGE_C R10, R27, R10, R31 ;  /* 0x0000000a1b0a723e */ /* 0x000fca000480701f */
[----:B------:R3:W-:Y:S02]  /*16b20*/  STS.128 [R0+0x1e200], R8 ;  /* 0x01e2000800007388 */ /* 0x0007e40000000c00 */
.L_x_5426:
[----:B------:R-:W-:Y:S05]  /*16b30*/  BSYNC B1 ;  /* 0x0000000000017941 */ /* 0x000fea0003800000 */
.L_x_5425:
[----:B------:R-:W-:Y:S05]  /*16b40*/  @P2 BRA `(.L_x_5407) ;  /* 0x0000000c00e02947 */ /* 0x000fea0003800000 */
[----:B-1-3--:R-:W3:Y:S04]  /*16b50*/  LDL R0, [R1+0x5c] ;  /* 0x00005c0001007983 */ /* 0x00aee80000100800 */
[----:B------:R-:W4:Y:S01]  /*16b60*/  LDL R53, [R1+0x60] ;  /* 0x0000600001357983 */ /* 0x000f220000100800 */
        /* <DEDUP_REMOVED lines=21> */
[----:B0-----:R-:W-:-:S02]  /*16cc0*/  SHF.R.U32.HI R37, RZ, 0x10, R13 ;  /* 0x00000010ff257819 */ /* 0x001fc4000001160d */
[----:B------:R-:W-:Y:S02]  /*16cd0*/  PRMT R39, R28, 0x7604, R27 ;  /* 0x000076041c277816 */ /* 0x000fe4000000001b */
[----:B------:R-:W-:Y:S01]  /*16ce0*/  SHF.R.U32.HI R27, RZ, 0x10, R35 ;  /* 0x00000010ff1b7819 */ /* 0x000fe20000011623 */
[----:B------:R-:W-:Y:S01]  /*16cf0*/  IMAD.U32 R37, R37, 0x10000, RZ ;  /* 0x0001000025257824 */ /* 0x000fe200078e00ff */
[--C-:B------:R-:W-:Y:S02]  /*16d00*/  SHF.R.U32.HI R30, RZ, 0x8, R15.reuse ;  /* 0x00000008ff1e7819 */ /* 0x100fe4000001160f */
[----:B------:R-:W-:Y:S01]  /*16d10*/  LOP3.LUT R29, R15, 0xff, RZ, 0xc0, !PT ;  /* 0x000000ff0f1d7812 */ /* 0x000fe200078ec0ff */
[----:B------:R-:W-:Y:S01]  /*16d20*/  IMAD.U32 R27, R27, 0x10000, RZ ;  /* 0x000100001b1b7824 */ /* 0x000fe200078e00ff */
[----:B------:R-:W-:Y:S02]  /*16d30*/  LOP3.LUT R30, R30, 0xff, RZ, 0xc0, !PT ;  /* 0x000000ff1e1e7812 */ /* 0x000fe400078ec0ff */
[----:B------:R-:W-:-:S02]  /*16d40*/  SHF.R.U32.HI R41, RZ, 0x10, R15 ;  /* 0x00000010ff297819 */ /* 0x000fc4000001160f */
[----:B------:R-:W-:Y:S02]  /*16d50*/  PRMT R30, R30, 0x7604, R29 ;  /* 0x000076041e1e7816 */ /* 0x000fe4000000001d */
[----:B------:R-:W-:Y:S01]  /*16d60*/  LOP3.LUT R31, R31, 0xff0000, R12, 0xf8, !PT ;  /* 0x00ff00001f1f7812 */ /* 0x000fe200078ef80c */
[----:B------:R-:W-:Y:S01]  /*16d70*/  IMAD.U32 R41, R41, 0x10000, RZ ;  /* 0x0001000029297824 */ /* 0x000fe200078e00ff */
[----:B------:R-:W-:Y:S02]  /*16d80*/  LOP3.LUT R25, R25, 0xff0000, R34, 0xf8, !PT ;  /* 0x00ff000019197812 */ /* 0x000fe400078ef822 */
[----:B------:R-:W-:Y:S02]  /*16d90*/  LOP3.LUT R39, R39, 0xff0000, R14, 0xf8, !PT ;  /* 0x00ff000027277812 */ /* 0x000fe400078ef80e */
[----:B------:R-:W-:Y:S02]  /*16da0*/  LOP3.LUT R41, R30, 0xff0000, R41, 0xf8, !PT ;  /* 0x00ff00001e297812 */ /* 0x000fe400078ef829 */
[----:B------:R-:W-:-:S02]  /*16db0*/  LOP3.LUT R30, R25, 0xff000000, R34, 0xf8, !PT ;  /* 0xff000000191e7812 */ /* 0x000fc400078ef822 */
[----:B------:R-:W-:Y:S02]  /*16dc0*/  LOP3.LUT R36, R39, 0xff000000, R14, 0xf8, !PT ;  /* 0xff00000027247812 */ /* 0x000fe400078ef80e */
[----:B------:R-:W-:Y:S02]  /*16dd0*/  LOP3.LUT R41, R41, 0xff000000, R15, 0xf8, !PT ;  /* 0xff00000029297812 */ /* 0x000fe400078ef80f */
[----:B---3--:R-:W-:Y:S02]  /*16de0*/  LEA.HI R3, R3, R0, RZ, 0x1c ;  /* 0x0000000003037211 */ /* 0x008fe400078fe0ff */
[----:B------:R-:W-:-:S04]  /*16df0*/  LOP3.LUT R0, R32, 0xff, RZ, 0xc0, !PT ;  /* 0x000000ff20007812 */ /* 0x000fc800078ec0ff */
[----:B--2---:R-:W-:Y:S02]  /*16e00*/  PRMT R21, R5, 0x7604, R0 ;  /* 0x0000760405157816 */ /* 0x004fe40000000000 */
[----:B------:R-:W-:Y:S02]  /*16e10*/  SHF.R.S32.HI R0, RZ, 0x1f, R3 ;  /* 0x0000001fff007819 */ /* 0x000fe40000011403 */
[----:B------:R-:W-:Y:S02]  /*16e20*/  LOP3.LUT R5, R35, 0xff, RZ, 0xc0, !PT ;  /* 0x000000ff23057812 */ /* 0x000fe400078ec0ff */
[----:B------:R-:W-:Y:S01]  /*16e30*/  LEA.HI R4, R0, R3, RZ, 0x2 ;  /* 0x0000000300047211 */ /* 0x000fe200078f10ff */
[----:B------:R-:W-:Y:S01]  /*16e40*/  IMAD.SHL.U32 R3, R3, 0x10, RZ ;  /* 0x0000001003037824 */ /* 0x000fe200078e00ff */
[----:B------:R-:W-:Y:S02]  /*16e50*/  PRMT R24, R6, 0x7604, R5 ;  /* 0x0000760406187816 */ /* 0x000fe40000000005 */
[----:B------:R-:W-:Y:S01]  /*16e60*/  LOP3.LUT R21, R21, 0xff0000, R32, 0xf8, !PT ;  /* 0x00ff000015157812 */ /* 0x000fe200078ef820 */
[----:B------:R-:W-:Y:S01]  /*16e70*/  IMAD.SHL.U32 R4, R4, 0x800, RZ ;  /* 0x0000080004047824 */ /* 0x000fe200078e00ff */
[----:B------:R-:W-:-:S02]  /*16e80*/  LOP3.LUT R0, R230, 0x30, R3, 0xf8, !PT ;  /* 0x00000030e6007812 */ /* 0x000fc400078ef803 */
[----:B------:R-:W-:Y:S02]  /*16e90*/  LOP3.LUT R29, R24, 0xff0000, R27, 0xf8, !PT ;  /* 0x00ff0000181d7812 */ /* 0x000fe400078ef81b */
[----:B------:R-:W-:Y:S02]  /*16ea0*/  LOP3.LUT R0, R0, R231, RZ, 0x3c, !PT ;  /* 0x000000e700007212 */ /* 0x000fe400078e3cff */
[----:B------:R-:W-:Y:S02]  /*16eb0*/  LOP3.LUT R3, R4, 0xffffe000, RZ, 0xc0, !PT ;  /* 0xffffe00004037812 */ /* 0x000fe400078ec0ff */
[----:B----4-:R-:W0:Y:S01]  /*16ec0*/  LDS.128 R4, [R53+0x1e200] ;  /* 0x01e2000035047984 */ /* 0x010e220000000c00 */
        /* <DEDUP_REMOVED lines=9> */
[----:B------:R-:W-:Y:S02]  /*16f60*/  SHF.L.U32 R3, R3, 0x10, RZ ;  /* 0x0000001003037819 */ /* 0x000fe400000006ff */
[----:B------:R-:W-:Y:S02]  /*16f70*/  LOP3.LUT R37, R37, 0xff000000, R13, 0xf8, !PT ;  /* 0xff00000025257812 */ /* 0x000fe400078ef80d */
[----:B------:R-:W-:-:S04]  /*16f80*/  LOP3.LUT R3, R20, 0xff0000, R3, 0xf8, !PT ;  /* 0x00ff000014037812 */ /* 0x000fc800078ef803 */
[----:B------:R-:W-:Y:S02]  /*16f90*/  LOP3.LUT R32, R3, 0xff000000, R33, 0xf8, !PT ;  /* 0xff00000003207812 */ /* 0x000fe400078ef821 */
[----:B------:R-:W-:Y:S02]  /*16fa0*/  LOP3.LUT R33, R31, 0xff000000, R12, 0xf8, !PT ;  /* 0xff0000001f217812 */ /* 0x000fe400078ef80c */
[-C--:B------:R-:W-:Y:S02]  /*16fb0*/  F2FP.F16.E4M3.UNPACK_B R28, R32.reuse ;  /* 0x00000020ff1c723e */ /* 0x080fe400020006ff */
[-C--:B------:R-:W-:Y:S02]  /*16fc0*/  F2FP.F16.E4M3.UNPACK_B R31, R37.reuse ;  /* 0x00000025ff1f723e */ /* 0x080fe400020006ff */
[----:B------:R-:W-:Y:S01]  /*16fd0*/  F2FP.F16.E4M3.UNPACK_B R37, R37.H1 ;  /* 0x00000025ff25723e */ /* 0x000fe200030006ff */
[----:B------:R-:W-:Y:S01]  /*16fe0*/  HADD2.F32 R29, -RZ, R28.H0_H0 ;  /* 0x2000001cff1d7230 */ /* 0x000fe20000004100 */
[----:B------:R-:W-:Y:S01]  /*16ff0*/  F2FP.F16.E4M3.UNPACK_B R32, R32.H1 ;  /* 0x00000020ff20723e */ /* 0x000fe200030006ff */
[----:B------:R-:W-:Y:S01]  /*17000*/  HADD2.F32 R35, -RZ, R31.H0_H0 ;  /* 0x2000001fff237230 */ /* 0x000fe20000004100 */
[----:B0-----:R-:W-:-:S02]  /*17010*/  F2FP.F16.E4M3.UNPACK_B R12, R5 ;  /* 0x00000005ff0c723e */ /* 0x001fc400020006ff */
[-C--:B------:R-:W-:Y:S02]  /*17020*/  F2FP.F16.E4M3.UNPACK_B R14, R7.reuse ;  /* 0x00000007ff0e723e */ /* 0x080fe400020006ff */
[----:B------:R-:W-:Y:S02]  /*17030*/  F2FP.F16.E4M3.UNPACK_B R15, R7.H1 ;  /* 0x00000007ff0f723e */ /* 0x000fe400030006ff */
[-C--:B------:R-:W-:Y:S02]  /*17040*/  F2FP.F16.E4M3.UNPACK_B R7, R6.reuse ;  /* 0x00000006ff07723e */ /* 0x080fe400020006ff */
[----:B------:R-:W-:Y:S01]  /*17050*/  F2FP.F16.E4M3.UNPACK_B R13, R6.H1 ;  /* 0x00000006ff0d723e */ /* 0x000fe200030006ff */
[--C-:B------:R-:W-:Y:S01]  /*17060*/  HADD2.F32 R6, -RZ, R12.reuse.H0_H0 ;  /* 0x2000000cff067230 */ /* 0x100fe20000004100 */
[----:B------:R-:W-:Y:S01]  /*17070*/  F2FP.F16.E4M3.UNPACK_B R5, R5.H1 ;  /* 0x00000005ff05723e */ /* 0x000fe200030006ff */
[----:B------:R-:W-:Y:S01]  /*17080*/  HADD2.F32 R12, -RZ, R12.H1_H1 ;  /* 0x3000000cff0c7230 */ /* 0x000fe20000004100 */
[----:B------:R-:W-:-:S02]  /*17090*/  F2FP.F16.E4M3.UNPACK_B R3, R4 ;  /* 0x00000004ff03723e */ /* 0x000fc400020006ff */
[-C--:B-1----:R-:W-:Y:S02]  /*170a0*/  F2FP.F16.E4M3.UNPACK_B R20, R9.reuse ;  /* 0x00000009ff14723e */ /* 0x082fe400020006ff */
[----:B------:R-:W-:Y:S02]  /*170b0*/  F2FP.F16.E4M3.UNPACK_B R21, R9.H1 ;  /* 0x00000009ff15723e */ /* 0x000fe400030006ff */
[-C--:B------:R-:W-:Y:S01]  /*170c0*/  F2FP.F16.E4M3.UNPACK_B R25, R11.reuse ;  /* 0x0000000bff19723e */ /* 0x080fe200020006ff */
[--C-:B------:R-:W-:Y:S01]  /*170d0*/  HADD2.F32 R24, -RZ, R20.reuse.H0_H0 ;  /* 0x20000014ff187230 */ /* 0x100fe20000004100 */
[----:B------:R-:W-:Y:S01]  /*170e0*/  F2FP.F16.E4M3.UNPACK_B R26, R11.H1 ;  /* 0x0000000bff1a723e */ /* 0x000fe200030006ff */
[----:B------:R-:W-:Y:S01]  /*170f0*/  HADD2.F32 R20, -RZ, R20.H1_H1 ;  /* 0x30000014ff147230 */ /* 0x000fe20000004100 */
[-C--:B------:R-:W-:Y:S02]  /*17100*/  F2FP.F16.E4M3.UNPACK_B R11, R10.reuse ;  /* 0x0000000aff0b723e */ /* 0x080fe400020006ff */
[C---:B------:R-:W-:Y:S01]  /*17110*/  FMUL.FTZ R40, R24.reuse, R29 ;  /* 0x0000001d18287220 */ /* 0x040fe20000410000 */
[----:B------:R-:W-:Y:S01]  /*17120*/  FMUL.FTZ R39, R24, R35 ;  /* 0x0000002318277220 */ /* 0x000fe20000410000 */
[----:B------:R-:W-:Y:S01]  /*17130*/  F2FP.F16.E4M3.UNPACK_B R24, R10.H1 ;  /* 0x0000000aff18723e */ /* 0x000fe200030006ff */
[----:B------:R-:W-:-:S02]  /*17140*/  HADD2.F32 R10, -RZ, R21.H0_H0 ;  /* 0x20000015ff0a7230 */ /* 0x000fc40000004100 */
[C---:B------:R-:W-:Y:S01]  /*17150*/  FFMA.FTZ R40, R6.reuse, R35, R40 ;  /* 0x0000002306287223 */ /* 0x040fe20000010028 */
[----:B------:R-:W-:Y:S01]  /*17160*/  FFMA.FTZ R38, R6, R29, -R39 ;  /* 0x0000001d06267223 */ /* 0x000fe20000010827 */
[----:B------:R-:W-:Y:S01]  /*17170*/  HADD2.F32 R35, -RZ, R31.H1_H1 ;  /* 0x3000001fff237230 */ /* 0x000fe20000004100 */
[----:B------:R-:W-:Y:S01]  /*17180*/  F2FP.F16.E4M3.UNPACK_B R9, R8 ;  /* 0x00000008ff09723e */ /* 0x000fe200020006ff */
[----:B------:R-:W-:Y:S01]  /*17190*/  HADD2.F32 R29, -RZ, R28.H1_H1 ;  /* 0x3000001cff1d7230 */ /* 0x000fe20000004100 */
[----:B------:R-:W-:Y:S01]  /*171a0*/  F2FP.F16.E4M3.UNPACK_B R28, R41 ;  /* 0x00000029ff1c723e */ /* 0x000fe200020006ff */
[----:B------:R-:W-:Y:S02]  /*171b0*/  HADD2.F32 R39, -RZ, R37.H0_H0 ;  /* 0x20000025ff277230 */ /* 0x000fe40000004100 */
[C---:B------:R-:W-:Y:S01]  /*171c0*/  FMUL.FTZ R43, R20.reuse, R35 ;  /* 0x00000023142b7220 */ /* 0x040fe20000410000 */
[----:B------:R-:W-:Y:S02]  /*171d0*/  HADD2.F32 R31, -RZ, R32.H0_H0 ;  /* 0x20000020ff1f7230 */ /* 0x000fe40000004100 */
[----:B------:R-:W-:Y:S01]  /*171e0*/  FMUL.FTZ R20, R20, R29 ;  /* 0x0000001d14147220 */ /* 0x000fe20000410000 */
[----:B------:R-:W-:-:S02]  /*171f0*/  HADD2.F32 R6, -RZ, R5.H0_H0 ;  /* 0x20000005ff067230 */ /* 0x000fc40000004100 */
        /* <DEDUP_REMOVED lines=16> */
[----:B------:R-:W-:Y:S01]  /*17300*/  F2FP.F16.E4M3.UNPACK_B R4, R4.H1 ;  /* 0x00000004ff04723e */ /* 0x000fe200030006ff */
        /* <DEDUP_REMOVED lines=124> */
.L_x_5407:
[----:B------:R-:W-:Y:S05]  /*17ad0*/  BSYNC B0 ;  /* 0x0000000000007941 */ /* 0x000fea0003800000 */
.L_x_5400:
        /* <DEDUP_REMOVED lines=8> */
.L_x_5398:
[----:B0-234-:R-:W-:-:S05]  /*17b60*/  IMAD.U32 R0, RZ, RZ, UR53 ;  /* 0x00000035ff007e24 */ /* 0x01dfca000f8e00ff */
[----:B------:R-:W-:-:S13]  /*17b70*/  ISETP.NE.AND P1, PT, R0, 0x3, PT ;  /* 0x000000030000780c */ /* 0x000fda0003f25270 */
[----:B------:R-:W-:Y:S05]  /*17b80*/  @!P1 BRA `(.L_x_5427) ;  /* 0x0000000000049947 */ /* 0x000fea0003800000 */
[----:B------:R-:W-:Y:S01]  /*17b90*/  BPT.TRAP 0x1 ;  /* 0x000000040000795c */ /* 0x000fe20000300000 */
.L_x_5427:
[----:B------:R-:W-:Y:S01]  /*17ba0*/  IMAD R0, R221, 0x8, R16 ;  /* 0x00000008dd007824 */ /* 0x000fe200078e0210 */
[----:B-1----:R-:W-:-:S04]  /*17bb0*/  SHF.L.U32 R3, R222, 0x1f, RZ ;  /* 0x0000001fde037819 */ /* 0x002fc800000006ff */
[----:B------:R0:W1:Y:S01]  /*17bc0*/  SYNCS.PHASECHK.TRANS64.TRYWAIT P0, [R0+URZ+0x33430], R3 ;  /* 0x03343003000075a7 */ /* 0x000062000800017f */
[----:B------:R-:W-:Y:S05]  /*17bd0*/  @!P1 BRA `(.L_x_5428) ;  /* 0x0000000000049947 */ /* 0x000fea0003800000 */
[----:B------:R-:W-:Y:S01]  /*17be0*/  BPT.TRAP 0x1 ;  /* 0x000000040000795c */ /* 0x000fe20000300000 */
.L_x_5428:
[----:B-----5:R-:W2:Y:S02]  /*17bf0*/  S2R R4, SR_TID.X ;  /* 0x0000000000047919 */ /* 0x020ea40000002100 */
[----:B--2---:R-:W-:-:S04]  /*17c00*/  LOP3.LUT R4, R4, 0x7f, RZ, 0xc0, !PT ;  /* 0x0000007f04047812 */ /* 0x004fc800078ec0ff */
[----:B------:R-:W-:Y:S01]  /*17c10*/  ISETP.NE.AND P2, PT, R4, RZ, PT ;  /* 0x000000ff0400720c */ /* 0x000fe20003f45270 */
[----:B-1----:R-:W-:-:S12]  /*17c20*/  @P0 BRA `(.L_x_5429) ;  /* 0x0000000000080947 */ /* 0x002fd80003800000 */
[----:B------:R-:W1:Y:S02]  /*17c30*/  SYNCS.PHASECHK.TRANS64.TRYWAIT P0, [R0+URZ+0x33430], R3 ;  /* 0x03343003000075a7 */ /* 0x000e64000800017f */
[----:B-1----:R-:W-:Y:S05]  /*17c40*/  @!P0 BRA `(.L_x_5430) ;  /* 0x0000019000ac8947 */ /* 0x002fea0003800000 */
.L_x_5429:
[----:B------:R-:W-:Y:S05]  /*17c50*/  WARPSYNC.ALL ;  /* 0x0000000000007948 */ /* 0x000fea0003800000 */
[----:B01----:R-:W-:Y:S01]  /*17c60*/  IADD3 R3, R16, 0x24200, RZ ;  /* 0x0002420010037810 */ /* 0x003fe20007ffe0ff */
[----:B------:R-:W2:Y:S01]  /*17c70*/  LDL R108, [R1+0x20] ;  /* 0x00002000016c7983 */ /* 0x000ea20000100800 */
[----:B------:R-:W-:Y:S01]  /*17c80*/  R2UR UR44, R44 ;  /* 0x000000002c2c72ca */ /* 0x000fe200000e0000 */
[----:B------:R-:W-:Y:S01]  /*17c90*/  IMAD.MOV.U32 R5, RZ, RZ, -0x7fffffe0 ;  /* 0x80000020ff057424 */ /* 0x000fe200078e00ff */
[----:B------:R-:W-:Y:S01]  /*17ca0*/  SHF.R.U32.HI R3, RZ, 0x4, R3 ;  /* 0x00000004ff037819 */ /* 0x000fe20000011603 */
[----:B------:R-:W-:Y:S01]  /*17cb0*/  WARPGROUP.ARRIVE ;  /* 0x00000000000079c5 */ /* 0x000fe20000000000 */
[----:B------:R-:W-:Y:S01]  /*17cc0*/  UMOV UR25, 0x80000020 ;  /* 0x8000002000197882 */ /* 0x000fe20000000000 */
[----:B------:R-:W-:Y:S01]  /*17cd0*/  IMAD.MOV.U32 R7, RZ, RZ, -0x7fffffe0 ;  /* 0x80000020ff077424 */ /* 0x000fe200078e00ff */
[----:B------:R-:W-:Y:S01]  /*17ce0*/  LOP3.LUT R3, R3, 0x3fff, RZ, 0xc0, !PT ;  /* 0x00003fff03037812 */ /* 0x000fe200078ec0ff */
[----:B------:R-:W3:Y:S01]  /*17cf0*/  LDL R104, [R1] ;  /* 0x0000000001687983 */ /* 0x000ee20000100800 */
[----:B------:R-:W-:Y:S01]  /*17d00*/  MOV R11, 0x80000020 ;  /* 0x80000020000b7802 */ /* 0x000fe20000000f00 */
[----:B------:R-:W-:Y:S01]  /*17d10*/  IMAD.MOV.U32 R13, RZ, RZ, -0x7fffffe0 ;  /* 0x80000020ff0d7424 */ /* 0x000fe200078e00ff */
[----:B------:R-:W-:Y:S01]  /*17d20*/  LOP3.LUT R9, R3, 0x10000, RZ, 0xfc, !PT ;  /* 0x0001000003097812 */ /* 0x000fe200078efcff */
[----:B------:R-:W-:Y:S01]  /*17d30*/  UMOV UR5, 0x80000020 ;  /* 0x8000002000057882 */ /* 0x000fe20000000000 */
[----:B------:R-:W4:Y:S01]  /*17d40*/  LDL R106, [R1+0x1c] ;  /* 0x00001c00016a7983 */ /* 0x000f220000100800 */
[----:B------:R-:W-:Y:S01]  /*17d50*/  IMAD.MOV.U32 R21, RZ, RZ, -0x7fffffe0 ;  /* 0x80000020ff157424 */ /* 0x000fe200078e00ff */
[----:B------:R-:W-:Y:S01]  /*17d60*/  ULDC UR56, c[0x0][0x988] ;  /* 0x0002620000387ab9 */ /* 0x000fe20000000800 */
[----:B------:R-:W-:Y:S01]  /*17d70*/  IMAD R4, R221, 0x780, R9 ;  /* 0x00000780dd047824 */ /* 0x000fe200078e0209 */
[----:B------:R-:W-:Y:S01]  /*17d80*/  R2UR UR27, R5 ;  /* 0x00000000051b72ca */ /* 0x000fe200000e0000 */
[----:B------:R-:W-:Y:S01]  /*17d90*/  ULOP3.LUT UR44, UR44, 0x10000, URZ, 0xfc, !UPT ;  /* 0x000100002c2c7892 */ /* 0x000fe2000f8efc3f */
[----:B------:R-:W-:Y:S01]  /*17da0*/  R2UR UR11, R11 ;  /* 0x000000000b0b72ca */ /* 0x000fe200000e0000 */
[C---:B------:R-:W-:Y:S01]  /*17db0*/  VIADD R6, R4.reuse, 0x80 ;  /* 0x0000008004067836 */ /* 0x040fe20000000000 */
[C---:B------:R-:W-:Y:S01]  /*17dc0*/  R2UR UR26, R4.reuse ;  /* 0x00000000041a72ca */ /* 0x040fe200000e0000 */
[C---:B------:R-:W-:Y:S01]  /*17dd0*/  VIADD R10, R4.reuse, 0x100 ;  /* 0x00000100040a7836 */ /* 0x040fe20000000000 */
[----:B------:R-:W-:Y:S01]  /*17de0*/  UMOV UR9, UR25 ;  /* 0x0000001900097c82 */ /* 0x000fe20008000000 */
[----:B------:R-:W-:Y:S01]  /*17df0*/  UMOV UR13, UR25 ;  /* 0x00000019000d7c82 */ /* 0x000fe20008000000 */
[----:B------:R-:W-:Y:S01]  /*17e00*/  UMOV UR24, UR44 ;  /* 0x0000002c00187c82 */ /* 0x000fe20008000000 */
[----:B------:R-:W-:Y:S01]  /*17e10*/  UMOV UR17, UR25 ;  /* 0x0000001900117c82 */ /* 0x000fe20008000000 */
[C---:B------:R-:W-:Y:S01]  /*17e20*/  VIADD R12, R4.reuse, 0x2 ;  /* 0x00000002040c7836 */ /* 0x040fe20000000000 */
[----:B------:R-:W-:Y:S01]  /*17e30*/  R2UR UR7, R13 ;  /* 0x000000000d0772ca */ /* 0x000fe200000e0000 */
[----:B------:R-:W-:Y:S01]  /*17e40*/  UMOV UR21, UR5 ;  /* 0x0000000500157c82 */ /* 0x000fe20008000000 */
[----:B------:R-:W-:Y:S01]  /*17e50*/  IADD3 R20, R4, 0x602, RZ ;  /* 0x0000060204147810 */ /* 0x000fe20007ffe0ff */
[----:B------:R-:W0:Y:S01]  /*17e60*/  LDC R5, c[0x0][0x448] ;  /* 0x00011200ff057b82 */ /* 0x000e220000000800 */
[----:B------:R-:W-:Y:S01]  /*17e70*/  @!P2 VIADD R0, R0, 0x33440 ;  /* 0x000334400000a836 */ /* 0x000fe20000000000 */
[----:B------:R-:W-:Y:S01]  /*17e80*/  ULDC UR57, c[0x0][0x988] ;  /* 0x0002620000397ab9 */ /* 0x000fe20000000800 */
[----:B------:R-:W-:Y:S01]  /*17e90*/  QGMMA.64x32x32.F32.E4M3.E4M3 R88, gdesc[UR24], RZ, !UPT, gsb0 ;  /* 0x00600000185879f3 */ /* 0x000fe2000c0008ff */
[----:B------:R-:W-:-:S02]  /*17ea0*/  R2UR UR26, R6 ;  /* 0x00000000061a72ca */ /* 0x000fc400000e0000 */
[----:B------:R-:W-:Y:S01]  /*17eb0*/  R2UR UR27, R7 ;  /* 0x00000000071b72ca */ /* 0x000fe200000e0000 */
[----:B------:R-:W-:Y:S02]  /*17ec0*/  WARPGROUP.DEPBAR.LE gsb0, 0x0 ;  /* 0x00008000000079c5 */ /* 0x000fe40000010000 */
[----:B------:R-:W-:-:S10]  /*17ed0*/  WARPGROUP.ARRIVE ;  /* 0x00000000000079c5 */ /* 0x000fd40000000000 */
[----:B------:R-:W-:Y:S01]  /*17ee0*/  QGMMA.64x32x32.F32.E4M3.E4M3 R72, gdesc[UR24], RZ, !UPT, gsb0 ;  /* 0x00600000184879f3 */ /* 0x000fe2000c0008ff */
[----:B------:R-:W-:Y:S01]  /*17ef0*/  R2UR UR10, R10 ;  /* 0x000000000a0a72ca */ /* 0x000fe200000e0000 */
[----:B------:R-:W-:Y:S01]  /*17f00*/  UMOV UR8, UR24 ;  /* 0x0000001800087c82 */ /* 0x000fe20008000000 */
[----:B------:R-:W-:Y:S01]  /*17f10*/  VIADD R6, R4, 0x180 ;  /* 0x0000018004067836 */ /* 0x000fe20000000000 */
[----:B------:R-:W-:Y:S02]  /*17f20*/  WARPGROUP.DEPBAR.LE gsb0, 0x0 ;  /* 0x00008000000079c5 */ /* 0x000fe40000010000 */
[----:B------:R-:W-:-:S08]  /*17f30*/  WARPGROUP.ARRIVE ;  /* 0x00000000000079c5 */ /* 0x000fd00000000000 */
[----:B------:R-:W-:Y:S01]  /*17f40*/  QGMMA.64x32x32.F32.E4M3.E4M3 R56, gdesc[UR8], RZ, !UPT, gsb0 ;  /* 0x00600000083879f3 */ /* 0x000fe2000c0008ff */
[----:B------:R-:W-:Y:S01]  /*17f50*/  IMAD.MOV.U32 R7, RZ, RZ, -0x7fffffe0 ;  /* 0x80000020ff077424 */ /* 0x000fe200078e00ff */
[----:B------:R-:W-:-:S04]  /*17f60*/  R2UR UR14, R6 ;  /* 0x00000000060e72ca */ /* 0x000fc800000e0000 */
[----:B------:R-:W-:Y:S01]  /*17f70*/  R2UR UR15, R7 ;  /* 0x00000000070f72ca */ /* 0x000fe200000e0000 */
[----:B------:R-:W-:Y:S01]  /*17f80*/  UMOV UR12, UR24 ;  /* 0x00000018000c7c82 */ /* 0x000fe20008000000 */
[----:B------:R-:W-:Y:S02]  /*17f90*/  WARPGROUP.DEPBAR.LE gsb0, 0x0 ;  /* 0x00008000000079c5 */ /* 0x000fe40000010000 */
[----:B------:R-:W-:-:S09]  /*17fa0*/  WARPGROUP.ARRIVE ;  /* 0x00000000000079c5 */ /* 0x000fd20000000000 */
[----:B------:R-:W-:Y:S01]  /*17fb0*/  QGMMA.64x32x32.F32.E4M3.E4M3 R40, gdesc[UR12], RZ, !UPT, gsb0 ;  /* 0x006000000c2879f3 */ /* 0x000fe2000c0008ff */
[----:B------:R-:W-:Y:S02]  /*17fc0*/  VIADD R10, R4, 0x200 ;  /* 0x00000200040a7836 */ /* 0x000fe40000000000 */
[----:B------:R-:W-:-:S03]  /*17fd0*/  IMAD.MOV.U32 R11, RZ, RZ, -0x7fffffe0 ;  /* 0x80000020ff0b7424 */ /* 0x000fc600078e00ff */
[----:B------:R-:W-:Y:S02]  /*17fe0*/  R2UR UR18, R10 ;  /* 0x000000000a1272ca */ /* 0x000fe400000e0000 */
[----:B------:R-:W-:Y:S01]  /*17ff0*/  R2UR UR19, R11 ;  /* 0x000000000b1372ca */ /* 0x000fe200000e0000 */
[----:B------:R-:W-:Y:S01]  /*18000*/  UMOV UR16, UR24 ;  /* 0x0000001800107c82 */ /* 0x000fe20008000000 */
[----:B------:R-:W-:Y:S02]  /*18010*/  WARPGROUP.DEPBAR.LE gsb0, 0x0 ;  /* 0x00008000000079c5 */ /* 0x000fe40000010000 */
[----:B------:R-:W-:-:S09]  /*18020*/  WARPGROUP.ARRIVE ;  /* 0x00000000000079c5 */ /* 0x000fd20000000000 */
[----:B------:R-:W-:Y:S01]  /*18030*/  QGMMA.64x32x32.F32.E4M3.E4M3 R24, gdesc[UR16], RZ, !UPT, gsb0 ;  /* 0x00600000101879f3 */ /* 0x000fe2000c0008ff */
[----:B------:R-:W-:Y:S01]  /*18040*/  R2UR UR6, R12 ;  /* 0x000000000c0672ca */ /* 0x000fe200000e0000 */
[----:B------:R-:W-:Y:S01]  /*18050*/  UIADD3 UR4, UR44, 0x2, URZ ;  /* 0x000000022c047890 */ /* 0x000fe2000fffe03f */
[----:B------:R-:W-:Y:S01]  /*18060*/  IMAD.MOV.U32 R7, RZ, RZ, -0x7fffffe0 ;  /* 0x80000020ff077424 */ /* 0x000fe200078e00ff */
[----:B------:R-:W-:Y:S02]  /*18070*/  WARPGROUP.DEPBAR.LE gsb0, 0x0 ;  /* 0x00008000000079c5 */ /* 0x000fe40000010000 */
[----:B------:R-:W-:-:S08]  /*18080*/  WARPGROUP.ARRIVE ;  /* 0x00000000000079c5 */ /* 0x000fd00000000000 */
[----:B------:R-:W-:Y:S01]  /*18090*/  QGMMA.64x32x32.F32.E4M3.E4M3 R88, gdesc[UR4], R88, gsb0 ;  /* 0x00600000045879f3 */ /* 0x000fe20008000858 */
[----:B------:R-:W-:Y:S02]  /*180a0*/  IADD3 R6, R4, 0x82, RZ ;  /* 0x0000008204067810 */ /* 0x000fe40007ffe0ff */
[----:B------:R-:W-:Y:S02]  /*180b0*/  R2UR UR7, R7 ;  /* 0x00000000070772ca */ /* 0x000fe400000e0000 */
[----:B------:R-:W-:Y:S01]  /*180c0*/  R2UR UR6, R6 ;  /* 0x00000000060672ca */ /* 0x000fe200000e0000 */
[----:B------:R-:W-:Y:S02]  /*180d0*/  WARPGROUP.DEPBAR.LE gsb0, 0x0 ;  /* 0x00008000000079c5 */ /* 0x000fe40000010000 */
[----:B------:R-:W-:-:S10]  /*180e0*/  WARPGROUP.ARRIVE ;  /* 0x00000000000079c5 */ /* 0x000fd40000000000 */
[----:B------:R-:W-:Y:S01]  /*180f0*/  QGMMA.64x32x32.F32.E4M3.E4M3 R72, gdesc[UR4], R72, gsb0 ;  /* 0x00600000044879f3 */ /* 0x000fe20008000848 */
[----:B------:R-:W-:Y:S02]  /*18100*/  VIADD R10, R4, 0x102 ;  /* 0x00000102040a7836 */ /* 0x000fe40000000000 */
[----:B------:R-:W-:Y:S01]  /*18110*/  IMAD.MOV.U32 R11, RZ, RZ, -0x7fffffe0 ;  /* 0x80000020ff0b7424 */ /* 0x000fe200078e00ff */
[----:B------:R-:W-:Y:S01]  /*18120*/  UMOV UR12, UR4 ;  /* 0x00000004000c7c82 */ /* 0x000fe20008000000 */
[----:B------:R-:W-:Y:S01]  /*18130*/  UMOV UR13, UR5 ;  /* 0x00000005000d7c82 */ /* 0x000fe20008000000 */
[----:B------:R-:W-:Y:S01]  /*18140*/  R2UR UR14, R10 ;  /* 0x000000000a0e72ca */ /* 0x000fe200000e0000 */
[C---:B------:R-:W-:Y:S01]  /*18150*/  VIADD R6, R4.reuse, 0x182 ;  /* 0x0000018204067836 */ /* 0x040fe20000000000 */
[----:B------:R-:W-:Y:S01]  /*18160*/  R2UR UR15, R11 ;  /* 0x000000000b0f72ca */ /* 0x000fe200000e0000 */
[----:B------:R-:W-:Y:S01]  /*18170*/  IMAD.MOV.U32 R7, RZ, RZ, -0x7fffffe0 ;  /* 0x80000020ff077424 */ /* 0x000fe200078e00ff */
[----:B------:R-:W-:Y:S01]  /*18180*/  UMOV UR16, UR4 ;  /* 0x0000000400107c82 */ /* 0x000fe20008000000 */
[----:B------:R-:W-:Y:S01]  /*18190*/  UMOV UR17, UR5 ;  /* 0x0000000500117c82 */ /* 0x000fe20008000000 */
[----:B------:R-:W-:Y:S01]  /*181a0*/  UMOV UR20, UR4 ;  /* 0x0000000400147c82 */ /* 0x000fe20008000000 */
[----:B------:R-:W-:Y:S01]  /*181b0*/  IMAD.MOV.U32 R13, RZ, RZ, -0x7fffffe0 ;  /* 0x80000020ff0d7424 */ /* 0x000fe200078e00ff */
[----:B------:R-:W-:Y:S01]  /*181c0*/  IADD3 R12, R4, 0x280, RZ ;  /* 0x00000280040c7810 */ /* 0x000fe20007ffe0ff */
[----:B------:R-:W-:Y:S01]  /*181d0*/  UIADD3 UR8, UR44, 0x200, URZ ;  /* 0x000002002c087890 */ /* 0x000fe2000fffe03f */
[----:B------:R-:W-:Y:S01]  /*181e0*/  UMOV UR9, 0x80000020 ;  /* 0x8000002000097882 */ /* 0x000fe20000000000 */
[----:B0-----:R-:W-:Y:S01]  /*181f0*/  ISETP.NE.AND P0, PT, R5, 0x1, PT ;  /* 0x000000010500780c */ /* 0x001fe20003f05270 */
[----:B------:R-:W-:Y:S01]  /*18200*/  ULDC UR6, c[0x0][0x988] ;  /* 0x0002620000067ab9 */ /* 0x000fe20000000800 */
[----:B------:R-:W-:-:S02]  /*18210*/  WARPGROUP.DEPBAR.LE gsb0, 0x0 ;  /* 0x00008000000079c5 */ /* 0x000fc40000010000 */
[----:B------:R-:W-:Y:S01]  /*18220*/  WARPGROUP.ARRIVE ;  /* 0x00000000000079c5 */ /* 0x000fe20000000000 */
[----:B------:R-:W-:Y:S02]  /*18230*/  R2UR UR18, R6 ;  /* 0x00000000061272ca */ /* 0x000fe400000e0000 */
[----:B------:R-:W-:Y:S01]  /*18240*/  R2UR UR19, R7 ;  /* 0x00000000071372ca */ /* 0x000fe200000e0000 */
[----:B------:R-:W-:Y:S02]  /*18250*/  VIADD R10, R4, 0x202 ;  /* 0x00000202040a7836 */ /* 0x000fe40000000000 */
[----:B------:R-:W-:Y:S01]  /*18260*/  IMAD.MOV.U32 R11, RZ, RZ, -0x7fffffe0 ;  /* 0x80000020ff0b7424 */ /* 0x000fe200078e00ff */
[----:B------:R-:W-:Y:S01]  /*18270*/  QGMMA.64x32x32.F32.E4M3.E4M3 R56, gdesc[UR12], R56, gsb0 ;  /* 0x006000000c3879f3 */ /* 0x000fe20008000838 */
[----:B------:R-:W-:Y:S02]  /*18280*/  R2UR UR10, R12 ;  /* 0x000000000c0a72ca */ /* 0x000fe400000e0000 */
[----:B------:R-:W-:Y:S01]  /*18290*/  R2UR UR11, R13 ;  /* 0x000000000d0b72ca */ /* 0x000fe200000e0000 */
[----:B------:R-:W-:Y:S01]  /*182a0*/  UMOV UR28, UR8 ;  /* 0x00000008001c7c82 */ /* 0x000fe20008000000 */
[----:B------:R-:W-:Y:S01]  /*182b0*/  UMOV UR29, UR9 ;  /* 0x00000009001d7c82 */ /* 0x000fe20008000000 */
[----:B------:R-:W0:Y:S01]  /*182c0*/  @P0 LDC R5, c[0x0][0x44c] ;  /* 0x00011300ff050b82 */ /* 0x000e220000000800 */
[----:B------:R-:W-:-:S02]  /*182d0*/  WARPGROUP.DEPBAR.LE gsb0, 0x0 ;  /* 0x00008000000079c5 */ /* 0x000fc40000010000 */
[----:B------:R-:W-:-:S06]  /*182e0*/  WARPGROUP.ARRIVE ;  /* 0x00000000000079c5 */ /* 0x000fcc0000000000 */
[----:B------:R-:W-:Y:S01]  /*182f0*/  QGMMA.64x32x32.F32.E4M3.E4M3 R40, gdesc[UR16], R40, gsb0 ;  /* 0x00600000102879f3 */ /* 0x000fe20008000828 */
[----:B------:R-:W-:Y:S02]  /*18300*/  R2UR UR22, R10 ;  /* 0x000000000a1672ca */ /* 0x000fe400000e0000 */
[----:B------:R-:W-:Y:S01]  /*18310*/  R2UR UR23, R11 ;  /* 0x000000000b1772ca */ /* 0x000fe200000e0000 */
[----:B------:R-:W-:Y:S02]  /*18320*/  WARPGROUP.DEPBAR.LE gsb0, 0x0 ;  /* 0x00008000000079c5 */ /* 0x000fe40000010000 */
[----:B------:R-:W-:-:S10]  /*18330*/  WARPGROUP.ARRIVE ;  /* 0x00000000000079c5 */ /* 0x000fd40000000000 */
[----:B------:R-:W-:Y:S01]  /*18340*/  QGMMA.64x32x32.F32.E4M3.E4M3 R24, gdesc[UR20], R24, gsb0 ;  /* 0x00600000141879f3 */ /* 0x000fe20008000818 */
[----:B------:R-:W-:Y:S01]  /*18350*/  VIADD R6, R4, 0x300 ;  /* 0x0000030004067836 */ /* 0x000fe20000000000 */
[----:B------:R-:W-:Y:S01]  /*18360*/  MOV R7, 0x80000020 ;  /* 0x8000002000077802 */ /* 0x000fe20000000f00 */
[----:B------:R-:W-:Y:S02]  /*18370*/  WARPGROUP.DEPBAR.LE gsb0, 0x0 ;  /* 0x00008000000079c5 */ /* 0x000fe40000010000 */
[----:B------:R-:W-:-:S06]  /*18380*/  WARPGROUP.ARRIVE ;  /* 0x00000000000079c5 */ /* 0x000fcc0000000000 */
[----:B------:R-:W-:Y:S01]  /*18390*/  QGMMA.64x32x32.F32.E4M3.E4M3 R88, gdesc[UR8], R88, gsb0 ;  /* 0x00600000085879f3 */ /* 0x000fe20008000858 */
[----:B------:R-:W-:Y:S02]  /*183a0*/  R2UR UR10, R6 ;  /* 0x00000000060a72ca */ /* 0x000fe400000e0000 */
[----:B------:R-:W-:Y:S01]  /*183b0*/  R2UR UR11, R7 ;  /* 0x00000000070b72ca */ /* 0x000fe200000e0000 */
[----:B------:R-:W-:Y:S01]  /*183c0*/  VIADD R10, R4, 0x380 ;  /* 0x00000380040a7836 */ /* 0x000fe20000000000 */
[----:B------:R-:W-:Y:S02]  /*183d0*/  WARPGROUP.DEPBAR.LE gsb0, 0x0 ;  /* 0x00008000000079c5 */ /* 0x000fe40000010000 */
[----:B------:R-:W-:-:S09]  /*183e0*/  WARPGROUP.ARRIVE ;  /* 0x00000000000079c5 */ /* 0x000fd20000000000 */
[----:B------:R-:W-:Y:S01]  /*183f0*/  QGMMA.64x32x32.F32.E4M3.E4M3 R72, gdesc[UR8], R72, gsb0 ;  /* 0x00600000084879f3 */ /* 0x000fe20008000848 */
[----:B------:R-:W-:Y:S01]  /*18400*/  IMAD.MOV.U32 R11, RZ, RZ, -0x7fffffe0 ;  /* 0x80000020ff0b7424 */ /* 0x000fe200078e00ff */
[----:B------:R-:W-:-:S04]  /*18410*/  R2UR UR18, R10 ;  /* 0x000000000a1272ca */ /* 0x000fc800000e0000 */
[----:B------:R-:W-:Y:S01]  /*18420*/  R2UR UR19, R11 ;  /* 0x000000000b1372ca */ /* 0x000fe200000e0000 */
[----:B------:R-:W-:Y:S01]  /*18430*/  UMOV UR16, UR8 ;  /* 0x0000000800107c82 */ /* 0x000fe20008000000 */
[----:B------:R-:W-:Y:S01]  /*18440*/  UMOV UR17, UR9 ;  /* 0x0000000900117c82 */ /* 0x000fe20008000000 */
[----:B------:R-:W-:Y:S02]  /*18450*/  WARPGROUP.DEPBAR.LE gsb0, 0x0 ;  /* 0x00008000000079c5 */ /* 0x000fe40000010000 */
[----:B------:R-:W-:-:S08]  /*18460*/  WARPGROUP.ARRIVE ;  /* 0x00000000000079c5 */ /* 0x000fd00000000000 */
[----:B------:R-:W-:Y:S01]  /*18470*/  QGMMA.64x32x32.F32.E4M3.E4M3 R56, gdesc[UR16], R56, gsb0 ;  /* 0x00600000103879f3 */ /* 0x000fe20008000838 */
[----:B------:R-:W-:Y:S02]  /*18480*/  VIADD R6, R4, 0x400 ;  /* 0x0000040004067836 */ /* 0x000fe40000000000 */
[----:B------:R-:W-:-:S03]  /*18490*/  IMAD.MOV.U32 R7, RZ, RZ, -0x7fffffe0 ;  /* 0x80000020ff077424 */ /* 0x000fc600078e00ff */
[----:B------:R-:W-:Y:S02]  /*184a0*/  R2UR UR22, R6 ;  /* 0x00000000061672ca */ /* 0x000fe400000e0000 */
[----:B------:R-:W-:Y:S01]  /*184b0*/  R2UR UR23, R7 ;  /* 0x00000000071772ca */ /* 0x000fe200000e0000 */
[----:B------:R-:W-:Y:S01]  /*184c0*/  UMOV UR20, UR8 ;  /* 0x0000000800147c82 */ /* 0x000fe20008000000 */
[----:B------:R-:W-:Y:S01]  /*184d0*/  UMOV UR21, UR9 ;  /* 0x0000000900157c82 */ /* 0x000fe20008000000 */
[----:B------:R-:W-:Y:S02]  /*184e0*/  WARPGROUP.DEPBAR.LE gsb0, 0x0 ;  /* 0x00008000000079c5 */ /* 0x000fe40000010000 */
[----:B------:R-:W-:-:S08]  /*184f0*/  WARPGROUP.ARRIVE ;  /* 0x00000000000079c5 */ /* 0x000fd00000000000 */
[----:B------:R-:W-:Y:S01]  /*18500*/  QGMMA.64x32x32.F32.E4M3.E4M3 R40, gdesc[UR20], R40, gsb0 ;  /* 0x00600000142879f3 */ /* 0x000fe20008000828 */
[----:B------:R-:W-:Y:S01]  /*18510*/  VIADD R10, R4, 0x480 ;  /* 0x00000480040a7836 */ /* 0x000fe20000000000 */
[----:B------:R-:W-:-:S04]  /*18520*/  MOV R11, 0x80000020 ;  /* 0x80000020000b7802 */ /* 0x000fc80000000f00 */
[----:B------:R-:W-:Y:S02]  /*18530*/  R2UR UR30, R10 ;  /* 0x000000000a1e72ca */ /* 0x000fe400000e0000 */
[----:B------:R-:W-:Y:S01]  /*18540*/  R2UR UR31, R11 ;  /* 0x000000000b1f72ca */ /* 0x000fe200000e0000 */
[----:B------:R-:W-:Y:S02]  /*18550*/  WARPGROUP.DEPBAR.LE gsb0, 0x0 ;  /* 0x00008000000079c5 */ /* 0x000fe40000010000 */
[----:B------:R-:W-:-:S10]  /*18560*/  WARPGROUP.ARRIVE ;  /* 0x00000000000079c5 */ /* 0x000fd40000000000 */
[----:B------:R-:W-:Y:S01]  /*18570*/  QGMMA.64x32x32.F32.E4M3.E4M3 R24, gdesc[UR28], R24, gsb0 ;  /* 0x006000001c1879f3 */ /* 0x000fe20008000818 */
[----:B------:R-:W-:Y:S02]  /*18580*/  VIADD R12, R4, 0x282 ;  /* 0x00000282040c7836 */ /* 0x000fe40000000000 */
[----:B------:R-:W-:-:S03]  /*18590*/  IMAD.MOV.U32 R13, RZ, RZ, -0x7fffffe0 ;  /* 0x80000020ff0d7424 */ /* 0x000fc600078e00ff */
[----:B------:R-:W-:Y:S02]  /*185a0*/  R2UR UR14, R12 ;  /* 0x000000000c0e72ca */ /* 0x000fe400000e0000 */
[----:B------:R-:W-:Y:S01]  /*185b0*/  R2UR UR15, R13 ;  /* 0x000000000d0f72ca */ /* 0x000fe200000e0000 */
[----:B------:R-:W-:Y:S01]  /*185c0*/  UIADD3 UR12, UR44, 0x202, URZ ;  /* 0x000002022c0c7890 */ /* 0x000fe2000fffe03f */
[----:B------:R-:W-:Y:S01]  /*185d0*/  UMOV UR13, 0x80000020 ;  /* 0x80000020000d7882 */ /* 0x000fe20000000000 */
[----:B------:R-:W-:Y:S02]  /*185e0*/  WARPGROUP.DEPBAR.LE gsb0, 0x0 ;  /* 0x00008000000079c5 */ /* 0x000fe40000010000 */
[----:B------:R-:W-:-:S08]  /*185f0*/  WARPGROUP.ARRIVE ;  /* 0x00000000000079c5 */ /* 0x000fd00000000000 */
[----:B------:R-:W-:Y:S01]  /*18600*/  QGMMA.64x32x32.F32.E4M3.E4M3 R88, gdesc[UR12], R88, gsb0 ;  /* 0x006000000c5879f3 */ /* 0x000fe20008000858 */
[----:B------:R-:W-:Y:S02]  /*18610*/  VIADD R6, R4, 0x302 ;  /* 0x0000030204067836 */ /* 0x000fe40000000000 */
[----:B------:R-:W-:-:S03]  /*18620*/  IMAD.MOV.U32 R7, RZ, RZ, -0x7fffffe0 ;  /* 0x80000020ff077424 */ /* 0x000fc600078e00ff */
[----:B------:R-:W-:Y:S02]  /*18630*/  R2UR UR14, R6 ;  /* 0x00000000060e72ca */ /* 0x000fe400000e0000 */
[----:B------:R-:W-:Y:S01]  /*18640*/  R2UR UR15, R7 ;  /* 0x00000000070f72ca */ /* 0x000fe200000e0000 */
[----:B------:R-:W-:Y:S02]  /*18650*/  WARPGROUP.DEPBAR.LE gsb0, 0x0 ;  /* 0x00008000000079c5 */ /* 0x000fe40000010000 */
[----:B------:R-:W-:-:S10]  /*18660*/  WARPGROUP.ARRIVE ;  /* 0x00000000000079c5 */ /* 0x000fd40000000000 */
[----:B------:R-:W-:Y:S01]  /*18670*/  QGMMA.64x32x32.F32.E4M3.E4M3 R72, gdesc[UR12], R72, gsb0 ;  /* 0x006000000c4879f3 */ /* 0x000fe20008000848 */
[----:B------:R-:W-:Y:S01]  /*18680*/  VIADD R10, R4, 0x382 ;  /* 0x00000382040a7836 */ /* 0x000fe20000000000 */
[----:B------:R-:W-:-:S04]  /*18690*/  MOV R11, 0x80000020 ;  /* 0x80000020000b7802 */ /* 0x000fc80000000f00 */
[----:B------:R-:W-:Y:S02]  /*186a0*/  R2UR UR22, R10 ;  /* 0x000000000a1672ca */ /* 0x000fe400000e0000 */
        /* <DEDUP_REMOVED lines=33> */
[----:B------:R-:W-:Y:S01]  /*188c0*/  IMAD.MOV.U32 R7, RZ, RZ, -0x7fffffe0 ;  /* 0x80000020ff077424 */ /* 0x000fe200078e00ff */
[----:B------:R-:W-:-:S04]  /*188d0*/  IADD3 R6, R4, 0x580, RZ ;  /* 0x0000058004067810 */ /* 0x000fc80007ffe0ff */
        /* <DEDUP_REMOVED lines=28> */
[----:B------:R-:W-:Y:S02]  /*18aa0*/  UMOV UR45, UR17 ;  /* 0x00000011002d7c82 */ /* 0x000fe40008000000 */
[----:B------:R-:W-:Y:S01]  /*18ab0*/  UMOV UR44, UR16 ;  /* 0x00000010002c7c82 */ /* 0x000fe20008000000 */
[----:B------:R-:W-:Y:S02]  /*18ac0*/  WARPGROUP.DEPBAR.LE gsb0, 0x0 ;  /* 0x00008000000079c5 */ /* 0x000fe40000010000 */
[----:B------:R-:W-:-:S06]  /*18ad0*/  WARPGROUP.ARRIVE ;  /* 0x00000000000079c5 */ /* 0x000fcc0000000000 */
[----:B------:R-:W-:Y:S01]  /*18ae0*/  QGMMA.64x32x32.F32.E4M3.E4M3 R24, gdesc[UR44], R24, gsb0 ;  /* 0x006000002c1879f3 */ /* 0x000fe20008000818 */
[----:B------:R-:W-:Y:S01]  /*18af0*/  IMAD.MOV.U32 R13, RZ, RZ, -0x7fffffe0 ;  /* 0x80000020ff0d7424 */ /* 0x000fe200078e00ff */
[----:B------:R-:W-:-:S04]  /*18b00*/  IADD3 R12, R4, 0x502, RZ ;  /* 0x00000502040c7810 */ /* 0x000fc80007ffe0ff */
[----:B------:R-:W-:Y:S02]  /*18b10*/  R2UR UR22, R12 ;  /* 0x000000000c1672ca */ /* 0x000fe400000e0000 */
[----:B------:R-:W-:Y:S01]  /*18b20*/  R2UR UR23, R13 ;  /* 0x000000000d1772ca */ /* 0x000fe200000e0000 */
[----:B------:R-:W-:Y:S01]  /*18b30*/  UMOV UR21, 0x80000020 ;  /* 0x8000002000157882 */ /* 0x000fe20000000000 */
[----:B------:R-:W-:Y:S02]  /*18b40*/  WARPGROUP.DEPBAR.LE gsb0, 0x0 ;  /* 0x00008000000079c5 */ /* 0x000fe40000010000 */
[----:B------:R-:W-:-:S09]  /*18b50*/  WARPGROUP.ARRIVE ;  /* 0x00000000000079c5 */ /* 0x000fd20000000000 */
        /* <DEDUP_REMOVED lines=8> */
[----:B------:R-:W-:Y:S02]  /*18be0*/  R2UR UR22, R20 ;  /* 0x00000000141672ca */ /* 0x000fe400000e0000 */
[----:B------:R-:W-:Y:S01]  /*18bf0*/  R2UR UR23, R21 ;  /* 0x00000000151772ca */ /* 0x000fe200000e0000 */
[----:B------:R-:W-:Y:S02]  /*18c00*/  WARPGROUP.DEPBAR.LE gsb0, 0x0 ;  /* 0x00008000000079c5 */ /* 0x000fe40000010000 */
[----:B------:R-:W-:-:S10]  /*18c10*/  WARPGROUP.ARRIVE ;  /* 0x00000000000079c5 */ /* 0x000fd40000000000 */
[----:B------:R-:W-:Y:S01]  /*18c20*/  QGMMA.64x32x32.F32.E4M3.E4M3 R56, gdesc[UR20], R56, gsb0 ;  /* 0x00600000143879f3 */ /* 0x000fe20008000838 */
        /* <DEDUP_REMOVED lines=17> */
[----:B------:R-:W-:-:S02]  /*18d40*/  WARPGROUP.DEPBAR.LE gsb0, 0x0 ;  /* 0x00008000000079c5 */ /* 0x000fc40000010000 */
[C---:B------:R-:W-:Y:S02]  /*18d50*/  FMUL.FTZ R91, R2.reuse, R60 ;  /* 0x0000003c025b7220 */ /* 0x040fe40000410000 */
[----:B------:R-:W1:Y:S01]  /*18d60*/  @P0 LDC R60, c[0x0][0x450] ;  /* 0x00011400ff3c0b82 */ /* 0x000e620000000800 */
[C---:B------:R-:W-:Y:S01]  /*18d70*/  FMUL.FTZ R87, R2.reuse, R64 ;  /* 0x0000004002577220 */ /* 0x040fe20000410000 */
[C---:B------:R-:W-:Y:S01]  /*18d80*/  FMUL.FTZ R95, R2.reuse, R56 ;  /* 0x00000038025f7220 */ /* 0x040fe20000410000 */
[----:B------:R-:W-:Y:S01]  /*18d90*/  FMUL.FTZ R80, R2, R57 ;  /* 0x0000003902507220 */ /* 0x000fe20000410000 */
[----:B--2---:R-:W-:Y:S02]  /*18da0*/  IMAD.IADD R64, R108, 0x1, R235 ;  /* 0x000000016c407824 */ /* 0x004fe400078e02eb */
[----:B------:R-:W-:Y:S02]  /*18db0*/  VIADD R56, R4, 0x682 ;  /* 0x0000068204387836 */ /* 0x000fe40000000000 */
[----:B------:R-:W-:-:S02]  /*18dc0*/  IMAD.MOV.U32 R57, RZ, RZ, -0x7fffffe0 ;  /* 0x80000020ff397424 */ /* 0x000fc400078e00ff */
[----:B0-----:R-:W-:Y:S01]  /*18dd0*/  @P0 IMAD.HI.U32 R5, R64, R5, RZ ;  /* 0x0000000540050227 */ /* 0x001fe200078e00ff */
[----:B------:R-:W-:Y:S02]  /*18de0*/  R2UR UR22, R56 ;  /* 0x00000000381672ca */ /* 0x000fe400000e0000 */
[----:B------:R-:W-:Y:S01]  /*18df0*/  R2UR UR23, R57 ;  /* 0x00000000391772ca */ /* 0x000fe200000e0000 */
[C---:B------:R-:W-:Y:S01]  /*18e00*/  FMUL.FTZ R85, R2.reuse, R65 ;  /* 0x0000004102557220 */ /* 0x040fe20000410000 */
[----:B------:R-:W-:Y:S01]  /*18e10*/  WARPGROUP.ARRIVE ;  /* 0x00000000000079c5 */ /* 0x000fe20000000000 */
[----:B-1----:R-:W-:Y:S01]  /*18e20*/  @P0 SHF.R.U32.HI R64, RZ, R60, R5 ;  /* 0x0000003cff400219 */ /* 0x002fe20000011605 */
[----:B------:R-:W-:-:S09]  /*18e30*/  FMUL.FTZ R56, R2, R58 ;  /* 0x0000003a02387220 */ /* 0x000fd20000410000 */
[----:B------:R-:W-:Y:S01]  /*18e40*/  QGMMA.64x32x32.F32.E4M3.E4M3 R40, gdesc[UR20], R40, gsb0 ;  /* 0x00600000142879f3 */ /* 0x000fe20008000828 */
[----:B------:R-:W0:Y:S01]  /*18e50*/  SHFL.IDX PT, R65, R64, RZ, 0x1c1f ;  /* 0x001c1fff40417589 */ /* 0x000e2200000e0000 */
[C---:B------:R-:W-:Y:S01]  /*18e60*/  FMUL.FTZ R58, R2.reuse, R59 ;  /* 0x0000003b023a7220 */ /* 0x040fe20000410000 */
[C---:B------:R-:W-:Y:S01]  /*18e70*/  FMUL.FTZ R59, R2.reuse, R66 ;  /* 0x00000042023b7220 */ /* 0x040fe20000410000 */
[----:B------:R-:W-:Y:S02]  /*18e80*/  IMAD.MOV.U32 R66, RZ, RZ, -0xa0 ;  /* 0xffffff60ff427424 */ /* 0x000fe400078e00ff */
[C---:B------:R-:W-:Y:S01]  /*18e90*/  FMUL.FTZ R60, R2.reuse, R63 ;  /* 0x0000003f023c7220 */ /* 0x040fe20000410000 */
[C---:B---3--:R-:W-:Y:S02]  /*18ea0*/  IMAD R5, R159.reuse, -0xa0, R104 ;  /* 0xffffff609f057824 */ /* 0x048fe400078e0268 */
[----:B------:R-:W-:Y:S02]  /*18eb0*/  IMAD R63, R159, R66, 0xa1 ;  /* 0x000000a19f3f7424 */ /* 0x000fe400078e0242 */
[----:B------:R-:W-:Y:S01]  /*18ec0*/  FMUL.FTZ R81, R2, R68 ;  /* 0x0000004402517220 */ /* 0x000fe20000410000 */
[----:B------:R-:W1:Y:S01]  /*18ed0*/  MUFU.TANH R10, R10 ;  /* 0x0000000a000a7308 */ /* 0x000e620000002400 */
[----:B------:R-:W-:Y:S01]  /*18ee0*/  IADD3 R5, R5, 0xa0, RZ ;  /* 0x000000a005057810 */ /* 0x000fe20007ffe0ff */
[----:B----4-:R-:W-:-:S02]  /*18ef0*/  IMAD R68, R106, -0x2, R63 ;  /* 0xfffffffe6a447824 */ /* 0x010fc400078e023f */
[C---:B------:R-:W-:Y:S01]  /*18f00*/  FMUL.FTZ R21, R2.reuse, R75 ;  /* 0x0000004b02157220 */ /* 0x040fe20000410000 */
[----:B------:R-:W-:-:S03]  /*18f10*/  FMUL.FTZ R75, R2, R83 ;  /* 0x00000053024b7220 */ /* 0x000fc60000410000 */
[----:B------:R-:W2:Y:S01]  /*18f20*/  MUFU.TANH R88, R88 ;  /* 0x0000005800587308 */ /* 0x000ea20000002400 */
[----:B------:R-:W-:Y:S01]  /*18f30*/  IMAD R66, R106, -0x2, R5 ;  /* 0xfffffffe6a427824 */ /* 0x000fe200078e0205 */
[----:B------:R-:W-:-:S06]  /*18f40*/  IADD3 R83, -R237, R68, R104 ;  /* 0x00000044ed537210 */ /* 0x000fcc0007ffe168 */
[----:B------:R-:W3:Y:S01]  /*18f50*/  MUFU.TANH R89, R89 ;  /* 0x0000005900597308 */ /* 0x000ee20000002400 */
[----:B0-----:R-:W-:Y:S01]  /*18f60*/  VIADDMNMX R68, R65, R83, R66, PT ;  /* 0x0000005341447246 */ /* 0x001fe20003800142 */
[----:B------:R-:W-:-:S06]  /*18f70*/  VIADD R4, R4, 0x702 ;  /* 0x0000070204047836 */ /* 0x000fcc0000000000 */
[----:B------:R-:W0:Y:S01]  /*18f80*/  MUFU.TANH R92, R92 ;  /* 0x0000005c005c7308 */ /* 0x000e220000002400 */
[C---:B------:R-:W-:Y:S02]  /*18f90*/  ISETP.GT.AND P4, PT, R68.reuse, RZ, PT ;  /* 0x000000ff4400720c */ /* 0x040fe40003f84270 */
[----:B------:R-:W-:-:S05]  /*18fa0*/  ISETP.GT.AND P3, PT, R68, 0x1, PT ;  /* 0x000000014400780c */ /* 0x000fca0003f64270 */
[----:B------:R-:W4:Y:S01]  /*18fb0*/  MUFU.TANH R93, R93 ;  /* 0x0000005d005d7308 */ /* 0x000f220000002400 */
[----:B------:R-:W-:Y:S02]  /*18fc0*/  R2UR UR22, R4 ;  /* 0x00000000041672ca */ /* 0x000fe400000e0000 */
[----:B------:R-:W-:Y:S02]  /*18fd0*/  ISETP.GT.AND P5, PT, R68, 0x8, PT ;  /* 0x000000084400780c */ /* 0x000fe40003fa4270 */
[----:B-1----:R-:W-:Y:S02]  /*18fe0*/  FSEL R4, R10, -INF , P4 ;  /* 0xff8000000a047808 */ /* 0x002fe40002000000 */
[----:B--2---:R-:W-:Y:S01]  /*18ff0*/  FSEL R109, R88, -INF , P3 ;  /* 0xff800000586d7808 */ /* 0x004fe20001800000 */
[----:B------:R-:W1:Y:S01]  /*19000*/  MUFU.TANH R96, R96 ;  /* 0x0000006000607308 */ /* 0x000e620000002400 */
[----:B------:R-:W-:Y:S01]  /*19010*/  FMUL.FTZ R3, R2, R90 ;  /* 0x0000005a02037220 */ /* 0x000fe20000410000 */
[----:B------:R-:W-:Y:S01]  /*19020*/  ISETP.GT.AND P4, PT, R68, 0x9, PT ;  /* 0x000000094400780c */ /* 0x000fe20003f84270 */
[----:B------:R-:W-:Y:S01]  /*19030*/  FMUL.FTZ R90, R2, R72 ;  /* 0x00000048025a7220 */ /* 0x000fe20000410000 */
[----:B---3--:R-:W-:-:S02]  /*19040*/  FSEL R113, R89, -INF , P5 ;  /* 0xff80000059717808 */ /* 0x008fc40002800000 */
[----:B------:R-:W-:Y:S02]  /*19050*/  FMNMX.FTZ R10, R4, R109, !PT ;  /* 0x0000006d040a7209 */ /* 0x000fe40007810000 */
[----:B------:R-:W2:Y:S01]  /*19060*/  MUFU.TANH R97, R97 ;  /* 0x0000006100617308 */ /* 0x000ea20000002400 */
[----:B------:R-:W-:Y:S01]  /*19070*/  ISETP.GT.AND P3, PT, R68, 0x10, PT ;  /* 0x000000104400780c */ /* 0x000fe20003f64270 */
[----:B------:R-:W-:Y:S01]  /*19080*/  FMUL.FTZ R111, R2, R73 ;  /* 0x00000049026f7220 */ /* 0x000fe20000410000 */
[----:B0-----:R-:W-:Y:S02]  /*19090*/  FSEL R115, R92, -INF , P4 ;  /* 0xff8000005c737808 */ /* 0x001fe40002000000 */
[----:B------:R-:W-:-:S03]  /*190a0*/  FMNMX.FTZ R10, R113, R10, !PT ;  /* 0x0000000a710a7209 */ /* 0x000fc60007810000 */
[----:B------:R-:W0:Y:S01]  /*190b0*/  MUFU.TANH R100, R100 ;  /* 0x0000006400647308 */ /* 0x000e220000002400 */
[----:B------:R-:W-:Y:S02]  /*190c0*/  ISETP.GT.AND P5, PT, R68, 0x11, PT ;  /* 0x000000114400780c */ /* 0x000fe40003fa4270 */
[----:B----4-:R-:W-:Y:S02]  /*190d0*/  FSEL R117, R93, -INF , P3 ;  /* 0xff8000005d757808 */ /* 0x010fe40001800000 */
[----:B------:R-:W-:-:S03]  /*190e0*/  FMNMX.FTZ R10, R115, R10, !PT ;  /* 0x0000000a730a7209 */ /* 0x000fc60007810000 */
[----:B------:R-:W3:Y:S01]  /*190f0*/  MUFU.TANH R90, R90 ;  /* 0x0000005a005a7308 */ /* 0x000ee20000002400 */
[----:B------:R-:W-:Y:S02]  /*19100*/  ISETP.GT.AND P4, PT, R68, 0x18, PT ;  /* 0x000000184400780c */ /* 0x000fe40003f84270 */
[----:B-1----:R-:W-:Y:S02]  /*19110*/  FSEL R121, R96, -INF , P5 ;  /* 0xff80000060797808 */ /* 0x002fe40002800000 */
[----:B------:R-:W-:-:S03]  /*19120*/  FMNMX.FTZ R10, R117, R10, !PT ;  /* 0x0000000a750a7209 */ /* 0x000fc60007810000 */
[----:B------:R-:W1:Y:S01]  /*19130*/  MUFU.TANH R111, R111 ;  /* 0x0000006f006f7308 */ /* 0x000e620000002400 */
[----:B------:R-:W-:Y:S02]  /*19140*/  ISETP.GT.AND P3, PT, R68, 0x19, PT ;  /* 0x000000194400780c */ /* 0x000fe40003f64270 */
[----:B--2---:R-:W-:Y:S02]  /*19150*/  FSEL R125, R97, -INF , P4 ;  /* 0xff800000617d7808 */ /* 0x004fe40002000000 */
[----:B------:R-:W-:-:S03]  /*19160*/  FMNMX.FTZ R10, R121, R10, !PT ;  /* 0x0000000a790a7209 */ /* 0x000fc60007810000 */
[----:B------:R-:W2:Y:S01]  /*19170*/  MUFU.TANH R107, R107 ;  /* 0x0000006b006b7308 */ /* 0x000ea20000002400 */
[----:B------:R-:W-:Y:S01]  /*19180*/  IMAD.MOV.U32 R5, RZ, RZ, -0x7fffffe0 ;  /* 0x80000020ff057424 */ /* 0x000fe200078e00ff */
[----:B------:R-:W-:Y:S02]  /*19190*/  ISETP.GT.AND P4, PT, R68, 0x20, PT ;  /* 0x000000204400780c */ /* 0x000fe40003f84270 */
[----:B0-----:R-:W-:Y:S02]  /*191a0*/  FSEL R123, R100, -INF , P3 ;  /* 0xff800000647b7808 */ /* 0x001fe40001800000 */
[----:B------:R-:W-:Y:S02]  /*191b0*/  FMNMX.FTZ R10, R125, R10, !PT ;  /* 0x0000000a7d0a7209 */ /* 0x000fe40007810000 */
[----:B------:R-:W0:Y:S01]  /*191c0*/  MUFU.TANH R105, R105 ;  /* 0x0000006900697308 */ /* 0x000e220000002400 */
[----:B------:R-:W-:Y:S01]  /*191d0*/  R2UR UR23, R5 ;  /* 0x00000000051772ca */ /* 0x000fe200000e0000 */
[----:B------:R-:W-:Y:S01]  /*191e0*/  FMUL.FTZ R13, R2, R99 ;  /* 0x00000063020d7220 */ /* 0x000fe20000410000 */
[----:B------:R-:W-:Y:S01]  /*191f0*/  ISETP.GT.AND P3, PT, R68, 0x21, PT ;  /* 0x000000214400780c */ /* 0x000fe20003f64270 */
[----:B------:R-:W-:Y:S01]  /*19200*/  FMUL.FTZ R99, R2, R84 ;  /* 0x0000005402637220 */ /* 0x000fe20000410000 */
[----:B---3--:R-:W-:-:S02]  /*19210*/  FSEL R119, R90, -INF , P4 ;  /* 0xff8000005a777808 */ /* 0x008fc40002000000 */
[----:B------:R-:W-:Y:S01]  /*19220*/  FMNMX.FTZ R10, R123, R10, !PT ;  /* 0x0000000a7b0a7209 */ /* 0x000fe20007810000 */
[----:B------:R-:W3:Y:S01]  /*19230*/  MUFU.TANH R103, R103 ;  /* 0x0000006700677308 */ /* 0x000ee20000002400 */
[C---:B------:R-:W-:Y:S01]  /*19240*/  ISETP.GT.AND P4, PT, R68.reuse, 0x28, PT ;  /* 0x000000284400780c */ /* 0x040fe20003f84270 */
[----:B------:R-:W-:Y:S02]  /*19250*/  WARPGROUP.DEPBAR.LE gsb0, 0x0 ;  /* 0x00008000000079c5 */ /* 0x000fe40000010000 */
[----:B-1----:R-:W-:Y:S02]  /*19260*/  FSEL R111, R111, -INF , P3 ;  /* 0xff8000006f6f7808 */ /* 0x002fe40001800000 */
[----:B------:R-:W-:Y:S02]  /*19270*/  FMNMX.FTZ R10, R119, R10, !PT ;  /* 0x0000000a770a7209 */ /* 0x000fe40007810000 */
[----:B------:R-:W1:Y:S01]  /*19280*/  MUFU.TANH R101, R101 ;  /* 0x0000006500657308 */ /* 0x000e620000002400 */
[----:B------:R-:W-:Y:S01]  /*19290*/  WARPGROUP.ARRIVE ;  /* 0x00000000000079c5 */ /* 0x000fe20000000000 */
[----:B------:R-:W-:-:S02]  /*192a0*/  ISETP.GT.AND P3, PT, R68, 0x29, PT ;  /* 0x000000294400780c */ /* 0x000fc40003f64270 */
[----:B--2---:R-:W-:Y:S02]  /*192b0*/  FSEL R107, R107, -INF , P4 ;  /* 0xff8000006b6b7808 */ /* 0x004fe40002000000 */
[----:B------:R-:W-:Y:S01]  /*192c0*/  FMNMX.FTZ R10, R111, R10, !PT ;  /* 0x0000000a6f0a7209 */ /* 0x000fe20007810000 */
[----:B------:R-:W-:Y:S01]  /*192d0*/  QGMMA.64x32x32.F32.E4M3.E4M3 R24, gdesc[UR20], R24, gsb0 ;  /* 0x00600000141879f3 */ /* 0x000fe20008000818 */
[----:B------:R-:W2:Y:S01]  /*192e0*/  MUFU.TANH R99, R99 ;  /* 0x0000006300637308 */ /* 0x000ea20000002400 */
[----:B------:R-:W-:Y:S02]  /*192f0*/  ISETP.GT.AND P4, PT, R68, 0x30, PT ;  /* 0x000000304400780c */ /* 0x000fe40003f84270 */
[----:B0-----:R-:W-:Y:S02]  /*19300*/  FSEL R105, R105, -INF , P3 ;  /* 0xff80000069697808 */ /* 0x001fe40001800000 */
[----:B------:R-:W-:-:S03]  /*19310*/  FMNMX.FTZ R10, R107, R10, !PT ;  /* 0x0000000a6b0a7209 */ /* 0x000fc60007810000 */
[----:B------:R-:W0:Y:S01]  /*19320*/  MUFU.TANH R77, R77 ;  /* 0x0000004d004d7308 */ /* 0x000e220000002400 */
[----:B------:R-:W-:Y:S02]  /*19330*/  ISETP.GT.AND P3, PT, R68, 0x31, PT ;  /* 0x000000314400780c */ /* 0x000fe40003f64270 */
[----:B---3--:R-:W-:Y:S02]  /*19340*/  FSEL R103, R103, -INF , P4 ;  /* 0xff80000067677808 */ /* 0x008fe40002000000 */
[----:B------:R-:W-:-:S03]  /*19350*/  FMNMX.FTZ R10, R105, R10, !PT ;  /* 0x0000000a690a7209 */ /* 0x000fc60007810000 */
[----:B------:R-:W3:Y:S01]  /*19360*/  MUFU.TANH R95, R95 ;  /* 0x0000005f005f7308 */ /* 0x000ee20000002400 */
[----:B------:R-:W-:Y:S01]  /*19370*/  FMUL.FTZ R20, R2, R78 ;  /* 0x0000004e02147220 */ /* 0x000fe20000410000 */
[----:B------:R-:W-:Y:S01]  /*19380*/  ISETP.GT.AND P4, PT, R68, 0x38, PT ;  /* 0x000000384400780c */ /* 0x000fe20003f84270 */
[----:B------:R-:W-:Y:S01]  /*19390*/  FMUL.FTZ R78, R2, R61 ;  /* 0x0000003d024e7220 */ /* 0x000fe20000410000 */
[----:B-1----:R-:W-:Y:S02]  /*193a0*/  FSEL R101, R101, -INF , P3 ;  /* 0xff80000065657808 */ /* 0x002fe40001800000 */
[----:B------:R-:W-:Y:S02]  /*193b0*/  FMNMX.FTZ R10, R103, R10, !PT ;  /* 0x0000000a670a7209 */ /* 0x000fe40007810000 */
[----:B------:R-:W1:Y:S01]  /*193c0*/  MUFU.TANH R80, R80 ;  /* 0x0000005000507308 */ /* 0x000e620000002400 */
[----:B------:R-:W-:Y:S02]  /*193d0*/  ISETP.GT.AND P3, PT, R68, 0x39, PT ;  /* 0x000000394400780c */ /* 0x000fe40003f64270 */
[----:B--2---:R-:W-:-:S02]  /*193e0*/  FSEL R99, R99, -INF , P4 ;  /* 0xff80000063637808 */ /* 0x004fc40002000000 */
[----:B------:R-:W-:-:S03]  /*193f0*/  FMNMX.FTZ R10, R101, R10, !PT ;  /* 0x0000000a650a7209 */ /* 0x000fc60007810000 */
        /* <DEDUP_REMOVED lines=19> */
[----:B------:R-:W-:Y:S01]  /*19530*/  FMUL.FTZ R40, R2, R40 ;  /* 0x0000002802287220 */ /* 0x000fe20000410000 */
[----:B------:R-:W-:Y:S01]  /*19540*/  ISETP.GT.AND P4, PT, R68, 0x50, PT ;  /* 0x000000504400780c */ /* 0x000fe20003f84270 */
[----:B------:R-:W-:Y:S01]  /*19550*/  FMUL.FTZ R41, R2, R41 ;  /* 0x0000002902297220 */ /* 0x000fe20000410000 */
[----:B0-----:R-:W-:Y:S02]  /*19560*/  FSEL R89, R78, -INF , P3 ;  /* 0xff8000004e597808 */ /* 0x001fe40001800000 */
[----:B------:R-:W-:Y:S02]  /*19570*/  FMNMX.FTZ R10, R91, R10, !PT ;  /* 0x0000000a5b0a7209 */ /* 0x000fe40007810000 */
[----:B------:R-:W0:Y:S01]  /*19580*/  MUFU.TANH R79, R79 ;  /* 0x0000004f004f7308 */ /* 0x000e220000002400 */
[----:B------:R-:W-:Y:S01]  /*19590*/  ISETP.GT.AND P3, PT, R68, 0x51, PT ;  /* 0x000000514400780c */ /* 0x000fe20003f64270 */
[----:B------:R-:W-:Y:S01]  /*195a0*/  FMUL.FTZ R44, R2, R44 ;  /* 0x0000002c022c7220 */ /* 0x000fe20000410000 */
[----:B---3--:R-:W-:-:S02]  /*195b0*/  FSEL R87, R87, -INF , P4 ;  /* 0xff80000057577808 */ /* 0x008fc40002000000 */
[----:B------:R-:W-:-:S03]  /*195c0*/  FMNMX.FTZ R10, R89, R10, !PT ;  /* 0x0000000a590a7209 */ /* 0x000fc60007810000 */
[----:B------:R-:W3:Y:S01]  /*195d0*/  MUFU.TANH R5, R40 ;  /* 0x0000002800057308 */ /* 0x000ee20000002400 */
[----:B------:R-:W-:Y:S01]  /*195e0*/  ISETP.GT.AND P4, PT, R68, 0x58, PT ;  /* 0x000000584400780c */ /* 0x000fe20003f84270 */
[----:B------:R-:W-:Y:S01]  /*195f0*/  FMUL.FTZ R45, R2, R45 ;  /* 0x0000002d022d7220 */ /* 0x000fe20000410000 */
[----:B-1----:R-:W-:Y:S02]  /*19600*/  FSEL R85, R85, -INF , P3 ;  /* 0xff80000055557808 */ /* 0x002fe40001800000 */
[----:B------:R-:W-:-:S03]  /*19610*/  FMNMX.FTZ R10, R87, R10, !PT ;  /* 0x0000000a570a7209 */ /* 0x000fc60007810000 */
[----:B------:R-:W1:Y:S01]  /*19620*/  MUFU.TANH R41, R41 ;  /* 0x0000002900297308 */ /* 0x000e620000002400 */
[----:B------:R-:W-:Y:S01]  /*19630*/  ISETP.GT.AND P3, PT, R68, 0x59, PT ;  /* 0x000000594400780c */ /* 0x000fe20003f64270 */
[----:B------:R-:W-:Y:S01]  /*19640*/  FMUL.FTZ R48, R2, R48 ;  /* 0x0000003002307220 */ /* 0x000fe20000410000 */
[----:B--2---:R-:W-:Y:S02]  /*19650*/  FSEL R81, R81, -INF , P4 ;  /* 0xff80000051517808 */ /* 0x004fe40002000000 */
[----:B------:R-:W-:-:S03]  /*19660*/  FMNMX.FTZ R10, R85, R10, !PT ;  /* 0x0000000a550a7209 */ /* 0x000fc60007810000 */
[----:B------:R-:W2:Y:S01]  /*19670*/  MUFU.TANH R44, R44 ;  /* 0x0000002c002c7308 */ /* 0x000ea20000002400 */
[----:B------:R-:W-:Y:S01]  /*19680*/  ISETP.GT.AND P4, PT, R68, 0x60, PT ;  /* 0x000000604400780c */ /* 0x000fe20003f84270 */
[----:B------:R-:W-:Y:S01]  /*19690*/  FMUL.FTZ R49, R2, R49 ;  /* 0x0000003102317220 */ /* 0x000fe20000410000 */
[----:B0-----:R-:W-:Y:S02]  /*196a0*/  FSEL R79, R79, -INF , P3 ;  /* 0xff8000004f4f7808 */ /* 0x001fe40001800000 */
[----:B------:R-:W-:-:S03]  /*196b0*/  FMNMX.FTZ R10, R81, R10, !PT ;  /* 0x0000000a510a7209 */ /* 0x000fc60007810000 */
[----:B------:R-:W0:Y:S01]  /*196c0*/  MUFU.TANH R45, R45 ;  /* 0x0000002d002d7308 */ /* 0x000e220000002400 */
[----:B------:R-:W-:Y:S01]  /*196d0*/  ISETP.GT.AND P3, PT, R68, 0x61, PT ;  /* 0x000000614400780c */ /* 0x000fe20003f64270 */
[----:B------:R-:W-:Y:S01]  /*196e0*/  FMUL.FTZ R52, R2, R52 ;  /* 0x0000003402347220 */ /* 0x000fe20000410000 */
[----:B---3--:R-:W-:Y:S02]  /*196f0*/  FSEL R77, R5, -INF , P4 ;  /* 0xff800000054d7808 */ /* 0x008fe40002000000 */
[----:B------:R-:W-:-:S03]  /*19700*/  FMNMX.FTZ R10, R79, R10, !PT ;  /* 0x0000000a4f0a7209 */ /* 0x000fc60007810000 */
[----:B------:R-:W3:Y:S01]  /*19710*/  MUFU.TANH R48, R48 ;  /* 0x0000003000307308 */ /* 0x000ee20000002400 */
[----:B------:R-:W-:Y:S01]  /*19720*/  FMUL.FTZ R63, R2, R71 ;  /* 0x00000047023f7220 */ /* 0x000fe20000410000 */
[----:B------:R-:W-:Y:S02]  /*19730*/  ISETP.GT.AND P4, PT, R68, 0x68, PT ;  /* 0x000000684400780c */ /* 0x000fe40003f84270 */
[----:B-1----:R-:W-:Y:S02]  /*19740*/  FSEL R71, R41, -INF , P3 ;  /* 0xff80000029477808 */ /* 0x002fe40001800000 */
[----:B------:R-:W-:Y:S02]  /*19750*/  FMNMX.FTZ R10, R77, R10, !PT ;  /* 0x0000000a4d0a7209 */ /* 0x000fe40007810000 */
[----:B------:R-:W1:Y:S01]  /*19760*/  MUFU.TANH R49, R49 ;  /* 0x0000003100317308 */ /* 0x000e620000002400 */
[----:B------:R-:W-:Y:S01]  /*19770*/  FMUL.FTZ R53, R2, R53 ;  /* 0x0000003502357220 */ /* 0x000fe20000410000 */
[----:B------:R-:W-:-:S02]  /*19780*/  WARPGROUP.DEPBAR.LE gsb0, 0x0 ;  /* 0x00008000000079c5 */ /* 0x000fc40000010000 */
[----:B------:R-:W-:Y:S01]  /*19790*/  ISETP.GT.AND P3, PT, R68, 0x69, PT ;  /* 0x000000694400780c */ /* 0x000fe20003f64270 */
[----:B------:R-:W-:Y:S01]  /*197a0*/  FMUL.FTZ R24, R2, R24 ;  /* 0x0000001802187220 */ /* 0x000fe20000410000 */
[----:B--2---:R-:W-:Y:S02]  /*197b0*/  FSEL R69, R44, -INF , P4 ;  /* 0xff8000002c457808 */ /* 0x004fe40002000000 */
[----:B------:R-:W2:Y:S01]  /*197c0*/  MUFU.TANH R52, R52 ;  /* 0x0000003400347308 */ /* 0x000ea20000002400 */
[----:B------:R-:W-:Y:S01]  /*197d0*/  FMNMX.FTZ R10, R71, R10, !PT ;  /* 0x0000000a470a7209 */ /* 0x000fe20007810000 */
[C---:B------:R-:W-:Y:S01]  /*197e0*/  FMUL.FTZ R57, R2.reuse, R62 ;  /* 0x0000003e02397220 */ /* 0x040fe20000410000 */
[C---:B------:R-:W-:Y:S01]  /*197f0*/  FMUL.FTZ R61, R2.reuse, R70 ;  /* 0x00000046023d7220 */ /* 0x040fe20000410000 */
[----:B------:R-:W-:Y:S01]  /*19800*/  FMUL.FTZ R62, R2, R67 ;  /* 0x00000043023e7220 */ /* 0x000fe20000410000 */
[----:B------:R-:W-:Y:S02]  /*19810*/  ISETP.GT.AND P4, PT, R68, 0x70, PT ;  /* 0x000000704400780c */ /* 0x000fe40003f84270 */
[----:B0-----:R-:W-:Y:S01]  /*19820*/  FSEL R67, R45, -INF , P3 ;  /* 0xff8000002d437808 */ /* 0x001fe20001800000 */
[----:B------:R2:W0:Y:S01]  /*19830*/  MUFU.TANH R70, R53 ;  /* 0x0000003500467308 */ /* 0x0004220000002400 */
[----:B------:R-:W-:Y:S01]  /*19840*/  FMNMX.FTZ R10, R69, R10, !PT ;  /* 0x0000000a450a7209 */ /* 0x000fe20007810000 */
[----:B------:R-:W-:Y:S01]  /*19850*/  FMUL.FTZ R25, R2, R25 ;  /* 0x0000001902197220 */ /* 0x000fe20000410000 */
[----:B------:R-:W-:Y:S01]  /*19860*/  ISETP.GT.AND P3, PT, R68, 0x71, PT ;  /* 0x000000714400780c */ /* 0x000fe20003f64270 */
[----:B------:R-:W-:Y:S01]  /*19870*/  FMUL.FTZ R40, R2, R42 ;  /* 0x0000002a02287220 */ /* 0x000fe20000410000 */
[----:B---3--:R-:W-:Y:S01]  /*19880*/  FSEL R65, R48, -INF , P4 ;  /* 0xff80000030417808 */ /* 0x008fe20002000000 */
[C---:B------:R-:W-:Y:S01]  /*19890*/  FMUL.FTZ R28, R2.reuse, R28 ;  /* 0x0000001c021c7220 */ /* 0x040fe20000410000 */
[----:B------:R-:W-:Y:S01]  /*198a0*/  FMNMX.FTZ R10, R67, R10, !PT ;  /* 0x0000000a430a7209 */ /* 0x000fe20007810000 */
[----:B------:R-:W3:Y:S01]  /*198b0*/  MUFU.TANH R24, R24 ;  /* 0x0000001800187308 */ /* 0x000ee20000002400 */
[----:B------:R-:W-:Y:S01]  /*198c0*/  FMUL.FTZ R42, R2, R43 ;  /* 0x0000002b022a7220 */ /* 0x000fe20000410000 */
[----:B------:R-:W-:-:S02]  /*198d0*/  ISETP.GT.AND P4, PT, R68, 0x78, PT ;  /* 0x000000784400780c */ /* 0x000fc40003f84270 */
[----:B-1----:R-:W-:Y:S02]  /*198e0*/  FSEL R49, R49, -INF , P3 ;  /* 0xff80000031317808 */ /* 0x002fe40001800000 */
[----:B------:R-:W-:Y:S02]  /*198f0*/  FMNMX.FTZ R10, R65, R10, !PT ;  /* 0x0000000a410a7209 */ /* 0x000fe40007810000 */
[----:B------:R0:W1:Y:S01]  /*19900*/  MUFU.TANH R43, R25 ;  /* 0x00000019002b7308 */ /* 0x0000620000002400 */
[----:B------:R-:W-:Y:S01]  /*19910*/  FMUL.FTZ R29, R2, R29 ;  /* 0x0000001d021d7220 */ /* 0x000fe20000410000 */
[----:B------:R-:W-:Y:S02]  /*19920*/  ISETP.GT.AND P3, PT, R68, 0x79, PT ;  /* 0x000000794400780c */ /* 0x000fe40003f64270 */
[----:B--2---:R-:W-:Y:S02]  /*19930*/  FSEL R53, R52, -INF , P4 ;  /* 0xff80000034357808 */ /* 0x004fe40002000000 */
[----:B------:R-:W-:-:S02]  /*19940*/  FMNMX.FTZ R10, R49, R10, !PT ;  /* 0x0000000a310a7209 */ /* 0x000fc40007810000 */
[----:B------:R-:W2:Y:S01]  /*19950*/  MUFU.TANH R28, R28 ;  /* 0x0000001c001c7308 */ /* 0x000ea20000002400 */
[----:B------:R-:W-:Y:S01]  /*19960*/  FMUL.FTZ R32, R2, R32 ;  /* 0x0000002002207220 */ /* 0x000fe20000410000 */
[----:B------:R-:W-:Y:S02]  /*19970*/  ISETP.GT.AND P4, PT, R68, 0x80, PT ;  /* 0x000000804400780c */ /* 0x000fe40003f84270 */
[----:B0-----:R-:W-:Y:S02]  /*19980*/  FSEL R25, R70, -INF , P3 ;  /* 0xff80000046197808 */ /* 0x001fe40001800000 */
[----:B------:R-:W-:Y:S02]  /*19990*/  FMNMX.FTZ R10, R53, R10, !PT ;  /* 0x0000000a350a7209 */ /* 0x000fe40007810000 */
[----:B------:R3:W0:Y:S01]  /*199a0*/  MUFU.TANH R41, R29 ;  /* 0x0000001d00297308 */ /* 0x0006220000002400 */
[----:B------:R-:W-:Y:S01]  /*199b0*/  FMUL.FTZ R33, R2, R33 ;  /* 0x0000002102217220 */ /* 0x000fe20000410000 */
[----:B------:R-:W-:Y:S01]  /*199c0*/  ISETP.GT.AND P3, PT, R68, 0x81, PT ;  /* 0x000000814400780c */ /* 0x000fe20003f64270 */
[----:B------:R-:W-:Y:S01]  /*199d0*/  FMUL.FTZ R36, R2, R36 ;  /* 0x0000002402247220 */ /* 0x000fe20000410000 */
[----:B------:R-:W-:-:S04]  /*199e0*/  FMNMX.FTZ R10, R25, R10, !PT ;  /* 0x0000000a190a7209 */ /* 0x000fc80007810000 */
[----:B------:R-:W4:Y:S01]  /*199f0*/  MUFU.TANH R44, R32 ;  /* 0x00000020002c7308 */ /* 0x000f220000002400 */
[----:B---3--:R-:W-:Y:S02]  /*19a00*/  FSEL R29, R24, -INF , P4 ;  /* 0xff800000181d7808 */ /* 0x008fe40002000000 */
[----:B------:R-:W-:Y:S02]  /*19a10*/  ISETP.GT.AND P4, PT, R68, 0x88, PT ;  /* 0x000000884400780c */ /* 0x000fe40003f84270 */
[----:B-1----:R-:W-:Y:S02]  /*19a20*/  FSEL R5, R43, -INF , P3 ;  /* 0xff8000002b057808 */ /* 0x002fe40001800000 */
[----:B------:R-:W-:Y:S01]  /*19a30*/  FMNMX.FTZ R24, R29, R10, !PT ;  /* 0x0000000a1d187209 */ /* 0x000fe20007810000 */
[----:B------:R2:W1:Y:S01]  /*19a40*/  MUFU.TANH R45, R33 ;  /* 0x00000021002d7308 */ /* 0x0004620000002400 */
[----:B------:R-:W-:Y:S01]  /*19a50*/  FMUL.FTZ R10, R2, R37 ;  /* 0x00000025020a7220 */ /* 0x000fe20000410000 */
[----:B------:R-:W-:-:S02]  /*19a60*/  ISETP.GT.AND P3, PT, R68, 0x89, PT ;  /* 0x000000894400780c */ /* 0x000fc40003f64270 */
[----:B------:R-:W-:-:S04]  /*19a70*/  FMNMX.FTZ R24, R5, R24, !PT ;  /* 0x0000001805187209 */ /* 0x000fc80007810000 */
[----:B------:R-:W3:Y:S01]  /*19a80*/  MUFU.TANH R36, R36 ;  /* 0x0000002400247308 */ /* 0x000ee20000002400 */
[----:B--2---:R-:W-:Y:S02]  /*19a90*/  FSEL R33, R28, -INF , P4 ;  /* 0xff8000001c217808 */ /* 0x004fe40002000000 */
[C---:B------:R-:W-:Y:S02]  /*19aa0*/  ISETP.GT.AND P4, PT, R68.reuse, 0x90, PT ;  /* 0x000000904400780c */ /* 0x040fe40003f84270 */
[----:B0-----:R-:W-:Y:S02]  /*19ab0*/  FSEL R37, R41, -INF , P3 ;  /* 0xff80000029257808 */ /* 0x001fe40001800000 */
[----:B------:R-:W-:Y:S01]  /*19ac0*/  FMNMX.FTZ R24, R33, R24, !PT ;  /* 0x0000001821187209 */ /* 0x000fe20007810000 */
[----:B------:R-:W0:Y:S01]  /*19ad0*/  MUFU.TANH R10, R10 ;  /* 0x0000000a000a7308 */ /* 0x000e220000002400 */
[----:B------:R-:W-:Y:S02]  /*19ae0*/  ISETP.GT.AND P3, PT, R68, 0x91, PT ;  /* 0x000000914400780c */ /* 0x000fe40003f64270 */
[----:B----4-:R-:W-:-:S02]  /*19af0*/  FSEL R43, R44, -INF , P4 ;  /* 0xff8000002c2b7808 */ /* 0x010fc40002000000 */
[----:B------:R-:W-:Y:S02]  /*19b00*/  FMNMX.FTZ R24, R37, R24, !PT ;  /* 0x0000001825187209 */ /* 0x000fe40007810000 */
[C---:B------:R-:W-:Y:S02]  /*19b10*/  ISETP.GT.AND P4, PT, R68.reuse, 0x98, PT ;  /* 0x000000984400780c */ /* 0x040fe40003f84270 */
[----:B-1----:R-:W-:Y:S02]  /*19b20*/  FSEL R41, R45, -INF , P3 ;  /* 0xff8000002d297808 */ /* 0x002fe40001800000 */
[----:B------:R-:W-:Y:S02]  /*19b30*/  FMNMX.FTZ R24, R43, R24, !PT ;  /* 0x000000182b187209 */ /* 0x000fe40007810000 */
[----:B------:R-:W-:Y:S02]  /*19b40*/  ISETP.GT.AND P3, PT, R68, 0x99, PT ;  /* 0x000000994400780c */ /* 0x000fe40003f64270 */
[----:B---3--:R-:W-:-:S02]  /*19b50*/  FSEL R45, R36, -INF , P4 ;  /* 0xff800000242d7808 */ /* 0x008fc40002000000 */
[----:B------:R-:W-:Y:S01]  /*19b60*/  FMNMX.FTZ R24, R41, R24, !PT ;  /* 0x0000001829187209 */ /* 0x000fe20007810000 */
[----:B------:R-:W-:Y:S01]  /*19b70*/  FMUL.FTZ R44, R2, R47 ;  /* 0x0000002f022c7220 */ /* 0x000fe20000410000 */
[----:B0-----:R-:W-:Y:S02]  /*19b80*/  FSEL R47, R10, -INF , P3 ;  /* 0xff8000000a2f7808 */ /* 0x001fe40001800000 */
[----:B------:R-:W-:-:S04]  /*19b90*/  FMNMX.FTZ R24, R45, R24, !PT ;  /* 0x000000182d187209 */ /* 0x000fc80007810000 */
[----:B------:R-:W-:-:S05]  /*19ba0*/  FMNMX.FTZ R24, R47, R24, !PT ;  /* 0x000000182f187209 */ /* 0x000fca0007810000 */
[----:B------:R-:W0:Y:S04]  /*19bb0*/  SHFL.BFLY PT, R127, R24, 0x2, 0x1f ;  /* 0x0c401f00187f7f89 */ /* 0x000e2800000e0000 */
[----:B------:R-:W1:Y:S01]  /*19bc0*/  SHFL.IDX PT, R64, R64, 0x1, 0x1c1f ;  /* 0x003c1f0040407f89 */ /* 0x000e6200000e0000 */
[----:B0-----:R-:W-:-:S05]  /*19bd0*/  FMNMX.FTZ R127, R24, R127, !PT ;  /* 0x0000007f187f7209 */ /* 0x001fca0007810000 */
[----:B------:R-:W0:Y:S01]  /*19be0*/  SHFL.BFLY PT, R120, R127, 0x1, 0x1f ;  /* 0x0c201f007f787f89 */ /* 0x000e2200000e0000 */
[C---:B------:R-:W-:Y:S01]  /*19bf0*/  FMUL.FTZ R7, R2.reuse, R94 ;  /* 0x0000005e02077220 */ /* 0x040fe20000410000 */
[----:B------:R-:W2:Y:S01]  /*19c00*/  MUFU.TANH R3, R3 ;  /* 0x0000000300037308 */ /* 0x000ea20000002400 */
[----:B------:R-:W-:-:S07]  /*19c10*/  FMUL.FTZ R8, R2, R98 ;  /* 0x0000006202087220 */ /* 0x000fce0000410000 */
[----:B------:R-:W3:Y:S01]  /*19c20*/  MUFU.TANH R6, R6 ;  /* 0x0000000600067308 */ /* 0x000ee20000002400 */
[----:B------:R-:W-:Y:S01]  /*19c30*/  IMAD.U32 R10, RZ, RZ, UR6 ;  /* 0x00000006ff0a7e24 */ /* 0x000fe2000f8e00ff */
[----:B-1----:R-:W-:-:S06]  /*19c40*/  VIADDMNMX R66, R64, R83, R66, PT ;  /* 0x0000005340427246 */ /* 0x002fcc0003800142 */
[----:B------:R-:W1:Y:S01]  /*19c50*/  MUFU.TANH R7, R7 ;  /* 0x0000000700077308 */ /* 0x000e620000002400 */
[----:B0-----:R-:W-:-:S07]  /*19c60*/  FMNMX.FTZ R120, R127, R120, !PT ;  /* 0x000000787f787209 */ /* 0x001fce0007810000 */
[----:B------:R-:W0:Y:S01]  /*19c70*/  MUFU.TANH R11, R11 ;  /* 0x0000000b000b7308 */ /* 0x000e220000002400 */
[----:B------:R-:W-:Y:S01]  /*19c80*/  ISETP.GT.AND P4, PT, R66, RZ, PT ;  /* 0x000000ff4200720c */ /* 0x000fe20003f84270 */
[----:B------:R-:W-:-:S01]  /*19c90*/  FFMA.FTZ R28, R120, R10, -8 ;  /* 0xc1000000781c7423 */ /* 0x000fc2000001000a */
[----:B------:R-:W-:Y:S01]  /*19ca0*/  FSETP.NEU.FTZ.AND P3, PT, R120, -INF , PT ;  /* 0xff8000007800780b */ /* 0x000fe20003f7d000 */
[----:B------:R-:W-:Y:S01]  /*19cb0*/  FMUL.FTZ R12, R2, R102 ;  /* 0x00000066020c7220 */ /* 0x000fe20000410000 */
[----:B------:R-:W-:-:S03]  /*19cc0*/  ISETP.GT.AND P5, PT, R66, 0x1, PT ;  /* 0x000000014200780c */ /* 0x000fc60003fa4270 */
[----:B------:R-:W4:Y:S01]  /*19cd0*/  MUFU.TANH R8, R8 ;  /* 0x0000000800087308 */ /* 0x000f220000002400 */
[C---:B------:R-:W-:Y:S01]  /*19ce0*/  FMUL.FTZ R52, R2.reuse, R55 ;  /* 0x0000003702347220 */ /* 0x040fe20000410000 */
[C---:B------:R-:W-:Y:S01]  /*19cf0*/  FMUL.FTZ R55, R2.reuse, R30 ;  /* 0x0000001e02377220 */ /* 0x040fe20000410000 */
[----:B------:R-:W-:Y:S01]  /*19d00*/  FMUL.FTZ R78, R2, R39 ;  /* 0x00000027024e7220 */ /* 0x000fe20000410000 */
[----:B------:R-:W-:Y:S02]  /*19d10*/  FSEL R28, R28, RZ, P3 ;  /* 0x000000ff1c1c7208 */ /* 0x000fe40001800000 */
[----:B------:R-:W-:Y:S02]  /*19d20*/  ISETP.GT.AND P3, PT, R66, 0x8, PT ;  /* 0x000000084200780c */ /* 0x000fe40003f64270 */
[----:B------:R-:W5:Y:S01]  /*19d30*/  MUFU.TANH R13, R13 ;  /* 0x0000000d000d7308 */ /* 0x000f620000002400 */
[----:B--2---:R-:W-:Y:S02]  /*19d40*/  FSEL R39, R3, -INF , P4 ;  /* 0xff80000003277808 */ /* 0x004fe40002000000 */
[----:B---3--:R-:W-:Y:S01]  /*19d50*/  FSEL R30, R6, -INF , P5 ;  /* 0xff800000061e7808 */ /* 0x008fe20002800000 */
[----:B------:R-:W-:Y:S01]  /*19d60*/  FMUL.FTZ R48, R2, R51 ;  /* 0x0000003302307220 */ /* 0x000fe20000410000 */
[----:B------:R-:W-:Y:S01]  /*19d70*/  ISETP.GT.AND P4, PT, R66, 0x9, PT ;  /* 0x000000094200780c */ /* 0x000fe20003f84270 */
[C---:B------:R-:W-:Y:S01]  /*19d80*/  FMUL.FTZ R15, R2.reuse, R74 ;  /* 0x0000004a020f7220 */ /* 0x040fe20000410000 */
[----:B-1----:R-:W-:Y:S01]  /*19d90*/  FSEL R51, R7, -INF , P3 ;  /* 0xff80000007337808 */ /* 0x002fe20001800000 */
[----:B------:R-:W1:Y:S01]  /*19da0*/  MUFU.TANH R12, R12 ;  /* 0x0000000c000c7308 */ /* 0x000e620000002400 */
[----:B------:R-:W-:Y:S01]  /*19db0*/  FMNMX.FTZ R64, R39, R30, !PT ;  /* 0x0000001e27407209 */ /* 0x000fe20007810000 */
[----:B------:R-:W-:Y:S01]  /*19dc0*/  FMUL.FTZ R32, R2, R46 ;  /* 0x0000002e02207220 */ /* 0x000fe20000410000 */
[----:B------:R-:W-:Y:S01]  /*19dd0*/  ISETP.GT.AND P3, PT, R66, 0x10, PT ;  /* 0x000000104200780c */ /* 0x000fe20003f64270 */
[----:B------:R-:W-:Y:S01]  /*19de0*/  FMUL.FTZ R46, R2, R54 ;  /* 0x00000036022e7220 */ /* 0x000fe20000410000 */
[----:B0-----:R-:W-:-:S02]  /*19df0*/  FSEL R83, R11, -INF , P4 ;  /* 0xff8000000b537808 */ /* 0x001fc40002000000 */
[----:B------:R-:W-:Y:S01]  /*19e00*/  FMNMX.FTZ R64, R51, R64, !PT ;  /* 0x0000004033407209 */ /* 0x000fe20007810000 */
[----:B------:R-:W0:Y:S01]  /*19e10*/  MUFU.TANH R14, R14 ;  /* 0x0000000e000e7308 */ /* 0x000e220000002400 */
[----:B------:R-:W-:Y:S01]  /*19e20*/  FMUL.FTZ R54, R2, R27 ;  /* 0x0000001b02367220 */ /* 0x000fe20000410000 */
[----:B------:R-:W-:Y:S01]  /*19e30*/  FFMA.FTZ R27, R109, R10, -R28 ;  /* 0x0000000a6d1b7223 */ /* 0x000fe2000001081c */
[----:B------:R-:W-:Y:S02]  /*19e40*/  ISETP.GT.AND P4, PT, R66, 0x11, PT ;  /* 0x000000114200780c */ /* 0x000fe40003f84270 */
[----:B----4-:R-:W-:Y:S02]  /*19e50*/  FSEL R109, R8, -INF , P3 ;  /* 0xff800000086d7808 */ /* 0x010fe40001800000 */
[----:B------:R-:W-:Y:S01]  /*19e60*/  FMNMX.FTZ R64, R83, R64, !PT ;  /* 0x0000004053407209 */ /* 0x000fe20007810000 */
[----:B------:R-:W2:Y:S01]  /*19e70*/  MUFU.TANH R15, R15 ;  /* 0x0000000f000f7308 */ /* 0x000ea20000002400 */
[----:B------:R-:W-:-:S02]  /*19e80*/  ISETP.GT.AND P3, PT, R66, 0x18, PT ;  /* 0x000000184200780c */ /* 0x000fc40003f64270 */
[----:B-----5:R-:W-:Y:S02]  /*19e90*/  FSEL R13, R13, -INF , P4 ;  /* 0xff8000000d0d7808 */ /* 0x020fe40002000000 */
[----:B------:R-:W-:-:S03]  /*19ea0*/  FMNMX.FTZ R64, R109, R64, !PT ;  /* 0x000000406d407209 */ /* 0x000fc60007810000 */
[----:B------:R-:W3:Y:S01]  /*19eb0*/  MUFU.TANH R21, R21 ;  /* 0x0000001500157308 */ /* 0x000ee20000002400 */
[----:B------:R-:W-:-:S01]  /*19ec0*/  FFMA.FTZ R24, R113, R10, -R28 ;  /* 0x0000000a71187223 */ /* 0x000fc2000001081c */
[----:B------:R-:W-:Y:S01]  /*19ed0*/  ISETP.GT.AND P4, PT, R66, 0x19, PT ;  /* 0x000000194200780c */ /* 0x000fe20003f84270 */
[----:B------:R-:W-:Y:S01]  /*19ee0*/  FMUL.FTZ R72, R2, R82 ;  /* 0x0000005202487220 */ /* 0x000fe20000410000 */
[----:B-1----:R-:W-:Y:S02]  /*19ef0*/  FSEL R113, R12, -INF , P3 ;  /* 0xff8000000c717808 */ /* 0x002fe40001800000 */
[----:B------:R-:W-:Y:S02]  /*19f00*/  FMNMX.FTZ R64, R13, R64, !PT ;  /* 0x000000400d407209 */ /* 0x000fe40007810000 */
[----:B------:R-:W1:Y:S01]  /*19f10*/  MUFU.TANH R20, R20 ;  /* 0x0000001400147308 */ /* 0x000e620000002400 */
[----:B------:R-:W-:-:S01]  /*19f20*/  FFMA.FTZ R8, R111, R10, -R28 ;  /* 0x0000000a6f087223 */ /* 0x000fc2000001081c */
[----:B------:R-:W-:-:S02]  /*19f30*/  ISETP.GT.AND P3, PT, R66, 0x20, PT ;  /* 0x000000204200780c */ /* 0x000fc40003f64270 */
[----:B0-----:R-:W-:Y:S02]  /*19f40*/  FSEL R111, R14, -INF , P4 ;  /* 0xff8000000e6f7808 */ /* 0x001fe40002000000 */
[----:B------:R-:W-:Y:S02]  /*19f50*/  FMNMX.FTZ R64, R113, R64, !PT ;  /* 0x0000004071407209 */ /* 0x000fe40007810000 */
[----:B------:R-:W0:Y:S01]  /*19f60*/  MUFU.TANH R73, R73 ;  /* 0x0000004900497308 */ /* 0x000e220000002400 */
[----:B------:R-:W-:Y:S01]  /*19f70*/  FMUL.FTZ R68, R2, R31 ;  /* 0x0000001f02447220 */ /* 0x000fe20000410000 */
[----:B------:R-:W-:Y:S01]  /*19f80*/  FFMA.FTZ R31, R115, R10, -R28 ;  /* 0x0000000a731f7223 */ /* 0x000fe2000001081c */
[----:B------:R-:W-:Y:S01]  /*19f90*/  ISETP.GT.AND P4, PT, R66, 0x21, PT ;  /* 0x000000214200780c */ /* 0x000fe20003f84270 */
[----:B------:R-:W-:Y:S01]  /*19fa0*/  FMUL.FTZ R74, R2, R86 ;  /* 0x00000056024a7220 */ /* 0x000fe20000410000 */
[----:B--2---:R-:W-:Y:S02]  /*19fb0*/  FSEL R115, R15, -INF , P3 ;  /* 0xff8000000f737808 */ /* 0x004fe40001800000 */
[----:B------:R-:W-:Y:S01]  /*19fc0*/  FMNMX.FTZ R64, R111, R64, !PT ;  /* 0x000000406f407209 */ /* 0x000fe20007810000 */
[----:B------:R-:W2:Y:S01]  /*19fd0*/  MUFU.TANH R72, R72 ;  /* 0x0000004800487308 */ /* 0x000ea20000002400 */
[----:B------:R-:W-:-:S02]  /*19fe0*/  ISETP.GT.AND P3, PT, R66, 0x28, PT ;  /* 0x000000284200780c */ /* 0x000fc40003f64270 */
[----:B---3--:R-:W-:Y:S02]  /*19ff0*/  FSEL R21, R21, -INF , P4 ;  /* 0xff80000015157808 */ /* 0x008fe40002000000 */
[----:B------:R-:W-:-:S03]  /*1a000*/  FMNMX.FTZ R64, R115, R64, !PT ;  /* 0x0000004073407209 */ /* 0x000fc60007810000 */
[----:B------:R-:W3:Y:S01]  /*1a010*/  MUFU.TANH R75, R75 ;  /* 0x0000004b004b7308 */ /* 0x000ee20000002400 */
[----:B------:R-:W-:-:S01]  /*1a020*/  FFMA.FTZ R11, R107, R10, -R28 ;  /* 0x0000000a6b0b7223 */ /* 0x000fc2000001081c */
[----:B------:R-:W-:Y:S02]  /*1a030*/  ISETP.GT.AND P4, PT, R66, 0x29, PT ;  /* 0x000000294200780c */ /* 0x000fe40003f84270 */
[----:B-1----:R-:W-:Y:S02]  /*1a040*/  FSEL R107, R20, -INF , P3 ;  /* 0xff800000146b7808 */ /* 0x002fe40001800000 */
[----:B------:R-:W-:Y:S02]  /*1a050*/  FMNMX.FTZ R64, R21, R64, !PT ;  /* 0x0000004015407209 */ /* 0x000fe40007810000 */
[----:B------:R-:W1:Y:S01]  /*1a060*/  MUFU.TANH R74, R74 ;  /* 0x0000004a004a7308 */ /* 0x000e620000002400 */
[----:B------:R-:W-:Y:S02]  /*1a070*/  ISETP.GT.AND P3, PT, R66, 0x30, PT ;  /* 0x000000304200780c */ /* 0x000fe40003f64270 */
[----:B0-----:R-:W-:-:S02]  /*1a080*/  FSEL R73, R73, -INF , P4 ;  /* 0xff80000049497808 */ /* 0x001fc40002000000 */
[----:B------:R-:W-:-:S03]  /*1a090*/  FMNMX.FTZ R64, R107, R64, !PT ;  /* 0x000000406b407209 */ /* 0x000fc60007810000 */
[----:B------:R-:W0:Y:S01]  /*1a0a0*/  MUFU.TANH R76, R76 ;  /* 0x0000004c004c7308 */ /* 0x000e220000002400 */
[----:B------:R-:W-:-:S01]  /*1a0b0*/  FFMA.FTZ R14, R105, R10, -R28 ;  /* 0x0000000a690e7223 */ /* 0x000fc2000001081c */
[----:B------:R-:W-:Y:S02]  /*1a0c0*/  ISETP.GT.AND P4, PT, R66, 0x31, PT ;  /* 0x000000314200780c */ /* 0x000fe40003f84270 */
[----:B--2---:R-:W-:Y:S02]  /*1a0d0*/  FSEL R105, R72, -INF , P3 ;  /* 0xff80000048697808 */ /* 0x004fe40001800000 */
[----:B------:R-:W-:Y:S02]  /*1a0e0*/  FMNMX.FTZ R64, R73, R64, !PT ;  /* 0x0000004049407209 */ /* 0x000fe40007810000 */
[----:B------:R-:W2:Y:S01]  /*1a0f0*/  MUFU.TANH R56, R56 ;  /* 0x0000003800387308 */ /* 0x000ea20000002400 */
[----:B------:R-:W-:Y:S02]  /*1a100*/  ISETP.GT.AND P3, PT, R66, 0x38, PT ;  /* 0x000000384200780c */ /* 0x000fe40003f64270 */
[----:B---3--:R-:W-:-:S02]  /*1a110*/  FSEL R75, R75, -INF , P4 ;  /* 0xff8000004b4b7808 */ /* 0x008fc40002000000 */
[----:B------:R-:W-:-:S03]  /*1a120*/  FMNMX.FTZ R64, R105, R64, !PT ;  /* 0x0000004069407209 */ /* 0x000fc60007810000 */
[----:B------:R-:W3:Y:S01]  /*1a130*/  MUFU.TANH R58, R58 ;  /* 0x0000003a003a7308 */ /* 0x000ee20000002400 */
[----:B------:R-:W-:-:S01]  /*1a140*/  FFMA.FTZ R12, R103, R10, -R28 ;  /* 0x0000000a670c7223 */ /* 0x000fc2000001081c */
[----:B------:R-:W-:Y:S02]  /*1a150*/  ISETP.GT.AND P4, PT, R66, 0x39, PT ;  /* 0x000000394200780c */ /* 0x000fe40003f84270 */
[----:B-1----:R-:W-:Y:S02]  /*1a160*/  FSEL R103, R74, -INF , P3 ;  /* 0xff8000004a677808 */ /* 0x002fe40001800000 */
[----:B------:R-:W-:Y:S02]  /*1a170*/  FMNMX.FTZ R64, R75, R64, !PT ;  /* 0x000000404b407209 */ /* 0x000fe40007810000 */
[----:B------:R-:W1:Y:S01]  /*1a180*/  MUFU.TANH R57, R57 ;  /* 0x0000003900397308 */ /* 0x000e620000002400 */
[----:B------:R-:W-:-:S01]  /*1a190*/  FFMA.FTZ R15, R101, R10, -R28 ;  /* 0x0000000a650f7223 */ /* 0x000fc2000001081c */
[----:B------:R-:W-:Y:S01]  /*1a1a0*/  ISETP.GT.AND P3, PT, R66, 0x40, PT ;  /* 0x000000404200780c */ /* 0x000fe20003f64270 */
[----:B------:R-:W-:Y:S01]  /*1a1b0*/  FMUL.FTZ R36, R2, R50 ;  /* 0x0000003202247220 */ /* 0x000fe20000410000 */
[----:B0-----:R-:W-:-:S02]  /*1a1c0*/  FSEL R101, R76, -INF , P4 ;  /* 0xff8000004c657808 */ /* 0x001fc40002000000 */
[----:B------:R-:W-:Y:S02]  /*1a1d0*/  FMNMX.FTZ R64, R103, R64, !PT ;  /* 0x0000004067407209 */ /* 0x000fe40007810000 */
[----:B------:R-:W0:Y:S01]  /*1a1e0*/  MUFU.TANH R60, R60 ;  /* 0x0000003c003c7308 */ /* 0x000e220000002400 */
[----:B------:R-:W-:Y:S01]  /*1a1f0*/  FMUL.FTZ R50, R2, R26 ;  /* 0x0000001a02327220 */ /* 0x000fe20000410000 */
[--C-:B------:R-:W-:Y:S01]  /*1a200*/  FFMA.FTZ R26, R117, R10, -R28.reuse ;  /* 0x0000000a751a7223 */ /* 0x100fe2000001081c */
[----:B------:R-:W-:Y:S02]  /*1a210*/  ISETP.GT.AND P4, PT, R66, 0x41, PT ;  /* 0x000000414200780c */ /* 0x000fe40003f84270 */
[----:B--2---:R-:W-:Y:S02]  /*1a220*/  FSEL R117, R56, -INF , P3 ;  /* 0xff80000038757808 */ /* 0x004fe40001800000 */
[----:B------:R-:W-:Y:S01]  /*1a230*/  FMNMX.FTZ R64, R101, R64, !PT ;  /* 0x0000004065407209 */ /* 0x000fe20007810000 */
[----:B------:R-:W2:Y:S01]  /*1a240*/  MUFU.TANH R59, R59 ;  /* 0x0000003b003b7308 */ /* 0x000ea20000002400 */
[----:B------:R-:W-:-:S01]  /*1a250*/  FFMA.FTZ R20, R99, R10, -R28 ;  /* 0x0000000a63147223 */ /* 0x000fc2000001081c */
[----:B------:R-:W-:-:S02]  /*1a260*/  ISETP.GT.AND P3, PT, R66, 0x48, PT ;  /* 0x000000484200780c */ /* 0x000fc40003f64270 */
[----:B---3--:R-:W-:Y:S02]  /*1a270*/  FSEL R99, R58, -INF , P4 ;  /* 0xff8000003a637808 */ /* 0x008fe40002000000 */
[----:B------:R-:W-:Y:S02]  /*1a280*/  FMNMX.FTZ R64, R117, R64, !PT ;  /* 0x0000004075407209 */ /* 0x000fe40007810000 */
[----:B------:R-:W3:Y:S01]  /*1a290*/  MUFU.TANH R62, R62 ;  /* 0x0000003e003e7308 */ /* 0x000ee20000002400 */
[----:B------:R-:W-:-:S01]  /*1a2a0*/  FFMA.FTZ R7, R119, R10, -R28 ;  /* 0x0000000a77077223 */ /* 0x000fc2000001081c */
[----:B------:R-:W-:Y:S02]  /*1a2b0*/  ISETP.GT.AND P4, PT, R66, 0x49, PT ;  /* 0x000000494200780c */ /* 0x000fe40003f84270 */
[----:B-1----:R-:W-:Y:S02]  /*1a2c0*/  FSEL R119, R57, -INF , P3 ;  /* 0xff80000039777808 */ /* 0x002fe40001800000 */
[----:B------:R-:W-:-:S02]  /*1a2d0*/  FMNMX.FTZ R64, R99, R64, !PT ;  /* 0x0000004063407209 */ /* 0x000fc40007810000 */
[----:B------:R-:W1:Y:S01]  /*1a2e0*/  MUFU.TANH R61, R61 ;  /* 0x0000003d003d7308 */ /* 0x000e620000002400 */
[----:B------:R-:W-:-:S01]  /*1a2f0*/  FFMA.FTZ R57, R97, R10, -R28 ;  /* 0x0000000a61397223 */ /* 0x000fc2000001081c */
[----:B------:R-:W-:Y:S02]  /*1a300*/  ISETP.GT.AND P3, PT, R66, 0x50, PT ;  /* 0x000000504200780c */ /* 0x000fe40003f64270 */
[----:B0-----:R-:W-:Y:S02]  /*1a310*/  FSEL R97, R60, -INF , P4 ;  /* 0xff8000003c617808 */ /* 0x001fe40002000000 */
[----:B------:R-:W-:Y:S02]  /*1a320*/  FMNMX.FTZ R64, R119, R64, !PT ;  /* 0x0000004077407209 */ /* 0x000fe40007810000 */
[----:B------:R-:W0:Y:S01]  /*1a330*/  MUFU.TANH R63, R63 ;  /* 0x0000003f003f7308 */ /* 0x000e220000002400 */
[----:B------:R-:W-:-:S01]  /*1a340*/  FFMA.FTZ R6, R123, R10, -R28 ;  /* 0x0000000a7b067223 */ /* 0x000fc2000001081c */
[----:B------:R-:W-:-:S02]  /*1a350*/  ISETP.GT.AND P4, PT, R66, 0x51, PT ;  /* 0x000000514200780c */ /* 0x000fc40003f84270 */
[----:B--2---:R-:W-:Y:S02]  /*1a360*/  FSEL R123, R59, -INF , P3 ;  /* 0xff8000003b7b7808 */ /* 0x004fe40001800000 */
[----:B------:R-:W-:Y:S02]  /*1a370*/  FMNMX.FTZ R64, R97, R64, !PT ;  /* 0x0000004061407209 */ /* 0x000fe40007810000 */
[----:B------:R-:W2:Y:S01]  /*1a380*/  MUFU.TANH R40, R40 ;  /* 0x0000002800287308 */ /* 0x000ea20000002400 */
[----:B------:R-:W-:-:S01]  /*1a390*/  FFMA.FTZ R56, R95, R10, -R28 ;  /* 0x0000000a5f387223 */ /* 0x000fc2000001081c */
[----:B------:R-:W-:Y:S02]  /*1a3a0*/  ISETP.GT.AND P3, PT, R66, 0x58, PT ;  /* 0x000000584200780c */ /* 0x000fe40003f64270 */
[----:B---3--:R-:W-:Y:S02]  /*1a3b0*/  FSEL R95, R62, -INF , P4 ;  /* 0xff8000003e5f7808 */ /* 0x008fe40002000000 */
[----:B------:R-:W-:-:S02]  /*1a3c0*/  FMNMX.FTZ R64, R123, R64, !PT ;  /* 0x000000407b407209 */ /* 0x000fc40007810000 */
[----:B------:R-:W3:Y:S01]  /*1a3d0*/  MUFU.TANH R42, R42 ;  /* 0x0000002a002a7308 */ /* 0x000ee20000002400 */
[----:B------:R-:W-:Y:S02]  /*1a3e0*/  ISETP.GT.AND P4, PT, R66, 0x59, PT ;  /* 0x000000594200780c */ /* 0x000fe40003f84270 */
[----:B-1----:R-:W-:Y:S02]  /*1a3f0*/  FSEL R61, R61, -INF , P3 ;  /* 0xff8000003d3d7808 */ /* 0x002fe40001800000 */
[----:B------:R-:W-:-:S03]  /*1a400*/  FMNMX.FTZ R64, R95, R64, !PT ;  /* 0x000000405f407209 */ /* 0x000fc60007810000 */
[----:B------:R-:W-:Y:S01]  /*1a410*/  MUFU.TANH R32, R32 ;  /* 0x0000002000207308 */ /* 0x000fe20000002400 */
[----:B------:R-:W-:Y:S02]  /*1a420*/  ISETP.GT.AND P3, PT, R66, 0x60, PT ;  /* 0x000000604200780c */ /* 0x000fe40003f64270 */
[----:B0-----:R-:W-:Y:S02]  /*1a430*/  FSEL R63, R63, -INF , P4 ;  /* 0xff8000003f3f7808 */ /* 0x001fe40002000000 */
[----:B------:R-:W-:-:S03]  /*1a440*/  FMNMX.FTZ R64, R61, R64, !PT ;  /* 0x000000403d407209 */ /* 0x000fc60007810000 */
[----:B------:R-:W0:Y:S01]  /*1a450*/  MUFU.TANH R44, R44 ;  /* 0x0000002c002c7308 */ /* 0x000e220000002400 */
[----:B------:R-:W-:-:S01]  /*1a460*/  FFMA.FTZ R59, R93, R10, -R28 ;  /* 0x0000000a5d3b7223 */ /* 0x000fc2000001081c */
[----:B------:R-:W-:Y:S02]  /*1a470*/  ISETP.GT.AND P4, PT, R66, 0x61, PT ;  /* 0x000000614200780c */ /* 0x000fe40003f84270 */
[----:B--2---:R-:W-:Y:S02]  /*1a480*/  FSEL R93, R40, -INF , P3 ;  /* 0xff800000285d7808 */ /* 0x004fe40001800000 */
[----:B------:R-:W-:Y:S02]  /*1a490*/  FMNMX.FTZ R64, R63, R64, !PT ;  /* 0x000000403f407209 */ /* 0x000fe40007810000 */
[----:B------:R-:W1:Y:S01]  /*1a4a0*/  MUFU.TANH R36, R36 ;  /* 0x0000002400247308 */ /* 0x000e620000002400 */
[----:B------:R-:W-:-:S01]  /*1a4b0*/  FFMA.FTZ R125, R125, R10, -R28 ;  /* 0x0000000a7d7d7223 */ /* 0x000fc2000001081c */
[----:B------:R-:W-:Y:S01]  /*1a4c0*/  FFMA.FTZ R40, R91, R10, -R28 ;  /* 0x0000000a5b287223 */ /* 0x000fe2000001081c */
[----:B------:R-:W-:-:S02]  /*1a4d0*/  ISETP.GT.AND P3, PT, R66, 0x68, PT ;  /* 0x000000684200780c */ /* 0x000fc40003f64270 */
[----:B---3--:R-:W-:Y:S02]  /*1a4e0*/  FSEL R91, R42, -INF , P4 ;  /* 0xff8000002a5b7808 */ /* 0x008fe40002000000 */
[----:B------:R-:W-:Y:S01]  /*1a4f0*/  FMNMX.FTZ R64, R93, R64, !PT ;  /* 0x000000405d407209 */ /* 0x000fe20007810000 */
[----:B------:R-:W2:Y:S01]  /*1a500*/  MUFU.TANH R48, R48 ;  /* 0x0000003000307308 */ /* 0x000ea20000002400 */
[----:B------:R-:W-:Y:S02]  /*1a510*/  ISETP.GT.AND P4, PT, R66, 0x69, PT ;  /* 0x000000694200780c */ /* 0x000fe40003f84270 */
[----:B------:R-:W-:-:S05]  /*1a520*/  FMNMX.FTZ R64, R91, R64, !PT ;  /* 0x000000405b407209 */ /* 0x000fca0007810000 */
[----:B------:R-:W3:Y:S01]  /*1a530*/  MUFU.TANH R46, R46 ;  /* 0x0000002e002e7308 */ /* 0x000ee20000002400 */
[----:B0-----:R-:W-:-:S07]  /*1a540*/  FSEL R127, R44, -INF , P4 ;  /* 0xff8000002c7f7808 */ /* 0x001fce0002000000 */
[----:B------:R0:W-:Y:S01]  /*1a550*/  MUFU.EX2 R3, R125 ;  /* 0x0000007d00037308 */ /* 0x0001e20000000800 */
[----:B------:R-:W-:Y:S02]  /*1a560*/  ISETP.GT.AND P4, PT, R66, 0x71, PT ;  /* 0x000000714200780c */ /* 0x000fe40003f84270 */
[----:B0-----:R-:W-:-:S05]  /*1a570*/  FSEL R125, R32, -INF , P3 ;  /* 0xff800000207d7808 */ /* 0x001fca0001800000 */
[----:B------:R-:W0:Y:S01]  /*1a580*/  MUFU.TANH R52, R52 ;  /* 0x0000003400347308 */ /* 0x000e220000002400 */
[----:B------:R-:W-:Y:S02]  /*1a590*/  ISETP.GT.AND P3, PT, R66, 0x70, PT ;  /* 0x000000704200780c */ /* 0x000fe40003f64270 */
[----:B------:R-:W-:Y:S02]  /*1a5a0*/  FMNMX.FTZ R64, R125, R64, !PT ;  /* 0x000000407d407209 */ /* 0x000fe40007810000 */
[----:B-1----:R-:W-:Y:S02]  /*1a5b0*/  FSEL R129, R36, -INF , P3 ;  /* 0xff80000024817808 */ /* 0x002fe40001800000 */
[----:B------:R-:W-:Y:S01]  /*1a5c0*/  FMNMX.FTZ R64, R127, R64, !PT ;  /* 0x000000407f407209 */ /* 0x000fe20007810000 */
[----:B------:R-:W1:Y:S01]  /*1a5d0*/  MUFU.TANH R50, R50 ;  /* 0x0000003200327308 */ /* 0x000e620000002400 */
[----:B------:R-:W-:-:S01]  /*1a5e0*/  FFMA.FTZ R32, R87, R10, -R28 ;  /* 0x0000000a57207223 */ /* 0x000fc2000001081c */
[----:B------:R-:W-:-:S02]  /*1a5f0*/  ISETP.GT.AND P3, PT, R66, 0x78, PT ;  /* 0x000000784200780c */ /* 0x000fc40003f64270 */
[----:B--2---:R-:W-:Y:S02]  /*1a600*/  FSEL R87, R48, -INF , P4 ;  /* 0xff80000030577808 */ /* 0x004fe40002000000 */
[----:B------:R-:W-:Y:S02]  /*1a610*/  FMNMX.FTZ R64, R129, R64, !PT ;  /* 0x0000004081407209 */ /* 0x000fe40007810000 */
[----:B------:R-:W2:Y:S01]  /*1a620*/  MUFU.TANH R54, R54 ;  /* 0x0000003600367308 */ /* 0x000ea20000002400 */
[----:B------:R-:W-:Y:S01]  /*1a630*/  ISETP.GT.AND P4, PT, R66, 0x79, PT ;  /* 0x000000794200780c */ /* 0x000fe20003f84270 */
[----:B------:R-:W-:Y:S01]  /*1a640*/  FMUL.FTZ R34, R2, R34 ;  /* 0x0000002202227220 */ /* 0x000fe20000410000 */
[----:B---3--:R-:W-:Y:S02]  /*1a650*/  FSEL R131, R46, -INF , P3 ;  /* 0xff8000002e837808 */ /* 0x008fe40001800000 */
        /* <DEDUP_REMOVED lines=23> */
[----:B0-----:R-:W-:Y:S02]  /*1a7d0*/  FSEL R79, R68, -INF , P4 ;  /* 0xff800000444f7808 */ /* 0x001fe40002000000 */
[----:B------:R-:W-:Y:S02]  /*1a7e0*/  FMNMX.FTZ R64, R137, R64, !PT ;  /* 0x0000004089407209 */ /* 0x000fe40007810000 */
[----:B------:R-:W0:Y:S01]  /*1a7f0*/  MUFU.TANH R78, R78 ;  /* 0x0000004e004e7308 */ /* 0x000e220000002400 */
[----:B------:R-:W-:Y:S02]  /*1a800*/  ISETP.GT.AND P4, PT, R66, 0x91, PT ;  /* 0x000000914200780c */ /* 0x000fe40003f84270 */
[----:B-1----:R-:W-:-:S02]  /*1a810*/  FSEL R139, R34, -INF , P3 ;  /* 0xff800000228b7808 */ /* 0x002fc40001800000 */
[----:B------:R-:W-:Y:S01]  /*1a820*/  FMNMX.FTZ R64, R79, R64, !PT ;  /* 0x000000404f407209 */ /* 0x000fe20007810000 */
[----:B------:R-:W-:Y:S01]  /*1a830*/  FFMA.FTZ R34, R77, R10, -R28 ;  /* 0x0000000a4d227223 */ /* 0x000fe2000001081c */
[----:B------:R-:W-:Y:S02]  /*1a840*/  ISETP.GT.AND P3, PT, R66, 0x98, PT ;  /* 0x000000984200780c */ /* 0x000fe40003f64270 */
[----:B--2---:R-:W-:Y:S02]  /*1a850*/  FSEL R77, R70, -INF , P4 ;  /* 0xff800000464d7808 */ /* 0x004fe40002000000 */
[----:B------:R-:W-:Y:S02]  /*1a860*/  FMNMX.FTZ R64, R139, R64, !PT ;  /* 0x000000408b407209 */ /* 0x000fe40007810000 */
[----:B------:R-:W-:Y:S02]  /*1a870*/  ISETP.GT.AND P4, PT, R66, 0x99, PT ;  /* 0x000000994200780c */ /* 0x000fe40003f84270 */
[----:B---3--:R-:W-:-:S02]  /*1a880*/  FSEL R141, R38, -INF , P3 ;  /* 0xff800000268d7808 */ /* 0x008fc40001800000 */
[----:B------:R-:W-:Y:S02]  /*1a890*/  FMNMX.FTZ R64, R77, R64, !PT ;  /* 0x000000404d407209 */ /* 0x000fe40007810000 */
[----:B0-----:R-:W-:Y:S02]  /*1a8a0*/  FSEL R143, R78, -INF , P4 ;  /* 0xff8000004e8f7808 */ /* 0x001fe40002000000 */
[----:B------:R-:W-:-:S04]  /*1a8b0*/  FMNMX.FTZ R64, R141, R64, !PT ;  /* 0x000000408d407209 */ /* 0x000fc80007810000 */
[----:B------:R-:W-:Y:S01]  /*1a8c0*/  FMNMX.FTZ R64, R143, R64, !PT ;  /* 0x000000408f407209 */ /* 0x000fe20007810000 */
[----:B------:R-:W-:-:S04]  /*1a8d0*/  FFMA.FTZ R38, R69, R10, -R28 ;  /* 0x0000000a45267223 */ /* 0x000fc8000001081c */
[----:B------:R-:W0:Y:S02]  /*1a8e0*/  SHFL.BFLY PT, R69, R64, 0x2, 0x1f ;  /* 0x0c401f0040457f89 */ /* 0x000e2400000e0000 */
[----:B0-----:R-:W-:-:S05]  /*1a8f0*/  FMNMX.FTZ R69, R64, R69, !PT ;  /* 0x0000004540457209 */ /* 0x001fca0007810000 */
[----:B------:R-:W0:Y:S01]  /*1a900*/  SHFL.BFLY PT, R50, R69, 0x1, 0x1f ;  /* 0x0c201f0045327f89 */ /* 0x000e2200000e0000 */
[----:B------:R-:W-:-:S01]  /*1a910*/  FFMA.FTZ R35, R121, R10, -R28 ;  /* 0x0000000a79237223 */ /* 0x000fc2000001081c */
[-CC-:B------:R-:W-:Y:S01]  /*1a920*/  FFMA.FTZ R46, R5, R10.reuse, -R28.reuse ;  /* 0x0000000a052e7223 */ /* 0x180fe2000001081c */
[----:B------:R-:W-:-:S01]  /*1a930*/  FFMA.FTZ R5, R33, R10, -R28 ;  /* 0x0000000a21057223 */ /* 0x000fc2000001081c */
[-CC-:B------:R-:W-:Y:S01]  /*1a940*/  FFMA.FTZ R33, R43, R10.reuse, -R28.reuse ;  /* 0x0000000a2b217223 */ /* 0x180fe2000001081c */
[----:B------:R-:W-:-:S01]  /*1a950*/  FFMA.FTZ R4, R4, R10, -R28 ;  /* 0x0000000a04047223 */ /* 0x000fc2000001081c */
[----:B------:R-:W-:Y:S01]  /*1a960*/  MUFU.EX2 R27, R27 ;  /* 0x0000001b001b7308 */ /* 0x000fe20000000800 */
[----:B0-----:R-:W-:-:S04]  /*1a970*/  FMNMX.FTZ R121, R69, R50, !PT ;  /* 0x0000003245797209 */ /* 0x001fc80007810000 */
[C---:B------:R-:W-:Y:S01]  /*1a980*/  FSETP.NEU.FTZ.AND P3, PT, R121.reuse, -INF , PT ;  /* 0xff8000007900780b */ /* 0x040fe20003f7d000 */
[----:B------:R-:W-:-:S05]  /*1a990*/  FFMA.FTZ R43, R121, R10, -8 ;  /* 0xc1000000792b7423 */ /* 0x000fca000001000a */
[----:B------:R-:W-:Y:S01]  /*1a9a0*/  FSEL R66, R43, RZ, P3 ;  /* 0x000000ff2b427208 */ /* 0x000fe20001800000 */
[----:B------:R-:W-:Y:S04]  /*1a9b0*/  MUFU.EX2 R4, R4 ;  /* 0x0000000400047308 */ /* 0x000fe80000000800 */
[----:B------:R-:W-:-:S01]  /*1a9c0*/  FFMA.FTZ R217, R39, R10, -R66 ;  /* 0x0000000a27d97223 */ /* 0x000fc20000010842 */
[-CC-:B------:R-:W-:Y:S01]  /*1a9d0*/  FFMA.FTZ R30, R30, R10.reuse, -R66.reuse ;  /* 0x0000000a1e1e7223 */ /* 0x180fe20000010842 */
[----:B------:R-:W-:-:S02]  /*1a9e0*/  FFMA.FTZ R51, R51, R10, -R66 ;  /* 0x0000000a33337223 */ /* 0x000fc40000010842 */
[----:B------:R-:W-:Y:S01]  /*1a9f0*/  MUFU.EX2 R24, R24 ;  /* 0x0000001800187308 */ /* 0x000fe20000000800 */
[----:B------:R-:W-:-:S01]  /*1aa00*/  FFMA.FTZ R83, R83, R10, -R66 ;  /* 0x0000000a53537223 */ /* 0x000fc20000010842 */
[----:B------:R-:W-:-:S06]  /*1aa10*/  FFMA.FTZ R219, R109, R10, -R66 ;  /* 0x0000000a6ddb7223 */ /* 0x000fcc0000010842 */
[----:B------:R-:W-:Y:S08]  /*1aa20*/  MUFU.EX2 R217, R217 ;  /* 0x000000d900d97308 */ /* 0x000ff00000000800 */
[----:B------:R-:W0:Y:S01]  /*1aa30*/  MUFU.EX2 R30, R30 ;  /* 0x0000001e001e7308 */ /* 0x000e220000000800 */
[----:B------:R-:W-:-:S01]  /*1aa40*/  FFMA.FTZ R41, R41, R10, -R28 ;  /* 0x0000000a29297223 */ /* 0x000fc2000001081c */
[----:B------:R-:W-:-:S06]  /*1aa50*/  FFMA.FTZ R52, R13, R10, -R66 ;  /* 0x0000000a0d347223 */ /* 0x000fcc0000010842 */
[----:B------:R-:W1:Y:S08]  /*1aa60*/  MUFU.EX2 R51, R51 ;  /* 0x0000003300337308 */ /* 0x000e700000000800 */
[----:B------:R-:W2:Y:S01]  /*1aa70*/  MUFU.EX2 R31, R31 ;  /* 0x0000001f001f7308 */ /* 0x000ea20000000800 */
[----:B------:R-:W-:-:S07]  /*1aa80*/  FFMA.FTZ R113, R113, R10, -R66 ;  /* 0x0000000a71717223 */ /* 0x000fce0000010842 */
[----:B------:R-:W3:Y:S08]  /*1aa90*/  MUFU.EX2 R68, R83 ;  /* 0x0000005300447308 */ /* 0x000ef00000000800 */
[----:B------:R-:W4:Y:S01]  /*1aaa0*/  MUFU.EX2 R26, R26 ;  /* 0x0000001a001a7308 */ /* 0x000f220000000800 */
[----:B0-----:R-:W-:-:S07]  /*1aab0*/  FADD.FTZ R78, R217, R30 ;  /* 0x0000001ed94e7221 */ /* 0x001fce0000010000 */
[----:B------:R-:W0:Y:S01]  /*1aac0*/  MUFU.EX2 R219, R219 ;  /* 0x000000db00db7308 */ /* 0x000e220000000800 */
[----:B------:R-:W-:-:S07]  /*1aad0*/  FFMA.FTZ R111, R111, R10, -R66 ;  /* 0x0000000a6f6f7223 */ /* 0x000fce0000010842 */
[----:B------:R-:W5:Y:S08]  /*1aae0*/  MUFU.EX2 R35, R35 ;  /* 0x0000002300237308 */ /* 0x000f700000000800 */
[----:B------:R1:W-:Y:S01]  /*1aaf0*/  MUFU.EX2 R50, R41 ;  /* 0x0000002900327308 */ /* 0x0003e20000000800 */
[----:B------:R-:W-:-:S01]  /*1ab00*/  FFMA.FTZ R213, R115, R10, -R66 ;  /* 0x0000000a73d57223 */ /* 0x000fc20000010842 */
[----:B-1----:R-:W-:-:S06]  /*1ab10*/  FADD.FTZ R41, R4, R27 ;  /* 0x0000001b04297221 */ /* 0x002fcc0000010000 */
[----:B------:R-:W1:Y:S01]  /*1ab20*/  MUFU.EX2 R52, R52 ;  /* 0x0000003400347308 */ /* 0x000e620000000800 */
[----:B------:R-:W-:-:S01]  /*1ab30*/  FADD.FTZ R80, R24, R41 ;  /* 0x0000002918507221 */ /* 0x000fc20000010000 */
[----:B------:R-:W-:-:S06]  /*1ab40*/  FADD.FTZ R41, R51, R78 ;  /* 0x0000004e33297221 */ /* 0x000fcc0000010000 */
[----:B------:R-:W1:Y:S01]  /*1ab50*/  MUFU.EX2 R113, R113 ;  /* 0x0000007100717308 */ /* 0x000e620000000800 */
[----:B--2---:R-:W-:-:S01]  /*1ab60*/  FADD.FTZ R43, R31, R80 ;  /* 0x000000501f2b7221 */ /* 0x004fc20000010000 */
[----:B---3--:R-:W-:Y:S01]  /*1ab70*/  FADD.FTZ R78, R68, R41 ;  /* 0x00000029444e7221 */ /* 0x008fe20000010000 */
[----:B------:R-:W-:-:S05]  /*1ab80*/  FFMA.FTZ R54, R21, R10, -R66 ;  /* 0x0000000a15367223 */ /* 0x000fca0000010842 */
[----:B------:R-:W2:Y:S01]  /*1ab90*/  MUFU.EX2 R6, R6 ;  /* 0x0000000600067308 */ /* 0x000ea20000000800 */
[----:B----4-:R-:W-:-:S01]  /*1aba0*/  FADD.FTZ R80, R26, R43 ;  /* 0x0000002b1a507221 */ /* 0x010fc20000010000 */
[----:B0-----:R-:W-:-:S06]  /*1abb0*/  FADD.FTZ R41, R219, R78 ;  /* 0x0000004edb297221 */ /* 0x001fcc0000010000 */
[----:B------:R-:W0:Y:S01]  /*1abc0*/  MUFU.EX2 R70, R111 ;  /* 0x0000006f00467308 */ /* 0x000e220000000800 */
[----:B------:R-:W-:-:S01]  /*1abd0*/  FFMA.FTZ R107, R107, R10, -R66 ;  /* 0x0000000a6b6b7223 */ /* 0x000fc20000010842 */
[----:B-----5:R-:W-:-:S06]  /*1abe0*/  FADD.FTZ R80, R35, R80 ;  /* 0x0000005023507221 */ /* 0x020fcc0000010000 */
[----:B------:R-:W3:Y:S01]  /*1abf0*/  MUFU.EX2 R7, R7 ;  /* 0x0000000700077308 */ /* 0x000ee20000000800 */
[----:B-1----:R-:W-:-:S01]  /*1ac00*/  FADD.FTZ R78, R52, R41 ;  /* 0x00000029344e7221 */ /* 0x002fc20000010000 */
[----:B------:R-:W-:-:S06]  /*1ac10*/  FADD.FTZ R41, R3, R80 ;  /* 0x0000005003297221 */ /* 0x000fcc0000010000 */
[----:B------:R-:W1:Y:S01]  /*1ac20*/  MUFU.EX2 R213, R213 ;  /* 0x000000d500d57308 */ /* 0x000e620000000800 */
[----:B------:R-:W-:-:S07]  /*1ac30*/  FFMA.FTZ R73, R73, R10, -R66 ;  /* 0x0000000a49497223 */ /* 0x000fce0000010842 */
[----:B------:R-:W4:Y:S01]  /*1ac40*/  MUFU.EX2 R8, R8 ;  /* 0x0000000800087308 */ /* 0x000f220000000800 */
[----:B------:R-:W-:-:S01]  /*1ac50*/  FADD.FTZ R43, R113, R78 ;  /* 0x0000004e712b7221 */ /* 0x000fc20000010000 */
[----:B------:R-:W-:-:S06]  /*1ac60*/  FFMA.FTZ R215, R105, R10, -R66 ;  /* 0x0000000a69d77223 */ /* 0x000fcc0000010842 */
[----:B------:R-:W5:Y:S01]  /*1ac70*/  MUFU.EX2 R54, R54 ;  /* 0x0000003600367308 */ /* 0x000f620000000800 */
[----:B--2---:R-:W-:-:S07]  /*1ac80*/  FADD.FTZ R80, R6, R41 ;  /* 0x0000002906507221 */ /* 0x004fce0000010000 */
[----:B------:R-:W2:Y:S01]  /*1ac90*/  MUFU.EX2 R11, R11 ;  /* 0x0000000b000b7308 */ /* 0x000ea20000000800 */
[----:B0-----:R-:W-:-:S01]  /*1aca0*/  FADD.FTZ R82, R70, R43 ;  /* 0x0000002b46527221 */ /* 0x001fc20000010000 */
[----:B------:R-:W-:-:S06]  /*1acb0*/  FFMA.FTZ R58, R75, R10, -R66 ;  /* 0x0000000a4b3a7223 */ /* 0x000fcc0000010842 */
[----:B------:R-:W0:Y:S01]  /*1acc0*/  MUFU.EX2 R107, R107 ;  /* 0x0000006b006b7308 */ /* 0x000e220000000800 */
[----:B---3--:R-:W-:-:S01]  /*1acd0*/  FADD.FTZ R41, R7, R80 ;  /* 0x0000005007297221 */ /* 0x008fc20000010000 */
[----:B------:R-:W-:-:S06]  /*1ace0*/  @!P2 PRMT R0, RZ, 0x654, R0 ;  /* 0x00000654ff00a816 */ /* 0x000fcc0000000000 */
[----:B------:R-:W3:Y:S01]  /*1acf0*/  MUFU.EX2 R14, R14 ;  /* 0x0000000e000e7308 */ /* 0x000ee20000000800 */
[----:B-1----:R-:W-:-:S01]  /*1ad00*/  FADD.FTZ R43, R213, R82 ;  /* 0x00000052d52b7221 */ /* 0x002fc20000010000 */
[----:B------:R-:W-:-:S06]  /*1ad10*/  FFMA.FTZ R103, R103, R10, -R66 ;  /* 0x0000000a67677223 */ /* 0x000fcc0000010842 */
[----:B------:R-:W1:Y:S01]  /*1ad20*/  MUFU.EX2 R72, R73 ;  /* 0x0000004900487308 */ /* 0x000e620000000800 */
[----:B----4-:R-:W-:-:S01]  /*1ad30*/  FADD.FTZ R80, R8, R41 ;  /* 0x0000002908507221 */ /* 0x010fc20000010000 */
[----:B------:R4:W-:Y:S06]  /*1ad40*/  @!P2 SYNCS.ARRIVE.TRANS64.RED.A1T0 RZ, [R0+URZ], RZ ;  /* 0x000000ff00ffa9a7 */ /* 0x0009ec000810043f */
[----:B------:R-:W1:Y:S01]  /*1ad50*/  MUFU.EX2 R12, R12 ;  /* 0x0000000c000c7308 */ /* 0x000e620000000800 */
[----:B------:R-:W-:-:S01]  /*1ad60*/  FFMA.FTZ R101, R101, R10, -R66 ;  /* 0x0000000a65657223 */ /* 0x000fc20000010842 */
[-CC-:B------:R-:W-:Y:S01]  /*1ad70*/  FFMA.FTZ R13, R117, R10.reuse, -R66.reuse ;  /* 0x0000000a750d7223 */ /* 0x180fe20000010842 */
[----:B------:R-:W-:-:S01]  /*1ad80*/  FFMA.FTZ R60, R99, R10, -R66 ;  /* 0x0000000a633c7223 */ /* 0x000fc20000010842 */
[----:B------:R-:W-:-:S04]  /*1ad90*/  FFMA.FTZ R119, R119, R10, -R66 ;  /* 0x0000000a77777223 */ /* 0x000fc80000010842 */
[----:B------:R-:W1:Y:S01]  /*1ada0*/  MUFU.EX2 R215, R215 ;  /* 0x000000d700d77308 */ /* 0x000e620000000800 */
[----:B------:R-:W-:-:S01]  /*1adb0*/  FFMA.FTZ R97, R97, R10, -R66 ;  /* 0x0000000a61617223 */ /* 0x000fc20000010842 */
[-CC-:B------:R-:W-:Y:S01]  /*1adc0*/  FFMA.FTZ R21, R123, R10.reuse, -R66.reuse ;  /* 0x0000000a7b157223 */ /* 0x180fe20000010842 */
[----:B------:R-:W-:-:S01]  /*1add0*/  FFMA.FTZ R62, R95, R10, -R66 ;  /* 0x0000000a5f3e7223 */ /* 0x000fc20000010842 */
[-CC-:B------:R-:W-:Y:S01]  /*1ade0*/  FFMA.FTZ R39, R61, R10.reuse, -R66.reuse ;  /* 0x0000000a3d277223 */ /* 0x180fe20000010842 */
[----:B------:R-:W-:-:S03]  /*1adf0*/  FFMA.FTZ R64, R63, R10, -R66 ;  /* 0x0000000a3f407223 */ /* 0x000fc60000010842 */
[----:B------:R-:W1:Y:S01]  /*1ae00*/  MUFU.EX2 R15, R15 ;  /* 0x0000000f000f7308 */ /* 0x000e620000000800 */
[----:B------:R-:W-:-:S01]  /*1ae10*/  FFMA.FTZ R205, R93, R10, -R66 ;  /* 0x0000000a5dcd7223 */ /* 0x000fc20000010842 */
[-CC-:B----4-:R-:W-:Y:S01]  /*1ae20*/  FFMA.FTZ R0, R91, R10.reuse, -R66.reuse ;  /* 0x0000000a5b007223 */ /* 0x190fe20000010842 */
[----:B------:R-:W-:-:S01]  /*1ae30*/  FFMA.FTZ R125, R125, R10, -R66 ;  /* 0x0000000a7d7d7223 */ /* 0x000fc20000010842 */
[-CC-:B------:R-:W-:Y:S01]  /*1ae40*/  FFMA.FTZ R127, R127, R10.reuse, -R66.reuse ;  /* 0x0000000a7f7f7223 */ /* 0x180fe20000010842 */
[----:B------:R-:W-:-:S01]  /*1ae50*/  FFMA.FTZ R129, R129, R10, -R66 ;  /* 0x0000000a81817223 */ /* 0x000fc20000010842 */
[-CC-:B------:R-:W-:Y:S01]  /*1ae60*/  FFMA.FTZ R87, R87, R10.reuse, -R66.reuse ;  /* 0x0000000a57577223 */ /* 0x180fe20000010842 */
[----:B------:R-:W-:-:S01]  /*1ae70*/  FFMA.FTZ R131, R131, R10, -R66 ;  /* 0x0000000a83837223 */ /* 0x000fc20000010842 */
[----:B------:R-:W4:Y:S01]  /*1ae80*/  MUFU.EX2 R58, R58 ;  /* 0x0000003a003a7308 */ /* 0x000f220000000800 */
        /* <DEDUP_REMOVED lines=9> */
[----:B------:R-:W4:Y:S01]  /*1af20*/  MUFU.EX2 R20, R20 ;  /* 0x0000001400147308 */ /* 0x000f220000000800 */
[----:B-----5:R-:W-:-:S01]  /*1af30*/  FADD.FTZ R66, R54, R43 ;  /* 0x0000002b36427221 */ /* 0x020fc20000010000 */
[----:B--2---:R-:W-:Y:S01]  /*1af40*/  FADD.FTZ R41, R11, R80 ;  /* 0x000000500b297221 */ /* 0x004fe20000010000 */
[----:B------:R-:W-:-:S02]  /*1af50*/  F2FP.SATFINITE.E4M3.F32.PACK_AB_MERGE_C R216, R31, R24, RZ ;  /* 0x000000181fd8723e */ /* 0x000fc400048070ff */
[----:B0-----:R-:W-:Y:S01]  /*1af60*/  FADD.FTZ R31, R107, R66 ;  /* 0x000000426b1f7221 */ /* 0x001fe20000010000 */
[----:B---3--:R-:W-:-:S02]  /*1af70*/  FADD.FTZ R41, R14, R41 ;  /* 0x000000290e297221 */ /* 0x008fc40000010000 */
[----:B------:R-:W-:Y:S01]  /*1af80*/  MUFU.EX2 R57, R57 ;  /* 0x0000003900397308 */ /* 0x000fe20000000800 */
[----:B-1----:R-:W-:-:S01]  /*1af90*/  FADD.FTZ R24, R72, R31 ;  /* 0x0000001f48187221 */ /* 0x002fc20000010000 */
[----:B------:R-:W-:-:S06]  /*1afa0*/  FADD.FTZ R66, R12, R41 ;  /* 0x000000290c427221 */ /* 0x000fcc0000010000 */
[----:B------:R-:W0:Y:S01]  /*1afb0*/  MUFU.EX2 R103, R103 ;  /* 0x0000006700677308 */ /* 0x000e220000000800 */
[----:B------:R-:W-:Y:S01]  /*1afc0*/  F2FP.SATFINITE.E4M3.F32.PACK_AB_MERGE_C R218, R6, R3, RZ ;  /* 0x0000000306da723e */ /* 0x000fe200048070ff */
[----:B------:R-:W-:-:S06]  /*1afd0*/  FADD.FTZ R3, R215, R24 ;  /* 0x00000018d7037221 */ /* 0x000fcc0000010000 */
[----:B------:R-:W1:Y:S01]  /*1afe0*/  MUFU.EX2 R74, R101 ;  /* 0x00000065004a7308 */ /* 0x000e620000000800 */
[----:B------:R-:W-:Y:S01]  /*1aff0*/  F2FP.SATFINITE.E4M3.F32.PACK_AB_MERGE_C R212, R14, R11, RZ ;  /* 0x0000000b0ed4723e */ /* 0x000fe200048070ff */
[----:B------:R-:W-:Y:S01]  /*1b000*/  FFMA.FTZ R89, R89, R10, -R28 ;  /* 0x0000000a59597223 */ /* 0x000fe2000001081c */
[----:B------:R-:W-:-:S05]  /*1b010*/  FADD.FTZ R11, R15, R66 ;  /* 0x000000420f0b7221 */ /* 0x000fca0000010000 */
[----:B------:R-:W2:Y:S01]  /*1b020*/  MUFU.EX2 R56, R56 ;  /* 0x0000003800387308 */ /* 0x000ea20000000800 */
[----:B----4-:R-:W-:-:S01]  /*1b030*/  FADD.FTZ R14, R58, R3 ;  /* 0x000000033a0e7221 */ /* 0x010fc20000010000 */
[----:B------:R-:W-:-:S06]  /*1b040*/  FADD.FTZ R24, R20, R11 ;  /* 0x0000000b14187221 */ /* 0x000fcc0000010000 */
[----:B------:R-:W3:Y:S08]  /*1b050*/  MUFU.EX2 R13, R13 ;  /* 0x0000000d000d7308 */ /* 0x000ef00000000800 */
[----:B------:R-:W4:Y:S01]  /*1b060*/  MUFU.EX2 R59, R59 ;  /* 0x0000003b003b7308 */ /* 0x000f220000000800 */
[----:B0-----:R-:W-:-:S01]  /*1b070*/  FADD.FTZ R3, R103, R14 ;  /* 0x0000000e67037221 */ /* 0x001fc20000010000 */
[----:B------:R-:W-:-:S06]  /*1b080*/  F2FP.SATFINITE.E4M3.F32.PACK_AB_MERGE_C R214, R57, R20, RZ ;  /* 0x0000001439d6723e */ /* 0x000fcc00048070ff */
[----:B------:R-:W0:Y:S01]  /*1b090*/  MUFU.EX2 R60, R60 ;  /* 0x0000003c003c7308 */ /* 0x000e220000000800 */
[----:B------:R-:W-:-:S01]  /*1b0a0*/  FADD.FTZ R57, R57, R24 ;  /* 0x0000001839397221 */ /* 0x000fc20000010000 */
[----:B------:R-:W-:-:S06]  /*1b0b0*/  FFMA.FTZ R85, R85, R10, -R28 ;  /* 0x0000000a55557223 */ /* 0x000fcc000001081c */
[----:B------:R-:W5:Y:S01]  /*1b0c0*/  MUFU.EX2 R40, R40 ;  /* 0x0000002800287308 */ /* 0x000f620000000800 */
[C---:B-1----:R-:W-:Y:S01]  /*1b0d0*/  F2FP.SATFINITE.E4M3.F32.PACK_AB_MERGE_C R103, R74.reuse, R103, RZ ;  /* 0x000000674a67723e */ /* 0x042fe200048070ff */
[----:B------:R-:W-:-:S06]  /*1b0e0*/  FADD.FTZ R74, R74, R3 ;  /* 0x000000034a4a7221 */ /* 0x000fcc0000010000 */
[----:B------:R-:W-:Y:S01]  /*1b0f0*/  MUFU.EX2 R89, R89 ;  /* 0x0000005900597308 */ /* 0x000fe20000000800 */
[----:B--2---:R-:W-:-:S07]  /*1b100*/  FADD.FTZ R14, R56, R57 ;  /* 0x00000039380e7221 */ /* 0x004fce0000010000 */
[----:B------:R-:W1:Y:S01]  /*1b110*/  MUFU.EX2 R119, R119 ;  /* 0x0000007700777308 */ /* 0x000e620000000800 */
[----:B---3--:R-:W-:-:S07]  /*1b120*/  FADD.FTZ R3, R13, R74 ;  /* 0x0000004a0d037221 */ /* 0x008fce0000010000 */
[----:B------:R-:W2:Y:S01]  /*1b130*/  MUFU.EX2 R76, R97 ;  /* 0x00000061004c7308 */ /* 0x000ea20000000800 */
[----:B----4-:R-:W-:-:S07]  /*1b140*/  FADD.FTZ R11, R59, R14 ;  /* 0x0000000e3b0b7221 */ /* 0x010fce0000010000 */
[----:B------:R-:W3:Y:S01]  /*1b150*/  MUFU.EX2 R32, R32 ;  /* 0x0000002000207308 */ /* 0x000ee20000000800 */
[----:B0-----:R-:W-:-:S01]  /*1b160*/  FADD.FTZ R14, R60, R3 ;  /* 0x000000033c0e7221 */ /* 0x001fc20000010000 */
[----:B-----5:R-:W-:-:S06]  /*1b170*/  FADD.FTZ R20, R40, R11 ;  /* 0x0000000b28147221 */ /* 0x020fcc0000010000 */
[----:B------:R-:W0:Y:S01]  /*1b180*/  MUFU.EX2 R21, R21 ;  /* 0x0000001500157308 */ /* 0x000e220000000800 */
[----:B------:R-:W-:-:S07]  /*1b190*/  FFMA.FTZ R71, R71, R10, -R28 ;  /* 0x0000000a47477223 */ /* 0x000fce000001081c */
[----:B------:R-:W4:Y:S08]  /*1b1a0*/  MUFU.EX2 R62, R62 ;  /* 0x0000003e003e7308 */ /* 0x000f300000000800 */
[----:B------:R-:W-:Y:S08]  /*1b1b0*/  MUFU.EX2 R36, R36 ;  /* 0x0000002400247308 */ /* 0x000ff00000000800 */
[----:B------:R-:W-:Y:S08]  /*1b1c0*/  MUFU.EX2 R55, R55 ;  /* 0x0000003700377308 */ /* 0x000ff00000000800 */
[----:B------:R-:W-:Y:S01]  /*1b1d0*/  MUFU.EX2 R39, R39 ;  /* 0x0000002700277308 */ /* 0x000fe20000000800 */
[----:B------:R-:W-:Y:S01]  /*1b1e0*/  F2FP.SATFINITE.E4M3.F32.PACK_AB_MERGE_C R212, R8, R7, R212 ;  /* 0x0000000708d4723e */ /* 0x000fe200048070d4 */
[----:B------:R-:W-:-:S06]  /*1b1f0*/  FFMA.FTZ R67, R67, R10, -R28 ;  /* 0x0000000a43437223 */ /* 0x000fcc000001081c */
[----:B------:R-:W-:Y:S01]  /*1b200*/  MUFU.EX2 R64, R64 ;  /* 0x0000004000407308 */ /* 0x000fe20000000800 */
[----:B------:R-:W-:Y:S01]  /*1b210*/  F2FP.SATFINITE.E4M3.F32.PACK_AB_MERGE_C R214, R15, R12, R214 ;  /* 0x0000000c0fd6723e */ /* 0x000fe200048070d6 */
[----:B------:R-:W-:-:S06]  /*1b220*/  FFMA.FTZ R42, R65, R10, -R28 ;  /* 0x0000000a412a7223 */ /* 0x000fcc000001081c */
[----:B------:R-:W-:Y:S08]  /*1b230*/  MUFU.EX2 R34, R34 ;  /* 0x0000002200227308 */ /* 0x000ff00000000800 */
[----:B------:R-:W-:Y:S01]  /*1b240*/  MUFU.EX2 R205, R205 ;  /* 0x000000cd00cd7308 */ /* 0x000fe20000000800 */
[----:B------:R-:W-:-:S07]  /*1b250*/  FFMA.FTZ R49, R49, R10, -R28 ;  /* 0x0000000a31317223 */ /* 0x000fce000001081c */
[----:B------:R-:W-:Y:S08]  /*1b260*/  MUFU.EX2 R0, R0 ;  /* 0x0000000000007308 */ /* 0x000ff00000000800 */
[----:B------:R-:W-:Y:S01]  /*1b270*/  MUFU.EX2 R38, R38 ;  /* 0x0000002600267308 */ /* 0x000fe20000000800 */
[----:B------:R-:W-:-:S01]  /*1b280*/  FFMA.FTZ R44, R53, R10, -R28 ;  /* 0x0000000a352c7223 */ /* 0x000fc2000001081c */
[----:B------:R-:W-:-:S06]  /*1b290*/  FFMA.FTZ R25, R25, R10, -R28 ;  /* 0x0000000a19197223 */ /* 0x000fcc000001081c */
[----:B------:R-:W-:Y:S08]  /*1b2a0*/  MUFU.EX2 R125, R125 ;  /* 0x0000007d007d7308 */ /* 0x000ff00000000800 */
[----:B------:R-:W-:Y:S01]  /*1b2b0*/  MUFU.EX2 R78, R127 ;  /* 0x0000007f004e7308 */ /* 0x000fe20000000800 */
[----:B------:R-:W-:Y:S01]  /*1b2c0*/  F2FP.SATFINITE.E4M3.F32.PACK_AB_MERGE_C R216, R27, R4, R216 ;  /* 0x000000041bd8723e */ /* 0x000fe200048070d8 */
[----:B------:R-:W-:Y:S01]  /*1b2d0*/  FFMA.FTZ R29, R29, R10, -R28 ;  /* 0x0000000a1d1d7223 */ /* 0x000fe2000001081c */
[----:B------:R-:W5:Y:S05]  /*1b2e0*/  @P0 LDC R24, c[0x0][0x44c] ;  /* 0x00011300ff180b82 */ /* 0x000f6a0000000800 */
[----:B------:R-:W4:Y:S01]  /*1b2f0*/  MUFU.EX2 R85, R85 ;  /* 0x0000005500557308 */ /* 0x000f220000000800 */
[----:B-1----:R-:W-:-:S01]  /*1b300*/  FADD.FTZ R3, R119, R14 ;  /* 0x0000000e77037221 */ /* 0x002fc20000010000 */
[C---:B------:R-:W-:Y:S01]  /*1b310*/  F2FP.SATFINITE.E4M3.F32.PACK_AB_MERGE_C R208, R89.reuse, R40, RZ ;  /* 0x0000002859d0723e */ /* 0x040fe200048070ff */
[----:B------:R-:W-:-:S01]  /*1b320*/  FADD.FTZ R89, R89, R20 ;  /* 0x0000001459597221 */ /* 0x000fc20000010000 */
[C---:B--2---:R-:W-:Y:S01]  /*1b330*/  F2FP.SATFINITE.E4M3.F32.PACK_AB_MERGE_C R209, R76.reuse, R119, RZ ;  /* 0x000000774cd1723e */ /* 0x044fe200048070ff */
[----:B------:R-:W-:-:S02]  /*1b340*/  FADD.FTZ R76, R76, R3 ;  /* 0x000000034c4c7221 */ /* 0x000fc40000010000 */
[----:B---3--:R-:W-:Y:S01]  /*1b350*/  FADD.FTZ R14, R32, R89 ;  /* 0x00000059200e7221 */ /* 0x008fe20000010000 */
[----:B------:R-:W1:Y:S01]  /*1b360*/  MUFU.EX2 R71, R71 ;  /* 0x0000004700477308 */ /* 0x000e620000000800 */
[----:B0-----:R-:W-:-:S04]  /*1b370*/  FADD.FTZ R3, R21, R76 ;  /* 0x0000004c15037221 */ /* 0x001fc80000010000 */
[----:B----4-:R-:W-:Y:S01]  /*1b380*/  FADD.FTZ R12, R62, R3 ;  /* 0x000000033e0c7221 */ /* 0x010fe20000010000 */
[----:B------:R-:W-:-:S02]  /*1b390*/  FADD.FTZ R7, R85, R14 ;  /* 0x0000000e55077221 */ /* 0x000fc40000010000 */
[----:B------:R-:W0:Y:S02]  /*1b3a0*/  MUFU.EX2 R67, R67 ;  /* 0x0000004300437308 */ /* 0x000e240000000800 */
[----:B------:R-:W-:-:S01]  /*1b3b0*/  FADD.FTZ R14, R36, R7 ;  /* 0x00000007240e7221 */ /* 0x000fc20000010000 */
[----:B------:R-:W-:Y:S01]  /*1b3c0*/  FADD.FTZ R3, R39, R12 ;  /* 0x0000000c27037221 */ /* 0x000fe20000010000 */
[C---:B------:R-:W-:Y:S02]  /*1b3d0*/  F2FP.SATFINITE.E4M3.F32.PACK_AB_MERGE_C R210, R55.reuse, R36, RZ ;  /* 0x0000002437d2723e */ /* 0x040fe400048070ff */
[----:B------:R-:W-:Y:S01]  /*1b3e0*/  FADD.FTZ R55, R55, R14 ;  /* 0x0000000e37377221 */ /* 0x000fe20000010000 */
[C---:B------:R-:W-:Y:S01]  /*1b3f0*/  F2FP.SATFINITE.E4M3.F32.PACK_AB_MERGE_C R211, R64.reuse, R39, RZ ;  /* 0x0000002740d3723e */ /* 0x040fe200048070ff */
[----:B------:R-:W2:Y:S01]  /*1b400*/  MUFU.EX2 R42, R42 ;  /* 0x0000002a002a7308 */ /* 0x000ea20000000800 */
[----:B------:R-:W-:-:S01]  /*1b410*/  FADD.FTZ R64, R64, R3 ;  /* 0x0000000340407221 */ /* 0x000fc20000010000 */
[----:B------:R-:W-:-:S03]  /*1b420*/  FADD.FTZ R14, R34, R55 ;  /* 0x00000037220e7221 */ /* 0x000fc60000010000 */
[----:B------:R-:W-:Y:S01]  /*1b430*/  FADD.FTZ R3, R205, R64 ;  /* 0x00000040cd037221 */ /* 0x000fe20000010000 */
[----:B-1----:R-:W-:-:S02]  /*1b440*/  FADD.FTZ R7, R71, R14 ;  /* 0x0000000e47077221 */ /* 0x002fc40000010000 */
[----:B------:R-:W1:Y:S01]  /*1b450*/  MUFU.EX2 R129, R129 ;  /* 0x0000008100817308 */ /* 0x000e620000000800 */
[----:B------:R-:W-:-:S01]  /*1b460*/  FADD.FTZ R14, R0, R3 ;  /* 0x00000003000e7221 */ /* 0x000fc20000010000 */
[----:B------:R-:W-:-:S06]  /*1b470*/  FADD.FTZ R20, R38, R7 ;  /* 0x0000000726147221 */ /* 0x000fcc0000010000 */
[----:B------:R-:W3:Y:S01]  /*1b480*/  MUFU.EX2 R49, R49 ;  /* 0x0000003100317308 */ /* 0x000ee20000000800 */
[----:B------:R-:W-:-:S01]  /*1b490*/  FADD.FTZ R3, R125, R14 ;  /* 0x0000000e7d037221 */ /* 0x000fc20000010000 */
[----:B0-----:R-:W-:-:S06]  /*1b4a0*/  F2FP.SATFINITE.E4M3.F32.PACK_AB_MERGE_C R204, R67, R38, RZ ;  /* 0x0000002643cc723e */ /* 0x001fcc00048070ff */
[----:B------:R-:W-:Y:S01]  /*1b4b0*/  MUFU.EX2 R44, R44 ;  /* 0x0000002c002c7308 */ /* 0x000fe20000000800 */
[----:B------:R-:W-:-:S07]  /*1b4c0*/  FADD.FTZ R67, R67, R20 ;  /* 0x0000001443437221 */ /* 0x000fce0000010000 */
[----:B------:R-:W-:Y:S08]  /*1b4d0*/  MUFU.EX2 R25, R25 ;  /* 0x0000001900197308 */ /* 0x000ff00000000800 */
[----:B------:R-:W0:Y:S01]  /*1b4e0*/  MUFU.EX2 R6, R87 ;  /* 0x0000005700067308 */ /* 0x000e220000000800 */
[C---:B------:R-:W-:Y:S01]  /*1b4f0*/  F2FP.SATFINITE.E4M3.F32.PACK_AB_MERGE_C R125, R78.reuse, R125, RZ ;  /* 0x0000007d4e7d723e */ /* 0x040fe200048070ff */
[----:B------:R-:W-:-:S06]  /*1b500*/  FADD.FTZ R78, R78, R3 ;  /* 0x000000034e4e7221 */ /* 0x000fcc0000010000 */
[----:B------:R-:W-:Y:S01]  /*1b510*/  MUFU.EX2 R131, R131 ;  /* 0x0000008300837308 */ /* 0x000fe20000000800 */
[----:B------:R-:W-:-:S07]  /*1b520*/  FFMA.FTZ R48, R37, R10, -R28 ;  /* 0x0000000a25307223 */ /* 0x000fce000001081c */
[----:B------:R-:W4:Y:S01]  /*1b530*/  MUFU.EX2 R4, R133 ;  /* 0x0000008500047308 */ /* 0x000f220000000800 */
[----:B--2---:R-:W-:-:S01]  /*1b540*/  FADD.FTZ R14, R42, R67 ;  /* 0x000000432a0e7221 */ /* 0x004fc20000010000 */
[----:B------:R-:W-:Y:S01]  /*1b550*/  F2FP.SATFINITE.E4M3.F32.PACK_AB_MERGE_C R218, R35, R26, R218 ;  /* 0x0000001a23da723e */ /* 0x000fe200048070da */
[----:B-1----:R-:W-:-:S01]  /*1b560*/  FADD.FTZ R3, R129, R78 ;  /* 0x0000004e81037221 */ /* 0x002fc20000010000 */
[----:B------:R-:W1:Y:S04]  /*1b570*/  @P0 LDC R26, c[0x0][0x450] ;  /* 0x00011400ff1a0b82 */ /* 0x000e680000000800 */
[----:B------:R-:W2:Y:S01]  /*1b580*/  MUFU.EX2 R29, R29 ;  /* 0x0000001d001d7308 */ /* 0x000ea20000000800 */
[----:B---3--:R-:W-:-:S01]  /*1b590*/  FADD.FTZ R7, R49, R14 ;  /* 0x0000000e31077221 */ /* 0x008fc20000010000 */
[----:B0-----:R-:W-:Y:S01]  /*1b5a0*/  FADD.FTZ R14, R6, R3 ;  /* 0x00000003060e7221 */ /* 0x001fe20000010000 */
[----:B------:R-:W-:-:S05]  /*1b5b0*/  F2FP.SATFINITE.E4M3.F32.PACK_AB_MERGE_C R206, R25, R44, RZ ;  /* 0x0000002c19ce723e */ /* 0x000fca00048070ff */
[----:B------:R-:W0:Y:S01]  /*1b5c0*/  MUFU.EX2 R135, R135 ;  /* 0x0000008700877308 */ /* 0x000e220000000800 */
[----:B------:R-:W-:-:S07]  /*1b5d0*/  FADD.FTZ R44, R44, R7 ;  /* 0x000000072c2c7221 */ /* 0x000fce0000010000 */
[----:B------:R-:W3:Y:S01]  /*1b5e0*/  MUFU.EX2 R46, R46 ;  /* 0x0000002e002e7308 */ /* 0x000ee20000000800 */
[----:B----4-:R-:W-:Y:S01]  /*1b5f0*/  F2FP.SATFINITE.E4M3.F32.PACK_AB_MERGE_C R207, R4, R131, RZ ;  /* 0x0000008304cf723e */ /* 0x010fe200048070ff */
[----:B------:R-:W-:-:S06]  /*1b600*/  FADD.FTZ R131, R131, R14 ;  /* 0x0000000e83837221 */ /* 0x000fcc0000010000 */
[----:B------:R-:W-:Y:S01]  /*1b610*/  MUFU.EX2 R5, R5 ;  /* 0x0000000500057308 */ /* 0x000fe20000000800 */
[----:B------:R-:W-:-:S07]  /*1b620*/  FADD.FTZ R44, R25, R44 ;  /* 0x0000002c192c7221 */ /* 0x000fce0000010000 */
[----:B------:R-:W4:Y:S08]  /*1b630*/  MUFU.EX2 R48, R48 ;  /* 0x0000003000307308 */ /* 0x000f300000000800 */
[----:B------:R-:W1:Y:S01]  /*1b640*/  MUFU.EX2 R8, R81 ;  /* 0x0000005100087308 */ /* 0x000e620000000800 */
[----:B------:R-:W-:-:S01]  /*1b650*/  FADD.FTZ R4, R4, R131 ;  /* 0x0000008304047221 */ /* 0x000fc20000010000 */
[----:B--2---:R-:W-:-:S06]  /*1b660*/  FADD.FTZ R3, R29, R44 ;  /* 0x0000002c1d037221 */ /* 0x004fcc0000010000 */
[----:B------:R-:W2:Y:S01]  /*1b670*/  MUFU.EX2 R137, R137 ;  /* 0x0000008900897308 */ /* 0x000ea20000000800 */
[----:B------:R-:W-:-:S01]  /*1b680*/  FFMA.FTZ R37, R45, R10, -R28 ;  /* 0x0000000a2d257223 */ /* 0x000fc2000001081c */
[----:B------:R-:W-:-:S06]  /*1b690*/  F2FP.SATFINITE.E4M3.F32.PACK_AB_MERGE_C R207, R6, R129, R207 ;  /* 0x0000008106cf723e */ /* 0x000fcc00048070cf */
[----:B------:R-:W2:Y:S01]  /*1b6a0*/  MUFU.EX2 R12, R79 ;  /* 0x0000004f000c7308 */ /* 0x000ea20000000800 */
[----:B0-----:R-:W-:-:S01]  /*1b6b0*/  FADD.FTZ R7, R135, R4 ;  /* 0x0000000487077221 */ /* 0x001fc20000010000 */
[----:B------:R-:W-:Y:S01]  /*1b6c0*/  F2FP.SATFINITE.E4M3.F32.PACK_AB_MERGE_C R209, R60, R13, R209 ;  /* 0x0000000d3cd1723e */ /* 0x000fe200048070d1 */
[----:B---3--:R-:W-:-:S05]  /*1b6d0*/  FADD.FTZ R6, R46, R3 ;  /* 0x000000032e067221 */ /* 0x008fca0000010000 */
[----:B------:R-:W0:Y:S01]  /*1b6e0*/  MUFU.EX2 R33, R33 ;  /* 0x0000002100217308 */ /* 0x000e220000000800 */
[----:B-----5:R-:W-:Y:S01]  /*1b6f0*/  @P0 IMAD.HI.U32 R13, R235, R24, RZ ;  /* 0x00000018eb0d0227 */ /* 0x020fe200078e00ff */
[----:B----4-:R-:W-:-:S03]  /*1b700*/  F2FP.SATFINITE.E4M3.F32.PACK_AB_MERGE_C R11, R48, R5, RZ ;  /* 0x00000005300b723e */ /* 0x010fc600048070ff */
[----:B-1----:R-:W-:-:S01]  /*1b710*/  FADD.FTZ R14, R8, R7 ;  /* 0x00000007080e7221 */ /* 0x002fc20000010000 */
[----:B------:R-:W-:Y:S01]  /*1b720*/  FADD.FTZ R5, R5, R6 ;  /* 0x0000000605057221 */ /* 0x000fe20000010000 */
[----:B------:R-:W-:Y:S01]  /*1b730*/  IMAD.MOV.U32 R20, RZ, RZ, R235 ;  /* 0x000000ffff147224 */ /* 0x000fe200078e00eb */
[----:B------:R-:W1:Y:S01]  /*1b740*/  MUFU.EX2 R37, R37 ;  /* 0x0000002500257308 */ /* 0x000e620000000800 */
[----:B------:R-:W-:Y:S01]  /*1b750*/  @P0 SHF.R.U32.HI R20, RZ, R26, R13 ;  /* 0x0000001aff140219 */ /* 0x000fe2000001160d */
[----:B--2---:R-:W-:Y:S01]  /*1b760*/  FADD.FTZ R3, R137, R14 ;  /* 0x0000000e89037221 */ /* 0x004fe20000010000 */
[----:B------:R-:W-:-:S01]  /*1b770*/  FADD.FTZ R48, R48, R5 ;  /* 0x0000000530307221 */ /* 0x000fc20000010000 */
[----:B------:R-:W-:Y:S02]  /*1b780*/  F2FP.SATFINITE.E4M3.F32.PACK_AB_MERGE_C R137, R12, R137, RZ ;  /* 0x000000890c89723e */ /* 0x000fe400048070ff */
[----:B------:R-:W-:Y:S01]  /*1b790*/  IADD3 R6, R20, R104, -R237 ;  /* 0x0000006814067210 */ /* 0x000fe20007ffe8ed */
[----:B------:R-:W-:Y:S01]  /*1b7a0*/  FADD.FTZ R12, R12, R3 ;  /* 0x000000030c0c7221 */ /* 0x000fe20000010000 */
[----:B0-----:R-:W-:-:S01]  /*1b7b0*/  FADD.FTZ R3, R33, R48 ;  /* 0x0000003021037221 */ /* 0x001fc20000010000 */
[----:B------:R-:W-:-:S02]  /*1b7c0*/  F2FP.SATFINITE.E4M3.F32.PACK_AB_MERGE_C R200, R46, R29, R11 ;  /* 0x0000001d2ec8723e */ /* 0x000fc4000480700b */
[----:B------:R-:W-:-:S04]  /*1b7d0*/  IMAD.HI R11, R6, 0x66666667, RZ ;  /* 0x66666667060b7827 */ /* 0x000fc800078e02ff */
[----:B------:R-:W-:Y:S01]  /*1b7e0*/  FADD.FTZ R6, R50, R3 ;  /* 0x0000000332067221 */ /* 0x000fe20000010000 */
[----:B------:R-:W0:Y:S01]  /*1b7f0*/  MUFU.EX2 R139, R139 ;  /* 0x0000008b008b7308 */ /* 0x000e220000000800 */
[----:B------:R-:W-:-:S02]  /*1b800*/  FFMA.FTZ R28, R47, R10, -R28 ;  /* 0x0000000a2f1c7223 */ /* 0x000fc4000001081c */
[----:B-1----:R-:W-:Y:S01]  /*1b810*/  FADD.FTZ R3, R37, R6 ;  /* 0x0000000625037221 */ /* 0x002fe20000010000 */
[----:B------:R-:W-:Y:S02]  /*1b820*/  SHF.R.U32.HI R6, RZ, 0x1f, R11 ;  /* 0x0000001fff067819 */ /* 0x000fe4000001160b */
[----:B------:R-:W-:Y:S02]  /*1b830*/  F2FP.SATFINITE.E4M3.F32.PACK_AB_MERGE_C R205, R0, R205, R125 ;  /* 0x000000cd00cd723e */ /* 0x000fe4000480707d */
[----:B------:R-:W1:Y:S01]  /*1b840*/  MUFU.EX2 R0, R77 ;  /* 0x0000004d00007308 */ /* 0x000e620000000800 */
[----:B------:R-:W-:-:S02]  /*1b850*/  LEA.HI.SX32 R14, R11, R6, 0x1a ;  /* 0x000000060b0e7211 */ /* 0x000fc400078fd2ff */
[----:B------:R-:W-:Y:S02]  /*1b860*/  IADD3 R6, R159, -0x2, RZ ;  /* 0xfffffffe9f067810 */ /* 0x000fe40007ffe0ff */
[----:B------:R-:W-:-:S03]  /*1b870*/  VIMNMX R14, RZ, R14, !PT ;  /* 0x0000000eff0e7248 */ /* 0x000fc60007fe0100 */
[----:B------:R-:W2:Y:S01]  /*1b880*/  MUFU.EX2 R28, R28 ;  /* 0x0000001c001c7308 */ /* 0x000ea20000000800 */
[----:B------:R-:W-:-:S07]  /*1b890*/  ISETP.GE.AND P2, PT, R6, R14, PT ;  /* 0x0000000e0600720c */ /* 0x000fce0003f46270 */
[----:B------:R-:W-:Y:S08]  /*1b8a0*/  MUFU.EX2 R141, R141 ;  /* 0x0000008d008d7308 */ /* 0x000ff00000000800 */
[----:B------:R-:W3:Y:S01]  /*1b8b0*/  MUFU.EX2 R4, R143 ;  /* 0x0000008f00047308 */ /* 0x000ee20000000800 */
[----:B0-----:R-:W-:-:S01]  /*1b8c0*/  FADD.FTZ R5, R139, R12 ;  /* 0x0000000c8b057221 */ /* 0x001fc20000010000 */
[----:B------:R-:W-:-:S03]  /*1b8d0*/  F2FP.SATFINITE.E4M3.F32.PACK_AB_MERGE_C R201, R8, R135, R137 ;  /* 0x0000008708c9723e */ /* 0x000fc60004807089 */
[----:B-1----:R-:W-:Y:S01]  /*1b8e0*/  FADD.FTZ R8, R0, R5 ;  /* 0x0000000500087221 */ /* 0x002fe20000010000 */
[----:B------:R-:W-:Y:S02]  /*1b8f0*/  F2FP.SATFINITE.E4M3.F32.PACK_AB_MERGE_C R51, R68, R51, RZ ;  /* 0x000000334433723e */ /* 0x000fe400048070ff */
[----:B------:R-:W-:Y:S02]  /*1b900*/  F2FP.SATFINITE.E4M3.F32.PACK_AB_MERGE_C R70, R70, R113, RZ ;  /* 0x000000714646723e */ /* 0x000fe400048070ff */
[----:B------:R-:W-:Y:S02]  /*1b910*/  F2FP.SATFINITE.E4M3.F32.PACK_AB_MERGE_C R72, R72, R107, RZ ;  /* 0x0000006b4848723e */ /* 0x000fe400048070ff */
[C---:B--2---:R-:W-:Y:S01]  /*1b920*/  F2FP.SATFINITE.E4M3.F32.PACK_AB_MERGE_C R7, R28.reuse, R37, RZ ;  /* 0x000000251c07723e */ /* 0x044fe200048070ff */
[----:B------:R-:W-:-:S01]  /*1b930*/  FADD.FTZ R3, R28, R3 ;  /* 0x000000031c037221 */ /* 0x000fc20000010000 */
[----:B---3--:R-:W-:Y:S01]  /*1b940*/  F2FP.SATFINITE.E4M3.F32.PACK_AB_MERGE_C R5, R4, R141, RZ ;  /* 0x0000008d0405723e */ /* 0x008fe200048070ff */
        /* <DEDUP_REMOVED lines=21> */
[----:B------:R-:W-:Y:S01]  /*1baa0*/  F2FP.SATFINITE.E4M3.F32.PACK_AB_MERGE_C R203, R0, R139, R5 ;  /* 0x0000008b00cb723e */ /* 0x000fe20004807005 */
[----:B------:R-:W-:-:S01]  /*1bab0*/  FADD.FTZ R0, R4, R141 ;  /* 0x0000008d04007221 */ /* 0x000fc20000010000 */
        /* <DEDUP_REMOVED lines=43> */
.L_x_5442:
        /* <DEDUP_REMOVED lines=8> */
.L_x_5433:
        /* <DEDUP_REMOVED lines=8> */
.L_x_5434:
[----:B------:R-:W-:Y:S04]  /*1be70*/  BSSY B0, `(.L_x_5432) ;  /* 0x0000004000007945 */ /* 0x000fe80003800000 */
[----:B-1----:R-:W-:Y:S05]  /*1be80*/  @P3 BRA `(.L_x_5435) ;  /* 0x0000000000083947 */ /* 0x002fea0003800000 */
[----:B------:R-:W1:Y:S02]  /*1be90*/  SYNCS.PHASECHK.TRANS64.TRYWAIT P3, [R11+URZ+0x33430], R8 ;  /* 0x033430080b0075a7 */ /* 0x000e64000806017f */
[----:B-1----:R-:W-:Y:S05]  /*1bea0*/  @!P3 BRA `(.L_x_5436) ;  /* 0x000001500028b947 */ /* 0x002fea0003800000 */
.L_x_5435:
[----:B------:R-:W-:Y:S05]  /*1beb0*/  BSYNC B0 ;  /* 0x0000000000007941 */ /* 0x000fea0003800000 */
.L_x_5432:
[----:B01----:R-:W0:Y:S01]  /*1bec0*/  S2R R8, SR_TID.X ;  /* 0x0000000000087919 */ /* 0x003e220000002100 */
[----:B------:R-:W-:Y:S05]  /*1bed0*/  WARPSYNC.ALL ;  /* 0x0000000000007948 */ /* 0x000fea0003800000 */
[----:B------:R-:W-:Y:S01]  /*1bee0*/  IMAD.MOV.U32 R11, RZ, RZ, -0x7fffffe0 ;  /* 0x80000020ff0b7424 */ /* 0x000fe200078e00ff */
[----:B------:R-:W-:Y:S01]  /*1bef0*/  UMOV UR48, UR24 ;  /* 0x0000001800307c82 */ /* 0x000fe20008000000 */
[----:B------:R-:W-:Y:S01]  /*1bf00*/  UMOV UR49, UR25 ;  /* 0x0000001900317c82 */ /* 0x000fe20008000000 */
[----:B------:R-:W-:Y:S01]  /*1bf10*/  IMAD.MOV.U32 R121, RZ, RZ, -0x7fffffe0 ;  /* 0x80000020ff797424 */ /* 0x000fe200078e00ff */
[----:B------:R-:W-:Y:S01]  /*1bf20*/  UMOV UR44, UR24 ;  /* 0x00000018002c7c82 */ /* 0x000fe20008000000 */
[----:B------:R-:W-:Y:S01]  /*1bf30*/  R2UR UR51, R11 ;  /* 0x000000000b3372ca */ /* 0x000fe200000e0000 */
[----:B------:R-:W-:Y:S01]  /*1bf40*/  UMOV UR45, UR25 ;  /* 0x00000019002d7c82 */ /* 0x000fe20008000000 */
[----:B------:R-:W-:Y:S01]  /*1bf50*/  IMAD.MOV.U32 R13, RZ, RZ, -0x7fffffe0 ;  /* 0x80000020ff0d7424 */ /* 0x000fe200078e00ff */
[----:B------:R-:W-:Y:S01]  /*1bf60*/  R2UR UR47, R121 ;  /* 0x00000000792f72ca */ /* 0x000fe200000e0000 */
[----:B------:R-:W-:Y:S01]  /*1bf70*/  IMAD.MOV.U32 R21, RZ, RZ, -0x7fffffe0 ;  /* 0x80000020ff157424 */ /* 0x000fe200078e00ff */
[----:B------:R-:W-:Y:S01]  /*1bf80*/  UMOV UR32, UR24 ;  /* 0x0000001800207c82 */ /* 0x000fe20008000000 */
        /* <DEDUP_REMOVED lines=11> */
[----:B------:R-:W-:-:S04]  /*1c040*/  VIADD R8, R221, 0x1 ;  /* 0x00000001dd087836 */ /* 0x000fc80000000000 */
[----:B------:R-:W-:-:S05]  /*1c050*/  VIADD R15, R10, 0x8 ;  /* 0x000000080a0f7836 */ /* 0x000fca0000000000 */
[----:B------:R0:W-:Y:S01]  /*1c060*/  BAR.SYNC.DEFER_BLOCKING R15, 0x100 ;  /* 0x0004000f0000751d */ /* 0x0001e20000010000 */
[----:B------:R-:W-:-:S04]  /*1c070*/  ISETP.NE.AND P3, PT, R8, 0x2, PT ;  /* 0x000000020800780c */ /* 0x000fc80003f65270 */
[----:B------:R-:W-:-:S05]  /*1c080*/  SEL R8, R8, RZ, P3 ;  /* 0x000000ff08087207 */ /* 0x000fca0001800000 */
[----:B------:R-:W-:-:S04]  /*1c090*/  IMAD R10, R8, 0x780, R9 ;  /* 0x00000780080a7824 */ /* 0x000fc800078e0209 */
        /* <DEDUP_REMOVED lines=19> */
[----:B------:R-:W-:Y:S02]  /*1c1d0*/  VIADD R12, R10, 0x182 ;  /* 0x000001820a0c7836 */ /* 0x000fe40000000000 */
[----:B------:R-:W-:Y:S01]  /*1c1e0*/  IMAD.MOV.U32 R13, RZ, RZ, -0x7fffffe0 ;  /* 0x80000020ff0d7424 */ /* 0x000fe200078e00ff */
[----:B------:R-:W-:-:S02]  /*1c1f0*/  WARPGROUP.DEPBAR.LE gsb0, 0x0 ;  /* 0x00008000000079c5 */ /* 0x000fc40000010000 */
[----:B------:R-:W-:-:S06]  /*1c200*/  WARPGROUP.ARRIVE ;  /* 0x00000000000079c5 */ /* 0x000fcc0000000000 */
[----:B------:R-:W-:Y:S01]  /*1c210*/  QGMMA.64x32x32.F32.E4M3.E4M3 R168, gdesc[UR44], RZ, !UPT, gsb0 ;  /* 0x006000002ca879f3 */ /* 0x000fe2000c0008ff */
[----:B------:R-:W-:Y:S01]  /*1c220*/  R2UR UR46, R20 ;  /* 0x00000000142e72ca */ /* 0x000fe200000e0000 */
[----:B------:R-:W-:Y:S01]  /*1c230*/  UMOV UR44, UR4 ;  /* 0x00000004002c7c82 */ /* 0x000fe20008000000 */
[----:B------:R-:W-:Y:S01]  /*1c240*/  R2UR UR47, R21 ;  /* 0x00000000152f72ca */ /* 0x000fe200000e0000 */
[----:B------:R-:W-:Y:S01]  /*1c250*/  UMOV UR45, UR5 ;  /* 0x00000005002d7c82 */ /* 0x000fe20008000000 */
[----:B------:R-:W-:Y:S02]  /*1c260*/  WARPGROUP.DEPBAR.LE gsb0, 0x0 ;  /* 0x00008000000079c5 */ /* 0x000fe40000010000 */
[----:B------:R-:W-:-:S06]  /*1c270*/  WARPGROUP.ARRIVE ;  /* 0x00000000000079c5 */ /* 0x000fcc0000000000 */
[----:B------:R-:W-:Y:S03]  /*1c280*/  QGMMA.64x32x32.F32.E4M3.E4M3 R152, gdesc[UR24], RZ, !UPT, gsb0 ;  /* 0x00600000189879f3 */ /* 0x000fe6000c0008ff */
[----:B------:R-:W-:Y:S02]  /*1c290*/  WARPGROUP.DEPBAR.LE gsb0, 0x0 ;  /* 0x00008000000079c5 */ /* 0x000fe40000010000 */
[----:B------:R-:W-:-:S06]  /*1c2a0*/  WARPGROUP.ARRIVE ;  /* 0x00000000000079c5 */ /* 0x000fcc0000000000 */
[----:B------:R-:W-:Y:S01]  /*1c2b0*/  QGMMA.64x32x32.F32.E4M3.E4M3 R136, gdesc[UR32], RZ, !UPT, gsb0 ;  /* 0x00600000208879f3 */ /* 0x000fe2000c0008ff */
[----:B------:R-:W-:Y:S01]  /*1c2c0*/  UMOV UR32, UR4 ;  /* 0x0000000400207c82 */ /* 0x000fe20008000000 */
        /* <DEDUP_REMOVED lines=8> */
[----:B------:R-:W-:Y:S01]  /*1c350*/  IMAD.MOV.U32 R13, RZ, RZ, -0x7fffffe0 ;  /* 0x80000020ff0d7424 */ /* 0x000fe200078e00ff */
[----:B------:R-:W-:-:S04]  /*1c360*/  IADD3 R12, R10, 0x202, RZ ;  /* 0x000002020a0c7810 */ /* 0x000fc80007ffe0ff */
        /* <DEDUP_REMOVED lines=28> */
[----:B------:R-:W-:Y:S01]  /*1c530*/  IMAD.MOV.U32 R13, RZ, RZ, -0x7fffffe0 ;  /* 0x80000020ff0d7424 */ /* 0x000fe200078e00ff */
[----:B------:R-:W-:Y:S01]  /*1c540*/  IADD3 R12, R10, 0x380, RZ ;  /* 0x000003800a0c7810 */ /* 0x000fe20007ffe0ff */
        /* <DEDUP_REMOVED lines=11> */
[----:B------:R-:W-:Y:S01]  /*1c600*/  R2UR UR47, R13 ;  /* 0x000000000d2f72ca */ /* 0x000fe200000e0000 */
[----:B------:R-:W-:-:S03]  /*1c610*/  IMAD.MOV.U32 R13, RZ, RZ, -0x7fffffe0 ;  /* 0x80000020ff0d7424 */ /* 0x000fc600078e00ff */
[----:B------:R-:W-:Y:S02]  /*1c620*/  R2UR UR50, R12 ;  /* 0x000000000c3272ca */ /* 0x000fe400000e0000 */
[----:B------:R-:W-:Y:S01]  /*1c630*/  R2UR UR51, R13 ;  /* 0x000000000d3372ca */ /* 0x000fe200000e0000 */
[----:B------:R-:W-:Y:S01]  /*1c640*/  IMAD.MOV.U32 R13, RZ, RZ, -0x7fffffe0 ;  /* 0x80000020ff0d7424 */ /* 0x000fe200078e00ff */
[----:B------:R-:W-:-:S04]  /*1c650*/  IADD3 R12, R10, 0x282, RZ ;  /* 0x000002820a0c7810 */ /* 0x000fc80007ffe0ff */
        /* <DEDUP_REMOVED lines=109> */
[C---:B------:R-:W-:Y:S02]  /*1cd30*/  VIADD R12, R10.reuse, 0x682 ;  /* 0x000006820a0c7836 */ /* 0x040fe40000000000 */
[----:B------:R-:W-:Y:S02]  /*1cd40*/  IMAD.MOV.U32 R13, RZ, RZ, -0x7fffffe0 ;  /* 0x80000020ff0d7424 */ /* 0x000fe400078e00ff */
[----:B------:R-:W-:Y:S01]  /*1cd50*/  VIADD R10, R10, 0x702 ;  /* 0x000007020a0a7836 */ /* 0x000fe20000000000 */
[----:B------:R-:W-:-:S02]  /*1cd60*/  WARPGROUP.DEPBAR.LE gsb0, 0x0 ;  /* 0x00008000000079c5 */ /* 0x000fc40000010000 */
        /* <DEDUP_REMOVED lines=32> */
.L_x_5438:
[----:B------:R-:W-:Y:S02]  /*1cf70*/  SHF.L.U32 R7, R7, 0x1f, RZ ;  /* 0x0000001f07077819 */ /* 0x000fe400000006ff */
[----:B------:R-:W-:-:S04]  /*1cf80*/  LEA R10, R221, R16, 0x3 ;  /* 0x00000010dd0a7211 */ /* 0x000fc800078e18ff */
[----:B------:R0:W1:Y:S01]  /*1cf90*/  SYNCS.PHASECHK.TRANS64.TRYWAIT P2, [R10+URZ+0x33450], R7 ;  /* 0x033450070a0075a7 */ /* 0x000062000804017f */
[----:B------:R-:W-:Y:S05]  /*1cfa0*/  @!P1 BRA `(.L_x_5439) ;  /* 0x0000000000049947 */ /* 0x000fea0003800000 */
[----:B------:R-:W-:Y:S01]  /*1cfb0*/  BPT.TRAP 0x1 ;  /* 0x000000040000795c */ /* 0x000fe20000300000 */
.L_x_5439:
[----:B-1----:R-:W-:Y:S05]  /*1cfc0*/  @P2 BRA `(.L_x_5437) ;  /* 0x0000000000082947 */ /* 0x002fea0003800000 */
[----:B------:R-:W1:Y:S02]  /*1cfd0*/  SYNCS.PHASECHK.TRANS64.TRYWAIT P2, [R10+URZ+0x33450], R7 ;  /* 0x033450070a0075a7 */ /* 0x000e64000804017f */
[----:B-1----:R-:W-:Y:S05]  /*1cfe0*/  @!P2 BRA `(.L_x_5440) ;  /* 0x0000013c00eca947 */ /* 0x002fea0003800000 */
.L_x_5437:
[----:B01----:R-:W-:Y:S01]  /*1cff0*/  VIADD R7, R16, 0x200 ;  /* 0x0000020010077836 */ /* 0x003fe20000000000 */
[----:B------:R-:W-:Y:S05]  /*1d000*/  WARPSYNC.ALL ;  /* 0x0000000000007948 */ /* 0x000fea0003800000 */
[----:B------:R-:W-:Y:S01]  /*1d010*/  SHF.R.U32.HI R7, RZ, 0x4, R7 ;  /* 0x00000004ff077819 */ /* 0x000fe20000011607 */
[----:B------:R-:W-:Y:S01]  /*1d020*/  IMAD.MOV.U32 R11, RZ, RZ, -0x3ffffff0 ;  /* 0xc0000010ff0b7424 */ /* 0x000fe200078e00ff */
[----:B------:R-:W-:Y:S02]  /*1d030*/  WARPGROUP.ARRIVE ;  /* 0x00000000000079c5 */ /* 0x000fe40000000000 */
[----:B------:R-:W-:-:S02]  /*1d040*/  LOP3.LUT R7, R7, 0x3fff, RZ, 0xc0, !PT ;  /* 0x00003fff07077812 */ /* 0x000fc400078ec0ff */
[----:B------:R-:W-:Y:S02]  /*1d050*/  R2UR UR7, R11 ;  /* 0x000000000b0772ca */ /* 0x000fe400000e0000 */
[----:B------:R-:W-:-:S05]  /*1d060*/  LOP3.LUT R7, R7, 0x10000, RZ, 0xfc, !PT ;  /* 0x0001000007077812 */ /* 0x000fca00078efcff */
[----:B------:R-:W-:-:S05]  /*1d070*/  IMAD R10, R221, 0x780, R7 ;  /* 0x00000780dd0a7824 */ /* 0x000fca00078e0207 */
[----:B------:R-:W-:-:S13]  /*1d080*/  R2UR UR6, R10 ;  /* 0x000000000a0672ca */ /* 0x000fda00000e0000 */
[----:B------:R-:W-:Y:S01]  /*1d090*/  QGMMA.64x192x32.F32.E4M3.E4M3 R24, R216, gdesc[UR4], R24, gsb0 ;  /* 0x02e00004d8187df3 */ /* 0x000fe20008000818 */
[----:B------:R-:W-:Y:S02]  /*1d0a0*/  VIADD R12, R10, 0x180 ;  /* 0x000001800a0c7836 */ /* 0x000fe40000000000 */
[----:B------:R-:W-:-:S03]  /*1d0b0*/  IMAD.MOV.U32 R13, RZ, RZ, -0x3ffffff0 ;  /* 0xc0000010ff0d7424 */ /* 0x000fc600078e00ff */
[----:B------:R-:W-:Y:S02]  /*1d0c0*/  R2UR UR6, R12 ;  /* 0x000000000c0672ca */ /* 0x000fe400000e0000 */
[----:B------:R-:W-:Y:S01]  /*1d0d0*/  R2UR UR7, R13 ;  /* 0x000000000d0772ca */ /* 0x000fe200000e0000 */
[----:B------:R-:W-:Y:S01]  /*1d0e0*/  VIADD R12, R10, 0x300 ;  /* 0x000003000a0c7836 */ /* 0x000fe20000000000 */
[----:B------:R-:W-:Y:S01]  /*1d0f0*/  MOV R13, 0xc0000010 ;  /* 0xc0000010000d7802 */ /* 0x000fe20000000f00 */
[----:B------:R-:W-:Y:S02]  /*1d100*/  WARPGROUP.DEPBAR.LE gsb0, 0x0 ;  /* 0x00008000000079c5 */ /* 0x000fe40000010000 */
[----:B------:R-:W-:Y:S01]  /*1d110*/  WARPGROUP.ARRIVE ;  /* 0x00000000000079c5 */ /* 0x000fe20000000000 */
[----:B------:R-:W2:Y:S04]  /*1d120*/  LDL R217, [R1+0x20] ;  /* 0x0000200001d97983 */ /* 0x000ea80000100800 */
[----:B------:R-:W3:Y:S03]  /*1d130*/  LDL R218, [R1+0x1c] ;  /* 0x00001c0001da7983 */ /* 0x000ee60000100800 */
[----:B------:R-:W-:Y:S01]  /*1d140*/  QGMMA.64x192x32.F32.E4M3.E4M3 R24, R212, gdesc[UR4], R24, gsb0 ;  /* 0x02e00004d4187df3 */ /* 0x000fe20008000818 */
[----:B------:R-:W4:Y:S01]  /*1d150*/  LDL R219, [R1] ;  /* 0x0000000001db7983 */ /* 0x000f220000100800 */
[----:B------:R-:W-:Y:S01]  /*1d160*/  R2UR UR6, R12 ;  /* 0x000000000c0672ca */ /* 0x000fe200000e0000 */
[----:B------:R-:W-:Y:S01]  /*1d170*/  VIADD R12, R10, 0x480 ;  /* 0x000004800a0c7836 */ /* 0x000fe20000000000 */
[----:B------:R-:W-:Y:S01]  /*1d180*/  R2UR UR7, R13 ;  /* 0x000000000d0772ca */ /* 0x000fe200000e0000 */
[----:B------:R-:W-:-:S02]  /*1d190*/  IMAD.MOV.U32 R13, RZ, RZ, -0x3ffffff0 ;  /* 0xc0000010ff0d7424 */ /* 0x000fc400078e00ff */
[----:B------:R-:W-:Y:S01]  /*1d1a0*/  FMUL.FTZ R7, R2, R186 ;  /* 0x000000ba02077220 */ /* 0x000fe20000410000 */
[----:B------:R-:W-:Y:S02]  /*1d1b0*/  VIADD R10, R10, 0x600 ;  /* 0x000006000a0a7836 */ /* 0x000fe40000000000 */
[C---:B------:R-:W-:Y:S01]  /*1d1c0*/  FMUL.FTZ R186, R2.reuse, R193 ;  /* 0x000000c102ba7220 */ /* 0x040fe20000410000 */
[C---:B------:R-:W-:Y:S01]  /*1d1d0*/  FMUL.FTZ R193, R2.reuse, R173 ;  /* 0x000000ad02c17220 */ /* 0x040fe20000410000 */
[C---:B------:R-:W-:Y:S01]  /*1d1e0*/  FMUL.FTZ R173, R2.reuse, R175 ;  /* 0x000000af02ad7220 */ /* 0x040fe20000410000 */
[----:B------:R-:W-:Y:S02]  /*1d1f0*/  IMAD.MOV.U32 R11, RZ, RZ, -0x3ffffff0 ;  /* 0xc0000010ff0b7424 */ /* 0x000fe400078e00ff */
[C---:B------:R-:W-:Y:S01]  /*1d200*/  FMUL.FTZ R175, R2.reuse, R178 ;  /* 0x000000b202af7220 */ /* 0x040fe20000410000 */
[C---:B------:R-:W-:Y:S01]  /*1d210*/  FMUL.FTZ R178, R2.reuse, R180 ;  /* 0x000000b402b27220 */ /* 0x040fe20000410000 */
[C---:B------:R-:W-:Y:S01]  /*1d220*/  FMUL.FTZ R180, R2.reuse, R183 ;  /* 0x000000b702b47220 */ /* 0x040fe20000410000 */
[C---:B------:R-:W-:Y:S01]  /*1d230*/  FMUL.FTZ R138, R2.reuse, R138 ;  /* 0x0000008a028a7220 */ /* 0x040fe20000410000 */
[----:B------:R-:W0:Y:S01]  /*1d240*/  @P0 LDC R183, c[0x0][0x44c] ;  /* 0x00011300ffb70b82 */ /* 0x000e220000000800 */
        /* <DEDUP_REMOVED lines=92> */
[----:B------:R-:W-:Y:S01]  /*1d810*/  QGMMA.64x192x32.F32.E4M3.E4M3 R24, R204, gdesc[UR4], R24, gsb0 ;  /* 0x02e00004cc187df3 */ /* 0x000fe20008000818 */
[----:B------:R-:W-:Y:S01]  /*1d820*/  R2UR UR6, R10 ;  /* 0x000000000a0672ca */ /* 0x000fe200000e0000 */
[C---:B------:R-:W-:Y:S01]  /*1d830*/  FMUL.FTZ R10, R2.reuse, R184 ;  /* 0x000000b8020a7220 */ /* 0x040fe20000410000 */
[C---:B------:R-:W-:Y:S01]  /*1d840*/  FMUL.FTZ R184, R2.reuse, R192 ;  /* 0x000000c002b87220 */ /* 0x040fe20000410000 */
[C---:B------:R-:W-:Y:S01]  /*1d850*/  FMUL.FTZ R192, R2.reuse, R169 ;  /* 0x000000a902c07220 */ /* 0x040fe20000410000 */
[----:B------:R-:W-:Y:S01]  /*1d860*/  R2UR UR7, R11 ;  /* 0x000000000b0772ca */ /* 0x000fe200000e0000 */
[C---:B------:R-:W-:Y:S01]  /*1d870*/  FMUL.FTZ R169, R2.reuse, R170 ;  /* 0x000000aa02a97220 */ /* 0x040fe20000410000 */
[C---:B------:R-:W-:Y:S01]  /*1d880*/  FMUL.FTZ R11, R2.reuse, R185 ;  /* 0x000000b9020b7220 */ /* 0x040fe20000410000 */
[C---:B------:R-:W-:Y:S01]  /*1d890*/  FMUL.FTZ R170, R2.reuse, R171 ;  /* 0x000000ab02aa7220 */ /* 0x040fe20000410000 */
[C---:B------:R-:W-:Y:S01]  /*1d8a0*/  FMUL.FTZ R185, R2.reuse, R194 ;  /* 0x000000c202b97220 */ /* 0x040fe20000410000 */
[C---:B------:R-:W-:Y:S01]  /*1d8b0*/  FMUL.FTZ R171, R2.reuse, R172 ;  /* 0x000000ac02ab7220 */ /* 0x040fe20000410000 */
[C---:B------:R-:W-:Y:S01]  /*1d8c0*/  FMUL.FTZ R172, R2.reuse, R174 ;  /* 0x000000ae02ac7220 */ /* 0x040fe20000410000 */
        /* <DEDUP_REMOVED lines=15> */
[----:B--2---:R-:W-:Y:S01]  /*1d9c0*/  IMAD.IADD R166, R217, 0x1, R235 ;  /* 0x00000001d9a67824 */ /* 0x004fe200078e02eb */
[----:B------:R-:W2:Y:S03]  /*1d9d0*/  MUFU.TANH R10, R10 ;  /* 0x0000000a000a7308 */ /* 0x000ea60000002400 */
[----:B0-----:R-:W-:Y:S01]  /*1d9e0*/  @P0 IMAD.HI.U32 R195, R166, R183, RZ ;  /* 0x000000b7a6c30227 */ /* 0x001fe200078e00ff */
[----:B------:R-:W-:-:S03]  /*1d9f0*/  MOV R183, R166 ;  /* 0x000000a600b77202 */ /* 0x000fc60000000f00 */
[C---:B------:R-:W-:Y:S01]  /*1da00*/  FMUL.FTZ R166, R2.reuse, R167 ;  /* 0x000000a702a67220 */ /* 0x040fe20000410000 */
[----:B------:R-:W-:Y:S01]  /*1da10*/  FMUL.FTZ R167, R2, R136 ;  /* 0x0000008802a77220 */ /* 0x000fe20000410000 */
[----:B------:R-:W-:Y:S01]  /*1da20*/  IMAD.MOV.U32 R136, RZ, RZ, -0xa0 ;  /* 0xffffff60ff887424 */ /* 0x000fe200078e00ff */
[----:B-1----:R-:W-:Y:S01]  /*1da30*/  @P0 SHF.R.U32.HI R183, RZ, R194, R195 ;  /* 0x000000c2ffb70219 */ /* 0x002fe200000116c3 */
[----:B------:R-:W0:Y:S02]  /*1da40*/  MUFU.TANH R11, R11 ;  /* 0x0000000b000b7308 */ /* 0x000e240000002400 */
[----:B------:R-:W-:Y:S02]  /*1da50*/  IMAD R136, R6, R136, 0x1 ;  /* 0x0000000106887424 */ /* 0x000fe400078e0288 */
[----:B------:R-:W1:Y:S02]  /*1da60*/  SHFL.IDX PT, R195, R183, RZ, 0x1c1f ;  /* 0x001c1fffb7c37589 */ /* 0x000e6400000e0000 */
[----:B---3--:R-:W-:-:S02]  /*1da70*/  IMAD R194, R218, -0x2, R136 ;  /* 0xfffffffedac27824 */ /* 0x008fc400078e0288 */
[----:B------:R3:W-:Y:S01]  /*1da80*/  MUFU.TANH R136, R138 ;  /* 0x0000008a00887308 */ /* 0x0007e20000002400 */
[----:B------:R-:W5:Y:S02]  /*1da90*/  SHFL.IDX PT, R183, R183, 0x1, 0x1c1f ;  /* 0x003c1f00b7b77f89 */ /* 0x000f6400000e0000 */
[----:B----4-:R-:W-:Y:S02]  /*1daa0*/  IADD3 R194, -R237, R194, R219 ;  /* 0x000000c2edc27210 */ /* 0x010fe40007ffe1db */
[----:B------:R-:W4:Y:S03]  /*1dab0*/  S2R R219, SR_TID.X ;  /* 0x0000000000db7919 */ /* 0x000f260000002100 */
[----:B------:R-:W4:Y:S01]  /*1dac0*/  MUFU.TANH R184, R184 ;  /* 0x000000b800b87308 */ /* 0x000f220000002400 */
[----:B---3--:R-:W-:-:S07]  /*1dad0*/  FMUL.FTZ R138, R2, R139 ;  /* 0x0000008b028a7220 */ /* 0x008fce0000410000 */
[----:B------:R-:W3:Y:S01]  /*1dae0*/  MUFU.TANH R192, R192 ;  /* 0x000000c000c07308 */ /* 0x000ee20000002400 */
[----:B-1----:R-:W-:Y:S02]  /*1daf0*/  IMAD.IADD R139, R194, 0x1, R195 ;  /* 0x00000001c28b7824 */ /* 0x002fe400078e02c3 */
[----:B------:R-:W-:-:S05]  /*1db00*/  FMUL.FTZ R195, R2, R140 ;  /* 0x0000008c02c37220 */ /* 0x000fca0000410000 */
[----:B------:R-:W1:Y:S01]  /*1db10*/  MUFU.TANH R171, R171 ;  /* 0x000000ab00ab7308 */ /* 0x000e620000002400 */
[C---:B------:R-:W-:Y:S01]  /*1db20*/  ISETP.GT.AND P2, PT, R139.reuse, RZ, PT ;  /* 0x000000ff8b00720c */ /* 0x040fe20003f44270 */
[----:B-----5:R-:W-:Y:S01]  /*1db30*/  IMAD.IADD R183, R194, 0x1, R183 ;  /* 0x00000001c2b77824 */ /* 0x020fe200078e02b7 */
[C---:B------:R-:W-:Y:S02]  /*1db40*/  ISETP.GT.AND P3, PT, R139.reuse, 0x1, PT ;  /* 0x000000018b00780c */ /* 0x040fe40003f64270 */
[----:B--2---:R-:W-:Y:S02]  /*1db50*/  FSEL R140, R10, -INF , P2 ;  /* 0xff8000000a8c7808 */ /* 0x004fe40001000000 */
[----:B------:R-:W-:Y:S01]  /*1db60*/  ISETP.GT.AND P2, PT, R139, 0x8, PT ;  /* 0x000000088b00780c */ /* 0x000fe20003f44270 */
[----:B------:R2:W-:Y:S01]  /*1db70*/  MUFU.TANH R10, R195 ;  /* 0x000000c3000a7308 */ /* 0x0005e20000002400 */
[----:B0-----:R-:W-:Y:S02]  /*1db80*/  FSEL R11, R11, -INF , P3 ;  /* 0xff8000000b0b7808 */ /* 0x001fe40001800000 */
[----:B------:R-:W-:-:S02]  /*1db90*/  ISETP.GT.AND P3, PT, R139, 0x9, PT ;  /* 0x000000098b00780c */ /* 0x000fc40003f64270 */
[----:B------:R-:W-:Y:S02]  /*1dba0*/  FSEL R13, R13, -INF , P2 ;  /* 0xff8000000d0d7808 */ /* 0x000fe40001000000 */
[----:B------:R-:W-:Y:S01]  /*1dbb0*/  ISETP.GT.AND P2, PT, R139, 0x10, PT ;  /* 0x000000108b00780c */ /* 0x000fe20003f44270 */
[----:B------:R-:W0:Y:S01]  /*1dbc0*/  MUFU.TANH R174, R174 ;  /* 0x000000ae00ae7308 */ /* 0x000e220000002400 */
[----:B--2---:R-:W-:Y:S02]  /*1dbd0*/  FMNMX.FTZ R195, R140, R5, !PT ;  /* 0x000000058cc37209 */ /* 0x004fe40007810000 */
[----:B------:R-:W-:Y:S02]  /*1dbe0*/  FSEL R20, R20, -INF , P3 ;  /* 0xff80000014147808 */ /* 0x000fe40001800000 */
[----:B------:R-:W-:Y:S02]  /*1dbf0*/  FMNMX.FTZ R195, R11, R195, !PT ;  /* 0x000000c30bc37209 */ /* 0x000fe40007810000 */
[----:B------:R-:W-:Y:S01]  /*1dc00*/  ISETP.GT.AND P3, PT, R139, 0x11, PT ;  /* 0x000000118b00780c */ /* 0x000fe20003f64270 */
[----:B------:R-:W2:Y:S01]  /*1dc10*/  MUFU.TANH R176, R176 ;  /* 0x000000b000b07308 */ /* 0x000ea20000002400 */
[----:B------:R-:W-:-:S02]  /*1dc20*/  FMNMX.FTZ R195, R13, R195, !PT ;  /* 0x000000c30dc37209 */ /* 0x000fc40007810000 */
[----:B----4-:R-:W-:Y:S02]  /*1dc30*/  FSEL R184, R184, -INF , P2 ;  /* 0xff800000b8b87808 */ /* 0x010fe40001000000 */
[----:B------:R-:W-:Y:S02]  /*1dc40*/  FMNMX.FTZ R195, R20, R195, !PT ;  /* 0x000000c314c37209 */ /* 0x000fe40007810000 */
[C---:B------:R-:W-:Y:S01]  /*1dc50*/  ISETP.GT.AND P2, PT, R139.reuse, 0x18, PT ;  /* 0x000000188b00780c */ /* 0x040fe20003f44270 */
[----:B------:R-:W4:Y:S01]  /*1dc60*/  MUFU.TANH R182, R182 ;  /* 0x000000b600b67308 */ /* 0x000f220000002400 */
[----:B------:R-:W-:Y:S02]  /*1dc70*/  FSEL R186, R186, -INF , P3 ;  /* 0xff800000baba7808 */ /* 0x000fe40001800000 */
[----:B------:R-:W-:Y:S02]  /*1dc80*/  FMNMX.FTZ R195, R184, R195, !PT ;  /* 0x000000c3b8c37209 */ /* 0x000fe40007810000 */
[----:B------:R-:W-:-:S02]  /*1dc90*/  ISETP.GT.AND P3, PT, R139, 0x19, PT ;  /* 0x000000198b00780c */ /* 0x000fc40003f64270 */
[----:B------:R-:W-:Y:S01]  /*1dca0*/  FSEL R188, R188, -INF , P2 ;  /* 0xff800000bcbc7808 */ /* 0x000fe20001000000 */
[----:B------:R-:W5:Y:S01]  /*1dcb0*/  MUFU.TANH R159, R159 ;  /* 0x0000009f009f7308 */ /* 0x000f620000002400 */
[----:B------:R-:W-:Y:S02]  /*1dcc0*/  FMNMX.FTZ R195, R186, R195, !PT ;  /* 0x000000c3bac37209 */ /* 0x000fe40007810000 */
[C---:B------:R-:W-:Y:S02]  /*1dcd0*/  ISETP.GT.AND P2, PT, R139.reuse, 0x20, PT ;  /* 0x000000208b00780c */ /* 0x040fe40003f44270 */
[----:B------:R-:W-:Y:S02]  /*1dce0*/  FSEL R190, R190, -INF , P3 ;  /* 0xff800000bebe7808 */ /* 0x000fe40001800000 */
[----:B------:R-:W-:Y:S01]  /*1dcf0*/  FMNMX.FTZ R195, R188, R195, !PT ;  /* 0x000000c3bcc37209 */ /* 0x000fe20007810000 */
[----:B------:R-:W5:Y:S01]  /*1dd00*/  MUFU.TANH R163, R163 ;  /* 0x000000a300a37308 */ /* 0x000f620000002400 */
[----:B------:R-:W-:-:S02]  /*1dd10*/  ISETP.GT.AND P3, PT, R139, 0x21, PT ;  /* 0x000000218b00780c */ /* 0x000fc40003f64270 */
[----:B------:R-:W-:Y:S02]  /*1dd20*/  FSEL R168, R168, -INF , P2 ;  /* 0xff800000a8a87808 */ /* 0x000fe40001000000 */
[----:B------:R-:W-:Y:S02]  /*1dd30*/  FMNMX.FTZ R195, R190, R195, !PT ;  /* 0x000000c3bec37209 */ /* 0x000fe40007810000 */
[C---:B------:R-:W-:Y:S01]  /*1dd40*/  ISETP.GT.AND P2, PT, R139.reuse, 0x28, PT ;  /* 0x000000288b00780c */ /* 0x040fe20003f44270 */
[----:B------:R-:W5:Y:S01]  /*1dd50*/  MUFU.TANH R167, R167 ;  /* 0x000000a700a77308 */ /* 0x000f620000002400 */
[----:B---3--:R-:W-:Y:S02]  /*1dd60*/  FSEL R192, R192, -INF , P3 ;  /* 0xff800000c0c07808 */ /* 0x008fe40001800000 */
[----:B------:R-:W-:Y:S02]  /*1dd70*/  FMNMX.FTZ R195, R168, R195, !PT ;  /* 0x000000c3a8c37209 */ /* 0x000fe40007810000 */
[----:B------:R-:W-:-:S02]  /*1dd80*/  ISETP.GT.AND P3, PT, R139, 0x29, PT ;  /* 0x000000298b00780c */ /* 0x000fc40003f64270 */
[----:B-1----:R-:W-:Y:S01]  /*1dd90*/  FSEL R171, R171, -INF , P2 ;  /* 0xff800000abab7808 */ /* 0x002fe20001000000 */
[----:B------:R-:W-:Y:S01]  /*1dda0*/  MUFU.TANH R170, R170 ;  /* 0x000000aa00aa7308 */ /* 0x000fe20000002400 */
[----:B------:R-:W-:Y:S02]  /*1ddb0*/  FMNMX.FTZ R195, R192, R195, !PT ;  /* 0x000000c3c0c37209 */ /* 0x000fe40007810000 */
[----:B------:R-:W-:Y:S02]  /*1ddc0*/  ISETP.GT.AND P2, PT, R139, 0x30, PT ;  /* 0x000000308b00780c */ /* 0x000fe40003f44270 */
[----:B------:R-:W-:Y:S02]  /*1ddd0*/  FSEL R193, R193, -INF , P3 ;  /* 0xff800000c1c17808 */ /* 0x000fe40001800000 */
[----:B------:R-:W-:Y:S01]  /*1dde0*/  FMNMX.FTZ R195, R171, R195, !PT ;  /* 0x000000c3abc37209 */ /* 0x000fe20007810000 */
[----:B------:R-:W-:Y:S01]  /*1ddf0*/  MUFU.TANH R172, R172 ;  /* 0x000000ac00ac7308 */ /* 0x000fe20000002400 */
[----:B------:R-:W-:-:S02]  /*1de00*/  ISETP.GT.AND P3, PT, R139, 0x31, PT ;  /* 0x000000318b00780c */ /* 0x000fc40003f64270 */
[----:B0-----:R-:W-:Y:S02]  /*1de10*/  FSEL R174, R174, -INF , P2 ;  /* 0xff800000aeae7808 */ /* 0x001fe40001000000 */
[----:B------:R-:W-:Y:S02]  /*1de20*/  FMNMX.FTZ R195, R193, R195, !PT ;  /* 0x000000c3c1c37209 */ /* 0x000fe40007810000 */
[C---:B------:R-:W-:Y:S01]  /*1de30*/  ISETP.GT.AND P2, PT, R139.reuse, 0x38, PT ;  /* 0x000000388b00780c */ /* 0x040fe20003f44270 */
[----:B------:R-:W-:Y:S01]  /*1de40*/  MUFU.TANH R177, R177 ;  /* 0x000000b100b17308 */ /* 0x000fe20000002400 */
[----:B--2---:R-:W-:Y:S02]  /*1de50*/  FSEL R176, R176, -INF , P3 ;  /* 0xff800000b0b07808 */ /* 0x004fe40001800000 */
[----:B------:R-:W-:Y:S02]  /*1de60*/  FMNMX.FTZ R195, R174, R195, !PT ;  /* 0x000000c3aec37209 */ /* 0x000fe40007810000 */
[----:B------:R-:W-:-:S02]  /*1de70*/  ISETP.GT.AND P3, PT, R139, 0x39, PT ;  /* 0x000000398b00780c */ /* 0x000fc40003f64270 */
[----:B------:R-:W-:Y:S01]  /*1de80*/  FSEL R178, R178, -INF , P2 ;  /* 0xff800000b2b27808 */ /* 0x000fe20001000000 */
[----:B------:R-:W-:Y:S01]  /*1de90*/  MUFU.TANH R179, R179 ;  /* 0x000000b300b37308 */ /* 0x000fe20000002400 */
[----:B------:R-:W-:Y:S02]  /*1dea0*/  FMNMX.FTZ R195, R176, R195, !PT ;  /* 0x000000c3b0c37209 */ /* 0x000fe40007810000 */
[----:B------:R-:W-:Y:S02]  /*1deb0*/  ISETP.GT.AND P2, PT, R139, 0x40, PT ;  /* 0x000000408b00780c */ /* 0x000fe40003f44270 */
[----:B------:R-:W-:Y:S02]  /*1dec0*/  FSEL R181, R181, -INF , P3 ;  /* 0xff800000b5b57808 */ /* 0x000fe40001800000 */
[----:B------:R-:W-:Y:S01]  /*1ded0*/  FMNMX.FTZ R195, R178, R195, !PT ;  /* 0x000000c3b2c37209 */ /* 0x000fe20007810000 */
[----:B------:R-:W-:Y:S01]  /*1dee0*/  MUFU.TANH R185, R185 ;  /* 0x000000b900b97308 */ /* 0x000fe20000002400 */
[----:B------:R-:W-:-:S02]  /*1def0*/  ISETP.GT.AND P3, PT, R139, 0x41, PT ;  /* 0x000000418b00780c */ /* 0x000fc40003f64270 */
[----:B------:R-:W-:Y:S02]  /*1df00*/  FSEL R152, R152, -INF , P2 ;  /* 0xff80000098987808 */ /* 0x000fe40001000000 */
[----:B------:R-:W-:Y:S02]  /*1df10*/  FMNMX.FTZ R195, R181, R195, !PT ;  /* 0x000000c3b5c37209 */ /* 0x000fe40007810000 */
[C---:B------:R-:W-:Y:S01]  /*1df20*/  ISETP.GT.AND P2, PT, R139.reuse, 0x48, PT ;  /* 0x000000488b00780c */ /* 0x040fe20003f44270 */
[----:B------:R-:W-:Y:S01]  /*1df30*/  MUFU.TANH R153, R153 ;  /* 0x0000009900997308 */ /* 0x000fe20000002400 */
[----:B----4-:R-:W-:Y:S02]  /*1df40*/  FSEL R182, R182, -INF , P3 ;  /* 0xff800000b6b67808 */ /* 0x010fe40001800000 */
        /* <DEDUP_REMOVED lines=10> */
[----:B-----5:R-:W-:Y:S02]  /*1dff0*/  FSEL R159, R159, -INF , P2 ;  /* 0xff8000009f9f7808 */ /* 0x020fe40001000000 */
[----:B------:R-:W-:Y:S02]  /*1e000*/  FMNMX.FTZ R195, R157, R195, !PT ;  /* 0x000000c39dc37209 */ /* 0x000fe40007810000 */
[----:B------:R-:W-:Y:S01]  /*1e010*/  ISETP.GT.AND P2, PT, R139, 0x58, PT ;  /* 0x000000588b00780c */ /* 0x000fe20003f44270 */
[----:B------:R-:W-:Y:S01]  /*1e020*/  MUFU.TANH R169, R169 ;  /* 0x000000a900a97308 */ /* 0x000fe20000002400 */
[----:B------:R-:W-:Y:S02]  /*1e030*/  FSEL R161, R161, -INF , P3 ;  /* 0xff800000a1a17808 */ /* 0x000fe40001800000 */
[----:B------:R-:W-:Y:S02]  /*1e040*/  FMNMX.FTZ R195, R159, R195, !PT ;  /* 0x000000c39fc37209 */ /* 0x000fe40007810000 */
[----:B------:R-:W-:-:S02]  /*1e050*/  ISETP.GT.AND P3, PT, R139, 0x59, PT ;  /* 0x000000598b00780c */ /* 0x000fc40003f64270 */
[----:B------:R-:W-:Y:S01]  /*1e060*/  FSEL R163, R163, -INF , P2 ;  /* 0xff800000a3a37808 */ /* 0x000fe20001000000 */
[----:B------:R-:W-:Y:S01]  /*1e070*/  MUFU.TANH R158, R158 ;  /* 0x0000009e009e7308 */ /* 0x000fe20000002400 */
[----:B------:R-:W-:Y:S01]  /*1e080*/  FMNMX.FTZ R195, R161, R195, !PT ;  /* 0x000000c3a1c37209 */ /* 0x000fe20007810000 */
[----:B------:R-:W-:Y:S02]  /*1e090*/  WARPGROUP.DEPBAR.LE gsb0, 0x0 ;  /* 0x00008000000079c5 */ /* 0x000fe40000010000 */
[----:B------:R-:W-:Y:S01]  /*1e0a0*/  ISETP.GT.AND P2, PT, R139, 0x60, PT ;  /* 0x000000608b00780c */ /* 0x000fe20003f44270 */
[----:B------:R-:W-:Y:S01]  /*1e0b0*/  WARPGROUP.ARRIVE ;  /* 0x00000000000079c5 */ /* 0x000fe20000000000 */
[----:B------:R-:W-:Y:S02]  /*1e0c0*/  FSEL R165, R165, -INF , P3 ;  /* 0xff800000a5a57808 */ /* 0x000fe40001800000 */
[----:B------:R-:W-:Y:S01]  /*1e0d0*/  FMNMX.FTZ R195, R163, R195, !PT ;  /* 0x000000c3a3c37209 */ /* 0x000fe20007810000 */
[----:B------:R-:W-:Y:S01]  /*1e0e0*/  MUFU.TANH R160, R160 ;  /* 0x000000a000a07308 */ /* 0x000fe20000002400 */
[----:B------:R-:W-:Y:S01]  /*1e0f0*/  ISETP.GT.AND P3, PT, R139, 0x61, PT ;  /* 0x000000618b00780c */ /* 0x000fe20003f64270 */
[----:B------:R-:W-:Y:S01]  /*1e100*/  QGMMA.64x192x32.F32.E4M3.E4M3 R24, R200, gdesc[UR4], R24, gsb0 ;  /* 0x02e00004c8187df3 */ /* 0x000fe20008000818 */
[----:B------:R-:W-:-:S02]  /*1e110*/  FSEL R167, R167, -INF , P2 ;  /* 0xff800000a7a77808 */ /* 0x000fc40001000000 */
[----:B------:R-:W-:Y:S02]  /*1e120*/  FMNMX.FTZ R195, R165, R195, !PT ;  /* 0x000000c3a5c37209 */ /* 0x000fe40007810000 */
[----:B------:R-:W-:Y:S01]  /*1e130*/  ISETP.GT.AND P4, PT, R139, 0x68, PT ;  /* 0x000000688b00780c */ /* 0x000fe20003f84270 */
[----:B------:R-:W-:Y:S01]  /*1e140*/  MUFU.TANH R162, R162 ;  /* 0x000000a200a27308 */ /* 0x000fe20000002400 */
[----:B------:R-:W-:Y:S02]  /*1e150*/  FSEL R137, R137, -INF , P3 ;  /* 0xff80000089897808 */ /* 0x000fe40001800000 */
[----:B------:R-:W-:Y:S02]  /*1e160*/  FMNMX.FTZ R196, R167, R195, !PT ;  /* 0x000000c3a7c47209 */ /* 0x000fe40007810000 */
[----:B------:R-:W-:Y:S02]  /*1e170*/  ISETP.GT.AND P2, PT, R139, 0x69, PT ;  /* 0x000000698b00780c */ /* 0x000fe40003f44270 */
[----:B------:R-:W-:Y:S01]  /*1e180*/  FSEL R195, R10, -INF , P4 ;  /* 0xff8000000ac37808 */ /* 0x000fe20002000000 */
[----:B------:R-:W-:Y:S01]  /*1e190*/  MUFU.TANH R164, R164 ;  /* 0x000000a400a47308 */ /* 0x000fe20000002400 */
[----:B------:R-:W-:-:S02]  /*1e1a0*/  FMNMX.FTZ R196, R137, R196, !PT ;  /* 0x000000c489c47209 */ /* 0x000fc40007810000 */
[----:B------:R-:W-:Y:S02]  /*1e1b0*/  ISETP.GT.AND P3, PT, R139, 0x70, PT ;  /* 0x000000708b00780c */ /* 0x000fe40003f64270 */
[----:B------:R-:W-:Y:S02]  /*1e1c0*/  FSEL R141, R141, -INF , P2 ;  /* 0xff8000008d8d7808 */ /* 0x000fe40001000000 */
[----:B------:R-:W-:Y:S01]  /*1e1d0*/  FMNMX.FTZ R10, R195, R196, !PT ;  /* 0x000000c4c30a7209 */ /* 0x000fe20007810000 */
[----:B------:R-:W-:Y:S01]  /*1e1e0*/  MUFU.TANH R166, R166 ;  /* 0x000000a600a67308 */ /* 0x000fe20000002400 */
[----:B------:R-:W-:Y:S02]  /*1e1f0*/  ISETP.GT.AND P4, PT, R139, 0x71, PT ;  /* 0x000000718b00780c */ /* 0x000fe40003f84270 */
[----:B------:R-:W-:Y:S02]  /*1e200*/  FSEL R144, R144, -INF , P3 ;  /* 0xff80000090907808 */ /* 0x000fe40001800000 */
[----:B------:R-:W-:-:S02]  /*1e210*/  FMNMX.FTZ R10, R141, R10, !PT ;  /* 0x0000000a8d0a7209 */ /* 0x000fc40007810000 */
[----:B------:R-:W-:Y:S01]  /*1e220*/  ISETP.GT.AND P5, PT, R139, 0x78, PT ;  /* 0x000000788b00780c */ /* 0x000fe20003fa4270 */
[----:B------:R-:W-:Y:S01]  /*1e230*/  MUFU.TANH R138, R138 ;  /* 0x0000008a008a7308 */ /* 0x000fe20000002400 */
[----:B------:R-:W-:Y:S02]  /*1e240*/  FSEL R145, R145, -INF , P4 ;  /* 0xff80000091917808 */ /* 0x000fe40002000000 */
[----:B------:R-:W-:Y:S02]  /*1e250*/  FMNMX.FTZ R10, R144, R10, !PT ;  /* 0x0000000a900a7209 */ /* 0x000fe40007810000 */
[----:B------:R-:W-:Y:S02]  /*1e260*/  ISETP.GT.AND P2, PT, R139, 0x79, PT ;  /* 0x000000798b00780c */ /* 0x000fe40003f44270 */
[----:B------:R-:W-:Y:S02]  /*1e270*/  FSEL R148, R148, -INF , P5 ;  /* 0xff80000094947808 */ /* 0x000fe40002800000 */
[----:B------:R-:W-:-:S02]  /*1e280*/  FMNMX.FTZ R10, R145, R10, !PT ;  /* 0x0000000a910a7209 */ /* 0x000fc40007810000 */
[----:B------:R-:W-:Y:S02]  /*1e290*/  ISETP.GT.AND P3, PT, R139, 0x80, PT ;  /* 0x000000808b00780c */ /* 0x000fe40003f64270 */
[----:B------:R-:W-:Y:S02]  /*1e2a0*/  FSEL R149, R149, -INF , P2 ;  /* 0xff80000095957808 */ /* 0x000fe40001000000 */
[----:B------:R-:W-:Y:S02]  /*1e2b0*/  FMNMX.FTZ R10, R148, R10, !PT ;  /* 0x0000000a940a7209 */ /* 0x000fe40007810000 */
[C---:B------:R-:W-:Y:S02]  /*1e2c0*/  ISETP.GT.AND P4, PT, R139.reuse, 0x81, PT ;  /* 0x000000818b00780c */ /* 0x040fe40003f84270 */
[C---:B------:R-:W-:Y:S02]  /*1e2d0*/  ISETP.GT.AND P5, PT, R139.reuse, 0x88, PT ;  /* 0x000000888b00780c */ /* 0x040fe40003fa4270 */
[----:B------:R-:W-:-:S02]  /*1e2e0*/  ISETP.GT.AND P2, PT, R139, 0x89, PT ;  /* 0x000000898b00780c */ /* 0x000fc40003f44270 */
[----:B------:R-:W-:Y:S02]  /*1e2f0*/  FSEL R196, R120, -INF , P3 ;  /* 0xff80000078c47808 */ /* 0x000fe40001800000 */
[----:B------:R-:W-:Y:S02]  /*1e300*/  FMNMX.FTZ R120, R149, R10, !PT ;  /* 0x0000000a95787209 */ /* 0x000fe40007810000 */
[----:B------:R-:W-:Y:S01]  /*1e310*/  FSEL R121, R121, -INF , P4 ;  /* 0xff80000079797808 */ /* 0x000fe20002000000 */
[----:B------:R0:W1:Y:S01]  /*1e320*/  MUFU.TANH R10, R132 ;  /* 0x00000084000a7308 */ /* 0x0000620000002400 */
[----:B------:R-:W-:Y:S02]  /*1e330*/  FSEL R124, R124, -INF , P5 ;  /* 0xff8000007c7c7808 */ /* 0x000fe40002800000 */
[----:B------:R-:W-:Y:S02]  /*1e340*/  FSEL R125, R125, -INF , P2 ;  /* 0xff8000007d7d7808 */ /* 0x000fe40001000000 */
[----:B------:R-:W-:-:S02]  /*1e350*/  ISETP.GT.AND P3, PT, R139, 0x90, PT ;  /* 0x000000908b00780c */ /* 0x000fc40003f64270 */
[C---:B------:R-:W-:Y:S02]  /*1e360*/  ISETP.GT.AND P4, PT, R139.reuse, 0x91, PT ;  /* 0x000000918b00780c */ /* 0x040fe40003f84270 */
[C---:B------:R-:W-:Y:S02]  /*1e370*/  ISETP.GT.AND P5, PT, R139.reuse, 0x98, PT ;  /* 0x000000988b00780c */ /* 0x040fe40003fa4270 */
[----:B------:R-:W-:Y:S01]  /*1e380*/  ISETP.GT.AND P2, PT, R139, 0x99, PT ;  /* 0x000000998b00780c */ /* 0x000fe20003f44270 */
[----:B------:R-:W-:Y:S01]  /*1e390*/  FMUL.FTZ R139, R2, R133 ;  /* 0x00000085028b7220 */ /* 0x000fe20000410000 */
[----:B------:R-:W-:Y:S02]  /*1e3a0*/  FMNMX.FTZ R120, R196, R120, !PT ;  /* 0x00000078c4787209 */ /* 0x000fe40007810000 */
[----:B0-----:R-:W-:Y:S02]  /*1e3b0*/  FSEL R132, R128, -INF , P3 ;  /* 0xff80000080847808 */ /* 0x001fe40001800000 */
[----:B------:R-:W-:Y:S01]  /*1e3c0*/  FMNMX.FTZ R120, R121, R120, !PT ;  /* 0x0000007879787209 */ /* 0x000fe20007810000 */
[----:B------:R-:W0:Y:S01]  /*1e3d0*/  MUFU.TANH R139, R139 ;  /* 0x0000008b008b7308 */ /* 0x000e220000002400 */
[----:B------:R-:W-:-:S02]  /*1e3e0*/  FSEL R133, R129, -INF , P4 ;  /* 0xff80000081857808 */ /* 0x000fc40002000000 */
[----:B------:R-:W-:Y:S02]  /*1e3f0*/  FMNMX.FTZ R120, R124, R120, !PT ;  /* 0x000000787c787209 */ /* 0x000fe40007810000 */
[----:B-1----:R-:W-:Y:S02]  /*1e400*/  FSEL R129, R10, -INF , P5 ;  /* 0xff8000000a817808 */ /* 0x002fe40002800000 */
[----:B------:R-:W-:Y:S01]  /*1e410*/  FMNMX.FTZ R120, R125, R120, !PT ;  /* 0x000000787d787209 */ /* 0x000fe20007810000 */
[----:B------:R1:W2:Y:S01]  /*1e420*/  MUFU.TANH R128, R143 ;  /* 0x0000008f00807308 */ /* 0x0002a20000002400 */
[----:B------:R-:W-:Y:S02]  /*1e430*/  ISETP.GT.AND P5, PT, R183, 0x1, PT ;  /* 0x00000001b700780c */ /* 0x000fe40003fa4270 */
[----:B------:R-:W-:Y:S02]  /*1e440*/  FMNMX.FTZ R120, R132, R120, !PT ;  /* 0x0000007884787209 */ /* 0x000fe40007810000 */
[----:B------:R-:W-:-:S02]  /*1e450*/  FSEL R12, R12, -INF , P5 ;  /* 0xff8000000c0c7808 */ /* 0x000fc40002800000 */
[----:B------:R-:W-:Y:S02]  /*1e460*/  FMNMX.FTZ R120, R133, R120, !PT ;  /* 0x0000007885787209 */ /* 0x000fe40007810000 */
[----:B0-----:R-:W-:Y:S01]  /*1e470*/  FSEL R139, R139, -INF , P2 ;  /* 0xff8000008b8b7808 */ /* 0x001fe20001000000 */
[C---:B-1----:R-:W-:Y:S01]  /*1e480*/  FMUL.FTZ R143, R2.reuse, R146 ;  /* 0x00000092028f7220 */ /* 0x042fe20000410000 */
[----:B------:R-:W-:Y:S01]  /*1e490*/  FMNMX.FTZ R120, R129, R120, !PT ;  /* 0x0000007881787209 */ /* 0x000fe20007810000 */
[C---:B------:R-:W-:Y:S01]  /*1e4a0*/  FMUL.FTZ R146, R2.reuse, R147 ;  /* 0x0000009302927220 */ /* 0x040fe20000410000 */
[----:B------:R-:W-:Y:S01]  /*1e4b0*/  ISETP.GT.AND P3, PT, R183, 0x8, PT ;  /* 0x00000008b700780c */ /* 0x000fe20003f64270 */
[C---:B------:R-:W-:Y:S01]  /*1e4c0*/  FMUL.FTZ R147, R2.reuse, R150 ;  /* 0x0000009602937220 */ /* 0x040fe20000410000 */
[----:B------:R-:W-:Y:S01]  /*1e4d0*/  FMNMX.FTZ R120, R139, R120, !PT ;  /* 0x000000788b787209 */ /* 0x000fe20007810000 */
[----:B------:R-:W-:Y:S01]  /*1e4e0*/  FMUL.FTZ R150, R2, R151 ;  /* 0x0000009702967220 */ /* 0x000fe20000410000 */
[C---:B------:R-:W-:Y:S01]  /*1e4f0*/  ISETP.GT.AND P4, PT, R183.reuse, 0x9, PT ;  /* 0x00000009b700780c */ /* 0x040fe20003f84270 */
[----:B------:R-:W0:Y:S01]  /*1e500*/  MUFU.TANH R143, R143 ;  /* 0x0000008f008f7308 */ /* 0x000e220000002400 */
[----:B------:R-:W-:Y:S01]  /*1e510*/  ISETP.GT.AND P5, PT, R183, 0x11, PT ;  /* 0x00000011b700780c */ /* 0x000fe20003fa4270 */
[----:B------:R-:W1:Y:S01]  /*1e520*/  SHFL.BFLY PT, R10, R120, 0x2, 0x1f ;  /* 0x0c401f00780a7f89 */ /* 0x000e6200000e0000 */
[----:B------:R-:W-:-:S02]  /*1e530*/  FSEL R15, R15, -INF , P3 ;  /* 0xff8000000f0f7808 */ /* 0x000fc40001800000 */
[----:B------:R-:W-:Y:S02]  /*1e540*/  FSEL R21, R21, -INF , P4 ;  /* 0xff80000015157808 */ /* 0x000fe40002000000 */
[----:B------:R-:W-:Y:S01]  /*1e550*/  FSEL R187, R187, -INF , P5 ;  /* 0xff800000bbbb7808 */ /* 0x000fe20002800000 */
[----:B------:R-:W3:Y:S01]  /*1e560*/  MUFU.TANH R146, R146 ;  /* 0x0000009200927308 */ /* 0x000ee20000002400 */
[C---:B------:R-:W-:Y:S02]  /*1e570*/  ISETP.GT.AND P3, PT, R183.reuse, 0x18, PT ;  /* 0x00000018b700780c */ /* 0x040fe40003f64270 */
[C---:B------:R-:W-:Y:S02]  /*1e580*/  ISETP.GT.AND P4, PT, R183.reuse, 0x19, PT ;  /* 0x00000019b700780c */ /* 0x040fe40003f84270 */
[----:B------:R-:W-:Y:S02]  /*1e590*/  ISETP.GT.AND P5, PT, R183, 0x21, PT ;  /* 0x00000021b700780c */ /* 0x000fe40003fa4270 */
[----:B------:R-:W-:Y:S01]  /*1e5a0*/  FSEL R189, R189, -INF , P3 ;  /* 0xff800000bdbd7808 */ /* 0x000fe20001800000 */
[----:B------:R-:W4:Y:S01]  /*1e5b0*/  MUFU.TANH R147, R147 ;  /* 0x0000009300937308 */ /* 0x000f220000002400 */
[----:B------:R-:W-:-:S02]  /*1e5c0*/  FSEL R191, R191, -INF , P4 ;  /* 0xff800000bfbf7808 */ /* 0x000fc40002000000 */
[----:B------:R-:W-:Y:S02]  /*1e5d0*/  FSEL R170, R170, -INF , P5 ;  /* 0xff800000aaaa7808 */ /* 0x000fe40002800000 */
[C---:B------:R-:W-:Y:S02]  /*1e5e0*/  ISETP.GT.AND P3, PT, R183.reuse, 0x28, PT ;  /* 0x00000028b700780c */ /* 0x040fe40003f64270 */
[C---:B------:R-:W-:Y:S01]  /*1e5f0*/  ISETP.GT.AND P4, PT, R183.reuse, 0x29, PT ;  /* 0x00000029b700780c */ /* 0x040fe20003f84270 */
[----:B------:R-:W5:Y:S01]  /*1e600*/  MUFU.TANH R150, R150 ;  /* 0x0000009600967308 */ /* 0x000f620000002400 */
[C---:B------:R-:W-:Y:S02]  /*1e610*/  ISETP.GT.AND P5, PT, R183.reuse, 0x30, PT ;  /* 0x00000030b700780c */ /* 0x040fe40003fa4270 */
[----:B-1----:R-:W-:Y:S02]  /*1e620*/  FMNMX.FTZ R10, R120, R10, !PT ;  /* 0x0000000a780a7209 */ /* 0x002fe40007810000 */
[----:B------:R-:W-:-:S02]  /*1e630*/  ISETP.GT.AND P2, PT, R183, RZ, PT ;  /* 0x000000ffb700720c */ /* 0x000fc40003f44270 */
[----:B------:R-:W-:Y:S01]  /*1e640*/  FSEL R172, R172, -INF , P3 ;  /* 0xff800000acac7808 */ /* 0x000fe20001800000 */
[----:B------:R-:W1:Y:S01]  /*1e650*/  SHFL.BFLY PT, R120, R10, 0x1, 0x1f ;  /* 0x0c201f000a787f89 */ /* 0x000e6200000e0000 */
[----:B------:R-:W-:Y:S02]  /*1e660*/  FSEL R173, R173, -INF , P4 ;  /* 0xff800000adad7808 */ /* 0x000fe40002000000 */
[----:B------:R-:W-:Y:S02]  /*1e670*/  FSEL R175, R175, -INF , P5 ;  /* 0xff800000afaf7808 */ /* 0x000fe40002800000 */
[C---:B------:R-:W-:Y:S02]  /*1e680*/  ISETP.GT.AND P3, PT, R183.reuse, 0x31, PT ;  /* 0x00000031b700780c */ /* 0x040fe40003f64270 */
[C---:B------:R-:W-:Y:S02]  /*1e690*/  ISETP.GT.AND P4, PT, R183.reuse, 0x38, PT ;  /* 0x00000038b700780c */ /* 0x040fe40003f84270 */
[----:B------:R-:W-:-:S02]  /*1e6a0*/  ISETP.GT.AND P5, PT, R183, 0x39, PT ;  /* 0x00000039b700780c */ /* 0x000fc40003fa4270 */
[----:B------:R-:W-:Y:S02]  /*1e6b0*/  FSEL R7, R7, -INF , P2 ;  /* 0xff80000007077808 */ /* 0x000fe40001000000 */
[----:B------:R-:W-:Y:S02]  /*1e6c0*/  ISETP.GT.AND P2, PT, R183, 0x10, PT ;  /* 0x00000010b700780c */ /* 0x000fe40003f44270 */
[----:B------:R-:W-:Y:S02]  /*1e6d0*/  FSEL R177, R177, -INF , P3 ;  /* 0xff800000b1b17808 */ /* 0x000fe40001800000 */
[----:B------:R-:W-:Y:S02]  /*1e6e0*/  FSEL R179, R179, -INF , P4 ;  /* 0xff800000b3b37808 */ /* 0x000fe40002000000 */
[----:B------:R-:W-:Y:S02]  /*1e6f0*/  FSEL R180, R180, -INF , P5 ;  /* 0xff800000b4b47808 */ /* 0x000fe40002800000 */
[----:B------:R-:W-:-:S02]  /*1e700*/  ISETP.GT.AND P3, PT, R183, 0x40, PT ;  /* 0x00000040b700780c */ /* 0x000fc40003f64270 */
[C---:B------:R-:W-:Y:S02]  /*1e710*/  ISETP.GT.AND P4, PT, R183.reuse, 0x41, PT ;  /* 0x00000041b700780c */ /* 0x040fe40003f84270 */
[----:B------:R-:W-:Y:S02]  /*1e720*/  ISETP.GT.AND P5, PT, R183, 0x48, PT ;  /* 0x00000048b700780c */ /* 0x000fe40003fa4270 */
[----:B-1----:R-:W-:Y:S01]  /*1e730*/  FMNMX.FTZ R120, R10, R120, !PT ;  /* 0x000000780a787209 */ /* 0x002fe20007810000 */
[----:B------:R-:W-:Y:S01]  /*1e740*/  IMAD.U32 R10, RZ, RZ, UR57 ;  /* 0x00000039ff0a7e24 */ /* 0x000fe2000f8e00ff */
[----:B------:R-:W-:Y:S02]  /*1e750*/  FSEL R185, R185, -INF , P2 ;  /* 0xff800000b9b97808 */ /* 0x000fe40001000000 */
[----:B------:R-:W-:Y:S01]  /*1e760*/  ISETP.GT.AND P2, PT, R183, 0x20, PT ;  /* 0x00000020b700780c */ /* 0x000fe20003f44270 */
[----:B------:R-:W-:-:S01]  /*1e770*/  FFMA.FTZ R151, R120, R10, -8 ;  /* 0xc100000078977423 */ /* 0x000fc2000001000a */
[----:B------:R-:W-:-:S02]  /*1e780*/  FSEL R153, R153, -INF , P3 ;  /* 0xff80000099997808 */ /* 0x000fc40001800000 */
[----:B------:R-:W-:Y:S02]  /*1e790*/  FSEL R154, R154, -INF , P4 ;  /* 0xff8000009a9a7808 */ /* 0x000fe40002000000 */
[----:B------:R-:W-:Y:S02]  /*1e7a0*/  FSEL R155, R155, -INF , P5 ;  /* 0xff8000009b9b7808 */ /* 0x000fe40002800000 */
[C---:B------:R-:W-:Y:S02]  /*1e7b0*/  ISETP.GT.AND P3, PT, R183.reuse, 0x49, PT ;  /* 0x00000049b700780c */ /* 0x040fe40003f64270 */
[C---:B------:R-:W-:Y:S02]  /*1e7c0*/  ISETP.GT.AND P4, PT, R183.reuse, 0x50, PT ;  /* 0x00000050b700780c */ /* 0x040fe40003f84270 */
[----:B------:R-:W-:Y:S02]  /*1e7d0*/  ISETP.GT.AND P5, PT, R183, 0x51, PT ;  /* 0x00000051b700780c */ /* 0x000fe40003fa4270 */
[----:B------:R-:W-:-:S02]  /*1e7e0*/  FSEL R169, R169, -INF , P2 ;  /* 0xff800000a9a97808 */ /* 0x000fc40001000000 */
[----:B------:R-:W-:Y:S02]  /*1e7f0*/  FSETP.NEU.FTZ.AND P2, PT, R120, -INF , PT ;  /* 0xff8000007800780b */ /* 0x000fe40003f5d000 */
[----:B------:R-:W-:Y:S02]  /*1e800*/  FSEL R158, R158, -INF , P3 ;  /* 0xff8000009e9e7808 */ /* 0x000fe40001800000 */
[----:B------:R-:W-:Y:S02]  /*1e810*/  FSEL R160, R160, -INF , P4 ;  /* 0xff800000a0a07808 */ /* 0x000fe40002000000 */
[----:B------:R-:W-:Y:S02]  /*1e820*/  FSEL R162, R162, -INF , P5 ;  /* 0xff800000a2a27808 */ /* 0x000fe40002800000 */
[C---:B------:R-:W-:Y:S02]  /*1e830*/  ISETP.GT.AND P3, PT, R183.reuse, 0x58, PT ;  /* 0x00000058b700780c */ /* 0x040fe40003f64270 */
[----:B------:R-:W-:-:S02]  /*1e840*/  ISETP.GT.AND P4, PT, R183, 0x59, PT ;  /* 0x00000059b700780c */ /* 0x000fc40003f84270 */
[----:B------:R-:W-:Y:S02]  /*1e850*/  ISETP.GT.AND P5, PT, R183, 0x60, PT ;  /* 0x00000060b700780c */ /* 0x000fe40003fa4270 */
[----:B------:R-:W-:Y:S02]  /*1e860*/  FSEL R151, R151, RZ, P2 ;  /* 0x000000ff97977208 */ /* 0x000fe40001000000 */
[----:B------:R-:W-:Y:S02]  /*1e870*/  FSEL R164, R164, -INF , P3 ;  /* 0xff800000a4a47808 */ /* 0x000fe40001800000 */
[----:B------:R-:W-:Y:S01]  /*1e880*/  FSEL R166, R166, -INF , P4 ;  /* 0xff800000a6a67808 */ /* 0x000fe20002000000 */
[----:B------:R-:W-:-:S01]  /*1e890*/  FFMA.FTZ R194, R184, R10, -R151 ;  /* 0x0000000ab8c27223 */ /* 0x000fc20000010897 */
[----:B------:R-:W-:Y:S01]  /*1e8a0*/  FSEL R136, R136, -INF , P5 ;  /* 0xff80000088887808 */ /* 0x000fe20002800000 */
[----:B------:R-:W-:-:S01]  /*1e8b0*/  FFMA.FTZ R192, R192, R10, -R151 ;  /* 0x0000000ac0c07223 */ /* 0x000fc20000010897 */
[----:B------:R-:W-:Y:S01]  /*1e8c0*/  ISETP.GT.AND P3, PT, R183, 0x61, PT ;  /* 0x00000061b700780c */ /* 0x000fe20003f64270 */
[----:B------:R-:W-:-:S01]  /*1e8d0*/  FFMA.FTZ R195, R195, R10, -R151 ;  /* 0x0000000ac3c37223 */ /* 0x000fc20000010897 */
[----:B------:R-:W-:Y:S01]  /*1e8e0*/  ISETP.GT.AND P4, PT, R183, 0x68, PT ;  /* 0x00000068b700780c */ /* 0x000fe20003f84270 */
[----:B------:R-:W-:-:S01]  /*1e8f0*/  FFMA.FTZ R140, R140, R10, -R151 ;  /* 0x0000000a8c8c7223 */ /* 0x000fc20000010897 */
[----:B------:R-:W-:Y:S01]  /*1e900*/  ISETP.GT.AND P5, PT, R183, 0x69, PT ;  /* 0x00000069b700780c */ /* 0x000fe20003fa4270 */
[----:B------:R-:W-:-:S01]  /*1e910*/  FFMA.FTZ R11, R11, R10, -R151 ;  /* 0x0000000a0b0b7223 */ /* 0x000fc20000010897 */
[----:B------:R-:W-:Y:S01]  /*1e920*/  FSEL R138, R138, -INF , P3 ;  /* 0xff8000008a8a7808 */ /* 0x000fe20001800000 */
[----:B------:R-:W-:-:S01]  /*1e930*/  FFMA.FTZ R13, R13, R10, -R151 ;  /* 0x0000000a0d0d7223 */ /* 0x000fc20000010897 */
[----:B------:R-:W-:Y:S01]  /*1e940*/  FSEL R184, R142, -INF , P4 ;  /* 0xff8000008eb87808 */ /* 0x000fe20002000000 */
[----:B------:R-:W-:-:S01]  /*1e950*/  FFMA.FTZ R20, R20, R10, -R151 ;  /* 0x0000000a14147223 */ /* 0x000fc20000010897 */
[----:B--2---:R-:W-:Y:S01]  /*1e960*/  FSEL R128, R128, -INF , P5 ;  /* 0xff80000080807808 */ /* 0x004fe20002800000 */
[----:B------:R1:W-:Y:S01]  /*1e970*/  MUFU.EX2 R142, R194 ;  /* 0x000000c2008e7308 */ /* 0x0003e20000000800 */
[C---:B------:R-:W-:Y:S01]  /*1e980*/  ISETP.GT.AND P3, PT, R183.reuse, 0x70, PT ;  /* 0x00000070b700780c */ /* 0x040fe20003f64270 */
[-CC-:B------:R-:W-:Y:S01]  /*1e990*/  FFMA.FTZ R168, R168, R10.reuse, -R151.reuse ;  /* 0x0000000aa8a87223 */ /* 0x180fe20000010897 */
[----:B------:R-:W-:Y:S01]  /*1e9a0*/  ISETP.GT.AND P4, PT, R183, 0x71, PT ;  /* 0x00000071b700780c */ /* 0x000fe20003f84270 */
[-CC-:B------:R-:W-:Y:S01]  /*1e9b0*/  FFMA.FTZ R171, R171, R10.reuse, -R151.reuse ;  /* 0x0000000aabab7223 */ /* 0x180fe20000010897 */
[----:B------:R-:W-:Y:S01]  /*1e9c0*/  ISETP.GT.AND P5, PT, R183, 0x78, PT ;  /* 0x00000078b700780c */ /* 0x000fe20003fa4270 */
[-CC-:B------:R-:W-:Y:S01]  /*1e9d0*/  FFMA.FTZ R174, R174, R10.reuse, -R151.reuse ;  /* 0x0000000aaeae7223 */ /* 0x180fe20000010897 */
[----:B0-----:R-:W-:Y:S01]  /*1e9e0*/  FSEL R143, R143, -INF , P3 ;  /* 0xff8000008f8f7808 */ /* 0x001fe20001800000 */
[-CC-:B------:R-:W-:Y:S01]  /*1e9f0*/  FFMA.FTZ R176, R176, R10.reuse, -R151.reuse ;  /* 0x0000000ab0b07223 */ /* 0x180fe20000010897 */
[----:B-1----:R-:W-:-:S01]  /*1ea00*/  FFMA.FTZ R194, R186, R10, -R151 ;  /* 0x0000000abac27223 */ /* 0x002fc20000010897 */
[----:B---3--:R-:W-:Y:S01]  /*1ea10*/  FSEL R186, R146, -INF , P4 ;  /* 0xff80000092ba7808 */ /* 0x008fe20002000000 */
[----:B------:R-:W-:-:S01]  /*1ea20*/  FFMA.FTZ R178, R178, R10, -R151 ;  /* 0x0000000ab2b27223 */ /* 0x000fc20000010897 */
[----:B----4-:R-:W-:Y:S01]  /*1ea30*/  FSEL R147, R147, -INF , P5 ;  /* 0xff80000093937808 */ /* 0x010fe20002800000 */
[----:B------:R0:W-:Y:S01]  /*1ea40*/  MUFU.EX2 R146, R194 ;  /* 0x000000c200927308 */ /* 0x0001e20000000800 */
[----:B------:R-:W-:Y:S01]  /*1ea50*/  ISETP.GT.AND P3, PT, R183, 0x79, PT ;  /* 0x00000079b700780c */ /* 0x000fe20003f64270 */
[-CC-:B------:R-:W-:Y:S01]  /*1ea60*/  FFMA.FTZ R181, R181, R10.reuse, -R151.reuse ;  /* 0x0000000ab5b57223 */ /* 0x180fe20000010897 */
[C---:B------:R-:W-:Y:S01]  /*1ea70*/  ISETP.GT.AND P4, PT, R183.reuse, 0x80, PT ;  /* 0x00000080b700780c */ /* 0x040fe20003f84270 */
[-CC-:B------:R-:W-:Y:S01]  /*1ea80*/  FFMA.FTZ R152, R152, R10.reuse, -R151.reuse ;  /* 0x0000000a98987223 */ /* 0x180fe20000010897 */
[----:B------:R-:W-:Y:S01]  /*1ea90*/  ISETP.GT.AND P5, PT, R183, 0x81, PT ;  /* 0x00000081b700780c */ /* 0x000fe20003fa4270 */
[-CC-:B------:R-:W-:Y:S01]  /*1eaa0*/  FFMA.FTZ R182, R182, R10.reuse, -R151.reuse ;  /* 0x0000000ab6b67223 */ /* 0x180fe20000010897 */
[----:B-----5:R-:W-:Y:S01]  /*1eab0*/  FSEL R150, R150, -INF , P3 ;  /* 0xff80000096967808 */ /* 0x020fe20001800000 */
[-CC-:B------:R-:W-:Y:S01]  /*1eac0*/  FFMA.FTZ R156, R156, R10.reuse, -R151.reuse ;  /* 0x0000000a9c9c7223 */ /* 0x180fe20000010897 */
[----:B0-----:R-:W-:-:S01]  /*1ead0*/  FFMA.FTZ R194, R188, R10, -R151 ;  /* 0x0000000abcc27223 */ /* 0x001fc20000010897 */
        /* <DEDUP_REMOVED lines=8> */
[----:B------:R-:W-:Y:S01]  /*1eb60*/  ISETP.GT.AND P5, PT, R183, 0x90, PT ;  /* 0x00000090b700780c */ /* 0x000fe20003fa4270 */
[-CC-:B------:R-:W-:Y:S01]  /*1eb70*/  FFMA.FTZ R163, R163, R10.reuse, -R151.reuse ;  /* 0x0000000aa3a37223 */ /* 0x180fe20000010897 */
[----:B------:R-:W-:Y:S01]  /*1eb80*/  FSEL R126, R126, -INF , P3 ;  /* 0xff8000007e7e7808 */ /* 0x000fe20001800000 */
        /* <DEDUP_REMOVED lines=18> */
[----:B------:R-:W-:Y:S01]  /*1ecb0*/  FSEL R135, R135, -INF , P5 ;  /* 0xff80000087877808 */ /* 0x000fe20002800000 */
[-CC-:B------:R-:W-:Y:S01]  /*1ecc0*/  FFMA.FTZ R196, R196, R10.reuse, -R151.reuse ;  /* 0x0000000ac4c47223 */ /* 0x180fe20000010897 */
[----:B0-----:R-:W-:Y:S01]  /*1ecd0*/  FMNMX.FTZ R194, R15, R183, !PT ;  /* 0x000000b70fc27209 */ /* 0x001fe20007810000 */
[-CC-:B------:R-:W-:Y:S01]  /*1ece0*/  FFMA.FTZ R124, R124, R10.reuse, -R151.reuse ;  /* 0x0000000a7c7c7223 */ /* 0x180fe20000010897 */
[----:B------:R0:W-:Y:S01]  /*1ecf0*/  MUFU.EX2 R183, R192 ;  /* 0x000000c000b77308 */ /* 0x0001e20000000800 */
[----:B------:R-:W-:-:S01]  /*1ed00*/  FFMA.FTZ R125, R125, R10, -R151 ;  /* 0x0000000a7d7d7223 */ /* 0x000fc20000010897 */
[----:B------:R-:W-:Y:S01]  /*1ed10*/  FMNMX.FTZ R194, R21, R194, !PT ;  /* 0x000000c215c27209 */ /* 0x000fe20007810000 */
[----:B------:R-:W-:-:S01]  /*1ed20*/  FFMA.FTZ R132, R132, R10, -R151 ;  /* 0x0000000a84847223 */ /* 0x000fc20000010897 */
[-CC-:B------:R-:W-:Y:S01]  /*1ed30*/  FFMA.FTZ R133, R133, R10.reuse, -R151.reuse ;  /* 0x0000000a85857223 */ /* 0x180fe20000010897 */
[----:B------:R-:W-:-:S01]  /*1ed40*/  FFMA.FTZ R129, R129, R10, -R151 ;  /* 0x0000000a81817223 */ /* 0x000fc20000010897 */
[----:B------:R-:W-:Y:S01]  /*1ed50*/  FMNMX.FTZ R194, R185, R194, !PT ;  /* 0x000000c2b9c27209 */ /* 0x000fe20007810000 */
[----:B------:R-:W-:-:S01]  /*1ed60*/  FFMA.FTZ R139, R139, R10, -R151 ;  /* 0x0000000a8b8b7223 */ /* 0x000fc20000010897 */
[----:B------:R-:W-:Y:S01]  /*1ed70*/  MUFU.EX2 R140, R140 ;  /* 0x0000008c008c7308 */ /* 0x000fe20000000800 */
[----:B0-----:R-:W-:-:S01]  /*1ed80*/  FFMA.FTZ R192, R193, R10, -R151 ;  /* 0x0000000ac1c07223 */ /* 0x001fc20000010897 */
[----:B------:R-:W-:Y:S01]  /*1ed90*/  FMNMX.FTZ R194, R187, R194, !PT ;  /* 0x000000c2bbc27209 */ /* 0x000fe20007810000 */
[----:B------:R-:W-:-:S02]  /*1eda0*/  WARPGROUP.DEPBAR.LE gsb0, 0x0 ;  /* 0x00008000000079c5 */ /* 0x000fc40000010000 */
[----:B------:R-:W-:Y:S02]  /*1edb0*/  LOP3.LUT R197, R219, 0x7f, RZ, 0xc0, !PT ;  /* 0x0000007fdbc57812 */ /* 0x000fe400078ec0ff */
[----:B------:R-:W-:Y:S01]  /*1edc0*/  FMNMX.FTZ R194, R189, R194, !PT ;  /* 0x000000c2bdc27209 */ /* 0x000fe20007810000 */
[----:B------:R-:W-:Y:S01]  /*1edd0*/  MUFU.EX2 R11, R11 ;  /* 0x0000000b000b7308 */ /* 0x000fe20000000800 */
[----:B------:R-:W0:Y:S02]  /*1ede0*/  S2R R219, SR_TID.X ;  /* 0x0000000000db7919 */ /* 0x000e240000002100 */
        /* <DEDUP_REMOVED lines=44> */
[----:B------:R-:W-:Y:S01]  /*1f0b0*/  MUFU.EX2 R161, R161 ;  /* 0x000000a100a17308 */ /* 0x000fe20000000800 */
[----:B------:R-:W-:Y:S02]  /*1f0c0*/  FSEL R193, R134, -INF , P4 ;  /* 0xff80000086c17808 */ /* 0x000fe40002000000 */
[----:B------:R-:W-:-:S04]  /*1f0d0*/  FMNMX.FTZ R194, R131, R194, !PT ;  /* 0x000000c283c27209 */ /* 0x000fc80007810000 */
[----:B------:R-:W-:Y:S01]  /*1f0e0*/  FMNMX.FTZ R194, R193, R194, !PT ;  /* 0x000000c2c1c27209 */ /* 0x000fe20007810000 */
[----:B------:R1:W-:Y:S03]  /*1f0f0*/  MUFU.EX2 R134, R195 ;  /* 0x000000c300867308 */ /* 0x0003e60000000800 */
[----:B------:R-:W-:-:S05]  /*1f100*/  FMNMX.FTZ R194, R135, R194, !PT ;  /* 0x000000c287c27209 */ /* 0x000fca0007810000 */
[----:B------:R-:W-:Y:S01]  /*1f110*/  MUFU.EX2 R163, R163 ;  /* 0x000000a300a37308 */ /* 0x000fe20000000800 */
[----:B-1----:R-:W1:Y:S07]  /*1f120*/  SHFL.BFLY PT, R195, R194, 0x2, 0x1f ;  /* 0x0c401f00c2c37f89 */ /* 0x002e6e00000e0000 */
[----:B------:R-:W-:Y:S08]  /*1f130*/  MUFU.EX2 R165, R165 ;  /* 0x000000a500a57308 */ /* 0x000ff00000000800 */
[----:B------:R-:W-:Y:S08]  /*1f140*/  MUFU.EX2 R167, R167 ;  /* 0x000000a700a77308 */ /* 0x000ff00000000800 */
[----:B------:R-:W-:Y:S01]  /*1f150*/  MUFU.EX2 R137, R137 ;  /* 0x0000008900897308 */ /* 0x000fe20000000800 */
[----:B-1----:R-:W-:Y:S01]  /*1f160*/  FMNMX.FTZ R195, R194, R195, !PT ;  /* 0x000000c3c2c37209 */ /* 0x002fe20007810000 */
[----:B------:R-:W-:-:S04]  /*1f170*/  FFMA.FTZ R194, R121, R10, -R151 ;  /* 0x0000000a79c27223 */ /* 0x000fc80000010897 */
[----:B------:R-:W1:Y:S02]  /*1f180*/  SHFL.BFLY PT, R121, R195, 0x1, 0x1f ;  /* 0x0c201f00c3797f89 */ /* 0x000e6400000e0000 */
[----:B------:R-:W-:Y:S08]  /*1f190*/  MUFU.EX2 R141, R141 ;  /* 0x0000008d008d7308 */ /* 0x000ff00000000800 */
[----:B------:R-:W-:Y:S08]  /*1f1a0*/  MUFU.EX2 R144, R144 ;  /* 0x0000009000907308 */ /* 0x000ff00000000800 */
[----:B------:R-:W-:Y:S01]  /*1f1b0*/  MUFU.EX2 R145, R145 ;  /* 0x0000009100917308 */ /* 0x000fe20000000800 */
[----:B-1----:R-:W-:-:S07]  /*1f1c0*/  FMNMX.FTZ R121, R195, R121, !PT ;  /* 0x00000079c3797209 */ /* 0x002fce0007810000 */
[----:B------:R-:W-:Y:S01]  /*1f1d0*/  MUFU.EX2 R148, R148 ;  /* 0x0000009400947308 */ /* 0x000fe20000000800 */
[C---:B------:R-:W-:Y:S01]  /*1f1e0*/  FSETP.NEU.FTZ.AND P3, PT, R121.reuse, -INF , PT ;  /* 0xff8000007900780b */ /* 0x040fe20003f7d000 */
[----:B------:R-:W-:-:S05]  /*1f1f0*/  FFMA.FTZ R195, R121, R10, -8 ;  /* 0xc100000079c37423 */ /* 0x000fca000001000a */
[----:B------:R-:W-:Y:S01]  /*1f200*/  FSEL R151, R195, RZ, P3 ;  /* 0x000000ffc3977208 */ /* 0x000fe20001800000 */
[----:B------:R-:W-:Y:S01]  /*1f210*/  MUFU.EX2 R149, R149 ;  /* 0x0000009500957308 */ /* 0x000fe20000000800 */
[----:B------:R-:W-:Y:S02]  /*1f220*/  FSEL R195, R120, RZ, P2 ;  /* 0x000000ff78c37208 */ /* 0x000fe40001000000 */
[----:B------:R-:W-:Y:S01]  /*1f230*/  ISETP.NE.AND P2, PT, R197, RZ, PT ;  /* 0x000000ffc500720c */ /* 0x000fe20003f45270 */
[----:B------:R-:W-:-:S01]  /*1f240*/  FFMA.FTZ R7, R7, R10, -R151 ;  /* 0x0000000a07077223 */ /* 0x000fc20000010897 */
[----:B------:R-:W-:Y:S01]  /*1f250*/  FFMA.FTZ R12, R12, R10, -R151 ;  /* 0x0000000a0c0c7223 */ /* 0x000fe20000010897 */
[----:B------:R-:W-:-:S01]  /*1f260*/  FADD.FTZ R195, -R195, R5 ;  /* 0x00000005c3c37221 */ /* 0x000fc20000010100 */
[-CC-:B------:R-:W-:Y:S01]  /*1f270*/  FFMA.FTZ R5, R160, R10.reuse, -R151.reuse ;  /* 0x0000000aa0057223 */ /* 0x180fe20000010897 */
[----:B------:R-:W-:Y:S01]  /*1f280*/  FSEL R160, R121, RZ, P3 ;  /* 0x000000ff79a07208 */ /* 0x000fe20001800000 */
[-CC-:B------:R-:W-:Y:S01]  /*1f290*/  FFMA.FTZ R15, R15, R10.reuse, -R151.reuse ;  /* 0x0000000a0f0f7223 */ /* 0x180fe20000010897 */
[----:B------:R-:W-:Y:S01]  /*1f2a0*/  MUFU.EX2 R7, R7 ;  /* 0x0000000700077308 */ /* 0x000fe20000000800 */
[----:B------:R-:W-:-:S01]  /*1f2b0*/  FFMA.FTZ R21, R21, R10, -R151 ;  /* 0x0000000a15157223 */ /* 0x000fc20000010897 */
[----:B------:R-:W-:Y:S01]  /*1f2c0*/  FFMA.FTZ R185, R185, R10, -R151 ;  /* 0x0000000ab9b97223 */ /* 0x000fe20000010897 */
[----:B------:R-:W-:-:S01]  /*1f2d0*/  FADD.FTZ R160, -R160, R4 ;  /* 0x00000004a0a07221 */ /* 0x000fc20000010100 */
[-C--:B------:R-:W-:Y:S01]  /*1f2e0*/  FMUL.FTZ R4, R195, R10.reuse ;  /* 0x0000000ac3047220 */ /* 0x080fe20000410000 */
[----:B------:R-:W-:-:S01]  /*1f2f0*/  FFMA.FTZ R187, R187, R10, -R151 ;  /* 0x0000000abbbb7223 */ /* 0x000fc20000010897 */
[-CC-:B------:R-:W-:Y:S01]  /*1f300*/  FFMA.FTZ R189, R189, R10.reuse, -R151.reuse ;  /* 0x0000000abdbd7223 */ /* 0x180fe20000010897 */
[-C--:B------:R-:W-:Y:S01]  /*1f310*/  FMUL.FTZ R160, R160, R10.reuse ;  /* 0x0000000aa0a07220 */ /* 0x080fe20000410000 */
        /* <DEDUP_REMOVED lines=17> */
[----:B------:R-:W-:-:S01]  /*1f430*/  FFMA.FTZ R164, R164, R10, -R151 ;  /* 0x0000000aa4a47223 */ /* 0x000fc20000010897 */
[-CC-:B------:R-:W-:Y:S01]  /*1f440*/  FFMA.FTZ R166, R166, R10.reuse, -R151.reuse ;  /* 0x0000000aa6a67223 */ /* 0x180fe20000010897 */
[----:B------:R-:W-:-:S01]  /*1f450*/  FFMA.FTZ R136, R136, R10, -R151 ;  /* 0x0000000a88887223 */ /* 0x000fc20000010897 */
[-CC-:B------:R-:W-:Y:S01]  /*1f460*/  FFMA.FTZ R138, R138, R10.reuse, -R151.reuse ;  /* 0x0000000a8a8a7223 */ /* 0x180fe20000010897 */
[----:B------:R-:W-:-:S01]  /*1f470*/  FFMA.FTZ R184, R184, R10, -R151 ;  /* 0x0000000ab8b87223 */ /* 0x000fc20000010897 */
[-CC-:B------:R-:W-:Y:S01]  /*1f480*/  FFMA.FTZ R128, R128, R10.reuse, -R151.reuse ;  /* 0x0000000a80807223 */ /* 0x180fe20000010897 */
[----:B------:R-:W-:-:S01]  /*1f490*/  FFMA.FTZ R143, R143, R10, -R151 ;  /* 0x0000000a8f8f7223 */ /* 0x000fc20000010897 */
[----:B------:R-:W3:Y:S01]  /*1f4a0*/  MUFU.EX2 R15, R15 ;  /* 0x0000000f000f7308 */ /* 0x000ee20000000800 */
[----:B-1----:R-:W-:-:S01]  /*1f4b0*/  FFMA.FTZ R3, R4, R3, R140 ;  /* 0x0000000304037223 */ /* 0x002fc2000001008c */
[-CC-:B------:R-:W-:Y:S01]  /*1f4c0*/  FFMA.FTZ R186, R186, R10.reuse, -R151.reuse ;  /* 0x0000000ababa7223 */ /* 0x180fe20000010897 */
[----:B------:R-:W-:-:S01]  /*1f4d0*/  FFMA.FTZ R147, R147, R10, -R151 ;  /* 0x0000000a93937223 */ /* 0x000fc20000010897 */
[----:B------:R-:W-:Y:S01]  /*1f4e0*/  FFMA.FTZ R150, R150, R10, -R151 ;  /* 0x0000000a96967223 */ /* 0x000fe20000010897 */
[----:B------:R-:W-:-:S01]  /*1f4f0*/  FADD.FTZ R3, R11, R3 ;  /* 0x000000030b037221 */ /* 0x000fc20000010000 */
[-CC-:B------:R-:W-:Y:S01]  /*1f500*/  FFMA.FTZ R188, R188, R10.reuse, -R151.reuse ;  /* 0x0000000abcbc7223 */ /* 0x180fe20000010897 */
[----:B------:R-:W-:-:S01]  /*1f510*/  FFMA.FTZ R123, R123, R10, -R151 ;  /* 0x0000000a7b7b7223 */ /* 0x000fc20000010897 */
[----:B------:R-:W1:Y:S01]  /*1f520*/  MUFU.EX2 R21, R21 ;  /* 0x0000001500157308 */ /* 0x000e620000000800 */
[----:B--2---:R-:W-:-:S01]  /*1f530*/  FFMA.FTZ R0, R160, R0, R7 ;  /* 0x00000000a0007223 */ /* 0x004fc20000010007 */
[----:B------:R-:W-:Y:S01]  /*1f540*/  FADD.FTZ R3, R13, R3 ;  /* 0x000000030d037221 */ /* 0x000fe20000010000 */
[----:B------:R-:W-:-:S01]  /*1f550*/  FFMA.FTZ R126, R126, R10, -R151 ;  /* 0x0000000a7e7e7223 */ /* 0x000fc20000010897 */
[----:B------:R-:W-:Y:S01]  /*1f560*/  FFMA.FTZ R190, R190, R10, -R151 ;  /* 0x0000000abebe7223 */ /* 0x000fe20000010897 */
[----:B------:R-:W-:-:S01]  /*1f570*/  FADD.FTZ R0, R12, R0 ;  /* 0x000000000c007221 */ /* 0x000fc20000010000 */
[----:B------:R-:W-:Y:S01]  /*1f580*/  FADD.FTZ R3, R20, R3 ;  /* 0x0000000314037221 */ /* 0x000fe20000010000 */
        /* <DEDUP_REMOVED lines=8> */
[----:B------:R-:W-:Y:S01]  /*1f610*/  @!P2 IMAD R195, R8, 0x8, R16 ;  /* 0x0000000808c3a824 */ /* 0x000fe200078e0210 */
[----:B------:R-:W3:Y:S01]  /*1f620*/  MUFU.EX2 R187, R187 ;  /* 0x000000bb00bb7308 */ /* 0x000ee20000000800 */
[----:B-1----:R-:W-:-:S01]  /*1f630*/  FADD.FTZ R0, R21, R0 ;  /* 0x0000000015007221 */ /* 0x002fc20000010000 */
[----:B------:R-:W-:Y:S01]  /*1f640*/  FADD.FTZ R3, R122, R3 ;  /* 0x000000037a037221 */ /* 0x000fe20000010000 */
[----:B0-----:R-:W-:-:S02]  /*1f650*/  SHF.R.U32.HI R197, RZ, 0x7, R219 ;  /* 0x00000007ffc57819 */ /* 0x001fc400000116db */
[----:B------:R-:W-:Y:S01]  /*1f660*/  @!P2 IADD3 R195, R195, 0x33440, RZ ;  /* 0x00033440c3c3a810 */ /* 0x000fe20007ffe0ff */
[----:B------:R-:W-:-:S01]  /*1f670*/  FADD.FTZ R3, R127, R3 ;  /* 0x000000037f037221 */ /* 0x000fc20000010000 */
[----:B------:R-:W-:Y:S01]  /*1f680*/  IADD3 R197, -R197, 0xb, RZ ;  /* 0x0000000bc5c57810 */ /* 0x000fe20007ffe1ff */
[----:B------:R-:W0:Y:S01]  /*1f690*/  MUFU.EX2 R189, R189 ;  /* 0x000000bd00bd7308 */ /* 0x000e220000000800 */
[----:B--2---:R-:W-:-:S01]  /*1f6a0*/  FADD.FTZ R0, R185, R0 ;  /* 0x00000000b9007221 */ /* 0x004fc20000010000 */
[----:B------:R-:W-:Y:S01]  /*1f6b0*/  FADD.FTZ R3, R168, R3 ;  /* 0x00000003a8037221 */ /* 0x000fe20000010000 */
[----:B------:R-:W-:Y:S01]  /*1f6c0*/  @!P2 PRMT R195, RZ, 0x654, R195 ;  /* 0x00000654ffc3a816 */ /* 0x000fe200000000c3 */
[----:B------:R1:W-:Y:S06]  /*1f6d0*/  BAR.ARV R197, 0x100 ;  /* 0x000400c50000751d */ /* 0x0003ec0000002000 */
[----:B------:R-:W2:Y:S01]  /*1f6e0*/  MUFU.EX2 R191, R191 ;  /* 0x000000bf00bf7308 */ /* 0x000ea20000000800 */
[----:B---3--:R-:W-:-:S01]  /*1f6f0*/  FADD.FTZ R0, R187, R0 ;  /* 0x00000000bb007221 */ /* 0x008fc20000010000 */
[----:B------:R-:W-:Y:S01]  /*1f700*/  FADD.FTZ R3, R183, R3 ;  /* 0x00000003b7037221 */ /* 0x000fe20000010000 */
[----:B------:R1:W-:Y:S03]  /*1f710*/  @!P2 SYNCS.ARRIVE.TRANS64.RED.A1T0 RZ, [R195+URZ], RZ ;  /* 0x000000ffc3ffa9a7 */ /* 0x0003e6000810043f */
[----:B------:R-:W-:-:S01]  /*1f720*/  FADD.FTZ R3, R171, R3 ;  /* 0x00000003ab037221 */ /* 0x000fc20000010000 */
[----:B0-----:R-:W-:Y:S01]  /*1f730*/  FADD.FTZ R0, R189, R0 ;  /* 0x00000000bd007221 */ /* 0x001fe20000010000 */
[----:B------:R-:W0:Y:S02]  /*1f740*/  MUFU.EX2 R169, R169 ;  /* 0x000000a900a97308 */ /* 0x000e240000000800 */
[----:B------:R-:W-:-:S04]  /*1f750*/  FADD.FTZ R3, R192, R3 ;  /* 0x00000003c0037221 */ /* 0x000fc80000010000 */
[----:B------:R-:W-:Y:S02]  /*1f760*/  FADD.FTZ R3, R174, R3 ;  /* 0x00000003ae037221 */ /* 0x000fe40000010000 */
[----:B------:R-:W3:Y:S01]  /*1f770*/  MUFU.EX2 R170, R170 ;  /* 0x000000aa00aa7308 */ /* 0x000ee20000000800 */
        /* <DEDUP_REMOVED lines=8> */
[----:B---3--:R-:W-:-:S01]  /*1f800*/  FADD.FTZ R0, R170, R0 ;  /* 0x00000000aa007221 */ /* 0x008fc20000010000 */
        /* <DEDUP_REMOVED lines=28> */
[----:B------:R-:W-:-:S06]  /*1f9d0*/  FADD.FTZ R3, R149, R3 ;  /* 0x0000000395037221 */ /* 0x000fcc0000010000 */
[----:B------:R-:W2:Y:S01]  /*1f9e0*/  MUFU.EX2 R158, R158 ;  /* 0x0000009e009e7308 */ /* 0x000ea20000000800 */
[----:B0-----:R-:W-:-:S07]  /*1f9f0*/  FADD.FTZ R0, R154, R0 ;  /* 0x000000009a007221 */ /* 0x001fce0000010000 */
        /* <DEDUP_REMOVED lines=55> */
[----:B---3--:R-:W-:-:S01]  /*1fd70*/  FADD.FTZ R0, R193, R0 ;  /* 0x00000000c1007221 */ /* 0x008fc20000010000 */
[----:B--2---:R-:W-:-:S03]  /*1fd80*/  FADD.FTZ R3, R139, R3 ;  /* 0x000000038b037221 */ /* 0x004fc60000010000 */
[----:B0-----:R-:W-:Y:S01]  /*1fd90*/  FADD.FTZ R0, R135, R0 ;  /* 0x0000000087007221 */ /* 0x001fe20000010000 */
[----:B-1----:R-:W-:Y:S06]  /*1fda0*/  @!P1 BRA `(.L_x_5441) ;  /* 0x0000000000049947 */ /* 0x002fec0003800000 */
[----:B------:R-:W-:Y:S01]  /*1fdb0*/  BPT.TRAP 0x1 ;  /* 0x000000040000795c */ /* 0x000fe20000300000 */
.L_x_5441:
[----:B------:R-:W-:Y:S01]  /*1fdc0*/  IMAD R151, R221, 0x8, R16 ;  /* 0x00000008dd977824 */ /* 0x000fe200078e0210 */
[----:B------:R-:W-:Y:S01]  /*1fdd0*/  ISETP.GT.AND P2, PT, R6, R14, PT ;  /* 0x0000000e0600720c */ /* 0x000fe20003f44270 */
        /* <DEDUP_REMOVED lines=140> */
[----:B------:R-:W-:Y:S01]  /*206a0*/  VIADD R6, R6, 0xffffffff ;  /* 0xffffffff06067836 */ /* 0x000fe20000000000 */
[----:B------:R-:W-:Y:S01]  /*206b0*/  MOV R5, R120 ;  /* 0x0000007800057202 */ /* 0x000fe20000000f00 */
[----:B------:R-:W-:-:S02]  /*206c0*/  IMAD.MOV.U32 R4, RZ, RZ, R121 ;  /* 0x000000ffff047224 */ /* 0x000fc400078e0079 */
[----:B------:R-:W-:Y:S02]  /*206d0*/  IMAD.MOV.U32 R7, RZ, RZ, R222 ;  /* 0x000000ffff077224 */ /* 0x000fe400078e00de */
[----:B------:R-:W-:Y:S01]  /*206e0*/  IMAD.MOV.U32 R221, RZ, RZ, R8 ;  /* 0x000000ffffdd7224 */ /* 0x000fe200078e0008 */
[----:B0-----:R-:W-:Y:S06]  /*206f0*/  @P2 BRA `(.L_x_5442) ;  /* 0xffffffb4009c2947 */ /* 0x001fec000383ffff */
[----:B------:R-:W-:-:S07]  /*20700*/  IMAD.MOV.U32 R221, RZ, RZ, R8 ;  /* 0x000000ffffdd7224 */ /* 0x000fce00078e0008 */
.L_x_5431:
[----:B------:R-:W-:-:S13]  /*20710*/  ISETP.GE.AND P0, PT, R6, RZ, PT ;  /* 0x000000ff0600720c */ /* 0x000fda0003f06270 */
[----:B------:R-:W-:Y:S05]  /*20720*/  @!P0 BRA `(.L_x_5443) ;  /* 0x0000003c00888947 */ /* 0x000fea0003800000 */
[----:B------:R-:W-:Y:S01]  /*20730*/  IMAD.MOV.U32 R4, RZ, RZ, R121 ;  /* 0x000000ffff047224 */ /* 0x000fe200078e0079 */
[----:B------:R-:W-:Y:S01]  /*20740*/  MOV R7, R222 ;  /* 0x000000de00077202 */ /* 0x000fe20000000f00 */
[----:B------:R-:W-:Y:S02]  /*20750*/  IMAD.MOV.U32 R5, RZ, RZ, R120 ;  /* 0x000000ffff057224 */ /* 0x000fe400078e0078 */
[----:B------:R-:W-:-:S07]  /*20760*/  IMAD.MOV.U32 R8, RZ, RZ, R221 ;  /* 0x000000ffff087224 */ /* 0x000fce00078e00dd */
.L_x_5454:
        /* <DEDUP_REMOVED lines=10> */
.L_x_5445:
[----:B------:R-:W-:Y:S01]  /*20810*/  IMAD R10, R221, 0x8, R16 ;  /* 0x00000008dd0a7824 */ /* 0x000fe200078e0210 */
[----:B------:R-:W-:-:S04]  /*20820*/  SHF.L.U32 R11, R222, 0x1f, RZ ;  /* 0x0000001fde0b7819 */ /* 0x000fc800000006ff */
[----:B------:R0:W1:Y:S01]  /*20830*/  SYNCS.PHASECHK.TRANS64.TRYWAIT P0, [R10+URZ+0x33430], R11 ;  /* 0x0334300b0a0075a7 */ /* 0x000062000800017f */
[----:B------:R-:W-:Y:S05]  /*20840*/  @!P1 BRA `(.L_x_5446) ;  /* 0x0000000000049947 */ /* 0x000fea0003800000 */
[----:B------:R-:W-:Y:S01]  /*20850*/  BPT.TRAP 0x1 ;  /* 0x000000040000795c */ /* 0x000fe20000300000 */
.L_x_5446:
[----:B------:R-:W-:Y:S04]  /*20860*/  BSSY B0, `(.L_x_5444) ;  /* 0x0000004000007945 */ /* 0x000fe80003800000 */
[----:B-1----:R-:W-:Y:S05]  /*20870*/  @P0 BRA `(.L_x_5447) ;  /* 0x0000000000080947 */ /* 0x002fea0003800000 */
[----:B------:R-:W1:Y:S02]  /*20880*/  SYNCS.PHASECHK.TRANS64.TRYWAIT P0, [R10+URZ+0x33430], R11 ;  /* 0x0334300b0a0075a7 */ /* 0x000e64000800017f */
[----:B-1----:R-:W-:Y:S05]  /*20890*/  @!P0 BRA `(.L_x_5448) ;  /* 0x0000010400d48947 */ /* 0x002fea0003800000 */
.L_x_5447:
[----:B------:R-:W-:Y:S05]  /*208a0*/  BSYNC B0 ;  /* 0x0000000000007941 */ /* 0x000fea0003800000 */
.L_x_5444:
[----:B01----:R-:W0:Y:S01]  /*208b0*/  S2R R10, SR_TID.X ;  /* 0x00000000000a7919 */ /* 0x003e220000002100 */
[----:B------:R-:W-:Y:S05]  /*208c0*/  WARPSYNC.ALL ;  /* 0x0000000000007948 */ /* 0x000fea0003800000 */
[----:B------:R-:W-:Y:S01]  /*208d0*/  MOV R11, 0x80000020 ;  /* 0x80000020000b7802 */ /* 0x000fe20000000f00 */
[----:B------:R-:W-:Y:S01]  /*208e0*/  UMOV UR48, UR24 ;  /* 0x0000001800307c82 */ /* 0x000fe20008000000 */
[----:B------:R-:W-:Y:S01]  /*208f0*/  UMOV UR49, UR25 ;  /* 0x0000001900317c82 */ /* 0x000fe20008000000 */
[----:B------:R-:W-:Y:S01]  /*20900*/  IMAD.MOV.U32 R21, RZ, RZ, -0x7fffffe0 ;  /* 0x80000020ff157424 */ /* 0x000fe200078e00ff */
[----:B------:R-:W-:Y:S01]  /*20910*/  R2UR UR51, R11 ;  /* 0x000000000b3372ca */ /* 0x000fe200000e0000 */
[----:B------:R-:W-:Y:S01]  /*20920*/  UMOV UR44, UR24 ;  /* 0x00000018002c7c82 */ /* 0x000fe20008000000 */
[----:B------:R-:W-:Y:S01]  /*20930*/  UMOV UR45, UR25 ;  /* 0x00000019002d7c82 */ /* 0x000fe20008000000 */
[----:B------:R-:W-:Y:S01]  /*20940*/  IMAD.MOV.U32 R13, RZ, RZ, -0x7fffffe0 ;  /* 0x80000020ff0d7424 */ /* 0x000fe200078e00ff */
[----:B------:R-:W-:Y:S01]  /*20950*/  R2UR UR47, R21 ;  /* 0x00000000152f72ca */ /* 0x000fe200000e0000 */
[----:B------:R-:W-:Y:S01]  /*20960*/  UMOV UR32, UR24 ;  /* 0x0000001800207c82 */ /* 0x000fe20008000000 */
[----:B------:R-:W-:Y:S01]  /*20970*/  MOV R15, 0x80000020 ;  /* 0x80000020000f7802 */ /* 0x000fe20000000f00 */
        /* <DEDUP_REMOVED lines=25> */
[----:B------:R-:W-:Y:S01]  /*20b10*/  R2UR UR6, R12 ;  /* 0x000000000c0672ca */ /* 0x000fe200000e0000 */
[----:B------:R-:W-:Y:S01]  /*20b20*/  VIADD R12, R10, 0x102 ;  /* 0x000001020a0c7836 */ /* 0x000fe20000000000 */
[----:B------:R-:W-:-:S06]  /*20b30*/  WARPGROUP.ARRIVE ;  /* 0x00000000000079c5 */ /* 0x000fcc0000000000 */
[----:B------:R-:W-:Y:S01]  /*20b40*/  QGMMA.64x32x32.F32.E4M3.E4M3 R184, gdesc[UR48], RZ, !UPT, gsb0 ;  /* 0x0060000030b879f3 */ /* 0x000fe2000c0008ff */
        /* <DEDUP_REMOVED lines=22> */
[----:B0-----:R-:W-:-:S06]  /*20cb0*/  WARPGROUP.ARRIVE ;  /* 0x00000000000079c5 */ /* 0x001fcc0000000000 */
        /* <DEDUP_REMOVED lines=164> */
[----:B------:R-:W-:Y:S01]  /*21700*/  IADD3 R10, R10, 0x702, RZ ;  /* 0x000007020a0a7810 */ /* 0x000fe20007ffe0ff */
        /* <DEDUP_REMOVED lines=31> */
[----:B------:R-:W-:Y:S05]  /*21900*/  @P2 BRA `(.L_x_5449) ;  /* 0x0000000000282947 */ /* 0x000fea0003800000 */
[----:B------:R-:W-:Y:S05]  /*21910*/  @!P1 BRA `(.L_x_5450) ;  /* 0x0000000000049947 */ /* 0x000fea0003800000 */
[----:B------:R-:W-:Y:S01]  /*21920*/  BPT.TRAP 0x1 ;  /* 0x000000040000795c */ /* 0x000fe20000300000 */
.L_x_5450:
[----:B------:R-:W-:Y:S01]  /*21930*/  SHF.L.U32 R7, R7, 0x1f, RZ ;  /* 0x0000001f07077819 */ /* 0x000fe200000006ff */
[----:B------:R-:W-:-:S04]  /*21940*/  IMAD R10, R8, 0x8, R16 ;  /* 0x00000008080a7824 */ /* 0x000fc800078e0210 */
[----:B------:R0:W1:Y:S01]  /*21950*/  SYNCS.PHASECHK.TRANS64.TRYWAIT P0, [R10+URZ+0x33450], R7 ;  /* 0x033450070a0075a7 */ /* 0x000062000800017f */
[----:B------:R-:W-:Y:S05]  /*21960*/  @!P1 BRA `(.L_x_5451) ;  /* 0x0000000000049947 */ /* 0x000fea0003800000 */
[----:B------:R-:W-:Y:S01]  /*21970*/  BPT.TRAP 0x1 ;  /* 0x000000040000795c */ /* 0x000fe20000300000 */
.L_x_5451:
[----:B-1----:R-:W-:Y:S05]  /*21980*/  @P0 BRA `(.L_x_5449) ;  /* 0x0000000000080947 */ /* 0x002fea0003800000 */
[----:B------:R-:W1:Y:S02]  /*21990*/  SYNCS.PHASECHK.TRANS64.TRYWAIT P0, [R10+URZ+0x33450], R7 ;  /* 0x033450070a0075a7 */ /* 0x000e64000800017f */
[----:B-1----:R-:W-:Y:S05]  /*219a0*/  @!P0 BRA `(.L_x_5452) ;  /* 0x000000f400a48947 */ /* 0x002fea0003800000 */
.L_x_5449:
[----:B01----:R-:W-:Y:S01]  /*219b0*/  VIADD R7, R16, 0x200 ;  /* 0x0000020010077836 */ /* 0x003fe20000000000 */
[----:B------:R-:W-:Y:S05]  /*219c0*/  WARPSYNC.ALL ;  /* 0x0000000000007948 */ /* 0x000fea0003800000 */
[----:B------:R-:W-:Y:S01]  /*219d0*/  SHF.R.U32.HI R7, RZ, 0x4, R7 ;  /* 0x00000004ff077819 */ /* 0x000fe20000011607 */
[----:B------:R-:W-:Y:S01]  /*219e0*/  IMAD.MOV.U32 R11, RZ, RZ, -0x3ffffff0 ;  /* 0xc0000010ff0b7424 */ /* 0x000fe200078e00ff */
[----:B------:R-:W-:Y:S01]  /*219f0*/  WARPGROUP.ARRIVE ;  /* 0x00000000000079c5 */ /* 0x000fe20000000000 */
[----:B------:R-:W-:Y:S01]  /*21a00*/  MOV R13, 0xc0000010 ;  /* 0xc0000010000d7802 */ /* 0x000fe20000000f00 */
[C---:B------:R-:W-:Y:S01]  /*21a10*/  FMUL.FTZ R14, R2.reuse, R188 ;  /* 0x000000bc020e7220 */ /* 0x040fe20000410000 */
[----:B------:R-:W-:Y:S01]  /*21a20*/  LOP3.LUT R7, R7, 0x3fff, RZ, 0xc0, !PT ;  /* 0x00003fff07077812 */ /* 0x000fe200078ec0ff */
[C---:B------:R-:W-:Y:S01]  /*21a30*/  FMUL.FTZ R20, R2.reuse, R190 ;  /* 0x000000be02147220 */ /* 0x040fe20000410000 */
[----:B------:R-:W-:Y:S01]  /*21a40*/  R2UR UR7, R11 ;  /* 0x000000000b0772ca */ /* 0x000fe200000e0000 */
[C---:B------:R-:W-:Y:S01]  /*21a50*/  FMUL.FTZ R11, R2.reuse, R185 ;  /* 0x000000b9020b7220 */ /* 0x040fe20000410000 */
        /* <DEDUP_REMOVED lines=37> */
[----:B0-----:R-:W-:Y:S01]  /*21cb0*/  FMNMX.FTZ R193, R7, R5, !PT ;  /* 0x0000000507c17209 */ /* 0x001fe20007810000 */
[C---:B------:R-:W-:Y:S01]  /*21cc0*/  FMUL.FTZ R182, R2.reuse, R182 ;  /* 0x000000b602b67220 */ /* 0x040fe20000410000 */
[C---:B------:R-:W-:Y:S01]  /*21cd0*/  FMUL.FTZ R181, R2.reuse, R181 ;  /* 0x000000b502b57220 */ /* 0x040fe20000410000 */
[C---:B------:R-:W-:Y:S01]  /*21ce0*/  FMUL.FTZ R183, R2.reuse, R183 ;  /* 0x000000b702b77220 */ /* 0x040fe20000410000 */
[----:B------:R-:W-:Y:S01]  /*21cf0*/  FMNMX.FTZ R193, R11, R193, !PT ;  /* 0x000000c10bc17209 */ /* 0x000fe20007810000 */
[C---:B------:R-:W-:Y:S01]  /*21d00*/  FMUL.FTZ R152, R2.reuse, R152 ;  /* 0x0000009802987220 */ /* 0x040fe20000410000 */
[----:B------:R-:W-:Y:S01]  /*21d10*/  FMUL.FTZ R154, R2, R154 ;  /* 0x0000009a029a7220 */ /* 0x000fe20000410000 */
[----:B------:R-:W-:Y:S01]  /*21d20*/  MUFU.TANH R21, R21 ;  /* 0x0000001500157308 */ /* 0x000fe20000002400 */
[----:B------:R-:W-:Y:S01]  /*21d30*/  FMNMX.FTZ R193, R14, R193, !PT ;  /* 0x000000c10ec17209 */ /* 0x000fe20007810000 */
        /* <DEDUP_REMOVED lines=31> */
[----:B-1----:R-:W-:Y:S01]  /*21f30*/  FMNMX.FTZ R193, R185, R193, !PT ;  /* 0x000000c1b9c17209 */ /* 0x002fe20007810000 */
[C---:B------:R-:W-:Y:S01]  /*21f40*/  FMUL.FTZ R147, R2.reuse, R147 ;  /* 0x0000009302937220 */ /* 0x040fe20000410000 */
[C---:B------:R-:W-:Y:S01]  /*21f50*/  FMUL.FTZ R148, R2.reuse, R148 ;  /* 0x0000009402947220 */ /* 0x040fe20000410000 */
[C---:B------:R-:W-:Y:S01]  /*21f60*/  FMUL.FTZ R150, R2.reuse, R150 ;  /* 0x0000009602967220 */ /* 0x040fe20000410000 */
[C---:B------:R-:W-:Y:S01]  /*21f70*/  FMUL.FTZ R149, R2.reuse, R149 ;  /* 0x0000009502957220 */ /* 0x040fe20000410000 */
[C---:B------:R-:W-:Y:S01]  /*21f80*/  FMUL.FTZ R151, R2.reuse, R151 ;  /* 0x0000009702977220 */ /* 0x040fe20000410000 */
[----:B------:R-:W-:Y:S01]  /*21f90*/  FMUL.FTZ R122, R2, R122 ;  /* 0x0000007a027a7220 */ /* 0x000fe20000410000 */
[----:B------:R-:W-:Y:S01]  /*21fa0*/  MUFU.TANH R189, R189 ;  /* 0x000000bd00bd7308 */ /* 0x000fe20000002400 */
[----:B--2---:R-:W-:Y:S01]  /*21fb0*/  FMNMX.FTZ R193, R188, R193, !PT ;  /* 0x000000c1bcc17209 */ /* 0x004fe20007810000 */
        /* <DEDUP_REMOVED lines=35> */
[----:B------:R-:W-:Y:S01]  /*221f0*/  QGMMA.64x192x32.F32.E4M3.E4M3 R24, R212, gdesc[UR4], R24, gsb0 ;  /* 0x02e00004d4187df3 */ /* 0x000fe20008000818 */
[----:B------:R-:W-:Y:S01]  /*22200*/  R2UR UR6, R12 ;  /* 0x000000000c0672ca */ /* 0x000fe200000e0000 */
[----:B------:R-:W-:Y:S01]  /*22210*/  VIADD R12, R10, 0x480 ;  /* 0x000004800a0c7836 */ /* 0x000fe20000000000 */
[----:B------:R-:W-:Y:S01]  /*22220*/  R2UR UR7, R13 ;  /* 0x000000000d0772ca */ /* 0x000fe200000e0000 */
[----:B------:R-:W-:-:S03]  /*22230*/  IMAD.MOV.U32 R13, RZ, RZ, -0x3ffffff0 ;  /* 0xc0000010ff0d7424 */ /* 0x000fc600078e00ff */
[----:B------:R-:W-:Y:S08]  /*22240*/  MUFU.TANH R153, R153 ;  /* 0x0000009900997308 */ /* 0x000ff00000002400 */
[----:B------:R-:W-:Y:S08]  /*22250*/  MUFU.TANH R155, R155 ;  /* 0x0000009b009b7308 */ /* 0x000ff00000002400 */
[----:B------:R-:W-:Y:S01]  /*22260*/  MUFU.TANH R156, R156 ;  /* 0x0000009c009c7308 */ /* 0x000fe20000002400 */
[----:B0-----:R-:W-:-:S07]  /*22270*/  LOP3.LUT R219, R219, 0x7f, RZ, 0xc0, !PT ;  /* 0x0000007fdbdb7812 */ /* 0x001fce00078ec0ff */
[----:B------:R-:W-:Y:S01]  /*22280*/  MUFU.TANH R158, R158 ;  /* 0x0000009e009e7308 */ /* 0x000fe20000002400 */
[----:B------:R-:W-:Y:S02]  /*22290*/  ISETP.NE.AND P0, PT, R219, RZ, PT ;  /* 0x000000ffdb00720c */ /* 0x000fe40003f05270 */
[----:B------:R-:W0:Y:S05]  /*222a0*/  S2R R219, SR_TID.X ;  /* 0x0000000000db7919 */ /* 0x000e2a0000002100 */
        /* <DEDUP_REMOVED lines=33> */
[----:B------:R-:W0:Y:S08]  /*224c0*/  MUFU.TANH R12, R12 ;  /* 0x0000000c000c7308 */ /* 0x000e300000002400 */
[----:B------:R-:W1:Y:S08]  /*224d0*/  MUFU.TANH R13, R13 ;  /* 0x0000000d000d7308 */ /* 0x000e700000002400 */
[----:B------:R-:W2:Y:S01]  /*224e0*/  MUFU.TANH R186, R186 ;  /* 0x000000ba00ba7308 */ /* 0x000ea20000002400 */
[----:B0-----:R-:W-:-:S07]  /*224f0*/  FMNMX.FTZ R194, R12, R4, !PT ;  /* 0x000000040cc27209 */ /* 0x001fce0007810000 */
[----:B------:R-:W0:Y:S01]  /*22500*/  MUFU.TANH R187, R187 ;  /* 0x000000bb00bb7308 */ /* 0x000e220000002400 */
[----:B-1----:R-:W-:-:S04]  /*22510*/  FMNMX.FTZ R194, R13, R194, !PT ;  /* 0x000000c20dc27209 */ /* 0x002fc80007810000 */
[----:B------:R-:W-:-:S03]  /*22520*/  FMNMX.FTZ R194, R20, R194, !PT ;  /* 0x000000c214c27209 */ /* 0x000fc60007810000 */
[----:B------:R-:W-:Y:S01]  /*22530*/  MUFU.TANH R150, R150 ;  /* 0x0000009600967308 */ /* 0x000fe20000002400 */
[----:B------:R-:W-:-:S04]  /*22540*/  FMNMX.FTZ R194, R21, R194, !PT ;  /* 0x000000c215c27209 */ /* 0x000fc80007810000 */
[----:B--2---:R-:W-:Y:S01]  /*22550*/  FMNMX.FTZ R120, R186, R194, !PT ;  /* 0x000000c2ba787209 */ /* 0x004fe20007810000 */
[----:B------:R-:W-:Y:S01]  /*22560*/  FMUL.FTZ R194, R2, R121 ;  /* 0x0000007902c27220 */ /* 0x000fe20000410000 */
[----:B------:R-:W-:Y:S01]  /*22570*/  FMNMX.FTZ R121, R189, R193, !PT ;  /* 0x000000c1bd797209 */ /* 0x000fe20007810000 */
[----:B------:R-:W1:Y:S01]  /*22580*/  MUFU.TANH R149, R149 ;  /* 0x0000009500957308 */ /* 0x000e620000002400 */
[----:B0-----:R-:W-:Y:S02]  /*22590*/  FMNMX.FTZ R120, R187, R120, !PT ;  /* 0x00000078bb787209 */ /* 0x001fe40007810000 */
[----:B------:R-:W-:Y:S02]  /*225a0*/  FMNMX.FTZ R121, R168, R121, !PT ;  /* 0x00000079a8797209 */ /* 0x000fe40007810000 */
[----:B------:R-:W-:Y:S02]  /*225b0*/  FMNMX.FTZ R120, R190, R120, !PT ;  /* 0x00000078be787209 */ /* 0x000fe40007810000 */
[----:B------:R-:W-:Y:S01]  /*225c0*/  FMNMX.FTZ R121, R169, R121, !PT ;  /* 0x00000079a9797209 */ /* 0x000fe20007810000 */
[----:B------:R-:W-:Y:S01]  /*225d0*/  MUFU.TANH R151, R151 ;  /* 0x0000009700977308 */ /* 0x000fe20000002400 */
[----:B------:R-:W-:-:S02]  /*225e0*/  FMNMX.FTZ R120, R191, R120, !PT ;  /* 0x00000078bf787209 */ /* 0x000fc40007810000 */
[----:B------:R-:W-:Y:S02]  /*225f0*/  FMNMX.FTZ R121, R172, R121, !PT ;  /* 0x00000079ac797209 */ /* 0x000fe40007810000 */
[----:B------:R-:W-:Y:S02]  /*22600*/  FMNMX.FTZ R120, R170, R120, !PT ;  /* 0x00000078aa787209 */ /* 0x000fe40007810000 */
[----:B------:R-:W-:Y:S01]  /*22610*/  FMNMX.FTZ R121, R173, R121, !PT ;  /* 0x00000079ad797209 */ /* 0x000fe20007810000 */
[----:B------:R-:W0:Y:S01]  /*22620*/  MUFU.TANH R192, R192 ;  /* 0x000000c000c07308 */ /* 0x000e220000002400 */
[----:B------:R-:W-:Y:S02]  /*22630*/  FMNMX.FTZ R120, R171, R120, !PT ;  /* 0x00000078ab787209 */ /* 0x000fe40007810000 */
[----:B------:R-:W-:Y:S02]  /*22640*/  FMNMX.FTZ R121, R176, R121, !PT ;  /* 0x00000079b0797209 */ /* 0x000fe40007810000 */
[----:B------:R-:W-:-:S02]  /*22650*/  FMNMX.FTZ R120, R174, R120, !PT ;  /* 0x00000078ae787209 */ /* 0x000fc40007810000 */
[----:B------:R-:W-:Y:S01]  /*22660*/  FMNMX.FTZ R121, R177, R121, !PT ;  /* 0x00000079b1797209 */ /* 0x000fe20007810000 */
[----:B------:R-:W-:Y:S01]  /*22670*/  MUFU.TANH R122, R122 ;  /* 0x0000007a007a7308 */ /* 0x000fe20000002400 */
[----:B------:R-:W-:Y:S02]  /*22680*/  FMNMX.FTZ R120, R175, R120, !PT ;  /* 0x00000078af787209 */ /* 0x000fe40007810000 */
[----:B------:R-:W-:Y:S02]  /*22690*/  FMNMX.FTZ R121, R180, R121, !PT ;  /* 0x00000079b4797209 */ /* 0x000fe40007810000 */
[----:B------:R-:W-:Y:S02]  /*226a0*/  FMNMX.FTZ R120, R178, R120, !PT ;  /* 0x00000078b2787209 */ /* 0x000fe40007810000 */
[----:B------:R-:W-:Y:S01]  /*226b0*/  FMNMX.FTZ R121, R181, R121, !PT ;  /* 0x00000079b5797209 */ /* 0x000fe20007810000 */
[----:B------:R-:W2:Y:S01]  /*226c0*/  MUFU.TANH R193, R194 ;  /* 0x000000c200c17308 */ /* 0x000ea20000002400 */
[----:B------:R-:W-:-:S02]  /*226d0*/  FMNMX.FTZ R120, R179, R120, !PT ;  /* 0x00000078b3787209 */ /* 0x000fc40007810000 */
[----:B------:R-:W-:Y:S02]  /*226e0*/  FMNMX.FTZ R121, R152, R121, !PT ;  /* 0x0000007998797209 */ /* 0x000fe40007810000 */
[----:B------:R-:W-:Y:S02]  /*226f0*/  FMNMX.FTZ R120, R182, R120, !PT ;  /* 0x00000078b6787209 */ /* 0x000fe40007810000 */
[----:B------:R-:W-:Y:S01]  /*22700*/  FMNMX.FTZ R121, R153, R121, !PT ;  /* 0x0000007999797209 */ /* 0x000fe20007810000 */
[----:B------:R-:W-:Y:S01]  /*22710*/  MUFU.TANH R123, R123 ;  /* 0x0000007b007b7308 */ /* 0x000fe20000002400 */
[----:B------:R-:W-:Y:S02]  /*22720*/  FMNMX.FTZ R120, R183, R120, !PT ;  /* 0x00000078b7787209 */ /* 0x000fe40007810000 */
[----:B------:R-:W-:Y:S02]  /*22730*/  FMNMX.FTZ R121, R156, R121, !PT ;  /* 0x000000799c797209 */ /* 0x000fe40007810000 */
[----:B------:R-:W-:-:S02]  /*22740*/  FMNMX.FTZ R120, R154, R120, !PT ;  /* 0x000000789a787209 */ /* 0x000fc40007810000 */
[----:B------:R-:W-:Y:S01]  /*22750*/  FMNMX.FTZ R121, R157, R121, !PT ;  /* 0x000000799d797209 */ /* 0x000fe20007810000 */
[----:B------:R-:W3:Y:S01]  /*22760*/  MUFU.TANH R124, R124 ;  /* 0x0000007c007c7308 */ /* 0x000ee20000002400 */
[----:B------:R-:W-:Y:S02]  /*22770*/  FMNMX.FTZ R120, R155, R120, !PT ;  /* 0x000000789b787209 */ /* 0x000fe40007810000 */
        /* <DEDUP_REMOVED lines=8> */
[----:B------:R-:W4:Y:S01]  /*22800*/  MUFU.TANH R125, R125 ;  /* 0x0000007d007d7308 */ /* 0x000f220000002400 */
        /* <DEDUP_REMOVED lines=18> */
[----:B-1----:R-:W-:Y:S01]  /*22930*/  FMNMX.FTZ R121, R149, R121, !PT ;  /* 0x0000007995797209 */ /* 0x002fe20007810000 */
[----:B------:R-:W1:Y:S01]  /*22940*/  MUFU.TANH R129, R129 ;  /* 0x0000008100817308 */ /* 0x000e620000002400 */
[----:B------:R-:W-:Y:S02]  /*22950*/  FMNMX.FTZ R120, R147, R120, !PT ;  /* 0x0000007893787209 */ /* 0x000fe40007810000 */
[----:B0-----:R-:W-:Y:S02]  /*22960*/  FMNMX.FTZ R121, R192, R121, !PT ;  /* 0x00000079c0797209 */ /* 0x001fe40007810000 */
[----:B------:R-:W-:Y:S02]  /*22970*/  FMNMX.FTZ R120, R150, R120, !PT ;  /* 0x0000007896787209 */ /* 0x000fe40007810000 */
[----:B--2---:R-:W-:Y:S01]  /*22980*/  FMNMX.FTZ R121, R193, R121, !PT ;  /* 0x00000079c1797209 */ /* 0x004fe20007810000 */
[----:B------:R-:W0:Y:S01]  /*22990*/  MUFU.TANH R131, R131 ;  /* 0x0000008300837308 */ /* 0x000e220000002400 */
[----:B------:R-:W-:-:S02]  /*229a0*/  FMNMX.FTZ R120, R151, R120, !PT ;  /* 0x0000007897787209 */ /* 0x000fc40007810000 */
[----:B---3--:R-:W-:Y:S02]  /*229b0*/  FMNMX.FTZ R121, R124, R121, !PT ;  /* 0x000000797c797209 */ /* 0x008fe40007810000 */
[----:B------:R-:W-:Y:S02]  /*229c0*/  FMNMX.FTZ R120, R122, R120, !PT ;  /* 0x000000787a787209 */ /* 0x000fe40007810000 */
[----:B----4-:R-:W-:Y:S01]  /*229d0*/  FMNMX.FTZ R121, R125, R121, !PT ;  /* 0x000000797d797209 */ /* 0x010fe20007810000 */
[----:B------:R-:W2:Y:S01]  /*229e0*/  MUFU.TANH R132, R132 ;  /* 0x0000008400847308 */ /* 0x000ea20000002400 */
[----:B------:R-:W-:Y:S02]  /*229f0*/  FMNMX.FTZ R120, R123, R120, !PT ;  /* 0x000000787b787209 */ /* 0x000fe40007810000 */
[----:B-----5:R-:W-:Y:S02]  /*22a00*/  FMNMX.FTZ R121, R128, R121, !PT ;  /* 0x0000007980797209 */ /* 0x020fe40007810000 */
[----:B------:R-:W-:-:S02]  /*22a10*/  FMNMX.FTZ R120, R126, R120, !PT ;  /* 0x000000787e787209 */ /* 0x000fc40007810000 */
[----:B-1----:R-:W-:Y:S01]  /*22a20*/  FMNMX.FTZ R121, R129, R121, !PT ;  /* 0x0000007981797209 */ /* 0x002fe20007810000 */
[----:B------:R-:W1:Y:S01]  /*22a30*/  MUFU.TANH R134, R134 ;  /* 0x0000008600867308 */ /* 0x000e620000002400 */
[----:B------:R-:W-:-:S04]  /*22a40*/  FMNMX.FTZ R120, R127, R120, !PT ;  /* 0x000000787f787209 */ /* 0x000fc80007810000 */
[----:B------:R-:W-:-:S03]  /*22a50*/  FMNMX.FTZ R120, R130, R120, !PT ;  /* 0x0000007882787209 */ /* 0x000fc60007810000 */
[----:B------:R-:W3:Y:S01]  /*22a60*/  MUFU.TANH R133, R133 ;  /* 0x0000008500857308 */ /* 0x000ee20000002400 */
[----:B0-----:R-:W-:Y:S02]  /*22a70*/  FMNMX.FTZ R120, R131, R120, !PT ;  /* 0x0000007883787209 */ /* 0x001fe40007810000 */
[----:B--2---:R-:W-:-:S05]  /*22a80*/  FMNMX.FTZ R121, R132, R121, !PT ;  /* 0x0000007984797209 */ /* 0x004fca0007810000 */
[----:B------:R-:W0:Y:S01]  /*22a90*/  MUFU.TANH R135, R135 ;  /* 0x0000008700877308 */ /* 0x000e220000002400 */
[----:B-1----:R-:W-:Y:S02]  /*22aa0*/  FMNMX.FTZ R120, R134, R120, !PT ;  /* 0x0000007886787209 */ /* 0x002fe40007810000 */
[----:B---3--:R-:W-:-:S05]  /*22ab0*/  FMNMX.FTZ R195, R133, R121, !PT ;  /* 0x0000007985c37209 */ /* 0x008fca0007810000 */
[----:B------:R-:W1:Y:S01]  /*22ac0*/  SHFL.BFLY PT, R121, R195, 0x2, 0x1f ;  /* 0x0c401f00c3797f89 */ /* 0x000e6200000e0000 */
[----:B------:R-:W-:Y:S02]  /*22ad0*/  WARPGROUP.DEPBAR.LE gsb0, 0x0 ;  /* 0x00008000000079c5 */ /* 0x000fe40000010000 */
[----:B------:R-:W-:Y:S01]  /*22ae0*/  WARPGROUP.ARRIVE ;  /* 0x00000000000079c5 */ /* 0x000fe20000000000 */
[----:B0-----:R-:W-:-:S05]  /*22af0*/  FMNMX.FTZ R194, R135, R120, !PT ;  /* 0x0000007887c27209 */ /* 0x001fca0007810000 */
[----:B------:R-:W-:Y:S01]  /*22b00*/  QGMMA.64x192x32.F32.E4M3.E4M3 R24, R204, gdesc[UR4], R24, gsb0 ;  /* 0x02e00004cc187df3 */ /* 0x000fe20008000818 */
[----:B------:R-:W0:Y:S01]  /*22b10*/  SHFL.BFLY PT, R120, R194, 0x2, 0x1f ;  /* 0x0c401f00c2787f89 */ /* 0x000e2200000e0000 */
[----:B-1----:R-:W-:Y:S02]  /*22b20*/  FMNMX.FTZ R195, R195, R121, !PT ;  /* 0x00000079c3c37209 */ /* 0x002fe40007810000 */
[----:B------:R-:W-:-:S03]  /*22b30*/  MOV R121, 0xc0000010 ;  /* 0xc000001000797802 */ /* 0x000fc60000000f00 */
[----:B------:R-:W1:Y:S01]  /*22b40*/  SHFL.BFLY PT, R196, R195, 0x1, 0x1f ;  /* 0x0c201f00c3c47f89 */ /* 0x000e6200000e0000 */
[----:B------:R-:W-:Y:S02]  /*22b50*/  R2UR UR7, R121 ;  /* 0x00000000790772ca */ /* 0x000fe400000e0000 */
[----:B0-----:R-:W-:Y:S01]  /*22b60*/  FMNMX.FTZ R194, R194, R120, !PT ;  /* 0x00000078c2c27209 */ /* 0x001fe20007810000 */
[----:B------:R-:W-:-:S04]  /*22b70*/  VIADD R120, R10, 0x600 ;  /* 0x000006000a787836 */ /* 0x000fc80000000000 */
[----:B------:R-:W0:Y:S01]  /*22b80*/  SHFL.BFLY PT, R10, R194, 0x1, 0x1f ;  /* 0x0c201f00c20a7f89 */ /* 0x000e2200000e0000 */
[----:B------:R-:W-:Y:S02]  /*22b90*/  R2UR UR6, R120 ;  /* 0x00000000780672ca */ /* 0x000fe400000e0000 */
[----:B-1----:R-:W-:Y:S02]  /*22ba0*/  FMNMX.FTZ R120, R195, R196, !PT ;  /* 0x000000c4c3787209 */ /* 0x002fe40007810000 */
[----:B------:R-:W-:-:S03]  /*22bb0*/  IADD3 R196, -R219, 0xb, RZ ;  /* 0x0000000bdbc47810 */ /* 0x000fc60007ffe1ff */
[----:B------:R-:W-:Y:S01]  /*22bc0*/  FADD.FTZ R5, -R120, R5 ;  /* 0x0000000578057221 */ /* 0x000fe20000010100 */
[----:B0-----:R-:W-:Y:S01]  /*22bd0*/  FMNMX.FTZ R121, R194, R10, !PT ;  /* 0x0000000ac2797209 */ /* 0x001fe20007810000 */
[----:B------:R-:W-:Y:S02]  /*22be0*/  IMAD.U32 R10, RZ, RZ, UR56 ;  /* 0x00000038ff0a7e24 */ /* 0x000fe4000f8e00ff */
[----:B------:R-:W-:Y:S02]  /*22bf0*/  @!P0 IMAD R194, R221, 0x8, R16 ;  /* 0x00000008ddc28824 */ /* 0x000fe400078e0210 */
[----:B------:R-:W-:Y:S01]  /*22c00*/  FFMA.FTZ R195, R120, R10, -8 ;  /* 0xc100000078c37423 */ /* 0x000fe2000001000a */
[----:B------:R-:W-:-:S01]  /*22c10*/  FADD.FTZ R4, -R121, R4 ;  /* 0x0000000479047221 */ /* 0x000fc20000010100 */
[-C--:B------:R-:W-:Y:S01]  /*22c20*/  FMUL.FTZ R5, R5, R10.reuse ;  /* 0x0000000a05057220 */ /* 0x080fe20000410000 */
[----:B------:R-:W-:Y:S02]  /*22c30*/  @!P0 VIADD R194, R194, 0x33440 ;  /* 0x00033440c2c28836 */ /* 0x000fe40000000000 */
        /* <DEDUP_REMOVED lines=42> */
[----:B------:R-:W-:Y:S01]  /*22ee0*/  MUFU.EX2 R5, R5 ;  /* 0x0000000500057308 */ /* 0x000fe20000000800 */
[----:B------:R-:W-:Y:S01]  /*22ef0*/  @!P0 PRMT R194, RZ, 0x654, R194 ;  /* 0x00000654ffc28816 */ /* 0x000fe200000000c2 */
        /* <DEDUP_REMOVED lines=209> */
.L_x_5453:
        /* <DEDUP_REMOVED lines=148> */
.L_x_5443:
[----:B------:R-:W-:Y:S05]  /*24550*/  WARPSYNC.ALL ;  /* 0x0000000000007948 */ /* 0x000fea0003800000 */
[----:B------:R-:W-:Y:S06]  /*24560*/  BAR.ARV 0x8, 0x180 ;  /* 0x0206000000007b1d */ /* 0x000fec0000002000 */
[----:B------:R-:W-:Y:S05]  /*24570*/  @!P1 BRA `(.L_x_5455) ;  /* 0x0000000000049947 */ /* 0x000fea0003800000 */
[----:B------:R-:W-:Y:S01]  /*24580*/  BPT.TRAP 0x1 ;  /* 0x000000040000795c */ /* 0x000fe20000300000 */
.L_x_5455:
[----:B------:R-:W-:Y:S02]  /*24590*/  LEA R11, R221, R16, 0x3 ;  /* 0x00000010dd0b7211 */ /* 0x000fe400078e18ff */
[----:B------:R-:W-:-:S04]  /*245a0*/  SHF.L.U32 R2, R222, 0x1f, RZ ;  /* 0x0000001fde027819 */ /* 0x000fc800000006ff */
[----:B------:R0:W1:Y:S01]  /*245b0*/  SYNCS.PHASECHK.TRANS64.TRYWAIT P0, [R11+URZ+0x33450], R2 ;  /* 0x033450020b0075a7 */ /* 0x000062000800017f */
[----:B------:R-:W-:Y:S05]  /*245c0*/  @!P1 BRA `(.L_x_5456) ;  /* 0x0000000000049947 */ /* 0x000fea0003800000 */
[----:B------:R-:W-:Y:S01]  /*245d0*/  BPT.TRAP 0x1 ;  /* 0x000000040000795c */ /* 0x000fe20000300000 */
.L_x_5456:
[----:B------:R-:W-:-:S05]  /*245e0*/  VIADD R16, R16, 0x200 ;  /* 0x0000020010107836 */ /* 0x000fca0000000000 */
[----:B------:R-:W-:-:S04]  /*245f0*/  SHF.R.U32.HI R16, RZ, 0x4, R16 ;  /* 0x00000004ff107819 */ /* 0x000fc80000011610 */
[----:B------:R-:W-:-:S04]  /*24600*/  LOP3.LUT R16, R16, 0x3fff, RZ, 0xc0, !PT ;  /* 0x00003fff10107812 */ /* 0x000fc800078ec0ff */
[----:B------:R-:W-:Y:S01]  /*24610*/  LOP3.LUT R16, R16, 0x10000, RZ, 0xfc, !PT ;  /* 0x0001000010107812 */ /* 0x000fe200078efcff */
[----:B-1----:R-:W-:Y:S06]  /*24620*/  @P0 BRA `(.L_x_5457) ;  /* 0x0000000000080947 */ /* 0x002fec0003800000 */
[----:B------:R-:W1:Y:S02]  /*24630*/  SYNCS.PHASECHK.TRANS64.TRYWAIT P0, [R11+URZ+0x33450], R2 ;  /* 0x033450020b0075a7 */ /* 0x000e64000800017f */
[----:B-1----:R-:W-:Y:S05]  /*24640*/  @!P0 BRA `(.L_x_5458) ;  /* 0x000000c800908947 */ /* 0x002fea0003800000 */
.L_x_5457:
[----:B------:R-:W-:Y:S01]  /*24650*/  IMAD R4, R221, 0x780, R16 ;  /* 0x00000780dd047824 */ /* 0x000fe200078e0210 */
[----:B------:R-:W0:Y:S01]  /*24660*/  LDL R13, [R1+0x40] ;  /* 0x00004000010d7983 */ /* 0x000e220000100800 */
[----:B------:R-:W-:Y:S01]  /*24670*/  IMAD.MOV.U32 R5, RZ, RZ, -0x3ffffff0 ;  /* 0xc0000010ff057424 */ /* 0x000fe200078e00ff */
[----:B------:R-:W-:Y:S05]  /*24680*/  WARPSYNC.ALL ;  /* 0x0000000000007948 */ /* 0x000fea0003800000 */
[C---:B------:R-:W-:Y:S01]  /*24690*/  R2UR UR6, R4.reuse ;  /* 0x00000000040672ca */ /* 0x040fe200000e0000 */
[----:B------:R-:W2:Y:S01]  /*246a0*/  LDL R14, [R1+0x28] ;  /* 0x00002800010e7983 */ /* 0x000ea20000100800 */
[----:B------:R-:W-:Y:S01]  /*246b0*/  R2UR UR7, R5 ;  /* 0x00000000050772ca */ /* 0x000fe200000e0000 */
[----:B------:R-:W-:Y:S01]  /*246c0*/  WARPGROUP.ARRIVE ;  /* 0x00000000000079c5 */ /* 0x000fe20000000000 */
[----:B------:R-:W-:Y:S01]  /*246d0*/  VIADD R6, R4, 0x180 ;  /* 0x0000018004067836 */ /* 0x000fe20000000000 */
[----:B------:R-:W3:Y:S01]  /*246e0*/  LDL.LU R12, [R1+0x8] ;  /* 0x00000800010c7983 */ /* 0x000ee20000300800 */
[----:B------:R-:W-:Y:S01]  /*246f0*/  IMAD.MOV.U32 R7, RZ, RZ, -0x3ffffff0 ;  /* 0xc0000010ff077424 */ /* 0x000fe200078e00ff */
[----:B------:R-:W-:-:S02]  /*24700*/  ULDC.64 UR4, c[0x0][0x9a0] ;  /* 0x0002680000047ab9 */ /* 0x000fc40000000a00 */
[----:B------:R-:W-:-:S04]  /*24710*/  ISETP.NE.U32.AND P0, PT, RZ, UR4, PT ;  /* 0x00000004ff007c0c */ /* 0x000fc8000bf05070 */
[----:B------:R-:W-:Y:S02]  /*24720*/  ISETP.NE.AND.EX P0, PT, RZ, UR5, PT, P0 ;  /* 0x00000005ff007c0c */ /* 0x000fe4000bf05300 */
[----:B------:R-:W-:Y:S01]  /*24730*/  QGMMA.64x192x32.F32.E4M3.E4M3 R24, R216, gdesc[UR4], R24, gsb0 ;  /* 0x02e00004d8187df3 */ /* 0x000fe20008000818 */
[----:B------:R-:W-:Y:S01]  /*24740*/  R2UR UR6, R6 ;  /* 0x00000000060672ca */ /* 0x000fe200000e0000 */
[----:B------:R-:W-:Y:S01]  /*24750*/  VIADD R6, R4, 0x300 ;  /* 0x0000030004067836 */ /* 0x000fe20000000000 */
[----:B------:R-:W-:Y:S02]  /*24760*/  R2UR UR7, R7 ;  /* 0x00000000070772ca */ /* 0x000fe400000e0000 */
[----:B------:R-:W-:-:S06]  /*24770*/  MOV R7, 0xc0000010 ;  /* 0xc000001000077802 */ /* 0x000fcc0000000f00 */
[----:B------:R-:W0:Y:S01]  /*24780*/  @P0 LDC.64 R8, c[0x0][0x9c8] ;  /* 0x00027200ff080b82 */ /* 0x000e220000000a00 */
[----:B------:R-:W-:Y:S02]  /*24790*/  WARPGROUP.DEPBAR.LE gsb0, 0x0 ;  /* 0x00008000000079c5 */ /* 0x000fe40000010000 */
[----:B------:R-:W-:-:S06]  /*247a0*/  WARPGROUP.ARRIVE ;  /* 0x00000000000079c5 */ /* 0x000fcc0000000000 */
[----:B------:R-:W-:Y:S01]  /*247b0*/  QGMMA.64x192x32.F32.E4M3.E4M3 R24, R212, gdesc[UR4], R24, gsb0 ;  /* 0x02e00004d4187df3 */ /* 0x000fe20008000818 */
[----:B------:R-:W-:Y:S02]  /*247c0*/  R2UR UR6, R6 ;  /* 0x00000000060672ca */ /* 0x000fe400000e0000 */
[----:B------:R-:W-:Y:S02]  /*247d0*/  R2UR UR7, R7 ;  /* 0x00000000070772ca */ /* 0x000fe400000e0000 */
[----:B------:R-:W4:Y:S01]  /*247e0*/  @P0 LDC.64 R6, c[0x0][0x9d0] ;  /* 0x00027400ff060b82 */ /* 0x000f220000000a00 */
        /* <DEDUP_REMOVED lines=9> */
[----:B------:R-:W-:Y:S01]  /*24880*/  @P0 LEA R8, P2, R6, UR4, 0x2 ;  /* 0x0000000406080c11 */ /* 0x000fe2000f8410ff */
[----:B------:R-:W-:-:S03]  /*24890*/  IMAD.MOV.U32 R2, RZ, RZ, 0x3f800000 ;  /* 0x3f800000ff027424 */ /* 0x000fc600078e00ff */
        /* <DEDUP_REMOVED lines=9> */
[----:B------:R-:W-:Y:S01]  /*24930*/  IMAD.MOV.U32 R5, RZ, RZ, -0x3ffffff0 ;  /* 0xc0000010ff057424 */ /* 0x000fe200078e00ff */
[----:B------:R-:W-:Y:S01]  /*24940*/  IADD3 R4, R4, 0x600, RZ ;  /* 0x0000060004047810 */ /* 0x000fe20007ffe0ff */
[----:B------:R-:W1:Y:S01]  /*24950*/  SHFL.BFLY PT, R7, R0, 0x2, 0x1f ;  /* 0x0c401f0000077f89 */ /* 0x000e6200000e0000 */
[----:B------:R-:W-:Y:S02]  /*24960*/  WARPGROUP.DEPBAR.LE gsb0, 0x0 ;  /* 0x00008000000079c5 */ /* 0x000fe40000010000 */
[----:B------:R-:W-:-:S07]  /*24970*/  WARPGROUP.ARRIVE ;  /* 0x00000000000079c5 */ /* 0x000fce0000000000 */
[----:B------:R-:W-:Y:S01]  /*24980*/  QGMMA.64x192x32.F32.E4M3.E4M3 R24, R204, gdesc[UR4], R24, gsb0 ;  /* 0x02e00004cc187df3 */ /* 0x000fe20008000818 */
[----:B------:R-:W-:Y:S02]  /*24990*/  R2UR UR6, R4 ;  /* 0x00000000040672ca */ /* 0x000fe400000e0000 */
[----:B------:R-:W-:Y:S01]  /*249a0*/  R2UR UR7, R5 ;  /* 0x00000000050772ca */ /* 0x000fe200000e0000 */
[----:B------:R-:W3:Y:S01]  /*249b0*/  SHFL.BFLY PT, R4, R3, 0x2, 0x1f ;  /* 0x0c401f0003047f89 */ /* 0x000ee200000e0000 */
[----:B-1----:R-:W-:-:S05]  /*249c0*/  FADD.FTZ R7, R7, R0 ;  /* 0x0000000007077221 */ /* 0x002fca0000010000 */
[----:B------:R-:W1:Y:S01]  /*249d0*/  SHFL.BFLY PT, R6, R7, 0x1, 0x1f ;  /* 0x0c201f0007067f89 */ /* 0x000e6200000e0000 */
[----:B---3--:R-:W-:-:S05]  /*249e0*/  FADD.FTZ R4, R4, R3 ;  /* 0x0000000304047221 */ /* 0x008fca0000010000 */
[----:B------:R-:W0:Y:S01]  /*249f0*/  SHFL.BFLY PT, R5, R4, 0x1, 0x1f ;  /* 0x0c201f0004057f89 */ /* 0x000e2200000e0000 */
[----:B-1----:R-:W-:-:S01]  /*24a00*/  FADD.FTZ R6, R7, R6 ;  /* 0x0000000607067221 */ /* 0x002fc20000010000 */
[----:B------:R-:W-:-:S03]  /*24a10*/  IMAD.MOV.U32 R3, RZ, RZ, RZ ;  /* 0x000000ffff037224 */ /* 0x000fc600078e00ff */
[----:B------:R-:W-:Y:S01]  /*24a20*/  FMUL.FTZ R12, R6, 0.00390625 ;  /* 0x3b800000060c7820 */ /* 0x000fe20000410000 */
[----:B0-----:R-:W-:-:S05]  /*24a30*/  FADD.FTZ R8, R4, R5 ;  /* 0x0000000504087221 */ /* 0x001fca0000010000 */
        /* <DEDUP_REMOVED lines=17> */
[----:B--2---:R-:W-:Y:S01]  /*24b50*/  FMUL.FTZ R3, R3, R2 ;  /* 0x0000000203037220 */ /* 0x004fe20000410000 */
[----:B------:R-:W-:Y:S02]  /*24b60*/  IMAD.MOV.U32 R122, RZ, RZ, -0x800000 ;  /* 0xff800000ff7a7424 */ /* 0x000fe400078e00ff */
[----:B-1----:R-:W-:Y:S01]  /*24b70*/  @P3 FMUL.FTZ R4, R4, 0.69314718246459960938 ;  /* 0x3f31721804043820 */ /* 0x002fe20000410000 */
[----:B------:R-:W-:-:S03]  /*24b80*/  @P2 FFMA.FTZ R123, R5, R120, R0 ;  /* 0x00000078057b2223 */ /* 0x000fc60000010000 */
[----:B------:R-:W-:Y:S01]  /*24b90*/  @P3 FFMA.FTZ R122, R13, R121, R4 ;  /* 0x000000790d7a3223 */ /* 0x000fe20000010004 */
[----:B---3--:R-:W-:Y:S01]  /*24ba0*/  FMUL.FTZ R0, R7, R2 ;  /* 0x0000000207007220 */ /* 0x008fe20000410000 */
[----:B------:R-:W-:Y:S02]  /*24bb0*/  WARPGROUP.DEPBAR.LE gsb0, 0x0 ;  /* 0x00008000000079c5 */ /* 0x000fe40000010000 */
[----:B------:R-:W-:Y:S05]  /*24bc0*/  @!P1 BRA `(.L_x_5459) ;  /* 0x0000000000049947 */ /* 0x000fea0003800000 */
[----:B------:R-:W-:Y:S01]  /*24bd0*/  BPT.TRAP 0x1 ;  /* 0x000000040000795c */ /* 0x000fe20000300000 */
.L_x_5459:
[----:B------:R-:W-:Y:S01]  /*24be0*/  IMAD.U32 R5, RZ, RZ, UR42 ;  /* 0x0000002aff057e24 */ /* 0x000fe2000f8e00ff */
[----:B------:R-:W-:Y:S01]  /*24bf0*/  IADD3 R2, R11, 0x33460, RZ ;  /* 0x000334600b027810 */ /* 0x000fe20007ffe0ff */
        /* <DEDUP_REMOVED lines=105> */
.L_x_5391:
        /* <DEDUP_REMOVED lines=12> */
[----:B------:R-:W2:Y:S01]  /*25350*/  LDL R83, [R1+0x70] ;  /* 0x0000700001537983 */ /* 0x000ea20000100800 */
[----:B------:R-:W-:Y:S01]  /*25360*/  ULDC.64 UR4, c[0x4][0x100] ;  /* 0x0100400000047ab9 */ /* 0x000fe20000000a00 */
[----:B------:R-:W1:Y:S02]  /*25370*/  S2R R90, SR_TID.X ;  /* 0x00000000005a7919 */ /* 0x000e640000002100 */
        /* <DEDUP_REMOVED lines=30> */
[----:B------:R-:W-:-:S02]  /*25560*/  LOP3.LUT P0, R2, R90, 0x3, RZ, 0xc0, !PT ;  /* 0x000000035a027812 */ /* 0x000fc4000780c0ff */
[----:B------:R-:W-:Y:S02]  /*25570*/  F2FP.BF16.F32.PACK_AB R56, R13, R56 ;  /* 0x000000380d38723e */ /* 0x000fe400000010ff */
[----:B------:R-:W-:Y:S02]  /*25580*/  ISETP.EQ.OR P0, PT, R2, 0x3, !P0 ;  /* 0x000000030200780c */ /* 0x000fe40004702670 */
        /* <DEDUP_REMOVED lines=36> */
[----:B------:R-:W-:Y:S02]  /*257d0*/  IADD3.X R35, RZ, R11, RZ, P3, !PT ;  /* 0x0000000bff237210 */ /* 0x000fe40001ffe4ff */
        /* <DEDUP_REMOVED lines=49> */
[----:B------:R-:W-:Y:S02]  /*25af0*/  LOP3.LUT R10, R3, R10, RZ, 0x3c, !PT ;  /* 0x0000000a030a7212 */ /* 0x000fe400078e3cff */
        /* <DEDUP_REMOVED lines=12> */
[----:B---3--:R-:W-:Y:S01]  /*25bc0*/  LOP3.LUT R3, R0, 0x2, RZ, 0x3c, !PT ;  /* 0x0000000200037812 */ /* 0x008fe200078e3cff */
[----:B------:R-:W-:Y:S06]  /*25bd0*/  BRA.DIV UR4, `(.L_x_5462) ;  /* 0x000000b604407947 */ /* 0x000fec000b800000 */
[----:B------:R-:W-:Y:S01]  /*25be0*/  SEL R9, R40, R41, P0 ;  /* 0x0000002928097207 */ /* 0x000fe20000000000 */
[----:B------:R-:W-:Y:S01]  /*25bf0*/  SHFL.IDX PT, R6, R13, R0, 0x1c1f ;  /* 0x001c1f000d067589 */ /* 0x000fe200000e0000 */
[----:B------:R-:W-:Y:S02]  /*25c00*/  SEL R20, R41, R40, P0 ;  /* 0x0000002829147207 */ /* 0x000fe40000000000 */
[----:B------:R-:W-:Y:S01]  /*25c10*/  SEL R41, R62, R43, P0 ;  /* 0x0000002b3e297207 */ /* 0x000fe20000000000 */
[----:B------:R1:W2:Y:S01]  /*25c20*/  SHFL.IDX PT, R5, R2, R3, 0x1c1f ;  /* 0x001c1f0302057589 */ /* 0x0002a200000e0000 */
[----:B------:R-:W-:Y:S02]  /*25c30*/  SEL R62, R43, R62, P0 ;  /* 0x0000003e2b3e7207 */ /* 0x000fe40000000000 */
[----:B------:R-:W-:Y:S01]  /*25c40*/  SEL R43, R64, R45, P0 ;  /* 0x0000002d402b7207 */ /* 0x000fe20000000000 */
[----:B------:R-:W-:Y:S01]  /*25c50*/  SHFL.IDX PT, R9, R9, R0, 0x1c1f ;  /* 0x001c1f0009097589 */ /* 0x000fe200000e0000 */
[----:B------:R-:W-:-:S02]  /*25c60*/  SEL R64, R45, R64, P0 ;  /* 0x000000402d407207 */ /* 0x000fc40000000000 */
[----:B------:R-:W-:Y:S01]  /*25c70*/  SEL R45, R66, R47, P0 ;  /* 0x0000002f422d7207 */ /* 0x000fe20000000000 */
[----:B------:R-:W-:Y:S01]  /*25c80*/  SHFL.IDX PT, R20, R20, R3, 0x1c1f ;  /* 0x001c1f0314147589 */ /* 0x000fe200000e0000 */
[----:B------:R-:W-:Y:S01]  /*25c90*/  SEL R66, R47, R66, P0 ;  /* 0x000000422f427207 */ /* 0x000fe20000000000 */
[----:B-1----:R-:W-:Y:S01]  /*25ca0*/  IMAD.MOV.U32 R2, RZ, RZ, RZ ;  /* 0x000000ffff027224 */ /* 0x002fe200078e00ff */
        /* <DEDUP_REMOVED lines=46> */
[----:B------:R-:W3:Y:S01]  /*25f90*/  SHFL.IDX PT, R25, R28, R3, 0x1c1f ;  /* 0x001c1f031c197589 */ /* 0x000ee200000e0000 */
        /* <DEDUP_REMOVED lines=8> */
[----:B------:R-:W0:Y:S01]  /*26020*/  SHFL.IDX PT, R29, R36, R3, 0x1c1f ;  /* 0x001c1f03241d7589 */ /* 0x000e2200000e0000 */
[----:B------:R-:W-:Y:S02]  /*26030*/  SEL R84, R97, R46, P0 ;  /* 0x0000002e61547207 */ /* 0x000fe40000000000 */
[----:B--2---:R-:W-:Y:S01]  /*26040*/  SEL R4, R6, R5, P0 ;  /* 0x0000000506047207 */ /* 0x004fe20000000000 */
[----:B------:R-:W-:Y:S01]  /*26050*/  SHFL.IDX PT, R46, R33, R0, 0x1c1f ;  /* 0x001c1f00212e7589 */ /* 0x000fe200000e0000 */
[----:B-1----:R-:W-:-:S02]  /*26060*/  SEL R8, R10, R7, P0 ;  /* 0x000000070a087207 */ /* 0x002fc40000000000 */
[----:B------:R-:W-:Y:S01]  /*26070*/  SEL R6, R5, R6, P0 ;  /* 0x0000000605067207 */ /* 0x000fe20000000000 */
[----:B------:R-:W1:Y:S01]  /*26080*/  SHFL.IDX PT, R31, R40, R3, 0x1c1f ;  /* 0x001c1f03281f7589 */ /* 0x000e6200000e0000 */
[----:B------:R-:W-:Y:S02]  /*26090*/  SEL R10, R7, R10, P0 ;  /* 0x0000000a070a7207 */ /* 0x000fe40000000000 */
[----:B------:R-:W-:Y:S01]  /*260a0*/  SEL R12, R9, R20, P0 ;  /* 0x00000014090c7207 */ /* 0x000fe20000000000 */
[----:B------:R-:W2:Y:S01]  /*260b0*/  SHFL.IDX PT, R33, R44, R3, 0x1c1f ;  /* 0x001c1f032c217589 */ /* 0x000ea200000e0000 */
[----:B------:R-:W-:Y:S02]  /*260c0*/  SEL R14, R20, R9, P0 ;  /* 0x00000009140e7207 */ /* 0x000fe40000000000 */
[----:B---3--:R-:W-:Y:S01]  /*260d0*/  SEL R28, R30, R25, P0 ;  /* 0x000000191e1c7207 */ /* 0x008fe20000000000 */
[----:B------:R-:W3:Y:S01]  /*260e0*/  SHFL.IDX PT, R35, R48, R3, 0x1c1f ;  /* 0x001c1f0330237589 */ /* 0x000ee200000e0000 */
[----:B------:R-:W-:-:S02]  /*260f0*/  SEL R30, R25, R30, P0 ;  /* 0x0000001e191e7207 */ /* 0x000fc40000000000 */
[----:B------:R-:W-:Y:S01]  /*26100*/  SEL R5, R41, R62, P0 ;  /* 0x0000003e29057207 */ /* 0x000fe20000000000 */
[----:B------:R-:W3:Y:S01]  /*26110*/  SHFL.IDX PT, R37, R52, R3, 0x1c1f ;  /* 0x001c1f0334257589 */ /* 0x000ee200000e0000 */
[----:B----4-:R-:W-:Y:S02]  /*26120*/  SEL R32, R34, R27, P0 ;  /* 0x0000001b22207207 */ /* 0x010fe40000000000 */
[----:B------:R-:W-:Y:S01]  /*26130*/  SEL R34, R27, R34, P0 ;  /* 0x000000221b227207 */ /* 0x000fe20000000000 */
[----:B------:R-:W4:Y:S01]  /*26140*/  SHFL.IDX PT, R39, R56, R3, 0x1c1f ;  /* 0x001c1f0338277589 */ /* 0x000f2200000e0000 */
[----:B0-----:R-:W-:Y:S02]  /*26150*/  SEL R36, R38, R29, P0 ;  /* 0x0000001d26247207 */ /* 0x001fe40000000000 */
[----:B------:R-:W-:Y:S01]  /*26160*/  SEL R38, R29, R38, P0 ;  /* 0x000000261d267207 */ /* 0x000fe20000000000 */
[----:B------:R-:W-:Y:S01]  /*26170*/  SHFL.IDX PT, R26, R21, R0, 0x1c1f ;  /* 0x001c1f00151a7589 */ /* 0x000fe200000e0000 */
[----:B------:R-:W-:-:S02]  /*26180*/  SEL R7, R62, R41, P0 ;  /* 0x000000293e077207 */ /* 0x000fc40000000000 */
        /* <DEDUP_REMOVED lines=11> */
[----:B------:R-:W-:Y:S02]  /*26240*/  SEL R52, R54, R37, P0 ;  /* 0x0000002536347207 */ /* 0x000fe40000000000 */
[----:B------:R-:W-:Y:S01]  /*26250*/  SEL R54, R37, R54, P0 ;  /* 0x0000003625367207 */ /* 0x000fe20000000000 */
[----:B------:R-:W1:Y:S01]  /*26260*/  SHFL.IDX PT, R66, R66, R3, 0x1c1f ;  /* 0x001c1f0342427589 */ /* 0x000e6200000e0000 */
[----:B----4-:R-:W-:Y:S02]  /*26270*/  SEL R56, R58, R39, P0 ;  /* 0x000000273a387207 */ /* 0x010fe40000000000 */
[----:B------:R-:W-:Y:S01]  /*26280*/  SEL R58, R39, R58, P0 ;  /* 0x0000003a273a7207 */ /* 0x000fe20000000000 */
[----:B------:R-:W2:Y:S01]  /*26290*/  SHFL.IDX PT, R68, R68, R3, 0x1c1f ;  /* 0x001c1f0344447589 */ /* 0x000ea200000e0000 */
[----:B------:R-:W-:-:S03]  /*262a0*/  SEL R11, R64, R43, P0 ;  /* 0x0000002b400b7207 */ /* 0x000fc60000000000 */
[----:B------:R-:W3:Y:S04]  /*262b0*/  SHFL.IDX PT, R70, R70, R3, 0x1c1f ;  /* 0x001c1f0346467589 */ /* 0x000ee800000e0000 */
[----:B------:R-:W4:Y:S04]  /*262c0*/  SHFL.IDX PT, R72, R72, R3, 0x1c1f ;  /* 0x001c1f0348487589 */ /* 0x000f2800000e0000 */
[----:B------:R-:W4:Y:S04]  /*262d0*/  SHFL.IDX PT, R74, R74, R3, 0x1c1f ;  /* 0x001c1f034a4a7589 */ /* 0x000f2800000e0000 */
[----:B------:R-:W4:Y:S01]  /*262e0*/  SHFL.IDX PT, R76, R76, R3, 0x1c1f ;  /* 0x001c1f034c4c7589 */ /* 0x000f2200000e0000 */
        /* <DEDUP_REMOVED lines=15> */
[----:B------:R-:W-:Y:S02]  /*263e0*/  SEL R37, R53, R74, P0 ;  /* 0x0000004a35257207 */ /* 0x000fe40000000000 */
[----:B------:R-:W-:Y:S01]  /*263f0*/  SEL R39, R74, R53, P0 ;  /* 0x000000354a277207 */ /* 0x000fe20000000000 */
[----:B------:R-:W2:Y:S01]  /*26400*/  SHFL.IDX PT, R82, R82, R3, 0x1c1f ;  /* 0x001c1f0352527589 */ /* 0x000ea200000e0000 */
[----:B------:R-:W-:-:S02]  /*26410*/  SEL R41, R55, R76, P0 ;  /* 0x0000004c37297207 */ /* 0x000fc40000000000 */
[----:B------:R-:W-:Y:S01]  /*26420*/  SEL R43, R76, R55, P0 ;  /* 0x000000374c2b7207 */ /* 0x000fe20000000000 */
[----:B------:R3:W4:Y:S04]  /*26430*/  SHFL.IDX PT, R65, R65, R0, 0x1c1f ;  /* 0x001c1f0041417589 */ /* 0x00072800000e0000 */
[----:B------:R3:W3:Y:S01]  /*26440*/  SHFL.IDX PT, R84, R84, R3, 0x1c1f ;  /* 0x001c1f0354547589 */ /* 0x0006e200000e0000 */
[----:B0-----:R-:W-:Y:S02]  /*26450*/  SEL R45, R57, R78, P0 ;  /* 0x0000004e392d7207 */ /* 0x001fe40000000000 */
[----:B------:R-:W-:Y:S02]  /*26460*/  SEL R47, R78, R57, P0 ;  /* 0x000000394e2f7207 */ /* 0x000fe40000000000 */
[----:B-1----:R-:W-:-:S02]  /*26470*/  SEL R49, R59, R80, P0 ;  /* 0x000000503b317207 */ /* 0x002fc40000000000 */
[----:B------:R-:W-:Y:S02]  /*26480*/  SEL R51, R80, R59, P0 ;  /* 0x0000003b50337207 */ /* 0x000fe40000000000 */
[----:B--2---:R-:W-:Y:S02]  /*26490*/  SEL R53, R63, R82, P0 ;  /* 0x000000523f357207 */ /* 0x004fe40000000000 */
[----:B------:R-:W-:-:S07]  /*264a0*/  SEL R55, R82, R63, P0 ;  /* 0x0000003f52377207 */ /* 0x000fce0000000000 */
.L_x_5694:
        /* <DEDUP_REMOVED lines=31> */
[----:B---3--:R-:W-:-:S10]  /*266a0*/  IMAD.IADD R8, R62, 0x1, R235 ;  /* 0x000000013e087824 */ /* 0x008fd400078e02eb */
[----:B------:R-:W0:Y:S02]  /*266b0*/  @P2 LDC R3, c[0x0][0xbec] ;  /* 0x0002fb00ff032b82 */ /* 0x000e240000000800 */
[----:B------:R-:W-:Y:S01]  /*266c0*/  @P0 IADD3 R4, P3, R64, UR4, RZ ;  /* 0x0000000440040c10 */ /* 0x000fe2000ff7e0ff */
[----:B------:R-:W-:Y:S02]  /*266d0*/  ULDC UR4, c[0x0][0xa88] ;  /* 0x0002a20000047ab9 */ /* 0x000fe40000000800 */
[----:B------:R-:W-:Y:S02]  /*266e0*/  MOV R7, UR4 ;  /* 0x0000000400077c02 */ /* 0x000fe40008000f00 */
[----:B------:R-:W-:Y:S01]  /*266f0*/  @P0 IADD3.X R5, R63, UR5, RZ, P3, !PT ;  /* 0x000000053f050c10 */ /* 0x000fe20009ffe4ff */
[----:B------:R-:W2:Y:S04]  /*26700*/  @P2 LDC R11, c[0x0][0xbf0] ;  /* 0x0002fc00ff0b2b82 */ /* 0x000ea80000000800 */
[----:B------:R1:W5:Y:S01]  /*26710*/  @P0 LDG.E R7, desc[UR54][R4.64] ;  /* 0x0000003604070981 */ /* 0x000362000c1e1900 */
[----:B------:R-:W-:Y:S05]  /*26720*/  @P0 BRA `(.L_x_5463) ;  /* 0x0000000000100947 */ /* 0x000fea0003800000 */
[----:B------:R-:W-:Y:S05]  /*26730*/  @!P1 BRA `(.L_x_5463) ;  /* 0x00000000000c9947 */ /* 0x000fea0003800000 */
[----:B-1----:R-:W3:Y:S04]  /*26740*/  LDG.E R4, desc[UR54][R20.64] ;  /* 0x0000003614047981 */ /* 0x002ee8000c1e1900 */
[----:B-----5:R-:W3:Y:S02]  /*26750*/  LDG.E R7, desc[UR54][R20.64+0x4] ;  /* 0x0000043614077981 */ /* 0x020ee4000c1e1900 */
[----:B---3--:R-:W-:-:S07]  /*26760*/  IMAD.IADD R7, R7, 0x1, -R4 ;  /* 0x0000000107077824 */ /* 0x008fce00078e0a04 */
.L_x_5463:
        /* <DEDUP_REMOVED lines=8> */
[----:B------:R-:W-:Y:S01]  /*267f0*/  SHF.R.S32.HI R66, RZ, 0x1f, R67 ;  /* 0x0000001fff427819 */ /* 0x000fe20000011443 */
[----:B------:R-:W-:Y:S01]  /*26800*/  IMAD.MOV.U32 R9, RZ, RZ, R8 ;  /* 0x000000ffff097224 */ /* 0x000fe200078e0008 */
[----:B--2---:R-:W-:Y:S01]  /*26810*/  @P2 SHF.R.U32.HI R9, RZ, R11, R4 ;  /* 0x0000000bff092219 */ /* 0x004fe20000011604 */
[----:B------:R-:W0:Y:S01]  /*26820*/  S2R R20, SR_TID.X ;  /* 0x0000000000147919 */ /* 0x000e220000002100 */
[----:B------:R-:W-:Y:S02]  /*26830*/  LEA.HI R66, R66, R67, RZ, 0x3 ;  /* 0x0000004342427211 */ /* 0x000fe400078f18ff */
[----:B------:R-:W-:Y:S02]  /*26840*/  IADD3 R15, -R9, RZ, RZ ;  /* 0x000000ff090f7210 */ /* 0x000fe40007ffe1ff */
[----:B------:R-:W-:-:S05]  /*26850*/  SHF.R.S32.HI R66, RZ, 0x3, R66 ;  /* 0x00000003ff427819 */ /* 0x000fca0000011442 */
[----:B------:R-:W-:-:S04]  /*26860*/  IMAD R13, R66, 0x40, R236 ;  /* 0x00000040420d7824 */ /* 0x000fc800078e02ec */
[----:B------:R-:W-:Y:S01]  /*26870*/  IMAD.WIDE R60, R13, 0x2, R60 ;  /* 0x000000020d3c7825 */ /* 0x000fe200078e023c */
[----:B------:R-:W-:Y:S02]  /*26880*/  SHF.R.S32.HI R13, RZ, 0x1f, R9 ;  /* 0x0000001fff0d7819 */ /* 0x000fe40000011409 */
[----:B------:R-:W-:Y:S01]  /*26890*/  IADD3 R25, P3, R60, 0x3000, RZ ;  /* 0x000030003c197810 */ /* 0x000fe20007f7e0ff */
[----:B0-----:R-:W-:-:S05]  /*268a0*/  VIADD R21, R20, 0xffffff80 ;  /* 0xffffff8014157836 */ /* 0x001fca0000000000 */
        /* <DEDUP_REMOVED lines=16> */
[----:B------:R-:W-:Y:S01]  /*269b0*/  IMAD.X R45, RZ, RZ, R61, P3 ;  /* 0x000000ffff2d7224 */ /* 0x000fe200018e063d */
[----:B------:R-:W-:Y:S02]  /*269c0*/  LOP3.LUT R28, R28, R29, RZ, 0x3c, !PT ;  /* 0x0000001d1c1c7212 */ /* 0x000fe400078e3cff */
[----:B------:R-:W-:Y:S02]  /*269d0*/  IADD3.X R29, RZ, R61, RZ, P5, !PT ;  /* 0x0000003dff1d7210 */ /* 0x000fe40002ffe4ff */
[C---:B------:R-:W-:Y:S02]  /*269e0*/  IADD3 R49, P5, R60.reuse, 0x9000, RZ ;  /* 0x000090003c317810 */ /* 0x040fe40007fbe0ff */
[----:B------:R-:W-:-:S02]  /*269f0*/  LOP3.LUT R7, R60, 0x380, RZ, 0xc0, !PT ;  /* 0x000003803c077812 */ /* 0x000fc400078ec0ff */
[----:B------:R-:W-:Y:S02]  /*26a00*/  LOP3.LUT R48, R49, 0x380, RZ, 0xc0, !PT ;  /* 0x0000038031307812 */ /* 0x000fe400078ec0ff */
[----:B------:R-:W-:Y:S02]  /*26a10*/  SHF.R.U64 R7, R7, 0x3, RZ ;  /* 0x0000000307077819 */ /* 0x000fe400000012ff */
[----:B------:R-:W-:Y:S02]  /*26a20*/  SHF.R.S32.HI R69, RZ, 0x1f, R67 ;  /* 0x0000001fff457819 */ /* 0x000fe40000011443 */
[----:B------:R-:W-:Y:S02]  /*26a30*/  SHF.R.U64 R48, R48, 0x3, RZ ;  /* 0x0000000330307819 */ /* 0x000fe400000012ff */
[----:B------:R-:W-:Y:S02]  /*26a40*/  LEA.HI R69, R69, R67, RZ, 0x3 ;  /* 0x0000004345457211 */ /* 0x000fe400078f18ff */
[----:B------:R-:W-:Y:S01]  /*26a50*/  LOP3.LUT R48, R48, R49, RZ, 0x3c, !PT ;  /* 0x0000003130307212 */ /* 0x000fe200078e3cff */
[----:B------:R-:W-:Y:S01]  /*26a60*/  IMAD.X R49, RZ, RZ, R61, P5 ;  /* 0x000000ffff317224 */ /* 0x000fe200028e063d */
[----:B------:R-:W-:-:S04]  /*26a70*/  LOP3.LUT R69, R69, 0xfffffff8, RZ, 0xc0, !PT ;  /* 0xfffffff845457812 */ /* 0x000fc800078ec0ff */
[----:B------:R-:W-:Y:S02]  /*26a80*/  IADD3 R69, R67, -R69, RZ ;  /* 0x8000004543457210 */ /* 0x000fe40007ffe0ff */
[----:B------:R-:W0:Y:S01]  /*26a90*/  @P2 LDC R67, c[0x0][0xbf0] ;  /* 0x0002fc00ff432b82 */ /* 0x000e220000000800 */
[----:B------:R-:W-:Y:S01]  /*26aa0*/  VIADD R70, R236, 0x40 ;  /* 0x00000040ec467836 */ /* 0x000fe20000000000 */
[----:B------:R-:W-:Y:S01]  /*26ab0*/  BSSY B1, `(.L_x_5464) ;  /* 0x000009e000017945 */ /* 0x000fe20003800000 */
[----:B------:R-:W-:-:S03]  /*26ac0*/  SHF.R.S32.HI R71, RZ, 0x1f, R236 ;  /* 0x0000001fff477819 */ /* 0x000fc600000114ec */
[----:B------:R-:W-:Y:S02]  /*26ad0*/  SHF.R.S32.HI R70, RZ, 0x1f, R70 ;  /* 0x0000001fff467819 */ /* 0x000fe40000011446 */
        /* <DEDUP_REMOVED lines=19> */
[----:B------:R-:W-:-:S03]  /*26c10*/  ULDC.64 UR4, c[0x0][0xb50] ;  /* 0x0002d40000047ab9 */ /* 0x000fc60000000a00 */
[----:B------:R-:W-:Y:S01]  /*26c20*/  IMAD.IADD R5, R5, 0x1, R13 ;  /* 0x0000000105057824 */ /* 0x000fe200078e020d */
[----:B------:R-:W-:Y:S02]  /*26c30*/  IADD3 R13, P1, R60, 0x2000, RZ ;  /* 0x000020003c0d7810 */ /* 0x000fe40007f3e0ff */
[C---:B------:R-:W-:Y:S02]  /*26c40*/  LEA R6, P0, R4.reuse, UR4, 0x2 ;  /* 0x0000000404067c11 */ /* 0x040fe4000f8010ff */
[----:B------:R-:W-:Y:S02]  /*26c50*/  LOP3.LUT R12, R13, 0x380, RZ, 0xc0, !PT ;  /* 0x000003800d0c7812 */ /* 0x000fe400078ec0ff */
[----:B------:R-:W-:Y:S02]  /*26c60*/  LEA.HI.X R10, R4, UR5, R5, 0x2, P0 ;  /* 0x00000005040a7c11 */ /* 0x000fe400080f1405 */
[----:B------:R-:W-:Y:S02]  /*26c70*/  IADD3 R9, P4, R60, 0x1000, RZ ;  /* 0x000010003c097810 */ /* 0x000fe40007f9e0ff */
[----:B------:R-:W-:Y:S01]  /*26c80*/  SHF.R.U64 R12, R12, 0x3, RZ ;  /* 0x000000030c0c7819 */ /* 0x000fe200000012ff */
[----:B------:R-:W-:Y:S01]  /*26c90*/  IMAD.IADD R4, R14, 0x1, R235 ;  /* 0x000000010e047824 */ /* 0x000fe200078e02eb */
[----:B------:R-:W-:Y:S01]  /*26ca0*/  IADD3 R33, P0, R60, 0x5000, RZ ;  /* 0x000050003c217810 */ /* 0x000fe20007f1e0ff */
[----:B------:R-:W-:Y:S01]  /*26cb0*/  SHFL.IDX PT, R54, R6, 0x1, 0x1c1f ;  /* 0x003c1f0006367f89 */ /* 0x000fe200000e0000 */
[----:B------:R-:W-:Y:S01]  /*26cc0*/  LOP3.LUT R8, R9, 0x380, RZ, 0xc0, !PT ;  /* 0x0000038009087812 */ /* 0x000fe200078ec0ff */
[----:B------:R-:W-:Y:S01]  /*26cd0*/  ULDC.64 UR4, c[0x0][0xaa0] ;  /* 0x0002a80000047ab9 */ /* 0x000fe20000000a00 */
[----:B------:R-:W-:-:S02]  /*26ce0*/  LOP3.LUT R32, R33, 0x380, RZ, 0xc0, !PT ;  /* 0x0000038021207812 */ /* 0x000fc400078ec0ff */
[----:B------:R-:W-:Y:S01]  /*26cf0*/  LOP3.LUT R12, R12, R13, RZ, 0x3c, !PT ;  /* 0x0000000d0c0c7212 */ /* 0x000fe200078e3cff */
[--C-:B------:R-:W-:Y:S01]  /*26d00*/  IMAD.X R13, RZ, RZ, R61.reuse, P1 ;  /* 0x000000ffff0d7224 */ /* 0x100fe200008e063d */
[----:B------:R-:W-:Y:S02]  /*26d10*/  IADD3 R41, P1, R60, 0x7000, RZ ;  /* 0x000070003c297810 */ /* 0x000fe40007f3e0ff */
        /* <DEDUP_REMOVED lines=31> */
[--C-:B------:R-:W-:Y:S01]  /*26f10*/  IMAD.X R53, RZ, RZ, R61.reuse, P4 ;  /* 0x000000ffff357224 */ /* 0x100fe200020e063d */
[----:B------:R-:W-:Y:S01]  /*26f20*/  LOP3.LUT R56, R4, R5, RZ, 0x3c, !PT ;  /* 0x0000000504387212 */ /* 0x000fe200078e3cff */
[----:B--2---:R2:W-:Y:S01]  /*26f30*/  @!P0 ST.E desc[UR54][R54.64], R122 ;  /* 0x0000007a36008985 */ /* 0x0045e2000c101936 */
[----:B------:R-:W-:-:S03]  /*26f40*/  IMAD.X R57, RZ, RZ, R61, P3 ;  /* 0x000000ffff397224 */ /* 0x000fc600018e063d */
        /* <DEDUP_REMOVED lines=19> */
[----:B------:R-:W-:-:S03]  /*27080*/  IMAD.IADD R3, R3, 0x1, R21 ;  /* 0x0000000103037824 */ /* 0x000fc600078e0215 */
        /* <DEDUP_REMOVED lines=8> */
[----:B------:R-:W-:Y:S02]  /*27110*/  SHF.R.S32.HI R20, RZ, 0x1f, R21 ;  /* 0x0000001fff147819 */ /* 0x000fe40000011415 */
[----:B--2---:R-:W5:Y:S01]  /*27120*/  LD.E.128 R52, desc[UR54][R52.64] ;  /* 0x0000003634347980 */ /* 0x004f62000c101d00 */
[----:B------:R-:W-:Y:S01]  /*27130*/  IMAD R61, R63, UR5, R60 ;  /* 0x000000053f3d7c24 */ /* 0x000fe2000f8e023c */
[----:B------:R-:W-:Y:S01]  /*27140*/  IADD3 R63, -R21, RZ, RZ ;  /* 0x000000ff153f7210 */ /* 0x000fe20007ffe1ff */
[----:B------:R-:W-:Y:S01]  /*27150*/  ULDC.64 UR4, c[0x0][0xae0] ;  /* 0x0002b80000047ab9 */ /* 0x000fe20000000a00 */
[----:B------:R-:W5:Y:S01]  /*27160*/  LD.E.128 R56, desc[UR54][R56.64] ;  /* 0x0000003638387980 */ /* 0x000f62000c101d00 */
[----:B------:R-:W-:-:S02]  /*27170*/  IMAD.IADD R3, R3, 0x1, R61 ;  /* 0x0000000103037824 */ /* 0x000fc400078e023d */
[----:B------:R-:W-:Y:S01]  /*27180*/  IMAD R61, R0, R63, R64 ;  /* 0x0000003f003d7224 */ /* 0x000fe200078e0240 */
[----:B------:R-:W-:Y:S01]  /*27190*/  @!PT LDS RZ, [RZ] ;  /* 0x00000000fffff984 */ /* 0x000fe20000000800 */
[----:B------:R-:W-:Y:S01]  /*271a0*/  @!PT LDS RZ, [RZ] ;  /* 0x00000000fffff984 */ /* 0x000fe20000000800 */
[----:B------:R-:W-:Y:S01]  /*271b0*/  @!PT LDS RZ, [RZ] ;  /* 0x00000000fffff984 */ /* 0x000fe20000000800 */
[----:B------:R-:W-:Y:S01]  /*271c0*/  @!PT LDS RZ, [RZ] ;  /* 0x00000000fffff984 */ /* 0x000fe20000000800 */
[----:B------:R0:W-:Y:S06]  /*271d0*/  MEMBAR.ALL.CTA ;  /* 0x0000000000007992 */ /* 0x0001ec0000008000 */
[----:B0-----:R-:W0:Y:S01]  /*271e0*/  FENCE.VIEW.ASYNC.S ;  /* 0x00000000000073c6 */ /* 0x001e220000000000 */
[----:B------:R-:W-:Y:S02]  /*271f0*/  IMAD R20, R20, UR4, RZ ;  /* 0x0000000414147c24 */ /* 0x000fe4000f8e02ff */
[----:B------:R-:W-:Y:S01]  /*27200*/  IMAD.WIDE.U32 R2, R21, UR4, R2 ;  /* 0x0000000415027c25 */ /* 0x000fe2000f8e0002 */
[----:B------:R-:W-:-:S03]  /*27210*/  SHF.R.S32.HI R0, RZ, 0x1f, R61 ;  /* 0x0000001fff007819 */ /* 0x000fc6000001143d */
[----:B------:R-:W-:Y:S01]  /*27220*/  IMAD R63, R21, UR5, R20 ;  /* 0x00000005153f7c24 */ /* 0x000fe2000f8e0214 */
[----:B------:R-:W-:Y:S01]  /*27230*/  ULDC.64 UR4, c[0x0][0xad8] ;  /* 0x0002b60000047ab9 */ /* 0x000fe20000000a00 */
[----:B------:R-:W-:Y:S02]  /*27240*/  IMAD.IADD R64, R66, 0x1, R235 ;  /* 0x0000000142407824 */ /* 0x000fe400078e02eb */
[----:B------:R-:W-:Y:S02]  /*27250*/  IMAD.IADD R3, R3, 0x1, R63 ;  /* 0x0000000103037824 */ /* 0x000fe400078e023f */
[----:B------:R-:W-:Y:S02]  /*27260*/  IMAD R20, R0, UR4, RZ ;  /* 0x0000000400147c24 */ /* 0x000fe4000f8e02ff */
[----:B------:R-:W-:Y:S02]  /*27270*/  VIADD R0, R64, 0x20 ;  /* 0x0000002040007836 */ /* 0x000fe40000000000 */
[----:B------:R-:W-:-:S02]  /*27280*/  IMAD R21, R61, UR5, R20 ;  /* 0x000000053d157c24 */ /* 0x000fc4000f8e0214 */
[----:B------:R-:W-:Y:S01]  /*27290*/  IMAD.WIDE.U32 R2, R61, UR4, R2 ;  /* 0x000000043d027c25 */ /* 0x000fe2000f8e0002 */
[-C--:B------:R-:W-:Y:S01]  /*272a0*/  ISETP.GE.AND P2, PT, R64, R65.reuse, PT ;  /* 0x000000414000720c */ /* 0x080fe20003f46270 */
[----:B------:R-:W-:Y:S01]  /*272b0*/  ULDC.64 UR4, c[0x0][0xa80] ;  /* 0x0002a00000047ab9 */ /* 0x000fe20000000a00 */
[----:B------:R-:W-:Y:S01]  /*272c0*/  ISETP.GE.AND P1, PT, R0, R65, PT ;  /* 0x000000410000720c */ /* 0x000fe20003f26270 */
[----:B------:R-:W-:Y:S01]  /*272d0*/  IMAD.IADD R3, R3, 0x1, R21 ;  /* 0x0000000103037824 */ /* 0x000fe200078e0215 */
[----:B------:R-:W-:Y:S01]  /*272e0*/  LEA R62, P3, R2, UR4, 0x1 ;  /* 0x00000004023e7c11 */ /* 0x000fe2000f8608ff */
[----:B------:R-:W-:-:S03]  /*272f0*/  VIADD R0, R16, 0x33420 ;  /* 0x0003342010007836 */ /* 0x000fc60000000000 */
[----:B------:R-:W-:Y:S02]  /*27300*/  LEA.HI.X R63, R2, UR5, R3, 0x1, P3 ;  /* 0x00000005023f7c11 */ /* 0x000fe400098f0c03 */
[----:B------:R-:W-:Y:S01]  /*27310*/  PRMT R0, RZ, 0x654, R0 ;  /* 0x00000654ff007816 */ /* 0x000fe20000000000 */
[----:B------:R-:W-:Y:S01]  /*27320*/  VIADD R68, R236, 0x80 ;  /* 0x00000080ec447836 */ /* 0x000fe20000000000 */
[----:B------:R-:W-:Y:S01]  /*27330*/  IADD3 R20, R64, 0x40, RZ ;  /* 0x0000004040147810 */ /* 0x000fe20007ffe0ff */
[----:B0-----:R0:W1:Y:S01]  /*27340*/  SHFL.IDX PT, R67, R62, RZ, 0x181f ;  /* 0x00181fff3e437589 */ /* 0x00106200000e0000 */
[----:B------:R0:W-:Y:S03]  /*27350*/  SYNCS.ARRIVE.TRANS64.RED.A1T0 RZ, [R0+URZ], RZ ;  /* 0x000000ff00ff79a7 */ /* 0x0001e6000810043f */
[----:B------:R0:W2:Y:S01]  /*27360*/  SHFL.IDX PT, R61, R63, RZ, 0x181f ;  /* 0x00181fff3f3d7589 */ /* 0x0000a200000e0000 */
[----:B------:R-:W-:Y:S01]  /*27370*/  ISETP.GE.AND P0, PT, R20, R65, PT ;  /* 0x000000411400720c */ /* 0x000fe20003f06270 */
[C---:B------:R-:W-:Y:S01]  /*27380*/  VIADD R66, R236.reuse, 0x80 ;  /* 0x00000080ec427836 */ /* 0x040fe20000000000 */
[----:B------:R-:W-:Y:S01]  /*27390*/  SHF.R.S32.HI R68, RZ, 0x1f, R68 ;  /* 0x0000001fff447819 */ /* 0x000fe20000011444 */
[----:B------:R-:W-:Y:S01]  /*273a0*/  VIADD R69, R236, 0x40 ;  /* 0x00000040ec457836 */ /* 0x000fe20000000000 */
[----:B------:R-:W-:Y:S09]  /*273b0*/  @P2 BRA `(.L_x_5465) ;  /* 0x0000000000342947 */ /* 0x000ff20003800000 */
        /* <DEDUP_REMOVED lines=13> */
.L_x_5465:
[----:B------:R-:W-:Y:S05]  /*27490*/  BSYNC B1 ;  /* 0x0000000000017941 */ /* 0x000fea0003800000 */
.L_x_5464:
[----:B---3-5:R3:W4:Y:S01]  /*274a0*/  SHFL.IDX PT, R7, R63, 0x1, 0x181f ;  /* 0x00381f003f077f89 */ /* 0x02872200000e0000 */
[----:B------:R-:W-:Y:S03]  /*274b0*/  BSSY B1, `(.L_x_5466) ;  /* 0x0000010000017945 */ /* 0x000fe60003800000 */
[----:B------:R3:W0:Y:S01]  /*274c0*/  SHFL.IDX PT, R5, R62, 0x1, 0x181f ;  /* 0x00381f003e057f89 */ /* 0x00062200000e0000 */
[----:B------:R-:W-:Y:S05]  /*274d0*/  @P1 BRA `(.L_x_5467) ;  /* 0x0000000000341947 */ /* 0x000fea0003800000 */
[----:B------:R-:W-:Y:S02]  /*274e0*/  ULDC UR4, c[0x0][0xac8] ;  /* 0x0002b20000047ab9 */ /* 0x000fe40000000800 */
[----:B------:R-:W-:Y:S02]  /*274f0*/  ISETP.GE.AND P3, PT, R236, UR4, PT ;  /* 0x00000004ec007c0c */ /* 0x000fe4000bf66270 */
[----:B------:R-:W-:Y:S02]  /*27500*/  ISETP.GE.AND P2, PT, R69, UR4, PT ;  /* 0x0000000445007c0c */ /* 0x000fe4000bf46270 */
[----:B------:R-:W-:-:S09]  /*27510*/  ISETP.GE.AND P1, PT, R66, UR4, PT ;  /* 0x0000000442007c0c */ /* 0x000fd2000bf26270 */
[CC--:B0-----:R-:W-:Y:S02]  /*27520*/  @!P3 LEA R2, P5, R236.reuse, R5.reuse, 0x1 ;  /* 0x00000005ec02b211 */ /* 0x0c1fe400078a08ff */
        /* <DEDUP_REMOVED lines=8> */
.L_x_5467:
[----:B------:R-:W-:Y:S05]  /*275b0*/  BSYNC B1 ;  /* 0x0000000000017941 */ /* 0x000fea0003800000 */
.L_x_5466:
[----:B0---4-:R0:W4:Y:S01]  /*275c0*/  SHFL.IDX PT, R7, R63, 0x2, 0x181f ;  /* 0x00581f003f077f89 */ /* 0x01112200000e0000 */
[----:B------:R-:W-:Y:S03]  /*275d0*/  BSSY B1, `(.L_x_5468) ;  /* 0x0000010000017945 */ /* 0x000fe60003800000 */
[----:B------:R0:W0:Y:S01]  /*275e0*/  SHFL.IDX PT, R3, R62, 0x2, 0x181f ;  /* 0x00581f003e037f89 */ /* 0x00002200000e0000 */
        /* <DEDUP_REMOVED lines=8> */
[-C--:B----4-:R-:W-:Y:S02]  /*27670*/  @!P3 LEA.HI.X R3, R236, R7.reuse, R71, 0x1, P0 ;  /* 0x00000007ec03b211 */ /* 0x090fe400000f0c47 */
[-C--:B------:R-:W-:Y:S02]  /*27680*/  @!P4 LEA.HI.X R5, R69, R7.reuse, R70, 0x1, P1 ;  /* 0x000000074505c211 */ /* 0x080fe400008f0c46 */
[----:B------:R-:W-:Y:S01]  /*27690*/  @!P5 LEA.HI.X R7, R66, R7, R68, 0x1, P2 ;  /* 0x000000074207d211 */ /* 0x000fe200010f0c44 */
[----:B------:R0:W-:Y:S04]  /*276a0*/  @!P3 ST.E.128 desc[UR54][R2.64], R12 ;  /* 0x0000000c0200b985 */ /* 0x0001e8000c101d36 */
[----:B------:R0:W-:Y:S04]  /*276b0*/  @!P4 ST.E.128 desc[UR54][R4.64], R36 ;  /* 0x000000240400c985 */ /* 0x0001e8000c101d36 */
[----:B------:R0:W-:Y:S02]  /*276c0*/  @!P5 ST.E.128 desc[UR54][R6.64], R52 ;  /* 0x000000340600d985 */ /* 0x0001e4000c101d36 */
.L_x_5469:
[----:B------:R-:W-:Y:S05]  /*276d0*/  BSYNC B1 ;  /* 0x0000000000017941 */ /* 0x000fea0003800000 */
.L_x_5468:
[----:B------:R-:W-:Y:S01]  /*276e0*/  IADD3 R0, R64, 0x60, RZ ;  /* 0x0000006040007810 */ /* 0x000fe20007ffe0ff */
[----:B0--3--:R-:W0:Y:S03]  /*276f0*/  SHFL.IDX PT, R63, R63, 0x3, 0x181f ;  /* 0x00781f003f3f7f89 */ /* 0x009e2600000e0000 */
[----:B------:R-:W-:Y:S01]  /*27700*/  ISETP.GE.AND P0, PT, R0, R65, PT ;  /* 0x000000410000720c */ /* 0x000fe20003f06270 */
[----:B----4-:R3:W4:-:S12]  /*27710*/  SHFL.IDX PT, R7, R62, 0x3, 0x181f ;  /* 0x00781f003e077f89 */ /* 0x01071800000e0000 */
        /* <DEDUP_REMOVED lines=16> */
.L_x_5461:
        /* <DEDUP_REMOVED lines=19> */
[----:B-1----:R-:W-:Y:S01]  /*27950*/  ISETP.NE.AND P2, PT, R25, 0x1, PT ;  /* 0x000000011900780c */ /* 0x002fe20003f45270 */
[----:B---3--:R-:W-:-:S12]  /*27960*/  VIADD R24, R7, 0xffffff80 ;  /* 0xffffff8007187836 */ /* 0x008fd80000000000 */
        /* <DEDUP_REMOVED lines=8> */
.L_x_5471:
[----:B------:R-:W2:Y:S04]  /*279f0*/  LDL.LU R3, [R1+0x28] ;  /* 0x0000280001037983 */ /* 0x000ea80000300800 */
[----:B------:R-:W4:Y:S04]  /*27a00*/  LDL.LU R2, [R1+0x40] ;  /* 0x0000400001027983 */ /* 0x000f280000300800 */
[----:B------:R-:W3:Y:S01]  /*27a10*/  LDL R20, [R1+0x34] ;  /* 0x0000340001147983 */ /* 0x000ee20000100800 */
[----:B------:R-:W-:Y:S01]  /*27a20*/  BSSY B1, `(.L_x_5472) ;  /* 0x000002c000017945 */ /* 0x000fe20003800000 */
[----:B-----5:R-:W-:-:S02]  /*27a30*/  SHF.R.S32.HI R11, RZ, 0x1f, R0 ;  /* 0x0000001fff0b7819 */ /* 0x020fc40000011400 */
[----:B--2---:R-:W-:Y:S02]  /*27a40*/  SEL R13, R3, RZ, !P0 ;  /* 0x000000ff030d7207 */ /* 0x004fe40004000000 */
[----:B----4-:R-:W-:Y:S02]  /*27a50*/  SEL R12, R2, RZ, !P0 ;  /* 0x000000ff020c7207 */ /* 0x010fe40004000000 */
[----:B---3--:R-:W-:Y:S01]  /*27a60*/  SHF.R.S32.HI R10, RZ, 0x1f, R20 ;  /* 0x0000001fff0a7819 */ /* 0x008fe20000011414 */
[----:B------:R-:W-:Y:S06]  /*27a70*/  @P3 BRA `(.L_x_5473) ;  /* 0x0000000000983947 */ /* 0x000fec0003800000 */
[----:B------:R-:W2:Y:S01]  /*27a80*/  LDC R9, c[0x0][0xbe8] ;  /* 0x0002fa00ff097b82 */ /* 0x000ea20000000800 */
[----:B------:R-:W-:Y:S01]  /*27a90*/  IADD3 R8, R235, -0x80, R7 ;  /* 0xffffff80eb087810 */ /* 0x000fe20007ffe007 */
[----:B--2---:R-:W-:-:S05]  /*27aa0*/  IMAD R2, R6, R9, RZ ;  /* 0x0000000906027224 */ /* 0x004fca00078e02ff */
        /* <DEDUP_REMOVED lines=9> */
[----:B------:R-:W2:Y:S01]  /*27b40*/  @P0 LDC R15, c[0x0][0xbec] ;  /* 0x0002fb00ff0f0b82 */ /* 0x000ea20000000800 */
[----:B------:R-:W-:Y:S01]  /*27b50*/  IMAD R7, R20, UR5, R7 ;  /* 0x0000000514077c24 */ /* 0x000fe2000f8e0207 */
[----:B------:R-:W-:-:S03]  /*27b60*/  ULDC.64 UR4, c[0x0][0xb98] ;  /* 0x0002e60000047ab9 */ /* 0x000fc60000000a00 */
[----:B------:R-:W-:-:S03]  /*27b70*/  IMAD.IADD R3, R3, 0x1, R7 ;  /* 0x0000000103037824 */ /* 0x000fc600078e0207 */
        /* <DEDUP_REMOVED lines=22> */
.L_x_5473:
[----:B------:R-:W-:Y:S05]  /*27ce0*/  BSYNC B1 ;  /* 0x0000000000017941 */ /* 0x000fea0003800000 */
.L_x_5472:
[--C-:B--2---:R-:W-:Y:S01]  /*27cf0*/  SHF.R.S32.HI R4, RZ, 0x1f, R24.reuse ;  /* 0x0000001fff047819 */ /* 0x104fe20000011418 */
        /* <DEDUP_REMOVED lines=9> */
[----:B------:R-:W-:Y:S01]  /*27d90*/  ULDC.64 UR4, c[0x0][0xae8] ;  /* 0x0002ba0000047ab9 */ /* 0x000fe20000000a00 */
[----:B------:R-:W-:Y:S01]  /*27da0*/  IADD3 R4, R24, -R4, RZ ;  /* 0x8000000418047210 */ /* 0x000fe20007ffe0ff */
[----:B------:R-:W-:-:S04]  /*27db0*/  IMAD.IADD R3, R3, 0x1, R5 ;  /* 0x0000000103037824 */ /* 0x000fc800078e0205 */
[----:B------:R-:W-:Y:S02]  /*27dc0*/  IMAD R0, R4, 0x20, R8 ;  /* 0x0000002004007824 */ /* 0x000fe400078e0208 */
[----:B------:R-:W-:Y:S02]  /*27dd0*/  IMAD R4, R10, UR4, RZ ;  /* 0x000000040a047c24 */ /* 0x000fe4000f8e02ff */
[----:B------:R-:W-:Y:S02]  /*27de0*/  IMAD.IADD R9, R235, 0x1, R0 ;  /* 0x00000001eb097824 */ /* 0x000fe400078e0200 */
[----:B------:R-:W-:Y:S02]  /*27df0*/  IMAD R7, R20, UR5, R4 ;  /* 0x0000000514077c24 */ /* 0x000fe4000f8e0204 */
[----:B-1----:R-:W-:-:S04]  /*27e00*/  @P2 IMAD.HI.U32 R0, R9, R14, RZ ;  /* 0x0000000e09002227 */ /* 0x002fc800078e00ff */
[----:B------:R-:W-:Y:S01]  /*27e10*/  IMAD.WIDE.U32 R2, R20, UR4, R2 ;  /* 0x0000000414027c25 */ /* 0x000fe2000f8e0002 */
[----:B------:R-:W-:-:S03]  /*27e20*/  ULDC.64 UR4, c[0x0][0xaf0] ;  /* 0x0002bc0000047ab9 */ /* 0x000fc60000000a00 */
[----:B------:R-:W-:Y:S01]  /*27e30*/  IMAD.MOV.U32 R5, RZ, RZ, R9 ;  /* 0x000000ffff057224 */ /* 0x000fe200078e0009 */
[----:B------:R-:W-:Y:S01]  /*27e40*/  @P2 SHF.R.U32.HI R5, RZ, R27, R0 ;  /* 0x0000001bff052219 */ /* 0x000fe20000011600 */
[----:B------:R-:W-:Y:S02]  /*27e50*/  IMAD R4, R12, UR4, RZ ;  /* 0x000000040c047c24 */ /* 0x000fe4000f8e02ff */
[----:B------:R-:W-:Y:S01]  /*27e60*/  IMAD.IADD R3, R3, 0x1, R7 ;  /* 0x0000000103037824 */ /* 0x000fe200078e0207 */
[----:B------:R-:W-:Y:S01]  /*27e70*/  SHF.R.S32.HI R0, RZ, 0x1f, R5 ;  /* 0x0000001fff007819 */ /* 0x000fe20000011405 */
[----:B------:R-:W-:Y:S01]  /*27e80*/  IMAD R7, R13, UR5, R4 ;  /* 0x000000050d077c24 */ /* 0x000fe2000f8e0204 */
[----:B------:R-:W-:Y:S01]  /*27e90*/  IADD3 R4, -R5, RZ, RZ ;  /* 0x000000ff05047210 */ /* 0x000fe20007ffe1ff */
[----:B------:R-:W-:Y:S01]  /*27ea0*/  IMAD.WIDE.U32 R2, R13, UR4, R2 ;  /* 0x000000040d027c25 */ /* 0x000fe2000f8e0002 */
[----:B------:R-:W-:-:S03]  /*27eb0*/  ULDC.64 UR4, c[0x0][0xae0] ;  /* 0x0002b80000047ab9 */ /* 0x000fc60000000a00 */
        /* <DEDUP_REMOVED lines=19> */
.L_x_5697:
[----:B------:R-:W-:Y:S01]  /*27ff0*/  IMAD R25, R6, R25, RZ ;  /* 0x0000001906197224 */ /* 0x000fe200078e02ff */
[----:B------:R-:W-:Y:S01]  /*28000*/  BSSY B1, `(.L_x_5475) ;  /* 0x0000018000017945 */ /* 0x000fe20003800000 */
[----:B------:R-:W-:-:S05]  /*28010*/  IMAD.IADD R6, R8, 0x1, R235 ;  /* 0x0000000108067824 */ /* 0x000fca00078e02eb */
[----:B------:R-:W-:-:S13]  /*28020*/  ISETP.GE.AND P0, PT, R6, R25, PT ;  /* 0x000000190600720c */ /* 0x000fda0003f06270 */
[----:B------:R-:W-:Y:S05]  /*28030*/  @P0 BRA `(.L_x_5476) ;  /* 0x0000000000500947 */ /* 0x000fea0003800000 */
[C---:B------:R-:W-:Y:S01]  /*28040*/  VIADD R11, R236.reuse, 0x40 ;  /* 0x00000040ec0b7836 */ /* 0x040fe20000000000 */
[C---:B------:R-:W-:Y:S01]  /*28050*/  IADD3 R7, R236.reuse, 0x80, RZ ;  /* 0x00000080ec077810 */ /* 0x040fe20007ffe0ff */
[----:B------:R-:W-:Y:S01]  /*28060*/  ULDC UR4, c[0x0][0xac8] ;  /* 0x0002b20000047ab9 */ /* 0x000fe20000000800 */
[C---:B------:R-:W-:Y:S01]  /*28070*/  VIADD R12, R236.reuse, 0x40 ;  /* 0x00000040ec0c7836 */ /* 0x040fe20000000000 */
[C---:B------:R-:W-:Y:S01]  /*28080*/  ISETP.GE.AND P3, PT, R236.reuse, UR4, PT ;  /* 0x00000004ec007c0c */ /* 0x040fe2000bf66270 */
[----:B------:R-:W-:Y:S01]  /*28090*/  VIADD R10, R236, 0x80 ;  /* 0x00000080ec0a7836 */ /* 0x000fe20000000000 */
[----:B------:R-:W-:Y:S02]  /*280a0*/  ISETP.GE.AND P4, PT, R11, UR4, PT ;  /* 0x000000040b007c0c */ /* 0x000fe4000bf86270 */
[----:B------:R-:W-:Y:S02]  /*280b0*/  ISETP.GE.AND P5, PT, R7, UR4, PT ;  /* 0x0000000407007c0c */ /* 0x000fe4000bfa6270 */
[----:B------:R-:W-:-:S02]  /*280c0*/  SHF.R.S32.HI R13, RZ, 0x1f, R236 ;  /* 0x0000001fff0d7819 */ /* 0x000fc400000114ec */
[----:B------:R-:W-:Y:S02]  /*280d0*/  SHF.R.S32.HI R12, RZ, 0x1f, R12 ;  /* 0x0000001fff0c7819 */ /* 0x000fe4000001140c */
[----:B------:R-:W-:-:S03]  /*280e0*/  SHF.R.S32.HI R10, RZ, 0x1f, R10 ;  /* 0x0000001fff0a7819 */ /* 0x000fc6000001140a */
[CC--:B---3--:R-:W-:Y:S02]  /*280f0*/  @!P3 LEA R4, P0, R236.reuse, R14.reuse, 0x1 ;  /* 0x0000000eec04b211 */ /* 0x0c8fe400078008ff */
[-C--:B------:R-:W-:Y:S02]  /*28100*/  @!P4 LEA R8, P1, R11, R14.reuse, 0x1 ;  /* 0x0000000e0b08c211 */ /* 0x080fe400078208ff */
[----:B------:R-:W-:Y:S02]  /*28110*/  @!P5 LEA R14, P2, R7, R14, 0x1 ;  /* 0x0000000e070ed211 */ /* 0x000fe400078408ff */
[-C--:B--2---:R-:W-:Y:S02]  /*28120*/  @!P3 LEA.HI.X R5, R236, R3.reuse, R13, 0x1, P0 ;  /* 0x00000003ec05b211 */ /* 0x084fe400000f0c0d */
[-C--:B------:R-:W-:Y:S02]  /*28130*/  @!P4 LEA.HI.X R9, R11, R3.reuse, R12, 0x1, P1 ;  /* 0x000000030b09c211 */ /* 0x080fe400008f0c0c */
[----:B------:R-:W-:Y:S01]  /*28140*/  @!P5 LEA.HI.X R15, R7, R3, R10, 0x1, P2 ;  /* 0x00000003070fd211 */ /* 0x000fe200010f0c0a */
[----:B------:R4:W-:Y:S04]  /*28150*/  @!P3 ST.E.128 desc[UR54][R4.64], RZ ;  /* 0x000000ff0400b985 */ /* 0x0009e8000c101d36 */
[----:B------:R4:W-:Y:S04]  /*28160*/  @!P4 ST.E.128 desc[UR54][R8.64], RZ ;  /* 0x000000ff0800c985 */ /* 0x0009e8000c101d36 */
[----:B------:R4:W-:Y:S02]  /*28170*/  @!P5 ST.E.128 desc[UR54][R14.64], RZ ;  /* 0x000000ff0e00d985 */ /* 0x0009e4000c101d36 */
.L_x_5476:
[----:B------:R-:W-:Y:S05]  /*28180*/  BSYNC B1 ;  /* 0x0000000000017941 */ /* 0x000fea0003800000 */
.L_x_5475:
[----:B------:R-:W-:-:S03]  /*28190*/  UMOV UR4, 0xffffffff ;  /* 0xffffffff00047882 */ /* 0x000fc60000000000 */
[----:B------:R-:W-:Y:S05]  /*281a0*/  BRA.DIV UR4, `(.L_x_5477) ;  /* 0x000000a604fc7947 */ /* 0x000fea000b800000 */
[----:B--2---:R2:W0:Y:S04]  /*281b0*/  SHFL.IDX PT, R3, R2, 0x1, 0x181f ;  /* 0x00381f0002037f89 */ /* 0x00442800000e0000 */
[----:B---34-:R2:W3:Y:S02]  /*281c0*/  SHFL.IDX PT, R14, R0, 0x1, 0x181f ;  /* 0x00381f00000e7f89 */ /* 0x0184e400000e0000 */
.L_x_5701:
[----:B------:R-:W-:Y:S01]  /*281d0*/  VIADD R4, R6, 0x20 ;  /* 0x0000002006047836 */ /* 0x000fe20000000000 */
[----:B------:R-:W-:Y:S04]  /*281e0*/  BSSY B1, `(.L_x_5478) ;  /* 0x0000017000017945 */ /* 0x000fe80003800000 */
[----:B------:R-:W-:-:S13]  /*281f0*/  ISETP.GE.AND P0, PT, R4, R25, PT ;  /* 0x000000190400720c */ /* 0x000fda0003f06270 */
[----:B------:R-:W-:Y:S05]  /*28200*/  @P0 BRA `(.L_x_5479) ;  /* 0x0000000000500947 */ /* 0x000fea0003800000 */
[C---:B------:R-:W-:Y:S01]  /*28210*/  VIADD R11, R236.reuse, 0x40 ;  /* 0x00000040ec0b7836 */ /* 0x040fe20000000000 */
[----:B------:R-:W-:Y:S01]  /*28220*/  ULDC UR4, c[0x0][0xac8] ;  /* 0x0002b20000047ab9 */ /* 0x000fe20000000800 */
[C---:B------:R-:W-:Y:S01]  /*28230*/  VIADD R7, R236.reuse, 0x80 ;  /* 0x00000080ec077836 */ /* 0x040fe20000000000 */
[C---:B------:R-:W-:Y:S01]  /*28240*/  ISETP.GE.AND P3, PT, R236.reuse, UR4, PT ;  /* 0x00000004ec007c0c */ /* 0x040fe2000bf66270 */
[C---:B------:R-:W-:Y:S01]  /*28250*/  VIADD R12, R236.reuse, 0x40 ;  /* 0x00000040ec0c7836 */ /* 0x040fe20000000000 */
[----:B------:R-:W-:Y:S02]  /*28260*/  ISETP.GE.AND P4, PT, R11, UR4, PT ;  /* 0x000000040b007c0c */ /* 0x000fe4000bf86270 */
[----:B------:R-:W-:Y:S02]  /*28270*/  ISETP.GE.AND P5, PT, R7, UR4, PT ;  /* 0x0000000407007c0c */ /* 0x000fe4000bfa6270 */
[----:B------:R-:W-:Y:S02]  /*28280*/  IADD3 R10, R236, 0x80, RZ ;  /* 0x00000080ec0a7810 */ /* 0x000fe40007ffe0ff */
[----:B------:R-:W-:-:S02]  /*28290*/  SHF.R.S32.HI R13, RZ, 0x1f, R236 ;  /* 0x0000001fff0d7819 */ /* 0x000fc400000114ec */
[----:B------:R-:W-:Y:S02]  /*282a0*/  SHF.R.S32.HI R12, RZ, 0x1f, R12 ;  /* 0x0000001fff0c7819 */ /* 0x000fe4000001140c */
[----:B------:R-:W-:Y:S02]  /*282b0*/  SHF.R.S32.HI R10, RZ, 0x1f, R10 ;  /* 0x0000001fff0a7819 */ /* 0x000fe4000001140a */
[CC--:B---3--:R-:W-:Y:S02]  /*282c0*/  @!P3 LEA R4, P0, R236.reuse, R14.reuse, 0x1 ;  /* 0x0000000eec04b211 */ /* 0x0c8fe400078008ff */
[-C--:B------:R-:W-:Y:S02]  /*282d0*/  @!P4 LEA R8, P1, R11, R14.reuse, 0x1 ;  /* 0x0000000e0b08c211 */ /* 0x080fe400078208ff */
[----:B------:R-:W-:Y:S02]  /*282e0*/  @!P5 LEA R14, P2, R7, R14, 0x1 ;  /* 0x0000000e070ed211 */ /* 0x000fe400078408ff */
[----:B0-----:R-:W-:-:S02]  /*282f0*/  @!P3 LEA.HI.X R5, R236, R3, R13, 0x1, P0 ;  /* 0x00000003ec05b211 */ /* 0x001fc400000f0c0d */
[-C--:B------:R-:W-:Y:S02]  /*28300*/  @!P4 LEA.HI.X R9, R11, R3.reuse, R12, 0x1, P1 ;  /* 0x000000030b09c211 */ /* 0x080fe400008f0c0c */
[----:B------:R-:W-:Y:S01]  /*28310*/  @!P5 LEA.HI.X R15, R7, R3, R10, 0x1, P2 ;  /* 0x00000003070fd211 */ /* 0x000fe200010f0c0a */
[----:B------:R4:W-:Y:S04]  /*28320*/  @!P3 ST.E.128 desc[UR54][R4.64], RZ ;  /* 0x000000ff0400b985 */ /* 0x0009e8000c101d36 */
[----:B------:R4:W-:Y:S04]  /*28330*/  @!P4 ST.E.128 desc[UR54][R8.64], RZ ;  /* 0x000000ff0800c985 */ /* 0x0009e8000c101d36 */
[----:B------:R4:W-:Y:S02]  /*28340*/  @!P5 ST.E.128 desc[UR54][R14.64], RZ ;  /* 0x000000ff0e00d985 */ /* 0x0009e4000c101d36 */
.L_x_5479:
[----:B------:R-:W-:Y:S05]  /*28350*/  BSYNC B1 ;  /* 0x0000000000017941 */ /* 0x000fea0003800000 */
.L_x_5478:
[----:B------:R-:W-:-:S03]  /*28360*/  UMOV UR4, 0xffffffff ;  /* 0xffffffff00047882 */ /* 0x000fc60000000000 */
[----:B------:R-:W-:Y:S05]  /*28370*/  BRA.DIV UR4, `(.L_x_5480) ;  /* 0x000000a604d07947 */ /* 0x000fea000b800000 */
[----:B0-----:R0:W0:Y:S04]  /*28380*/  SHFL.IDX PT, R3, R2, 0x2, 0x181f ;  /* 0x00581f0002037f89 */ /* 0x00102800000e0000 */
[----:B---34-:R3:W4:Y:S02]  /*28390*/  SHFL.IDX PT, R14, R0, 0x2, 0x181f ;  /* 0x00581f00000e7f89 */ /* 0x01872400000e0000 */
.L_x_5705:
        /* <DEDUP_REMOVED lines=15> */
[CC--:B----4-:R-:W-:Y:S02]  /*28490*/  @!P3 LEA R4, P0, R236.reuse, R14.reuse, 0x1 ;  /* 0x0000000eec04b211 */ /* 0x0d0fe400078008ff */
        /* <DEDUP_REMOVED lines=8> */
.L_x_5482:
[----:B------:R-:W-:Y:S05]  /*28520*/  BSYNC B1 ;  /* 0x0000000000017941 */ /* 0x000fea0003800000 */
.L_x_5481:
[----:B------:R-:W-:-:S03]  /*28530*/  UMOV UR4, 0xffffffff ;  /* 0xffffffff00047882 */ /* 0x000fc60000000000 */
[----:B------:R-:W-:Y:S05]  /*28540*/  BRA.DIV UR4, `(.L_x_5483) ;  /* 0x000000a604a47947 */ /* 0x000fea000b800000 */
[----:B0-----:R0:W0:Y:S04]  /*28550*/  SHFL.IDX PT, R3, R2, 0x3, 0x181f ;  /* 0x00781f0002037f89 */ /* 0x00102800000e0000 */
[----:B----4-:R4:W0:Y:S02]  /*28560*/  SHFL.IDX PT, R14, R0, 0x3, 0x181f ;  /* 0x00781f00000e7f89 */ /* 0x01082400000e0000 */
.L_x_5709:
[----:B-1234-:R-:W-:-:S05]  /*28570*/  VIADD R0, R6, 0x60 ;  /* 0x0000006006007836 */ /* 0x01efca0000000000 */
[----:B------:R-:W-:-:S13]  /*28580*/  ISETP.GE.AND P0, PT, R0, R25, PT ;  /* 0x000000190000720c */ /* 0x000fda0003f06270 */
[----:B------:R-:W-:Y:S05]  /*28590*/  @P0 BRA `(.L_x_5470) ;  /* 0x0000000000500947 */ /* 0x000fea0003800000 */
[C---:B------:R-:W-:Y:S01]  /*285a0*/  VIADD R9, R236.reuse, 0x40 ;  /* 0x00000040ec097836 */ /* 0x040fe20000000000 */
[----:B------:R-:W-:Y:S01]  /*285b0*/  ULDC UR4, c[0x0][0xac8] ;  /* 0x0002b20000047ab9 */ /* 0x000fe20000000800 */
[C---:B0-----:R-:W-:Y:S01]  /*285c0*/  VIADD R2, R236.reuse, 0x80 ;  /* 0x00000080ec027836 */ /* 0x041fe20000000000 */
[C---:B------:R-:W-:Y:S01]  /*285d0*/  ISETP.GE.AND P3, PT, R236.reuse, UR4, PT ;  /* 0x00000004ec007c0c */ /* 0x040fe2000bf66270 */
[C---:B------:R-:W-:Y:S01]  /*285e0*/  VIADD R10, R236.reuse, 0x40 ;  /* 0x00000040ec0a7836 */ /* 0x040fe20000000000 */
[----:B------:R-:W-:Y:S01]  /*285f0*/  ISETP.GE.AND P4, PT, R9, UR4, PT ;  /* 0x0000000409007c0c */ /* 0x000fe2000bf86270 */
[----:B------:R-:W-:Y:S01]  /*28600*/  VIADD R8, R236, 0x80 ;  /* 0x00000080ec087836 */ /* 0x000fe20000000000 */
[----:B------:R-:W-:Y:S02]  /*28610*/  ISETP.GE.AND P5, PT, R2, UR4, PT ;  /* 0x0000000402007c0c */ /* 0x000fe4000bfa6270 */
[----:B------:R-:W-:Y:S02]  /*28620*/  SHF.R.S32.HI R11, RZ, 0x1f, R236 ;  /* 0x0000001fff0b7819 */ /* 0x000fe400000114ec */
[----:B------:R-:W-:-:S02]  /*28630*/  SHF.R.S32.HI R10, RZ, 0x1f, R10 ;  /* 0x0000001fff0a7819 */ /* 0x000fc4000001140a */
[----:B------:R-:W-:-:S03]  /*28640*/  SHF.R.S32.HI R8, RZ, 0x1f, R8 ;  /* 0x0000001fff087819 */ /* 0x000fc60000011408 */
[-C--:B------:R-:W-:Y:S02]  /*28650*/  @!P3 LEA R4, P0, R236, R14.reuse, 0x1 ;  /* 0x0000000eec04b211 */ /* 0x080fe400078008ff */
        /* <DEDUP_REMOVED lines=8> */
.L_x_5470:
[----:B------:R-:W-:Y:S05]  /*286e0*/  BSYNC B0 ;  /* 0x0000000000007941 */ /* 0x000fea0003800000 */
.L_x_5460:
[----:B------:R-:W5:Y:S01]  /*286f0*/  LDL R0, [R1+0xc] ;  /* 0x00000c0001007983 */ /* 0x000f620000100800 */
[----:B------:R-:W-:Y:S02]  /*28700*/  ULDC UR4, c[0x0][0xc3c] ;  /* 0x00030f0000047ab9 */ /* 0x000fe40000000800 */
[----:B-----5:R-:W-:-:S13]  /*28710*/  ISETP.GE.AND P0, PT, R0, UR4, PT ;  /* 0x0000000400007c0c */ /* 0x020fda000bf06270 */
[----:B------:R-:W-:Y:S05]  /*28720*/  @!P0 BRA `(.L_x_5484) ;  /* 0xfffffd8c00308947 */ /* 0x000fea000383ffff */
[----:B------:R-:W-:Y:S05]  /*28730*/  BRA `(.L_x_5281) ;  /* 0x0000008000547947 */ /* 0x000fea0003800000 */
.L_x_5279:
[----:B------:R-:W-:-:S08]  /*28740*/  NOP ;  /* 0x0000000000007918 */ /* 0x000fd00000000000 */
[----:B------:R-:W0:-:S00]  /*28750*/  USETMAXREG.DEALLOC.CTAPOOL 0x18 ;  /* 0x00000018000079c8 */ /* 0x000e0000080e0500 */
[----:B0-----:R-:W2:Y:S01]  /*28760*/  LDL.LU R2, [R1+0x14] ;  /* 0x0000140001027983 */ /* 0x001ea20000300800 */
[----:B------:R-:W-:Y:S02]  /*28770*/  LOP3.LUT R0, R0, 0x3, RZ, 0xc0, !PT ;  /* 0x0000000300007812 */ /* 0x000fe400078ec0ff */
[----:B------:R-:W-:-:S04]  /*28780*/  MOV R4, RZ ;  /* 0x000000ff00047202 */ /* 0x000fc80000000f00 */
        /* <DEDUP_REMOVED lines=10> */
[----:B------:R-:W2:Y:S01]  /*28830*/  LDS.128 R16, [UR4+0x334d0] ;  /* 0x0334d004ff107984 */ /* 0x000ea20008000c00 */
[----:B------:R-:W-:Y:S06]  /*28840*/  BAR.ARV 0x4, 0x180 ;  /* 0x0106000000007b1d */ /* 0x000fec0000002000 */
[----:B------:R-:W-:Y:S05]  /*28850*/  BRA `(.L_x_5486) ;  /* 0x0000000800847947 */ /* 0x000fea0003800000 */
.L_x_5485:
        /* <DEDUP_REMOVED lines=12> */
[C---:B------:R-:W-:Y:S02]  /*28920*/  ISETP.GE.U32.AND P2, PT, R0.reuse, 0x2, PT ;  /* 0x000000020000780c */ /* 0x040fe40003f46070 */
[C---:B------:R-:W-:Y:S02]  /*28930*/  ISETP.GE.U32.AND P3, PT, R0.reuse, 0x4, PT ;  /* 0x000000040000780c */ /* 0x040fe40003f66070 */
[C---:B------:R-:W-:Y:S02]  /*28940*/  ISETP.GE.U32.AND P4, PT, R0.reuse, 0x8, PT ;  /* 0x000000080000780c */ /* 0x040fe40003f86070 */
[----:B------:R-:W-:Y:S02]  /*28950*/  ISETP.GE.U32.AND P5, PT, R0, 0x10, PT ;  /* 0x000000100000780c */ /* 0x000fe40003fa6070 */
[----:B------:R-:W-:Y:S01]  /*28960*/  MOV R16, RZ ;  /* 0x000000ff00107202 */ /* 0x000fe20000000f00 */
        /* <DEDUP_REMOVED lines=25> */
.L_x_5491:
        /* <DEDUP_REMOVED lines=12> */
.L_x_5490:
[----:B------:R-:W-:Y:S05]  /*28bc0*/  BSYNC B0 ;  /* 0x0000000000007941 */ /* 0x000fea0003800000 */
.L_x_5489:
        /* <DEDUP_REMOVED lines=20> */
[----:B------:R-:W-:-:S07]  /*28d10*/  MOV R5, R9 ;  /* 0x0000000900057202 */ /* 0x000fce0000000f00 */
.L_x_5487:
        /* <DEDUP_REMOVED lines=20> */
.L_x_5492:
[----:B-12---:R-:W-:Y:S01]  /*28e60*/  IMAD.MOV R5, RZ, RZ, -R3 ;  /* 0x000000ffff057224 */ /* 0x006fe200078e0a03 */
[----:B------:R-:W-:Y:S01]  /*28e70*/  MOV R2, RZ ;  /* 0x000000ff00027202 */ /* 0x000fe20000000f00 */
[----:B---3--:R-:W-:Y:S01]  /*28e80*/  IMAD R16, R16, UR5, R6 ;  /* 0x0000000510107c24 */ /* 0x008fe2000f8e0206 */
[----:B------:R-:W-:Y:S01]  /*28e90*/  IABS R6, R8 ;  /* 0x0000000800067213 */ /* 0x000fe20000000000 */
[----:B------:R-:W-:-:S04]  /*28ea0*/  IMAD R5, R5, R10, RZ ;  /* 0x0000000a05057224 */ /* 0x000fc800078e02ff */
[----:B------:R-:W-:Y:S01]  /*28eb0*/  IMAD.HI.U32 R2, R3, R5, R2 ;  /* 0x0000000503027227 */ /* 0x000fe200078e0002 */
[----:B------:R-:W-:-:S03]  /*28ec0*/  IADD3 R5, -R16, UR6, RZ ;  /* 0x0000000610057c10 */ /* 0x000fc6000fffe1ff */
[----:B------:R-:W-:Y:S01]  /*28ed0*/  IMAD.MOV R6, RZ, RZ, -R6 ;  /* 0x000000ffff067224 */ /* 0x000fe200078e0a06 */
        /* <DEDUP_REMOVED lines=36> */
[-C--:B------:R-:W-:Y:S01]  /*29120*/  @!P1 IADD3 R8, R8, -R7.reuse, RZ ;  /* 0x8000000708089210 */ /* 0x080fe20007ffe0ff */
        /* <DEDUP_REMOVED lines=8> */
[----:B------:R-:W-:-:S03]  /*291b0*/  IMAD R18, R2, R9, R5 ;  /* 0x0000000902127224 */ /* 0x000fc600078e0205 */
[----:B------:R-:W-:Y:S01]  /*291c0*/  IADD3 R17, R4, R17, RZ ;  /* 0x0000001104117210 */ /* 0x000fe20007ffe0ff */
[----:B------:R-:W-:Y:S06]  /*291d0*/  BRA `(.L_x_5493) ;  /* 0x00000000000c7947 */ /* 0x000fec0003800000 */
.L_x_5488:
[----:B------:R-:W-:Y:S02]  /*291e0*/  IMAD.MOV.U32 R17, RZ, RZ, RZ ;  /* 0x000000ffff117224 */ /* 0x000fe400078e00ff */
[----:B------:R-:W-:Y:S02]  /*291f0*/  IMAD.U32 R16, RZ, RZ, UR6 ;  /* 0x00000006ff107e24 */ /* 0x000fe4000f8e00ff */
[----:B------:R-:W-:-:S07]  /*29200*/  IMAD.MOV.U32 R18, RZ, RZ, RZ ;  /* 0x000000ffff127224 */ /* 0x000fce00078e00ff */
.L_x_5493:
[----:B------:R-:W-:-:S13]  /*29210*/  ISETP.NE.AND P0, PT, R0, RZ, PT ;  /* 0x000000ff0000720c */ /* 0x000fda0003f05270 */
[----:B------:R-:W1:Y:S01]  /*29220*/  @!P0 S2R R3, SR_CgaCtaId ;  /* 0x0000000000038919 */ /* 0x000e620000008800 */
[----:B------:R-:W-:-:S04]  /*29230*/  @!P0 MOV R0, 0x400 ;  /* 0x0000040000008802 */ /* 0x000fc80000000f00 */
[----:B-1----:R-:W-:-:S05]  /*29240*/  @!P0 LEA R0, R3, R0, 0x18 ;  /* 0x0000000003008211 */ /* 0x002fca00078ec0ff */
[----:B------:R1:W-:Y:S01]  /*29250*/  @!P0 STS.128 [R0+0x334d0], R16 ;  /* 0x0334d01000008388 */ /* 0x0003e20000000c00 */
[----:B------:R-:W-:Y:S06]  /*29260*/  BAR.ARV 0x5, 0x180 ;  /* 0x0146000000007b1d */ /* 0x000fec0000002000 */
.L_x_5486:
[----:B-1----:R-:W-:Y:S01]  /*29270*/  IMAD.MOV.U32 R0, RZ, RZ, 0x1 ;  /* 0x00000001ff007424 */ /* 0x002fe200078e00ff */
[----:B------:R1:W-:Y:S01]  /*29280*/  STL [R1+0x18], RZ ;  /* 0x000018ff01007387 */ /* 0x0003e20000100800 */
[----:B------:R-:W-:Y:S02]  /*29290*/  ULDC UR4, c[0x0][0xc3c] ;  /* 0x00030f0000047ab9 */ /* 0x000fe40000000800 */
[----:B--2---:R-:W-:Y:S01]  /*292a0*/  ISETP.GE.AND P0, PT, R19, UR4, PT ;  /* 0x0000000413007c0c */ /* 0x004fe2000bf06270 */
[----:B------:R1:W-:Y:S04]  /*292b0*/  STL [R1+0x20], R0 ;  /* 0x0000200001007387 */ /* 0x0003e80000100800 */
[----:B------:R1:W-:Y:S08]  /*292c0*/  STL [R1+0x5c], RZ ;  /* 0x00005cff01007387 */ /* 0x0003f00000100800 */
[----:B-1----:R-:W-:Y:S05]  /*292d0*/  @P0 BRA `(.L_x_5494) ;  /* 0x0000007000680947 */ /* 0x002fea0003800000 */
        /* <DEDUP_REMOVED lines=9> */
[C---:B-1----:R-:W-:Y:S01]  /*29370*/  IMAD.SHL.U32 R4, R10.reuse, 0x40, RZ ;  /* 0x000000400a047824 */ /* 0x042fe200078e00ff */
[----:B------:R-:W-:Y:S01]  /*29380*/  SHF.R.U32.HI R0, RZ, 0x1, R10 ;  /* 0x00000001ff007819 */ /* 0x000fe2000001160a */
[C---:B------:R-:W-:Y:S01]  /*29390*/  IMAD.SHL.U32 R5, R10.reuse, 0x2, RZ ;  /* 0x000000020a057824 */ /* 0x040fe200078e00ff */
[----:B------:R-:W-:-:S02]  /*293a0*/  LOP3.LUT R9, R10, 0x7f, RZ, 0xc0, !PT ;  /* 0x0000007f0a097812 */ /* 0x000fc400078ec0ff */
[----:B------:R-:W-:-:S04]  /*293b0*/  LOP3.LUT R3, R4, 0x180, RZ, 0xc0, !PT ;  /* 0x0000018004037812 */ /* 0x000fc800078ec0ff */
[----:B------:R-:W-:Y:S02]  /*293c0*/  LOP3.LUT R3, R3, 0x30, R0, 0xf8, !PT ;  /* 0x0000003003037812 */ /* 0x000fe400078ef800 */
[----:B------:R-:W-:-:S04]  /*293d0*/  SHF.L.U32 R0, R10, 0x4, RZ ;  /* 0x000000040a007819 */ /* 0x000fc800000006ff */
        /* <DEDUP_REMOVED lines=11> */
[----:B------:R0:W-:Y:S03]  /*29490*/  STL [R1+0x10], R5 ;  /* 0x0000100501007387 */ /* 0x0001e60000100800 */
[----:B------:R-:W-:-:S02]  /*294a0*/  LOP3.LUT R6, R3, 0x80, RZ, 0xc0, !PT ;  /* 0x0000008003067812 */ /* 0x000fc400078ec0ff */
[----:B------:R-:W-:Y:S01]  /*294b0*/  LOP3.LUT R8, R7, 0x60, R3, 0xf8, !PT ;  /* 0x0000006007087812 */ /* 0x000fe200078ef803 */
[----:B------:R-:W-:Y:S01]  /*294c0*/  IMAD.SHL.U32 R7, R10, 0x4, RZ ;  /* 0x000000040a077824 */ /* 0x000fe200078e00ff */
[----:B------:R-:W-:Y:S02]  /*294d0*/  LOP3.LUT R6, R6, 0x10, R10, 0xf8, !PT ;  /* 0x0000001006067812 */ /* 0x000fe400078ef80a */
[----:B0-----:R-:W-:Y:S02]  /*294e0*/  SHF.R.U32.HI R5, RZ, 0x2, R9 ;  /* 0x00000002ff057819 */ /* 0x001fe40000011609 */
[----:B------:R-:W-:Y:S02]  /*294f0*/  LOP3.LUT R6, R6, 0x10, R7, 0x78, !PT ;  /* 0x0000001006067812 */ /* 0x000fe400078e7807 */
[--C-:B------:R-:W-:Y:S02]  /*29500*/  LOP3.LUT R7, R8, 0x100, R3.reuse, 0xf8, !PT ;  /* 0x0000010008077812 */ /* 0x100fe400078ef803 */
[----:B------:R-:W-:-:S02]  /*29510*/  LOP3.LUT R5, R5, 0x60, R3, 0xf8, !PT ;  /* 0x0000006005057812 */ /* 0x000fc400078ef803 */
[----:B------:R-:W-:-:S05]  /*29520*/  LOP3.LUT R4, R7, R6, RZ, 0xfc, !PT ;  /* 0x0000000607047212 */ /* 0x000fca00078efcff */
[----:B------:R0:W-:Y:S02]  /*29530*/  STL [R1+0xc], R4 ;  /* 0x00000c0401007387 */ /* 0x0001e40000100800 */
[----:B0-----:R-:W-:-:S05]  /*29540*/  MOV R4, UR4 ;  /* 0x0000000400047c02 */ /* 0x001fca0008000f00 */
[----:B------:R-:W-:Y:S01]  /*29550*/  IMAD.IADD R3, R4, 0x1, R2 ;  /* 0x0000000104037824 */ /* 0x000fe200078e0202 */
[----:B------:R-:W-:Y:S01]  /*29560*/  STL [R1+0x4], R4 ;  /* 0x0000040401007387 */ /* 0x000fe20000100800 */
[----:B------:R-:W-:-:S03]  /*29570*/  IMAD.MOV.U32 R2, RZ, RZ, 0x1 ;  /* 0x00000001ff027424 */ /* 0x000fc600078e00ff */
[----:B------:R0:W-:Y:S04]  /*29580*/  STL [R1+0x3c], R3 ;  /* 0x00003c0301007387 */ /* 0x0001e80000100800 */
[----:B------:R-:W-:Y:S04]  /*29590*/  STL [R1+0x5c], RZ ;  /* 0x00005cff01007387 */ /* 0x000fe80000100800 */
[----:B------:R1:W-:Y:S01]  /*295a0*/  STL [R1+0x24], R2 ;  /* 0x0000240201007387 */ /* 0x0003e20000100800 */
[----:B0-----:R-:W-:-:S03]  /*295b0*/  IMAD.MOV.U32 R3, RZ, RZ, 0x1 ;  /* 0x00000001ff037424 */ /* 0x001fc600078e00ff */
[----:B------:R0:W-:Y:S04]  /*295c0*/  STL [R1+0x1c], RZ ;  /* 0x00001cff01007387 */ /* 0x0001e80000100800 */
[----:B------:R0:W-:Y:S01]  /*295d0*/  STL [R1+0x18], RZ ;  /* 0x000018ff01007387 */ /* 0x0001e20000100800 */
[----:B-1----:R-:W-:-:S03]  /*295e0*/  LOP3.LUT R2, R0, 0x40, RZ, 0xfc, !PT ;  /* 0x0000004000027812 */ /* 0x002fc600078efcff */
[----:B------:R0:W-:Y:S01]  /*295f0*/  STL [R1+0x20], R3 ;  /* 0x0000200301007387 */ /* 0x0001e20000100800 */
[----:B------:R-:W-:-:S07]  /*29600*/  LOP3.LUT R0, R0, 0x80, RZ, 0xfc, !PT ;  /* 0x0000008000007812 */ /* 0x000fce00078efcff */
.L_x_5610:
[----:B0--3--:R-:W0:Y:S02]  /*29610*/  LDC.64 R2, c[0x0][0xc88] ;  /* 0x00032200ff027b82 */ /* 0x009e240000000a00 */
[----:B0-----:R-:W-:-:S05]  /*29620*/  IMAD.WIDE R2, R19, 0x4, R2 ;  /* 0x0000000413027825 */ /* 0x001fca00078e0202 */
[----:B------:R-:W2:Y:S01]  /*29630*/  LDG.E R4, desc[UR54][R2.64] ;  /* 0x0000003602047981 */ /* 0x000ea2000c1e1900 */
[----:B------:R-:W-:Y:S05]  /*29640*/  YIELD ;  /* 0x0000000000007946 */ /* 0x000fea0003800000 */
[----:B------:R-:W-:Y:S01]  /*29650*/  ULDC.64 UR4, c[0x0][0xa28] ;  /* 0x00028a0000047ab9 */ /* 0x000fe20000000a00 */
[----:B------:R-:W-:Y:S01]  /*29660*/  IMAD.MOV.U32 R0, RZ, RZ, RZ ;  /* 0x000000ffff007224 */ /* 0x000fe200078e00ff */
[----:B------:R-:W-:Y:S01]  /*29670*/  ISETP.NE.U32.AND P0, PT, RZ, UR4, PT ;  /* 0x00000004ff007c0c */ /* 0x000fe2000bf05070 */
[----:B------:R-:W-:Y:S01]  /*29680*/  ULDC.64 UR10, c[0x0][0xa18] ;  /* 0x00028600000a7ab9 */ /* 0x000fe20000000a00 */
[----:B------:R-:W-:Y:S01]  /*29690*/  MOV R8, RZ ;  /* 0x000000ff00087202 */ /* 0x000fe20000000f00 */
[----:B------:R-:W-:Y:S01]  /*296a0*/  ULDC.64 UR8, c[0x0][0xa10] ;  /* 0x0002840000087ab9 */ /* 0x000fe20000000a00 */
[----:B------:R-:W-:Y:S01]  /*296b0*/  ISETP.NE.AND.EX P0, PT, RZ, UR5, PT, P0 ;  /* 0x00000005ff007c0c */ /* 0x000fe2000bf05300 */
[----:B------:R-:W-:Y:S01]  /*296c0*/  ULDC.64 UR6, c[0x0][0xa08] ;  /* 0x0002820000067ab9 */ /* 0x000fe20000000a00 */
[----:B--2---:R-:W-:Y:S01]  /*296d0*/  SHF.R.S32.HI R5, RZ, 0x1f, R4 ;  /* 0x0000001fff057819 */ /* 0x004fe20000011404 */
[----:B------:R-:W-:-:S10]  /*296e0*/  IMAD.SHL.U32 R15, R4, 0x4, RZ ;  /* 0x00000004040f7824 */ /* 0x000fd400078e00ff */
[C---:B------:R-:W-:Y:S01]  /*296f0*/  @P0 LEA R2, P1, R4.reuse, UR4, 0x2 ;  /* 0x0000000404020c11 */ /* 0x040fe2000f8210ff */
[----:B------:R0:W-:Y:S03]  /*29700*/  STL [R1+0x34], R4 ;  /* 0x0000340401007387 */ /* 0x0001e60000100800 */
[C-C-:B------:R-:W-:Y:S01]  /*29710*/  @P0 LEA.HI.X R3, R4.reuse, UR5, R5.reuse, 0x2, P1 ;  /* 0x0000000504030c11 */ /* 0x140fe200088f1405 */
[----:B------:R-:W-:Y:S01]  /*29720*/  ULDC.64 UR4, c[0x0][0xa00] ;  /* 0x0002800000047ab9 */ /* 0x000fe20000000a00 */
[----:B------:R-:W-:Y:S01]  /*29730*/  SHF.L.U64.HI R14, R4, 0x2, R5 ;  /* 0x00000002040e7819 */ /* 0x000fe20000010205 */
[----:B-1----:R1:W-:Y:S01]  /*29740*/  STL [R1+0x50], R5 ;  /* 0x0000500501007387 */ /* 0x0023e20000100800 */
        /* <DEDUP_REMOVED lines=10> */
[C---:B--2---:R-:W-:Y:S02]  /*297f0*/  IADD3 R2, P4, R15.reuse, UR4, RZ ;  /* 0x000000040f027c10 */ /* 0x044fe4000ff9e0ff */
[----:B------:R-:W-:Y:S02]  /*29800*/  ISETP.NE.AND.EX P0, PT, RZ, UR7, PT, P0 ;  /* 0x00000007ff007c0c */ /* 0x000fe4000bf05300 */
[C---:B------:R-:W-:Y:S02]  /*29810*/  IADD3.X R3, R14.reuse, UR5, RZ, P4, !PT ;  /* 0x000000050e037c10 */ /* 0x040fe4000a7fe4ff */
[C---:B0-----:R-:W-:Y:S02]  /*29820*/  IADD3 R4, P4, R15.reuse, UR8, RZ ;  /* 0x000000080f047c10 */ /* 0x041fe4000ff9e0ff */
[----:B------:R-:W-:Y:S01]  /*29830*/  ISETP.NE.AND.EX P1, PT, RZ, UR9, PT, P1 ;  /* 0x00000009ff007c0c */ /* 0x000fe2000bf25310 */
[----:B------:R-:W2:Y:S01]  /*29840*/  @P2 LDG.E R8, desc[UR54][R2.64] ;  /* 0x0000003602082981 */ /* 0x000ea2000c1e1900 */
[----:B-1----:R-:W-:Y:S01]  /*29850*/  IADD3.X R5, R14, UR9, RZ, P4, !PT ;  /* 0x000000090e057c10 */ /* 0x002fe2000a7fe4ff */
[----:B------:R-:W-:Y:S01]  /*29860*/  ULDC UR4, c[0x0][0x288] ;  /* 0x0000a20000047ab9 */ /* 0x000fe20000000800 */
[----:B------:R-:W-:Y:S01]  /*29870*/  IADD3 R6, P5, R15, UR6, RZ ;  /* 0x000000060f067c10 */ /* 0x000fe2000ffbe0ff */
[----:B------:R-:W-:Y:S01]  /*29880*/  IMAD.U32 R12, RZ, RZ, UR4 ;  /* 0x00000004ff0c7e24 */ /* 0x000fe2000f8e00ff */
[----:B------:R-:W-:-:S02]  /*29890*/  ULDC.64 UR4, c[0x0][0x418] ;  /* 0x0001060000047ab9 */ /* 0x000fc40000000a00 */
        /* <DEDUP_REMOVED lines=24> */
.L_x_5495:
[----:B------:R-:W2:Y:S01]  /*29a20*/  LDL R12, [R1+0x34] ;  /* 0x00003400010c7983 */ /* 0x000ea20000100800 */
[----:B-----5:R-:W-:Y:S01]  /*29a30*/  IMAD.IADD R2, R11, 0x1, R0 ;  /* 0x000000010b027824 */ /* 0x020fe200078e0200 */
        /* <DEDUP_REMOVED lines=10> */
.L_x_5496:
[----:B------:R-:W-:Y:S05]  /*29ae0*/  @!P0 BRA `(.L_x_5497) ;  /* 0x00000000000c8947 */ /* 0x000fea0003800000 */
[----:B------:R-:W2:Y:S04]  /*29af0*/  LDG.E R9, desc[UR54][R6.64] ;  /* 0x0000003606097981 */ /* 0x000ea8000c1e1900 */
[----:B------:R-:W2:Y:S02]  /*29b00*/  LDG.E R6, desc[UR54][R6.64+0x4] ;  /* 0x0000043606067981 */ /* 0x000ea4000c1e1900 */
[----:B--2---:R-:W-:-:S07]  /*29b10*/  IADD3 R9, -R9, R6, RZ ;  /* 0x0000000609097210 */ /* 0x004fce0007ffe1ff */
.L_x_5497:
[----:B-1----:R-:W2:Y:S01]  /*29b20*/  @P1 LDG.E R2, desc[UR54][R4.64] ;  /* 0x0000003604021981 */ /* 0x002ea2000c1e1900 */
[----:B------:R-:W1:Y:S01]  /*29b30*/  LDC R3, c[0x0][0x448] ;  /* 0x00011200ff037b82 */ /* 0x000e620000000800 */
[----:B-----5:R-:W-:Y:S02]  /*29b40*/  IMAD.IADD R0, R9, 0x1, -R0 ;  /* 0x0000000109007824 */ /* 0x020fe400078e0a00 */
[----:B------:R3:W2:Y:S01]  /*29b50*/  @P1 LDG.E R4, desc[UR54][R4.64+0x4] ;  /* 0x0000043604041981 */ /* 0x0006a2000c1e1900 */
[----:B-1----:R-:W-:-:S13]  /*29b60*/  ISETP.NE.AND P0, PT, R3, 0x1, PT ;  /* 0x000000010300780c */ /* 0x002fda0003f05270 */
[----:B---3--:R-:W1:Y:S01]  /*29b70*/  @P0 LDC R5, c[0x0][0x450] ;  /* 0x00011400ff050b82 */ /* 0x008e620000000800 */
[----:B------:R-:W-:Y:S01]  /*29b80*/  BSSY B0, `(.L_x_5498) ;  /* 0x0000176000007945 */ /* 0x000fe20003800000 */
[----:B--2---:R-:W-:-:S06]  /*29b90*/  @P1 IMAD.IADD R8, R4, 0x1, -R2 ;  /* 0x0000000104081824 */ /* 0x004fcc00078e0a02 */
[----:B------:R-:W2:Y:S01]  /*29ba0*/  @P0 LDC R4, c[0x0][0x44c] ;  /* 0x00011300ff040b82 */ /* 0x000ea20000000800 */
[----:B------:R-:W-:-:S04]  /*29bb0*/  IMAD.SHL.U32 R2, R17, 0x80, RZ ;  /* 0x0000008011027824 */ /* 0x000fc800078e00ff */
[----:B------:R-:W-:-:S04]  /*29bc0*/  VIADD R2, R2, 0x7f ;  /* 0x0000007f02027836 */ /* 0x000fc80000000000 */
[----:B------:R-:W-:Y:S02]  /*29bd0*/  IMAD.MOV.U32 R3, RZ, RZ, R2 ;  /* 0x000000ffff037224 */ /* 0x000fe400078e0002 */
[----:B--2---:R-:W-:Y:S01]  /*29be0*/  @P0 IMAD.HI.U32 R4, R2, R4, RZ ;  /* 0x0000000402040227 */ /* 0x004fe200078e00ff */
[----:B------:R-:W-:-:S04]  /*29bf0*/  IADD3 R2, R0, R8, RZ ;  /* 0x0000000800027210 */ /* 0x000fc80007ffe0ff */
[----:B-1----:R-:W-:Y:S01]  /*29c00*/  @P0 SHF.R.U32.HI R3, RZ, R5, R4 ;  /* 0x00000005ff030219 */ /* 0x002fe20000011604 */
        /* <DEDUP_REMOVED lines=9> */
[----:B------:R-:W-:-:S05]  /*29ca0*/  VIMNMX R2, R20, R2, PT ;  /* 0x0000000214027248 */ /* 0x000fca0003fe0100 */
[--C-:B------:R-:W-:Y:S02]  /*29cb0*/  IMAD R2, R2, 0xa0, -R0.reuse ;  /* 0x000000a002027824 */ /* 0x100fe400078e0a00 */
[----:B------:R-:W-:-:S03]  /*29cc0*/  IMAD.MOV R0, RZ, RZ, -R0 ;  /* 0x000000ffff007224 */ /* 0x000fc600078e0a00 */
[----:B------:R-:W-:Y:S02]  /*29cd0*/  VIMNMX R8, R2, R8, PT ;  /* 0x0000000802087248 */ /* 0x000fe40003fe0100 */
[----:B------:R-:W-:-:S04]  /*29ce0*/  VIMNMX R0, RZ, R0, !PT ;  /* 0x00000000ff007248 */ /* 0x000fc80007fe0100 */
[----:B------:R-:W-:Y:S01]  /*29cf0*/  ISETP.GT.AND P0, PT, R8, R0, PT ;  /* 0x000000000800720c */ /* 0x000fe20003f04270 */
[----:B------:R-:W-:-:S05]  /*29d00*/  IMAD.WIDE.U32 R2, R0, -0x33333333, RZ ;  /* 0xcccccccd00027825 */ /* 0x000fca00078e00ff */
[----:B------:R-:W-:-:S07]  /*29d10*/  SHF.R.U32.HI R2, RZ, 0x7, R3 ;  /* 0x00000007ff027819 */ /* 0x000fce0000011603 */
[----:B------:R-:W-:-:S04]  /*29d20*/  @P0 VIADD R8, R8, 0x9f ;  /* 0x0000009f08080836 */ /* 0x000fc80000000000 */
[----:B------:R-:W-:-:S05]  /*29d30*/  @P0 IMAD.HI R0, R8, 0x66666667, RZ ;  /* 0x6666666708000827 */ /* 0x000fca00078e02ff */
[----:B------:R-:W-:Y:S01]  /*29d40*/  @P0 SHF.R.U32.HI R3, RZ, 0x1f, R0 ;  /* 0x0000001fff030819 */ /* 0x000fe20000011600 */
[----:B------:R-:W-:-:S03]  /*29d50*/  IMAD.MOV.U32 R8, RZ, RZ, R2 ;  /* 0x000000ffff087224 */ /* 0x000fc600078e0002 */
[----:B------:R-:W-:-:S04]  /*29d60*/  @P0 LEA.HI.SX32 R8, R0, R3, 0x1a ;  /* 0x0000000300080211 */ /* 0x000fc800078fd2ff */
        /* <DEDUP_REMOVED lines=10> */
.L_x_5712:
[----:B--2---:R-:W-:Y:S02]  /*29e10*/  ISETP.NE.AND P0, PT, R14, RZ, PT ;  /* 0x000000ff0e00720c */ /* 0x004fe40003f05270 */
[----:B------:R-:W-:-:S11]  /*29e20*/  PLOP3.LUT P6, PT, PT, PT, PT, 0x8, 0x0 ;  /* 0x000000000000781c */ /* 0x000fd60003fce170 */
[----:B------:R-:W-:Y:S05]  /*29e30*/  @P0 BRA `(.L_x_5501) ;  /* 0x00000000000c0947 */ /* 0x000fea0003800000 */
[----:B------:R-:W-:-:S03]  /*29e40*/  UMOV UR4, 0xffffffff ;  /* 0xffffffff00047882 */ /* 0x000fc60000000000 */
[----:B------:R-:W-:Y:S05]  /*29e50*/  BRA.DIV UR4, `(.L_x_5502) ;  /* 0x0000008e04dc7947 */ /* 0x000fea000b800000 */
[----:B------:R-:W-:-:S13]  /*29e60*/  ELECT P6, URZ, PT ;  /* 0x00000000003f782f */ /* 0x000fda00038c0000 */
.L_x_5501:
[----:B-1----:R-:W2:Y:S04]  /*29e70*/  LDL R3, [R1+0x5c] ;  /* 0x00005c0001037983 */ /* 0x002ea80000100800 */
[----:B------:R-:W3:Y:S01]  /*29e80*/  LDL R5, [R1+0x4] ;  /* 0x0000040001057983 */ /* 0x000ee20000100800 */
[----:B------:R-:W-:Y:S01]  /*29e90*/  BSSY B1, `(.L_x_5503) ;  /* 0x0000008000017945 */ /* 0x000fe20003800000 */
[----:B--2---:R-:W-:-:S04]  /*29ea0*/  IADD3 R3, R3, 0x1, RZ ;  /* 0x0000000103037810 */ /* 0x004fc80007ffe0ff */
[----:B------:R-:W-:-:S04]  /*29eb0*/  LEA.HI R4, R3, R3, RZ, 0x1 ;  /* 0x0000000303047211 */ /* 0x000fc800078f08ff */
[----:B------:R-:W-:-:S05]  /*29ec0*/  LOP3.LUT R4, R4, 0xfffffffe, RZ, 0xc0, !PT ;  /* 0xfffffffe04047812 */ /* 0x000fca00078ec0ff */
[----:B------:R-:W-:-:S05]  /*29ed0*/  IMAD.IADD R3, R3, 0x1, -R4 ;  /* 0x0000000103037824 */ /* 0x000fca00078e0a04 */
[----:B------:R-:W-:-:S04]  /*29ee0*/  SHF.L.U32 R3, R3, 0x1f, RZ ;  /* 0x0000001f03037819 */ /* 0x000fc800000006ff */
[----:B---3--:R-:W1:Y:S02]  /*29ef0*/  SYNCS.PHASECHK.TRANS64.TRYWAIT P0, [R5+URZ+0x33420], R3 ;  /* 0x03342003050075a7 */ /* 0x008e64000800017f */
[----:B-1----:R-:W-:Y:S05]  /*29f00*/  @!P0 BRA `(.L_x_5504) ;  /* 0x0000008c00d08947 */ /* 0x002fea0003800000 */
.L_x_5715:
[----:B------:R-:W-:Y:S05]  /*29f10*/  BSYNC B1 ;  /* 0x0000000000017941 */ /* 0x000fea0003800000 */
.L_x_5503:
[----:B------:R-:W-:Y:S04]  /*29f20*/  BSSY B1, `(.L_x_5505) ;  /* 0x0000091000017945 */ /* 0x000fe80003800000 */
[----:B------:R-:W-:Y:S05]  /*29f30*/  @!P6 BRA `(.L_x_5506) ;  /* 0x00000008003ce947 */ /* 0x000fea0003800000 */
[----:B------:R-:W2:Y:S04]  /*29f40*/  LDL R5, [R1+0x4] ;  /* 0x0000040001057983 */ /* 0x000ea80000100800 */
[----:B------:R-:W3:Y:S01]  /*29f50*/  LDL R6, [R1+0x24] ;  /* 0x0000240001067983 */ /* 0x000ee20000100800 */
[----:B-1----:R-:W1:Y:S01]  /*29f60*/  S2R R4, SR_TID.X ;  /* 0x0000000000047919 */ /* 0x002e620000002100 */
[----:B--2---:R-:W-:Y:S02]  /*29f70*/  IMAD.MOV.U32 R7, RZ, RZ, R5 ;  /* 0x000000ffff077224 */ /* 0x004fe400078e0005 */
[----:B------:R-:W2:Y:S01]  /*29f80*/  LDL R5, [R1+0x1c] ;  /* 0x00001c0001057983 */ /* 0x000ea20000100800 */
[----:B---3--:R-:W-:Y:S01]  /*29f90*/  SHF.L.U32 R9, R6, 0x1f, RZ ;  /* 0x0000001f06097819 */ /* 0x008fe200000006ff */
[----:B------:R-:W-:Y:S01]  /*29fa0*/  BSSY B2, `(.L_x_5507) ;  /* 0x0000006000027945 */ /* 0x000fe20003800000 */
[----:B-1----:R-:W-:-:S04]  /*29fb0*/  LOP3.LUT R4, R4, 0x7f, RZ, 0xc0, !PT ;  /* 0x0000007f04047812 */ /* 0x002fc800078ec0ff */
[----:B------:R-:W-:Y:S01]  /*29fc0*/  ISETP.NE.AND P1, PT, R4, RZ, PT ;  /* 0x000000ff0400720c */ /* 0x000fe20003f25270 */
[----:B--2---:R-:W-:-:S04]  /*29fd0*/  IMAD R5, R5, 0x8, R7 ;  /* 0x0000000805057824 */ /* 0x004fc800078e0207 */
[----:B------:R-:W1:Y:S02]  /*29fe0*/  SYNCS.PHASECHK.TRANS64.TRYWAIT P0, [R5+URZ+0x334a0], R9 ;  /* 0x0334a009050075a7 */ /* 0x000e64000800017f */
[----:B-1----:R-:W-:Y:S06]  /*29ff0*/  @!P0 BRA `(.L_x_5508) ;  /* 0x0000008c00ac8947 */ /* 0x002fec0003800000 */
.L_x_5716:
[----:B------:R-:W-:Y:S05]  /*2a000*/  BSYNC B2 ;  /* 0x0000000000027941 */ /* 0x000fea0003800000 */
.L_x_5507:
        /* <DEDUP_REMOVED lines=9> */
.L_x_5510:
[----:B------:R-:W-:Y:S05]  /*2a0a0*/  BSYNC B2 ;  /* 0x0000000000027941 */ /* 0x000fea0003800000 */
.L_x_5509:
        /* <DEDUP_REMOVED lines=14> */
.L_x_5511:
        /* <DEDUP_REMOVED lines=16> */
.L_x_5512:
        /* <DEDUP_REMOVED lines=12> */
[----:B------:R-:W-:Y:S01]  /*2a350*/  UMOV UR6, 0x0 ;  /* 0x0000000000067882 */ /* 0x000fe20000000000 */
[----:B------:R-:W-:Y:S01]  /*2a360*/  IADD3 R6, R7, 0x29200, RZ ;  /* 0x0002920007067810 */ /* 0x000fe20007ffe0ff */
[----:B------:R-:W-:Y:S01]  /*2a370*/  UMOV UR7, 0x12f00000 ;  /* 0x12f0000000077882 */ /* 0x000fe20000000000 */
[----:B------:R-:W-:-:S15]  /*2a380*/  R2UR UR10, R11 ;  /* 0x000000000b0a72ca */ /* 0x000fde00000e0000 */
.L_x_5513:
        /* <DEDUP_REMOVED lines=13> */
.L_x_5717:
[----:B------:R-:W-:Y:S05]  /*2a460*/  BSYNC B2 ;  /* 0x0000000000027941 */ /* 0x000fea0003800000 */
.L_x_5514:
        /* <DEDUP_REMOVED lines=11> */
.L_x_5517:
[----:B------:R-:W-:Y:S05]  /*2a520*/  BSYNC B2 ;  /* 0x0000000000027941 */ /* 0x000fea0003800000 */
.L_x_5516:
        /* <DEDUP_REMOVED lines=8> */
.L_x_5518:
        /* <DEDUP_REMOVED lines=15> */
.L_x_5519:
        /* <DEDUP_REMOVED lines=15> */
.L_x_5520:
        /* <DEDUP_REMOVED lines=10> */
.L_x_5506:
[----:B------:R-:W-:Y:S05]  /*2a830*/  BSYNC B1 ;  /* 0x0000000000017941 */ /* 0x000fea0003800000 */
.L_x_5505:
[----:B-1----:R-:W2:Y:S04]  /*2a840*/  LDL.LU R3, [R1+0x1c] ;  /* 0x00001c0001037983 */ /* 0x002ea80000300800 */
        /* <DEDUP_REMOVED lines=12> */
.L_x_5537:
        /* <DEDUP_REMOVED lines=14> */
.L_x_5718:
[----:B------:R-:W-:Y:S05]  /*2a9f0*/  BSYNC B2 ;  /* 0x0000000000027941 */ /* 0x000fea0003800000 */
.L_x_5523:
        /* <DEDUP_REMOVED lines=9> */
.L_x_5526:
[----:B------:R-:W-:Y:S05]  /*2aa90*/  BSYNC B2 ;  /* 0x0000000000027941 */ /* 0x000fea0003800000 */
.L_x_5525:
        /* <DEDUP_REMOVED lines=9> */
[----:B--2---:R-:W-:-:S02]  /*2ab30*/  IMAD R5, R3, 0x7800, R4 ;  /* 0x0000780003057824 */ /* 0x004fc400078e0204 */
[----:B------:R-:W-:Y:S02]  /*2ab40*/  IMAD R4, R8, 0xa0, R10 ;  /* 0x000000a008047824 */ /* 0x000fe400078e020a */
[----:B------:R-:W-:Y:S02]  /*2ab50*/  VIADD R3, R7, 0x33490 ;  /* 0x0003349007037836 */ /* 0x000fe40000000000 */
[----:B------:R-:W-:-:S07]  /*2ab60*/  VIADD R9, R5, 0x24200 ;  /* 0x0002420005097836 */ /* 0x000fce0000000000 */
.L_x_5527:
        /* <DEDUP_REMOVED lines=16> */
.L_x_5528:
        /* <DEDUP_REMOVED lines=16> */
.L_x_5529:
        /* <DEDUP_REMOVED lines=13> */
.L_x_5719:
[----:B------:R-:W-:Y:S05]  /*2ae40*/  BSYNC B2 ;  /* 0x0000000000027941 */ /* 0x000fea0003800000 */
.L_x_5530:
        /* <DEDUP_REMOVED lines=11> */
.L_x_5533:
[----:B------:R-:W-:Y:S05]  /*2af00*/  BSYNC B2 ;  /* 0x0000000000027941 */ /* 0x000fea0003800000 */
.L_x_5532:
        /* <DEDUP_REMOVED lines=8> */
.L_x_5534:
        /* <DEDUP_REMOVED lines=15> */
.L_x_5535:
        /* <DEDUP_REMOVED lines=15> */
.L_x_5536:
        /* <DEDUP_REMOVED lines=10> */
.L_x_5522:
[----:B------:R-:W-:Y:S05]  /*2b210*/  BSYNC B1 ;  /* 0x0000000000017941 */ /* 0x000fea0003800000 */
.L_x_5521:
        /* <DEDUP_REMOVED lines=12> */
.L_x_5499:
[----:B------:R-:W-:Y:S05]  /*2b2e0*/  BSYNC B0 ;  /* 0x0000000000007941 */ /* 0x000fea0003800000 */
.L_x_5498:
[----:B------:R-:W3:Y:S01]  /*2b2f0*/  LDC R0, c[0x0][0x448] ;  /* 0x00011200ff007b82 */ /* 0x000ee20000000800 */
[----:B------:R-:W-:Y:S07]  /*2b300*/  @!P0 WARPSYNC.ALL ;  /* 0x0000000000008948 */ /* 0x000fee0003800000 */
[----:B------:R-:W-:Y:S01]  /*2b310*/  @!P0 BAR.SYNC.DEFER_BLOCKING 0xc, 0x180 ;  /* 0x0306000000008b1d */ /* 0x000fe20000010000 */
[----:B---3--:R-:W-:Y:S02]  /*2b320*/  ISETP.NE.AND P1, PT, R0, 0x1, PT ;  /* 0x000000010000780c */ /* 0x008fe40003f25270 */
[----:B------:R-:W-:-:S11]  /*2b330*/  LEA R0, R17, 0x7f, 0x7 ;  /* 0x0000007f11007811 */ /* 0x000fd600078e38ff */
[----:B------:R-:W3:Y:S08]  /*2b340*/  @P1 LDC R2, c[0x0][0x44c] ;  /* 0x00011300ff021b82 */ /* 0x000ef00000000800 */
[----:B-12---:R-:W1:Y:S01]  /*2b350*/  @P1 LDC R3, c[0x0][0x450] ;  /* 0x00011400ff031b82 */ /* 0x006e620000000800 */
[----:B---3--:R-:W-:-:S05]  /*2b360*/  @P1 IMAD.HI.U32 R2, R0, R2, RZ ;  /* 0x0000000200021227 */ /* 0x008fca00078e00ff */
[----:B-1----:R-:W-:-:S05]  /*2b370*/  @P1 SHF.R.U32.HI R0, RZ, R3, R2 ;  /* 0x00000003ff001219 */ /* 0x002fca0000011602 */
[----:B------:R-:W-:-:S04]  /*2b380*/  IMAD.IADD R0, R21, 0x1, R0 ;  /* 0x0000000115007824 */ /* 0x000fc800078e0200 */
[----:B------:R-:W-:-:S05]  /*2b390*/  IMAD.HI R0, R0, 0x66666667, RZ ;  /* 0x6666666700007827 */ /* 0x000fca00078e02ff */
[----:B------:R-:W-:-:S04]  /*2b3a0*/  SHF.R.U32.HI R2, RZ, 0x1f, R0 ;  /* 0x0000001fff027819 */ /* 0x000fc80000011600 */
[----:B------:R-:W-:-:S04]  /*2b3b0*/  LEA.HI.SX32 R0, R0, R2, 0x1a ;  /* 0x0000000200007211 */ /* 0x000fc800078fd2ff */
        /* <DEDUP_REMOVED lines=11> */
[----:B------:R-:W1:Y:S08]  /*2b470*/  FLO.U32 R0, UR4 ;  /* 0x0000000400007d00 */ /* 0x000e7000080e0000 */
[----:B------:R-:W2:Y:S01]  /*2b480*/  POPC R2, UR4 ;  /* 0x0000000400027d09 */ /* 0x000ea20008000000 */
[----:B-1----:R-:W-:-:S13]  /*2b490*/  ISETP.EQ.U32.AND P0, PT, R0, R3, PT ;  /* 0x000000030000720c */ /* 0x002fda0003f02070 */
[----:B--2---:R-:W2:Y:S01]  /*2b4a0*/  @P0 ATOMG.E.ADD.STRONG.GPU PT, R5, desc[UR54][R4.64], R2 ;  /* 0x00000002040509a8 */ /* 0x004ea200081ee1f6 */
[----:B------:R-:W1:Y:S02]  /*2b4b0*/  S2R R3, SR_LTMASK ;  /* 0x0000000000037919 */ /* 0x000e640000003900 */
[----:B-1----:R-:W-:-:S06]  /*2b4c0*/  LOP3.LUT R3, R3, UR4, RZ, 0xc0, !PT ;  /* 0x0000000403037c12 */ /* 0x002fcc000f8ec0ff */
[----:B------:R-:W1:Y:S01]  /*2b4d0*/  POPC R3, R3 ;  /* 0x0000000300037309 */ /* 0x000e620000000000 */
[----:B--2---:R-:W1:Y:S02]  /*2b4e0*/  SHFL.IDX PT, R0, R5, R0, 0x1f ;  /* 0x00001f0005007589 */ /* 0x004e6400000e0000 */
[----:B-1----:R-:W-:Y:S01]  /*2b4f0*/  IADD3 R16, R0, UR38, R3 ;  /* 0x0000002600107c10 */ /* 0x002fe2000fffe003 */
[----:B------:R-:W-:Y:S06]  /*2b500*/  BRA `(.L_x_5539) ;  /* 0x0000004000c07947 */ /* 0x000fec0003800000 */
.L_x_5538:
        /* <DEDUP_REMOVED lines=21> */
.L_x_5541:
[----:B------:R-:W-:Y:S05]  /*2b660*/  BSYNC B6 ;  /* 0x0000000000067941 */ /* 0x000fea0003800000 */
.L_x_5540:
        /* <DEDUP_REMOVED lines=25> */
.L_x_5543:
[----:B------:R-:W-:Y:S05]  /*2b800*/  BSYNC B6 ;  /* 0x0000000000067941 */ /* 0x000fea0003800000 */
.L_x_5542:
        /* <DEDUP_REMOVED lines=22> */
.L_x_5545:
[----:B------:R-:W-:Y:S05]  /*2b970*/  BSYNC B6 ;  /* 0x0000000000067941 */ /* 0x000fea0003800000 */
.L_x_5544:
        /* <DEDUP_REMOVED lines=20> */
.L_x_5547:
[----:B------:R-:W-:Y:S05]  /*2bac0*/  BSYNC B6 ;  /* 0x0000000000067941 */ /* 0x000fea0003800000 */
.L_x_5546:
        /* <DEDUP_REMOVED lines=23> */
.L_x_5722:
        /* <DEDUP_REMOVED lines=11> */
.L_x_5725:
[----:B------:R-:W-:Y:S05]  /*2bcf0*/  @!P6 BRA `(.L_x_5549) ;  /* 0x0000000400b8e947 */ /* 0x000fea0003800000 */
[----:B-1----:R-:W3:Y:S01]  /*2bd00*/  LDL R4, [R1+0x38] ;  /* 0x0000380001047983 */ /* 0x002ee20000100800 */
[----:B------:R-:W-:-:S04]  /*2bd10*/  ISETP.NE.U32.AND P0, PT, R2, RZ, PT ;  /* 0x000000ff0200720c */ /* 0x000fc80003f05070 */
[----:B------:R-:W-:Y:S01]  /*2bd20*/  ISETP.NE.AND.EX P0, PT, R3, RZ, PT, P0 ;  /* 0x000000ff0300720c */ /* 0x000fe20003f05300 */
[----:B---3--:R-:W-:-:S12]  /*2bd30*/  VIADD R0, R4, 0xffffffff ;  /* 0xffffffff04007836 */ /* 0x008fd80000000000 */
[----:B------:R-:W-:Y:S05]  /*2bd40*/  @!P0 BRA `(.L_x_5551) ;  /* 0x0000000000488947 */ /* 0x000fea0003800000 */
        /* <DEDUP_REMOVED lines=16> */
[----:B------:R-:W3:Y:S04]  /*2be50*/  LDG.E R2, desc[UR54][R2.64] ;  /* 0x0000003602027981 */ /* 0x000ee8000c1e1900 */
[----:B---3--:R1:W-:Y:S02]  /*2be60*/  STL [R1], R2 ;  /* 0x0000000201007387 */ /* 0x0083e40000100800 */
.L_x_5551:
[----:B--2---:R-:W2:Y:S04]  /*2be70*/  LDL R9, [R1+0x4] ;  /* 0x0000040001097983 */ /* 0x004ea80000100800 */
[----:B-1----:R-:W2:Y:S04]  /*2be80*/  LDL R2, [R1+0x18] ;  /* 0x0000180001027983 */ /* 0x002ea80000100800 */
[----:B------:R-:W3:Y:S01]  /*2be90*/  LDL R3, [R1+0x20] ;  /* 0x0000200001037983 */ /* 0x000ee20000100800 */
[----:B------:R-:W1:Y:S02]  /*2bea0*/  S2R R8, SR_TID.X ;  /* 0x0000000000087919 */ /* 0x000e640000002100 */
[----:B-1----:R-:W-:-:S04]  /*2beb0*/  LOP3.LUT R8, R8, 0x7f, RZ, 0xc0, !PT ;  /* 0x0000007f08087812 */ /* 0x002fc800078ec0ff */
[----:B------:R-:W-:Y:S02]  /*2bec0*/  ISETP.NE.AND P1, PT, R8, RZ, PT ;  /* 0x000000ff0800720c */ /* 0x000fe40003f25270 */
[----:B--2---:R-:W-:Y:S02]  /*2bed0*/  LEA R2, R2, R9, 0x3 ;  /* 0x0000000902027211 */ /* 0x004fe400078e18ff */
[----:B---3--:R-:W-:-:S04]  /*2bee0*/  SHF.L.U32 R4, R3, 0x1f, RZ ;  /* 0x0000001f03047819 */ /* 0x008fc800000006ff */
[----:B------:R-:W1:Y:S02]  /*2bef0*/  SYNCS.PHASECHK.TRANS64.TRYWAIT P0, [R2+URZ+0x33480], R4 ;  /* 0x03348004020075a7 */ /* 0x000e64000800017f */
[----:B-1----:R-:W-:Y:S05]  /*2bf00*/  @!P0 BRA `(.L_x_5552) ;  /* 0x00000070008c8947 */ /* 0x002fea0003800000 */
.L_x_5726:
        /* <DEDUP_REMOVED lines=8> */
.L_x_5553:
        /* <DEDUP_REMOVED lines=31> */
.L_x_5727:
        /* <DEDUP_REMOVED lines=8> */
.L_x_5555:
[----:B------:R-:W3:Y:S04]  /*2c200*/  LDL R5, [R1] ;  /* 0x0000000001057983 */ /* 0x000ee80000100800 */
        /* <DEDUP_REMOVED lines=22> */
[----:B------:R-:W-:Y:S01]  /*2c370*/  UMOV UR10, UR16 ;  /* 0x00000010000a7c82 */ /* 0x000fe20008000000 */
[----:B------:R-:W-:Y:S01]  /*2c380*/  UMOV UR14, 0x80 ;  /* 0x00000080000e7882 */ /* 0x000fe20000000000 */
[----:B------:R1:W-:Y:S02]  /*2c390*/  UTMALDG.4D [UR8], [UR4], desc[UR6] ;  /* 0x00000608040075b4 */ /* 0x0003e40008019000 */
[----:B-1----:R-:W-:Y:S01]  /*2c3a0*/  UMOV UR8, UR15 ;  /* 0x0000000f00087c82 */ /* 0x002fe20008000000 */
[----:B------:R-:W-:Y:S02]  /*2c3b0*/  UMOV UR10, UR14 ;  /* 0x0000000e000a7c82 */ /* 0x000fe40008000000 */
[----:B------:R3:W-:Y:S02]  /*2c3c0*/  UTMALDG.4D [UR8], [UR4], desc[UR6] ;  /* 0x00000608040075b4 */ /* 0x0007e40008019000 */
[----:B---3--:R-:W-:Y:S01]  /*2c3d0*/  NOP ;  /* 0x0000000000007918 */ /* 0x008fe20000000000 */
.L_x_5549:
[----:B------:R-:W3:Y:S04]  /*2c3e0*/  LDL R2, [R1+0x4] ;  /* 0x0000040001027983 */ /* 0x000ee80000100800 */
[----:B------:R-:W4:Y:S04]  /*2c3f0*/  LDL.LU R3, [R1+0x40] ;  /* 0x0000400001037983 */ /* 0x000f280000300800 */
        /* <DEDUP_REMOVED lines=8> */
[----:B------:R-:W-:Y:S01]  /*2c480*/  ISETP.NE.AND.EX P0, PT, RZ, UR7, PT, P0 ;  /* 0x00000007ff007c0c */ /* 0x000fe2000bf05300 */
[----:B---3--:R-:W-:Y:S01]  /*2c490*/  VIADD R2, R2, 0x1e200 ;  /* 0x0001e20002027836 */ /* 0x008fe20000000000 */
[----:B----4-:R-:W-:-:S04]  /*2c4a0*/  SHF.R.S32.HI R0, RZ, 0x1f, R3 ;  /* 0x0000001fff007819 */ /* 0x010fc80000011403 */
        /* <DEDUP_REMOVED lines=30> */
.L_x_5557:
[----:B------:R-:W-:Y:S05]  /*2c690*/  BSYNC B6 ;  /* 0x0000000000067941 */ /* 0x000fea0003800000 */
.L_x_5556:
        /* <DEDUP_REMOVED lines=12> */
[C---:B------:R-:W-:Y:S02]  /*2c760*/  LOP3.LUT R11, R9.reuse, 0x40, RZ, 0xfc, !PT ;  /* 0x00000040090b7812 */ /* 0x040fe400078efcff */
[----:B------:R-:W-:Y:S01]  /*2c770*/  LOP3.LUT R9, R9, 0x80, RZ, 0xfc, !PT ;  /* 0x0000008009097812 */ /* 0x000fe200078efcff */
[----:B--2---:R-:W-:Y:S02]  /*2c780*/  IMAD.MOV.U32 R3, RZ, RZ, R5 ;  /* 0x000000ffff037224 */ /* 0x004fe400078e0005 */
        /* <DEDUP_REMOVED lines=10> */
[----:B------:R-:W-:Y:S01]  /*2c830*/  ULDC.64 UR4, c[0x0][0x2d0] ;  /* 0x0000b40000047ab9 */ /* 0x000fe20000000a00 */
[----:B------:R-:W2:Y:S02]  /*2c840*/  S2R R4, SR_TID.X ;  /* 0x0000000000047919 */ /* 0x000ea40000002100 */
[----:B------:R-:W-:Y:S01]  /*2c850*/  IMAD.IADD R3, R3, 0x1, R0 ;  /* 0x0000000103037824 */ /* 0x000fe200078e0200 */
[----:B0-----:R-:W-:-:S04]  /*2c860*/  LOP3.LUT R5, R5, 0x7f, RZ, 0xc0, !PT ;  /* 0x0000007f05057812 */ /* 0x001fc800078ec0ff */
[----:B------:R-:W-:Y:S01]  /*2c870*/  SHF.R.U32.HI R5, RZ, 0x2, R5 ;  /* 0x00000002ff057819 */ /* 0x000fe20000011605 */
[----:B--2---:R-:W-:-:S05]  /*2c880*/  IMAD.SHL.U32 R4, R4, 0x20, RZ ;  /* 0x0000002004047824 */ /* 0x004fca00078e00ff */
[----:B------:R-:W-:Y:S02]  /*2c890*/  LOP3.LUT R4, R5, 0x60, R4, 0xf8, !PT ;  /* 0x0000006005047812 */ /* 0x000fe400078ef804 */
[----:B------:R-:W0:Y:S02]  /*2c8a0*/  @P0 LDC R5, c[0x0][0x44c] ;  /* 0x00011300ff050b82 */ /* 0x000e240000000800 */
[----:B------:R-:W-:-:S05]  /*2c8b0*/  LEA R4, R17, R4, 0x7 ;  /* 0x0000000411047211 */ /* 0x000fca00078e38ff */
        /* <DEDUP_REMOVED lines=10> */
[----:B------:R-:W0:Y:S02]  /*2c960*/  S2R R5, SR_TID.X ;  /* 0x0000000000057919 */ /* 0x000e240000002100 */
        /* <DEDUP_REMOVED lines=10> */
[----:B------:R-:W-:Y:S01]  /*2ca10*/  IADD3.X R2, R7, UR7, R2, P3, !PT ;  /* 0x0000000707027c10 */ /* 0x000fe20009ffe402 */
[----:B0-----:R-:W-:-:S05]  /*2ca20*/  IMAD.SHL.U32 R10, R5, 0x10, RZ ;  /* 0x00000010050a7824 */ /* 0x001fca00078e00ff */
[----:B------:R-:W-:-:S04]  /*2ca30*/  LOP3.LUT R10, R10, 0x30, RZ, 0xc0, !PT ;  /* 0x000000300a0a7812 */ /* 0x000fc800078ec0ff */
[----:B------:R-:W-:Y:S01]  /*2ca40*/  ISETP.GE.AND P0, PT, R10, UR4, PT ;  /* 0x000000040a007c0c */ /* 0x000fe2000bf06270 */
[----:B------:R-:W-:-:S03]  /*2ca50*/  UMOV UR4, 0xffffffff ;  /* 0xffffffff00047882 */ /* 0x000fc60000000000 */
[----:B-1----:R-:W-:Y:S09]  /*2ca60*/  BRA.DIV UR4, `(.L_x_5558) ;  /* 0x0000006604dc7947 */ /* 0x002ff2000b800000 */
[----:B------:R-:W0:Y:S02]  /*2ca70*/  S2R R5, SR_TID.X ;  /* 0x0000000000057919 */ /* 0x000e240000002100 */
[----:B0-----:R-:W-:Y:S02]  /*2ca80*/  LOP3.LUT R6, R5, 0x7f, RZ, 0xc0, !PT ;  /* 0x0000007f05067812 */ /* 0x001fe400078ec0ff */
[----:B------:R-:W2:Y:S02]  /*2ca90*/  LDL.LU R5, [R1+0x44] ;  /* 0x0000440001057983 */ /* 0x000ea40000300800 */
[----:B------:R-:W-:Y:S02]  /*2caa0*/  SHF.R.U32.HI R6, RZ, 0x2, R6 ;  /* 0x00000002ff067819 */ /* 0x000fe40000011606 */
[----:B------:R-:W-:Y:S02]  /*2cab0*/  SHFL.IDX PT, R4, R2, RZ, 0x1c1f ;  /* 0x001c1fff02047589 */ /* 0x000fe400000e0000 */
[----:B------:R-:W-:-:S02]  /*2cac0*/  LEA R17, R17, R6, 0x7 ;  /* 0x0000000611117211 */ /* 0x000fc400078e38ff */
[----:B------:R-:W-:Y:S01]  /*2cad0*/  SHFL.IDX PT, R6, R2, 0x1, 0x1c1f ;  /* 0x003c1f0002067f89 */ /* 0x000fe200000e0000 */
[----:B--2---:R-:W-:-:S03]  /*2cae0*/  IMAD R0, R5, R8, RZ ;  /* 0x0000000805007224 */ /* 0x004fc600078e02ff */
[----:B------:R-:W0:Y:S02]  /*2caf0*/  SHFL.IDX PT, R5, R3, RZ, 0x1c1f ;  /* 0x001c1fff03057589 */ /* 0x000e2400000e0000 */
[----:B------:R-:W-:-:S13]  /*2cb00*/  ISETP.GE.AND P4, PT, R17, R0, PT ;  /* 0x000000001100720c */ /* 0x000fda0003f86270 */
[----:B0-----:R-:W-:-:S05]  /*2cb10*/  @!P4 IADD3 R5, P3, R10, R5, RZ ;  /* 0x000000050a05c210 */ /* 0x001fca0007f7e0ff */
[----:B------:R-:W-:-:S05]  /*2cb20*/  @!P4 IMAD.X R4, RZ, RZ, R4, P3 ;  /* 0x000000ffff04c224 */ /* 0x000fca00018e0604 */
[----:B------:R-:W-:-:S04]  /*2cb30*/  @!P4 LOP3.LUT R5, R5, R4, RZ, 0x3c, !PT ;  /* 0x000000040505c212 */ /* 0x000fc800078e3cff */
[----:B------:R-:W-:-:S04]  /*2cb40*/  @!P4 LOP3.LUT R4, R5, R4, RZ, 0x3c, !PT ;  /* 0x000000040504c212 */ /* 0x000fc800078e3cff */
[----:B------:R-:W-:-:S05]  /*2cb50*/  @!P4 LOP3.LUT R5, R5, R4, RZ, 0x3c, !PT ;  /* 0x000000040505c212 */ /* 0x000fca00078e3cff */
[----:B-----5:R-:W-:Y:S04]  /*2cb60*/  @!P4 LDGSTS.E.BYPASS.LTC128B.128 [R9+0x1e200], desc[UR54][R4.64], !P0 ;  /* 0x1e2000000409cfae */ /* 0x020fe8000c101d76 */
        /* <DEDUP_REMOVED lines=24> */
[----:B------:R-:W-:Y:S04]  /*2ccf0*/  @!P3 LDGSTS.E.BYPASS.LTC128B.128 [R9+0x21200], desc[UR54][R4.64+0x40], !P1 ;  /* 0x212000400409bfae */ /* 0x000fe8000c901d76 */
[----:B------:R0:W-:Y:S04]  /*2cd00*/  @!P3 LDGSTS.E.BYPASS.LTC128B.128 [R9+0x23200], desc[UR54][R4.64+0x80], !P2 ;  /* 0x232000800409bfae */ /* 0x0001e8000d101d76 */
[----:B01----:R0:W2:Y:S02]  /*2cd10*/  SHFL.IDX PT, R4, R2, 0x3, 0x1c1f ;  /* 0x007c1f0002047f89 */ /* 0x0030a400000e0000 */
.L_x_5736:
[----:B------:R-:W-:Y:S01]  /*2cd20*/  IADD3 R17, R17, 0x60, RZ ;  /* 0x0000006011117810 */ /* 0x000fe20007ffe0ff */
[----:B------:R-:W-:Y:S03]  /*2cd30*/  BSSY B0, `(.L_x_5559) ;  /* 0x000000b000007945 */ /* 0x000fe60003800000 */
        /* <DEDUP_REMOVED lines=10> */
.L_x_5560:
[----:B------:R-:W-:Y:S05]  /*2cde0*/  BSYNC B0 ;  /* 0x0000000000007941 */ /* 0x000fea0003800000 */
.L_x_5559:
[----:B-1----:R1:W5:Y:S01]  /*2cdf0*/  LDL R9, [R1+0x4] ;  /* 0x0000040001097983 */ /* 0x0023620000100800 */
[----:B------:R-:W-:Y:S01]  /*2ce00*/  PLOP3.LUT P0, PT, PT, PT, PT, 0x80, 0x0 ;  /* 0x000000000000781c */ /* 0x000fe20003f0f070 */
[----:B------:R-:W-:-:S12]  /*2ce10*/  NOP ;  /* 0x0000000000007918 */ /* 0x000fd80000000000 */
.L_x_5561:
        /* <DEDUP_REMOVED lines=19> */
.L_x_5737:
[----:B------:R-:W-:Y:S05]  /*2cf50*/  BSYNC B0 ;  /* 0x0000000000007941 */ /* 0x000fea0003800000 */
.L_x_5562:
[----:B0-----:R-:W3:Y:S02]  /*2cf60*/  LDL R2, [R1+0x38] ;  /* 0x0000380001027983 */ /* 0x001ee40000100800 */
[----:B---3--:R-:W-:-:S13]  /*2cf70*/  ISETP.GE.AND P0, PT, R2, 0x2, PT ;  /* 0x000000020200780c */ /* 0x008fda0003f06270 */
[----:B------:R-:W-:Y:S05]  /*2cf80*/  @!P0 BRA `(.L_x_5564) ;  /* 0x0000001800548947 */ /* 0x000fea0003800000 */
[----:B------:R0:W5:Y:S01]  /*2cf90*/  LDL.LU R0, [R1+0x18] ;  /* 0x0000180001007983 */ /* 0x0001620000300800 */
[----:B------:R-:W-:-:S03]  /*2cfa0*/  VIADD R2, R2, 0xfffffffe ;  /* 0xfffffffe02027836 */ /* 0x000fc60000000000 */
[----:B------:R0:W5:Y:S04]  /*2cfb0*/  LDL.LU R8, [R1+0x20] ;  /* 0x0000200001087983 */ /* 0x0001680000300800 */
.L_x_5588:
        /* <DEDUP_REMOVED lines=13> */
[----:B------:R-:W-:Y:S02]  /*2d090*/  MOV R3, R2 ;  /* 0x0000000200037202 */ /* 0x000fe40000000f00 */
        /* <DEDUP_REMOVED lines=23> */
.L_x_5567:
        /* <DEDUP_REMOVED lines=9> */
.L_x_5738:
[----:B------:R-:W-:Y:S05]  /*2d2a0*/  BSYNC B1 ;  /* 0x0000000000017941 */ /* 0x000fea0003800000 */
.L_x_5568:
        /* <DEDUP_REMOVED lines=9> */
.L_x_5571:
[----:B------:R-:W-:Y:S05]  /*2d340*/  BSYNC B1 ;  /* 0x0000000000017941 */ /* 0x000fea0003800000 */
.L_x_5570:
[----:B--2---:R-:W2:Y:S04]  /*2d350*/  LDL R9, [R1+0x4] ;  /* 0x0000040001097983 */ /* 0x004ea80000100800 */
[----:B------:R-:W2:Y:S04]  /*2d360*/  LDL R4, [R1+0x18] ;  /* 0x0000180001047983 */ /* 0x000ea80000100800 */
[----:B------:R-:W4:Y:S01]  /*2d370*/  LDL R7, [R1+0x30] ;  /* 0x0000300001077983 */ /* 0x000f220000100800 */
        /* <DEDUP_REMOVED lines=8> */
[----:B----4-:R-:W-:Y:S02]  /*2d400*/  IMAD R7, R3, 0xa0, R7 ;  /* 0x000000a003077824 */ /* 0x010fe400078e0207 */
[----:B------:R-:W-:Y:S02]  /*2d410*/  VIADD R3, R6, 0x33470 ;  /* 0x0003347006037836 */ /* 0x000fe40000000000 */
[----:B------:R-:W-:-:S07]  /*2d420*/  VIADD R9, R4, 0xf200 ;  /* 0x0000f20004097836 */ /* 0x000fce0000000000 */
.L_x_5572:
        /* <DEDUP_REMOVED lines=17> */
.L_x_5573:
        /* <DEDUP_REMOVED lines=17> */
.L_x_5574:
        /* <DEDUP_REMOVED lines=14> */
.L_x_5739:
[----:B------:R-:W-:Y:S05]  /*2d730*/  BSYNC B1 ;  /* 0x0000000000017941 */ /* 0x000fea0003800000 */
.L_x_5575:
[----:B------:R-:W-:Y:S01]  /*2d740*/  BSSY B1, `(.L_x_5577) ;  /* 0x000000b000017945 */ /* 0x000fe20003800000 */
[----:B------:R-:W-:Y:S02]  /*2d750*/  IMAD.MOV.U32 R10, RZ, RZ, 0x0 ;  /* 0x00000000ff0a7424 */ /* 0x000fe400078e00ff */
[----:B------:R-:W-:Y:S01]  /*2d760*/  IMAD.MOV.U32 R11, RZ, RZ, 0x14f00000 ;  /* 0x14f00000ff0b7424 */ /* 0x000fe200078e00ff */
[----:B------:R-:W-:Y:S06]  /*2d770*/  @P1 BRA `(.L_x_5578) ;  /* 0x00000000001c1947 */ /* 0x000fec0003800000 */
[----:B------:R-:W4:Y:S02]  /*2d780*/  S2R R3, SR_TID.X ;  /* 0x0000000000037919 */ /* 0x000f240000002100 */
[----:B----4-:R-:W-:Y:S01]  /*2d790*/  LOP3.LUT R9, R3, 0x1f, RZ, 0xc0, !PT ;  /* 0x0000001f03097812 */ /* 0x010fe200078ec0ff */
[----:B------:R-:W-:-:S03]  /*2d7a0*/  IMAD.MOV.U32 R3, RZ, RZ, 0x7800 ;  /* 0x00007800ff037424 */ /* 0x000fc600078e00ff */
[----:B------:R-:W-:Y:S01]  /*2d7b0*/  ISETP.NE.AND P0, PT, R9, RZ, PT ;  /* 0x000000ff0900720c */ /* 0x000fe20003f05270 */
[----:B------:R4:W-:-:S12]  /*2d7c0*/  SYNCS.ARRIVE.TRANS64 RZ, [R6+URZ+0x33430], R3 ;  /* 0x0334300306ff79a7 */ /* 0x0009d8000800003f */
[----:B----4-:R-:W-:Y:S05]  /*2d7d0*/  @!P0 BRA `(.L_x_5578) ;  /* 0x0000000000048947 */ /* 0x010fea0003800000 */
[----:B------:R-:W-:Y:S01]  /*2d7e0*/  BPT.TRAP 0x1 ;  /* 0x000000040000795c */ /* 0x000fe20000300000 */
.L_x_5578:
[----:B------:R-:W-:Y:S05]  /*2d7f0*/  BSYNC B1 ;  /* 0x0000000000017941 */ /* 0x000fea0003800000 */
.L_x_5577:
        /* <DEDUP_REMOVED lines=8> */
.L_x_5579:
        /* <DEDUP_REMOVED lines=11> */
[----:B------:R-:W-:Y:S02]  /*2d930*/  R2UR UR10, R13 ;  /* 0x000000000d0a72ca */ /* 0x000fe400000e0000 */
[----:B------:R-:W-:Y:S02]  /*2d940*/  R2UR UR6, R10 ;  /* 0x000000000a0672ca */ /* 0x000fe400000e0000 */
[----:B------:R-:W-:Y:S02]  /*2d950*/  R2UR UR7, R11 ;  /* 0x000000000b0772ca */ /* 0x000fe400000e0000 */
[----:B------:R-:W-:Y:S02]  /*2d960*/  PLOP3.LUT P0, PT, PT, PT, PT, 0x80, 0x0 ;  /* 0x000000000000781c */ /* 0x000fe40003f0f070 */
[----:B------:R-:W-:-:S11]  /*2d970*/  IADD3 R3, R4, 0x26a00, RZ ;  /* 0x00026a0004037810 */ /* 0x000fd60007ffe0ff */
.L_x_5580:
        /* <DEDUP_REMOVED lines=16> */
.L_x_5581:
        /* <DEDUP_REMOVED lines=11> */
.L_x_5566:
[----:B------:R-:W-:Y:S05]  /*2db30*/  BSYNC B0 ;  /* 0x0000000000007941 */ /* 0x000fea0003800000 */
.L_x_5565:
[----:B------:R-:W-:-:S06]  /*2db40*/  UISETP.NE.AND UP0, UPT, UR37, 0x3, UPT ;  /* 0x000000032500788c */ /* 0x000fcc000bf05270 */
[----:B------:R-:W-:-:S13]  /*2db50*/  PLOP3.LUT P0, PT, PT, PT, UP0, 0x80, 0x0 ;  /* 0x000000000000781c */ /* 0x000fda0003f0f008 */
[----:B------:R-:W-:Y:S05]  /*2db60*/  @!P0 BRA `(.L_x_5582) ;  /* 0x0000000000048947 */ /* 0x000fea0003800000 */
[----:B------:R-:W-:Y:S01]  /*2db70*/  BPT.TRAP 0x1 ;  /* 0x000000040000795c */ /* 0x000fe20000300000 */
.L_x_5582:
[----:B------:R-:W3:Y:S01]  /*2db80*/  LDL R5, [R1+0x4] ;  /* 0x0000040001057983 */ /* 0x000ee20000100800 */
[----:B------:R-:W-:Y:S01]  /*2db90*/  IMAD.U32 R3, RZ, RZ, UR39 ;  /* 0x00000027ff037e24 */ /* 0x000fe2000f8e00ff */
[----:B------:R-:W-:Y:S01]  /*2dba0*/  LOP3.LUT R4, R8, 0x1, RZ, 0x3c, !PT ;  /* 0x0000000108047812 */ /* 0x000fe200078e3cff */
[----:B------:R-:W-:Y:S03]  /*2dbb0*/  BSSY B0, `(.L_x_5583) ;  /* 0x0000006000007945 */ /* 0x000fe60003800000 */
[----:B------:R-:W-:Y:S02]  /*2dbc0*/  ISETP.NE.AND P1, PT, R3, 0x3, PT ;  /* 0x000000030300780c */ /* 0x000fe40003f25270 */
[----:B------:R-:W-:Y:S01]  /*2dbd0*/  SHF.L.U32 R4, R4, 0x1f, RZ ;  /* 0x0000001f04047819 */ /* 0x000fe200000006ff */
[----:B---3--:R-:W-:-:S04]  /*2dbe0*/  IMAD R3, R0, 0x8, R5 ;  /* 0x0000000800037824 */ /* 0x008fc800078e0205 */
[----:B------:R-:W3:Y:S02]  /*2dbf0*/  SYNCS.PHASECHK.TRANS64.TRYWAIT P0, [R3+URZ+0x33470], R4 ;  /* 0x03347004030075a7 */ /* 0x000ee4000800017f */
[----:B---3--:R-:W-:Y:S05]  /*2dc00*/  @!P0 BRA `(.L_x_5584) ;  /* 0x0000005c00348947 */ /* 0x008fea0003800000 */
.L_x_5740:
[----:B------:R-:W-:Y:S05]  /*2dc10*/  BSYNC B0 ;  /* 0x0000000000007941 */ /* 0x000fea0003800000 */
.L_x_5583:
[----:B------:R-:W-:Y:S05]  /*2dc20*/  @!P1 BRA `(.L_x_5585) ;  /* 0x0000000000049947 */ /* 0x000fea0003800000 */
[----:B------:R-:W-:Y:S01]  /*2dc30*/  BPT.TRAP 0x1 ;  /* 0x000000040000795c */ /* 0x000fe20000300000 */
.L_x_5585:
[----:B---3--:R-:W-:Y:S01]  /*2dc40*/  SHF.L.U32 R4, R8, 0x1f, RZ ;  /* 0x0000001f08047819 */ /* 0x008fe200000006ff */
[----:B------:R-:W-:-:S03]  /*2dc50*/  IMAD R0, R0, 0x7800, RZ ;  /* 0x0000780000007824 */ /* 0x000fc600078e02ff */
[----:B------:R-:W3:Y:S02]  /*2dc60*/  SYNCS.PHASECHK.TRANS64.TRYWAIT P0, [R3+URZ+0x33460], R4 ;  /* 0x03346004030075a7 */ /* 0x000ee4000800017f */
[----:B---3--:R-:W-:Y:S05]  /*2dc70*/  @!P0 BRA `(.L_x_5586) ;  /* 0x0000005c002c8947 */ /* 0x008fea0003800000 */
.L_x_5741:
[----:B------:R4:W-:Y:S04]  /*2dc80*/  STL [R1+0x80], R18 ;  /* 0x0000801201007387 */ /* 0x0009e80000100800 */
[----:B----4-:R-:W4:Y:S04]  /*2dc90*/  LDL R18, [R1+0x10] ;  /* 0x0000100001127983 */ /* 0x010f280000100800 */
[----:B------:R0:W-:Y:S04]  /*2dca0*/  STL [R1+0x7c], R16 ;  /* 0x00007c1001007387 */ /* 0x0001e80000100800 */
[----:B0-----:R-:W2:Y:S04]  /*2dcb0*/  LDL R16, [R1+0x4] ;  /* 0x0000040001107983 */ /* 0x001ea80000100800 */
[----:B------:R3:W-:Y:S04]  /*2dcc0*/  STL [R1+0x78], R3 ;  /* 0x0000780301007387 */ /* 0x0007e80000100800 */
[----:B---3--:R-:W3:Y:S04]  /*2dcd0*/  LDL R3, [R1+0xc] ;  /* 0x00000c0001037983 */ /* 0x008ee80000100800 */
[----:B------:R0:W-:Y:S04]  /*2dce0*/  STL [R1+0x74], R2 ;  /* 0x0000740201007387 */ /* 0x0001e80000100800 */
[----:B0-----:R-:W3:Y:S01]  /*2dcf0*/  LDL R2, [R1+0x8] ;  /* 0x0000080001027983 */ /* 0x001ee20000100800 */
        /* <DEDUP_REMOVED lines=8> */
[----:B----4-:R-:W-:-:S05]  /*2dd80*/  LOP3.LUT R4, R0, R18, RZ, 0xfc, !PT ;  /* 0x0000001200047212 */ /* 0x010fca00078efcff */
[----:B--2---:R-:W-:-:S06]  /*2dd90*/  IMAD.IADD R4, R16, 0x1, R4 ;  /* 0x0000000110047824 */ /* 0x004fcc00078e0204 */
[----:B------:R-:W0:Y:S02]  /*2dda0*/  LDSM.16.MT88.4 R4, [R4+0xf200] ;  /* 0x00f200000404783b */ /* 0x000e240000004200 */
[C-C-:B0-----:R-:W-:Y:S02]  /*2ddb0*/  PRMT R8, R4.reuse, 0x6420, R5.reuse ;  /* 0x0000642004087816 */ /* 0x141fe40000000005 */
[----:B------:R-:W-:Y:S02]  /*2ddc0*/  PRMT R9, R4, 0x7531, R5 ;  /* 0x0000753104097816 */ /* 0x000fe40000000005 */
[----:B---3--:R-:W-:Y:S02]  /*2ddd0*/  LOP3.LUT R4, R0, R3, RZ, 0xfc, !PT ;  /* 0x0000000300047212 */ /* 0x008fe400078efcff */
        /* <DEDUP_REMOVED lines=59> */
[----:B0-----:R-:W-:Y:S01]  /*2e190*/  IADD3 R4, R16, R13, RZ ;  /* 0x0000000d10047210 */ /* 0x001fe20007ffe0ff */
[----:B------:R-:W-:-:S05]  /*2e1a0*/  VIADD R13, R0, 0x4800 ;  /* 0x00004800000d7836 */ /* 0x000fca0000000000 */
        /* <DEDUP_REMOVED lines=21> */
[----:B------:R-:W-:Y:S02]  /*2e300*/  LOP3.LUT R14, R14, R3, RZ, 0xfc, !PT ;  /* 0x000000030e0e7212 */ /* 0x000fe400078efcff */
[----:B------:R-:W-:Y:S02]  /*2e310*/  IADD3 R4, R16, R4, RZ ;  /* 0x0000000410047210 */ /* 0x000fe40007ffe0ff */
[----:B------:R-:W-:-:S04]  /*2e320*/  IADD3 R14, R2, R14, RZ ;  /* 0x0000000e020e7210 */ /* 0x000fc80007ffe0ff */
        /* <DEDUP_REMOVED lines=56> */
[--C-:B------:R-:W-:Y:S01]  /*2e6b0*/  PRMT R10, R6, 0x6420, R7.reuse ;  /* 0x00006420060a7816 */ /* 0x100fe20000000007 */
[----:B------:R-:W-:Y:S01]  /*2e6c0*/  IMAD.IADD R4, R16, 0x1, R4 ;  /* 0x0000000110047824 */ /* 0x000fe200078e0204 */
[----:B------:R-:W-:Y:S01]  /*2e6d0*/  PRMT R11, R6, 0x7531, R7 ;  /* 0x00007531060b7816 */ /* 0x000fe20000000007 */
[----:B------:R0:W5:Y:S01]  /*2e6e0*/  LDL.LU R16, [R1+0x7c] ;  /* 0x00007c0001107983 */ /* 0x0001620000300800 */
[----:B------:R-:W-:-:S03]  /*2e6f0*/  IMAD.IADD R0, R2, 0x1, R0 ;  /* 0x0000000102007824 */ /* 0x000fc600078e0200 */
[----:B------:R0:W5:Y:S04]  /*2e700*/  LDL.LU R3, [R1+0x78] ;  /* 0x0000780001037983 */ /* 0x0001680000300800 */
[----:B------:R0:W5:Y:S04]  /*2e710*/  LDL.LU R2, [R1+0x74] ;  /* 0x0000740001027983 */ /* 0x0001680000300800 */
[----:B------:R-:W-:Y:S04]  /*2e720*/  STSM.16.M88.4 [R12], R8 ;  /* 0x000000080c007844 */ /* 0x000fe80000000200 */
[----:B------:R-:W2:Y:S02]  /*2e730*/  LDSM.16.MT88.4 R4, [R4+0xf200] ;  /* 0x00f200000404783b */ /* 0x000ea40000004200 */
[----:B--2---:R-:W-:-:S02]  /*2e740*/  PRMT R8, R4, 0x6420, R5 ;  /* 0x0000642004087816 */ /* 0x004fc40000000005 */
        /* <DEDUP_REMOVED lines=12> */
.L_x_5587:
[----:B0-----:R-:W0:Y:S01]  /*2e810*/  S2R R0, SR_TID.X ;  /* 0x0000000000007919 */ /* 0x001e220000002100 */
[----:B--2--5:R2:W-:Y:S01]  /*2e820*/  SYNCS.ARRIVE.TRANS64.A1T0 RZ, [R3+URZ+0x33450], RZ ;  /* 0x033450ff03ff79a7 */ /* 0x0245e2000810003f */
[----:B------:R3:W5:Y:S01]  /*2e830*/  LDL R8, [R1+0x20] ;  /* 0x0000200001087983 */ /* 0x0007620000100800 */
[----:B0-----:R-:W-:Y:S01]  /*2e840*/  LOP3.LUT R0, R0, 0x7f, RZ, 0xc0, !PT ;  /* 0x0000007f00007812 */ /* 0x001fe200078ec0ff */
[----:B------:R-:W-:Y:S03]  /*2e850*/  BAR.SYNC.DEFER_BLOCKING 0x2, 0x80 ;  /* 0x0082000000007b1d */ /* 0x000fe60000010000 */
[----:B------:R-:W-:-:S03]  /*2e860*/  ISETP.NE.AND P0, PT, R0, RZ, PT ;  /* 0x000000ff0000720c */ /* 0x000fc60003f05270 */
[----:B------:R3:W5:Y:S10]  /*2e870*/  LDL R0, [R1+0x18] ;  /* 0x0000180001007983 */ /* 0x0007740000100800 */
[----:B--2---:R-:W-:-:S04]  /*2e880*/  @!P0 IADD3 R3, R3, 0x33480, RZ ;  /* 0x0003348003038810 */ /* 0x004fc80007ffe0ff */
[----:B------:R-:W-:-:S04]  /*2e890*/  @!P0 PRMT R3, RZ, 0x654, R3 ;  /* 0x00000654ff038816 */ /* 0x000fc80000000003 */
[----:B------:R3:W-:Y:S01]  /*2e8a0*/  @!P0 SYNCS.ARRIVE.TRANS64.RED.A1T0 RZ, [R3+URZ], RZ ;  /* 0x000000ff03ff89a7 */ /* 0x0007e2000810043f */
[C---:B------:R-:W-:Y:S01]  /*2e8b0*/  ISETP.GT.AND P0, PT, R2.reuse, RZ, PT ;  /* 0x000000ff0200720c */ /* 0x040fe20003f04270 */
[----:B------:R-:W-:-:S12]  /*2e8c0*/  VIADD R2, R2, 0xffffffff ;  /* 0xffffffff02027836 */ /* 0x000fd80000000000 */
[----:B---3--:R-:W-:Y:S05]  /*2e8d0*/  @P0 BRA `(.L_x_5588) ;  /* 0xffffffe400b80947 */ /* 0x008fea000383ffff */
.L_x_5564:
        /* <DEDUP_REMOVED lines=17> */
.L_x_5590:
[----:B------:R-:W-:Y:S05]  /*2e9f0*/  BSYNC B0 ;  /* 0x0000000000007941 */ /* 0x000fea0003800000 */
.L_x_5589:
[----:B------:R-:W-:-:S06]  /*2ea00*/  UISETP.NE.AND UP0, UPT, UR37, 0x3, UPT ;  /* 0x000000032500788c */ /* 0x000fcc000bf05270 */
[----:B------:R-:W-:-:S13]  /*2ea10*/  PLOP3.LUT P1, PT, PT, PT, UP0, 0x80, 0x0 ;  /* 0x000000000000781c */ /* 0x000fda0003f2f008 */
[----:B------:R-:W-:Y:S05]  /*2ea20*/  @!P1 BRA `(.L_x_5591) ;  /* 0x0000000000049947 */ /* 0x000fea0003800000 */
[----:B------:R-:W-:Y:S01]  /*2ea30*/  BPT.TRAP 0x1 ;  /* 0x000000040000795c */ /* 0x000fe20000300000 */
.L_x_5591:
        /* <DEDUP_REMOVED lines=11> */
.L_x_5742:
[----:B------:R-:W-:Y:S05]  /*2eaf0*/  BSYNC B0 ;  /* 0x0000000000007941 */ /* 0x000fea0003800000 */
.L_x_5592:
[----:B------:R-:W-:Y:S05]  /*2eb00*/  @!P2 BRA `(.L_x_5594) ;  /* 0x000000000004a947 */ /* 0x000fea0003800000 */
[----:B------:R-:W-:Y:S01]  /*2eb10*/  BPT.TRAP 0x1 ;  /* 0x000000040000795c */ /* 0x000fe20000300000 */
.L_x_5594:
[----:B0-----:R-:W2:Y:S02]  /*2eb20*/  LDL R2, [R1+0x20] ;  /* 0x0000200001027983 */ /* 0x001ea40000100800 */
[----:B--2---:R-:W-:-:S04]  /*2eb30*/  SHF.L.U32 R2, R2, 0x1f, RZ ;  /* 0x0000001f02027819 */ /* 0x004fc800000006ff */
[----:B------:R-:W0:Y:S02]  /*2eb40*/  SYNCS.PHASECHK.TRANS64.TRYWAIT P1, [R0+URZ+0x33460], R2 ;  /* 0x03346002000075a7 */ /* 0x000e24000802017f */
[----:B0-----:R-:W-:Y:S05]  /*2eb50*/  @!P1 BRA `(.L_x_5595) ;  /* 0x0000004c009c9947 */ /* 0x001fea0003800000 */
.L_x_5743:
[----:B------:R-:W2:Y:S04]  /*2eb60*/  LDL R3, [R1+0x18] ;  /* 0x0000180001037983 */ /* 0x000ea80000100800 */
[----:B------:R-:W3:Y:S04]  /*2eb70*/  LDL R17, [R1+0x10] ;  /* 0x0000100001117983 */ /* 0x000ee80000100800 */
[----:B------:R4:W-:Y:S04]  /*2eb80*/  STL [R1+0x7c], R19 ;  /* 0x00007c1301007387 */ /* 0x0009e80000100800 */
[----:B----4-:R-:W4:Y:S04]  /*2eb90*/  LDL R19, [R1+0x4] ;  /* 0x0000040001137983 */ /* 0x010f280000100800 */
[----:B------:R0:W-:Y:S04]  /*2eba0*/  STL [R1+0x78], R16 ;  /* 0x0000781001007387 */ /* 0x0001e80000100800 */
[----:B0-----:R-:W4:Y:S04]  /*2ebb0*/  LDL R16, [R1+0xc] ;  /* 0x00000c0001107983 */ /* 0x001f280000100800 */
[----:B------:R0:W-:Y:S04]  /*2ebc0*/  STL [R1+0x74], R0 ;  /* 0x0000740001007387 */ /* 0x0001e80000100800 */
[----:B0-----:R-:W4:Y:S01]  /*2ebd0*/  LDL.LU R0, [R1+0x8] ;  /* 0x0000080001007983 */ /* 0x001f220000300800 */
[----:B------:R-:W-:Y:S05]  /*2ebe0*/  WARPSYNC.ALL ;  /* 0x0000000000007948 */ /* 0x000fea0003800000 */
[----:B--2---:R-:W-:-:S04]  /*2ebf0*/  IMAD R2, R3, 0x7800, RZ ;  /* 0x0000780003027824 */ /* 0x004fc800078e02ff */
[C---:B------:R-:W-:Y:S01]  /*2ec00*/  VIADD R12, R2.reuse, 0x800 ;  /* 0x00000800020c7836 */ /* 0x040fe20000000000 */
[C---:B---3--:R-:W-:Y:S01]  /*2ec10*/  LOP3.LUT R3, R2.reuse, R17, RZ, 0xfc, !PT ;  /* 0x0000001102037212 */ /* 0x048fe200078efcff */
[C---:B------:R-:W-:Y:S01]  /*2ec20*/  VIADD R20, R2.reuse, 0x5000 ;  /* 0x0000500002147836 */ /* 0x040fe20000000000 */
[C---:B------:R-:W-:Y:S01]  /*2ec30*/  IADD3 R14, R2.reuse, 0x2800, RZ ;  /* 0x00002800020e7810 */ /* 0x040fe20007ffe0ff */
[C---:B------:R-:W-:Y:S01]  /*2ec40*/  VIADD R15, R2.reuse, 0x1800 ;  /* 0x00001800020f7836 */ /* 0x040fe20000000000 */
[C---:B------:R-:W-:Y:S01]  /*2ec50*/  IADD3 R13, R2.reuse, 0x1000, RZ ;  /* 0x00001000020d7810 */ /* 0x040fe20007ffe0ff */
[----:B------:R-:W-:Y:S02]  /*2ec60*/  VIADD R18, R2, 0x2000 ;  /* 0x0000200002127836 */ /* 0x000fe40000000000 */
[----:B----4-:R-:W-:-:S05]  /*2ec70*/  IMAD.IADD R3, R19, 0x1, R3 ;  /* 0x0000000113037824 */ /* 0x010fca00078e0203 */
[----:B------:R0:W2:Y:S02]  /*2ec80*/  LDSM.16.MT88.4 R4, [R3+0xf200] ;  /* 0x00f200000304783b */ /* 0x0000a40000004200 */
[----:B0-----:R-:W-:-:S05]  /*2ec90*/  LOP3.LUT R3, R2, R16, RZ, 0xfc, !PT ;  /* 0x0000001002037212 */ /* 0x001fca00078efcff */
[----:B------:R-:W-:Y:S01]  /*2eca0*/  IMAD.IADD R3, R0, 0x1, R3 ;  /* 0x0000000100037824 */ /* 0x000fe200078e0203 */
[C-C-:B--2---:R-:W-:Y:S02]  /*2ecb0*/  PRMT R8, R4.reuse, 0x6420, R5.reuse ;  /* 0x0000642004087816 */ /* 0x144fe40000000005 */
[----:B------:R-:W-:Y:S02]  /*2ecc0*/  PRMT R9, R4, 0x7531, R5 ;  /* 0x0000753104097816 */ /* 0x000fe40000000005 */
[C-C-:B------:R-:W-:Y:S02]  /*2ecd0*/  PRMT R10, R6.reuse, 0x6420, R7.reuse ;  /* 0x00006420060a7816 */ /* 0x140fe40000000007 */
[----:B------:R-:W-:-:S05]  /*2ece0*/  PRMT R11, R6, 0x7531, R7 ;  /* 0x00007531060b7816 */ /* 0x000fca0000000007 */
[----:B------:R0:W-:Y:S02]  /*2ecf0*/  STSM.16.M88.4 [R3], R8 ;  /* 0x0000000803007844 */ /* 0x0001e40000000200 */
[----:B0-----:R-:W-:-:S05]  /*2ed00*/  LOP3.LUT R3, R14, R17, RZ, 0xfc, !PT ;  /* 0x000000110e037212 */ /* 0x001fca00078efcff */
[----:B------:R-:W-:-:S05]  /*2ed10*/  IMAD.IADD R3, R19, 0x1, R3 ;  /* 0x0000000113037824 */ /* 0x000fca00078e0203 */
[----:B------:R0:W2:Y:S02]  /*2ed20*/  LDSM.16.MT88.4 R4, [R3+0xf200] ;  /* 0x00f200000304783b */ /* 0x0000a40000004200 */
[C---:B0-----:R-:W-:Y:S02]  /*2ed30*/  LOP3.LUT R3, R12.reuse, R16, RZ, 0xfc, !PT ;  /* 0x000000100c037212 */ /* 0x041fe400078efcff */
[----:B------:R-:W-:-:S03]  /*2ed40*/  LOP3.LUT R12, R12, R17, RZ, 0xfc, !PT ;  /* 0x000000110c0c7212 */ /* 0x000fc600078efcff */
        /* <DEDUP_REMOVED lines=9> */
[----:B0-----:R-:W-:-:S05]  /*2ede0*/  LOP3.LUT R3, R13, R16, RZ, 0xfc, !PT ;  /* 0x000000100d037212 */ /* 0x001fca00078efcff */
[----:B------:R-:W-:Y:S01]  /*2edf0*/  IMAD.IADD R3, R0, 0x1, R3 ;  /* 0x0000000100037824 */ /* 0x000fe200078e0203 */
[C-C-:B--2---:R-:W-:Y:S02]  /*2ee00*/  PRMT R8, R4.reuse, 0x6420, R5.reuse ;  /* 0x0000642004087816 */ /* 0x144fe40000000005 */
[----:B------:R-:W-:Y:S01]  /*2ee10*/  PRMT R9, R4, 0x7531, R5 ;  /* 0x0000753104097816 */ /* 0x000fe20000000005 */
[----:B------:R-:W-:Y:S01]  /*2ee20*/  IMAD.IADD R4, R19, 0x1, R12 ;  /* 0x0000000113047824 */ /* 0x000fe200078e020c */
[--C-:B------:R-:W-:Y:S01]  /*2ee30*/  PRMT R10, R6, 0x6420, R7.reuse ;  /* 0x00006420060a7816 */ /* 0x100fe20000000007 */
[----:B------:R-:W-:Y:S01]  /*2ee40*/  VIADD R12, R2, 0x3000 ;  /* 0x00003000020c7836 */ /* 0x000fe20000000000 */
[----:B------:R-:W-:-:S05]  /*2ee50*/  PRMT R11, R6, 0x7531, R7 ;  /* 0x00007531060b7816 */ /* 0x000fca0000000007 */
[----:B------:R0:W-:Y:S04]  /*2ee60*/  STSM.16.M88.4 [R3], R8 ;  /* 0x0000000803007844 */ /* 0x0001e80000000200 */
[----:B------:R-:W2:Y:S01]  /*2ee70*/  LDSM.16.MT88.4 R4, [R4+0xf200] ;  /* 0x00f200000404783b */ /* 0x000ea20000004200 */
[----:B0-----:R-:W-:-:S05]  /*2ee80*/  LOP3.LUT R3, R15, R16, RZ, 0xfc, !PT ;  /* 0x000000100f037212 */ /* 0x001fca00078efcff */
[----:B------:R-:W-:Y:S01]  /*2ee90*/  IMAD.IADD R3, R0, 0x1, R3 ;  /* 0x0000000100037824 */ /* 0x000fe200078e0203 */
[C-C-:B--2---:R-:W-:Y:S02]  /*2eea0*/  PRMT R8, R4.reuse, 0x6420, R5.reuse ;  /* 0x0000642004087816 */ /* 0x144fe40000000005 */
[----:B------:R-:W-:Y:S02]  /*2eeb0*/  PRMT R9, R4, 0x7531, R5 ;  /* 0x0000753104097816 */ /* 0x000fe40000000005 */
[C-C-:B------:R-:W-:Y:S02]  /*2eec0*/  PRMT R10, R6.reuse, 0x6420, R7.reuse ;  /* 0x00006420060a7816 */ /* 0x140fe40000000007 */
[----:B------:R-:W-:-:S05]  /*2eed0*/  PRMT R11, R6, 0x7531, R7 ;  /* 0x00007531060b7816 */ /* 0x000fca0000000007 */
[----:B------:R0:W-:Y:S02]  /*2eee0*/  STSM.16.M88.4 [R3], R8 ;  /* 0x0000000803007844 */ /* 0x0001e40000000200 */
[----:B0-----:R-:W-:-:S04]  /*2eef0*/  LOP3.LUT R3, R12, R17, RZ, 0xfc, !PT ;  /* 0x000000110c037212 */ /* 0x001fc800078efcff */
[----:B------:R-:W-:-:S05]  /*2ef00*/  IADD3 R3, R19, R3, RZ ;  /* 0x0000000313037210 */ /* 0x000fca0007ffe0ff */
        /* <DEDUP_REMOVED lines=8> */
[----:B0-----:R-:W-:Y:S02]  /*2ef90*/  IMAD.MOV.U32 R11, RZ, RZ, R17 ;  /* 0x000000ffff0b7224 */ /* 0x001fe400078e0011 */
[----:B------:R-:W-:-:S05]  /*2efa0*/  VIADD R17, R2, 0x5800 ;  /* 0x0000580002117836 */ /* 0x000fca0000000000 */
[----:B------:R-:W-:-:S05]  /*2efb0*/  LOP3.LUT R3, R17, R11, RZ, 0xfc, !PT ;  /* 0x0000000b11037212 */ /* 0x000fca00078efcff */
[----:B------:R-:W-:-:S05]  /*2efc0*/  IMAD.IADD R3, R19, 0x1, R3 ;  /* 0x0000000113037824 */ /* 0x000fca00078e0203 */
[----:B------:R0:W2:Y:S02]  /*2efd0*/  LDSM.16.MT88.4 R4, [R3+0xf200] ;  /* 0x00f200000304783b */ /* 0x0000a40000004200 */
[----:B0-----:R-:W-:Y:S01]  /*2efe0*/  LOP3.LUT R3, R14, R16, RZ, 0xfc, !PT ;  /* 0x000000100e037212 */ /* 0x001fe200078efcff */
[----:B------:R-:W-:-:S04]  /*2eff0*/  VIADD R14, R2, 0x6000 ;  /* 0x00006000020e7836 */ /* 0x000fc80000000000 */
[----:B------:R-:W-:Y:S01]  /*2f000*/  IMAD.IADD R3, R0, 0x1, R3 ;  /* 0x0000000100037824 */ /* 0x000fe200078e0203 */
[C-C-:B--2---:R-:W-:Y:S02]  /*2f010*/  PRMT R8, R4.reuse, 0x6420, R5.reuse ;  /* 0x0000642004087816 */ /* 0x144fe40000000005 */
[----:B------:R-:W-:Y:S02]  /*2f020*/  PRMT R9, R4, 0x7531, R5 ;  /* 0x0000753104097816 */ /* 0x000fe40000000005 */
[----:B------:R-:W-:Y:S02]  /*2f030*/  MOV R5, R11 ;  /* 0x0000000b00057202 */ /* 0x000fe40000000f00 */
[C-C-:B------:R-:W-:Y:S02]  /*2f040*/  PRMT R10, R6.reuse, 0x6420, R7.reuse ;  /* 0x00006420060a7816 */ /* 0x140fe40000000007 */
[----:B------:R-:W-:Y:S02]  /*2f050*/  LOP3.LUT R13, R13, R5, RZ, 0xfc, !PT ;  /* 0x000000050d0d7212 */ /* 0x000fe400078efcff */
[----:B------:R-:W-:-:S03]  /*2f060*/  PRMT R11, R6, 0x7531, R7 ;  /* 0x00007531060b7816 */ /* 0x000fc60000000007 */
[----:B------:R-:W-:Y:S02]  /*2f070*/  IMAD.IADD R4, R19, 0x1, R13 ;  /* 0x0000000113047824 */ /* 0x000fe400078e020d */
[----:B------:R0:W-:Y:S01]  /*2f080*/  STSM.16.M88.4 [R3], R8 ;  /* 0x0000000803007844 */ /* 0x0001e20000000200 */
[----:B------:R-:W-:-:S03]  /*2f090*/  IMAD.MOV.U32 R13, RZ, RZ, R5 ;  /* 0x000000ffff0d7224 */ /* 0x000fc600078e0005 */
[----:B------:R-:W2:Y:S02]  /*2f0a0*/  LDSM.16.MT88.4 R4, [R4+0xf200] ;  /* 0x00f200000404783b */ /* 0x000ea40000004200 */
[----:B------:R-:W-:Y:S02]  /*2f0b0*/  LOP3.LUT R15, R15, R13, RZ, 0xfc, !PT ;  /* 0x0000000d0f0f7212 */ /* 0x000fe400078efcff */
[----:B0-----:R-:W-:Y:S01]  /*2f0c0*/  LOP3.LUT R3, R12, R16, RZ, 0xfc, !PT ;  /* 0x000000100c037212 */ /* 0x001fe200078efcff */
[----:B------:R-:W-:-:S04]  /*2f0d0*/  VIADD R12, R2, 0x4000 ;  /* 0x00004000020c7836 */ /* 0x000fc80000000000 */
[----:B------:R-:W-:Y:S01]  /*2f0e0*/  IMAD.IADD R3, R0, 0x1, R3 ;  /* 0x0000000100037824 */ /* 0x000fe200078e0203 */
[C-C-:B--2---:R-:W-:Y:S02]  /*2f0f0*/  PRMT R8, R4.reuse, 0x6420, R5.reuse ;  /* 0x0000642004087816 */ /* 0x144fe40000000005 */
[----:B------:R-:W-:Y:S02]  /*2f100*/  PRMT R9, R4, 0x7531, R5 ;  /* 0x0000753104097816 */ /* 0x000fe40000000005 */
[C-C-:B------:R-:W-:Y:S02]  /*2f110*/  PRMT R10, R6.reuse, 0x6420, R7.reuse ;  /* 0x00006420060a7816 */ /* 0x140fe40000000007 */
[----:B------:R-:W-:-:S05]  /*2f120*/  PRMT R11, R6, 0x7531, R7 ;  /* 0x00007531060b7816 */ /* 0x000fca0000000007 */
[----:B------:R0:W-:Y:S02]  /*2f130*/  STSM.16.M88.4 [R3], R8 ;  /* 0x0000000803007844 */ /* 0x0001e40000000200 */
[----:B0-----:R-:W-:-:S05]  /*2f140*/  VIADD R3, R2, 0x3800 ;  /* 0x0000380002037836 */ /* 0x001fca0000000000 */
[C---:B------:R-:W-:Y:S02]  /*2f150*/  LOP3.LUT R4, R3.reuse, R13, RZ, 0xfc, !PT ;  /* 0x0000000d03047212 */ /* 0x040fe400078efcff */
[----:B------:R-:W-:Y:S02]  /*2f160*/  LOP3.LUT R3, R3, R16, RZ, 0xfc, !PT ;  /* 0x0000001003037212 */ /* 0x000fe400078efcff */
[----:B------:R-:W-:-:S03]  /*2f170*/  IADD3 R4, R19, R4, RZ ;  /* 0x0000000413047210 */ /* 0x000fc60007ffe0ff */
[----:B------:R-:W-:-:S03]  /*2f180*/  IMAD.IADD R3, R0, 0x1, R3 ;  /* 0x0000000100037824 */ /* 0x000fc600078e0203 */
        /* <DEDUP_REMOVED lines=12> */
[----:B------:R-:W-:Y:S02]  /*2f250*/  PRMT R9, R4, 0x7531, R5 ;  /* 0x0000753104097816 */ /* 0x000fe40000000005 */
[----:B------:R-:W-:Y:S02]  /*2f260*/  IADD3 R4, R19, R15, RZ ;  /* 0x0000000f13047210 */ /* 0x000fe40007ffe0ff */
[----:B------:R-:W2:Y:S01]  /*2f270*/  LDL R15, [R1+0x10] ;  /* 0x00001000010f7983 */ /* 0x000ea20000100800 */
[C-C-:B------:R-:W-:Y:S02]  /*2f280*/  PRMT R10, R6.reuse, 0x6420, R7.reuse ;  /* 0x00006420060a7816 */ /* 0x140fe40000000007 */
[----:B------:R-:W-:-:S05]  /*2f290*/  PRMT R11, R6, 0x7531, R7 ;  /* 0x00007531060b7816 */ /* 0x000fca0000000007 */
[----:B------:R0:W-:Y:S04]  /*2f2a0*/  STSM.16.M88.4 [R3], R8 ;  /* 0x0000000803007844 */ /* 0x0001e80000000200 */
[----:B------:R-:W3:Y:S01]  /*2f2b0*/  LDSM.16.MT88.4 R4, [R4+0xf200] ;  /* 0x00f200000404783b */ /* 0x000ee20000004200 */
[----:B------:R-:W-:-:S05]  /*2f2c0*/  VIADD R13, R2, 0x4800 ;  /* 0x00004800020d7836 */ /* 0x000fca0000000000 */
[----:B0-----:R-:W-:-:S05]  /*2f2d0*/  LOP3.LUT R3, R13, R16, RZ, 0xfc, !PT ;  /* 0x000000100d037212 */ /* 0x001fca00078efcff */
[----:B------:R-:W-:Y:S01]  /*2f2e0*/  IMAD.IADD R3, R0, 0x1, R3 ;  /* 0x0000000100037824 */ /* 0x000fe200078e0203 */
[C-C-:B---3--:R-:W-:Y:S02]  /*2f2f0*/  PRMT R8, R4.reuse, 0x6420, R5.reuse ;  /* 0x0000642004087816 */ /* 0x148fe40000000005 */
        /* <DEDUP_REMOVED lines=15> */
[----:B0-----:R-:W-:-:S04]  /*2f3f0*/  LOP3.LUT R3, R12, R15, RZ, 0xfc, !PT ;  /* 0x0000000f0c037212 */ /* 0x001fc800078efcff */
[----:B------:R-:W-:-:S05]  /*2f400*/  IADD3 R3, R19, R3, RZ ;  /* 0x0000000313037210 */ /* 0x000fca0007ffe0ff */
[----:B------:R0:W2:Y:S01]  /*2f410*/  LDSM.16.MT88.4 R4, [R3+0xf200] ;  /* 0x00f200000304783b */ /* 0x0000a20000004200 */
[----:B------:R-:W-:Y:S02]  /*2f420*/  LOP3.LUT R18, R18, R15, RZ, 0xfc, !PT ;  /* 0x0000000f12127212 */ /* 0x000fe400078efcff */
[----:B0-----:R-:W-:-:S05]  /*2f430*/  LOP3.LUT R3, R17, R16, RZ, 0xfc, !PT ;  /* 0x0000001011037212 */ /* 0x001fca00078efcff */
[----:B------:R-:W-:Y:S01]  /*2f440*/  IMAD.IADD R3, R0, 0x1, R3 ;  /* 0x0000000100037824 */ /* 0x000fe200078e0203 */
[C-C-:B--2---:R-:W-:Y:S02]  /*2f450*/  PRMT R8, R4.reuse, 0x6420, R5.reuse ;  /* 0x0000642004087816 */ /* 0x144fe40000000005 */
[----:B------:R-:W-:Y:S01]  /*2f460*/  PRMT R9, R4, 0x7531, R5 ;  /* 0x0000753104097816 */ /* 0x000fe20000000005 */
[----:B------:R-:W-:Y:S01]  /*2f470*/  IMAD.IADD R4, R19, 0x1, R18 ;  /* 0x0000000113047824 */ /* 0x000fe200078e0212 */
[C-C-:B------:R-:W-:Y:S02]  /*2f480*/  PRMT R10, R6.reuse, 0x6420, R7.reuse ;  /* 0x00006420060a7816 */ /* 0x140fe40000000007 */
[----:B------:R-:W-:-:S05]  /*2f490*/  PRMT R11, R6, 0x7531, R7 ;  /* 0x00007531060b7816 */ /* 0x000fca0000000007 */
[----:B------:R0:W-:Y:S04]  /*2f4a0*/  STSM.16.M88.4 [R3], R8 ;  /* 0x0000000803007844 */ /* 0x0001e80000000200 */
[----:B------:R-:W2:Y:S01]  /*2f4b0*/  LDSM.16.MT88.4 R4, [R4+0xf200] ;  /* 0x00f200000404783b */ /* 0x000ea20000004200 */
        /* <DEDUP_REMOVED lines=10> */
[----:B------:R-:W-:Y:S02]  /*2f560*/  IADD3 R2, R2, 0x7000, RZ ;  /* 0x0000700002027810 */ /* 0x000fe40007ffe0ff */
[----:B0-----:R-:W-:-:S05]  /*2f570*/  LOP3.LUT R3, R12, R16, RZ, 0xfc, !PT ;  /* 0x000000100c037212 */ /* 0x001fca00078efcff */
[----:B------:R-:W-:Y:S01]  /*2f580*/  IMAD.IADD R3, R0, 0x1, R3 ;  /* 0x0000000100037824 */ /* 0x000fe200078e0203 */
[C-C-:B--2---:R-:W-:Y:S02]  /*2f590*/  PRMT R8, R4.reuse, 0x6420, R5.reuse ;  /* 0x0000642004087816 */ /* 0x144fe40000000005 */
        /* <DEDUP_REMOVED lines=25> */
.L_x_5596:
[----:B0-----:R-:W3:Y:S01]  /*2f730*/  LDL.LU R2, [R1+0x18] ;  /* 0x0000180001027983 */ /* 0x001ee20000300800 */
[----:B--2--5:R0:W-:Y:S03]  /*2f740*/  SYNCS.ARRIVE.TRANS64.A1T0 RZ, [R0+URZ+0x33450], RZ ;  /* 0x033450ff00ff79a7 */ /* 0x0241e6000810003f */
[----:B------:R-:W2:Y:S01]  /*2f750*/  LDL.LU R3, [R1+0x20] ;  /* 0x0000200001037983 */ /* 0x000ea20000300800 */
[----:B0-----:R-:W-:-:S05]  /*2f760*/  @!P0 VIADD R0, R0, 0x33480 ;  /* 0x0003348000008836 */ /* 0x001fca0000000000 */
[----:B------:R-:W-:Y:S01]  /*2f770*/  @!P0 PRMT R0, RZ, 0x654, R0 ;  /* 0x00000654ff008816 */ /* 0x000fe20000000000 */
[----:B------:R-:W-:Y:S06]  /*2f780*/  BAR.SYNC.DEFER_BLOCKING 0x2, 0x80 ;  /* 0x0082000000007b1d */ /* 0x000fec0000010000 */
[----:B------:R3:W-:Y:S02]  /*2f790*/  @!P0 SYNCS.ARRIVE.TRANS64.RED.A1T0 RZ, [R0+URZ], RZ ;  /* 0x000000ff00ff89a7 */ /* 0x0007e4000810043f */
[----:B---3--:R-:W-:-:S05]  /*2f7a0*/  VIADD R0, R2, 0x1 ;  /* 0x0000000102007836 */ /* 0x008fca0000000000 */
[----:B------:R-:W-:-:S04]  /*2f7b0*/  ISETP.NE.AND P0, PT, R0, 0x2, PT ;  /* 0x000000020000780c */ /* 0x000fc80003f05270 */
[----:B------:R-:W-:Y:S02]  /*2f7c0*/  SEL R2, RZ, 0x1, P0 ;  /* 0x00000001ff027807 */ /* 0x000fe40000000000 */
[----:B------:R-:W-:Y:S02]  /*2f7d0*/  SEL R0, R0, RZ, P0 ;  /* 0x000000ff00007207 */ /* 0x000fe40000000000 */
[----:B--2---:R-:W-:-:S03]  /*2f7e0*/  LOP3.LUT R3, R3, R2, RZ, 0x3c, !PT ;  /* 0x0000000203037212 */ /* 0x004fc600078e3cff */
[----:B------:R0:W-:Y:S04]  /*2f7f0*/  STL [R1+0x18], R0 ;  /* 0x0000180001007387 */ /* 0x0001e80000100800 */
[----:B------:R0:W-:Y:S02]  /*2f800*/  STL [R1+0x20], R3 ;  /* 0x0000200301007387 */ /* 0x0001e40000100800 */
.L_x_5539:
        /* <DEDUP_REMOVED lines=9> */
[----:B------:R0:W2:Y:S04]  /*2f8a0*/  LDS.128 R16, [R0+0x334d0] ;  /* 0x0334d00000107984 */ /* 0x0000a80000000c00 */
[----:B------:R0:W-:Y:S01]  /*2f8b0*/  STL [R1+0x4], R0 ;  /* 0x0000040001007387 */ /* 0x0001e20000100800 */
[----:B------:R-:W-:Y:S06]  /*2f8c0*/  BAR.ARV 0x4, 0x180 ;  /* 0x0106000000007b1d */ /* 0x000fec0000002000 */
[----:B------:R-:W-:Y:S05]  /*2f8d0*/  BRA `(.L_x_5598) ;  /* 0x0000000800d87947 */ /* 0x000fea0003800000 */
.L_x_5597:
        /* <DEDUP_REMOVED lines=36> */
.L_x_5753:
[----:B------:R-:W-:Y:S02]  /*2fb20*/  ULDC UR4, c[0x0][0xc38] ;  /* 0x00030e0000047ab9 */ /* 0x000fe40000000800 */
[----:B------:R-:W-:-:S04]  /*2fb30*/  IMAD.U32 R4, RZ, RZ, UR4 ;  /* 0x00000004ff047e24 */ /* 0x000fc8000f8e00ff */
[----:B--2---:R-:W-:-:S04]  /*2fb40*/  IMAD R16, R16, R4, RZ ;  /* 0x0000000410107224 */ /* 0x004fc800078e02ff */
[----:B------:R-:W-:-:S05]  /*2fb50*/  IMAD.IADD R5, R5, 0x1, R16 ;  /* 0x0000000105057824 */ /* 0x000fca00078e0210 */
[----:B------:R-:W-:-:S13]  /*2fb60*/  ISETP.GT.AND P6, PT, R5, R0, PT ;  /* 0x000000000500720c */ /* 0x000fda0003fc4270 */
[----:B------:R-:W-:Y:S05]  /*2fb70*/  @P6 BRA `(.L_x_5600) ;  /* 0x00000000009c6947 */ /* 0x000fea0003800000 */
.L_x_5605:
[----:B------:R-:W2:Y:S01]  /*2fb80*/  LDC R2, c[0x0][0xc3c] ;  /* 0x00030f00ff027b82 */ /* 0x000ea20000000800 */
[----:B------:R-:W-:-:S05]  /*2fb90*/  VIADD R19, R19, 0x1f ;  /* 0x0000001f13137836 */ /* 0x000fca0000000000 */
[----:B--2---:R-:W-:-:S13]  /*2fba0*/  ISETP.GE.AND P6, PT, R19, R2, PT ;  /* 0x000000021300720c */ /* 0x004fda0003fc6270 */
[----:B------:R-:W-:Y:S05]  /*2fbb0*/  @P6 BRA `(.L_x_5601) ;  /* 0x0000000400d46947 */ /* 0x000fea0003800000 */
[----:B0-----:R-:W0:Y:S01]  /*2fbc0*/  S2R R3, SR_TID.X ;  /* 0x0000000000037919 */ /* 0x001e220000002100 */
[----:B------:R-:W-:Y:S01]  /*2fbd0*/  BSSY B0, `(.L_x_5602) ;  /* 0x0000009000007945 */ /* 0x000fe20003800000 */
[----:B0-----:R-:W-:-:S05]  /*2fbe0*/  LOP3.LUT R3, R3, 0x1f, RZ, 0xc0, !PT ;  /* 0x0000001f03037812 */ /* 0x001fca00078ec0ff */
[----:B------:R-:W-:-:S05]  /*2fbf0*/  IMAD.IADD R4, R19, 0x1, R3 ;  /* 0x0000000113047824 */ /* 0x000fca00078e0203 */
[----:B------:R-:W-:Y:S02]  /*2fc00*/  ISETP.GE.OR P6, PT, R4, R2, !P0 ;  /* 0x000000020400720c */ /* 0x000fe400047c6670 */
[----:B------:R-:W-:-:S11]  /*2fc10*/  MOV R2, RZ ;  /* 0x000000ff00027202 */ /* 0x000fd60000000f00 */
[----:B------:R-:W-:Y:S05]  /*2fc20*/  @P6 BRA `(.L_x_5603) ;  /* 0x00000000000c6947 */ /* 0x000fea0003800000 */
[----:B------:R-:W0:Y:S02]  /*2fc30*/  LDC.64 R2, c[0x0][0xc80] ;  /* 0x00032000ff027b82 */ /* 0x000e240000000a00 */
[----:B0-----:R-:W-:-:S06]  /*2fc40*/  IMAD.WIDE R2, R4, 0x4, R2 ;  /* 0x0000000404027825 */ /* 0x001fcc00078e0202 */
[----:B------:R0:W5:Y:S02]  /*2fc50*/  LDG.E R2, desc[UR54][R2.64] ;  /* 0x0000003602027981 */ /* 0x000164000c1e1900 */
.L_x_5603:
[----:B------:R-:W-:Y:S05]  /*2fc60*/  BSYNC B0 ;  /* 0x0000000000007941 */ /* 0x000fea0003800000 */
.L_x_5602:
[----:B------:R-:W-:-:S03]  /*2fc70*/  UMOV UR4, 0xffffffff ;  /* 0xffffffff00047882 */ /* 0x000fc60000000000 */
[----:B------:R-:W-:Y:S05]  /*2fc80*/  BRA.DIV UR4, `(.L_x_5604) ;  /* 0x0000004204a07947 */ /* 0x000fea000b800000 */
        /* <DEDUP_REMOVED lines=15> */
[----:B------:R0:W2:Y:S02]  /*2fd80*/  SHFL.IDX PT, R16, R3, 0x1f, 0x1f ;  /* 0x03e01f0003107f89 */ /* 0x0000a400000e0000 */
.L_x_5761:
[----:B------:R-:W-:Y:S02]  /*2fd90*/  ULDC UR4, c[0x0][0xc38] ;  /* 0x00030e0000047ab9 */ /* 0x000fe40000000800 */
[----:B------:R-:W-:-:S05]  /*2fda0*/  MOV R4, UR4 ;  /* 0x0000000400047c02 */ /* 0x000fca0008000f00 */
[----:B--2---:R-:W-:-:S04]  /*2fdb0*/  IMAD R16, R16, R4, RZ ;  /* 0x0000000410107224 */ /* 0x004fc800078e02ff */
[----:B------:R-:W-:-:S05]  /*2fdc0*/  IMAD.IADD R5, R16, 0x1, R5 ;  /* 0x0000000110057824 */ /* 0x000fca00078e0205 */
[----:B------:R-:W-:-:S13]  /*2fdd0*/  ISETP.GT.AND P6, PT, R5, R0, PT ;  /* 0x000000000500720c */ /* 0x000fda0003fc4270 */
[----:B------:R-:W-:Y:S05]  /*2fde0*/  @!P6 BRA `(.L_x_5605) ;  /* 0xfffffffc0064e947 */ /* 0x000fea000383ffff */
.L_x_5600:
[----:B------:R-:W-:Y:S01]  /*2fdf0*/  IMAD.IADD R16, R5, 0x1, -R16 ;  /* 0x0000000105107824 */ /* 0x000fe200078e0a10 */
[----:B------:R-:W-:-:S03]  /*2fe00*/  UMOV UR4, 0xffffffff ;  /* 0xffffffff00047882 */ /* 0x000fc60000000000 */
[----:B------:R-:W-:-:S05]  /*2fe10*/  IMAD R5, R3, R4, R16 ;  /* 0x0000000403057224 */ /* 0x000fca00078e0210 */
[----:B------:R-:W-:Y:S01]  /*2fe20*/  ISETP.GT.AND P6, PT, R5, R0, PT ;  /* 0x000000000500720c */ /* 0x000fe20003fc4270 */
[----:B------:R-:W-:-:S12]  /*2fe30*/  BRA.DIV UR4, `(.L_x_5606) ;  /* 0x00000046040c7947 */ /* 0x000fd8000b800000 */
[----:B------:R-:W-:-:S04]  /*2fe40*/  VOTE.ANY R6, PT, !P6 ;  /* 0x0000000000067806 */ /* 0x000fc800070e0100 */
[----:B------:R-:W2:Y:S02]  /*2fe50*/  POPC R5, R6 ;  /* 0x0000000600057309 */ /* 0x000ea40000000000 */
[----:B--2---:R2:W3:Y:S02]  /*2fe60*/  SHFL.IDX PT, R17, R2, R5, 0x1f ;  /* 0x00001f0502117589 */ /* 0x0044e400000e0000 */
.L_x_5765:
[----:B------:R-:W-:Y:S01]  /*2fe70*/  ISETP.NE.AND P0, PT, R6, RZ, PT ;  /* 0x000000ff0600720c */ /* 0x000fe20003f05270 */
[----:B------:R-:W-:-:S12]  /*2fe80*/  IMAD.MOV.U32 R6, RZ, RZ, RZ ;  /* 0x000000ffff067224 */ /* 0x000fd800078e00ff */
[----:B------:R-:W-:Y:S05]  /*2fe90*/  @!P0 BRA `(.L_x_5607) ;  /* 0x0000000000148947 */ /* 0x000fea0003800000 */
[----:B------:R-:W-:Y:S01]  /*2fea0*/  UMOV UR4, 0xffffffff ;  /* 0xffffffff00047882 */ /* 0x000fe20000000000 */
[----:B------:R-:W-:Y:S02]  /*2feb0*/  VIADD R12, R5, 0xffffffff ;  /* 0xffffffff050c7836 */ /* 0x000fe40000000000 */
[----:B------:R-:W-:Y:S05]  /*2fec0*/  BRA.DIV UR4, `(.L_x_5608) ;  /* 0x0000004604307947 */ /* 0x000fea000b800000 */
[----:B0-----:R0:W4:Y:S02]  /*2fed0*/  SHFL.IDX PT, R3, R3, R12, 0x1f ;  /* 0x00001f0c03037589 */ /* 0x00112400000e0000 */
.L_x_5768:
[----:B----4-:R-:W-:-:S07]  /*2fee0*/  IMAD.MOV.U32 R6, RZ, RZ, R3 ;  /* 0x000000ffff067224 */ /* 0x010fce00078e0003 */
.L_x_5607:
[----:B0-2---:R-:W0:Y:S01]  /*2fef0*/  LDC.64 R2, c[0x0][0xc90] ;  /* 0x00032400ff027b82 */ /* 0x005e220000000a00 */
[----:B------:R-:W-:-:S05]  /*2ff00*/  IADD3 R19, R5, R19, RZ ;  /* 0x0000001305137210 */ /* 0x000fca0007ffe0ff */
[----:B0-----:R-:W-:-:S05]  /*2ff10*/  IMAD.WIDE R2, R19, 0x4, R2 ;  /* 0x0000000413027825 */ /* 0x001fca00078e0202 */
[----:B------:R-:W3:Y:S01]  /*2ff20*/  LDG.E R7, desc[UR54][R2.64] ;  /* 0x0000003602077981 */ /* 0x000ee2000c1e1900 */
[----:B------:R-:W-:-:S04]  /*2ff30*/  IMAD R16, R6, R4, R16 ;  /* 0x0000000406107224 */ /* 0x000fc800078e0210 */
[----:B------:R-:W-:Y:S02]  /*2ff40*/  IMAD.IADD R0, R0, 0x1, -R16 ;  /* 0x0000000100007824 */ /* 0x000fe400078e0a10 */
[----:B---3--:R-:W-:-:S05]  /*2ff50*/  IMAD R5, R17, R7, RZ ;  /* 0x0000000711057224 */ /* 0x008fca00078e02ff */
        /* <DEDUP_REMOVED lines=15> */
[-C--:B------:R-:W-:Y:S01]  /*30050*/  @!P1 IADD3 R3, R3, -R8.reuse, RZ ;  /* 0x8000000803039210 */ /* 0x080fe20007ffe0ff */
        /* <DEDUP_REMOVED lines=8> */
[----:B------:R-:W-:Y:S01]  /*300e0*/  IMAD R6, R7, R2, RZ ;  /* 0x0000000207067224 */ /* 0x000fe200078e02ff */
[----:B------:R-:W-:-:S03]  /*300f0*/  IADD3 R2, -R2, RZ, RZ ;  /* 0x000000ff02027210 */ /* 0x000fc60007ffe1ff */
[----:B------:R-:W-:Y:S02]  /*30100*/  IMAD.MOV R3, RZ, RZ, -R6 ;  /* 0x000000ffff037224 */ /* 0x000fe400078e0a06 */
        /* <DEDUP_REMOVED lines=32> */
.L_x_5601:
[----:B------:R-:W-:Y:S01]  /*30310*/  UMOV UR4, URZ ;  /* 0x0000003f00047c82 */ /* 0x000fe20008000000 */
[----:B------:R-:W-:Y:S01]  /*30320*/  UMOV UR5, URZ ;  /* 0x0000003f00057c82 */ /* 0x000fe20008000000 */
[----:B------:R-:W-:Y:S01]  /*30330*/  ULDC UR6, c[0x0][0xc3c] ;  /* 0x00030f0000067ab9 */ /* 0x000fe20000000800 */
[----:B------:R-:W-:Y:S01]  /*30340*/  IMAD.MOV.U32 R16, RZ, RZ, R0 ;  /* 0x000000ffff107224 */ /* 0x000fe200078e0000 */
[----:B------:R-:W-:Y:S01]  /*30350*/  MOV R17, UR4 ;  /* 0x0000000400117c02 */ /* 0x000fe20008000f00 */
[----:B------:R-:W-:Y:S02]  /*30360*/  IMAD.U32 R18, RZ, RZ, UR5 ;  /* 0x00000005ff127e24 */ /* 0x000fe4000f8e00ff */
[----:B------:R-:W-:-:S07]  /*30370*/  IMAD.U32 R19, RZ, RZ, UR6 ;  /* 0x00000006ff137e24 */ /* 0x000fce000f8e00ff */
.L_x_5609:
[----:B0-----:R3:W2:Y:S01]  /*30380*/  LDL R3, [R1+0x4] ;  /* 0x0000040001037983 */ /* 0x0016a20000100800 */
[----:B------:R-:W0:Y:S01]  /*30390*/  S2R R0, SR_TID.X ;  /* 0x0000000000007919 */ /* 0x000e220000002100 */
[----:B------:R-:W-:Y:S05]  /*303a0*/  WARPSYNC.ALL ;  /* 0x0000000000007948 */ /* 0x000fea0003800000 */
[----:B0-----:R-:W-:Y:S01]  /*303b0*/  LOP3.LUT R0, R0, 0x1f, RZ, 0xc0, !PT ;  /* 0x0000001f00007812 */ /* 0x001fe200078ec0ff */
        /* <DEDUP_REMOVED lines=8> */
.L_x_5598:
[----:B------:R-:W-:Y:S02]  /*30440*/  ULDC UR4, c[0x0][0xc3c] ;  /* 0x00030f0000047ab9 */ /* 0x000fe40000000800 */
[----:B--2---:R-:W-:-:S13]  /*30450*/  ISETP.GE.AND P0, PT, R19, UR4, PT ;  /* 0x0000000413007c0c */ /* 0x004fda000bf06270 */
[----:B------:R-:W-:Y:S05]  /*30460*/  @!P0 BRA `(.L_x_5610) ;  /* 0xffffff9000688947 */ /* 0x000fea000383ffff */
[----:B------:R-:W-:Y:S05]  /*30470*/  BSYNC B7 ;  /* 0x0000000000077941 */ /* 0x000fea0003800000 */
.L_x_5494:
[----:B0-----:R-:W2:Y:S01]  /*30480*/  LDL.LU R0, [R1+0x5c] ;  /* 0x00005c0001007983 */ /* 0x001ea20000300800 */
[----:B------:R-:W-:Y:S01]  /*30490*/  BSSY B0, `(.L_x_5611) ;  /* 0x000000b000007945 */ /* 0x000fe20003800000 */
[----:B------:R-:W0:Y:S01]  /*304a0*/  S2R R5, SR_CgaCtaId ;  /* 0x0000000000057919 */ /* 0x000e220000008800 */
[----:B--2---:R-:W-:-:S05]  /*304b0*/  VIADD R0, R0, 0x1 ;  /* 0x0000000100007836 */ /* 0x004fca0000000000 */
        /* <DEDUP_REMOVED lines=8> */
.L_x_5769:
[----:B------:R-:W-:Y:S05]  /*30540*/  BSYNC B0 ;  /* 0x0000000000007941 */ /* 0x000fea0003800000 */
.L_x_5611:
[----:B------:R-:W-:-:S03]  /*30550*/  UMOV UR4, 0xffffffff ;  /* 0xffffffff00047882 */ /* 0x000fc60000000000 */
[----:B------:R-:W-:Y:S05]  /*30560*/  BRA.DIV UR4, `(.L_x_5613) ;  /* 0x0000003e04c47947 */ /* 0x000fea000b800000 */
[----:B------:R-:W2:Y:S02]  /*30570*/  S2R R2, SR_TID.X ;  /* 0x0000000000027919 */ /* 0x000ea40000002100 */
[----:B--2---:R-:W-:-:S04]  /*30580*/  SHF.R.U32.HI R2, RZ, 0x5, R2 ;  /* 0x00000005ff027819 */ /* 0x004fc80000011602 */
[----:B------:R-:W-:-:S05]  /*30590*/  LOP3.LUT R2, R2, 0x3, RZ, 0xc0, !PT ;  /* 0x0000000302027812 */ /* 0x000fca00078ec0ff */
[----:B------:R2:W3:Y:S02]  /*305a0*/  SHFL.IDX PT, R14, R2, RZ, 0x1f ;  /* 0x00001fff020e7589 */ /* 0x0004e400000e0000 */
.L_x_5772:
[----:B---3--:R-:W-:-:S13]  /*305b0*/  ISETP.NE.AND P0, PT, R14, RZ, PT ;  /* 0x000000ff0e00720c */ /* 0x008fda0003f05270 */
[----:B------:R-:W-:Y:S05]  /*305c0*/  @P0 BRA `(.L_x_5281) ;  /* 0x0000000000b00947 */ /* 0x000fea0003800000 */
[----:B------:R-:W-:-:S03]  /*305d0*/  UMOV UR4, 0xffffffff ;  /* 0xffffffff00047882 */ /* 0x000fc60000000000 */
[----:B------:R-:W-:Y:S05]  /*305e0*/  BRA.DIV UR4, `(.L_x_5614) ;  /* 0x0000003e04d87947 */ /* 0x000fea000b800000 */
[----:B------:R-:W-:-:S13]  /*305f0*/  ELECT P6, URZ, PT ;  /* 0x00000000003f782f */ /* 0x000fda00038c0000 */
.L_x_5775:
[----:B------:R-:W-:Y:S05]  /*30600*/  @!P6 BRA `(.L_x_5281) ;  /* 0x0000000000a0e947 */ /* 0x000fea0003800000 */
[----:B------:R-:W-:-:S06]  /*30610*/  ULOP3.LUT UR4, UR36, 0x2, URZ, 0xfc, !UPT ;  /* 0x0000000224047892 */ /* 0x000fcc000f8efc3f */
[----:B--2---:R-:W-:-:S05]  /*30620*/  IMAD.U32 R2, RZ, RZ, UR4 ;  /* 0x00000004ff027e24 */ /* 0x004fca000f8e00ff */
[----:B------:R-:W-:-:S13]  /*30630*/  ISETP.NE.AND P0, PT, R2, 0x3, PT ;  /* 0x000000030200780c */ /* 0x000fda0003f05270 */
[----:B------:R-:W-:Y:S05]  /*30640*/  @!P0 BRA `(.L_x_5615) ;  /* 0x0000000000048947 */ /* 0x000fea0003800000 */
[----:B------:R-:W-:Y:S01]  /*30650*/  BPT.TRAP 0x1 ;  /* 0x000000040000795c */ /* 0x000fe20000300000 */
.L_x_5615:
        /* <DEDUP_REMOVED lines=14> */
.L_x_5776:
[----:B------:R-:W2:Y:S02]  /*30740*/  SYNCS.PHASECHK.TRANS64.TRYWAIT P1, [R7+URZ], R2 ;  /* 0x00000002070075a7 */ /* 0x000ea4000802017f */
[----:B--2---:R-:W-:Y:S05]  /*30750*/  @!P1 BRA `(.L_x_5617) ;  /* 0x0000003c00b09947 */ /* 0x004fea0003800000 */
.L_x_5777:
[----:B------:R-:W-:Y:S05]  /*30760*/  @!P0 BRA `(.L_x_5618) ;  /* 0x0000000000048947 */ /* 0x000fea0003800000 */
[----:B------:R-:W-:Y:S01]  /*30770*/  BPT.TRAP 0x1 ;  /* 0x000000040000795c */ /* 0x000fe20000300000 */
.L_x_5618:
[----:B------:R-:W3:Y:S02]  /*30780*/  LDL.LU R4, [R1+0x18] ;  /* 0x0000180001047983 */ /* 0x000ee40000300800 */
[----:B---3--:R-:W-:-:S04]  /*30790*/  IMAD R4, R4, 0x8, R0 ;  /* 0x0000000804047824 */ /* 0x008fc800078e0200 */
[----:B------:R-:W3:Y:S02]  /*307a0*/  SYNCS.PHASECHK.TRANS64.TRYWAIT P1, [R4+URZ+0x33460], R5 ;  /* 0x03346005040075a7 */ /* 0x000ee4000802017f */
[----:B---3--:R-:W-:Y:S05]  /*307b0*/  @!P1 BRA `(.L_x_5619) ;  /* 0x0000003c00ac9947 */ /* 0x008fea0003800000 */
.L_x_5778:
[----:B------:R-:W-:Y:S05]  /*307c0*/  @!P0 BRA `(.L_x_5620) ;  /* 0x0000000000048947 */ /* 0x000fea0003800000 */
[----:B------:R-:W-:Y:S01]  /*307d0*/  BPT.TRAP 0x1 ;  /* 0x000000040000795c */ /* 0x000fe20000300000 */
.L_x_5620:
[----:B------:R-:W-:-:S04]  /*307e0*/  IMAD R3, R3, 0x8, R0 ;  /* 0x0000000803037824 */ /* 0x000fc800078e0200 */
[----:B------:R-:W4:Y:S02]  /*307f0*/  SYNCS.PHASECHK.TRANS64.TRYWAIT P1, [R3+URZ+0x33460], R2 ;  /* 0x03346002030075a7 */ /* 0x000f24000802017f */
[----:B----4-:R-:W-:Y:S05]  /*30800*/  @!P1 BRA `(.L_x_5621) ;  /* 0x0000003c00ac9947 */ /* 0x010fea0003800000 */
.L_x_5779:
[----:B------:R-:W-:Y:S05]  /*30810*/  @!P0 BRA `(.L_x_5622) ;  /* 0x0000000000048947 */ /* 0x000fea0003800000 */
[----:B------:R-:W-:Y:S01]  /*30820*/  BPT.TRAP 0x1 ;  /* 0x000000040000795c */ /* 0x000fe20000300000 */
.L_x_5622:
[----:B------:R-:W5:Y:S02]  /*30830*/  SYNCS.PHASECHK.TRANS64.TRYWAIT P0, [R4+URZ+0x33480], R5 ;  /* 0x03348005040075a7 */ /* 0x000f64000800017f */
[----:B-----5:R-:W-:Y:S05]  /*30840*/  @!P0 BRA `(.L_x_5623) ;  /* 0x0000003c00b08947 */ /* 0x020fea0003800000 */
.L_x_5624:
[----:B------:R0:W0:Y:S02]  /*30850*/  SYNCS.PHASECHK.TRANS64.TRYWAIT P0, [R3+URZ+0x33480], R2 ;  /* 0x03348002030075a7 */ /* 0x000024000800017f */
[----:B0-----:R-:W-:Y:S05]  /*30860*/  @!P0 NANOSLEEP.SYNCS 0x989680 ;  /* 0x009896800000895d */ /* 0x001fea0003900000 */
[----:B------:R-:W0:Y:S02]  /*30870*/  @!P0 SYNCS.PHASECHK.TRANS64 P0, [R3+URZ+0x33480], R2 ;  /* 0x03348002030085a7 */ /* 0x000e24000800007f */
[----:B0-----:R-:W-:Y:S05]  /*30880*/  @!P0 BRA `(.L_x_5624) ;  /* 0xfffffffc00f08947 */ /* 0x001fea000383ffff */
.L_x_5281:
[----:B------:R-:W-:Y:S05]  /*30890*/  BSYNC B8 ;  /* 0x0000000000087941 */ /* 0x000fea0003800000 */
.L_x_5278:
[----:B------:R-:W-:Y:S05]  /*308a0*/  EXIT ;  /* 0x000000000000794d */ /* 0x000fea0003800000 */
.L_x_5299:
[----:B-1----:R1:W2:Y:S02]  /*308b0*/  SYNCS.PHASECHK.TRANS64.TRYWAIT P5, [R101+URZ+0x33490], R102 ;  /* 0x03349066650075a7 */ /* 0x0022a400080a017f */
[----:B--2---:R-:W-:Y:S05]  /*308c0*/  @!P5 NANOSLEEP.SYNCS 0x989680 ;  /* 0x009896800000d95d */ /* 0x004fea0003900000 */
[----:B------:R-:W2:Y:S02]  /*308d0*/  @!P5 SYNCS.PHASECHK.TRANS64 P5, [R101+URZ+0x33490], R102 ;  /* 0x033490666500d5a7 */ /* 0x000ea400080a007f */
[----:B--2---:R-:W-:Y:S05]  /*308e0*/  @!P5 BRA `(.L_x_5299) ;  /* 0xfffffffc00f0d947 */ /* 0x004fea000383ffff */
[----:B------:R-:W-:Y:S05]  /*308f0*/  BRA `(.L_x_5625) ;  /* 0xfffffd2c00407947 */ /* 0x000fea000383ffff */
.L_x_5353:
[----:B--2---:R2:W4:Y:S02]  /*30900*/  SYNCS.PHASECHK.TRANS64.TRYWAIT P5, [R101+URZ+0x33490], R102 ;  /* 0x03349066650075a7 */ /* 0x00452400080a017f */
[----:B----4-:R-:W-:Y:S05]  /*30910*/  @!P5 NANOSLEEP.SYNCS 0x989680 ;  /* 0x009896800000d95d */ /* 0x010fea0003900000 */
[----:B------:R-:W4:Y:S02]  /*30920*/  @!P5 SYNCS.PHASECHK.TRANS64 P5, [R101+URZ+0x33490], R102 ;  /* 0x033490666500d5a7 */ /* 0x000f2400080a007f */
[----:B----4-:R-:W-:Y:S05]  /*30930*/  @!P5 BRA `(.L_x_5353) ;  /* 0xfffffffc00f0d947 */ /* 0x010fea000383ffff */
[----:B------:R-:W-:Y:S05]  /*30940*/  BRA `(.L_x_5626) ;  /* 0xfffffd8c002c7947 */ /* 0x000fea000383ffff */
.L_x_5378:
[----:B0-----:R0:W1:Y:S02]  /*30950*/  SYNCS.PHASECHK.TRANS64.TRYWAIT P3, [R101+URZ+0x33490], R102 ;  /* 0x03349066650075a7 */ /* 0x001064000806017f */
[----:B-1----:R-:W-:Y:S05]  /*30960*/  @!P3 NANOSLEEP.SYNCS 0x989680 ;  /* 0x009896800000b95d */ /* 0x002fea0003900000 */
[----:B------:R-:W1:Y:S02]  /*30970*/  @!P3 SYNCS.PHASECHK.TRANS64 P3, [R101+URZ+0x33490], R102 ;  /* 0x033490666500b5a7 */ /* 0x000e64000806007f */
[----:B-1----:R-:W-:Y:S05]  /*30980*/  @!P3 BRA `(.L_x_5378) ;  /* 0xfffffffc00f0b947 */ /* 0x002fea000383ffff */
[----:B------:R-:W-:Y:S05]  /*30990*/  BRA `(.L_x_5627) ;  /* 0xfffffdec006c7947 */ /* 0x000fea000383ffff */
.L_x_5384:
[----:B-1----:R1:W2:Y:S02]  /*309a0*/  SYNCS.PHASECHK.TRANS64.TRYWAIT P2, [R101+URZ+0x334b0], R102 ;  /* 0x0334b066650075a7 */ /* 0x0022a4000804017f */
[----:B--2---:R-:W-:Y:S05]  /*309b0*/  @!P2 NANOSLEEP.SYNCS 0x989680 ;  /* 0x009896800000a95d */ /* 0x004fea0003900000 */
[----:B------:R-:W2:Y:S02]  /*309c0*/  @!P2 SYNCS.PHASECHK.TRANS64 P2, [R101+URZ+0x334b0], R102 ;  /* 0x0334b0666500a5a7 */ /* 0x000ea4000804007f */
[----:B--2---:R-:W-:Y:S05]  /*309d0*/  @!P2 BRA `(.L_x_5384) ;  /* 0xfffffffc00f0a947 */ /* 0x004fea000383ffff */
[----:B------:R-:W-:Y:S05]  /*309e0*/  BRA `(.L_x_5628) ;  /* 0xfffffdf000707947 */ /* 0x000fea000383ffff */
.L_x_5392:
[----:B------:R-:W0:Y:S01]  /*309f0*/  S2R R0, SR_TID.X ;  /* 0x0000000000007919 */ /* 0x000e220000002100 */
[----:B------:R-:W-:Y:S01]  /*30a00*/  BSSY B0, `(.L_x_5629) ;  /* 0x000000c000007945 */ /* 0x000fe20003800000 */
[----:B------:R-:W-:Y:S02]  /*30a10*/  IMAD.MOV.U32 R12, RZ, RZ, RZ ;  /* 0x000000ffff0c7224 */ /* 0x000fe400078e00ff */
[----:B------:R-:W-:Y:S02]  /*30a20*/  IMAD.MOV.U32 R11, RZ, RZ, 0x1f ;  /* 0x0000001fff0b7424 */ /* 0x000fe400078e00ff */
        /* <DEDUP_REMOVED lines=9> */
.L_x_5630:
[----:B------:R-:W-:Y:S05]  /*30ac0*/  BSYNC B0 ;  /* 0x0000000000007941 */ /* 0x000fea0003800000 */
.L_x_5629:
[----:B------:R-:W-:Y:S01]  /*30ad0*/  IMAD.MOV.U32 R229, RZ, RZ, R14 ;  /* 0x000000ffffe57224 */ /* 0x000fe200078e000e */
[----:B------:R-:W-:Y:S06]  /*30ae0*/  BRA `(.L_x_5631) ;  /* 0xfffffdf800d07947 */ /* 0x000fec000383ffff */
.L_x_5402:
[----:B------:R-:W-:Y:S01]  /*30af0*/  BSSY B1, `(.L_x_5632) ;  /* 0x0000007000017945 */ /* 0x000fe20003800000 */
[----:B------:R-:W-:Y:S01]  /*30b00*/  MOV R12, RZ ;  /* 0x000000ff000c7202 */ /* 0x000fe20000000f00 */
[----:B------:R-:W-:Y:S02]  /*30b10*/  IMAD.MOV.U32 R11, RZ, RZ, 0x1e1f ;  /* 0x00001e1fff0b7424 */ /* 0x000fe400078e00ff */
[----:B------:R-:W-:-:S07]  /*30b20*/  IMAD.MOV.U32 R15, RZ, RZ, -0x1 ;  /* 0xffffffffff0f7424 */ /* 0x000fce00078e00ff */
[----:B------:R-:W-:Y:S05]  /*30b30*/  WARPSYNC.COLLECTIVE R15, `(.L_x_5633) ;  /* 0x000000000f087348 */ /* 0x000fea0003c00000 */
[----:B------:R0:W1:Y:S02]  /*30b40*/  SHFL.IDX P6, R14, R13, R12, R11 ;  /* 0x0000000c0d0e7389 */ /* 0x00006400000c000b */
[----:B01----:R-:W-:Y:S01]  /*30b50*/  ENDCOLLECTIVE ;  /* 0x000000000000791b */ /* 0x003fe20003800000 */
.L_x_5633:
[----:B------:R-:W-:Y:S05]  /*30b60*/  BSYNC B1 ;  /* 0x0000000000017941 */ /* 0x000fea0003800000 */
.L_x_5632:
        /* <DEDUP_REMOVED lines=8> */
.L_x_5634:
[----:B------:R-:W-:Y:S02]  /*30bf0*/  IMAD.MOV.U32 R13, RZ, RZ, R4 ;  /* 0x000000ffff0d7224 */ /* 0x000fe400078e0004 */
[----:B------:R-:W-:-:S07]  /*30c00*/  IMAD.MOV.U32 R3, RZ, RZ, R14 ;  /* 0x000000ffff037224 */ /* 0x000fce00078e000e */
[----:B------:R-:W-:Y:S05]  /*30c10*/  WARPSYNC.COLLECTIVE R15, `(.L_x_5635) ;  /* 0x000000000f087348 */ /* 0x000fea0003c00000 */
[----:B------:R0:W1:Y:S02]  /*30c20*/  SHFL.IDX P6, R14, R13, R12, R11 ;  /* 0x0000000c0d0e7389 */ /* 0x00006400000c000b */
[----:B01----:R-:W-:Y:S01]  /*30c30*/  ENDCOLLECTIVE ;  /* 0x000000000000791b */ /* 0x003fe20003800000 */
.L_x_5635:
[----:B------:R-:W-:Y:S02]  /*30c40*/  IMAD.MOV.U32 R13, RZ, RZ, R5 ;  /* 0x000000ffff0d7224 */ /* 0x000fe400078e0005 */
[----:B------:R-:W-:-:S07]  /*30c50*/  IMAD.MOV.U32 R4, RZ, RZ, R14 ;  /* 0x000000ffff047224 */ /* 0x000fce00078e000e */
[----:B------:R-:W-:Y:S05]  /*30c60*/  WARPSYNC.COLLECTIVE R15, `(.L_x_5636) ;  /* 0x000000000f087348 */ /* 0x000fea0003c00000 */
[----:B------:R0:W1:Y:S02]  /*30c70*/  SHFL.IDX P6, R14, R13, R12, R11 ;  /* 0x0000000c0d0e7389 */ /* 0x00006400000c000b */
[----:B01----:R-:W-:Y:S01]  /*30c80*/  ENDCOLLECTIVE ;  /* 0x000000000000791b */ /* 0x003fe20003800000 */
.L_x_5636:
[----:B------:R-:W-:Y:S05]  /*30c90*/  BRA `(.L_x_5637) ;  /* 0xfffffe0000c87947 */ /* 0x000fea000383ffff */
.L_x_5406:
[----:B--2---:R2:W0:Y:S02]  /*30ca0*/  SYNCS.PHASECHK.TRANS64.TRYWAIT P0, [R16+URZ+0x33400], R5 ;  /* 0x03340005100075a7 */ /* 0x004424000800017f */
[----:B0-----:R-:W-:Y:S05]  /*30cb0*/  @!P0 NANOSLEEP.SYNCS 0x989680 ;  /* 0x009896800000895d */ /* 0x001fea0003900000 */
[----:B------:R-:W0:Y:S02]  /*30cc0*/  @!P0 SYNCS.PHASECHK.TRANS64 P0, [R16+URZ+0x33400], R5 ;  /* 0x03340005100085a7 */ /* 0x000e24000800007f */
[----:B0-----:R-:W-:Y:S05]  /*30cd0*/  @!P0 BRA `(.L_x_5406) ;  /* 0xfffffffc00f08947 */ /* 0x001fea000383ffff */
[----:B------:R-:W-:Y:S05]  /*30ce0*/  BRA `(.L_x_5638) ;  /* 0xfffffe0800147947 */ /* 0x000fea000383ffff */
.L_x_5418:
[----:B------:R-:W-:Y:S01]  /*30cf0*/  BSSY B1, `(.L_x_5639) ;  /* 0x0000007000017945 */ /* 0x000fe20003800000 */
[----:B------:R-:W-:Y:S01]  /*30d00*/  MOV R12, RZ ;  /* 0x000000ff000c7202 */ /* 0x000fe20000000f00 */
[----:B------:R-:W-:Y:S02]  /*30d10*/  IMAD.MOV.U32 R11, RZ, RZ, 0x1e1f ;  /* 0x00001e1fff0b7424 */ /* 0x000fe400078e00ff */
[----:B------:R-:W-:-:S07]  /*30d20*/  IMAD.MOV.U32 R15, RZ, RZ, -0x1 ;  /* 0xffffffffff0f7424 */ /* 0x000fce00078e00ff */
[----:B------:R-:W-:Y:S05]  /*30d30*/  WARPSYNC.COLLECTIVE R15, `(.L_x_5640) ;  /* 0x000000000f087348 */ /* 0x000fea0003c00000 */
[----:B------:R0:W1:Y:S02]  /*30d40*/  SHFL.IDX P6, R14, R13, R12, R11 ;  /* 0x0000000c0d0e7389 */ /* 0x00006400000c000b */
[----:B01----:R-:W-:Y:S01]  /*30d50*/  ENDCOLLECTIVE ;  /* 0x000000000000791b */ /* 0x003fe20003800000 */
.L_x_5640:
[----:B------:R-:W-:Y:S05]  /*30d60*/  BSYNC B1 ;  /* 0x0000000000017941 */ /* 0x000fea0003800000 */
.L_x_5639:
        /* <DEDUP_REMOVED lines=8> */
.L_x_5641:
[----:B------:R-:W-:Y:S02]  /*30df0*/  IMAD.MOV.U32 R13, RZ, RZ, R20 ;  /* 0x000000ffff0d7224 */ /* 0x000fe400078e0014 */
[----:B------:R-:W-:-:S07]  /*30e00*/  IMAD.MOV.U32 R3, RZ, RZ, R14 ;  /* 0x000000ffff037224 */ /* 0x000fce00078e000e */
[----:B------:R-:W-:Y:S05]  /*30e10*/  WARPSYNC.COLLECTIVE R15, `(.L_x_5642) ;  /* 0x000000000f087348 */ /* 0x000fea0003c00000 */
[----:B------:R0:W1:Y:S02]  /*30e20*/  SHFL.IDX P6, R14, R13, R12, R11 ;  /* 0x0000000c0d0e7389 */ /* 0x00006400000c000b */
[----:B01----:R-:W-:Y:S01]  /*30e30*/  ENDCOLLECTIVE ;  /* 0x000000000000791b */ /* 0x003fe20003800000 */
.L_x_5642:
[----:B------:R-:W-:Y:S02]  /*30e40*/  IMAD.MOV.U32 R13, RZ, RZ, R21 ;  /* 0x000000ffff0d7224 */ /* 0x000fe400078e0015 */
[----:B------:R-:W-:-:S07]  /*30e50*/  IMAD.MOV.U32 R20, RZ, RZ, R14 ;  /* 0x000000ffff147224 */ /* 0x000fce00078e000e */
[----:B------:R-:W-:Y:S05]  /*30e60*/  WARPSYNC.COLLECTIVE R15, `(.L_x_5643) ;  /* 0x000000000f087348 */ /* 0x000fea0003c00000 */
[----:B------:R0:W1:Y:S02]  /*30e70*/  SHFL.IDX P6, R14, R13, R12, R11 ;  /* 0x0000000c0d0e7389 */ /* 0x00006400000c000b */
[----:B01----:R-:W-:Y:S01]  /*30e80*/  ENDCOLLECTIVE ;  /* 0x000000000000791b */ /* 0x003fe20003800000 */
.L_x_5643:
[----:B------:R-:W-:Y:S01]  /*30e90*/  MOV R21, R14 ;  /* 0x0000000e00157202 */ /* 0x000fe20000000f00 */
[----:B------:R-:W-:Y:S06]  /*30ea0*/  BRA `(.L_x_5644) ;  /* 0xfffffe3400e47947 */ /* 0x000fec000383ffff */
.L_x_5422:
[----:B--2---:R2:W4:Y:S02]  /*30eb0*/  SYNCS.PHASECHK.TRANS64.TRYWAIT P0, [R16+URZ+0x33400], R21 ;  /* 0x03340015100075a7 */ /* 0x004524000800017f */
[----:B----4-:R-:W-:Y:S05]  /*30ec0*/  @!P0 NANOSLEEP.SYNCS 0x989680 ;  /* 0x009896800000895d */ /* 0x010fea0003900000 */
[----:B------:R-:W4:Y:S02]  /*30ed0*/  @!P0 SYNCS.PHASECHK.TRANS64 P0, [R16+URZ+0x33400], R21 ;  /* 0x03340015100085a7 */ /* 0x000f24000800007f */
[----:B----4-:R-:W-:Y:S05]  /*30ee0*/  @!P0 BRA `(.L_x_5422) ;  /* 0xfffffffc00f08947 */ /* 0x010fea000383ffff */
[----:B------:R-:W-:Y:S05]  /*30ef0*/  BRA `(.L_x_5645) ;  /* 0xfffffe3800e87947 */ /* 0x000fea000383ffff */
.L_x_5430:
[----:B-1----:R1:W2:Y:S02]  /*30f00*/  SYNCS.PHASECHK.TRANS64.TRYWAIT P0, [R0+URZ+0x33430], R3 ;  /* 0x03343003000075a7 */ /* 0x0022a4000800017f */
[----:B--2---:R-:W-:Y:S05]  /*30f10*/  @!P0 NANOSLEEP.SYNCS 0x989680 ;  /* 0x009896800000895d */ /* 0x004fea0003900000 */
[----:B------:R-:W2:Y:S02]  /*30f20*/  @!P0 SYNCS.PHASECHK.TRANS64 P0, [R0+URZ+0x33430], R3 ;  /* 0x03343003000085a7 */ /* 0x000ea4000800007f */
[----:B--2---:R-:W-:Y:S05]  /*30f30*/  @!P0 BRA `(.L_x_5430) ;  /* 0xfffffffc00f08947 */ /* 0x004fea000383ffff */
[----:B------:R-:W-:Y:S05]  /*30f40*/  BRA `(.L_x_5429) ;  /* 0xfffffe6c00407947 */ /* 0x000fea000383ffff */
.L_x_5436:
[----:B-1----:R1:W2:Y:S02]  /*30f50*/  SYNCS.PHASECHK.TRANS64.TRYWAIT P3, [R11+URZ+0x33430], R8 ;  /* 0x033430080b0075a7 */ /* 0x0022a4000806017f */
[----:B--2---:R-:W-:Y:S05]  /*30f60*/  @!P3 NANOSLEEP.SYNCS 0x989680 ;  /* 0x009896800000b95d */ /* 0x004fea0003900000 */
[----:B------:R-:W2:Y:S02]  /*30f70*/  @!P3 SYNCS.PHASECHK.TRANS64 P3, [R11+URZ+0x33430], R8 ;  /* 0x033430080b00b5a7 */ /* 0x000ea4000806007f */
[----:B--2---:R-:W-:Y:S05]  /*30f80*/  @!P3 BRA `(.L_x_5436) ;  /* 0xfffffffc00f0b947 */ /* 0x004fea000383ffff */
[----:B------:R-:W-:Y:S05]  /*30f90*/  BRA `(.L_x_5435) ;  /* 0xfffffeac00c47947 */ /* 0x000fea000383ffff */
.L_x_5440:
[----:B-1----:R1:W2:Y:S02]  /*30fa0*/  SYNCS.PHASECHK.TRANS64.TRYWAIT P2, [R10+URZ+0x33450], R7 ;  /* 0x033450070a0075a7 */ /* 0x0022a4000804017f */
[----:B--2---:R-:W-:Y:S05]  /*30fb0*/  @!P2 NANOSLEEP.SYNCS 0x989680 ;  /* 0x009896800000a95d */ /* 0x004fea0003900000 */
[----:B------:R-:W2:Y:S02]  /*30fc0*/  @!P2 SYNCS.PHASECHK.TRANS64 P2, [R10+URZ+0x33450], R7 ;  /* 0x033450070a00a5a7 */ /* 0x000ea4000804007f */
[----:B--2---:R-:W-:Y:S05]  /*30fd0*/  @!P2 BRA `(.L_x_5440) ;  /* 0xfffffffc00f0a947 */ /* 0x004fea000383ffff */
[----:B------:R-:W-:Y:S05]  /*30fe0*/  BRA `(.L_x_5437) ;  /* 0xfffffec000007947 */ /* 0x000fea000383ffff */
.L_x_5448:
[----:B-1----:R1:W2:Y:S02]  /*30ff0*/  SYNCS.PHASECHK.TRANS64.TRYWAIT P0, [R10+URZ+0x33430], R11 ;  /* 0x0334300b0a0075a7 */ /* 0x0022a4000800017f */
[----:B--2---:R-:W-:Y:S05]  /*31000*/  @!P0 NANOSLEEP.SYNCS 0x989680 ;  /* 0x009896800000895d */ /* 0x004fea0003900000 */
[----:B------:R-:W2:Y:S02]  /*31010*/  @!P0 SYNCS.PHASECHK.TRANS64 P0, [R10+URZ+0x33430], R11 ;  /* 0x0334300b0a0085a7 */ /* 0x000ea4000800007f */
[----:B--2---:R-:W-:Y:S05]  /*31020*/  @!P0 BRA `(.L_x_5448) ;  /* 0xfffffffc00f08947 */ /* 0x004fea000383ffff */
[----:B------:R-:W-:Y:S05]  /*31030*/  BRA `(.L_x_5447) ;  /* 0xfffffef800187947 */ /* 0x000fea000383ffff */
.L_x_5452:
[----:B-1----:R1:W2:Y:S02]  /*31040*/  SYNCS.PHASECHK.TRANS64.TRYWAIT P0, [R10+URZ+0x33450], R7 ;  /* 0x033450070a0075a7 */ /* 0x0022a4000800017f */
[----:B--2---:R-:W-:Y:S05]  /*31050*/  @!P0 NANOSLEEP.SYNCS 0x989680 ;  /* 0x009896800000895d */ /* 0x004fea0003900000 */
[----:B------:R-:W2:Y:S02]  /*31060*/  @!P0 SYNCS.PHASECHK.TRANS64 P0, [R10+URZ+0x33450], R7 ;  /* 0x033450070a0085a7 */ /* 0x000ea4000800007f */
[----:B--2---:R-:W-:Y:S05]  /*31070*/  @!P0 BRA `(.L_x_5452) ;  /* 0xfffffffc00f08947 */ /* 0x004fea000383ffff */
[----:B------:R-:W-:Y:S05]  /*31080*/  BRA `(.L_x_5449) ;  /* 0xffffff0800487947 */ /* 0x000fea000383ffff */
.L_x_5458:
[----:B-1----:R1:W2:Y:S02]  /*31090*/  SYNCS.PHASECHK.TRANS64.TRYWAIT P0, [R11+URZ+0x33450], R2 ;  /* 0x033450020b0075a7 */ /* 0x0022a4000800017f */
[----:B--2---:R-:W-:Y:S05]  /*310a0*/  @!P0 NANOSLEEP.SYNCS 0x989680 ;  /* 0x009896800000895d */ /* 0x004fea0003900000 */
[----:B------:R-:W2:Y:S02]  /*310b0*/  @!P0 SYNCS.PHASECHK.TRANS64 P0, [R11+URZ+0x33450], R2 ;  /* 0x033450020b0085a7 */ /* 0x000ea4000800007f */
[----:B--2---:R-:W-:Y:S05]  /*310c0*/  @!P0 BRA `(.L_x_5458) ;  /* 0xfffffffc00f08947 */ /* 0x004fea000383ffff */
[----:B------:R-:W-:Y:S05]  /*310d0*/  BRA `(.L_x_5457) ;  /* 0xffffff34005c7947 */ /* 0x000fea000383ffff */
.L_x_5462:
[----:B------:R-:W-:Y:S01]  /*310e0*/  IMAD.MOV.U32 R12, RZ, RZ, R0 ;  /* 0x000000ffff0c7224 */ /* 0x000fe200078e0000 */
[----:B------:R-:W-:Y:S01]  /*310f0*/  SEL R7, R27, R36, P0 ;  /* 0x000000241b077207 */ /* 0x000fe20000000000 */
[----:B------:R-:W-:Y:S01]  /*31100*/  IMAD.MOV.U32 R11, RZ, RZ, 0x1c1f ;  /* 0x00001c1fff0b7424 */ /* 0x000fe200078e00ff */
[----:B------:R-:W-:Y:S01]  /*31110*/  SEL R8, R36, R27, P0 ;  /* 0x0000001b24087207 */ /* 0x000fe20000000000 */
[----:B------:R-:W-:Y:S01]  /*31120*/  IMAD.MOV.U32 R15, RZ, RZ, -0x1 ;  /* 0xffffffffff0f7424 */ /* 0x000fe200078e00ff */
[----:B------:R-:W-:Y:S02]  /*31130*/  SEL R9, R40, R41, P0 ;  /* 0x0000002928097207 */ /* 0x000fe40000000000 */
[----:B------:R-:W-:-:S07]  /*31140*/  SEL R20, R41, R40, P0 ;  /* 0x0000002829147207 */ /* 0x000fce0000000000 */
[----:B0----5:R-:W-:Y:S05]  /*31150*/  WARPSYNC.COLLECTIVE R15, `(.L_x_5646) ;  /* 0x000000000f087348 */ /* 0x021fea0003c00000 */
[----:B------:R1:W2:Y:S02]  /*31160*/  SHFL.IDX P6, R14, R13, R12, R11 ;  /* 0x0000000c0d0e7389 */ /* 0x0002a400000c000b */
[----:B012--5:R-:W-:Y:S01]  /*31170*/  ENDCOLLECTIVE ;  /* 0x000000000000791b */ /* 0x027fe20003800000 */
.L_x_5646:
        /* <DEDUP_REMOVED lines=8> */
[----:B------:R-:W-:Y:S01]  /*31200*/  MOV R12, R3 ;  /* 0x00000003000c7202 */ /* 0x000fe20000000f00 */
[----:B------:R-:W-:Y:S01]  /*31210*/  IMAD.MOV.U32 R2, RZ, RZ, RZ ;  /* 0x000000ffff027224 */ /* 0x000fe200078e00ff */
        /* <DEDUP_REMOVED lines=9> */
.L_x_5647:
        /* <DEDUP_REMOVED lines=19> */
.L_x_5648:
        /* <DEDUP_REMOVED lines=18> */
.L_x_5649:
[----:B------:R-:W-:Y:S02]  /*31500*/  SEL R74, R57, R74, P0 ;  /* 0x0000004a394a7207 */ /* 0x000fe40000000000 */
[----:B------:R-:W-:Y:S02]  /*31510*/  SEL R57, R78, R63, P0 ;  /* 0x0000003f4e397207 */ /* 0x000fe40000000000 */
[----:B------:R-:W-:Y:S02]  /*31520*/  SEL R78, R63, R78, P0 ;  /* 0x0000004e3f4e7207 */ /* 0x000fe40000000000 */
[----:B------:R-:W-:Y:S02]  /*31530*/  SEL R63, R82, R89, P0 ;  /* 0x00000059523f7207 */ /* 0x000fe40000000000 */
[----:B------:R-:W-:Y:S02]  /*31540*/  SEL R82, R89, R82, P0 ;  /* 0x0000005259527207 */ /* 0x000fe40000000000 */
[----:B------:R-:W-:-:S02]  /*31550*/  SEL R4, R6, R5, P0 ;  /* 0x0000000506047207 */ /* 0x000fc40000000000 */
[----:B------:R-:W-:Y:S01]  /*31560*/  SEL R6, R5, R6, P0 ;  /* 0x0000000605067207 */ /* 0x000fe20000000000 */
[----:B------:R-:W-:Y:S02]  /*31570*/  IMAD.MOV.U32 R13, RZ, RZ, R9 ;  /* 0x000000ffff0d7224 */ /* 0x000fe400078e0009 */
[----:B------:R-:W-:Y:S02]  /*31580*/  IMAD.MOV.U32 R12, RZ, RZ, R0 ;  /* 0x000000ffff0c7224 */ /* 0x000fe400078e0000 */
[----:B------:R-:W-:-:S07]  /*31590*/  IMAD.MOV.U32 R7, RZ, RZ, R14 ;  /* 0x000000ffff077224 */ /* 0x000fce00078e000e */
[----:B------:R-:W-:Y:S05]  /*315a0*/  WARPSYNC.COLLECTIVE R15, `(.L_x_5650) ;  /* 0x000000000f087348 */ /* 0x000fea0003c00000 */
[----:B------:R0:W1:Y:S02]  /*315b0*/  SHFL.IDX P6, R14, R13, R12, R11 ;  /* 0x0000000c0d0e7389 */ /* 0x00006400000c000b */
[----:B01----:R-:W-:Y:S01]  /*315c0*/  ENDCOLLECTIVE ;  /* 0x000000000000791b */ /* 0x003fe20003800000 */
.L_x_5650:
        /* <DEDUP_REMOVED lines=8> */
.L_x_5651:
[----:B------:R-:W-:Y:S02]  /*31650*/  IMAD.MOV.U32 R13, RZ, RZ, R21 ;  /* 0x000000ffff0d7224 */ /* 0x000fe400078e0015 */
[----:B------:R-:W-:Y:S02]  /*31660*/  IMAD.MOV.U32 R12, RZ, RZ, R0 ;  /* 0x000000ffff0c7224 */ /* 0x000fe400078e0000 */
[----:B------:R-:W-:-:S07]  /*31670*/  IMAD.MOV.U32 R20, RZ, RZ, R14 ;  /* 0x000000ffff147224 */ /* 0x000fce00078e000e */
[----:B------:R-:W-:Y:S05]  /*31680*/  WARPSYNC.COLLECTIVE R15, `(.L_x_5652) ;  /* 0x000000000f087348 */ /* 0x000fea0003c00000 */
[----:B------:R0:W1:Y:S02]  /*31690*/  SHFL.IDX P6, R14, R13, R12, R11 ;  /* 0x0000000c0d0e7389 */ /* 0x00006400000c000b */
[----:B01----:R-:W-:Y:S01]  /*316a0*/  ENDCOLLECTIVE ;  /* 0x000000000000791b */ /* 0x003fe20003800000 */
.L_x_5652:
[----:B------:R-:W-:Y:S01]  /*316b0*/  IMAD.MOV.U32 R13, RZ, RZ, R24 ;  /* 0x000000ffff0d7224 */ /* 0x000fe200078e0018 */
[----:B------:R-:W-:Y:S01]  /*316c0*/  MOV R12, R3 ;  /* 0x00000003000c7202 */ /* 0x000fe20000000f00 */
[----:B------:R-:W-:-:S07]  /*316d0*/  IMAD.MOV.U32 R26, RZ, RZ, R14 ;  /* 0x000000ffff1a7224 */ /* 0x000fce00078e000e */
[----:B------:R-:W-:Y:S05]  /*316e0*/  WARPSYNC.COLLECTIVE R15, `(.L_x_5653) ;  /* 0x000000000f087348 */ /* 0x000fea0003c00000 */
[----:B------:R0:W1:Y:S02]  /*316f0*/  SHFL.IDX P6, R14, R13, R12, R11 ;  /* 0x0000000c0d0e7389 */ /* 0x00006400000c000b */
[----:B01----:R-:W-:Y:S01]  /*31700*/  ENDCOLLECTIVE ;  /* 0x000000000000791b */ /* 0x003fe20003800000 */
.L_x_5653:
[----:B------:R-:W-:Y:S02]  /*31710*/  IMAD.MOV.U32 R13, RZ, RZ, R25 ;  /* 0x000000ffff0d7224 */ /* 0x000fe400078e0019 */
[----:B------:R-:W-:Y:S02]  /*31720*/  IMAD.MOV.U32 R12, RZ, RZ, R0 ;  /* 0x000000ffff0c7224 */ /* 0x000fe400078e0000 */
[----:B------:R-:W-:-:S07]  /*31730*/  IMAD.MOV.U32 R21, RZ, RZ, R14 ;  /* 0x000000ffff157224 */ /* 0x000fce00078e000e */
[----:B------:R-:W-:Y:S05]  /*31740*/  WARPSYNC.COLLECTIVE R15, `(.L_x_5654) ;  /* 0x000000000f087348 */ /* 0x000fea0003c00000 */
[----:B------:R0:W1:Y:S02]  /*31750*/  SHFL.IDX P6, R14, R13, R12, R11 ;  /* 0x0000000c0d0e7389 */ /* 0x00006400000c000b */
[----:B01----:R-:W-:Y:S01]  /*31760*/  ENDCOLLECTIVE ;  /* 0x000000000000791b */ /* 0x003fe20003800000 */
.L_x_5654:
        /* <DEDUP_REMOVED lines=8> */
.L_x_5655:
[----:B------:R-:W-:Y:S02]  /*317f0*/  IMAD.MOV.U32 R13, RZ, RZ, R27 ;  /* 0x000000ffff0d7224 */ /* 0x000fe400078e001b */
[----:B------:R-:W-:Y:S02]  /*31800*/  IMAD.MOV.U32 R12, RZ, RZ, R0 ;  /* 0x000000ffff0c7224 */ /* 0x000fe400078e0000 */
[----:B------:R-:W-:-:S07]  /*31810*/  IMAD.MOV.U32 R25, RZ, RZ, R14 ;  /* 0x000000ffff197224 */ /* 0x000fce00078e000e */
[----:B------:R-:W-:Y:S05]  /*31820*/  WARPSYNC.COLLECTIVE R15, `(.L_x_5656) ;  /* 0x000000000f087348 */ /* 0x000fea0003c00000 */
[----:B------:R0:W1:Y:S02]  /*31830*/  SHFL.IDX P6, R14, R13, R12, R11 ;  /* 0x0000000c0d0e7389 */ /* 0x00006400000c000b */
[----:B01----:R-:W-:Y:S01]  /*31840*/  ENDCOLLECTIVE ;  /* 0x000000000000791b */ /* 0x003fe20003800000 */
.L_x_5656:
        /* <DEDUP_REMOVED lines=8> */
.L_x_5657:
[----:B------:R-:W-:Y:S02]  /*318d0*/  IMAD.MOV.U32 R13, RZ, RZ, R29 ;  /* 0x000000ffff0d7224 */ /* 0x000fe400078e001d */
[----:B------:R-:W-:Y:S02]  /*318e0*/  IMAD.MOV.U32 R12, RZ, RZ, R0 ;  /* 0x000000ffff0c7224 */ /* 0x000fe400078e0000 */
[----:B------:R-:W-:-:S07]  /*318f0*/  IMAD.MOV.U32 R27, RZ, RZ, R14 ;  /* 0x000000ffff1b7224 */ /* 0x000fce00078e000e */
[----:B------:R-:W-:Y:S05]  /*31900*/  WARPSYNC.COLLECTIVE R15, `(.L_x_5658) ;  /* 0x000000000f087348 */ /* 0x000fea0003c00000 */
[----:B------:R0:W1:Y:S02]  /*31910*/  SHFL.IDX P6, R14, R13, R12, R11 ;  /* 0x0000000c0d0e7389 */ /* 0x00006400000c000b */
[----:B01----:R-:W-:Y:S01]  /*31920*/  ENDCOLLECTIVE ;  /* 0x000000000000791b */ /* 0x003fe20003800000 */
.L_x_5658:
        /* <DEDUP_REMOVED lines=8> */
.L_x_5659:
[----:B------:R-:W-:Y:S02]  /*319b0*/  IMAD.MOV.U32 R13, RZ, RZ, R31 ;  /* 0x000000ffff0d7224 */ /* 0x000fe400078e001f */
[----:B------:R-:W-:Y:S02]  /*319c0*/  IMAD.MOV.U32 R12, RZ, RZ, R0 ;  /* 0x000000ffff0c7224 */ /* 0x000fe400078e0000 */
[----:B------:R-:W-:-:S07]  /*319d0*/  IMAD.MOV.U32 R29, RZ, RZ, R14 ;  /* 0x000000ffff1d7224 */ /* 0x000fce00078e000e */
[----:B------:R-:W-:Y:S05]  /*319e0*/  WARPSYNC.COLLECTIVE R15, `(.L_x_5660) ;  /* 0x000000000f087348 */ /* 0x000fea0003c00000 */
[----:B------:R0:W1:Y:S02]  /*319f0*/  SHFL.IDX P6, R14, R13, R12, R11 ;  /* 0x0000000c0d0e7389 */ /* 0x00006400000c000b */
[----:B01----:R-:W-:Y:S01]  /*31a00*/  ENDCOLLECTIVE ;  /* 0x000000000000791b */ /* 0x003fe20003800000 */
.L_x_5660:
        /* <DEDUP_REMOVED lines=8> */
.L_x_5661:
[----:B------:R-:W-:Y:S02]  /*31a90*/  IMAD.MOV.U32 R13, RZ, RZ, R33 ;  /* 0x000000ffff0d7224 */ /* 0x000fe400078e0021 */
[----:B------:R-:W-:Y:S02]  /*31aa0*/  IMAD.MOV.U32 R12, RZ, RZ, R0 ;  /* 0x000000ffff0c7224 */ /* 0x000fe400078e0000 */
[----:B------:R-:W-:-:S07]  /*31ab0*/  IMAD.MOV.U32 R31, RZ, RZ, R14 ;  /* 0x000000ffff1f7224 */ /* 0x000fce00078e000e */
[----:B------:R-:W-:Y:S05]  /*31ac0*/  WARPSYNC.COLLECTIVE R15, `(.L_x_5662) ;  /* 0x000000000f087348 */ /* 0x000fea0003c00000 */
[----:B------:R0:W1:Y:S02]  /*31ad0*/  SHFL.IDX P6, R14, R13, R12, R11 ;  /* 0x0000000c0d0e7389 */ /* 0x00006400000c000b */
[----:B01----:R-:W-:Y:S01]  /*31ae0*/  ENDCOLLECTIVE ;  /* 0x000000000000791b */ /* 0x003fe20003800000 */
.L_x_5662:
        /* <DEDUP_REMOVED lines=8> */
.L_x_5663:
[----:B------:R-:W-:Y:S02]  /*31b70*/  IMAD.MOV.U32 R13, RZ, RZ, R35 ;  /* 0x000000ffff0d7224 */ /* 0x000fe400078e0023 */
[----:B------:R-:W-:Y:S02]  /*31b80*/  IMAD.MOV.U32 R12, RZ, RZ, R0 ;  /* 0x000000ffff0c7224 */ /* 0x000fe400078e0000 */
[----:B------:R-:W-:-:S07]  /*31b90*/  IMAD.MOV.U32 R33, RZ, RZ, R14 ;  /* 0x000000ffff217224 */ /* 0x000fce00078e000e */
[----:B------:R-:W-:Y:S05]  /*31ba0*/  WARPSYNC.COLLECTIVE R15, `(.L_x_5664) ;  /* 0x000000000f087348 */ /* 0x000fea0003c00000 */
[----:B------:R0:W1:Y:S02]  /*31bb0*/  SHFL.IDX P6, R14, R13, R12, R11 ;  /* 0x0000000c0d0e7389 */ /* 0x00006400000c000b */
[----:B01----:R-:W-:Y:S01]  /*31bc0*/  ENDCOLLECTIVE ;  /* 0x000000000000791b */ /* 0x003fe20003800000 */
.L_x_5664:
        /* <DEDUP_REMOVED lines=8> */
.L_x_5665:
[----:B------:R-:W-:Y:S02]  /*31c50*/  IMAD.MOV.U32 R13, RZ, RZ, R37 ;  /* 0x000000ffff0d7224 */ /* 0x000fe400078e0025 */
[----:B------:R-:W-:Y:S02]  /*31c60*/  IMAD.MOV.U32 R12, RZ, RZ, R0 ;  /* 0x000000ffff0c7224 */ /* 0x000fe400078e0000 */
[----:B------:R-:W-:-:S07]  /*31c70*/  IMAD.MOV.U32 R35, RZ, RZ, R14 ;  /* 0x000000ffff237224 */ /* 0x000fce00078e000e */
[----:B------:R-:W-:Y:S05]  /*31c80*/  WARPSYNC.COLLECTIVE R15, `(.L_x_5666) ;  /* 0x000000000f087348 */ /* 0x000fea0003c00000 */
[----:B------:R0:W1:Y:S02]  /*31c90*/  SHFL.IDX P6, R14, R13, R12, R11 ;  /* 0x0000000c0d0e7389 */ /* 0x00006400000c000b */
[----:B01----:R-:W-:Y:S01]  /*31ca0*/  ENDCOLLECTIVE ;  /* 0x000000000000791b */ /* 0x003fe20003800000 */
.L_x_5666:
        /* <DEDUP_REMOVED lines=8> */
.L_x_5667:
[----:B------:R-:W-:Y:S02]  /*31d30*/  IMAD.MOV.U32 R13, RZ, RZ, R39 ;  /* 0x000000ffff0d7224 */ /* 0x000fe400078e0027 */
[----:B------:R-:W-:Y:S02]  /*31d40*/  IMAD.MOV.U32 R12, RZ, RZ, R0 ;  /* 0x000000ffff0c7224 */ /* 0x000fe400078e0000 */
[----:B------:R-:W-:-:S07]  /*31d50*/  IMAD.MOV.U32 R37, RZ, RZ, R14 ;  /* 0x000000ffff257224 */ /* 0x000fce00078e000e */
[----:B------:R-:W-:Y:S05]  /*31d60*/  WARPSYNC.COLLECTIVE R15, `(.L_x_5668) ;  /* 0x000000000f087348 */ /* 0x000fea0003c00000 */
[----:B------:R0:W1:Y:S02]  /*31d70*/  SHFL.IDX P6, R14, R13, R12, R11 ;  /* 0x0000000c0d0e7389 */ /* 0x00006400000c000b */
[----:B01----:R-:W-:Y:S01]  /*31d80*/  ENDCOLLECTIVE ;  /* 0x000000000000791b */ /* 0x003fe20003800000 */
.L_x_5668:
        /* <DEDUP_REMOVED lines=8> */
.L_x_5669:
[----:B------:R-:W-:Y:S02]  /*31e10*/  IMAD.MOV.U32 R13, RZ, RZ, R41 ;  /* 0x000000ffff0d7224 */ /* 0x000fe400078e0029 */
[----:B------:R-:W-:Y:S02]  /*31e20*/  IMAD.MOV.U32 R12, RZ, RZ, R0 ;  /* 0x000000ffff0c7224 */ /* 0x000fe400078e0000 */
[----:B------:R-:W-:-:S07]  /*31e30*/  IMAD.MOV.U32 R39, RZ, RZ, R14 ;  /* 0x000000ffff277224 */ /* 0x000fce00078e000e */
[----:B------:R-:W-:Y:S05]  /*31e40*/  WARPSYNC.COLLECTIVE R15, `(.L_x_5670) ;  /* 0x000000000f087348 */ /* 0x000fea0003c00000 */
[----:B------:R0:W1:Y:S02]  /*31e50*/  SHFL.IDX P6, R14, R13, R12, R11 ;  /* 0x0000000c0d0e7389 */ /* 0x00006400000c000b */
[----:B01----:R-:W-:Y:S01]  /*31e60*/  ENDCOLLECTIVE ;  /* 0x000000000000791b */ /* 0x003fe20003800000 */
.L_x_5670:
        /* <DEDUP_REMOVED lines=8> */
.L_x_5671:
[----:B------:R-:W-:Y:S02]  /*31ef0*/  IMAD.MOV.U32 R13, RZ, RZ, R43 ;  /* 0x000000ffff0d7224 */ /* 0x000fe400078e002b */
[----:B------:R-:W-:Y:S02]  /*31f00*/  IMAD.MOV.U32 R12, RZ, RZ, R0 ;  /* 0x000000ffff0c7224 */ /* 0x000fe400078e0000 */
[----:B------:R-:W-:-:S07]  /*31f10*/  IMAD.MOV.U32 R62, RZ, RZ, R14 ;  /* 0x000000ffff3e7224 */ /* 0x000fce00078e000e */
[----:B------:R-:W-:Y:S05]  /*31f20*/  WARPSYNC.COLLECTIVE R15, `(.L_x_5672) ;  /* 0x000000000f087348 */ /* 0x000fea0003c00000 */
[----:B------:R0:W1:Y:S02]  /*31f30*/  SHFL.IDX P6, R14, R13, R12, R11 ;  /* 0x0000000c0d0e7389 */ /* 0x00006400000c000b */
[----:B01----:R-:W-:Y:S01]  /*31f40*/  ENDCOLLECTIVE ;  /* 0x000000000000791b */ /* 0x003fe20003800000 */
.L_x_5672:
        /* <DEDUP_REMOVED lines=8> */
.L_x_5673:
[----:B------:R-:W-:Y:S02]  /*31fd0*/  IMAD.MOV.U32 R13, RZ, RZ, R45 ;  /* 0x000000ffff0d7224 */ /* 0x000fe400078e002d */
[----:B------:R-:W-:Y:S02]  /*31fe0*/  IMAD.MOV.U32 R12, RZ, RZ, R0 ;  /* 0x000000ffff0c7224 */ /* 0x000fe400078e0000 */
[----:B------:R-:W-:-:S07]  /*31ff0*/  IMAD.MOV.U32 R64, RZ, RZ, R14 ;  /* 0x000000ffff407224 */ /* 0x000fce00078e000e */
[----:B------:R-:W-:Y:S05]  /*32000*/  WARPSYNC.COLLECTIVE R15, `(.L_x_5674) ;  /* 0x000000000f087348 */ /* 0x000fea0003c00000 */
[----:B------:R0:W1:Y:S02]  /*32010*/  SHFL.IDX P6, R14, R13, R12, R11 ;  /* 0x0000000c0d0e7389 */ /* 0x00006400000c000b */
[----:B01----:R-:W-:Y:S01]  /*32020*/  ENDCOLLECTIVE ;  /* 0x000000000000791b */ /* 0x003fe20003800000 */
.L_x_5674:
[----:B------:R-:W-:Y:S01]  /*32030*/  IMAD.MOV.U32 R13, RZ, RZ, R66 ;  /* 0x000000ffff0d7224 */ /* 0x000fe200078e0042 */
[----:B------:R-:W-:Y:S01]  /*32040*/  MOV R12, R3 ;  /* 0x00000003000c7202 */ /* 0x000fe20000000f00 */
[----:B------:R-:W-:-:S07]  /*32050*/  IMAD.MOV.U32 R45, RZ, RZ, R14 ;  /* 0x000000ffff2d7224 */ /* 0x000fce00078e000e */
[----:B------:R-:W-:Y:S05]  /*32060*/  WARPSYNC.COLLECTIVE R15, `(.L_x_5675) ;  /* 0x000000000f087348 */ /* 0x000fea0003c00000 */
[----:B------:R0:W1:Y:S02]  /*32070*/  SHFL.IDX P6, R14, R13, R12, R11 ;  /* 0x0000000c0d0e7389 */ /* 0x00006400000c000b */
[----:B01----:R-:W-:Y:S01]  /*32080*/  ENDCOLLECTIVE ;  /* 0x000000000000791b */ /* 0x003fe20003800000 */
.L_x_5675:
[----:B------:R-:W-:Y:S02]  /*32090*/  IMAD.MOV.U32 R13, RZ, RZ, R47 ;  /* 0x000000ffff0d7224 */ /* 0x000fe400078e002f */
[----:B------:R-:W-:Y:S02]  /*320a0*/  IMAD.MOV.U32 R12, RZ, RZ, R0 ;  /* 0x000000ffff0c7224 */ /* 0x000fe400078e0000 */
[----:B------:R-:W-:-:S07]  /*320b0*/  IMAD.MOV.U32 R66, RZ, RZ, R14 ;  /* 0x000000ffff427224 */ /* 0x000fce00078e000e */
[----:B------:R-:W-:Y:S05]  /*320c0*/  WARPSYNC.COLLECTIVE R15, `(.L_x_5676) ;  /* 0x000000000f087348 */ /* 0x000fea0003c00000 */
[----:B------:R0:W1:Y:S02]  /*320d0*/  SHFL.IDX P6, R14, R13, R12, R11 ;  /* 0x0000000c0d0e7389 */ /* 0x00006400000c000b */
[----:B01----:R-:W-:Y:S01]  /*320e0*/  ENDCOLLECTIVE ;  /* 0x000000000000791b */ /* 0x003fe20003800000 */
.L_x_5676:
[----:B------:R-:W-:Y:S01]  /*320f0*/  IMAD.MOV.U32 R13, RZ, RZ, R68 ;  /* 0x000000ffff0d7224 */ /* 0x000fe200078e0044 */
[----:B------:R-:W-:Y:S01]  /*32100*/  MOV R12, R3 ;  /* 0x00000003000c7202 */ /* 0x000fe20000000f00 */
[----:B------:R-:W-:-:S07]  /*32110*/  IMAD.MOV.U32 R47, RZ, RZ, R14 ;  /* 0x000000ffff2f7224 */ /* 0x000fce00078e000e */
[----:B------:R-:W-:Y:S05]  /*32120*/  WARPSYNC.COLLECTIVE R15, `(.L_x_5677) ;  /* 0x000000000f087348 */ /* 0x000fea0003c00000 */
[----:B------:R0:W1:Y:S02]  /*32130*/  SHFL.IDX P6, R14, R13, R12, R11 ;  /* 0x0000000c0d0e7389 */ /* 0x00006400000c000b */
[----:B01----:R-:W-:Y:S01]  /*32140*/  ENDCOLLECTIVE ;  /* 0x000000000000791b */ /* 0x003fe20003800000 */
.L_x_5677:
[----:B------:R-:W-:Y:S02]  /*32150*/  IMAD.MOV.U32 R13, RZ, RZ, R49 ;  /* 0x000000ffff0d7224 */ /* 0x000fe400078e0031 */
[----:B------:R-:W-:Y:S02]  /*32160*/  IMAD.MOV.U32 R12, RZ, RZ, R0 ;  /* 0x000000ffff0c7224 */ /* 0x000fe400078e0000 */
[----:B------:R-:W-:-:S07]  /*32170*/  IMAD.MOV.U32 R68, RZ, RZ, R14 ;  /* 0x000000ffff447224 */ /* 0x000fce00078e000e */
[----:B------:R-:W-:Y:S05]  /*32180*/  WARPSYNC.COLLECTIVE R15, `(.L_x_5678) ;  /* 0x000000000f087348 */ /* 0x000fea0003c00000 */
[----:B------:R0:W1:Y:S02]  /*32190*/  SHFL.IDX P6, R14, R13, R12, R11 ;  /* 0x0000000c0d0e7389 */ /* 0x00006400000c000b */
[----:B01----:R-:W-:Y:S01]  /*321a0*/  ENDCOLLECTIVE ;  /* 0x000000000000791b */ /* 0x003fe20003800000 */
.L_x_5678:
        /* <DEDUP_REMOVED lines=8> */
.L_x_5679:
[----:B------:R-:W-:Y:S02]  /*32230*/  IMAD.MOV.U32 R13, RZ, RZ, R51 ;  /* 0x000000ffff0d7224 */ /* 0x000fe400078e0033 */
[----:B------:R-:W-:Y:S02]  /*32240*/  IMAD.MOV.U32 R12, RZ, RZ, R0 ;  /* 0x000000ffff0c7224 */ /* 0x000fe400078e0000 */
[----:B------:R-:W-:-:S07]  /*32250*/  IMAD.MOV.U32 R70, RZ, RZ, R14 ;  /* 0x000000ffff467224 */ /* 0x000fce00078e000e */
[----:B------:R-:W-:Y:S05]  /*32260*/  WARPSYNC.COLLECTIVE R15, `(.L_x_5680) ;  /* 0x000000000f087348 */ /* 0x000fea0003c00000 */
[----:B------:R0:W1:Y:S02]  /*32270*/  SHFL.IDX P6, R14, R13, R12, R11 ;  /* 0x0000000c0d0e7389 */ /* 0x00006400000c000b */
[----:B01----:R-:W-:Y:S01]  /*32280*/  ENDCOLLECTIVE ;  /* 0x000000000000791b */ /* 0x003fe20003800000 */
.L_x_5680:
        /* <DEDUP_REMOVED lines=8> */
.L_x_5681:
[----:B------:R-:W-:Y:S02]  /*32310*/  IMAD.MOV.U32 R13, RZ, RZ, R53 ;  /* 0x000000ffff0d7224 */ /* 0x000fe400078e0035 */
[----:B------:R-:W-:Y:S02]  /*32320*/  IMAD.MOV.U32 R12, RZ, RZ, R0 ;  /* 0x000000ffff0c7224 */ /* 0x000fe400078e0000 */
[----:B------:R-:W-:-:S07]  /*32330*/  IMAD.MOV.U32 R72, RZ, RZ, R14 ;  /* 0x000000ffff487224 */ /* 0x000fce00078e000e */
[----:B------:R-:W-:Y:S05]  /*32340*/  WARPSYNC.COLLECTIVE R15, `(.L_x_5682) ;  /* 0x000000000f087348 */ /* 0x000fea0003c00000 */
[----:B------:R0:W1:Y:S02]  /*32350*/  SHFL.IDX P6, R14, R13, R12, R11 ;  /* 0x0000000c0d0e7389 */ /* 0x00006400000c000b */
[----:B01----:R-:W-:Y:S01]  /*32360*/  ENDCOLLECTIVE ;  /* 0x000000000000791b */ /* 0x003fe20003800000 */
.L_x_5682:
        /* <DEDUP_REMOVED lines=8> */
.L_x_5683:
[----:B------:R-:W-:Y:S02]  /*323f0*/  IMAD.MOV.U32 R13, RZ, RZ, R55 ;  /* 0x000000ffff0d7224 */ /* 0x000fe400078e0037 */
[----:B------:R-:W-:Y:S02]  /*32400*/  IMAD.MOV.U32 R12, RZ, RZ, R0 ;  /* 0x000000ffff0c7224 */ /* 0x000fe400078e0000 */
[----:B------:R-:W-:-:S07]  /*32410*/  IMAD.MOV.U32 R74, RZ, RZ, R14 ;  /* 0x000000ffff4a7224 */ /* 0x000fce00078e000e */
[----:B------:R-:W-:Y:S05]  /*32420*/  WARPSYNC.COLLECTIVE R15, `(.L_x_5684) ;  /* 0x000000000f087348 */ /* 0x000fea0003c00000 */
[----:B------:R0:W1:Y:S02]  /*32430*/  SHFL.IDX P6, R14, R13, R12, R11 ;  /* 0x0000000c0d0e7389 */ /* 0x00006400000c000b */
[----:B01----:R-:W-:Y:S01]  /*32440*/  ENDCOLLECTIVE ;  /* 0x000000000000791b */ /* 0x003fe20003800000 */
.L_x_5684:
        /* <DEDUP_REMOVED lines=8> */
.L_x_5685:
[----:B------:R-:W-:Y:S02]  /*324d0*/  IMAD.MOV.U32 R13, RZ, RZ, R57 ;  /* 0x000000ffff0d7224 */ /* 0x000fe400078e0039 */
[----:B------:R-:W-:Y:S02]  /*324e0*/  IMAD.MOV.U32 R12, RZ, RZ, R0 ;  /* 0x000000ffff0c7224 */ /* 0x000fe400078e0000 */
[----:B------:R-:W-:-:S07]  /*324f0*/  IMAD.MOV.U32 R76, RZ, RZ, R14 ;  /* 0x000000ffff4c7224 */ /* 0x000fce00078e000e */
[----:B------:R-:W-:Y:S05]  /*32500*/  WARPSYNC.COLLECTIVE R15, `(.L_x_5686) ;  /* 0x000000000f087348 */ /* 0x000fea0003c00000 */
[----:B------:R0:W1:Y:S02]  /*32510*/  SHFL.IDX P6, R14, R13, R12, R11 ;  /* 0x0000000c0d0e7389 */ /* 0x00006400000c000b */
[----:B01----:R-:W-:Y:S01]  /*32520*/  ENDCOLLECTIVE ;  /* 0x000000000000791b */ /* 0x003fe20003800000 */
.L_x_5686:
[----:B------:R-:W-:Y:S01]  /*32530*/  SEL R41, R55, R76, P0 ;  /* 0x0000004c37297207 */ /* 0x000fe20000000000 */
[----:B------:R-:W-:Y:S01]  /*32540*/  IMAD.MOV.U32 R13, RZ, RZ, R78 ;  /* 0x000000ffff0d7224 */ /* 0x000fe200078e004e */
[----:B------:R-:W-:Y:S01]  /*32550*/  MOV R12, R3 ;  /* 0x00000003000c7202 */ /* 0x000fe20000000f00 */
[----:B------:R-:W-:-:S07]  /*32560*/  IMAD.MOV.U32 R57, RZ, RZ, R14 ;  /* 0x000000ffff397224 */ /* 0x000fce00078e000e */
[----:B------:R-:W-:Y:S05]  /*32570*/  WARPSYNC.COLLECTIVE R15, `(.L_x_5687) ;  /* 0x000000000f087348 */ /* 0x000fea0003c00000 */
[----:B------:R0:W1:Y:S02]  /*32580*/  SHFL.IDX P6, R14, R13, R12, R11 ;  /* 0x0000000c0d0e7389 */ /* 0x00006400000c000b */
[----:B01----:R-:W-:Y:S01]  /*32590*/  ENDCOLLECTIVE ;  /* 0x000000000000791b */ /* 0x003fe20003800000 */
.L_x_5687:
[----:B------:R-:W-:Y:S02]  /*325a0*/  IMAD.MOV.U32 R13, RZ, RZ, R59 ;  /* 0x000000ffff0d7224 */ /* 0x000fe400078e003b */
[----:B------:R-:W-:Y:S02]  /*325b0*/  IMAD.MOV.U32 R12, RZ, RZ, R0 ;  /* 0x000000ffff0c7224 */ /* 0x000fe400078e0000 */
[----:B------:R-:W-:-:S07]  /*325c0*/  IMAD.MOV.U32 R78, RZ, RZ, R14 ;  /* 0x000000ffff4e7224 */ /* 0x000fce00078e000e */
[----:B------:R-:W-:Y:S05]  /*325d0*/  WARPSYNC.COLLECTIVE R15, `(.L_x_5688) ;  /* 0x000000000f087348 */ /* 0x000fea0003c00000 */
[----:B------:R0:W1:Y:S02]  /*325e0*/  SHFL.IDX P6, R14, R13, R12, R11 ;  /* 0x0000000c0d0e7389 */ /* 0x00006400000c000b */
[----:B01----:R-:W-:Y:S01]  /*325f0*/  ENDCOLLECTIVE ;  /* 0x000000000000791b */ /* 0x003fe20003800000 */
.L_x_5688:
[----:B------:R-:W-:Y:S01]  /*32600*/  SEL R47, R78, R57, P0 ;  /* 0x000000394e2f7207 */ /* 0x000fe20000000000 */
[----:B------:R-:W-:Y:S01]  /*32610*/  IMAD.MOV.U32 R13, RZ, RZ, R80 ;  /* 0x000000ffff0d7224 */ /* 0x000fe200078e0050 */
[----:B------:R-:W-:Y:S01]  /*32620*/  MOV R12, R3 ;  /* 0x00000003000c7202 */ /* 0x000fe20000000f00 */
[----:B------:R-:W-:-:S07]  /*32630*/  IMAD.MOV.U32 R59, RZ, RZ, R14 ;  /* 0x000000ffff3b7224 */ /* 0x000fce00078e000e */
[----:B------:R-:W-:Y:S05]  /*32640*/  WARPSYNC.COLLECTIVE R15, `(.L_x_5689) ;  /* 0x000000000f087348 */ /* 0x000fea0003c00000 */
[----:B------:R0:W1:Y:S02]  /*32650*/  SHFL.IDX P6, R14, R13, R12, R11 ;  /* 0x0000000c0d0e7389 */ /* 0x00006400000c000b */
[----:B01----:R-:W-:Y:S01]  /*32660*/  ENDCOLLECTIVE ;  /* 0x000000000000791b */ /* 0x003fe20003800000 */
.L_x_5689:
[----:B------:R-:W-:Y:S02]  /*32670*/  IMAD.MOV.U32 R13, RZ, RZ, R63 ;  /* 0x000000ffff0d7224 */ /* 0x000fe400078e003f */
[----:B------:R-:W-:Y:S02]  /*32680*/  IMAD.MOV.U32 R12, RZ, RZ, R0 ;  /* 0x000000ffff0c7224 */ /* 0x000fe400078e0000 */
[----:B------:R-:W-:-:S07]  /*32690*/  IMAD.MOV.U32 R80, RZ, RZ, R14 ;  /* 0x000000ffff507224 */ /* 0x000fce00078e000e */
[----:B------:R-:W-:Y:S05]  /*326a0*/  WARPSYNC.COLLECTIVE R15, `(.L_x_5690) ;  /* 0x000000000f087348 */ /* 0x000fea0003c00000 */
[----:B------:R0:W1:Y:S02]  /*326b0*/  SHFL.IDX P6, R14, R13, R12, R11 ;  /* 0x0000000c0d0e7389 */ /* 0x00006400000c000b */
[----:B01----:R-:W-:Y:S01]  /*326c0*/  ENDCOLLECTIVE ;  /* 0x000000000000791b */ /* 0x003fe20003800000 */
.L_x_5690:
        /* <DEDUP_REMOVED lines=8> */
.L_x_5691:
[----:B------:R-:W-:Y:S02]  /*32750*/  IMAD.MOV.U32 R13, RZ, RZ, R65 ;  /* 0x000000ffff0d7224 */ /* 0x000fe400078e0041 */
[----:B------:R-:W-:Y:S02]  /*32760*/  IMAD.MOV.U32 R12, RZ, RZ, R0 ;  /* 0x000000ffff0c7224 */ /* 0x000fe400078e0000 */
[----:B------:R-:W-:-:S07]  /*32770*/  IMAD.MOV.U32 R82, RZ, RZ, R14 ;  /* 0x000000ffff527224 */ /* 0x000fce00078e000e */
[----:B------:R-:W-:Y:S05]  /*32780*/  WARPSYNC.COLLECTIVE R15, `(.L_x_5692) ;  /* 0x000000000f087348 */ /* 0x000fea0003c00000 */
[----:B------:R0:W1:Y:S02]  /*32790*/  SHFL.IDX P6, R14, R13, R12, R11 ;  /* 0x0000000c0d0e7389 */ /* 0x00006400000c000b */
[----:B01----:R-:W-:Y:S01]  /*327a0*/  ENDCOLLECTIVE ;  /* 0x000000000000791b */ /* 0x003fe20003800000 */
.L_x_5692:
[----:B------:R-:W-:Y:S01]  /*327b0*/  SEL R53, R63, R82, P0 ;  /* 0x000000523f357207 */ /* 0x000fe20000000000 */
[----:B------:R-:W-:Y:S01]  /*327c0*/  IMAD.MOV.U32 R13, RZ, RZ, R84 ;  /* 0x000000ffff0d7224 */ /* 0x000fe200078e0054 */
[----:B------:R-:W-:Y:S01]  /*327d0*/  MOV R12, R3 ;  /* 0x00000003000c7202 */ /* 0x000fe20000000f00 */
[----:B------:R-:W-:-:S07]  /*327e0*/  IMAD.MOV.U32 R65, RZ, RZ, R14 ;  /* 0x000000ffff417224 */ /* 0x000fce00078e000e */
[----:B------:R-:W-:Y:S05]  /*327f0*/  WARPSYNC.COLLECTIVE R15, `(.L_x_5693) ;  /* 0x000000000f087348 */ /* 0x000fea0003c00000 */
[----:B------:R0:W1:Y:S02]  /*32800*/  SHFL.IDX P6, R14, R13, R12, R11 ;  /* 0x0000000c0d0e7389 */ /* 0x00006400000c000b */
[----:B01----:R-:W-:Y:S01]  /*32810*/  ENDCOLLECTIVE ;  /* 0x000000000000791b */ /* 0x003fe20003800000 */
.L_x_5693:
        /* <DEDUP_REMOVED lines=11> */
.L_x_5474:
[----:B------:R-:W-:Y:S01]  /*328d0*/  IMAD.MOV.U32 R13, RZ, RZ, R2 ;  /* 0x000000ffff0d7224 */ /* 0x000fe200078e0002 */
[----:B------:R-:W-:Y:S01]  /*328e0*/  MOV R15, 0xffffffff ;  /* 0xffffffff000f7802 */ /* 0x000fe20000000f00 */
[----:B------:R-:W-:Y:S02]  /*328f0*/  IMAD.MOV.U32 R12, RZ, RZ, RZ ;  /* 0x000000ffff0c7224 */ /* 0x000fe400078e00ff */
[----:B------:R-:W-:-:S07]  /*32900*/  IMAD.MOV.U32 R11, RZ, RZ, 0x181f ;  /* 0x0000181fff0b7424 */ /* 0x000fce00078e00ff */
[----:B0-----:R-:W-:Y:S05]  /*32910*/  WARPSYNC.COLLECTIVE R15, `(.L_x_5695) ;  /* 0x000000000f087348 */ /* 0x001fea0003c00000 */
[----:B------:R1:W2:Y:S02]  /*32920*/  SHFL.IDX P6, R14, R13, R12, R11 ;  /* 0x0000000c0d0e7389 */ /* 0x0002a400000c000b */
[----:B012---:R-:W-:Y:S01]  /*32930*/  ENDCOLLECTIVE ;  /* 0x000000000000791b */ /* 0x007fe20003800000 */
.L_x_5695:
[----:B------:R-:W-:Y:S02]  /*32940*/  IMAD.MOV.U32 R13, RZ, RZ, R0 ;  /* 0x000000ffff0d7224 */ /* 0x000fe400078e0000 */
[----:B------:R-:W-:-:S07]  /*32950*/  IMAD.MOV.U32 R3, RZ, RZ, R14 ;  /* 0x000000ffff037224 */ /* 0x000fce00078e000e */
[----:B------:R-:W-:Y:S05]  /*32960*/  WARPSYNC.COLLECTIVE R15, `(.L_x_5696) ;  /* 0x000000000f087348 */ /* 0x000fea0003c00000 */
[----:B------:R0:W1:Y:S02]  /*32970*/  SHFL.IDX P6, R14, R13, R12, R11 ;  /* 0x0000000c0d0e7389 */ /* 0x00006400000c000b */
[----:B01----:R-:W-:Y:S01]  /*32980*/  ENDCOLLECTIVE ;  /* 0x000000000000791b */ /* 0x003fe20003800000 */
.L_x_5696:
[----:B------:R-:W-:Y:S05]  /*32990*/  BRA `(.L_x_5697) ;  /* 0xffffff5400947947 */ /* 0x000fea000383ffff */
.L_x_5477:
[----:B------:R-:W-:Y:S01]  /*329a0*/  BSSY B1, `(.L_x_5698) ;  /* 0x0000008000017945 */ /* 0x000fe20003800000 */
[----:B------:R-:W-:Y:S01]  /*329b0*/  IMAD.MOV.U32 R13, RZ, RZ, R2 ;  /* 0x000000ffff0d7224 */ /* 0x000fe200078e0002 */
[----:B----4-:R-:W-:Y:S01]  /*329c0*/  MOV R15, 0xffffffff ;  /* 0xffffffff000f7802 */ /* 0x010fe20000000f00 */
[----:B------:R-:W-:Y:S02]  /*329d0*/  IMAD.MOV.U32 R12, RZ, RZ, 0x1 ;  /* 0x00000001ff0c7424 */ /* 0x000fe400078e00ff */
[----:B------:R-:W-:-:S07]  /*329e0*/  IMAD.MOV.U32 R11, RZ, RZ, 0x181f ;  /* 0x0000181fff0b7424 */ /* 0x000fce00078e00ff */
[----:B0123--:R-:W-:Y:S05]  /*329f0*/  WARPSYNC.COLLECTIVE R15, `(.L_x_5699) ;  /* 0x000000000f087348 */ /* 0x00ffea0003c00000 */
[----:B---3--:R3:W4:Y:S02]  /*32a00*/  SHFL.IDX P6, R14, R13, R12, R11 ;  /* 0x0000000c0d0e7389 */ /* 0x00872400000c000b */
[----:B01234-:R-:W-:Y:S01]  /*32a10*/  ENDCOLLECTIVE ;  /* 0x000000000000791b */ /* 0x01ffe20003800000 */
.L_x_5699:
[----:B------:R-:W-:Y:S05]  /*32a20*/  BSYNC B1 ;  /* 0x0000000000017941 */ /* 0x000fea0003800000 */
.L_x_5698:
        /* <DEDUP_REMOVED lines=8> */
.L_x_5700:
[----:B------:R-:W-:Y:S05]  /*32ab0*/  BRA `(.L_x_5701) ;  /* 0xffffff5400c47947 */ /* 0x000fea000383ffff */
.L_x_5480:
[----:B------:R-:W-:Y:S01]  /*32ac0*/  BSSY B1, `(.L_x_5702) ;  /* 0x0000008000017945 */ /* 0x000fe20003800000 */
[----:B------:R-:W-:Y:S01]  /*32ad0*/  MOV R13, R2 ;  /* 0x00000002000d7202 */ /* 0x000fe20000000f00 */
[----:B------:R-:W-:Y:S02]  /*32ae0*/  IMAD.MOV.U32 R12, RZ, RZ, 0x2 ;  /* 0x00000002ff0c7424 */ /* 0x000fe400078e00ff */
[----:B------:R-:W-:Y:S02]  /*32af0*/  IMAD.MOV.U32 R11, RZ, RZ, 0x181f ;  /* 0x0000181fff0b7424 */ /* 0x000fe400078e00ff */
[----:B----4-:R-:W-:-:S07]  /*32b00*/  IMAD.MOV.U32 R15, RZ, RZ, -0x1 ;  /* 0xffffffffff0f7424 */ /* 0x010fce00078e00ff */
[----:B0123--:R-:W-:Y:S05]  /*32b10*/  WARPSYNC.COLLECTIVE R15, `(.L_x_5703) ;  /* 0x000000000f087348 */ /* 0x00ffea0003c00000 */
[----:B---3--:R3:W4:Y:S02]  /*32b20*/  SHFL.IDX P6, R14, R13, R12, R11 ;  /* 0x0000000c0d0e7389 */ /* 0x00872400000c000b */
[----:B01234-:R-:W-:Y:S01]  /*32b30*/  ENDCOLLECTIVE ;  /* 0x000000000000791b */ /* 0x01ffe20003800000 */
.L_x_5703:
[----:B------:R-:W-:Y:S05]  /*32b40*/  BSYNC B1 ;  /* 0x0000000000017941 */ /* 0x000fea0003800000 */
.L_x_5702:
        /* <DEDUP_REMOVED lines=8> */
.L_x_5704:
[----:B------:R-:W-:Y:S05]  /*32bd0*/  BRA `(.L_x_5705) ;  /* 0xffffff5400f07947 */ /* 0x000fea000383ffff */
.L_x_5483:
[----:B------:R-:W-:Y:S01]  /*32be0*/  BSSY B1, `(.L_x_5706) ;  /* 0x0000008000017945 */ /* 0x000fe20003800000 */
[----:B------:R-:W-:Y:S01]  /*32bf0*/  IMAD.MOV.U32 R13, RZ, RZ, R2 ;  /* 0x000000ffff0d7224 */ /* 0x000fe200078e0002 */
[----:B0-----:R-:W-:Y:S01]  /*32c00*/  MOV R15, 0xffffffff ;  /* 0xffffffff000f7802 */ /* 0x001fe20000000f00 */
[----:B------:R-:W-:Y:S02]  /*32c10*/  IMAD.MOV.U32 R12, RZ, RZ, 0x3 ;  /* 0x00000003ff0c7424 */ /* 0x000fe400078e00ff */
[----:B------:R-:W-:-:S07]  /*32c20*/  IMAD.MOV.U32 R11, RZ, RZ, 0x181f ;  /* 0x0000181fff0b7424 */ /* 0x000fce00078e00ff */
[----:B-1234-:R-:W-:Y:S05]  /*32c30*/  WARPSYNC.COLLECTIVE R15, `(.L_x_5707) ;  /* 0x000000000f087348 */ /* 0x01efea0003c00000 */
[----:B----4-:R0:W4:Y:S02]  /*32c40*/  SHFL.IDX P6, R14, R13, R12, R11 ;  /* 0x0000000c0d0e7389 */ /* 0x01012400000c000b */
[----:B01234-:R-:W-:Y:S01]  /*32c50*/  ENDCOLLECTIVE ;  /* 0x000000000000791b */ /* 0x01ffe20003800000 */
.L_x_5707:
[----:B------:R-:W-:Y:S05]  /*32c60*/  BSYNC B1 ;  /* 0x0000000000017941 */ /* 0x000fea0003800000 */
.L_x_5706:
        /* <DEDUP_REMOVED lines=8> */
.L_x_5708:
[----:B------:R-:W-:Y:S05]  /*32cf0*/  BRA `(.L_x_5709) ;  /* 0xffffff58001c7947 */ /* 0x000fea000383ffff */
.L_x_5500:
[----:B------:R-:W1:Y:S01]  /*32d00*/  S2R R6, SR_TID.X ;  /* 0x0000000000067919 */ /* 0x000e620000002100 */
[----:B------:R-:W-:Y:S01]  /*32d10*/  BSSY B1, `(.L_x_5710) ;  /* 0x000000a000017945 */ /* 0x000fe20003800000 */
[----:B------:R-:W-:Y:S02]  /*32d20*/  IMAD.MOV.U32 R12, RZ, RZ, RZ ;  /* 0x000000ffff0c7224 */ /* 0x000fe400078e00ff */
[----:B------:R-:W-:Y:S02]  /*32d30*/  IMAD.MOV.U32 R11, RZ, RZ, 0x1f ;  /* 0x0000001fff0b7424 */ /* 0x000fe400078e00ff */
[----:B------:R-:W-:Y:S01]  /*32d40*/  IMAD.MOV.U32 R15, RZ, RZ, -0x1 ;  /* 0xffffffffff0f7424 */ /* 0x000fe200078e00ff */
[----:B-1----:R-:W-:-:S04]  /*32d50*/  SHF.R.U32.HI R6, RZ, 0x5, R6 ;  /* 0x00000005ff067819 */ /* 0x002fc80000011606 */
[----:B------:R-:W-:-:S04]  /*32d60*/  LOP3.LUT R6, R6, 0x3, RZ, 0xc0, !PT ;  /* 0x0000000306067812 */ /* 0x000fc800078ec0ff */
[----:B0-----:R-:W-:-:S07]  /*32d70*/  MOV R13, R6 ;  /* 0x00000006000d7202 */ /* 0x001fce0000000f00 */
[----:B------:R-:W-:Y:S05]  /*32d80*/  WARPSYNC.COLLECTIVE R15, `(.L_x_5711) ;  /* 0x000000000f087348 */ /* 0x000fea0003c00000 */
[----:B------:R0:W1:Y:S02]  /*32d90*/  SHFL.IDX P6, R14, R13, R12, R11 ;  /* 0x0000000c0d0e7389 */ /* 0x00006400000c000b */
[----:B01----:R-:W-:Y:S01]  /*32da0*/  ENDCOLLECTIVE ;  /* 0x000000000000791b */ /* 0x003fe20003800000 */
.L_x_5711:
[----:B------:R-:W-:Y:S05]  /*32db0*/  BSYNC B1 ;  /* 0x0000000000017941 */ /* 0x000fea0003800000 */
.L_x_5710:
[----:B------:R-:W-:Y:S05]  /*32dc0*/  BRA `(.L_x_5712) ;  /* 0xffffff7000107947 */ /* 0x000fea000383ffff */
.L_x_5502:
[----:B------:R-:W-:Y:S01]  /*32dd0*/  BSSY B1, `(.L_x_5713) ;  /* 0x0000006000017945 */ /* 0x000fe20003800000 */
[----:B------:R-:W-:-:S07]  /*32de0*/  IMAD.MOV.U32 R15, RZ, RZ, -0x1 ;  /* 0xffffffffff0f7424 */ /* 0x000fce00078e00ff */
[----:B01----:R-:W-:Y:S05]  /*32df0*/  WARPSYNC.COLLECTIVE R15, `(.L_x_5714) ;  /* 0x000000000f0c7348 */ /* 0x003fea0003c00000 */
[----:B------:R-:W-:Y:S02]  /*32e00*/  ELECT P6, UR62, PT ;  /* 0x00000000003e782f */ /* 0x000fe400038c0000 */
[----:B------:R-:W-:Y:S01]  /*32e10*/  MOV R14, UR62 ;  /* 0x0000003e000e7c02 */ /* 0x000fe20008000f00 */
[----:B01----:R-:W-:Y:S10]  /*32e20*/  ENDCOLLECTIVE ;  /* 0x000000000000791b */ /* 0x003ff40003800000 */
.L_x_5714:
[----:B------:R-:W-:Y:S05]  /*32e30*/  BSYNC B1 ;  /* 0x0000000000017941 */ /* 0x000fea0003800000 */
.L_x_5713:
[----:B------:R-:W-:Y:S05]  /*32e40*/  BRA `(.L_x_5501) ;  /* 0xffffff7000087947 */ /* 0x000fea000383ffff */
.L_x_5504:
[----:B-1----:R-:W2:Y:S02]  /*32e50*/  LDL R4, [R1+0x4] ;  /* 0x0000040001047983 */ /* 0x002ea40000100800 */
[----:B--2---:R1:W2:Y:S02]  /*32e60*/  SYNCS.PHASECHK.TRANS64.TRYWAIT P0, [R4+URZ+0x33420], R3 ;  /* 0x03342003040075a7 */ /* 0x0042a4000800017f */
[----:B--2---:R-:W-:Y:S05]  /*32e70*/  @!P0 NANOSLEEP.SYNCS 0x989680 ;  /* 0x009896800000895d */ /* 0x004fea0003900000 */
[----:B------:R-:W2:Y:S02]  /*32e80*/  @!P0 SYNCS.PHASECHK.TRANS64 P0, [R4+URZ+0x33420], R3 ;  /* 0x03342003040085a7 */ /* 0x000ea4000800007f */
[----:B--2---:R-:W-:Y:S05]  /*32e90*/  @!P0 BRA `(.L_x_5504) ;  /* 0xfffffffc00ec8947 */ /* 0x004fea000383ffff */
[----:B------:R-:W-:Y:S05]  /*32ea0*/  BRA `(.L_x_5715) ;  /* 0xffffff7000187947 */ /* 0x000fea000383ffff */
.L_x_5508:
[----:B-1----:R1:W2:Y:S02]  /*32eb0*/  SYNCS.PHASECHK.TRANS64.TRYWAIT P0, [R5+URZ+0x334a0], R9 ;  /* 0x0334a009050075a7 */ /* 0x0022a4000800017f */
[----:B--2---:R-:W-:Y:S05]  /*32ec0*/  @!P0 NANOSLEEP.SYNCS 0x989680 ;  /* 0x009896800000895d */ /* 0x004fea0003900000 */
[----:B------:R-:W2:Y:S02]  /*32ed0*/  @!P0 SYNCS.PHASECHK.TRANS64 P0, [R5+URZ+0x334a0], R9 ;  /* 0x0334a009050085a7 */ /* 0x000ea4000800007f */
[----:B--2---:R-:W-:Y:S05]  /*32ee0*/  @!P0 BRA `(.L_x_5508) ;  /* 0xfffffffc00f08947 */ /* 0x004fea000383ffff */
[----:B------:R-:W-:Y:S05]  /*32ef0*/  BRA `(.L_x_5716) ;  /* 0xffffff7000407947 */ /* 0x000fea000383ffff */
.L_x_5515:
[----:B--2---:R2:W3:Y:S02]  /*32f00*/  SYNCS.PHASECHK.TRANS64.TRYWAIT P0, [R5+URZ+0x334c0], R9 ;  /* 0x0334c009050075a7 */ /* 0x0044e4000800017f */
[----:B---3--:R-:W-:Y:S05]  /*32f10*/  @!P0 NANOSLEEP.SYNCS 0x989680 ;  /* 0x009896800000895d */ /* 0x008fea0003900000 */
[----:B------:R-:W3:Y:S02]  /*32f20*/  @!P0 SYNCS.PHASECHK.TRANS64 P0, [R5+URZ+0x334c0], R9 ;  /* 0x0334c009050085a7 */ /* 0x000ee4000800007f */
[----:B---3--:R-:W-:Y:S05]  /*32f30*/  @!P0 BRA `(.L_x_5515) ;  /* 0xfffffffc00f08947 */ /* 0x008fea000383ffff */
[----:B------:R-:W-:Y:S05]  /*32f40*/  BRA `(.L_x_5717) ;  /* 0xffffff7400447947 */ /* 0x000fea000383ffff */
.L_x_5524:
[----:B-1----:R1:W2:Y:S02]  /*32f50*/  SYNCS.PHASECHK.TRANS64.TRYWAIT P1, [R7+URZ+0x334a0], R6 ;  /* 0x0334a006070075a7 */ /* 0x0022a4000802017f */
[----:B--2---:R-:W-:Y:S05]  /*32f60*/  @!P1 NANOSLEEP.SYNCS 0x989680 ;  /* 0x009896800000995d */ /* 0x004fea0003900000 */
[----:B------:R-:W2:Y:S02]  /*32f70*/  @!P1 SYNCS.PHASECHK.TRANS64 P1, [R7+URZ+0x334a0], R6 ;  /* 0x0334a006070095a7 */ /* 0x000ea4000802007f */
[----:B--2---:R-:W-:Y:S05]  /*32f80*/  @!P1 BRA `(.L_x_5524) ;  /* 0xfffffffc00f09947 */ /* 0x004fea000383ffff */
[----:B------:R-:W-:Y:S05]  /*32f90*/  BRA `(.L_x_5718) ;  /* 0xffffff7800947947 */ /* 0x000fea000383ffff */
.L_x_5531:
[----:B--2---:R2:W3:Y:S02]  /*32fa0*/  SYNCS.PHASECHK.TRANS64.TRYWAIT P1, [R7+URZ+0x334c0], R6 ;  /* 0x0334c006070075a7 */ /* 0x0044e4000802017f */
[----:B---3--:R-:W-:Y:S05]  /*32fb0*/  @!P1 NANOSLEEP.SYNCS 0x989680 ;  /* 0x009896800000995d */ /* 0x008fea0003900000 */
[----:B------:R-:W3:Y:S02]  /*32fc0*/  @!P1 SYNCS.PHASECHK.TRANS64 P1, [R7+URZ+0x334c0], R6 ;  /* 0x0334c006070095a7 */ /* 0x000ee4000802007f */
[----:B---3--:R-:W-:Y:S05]  /*32fd0*/  @!P1 BRA `(.L_x_5531) ;  /* 0xfffffffc00f09947 */ /* 0x008fea000383ffff */
[----:B------:R-:W-:Y:S05]  /*32fe0*/  BRA `(.L_x_5719) ;  /* 0xffffff7c00947947 */ /* 0x000fea000383ffff */
.L_x_5548:
[----:B------:R-:W1:Y:S01]  /*32ff0*/  S2R R4, SR_TID.X ;  /* 0x0000000000047919 */ /* 0x000e620000002100 */
[----:B------:R-:W-:Y:S01]  /*33000*/  BSSY B0, `(.L_x_5720) ;  /* 0x000000a000007945 */ /* 0x000fe20003800000 */
[----:B------:R-:W-:Y:S01]  /*33010*/  MOV R12, RZ ;  /* 0x000000ff000c7202 */ /* 0x000fe20000000f00 */
        /* <DEDUP_REMOVED lines=8> */
.L_x_5721:
[----:B------:R-:W-:Y:S05]  /*330a0*/  BSYNC B0 ;  /* 0x0000000000007941 */ /* 0x000fea0003800000 */
.L_x_5720:
[----:B------:R-:W-:Y:S05]  /*330b0*/  BRA `(.L_x_5722) ;  /* 0xffffff8800e07947 */ /* 0x000fea000383ffff */
.L_x_5550:
[----:B------:R-:W-:Y:S01]  /*330c0*/  BSSY B0, `(.L_x_5723) ;  /* 0x0000006000007945 */ /* 0x000fe20003800000 */
[----:B------:R-:W-:-:S07]  /*330d0*/  IMAD.MOV.U32 R15, RZ, RZ, -0x1 ;  /* 0xffffffffff0f7424 */ /* 0x000fce00078e00ff */
[----:B012---:R-:W-:Y:S05]  /*330e0*/  WARPSYNC.COLLECTIVE R15, `(.L_x_5724) ;  /* 0x000000000f0c7348 */ /* 0x007fea0003c00000 */
[----:B------:R-:W-:Y:S02]  /*330f0*/  ELECT P6, UR62, PT ;  /* 0x00000000003e782f */ /* 0x000fe400038c0000 */
[----:B------:R-:W-:Y:S01]  /*33100*/  MOV R14, UR62 ;  /* 0x0000003e000e7c02 */ /* 0x000fe20008000f00 */
[----:B012---:R-:W-:Y:S10]  /*33110*/  ENDCOLLECTIVE ;  /* 0x000000000000791b */ /* 0x007ff40003800000 */
.L_x_5724:
[----:B------:R-:W-:Y:S05]  /*33120*/  BSYNC B0 ;  /* 0x0000000000007941 */ /* 0x000fea0003800000 */
.L_x_5723:
[----:B------:R-:W-:Y:S05]  /*33130*/  BRA `(.L_x_5725) ;  /* 0xffffff8800ec7947 */ /* 0x000fea000383ffff */
.L_x_5552:
[----:B-1----:R1:W2:Y:S02]  /*33140*/  SYNCS.PHASECHK.TRANS64.TRYWAIT P0, [R2+URZ+0x33480], R4 ;  /* 0x03348004020075a7 */ /* 0x0022a4000800017f */
[----:B--2---:R-:W-:Y:S05]  /*33150*/  @!P0 NANOSLEEP.SYNCS 0x989680 ;  /* 0x009896800000895d */ /* 0x004fea0003900000 */
[----:B------:R-:W2:Y:S02]  /*33160*/  @!P0 SYNCS.PHASECHK.TRANS64 P0, [R2+URZ+0x33480], R4 ;  /* 0x03348004020085a7 */ /* 0x000ea4000800007f */
[----:B--2---:R-:W-:Y:S05]  /*33170*/  @!P0 BRA `(.L_x_5552) ;  /* 0xfffffffc00f08947 */ /* 0x004fea000383ffff */
[----:B------:R-:W-:Y:S05]  /*33180*/  BRA `(.L_x_5726) ;  /* 0xffffff8c00607947 */ /* 0x000fea000383ffff */
.L_x_5554:
[----:B--2---:R2:W3:Y:S02]  /*33190*/  SYNCS.PHASECHK.TRANS64.TRYWAIT P0, [R2+URZ+0x33440], R4 ;  /* 0x03344004020075a7 */ /* 0x0044e4000800017f */
[----:B---3--:R-:W-:Y:S05]  /*331a0*/  @!P0 NANOSLEEP.SYNCS 0x989680 ;  /* 0x009896800000895d */ /* 0x008fea0003900000 */
[----:B------:R-:W3:Y:S02]  /*331b0*/  @!P0 SYNCS.PHASECHK.TRANS64 P0, [R2+URZ+0x33440], R4 ;  /* 0x03344004020085a7 */ /* 0x000ee4000800007f */
[----:B---3--:R-:W-:Y:S05]  /*331c0*/  @!P0 BRA `(.L_x_5554) ;  /* 0xfffffffc00f08947 */ /* 0x008fea000383ffff */
[----:B------:R-:W-:Y:S05]  /*331d0*/  BRA `(.L_x_5727) ;  /* 0xffffff8c00e87947 */ /* 0x000fea000383ffff */
.L_x_5558:
        /* <DEDUP_REMOVED lines=8> */
[----:B--2---:R-:W-:Y:S01]  /*33260*/  IMAD R0, R11, R8, RZ ;  /* 0x000000080b007224 */ /* 0x004fe200078e02ff */
[----:B------:R-:W-:-:S04]  /*33270*/  MOV R11, 0x1c1f ;  /* 0x00001c1f000b7802 */ /* 0x000fc80000000f00 */
[----:B------:R-:W-:-:S13]  /*33280*/  ISETP.GE.AND P4, PT, R17, R0, PT ;  /* 0x000000001100720c */ /* 0x000fda0003f86270 */
[----:B-----5:R-:W-:Y:S05]  /*33290*/  WARPSYNC.COLLECTIVE R15, `(.L_x_5728) ;  /* 0x000000000f087348 */ /* 0x020fea0003c00000 */
[----:B------:R0:W1:Y:S02]  /*332a0*/  SHFL.IDX P6, R14, R13, R12, R11 ;  /* 0x0000000c0d0e7389 */ /* 0x00006400000c000b */
[----:B01---5:R-:W-:Y:S01]  /*332b0*/  ENDCOLLECTIVE ;  /* 0x000000000000791b */ /* 0x023fe20003800000 */
.L_x_5728:
[----:B------:R-:W-:Y:S02]  /*332c0*/  IMAD.MOV.U32 R13, RZ, RZ, R3 ;  /* 0x000000ffff0d7224 */ /* 0x000fe400078e0003 */
[----:B------:R-:W-:-:S07]  /*332d0*/  IMAD.MOV.U32 R4, RZ, RZ, R14 ;  /* 0x000000ffff047224 */ /* 0x000fce00078e000e */
[----:B------:R-:W-:Y:S05]  /*332e0*/  WARPSYNC.COLLECTIVE R15, `(.L_x_5729) ;  /* 0x000000000f087348 */ /* 0x000fea0003c00000 */
[----:B------:R0:W1:Y:S02]  /*332f0*/  SHFL.IDX P6, R14, R13, R12, R11 ;  /* 0x0000000c0d0e7389 */ /* 0x00006400000c000b */
[----:B01----:R-:W-:Y:S01]  /*33300*/  ENDCOLLECTIVE ;  /* 0x000000000000791b */ /* 0x003fe20003800000 */
.L_x_5729:
[----:B------:R-:W-:Y:S02]  /*33310*/  IMAD.MOV.U32 R13, RZ, RZ, R2 ;  /* 0x000000ffff0d7224 */ /* 0x000fe400078e0002 */
[----:B------:R-:W-:Y:S02]  /*33320*/  IMAD.MOV.U32 R12, RZ, RZ, 0x1 ;  /* 0x00000001ff0c7424 */ /* 0x000fe400078e00ff */
[----:B------:R-:W-:-:S07]  /*33330*/  IMAD.MOV.U32 R5, RZ, RZ, R14 ;  /* 0x000000ffff057224 */ /* 0x000fce00078e000e */
[----:B------:R-:W-:Y:S05]  /*33340*/  WARPSYNC.COLLECTIVE R15, `(.L_x_5730) ;  /* 0x000000000f087348 */ /* 0x000fea0003c00000 */
[----:B------:R0:W1:Y:S02]  /*33350*/  SHFL.IDX P6, R14, R13, R12, R11 ;  /* 0x0000000c0d0e7389 */ /* 0x00006400000c000b */
[----:B01----:R-:W-:Y:S01]  /*33360*/  ENDCOLLECTIVE ;  /* 0x000000000000791b */ /* 0x003fe20003800000 */
.L_x_5730:
[----:B------:R-:W-:-:S04]  /*33370*/  @!P4 IADD3 R5, P3, R10, R5, RZ ;  /* 0x000000050a05c210 */ /* 0x000fc80007f7e0ff */
[----:B------:R-:W-:Y:S02]  /*33380*/  @!P4 IADD3.X R4, RZ, R4, RZ, P3, !PT ;  /* 0x00000004ff04c210 */ /* 0x000fe40001ffe4ff */
[----:B------:R-:W-:Y:S02]  /*33390*/  ISETP.GE.AND P3, PT, R7, R0, PT ;  /* 0x000000000700720c */ /* 0x000fe40003f66270 */
[----:B------:R-:W-:Y:S01]  /*333a0*/  @!P4 LOP3.LUT R5, R5, R4, RZ, 0x3c, !PT ;  /* 0x000000040505c212 */ /* 0x000fe200078e3cff */
[----:B------:R-:W-:-:S03]  /*333b0*/  IMAD.MOV.U32 R13, RZ, RZ, R3 ;  /* 0x000000ffff0d7224 */ /* 0x000fc600078e0003 */
[----:B------:R-:W-:-:S04]  /*333c0*/  @!P4 LOP3.LUT R4, R5, R4, RZ, 0x3c, !PT ;  /* 0x000000040504c212 */ /* 0x000fc800078e3cff */
[----:B------:R-:W-:Y:S01]  /*333d0*/  @!P4 LOP3.LUT R5, R5, R4, RZ, 0x3c, !PT ;  /* 0x000000040505c212 */ /* 0x000fe200078e3cff */
[----:B------:R-:W-:-:S04]  /*333e0*/  IMAD.MOV.U32 R6, RZ, RZ, R14 ;  /* 0x000000ffff067224 */ /* 0x000fc800078e000e */
[----:B------:R-:W-:Y:S01]  /*333f0*/  @!PT LDS RZ, [RZ] ;  /* 0x00000000fffff984 */ /* 0x000fe20000000800 */
[----:B------:R-:W-:Y:S01]  /*33400*/  @!PT LDS RZ, [RZ] ;  /* 0x00000000fffff984 */ /* 0x000fe20000000800 */
[----:B------:R-:W-:Y:S01]  /*33410*/  @!PT LDS RZ, [RZ] ;  /* 0x00000000fffff984 */ /* 0x000fe20000000800 */
[----:B------:R0:W-:Y:S03]  /*33420*/  @!P4 LDGSTS.E.BYPASS.LTC128B.128 [R9+0x1e200], desc[UR54][R4.64], !P0 ;  /* 0x1e2000000409cfae */ /* 0x0001e6000c101d76 */
[----:B0-----:R-:W-:Y:S05]  /*33430*/  WARPSYNC.COLLECTIVE R15, `(.L_x_5731) ;  /* 0x000000000f087348 */ /* 0x001fea0003c00000 */
[----:B------:R1:W2:Y:S02]  /*33440*/  SHFL.IDX P6, R14, R13, R12, R11 ;  /* 0x0000000c0d0e7389 */ /* 0x0002a400000c000b */
[----:B012---:R-:W-:Y:S01]  /*33450*/  ENDCOLLECTIVE ;  /* 0x000000000000791b */ /* 0x007fe20003800000 */
.L_x_5731:
[----:B------:R-:W-:Y:S01]  /*33460*/  @!PT LDS RZ, [RZ] ;  /* 0x00000000fffff984 */ /* 0x000fe20000000800 */
[----:B------:R-:W-:Y:S01]  /*33470*/  @!PT LDS RZ, [RZ] ;  /* 0x00000000fffff984 */ /* 0x000fe20000000800 */
[----:B------:R-:W-:Y:S01]  /*33480*/  @!PT LDS RZ, [RZ] ;  /* 0x00000000fffff984 */ /* 0x000fe20000000800 */
[----:B------:R-:W-:Y:S04]  /*33490*/  @!P4 LDGSTS.E.BYPASS.LTC128B.128 [R9+0x20200], desc[UR54][R4.64+0x40], !P1 ;  /* 0x202000400409cfae */ /* 0x000fe8000c901d76 */
[----:B------:R0:W-:Y:S01]  /*334a0*/  @!P4 LDGSTS.E.BYPASS.LTC128B.128 [R9+0x22200], desc[UR54][R4.64+0x80], !P2 ;  /* 0x222000800409cfae */ /* 0x0001e2000d101d76 */
[----:B------:R-:W-:Y:S02]  /*334b0*/  IMAD.MOV.U32 R13, RZ, RZ, R2 ;  /* 0x000000ffff0d7224 */ /* 0x000fe400078e0002 */
[----:B------:R-:W-:Y:S01]  /*334c0*/  IMAD.MOV.U32 R12, RZ, RZ, 0x2 ;  /* 0x00000002ff0c7424 */ /* 0x000fe200078e00ff */
[----:B0-----:R-:W-:-:S07]  /*334d0*/  MOV R4, R14 ;  /* 0x0000000e00047202 */ /* 0x001fce0000000f00 */
[----:B------:R-:W-:Y:S05]  /*334e0*/  WARPSYNC.COLLECTIVE R15, `(.L_x_5732) ;  /* 0x000000000f087348 */ /* 0x000fea0003c00000 */
[----:B------:R0:W1:Y:S02]  /*334f0*/  SHFL.IDX P6, R14, R13, R12, R11 ;  /* 0x0000000c0d0e7389 */ /* 0x00006400000c000b */
[----:B01----:R-:W-:Y:S01]  /*33500*/  ENDCOLLECTIVE ;  /* 0x000000000000791b */ /* 0x003fe20003800000 */
.L_x_5732:
[----:B------:R-:W-:-:S05]  /*33510*/  @!P3 IADD3 R5, P4, R10, R4, RZ ;  /* 0x000000040a05b210 */ /* 0x000fca0007f9e0ff */
[----:B------:R-:W-:-:S05]  /*33520*/  @!P3 IMAD.X R4, RZ, RZ, R6, P4 ;  /* 0x000000ffff04b224 */ /* 0x000fca00020e0606 */
[-C--:B------:R-:W-:Y:S02]  /*33530*/  @!P3 LOP3.LUT R5, R5, R4.reuse, RZ, 0x3c, !PT ;  /* 0x000000040505b212 */ /* 0x080fe400078e3cff */
[----:B------:R-:W-:Y:S02]  /*33540*/  MOV R13, R3 ;  /* 0x00000003000d7202 */ /* 0x000fe40000000f00 */
        /* <DEDUP_REMOVED lines=10> */
.L_x_5733:
        /* <DEDUP_REMOVED lines=13> */
.L_x_5734:
        /* <DEDUP_REMOVED lines=16> */
.L_x_5735:
[----:B------:R-:W-:Y:S01]  /*337c0*/  IMAD.MOV.U32 R3, RZ, RZ, R14 ;  /* 0x000000ffff037224 */ /* 0x000fe200078e000e */
[----:B------:R-:W-:Y:S06]  /*337d0*/  BRA `(.L_x_5736) ;  /* 0xffffff9400507947 */ /* 0x000fec000383ffff */
.L_x_5563:
[----:B0-----:R-:W3:Y:S02]  /*337e0*/  LDL R2, [R1+0x4] ;  /* 0x0000040001027983 */ /* 0x001ee40000100800 */
[----:B---3--:R0:W3:Y:S02]  /*337f0*/  SYNCS.PHASECHK.TRANS64.TRYWAIT P0, [R2+URZ+0x33420], R0 ;  /* 0x03342000020075a7 */ /* 0x0080e4000800017f */
[----:B---3--:R-:W-:Y:S05]  /*33800*/  @!P0 NANOSLEEP.SYNCS 0x989680 ;  /* 0x009896800000895d */ /* 0x008fea0003900000 */
[----:B------:R-:W3:Y:S02]  /*33810*/  @!P0 SYNCS.PHASECHK.TRANS64 P0, [R2+URZ+0x33420], R0 ;  /* 0x03342000020085a7 */ /* 0x000ee4000800007f */
[----:B---3--:R-:W-:Y:S05]  /*33820*/  @!P0 BRA `(.L_x_5563) ;  /* 0xfffffffc00ec8947 */ /* 0x008fea000383ffff */
[----:B------:R-:W-:Y:S05]  /*33830*/  BRA `(.L_x_5737) ;  /* 0xffffff9400c47947 */ /* 0x000fea000383ffff */
.L_x_5569:
[----:B---3--:R3:W4:Y:S02]  /*33840*/  SYNCS.PHASECHK.TRANS64.TRYWAIT P0, [R6+URZ+0x33480], R5 ;  /* 0x03348005060075a7 */ /* 0x008724000800017f */
[----:B----4-:R-:W-:Y:S05]  /*33850*/  @!P0 NANOSLEEP.SYNCS 0x989680 ;  /* 0x009896800000895d */ /* 0x010fea0003900000 */
[----:B------:R-:W4:Y:S02]  /*33860*/  @!P0 SYNCS.PHASECHK.TRANS64 P0, [R6+URZ+0x33480], R5 ;  /* 0x03348005060085a7 */ /* 0x000f24000800007f */
[----:B----4-:R-:W-:Y:S05]  /*33870*/  @!P0 BRA `(.L_x_5569) ;  /* 0xfffffffc00f08947 */ /* 0x010fea000383ffff */
[----:B------:R-:W-:Y:S05]  /*33880*/  BRA `(.L_x_5738) ;  /* 0xffffff9800847947 */ /* 0x000fea000383ffff */
.L_x_5576:
[----:B--2---:R2:W4:Y:S02]  /*33890*/  SYNCS.PHASECHK.TRANS64.TRYWAIT P0, [R6+URZ+0x33440], R5 ;  /* 0x03344005060075a7 */ /* 0x004524000800017f */
[----:B----4-:R-:W-:Y:S05]  /*338a0*/  @!P0 NANOSLEEP.SYNCS 0x989680 ;  /* 0x009896800000895d */ /* 0x010fea0003900000 */
[----:B------:R-:W4:Y:S02]  /*338b0*/  @!P0 SYNCS.PHASECHK.TRANS64 P0, [R6+URZ+0x33440], R5 ;  /* 0x03344005060085a7 */ /* 0x000f24000800007f */
[----:B----4-:R-:W-:Y:S05]  /*338c0*/  @!P0 BRA `(.L_x_5576) ;  /* 0xfffffffc00f08947 */ /* 0x010fea000383ffff */
[----:B------:R-:W-:Y:S05]  /*338d0*/  BRA `(.L_x_5739) ;  /* 0xffffff9c00947947 */ /* 0x000fea000383ffff */
.L_x_5584:
[----:B---3--:R3:W4:Y:S02]  /*338e0*/  SYNCS.PHASECHK.TRANS64.TRYWAIT P0, [R3+URZ+0x33470], R4 ;  /* 0x03347004030075a7 */ /* 0x008724000800017f */
[----:B----4-:R-:W-:Y:S05]  /*338f0*/  @!P0 NANOSLEEP.SYNCS 0x989680 ;  /* 0x009896800000895d */ /* 0x010fea0003900000 */
[----:B------:R-:W4:Y:S02]  /*33900*/  @!P0 SYNCS.PHASECHK.TRANS64 P0, [R3+URZ+0x33470], R4 ;  /* 0x03347004030085a7 */ /* 0x000f24000800007f */
[----:B----4-:R-:W-:Y:S05]  /*33910*/  @!P0 BRA `(.L_x_5584) ;  /* 0xfffffffc00f08947 */ /* 0x010fea000383ffff */
[----:B------:R-:W-:Y:S05]  /*33920*/  BRA `(.L_x_5740) ;  /* 0xffffffa000b87947 */ /* 0x000fea000383ffff */
.L_x_5586:
[----:B---3--:R3:W4:Y:S02]  /*33930*/  SYNCS.PHASECHK.TRANS64.TRYWAIT P0, [R3+URZ+0x33460], R4 ;  /* 0x03346004030075a7 */ /* 0x008724000800017f */
[----:B----4-:R-:W-:Y:S05]  /*33940*/  @!P0 NANOSLEEP.SYNCS 0x989680 ;  /* 0x009896800000895d */ /* 0x010fea0003900000 */
[----:B------:R-:W4:Y:S02]  /*33950*/  @!P0 SYNCS.PHASECHK.TRANS64 P0, [R3+URZ+0x33460], R4 ;  /* 0x03346004030085a7 */ /* 0x000f24000800007f */
[----:B----4-:R-:W-:Y:S05]  /*33960*/  @!P0 BRA `(.L_x_5586) ;  /* 0xfffffffc00f08947 */ /* 0x010fea000383ffff */
[----:B------:R-:W-:Y:S05]  /*33970*/  BRA `(.L_x_5741) ;  /* 0xffffffa000c07947 */ /* 0x000fea000383ffff */
.L_x_5593:
[----:B0-----:R0:W2:Y:S02]  /*33980*/  SYNCS.PHASECHK.TRANS64.TRYWAIT P1, [R0+URZ+0x33470], R2 ;  /* 0x03347002000075a7 */ /* 0x0010a4000802017f */
[----:B--2---:R-:W-:Y:S05]  /*33990*/  @!P1 NANOSLEEP.SYNCS 0x989680 ;  /* 0x009896800000995d */ /* 0x004fea0003900000 */
[----:B------:R-:W2:Y:S02]  /*339a0*/  @!P1 SYNCS.PHASECHK.TRANS64 P1, [R0+URZ+0x33470], R2 ;  /* 0x03347002000095a7 */ /* 0x000ea4000802007f */
[----:B--2---:R-:W-:Y:S05]  /*339b0*/  @!P1 BRA `(.L_x_5593) ;  /* 0xfffffffc00f09947 */ /* 0x004fea000383ffff */
[----:B------:R-:W-:Y:S05]  /*339c0*/  BRA `(.L_x_5742) ;  /* 0xffffffb000487947 */ /* 0x000fea000383ffff */
.L_x_5595:
[----:B0-----:R0:W2:Y:S02]  /*339d0*/  SYNCS.PHASECHK.TRANS64.TRYWAIT P1, [R0+URZ+0x33460], R2 ;  /* 0x03346002000075a7 */ /* 0x0010a4000802017f */
[----:B--2---:R-:W-:Y:S05]  /*339e0*/  @!P1 NANOSLEEP.SYNCS 0x989680 ;  /* 0x009896800000995d */ /* 0x004fea0003900000 */
[----:B------:R-:W2:Y:S02]  /*339f0*/  @!P1 SYNCS.PHASECHK.TRANS64 P1, [R0+URZ+0x33460], R2 ;  /* 0x03346002000095a7 */ /* 0x000ea4000802007f */
[----:B--2---:R-:W-:Y:S05]  /*33a00*/  @!P1 BRA `(.L_x_5595) ;  /* 0xfffffffc00f09947 */ /* 0x004fea000383ffff */
[----:B------:R-:W-:Y:S05]  /*33a10*/  BRA `(.L_x_5743) ;  /* 0xffffffb000507947 */ /* 0x000fea000383ffff */
.L_x_5599:
        /* <DEDUP_REMOVED lines=8> */
.L_x_5745:
[----:B------:R-:W-:Y:S05]  /*33aa0*/  BSYNC B0 ;  /* 0x0000000000007941 */ /* 0x000fea0003800000 */
.L_x_5744:
        /* <DEDUP_REMOVED lines=9> */
.L_x_5746:
        /* <DEDUP_REMOVED lines=18> */
.L_x_5747:
        /* <DEDUP_REMOVED lines=8> */
.L_x_5748:
        /* <DEDUP_REMOVED lines=8> */
.L_x_5749:
        /* <DEDUP_REMOVED lines=8> */
.L_x_5750:
        /* <DEDUP_REMOVED lines=8> */
.L_x_5751:
        /* <DEDUP_REMOVED lines=9> */
.L_x_5752:
[----:B------:R-:W-:Y:S01]  /*33ef0*/  IMAD.MOV.U32 R16, RZ, RZ, R14 ;  /* 0x000000ffff107224 */ /* 0x000fe200078e000e */
[----:B------:R-:W-:Y:S06]  /*33f00*/  BRA `(.L_x_5753) ;  /* 0xffffffbc00047947 */ /* 0x000fec000383ffff */
.L_x_5604:
[----:B------:R-:W-:Y:S01]  /*33f10*/  BSSY B0, `(.L_x_5754) ;  /* 0x0000008000007945 */ /* 0x000fe20003800000 */
[----:B-----5:R-:W-:Y:S01]  /*33f20*/  IMAD.MOV.U32 R13, RZ, RZ, R2 ;  /* 0x000000ffff0d7224 */ /* 0x020fe200078e0002 */
[----:B------:R-:W-:Y:S01]  /*33f30*/  MOV R15, 0xffffffff ;  /* 0xffffffff000f7802 */ /* 0x000fe20000000f00 */
[----:B------:R-:W-:Y:S02]  /*33f40*/  IMAD.MOV.U32 R12, RZ, RZ, 0x1 ;  /* 0x00000001ff0c7424 */ /* 0x000fe400078e00ff */
[----:B------:R-:W-:-:S07]  /*33f50*/  IMAD.MOV.U32 R11, RZ, RZ, RZ ;  /* 0x000000ffff0b7224 */ /* 0x000fce00078e00ff */
[----:B01----:R-:W-:Y:S05]  /*33f60*/  WARPSYNC.COLLECTIVE R15, `(.L_x_5755) ;  /* 0x000000000f087348 */ /* 0x003fea0003c00000 */
[----:B------:R2:W3:Y:S02]  /*33f70*/  SHFL.UP P6, R14, R13, R12, R11 ;  /* 0x0400000c0d0e7389 */ /* 0x0004e400000c000b */
[----:B0123--:R-:W-:Y:S01]  /*33f80*/  ENDCOLLECTIVE ;  /* 0x000000000000791b */ /* 0x00ffe20003800000 */
.L_x_5755:
[----:B------:R-:W-:Y:S05]  /*33f90*/  BSYNC B0 ;  /* 0x0000000000007941 */ /* 0x000fea0003800000 */
.L_x_5754:
        /* <DEDUP_REMOVED lines=10> */
.L_x_5756:
        /* <DEDUP_REMOVED lines=8> */
.L_x_5757:
        /* <DEDUP_REMOVED lines=8> */
.L_x_5758:
        /* <DEDUP_REMOVED lines=8> */
.L_x_5759:
        /* <DEDUP_REMOVED lines=9> */
.L_x_5760:
[----:B------:R-:W-:Y:S01]  /*34250*/  MOV R16, R14 ;  /* 0x0000000e00107202 */ /* 0x000fe20000000f00 */
[----:B------:R-:W-:Y:S06]  /*34260*/  BRA `(.L_x_5761) ;  /* 0xffffffb800c87947 */ /* 0x000fec000383ffff */
.L_x_5606:
[----:B------:R-:W-:Y:S01]  /*34270*/  BSSY B0, `(.L_x_5762) ;  /* 0x0000006000007945 */ /* 0x000fe20003800000 */
[----:B------:R-:W-:Y:S01]  /*34280*/  PLOP3.LUT P6, PT, P6, PT, PT, 0x8, 0x0 ;  /* 0x000000000000781c */ /* 0x000fe200037ce170 */
[----:B------:R-:W-:-:S12]  /*34290*/  IMAD.MOV.U32 R15, RZ, RZ, -0x1 ;  /* 0xffffffffff0f7424 */ /* 0x000fd800078e00ff */
[----:B01----:R-:W-:Y:S05]  /*342a0*/  WARPSYNC.COLLECTIVE R15, `(.L_x_5763) ;  /* 0x000000000f087348 */ /* 0x003fea0003c00000 */
[----:B------:R-:W-:Y:S01]  /*342b0*/  VOTE.ANY R14, PT, P6 ;  /* 0x00000000000e7806 */ /* 0x000fe200030e0100 */
[----:B01----:R-:W-:Y:S06]  /*342c0*/  ENDCOLLECTIVE ;  /* 0x000000000000791b */ /* 0x003fec0003800000 */
.L_x_5763:
[----:B------:R-:W-:Y:S05]  /*342d0*/  BSYNC B0 ;  /* 0x0000000000007941 */ /* 0x000fea0003800000 */
.L_x_5762:
        /* <DEDUP_REMOVED lines=9> */
.L_x_5764:
[----:B------:R-:W-:Y:S01]  /*34370*/  IMAD.MOV.U32 R17, RZ, RZ, R14 ;  /* 0x000000ffff117224 */ /* 0x000fe200078e000e */
[----:B------:R-:W-:Y:S06]  /*34380*/  BRA `(.L_x_5765) ;  /* 0xffffffb800b87947 */ /* 0x000fec000383ffff */
.L_x_5608:
[----:B------:R-:W-:Y:S01]  /*34390*/  BSSY B0, `(.L_x_5766) ;  /* 0x0000007000007945 */ /* 0x000fe20003800000 */
[----:B------:R-:W-:Y:S02]  /*343a0*/  IMAD.MOV.U32 R13, RZ, RZ, R3 ;  /* 0x000000ffff0d7224 */ /* 0x000fe400078e0003 */
[----:B------:R-:W-:Y:S02]  /*343b0*/  IMAD.MOV.U32 R11, RZ, RZ, 0x1f ;  /* 0x0000001fff0b7424 */ /* 0x000fe400078e00ff */
[----:B------:R-:W-:-:S07]  /*343c0*/  IMAD.MOV.U32 R15, RZ, RZ, -0x1 ;  /* 0xffffffffff0f7424 */ /* 0x000fce00078e00ff */
[----:B0123--:R-:W-:Y:S05]  /*343d0*/  WARPSYNC.COLLECTIVE R15, `(.L_x_5767) ;  /* 0x000000000f087348 */ /* 0x00ffea0003c00000 */
[----:B------:R4:W0:Y:S02]  /*343e0*/  SHFL.IDX P6, R14, R13, R12, R11 ;  /* 0x0000000c0d0e7389 */ /* 0x00082400000c000b */
[----:B01234-:R-:W-:Y:S01]  /*343f0*/  ENDCOLLECTIVE ;  /* 0x000000000000791b */ /* 0x01ffe20003800000 */
.L_x_5767:
[----:B------:R-:W-:Y:S05]  /*34400*/  BSYNC B0 ;  /* 0x0000000000007941 */ /* 0x000fea0003800000 */
.L_x_5766:
[----:B------:R-:W-:Y:S01]  /*34410*/  IMAD.MOV.U32 R3, RZ, RZ, R14 ;  /* 0x000000ffff037224 */ /* 0x000fe200078e000e */
[----:B------:R-:W-:Y:S06]  /*34420*/  BRA `(.L_x_5768) ;  /* 0xffffffb800ac7947 */ /* 0x000fec000383ffff */
.L_x_5612:
[----:B0-----:R0:W2:Y:S02]  /*34430*/  SYNCS.PHASECHK.TRANS64.TRYWAIT P0, [R0+URZ+0x33420], R3 ;  /* 0x03342003000075a7 */ /* 0x0010a4000800017f */
[----:B--2---:R-:W-:Y:S05]  /*34440*/  @!P0 NANOSLEEP.SYNCS 0x989680 ;  /* 0x009896800000895d */ /* 0x004fea0003900000 */
[----:B------:R-:W2:Y:S02]  /*34450*/  @!P0 SYNCS.PHASECHK.TRANS64 P0, [R0+URZ+0x33420], R3 ;  /* 0x03342003000085a7 */ /* 0x000ea4000800007f */
[----:B--2---:R-:W-:Y:S05]  /*34460*/  @!P0 BRA `(.L_x_5612) ;  /* 0xfffffffc00f08947 */ /* 0x004fea000383ffff */
[----:B------:R-:W-:Y:S05]  /*34470*/  BRA `(.L_x_5769) ;  /* 0xffffffc000307947 */ /* 0x000fea000383ffff */
.L_x_5613:
[----:B------:R-:W2:Y:S01]  /*34480*/  S2R R2, SR_TID.X ;  /* 0x0000000000027919 */ /* 0x000ea20000002100 */
[----:B------:R-:W-:Y:S01]  /*34490*/  BSSY B0, `(.L_x_5770) ;  /* 0x000000a000007945 */ /* 0x000fe20003800000 */
[----:B------:R-:W-:Y:S02]  /*344a0*/  IMAD.MOV.U32 R12, RZ, RZ, RZ ;  /* 0x000000ffff0c7224 */ /* 0x000fe400078e00ff */
        /* <DEDUP_REMOVED lines=8> */
.L_x_5771:
[----:B------:R-:W-:Y:S05]  /*34530*/  BSYNC B0 ;  /* 0x0000000000007941 */ /* 0x000fea0003800000 */
.L_x_5770:
[----:B------:R-:W-:Y:S05]  /*34540*/  BRA `(.L_x_5772) ;  /* 0xffffffc000187947 */ /* 0x000fea000383ffff */
.L_x_5614:
[----:B------:R-:W-:Y:S01]  /*34550*/  BSSY B0, `(.L_x_5773) ;  /* 0x0000006000007945 */ /* 0x000fe20003800000 */
[----:B------:R-:W-:-:S07]  /*34560*/  IMAD.MOV.U32 R15, RZ, RZ, -0x1 ;  /* 0xffffffffff0f7424 */ /* 0x000fce00078e00ff */
[----:B012---:R-:W-:Y:S05]  /*34570*/  WARPSYNC.COLLECTIVE R15, `(.L_x_5774) ;  /* 0x000000000f0c7348 */ /* 0x007fea0003c00000 */
[----:B------:R-:W-:Y:S02]  /*34580*/  ELECT P6, UR62, PT ;  /* 0x00000000003e782f */ /* 0x000fe400038c0000 */
[----:B------:R-:W-:Y:S01]  /*34590*/  MOV R14, UR62 ;  /* 0x0000003e000e7c02 */ /* 0x000fe20008000f00 */
[----:B012---:R-:W-:Y:S10]  /*345a0*/  ENDCOLLECTIVE ;  /* 0x000000000000791b */ /* 0x007ff40003800000 */
.L_x_5774:
[----:B------:R-:W-:Y:S05]  /*345b0*/  BSYNC B0 ;  /* 0x0000000000007941 */ /* 0x000fea0003800000 */
.L_x_5773:
[----:B------:R-:W-:Y:S05]  /*345c0*/  BRA `(.L_x_5775) ;  /* 0xffffffc0000c7947 */ /* 0x000fea000383ffff */
.L_x_5616:
[----:B0-----:R0:W2:Y:S02]  /*345d0*/  SYNCS.PHASECHK.TRANS64.TRYWAIT P1, [R6+URZ], R5 ;  /* 0x00000005060075a7 */ /* 0x0010a4000802017f */
[----:B--2---:R-:W-:Y:S05]  /*345e0*/  @!P1 NANOSLEEP.SYNCS 0x989680 ;  /* 0x009896800000995d */ /* 0x004fea0003900000 */
[----:B------:R-:W2:Y:S02]  /*345f0*/  @!P1 SYNCS.PHASECHK.TRANS64 P1, [R6+URZ], R5 ;  /* 0x00000005060095a7 */ /* 0x000ea4000802007f */
[----:B--2---:R-:W-:Y:S05]  /*34600*/  @!P1 BRA `(.L_x_5616) ;  /* 0xfffffffc00f09947 */ /* 0x004fea000383ffff */
[----:B------:R-:W-:Y:S05]  /*34610*/  BRA `(.L_x_5776) ;  /* 0xffffffc000487947 */ /* 0x000fea000383ffff */
.L_x_5617:
[----:B--2---:R2:W3:Y:S02]  /*34620*/  SYNCS.PHASECHK.TRANS64.TRYWAIT P1, [R7+URZ], R2 ;  /* 0x00000002070075a7 */ /* 0x0044e4000802017f */
[----:B---3--:R-:W-:Y:S05]  /*34630*/  @!P1 NANOSLEEP.SYNCS 0x989680 ;  /* 0x009896800000995d */ /* 0x008fea0003900000 */
[----:B------:R-:W3:Y:S02]  /*34640*/  @!P1 SYNCS.PHASECHK.TRANS64 P1, [R7+URZ], R2 ;  /* 0x00000002070095a7 */ /* 0x000ee4000802007f */
[----:B---3--:R-:W-:Y:S05]  /*34650*/  @!P1 BRA `(.L_x_5617) ;  /* 0xfffffffc00f09947 */ /* 0x008fea000383ffff */
[----:B------:R-:W-:Y:S05]  /*34660*/  BRA `(.L_x_5777) ;  /* 0xffffffc0003c7947 */ /* 0x000fea000383ffff */
.L_x_5619:
[----:B---3--:R3:W4:Y:S02]  /*34670*/  SYNCS.PHASECHK.TRANS64.TRYWAIT P1, [R4+URZ+0x33460], R5 ;  /* 0x03346005040075a7 */ /* 0x008724000802017f */
[----:B----4-:R-:W-:Y:S05]  /*34680*/  @!P1 NANOSLEEP.SYNCS 0x989680 ;  /* 0x009896800000995d */ /* 0x010fea0003900000 */
[----:B------:R-:W4:Y:S02]  /*34690*/  @!P1 SYNCS.PHASECHK.TRANS64 P1, [R4+URZ+0x33460], R5 ;  /* 0x03346005040095a7 */ /* 0x000f24000802007f */
[----:B----4-:R-:W-:Y:S05]  /*346a0*/  @!P1 BRA `(.L_x_5619) ;  /* 0xfffffffc00f09947 */ /* 0x010fea000383ffff */
[----:B------:R-:W-:Y:S05]  /*346b0*/  BRA `(.L_x_5778) ;  /* 0xffffffc000407947 */ /* 0x000fea000383ffff */
.L_x_5621:
[----:B----4-:R4:W0:Y:S02]  /*346c0*/  SYNCS.PHASECHK.TRANS64.TRYWAIT P1, [R3+URZ+0x33460], R2 ;  /* 0x03346002030075a7 */ /* 0x010824000802017f */
[----:B0-----:R-:W-:Y:S05]  /*346d0*/  @!P1 NANOSLEEP.SYNCS 0x989680 ;  /* 0x009896800000995d */ /* 0x001fea0003900000 */
[----:B------:R-:W0:Y:S02]  /*346e0*/  @!P1 SYNCS.PHASECHK.TRANS64 P1, [R3+URZ+0x33460], R2 ;  /* 0x03346002030095a7 */ /* 0x000e24000802007f */
[----:B0-----:R-:W-:Y:S05]  /*346f0*/  @!P1 BRA `(.L_x_5621) ;  /* 0xfffffffc00f09947 */ /* 0x001fea000383ffff */
[----:B------:R-:W-:Y:S05]  /*34700*/  BRA `(.L_x_5779) ;  /* 0xffffffc000407947 */ /* 0x000fea000383ffff */
.L_x_5623:
[----:B------:R0:W0:Y:S02]  /*34710*/  SYNCS.PHASECHK.TRANS64.TRYWAIT P0, [R4+URZ+0x33480], R5 ;  /* 0x03348005040075a7 */ /* 0x000024000800017f */
[----:B0-----:R-:W-:Y:S05]  /*34720*/  @!P0 NANOSLEEP.SYNCS 0x989680 ;  /* 0x009896800000895d */ /* 0x001fea0003900000 */
[----:B------:R-:W0:Y:S02]  /*34730*/  @!P0 SYNCS.PHASECHK.TRANS64 P0, [R4+URZ+0x33480], R5 ;  /* 0x03348005040085a7 */ /* 0x000e24000800007f */
[----:B0-----:R-:W-:Y:S05]  /*34740*/  @!P0 BRA `(.L_x_5623) ;  /* 0xfffffffc00f08947 */ /* 0x001fea000383ffff */
[----:B------:R-:W-:Y:S05]  /*34750*/  BRA `(.L_x_5624) ;  /* 0xffffffc0003c7947 */ /* 0x000fea000383ffff */
.L_x_5780:
        /* <DEDUP_REMOVED lines=10> */
.L_x_12971:


//--------------------- .text._ZN7cutlass13device_kernelIN5flash11enable_sm90INS1_16FlashAttnFwdSm90INS1_25CollectiveMainloopFwdSm90ILi2EN4cute5tupleIJNS5_1CILi1EEES8_S8_EEENS6_IJNS7_ILi128EEENS7_ILi224EEESA_EEELi128ENS_12float_e4m3_tEfNS_4arch4Sm90ELb0ELb0ELb1ELb0ELb0ELb0ELb0ELb1ELb1ELb1ELb0ELb0EEENS1_21CollectiveEpilogueFwdINS6_IJSA_SA_SB_EEES9_NS_10bfloat16_tESF_Li256ELb0ELb1ELb0ELb1EEENS1_29StaticPersistentTileSchedulerILb0EEEEEEEEEvNT_6ParamsE --------------------------
	.section	.text._ZN7cutlass13device_kernelIN5flash11enable_sm90INS1_16FlashAttnFwdSm90INS1_25CollectiveMainloopFwdSm90ILi2EN4cute5tupleIJNS5_1CILi1EEES8_S8_EEENS6_IJNS7_ILi128EEENS7_ILi224EEESA_EEELi128ENS_12float_e4m3_tEfNS_4arch4Sm90ELb0ELb0ELb1ELb0ELb0ELb0ELb0ELb1ELb1ELb1ELb0ELb0EEENS1_21CollectiveEpilogueFwdINS6_IJSA_SA_SB_EEES9_NS_10bfloat16_tESF_Li256ELb0ELb1ELb0ELb1EEENS1_29StaticPersistentTileSchedulerILb0EEEEEEEEEvNT_6ParamsE,"ax",@progbits
	.align	128
.text._ZN7cutlass13device_kernelIN5flash11enable_sm90INS1_16FlashAttnFwdSm90INS1_25CollectiveMainloopFwdSm90ILi2EN4cute5tupleIJNS5_1CILi1EEES8_S8_EEENS6_IJNS7_ILi128EEENS7_ILi224EEESA_EEELi128ENS_12float_e4m3_tEfNS_4arch4Sm90ELb0ELb0ELb1ELb0ELb0ELb0ELb0ELb1ELb1ELb1ELb0ELb0EEENS1_21CollectiveEpilogueFwdINS6_IJSA_SA_SB_EEES9_NS_10bfloat16_tESF_Li256ELb0ELb1ELb0ELb1EEENS1_29StaticPersistentTileSchedulerILb0EEEEEEEEEvNT_6ParamsE:
        .type           _ZN7cutlass13device_kernelIN5flash11enable_sm90INS1_16FlashAttnFwdSm90INS1_25CollectiveMainloopFwdSm90ILi2EN4cute5tupleIJNS5_1CILi1EEES8_S8_EEENS6_IJNS7_ILi128EEENS7_ILi224EEESA_EEELi128ENS_12float_e4m3_tEfNS_4arch4Sm90ELb0ELb0ELb1ELb0ELb0ELb0ELb0ELb1ELb1ELb1ELb0ELb0EEENS1_21CollectiveEpilogueFwdINS6_IJSA_SA_SB_EEES9_NS_10bfloat16_tESF_Li256ELb0ELb1ELb0ELb1EEENS1_29StaticPersistentTileSchedulerILb0EEEEEEEEEvNT_6ParamsE,@function
        .size           _ZN7cutlass13device_kernelIN5flash11enable_sm90INS1_16FlashAttnFwdSm90INS1_25CollectiveMainloopFwdSm90ILi2EN4cute5tupleIJNS5_1CILi1EEES8_S8_EEENS6_IJNS7_ILi128EEENS7_ILi224EEESA_EEELi128ENS_12float_e4m3_tEfNS_4arch4Sm90ELb0ELb0ELb1ELb0ELb0ELb0ELb0ELb1ELb1ELb1ELb0ELb0EEENS1_21CollectiveEpilogueFwdINS6_IJSA_SA_SB_EEES9_NS_10bfloat16_tESF_Li256ELb0ELb1ELb0ELb1EEENS1_29StaticPersistentTileSchedulerILb0EEEEEEEEEvNT_6ParamsE,(.L_x_12972 - _ZN7cutlass13device_kernelIN5flash11enable_sm90INS1_16FlashAttnFwdSm90INS1_25CollectiveMainloopFwdSm90ILi2EN4cute5tupleIJNS5_1CILi1EEES8_S8_EEENS6_IJNS7_ILi128EEENS7_ILi224EEESA_EEELi128ENS_12float_e4m3_tEfNS_4arch4Sm90ELb0ELb0ELb1ELb0ELb0ELb0ELb0ELb1ELb1ELb1ELb0ELb0EEENS1_21CollectiveEpilogueFwdINS6_IJSA_SA_SB_EEES9_NS_10bfloat16_tESF_Li256ELb0ELb1ELb0ELb1EEENS1_29StaticPersistentTileSchedulerILb0EEEEEEEEEvNT_6ParamsE)
        .other          _ZN7cutlass13device_kernelIN5flash11enable_sm90INS1_16FlashAttnFwdSm90INS1_25CollectiveMainloopFwdSm90ILi2EN4cute5tupleIJNS5_1CILi1EEES8_S8_EEENS6_IJNS7_ILi128EEENS7_ILi224EEESA_EEELi128ENS_12float_e4m3_tEfNS_4arch4Sm90ELb0ELb0ELb1ELb0ELb0ELb0ELb0ELb1ELb1ELb1ELb0ELb0EEENS1_21CollectiveEpilogueFwdINS6_IJSA_SA_SB_EEES9_NS_10bfloat16_tESF_Li256ELb0ELb1ELb0ELb1EEENS1_29StaticPersistentTileSchedulerILb0EEEEEEEEEvNT_6ParamsE,@"STO_CUDA_ENTRY STV_DEFAULT"
_ZN7cutlass13device_kernelIN5flash11enable_sm90INS1_16FlashAttnFwdSm90INS1_25CollectiveMainloopFwdSm90ILi2EN4cute5tupleIJNS5_1CILi1EEES8_S8_EEENS6_IJNS7_ILi128EEENS7_ILi224EEESA_EEELi128ENS_12float_e4m3_tEfNS_4arch4Sm90ELb0ELb0ELb1ELb0ELb0ELb0ELb0ELb1ELb1ELb1ELb0ELb0EEENS1_21CollectiveEpilogueFwdINS6_IJSA_SA_SB_EEES9_NS_10bfloat16_tESF_Li256ELb0ELb1ELb0ELb1EEENS1_29StaticPersistentTileSchedulerILb0EEEEEEEEEvNT_6ParamsE:
        /* <DEDUP_REMOVED lines=18> */
.L_x_5782:
[----:B------:R-:W-:Y:S05]  /*0120*/  BSYNC B0 ;  /* 0x0000000000007941 */ /* 0x000fea0003800000 */
.L_x_5781:
        /* <DEDUP_REMOVED lines=41> */
.L_x_5783:
        /* <DEDUP_REMOVED lines=22> */
.L_x_5784:
        /* <DEDUP_REMOVED lines=18> */
.L_x_5785:
        /* <DEDUP_REMOVED lines=22> */
.L_x_5786:
        /* <DEDUP_REMOVED lines=22> */
.L_x_5787:
[----:B------:R-:W-:Y:S01]  /*0900*/  PLOP3.LUT P0, PT, PT, PT, UP0, 0x80, 0x0 ;  /* 0x000000000000781c */ /* 0x000fe20003f0f008 */
[----:B------:R-:W-:Y:S01]  /*0910*/  UMOV UR38, 0x1 ;  /* 0x0000000100267882 */ /* 0x000fe20000000000 */
[----:B------:R-:W-:Y:S01]  /*0920*/  NOP ;  /* 0x0000000000007918 */ /* 0x000fe20000000000 */
[----:B------:R-:W-:Y:S01]  /*0930*/  USEL UR38, UR38, 0x2, !UP0 ;  /* 0x0000000226267887 */ /* 0x000fe2000c000000 */
[----:B------:R-:W-:Y:S01]  /*0940*/  ULDC.64 UR46, c[0x0][0x208] ;  /* 0x00008200002e7ab9 */ /* 0x000fe20000000a00 */
[----:B012-4-:R-:W-:Y:S08]  /*0950*/  BAR.SYNC.DEFER_BLOCKING 0x0 ;  /* 0x0000000000007b1d */ /* 0x017ff00000010000 */
[----:B------:R-:W-:Y:S05]  /*0960*/  @!P0 BRA `(.L_x_5788) ;  /* 0x000000c000208947 */ /* 0x000fea0003800000 */
.L_x_5789:
        /* <DEDUP_REMOVED lines=27> */
[----:B------:R-:W-:-:S02]  /*0b20*/  LOP3.LUT R9, R2, 0x3fffff0, RZ, 0xc0, !PT ;  /* 0x03fffff002097812 */ /* 0x000fc400078ec0ff */
[----:B------:R-:W-:Y:S02]  /*0b30*/  LOP3.LUT R4, R0, 0xfffffc00, RZ, 0xc0, !PT ;  /* 0xfffffc0000047812 */ /* 0x000fe400078ec0ff */
[----:B------:R-:W-:Y:S01]  /*0b40*/  SHF.R.S32.HI R7, RZ, 0x1f, R22 ;  /* 0x0000001fff077819 */ /* 0x000fe20000011416 */
[----:B------:R-:W-:Y:S01]  /*0b50*/  IMAD.IADD R9, R18, 0x1, -R9 ;  /* 0x0000000112097824 */ /* 0x000fe200078e0a09 */
[----:B------:R-:W-:Y:S02]  /*0b60*/  SHF.R.S32.HI R11, RZ, 0x4, R2 ;  /* 0x00000004ff0b7819 */ /* 0x000fe40000011402 */
[----:B------:R-:W-:Y:S01]  /*0b70*/  LEA.HI R0, R7, R22, RZ, 0x2 ;  /* 0x0000001607007211 */ /* 0x000fe200078f10ff */
[----:B------:R-:W-:Y:S01]  /*0b80*/  IMAD R9, R9, 0x40, R4 ;  /* 0x0000004009097824 */ /* 0x000fe200078e0204 */
[----:B------:R-:W-:Y:S02]  /*0b90*/  LEA.HI R2, R2, R11, RZ, 0x1 ;  /* 0x0000000b02027211 */ /* 0x000fe400078f08ff */
[----:B------:R-:W-:-:S02]  /*0ba0*/  SHF.R.S32.HI R4, RZ, 0x2, R0 ;  /* 0x00000002ff047819 */ /* 0x000fc40000011400 */
[----:B------:R-:W-:Y:S02]  /*0bb0*/  SHF.R.S32.HI R13, RZ, 0x1f, R0 ;  /* 0x0000001fff0d7819 */ /* 0x000fe40000011400 */
[----:B------:R-:W-:Y:S02]  /*0bc0*/  LOP3.LUT R2, R2, 0x1ffffffe, RZ, 0xc0, !PT ;  /* 0x1ffffffe02027812 */ /* 0x000fe400078ec0ff */
[----:B------:R-:W-:Y:S02]  /*0bd0*/  LEA.HI R19, R3, R18, RZ, 0x3 ;  /* 0x0000001203137211 */ /* 0x000fe400078f18ff */
[----:B------:R-:W-:Y:S01]  /*0be0*/  LOP3.LUT R3, R6, 0xfffffffc, RZ, 0xc0, !PT ;  /* 0xfffffffc06037812 */ /* 0x000fe200078ec0ff */
[----:B------:R-:W-:Y:S01]  /*0bf0*/  IMAD.IADD R2, R11, 0x1, -R2 ;  /* 0x000000010b027824 */ /* 0x000fe200078e0a02 */
[----:B------:R-:W-:Y:S02]  /*0c00*/  LEA.HI R13, R13, R4, RZ, 0x3 ;  /* 0x000000040d0d7211 */ /* 0x000fe400078f18ff */
[----:B------:R-:W-:Y:S01]  /*0c10*/  SHF.R.S32.HI R228, RZ, 0x7, R5 ;  /* 0x00000007ffe47819 */ /* 0x000fe20000011405 */
[----:B------:R-:W-:Y:S01]  /*0c20*/  IMAD R231, R2, 0x8, R9 ;  /* 0x0000000802e77824 */ /* 0x000fe200078e0209 */
[----:B------:R-:W-:-:S02]  /*0c30*/  LOP3.LUT R15, R19, 0xfffffff8, RZ, 0xc0, !PT ;  /* 0xfffffff8130f7812 */ /* 0x000fc400078ec0ff */
[C---:B------:R-:W-:Y:S02]  /*0c40*/  IADD3 R6, R18.reuse, -R3, RZ ;  /* 0x8000000312067210 */ /* 0x040fe40007ffe0ff */
[----:B------:R-:W-:Y:S01]  /*0c50*/  LOP3.LUT R13, R13, 0xfffffff8, RZ, 0xc0, !PT ;  /* 0xfffffff80d0d7812 */ /* 0x000fe200078ec0ff */
[----:B------:R-:W-:Y:S01]  /*0c60*/  IMAD.IADD R18, R18, 0x1, -R15 ;  /* 0x0000000112127824 */ /* 0x000fe200078e0a0f */
[----:B------:R-:W-:Y:S02]  /*0c70*/  LEA.HI R7, R7, R22, RZ, 0x5 ;  /* 0x0000001607077211 */ /* 0x000fe400078f28ff */
        /* <DEDUP_REMOVED lines=12> */
[----:B------:R-:W-:Y:S01]  /*0d40*/  IMAD.IADD R3, R22, 0x1, -R3 ;  /* 0x0000000116037824 */ /* 0x000fe200078e0a03 */
[----:B------:R-:W-:Y:S01]  /*0d50*/  IADD3 R230, R6, -R9, RZ ;  /* 0x8000000906e67210 */ /* 0x000fe20007ffe0ff */
[----:B------:R-:W-:Y:S01]  /*0d60*/  IMAD R229, R5, 0x40, R4 ;  /* 0x0000004005e57824 */ /* 0x000fe200078e0204 */
[----:B------:R-:W-:Y:S01]  /*0d70*/  SHF.R.S32.HI R233, RZ, 0x1f, R17 ;  /* 0x0000001fffe97819 */ /* 0x000fe20000011411 */
[----:B------:R-:W-:-:S02]  /*0d80*/  IMAD R232, R3, R232, 0xe0 ;  /* 0x000000e003e87424 */ /* 0x000fc400078e02e8 */
[----:B------:R-:W-:-:S07]  /*0d90*/  IMAD R230, R230, 0x8, R229 ;  /* 0x00000008e6e67824 */ /* 0x000fce00078e02e5 */
.L_x_5820:
        /* <DEDUP_REMOVED lines=12> */
[----:B------:R-:W-:Y:S02]  /*0e60*/  USEL UR49, UR49, 0x1, UP0 ;  /* 0x0000000131317887 */ /* 0x000fe40008000000 */
[----:B------:R-:W-:Y:S01]  /*0e70*/  UIMAD.WIDE.U32 UR4, UR41, UR4, URZ ;  /* 0x00000004290472a5 */ /* 0x000fe2000f8e003f */
[----:B------:R-:W-:Y:S01]  /*0e80*/  ULDC UR7, c[0x0][0x2f0] ;  /* 0x0000bc0000077ab9 */ /* 0x000fe20000000800 */
[----:B------:R-:W-:Y:S01]  /*0e90*/  @UP1 ULDC UR11, c[0x0][0xc40] ;  /* 0x00031000000b1ab9 */ /* 0x000fe20000000800 */
[----:B------:R-:W-:Y:S01]  /*0ea0*/  UMOV UR42, UR41 ;  /* 0x00000029002a7c82 */ /* 0x000fe20008000000 */
[----:B------:R-:W-:Y:S01]  /*0eb0*/  UIMAD UR49, UR49, UR7, URZ ;  /* 0x00000007313172a4 */ /* 0x000fe2000f8e023f */
[----:B0-----:R-:W-:Y:S01]  /*0ec0*/  R2UR UR37, R0 ;  /* 0x00000000002572ca */ /* 0x001fe200000e0000 */
[----:B-1----:R-:W-:-:S02]  /*0ed0*/  ULEA UR39, UR36, UR39, 0x18 ;  /* 0x0000002724277291 */ /* 0x002fc4000f8ec03f */
[----:B------:R-:W-:Y:S02]  /*0ee0*/  @UP1 USHF.R.U32.HI UR42, URZ, UR11, UR5 ;  /* 0x0000000b3f2a1299 */ /* 0x000fe40008011605 */
[----:B------:R-:W-:Y:S01]  /*0ef0*/  UIADD3 UR10, UR39, 0x1c400, URZ ;  /* 0x0001c400270a7890 */ /* 0x000fe2000fffe03f */
[----:B------:R-:W-:Y:S01]  /*0f00*/  @UP2 ULDC.64 UR8, c[0x0][0xc48] ;  /* 0x0003120000082ab9 */ /* 0x000fe20000000a00 */
[----:B------:R-:W-:Y:S02]  /*0f10*/  UIADD3 UR5, UR49, 0xdf, URZ ;  /* 0x000000df31057890 */ /* 0x000fe4000fffe03f */
[----:B------:R-:W-:Y:S01]  /*0f20*/  ULOP3.LUT UP0, URZ, UR10, 0x9f, URZ, 0xc0, !UPT ;  /* 0x0000009f0a3f7892 */ /* 0x000fe2000f80c03f */
[----:B------:R-:W-:-:S03]  /*0f30*/  UMOV UR40, UR42 ;  /* 0x0000002a00287c82 */ /* 0x000fc60008000000 */
[----:B------:R-:W-:Y:S02]  /*0f40*/  ULEA.HI UR6, UR37, UR37, URZ, 0x1 ;  /* 0x0000002525067291 */ /* 0x000fe4000f8f083f */
[----:B------:R-:W-:Y:S02]  /*0f50*/  PLOP3.LUT P0, PT, PT, PT, UP0, 0x80, 0x0 ;  /* 0x000000000000781c */ /* 0x000fe40003f0f008 */
[----:B------:R-:W-:-:S04]  /*0f60*/  ULOP3.LUT UR6, UR6, 0x1e, URZ, 0xc0, !UPT ;  /* 0x0000001e06067892 */ /* 0x000fc8000f8ec03f */
[----:B------:R-:W-:Y:S02]  /*0f70*/  UIADD3 UR4, UR37, -UR6, URZ ;  /* 0x8000000625047290 */ /* 0x000fe4000fffe03f */
[----:B------:R-:W-:Y:S02]  /*0f80*/  UIMAD.WIDE.U32 UR6, UR42, UR8, URZ ;  /* 0x000000082a0672a5 */ /* 0x000fe4000f8e003f */
[----:B------:R-:W-:Y:S02]  /*0f90*/  ULEA UR8, UR4, UR10, 0xd ;  /* 0x0000000a04087291 */ /* 0x000fe4000f8e683f */
[----:B------:R-:W-:Y:S01]  /*0fa0*/  @UP2 USHF.R.U32.HI UR40, URZ, UR9, UR7 ;  /* 0x000000093f282299 */ /* 0x000fe20008011607 */
[----:B------:R-:W-:Y:S01]  /*0fb0*/  UMOV UR4, URZ ;  /* 0x0000003f00047c82 */ /* 0x000fe20008000000 */
[----:B------:R-:W-:Y:S02]  /*0fc0*/  USHF.R.U32.HI UR8, URZ, 0x4, UR8 ;  /* 0x000000043f087899 */ /* 0x000fe40008011608 */
[----:B------:R-:W-:-:S02]  /*0fd0*/  UIMAD.WIDE UR4, UR5, -0x6db6db6d, UR4 ;  /* 0x92492493050478a5 */ /* 0x000fc4000f8e0204 */
[----:B------:R-:W-:Y:S02]  /*0fe0*/  ULOP3.LUT UR51, UR8, 0x3fff, URZ, 0xc0, !UPT ;  /* 0x00003fff08337892 */ /* 0x000fe4000f8ec03f */
[----:B------:R-:W-:-:S04]  /*0ff0*/  USHF.R.U32.HI UR48, URZ, 0x1f, UR5 ;  /* 0x0000001f3f307899 */ /* 0x000fc80008011605 */
        /* <DEDUP_REMOVED lines=18> */
.L_x_5790:
        /* <DEDUP_REMOVED lines=43> */
[----:B------:R-:W-:Y:S01]  /*13d0*/  MOV R2, UR4 ;  /* 0x0000000400027c02 */ /* 0x000fe20008000f00 */
        /* <DEDUP_REMOVED lines=16> */
.L_x_5878:
[----:B------:R-:W-:Y:S05]  /*14e0*/  @!P0 BRA `(.L_x_5792) ;  /* 0x0000000000048947 */ /* 0x000fea0003800000 */
[----:B------:R-:W-:Y:S01]  /*14f0*/  BPT.TRAP 0x1 ;  /* 0x000000040000795c */ /* 0x000fe20000300000 */
.L_x_5792:
[----:B0-----:R-:W-:Y:S02]  /*1500*/  IMAD.U32 R3, RZ, RZ, UR50 ;  /* 0x00000032ff037e24 */ /* 0x001fe4000f8e00ff */
[----:B------:R-:W-:-:S03]  /*1510*/  IMAD.U32 R2, RZ, RZ, UR43 ;  /* 0x0000002bff027e24 */ /* 0x000fc6000f8e00ff */
[----:B------:R-:W-:Y:S02]  /*1520*/  LEA R3, R3, UR39, 0x3 ;  /* 0x0000002703037c11 */ /* 0x000fe4000f8e18ff */
[----:B------:R-:W-:-:S04]  /*1530*/  SHF.L.U32 R2, R2, 0x1f, RZ ;  /* 0x0000001f02027819 */ /* 0x000fc800000006ff */
[----:B------:R0:W1:Y:S01]  /*1540*/  SYNCS.PHASECHK.TRANS64.TRYWAIT P1, [R3+URZ+0x2e830], R2 ;  /* 0x02e83002030075a7 */ /* 0x000062000802017f */
[----:B------:R-:W-:Y:S05]  /*1550*/  @!P0 BRA `(.L_x_5793) ;  /* 0x0000000000048947 */ /* 0x000fea0003800000 */
[----:B------:R-:W-:Y:S01]  /*1560*/  BPT.TRAP 0x1 ;  /* 0x000000040000795c */ /* 0x000fe20000300000 */
.L_x_5793:
[----:B-1----:R-:W-:Y:S05]  /*1570*/  @P1 BRA `(.L_x_5794) ;  /* 0x0000000000081947 */ /* 0x002fea0003800000 */
[----:B------:R-:W1:Y:S02]  /*1580*/  SYNCS.PHASECHK.TRANS64.TRYWAIT P1, [R3+URZ+0x2e830], R2 ;  /* 0x02e83002030075a7 */ /* 0x000e64000802017f */
[----:B-1----:R-:W-:Y:S05]  /*1590*/  @!P1 BRA `(.L_x_5795) ;  /* 0x000000ec00509947 */ /* 0x002fea0003800000 */
.L_x_5794:
[----:B------:R-:W2:Y:S01]  /*15a0*/  S2R R152, SR_TID.X ;  /* 0x0000000000987919 */ /* 0x000ea20000002100 */
[----:B------:R-:W-:Y:S01]  /*15b0*/  UIADD3 UR4, UR39, 0x20400, URZ ;  /* 0x0002040027047890 */ /* 0x000fe2000fffe03f */
[----:B------:R-:W-:-:S03]  /*15c0*/  IMAD.MOV.U32 R87, RZ, RZ, RZ ;  /* 0x000000ffff577224 */ /* 0x000fc600078e00ff */
[----:B------:R-:W-:-:S04]  /*15d0*/  USHF.R.U32.HI UR4, URZ, 0x4, UR4 ;  /* 0x000000043f047899 */ /* 0x000fc80008011604 */
[----:B------:R-:W-:-:S06]  /*15e0*/  ULOP3.LUT UR4, UR4, 0x3fff, URZ, 0xc0, !UPT ;  /* 0x00003fff04047892 */ /* 0x000fcc000f8ec03f */
[----:B01----:R-:W-:Y:S01]  /*15f0*/  MOV R2, UR4 ;  /* 0x0000000400027c02 */ /* 0x003fe20008000f00 */
[----:B------:R-:W-:Y:S05]  /*1600*/  WARPSYNC.ALL ;  /* 0x0000000000007948 */ /* 0x000fea0003800000 */
[----:B------:R-:W-:Y:S02]  /*1610*/  LOP3.LUT R2, R2, 0x10000, RZ, 0xfc, !PT ;  /* 0x0001000002027812 */ /* 0x000fe400078efcff */
[----:B--2---:R-:W-:Y:S02]  /*1620*/  LOP3.LUT P1, RZ, R152, 0x7f, RZ, 0xc0, !PT ;  /* 0x0000007f98ff7812 */ /* 0x004fe4000782c0ff */
[----:B------:R-:W-:Y:S01]  /*1630*/  R2UR UR20, R2 ;  /* 0x00000000021472ca */ /* 0x000fe200000e0000 */
[----:B------:R-:W-:Y:S01]  /*1640*/  ULOP3.LUT UR12, UR51, 0x10000, URZ, 0xfc, !UPT ;  /* 0x00010000330c7892 */ /* 0x000fe2000f8efc3f */
[----:B------:R-:W-:Y:S01]  /*1650*/  WARPGROUP.ARRIVE ;  /* 0x00000000000079c5 */ /* 0x000fe20000000000 */
[----:B------:R-:W-:Y:S01]  /*1660*/  UMOV UR17, 0x40000040 ;  /* 0x4000004000117882 */ /* 0x000fe20000000000 */
[----:B------:R-:W-:Y:S01]  /*1670*/  UMOV UR19, 0x40000040 ;  /* 0x4000004000137882 */ /* 0x000fe20000000000 */
[----:B------:R-:W-:Y:S01]  /*1680*/  UIADD3 UR7, UR12, 0x2, URZ ;  /* 0x000000020c077890 */ /* 0x000fe2000fffe03f */
[----:B------:R-:W-:Y:S01]  /*1690*/  VIADD R4, R232, UR49 ;  /* 0x00000031e8047c36 */ /* 0x000fe20008000000 */
[----:B------:R-:W-:-:S02]  /*16a0*/  UIADD3 UR11, UR12, 0x4, URZ ;  /* 0x000000040c0b7890 */ /* 0x000fc4000fffe03f */
[----:B------:R-:W-:Y:S01]  /*16b0*/  UMOV UR16, UR12 ;  /* 0x0000000c00107c82 */ /* 0x000fe20008000000 */
[----:B------:R-:W-:Y:S01]  /*16c0*/  UIADD3 UR14, UR12, 0x6, URZ ;  /* 0x000000060c0e7890 */ /* 0x000fe2000fffe03f */
[----:B------:R-:W-:Y:S02]  /*16d0*/  UMOV UR13, 0x40000040 ;  /* 0x40000040000d7882 */ /* 0x000fe40000000000 */
[----:B------:R-:W-:Y:S01]  /*16e0*/  UIMAD UR20, UR50, 0x700, UR20 ;  /* 0x00000700321478a4 */ /* 0x000fe2000f8e0214 */
[----:B------:R-:W-:Y:S01]  /*16f0*/  UMOV UR15, 0x40000040 ;  /* 0x40000040000f7882 */ /* 0x000fe20000000000 */
[----:B------:R-:W-:Y:S02]  /*1700*/  UISETP.GE.AND UP0, UPT, UR49, 0xe1, UPT ;  /* 0x000000e13100788c */ /* 0x000fe4000bf06270 */
[----:B------:R-:W-:-:S03]  /*1710*/  UIADD3 UR4, UR20, 0x200, URZ ;  /* 0x0000020014047890 */ /* 0x000fc6000fffe03f */
[----:B------:R-:W-:Y:S01]  /*1720*/  UMOV UR18, UR20 ;  /* 0x0000001400127c82 */ /* 0x000fe20008000000 */
[----:B------:R-:W-:Y:S01]  /*1730*/  UIADD3 UR5, UR20, 0x300, URZ ;  /* 0x0000030014057890 */ /* 0x000fe2000fffe03f */
[----:B------:R-:W-:Y:S01]  /*1740*/  QGMMA.64x32x32.F32.E4M3.E4M3 R136, gdesc[UR16], RZ, !UPT, gsb0 ;  /* 0x00600000108879f3 */ /* 0x000fe2000c0008ff */
[----:B------:R-:W-:Y:S01]  /*1750*/  UIADD3 UR18, UR20, 0x100, URZ ;  /* 0x0000010014127890 */ /* 0x000fe2000fffe03f */
[----:B------:R-:W-:Y:S01]  /*1760*/  UMOV UR19, 0x40000040 ;  /* 0x4000004000137882 */ /* 0x000fe20000000000 */
[----:B------:R-:W-:Y:S02]  /*1770*/  UIADD3 UR6, UR20, 0x400, URZ ;  /* 0x0000040014067890 */ /* 0x000fe4000fffe03f */
[----:B------:R-:W-:Y:S02]  /*1780*/  UIADD3 UR8, UR20, 0x202, URZ ;  /* 0x0000020214087890 */ /* 0x000fe4000fffe03f */
[----:B------:R-:W-:Y:S02]  /*1790*/  UIADD3 UR9, UR20, 0x302, URZ ;  /* 0x0000030214097890 */ /* 0x000fe4000fffe03f */
[----:B------:R-:W-:-:S02]  /*17a0*/  UIADD3 UR10, UR20, 0x402, URZ ;  /* 0x00000402140a7890 */ /* 0x000fc4000fffe03f */
[----:B------:R-:W-:Y:S01]  /*17b0*/  UIADD3 UR12, UR20, 0x404, URZ ;  /* 0x00000404140c7890 */ /* 0x000fe2000fffe03f */
        /* <DEDUP_REMOVED lines=23> */
[----:B------:R-:W-:Y:S01]  /*1930*/  UMOV UR4, UR7 ;  /* 0x0000000700047c82 */ /* 0x000fe20008000000 */
[----:B------:R-:W-:Y:S01]  /*1940*/  UMOV UR7, 0x40000040 ;  /* 0x4000004000077882 */ /* 0x000fe20000000000 */
[----:B------:R-:W-:Y:S02]  /*1950*/  WARPGROUP.DEPBAR.LE gsb0, 0x0 ;  /* 0x00008000000079c5 */ /* 0x000fe40000010000 */
[----:B------:R-:W-:-:S06]  /*1960*/  WARPGROUP.ARRIVE ;  /* 0x00000000000079c5 */ /* 0x000fcc0000000000 */
[----:B------:R-:W-:Y:S01]  /*1970*/  QGMMA.64x32x32.F32.E4M3.E4M3 R40, gdesc[UR16], RZ, !UPT, gsb0 ;  /* 0x00600000102879f3 */ /* 0x000fe2000c0008ff */
[----:B------:R-:W-:Y:S01]  /*1980*/  UMOV UR18, UR5 ;  /* 0x0000000500127c82 */ /* 0x000fe20008000000 */
[----:B------:R-:W-:Y:S01]  /*1990*/  UMOV UR19, 0x40000040 ;  /* 0x4000004000137882 */ /* 0x000fe20000000000 */
[----:B------:R-:W-:Y:S01]  /*19a0*/  UMOV UR5, 0x40000040 ;  /* 0x4000004000057882 */ /* 0x000fe20000000000 */
[----:B------:R-:W-:Y:S02]  /*19b0*/  WARPGROUP.DEPBAR.LE gsb0, 0x0 ;  /* 0x00008000000079c5 */ /* 0x000fe40000010000 */
[----:B------:R-:W-:-:S06]  /*19c0*/  WARPGROUP.ARRIVE ;  /* 0x00000000000079c5 */ /* 0x000fcc0000000000 */
[----:B------:R-:W-:Y:S01]  /*19d0*/  QGMMA.64x32x32.F32.E4M3.E4M3 R24, gdesc[UR16], RZ, !UPT, gsb0 ;  /* 0x00600000101879f3 */ /* 0x000fe2000c0008ff */
        /* <DEDUP_REMOVED lines=29> */
[----:B------:R-:W-:Y:S01]  /*1bb0*/  UMOV UR8, UR11 ;  /* 0x0000000b00087c82 */ /* 0x000fe20008000000 */
[----:B------:R-:W-:Y:S01]  /*1bc0*/  UMOV UR11, 0x40000040 ;  /* 0x40000040000b7882 */ /* 0x000fe20000000000 */
[----:B------:R-:W-:Y:S02]  /*1bd0*/  WARPGROUP.DEPBAR.LE gsb0, 0x0 ;  /* 0x00008000000079c5 */ /* 0x000fe40000010000 */
[----:B------:R-:W-:-:S06]  /*1be0*/  WARPGROUP.ARRIVE ;  /* 0x00000000000079c5 */ /* 0x000fcc0000000000 */
[----:B------:R-:W-:Y:S01]  /*1bf0*/  QGMMA.64x32x32.F32.E4M3.E4M3 R40, gdesc[UR4], R40, gsb0 ;  /* 0x00600000042879f3 */ /* 0x000fe20008000828 */
[----:B------:R-:W-:Y:S01]  /*1c00*/  UMOV UR6, UR9 ;  /* 0x0000000900067c82 */ /* 0x000fe20008000000 */
[----:B------:R-:W-:Y:S01]  /*1c10*/  UMOV UR7, 0x40000040 ;  /* 0x4000004000077882 */ /* 0x000fe20000000000 */
[----:B------:R-:W-:Y:S01]  /*1c20*/  UMOV UR9, 0x40000040 ;  /* 0x4000004000097882 */ /* 0x000fe20000000000 */
        /* <DEDUP_REMOVED lines=79> */
[C---:B------:R-:W-:Y:S01]  /*2120*/  FMUL.FTZ R83, R0.reuse, R126 ;  /* 0x0000007e00537220 */ /* 0x040fe20000410000 */
[C---:B------:R-:W-:Y:S01]  /*2130*/  FMUL.FTZ R77, R0.reuse, R125 ;  /* 0x0000007d004d7220 */ /* 0x040fe20000410000 */
[C---:B------:R-:W-:Y:S01]  /*2140*/  FMUL.FTZ R80, R0.reuse, R122 ;  /* 0x0000007a00507220 */ /* 0x040fe20000410000 */
[C---:B------:R-:W-:Y:S01]  /*2150*/  FMUL.FTZ R82, R0.reuse, R129 ;  /* 0x0000008100527220 */ /* 0x040fe20000410000 */
[----:B------:R-:W5:Y:S01]  /*2160*/  MUFU.TANH R11, R11 ;  /* 0x0000000b000b7308 */ /* 0x000f620000002400 */
[----:B------:R-:W-:Y:S01]  /*2170*/  QGMMA.64x32x32.F32.E4M3.E4M3 R104, gdesc[UR12], R104, gsb0 ;  /* 0x006000000c6879f3 */ /* 0x000fe20008000868 */
[----:B------:R-:W-:Y:S01]  /*2180*/  UIADD3 UR14, UR20, 0x306, URZ ;  /* 0x00000306140e7890 */ /* 0x000fe2000fffe03f */
[C---:B------:R-:W-:Y:S01]  /*2190*/  FMUL.FTZ R74, R0.reuse, R121 ;  /* 0x00000079004a7220 */ /* 0x040fe20000410000 */
[----:B------:R-:W-:Y:S01]  /*21a0*/  UMOV UR15, 0x40000040 ;  /* 0x40000040000f7882 */ /* 0x000fe20000000000 */
        /* <DEDUP_REMOVED lines=12> */
[----:B------:R-:W-:-:S07]  /*2270*/  FMUL.FTZ R124, R0, R135 ;  /* 0x00000087007c7220 */ /* 0x000fce0000410000 */
[----:B------:R-:W5:Y:S08]  /*2280*/  MUFU.TANH R20, R20 ;  /* 0x0000001400147308 */ /* 0x000f700000002400 */
[----:B------:R-:W5:Y:S08]  /*2290*/  MUFU.TANH R13, R13 ;  /* 0x0000000d000d7308 */ /* 0x000f700000002400 */
        /* <DEDUP_REMOVED lines=24> */
[----:B------:R-:W-:-:S05]  /*2420*/  FMUL.FTZ R111, R0, R111 ;  /* 0x0000006f006f7220 */ /* 0x000fca0000410000 */
[----:B------:R-:W5:Y:S08]  /*2430*/  MUFU.TANH R74, R74 ;  /* 0x0000004a004a7308 */ /* 0x000f700000002400 */
        /* <DEDUP_REMOVED lines=35> */
[----:B------:R-:W-:Y:S02]  /*2670*/  IMAD.U32 R57, RZ, RZ, UR48 ;  /* 0x00000030ff397e24 */ /* 0x000fe4000f8e00ff */
[C---:B------:R-:W-:Y:S01]  /*2680*/  FMUL.FTZ R103, R0.reuse, R60 ;  /* 0x0000003c00677220 */ /* 0x040fe20000410000 */
[C---:B------:R-:W-:Y:S01]  /*2690*/  FMUL.FTZ R60, R0.reuse, R62 ;  /* 0x0000003e003c7220 */ /* 0x040fe20000410000 */
[C---:B------:R-:W-:Y:S01]  /*26a0*/  FMUL.FTZ R62, R0.reuse, R64 ;  /* 0x00000040003e7220 */ /* 0x040fe20000410000 */
[----:B------:R-:W-:Y:S01]  /*26b0*/  QGMMA.64x32x32.F32.E4M3.E4M3 R40, gdesc[UR12], R40, gsb0 ;  /* 0x006000000c2879f3 */ /* 0x000fe20008000828 */
[----:B------:R-:W-:Y:S02]  /*26c0*/  IMAD R4, R57, -0xe0, R4 ;  /* 0xffffff2039047824 */ /* 0x000fe400078e0204 */
[C---:B------:R-:W-:Y:S01]  /*26d0*/  FMUL.FTZ R64, R0.reuse, R65 ;  /* 0x0000004100407220 */ /* 0x040fe20000410000 */
[C---:B------:R-:W-:Y:S01]  /*26e0*/  FMUL.FTZ R65, R0.reuse, R66 ;  /* 0x0000004200417220 */ /* 0x040fe20000410000 */
[C---:B------:R-:W-:Y:S01]  /*26f0*/  FMUL.FTZ R66, R0.reuse, R67 ;  /* 0x0000004300427220 */ /* 0x040fe20000410000 */
[----:B------:R-:W-:Y:S01]  /*2700*/  FMUL.FTZ R129, R0, R68 ;  /* 0x0000004400817220 */ /* 0x000fe20000410000 */
[----:B------:R-:W-:Y:S01]  /*2710*/  ISETP.GT.AND P5, PT, R4, RZ, PT ;  /* 0x000000ff0400720c */ /* 0x000fe20003fa4270 */
[----:B------:R-:W-:Y:S01]  /*2720*/  FMUL.FTZ R130, R0, R69 ;  /* 0x0000004500827220 */ /* 0x000fe20000410000 */
[----:B------:R-:W-:Y:S01]  /*2730*/  ISETP.GT.AND P1, PT, R4, 0x1, PT ;  /* 0x000000010400780c */ /* 0x000fe20003f24270 */
[----:B------:R-:W-:Y:S01]  /*2740*/  FMUL.FTZ R100, R0, R56 ;  /* 0x0000003800647220 */ /* 0x000fe20000410000 */
[----:B------:R-:W-:Y:S01]  /*2750*/  ISETP.GT.AND P2, PT, R4, 0x8, PT ;  /* 0x000000080400780c */ /* 0x000fe20003f44270 */
[----:B------:R-:W-:Y:S01]  /*2760*/  FMUL.FTZ R131, R0, R70 ;  /* 0x0000004600837220 */ /* 0x000fe20000410000 */
        /* <DEDUP_REMOVED lines=8> */
[----:B------:R-:W-:Y:S01]  /*27f0*/  ISETP.GT.AND P4, PT, R4, 0x10, PT ;  /* 0x000000100400780c */ /* 0x000fe20003f84270 */
[----:B------:R-:W-:Y:S01]  /*2800*/  UIADD3 UR14, UR20, 0x606, URZ ;  /* 0x00000606140e7890 */ /* 0x000fe2000fffe03f */
[----:B---3--:R-:W-:Y:S01]  /*2810*/  FSEL R70, R9, -INF , P3 ;  /* 0xff80000009467808 */ /* 0x008fe20001800000 */
[----:B------:R-:W-:Y:S01]  /*2820*/  UMOV UR15, 0x40000040 ;  /* 0x40000040000f7882 */ /* 0x000fe20000000000 */
[----:B----4-:R-:W-:Y:S01]  /*2830*/  FSEL R5, R5, -INF , P5 ;  /* 0xff80000005057808 */ /* 0x010fe20002800000 */
[----:B------:R-:W-:Y:S01]  /*2840*/  FMUL.FTZ R61, R0, R61 ;  /* 0x0000003d003d7220 */ /* 0x000fe20000410000 */
[----:B------:R-:W-:Y:S01]  /*2850*/  ISETP.GT.AND P5, PT, R4, 0x11, PT ;  /* 0x000000110400780c */ /* 0x000fe20003fa4270 */
[----:B------:R-:W1:Y:S01]  /*2860*/  MUFU.TANH R120, R120 ;  /* 0x0000007800787308 */ /* 0x000e620000002400 */
[----:B-----5:R-:W-:Y:S01]  /*2870*/  FSEL R71, R12, -INF , P4 ;  /* 0xff8000000c477808 */ /* 0x020fe20002000000 */
[----:B------:R-:W-:Y:S01]  /*2880*/  FMUL.FTZ R63, R0, R63 ;  /* 0x0000003f003f7220 */ /* 0x000fe20000410000 */
[----:B------:R-:W-:-:S02]  /*2890*/  FSEL R6, R10, -INF , P1 ;  /* 0xff8000000a067808 */ /* 0x000fc40000800000 */
[----:B------:R-:W-:Y:S02]  /*28a0*/  ISETP.GT.AND P1, PT, R4, 0x18, PT ;  /* 0x000000180400780c */ /* 0x000fe40003f24270 */
[----:B------:R-:W-:Y:S01]  /*28b0*/  FSEL R9, R72, -INF , P4 ;  /* 0xff80000048097808 */ /* 0x000fe20002000000 */
[----:B------:R-:W2:Y:S01]  /*28c0*/  MUFU.TANH R104, R104 ;  /* 0x0000006800687308 */ /* 0x000ea20000002400 */
[----:B------:R-:W-:Y:S02]  /*28d0*/  FSEL R72, R11, -INF , P5 ;  /* 0xff8000000b487808 */ /* 0x000fe40002800000 */
[----:B------:R-:W-:Y:S02]  /*28e0*/  FSEL R7, R14, -INF , P2 ;  /* 0xff8000000e077808 */ /* 0x000fe40001000000 */
[----:B------:R-:W-:Y:S02]  /*28f0*/  ISETP.GT.AND P2, PT, R4, 0x19, PT ;  /* 0x000000190400780c */ /* 0x000fe40003f44270 */
[----:B------:R-:W-:Y:S01]  /*2900*/  FSEL R11, R76, -INF , P1 ;  /* 0xff8000004c0b7808 */ /* 0x000fe20000800000 */
[----:B------:R-:W3:Y:S01]  /*2910*/  MUFU.TANH R123, R123 ;  /* 0x0000007b007b7308 */ /* 0x000ee20000002400 */
[----:B------:R-:W-:-:S02]  /*2920*/  FSEL R76, R20, -INF , P1 ;  /* 0xff800000144c7808 */ /* 0x000fc40000800000 */
[----:B------:R-:W-:Y:S02]  /*2930*/  FSEL R8, R13, -INF , P3 ;  /* 0xff8000000d087808 */ /* 0x000fe40001800000 */
[----:B------:R-:W-:Y:S02]  /*2940*/  FSEL R12, R75, -INF , P2 ;  /* 0xff8000004b0c7808 */ /* 0x000fe40001000000 */
[C---:B------:R-:W-:Y:S01]  /*2950*/  ISETP.GT.AND P3, PT, R4.reuse, 0x20, PT ;  /* 0x000000200400780c */ /* 0x040fe20003f64270 */
[----:B------:R-:W4:Y:S01]  /*2960*/  MUFU.TANH R106, R106 ;  /* 0x0000006a006a7308 */ /* 0x000f220000002400 */
[----:B------:R-:W-:Y:S02]  /*2970*/  FSEL R75, R15, -INF , P2 ;  /* 0xff8000000f4b7808 */ /* 0x000fe40001000000 */
[----:B------:R-:W-:Y:S02]  /*2980*/  ISETP.GT.AND P4, PT, R4, 0x21, PT ;  /* 0x000000210400780c */ /* 0x000fe40003f84270 */
[----:B------:R-:W-:-:S02]  /*2990*/  FSEL R73, R73, -INF , P3 ;  /* 0xff80000049497808 */ /* 0x000fc40001800000 */
[----:B------:R-:W-:Y:S01]  /*29a0*/  FSEL R10, R21, -INF , P5 ;  /* 0xff800000150a7808 */ /* 0x000fe20002800000 */
[----:B------:R-:W5:Y:S01]  /*29b0*/  MUFU.TANH R124, R124 ;  /* 0x0000007c007c7308 */ /* 0x000f620000002400 */
[----:B------:R-:W-:Y:S02]  /*29c0*/  WARPGROUP.DEPBAR.LE gsb0, 0x0 ;  /* 0x00008000000079c5 */ /* 0x000fe40000010000 */
[C---:B------:R-:W-:Y:S01]  /*29d0*/  FMUL.FTZ R57, R0.reuse, R44 ;  /* 0x0000002c00397220 */ /* 0x040fe20000410000 */
[----:B------:R-:W-:Y:S01]  /*29e0*/  FMNMX.FTZ R44, R67, R68, !PT ;  /* 0x00000044432c7209 */ /* 0x000fe20007810000 */
[C---:B------:R-:W-:Y:S01]  /*29f0*/  FMUL.FTZ R56, R0.reuse, R43 ;  /* 0x0000002b00387220 */ /* 0x040fe20000410000 */
[C---:B------:R-:W-:Y:S01]  /*2a00*/  FMUL.FTZ R58, R0.reuse, R45 ;  /* 0x0000002d003a7220 */ /* 0x040fe20000410000 */
[C---:B------:R-:W-:Y:S01]  /*2a10*/  FMUL.FTZ R59, R0.reuse, R46 ;  /* 0x0000002e003b7220 */ /* 0x040fe20000410000 */
[----:B------:R-:W-:Y:S01]  /*2a20*/  FMNMX.FTZ R43, R69, R44, !PT ;  /* 0x0000002c452b7209 */ /* 0x000fe20007810000 */
[----:B------:R-:W-:Y:S01]  /*2a30*/  FMUL.FTZ R136, R0, R47 ;  /* 0x0000002f00887220 */ /* 0x000fe20000410000 */
[----:B------:R-:W-:Y:S01]  /*2a40*/  ISETP.GT.AND P5, PT, R4, 0x28, PT ;  /* 0x000000280400780c */ /* 0x000fe20003fa4270 */
[----:B------:R-:W-:Y:S01]  /*2a50*/  FMUL.FTZ R138, R0, R49 ;  /* 0x00000031008a7220 */ /* 0x000fe20000410000 */
[----:B------:R-:W-:Y:S01]  /*2a60*/  FMNMX.FTZ R44, R70, R43, !PT ;  /* 0x0000002b462c7209 */ /* 0x000fe20007810000 */
[----:B------:R-:W-:Y:S01]  /*2a70*/  FMUL.FTZ R137, R0, R48 ;  /* 0x0000003000897220 */ /* 0x000fe20000410000 */
[----:B------:R-:W-:Y:S01]  /*2a80*/  FSEL R74, R74, -INF , P4 ;  /* 0xff8000004a4a7808 */ /* 0x000fe20002000000 */
[C---:B------:R-:W-:Y:S01]  /*2a90*/  FMUL.FTZ R139, R0.reuse, R50 ;  /* 0x00000032008b7220 */ /* 0x040fe20000410000 */
[----:B------:R-:W-:Y:S01]  /*2aa0*/  FMNMX.FTZ R45, R71, R44, !PT ;  /* 0x0000002c472d7209 */ /* 0x000fe20007810000 */
[----:B------:R-:W-:Y:S01]  /*2ab0*/  FMUL.FTZ R140, R0, R51 ;  /* 0x00000033008c7220 */ /* 0x000fe20000410000 */
[----:B------:R-:W-:Y:S01]  /*2ac0*/  ISETP.GT.AND P1, PT, R4, 0x29, PT ;  /* 0x000000290400780c */ /* 0x000fe20003f24270 */
[----:B------:R-:W5:Y:S01]  /*2ad0*/  MUFU.TANH R105, R105 ;  /* 0x0000006900697308 */ /* 0x000f620000002400 */
[----:B------:R-:W-:Y:S01]  /*2ae0*/  FMNMX.FTZ R45, R72, R45, !PT ;  /* 0x0000002d482d7209 */ /* 0x000fe20007810000 */
[----:B------:R-:W-:Y:S01]  /*2af0*/  FMUL.FTZ R141, R0, R52 ;  /* 0x00000034008d7220 */ /* 0x000fe20000410000 */
[----:B------:R-:W-:Y:S01]  /*2b00*/  FSEL R78, R78, -INF , P5 ;  /* 0xff8000004e4e7808 */ /* 0x000fe20002800000 */
[----:B------:R-:W-:Y:S01]  /*2b10*/  FMUL.FTZ R142, R0, R53 ;  /* 0x00000035008e7220 */ /* 0x000fe20000410000 */
[----:B------:R-:W-:Y:S01]  /*2b20*/  FMNMX.FTZ R46, R76, R45, !PT ;  /* 0x0000002d4c2e7209 */ /* 0x000fe20007810000 */
[----:B------:R-:W-:Y:S01]  /*2b30*/  FMUL.FTZ R133, R0, R40 ;  /* 0x0000002800857220 */ /* 0x000fe20000410000 */
[----:B------:R-:W-:Y:S01]  /*2b40*/  ISETP.GT.AND P2, PT, R4, 0x30, PT ;  /* 0x000000300400780c */ /* 0x000fe20003f44270 */
[----:B------:R-:W5:Y:S01]  /*2b50*/  MUFU.TANH R125, R125 ;  /* 0x0000007d007d7308 */ /* 0x000f620000002400 */
[----:B------:R-:W-:Y:S01]  /*2b60*/  FMNMX.FTZ R46, R75, R46, !PT ;  /* 0x0000002e4b2e7209 */ /* 0x000fe20007810000 */
[C---:B------:R-:W-:Y:S01]  /*2b70*/  FMUL.FTZ R134, R0.reuse, R41 ;  /* 0x0000002900867220 */ /* 0x040fe20000410000 */
[----:B------:R-:W-:Y:S01]  /*2b80*/  FSEL R77, R77, -INF , P1 ;  /* 0xff8000004d4d7808 */ /* 0x000fe20000800000 */
[C---:B------:R-:W-:Y:S01]  /*2b90*/  FMUL.FTZ R42, R0.reuse, R42 ;  /* 0x0000002a002a7220 */ /* 0x040fe20000410000 */
[----:B------:R-:W-:Y:S01]  /*2ba0*/  FMNMX.FTZ R47, R73, R46, !PT ;  /* 0x0000002e492f7209 */ /* 0x000fe20007810000 */
[----:B------:R-:W-:Y:S01]  /*2bb0*/  FMUL.FTZ R135, R0, R55 ;  /* 0x0000003700877220 */ /* 0x000fe20000410000 */
[----:B------:R-:W-:Y:S01]  /*2bc0*/  FSEL R13, R80, -INF , P3 ;  /* 0xff800000500d7808 */ /* 0x000fe20001800000 */
[----:B------:R-:W5:Y:S01]  /*2bd0*/  MUFU.TANH R109, R109 ;  /* 0x0000006d006d7308 */ /* 0x000f620000002400 */
[----:B------:R-:W-:Y:S01]  /*2be0*/  FMNMX.FTZ R49, R74, R47, !PT ;  /* 0x0000002f4a317209 */ /* 0x000fe20007810000 */
[----:B------:R-:W-:Y:S01]  /*2bf0*/  WARPGROUP.ARRIVE ;  /* 0x00000000000079c5 */ /* 0x000fe20000000000 */
[----:B------:R-:W-:Y:S01]  /*2c00*/  ISETP.GT.AND P3, PT, R4, 0x31, PT ;  /* 0x000000310400780c */ /* 0x000fe20003f64270 */
[----:B------:R-:W-:Y:S01]  /*2c10*/  FMUL.FTZ R143, R0, R54 ;  /* 0x00000036008f7220 */ /* 0x000fe20000410000 */
[----:B------:R-:W-:-:S02]  /*2c20*/  FMNMX.FTZ R48, R78, R49, !PT ;  /* 0x000000314e307209 */ /* 0x000fc40007810000 */
[----:B------:R-:W-:Y:S01]  /*2c30*/  FSEL R81, R81, -INF , P2 ;  /* 0xff80000051517808 */ /* 0x000fe20001000000 */
[----:B------:R-:W5:Y:S01]  /*2c40*/  MUFU.TANH R107, R107 ;  /* 0x0000006b006b7308 */ /* 0x000f620000002400 */
[----:B------:R-:W-:Y:S01]  /*2c50*/  FMNMX.FTZ R50, R77, R48, !PT ;  /* 0x000000304d327209 */ /* 0x000fe20007810000 */
[----:B------:R-:W-:Y:S01]  /*2c60*/  QGMMA.64x32x32.F32.E4M3.E4M3 R24, gdesc[UR12], R24, gsb0 ;  /* 0x006000000c1879f3 */ /* 0x000fe20008000818 */
[----:B------:R-:W-:Y:S02]  /*2c70*/  FSEL R14, R79, -INF , P4 ;  /* 0xff8000004f0e7808 */ /* 0x000fe40002000000 */
[----:B------:R-:W-:Y:S02]  /*2c80*/  ISETP.GT.AND P4, PT, R4, 0x38, PT ;  /* 0x000000380400780c */ /* 0x000fe40003f84270 */
[----:B------:R-:W-:Y:S01]  /*2c90*/  FSEL R82, R82, -INF , P3 ;  /* 0xff80000052527808 */ /* 0x000fe20001800000 */
[----:B------:R-:W5:Y:S01]  /*2ca0*/  MUFU.TANH R108, R108 ;  /* 0x0000006c006c7308 */ /* 0x000f620000002400 */
[----:B------:R-:W-:-:S02]  /*2cb0*/  FMNMX.FTZ R49, R81, R50, !PT ;  /* 0x0000003251317209 */ /* 0x000fc40007810000 */
[----:B------:R-:W-:Y:S02]  /*2cc0*/  FSEL R15, R83, -INF , P5 ;  /* 0xff800000530f7808 */ /* 0x000fe40002800000 */
[----:B------:R-:W-:Y:S02]  /*2cd0*/  ISETP.GT.AND P5, PT, R4, 0x39, PT ;  /* 0x000000390400780c */ /* 0x000fe40003fa4270 */
[----:B------:R-:W-:Y:S01]  /*2ce0*/  FSEL R86, R86, -INF , P4 ;  /* 0xff80000056567808 */ /* 0x000fe20002000000 */
[----:B------:R-:W5:Y:S01]  /*2cf0*/  MUFU.TANH R110, R110 ;  /* 0x0000006e006e7308 */ /* 0x000f620000002400 */
[----:B------:R-:W-:Y:S02]  /*2d00*/  FMNMX.FTZ R51, R82, R49, !PT ;  /* 0x0000003152337209 */ /* 0x000fe40007810000 */
[----:B------:R-:W-:Y:S02]  /*2d10*/  FSEL R20, R84, -INF , P1 ;  /* 0xff80000054147808 */ /* 0x000fe40000800000 */
[----:B------:R-:W-:-:S02]  /*2d20*/  ISETP.GT.AND P1, PT, R4, 0x40, PT ;  /* 0x000000400400780c */ /* 0x000fc40003f24270 */
[----:B------:R-:W-:Y:S01]  /*2d30*/  FSEL R85, R85, -INF , P5 ;  /* 0xff80000055557808 */ /* 0x000fe20002800000 */
[----:B------:R-:W5:Y:S01]  /*2d40*/  MUFU.TANH R113, R113 ;  /* 0x0000007100717308 */ /* 0x000f620000002400 */
[----:B------:R-:W-:Y:S02]  /*2d50*/  FMNMX.FTZ R52, R86, R51, !PT ;  /* 0x0000003356347209 */ /* 0x000fe40007810000 */
[----:B------:R-:W-:Y:S02]  /*2d60*/  FSEL R21, R121, -INF , P2 ;  /* 0xff80000079157808 */ /* 0x000fe40001000000 */
[----:B------:R-:W-:Y:S02]  /*2d70*/  ISETP.GT.AND P2, PT, R4, 0x41, PT ;  /* 0x000000410400780c */ /* 0x000fe40003f44270 */
[----:B0-----:R-:W-:Y:S01]  /*2d80*/  FSEL R122, R122, -INF , P1 ;  /* 0xff8000007a7a7808 */ /* 0x001fe20000800000 */
[----:B------:R-:W0:Y:S01]  /*2d90*/  MUFU.TANH R111, R111 ;  /* 0x0000006f006f7308 */ /* 0x000e220000002400 */
[----:B------:R-:W-:-:S02]  /*2da0*/  FMNMX.FTZ R53, R85, R52, !PT ;  /* 0x0000003455357209 */ /* 0x000fc40007810000 */
[----:B-1----:R-:W-:Y:S02]  /*2db0*/  FSEL R40, R120, -INF , P3 ;  /* 0xff80000078287808 */ /* 0x002fe40001800000 */
[----:B------:R-:W-:Y:S02]  /*2dc0*/  ISETP.GT.AND P3, PT, R4, 0x48, PT ;  /* 0x000000480400780c */ /* 0x000fe40003f64270 */
[----:B--2---:R-:W-:Y:S01]  /*2dd0*/  FSEL R104, R104, -INF , P2 ;  /* 0xff80000068687808 */ /* 0x004fe20001000000 */
[----:B------:R5:W-:Y:S01]  /*2de0*/  MUFU.TANH R84, R42 ;  /* 0x0000002a00547308 */ /* 0x000be20000002400 */
[----:B------:R-:W-:Y:S02]  /*2df0*/  FMNMX.FTZ R53, R122, R53, !PT ;  /* 0x000000357a357209 */ /* 0x000fe40007810000 */
[----:B---3--:R-:W-:Y:S02]  /*2e00*/  FSEL R41, R123, -INF , P4 ;  /* 0xff8000007b297808 */ /* 0x008fe40002000000 */
[----:B------:R-:W-:-:S02]  /*2e10*/  ISETP.GT.AND P4, PT, R4, 0x49, PT ;  /* 0x000000490400780c */ /* 0x000fc40003f84270 */
[----:B----4-:R-:W-:Y:S01]  /*2e20*/  FSEL R106, R106, -INF , P3 ;  /* 0xff8000006a6a7808 */ /* 0x010fe20001800000 */
[----:B------:R-:W1:Y:S01]  /*2e30*/  MUFU.TANH R112, R112 ;  /* 0x0000007000707308 */ /* 0x000e620000002400 */
[----:B------:R-:W-:Y:S02]  /*2e40*/  FMNMX.FTZ R55, R104, R53, !PT ;  /* 0x0000003568377209 */ /* 0x000fe40007810000 */
[----:B-----5:R-:W-:Y:S02]  /*2e50*/  FSEL R42, R124, -INF , P5 ;  /* 0xff8000007c2a7808 */ /* 0x020fe40002800000 */
[----:B------:R-:W-:Y:S02]  /*2e60*/  ISETP.GT.AND P5, PT, R4, 0x50, PT ;  /* 0x000000500400780c */ /* 0x000fe40003fa4270 */
[----:B------:R-:W-:Y:S01]  /*2e70*/  FSEL R105, R105, -INF , P4 ;  /* 0xff80000069697808 */ /* 0x000fe20002000000 */
[----:B------:R-:W2:Y:S01]  /*2e80*/  MUFU.TANH R126, R126 ;  /* 0x0000007e007e7308 */ /* 0x000ea20000002400 */
[----:B------:R-:W-:-:S02]  /*2e90*/  FMNMX.FTZ R54, R106, R55, !PT ;  /* 0x000000376a367209 */ /* 0x000fc40007810000 */
[----:B------:R-:W-:Y:S02]  /*2ea0*/  FSEL R43, R125, -INF , P1 ;  /* 0xff8000007d2b7808 */ /* 0x000fe40000800000 */
[----:B------:R-:W-:Y:S01]  /*2eb0*/  ISETP.GT.AND P1, PT, R4, 0x51, PT ;  /* 0x000000510400780c */ /* 0x000fe20003f24270 */
[----:B------:R-:W-:Y:S02]  /*2ec0*/  WARPGROUP.DEPBAR.LE gsb0, 0x0 ;  /* 0x00008000000079c5 */ /* 0x000fe40000010000 */
[----:B------:R-:W3:Y:S01]  /*2ed0*/  MUFU.TANH R115, R115 ;  /* 0x0000007300737308 */ /* 0x000ee20000002400 */
[----:B------:R-:W-:Y:S01]  /*2ee0*/  FSEL R109, R109, -INF , P5 ;  /* 0xff8000006d6d7808 */ /* 0x000fe20002800000 */
[C---:B------:R-:W-:Y:S01]  /*2ef0*/  FMUL.FTZ R83, R0.reuse, R25 ;  /* 0x0000001900537220 */ /* 0x040fe20000410000 */
[----:B------:R-:W-:Y:S01]  /*2f00*/  FSEL R44, R107, -INF , P2 ;  /* 0xff8000006b2c7808 */ /* 0x000fe20001000000 */
[----:B------:R-:W-:Y:S01]  /*2f10*/  FMUL.FTZ R123, R0, R35 ;  /* 0x00000023007b7220 */ /* 0x000fe20000410000 */
[----:B------:R-:W-:Y:S01]  /*2f20*/  ISETP.GT.AND P2, PT, R4, 0x58, PT ;  /* 0x000000580400780c */ /* 0x000fe20003f44270 */
[----:B------:R-:W-:Y:S01]  /*2f30*/  FMUL.FTZ R125, R0, R38 ;  /* 0x00000026007d7220 */ /* 0x000fe20000410000 */
[----:B------:R-:W-:Y:S01]  /*2f40*/  FSEL R108, R108, -INF , P1 ;  /* 0xff8000006c6c7808 */ /* 0x000fe20000800000 */
[----:B------:R4:W-:Y:S01]  /*2f50*/  MUFU.TANH R120, R56 ;  /* 0x0000003800787308 */ /* 0x0009e20000002400 */
[----:B------:R-:W-:-:S02]  /*2f60*/  FSEL R45, R110, -INF , P3 ;  /* 0xff8000006e2d7808 */ /* 0x000fc40001800000 */
[C---:B------:R-:W-:Y:S02]  /*2f70*/  ISETP.GT.AND P3, PT, R4.reuse, 0x59, PT ;  /* 0x000000590400780c */ /* 0x040fe40003f64270 */
[----:B------:R-:W-:Y:S02]  /*2f80*/  FSEL R113, R113, -INF , P2 ;  /* 0xff80000071717808 */ /* 0x000fe40001000000 */
[----:B0-----:R-:W-:Y:S01]  /*2f90*/  FSEL R46, R111, -INF , P4 ;  /* 0xff8000006f2e7808 */ /* 0x001fe20002000000 */
[----:B------:R-:W0:Y:S01]  /*2fa0*/  MUFU.TANH R114, R114 ;  /* 0x0000007200727308 */ /* 0x000e220000002400 */
[----:B----4-:R-:W-:Y:S02]  /*2fb0*/  FMNMX.FTZ R56, R105, R54, !PT ;  /* 0x0000003669387209 */ /* 0x010fe40007810000 */
[----:B------:R-:W-:Y:S02]  /*2fc0*/  ISETP.GT.AND P4, PT, R4, 0x60, PT ;  /* 0x000000600400780c */ /* 0x000fe40003f84270 */
[----:B-1----:R-:W-:-:S02]  /*2fd0*/  FSEL R112, R112, -INF , P3 ;  /* 0xff80000070707808 */ /* 0x002fc40001800000 */
[----:B--2---:R-:W-:Y:S01]  /*2fe0*/  FSEL R47, R126, -INF , P5 ;  /* 0xff8000007e2f7808 */ /* 0x004fe20002800000 */
[----:B------:R-:W1:Y:S01]  /*2ff0*/  MUFU.TANH R88, R88 ;  /* 0x0000005800587308 */ /* 0x000e620000002400 */
[----:B------:R-:W-:Y:S02]  /*3000*/  ISETP.GT.AND P5, PT, R4, 0x61, PT ;  /* 0x000000610400780c */ /* 0x000fe40003fa4270 */
[----:B---3--:R-:W-:-:S05]  /*3010*/  FSEL R115, R115, -INF , P4 ;  /* 0xff80000073737808 */ /* 0x008fca0002000000 */
[----:B------:R2:W-:Y:S01]  /*3020*/  MUFU.TANH R121, R57 ;  /* 0x0000003900797308 */ /* 0x0005e20000002400 */
[----:B0-----:R-:W-:Y:S02]  /*3030*/  FSEL R48, R114, -INF , P1 ;  /* 0xff80000072307808 */ /* 0x001fe40000800000 */
[----:B------:R-:W-:-:S05]  /*3040*/  ISETP.GT.AND P1, PT, R4, 0x68, PT ;  /* 0x000000680400780c */ /* 0x000fca0003f24270 */
[----:B------:R-:W0:Y:S01]  /*3050*/  MUFU.TANH R116, R116 ;  /* 0x0000007400747308 */ /* 0x000e220000002400 */
[----:B--2---:R-:W-:Y:S02]  /*3060*/  FMNMX.FTZ R57, R109, R56, !PT ;  /* 0x000000386d397209 */ /* 0x004fe40007810000 */
[----:B-1----:R-:W-:-:S05]  /*3070*/  FSEL R88, R88, -INF , P5 ;  /* 0xff80000058587808 */ /* 0x002fca0002800000 */
[----:B------:R-:W1:Y:S08]  /*3080*/  MUFU.TANH R89, R89 ;  /* 0x0000005900597308 */ /* 0x000e700000002400 */
        /* <DEDUP_REMOVED lines=8> */
[----:B0-----:R-:W-:Y:S01]  /*3110*/  FSEL R50, R117, -INF , P3 ;  /* 0xff80000075327808 */ /* 0x001fe20001800000 */
[----:B------:R-:W-:Y:S01]  /*3120*/  FMUL.FTZ R117, R0, R33 ;  /* 0x0000002100757220 */ /* 0x000fe20000410000 */
[----:B------:R-:W-:-:S05]  /*3130*/  ISETP.GT.AND P3, PT, R4, 0x70, PT ;  /* 0x000000700400780c */ /* 0x000fca0003f64270 */
[----:B------:R-:W0:Y:S01]  /*3140*/  MUFU.TANH R118, R118 ;  /* 0x0000007600767308 */ /* 0x000e220000002400 */
[----:B--2---:R-:W-:Y:S02]  /*3150*/  FMNMX.FTZ R59, R113, R58, !PT ;  /* 0x0000003a713b7209 */ /* 0x004fe40007810000 */
[----:B-1----:R-:W-:Y:S02]  /*3160*/  FSEL R90, R90, -INF , P2 ;  /* 0xff8000005a5a7808 */ /* 0x002fe40001000000 */
[----:B------:R-:W-:-:S03]  /*3170*/  FMNMX.FTZ R80, R112, R59, !PT ;  /* 0x0000003b70507209 */ /* 0x000fc60007810000 */
[----:B------:R-:W1:Y:S01]  /*3180*/  MUFU.TANH R94, R94 ;  /* 0x0000005e005e7308 */ /* 0x000e620000002400 */
[----:B------:R-:W-:-:S04]  /*3190*/  FMNMX.FTZ R59, R115, R80, !PT ;  /* 0x00000050733b7209 */ /* 0x000fc80007810000 */
[----:B------:R-:W-:-:S03]  /*31a0*/  FMNMX.FTZ R80, R88, R59, !PT ;  /* 0x0000003b58507209 */ /* 0x000fc60007810000 */
[----:B------:R-:W2:Y:S01]  /*31b0*/  MUFU.TANH R93, R93 ;  /* 0x0000005d005d7308 */ /* 0x000ea20000002400 */
[----:B------:R-:W-:Y:S01]  /*31c0*/  FMNMX.FTZ R79, R89, R80, !PT ;  /* 0x00000050594f7209 */ /* 0x000fe20007810000 */
[----:B------:R-:W-:Y:S01]  /*31d0*/  FMUL.FTZ R80, R0, R24 ;  /* 0x0000001800507220 */ /* 0x000fe20000410000 */
[----:B0-----:R-:W-:Y:S02]  /*31e0*/  FSEL R51, R118, -INF , P4 ;  /* 0xff80000076337808 */ /* 0x001fe40002000000 */
[----:B------:R-:W-:-:S03]  /*31f0*/  ISETP.GT.AND P4, PT, R4, 0x71, PT ;  /* 0x000000710400780c */ /* 0x000fc60003f84270 */
[----:B------:R-:W0:Y:S01]  /*3200*/  MUFU.TANH R91, R91 ;  /* 0x0000005b005b7308 */ /* 0x000e220000002400 */
[----:B-1----:R-:W-:Y:S02]  /*3210*/  FSEL R54, R94, -INF , P2 ;  /* 0xff8000005e367808 */ /* 0x002fe40001000000 */
[----:B------:R-:W-:Y:S02]  /*3220*/  FMNMX.FTZ R94, R90, R79, !PT ;  /* 0x0000004f5a5e7209 */ /* 0x000fe40007810000 */
[----:B------:R-:W-:-:S03]  /*3230*/  ISETP.GT.AND P2, PT, R4, 0x80, PT ;  /* 0x000000800400780c */ /* 0x000fc60003f44270 */
[----:B------:R-:W1:Y:S01]  /*3240*/  MUFU.TANH R92, R92 ;  /* 0x0000005c005c7308 */ /* 0x000e620000002400 */
[----:B--2---:R-:W-:-:S04]  /*3250*/  FSEL R93, R93, -INF , P3 ;  /* 0xff8000005d5d7808 */ /* 0x004fc80001800000 */
[----:B------:R-:W-:-:S03]  /*3260*/  FMNMX.FTZ R79, R93, R94, !PT ;  /* 0x0000005e5d4f7209 */ /* 0x000fc60007810000 */
[----:B------:R-:W2:Y:S01]  /*3270*/  MUFU.TANH R95, R95 ;  /* 0x0000005f005f7308 */ /* 0x000ea20000002400 */
[----:B0-----:R-:W-:Y:S02]  /*3280*/  FSEL R52, R91, -INF , P5 ;  /* 0xff8000005b347808 */ /* 0x001fe40002800000 */
[----:B------:R-:W-:-:S05]  /*3290*/  ISETP.GT.AND P5, PT, R4, 0x78, PT ;  /* 0x000000780400780c */ /* 0x000fca0003fa4270 */
[----:B------:R-:W0:Y:S01]  /*32a0*/  MUFU.TANH R102, R102 ;  /* 0x0000006600667308 */ /* 0x000e220000002400 */
[----:B-1----:R-:W-:-:S07]  /*32b0*/  FSEL R92, R92, -INF , P4 ;  /* 0xff8000005c5c7808 */ /* 0x002fce0002000000 */
[----:B------:R-:W1:Y:S01]  /*32c0*/  MUFU.TANH R119, R119 ;  /* 0x0000007700777308 */ /* 0x000e620000002400 */
[----:B--2---:R-:W-:-:S07]  /*32d0*/  FSEL R95, R95, -INF , P5 ;  /* 0xff8000005f5f7808 */ /* 0x004fce0002800000 */
[----:B------:R-:W2:Y:S01]  /*32e0*/  MUFU.TANH R98, R98 ;  /* 0x0000006200627308 */ /* 0x000ea20000002400 */
[----:B0-----:R-:W-:Y:S02]  /*32f0*/  FSEL R57, R102, -INF , P5 ;  /* 0xff80000066397808 */ /* 0x001fe40002800000 */
[----:B------:R-:W-:-:S05]  /*3300*/  ISETP.GT.AND P5, PT, R4, 0x89, PT ;  /* 0x000000890400780c */ /* 0x000fca0003fa4270 */
[----:B------:R-:W0:Y:S01]  /*3310*/  MUFU.TANH R61, R61 ;  /* 0x0000003d003d7308 */ /* 0x000e220000002400 */
[----:B-1----:R-:W-:Y:S02]  /*3320*/  FSEL R53, R119, -INF , P1 ;  /* 0xff80000077357808 */ /* 0x002fe40000800000 */
[----:B------:R-:W-:-:S05]  /*3330*/  ISETP.GT.AND P1, PT, R4, 0x79, PT ;  /* 0x000000790400780c */ /* 0x000fca0003f24270 */
[----:B------:R-:W1:Y:S01]  /*3340*/  MUFU.TANH R96, R96 ;  /* 0x0000006000607308 */ /* 0x000e620000002400 */
[----:B--2---:R-:W-:Y:S02]  /*3350*/  FSEL R56, R98, -INF , P4 ;  /* 0xff80000062387808 */ /* 0x004fe40002000000 */
[----:B------:R-:W-:Y:S02]  /*3360*/  FMNMX.FTZ R98, R92, R79, !PT ;  /* 0x0000004f5c627209 */ /* 0x000fe40007810000 */
[----:B------:R-:W-:-:S03]  /*3370*/  ISETP.GT.AND P4, PT, R4, 0x88, PT ;  /* 0x000000880400780c */ /* 0x000fc60003f84270 */
[----:B------:R-:W2:Y:S01]  /*3380*/  MUFU.TANH R97, R97 ;  /* 0x0000006100617308 */ /* 0x000ea20000002400 */
[----:B0-----:R-:W-:Y:S02]  /*3390*/  FSEL R79, R61, -INF , P5 ;  /* 0xff8000003d4f7808 */ /* 0x001fe40002800000 */
[----:B------:R-:W-:-:S05]  /*33a0*/  FMNMX.FTZ R61, R95, R98, !PT ;  /* 0x000000625f3d7209 */ /* 0x000fca0007810000 */
[----:B------:R-:W0:Y:S01]  /*33b0*/  MUFU.TANH R100, R100 ;  /* 0x0000006400647308 */ /* 0x000e220000002400 */
[----:B-1----:R-:W-:-:S04]  /*33c0*/  FSEL R96, R96, -INF , P1 ;  /* 0xff80000060607808 */ /* 0x002fc80000800000 */
[----:B------:R-:W-:-:S03]  /*33d0*/  FMNMX.FTZ R61, R96, R61, !PT ;  /* 0x0000003d603d7209 */ /* 0x000fc60007810000 */
[----:B------:R-:W1:Y:S01]  /*33e0*/  MUFU.TANH R99, R99 ;  /* 0x0000006300637308 */ /* 0x000e620000002400 */
[----:B--2---:R-:W-:Y:S02]  /*33f0*/  FSEL R55, R97, -INF , P3 ;  /* 0xff80000061377808 */ /* 0x004fe40001800000 */
        /* <DEDUP_REMOVED lines=8> */
[----:B--2---:R-:W-:-:S04]  /*3480*/  FSEL R103, R103, -INF , P4 ;  /* 0xff80000067677808 */ /* 0x004fc80002000000 */
[----:B------:R-:W-:-:S03]  /*3490*/  FMNMX.FTZ R98, R103, R98, !PT ;  /* 0x0000006267627209 */ /* 0x000fc60007810000 */
[----:B------:R-:W-:Y:S01]  /*34a0*/  MUFU.TANH R62, R62 ;  /* 0x0000003e003e7308 */ /* 0x000fe20000002400 */
[----:B0-----:R-:W-:Y:S01]  /*34b0*/  FSEL R58, R101, -INF , P1 ;  /* 0xff800000653a7808 */ /* 0x001fe20000800000 */
[----:B------:R-:W-:Y:S01]  /*34c0*/  FMUL.FTZ R101, R0, R30 ;  /* 0x0000001e00657220 */ /* 0x000fe20000410000 */
[----:B------:R-:W-:Y:S02]  /*34d0*/  ISETP.GT.AND P1, PT, R4, 0x90, PT ;  /* 0x000000900400780c */ /* 0x000fe40003f24270 */
[----:B------:R-:W-:-:S03]  /*34e0*/  FMNMX.FTZ R91, R79, R98, !PT ;  /* 0x000000624f5b7209 */ /* 0x000fc60007810000 */
[----:B------:R-:W0:Y:S01]  /*34f0*/  MUFU.TANH R127, R127 ;  /* 0x0000007f007f7308 */ /* 0x000e220000002400 */
[----:B-1----:R-:W-:Y:S02]  /*3500*/  FSEL R59, R128, -INF , P2 ;  /* 0xff800000803b7808 */ /* 0x002fe40001000000 */
[----:B------:R-:W-:-:S05]  /*3510*/  ISETP.GT.AND P2, PT, R4, 0x91, PT ;  /* 0x000000910400780c */ /* 0x000fca0003f44270 */
[----:B------:R-:W-:Y:S08]  /*3520*/  MUFU.TANH R64, R64 ;  /* 0x0000004000407308 */ /* 0x000ff00000002400 */
[----:B------:R-:W1:Y:S01]  /*3530*/  MUFU.TANH R60, R60 ;  /* 0x0000003c003c7308 */ /* 0x000e620000002400 */
[----:B0-----:R-:W-:Y:S01]  /*3540*/  FSEL R24, R127, -INF , P3 ;  /* 0xff8000007f187808 */ /* 0x001fe20001800000 */
[----:B------:R-:W-:Y:S01]  /*3550*/  FMUL.FTZ R127, R0, R34 ;  /* 0x00000022007f7220 */ /* 0x000fe20000410000 */
[----:B------:R-:W-:-:S05]  /*3560*/  ISETP.GT.AND P3, PT, R4, 0x98, PT ;  /* 0x000000980400780c */ /* 0x000fca0003f64270 */
[----:B------:R-:W0:Y:S08]  /*3570*/  MUFU.TANH R129, R129 ;  /* 0x0000008100817308 */ /* 0x000e300000002400 */
[----:B------:R-:W2:Y:S01]  /*3580*/  MUFU.TANH R63, R63 ;  /* 0x0000003f003f7308 */ /* 0x000ea20000002400 */
[----:B-1----:R-:W-:Y:S02]  /*3590*/  FSEL R60, R60, -INF , P4 ;  /* 0xff8000003c3c7808 */ /* 0x002fe40002000000 */
[----:B------:R-:W-:-:S05]  /*35a0*/  ISETP.GT.AND P4, PT, R4, 0x99, PT ;  /* 0x000000990400780c */ /* 0x000fca0003f84270 */
[----:B------:R-:W1:Y:S01]  /*35b0*/  MUFU.TANH R130, R130 ;  /* 0x0000008200827308 */ /* 0x000e620000002400 */
[----:B0-----:R-:W-:-:S07]  /*35c0*/  FSEL R129, R129, -INF , P3 ;  /* 0xff80000081817808 */ /* 0x001fce0001800000 */
[----:B------:R-:W0:Y:S01]  /*35d0*/  MUFU.TANH R65, R65 ;  /* 0x0000004100417308 */ /* 0x000e220000002400 */
[----:B--2---:R-:W-:Y:S01]  /*35e0*/  FSEL R25, R63, -INF , P5 ;  /* 0xff8000003f197808 */ /* 0x004fe20002800000 */
[----:B------:R-:W-:Y:S01]  /*35f0*/  FMUL.FTZ R63, R0, R26 ;  /* 0x0000001a003f7220 */ /* 0x000fe20000410000 */
[----:B------:R-:W-:-:S05]  /*3600*/  ISETP.GT.AND P5, PT, R4, 0xa0, PT ;  /* 0x000000a00400780c */ /* 0x000fca0003fa4270 */
[----:B------:R-:W2:Y:S01]  /*3610*/  MUFU.TANH R133, R133 ;  /* 0x0000008500857308 */ /* 0x000ea20000002400 */
[----:B-1----:R-:W-:-:S07]  /*3620*/  FSEL R130, R130, -INF , P4 ;  /* 0xff80000082827808 */ /* 0x002fce0002000000 */
[----:B------:R1:W-:Y:S01]  /*3630*/  MUFU.TANH R94, R80 ;  /* 0x00000050005e7308 */ /* 0x0003e20000002400 */
[----:B0-----:R-:W-:-:S07]  /*3640*/  FSEL R26, R65, -INF , P1 ;  /* 0xff800000411a7808 */ /* 0x001fce0000800000 */
[----:B------:R-:W0:Y:S01]  /*3650*/  MUFU.TANH R66, R66 ;  /* 0x0000004200427308 */ /* 0x000e220000002400 */
[----:B-1----:R-:W-:Y:S01]  /*3660*/  FSEL R80, R62, -INF , P1 ;  /* 0xff8000003e507808 */ /* 0x002fe20000800000 */
[----:B------:R-:W-:Y:S01]  /*3670*/  FMUL.FTZ R62, R0, R27 ;  /* 0x0000001b003e7220 */ /* 0x000fe20000410000 */
[----:B------:R-:W-:Y:S02]  /*3680*/  ISETP.GT.AND P1, PT, R4, 0xa1, PT ;  /* 0x000000a10400780c */ /* 0x000fe40003f24270 */
[----:B------:R-:W-:Y:S02]  /*3690*/  FMNMX.FTZ R98, R80, R91, !PT ;  /* 0x0000005b50627209 */ /* 0x000fe40007810000 */
[----:B--2---:R-:W-:Y:S01]  /*36a0*/  FSEL R133, R133, -INF , P5 ;  /* 0xff80000085857808 */ /* 0x004fe20002800000 */
[----:B------:R-:W1:Y:S08]  /*36b0*/  MUFU.TANH R134, R134 ;  /* 0x0000008600867308 */ /* 0x000e700000002400 */
[----:B------:R2:W-:Y:S01]  /*36c0*/  MUFU.TANH R111, R83 ;  /* 0x00000053006f7308 */ /* 0x0005e20000002400 */
[----:B0-----:R-:W-:-:S07]  /*36d0*/  FSEL R27, R66, -INF , P2 ;  /* 0xff800000421b7808 */ /* 0x001fce0001000000 */
[----:B------:R-:W0:Y:S01]  /*36e0*/  MUFU.TANH R131, R131 ;  /* 0x0000008300837308 */ /* 0x000e220000002400 */
[----:B--2---:R-:W-:Y:S01]  /*36f0*/  FSEL R83, R64, -INF , P2 ;  /* 0xff80000040537808 */ /* 0x004fe20001000000 */
[----:B------:R-:W-:Y:S01]  /*3700*/  FMUL.FTZ R64, R0, R29 ;  /* 0x0000001d00407220 */ /* 0x000fe20000410000 */
[----:B------:R-:W-:Y:S02]  /*3710*/  FSEL R29, R84, -INF , P5 ;  /* 0xff800000541d7808 */ /* 0x000fe40002800000 */
[----:B------:R-:W-:Y:S02]  /*3720*/  FMNMX.FTZ R98, R83, R98, !PT ;  /* 0x0000006253627209 */ /* 0x000fe40007810000 */
[----:B------:R-:W-:Y:S01]  /*3730*/  ISETP.GT.AND P2, PT, R4, 0xa8, PT ;  /* 0x000000a80400780c */ /* 0x000fe20003f44270 */
[----:B------:R-:W2:Y:S01]  /*3740*/  MUFU.TANH R132, R132 ;  /* 0x0000008400847308 */ /* 0x000ea20000002400 */
[----:B------:R-:W-:Y:S02]  /*3750*/  FMNMX.FTZ R91, R129, R98, !PT ;  /* 0x00000062815b7209 */ /* 0x000fe40007810000 */
[----:B-1----:R-:W-:-:S02]  /*3760*/  FSEL R84, R134, -INF , P1 ;  /* 0xff80000086547808 */ /* 0x002fc40000800000 */
[----:B------:R-:W-:Y:S02]  /*3770*/  FMNMX.FTZ R98, R130, R91, !PT ;  /* 0x0000005b82627209 */ /* 0x000fe40007810000 */
[----:B------:R-:W-:Y:S01]  /*3780*/  FSEL R91, R121, -INF , P2 ;  /* 0xff800000795b7808 */ /* 0x000fe20001000000 */
[----:B------:R1:W-:Y:S01]  /*3790*/  MUFU.TANH R65, R63 ;  /* 0x0000003f00417308 */ /* 0x0003e20000002400 */
[----:B0-----:R-:W-:Y:S02]  /*37a0*/  FSEL R61, R131, -INF , P3 ;  /* 0xff800000833d7808 */ /* 0x001fe40001800000 */
[C---:B------:R-:W-:Y:S02]  /*37b0*/  ISETP.GT.AND P3, PT, R4.reuse, 0xa9, PT ;  /* 0x000000a90400780c */ /* 0x040fe40003f64270 */
[----:B------:R-:W-:Y:S02]  /*37c0*/  ISETP.GT.AND P5, PT, R4, 0xb1, PT ;  /* 0x000000b10400780c */ /* 0x000fe40003fa4270 */
[----:B------:R-:W-:Y:S01]  /*37d0*/  FSEL R97, R107, -INF , P3 ;  /* 0xff8000006b617808 */ /* 0x000fe20001800000 */
[----:B------:R-:W0:Y:S01]  /*37e0*/  MUFU.TANH R137, R137 ;  /* 0x0000008900897308 */ /* 0x000e220000002400 */
[----:B-1----:R-:W-:Y:S01]  /*37f0*/  FMUL.FTZ R63, R0, R28 ;  /* 0x0000001c003f7220 */ /* 0x002fe20000410000 */
[----:B--2---:R-:W-:-:S02]  /*3800*/  FSEL R28, R132, -INF , P4 ;  /* 0xff800000841c7808 */ /* 0x004fc40002000000 */
[----:B------:R-:W-:Y:S02]  /*3810*/  ISETP.GT.AND P4, PT, R4, 0xb0, PT ;  /* 0x000000b00400780c */ /* 0x000fe40003f84270 */
[----:B------:R-:W-:Y:S01]  /*3820*/  FSEL R30, R110, -INF , P2 ;  /* 0xff8000006e1e7808 */ /* 0x000fe20001000000 */
[----:B------:R-:W-:Y:S01]  /*3830*/  FMUL.FTZ R110, R0, R32 ;  /* 0x00000020006e7220 */ /* 0x000fe20000410000 */
[----:B------:R-:W-:Y:S01]  /*3840*/  MUFU.TANH R138, R138 ;  /* 0x0000008a008a7308 */ /* 0x000fe20000002400 */
[----:B------:R-:W-:-:S07]  /*3850*/  ISETP.GT.AND P2, PT, R4, 0xb9, PT ;  /* 0x000000b90400780c */ /* 0x000fce0003f44270 */
[----:B------:R1:W-:Y:S08]  /*3860*/  MUFU.TANH R114, R63 ;  /* 0x0000003f00727308 */ /* 0x0003f00000002400 */
[----:B------:R-:W-:Y:S01]  /*3870*/  MUFU.TANH R141, R141 ;  /* 0x0000008d008d7308 */ /* 0x000fe20000002400 */
[----:B-1----:R-:W-:Y:S02]  /*3880*/  FMNMX.FTZ R63, R133, R98, !PT ;  /* 0x00000062853f7209 */ /* 0x002fe40007810000 */
[----:B0-----:R-:W-:-:S05]  /*3890*/  FSEL R98, R137, -INF , P4 ;  /* 0xff80000089627808 */ /* 0x001fca0002000000 */
[----:B------:R0:W-:Y:S08]  /*38a0*/  MUFU.TANH R116, R64 ;  /* 0x0000004000747308 */ /* 0x0001f00000002400 */
[----:B------:R-:W1:Y:S01]  /*38b0*/  MUFU.TANH R136, R136 ;  /* 0x0000008800887308 */ /* 0x000e620000002400 */
[----:B0-----:R-:W-:-:S04]  /*38c0*/  FMNMX.FTZ R64, R84, R63, !PT ;  /* 0x0000003f54407209 */ /* 0x001fc80007810000 */
[----:B------:R-:W-:-:S03]  /*38d0*/  FMNMX.FTZ R102, R91, R64, !PT ;  /* 0x000000405b667209 */ /* 0x000fc60007810000 */
[----:B------:R-:W-:Y:S01]  /*38e0*/  MUFU.TANH R142, R142 ;  /* 0x0000008e008e7308 */ /* 0x000fe20000002400 */
[----:B------:R-:W-:-:S07]  /*38f0*/  FMNMX.FTZ R107, R97, R102, !PT ;  /* 0x00000066616b7209 */ /* 0x000fce0007810000 */
[----:B------:R-:W0:Y:S01]  /*3900*/  MUFU.TANH R139, R139 ;  /* 0x0000008b008b7308 */ /* 0x000e220000002400 */
[----:B-1----:R-:W-:Y:S02]  /*3910*/  FSEL R63, R136, -INF , P3 ;  /* 0xff800000883f7808 */ /* 0x002fe40001800000 */
[----:B------:R-:W-:-:S05]  /*3920*/  ISETP.GT.AND P3, PT, R4, 0xc0, PT ;  /* 0x000000c00400780c */ /* 0x000fca0003f64270 */
[----:B------:R-:W1:Y:S08]  /*3930*/  MUFU.TANH R140, R140 ;  /* 0x0000008c008c7308 */ /* 0x000e700000002400 */
[----:B------:R2:W-:Y:S01]  /*3940*/  MUFU.TANH R66, R62 ;  /* 0x0000003e00427308 */ /* 0x0005e20000002400 */
[----:B0-----:R-:W-:Y:S02]  /*3950*/  FSEL R64, R139, -INF , P4 ;  /* 0xff8000008b407808 */ /* 0x001fe40002000000 */
[----:B------:R-:W-:-:S04]  /*3960*/  ISETP.GT.AND P4, PT, R4, 0xc1, PT ;  /* 0x000000c10400780c */ /* 0x000fc80003f84270 */
[----:B------:R-:W-:Y:S01]  /*3970*/  FSEL R111, R111, -INF , P4 ;  /* 0xff8000006f6f7808 */ /* 0x000fe20002000000 */
[----:B------:R0:W-:Y:S01]  /*3980*/  MUFU.TANH R119, R101 ;  /* 0x0000006500777308 */ /* 0x0001e20000002400 */
[----:B--2---:R-:W-:Y:S02]  /*3990*/  FSEL R62, R120, -INF , P1 ;  /* 0xff800000783e7808 */ /* 0x004fe40000800000 */
[----:B------:R-:W-:Y:S02]  /*39a0*/  ISETP.GT.AND P1, PT, R4, 0xb8, PT ;  /* 0x000000b80400780c */ /* 0x000fe40003f24270 */
[----:B------:R-:W-:Y:S02]  /*39b0*/  FMNMX.FTZ R120, R98, R107, !PT ;  /* 0x0000006b62787209 */ /* 0x000fe40007810000 */
[----:B------:R-:W-:Y:S01]  /*39c0*/  FSEL R102, R141, -INF , P1 ;  /* 0xff8000008d667808 */ /* 0x000fe20000800000 */
[----:B------:R-:W2:Y:S01]  /*39d0*/  MUFU.TANH R143, R143 ;  /* 0x0000008f008f7308 */ /* 0x000ea20000002400 */
[----:B0-----:R-:W-:-:S02]  /*39e0*/  FSEL R101, R138, -INF , P5 ;  /* 0xff8000008a657808 */ /* 0x001fc40002800000 */
[----:B------:R-:W-:Y:S02]  /*39f0*/  FSEL R107, R142, -INF , P2 ;  /* 0xff8000008e6b7808 */ /* 0x000fe40001000000 */
[----:B------:R-:W-:Y:S01]  /*3a00*/  FMNMX.FTZ R33, R101, R120, !PT ;  /* 0x0000007865217209 */ /* 0x000fe20007810000 */
[----:B------:R-:W-:Y:S01]  /*3a10*/  FMUL.FTZ R120, R0, R36 ;  /* 0x0000002400787220 */ /* 0x000fe20000410000 */
[----:B-1----:R-:W-:Y:S01]  /*3a20*/  FSEL R32, R140, -INF , P5 ;  /* 0xff8000008c207808 */ /* 0x002fe20002800000 */
[----:B------:R-:W0:Y:S01]  /*3a30*/  MUFU.TANH R135, R135 ;  /* 0x0000008700877308 */ /* 0x000e220000002400 */
[----:B------:R-:W-:Y:S02]  /*3a40*/  FMNMX.FTZ R124, R102, R33, !PT ;  /* 0x00000021667c7209 */ /* 0x000fe40007810000 */
[----:B------:R-:W-:Y:S02]  /*3a50*/  ISETP.GT.AND P5, PT, R4, 0xc8, PT ;  /* 0x000000c80400780c */ /* 0x000fe40003fa4270 */
[----:B------:R-:W-:-:S02]  /*3a60*/  FMNMX.FTZ R121, R107, R124, !PT ;  /* 0x0000007c6b797209 */ /* 0x000fc40007810000 */
[----:B------:R-:W-:Y:S01]  /*3a70*/  FSEL R114, R114, -INF , P5 ;  /* 0xff80000072727808 */ /* 0x000fe20002800000 */
[----:B------:R1:W3:Y:S01]  /*3a80*/  MUFU.TANH R118, R110 ;  /* 0x0000006e00767308 */ /* 0x0002e20000002400 */
[----:B--2---:R-:W-:Y:S02]  /*3a90*/  FSEL R33, R143, -INF , P1 ;  /* 0xff8000008f217808 */ /* 0x004fe40000800000 */
[----:B------:R-:W-:-:S04]  /*3aa0*/  ISETP.GT.AND P1, PT, R4, 0xc9, PT ;  /* 0x000000c90400780c */ /* 0x000fc80003f24270 */
[----:B------:R-:W-:Y:S01]  /*3ab0*/  FSEL R116, R116, -INF , P1 ;  /* 0xff80000074747808 */ /* 0x000fe20000800000 */
[----:B------:R-:W2:Y:S01]  /*3ac0*/  MUFU.TANH R117, R117 ;  /* 0x0000007500757308 */ /* 0x000ea20000002400 */
[----:B-1----:R-:W-:Y:S01]  /*3ad0*/  FSEL R110, R94, -INF , P3 ;  /* 0xff8000005e6e7808 */ /* 0x002fe20001800000 */
[----:B------:R-:W-:Y:S01]  /*3ae0*/  FMUL.FTZ R94, R0, R37 ;  /* 0x00000025005e7220 */ /* 0x000fe20000410000 */
[----:B0-----:R-:W-:Y:S02]  /*3af0*/  FSEL R36, R135, -INF , P2 ;  /* 0xff80000087247808 */ /* 0x001fe40001000000 */
[----:B------:R-:W-:Y:S02]  /*3b00*/  FMNMX.FTZ R124, R110, R121, !PT ;  /* 0x000000796e7c7209 */ /* 0x000fe40007810000 */
[----:B------:R-:W-:Y:S01]  /*3b10*/  ISETP.GT.AND P2, PT, R4, 0xd0, PT ;  /* 0x000000d00400780c */ /* 0x000fe20003f44270 */
[----:B------:R-:W0:Y:S01]  /*3b20*/  MUFU.TANH R120, R120 ;  /* 0x0000007800787308 */ /* 0x000e220000002400 */
[----:B------:R-:W-:-:S02]  /*3b30*/  FMNMX.FTZ R37, R111, R124, !PT ;  /* 0x0000007c6f257209 */ /* 0x000fc40007810000 */
[----:B---3--:R-:W-:Y:S02]  /*3b40*/  FSEL R118, R118, -INF , P2 ;  /* 0xff80000076767808 */ /* 0x008fe40001000000 */
[----:B------:R-:W-:Y:S02]  /*3b50*/  FMNMX.FTZ R121, R114, R37, !PT ;  /* 0x0000002572797209 */ /* 0x000fe40007810000 */
[----:B------:R-:W-:Y:S01]  /*3b60*/  FSEL R37, R65, -INF , P3 ;  /* 0xff80000041257808 */ /* 0x000fe20001800000 */
[----:B------:R-:W1:Y:S01]  /*3b70*/  MUFU.TANH R94, R94 ;  /* 0x0000005e005e7308 */ /* 0x000e620000002400 */
[----:B------:R-:W-:Y:S02]  /*3b80*/  ISETP.GT.AND P3, PT, R4, 0xd1, PT ;  /* 0x000000d10400780c */ /* 0x000fe40003f64270 */
[----:B------:R-:W-:Y:S02]  /*3b90*/  FMNMX.FTZ R121, R116, R121, !PT ;  /* 0x0000007974797209 */ /* 0x000fe40007810000 */
[----:B------:R-:W-:-:S02]  /*3ba0*/  FSEL R65, R66, -INF , P4 ;  /* 0xff80000042417808 */ /* 0x000fc40002000000 */
[----:B------:R-:W-:Y:S01]  /*3bb0*/  ISETP.GT.AND P4, PT, R4, 0xd8, PT ;  /* 0x000000d80400780c */ /* 0x000fe20003f84270 */
[----:B------:R-:W3:Y:S01]  /*3bc0*/  MUFU.TANH R127, R127 ;  /* 0x0000007f007f7308 */ /* 0x000ee20000002400 */
[----:B--2---:R-:W-:Y:S02]  /*3bd0*/  FSEL R117, R117, -INF , P3 ;  /* 0xff80000075757808 */ /* 0x004fe40001800000 */
[----:B------:R-:W-:Y:S02]  /*3be0*/  FMNMX.FTZ R126, R118, R121, !PT ;  /* 0x00000079767e7209 */ /* 0x000fe40007810000 */
[----:B------:R-:W-:Y:S02]  /*3bf0*/  FSEL R66, R119, -INF , P5 ;  /* 0xff80000077427808 */ /* 0x000fe40002800000 */
[----:B------:R-:W-:Y:S01]  /*3c00*/  ISETP.GT.AND P5, PT, R4, 0xd9, PT ;  /* 0x000000d90400780c */ /* 0x000fe20003fa4270 */
[----:B------:R-:W2:Y:S01]  /*3c10*/  MUFU.TANH R123, R123 ;  /* 0x0000007b007b7308 */ /* 0x000ea20000002400 */
[----:B0-----:R-:W-:-:S02]  /*3c20*/  FSEL R124, R120, -INF , P4 ;  /* 0xff800000787c7808 */ /* 0x001fc40002000000 */
[----:B------:R-:W-:Y:S01]  /*3c30*/  FMNMX.FTZ R119, R117, R126, !PT ;  /* 0x0000007e75777209 */ /* 0x000fe20007810000 */
[----:B------:R-:W-:Y:S01]  /*3c40*/  FMUL.FTZ R126, R0, R31 ;  /* 0x0000001f007e7220 */ /* 0x000fe20000410000 */
[----:B-1----:R-:W-:Y:S02]  /*3c50*/  FSEL R120, R94, -INF , P5 ;  /* 0xff8000005e787808 */ /* 0x002fe40002800000 */
[----:B------:R-:W-:Y:S01]  /*3c60*/  FMNMX.FTZ R119, R124, R119, !PT ;  /* 0x000000777c777209 */ /* 0x000fe20007810000 */
[----:B------:R-:W0:Y:S01]  /*3c70*/  MUFU.TANH R125, R125 ;  /* 0x0000007d007d7308 */ /* 0x000e220000002400 */
[----:B---3--:R-:W-:Y:S02]  /*3c80*/  FSEL R127, R127, -INF , P2 ;  /* 0xff8000007f7f7808 */ /* 0x008fe40001000000 */
[----:B------:R-:W-:-:S05]  /*3c90*/  FMNMX.FTZ R4, R120, R119, !PT ;  /* 0x0000007778047209 */ /* 0x000fca0007810000 */
[----:B------:R-:W1:Y:S01]  /*3ca0*/  SHFL.BFLY PT, R119, R4, 0x2, 0x1f ;  /* 0x0c401f0004777f89 */ /* 0x000e6200000e0000 */
[----:B------:R-:W3:Y:S01]  /*3cb0*/  MUFU.TANH R126, R126 ;  /* 0x0000007e007e7308 */ /* 0x000ee20000002400 */
[----:B--2---:R-:W-:Y:S02]  /*3cc0*/  FSEL R123, R123, -INF , P3 ;  /* 0xff8000007b7b7808 */ /* 0x004fe40001800000 */
[----:B0-----:R-:W-:Y:S02]  /*3cd0*/  FSEL R125, R125, -INF , P4 ;  /* 0xff8000007d7d7808 */ /* 0x001fe40002000000 */
[----:B---3--:R-:W-:Y:S02]  /*3ce0*/  FSEL R126, R126, -INF , P1 ;  /* 0xff8000007e7e7808 */ /* 0x008fe40000800000 */
[----:B-1----:R-:W-:Y:S01]  /*3cf0*/  FMNMX.FTZ R121, R4, R119, !PT ;  /* 0x0000007704797209 */ /* 0x002fe20007810000 */
[----:B------:R-:W-:-:S04]  /*3d00*/  IMAD.U32 R119, RZ, RZ, UR10 ;  /* 0x0000000aff777e24 */ /* 0x000fc8000f8e00ff */
[----:B------:R-:W0:Y:S02]  /*3d10*/  SHFL.BFLY PT, R94, R121, 0x1, 0x1f ;  /* 0x0c201f00795e7f89 */ /* 0x000e2400000e0000 */
[----:B0-----:R-:W-:Y:S01]  /*3d20*/  FMNMX.FTZ R94, R121, R94, !PT ;  /* 0x0000005e795e7209 */ /* 0x001fe20007810000 */
[----:B------:R-:W-:-:S03]  /*3d30*/  FMUL.FTZ R121, R0, R39 ;  /* 0x0000002700797220 */ /* 0x000fc60000410000 */
[C---:B------:R-:W-:Y:S01]  /*3d40*/  FSETP.NEU.FTZ.AND P6, PT, R94.reuse, -INF , PT ;  /* 0xff8000005e00780b */ /* 0x040fe20003fdd000 */
[----:B------:R-:W-:-:S02]  /*3d50*/  FFMA.FTZ R119, R94, R119, -8 ;  /* 0xc10000005e777423 */ /* 0x000fc40000010077 */
[----:B------:R-:W0:Y:S03]  /*3d60*/  MUFU.TANH R121, R121 ;  /* 0x0000007900797308 */ /* 0x000e260000002400 */
[----:B------:R-:W-:Y:S02]  /*3d70*/  FSEL R119, R119, RZ, P6 ;  /* 0x000000ff77777208 */ /* 0x000fe40003000000 */
[----:B------:R-:W-:-:S03]  /*3d80*/  LOP3.LUT P6, RZ, R152, 0x7f, RZ, 0xc0, !PT ;  /* 0x0000007f98ff7812 */ /* 0x000fc600078cc0ff */
        /* <DEDUP_REMOVED lines=29> */
[----:B0-----:R-:W-:Y:S01]  /*3f60*/  FSEL R121, R121, -INF , P5 ;  /* 0xff80000079797808 */ /* 0x001fe20002800000 */
[--C-:B------:R-:W-:Y:S01]  /*3f70*/  FFMA.FTZ R88, R88, UR10, -R119.reuse ;  /* 0x0000000a58587c23 */ /* 0x100fe20008010877 */
[----:B------:R-:W-:Y:S01]  /*3f80*/  FMNMX.FTZ R85, R13, R82, !PT ;  /* 0x000000520d557209 */ /* 0x000fe20007810000 */
[----:B------:R0:W-:Y:S01]  /*3f90*/  MUFU.EX2 R76, R122 ;  /* 0x0000007a004c7308 */ /* 0x0001e20000000800 */
[----:B------:R-:W-:-:S01]  /*3fa0*/  FFMA.FTZ R133, R133, UR10, -R119 ;  /* 0x0000000a85857c23 */ /* 0x000fc20008010877 */
[----:B------:R-:W-:Y:S01]  /*3fb0*/  FFMA.FTZ R117, R117, UR10, -R119 ;  /* 0x0000000a75757c23 */ /* 0x000fe20008010877 */
[----:B------:R-:W-:Y:S01]  /*3fc0*/  FMNMX.FTZ R82, R14, R85, !PT ;  /* 0x000000550e527209 */ /* 0x000fe20007810000 */
[----:B------:R-:W-:-:S03]  /*3fd0*/  @!P6 VIADD R3, R3, 0x2e840 ;  /* 0x0002e8400303e836 */ /* 0x000fc60000000000 */
[----:B------:R-:W-:Y:S01]  /*3fe0*/  FMNMX.FTZ R85, R15, R82, !PT ;  /* 0x000000520f557209 */ /* 0x000fe20007810000 */
[----:B------:R-:W-:Y:S01]  /*3ff0*/  MUFU.EX2 R4, R4 ;  /* 0x0000000400047308 */ /* 0x000fe20000000800 */
[----:B0-----:R-:W-:-:S01]  /*4000*/  FFMA.FTZ R122, R99, UR10, -R119 ;  /* 0x0000000a637a7c23 */ /* 0x001fc20008010877 */
[----:B------:R-:W-:Y:S02]  /*4010*/  @!P6 PRMT R3, RZ, 0x654, R3 ;  /* 0x00000654ff03e816 */ /* 0x000fe40000000003 */
[----:B------:R-:W-:Y:S02]  /*4020*/  FMNMX.FTZ R82, R20, R85, !PT ;  /* 0x0000005514527209 */ /* 0x000fe40007810000 */
[----:B------:R0:W-:Y:S02]  /*4030*/  @!P6 SYNCS.ARRIVE.TRANS64.RED.A1T0 RZ, [R3+URZ], RZ ;  /* 0x000000ff03ffe9a7 */ /* 0x0001e4000810043f */
[----:B------:R-:W-:Y:S01]  /*4040*/  FMNMX.FTZ R85, R21, R82, !PT ;  /* 0x0000005215557209 */ /* 0x000fe20007810000 */
[----:B------:R-:W-:Y:S03]  /*4050*/  MUFU.EX2 R31, R31 ;  /* 0x0000001f001f7308 */ /* 0x000fe60000000800 */
[----:B------:R-:W-:Y:S01]  /*4060*/  FMNMX.FTZ R104, R40, R85, !PT ;  /* 0x0000005528687209 */ /* 0x000fe20007810000 */
[--C-:B------:R-:W-:Y:S01]  /*4070*/  FFMA.FTZ R85, R108, UR10, -R119.reuse ;  /* 0x0000000a6c557c23 */ /* 0x100fe20008010877 */
[----:B------:R-:W-:-:S02]  /*4080*/  FFMA.FTZ R108, R113, UR10, -R119 ;  /* 0x0000000a716c7c23 */ /* 0x000fc40008010877 */
[----:B------:R-:W-:Y:S01]  /*4090*/  FMNMX.FTZ R105, R41, R104, !PT ;  /* 0x0000006829697209 */ /* 0x000fe20007810000 */
[----:B------:R-:W-:Y:S03]  /*40a0*/  MUFU.EX2 R82, R109 ;  /* 0x0000006d00527308 */ /* 0x000fe60000000800 */
[----:B------:R-:W-:-:S04]  /*40b0*/  FMNMX.FTZ R104, R42, R105, !PT ;  /* 0x000000692a687209 */ /* 0x000fc80007810000 */
[----:B------:R-:W-:Y:S01]  /*40c0*/  FMNMX.FTZ R105, R43, R104, !PT ;  /* 0x000000682b697209 */ /* 0x000fe20007810000 */
[----:B------:R1:W-:Y:S03]  /*40d0*/  MUFU.EX2 R109, R112 ;  /* 0x00000070006d7308 */ /* 0x0003e60000000800 */
[----:B------:R-:W-:-:S04]  /*40e0*/  FMNMX.FTZ R106, R44, R105, !PT ;  /* 0x000000692c6a7209 */ /* 0x000fc80007810000 */
[----:B------:R-:W-:Y:S01]  /*40f0*/  FMNMX.FTZ R105, R45, R106, !PT ;  /* 0x0000006a2d697209 */ /* 0x000fe20007810000 */
[----:B------:R-:W2:Y:S01]  /*4100*/  MUFU.EX2 R104, R108 ;  /* 0x0000006c00687308 */ /* 0x000ea20000000800 */
[----:B-1----:R-:W-:-:S01]  /*4110*/  FFMA.FTZ R112, R95, UR10, -R119 ;  /* 0x0000000a5f707c23 */ /* 0x002fc20008010877 */
[--C-:B------:R-:W-:Y:S01]  /*4120*/  FFMA.FTZ R95, R96, UR10, -R119.reuse ;  /* 0x0000000a605f7c23 */ /* 0x100fe20008010877 */
[----:B------:R-:W-:Y:S01]  /*4130*/  FMNMX.FTZ R106, R46, R105, !PT ;  /* 0x000000692e6a7209 */ /* 0x000fe20007810000 */
[--C-:B------:R-:W-:Y:S01]  /*4140*/  FFMA.FTZ R105, R115, UR10, -R119.reuse ;  /* 0x0000000a73697c23 */ /* 0x100fe20008010877 */
[----:B------:R-:W-:-:S02]  /*4150*/  FFMA.FTZ R115, R89, UR10, -R119 ;  /* 0x0000000a59737c23 */ /* 0x000fc40008010877 */
[----:B------:R-:W-:Y:S01]  /*4160*/  FMNMX.FTZ R113, R47, R106, !PT ;  /* 0x0000006a2f717209 */ /* 0x000fe20007810000 */
[----:B------:R-:W-:Y:S03]  /*4170*/  MUFU.EX2 R34, R34 ;  /* 0x0000002200227308 */ /* 0x000fe60000000800 */
[----:B------:R-:W-:-:S04]  /*4180*/  FMNMX.FTZ R106, R48, R113, !PT ;  /* 0x00000071306a7209 */ /* 0x000fc80007810000 */
[----:B------:R-:W-:Y:S01]  /*4190*/  FMNMX.FTZ R113, R49, R106, !PT ;  /* 0x0000006a31717209 */ /* 0x000fe20007810000 */
[----:B------:R-:W1:Y:S01]  /*41a0*/  MUFU.EX2 R39, R39 ;  /* 0x0000002700277308 */ /* 0x000e620000000800 */
[----:B--2---:R-:W-:Y:S02]  /*41b0*/  F2FP.SATFINITE.E4M3.F32.PACK_AB_MERGE_C R210, R109, R104, RZ ;  /* 0x000000686dd2723e */ /* 0x004fe400048070ff */
[----:B------:R-:W-:Y:S01]  /*41c0*/  FMNMX.FTZ R106, R50, R113, !PT ;  /* 0x00000071326a7209 */ /* 0x000fe20007810000 */
[----:B------:R-:W-:-:S03]  /*41d0*/  FFMA.FTZ R113, R90, UR10, -R119 ;  /* 0x0000000a5a717c23 */ /* 0x000fc60008010877 */
[----:B------:R-:W-:Y:S01]  /*41e0*/  FMNMX.FTZ R89, R51, R106, !PT ;  /* 0x0000006a33597209 */ /* 0x000fe20007810000 */
[----:B------:R-:W-:Y:S03]  /*41f0*/  MUFU.EX2 R35, R35 ;  /* 0x0000002300237308 */ /* 0x000fe60000000800 */
[----:B------:R-:W-:-:S04]  /*4200*/  FMNMX.FTZ R108, R52, R89, !PT ;  /* 0x00000059346c7209 */ /* 0x000fc80007810000 */
[----:B------:R-:W-:Y:S01]  /*4210*/  FMNMX.FTZ R89, R53, R108, !PT ;  /* 0x0000006c35597209 */ /* 0x000fe20007810000 */
[----:B------:R-:W-:-:S01]  /*4220*/  FFMA.FTZ R108, R92, UR10, -R119 ;  /* 0x0000000a5c6c7c23 */ /* 0x000fc20008010877 */
[----:B------:R2:W-:Y:S01]  /*4230*/  MUFU.EX2 R106, R115 ;  /* 0x00000073006a7308 */ /* 0x0005e20000000800 */
[----:B-1----:R-:W-:Y:S02]  /*4240*/  F2FP.SATFINITE.E4M3.F32.PACK_AB_MERGE_C R200, R39, R34, RZ ;  /* 0x0000002227c8723e */ /* 0x002fe400048070ff */
[----:B------:R-:W-:Y:S01]  /*4250*/  FMNMX.FTZ R90, R54, R89, !PT ;  /* 0x00000059365a7209 */ /* 0x000fe20007810000 */
[----:B------:R-:W-:-:S01]  /*4260*/  FFMA.FTZ R89, R93, UR10, -R119 ;  /* 0x0000000a5d597c23 */ /* 0x000fc20008010877 */
[----:B------:R-:W-:Y:S02]  /*4270*/  F2FP.SATFINITE.E4M3.F32.PACK_AB_MERGE_C R200, R31, R4, R200 ;  /* 0x000000041fc8723e */ /* 0x000fe400048070c8 */
[----:B------:R-:W-:Y:S01]  /*4280*/  FMNMX.FTZ R93, R55, R90, !PT ;  /* 0x0000005a375d7209 */ /* 0x000fe20007810000 */
[----:B------:R-:W-:Y:S01]  /*4290*/  MUFU.EX2 R38, R38 ;  /* 0x0000002600267308 */ /* 0x000fe20000000800 */
[----:B--2---:R-:W-:-:S02]  /*42a0*/  FFMA.FTZ R115, R100, UR10, -R119 ;  /* 0x0000000a64737c23 */ /* 0x004fc40008010877 */
        /* <DEDUP_REMOVED lines=13> */
[----:B------:R-:W-:Y:S01]  /*4380*/  FFMA.FTZ R103, R79, UR10, -R119 ;  /* 0x0000000a4f677c23 */ /* 0x000fe20008010877 */
[----:B------:R-:W-:-:S04]  /*4390*/  FMNMX.FTZ R96, R27, R96, !PT ;  /* 0x000000601b607209 */ /* 0x000fc80007810000 */
[----:B------:R-:W-:Y:S01]  /*43a0*/  FMNMX.FTZ R99, R61, R96, !PT ;  /* 0x000000603d637209 */ /* 0x000fe20007810000 */
[----:B------:R1:W-:Y:S03]  /*43b0*/  MUFU.EX2 R93, R115 ;  /* 0x00000073005d7308 */ /* 0x0003e60000000800 */
[----:B------:R-:W-:-:S04]  /*43c0*/  FMNMX.FTZ R100, R28, R99, !PT ;  /* 0x000000631c647209 */ /* 0x000fc80007810000 */
[----:B------:R-:W-:Y:S01]  /*43d0*/  FMNMX.FTZ R99, R29, R100, !PT ;  /* 0x000000641d637209 */ /* 0x000fe20007810000 */
[----:B------:R3:W-:Y:S01]  /*43e0*/  MUFU.EX2 R96, R122 ;  /* 0x0000007a00607308 */ /* 0x0007e20000000800 */
[----:B-1----:R-:W-:-:S01]  /*43f0*/  FFMA.FTZ R115, R80, UR10, -R119 ;  /* 0x0000000a50737c23 */ /* 0x002fc20008010877 */
[----:B--2---:R-:W-:Y:S02]  /*4400*/  F2FP.SATFINITE.E4M3.F32.PACK_AB_MERGE_C R202, R70, R67, RZ ;  /* 0x0000004346ca723e */ /* 0x004fe400048070ff */
[----:B------:R-:W-:Y:S02]  /*4410*/  FMNMX.FTZ R99, R62, R99, !PT ;  /* 0x000000633e637209 */ /* 0x000fe40007810000 */
[----:B------:R-:W-:Y:S02]  /*4420*/  F2FP.SATFINITE.E4M3.F32.PACK_AB_MERGE_C R202, R38, R35, R202 ;  /* 0x0000002326ca723e */ /* 0x000fe400048070ca */
[----:B------:R-:W-:Y:S01]  /*4430*/  FMNMX.FTZ R108, R30, R99, !PT ;  /* 0x000000631e6c7209 */ /* 0x000fe20007810000 */
[----:B---3--:R-:W-:Y:S01]  /*4440*/  FFMA.FTZ R122, R83, UR10, -R119 ;  /* 0x0000000a537a7c23 */ /* 0x008fe20008010877 */
[----:B------:R-:W-:Y:S02]  /*4450*/  MUFU.EX2 R100, R112 ;  /* 0x0000007000647308 */ /* 0x000fe40000000800 */
[----:B------:R-:W-:-:S04]  /*4460*/  FMNMX.FTZ R79, R63, R108, !PT ;  /* 0x0000006c3f4f7209 */ /* 0x000fc80007810000 */
[----:B------:R-:W-:Y:S02]  /*4470*/  FMNMX.FTZ R99, R64, R79, !PT ;  /* 0x0000004f40637209 */ /* 0x000fe40007810000 */
[----:B------:R1:W-:Y:S02]  /*4480*/  MUFU.EX2 R79, R115 ;  /* 0x00000073004f7308 */ /* 0x0003e40000000800 */
[----:B------:R-:W-:-:S04]  /*4490*/  FMNMX.FTZ R80, R32, R99, !PT ;  /* 0x0000006320507209 */ /* 0x000fc80007810000 */
[----:B------:R-:W-:Y:S02]  /*44a0*/  FMNMX.FTZ R83, R33, R80, !PT ;  /* 0x0000005021537209 */ /* 0x000fe40007810000 */
[----:B------:R2:W-:Y:S01]  /*44b0*/  MUFU.EX2 R80, R122 ;  /* 0x0000007a00507308 */ /* 0x0005e20000000800 */
[----:B-1----:R-:W-:-:S01]  /*44c0*/  FFMA.FTZ R115, R84, UR10, -R119 ;  /* 0x0000000a54737c23 */ /* 0x002fc20008010877 */
        /* <DEDUP_REMOVED lines=20> */
[----:B--2---:R-:W-:Y:S01]  /*4610*/  FMNMX.FTZ R122, R127, R112, !PT ;  /* 0x000000707f7a7209 */ /* 0x004fe20007810000 */
[----:B------:R-:W-:Y:S03]  /*4620*/  MUFU.EX2 R68, R68 ;  /* 0x0000004400447308 */ /* 0x000fe60000000800 */
[----:B------:R-:W-:-:S04]  /*4630*/  FMNMX.FTZ R122, R123, R122, !PT ;  /* 0x0000007a7b7a7209 */ /* 0x000fc80007810000 */
[----:B------:R-:W-:Y:S01]  /*4640*/  FMNMX.FTZ R122, R125, R122, !PT ;  /* 0x0000007a7d7a7209 */ /* 0x000fe20007810000 */
[----:B------:R-:W-:Y:S03]  /*4650*/  MUFU.EX2 R112, R133 ;  /* 0x0000008500707308 */ /* 0x000fe60000000800 */
[----:B------:R-:W-:-:S05]  /*4660*/  FMNMX.FTZ R122, R121, R122, !PT ;  /* 0x0000007a797a7209 */ /* 0x000fca0007810000 */
[----:B------:R-:W1:Y:S01]  /*4670*/  SHFL.BFLY PT, R99, R122, 0x2, 0x1f ;  /* 0x0c401f007a637f89 */ /* 0x000e6200000e0000 */
[----:B------:R-:W-:Y:S08]  /*4680*/  MUFU.EX2 R69, R69 ;  /* 0x0000004500457308 */ /* 0x000ff00000000800 */
[----:B------:R-:W-:Y:S08]  /*4690*/  MUFU.EX2 R72, R72 ;  /* 0x0000004800487308 */ /* 0x000ff00000000800 */
[----:B------:R-:W2:Y:S01]  /*46a0*/  MUFU.EX2 R73, R73 ;  /* 0x0000004900497308 */ /* 0x000ea20000000800 */
[----:B-1----:R-:W-:Y:S01]  /*46b0*/  FMNMX.FTZ R128, R122, R99, !PT ;  /* 0x000000637a807209 */ /* 0x002fe20007810000 */
[----:B------:R-:W-:-:S06]  /*46c0*/  IMAD.U32 R122, RZ, RZ, UR10 ;  /* 0x0000000aff7a7e24 */ /* 0x000fcc000f8e00ff */
[----:B------:R-:W-:Y:S01]  /*46d0*/  MUFU.EX2 R71, R71 ;  /* 0x0000004700477308 */ /* 0x000fe20000000800 */
[----:B------:R-:W1:Y:S07]  /*46e0*/  SHFL.BFLY PT, R99, R128, 0x1, 0x1f ;  /* 0x0c201f0080637f89 */ /* 0x000e6e00000e0000 */
[----:B------:R-:W-:Y:S01]  /*46f0*/  MUFU.EX2 R74, R74 ;  /* 0x0000004a004a7308 */ /* 0x000fe20000000800 */
[----:B--2---:R-:W-:-:S04]  /*4700*/  F2FP.SATFINITE.E4M3.F32.PACK_AB_MERGE_C R204, R73, R72, RZ ;  /* 0x0000004849cc723e */ /* 0x004fc800048070ff */
[----:B------:R-:W-:-:S03]  /*4710*/  F2FP.SATFINITE.E4M3.F32.PACK_AB_MERGE_C R204, R69, R68, R204 ;  /* 0x0000004445cc723e */ /* 0x000fc600048070cc */
[----:B------:R-:W-:Y:S08]  /*4720*/  MUFU.EX2 R75, R75 ;  /* 0x0000004b004b7308 */ /* 0x000ff00000000800 */
[----:B------:R-:W-:Y:S01]  /*4730*/  MUFU.EX2 R78, R78 ;  /* 0x0000004e004e7308 */ /* 0x000fe20000000800 */
[----:B-1----:R-:W-:-:S04]  /*4740*/  FMNMX.FTZ R99, R128, R99, !PT ;  /* 0x0000006380637209 */ /* 0x002fc80007810000 */
        /* <DEDUP_REMOVED lines=23> */
[----:B------:R-:W-:Y:S01]  /*48c0*/  FADD.FTZ R49, R4, R31 ;  /* 0x0000001f04317221 */ /* 0x000fe20000010000 */
[----:B------:R-:W-:-:S01]  /*48d0*/  FFMA.FTZ R9, R13, UR10, -R120 ;  /* 0x0000000a0d097c23 */ /* 0x000fc20008010878 */
[--C-:B------:R-:W-:Y:S01]  /*48e0*/  FFMA.FTZ R40, R41, UR10, -R120.reuse ;  /* 0x0000000a29287c23 */ /* 0x100fe20008010878 */
[----:B------:R-:W-:-:S01]  /*48f0*/  FFMA.FTZ R13, R43, UR10, -R120 ;  /* 0x0000000a2b0d7c23 */ /* 0x000fc20008010878 */
[--C-:B------:R-:W-:Y:S01]  /*4900*/  FFMA.FTZ R41, R51, UR10, -R120.reuse ;  /* 0x0000000a33297c23 */ /* 0x100fe20008010878 */
[----:B------:R-:W-:-:S01]  /*4910*/  FFMA.FTZ R43, R45, UR10, -R120 ;  /* 0x0000000a2d2b7c23 */ /* 0x000fc20008010878 */
[----:B------:R-:W2:Y:S01]  /*4920*/  MUFU.EX2 R122, R122 ;  /* 0x0000007a007a7308 */ /* 0x000ea20000000800 */
[----:B------:R-:W-:-:S01]  /*4930*/  FFMA.FTZ R51, R54, UR10, -R120 ;  /* 0x0000000a36337c23 */ /* 0x000fc20008010878 */
[----:B------:R-:W-:Y:S01]  /*4940*/  FFMA.FTZ R45, R56, UR10, -R120 ;  /* 0x0000000a382d7c23 */ /* 0x000fe20008010878 */
[----:B------:R-:W-:-:S01]  /*4950*/  FADD.FTZ R54, R34, R49 ;  /* 0x0000003122367221 */ /* 0x000fc20000010000 */
[--C-:B------:R-:W-:Y:S01]  /*4960*/  FFMA.FTZ R133, R42, UR10, -R120.reuse ;  /* 0x0000000a2a857c23 */ /* 0x100fe20008010878 */
[----:B------:R-:W-:-:S01]  /*4970*/  FFMA.FTZ R42, R52, UR10, -R120 ;  /* 0x0000000a342a7c23 */ /* 0x000fc20008010878 */
[----:B------:R-:W-:Y:S01]  /*4980*/  FFMA.FTZ R52, R57, UR10, -R120 ;  /* 0x0000000a39347c23 */ /* 0x000fe20008010878 */
[----:B------:R-:W-:-:S01]  /*4990*/  FADD.FTZ R54, R39, R54 ;  /* 0x0000003627367221 */ /* 0x000fc20000010000 */
        /* <DEDUP_REMOVED lines=10> */
[----:B------:R-:W-:Y:S01]  /*4a40*/  FADD.FTZ R55, R35, R54 ;  /* 0x0000003623377221 */ /* 0x000fe20000010000 */
[----:B------:R-:W-:-:S01]  /*4a50*/  FFMA.FTZ R25, R25, UR10, -R120 ;  /* 0x0000000a19197c23 */ /* 0x000fc20008010878 */
[--C-:B0-----:R-:W-:Y:S01]  /*4a60*/  FFMA.FTZ R3, R26, UR10, -R120.reuse ;  /* 0x0000000a1a037c23 */ /* 0x101fe20008010878 */
[----:B------:R-:W-:-:S01]  /*4a70*/  FFMA.FTZ R26, R27, UR10, -R120 ;  /* 0x0000000a1b1a7c23 */ /* 0x000fc20008010878 */
[----:B------:R-:W-:Y:S01]  /*4a80*/  FADD.FTZ R54, R38, R55 ;  /* 0x0000003726367221 */ /* 0x000fe20000010000 */
[----:B------:R-:W-:-:S01]  /*4a90*/  FFMA.FTZ R46, R46, UR10, -R120 ;  /* 0x0000000a2e2e7c23 */ /* 0x000fc20008010878 */
[----:B------:R-:W0:Y:S01]  /*4aa0*/  MUFU.EX2 R8, R8 ;  /* 0x0000000800087308 */ /* 0x000e220000000800 */
[----:B---3--:R-:W-:-:S01]  /*4ab0*/  FADD.FTZ R56, R129, R56 ;  /* 0x0000003881387221 */ /* 0x008fc20000010000 */
[----:B------:R-:W-:Y:S01]  /*4ac0*/  FADD.FTZ R55, R67, R54 ;  /* 0x0000003643377221 */ /* 0x000fe20000010000 */
[----:B------:R-:W-:-:S01]  /*4ad0*/  FFMA.FTZ R49, R59, UR10, -R120 ;  /* 0x0000000a3b317c23 */ /* 0x000fc20008010878 */
[--C-:B------:R-:W-:Y:S01]  /*4ae0*/  FFMA.FTZ R28, R28, UR10, -R120.reuse ;  /* 0x0000000a1c1c7c23 */ /* 0x100fe20008010878 */
[----:B------:R-:W-:-:S01]  /*4af0*/  FFMA.FTZ R29, R29, UR10, -R120 ;  /* 0x0000000a1d1d7c23 */ /* 0x000fc20008010878 */
[----:B------:R-:W-:Y:S01]  /*4b00*/  FADD.FTZ R55, R70, R55 ;  /* 0x0000003746377221 */ /* 0x000fe20000010000 */
[----:B------:R-:W-:-:S01]  /*4b10*/  FFMA.FTZ R24, R24, UR10, -R120 ;  /* 0x0000000a18187c23 */ /* 0x000fc20008010878 */
[----:B------:R-:W2:Y:S01]  /*4b20*/  MUFU.EX2 R124, R124 ;  /* 0x0000007c007c7308 */ /* 0x000ea20000000800 */
[----:B-1----:R-:W-:-:S01]  /*4b30*/  FADD.FTZ R57, R7, R56 ;  /* 0x0000003807397221 */ /* 0x002fc20000010000 */
[----:B------:R-:W-:Y:S01]  /*4b40*/  FADD.FTZ R58, R68, R55 ;  /* 0x00000037443a7221 */ /* 0x000fe20000010000 */
        /* <DEDUP_REMOVED lines=10> */
[----:B------:R-:W-:Y:S01]  /*4bf0*/  F2FP.SATFINITE.E4M3.F32.PACK_AB_MERGE_C R122, R129, R122, RZ ;  /* 0x0000007a817a723e */ /* 0x000fe200048070ff */
[--C-:B------:R-:W-:Y:S01]  /*4c00*/  FFMA.FTZ R65, R65, UR10, -R120.reuse ;  /* 0x0000000a41417c23 */ /* 0x100fe20008010878 */
[----:B------:R-:W-:-:S01]  /*4c10*/  FFMA.FTZ R66, R66, UR10, -R120 ;  /* 0x0000000a42427c23 */ /* 0x000fc20008010878 */
[----:B------:R-:W0:Y:S01]  /*4c20*/  MUFU.EX2 R9, R9 ;  /* 0x0000000900097308 */ /* 0x000e220000000800 */
[----:B--2---:R-:W-:-:S01]  /*4c30*/  FADD.FTZ R56, R124, R57 ;  /* 0x000000397c387221 */ /* 0x004fc20000010000 */
[----:B------:R-:W-:Y:S01]  /*4c40*/  FADD.FTZ R57, R69, R58 ;  /* 0x0000003a45397221 */ /* 0x000fe20000010000 */
[----:B------:R-:W-:Y:S01]  /*4c50*/  F2FP.SATFINITE.E4M3.F32.PACK_AB_MERGE_C R201, R6, R5, R122 ;  /* 0x0000000506c9723e */ /* 0x000fe2000480707a */
[--C-:B------:R-:W-:Y:S01]  /*4c60*/  FFMA.FTZ R126, R126, UR10, -R120.reuse ;  /* 0x0000000a7e7e7c23 */ /* 0x100fe20008010878 */
[----:B------:R-:W-:-:S01]  /*4c70*/  FFMA.FTZ R127, R127, UR10, -R120 ;  /* 0x0000000a7f7f7c23 */ /* 0x000fc20008010878 */
[----:B------:R-:W-:Y:S01]  /*4c80*/  FADD.FTZ R58, R72, R57 ;  /* 0x00000039483a7221 */ /* 0x000fe20000010000 */
[----:B------:R-:W-:-:S01]  /*4c90*/  FFMA.FTZ R123, R123, UR10, -R120 ;  /* 0x0000000a7b7b7c23 */ /* 0x000fc20008010878 */
[----:B------:R-:W2:Y:S01]  /*4ca0*/  MUFU.EX2 R10, R10 ;  /* 0x0000000a000a7308 */ /* 0x000ea20000000800 */
[----:B-1----:R-:W-:-:S01]  /*4cb0*/  FADD.FTZ R56, R131, R56 ;  /* 0x0000003883387221 */ /* 0x002fc20000010000 */
[----:B------:R-:W-:Y:S01]  /*4cc0*/  FADD.FTZ R58, R73, R58 ;  /* 0x0000003a493a7221 */ /* 0x000fe20000010000 */
[----:B------:R-:W-:Y:S01]  /*4cd0*/  F2FP.SATFINITE.E4M3.F32.PACK_AB_MERGE_C R124, R131, R124, RZ ;  /* 0x0000007c837c723e */ /* 0x000fe200048070ff */
[----:B------:R-:W-:Y:S01]  /*4ce0*/  FFMA.FTZ R125, R125, UR10, -R120 ;  /* 0x0000000a7d7d7c23 */ /* 0x000fe20008010878 */
[----:B------:R-:W-:Y:S01]  /*4cf0*/  F2FP.SATFINITE.E4M3.F32.PACK_AB_MERGE_C R206, R78, R75, RZ ;  /* 0x0000004b4ece723e */ /* 0x000fe200048070ff */
[----:B------:R-:W-:Y:S01]  /*4d00*/  FADD.FTZ R57, R71, R58 ;  /* 0x0000003a47397221 */ /* 0x000fe20000010000 */
[----:B------:R-:W-:Y:S01]  /*4d10*/  F2FP.SATFINITE.E4M3.F32.PACK_AB_MERGE_C R203, R8, R7, R124 ;  /* 0x0000000708cb723e */ /* 0x000fe2000480707c */
[----:B------:R-:W1:Y:S01]  /*4d20*/  MUFU.EX2 R15, R15 ;  /* 0x0000000f000f7308 */ /* 0x000e620000000800 */
[----:B0-----:R-:W-:-:S01]  /*4d30*/  FADD.FTZ R55, R9, R56 ;  /* 0x0000003809377221 */ /* 0x001fc20000010000 */
[----:B------:R-:W-:Y:S01]  /*4d40*/  F2FP.SATFINITE.E4M3.F32.PACK_AB_MERGE_C R206, R74, R71, R206 ;  /* 0x000000474ace723e */ /* 0x000fe200048070ce */
[--C-:B------:R-:W-:Y:S01]  /*4d50*/  IMAD.MOV.U32 R73, RZ, RZ, R87.reuse ;  /* 0x000000ffff497224 */ /* 0x100fe200078e0057 */
[----:B------:R-:W-:Y:S01]  /*4d60*/  MOV R69, R87 ;  /* 0x0000005700457202 */ /* 0x000fe20000000f00 */
[----:B------:R-:W-:-:S02]  /*4d70*/  IMAD.MOV.U32 R72, RZ, RZ, R87 ;  /* 0x000000ffff487224 */ /* 0x000fc400078e0057 */
[----:B------:R-:W-:Y:S01]  /*4d80*/  IMAD.MOV.U32 R71, RZ, RZ, R87 ;  /* 0x000000ffff477224 */ /* 0x000fe200078e0057 */
[----:B------:R-:W0:Y:S01]  /*4d90*/  MUFU.EX2 R128, R128 ;  /* 0x0000008000807308 */ /* 0x000e220000000800 */
[----:B--2---:R-:W-:-:S01]  /*4da0*/  FADD.FTZ R56, R10, R55 ;  /* 0x000000370a387221 */ /* 0x004fc20000010000 */
[--C-:B------:R-:W-:Y:S02]  /*4db0*/  IMAD.MOV.U32 R70, RZ, RZ, R87.reuse ;  /* 0x000000ffff467224 */ /* 0x100fe400078e0057 */
[--C-:B------:R-:W-:Y:S02]  /*4dc0*/  IMAD.MOV.U32 R68, RZ, RZ, R87.reuse ;  /* 0x000000ffff447224 */ /* 0x100fe400078e0057 */
[----:B------:R-:W-:Y:S02]  /*4dd0*/  IMAD.MOV.U32 R67, RZ, RZ, R87 ;  /* 0x000000ffff437224 */ /* 0x000fe400078e0057 */
[----:B------:R-:W2:Y:S01]  /*4de0*/  MUFU.EX2 R11, R11 ;  /* 0x0000000b000b7308 */ /* 0x000ea20000000800 */
[----:B-1----:R-:W-:-:S01]  /*4df0*/  FADD.FTZ R55, R15, R56 ;  /* 0x000000380f377221 */ /* 0x002fc20000010000 */
[----:B------:R-:W-:-:S02]  /*4e00*/  IMAD.MOV.U32 R60, RZ, RZ, R87 ;  /* 0x000000ffff3c7224 */ /* 0x000fc400078e0057 */
[----:B------:R-:W-:-:S04]  /*4e10*/  IMAD.MOV.U32 R35, RZ, RZ, R87 ;  /* 0x000000ffff237224 */ /* 0x000fc800078e0057 */
[----:B------:R-:W1:Y:S01]  /*4e20*/  MUFU.EX2 R12, R12 ;  /* 0x0000000c000c7308 */ /* 0x000e620000000800 */
[----:B0-----:R-:W-:-:S01]  /*4e30*/  FADD.FTZ R56, R128, R55 ;  /* 0x0000003780387221 */ /* 0x001fc20000010000 */
[----:B------:R-:W-:Y:S01]  /*4e40*/  FFMA.FTZ R55, R30, UR10, -R120 ;  /* 0x0000000a1e377c23 */ /* 0x000fe20008010878 */
[----:B------:R-:W-:-:S01]  /*4e50*/  FADD.FTZ R30, R74, R57 ;  /* 0x000000394a1e7221 */ /* 0x000fc20000010000 */
[----:B------:R-:W-:Y:S01]  /*4e60*/  F2FP.SATFINITE.E4M3.F32.PACK_AB_MERGE_C R128, R128, R15, RZ ;  /* 0x0000000f8080723e */ /* 0x000fe200048070ff */
[--C-:B------:R-:W-:Y:S02]  /*4e70*/  IMAD.MOV.U32 R74, RZ, RZ, R87.reuse ;  /* 0x000000ffff4a7224 */ /* 0x100fe400078e0057 */
[----:B------:R-:W-:Y:S01]  /*4e80*/  FADD.FTZ R57, R75, R30 ;  /* 0x0000001e4b397221 */ /* 0x000fe20000010000 */
[----:B------:R-:W0:Y:S01]  /*4e90*/  MUFU.EX2 R40, R40 ;  /* 0x0000002800287308 */ /* 0x000e220000000800 */
[----:B------:R-:W-:Y:S01]  /*4ea0*/  F2FP.SATFINITE.E4M3.F32.PACK_AB_MERGE_C R205, R10, R9, R128 ;  /* 0x000000090acd723e */ /* 0x000fe20004807080 */
[----:B------:R-:W-:-:S02]  /*4eb0*/  IMAD.MOV.U32 R75, RZ, RZ, R87 ;  /* 0x000000ffff4b7224 */ /* 0x000fc400078e0057 */
[----:B------:R-:W-:-:S01]  /*4ec0*/  FADD.FTZ R57, R78, R57 ;  /* 0x000000394e397221 */ /* 0x000fc20000010000 */
[----:B------:R-:W-:-:S03]  /*4ed0*/  IMAD.MOV.U32 R78, RZ, RZ, R87 ;  /* 0x000000ffff4e7224 */ /* 0x000fc600078e0057 */
[----:B------:R-:W3:Y:S08]  /*4ee0*/  MUFU.EX2 R133, R133 ;  /* 0x0000008500857308 */ /* 0x000ef00000000800 */
[----:B------:R-:W4:Y:S08]  /*4ef0*/  MUFU.EX2 R13, R13 ;  /* 0x0000000d000d7308 */ /* 0x000f300000000800 */
[----:B------:R2:W-:Y:S08]  /*4f00*/  MUFU.EX2 R27, R25 ;  /* 0x00000019001b7308 */ /* 0x0005f00000000800 */
[----:B------:R-:W5:Y:S01]  /*4f10*/  MUFU.EX2 R14, R14 ;  /* 0x0000000e000e7308 */ /* 0x000f620000000800 */
[----:B--2---:R-:W-:-:S01]  /*4f20*/  FADD.FTZ R25, R11, R56 ;  /* 0x000000380b197221 */ /* 0x004fc20000010000 */
[----:B------:R-:W-:Y:S01]  /*4f30*/  FFMA.FTZ R56, R32, UR10, -R120 ;  /* 0x0000000a20387c23 */ /* 0x000fe20008010878 */
[----:B------:R-:W-:-:S01]  /*4f40*/  FADD.FTZ R32, R76, R57 ;  /* 0x000000394c207221 */ /* 0x000fc20000010000 */
[----:B------:R-:W-:Y:S01]  /*4f50*/  FFMA.FTZ R120, R121, UR10, -R120 ;  /* 0x0000000a79787c23 */ /* 0x000fe20008010878 */
[----:B-1----:R-:W-:-:S02]  /*4f60*/  FADD.FTZ R25, R12, R25 ;  /* 0x000000190c197221 */ /* 0x002fc40000010000 */
[----:B------:R-:W-:Y:S01]  /*4f70*/  FADD.FTZ R32, R77, R32 ;  /* 0x000000204d207221 */ /* 0x000fe20000010000 */
[----:B------:R-:W1:Y:S01]  /*4f80*/  MUFU.EX2 R43, R43 ;  /* 0x0000002b002b7308 */ /* 0x000e620000000800 */
[----:B0-----:R-:W-:-:S04]  /*4f90*/  FADD.FTZ R30, R40, R25 ;  /* 0x00000019281e7221 */ /* 0x001fc80000010000 */
[C---:B---3--:R-:W-:Y:S01]  /*4fa0*/  FADD.FTZ R30, R133.reuse, R30 ;  /* 0x0000001e851e7221 */ /* 0x048fe20000010000 */
[----:B------:R-:W-:Y:S02]  /*4fb0*/  F2FP.SATFINITE.E4M3.F32.PACK_AB_MERGE_C R133, R133, R40, RZ ;  /* 0x000000288585723e */ /* 0x000fe400048070ff */
[----:B------:R-:W0:Y:S01]  /*4fc0*/  MUFU.EX2 R86, R86 ;  /* 0x0000005600567308 */ /* 0x000e220000000800 */
[----:B----4-:R-:W-:-:S01]  /*4fd0*/  FADD.FTZ R25, R13, R30 ;  /* 0x0000001e0d197221 */ /* 0x010fc20000010000 */
[----:B------:R-:W-:-:S03]  /*4fe0*/  F2FP.SATFINITE.E4M3.F32.PACK_AB_MERGE_C R207, R12, R11, R133 ;  /* 0x0000000b0ccf723e */ /* 0x000fc60004807085 */
[----:B-----5:R-:W-:Y:S01]  /*4ff0*/  FADD.FTZ R58, R14, R25 ;  /* 0x000000190e3a7221 */ /* 0x020fe20000010000 */
[----:B------:R-:W-:-:S02]  /*5000*/  FADD.FTZ R25, R81, R32 ;  /* 0x0000002051197221 */ /* 0x000fc40000010000 */
[----:B------:R-:W2:Y:S01]  /*5010*/  MUFU.EX2 R46, R46 ;  /* 0x0000002e002e7308 */ /* 0x000ea20000000800 */
[----:B-1----:R-:W-:-:S07]  /*5020*/  FADD.FTZ R57, R43, R58 ;  /* 0x0000003a2b397221 */ /* 0x002fce0000010000 */
[----:B------:R-:W-:Y:S01]  /*5030*/  MUFU.EX2 R20, R20 ;  /* 0x0000001400147308 */ /* 0x000fe20000000800 */
[----:B0-----:R-:W-:-:S01]  /*5040*/  FADD.FTZ R59, R86, R25 ;  /* 0x00000019563b7221 */ /* 0x001fc20000010000 */
[----:B------:R-:W-:Y:S01]  /*5050*/  F2FP.SATFINITE.E4M3.F32.PACK_AB_MERGE_C R208, R86, R81, RZ ;  /* 0x0000005156d0723e */ /* 0x000fe200048070ff */
[----:B------:R-:W-:Y:S02]  /*5060*/  IMAD.MOV.U32 R86, RZ, RZ, R87 ;  /* 0x000000ffff567224 */ /* 0x000fe400078e0057 */
[----:B------:R-:W-:Y:S01]  /*5070*/  FADD.FTZ R32, R82, R59 ;  /* 0x0000003b52207221 */ /* 0x000fe20000010000 */
[----:B------:R-:W-:Y:S01]  /*5080*/  F2FP.SATFINITE.E4M3.F32.PACK_AB_MERGE_C R208, R77, R76, R208 ;  /* 0x0000004c4dd0723e */ /* 0x000fe200048070d0 */
[----:B------:R-:W-:Y:S01]  /*5090*/  IMAD.MOV.U32 R81, RZ, RZ, R87 ;  /* 0x000000ffff517224 */ /* 0x000fe200078e0057 */
[----:B------:R-:W0:Y:S01]  /*50a0*/  MUFU.EX2 R85, R85 ;  /* 0x0000005500557308 */ /* 0x000e220000000800 */
[----:B--2---:R-:W-:-:S01]  /*50b0*/  FADD.FTZ R57, R46, R57 ;  /* 0x000000392e397221 */ /* 0x004fc20000010000 */
[----:B------:R-:W-:Y:S01]  /*50c0*/  F2FP.SATFINITE.E4M3.F32.PACK_AB_MERGE_C R43, R46, R43, RZ ;  /* 0x0000002b2e2b723e */ /* 0x000fe200048070ff */
[--C-:B------:R-:W-:Y:S01]  /*50d0*/  IMAD.MOV.U32 R76, RZ, RZ, R87.reuse ;  /* 0x000000ffff4c7224 */ /* 0x100fe200078e0057 */
[----:B------:R-:W-:Y:S01]  /*50e0*/  MOV R77, R87 ;  /* 0x00000057004d7202 */ /* 0x000fe20000000f00 */
[----:B------:R-:W-:Y:S01]  /*50f0*/  IMAD.MOV.U32 R59, RZ, RZ, R87 ;  /* 0x000000ffff3b7224 */ /* 0x000fe200078e0057 */
[----:B------:R-:W-:Y:S01]  /*5100*/  F2FP.SATFINITE.E4M3.F32.PACK_AB_MERGE_C R209, R14, R13, R43 ;  /* 0x0000000d0ed1723e */ /* 0x000fe2000480702b */
[--C-:B------:R-:W-:Y:S01]  /*5110*/  IMAD.MOV.U32 R46, RZ, RZ, R87.reuse ;  /* 0x000000ffff2e7224 */ /* 0x100fe200078e0057 */
[----:B------:R-:W1:Y:S01]  /*5120*/  MUFU.EX2 R21, R21 ;  /* 0x0000001500157308 */ /* 0x000e620000000800 */
[----:B------:R-:W-:-:S07]  /*5130*/  IMAD.MOV.U32 R43, RZ, RZ, R87 ;  /* 0x000000ffff2b7224 */ /* 0x000fce00078e0057 */
[----:B------:R-:W2:Y:S01]  /*5140*/  MUFU.EX2 R47, R47 ;  /* 0x0000002f002f7308 */ /* 0x000ea20000000800 */
[----:B0-----:R-:W-:Y:S01]  /*5150*/  F2FP.SATFINITE.E4M3.F32.PACK_AB_MERGE_C R210, R85, R82, R210 ;  /* 0x0000005255d2723e */ /* 0x001fe200048070d2 */
[----:B------:R-:W-:-:S06]  /*5160*/  IMAD.MOV.U32 R82, RZ, RZ, R87 ;  /* 0x000000ffff527224 */ /* 0x000fcc00078e0057 */
[----:B------:R-:W0:Y:S08]  /*5170*/  MUFU.EX2 R48, R48 ;  /* 0x0000003000307308 */ /* 0x000e300000000800 */
[----:B------:R-:W3:Y:S08]  /*5180*/  MUFU.EX2 R105, R105 ;  /* 0x0000006900697308 */ /* 0x000ef00000000800 */
[----:B------:R-:W4:Y:S08]  /*5190*/  MUFU.EX2 R41, R41 ;  /* 0x0000002900297308 */ /* 0x000f300000000800 */
[----:B------:R5:W-:Y:S08]  /*51a0*/  MUFU.EX2 R30, R28 ;  /* 0x0000001c001e7308 */ /* 0x000bf00000000800 */
[----:B------:R-:W4:Y:S01]  /*51b0*/  MUFU.EX2 R88, R88 ;  /* 0x0000005800587308 */ /* 0x000f220000000800 */
[----:B-----5:R-:W-:-:S01]  /*51c0*/  FADD.FTZ R28, R20, R57 ;  /* 0x00000039141c7221 */ /* 0x020fc20000010000 */
[----:B------:R-:W-:Y:S01]  /*51d0*/  FADD.FTZ R57, R85, R32 ;  /* 0x0000002055397221 */ /* 0x000fe20000010000 */
[----:B------:R-:W-:-:S02]  /*51e0*/  MOV R85, R87 ;  /* 0x0000005700557202 */ /* 0x000fc40000000f00 */
[----:B-1----:R-:W-:Y:S01]  /*51f0*/  FADD.FTZ R32, R21, R28 ;  /* 0x0000001c15207221 */ /* 0x002fe20000010000 */
[----:B------:R-:W-:-:S01]  /*5200*/  FADD.FTZ R34, R104, R57 ;  /* 0x0000003968227221 */ /* 0x000fc20000010000 */
[----:B------:R-:W-:Y:S01]  /*5210*/  IMAD.MOV.U32 R57, RZ, RZ, R87 ;  /* 0x000000ffff397224 */ /* 0x000fe200078e0057 */
[----:B------:R-:W1:Y:S02]  /*5220*/  MUFU.EX2 R42, R42 ;  /* 0x0000002a002a7308 */ /* 0x000e640000000800 */
[----:B------:R-:W-:-:S06]  /*5230*/  FADD.FTZ R34, R109, R34 ;  /* 0x000000226d227221 */ /* 0x000fcc0000010000 */
[----:B------:R-:W5:Y:S08]  /*5240*/  MUFU.EX2 R50, R50 ;  /* 0x0000003200327308 */ /* 0x000f700000000800 */
[----:B------:R2:W-:Y:S08]  /*5250*/  MUFU.EX2 R25, R29 ;  /* 0x0000001d00197308 */ /* 0x0005f00000000800 */
[----:B------:R-:W5:Y:S01]  /*5260*/  MUFU.EX2 R113, R113 ;  /* 0x0000007100717308 */ /* 0x000f620000000800 */
[----:B--2---:R-:W-:-:S01]  /*5270*/  FADD.FTZ R29, R47, R32 ;  /* 0x000000202f1d7221 */ /* 0x004fc20000010000 */
[----:B0-----:R-:W-:-:S03]  /*5280*/  F2FP.SATFINITE.E4M3.F32.PACK_AB_MERGE_C R47, R48, R47, RZ ;  /* 0x0000002f302f723e */ /* 0x001fc600048070ff */
[----:B------:R-:W-:Y:S01]  /*5290*/  FADD.FTZ R32, R48, R29 ;  /* 0x0000001d30207221 */ /* 0x000fe20000010000 */
[----:B---3--:R-:W-:-:S01]  /*52a0*/  FADD.FTZ R29, R105, R34 ;  /* 0x00000022691d7221 */ /* 0x008fc20000010000 */
[----:B------:R-:W-:Y:S01]  /*52b0*/  F2FP.SATFINITE.E4M3.F32.PACK_AB_MERGE_C R211, R21, R20, R47 ;  /* 0x0000001415d3723e */ /* 0x000fe2000480702f */
[----:B------:R-:W0:Y:S01]  /*52c0*/  MUFU.EX2 R51, R51 ;  /* 0x0000003300337308 */ /* 0x000e220000000800 */
[----:B----4-:R-:W-:-:S01]  /*52d0*/  FADD.FTZ R39, R41, R32 ;  /* 0x0000002029277221 */ /* 0x010fc20000010000 */
[----:B------:R-:W-:Y:S01]  /*52e0*/  FADD.FTZ R29, R88, R29 ;  /* 0x0000001d581d7221 */ /* 0x000fe20000010000 */
[----:B------:R-:W-:Y:S02]  /*52f0*/  IMAD.MOV.U32 R48, RZ, RZ, R87 ;  /* 0x000000ffff307224 */ /* 0x000fe400078e0057 */
[----:B-1----:R-:W-:Y:S01]  /*5300*/  FADD.FTZ R39, R42, R39 ;  /* 0x000000272a277221 */ /* 0x002fe20000010000 */
[----:B------:R-:W-:-:S01]  /*5310*/  FADD.FTZ R34, R106, R29 ;  /* 0x0000001d6a227221 */ /* 0x000fc20000010000 */
[----:B------:R-:W-:Y:S01]  /*5320*/  IMAD.MOV.U32 R47, RZ, RZ, R87 ;  /* 0x000000ffff2f7224 */ /* 0x000fe200078e0057 */
[----:B------:R-:W1:Y:S01]  /*5330*/  MUFU.EX2 R89, R89 ;  /* 0x0000005900597308 */ /* 0x000e620000000800 */
[----:B-----5:R-:W-:-:S01]  /*5340*/  FADD.FTZ R58, R50, R39 ;  /* 0x00000027323a7221 */ /* 0x020fc20000010000 */
[C---:B------:R-:W-:Y:S01]  /*5350*/  FADD.FTZ R34, R113.reuse, R34 ;  /* 0x0000002271227221 */ /* 0x040fe20000010000 */
[----:B------:R-:W-:-:S04]  /*5360*/  F2FP.SATFINITE.E4M3.F32.PACK_AB_MERGE_C R212, R113, R106, RZ ;  /* 0x0000006a71d4723e */ /* 0x000fc800048070ff */
[----:B------:R-:W-:Y:S01]  /*5370*/  F2FP.SATFINITE.E4M3.F32.PACK_AB_MERGE_C R212, R88, R105, R212 ;  /* 0x0000006958d4723e */ /* 0x000fe200048070d4 */
[----:B------:R-:W2:Y:S01]  /*5380*/  MUFU.EX2 R44, R44 ;  /* 0x0000002c002c7308 */ /* 0x000ea20000000800 */
[----:B0-----:R-:W-:-:S01]  /*5390*/  FADD.FTZ R15, R51, R58 ;  /* 0x0000003a330f7221 */ /* 0x001fc20000010000 */
[----:B------:R-:W-:Y:S01]  /*53a0*/  F2FP.SATFINITE.E4M3.F32.PACK_AB_MERGE_C R50, R51, R50, RZ ;  /* 0x000000323332723e */ /* 0x000fe200048070ff */
[--C-:B------:R-:W-:Y:S02]  /*53b0*/  IMAD.MOV.U32 R58, RZ, RZ, R87.reuse ;  /* 0x000000ffff3a7224 */ /* 0x100fe400078e0057 */
[--C-:B------:R-:W-:Y:S01]  /*53c0*/  IMAD.MOV.U32 R51, RZ, RZ, R87.reuse ;  /* 0x000000ffff337224 */ /* 0x100fe200078e0057 */
[----:B------:R-:W-:Y:S01]  /*53d0*/  F2FP.SATFINITE.E4M3.F32.PACK_AB_MERGE_C R213, R42, R41, R50 ;  /* 0x000000292ad5723e */ /* 0x000fe20004807032 */
[----:B------:R-:W-:Y:S01]  /*53e0*/  IMAD.MOV.U32 R50, RZ, RZ, R87 ;  /* 0x000000ffff327224 */ /* 0x000fe200078e0057 */
[----:B------:R-:W0:Y:S01]  /*53f0*/  MUFU.EX2 R45, R45 ;  /* 0x0000002d002d7308 */ /* 0x000e220000000800 */
[----:B-1----:R-:W-:-:S01]  /*5400*/  FADD.FTZ R29, R89, R34 ;  /* 0x00000022591d7221 */ /* 0x002fc20000010000 */
[----:B------:R-:W-:-:S02]  /*5410*/  IMAD.MOV.U32 R42, RZ, RZ, R87 ;  /* 0x000000ffff2a7224 */ /* 0x000fc400078e0057 */
[----:B------:R-:W-:Y:S02]  /*5420*/  IMAD.MOV.U32 R41, RZ, RZ, R87 ;  /* 0x000000ffff297224 */ /* 0x000fe400078e0057 */
[----:B------:R-:W-:Y:S02]  /*5430*/  FADD.FTZ R29, R90, R29 ;  /* 0x0000001d5a1d7221 */ /* 0x000fe40000010000 */
[----:B------:R-:W1:Y:S01]  /*5440*/  MUFU.EX2 R52, R52 ;  /* 0x0000003400347308 */ /* 0x000e620000000800 */
[----:B--2---:R-:W-:-:S07]  /*5450*/  FADD.FTZ R34, R44, R15 ;  /* 0x0000000f2c227221 */ /* 0x004fce0000010000 */
[----:B------:R-:W2:Y:S01]  /*5460*/  MUFU.EX2 R95, R95 ;  /* 0x0000005f005f7308 */ /* 0x000ea20000000800 */
[----:B0-----:R-:W-:-:S01]  /*5470*/  FADD.FTZ R39, R45, R34 ;  /* 0x000000222d277221 */ /* 0x001fc20000010000 */
[----:B------:R-:W-:-:S06]  /*5480*/  FADD.FTZ R34, R92, R29 ;  /* 0x0000001d5c227221 */ /* 0x000fcc0000010000 */
[----:B------:R-:W0:Y:S01]  /*5490*/  MUFU.EX2 R53, R53 ;  /* 0x0000003500357308 */ /* 0x000e220000000800 */
[----:B-1----:R-:W-:-:S01]  /*54a0*/  FADD.FTZ R40, R52, R39 ;  /* 0x0000002734287221 */ /* 0x002fc20000010000 */
[----:B------:R-:W-:-:S06]  /*54b0*/  IMAD.MOV.U32 R39, RZ, RZ, R87 ;  /* 0x000000ffff277224 */ /* 0x000fcc00078e0057 */
[----:B------:R-:W1:Y:S01]  /*54c0*/  MUFU.EX2 R49, R49 ;  /* 0x0000003100317308 */ /* 0x000e620000000800 */
[----:B--2---:R-:W-:-:S01]  /*54d0*/  FADD.FTZ R34, R95, R34 ;  /* 0x000000225f227221 */ /* 0x004fc20000010000 */
[----:B------:R-:W-:-:S03]  /*54e0*/  F2FP.SATFINITE.E4M3.F32.PACK_AB_MERGE_C R214, R95, R92, RZ ;  /* 0x0000005c5fd6723e */ /* 0x000fc600048070ff */
[----:B------:R-:W-:Y:S01]  /*54f0*/  FADD.FTZ R29, R93, R34 ;  /* 0x000000225d1d7221 */ /* 0x000fe20000010000 */
[----:B------:R-:W-:Y:S02]  /*5500*/  F2FP.SATFINITE.E4M3.F32.PACK_AB_MERGE_C R214, R90, R89, R214 ;  /* 0x000000595ad6723e */ /* 0x000fe400048070d6 */
[----:B------:R-:W2:Y:S01]  /*5510*/  MUFU.EX2 R24, R24 ;  /* 0x0000001800187308 */ /* 0x000ea20000000800 */
[----:B0-----:R-:W-:-:S01]  /*5520*/  FADD.FTZ R40, R53, R40 ;  /* 0x0000002835287221 */ /* 0x001fc20000010000 */
[----:B------:R-:W-:Y:S01]  /*5530*/  FADD.FTZ R29, R96, R29 ;  /* 0x0000001d601d7221 */ /* 0x000fe20000010000 */
[----:B------:R-:W-:Y:S02]  /*5540*/  F2FP.SATFINITE.E4M3.F32.PACK_AB_MERGE_C R52, R53, R52, RZ ;  /* 0x000000343534723e */ /* 0x000fe400048070ff */
[----:B------:R-:W-:Y:S01]  /*5550*/  MOV R53, R87 ;  /* 0x0000005700357202 */ /* 0x000fe20000000f00 */
[----:B------:R-:W-:-:S01]  /*5560*/  FADD.FTZ R4, R100, R29 ;  /* 0x0000001d64047221 */ /* 0x000fc20000010000 */
[----:B------:R-:W-:Y:S01]  /*5570*/  F2FP.SATFINITE.E4M3.F32.PACK_AB_MERGE_C R215, R45, R44, R52 ;  /* 0x0000002c2dd7723e */ /* 0x000fe20004807034 */
[----:B------:R-:W0:Y:S01]  /*5580*/  MUFU.EX2 R54, R54 ;  /* 0x0000003600367308 */ /* 0x000e220000000800 */
[----:B-1----:R-:W-:-:S01]  /*5590*/  FADD.FTZ R31, R49, R40 ;  /* 0x00000028311f7221 */ /* 0x002fc20000010000 */
[--C-:B------:R-:W-:Y:S01]  /*55a0*/  IMAD.MOV.U32 R52, RZ, RZ, R87.reuse ;  /* 0x000000ffff347224 */ /* 0x100fe200078e0057 */
[----:B------:R-:W-:Y:S01]  /*55b0*/  MOV R45, R87 ;  /* 0x00000057002d7202 */ /* 0x000fe20000000f00 */
[----:B------:R-:W-:-:S02]  /*55c0*/  IMAD.MOV.U32 R44, RZ, RZ, R87 ;  /* 0x000000ffff2c7224 */ /* 0x000fc400078e0057 */
        /* <DEDUP_REMOVED lines=11> */
[----:B------:R-:W-:Y:S01]  /*5680*/  F2FP.SATFINITE.E4M3.F32.PACK_AB_MERGE_C R100, R103, R100, RZ ;  /* 0x000000646764723e */ /* 0x000fe200048070ff */
[--C-:B------:R-:W-:Y:S02]  /*5690*/  IMAD.MOV.U32 R49, RZ, RZ, R87.reuse ;  /* 0x000000ffff317224 */ /* 0x100fe400078e0057 */
[----:B------:R-:W-:Y:S01]  /*56a0*/  FADD.FTZ R27, R79, R4 ;  /* 0x000000044f1b7221 */ /* 0x000fe20000010000 */
[----:B------:R-:W-:Y:S01]  /*56b0*/  F2FP.SATFINITE.E4M3.F32.PACK_AB_MERGE_C R216, R96, R93, R100 ;  /* 0x0000005d60d8723e */ /* 0x000fe20004807064 */
[----:B------:R-:W-:Y:S01]  /*56c0*/  IMAD.MOV.U32 R24, RZ, RZ, R87 ;  /* 0x000000ffff187224 */ /* 0x000fe200078e0057 */
        /* <DEDUP_REMOVED lines=9> */
[C---:B------:R-:W-:Y:S01]  /*5760*/  F2FP.SATFINITE.E4M3.F32.PACK_AB_MERGE_C R61, R30.reuse, R61, RZ ;  /* 0x0000003d1e3d723e */ /* 0x040fe200048070ff */
[----:B------:R-:W-:Y:S02]  /*5770*/  IMAD.MOV.U32 R38, RZ, RZ, R87 ;  /* 0x000000ffff267224 */ /* 0x000fe400078e0057 */
[----:B------:R-:W-:Y:S01]  /*5780*/  FADD.FTZ R30, R30, R29 ;  /* 0x0000001d1e1e7221 */ /* 0x000fe20000010000 */
[----:B------:R-:W-:Y:S01]  /*5790*/  F2FP.SATFINITE.E4M3.F32.PACK_AB_MERGE_C R219, R26, R3, R61 ;  /* 0x000000031adb723e */ /* 0x000fe2000480703d */
[----:B------:R-:W-:Y:S01]  /*57a0*/  IMAD.MOV.U32 R26, RZ, RZ, R87 ;  /* 0x000000ffff1a7224 */ /* 0x000fe200078e0057 */
[----:B------:R-:W2:Y:S01]  /*57b0*/  MUFU.EX2 R28, R62 ;  /* 0x0000003e001c7308 */ /* 0x000ea20000000800 */
[----:B0-----:R-:W-:-:S01]  /*57c0*/  FADD.FTZ R27, R108, R27 ;  /* 0x0000001b6c1b7221 */ /* 0x001fc20000010000 */
[----:B------:R-:W-:-:S02]  /*57d0*/  F2FP.SATFINITE.E4M3.F32.PACK_AB_MERGE_C R83, R108, R83, RZ ;  /* 0x000000536c53723e */ /* 0x000fc400048070ff */
[----:B------:R-:W-:Y:S01]  /*57e0*/  MOV R61, R87 ;  /* 0x00000057003d7202 */ /* 0x000fe20000000f00 */
[----:B------:R-:W-:Y:S01]  /*57f0*/  FADD.FTZ R34, R112, R27 ;  /* 0x0000001b70227221 */ /* 0x000fe20000010000 */
[----:B------:R-:W-:-:S01]  /*5800*/  FADD.FTZ R27, R25, R30 ;  /* 0x0000001e191b7221 */ /* 0x000fc20000010000 */
[----:B------:R-:W-:Y:S01]  /*5810*/  F2FP.SATFINITE.E4M3.F32.PACK_AB_MERGE_C R218, R80, R79, R83 ;  /* 0x0000004f50da723e */ /* 0x000fe20004807053 */
[----:B------:R-:W-:Y:S01]  /*5820*/  MUFU.EX2 R84, R84 ;  /* 0x0000005400547308 */ /* 0x000fe20000000800 */
[----:B-1----:R-:W-:-:S01]  /*5830*/  FADD.FTZ R29, R115, R34 ;  /* 0x00000022731d7221 */ /* 0x002fc20000010000 */
[--C-:B------:R-:W-:Y:S02]  /*5840*/  IMAD.MOV.U32 R83, RZ, RZ, R87.reuse ;  /* 0x000000ffff537224 */ /* 0x100fe400078e0057 */
[--C-:B------:R-:W-:Y:S02]  /*5850*/  IMAD.MOV.U32 R80, RZ, RZ, R87.reuse ;  /* 0x000000ffff507224 */ /* 0x100fe400078e0057 */
[----:B------:R-:W-:-:S02]  /*5860*/  IMAD.MOV.U32 R79, RZ, RZ, R87 ;  /* 0x000000ffff4f7224 */ /* 0x000fc400078e0057 */
[----:B------:R-:W0:Y:S01]  /*5870*/  MUFU.EX2 R91, R91 ;  /* 0x0000005b005b7308 */ /* 0x000e220000000800 */
[----:B--2---:R-:W-:-:S01]  /*5880*/  FADD.FTZ R30, R28, R27 ;  /* 0x0000001b1c1e7221 */ /* 0x004fc20000010000 */
[--C-:B------:R-:W-:Y:S02]  /*5890*/  IMAD.MOV.U32 R62, RZ, RZ, R87.reuse ;  /* 0x000000ffff3e7224 */ /* 0x100fe400078e0057 */
[----:B------:R-:W-:-:S04]  /*58a0*/  IMAD.MOV.U32 R34, RZ, RZ, R87 ;  /* 0x000000ffff227224 */ /* 0x000fc800078e0057 */
        /* <DEDUP_REMOVED lines=9> */
[----:B--2---:R-:W-:-:S06]  /*5940*/  IMAD.MOV.U32 R63, RZ, RZ, R87 ;  /* 0x000000ffff3f7224 */ /* 0x004fcc00078e0057 */
[----:B------:R-:W0:Y:S01]  /*5950*/  MUFU.EX2 R102, R102 ;  /* 0x0000006600667308 */ /* 0x000e220000000800 */
[----:B---3--:R-:W-:-:S01]  /*5960*/  FADD.FTZ R29, R32, R29 ;  /* 0x0000001d201d7221 */ /* 0x008fc20000010000 */
[----:B------:R-:W-:Y:S01]  /*5970*/  F2FP.SATFINITE.E4M3.F32.PACK_AB_MERGE_C R55, R32, R55, RZ ;  /* 0x000000372037723e */ /* 0x000fe200048070ff */
[----:B------:R-:W-:-:S03]  /*5980*/  IMAD.MOV.U32 R32, RZ, RZ, R87 ;  /* 0x000000ffff207224 */ /* 0x000fc600078e0057 */
        /* <DEDUP_REMOVED lines=12> */
[----:B------:R-:W-:-:S06]  /*5a50*/  MOV R29, R87 ;  /* 0x00000057001d7202 */ /* 0x000fcc0000000f00 */
[----:B------:R-:W2:Y:S01]  /*5a60*/  MUFU.EX2 R33, R33 ;  /* 0x0000002100217308 */ /* 0x000ea20000000800 */
[C---:B0-----:R-:W-:Y:S01]  /*5a70*/  F2FP.SATFINITE.E4M3.F32.PACK_AB_MERGE_C R222, R98.reuse, R97, R30 ;  /* 0x0000006162de723e */ /* 0x041fe2000480701e */
[----:B------:R-:W-:Y:S01]  /*5a80*/  FADD.FTZ R98, R98, R5 ;  /* 0x0000000562627221 */ /* 0x000fe20000010000 */
[--C-:B-1----:R-:W-:Y:S02]  /*5a90*/  IMAD.MOV.U32 R56, RZ, RZ, R87.reuse ;  /* 0x000000ffff387224 */ /* 0x102fe400078e0057 */
[----:B------:R-:W-:Y:S02]  /*5aa0*/  IMAD.MOV.U32 R30, RZ, RZ, R87 ;  /* 0x000000ffff1e7224 */ /* 0x000fe400078e0057 */
[----:B------:R-:W-:-:S01]  /*5ab0*/  FADD.FTZ R101, R101, R98 ;  /* 0x0000006265657221 */ /* 0x000fc20000010000 */
[----:B------:R-:W0:Y:S01]  /*5ac0*/  MUFU.EX2 R36, R36 ;  /* 0x0000002400247308 */ /* 0x000e220000000800 */
[----:B---3--:R-:W-:-:S02]  /*5ad0*/  FADD.FTZ R8, R15, R6 ;  /* 0x000000060f087221 */ /* 0x008fc40000010000 */
[----:B------:R-:W-:-:S05]  /*5ae0*/  FADD.FTZ R102, R102, R101 ;  /* 0x0000006566667221 */ /* 0x000fca0000010000 */
        /* <DEDUP_REMOVED lines=12> */
[----:B0-----:R-:W-:-:S07]  /*5bb0*/  FADD.FTZ R5, R107, R102 ;  /* 0x000000666b057221 */ /* 0x001fce0000010000 */
[----:B------:R0:W3:Y:S01]  /*5bc0*/  MUFU.EX2 R4, R65 ;  /* 0x0000004100047308 */ /* 0x0000e20000000800 */
[----:B--2---:R-:W-:-:S01]  /*5bd0*/  FADD.FTZ R7, R37, R36 ;  /* 0x0000002425077221 */ /* 0x004fc20000010000 */
[----:B------:R-:W-:-:S06]  /*5be0*/  IMAD.MOV.U32 R36, RZ, RZ, R87 ;  /* 0x000000ffff247224 */ /* 0x000fcc00078e0057 */
[----:B------:R-:W2:Y:S01]  /*5bf0*/  MUFU.EX2 R66, R66 ;  /* 0x0000004200427308 */ /* 0x000ea20000000800 */
[C---:B-1----:R-:W-:Y:S01]  /*5c00*/  F2FP.SATFINITE.E4M3.F32.PACK_AB_MERGE_C R224, R110.reuse, R107, R8 ;  /* 0x0000006b6ee0723e */ /* 0x042fe20004807008 */
[----:B------:R-:W-:Y:S01]  /*5c10*/  FADD.FTZ R110, R110, R5 ;  /* 0x000000056e6e7221 */ /* 0x000fe20000010000 */
[----:B0-----:R-:W-:-:S03]  /*5c20*/  IMAD.MOV.U32 R65, RZ, RZ, R87 ;  /* 0x000000ffff417224 */ /* 0x001fc600078e0057 */
[----:B------:R-:W-:Y:S02]  /*5c30*/  FADD.FTZ R111, R111, R110 ;  /* 0x0000006e6f6f7221 */ /* 0x000fe40000010000 */
[----:B------:R-:W0:Y:S01]  /*5c40*/  MUFU.EX2 R27, R126 ;  /* 0x0000007e001b7308 */ /* 0x000e220000000800 */
[----:B---3--:R-:W-:-:S01]  /*5c50*/  FADD.FTZ R7, R4, R7 ;  /* 0x0000000704077221 */ /* 0x008fc20000010000 */
[----:B------:R-:W-:-:S06]  /*5c60*/  FADD.FTZ R111, R114, R111 ;  /* 0x0000006f726f7221 */ /* 0x000fcc0000010000 */
[----:B------:R-:W-:Y:S01]  /*5c70*/  MUFU.EX2 R118, R118 ;  /* 0x0000007600767308 */ /* 0x000fe20000000800 */
[----:B--2---:R-:W-:-:S07]  /*5c80*/  FADD.FTZ R8, R66, R7 ;  /* 0x0000000742087221 */ /* 0x004fce0000010000 */
[----:B------:R-:W1:Y:S01]  /*5c90*/  MUFU.EX2 R119, R119 ;  /* 0x0000007700777308 */ /* 0x000e620000000800 */
[----:B0-----:R-:W-:-:S01]  /*5ca0*/  FADD.FTZ R8, R27, R8 ;  /* 0x000000081b087221 */ /* 0x001fc20000010000 */
[----:B------:R-:W-:Y:S01]  /*5cb0*/  F2FP.SATFINITE.E4M3.F32.PACK_AB_MERGE_C R66, R27, R66, RZ ;  /* 0x000000421b42723e */ /* 0x000fe200048070ff */
[----:B------:R-:W-:-:S03]  /*5cc0*/  IMAD.MOV.U32 R27, RZ, RZ, R87 ;  /* 0x000000ffff1b7224 */ /* 0x000fc600078e0057 */
[----:B------:R-:W-:Y:S01]  /*5cd0*/  F2FP.SATFINITE.E4M3.F32.PACK_AB_MERGE_C R225, R4, R37, R66 ;  /* 0x0000002504e1723e */ /* 0x000fe20004807042 */
[----:B------:R-:W-:Y:S01]  /*5ce0*/  IMAD.MOV.U32 R66, RZ, RZ, R87 ;  /* 0x000000ffff427224 */ /* 0x000fe200078e0057 */
[----:B------:R-:W0:Y:S01]  /*5cf0*/  MUFU.EX2 R116, R116 ;  /* 0x0000007400747308 */ /* 0x000e220000000800 */
[----:B------:R-:W-:-:S07]  /*5d00*/  MOV R37, R87 ;  /* 0x0000005700257202 */ /* 0x000fce0000000f00 */
[----:B------:R-:W2:Y:S01]  /*5d10*/  MUFU.EX2 R127, R127 ;  /* 0x0000007f007f7308 */ /* 0x000ea20000000800 */
[----:B-1----:R-:W-:-:S07]  /*5d20*/  F2FP.SATFINITE.E4M3.F32.PACK_AB_MERGE_C R5, R119, R118, RZ ;  /* 0x000000767705723e */ /* 0x002fce00048070ff */
[----:B------:R-:W1:Y:S01]  /*5d30*/  MUFU.EX2 R117, R117 ;  /* 0x0000007500757308 */ /* 0x000e620000000800 */
[----:B0-----:R-:W-:-:S07]  /*5d40*/  FADD.FTZ R10, R116, R111 ;  /* 0x0000006f740a7221 */ /* 0x001fce0000010000 */
[----:B------:R-:W0:Y:S01]  /*5d50*/  MUFU.EX2 R6, R123 ;  /* 0x0000007b00067308 */ /* 0x000e220000000800 */
[----:B--2---:R-:W-:-:S07]  /*5d60*/  FADD.FTZ R3, R127, R8 ;  /* 0x000000087f037221 */ /* 0x004fce0000010000 */
[----:B------:R-:W-:Y:S01]  /*5d70*/  MUFU.EX2 R125, R125 ;  /* 0x0000007d007d7308 */ /* 0x000fe20000000800 */
[C---:B-1----:R-:W-:Y:S01]  /*5d80*/  F2FP.SATFINITE.E4M3.F32.PACK_AB_MERGE_C R226, R117.reuse, R116, R5 ;  /* 0x0000007475e2723e */ /* 0x042fe20004807005 */
[----:B------:R-:W-:-:S04]  /*5d90*/  FADD.FTZ R117, R117, R10 ;  /* 0x0000000a75757221 */ /* 0x000fc80000010000 */
[----:B------:R-:W-:Y:S02]  /*5da0*/  FADD.FTZ R118, R118, R117 ;  /* 0x0000007576767221 */ /* 0x000fe40000010000 */
[----:B------:R-:W1:Y:S01]  /*5db0*/  MUFU.EX2 R120, R120 ;  /* 0x0000007800787308 */ /* 0x000e620000000800 */
[----:B0-----:R-:W-:-:S01]  /*5dc0*/  FADD.FTZ R8, R6, R3 ;  /* 0x0000000306087221 */ /* 0x001fc20000010000 */
[----:B------:R-:W-:Y:S01]  /*5dd0*/  FADD.FTZ R5, R119, R118 ;  /* 0x0000007677057221 */ /* 0x000fe20000010000 */
[----:B-1----:R-:W-:Y:S02]  /*5de0*/  F2FP.SATFINITE.E4M3.F32.PACK_AB_MERGE_C R3, R120, R125, RZ ;  /* 0x0000007d7803723e */ /* 0x002fe400048070ff */
[----:B------:R-:W-:Y:S02]  /*5df0*/  FADD.FTZ R125, R125, R8 ;  /* 0x000000087d7d7221 */ /* 0x000fe40000010000 */
[----:B------:R-:W-:Y:S02]  /*5e00*/  F2FP.SATFINITE.E4M3.F32.PACK_AB_MERGE_C R227, R6, R127, R3 ;  /* 0x0000007f06e3723e */ /* 0x000fe40004807003 */
[----:B------:R-:W-:Y:S01]  /*5e10*/  FADD.FTZ R4, R120, R125 ;  /* 0x0000007d78047221 */ /* 0x000fe20000010000 */
[----:B------:R-:W-:Y:S06]  /*5e20*/  @!P1 BRA `(.L_x_5796) ;  /* 0x0000004400989947 */ /* 0x000fec0003800000 */
[----:B------:R-:W-:Y:S01]  /*5e30*/  IMAD.MOV.U32 R6, RZ, RZ, R99 ;  /* 0x000000ffff067224 */ /* 0x000fe200078e0063 */
[----:B------:R-:W-:Y:S02]  /*5e40*/  MOV R3, R94 ;  /* 0x0000005e00037202 */ /* 0x000fe40000000f00 */
        /* <DEDUP_REMOVED lines=32> */
[----:B------:R-:W-:Y:S01]  /*6050*/  UIADD3 UR48, UR48, -0x2, URZ ;  /* 0xfffffffe30307890 */ /* 0x000fe2000fffe03f */
[----:B------:R-:W-:Y:S01]  /*6060*/  UMOV UR52, UR43 ;  /* 0x0000002b00347c82 */ /* 0x000fe20008000000 */
[----:B------:R-:W-:Y:S01]  /*6070*/  UMOV UR51, UR50 ;  /* 0x0000003200337c82 */ /* 0x000fe20008000000 */
[----:B------:R-:W-:-:S09]  /*6080*/  ULDC UR49, c[0x0][0x988] ;  /* 0x0002620000317ab9 */ /* 0x000fd20000000800 */
.L_x_5806:
[----:B------:R-:W-:Y:S01]  /*6090*/  ISETP.NE.AND P2, PT, RZ, UR37, PT ;  /* 0x00000025ff007c0c */ /* 0x000fe2000bf45270 */
[----:B------:R-:W-:-:S04]  /*60a0*/  UISETP.NE.AND UP0, UPT, UR51, 0x1, UPT ;  /* 0x000000013300788c */ /* 0x000fc8000bf05270 */
[----:B------:R-:W-:-:S04]  /*60b0*/  USEL UR43, URZ, 0x1, UP0 ;  /* 0x000000013f2b7887 */ /* 0x000fc80008000000 */
[----:B------:R-:W-:-:S04]  /*60c0*/  ULOP3.LUT UR43, UR52, UR43, URZ, 0x3c, !UPT ;  /* 0x0000002b342b7292 */ /* 0x000fc8000f8e3c3f */
[----:B------:R-:W-:Y:S08]  /*60d0*/  @P2 BRA `(.L_x_5797) ;  /* 0x0000000000382947 */ /* 0x000ff00003800000 */
[----:B------:R-:W-:Y:S05]  /*60e0*/  @!P0 BRA `(.L_x_5798) ;  /* 0x0000000000048947 */ /* 0x000fea0003800000 */
[----:B------:R-:W-:Y:S01]  /*60f0*/  BPT.TRAP 0x1 ;  /* 0x000000040000795c */ /* 0x000fe20000300000 */
.L_x_5798:
        /* <DEDUP_REMOVED lines=9> */
.L_x_5799:
[----:B-1----:R-:W-:Y:S05]  /*6190*/  @P1 BRA `(.L_x_5797) ;  /* 0x0000000000081947 */ /* 0x002fea0003800000 */
[----:B------:R-:W1:Y:S02]  /*61a0*/  SYNCS.PHASECHK.TRANS64.TRYWAIT P1, [UR6+0x2e830], R7 ;  /* 0x02e83007ff0075a7 */ /* 0x000e640008020146 */
[----:B-1----:R-:W-:Y:S05]  /*61b0*/  @!P1 BRA `(.L_x_5800) ;  /* 0x000000a0005c9947 */ /* 0x002fea0003800000 */
.L_x_5797:
[----:B01----:R-:W-:Y:S01]  /*61c0*/  VIADD R7, R23, 0x8 ;  /* 0x0000000817077836 */ /* 0x003fe20000000000 */
[----:B------:R-:W-:Y:S01]  /*61d0*/  R2UR UR53, R2 ;  /* 0x00000000023572ca */ /* 0x000fe200000e0000 */
[----:B------:R-:W-:Y:S01]  /*61e0*/  UIADD3 UR50, UR51, 0x1, URZ ;  /* 0x0000000133327890 */ /* 0x000fe2000fffe03f */
[----:B------:R-:W-:Y:S02]  /*61f0*/  UMOV UR19, 0x40000040 ;  /* 0x4000004000137882 */ /* 0x000fe40000000000 */
[----:B------:R0:W-:Y:S01]  /*6200*/  BAR.SYNC.DEFER_BLOCKING R7, 0x100 ;  /* 0x000400070000751d */ /* 0x0001e20000010000 */
[----:B------:R-:W-:-:S04]  /*6210*/  UISETP.NE.AND UP0, UPT, UR50, 0x2, UPT ;  /* 0x000000023200788c */ /* 0x000fc8000bf05270 */
[----:B------:R-:W-:Y:S01]  /*6220*/  USEL UR50, UR50, URZ, UP0 ;  /* 0x0000003f32327287 */ /* 0x000fe20008000000 */
[----:B------:R-:W-:Y:S01]  /*6230*/  UMOV UR20, UR16 ;  /* 0x0000001000147c82 */ /* 0x000fe20008000000 */
[----:B------:R-:W-:Y:S02]  /*6240*/  UMOV UR21, UR17 ;  /* 0x0000001100157c82 */ /* 0x000fe40008000000 */
[----:B------:R-:W-:Y:S01]  /*6250*/  UIMAD UR53, UR50, 0x700, UR53 ;  /* 0x00000700323578a4 */ /* 0x000fe2000f8e0235 */
[----:B------:R-:W-:Y:S01]  /*6260*/  UMOV UR23, 0x40000040 ;  /* 0x4000004000177882 */ /* 0x000fe20000000000 */
[----:B------:R-:W-:Y:S02]  /*6270*/  UMOV UR24, UR16 ;  /* 0x0000001000187c82 */ /* 0x000fe40008000000 */
[----:B------:R-:W-:Y:S02]  /*6280*/  UIADD3 UR22, UR53, 0x100, URZ ;  /* 0x0000010035167890 */ /* 0x000fe4000fffe03f */
[----:B------:R-:W-:-:S02]  /*6290*/  UIADD3 UR26, UR53, 0x200, URZ ;  /* 0x00000200351a7890 */ /* 0x000fc4000fffe03f */
[----:B------:R-:W-:Y:S01]  /*62a0*/  UMOV UR18, UR53 ;  /* 0x0000003500127c82 */ /* 0x000fe20008000000 */
[----:B------:R-:W-:Y:S01]  /*62b0*/  UMOV UR25, UR17 ;  /* 0x0000001100197c82 */ /* 0x000fe20008000000 */
[----:B------:R-:W-:Y:S01]  /*62c0*/  UMOV UR27, 0x40000040 ;  /* 0x40000040001b7882 */ /* 0x000fe20000000000 */
[----:B------:R-:W-:Y:S01]  /*62d0*/  UIADD3 UR30, UR53, 0x300, URZ ;  /* 0x00000300351e7890 */ /* 0x000fe2000fffe03f */
[----:B------:R-:W-:Y:S01]  /*62e0*/  UMOV UR28, UR16 ;  /* 0x00000010001c7c82 */ /* 0x000fe20008000000 */
[----:B------:R-:W-:Y:S01]  /*62f0*/  UMOV UR29, UR17 ;  /* 0x00000011001d7c82 */ /* 0x000fe20008000000 */
[----:B------:R-:W-:Y:S01]  /*6300*/  WARPGROUP.ARRIVE ;  /* 0x00000000000079c5 */ /* 0x000fe20000000000 */
[----:B------:R-:W-:Y:S01]  /*6310*/  UMOV UR31, 0x40000040 ;  /* 0x40000040001f7882 */ /* 0x000fe20000000000 */
[----:B------:R-:W-:Y:S01]  /*6320*/  UIADD3 UR34, UR53, 0x400, URZ ;  /* 0x0000040035227890 */ /* 0x000fe2000fffe03f */
[----:B------:R-:W-:Y:S01]  /*6330*/  UMOV UR32, UR16 ;  /* 0x0000001000207c82 */ /* 0x000fe20008000000 */
[----:B------:R-:W-:-:S02]  /*6340*/  UMOV UR33, UR17 ;  /* 0x0000001100217c82 */ /* 0x000fc40008000000 */
[----:B------:R-:W-:Y:S01]  /*6350*/  QGMMA.64x32x32.F32.E4M3.E4M3 R184, gdesc[UR16], RZ, !UPT, gsb0 ;  /* 0x0060000010b879f3 */ /* 0x000fe2000c0008ff */
        /* <DEDUP_REMOVED lines=160> */
.L_x_5802:
[----:B------:R-:W-:Y:S01]  /*6d60*/  ULEA UR6, UR51, UR39, 0x3 ;  /* 0x0000002733067291 */ /* 0x000fe2000f8e183f */
[----:B------:R-:W-:-:S05]  /*6d70*/  IMAD.U32 R7, RZ, RZ, UR52 ;  /* 0x00000034ff077e24 */ /* 0x000fca000f8e00ff */
[----:B------:R-:W-:-:S04]  /*6d80*/  SHF.L.U32 R7, R7, 0x1f, RZ ;  /* 0x0000001f07077819 */ /* 0x000fc800000006ff */
[----:B------:R0:W1:Y:S01]  /*6d90*/  SYNCS.PHASECHK.TRANS64.TRYWAIT P1, [UR6+0x2e850], R7 ;  /* 0x02e85007ff0075a7 */ /* 0x0000620008020146 */
[----:B------:R-:W-:Y:S05]  /*6da0*/  @!P0 BRA `(.L_x_5803) ;  /* 0x0000000000048947 */ /* 0x000fea0003800000 */
[----:B------:R-:W-:Y:S01]  /*6db0*/  BPT.TRAP 0x1 ;  /* 0x000000040000795c */ /* 0x000fe20000300000 */
.L_x_5803:
[----:B-1----:R-:W-:Y:S05]  /*6dc0*/  @P1 BRA `(.L_x_5801) ;  /* 0x0000000000081947 */ /* 0x002fea0003800000 */
[----:B------:R-:W1:Y:S02]  /*6dd0*/  SYNCS.PHASECHK.TRANS64.TRYWAIT P1, [UR6+0x2e850], R7 ;  /* 0x02e85007ff0075a7 */ /* 0x000e640008020146 */
[----:B-1----:R-:W-:Y:S05]  /*6de0*/  @!P1 BRA `(.L_x_5804) ;  /* 0x0000009400689947 */ /* 0x002fea0003800000 */
.L_x_5801:
        /* <DEDUP_REMOVED lines=25> */
[----:B------:R-:W-:Y:S01]  /*6f80*/  QGMMA.64x128x32.F32.E4M3.E4M3 R24, R200, gdesc[UR4], R24, gsb0 ;  /* 0x01e00004c8187df3 */ /* 0x000fe20008000818 */
[----:B------:R-:W-:Y:S01]  /*6f90*/  UIADD3 UR6, UR11, 0x100, URZ ;  /* 0x000001000b067890 */ /* 0x000fe2000fffe03f */
[----:B------:R-:W2:Y:S01]  /*6fa0*/  MUFU.TANH R7, R7 ;  /* 0x0000000700077308 */ /* 0x000ea20000002400 */
[----:B------:R-:W-:Y:S01]  /*6fb0*/  UMOV UR7, 0xc0000010 ;  /* 0xc000001000077882 */ /* 0x000fe20000000000 */
[----:B0-----:R-:W-:Y:S01]  /*6fc0*/  FMNMX.FTZ R190, R8, R3, !PT ;  /* 0x0000000308be7209 */ /* 0x001fe20007810000 */
[C---:B------:R-:W-:Y:S01]  /*6fd0*/  FMUL.FTZ R188, R0.reuse, R199 ;  /* 0x000000c700bc7220 */ /* 0x040fe20000410000 */
        /* <DEDUP_REMOVED lines=127> */
[----:B------:R-:W1:Y:S01]  /*77d0*/  S2R R234, SR_TID.X ;  /* 0x0000000000ea7919 */ /* 0x000e620000002100 */
[----:B------:R-:W-:-:S04]  /*77e0*/  IMAD.U32 R195, RZ, RZ, UR50 ;  /* 0x00000032ffc37e24 */ /* 0x000fc8000f8e00ff */
[----:B------:R-:W3:Y:S01]  /*77f0*/  MUFU.TANH R171, R171 ;  /* 0x000000ab00ab7308 */ /* 0x000ee20000002400 */
[----:B--2---:R-:W-:Y:S01]  /*7800*/  FMNMX.FTZ R192, R170, R191, !PT ;  /* 0x000000bfaac07209 */ /* 0x004fe20007810000 */
[----:B------:R-:W-:Y:S02]  /*7810*/  WARPGROUP.DEPBAR.LE gsb0, 0x0 ;  /* 0x00008000000079c5 */ /* 0x000fe40000010000 */
[----:B------:R-:W-:-:S04]  /*7820*/  WARPGROUP.ARRIVE ;  /* 0x00000000000079c5 */ /* 0x000fc80000000000 */
[----:B------:R-:W2:Y:S01]  /*7830*/  MUFU.TANH R172, R172 ;  /* 0x000000ac00ac7308 */ /* 0x000ea20000002400 */
[----:B0-----:R-:W-:Y:S01]  /*7840*/  FMNMX.FTZ R189, R169, R190, !PT ;  /* 0x000000bea9bd7209 */ /* 0x001fe20007810000 */
[----:B------:R-:W-:Y:S01]  /*7850*/  QGMMA.64x128x32.F32.E4M3.E4M3 R24, R204, gdesc[UR4], R24, gsb0 ;  /* 0x01e00004cc187df3 */ /* 0x000fe20008000818 */
[----:B------:R-:W-:Y:S01]  /*7860*/  UIADD3 UR6, UR11, 0x200, URZ ;  /* 0x000002000b067890 */ /* 0x000fe2000fffe03f */
[----:B------:R-:W-:-:S04]  /*7870*/  UMOV UR7, 0xc0000010 ;  /* 0xc000001000077882 */ /* 0x000fc80000000000 */
        /* <DEDUP_REMOVED lines=8> */
[----:B---3--:R-:W-:Y:S02]  /*7900*/  FMNMX.FTZ R189, R173, R190, !PT ;  /* 0x000000beadbd7209 */ /* 0x008fe40007810000 */
[----:B------:R-:W-:-:S05]  /*7910*/  @!P1 LEA R195, R195, UR39, 0x3 ;  /* 0x00000027c3c39c11 */ /* 0x000fca000f8e18ff */
        /* <DEDUP_REMOVED lines=28> */
[----:B------:R-:W-:Y:S02]  /*7ae0*/  WARPGROUP.DEPBAR.LE gsb0, 0x0 ;  /* 0x00008000000079c5 */ /* 0x000fe40000010000 */
[----:B------:R-:W-:-:S04]  /*7af0*/  WARPGROUP.ARRIVE ;  /* 0x00000000000079c5 */ /* 0x000fc80000000000 */
[----:B------:R-:W0:Y:S01]  /*7b00*/  MUFU.TANH R159, R159 ;  /* 0x0000009f009f7308 */ /* 0x000e220000002400 */
[----:B--2---:R-:W-:Y:S01]  /*7b10*/  FMNMX.FTZ R192, R158, R191, !PT ;  /* 0x000000bf9ec07209 */ /* 0x004fe20007810000 */
[----:B------:R-:W-:Y:S01]  /*7b20*/  QGMMA.64x128x32.F32.E4M3.E4M3 R24, R208, gdesc[UR4], R24, gsb0 ;  /* 0x01e00004d0187df3 */ /* 0x000fe20008000818 */
[----:B------:R-:W-:Y:S01]  /*7b30*/  UIADD3 UR6, UR11, 0x300, URZ ;  /* 0x000003000b067890 */ /* 0x000fe2000fffe03f */
[----:B------:R-:W-:-:S04]  /*7b40*/  UMOV UR7, 0xc0000010 ;  /* 0xc000001000077882 */ /* 0x000fc80000000000 */
        /* <DEDUP_REMOVED lines=35> */
[----:B------:R-:W-:Y:S02]  /*7d80*/  WARPGROUP.DEPBAR.LE gsb0, 0x0 ;  /* 0x00008000000079c5 */ /* 0x000fe40000010000 */
[----:B------:R-:W-:Y:S01]  /*7d90*/  WARPGROUP.ARRIVE ;  /* 0x00000000000079c5 */ /* 0x000fe20000000000 */
[----:B--2---:R-:W-:-:S04]  /*7da0*/  FMNMX.FTZ R191, R143, R192, !PT ;  /* 0x000000c08fbf7209 */ /* 0x004fc80007810000 */
[----:B------:R-:W2:Y:S01]  /*7db0*/  MUFU.TANH R145, R145 ;  /* 0x0000009100917308 */ /* 0x000ea20000002400 */
[----:B------:R-:W-:Y:S01]  /*7dc0*/  QGMMA.64x128x32.F32.E4M3.E4M3 R24, R212, gdesc[UR4], R24, gsb0 ;  /* 0x01e00004d4187df3 */ /* 0x000fe20008000818 */
[----:B-1----:R-:W-:Y:S01]  /*7dd0*/  FMNMX.FTZ R190, R144, R189, !PT ;  /* 0x000000bd90be7209 */ /* 0x002fe20007810000 */
        /* <DEDUP_REMOVED lines=37> */
[----:B------:R-:W-:-:S06]  /*8030*/  WARPGROUP.DEPBAR.LE gsb0, 0x0 ;  /* 0x00008000000079c5 */ /* 0x000fcc0000010000 */
[----:B------:R-:W2:Y:S01]  /*8040*/  MUFU.TANH R132, R132 ;  /* 0x0000008400847308 */ /* 0x000ea20000002400 */
[----:B-1----:R-:W-:Y:S01]  /*8050*/  FMNMX.FTZ R191, R129, R94, !PT ;  /* 0x0000005e81bf7209 */ /* 0x002fe20007810000 */
[----:B------:R-:W-:-:S06]  /*8060*/  WARPGROUP.ARRIVE ;  /* 0x00000000000079c5 */ /* 0x000fcc0000000000 */
[----:B------:R-:W1:Y:S01]  /*8070*/  MUFU.TANH R134, R134 ;  /* 0x0000008600867308 */ /* 0x000e620000002400 */
[----:B0-----:R-:W-:Y:S01]  /*8080*/  FMNMX.FTZ R193, R131, R190, !PT ;  /* 0x000000be83c17209 */ /* 0x001fe20007810000 */
[----:B------:R-:W-:Y:S01]  /*8090*/  QGMMA.64x128x32.F32.E4M3.E4M3 R24, R216, gdesc[UR4], R24, gsb0 ;  /* 0x01e00004d8187df3 */ /* 0x000fe20008000818 */
        /* <DEDUP_REMOVED lines=75> */
[----:B--2---:R-:W-:Y:S02]  /*8550*/  FMNMX.FTZ R192, R102, R191, !PT ;  /* 0x000000bf66c07209 */ /* 0x004fe40007810000 */
[----:B-1----:R-:W-:-:S05]  /*8560*/  FMNMX.FTZ R191, R101, R94, !PT ;  /* 0x0000005e65bf7209 */ /* 0x002fca0007810000 */
[----:B------:R-:W1:Y:S01]  /*8570*/  SHFL.BFLY PT, R94, R191, 0x2, 0x1f ;  /* 0x0c401f00bf5e7f89 */ /* 0x000e6200000e0000 */
[----:B0-----:R-:W-:-:S05]  /*8580*/  FMNMX.FTZ R192, R103, R192, !PT ;  /* 0x000000c067c07209 */ /* 0x001fca0007810000 */
[----:B------:R-:W0:Y:S01]  /*8590*/  SHFL.BFLY PT, R99, R192, 0x2, 0x1f ;  /* 0x0c401f00c0637f89 */ /* 0x000e2200000e0000 */
[----:B------:R-:W-:Y:S02]  /*85a0*/  WARPGROUP.DEPBAR.LE gsb0, 0x0 ;  /* 0x00008000000079c5 */ /* 0x000fe40000010000 */
[----:B------:R-:W-:-:S06]  /*85b0*/  WARPGROUP.ARRIVE ;  /* 0x00000000000079c5 */ /* 0x000fcc0000000000 */
[----:B------:R-:W-:Y:S01]  /*85c0*/  QGMMA.64x128x32.F32.E4M3.E4M3 R24, R224, gdesc[UR4], R24, gsb0 ;  /* 0x01e00004e0187df3 */ /* 0x000fe20008000818 */
[----:B-1----:R-:W-:Y:S01]  /*85d0*/  FMNMX.FTZ R193, R191, R94, !PT ;  /* 0x0000005ebfc17209 */ /* 0x002fe20007810000 */
[----:B------:R-:W-:-:S04]  /*85e0*/  IMAD.U32 R191, RZ, RZ, UR10 ;  /* 0x0000000affbf7e24 */ /* 0x000fc8000f8e00ff */
[----:B------:R-:W1:Y:S01]  /*85f0*/  SHFL.BFLY PT, R94, R193, 0x1, 0x1f ;  /* 0x0c201f00c15e7f89 */ /* 0x000e6200000e0000 */
[----:B0-----:R-:W-:-:S05]  /*8600*/  FMNMX.FTZ R194, R192, R99, !PT ;  /* 0x00000063c0c27209 */ /* 0x001fca0007810000 */
[----:B------:R-:W0:Y:S01]  /*8610*/  SHFL.BFLY PT, R99, R194, 0x1, 0x1f ;  /* 0x0c201f00c2637f89 */ /* 0x000e2200000e0000 */
[----:B-1----:R-:W-:-:S05]  /*8620*/  FMNMX.FTZ R94, R193, R94, !PT ;  /* 0x0000005ec15e7209 */ /* 0x002fca0007810000 */
[C---:B------:R-:W-:Y:S01]  /*8630*/  FADD.FTZ R3, -R94.reuse, R3 ;  /* 0x000000035e037221 */ /* 0x040fe20000010100 */
[----:B------:R-:W-:-:S01]  /*8640*/  FFMA.FTZ R191, R94, R191, -8 ;  /* 0xc10000005ebf7423 */ /* 0x000fc200000100bf */
[----:B0-----:R-:W-:Y:S02]  /*8650*/  FMNMX.FTZ R99, R194, R99, !PT ;  /* 0x00000063c2637209 */ /* 0x001fe40007810000 */
[----:B------:R-:W-:Y:S01]  /*8660*/  FMUL.FTZ R192, R3, UR10 ;  /* 0x0000000a03c07c20 */ /* 0x000fe20008410000 */
[--C-:B------:R-:W-:Y:S01]  /*8670*/  FFMA.FTZ R193, R8, UR10, -R191.reuse ;  /* 0x0000000a08c17c23 */ /* 0x100fe200080108bf */
[----:B------:R-:W-:-:S01]  /*8680*/  FFMA.FTZ R8, R7, UR10, -R191 ;  /* 0x0000000a07087c23 */ /* 0x000fc200080108bf */
[----:B------:R-:W-:Y:S01]  /*8690*/  FFMA.FTZ R7, R11, UR10, -R191 ;  /* 0x0000000a0b077c23 */ /* 0x000fe200080108bf */
[----:B------:R-:W-:-:S01]  /*86a0*/  FADD.FTZ R3, -R99, R6 ;  /* 0x0000000663037221 */ /* 0x000fc20000010100 */
[--C-:B------:R-:W-:Y:S01]  /*86b0*/  FFMA.FTZ R11, R15, UR10, -R191.reuse ;  /* 0x0000000a0f0b7c23 */ /* 0x100fe200080108bf */
[----:B------:R0:W-:Y:S01]  /*86c0*/  MUFU.EX2 R6, R192 ;  /* 0x000000c000067308 */ /* 0x0001e20000000800 */
[----:B------:R-:W-:-:S01]  /*86d0*/  FFMA.FTZ R15, R185, UR10, -R191 ;  /* 0x0000000ab90f7c23 */ /* 0x000fc200080108bf */
[----:B------:R-:W-:Y:S01]  /*86e0*/  FMUL.FTZ R3, R3, UR10 ;  /* 0x0000000a03037c20 */ /* 0x000fe20008410000 */
[----:B------:R-:W-:-:S01]  /*86f0*/  FFMA.FTZ R12, R12, UR10, -R191 ;  /* 0x0000000a0c0c7c23 */ /* 0x000fc200080108bf */
[--C-:B------:R-:W-:Y:S01]  /*8700*/  FFMA.FTZ R20, R20, UR10, -R191.reuse ;  /* 0x0000000a14147c23 */ /* 0x100fe200080108bf */
[----:B------:R-:W-:-:S01]  /*8710*/  FFMA.FTZ R186, R186, UR10, -R191 ;  /* 0x0000000ababa7c23 */ /* 0x000fc200080108bf */
[--C-:B------:R-:W-:Y:S01]  /*8720*/  FFMA.FTZ R168, R168, UR10, -R191.reuse ;  /* 0x0000000aa8a87c23 */ /* 0x100fe200080108bf */
[----:B------:R-:W-:-:S01]  /*8730*/  FFMA.FTZ R169, R169, UR10, -R191 ;  /* 0x0000000aa9a97c23 */ /* 0x000fc200080108bf */
[----:B------:R-:W1:Y:S01]  /*8740*/  MUFU.EX2 R193, R193 ;  /* 0x000000c100c17308 */ /* 0x000e620000000800 */
[----:B0-----:R-:W-:-:S02]  /*8750*/  IMAD.U32 R192, RZ, RZ, UR10 ;  /* 0x0000000affc07e24 */ /* 0x001fc4000f8e00ff */
[--C-:B------:R-:W-:Y:S01]  /*8760*/  FFMA.FTZ R172, R172, UR10, -R191.reuse ;  /* 0x0000000aacac7c23 */ /* 0x100fe200080108bf */
[----:B------:R-:W-:-:S01]  /*8770*/  FFMA.FTZ R173, R173, UR10, -R191 ;  /* 0x0000000aadad7c23 */ /* 0x000fc200080108bf */
[----:B------:R-:W-:Y:S01]  /*8780*/  FFMA.FTZ R176, R176, UR10, -R191 ;  /* 0x0000000ab0b07c23 */ /* 0x000fe200080108bf */
[----:B------:R-:W-:-:S01]  /*8790*/  FFMA.FTZ R185, R99, R192, -8 ;  /* 0xc100000063b97423 */ /* 0x000fc200000100c0 */
        /* <DEDUP_REMOVED lines=12> */
[----:B------:R-:W-:Y:S01]  /*8860*/  FFMA.FTZ R187, R188, UR10, -R185 ;  /* 0x0000000abcbb7c23 */ /* 0x000fe200080108b9 */
        /* <DEDUP_REMOVED lines=47> */
[--C-:B------:R-:W-:Y:S01]  /*8b60*/  FFMA.FTZ R97, R97, UR10, -R191.reuse ;  /* 0x0000000a61617c23 */ /* 0x100fe200080108bf */
[----:B------:R-:W-:-:S01]  /*8b70*/  FFMA.FTZ R100, R100, UR10, -R191 ;  /* 0x0000000a64647c23 */ /* 0x000fc200080108bf */
[----:B------:R-:W-:Y:S01]  /*8b80*/  FFMA.FTZ R101, R101, UR10, -R191 ;  /* 0x0000000a65657c23 */ /* 0x000fe200080108bf */
[----:B0-----:R-:W-:-:S01]  /*8b90*/  FADD.FTZ R191, R7, R188 ;  /* 0x000000bc07bf7221 */ /* 0x001fc20000010000 */
[----:B-1----:R-:W-:Y:S01]  /*8ba0*/  FADD.FTZ R4, R10, R5 ;  /* 0x000000050a047221 */ /* 0x002fe20000010000 */
[----:B------:R-:W-:-:S01]  /*8bb0*/  FFMA.FTZ R170, R170, UR10, -R185 ;  /* 0x0000000aaaaa7c23 */ /* 0x000fc200080108b9 */
[----:B------:R-:W0:Y:S01]  /*8bc0*/  MUFU.EX2 R11, R11 ;  /* 0x0000000b000b7308 */ /* 0x000e220000000800 */
[----:B--2---:R-:W-:-:S01]  /*8bd0*/  FADD.FTZ R188, R12, R191 ;  /* 0x000000bf0cbc7221 */ /* 0x004fc20000010000 */
[--C-:B------:R-:W-:Y:S01]  /*8be0*/  FFMA.FTZ R171, R171, UR10, -R185.reuse ;  /* 0x0000000aabab7c23 */ /* 0x100fe200080108b9 */
[----:B------:R-:W-:-:S01]  /*8bf0*/  FFMA.FTZ R174, R174, UR10, -R185 ;  /* 0x0000000aaeae7c23 */ /* 0x000fc200080108b9 */
[--C-:B------:R-:W-:Y:S01]  /*8c00*/  FFMA.FTZ R175, R175, UR10, -R185.reuse ;  /* 0x0000000aafaf7c23 */ /* 0x100fe200080108b9 */
[----:B------:R-:W-:-:S01]  /*8c10*/  FFMA.FTZ R178, R178, UR10, -R185 ;  /* 0x0000000ab2b27c23 */ /* 0x000fc200080108b9 */
[--C-:B------:R-:W-:Y:S01]  /*8c20*/  FFMA.FTZ R179, R179, UR10, -R185.reuse ;  /* 0x0000000ab3b37c23 */ /* 0x100fe200080108b9 */
[----:B------:R-:W-:-:S01]  /*8c30*/  FFMA.FTZ R182, R182, UR10, -R185 ;  /* 0x0000000ab6b67c23 */ /* 0x000fc200080108b9 */
[----:B------:R-:W1:Y:S01]  /*8c40*/  MUFU.EX2 R14, R14 ;  /* 0x0000000e000e7308 */ /* 0x000e620000000800 */
[----:B---3--:R-:W-:-:S01]  /*8c50*/  FADD.FTZ R5, R13, R4 ;  /* 0x000000040d057221 */ /* 0x008fc20000010000 */
        /* <DEDUP_REMOVED lines=50> */
[----:B------:R-:W-:-:S02]  /*8f80*/  WARPGROUP.DEPBAR.LE gsb0, 0x0 ;  /* 0x00008000000079c5 */ /* 0x000fc40000010000 */
        /* <DEDUP_REMOVED lines=148> */
[----:B------:R-:W-:-:S05]  /*98d0*/  IADD3 R4, -R23, 0xb, RZ ;  /* 0x0000000b17047810 */ /* 0x000fca0007ffe1ff */
[----:B------:R0:W-:Y:S06]  /*98e0*/  BAR.ARV R4, 0x100 ;  /* 0x000400040000751d */ /* 0x0001ec0000002000 */
[----:B------:R-:W3:Y:S01]  /*98f0*/  MUFU.EX2 R114, R114 ;  /* 0x0000007200727308 */ /* 0x000ee20000000800 */
[----:B-1----:R-:W-:-:S01]  /*9900*/  FADD.FTZ R189, R111, R194 ;  /* 0x000000c26fbd7221 */ /* 0x002fc20000010000 */
[----:B0-----:R-:W-:Y:S01]  /*9910*/  @!P1 IADD3 R4, R195, 0x2e840, RZ ;  /* 0x0002e840c3049810 */ /* 0x001fe20007ffe0ff */
[----:B--2---:R-:W-:-:S03]  /*9920*/  FADD.FTZ R194, R112, R5 ;  /* 0x0000000570c27221 */ /* 0x004fc60000010000 */
[----:B------:R-:W-:Y:S02]  /*9930*/  @!P1 PRMT R4, RZ, 0x654, R4 ;  /* 0x00000654ff049816 */ /* 0x000fe40000000004 */
[----:B------:R-:W0:Y:S02]  /*9940*/  MUFU.EX2 R113, R113 ;  /* 0x0000007100717308 */ /* 0x000e240000000800 */
[----:B------:R1:W-:Y:S06]  /*9950*/  @!P1 SYNCS.ARRIVE.TRANS64.RED.A1T0 RZ, [R4+URZ], RZ ;  /* 0x000000ff04ff99a7 */ /* 0x0003ec000810043f */
[----:B------:R-:W2:Y:S01]  /*9960*/  MUFU.EX2 R115, R115 ;  /* 0x0000007300737308 */ /* 0x000ea20000000800 */
[----:B---3--:R-:W-:-:S01]  /*9970*/  FADD.FTZ R196, R114, R189 ;  /* 0x000000bd72c47221 */ /* 0x008fc20000010000 */
[----:B------:R-:W-:-:S06]  /*9980*/  FFMA.FTZ R189, R190, UR10, -R185 ;  /* 0x0000000abebd7c23 */ /* 0x000fcc00080108b9 */
        /* <DEDUP_REMOVED lines=40> */
[----:B-1----:R-:W-:-:S03]  /*9c10*/  FADD.FTZ R5, R101, R4 ;  /* 0x0000000465057221 */ /* 0x002fc60000010000 */
[----:B0-----:R-:W-:Y:S01]  /*9c20*/  FADD.FTZ R4, R103, R185 ;  /* 0x000000b967047221 */ /* 0x001fe20000010000 */
[----:B------:R-:W-:Y:S06]  /*9c30*/  @!P0 BRA `(.L_x_5805) ;  /* 0x0000000000048947 */ /* 0x000fec0003800000 */
[----:B------:R-:W-:Y:S01]  /*9c40*/  BPT.TRAP 0x1 ;  /* 0x000000040000795c */ /* 0x000fe20000300000 */
.L_x_5805:
        /* <DEDUP_REMOVED lines=132> */
.L_x_5796:
[----:B------:R-:W-:Y:S06]  /*a490*/  BAR.ARV 0x8, 0x180 ;  /* 0x0206000000007b1d */ /* 0x000fec0000002000 */
[----:B------:R-:W-:Y:S05]  /*a4a0*/  @!P0 BRA `(.L_x_5807) ;  /* 0x0000000000048947 */ /* 0x000fea0003800000 */
[----:B------:R-:W-:Y:S01]  /*a4b0*/  BPT.TRAP 0x1 ;  /* 0x000000040000795c */ /* 0x000fe20000300000 */
.L_x_5807:
[----:B------:R-:W-:Y:S01]  /*a4c0*/  ULEA UR4, UR50, UR39, 0x3 ;  /* 0x0000002732047291 */ /* 0x000fe2000f8e183f */
[----:B------:R-:W-:-:S05]  /*a4d0*/  IMAD.U32 R0, RZ, RZ, UR43 ;  /* 0x0000002bff007e24 */ /* 0x000fca000f8e00ff */
[----:B------:R-:W-:-:S04]  /*a4e0*/  SHF.L.U32 R0, R0, 0x1f, RZ ;  /* 0x0000001f00007819 */ /* 0x000fc800000006ff */
[----:B------:R0:W1:Y:S01]  /*a4f0*/  SYNCS.PHASECHK.TRANS64.TRYWAIT P1, [UR4+0x2e850], R0 ;  /* 0x02e85000ff0075a7 */ /* 0x0000620008020144 */
[----:B------:R-:W-:Y:S05]  /*a500*/  @!P0 BRA `(.L_x_5808) ;  /* 0x0000000000048947 */ /* 0x000fea0003800000 */
[----:B------:R-:W-:Y:S01]  /*a510*/  BPT.TRAP 0x1 ;  /* 0x000000040000795c */ /* 0x000fe20000300000 */
.L_x_5808:
[----:B-1----:R-:W-:Y:S05]  /*a520*/  @P1 BRA `(.L_x_5809) ;  /* 0x0000000000081947 */ /* 0x002fea0003800000 */
[----:B------:R-:W1:Y:S02]  /*a530*/  SYNCS.PHASECHK.TRANS64.TRYWAIT P1, [UR4+0x2e850], R0 ;  /* 0x02e85000ff0075a7 */ /* 0x000e640008020144 */
[----:B-1----:R-:W-:Y:S05]  /*a540*/  @!P1 BRA `(.L_x_5810) ;  /* 0x0000005c00a89947 */ /* 0x002fea0003800000 */
.L_x_5809:
        /* <DEDUP_REMOVED lines=9> */
[----:B------:R-:W-:Y:S01]  /*a5e0*/  QGMMA.64x128x32.F32.E4M3.E4M3 R24, R200, gdesc[UR4], R24, gsb0 ;  /* 0x01e00004c8187df3 */ /* 0x000fe20008000818 */
[----:B------:R-:W-:Y:S01]  /*a5f0*/  UIADD3 UR6, UR5, 0x100, URZ ;  /* 0x0000010005067890 */ /* 0x000fe2000fffe03f */
[----:B------:R-:W-:Y:S01]  /*a600*/  UMOV UR7, 0xc0000010 ;  /* 0xc000001000077882 */ /* 0x000fe20000000000 */
[----:B------:R-:W-:Y:S02]  /*a610*/  WARPGROUP.DEPBAR.LE gsb0, 0x0 ;  /* 0x00008000000079c5 */ /* 0x000fe40000010000 */
[----:B------:R-:W-:-:S07]  /*a620*/  WARPGROUP.ARRIVE ;  /* 0x00000000000079c5 */ /* 0x000fce0000000000 */
        /* <DEDUP_REMOVED lines=11> */
[----:B------:R-:W-:Y:S02]  /*a6e0*/  ULDC.64 UR6, c[0x0][0x9a0] ;  /* 0x0002680000067ab9 */ /* 0x000fe40000000a00 */
[----:B------:R-:W-:-:S04]  /*a6f0*/  UISETP.NE.U32.AND UP0, UPT, UR6, URZ, UPT ;  /* 0x0000003f0600728c */ /* 0x000fc8000bf05070 */
[----:B------:R-:W-:-:S06]  /*a700*/  UISETP.NE.AND.EX UP0, UPT, UR7, URZ, UPT, UP0 ;  /* 0x0000003f0700728c */ /* 0x000fcc000bf05300 */
[----:B------:R-:W-:-:S05]  /*a710*/  PLOP3.LUT P1, PT, PT, PT, UP0, 0x80, 0x0 ;  /* 0x000000000000781c */ /* 0x000fca0003f2f008 */
[----:B------:R-:W-:Y:S01]  /*a720*/  @UP0 USHF.R.S32.HI UR11, URZ, 0x1f, UR40 ;  /* 0x0000001f3f0b0899 */ /* 0x000fe20008011428 */
[----:B------:R-:W-:Y:S01]  /*a730*/  @UP0 ULDC.64 UR12, c[0x0][0x9c8] ;  /* 0x00027200000c0ab9 */ /* 0x000fe20000000a00 */
[----:B------:R-:W-:Y:S02]  /*a740*/  @UP0 UIADD3 UR8, -UR40, URZ, URZ ;  /* 0x0000003f28080290 */ /* 0x000fe4000fffe13f */
[----:B------:R-:W-:Y:S01]  /*a750*/  @UP0 UIMAD UR11, UR11, UR12, URZ ;  /* 0x0000000c0b0b02a4 */ /* 0x000fe2000f8e023f */
[----:B------:R-:W-:Y:S02]  /*a760*/  @UP0 ULDC UR9, c[0x0][0xc44] ;  /* 0x0003110000090ab9 */ /* 0x000fe40000000800 */
[----:B------:R-:W-:Y:S02]  /*a770*/  @UP0 UIMAD UR14, UR9, UR8, UR42 ;  /* 0x00000008090e02a4 */ /* 0x000fe4000f8e022a */
[----:B------:R-:W-:Y:S02]  /*a780*/  @UP0 UIMAD.WIDE.U32 UR8, UR40, UR12, URZ ;  /* 0x0000000c280802a5 */ /* 0x000fe4000f8e003f */
[----:B------:R-:W-:-:S02]  /*a790*/  @UP0 UIMAD UR11, UR40, UR13, UR11 ;  /* 0x0000000d280b02a4 */ /* 0x000fc4000f8e020b */
[----:B------:R-:W-:Y:S02]  /*a7a0*/  @UP0 USHF.R.S32.HI UR15, URZ, 0x1f, UR14 ;  /* 0x0000001f3f0f0899 */ /* 0x000fe4000801140e */
[----:B------:R-:W-:Y:S01]  /*a7b0*/  @UP0 UIADD3 UR9, UR9, UR11, URZ ;  /* 0x0000000b09090290 */ /* 0x000fe2000fffe03f */
[----:B------:R-:W-:Y:S02]  /*a7c0*/  @UP0 ULDC.64 UR12, c[0x0][0x9d0] ;  /* 0x00027400000c0ab9 */ /* 0x000fe40000000a00 */
[----:B------:R-:W-:Y:S02]  /*a7d0*/  @UP0 UIMAD UR11, UR15, UR12, URZ ;  /* 0x0000000c0f0b02a4 */ /* 0x000fe4000f8e023f */
[----:B------:R-:W-:Y:S02]  /*a7e0*/  @UP0 UIMAD.WIDE.U32 UR8, UR14, UR12, UR8 ;  /* 0x0000000c0e0802a5 */ /* 0x000fe4000f8e0008 */
[----:B------:R-:W-:Y:S02]  /*a7f0*/  @UP0 UIMAD UR11, UR14, UR13, UR11 ;  /* 0x0000000d0e0b02a4 */ /* 0x000fe4000f8e020b */
[----:B------:R-:W-:-:S02]  /*a800*/  @UP0 ULEA UR6, UP1, UR8, UR6, 0x2 ;  /* 0x0000000608060291 */ /* 0x000fc4000f82103f */
[----:B------:R-:W-:-:S04]  /*a810*/  @UP0 UIADD3 UR9, UR9, UR11, URZ ;  /* 0x0000000b09090290 */ /* 0x000fc8000fffe03f */
[----:B------:R-:W-:Y:S01]  /*a820*/  IMAD.U32 R2, RZ, RZ, UR6 ;  /* 0x00000006ff027e24 */ /* 0x000fe2000f8e00ff */
[----:B------:R-:W-:Y:S02]  /*a830*/  @UP0 ULEA.HI.X UR7, UR8, UR7, UR9, 0x2, UP1 ;  /* 0x0000000708070291 */ /* 0x000fe400088f1409 */
[----:B------:R-:W-:-:S04]  /*a840*/  UIADD3 UR6, UR5, 0x400, URZ ;  /* 0x0000040005067890 */ /* 0x000fc8000fffe03f */
[----:B-1----:R-:W-:Y:S01]  /*a850*/  IMAD.U32 R3, RZ, RZ, UR7 ;  /* 0x00000007ff037e24 */ /* 0x002fe2000f8e00ff */
[----:B------:R-:W-:-:S04]  /*a860*/  UMOV UR7, 0xc0000010 ;  /* 0xc000001000077882 */ /* 0x000fc80000000000 */
[----:B------:R1:W2:Y:S01]  /*a870*/  @P1 LDG.E R6, desc[UR46][R2.64] ;  /* 0x0000002e02061981 */ /* 0x0002a2000c1e1900 */
[----:B------:R-:W-:Y:S02]  /*a880*/  WARPGROUP.DEPBAR.LE gsb0, 0x0 ;  /* 0x00008000000079c5 */ /* 0x000fe40000010000 */
[----:B------:R-:W-:-:S06]  /*a890*/  WARPGROUP.ARRIVE ;  /* 0x00000000000079c5 */ /* 0x000fcc0000000000 */
[----:B------:R-:W-:Y:S01]  /*a8a0*/  QGMMA.64x128x32.F32.E4M3.E4M3 R24, R216, gdesc[UR4], R24, gsb0 ;  /* 0x01e00004d8187df3 */ /* 0x000fe20008000818 */
[----:B------:R-:W-:Y:S01]  /*a8b0*/  UIADD3 UR6, UR5, 0x500, URZ ;  /* 0x0000050005067890 */ /* 0x000fe2000fffe03f */
[----:B------:R-:W-:Y:S01]  /*a8c0*/  UMOV UR7, 0xc0000010 ;  /* 0xc000001000077882 */ /* 0x000fe20000000000 */
[----:B0-----:R-:W0:Y:S04]  /*a8d0*/  SHFL.BFLY PT, R0, R5, 0x2, 0x1f ;  /* 0x0c401f0005007f89 */ /* 0x001e2800000e0000 */
[----:B------:R-:W3:Y:S01]  /*a8e0*/  SHFL.BFLY PT, R7, R4, 0x2, 0x1f ;  /* 0x0c401f0004077f89 */ /* 0x000ee200000e0000 */
[----:B------:R-:W-:Y:S02]  /*a8f0*/  WARPGROUP.DEPBAR.LE gsb0, 0x0 ;  /* 0x00008000000079c5 */ /* 0x000fe40000010000 */
[----:B------:R-:W-:-:S06]  /*a900*/  WARPGROUP.ARRIVE ;  /* 0x00000000000079c5 */ /* 0x000fcc0000000000 */
[----:B------:R-:W-:Y:S01]  /*a910*/  QGMMA.64x128x32.F32.E4M3.E4M3 R24, R220, gdesc[UR4], R24, gsb0 ;  /* 0x01e00004dc187df3 */ /* 0x000fe20008000818 */
[----:B------:R-:W-:Y:S01]  /*a920*/  UIADD3 UR6, UR5, 0x600, URZ ;  /* 0x0000060005067890 */ /* 0x000fe2000fffe03f */
[----:B------:R-:W-:Y:S01]  /*a930*/  UMOV UR7, 0xc0000010 ;  /* 0xc000001000077882 */ /* 0x000fe20000000000 */
[----:B0-----:R-:W-:-:S01]  /*a940*/  FADD.FTZ R0, R0, R5 ;  /* 0x0000000500007221 */ /* 0x001fc20000010000 */
[----:B---3--:R-:W-:-:S04]  /*a950*/  FADD.FTZ R7, R7, R4 ;  /* 0x0000000407077221 */ /* 0x008fc80000010000 */
[----:B-1----:R-:W0:Y:S04]  /*a960*/  SHFL.BFLY PT, R3, R0, 0x1, 0x1f ;  /* 0x0c201f0000037f89 */ /* 0x002e2800000e0000 */
[----:B------:R-:W1:Y:S01]  /*a970*/  SHFL.BFLY PT, R2, R7, 0x1, 0x1f ;  /* 0x0c201f0007027f89 */ /* 0x000e6200000e0000 */
[----:B0-----:R-:W-:-:S01]  /*a980*/  FADD.FTZ R9, R0, R3 ;  /* 0x0000000300097221 */ /* 0x001fc20000010000 */
[----:B-1----:R-:W-:-:S04]  /*a990*/  FADD.FTZ R10, R7, R2 ;  /* 0x00000002070a7221 */ /* 0x002fc80000010000 */
[C---:B------:R-:W-:Y:S01]  /*a9a0*/  FSETP.NE.FTZ.AND P1, PT, R9.reuse, RZ, PT ;  /* 0x000000ff0900720b */ /* 0x040fe20003f35000 */
[----:B------:R-:W-:Y:S01]  /*a9b0*/  FMUL.FTZ R11, R9, 0.00390625 ;  /* 0x3b800000090b7820 */ /* 0x000fe20000410000 */
[----:B------:R-:W-:Y:S01]  /*a9c0*/  FMUL.FTZ R12, R10, 0.00390625 ;  /* 0x3b8000000a0c7820 */ /* 0x000fe20000410000 */
[----:B------:R-:W-:-:S03]  /*a9d0*/  MOV R3, RZ ;  /* 0x000000ff00037202 */ /* 0x000fc60000000f00 */
[----:B------:R-:W-:Y:S02]  /*a9e0*/  FSETP.NE.FTZ.AND P2, PT, R11, RZ, PT ;  /* 0x000000ff0b00720b */ /* 0x000fe40003f55000 */
[----:B------:R-:W-:-:S05]  /*a9f0*/  FSETP.NE.FTZ.AND P3, PT, R12, RZ, PT ;  /* 0x000000ff0c00720b */ /* 0x000fca0003f75000 */
[----:B------:R-:W-:Y:S01]  /*aa00*/  @P1 MUFU.RCP R3, R9 ;  /* 0x0000000900031308 */ /* 0x000fe20000001000 */
[----:B------:R-:W-:Y:S01]  /*aa10*/  FSETP.NE.FTZ.AND P1, PT, R10, RZ, PT ;  /* 0x000000ff0a00720b */ /* 0x000fe20003f35000 */
[----:B------:R-:W-:Y:S01]  /*aa20*/  IMAD.MOV.U32 R7, RZ, RZ, RZ ;  /* 0x000000ffff077224 */ /* 0x000fe200078e00ff */
[----:B------:R-:W-:Y:S02]  /*aa30*/  WARPGROUP.DEPBAR.LE gsb0, 0x0 ;  /* 0x00008000000079c5 */ /* 0x000fe40000010000 */
[----:B------:R-:W-:-:S06]  /*aa40*/  WARPGROUP.ARRIVE ;  /* 0x00000000000079c5 */ /* 0x000fcc0000000000 */
[----:B------:R-:W-:Y:S01]  /*aa50*/  QGMMA.64x128x32.F32.E4M3.E4M3 R24, R224, gdesc[UR4], R24, gsb0 ;  /* 0x01e00004e0187df3 */ /* 0x000fe20008000818 */
[----:B------:R-:W0:Y:S08]  /*aa60*/  @P2 MUFU.LG2 R4, R11 ;  /* 0x0000000b00042308 */ /* 0x000e300000000c00 */
[----:B------:R-:W1:Y:S08]  /*aa70*/  @P3 MUFU.LG2 R8, R12 ;  /* 0x0000000c00083308 */ /* 0x000e700000000c00 */
[----:B------:R2:W3:Y:S01]  /*aa80*/  @P1 MUFU.RCP R7, R10 ;  /* 0x0000000a00071308 */ /* 0x0004e20000001000 */
        /* <DEDUP_REMOVED lines=15> */
.L_x_5811:
[----:B------:R-:W0:Y:S01]  /*ab80*/  S2R R89, SR_TID.X ;  /* 0x0000000000597919 */ /* 0x000e220000002100 */
[----:B------:R-:W-:Y:S01]  /*ab90*/  ULDC.64 UR6, c[0x4][0xa8] ;  /* 0x01002a0000067ab9 */ /* 0x000fe20000000a00 */
[----:B------:R-:W1:Y:S01]  /*aba0*/  S2UR UR5, SR_SWINHI ;  /* 0x00000000000579c3 */ /* 0x000e620000002f00 */
        /* <DEDUP_REMOVED lines=8> */
[----:B------:R-:W-:Y:S01]  /*ac30*/  FMUL.FTZ R9, R25, R10 ;  /* 0x0000000a19097220 */ /* 0x000fe20000410000 */
[-C--:B------:R-:W-:Y:S01]  /*ac40*/  FMUL.FTZ R14, R38, R88.reuse ;  /* 0x00000058260e7220 */ /* 0x080fe20000410000 */
[-C--:B------:R-:W-:Y:S01]  /*ac50*/  FMUL.FTZ R83, R83, R88.reuse ;  /* 0x0000005853537220 */ /* 0x080fe20000410000 */
[----:B------:R-:W-:Y:S01]  /*ac60*/  FMUL.FTZ R15, R34, R88 ;  /* 0x00000058220f7220 */ /* 0x000fe20000410000 */
[----:B------:R-:W-:Y:S01]  /*ac70*/  ULDC.64 UR8, c[0x0][0xb90] ;  /* 0x0002e40000087ab9 */ /* 0x000fe20000000a00 */
[----:B------:R-:W-:Y:S01]  /*ac80*/  USHF.R.S32.HI UR14, URZ, 0x1f, UR40 ;  /* 0x0000001f3f0e7899 */ /* 0x000fe20008011428 */
[----:B------:R-:W-:Y:S01]  /*ac90*/  ULDC.64 UR10, c[0x0][0xb98] ;  /* 0x0002e600000a7ab9 */ /* 0x000fe20000000a00 */
[----:B0-----:R-:W-:-:S05]  /*aca0*/  IMAD.SHL.U32 R3, R89, 0x4, RZ ;  /* 0x0000000459037824 */ /* 0x001fca00078e00ff */
[----:B------:R-:W-:-:S04]  /*acb0*/  LOP3.LUT R3, R3, 0xc, RZ, 0xc0, !PT ;  /* 0x0000000c03037812 */ /* 0x000fc800078ec0ff */
[----:B------:R-:W-:-:S04]  /*acc0*/  IADD3 R4, P0, R3, UR6, RZ ;  /* 0x0000000603047c10 */ /* 0x000fc8000ff1e0ff */
[----:B------:R-:W-:-:S05]  /*acd0*/  IADD3.X R5, RZ, UR7, RZ, P0, !PT ;  /* 0x00000007ff057c10 */ /* 0x000fca00087fe4ff */
        /* <DEDUP_REMOVED lines=10> */
[-C--:B0-----:R-:W-:Y:S01]  /*ad80*/  FMUL.FTZ R4, R30, R88.reuse ;  /* 0x000000581e047220 */ /* 0x081fe20000410000 */
[----:B------:R-:W-:Y:S01]  /*ad90*/  FMUL.FTZ R5, R26, R88 ;  /* 0x000000581a057220 */ /* 0x000fe20000410000 */
[-C--:B------:R-:W-:Y:S01]  /*ada0*/  FMUL.FTZ R45, R56, R10.reuse ;  /* 0x0000000a382d7220 */ /* 0x080fe20000410000 */
[-C--:B------:R-:W-:Y:S01]  /*adb0*/  FMUL.FTZ R48, R61, R10.reuse ;  /* 0x0000000a3d307220 */ /* 0x080fe20000410000 */
[----:B------:R-:W-:Y:S01]  /*adc0*/  FMUL.FTZ R57, R65, R10 ;  /* 0x0000000a41397220 */ /* 0x000fe20000410000 */
[-C--:B------:R-:W-:Y:S01]  /*add0*/  FMUL.FTZ R26, R46, R88.reuse ;  /* 0x000000582e1a7220 */ /* 0x080fe20000410000 */
[----:B------:R-:W-:Y:S01]  /*ade0*/  F2FP.BF16.F32.PACK_AB R4, R4, R5 ;  /* 0x000000050404723e */ /* 0x000fe200000010ff */
[----:B------:R-:W-:Y:S01]  /*adf0*/  FMUL.FTZ R27, R42, R88 ;  /* 0x000000582a1b7220 */ /* 0x000fe20000410000 */
[----:B------:R-:W-:Y:S01]  /*ae00*/  LOP3.LUT P0, R5, R89, 0x3, RZ, 0xc0, !PT ;  /* 0x0000000359057812 */ /* 0x000fe2000780c0ff */
        /* <DEDUP_REMOVED lines=17> */
[----:B------:R-:W-:Y:S01]  /*af20*/  F2FP.BF16.F32.PACK_AB R28, R28, R29 ;  /* 0x0000001d1c1c723e */ /* 0x000fe200000010ff */
[----:B------:R-:W-:Y:S01]  /*af30*/  UMOV UR6, UR39 ;  /* 0x0000002700067c82 */ /* 0x000fe20008000000 */
[----:B-1----:R-:W-:Y:S01]  /*af40*/  UMOV UR7, UR5 ;  /* 0x0000000500077c82 */ /* 0x002fe20008000000 */
[----:B------:R-:W-:Y:S01]  /*af50*/  F2FP.BF16.F32.PACK_AB R33, R32, R33 ;  /* 0x000000212021723e */ /* 0x000fe200000010ff */
[-C--:B------:R-:W-:Y:S01]  /*af60*/  FMUL.FTZ R30, R47, R88.reuse ;  /* 0x000000582f1e7220 */ /* 0x080fe20000410000 */
[----:B------:R-:W-:Y:S01]  /*af70*/  ISETP.EQ.OR P0, PT, R5, 0x3, !P0 ;  /* 0x000000030500780c */ /* 0x000fe20004702670 */
[-C--:B------:R-:W-:Y:S01]  /*af80*/  FMUL.FTZ R31, R43, R88.reuse ;  /* 0x000000582b1f7220 */ /* 0x080fe20000410000 */
[----:B------:R-:W-:Y:S01]  /*af90*/  F2FP.BF16.F32.PACK_AB R65, R64, R65 ;  /* 0x000000414041723e */ /* 0x000fe200000010ff */
[-C--:B------:R-:W-:Y:S01]  /*afa0*/  FMUL.FTZ R38, R55, R88.reuse ;  /* 0x0000005837267220 */ /* 0x080fe20000410000 */
[----:B------:R-:W-:Y:S01]  /*afb0*/  F2FP.BF16.F32.PACK_AB R63, R62, R63 ;  /* 0x0000003f3e3f723e */ /* 0x000fe200000010ff */
[----:B------:R-:W-:Y:S01]  /*afc0*/  IMAD.U32 R29, RZ, RZ, UR7 ;  /* 0x00000007ff1d7e24 */ /* 0x000fe2000f8e00ff */
[----:B------:R-:W-:Y:S01]  /*afd0*/  F2FP.BF16.F32.PACK_AB R11, R10, R11 ;  /* 0x0000000b0a0b723e */ /* 0x000fe200000010ff */
[-C--:B------:R-:W-:Y:S01]  /*afe0*/  FMUL.FTZ R55, R67, R88.reuse ;  /* 0x0000005843377220 */ /* 0x080fe20000410000 */
[----:B------:R-:W-:Y:S01]  /*aff0*/  SEL R62, R28, R33, P0 ;  /* 0x000000211c3e7207 */ /* 0x000fe20000000000 */
[----:B------:R-:W-:Y:S01]  /*b000*/  FMUL.FTZ R67, R82, R88 ;  /* 0x0000005852437220 */ /* 0x000fe20000410000 */
[----:B------:R-:W-:Y:S01]  /*b010*/  SEL R64, R33, R28, P0 ;  /* 0x0000001c21407207 */ /* 0x000fe20000000000 */
[----:B------:R-:W-:Y:S01]  /*b020*/  IMAD.U32 R28, RZ, RZ, UR6 ;  /* 0x00000006ff1c7e24 */ /* 0x000fe2000f8e00ff */
[----:B------:R-:W-:Y:S01]  /*b030*/  F2FP.BF16.F32.PACK_AB R6, R6, R7 ;  /* 0x000000070606723e */ /* 0x000fe200000010ff */
[----:B------:R-:W-:Y:S01]  /*b040*/  FMUL.FTZ R25, R35, R88 ;  /* 0x0000005823197220 */ /* 0x000fe20000410000 */
[----:B------:R-:W-:Y:S01]  /*b050*/  SEL R82, R4, R11, P0 ;  /* 0x0000000b04527207 */ /* 0x000fe20000000000 */
[----:B------:R-:W-:Y:S01]  /*b060*/  IMAD R7, R19, 0x40, R16 ;  /* 0x0000004013077824 */ /* 0x000fe200078e0210 */
[----:B------:R-:W-:Y:S01]  /*b070*/  SEL R84, R11, R4, P0 ;  /* 0x000000040b547207 */ /* 0x000fe20000000000 */
[----:B------:R-:W-:Y:S01]  /*b080*/  IMAD.WIDE R4, R231, 0x2, R28 ;  /* 0x00000002e7047825 */ /* 0x000fe200078e021c */
[----:B------:R-:W-:-:S03]  /*b090*/  F2FP.BF16.F32.PACK_AB R31, R30, R31 ;  /* 0x0000001f1e1f723e */ /* 0x000fc600000010ff */
[-C--:B------:R-:W-:Y:S01]  /*b0a0*/  FMUL.FTZ R35, R50, R88.reuse ;  /* 0x0000005832237220 */ /* 0x080fe20000410000 */
[----:B------:R-:W0:Y:S01]  /*b0b0*/  LDC R30, c[0x0][0xbe8] ;  /* 0x0002fa00ff1e7b82 */ /* 0x000e220000000800 */
[-C--:B------:R-:W-:Y:S01]  /*b0c0*/  FMUL.FTZ R50, R70, R88.reuse ;  /* 0x0000005846327220 */ /* 0x080fe20000410000 */
[----:B------:R-:W-:Y:S01]  /*b0d0*/  FMUL.FTZ R70, R87, R88 ;  /* 0x0000005857467220 */ /* 0x000fe20000410000 */
[----:B------:R-:W-:-:S04]  /*b0e0*/  IMAD.WIDE R28, R7, 0x2, R28 ;  /* 0x00000002071c7825 */ /* 0x000fc800078e021c */
[-C--:B------:R-:W-:Y:S01]  /*b0f0*/  FMUL.FTZ R24, R39, R88.reuse ;  /* 0x0000005827187220 */ /* 0x080fe20000410000 */
[----:B------:R-:W-:Y:S01]  /*b100*/  F2FP.BF16.F32.PACK_AB R36, R36, R37 ;  /* 0x000000252424723e */ /* 0x000fe200000010ff */
[-C--:B------:R-:W-:Y:S01]  /*b110*/  FMUL.FTZ R39, R51, R88.reuse ;  /* 0x0000005833277220 */ /* 0x080fe20000410000 */
[----:B------:R-:W-:Y:S01]  /*b120*/  F2FP.BF16.F32.PACK_AB R41, R40, R41 ;  /* 0x000000292829723e */ /* 0x000fe200000010ff */
[-C--:B------:R-:W-:Y:S01]  /*b130*/  FMUL.FTZ R34, R54, R88.reuse ;  /* 0x0000005836227220 */ /* 0x080fe20000410000 */
[----:B------:R-:W-:Y:S01]  /*b140*/  IADD3 R7, P2, R4, 0x20, RZ ;  /* 0x0000002004077810 */ /* 0x000fe20007f5e0ff */
        /* <DEDUP_REMOVED lines=8> */
[----:B------:R-:W-:Y:S01]  /*b1d0*/  IMAD.X R41, RZ, RZ, R5, P2 ;  /* 0x000000ffff297224 */ /* 0x000fe200010e0605 */
[----:B------:R-:W-:Y:S01]  /*b1e0*/  F2FP.BF16.F32.PACK_AB R14, R14, R15 ;  /* 0x0000000f0e0e723e */ /* 0x000fe200000010ff */
[-C--:B------:R-:W-:Y:S01]  /*b1f0*/  FMUL.FTZ R58, R78, R88.reuse ;  /* 0x000000584e3a7220 */ /* 0x080fe20000410000 */
[----:B------:R-:W-:Y:S01]  /*b200*/  F2FP.BF16.F32.PACK_AB R25, R24, R25 ;  /* 0x000000191819723e */ /* 0x000fe200000010ff */
[-C--:B------:R-:W-:Y:S01]  /*b210*/  FMUL.FTZ R59, R74, R88.reuse ;  /* 0x000000584a3b7220 */ /* 0x080fe20000410000 */
[----:B------:R-:W-:Y:S01]  /*b220*/  IADD3 R15, P2, R28, 0x2000, RZ ;  /* 0x000020001c0f7810 */ /* 0x000fe20007f5e0ff */
[----:B------:R-:W-:Y:S01]  /*b230*/  FMUL.FTZ R66, R86, R88 ;  /* 0x0000005856427220 */ /* 0x000fe20000410000 */
[----:B------:R-:W-:Y:S01]  /*b240*/  SEL R86, R14, R25, P0 ;  /* 0x000000190e567207 */ /* 0x000fe20000000000 */
[----:B------:R-:W1:Y:S01]  /*b250*/  LDC R81, c[0x0][0xc38] ;  /* 0x00030e00ff517b82 */ /* 0x000e620000000800 */
[----:B------:R-:W-:Y:S01]  /*b260*/  SEL R88, R25, R14, P0 ;  /* 0x0000000e19587207 */ /* 0x000fe20000000000 */
[----:B------:R-:W-:Y:S01]  /*b270*/  UIADD3 UR5, -UR40, URZ, URZ ;  /* 0x0000003f28057290 */ /* 0x000fe2000fffe13f */
[----:B------:R-:W-:Y:S01]  /*b280*/  F2FP.BF16.F32.PACK_AB R26, R26, R27 ;  /* 0x0000001b1a1a723e */ /* 0x000fe200000010ff */
[----:B------:R-:W-:Y:S01]  /*b290*/  ULDC UR6, c[0x0][0xc44] ;  /* 0x0003110000067ab9 */ /* 0x000fe20000000800 */
[----:B------:R-:W-:Y:S01]  /*b2a0*/  LOP3.LUT R14, R15, 0x380, RZ, 0xc0, !PT ;  /* 0x000003800f0e7812 */ /* 0x000fe200078ec0ff */
[----:B------:R-:W-:Y:S01]  /*b2b0*/  UIMAD UR13, UR6, UR5, UR42 ;  /* 0x00000005060d72a4 */ /* 0x000fe2000f8e022a */
[----:B------:R-:W-:Y:S01]  /*b2c0*/  IADD3 R27, P6, R4, 0x4060, RZ ;  /* 0x00004060041b7810 */ /* 0x000fe20007fde0ff */
[----:B------:R-:W-:Y:S01]  /*b2d0*/  UIADD3 UR4, UR4, 0x2e860, URZ ;  /* 0x0002e86004047890 */ /* 0x000fe2000fffe03f */
[----:B------:R-:W-:Y:S01]  /*b2e0*/  SEL R90, R26, R31, P0 ;  /* 0x0000001f1a5a7207 */ /* 0x000fe20000000000 */
[----:B------:R-:W-:Y:S01]  /*b2f0*/  USHF.R.S32.HI UR12, URZ, 0x1f, UR13 ;  /* 0x0000001f3f0c7899 */ /* 0x000fe2000801140d */
[----:B------:R-:W-:Y:S01]  /*b300*/  SEL R92, R31, R26, P0 ;  /* 0x0000001a1f5c7207 */ /* 0x000fe20000000000 */
[----:B------:R-:W-:Y:S01]  /*b310*/  UPRMT UR4, UR36, 0x654, UR4 ;  /* 0x0000065424047896 */ /* 0x000fe20008000004 */
[----:B------:R-:W-:Y:S01]  /*b320*/  SHF.R.U64 R14, R14, 0x3, RZ ;  /* 0x000000030e0e7819 */ /* 0x000fe200000012ff */
[----:B------:R-:W-:Y:S01]  /*b330*/  UIMAD UR5, UR12, UR8, URZ ;  /* 0x000000080c0572a4 */ /* 0x000fe2000f8e023f */
[----:B------:R-:W-:Y:S01]  /*b340*/  LOP3.LUT R26, R27, 0x380, RZ, 0xc0, !PT ;  /* 0x000003801b1a7812 */ /* 0x000fe200078ec0ff */
[----:B------:R-:W-:Y:S01]  /*b350*/  UIMAD.WIDE.U32 UR6, UR13, UR8, URZ ;  /* 0x000000080d0672a5 */ /* 0x000fe2000f8e003f */
[----:B------:R-:W-:Y:S01]  /*b360*/  LOP3.LUT R14, R14, R15, RZ, 0x3c, !PT ;  /* 0x0000000f0e0e7212 */ /* 0x000fe200078e3cff */
[----:B------:R-:W-:Y:S01]  /*b370*/  IMAD.X R15, RZ, RZ, R29, P2 ;  /* 0x000000ffff0f7224 */ /* 0x000fe200010e061d */
[----:B------:R-:W-:Y:S01]  /*b380*/  SHF.R.U64 R26, R26, 0x3, RZ ;  /* 0x000000031a1a7819 */ /* 0x000fe200000012ff */
[----:B------:R-:W-:Y:S01]  /*b390*/  UIMAD UR5, UR13, UR9, UR5 ;  /* 0x000000090d0572a4 */ /* 0x000fe2000f8e0205 */
[----:B------:R-:W-:Y:S01]  /*b3a0*/  F2FP.BF16.F32.PACK_AB R9, R8, R9 ;  /* 0x000000090809723e */ /* 0x000fe200000010ff */
[----:B------:R-:W-:Y:S01]  /*b3b0*/  UIMAD UR8, UR14, UR10, URZ ;  /* 0x0000000a0e0872a4 */ /* 0x000fe2000f8e023f */
[----:B0-----:R-:W-:Y:S01]  /*b3c0*/  ISETP.NE.AND P2, PT, R30, 0x1, PT ;  /* 0x000000011e00780c */ /* 0x001fe20003f45270 */
[----:B------:R-:W-:Y:S01]  /*b3d0*/  SYNCS.ARRIVE.TRANS64.RED.A1T0 RZ, [UR4], RZ ;  /* 0x000000ffffff79a7 */ /* 0x000fe20008100404 */
[----:B------:R-:W-:Y:S01]  /*b3e0*/  F2FP.BF16.F32.PACK_AB R42, R42, R43 ;  /* 0x0000002b2a2a723e */ /* 0x000fe200000010ff */
[----:B------:R-:W-:Y:S01]  /*b3f0*/  UIADD3 UR7, UR7, UR5, URZ ;  /* 0x0000000507077290 */ /* 0x000fe2000fffe03f */
[----:B------:R-:W-:Y:S01]  /*b400*/  LOP3.LUT R43, R4, 0x380, RZ, 0xc0, !PT ;  /* 0x00000380042b7812 */ /* 0x000fe200078ec0ff */
[----:B------:R-:W-:Y:S01]  /*b410*/  UIMAD UR8, UR40, UR11, UR8 ;  /* 0x0000000b280872a4 */ /* 0x000fe2000f8e0208 */
[----:B------:R-:W-:Y:S01]  /*b420*/  F2FP.BF16.F32.PACK_AB R49, R48, R49 ;  /* 0x000000313031723e */ /* 0x000fe200000010ff */
[----:B------:R-:W-:Y:S01]  /*b430*/  UIMAD.WIDE.U32 UR6, UR40, UR10, UR6 ;  /* 0x0000000a280672a5 */ /* 0x000fe2000f8e0006 */
[----:B------:R-:W-:Y:S01]  /*b440*/  F2FP.BF16.F32.PACK_AB R47, R46, R47 ;  /* 0x0000002f2e2f723e */ /* 0x000fe200000010ff */
[----:B------:R-:W-:Y:S01]  /*b450*/  ULDC.64 UR4, c[0x0][0xb50] ;  /* 0x0002d40000047ab9 */ /* 0x000fe20000000a00 */
[----:B------:R-:W-:Y:S01]  /*b460*/  LOP3.LUT R26, R26, R27, RZ, 0x3c, !PT ;  /* 0x0000001b1a1a7212 */ /* 0x000fe200078e3cff */
[----:B------:R-:W-:Y:S01]  /*b470*/  IMAD.X R27, RZ, RZ, R5, P6 ;  /* 0x000000ffff1b7224 */ /* 0x000fe200030e0605 */
[----:B------:R-:W-:-:S02]  /*b480*/  SEL R46, R6, R9, P0 ;  /* 0x00000009062e7207 */ /* 0x000fc40000000000 */
[----:B------:R-:W-:Y:S02]  /*b490*/  SEL R48, R9, R6, P0 ;  /* 0x0000000609307207 */ /* 0x000fe40000000000 */
[----:B------:R-:W-:Y:S02]  /*b4a0*/  F2FP.BF16.F32.PACK_AB R60, R60, R61 ;  /* 0x0000003d3c3c723e */ /* 0x000fe400000010ff */
[----:B------:R-:W-:Y:S02]  /*b4b0*/  IADD3 R9, P6, R4, 0x40, RZ ;  /* 0x0000004004097810 */ /* 0x000fe40007fde0ff */
[----:B------:R-:W-:Y:S02]  /*b4c0*/  F2FP.BF16.F32.PACK_AB R12, R12, R13 ;  /* 0x0000000d0c0c723e */ /* 0x000fe400000010ff */
[----:B------:R-:W-:Y:S01]  /*b4d0*/  F2FP.BF16.F32.PACK_AB R21, R20, R21 ;  /* 0x000000151415723e */ /* 0x000fe200000010ff */
[----:B------:R-:W-:Y:S01]  /*b4e0*/  IMAD.X R25, RZ, RZ, R5, P6 ;  /* 0x000000ffff197224 */ /* 0x000fe200030e0605 */
[----:B------:R-:W-:-:S02]  /*b4f0*/  SHF.R.U64 R43, R43, 0x3, RZ ;  /* 0x000000032b2b7819 */ /* 0x000fc400000012ff */
        /* <DEDUP_REMOVED lines=13> */
[----:B------:R-:W-:Y:S01]  /*b5d0*/  LOP3.LUT R42, R43, R4, RZ, 0x3c, !PT ;  /* 0x000000042b2a7212 */ /* 0x000fe200078e3cff */
[----:B------:R-:W-:Y:S01]  /*b5e0*/  IMAD.MOV.U32 R43, RZ, RZ, R5 ;  /* 0x000000ffff2b7224 */ /* 0x000fe200078e0005 */
[----:B------:R-:W-:Y:S02]  /*b5f0*/  LOP3.LUT R4, R7, 0x380, RZ, 0xc0, !PT ;  /* 0x0000038007047812 */ /* 0x000fe400078ec0ff */
[----:B------:R-:W-:Y:S02]  /*b600*/  IADD3 R21, P6, R28, 0x1000, RZ ;  /* 0x000010001c157810 */ /* 0x000fe40007fde0ff */
[----:B------:R-:W-:Y:S01]  /*b610*/  MOV R65, R26 ;  /* 0x0000001a00417202 */ /* 0x000fe20000000f00 */
[----:B------:R-:W-:Y:S01]  /*b620*/  IMAD R26, RZ, RZ, -UR42 ;  /* 0x8000002aff1a7e24 */ /* 0x000fe2000f8e02ff */
[----:B------:R-:W0:Y:S01]  /*b630*/  @P2 LDC R27, c[0x0][0xbec] ;  /* 0x0002fb00ff1b2b82 */ /* 0x000e220000000800 */
[----:B------:R-:W-:Y:S02]  /*b640*/  SHF.R.U64 R4, R4, 0x3, RZ ;  /* 0x0000000304047819 */ /* 0x000fe400000012ff */
[----:B------:R-:W-:Y:S01]  /*b650*/  LOP3.LUT R20, R21, 0x380, RZ, 0xc0, !PT ;  /* 0x0000038015147812 */ /* 0x000fe200078ec0ff */
[----:B-1----:R-:W-:Y:S01]  /*b660*/  IMAD R81, R81, R26, UR41 ;  /* 0x0000002951517e24 */ /* 0x002fe2000f8e021a */
[----:B------:R-:W-:-:S02]  /*b670*/  LOP3.LUT R40, R4, R7, RZ, 0x3c, !PT ;  /* 0x0000000704287212 */ /* 0x000fc400078e3cff */
[----:B------:R-:W-:Y:S01]  /*b680*/  SHF.R.U64 R20, R20, 0x3, RZ ;  /* 0x0000000314147819 */ /* 0x000fe200000012ff */
[----:B------:R-:W1:Y:S01]  /*b690*/  @P2 LDC R26, c[0x0][0xbf0] ;  /* 0x0002fc00ff1a2b82 */ /* 0x000e620000000800 */
[----:B------:R-:W-:Y:S02]  /*b6a0*/  LOP3.LUT R12, R13, 0x380, RZ, 0xc0, !PT ;  /* 0x000003800d0c7812 */ /* 0x000fe400078ec0ff */
[----:B------:R-:W-:Y:S02]  /*b6b0*/  LOP3.LUT R4, R9, 0x380, RZ, 0xc0, !PT ;  /* 0x0000038009047812 */ /* 0x000fe400078ec0ff */
[----:B------:R-:W-:Y:S01]  /*b6c0*/  F2FP.BF16.F32.PACK_AB R34, R34, R35 ;  /* 0x000000232222723e */ /* 0x000fe200000010ff */
[----:B------:R-:W-:Y:S01]  /*b6d0*/  IMAD.X R35, RZ, RZ, R5, P4 ;  /* 0x000000ffff237224 */ /* 0x000fe200020e0605 */
[----:B------:R-:W-:Y:S02]  /*b6e0*/  F2FP.BF16.F32.PACK_AB R39, R38, R39 ;  /* 0x000000272627723e */ /* 0x000fe400000010ff */
[----:B------:R-:W-:Y:S01]  /*b6f0*/  LOP3.LUT R20, R20, R21, RZ, 0x3c, !PT ;  /* 0x0000001514147212 */ /* 0x000fe200078e3cff */
[----:B------:R-:W-:Y:S01]  /*b700*/  IMAD.X R21, RZ, RZ, R29, P6 ;  /* 0x000000ffff157224 */ /* 0x000fe200030e061d */
[----:B------:R-:W-:-:S02]  /*b710*/  SHF.R.U64 R12, R12, 0x3, RZ ;  /* 0x000000030c0c7819 */ /* 0x000fc400000012ff */
[----:B------:R-:W-:Y:S02]  /*b720*/  SHF.R.U64 R4, R4, 0x3, RZ ;  /* 0x0000000304047819 */ /* 0x000fe400000012ff */
[----:B------:R-:W-:Y:S02]  /*b730*/  IADD3 R31, P6, R28, 0x7000, RZ ;  /* 0x000070001c1f7810 */ /* 0x000fe40007fde0ff */
[----:B------:R-:W-:Y:S02]  /*b740*/  SEL R94, R34, R39, P0 ;  /* 0x00000027225e7207 */ /* 0x000fe40000000000 */
[----:B------:R-:W-:Y:S01]  /*b750*/  SEL R96, R39, R34, P0 ;  /* 0x0000002227607207 */ /* 0x000fe20000000000 */
[----:B------:R-:W-:Y:S01]  /*b760*/  IMAD.X R39, RZ, RZ, R5, P1 ;  /* 0x000000ffff277224 */ /* 0x000fe200008e0605 */
[----:B------:R-:W-:Y:S02]  /*b770*/  IADD3.X R37, RZ, R5, RZ, P3, !PT ;  /* 0x00000005ff257210 */ /* 0x000fe40001ffe4ff */
[----:B------:R-:W-:-:S02]  /*b780*/  LOP3.LUT R32, R12, R13, RZ, 0x3c, !PT ;  /* 0x0000000d0c207212 */ /* 0x000fc400078e3cff */
[----:B------:R-:W-:Y:S02]  /*b790*/  LOP3.LUT R24, R4, R9, RZ, 0x3c, !PT ;  /* 0x0000000904187212 */ /* 0x000fe400078e3cff */
[----:B------:R-:W-:Y:S02]  /*b7a0*/  F2FP.BF16.F32.PACK_AB R58, R58, R59 ;  /* 0x0000003b3a3a723e */ /* 0x000fe400000010ff */
[----:B------:R-:W-:Y:S02]  /*b7b0*/  LOP3.LUT R5, R8, 0x380, RZ, 0xc0, !PT ;  /* 0x0000038008057812 */ /* 0x000fe400078ec0ff */
[----:B------:R-:W-:Y:S02]  /*b7c0*/  LOP3.LUT R4, R31, 0x380, RZ, 0xc0, !PT ;  /* 0x000003801f047812 */ /* 0x000fe400078ec0ff */
[----:B------:R-:W-:Y:S02]  /*b7d0*/  F2FP.BF16.F32.PACK_AB R66, R66, R67 ;  /* 0x000000434242723e */ /* 0x000fe400000010ff */
[----:B------:R-:W-:-:S02]  /*b7e0*/  LOP3.LUT R10, R11, 0x380, RZ, 0xc0, !PT ;  /* 0x000003800b0a7812 */ /* 0x000fc400078ec0ff */
[----:B------:R-:W-:Y:S01]  /*b7f0*/  MOV R67, R32 ;  /* 0x0000002000437202 */ /* 0x000fe20000000f00 */
[----:B------:R-:W-:Y:S01]  /*b800*/  IMAD R32, R81, 0x80, R230 ;  /* 0x0000008051207824 */ /* 0x000fe200078e02e6 */
[----:B------:R-:W-:Y:S02]  /*b810*/  SEL R104, R58, R63, P0 ;  /* 0x0000003f3a687207 */ /* 0x000fe40000000000 */
[----:B------:R-:W-:Y:S02]  /*b820*/  SHF.R.U64 R5, R5, 0x3, RZ ;  /* 0x0000000305057819 */ /* 0x000fe400000012ff */
[----:B------:R-:W-:Y:S02]  /*b830*/  SHF.R.U64 R4, R4, 0x3, RZ ;  /* 0x0000000304047819 */ /* 0x000fe400000012ff */
[----:B------:R-:W-:Y:S02]  /*b840*/  SEL R58, R63, R58, P0 ;  /* 0x0000003a3f3a7207 */ /* 0x000fe40000000000 */
[----:B------:R-:W-:-:S02]  /*b850*/  MOV R63, R42 ;  /* 0x0000002a003f7202 */ /* 0x000fc40000000f00 */
[----:B------:R-:W-:Y:S02]  /*b860*/  SHF.R.U64 R10, R10, 0x3, RZ ;  /* 0x000000030a0a7819 */ /* 0x000fe400000012ff */
[----:B------:R-:W-:Y:S01]  /*b870*/  MOV R42, R24 ;  /* 0x00000018002a7202 */ /* 0x000fe20000000f00 */
[----:B0-----:R-:W-:Y:S01]  /*b880*/  @P2 IMAD.HI.U32 R25, R32, R27, RZ ;  /* 0x0000001b20192227 */ /* 0x001fe200078e00ff */
[----:B------:R-:W-:Y:S02]  /*b890*/  LOP3.LUT R36, R5, R8, RZ, 0x3c, !PT ;  /* 0x0000000805247212 */ /* 0x000fe400078e3cff */
[----:B------:R-:W-:Y:S02]  /*b8a0*/  LOP3.LUT R4, R4, R31, RZ, 0x3c, !PT ;  /* 0x0000001f04047212 */ /* 0x000fe400078e3cff */
[----:B------:R-:W-:Y:S02]  /*b8b0*/  LOP3.LUT R5, R6, 0x380, RZ, 0xc0, !PT ;  /* 0x0000038006057812 */ /* 0x000fe400078ec0ff */
[----:B------:R-:W-:-:S02]  /*b8c0*/  LOP3.LUT R34, R10, R11, RZ, 0x3c, !PT ;  /* 0x0000000b0a227212 */ /* 0x000fc400078e3cff */
[----:B------:R-:W-:Y:S02]  /*b8d0*/  MOV R24, R32 ;  /* 0x0000002000187202 */ /* 0x000fe40000000f00 */
[----:B------:R-:W-:Y:S02]  /*b8e0*/  SHF.R.U64 R5, R5, 0x3, RZ ;  /* 0x0000000305057819 */ /* 0x000fe400000012ff */
[----:B-1----:R-:W-:Y:S02]  /*b8f0*/  @P2 SHF.R.U32.HI R24, RZ, R26, R25 ;  /* 0x0000001aff182219 */ /* 0x002fe40000011619 */
[----:B------:R-:W-:Y:S02]  /*b900*/  MOV R59, R34 ;  /* 0x00000022003b7202 */ /* 0x000fe40000000f00 */
[----:B------:R-:W-:Y:S02]  /*b910*/  F2FP.BF16.F32.PACK_AB R44, R44, R45 ;  /* 0x0000002d2c2c723e */ /* 0x000fe400000010ff */
[----:B------:R-:W-:-:S02]  /*b920*/  F2FP.BF16.F32.PACK_AB R52, R52, R53 ;  /* 0x000000353434723e */ /* 0x000fc400000010ff */
[----:B------:R-:W-:Y:S02]  /*b930*/  F2FP.BF16.F32.PACK_AB R50, R50, R51 ;  /* 0x000000333232723e */ /* 0x000fe400000010ff */
[----:B------:R-:W-:Y:S02]  /*b940*/  F2FP.BF16.F32.PACK_AB R68, R68, R69 ;  /* 0x000000454444723e */ /* 0x000fe400000010ff */
[----:B------:R-:W-:Y:S02]  /*b950*/  LOP3.LUT R38, R5, R6, RZ, 0x3c, !PT ;  /* 0x0000000605267212 */ /* 0x000fe400078e3cff */
[----:B------:R-:W-:Y:S02]  /*b960*/  IADD3 R13, P1, R28, 0x3000, RZ ;  /* 0x000030001c0d7810 */ /* 0x000fe40007f3e0ff */
[----:B------:R-:W-:Y:S02]  /*b970*/  MOV R69, R36 ;  /* 0x0000002400457202 */ /* 0x000fe40000000f00 */
[----:B------:R-:W-:-:S02]  /*b980*/  SEL R74, R44, R49, P0 ;  /* 0x000000312c4a7207 */ /* 0x000fc40000000000 */
[----:B------:R-:W-:Y:S02]  /*b990*/  SEL R76, R52, R57, P0 ;  /* 0x00000039344c7207 */ /* 0x000fe40000000000 */
[----:B------:R-:W-:Y:S02]  /*b9a0*/  SEL R80, R68, R73, P0 ;  /* 0x0000004944507207 */ /* 0x000fe40000000000 */
[----:B------:R-:W-:Y:S02]  /*b9b0*/  SEL R102, R50, R55, P0 ;  /* 0x0000003732667207 */ /* 0x000fe40000000000 */
[----:B------:R-:W-:Y:S02]  /*b9c0*/  SEL R106, R66, R83, P0 ;  /* 0x00000053426a7207 */ /* 0x000fe40000000000 */
[----:B------:R-:W-:Y:S02]  /*b9d0*/  LOP3.LUT R12, R13, 0x380, RZ, 0xc0, !PT ;  /* 0x000003800d0c7812 */ /* 0x000fe400078ec0ff */
[----:B------:R-:W-:-:S02]  /*b9e0*/  MOV R71, R38 ;  /* 0x0000002600477202 */ /* 0x000fc40000000f00 */
[----:B------:R-:W-:Y:S02]  /*b9f0*/  SEL R44, R49, R44, P0 ;  /* 0x0000002c312c7207 */ /* 0x000fe40000000000 */
[----:B------:R-:W-:Y:S01]  /*ba00*/  SEL R52, R57, R52, P0 ;  /* 0x0000003439347207 */ /* 0x000fe20000000000 */
[----:B------:R-:W-:Y:S01]  /*ba10*/  IMAD.MOV R57, RZ, RZ, -R24 ;  /* 0x000000ffff397224 */ /* 0x000fe200078e0a18 */
[----:B------:R-:W-:Y:S02]  /*ba20*/  SEL R68, R73, R68, P0 ;  /* 0x0000004449447207 */ /* 0x000fe40000000000 */
[----:B------:R-:W-:Y:S01]  /*ba30*/  SEL R50, R55, R50, P0 ;  /* 0x0000003237327207 */ /* 0x000fe20000000000 */
[----:B------:R-:W-:Y:S01]  /*ba40*/  IMAD R57, R30, R57, R32 ;  /* 0x000000391e397224 */ /* 0x000fe200078e0220 */
[----:B------:R-:W-:Y:S02]  /*ba50*/  SHF.R.U64 R12, R12, 0x3, RZ ;  /* 0x000000030c0c7819 */ /* 0x000fe400000012ff */
[----:B------:R-:W-:-:S02]  /*ba60*/  SEL R66, R83, R66, P0 ;  /* 0x0000004253427207 */ /* 0x000fc40000000000 */
[----:B------:R-:W-:Y:S02]  /*ba70*/  LOP3.LUT R12, R12, R13, RZ, 0x3c, !PT ;  /* 0x0000000d0c0c7212 */ /* 0x000fe400078e3cff */
[----:B------:R-:W-:Y:S01]  /*ba80*/  MOV R61, R40 ;  /* 0x00000028003d7202 */ /* 0x000fe20000000f00 */
[----:B------:R-:W-:Y:S01]  /*ba90*/  IMAD.U32 R41, RZ, RZ, UR8 ;  /* 0x00000008ff297e24 */ /* 0x000fe2000f8e00ff */
[----:B------:R-:W-:Y:S01]  /*baa0*/  IADD3.X R13, RZ, R29, RZ, P1, !PT ;  /* 0x0000001dff0d7210 */ /* 0x000fe20000ffe4ff */
[----:B------:R-:W-:Y:S01]  /*bab0*/  ULDC.64 UR8, c[0x0][0xae8] ;  /* 0x0002ba0000087ab9 */ /* 0x000fe20000000a00 */
[----:B------:R-:W-:Y:S02]  /*bac0*/  SHF.R.S32.HI R26, RZ, 0x1f, R24 ;  /* 0x0000001fff1a7819 */ /* 0x000fe40000011418 */
[----:B------:R-:W-:Y:S02]  /*bad0*/  IADD3 R40, P1, R24, UR6, RZ ;  /* 0x0000000618287c10 */ /* 0x000fe4000ff3e0ff */
[----:B------:R-:W-:-:S02]  /*bae0*/  IADD3 R9, P4, R28, 0x5000, RZ ;  /* 0x000050001c097810 */ /* 0x000fc40007f9e0ff */
[----:B------:R-:W-:Y:S01]  /*baf0*/  IADD3.X R41, R26, UR7, R41, P1, !PT ;  /* 0x000000071a297c10 */ /* 0x000fe20008ffe429 */
[----:B------:R-:W-:Y:S01]  /*bb00*/  ULDC.64 UR6, c[0x0][0xb88] ;  /* 0x0002e20000067ab9 */ /* 0x000fe20000000a00 */
[----:B------:R-:W-:Y:S02]  /*bb10*/  IADD3 R11, P3, R28, 0x4000, RZ ;  /* 0x000040001c0b7810 */ /* 0x000fe40007f7e0ff */
[----:B--2---:R-:W-:Y:S01]  /*bb20*/  LOP3.LUT R31, R3, 0x2, RZ, 0x3c, !PT ;  /* 0x00000002031f7812 */ /* 0x004fe200078e3cff */
[----:B------:R-:W-:Y:S01]  /*bb30*/  SHFL.IDX PT, R46, R46, R3, 0x1c1f ;  /* 0x001c1f032e2e7589 */ /* 0x000fe200000e0000 */
[----:B------:R-:W-:Y:S01]  /*bb40*/  LOP3.LUT R8, R9, 0x380, RZ, 0xc0, !PT ;  /* 0x0000038009087812 */ /* 0x000fe200078ec0ff */
[----:B------:R-:W-:Y:S01]  /*bb50*/  IMAD.WIDE.U32 R40, R57, UR6, R40 ;  /* 0x0000000639287c25 */ /* 0x000fe2000f8e0028 */
[----:B------:R-:W-:Y:S01]  /*bb60*/  LOP3.LUT R10, R11, 0x380, RZ, 0xc0, !PT ;  /* 0x000003800b0a7812 */ /* 0x000fe200078ec0ff */
[----:B------:R-:W-:Y:S01]  /*bb70*/  SHFL.IDX PT, R54, R54, R3, 0x1c1f ;  /* 0x001c1f0336367589 */ /* 0x000fe200000e0000 */
[----:B------:R-:W-:-:S02]  /*bb80*/  SHF.R.U64 R8, R8, 0x3, RZ ;  /* 0x0000000308087819 */ /* 0x000fc400000012ff */
[----:B------:R-:W-:Y:S01]  /*bb90*/  SHF.R.U64 R10, R10, 0x3, RZ ;  /* 0x000000030a0a7819 */ /* 0x000fe200000012ff */
[----:B------:R-:W0:Y:S01]  /*bba0*/  SHFL.IDX PT, R25, R48, R31, 0x1c1f ;  /* 0x001c1f1f30197589 */ /* 0x000e2200000e0000 */
[----:B------:R-:W-:Y:S01]  /*bbb0*/  LOP3.LUT R8, R8, R9, RZ, 0x3c, !PT ;  /* 0x0000000908087212 */ /* 0x000fe200078e3cff */
[--C-:B------:R-:W-:Y:S01]  /*bbc0*/  IMAD.X R9, RZ, RZ, R29.reuse, P4 ;  /* 0x000000ffff097224 */ /* 0x100fe200020e061d */
[----:B------:R-:W-:Y:S01]  /*bbd0*/  LOP3.LUT P1, RZ, R22, 0x3, RZ, 0xc0, !PT ;  /* 0x0000000316ff7812 */ /* 0x000fe2000782c0ff */
[----:B------:R-:W1:Y:S01]  /*bbe0*/  SHFL.IDX PT, R27, R56, R31, 0x1c1f ;  /* 0x001c1f1f381b7589 */ /* 0x000e6200000e0000 */
[----:B------:R-:W-:Y:S01]  /*bbf0*/  LOP3.LUT R10, R10, R11, RZ, 0x3c, !PT ;  /* 0x0000000b0a0a7212 */ /* 0x000fe200078e3cff */
[----:B------:R-:W-:Y:S01]  /*bc00*/  IMAD.X R11, RZ, RZ, R29, P3 ;  /* 0x000000ffff0b7224 */ /* 0x000fe200018e061d */
[C---:B------:R-:W-:Y:S01]  /*bc10*/  IADD3 R7, P5, R28.reuse, 0x6000, RZ ;  /* 0x000060001c077810 */ /* 0x040fe20007fbe0ff */
[----:B------:R-:W-:Y:S01]  /*bc20*/  SHFL.IDX PT, R82, R82, R3, 0x1c1f ;  /* 0x001c1f0352527589 */ /* 0x000fe200000e0000 */
[----:B------:R-:W-:-:S02]  /*bc30*/  LOP3.LUT R5, R28, 0x380, RZ, 0xc0, !PT ;  /* 0x000003801c057812 */ /* 0x000fc400078ec0ff */
[----:B------:R-:W-:Y:S01]  /*bc40*/  LOP3.LUT R6, R7, 0x380, RZ, 0xc0, !PT ;  /* 0x0000038007067812 */ /* 0x000fe200078ec0ff */
[----:B------:R-:W2:Y:S01]  /*bc50*/  SHFL.IDX PT, R33, R84, R31, 0x1c1f ;  /* 0x001c1f1f54217589 */ /* 0x000ea200000e0000 */
[----:B------:R-:W-:Y:S02]  /*bc60*/  SHF.R.U64 R5, R5, 0x3, RZ ;  /* 0x0000000305057819 */ /* 0x000fe400000012ff */
[----:B------:R-:W-:Y:S01]  /*bc70*/  SHF.R.U64 R6, R6, 0x3, RZ ;  /* 0x0000000306067819 */ /* 0x000fe200000012ff */
[----:B------:R-:W-:Y:S01]  /*bc80*/  SHFL.IDX PT, R86, R86, R3, 0x1c1f ;  /* 0x001c1f0356567589 */ /* 0x000fe200000e0000 */
[----:B------:R-:W-:Y:S01]  /*bc90*/  LOP3.LUT R28, R5, R28, RZ, 0x3c, !PT ;  /* 0x0000001c051c7212 */ /* 0x000fe200078e3cff */
[--C-:B------:R-:W-:Y:S01]  /*bca0*/  IMAD.X R5, RZ, RZ, R29.reuse, P6 ;  /* 0x000000ffff057224 */ /* 0x100fe200030e061d */
[----:B------:R-:W-:Y:S01]  /*bcb0*/  LOP3.LUT R6, R6, R7, RZ, 0x3c, !PT ;  /* 0x0000000706067212 */ /* 0x000fe200078e3cff */
[----:B------:R-:W3:Y:S01]  /*bcc0*/  SHFL.IDX PT, R35, R88, R31, 0x1c1f ;  /* 0x001c1f1f58237589 */ /* 0x000ee200000e0000 */
[----:B------:R-:W-:-:S03]  /*bcd0*/  IMAD.X R7, RZ, RZ, R29, P5 ;  /* 0x000000ffff077224 */ /* 0x000fc600028e061d */
[----:B------:R-:W-:Y:S01]  /*bce0*/  SHFL.IDX PT, R62, R62, R3, 0x1c1f ;  /* 0x001c1f033e3e7589 */ /* 0x000fe200000e0000 */
[----:B0-----:R-:W-:Y:S02]  /*bcf0*/  SEL R24, R46, R25, P0 ;  /* 0x000000192e187207 */ /* 0x001fe40000000000 */
[----:B------:R-:W-:Y:S01]  /*bd00*/  SEL R26, R25, R46, P0 ;  /* 0x0000002e191a7207 */ /* 0x000fe20000000000 */
[----:B------:R-:W0:Y:S01]  /*bd10*/  SHFL.IDX PT, R37, R64, R31, 0x1c1f ;  /* 0x001c1f1f40257589 */ /* 0x000e2200000e0000 */
[----:B-1----:R-:W-:Y:S02]  /*bd20*/  SEL R32, R54, R27, P0 ;  /* 0x0000001b36207207 */ /* 0x002fe40000000000 */
[----:B------:R-:W-:Y:S01]  /*bd30*/  SEL R34, R27, R54, P0 ;  /* 0x000000361b227207 */ /* 0x000fe20000000000 */
[----:B------:R-:W-:Y:S04]  /*bd40*/  SHFL.IDX PT, R90, R90, R3, 0x1c1f ;  /* 0x001c1f035a5a7589 */ /* 0x000fe800000e0000 */
[----:B------:R-:W-:Y:S01]  /*bd50*/  SHFL.IDX PT, R39, R92, R31, 0x1c1f ;  /* 0x001c1f1f5c277589 */ /* 0x000fe200000e0000 */
[----:B--2---:R-:W-:-:S02]  /*bd60*/  SEL R25, R82, R33, P0 ;  /* 0x0000002152197207 */ /* 0x004fc40000000000 */
[----:B------:R-:W-:Y:S01]  /*bd70*/  SEL R27, R33, R82, P0 ;  /* 0x00000052211b7207 */ /* 0x000fe20000000000 */
[----:B------:R-:W-:Y:S01]  /*bd80*/  BAR.SYNC.DEFER_BLOCKING 0x1, 0x100 ;  /* 0x0044000000007b1d */ /* 0x000fe20000010000 */
[----:B---3--:R-:W-:Y:S02]  /*bd90*/  SEL R33, R86, R35, P0 ;  /* 0x0000002356217207 */ /* 0x008fe40000000000 */
[----:B------:R-:W-:-:S03]  /*bda0*/  SEL R35, R35, R86, P0 ;  /* 0x0000005623237207 */ /* 0x000fc60000000000 */
        /* <DEDUP_REMOVED lines=12> */
[----:B------:R0:W1:Y:S04]  /*be70*/  SHFL.IDX PT, R43, R44, R31, 0x1c1f ;  /* 0x001c1f1f2c2b7589 */ /* 0x00006800000e0000 */
[----:B------:R-:W-:Y:S04]  /*be80*/  SHFL.IDX PT, R51, R96, R31, 0x1c1f ;  /* 0x001c1f1f60337589 */ /* 0x000fe800000e0000 */
[----:B------:R-:W-:Y:S01]  /*be90*/  SHFL.IDX PT, R75, R100, R31, 0x1c1f ;  /* 0x001c1f1f644b7589 */ /* 0x000fe200000e0000 */
[----:B0-----:R-:W-:-:S03]  /*bea0*/  IMAD R44, R81, 0x80, R229 ;  /* 0x00000080512c7824 */ /* 0x001fc600078e02e5 */
[----:B------:R-:W0:Y:S04]  /*beb0*/  SHFL.IDX PT, R45, R52, R31, 0x1c1f ;  /* 0x001c1f1f342d7589 */ /* 0x000e2800000e0000 */
[----:B------:R-:W-:Y:S04]  /*bec0*/  SHFL.IDX PT, R49, R68, R31, 0x1c1f ;  /* 0x001c1f1f44317589 */ /* 0x000fe800000e0000 */
[----:B------:R-:W2:Y:S04]  /*bed0*/  SHFL.IDX PT, R47, R60, R31, 0x1c1f ;  /* 0x001c1f1f3c2f7589 */ /* 0x000ea800000e0000 */
[----:B------:R3:W4:Y:S01]  /*bee0*/  SHFL.IDX PT, R53, R50, R31, 0x1c1f ;  /* 0x001c1f1f32357589 */ /* 0x00072200000e0000 */
[----:B-1----:R-:W-:-:S02]  /*bef0*/  SEL R72, R74, R43, P0 ;  /* 0x0000002b4a487207 */ /* 0x002fc40000000000 */
[----:B------:R-:W-:Y:S01]  /*bf00*/  SEL R74, R43, R74, P0 ;  /* 0x0000004a2b4a7207 */ /* 0x000fe20000000000 */
[----:B------:R-:W1:Y:S04]  /*bf10*/  SHFL.IDX PT, R79, R58, R31, 0x1c1f ;  /* 0x001c1f1f3a4f7589 */ /* 0x000e6800000e0000 */
[----:B------:R2:W1:Y:S04]  /*bf20*/  SHFL.IDX PT, R55, R66, R31, 0x1c1f ;  /* 0x001c1f1f42377589 */ /* 0x00046800000e0000 */
[----:B------:R4:W-:Y:S01]  /*bf30*/  STSM.16.M88.4 [R63], R24 ;  /* 0x000000183f007844 */ /* 0x0009e20000000200 */
[----:B0-----:R-:W-:-:S02]  /*bf40*/  SEL R48, R76, R45, P0 ;  /* 0x0000002d4c307207 */ /* 0x001fc40000000000 */
[----:B---3--:R-:W-:Y:S01]  /*bf50*/  SEL R50, R45, R76, P0 ;  /* 0x0000004c2d327207 */ /* 0x008fe20000000000 */
[----:B------:R0:W-:Y:S01]  /*bf60*/  STSM.16.M88.4 [R61], R32 ;  /* 0x000000203d007844 */ /* 0x0001e20000000200 */
[----:B--2---:R-:W-:Y:S02]  /*bf70*/  SHF.R.S32.HI R31, RZ, 0x1f, R57 ;  /* 0x0000001fff1f7819 */ /* 0x004fe40000011439 */
[----:B------:R-:W-:Y:S02]  /*bf80*/  SEL R76, R78, R47, P0 ;  /* 0x0000002f4e4c7207 */ /* 0x000fe40000000000 */
[----:B------:R-:W-:Y:S01]  /*bf90*/  SEL R78, R47, R78, P0 ;  /* 0x0000004e2f4e7207 */ /* 0x000fe20000000000 */
[----:B------:R-:W-:Y:S01]  /*bfa0*/  IMAD R36, R31, UR6, RZ ;  /* 0x000000061f247c24 */ /* 0x000fe2000f8e02ff */
[----:B------:R-:W-:Y:S02]  /*bfb0*/  ULDC UR6, c[0x0][0xa88] ;  /* 0x0002a20000067ab9 */ /* 0x000fe40000000800 */
[----:B------:R-:W-:-:S02]  /*bfc0*/  IMAD R31, R30, UR6, RZ ;  /* 0x000000061e1f7c24 */ /* 0x000fc4000f8e02ff */
[----:B------:R-:W-:Y:S01]  /*bfd0*/  IMAD R73, R57, UR7, R36 ;  /* 0x0000000739497c24 */ /* 0x000fe2000f8e0224 */
[----:B------:R-:W-:Y:S01]  /*bfe0*/  SEL R36, R62, R37, P0 ;  /* 0x000000253e247207 */ /* 0x000fe20000000000 */
[----:B----4-:R-:W-:Y:S01]  /*bff0*/  VIADD R24, R44, 0x8 ;  /* 0x000000082c187836 */ /* 0x010fe20000000000 */
[----:B------:R-:W-:Y:S01]  /*c000*/  SEL R37, R90, R39, P0 ;  /* 0x000000275a257207 */ /* 0x000fe20000000000 */
[----:B------:R-:W-:Y:S01]  /*c010*/  IMAD.IADD R25, R41, 0x1, R73 ;  /* 0x0000000129197824 */ /* 0x000fe200078e0249 */
[----:B------:R-:W-:Y:S02]  /*c020*/  SEL R39, R39, R90, P0 ;  /* 0x0000005a27277207 */ /* 0x000fe40000000000 */
[----:B0-----:R-:W-:Y:S02]  /*c030*/  LEA R32, P4, R40, UR4, 0x2 ;  /* 0x0000000428207c11 */ /* 0x001fe4000f8810ff */
[-C--:B------:R-:W-:Y:S01]  /*c040*/  ISETP.GE.OR P3, PT, R44, R31.reuse, P1 ;  /* 0x0000001f2c00720c */ /* 0x080fe20000f66670 */
[----:B------:R0:W-:Y:S01]  /*c050*/  STSM.16.M88.4 [R42], R36 ;  /* 0x000000242a007844 */ /* 0x0001e20000000200 */
[----:B------:R-:W-:-:S02]  /*c060*/  ISETP.GE.OR P1, PT, R24, R31, P1 ;  /* 0x0000001f1800720c */ /* 0x000fc40000f26670 */
[----:B------:R-:W-:Y:S01]  /*c070*/  LEA.HI.X R40, R40, UR5, R25, 0x2, P4 ;  /* 0x0000000528287c11 */ /* 0x000fe2000a0f1419 */
[----:B------:R-:W-:Y:S01]  /*c080*/  SHFL.IDX PT, R60, R32, RZ, 0x1c1f ;  /* 0x001c1fff203c7589 */ /* 0x000fe200000e0000 */
[----:B------:R-:W-:Y:S02]  /*c090*/  SEL R24, R70, R3, P0 ;  /* 0x0000000346187207 */ /* 0x000fe40000000000 */
[----:B------:R-:W-:Y:S01]  /*c0a0*/  SEL R26, R3, R70, P0 ;  /* 0x00000046031a7207 */ /* 0x000fe20000000000 */
[----:B------:R-:W2:Y:S01]  /*c0b0*/  SHFL.IDX PT, R61, R40, RZ, 0x1c1f ;  /* 0x001c1fff283d7589 */ /* 0x000ea200000e0000 */
[----:B------:R-:W-:Y:S01]  /*c0c0*/  SEL R25, R94, R51, P0 ;  /* 0x000000335e197207 */ /* 0x000fe20000000000 */
[----:B------:R-:W3:Y:S01]  /*c0d0*/  @P2 LDC R3, c[0x0][0xbec] ;  /* 0x0002fb00ff032b82 */ /* 0x000ee20000000800 */
[----:B------:R-:W-:Y:S01]  /*c0e0*/  SEL R27, R51, R94, P0 ;  /* 0x0000005e331b7207 */ /* 0x000fe20000000000 */
[----:B------:R-:W-:Y:S01]  /*c0f0*/  SHFL.IDX PT, R62, R32, 0x1, 0x1c1f ;  /* 0x003c1f00203e7f89 */ /* 0x000fe200000e0000 */
[----:B------:R-:W-:-:S02]  /*c100*/  SEL R73, R98, R75, P0 ;  /* 0x0000004b62497207 */ /* 0x000fc40000000000 */
[----:B------:R-:W-:Y:S01]  /*c110*/  SEL R75, R75, R98, P0 ;  /* 0x000000624b4b7207 */ /* 0x000fe20000000000 */
[----:B------:R-:W-:Y:S01]  /*c120*/  STSM.16.M88.4 [R71], R24 ;  /* 0x0000001847007844 */ /* 0x000fe20000000200 */
[----:B0-----:R-:W-:Y:S02]  /*c130*/  SEL R36, R80, R49, P0 ;  /* 0x0000003150247207 */ /* 0x001fe40000000000 */
[----:B------:R-:W-:Y:S01]  /*c140*/  SEL R38, R49, R80, P0 ;  /* 0x0000005031267207 */ /* 0x000fe20000000000 */
[----:B------:R-:W-:Y:S01]  /*c150*/  STSM.16.M88.4 [R69], R72 ;  /* 0x0000004845007844 */ /* 0x000fe20000000200 */
[----:B------:R-:W-:Y:S02]  /*c160*/  SEL R49, R102, R53, P0 ;  /* 0x0000003566317207 */ /* 0x000fe40000000000 */
[----:B------:R-:W-:Y:S01]  /*c170*/  SEL R51, R53, R102, P0 ;  /* 0x0000006635337207 */ /* 0x000fe20000000000 */
[----:B------:R-:W0:Y:S01]  /*c180*/  SHFL.IDX PT, R63, R40, 0x1, 0x1c1f ;  /* 0x003c1f00283f7f89 */ /* 0x000e2200000e0000 */
[----:B-1----:R-:W-:-:S02]  /*c190*/  SEL R77, R104, R79, P0 ;  /* 0x0000004f684d7207 */ /* 0x002fc40000000000 */
[----:B------:R-:W-:Y:S01]  /*c1a0*/  SEL R79, R79, R104, P0 ;  /* 0x000000684f4f7207 */ /* 0x000fe20000000000 */
[----:B------:R1:W-:Y:S01]  /*c1b0*/  STSM.16.M88.4 [R59], R48 ;  /* 0x000000303b007844 */ /* 0x0003e20000000200 */
[----:B------:R-:W-:Y:S02]  /*c1c0*/  SEL R37, R106, R55, P0 ;  /* 0x000000376a257207 */ /* 0x000fe40000000000 */
[----:B------:R-:W-:Y:S01]  /*c1d0*/  SEL R39, R55, R106, P0 ;  /* 0x0000006a37277207 */ /* 0x000fe20000000000 */
[----:B------:R-:W-:Y:S04]  /*c1e0*/  STSM.16.M88.4 [R67], R76 ;  /* 0x0000004c43007844 */ /* 0x000fe80000000200 */
[----:B------:R-:W-:Y:S01]  /*c1f0*/  STSM.16.M88.4 [R65], R36 ;  /* 0x0000002441007844 */ /* 0x000fe20000000200 */
[----:B------:R-:W-:Y:S01]  /*c200*/  BAR.SYNC.DEFER_BLOCKING 0x1, 0x100 ;  /* 0x0044000000007b1d */ /* 0x000fe20000010000 */
[----:B------:R-:W-:-:S02]  /*c210*/  UIMAD UR6, UR12, UR8, URZ ;  /* 0x000000080c0672a4 */ /* 0x000fc4000f8e023f */
[----:B------:R-:W-:Y:S02]  /*c220*/  UIMAD.WIDE.U32 UR4, UR13, UR8, URZ ;  /* 0x000000080d0472a5 */ /* 0x000fe4000f8e003f */
[----:B------:R-:W-:-:S03]  /*c230*/  UIMAD UR6, UR13, UR9, UR6 ;  /* 0x000000090d0672a4 */ /* 0x000fc6000f8e0206 */
[----:B------:R-:W-:Y:S01]  /*c240*/  ULDC.64 UR8, c[0x0][0xaf0] ;  /* 0x0002bc0000087ab9 */ /* 0x000fe20000000a00 */
[----:B--2---:R2:W-:Y:S04]  /*c250*/  @!P3 ST.E desc[UR46][R60.64], R2 ;  /* 0x000000023c00b985 */ /* 0x0045e8000c10192e */
[----:B0-----:R0:W-:Y:S04]  /*c260*/  @!P1 ST.E desc[UR46][R62.64], R0 ;  /* 0x000000003e009985 */ /* 0x0011e8000c10192e */
[----:B-1----:R1:W5:Y:S01]  /*c270*/  LD.E.128 R48, desc[UR46][R6.64] ;  /* 0x0000002e06307980 */ /* 0x002362000c101d00 */
[----:B--2---:R-:W2:Y:S01]  /*c280*/  @P2 LDC R61, c[0x0][0xbf0] ;  /* 0x0002fc00ff3d2b82 */ /* 0x004ea20000000800 */
[----:B------:R-:W-:-:S02]  /*c290*/  UIMAD UR7, UR14, UR8, URZ ;  /* 0x000000080e0772a4 */ /* 0x000fc4000f8e023f */
[----:B------:R4:W5:Y:S01]  /*c2a0*/  LD.E.128 R36, desc[UR46][R4.64] ;  /* 0x0000002e04247980 */ /* 0x000962000c101d00 */
[----:B0-----:R-:W-:Y:S01]  /*c2b0*/  IMAD R0, R18, 0x20, R19 ;  /* 0x0000002012007824 */ /* 0x001fe200078e0213 */
[----:B------:R-:W-:Y:S02]  /*c2c0*/  UIADD3 UR5, UR5, UR6, URZ ;  /* 0x0000000605057290 */ /* 0x000fe4000fffe03f */
[----:B------:R-:W5:Y:S02]  /*c2d0*/  LD.E.128 R44, desc[UR46][R28.64] ;  /* 0x0000002e1c2c7980 */ /* 0x000f64000c101d00 */
[----:B-1----:R-:W-:Y:S02]  /*c2e0*/  LEA R6, R81, R0, 0x7 ;  /* 0x0000000051067211 */ /* 0x002fe400078e38ff */
[----:B------:R-:W5:Y:S03]  /*c2f0*/  LD.E.128 R40, desc[UR46][R20.64] ;  /* 0x0000002e14287980 */ /* 0x000f66000c101d00 */
[----:B---3--:R-:W-:Y:S01]  /*c300*/  @P2 IMAD.HI.U32 R0, R6, R3, RZ ;  /* 0x0000000306002227 */ /* 0x008fe200078e00ff */
[----:B------:R-:W-:Y:S01]  /*c310*/  UIMAD UR6, UR40, UR9, UR7 ;  /* 0x00000009280672a4 */ /* 0x000fe2000f8e0207 */
[----:B------:R-:W5:Y:S02]  /*c320*/  LD.E.128 R32, desc[UR46][R14.64] ;  /* 0x0000002e0e207980 */ /* 0x000f64000c101d00 */
[----:B----4-:R-:W-:Y:S01]  /*c330*/  IMAD.MOV.U32 R5, RZ, RZ, R6 ;  /* 0x000000ffff057224 */ /* 0x010fe200078e0006 */
[----:B------:R-:W-:Y:S01]  /*c340*/  UIMAD.WIDE.U32 UR4, UR40, UR8, UR4 ;  /* 0x00000008280472a5 */ /* 0x000fe2000f8e0004 */
[----:B------:R-:W5:Y:S02]  /*c350*/  LD.E.128 R24, desc[UR46][R12.64] ;  /* 0x0000002e0c187980 */ /* 0x000f64000c101d00 */
[----:B------:R-:W-:Y:S01]  /*c360*/  ULDC.64 UR8, c[0x0][0xae0] ;  /* 0x0002b80000087ab9 */ /* 0x000fe20000000a00 */
[----:B--2---:R-:W-:Y:S01]  /*c370*/  @P2 SHF.R.U32.HI R5, RZ, R61, R0 ;  /* 0x0000003dff052219 */ /* 0x004fe20000011600 */
[----:B------:R-:W-:Y:S01]  /*c380*/  UIADD3 UR6, UR5, UR6, URZ ;  /* 0x0000000605067290 */ /* 0x000fe2000fffe03f */
[----:B------:R-:W5:Y:S02]  /*c390*/  LD.E.128 R52, desc[UR46][R10.64] ;  /* 0x0000002e0a347980 */ /* 0x000f64000c101d00 */
[--C-:B------:R-:W-:Y:S01]  /*c3a0*/  SHF.R.S32.HI R0, RZ, 0x1f, R5.reuse ;  /* 0x0000001fff007819 */ /* 0x100fe20000011405 */
[----:B------:R-:W-:Y:S01]  /*c3b0*/  IMAD.MOV R7, RZ, RZ, -R5 ;  /* 0x000000ffff077224 */ /* 0x000fe200078e0a05 */
[----:B------:R0:W5:Y:S01]  /*c3c0*/  LD.E.128 R56, desc[UR46][R8.64] ;  /* 0x0000002e08387980 */ /* 0x000162000c101d00 */
[----:B------:R-:W-:-:S02]  /*c3d0*/  IMAD.U32 R3, RZ, RZ, UR5 ;  /* 0x00000005ff037e24 */ /* 0x000fc4000f8e00ff */
[----:B------:R-:W-:Y:S01]  /*c3e0*/  IMAD R0, R0, UR8, RZ ;  /* 0x0000000800007c24 */ /* 0x000fe2000f8e02ff */
[----:B------:R-:W-:Y:S01]  /*c3f0*/  @!PT LDS RZ, [RZ] ;  /* 0x00000000fffff984 */ /* 0x000fe20000000800 */
[----:B------:R-:W-:Y:S01]  /*c400*/  @!PT LDS RZ, [RZ] ;  /* 0x00000000fffff984 */ /* 0x000fe20000000800 */
[----:B------:R-:W-:Y:S01]  /*c410*/  @!PT LDS RZ, [RZ] ;  /* 0x00000000fffff984 */ /* 0x000fe20000000800 */
[----:B------:R-:W-:Y:S01]  /*c420*/  @!PT LDS RZ, [RZ] ;  /* 0x00000000fffff984 */ /* 0x000fe20000000800 */
[----:B------:R1:W-:Y:S06]  /*c430*/  MEMBAR.ALL.CTA ;  /* 0x0000000000007992 */ /* 0x0003ec0000008000 */
[----:B-1----:R-:W1:Y:S01]  /*c440*/  FENCE.VIEW.ASYNC.S ;  /* 0x00000000000073c6 */ /* 0x002e620000000000 */
[----:B------:R-:W-:Y:S02]  /*c450*/  IMAD R7, R30, R7, R6 ;  /* 0x000000071e077224 */ /* 0x000fe400078e0206 */
[----:B------:R-:W-:-:S02]  /*c460*/  IMAD.U32 R2, RZ, RZ, UR4 ;  /* 0x00000004ff027e24 */ /* 0x000fc4000f8e00ff */
[----:B------:R-:W-:Y:S01]  /*c470*/  IMAD.U32 R3, RZ, RZ, UR6 ;  /* 0x00000006ff037e24 */ /* 0x000fe2000f8e00ff */
[----:B------:R-:W-:Y:S01]  /*c480*/  ULDC.64 UR6, c[0x0][0xad8] ;  /* 0x0002b60000067ab9 */ /* 0x000fe20000000a00 */
[C---:B0-----:R-:W-:Y:S01]  /*c490*/  IMAD R9, R5.reuse, UR9, R0 ;  /* 0x0000000905097c24 */ /* 0x041fe2000f8e0200 */
[----:B------:R-:W-:Y:S01]  /*c4a0*/  SHF.R.S32.HI R0, RZ, 0x1f, R7 ;  /* 0x0000001fff007819 */ /* 0x000fe20000011407 */
[----:B------:R-:W-:Y:S01]  /*c4b0*/  IMAD.WIDE.U32 R2, R5, UR8, R2 ;  /* 0x0000000805027c25 */ /* 0x000fe2000f8e0002 */
[----:B------:R-:W-:-:S03]  /*c4c0*/  LEA R10, R81, R19, 0x7 ;  /* 0x00000013510a7211 */ /* 0x000fc600078e38ff */
[----:B------:R-:W-:Y:S02]  /*c4d0*/  IMAD.IADD R3, R3, 0x1, R9 ;  /* 0x0000000103037824 */ /* 0x000fe400078e0209 */
[----:B------:R-:W-:Y:S01]  /*c4e0*/  IMAD R4, R0, UR6, RZ ;  /* 0x0000000600047c24 */ /* 0x000fe2000f8e02ff */
[----:B------:R-:W-:Y:S01]  /*c4f0*/  UIADD3 UR39, UR39, 0x2e820, URZ ;  /* 0x0002e82027277890 */ /* 0x000fe2000fffe03f */
[C---:B------:R-:W-:Y:S01]  /*c500*/  IMAD.WIDE.U32 R2, R7.reuse, UR6, R2 ;  /* 0x0000000607027c25 */ /* 0x040fe2000f8e0002 */
        /* <DEDUP_REMOVED lines=15> */
[----:B-1----:R0:W1:Y:S01]  /*c600*/  SHFL.IDX PT, R6, R8, RZ, 0x181f ;  /* 0x00181fff08067589 */ /* 0x00206200000e0000 */
        /* <DEDUP_REMOVED lines=9> */
[----:B------:R-:W-:-:S11]  /*c6a0*/  ISETP.GE.AND P1, PT, R16, UR4, PT ;  /* 0x0000000410007c0c */ /* 0x000fd6000bf26270 */
[C---:B-1----:R-:W-:Y:S02]  /*c6b0*/  @!P2 LEA R4, P4, R17.reuse, R6, 0x1 ;  /* 0x000000061104a211 */ /* 0x042fe400078808ff */
[----:B--2---:R-:W-:Y:S02]  /*c6c0*/  @!P1 IMAD.WIDE R2, R16, 0x2, R6 ;  /* 0x0000000210029825 */ /* 0x004fe400078e0206 */
[----:B------:R-:W-:-:S03]  /*c6d0*/  @!P2 LEA.HI.X R5, R17, R7, R233, 0x1, P4 ;  /* 0x000000071105a211 */ /* 0x000fc600020f0ce9 */
[----:B-----5:R3:W-:Y:S04]  /*c6e0*/  @!P1 ST.E.128 desc[UR46][R2.64], R44 ;  /* 0x0000002c02009985 */ /* 0x0207e8000c101d2e */
[----:B------:R3:W-:Y:S02]  /*c6f0*/  @!P2 ST.E.128 desc[UR46][R4.64], R52 ;  /* 0x000000340400a985 */ /* 0x0007e4000c101d2e */
.L_x_5813:
[----:B------:R-:W-:Y:S05]  /*c700*/  BSYNC B0 ;  /* 0x0000000000007941 */ /* 0x000fea0003800000 */
.L_x_5812:
[----:B--2---:R2:W4:Y:S01]  /*c710*/  SHFL.IDX PT, R7, R9, 0x1, 0x181f ;  /* 0x00381f0009077f89 */ /* 0x00452200000e0000 */
[----:B------:R-:W-:Y:S03]  /*c720*/  BSSY B0, `(.L_x_5814) ;  /* 0x000000b000007945 */ /* 0x000fe60003800000 */
[----:B-1----:R2:W1:Y:S01]  /*c730*/  SHFL.IDX PT, R6, R8, 0x1, 0x181f ;  /* 0x00381f0008067f89 */ /* 0x00246200000e0000 */
[----:B------:R-:W-:Y:S05]  /*c740*/  @P3 BRA `(.L_x_5815) ;  /* 0x0000000000203947 */ /* 0x000fea0003800000 */
[----:B------:R-:W-:Y:S02]  /*c750*/  ULDC UR4, c[0x0][0xac8] ;  /* 0x0002b20000047ab9 */ /* 0x000fe40000000800 */
[----:B------:R-:W-:Y:S02]  /*c760*/  ISETP.GE.AND P3, PT, R17, UR4, PT ;  /* 0x0000000411007c0c */ /* 0x000fe4000bf66270 */
[----:B------:R-:W-:-:S11]  /*c770*/  ISETP.GE.AND P2, PT, R16, UR4, PT ;  /* 0x0000000410007c0c */ /* 0x000fd6000bf46270 */
[C---:B-1-3--:R-:W-:Y:S02]  /*c780*/  @!P3 LEA R4, P1, R17.reuse, R6, 0x1 ;  /* 0x000000061104b211 */ /* 0x04afe400078208ff */
[----:B----4-:R-:W-:Y:S02]  /*c790*/  @!P2 IMAD.WIDE R2, R16, 0x2, R6 ;  /* 0x000000021002a825 */ /* 0x010fe400078e0206 */
[----:B------:R-:W-:-:S03]  /*c7a0*/  @!P3 LEA.HI.X R5, R17, R7, R233, 0x1, P1 ;  /* 0x000000071105b211 */ /* 0x000fc600008f0ce9 */
[----:B-----5:R1:W-:Y:S04]  /*c7b0*/  @!P2 ST.E.128 desc[UR46][R2.64], R40 ;  /* 0x000000280200a985 */ /* 0x0203e8000c101d2e */
[----:B------:R1:W-:Y:S02]  /*c7c0*/  @!P3 ST.E.128 desc[UR46][R4.64], R56 ;  /* 0x000000380400b985 */ /* 0x0003e4000c101d2e */
.L_x_5815:
[----:B------:R-:W-:Y:S05]  /*c7d0*/  BSYNC B0 ;  /* 0x0000000000007941 */ /* 0x000fea0003800000 */
.L_x_5814:
[----:B----4-:R4:W0:Y:S01]  /*c7e0*/  SHFL.IDX PT, R7, R9, 0x2, 0x181f ;  /* 0x00581f0009077f89 */ /* 0x01082200000e0000 */
[----:B------:R-:W-:Y:S03]  /*c7f0*/  BSSY B0, `(.L_x_5816) ;  /* 0x000000b000007945 */ /* 0x000fe60003800000 */
[----:B-1----:R4:W1:Y:S01]  /*c800*/  SHFL.IDX PT, R6, R8, 0x2, 0x181f ;  /* 0x00581f0008067f89 */ /* 0x00286200000e0000 */
[----:B------:R-:W-:Y:S05]  /*c810*/  @P0 BRA `(.L_x_5817) ;  /* 0x0000000000200947 */ /* 0x000fea0003800000 */
[----:B------:R-:W-:Y:S02]  /*c820*/  ULDC UR4, c[0x0][0xac8] ;  /* 0x0002b20000047ab9 */ /* 0x000fe40000000800 */
[----:B------:R-:W-:Y:S02]  /*c830*/  ISETP.GE.AND P2, PT, R17, UR4, PT ;  /* 0x0000000411007c0c */ /* 0x000fe4000bf46270 */
[----:B------:R-:W-:-:S11]  /*c840*/  ISETP.GE.AND P1, PT, R16, UR4, PT ;  /* 0x0000000410007c0c */ /* 0x000fd6000bf26270 */
[C---:B-1-3--:R-:W-:Y:S02]  /*c850*/  @!P2 LEA R4, P0, R17.reuse, R6, 0x1 ;  /* 0x000000061104a211 */ /* 0x04afe400078008ff */
[----:B0-----:R-:W-:Y:S02]  /*c860*/  @!P1 IMAD.WIDE R2, R16, 0x2, R6 ;  /* 0x0000000210029825 */ /* 0x001fe400078e0206 */
[----:B------:R-:W-:-:S03]  /*c870*/  @!P2 LEA.HI.X R5, R17, R7, R233, 0x1, P0 ;  /* 0x000000071105a211 */ /* 0x000fc600000f0ce9 */
[----:B-----5:R0:W-:Y:S04]  /*c880*/  @!P1 ST.E.128 desc[UR46][R2.64], R32 ;  /* 0x0000002002009985 */ /* 0x0201e8000c101d2e */
[----:B------:R0:W-:Y:S02]  /*c890*/  @!P2 ST.E.128 desc[UR46][R4.64], R48 ;  /* 0x000000300400a985 */ /* 0x0001e4000c101d2e */
.L_x_5817:
[----:B------:R-:W-:Y:S05]  /*c8a0*/  BSYNC B0 ;  /* 0x0000000000007941 */ /* 0x000fea0003800000 */
.L_x_5816:
        /* <DEDUP_REMOVED lines=9> */
[----:B------:R-:W-:-:S11]  /*c940*/  ISETP.GE.AND P1, PT, R16, UR4, PT ;  /* 0x0000000410007c0c */ /* 0x000fd6000bf26270 */
[C---:B0--3--:R-:W-:Y:S02]  /*c950*/  @!P2 LEA R4, P0, R17.reuse, R6, 0x1 ;  /* 0x000000061104a211 */ /* 0x049fe400078008ff */
[----:B------:R-:W-:Y:S02]  /*c960*/  @!P1 IMAD.WIDE R2, R16, 0x2, R6 ;  /* 0x0000000210029825 */ /* 0x000fe400078e0206 */
[----:B------:R-:W-:-:S03]  /*c970*/  @!P2 LEA.HI.X R5, R17, R7, R233, 0x1, P0 ;  /* 0x000000071105a211 */ /* 0x000fc600000f0ce9 */
[----:B-----5:R1:W-:Y:S04]  /*c980*/  @!P1 ST.E.128 desc[UR46][R2.64], R24 ;  /* 0x0000001802009985 */ /* 0x0203e8000c101d2e */
[----:B------:R1:W-:Y:S02]  /*c990*/  @!P2 ST.E.128 desc[UR46][R4.64], R36 ;  /* 0x000000240400a985 */ /* 0x0003e4000c101d2e */
.L_x_5819:
[----:B------:R-:W-:Y:S05]  /*c9a0*/  BSYNC B0 ;  /* 0x0000000000007941 */ /* 0x000fea0003800000 */
.L_x_5818:
[----:B------:R-:W2:Y:S02]  /*c9b0*/  LDC R0, c[0x0][0xc34] ;  /* 0x00030d00ff007b82 */ /* 0x000ea40000000800 */
[----:B--2---:R-:W-:-:S13]  /*c9c0*/  ISETP.LE.AND P0, PT, R0, UR41, PT ;  /* 0x0000002900007c0c */ /* 0x004fda000bf03270 */
[----:B------:R-:W-:Y:S05]  /*c9d0*/  @!P0 BRA `(.L_x_5820) ;  /* 0xffffff4000f08947 */ /* 0x000fea000383ffff */
[----:B------:R-:W-:Y:S05]  /*c9e0*/  EXIT ;  /* 0x000000000000794d */ /* 0x000fea0003800000 */
.L_x_5788:
        /* <DEDUP_REMOVED lines=20> */
[C---:B------:R-:W-:Y:S01]  /*cb30*/  SHF.L.U32 R5, R6.reuse, 0x2, RZ ;  /* 0x0000000206057819 */ /* 0x040fe200000006ff */
[C---:B------:R-:W-:Y:S01]  /*cb40*/  IMAD.SHL.U32 R18, R6.reuse, 0x80, RZ ;  /* 0x0000008006127824 */ /* 0x040fe200078e00ff */
[----:B------:R-:W-:-:S02]  /*cb50*/  LOP3.LUT R4, R6, 0x7f, RZ, 0xc0, !PT ;  /* 0x0000007f06047812 */ /* 0x000fc400078ec0ff */
[C---:B------:R-:W-:Y:S02]  /*cb60*/  LOP3.LUT R0, R2.reuse, 0x80, RZ, 0xc0, !PT ;  /* 0x0000008002007812 */ /* 0x040fe400078ec0ff */
[----:B------:R-:W-:Y:S02]  /*cb70*/  LOP3.LUT R3, R2, 0x60, RZ, 0xc0, !PT ;  /* 0x0000006002037812 */ /* 0x000fe400078ec0ff */
[----:B------:R-:W-:Y:S02]  /*cb80*/  LOP3.LUT R0, R0, 0x10, R6, 0xf8, !PT ;  /* 0x0000001000007812 */ /* 0x000fe400078ef806 */
[----:B------:R-:W-:Y:S02]  /*cb90*/  LOP3.LUT R2, R2, 0x100, RZ, 0xc0, !PT ;  /* 0x0000010002027812 */ /* 0x000fe400078ec0ff */
[----:B------:R-:W-:Y:S02]  /*cba0*/  LOP3.LUT R5, R0, 0x10, R5, 0x78, !PT ;  /* 0x0000001000057812 */ /* 0x000fe400078e7805 */
[----:B------:R-:W-:-:S02]  /*cbb0*/  SHF.R.U32.HI R0, RZ, 0x5, R4 ;  /* 0x00000005ff007819 */ /* 0x000fc40000011604 */
[----:B------:R-:W-:-:S03]  /*cbc0*/  LOP3.LUT P0, RZ, R6, 0x4, RZ, 0xc0, !PT ;  /* 0x0000000406ff7812 */ /* 0x000fc6000780c0ff */
[----:B------:R-:W-:-:S05]  /*cbd0*/  IMAD R3, R0, 0x200, R3 ;  /* 0x0000020000037824 */ /* 0x000fca00078e0203 */
[----:B------:R-:W-:Y:S02]  /*cbe0*/  IADD3 R2, R5, R3, R2 ;  /* 0x0000000305027210 */ /* 0x000fe40007ffe002 */
[----:B------:R-:W-:-:S03]  /*cbf0*/  LOP3.LUT R3, R18, 0x380, RZ, 0xc0, !PT ;  /* 0x0000038012037812 */ /* 0x000fc600078ec0ff */
[----:B------:R0:W-:Y:S02]  /*cc00*/  STL [R1+0x14], R2 ;  /* 0x0000140201007387 */ /* 0x0001e40000100800 */
[----:B------:R-:W-:Y:S02]  /*cc10*/  IMAD R3, R0, 0x10, R3 ;  /* 0x0000001000037824 */ /* 0x000fe400078e0203 */
[----:B------:R-:W-:-:S05]  /*cc20*/  IMAD.SHL.U32 R0, R6, 0x10, RZ ;  /* 0x0000001006007824 */ /* 0x000fca00078e00ff */
[----:B------:R-:W-:Y:S02]  /*cc30*/  LOP3.LUT R3, R3, 0x70, R0, 0x78, !PT ;  /* 0x0000007003037812 */ /* 0x000fe400078e7800 */
[----:B0-----:R-:W-:Y:S02]  /*cc40*/  LOP3.LUT R2, R0, 0x3f0, RZ, 0xc0, !PT ;  /* 0x000003f000027812 */ /* 0x001fe400078ec0ff */
[----:B------:R-:W-:Y:S01]  /*cc50*/  LOP3.LUT R18, R3, 0xc00, R18, 0xf8, !PT ;  /* 0x00000c0003127812 */ /* 0x000fe200078ef812 */
[----:B------:R-:W-:-:S05]  /*cc60*/  IMAD.SHL.U32 R3, R6, 0x2, RZ ;  /* 0x0000000206037824 */ /* 0x000fca00078e00ff */
[----:B------:R-:W-:Y:S01]  /*cc70*/  LOP3.LUT R3, R2, 0x70, R3, 0x78, !PT ;  /* 0x0000007002037812 */ /* 0x000fe200078e7803 */
[----:B------:R-:W-:Y:S01]  /*cc80*/  IMAD.SHL.U32 R2, R4, 0x10, RZ ;  /* 0x0000001004027824 */ /* 0x000fe200078e00ff */
[----:B------:R-:W-:-:S04]  /*cc90*/  SHF.R.U32.HI R4, RZ, 0x3, R4 ;  /* 0x00000003ff047819 */ /* 0x000fc80000011604 */
[----:B------:R-:W-:Y:S02]  /*cca0*/  LOP3.LUT R2, R3, 0x400, R2, 0xf8, !PT ;  /* 0x0000040003027812 */ /* 0x000fe400078ef802 */
[----:B------:R-:W-:Y:S02]  /*ccb0*/  LOP3.LUT R4, R4, 0x70, R0, 0xf8, !PT ;  /* 0x0000007004047812 */ /* 0x000fe400078ef800 */
[----:B------:R-:W-:Y:S01]  /*ccc0*/  MOV R3, 0x40 ;  /* 0x0000004000037802 */ /* 0x000fe20000000f00 */
[----:B------:R-:W-:Y:S02]  /*ccd0*/  VIADD R0, R2, UR41 ;  /* 0x0000002902007c36 */ /* 0x000fe40008000000 */
[----:B------:R-:W-:Y:S01]  /*cce0*/  IMAD.MOV.U32 R2, RZ, RZ, 0x1 ;  /* 0x00000001ff027424 */ /* 0x000fe200078e00ff */
[----:B------:R-:W-:Y:S02]  /*ccf0*/  SEL R3, R3, 0xffffffc0, !P0 ;  /* 0xffffffc003037807 */ /* 0x000fe40004000000 */
[----:B------:R0:W-:Y:S04]  /*cd00*/  STL [R1+0x18], R0 ;  /* 0x0000180001007387 */ /* 0x0001e80000100800 */
[----:B------:R1:W-:Y:S04]  /*cd10*/  STL [R1], RZ ;  /* 0x000000ff01007387 */ /* 0x0003e80000100800 */
[----:B------:R1:W-:Y:S01]  /*cd20*/  STL [R1+0x4], R2 ;  /* 0x0000040201007387 */ /* 0x0003e20000100800 */
[----:B0-----:R-:W-:-:S07]  /*cd30*/  IMAD.IADD R0, R3, 0x1, R18 ;  /* 0x0000000103007824 */ /* 0x001fce00078e0212 */
.L_x_5864:
[----:B------:R-:W-:Y:S01]  /*cd40*/  ULDC UR4, c[0x0][0xc38] ;  /* 0x00030e0000047ab9 */ /* 0x000fe20000000800 */
[----:B------:R-:W-:Y:S01]  /*cd50*/  ULDC UR8, c[0x0][0xc44] ;  /* 0x0003110000087ab9 */ /* 0x000fe20000000800 */
[----:B------:R-:W-:Y:S01]  /*cd60*/  UISETP.NE.AND UP1, UPT, UR4, 0x1, UPT ;  /* 0x000000010400788c */ /* 0x000fe2000bf25270 */
[----:B------:R-:W-:Y:S02]  /*cd70*/  ULDC UR6, c[0x0][0x424] ;  /* 0x0001090000067ab9 */ /* 0x000fe40000000800 */
[----:B------:R-:W-:Y:S01]  /*cd80*/  ULDC.64 UR4, c[0x0][0x418] ;  /* 0x0001060000047ab9 */ /* 0x000fe20000000a00 */
[----:B------:R-:W-:Y:S02]  /*cd90*/  UISETP.NE.AND UP2, UPT, UR8, 0x1, UPT ;  /* 0x000000010800788c */ /* 0x000fe4000bf45270 */
[----:B------:R-:W-:Y:S02]  /*cda0*/  UISETP.NE.U32.AND UP0, UPT, UR4, URZ, UPT ;  /* 0x0000003f0400728c */ /* 0x000fe4000bf05070 */
[----:B------:R-:W-:-:S02]  /*cdb0*/  UIADD3 UR9, UR41, 0x20400, URZ ;  /* 0x0002040029097890 */ /* 0x000fc4000fffe03f */
[----:B------:R-:W-:Y:S01]  /*cdc0*/  UISETP.NE.AND.EX UP0, UPT, UR5, URZ, UPT, UP0 ;  /* 0x0000003f0500728c */ /* 0x000fe2000bf05300 */
[----:B------:R-:W-:Y:S01]  /*cdd0*/  @UP1 ULDC UR4, c[0x0][0xc3c] ;  /* 0x00030f0000041ab9 */ /* 0x000fe20000000800 */
[----:B------:R-:W-:Y:S02]  /*cde0*/  ULDC UR40, c[0x0][0x2f0] ;  /* 0x0000bc0000287ab9 */ /* 0x000fe40000000800 */
[----:B------:R-:W-:Y:S02]  /*cdf0*/  USEL UR6, UR6, 0x1, UP0 ;  /* 0x0000000106067887 */ /* 0x000fe40008000000 */
[----:B------:R-:W-:Y:S02]  /*ce00*/  UIMAD.WIDE.U32 UR4, UR50, UR4, URZ ;  /* 0x00000004320472a5 */ /* 0x000fe4000f8e003f */
[----:B------:R-:W-:Y:S02]  /*ce10*/  UIMAD UR40, UR6, UR40, URZ ;  /* 0x00000028062872a4 */ /* 0x000fe4000f8e023f */
[----:B------:R-:W-:Y:S01]  /*ce20*/  ULOP3.LUT UP0, URZ, UR9, 0x3ff, URZ, 0xc0, !UPT ;  /* 0x000003ff093f7892 */ /* 0x000fe2000f80c03f */
[----:B------:R-:W-:Y:S01]  /*ce30*/  @UP1 ULDC UR6, c[0x0][0xc40] ;  /* 0x0003100000061ab9 */ /* 0x000fe20000000800 */
[----:B------:R-:W-:Y:S01]  /*ce40*/  UMOV UR45, UR50 ;  /* 0x00000032002d7c82 */ /* 0x000fe20008000000 */
[----:B------:R-:W-:Y:S01]  /*ce50*/  @UP1 USHF.R.U32.HI UR45, URZ, UR6, UR5 ;  /* 0x000000063f2d1299 */ /* 0x000fe20008011605 */
[----:B------:R-:W-:Y:S01]  /*ce60*/  @UP2 ULDC.64 UR10, c[0x0][0xc48] ;  /* 0x00031200000a2ab9 */ /* 0x000fe20000000a00 */
[----:B------:R-:W-:Y:S01]  /*ce70*/  UIADD3 UR5, UR40, 0xdf, URZ ;  /* 0x000000df28057890 */ /* 0x000fe2000fffe03f */
[----:B------:R-:W-:Y:S01]  /*ce80*/  PLOP3.LUT P0, PT, PT, PT, UP0, 0x80, 0x0 ;  /* 0x000000000000781c */ /* 0x000fe20003f0f008 */
[----:B------:R-:W-:Y:S01]  /*ce90*/  UIMAD.WIDE.U32 UR6, UR45, UR10, URZ ;  /* 0x0000000a2d0672a5 */ /* 0x000fe2000f8e003f */
[----:B------:R-:W-:-:S02]  /*cea0*/  UMOV UR4, URZ ;  /* 0x0000003f00047c82 */ /* 0x000fc40008000000 */
[----:B------:R-:W-:Y:S01]  /*ceb0*/  UMOV UR44, UR45 ;  /* 0x0000002d002c7c82 */ /* 0x000fe20008000000 */
[----:B------:R-:W-:Y:S02]  /*cec0*/  UIMAD.WIDE UR4, UR5, -0x6db6db6d, UR4 ;  /* 0x92492493050478a5 */ /* 0x000fe4000f8e0204 */
[----:B------:R-:W-:Y:S02]  /*ced0*/  @UP2 USHF.R.U32.HI UR44, URZ, UR11, UR7 ;  /* 0x0000000b3f2c2299 */ /* 0x000fe40008011607 */
[----:B------:R-:W-:Y:S02]  /*cee0*/  USHF.R.U32.HI UR39, URZ, 0x1f, UR5 ;  /* 0x0000001f3f277899 */ /* 0x000fe40008011605 */
[----:B------:R-:W-:Y:S02]  /*cef0*/  UIADD3 UR36, -UR44, URZ, URZ ;  /* 0x0000003f2c247290 */ /* 0x000fe4000fffe13f */
[----:B------:R-:W-:Y:S02]  /*cf00*/  ULEA.HI.SX32 UR39, UR5, UR39, 0x19 ;  /* 0x0000002705277291 */ /* 0x000fe4000f8fca3f */
[----:B------:R-:W-:Y:S01]  /*cf10*/  UIMAD UR36, UR8, UR36, UR45 ;  /* 0x00000024082472a4 */ /* 0x000fe2000f8e022d */
[----:B0-----:R-:W-:Y:S11]  /*cf20*/  @!P0 BRA `(.L_x_5822) ;  /* 0x0000000000408947 */ /* 0x001ff60003800000 */
[----:B-1----:R-:W-:Y:S01]  /*cf30*/  MOV R2, 0x0 ;  /* 0x0000000000027802 */ /* 0x002fe20000000f00 */
        /* <DEDUP_REMOVED lines=10> */
[----:B------:R-:W-:Y:S02]  /*cfe0*/  IMAD.MOV.U32 R8, RZ, RZ, 0x70 ;  /* 0x00000070ff087424 */ /* 0x000fe400078e00ff */
[----:B------:R-:W-:Y:S02]  /*cff0*/  IMAD.MOV.U32 R12, RZ, RZ, 0x1 ;  /* 0x00000001ff0c7424 */ /* 0x000fe400078e00ff */
[----:B------:R-:W-:-:S07]  /*d000*/  IMAD.MOV.U32 R13, RZ, RZ, RZ ;  /* 0x000000ffff0d7224 */ /* 0x000fce00078e00ff */
[----:B------:R-:W-:-:S07]  /*d010*/  LEPC R20, `(.L_x_5822) ;  /* 0x000000001014794e */ /* 0x000fce0000000000 */
[----:B0-----:R-:W-:Y:S05]  /*d020*/  CALL.ABS.NOINC R2 ;  /* 0x0000000002007343 */ /* 0x001fea0003c00000 */
.L_x_5822:
[----:B------:R-:W-:-:S06]  /*d030*/  UIADD3 UR4, UR41, 0xe400, URZ ;  /* 0x0000e40029047890 */ /* 0x000fcc000fffe03f */
[----:B------:R-:W-:-:S05]  /*d040*/  IMAD.U32 R16, RZ, RZ, UR4 ;  /* 0x00000004ff107e24 */ /* 0x000fca000f8e00ff */
[----:B------:R-:W-:-:S13]  /*d050*/  LOP3.LUT P0, RZ, R16, 0x3ff, RZ, 0xc0, !PT ;  /* 0x000003ff10ff7812 */ /* 0x000fda000780c0ff */
[----:B------:R-:W-:Y:S05]  /*d060*/  @!P0 BRA `(.L_x_5823) ;  /* 0x0000000000408947 */ /* 0x000fea0003800000 */
[----:B-1----:R-:W-:Y:S01]  /*d070*/  MOV R2, 0x0 ;  /* 0x0000000000027802 */ /* 0x002fe20000000f00 */
[----:B------:R-:W-:Y:S01]  /*d080*/  ULDC.64 UR6, c[0x4][0x1c8] ;  /* 0x0100720000067ab9 */ /* 0x000fe20000000a00 */
[----:B------:R-:W-:Y:S01]  /*d090*/  ULDC.64 UR8, c[0x4][0x1d0] ;  /* 0x0100740000087ab9 */ /* 0x000fe20000000a00 */
[----:B------:R-:W-:Y:S01]  /*d0a0*/  ULDC.64 UR4, c[0x4][0x80] ;  /* 0x0100200000047ab9 */ /* 0x000fe20000000a00 */
[----:B------:R-:W-:Y:S01]  /*d0b0*/  MOV R4, UR6 ;  /* 0x0000000600047c02 */ /* 0x000fe20008000f00 */
[----:B------:R-:W-:Y:S01]  /*d0c0*/  IMAD.U32 R5, RZ, RZ, UR7 ;  /* 0x00000007ff057e24 */ /* 0x000fe2000f8e00ff */
        /* <DEDUP_REMOVED lines=10> */
.L_x_5823:
[----:B------:R-:W-:-:S04]  /*d170*/  IMAD.U32 R0, RZ, RZ, UR41 ;  /* 0x00000029ff007e24 */ /* 0x000fc8000f8e00ff */
[----:B------:R-:W-:-:S05]  /*d180*/  VIADD R0, R0, 0x400 ;  /* 0x0000040000007836 */ /* 0x000fca0000000000 */
[----:B------:R-:W-:-:S13]  /*d190*/  LOP3.LUT P0, RZ, R0, 0x9f, RZ, 0xc0, !PT ;  /* 0x0000009f00ff7812 */ /* 0x000fda000780c0ff */
[----:B------:R-:W-:Y:S05]  /*d1a0*/  @!P0 BRA `(.L_x_5824) ;  /* 0x0000000000408947 */ /* 0x000fea0003800000 */
        /* <DEDUP_REMOVED lines=16> */
.L_x_5824:
        /* <DEDUP_REMOVED lines=9> */
[----:B------:R-:W-:Y:S01]  /*d340*/  IMAD.U32 R6, RZ, RZ, UR8 ;  /* 0x00000008ff067e24 */ /* 0x000fe2000f8e00ff */
[----:B------:R-:W-:Y:S01]  /*d350*/  MOV R13, RZ ;  /* 0x000000ff000d7202 */ /* 0x000fe20000000f00 */
[----:B------:R-:W-:Y:S02]  /*d360*/  IMAD.U32 R7, RZ, RZ, UR9 ;  /* 0x00000009ff077e24 */ /* 0x000fe4000f8e00ff */
[----:B------:R-:W-:-:S02]  /*d370*/  IMAD.U32 R10, RZ, RZ, UR4 ;  /* 0x00000004ff0a7e24 */ /* 0x000fc4000f8e00ff */
[----:B------:R-:W-:Y:S02]  /*d380*/  IMAD.U32 R11, RZ, RZ, UR5 ;  /* 0x00000005ff0b7e24 */ /* 0x000fe4000f8e00ff */
[----:B------:R-:W-:Y:S02]  /*d390*/  IMAD.MOV.U32 R8, RZ, RZ, 0x70 ;  /* 0x00000070ff087424 */ /* 0x000fe400078e00ff */
[----:B------:R-:W-:-:S07]  /*d3a0*/  IMAD.MOV.U32 R12, RZ, RZ, 0x1 ;  /* 0x00000001ff0c7424 */ /* 0x000fce00078e00ff */
[----:B------:R-:W-:-:S07]  /*d3b0*/  LEPC R20, `(.L_x_5825) ;  /* 0x000000001014794e */ /* 0x000fce0000000000 */
[----:B0-----:R-:W-:Y:S05]  /*d3c0*/  CALL.ABS.NOINC R2 ;  /* 0x0000000002007343 */ /* 0x001fea0003c00000 */
.L_x_5825:
        /* <DEDUP_REMOVED lines=8> */
[----:B-1----:R-:W-:Y:S02]  /*d450*/  IMAD.U32 R2, RZ, RZ, UR4 ;  /* 0x00000004ff027e24 */ /* 0x002fe4000f8e00ff */
        /* <DEDUP_REMOVED lines=18> */
.L_x_5880:
        /* <DEDUP_REMOVED lines=12> */
.L_x_5883:
[----:B------:R-:W-:Y:S05]  /*d640*/  @!P6 BRA `(.L_x_5827) ;  /* 0x000000040044e947 */ /* 0x000fea0003800000 */
[----:B------:R-:W-:Y:S01]  /*d650*/  IMAD.MOV.U32 R16, RZ, RZ, R8 ;  /* 0x000000ffff107224 */ /* 0x000fe200078e0008 */
[----:B------:R-:W-:Y:S06]  /*d660*/  @!P1 BRA `(.L_x_5829) ;  /* 0x0000000000449947 */ /* 0x000fec0003800000 */
[----:B------:R-:W2:Y:S01]  /*d670*/  LDC R7, c[0x0][0x43c] ;  /* 0x00010f00ff077b82 */ /* 0x000ea20000000800 */
[----:B------:R-:W-:Y:S01]  /*d680*/  ULDC.64 UR4, c[0x0][0x428] ;  /* 0x00010a0000047ab9 */ /* 0x000fe20000000a00 */
[----:B--2---:R-:W-:-:S13]  /*d690*/  ISETP.NE.AND P0, PT, R7, 0x1, PT ;  /* 0x000000010700780c */ /* 0x004fda0003f05270 */
[----:B------:R-:W2:Y:S02]  /*d6a0*/  @P0 LDC.64 R4, c[0x0][0x440] ;  /* 0x00011000ff040b82 */ /* 0x000ea40000000a00 */
[----:B--2---:R-:W-:Y:S01]  /*d6b0*/  @P0 IMAD.HI.U32 R6, R0, R4, RZ ;  /* 0x0000000400060227 */ /* 0x004fe200078e00ff */
[----:B------:R-:W-:-:S04]  /*d6c0*/  MOV R4, R0 ;  /* 0x0000000000047202 */ /* 0x000fc80000000f00 */
        /* <DEDUP_REMOVED lines=11> */
.L_x_5829:
[----:B------:R-:W3:Y:S04]  /*d780*/  LDL R4, [R1] ;  /* 0x0000000001047983 */ /* 0x000ee80000100800 */
[----:B--2---:R-:W2:Y:S01]  /*d790*/  LDL R3, [R1+0x4] ;  /* 0x0000040001037983 */ /* 0x004ea20000100800 */
[----:B------:R-:W4:Y:S02]  /*d7a0*/  S2R R2, SR_TID.X ;  /* 0x0000000000027919 */ /* 0x000f240000002100 */
[----:B----4-:R-:W-:-:S04]  /*d7b0*/  LOP3.LUT R2, R2, 0x7f, RZ, 0xc0, !PT ;  /* 0x0000007f02027812 */ /* 0x010fc800078ec0ff */
[----:B------:R-:W-:Y:S02]  /*d7c0*/  ISETP.NE.AND P1, PT, R2, RZ, PT ;  /* 0x000000ff0200720c */ /* 0x000fe40003f25270 */
[----:B---3--:R-:W-:Y:S02]  /*d7d0*/  LEA R4, R4, UR41, 0x3 ;  /* 0x0000002904047c11 */ /* 0x008fe4000f8e18ff */
[----:B--2---:R-:W-:-:S04]  /*d7e0*/  SHF.L.U32 R3, R3, 0x1f, RZ ;  /* 0x0000001f03037819 */ /* 0x004fc800000006ff */
[----:B------:R-:W2:Y:S02]  /*d7f0*/  SYNCS.PHASECHK.TRANS64.TRYWAIT P0, [R4+URZ+0x2e880], R3 ;  /* 0x02e88003040075a7 */ /* 0x000ea4000800017f */
[----:B--2---:R-:W-:Y:S05]  /*d800*/  @!P0 BRA `(.L_x_5830) ;  /* 0x0000002c00508947 */ /* 0x004fea0003800000 */
.L_x_5884:
        /* <DEDUP_REMOVED lines=8> */
.L_x_5831:
[----:B------:R-:W3:Y:S01]  /*d890*/  LDL R2, [R1] ;  /* 0x0000000001027983 */ /* 0x000ee20000100800 */
[----:B------:R-:W-:Y:S01]  /*d8a0*/  IMAD.U32 R5, RZ, RZ, UR41 ;  /* 0x00000029ff057e24 */ /* 0x000fe2000f8e00ff */
[----:B------:R-:W-:Y:S01]  /*d8b0*/  R2UR UR33, R4 ;  /* 0x00000000042172ca */ /* 0x000fe200000e0000 */
[----:B------:R-:W-:Y:S01]  /*d8c0*/  IMAD R0, R0, 0xe0, RZ ;  /* 0x000000e000007824 */ /* 0x000fe200078e02ff */
[----:B-----5:R-:W-:Y:S01]  /*d8d0*/  R2UR UR37, R16 ;  /* 0x00000000102572ca */ /* 0x020fe200000e0000 */
[----:B------:R-:W-:-:S03]  /*d8e0*/  UIADD3 UR4, UP0, UR52, 0x470, URZ ;  /* 0x0000047034047890 */ /* 0x000fc6000ff1e03f */
[----:B------:R-:W-:Y:S01]  /*d8f0*/  R2UR UR35, R0 ;  /* 0x00000000002372ca */ /* 0x000fe200000e0000 */
[----:B------:R-:W-:-:S06]  /*d900*/  UIADD3.X UR5, URZ, UR53, URZ, UP0, !UPT ;  /* 0x000000353f057290 */ /* 0x000fcc00087fe43f */
[----:B------:R-:W-:Y:S01]  /*d910*/  UIADD3 UR33, UR33, 0x2e870, URZ ;  /* 0x0002e87021217890 */ /* 0x000fe2000fffe03f */
[----:B------:R-:W-:Y:S01]  /*d920*/  UMOV UR6, 0x0 ;  /* 0x0000000000067882 */ /* 0x000fe20000000000 */
[----:B------:R-:W-:Y:S01]  /*d930*/  UMOV UR7, 0x14f00000 ;  /* 0x14f0000000077882 */ /* 0x000fe20000000000 */
[----:B------:R-:W-:Y:S01]  /*d940*/  UMOV UR34, URZ ;  /* 0x0000003f00227c82 */ /* 0x000fe20008000000 */
[----:B---3--:R-:W-:-:S05]  /*d950*/  IMAD R2, R2, 0x7000, R5 ;  /* 0x0000700002027824 */ /* 0x008fca00078e0205 */
[----:B------:R-:W-:-:S13]  /*d960*/  R2UR UR32, R2 ;  /* 0x00000000022072ca */ /* 0x000fda00000e0000 */
[----:B------:R-:W-:-:S09]  /*d970*/  UIADD3 UR32, UR32, 0xe400, URZ ;  /* 0x0000e40020207890 */ /* 0x000fd2000fffe03f */
[----:B------:R3:W-:Y:S01]  /*d980*/  UTMALDG.4D [UR32], [UR4], desc[UR6] ;  /* 0x00000620040075b4 */ /* 0x0007e20008019000 */
[----:B------:R-:W4:Y:S02]  /*d990*/  SYNCS.PHASECHK.TRANS64.TRYWAIT P0, [R4+URZ+0x2e840], R3 ;  /* 0x02e84003040075a7 */ /* 0x000f24000800017f */
[----:B---34-:R-:W-:Y:S05]  /*d9a0*/  @!P0 BRA `(.L_x_5832) ;  /* 0x0000002800fc8947 */ /* 0x018fea0003800000 */
.L_x_5885:
        /* <DEDUP_REMOVED lines=8> */
.L_x_5833:
        /* <DEDUP_REMOVED lines=11> */
[----:B------:R-:W-:-:S03]  /*dae0*/  UMOV UR12, UR36 ;  /* 0x00000024000c7c82 */ /* 0x000fc60008000000 */
[----:B------:R-:W-:Y:S02]  /*daf0*/  UIADD3 UR8, UR8, 0x20400, URZ ;  /* 0x0002040008087890 */ /* 0x000fe4000fffe03f */
[----:B------:R-:W-:-:S09]  /*db00*/  UIADD3 UR9, UR9, 0x2e830, URZ ;  /* 0x0002e83009097890 */ /* 0x000fd2000fffe03f */
[----:B------:R3:W-:Y:S01]  /*db10*/  UTMALDG.4D [UR8], [UR4], desc[UR6] ;  /* 0x00000608040075b4 */ /* 0x0007e20008019000 */
[----:B--2---:R-:W-:-:S04]  /*db20*/  LOP3.LUT R3, R3, 0xfffffffd, RZ, 0xc0, !PT ;  /* 0xfffffffd03037812 */ /* 0x004fc800078ec0ff */
[----:B------:R-:W-:-:S05]  /*db30*/  @P0 LOP3.LUT R3, R3, 0x2, RZ, 0xfc, !PT ;  /* 0x0000000203030812 */ /* 0x000fca00078efcff */
[----:B------:R3:W-:Y:S01]  /*db40*/  STL [R1+0x8], R3 ;  /* 0x0000080301007387 */ /* 0x0007e20000100800 */
[----:B------:R-:W-:Y:S01]  /*db50*/  NOP ;  /* 0x0000000000007918 */ /* 0x000fe20000000000 */
.L_x_5827:
        /* <DEDUP_REMOVED lines=10> */
[----:B------:R-:W-:Y:S01]  /*dc00*/  IMAD.U32 R4, RZ, RZ, UR6 ;  /* 0x00000006ff047e24 */ /* 0x000fe2000f8e00ff */
[----:B------:R-:W-:Y:S01]  /*dc10*/  MOV R5, UR7 ;  /* 0x0000000700057c02 */ /* 0x000fe20008000f00 */
[----:B------:R-:W3:Y:S01]  /*dc20*/  LDC.64 R2, c[0x4][R2] ;  /* 0x0100000002027b82 */ /* 0x000ee20000000a00 */
[----:B------:R-:W-:Y:S01]  /*dc30*/  IMAD.U32 R6, RZ, RZ, UR8 ;  /* 0x00000008ff067e24 */ /* 0x000fe2000f8e00ff */
[----:B------:R-:W-:Y:S01]  /*dc40*/  MOV R13, RZ ;  /* 0x000000ff000d7202 */ /* 0x000fe20000000f00 */
[----:B------:R-:W-:Y:S02]  /*dc50*/  IMAD.U32 R7, RZ, RZ, UR9 ;  /* 0x00000009ff077e24 */ /* 0x000fe4000f8e00ff */
[----:B------:R-:W-:-:S02]  /*dc60*/  IMAD.U32 R10, RZ, RZ, UR4 ;  /* 0x00000004ff0a7e24 */ /* 0x000fc4000f8e00ff */
[----:B------:R-:W-:Y:S02]  /*dc70*/  IMAD.U32 R11, RZ, RZ, UR5 ;  /* 0x00000005ff0b7e24 */ /* 0x000fe4000f8e00ff */
[----:B0-----:R-:W-:Y:S02]  /*dc80*/  IMAD.MOV.U32 R8, RZ, RZ, 0x70 ;  /* 0x00000070ff087424 */ /* 0x001fe400078e00ff */
[----:B------:R-:W-:-:S07]  /*dc90*/  IMAD.MOV.U32 R12, RZ, RZ, 0x1 ;  /* 0x00000001ff0c7424 */ /* 0x000fce00078e00ff */
[----:B------:R-:W-:-:S07]  /*dca0*/  LEPC R20, `(.L_x_5834) ;  /* 0x000000001014794e */ /* 0x000fce0000000000 */
[----:B-123--:R-:W-:Y:S05]  /*dcb0*/  CALL.ABS.NOINC R2 ;  /* 0x0000000002007343 */ /* 0x00efea0003c00000 */
.L_x_5834:
[----:B------:R3:W5:Y:S01]  /*dcc0*/  LDL R10, [R1+0x18] ;  /* 0x00001800010a7983 */ /* 0x0007620000100800 */
[----:B------:R-:W4:Y:S01]  /*dcd0*/  LDC R7, c[0x0][0x448] ;  /* 0x00011200ff077b82 */ /* 0x000f220000000800 */
[----:B--2---:R-:W-:Y:S01]  /*dce0*/  IMAD R0, RZ, RZ, -UR45 ;  /* 0x8000002dff007e24 */ /* 0x004fe2000f8e02ff */
[----:B------:R-:W2:Y:S01]  /*dcf0*/  S2R R2, SR_TID.X ;  /* 0x0000000000027919 */ /* 0x000ea20000002100 */
[----:B0-----:R-:W0:Y:S05]  /*dd00*/  S2R R17, SR_TID.X ;  /* 0x0000000000117919 */ /* 0x001e2a0000002100 */
[----:B------:R-:W1:Y:S01]  /*dd10*/  LDC R3, c[0x0][0xc38] ;  /* 0x00030e00ff037b82 */ /* 0x000e620000000800 */
[----:B------:R-:W-:Y:S01]  /*dd20*/  USHF.R.S32.HI UR4, URZ, 0x1f, UR36 ;  /* 0x0000001f3f047899 */ /* 0x000fe20008011424 */
[----:B------:R-:W-:Y:S01]  /*dd30*/  ULDC.64 UR8, c[0x0][0x2d8] ;  /* 0x0000b60000087ab9 */ /* 0x000fe20000000a00 */
[----:B----4-:R-:W-:Y:S01]  /*dd40*/  ISETP.NE.AND P0, PT, R7, 0x1, PT ;  /* 0x000000010700780c */ /* 0x010fe20003f05270 */
[----:B-1----:R-:W-:Y:S01]  /*dd50*/  IMAD R0, R3, R0, UR50 ;  /* 0x0000003203007e24 */ /* 0x002fe2000f8e0200 */
[----:B--2---:R-:W-:-:S03]  /*dd60*/  LOP3.LUT R2, R2, 0x7f, RZ, 0xc0, !PT ;  /* 0x0000007f02027812 */ /* 0x004fc600078ec0ff */
[----:B------:R-:W-:-:S08]  /*dd70*/  IMAD.SHL.U32 R0, R0, 0x80, RZ ;  /* 0x0000008000007824 */ /* 0x000fd000078e00ff */
[----:B------:R-:W1:Y:S01]  /*dd80*/  @P0 LDC R4, c[0x0][0x44c] ;  /* 0x00011300ff040b82 */ /* 0x000e620000000800 */
[----:B------:R-:W-:Y:S01]  /*dd90*/  SHF.R.U32.HI R2, RZ, 0x3, R2 ;  /* 0x00000003ff027819 */ /* 0x000fe20000011602 */
[----:B0-----:R-:W-:-:S05]  /*dda0*/  IMAD.SHL.U32 R17, R17, 0x10, RZ ;  /* 0x0000001011117824 */ /* 0x001fca00078e00ff */
[----:B------:R-:W-:Y:S02]  /*ddb0*/  LOP3.LUT R17, R2, 0x70, R17, 0xf8, !PT ;  /* 0x0000007002117812 */ /* 0x000fe400078ef811 */
[----:B------:R-:W0:Y:S02]  /*ddc0*/  @P0 LDC R2, c[0x0][0x450] ;  /* 0x00011400ff020b82 */ /* 0x000e240000000800 */
[----:B------:R-:W-:-:S05]  /*ddd0*/  LOP3.LUT R3, R17, R0, RZ, 0xfc, !PT ;  /* 0x0000000011037212 */ /* 0x000fca00078efcff */
[----:B------:R-:W-:Y:S02]  /*dde0*/  IMAD.MOV.U32 R6, RZ, RZ, R3 ;  /* 0x000000ffff067224 */ /* 0x000fe400078e0003 */
[----:B-1----:R-:W-:-:S05]  /*ddf0*/  @P0 IMAD.HI.U32 R4, R3, R4, RZ ;  /* 0x0000000403040227 */ /* 0x002fca00078e00ff */
[----:B0-----:R-:W-:-:S05]  /*de00*/  @P0 SHF.R.U32.HI R6, RZ, R2, R4 ;  /* 0x00000002ff060219 */ /* 0x001fca0000011604 */
[----:B------:R-:W-:-:S04]  /*de10*/  IMAD.MOV R4, RZ, RZ, -R6 ;  /* 0x000000ffff047224 */ /* 0x000fc800078e0a06 */
[----:B------:R-:W-:Y:S02]  /*de20*/  IMAD R4, R7, R4, R3 ;  /* 0x0000000407047224 */ /* 0x000fe400078e0203 */
[----:B------:R-:W0:Y:S01]  /*de30*/  LDC.64 R2, c[0x0][0x2d0] ;  /* 0x0000b400ff027b82 */ /* 0x000e220000000a00 */
[----:B------:R-:W-:Y:S01]  /*de40*/  UIMAD UR6, UR4, UR8, URZ ;  /* 0x00000008040672a4 */ /* 0x000fe2000f8e023f */
[----:B------:R-:W1:Y:S01]  /*de50*/  S2R R19, SR_TID.X ;  /* 0x0000000000137919 */ /* 0x000e620000002100 */
[----:B------:R-:W-:Y:S02]  /*de60*/  UIMAD.WIDE.U32 UR4, UR36, UR8, URZ ;  /* 0x00000008240472a5 */ /* 0x000fe4000f8e003f */
[----:B------:R-:W-:Y:S02]  /*de70*/  UIMAD UR6, UR36, UR9, UR6 ;  /* 0x00000009240672a4 */ /* 0x000fe4000f8e0206 */
[----:B------:R-:W-:Y:S01]  /*de80*/  USHF.R.S32.HI UR7, URZ, 0x1f, UR44 ;  /* 0x0000001f3f077899 */ /* 0x000fe2000801142c */
[----:B------:R-:W-:Y:S01]  /*de90*/  ULDC.64 UR8, c[0x0][0x2e0] ;  /* 0x0000b80000087ab9 */ /* 0x000fe20000000a00 */
[----:B------:R-:W-:-:S02]  /*dea0*/  UIADD3 UR5, UR5, UR6, URZ ;  /* 0x0000000605057290 */ /* 0x000fc4000fffe03f */
[----:B------:R-:W-:Y:S01]  /*deb0*/  UIMAD UR6, UR7, UR8, URZ ;  /* 0x00000008070672a4 */ /* 0x000fe2000f8e023f */
[----:B------:R-:W-:Y:S01]  /*dec0*/  SHF.R.S32.HI R5, RZ, 0x1f, R6 ;  /* 0x0000001fff057819 */ /* 0x000fe20000011406 */
[----:B------:R-:W-:Y:S02]  /*ded0*/  UIMAD.WIDE.U32 UR4, UR44, UR8, UR4 ;  /* 0x000000082c0472a5 */ /* 0x000fe4000f8e0004 */
[----:B------:R-:W-:-:S04]  /*dee0*/  UIMAD UR6, UR44, UR9, UR6 ;  /* 0x000000092c0672a4 */ /* 0x000fc8000f8e0206 */
[----:B------:R-:W-:Y:S01]  /*def0*/  UIADD3 UR5, UR5, UR6, URZ ;  /* 0x0000000605057290 */ /* 0x000fe2000fffe03f */
        /* <DEDUP_REMOVED lines=8> */
[----:B-1----:R-:W-:-:S03]  /*df80*/  SHF.L.U32 R17, R19, 0x4, RZ ;  /* 0x0000000413117819 */ /* 0x002fc600000006ff */
[----:B------:R-:W-:Y:S01]  /*df90*/  IMAD R4, R4, UR5, R5 ;  /* 0x0000000504047c24 */ /* 0x000fe2000f8e0205 */
[----:B------:R-:W-:Y:S01]  /*dfa0*/  ULDC.64 UR4, c[0x0][0x280] ;  /* 0x0000a00000047ab9 */ /* 0x000fe20000000a00 */
[----:B------:R-:W-:Y:S02]  /*dfb0*/  LOP3.LUT R17, R17, 0x70, RZ, 0xc0, !PT ;  /* 0x0000007011117812 */ /* 0x000fe400078ec0ff */
[----:B------:R-:W-:Y:S01]  /*dfc0*/  IADD3 R2, P0, R2, UR4, RZ ;  /* 0x0000000402027c10 */ /* 0x000fe2000ff1e0ff */
[----:B------:R-:W-:-:S03]  /*dfd0*/  ULDC UR4, c[0x0][0x2b8] ;  /* 0x0000ae0000047ab9 */ /* 0x000fc60000000800 */
[----:B------:R-:W-:Y:S02]  /*dfe0*/  IADD3.X R4, R3, UR5, R4, P0, !PT ;  /* 0x0000000503047c10 */ /* 0x000fe400087fe404 */
[----:B------:R-:W-:Y:S01]  /*dff0*/  ISETP.GE.AND P0, PT, R17, UR4, PT ;  /* 0x0000000411007c0c */ /* 0x000fe2000bf06270 */
[----:B------:R-:W-:Y:S01]  /*e000*/  UMOV UR4, 0xffffffff ;  /* 0xffffffff00047882 */ /* 0x000fe20000000000 */
[----:B------:R-:W-:-:S04]  /*e010*/  LOP3.LUT R19, R19, 0x7f, RZ, 0xc0, !PT ;  /* 0x0000007f13137812 */ /* 0x000fc800078ec0ff */
[----:B------:R-:W-:Y:S01]  /*e020*/  SHF.R.U32.HI R19, RZ, 0x3, R19 ;  /* 0x00000003ff137819 */ /* 0x000fe20000011613 */
[----:B---3--:R-:W-:Y:S06]  /*e030*/  BRA.DIV UR4, `(.L_x_5835) ;  /* 0x00000026046c7947 */ /* 0x008fec000b800000 */
[----:B------:R-:W-:Y:S01]  /*e040*/  IMAD.IADD R0, R19, 0x1, R0 ;  /* 0x0000000113007824 */ /* 0x000fe200078e0200 */
[----:B------:R-:W-:Y:S01]  /*e050*/  ULDC UR4, c[0x0][0x288] ;  /* 0x0000a20000047ab9 */ /* 0x000fe20000000800 */
[----:B------:R-:W0:Y:S01]  /*e060*/  SHFL.IDX PT, R6, R2, RZ, 0x181f ;  /* 0x00181fff02067589 */ /* 0x000e2200000e0000 */
[----:B------:R-:W-:Y:S02]  /*e070*/  IMAD R3, R7, UR4, RZ ;  /* 0x0000000407037c24 */ /* 0x000fe4000f8e02ff */
[C---:B------:R-:W-:Y:S01]  /*e080*/  VIADD R5, R0.reuse, 0x10 ;  /* 0x0000001000057836 */ /* 0x040fe20000000000 */
[----:B------:R-:W-:Y:S02]  /*e090*/  SHFL.IDX PT, R9, R2, 0x1, 0x181f ;  /* 0x00381f0002097f89 */ /* 0x000fe400000e0000 */
[-C--:B------:R-:W-:Y:S02]  /*e0a0*/  ISETP.GE.AND P1, PT, R0, R3.reuse, PT ;  /* 0x000000030000720c */ /* 0x080fe40003f26270 */
[----:B------:R-:W-:Y:S01]  /*e0b0*/  ISETP.GE.AND P2, PT, R5, R3, PT ;  /* 0x000000030500720c */ /* 0x000fe20003f46270 */
[----:B------:R-:W-:Y:S04]  /*e0c0*/  SHFL.IDX PT, R8, R4, 0x1, 0x181f ;  /* 0x00381f0004087f89 */ /* 0x000fe800000e0000 */
[----:B------:R-:W1:Y:S06]  /*e0d0*/  SHFL.IDX PT, R5, R4, RZ, 0x181f ;  /* 0x00181fff04057589 */ /* 0x000e6c00000e0000 */
[----:B0-----:R-:W-:-:S05]  /*e0e0*/  @!P1 IADD3 R6, P3, R17, R6, RZ ;  /* 0x0000000611069210 */ /* 0x001fca0007f7e0ff */
[----:B-1----:R-:W-:-:S04]  /*e0f0*/  @!P1 IMAD.X R5, RZ, RZ, R5, P3 ;  /* 0x000000ffff059224 */ /* 0x002fc800018e0605 */
[----:B------:R-:W-:Y:S02]  /*e100*/  @!P1 IMAD.MOV.U32 R7, RZ, RZ, R5 ;  /* 0x000000ffff079224 */ /* 0x000fe400078e0005 */
[----:B------:R-:W-:-:S03]  /*e110*/  VIADD R5, R0, 0x20 ;  /* 0x0000002000057836 */ /* 0x000fc60000000000 */
[----:B-----5:R0:W-:Y:S02]  /*e120*/  @!P1 LDGSTS.E.BYPASS.LTC128B.128 [R10+0x1c400], desc[UR46][R6.64], !P0 ;  /* 0x1c400000060a9fae */ /* 0x0201e4000c101d6e */
[----:B0-----:R-:W-:-:S05]  /*e130*/  @!P2 IADD3 R6, P1, R17, R9, RZ ;  /* 0x000000091106a210 */ /* 0x001fca0007f3e0ff */
[----:B------:R-:W-:Y:S01]  /*e140*/  @!P2 IMAD.X R7, RZ, RZ, R8, P1 ;  /* 0x000000ffff07a224 */ /* 0x000fe200008e0608 */
[----:B------:R-:W-:Y:S02]  /*e150*/  ISETP.GE.AND P1, PT, R5, R3, PT ;  /* 0x000000030500720c */ /* 0x000fe40003f26270 */
[----:B------:R-:W-:Y:S04]  /*e160*/  SHFL.IDX PT, R5, R4, 0x2, 0x181f ;  /* 0x00581f0004057f89 */ /* 0x000fe800000e0000 */
[----:B------:R0:W-:Y:S04]  /*e170*/  @!P2 LDGSTS.E.BYPASS.LTC128B.128 [R10+0x1cc00], desc[UR46][R6.64], !P0 ;  /* 0x1cc00000060aafae */ /* 0x0001e8000c101d6e */
[----:B0-----:R-:W0:Y:S03]  /*e180*/  SHFL.IDX PT, R6, R2, 0x2, 0x181f ;  /* 0x00581f0002067f89 */ /* 0x001e2600000e0000 */
[----:B0-----:R-:W-:-:S04]  /*e190*/  @!P1 IADD3 R6, P2, R17, R6, RZ ;  /* 0x0000000611069210 */ /* 0x001fc80007f5e0ff */
[----:B------:R-:W-:-:S05]  /*e1a0*/  @!P1 IADD3.X R5, RZ, R5, RZ, P2, !PT ;  /* 0x00000005ff059210 */ /* 0x000fca00017fe4ff */
[----:B------:R-:W-:Y:S02]  /*e1b0*/  @!P1 IMAD.MOV.U32 R7, RZ, RZ, R5 ;  /* 0x000000ffff079224 */ /* 0x000fe400078e0005 */
[----:B------:R-:W-:-:S03]  /*e1c0*/  VIADD R5, R0, 0x30 ;  /* 0x0000003000057836 */ /* 0x000fc60000000000 */
[----:B------:R0:W-:Y:S02]  /*e1d0*/  @!P1 LDGSTS.E.BYPASS.LTC128B.128 [R10+0x1d400], desc[UR46][R6.64], !P0 ;  /* 0x1d400000060a9fae */ /* 0x0001e4000c101d6e */
[----:B------:R-:W-:Y:S02]  /*e1e0*/  ISETP.GE.AND P1, PT, R5, R3, PT ;  /* 0x000000030500720c */ /* 0x000fe40003f26270 */
[----:B------:R-:W-:Y:S04]  /*e1f0*/  SHFL.IDX PT, R5, R4, 0x3, 0x181f ;  /* 0x00781f0004057f89 */ /* 0x000fe800000e0000 */
[----:B0-----:R-:W0:Y:S07]  /*e200*/  SHFL.IDX PT, R6, R2, 0x3, 0x181f ;  /* 0x00781f0002067f89 */ /* 0x001e2e00000e0000 */
[----:B0-----:R-:W-:-:S05]  /*e210*/  @!P1 IADD3 R6, P2, R17, R6, RZ ;  /* 0x0000000611069210 */ /* 0x001fca0007f5e0ff */
[----:B------:R-:W-:-:S04]  /*e220*/  @!P1 IMAD.X R5, RZ, RZ, R5, P2 ;  /* 0x000000ffff059224 */ /* 0x000fc800010e0605 */
[----:B------:R-:W-:Y:S02]  /*e230*/  @!P1 IMAD.MOV.U32 R7, RZ, RZ, R5 ;  /* 0x000000ffff079224 */ /* 0x000fe400078e0005 */
[----:B------:R-:W-:-:S03]  /*e240*/  VIADD R5, R0, 0x40 ;  /* 0x0000004000057836 */ /* 0x000fc60000000000 */
[----:B------:R0:W-:Y:S02]  /*e250*/  @!P1 LDGSTS.E.BYPASS.LTC128B.128 [R10+0x1dc00], desc[UR46][R6.64], !P0 ;  /* 0x1dc00000060a9fae */ /* 0x0001e4000c101d6e */
[----:B------:R-:W-:Y:S02]  /*e260*/  ISETP.GE.AND P1, PT, R5, R3, PT ;  /* 0x000000030500720c */ /* 0x000fe40003f26270 */
[----:B------:R-:W-:Y:S04]  /*e270*/  SHFL.IDX PT, R5, R4, 0x4, 0x181f ;  /* 0x00981f0004057f89 */ /* 0x000fe800000e0000 */
[----:B0-----:R-:W0:Y:S07]  /*e280*/  SHFL.IDX PT, R6, R2, 0x4, 0x181f ;  /* 0x00981f0002067f89 */ /* 0x001e2e00000e0000 */
[----:B0-----:R-:W-:-:S05]  /*e290*/  @!P1 IADD3 R6, P2, R17, R6, RZ ;  /* 0x0000000611069210 */ /* 0x001fca0007f5e0ff */
[----:B------:R-:W-:-:S05]  /*e2a0*/  @!P1 IMAD.X R5, RZ, RZ, R5, P2 ;  /* 0x000000ffff059224 */ /* 0x000fca00010e0605 */
[----:B------:R-:W-:Y:S01]  /*e2b0*/  @!P1 MOV R7, R5 ;  /* 0x0000000500079202 */ /* 0x000fe20000000f00 */
[----:B------:R-:W-:-:S04]  /*e2c0*/  VIADD R5, R0, 0x50 ;  /* 0x0000005000057836 */ /* 0x000fc80000000000 */
        /* <DEDUP_REMOVED lines=8> */
[----:B------:R0:W-:Y:S02]  /*e350*/  @!P1 LDGSTS.E.BYPASS.LTC128B.128 [R10+0x1ec00], desc[UR46][R6.64], !P0 ;  /* 0x1ec00000060a9fae */ /* 0x0001e4000c101d6e */
[----:B------:R-:W-:Y:S02]  /*e360*/  ISETP.GE.AND P1, PT, R5, R3, PT ;  /* 0x000000030500720c */ /* 0x000fe40003f26270 */
[----:B------:R-:W-:Y:S04]  /*e370*/  SHFL.IDX PT, R5, R4, 0x6, 0x181f ;  /* 0x00d81f0004057f89 */ /* 0x000fe800000e0000 */
[----:B------:R-:W-:Y:S04]  /*e380*/  SHFL.IDX PT, R4, R4, 0x7, 0x181f ;  /* 0x00f81f0004047f89 */ /* 0x000fe800000e0000 */
[----:B0-----:R-:W0:Y:S04]  /*e390*/  SHFL.IDX PT, R6, R2, 0x6, 0x181f ;  /* 0x00d81f0002067f89 */ /* 0x001e2800000e0000 */
[----:B------:R-:W1:Y:S01]  /*e3a0*/  SHFL.IDX PT, R2, R2, 0x7, 0x181f ;  /* 0x00f81f0002027f89 */ /* 0x000e6200000e0000 */
[----:B0-----:R-:W-:-:S05]  /*e3b0*/  @!P1 IADD3 R6, P2, R17, R6, RZ ;  /* 0x0000000611069210 */ /* 0x001fca0007f5e0ff */
[----:B------:R-:W-:-:S04]  /*e3c0*/  @!P1 IMAD.X R5, RZ, RZ, R5, P2 ;  /* 0x000000ffff059224 */ /* 0x000fc800010e0605 */
[----:B------:R-:W-:-:S05]  /*e3d0*/  @!P1 IMAD.MOV.U32 R7, RZ, RZ, R5 ;  /* 0x000000ffff079224 */ /* 0x000fca00078e0005 */
[----:B-1----:R0:W-:Y:S02]  /*e3e0*/  @!P1 LDGSTS.E.BYPASS.LTC128B.128 [R10+0x1f400], desc[UR46][R6.64], !P0 ;  /* 0x1f400000060a9fae */ /* 0x0021e4000c101d6e */
.L_x_5902:
[----:B------:R-:W-:-:S04]  /*e3f0*/  IADD3 R0, R0, 0x70, RZ ;  /* 0x0000007000007810 */ /* 0x000fc80007ffe0ff */
[----:B------:R-:W-:-:S13]  /*e400*/  ISETP.GE.AND P1, PT, R0, R3, PT ;  /* 0x000000030000720c */ /* 0x000fda0003f26270 */
[----:B------:R-:W-:-:S05]  /*e410*/  @!P1 IADD3 R2, P2, R17, R2, RZ ;  /* 0x0000000211029210 */ /* 0x000fca0007f5e0ff */
[----:B------:R-:W-:-:S05]  /*e420*/  @!P1 IMAD.X R3, RZ, RZ, R4, P2 ;  /* 0x000000ffff039224 */ /* 0x000fca00010e0604 */
[----:B------:R-:W-:Y:S01]  /*e430*/  @!PT LDS RZ, [RZ] ;  /* 0x00000000fffff984 */ /* 0x000fe20000000800 */
[----:B------:R-:W-:Y:S01]  /*e440*/  @!PT LDS RZ, [RZ] ;  /* 0x00000000fffff984 */ /* 0x000fe20000000800 */
[----:B------:R-:W-:Y:S01]  /*e450*/  @!PT LDS RZ, [RZ] ;  /* 0x00000000fffff984 */ /* 0x000fe20000000800 */
[----:B------:R1:W-:Y:S01]  /*e460*/  @!P1 LDGSTS.E.BYPASS.LTC128B.128 [R10+0x1fc00], desc[UR46][R2.64], !P0 ;  /* 0x1fc00000020a9fae */ /* 0x0003e2000c101d6e */
[----:B------:R-:W-:Y:S01]  /*e470*/  NOP ;  /* 0x0000000000007918 */ /* 0x000fe20000000000 */
[----:B------:R-:W-:Y:S02]  /*e480*/  SYNCS.ARRIVE.TRANS64.RED.A0T1 RZ, [UR41+0x2e800], RZ ;  /* 0x02e800ffffff79a7 */ /* 0x000fe40008200429 */
[----:B------:R-:W-:Y:S01]  /*e490*/  ARRIVES.LDGSTSBAR.64.TRANSCNT [UR41+0x2e800] ;  /* 0x02e80000ff0079b0 */ /* 0x000fe20008000aa9 */
[----:B------:R-:W-:Y:S01]  /*e4a0*/  NOP ;  /* 0x0000000000007918 */ /* 0x000fe20000000000 */
[----:B------:R-:W-:Y:S01]  /*e4b0*/  ULOP3.LUT UR4, UR48, 0x1, URZ, 0xc, !UPT ;  /* 0x0000000130047892 */ /* 0x000fe2000f8e0c3f */
[----:B------:R-:W-:Y:S05]  /*e4c0*/  SYNCS.ARRIVE.TRANS64.A1T0 RZ, [UR41+0x2e800], RZ ;  /* 0x02e800ffffff79a7 */ /* 0x000fea0008100029 */
[----:B------:R-:W-:-:S05]  /*e4d0*/  IMAD.U32 R0, RZ, RZ, UR4 ;  /* 0x00000004ff007e24 */ /* 0x000fca000f8e00ff */
[----:B------:R-:W-:-:S04]  /*e4e0*/  SHF.L.U32 R0, R0, 0x1f, RZ ;  /* 0x0000001f00007819 */ /* 0x000fc800000006ff */
[----:B------:R-:W2:Y:S02]  /*e4f0*/  SYNCS.PHASECHK.TRANS64.TRYWAIT P0, [UR41+0x2e820], R0 ;  /* 0x02e82000ff0075a7 */ /* 0x000ea40008000169 */
[----:B-12---:R-:W-:Y:S05]  /*e500*/  @!P0 BRA `(.L_x_5836) ;  /* 0x0000002800a48947 */ /* 0x006fea0003800000 */
.L_x_5903:
[----:B------:R-:W-:-:S06]  /*e510*/  UISETP.GE.AND UP0, UPT, UR40, 0xe1, UPT ;  /* 0x000000e12800788c */ /* 0x000fcc000bf06270 */
[----:B------:R-:W-:-:S13]  /*e520*/  PLOP3.LUT P0, PT, PT, PT, UP0, 0x80, 0x0 ;  /* 0x000000000000781c */ /* 0x000fda0003f0f008 */
[----:B------:R-:W-:Y:S05]  /*e530*/  @!P0 BRA `(.L_x_5837) ;  /* 0x00000010001c8947 */ /* 0x000fea0003800000 */
[----:B-1----:R1:W5:Y:S01]  /*e540*/  LDL.LU R0, [R1+0x4] ;  /* 0x0000040001007983 */ /* 0x0023620000300800 */
[----:B------:R-:W-:-:S03]  /*e550*/  UIADD3 UR4, UR39, -0x2, URZ ;  /* 0xfffffffe27047890 */ /* 0x000fc6000fffe03f */
[----:B0-----:R1:W5:Y:S03]  /*e560*/  LDL.LU R6, [R1] ;  /* 0x0000000001067983 */ /* 0x0013660000300800 */
[----:B------:R-:W-:-:S07]  /*e570*/  IMAD.U32 R17, RZ, RZ, UR4 ;  /* 0x00000004ff117e24 */ /* 0x000fce000f8e00ff */
.L_x_5857:
[----:B------:R-:W2:Y:S01]  /*e580*/  LDL R4, [R1+0x8] ;  /* 0x0000080001047983 */ /* 0x000ea20000100800 */
[----:B-----5:R-:W-:Y:S01]  /*e590*/  VIADD R3, R6, 0x1 ;  /* 0x0000000106037836 */ /* 0x020fe20000000000 */
[----:B------:R-:W-:Y:S04]  /*e5a0*/  BSSY B0, `(.L_x_5838) ;  /* 0x000006c000007945 */ /* 0x000fe80003800000 */
[----:B------:R-:W-:-:S04]  /*e5b0*/  ISETP.NE.AND P0, PT, R3, 0x2, PT ;  /* 0x000000020300780c */ /* 0x000fc80003f05270 */
[----:B------:R-:W-:Y:S02]  /*e5c0*/  SEL R2, RZ, 0x1, P0 ;  /* 0x00000001ff027807 */ /* 0x000fe40000000000 */
        /* <DEDUP_REMOVED lines=17> */
[----:B------:R-:W-:-:S04]  /*e6e0*/  @P0 SHF.R.U32.HI R2, RZ, R3, R4 ;  /* 0x00000003ff020219 */ /* 0x000fc80000011604 */
[----:B------:R-:W-:-:S05]  /*e6f0*/  IADD3 R3, -R2, RZ, RZ ;  /* 0x000000ff02037210 */ /* 0x000fca0007ffe1ff */
        /* <DEDUP_REMOVED lines=10> */
.L_x_5840:
[----:B0-----:R-:W-:Y:S01]  /*e7a0*/  LEA R4, R9, UR41, 0x3 ;  /* 0x0000002909047c11 */ /* 0x001fe2000f8e18ff */
[----:B------:R-:W0:Y:S01]  /*e7b0*/  S2R R2, SR_TID.X ;  /* 0x0000000000027919 */ /* 0x000e220000002100 */
[----:B------:R-:W-:Y:S01]  /*e7c0*/  SHF.L.U32 R3, R8, 0x1f, RZ ;  /* 0x0000001f08037819 */ /* 0x000fe200000006ff */
[----:B------:R-:W-:Y:S03]  /*e7d0*/  BSSY B1, `(.L_x_5841) ;  /* 0x0000005000017945 */ /* 0x000fe60003800000 */
[----:B------:R-:W2:Y:S01]  /*e7e0*/  SYNCS.PHASECHK.TRANS64.TRYWAIT P0, [R4+URZ+0x2e880], R3 ;  /* 0x02e88003040075a7 */ /* 0x000ea2000800017f */
[----:B0-----:R-:W-:-:S04]  /*e7f0*/  LOP3.LUT R2, R2, 0x7f, RZ, 0xc0, !PT ;  /* 0x0000007f02027812 */ /* 0x001fc800078ec0ff */
[----:B------:R-:W-:Y:S01]  /*e800*/  ISETP.NE.AND P1, PT, R2, RZ, PT ;  /* 0x000000ff0200720c */ /* 0x000fe20003f25270 */
[----:B--2---:R-:W-:-:S12]  /*e810*/  @!P0 BRA `(.L_x_5842) ;  /* 0x0000002400f88947 */ /* 0x004fd80003800000 */
.L_x_5904:
[----:B------:R-:W-:Y:S05]  /*e820*/  BSYNC B1 ;  /* 0x0000000000017941 */ /* 0x000fea0003800000 */
.L_x_5841:
        /* <DEDUP_REMOVED lines=9> */
.L_x_5844:
[----:B------:R-:W-:Y:S05]  /*e8c0*/  BSYNC B1 ;  /* 0x0000000000017941 */ /* 0x000fea0003800000 */
.L_x_5843:
[----:B------:R-:W2:Y:S01]  /*e8d0*/  LDL R2, [R1] ;  /* 0x0000000001027983 */ /* 0x000ea20000100800 */
[----:B------:R-:W-:Y:S01]  /*e8e0*/  IMAD.MOV.U32 R9, RZ, RZ, RZ ;  /* 0x000000ffff097224 */ /* 0x000fe200078e00ff */
[----:B------:R-:W-:Y:S01]  /*e8f0*/  UIADD3 UR4, UP0, UR52, 0x470, URZ ;  /* 0x0000047034047890 */ /* 0x000fe2000ff1e03f */
[----:B------:R-:W-:Y:S01]  /*e900*/  IMAD.U32 R5, RZ, RZ, UR41 ;  /* 0x00000029ff057e24 */ /* 0x000fe2000f8e00ff */
[----:B------:R-:W-:Y:S01]  /*e910*/  PLOP3.LUT P0, PT, PT, PT, PT, 0x80, 0x0 ;  /* 0x000000000000781c */ /* 0x000fe20003f0f070 */
[----:B------:R-:W-:Y:S01]  /*e920*/  UMOV UR6, 0x0 ;  /* 0x0000000000067882 */ /* 0x000fe20000000000 */
[----:B------:R-:W-:Y:S01]  /*e930*/  R2UR UR10, R9 ;  /* 0x00000000090a72ca */ /* 0x000fe200000e0000 */
[----:B------:R-:W-:Y:S01]  /*e940*/  UIADD3.X UR5, URZ, UR53, URZ, UP0, !UPT ;  /* 0x000000353f057290 */ /* 0x000fe200087fe43f */
[----:B------:R-:W-:Y:S01]  /*e950*/  UMOV UR7, 0x14f00000 ;  /* 0x14f0000000077882 */ /* 0x000fe20000000000 */
[----:B--2---:R-:W-:Y:S02]  /*e960*/  IMAD R2, R2, 0x7000, R5 ;  /* 0x0000700002027824 */ /* 0x004fe400078e0205 */
[----:B------:R-:W-:-:S02]  /*e970*/  IMAD R5, R7, 0xe0, RZ ;  /* 0x000000e007057824 */ /* 0x000fc400078e02ff */
[----:B------:R-:W-:Y:S02]  /*e980*/  VIADD R7, R4, 0x2e870 ;  /* 0x0002e87004077836 */ /* 0x000fe40000000000 */
[----:B------:R-:W-:-:S07]  /*e990*/  VIADD R8, R2, 0xe400 ;  /* 0x0000e40002087836 */ /* 0x000fce0000000000 */
.L_x_5845:
        /* <DEDUP_REMOVED lines=13> */
.L_x_5905:
[----:B------:R-:W-:Y:S05]  /*ea70*/  BSYNC B1 ;  /* 0x0000000000017941 */ /* 0x000fea0003800000 */
.L_x_5846:
[----:B------:R-:W-:Y:S01]  /*ea80*/  BSSY B1, `(.L_x_5848) ;  /* 0x000000b000017945 */ /* 0x000fe20003800000 */
[----:B------:R-:W-:Y:S01]  /*ea90*/  MOV R10, 0x0 ;  /* 0x00000000000a7802 */ /* 0x000fe20000000f00 */
[----:B------:R-:W-:Y:S02]  /*eaa0*/  IMAD.MOV.U32 R11, RZ, RZ, 0x14f00000 ;  /* 0x14f00000ff0b7424 */ /* 0x000fe400078e00ff */
        /* <DEDUP_REMOVED lines=8> */
.L_x_5849:
[----:B------:R-:W-:Y:S05]  /*eb30*/  BSYNC B1 ;  /* 0x0000000000017941 */ /* 0x000fea0003800000 */
.L_x_5848:
[----:B------:R-:W-:Y:S01]  /*eb40*/  R2UR UR10, R9 ;  /* 0x00000000090a72ca */ /* 0x000fe200000e0000 */
[----:B------:R-:W-:Y:S01]  /*eb50*/  UIADD3 UR4, UP0, UR52, 0x370, URZ ;  /* 0x0000037034047890 */ /* 0x000fe2000ff1e03f */
[----:B------:R-:W-:Y:S01]  /*eb60*/  R2UR UR6, R10 ;  /* 0x000000000a0672ca */ /* 0x000fe200000e0000 */
[----:B------:R-:W-:Y:S01]  /*eb70*/  VIADD R2, R2, 0x20400 ;  /* 0x0002040002027836 */ /* 0x000fe20000000000 */
[----:B------:R-:W-:Y:S01]  /*eb80*/  R2UR UR7, R11 ;  /* 0x000000000b0772ca */ /* 0x000fe200000e0000 */
[----:B0-2---:R-:W-:Y:S01]  /*eb90*/  VIADD R4, R4, 0x2e830 ;  /* 0x0002e83004047836 */ /* 0x005fe20000000000 */
[----:B------:R-:W-:Y:S01]  /*eba0*/  PLOP3.LUT P0, PT, PT, PT, PT, 0x80, 0x0 ;  /* 0x000000000000781c */ /* 0x000fe20003f0f070 */
[----:B------:R-:W-:-:S12]  /*ebb0*/  UIADD3.X UR5, URZ, UR53, URZ, UP0, !UPT ;  /* 0x000000353f057290 */ /* 0x000fd800087fe43f */
.L_x_5850:
        /* <DEDUP_REMOVED lines=10> */
.L_x_5839:
[----:B------:R-:W-:Y:S05]  /*ec60*/  BSYNC B0 ;  /* 0x0000000000007941 */ /* 0x000fea0003800000 */
.L_x_5838:
[----:B------:R-:W-:-:S06]  /*ec70*/  UISETP.NE.AND UP0, UPT, UR42, 0x3, UPT ;  /* 0x000000032a00788c */ /* 0x000fcc000bf05270 */
[----:B------:R-:W-:-:S13]  /*ec80*/  PLOP3.LUT P0, PT, PT, PT, UP0, 0x80, 0x0 ;  /* 0x000000000000781c */ /* 0x000fda0003f0f008 */
[----:B------:R-:W-:Y:S05]  /*ec90*/  @!P0 BRA `(.L_x_5851) ;  /* 0x0000000000048947 */ /* 0x000fea0003800000 */
[----:B------:R-:W-:Y:S01]  /*eca0*/  BPT.TRAP 0x1 ;  /* 0x000000040000795c */ /* 0x000fe20000300000 */
.L_x_5851:
        /* <DEDUP_REMOVED lines=8> */
.L_x_5906:
[----:B------:R-:W-:Y:S05]  /*ed30*/  BSYNC B0 ;  /* 0x0000000000007941 */ /* 0x000fea0003800000 */
.L_x_5852:
[----:B------:R-:W-:Y:S05]  /*ed40*/  @!P1 BRA `(.L_x_5854) ;  /* 0x0000000000049947 */ /* 0x000fea0003800000 */
[----:B------:R-:W-:Y:S01]  /*ed50*/  BPT.TRAP 0x1 ;  /* 0x000000040000795c */ /* 0x000fe20000300000 */
.L_x_5854:
[----:B------:R-:W-:Y:S01]  /*ed60*/  SHF.L.U32 R0, R0, 0x1f, RZ ;  /* 0x0000001f00007819 */ /* 0x000fe200000006ff */
[----:B0-----:R-:W-:-:S03]  /*ed70*/  IMAD R2, R6, 0x7000, RZ ;  /* 0x0000700006027824 */ /* 0x001fc600078e02ff */
[----:B------:R-:W0:Y:S02]  /*ed80*/  SYNCS.PHASECHK.TRANS64.TRYWAIT P0, [R19+URZ+0x2e860], R0 ;  /* 0x02e86000130075a7 */ /* 0x000e24000800017f */
[----:B0-----:R-:W-:Y:S05]  /*ed90*/  @!P0 BRA `(.L_x_5855) ;  /* 0x0000002000d48947 */ /* 0x001fea0003800000 */
.L_x_5907:
[----:B------:R-:W0:Y:S01]  /*eda0*/  LDL R13, [R1+0x14] ;  /* 0x00001400010d7983 */ /* 0x000e220000100800 */
[----:B------:R-:W-:Y:S01]  /*edb0*/  LOP3.LUT R4, R2, R18, RZ, 0xfc, !PT ;  /* 0x0000001202047212 */ /* 0x000fe200078efcff */
[----:B------:R-:W-:Y:S05]  /*edc0*/  WARPSYNC.ALL ;  /* 0x0000000000007948 */ /* 0x000fea0003800000 */
[----:B------:R-:W2:Y:S01]  /*edd0*/  S2R R3, SR_TID.X ;  /* 0x0000000000037919 */ /* 0x000ea20000002100 */
[----:B------:R-:W-:Y:S01]  /*ede0*/  IMAD.U32 R12, RZ, RZ, UR41 ;  /* 0x00000029ff0c7e24 */ /* 0x000fe2000f8e00ff */
[----:B------:R-:W3:Y:S03]  /*edf0*/  LDSM.16.MT88.4 R4, [R4+UR41+0xe400] ;  /* 0x00e400290404783b */ /* 0x000ee60008004200 */
[----:B------:R-:W-:Y:S01]  /*ee00*/  VIADD R12, R12, 0x400 ;  /* 0x000004000c0c7836 */ /* 0x000fe20000000000 */
[----:B--2---:R-:W-:Y:S01]  /*ee10*/  LOP3.LUT P0, RZ, R3, 0x4, RZ, 0xc0, !PT ;  /* 0x0000000403ff7812 */ /* 0x004fe2000780c0ff */
[----:B------:R-:W-:-:S05]  /*ee20*/  IMAD.MOV.U32 R3, RZ, RZ, 0x40 ;  /* 0x00000040ff037424 */ /* 0x000fca00078e00ff */
[----:B------:R-:W-:-:S04]  /*ee30*/  SEL R3, R3, 0xffffffc0, !P0 ;  /* 0xffffffc003037807 */ /* 0x000fc80004000000 */
[----:B------:R-:W-:Y:S02]  /*ee40*/  IADD3 R3, R3, R18, RZ ;  /* 0x0000001203037210 */ /* 0x000fe40007ffe0ff */
[C-C-:B---3--:R-:W-:Y:S02]  /*ee50*/  PRMT R8, R4.reuse, 0x6420, R5.reuse ;  /* 0x0000642004087816 */ /* 0x148fe40000000005 */
[----:B------:R-:W-:Y:S02]  /*ee60*/  IADD3 R3, R3, UR41, R2 ;  /* 0x0000002903037c10 */ /* 0x000fe4000fffe002 */
[----:B------:R-:W-:Y:S02]  /*ee70*/  PRMT R9, R4, 0x7531, R5 ;  /* 0x0000753104097816 */ /* 0x000fe40000000005 */
[C-C-:B------:R-:W-:Y:S02]  /*ee80*/  PRMT R10, R6.reuse, 0x6420, R7.reuse ;  /* 0x00006420060a7816 */ /* 0x140fe40000000007 */
[----:B------:R-:W-:-:S02]  /*ee90*/  PRMT R11, R6, 0x7531, R7 ;  /* 0x00007531060b7816 */ /* 0x000fc40000000007 */
[----:B------:R-:W2:Y:S01]  /*eea0*/  LDSM.16.MT88.4 R4, [R3+0xe400] ;  /* 0x00e400000304783b */ /* 0x000ea20000004200 */
[----:B0-----:R-:W-:-:S05]  /*eeb0*/  IADD3 R0, R12, R2, R13 ;  /* 0x000000020c007210 */ /* 0x001fca0007ffe00d */
[----:B------:R2:W-:Y:S02]  /*eec0*/  STSM.16.M88.4 [R0], R8 ;  /* 0x0000000800007844 */ /* 0x0005e40000000200 */
[C-C-:B--2---:R-:W-:Y:S02]  /*eed0*/  PRMT R8, R4.reuse, 0x6420, R5.reuse ;  /* 0x0000642004087816 */ /* 0x144fe40000000005 */
[----:B------:R-:W-:Y:S01]  /*eee0*/  PRMT R9, R4, 0x7531, R5 ;  /* 0x0000753104097816 */ /* 0x000fe20000000005 */
[----:B------:R-:W-:Y:S01]  /*eef0*/  VIADD R4, R2, 0x1000 ;  /* 0x0000100002047836 */ /* 0x000fe20000000000 */
[C-C-:B------:R-:W-:Y:S02]  /*ef00*/  PRMT R10, R6.reuse, 0x6420, R7.reuse ;  /* 0x00006420060a7816 */ /* 0x140fe40000000007 */
[----:B------:R-:W-:Y:S02]  /*ef10*/  PRMT R11, R6, 0x7531, R7 ;  /* 0x00007531060b7816 */ /* 0x000fe40000000007 */
[----:B------:R-:W-:-:S03]  /*ef20*/  LOP3.LUT R4, R4, R18, RZ, 0xfc, !PT ;  /* 0x0000001204047212 */ /* 0x000fc600078efcff */
[----:B------:R-:W-:Y:S04]  /*ef30*/  STSM.16.M88.4 [R0+0x800], R8 ;  /* 0x0008000800007844 */ /* 0x000fe80000000200 */
[----:B------:R-:W0:Y:S02]  /*ef40*/  LDSM.16.MT88.4 R4, [R4+UR41+0xe400] ;  /* 0x00e400290404783b */ /* 0x000e240008004200 */
[C-C-:B0-----:R-:W-:Y:S02]  /*ef50*/  PRMT R12, R4.reuse, 0x6420, R5.reuse ;  /* 0x00006420040c7816 */ /* 0x141fe40000000005 */
[----:B------:R-:W-:Y:S02]  /*ef60*/  PRMT R13, R4, 0x7531, R5 ;  /* 0x00007531040d7816 */ /* 0x000fe40000000005 */
[----:B------:R-:W-:-:S02]  /*ef70*/  PRMT R14, R6, 0x6420, R7 ;  /* 0x00006420060e7816 */ /* 0x000fc40000000007 */
[----:B------:R-:W-:Y:S02]  /*ef80*/  PRMT R15, R6, 0x7531, R7 ;  /* 0x00007531060f7816 */ /* 0x000fe40000000007 */
[----:B------:R-:W0:Y:S04]  /*ef90*/  LDSM.16.MT88.4 R4, [R3+0xf400] ;  /* 0x00f400000304783b */ /* 0x000e280000004200 */
[----:B------:R-:W-:Y:S01]  /*efa0*/  STSM.16.M88.4 [R0+0x1000], R12 ;  /* 0x0010000c00007844 */ /* 0x000fe20000000200 */
[C-C-:B0-----:R-:W-:Y:S02]  /*efb0*/  PRMT R8, R4.reuse, 0x6420, R5.reuse ;  /* 0x0000642004087816 */ /* 0x141fe40000000005 */
[----:B------:R-:W-:Y:S01]  /*efc0*/  PRMT R9, R4, 0x7531, R5 ;  /* 0x0000753104097816 */ /* 0x000fe20000000005 */
[----:B------:R-:W-:Y:S01]  /*efd0*/  VIADD R4, R2, 0x2000 ;  /* 0x0000200002047836 */ /* 0x000fe20000000000 */
[----:B------:R-:W-:-:S02]  /*efe0*/  PRMT R10, R6, 0x6420, R7 ;  /* 0x00006420060a7816 */ /* 0x000fc40000000007 */
        /* <DEDUP_REMOVED lines=39> */
[----:B------:R-:W-:Y:S02]  /*f260*/  PRMT R9, R4, 0x7531, R5 ;  /* 0x0000753104097816 */ /* 0x000fe40000000005 */
[C---:B------:R-:W-:Y:S01]  /*f270*/  IADD3 R4, R2.reuse, 0x5000, RZ ;  /* 0x0000500002047810 */ /* 0x040fe20007ffe0ff */
[----:B------:R-:W-:Y:S01]  /*f280*/  VIADD R2, R2, 0x6000 ;  /* 0x0000600002027836 */ /* 0x000fe20000000000 */
[----:B------:R-:W-:-:S02]  /*f290*/  PRMT R10, R6, 0x6420, R7 ;  /* 0x00006420060a7816 */ /* 0x000fc40000000007 */
[----:B------:R-:W-:Y:S02]  /*f2a0*/  PRMT R11, R6, 0x7531, R7 ;  /* 0x00007531060b7816 */ /* 0x000fe40000000007 */
[-C--:B------:R-:W-:Y:S02]  /*f2b0*/  LOP3.LUT R4, R4, R18.reuse, RZ, 0xfc, !PT ;  /* 0x0000001204047212 */ /* 0x080fe400078efcff */
[----:B------:R-:W-:Y:S01]  /*f2c0*/  LOP3.LUT R2, R2, R18, RZ, 0xfc, !PT ;  /* 0x0000001202027212 */ /* 0x000fe200078efcff */
[----:B------:R-:W-:Y:S04]  /*f2d0*/  STSM.16.M88.4 [R0+0x4800], R8 ;  /* 0x0048000800007844 */ /* 0x000fe80000000200 */
[----:B------:R-:W0:Y:S02]  /*f2e0*/  LDSM.16.MT88.4 R4, [R4+UR41+0xe400] ;  /* 0x00e400290404783b */ /* 0x000e240008004200 */
[----:B0-----:R-:W-:-:S02]  /*f2f0*/  PRMT R12, R4, 0x6420, R5 ;  /* 0x00006420040c7816 */ /* 0x001fc40000000005 */
[----:B------:R-:W-:Y:S02]  /*f300*/  PRMT R13, R4, 0x7531, R5 ;  /* 0x00007531040d7816 */ /* 0x000fe40000000005 */
[C-C-:B------:R-:W-:Y:S02]  /*f310*/  PRMT R14, R6.reuse, 0x6420, R7.reuse ;  /* 0x00006420060e7816 */ /* 0x140fe40000000007 */
[----:B------:R-:W-:Y:S02]  /*f320*/  PRMT R15, R6, 0x7531, R7 ;  /* 0x00007531060f7816 */ /* 0x000fe40000000007 */
[----:B------:R-:W0:Y:S04]  /*f330*/  LDSM.16.MT88.4 R4, [R3+0x13400] ;  /* 0x013400000304783b */ /* 0x000e280000004200 */
[----:B------:R-:W-:Y:S01]  /*f340*/  STSM.16.M88.4 [R0+0x5000], R12 ;  /* 0x0050000c00007844 */ /* 0x000fe20000000200 */
[----:B0-----:R-:W-:-:S02]  /*f350*/  PRMT R8, R4, 0x6420, R5 ;  /* 0x0000642004087816 */ /* 0x001fc40000000005 */
[----:B------:R-:W-:Y:S02]  /*f360*/  PRMT R9, R4, 0x7531, R5 ;  /* 0x0000753104097816 */ /* 0x000fe40000000005 */
[C-C-:B------:R-:W-:Y:S02]  /*f370*/  PRMT R10, R6.reuse, 0x6420, R7.reuse ;  /* 0x00006420060a7816 */ /* 0x140fe40000000007 */
[----:B------:R-:W-:-:S05]  /*f380*/  PRMT R11, R6, 0x7531, R7 ;  /* 0x00007531060b7816 */ /* 0x000fca0000000007 */
[----:B------:R-:W-:Y:S04]  /*f390*/  STSM.16.M88.4 [R0+0x5800], R8 ;  /* 0x0058000800007844 */ /* 0x000fe80000000200 */
[----:B------:R-:W0:Y:S02]  /*f3a0*/  LDSM.16.MT88.4 R4, [R2+UR41+0xe400] ;  /* 0x00e400290204783b */ /* 0x000e240008004200 */
        /* <DEDUP_REMOVED lines=19> */
.L_x_5856:
[----:B--2---:R-:W2:Y:S01]  /*f4e0*/  S2R R0, SR_TID.X ;  /* 0x0000000000007919 */ /* 0x004ea20000002100 */
[----:B0-----:R0:W-:Y:S01]  /*f4f0*/  SYNCS.ARRIVE.TRANS64.A1T0 RZ, [R19+URZ+0x2e850], RZ ;  /* 0x02e850ff13ff79a7 */ /* 0x0011e2000810003f */
[----:B------:R3:W5:Y:S01]  /*f500*/  LDL R6, [R1] ;  /* 0x0000000001067983 */ /* 0x0007620000100800 */
[----:B--2---:R-:W-:Y:S01]  /*f510*/  LOP3.LUT R0, R0, 0x7f, RZ, 0xc0, !PT ;  /* 0x0000007f00007812 */ /* 0x004fe200078ec0ff */
[----:B------:R-:W-:Y:S03]  /*f520*/  BAR.SYNC.DEFER_BLOCKING 0x2, 0x80 ;  /* 0x0082000000007b1d */ /* 0x000fe60000010000 */
[----:B------:R-:W-:-:S03]  /*f530*/  ISETP.NE.AND P0, PT, R0, RZ, PT ;  /* 0x000000ff0000720c */ /* 0x000fc60003f05270 */
[----:B------:R3:W5:Y:S10]  /*f540*/  LDL R0, [R1+0x4] ;  /* 0x0000040001007983 */ /* 0x0007740000100800 */
[----:B0-----:R-:W-:-:S05]  /*f550*/  @!P0 VIADD R19, R19, 0x2e880 ;  /* 0x0002e88013138836 */ /* 0x001fca0000000000 */
[----:B------:R-:W-:-:S04]  /*f560*/  @!P0 PRMT R19, RZ, 0x654, R19 ;  /* 0x00000654ff138816 */ /* 0x000fc80000000013 */
[----:B------:R3:W-:Y:S01]  /*f570*/  @!P0 SYNCS.ARRIVE.TRANS64.RED.A1T0 RZ, [R19+URZ], RZ ;  /* 0x000000ff13ff89a7 */ /* 0x0007e2000810043f */
[C---:B------:R-:W-:Y:S01]  /*f580*/  ISETP.GT.AND P0, PT, R17.reuse, RZ, PT ;  /* 0x000000ff1100720c */ /* 0x040fe20003f04270 */
[----:B------:R-:W-:-:S12]  /*f590*/  VIADD R17, R17, 0xffffffff ;  /* 0xffffffff11117836 */ /* 0x000fd80000000000 */
[----:B---3--:R-:W-:Y:S05]  /*f5a0*/  @P0 BRA `(.L_x_5857) ;  /* 0xffffffec00f40947 */ /* 0x008fea000383ffff */
.L_x_5837:
[----:B------:R-:W-:-:S06]  /*f5b0*/  UISETP.NE.AND UP0, UPT, UR42, 0x3, UPT ;  /* 0x000000032a00788c */ /* 0x000fcc000bf05270 */
[----:B------:R-:W-:-:S13]  /*f5c0*/  PLOP3.LUT P0, PT, PT, PT, UP0, 0x80, 0x0 ;  /* 0x000000000000781c */ /* 0x000fda0003f0f008 */
[----:B------:R-:W-:Y:S05]  /*f5d0*/  @!P0 BRA `(.L_x_5858) ;  /* 0x0000000000048947 */ /* 0x000fea0003800000 */
[----:B------:R-:W-:Y:S01]  /*f5e0*/  BPT.TRAP 0x1 ;  /* 0x000000040000795c */ /* 0x000fe20000300000 */
.L_x_5858:
[----:B-1----:R-:W2:Y:S04]  /*f5f0*/  LDL R2, [R1+0x4] ;  /* 0x0000040001027983 */ /* 0x002ea80000100800 */
[----:B-----5:R-:W3:Y:S01]  /*f600*/  LDL R0, [R1] ;  /* 0x0000000001007983 */ /* 0x020ee20000100800 */
[----:B------:R-:W-:Y:S01]  /*f610*/  BSSY B0, `(.L_x_5859) ;  /* 0x0000008000007945 */ /* 0x000fe20003800000 */
[----:B--2---:R-:W-:-:S04]  /*f620*/  LOP3.LUT R3, R2, 0x1, RZ, 0x3c, !PT ;  /* 0x0000000102037812 */ /* 0x004fc800078e3cff */
[----:B------:R-:W-:Y:S02]  /*f630*/  SHF.L.U32 R3, R3, 0x1f, RZ ;  /* 0x0000001f03037819 */ /* 0x000fe400000006ff */
[----:B---3--:R-:W-:-:S04]  /*f640*/  LEA R16, R0, UR41, 0x3 ;  /* 0x0000002900107c11 */ /* 0x008fc8000f8e18ff */
[----:B------:R-:W1:Y:S01]  /*f650*/  SYNCS.PHASECHK.TRANS64.TRYWAIT P0, [R16+URZ+0x2e870], R3 ;  /* 0x02e87003100075a7 */ /* 0x000e62000800017f */
[----:B------:R-:W-:-:S05]  /*f660*/  IMAD.U32 R0, RZ, RZ, UR49 ;  /* 0x00000031ff007e24 */ /* 0x000fca000f8e00ff */
[----:B------:R-:W-:Y:S01]  /*f670*/  ISETP.NE.AND P1, PT, R0, 0x3, PT ;  /* 0x000000030000780c */ /* 0x000fe20003f25270 */
[----:B-1----:R-:W-:-:S12]  /*f680*/  @!P0 BRA `(.L_x_5860) ;  /* 0x0000001800ac8947 */ /* 0x002fd80003800000 */
.L_x_5908:
[----:B------:R-:W-:Y:S05]  /*f690*/  BSYNC B0 ;  /* 0x0000000000007941 */ /* 0x000fea0003800000 */
.L_x_5859:
[----:B------:R-:W-:Y:S05]  /*f6a0*/  @!P1 BRA `(.L_x_5861) ;  /* 0x0000000000049947 */ /* 0x000fea0003800000 */
[----:B------:R-:W-:Y:S01]  /*f6b0*/  BPT.TRAP 0x1 ;  /* 0x000000040000795c */ /* 0x000fe20000300000 */
.L_x_5861:
[----:B------:R-:W1:Y:S02]  /*f6c0*/  LDL R0, [R1+0x4] ;  /* 0x0000040001007983 */ /* 0x000e640000100800 */
[----:B-1----:R-:W-:-:S04]  /*f6d0*/  SHF.L.U32 R3, R0, 0x1f, RZ ;  /* 0x0000001f00037819 */ /* 0x002fc800000006ff */
[----:B------:R-:W1:Y:S02]  /*f6e0*/  SYNCS.PHASECHK.TRANS64.TRYWAIT P0, [R16+URZ+0x2e860], R3 ;  /* 0x02e86003100075a7 */ /* 0x000e64000800017f */
[----:B-1----:R-:W-:Y:S05]  /*f6f0*/  @!P0 BRA `(.L_x_5862) ;  /* 0x0000001800a48947 */ /* 0x002fea0003800000 */
.L_x_5909:
[----:B------:R-:W2:Y:S04]  /*f700*/  LDL R17, [R1] ;  /* 0x0000000001117983 */ /* 0x000ea80000100800 */
[----:B------:R-:W3:Y:S01]  /*f710*/  LDL R12, [R1+0x14] ;  /* 0x00001400010c7983 */ /* 0x000ee20000100800 */
[----:B------:R-:W-:Y:S05]  /*f720*/  WARPSYNC.ALL ;  /* 0x0000000000007948 */ /* 0x000fea0003800000 */
[----:B------:R-:W4:Y:S01]  /*f730*/  S2R R8, SR_TID.X ;  /* 0x0000000000087919 */ /* 0x000f220000002100 */
[----:B0-----:R-:W-:Y:S01]  /*f740*/  IMAD.MOV.U32 R10, RZ, RZ, 0x40 ;  /* 0x00000040ff0a7424 */ /* 0x001fe200078e00ff */
[----:B----4-:R-:W-:-:S04]  /*f750*/  LOP3.LUT P0, RZ, R8, 0x4, RZ, 0xc0, !PT ;  /* 0x0000000408ff7812 */ /* 0x010fc8000780c0ff */
[----:B------:R-:W-:Y:S01]  /*f760*/  SEL R10, R10, 0xffffffc0, !P0 ;  /* 0xffffffc00a0a7807 */ /* 0x000fe20004000000 */
[----:B--2---:R-:W-:-:S05]  /*f770*/  IMAD R0, R17, 0x7000, RZ ;  /* 0x0000700011007824 */ /* 0x004fca00078e02ff */
[----:B------:R-:W-:-:S05]  /*f780*/  LOP3.LUT R2, R0, R18, RZ, 0xfc, !PT ;  /* 0x0000001200027212 */ /* 0x000fca00078efcff */
[----:B------:R-:W0:Y:S01]  /*f790*/  LDSM.16.MT88.4 R4, [R2+UR41+0xe400] ;  /* 0x00e400290204783b */ /* 0x000e220008004200 */
[----:B-1----:R-:W-:-:S05]  /*f7a0*/  VIADD R3, R2, UR41 ;  /* 0x0000002902037c36 */ /* 0x002fca0008000000 */
[----:B------:R-:W-:Y:S02]  /*f7b0*/  IADD3 R3, R10, R3, RZ ;  /* 0x000000030a037210 */ /* 0x000fe40007ffe0ff */
[C-C-:B0-----:R-:W-:Y:S02]  /*f7c0*/  PRMT R8, R4.reuse, 0x6420, R5.reuse ;  /* 0x0000642004087816 */ /* 0x141fe40000000005 */
[----:B------:R-:W-:Y:S02]  /*f7d0*/  PRMT R9, R4, 0x7531, R5 ;  /* 0x0000753104097816 */ /* 0x000fe40000000005 */
[C-C-:B------:R-:W-:Y:S02]  /*f7e0*/  PRMT R10, R6.reuse, 0x6420, R7.reuse ;  /* 0x00006420060a7816 */ /* 0x140fe40000000007 */
[----:B------:R-:W-:Y:S02]  /*f7f0*/  PRMT R11, R6, 0x7531, R7 ;  /* 0x00007531060b7816 */ /* 0x000fe40000000007 */
[----:B------:R-:W0:Y:S01]  /*f800*/  LDSM.16.MT88.4 R4, [R3+0xe400] ;  /* 0x00e400000304783b */ /* 0x000e220000004200 */
[----:B---3--:R-:W-:-:S05]  /*f810*/  IADD3 R0, R0, UR41, R12 ;  /* 0x0000002900007c10 */ /* 0x008fca000fffe00c */
[----:B------:R0:W-:Y:S02]  /*f820*/  STSM.16.M88.4 [R0+0x400], R8 ;  /* 0x0004000800007844 */ /* 0x0001e40000000200 */
[C-C-:B0-----:R-:W-:Y:S02]  /*f830*/  PRMT R8, R4.reuse, 0x6420, R5.reuse ;  /* 0x0000642004087816 */ /* 0x141fe40000000005 */
        /* <DEDUP_REMOVED lines=13> */
[----:B------:R-:W-:-:S02]  /*f910*/  PRMT R10, R6, 0x6420, R7 ;  /* 0x00006420060a7816 */ /* 0x000fc40000000007 */
        /* <DEDUP_REMOVED lines=70> */
.L_x_5863:
[----:B------:R-:W2:Y:S01]  /*fd80*/  LDL.LU R3, [R1+0x4] ;  /* 0x0000040001037983 */ /* 0x000ea20000300800 */
[----:B0-----:R-:W-:Y:S01]  /*fd90*/  SYNCS.ARRIVE.TRANS64.A1T0 RZ, [R16+URZ+0x2e850], RZ ;  /* 0x02e850ff10ff79a7 */ /* 0x001fe2000810003f */
[----:B-1----:R-:W0:Y:S01]  /*fda0*/  S2R R0, SR_TID.X ;  /* 0x0000000000007919 */ /* 0x002e220000002100 */
[----:B------:R-:W1:Y:S01]  /*fdb0*/  LDC R2, c[0x0][0xc34] ;  /* 0x00030d00ff027b82 */ /* 0x000e620000000800 */
[----:B0-----:R-:W-:-:S07]  /*fdc0*/  LOP3.LUT R0, R0, 0x7f, RZ, 0xc0, !PT ;  /* 0x0000007f00007812 */ /* 0x001fce00078ec0ff */
[----:B------:R-:W-:Y:S01]  /*fdd0*/  BAR.SYNC.DEFER_BLOCKING 0x2, 0x80 ;  /* 0x0082000000007b1d */ /* 0x000fe20000010000 */
[----:B------:R-:W-:Y:S01]  /*fde0*/  ISETP.NE.AND P0, PT, R0, RZ, PT ;  /* 0x000000ff0000720c */ /* 0x000fe20003f05270 */
[----:B------:R-:W-:-:S12]  /*fdf0*/  UIADD3 UR50, UR43, UR50, URZ ;  /* 0x000000322b327290 */ /* 0x000fd8000fffe03f */
[----:B------:R-:W-:-:S05]  /*fe00*/  @!P0 VIADD R0, R16, 0x2e880 ;  /* 0x0002e88010008836 */ /* 0x000fca0000000000 */
[----:B------:R-:W-:-:S04]  /*fe10*/  @!P0 PRMT R0, RZ, 0x654, R0 ;  /* 0x00000654ff008816 */ /* 0x000fc80000000000 */
[----:B------:R0:W-:Y:S02]  /*fe20*/  @!P0 SYNCS.ARRIVE.TRANS64.RED.A1T0 RZ, [R0+URZ], RZ ;  /* 0x000000ff00ff89a7 */ /* 0x0001e4000810043f */
[----:B0-----:R-:W-:Y:S01]  /*fe30*/  VIADD R0, R17, 0x1 ;  /* 0x0000000111007836 */ /* 0x001fe20000000000 */
[----:B-1----:R-:W-:-:S04]  /*fe40*/  ISETP.LE.AND P1, PT, R2, UR50, PT ;  /* 0x0000003202007c0c */ /* 0x002fc8000bf23270 */
[----:B------:R-:W-:-:S04]  /*fe50*/  ISETP.NE.AND P0, PT, R0, 0x2, PT ;  /* 0x000000020000780c */ /* 0x000fc80003f05270 */
[----:B------:R-:W-:Y:S02]  /*fe60*/  SEL R2, RZ, 0x1, P0 ;  /* 0x00000001ff027807 */ /* 0x000fe40000000000 */
[----:B------:R-:W-:-:S05]  /*fe70*/  SEL R0, R0, RZ, P0 ;  /* 0x000000ff00007207 */ /* 0x000fca0000000000 */
[----:B------:R0:W-:Y:S01]  /*fe80*/  STL [R1], R0 ;  /* 0x0000000001007387 */ /* 0x0001e20000100800 */
[----:B------:R-:W-:Y:S01]  /*fe90*/  UIADD3 UR48, UR48, 0x1, URZ ;  /* 0x0000000130307890 */ /* 0x000fe2000fffe03f */
[----:B--2---:R-:W-:-:S05]  /*fea0*/  LOP3.LUT R3, R3, R2, RZ, 0x3c, !PT ;  /* 0x0000000203037212 */ /* 0x004fca00078e3cff */
[----:B------:R0:W-:Y:S01]  /*feb0*/  STL [R1+0x4], R3 ;  /* 0x0000040301007387 */ /* 0x0001e20000100800 */
[----:B------:R-:W-:Y:S05]  /*fec0*/  @!P1 BRA `(.L_x_5864) ;  /* 0xffffffcc009c9947 */ /* 0x000fea000383ffff */
[----:B------:R-:W-:-:S12]  /*fed0*/  ULOP3.LUT UR48, UR48, 0x1, URZ, 0xc, !UPT ;  /* 0x0000000130307892 */ /* 0x000fd8000f8e0c3f */
.L_x_5821:
[----:B0-----:R-:W0:Y:S01]  /*fee0*/  S2R R3, SR_CgaCtaId ;  /* 0x0000000000037919 */ /* 0x001e220000008800 */
[----:B------:R-:W-:-:S04]  /*fef0*/  MOV R0, 0x400 ;  /* 0x0000040000007802 */ /* 0x000fc80000000f00 */
[----:B0-----:R-:W-:Y:S01]  /*ff00*/  LEA R9, R3, R0, 0x18 ;  /* 0x0000000003097211 */ /* 0x001fe200078ec0ff */
[----:B------:R-:W-:-:S05]  /*ff10*/  IMAD.U32 R0, RZ, RZ, UR48 ;  /* 0x00000030ff007e24 */ /* 0x000fca000f8e00ff */
[----:B------:R-:W-:-:S04]  /*ff20*/  SHF.L.U32 R0, R0, 0x1f, RZ ;  /* 0x0000001f00007819 */ /* 0x000fc800000006ff */
[----:B------:R-:W0:Y:S02]  /*ff30*/  SYNCS.PHASECHK.TRANS64.TRYWAIT P0, [R9+URZ+0x2e820], R0 ;  /* 0x02e82000090075a7 */ /* 0x000e24000800017f */
[----:B0-----:R-:W-:Y:S05]  /*ff40*/  @!P0 BRA `(.L_x_5865) ;  /* 0x0000001000a48947 */ /* 0x001fea0003800000 */
.L_x_5910:
        /* <DEDUP_REMOVED lines=14> */
.L_x_5868:
[----:B------:R-:W2:Y:S04]  /*10030*/  LDL R2, [R1] ;  /* 0x0000000001027983 */ /* 0x000ea80000100800 */
[----:B------:R-:W3:Y:S01]  /*10040*/  LDL.LU R6, [R1+0x4] ;  /* 0x0000040001067983 */ /* 0x000ee20000300800 */
[----:B------:R-:W-:-:S04]  /*10050*/  VIADD R0, R9, 0x2e840 ;  /* 0x0002e84009007836 */ /* 0x000fc80000000000 */
[C---:B--2---:R-:W-:Y:S01]  /*10060*/  IMAD R5, R2.reuse, 0x8, R0 ;  /* 0x0000000802057824 */ /* 0x044fe200078e0200 */
[----:B------:R-:W-:Y:S02]  /*10070*/  IADD3 R2, R2, 0x1, RZ ;  /* 0x0000000102027810 */ /* 0x000fe40007ffe0ff */
[----:B---3--:R-:W-:Y:S02]  /*10080*/  SHF.L.U32 R4, R6, 0x1f, RZ ;  /* 0x0000001f06047819 */ /* 0x008fe400000006ff */
[----:B------:R-:W-:Y:S02]  /*10090*/  ISETP.NE.AND P2, PT, R2, 0x2, PT ;  /* 0x000000020200780c */ /* 0x000fe40003f45270 */
[----:B------:R-:W0:Y:S02]  /*100a0*/  SYNCS.PHASECHK.TRANS64.TRYWAIT P1, [R5+URZ], R4 ;  /* 0x00000004050075a7 */ /* 0x000e24000802017f */
[----:B------:R-:W-:-:S04]  /*100b0*/  SEL R3, RZ, 0x1, P2 ;  /* 0x00000001ff037807 */ /* 0x000fc80001000000 */
[----:B------:R-:W-:Y:S02]  /*100c0*/  LOP3.LUT R6, R6, R3, RZ, 0x3c, !PT ;  /* 0x0000000306067212 */ /* 0x000fe400078e3cff */
[----:B------:R-:W-:-:S05]  /*100d0*/  SEL R3, R2, RZ, P2 ;  /* 0x000000ff02037207 */ /* 0x000fca0001000000 */
[----:B------:R-:W-:Y:S01]  /*100e0*/  IMAD R7, R3, 0x8, R0 ;  /* 0x0000000803077824 */ /* 0x000fe200078e0200 */
[----:B------:R-:W-:Y:S01]  /*100f0*/  SHF.L.U32 R0, R6, 0x1f, RZ ;  /* 0x0000001f06007819 */ /* 0x000fe200000006ff */
[----:B0-----:R-:W-:Y:S06]  /*10100*/  @!P1 BRA `(.L_x_5869) ;  /* 0x0000001000489947 */ /* 0x001fec0003800000 */
.L_x_5911:
[----:B------:R-:W1:Y:S02]  /*10110*/  SYNCS.PHASECHK.TRANS64.TRYWAIT P1, [R7+URZ], R0 ;  /* 0x00000000070075a7 */ /* 0x000e64000802017f */
[----:B-1----:R-:W-:Y:S05]  /*10120*/  @!P1 BRA `(.L_x_5870) ;  /* 0x0000001000549947 */ /* 0x002fea0003800000 */
.L_x_5912:
[----:B------:R-:W-:Y:S05]  /*10130*/  @!P0 BRA `(.L_x_5871) ;  /* 0x0000000000048947 */ /* 0x000fea0003800000 */
[----:B------:R-:W-:Y:S01]  /*10140*/  BPT.TRAP 0x1 ;  /* 0x000000040000795c */ /* 0x000fe20000300000 */
.L_x_5871:
[----:B------:R-:W0:Y:S02]  /*10150*/  LDL.LU R2, [R1] ;  /* 0x0000000001027983 */ /* 0x000e240000300800 */
[----:B0-----:R-:W-:-:S04]  /*10160*/  IMAD R5, R2, 0x8, R9 ;  /* 0x0000000802057824 */ /* 0x001fc800078e0209 */
[----:B------:R-:W0:Y:S02]  /*10170*/  SYNCS.PHASECHK.TRANS64.TRYWAIT P1, [R5+URZ+0x2e860], R4 ;  /* 0x02e86004050075a7 */ /* 0x000e24000802017f */
[----:B0-----:R-:W-:Y:S05]  /*10180*/  @!P1 BRA `(.L_x_5872) ;  /* 0x0000001000509947 */ /* 0x001fea0003800000 */
.L_x_5913:
[----:B------:R-:W-:Y:S05]  /*10190*/  @!P0 BRA `(.L_x_5873) ;  /* 0x0000000000048947 */ /* 0x000fea0003800000 */
[----:B------:R-:W-:Y:S01]  /*101a0*/  BPT.TRAP 0x1 ;  /* 0x000000040000795c */ /* 0x000fe20000300000 */
.L_x_5873:
[----:B------:R-:W-:-:S04]  /*101b0*/  IMAD R3, R3, 0x8, R9 ;  /* 0x0000000803037824 */ /* 0x000fc800078e0209 */
[----:B------:R-:W2:Y:S02]  /*101c0*/  SYNCS.PHASECHK.TRANS64.TRYWAIT P1, [R3+URZ+0x2e860], R0 ;  /* 0x02e86000030075a7 */ /* 0x000ea4000802017f */
[----:B--2---:R-:W-:Y:S05]  /*101d0*/  @!P1 BRA `(.L_x_5874) ;  /* 0x0000001000509947 */ /* 0x004fea0003800000 */
.L_x_5914:
[----:B------:R-:W-:Y:S05]  /*101e0*/  @!P0 BRA `(.L_x_5875) ;  /* 0x0000000000048947 */ /* 0x000fea0003800000 */
[----:B------:R-:W-:Y:S01]  /*101f0*/  BPT.TRAP 0x1 ;  /* 0x000000040000795c */ /* 0x000fe20000300000 */
.L_x_5875:
[----:B------:R-:W3:Y:S02]  /*10200*/  SYNCS.PHASECHK.TRANS64.TRYWAIT P0, [R5+URZ+0x2e880], R4 ;  /* 0x02e88004050075a7 */ /* 0x000ee4000800017f */
[----:B---3--:R-:W-:Y:S05]  /*10210*/  @!P0 BRA `(.L_x_5876) ;  /* 0x0000001000548947 */ /* 0x008fea0003800000 */
.L_x_5877:
[----:B----4-:R4:W0:Y:S02]  /*10220*/  SYNCS.PHASECHK.TRANS64.TRYWAIT P0, [R3+URZ+0x2e880], R0 ;  /* 0x02e88000030075a7 */ /* 0x010824000800017f */
[----:B0-----:R-:W-:Y:S05]  /*10230*/  @!P0 NANOSLEEP.SYNCS 0x989680 ;  /* 0x009896800000895d */ /* 0x001fea0003900000 */
[----:B------:R-:W0:Y:S02]  /*10240*/  @!P0 SYNCS.PHASECHK.TRANS64 P0, [R3+URZ+0x2e880], R0 ;  /* 0x02e88000030085a7 */ /* 0x000e24000800007f */
[----:B0-----:R-:W-:Y:S05]  /*10250*/  @!P0 BRA `(.L_x_5877) ;  /* 0xfffffffc00f08947 */ /* 0x001fea000383ffff */
.L_x_5867:
[----:B------:R-:W-:Y:S05]  /*10260*/  BSYNC B0 ;  /* 0x0000000000007941 */ /* 0x000fea0003800000 */
.L_x_5866:
[----:B------:R-:W-:Y:S05]  /*10270*/  EXIT ;  /* 0x000000000000794d */ /* 0x000fea0003800000 */
.L_x_5791:
[----:B0-----:R-:W-:-:S04]  /*10280*/  IMAD.U32 R3, RZ, RZ, UR39 ;  /* 0x00000027ff037e24 */ /* 0x001fc8000f8e00ff */
[----:B------:R0:W1:Y:S03]  /*10290*/  SYNCS.PHASECHK.TRANS64.TRYWAIT P1, [R3+URZ+0x2e800], R6 ;  /* 0x02e80006030075a7 */ /* 0x000066000802017f */
[----:B-1----:R-:W-:Y:S05]  /*102a0*/  @!P1 NANOSLEEP.SYNCS 0x989680 ;  /* 0x009896800000995d */ /* 0x002fea0003900000 */
[----:B------:R-:W1:Y:S02]  /*102b0*/  @!P1 SYNCS.PHASECHK.TRANS64 P1, [R3+URZ+0x2e800], R6 ;  /* 0x02e80006030095a7 */ /* 0x000e64000802007f */
[----:B-1----:R-:W-:Y:S05]  /*102c0*/  @!P1 BRA `(.L_x_5791) ;  /* 0xfffffffc00ec9947 */ /* 0x002fea000383ffff */
[----:B------:R-:W-:Y:S05]  /*102d0*/  BRA `(.L_x_5878) ;  /* 0xffffff1000807947 */ /* 0x000fea000383ffff */
.L_x_5795:
[----:B-1----:R1:W2:Y:S02]  /*102e0*/  SYNCS.PHASECHK.TRANS64.TRYWAIT P1, [R3+URZ+0x2e830], R2 ;  /* 0x02e83002030075a7 */ /* 0x0022a4000802017f */
[----:B--2---:R-:W-:Y:S05]  /*102f0*/  @!P1 NANOSLEEP.SYNCS 0x989680 ;  /* 0x009896800000995d */ /* 0x004fea0003900000 */
[----:B------:R-:W2:Y:S02]  /*10300*/  @!P1 SYNCS.PHASECHK.TRANS64 P1, [R3+URZ+0x2e830], R2 ;  /* 0x02e83002030095a7 */ /* 0x000ea4000802007f */
[----:B--2---:R-:W-:Y:S05]  /*10310*/  @!P1 BRA `(.L_x_5795) ;  /* 0xfffffffc00f09947 */ /* 0x004fea000383ffff */
[----:B------:R-:W-:Y:S05]  /*10320*/  BRA `(.L_x_5794) ;  /* 0xffffff10009c7947 */ /* 0x000fea000383ffff */
.L_x_5800:
[----:B-1----:R-:W-:-:S04]  /*10330*/  IMAD.U32 R8, RZ, RZ, UR6 ;  /* 0x00000006ff087e24 */ /* 0x002fc8000f8e00ff */
[----:B------:R1:W2:Y:S03]  /*10340*/  SYNCS.PHASECHK.TRANS64.TRYWAIT P1, [R8+URZ+0x2e830], R7 ;  /* 0x02e83007080075a7 */ /* 0x0002a6000802017f */
[----:B--2---:R-:W-:Y:S05]  /*10350*/  @!P1 NANOSLEEP.SYNCS 0x989680 ;  /* 0x009896800000995d */ /* 0x004fea0003900000 */
[----:B------:R-:W2:Y:S02]  /*10360*/  @!P1 SYNCS.PHASECHK.TRANS64 P1, [R8+URZ+0x2e830], R7 ;  /* 0x02e83007080095a7 */ /* 0x000ea4000802007f */
[----:B--2---:R-:W-:Y:S05]  /*10370*/  @!P1 BRA `(.L_x_5800) ;  /* 0xfffffffc00ec9947 */ /* 0x004fea000383ffff */
[----:B------:R-:W-:Y:S05]  /*10380*/  BRA `(.L_x_5797) ;  /* 0xffffff5c008c7947 */ /* 0x000fea000383ffff */
.L_x_5804:
[----:B-1----:R-:W-:-:S04]  /*10390*/  IMAD.U32 R8, RZ, RZ, UR6 ;  /* 0x00000006ff087e24 */ /* 0x002fc8000f8e00ff */
[----:B------:R1:W2:Y:S03]  /*103a0*/  SYNCS.PHASECHK.TRANS64.TRYWAIT P1, [R8+URZ+0x2e850], R7 ;  /* 0x02e85007080075a7 */ /* 0x0002a6000802017f */
[----:B--2---:R-:W-:Y:S05]  /*103b0*/  @!P1 NANOSLEEP.SYNCS 0x989680 ;  /* 0x009896800000995d */ /* 0x004fea0003900000 */
[----:B------:R-:W2:Y:S02]  /*103c0*/  @!P1 SYNCS.PHASECHK.TRANS64 P1, [R8+URZ+0x2e850], R7 ;  /* 0x02e85007080095a7 */ /* 0x000ea4000802007f */
[----:B--2---:R-:W-:Y:S05]  /*103d0*/  @!P1 BRA `(.L_x_5804) ;  /* 0xfffffffc00ec9947 */ /* 0x004fea000383ffff */
[----:B------:R-:W-:Y:S05]  /*103e0*/  BRA `(.L_x_5801) ;  /* 0xffffff6800807947 */ /* 0x000fea000383ffff */
.L_x_5810:
[----:B-1----:R-:W-:-:S04]  /*103f0*/  MOV R3, UR4 ;  /* 0x0000000400037c02 */ /* 0x002fc80008000f00 */
[----:B------:R1:W2:Y:S03]  /*10400*/  SYNCS.PHASECHK.TRANS64.TRYWAIT P1, [R3+URZ+0x2e850], R0 ;  /* 0x02e85000030075a7 */ /* 0x0002a6000802017f */
[----:B--2---:R-:W-:Y:S05]  /*10410*/  @!P1 NANOSLEEP.SYNCS 0x989680 ;  /* 0x009896800000995d */ /* 0x004fea0003900000 */
[----:B------:R-:W2:Y:S02]  /*10420*/  @!P1 SYNCS.PHASECHK.TRANS64 P1, [R3+URZ+0x2e850], R0 ;  /* 0x02e85000030095a7 */ /* 0x000ea4000802007f */
[----:B--2---:R-:W-:Y:S05]  /*10430*/  @!P1 BRA `(.L_x_5810) ;  /* 0xfffffffc00ec9947 */ /* 0x004fea000383ffff */
[----:B------:R-:W-:Y:S05]  /*10440*/  BRA `(.L_x_5809) ;  /* 0xffffffa000407947 */ /* 0x000fea000383ffff */
.L_x_5826:
[----:B------:R-:W-:Y:S02]  /*10450*/  IMAD.MOV.U32 R13, RZ, RZ, R19 ;  /* 0x000000ffff0d7224 */ /* 0x000fe400078e0013 */
[----:B------:R-:W-:Y:S02]  /*10460*/  IMAD.MOV.U32 R12, RZ, RZ, RZ ;  /* 0x000000ffff0c7224 */ /* 0x000fe400078e00ff */
[----:B------:R-:W-:Y:S02]  /*10470*/  IMAD.MOV.U32 R11, RZ, RZ, 0x1f ;  /* 0x0000001fff0b7424 */ /* 0x000fe400078e00ff */
[----:B------:R-:W-:-:S07]  /*10480*/  IMAD.MOV.U32 R15, RZ, RZ, -0x1 ;  /* 0xffffffffff0f7424 */ /* 0x000fce00078e00ff */
[----:B0-----:R-:W-:Y:S05]  /*10490*/  WARPSYNC.COLLECTIVE R15, `(.L_x_5879) ;  /* 0x000000000f087348 */ /* 0x001fea0003c00000 */
[----:B------:R1:W2:Y:S02]  /*104a0*/  SHFL.IDX P6, R14, R13, R12, R11 ;  /* 0x0000000c0d0e7389 */ /* 0x0002a400000c000b */
[----:B012---:R-:W-:Y:S01]  /*104b0*/  ENDCOLLECTIVE ;  /* 0x000000000000791b */ /* 0x007fe20003800000 */
.L_x_5879:
[----:B------:R-:W-:Y:S05]  /*104c0*/  BRA `(.L_x_5880) ;  /* 0xffffffd0002c7947 */ /* 0x000fea000383ffff */
.L_x_5828:
[----:B------:R-:W-:Y:S01]  /*104d0*/  BSSY B0, `(.L_x_5881) ;  /* 0x0000006000007945 */ /* 0x000fe20003800000 */
[----:B------:R-:W-:-:S07]  /*104e0*/  IMAD.MOV.U32 R15, RZ, RZ, -0x1 ;  /* 0xffffffffff0f7424 */ /* 0x000fce00078e00ff */
[----:B01----:R-:W-:Y:S05]  /*104f0*/  WARPSYNC.COLLECTIVE R15, `(.L_x_5882) ;  /* 0x000000000f0c7348 */ /* 0x003fea0003c00000 */
[----:B------:R-:W-:Y:S02]  /*10500*/  ELECT P6, UR62, PT ;  /* 0x00000000003e782f */ /* 0x000fe400038c0000 */
[----:B------:R-:W-:Y:S01]  /*10510*/  MOV R14, UR62 ;  /* 0x0000003e000e7c02 */ /* 0x000fe20008000f00 */
[----:B01----:R-:W-:Y:S10]  /*10520*/  ENDCOLLECTIVE ;  /* 0x000000000000791b */ /* 0x003ff40003800000 */
.L_x_5882:
[----:B------:R-:W-:Y:S05]  /*10530*/  BSYNC B0 ;  /* 0x0000000000007941 */ /* 0x000fea0003800000 */
.L_x_5881:
[----:B------:R-:W-:Y:S05]  /*10540*/  BRA `(.L_x_5883) ;  /* 0xffffffd0003c7947 */ /* 0x000fea000383ffff */
.L_x_5830:
[----:B--2---:R2:W3:Y:S02]  /*10550*/  SYNCS.PHASECHK.TRANS64.TRYWAIT P0, [R4+URZ+0x2e880], R3 ;  /* 0x02e88003040075a7 */ /* 0x0044e4000800017f */
[----:B---3--:R-:W-:Y:S05]  /*10560*/  @!P0 NANOSLEEP.SYNCS 0x989680 ;  /* 0x009896800000895d */ /* 0x008fea0003900000 */
[----:B------:R-:W3:Y:S02]  /*10570*/  @!P0 SYNCS.PHASECHK.TRANS64 P0, [R4+URZ+0x2e880], R3 ;  /* 0x02e88003040085a7 */ /* 0x000ee4000800007f */
[----:B---3--:R-:W-:Y:S05]  /*10580*/  @!P0 BRA `(.L_x_5830) ;  /* 0xfffffffc00f08947 */ /* 0x008fea000383ffff */
[----:B------:R-:W-:Y:S05]  /*10590*/  BRA `(.L_x_5884) ;  /* 0xffffffd0009c7947 */ /* 0x000fea000383ffff */
.L_x_5832:
[----:B---3--:R3:W4:Y:S02]  /*105a0*/  SYNCS.PHASECHK.TRANS64.TRYWAIT P0, [R4+URZ+0x2e840], R3 ;  /* 0x02e84003040075a7 */ /* 0x008724000800017f */
[----:B----4-:R-:W-:Y:S05]  /*105b0*/  @!P0 NANOSLEEP.SYNCS 0x989680 ;  /* 0x009896800000895d */ /* 0x010fea0003900000 */
[----:B------:R-:W4:Y:S02]  /*105c0*/  @!P0 SYNCS.PHASECHK.TRANS64 P0, [R4+URZ+0x2e840], R3 ;  /* 0x02e84003040085a7 */ /* 0x000f24000800007f */
[----:B----4-:R-:W-:Y:S05]  /*105d0*/  @!P0 BRA `(.L_x_5832) ;  /* 0xfffffffc00f08947 */ /* 0x010fea000383ffff */
[----:B------:R-:W-:Y:S05]  /*105e0*/  BRA `(.L_x_5885) ;  /* 0xffffffd000f07947 */ /* 0x000fea000383ffff */
.L_x_5835:
[----:B------:R-:W-:Y:S01]  /*105f0*/  IMAD.MOV.U32 R13, RZ, RZ, R4 ;  /* 0x000000ffff0d7224 */ /* 0x000fe200078e0004 */
[----:B------:R-:W-:Y:S01]  /*10600*/  MOV R12, RZ ;  /* 0x000000ff000c7202 */ /* 0x000fe20000000f00 */
[----:B------:R-:W-:Y:S02]  /*10610*/  IMAD.MOV.U32 R11, RZ, RZ, 0x181f ;  /* 0x0000181fff0b7424 */ /* 0x000fe400078e00ff */
[----:B------:R-:W-:Y:S02]  /*10620*/  IMAD.MOV.U32 R15, RZ, RZ, -0x1 ;  /* 0xffffffffff0f7424 */ /* 0x000fe400078e00ff */
[----:B------:R-:W-:-:S07]  /*10630*/  IMAD.IADD R0, R19, 0x1, R0 ;  /* 0x0000000113007824 */ /* 0x000fce00078e0200 */
[----:B-----5:R-:W-:Y:S05]  /*10640*/  WARPSYNC.COLLECTIVE R15, `(.L_x_5886) ;  /* 0x000000000f087348 */ /* 0x020fea0003c00000 */
[----:B------:R0:W1:Y:S02]  /*10650*/  SHFL.IDX P6, R14, R13, R12, R11 ;  /* 0x0000000c0d0e7389 */ /* 0x00006400000c000b */
[----:B01---5:R-:W-:Y:S01]  /*10660*/  ENDCOLLECTIVE ;  /* 0x000000000000791b */ /* 0x023fe20003800000 */
.L_x_5886:
[----:B------:R-:W-:Y:S02]  /*10670*/  IMAD.MOV.U32 R13, RZ, RZ, R2 ;  /* 0x000000ffff0d7224 */ /* 0x000fe400078e0002 */
[----:B------:R-:W-:-:S07]  /*10680*/  IMAD.MOV.U32 R5, RZ, RZ, R14 ;  /* 0x000000ffff057224 */ /* 0x000fce00078e000e */
[----:B------:R-:W-:Y:S05]  /*10690*/  WARPSYNC.COLLECTIVE R15, `(.L_x_5887) ;  /* 0x000000000f087348 */ /* 0x000fea0003c00000 */
[----:B------:R0:W1:Y:S02]  /*106a0*/  SHFL.IDX P6, R14, R13, R12, R11 ;  /* 0x0000000c0d0e7389 */ /* 0x00006400000c000b */
[----:B01----:R-:W-:Y:S01]  /*106b0*/  ENDCOLLECTIVE ;  /* 0x000000000000791b */ /* 0x003fe20003800000 */
.L_x_5887:
        /* <DEDUP_REMOVED lines=9> */
.L_x_5888:
[----:B------:R-:W-:-:S04]  /*10750*/  @!P1 IADD3 R6, P3, R17, R6, RZ ;  /* 0x0000000611069210 */ /* 0x000fc80007f7e0ff */
[----:B------:R-:W-:-:S05]  /*10760*/  @!P1 IADD3.X R5, RZ, R5, RZ, P3, !PT ;  /* 0x00000005ff059210 */ /* 0x000fca0001ffe4ff */
[----:B------:R-:W-:Y:S02]  /*10770*/  @!P1 IMAD.MOV.U32 R7, RZ, RZ, R5 ;  /* 0x000000ffff079224 */ /* 0x000fe400078e0005 */
[----:B------:R-:W-:Y:S02]  /*10780*/  IMAD.MOV.U32 R13, RZ, RZ, R2 ;  /* 0x000000ffff0d7224 */ /* 0x000fe400078e0002 */
[C---:B------:R-:W-:Y:S01]  /*10790*/  VIADD R5, R0.reuse, 0x10 ;  /* 0x0000001000057836 */ /* 0x040fe20000000000 */
[----:B------:R-:W-:Y:S01]  /*107a0*/  @!PT LDS RZ, [RZ] ;  /* 0x00000000fffff984 */ /* 0x000fe20000000800 */
[----:B------:R-:W-:Y:S01]  /*107b0*/  @!PT LDS RZ, [RZ] ;  /* 0x00000000fffff984 */ /* 0x000fe20000000800 */
[----:B------:R-:W-:Y:S01]  /*107c0*/  @!PT LDS RZ, [RZ] ;  /* 0x00000000fffff984 */ /* 0x000fe20000000800 */
[----:B------:R0:W-:Y:S04]  /*107d0*/  @!P1 LDGSTS.E.BYPASS.LTC128B.128 [R10+0x1c400], desc[UR46][R6.64], !P0 ;  /* 0x1c400000060a9fae */ /* 0x0001e8000c101d6e */
[----:B------:R-:W-:Y:S01]  /*107e0*/  ISETP.GE.AND P2, PT, R5, R3, PT ;  /* 0x000000030500720c */ /* 0x000fe20003f46270 */
[----:B------:R-:W-:-:S02]  /*107f0*/  VIADD R5, R0, 0x20 ;  /* 0x0000002000057836 */ /* 0x000fc40000000000 */
[----:B------:R-:W-:-:S10]  /*10800*/  IMAD.MOV.U32 R8, RZ, RZ, R14 ;  /* 0x000000ffff087224 */ /* 0x000fd400078e000e */
[----:B0-----:R-:W-:Y:S05]  /*10810*/  WARPSYNC.COLLECTIVE R15, `(.L_x_5889) ;  /* 0x000000000f087348 */ /* 0x001fea0003c00000 */
[----:B------:R1:W2:Y:S02]  /*10820*/  SHFL.IDX P6, R14, R13, R12, R11 ;  /* 0x0000000c0d0e7389 */ /* 0x0002a400000c000b */
[----:B012---:R-:W-:Y:S01]  /*10830*/  ENDCOLLECTIVE ;  /* 0x000000000000791b */ /* 0x007fe20003800000 */
.L_x_5889:
[----:B------:R-:W-:Y:S02]  /*10840*/  IMAD.MOV.U32 R13, RZ, RZ, R4 ;  /* 0x000000ffff0d7224 */ /* 0x000fe400078e0004 */
[----:B------:R-:W-:Y:S01]  /*10850*/  IMAD.MOV.U32 R12, RZ, RZ, 0x2 ;  /* 0x00000002ff0c7424 */ /* 0x000fe200078e00ff */
[----:B------:R-:W-:-:S07]  /*10860*/  MOV R9, R14 ;  /* 0x0000000e00097202 */ /* 0x000fce0000000f00 */
[----:B------:R-:W-:Y:S05]  /*10870*/  WARPSYNC.COLLECTIVE R15, `(.L_x_5890) ;  /* 0x000000000f087348 */ /* 0x000fea0003c00000 */
[----:B------:R0:W1:Y:S02]  /*10880*/  SHFL.IDX P6, R14, R13, R12, R11 ;  /* 0x0000000c0d0e7389 */ /* 0x00006400000c000b */
[----:B01----:R-:W-:Y:S01]  /*10890*/  ENDCOLLECTIVE ;  /* 0x000000000000791b */ /* 0x003fe20003800000 */
.L_x_5890:
[----:B------:R-:W-:-:S05]  /*108a0*/  @!P2 IADD3 R6, P1, R17, R9, RZ ;  /* 0x000000091106a210 */ /* 0x000fca0007f3e0ff */
[----:B------:R-:W-:Y:S01]  /*108b0*/  @!P2 IMAD.X R7, RZ, RZ, R8, P1 ;  /* 0x000000ffff07a224 */ /* 0x000fe200008e0608 */
[----:B------:R-:W-:Y:S01]  /*108c0*/  ISETP.GE.AND P1, PT, R5, R3, PT ;  /* 0x000000030500720c */ /* 0x000fe20003f26270 */
[----:B------:R-:W-:-:S03]  /*108d0*/  VIADD R8, R0, 0x60 ;  /* 0x0000006000087836 */ /* 0x000fc60000000000 */
[----:B------:R-:W-:Y:S01]  /*108e0*/  @!PT LDS RZ, [RZ] ;  /* 0x00000000fffff984 */ /* 0x000fe20000000800 */
[----:B------:R-:W-:Y:S01]  /*108f0*/  @!PT LDS RZ, [RZ] ;  /* 0x00000000fffff984 */ /* 0x000fe20000000800 */
[----:B------:R-:W-:Y:S01]  /*10900*/  @!PT LDS RZ, [RZ] ;  /* 0x00000000fffff984 */ /* 0x000fe20000000800 */
[----:B------:R0:W-:Y:S01]  /*10910*/  @!P2 LDGSTS.E.BYPASS.LTC128B.128 [R10+0x1cc00], desc[UR46][R6.64], !P0 ;  /* 0x1cc00000060aafae */ /* 0x0001e2000c101d6e */
[----:B------:R-:W-:Y:S02]  /*10920*/  IMAD.MOV.U32 R13, RZ, RZ, R2 ;  /* 0x000000ffff0d7224 */ /* 0x000fe400078e0002 */
[----:B------:R-:W-:-:S07]  /*10930*/  IMAD.MOV.U32 R5, RZ, RZ, R14 ;  /* 0x000000ffff057224 */ /* 0x000fce00078e000e */
[----:B0-----:R-:W-:Y:S05]  /*10940*/  WARPSYNC.COLLECTIVE R15, `(.L_x_5891) ;  /* 0x000000000f087348 */ /* 0x001fea0003c00000 */
[----:B------:R1:W2:Y:S02]  /*10950*/  SHFL.IDX P6, R14, R13, R12, R11 ;  /* 0x0000000c0d0e7389 */ /* 0x0002a400000c000b */
[----:B012---:R-:W-:Y:S01]  /*10960*/  ENDCOLLECTIVE ;  /* 0x000000000000791b */ /* 0x007fe20003800000 */
.L_x_5891:
[----:B------:R-:W-:Y:S02]  /*10970*/  IMAD.MOV.U32 R13, RZ, RZ, R4 ;  /* 0x000000ffff0d7224 */ /* 0x000fe400078e0004 */
[----:B------:R-:W-:Y:S01]  /*10980*/  IMAD.MOV.U32 R12, RZ, RZ, 0x3 ;  /* 0x00000003ff0c7424 */ /* 0x000fe200078e00ff */
[----:B------:R-:W-:-:S07]  /*10990*/  MOV R6, R14 ;  /* 0x0000000e00067202 */ /* 0x000fce0000000f00 */
[----:B------:R-:W-:Y:S05]  /*109a0*/  WARPSYNC.COLLECTIVE R15, `(.L_x_5892) ;  /* 0x000000000f087348 */ /* 0x000fea0003c00000 */
[----:B------:R0:W1:Y:S02]  /*109b0*/  SHFL.IDX P6, R14, R13, R12, R11 ;  /* 0x0000000c0d0e7389 */ /* 0x00006400000c000b */
[----:B01----:R-:W-:Y:S01]  /*109c0*/  ENDCOLLECTIVE ;  /* 0x000000000000791b */ /* 0x003fe20003800000 */
.L_x_5892:
[----:B------:R-:W-:-:S05]  /*109d0*/  @!P1 IADD3 R6, P2, R17, R6, RZ ;  /* 0x0000000611069210 */ /* 0x000fca0007f5e0ff */
[----:B------:R-:W-:-:S04]  /*109e0*/  @!P1 IMAD.X R5, RZ, RZ, R5, P2 ;  /* 0x000000ffff059224 */ /* 0x000fc800010e0605 */
[----:B------:R-:W-:Y:S02]  /*109f0*/  @!P1 IMAD.MOV.U32 R7, RZ, RZ, R5 ;  /* 0x000000ffff079224 */ /* 0x000fe400078e0005 */
[----:B------:R-:W-:Y:S01]  /*10a00*/  VIADD R5, R0, 0x30 ;  /* 0x0000003000057836 */ /* 0x000fe20000000000 */
[----:B------:R-:W-:Y:S02]  /*10a10*/  MOV R13, R2 ;  /* 0x00000002000d7202 */ /* 0x000fe40000000f00 */
[----:B------:R-:W-:Y:S01]  /*10a20*/  @!PT LDS RZ, [RZ] ;  /* 0x00000000fffff984 */ /* 0x000fe20000000800 */
[----:B------:R-:W-:Y:S01]  /*10a30*/  @!PT LDS RZ, [RZ] ;  /* 0x00000000fffff984 */ /* 0x000fe20000000800 */
[----:B------:R-:W-:Y:S01]  /*10a40*/  @!PT LDS RZ, [RZ] ;  /* 0x00000000fffff984 */ /* 0x000fe20000000800 */
[----:B------:R0:W-:Y:S02]  /*10a50*/  @!P1 LDGSTS.E.BYPASS.LTC128B.128 [R10+0x1d400], desc[UR46][R6.64], !P0 ;  /* 0x1d400000060a9fae */ /* 0x0001e4000c101d6e */
[----:B------:R-:W-:Y:S01]  /*10a60*/  ISETP.GE.AND P1, PT, R5, R3, PT ;  /* 0x000000030500720c */ /* 0x000fe20003f26270 */
[----:B------:R-:W-:-:S12]  /*10a70*/  IMAD.MOV.U32 R5, RZ, RZ, R14 ;  /* 0x000000ffff057224 */ /* 0x000fd800078e000e */
[----:B0-----:R-:W-:Y:S05]  /*10a80*/  WARPSYNC.COLLECTIVE R15, `(.L_x_5893) ;  /* 0x000000000f087348 */ /* 0x001fea0003c00000 */
[----:B------:R1:W2:Y:S02]  /*10a90*/  SHFL.IDX P6, R14, R13, R12, R11 ;  /* 0x0000000c0d0e7389 */ /* 0x0002a400000c000b */
[----:B012---:R-:W-:Y:S01]  /*10aa0*/  ENDCOLLECTIVE ;  /* 0x000000000000791b */ /* 0x007fe20003800000 */
.L_x_5893:
[----:B------:R-:W-:Y:S02]  /*10ab0*/  IMAD.MOV.U32 R13, RZ, RZ, R4 ;  /* 0x000000ffff0d7224 */ /* 0x000fe400078e0004 */
[----:B------:R-:W-:Y:S02]  /*10ac0*/  IMAD.MOV.U32 R12, RZ, RZ, 0x4 ;  /* 0x00000004ff0c7424 */ /* 0x000fe400078e00ff */
[----:B------:R-:W-:-:S07]  /*10ad0*/  IMAD.MOV.U32 R6, RZ, RZ, R14 ;  /* 0x000000ffff067224 */ /* 0x000fce00078e000e */
[----:B------:R-:W-:Y:S05]  /*10ae0*/  WARPSYNC.COLLECTIVE R15, `(.L_x_5894) ;  /* 0x000000000f087348 */ /* 0x000fea0003c00000 */
[----:B------:R0:W1:Y:S02]  /*10af0*/  SHFL.IDX P6, R14, R13, R12, R11 ;  /* 0x0000000c0d0e7389 */ /* 0x00006400000c000b */
[----:B01----:R-:W-:Y:S01]  /*10b00*/  ENDCOLLECTIVE ;  /* 0x000000000000791b */ /* 0x003fe20003800000 */
.L_x_5894:
        /* <DEDUP_REMOVED lines=10> */
[----:B------:R-:W-:-:S11]  /*10bb0*/  MOV R5, R14 ;  /* 0x0000000e00057202 */ /* 0x000fd60000000f00 */
[----:B0-----:R-:W-:Y:S05]  /*10bc0*/  WARPSYNC.COLLECTIVE R15, `(.L_x_5895) ;  /* 0x000000000f087348 */ /* 0x001fea0003c00000 */
[----:B------:R1:W2:Y:S02]  /*10bd0*/  SHFL.IDX P6, R14, R13, R12, R11 ;  /* 0x0000000c0d0e7389 */ /* 0x0002a400000c000b */
[----:B012---:R-:W-:Y:S01]  /*10be0*/  ENDCOLLECTIVE ;  /* 0x000000000000791b */ /* 0x007fe20003800000 */
.L_x_5895:
[----:B------:R-:W-:Y:S01]  /*10bf0*/  IMAD.MOV.U32 R13, RZ, RZ, R4 ;  /* 0x000000ffff0d7224 */ /* 0x000fe200078e0004 */
[----:B------:R-:W-:Y:S01]  /*10c00*/  MOV R12, 0x5 ;  /* 0x00000005000c7802 */ /* 0x000fe20000000f00 */
[----:B------:R-:W-:-:S07]  /*10c10*/  IMAD.MOV.U32 R6, RZ, RZ, R14 ;  /* 0x000000ffff067224 */ /* 0x000fce00078e000e */
[----:B------:R-:W-:Y:S05]  /*10c20*/  WARPSYNC.COLLECTIVE R15, `(.L_x_5896) ;  /* 0x000000000f087348 */ /* 0x000fea0003c00000 */
[----:B------:R0:W1:Y:S02]  /*10c30*/  SHFL.IDX P6, R14, R13, R12, R11 ;  /* 0x0000000c0d0e7389 */ /* 0x00006400000c000b */
[----:B01----:R-:W-:Y:S01]  /*10c40*/  ENDCOLLECTIVE ;  /* 0x000000000000791b */ /* 0x003fe20003800000 */
.L_x_5896:
        /* <DEDUP_REMOVED lines=14> */
.L_x_5897:
[----:B------:R-:W-:Y:S01]  /*10d30*/  IMAD.MOV.U32 R13, RZ, RZ, R4 ;  /* 0x000000ffff0d7224 */ /* 0x000fe200078e0004 */
[----:B------:R-:W-:Y:S01]  /*10d40*/  MOV R12, 0x6 ;  /* 0x00000006000c7802 */ /* 0x000fe20000000f00 */
[----:B------:R-:W-:-:S07]  /*10d50*/  IMAD.MOV.U32 R6, RZ, RZ, R14 ;  /* 0x000000ffff067224 */ /* 0x000fce00078e000e */
[----:B------:R-:W-:Y:S05]  /*10d60*/  WARPSYNC.COLLECTIVE R15, `(.L_x_5898) ;  /* 0x000000000f087348 */ /* 0x000fea0003c00000 */
[----:B------:R0:W1:Y:S02]  /*10d70*/  SHFL.IDX P6, R14, R13, R12, R11 ;  /* 0x0000000c0d0e7389 */ /* 0x00006400000c000b */
[----:B01----:R-:W-:Y:S01]  /*10d80*/  ENDCOLLECTIVE ;  /* 0x000000000000791b */ /* 0x003fe20003800000 */
.L_x_5898:
[----:B------:R-:W-:-:S05]  /*10d90*/  @!P1 IADD3 R6, P2, R17, R6, RZ ;  /* 0x0000000611069210 */ /* 0x000fca0007f5e0ff */
[----:B------:R-:W-:-:S04]  /*10da0*/  @!P1 IMAD.X R5, RZ, RZ, R5, P2 ;  /* 0x000000ffff059224 */ /* 0x000fc800010e0605 */
[----:B------:R-:W-:Y:S02]  /*10db0*/  @!P1 IMAD.MOV.U32 R7, RZ, RZ, R5 ;  /* 0x000000ffff079224 */ /* 0x000fe400078e0005 */
[----:B------:R-:W-:-:S03]  /*10dc0*/  IMAD.MOV.U32 R13, RZ, RZ, R2 ;  /* 0x000000ffff0d7224 */ /* 0x000fc600078e0002 */
[----:B------:R-:W-:Y:S01]  /*10dd0*/  @!PT LDS RZ, [RZ] ;  /* 0x00000000fffff984 */ /* 0x000fe20000000800 */
[----:B------:R-:W-:Y:S01]  /*10de0*/  @!PT LDS RZ, [RZ] ;  /* 0x00000000fffff984 */ /* 0x000fe20000000800 */
[----:B------:R-:W-:Y:S01]  /*10df0*/  @!PT LDS RZ, [RZ] ;  /* 0x00000000fffff984 */ /* 0x000fe20000000800 */
[----:B------:R0:W-:Y:S01]  /*10e00*/  @!P1 LDGSTS.E.BYPASS.LTC128B.128 [R10+0x1ec00], desc[UR46][R6.64], !P0 ;  /* 0x1ec00000060a9fae */ /* 0x0001e2000c101d6e */
[----:B------:R-:W-:Y:S01]  /*10e10*/  ISETP.GE.AND P1, PT, R8, R3, PT ;  /* 0x000000030800720c */ /* 0x000fe20003f26270 */
[----:B------:R-:W-:-:S12]  /*10e20*/  IMAD.MOV.U32 R5, RZ, RZ, R14 ;  /* 0x000000ffff057224 */ /* 0x000fd800078e000e */
[----:B0-----:R-:W-:Y:S05]  /*10e30*/  WARPSYNC.COLLECTIVE R15, `(.L_x_5899) ;  /* 0x000000000f087348 */ /* 0x001fea0003c00000 */
[----:B------:R1:W2:Y:S02]  /*10e40*/  SHFL.IDX P6, R14, R13, R12, R11 ;  /* 0x0000000c0d0e7389 */ /* 0x0002a400000c000b */
[----:B012---:R-:W-:Y:S01]  /*10e50*/  ENDCOLLECTIVE ;  /* 0x000000000000791b */ /* 0x007fe20003800000 */
.L_x_5899:
[----:B------:R-:W-:Y:S01]  /*10e60*/  MOV R13, R4 ;  /* 0x00000004000d7202 */ /* 0x000fe20000000f00 */
[----:B------:R-:W-:Y:S02]  /*10e70*/  IMAD.MOV.U32 R12, RZ, RZ, 0x7 ;  /* 0x00000007ff0c7424 */ /* 0x000fe400078e00ff */
[----:B------:R-:W-:-:S07]  /*10e80*/  IMAD.MOV.U32 R6, RZ, RZ, R14 ;  /* 0x000000ffff067224 */ /* 0x000fce00078e000e */
[----:B------:R-:W-:Y:S05]  /*10e90*/  WARPSYNC.COLLECTIVE R15, `(.L_x_5900) ;  /* 0x000000000f087348 */ /* 0x000fea0003c00000 */
[----:B------:R0:W1:Y:S02]  /*10ea0*/  SHFL.IDX P6, R14, R13, R12, R11 ;  /* 0x0000000c0d0e7389 */ /* 0x00006400000c000b */
[----:B01----:R-:W-:Y:S01]  /*10eb0*/  ENDCOLLECTIVE ;  /* 0x000000000000791b */ /* 0x003fe20003800000 */
.L_x_5900:
        /* <DEDUP_REMOVED lines=8> */
[----:B------:R-:W-:-:S07]  /*10f40*/  IMAD.MOV.U32 R4, RZ, RZ, R14 ;  /* 0x000000ffff047224 */ /* 0x000fce00078e000e */
[----:B0-----:R-:W-:Y:S05]  /*10f50*/  WARPSYNC.COLLECTIVE R15, `(.L_x_5901) ;  /* 0x000000000f087348 */ /* 0x001fea0003c00000 */
[----:B------:R1:W2:Y:S02]  /*10f60*/  SHFL.IDX P6, R14, R13, R12, R11 ;  /* 0x0000000c0d0e7389 */ /* 0x0002a400000c000b */
[----:B012---:R-:W-:Y:S01]  /*10f70*/  ENDCOLLECTIVE ;  /* 0x000000000000791b */ /* 0x007fe20003800000 */
.L_x_5901:
[----:B------:R-:W-:Y:S01]  /*10f80*/  IMAD.MOV.U32 R2, RZ, RZ, R14 ;  /* 0x000000ffff027224 */ /* 0x000fe200078e000e */
[----:B------:R-:W-:Y:S06]  /*10f90*/  BRA `(.L_x_5902) ;  /* 0xffffffd400147947 */ /* 0x000fec000383ffff */
.L_x_5836:
[----:B-1----:R-:W-:-:S04]  /*10fa0*/  IMAD.U32 R2, RZ, RZ, UR41 ;  /* 0x00000029ff027e24 */ /* 0x002fc8000f8e00ff */
[----:B------:R1:W2:Y:S03]  /*10fb0*/  SYNCS.PHASECHK.TRANS64.TRYWAIT P0, [R2+URZ+0x2e820], R0 ;  /* 0x02e82000020075a7 */ /* 0x0002a6000800017f */
[----:B--2---:R-:W-:Y:S05]  /*10fc0*/  @!P0 NANOSLEEP.SYNCS 0x989680 ;  /* 0x009896800000895d */ /* 0x004fea0003900000 */
[----:B------:R-:W2:Y:S02]  /*10fd0*/  @!P0 SYNCS.PHASECHK.TRANS64 P0, [R2+URZ+0x2e820], R0 ;  /* 0x02e82000020085a7 */ /* 0x000ea4000800007f */
[----:B--2---:R-:W-:Y:S05]  /*10fe0*/  @!P0 BRA `(.L_x_5836) ;  /* 0xfffffffc00ec8947 */ /* 0x004fea000383ffff */
[----:B------:R-:W-:Y:S05]  /*10ff0*/  BRA `(.L_x_5903) ;  /* 0xffffffd400447947 */ /* 0x000fea000383ffff */
.L_x_5842:
[----:B0-----:R0:W2:Y:S02]  /*11000*/  SYNCS.PHASECHK.TRANS64.TRYWAIT P0, [R4+URZ+0x2e880], R3 ;  /* 0x02e88003040075a7 */ /* 0x0010a4000800017f */
[----:B--2---:R-:W-:Y:S05]  /*11010*/  @!P0 NANOSLEEP.SYNCS 0x989680 ;  /* 0x009896800000895d */ /* 0x004fea0003900000 */
[----:B------:R-:W2:Y:S02]  /*11020*/  @!P0 SYNCS.PHASECHK.TRANS64 P0, [R4+URZ+0x2e880], R3 ;  /* 0x02e88003040085a7 */ /* 0x000ea4000800007f */
[----:B--2---:R-:W-:Y:S05]  /*11030*/  @!P0 BRA `(.L_x_5842) ;  /* 0xfffffffc00f08947 */ /* 0x004fea000383ffff */
[----:B------:R-:W-:Y:S05]  /*11040*/  BRA `(.L_x_5904) ;  /* 0xffffffd400f47947 */ /* 0x000fea000383ffff */
.L_x_5847:
[----:B--2---:R2:W3:Y:S02]  /*11050*/  SYNCS.PHASECHK.TRANS64.TRYWAIT P0, [R4+URZ+0x2e840], R3 ;  /* 0x02e84003040075a7 */ /* 0x0044e4000800017f */
[----:B---3--:R-:W-:Y:S05]  /*11060*/  @!P0 NANOSLEEP.SYNCS 0x989680 ;  /* 0x009896800000895d */ /* 0x008fea0003900000 */
[----:B------:R-:W3:Y:S02]  /*11070*/  @!P0 SYNCS.PHASECHK.TRANS64 P0, [R4+URZ+0x2e840], R3 ;  /* 0x02e84003040085a7 */ /* 0x000ee4000800007f */
[----:B---3--:R-:W-:Y:S05]  /*11080*/  @!P0 BRA `(.L_x_5847) ;  /* 0xfffffffc00f08947 */ /* 0x008fea000383ffff */
[----:B------:R-:W-:Y:S05]  /*11090*/  BRA `(.L_x_5905) ;  /* 0xffffffd800747947 */ /* 0x000fea000383ffff */
.L_x_5853:
[----:B0-----:R0:W2:Y:S02]  /*110a0*/  SYNCS.PHASECHK.TRANS64.TRYWAIT P0, [R19+URZ+0x2e870], R2 ;  /* 0x02e87002130075a7 */ /* 0x0010a4000800017f */
[----:B--2---:R-:W-:Y:S05]  /*110b0*/  @!P0 NANOSLEEP.SYNCS 0x989680 ;  /* 0x009896800000895d */ /* 0x004fea0003900000 */
[----:B------:R-:W2:Y:S02]  /*110c0*/  @!P0 SYNCS.PHASECHK.TRANS64 P0, [R19+URZ+0x2e870], R2 ;  /* 0x02e87002130085a7 */ /* 0x000ea4000800007f */
[----:B--2---:R-:W-:Y:S05]  /*110d0*/  @!P0 BRA `(.L_x_5853) ;  /* 0xfffffffc00f08947 */ /* 0x004fea000383ffff */
[----:B------:R-:W-:Y:S05]  /*110e0*/  BRA `(.L_x_5906) ;  /* 0xffffffdc00107947 */ /* 0x000fea000383ffff */
.L_x_5855:
[----:B0-----:R0:W2:Y:S02]  /*110f0*/  SYNCS.PHASECHK.TRANS64.TRYWAIT P0, [R19+URZ+0x2e860], R0 ;  /* 0x02e86000130075a7 */ /* 0x0010a4000800017f */
[----:B--2---:R-:W-:Y:S05]  /*11100*/  @!P0 NANOSLEEP.SYNCS 0x989680 ;  /* 0x009896800000895d */ /* 0x004fea0003900000 */
[----:B------:R-:W2:Y:S02]  /*11110*/  @!P0 SYNCS.PHASECHK.TRANS64 P0, [R19+URZ+0x2e860], R0 ;  /* 0x02e86000130085a7 */ /* 0x000ea4000800007f */
[----:B--2---:R-:W-:Y:S05]  /*11120*/  @!P0 BRA `(.L_x_5855) ;  /* 0xfffffffc00f08947 */ /* 0x004fea000383ffff */
[----:B------:R-:W-:Y:S05]  /*11130*/  BRA `(.L_x_5907) ;  /* 0xffffffdc00187947 */ /* 0x000fea000383ffff */
.L_x_5860:
[----:B-1----:R1:W2:Y:S02]  /*11140*/  SYNCS.PHASECHK.TRANS64.TRYWAIT P0, [R16+URZ+0x2e870], R3 ;  /* 0x02e87003100075a7 */ /* 0x0022a4000800017f */
[----:B--2---:R-:W-:Y:S05]  /*11150*/  @!P0 NANOSLEEP.SYNCS 0x989680 ;  /* 0x009896800000895d */ /* 0x004fea0003900000 */
[----:B------:R-:W2:Y:S02]  /*11160*/  @!P0 SYNCS.PHASECHK.TRANS64 P0, [R16+URZ+0x2e870], R3 ;  /* 0x02e87003100085a7 */ /* 0x000ea4000800007f */
[----:B--2---:R-:W-:Y:S05]  /*11170*/  @!P0 BRA `(.L_x_5860) ;  /* 0xfffffffc00f08947 */ /* 0x004fea000383ffff */
[----:B------:R-:W-:Y:S05]  /*11180*/  BRA `(.L_x_5908) ;  /* 0xffffffe400407947 */ /* 0x000fea000383ffff */
.L_x_5862:
[----:B-1----:R1:W2:Y:S02]  /*11190*/  SYNCS.PHASECHK.TRANS64.TRYWAIT P0, [R16+URZ+0x2e860], R3 ;  /* 0x02e86003100075a7 */ /* 0x0022a4000800017f */
[----:B--2---:R-:W-:Y:S05]  /*111a0*/  @!P0 NANOSLEEP.SYNCS 0x989680 ;  /* 0x009896800000895d */ /* 0x004fea0003900000 */
[----:B------:R-:W2:Y:S02]  /*111b0*/  @!P0 SYNCS.PHASECHK.TRANS64 P0, [R16+URZ+0x2e860], R3 ;  /* 0x02e86003100085a7 */ /* 0x000ea4000800007f */
[----:B--2---:R-:W-:Y:S05]  /*111c0*/  @!P0 BRA `(.L_x_5862) ;  /* 0xfffffffc00f08947 */ /* 0x004fea000383ffff */
[----:B------:R-:W-:Y:S05]  /*111d0*/  BRA `(.L_x_5909) ;  /* 0xffffffe400487947 */ /* 0x000fea000383ffff */
.L_x_5865:
[----:B0-----:R0:W1:Y:S02]  /*111e0*/  SYNCS.PHASECHK.TRANS64.TRYWAIT P0, [R9+URZ+0x2e820], R0 ;  /* 0x02e82000090075a7 */ /* 0x001064000800017f */
[----:B-1----:R-:W-:Y:S05]  /*111f0*/  @!P0 NANOSLEEP.SYNCS 0x989680 ;  /* 0x009896800000895d */ /* 0x002fea0003900000 */
[----:B------:R-:W1:Y:S02]  /*11200*/  @!P0 SYNCS.PHASECHK.TRANS64 P0, [R9+URZ+0x2e820], R0 ;  /* 0x02e82000090085a7 */ /* 0x000e64000800007f */
[----:B-1----:R-:W-:Y:S05]  /*11210*/  @!P0 BRA `(.L_x_5865) ;  /* 0xfffffffc00f08947 */ /* 0x002fea000383ffff */
[----:B------:R-:W-:Y:S05]  /*11220*/  BRA `(.L_x_5910) ;  /* 0xffffffec00487947 */ /* 0x000fea000383ffff */
.L_x_5869:
[----:B0-----:R0:W1:Y:S02]  /*11230*/  SYNCS.PHASECHK.TRANS64.TRYWAIT P1, [R5+URZ], R4 ;  /* 0x00000004050075a7 */ /* 0x001064000802017f */
[----:B-1----:R-:W-:Y:S05]  /*11240*/  @!P1 NANOSLEEP.SYNCS 0x989680 ;  /* 0x009896800000995d */ /* 0x002fea0003900000 */
[----:B------:R-:W1:Y:S02]  /*11250*/  @!P1 SYNCS.PHASECHK.TRANS64 P1, [R5+URZ], R4 ;  /* 0x00000004050095a7 */ /* 0x000e64000802007f */
[----:B-1----:R-:W-:Y:S05]  /*11260*/  @!P1 BRA `(.L_x_5869) ;  /* 0xfffffffc00f09947 */ /* 0x002fea000383ffff */
[----:B------:R-:W-:Y:S05]  /*11270*/  BRA `(.L_x_5911) ;  /* 0xffffffec00a47947 */ /* 0x000fea000383ffff */
.L_x_5870:
[----:B-1----:R1:W2:Y:S02]  /*11280*/  SYNCS.PHASECHK.TRANS64.TRYWAIT P1, [R7+URZ], R0 ;  /* 0x00000000070075a7 */ /* 0x0022a4000802017f */
[----:B--2---:R-:W-:Y:S05]  /*11290*/  @!P1 NANOSLEEP.SYNCS 0x989680 ;  /* 0x009896800000995d */ /* 0x004fea0003900000 */
[----:B------:R-:W2:Y:S02]  /*112a0*/  @!P1 SYNCS.PHASECHK.TRANS64 P1, [R7+URZ], R0 ;  /* 0x00000000070095a7 */ /* 0x000ea4000802007f */
[----:B--2---:R-:W-:Y:S05]  /*112b0*/  @!P1 BRA `(.L_x_5870) ;  /* 0xfffffffc00f09947 */ /* 0x004fea000383ffff */
[----:B------:R-:W-:Y:S05]  /*112c0*/  BRA `(.L_x_5912) ;  /* 0xffffffec00987947 */ /* 0x000fea000383ffff */
.L_x_5872:
[----:B0-----:R0:W2:Y:S02]  /*112d0*/  SYNCS.PHASECHK.TRANS64.TRYWAIT P1, [R5+URZ+0x2e860], R4 ;  /* 0x02e86004050075a7 */ /* 0x0010a4000802017f */
[----:B--2---:R-:W-:Y:S05]  /*112e0*/  @!P1 NANOSLEEP.SYNCS 0x989680 ;  /* 0x009896800000995d */ /* 0x004fea0003900000 */
[----:B------:R-:W2:Y:S02]  /*112f0*/  @!P1 SYNCS.PHASECHK.TRANS64 P1, [R5+URZ+0x2e860], R4 ;  /* 0x02e86004050095a7 */ /* 0x000ea4000802007f */
[----:B--2---:R-:W-:Y:S05]  /*11300*/  @!P1 BRA `(.L_x_5872) ;  /* 0xfffffffc00f09947 */ /* 0x004fea000383ffff */
[----:B------:R-:W-:Y:S05]  /*11310*/  BRA `(.L_x_5913) ;  /* 0xffffffec009c7947 */ /* 0x000fea000383ffff */
.L_x_5874:
[----:B--2---:R2:W3:Y:S02]  /*11320*/  SYNCS.PHASECHK.TRANS64.TRYWAIT P1, [R3+URZ+0x2e860], R0 ;  /* 0x02e86000030075a7 */ /* 0x0044e4000802017f */
[----:B---3--:R-:W-:Y:S05]  /*11330*/  @!P1 NANOSLEEP.SYNCS 0x989680 ;  /* 0x009896800000995d */ /* 0x008fea0003900000 */
[----:B------:R-:W3:Y:S02]  /*11340*/  @!P1 SYNCS.PHASECHK.TRANS64 P1, [R3+URZ+0x2e860], R0 ;  /* 0x02e86000030095a7 */ /* 0x000ee4000802007f */
[----:B---3--:R-:W-:Y:S05]  /*11350*/  @!P1 BRA `(.L_x_5874) ;  /* 0xfffffffc00f09947 */ /* 0x008fea000383ffff */
[----:B------:R-:W-:Y:S05]  /*11360*/  BRA `(.L_x_5914) ;  /* 0xffffffec009c7947 */ /* 0x000fea000383ffff */
.L_x_5876:
[----:B---3--:R3:W4:Y:S02]  /*11370*/  SYNCS.PHASECHK.TRANS64.TRYWAIT P0, [R5+URZ+0x2e880], R4 ;  /* 0x02e88004050075a7 */ /* 0x008724000800017f */
[----:B----4-:R-:W-:Y:S05]  /*11380*/  @!P0 NANOSLEEP.SYNCS 0x989680 ;  /* 0x009896800000895d */ /* 0x010fea0003900000 */
[----:B------:R-:W4:Y:S02]  /*11390*/  @!P0 SYNCS.PHASECHK.TRANS64 P0, [R5+URZ+0x2e880], R4 ;  /* 0x02e88004050085a7 */ /* 0x000f24000800007f */
[----:B----4-:R-:W-:Y:S05]  /*113a0*/  @!P0 BRA `(.L_x_5876) ;  /* 0xfffffffc00f08947 */ /* 0x010fea000383ffff */
[----:B------:R-:W-:Y:S05]  /*113b0*/  BRA `(.L_x_5877) ;  /* 0xffffffec00987947 */ /* 0x000fea000383ffff */
.L_x_5915:
        /* <DEDUP_REMOVED lines=12> */
.L_x_12972:


//--------------------- .text._ZN7cutlass13device_kernelIN5flash11enable_sm90INS1_16FlashAttnFwdSm90INS1_25CollectiveMainloopFwdSm90ILi2EN4cute5tupleIJNS5_1CILi1EEES8_S8_EEENS6_IJNS7_ILi128EEENS7_ILi224EEESA_EEELi128ENS_12float_e4m3_tEfNS_4arch4Sm90ELb0ELb0ELb1ELb1ELb0ELb0ELb0ELb1ELb1ELb1ELb0ELb0EEENS1_21CollectiveEpilogueFwdINS6_IJSA_SA_SB_EEES9_NS_10bfloat16_tESF_Li256ELb1ELb1ELb0ELb1EEENS1_36VarlenDynamicPersistentTileSchedulerILi128ELi224ELi256ELi128ELb0ELb1ELb1ELb0ELb1ELb1EEEEEEEEEvNT_6ParamsE --------------------------
	.section	.text._ZN7cutlass13device_kernelIN5flash11enable_sm90INS1_16FlashAttnFwdSm90INS1_25CollectiveMainloopFwdSm90ILi2EN4cute5tupleIJNS5_1CILi1EEES8_S8_EEENS6_IJNS7_ILi128EEENS7_ILi224EEESA_EEELi128ENS_12float_e4m3_tEfNS_4arch4Sm90ELb0ELb0ELb1ELb1ELb0ELb0ELb0ELb1ELb1ELb1ELb0ELb0EEENS1_21CollectiveEpilogueFwdINS6_IJSA_SA_SB_EEES9_NS_10bfloat16_tESF_Li256ELb1ELb1ELb0ELb1EEENS1_36VarlenDynamicPersistentTileSchedulerILi128ELi224ELi256ELi128ELb0ELb1ELb1ELb0ELb1ELb1EEEEEEEEEvNT_6ParamsE,"ax",@progbits
	.align	128
.text._ZN7cutlass13device_kernelIN5flash11enable_sm90INS1_16FlashAttnFwdSm90INS1_25CollectiveMainloopFwdSm90ILi2EN4cute5tupleIJNS5_1CILi1EEES8_S8_EEENS6_IJNS7_ILi128EEENS7_ILi224EEESA_EEELi128ENS_12float_e4m3_tEfNS_4arch4Sm90ELb0ELb0ELb1ELb1ELb0ELb0ELb0ELb1ELb1ELb1ELb0ELb0EEENS1_21CollectiveEpilogueFwdINS6_IJSA_SA_SB_EEES9_NS_10bfloat16_tESF_Li256ELb1ELb1ELb0ELb1EEENS1_36VarlenDynamicPersistentTileSchedulerILi128ELi224ELi256ELi128ELb0ELb1ELb1ELb0ELb1ELb1EEEEEEEEEvNT_6ParamsE:
        .type           _ZN7cutlass13device_kernelIN5flash11enable_sm90INS1_16FlashAttnFwdSm90INS1_25CollectiveMainloopFwdSm90ILi2EN4cute5tupleIJNS5_1CILi1EEES8_S8_EEENS6_IJNS7_ILi128EEENS7_ILi224EEESA_EEELi128ENS_12float_e4m3_tEfNS_4arch4Sm90ELb0ELb0ELb1ELb1ELb0ELb0ELb0ELb1ELb1ELb1ELb0ELb0EEENS1_21CollectiveEpilogueFwdINS6_IJSA_SA_SB_EEES9_NS_10bfloat16_tESF_Li256ELb1ELb1ELb0ELb1EEENS1_36VarlenDynamicPersistentTileSchedulerILi128ELi224ELi256ELi128ELb0ELb1ELb1ELb0ELb1ELb1EEEEEEEEEvNT_6ParamsE,@function
        .size           _ZN7cutlass13device_kernelIN5flash11enable_sm90INS1_16FlashAttnFwdSm90INS1_25CollectiveMainloopFwdSm90ILi2EN4cute5tupleIJNS5_1CILi1EEES8_S8_EEENS6_IJNS7_ILi128EEENS7_ILi224EEESA_EEELi128ENS_12float_e4m3_tEfNS_4arch4Sm90ELb0ELb0ELb1ELb1ELb0ELb0ELb0ELb1ELb1ELb1ELb0ELb0EEENS1_21CollectiveEpilogueFwdINS6_IJSA_SA_SB_EEES9_NS_10bfloat16_tESF_Li256ELb1ELb1ELb0ELb1EEENS1_36VarlenDynamicPersistentTileSchedulerILi128ELi224ELi256ELi128ELb0ELb1ELb1ELb0ELb1ELb1EEEEEEEEEvNT_6ParamsE,(.L_x_12973 - _ZN7cutlass13device_kernelIN5flash11enable_sm90INS1_16FlashAttnFwdSm90INS1_25CollectiveMainloopFwdSm90ILi2EN4cute5tupleIJNS5_1CILi1EEES8_S8_EEENS6_IJNS7_ILi128EEENS7_ILi224EEESA_EEELi128ENS_12float_e4m3_tEfNS_4arch4Sm90ELb0ELb0ELb1ELb1ELb0ELb0ELb0ELb1ELb1ELb1ELb0ELb0EEENS1_21CollectiveEpilogueFwdINS6_IJSA_SA_SB_EEES9_NS_10bfloat16_tESF_Li256ELb1ELb1ELb0ELb1EEENS1_36VarlenDynamicPersistentTileSchedulerILi128ELi224ELi256ELi128ELb0ELb1ELb1ELb0ELb1ELb1EEEEEEEEEvNT_6ParamsE)
        .other          _ZN7cutlass13device_kernelIN5flash11enable_sm90INS1_16FlashAttnFwdSm90INS1_25CollectiveMainloopFwdSm90ILi2EN4cute5tupleIJNS5_1CILi1EEES8_S8_EEENS6_IJNS7_ILi128EEENS7_ILi224EEESA_EEELi128ENS_12float_e4m3_tEfNS_4arch4Sm90ELb0ELb0ELb1ELb1ELb0ELb0ELb0ELb1ELb1ELb1ELb0ELb0EEENS1_21CollectiveEpilogueFwdINS6_IJSA_SA_SB_EEES9_NS_10bfloat16_tESF_Li256ELb1ELb1ELb0ELb1EEENS1_36VarlenDynamicPersistentTileSchedulerILi128ELi224ELi256ELi128ELb0ELb1ELb1ELb0ELb1ELb1EEEEEEEEEvNT_6ParamsE,@"STO_CUDA_ENTRY STV_DEFAULT"
_ZN7cutlass13device_kernelIN5flash11enable_sm90INS1_16FlashAttnFwdSm90INS1_25CollectiveMainloopFwdSm90ILi2EN4cute5tupleIJNS5_1CILi1EEES8_S8_EEENS6_IJNS7_ILi128EEENS7_ILi224EEESA_EEELi128ENS_12float_e4m3_tEfNS_4arch4Sm90ELb0ELb0ELb1ELb1ELb0ELb0ELb0ELb1ELb1ELb1ELb0ELb0EEENS1_21CollectiveEpilogueFwdINS6_IJSA_SA_SB_EEES9_NS_10bfloat16_tESF_Li256ELb1ELb1ELb0ELb1EEENS1_36VarlenDynamicPersistentTileSchedulerILi128ELi224ELi256ELi128ELb0ELb1ELb1ELb0ELb1ELb1EEEEEEEEEvNT_6ParamsE:
        /* <DEDUP_REMOVED lines=18> */
.L_x_5917:
[----:B------:R-:W-:Y:S05]  /*0120*/  BSYNC B0 ;  /* 0x0000000000007941 */ /* 0x000fea0003800000 */
.L_x_5916:
        /* <DEDUP_REMOVED lines=41> */
.L_x_5918:
        /* <DEDUP_REMOVED lines=22> */
.L_x_5919:
        /* <DEDUP_REMOVED lines=18> */
.L_x_5920:
        /* <DEDUP_REMOVED lines=22> */
.L_x_5921:
        /* <DEDUP_REMOVED lines=22> */
.L_x_5922:
[----:B------:R-:W-:Y:S01]  /*0900*/  PLOP3.LUT P0, PT, PT, PT, UP0, 0x80, 0x0 ;  /* 0x000000000000781c */ /* 0x000fe20003f0f008 */
[----:B------:R-:W-:Y:S01]  /*0910*/  UMOV UR38, 0x1 ;  /* 0x0000000100267882 */ /* 0x000fe20000000000 */
[----:B------:R-:W-:Y:S01]  /*0920*/  NOP ;  /* 0x0000000000007918 */ /* 0x000fe20000000000 */
[----:B------:R-:W-:Y:S01]  /*0930*/  USEL UR38, UR38, 0x2, !UP0 ;  /* 0x0000000226267887 */ /* 0x000fe2000c000000 */
[----:B------:R-:W-:Y:S01]  /*0940*/  ULDC.64 UR46, c[0x0][0x208] ;  /* 0x00008200002e7ab9 */ /* 0x000fe20000000a00 */
[----:B012-4-:R-:W-:Y:S08]  /*0950*/  BAR.SYNC.DEFER_BLOCKING 0x0 ;  /* 0x0000000000007b1d */ /* 0x017ff00000010000 */
[----:B------:R-:W-:Y:S05]  /*0960*/  @!P0 BRA `(.L_x_5923) ;  /* 0x000000d4004c8947 */ /* 0x000fea0003800000 */
.L_x_5924:
        /* <DEDUP_REMOVED lines=30> */
[----:B------:R-:W-:Y:S01]  /*0b50*/  LEA.HI R2, R0, R235, RZ, 0x4 ;  /* 0x000000eb00027211 */ /* 0x000fe200078f20ff */
[----:B------:R-:W-:Y:S01]  /*0b60*/  IMAD.SHL.U32 R6, R4, 0x20, RZ ;  /* 0x0000002004067824 */ /* 0x000fe200078e00ff */
[----:B------:R-:W-:Y:S01]  /*0b70*/  SHF.R.S32.HI R228, RZ, 0x7, R3 ;  /* 0x00000007ffe47819 */ /* 0x000fe20000011403 */
[C---:B------:R-:W-:Y:S01]  /*0b80*/  IMAD.IADD R22, R235.reuse, 0x1, -R22 ;  /* 0x00000001eb167824 */ /* 0x040fe200078e0a16 */
        /* <DEDUP_REMOVED lines=19> */
[----:B------:R-:W-:Y:S02]  /*0cc0*/  LOP3.LUT R11, R11, 0xfffffff8, RZ, 0xc0, !PT ;  /* 0xfffffff80b0b7812 */ /* 0x000fe400078ec0ff */
        /* <DEDUP_REMOVED lines=19> */
[----:B------:R-:W-:Y:S02]  /*0e00*/  IMAD R230, R7, R230, 0xe0 ;  /* 0x000000e007e67424 */ /* 0x000fe400078e02e6 */
[----:B------:R-:W-:-:S07]  /*0e10*/  IMAD R231, R4, 0x8, R229 ;  /* 0x0000000804e77824 */ /* 0x000fce00078e02e5 */
.L_x_5968:
        /* <DEDUP_REMOVED lines=18> */
[----:B------:R-:W-:Y:S01]  /*0f40*/  MOV R2, UR6 ;  /* 0x0000000600027c02 */ /* 0x000fe20008000f00 */
        /* <DEDUP_REMOVED lines=36> */
[----:B------:R-:W-:Y:S01]  /*1190*/  CS2R R90, SRZ ;  /* 0x00000000005a7805 */ /* 0x000fe2000001ff00 */
[----:B------:R-:W-:Y:S01]  /*11a0*/  IMAD.MOV.U32 R60, RZ, RZ, RZ ;  /* 0x000000ffff3c7224 */ /* 0x000fe200078e00ff */
[----:B--2---:R-:W-:Y:S01]  /*11b0*/  @P0 R2UR UR49, R2 ;  /* 0x00000000023102ca */ /* 0x004fe200000e0000 */
[----:B------:R-:W-:Y:S01]  /*11c0*/  IMAD.MOV.U32 R2, RZ, RZ, RZ ;  /* 0x000000ffff027224 */ /* 0x000fe200078e00ff */
[----:B------:R-:W-:Y:S02]  /*11d0*/  PLOP3.LUT P0, PT, PT, PT, PT, 0x80, 0x0 ;  /* 0x000000000000781c */ /* 0x000fe40003f0f070 */
        /* <DEDUP_REMOVED lines=15> */
.L_x_5925:
[----:B------:R-:W-:Y:S01]  /*12d0*/  UIADD3 UR49, -UR49, UR4, URZ ;  /* 0x0000000431317290 */ /* 0x000fe2000fffe13f */
[----:B------:R-:W-:Y:S01]  /*12e0*/  IMAD.MOV.U32 R61, RZ, RZ, RZ ;  /* 0x000000ffff3d7224 */ /* 0x000fe200078e00ff */
[----:B------:R-:W-:Y:S01]  /*12f0*/  UMOV UR40, UR45 ;  /* 0x0000002d00287c82 */ /* 0x000fe20008000000 */
[----:B------:R-:W-:Y:S01]  /*1300*/  UMOV UR4, URZ ;  /* 0x0000003f00047c82 */ /* 0x000fe20008000000 */
[----:B------:R-:W-:Y:S01]  /*1310*/  UISETP.GE.AND UP0, UPT, UR49, 0x1, UPT ;  /* 0x000000013100788c */ /* 0x000fe2000bf06270 */
[----:B------:R-:W-:Y:S01]  /*1320*/  CS2R R92, SRZ ;  /* 0x00000000005c7805 */ /* 0x000fe2000001ff00 */
[----:B------:R-:W-:Y:S01]  /*1330*/  UIADD3 UR5, UR49, 0xdf, URZ ;  /* 0x000000df31057890 */ /* 0x000fe2000fffe03f */
[----:B------:R-:W-:Y:S02]  /*1340*/  CS2R R64, SRZ ;  /* 0x0000000000407805 */ /* 0x000fe4000001ff00 */
[----:B------:R-:W-:Y:S02]  /*1350*/  CS2R R94, SRZ ;  /* 0x00000000005e7805 */ /* 0x000fe4000001ff00 */
[----:B------:R-:W-:-:S02]  /*1360*/  CS2R R68, SRZ ;  /* 0x0000000000447805 */ /* 0x000fc4000001ff00 */
[----:B------:R-:W-:Y:S01]  /*1370*/  PLOP3.LUT P1, PT, PT, PT, UP0, 0x80, 0x0 ;  /* 0x000000000000781c */ /* 0x000fe20003f2f008 */
[----:B------:R-:W-:Y:S01]  /*1380*/  UIMAD.WIDE UR4, UR5, -0x6db6db6d, UR4 ;  /* 0x92492493050478a5 */ /* 0x000fe2000f8e0204 */
[----:B------:R-:W-:Y:S02]  /*1390*/  CS2R R96, SRZ ;  /* 0x0000000000607805 */ /* 0x000fe4000001ff00 */
[----:B------:R-:W-:Y:S02]  /*13a0*/  CS2R R72, SRZ ;  /* 0x0000000000487805 */ /* 0x000fe4000001ff00 */
[----:B------:R-:W-:Y:S01]  /*13b0*/  CS2R R98, SRZ ;  /* 0x0000000000627805 */ /* 0x000fe2000001ff00 */
[----:B------:R-:W-:Y:S01]  /*13c0*/  USHF.R.U32.HI UR48, URZ, 0x1f, UR5 ;  /* 0x0000001f3f307899 */ /* 0x000fe20008011605 */
[----:B------:R-:W-:Y:S02]  /*13d0*/  CS2R R76, SRZ ;  /* 0x00000000004c7805 */ /* 0x000fe4000001ff00 */
[----:B------:R-:W-:Y:S01]  /*13e0*/  CS2R R100, SRZ ;  /* 0x0000000000647805 */ /* 0x000fe2000001ff00 */
[----:B------:R-:W-:-:S02]  /*13f0*/  ULEA.HI.SX32 UR48, UR5, UR48, 0x19 ;  /* 0x0000003005307291 */ /* 0x000fc4000f8fca3f */
[----:B------:R-:W-:Y:S10]  /*1400*/  @!P1 BRA `(.L_x_5926) ;  /* 0x000000a000989947 */ /* 0x000ff40003800000 */
        /* <DEDUP_REMOVED lines=31> */
.L_x_5927:
[----:B------:R-:W-:Y:S01]  /*1600*/  ULDC.64 UR6, c[0x0][0x990] ;  /* 0x0002640000067ab9 */ /* 0x000fe20000000a00 */
[----:B------:R-:W-:Y:S01]  /*1610*/  ULDC.64 UR4, c[0x0][0x998] ;  /* 0x0002660000047ab9 */ /* 0x000fe20000000a00 */
[----:B------:R-:W-:Y:S01]  /*1620*/  UISETP.NE.U32.AND UP0, UPT, UR6, URZ, UPT ;  /* 0x0000003f0600728c */ /* 0x000fe2000bf05070 */
[----:B------:R-:W-:Y:S01]  /*1630*/  MOV R9, 0x3f800000 ;  /* 0x3f80000000097802 */ /* 0x000fe20000000f00 */
        /* <DEDUP_REMOVED lines=54> */
.L_x_6062:
[----:B------:R-:W-:Y:S05]  /*19a0*/  @!P0 BRA `(.L_x_5929) ;  /* 0x0000000000048947 */ /* 0x000fea0003800000 */
[----:B------:R-:W-:Y:S01]  /*19b0*/  BPT.TRAP 0x1 ;  /* 0x000000040000795c */ /* 0x000fe20000300000 */
.L_x_5929:
[----:B------:R-:W-:Y:S02]  /*19c0*/  IMAD.U32 R6, RZ, RZ, UR42 ;  /* 0x0000002aff067e24 */ /* 0x000fe4000f8e00ff */
[----:B------:R-:W-:-:S03]  /*19d0*/  IMAD.U32 R5, RZ, RZ, UR50 ;  /* 0x00000032ff057e24 */ /* 0x000fc6000f8e00ff */
[----:B------:R-:W-:Y:S01]  /*19e0*/  SHF.L.U32 R6, R6, 0x1f, RZ ;  /* 0x0000001f06067819 */ /* 0x000fe200000006ff */
[----:B------:R-:W-:-:S04]  /*19f0*/  IMAD R5, R5, 0x8, R2 ;  /* 0x0000000805057824 */ /* 0x000fc800078e0202 */
[----:B------:R1:W2:Y:S01]  /*1a00*/  SYNCS.PHASECHK.TRANS64.TRYWAIT P1, [R5+URZ+0x2e830], R6 ;  /* 0x02e83006050075a7 */ /* 0x0002a2000802017f */
[----:B------:R-:W-:Y:S05]  /*1a10*/  @!P0 BRA `(.L_x_5930) ;  /* 0x0000000000048947 */ /* 0x000fea0003800000 */
[----:B------:R-:W-:Y:S01]  /*1a20*/  BPT.TRAP 0x1 ;  /* 0x000000040000795c */ /* 0x000fe20000300000 */
.L_x_5930:
[----:B------:R-:W3:Y:S01]  /*1a30*/  S2R R7, SR_TID.X ;  /* 0x0000000000077919 */ /* 0x000ee20000002100 */
[----:B------:R-:W-:-:S05]  /*1a40*/  VIADD R4, R2, 0x20400 ;  /* 0x0002040002047836 */ /* 0x000fca0000000000 */
[----:B------:R-:W-:-:S04]  /*1a50*/  SHF.R.U32.HI R4, RZ, 0x4, R4 ;  /* 0x00000004ff047819 */ /* 0x000fc80000011604 */
[----:B------:R-:W-:Y:S02]  /*1a60*/  LOP3.LUT R4, R4, 0x3fff, RZ, 0xc0, !PT ;  /* 0x00003fff04047812 */ /* 0x000fe400078ec0ff */
[----:B---3--:R-:W-:Y:S01]  /*1a70*/  LOP3.LUT P2, RZ, R7, 0x7f, RZ, 0xc0, !PT ;  /* 0x0000007f07ff7812 */ /* 0x008fe2000784c0ff */
[----:B--2---:R-:W-:-:S12]  /*1a80*/  @P1 BRA `(.L_x_5931) ;  /* 0x0000000000081947 */ /* 0x004fd80003800000 */
[----:B------:R-:W2:Y:S02]  /*1a90*/  SYNCS.PHASECHK.TRANS64.TRYWAIT P1, [R5+URZ+0x2e830], R6 ;  /* 0x02e83006050075a7 */ /* 0x000ea4000802017f */
[----:B--2---:R-:W-:Y:S05]  /*1aa0*/  @!P1 BRA `(.L_x_5932) ;  /* 0x0000011800789947 */ /* 0x004fea0003800000 */
.L_x_5931:
[----:B------:R-:W-:Y:S05]  /*1ab0*/  WARPSYNC.ALL ;  /* 0x0000000000007948 */ /* 0x000fea0003800000 */
[----:B------:R-:W-:Y:S01]  /*1ac0*/  IMAD.MOV.U32 R87, RZ, RZ, RZ ;  /* 0x000000ffff577224 */ /* 0x000fe200078e00ff */
[----:B------:R-:W-:-:S04]  /*1ad0*/  LOP3.LUT R4, R4, 0x10000, RZ, 0xfc, !PT ;  /* 0x0001000004047812 */ /* 0x000fc800078efcff */
[----:B------:R-:W-:Y:S01]  /*1ae0*/  R2UR UR20, R4 ;  /* 0x00000000041472ca */ /* 0x000fe200000e0000 */
[----:B------:R-:W-:Y:S01]  /*1af0*/  ULOP3.LUT UR12, UR51, 0x10000, URZ, 0xfc, !UPT ;  /* 0x00010000330c7892 */ /* 0x000fe2000f8efc3f */
[----:B------:R-:W-:Y:S01]  /*1b00*/  WARPGROUP.ARRIVE ;  /* 0x00000000000079c5 */ /* 0x000fe20000000000 */
[----:B------:R-:W-:Y:S01]  /*1b10*/  UMOV UR17, 0x40000040 ;  /* 0x4000004000117882 */ /* 0x000fe20000000000 */
[----:B------:R-:W-:Y:S01]  /*1b20*/  UMOV UR19, 0x40000040 ;  /* 0x4000004000137882 */ /* 0x000fe20000000000 */
[----:B------:R-:W-:Y:S01]  /*1b30*/  UIADD3 UR7, UR12, 0x2, URZ ;  /* 0x000000020c077890 */ /* 0x000fe2000fffe03f */
[----:B-12---:R-:W-:Y:S01]  /*1b40*/  VIADD R6, R230, UR49 ;  /* 0x00000031e6067c36 */ /* 0x006fe20008000000 */
[----:B------:R-:W-:Y:S01]  /*1b50*/  UIADD3 UR11, UR12, 0x4, URZ ;  /* 0x000000040c0b7890 */ /* 0x000fe2000fffe03f */
[----:B------:R-:W1:Y:S01]  /*1b60*/  S2R R152, SR_TID.X ;  /* 0x0000000000987919 */ /* 0x000e620000002100 */
[----:B------:R-:W-:Y:S01]  /*1b70*/  UMOV UR16, UR12 ;  /* 0x0000000c00107c82 */ /* 0x000fe20008000000 */
[----:B------:R-:W-:Y:S01]  /*1b80*/  UIADD3 UR14, UR12, 0x6, URZ ;  /* 0x000000060c0e7890 */ /* 0x000fe2000fffe03f */
[----:B------:R-:W-:-:S02]  /*1b90*/  UMOV UR13, 0x40000040 ;  /* 0x40000040000d7882 */ /* 0x000fc40000000000 */
        /* <DEDUP_REMOVED lines=138> */
[C---:B0-----:R-:W-:Y:S01]  /*2440*/  FMUL.FTZ R11, R0.reuse, R141 ;  /* 0x0000008d000b7220 */ /* 0x041fe20000410000 */
        /* <DEDUP_REMOVED lines=21> */
[----:B------:R-:W1:Y:S08]  /*25a0*/  MUFU.TANH R14, R14 ;  /* 0x0000000e000e7308 */ /* 0x000e700000002400 */
[----:B------:R-:W-:Y:S01]  /*25b0*/  MUFU.TANH R12, R12 ;  /* 0x0000000c000c7308 */ /* 0x000fe20000002400 */
        /* <DEDUP_REMOVED lines=23> */
[----:B------:R-:W1:Y:S08]  /*2730*/  MUFU.TANH R20, R20 ;  /* 0x0000001400147308 */ /* 0x000e700000002400 */
[----:B------:R-:W-:Y:S08]  /*2740*/  MUFU.TANH R72, R72 ;  /* 0x0000004800487308 */ /* 0x000ff00000002400 */
[----:B------:R-:W1:Y:S08]  /*2750*/  MUFU.TANH R15, R15 ;  /* 0x0000000f000f7308 */ /* 0x000e700000002400 */
[----:B------:R-:W1:Y:S08]  /*2760*/  MUFU.TANH R77, R77 ;  /* 0x0000004d004d7308 */ /* 0x000e700000002400 */
[----:B------:R-:W1:Y:S08]  /*2770*/  MUFU.TANH R21, R21 ;  /* 0x0000001500157308 */ /* 0x000e700000002400 */
        /* <DEDUP_REMOVED lines=51> */
[----:B------:R-:W1:Y:S08]  /*2ab0*/  MUFU.TANH R85, R85 ;  /* 0x0000005500557308 */ /* 0x000e700000002400 */
[----:B------:R-:W1:Y:S08]  /*2ac0*/  MUFU.TANH R121, R121 ;  /* 0x0000007900797308 */ /* 0x000e700000002400 */
[----:B------:R-:W1:Y:S08]  /*2ad0*/  MUFU.TANH R86, R86 ;  /* 0x0000005600567308 */ /* 0x000e700000002400 */
[----:B------:R-:W1:Y:S08]  /*2ae0*/  MUFU.TANH R120, R120 ;  /* 0x0000007800787308 */ /* 0x000e700000002400 */
[----:B------:R-:W1:Y:S08]  /*2af0*/  MUFU.TANH R123, R123 ;  /* 0x0000007b007b7308 */ /* 0x000e700000002400 */
[----:B------:R-:W1:Y:S01]  /*2b00*/  MUFU.TANH R124, R124 ;  /* 0x0000007c007c7308 */ /* 0x000e620000002400 */
        /* <DEDUP_REMOVED lines=13> */
[C---:B------:R-:W-:Y:S01]  /*2be0*/  ISETP.GT.AND P5, PT, R6.reuse, RZ, PT ;  /* 0x000000ff0600720c */ /* 0x040fe20003fa4270 */
[----:B------:R-:W1:Y:S01]  /*2bf0*/  MUFU.TANH R122, R122 ;  /* 0x0000007a007a7308 */ /* 0x000e620000002400 */
[----:B------:R-:W-:Y:S01]  /*2c00*/  ISETP.GT.AND P1, PT, R6, 0x1, PT ;  /* 0x000000010600780c */ /* 0x000fe20003f24270 */
[----:B------:R-:W-:Y:S01]  /*2c10*/  FMUL.FTZ R133, R0, R63 ;  /* 0x0000003f00857220 */ /* 0x000fe20000410000 */
[----:B------:R-:W-:Y:S01]  /*2c20*/  ISETP.GT.AND P2, PT, R6, 0x8, PT ;  /* 0x000000080600780c */ /* 0x000fe20003f44270 */
[----:B------:R-:W-:Y:S01]  /*2c30*/  UIADD3 UR14, UR20, 0x606, URZ ;  /* 0x00000606140e7890 */ /* 0x000fe2000fffe03f */
[----:B0-----:R-:W-:Y:S01]  /*2c40*/  FSEL R70, R9, -INF , P1 ;  /* 0xff80000009467808 */ /* 0x001fe20000800000 */
[----:B------:R-:W-:Y:S01]  /*2c50*/  FMUL.FTZ R100, R0, R56 ;  /* 0x0000003800647220 */ /* 0x000fe20000410000 */
[----:B------:R-:W-:Y:S01]  /*2c60*/  ISETP.GT.AND P3, PT, R6, 0x9, PT ;  /* 0x000000090600780c */ /* 0x000fe20003f64270 */
[----:B------:R-:W0:Y:S01]  /*2c70*/  MUFU.TANH R104, R104 ;  /* 0x0000006800687308 */ /* 0x000e220000002400 */
[----:B--2---:R-:W-:Y:S01]  /*2c80*/  FSEL R71, R10, -INF , P2 ;  /* 0xff8000000a477808 */ /* 0x004fe20001000000 */
[----:B------:R-:W-:Y:S01]  /*2c90*/  UMOV UR15, 0x40000040 ;  /* 0x40000040000f7882 */ /* 0x000fe20000000000 */
[----:B------:R-:W-:Y:S01]  /*2ca0*/  ISETP.GT.AND P4, PT, R6, 0x10, PT ;  /* 0x000000100600780c */ /* 0x000fe20003f84270 */
[C---:B------:R-:W-:Y:S01]  /*2cb0*/  FMUL.FTZ R64, R0.reuse, R64 ;  /* 0x0000004000407220 */ /* 0x040fe20000410000 */
[----:B---3--:R-:W-:Y:S01]  /*2cc0*/  FSEL R103, R11, -INF , P3 ;  /* 0xff8000000b677808 */ /* 0x008fe20001800000 */
[----:B------:R-:W-:Y:S01]  /*2cd0*/  FMUL.FTZ R65, R0, R65 ;  /* 0x0000004100417220 */ /* 0x000fe20000410000 */
[----:B----4-:R-:W-:Y:S01]  /*2ce0*/  FSEL R7, R7, -INF , P5 ;  /* 0xff80000007077808 */ /* 0x010fe20002800000 */
[----:B------:R-:W2:Y:S01]  /*2cf0*/  MUFU.TANH R125, R125 ;  /* 0x0000007d007d7308 */ /* 0x000ea20000002400 */
[----:B-----5:R-:W-:Y:S01]  /*2d00*/  FSEL R11, R74, -INF , P4 ;  /* 0xff8000004a0b7808 */ /* 0x020fe20002000000 */
[----:B------:R-:W-:Y:S01]  /*2d10*/  FMUL.FTZ R68, R0, R68 ;  /* 0x0000004400447220 */ /* 0x000fe20000410000 */
[----:B-1----:R-:W-:Y:S01]  /*2d20*/  FSEL R74, R14, -INF , P4 ;  /* 0xff8000000e4a7808 */ /* 0x002fe20002000000 */
[----:B------:R-:W-:Y:S01]  /*2d30*/  FMUL.FTZ R66, R0, R66 ;  /* 0x0000004200427220 */ /* 0x000fe20000410000 */
[----:B------:R-:W-:Y:S01]  /*2d40*/  FSEL R9, R20, -INF , P2 ;  /* 0xff80000014097808 */ /* 0x000fe20001000000 */
[----:B------:R-:W-:Y:S01]  /*2d50*/  FMUL.FTZ R69, R0, R69 ;  /* 0x0000004500457220 */ /* 0x000fe20000410000 */
[----:B------:R-:W-:Y:S01]  /*2d60*/  ISETP.GT.AND P2, PT, R6, 0x19, PT ;  /* 0x000000190600780c */ /* 0x000fe20003f44270 */
[----:B------:R-:W1:Y:S01]  /*2d70*/  MUFU.TANH R106, R106 ;  /* 0x0000006a006a7308 */ /* 0x000e620000002400 */
[----:B------:R-:W-:Y:S01]  /*2d80*/  FSEL R10, R15, -INF , P3 ;  /* 0xff8000000f0a7808 */ /* 0x000fe20001800000 */
[----:B------:R-:W-:Y:S01]  /*2d90*/  FMUL.FTZ R67, R0, R67 ;  /* 0x0000004300437220 */ /* 0x000fe20000410000 */
[----:B------:R-:W-:-:S02]  /*2da0*/  FSEL R14, R77, -INF , P2 ;  /* 0xff8000004d0e7808 */ /* 0x000fc40001000000 */
[C---:B------:R-:W-:Y:S02]  /*2db0*/  ISETP.GT.AND P3, PT, R6.reuse, 0x20, PT ;  /* 0x000000200600780c */ /* 0x040fe40003f64270 */
[----:B------:R-:W-:Y:S01]  /*2dc0*/  FSEL R77, R21, -INF , P2 ;  /* 0xff800000154d7808 */ /* 0x000fe20001000000 */
[----:B------:R-:W3:Y:S01]  /*2dd0*/  MUFU.TANH R126, R126 ;  /* 0x0000007e007e7308 */ /* 0x000ee20000002400 */
[----:B------:R-:W-:Y:S02]  /*2de0*/  ISETP.GT.AND P4, PT, R6, 0x21, PT ;  /* 0x000000210600780c */ /* 0x000fe40003f84270 */
[----:B------:R-:W-:Y:S02]  /*2df0*/  FSEL R75, R75, -INF , P3 ;  /* 0xff8000004b4b7808 */ /* 0x000fe40001800000 */
[----:B------:R-:W-:Y:S02]  /*2e00*/  FSEL R76, R76, -INF , P4 ;  /* 0xff8000004c4c7808 */ /* 0x000fe40002000000 */
[----:B------:R-:W-:Y:S01]  /*2e10*/  ISETP.GT.AND P2, PT, R6, 0x30, PT ;  /* 0x000000300600780c */ /* 0x000fe20003f44270 */
[----:B------:R-:W4:Y:S01]  /*2e20*/  MUFU.TANH R105, R105 ;  /* 0x0000006900697308 */ /* 0x000f220000002400 */
[----:B------:R-:W-:-:S02]  /*2e30*/  FSEL R15, R82, -INF , P3 ;  /* 0xff800000520f7808 */ /* 0x000fc40001800000 */
[C---:B------:R-:W-:Y:S02]  /*2e40*/  ISETP.GT.AND P3, PT, R6.reuse, 0x31, PT ;  /* 0x000000310600780c */ /* 0x040fe40003f64270 */
[----:B------:R-:W-:Y:S02]  /*2e50*/  FSEL R83, R83, -INF , P2 ;  /* 0xff80000053537808 */ /* 0x000fe40001000000 */
[----:B------:R-:W-:Y:S01]  /*2e60*/  FSEL R20, R81, -INF , P4 ;  /* 0xff80000051147808 */ /* 0x000fe20002000000 */
[----:B------:R-:W5:Y:S01]  /*2e70*/  MUFU.TANH R127, R127 ;  /* 0x0000007f007f7308 */ /* 0x000f620000002400 */
[----:B------:R-:W-:Y:S02]  /*2e80*/  ISETP.GT.AND P4, PT, R6, 0x38, PT ;  /* 0x000000380600780c */ /* 0x000fe40003f84270 */
[----:B------:R-:W-:Y:S01]  /*2e90*/  FSEL R84, R84, -INF , P3 ;  /* 0xff80000054547808 */ /* 0x000fe20001800000 */
[----:B------:R-:W-:Y:S02]  /*2ea0*/  WARPGROUP.DEPBAR.LE gsb0, 0x0 ;  /* 0x00008000000079c5 */ /* 0x000fe40000010000 */
[----:B------:R-:W-:Y:S01]  /*2eb0*/  FMUL.FTZ R61, R0, R47 ;  /* 0x0000002f003d7220 */ /* 0x000fe20000410000 */
[----:B------:R-:W-:Y:S01]  /*2ec0*/  FSEL R47, R8, -INF , P5 ;  /* 0xff800000082f7808 */ /* 0x000fe20002800000 */
[C---:B------:R-:W-:Y:S01]  /*2ed0*/  FMUL.FTZ R58, R0.reuse, R44 ;  /* 0x0000002c003a7220 */ /* 0x040fe20000410000 */
[----:B------:R-:W-:Y:S01]  /*2ee0*/  FMUL.FTZ R59, R0, R45 ;  /* 0x0000002d003b7220 */ /* 0x000fe20000410000 */
[----:B------:R-:W-:Y:S01]  /*2ef0*/  ISETP.GT.AND P5, PT, R6, 0x11, PT ;  /* 0x000000110600780c */ /* 0x000fe20003fa4270 */
[C---:B------:R-:W-:Y:S01]  /*2f00*/  FMUL.FTZ R60, R0.reuse, R46 ;  /* 0x0000002e003c7220 */ /* 0x040fe20000410000 */
[----:B------:R-:W-:Y:S01]  /*2f10*/  FMNMX.FTZ R44, R47, R70, !PT ;  /* 0x000000462f2c7209 */ /* 0x000fe20007810000 */
[----:B------:R-:W-:Y:S01]  /*2f20*/  FMUL.FTZ R140, R0, R49 ;  /* 0x00000031008c7220 */ /* 0x000fe20000410000 */
[----:B------:R-:W-:Y:S01]  /*2f30*/  FSEL R8, R12, -INF , P1 ;  /* 0xff8000000c087808 */ /* 0x000fe20000800000 */
[C---:B------:R-:W-:Y:S01]  /*2f40*/  FMUL.FTZ R62, R0.reuse, R48 ;  /* 0x00000030003e7220 */ /* 0x040fe20000410000 */
[----:B------:R-:W-:Y:S01]  /*2f50*/  FMNMX.FTZ R44, R71, R44, !PT ;  /* 0x0000002c472c7209 */ /* 0x000fe20007810000 */
[C---:B------:R-:W-:Y:S01]  /*2f60*/  FMUL.FTZ R141, R0.reuse, R50 ;  /* 0x00000032008d7220 */ /* 0x040fe20000410000 */
[----:B------:R-:W-:Y:S01]  /*2f70*/  FSEL R12, R73, -INF , P5 ;  /* 0xff800000490c7808 */ /* 0x000fe20002800000 */
[C---:B------:R-:W-:Y:S01]  /*2f80*/  FMUL.FTZ R142, R0.reuse, R51 ;  /* 0x00000033008e7220 */ /* 0x040fe20000410000 */
[----:B------:R-:W-:Y:S01]  /*2f90*/  FMNMX.FTZ R45, R103, R44, !PT ;  /* 0x0000002c672d7209 */ /* 0x000fe20007810000 */
[----:B------:R-:W-:Y:S01]  /*2fa0*/  FMUL.FTZ R143, R0, R52 ;  /* 0x00000034008f7220 */ /* 0x000fe20000410000 */
[----:B------:R-:W-:Y:S01]  /*2fb0*/  ISETP.GT.AND P1, PT, R6, 0x18, PT ;  /* 0x000000180600780c */ /* 0x000fe20003f24270 */
[C---:B------:R-:W-:Y:S01]  /*2fc0*/  FMUL.FTZ R144, R0.reuse, R53 ;  /* 0x0000003500907220 */ /* 0x040fe20000410000 */
[----:B------:R-:W-:Y:S01]  /*2fd0*/  FSEL R73, R13, -INF , P5 ;  /* 0xff8000000d497808 */ /* 0x000fe20002800000 */
[----:B------:R-:W-:Y:S01]  /*2fe0*/  FMUL.FTZ R63, R0, R54 ;  /* 0x00000036003f7220 */ /* 0x000fe20000410000 */
[----:B------:R-:W-:Y:S01]  /*2ff0*/  FMNMX.FTZ R46, R74, R45, !PT ;  /* 0x0000002d4a2e7209 */ /* 0x000fe20007810000 */
[----:B------:R-:W-:Y:S01]  /*3000*/  FMUL.FTZ R137, R0, R40 ;  /* 0x0000002800897220 */ /* 0x000fe20000410000 */
[----:B------:R-:W-:Y:S01]  /*3010*/  FSEL R72, R72, -INF , P1 ;  /* 0xff80000048487808 */ /* 0x000fe20000800000 */
[----:B------:R-:W-:Y:S01]  /*3020*/  FMUL.FTZ R139, R0, R55 ;  /* 0x00000037008b7220 */ /* 0x000fe20000410000 */
[----:B------:R-:W-:Y:S01]  /*3030*/  FMNMX.FTZ R49, R73, R46, !PT ;  /* 0x0000002e49317209 */ /* 0x000fe20007810000 */
[----:B------:R-:W-:Y:S01]  /*3040*/  WARPGROUP.ARRIVE ;  /* 0x00000000000079c5 */ /* 0x000fe20000000000 */
[----:B------:R-:W-:Y:S01]  /*3050*/  ISETP.GT.AND P5, PT, R6, 0x28, PT ;  /* 0x000000280600780c */ /* 0x000fe20003fa4270 */
[----:B------:R-:W-:Y:S01]  /*3060*/  FMUL.FTZ R138, R0, R41 ;  /* 0x00000029008a7220 */ /* 0x000fe20000410000 */
[----:B------:R-:W-:Y:S01]  /*3070*/  FMNMX.FTZ R48, R72, R49, !PT ;  /* 0x0000003148307209 */ /* 0x000fe20007810000 */
[----:B------:R-:W5:Y:S01]  /*3080*/  MUFU.TANH R109, R109 ;  /* 0x0000006d006d7308 */ /* 0x000f620000002400 */
[----:B------:R-:W-:Y:S01]  /*3090*/  FSEL R13, R78, -INF , P1 ;  /* 0xff8000004e0d7808 */ /* 0x000fe20000800000 */
[C---:B------:R-:W-:Y:S01]  /*30a0*/  FMUL.FTZ R57, R0.reuse, R43 ;  /* 0x0000002b00397220 */ /* 0x040fe20000410000 */
[----:B------:R-:W-:Y:S01]  /*30b0*/  FMNMX.FTZ R50, R77, R48, !PT ;  /* 0x000000304d327209 */ /* 0x000fe20007810000 */
[----:B------:R-:W-:Y:S01]  /*30c0*/  FMUL.FTZ R56, R0, R42 ;  /* 0x0000002a00387220 */ /* 0x000fe20000410000 */
[----:B------:R-:W-:Y:S01]  /*30d0*/  ISETP.GT.AND P1, PT, R6, 0x29, PT ;  /* 0x000000290600780c */ /* 0x000fe20003f24270 */
[----:B------:R-:W-:Y:S01]  /*30e0*/  QGMMA.64x32x32.F32.E4M3.E4M3 R24, gdesc[UR12], R24, gsb0 ;  /* 0x006000000c1879f3 */ /* 0x000fe20008000818 */
[----:B------:R-:W-:Y:S01]  /*30f0*/  FMNMX.FTZ R51, R75, R50, !PT ;  /* 0x000000324b337209 */ /* 0x000fe20007810000 */
[----:B------:R-:W5:Y:S01]  /*3100*/  MUFU.TANH R107, R107 ;  /* 0x0000006b006b7308 */ /* 0x000f620000002400 */
[----:B------:R-:W-:-:S02]  /*3110*/  FSEL R80, R80, -INF , P5 ;  /* 0xff80000050507808 */ /* 0x000fc40002800000 */
[----:B------:R-:W-:Y:S02]  /*3120*/  FMNMX.FTZ R51, R76, R51, !PT ;  /* 0x000000334c337209 */ /* 0x000fe40007810000 */
[----:B------:R-:W-:Y:S02]  /*3130*/  FSEL R79, R79, -INF , P1 ;  /* 0xff8000004f4f7808 */ /* 0x000fe40000800000 */
[----:B------:R-:W-:Y:S01]  /*3140*/  FMNMX.FTZ R52, R80, R51, !PT ;  /* 0x0000003350347209 */ /* 0x000fe20007810000 */
[----:B------:R-:W5:Y:S01]  /*3150*/  MUFU.TANH R108, R108 ;  /* 0x0000006c006c7308 */ /* 0x000f620000002400 */
[----:B------:R-:W-:Y:S02]  /*3160*/  FSEL R21, R85, -INF , P5 ;  /* 0xff80000055157808 */ /* 0x000fe40002800000 */
[----:B------:R-:W-:Y:S02]  /*3170*/  FMNMX.FTZ R52, R79, R52, !PT ;  /* 0x000000344f347209 */ /* 0x000fe40007810000 */
[----:B------:R-:W-:-:S02]  /*3180*/  ISETP.GT.AND P5, PT, R6, 0x39, PT ;  /* 0x000000390600780c */ /* 0x000fc40003fa4270 */
[----:B------:R-:W-:Y:S01]  /*3190*/  FMNMX.FTZ R53, R83, R52, !PT ;  /* 0x0000003453357209 */ /* 0x000fe20007810000 */
[----:B------:R-:W5:Y:S01]  /*31a0*/  MUFU.TANH R110, R110 ;  /* 0x0000006e006e7308 */ /* 0x000f620000002400 */
[----:B------:R-:W-:Y:S02]  /*31b0*/  FSEL R121, R121, -INF , P4 ;  /* 0xff80000079797808 */ /* 0x000fe40002000000 */
[----:B------:R-:W-:Y:S02]  /*31c0*/  FMNMX.FTZ R54, R84, R53, !PT ;  /* 0x0000003554367209 */ /* 0x000fe40007810000 */
[----:B------:R-:W-:Y:S02]  /*31d0*/  FSEL R40, R86, -INF , P1 ;  /* 0xff80000056287808 */ /* 0x000fe40000800000 */
[----:B------:R-:W-:Y:S01]  /*31e0*/  ISETP.GT.AND P1, PT, R6, 0x40, PT ;  /* 0x000000400600780c */ /* 0x000fe20003f24270 */
[----:B------:R-:W5:Y:S01]  /*31f0*/  MUFU.TANH R113, R113 ;  /* 0x0000007100717308 */ /* 0x000f620000002400 */
[----:B------:R-:W-:-:S02]  /*3200*/  FSEL R120, R120, -INF , P5 ;  /* 0xff80000078787808 */ /* 0x000fc40002800000 */
[----:B------:R-:W-:Y:S02]  /*3210*/  FMNMX.FTZ R55, R121, R54, !PT ;  /* 0x0000003679377209 */ /* 0x000fe40007810000 */
[----:B------:R-:W-:Y:S02]  /*3220*/  FSEL R41, R123, -INF , P2 ;  /* 0xff8000007b297808 */ /* 0x000fe40001000000 */
[----:B------:R-:W-:Y:S01]  /*3230*/  ISETP.GT.AND P2, PT, R6, 0x41, PT ;  /* 0x000000410600780c */ /* 0x000fe20003f44270 */
[----:B------:R-:W5:Y:S01]  /*3240*/  MUFU.TANH R111, R111 ;  /* 0x0000006f006f7308 */ /* 0x000f620000002400 */
[----:B------:R-:W-:Y:S02]  /*3250*/  FSEL R124, R124, -INF , P1 ;  /* 0xff8000007c7c7808 */ /* 0x000fe40000800000 */
[----:B------:R-:W-:Y:S02]  /*3260*/  FMNMX.FTZ R55, R120, R55, !PT ;  /* 0x0000003778377209 */ /* 0x000fe40007810000 */
[----:B------:R-:W-:-:S02]  /*3270*/  FSEL R42, R122, -INF , P3 ;  /* 0xff8000007a2a7808 */ /* 0x000fc40001800000 */
[----:B------:R-:W-:Y:S01]  /*3280*/  ISETP.GT.AND P3, PT, R6, 0x48, PT ;  /* 0x000000480600780c */ /* 0x000fe20003f64270 */
[----:B------:R3:W-:Y:S01]  /*3290*/  MUFU.TANH R122, R57 ;  /* 0x00000039007a7308 */ /* 0x0007e20000002400 */
[----:B0-----:R-:W-:Y:S02]  /*32a0*/  FSEL R104, R104, -INF , P2 ;  /* 0xff80000068687808 */ /* 0x001fe40001000000 */
[----:B--2---:R-:W-:Y:S02]  /*32b0*/  FSEL R43, R125, -INF , P4 ;  /* 0xff8000007d2b7808 */ /* 0x004fe40002000000 */
[----:B------:R-:W-:Y:S02]  /*32c0*/  ISETP.GT.AND P4, PT, R6, 0x49, PT ;  /* 0x000000490600780c */ /* 0x000fe40003f84270 */
[----:B-1----:R-:W-:Y:S01]  /*32d0*/  FSEL R106, R106, -INF , P3 ;  /* 0xff8000006a6a7808 */ /* 0x002fe20001800000 */
[----:B------:R-:W0:Y:S01]  /*32e0*/  MUFU.TANH R112, R112 ;  /* 0x0000007000707308 */ /* 0x000e220000002400 */
[----:B---3--:R-:W-:-:S02]  /*32f0*/  FMNMX.FTZ R57, R124, R55, !PT ;  /* 0x000000377c397209 */ /* 0x008fc40007810000 */
[----:B------:R-:W-:Y:S02]  /*3300*/  FSEL R44, R126, -INF , P5 ;  /* 0xff8000007e2c7808 */ /* 0x000fe40002800000 */
[----:B------:R-:W-:Y:S02]  /*3310*/  FMNMX.FTZ R57, R104, R57, !PT ;  /* 0x0000003968397209 */ /* 0x000fe40007810000 */
[C---:B------:R-:W-:Y:S01]  /*3320*/  ISETP.GT.AND P5, PT, R6.reuse, 0x50, PT ;  /* 0x000000500600780c */ /* 0x040fe20003fa4270 */
[----:B------:R1:W-:Y:S01]  /*3330*/  MUFU.TANH R125, R58 ;  /* 0x0000003a007d7308 */ /* 0x0003e20000002400 */
[----:B----4-:R-:W-:Y:S01]  /*3340*/  FSEL R105, R105, -INF , P4 ;  /* 0xff80000069697808 */ /* 0x010fe20002000000 */
[----:B------:R-:W-:Y:S02]  /*3350*/  WARPGROUP.DEPBAR.LE gsb0, 0x0 ;  /* 0x00008000000079c5 */ /* 0x000fe40000010000 */
[----:B-----5:R-:W-:Y:S02]  /*3360*/  FSEL R45, R127, -INF , P1 ;  /* 0xff8000007f2d7808 */ /* 0x020fe40000800000 */
[----:B------:R-:W-:-:S02]  /*3370*/  ISETP.GT.AND P1, PT, R6, 0x51, PT ;  /* 0x000000510600780c */ /* 0x000fc40003f24270 */
[----:B------:R-:W2:Y:S01]  /*3380*/  MUFU.TANH R114, R114 ;  /* 0x0000007200727308 */ /* 0x000ea20000002400 */
[----:B-1----:R-:W-:Y:S02]  /*3390*/  FMNMX.FTZ R58, R106, R57, !PT ;  /* 0x000000396a3a7209 */ /* 0x002fe40007810000 */
[----:B------:R-:W-:Y:S02]  /*33a0*/  FSEL R109, R109, -INF , P5 ;  /* 0xff8000006d6d7808 */ /* 0x000fe40002800000 */
[----:B------:R-:W-:Y:S02]  /*33b0*/  FMNMX.FTZ R58, R105, R58, !PT ;  /* 0x0000003a693a7209 */ /* 0x000fe40007810000 */
[----:B------:R-:W-:Y:S01]  /*33c0*/  FSEL R46, R107, -INF , P2 ;  /* 0xff8000006b2e7808 */ /* 0x000fe20001000000 */
[----:B------:R-:W1:Y:S01]  /*33d0*/  MUFU.TANH R128, R128 ;  /* 0x0000008000807308 */ /* 0x000e620000002400 */
[----:B------:R-:W-:Y:S02]  /*33e0*/  ISETP.GT.AND P2, PT, R6, 0x58, PT ;  /* 0x000000580600780c */ /* 0x000fe40003f44270 */
[----:B------:R-:W-:-:S02]  /*33f0*/  FSEL R108, R108, -INF , P1 ;  /* 0xff8000006c6c7808 */ /* 0x000fc40000800000 */
[----:B------:R-:W-:Y:S02]  /*3400*/  FSEL R48, R110, -INF , P3 ;  /* 0xff8000006e307808 */ /* 0x000fe40001800000 */
[C---:B------:R-:W-:Y:S01]  /*3410*/  ISETP.GT.AND P3, PT, R6.reuse, 0x59, PT ;  /* 0x000000590600780c */ /* 0x040fe20003f64270 */
[----:B------:R-:W3:Y:S01]  /*3420*/  MUFU.TANH R115, R115 ;  /* 0x0000007300737308 */ /* 0x000ee20000002400 */
[----:B------:R-:W-:Y:S02]  /*3430*/  FSEL R113, R113, -INF , P2 ;  /* 0xff80000071717808 */ /* 0x000fe40001000000 */
[----:B------:R-:W-:Y:S02]  /*3440*/  FSEL R49, R111, -INF , P4 ;  /* 0xff8000006f317808 */ /* 0x000fe40002000000 */
[----:B------:R-:W-:Y:S02]  /*3450*/  ISETP.GT.AND P4, PT, R6, 0x60, PT ;  /* 0x000000600600780c */ /* 0x000fe40003f84270 */
[----:B0-----:R-:W-:Y:S01]  /*3460*/  FSEL R112, R112, -INF , P3 ;  /* 0xff80000070707808 */ /* 0x001fe20001800000 */
[----:B------:R-:W0:Y:S01]  /*3470*/  MUFU.TANH R88, R88 ;  /* 0x0000005800587308 */ /* 0x000e220000002400 */
[----:B--2---:R-:W-:-:S02]  /*3480*/  FSEL R51, R114, -INF , P1 ;  /* 0xff80000072337808 */ /* 0x004fc40000800000 */
[----:B-1----:R-:W-:Y:S02]  /*3490*/  FSEL R50, R128, -INF , P5 ;  /* 0xff80000080327808 */ /* 0x002fe40002800000 */
[C---:B------:R-:W-:Y:S02]  /*34a0*/  ISETP.GT.AND P5, PT, R6.reuse, 0x61, PT ;  /* 0x000000610600780c */ /* 0x040fe40003fa4270 */
[----:B------:R-:W-:Y:S01]  /*34b0*/  ISETP.GT.AND P1, PT, R6, 0x68, PT ;  /* 0x000000680600780c */ /* 0x000fe20003f24270 */
[----:B------:R1:W-:Y:S01]  /*34c0*/  MUFU.TANH R107, R59 ;  /* 0x0000003b006b7308 */ /* 0x0003e20000002400 */
[----:B---3--:R-:W-:-:S07]  /*34d0*/  FSEL R115, R115, -INF , P4 ;  /* 0xff80000073737808 */ /* 0x008fce0002000000 */
[----:B------:R-:W2:Y:S01]  /*34e0*/  MUFU.TANH R116, R116 ;  /* 0x0000007400747308 */ /* 0x000ea20000002400 */
[----:B-1----:R-:W-:Y:S02]  /*34f0*/  FMNMX.FTZ R59, R109, R58, !PT ;  /* 0x0000003a6d3b7209 */ /* 0x002fe40007810000 */
[----:B0-----:R-:W-:-:S05]  /*3500*/  FSEL R88, R88, -INF , P5 ;  /* 0xff80000058587808 */ /* 0x001fca0002800000 */
[----:B------:R-:W0:Y:S08]  /*3510*/  MUFU.TANH R89, R89 ;  /* 0x0000005900597308 */ /* 0x000e300000002400 */
[----:B------:R1:W-:Y:S01]  /*3520*/  MUFU.TANH R110, R60 ;  /* 0x0000003c006e7308 */ /* 0x0003e20000002400 */
[----:B--2---:R-:W-:Y:S02]  /*3530*/  FSEL R52, R116, -INF , P2 ;  /* 0xff80000074347808 */ /* 0x004fe40001000000 */
[----:B------:R-:W-:-:S05]  /*3540*/  ISETP.GT.AND P2, PT, R6, 0x69, PT ;  /* 0x000000690600780c */ /* 0x000fca0003f44270 */
        /* <DEDUP_REMOVED lines=16> */
[----:B0-----:R-:W-:Y:S02]  /*3650*/  FSEL R93, R93, -INF , P3 ;  /* 0xff8000005d5d7808 */ /* 0x001fe40001800000 */
[----:B------:R-:W-:-:S03]  /*3660*/  FMNMX.FTZ R81, R115, R62, !PT ;  /* 0x0000003e73517209 */ /* 0x000fc60007810000 */
[----:B------:R-:W0:Y:S01]  /*3670*/  MUFU.TANH R92, R92 ;  /* 0x0000005c005c7308 */ /* 0x000e220000002400 */
[----:B------:R-:W-:Y:S01]  /*3680*/  FMNMX.FTZ R82, R88, R81, !PT ;  /* 0x0000005158527209 */ /* 0x000fe20007810000 */
[----:B------:R-:W-:-:S03]  /*3690*/  FMUL.FTZ R81, R0, R24 ;  /* 0x0000001800517220 */ /* 0x000fc60000410000 */
[----:B------:R-:W-:-:S03]  /*36a0*/  FMNMX.FTZ R85, R89, R82, !PT ;  /* 0x0000005259557209 */ /* 0x000fc60007810000 */
[----:B------:R-:W-:Y:S01]  /*36b0*/  MUFU.TANH R119, R119 ;  /* 0x0000007700777308 */ /* 0x000fe20000002400 */
[----:B------:R-:W-:Y:S02]  /*36c0*/  FMNMX.FTZ R82, R78, R85, !PT ;  /* 0x000000554e527209 */ /* 0x000fe40007810000 */
[----:B--2---:R-:W-:Y:S02]  /*36d0*/  FSEL R55, R91, -INF , P5 ;  /* 0xff8000005b377808 */ /* 0x004fe40002800000 */
[----:B------:R-:W-:Y:S02]  /*36e0*/  ISETP.GT.AND P5, PT, R6, 0x78, PT ;  /* 0x000000780600780c */ /* 0x000fe40003fa4270 */
[----:B------:R-:W-:Y:S01]  /*36f0*/  FMNMX.FTZ R85, R93, R82, !PT ;  /* 0x000000525d557209 */ /* 0x000fe20007810000 */
[----:B------:R-:W1:Y:S01]  /*3700*/  MUFU.TANH R95, R95 ;  /* 0x0000005f005f7308 */ /* 0x000e620000002400 */
[----:B0-----:R-:W-:Y:S01]  /*3710*/  FSEL R92, R92, -INF , P4 ;  /* 0xff8000005c5c7808 */ /* 0x001fe20002000000 */
[----:B------:R-:W-:-:S03]  /*3720*/  FMUL.FTZ R82, R0, R25 ;  /* 0x0000001900527220 */ /* 0x000fc60000410000 */
[----:B------:R-:W-:-:S03]  /*3730*/  FMNMX.FTZ R86, R92, R85, !PT ;  /* 0x000000555c567209 */ /* 0x000fc60007810000 */
[----:B------:R-:W0:Y:S08]  /*3740*/  MUFU.TANH R94, R94 ;  /* 0x0000005e005e7308 */ /* 0x000e300000002400 */
[----:B------:R-:W-:Y:S01]  /*3750*/  MUFU.TANH R96, R96 ;  /* 0x0000006000607308 */ /* 0x000fe20000002400 */
[----:B-1----:R-:W-:-:S04]  /*3760*/  FSEL R95, R95, -INF , P5 ;  /* 0xff8000005f5f7808 */ /* 0x002fc80002800000 */
[----:B------:R-:W-:Y:S01]  /*3770*/  FMNMX.FTZ R85, R95, R86, !PT ;  /* 0x000000565f557209 */ /* 0x000fe20007810000 */
[----:B------:R-:W-:Y:S02]  /*3780*/  FMUL.FTZ R86, R0, R26 ;  /* 0x0000001a00567220 */ /* 0x000fe40000410000 */
[----:B------:R-:W-:Y:S01]  /*3790*/  MUFU.TANH R101, R101 ;  /* 0x0000006500657308 */ /* 0x000fe20000002400 */
[----:B0-----:R-:W-:Y:S02]  /*37a0*/  FSEL R57, R94, -INF , P2 ;  /* 0xff8000005e397808 */ /* 0x001fe40001000000 */
[----:B------:R-:W-:-:S05]  /*37b0*/  ISETP.GT.AND P2, PT, R6, 0x80, PT ;  /* 0x000000800600780c */ /* 0x000fca0003f44270 */
[----:B------:R-:W0:Y:S08]  /*37c0*/  MUFU.TANH R97, R97 ;  /* 0x0000006100617308 */ /* 0x000e300000002400 */
[----:B------:R-:W1:Y:S08]  /*37d0*/  MUFU.TANH R100, R100 ;  /* 0x0000006400647308 */ /* 0x000e700000002400 */
[----:B------:R-:W2:Y:S01]  /*37e0*/  MUFU.TANH R98, R98 ;  /* 0x0000006200627308 */ /* 0x000ea20000002400 */
[----:B0-----:R-:W-:-:S02]  /*37f0*/  FSEL R58, R97, -INF , P3 ;  /* 0xff800000613a7808 */ /* 0x001fc40001800000 */
[----:B------:R-:W-:-:S05]  /*3800*/  ISETP.GT.AND P3, PT, R6, 0x81, PT ;  /* 0x000000810600780c */ /* 0x000fca0003f64270 */
[----:B------:R-:W-:Y:S01]  /*3810*/  MUFU.TANH R64, R64 ;  /* 0x0000004000407308 */ /* 0x000fe20000002400 */
[----:B-1----:R-:W-:-:S07]  /*3820*/  FSEL R100, R100, -INF , P2 ;  /* 0xff80000064647808 */ /* 0x002fce0001000000 */
[----:B------:R-:W0:Y:S01]  /*3830*/  MUFU.TANH R99, R99 ;  /* 0x0000006300637308 */ /* 0x000e220000002400 */
[----:B--2---:R-:W-:Y:S02]  /*3840*/  FSEL R59, R98, -INF , P4 ;  /* 0xff800000623b7808 */ /* 0x004fe40002000000 */
[----:B------:R-:W-:-:S05]  /*3850*/  ISETP.GT.AND P4, PT, R6, 0x88, PT ;  /* 0x000000880600780c */ /* 0x000fca0003f84270 */
[----:B------:R-:W1:Y:S08]  /*3860*/  MUFU.TANH R132, R132 ;  /* 0x0000008400847308 */ /* 0x000e700000002400 */
[----:B------:R-:W2:Y:S01]  /*3870*/  MUFU.TANH R102, R102 ;  /* 0x0000006600667308 */ /* 0x000ea20000002400 */
[----:B0-----:R-:W-:-:S07]  /*3880*/  FSEL R99, R99, -INF , P3 ;  /* 0xff80000063637808 */ /* 0x001fce0001800000 */
[----:B------:R0:W-:Y:S01]  /*3890*/  MUFU.TANH R123, R56 ;  /* 0x00000038007b7308 */ /* 0x0001e20000002400 */
[----:B-1----:R-:W-:Y:S02]  /*38a0*/  FSEL R62, R132, -INF , P2 ;  /* 0xff800000843e7808 */ /* 0x002fe40001000000 */
[----:B------:R-:W-:-:S05]  /*38b0*/  ISETP.GT.AND P2, PT, R6, 0x91, PT ;  /* 0x000000910600780c */ /* 0x000fca0003f44270 */
[----:B------:R-:W1:Y:S01]  /*38c0*/  MUFU.TANH R129, R129 ;  /* 0x0000008100817308 */ /* 0x000e620000002400 */
[----:B0-----:R-:W-:Y:S02]  /*38d0*/  FSEL R56, R119, -INF , P1 ;  /* 0xff80000077387808 */ /* 0x001fe40000800000 */
[----:B------:R-:W-:Y:S02]  /*38e0*/  ISETP.GT.AND P1, PT, R6, 0x79, PT ;  /* 0x000000790600780c */ /* 0x000fe40003f24270 */
[----:B--2---:R-:W-:Y:S02]  /*38f0*/  FSEL R60, R102, -INF , P5 ;  /* 0xff800000663c7808 */ /* 0x004fe40002800000 */
[----:B------:R-:W-:Y:S01]  /*3900*/  FSEL R96, R96, -INF , P1 ;  /* 0xff80000060607808 */ /* 0x000fe20000800000 */
[----:B------:R-:W0:Y:S01]  /*3910*/  MUFU.TANH R131, R131 ;  /* 0x0000008300837308 */ /* 0x000e220000002400 */
[----:B------:R-:W-:Y:S01]  /*3920*/  FSEL R61, R101, -INF , P1 ;  /* 0xff800000653d7808 */ /* 0x000fe20000800000 */
[----:B------:R-:W-:Y:S01]  /*3930*/  FMUL.FTZ R101, R0, R30 ;  /* 0x0000001e00657220 */ /* 0x000fe20000410000 */
[----:B------:R-:W-:-:S02]  /*3940*/  ISETP.GT.AND P1, PT, R6, 0x90, PT ;  /* 0x000000900600780c */ /* 0x000fc40003f24270 */
[----:B------:R-:W-:Y:S02]  /*3950*/  FMNMX.FTZ R85, R96, R85, !PT ;  /* 0x0000005560557209 */ /* 0x000fe40007810000 */
[----:B------:R-:W-:Y:S01]  /*3960*/  ISETP.GT.AND P5, PT, R6, 0x89, PT ;  /* 0x000000890600780c */ /* 0x000fe20003fa4270 */
[----:B------:R-:W-:Y:S01]  /*3970*/  MUFU.TANH R65, R65 ;  /* 0x0000004100417308 */ /* 0x000fe20000002400 */
[----:B-1----:R-:W-:-:S07]  /*3980*/  FSEL R129, R129, -INF , P4 ;  /* 0xff80000081817808 */ /* 0x002fce0002000000 */
[----:B------:R-:W1:Y:S01]  /*3990*/  MUFU.TANH R130, R130 ;  /* 0x0000008200827308 */ /* 0x000e620000002400 */
[----:B0-----:R-:W-:Y:S01]  /*39a0*/  FSEL R24, R131, -INF , P3 ;  /* 0xff80000083187808 */ /* 0x001fe20001800000 */
[----:B------:R-:W-:Y:S01]  /*39b0*/  FMUL.FTZ R131, R0, R34 ;  /* 0x0000002200837220 */ /* 0x000fe20000410000 */
[----:B------:R-:W-:-:S05]  /*39c0*/  ISETP.GT.AND P3, PT, R6, 0x98, PT ;  /* 0x000000980600780c */ /* 0x000fca0003f64270 */
[----:B------:R-:W0:Y:S08]  /*39d0*/  MUFU.TANH R68, R68 ;  /* 0x0000004400447308 */ /* 0x000e300000002400 */
[----:B------:R-:W2:Y:S01]  /*39e0*/  MUFU.TANH R66, R66 ;  /* 0x0000004200427308 */ /* 0x000ea20000002400 */
[----:B-1----:R-:W-:-:S07]  /*39f0*/  FSEL R130, R130, -INF , P5 ;  /* 0xff80000082827808 */ /* 0x002fce0002800000 */
[----:B------:R1:W-:Y:S08]  /*3a00*/  MUFU.TANH R116, R81 ;  /* 0x0000005100747308 */ /* 0x0003f00000002400 */
[----:B------:R-:W-:Y:S01]  /*3a10*/  MUFU.TANH R134, R134 ;  /* 0x0000008600867308 */ /* 0x000fe20000002400 */
[----:B-1----:R-:W-:Y:S02]  /*3a20*/  FSEL R81, R64, -INF , P1 ;  /* 0xff80000040517808 */ /* 0x002fe40000800000 */
[----:B------:R-:W-:-:S02]  /*3a30*/  FMNMX.FTZ R64, R100, R85, !PT ;  /* 0x0000005564407209 */ /* 0x000fc40007810000 */
[----:B0-----:R-:W-:Y:S02]  /*3a40*/  FSEL R85, R68, -INF , P3 ;  /* 0xff80000044557808 */ /* 0x001fe40001800000 */
[----:B------:R-:W-:Y:S01]  /*3a50*/  FMNMX.FTZ R94, R99, R64, !PT ;  /* 0x00000040635e7209 */ /* 0x000fe20007810000 */
[----:B------:R-:W0:Y:S01]  /*3a60*/  MUFU.TANH R133, R133 ;  /* 0x0000008500857308 */ /* 0x000e220000002400 */
[----:B--2---:R-:W-:Y:S01]  /*3a70*/  FSEL R26, R66, -INF , P1 ;  /* 0xff800000421a7808 */ /* 0x004fe20000800000 */
[----:B------:R-:W-:Y:S01]  /*3a80*/  FMUL.FTZ R66, R0, R27 ;  /* 0x0000001b00427220 */ /* 0x000fe20000410000 */
[----:B------:R-:W-:-:S05]  /*3a90*/  ISETP.GT.AND P1, PT, R6, 0xa1, PT ;  /* 0x000000a10600780c */ /* 0x000fca0003f24270 */
[----:B------:R1:W-:Y:S08]  /*3aa0*/  MUFU.TANH R117, R82 ;  /* 0x0000005200757308 */ /* 0x0003f00000002400 */
[----:B------:R-:W-:Y:S01]  /*3ab0*/  MUFU.TANH R69, R69 ;  /* 0x0000004500457308 */ /* 0x000fe20000002400 */
[----:B-1----:R-:W-:Y:S02]  /*3ac0*/  FSEL R82, R65, -INF , P2 ;  /* 0xff80000041527808 */ /* 0x002fe40001000000 */
[----:B------:R-:W-:-:S02]  /*3ad0*/  FMNMX.FTZ R65, R129, R94, !PT ;  /* 0x0000005e81417209 */ /* 0x000fc40007810000 */
[----:B0-----:R-:W-:Y:S02]  /*3ae0*/  FSEL R25, R133, -INF , P5 ;  /* 0xff80000085197808 */ /* 0x001fe40002800000 */
[----:B------:R-:W-:Y:S01]  /*3af0*/  FMNMX.FTZ R68, R130, R65, !PT ;  /* 0x0000004182447209 */ /* 0x000fe20007810000 */
[----:B------:R-:W0:Y:S01]  /*3b00*/  MUFU.TANH R137, R137 ;  /* 0x0000008900897308 */ /* 0x000e220000002400 */
[----:B------:R-:W-:Y:S02]  /*3b10*/  ISETP.GT.AND P5, PT, R6, 0xa0, PT ;  /* 0x000000a00600780c */ /* 0x000fe40003fa4270 */
[----:B------:R-:W-:-:S05]  /*3b20*/  FMNMX.FTZ R65, R81, R68, !PT ;  /* 0x0000004451417209 */ /* 0x000fca0007810000 */
[----:B------:R-:W1:Y:S08]  /*3b30*/  MUFU.TANH R67, R67 ;  /* 0x0000004300437308 */ /* 0x000e700000002400 */
[----:B------:R-:W2:Y:S01]  /*3b40*/  MUFU.TANH R138, R138 ;  /* 0x0000008a008a7308 */ /* 0x000ea20000002400 */
[----:B0-----:R-:W-:-:S07]  /*3b50*/  FSEL R137, R137, -INF , P5 ;  /* 0xff80000089897808 */ /* 0x001fce0002800000 */
[----:B------:R-:W0:Y:S01]  /*3b60*/  MUFU.TANH R135, R135 ;  /* 0x0000008700877308 */ /* 0x000e220000002400 */
[----:B-1----:R-:W-:Y:S01]  /*3b70*/  FSEL R27, R67, -INF , P2 ;  /* 0xff800000431b7808 */ /* 0x002fe20001000000 */
[----:B------:R-:W-:Y:S01]  /*3b80*/  FMUL.FTZ R67, R0, R28 ;  /* 0x0000001c00437220 */ /* 0x000fe20000410000 */
[----:B------:R-:W-:-:S04]  /*3b90*/  ISETP.GT.AND P2, PT, R6, 0xa8, PT ;  /* 0x000000a80600780c */ /* 0x000fc80003f44270 */
[----:B------:R-:W-:Y:S01]  /*3ba0*/  FSEL R94, R125, -INF , P2 ;  /* 0xff8000007d5e7808 */ /* 0x000fe20001000000 */
[----:B------:R1:W-:Y:S01]  /*3bb0*/  MUFU.TANH R90, R63 ;  /* 0x0000003f005a7308 */ /* 0x0003e20000002400 */
[----:B--2---:R-:W-:Y:S02]  /*3bc0*/  FSEL R91, R138, -INF , P1 ;  /* 0xff8000008a5b7808 */ /* 0x004fe40000800000 */
[----:B------:R-:W-:Y:S01]  /*3bd0*/  FSEL R30, R110, -INF , P2 ;  /* 0xff8000006e1e7808 */ /* 0x000fe20001000000 */
[----:B------:R-:W-:Y:S01]  /*3be0*/  FMUL.FTZ R110, R0, R32 ;  /* 0x00000020006e7220 */ /* 0x000fe20000410000 */
[----:B------:R-:W-:-:S03]  /*3bf0*/  ISETP.GT.AND P2, PT, R6, 0xb9, PT ;  /* 0x000000b90600780c */ /* 0x000fc60003f44270 */
[----:B------:R2:W-:Y:S01]  /*3c00*/  MUFU.TANH R119, R66 ;  /* 0x0000004200777308 */ /* 0x0005e20000002400 */
[----:B-1----:R-:W-:Y:S02]  /*3c10*/  FSEL R63, R134, -INF , P4 ;  /* 0xff800000863f7808 */ /* 0x002fe40002000000 */
[C---:B------:R-:W-:Y:S02]  /*3c20*/  ISETP.GT.AND P4, PT, R6.reuse, 0x99, PT ;  /* 0x000000990600780c */ /* 0x040fe40003f84270 */
[----:B0-----:R-:W-:Y:S02]  /*3c30*/  FSEL R64, R135, -INF , P3 ;  /* 0xff80000087407808 */ /* 0x001fe40001800000 */
[----:B------:R-:W-:Y:S01]  /*3c40*/  ISETP.GT.AND P3, PT, R6, 0xa9, PT ;  /* 0x000000a90600780c */ /* 0x000fe20003f64270 */
[----:B------:R-:W0:Y:S01]  /*3c50*/  MUFU.TANH R136, R136 ;  /* 0x0000008800887308 */ /* 0x000e220000002400 */
[----:B--2---:R-:W-:Y:S02]  /*3c60*/  FMNMX.FTZ R66, R82, R65, !PT ;  /* 0x0000004152427209 */ /* 0x004fe40007810000 */
[----:B------:R-:W-:-:S02]  /*3c70*/  FSEL R65, R122, -INF , P1 ;  /* 0xff8000007a417808 */ /* 0x000fc40000800000 */
[----:B------:R-:W-:Y:S02]  /*3c80*/  FMNMX.FTZ R97, R85, R66, !PT ;  /* 0x0000004255617209 */ /* 0x000fe40007810000 */
[----:B------:R-:W-:Y:S01]  /*3c90*/  ISETP.GT.AND P1, PT, R6, 0xb8, PT ;  /* 0x000000b80600780c */ /* 0x000fe20003f24270 */
[----:B------:R1:W-:Y:S08]  /*3ca0*/  MUFU.TANH R118, R86 ;  /* 0x0000005600767308 */ /* 0x0003f00000002400 */
[----:B------:R-:W-:Y:S01]  /*3cb0*/  MUFU.TANH R140, R140 ;  /* 0x0000008c008c7308 */ /* 0x000fe20000002400 */
[----:B-1----:R-:W-:Y:S01]  /*3cc0*/  FSEL R86, R69, -INF , P4 ;  /* 0xff80000045567808 */ /* 0x002fe20002000000 */
[----:B------:R-:W-:Y:S01]  /*3cd0*/  FMUL.FTZ R69, R0, R29 ;  /* 0x0000001d00457220 */ /* 0x000fe20000410000 */
[----:B0-----:R-:W-:-:S02]  /*3ce0*/  FSEL R28, R136, -INF , P4 ;  /* 0xff800000881c7808 */ /* 0x001fc40002000000 */
[----:B------:R-:W-:Y:S02]  /*3cf0*/  FMNMX.FTZ R66, R86, R97, !PT ;  /* 0x0000006156427209 */ /* 0x000fe40007810000 */
[C---:B------:R-:W-:Y:S01]  /*3d00*/  ISETP.GT.AND P4, PT, R6.reuse, 0xb0, PT ;  /* 0x000000b00600780c */ /* 0x040fe20003f84270 */
[----:B------:R-:W0:Y:S01]  /*3d10*/  MUFU.TANH R143, R143 ;  /* 0x0000008f008f7308 */ /* 0x000e220000002400 */
[----:B------:R-:W-:Y:S02]  /*3d20*/  FMNMX.FTZ R66, R137, R66, !PT ;  /* 0x0000004289427209 */ /* 0x000fe40007810000 */
[----:B------:R-:W-:Y:S02]  /*3d30*/  FSEL R97, R107, -INF , P3 ;  /* 0xff8000006b617808 */ /* 0x000fe40001800000 */
[----:B------:R-:W-:Y:S02]  /*3d40*/  FSEL R29, R123, -INF , P5 ;  /* 0xff8000007b1d7808 */ /* 0x000fe40002800000 */
[----:B------:R-:W-:Y:S01]  /*3d50*/  ISETP.GT.AND P5, PT, R6, 0xb1, PT ;  /* 0x000000b10600780c */ /* 0x000fe20003fa4270 */
[----:B------:R1:W-:Y:S01]  /*3d60*/  MUFU.TANH R68, R67 ;  /* 0x0000004300447308 */ /* 0x0003e20000002400 */
[----:B------:R-:W-:Y:S01]  /*3d70*/  FSEL R98, R114, -INF , P4 ;  /* 0xff80000072627808 */ /* 0x000fe20002000000 */
[----:B------:R-:W-:-:S06]  /*3d80*/  FMUL.FTZ R114, R0, R33 ;  /* 0x0000002100727220 */ /* 0x000fcc0000410000 */
[----:B------:R-:W2:Y:S01]  /*3d90*/  MUFU.TANH R144, R144 ;  /* 0x0000009000907308 */ /* 0x000ea20000002400 */
[----:B-1----:R-:W-:Y:S02]  /*3da0*/  FMNMX.FTZ R67, R91, R66, !PT ;  /* 0x000000425b437209 */ /* 0x002fe40007810000 */
[----:B------:R-:W-:Y:S02]  /*3db0*/  FSEL R66, R111, -INF , P3 ;  /* 0xff8000006f427808 */ /* 0x000fe40001800000 */
[----:B------:R-:W-:Y:S02]  /*3dc0*/  FMNMX.FTZ R102, R94, R67, !PT ;  /* 0x000000435e667209 */ /* 0x000fe40007810000 */
[----:B------:R-:W-:Y:S01]  /*3dd0*/  ISETP.GT.AND P3, PT, R6, 0xc0, PT ;  /* 0x000000c00600780c */ /* 0x000fe20003f64270 */
[----:B------:R-:W1:Y:S01]  /*3de0*/  MUFU.TANH R141, R141 ;  /* 0x0000008d008d7308 */ /* 0x000e620000002400 */
[----:B------:R-:W-:Y:S02]  /*3df0*/  FMNMX.FTZ R107, R97, R102, !PT ;  /* 0x00000066616b7209 */ /* 0x000fe40007810000 */
[----:B0-----:R-:W-:-:S02]  /*3e00*/  FSEL R102, R143, -INF , P1 ;  /* 0xff8000008f667808 */ /* 0x001fc40000800000 */
[----:B------:R-:W-:-:S03]  /*3e10*/  FMNMX.FTZ R126, R98, R107, !PT ;  /* 0x0000006b627e7209 */ /* 0x000fc60007810000 */
[----:B------:R-:W0:Y:S01]  /*3e20*/  MUFU.TANH R142, R142 ;  /* 0x0000008e008e7308 */ /* 0x000e220000002400 */
[----:B--2---:R-:W-:-:S07]  /*3e30*/  FSEL R107, R144, -INF , P2 ;  /* 0xff800000906b7808 */ /* 0x004fce0001000000 */
[----:B------:R2:W-:Y:S01]  /*3e40*/  MUFU.TANH R122, R101 ;  /* 0x00000065007a7308 */ /* 0x0005e20000002400 */
[----:B-1----:R-:W-:Y:S02]  /*3e50*/  FSEL R67, R141, -INF , P4 ;  /* 0xff8000008d437808 */ /* 0x002fe40002000000 */
[----:B------:R-:W-:-:S04]  /*3e60*/  ISETP.GT.AND P4, PT, R6, 0xc1, PT ;  /* 0x000000c10600780c */ /* 0x000fc80003f84270 */
[----:B------:R-:W-:Y:S01]  /*3e70*/  FSEL R111, R117, -INF , P4 ;  /* 0xff800000756f7808 */ /* 0x000fe20002000000 */
[----:B------:R-:W1:Y:S01]  /*3e80*/  MUFU.TANH R139, R139 ;  /* 0x0000008b008b7308 */ /* 0x000e620000002400 */
[----:B--2---:R-:W-:Y:S02]  /*3e90*/  FSEL R101, R140, -INF , P5 ;  /* 0xff8000008c657808 */ /* 0x004fe40002800000 */
[----:B0-----:R-:W-:Y:S02]  /*3ea0*/  FSEL R32, R142, -INF , P5 ;  /* 0xff8000008e207808 */ /* 0x001fe40002800000 */
[----:B------:R-:W-:Y:S01]  /*3eb0*/  FMNMX.FTZ R33, R101, R126, !PT ;  /* 0x0000007e65217209 */ /* 0x000fe20007810000 */
[----:B------:R-:W-:Y:S01]  /*3ec0*/  FMUL.FTZ R126, R0, R36 ;  /* 0x00000024007e7220 */ /* 0x000fe20000410000 */
[----:B------:R-:W-:Y:S01]  /*3ed0*/  ISETP.GT.AND P5, PT, R6, 0xc8, PT ;  /* 0x000000c80600780c */ /* 0x000fe20003fa4270 */
[----:B------:R-:W0:Y:S01]  /*3ee0*/  MUFU.TANH R69, R69 ;  /* 0x0000004500457308 */ /* 0x000e220000002400 */
[----:B------:R-:W-:-:S02]  /*3ef0*/  FMNMX.FTZ R128, R102, R33, !PT ;  /* 0x0000002166807209 */ /* 0x000fc40007810000 */
[----:B------:R-:W-:Y:S01]  /*3f00*/  FSEL R33, R90, -INF , P1 ;  /* 0xff8000005a217808 */ /* 0x000fe20000800000 */
[----:B------:R-:W-:Y:S01]  /*3f10*/  FMUL.FTZ R90, R0, R37 ;  /* 0x00000025005a7220 */ /* 0x000fe20000410000 */
[----:B------:R-:W-:Y:S02]  /*3f20*/  FMNMX.FTZ R127, R107, R128, !PT ;  /* 0x000000806b7f7209 */ /* 0x000fe40007810000 */
[C---:B------:R-:W-:Y:S01]  /*3f30*/  ISETP.GT.AND P1, PT, R6.reuse, 0xc9, PT ;  /* 0x000000c90600780c */ /* 0x040fe20003f24270 */
[----:B------:R2:W3:Y:S01]  /*3f40*/  MUFU.TANH R123, R110 ;  /* 0x0000006e007b7308 */ /* 0x0004e20000002400 */
[----:B-1----:R-:W-:Y:S02]  /*3f50*/  FSEL R36, R139, -INF , P2 ;  /* 0xff8000008b247808 */ /* 0x002fe40001000000 */
[----:B------:R-:W-:-:S05]  /*3f60*/  ISETP.GT.AND P2, PT, R6, 0xd0, PT ;  /* 0x000000d00600780c */ /* 0x000fca0003f44270 */
[----:B------:R1:W4:Y:S01]  /*3f70*/  MUFU.TANH R125, R114 ;  /* 0x00000072007d7308 */ /* 0x0003220000002400 */
[----:B--2---:R-:W-:-:S04]  /*3f80*/  FSEL R110, R116, -INF , P3 ;  /* 0xff800000746e7808 */ /* 0x004fc80001800000 */
[----:B------:R-:W-:Y:S01]  /*3f90*/  FMNMX.FTZ R116, R110, R127, !PT ;  /* 0x0000007f6e747209 */ /* 0x000fe20007810000 */
[----:B------:R-:W-:Y:S02]  /*3fa0*/  FMUL.FTZ R127, R0, R38 ;  /* 0x00000026007f7220 */ /* 0x000fe40000410000 */
[----:B------:R-:W2:Y:S01]  /*3fb0*/  MUFU.TANH R126, R126 ;  /* 0x0000007e007e7308 */ /* 0x000ea20000002400 */
[----:B-1----:R-:W-:Y:S02]  /*3fc0*/  FSEL R114, R68, -INF , P5 ;  /* 0xff80000044727808 */ /* 0x002fe40002800000 */
[----:B------:R-:W-:Y:S02]  /*3fd0*/  FMNMX.FTZ R37, R111, R116, !PT ;  /* 0x000000746f257209 */ /* 0x000fe40007810000 */
[----:B0-----:R-:W-:Y:S02]  /*3fe0*/  FSEL R116, R69, -INF , P1 ;  /* 0xff80000045747808 */ /* 0x001fe40000800000 */
[----:B------:R-:W-:Y:S01]  /*3ff0*/  FMNMX.FTZ R69, R114, R37, !PT ;  /* 0x0000002572457209 */ /* 0x000fe20007810000 */
[----:B------:R-:W0:Y:S01]  /*4000*/  MUFU.TANH R90, R90 ;  /* 0x0000005a005a7308 */ /* 0x000e220000002400 */
[----:B------:R-:W-:-:S02]  /*4010*/  FSEL R37, R118, -INF , P3 ;  /* 0xff80000076257808 */ /* 0x000fc40001800000 */
[----:B------:R-:W-:Y:S02]  /*4020*/  ISETP.GT.AND P3, PT, R6, 0xd1, PT ;  /* 0x000000d10600780c */ /* 0x000fe40003f64270 */
[----:B---3--:R-:W-:Y:S02]  /*4030*/  FSEL R118, R123, -INF , P2 ;  /* 0xff8000007b767808 */ /* 0x008fe40001000000 */
[----:B------:R-:W-:Y:S01]  /*4040*/  FMNMX.FTZ R69, R116, R69, !PT ;  /* 0x0000004574457209 */ /* 0x000fe20007810000 */
[----:B------:R-:W1:Y:S01]  /*4050*/  MUFU.TANH R131, R131 ;  /* 0x0000008300837308 */ /* 0x000e620000002400 */
[----:B------:R-:W-:Y:S02]  /*4060*/  FSEL R68, R119, -INF , P4 ;  /* 0xff80000077447808 */ /* 0x000fe40002000000 */
[----:B------:R-:W-:Y:S02]  /*4070*/  ISETP.GT.AND P4, PT, R6, 0xd8, PT ;  /* 0x000000d80600780c */ /* 0x000fe40003f84270 */
[----:B----4-:R-:W-:Y:S01]  /*4080*/  FSEL R117, R125, -INF , P3 ;  /* 0xff8000007d757808 */ /* 0x010fe20001800000 */
[----:B------:R-:W-:Y:S01]  /*4090*/  FMUL.FTZ R125, R0, R35 ;  /* 0x00000023007d7220 */ /* 0x000fe20000410000 */
[----:B------:R-:W-:Y:S01]  /*40a0*/  FMNMX.FTZ R128, R118, R69, !PT ;  /* 0x0000004576807209 */ /* 0x000fe20007810000 */
[----:B------:R-:W3:Y:S01]  /*40b0*/  MUFU.TANH R127, R127 ;  /* 0x0000007f007f7308 */ /* 0x000ee20000002400 */
[----:B------:R-:W-:-:S02]  /*40c0*/  FSEL R69, R122, -INF , P5 ;  /* 0xff8000007a457808 */ /* 0x000fc40002800000 */
[----:B------:R-:W-:Y:S02]  /*40d0*/  ISETP.GT.AND P5, PT, R6, 0xd9, PT ;  /* 0x000000d90600780c */ /* 0x000fe40003fa4270 */
[----:B--2---:R-:W-:Y:S02]  /*40e0*/  FSEL R126, R126, -INF , P4 ;  /* 0xff8000007e7e7808 */ /* 0x004fe40002000000 */
[----:B------:R-:W-:Y:S01]  /*40f0*/  FMNMX.FTZ R119, R117, R128, !PT ;  /* 0x0000008075777209 */ /* 0x000fe20007810000 */
[----:B------:R-:W-:Y:S01]  /*4100*/  FMUL.FTZ R128, R0, R31 ;  /* 0x0000001f00807220 */ /* 0x000fe20000410000 */
[----:B0-----:R-:W-:Y:S01]  /*4110*/  FSEL R122, R90, -INF , P5 ;  /* 0xff8000005a7a7808 */ /* 0x001fe20002800000 */
[----:B------:R-:W0:Y:S01]  /*4120*/  MUFU.TANH R125, R125 ;  /* 0x0000007d007d7308 */ /* 0x000e220000002400 */
[----:B------:R-:W-:Y:S02]  /*4130*/  FMNMX.FTZ R119, R126, R119, !PT ;  /* 0x000000777e777209 */ /* 0x000fe40007810000 */
[----:B-1----:R-:W-:-:S02]  /*4140*/  FSEL R131, R131, -INF , P2 ;  /* 0xff80000083837808 */ /* 0x002fc40001000000 */
[----:B------:R-:W-:Y:S02]  /*4150*/  FMNMX.FTZ R6, R122, R119, !PT ;  /* 0x000000777a067209 */ /* 0x000fe40007810000 */
[----:B---3--:R-:W-:Y:S01]  /*4160*/  FSEL R127, R127, -INF , P4 ;  /* 0xff8000007f7f7808 */ /* 0x008fe20002000000 */
[----:B------:R-:W1:Y:S02]  /*4170*/  MUFU.TANH R128, R128 ;  /* 0x0000008000807308 */ /* 0x000e640000002400 */
[----:B------:R-:W2:Y:S01]  /*4180*/  SHFL.BFLY PT, R119, R6, 0x2, 0x1f ;  /* 0x0c401f0006777f89 */ /* 0x000ea200000e0000 */
[----:B0-----:R-:W-:Y:S02]  /*4190*/  FSEL R125, R125, -INF , P3 ;  /* 0xff8000007d7d7808 */ /* 0x001fe40001800000 */
[----:B-1----:R-:W-:Y:S02]  /*41a0*/  FSEL R128, R128, -INF , P1 ;  /* 0xff80000080807808 */ /* 0x002fe40000800000 */
[----:B--2---:R-:W-:Y:S01]  /*41b0*/  FMNMX.FTZ R123, R6, R119, !PT ;  /* 0x00000077067b7209 */ /* 0x004fe20007810000 */
        /* <DEDUP_REMOVED lines=33> */
[----:B------:R1:W-:Y:S01]  /*43d0*/  MUFU.EX2 R84, R121 ;  /* 0x0000007900547308 */ /* 0x0003e20000000800 */
        /* <DEDUP_REMOVED lines=8> */
[----:B-1----:R-:W-:-:S01]  /*4460*/  FFMA.FTZ R121, R108, UR10, -R119 ;  /* 0x0000000a6c797c23 */ /* 0x002fc20008010877 */
[--C-:B------:R-:W-:Y:S01]  /*4470*/  FFMA.FTZ R99, R99, UR10, -R119.reuse ;  /* 0x0000000a63637c23 */ /* 0x100fe20008010877 */
[----:B------:R-:W-:Y:S01]  /*4480*/  FMNMX.FTZ R104, R20, R103, !PT ;  /* 0x0000006714687209 */ /* 0x000fe20007810000 */
[--C-:B------:R-:W-:Y:S01]  /*4490*/  FFMA.FTZ R81, R81, UR10, -R119.reuse ;  /* 0x0000000a51517c23 */ /* 0x100fe20008010877 */
[----:B------:R-:W-:-:S01]  /*44a0*/  FFMA.FTZ R82, R82, UR10, -R119 ;  /* 0x0000000a52527c23 */ /* 0x000fc20008010877 */
[--C-:B------:R-:W-:Y:S01]  /*44b0*/  FFMA.FTZ R85, R85, UR10, -R119.reuse ;  /* 0x0000000a55557c23 */ /* 0x100fe20008010877 */
[----:B------:R-:W-:Y:S01]  /*44c0*/  FMNMX.FTZ R103, R21, R104, !PT ;  /* 0x0000006815677209 */ /* 0x000fe20007810000 */
[--C-:B------:R-:W-:Y:S01]  /*44d0*/  FFMA.FTZ R86, R86, UR10, -R119.reuse ;  /* 0x0000000a56567c23 */ /* 0x100fe20008010877 */
[----:B0-----:R-:W-:-:S01]  /*44e0*/  FFMA.FTZ R120, R105, UR10, -R119 ;  /* 0x0000000a69787c23 */ /* 0x001fc20008010877 */
        /* <DEDUP_REMOVED lines=16> */
[----:B------:R-:W-:-:S01]  /*45f0*/  FFMA.FTZ R111, R111, UR10, -R119 ;  /* 0x0000000a6f6f7c23 */ /* 0x000fc20008010877 */
[----:B------:R-:W-:Y:S01]  /*4600*/  FMNMX.FTZ R108, R44, R105, !PT ;  /* 0x000000692c6c7209 */ /* 0x000fe20007810000 */
[----:B------:R-:W-:-:S01]  /*4610*/  FFMA.FTZ R105, R113, UR10, -R119 ;  /* 0x0000000a71697c23 */ /* 0x000fc20008010877 */
[--C-:B------:R-:W-:Y:S01]  /*4620*/  FFMA.FTZ R114, R114, UR10, -R119.reuse ;  /* 0x0000000a72727c23 */ /* 0x100fe20008010877 */
[----:B------:R-:W-:-:S01]  /*4630*/  FFMA.FTZ R117, R117, UR10, -R119 ;  /* 0x0000000a75757c23 */ /* 0x000fc20008010877 */
[----:B------:R-:W-:Y:S01]  /*4640*/  FMNMX.FTZ R109, R45, R108, !PT ;  /* 0x0000006c2d6d7209 */ /* 0x000fe20007810000 */
[----:B------:R-:W-:Y:S01]  /*4650*/  @!P6 VIADD R5, R5, 0x2e840 ;  /* 0x0002e8400505e836 */ /* 0x000fe20000000000 */
[----:B------:R-:W-:Y:S01]  /*4660*/  MUFU.EX2 R6, R6 ;  /* 0x0000000600067308 */ /* 0x000fe20000000800 */
[----:B0-----:R-:W-:-:S01]  /*4670*/  FFMA.FTZ R121, R116, UR10, -R119 ;  /* 0x0000000a74797c23 */ /* 0x001fc20008010877 */
[----:B------:R-:W-:Y:S01]  /*4680*/  FMNMX.FTZ R109, R46, R109, !PT ;  /* 0x0000006d2e6d7209 */ /* 0x000fe20007810000 */
[----:B------:R-:W-:-:S01]  /*4690*/  FFMA.FTZ R116, R118, UR10, -R119 ;  /* 0x0000000a76747c23 */ /* 0x000fc20008010877 */
[----:B------:R-:W-:-:S02]  /*46a0*/  FFMA.FTZ R118, R126, UR10, -R119 ;  /* 0x0000000a7e767c23 */ /* 0x000fc40008010877 */
[----:B------:R-:W-:Y:S02]  /*46b0*/  FMNMX.FTZ R108, R48, R109, !PT ;  /* 0x0000006d306c7209 */ /* 0x000fe40007810000 */
[----:B------:R-:W-:Y:S02]  /*46c0*/  MUFU.EX2 R31, R31 ;  /* 0x0000001f001f7308 */ /* 0x000fe40000000800 */
[----:B------:R-:W-:Y:S01]  /*46d0*/  FMNMX.FTZ R109, R49, R108, !PT ;  /* 0x0000006c316d7209 */ /* 0x000fe20007810000 */
[--C-:B------:R-:W-:Y:S01]  /*46e0*/  FFMA.FTZ R108, R115, UR10, -R119.reuse ;  /* 0x0000000a736c7c23 */ /* 0x100fe20008010877 */
[----:B------:R-:W-:-:S02]  /*46f0*/  FFMA.FTZ R115, R88, UR10, -R119 ;  /* 0x0000000a58737c23 */ /* 0x000fc40008010877 */
[----:B------:R-:W-:Y:S02]  /*4700*/  FMNMX.FTZ R120, R50, R109, !PT ;  /* 0x0000006d32787209 */ /* 0x000fe40007810000 */
[----:B------:R-:W-:Y:S02]  /*4710*/  MUFU.EX2 R34, R34 ;  /* 0x0000002200227308 */ /* 0x000fe40000000800 */
[----:B------:R-:W-:-:S04]  /*4720*/  FMNMX.FTZ R109, R51, R120, !PT ;  /* 0x00000078336d7209 */ /* 0x000fc80007810000 */
[----:B------:R-:W-:Y:S02]  /*4730*/  FMNMX.FTZ R88, R52, R109, !PT ;  /* 0x0000006d34587209 */ /* 0x000fe40007810000 */
[----:B------:R0:W-:Y:S02]  /*4740*/  MUFU.EX2 R109, R115 ;  /* 0x00000073006d7308 */ /* 0x0001e40000000800 */
[----:B------:R-:W-:Y:S01]  /*4750*/  FMNMX.FTZ R113, R53, R88, !PT ;  /* 0x0000005835717209 */ /* 0x000fe20007810000 */
[----:B------:R-:W-:-:S03]  /*4760*/  FFMA.FTZ R88, R89, UR10, -R119 ;  /* 0x0000000a59587c23 */ /* 0x000fc60008010877 */
[----:B------:R-:W-:Y:S01]  /*4770*/  FMNMX.FTZ R120, R54, R113, !PT ;  /* 0x0000007136787209 */ /* 0x000fe20007810000 */
[----:B------:R-:W-:-:S01]  /*4780*/  FFMA.FTZ R113, R78, UR10, -R119 ;  /* 0x0000000a4e717c23 */ /* 0x000fc20008010877 */
[----:B------:R-:W1:Y:S01]  /*4790*/  MUFU.EX2 R39, R39 ;  /* 0x0000002700277308 */ /* 0x000e620000000800 */
[----:B0-----:R-:W-:-:S01]  /*47a0*/  FFMA.FTZ R115, R92, UR10, -R119 ;  /* 0x0000000a5c737c23 */ /* 0x001fc20008010877 */
[----:B------:R-:W-:-:S04]  /*47b0*/  FMNMX.FTZ R89, R55, R120, !PT ;  /* 0x0000007837597209 */ /* 0x000fc80007810000 */
[----:B------:R-:W-:Y:S02]  /*47c0*/  FMNMX.FTZ R78, R56, R89, !PT ;  /* 0x00000059384e7209 */ /* 0x000fe40007810000 */
[----:B------:R-:W-:Y:S02]  /*47d0*/  MUFU.EX2 R35, R35 ;  /* 0x0000002300237308 */ /* 0x000fe40000000800 */
[----:B------:R-:W-:Y:S01]  /*47e0*/  FMNMX.FTZ R89, R57, R78, !PT ;  /* 0x0000004e39597209 */ /* 0x000fe20007810000 */
[----:B------:R-:W-:-:S03]  /*47f0*/  FFMA.FTZ R78, R93, UR10, -R119 ;  /* 0x0000000a5d4e7c23 */ /* 0x000fc60008010877 */
[----:B------:R-:W-:Y:S02]  /*4800*/  FMNMX.FTZ R120, R58, R89, !PT ;  /* 0x000000593a787209 */ /* 0x000fe40007810000 */
[----:B------:R-:W-:Y:S01]  /*4810*/  MUFU.EX2 R38, R38 ;  /* 0x0000002600267308 */ /* 0x000fe20000000800 */
[----:B-1----:R-:W-:Y:S02]  /*4820*/  F2FP.SATFINITE.E4M3.F32.PACK_AB_MERGE_C R200, R39, R34, RZ ;  /* 0x0000002227c8723e */ /* 0x002fe400048070ff */
[----:B------:R-:W-:Y:S01]  /*4830*/  FMNMX.FTZ R89, R59, R120, !PT ;  /* 0x000000783b597209 */ /* 0x000fe20007810000 */
[----:B------:R-:W-:-:S01]  /*4840*/  FFMA.FTZ R120, R95, UR10, -R119 ;  /* 0x0000000a5f787c23 */ /* 0x000fc20008010877 */
[----:B------:R-:W-:Y:S02]  /*4850*/  F2FP.SATFINITE.E4M3.F32.PACK_AB_MERGE_C R200, R31, R6, R200 ;  /* 0x000000061fc8723e */ /* 0x000fe400048070c8 */
[----:B------:R-:W-:Y:S01]  /*4860*/  FMNMX.FTZ R92, R60, R89, !PT ;  /* 0x000000593c5c7209 */ /* 0x000fe20007810000 */
[----:B------:R-:W-:Y:S03]  /*4870*/  MUFU.EX2 R47, R47 ;  /* 0x0000002f002f7308 */ /* 0x000fe60000000800 */
[----:B------:R-:W-:-:S04]  /*4880*/  FMNMX.FTZ R93, R61, R92, !PT ;  /* 0x0000005c3d5d7209 */ /* 0x000fc80007810000 */
[----:B------:R-:W-:Y:S01]  /*4890*/  FMNMX.FTZ R95, R62, R93, !PT ;  /* 0x0000005d3e5f7209 */ /* 0x000fe20007810000 */
[----:B------:R0:W-:Y:S03]  /*48a0*/  MUFU.EX2 R89, R115 ;  /* 0x0000007300597308 */ /* 0x0001e60000000800 */
[----:B------:R-:W-:-:S04]  /*48b0*/  FMNMX.FTZ R92, R24, R95, !PT ;  /* 0x0000005f185c7209 */ /* 0x000fc80007810000 */
[----:B------:R-:W-:Y:S01]  /*48c0*/  FMNMX.FTZ R92, R63, R92, !PT ;  /* 0x0000005c3f5c7209 */ /* 0x000fe20007810000 */
[----:B------:R1:W-:Y:S01]  /*48d0*/  MUFU.EX2 R93, R120 ;  /* 0x00000078005d7308 */ /* 0x0003e20000000800 */
[----:B0-----:R-:W-:-:S02]  /*48e0*/  FFMA.FTZ R115, R130, UR10, -R119 ;  /* 0x0000000a82737c23 */ /* 0x001fc40008010877 */
[----:B------:R-:W-:Y:S01]  /*48f0*/  FMNMX.FTZ R95, R25, R92, !PT ;  /* 0x0000005c195f7209 */ /* 0x000fe20007810000 */
[----:B------:R-:W-:-:S01]  /*4900*/  FFMA.FTZ R92, R100, UR10, -R119 ;  /* 0x0000000a645c7c23 */ /* 0x000fc20008010877 */
[----:B------:R-:W-:Y:S02]  /*4910*/  FFMA.FTZ R119, R122, UR10, -R119 ;  /* 0x0000000a7a777c23 */ /* 0x000fe40008010877 */
[----:B------:R-:W-:Y:S01]  /*4920*/  FMNMX.FTZ R100, R26, R95, !PT ;  /* 0x0000005f1a647209 */ /* 0x000fe20007810000 */
[----:B------:R-:W0:Y:S03]  /*4930*/  MUFU.EX2 R72, R72 ;  /* 0x0000004800487308 */ /* 0x000e260000000800 */
[----:B------:R-:W-:-:S04]  /*4940*/  FMNMX.FTZ R95, R27, R100, !PT ;  /* 0x000000641b5f7209 */ /* 0x000fc80007810000 */
[----:B------:R-:W-:Y:S01]  /*4950*/  FMNMX.FTZ R95, R64, R95, !PT ;  /* 0x0000005f405f7209 */ /* 0x000fe20007810000 */
[----:B------:R-:W-:Y:S03]  /*4960*/  MUFU.EX2 R70, R70 ;  /* 0x0000004600467308 */ /* 0x000fe60000000800 */
[----:B------:R-:W-:-:S04]  /*4970*/  FMNMX.FTZ R100, R28, R95, !PT ;  /* 0x0000005f1c647209 */ /* 0x000fc80007810000 */
[----:B-1----:R-:W-:Y:S01]  /*4980*/  FMNMX.FTZ R120, R29, R100, !PT ;  /* 0x000000641d787209 */ /* 0x002fe20007810000 */
[----:B------:R-:W-:Y:S01]  /*4990*/  MUFU.EX2 R71, R71 ;  /* 0x0000004700477308 */ /* 0x000fe20000000800 */
[----:B0-----:R-:W-:Y:S02]  /*49a0*/  F2FP.SATFINITE.E4M3.F32.PACK_AB_MERGE_C R202, R72, R47, RZ ;  /* 0x0000002f48ca723e */ /* 0x001fe400048070ff */
[----:B------:R-:W-:Y:S02]  /*49b0*/  FMNMX.FTZ R95, R65, R120, !PT ;  /* 0x00000078415f7209 */ /* 0x000fe40007810000 */
[----:B------:R-:W-:Y:S02]  /*49c0*/  F2FP.SATFINITE.E4M3.F32.PACK_AB_MERGE_C R202, R38, R35, R202 ;  /* 0x0000002326ca723e */ /* 0x000fe400048070ca */
[----:B------:R-:W-:Y:S01]  /*49d0*/  FMNMX.FTZ R95, R30, R95, !PT ;  /* 0x0000005f1e5f7209 */ /* 0x000fe20007810000 */
[----:B------:R-:W-:Y:S03]  /*49e0*/  MUFU.EX2 R100, R129 ;  /* 0x0000008100647308 */ /* 0x000fe60000000800 */
[----:B------:R-:W-:-:S04]  /*49f0*/  FMNMX.FTZ R120, R66, R95, !PT ;  /* 0x0000005f42787209 */ /* 0x000fc80007810000 */
[----:B------:R-:W-:Y:S01]  /*4a00*/  FMNMX.FTZ R95, R67, R120, !PT ;  /* 0x00000078435f7209 */ /* 0x000fe20007810000 */
[----:B------:R-:W-:Y:S03]  /*4a10*/  MUFU.EX2 R74, R74 ;  /* 0x0000004a004a7308 */ /* 0x000fe60000000800 */
[----:B------:R-:W-:-:S04]  /*4a20*/  FMNMX.FTZ R120, R32, R95, !PT ;  /* 0x0000005f20787209 */ /* 0x000fc80007810000 */
[----:B------:R-:W-:Y:S01]  /*4a30*/  FMNMX.FTZ R95, R33, R120, !PT ;  /* 0x00000078215f7209 */ /* 0x000fe20007810000 */
[----:B------:R-:W0:Y:S03]  /*4a40*/  MUFU.EX2 R75, R75 ;  /* 0x0000004b004b7308 */ /* 0x000e260000000800 */
[----:B------:R-:W-:-:S04]  /*4a50*/  FMNMX.FTZ R120, R36, R95, !PT ;  /* 0x0000005f24787209 */ /* 0x000fc80007810000 */
[----:B------:R-:W-:Y:S01]  /*4a60*/  FMNMX.FTZ R95, R37, R120, !PT ;  /* 0x00000078255f7209 */ /* 0x000fe20007810000 */
[----:B------:R-:W-:Y:S03]  /*4a70*/  MUFU.EX2 R73, R73 ;  /* 0x0000004900497308 */ /* 0x000fe60000000800 */
[----:B------:R-:W-:-:S04]  /*4a80*/  FMNMX.FTZ R120, R68, R95, !PT ;  /* 0x0000005f44787209 */ /* 0x000fc80007810000 */
[----:B------:R-:W-:Y:S01]  /*4a90*/  FMNMX.FTZ R95, R69, R120, !PT ;  /* 0x00000078455f7209 */ /* 0x000fe20007810000 */
[----:B------:R-:W-:Y:S01]  /*4aa0*/  MUFU.EX2 R76, R76 ;  /* 0x0000004c004c7308 */ /* 0x000fe20000000800 */
[----:B0-----:R-:W-:Y:S02]  /*4ab0*/  F2FP.SATFINITE.E4M3.F32.PACK_AB_MERGE_C R204, R75, R74, RZ ;  /* 0x0000004a4bcc723e */ /* 0x001fe400048070ff */
[----:B------:R-:W-:Y:S02]  /*4ac0*/  FMNMX.FTZ R120, R128, R95, !PT ;  /* 0x0000005f80787209 */ /* 0x000fe40007810000 */
[----:B------:R-:W-:Y:S02]  /*4ad0*/  F2FP.SATFINITE.E4M3.F32.PACK_AB_MERGE_C R204, R71, R70, R204 ;  /* 0x0000004647cc723e */ /* 0x000fe400048070cc */
[----:B------:R-:W-:Y:S01]  /*4ae0*/  FMNMX.FTZ R124, R131, R120, !PT ;  /* 0x00000078837c7209 */ /* 0x000fe20007810000 */
[----:B------:R-:W0:Y:S03]  /*4af0*/  MUFU.EX2 R77, R77 ;  /* 0x0000004d004d7308 */ /* 0x000e260000000800 */
[----:B------:R-:W-:-:S04]  /*4b00*/  FMNMX.FTZ R124, R125, R124, !PT ;  /* 0x0000007c7d7c7209 */ /* 0x000fc80007810000 */
[----:B------:R-:W-:Y:S01]  /*4b10*/  FMNMX.FTZ R124, R127, R124, !PT ;  /* 0x0000007c7f7c7209 */ /* 0x000fe20007810000 */
[----:B------:R-:W-:Y:S03]  /*4b20*/  MUFU.EX2 R79, R79 ;  /* 0x0000004f004f7308 */ /* 0x000fe60000000800 */
[----:B------:R-:W-:-:S05]  /*4b30*/  FMNMX.FTZ R124, R123, R124, !PT ;  /* 0x0000007c7b7c7209 */ /* 0x000fca0007810000 */
[----:B------:R-:W1:Y:S01]  /*4b40*/  SHFL.BFLY PT, R95, R124, 0x2, 0x1f ;  /* 0x0c401f007c5f7f89 */ /* 0x000e6200000e0000 */
[----:B------:R-:W2:Y:S01]  /*4b50*/  MUFU.EX2 R83, R83 ;  /* 0x0000005300537308 */ /* 0x000ea20000000800 */
[----:B0-----:R-:W-:-:S04]  /*4b60*/  F2FP.SATFINITE.E4M3.F32.PACK_AB_MERGE_C R206, R80, R77, RZ ;  /* 0x0000004d50ce723e */ /* 0x001fc800048070ff */
[----:B------:R-:W-:-:S03]  /*4b70*/  F2FP.SATFINITE.E4M3.F32.PACK_AB_MERGE_C R206, R76, R73, R206 ;  /* 0x000000494cce723e */ /* 0x000fc600048070ce */
[----:B------:R-:W-:Y:S08]  /*4b80*/  MUFU.EX2 R103, R103 ;  /* 0x0000006700677308 */ /* 0x000ff00000000800 */
[----:B------:R-:W-:Y:S01]  /*4b90*/  MUFU.EX2 R105, R105 ;  /* 0x0000006900697308 */ /* 0x000fe20000000800 */
[----:B--2---:R-:W-:-:S04]  /*4ba0*/  F2FP.SATFINITE.E4M3.F32.PACK_AB_MERGE_C R208, R104, R83, RZ ;  /* 0x0000005368d0723e */ /* 0x004fc800048070ff */
[----:B------:R-:W-:Y:S02]  /*4bb0*/  F2FP.SATFINITE.E4M3.F32.PACK_AB_MERGE_C R208, R84, R79, R208 ;  /* 0x0000004f54d0723e */ /* 0x000fe400048070d0 */
[----:B-1----:R-:W-:Y:S01]  /*4bc0*/  FMNMX.FTZ R129, R124, R95, !PT ;  /* 0x0000005f7c817209 */ /* 0x002fe20007810000 */
        /* <DEDUP_REMOVED lines=40> */
[----:B------:R-:W-:Y:S01]  /*4e50*/  FFMA.FTZ R44, R55, UR10, -R122 ;  /* 0x0000000a372c7c23 */ /* 0x000fe2000801087a */
[----:B------:R-:W-:-:S01]  /*4e60*/  FADD.FTZ R58, R34, R57 ;  /* 0x00000039223a7221 */ /* 0x000fc20000010000 */
[--C-:B------:R-:W-:Y:S01]  /*4e70*/  FFMA.FTZ R55, R60, UR10, -R122.reuse ;  /* 0x0000000a3c377c23 */ /* 0x100fe2000801087a */
[----:B------:R-:W-:-:S01]  /*4e80*/  FFMA.FTZ R21, R21, UR10, -R122 ;  /* 0x0000000a15157c23 */ /* 0x000fc2000801087a */
[----:B------:R-:W-:Y:S01]  /*4e90*/  FFMA.FTZ R13, R41, UR10, -R122 ;  /* 0x0000000a290d7c23 */ /* 0x000fe2000801087a */
[----:B------:R-:W-:-:S01]  /*4ea0*/  FADD.FTZ R58, R39, R58 ;  /* 0x0000003a273a7221 */ /* 0x000fc20000010000 */
[----:B------:R-:W2:Y:S01]  /*4eb0*/  MUFU.EX2 R129, R129 ;  /* 0x0000008100817308 */ /* 0x000ea20000000800 */
[----:B0-----:R-:W-:-:S01]  /*4ec0*/  FADD.FTZ R59, R7, R8 ;  /* 0x00000008073b7221 */ /* 0x001fc20000010000 */
[----:B------:R-:W-:Y:S01]  /*4ed0*/  FFMA.FTZ R41, R51, UR10, -R122 ;  /* 0x0000000a33297c23 */ /* 0x000fe2000801087a */
[----:B------:R-:W-:-:S01]  /*4ee0*/  FADD.FTZ R57, R35, R58 ;  /* 0x0000003a23397221 */ /* 0x000fc20000010000 */
[--C-:B------:R-:W-:Y:S01]  /*4ef0*/  FFMA.FTZ R58, R24, UR10, -R122.reuse ;  /* 0x0000000a183a7c23 */ /* 0x100fe2000801087a */
[----:B------:R-:W-:-:S01]  /*4f00*/  FFMA.FTZ R51, R53, UR10, -R122 ;  /* 0x0000000a35337c23 */ /* 0x000fc2000801087a */
[----:B------:R-:W-:Y:S01]  /*4f10*/  @!P6 PRMT R24, RZ, 0x654, R5 ;  /* 0x00000654ff18e816 */ /* 0x000fe20000000005 */
[----:B------:R-:W-:-:S01]  /*4f20*/  FFMA.FTZ R53, R56, UR10, -R122 ;  /* 0x0000000a38357c23 */ /* 0x000fc2000801087a */
[----:B------:R-:W0:Y:S01]  /*4f30*/  MUFU.EX2 R9, R9 ;  /* 0x0000000900097308 */ /* 0x000e220000000800 */
[----:B-1----:R-:W-:-:S01]  /*4f40*/  FADD.FTZ R60, R124, R59 ;  /* 0x0000003b7c3c7221 */ /* 0x002fc20000010000 */
[--C-:B------:R-:W-:Y:S01]  /*4f50*/  FFMA.FTZ R130, R40, UR10, -R122.reuse ;  /* 0x0000000a28827c23 */ /* 0x100fe2000801087a */
[----:B------:R-:W-:-:S01]  /*4f60*/  FFMA.FTZ R56, R61, UR10, -R122 ;  /* 0x0000000a3d387c23 */ /* 0x000fc2000801087a */
[----:B------:R1:W-:Y:S01]  /*4f70*/  @!P6 SYNCS.ARRIVE.TRANS64.RED.A1T0 RZ, [R24+URZ], RZ ;  /* 0x000000ff18ffe9a7 */ /* 0x0003e2000810043f */
[----:B------:R-:W-:-:S01]  /*4f80*/  FFMA.FTZ R40, R50, UR10, -R122 ;  /* 0x0000000a32287c23 */ /* 0x000fc2000801087a */
[--C-:B------:R-:W-:Y:S01]  /*4f90*/  FFMA.FTZ R50, R52, UR10, -R122.reuse ;  /* 0x0000000a34327c23 */ /* 0x100fe2000801087a */
[----:B------:R-:W-:-:S01]  /*4fa0*/  FFMA.FTZ R52, R62, UR10, -R122 ;  /* 0x0000000a3e347c23 */ /* 0x000fc2000801087a */
[----:B------:R-:W3:Y:S01]  /*4fb0*/  MUFU.EX2 R10, R10 ;  /* 0x0000000a000a7308 */ /* 0x000ee20000000800 */
[----:B--2---:R-:W-:-:S01]  /*4fc0*/  FADD.FTZ R60, R129, R60 ;  /* 0x0000003c813c7221 */ /* 0x004fc20000010000 */
[--C-:B------:R-:W-:Y:S01]  /*4fd0*/  FFMA.FTZ R25, R25, UR10, -R122.reuse ;  /* 0x0000000a19197c23 */ /* 0x100fe2000801087a */
[----:B------:R-:W-:-:S01]  /*4fe0*/  FFMA.FTZ R27, R27, UR10, -R122 ;  /* 0x0000000a1b1b7c23 */ /* 0x000fc2000801087a */
[--C-:B------:R-:W-:Y:S01]  /*4ff0*/  FFMA.FTZ R28, R28, UR10, -R122.reuse ;  /* 0x0000000a1c1c7c23 */ /* 0x100fe2000801087a */
[----:B------:R-:W-:Y:S01]  /*5000*/  F2FP.SATFINITE.E4M3.F32.PACK_AB_MERGE_C R212, R113, R88, RZ ;  /* 0x0000005871d4723e */ /* 0x000fe200048070ff */
[--C-:B------:R-:W-:Y:S01]  /*5010*/  FFMA.FTZ R64, R64, UR10, -R122.reuse ;  /* 0x0000000a40407c23 */ /* 0x100fe2000801087a */
[----:B------:R-:W-:-:S01]  /*5020*/  FFMA.FTZ R65, R65, UR10, -R122 ;  /* 0x0000000a41417c23 */ /* 0x000fc2000801087a */
[----:B------:R-:W1:Y:S01]  /*5030*/  MUFU.EX2 R126, R126 ;  /* 0x0000007e007e7308 */ /* 0x000e620000000800 */
[----:B0-----:R-:W-:-:S01]  /*5040*/  FADD.FTZ R59, R9, R60 ;  /* 0x0000003c093b7221 */ /* 0x001fc20000010000 */
[----:B------:R-:W-:Y:S01]  /*5050*/  FADD.FTZ R60, R38, R57 ;  /* 0x00000039263c7221 */ /* 0x000fe20000010000 */
[----:B------:R-:W-:-:S01]  /*5060*/  FFMA.FTZ R57, R63, UR10, -R122 ;  /* 0x0000000a3f397c23 */ /* 0x000fc2000801087a */
[--C-:B------:R-:W-:Y:S01]  /*5070*/  FFMA.FTZ R30, R30, UR10, -R122.reuse ;  /* 0x0000000a1e1e7c23 */ /* 0x100fe2000801087a */
        /* <DEDUP_REMOVED lines=10> */
[----:B------:R-:W-:Y:S01]  /*5120*/  F2FP.SATFINITE.E4M3.F32.PACK_AB_MERGE_C R124, R129, R124, RZ ;  /* 0x0000007c817c723e */ /* 0x000fe200048070ff */
[----:B------:R-:W2:Y:S01]  /*5130*/  MUFU.EX2 R11, R11 ;  /* 0x0000000b000b7308 */ /* 0x000ea20000000800 */
[----:B-1----:R-:W-:-:S01]  /*5140*/  FADD.FTZ R24, R126, R59 ;  /* 0x0000003b7e187221 */ /* 0x002fc20000010000 */
[----:B------:R-:W-:Y:S01]  /*5150*/  FADD.FTZ R61, R71, R62 ;  /* 0x0000003e473d7221 */ /* 0x000fe20000010000 */
[----:B------:R-:W-:-:S01]  /*5160*/  FFMA.FTZ R68, R68, UR10, -R122 ;  /* 0x0000000a44447c23 */ /* 0x000fc2000801087a */
[----:B------:R-:W-:Y:S01]  /*5170*/  F2FP.SATFINITE.E4M3.F32.PACK_AB_MERGE_C R201, R8, R7, R124 ;  /* 0x0000000708c9723e */ /* 0x000fe2000480707c */
[----:B------:R-:W-:-:S01]  /*5180*/  FFMA.FTZ R69, R69, UR10, -R122 ;  /* 0x0000000a45457c23 */ /* 0x000fc2000801087a */
[--C-:B------:R-:W-:Y:S01]  /*5190*/  FFMA.FTZ R128, R128, UR10, -R122.reuse ;  /* 0x0000000a80807c23 */ /* 0x100fe2000801087a */
[----:B------:R-:W-:-:S01]  /*51a0*/  FFMA.FTZ R131, R131, UR10, -R122 ;  /* 0x0000000a83837c23 */ /* 0x000fc2000801087a */
[----:B------:R-:W1:Y:S01]  /*51b0*/  MUFU.EX2 R12, R12 ;  /* 0x0000000c000c7308 */ /* 0x000e620000000800 */
[----:B0-----:R-:W-:-:S01]  /*51c0*/  FADD.FTZ R60, R133, R24 ;  /* 0x00000018853c7221 */ /* 0x001fc20000010000 */
[--C-:B------:R-:W-:Y:S01]  /*51d0*/  FFMA.FTZ R24, R26, UR10, -R122.reuse ;  /* 0x0000000a1a187c23 */ /* 0x100fe2000801087a */
[----:B------:R-:W-:Y:S01]  /*51e0*/  F2FP.SATFINITE.E4M3.F32.PACK_AB_MERGE_C R126, R133, R126, RZ ;  /* 0x0000007e857e723e */ /* 0x000fe200048070ff */
[--C-:B------:R-:W-:Y:S01]  /*51f0*/  FFMA.FTZ R125, R125, UR10, -R122.reuse ;  /* 0x0000000a7d7d7c23 */ /* 0x100fe2000801087a */
[----:B------:R-:W-:-:S01]  /*5200*/  FFMA.FTZ R127, R127, UR10, -R122 ;  /* 0x0000000a7f7f7c23 */ /* 0x000fc2000801087a */
[----:B------:R-:W-:Y:S01]  /*5210*/  F2FP.SATFINITE.E4M3.F32.PACK_AB_MERGE_C R214, R96, R93, RZ ;  /* 0x0000005d60d6723e */ /* 0x000fe200048070ff */
[----:B------:R-:W-:Y:S01]  /*5220*/  IMAD.MOV.U32 R72, RZ, RZ, R87 ;  /* 0x000000ffff487224 */ /* 0x000fe200078e0057 */
[----:B------:R-:W0:Y:S01]  /*5230*/  MUFU.EX2 R21, R21 ;  /* 0x0000001500157308 */ /* 0x000e220000000800 */
[----:B--2---:R-:W-:-:S01]  /*5240*/  FADD.FTZ R59, R11, R60 ;  /* 0x0000003c0b3b7221 */ /* 0x004fc20000010000 */
[----:B------:R-:W-:Y:S01]  /*5250*/  FADD.FTZ R60, R74, R61 ;  /* 0x0000003d4a3c7221 */ /* 0x000fe20000010000 */
[----:B------:R-:W-:Y:S01]  /*5260*/  F2FP.SATFINITE.E4M3.F32.PACK_AB_MERGE_C R203, R10, R9, R126 ;  /* 0x000000090acb723e */ /* 0x000fe2000480707e */
[----:B------:R-:W-:Y:S01]  /*5270*/  IMAD.MOV.U32 R74, RZ, RZ, R87 ;  /* 0x000000ffff4a7224 */ /* 0x000fe200078e0057 */
[----:B------:R-:W-:Y:S01]  /*5280*/  F2FP.SATFINITE.E4M3.F32.PACK_AB_MERGE_C R214, R89, R78, R214 ;  /* 0x0000004e59d6723e */ /* 0x000fe200048070d6 */
[----:B------:R-:W-:Y:S01]  /*5290*/  FADD.FTZ R60, R75, R60 ;  /* 0x0000003c4b3c7221 */ /* 0x000fe20000010000 */
[----:B------:R-:W-:Y:S01]  /*52a0*/  F2FP.SATFINITE.E4M3.F32.PACK_AB_MERGE_C R212, R109, R108, R212 ;  /* 0x0000006c6dd4723e */ /* 0x000fe200048070d4 */
[----:B------:R-:W2:Y:S01]  /*52b0*/  MUFU.EX2 R130, R130 ;  /* 0x0000008200827308 */ /* 0x000ea20000000800 */
[----:B-1----:R-:W-:-:S01]  /*52c0*/  FADD.FTZ R26, R12, R59 ;  /* 0x0000003b0c1a7221 */ /* 0x002fc20000010000 */
[--C-:B------:R-:W-:Y:S01]  /*52d0*/  IMAD.MOV.U32 R75, RZ, RZ, R87.reuse ;  /* 0x000000ffff4b7224 */ /* 0x100fe200078e0057 */
[----:B------:R-:W-:Y:S01]  /*52e0*/  MOV R63, R87 ;  /* 0x00000057003f7202 */ /* 0x000fe20000000f00 */
[----:B------:R-:W-:-:S02]  /*52f0*/  IMAD.MOV.U32 R71, RZ, RZ, R87 ;  /* 0x000000ffff477224 */ /* 0x000fc400078e0057 */
[----:B------:R-:W-:Y:S02]  /*5300*/  IMAD.MOV.U32 R70, RZ, RZ, R87 ;  /* 0x000000ffff467224 */ /* 0x000fe400078e0057 */
[----:B------:R-:W1:Y:S01]  /*5310*/  MUFU.EX2 R13, R13 ;  /* 0x0000000d000d7308 */ /* 0x000e620000000800 */
[----:B0-----:R-:W-:-:S01]  /*5320*/  FADD.FTZ R59, R21, R26 ;  /* 0x0000001a153b7221 */ /* 0x001fc20000010000 */
[----:B------:R-:W-:Y:S01]  /*5330*/  FFMA.FTZ R26, R29, UR10, -R122 ;  /* 0x0000000a1d1a7c23 */ /* 0x000fe2000801087a */
[----:B------:R-:W-:-:S01]  /*5340*/  FADD.FTZ R29, R73, R60 ;  /* 0x0000003c491d7221 */ /* 0x000fc20000010000 */
[--C-:B------:R-:W-:Y:S02]  /*5350*/  IMAD.MOV.U32 R73, RZ, RZ, R87.reuse ;  /* 0x000000ffff497224 */ /* 0x100fe400078e0057 */
[----:B------:R-:W-:Y:S02]  /*5360*/  IMAD.MOV.U32 R47, RZ, RZ, R87 ;  /* 0x000000ffff2f7224 */ /* 0x000fe400078e0057 */
[----:B------:R-:W-:Y:S01]  /*5370*/  FADD.FTZ R60, R76, R29 ;  /* 0x0000001d4c3c7221 */ /* 0x000fe20000010000 */
[----:B------:R-:W0:Y:S01]  /*5380*/  MUFU.EX2 R14, R14 ;  /* 0x0000000e000e7308 */ /* 0x000e220000000800 */
[----:B--2---:R-:W-:-:S01]  /*5390*/  FADD.FTZ R62, R130, R59 ;  /* 0x0000003b823e7221 */ /* 0x004fc20000010000 */
[----:B------:R-:W-:Y:S01]  /*53a0*/  FFMA.FTZ R59, R33, UR10, -R122 ;  /* 0x0000000a213b7c23 */ /* 0x000fe2000801087a */
[----:B------:R-:W-:-:S01]  /*53b0*/  FADD.FTZ R61, R77, R60 ;  /* 0x0000003c4d3d7221 */ /* 0x000fc20000010000 */
[----:B------:R-:W-:Y:S01]  /*53c0*/  F2FP.SATFINITE.E4M3.F32.PACK_AB_MERGE_C R130, R130, R21, RZ ;  /* 0x000000158282723e */ /* 0x000fe200048070ff */
[----:B------:R-:W-:-:S01]  /*53d0*/  FFMA.FTZ R122, R123, UR10, -R122 ;  /* 0x0000000a7b7a7c23 */ /* 0x000fc2000801087a */
[----:B------:R-:W-:-:S02]  /*53e0*/  IMAD.MOV.U32 R77, RZ, RZ, R87 ;  /* 0x000000ffff4d7224 */ /* 0x000fc400078e0057 */
[----:B------:R-:W2:Y:S01]  /*53f0*/  MUFU.EX2 R42, R42 ;  /* 0x0000002a002a7308 */ /* 0x000ea20000000800 */
[----:B------:R-:W-:Y:S01]  /*5400*/  F2FP.SATFINITE.E4M3.F32.PACK_AB_MERGE_C R205, R12, R11, R130 ;  /* 0x0000000b0ccd723e */ /* 0x000fe20004807082 */
[--C-:B------:R-:W-:Y:S02]  /*5410*/  IMAD.MOV.U32 R76, RZ, RZ, R87.reuse ;  /* 0x000000ffff4c7224 */ /* 0x100fe400078e0057 */
[--C-:B------:R-:W-:Y:S02]  /*5420*/  IMAD.MOV.U32 R38, RZ, RZ, R87.reuse ;  /* 0x000000ffff267224 */ /* 0x100fe400078e0057 */
[----:B------:R-:W-:Y:S02]  /*5430*/  IMAD.MOV.U32 R35, RZ, RZ, R87 ;  /* 0x000000ffff237224 */ /* 0x000fe400078e0057 */
[----:B------:R-:W3:Y:S08]  /*5440*/  MUFU.EX2 R135, R135 ;  /* 0x0000008700877308 */ /* 0x000ef00000000800 */
[----:B------:R-:W-:Y:S08]  /*5450*/  MUFU.EX2 R5, R58 ;  /* 0x0000003a00057308 */ /* 0x000ff00000000800 */
[----:B------:R-:W4:Y:S08]  /*5460*/  MUFU.EX2 R15, R15 ;  /* 0x0000000f000f7308 */ /* 0x000f300000000800 */
[----:B------:R1:W-:Y:S08]  /*5470*/  MUFU.EX2 R58, R25 ;  /* 0x00000019003a7308 */ /* 0x0003f00000000800 */
[----:B------:R-:W5:Y:S01]  /*5480*/  MUFU.EX2 R20, R20 ;  /* 0x0000001400147308 */ /* 0x000f620000000800 */
[----:B-1----:R-:W-:-:S01]  /*5490*/  FADD.FTZ R25, R13, R62 ;  /* 0x0000003e0d197221 */ /* 0x002fc20000010000 */
[----:B------:R-:W-:Y:S01]  /*54a0*/  FADD.FTZ R62, R80, R61 ;  /* 0x0000003d503e7221 */ /* 0x000fe20000010000 */
[----:B------:R-:W-:-:S02]  /*54b0*/  IMAD.MOV.U32 R80, RZ, RZ, R87 ;  /* 0x000000ffff507224 */ /* 0x000fc400078e0057 */
[----:B0-----:R-:W-:Y:S01]  /*54c0*/  FADD.FTZ R29, R14, R25 ;  /* 0x000000190e1d7221 */ /* 0x001fe20000010000 */
[----:B------:R-:W-:Y:S02]  /*54d0*/  IMAD.MOV.U32 R61, RZ, RZ, R87 ;  /* 0x000000ffff3d7224 */ /* 0x000fe400078e0057 */
[----:B------:R-:W0:Y:S01]  /*54e0*/  MUFU.EX2 R45, R45 ;  /* 0x0000002d002d7308 */ /* 0x000e220000000800 */
[----:B--2---:R-:W-:-:S01]  /*54f0*/  FADD.FTZ R60, R42, R29 ;  /* 0x0000001d2a3c7221 */ /* 0x004fc20000010000 */
[----:B------:R-:W-:Y:S01]  /*5500*/  FADD.FTZ R29, R79, R62 ;  /* 0x0000003e4f1d7221 */ /* 0x000fe20000010000 */
[C---:B---3--:R-:W-:Y:S01]  /*5510*/  F2FP.SATFINITE.E4M3.F32.PACK_AB_MERGE_C R42, R135.reuse, R42, RZ ;  /* 0x0000002a872a723e */ /* 0x048fe200048070ff */
[----:B------:R-:W-:Y:S02]  /*5520*/  IMAD.MOV.U32 R79, RZ, RZ, R87 ;  /* 0x000000ffff4f7224 */ /* 0x000fe400078e0057 */
[----:B------:R-:W-:-:S01]  /*5530*/  FADD.FTZ R60, R135, R60 ;  /* 0x0000003c873c7221 */ /* 0x000fc20000010000 */
[----:B------:R-:W-:Y:S01]  /*5540*/  F2FP.SATFINITE.E4M3.F32.PACK_AB_MERGE_C R207, R14, R13, R42 ;  /* 0x0000000d0ecf723e */ /* 0x000fe2000480702a */
[----:B------:R-:W1:Y:S01]  /*5550*/  MUFU.EX2 R48, R48 ;  /* 0x0000003000307308 */ /* 0x000e620000000800 */
[----:B------:R-:W-:-:S07]  /*5560*/  IMAD.MOV.U32 R42, RZ, RZ, R87 ;  /* 0x000000ffff2a7224 */ /* 0x000fce00078e0057 */
[----:B------:R-:W2:Y:S08]  /*5570*/  MUFU.EX2 R40, R40 ;  /* 0x0000002800287308 */ /* 0x000eb00000000800 */
[----:B------:R4:W-:Y:S08]  /*5580*/  MUFU.EX2 R25, R27 ;  /* 0x0000001b00197308 */ /* 0x0009f00000000800 */
[----:B------:R-:W3:Y:S01]  /*5590*/  MUFU.EX2 R41, R41 ;  /* 0x0000002900297308 */ /* 0x000ee20000000800 */
[----:B----4-:R-:W-:-:S01]  /*55a0*/  FADD.FTZ R27, R15, R60 ;  /* 0x0000003c0f1b7221 */ /* 0x010fc20000010000 */
[----:B------:R-:W-:Y:S01]  /*55b0*/  FADD.FTZ R60, R84, R29 ;  /* 0x0000001d543c7221 */ /* 0x000fe20000010000 */
[----:B------:R-:W-:-:S02]  /*55c0*/  MOV R84, R87 ;  /* 0x0000005700547202 */ /* 0x000fc40000000f00 */
[----:B-----5:R-:W-:Y:S01]  /*55d0*/  FADD.FTZ R62, R20, R27 ;  /* 0x0000001b143e7221 */ /* 0x020fe20000010000 */
[----:B------:R-:W-:-:S01]  /*55e0*/  FADD.FTZ R27, R83, R60 ;  /* 0x0000003c531b7221 */ /* 0x000fc20000010000 */
[----:B------:R-:W-:Y:S01]  /*55f0*/  IMAD.MOV.U32 R83, RZ, RZ, R87 ;  /* 0x000000ffff537224 */ /* 0x000fe200078e0057 */
[----:B------:R-:W4:Y:S01]  /*5600*/  MUFU.EX2 R50, R50 ;  /* 0x0000003200327308 */ /* 0x000f220000000800 */
[----:B0-----:R-:W-:-:S01]  /*5610*/  FADD.FTZ R33, R45, R62 ;  /* 0x0000003e2d217221 */ /* 0x001fc20000010000 */
[----:B------:R-:W-:Y:S01]  /*5620*/  FADD.FTZ R60, R104, R27 ;  /* 0x0000001b683c7221 */ /* 0x000fe20000010000 */
[C---:B-1----:R-:W-:Y:S01]  /*5630*/  F2FP.SATFINITE.E4M3.F32.PACK_AB_MERGE_C R45, R48.reuse, R45, RZ ;  /* 0x0000002d302d723e */ /* 0x042fe200048070ff */
[----:B------:R-:W-:Y:S02]  /*5640*/  IMAD.MOV.U32 R62, RZ, RZ, R87 ;  /* 0x000000ffff3e7224 */ /* 0x000fe400078e0057 */
[----:B------:R-:W-:-:S01]  /*5650*/  FADD.FTZ R33, R48, R33 ;  /* 0x0000002130217221 */ /* 0x000fc20000010000 */
[----:B------:R-:W-:Y:S01]  /*5660*/  FADD.FTZ R27, R103, R60 ;  /* 0x0000003c671b7221 */ /* 0x000fe20000010000 */
[----:B------:R-:W-:Y:S01]  /*5670*/  F2FP.SATFINITE.E4M3.F32.PACK_AB_MERGE_C R209, R20, R15, R45 ;  /* 0x0000000f14d1723e */ /* 0x000fe2000480702d */
[----:B------:R-:W0:Y:S01]  /*5680*/  MUFU.EX2 R51, R51 ;  /* 0x0000003300337308 */ /* 0x000e220000000800 */
[----:B------:R-:W-:-:S02]  /*5690*/  IMAD.MOV.U32 R48, RZ, RZ, R87 ;  /* 0x000000ffff307224 */ /* 0x000fc400078e0057 */
[----:B------:R-:W-:Y:S01]  /*56a0*/  FADD.FTZ R60, R106, R27 ;  /* 0x0000001b6a3c7221 */ /* 0x000fe20000010000 */
[----:B------:R-:W-:-:S03]  /*56b0*/  IMAD.MOV.U32 R45, RZ, RZ, R87 ;  /* 0x000000ffff2d7224 */ /* 0x000fc600078e0057 */
[----:B------:R-:W-:Y:S01]  /*56c0*/  FADD.FTZ R39, R105, R60 ;  /* 0x0000003c69277221 */ /* 0x000fe20000010000 */
[----:B------:R-:W-:Y:S01]  /*56d0*/  IMAD.MOV.U32 R60, RZ, RZ, R87 ;  /* 0x000000ffff3c7224 */ /* 0x000fe200078e0057 */
[----:B------:R-:W1:Y:S02]  /*56e0*/  MUFU.EX2 R43, R43 ;  /* 0x0000002b002b7308 */ /* 0x000e640000000800 */
[----:B------:R-:W-:-:S04]  /*56f0*/  FADD.FTZ R39, R112, R39 ;  /* 0x0000002770277221 */ /* 0x000fc80000010000 */
[----:B------:R-:W-:Y:S02]  /*5700*/  FADD.FTZ R34, R108, R39 ;  /* 0x000000276c227221 */ /* 0x000fe40000010000 */
[----:B------:R2:W-:Y:S02]  /*5710*/  MUFU.EX2 R29, R28 ;  /* 0x0000001c001d7308 */ /* 0x0005e40000000800 */
[----:B------:R-:W-:-:S04]  /*5720*/  FADD.FTZ R39, R109, R34 ;  /* 0x000000226d277221 */ /* 0x000fc80000010000 */
[----:B------:R-:W-:Y:S02]  /*5730*/  FADD.FTZ R34, R88, R39 ;  /* 0x0000002758227221 */ /* 0x000fe40000010000 */
[----:B------:R-:W5:Y:S01]  /*5740*/  MUFU.EX2 R44, R44 ;  /* 0x0000002c002c7308 */ /* 0x000f620000000800 */
[----:B--2---:R-:W-:-:S01]  /*5750*/  FADD.FTZ R28, R40, R33 ;  /* 0x00000021281c7221 */ /* 0x004fc20000010000 */
[----:B------:R-:W-:-:S03]  /*5760*/  FADD.FTZ R113, R113, R34 ;  /* 0x0000002271717221 */ /* 0x000fc60000010000 */
[----:B---3--:R-:W-:-:S03]  /*5770*/  FADD.FTZ R33, R41, R28 ;  /* 0x0000001c29217221 */ /* 0x008fc60000010000 */
[----:B------:R-:W2:Y:S01]  /*5780*/  MUFU.EX2 R53, R53 ;  /* 0x0000003500357308 */ /* 0x000ea20000000800 */
[----:B----4-:R-:W-:-:S01]  /*5790*/  FADD.FTZ R28, R50, R33 ;  /* 0x00000021321c7221 */ /* 0x010fc20000010000 */
[----:B0-----:R-:W-:-:S03]  /*57a0*/  F2FP.SATFINITE.E4M3.F32.PACK_AB_MERGE_C R50, R51, R50, RZ ;  /* 0x000000323332723e */ /* 0x001fc600048070ff */
[----:B------:R-:W-:Y:S01]  /*57b0*/  FADD.FTZ R28, R51, R28 ;  /* 0x0000001c331c7221 */ /* 0x000fe20000010000 */
[----:B------:R-:W-:Y:S01]  /*57c0*/  F2FP.SATFINITE.E4M3.F32.PACK_AB_MERGE_C R211, R41, R40, R50 ;  /* 0x0000002829d3723e */ /* 0x000fe20004807032 */
[----:B------:R-:W-:Y:S01]  /*57d0*/  IMAD.MOV.U32 R51, RZ, RZ, R87 ;  /* 0x000000ffff337224 */ /* 0x000fe200078e0057 */
[----:B------:R-:W0:Y:S01]  /*57e0*/  MUFU.EX2 R54, R54 ;  /* 0x0000003600367308 */ /* 0x000e220000000800 */
[----:B-1----:R-:W-:-:S01]  /*57f0*/  FADD.FTZ R33, R43, R28 ;  /* 0x0000001c2b217221 */ /* 0x002fc20000010000 */
[--C-:B------:R-:W-:Y:S02]  /*5800*/  IMAD.MOV.U32 R50, RZ, RZ, R87.reuse ;  /* 0x000000ffff327224 */ /* 0x100fe400078e0057 */
[----:B------:R-:W-:Y:S02]  /*5810*/  IMAD.MOV.U32 R41, RZ, RZ, R87 ;  /* 0x000000ffff297224 */ /* 0x000fe400078e0057 */
[----:B-----5:R-:W-:Y:S01]  /*5820*/  FADD.FTZ R28, R44, R33 ;  /* 0x000000212c1c7221 */ /* 0x020fe20000010000 */
[----:B------:R-:W-:Y:S01]  /*5830*/  IMAD.MOV.U32 R40, RZ, RZ, R87 ;  /* 0x000000ffff287224 */ /* 0x000fe200078e0057 */
[----:B------:R-:W1:Y:S02]  /*5840*/  MUFU.EX2 R46, R46 ;  /* 0x0000002e002e7308 */ /* 0x000e640000000800 */
[----:B--2---:R-:W-:-:S01]  /*5850*/  FADD.FTZ R39, R53, R28 ;  /* 0x0000001c35277221 */ /* 0x004fc20000010000 */
[----:B------:R-:W-:Y:S01]  /*5860*/  FADD.FTZ R28, R78, R113 ;  /* 0x000000714e1c7221 */ /* 0x000fe20000010000 */
[----:B------:R-:W-:-:S03]  /*5870*/  IMAD.MOV.U32 R78, RZ, RZ, R87 ;  /* 0x000000ffff4e7224 */ /* 0x000fc600078e0057 */
[----:B------:R-:W-:Y:S01]  /*5880*/  FADD.FTZ R28, R89, R28 ;  /* 0x0000001c591c7221 */ /* 0x000fe20000010000 */
[----:B------:R-:W2:Y:S01]  /*5890*/  MUFU.EX2 R49, R49 ;  /* 0x0000003100317308 */ /* 0x000ea20000000800 */
[----:B0-----:R-:W-:-:S02]  /*58a0*/  FADD.FTZ R39, R54, R39 ;  /* 0x0000002736277221 */ /* 0x001fc40000010000 */
[----:B------:R-:W-:Y:S01]  /*58b0*/  FADD.FTZ R21, R93, R28 ;  /* 0x0000001c5d157221 */ /* 0x000fe20000010000 */
[----:B------:R-:W-:Y:S01]  /*58c0*/  F2FP.SATFINITE.E4M3.F32.PACK_AB_MERGE_C R53, R54, R53, RZ ;  /* 0x000000353635723e */ /* 0x000fe200048070ff */
[----:B------:R-:W-:Y:S02]  /*58d0*/  IMAD.MOV.U32 R54, RZ, RZ, R87 ;  /* 0x000000ffff367224 */ /* 0x000fe400078e0057 */
[----:B------:R-:W-:-:S01]  /*58e0*/  FADD.FTZ R21, R96, R21 ;  /* 0x0000001560157221 */ /* 0x000fc20000010000 */
[----:B------:R-:W-:Y:S01]  /*58f0*/  F2FP.SATFINITE.E4M3.F32.PACK_AB_MERGE_C R213, R44, R43, R53 ;  /* 0x0000002b2cd5723e */ /* 0x000fe20004807035 */
[----:B------:R-:W0:Y:S01]  /*5900*/  MUFU.EX2 R55, R55 ;  /* 0x0000003700377308 */ /* 0x000e220000000800 */
[----:B-1----:R-:W-:-:S01]  /*5910*/  FADD.FTZ R34, R46, R39 ;  /* 0x000000272e227221 */ /* 0x002fc20000010000 */
[--C-:B------:R-:W-:Y:S01]  /*5920*/  IMAD.MOV.U32 R53, RZ, RZ, R87.reuse ;  /* 0x000000ffff357224 */ /* 0x100fe200078e0057 */
[----:B------:R-:W-:Y:S01]  /*5930*/  MOV R43, R87 ;  /* 0x00000057002b7202 */ /* 0x000fe20000000f00 */
[----:B------:R-:W-:-:S04]  /*5940*/  IMAD.MOV.U32 R44, RZ, RZ, R87 ;  /* 0x000000ffff2c7224 */ /* 0x000fc800078e0057 */
[----:B------:R-:W1:Y:S01]  /*5950*/  MUFU.EX2 R56, R56 ;  /* 0x0000003800387308 */ /* 0x000e620000000800 */
[----:B--2---:R-:W-:-:S07]  /*5960*/  FADD.FTZ R34, R49, R34 ;  /* 0x0000002231227221 */ /* 0x004fce0000010000 */
[----:B------:R-:W2:Y:S01]  /*5970*/  MUFU.EX2 R92, R92 ;  /* 0x0000005c005c7308 */ /* 0x000ea20000000800 */
[----:B0-----:R-:W-:-:S01]  /*5980*/  FADD.FTZ R39, R55, R34 ;  /* 0x0000002237277221 */ /* 0x001fc20000010000 */
[----:B------:R-:W-:-:S06]  /*5990*/  IMAD.MOV.U32 R34, RZ, RZ, R87 ;  /* 0x000000ffff227224 */ /* 0x000fcc00078e0057 */
[----:B------:R-:W0:Y:S01]  /*59a0*/  MUFU.EX2 R52, R52 ;  /* 0x0000003400347308 */ /* 0x000e220000000800 */
[----:B-1----:R-:W-:-:S01]  /*59b0*/  FADD.FTZ R39, R56, R39 ;  /* 0x0000002738277221 */ /* 0x002fc20000010000 */
[----:B------:R-:W-:Y:S01]  /*59c0*/  F2FP.SATFINITE.E4M3.F32.PACK_AB_MERGE_C R55, R56, R55, RZ ;  /* 0x000000373837723e */ /* 0x000fe200048070ff */
[----:B------:R-:W-:-:S03]  /*59d0*/  IMAD.MOV.U32 R56, RZ, RZ, R87 ;  /* 0x000000ffff387224 */ /* 0x000fc600078e0057 */
[----:B------:R-:W-:Y:S01]  /*59e0*/  F2FP.SATFINITE.E4M3.F32.PACK_AB_MERGE_C R215, R49, R46, R55 ;  /* 0x0000002e31d7723e */ /* 0x000fe20004807037 */
[----:B------:R-:W-:Y:S01]  /*59f0*/  IMAD.MOV.U32 R55, RZ, RZ, R87 ;  /* 0x000000ffff377224 */ /* 0x000fe200078e0057 */
[----:B------:R-:W1:Y:S01]  /*5a00*/  MUFU.EX2 R99, R99 ;  /* 0x0000006300637308 */ /* 0x000e620000000800 */
[----:B--2---:R-:W-:-:S01]  /*5a10*/  FADD.FTZ R28, R92, R21 ;  /* 0x000000155c1c7221 */ /* 0x004fc20000010000 */
[--C-:B------:R-:W-:Y:S02]  /*5a20*/  IMAD.MOV.U32 R49, RZ, RZ, R87.reuse ;  /* 0x000000ffff317224 */ /* 0x100fe400078e0057 */
[----:B------:R-:W-:-:S04]  /*5a30*/  IMAD.MOV.U32 R46, RZ, RZ, R87 ;  /* 0x000000ffff2e7224 */ /* 0x000fc800078e0057 */
[----:B------:R-:W2:Y:S01]  /*5a40*/  MUFU.EX2 R57, R57 ;  /* 0x0000003900397308 */ /* 0x000ea20000000800 */
[----:B0-----:R-:W-:-:S01]  /*5a50*/  FADD.FTZ R6, R52, R39 ;  /* 0x0000002734067221 */ /* 0x001fc20000010000 */
[----:B------:R-:W-:-:S03]  /*5a60*/  IMAD.MOV.U32 R39, RZ, RZ, R87 ;  /* 0x000000ffff277224 */ /* 0x000fc600078e0057 */
[----:B------:R-:W-:-:S03]  /*5a70*/  FADD.FTZ R6, R5, R6 ;  /* 0x0000000605067221 */ /* 0x000fc60000010000 */
[----:B------:R-:W0:Y:S01]  /*5a80*/  MUFU.EX2 R115, R115 ;  /* 0x0000007300737308 */ /* 0x000e220000000800 */
[----:B-1----:R-:W-:-:S04]  /*5a90*/  FADD.FTZ R21, R99, R28 ;  /* 0x0000001c63157221 */ /* 0x002fc80000010000 */
[----:B------:R-:W-:-:S03]  /*5aa0*/  FADD.FTZ R28, R100, R21 ;  /* 0x00000015641c7221 */ /* 0x000fc60000010000 */
[----:B------:R-:W1:Y:S01]  /*5ab0*/  MUFU.EX2 R81, R81 ;  /* 0x0000005100517308 */ /* 0x000e620000000800 */
[----:B--2---:R-:W-:-:S01]  /*5ac0*/  FADD.FTZ R21, R57, R6 ;  /* 0x0000000639157221 */ /* 0x004fc20000010000 */
[----:B------:R-:W-:-:S03]  /*5ad0*/  F2FP.SATFINITE.E4M3.F32.PACK_AB_MERGE_C R57, R58, R57, RZ ;  /* 0x000000393a39723e */ /* 0x000fc600048070ff */
[----:B------:R-:W-:Y:S01]  /*5ae0*/  FADD.FTZ R21, R58, R21 ;  /* 0x000000153a157221 */ /* 0x000fe20000010000 */
[----:B------:R-:W-:Y:S01]  /*5af0*/  F2FP.SATFINITE.E4M3.F32.PACK_AB_MERGE_C R217, R5, R52, R57 ;  /* 0x0000003405d9723e */ /* 0x000fe20004807039 */
[----:B------:R-:W-:Y:S01]  /*5b00*/  IMAD.MOV.U32 R58, RZ, RZ, R87 ;  /* 0x000000ffff3a7224 */ /* 0x000fe200078e0057 */
[----:B------:R-:W2:Y:S01]  /*5b10*/  MUFU.EX2 R24, R24 ;  /* 0x0000001800187308 */ /* 0x000ea20000000800 */
[----:B0-----:R-:W-:-:S01]  /*5b20*/  FADD.FTZ R28, R115, R28 ;  /* 0x0000001c731c7221 */ /* 0x001fc20000010000 */
[----:B------:R-:W-:Y:S01]  /*5b30*/  F2FP.SATFINITE.E4M3.F32.PACK_AB_MERGE_C R100, R115, R100, RZ ;  /* 0x000000647364723e */ /* 0x000fe200048070ff */
[--C-:B------:R-:W-:Y:S02]  /*5b40*/  IMAD.MOV.U32 R57, RZ, RZ, R87.reuse ;  /* 0x000000ffff397224 */ /* 0x100fe400078e0057 */
[----:B------:R-:W-:Y:S01]  /*5b50*/  IMAD.MOV.U32 R52, RZ, RZ, R87 ;  /* 0x000000ffff347224 */ /* 0x000fe200078e0057 */
[----:B------:R-:W-:Y:S02]  /*5b60*/  F2FP.SATFINITE.E4M3.F32.PACK_AB_MERGE_C R216, R99, R92, R100 ;  /* 0x0000005c63d8723e */ /* 0x000fe40004807064 */
        /* <DEDUP_REMOVED lines=20> */
[----:B------:R-:W-:Y:S01]  /*5cb0*/  F2FP.SATFINITE.E4M3.F32.PACK_AB_MERGE_C R218, R82, R81, R85 ;  /* 0x0000005152da723e */ /* 0x000fe20004807055 */
[----:B------:R-:W-:Y:S01]  /*5cc0*/  IMAD.MOV.U32 R85, RZ, RZ, R87 ;  /* 0x000000ffff557224 */ /* 0x000fe200078e0057 */
[----:B------:R-:W0:Y:S01]  /*5cd0*/  MUFU.EX2 R91, R91 ;  /* 0x0000005b005b7308 */ /* 0x000e220000000800 */
[----:B-1----:R-:W-:-:S01]  /*5ce0*/  FADD.FTZ R6, R120, R31 ;  /* 0x0000001f78067221 */ /* 0x002fc20000010000 */
[----:B------:R-:W-:-:S02]  /*5cf0*/  IMAD.MOV.U32 R82, RZ, RZ, R87 ;  /* 0x000000ffff527224 */ /* 0x000fc400078e0057 */
[--C-:B------:R-:W-:Y:S02]  /*5d00*/  IMAD.MOV.U32 R81, RZ, RZ, R87.reuse ;  /* 0x000000ffff517224 */ /* 0x100fe400078e0057 */
[----:B------:R-:W-:Y:S02]  /*5d10*/  IMAD.MOV.U32 R31, RZ, RZ, R87 ;  /* 0x000000ffff1f7224 */ /* 0x000fe400078e0057 */
[----:B------:R-:W-:Y:S01]  /*5d20*/  MUFU.EX2 R94, R94 ;  /* 0x0000005e005e7308 */ /* 0x000fe20000000800 */
[----:B--2---:R-:W-:-:S01]  /*5d30*/  FADD.FTZ R28, R26, R29 ;  /* 0x0000001d1a1c7221 */ /* 0x004fc20000010000 */
[----:B------:R-:W-:-:S06]  /*5d40*/  IMAD.MOV.U32 R24, RZ, RZ, R87 ;  /* 0x000000ffff187224 */ /* 0x000fcc00078e0057 */
[----:B------:R-:W1:Y:S01]  /*5d50*/  MUFU.EX2 R97, R97 ;  /* 0x0000006100617308 */ /* 0x000e620000000800 */
[----:B0-----:R-:W-:-:S07]  /*5d60*/  FADD.FTZ R21, R91, R6 ;  /* 0x000000065b157221 */ /* 0x001fce0000010000 */
[----:B------:R0:W2:Y:S08]  /*5d70*/  MUFU.EX2 R27, R65 ;  /* 0x00000041001b7308 */ /* 0x0000b00000000800 */
[----:B------:R-:W3:Y:S01]  /*5d80*/  MUFU.EX2 R30, R30 ;  /* 0x0000001e001e7308 */ /* 0x000ee20000000800 */
[----:B-1----:R-:W-:Y:S01]  /*5d90*/  F2FP.SATFINITE.E4M3.F32.PACK_AB_MERGE_C R6, R97, R94, RZ ;  /* 0x0000005e6106723e */ /* 0x002fe200048070ff */
[----:B------:R-:W-:Y:S01]  /*5da0*/  FADD.FTZ R94, R94, R21 ;  /* 0x000000155e5e7221 */ /* 0x000fe20000010000 */
[----:B0-----:R-:W-:-:S02]  /*5db0*/  IMAD.MOV.U32 R65, RZ, RZ, R87 ;  /* 0x000000ffff417224 */ /* 0x001fc400078e0057 */
[----:B------:R-:W-:Y:S01]  /*5dc0*/  F2FP.SATFINITE.E4M3.F32.PACK_AB_MERGE_C R220, R91, R120, R6 ;  /* 0x000000785bdc723e */ /* 0x000fe20004807006 */
[----:B------:R-:W-:-:S02]  /*5dd0*/  FADD.FTZ R97, R97, R94 ;  /* 0x0000005e61617221 */ /* 0x000fc40000010000 */
[----:B------:R0:W1:Y:S01]  /*5de0*/  MUFU.EX2 R33, R66 ;  /* 0x0000004200217308 */ /* 0x0000620000000800 */
[----:B--2---:R-:W-:-:S01]  /*5df0*/  FADD.FTZ R29, R27, R28 ;  /* 0x0000001c1b1d7221 */ /* 0x004fc20000010000 */
[----:B------:R-:W-:-:S06]  /*5e00*/  IMAD.MOV.U32 R28, RZ, RZ, R87 ;  /* 0x000000ffff1c7224 */ /* 0x000fcc00078e0057 */
[----:B------:R-:W-:Y:S01]  /*5e10*/  MUFU.EX2 R102, R102 ;  /* 0x0000006600667308 */ /* 0x000fe20000000800 */
[----:B---3--:R-:W-:-:S01]  /*5e20*/  FADD.FTZ R6, R30, R29 ;  /* 0x0000001d1e067221 */ /* 0x008fc20000010000 */
[--C-:B0-----:R-:W-:Y:S02]  /*5e30*/  IMAD.MOV.U32 R66, RZ, RZ, R87.reuse ;  /* 0x000000ffff427224 */ /* 0x101fe400078e0057 */
[----:B------:R-:W-:-:S04]  /*5e40*/  IMAD.MOV.U32 R29, RZ, RZ, R87 ;  /* 0x000000ffff1d7224 */ /* 0x000fc800078e0057 */
[----:B------:R-:W0:Y:S01]  /*5e50*/  MUFU.EX2 R107, R107 ;  /* 0x0000006b006b7308 */ /* 0x000e220000000800 */
[----:B-1----:R-:W-:-:S01]  /*5e60*/  FADD.FTZ R6, R33, R6 ;  /* 0x0000000621067221 */ /* 0x002fc20000010000 */
        /* <DEDUP_REMOVED lines=15> */
[----:B------:R-:W-:-:S04]  /*5f60*/  FADD.FTZ R101, R101, R8 ;  /* 0x0000000865657221 */ /* 0x000fc80000010000 */
[----:B------:R-:W-:Y:S02]  /*5f70*/  FADD.FTZ R102, R102, R101 ;  /* 0x0000006566667221 */ /* 0x000fe40000010000 */
[----:B------:R-:W0:Y:S01]  /*5f80*/  MUFU.EX2 R36, R36 ;  /* 0x0000002400247308 */ /* 0x000e220000000800 */
[----:B-1----:R-:W-:-:S01]  /*5f90*/  FADD.FTZ R8, R32, R7 ;  /* 0x0000000720087221 */ /* 0x002fc20000010000 */
[----:B------:R-:W-:-:S06]  /*5fa0*/  FADD.FTZ R107, R107, R102 ;  /* 0x000000666b6b7221 */ /* 0x000fcc0000010000 */
        /* <DEDUP_REMOVED lines=13> */
[----:B0-----:R-:W-:-:S07]  /*6080*/  FADD.FTZ R8, R110, R107 ;  /* 0x0000006b6e087221 */ /* 0x001fce0000010000 */
[----:B------:R-:W0:Y:S01]  /*6090*/  MUFU.EX2 R68, R68 ;  /* 0x0000004400447308 */ /* 0x000e220000000800 */
[----:B--2---:R-:W-:-:S01]  /*60a0*/  FADD.FTZ R7, R37, R36 ;  /* 0x0000002425077221 */ /* 0x004fc20000010000 */
[----:B------:R-:W-:-:S06]  /*60b0*/  IMAD.MOV.U32 R36, RZ, RZ, R87 ;  /* 0x000000ffff247224 */ /* 0x000fcc00078e0057 */
[----:B------:R-:W2:Y:S01]  /*60c0*/  MUFU.EX2 R69, R69 ;  /* 0x0000004500457308 */ /* 0x000ea20000000800 */
[C---:B-1----:R-:W-:Y:S01]  /*60d0*/  F2FP.SATFINITE.E4M3.F32.PACK_AB_MERGE_C R224, R111.reuse, R110, R9 ;  /* 0x0000006e6fe0723e */ /* 0x042fe20004807009 */
[----:B------:R-:W-:-:S04]  /*60e0*/  FADD.FTZ R111, R111, R8 ;  /* 0x000000086f6f7221 */ /* 0x000fc80000010000 */
[----:B------:R-:W-:Y:S02]  /*60f0*/  FADD.FTZ R114, R114, R111 ;  /* 0x0000006f72727221 */ /* 0x000fe40000010000 */
[----:B------:R-:W1:Y:S01]  /*6100*/  MUFU.EX2 R128, R128 ;  /* 0x0000008000807308 */ /* 0x000e620000000800 */
[----:B0-----:R-:W-:-:S01]  /*6110*/  FADD.FTZ R8, R68, R7 ;  /* 0x0000000744087221 */ /* 0x001fc20000010000 */
[----:B------:R-:W-:-:S06]  /*6120*/  FADD.FTZ R121, R121, R114 ;  /* 0x0000007279797221 */ /* 0x000fcc0000010000 */
[----:B------:R-:W-:Y:S01]  /*6130*/  MUFU.EX2 R118, R118 ;  /* 0x0000007600767308 */ /* 0x000fe20000000800 */
[----:B--2---:R-:W-:-:S07]  /*6140*/  FADD.FTZ R7, R69, R8 ;  /* 0x0000000845077221 */ /* 0x004fce0000010000 */
[----:B------:R-:W0:Y:S01]  /*6150*/  MUFU.EX2 R119, R119 ;  /* 0x0000007700777308 */ /* 0x000e220000000800 */
[C---:B-1----:R-:W-:Y:S01]  /*6160*/  F2FP.SATFINITE.E4M3.F32.PACK_AB_MERGE_C R69, R128.reuse, R69, RZ ;  /* 0x000000458045723e */ /* 0x042fe200048070ff */
        /* <DEDUP_REMOVED lines=12> */
[----:B------:R-:W-:Y:S01]  /*6230*/  MUFU.EX2 R127, R127 ;  /* 0x0000007f007f7308 */ /* 0x000fe20000000800 */
[C---:B0-----:R-:W-:Y:S01]  /*6240*/  F2FP.SATFINITE.E4M3.F32.PACK_AB_MERGE_C R226, R117.reuse, R116, R7 ;  /* 0x0000007475e2723e */ /* 0x041fe20004807007 */
[----:B------:R-:W-:-:S04]  /*6250*/  FADD.FTZ R117, R117, R8 ;  /* 0x0000000875757221 */ /* 0x000fc80000010000 */
[----:B------:R-:W-:Y:S02]  /*6260*/  FADD.FTZ R118, R118, R117 ;  /* 0x0000007576767221 */ /* 0x000fe40000010000 */
[----:B------:R-:W0:Y:S01]  /*6270*/  MUFU.EX2 R122, R122 ;  /* 0x0000007a007a7308 */ /* 0x000e220000000800 */
[----:B-1----:R-:W-:-:S01]  /*6280*/  FADD.FTZ R8, R6, R5 ;  /* 0x0000000506087221 */ /* 0x002fc20000010000 */
[----:B------:R-:W-:Y:S01]  /*6290*/  FADD.FTZ R7, R119, R118 ;  /* 0x0000007677077221 */ /* 0x000fe20000010000 */
[----:B0-----:R-:W-:Y:S02]  /*62a0*/  F2FP.SATFINITE.E4M3.F32.PACK_AB_MERGE_C R5, R122, R127, RZ ;  /* 0x0000007f7a05723e */ /* 0x001fe400048070ff */
[----:B------:R-:W-:Y:S02]  /*62b0*/  FADD.FTZ R127, R127, R8 ;  /* 0x000000087f7f7221 */ /* 0x000fe40000010000 */
[----:B------:R-:W-:Y:S02]  /*62c0*/  F2FP.SATFINITE.E4M3.F32.PACK_AB_MERGE_C R227, R6, R131, R5 ;  /* 0x0000008306e3723e */ /* 0x000fe40004807005 */
[----:B------:R-:W-:Y:S01]  /*62d0*/  FADD.FTZ R6, R122, R127 ;  /* 0x0000007f7a067221 */ /* 0x000fe20000010000 */
[----:B------:R-:W-:Y:S06]  /*62e0*/  @!P1 BRA `(.L_x_5933) ;  /* 0x0000004400c89947 */ /* 0x000fec0003800000 */
[----:B------:R-:W-:Y:S01]  /*62f0*/  MOV R8, R95 ;  /* 0x0000005f00087202 */ /* 0x000fe20000000f00 */
        /* <DEDUP_REMOVED lines=37> */
.L_x_5943:
[----:B------:R-:W-:Y:S01]  /*6550*/  ISETP.NE.AND P2, PT, RZ, UR41, PT ;  /* 0x00000029ff007c0c */ /* 0x000fe2000bf45270 */
[----:B------:R-:W-:-:S04]  /*6560*/  UISETP.NE.AND UP0, UPT, UR51, 0x1, UPT ;  /* 0x000000013300788c */ /* 0x000fc8000bf05270 */
[----:B------:R-:W-:-:S04]  /*6570*/  USEL UR42, URZ, 0x1, UP0 ;  /* 0x000000013f2a7887 */ /* 0x000fc80008000000 */
[----:B------:R-:W-:-:S04]  /*6580*/  ULOP3.LUT UR42, UR52, UR42, URZ, 0x3c, !UPT ;  /* 0x0000002a342a7292 */ /* 0x000fc8000f8e3c3f */
[----:B------:R-:W-:Y:S08]  /*6590*/  @P2 BRA `(.L_x_5934) ;  /* 0x0000000000442947 */ /* 0x000ff00003800000 */
[----:B------:R-:W-:Y:S05]  /*65a0*/  @!P0 BRA `(.L_x_5935) ;  /* 0x0000000000048947 */ /* 0x000fea0003800000 */
[----:B------:R-:W-:Y:S01]  /*65b0*/  BPT.TRAP 0x1 ;  /* 0x000000040000795c */ /* 0x000fe20000300000 */
.L_x_5935:
        /* <DEDUP_REMOVED lines=12> */
.L_x_5936:
[----:B-1----:R-:W-:Y:S05]  /*6680*/  @P1 BRA `(.L_x_5934) ;  /* 0x0000000000081947 */ /* 0x002fea0003800000 */
[----:B------:R-:W1:Y:S02]  /*6690*/  SYNCS.PHASECHK.TRANS64.TRYWAIT P1, [UR6+0x2e830], R2 ;  /* 0x02e83002ff0075a7 */ /* 0x000e640008020146 */
[----:B-1----:R-:W-:Y:S05]  /*66a0*/  @!P1 BRA `(.L_x_5937) ;  /* 0x000000cc008c9947 */ /* 0x002fea0003800000 */
.L_x_5934:
        /* <DEDUP_REMOVED lines=186> */
.L_x_5939:
        /* <DEDUP_REMOVED lines=9> */
.L_x_5940:
[----:B-1----:R-:W-:Y:S05]  /*72e0*/  @P1 BRA `(.L_x_5938) ;  /* 0x0000000000081947 */ /* 0x002fea0003800000 */
[----:B------:R-:W1:Y:S02]  /*72f0*/  SYNCS.PHASECHK.TRANS64.TRYWAIT P1, [UR6+0x2e850], R2 ;  /* 0x02e85002ff0075a7 */ /* 0x000e640008020146 */
[----:B-1----:R-:W-:Y:S05]  /*7300*/  @!P1 BRA `(.L_x_5941) ;  /* 0x000000c0008c9947 */ /* 0x002fea0003800000 */
.L_x_5938:
        /* <DEDUP_REMOVED lines=25> */
[----:B------:R-:W-:Y:S01]  /*74a0*/  FMUL.FTZ R169, R0, R169 ;  /* 0x000000a900a97220 */ /* 0x000fe20000410000 */
        /* <DEDUP_REMOVED lines=31> */
[C---:B------:R-:W-:Y:S01]  /*76a0*/  FMUL.FTZ R158, R0.reuse, R158 ;  /* 0x0000009e009e7220 */ /* 0x040fe20000410000 */
[----:B------:R-:W-:Y:S01]  /*76b0*/  ULOP3.LUT UR6, UR6, 0x10000, URZ, 0xfc, !UPT ;  /* 0x0001000006067892 */ /* 0x000fe2000f8efc3f */
[----:B------:R-:W0:Y:S01]  /*76c0*/  MUFU.TANH R14, R14 ;  /* 0x0000000e000e7308 */ /* 0x000e220000002400 */
[----:B-1----:R-:W-:Y:S01]  /*76d0*/  FMNMX.FTZ R191, R13, R192, !PT ;  /* 0x000000c00dbf7209 */ /* 0x002fe20007810000 */
[C---:B------:R-:W-:Y:S01]  /*76e0*/  FMUL.FTZ R157, R0.reuse, R157 ;  /* 0x0000009d009d7220 */ /* 0x040fe20000410000 */
[----:B------:R-:W-:Y:S01]  /*76f0*/  UIMAD UR11, UR51, 0x700, UR6 ;  /* 0x00000700330b78a4 */ /* 0x000fe2000f8e0206 */
[C---:B------:R-:W-:Y:S01]  /*7700*/  FMUL.FTZ R159, R0.reuse, R159 ;  /* 0x0000009f009f7220 */ /* 0x040fe20000410000 */
[C---:B------:R-:W-:Y:S01]  /*7710*/  FMUL.FTZ R160, R0.reuse, R160 ;  /* 0x000000a000a07220 */ /* 0x040fe20000410000 */
[C---:B------:R-:W-:Y:S01]  /*7720*/  FMUL.FTZ R162, R0.reuse, R162 ;  /* 0x000000a200a27220 */ /* 0x040fe20000410000 */
[C---:B------:R-:W-:Y:S01]  /*7730*/  FMUL.FTZ R161, R0.reuse, R161 ;  /* 0x000000a100a17220 */ /* 0x040fe20000410000 */
[----:B------:R-:W1:Y:S01]  /*7740*/  MUFU.TANH R20, R20 ;  /* 0x0000001400147308 */ /* 0x000e620000002400 */
[----:B--2---:R-:W-:Y:S01]  /*7750*/  FMNMX.FTZ R193, R15, R194, !PT ;  /* 0x000000c20fc17209 */ /* 0x004fe20007810000 */
[----:B------:R-:W-:Y:S01]  /*7760*/  UMOV UR6, UR11 ;  /* 0x0000000b00067c82 */ /* 0x000fe20008000000 */
[C---:B------:R-:W-:Y:S01]  /*7770*/  FMUL.FTZ R163, R0.reuse, R163 ;  /* 0x000000a300a37220 */ /* 0x040fe20000410000 */
[----:B------:R-:W-:Y:S01]  /*7780*/  QGMMA.64x128x32.F32.E4M3.E4M3 R24, R200, gdesc[UR4], R24, gsb0 ;  /* 0x01e00004c8187df3 */ /* 0x000fe20008000818 */
[----:B------:R-:W-:Y:S01]  /*7790*/  UIADD3 UR6, UR11, 0x100, URZ ;  /* 0x000001000b067890 */ /* 0x000fe2000fffe03f */
[----:B------:R-:W-:Y:S01]  /*77a0*/  FMUL.FTZ R164, R0, R164 ;  /* 0x000000a400a47220 */ /* 0x000fe20000410000 */
        /* <DEDUP_REMOVED lines=91> */
[----:B------:R-:W-:-:S06]  /*7d60*/  IMAD.U32 R197, RZ, RZ, UR50 ;  /* 0x00000032ffc57e24 */ /* 0x000fcc000f8e00ff */
        /* <DEDUP_REMOVED lines=12> */
[----:B------:R-:W-:Y:S02]  /*7e30*/  WARPGROUP.DEPBAR.LE gsb0, 0x0 ;  /* 0x00008000000079c5 */ /* 0x000fe40000010000 */
[----:B------:R-:W-:-:S06]  /*7e40*/  WARPGROUP.ARRIVE ;  /* 0x00000000000079c5 */ /* 0x000fcc0000000000 */
[----:B------:R-:W2:Y:S01]  /*7e50*/  S2R R203, SR_TID.X ;  /* 0x0000000000cb7919 */ /* 0x000ea20000002100 */
[----:B------:R-:W3:Y:S01]  /*7e60*/  MUFU.TANH R177, R177 ;  /* 0x000000b100b17308 */ /* 0x000ee20000002400 */
[----:B0-----:R-:W-:Y:S01]  /*7e70*/  FMNMX.FTZ R192, R176, R191, !PT ;  /* 0x000000bfb0c07209 */ /* 0x001fe20007810000 */
[----:B------:R-:W-:Y:S01]  /*7e80*/  QGMMA.64x128x32.F32.E4M3.E4M3 R24, R204, gdesc[UR4], R24, gsb0 ;  /* 0x01e00004cc187df3 */ /* 0x000fe20008000818 */
[----:B------:R-:W-:Y:S01]  /*7e90*/  UIADD3 UR6, UR11, 0x200, URZ ;  /* 0x000002000b067890 */ /* 0x000fe2000fffe03f */
[----:B------:R-:W-:-:S04]  /*7ea0*/  UMOV UR7, 0xc0000010 ;  /* 0xc000001000077882 */ /* 0x000fc80000000000 */
[----:B------:R-:W0:Y:S01]  /*7eb0*/  MUFU.TANH R179, R179 ;  /* 0x000000b300b37308 */ /* 0x000e220000002400 */
[----:B-1----:R-:W-:-:S07]  /*7ec0*/  FMNMX.FTZ R194, R178, R193, !PT ;  /* 0x000000c1b2c27209 */ /* 0x002fce0007810000 */
[----:B------:R-:W1:Y:S01]  /*7ed0*/  MUFU.TANH R180, R180 ;  /* 0x000000b400b47308 */ /* 0x000e620000002400 */
[----:B---3--:R-:W-:-:S07]  /*7ee0*/  FMNMX.FTZ R191, R177, R192, !PT ;  /* 0x000000c0b1bf7209 */ /* 0x008fce0007810000 */
[----:B------:R-:W3:Y:S01]  /*7ef0*/  MUFU.TANH R182, R182 ;  /* 0x000000b600b67308 */ /* 0x000ee20000002400 */
[----:B0-----:R-:W-:Y:S02]  /*7f00*/  FMNMX.FTZ R193, R179, R194, !PT ;  /* 0x000000c2b3c17209 */ /* 0x001fe40007810000 */
[----:B--2---:R-:W-:-:S05]  /*7f10*/  LOP3.LUT P1, RZ, R203, 0x7f, RZ, 0xc0, !PT ;  /* 0x0000007fcbff7812 */ /* 0x004fca000782c0ff */
[----:B------:R-:W0:Y:S01]  /*7f20*/  MUFU.TANH R181, R181 ;  /* 0x000000b500b57308 */ /* 0x000e220000002400 */
[----:B-1----:R-:W-:-:S07]  /*7f30*/  FMNMX.FTZ R192, R180, R191, !PT ;  /* 0x000000bfb4c07209 */ /* 0x002fce0007810000 */
[----:B------:R-:W1:Y:S01]  /*7f40*/  MUFU.TANH R183, R183 ;  /* 0x000000b700b77308 */ /* 0x000e620000002400 */
[----:B---3--:R-:W-:Y:S01]  /*7f50*/  FMNMX.FTZ R194, R182, R193, !PT ;  /* 0x000000c1b6c27209 */ /* 0x008fe20007810000 */
[----:B------:R-:W-:-:S06]  /*7f60*/  @!P1 IMAD R197, R197, 0x8, R2 ;  /* 0x00000008c5c59824 */ /* 0x000fcc00078e0202 */
        /* <DEDUP_REMOVED lines=25> */
[----:B------:R-:W-:-:S04]  /*8100*/  WARPGROUP.ARRIVE ;  /* 0x00000000000079c5 */ /* 0x000fc80000000000 */
[----:B------:R-:W2:Y:S01]  /*8110*/  MUFU.TANH R164, R164 ;  /* 0x000000a400a47308 */ /* 0x000ea20000002400 */
[----:B0-----:R-:W-:Y:S01]  /*8120*/  FMNMX.FTZ R191, R161, R192, !PT ;  /* 0x000000c0a1bf7209 */ /* 0x001fe20007810000 */
[----:B------:R-:W-:Y:S01]  /*8130*/  QGMMA.64x128x32.F32.E4M3.E4M3 R24, R208, gdesc[UR4], R24, gsb0 ;  /* 0x01e00004d0187df3 */ /* 0x000fe20008000818 */
[----:B-1----:R-:W-:Y:S01]  /*8140*/  FMNMX.FTZ R193, R163, R194, !PT ;  /* 0x000000c2a3c17209 */ /* 0x002fe20007810000 */
[----:B------:R-:W-:-:S04]  /*8150*/  UIADD3 UR6, UR11, 0x300, URZ ;  /* 0x000003000b067890 */ /* 0x000fc8000fffe03f */
[----:B------:R-:W0:Y:S01]  /*8160*/  MUFU.TANH R166, R166 ;  /* 0x000000a600a67308 */ /* 0x000e220000002400 */
[----:B------:R-:W-:-:S07]  /*8170*/  UMOV UR7, 0xc0000010 ;  /* 0xc000001000077882 */ /* 0x000fce0000000000 */
        /* <DEDUP_REMOVED lines=39> */
[----:B------:R-:W-:Y:S01]  /*83f0*/  QGMMA.64x128x32.F32.E4M3.E4M3 R24, R212, gdesc[UR4], R24, gsb0 ;  /* 0x01e00004d4187df3 */ /* 0x000fe20008000818 */
[----:B------:R-:W-:Y:S01]  /*8400*/  UIADD3 UR6, UR11, 0x400, URZ ;  /* 0x000004000b067890 */ /* 0x000fe2000fffe03f */
[----:B------:R-:W-:-:S04]  /*8410*/  UMOV UR7, 0xc0000010 ;  /* 0xc000001000077882 */ /* 0x000fc80000000000 */
        /* <DEDUP_REMOVED lines=41> */
[----:B------:R-:W-:Y:S01]  /*86b0*/  QGMMA.64x128x32.F32.E4M3.E4M3 R24, R216, gdesc[UR4], R24, gsb0 ;  /* 0x01e00004d8187df3 */ /* 0x000fe20008000818 */
        /* <DEDUP_REMOVED lines=64> */
[----:B-1----:R-:W-:Y:S02]  /*8ac0*/  FMNMX.FTZ R194, R102, R193, !PT ;  /* 0x000000c166c27209 */ /* 0x002fe40007810000 */
[----:B--2---:R-:W-:-:S05]  /*8ad0*/  FMNMX.FTZ R193, R101, R90, !PT ;  /* 0x0000005a65c17209 */ /* 0x004fca0007810000 */
[----:B------:R-:W1:Y:S01]  /*8ae0*/  SHFL.BFLY PT, R90, R193, 0x2, 0x1f ;  /* 0x0c401f00c15a7f89 */ /* 0x000e6200000e0000 */
[----:B0-----:R-:W-:-:S05]  /*8af0*/  FMNMX.FTZ R194, R103, R194, !PT ;  /* 0x000000c267c27209 */ /* 0x001fca0007810000 */
[----:B------:R-:W0:Y:S01]  /*8b00*/  SHFL.BFLY PT, R95, R194, 0x2, 0x1f ;  /* 0x0c401f00c25f7f89 */ /* 0x000e2200000e0000 */
[----:B-1----:R-:W-:Y:S01]  /*8b10*/  FMNMX.FTZ R195, R193, R90, !PT ;  /* 0x0000005ac1c37209 */ /* 0x002fe20007810000 */
[----:B------:R-:W-:-:S04]  /*8b20*/  IMAD.U32 R193, RZ, RZ, UR10 ;  /* 0x0000000affc17e24 */ /* 0x000fc8000f8e00ff */
[----:B------:R-:W1:Y:S01]  /*8b30*/  SHFL.BFLY PT, R90, R195, 0x1, 0x1f ;  /* 0x0c201f00c35a7f89 */ /* 0x000e6200000e0000 */
[----:B0-----:R-:W-:-:S05]  /*8b40*/  FMNMX.FTZ R196, R194, R95, !PT ;  /* 0x0000005fc2c47209 */ /* 0x001fca0007810000 */
[----:B------:R-:W0:Y:S01]  /*8b50*/  SHFL.BFLY PT, R95, R196, 0x1, 0x1f ;  /* 0x0c201f00c45f7f89 */ /* 0x000e2200000e0000 */
[----:B------:R-:W-:Y:S02]  /*8b60*/  WARPGROUP.DEPBAR.LE gsb0, 0x0 ;  /* 0x00008000000079c5 */ /* 0x000fe40000010000 */
[----:B------:R-:W-:Y:S01]  /*8b70*/  WARPGROUP.ARRIVE ;  /* 0x00000000000079c5 */ /* 0x000fe20000000000 */
[----:B-1----:R-:W-:-:S05]  /*8b80*/  FMNMX.FTZ R90, R195, R90, !PT ;  /* 0x0000005ac35a7209 */ /* 0x002fca0007810000 */
[C---:B------:R-:W-:Y:S01]  /*8b90*/  FADD.FTZ R5, -R90.reuse, R5 ;  /* 0x000000055a057221 */ /* 0x040fe20000010100 */
[----:B------:R-:W-:-:S01]  /*8ba0*/  FFMA.FTZ R193, R90, R193, -8 ;  /* 0xc10000005ac17423 */ /* 0x000fc200000100c1 */
[----:B------:R-:W-:Y:S01]  /*8bb0*/  QGMMA.64x128x32.F32.E4M3.E4M3 R24, R224, gdesc[UR4], R24, gsb0 ;  /* 0x01e00004e0187df3 */ /* 0x000fe20008000818 */
[----:B0-----:R-:W-:Y:S01]  /*8bc0*/  FMNMX.FTZ R95, R196, R95, !PT ;  /* 0x0000005fc45f7209 */ /* 0x001fe20007810000 */
[----:B------:R-:W-:Y:S01]  /*8bd0*/  FMUL.FTZ R194, R5, UR10 ;  /* 0x0000000a05c27c20 */ /* 0x000fe20008410000 */
[----:B------:R-:W-:-:S01]  /*8be0*/  FFMA.FTZ R195, R10, UR10, -R193 ;  /* 0x0000000a0ac37c23 */ /* 0x000fc200080108c1 */
[--C-:B------:R-:W-:Y:S01]  /*8bf0*/  FFMA.FTZ R10, R9, UR10, -R193.reuse ;  /* 0x0000000a090a7c23 */ /* 0x100fe200080108c1 */
[----:B------:R-:W-:-:S01]  /*8c00*/  FFMA.FTZ R9, R13, UR10, -R193 ;  /* 0x0000000a0d097c23 */ /* 0x000fc200080108c1 */
[----:B------:R-:W-:Y:S01]  /*8c10*/  FADD.FTZ R5, -R95, R8 ;  /* 0x000000085f057221 */ /* 0x000fe20000010100 */
[----:B------:R-:W-:-:S01]  /*8c20*/  FFMA.FTZ R13, R21, UR10, -R193 ;  /* 0x0000000a150d7c23 */ /* 0x000fc200080108c1 */
        /* <DEDUP_REMOVED lines=294> */
[----:B0-----:R-:W-:Y:S02]  /*9e90*/  @!P1 VIADD R6, R197, 0x2e840 ;  /* 0x0002e840c5069836 */ /* 0x001fe40000000000 */
[----:B--2---:R-:W-:-:S03]  /*9ea0*/  FADD.FTZ R192, R112, R7 ;  /* 0x0000000770c07221 */ /* 0x004fc60000010000 */
        /* <DEDUP_REMOVED lines=49> */
.L_x_5942:
        /* <DEDUP_REMOVED lines=133> */
.L_x_5933:
[----:B------:R-:W-:Y:S06]  /*aa10*/  BAR.ARV 0x8, 0x180 ;  /* 0x0206000000007b1d */ /* 0x000fec0000002000 */
[----:B------:R-:W-:Y:S05]  /*aa20*/  @!P0 BRA `(.L_x_5944) ;  /* 0x0000000000048947 */ /* 0x000fea0003800000 */
[----:B------:R-:W-:Y:S01]  /*aa30*/  BPT.TRAP 0x1 ;  /* 0x000000040000795c */ /* 0x000fe20000300000 */
.L_x_5944:
[----:B------:R-:W-:Y:S02]  /*aa40*/  IMAD.U32 R0, RZ, RZ, UR42 ;  /* 0x0000002aff007e24 */ /* 0x000fe4000f8e00ff */
[----:B------:R-:W-:-:S03]  /*aa50*/  IMAD.U32 R13, RZ, RZ, UR50 ;  /* 0x00000032ff0d7e24 */ /* 0x000fc6000f8e00ff */
[----:B------:R-:W-:Y:S01]  /*aa60*/  SHF.L.U32 R0, R0, 0x1f, RZ ;  /* 0x0000001f00007819 */ /* 0x000fe200000006ff */
[----:B------:R-:W-:-:S04]  /*aa70*/  IMAD R13, R13, 0x8, R2 ;  /* 0x000000080d0d7824 */ /* 0x000fc800078e0202 */
[----:B------:R0:W1:Y:S01]  /*aa80*/  SYNCS.PHASECHK.TRANS64.TRYWAIT P1, [R13+URZ+0x2e850], R0 ;  /* 0x02e850000d0075a7 */ /* 0x000062000802017f */
[----:B------:R-:W-:Y:S05]  /*aa90*/  @!P0 BRA `(.L_x_5945) ;  /* 0x0000000000048947 */ /* 0x000fea0003800000 */
[----:B------:R-:W-:Y:S01]  /*aaa0*/  BPT.TRAP 0x1 ;  /* 0x000000040000795c */ /* 0x000fe20000300000 */
.L_x_5945:
[----:B------:R-:W-:Y:S01]  /*aab0*/  VIADD R2, R2, 0x400 ;  /* 0x0000040002027836 */ /* 0x000fe20000000000 */
[----:B------:R-:W-:-:S04]  /*aac0*/  MOV R5, UR50 ;  /* 0x0000003200057c02 */ /* 0x000fc80008000f00 */
[----:B------:R-:W-:-:S04]  /*aad0*/  SHF.R.U32.HI R2, RZ, 0x4, R2 ;  /* 0x00000004ff027819 */ /* 0x000fc80000011602 */
[----:B------:R-:W-:-:S04]  /*aae0*/  LOP3.LUT R2, R2, 0x3fff, RZ, 0xc0, !PT ;  /* 0x00003fff02027812 */ /* 0x000fc800078ec0ff */
[----:B------:R-:W-:Y:S01]  /*aaf0*/  LOP3.LUT R2, R2, 0x10000, RZ, 0xfc, !PT ;  /* 0x0001000002027812 */ /* 0x000fe200078efcff */
[----:B-1----:R-:W-:Y:S06]  /*ab00*/  @P1 BRA `(.L_x_5946) ;  /* 0x0000000000081947 */ /* 0x002fec0003800000 */
[----:B------:R-:W1:Y:S02]  /*ab10*/  SYNCS.PHASECHK.TRANS64.TRYWAIT P1, [R13+URZ+0x2e850], R0 ;  /* 0x02e850000d0075a7 */ /* 0x000e64000802017f */
[----:B-1----:R-:W-:Y:S05]  /*ab20*/  @!P1 BRA `(.L_x_5947) ;  /* 0x00000088009c9947 */ /* 0x002fea0003800000 */
.L_x_5946:
        /* <DEDUP_REMOVED lines=13> */
[----:B------:R-:W-:Y:S01]  /*ac00*/  QGMMA.64x128x32.F32.E4M3.E4M3 R24, R200, gdesc[UR4], R24, gsb0 ;  /* 0x01e00004c8187df3 */ /* 0x000fe20008000818 */
[----:B------:R-:W-:Y:S01]  /*ac10*/  R2UR UR6, R8 ;  /* 0x00000000080672ca */ /* 0x000fe200000e0000 */
[----:B------:R-:W-:Y:S01]  /*ac20*/  VIADD R8, R4, 0x200 ;  /* 0x0000020004087836 */ /* 0x000fe20000000000 */
[----:B------:R-:W-:Y:S01]  /*ac30*/  R2UR UR7, R9 ;  /* 0x00000000090772ca */ /* 0x000fe200000e0000 */
[----:B------:R-:W-:Y:S01]  /*ac40*/  IMAD.MOV.U32 R9, RZ, RZ, -0x3ffffff0 ;  /* 0xc0000010ff097424 */ /* 0x000fe200078e00ff */
[----:B------:R-:W-:Y:S02]  /*ac50*/  @UP0 ULDC.64 UR12, c[0x0][0x9c8] ;  /* 0x00027200000c0ab9 */ /* 0x000fe40000000a00 */
[----:B------:R-:W-:Y:S01]  /*ac60*/  @UP0 UIMAD.WIDE.U32 UR4, UR36, UR12, URZ ;  /* 0x0000000c240402a5 */ /* 0x000fe2000f8e003f */
[----:B------:R-:W-:Y:S02]  /*ac70*/  WARPGROUP.DEPBAR.LE gsb0, 0x0 ;  /* 0x00008000000079c5 */ /* 0x000fe40000010000 */
[----:B------:R-:W-:-:S06]  /*ac80*/  WARPGROUP.ARRIVE ;  /* 0x00000000000079c5 */ /* 0x000fcc0000000000 */
[----:B------:R-:W-:Y:S01]  /*ac90*/  QGMMA.64x128x32.F32.E4M3.E4M3 R24, R204, gdesc[UR4], R24, gsb0 ;  /* 0x01e00004cc187df3 */ /* 0x000fe20008000818 */
[----:B------:R-:W-:Y:S01]  /*aca0*/  R2UR UR6, R8 ;  /* 0x00000000080672ca */ /* 0x000fe200000e0000 */
[----:B------:R-:W-:Y:S01]  /*acb0*/  VIADD R8, R4, 0x300 ;  /* 0x0000030004087836 */ /* 0x000fe20000000000 */
[----:B------:R-:W-:Y:S01]  /*acc0*/  R2UR UR7, R9 ;  /* 0x00000000090772ca */ /* 0x000fe200000e0000 */
[----:B------:R-:W-:Y:S01]  /*acd0*/  IMAD.MOV.U32 R9, RZ, RZ, -0x3ffffff0 ;  /* 0xc0000010ff097424 */ /* 0x000fe200078e00ff */
[----:B------:R-:W-:Y:S02]  /*ace0*/  WARPGROUP.DEPBAR.LE gsb0, 0x0 ;  /* 0x00008000000079c5 */ /* 0x000fe40000010000 */
[----:B------:R-:W-:-:S09]  /*acf0*/  WARPGROUP.ARRIVE ;  /* 0x00000000000079c5 */ /* 0x000fd20000000000 */
        /* <DEDUP_REMOVED lines=17> */
[----:B------:R-:W-:Y:S01]  /*ae10*/  @UP0 ULEA UR6, UP1, UR4, UR8, 0x2 ;  /* 0x0000000804060291 */ /* 0x000fe2000f82103f */
[----:B------:R-:W-:-:S03]  /*ae20*/  R2UR UR7, R9 ;  /* 0x00000000090772ca */ /* 0x000fc600000e0000 */
[----:B------:R-:W-:-:S03]  /*ae30*/  @UP0 ULEA.HI.X UR5, UR4, UR9, UR5, 0x2, UP1 ;  /* 0x0000000904050291 */ /* 0x000fc600088f1405 */
[----:B------:R-:W-:Y:S01]  /*ae40*/  @UP0 UMOV UR4, UR6 ;  /* 0x0000000600040c82 */ /* 0x000fe20008000000 */
[----:B------:R-:W-:Y:S01]  /*ae50*/  R2UR UR6, R8 ;  /* 0x00000000080672ca */ /* 0x000fe200000e0000 */
[----:B------:R-:W-:Y:S02]  /*ae60*/  IMAD.U32 R10, RZ, RZ, UR4 ;  /* 0x00000004ff0a7e24 */ /* 0x000fe4000f8e00ff */
[----:B------:R-:W-:-:S05]  /*ae70*/  IMAD.U32 R11, RZ, RZ, UR5 ;  /* 0x00000005ff0b7e24 */ /* 0x000fca000f8e00ff */
[----:B------:R2:W3:Y:S01]  /*ae80*/  @P1 LDG.E R12, desc[UR46][R10.64] ;  /* 0x0000002e0a0c1981 */ /* 0x0004e2000c1e1900 */
[----:B------:R-:W-:Y:S02]  /*ae90*/  VIADD R8, R4, 0x500 ;  /* 0x0000050004087836 */ /* 0x000fe40000000000 */
[----:B------:R-:W-:Y:S01]  /*aea0*/  IMAD.MOV.U32 R9, RZ, RZ, -0x3ffffff0 ;  /* 0xc0000010ff097424 */ /* 0x000fe200078e00ff */
[----:B------:R-:W-:Y:S02]  /*aeb0*/  WARPGROUP.DEPBAR.LE gsb0, 0x0 ;  /* 0x00008000000079c5 */ /* 0x000fe40000010000 */
[----:B------:R-:W-:-:S06]  /*aec0*/  WARPGROUP.ARRIVE ;  /* 0x00000000000079c5 */ /* 0x000fcc0000000000 */
[----:B------:R-:W-:Y:S01]  /*aed0*/  QGMMA.64x128x32.F32.E4M3.E4M3 R24, R216, gdesc[UR4], R24, gsb0 ;  /* 0x01e00004d8187df3 */ /* 0x000fe20008000818 */
[----:B------:R-:W-:Y:S02]  /*aee0*/  R2UR UR6, R8 ;  /* 0x00000000080672ca */ /* 0x000fe400000e0000 */
[----:B------:R-:W-:Y:S01]  /*aef0*/  R2UR UR7, R9 ;  /* 0x00000000090772ca */ /* 0x000fe200000e0000 */
[----:B------:R-:W-:Y:S02]  /*af00*/  VIADD R4, R4, 0x600 ;  /* 0x0000060004047836 */ /* 0x000fe40000000000 */
[----:B------:R-:W-:Y:S01]  /*af10*/  IMAD.MOV.U32 R5, RZ, RZ, -0x3ffffff0 ;  /* 0xc0000010ff057424 */ /* 0x000fe200078e00ff */
[----:B01----:R-:W0:Y:S04]  /*af20*/  SHFL.BFLY PT, R0, R7, 0x2, 0x1f ;  /* 0x0c401f0007007f89 */ /* 0x003e2800000e0000 */
[----:B------:R-:W1:Y:S01]  /*af30*/  SHFL.BFLY PT, R9, R6, 0x2, 0x1f ;  /* 0x0c401f0006097f89 */ /* 0x000e6200000e0000 */
[----:B------:R-:W-:-:S02]  /*af40*/  WARPGROUP.DEPBAR.LE gsb0, 0x0 ;  /* 0x00008000000079c5 */ /* 0x000fc40000010000 */
[----:B------:R-:W-:-:S06]  /*af50*/  WARPGROUP.ARRIVE ;  /* 0x00000000000079c5 */ /* 0x000fcc0000000000 */
[----:B------:R-:W-:Y:S01]  /*af60*/  QGMMA.64x128x32.F32.E4M3.E4M3 R24, R220, gdesc[UR4], R24, gsb0 ;  /* 0x01e00004dc187df3 */ /* 0x000fe20008000818 */
[----:B------:R-:W-:Y:S02]  /*af70*/  R2UR UR6, R4 ;  /* 0x00000000040672ca */ /* 0x000fe400000e0000 */
[----:B------:R-:W-:Y:S01]  /*af80*/  R2UR UR7, R5 ;  /* 0x00000000050772ca */ /* 0x000fe200000e0000 */
[----:B0-----:R-:W-:-:S01]  /*af90*/  FADD.FTZ R0, R0, R7 ;  /* 0x0000000700007221 */ /* 0x001fc20000010000 */
[----:B-1----:R-:W-:-:S04]  /*afa0*/  FADD.FTZ R9, R9, R6 ;  /* 0x0000000609097221 */ /* 0x002fc80000010000 */
[----:B------:R-:W0:Y:S04]  /*afb0*/  SHFL.BFLY PT, R5, R0, 0x1, 0x1f ;  /* 0x0c201f0000057f89 */ /* 0x000e2800000e0000 */
[----:B------:R-:W2:Y:S01]  /*afc0*/  SHFL.BFLY PT, R2, R9, 0x1, 0x1f ;  /* 0x0c201f0009027f89 */ /* 0x000ea200000e0000 */
[----:B0-----:R-:W-:-:S01]  /*afd0*/  FADD.FTZ R8, R0, R5 ;  /* 0x0000000500087221 */ /* 0x001fc20000010000 */
[----:B--2---:R-:W-:-:S04]  /*afe0*/  FADD.FTZ R10, R9, R2 ;  /* 0x00000002090a7221 */ /* 0x004fc80000010000 */
        /* <DEDUP_REMOVED lines=14> */
[----:B------:R-:W2:Y:S01]  /*b0d0*/  @P1 MUFU.RCP R9, R10 ;  /* 0x0000000a00091308 */ /* 0x000ea20000001000 */
[----:B------:R-:W-:Y:S01]  /*b0e0*/  MOV R15, UR10 ;  /* 0x0000000a000f7c02 */ /* 0x000fe20008000f00 */
[----:B------:R-:W-:-:S02]  /*b0f0*/  IMAD.U32 R7, RZ, RZ, UR10 ;  /* 0x0000000aff077e24 */ /* 0x000fc4000f8e00ff */
[----:B0-----:R-:W-:Y:S02]  /*b100*/  @P2 FMUL.FTZ R4, R4, 0.69314718246459960938 ;  /* 0x3f31721804042820 */ /* 0x001fe40000410000 */
        /* <DEDUP_REMOVED lines=12> */
.L_x_5948:
        /* <DEDUP_REMOVED lines=74> */
.L_x_5926:
        /* <DEDUP_REMOVED lines=47> */
[----:B------:R-:W-:Y:S02]  /*b960*/  SEL R77, R30, R27, P0 ;  /* 0x0000001b1e4d7207 */ /* 0x000fe40000000000 */
[----:B------:R-:W-:Y:S02]  /*b970*/  SEL R79, R27, R30, P0 ;  /* 0x0000001e1b4f7207 */ /* 0x000fe40000000000 */
[----:B------:R-:W-:-:S02]  /*b980*/  IADD3 R93, P1, R6, 0x40, RZ ;  /* 0x00000040065d7810 */ /* 0x000fc40007f3e0ff */
[C---:B------:R-:W-:Y:S02]  /*b990*/  IADD3 R89, P6, R6.reuse, 0x20, RZ ;  /* 0x0000002006597810 */ /* 0x040fe40007fde0ff */
[----:B------:R-:W-:Y:S02]  /*b9a0*/  LOP3.LUT R10, R93, 0x380, RZ, 0xc0, !PT ;  /* 0x000003805d0a7812 */ /* 0x000fe400078ec0ff */
[----:B------:R-:W-:Y:S01]  /*b9b0*/  LOP3.LUT R8, R89, 0x380, RZ, 0xc0, !PT ;  /* 0x0000038059087812 */ /* 0x000fe200078ec0ff */
[----:B------:R-:W-:Y:S01]  /*b9c0*/  IMAD.X R27, RZ, RZ, R7, P6 ;  /* 0x000000ffff1b7224 */ /* 0x000fe200030e0607 */
[----:B------:R-:W-:Y:S02]  /*b9d0*/  IADD3 R97, P2, R6, 0x60, RZ ;  /* 0x0000006006617810 */ /* 0x000fe40007f5e0ff */
[----:B------:R-:W-:Y:S02]  /*b9e0*/  SHF.R.U64 R10, R10, 0x3, RZ ;  /* 0x000000030a0a7819 */ /* 0x000fe400000012ff */
[----:B------:R-:W-:-:S02]  /*b9f0*/  IADD3 R103, P4, R6, 0x4020, RZ ;  /* 0x0000402006677810 */ /* 0x000fc40007f9e0ff */
[C---:B------:R-:W-:Y:S02]  /*ba00*/  LOP3.LUT R9, R6.reuse, 0x380, RZ, 0xc0, !PT ;  /* 0x0000038006097812 */ /* 0x040fe400078ec0ff */
[----:B------:R-:W-:Y:S02]  /*ba10*/  IADD3 R105, P5, R6, 0x4040, RZ ;  /* 0x0000404006697810 */ /* 0x000fe40007fbe0ff */
[----:B------:R-:W-:Y:S02]  /*ba20*/  SHF.R.U64 R8, R8, 0x3, RZ ;  /* 0x0000000308087819 */ /* 0x000fe400000012ff */
[----:B------:R-:W-:Y:S01]  /*ba30*/  IADD3 R101, P3, R6, 0x4000, RZ ;  /* 0x0000400006657810 */ /* 0x000fe20007f7e0ff */
[--C-:B------:R-:W-:Y:S01]  /*ba40*/  IMAD.X R11, RZ, RZ, R7.reuse, P5 ;  /* 0x000000ffff0b7224 */ /* 0x100fe200028e0607 */
[----:B------:R-:W-:Y:S02]  /*ba50*/  LOP3.LUT R12, R97, 0x380, RZ, 0xc0, !PT ;  /* 0x00000380610c7812 */ /* 0x000fe400078ec0ff */
[----:B------:R-:W-:Y:S01]  /*ba60*/  LOP3.LUT R24, R10, R93, RZ, 0x3c, !PT ;  /* 0x0000005d0a187212 */ /* 0x000fe200078e3cff */
[----:B------:R-:W-:Y:S01]  /*ba70*/  IMAD.X R15, RZ, RZ, R7, P3 ;  /* 0x000000ffff0f7224 */ /* 0x000fe200018e0607 */
[----:B------:R-:W-:-:S02]  /*ba80*/  LOP3.LUT R10, R103, 0x380, RZ, 0xc0, !PT ;  /* 0x00000380670a7812 */ /* 0x000fc400078ec0ff */
[----:B------:R-:W-:Y:S02]  /*ba90*/  SHF.R.U64 R9, R9, 0x3, RZ ;  /* 0x0000000309097819 */ /* 0x000fe400000012ff */
[----:B------:R-:W-:Y:S02]  /*baa0*/  LOP3.LUT R28, R105, 0x380, RZ, 0xc0, !PT ;  /* 0x00000380691c7812 */ /* 0x000fe400078ec0ff */
[----:B------:R-:W-:Y:S02]  /*bab0*/  LOP3.LUT R26, R8, R89, RZ, 0x3c, !PT ;  /* 0x00000059081a7212 */ /* 0x000fe400078e3cff */
[----:B------:R-:W-:Y:S02]  /*bac0*/  F2FP.BF16.F32.PACK_AB R50, R50, R53 ;  /* 0x000000353232723e */ /* 0x000fe400000010ff */
[----:B------:R-:W-:Y:S02]  /*bad0*/  F2FP.BF16.F32.PACK_AB R43, R42, R43 ;  /* 0x0000002b2a2b723e */ /* 0x000fe400000010ff */
[----:B------:R-:W-:-:S02]  /*bae0*/  SHF.R.U64 R12, R12, 0x3, RZ ;  /* 0x000000030c0c7819 */ /* 0x000fc400000012ff */
[----:B------:R-:W-:Y:S02]  /*baf0*/  LOP3.LUT R8, R101, 0x380, RZ, 0xc0, !PT ;  /* 0x0000038065087812 */ /* 0x000fe400078ec0ff */
[----:B------:R-:W-:Y:S02]  /*bb00*/  IADD3 R107, P6, R6, 0x4060, RZ ;  /* 0x00004060066b7810 */ /* 0x000fe40007fde0ff */
[----:B------:R-:W-:Y:S02]  /*bb10*/  SHF.R.U64 R10, R10, 0x3, RZ ;  /* 0x000000030a0a7819 */ /* 0x000fe400000012ff */
[----:B------:R-:W-:Y:S02]  /*bb20*/  F2FP.BF16.F32.PACK_AB R99, R98, R99 ;  /* 0x000000636263723e */ /* 0x000fe400000010ff */
[----:B------:R-:W-:Y:S01]  /*bb30*/  LOP3.LUT R6, R9, R6, RZ, 0x3c, !PT ;  /* 0x0000000609067212 */ /* 0x000fe200078e3cff */
[----:B------:R-:W-:Y:S01]  /*bb40*/  IMAD.X R9, RZ, RZ, R7, P6 ;  /* 0x000000ffff097224 */ /* 0x000fe200030e0607 */
[----:B------:R-:W-:-:S02]  /*bb50*/  SHF.R.U64 R28, R28, 0x3, RZ ;  /* 0x000000031c1c7819 */ /* 0x000fc400000012ff */
[----:B------:R-:W-:Y:S02]  /*bb60*/  F2FP.BF16.F32.PACK_AB R73, R72, R73 ;  /* 0x000000494849723e */ /* 0x000fe400000010ff */
[----:B------:R-:W-:Y:S01]  /*bb70*/  F2FP.BF16.F32.PACK_AB R14, R13, R14 ;  /* 0x0000000e0d0e723e */ /* 0x000fe200000010ff */
[--C-:B------:R-:W-:Y:S01]  /*bb80*/  IMAD.X R13, RZ, RZ, R7.reuse, P4 ;  /* 0x000000ffff0d7224 */ /* 0x100fe200020e0607 */
[----:B------:R-:W-:Y:S02]  /*bb90*/  SEL R53, R25, R20, P0 ;  /* 0x0000001419357207 */ /* 0x000fe40000000000 */
[----:B------:R-:W-:Y:S01]  /*bba0*/  SEL R55, R20, R25, P0 ;  /* 0x0000001914377207 */ /* 0x000fe20000000000 */
[----:B------:R-:W-:Y:S01]  /*bbb0*/  IMAD.X R25, RZ, RZ, R7, P1 ;  /* 0x000000ffff197224 */ /* 0x000fe200008e0607 */
[----:B------:R-:W-:Y:S02]  /*bbc0*/  F2FP.BF16.F32.PACK_AB R95, R94, R95 ;  /* 0x0000005f5e5f723e */ /* 0x000fe400000010ff */
[----:B------:R-:W-:-:S02]  /*bbd0*/  SEL R71, R50, R43, P0 ;  /* 0x0000002b32477207 */ /* 0x000fc40000000000 */
[----:B------:R-:W-:Y:S02]  /*bbe0*/  LOP3.LUT R20, R12, R97, RZ, 0x3c, !PT ;  /* 0x000000610c147212 */ /* 0x000fe400078e3cff */
[----:B------:R-:W-:Y:S02]  /*bbf0*/  SHF.R.U64 R8, R8, 0x3, RZ ;  /* 0x0000000308087819 */ /* 0x000fe400000012ff */
[----:B------:R-:W-:Y:S02]  /*bc00*/  F2FP.BF16.F32.PACK_AB R68, R68, R69 ;  /* 0x000000454444723e */ /* 0x000fe400000010ff */
[----:B------:R-:W-:Y:S02]  /*bc10*/  F2FP.BF16.F32.PACK_AB R65, R64, R65 ;  /* 0x000000414041723e */ /* 0x000fe400000010ff */
[----:B------:R-:W-:Y:S02]  /*bc20*/  F2FP.BF16.F32.PACK_AB R91, R90, R91 ;  /* 0x0000005b5a5b723e */ /* 0x000fe400000010ff */
[----:B------:R-:W-:-:S02]  /*bc30*/  F2FP.BF16.F32.PACK_AB R57, R56, R57 ;  /* 0x000000393839723e */ /* 0x000fc400000010ff */
[----:B------:R-:W-:Y:S02]  /*bc40*/  F2FP.BF16.F32.PACK_AB R32, R29, R32 ;  /* 0x000000201d20723e */ /* 0x000fe400000010ff */
[----:B------:R-:W-:Y:S02]  /*bc50*/  SEL R43, R43, R50, P0 ;  /* 0x000000322b2b7207 */ /* 0x000fe40000000000 */
[----:B------:R-:W-:Y:S02]  /*bc60*/  LOP3.LUT R12, R10, R103, RZ, 0x3c, !PT ;  /* 0x000000670a0c7212 */ /* 0x000fe400078e3cff */
[----:B------:R-:W-:Y:S02]  /*bc70*/  SEL R29, R100, R99, P0 ;  /* 0x00000063641d7207 */ /* 0x000fe40000000000 */
[----:B------:R-:W-:Y:S02]  /*bc80*/  LOP3.LUT R10, R28, R105, RZ, 0x3c, !PT ;  /* 0x000000691c0a7212 */ /* 0x000fe400078e3cff */
[----:B------:R-:W-:-:S02]  /*bc90*/  MOV R50, R6 ;  /* 0x0000000600327202 */ /* 0x000fc40000000f00 */
[----:B------:R-:W-:Y:S02]  /*bca0*/  F2FP.BF16.F32.PACK_AB R49, R49, R88 ;  /* 0x000000583131723e */ /* 0x000fe400000010ff */
[----:B------:R-:W-:Y:S02]  /*bcb0*/  F2FP.BF16.F32.PACK_AB R41, R41, R48 ;  /* 0x000000302929723e */ /* 0x000fe400000010ff */
[----:B------:R-:W-:Y:S02]  /*bcc0*/  F2FP.BF16.F32.PACK_AB R40, R37, R40 ;  /* 0x000000282528723e */ /* 0x000fe400000010ff */
[----:B------:R-:W-:Y:S02]  /*bcd0*/  SEL R99, R99, R100, P0 ;  /* 0x0000006463637207 */ /* 0x000fe40000000000 */
[----:B------:R-:W-:Y:S02]  /*bce0*/  SEL R63, R76, R73, P0 ;  /* 0x000000494c3f7207 */ /* 0x000fe40000000000 */
[----:B------:R-:W-:-:S02]  /*bcf0*/  SEL R81, R21, R14, P0 ;  /* 0x0000000e15517207 */ /* 0x000fc40000000000 */
[----:B------:R-:W-:Y:S01]  /*bd00*/  SEL R83, R14, R21, P0 ;  /* 0x000000150e537207 */ /* 0x000fe20000000000 */
[----:B------:R-:W-:Y:S01]  /*bd10*/  IMAD.X R21, RZ, RZ, R7, P2 ;  /* 0x000000ffff157224 */ /* 0x000fe200010e0607 */
[----:B------:R-:W-:Y:S02]  /*bd20*/  F2FP.BF16.F32.PACK_AB R38, R38, R39 ;  /* 0x000000272626723e */ /* 0x000fe400000010ff */
[----:B------:R-:W-:Y:S02]  /*bd30*/  F2FP.BF16.F32.PACK_AB R35, R34, R35 ;  /* 0x000000232223723e */ /* 0x000fe400000010ff */
[----:B------:R-:W-:Y:S02]  /*bd40*/  F2FP.BF16.F32.PACK_AB R33, R33, R36 ;  /* 0x000000242121723e */ /* 0x000fe400000010ff */
[----:B------:R-:W-:Y:S02]  /*bd50*/  SEL R31, R96, R95, P0 ;  /* 0x0000005f601f7207 */ /* 0x000fe40000000000 */
[----:B------:R-:W-:-:S02]  /*bd60*/  SEL R73, R73, R76, P0 ;  /* 0x0000004c49497207 */ /* 0x000fc40000000000 */
[----:B------:R-:W-:Y:S02]  /*bd70*/  LOP3.LUT R14, R8, R101, RZ, 0x3c, !PT ;  /* 0x00000065080e7212 */ /* 0x000fe400078e3cff */
        /* <DEDUP_REMOVED lines=9> */
[----:B------:R-:W-:Y:S02]  /*be10*/  MOV R60, R10 ;  /* 0x0000000a003c7202 */ /* 0x000fe40000000f00 */
[----:B------:R-:W-:-:S02]  /*be20*/  SEL R49, R49, R52, P0 ;  /* 0x0000003431317207 */ /* 0x000fc40000000000 */
[----:B------:R-:W-:Y:S02]  /*be30*/  SEL R41, R40, R41, P0 ;  /* 0x0000002928297207 */ /* 0x000fe40000000000 */
[----:B------:R-:W-:Y:S02]  /*be40*/  SEL R51, R33, R32, P0 ;  /* 0x0000002021337207 */ /* 0x000fe40000000000 */
[----:B------:R-:W-:Y:S02]  /*be50*/  SEL R75, R38, R35, P0 ;  /* 0x00000023264b7207 */ /* 0x000fe40000000000 */
[----:B------:R-:W-:Y:S02]  /*be60*/  SEL R33, R32, R33, P0 ;  /* 0x0000002120217207 */ /* 0x000fe40000000000 */
[----:B------:R-:W-:Y:S02]  /*be70*/  SEL R35, R35, R38, P0 ;  /* 0x0000002623237207 */ /* 0x000fe40000000000 */
[----:B------:R-:W-:-:S02]  /*be80*/  MOV R64, R14 ;  /* 0x0000000e00407202 */ /* 0x000fc40000000f00 */
[----:B------:R-:W-:Y:S02]  /*be90*/  MOV R68, R26 ;  /* 0x0000001a00447202 */ /* 0x000fe40000000f00 */
[----:B------:R-:W-:Y:S02]  /*bea0*/  MOV R7, R20 ;  /* 0x0000001400077202 */ /* 0x000fe40000000f00 */
[----:B------:R-:W-:Y:S02]  /*beb0*/  LOP3.LUT R30, R107, 0x380, RZ, 0xc0, !PT ;  /* 0x000003806b1e7812 */ /* 0x000fe400078ec0ff */
[----:B------:R-:W-:Y:S02]  /*bec0*/  MOV R62, R12 ;  /* 0x0000000c003e7202 */ /* 0x000fe40000000f00 */
[----:B------:R-:W-:Y:S02]  /*bed0*/  SHF.R.U64 R30, R30, 0x3, RZ ;  /* 0x000000031e1e7819 */ /* 0x000fe400000012ff */
[----:B------:R-:W-:-:S02]  /*bee0*/  MOV R66, R24 ;  /* 0x0000001800427202 */ /* 0x000fc40000000f00 */
[----:B------:R-:W-:Y:S02]  /*bef0*/  LOP3.LUT R8, R30, R107, RZ, 0x3c, !PT ;  /* 0x0000006b1e087212 */ /* 0x000fe400078e3cff */
[----:B------:R-:W-:Y:S02]  /*bf00*/  PLOP3.LUT P2, PT, PT, PT, UP0, 0x80, 0x0 ;  /* 0x000000000000781c */ /* 0x000fe40003f4f008 */
[----:B------:R-:W-:Y:S01]  /*bf10*/  MOV R21, R8 ;  /* 0x0000000800157202 */ /* 0x000fe20000000f00 */
[----:B------:R-:W-:Y:S01]  /*bf20*/  ULDC UR8, c[0x0][0xa88] ;  /* 0x0002a20000087ab9 */ /* 0x000fe20000000800 */
[----:B--2---:R-:W-:Y:S01]  /*bf30*/  LOP3.LUT R6, R44, 0x2, RZ, 0x3c, !PT ;  /* 0x000000022c067812 */ /* 0x004fe200078e3cff */
[----:B------:R-:W-:Y:S04]  /*bf40*/  SHFL.IDX PT, R29, R29, R44, 0x1c1f ;  /* 0x001c1f2c1d1d7589 */ /* 0x000fe800000e0000 */
[----:B------:R-:W0:Y:S04]  /*bf50*/  SHFL.IDX PT, R10, R99, R6, 0x1c1f ;  /* 0x001c1f06630a7589 */ /* 0x000e2800000e0000 */
[----:B------:R-:W-:Y:S04]  /*bf60*/  SHFL.IDX PT, R63, R63, R44, 0x1c1f ;  /* 0x001c1f2c3f3f7589 */ /* 0x000fe800000e0000 */
[----:B------:R-:W1:Y:S04]  /*bf70*/  SHFL.IDX PT, R36, R73, R6, 0x1c1f ;  /* 0x001c1f0649247589 */ /* 0x000e6800000e0000 */
[----:B------:R-:W-:Y:S04]  /*bf80*/  SHFL.IDX PT, R31, R31, R44, 0x1c1f ;  /* 0x001c1f2c1f1f7589 */ /* 0x000fe800000e0000 */
[----:B------:R-:W2:Y:S04]  /*bf90*/  SHFL.IDX PT, R14, R95, R6, 0x1c1f ;  /* 0x001c1f065f0e7589 */ /* 0x000ea800000e0000 */
[----:B------:R-:W-:Y:S04]  /*bfa0*/  SHFL.IDX PT, R37, R37, R44, 0x1c1f ;  /* 0x001c1f2c25257589 */ /* 0x000fe800000e0000 */
[----:B------:R-:W-:Y:S01]  /*bfb0*/  SHFL.IDX PT, R67, R67, R44, 0x1c1f ;  /* 0x001c1f2c43437589 */ /* 0x000fe200000e0000 */
[----:B0-----:R-:W-:-:S02]  /*bfc0*/  SEL R8, R29, R10, P0 ;  /* 0x0000000a1d087207 */ /* 0x001fc40000000000 */
[----:B------:R-:W-:Y:S01]  /*bfd0*/  SEL R10, R10, R29, P0 ;  /* 0x0000001d0a0a7207 */ /* 0x000fe20000000000 */
[----:B------:R-:W0:Y:S04]  /*bfe0*/  SHFL.IDX PT, R26, R91, R6, 0x1c1f ;  /* 0x001c1f065b1a7589 */ /* 0x000e2800000e0000 */
[----:B------:R-:W3:Y:S01]  /*bff0*/  SHFL.IDX PT, R38, R65, R6, 0x1c1f ;  /* 0x001c1f0641267589 */ /* 0x000ee200000e0000 */
[----:B-1----:R-:W-:Y:S02]  /*c000*/  SEL R9, R63, R36, P0 ;  /* 0x000000243f097207 */ /* 0x002fe40000000000 */
[----:B------:R-:W-:Y:S01]  /*c010*/  SEL R11, R36, R63, P0 ;  /* 0x0000003f240b7207 */ /* 0x000fe20000000000 */
[----:B------:R-:W-:Y:S04]  /*c020*/  SHFL.IDX PT, R69, R69, R44, 0x1c1f ;  /* 0x001c1f2c45457589 */ /* 0x000fe800000e0000 */
[----:B------:R-:W1:Y:S01]  /*c030*/  SHFL.IDX PT, R46, R57, R6, 0x1c1f ;  /* 0x001c1f06392e7589 */ /* 0x000e6200000e0000 */
[----:B--2---:R-:W-:-:S02]  /*c040*/  SEL R12, R31, R14, P0 ;  /* 0x0000000e1f0c7207 */ /* 0x004fc40000000000 */
[----:B------:R-:W-:Y:S01]  /*c050*/  SEL R14, R14, R31, P0 ;  /* 0x0000001f0e0e7207 */ /* 0x000fe20000000000 */
[----:B------:R-:W-:Y:S04]  /*c060*/  SHFL.IDX PT, R39, R39, R44, 0x1c1f ;  /* 0x001c1f2c27277589 */ /* 0x000fe800000e0000 */
[----:B------:R-:W-:Y:S04]  /*c070*/  SHFL.IDX PT, R45, R45, R44, 0x1c1f ;  /* 0x001c1f2c2d2d7589 */ /* 0x000fe800000e0000 */
[----:B------:R-:W2:Y:S01]  /*c080*/  SHFL.IDX PT, R20, R49, R6, 0x1c1f ;  /* 0x001c1f0631147589 */ /* 0x000ea200000e0000 */
[----:B0-----:R-:W-:-:S02]  /*c090*/  SEL R24, R37, R26, P0 ;  /* 0x0000001a25187207 */ /* 0x001fc40000000000 */
[----:B------:R-:W-:Y:S01]  /*c0a0*/  SEL R26, R26, R37, P0 ;  /* 0x000000251a1a7207 */ /* 0x000fe20000000000 */
[----:B------:R-:W-:Y:S01]  /*c0b0*/  SHFL.IDX PT, R71, R71, R44, 0x1c1f ;  /* 0x001c1f2c47477589 */ /* 0x000fe200000e0000 */
[----:B---3--:R-:W-:Y:S02]  /*c0c0*/  SEL R13, R67, R38, P0 ;  /* 0x00000026430d7207 */ /* 0x008fe40000000000 */
[----:B------:R-:W-:Y:S01]  /*c0d0*/  SEL R15, R38, R67, P0 ;  /* 0x00000043260f7207 */ /* 0x000fe20000000000 */
[----:B------:R-:W0:Y:S04]  /*c0e0*/  SHFL.IDX PT, R48, R43, R6, 0x1c1f ;  /* 0x001c1f062b307589 */ /* 0x000e2800000e0000 */
[----:B------:R-:W3:Y:S01]  /*c0f0*/  SHFL.IDX PT, R32, R41, R6, 0x1c1f ;  /* 0x001c1f0629207589 */ /* 0x000ee200000e0000 */
[----:B-1----:R-:W-:-:S02]  /*c100*/  SEL R25, R69, R46, P0 ;  /* 0x0000002e45197207 */ /* 0x002fc40000000000 */
[----:B------:R-:W-:Y:S01]  /*c110*/  SEL R27, R46, R69, P0 ;  /* 0x000000452e1b7207 */ /* 0x000fe20000000000 */
[----:B------:R-:W-:Y:S01]  /*c120*/  SHFL.IDX PT, R51, R51, R44, 0x1c1f ;  /* 0x001c1f2c33337589 */ /* 0x000fe200000e0000 */
[----:B------:R-:W1:Y:S03]  /*c130*/  LDC R46, c[0x0][0xbe8] ;  /* 0x0002fa00ff2e7b82 */ /* 0x000e660000000800 */
[----:B------:R-:W-:Y:S04]  /*c140*/  SHFL.IDX PT, R75, R75, R44, 0x1c1f ;  /* 0x001c1f2c4b4b7589 */ /* 0x000fe800000e0000 */
[----:B------:R-:W4:Y:S01]  /*c150*/  SHFL.IDX PT, R34, R33, R6, 0x1c1f ;  /* 0x001c1f0621227589 */ /* 0x000f2200000e0000 */
[----:B--2---:R-:W-:-:S02]  /*c160*/  SEL R28, R39, R20, P0 ;  /* 0x00000014271c7207 */ /* 0x004fc40000000000 */
[----:B------:R-:W-:Y:S01]  /*c170*/  SEL R30, R20, R39, P0 ;  /* 0x00000027141e7207 */ /* 0x000fe20000000000 */
[----:B------:R-:W2:Y:S01]  /*c180*/  SHFL.IDX PT, R52, R35, R6, 0x1c1f ;  /* 0x001c1f0623347589 */ /* 0x000ea200000e0000 */
[----:B------:R-:W-:Y:S01]  /*c190*/  BAR.SYNC.DEFER_BLOCKING 0x1, 0x100 ;  /* 0x0044000000007b1d */ /* 0x000fe20000010000 */
[----:B0-----:R-:W-:Y:S02]  /*c1a0*/  SEL R29, R71, R48, P0 ;  /* 0x00000030471d7207 */ /* 0x001fe40000000000 */
[----:B------:R-:W-:Y:S02]  /*c1b0*/  SEL R31, R48, R71, P0 ;  /* 0x00000047301f7207 */ /* 0x000fe40000000000 */
[----:B---3--:R-:W-:Y:S02]  /*c1c0*/  SEL R36, R45, R32, P0 ;  /* 0x000000202d247207 */ /* 0x008fe40000000000 */
[----:B------:R-:W-:Y:S01]  /*c1d0*/  SEL R38, R32, R45, P0 ;  /* 0x0000002d20267207 */ /* 0x000fe20000000000 */
[----:B------:R-:W-:Y:S04]  /*c1e0*/  SHFL.IDX PT, R53, R53, R44, 0x1c1f ;  /* 0x001c1f2c35357589 */ /* 0x000fe800000e0000 */
[----:B------:R-:W-:Y:S04]  /*c1f0*/  SHFL.IDX PT, R77, R77, R44, 0x1c1f ;  /* 0x001c1f2c4d4d7589 */ /* 0x000fe800000e0000 */
[----:B------:R-:W0:Y:S01]  /*c200*/  SHFL.IDX PT, R40, R55, R6, 0x1c1f ;  /* 0x001c1f0637287589 */ /* 0x000e2200000e0000 */
[----:B----4-:R-:W-:-:S02]  /*c210*/  SEL R32, R51, R34, P0 ;  /* 0x0000002233207207 */ /* 0x010fc40000000000 */
[----:B------:R-:W-:Y:S01]  /*c220*/  SEL R34, R34, R51, P0 ;  /* 0x0000003322227207 */ /* 0x000fe20000000000 */
[----:B------:R-:W3:Y:S01]  /*c230*/  SHFL.IDX PT, R54, R79, R6, 0x1c1f ;  /* 0x001c1f064f367589 */ /* 0x000ee200000e0000 */
[----:B--2---:R-:W-:Y:S02]  /*c240*/  SEL R37, R75, R52, P0 ;  /* 0x000000344b257207 */ /* 0x004fe40000000000 */
[----:B------:R-:W-:Y:S01]  /*c250*/  SEL R39, R52, R75, P0 ;  /* 0x0000004b34277207 */ /* 0x000fe20000000000 */
[----:B------:R-:W-:Y:S04]  /*c260*/  SHFL.IDX PT, R59, R59, R44, 0x1c1f ;  /* 0x001c1f2c3b3b7589 */ /* 0x000fe800000e0000 */
[----:B------:R-:W-:Y:S04]  /*c270*/  SHFL.IDX PT, R81, R81, R44, 0x1c1f ;  /* 0x001c1f2c51517589 */ /* 0x000fe800000e0000 */
[----:B------:R-:W-:Y:S04]  /*c280*/  SHFL.IDX PT, R42, R61, R6, 0x1c1f ;  /* 0x001c1f063d2a7589 */ /* 0x000fe800000e0000 */
[----:B------:R-:W2:Y:S04]  /*c290*/  SHFL.IDX PT, R56, R83, R6, 0x1c1f ;  /* 0x001c1f0653387589 */ /* 0x000ea800000e0000 */
[----:B------:R-:W-:Y:S01]  /*c2a0*/  SHFL.IDX PT, R85, R85, R44, 0x1c1f ;  /* 0x001c1f2c55557589 */ /* 0x000fe200000e0000 */
[----:B0-----:R-:W-:-:S03]  /*c2b0*/  SEL R48, R53, R40, P0 ;  /* 0x0000002835307207 */ /* 0x001fc60000000000 */
[----:B------:R0:W4:Y:S01]  /*c2c0*/  SHFL.IDX PT, R58, R87, R6, 0x1c1f ;  /* 0x001c1f06573a7589 */ /* 0x00012200000e0000 */
[----:B---3--:R-:W-:Y:S02]  /*c2d0*/  SEL R33, R77, R54, P0 ;  /* 0x000000364d217207 */ /* 0x008fe40000000000 */
[----:B------:R-:W-:Y:S01]  /*c2e0*/  SEL R35, R54, R77, P0 ;  /* 0x0000004d36237207 */ /* 0x000fe20000000000 */
[----:B------:R3:W-:Y:S04]  /*c2f0*/  STSM.16.M88.4 [R50], R8 ;  /* 0x0000000832007844 */ /* 0x0007e80000000200 */
[----:B------:R-:W-:Y:S01]  /*c300*/  STSM.16.M88.4 [R68], R12 ;  /* 0x0000000c44007844 */ /* 0x000fe20000000200 */
[----:B0-----:R-:W-:-:S03]  /*c310*/  IMAD.U32 R6, RZ, RZ, UR6 ;  /* 0x00000006ff067e24 */ /* 0x001fc6000f8e00ff */
[----:B------:R-:W-:Y:S01]  /*c320*/  STSM.16.M88.4 [R66], R24 ;  /* 0x0000001842007844 */ /* 0x000fe20000000200 */
[----:B--2---:R-:W-:-:S03]  /*c330*/  SEL R49, R81, R56, P0 ;  /* 0x0000003851317207 */ /* 0x004fc60000000000 */
[----:B------:R0:W-:Y:S01]  /*c340*/  STSM.16.M88.4 [R7], R28 ;  /* 0x0000001c07007844 */ /* 0x0001e20000000200 */
[----:B------:R-:W-:Y:S02]  /*c350*/  SEL R51, R56, R81, P0 ;  /* 0x0000005138337207 */ /* 0x000fe40000000000 */
[----:B---3--:R-:W-:Y:S01]  /*c360*/  SEL R50, R40, R53, P0 ;  /* 0x0000003528327207 */ /* 0x008fe20000000000 */
[----:B------:R-:W-:Y:S01]  /*c370*/  STSM.16.M88.4 [R64], R36 ;  /* 0x0000002440007844 */ /* 0x000fe20000000200 */
[----:B------:R-:W-:Y:S02]  /*c380*/  SEL R40, R59, R42, P0 ;  /* 0x0000002a3b287207 */ /* 0x000fe40000000000 */
[----:B------:R-:W-:Y:S01]  /*c390*/  SEL R42, R42, R59, P0 ;  /* 0x0000003b2a2a7207 */ /* 0x000fe20000000000 */
[----:B------:R-:W-:Y:S01]  /*c3a0*/  STSM.16.M88.4 [R62], R32 ;  /* 0x000000203e007844 */ /* 0x000fe20000000200 */
[----:B----4-:R-:W-:Y:S02]  /*c3b0*/  SEL R41, R85, R58, P0 ;  /* 0x0000003a55297207 */ /* 0x010fe40000000000 */
[----:B------:R-:W-:Y:S01]  /*c3c0*/  SEL R43, R58, R85, P0 ;  /* 0x000000553a2b7207 */ /* 0x000fe20000000000 */
[----:B------:R-:W-:Y:S01]  /*c3d0*/  STSM.16.M88.4 [R60], R48 ;  /* 0x000000303c007844 */ /* 0x000fe20000000200 */
[----:B0-----:R-:W-:-:S03]  /*c3e0*/  IMAD.U32 R7, RZ, RZ, UR7 ;  /* 0x00000007ff077e24 */ /* 0x001fc6000f8e00ff */
[----:B------:R0:W-:Y:S01]  /*c3f0*/  STSM.16.M88.4 [R21], R40 ;  /* 0x0000002815007844 */ /* 0x0001e20000000200 */
[----:B------:R-:W-:Y:S02]  /*c400*/  ULDC.64 UR6, c[0x0][0xc08] ;  /* 0x0003020000067ab9 */ /* 0x000fe40000000a00 */
[----:B------:R-:W-:Y:S01]  /*c410*/  UISETP.NE.U32.AND UP1, UPT, UR6, URZ, UPT ;  /* 0x0000003f0600728c */ /* 0x000fe2000bf25070 */
[----:B------:R-:W-:Y:S03]  /*c420*/  BAR.SYNC.DEFER_BLOCKING 0x1, 0x100 ;  /* 0x0044000000007b1d */ /* 0x000fe60000010000 */
[----:B------:R-:W-:-:S06]  /*c430*/  UISETP.NE.AND.EX UP1, UPT, UR7, URZ, UPT, UP1 ;  /* 0x0000003f0700728c */ /* 0x000fcc000bf25310 */
[----:B------:R-:W-:-:S05]  /*c440*/  PLOP3.LUT P0, PT, PT, PT, UP1, 0x80, 0x0 ;  /* 0x000000000000781c */ /* 0x000fca0003f0f018 */
[----:B------:R-:W-:-:S04]  /*c450*/  @UP1 ULEA UR6, UP2, UR36, UR6, 0x2 ;  /* 0x0000000624061291 */ /* 0x000fc8000f84103f */
[----:B------:R-:W-:Y:S01]  /*c460*/  @UP1 ULEA.HI.X UR7, UR36, UR7, UR37, 0x2, UP2 ;  /* 0x0000000724071291 */ /* 0x000fe200090f1425 */
[----:B------:R-:W-:Y:S02]  /*c470*/  IMAD.U32 R9, RZ, RZ, UR8 ;  /* 0x00000008ff097e24 */ /* 0x000fe4000f8e00ff */
[----:B------:R-:W-:Y:S01]  /*c480*/  IMAD.U32 R20, RZ, RZ, UR6 ;  /* 0x00000006ff147e24 */ /* 0x000fe2000f8e00ff */
[----:B------:R-:W2:Y:S02]  /*c490*/  @P2 LDG.E R8, desc[UR46][R6.64] ;  /* 0x0000002e06082981 */ /* 0x000ea4000c1e1900 */
[----:B0-----:R-:W-:Y:S01]  /*c4a0*/  IMAD.U32 R21, RZ, RZ, UR7 ;  /* 0x00000007ff157e24 */ /* 0x001fe2000f8e00ff */
[----:B-1----:R-:W-:Y:S01]  /*c4b0*/  ISETP.NE.AND P1, PT, R46, 0x1, PT ;  /* 0x000000012e00780c */ /* 0x002fe20003f25270 */
[----:B------:R-:W-:Y:S01]  /*c4c0*/  UMOV UR4, URZ ;  /* 0x0000003f00047c82 */ /* 0x000fe20008000000 */
[----:B------:R-:W-:Y:S02]  /*c4d0*/  IMAD.U32 R14, RZ, RZ, UR39 ;  /* 0x00000027ff0e7e24 */ /* 0x000fe4000f8e00ff */
[----:B------:R0:W5:Y:S09]  /*c4e0*/  @P0 LDG.E R9, desc[UR46][R20.64] ;  /* 0x0000002e14090981 */ /* 0x000172000c1e1900 */
[----:B------:R-:W1:Y:S08]  /*c4f0*/  @P1 LDC R10, c[0x0][0xbec] ;  /* 0x0002fb00ff0a1b82 */ /* 0x000e700000000800 */
[----:B------:R-:W3:Y:S01]  /*c500*/  @P1 LDC R12, c[0x0][0xbf0] ;  /* 0x0002fc00ff0c1b82 */ /* 0x000ee20000000800 */
[----:B--2---:R-:W-:Y:S01]  /*c510*/  @P2 R2UR UR4, R8 ;  /* 0x00000000080422ca */ /* 0x004fe200000e0000 */
[----:B01-3--:R-:W-:-:S14]  /*c520*/  @P0 BRA `(.L_x_5951) ;  /* 0x0000000000100947 */ /* 0x00bfdc0003800000 */
[----:B------:R-:W-:Y:S05]  /*c530*/  @!P2 BRA `(.L_x_5951) ;  /* 0x00000000000ca947 */ /* 0x000fea0003800000 */
[----:B------:R-:W2:Y:S04]  /*c540*/  LDG.E R8, desc[UR46][R6.64] ;  /* 0x0000002e06087981 */ /* 0x000ea8000c1e1900 */
[----:B-----5:R-:W2:Y:S02]  /*c550*/  LDG.E R9, desc[UR46][R6.64+0x4] ;  /* 0x0000042e06097981 */ /* 0x020ea4000c1e1900 */
[----:B--2---:R-:W-:-:S07]  /*c560*/  IMAD.IADD R9, R9, 0x1, -R8 ;  /* 0x0000000109097824 */ /* 0x004fce00078e0a08 */
.L_x_5951:
[----:B------:R-:W-:Y:S01]  /*c570*/  USHF.R.S32.HI UR14, URZ, 0x1f, UR40 ;  /* 0x0000001f3f0e7899 */ /* 0x000fe20008011428 */
[----:B------:R-:W-:Y:S01]  /*c580*/  LEA R13, R14, R231, 0x7 ;  /* 0x000000e70e0d7211 */ /* 0x000fe200078e38ff */
        /* <DEDUP_REMOVED lines=27> */
[----:B------:R-:W-:Y:S01]  /*c740*/  LOP3.LUT R10, R13, 0x380, RZ, 0xc0, !PT ;  /* 0x000003800d0a7812 */ /* 0x000fe200078ec0ff */
[----:B------:R-:W-:Y:S01]  /*c750*/  IMAD.X R9, RZ, RZ, R5, P3 ;  /* 0x000000ffff097224 */ /* 0x000fe200018e0605 */
[----:B------:R-:W-:Y:S02]  /*c760*/  IADD3 R15, P0, R4, 0x1000, RZ ;  /* 0x00001000040f7810 */ /* 0x000fe40007f1e0ff */
[----:B------:R-:W-:Y:S01]  /*c770*/  IADD3.X R7, R7, UR7, R8, P2, !PT ;  /* 0x0000000707077c10 */ /* 0x000fe200097fe408 */
[----:B------:R-:W-:Y:S01]  /*c780*/  ULDC.64 UR6, c[0x0][0xb88] ;  /* 0x0002e20000067ab9 */ /* 0x000fe20000000a00 */
[----:B------:R-:W-:Y:S02]  /*c790*/  SHF.R.S32.HI R8, RZ, 0x1f, R11 ;  /* 0x0000001fff087819 */ /* 0x000fe4000001140b */
[----:B------:R-:W-:Y:S01]  /*c7a0*/  SHF.R.U64 R10, R10, 0x3, RZ ;  /* 0x000000030a0a7819 */ /* 0x000fe200000012ff */
[----:B------:R-:W-:Y:S01]  /*c7b0*/  IMAD.WIDE.U32 R6, R11, UR6, R6 ;  /* 0x000000060b067c25 */ /* 0x000fe2000f8e0006 */
[----:B------:R-:W-:-:S02]  /*c7c0*/  IADD3 R21, P2, R4, 0x3000, RZ ;  /* 0x0000300004157810 */ /* 0x000fc40007f5e0ff */
[----:B------:R-:W-:Y:S01]  /*c7d0*/  LOP3.LUT R29, R4, 0x380, RZ, 0xc0, !PT ;  /* 0x00000380041d7812 */ /* 0x000fe200078ec0ff */
[----:B------:R-:W-:Y:S01]  /*c7e0*/  IMAD R14, R8, UR6, RZ ;  /* 0x00000006080e7c24 */ /* 0x000fe2000f8e02ff */
[----:B------:R-:W-:Y:S02]  /*c7f0*/  LOP3.LUT R8, R10, R13, RZ, 0x3c, !PT ;  /* 0x0000000d0a087212 */ /* 0x000fe400078e3cff */
[----:B------:R-:W-:Y:S01]  /*c800*/  LOP3.LUT R20, R21, 0x380, RZ, 0xc0, !PT ;  /* 0x0000038015147812 */ /* 0x000fe200078ec0ff */
[----:B------:R-:W-:Y:S01]  /*c810*/  IMAD R13, R11, UR7, R14 ;  /* 0x000000070b0d7c24 */ /* 0x000fe2000f8e020e */
[----:B------:R-:W-:Y:S01]  /*c820*/  ULDC.64 UR6, c[0x0][0xb50] ;  /* 0x0002d40000067ab9 */ /* 0x000fe20000000a00 */
[----:B------:R-:W-:Y:S01]  /*c830*/  IMAD.U32 R14, RZ, RZ, UR39 ;  /* 0x00000027ff0e7e24 */ /* 0x000fe2000f8e00ff */
[----:B------:R-:W-:Y:S01]  /*c840*/  LEA R10, P4, R6, UR6, 0x2 ;  /* 0x00000006060a7c11 */ /* 0x000fe2000f8810ff */
[----:B------:R-:W-:Y:S01]  /*c850*/  IMAD.IADD R7, R7, 0x1, R13 ;  /* 0x0000000107077824 */ /* 0x000fe200078e020d */
[----:B------:R-:W-:Y:S01]  /*c860*/  SHF.R.U64 R20, R20, 0x3, RZ ;  /* 0x0000000314147819 */ /* 0x000fe200000012ff */
[----:B------:R-:W-:Y:S01]  /*c870*/  IMAD R14, R14, 0x80, R229 ;  /* 0x000000800e0e7824 */ /* 0x000fe200078e02e5 */
[----:B------:R-:W-:Y:S01]  /*c880*/  IADD3 R41, P6, R4, 0x4000, RZ ;  /* 0x0000400004297810 */ /* 0x000fe20007fde0ff */
[----:B------:R-:W-:Y:S01]  /*c890*/  SHFL.IDX PT, R44, R10, RZ, 0x1c1f ;  /* 0x001c1fff0a2c7589 */ /* 0x000fe200000e0000 */
[----:B------:R-:W-:Y:S01]  /*c8a0*/  LEA.HI.X R11, R6, UR7, R7, 0x2, P4 ;  /* 0x00000007060b7c11 */ /* 0x000fe2000a0f1407 */
[--C-:B------:R-:W-:Y:S01]  /*c8b0*/  IMAD.X R13, RZ, RZ, R5.reuse, P0 ;  /* 0x000000ffff0d7224 */ /* 0x100fe200000e0605 */
[----:B------:R-:W-:Y:S01]  /*c8c0*/  LOP3.LUT P0, RZ, R22, 0x3, RZ, 0xc0, !PT ;  /* 0x0000000316ff7812 */ /* 0x000fe2000780c0ff */
[----:B------:R-:W-:Y:S01]  /*c8d0*/  SHFL.IDX PT, R48, R10, 0x1, 0x1c1f ;  /* 0x003c1f000a307f89 */ /* 0x000fe200000e0000 */
[----:B------:R-:W-:Y:S01]  /*c8e0*/  VIADD R6, R14, 0x8 ;  /* 0x000000080e067836 */ /* 0x000fe20000000000 */
[----:B------:R-:W-:Y:S01]  /*c8f0*/  LOP3.LUT R20, R20, R21, RZ, 0x3c, !PT ;  /* 0x0000001514147212 */ /* 0x000fe200078e3cff */
[----:B------:R-:W-:Y:S01]  /*c900*/  IMAD.X R21, RZ, RZ, R5, P2 ;  /* 0x000000ffff157224 */ /* 0x000fe200010e0605 */
[----:B------:R-:W1:Y:S01]  /*c910*/  SHFL.IDX PT, R45, R11, RZ, 0x1c1f ;  /* 0x001c1fff0b2d7589 */ /* 0x000e6200000e0000 */
[----:B------:R-:W-:-:S02]  /*c920*/  ISETP.GE.OR P2, PT, R14, R53, P0 ;  /* 0x000000350e00720c */ /* 0x000fc40000746670 */
[----:B------:R-:W-:Y:S01]  /*c930*/  ISETP.GE.OR P0, PT, R6, R53, P0 ;  /* 0x000000350600720c */ /* 0x000fe20000706670 */
[----:B------:R-:W2:Y:S01]  /*c940*/  SHFL.IDX PT, R49, R11, 0x1, 0x1c1f ;  /* 0x003c1f000b317f89 */ /* 0x000ea200000e0000 */
[C---:B------:R-:W-:Y:S02]  /*c950*/  IADD3 R37, P5, R4.reuse, 0x5000, RZ ;  /* 0x0000500004257810 */ /* 0x040fe40007fbe0ff */
[C---:B------:R-:W-:Y:S02]  /*c960*/  IADD3 R33, P4, R4.reuse, 0x6000, RZ ;  /* 0x0000600004217810 */ /* 0x040fe40007f9e0ff */
[----:B------:R-:W-:Y:S02]  /*c970*/  IADD3 R7, P3, R4, 0x7000, RZ ;  /* 0x0000700004077810 */ /* 0x000fe40007f7e0ff */
[----:B------:R-:W-:Y:S02]  /*c980*/  SHF.R.U64 R29, R29, 0x3, RZ ;  /* 0x000000031d1d7819 */ /* 0x000fe400000012ff */
[----:B------:R-:W-:Y:S01]  /*c990*/  LOP3.LUT R40, R41, 0x380, RZ, 0xc0, !PT ;  /* 0x0000038029287812 */ /* 0x000fe200078ec0ff */
[----:B------:R-:W-:Y:S01]  /*c9a0*/  UIMAD UR8, UR9, UR10, URZ ;  /* 0x0000000a090872a4 */ /* 0x000fe2000f8e023f */
[----:B------:R-:W-:Y:S01]  /*c9b0*/  LOP3.LUT R36, R37, 0x380, RZ, 0xc0, !PT ;  /* 0x0000038025247812 */ /* 0x000fe200078ec0ff */
[----:B------:R-:W-:Y:S01]  /*c9c0*/  UIMAD.WIDE.U32 UR6, UR4, UR10, URZ ;  /* 0x0000000a040672a5 */ /* 0x000fe2000f8e003f */
[----:B------:R-:W-:Y:S01]  /*c9d0*/  LOP3.LUT R32, R33, 0x380, RZ, 0xc0, !PT ;  /* 0x0000038021207812 */ /* 0x000fe200078ec0ff */
[----:B------:R-:W-:Y:S01]  /*c9e0*/  IMAD.X R25, RZ, RZ, R5, P3 ;  /* 0x000000ffff197224 */ /* 0x000fe200018e0605 */
[----:B------:R-:W-:-:S02]  /*c9f0*/  LOP3.LUT R6, R7, 0x380, RZ, 0xc0, !PT ;  /* 0x0000038007067812 */ /* 0x000fc400078ec0ff */
[----:B------:R-:W-:Y:S02]  /*ca00*/  LOP3.LUT R28, R29, R4, RZ, 0x3c, !PT ;  /* 0x000000041d1c7212 */ /* 0x000fe400078e3cff */
[----:B------:R-:W-:Y:S01]  /*ca10*/  SHF.R.U64 R40, R40, 0x3, RZ ;  /* 0x0000000328287819 */ /* 0x000fe200000012ff */
[----:B-1----:R-:W-:Y:S01]  /*ca20*/  @!P2 ST.E desc[UR46][R44.64], R2 ;  /* 0x000000022c00a985 */ /* 0x002fe2000c10192e */
[----:B------:R-:W-:Y:S01]  /*ca30*/  SHF.R.U64 R36, R36, 0x3, RZ ;  /* 0x0000000324247819 */ /* 0x000fe200000012ff */
[----:B------:R-:W-:Y:S01]  /*ca40*/  UIMAD UR8, UR4, UR11, UR8 ;  /* 0x0000000b040872a4 */ /* 0x000fe2000f8e0208 */
[----:B------:R-:W-:Y:S01]  /*ca50*/  SHF.R.U64 R32, R32, 0x3, RZ ;  /* 0x0000000320207819 */ /* 0x000fe200000012ff */
[----:B--2---:R1:W-:Y:S01]  /*ca60*/  @!P0 ST.E desc[UR46][R48.64], R0 ;  /* 0x0000000030008985 */ /* 0x0043e2000c10192e */
[----:B------:R-:W-:Y:S01]  /*ca70*/  SHF.R.U64 R4, R6, 0x3, RZ ;  /* 0x0000000306047819 */ /* 0x000fe200000012ff */
        /* <DEDUP_REMOVED lines=9> */
[----:B------:R2:W5:Y:S01]  /*cb10*/  LD.E.128 R4, desc[UR46][R20.64] ;  /* 0x0000002e14047980 */ /* 0x000562000c101d00 */
[----:B-1----:R-:W1:Y:S01]  /*cb20*/  @P1 LDC R49, c[0x0][0xbf0] ;  /* 0x0002fc00ff311b82 */ /* 0x002e620000000800 */
[----:B------:R-:W-:Y:S01]  /*cb30*/  IMAD R0, R18, 0x20, R19 ;  /* 0x0000002012007824 */ /* 0x000fe200078e0213 */
[----:B------:R-:W-:Y:S01]  /*cb40*/  UIADD3 UR7, UR7, UR8, URZ ;  /* 0x0000000807077290 */ /* 0x000fe2000fffe03f */
[----:B------:R-:W-:Y:S01]  /*cb50*/  LOP3.LUT R12, R15, 0x380, RZ, 0xc0, !PT ;  /* 0x000003800f0c7812 */ /* 0x000fe200078ec0ff */
[----:B------:R-:W-:Y:S01]  /*cb60*/  UIMAD UR4, UR14, UR10, URZ ;  /* 0x0000000a0e0472a4 */ /* 0x000fe2000f8e023f */
[----:B------:R-:W5:Y:S01]  /*cb70*/  LD.E.128 R28, desc[UR46][R28.64] ;  /* 0x0000002e1c1c7980 */ /* 0x000f62000c101d00 */
[----:B--2---:R-:W-:-:S02]  /*cb80*/  IMAD.U32 R21, RZ, RZ, UR39 ;  /* 0x00000027ff157e24 */ /* 0x004fc4000f8e00ff */
[----:B------:R-:W-:Y:S01]  /*cb90*/  UIMAD UR4, UR40, UR11, UR4 ;  /* 0x0000000b280472a4 */ /* 0x000fe2000f8e0204 */
[----:B------:R-:W-:Y:S01]  /*cba0*/  SHF.R.U64 R12, R12, 0x3, RZ ;  /* 0x000000030c0c7819 */ /* 0x000fe200000012ff */
[----:B------:R-:W-:Y:S01]  /*cbb0*/  UIMAD.WIDE.U32 UR6, UR40, UR10, UR6 ;  /* 0x0000000a280672a5 */ /* 0x000fe2000f8e0006 */
[----:B------:R-:W-:Y:S01]  /*cbc0*/  IMAD R2, R21, 0x80, R0 ;  /* 0x0000008015027824 */ /* 0x000fe200078e0200 */
[----:B------:R-:W-:Y:S01]  /*cbd0*/  ULDC.64 UR8, c[0x0][0xaf0] ;  /* 0x0002bc0000087ab9 */ /* 0x000fe20000000a00 */
[----:B------:R-:W-:Y:S01]  /*cbe0*/  LOP3.LUT R12, R12, R15, RZ, 0x3c, !PT ;  /* 0x0000000f0c0c7212 */ /* 0x000fe200078e3cff */
[----:B------:R-:W-:Y:S01]  /*cbf0*/  UIADD3 UR7, UR7, UR4, URZ ;  /* 0x0000000407077290 */ /* 0x000fe2000fffe03f */
[----:B0-----:R-:W-:Y:S01]  /*cc00*/  @P1 IMAD.HI.U32 R0, R2, R51, RZ ;  /* 0x0000003302001227 */ /* 0x001fe200078e00ff */
[----:B------:R-:W-:Y:S01]  /*cc10*/  UIMAD UR4, UR37, UR8, URZ ;  /* 0x00000008250472a4 */ /* 0x000fe2000f8e023f */
[----:B------:R-:W-:Y:S01]  /*cc20*/  MOV R45, R2 ;  /* 0x00000002002d7202 */ /* 0x000fe20000000f00 */
[----:B------:R-:W-:Y:S01]  /*cc30*/  UIMAD.WIDE.U32 UR6, UR36, UR8, UR6 ;  /* 0x00000008240672a5 */ /* 0x000fe2000f8e0006 */
[----:B------:R-:W5:Y:S01]  /*cc40*/  LD.E.128 R12, desc[UR46][R12.64] ;  /* 0x0000002e0c0c7980 */ /* 0x000f62000c101d00 */
[----:B------:R-:W-:Y:S01]  /*cc50*/  UIMAD UR4, UR36, UR9, UR4 ;  /* 0x00000009240472a4 */ /* 0x000fe2000f8e0204 */
[----:B-1----:R-:W-:-:S02]  /*cc60*/  @P1 SHF.R.U32.HI R45, RZ, R49, R0 ;  /* 0x00000031ff2d1219 */ /* 0x002fc40000011600 */
[----:B------:R-:W5:Y:S01]  /*cc70*/  LD.E.128 R8, desc[UR46][R8.64] ;  /* 0x0000002e08087980 */ /* 0x000f62000c101d00 */
[----:B------:R-:W-:Y:S01]  /*cc80*/  UIADD3 UR4, UR7, UR4, URZ ;  /* 0x0000000407047290 */ /* 0x000fe2000fffe03f */
[--C-:B------:R-:W-:Y:S01]  /*cc90*/  SHF.R.S32.HI R0, RZ, 0x1f, R45.reuse ;  /* 0x0000001fff007819 */ /* 0x100fe2000001142d */
[----:B------:R-:W-:Y:S01]  /*cca0*/  IMAD.MOV R49, RZ, RZ, -R45 ;  /* 0x000000ffff317224 */ /* 0x000fe200078e0a2d */
[----:B------:R-:W5:Y:S01]  /*ccb0*/  LD.E.128 R40, desc[UR46][R40.64] ;  /* 0x0000002e28287980 */ /* 0x000f62000c101d00 */
[----:B------:R-:W-:Y:S02]  /*ccc0*/  IMAD.U32 R20, RZ, RZ, UR6 ;  /* 0x00000006ff147e24 */ /* 0x000fe4000f8e00ff */
        /* <DEDUP_REMOVED lines=11> */
[----:B------:R-:W-:Y:S01]  /*cd80*/  ULDC.64 UR6, c[0x0][0xad8] ;  /* 0x0002b60000067ab9 */ /* 0x000fe20000000a00 */
[----:B------:R-:W-:Y:S01]  /*cd90*/  @!PT LDS RZ, [RZ] ;  /* 0x00000000fffff984 */ /* 0x000fe20000000800 */
[----:B------:R-:W-:Y:S01]  /*cda0*/  @!PT LDS RZ, [RZ] ;  /* 0x00000000fffff984 */ /* 0x000fe20000000800 */
[----:B------:R-:W-:Y:S01]  /*cdb0*/  @!PT LDS RZ, [RZ] ;  /* 0x00000000fffff984 */ /* 0x000fe20000000800 */
[----:B------:R-:W-:Y:S01]  /*cdc0*/  @!PT LDS RZ, [RZ] ;  /* 0x00000000fffff984 */ /* 0x000fe20000000800 */
[----:B------:R0:W-:Y:S06]  /*cdd0*/  MEMBAR.ALL.CTA ;  /* 0x0000000000007992 */ /* 0x0001ec0000008000 */
[----:B0-----:R-:W0:Y:S01]  /*cde0*/  FENCE.VIEW.ASYNC.S ;  /* 0x00000000000073c6 */ /* 0x001e220000000000 */
[----:B------:R-:W-:-:S02]  /*cdf0*/  IMAD.U32 R46, RZ, RZ, UR39 ;  /* 0x00000027ff2e7e24 */ /* 0x000fc4000f8e00ff */
        /* <DEDUP_REMOVED lines=23> */
[----:B------:R-:W-:-:S11]  /*cf70*/  ISETP.GE.AND P3, PT, R17, UR4, PT ;  /* 0x0000000411007c0c */ /* 0x000fd6000bf66270 */
[CC--:B-1----:R-:W-:Y:S02]  /*cf80*/  @!P2 LEA R2, P4, R16.reuse, R20.reuse, 0x1 ;  /* 0x000000141002a211 */ /* 0x0c2fe400078808ff */
[C---:B------:R-:W-:Y:S02]  /*cf90*/  @!P3 LEA R20, P5, R17.reuse, R20, 0x1 ;  /* 0x000000141114b211 */ /* 0x040fe400078a08ff */
[-C--:B0-2---:R-:W-:Y:S02]  /*cfa0*/  @!P2 LEA.HI.X R3, R16, R0.reuse, R234, 0x1, P4 ;  /* 0x000000001003a211 */ /* 0x085fe400020f0cea */
[----:B------:R-:W-:-:S03]  /*cfb0*/  @!P3 LEA.HI.X R21, R17, R0, R233, 0x1, P5 ;  /* 0x000000001115b211 */ /* 0x000fc600028f0ce9 */
[----:B-----5:R3:W-:Y:S04]  /*cfc0*/  @!P2 ST.E.128 desc[UR46][R2.64], R28 ;  /* 0x0000001c0200a985 */ /* 0x0207e8000c101d2e */
[----:B------:R3:W-:Y:S02]  /*cfd0*/  @!P3 ST.E.128 desc[UR46][R20.64], R40 ;  /* 0x000000281400b985 */ /* 0x0007e4000c101d2e */
.L_x_5953:
[----:B------:R-:W-:Y:S05]  /*cfe0*/  BSYNC B1 ;  /* 0x0000000000017941 */ /* 0x000fea0003800000 */
.L_x_5952:
[----:B--2---:R2:W4:Y:S01]  /*cff0*/  SHFL.IDX PT, R0, R45, 0x1, 0x181f ;  /* 0x00381f002d007f89 */ /* 0x00452200000e0000 */
[----:B------:R-:W-:Y:S03]  /*d000*/  BSSY B1, `(.L_x_5954) ;  /* 0x000000c000017945 */ /* 0x000fe60003800000 */
[----:B-1-3--:R2:W1:Y:S01]  /*d010*/  SHFL.IDX PT, R20, R44, 0x1, 0x181f ;  /* 0x00381f002c147f89 */ /* 0x00a46200000e0000 */
[----:B------:R-:W-:Y:S05]  /*d020*/  @P0 BRA `(.L_x_5955) ;  /* 0x0000000000240947 */ /* 0x000fea0003800000 */
[----:B------:R-:W-:Y:S02]  /*d030*/  ULDC UR4, c[0x0][0xac8] ;  /* 0x0002b20000047ab9 */ /* 0x000fe40000000800 */
[----:B------:R-:W-:Y:S02]  /*d040*/  ISETP.GE.AND P3, PT, R16, UR4, PT ;  /* 0x0000000410007c0c */ /* 0x000fe4000bf66270 */
[----:B------:R-:W-:-:S11]  /*d050*/  ISETP.GE.AND P4, PT, R17, UR4, PT ;  /* 0x0000000411007c0c */ /* 0x000fd6000bf86270 */
[CC--:B-1----:R-:W-:Y:S02]  /*d060*/  @!P3 LEA R2, P0, R16.reuse, R20.reuse, 0x1 ;  /* 0x000000141002b211 */ /* 0x0c2fe400078008ff */
[C---:B------:R-:W-:Y:S02]  /*d070*/  @!P4 LEA R20, P2, R17.reuse, R20, 0x1 ;  /* 0x000000141114c211 */ /* 0x040fe400078408ff */
[-C--:B0---4-:R-:W-:Y:S02]  /*d080*/  @!P3 LEA.HI.X R3, R16, R0.reuse, R234, 0x1, P0 ;  /* 0x000000001003b211 */ /* 0x091fe400000f0cea */
[----:B------:R-:W-:-:S03]  /*d090*/  @!P4 LEA.HI.X R21, R17, R0, R233, 0x1, P2 ;  /* 0x000000001115c211 */ /* 0x000fc600010f0ce9 */
[----:B-----5:R3:W-:Y:S04]  /*d0a0*/  @!P3 ST.E.128 desc[UR46][R2.64], R12 ;  /* 0x0000000c0200b985 */ /* 0x0207e8000c101d2e */
[----:B------:R3:W-:Y:S02]  /*d0b0*/  @!P4 ST.E.128 desc[UR46][R20.64], R36 ;  /* 0x000000241400c985 */ /* 0x0007e4000c101d2e */
.L_x_5955:
[----:B------:R-:W-:Y:S05]  /*d0c0*/  BSYNC B1 ;  /* 0x0000000000017941 */ /* 0x000fea0003800000 */
.L_x_5954:
[----:B----4-:R4:W0:Y:S01]  /*d0d0*/  SHFL.IDX PT, R0, R45, 0x2, 0x181f ;  /* 0x00581f002d007f89 */ /* 0x01082200000e0000 */
[----:B------:R-:W-:Y:S03]  /*d0e0*/  BSSY B1, `(.L_x_5956) ;  /* 0x000000c000017945 */ /* 0x000fe60003800000 */
[----:B---3-5:R4:W3:Y:S01]  /*d0f0*/  SHFL.IDX PT, R12, R44, 0x2, 0x181f ;  /* 0x00581f002c0c7f89 */ /* 0x0288e200000e0000 */
[----:B------:R-:W-:Y:S05]  /*d100*/  @P1 BRA `(.L_x_5957) ;  /* 0x0000000000241947 */ /* 0x000fea0003800000 */
[----:B------:R-:W-:Y:S02]  /*d110*/  ULDC UR4, c[0x0][0xac8] ;  /* 0x0002b20000047ab9 */ /* 0x000fe40000000800 */
[----:B------:R-:W-:Y:S02]  /*d120*/  ISETP.GE.AND P2, PT, R16, UR4, PT ;  /* 0x0000000410007c0c */ /* 0x000fe4000bf46270 */
[----:B------:R-:W-:-:S11]  /*d130*/  ISETP.GE.AND P3, PT, R17, UR4, PT ;  /* 0x0000000411007c0c */ /* 0x000fd6000bf66270 */
[CC--:B---3--:R-:W-:Y:S02]  /*d140*/  @!P2 LEA R2, P0, R16.reuse, R12.reuse, 0x1 ;  /* 0x0000000c1002a211 */ /* 0x0c8fe400078008ff */
[C---:B------:R-:W-:Y:S02]  /*d150*/  @!P3 LEA R12, P1, R17.reuse, R12, 0x1 ;  /* 0x0000000c110cb211 */ /* 0x040fe400078208ff */
[-C--:B0-----:R-:W-:Y:S02]  /*d160*/  @!P2 LEA.HI.X R3, R16, R0.reuse, R234, 0x1, P0 ;  /* 0x000000001003a211 */ /* 0x081fe400000f0cea */
[----:B------:R-:W-:-:S03]  /*d170*/  @!P3 LEA.HI.X R13, R17, R0, R233, 0x1, P1 ;  /* 0x00000000110db211 */ /* 0x000fc600008f0ce9 */
[----:B------:R0:W-:Y:S04]  /*d180*/  @!P2 ST.E.128 desc[UR46][R2.64], R8 ;  /* 0x000000080200a985 */ /* 0x0001e8000c101d2e */
[----:B------:R0:W-:Y:S02]  /*d190*/  @!P3 ST.E.128 desc[UR46][R12.64], R32 ;  /* 0x000000200c00b985 */ /* 0x0001e4000c101d2e */
.L_x_5957:
[----:B------:R-:W-:Y:S05]  /*d1a0*/  BSYNC B1 ;  /* 0x0000000000017941 */ /* 0x000fea0003800000 */
.L_x_5956:
[----:B0-----:R-:W-:Y:S01]  /*d1b0*/  VIADD R0, R46, 0x60 ;  /* 0x000000602e007836 */ /* 0x001fe20000000000 */
[----:B--2-4-:R-:W4:Y:S04]  /*d1c0*/  SHFL.IDX PT, R45, R45, 0x3, 0x181f ;  /* 0x00781f002d2d7f89 */ /* 0x014f2800000e0000 */
[----:B------:R-:W-:Y:S01]  /*d1d0*/  ISETP.GE.AND P0, PT, R0, R53, PT ;  /* 0x000000350000720c */ /* 0x000fe20003f06270 */
[----:B------:R-:W0:-:S12]  /*d1e0*/  SHFL.IDX PT, R44, R44, 0x3, 0x181f ;  /* 0x00781f002c2c7f89 */ /* 0x000e1800000e0000 */
[----:B------:R-:W-:Y:S05]  /*d1f0*/  @P0 BRA `(.L_x_5958) ;  /* 0x0000000c00140947 */ /* 0x000fea0003800000 */
[----:B------:R-:W-:Y:S02]  /*d200*/  ULDC UR4, c[0x0][0xac8] ;  /* 0x0002b20000047ab9 */ /* 0x000fe40000000800 */
[----:B------:R-:W-:-:S13]  /*d210*/  ISETP.GE.AND P1, PT, R16, UR4, PT ;  /* 0x0000000410007c0c */ /* 0x000fda000bf26270 */
[----:B0-----:R-:W-:-:S04]  /*d220*/  @!P1 LEA R2, P0, R16, R44, 0x1 ;  /* 0x0000002c10029211 */ /* 0x001fc800078008ff */
[----:B----4-:R-:W-:Y:S02]  /*d230*/  @!P1 LEA.HI.X R3, R16, R45, R234, 0x1, P0 ;  /* 0x0000002d10039211 */ /* 0x010fe400000f0cea */
[----:B------:R-:W-:-:S03]  /*d240*/  ISETP.GE.AND P0, PT, R17, UR4, PT ;  /* 0x0000000411007c0c */ /* 0x000fc6000bf06270 */
[----:B------:R0:W-:Y:S10]  /*d250*/  @!P1 ST.E.128 desc[UR46][R2.64], R4 ;  /* 0x0000000402009985 */ /* 0x0001f4000c101d2e */
[----:B------:R-:W-:Y:S05]  /*d260*/  @P0 BRA `(.L_x_5958) ;  /* 0x0000000800f80947 */ /* 0x000fea0003800000 */
[----:B0-----:R-:W-:-:S04]  /*d270*/  LEA R2, P0, R17, R44, 0x1 ;  /* 0x0000002c11027211 */ /* 0x001fc800078008ff */
[----:B------:R-:W-:-:S05]  /*d280*/  LEA.HI.X R3, R17, R45, R233, 0x1, P0 ;  /* 0x0000002d11037211 */ /* 0x000fca00000f0ce9 */
[----:B------:R0:W-:Y:S01]  /*d290*/  ST.E.128 desc[UR46][R2.64], R24 ;  /* 0x0000001802007985 */ /* 0x0001e2000c101d2e */
[----:B------:R-:W-:Y:S05]  /*d2a0*/  BRA `(.L_x_5958) ;  /* 0x0000000800e87947 */ /* 0x000fea0003800000 */
.L_x_5950:
        /* <DEDUP_REMOVED lines=33> */
.L_x_5959:
[----:B------:R-:W-:Y:S01]  /*d4c0*/  USEL UR36, UR36, URZ, !UP0 ;  /* 0x0000003f24247287 */ /* 0x000fe2000c000000 */
[----:B------:R-:W-:Y:S01]  /*d4d0*/  BSSY B1, `(.L_x_5960) ;  /* 0x000002d000017945 */ /* 0x000fe20003800000 */
[----:B------:R-:W-:-:S03]  /*d4e0*/  USEL UR37, UR37, URZ, !UP0 ;  /* 0x0000003f25257287 */ /* 0x000fc6000c000000 */
[----:B------:R-:W-:Y:S09]  /*d4f0*/  @P1 BRA `(.L_x_5961) ;  /* 0x0000000000a81947 */ /* 0x000ff20003800000 */
[----:B------:R-:W0:Y:S01]  /*d500*/  S2R R3, SR_TID.X ;  /* 0x0000000000037919 */ /* 0x000e220000002100 */
[----:B------:R-:W1:Y:S01]  /*d510*/  LDC R7, c[0x0][0xbe8] ;  /* 0x0002fa00ff077b82 */ /* 0x000e620000000800 */
[----:B------:R-:W-:-:S05]  /*d520*/  IMAD.U32 R2, RZ, RZ, UR39 ;  /* 0x00000027ff027e24 */ /* 0x000fca000f8e00ff */
[----:B0-----:R-:W-:Y:S01]  /*d530*/  LEA R2, R2, R3, 0x7 ;  /* 0x0000000302027211 */ /* 0x001fe200078e38ff */
[----:B-1---5:R-:W-:-:S04]  /*d540*/  IMAD R3, R0, R7, RZ ;  /* 0x0000000700037224 */ /* 0x022fc800078e02ff */
        /* <DEDUP_REMOVED lines=37> */
.L_x_5961:
[----:B------:R-:W-:Y:S05]  /*d7a0*/  BSYNC B1 ;  /* 0x0000000000017941 */ /* 0x000fea0003800000 */
.L_x_5960:
        /* <DEDUP_REMOVED lines=45> */
[----:B------:R-:W-:Y:S02]  /*da80*/  IADD3 R3, R3, R5, RZ ;  /* 0x0000000503037210 */ /* 0x000fe40007ffe0ff */
[----:B------:R-:W-:Y:S02]  /*da90*/  LEA R4, P3, R2, UR6, 0x1 ;  /* 0x0000000602047c11 */ /* 0x000fe4000f8608ff */
[----:B------:R-:W-:Y:S01]  /*daa0*/  ISETP.GE.AND P1, PT, R0, R11, PT ;  /* 0x0000000b0000720c */ /* 0x000fe20003f26270 */
[----:B------:R-:W-:Y:S01]  /*dab0*/  VIADD R0, R6, 0x40 ;  /* 0x0000004006007836 */ /* 0x000fe20000000000 */
[----:B------:R-:W-:-:S02]  /*dac0*/  LEA.HI.X R5, R2, UR7, R3, 0x1, P3 ;  /* 0x0000000702057c11 */ /* 0x000fc400098f0c03 */
[----:B------:R0:W1:Y:S02]  /*dad0*/  SHFL.IDX PT, R2, R4, RZ, 0x181f ;  /* 0x00181fff04027589 */ /* 0x00006400000e0000 */
[----:B------:R-:W-:Y:S02]  /*dae0*/  ISETP.GE.AND P0, PT, R0, R11, PT ;  /* 0x0000000b0000720c */ /* 0x000fe40003f06270 */
[----:B------:R0:W2:Y:S01]  /*daf0*/  SHFL.IDX PT, R0, R5, RZ, 0x181f ;  /* 0x00181fff05007589 */ /* 0x0000a200000e0000 */
[----:B------:R-:W-:Y:S10]  /*db00*/  @P2 BRA `(.L_x_5963) ;  /* 0x0000000000242947 */ /* 0x000ff40003800000 */
[----:B------:R-:W-:Y:S02]  /*db10*/  ULDC UR4, c[0x0][0xac8] ;  /* 0x0002b20000047ab9 */ /* 0x000fe40000000800 */
[----:B------:R-:W-:Y:S02]  /*db20*/  ISETP.GE.AND P4, PT, R16, UR4, PT ;  /* 0x0000000410007c0c */ /* 0x000fe4000bf86270 */
[----:B------:R-:W-:-:S11]  /*db30*/  ISETP.GE.AND P5, PT, R17, UR4, PT ;  /* 0x0000000411007c0c */ /* 0x000fd6000bfa6270 */
[CC--:B-1----:R-:W-:Y:S02]  /*db40*/  @!P4 LEA R8, P2, R16.reuse, R2.reuse, 0x1 ;  /* 0x000000021008c211 */ /* 0x0c2fe400078408ff */
[C---:B------:R-:W-:Y:S02]  /*db50*/  @!P5 LEA R2, P3, R17.reuse, R2, 0x1 ;  /* 0x000000021102d211 */ /* 0x040fe400078608ff */
[-C--:B--2---:R-:W-:Y:S02]  /*db60*/  @!P4 LEA.HI.X R9, R16, R0.reuse, R234, 0x1, P2 ;  /* 0x000000001009c211 */ /* 0x084fe400010f0cea */
[----:B------:R-:W-:-:S03]  /*db70*/  @!P5 LEA.HI.X R3, R17, R0, R233, 0x1, P3 ;  /* 0x000000001103d211 */ /* 0x000fc600018f0ce9 */
[----:B------:R3:W-:Y:S04]  /*db80*/  @!P4 ST.E.128 desc[UR46][R8.64], RZ ;  /* 0x000000ff0800c985 */ /* 0x0007e8000c101d2e */
[----:B------:R3:W-:Y:S02]  /*db90*/  @!P5 ST.E.128 desc[UR46][R2.64], RZ ;  /* 0x000000ff0200d985 */ /* 0x0007e4000c101d2e */
.L_x_5963:
[----:B------:R-:W-:Y:S05]  /*dba0*/  BSYNC B1 ;  /* 0x0000000000017941 */ /* 0x000fea0003800000 */
.L_x_5962:
        /* <DEDUP_REMOVED lines=9> */
[-C--:B----4-:R-:W-:Y:S02]  /*dc40*/  @!P3 LEA.HI.X R9, R16, R0.reuse, R234, 0x1, P1 ;  /* 0x000000001009b211 */ /* 0x090fe400008f0cea */
[----:B------:R-:W-:-:S03]  /*dc50*/  @!P4 LEA.HI.X R3, R17, R0, R233, 0x1, P2 ;  /* 0x000000001103c211 */ /* 0x000fc600010f0ce9 */
[----:B------:R3:W-:Y:S04]  /*dc60*/  @!P3 ST.E.128 desc[UR46][R8.64], RZ ;  /* 0x000000ff0800b985 */ /* 0x0007e8000c101d2e */
[----:B------:R3:W-:Y:S02]  /*dc70*/  @!P4 ST.E.128 desc[UR46][R2.64], RZ ;  /* 0x000000ff0200c985 */ /* 0x0007e4000c101d2e */
.L_x_5965:
[----:B------:R-:W-:Y:S05]  /*dc80*/  BSYNC B1 ;  /* 0x0000000000017941 */ /* 0x000fea0003800000 */
.L_x_5964:
[----:B----4-:R4:W0:Y:S01]  /*dc90*/  SHFL.IDX PT, R0, R5, 0x2, 0x181f ;  /* 0x00581f0005007f89 */ /* 0x01082200000e0000 */
        /* <DEDUP_REMOVED lines=8> */
[-C--:B0-----:R-:W-:Y:S02]  /*dd20*/  @!P2 LEA.HI.X R9, R16, R0.reuse, R234, 0x1, P0 ;  /* 0x000000001009a211 */ /* 0x081fe400000f0cea */
[----:B------:R-:W-:-:S03]  /*dd30*/  @!P3 LEA.HI.X R3, R17, R0, R233, 0x1, P1 ;  /* 0x000000001103b211 */ /* 0x000fc600008f0ce9 */
[----:B------:R3:W-:Y:S04]  /*dd40*/  @!P2 ST.E.128 desc[UR46][R8.64], RZ ;  /* 0x000000ff0800a985 */ /* 0x0007e8000c101d2e */
[----:B------:R3:W-:Y:S02]  /*dd50*/  @!P3 ST.E.128 desc[UR46][R2.64], RZ ;  /* 0x000000ff0200b985 */ /* 0x0007e4000c101d2e */
.L_x_5967:
[----:B------:R-:W-:Y:S05]  /*dd60*/  BSYNC B1 ;  /* 0x0000000000017941 */ /* 0x000fea0003800000 */
.L_x_5966:
        /* <DEDUP_REMOVED lines=11> */
[----:B------:R-:W-:-:S03]  /*de20*/  @!P3 LEA.HI.X R3, R17, R5, R233, 0x1, P1 ;  /* 0x000000051103b211 */ /* 0x000fc600008f0ce9 */
[----:B------:R1:W-:Y:S04]  /*de30*/  @!P2 ST.E.128 desc[UR46][R6.64], RZ ;  /* 0x000000ff0600a985 */ /* 0x0003e8000c101d2e */
[----:B------:R1:W-:Y:S02]  /*de40*/  @!P3 ST.E.128 desc[UR46][R2.64], RZ ;  /* 0x000000ff0200b985 */ /* 0x0003e4000c101d2e */
.L_x_5958:
[----:B------:R-:W-:Y:S05]  /*de50*/  BSYNC B0 ;  /* 0x0000000000007941 */ /* 0x000fea0003800000 */
.L_x_5949:
[----:B------:R-:W-:Y:S02]  /*de60*/  ULDC UR4, c[0x0][0xc3c] ;  /* 0x00030f0000047ab9 */ /* 0x000fe40000000800 */
[----:B------:R-:W-:-:S13]  /*de70*/  ISETP.GE.AND P0, PT, R47, UR4, PT ;  /* 0x000000042f007c0c */ /* 0x000fda000bf06270 */
[----:B------:R-:W-:Y:S05]  /*de80*/  @!P0 BRA `(.L_x_5968) ;  /* 0xffffff2c00e48947 */ /* 0x000fea000383ffff */
[----:B------:R-:W-:Y:S05]  /*de90*/  EXIT ;  /* 0x000000000000794d */ /* 0x000fea0003800000 */
.L_x_5923:
        /* <DEDUP_REMOVED lines=22> */
.L_x_5969:
        /* <DEDUP_REMOVED lines=41> */
.L_x_5975:
        /* <DEDUP_REMOVED lines=14> */
.L_x_5974:
[----:B------:R-:W-:Y:S05]  /*e370*/  BSYNC B0 ;  /* 0x0000000000007941 */ /* 0x000fea0003800000 */
.L_x_5973:
        /* <DEDUP_REMOVED lines=22> */
.L_x_5971:
[----:B------:R-:W-:-:S05]  /*e4e0*/  IADD3 R8, -R10, R7, RZ ;  /* 0x000000070a087210 */ /* 0x000fca0007ffe1ff */
        /* <DEDUP_REMOVED lines=16> */
.L_x_5976:
        /* <DEDUP_REMOVED lines=28> */
.L_x_5972:
[----:B------:R0:W-:Y:S01]  /*e7b0*/  STL [R1+0x10], R4 ;  /* 0x0000100401007387 */ /* 0x0001e20000100800 */
[----:B------:R-:W-:-:S03]  /*e7c0*/  UMOV UR36, URZ ;  /* 0x0000003f00247c82 */ /* 0x000fc60008000000 */
[----:B------:R0:W-:Y:S02]  /*e7d0*/  STL [R1+0x14], RZ ;  /* 0x000014ff01007387 */ /* 0x0001e40000100800 */
.L_x_5977:
        /* <DEDUP_REMOVED lines=11> */
.L_x_5970:
[----:B--2---:R-:W-:Y:S01]  /*e890*/  IMAD.MOV.U32 R0, RZ, RZ, 0x1 ;  /* 0x00000001ff007424 */ /* 0x004fe200078e00ff */
[----:B------:R-:W-:Y:S01]  /*e8a0*/  ULDC UR4, c[0x0][0xc3c] ;  /* 0x00030f0000047ab9 */ /* 0x000fe20000000800 */
[----:B------:R2:W-:Y:S01]  /*e8b0*/  STL [R1+0x28], RZ ;  /* 0x000028ff01007387 */ /* 0x0005e20000100800 */
[----:B------:R-:W-:-:S03]  /*e8c0*/  UISETP.GE.AND UP0, UPT, UR45, UR4, UPT ;  /* 0x000000042d00728c */ /* 0x000fc6000bf06270 */
[----:B------:R2:W-:Y:S03]  /*e8d0*/  STL [R1+0x4], R0 ;  /* 0x0000040001007387 */ /* 0x0005e60000100800 */
[----:B------:R-:W-:Y:S01]  /*e8e0*/  PLOP3.LUT P0, PT, PT, PT, UP0, 0x80, 0x0 ;  /* 0x000000000000781c */ /* 0x000fe20003f0f008 */
[----:B------:R2:W-:-:S12]  /*e8f0*/  STL [R1], RZ ;  /* 0x000000ff01007387 */ /* 0x0005d80000100800 */
[----:B--2---:R-:W-:Y:S05]  /*e900*/  @P0 BRA `(.L_x_5978) ;  /* 0x0000004400bc0947 */ /* 0x004fea0003800000 */
        /* <DEDUP_REMOVED lines=11> */
[C---:B------:R-:W-:Y:S01]  /*e9c0*/  SHF.L.U32 R19, R6.reuse, 0x7, RZ ;  /* 0x0000000706137819 */ /* 0x040fe200000006ff */
[----:B------:R-:W-:Y:S01]  /*e9d0*/  IMAD.SHL.U32 R5, R6, 0x4, RZ ;  /* 0x0000000406057824 */ /* 0x000fe200078e00ff */
[----:B------:R-:W-:Y:S02]  /*e9e0*/  SHF.R.U32.HI R3, RZ, 0x5, R4 ;  /* 0x00000005ff037819 */ /* 0x000fe40000011604 */
[----:B0-----:R-:W-:Y:S02]  /*e9f0*/  LOP3.LUT R2, R0, 0x80, RZ, 0xc0, !PT ;  /* 0x0000008000027812 */ /* 0x001fe400078ec0ff */
[----:B------:R-:W-:Y:S02]  /*ea00*/  LOP3.LUT P0, RZ, R6, 0x4, RZ, 0xc0, !PT ;  /* 0x0000000406ff7812 */ /* 0x000fe4000780c0ff */
[----:B------:R-:W-:-:S04]  /*ea10*/  LOP3.LUT R2, R2, 0x10, R6, 0xf8, !PT ;  /* 0x0000001002027812 */ /* 0x000fc800078ef806 */
[----:B------:R-:W-:Y:S02]  /*ea20*/  LOP3.LUT R5, R2, 0x10, R5, 0x78, !PT ;  /* 0x0000001002057812 */ /* 0x000fe400078e7805 */
[C---:B------:R-:W-:Y:S02]  /*ea30*/  LOP3.LUT R2, R0.reuse, 0x60, RZ, 0xc0, !PT ;  /* 0x0000006000027812 */ /* 0x040fe400078ec0ff */
[----:B------:R-:W-:-:S03]  /*ea40*/  LOP3.LUT R0, R0, 0x100, RZ, 0xc0, !PT ;  /* 0x0000010000007812 */ /* 0x000fc600078ec0ff */
[----:B------:R-:W-:-:S05]  /*ea50*/  IMAD R2, R3, 0x200, R2 ;  /* 0x0000020003027824 */ /* 0x000fca00078e0202 */
[----:B------:R-:W-:Y:S02]  /*ea60*/  IADD3 R2, R5, R2, R0 ;  /* 0x0000000205027210 */ /* 0x000fe40007ffe000 */
[----:B------:R-:W-:-:S03]  /*ea70*/  LOP3.LUT R0, R19, 0x380, RZ, 0xc0, !PT ;  /* 0x0000038013007812 */ /* 0x000fc600078ec0ff */
[----:B------:R0:W-:Y:S02]  /*ea80*/  STL [R1+0x20], R2 ;  /* 0x0000200201007387 */ /* 0x0001e40000100800 */
[----:B------:R-:W-:Y:S02]  /*ea90*/  IMAD R3, R3, 0x10, R0 ;  /* 0x0000001003037824 */ /* 0x000fe400078e0200 */
[----:B------:R-:W-:-:S05]  /*eaa0*/  IMAD.SHL.U32 R0, R6, 0x10, RZ ;  /* 0x0000001006007824 */ /* 0x000fca00078e00ff */
[----:B0-----:R-:W-:Y:S01]  /*eab0*/  LOP3.LUT R2, R3, 0x70, R0, 0x78, !PT ;  /* 0x0000007003027812 */ /* 0x001fe200078e7800 */
[----:B------:R-:W-:-:S03]  /*eac0*/  IMAD.SHL.U32 R3, R6, 0x2, RZ ;  /* 0x0000000206037824 */ /* 0x000fc600078e00ff */
[----:B------:R-:W-:Y:S02]  /*ead0*/  LOP3.LUT R19, R2, 0xc00, R19, 0xf8, !PT ;  /* 0x00000c0002137812 */ /* 0x000fe400078ef813 */
[----:B------:R-:W-:-:S04]  /*eae0*/  LOP3.LUT R2, R0, 0x3f0, RZ, 0xc0, !PT ;  /* 0x000003f000027812 */ /* 0x000fc800078ec0ff */
[----:B------:R-:W-:Y:S01]  /*eaf0*/  LOP3.LUT R3, R2, 0x70, R3, 0x78, !PT ;  /* 0x0000007002037812 */ /* 0x000fe200078e7803 */
[----:B------:R-:W-:Y:S01]  /*eb00*/  IMAD.SHL.U32 R2, R4, 0x10, RZ ;  /* 0x0000001004027824 */ /* 0x000fe200078e00ff */
[----:B------:R-:W-:-:S04]  /*eb10*/  SHF.R.U32.HI R4, RZ, 0x3, R4 ;  /* 0x00000003ff047819 */ /* 0x000fc80000011604 */
[----:B------:R-:W-:Y:S01]  /*eb20*/  LOP3.LUT R2, R3, 0x400, R2, 0xf8, !PT ;  /* 0x0000040003027812 */ /* 0x000fe200078ef802 */
[----:B------:R-:W-:Y:S01]  /*eb30*/  IMAD.MOV.U32 R3, RZ, RZ, 0x40 ;  /* 0x00000040ff037424 */ /* 0x000fe200078e00ff */
[----:B------:R-:W-:Y:S01]  /*eb40*/  LOP3.LUT R4, R4, 0x70, R0, 0xf8, !PT ;  /* 0x0000007004047812 */ /* 0x000fe200078ef800 */
[----:B------:R-:W-:Y:S02]  /*eb50*/  IMAD.MOV.U32 R0, RZ, RZ, 0x1 ;  /* 0x00000001ff007424 */ /* 0x000fe400078e00ff */
[----:B------:R-:W-:Y:S01]  /*eb60*/  IMAD.IADD R2, R17, 0x1, R2 ;  /* 0x0000000111027824 */ /* 0x000fe200078e0202 */
[----:B------:R-:W-:-:S04]  /*eb70*/  SEL R3, R3, 0xffffffc0, !P0 ;  /* 0xffffffc003037807 */ /* 0x000fc80004000000 */
[----:B------:R-:W-:Y:S04]  /*eb80*/  STL [R1+0x24], R2 ;  /* 0x0000240201007387 */ /* 0x000fe80000100800 */
[----:B------:R-:W-:Y:S04]  /*eb90*/  STL [R1], RZ ;  /* 0x000000ff01007387 */ /* 0x000fe80000100800 */
[----:B------:R0:W-:Y:S04]  /*eba0*/  STL [R1+0x4], R0 ;  /* 0x0000040001007387 */ /* 0x0001e80000100800 */
[----:B------:R1:W-:Y:S01]  /*ebb0*/  STL [R1+0x28], RZ ;  /* 0x000028ff01007387 */ /* 0x0003e20000100800 */
[----:B0-----:R-:W-:-:S07]  /*ebc0*/  IMAD.IADD R0, R3, 0x1, R19 ;  /* 0x0000000103007824 */ /* 0x001fce00078e0213 */
.L_x_6045:
[----:B------:R-:W-:Y:S01]  /*ebd0*/  ULDC.64 UR4, c[0x0][0xc88] ;  /* 0x0003220000047ab9 */ /* 0x000fe20000000a00 */
[----:B------:R-:W-:Y:S01]  /*ebe0*/  ULDC.64 UR6, c[0x0][0xa18] ;  /* 0x0002860000067ab9 */ /* 0x000fe20000000a00 */
[----:B------:R-:W-:-:S06]  /*ebf0*/  UIMAD.WIDE UR4, UR45, 0x4, UR4 ;  /* 0x000000042d0478a5 */ /* 0x000fcc000f8e0204 */
[----:B------:R-:W-:Y:S02]  /*ec00*/  IMAD.U32 R2, RZ, RZ, UR4 ;  /* 0x00000004ff027e24 */ /* 0x000fe4000f8e00ff */
[----:B------:R-:W-:Y:S01]  /*ec10*/  IMAD.U32 R3, RZ, RZ, UR5 ;  /* 0x00000005ff037e24 */ /* 0x000fe2000f8e00ff */
[----:B------:R-:W-:Y:S01]  /*ec20*/  UISETP.NE.U32.AND UP0, UPT, UR6, URZ, UPT ;  /* 0x0000003f0600728c */ /* 0x000fe2000bf05070 */
[----:B------:R-:W-:-:S03]  /*ec30*/  ULDC.64 UR4, c[0x0][0xa28] ;  /* 0x00028a0000047ab9 */ /* 0x000fc60000000a00 */
[----:B--2---:R-:W2:Y:S01]  /*ec40*/  LDG.E R2, desc[UR46][R2.64] ;  /* 0x0000002e02027981 */ /* 0x004ea2000c1e1900 */
        /* <DEDUP_REMOVED lines=27> */
[----:B------:R0:W2:Y:S01]  /*ee00*/  @P2 LDG.E R7, desc[UR46][R2.64] ;  /* 0x0000002e02072981 */ /* 0x0000a2000c1e1900 */
[----:B------:R-:W-:Y:S01]  /*ee10*/  ISETP.NE.AND.EX P0, PT, RZ, UR5, PT, P0 ;  /* 0x00000005ff007c0c */ /* 0x000fe2000bf05300 */
[----:B------:R-:W-:Y:S01]  /*ee20*/  UIADD3.X UR5, UR51, UR5, URZ, UP0, !UPT ;  /* 0x0000000533057290 */ /* 0x000fe200087fe43f */
[----:B------:R-:W-:Y:S01]  /*ee30*/  IMAD.U32 R4, RZ, RZ, UR6 ;  /* 0x00000006ff047e24 */ /* 0x000fe2000f8e00ff */
[----:B------:R-:W-:Y:S01]  /*ee40*/  UIADD3.X UR7, UR51, UR7, URZ, UP1, !UPT ;  /* 0x0000000733077290 */ /* 0x000fe20008ffe43f */
[----:B0-----:R-:W-:-:S05]  /*ee50*/  IMAD.U32 R2, RZ, RZ, UR4 ;  /* 0x00000004ff027e24 */ /* 0x001fca000f8e00ff */
[----:B------:R-:W-:Y:S01]  /*ee60*/  MOV R5, UR7 ;  /* 0x0000000700057c02 */ /* 0x000fe20008000f00 */
[----:B------:R-:W-:-:S04]  /*ee70*/  IMAD.U32 R3, RZ, RZ, UR5 ;  /* 0x00000005ff037e24 */ /* 0x000fc8000f8e00ff */
        /* <DEDUP_REMOVED lines=9> */
.L_x_5979:
        /* <DEDUP_REMOVED lines=25> */
.L_x_5980:
[----:B------:R-:W-:Y:S05]  /*f0a0*/  @!P1 BRA `(.L_x_5981) ;  /* 0x0000000000149947 */ /* 0x000fea0003800000 */
[----:B------:R-:W2:Y:S04]  /*f0b0*/  LDG.E R0, desc[UR46][R4.64] ;  /* 0x0000002e04007981 */ /* 0x000ea8000c1e1900 */
[----:B------:R-:W3:Y:S01]  /*f0c0*/  LDG.E R4, desc[UR46][R4.64+0x4] ;  /* 0x0000042e04047981 */ /* 0x000ee2000c1e1900 */
[----:B--2---:R-:W-:Y:S02]  /*f0d0*/  R2UR UR5, R0 ;  /* 0x00000000000572ca */ /* 0x004fe400000e0000 */
[----:B---3--:R-:W-:-:S13]  /*f0e0*/  R2UR UR4, R4 ;  /* 0x00000000040472ca */ /* 0x008fda00000e0000 */
[----:B------:R-:W-:-:S12]  /*f0f0*/  UIADD3 UR4, -UR5, UR4, URZ ;  /* 0x0000000405047290 */ /* 0x000fd8000fffe13f */
.L_x_5981:
[----:B------:R-:W-:Y:S01]  /*f100*/  UIADD3 UR41, -UR41, UR4, URZ ;  /* 0x0000000429297290 */ /* 0x000fe2000fffe13f */
[----:B------:R-:W-:Y:S02]  /*f110*/  BSSY B7, `(.L_x_5982) ;  /* 0x000034c000077945 */ /* 0x000fe40003800000 */
[----:B------:R-:W-:Y:S01]  /*f120*/  UMOV UR4, URZ ;  /* 0x0000003f00047c82 */ /* 0x000fe20008000000 */
[----:B------:R-:W-:Y:S02]  /*f130*/  UIADD3 UR5, UR41, 0xdf, URZ ;  /* 0x000000df29057890 */ /* 0x000fe4000fffe03f */
[----:B------:R-:W-:Y:S02]  /*f140*/  ISETP.LT.AND P0, PT, RZ, UR41, PT ;  /* 0x00000029ff007c0c */ /* 0x000fe4000bf01270 */
[----:B------:R-:W-:-:S04]  /*f150*/  UIMAD.WIDE UR4, UR5, -0x6db6db6d, UR4 ;  /* 0x92492493050478a5 */ /* 0x000fc8000f8e0204 */
[----:B------:R-:W-:-:S04]  /*f160*/  USHF.R.U32.HI UR40, URZ, 0x1f, UR5 ;  /* 0x0000001f3f287899 */ /* 0x000fc80008011605 */
[----:B------:R-:W-:-:S03]  /*f170*/  ULEA.HI.SX32 UR40, UR5, UR40, 0x19 ;  /* 0x0000002805287291 */ /* 0x000fc6000f8fca3f */
[----:B------:R-:W-:Y:S09]  /*f180*/  @P0 BRA `(.L_x_5983) ;  /* 0x0000000000480947 */ /* 0x000ff20003800000 */
        /* <DEDUP_REMOVED lines=18> */
.L_x_5983:
        /* <DEDUP_REMOVED lines=20> */
.L_x_5986:
[----:B------:R-:W-:Y:S05]  /*f3f0*/  BSYNC B6 ;  /* 0x0000000000067941 */ /* 0x000fea0003800000 */
.L_x_5985:
        /* <DEDUP_REMOVED lines=23> */
[----:B012---:R-:W-:Y:S05]  /*f570*/  CALL.ABS.NOINC R2 ;  /* 0x0000000002007343 */ /* 0x007fea0003c00000 */
.L_x_5988:
[----:B------:R-:W-:Y:S05]  /*f580*/  BSYNC B6 ;  /* 0x0000000000067941 */ /* 0x000fea0003800000 */
.L_x_5987:
[----:B------:R-:W-:Y:S01]  /*f590*/  VIADD R0, R17, 0x400 ;  /* 0x0000040011007836 */ /* 0x000fe20000000000 */
[----:B------:R-:W-:Y:S04]  /*f5a0*/  BSSY B6, `(.L_x_5989) ;  /* 0x0000014000067945 */ /* 0x000fe80003800000 */
        /* <DEDUP_REMOVED lines=18> */
[----:B012---:R-:W-:Y:S05]  /*f6d0*/  CALL.ABS.NOINC R2 ;  /* 0x0000000002007343 */ /* 0x007fea0003c00000 */
.L_x_5990:
[----:B------:R-:W-:Y:S05]  /*f6e0*/  BSYNC B6 ;  /* 0x0000000000067941 */ /* 0x000fea0003800000 */
.L_x_5989:
[----:B------:R-:W-:Y:S01]  /*f6f0*/  LOP3.LUT P6, RZ, R16, 0x1, RZ, 0xc0, !PT ;  /* 0x0000000110ff7812 */ /* 0x000fe200078cc0ff */
[----:B------:R-:W-:-:S12]  /*f700*/  BSSY B6, `(.L_x_5991) ;  /* 0x0000012000067945 */ /* 0x000fd80003800000 */
        /* <DEDUP_REMOVED lines=17> */
.L_x_5992:
[----:B------:R-:W-:Y:S05]  /*f820*/  BSYNC B6 ;  /* 0x0000000000067941 */ /* 0x000fea0003800000 */
.L_x_5991:
        /* <DEDUP_REMOVED lines=9> */
[----:B------:R-:W3:Y:S01]  /*f8c0*/  S2R R0, SR_TID.X ;  /* 0x0000000000007919 */ /* 0x000ee20000002100 */
[----:B------:R-:W-:-:S03]  /*f8d0*/  ULDC.64 UR4, c[0x0][0xa08] ;  /* 0x0002820000047ab9 */ /* 0x000fc60000000a00 */
[----:B--2---:R2:W4:Y:S01]  /*f8e0*/  @P0 LDG.E R8, desc[UR46][R2.64] ;  /* 0x0000002e02080981 */ /* 0x004522000c1e1900 */
[----:B---3--:R-:W-:-:S04]  /*f8f0*/  SHF.R.U32.HI R0, RZ, 0x5, R0 ;  /* 0x00000005ff007819 */ /* 0x008fc80000011600 */
[----:B------:R-:W-:Y:S01]  /*f900*/  LOP3.LUT R0, R0, 0x3, RZ, 0xc0, !PT ;  /* 0x0000000300007812 */ /* 0x000fe200078ec0ff */
[----:B--2---:R-:W2:Y:S01]  /*f910*/  LDC.64 R2, c[0x0][0x418] ;  /* 0x00010600ff027b82 */ /* 0x004ea20000000a00 */
[----:B----4-:R-:W-:Y:S01]  /*f920*/  SHF.R.S32.HI R9, RZ, 0x1f, R8 ;  /* 0x0000001fff097819 */ /* 0x010fe20000011408 */
[----:B------:R3:W-:Y:S01]  /*f930*/  @P0 STL [R1+0x8], R8 ;  /* 0x0000080801000387 */ /* 0x0007e20000100800 */
[----:B--2---:R-:W-:Y:S01]  /*f940*/  LOP3.LUT P0, RZ, R2, UR4, RZ, 0xfc, !PT ;  /* 0x0000000402ff7c12 */ /* 0x004fe2000f80fcff */
[----:B------:R-:W-:Y:S02]  /*f950*/  UMOV UR4, 0xffffffff ;  /* 0xffffffff00047882 */ /* 0x000fe40000000000 */
[----:B------:R3:W-:Y:S01]  /*f960*/  STL [R1+0x18], R9 ;  /* 0x0000180901007387 */ /* 0x0007e20000100800 */
[----:B------:R-:W-:-:S04]  /*f970*/  LOP3.LUT P0, RZ, R3, UR5, RZ, 0xfc, P0 ;  /* 0x0000000503ff7c12 */ /* 0x000fc8000800fcff */
[----:B0-----:R-:W-:Y:S01]  /*f980*/  SEL R16, R8, RZ, !P0 ;  /* 0x000000ff08107207 */ /* 0x001fe20004000000 */
[----:B------:R-:W-:Y:S08]  /*f990*/  BRA.DIV UR4, `(.L_x_5993) ;  /* 0x0000003e04147947 */ /* 0x000ff0000b800000 */
[----:B------:R0:W2:Y:S02]  /*f9a0*/  SHFL.IDX PT, R14, R0, RZ, 0x1f ;  /* 0x00001fff000e7589 */ /* 0x0000a400000e0000 */
.L_x_6064:
[----:B0-----:R-:W4:Y:S01]  /*f9b0*/  LDL.LU R0, [R1+0xc] ;  /* 0x00000c0001007983 */ /* 0x001f220000300800 */
[----:B------:R-:W-:Y:S02]  /*f9c0*/  PLOP3.LUT P1, PT, PT, PT, PT, 0x8, 0x0 ;  /* 0x000000000000781c */ /* 0x000fe40003f2e170 */
[----:B--2---:R-:W-:Y:S02]  /*f9d0*/  ISETP.NE.AND P0, PT, R14, RZ, PT ;  /* 0x000000ff0e00720c */ /* 0x004fe40003f05270 */
[----:B----4-:R-:W-:-:S09]  /*f9e0*/  LOP3.LUT R0, R0, 0xfffffffe, RZ, 0xc0, !PT ;  /* 0xfffffffe00007812 */ /* 0x010fd200078ec0ff */
        /* <DEDUP_REMOVED lines=8> */
.L_x_6067:
        /* <DEDUP_REMOVED lines=21> */
.L_x_5996:
[----:B0-----:R-:W2:Y:S04]  /*fbc0*/  LDL R3, [R1] ;  /* 0x0000000001037983 */ /* 0x001ea80000100800 */
[----:B------:R-:W4:Y:S01]  /*fbd0*/  LDL R2, [R1+0x4] ;  /* 0x0000040001027983 */ /* 0x000f220000100800 */
[----:B---3--:R-:W0:Y:S02]  /*fbe0*/  S2R R8, SR_TID.X ;  /* 0x0000000000087919 */ /* 0x008e240000002100 */
[----:B0-----:R-:W-:-:S04]  /*fbf0*/  LOP3.LUT R8, R8, 0x7f, RZ, 0xc0, !PT ;  /* 0x0000007f08087812 */ /* 0x001fc800078ec0ff */
[----:B------:R-:W-:Y:S01]  /*fc00*/  ISETP.NE.AND P1, PT, R8, RZ, PT ;  /* 0x000000ff0800720c */ /* 0x000fe20003f25270 */
[----:B--2---:R-:W-:Y:S01]  /*fc10*/  IMAD R3, R3, 0x8, R17 ;  /* 0x0000000803037824 */ /* 0x004fe200078e0211 */
[----:B----4-:R-:W-:-:S04]  /*fc20*/  SHF.L.U32 R2, R2, 0x1f, RZ ;  /* 0x0000001f02027819 */ /* 0x010fc800000006ff */
[----:B------:R-:W0:Y:S02]  /*fc30*/  SYNCS.PHASECHK.TRANS64.TRYWAIT P0, [R3+URZ+0x2e880], R2 ;  /* 0x02e88002030075a7 */ /* 0x000e24000800017f */
[----:B0-----:R-:W-:Y:S05]  /*fc40*/  @!P0 BRA `(.L_x_5997) ;  /* 0x0000003800a88947 */ /* 0x001fea0003800000 */
.L_x_6068:
        /* <DEDUP_REMOVED lines=8> */
.L_x_5998:
[----:B------:R-:W2:Y:S01]  /*fcd0*/  LDL R5, [R1] ;  /* 0x0000000001057983 */ /* 0x000ea20000100800 */
        /* <DEDUP_REMOVED lines=9> */
[----:B------:R-:W-:-:S04]  /*fd70*/  UMOV UR34, URZ ;  /* 0x0000003f00227c82 */ /* 0x000fc80008000000 */
[----:B------:R-:W-:Y:S01]  /*fd80*/  UIADD3 UR33, UR33, 0x2e870, URZ ;  /* 0x0002e87021217890 */ /* 0x000fe2000fffe03f */
[----:B--2---:R-:W-:-:S05]  /*fd90*/  IMAD R4, R5, 0x7000, R17 ;  /* 0x0000700005047824 */ /* 0x004fca00078e0211 */
[----:B------:R-:W-:-:S13]  /*fda0*/  R2UR UR32, R4 ;  /* 0x00000000042072ca */ /* 0x000fda00000e0000 */
[----:B------:R-:W-:-:S09]  /*fdb0*/  UIADD3 UR32, UR32, 0xe400, URZ ;  /* 0x0000e40020207890 */ /* 0x000fd2000fffe03f */
[----:B------:R2:W-:Y:S01]  /*fdc0*/  UTMALDG.4D [UR32], [UR4], desc[UR6] ;  /* 0x00000620040075b4 */ /* 0x0005e20008019000 */
[----:B------:R-:W3:Y:S02]  /*fdd0*/  SYNCS.PHASECHK.TRANS64.TRYWAIT P0, [R3+URZ+0x2e840], R2 ;  /* 0x02e84002030075a7 */ /* 0x000ee4000800017f */
[----:B--23--:R-:W-:Y:S05]  /*fde0*/  @!P0 BRA `(.L_x_5999) ;  /* 0x0000003800548947 */ /* 0x00cfea0003800000 */
.L_x_6069:
        /* <DEDUP_REMOVED lines=8> */
.L_x_6000:
        /* <DEDUP_REMOVED lines=19> */
.L_x_5994:
[----:B------:R-:W-:Y:S05]  /*ffa0*/  WARPSYNC.ALL ;  /* 0x0000000000007948 */ /* 0x000fea0003800000 */
[----:B0-----:R-:W-:Y:S01]  /*ffb0*/  VIADD R0, R17, 0x1c400 ;  /* 0x0001c40011007836 */ /* 0x001fe20000000000 */
[----:B----4-:R-:W-:Y:S01]  /*ffc0*/  USHF.R.S32.HI UR4, URZ, 0x1f, UR54 ;  /* 0x0000001f3f047899 */ /* 0x010fe20008011436 */
        /* <DEDUP_REMOVED lines=26> */
[----:B---3--:R-:W-:Y:S02]  /*10170*/  IMAD.MOV.U32 R8, RZ, RZ, 0x70 ;  /* 0x00000070ff087424 */ /* 0x008fe400078e00ff */
[----:B------:R-:W-:Y:S02]  /*10180*/  IMAD.MOV.U32 R12, RZ, RZ, 0x1 ;  /* 0x00000001ff0c7424 */ /* 0x000fe400078e00ff */
[----:B------:R-:W-:-:S07]  /*10190*/  IMAD.MOV.U32 R13, RZ, RZ, RZ ;  /* 0x000000ffff0d7224 */ /* 0x000fce00078e00ff */
[----:B------:R-:W-:-:S07]  /*101a0*/  LEPC R20, `(.L_x_6002) ;  /* 0x000000001014794e */ /* 0x000fce0000000000 */
[----:B01----:R-:W-:Y:S05]  /*101b0*/  CALL.ABS.NOINC R2 ;  /* 0x0000000002007343 */ /* 0x003fea0003c00000 */
.L_x_6002:
[----:B------:R-:W-:Y:S05]  /*101c0*/  BSYNC B6 ;  /* 0x0000000000067941 */ /* 0x000fea0003800000 */
.L_x_6001:
[----:B------:R-:W2:Y:S01]  /*101d0*/  LDL.LU R4, [R1+0x14] ;  /* 0x0000140001047983 */ /* 0x000ea20000300800 */
[----:B------:R-:W0:Y:S01]  /*101e0*/  LDC R6, c[0x0][0x448] ;  /* 0x00011200ff067b82 */ /* 0x000e220000000800 */
[----:B------:R-:W-:Y:S02]  /*101f0*/  ULDC.64 UR8, c[0x0][0x2d8] ;  /* 0x0000b60000087ab9 */ /* 0x000fe40000000a00 */
[----:B---3--:R3:W5:Y:S01]  /*10200*/  LDL R8, [R1+0x24] ;  /* 0x0000240001087983 */ /* 0x0087620000100800 */
[----:B------:R-:W4:Y:S01]  /*10210*/  S2R R2, SR_TID.X ;  /* 0x0000000000027919 */ /* 0x000f220000002100 */
[----:B------:R-:W1:Y:S01]  /*10220*/  S2R R0, SR_TID.X ;  /* 0x0000000000007919 */ /* 0x000e620000002100 */
[----:B0-----:R-:W-:Y:S02]  /*10230*/  ISETP.NE.AND P0, PT, R6, 0x1, PT ;  /* 0x000000010600780c */ /* 0x001fe40003f05270 */
[----:B----4-:R-:W-:-:S04]  /*10240*/  LOP3.LUT R2, R2, 0x7f, RZ, 0xc0, !PT ;  /* 0x0000007f02027812 */ /* 0x010fc800078ec0ff */
[----:B------:R-:W-:Y:S01]  /*10250*/  SHF.R.U32.HI R2, RZ, 0x3, R2 ;  /* 0x00000003ff027819 */ /* 0x000fe20000011602 */
[----:B-1----:R-:W-:-:S06]  /*10260*/  IMAD.SHL.U32 R3, R0, 0x10, RZ ;  /* 0x0000001000037824 */ /* 0x002fcc00078e00ff */
[----:B------:R-:W0:Y:S01]  /*10270*/  @P0 LDC R0, c[0x0][0x450] ;  /* 0x00011400ff000b82 */ /* 0x000e220000000800 */
[----:B------:R-:W-:-:S07]  /*10280*/  LOP3.LUT R3, R2, 0x70, R3, 0xf8, !PT ;  /* 0x0000007002037812 */ /* 0x000fce00078ef803 */
[----:B------:R-:W1:Y:S01]  /*10290*/  @P0 LDC R2, c[0x0][0x44c] ;  /* 0x00011300ff020b82 */ /* 0x000e620000000800 */
[----:B------:R-:W-:Y:S01]  /*102a0*/  UIMAD UR6, UR37, UR8, URZ ;  /* 0x00000008250672a4 */ /* 0x000fe2000f8e023f */
[----:B------:R-:W-:Y:S01]  /*102b0*/  UMOV UR50, UR56 ;  /* 0x0000003800327c82 */ /* 0x000fe20008000000 */
[----:B------:R-:W4:Y:S01]  /*102c0*/  S2R R7, SR_TID.X ;  /* 0x0000000000077919 */ /* 0x000f220000002100 */
        /* <DEDUP_REMOVED lines=9> */
[----:B----4-:R-:W-:-:S05]  /*10360*/  IMAD.SHL.U32 R9, R7, 0x10, RZ ;  /* 0x0000001007097824 */ /* 0x010fca00078e00ff */
[----:B------:R-:W-:Y:S02]  /*10370*/  LOP3.LUT R9, R9, 0x70, RZ, 0xc0, !PT ;  /* 0x0000007009097812 */ /* 0x000fe400078ec0ff */
[----:B------:R-:W-:-:S04]  /*10380*/  LOP3.LUT R7, R7, 0x7f, RZ, 0xc0, !PT ;  /* 0x0000007f07077812 */ /* 0x000fc800078ec0ff */
[----:B------:R-:W-:Y:S01]  /*10390*/  SHF.R.U32.HI R10, RZ, 0x3, R7 ;  /* 0x00000003ff0a7819 */ /* 0x000fe20000011607 */
[----:B--2---:R-:W-:-:S05]  /*103a0*/  IMAD.SHL.U32 R5, R4, 0x80, RZ ;  /* 0x0000008004057824 */ /* 0x004fca00078e00ff */
[----:B------:R-:W-:-:S05]  /*103b0*/  LOP3.LUT R3, R3, R5, RZ, 0xfc, !PT ;  /* 0x0000000503037212 */ /* 0x000fca00078efcff */
[----:B-1----:R-:W-:-:S04]  /*103c0*/  @P0 IMAD.HI.U32 R4, R3, R2, RZ ;  /* 0x0000000203040227 */ /* 0x002fc800078e00ff */
        /* <DEDUP_REMOVED lines=17> */
[----:B------:R-:W-:-:S03]  /*104e0*/  ULDC UR4, c[0x0][0x2b8] ;  /* 0x0000ae0000047ab9 */ /* 0x000fc60000000800 */
[----:B------:R-:W-:Y:S02]  /*104f0*/  IADD3.X R2, R3, UR5, R4, P0, !PT ;  /* 0x0000000503027c10 */ /* 0x000fe400087fe404 */
[----:B------:R-:W-:Y:S01]  /*10500*/  ISETP.GE.AND P0, PT, R9, UR4, PT ;  /* 0x0000000409007c0c */ /* 0x000fe2000bf06270 */
[----:B------:R-:W-:-:S03]  /*10510*/  UMOV UR4, 0xffffffff ;  /* 0xffffffff00047882 */ /* 0x000fc60000000000 */
[----:B---3--:R-:W-:Y:S09]  /*10520*/  BRA.DIV UR4, `(.L_x_6003) ;  /* 0x0000003204987947 */ /* 0x008ff2000b800000 */
[----:B------:R-:W0:Y:S01]  /*10530*/  SHFL.IDX PT, R7, R0, RZ, 0x181f ;  /* 0x00181fff00077589 */ /* 0x000e2200000e0000 */
[----:B------:R-:W-:Y:S02]  /*10540*/  IMAD R4, R18, R6, RZ ;  /* 0x0000000612047224 */ /* 0x000fe400078e02ff */
[----:B------:R-:W-:Y:S01]  /*10550*/  IMAD.IADD R3, R10, 0x1, R5 ;  /* 0x000000010a037824 */ /* 0x000fe200078e0205 */
[----:B------:R-:W1:Y:S03]  /*10560*/  SHFL.IDX PT, R6, R2, RZ, 0x181f ;  /* 0x00181fff02067589 */ /* 0x000e6600000e0000 */
[C---:B------:R-:W-:Y:S01]  /*10570*/  VIADD R5, R3.reuse, 0x10 ;  /* 0x0000001003057836 */ /* 0x040fe20000000000 */
[----:B------:R-:W-:-:S13]  /*10580*/  ISETP.GE.AND P1, PT, R3, R4, PT ;  /* 0x000000040300720c */ /* 0x000fda0003f26270 */
[----:B0-----:R-:W-:-:S05]  /*10590*/  @!P1 IADD3 R7, P2, R9, R7, RZ ;  /* 0x0000000709079210 */ /* 0x001fca0007f5e0ff */
[----:B-1----:R-:W-:-:S05]  /*105a0*/  @!P1 IMAD.X R6, RZ, RZ, R6, P2 ;  /* 0x000000ffff069224 */ /* 0x002fca00010e0606 */
[----:B------:R-:W-:-:S04]  /*105b0*/  @!P1 LOP3.LUT R7, R7, R6, RZ, 0x3c, !PT ;  /* 0x0000000607079212 */ /* 0x000fc800078e3cff */
[----:B------:R-:W-:-:S04]  /*105c0*/  @!P1 LOP3.LUT R6, R7, R6, RZ, 0x3c, !PT ;  /* 0x0000000607069212 */ /* 0x000fc800078e3cff */
[----:B------:R-:W-:-:S05]  /*105d0*/  @!P1 LOP3.LUT R7, R7, R6, RZ, 0x3c, !PT ;  /* 0x0000000607079212 */ /* 0x000fca00078e3cff */
[----:B------:R-:W-:Y:S01]  /*105e0*/  @!PT LDS RZ, [RZ] ;  /* 0x00000000fffff984 */ /* 0x000fe20000000800 */
[----:B-----5:R0:W-:Y:S01]  /*105f0*/  @!P1 LDGSTS.E.BYPASS.LTC128B.128 [R8+0x1c400], desc[UR46][R6.64], !P0 ;  /* 0x1c40000006089fae */ /* 0x0201e2000c101d6e */
        /* <DEDUP_REMOVED lines=42> */
[----:B0-----:R-:W0:Y:S04]  /*108a0*/  SHFL.IDX PT, R6, R0, 0x6, 0x181f ;  /* 0x00d81f0000067f89 */ /* 0x001e2800000e0000 */
[----:B------:R-:W1:Y:S03]  /*108b0*/  SHFL.IDX PT, R0, R0, 0x7, 0x181f ;  /* 0x00f81f0000007f89 */ /* 0x000e6600000e0000 */
[----:B0-----:R-:W-:-:S05]  /*108c0*/  @!P1 IADD3 R6, P2, R9, R6, RZ ;  /* 0x0000000609069210 */ /* 0x001fca0007f5e0ff */
[----:B------:R-:W-:-:S04]  /*108d0*/  @!P1 IMAD.X R5, RZ, RZ, R5, P2 ;  /* 0x000000ffff059224 */ /* 0x000fc800010e0605 */
[----:B------:R-:W-:Y:S02]  /*108e0*/  @!P1 IMAD.MOV.U32 R7, RZ, RZ, R5 ;  /* 0x000000ffff079224 */ /* 0x000fe400078e0005 */
[----:B------:R0:W2:Y:S04]  /*108f0*/  SHFL.IDX PT, R5, R2, 0x7, 0x181f ;  /* 0x00f81f0002057f89 */ /* 0x0000a800000e0000 */
[----:B-1----:R0:W-:Y:S02]  /*10900*/  @!P1 LDGSTS.E.BYPASS.LTC128B.128 [R8+0x1f400], desc[UR46][R6.64], !P0 ;  /* 0x1f40000006089fae */ /* 0x0021e4000c101d6e */
.L_x_6086:
[----:B------:R-:W-:-:S05]  /*10910*/  VIADD R3, R3, 0x70 ;  /* 0x0000007003037836 */ /* 0x000fca0000000000 */
[----:B------:R-:W-:-:S13]  /*10920*/  ISETP.GE.AND P1, PT, R3, R4, PT ;  /* 0x000000040300720c */ /* 0x000fda0003f26270 */
[----:B0-----:R-:W-:-:S05]  /*10930*/  @!P1 IADD3 R2, P2, R9, R0, RZ ;  /* 0x0000000009029210 */ /* 0x001fca0007f5e0ff */
[----:B--2---:R-:W-:-:S05]  /*10940*/  @!P1 IMAD.X R3, RZ, RZ, R5, P2 ;  /* 0x000000ffff039224 */ /* 0x004fca00010e0605 */
[----:B------:R-:W-:Y:S01]  /*10950*/  @!PT LDS RZ, [RZ] ;  /* 0x00000000fffff984 */ /* 0x000fe20000000800 */
[----:B------:R-:W-:Y:S01]  /*10960*/  @!PT LDS RZ, [RZ] ;  /* 0x00000000fffff984 */ /* 0x000fe20000000800 */
[----:B------:R-:W-:Y:S01]  /*10970*/  @!PT LDS RZ, [RZ] ;  /* 0x00000000fffff984 */ /* 0x000fe20000000800 */
[----:B------:R0:W-:Y:S01]  /*10980*/  @!P1 LDGSTS.E.BYPASS.LTC128B.128 [R8+0x1fc00], desc[UR46][R2.64], !P0 ;  /* 0x1fc0000002089fae */ /* 0x0001e2000c101d6e */
[----:B------:R-:W-:Y:S01]  /*10990*/  PLOP3.LUT P0, PT, PT, PT, PT, 0x80, 0x0 ;  /* 0x000000000000781c */ /* 0x000fe20003f0f070 */
[----:B------:R-:W-:-:S12]  /*109a0*/  NOP ;  /* 0x0000000000007918 */ /* 0x000fd80000000000 */
.L_x_6004:
[----:B------:R-:W-:Y:S02]  /*109b0*/  PLOP3.LUT P1, PT, P1, P0, PT, 0xa2, 0x0 ;  /* 0x000000000000781c */ /* 0x000fe40000f21472 */
[----:B------:R-:W-:-:S08]  /*109c0*/  @P0 R2UR P1, UR4, R17 ;  /* 0x00000000110402ca */ /* 0x000fd00000020000 */
[----:B------:R-:W-:-:S05]  /*109d0*/  @P0 PLOP3.LUT P0, PT, P1, PT, PT, 0x80, 0x0 ;  /* 0x000000000000081c */ /* 0x000fca0000f0f070 */
[----:B------:R-:W-:Y:S01]  /*109e0*/  @!P1 SYNCS.ARRIVE.TRANS64.RED.A0T1 RZ, [UR4+0x2e800], RZ ;  /* 0x02e800ffffff99a7 */ /* 0x000fe20008200404 */
[----:B------:R-:W-:Y:S07]  /*109f0*/  @!P1 ARRIVES.LDGSTSBAR.64.TRANSCNT [UR4+0x2e800] ;  /* 0x02e80000ff0099b0 */ /* 0x000fee0008000a84 */
[----:B------:R-:W-:Y:S05]  /*10a00*/  @P0 BRA.U.ANY `(.L_x_6004) ;  /* 0xfffffffd00e80947 */ /* 0x000fea000393ffff */
[----:B0-----:R-:W2:Y:S02]  /*10a10*/  LDL.LU R2, [R1+0x28] ;  /* 0x0000280001027983 */ /* 0x001ea40000300800 */
        /* <DEDUP_REMOVED lines=11> */
.L_x_6087:
[----:B------:R-:W-:Y:S05]  /*10ad0*/  BSYNC B0 ;  /* 0x0000000000007941 */ /* 0x000fea0003800000 */
.L_x_6005:
[----:B------:R-:W-:-:S06]  /*10ae0*/  UISETP.GE.AND UP0, UPT, UR41, 0xe1, UPT ;  /* 0x000000e12900788c */ /* 0x000fcc000bf06270 */
[----:B------:R-:W-:-:S13]  /*10af0*/  PLOP3.LUT P0, PT, PT, PT, UP0, 0x80, 0x0 ;  /* 0x000000000000781c */ /* 0x000fda0003f0f008 */
[----:B------:R-:W-:Y:S05]  /*10b00*/  @!P0 BRA `(.L_x_6007) ;  /* 0x00000010003c8947 */ /* 0x000fea0003800000 */
[----:B0-----:R0:W5:Y:S01]  /*10b10*/  LDL.LU R0, [R1+0x4] ;  /* 0x0000040001007983 */ /* 0x0011620000300800 */
[----:B------:R-:W-:-:S03]  /*10b20*/  UIADD3 UR4, UR40, -0x2, URZ ;  /* 0xfffffffe28047890 */ /* 0x000fc6000fffe03f */
[----:B------:R0:W5:Y:S03]  /*10b30*/  LDL.LU R6, [R1] ;  /* 0x0000000001067983 */ /* 0x0001660000300800 */
[----:B------:R-:W-:-:S07]  /*10b40*/  IMAD.U32 R18, RZ, RZ, UR4 ;  /* 0x00000004ff127e24 */ /* 0x000fce000f8e00ff */
.L_x_6027:
[----:B------:R-:W2:Y:S01]  /*10b50*/  LDL R2, [R1+0xc] ;  /* 0x00000c0001027983 */ /* 0x000ea20000100800 */
[----:B-----5:R-:W-:Y:S01]  /*10b60*/  VIADD R3, R6, 0x1 ;  /* 0x0000000106037836 */ /* 0x020fe20000000000 */
[----:B------:R-:W-:Y:S05]  /*10b70*/  YIELD ;  /* 0x0000000000007946 */ /* 0x000fea0003800000 */
[C---:B------:R-:W-:Y:S01]  /*10b80*/  ISETP.NE.AND P0, PT, R3.reuse, 0x2, PT ;  /* 0x000000020300780c */ /* 0x040fe20003f05270 */
[----:B------:R-:W-:Y:S03]  /*10b90*/  BSSY B0, `(.L_x_6008) ;  /* 0x000006c000007945 */ /* 0x000fe60003800000 */
[----:B------:R-:W-:-:S02]  /*10ba0*/  SEL R9, R3, RZ, P0 ;  /* 0x000000ff03097207 */ /* 0x000fc40000000000 */
[----:B--2---:R-:W-:Y:S02]  /*10bb0*/  LOP3.LUT P1, RZ, R2, 0x1, RZ, 0xc0, !PT ;  /* 0x0000000102ff7812 */ /* 0x004fe4000782c0ff */
[----:B------:R-:W-:-:S04]  /*10bc0*/  SEL R2, RZ, 0x1, P0 ;  /* 0x00000001ff027807 */ /* 0x000fc80000000000 */
[----:B------:R-:W-:-:S05]  /*10bd0*/  LOP3.LUT R8, R0, R2, RZ, 0x3c, !PT ;  /* 0x0000000200087212 */ /* 0x000fca00078e3cff */
        /* <DEDUP_REMOVED lines=22> */
[----:B------:R-:W-:-:S05]  /*10d40*/  IMAD.WIDE.U32 R2, R5, UR6, R2 ;  /* 0x0000000605027c25 */ /* 0x000fca000f8e0002 */
[----:B------:R-:W-:Y:S02]  /*10d50*/  IADD3 R3, R4, R3, RZ ;  /* 0x0000000304037210 */ /* 0x000fe40007ffe0ff */
[----:B------:R-:W-:-:S04]  /*10d60*/  LEA R4, P0, R2, UR4, 0x2 ;  /* 0x0000000402047c11 */ /* 0x000fc8000f8010ff */
[----:B------:R-:W-:-:S05]  /*10d70*/  LEA.HI.X R5, R2, UR5, R3, 0x2, P0 ;  /* 0x0000000502057c11 */ /* 0x000fca00080f1403 */
[----:B------:R2:W5:Y:S04]  /*10d80*/  LDG.E R16, desc[UR46][R4.64] ;  /* 0x0000002e04107981 */ /* 0x000568000c1e1900 */
.L_x_6010:
[----:B------:R-:W2:Y:S01]  /*10d90*/  S2R R2, SR_TID.X ;  /* 0x0000000000027919 */ /* 0x000ea20000002100 */
[----:B------:R-:W-:Y:S01]  /*10da0*/  IMAD R3, R9, 0x8, R17 ;  /* 0x0000000809037824 */ /* 0x000fe200078e0211 */
[----:B------:R-:W-:Y:S01]  /*10db0*/  BSSY B1, `(.L_x_6011) ;  /* 0x0000006000017945 */ /* 0x000fe20003800000 */
[----:B--2---:R-:W-:Y:S02]  /*10dc0*/  LOP3.LUT R4, R2, 0x7f, RZ, 0xc0, !PT ;  /* 0x0000007f02047812 */ /* 0x004fe400078ec0ff */
[----:B------:R-:W-:Y:S02]  /*10dd0*/  SHF.L.U32 R2, R8, 0x1f, RZ ;  /* 0x0000001f08027819 */ /* 0x000fe400000006ff */
[----:B------:R-:W-:Y:S02]  /*10de0*/  ISETP.NE.AND P1, PT, R4, RZ, PT ;  /* 0x000000ff0400720c */ /* 0x000fe40003f25270 */
[----:B------:R-:W2:Y:S02]  /*10df0*/  SYNCS.PHASECHK.TRANS64.TRYWAIT P0, [R3+URZ+0x2e880], R2 ;  /* 0x02e88002030075a7 */ /* 0x000ea4000800017f */
[----:B--2---:R-:W-:Y:S09]  /*10e00*/  @!P0 BRA `(.L_x_6012) ;  /* 0x0000003000e88947 */ /* 0x004ff20003800000 */
.L_x_6088:
[----:B------:R-:W-:Y:S05]  /*10e10*/  BSYNC B1 ;  /* 0x0000000000017941 */ /* 0x000fea0003800000 */
.L_x_6011:
        /* <DEDUP_REMOVED lines=9> */
.L_x_6014:
[----:B------:R-:W-:Y:S05]  /*10eb0*/  BSYNC B1 ;  /* 0x0000000000017941 */ /* 0x000fea0003800000 */
.L_x_6013:
[----:B------:R-:W3:Y:S01]  /*10ec0*/  LDL R5, [R1] ;  /* 0x0000000001057983 */ /* 0x000ee20000100800 */
        /* <DEDUP_REMOVED lines=8> */
[----:B------:R-:W-:Y:S01]  /*10f50*/  VIADD R7, R3, 0x2e870 ;  /* 0x0002e87003077836 */ /* 0x000fe20000000000 */
[----:B------:R-:W-:Y:S01]  /*10f60*/  UMOV UR7, 0x14f00000 ;  /* 0x14f0000000077882 */ /* 0x000fe20000000000 */
[----:B---3--:R-:W-:-:S04]  /*10f70*/  IMAD R5, R5, 0x7000, R17 ;  /* 0x0000700005057824 */ /* 0x008fc800078e0211 */
[----:B------:R-:W-:-:S07]  /*10f80*/  VIADD R8, R5, 0xe400 ;  /* 0x0000e40005087836 */ /* 0x000fce0000000000 */
.L_x_6015:
        /* <DEDUP_REMOVED lines=13> */
.L_x_6089:
[----:B------:R-:W-:Y:S05]  /*11060*/  BSYNC B1 ;  /* 0x0000000000017941 */ /* 0x000fea0003800000 */
.L_x_6016:
        /* <DEDUP_REMOVED lines=11> */
.L_x_6019:
[----:B------:R-:W-:Y:S05]  /*11120*/  BSYNC B1 ;  /* 0x0000000000017941 */ /* 0x000fea0003800000 */
.L_x_6018:
[----:B------:R-:W-:Y:S01]  /*11130*/  R2UR UR10, R9 ;  /* 0x00000000090a72ca */ /* 0x000fe200000e0000 */
[----:B------:R-:W-:Y:S01]  /*11140*/  UIADD3 UR4, UP0, UR52, 0x370, URZ ;  /* 0x0000037034047890 */ /* 0x000fe2000ff1e03f */
[----:B------:R-:W-:Y:S01]  /*11150*/  R2UR UR6, R10 ;  /* 0x000000000a0672ca */ /* 0x000fe200000e0000 */
[----:B------:R-:W-:Y:S01]  /*11160*/  VIADD R5, R5, 0x20400 ;  /* 0x0002040005057836 */ /* 0x000fe20000000000 */
[----:B------:R-:W-:Y:S01]  /*11170*/  R2UR UR7, R11 ;  /* 0x000000000b0772ca */ /* 0x000fe200000e0000 */
[----:B-12---:R-:W-:Y:S01]  /*11180*/  VIADD R3, R3, 0x2e830 ;  /* 0x0002e83003037836 */ /* 0x006fe20000000000 */
[----:B------:R-:W-:Y:S01]  /*11190*/  PLOP3.LUT P0, PT, PT, PT, PT, 0x80, 0x0 ;  /* 0x000000000000781c */ /* 0x000fe20003f0f070 */
[----:B------:R-:W-:-:S12]  /*111a0*/  UIADD3.X UR5, URZ, UR53, URZ, UP0, !UPT ;  /* 0x000000353f057290 */ /* 0x000fd800087fe43f */
.L_x_6020:
        /* <DEDUP_REMOVED lines=10> */
.L_x_6009:
[----:B------:R-:W-:Y:S05]  /*11250*/  BSYNC B0 ;  /* 0x0000000000007941 */ /* 0x000fea0003800000 */
.L_x_6008:
[----:B------:R-:W-:-:S06]  /*11260*/  UISETP.NE.AND UP0, UPT, UR39, 0x3, UPT ;  /* 0x000000032700788c */ /* 0x000fcc000bf05270 */
[----:B------:R-:W-:-:S13]  /*11270*/  PLOP3.LUT P0, PT, PT, PT, UP0, 0x80, 0x0 ;  /* 0x000000000000781c */ /* 0x000fda0003f0f008 */
[----:B------:R-:W-:Y:S05]  /*11280*/  @!P0 BRA `(.L_x_6021) ;  /* 0x0000000000048947 */ /* 0x000fea0003800000 */
[----:B------:R-:W-:Y:S01]  /*11290*/  BPT.TRAP 0x1 ;  /* 0x000000040000795c */ /* 0x000fe20000300000 */
.L_x_6021:
        /* <DEDUP_REMOVED lines=8> */
.L_x_6090:
[----:B------:R-:W-:Y:S05]  /*11320*/  BSYNC B0 ;  /* 0x0000000000007941 */ /* 0x000fea0003800000 */
.L_x_6022:
[----:B------:R-:W-:Y:S05]  /*11330*/  @!P1 BRA `(.L_x_6024) ;  /* 0x0000000000049947 */ /* 0x000fea0003800000 */
[----:B------:R-:W-:Y:S01]  /*11340*/  BPT.TRAP 0x1 ;  /* 0x000000040000795c */ /* 0x000fe20000300000 */
.L_x_6024:
[----:B------:R-:W-:Y:S01]  /*11350*/  SHF.L.U32 R0, R0, 0x1f, RZ ;  /* 0x0000001f00007819 */ /* 0x000fe200000006ff */
[----:B--2---:R-:W-:-:S03]  /*11360*/  IMAD R2, R6, 0x7000, RZ ;  /* 0x0000700006027824 */ /* 0x004fc600078e02ff */
[----:B------:R-:W2:Y:S02]  /*11370*/  SYNCS.PHASECHK.TRANS64.TRYWAIT P0, [R20+URZ+0x2e860], R0 ;  /* 0x02e86000140075a7 */ /* 0x000ea4000800017f */
[----:B--2---:R-:W-:Y:S05]  /*11380*/  @!P0 BRA `(.L_x_6025) ;  /* 0x0000002c00c48947 */ /* 0x004fea0003800000 */
.L_x_6091:
[----:B------:R-:W3:Y:S04]  /*11390*/  LDL R13, [R1+0x20] ;  /* 0x00002000010d7983 */ /* 0x000ee80000100800 */
[----:B------:R-:W3:Y:S01]  /*113a0*/  LDL R12, [R1+0x1c] ;  /* 0x00001c00010c7983 */ /* 0x000ee20000100800 */
[----:B--2---:R-:W-:Y:S01]  /*113b0*/  LOP3.LUT R0, R2, R19, RZ, 0xfc, !PT ;  /* 0x0000001302007212 */ /* 0x004fe200078efcff */
[----:B------:R-:W-:Y:S05]  /*113c0*/  WARPSYNC.ALL ;  /* 0x0000000000007948 */ /* 0x000fea0003800000 */
[----:B------:R-:W2:Y:S01]  /*113d0*/  S2R R3, SR_TID.X ;  /* 0x0000000000037919 */ /* 0x000ea20000002100 */
[----:B------:R-:W-:-:S05]  /*113e0*/  IMAD.IADD R0, R17, 0x1, R0 ;  /* 0x0000000111007824 */ /* 0x000fca00078e0200 */
[----:B------:R-:W1:Y:S01]  /*113f0*/  LDSM.16.MT88.4 R4, [R0+0xe400] ;  /* 0x00e400000004783b */ /* 0x000e620000004200 */
[----:B--2---:R-:W-:Y:S01]  /*11400*/  LOP3.LUT P0, RZ, R3, 0x4, RZ, 0xc0, !PT ;  /* 0x0000000403ff7812 */ /* 0x004fe2000780c0ff */
[----:B------:R-:W-:-:S05]  /*11410*/  IMAD.MOV.U32 R3, RZ, RZ, 0x40 ;  /* 0x00000040ff037424 */ /* 0x000fca00078e00ff */
[----:B------:R-:W-:-:S05]  /*11420*/  SEL R3, R3, 0xffffffc0, !P0 ;  /* 0xffffffc003037807 */ /* 0x000fca0004000000 */
[----:B------:R-:W-:Y:S01]  /*11430*/  IMAD.IADD R3, R3, 0x1, R19 ;  /* 0x0000000103037824 */ /* 0x000fe200078e0213 */
[----:B-1----:R-:W-:-:S04]  /*11440*/  PRMT R8, R4, 0x6420, R5 ;  /* 0x0000642004087816 */ /* 0x002fc80000000005 */
[----:B------:R-:W-:Y:S02]  /*11450*/  IADD3 R3, R17, R3, R2 ;  /* 0x0000000311037210 */ /* 0x000fe40007ffe002 */
[----:B------:R-:W-:Y:S02]  /*11460*/  PRMT R9, R4, 0x7531, R5 ;  /* 0x0000753104097816 */ /* 0x000fe40000000005 */
[C-C-:B------:R-:W-:Y:S02]  /*11470*/  PRMT R10, R6.reuse, 0x6420, R7.reuse ;  /* 0x00006420060a7816 */ /* 0x140fe40000000007 */
[----:B------:R-:W-:Y:S02]  /*11480*/  PRMT R11, R6, 0x7531, R7 ;  /* 0x00007531060b7816 */ /* 0x000fe40000000007 */
[----:B------:R-:W1:Y:S02]  /*11490*/  LDSM.16.MT88.4 R4, [R3+0xe400] ;  /* 0x00e400000304783b */ /* 0x000e640000004200 */
[----:B-1----:R-:W-:-:S02]  /*114a0*/  PRMT R14, R6, 0x6420, R7 ;  /* 0x00006420060e7816 */ /* 0x002fc40000000007 */
[----:B------:R-:W-:Y:S02]  /*114b0*/  PRMT R15, R6, 0x7531, R7 ;  /* 0x00007531060f7816 */ /* 0x000fe40000000007 */
[----:B---3--:R-:W-:Y:S02]  /*114c0*/  IADD3 R0, R12, R2, R13 ;  /* 0x000000020c007210 */ /* 0x008fe40007ffe00d */
[C-C-:B------:R-:W-:Y:S02]  /*114d0*/  PRMT R12, R4.reuse, 0x6420, R5.reuse ;  /* 0x00006420040c7816 */ /* 0x140fe40000000005 */
[----:B------:R-:W-:Y:S01]  /*114e0*/  PRMT R13, R4, 0x7531, R5 ;  /* 0x00007531040d7816 */ /* 0x000fe20000000005 */
[----:B------:R-:W-:Y:S01]  /*114f0*/  VIADD R4, R2, 0x1000 ;  /* 0x0000100002047836 */ /* 0x000fe20000000000 */
[----:B------:R-:W-:Y:S04]  /*11500*/  STSM.16.M88.4 [R0], R8 ;  /* 0x0000000800007844 */ /* 0x000fe80000000200 */
[----:B------:R-:W-:Y:S01]  /*11510*/  LOP3.LUT R4, R4, R19, RZ, 0xfc, !PT ;  /* 0x0000001304047212 */ /* 0x000fe200078efcff */
[----:B------:R-:W-:Y:S04]  /*11520*/  STSM.16.M88.4 [R0+0x800], R12 ;  /* 0x0008000c00007844 */ /* 0x000fe80000000200 */
[----:B------:R-:W-:-:S05]  /*11530*/  IMAD.IADD R4, R17, 0x1, R4 ;  /* 0x0000000111047824 */ /* 0x000fca00078e0204 */
[----:B------:R-:W1:Y:S02]  /*11540*/  LDSM.16.MT88.4 R8, [R4+0xe400] ;  /* 0x00e400000408783b */ /* 0x000e640000004200 */
[C-C-:B-1----:R-:W-:Y:S02]  /*11550*/  PRMT R4, R8.reuse, 0x6420, R9.reuse ;  /* 0x0000642008047816 */ /* 0x142fe40000000009 */
[----:B------:R-:W-:Y:S02]  /*11560*/  PRMT R5, R8, 0x7531, R9 ;  /* 0x0000753108057816 */ /* 0x000fe40000000009 */
[C-C-:B------:R-:W-:Y:S02]  /*11570*/  PRMT R6, R10.reuse, 0x6420, R11.reuse ;  /* 0x000064200a067816 */ /* 0x140fe4000000000b */
[----:B------:R-:W-:Y:S02]  /*11580*/  PRMT R7, R10, 0x7531, R11 ;  /* 0x000075310a077816 */ /* 0x000fe4000000000b */
[----:B------:R-:W1:Y:S04]  /*11590*/  LDSM.16.MT88.4 R8, [R3+0xf400] ;  /* 0x00f400000308783b */ /* 0x000e680000004200 */
[----:B------:R2:W-:Y:S02]  /*115a0*/  STSM.16.M88.4 [R0+0x1000], R4 ;  /* 0x0010000400007844 */ /* 0x0005e40000000200 */
[----:B--2---:R-:W-:-:S05]  /*115b0*/  VIADD R4, R2, 0x2000 ;  /* 0x0000200002047836 */ /* 0x004fca0000000000 */
[----:B------:R-:W-:-:S04]  /*115c0*/  LOP3.LUT R4, R4, R19, RZ, 0xfc, !PT ;  /* 0x0000001304047212 */ /* 0x000fc800078efcff */
[----:B------:R-:W-:Y:S02]  /*115d0*/  IADD3 R4, R17, R4, RZ ;  /* 0x0000000411047210 */ /* 0x000fe40007ffe0ff */
        /* <DEDUP_REMOVED lines=12> */
[----:B--2---:R-:W-:-:S05]  /*116a0*/  VIADD R4, R2, 0x3000 ;  /* 0x0000300002047836 */ /* 0x004fca0000000000 */
[----:B------:R-:W-:-:S05]  /*116b0*/  LOP3.LUT R4, R4, R19, RZ, 0xfc, !PT ;  /* 0x0000001304047212 */ /* 0x000fca00078efcff */
        /* <DEDUP_REMOVED lines=28> */
[C---:B--2---:R-:W-:Y:S02]  /*11880*/  VIADD R4, R2.reuse, 0x5000 ;  /* 0x0000500002047836 */ /* 0x044fe40000000000 */
[----:B------:R-:W-:-:S03]  /*11890*/  VIADD R2, R2, 0x6000 ;  /* 0x0000600002027836 */ /* 0x000fc60000000000 */
[-C--:B------:R-:W-:Y:S02]  /*118a0*/  LOP3.LUT R4, R4, R19.reuse, RZ, 0xfc, !PT ;  /* 0x0000001304047212 */ /* 0x080fe400078efcff */
[----:B------:R-:W-:-:S03]  /*118b0*/  LOP3.LUT R2, R2, R19, RZ, 0xfc, !PT ;  /* 0x0000001302027212 */ /* 0x000fc600078efcff */
[C---:B------:R-:W-:Y:S02]  /*118c0*/  IMAD.IADD R4, R17.reuse, 0x1, R4 ;  /* 0x0000000111047824 */ /* 0x040fe400078e0204 */
        /* <DEDUP_REMOVED lines=12> */
[----:B------:R-:W-:Y:S01]  /*11990*/  STSM.16.M88.4 [R0+0x5000], R4 ;  /* 0x0050000400007844 */ /* 0x000fe20000000200 */
[C-C-:B-1----:R-:W-:Y:S02]  /*119a0*/  PRMT R12, R8.reuse, 0x6420, R9.reuse ;  /* 0x00006420080c7816 */ /* 0x142fe40000000009 */
[----:B------:R-:W-:Y:S02]  /*119b0*/  PRMT R13, R8, 0x7531, R9 ;  /* 0x00007531080d7816 */ /* 0x000fe40000000009 */
[----:B------:R-:W-:-:S02]  /*119c0*/  PRMT R14, R10, 0x6420, R11 ;  /* 0x000064200a0e7816 */ /* 0x000fc4000000000b */
        /* <DEDUP_REMOVED lines=22> */
.L_x_6026:
[----:B-1----:R-:W1:Y:S01]  /*11b30*/  S2R R0, SR_TID.X ;  /* 0x0000000000007919 */ /* 0x002e620000002100 */
[----:B--2---:R2:W-:Y:S01]  /*11b40*/  SYNCS.ARRIVE.TRANS64.A1T0 RZ, [R20+URZ+0x2e850], RZ ;  /* 0x02e850ff14ff79a7 */ /* 0x0045e2000810003f */
[----:B------:R3:W5:Y:S01]  /*11b50*/  LDL R6, [R1] ;  /* 0x0000000001067983 */ /* 0x0007620000100800 */
[----:B-1----:R-:W-:Y:S01]  /*11b60*/  LOP3.LUT R0, R0, 0x7f, RZ, 0xc0, !PT ;  /* 0x0000007f00007812 */ /* 0x002fe200078ec0ff */
        /* <DEDUP_REMOVED lines=8> */
[----:B---3--:R-:W-:Y:S05]  /*11bf0*/  @P0 BRA `(.L_x_6027) ;  /* 0xffffffec00d40947 */ /* 0x008fea000383ffff */
.L_x_6007:
[----:B------:R-:W1:Y:S01]  /*11c00*/  S2R R2, SR_TID.X ;  /* 0x0000000000027919 */ /* 0x000e620000002100 */
[----:B------:R-:W-:Y:S01]  /*11c10*/  BSSY B0, `(.L_x_6028) ;  /* 0x0000011000007945 */ /* 0x000fe20003800000 */
[----:B-1----:R-:W-:-:S04]  /*11c20*/  LOP3.LUT R2, R2, 0x7f, RZ, 0xc0, !PT ;  /* 0x0000007f02027812 */ /* 0x002fc800078ec0ff */
[----:B------:R-:W-:-:S13]  /*11c30*/  ISETP.NE.AND P0, PT, R2, RZ, PT ;  /* 0x000000ff0200720c */ /* 0x000fda0003f05270 */
[----:B------:R-:W-:Y:S05]  /*11c40*/  @P0 BRA `(.L_x_6029) ;  /* 0x0000000000340947 */ /* 0x000fea0003800000 */
[----:B------:R-:W1:Y:S01]  /*11c50*/  S2R R3, SR_LANEID ;  /* 0x0000000000037919 */ /* 0x000e620000000000 */
[----:B------:R-:W-:Y:S02]  /*11c60*/  VOTEU.ANY UR4, UPT, PT ;  /* 0x0000000000047886 */ /* 0x000fe400038e0100 */
[----:B0----5:R-:W1:Y:S08]  /*11c70*/  FLO.U32 R0, UR4 ;  /* 0x0000000400007d00 */ /* 0x021e7000080e0000 */
[----:B------:R-:W0:Y:S01]  /*11c80*/  POPC R5, UR4 ;  /* 0x0000000400057d09 */ /* 0x000e220008000000 */
        /* <DEDUP_REMOVED lines=9> */
.L_x_6029:
[----:B------:R-:W-:Y:S05]  /*11d20*/  BSYNC B0 ;  /* 0x0000000000007941 */ /* 0x000fea0003800000 */
.L_x_6028:
[----:B------:R-:W-:-:S06]  /*11d30*/  UISETP.NE.AND UP0, UPT, UR39, 0x3, UPT ;  /* 0x000000032700788c */ /* 0x000fcc000bf05270 */
[----:B------:R-:W-:-:S13]  /*11d40*/  PLOP3.LUT P1, PT, PT, PT, UP0, 0x80, 0x0 ;  /* 0x000000000000781c */ /* 0x000fda0003f2f008 */
[----:B------:R-:W-:Y:S05]  /*11d50*/  @!P1 BRA `(.L_x_6030) ;  /* 0x0000000000049947 */ /* 0x000fea0003800000 */
[----:B------:R-:W-:Y:S01]  /*11d60*/  BPT.TRAP 0x1 ;  /* 0x000000040000795c */ /* 0x000fe20000300000 */
.L_x_6030:
[----:B------:R-:W2:Y:S04]  /*11d70*/  LDL R3, [R1+0x4] ;  /* 0x0000040001037983 */ /* 0x000ea80000100800 */
[----:B------:R-:W3:Y:S01]  /*11d80*/  LDL R2, [R1] ;  /* 0x0000000001027983 */ /* 0x000ee20000100800 */
[----:B01---5:R-:W-:Y:S01]  /*11d90*/  IMAD.U32 R0, RZ, RZ, UR44 ;  /* 0x0000002cff007e24 */ /* 0x023fe2000f8e00ff */
[----:B------:R-:W-:Y:S04]  /*11da0*/  BSSY B0, `(.L_x_6031) ;  /* 0x0000007000007945 */ /* 0x000fe80003800000 */
[----:B------:R-:W-:-:S02]  /*11db0*/  ISETP.NE.AND P2, PT, R0, 0x3, PT ;  /* 0x000000030000780c */ /* 0x000fc40003f45270 */
[----:B--2---:R-:W-:-:S04]  /*11dc0*/  LOP3.LUT R3, R3, 0x1, RZ, 0x3c, !PT ;  /* 0x0000000103037812 */ /* 0x004fc800078e3cff */
[----:B------:R-:W-:Y:S01]  /*11dd0*/  SHF.L.U32 R3, R3, 0x1f, RZ ;  /* 0x0000001f03037819 */ /* 0x000fe200000006ff */
[----:B---3--:R-:W-:-:S04]  /*11de0*/  IMAD R16, R2, 0x8, R17 ;  /* 0x0000000802107824 */ /* 0x008fc800078e0211 */
[----:B------:R-:W0:Y:S02]  /*11df0*/  SYNCS.PHASECHK.TRANS64.TRYWAIT P1, [R16+URZ+0x2e870], R3 ;  /* 0x02e87003100075a7 */ /* 0x000e24000802017f */
[----:B0-----:R-:W-:Y:S05]  /*11e00*/  @!P1 BRA `(.L_x_6032) ;  /* 0x0000002400389947 */ /* 0x001fea0003800000 */
.L_x_6092:
[----:B------:R-:W-:Y:S05]  /*11e10*/  BSYNC B0 ;  /* 0x0000000000007941 */ /* 0x000fea0003800000 */
.L_x_6031:
[----:B------:R-:W-:Y:S05]  /*11e20*/  @!P2 BRA `(.L_x_6033) ;  /* 0x000000000004a947 */ /* 0x000fea0003800000 */
[----:B------:R-:W-:Y:S01]  /*11e30*/  BPT.TRAP 0x1 ;  /* 0x000000040000795c */ /* 0x000fe20000300000 */
.L_x_6033:
[----:B------:R-:W0:Y:S02]  /*11e40*/  LDL R0, [R1+0x4] ;  /* 0x0000040001007983 */ /* 0x000e240000100800 */
[----:B0-----:R-:W-:-:S04]  /*11e50*/  SHF.L.U32 R3, R0, 0x1f, RZ ;  /* 0x0000001f00037819 */ /* 0x001fc800000006ff */
[----:B------:R-:W0:Y:S02]  /*11e60*/  SYNCS.PHASECHK.TRANS64.TRYWAIT P1, [R16+URZ+0x2e860], R3 ;  /* 0x02e86003100075a7 */ /* 0x000e24000802017f */
[----:B0-----:R-:W-:Y:S05]  /*11e70*/  @!P1 BRA `(.L_x_6034) ;  /* 0x0000002400309947 */ /* 0x001fea0003800000 */
.L_x_6093:
[----:B------:R-:W2:Y:S04]  /*11e80*/  LDL R18, [R1] ;  /* 0x0000000001127983 */ /* 0x000ea80000100800 */
[----:B------:R-:W3:Y:S01]  /*11e90*/  LDL R12, [R1+0x20] ;  /* 0x00002000010c7983 */ /* 0x000ee20000100800 */
[----:B------:R-:W1:Y:S01]  /*11ea0*/  S2R R9, SR_TID.X ;  /* 0x0000000000097919 */ /* 0x000e620000002100 */
[----:B------:R-:W-:Y:S05]  /*11eb0*/  WARPSYNC.ALL ;  /* 0x0000000000007948 */ /* 0x000fea0003800000 */
[----:B------:R-:W-:Y:S01]  /*11ec0*/  IMAD.MOV.U32 R13, RZ, RZ, 0x40 ;  /* 0x00000040ff0d7424 */ /* 0x000fe200078e00ff */
[----:B-1----:R-:W-:-:S04]  /*11ed0*/  LOP3.LUT P1, RZ, R9, 0x4, RZ, 0xc0, !PT ;  /* 0x0000000409ff7812 */ /* 0x002fc8000782c0ff */
[----:B------:R-:W-:Y:S01]  /*11ee0*/  SEL R13, R13, 0xffffffc0, !P1 ;  /* 0xffffffc00d0d7807 */ /* 0x000fe20004800000 */
[----:B--2---:R-:W-:-:S05]  /*11ef0*/  IMAD R0, R18, 0x7000, RZ ;  /* 0x0000700012007824 */ /* 0x004fca00078e02ff */
[----:B------:R-:W-:-:S05]  /*11f00*/  LOP3.LUT R2, R0, R19, RZ, 0xfc, !PT ;  /* 0x0000001300027212 */ /* 0x000fca00078efcff */
[----:B------:R-:W-:-:S05]  /*11f10*/  IMAD.IADD R2, R17, 0x1, R2 ;  /* 0x0000000111027824 */ /* 0x000fca00078e0202 */
[----:B------:R-:W1:Y:S01]  /*11f20*/  LDSM.16.MT88.4 R4, [R2+0xe400] ;  /* 0x00e400000204783b */ /* 0x000e620000004200 */
[----:B0-----:R-:W-:Y:S01]  /*11f30*/  IMAD.IADD R3, R13, 0x1, R2 ;  /* 0x000000010d037824 */ /* 0x001fe200078e0202 */
[----:B---3--:R-:W-:Y:S02]  /*11f40*/  IADD3 R0, R17, R0, R12 ;  /* 0x0000000011007210 */ /* 0x008fe40007ffe00c */
[C-C-:B-1----:R-:W-:Y:S02]  /*11f50*/  PRMT R8, R4.reuse, 0x6420, R5.reuse ;  /* 0x0000642004087816 */ /* 0x142fe40000000005 */
[----:B------:R-:W-:Y:S02]  /*11f60*/  PRMT R9, R4, 0x7531, R5 ;  /* 0x0000753104097816 */ /* 0x000fe40000000005 */
[C-C-:B------:R-:W-:Y:S02]  /*11f70*/  PRMT R10, R6.reuse, 0x6420, R7.reuse ;  /* 0x00006420060a7816 */ /* 0x140fe40000000007 */
[----:B------:R-:W-:-:S02]  /*11f80*/  PRMT R11, R6, 0x7531, R7 ;  /* 0x00007531060b7816 */ /* 0x000fc40000000007 */
[----:B------:R-:W0:Y:S04]  /*11f90*/  LDSM.16.MT88.4 R4, [R3+0xe400] ;  /* 0x00e400000304783b */ /* 0x000e280000004200 */
[----:B------:R0:W-:Y:S02]  /*11fa0*/  STSM.16.M88.4 [R0+0x400], R8 ;  /* 0x0004000800007844 */ /* 0x0001e40000000200 */
[C-C-:B0-----:R-:W-:Y:S02]  /*11fb0*/  PRMT R8, R4.reuse, 0x6420, R5.reuse ;  /* 0x0000642004087816 */ /* 0x141fe40000000005 */
[----:B------:R-:W-:Y:S02]  /*11fc0*/  PRMT R9, R4, 0x7531, R5 ;  /* 0x0000753104097816 */ /* 0x000fe40000000005 */
[----:B------:R-:W-:-:S02]  /*11fd0*/  PRMT R10, R6, 0x6420, R7 ;  /* 0x00006420060a7816 */ /* 0x000fc40000000007 */
        /* <DEDUP_REMOVED lines=82> */
.L_x_6035:
[----:B------:R-:W2:Y:S01]  /*12500*/  LDL.LU R3, [R1+0x4] ;  /* 0x0000040001037983 */ /* 0x000ea20000300800 */
[----:B0-----:R-:W-:Y:S01]  /*12510*/  SYNCS.ARRIVE.TRANS64.A1T0 RZ, [R16+URZ+0x2e850], RZ ;  /* 0x02e850ff10ff79a7 */ /* 0x001fe2000810003f */
[----:B-1----:R-:W-:-:S05]  /*12520*/  @!P0 VIADD R0, R16, 0x2e880 ;  /* 0x0002e88010008836 */ /* 0x002fca0000000000 */
[----:B------:R-:W-:Y:S01]  /*12530*/  @!P0 PRMT R0, RZ, 0x654, R0 ;  /* 0x00000654ff008816 */ /* 0x000fe20000000000 */
[----:B------:R-:W-:Y:S06]  /*12540*/  BAR.SYNC.DEFER_BLOCKING 0x2, 0x80 ;  /* 0x0082000000007b1d */ /* 0x000fec0000010000 */
[----:B------:R0:W-:Y:S02]  /*12550*/  @!P0 SYNCS.ARRIVE.TRANS64.RED.A1T0 RZ, [R0+URZ], RZ ;  /* 0x000000ff00ff89a7 */ /* 0x0001e4000810043f */
[----:B0-----:R-:W-:-:S05]  /*12560*/  VIADD R0, R18, 0x1 ;  /* 0x0000000112007836 */ /* 0x001fca0000000000 */
[----:B------:R-:W-:-:S04]  /*12570*/  ISETP.NE.AND P0, PT, R0, 0x2, PT ;  /* 0x000000020000780c */ /* 0x000fc80003f05270 */
[----:B------:R-:W-:Y:S02]  /*12580*/  SEL R2, RZ, 0x1, P0 ;  /* 0x00000001ff027807 */ /* 0x000fe40000000000 */
[----:B------:R-:W-:-:S05]  /*12590*/  SEL R0, R0, RZ, P0 ;  /* 0x000000ff00007207 */ /* 0x000fca0000000000 */
[----:B------:R3:W-:Y:S01]  /*125a0*/  STL [R1], R0 ;  /* 0x0000000001007387 */ /* 0x0007e20000100800 */
[----:B--2---:R-:W-:-:S05]  /*125b0*/  LOP3.LUT R3, R3, R2, RZ, 0x3c, !PT ;  /* 0x0000000203037212 */ /* 0x004fca00078e3cff */
[----:B------:R3:W-:Y:S02]  /*125c0*/  STL [R1+0x4], R3 ;  /* 0x0000040301007387 */ /* 0x0007e40000100800 */
.L_x_5984:
[----:B------:R-:W-:Y:S05]  /*125d0*/  BSYNC B7 ;  /* 0x0000000000077941 */ /* 0x000fea0003800000 */
.L_x_5982:
[----:B0--3--:R-:W2:Y:S02]  /*125e0*/  LDL R0, [R1+0xc] ;  /* 0x00000c0001007983 */ /* 0x009ea40000100800 */
        /* <DEDUP_REMOVED lines=9> */
[----:B------:R-:W-:Y:S01]  /*12680*/  IMAD.MOV.U32 R2, RZ, RZ, R7 ;  /* 0x000000ffff027224 */ /* 0x000fe200078e0007 */
[----:B------:R-:W-:-:S04]  /*12690*/  MOV R0, R6 ;  /* 0x0000000600007202 */ /* 0x000fc80000000f00 */
[----:B------:R-:W-:Y:S02]  /*126a0*/  R2UR UR45, R2 ;  /* 0x00000000022d72ca */ /* 0x000fe400000e0000 */
[----:B------:R-:W-:Y:S01]  /*126b0*/  R2UR UR36, R0 ;  /* 0x00000000002472ca */ /* 0x000fe200000e0000 */
[----:B------:R-:W-:Y:S06]  /*126c0*/  BAR.ARV 0x4, 0x180 ;  /* 0x0106000000007b1d */ /* 0x000fec0000002000 */
[----:B------:R-:W-:Y:S08]  /*126d0*/  BRA `(.L_x_6037) ;  /* 0x0000000800387947 */ /* 0x000ff00003800000 */
.L_x_6036:
        /* <DEDUP_REMOVED lines=31> */
[----:B------:R-:W2:Y:S04]  /*128d0*/  SHFL.UP PT, R0, R9, 0x10, RZ ;  /* 0x0600000009007989 */ /* 0x000ea800000e00ff */
[----:B------:R-:W-:Y:S01]  /*128e0*/  SHFL.IDX PT, R4, R10, 0x1, 0x1f ;  /* 0x00201f000a047f89 */ /* 0x000fe200000e0000 */
[----:B--2---:R-:W-:-:S05]  /*128f0*/  SEL R0, R0, RZ, P5 ;  /* 0x000000ff00007207 */ /* 0x004fca0002800000 */
[----:B------:R-:W-:-:S05]  /*12900*/  IMAD.IADD R2, R9, 0x1, R0 ;  /* 0x0000000109027824 */ /* 0x000fca00078e0200 */
[----:B------:R-:W0:Y:S04]  /*12910*/  SHFL.IDX PT, R6, R2, 0x1f, 0x1f ;  /* 0x03e01f0002067f89 */ /* 0x000e2800000e0000 */
[----:B------:R-:W2:Y:S01]  /*12920*/  SHFL.IDX PT, R0, R10, RZ, 0x1f ;  /* 0x00001fff0a007589 */ /* 0x000ea200000e0000 */
[----:B0-----:R-:W-:-:S04]  /*12930*/  IMAD R6, R6, R3, RZ ;  /* 0x0000000306067224 */ /* 0x001fc800078e02ff */
[----:B------:R-:W-:-:S05]  /*12940*/  IMAD.IADD R4, R4, 0x1, R6 ;  /* 0x0000000104047824 */ /* 0x000fca00078e0206 */
[----:B--2---:R-:W-:-:S13]  /*12950*/  ISETP.GT.AND P6, PT, R4, R0, PT ;  /* 0x000000000400720c */ /* 0x004fda0003fc4270 */
[----:B------:R-:W-:Y:S05]  /*12960*/  @P6 BRA `(.L_x_6038) ;  /* 0x0000000000906947 */ /* 0x000fea0003800000 */
.L_x_6042:
        /* <DEDUP_REMOVED lines=14> */
.L_x_6041:
[----:B------:R-:W-:Y:S05]  /*12a50*/  BSYNC B0 ;  /* 0x0000000000007941 */ /* 0x000fea0003800000 */
.L_x_6040:
        /* <DEDUP_REMOVED lines=21> */
.L_x_6038:
[----:B------:R-:W-:-:S04]  /*12bb0*/  IMAD.IADD R6, R4, 0x1, -R6 ;  /* 0x0000000104067824 */ /* 0x000fc800078e0a06 */
[----:B------:R-:W-:-:S05]  /*12bc0*/  IMAD R4, R2, R3, R6 ;  /* 0x0000000302047224 */ /* 0x000fca00078e0206 */
[----:B------:R-:W-:-:S13]  /*12bd0*/  ISETP.GT.AND P0, PT, R4, R0, PT ;  /* 0x000000000400720c */ /* 0x000fda0003f04270 */
[----:B------:R-:W-:Y:S02]  /*12be0*/  VOTEU.ANY UR5, UPT, !P0 ;  /* 0x0000000000057886 */ /* 0x000fe400040e0100 */
[----:B------:R-:W-:Y:S02]  /*12bf0*/  UPOPC UR4, UR5 ;  /* 0x00000005000472bf */ /* 0x000fe40008000000 */
[----:B------:R-:W-:-:S04]  /*12c00*/  ISETP.NE.AND P0, PT, RZ, UR5, PT ;  /* 0x00000005ff007c0c */ /* 0x000fc8000bf05270 */
[----:B------:R-:W-:-:S06]  /*12c10*/  IMAD.U32 R4, RZ, RZ, UR4 ;  /* 0x00000004ff047e24 */ /* 0x000fcc000f8e00ff */
[----:B------:R0:W2:Y:S02]  /*12c20*/  SHFL.IDX PT, R4, R5, R4, 0x1f ;  /* 0x00001f0405047589 */ /* 0x0000a400000e0000 */
[----:B0-----:R-:W-:Y:S01]  /*12c30*/  MOV R5, RZ ;  /* 0x000000ff00057202 */ /* 0x001fe20000000f00 */
[----:B------:R-:W-:Y:S06]  /*12c40*/  @!P0 BRA `(.L_x_6043) ;  /* 0x00000000000c8947 */ /* 0x000fec0003800000 */
[----:B------:R-:W-:-:S06]  /*12c50*/  UIADD3 UR5, UR4, -0x1, URZ ;  /* 0xffffffff04057890 */ /* 0x000fcc000fffe03f */
[----:B------:R-:W-:-:S06]  /*12c60*/  IMAD.U32 R5, RZ, RZ, UR5 ;  /* 0x00000005ff057e24 */ /* 0x000fcc000f8e00ff */
[----:B------:R0:W3:Y:S02]  /*12c70*/  SHFL.IDX PT, R5, R2, R5, 0x1f ;  /* 0x00001f0502057589 */ /* 0x0000e400000e0000 */
.L_x_6043:
[----:B---3--:R-:W-:Y:S01]  /*12c80*/  IMAD R9, R5, R3, R6 ;  /* 0x0000000305097224 */ /* 0x008fe200078e0206 */
[----:B--2---:R-:W-:Y:S01]  /*12c90*/  IABS R5, R4 ;  /* 0x0000000400057213 */ /* 0x004fe20000000000 */
[----:B------:R-:W-:Y:S02]  /*12ca0*/  UIADD3 UR45, UR4, UR45, URZ ;  /* 0x0000002d042d7290 */ /* 0x000fe4000fffe03f */
[----:B------:R-:W-:Y:S01]  /*12cb0*/  IMAD.IADD R0, R0, 0x1, -R9 ;  /* 0x0000000100007824 */ /* 0x000fe200078e0a09 */
[----:B------:R-:W2:Y:S01]  /*12cc0*/  I2F.RP R7, R5 ;  /* 0x0000000500077306 */ /* 0x000ea20000209400 */
[----:B------:R3:W-:Y:S07]  /*12cd0*/  STL [R1+0x10], R9 ;  /* 0x0000100901007387 */ /* 0x0007ee0000100800 */
[----:B--2---:R-:W2:Y:S02]  /*12ce0*/  MUFU.RCP R7, R7 ;  /* 0x0000000700077308 */ /* 0x004ea40000001000 */
[----:B--2---:R-:W-:-:S06]  /*12cf0*/  VIADD R8, R7, 0xffffffe ;  /* 0x0ffffffe07087836 */ /* 0x004fcc0000000000 */
        /* <DEDUP_REMOVED lines=25> */
.L_x_6039:
[----:B------:R0:W-:Y:S01]  /*12e90*/  STL [R1+0x10], R0 ;  /* 0x0000100001007387 */ /* 0x0001e20000100800 */
[----:B------:R-:W-:Y:S01]  /*12ea0*/  ULDC UR45, c[0x0][0xc3c] ;  /* 0x00030f00002d7ab9 */ /* 0x000fe20000000800 */
[----:B------:R-:W-:Y:S02]  /*12eb0*/  UMOV UR36, URZ ;  /* 0x0000003f00247c82 */ /* 0x000fe40008000000 */
[----:B------:R0:W-:Y:S03]  /*12ec0*/  STL [R1+0x14], RZ ;  /* 0x000014ff01007387 */ /* 0x0001e60000100800 */
.L_x_6044:
[----:B------:R-:W2:Y:S04]  /*12ed0*/  LDL R3, [R1+0x10] ;  /* 0x0000100001037983 */ /* 0x000ea80000100800 */
[----:B------:R-:W4:Y:S01]  /*12ee0*/  LDL R2, [R1+0x14] ;  /* 0x0000140001027983 */ /* 0x000f220000100800 */
[----:B------:R-:W-:Y:S02]  /*12ef0*/  IMAD.U32 R6, RZ, RZ, UR36 ;  /* 0x00000024ff067e24 */ /* 0x000fe4000f8e00ff */
[----:B------:R-:W-:Y:S01]  /*12f00*/  IMAD.U32 R7, RZ, RZ, UR45 ;  /* 0x0000002dff077e24 */ /* 0x000fe2000f8e00ff */
[----:B0--3--:R-:W0:Y:S02]  /*12f10*/  S2R R0, SR_TID.X ;  /* 0x0000000000007919 */ /* 0x009e240000002100 */
[----:B0-----:R-:W-:Y:S01]  /*12f20*/  LOP3.LUT R0, R0, 0x1f, RZ, 0xc0, !PT ;  /* 0x0000001f00007812 */ /* 0x001fe200078ec0ff */
[----:B------:R-:W-:Y:S03]  /*12f30*/  BAR.SYNC.DEFER_BLOCKING 0x4, 0x180 ;  /* 0x0106000000007b1d */ /* 0x000fe60000010000 */
[----:B------:R-:W-:-:S13]  /*12f40*/  ISETP.NE.AND P0, PT, R0, RZ, PT ;  /* 0x000000ff0000720c */ /* 0x000fda0003f05270 */
[----:B------:R-:W-:Y:S01]  /*12f50*/  @!P0 MOV R0, 0x400 ;  /* 0x0000040000008802 */ /* 0x000fe20000000f00 */
[----:B--2---:R-:W-:Y:S02]  /*12f60*/  IMAD.MOV.U32 R4, RZ, RZ, R3 ;  /* 0x000000ffff047224 */ /* 0x004fe400078e0003 */
[----:B------:R-:W0:Y:S01]  /*12f70*/  @!P0 S2R R3, SR_CgaCtaId ;  /* 0x0000000000038919 */ /* 0x000e220000008800 */
[----:B----4-:R-:W-:Y:S01]  /*12f80*/  IMAD.MOV.U32 R5, RZ, RZ, R2 ;  /* 0x000000ffff057224 */ /* 0x010fe200078e0002 */
[----:B0-----:R-:W-:-:S05]  /*12f90*/  @!P0 LEA R17, R3, R0, 0x18 ;  /* 0x0000000003118211 */ /* 0x001fca00078ec0ff */
[----:B------:R2:W-:Y:S01]  /*12fa0*/  @!P0 STS.128 [R17+0x2e8d0], R4 ;  /* 0x02e8d00411008388 */ /* 0x0005e20000000c00 */
[----:B------:R-:W-:Y:S06]  /*12fb0*/  BAR.ARV 0x5, 0x180 ;  /* 0x0146000000007b1d */ /* 0x000fec0000002000 */
.L_x_6037:
[----:B------:R-:W-:Y:S02]  /*12fc0*/  ULDC UR4, c[0x0][0xc3c] ;  /* 0x00030f0000047ab9 */ /* 0x000fe40000000800 */
[----:B------:R-:W-:-:S06]  /*12fd0*/  UISETP.GE.AND UP0, UPT, UR45, UR4, UPT ;  /* 0x000000042d00728c */ /* 0x000fcc000bf06270 */
[----:B------:R-:W-:-:S13]  /*12fe0*/  PLOP3.LUT P0, PT, PT, PT, UP0, 0x80, 0x0 ;  /* 0x000000000000781c */ /* 0x000fda0003f0f008 */
[----:B------:R-:W-:Y:S05]  /*12ff0*/  @!P0 BRA `(.L_x_6045) ;  /* 0xffffffb800f48947 */ /* 0x000fea000383ffff */
.L_x_5978:
        /* <DEDUP_REMOVED lines=12> */
.L_x_6094:
[----:B------:R-:W-:Y:S05]  /*130c0*/  BSYNC B0 ;  /* 0x0000000000007941 */ /* 0x000fea0003800000 */
.L_x_6046:
[----:B------:R-:W-:-:S03]  /*130d0*/  UMOV UR4, 0xffffffff ;  /* 0xffffffff00047882 */ /* 0x000fc60000000000 */
[----:B------:R-:W-:Y:S05]  /*130e0*/  BRA.DIV UR4, `(.L_x_6048) ;  /* 0x0000001204bc7947 */ /* 0x000fea000b800000 */
[----:B------:R-:W1:Y:S02]  /*130f0*/  S2R R2, SR_TID.X ;  /* 0x0000000000027919 */ /* 0x000e640000002100 */
[----:B-1----:R-:W-:-:S04]  /*13100*/  SHF.R.U32.HI R2, RZ, 0x5, R2 ;  /* 0x00000005ff027819 */ /* 0x002fc80000011602 */
[----:B------:R-:W-:-:S05]  /*13110*/  LOP3.LUT R2, R2, 0x3, RZ, 0xc0, !PT ;  /* 0x0000000302027812 */ /* 0x000fca00078ec0ff */
[----:B------:R1:W2:Y:S02]  /*13120*/  SHFL.IDX PT, R14, R2, RZ, 0x1f ;  /* 0x00001fff020e7589 */ /* 0x0002a400000e0000 */
.L_x_6097:
[----:B--2---:R-:W-:Y:S01]  /*13130*/  ISETP.NE.AND P0, PT, R14, RZ, PT ;  /* 0x000000ff0e00720c */ /* 0x004fe20003f05270 */
[----:B------:R-:W-:-:S12]  /*13140*/  BSSY B0, `(.L_x_6049) ;  /* 0x000002e000007945 */ /* 0x000fd80003800000 */
[----:B------:R-:W-:Y:S05]  /*13150*/  @P0 BRA `(.L_x_6050) ;  /* 0x0000000000b00947 */ /* 0x000fea0003800000 */
[----:B------:R-:W-:-:S03]  /*13160*/  UMOV UR4, 0xffffffff ;  /* 0xffffffff00047882 */ /* 0x000fc60000000000 */
[----:B------:R-:W-:Y:S05]  /*13170*/  BRA.DIV UR4, `(.L_x_6051) ;  /* 0x0000001204cc7947 */ /* 0x000fea000b800000 */
[----:B------:R-:W-:-:S13]  /*13180*/  ELECT P6, URZ, PT ;  /* 0x00000000003f782f */ /* 0x000fda00038c0000 */
.L_x_6100:
[----:B------:R-:W-:Y:S05]  /*13190*/  @!P6 BRA `(.L_x_6050) ;  /* 0x0000000000a0e947 */ /* 0x000fea0003800000 */
[----:B------:R-:W-:-:S06]  /*131a0*/  ULOP3.LUT UR4, UR38, 0x2, URZ, 0xfc, !UPT ;  /* 0x0000000226047892 */ /* 0x000fcc000f8efc3f */
[----:B-1----:R-:W-:-:S05]  /*131b0*/  IMAD.U32 R2, RZ, RZ, UR4 ;  /* 0x00000004ff027e24 */ /* 0x002fca000f8e00ff */
[----:B------:R-:W-:-:S13]  /*131c0*/  ISETP.NE.AND P0, PT, R2, 0x3, PT ;  /* 0x000000030200780c */ /* 0x000fda0003f05270 */
[----:B------:R-:W-:Y:S05]  /*131d0*/  @!P0 BRA `(.L_x_6052) ;  /* 0x0000000000048947 */ /* 0x000fea0003800000 */
[----:B------:R-:W-:Y:S01]  /*131e0*/  BPT.TRAP 0x1 ;  /* 0x000000040000795c */ /* 0x000fe20000300000 */
.L_x_6052:
[----:B0-----:R-:W2:Y:S04]  /*131f0*/  LDL R3, [R1] ;  /* 0x0000000001037983 */ /* 0x001ea80000100800 */
[----:B------:R-:W3:Y:S01]  /*13200*/  LDL.LU R7, [R1+0x4] ;  /* 0x0000040001077983 */ /* 0x000ee20000300800 */
[----:B------:R-:W-:-:S05]  /*13210*/  VIADD R2, R0, 0x2e840 ;  /* 0x0002e84000027836 */ /* 0x000fca0000000000 */
[C---:B--2---:R-:W-:Y:S01]  /*13220*/  LEA R6, R3.reuse, R2, 0x3 ;  /* 0x0000000203067211 */ /* 0x044fe200078e18ff */
        /* <DEDUP_REMOVED lines=10> */
.L_x_6101:
[----:B------:R-:W1:Y:S02]  /*132d0*/  SYNCS.PHASECHK.TRANS64.TRYWAIT P1, [R7+URZ], R2 ;  /* 0x00000002070075a7 */ /* 0x000e64000802017f */
[----:B-1----:R-:W-:Y:S05]  /*132e0*/  @!P1 BRA `(.L_x_6054) ;  /* 0x0000001000a49947 */ /* 0x002fea0003800000 */
.L_x_6102:
[----:B------:R-:W-:Y:S05]  /*132f0*/  @!P0 BRA `(.L_x_6055) ;  /* 0x0000000000048947 */ /* 0x000fea0003800000 */
[----:B------:R-:W-:Y:S01]  /*13300*/  BPT.TRAP 0x1 ;  /* 0x000000040000795c */ /* 0x000fe20000300000 */
.L_x_6055:
[----:B------:R-:W2:Y:S02]  /*13310*/  LDL.LU R4, [R1] ;  /* 0x0000000001047983 */ /* 0x000ea40000300800 */
[----:B--2---:R-:W-:-:S04]  /*13320*/  IMAD R4, R4, 0x8, R0 ;  /* 0x0000000804047824 */ /* 0x004fc800078e0200 */
[----:B------:R-:W2:Y:S02]  /*13330*/  SYNCS.PHASECHK.TRANS64.TRYWAIT P1, [R4+URZ+0x2e860], R5 ;  /* 0x02e86005040075a7 */ /* 0x000ea4000802017f */
[----:B--2---:R-:W-:Y:S05]  /*13340*/  @!P1 BRA `(.L_x_6056) ;  /* 0x0000001000a09947 */ /* 0x004fea0003800000 */
.L_x_6103:
[----:B------:R-:W-:Y:S05]  /*13350*/  @!P0 BRA `(.L_x_6057) ;  /* 0x0000000000048947 */ /* 0x000fea0003800000 */
[----:B------:R-:W-:Y:S01]  /*13360*/  BPT.TRAP 0x1 ;  /* 0x000000040000795c */ /* 0x000fe20000300000 */
.L_x_6057:
[----:B------:R-:W-:-:S04]  /*13370*/  IMAD R3, R3, 0x8, R0 ;  /* 0x0000000803037824 */ /* 0x000fc800078e0200 */
[----:B------:R-:W3:Y:S02]  /*13380*/  SYNCS.PHASECHK.TRANS64.TRYWAIT P1, [R3+URZ+0x2e860], R2 ;  /* 0x02e86002030075a7 */ /* 0x000ee4000802017f */
[----:B---3--:R-:W-:Y:S05]  /*13390*/  @!P1 BRA `(.L_x_6058) ;  /* 0x0000001000a09947 */ /* 0x008fea0003800000 */
.L_x_6104:
[----:B------:R-:W-:Y:S05]  /*133a0*/  @!P0 BRA `(.L_x_6059) ;  /* 0x0000000000048947 */ /* 0x000fea0003800000 */
[----:B------:R-:W-:Y:S01]  /*133b0*/  BPT.TRAP 0x1 ;  /* 0x000000040000795c */ /* 0x000fe20000300000 */
.L_x_6059:
[----:B------:R-:W4:Y:S02]  /*133c0*/  SYNCS.PHASECHK.TRANS64.TRYWAIT P0, [R4+URZ+0x2e880], R5 ;  /* 0x02e88005040075a7 */ /* 0x000f24000800017f */
[----:B----4-:R-:W-:Y:S05]  /*133d0*/  @!P0 BRA `(.L_x_6060) ;  /* 0x0000001000a48947 */ /* 0x010fea0003800000 */
.L_x_6061:
[----:B------:R0:W0:Y:S02]  /*133e0*/  SYNCS.PHASECHK.TRANS64.TRYWAIT P0, [R3+URZ+0x2e880], R2 ;  /* 0x02e88002030075a7 */ /* 0x000024000800017f */
[----:B0-----:R-:W-:Y:S05]  /*133f0*/  @!P0 NANOSLEEP.SYNCS 0x989680 ;  /* 0x009896800000895d */ /* 0x001fea0003900000 */
[----:B------:R-:W0:Y:S02]  /*13400*/  @!P0 SYNCS.PHASECHK.TRANS64 P0, [R3+URZ+0x2e880], R2 ;  /* 0x02e88002030085a7 */ /* 0x000e24000800007f */
[----:B0-----:R-:W-:Y:S05]  /*13410*/  @!P0 BRA `(.L_x_6061) ;  /* 0xfffffffc00f08947 */ /* 0x001fea000383ffff */
.L_x_6050:
[----:B------:R-:W-:Y:S05]  /*13420*/  BSYNC B0 ;  /* 0x0000000000007941 */ /* 0x000fea0003800000 */
.L_x_6049:
[----:B------:R-:W-:Y:S05]  /*13430*/  EXIT ;  /* 0x000000000000794d */ /* 0x000fea0003800000 */
.L_x_5928:
[----:B0-----:R0:W1:Y:S02]  /*13440*/  SYNCS.PHASECHK.TRANS64.TRYWAIT P1, [R2+URZ+0x2e800], R11 ;  /* 0x02e8000b020075a7 */ /* 0x001064000802017f */
[----:B-1----:R-:W-:Y:S05]  /*13450*/  @!P1 NANOSLEEP.SYNCS 0x989680 ;  /* 0x009896800000995d */ /* 0x002fea0003900000 */
[----:B------:R-:W1:Y:S02]  /*13460*/  @!P1 SYNCS.PHASECHK.TRANS64 P1, [R2+URZ+0x2e800], R11 ;  /* 0x02e8000b020095a7 */ /* 0x000e64000802007f */
[----:B-1----:R-:W-:Y:S05]  /*13470*/  @!P1 BRA `(.L_x_5928) ;  /* 0xfffffffc00f09947 */ /* 0x002fea000383ffff */
[----:B------:R-:W-:Y:S05]  /*13480*/  BRA `(.L_x_6062) ;  /* 0xfffffee400447947 */ /* 0x000fea000383ffff */
.L_x_5932:
[----:B--2---:R2:W3:Y:S02]  /*13490*/  SYNCS.PHASECHK.TRANS64.TRYWAIT P1, [R5+URZ+0x2e830], R6 ;  /* 0x02e83006050075a7 */ /* 0x0044e4000802017f */
[----:B---3--:R-:W-:Y:S05]  /*134a0*/  @!P1 NANOSLEEP.SYNCS 0x989680 ;  /* 0x009896800000995d */ /* 0x008fea0003900000 */
[----:B------:R-:W3:Y:S02]  /*134b0*/  @!P1 SYNCS.PHASECHK.TRANS64 P1, [R5+URZ+0x2e830], R6 ;  /* 0x02e83006050095a7 */ /* 0x000ee4000802007f */
[----:B---3--:R-:W-:Y:S05]  /*134c0*/  @!P1 BRA `(.L_x_5932) ;  /* 0xfffffffc00f09947 */ /* 0x008fea000383ffff */
[----:B------:R-:W-:Y:S05]  /*134d0*/  BRA `(.L_x_5931) ;  /* 0xfffffee400747947 */ /* 0x000fea000383ffff */
.L_x_5937:
[----:B-1----:R-:W-:-:S04]  /*134e0*/  IMAD.U32 R3, RZ, RZ, UR6 ;  /* 0x00000006ff037e24 */ /* 0x002fc8000f8e00ff */
[----:B------:R1:W2:Y:S03]  /*134f0*/  SYNCS.PHASECHK.TRANS64.TRYWAIT P1, [R3+URZ+0x2e830], R2 ;  /* 0x02e83002030075a7 */ /* 0x0002a6000802017f */
[----:B--2---:R-:W-:Y:S05]  /*13500*/  @!P1 NANOSLEEP.SYNCS 0x989680 ;  /* 0x009896800000995d */ /* 0x004fea0003900000 */
[----:B------:R-:W2:Y:S02]  /*13510*/  @!P1 SYNCS.PHASECHK.TRANS64 P1, [R3+URZ+0x2e830], R2 ;  /* 0x02e83002030095a7 */ /* 0x000ea4000802007f */
[----:B--2---:R-:W-:Y:S05]  /*13520*/  @!P1 BRA `(.L_x_5937) ;  /* 0xfffffffc00ec9947 */ /* 0x004fea000383ffff */
[----:B------:R-:W-:Y:S05]  /*13530*/  BRA `(.L_x_5934) ;  /* 0xffffff30005c7947 */ /* 0x000fea000383ffff */
.L_x_5941:
[----:B-1----:R-:W-:-:S04]  /*13540*/  IMAD.U32 R3, RZ, RZ, UR6 ;  /* 0x00000006ff037e24 */ /* 0x002fc8000f8e00ff */
[----:B------:R1:W2:Y:S03]  /*13550*/  SYNCS.PHASECHK.TRANS64.TRYWAIT P1, [R3+URZ+0x2e850], R2 ;  /* 0x02e85002030075a7 */ /* 0x0002a6000802017f */
[----:B--2---:R-:W-:Y:S05]  /*13560*/  @!P1 NANOSLEEP.SYNCS 0x989680 ;  /* 0x009896800000995d */ /* 0x004fea0003900000 */
[----:B------:R-:W2:Y:S02]  /*13570*/  @!P1 SYNCS.PHASECHK.TRANS64 P1, [R3+URZ+0x2e850], R2 ;  /* 0x02e85002030095a7 */ /* 0x000ea4000802007f */
[----:B--2---:R-:W-:Y:S05]  /*13580*/  @!P1 BRA `(.L_x_5941) ;  /* 0xfffffffc00ec9947 */ /* 0x004fea000383ffff */
[----:B------:R-:W-:Y:S05]  /*13590*/  BRA `(.L_x_5938) ;  /* 0xffffff3c005c7947 */ /* 0x000fea000383ffff */
.L_x_5947:
[----:B-1----:R1:W2:Y:S02]  /*135a0*/  SYNCS.PHASECHK.TRANS64.TRYWAIT P1, [R13+URZ+0x2e850], R0 ;  /* 0x02e850000d0075a7 */ /* 0x0022a4000802017f */
[----:B--2---:R-:W-:Y:S05]  /*135b0*/  @!P1 NANOSLEEP.SYNCS 0x989680 ;  /* 0x009896800000995d */ /* 0x004fea0003900000 */
[----:B------:R-:W2:Y:S02]  /*135c0*/  @!P1 SYNCS.PHASECHK.TRANS64 P1, [R13+URZ+0x2e850], R0 ;  /* 0x02e850000d0095a7 */ /* 0x000ea4000802007f */
[----:B--2---:R-:W-:Y:S05]  /*135d0*/  @!P1 BRA `(.L_x_5947) ;  /* 0xfffffffc00f09947 */ /* 0x004fea000383ffff */
[----:B------:R-:W-:Y:S05]  /*135e0*/  BRA `(.L_x_5946) ;  /* 0xffffff7400507947 */ /* 0x000fea000383ffff */
.L_x_5993:
[----:B------:R-:W-:Y:S02]  /*135f0*/  IMAD.MOV.U32 R13, RZ, RZ, R0 ;  /* 0x000000ffff0d7224 */ /* 0x000fe400078e0000 */
[----:B------:R-:W-:Y:S02]  /*13600*/  IMAD.MOV.U32 R12, RZ, RZ, RZ ;  /* 0x000000ffff0c7224 */ /* 0x000fe400078e00ff */
[----:B------:R-:W-:Y:S02]  /*13610*/  IMAD.MOV.U32 R11, RZ, RZ, 0x1f ;  /* 0x0000001fff0b7424 */ /* 0x000fe400078e00ff */
[----:B------:R-:W-:-:S07]  /*13620*/  IMAD.MOV.U32 R15, RZ, RZ, -0x1 ;  /* 0xffffffffff0f7424 */ /* 0x000fce00078e00ff */
[----:B-1-3--:R-:W-:Y:S05]  /*13630*/  WARPSYNC.COLLECTIVE R15, `(.L_x_6063) ;  /* 0x000000000f087348 */ /* 0x00afea0003c00000 */
[----:B------:R0:W2:Y:S02]  /*13640*/  SHFL.IDX P6, R14, R13, R12, R11 ;  /* 0x0000000c0d0e7389 */ /* 0x0000a400000c000b */
[----:B0123--:R-:W-:Y:S01]  /*13650*/  ENDCOLLECTIVE ;  /* 0x000000000000791b */ /* 0x00ffe20003800000 */
.L_x_6063:
[----:B------:R-:W-:Y:S05]  /*13660*/  BRA `(.L_x_6064) ;  /* 0xffffffc000d07947 */ /* 0x000fea000383ffff */
.L_x_5995:
[----:B------:R-:W-:Y:S01]  /*13670*/  BSSY B0, `(.L_x_6065) ;  /* 0x0000006000007945 */ /* 0x000fe20003800000 */
[----:B------:R-:W-:-:S07]  /*13680*/  IMAD.MOV.U32 R15, RZ, RZ, -0x1 ;  /* 0xffffffffff0f7424 */ /* 0x000fce00078e00ff */
[----:B-1-3--:R-:W-:Y:S05]  /*13690*/  WARPSYNC.COLLECTIVE R15, `(.L_x_6066) ;  /* 0x000000000f0c7348 */ /* 0x00afea0003c00000 */
[----:B------:R-:W-:Y:S02]  /*136a0*/  ELECT P6, UR62, PT ;  /* 0x00000000003e782f */ /* 0x000fe400038c0000 */
[----:B------:R-:W-:Y:S01]  /*136b0*/  MOV R14, UR62 ;  /* 0x0000003e000e7c02 */ /* 0x000fe20008000f00 */
[----:B-1-3--:R-:W-:Y:S10]  /*136c0*/  ENDCOLLECTIVE ;  /* 0x000000000000791b */ /* 0x00aff40003800000 */
.L_x_6066:
[----:B------:R-:W-:Y:S05]  /*136d0*/  BSYNC B0 ;  /* 0x0000000000007941 */ /* 0x000fea0003800000 */
.L_x_6065:
[----:B------:R-:W-:Y:S05]  /*136e0*/  BRA `(.L_x_6067) ;  /* 0xffffffc000e07947 */ /* 0x000fea000383ffff */
.L_x_5997:
[----:B0-----:R0:W2:Y:S02]  /*136f0*/  SYNCS.PHASECHK.TRANS64.TRYWAIT P0, [R3+URZ+0x2e880], R2 ;  /* 0x02e88002030075a7 */ /* 0x0010a4000800017f */
[----:B--2---:R-:W-:Y:S05]  /*13700*/  @!P0 NANOSLEEP.SYNCS 0x989680 ;  /* 0x009896800000895d */ /* 0x004fea0003900000 */
[----:B------:R-:W2:Y:S02]  /*13710*/  @!P0 SYNCS.PHASECHK.TRANS64 P0, [R3+URZ+0x2e880], R2 ;  /* 0x02e88002030085a7 */ /* 0x000ea4000800007f */
[----:B--2---:R-:W-:Y:S05]  /*13720*/  @!P0 BRA `(.L_x_5997) ;  /* 0xfffffffc00f08947 */ /* 0x004fea000383ffff */
[----:B------:R-:W-:Y:S05]  /*13730*/  BRA `(.L_x_6068) ;  /* 0xffffffc400447947 */ /* 0x000fea000383ffff */
.L_x_5999:
[----:B--2---:R2:W3:Y:S02]  /*13740*/  SYNCS.PHASECHK.TRANS64.TRYWAIT P0, [R3+URZ+0x2e840], R2 ;  /* 0x02e84002030075a7 */ /* 0x0044e4000800017f */
[----:B---3--:R-:W-:Y:S05]  /*13750*/  @!P0 NANOSLEEP.SYNCS 0x989680 ;  /* 0x009896800000895d */ /* 0x008fea0003900000 */
[----:B------:R-:W3:Y:S02]  /*13760*/  @!P0 SYNCS.PHASECHK.TRANS64 P0, [R3+URZ+0x2e840], R2 ;  /* 0x02e84002030085a7 */ /* 0x000ee4000800007f */
[----:B---3--:R-:W-:Y:S05]  /*13770*/  @!P0 BRA `(.L_x_5999) ;  /* 0xfffffffc00f08947 */ /* 0x008fea000383ffff */
[----:B------:R-:W-:Y:S05]  /*13780*/  BRA `(.L_x_6069) ;  /* 0xffffffc400987947 */ /* 0x000fea000383ffff */
.L_x_6003:
[----:B------:R-:W-:Y:S02]  /*13790*/  IMAD.MOV.U32 R13, RZ, RZ, R2 ;  /* 0x000000ffff0d7224 */ /* 0x000fe400078e0002 */
[----:B------:R-:W-:Y:S02]  /*137a0*/  IMAD.MOV.U32 R12, RZ, RZ, RZ ;  /* 0x000000ffff0c7224 */ /* 0x000fe400078e00ff */
[----:B------:R-:W-:Y:S02]  /*137b0*/  IMAD.MOV.U32 R11, RZ, RZ, 0x181f ;  /* 0x0000181fff0b7424 */ /* 0x000fe400078e00ff */
[----:B------:R-:W-:Y:S02]  /*137c0*/  IMAD.MOV.U32 R15, RZ, RZ, -0x1 ;  /* 0xffffffffff0f7424 */ /* 0x000fe400078e00ff */
[----:B------:R-:W-:Y:S02]  /*137d0*/  IMAD R4, R18, R6, RZ ;  /* 0x0000000612047224 */ /* 0x000fe400078e02ff */
[----:B------:R-:W-:-:S07]  /*137e0*/  IMAD.IADD R3, R10, 0x1, R5 ;  /* 0x000000010a037824 */ /* 0x000fce00078e0205 */
[----:B-----5:R-:W-:Y:S05]  /*137f0*/  WARPSYNC.COLLECTIVE R15, `(.L_x_6070) ;  /* 0x000000000f087348 */ /* 0x020fea0003c00000 */
[----:B------:R0:W1:Y:S02]  /*13800*/  SHFL.IDX P6, R14, R13, R12, R11 ;  /* 0x0000000c0d0e7389 */ /* 0x00006400000c000b */
[----:B01---5:R-:W-:Y:S01]  /*13810*/  ENDCOLLECTIVE ;  /* 0x000000000000791b */ /* 0x023fe20003800000 */
.L_x_6070:
[C---:B------:R-:W-:Y:S01]  /*13820*/  VIADD R5, R3.reuse, 0x10 ;  /* 0x0000001003057836 */ /* 0x040fe20000000000 */
[----:B------:R-:W-:Y:S01]  /*13830*/  ISETP.GE.AND P1, PT, R3, R4, PT ;  /* 0x000000040300720c */ /* 0x000fe20003f26270 */
[----:B------:R-:W-:Y:S02]  /*13840*/  IMAD.MOV.U32 R13, RZ, RZ, R0 ;  /* 0x000000ffff0d7224 */ /* 0x000fe400078e0000 */
[----:B------:R-:W-:-:S10]  /*13850*/  IMAD.MOV.U32 R6, RZ, RZ, R14 ;  /* 0x000000ffff067224 */ /* 0x000fd400078e000e */
[----:B------:R-:W-:Y:S05]  /*13860*/  WARPSYNC.COLLECTIVE R15, `(.L_x_6071) ;  /* 0x000000000f087348 */ /* 0x000fea0003c00000 */
[----:B------:R0:W1:Y:S02]  /*13870*/  SHFL.IDX P6, R14, R13, R12, R11 ;  /* 0x0000000c0d0e7389 */ /* 0x00006400000c000b */
[----:B01----:R-:W-:Y:S01]  /*13880*/  ENDCOLLECTIVE ;  /* 0x000000000000791b */ /* 0x003fe20003800000 */
.L_x_6071:
[----:B------:R-:W-:Y:S02]  /*13890*/  IMAD.MOV.U32 R13, RZ, RZ, R2 ;  /* 0x000000ffff0d7224 */ /* 0x000fe400078e0002 */
[----:B------:R-:W-:Y:S02]  /*138a0*/  IMAD.MOV.U32 R12, RZ, RZ, 0x1 ;  /* 0x00000001ff0c7424 */ /* 0x000fe400078e00ff */
[----:B------:R-:W-:-:S07]  /*138b0*/  IMAD.MOV.U32 R7, RZ, RZ, R14 ;  /* 0x000000ffff077224 */ /* 0x000fce00078e000e */
[----:B------:R-:W-:Y:S05]  /*138c0*/  WARPSYNC.COLLECTIVE R15, `(.L_x_6072) ;  /* 0x000000000f087348 */ /* 0x000fea0003c00000 */
[----:B------:R0:W1:Y:S02]  /*138d0*/  SHFL.IDX P6, R14, R13, R12, R11 ;  /* 0x0000000c0d0e7389 */ /* 0x00006400000c000b */
[----:B01----:R-:W-:Y:S01]  /*138e0*/  ENDCOLLECTIVE ;  /* 0x000000000000791b */ /* 0x003fe20003800000 */
.L_x_6072:
[----:B------:R-:W-:-:S04]  /*138f0*/  @!P1 IADD3 R7, P2, R9, R7, RZ ;  /* 0x0000000709079210 */ /* 0x000fc80007f5e0ff */
[----:B------:R-:W-:-:S04]  /*13900*/  @!P1 IADD3.X R6, RZ, R6, RZ, P2, !PT ;  /* 0x00000006ff069210 */ /* 0x000fc800017fe4ff */
[----:B------:R-:W-:Y:S01]  /*13910*/  @!P1 LOP3.LUT R7, R7, R6, RZ, 0x3c, !PT ;  /* 0x0000000607079212 */ /* 0x000fe200078e3cff */
[----:B------:R-:W-:-:S03]  /*13920*/  IMAD.MOV.U32 R13, RZ, RZ, R0 ;  /* 0x000000ffff0d7224 */ /* 0x000fc600078e0000 */
[----:B------:R-:W-:-:S04]  /*13930*/  @!P1 LOP3.LUT R6, R7, R6, RZ, 0x3c, !PT ;  /* 0x0000000607069212 */ /* 0x000fc800078e3cff */
[----:B------:R-:W-:-:S05]  /*13940*/  @!P1 LOP3.LUT R7, R7, R6, RZ, 0x3c, !PT ;  /* 0x0000000607079212 */ /* 0x000fca00078e3cff */
        /* <DEDUP_REMOVED lines=9> */
.L_x_6073:
[----:B------:R-:W-:Y:S02]  /*139e0*/  IMAD.MOV.U32 R13, RZ, RZ, R2 ;  /* 0x000000ffff0d7224 */ /* 0x000fe400078e0002 */
[----:B------:R-:W-:Y:S02]  /*139f0*/  IMAD.MOV.U32 R12, RZ, RZ, 0x2 ;  /* 0x00000002ff0c7424 */ /* 0x000fe400078e00ff */
[----:B------:R-:W-:-:S07]  /*13a00*/  IMAD.MOV.U32 R6, RZ, RZ, R14 ;  /* 0x000000ffff067224 */ /* 0x000fce00078e000e */
[----:B------:R-:W-:Y:S05]  /*13a10*/  WARPSYNC.COLLECTIVE R15, `(.L_x_6074) ;  /* 0x000000000f087348 */ /* 0x000fea0003c00000 */
[----:B------:R0:W1:Y:S02]  /*13a20*/  SHFL.IDX P6, R14, R13, R12, R11 ;  /* 0x0000000c0d0e7389 */ /* 0x00006400000c000b */
[----:B01----:R-:W-:Y:S01]  /*13a30*/  ENDCOLLECTIVE ;  /* 0x000000000000791b */ /* 0x003fe20003800000 */
.L_x_6074:
        /* <DEDUP_REMOVED lines=14> */
.L_x_6075:
[----:B------:R-:W-:Y:S02]  /*13b20*/  IMAD.MOV.U32 R13, RZ, RZ, R2 ;  /* 0x000000ffff0d7224 */ /* 0x000fe400078e0002 */
[----:B------:R-:W-:Y:S02]  /*13b30*/  IMAD.MOV.U32 R12, RZ, RZ, 0x3 ;  /* 0x00000003ff0c7424 */ /* 0x000fe400078e00ff */
[----:B------:R-:W-:-:S07]  /*13b40*/  IMAD.MOV.U32 R6, RZ, RZ, R14 ;  /* 0x000000ffff067224 */ /* 0x000fce00078e000e */
[----:B------:R-:W-:Y:S05]  /*13b50*/  WARPSYNC.COLLECTIVE R15, `(.L_x_6076) ;  /* 0x000000000f087348 */ /* 0x000fea0003c00000 */
[----:B------:R0:W1:Y:S02]  /*13b60*/  SHFL.IDX P6, R14, R13, R12, R11 ;  /* 0x0000000c0d0e7389 */ /* 0x00006400000c000b */
[----:B01----:R-:W-:Y:S01]  /*13b70*/  ENDCOLLECTIVE ;  /* 0x000000000000791b */ /* 0x003fe20003800000 */
.L_x_6076:
        /* <DEDUP_REMOVED lines=14> */
.L_x_6077:
[----:B------:R-:W-:Y:S02]  /*13c60*/  IMAD.MOV.U32 R13, RZ, RZ, R2 ;  /* 0x000000ffff0d7224 */ /* 0x000fe400078e0002 */
[----:B------:R-:W-:Y:S02]  /*13c70*/  IMAD.MOV.U32 R12, RZ, RZ, 0x4 ;  /* 0x00000004ff0c7424 */ /* 0x000fe400078e00ff */
[----:B------:R-:W-:-:S07]  /*13c80*/  IMAD.MOV.U32 R6, RZ, RZ, R14 ;  /* 0x000000ffff067224 */ /* 0x000fce00078e000e */
[----:B------:R-:W-:Y:S05]  /*13c90*/  WARPSYNC.COLLECTIVE R15, `(.L_x_6078) ;  /* 0x000000000f087348 */ /* 0x000fea0003c00000 */
[----:B------:R0:W1:Y:S02]  /*13ca0*/  SHFL.IDX P6, R14, R13, R12, R11 ;  /* 0x0000000c0d0e7389 */ /* 0x00006400000c000b */
[----:B01----:R-:W-:Y:S01]  /*13cb0*/  ENDCOLLECTIVE ;  /* 0x000000000000791b */ /* 0x003fe20003800000 */
.L_x_6078:
        /* <DEDUP_REMOVED lines=14> */
.L_x_6079:
[----:B------:R-:W-:Y:S02]  /*13da0*/  IMAD.MOV.U32 R13, RZ, RZ, R2 ;  /* 0x000000ffff0d7224 */ /* 0x000fe400078e0002 */
[----:B------:R-:W-:Y:S02]  /*13db0*/  IMAD.MOV.U32 R12, RZ, RZ, 0x5 ;  /* 0x00000005ff0c7424 */ /* 0x000fe400078e00ff */
[----:B------:R-:W-:-:S07]  /*13dc0*/  IMAD.MOV.U32 R6, RZ, RZ, R14 ;  /* 0x000000ffff067224 */ /* 0x000fce00078e000e */
[----:B------:R-:W-:Y:S05]  /*13dd0*/  WARPSYNC.COLLECTIVE R15, `(.L_x_6080) ;  /* 0x000000000f087348 */ /* 0x000fea0003c00000 */
[----:B------:R0:W1:Y:S02]  /*13de0*/  SHFL.IDX P6, R14, R13, R12, R11 ;  /* 0x0000000c0d0e7389 */ /* 0x00006400000c000b */
[----:B01----:R-:W-:Y:S01]  /*13df0*/  ENDCOLLECTIVE ;  /* 0x000000000000791b */ /* 0x003fe20003800000 */
.L_x_6080:
        /* <DEDUP_REMOVED lines=14> */
.L_x_6081:
[----:B------:R-:W-:Y:S02]  /*13ee0*/  IMAD.MOV.U32 R13, RZ, RZ, R2 ;  /* 0x000000ffff0d7224 */ /* 0x000fe400078e0002 */
[----:B------:R-:W-:Y:S02]  /*13ef0*/  IMAD.MOV.U32 R12, RZ, RZ, 0x6 ;  /* 0x00000006ff0c7424 */ /* 0x000fe400078e00ff */
[----:B------:R-:W-:-:S07]  /*13f00*/  IMAD.MOV.U32 R6, RZ, RZ, R14 ;  /* 0x000000ffff067224 */ /* 0x000fce00078e000e */
[----:B------:R-:W-:Y:S05]  /*13f10*/  WARPSYNC.COLLECTIVE R15, `(.L_x_6082) ;  /* 0x000000000f087348 */ /* 0x000fea0003c00000 */
[----:B------:R0:W1:Y:S02]  /*13f20*/  SHFL.IDX P6, R14, R13, R12, R11 ;  /* 0x0000000c0d0e7389 */ /* 0x00006400000c000b */
[----:B01----:R-:W-:Y:S01]  /*13f30*/  ENDCOLLECTIVE ;  /* 0x000000000000791b */ /* 0x003fe20003800000 */
.L_x_6082:
[----:B------:R-:W-:-:S05]  /*13f40*/  @!P1 IADD3 R6, P2, R9, R6, RZ ;  /* 0x0000000609069210 */ /* 0x000fca0007f5e0ff */
[----:B------:R-:W-:-:S05]  /*13f50*/  @!P1 IMAD.X R5, RZ, RZ, R5, P2 ;  /* 0x000000ffff059224 */ /* 0x000fca00010e0605 */
[----:B------:R-:W-:Y:S01]  /*13f60*/  @!P1 MOV R7, R5 ;  /* 0x0000000500079202 */ /* 0x000fe20000000f00 */
[----:B------:R-:W-:-:S04]  /*13f70*/  IMAD.MOV.U32 R13, RZ, RZ, R0 ;  /* 0x000000ffff0d7224 */ /* 0x000fc800078e0000 */
        /* <DEDUP_REMOVED lines=8> */
.L_x_6083:
        /* <DEDUP_REMOVED lines=8> */
.L_x_6084:
        /* <DEDUP_REMOVED lines=12> */
.L_x_6085:
[----:B------:R-:W-:Y:S01]  /*14140*/  IMAD.MOV.U32 R0, RZ, RZ, R14 ;  /* 0x000000ffff007224 */ /* 0x000fe200078e000e */
[----:B------:R-:W-:Y:S06]  /*14150*/  BRA `(.L_x_6086) ;  /* 0xffffffc400ec7947 */ /* 0x000fec000383ffff */
.L_x_6006:
[----:B0-----:R0:W1:Y:S02]  /*14160*/  SYNCS.PHASECHK.TRANS64.TRYWAIT P0, [R17+URZ+0x2e820], R0 ;  /* 0x02e82000110075a7 */ /* 0x001064000800017f */
[----:B-1----:R-:W-:Y:S05]  /*14170*/  @!P0 NANOSLEEP.SYNCS 0x989680 ;  /* 0x009896800000895d */ /* 0x002fea0003900000 */
[----:B------:R-:W1:Y:S02]  /*14180*/  @!P0 SYNCS.PHASECHK.TRANS64 P0, [R17+URZ+0x2e820], R0 ;  /* 0x02e82000110085a7 */ /* 0x000e64000800007f */
[----:B-1----:R-:W-:Y:S05]  /*14190*/  @!P0 BRA `(.L_x_6006) ;  /* 0xfffffffc00f08947 */ /* 0x002fea000383ffff */
[----:B------:R-:W-:Y:S05]  /*141a0*/  BRA `(.L_x_6087) ;  /* 0xffffffc800487947 */ /* 0x000fea000383ffff */
.L_x_6012:
[----:B--2---:R2:W3:Y:S02]  /*141b0*/  SYNCS.PHASECHK.TRANS64.TRYWAIT P0, [R3+URZ+0x2e880], R2 ;  /* 0x02e88002030075a7 */ /* 0x0044e4000800017f */
[----:B---3--:R-:W-:Y:S05]  /*141c0*/  @!P0 NANOSLEEP.SYNCS 0x989680 ;  /* 0x009896800000895d */ /* 0x008fea0003900000 */
[----:B------:R-:W3:Y:S02]  /*141d0*/  @!P0 SYNCS.PHASECHK.TRANS64 P0, [R3+URZ+0x2e880], R2 ;  /* 0x02e88002030085a7 */ /* 0x000ee4000800007f */
[----:B---3--:R-:W-:Y:S05]  /*141e0*/  @!P0 BRA `(.L_x_6012) ;  /* 0xfffffffc00f08947 */ /* 0x008fea000383ffff */
[----:B------:R-:W-:Y:S05]  /*141f0*/  BRA `(.L_x_6088) ;  /* 0xffffffcc00047947 */ /* 0x000fea000383ffff */
.L_x_6017:
[----:B-1----:R1:W3:Y:S02]  /*14200*/  SYNCS.PHASECHK.TRANS64.TRYWAIT P0, [R3+URZ+0x2e840], R2 ;  /* 0x02e84002030075a7 */ /* 0x0022e4000800017f */
[----:B---3--:R-:W-:Y:S05]  /*14210*/  @!P0 NANOSLEEP.SYNCS 0x989680 ;  /* 0x009896800000895d */ /* 0x008fea0003900000 */
[----:B------:R-:W3:Y:S02]  /*14220*/  @!P0 SYNCS.PHASECHK.TRANS64 P0, [R3+URZ+0x2e840], R2 ;  /* 0x02e84002030085a7 */ /* 0x000ee4000800007f */
[----:B---3--:R-:W-:Y:S05]  /*14230*/  @!P0 BRA `(.L_x_6017) ;  /* 0xfffffffc00f08947 */ /* 0x008fea000383ffff */
[----:B------:R-:W-:Y:S05]  /*14240*/  BRA `(.L_x_6089) ;  /* 0xffffffcc00847947 */ /* 0x000fea000383ffff */
.L_x_6023:
[----:B--2---:R2:W3:Y:S02]  /*14250*/  SYNCS.PHASECHK.TRANS64.TRYWAIT P0, [R20+URZ+0x2e870], R2 ;  /* 0x02e87002140075a7 */ /* 0x0044e4000800017f */
[----:B---3--:R-:W-:Y:S05]  /*14260*/  @!P0 NANOSLEEP.SYNCS 0x989680 ;  /* 0x009896800000895d */ /* 0x008fea0003900000 */
[----:B------:R-:W3:Y:S02]  /*14270*/  @!P0 SYNCS.PHASECHK.TRANS64 P0, [R20+URZ+0x2e870], R2 ;  /* 0x02e87002140085a7 */ /* 0x000ee4000800007f */
[----:B---3--:R-:W-:Y:S05]  /*14280*/  @!P0 BRA `(.L_x_6023) ;  /* 0xfffffffc00f08947 */ /* 0x008fea000383ffff */
[----:B------:R-:W-:Y:S05]  /*14290*/  BRA `(.L_x_6090) ;  /* 0xffffffd000207947 */ /* 0x000fea000383ffff */
.L_x_6025:
[----:B--2---:R2:W3:Y:S02]  /*142a0*/  SYNCS.PHASECHK.TRANS64.TRYWAIT P0, [R20+URZ+0x2e860], R0 ;  /* 0x02e86000140075a7 */ /* 0x0044e4000800017f */
[----:B---3--:R-:W-:Y:S05]  /*142b0*/  @!P0 NANOSLEEP.SYNCS 0x989680 ;  /* 0x009896800000895d */ /* 0x008fea0003900000 */
[----:B------:R-:W3:Y:S02]  /*142c0*/  @!P0 SYNCS.PHASECHK.TRANS64 P0, [R20+URZ+0x2e860], R0 ;  /* 0x02e86000140085a7 */ /* 0x000ee4000800007f */
[----:B---3--:R-:W-:Y:S05]  /*142d0*/  @!P0 BRA `(.L_x_6025) ;  /* 0xfffffffc00f08947 */ /* 0x008fea000383ffff */
[----:B------:R-:W-:Y:S05]  /*142e0*/  BRA `(.L_x_6091) ;  /* 0xffffffd000287947 */ /* 0x000fea000383ffff */
.L_x_6032:
[----:B0-----:R0:W1:Y:S02]  /*142f0*/  SYNCS.PHASECHK.TRANS64.TRYWAIT P1, [R16+URZ+0x2e870], R3 ;  /* 0x02e87003100075a7 */ /* 0x001064000802017f */
[----:B-1----:R-:W-:Y:S05]  /*14300*/  @!P1 NANOSLEEP.SYNCS 0x989680 ;  /* 0x009896800000995d */ /* 0x002fea0003900000 */
[----:B------:R-:W1:Y:S02]  /*14310*/  @!P1 SYNCS.PHASECHK.TRANS64 P1, [R16+URZ+0x2e870], R3 ;  /* 0x02e87003100095a7 */ /* 0x000e64000802007f */
[----:B-1----:R-:W-:Y:S05]  /*14320*/  @!P1 BRA `(.L_x_6032) ;  /* 0xfffffffc00f09947 */ /* 0x002fea000383ffff */
[----:B------:R-:W-:Y:S05]  /*14330*/  BRA `(.L_x_6092) ;  /* 0xffffffd800b47947 */ /* 0x000fea000383ffff */
.L_x_6034:
[----:B0-----:R0:W1:Y:S02]  /*14340*/  SYNCS.PHASECHK.TRANS64.TRYWAIT P1, [R16+URZ+0x2e860], R3 ;  /* 0x02e86003100075a7 */ /* 0x001064000802017f */
[----:B-1----:R-:W-:Y:S05]  /*14350*/  @!P1 NANOSLEEP.SYNCS 0x989680 ;  /* 0x009896800000995d */ /* 0x002fea0003900000 */
[----:B------:R-:W1:Y:S02]  /*14360*/  @!P1 SYNCS.PHASECHK.TRANS64 P1, [R16+URZ+0x2e860], R3 ;  /* 0x02e86003100095a7 */ /* 0x000e64000802007f */
[----:B-1----:R-:W-:Y:S05]  /*14370*/  @!P1 BRA `(.L_x_6034) ;  /* 0xfffffffc00f09947 */ /* 0x002fea000383ffff */
[----:B------:R-:W-:Y:S05]  /*14380*/  BRA `(.L_x_6093) ;  /* 0xffffffd800bc7947 */ /* 0x000fea000383ffff */
.L_x_6047:
[----:B0-----:R0:W1:Y:S02]  /*14390*/  SYNCS.PHASECHK.TRANS64.TRYWAIT P0, [R0+URZ+0x2e820], R3 ;  /* 0x02e82003000075a7 */ /* 0x001064000800017f */
[----:B-1----:R-:W-:Y:S05]  /*143a0*/  @!P0 NANOSLEEP.SYNCS 0x989680 ;  /* 0x009896800000895d */ /* 0x002fea0003900000 */
[----:B------:R-:W1:Y:S02]  /*143b0*/  @!P0 SYNCS.PHASECHK.TRANS64 P0, [R0+URZ+0x2e820], R3 ;  /* 0x02e82003000085a7 */ /* 0x000e64000800007f */
[----:B-1----:R-:W-:Y:S05]  /*143c0*/  @!P0 BRA `(.L_x_6047) ;  /* 0xfffffffc00f08947 */ /* 0x002fea000383ffff */
[----:B------:R-:W-:Y:S05]  /*143d0*/  BRA `(.L_x_6094) ;  /* 0xffffffec00387947 */ /* 0x000fea000383ffff */
.L_x_6048:
        /* <DEDUP_REMOVED lines=11> */
.L_x_6096:
[----:B------:R-:W-:Y:S05]  /*14490*/  BSYNC B0 ;  /* 0x0000000000007941 */ /* 0x000fea0003800000 */
.L_x_6095:
[----:B------:R-:W-:Y:S05]  /*144a0*/  BRA `(.L_x_6097) ;  /* 0xffffffec00207947 */ /* 0x000fea000383ffff */
.L_x_6051:
[----:B------:R-:W-:Y:S01]  /*144b0*/  BSSY B1, `(.L_x_6098) ;  /* 0x0000006000017945 */ /* 0x000fe20003800000 */
[----:B------:R-:W-:-:S07]  /*144c0*/  IMAD.MOV.U32 R15, RZ, RZ, -0x1 ;  /* 0xffffffffff0f7424 */ /* 0x000fce00078e00ff */
[----:B01----:R-:W-:Y:S05]  /*144d0*/  WARPSYNC.COLLECTIVE R15, `(.L_x_6099) ;  /* 0x000000000f0c7348 */ /* 0x003fea0003c00000 */
[----:B------:R-:W-:Y:S02]  /*144e0*/  ELECT P6, UR62, PT ;  /* 0x00000000003e782f */ /* 0x000fe400038c0000 */
[----:B------:R-:W-:Y:S01]  /*144f0*/  MOV R14, UR62 ;  /* 0x0000003e000e7c02 */ /* 0x000fe20008000f00 */
[----:B01----:R-:W-:Y:S10]  /*14500*/  ENDCOLLECTIVE ;  /* 0x000000000000791b */ /* 0x003ff40003800000 */
.L_x_6099:
[----:B------:R-:W-:Y:S05]  /*14510*/  BSYNC B1 ;  /* 0x0000000000017941 */ /* 0x000fea0003800000 */
.L_x_6098:
[----:B------:R-:W-:Y:S05]  /*14520*/  BRA `(.L_x_6100) ;  /* 0xffffffec00187947 */ /* 0x000fea000383ffff */
.L_x_6053:
[----:B0-----:R0:W1:Y:S02]  /*14530*/  SYNCS.PHASECHK.TRANS64.TRYWAIT P1, [R6+URZ], R5 ;  /* 0x00000005060075a7 */ /* 0x001064000802017f */
[----:B-1----:R-:W-:Y:S05]  /*14540*/  @!P1 NANOSLEEP.SYNCS 0x989680 ;  /* 0x009896800000995d */ /* 0x002fea0003900000 */
[----:B------:R-:W1:Y:S02]  /*14550*/  @!P1 SYNCS.PHASECHK.TRANS64 P1, [R6+URZ], R5 ;  /* 0x00000005060095a7 */ /* 0x000e64000802007f */
[----:B-1----:R-:W-:Y:S05]  /*14560*/  @!P1 BRA `(.L_x_6053) ;  /* 0xfffffffc00f09947 */ /* 0x002fea000383ffff */
[----:B------:R-:W-:Y:S05]  /*14570*/  BRA `(.L_x_6101) ;  /* 0xffffffec00547947 */ /* 0x000fea000383ffff */
.L_x_6054:
[----:B-1----:R1:W2:Y:S02]  /*14580*/  SYNCS.PHASECHK.TRANS64.TRYWAIT P1, [R7+URZ], R2 ;  /* 0x00000002070075a7 */ /* 0x0022a4000802017f */
[----:B--2---:R-:W-:Y:S05]  /*14590*/  @!P1 NANOSLEEP.SYNCS 0x989680 ;  /* 0x009896800000995d */ /* 0x004fea0003900000 */
[----:B------:R-:W2:Y:S02]  /*145a0*/  @!P1 SYNCS.PHASECHK.TRANS64 P1, [R7+URZ], R2 ;  /* 0x00000002070095a7 */ /* 0x000ea4000802007f */
[----:B--2---:R-:W-:Y:S05]  /*145b0*/  @!P1 BRA `(.L_x_6054) ;  /* 0xfffffffc00f09947 */ /* 0x004fea000383ffff */
[----:B------:R-:W-:Y:S05]  /*145c0*/  BRA `(.L_x_6102) ;  /* 0xffffffec00487947 */ /* 0x000fea000383ffff */
.L_x_6056:
[----:B--2---:R2:W3:Y:S02]  /*145d0*/  SYNCS.PHASECHK.TRANS64.TRYWAIT P1, [R4+URZ+0x2e860], R5 ;  /* 0x02e86005040075a7 */ /* 0x0044e4000802017f */
[----:B---3--:R-:W-:Y:S05]  /*145e0*/  @!P1 NANOSLEEP.SYNCS 0x989680 ;  /* 0x009896800000995d */ /* 0x008fea0003900000 */
[----:B------:R-:W3:Y:S02]  /*145f0*/  @!P1 SYNCS.PHASECHK.TRANS64 P1, [R4+URZ+0x2e860], R5 ;  /* 0x02e86005040095a7 */ /* 0x000ee4000802007f */
[----:B---3--:R-:W-:Y:S05]  /*14600*/  @!P1 BRA `(.L_x_6056) ;  /* 0xfffffffc00f09947 */ /* 0x008fea000383ffff */
[----:B------:R-:W-:Y:S05]  /*14610*/  BRA `(.L_x_6103) ;  /* 0xffffffec004c7947 */ /* 0x000fea000383ffff */
.L_x_6058:
[----:B---3--:R3:W4:Y:S02]  /*14620*/  SYNCS.PHASECHK.TRANS64.TRYWAIT P1, [R3+URZ+0x2e860], R2 ;  /* 0x02e86002030075a7 */ /* 0x008724000802017f */
[----:B----4-:R-:W-:Y:S05]  /*14630*/  @!P1 NANOSLEEP.SYNCS 0x989680 ;  /* 0x009896800000995d */ /* 0x010fea0003900000 */
[----:B------:R-:W4:Y:S02]  /*14640*/  @!P1 SYNCS.PHASECHK.TRANS64 P1, [R3+URZ+0x2e860], R2 ;  /* 0x02e86002030095a7 */ /* 0x000f24000802007f */
[----:B----4-:R-:W-:Y:S05]  /*14650*/  @!P1 BRA `(.L_x_6058) ;  /* 0xfffffffc00f09947 */ /* 0x010fea000383ffff */
[----:B------:R-:W-:Y:S05]  /*14660*/  BRA `(.L_x_6104) ;  /* 0xffffffec004c7947 */ /* 0x000fea000383ffff */
.L_x_6060:
[----:B----4-:R4:W0:Y:S02]  /*14670*/  SYNCS.PHASECHK.TRANS64.TRYWAIT P0, [R4+URZ+0x2e880], R5 ;  /* 0x02e88005040075a7 */ /* 0x010824000800017f */
[----:B0-----:R-:W-:Y:S05]  /*14680*/  @!P0 NANOSLEEP.SYNCS 0x989680 ;  /* 0x009896800000895d */ /* 0x001fea0003900000 */
[----:B------:R-:W0:Y:S02]  /*14690*/  @!P0 SYNCS.PHASECHK.TRANS64 P0, [R4+URZ+0x2e880], R5 ;  /* 0x02e88005040085a7 */ /* 0x000e24000800007f */
[----:B0-----:R-:W-:Y:S05]  /*146a0*/  @!P0 BRA `(.L_x_6060) ;  /* 0xfffffffc00f08947 */ /* 0x001fea000383ffff */
[----:B------:R-:W-:Y:S05]  /*146b0*/  BRA `(.L_x_6061) ;  /* 0xffffffec00487947 */ /* 0x000fea000383ffff */
.L_x_6105:
        /* <DEDUP_REMOVED lines=12> */
.L_x_12973:


//--------------------- .text._ZN7cutlass13device_kernelIN5flash11enable_sm90INS1_16FlashAttnFwdSm90INS1_25CollectiveMainloopFwdSm90ILi2EN4cute5tupleIJNS5_1CILi1EEES8_S8_EEENS6_IJNS7_ILi128EEENS7_ILi224EEESA_EEELi128ENS_12float_e4m3_tEfNS_4arch4Sm90ELb0ELb0ELb1ELb1ELb0ELb1ELb0ELb1ELb1ELb1ELb0ELb0EEENS1_21CollectiveEpilogueFwdINS6_IJSA_SA_SB_EEES9_NS_10bfloat16_tESF_Li256ELb1ELb1ELb0ELb1EEENS1_36VarlenDynamicPersistentTileSchedulerILi128ELi224ELi256ELi128ELb0ELb1ELb1ELb0ELb1ELb1EEEEEEEEEvNT_6ParamsE --------------------------
	.section	.text._ZN7cutlass13device_kernelIN5flash11enable_sm90INS1_16FlashAttnFwdSm90INS1_25CollectiveMainloopFwdSm90ILi2EN4cute5tupleIJNS5_1CILi1EEES8_S8_EEENS6_IJNS7_ILi128EEENS7_ILi224EEESA_EEELi128ENS_12float_e4m3_tEfNS_4arch4Sm90ELb0ELb0ELb1ELb1ELb0ELb1ELb0ELb1ELb1ELb1ELb0ELb0EEENS1_21CollectiveEpilogueFwdINS6_IJSA_SA_SB_EEES9_NS_10bfloat16_tESF_Li256ELb1ELb1ELb0ELb1EEENS1_36VarlenDynamicPersistentTileSchedulerILi128ELi224ELi256ELi128ELb0ELb1ELb1ELb0ELb1ELb1EEEEEEEEEvNT_6ParamsE,"ax",@progbits
	.align	128
.text._ZN7cutlass13device_kernelIN5flash11enable_sm90INS1_16FlashAttnFwdSm90INS1_25CollectiveMainloopFwdSm90ILi2EN4cute5tupleIJNS5_1CILi1EEES8_S8_EEENS6_IJNS7_ILi128EEENS7_ILi224EEESA_EEELi128ENS_12float_e4m3_tEfNS_4arch4Sm90ELb0ELb0ELb1ELb1ELb0ELb1ELb0ELb1ELb1ELb1ELb0ELb0EEENS1_21CollectiveEpilogueFwdINS6_IJSA_SA_SB_EEES9_NS_10bfloat16_tESF_Li256ELb1ELb1ELb0ELb1EEENS1_36VarlenDynamicPersistentTileSchedulerILi128ELi224ELi256ELi128ELb0ELb1ELb1ELb0ELb1ELb1EEEEEEEEEvNT_6ParamsE:
        .type           _ZN7cutlass13device_kernelIN5flash11enable_sm90INS1_16FlashAttnFwdSm90INS1_25CollectiveMainloopFwdSm90ILi2EN4cute5tupleIJNS5_1CILi1EEES8_S8_EEENS6_IJNS7_ILi128EEENS7_ILi224EEESA_EEELi128ENS_12float_e4m3_tEfNS_4arch4Sm90ELb0ELb0ELb1ELb1ELb0ELb1ELb0ELb1ELb1ELb1ELb0ELb0EEENS1_21CollectiveEpilogueFwdINS6_IJSA_SA_SB_EEES9_NS_10bfloat16_tESF_Li256ELb1ELb1ELb0ELb1EEENS1_36VarlenDynamicPersistentTileSchedulerILi128ELi224ELi256ELi128ELb0ELb1ELb1ELb0ELb1ELb1EEEEEEEEEvNT_6ParamsE,@function
        .size           _ZN7cutlass13device_kernelIN5flash11enable_sm90INS1_16FlashAttnFwdSm90INS1_25CollectiveMainloopFwdSm90ILi2EN4cute5tupleIJNS5_1CILi1EEES8_S8_EEENS6_IJNS7_ILi128EEENS7_ILi224EEESA_EEELi128ENS_12float_e4m3_tEfNS_4arch4Sm90ELb0ELb0ELb1ELb1ELb0ELb1ELb0ELb1ELb1ELb1ELb0ELb0EEENS1_21CollectiveEpilogueFwdINS6_IJSA_SA_SB_EEES9_NS_10bfloat16_tESF_Li256ELb1ELb1ELb0ELb1EEENS1_36VarlenDynamicPersistentTileSchedulerILi128ELi224ELi256ELi128ELb0ELb1ELb1ELb0ELb1ELb1EEEEEEEEEvNT_6ParamsE,(.L_x_12974 - _ZN7cutlass13device_kernelIN5flash11enable_sm90INS1_16FlashAttnFwdSm90INS1_25CollectiveMainloopFwdSm90ILi2EN4cute5tupleIJNS5_1CILi1EEES8_S8_EEENS6_IJNS7_ILi128EEENS7_ILi224EEESA_EEELi128ENS_12float_e4m3_tEfNS_4arch4Sm90ELb0ELb0ELb1ELb1ELb0ELb1ELb0ELb1ELb1ELb1ELb0ELb0EEENS1_21CollectiveEpilogueFwdINS6_IJSA_SA_SB_EEES9_NS_10bfloat16_tESF_Li256ELb1ELb1ELb0ELb1EEENS1_36VarlenDynamicPersistentTileSchedulerILi128ELi224ELi256ELi128ELb0ELb1ELb1ELb0ELb1ELb1EEEEEEEEEvNT_6ParamsE)
        .other          _ZN7cutlass13device_kernelIN5flash11enable_sm90INS1_16FlashAttnFwdSm90INS1_25CollectiveMainloopFwdSm90ILi2EN4cute5tupleIJNS5_1CILi1EEES8_S8_EEENS6_IJNS7_ILi128EEENS7_ILi224EEESA_EEELi128ENS_12float_e4m3_tEfNS_4arch4Sm90ELb0ELb0ELb1ELb1ELb0ELb1ELb0ELb1ELb1ELb1ELb0ELb0EEENS1_21CollectiveEpilogueFwdINS6_IJSA_SA_SB_EEES9_NS_10bfloat16_tESF_Li256ELb1ELb1ELb0ELb1EEENS1_36VarlenDynamicPersistentTileSchedulerILi128ELi224ELi256ELi128ELb0ELb1ELb1ELb0ELb1ELb1EEEEEEEEEvNT_6ParamsE,@"STO_CUDA_ENTRY STV_DEFAULT"
_ZN7cutlass13device_kernelIN5flash11enable_sm90INS1_16FlashAttnFwdSm90INS1_25CollectiveMainloopFwdSm90ILi2EN4cute5tupleIJNS5_1CILi1EEES8_S8_EEENS6_IJNS7_ILi128EEENS7_ILi224EEESA_EEELi128ENS_12float_e4m3_tEfNS_4arch4Sm90ELb0ELb0ELb1ELb1ELb0ELb1ELb0ELb1ELb1ELb1ELb0ELb0EEENS1_21CollectiveEpilogueFwdINS6_IJSA_SA_SB_EEES9_NS_10bfloat16_tESF_Li256ELb1ELb1ELb0ELb1EEENS1_36VarlenDynamicPersistentTileSchedulerILi128ELi224ELi256ELi128ELb0ELb1ELb1ELb0ELb1ELb1EEEEEEEEEvNT_6ParamsE:
        /* <DEDUP_REMOVED lines=24> */
.L_x_6107:
[----:B------:R-:W-:Y:S05]  /*0180*/  BSYNC B0 ;  /* 0x0000000000007941 */ /* 0x000fea0003800000 */
.L_x_6106:
        /* <DEDUP_REMOVED lines=41> */
.L_x_6108:
        /* <DEDUP_REMOVED lines=22> */
.L_x_6109:
        /* <DEDUP_REMOVED lines=18> */
.L_x_6110:
        /* <DEDUP_REMOVED lines=22> */
.L_x_6111:
        /* <DEDUP_REMOVED lines=22> */
.L_x_6112:
[----:B0-----:R-:W-:Y:S01]  /*0960*/  UMOV UR4, 0x1 ;  /* 0x0000000100047882 */ /* 0x001fe20000000000 */
[----:B------:R-:W-:Y:S01]  /*0970*/  PLOP3.LUT P0, PT, PT, PT, UP0, 0x80, 0x0 ;  /* 0x000000000000781c */ /* 0x000fe20003f0f008 */
[----:B------:R-:W-:Y:S01]  /*0980*/  USEL UR4, UR4, 0x2, !UP0 ;  /* 0x0000000204047887 */ /* 0x000fe2000c000000 */
[----:B------:R-:W-:Y:S01]  /*0990*/  NOP ;  /* 0x0000000000007918 */ /* 0x000fe20000000000 */
[----:B------:R-:W-:Y:S01]  /*09a0*/  ULDC.64 UR60, c[0x0][0x208] ;  /* 0x00008200003c7ab9 */ /* 0x000fe20000000a00 */
[----:B------:R-:W-:Y:S03]  /*09b0*/  BSSY B8, `(.L_x_6113) ;  /* 0x00024dd000087945 */ /* 0x000fe60003800000 */
[----:B------:R-:W-:-:S05]  /*09c0*/  IMAD.U32 R2, RZ, RZ, UR4 ;  /* 0x00000004ff027e24 */ /* 0x000fca000f8e00ff */
[----:B------:R0:W-:Y:S01]  /*09d0*/  STL [R1+0xc4], R2 ;  /* 0x0000c40201007387 */ /* 0x0001e20000100800 */
[----:B-12-4-:R-:W-:Y:S06]  /*09e0*/  BAR.SYNC.DEFER_BLOCKING 0x0 ;  /* 0x0000000000007b1d */ /* 0x016fec0000010000 */
[----:B------:R-:W-:Y:S05]  /*09f0*/  @!P0 BRA `(.L_x_6114) ;  /* 0x000001e000188947 */ /* 0x000fea0003800000 */
.L_x_6115:
[----:B------:R-:W-:-:S08]  /*0a00*/  NOP ;  /* 0x0000000000007918 */ /* 0x000fd00000000000 */
[----:B------:R-:W1:Y:S02]  /*0a10*/  USETMAXREG.TRY_ALLOC.CTAPOOL UP0, 0xf0 ;  /* 0x000000f0000079c8 */ /* 0x000e640008000600 */
[----:B-1----:R-:W-:-:S13]  /*0a20*/  PLOP3.LUT P0, PT, PT, PT, UP0, 0x80, 0x0 ;  /* 0x000000000000781c */ /* 0x002fda0003f0f008 */
[----:B------:R-:W-:Y:S05]  /*0a30*/  @!P0 BRA `(.L_x_6115) ;  /* 0xfffffffc00f08947 */ /* 0x000fea000383ffff */
[----:B------:R-:W1:Y:S01]  /*0a40*/  S2R R0, SR_TID.X ;  /* 0x0000000000007919 */ /* 0x000e620000002100 */
[----:B------:R-:W2:Y:S01]  /*0a50*/  S2UR UR5, SR_CgaCtaId ;  /* 0x00000000000579c3 */ /* 0x000ea20000008800 */
[----:B------:R-:W-:-:S07]  /*0a60*/  UMOV UR4, 0x400 ;  /* 0x0000040000047882 */ /* 0x000fce0000000000 */
[----:B------:R-:W-:Y:S06]  /*0a70*/  BAR.ARV 0x8, 0x180 ;  /* 0x0206000000007b1d */ /* 0x000fec0000002000 */
[----:B--2---:R-:W-:-:S06]  /*0a80*/  ULEA UR4, UR5, UR4, 0x18 ;  /* 0x0000000405047291 */ /* 0x004fcc000f8ec03f */
[----:B------:R-:W-:Y:S01]  /*0a90*/  IMAD.U32 R16, RZ, RZ, UR4 ;  /* 0x00000004ff107e24 */ /* 0x000fe2000f8e00ff */
[----:B-1----:R-:W-:Y:S01]  /*0aa0*/  SHF.R.U32.HI R0, RZ, 0x7, R0 ;  /* 0x00000007ff007819 */ /* 0x002fe20000011600 */
[----:B------:R-:W-:-:S03]  /*0ab0*/  ULDC UR4, c[0x0][0xc3c] ;  /* 0x00030f0000047ab9 */ /* 0x000fc60000000800 */
[----:B------:R-:W-:Y:S01]  /*0ac0*/  ISETP.NE.AND P0, PT, R0, 0x1, PT ;  /* 0x000000010000780c */ /* 0x000fe20003f05270 */
[----:B------:R-:W-:-:S05]  /*0ad0*/  IMAD.U32 R0, RZ, RZ, UR5 ;  /* 0x00000005ff007e24 */ /* 0x000fca000f8e00ff */
[----:B------:R-:W-:Y:S07]  /*0ae0*/  STL [R1+0x80], R0 ;  /* 0x0000800001007387 */ /* 0x000fee0000100800 */
[----:B------:R-:W-:Y:S08]  /*0af0*/  @!P0 BAR.ARV 0x9, 0x100 ;  /* 0x0244000000008b1d */ /* 0x000ff00000002000 */
[----:B------:R-:W-:Y:S06]  /*0b00*/  BAR.SYNC.DEFER_BLOCKING 0x5, 0x180 ;  /* 0x0146000000007b1d */ /* 0x000fec0000010000 */
[----:B------:R-:W1:Y:S02]  /*0b10*/  LDS.128 R12, [R16+0x2e8d0] ;  /* 0x02e8d000100c7984 */ /* 0x000e640000000c00 */
[----:B------:R-:W-:Y:S06]  /*0b20*/  BAR.ARV 0x4, 0x180 ;  /* 0x0106000000007b1d */ /* 0x000fec0000002000 */
[----:B-1----:R-:W-:-:S13]  /*0b30*/  ISETP.GE.AND P0, PT, R15, UR4, PT ;  /* 0x000000040f007c0c */ /* 0x002fda000bf06270 */
[----:B------:R-:W-:Y:S05]  /*0b40*/  @P0 BRA `(.L_x_6116) ;  /* 0x0000024c000c0947 */ /* 0x000fea0003800000 */
[----:B0-----:R-:W2:Y:S01]  /*0b50*/  LDL R2, [R1+0xc4] ;  /* 0x0000c40001027983 */ /* 0x001ea20000100800 */
[----:B------:R-:W-:Y:S02]  /*0b60*/  IMAD.MOV.U32 R231, RZ, RZ, RZ ;  /* 0x000000ffffe77224 */ /* 0x000fe400078e00ff */
[----:B------:R-:W-:Y:S01]  /*0b70*/  IMAD.MOV.U32 R235, RZ, RZ, RZ ;  /* 0x000000ffffeb7224 */ /* 0x000fe200078e00ff */
[----:B------:R-:W0:Y:S01]  /*0b80*/  S2R R0, SR_TID.X ;  /* 0x0000000000007919 */ /* 0x000e220000002100 */
[----:B------:R-:W-:Y:S01]  /*0b90*/  IMAD.MOV.U32 R232, RZ, RZ, RZ ;  /* 0x000000ffffe87224 */ /* 0x000fe200078e00ff */
[----:B0-----:R-:W-:-:S04]  /*0ba0*/  IADD3 R11, R0, -0x80, RZ ;  /* 0xffffff80000b7810 */ /* 0x001fc80007ffe0ff */
[----:B------:R-:W-:Y:S02]  /*0bb0*/  SHF.R.S32.HI R0, RZ, 0x1f, R11 ;  /* 0x0000001fff007819 */ /* 0x000fe4000001140b */
[----:B--2---:R-:W-:Y:S02]  /*0bc0*/  R2UR UR4, R2 ;  /* 0x00000000020472ca */ /* 0x004fe400000e0000 */
[----:B------:R-:W-:-:S04]  /*0bd0*/  LEA.HI R2, R0, R11, RZ, 0x7 ;  /* 0x0000000b00027211 */ /* 0x000fc800078f38ff */
[----:B------:R-:W-:Y:S02]  /*0be0*/  LOP3.LUT R3, R2, 0xffffff80, RZ, 0xc0, !PT ;  /* 0xffffff8002037812 */ /* 0x000fe400078ec0ff */
[----:B------:R-:W-:-:S03]  /*0bf0*/  SHF.R.S32.HI R12, RZ, 0x7, R2 ;  /* 0x00000007ff0c7819 */ /* 0x000fc60000011402 */
[----:B------:R-:W-:Y:S01]  /*0c00*/  IMAD.IADD R17, R11, 0x1, -R3 ;  /* 0x000000010b117824 */ /* 0x000fe200078e0a03 */
[----:B------:R-:W-:Y:S01]  /*0c10*/  LEA.HI R3, R0, R11, RZ, 0x4 ;  /* 0x0000000b00037211 */ /* 0x000fe200078f20ff */
[----:B------:R-:W-:Y:S01]  /*0c20*/  ULOP3.LUT UR4, UR4, 0x1, URZ, 0xfc, !UPT ;  /* 0x0000000104047892 */ /* 0x000fe2000f8efc3f */
[----:B------:R-:W-:Y:S02]  /*0c30*/  LEA.HI R2, R2, R12, RZ, 0x1 ;  /* 0x0000000c02027211 */ /* 0x000fe400078f08ff */
[----:B------:R-:W-:Y:S02]  /*0c40*/  SHF.R.S32.HI R6, RZ, 0x4, R3 ;  /* 0x00000004ff067819 */ /* 0x000fe40000011403 */
[----:B------:R-:W-:Y:S02]  /*0c50*/  SHF.R.S32.HI R7, RZ, 0x1f, R17 ;  /* 0x0000001fff077819 */ /* 0x000fe40000011411 */
[----:B------:R-:W-:Y:S02]  /*0c60*/  LEA.HI R4, R3, R6, RZ, 0x1 ;  /* 0x0000000603047211 */ /* 0x000fe400078f08ff */
[----:B------:R-:W-:-:S02]  /*0c70*/  LEA.HI R8, R7, R17, RZ, 0x2 ;  /* 0x0000001107087211 */ /* 0x000fc400078f10ff */
[----:B------:R-:W-:Y:S02]  /*0c80*/  LOP3.LUT R5, R4, 0x1ffffffe, RZ, 0xc0, !PT ;  /* 0x1ffffffe04057812 */ /* 0x000fe400078ec0ff */
[----:B------:R-:W-:Y:S02]  /*0c90*/  LEA.HI R4, R0, R11, RZ, 0x5 ;  /* 0x0000000b00047211 */ /* 0x000fe400078f28ff */
[--C-:B------:R-:W-:Y:S01]  /*0ca0*/  SHF.R.S32.HI R9, RZ, 0x2, R8.reuse ;  /* 0x00000002ff097819 */ /* 0x100fe20000011408 */
[----:B------:R-:W-:Y:S01]  /*0cb0*/  IMAD.IADD R5, R6, 0x1, -R5 ;  /* 0x0000000106057824 */ /* 0x000fe200078e0a05 */
[----:B------:R-:W-:Y:S02]  /*0cc0*/  SHF.R.S32.HI R10, RZ, 0x1f, R8 ;  /* 0x0000001fff0a7819 */ /* 0x000fe40000011408 */
[----:B------:R-:W-:Y:S02]  /*0cd0*/  LOP3.LUT R3, R3, 0x3fffff0, RZ, 0xc0, !PT ;  /* 0x03fffff003037812 */ /* 0x000fe400078ec0ff */
[----:B------:R-:W-:-:S02]  /*0ce0*/  SHF.L.U32 R4, R4, 0x5, RZ ;  /* 0x0000000504047819 */ /* 0x000fc400000006ff */
[----:B------:R-:W-:Y:S01]  /*0cf0*/  LEA.HI R10, R10, R9, RZ, 0x3 ;  /* 0x000000090a0a7211 */ /* 0x000fe200078f18ff */
[----:B------:R-:W-:Y:S01]  /*0d00*/  IMAD.IADD R3, R11, 0x1, -R3 ;  /* 0x000000010b037824 */ /* 0x000fe200078e0a03 */
[----:B------:R-:W-:Y:S02]  /*0d10*/  LOP3.LUT R18, R4, 0xfffffc00, RZ, 0xc0, !PT ;  /* 0xfffffc0004127812 */ /* 0x000fe400078ec0ff */
[----:B------:R-:W-:Y:S02]  /*0d20*/  LOP3.LUT R10, R10, 0xfffffff8, RZ, 0xc0, !PT ;  /* 0xfffffff80a0a7812 */ /* 0x000fe400078ec0ff */
[----:B------:R-:W-:Y:S02]  /*0d30*/  LOP3.LUT R8, R8, 0x7ffffffc, RZ, 0xc0, !PT ;  /* 0x7ffffffc08087812 */ /* 0x000fe400078ec0ff */
[----:B------:R-:W-:Y:S01]  /*0d40*/  LEA.HI R7, R7, R17, RZ, 0x5 ;  /* 0x0000001107077211 */ /* 0x000fe200078f28ff */
[----:B------:R-:W-:Y:S01]  /*0d50*/  IMAD.IADD R10, R9, 0x1, -R10 ;  /* 0x00000001090a7824 */ /* 0x000fe200078e0a0a */
[----:B------:R-:W-:Y:S01]  /*0d60*/  LOP3.LUT R4, R2, 0x3fffffe, RZ, 0xc0, !PT ;  /* 0x03fffffe02047812 */ /* 0x000fe200078ec0ff */
[----:B------:R-:W-:Y:S01]  /*0d70*/  IMAD R2, R3, 0x40, R18 ;  /* 0x0000004003027824 */ /* 0x000fe200078e0212 */
[----:B------:R-:W-:Y:S01]  /*0d80*/  SHF.R.S32.HI R7, RZ, 0x5, R7 ;  /* 0x00000005ff077819 */ /* 0x000fe20000011407 */
[----:B------:R-:W-:Y:S01]  /*0d90*/  IMAD.MOV.U32 R9, RZ, RZ, -0x2 ;  /* 0xfffffffeff097424 */ /* 0x000fe200078e00ff */
[----:B------:R-:W-:Y:S01]  /*0da0*/  IADD3 R4, R12, -R4, RZ ;  /* 0x800000040c047210 */ /* 0x000fe20007ffe0ff */
[----:B------:R-:W-:-:S02]  /*0db0*/  IMAD.IADD R8, R17, 0x1, -R8 ;  /* 0x0000000111087824 */ /* 0x000fc400078e0a08 */
[----:B------:R-:W-:Y:S02]  /*0dc0*/  IMAD R3, R5, 0x8, R2 ;  /* 0x0000000805037824 */ /* 0x000fe400078e0202 */
[----:B------:R-:W-:Y:S02]  /*0dd0*/  IMAD R2, R8, R9, 0xe0 ;  /* 0x000000e008027424 */ /* 0x000fe400078e0209 */
[----:B------:R-:W-:Y:S01]  /*0de0*/  IMAD R7, R7, 0x10, R10 ;  /* 0x0000001007077824 */ /* 0x000fe200078e020a */
[----:B------:R0:W-:Y:S01]  /*0df0*/  STL [R1+0xb8], R3 ;  /* 0x0000b80301007387 */ /* 0x0001e20000100800 */
[----:B------:R-:W-:Y:S02]  /*0e00*/  IMAD.MOV.U32 R17, RZ, RZ, RZ ;  /* 0x000000ffff117224 */ /* 0x000fe400078e00ff */
[----:B------:R-:W-:Y:S01]  /*0e10*/  IMAD R10, R4, 0x40, R7 ;  /* 0x00000040040a7824 */ /* 0x000fe200078e0207 */
[----:B------:R1:W-:Y:S04]  /*0e20*/  STL [R1+0xb0], R2 ;  /* 0x0000b00201007387 */ /* 0x0003e80000100800 */
[----:B------:R2:W-:Y:S01]  /*0e30*/  STL [R1+0x54], R13 ;  /* 0x0000540d01007387 */ /* 0x0005e20000100800 */
[----:B0-----:R-:W-:-:S03]  /*0e40*/  LEA.HI R3, R0, R11, RZ, 0x2 ;  /* 0x0000000b00037211 */ /* 0x001fc600078f10ff */
[----:B------:R-:W-:Y:S01]  /*0e50*/  STL [R1+0x58], R14 ;  /* 0x0000580e01007387 */ /* 0x000fe20000100800 */
[----:B------:R-:W-:Y:S02]  /*0e60*/  LEA.HI R0, R0, R11, RZ, 0x3 ;  /* 0x0000000b00007211 */ /* 0x000fe400078f18ff */
[----:B-1----:R-:W-:Y:S01]  /*0e70*/  MOV R2, UR4 ;  /* 0x0000000400027c02 */ /* 0x002fe20008000f00 */
[----:B------:R-:W-:Y:S01]  /*0e80*/  STL [R1+0x5c], R15 ;  /* 0x00005c0f01007387 */ /* 0x000fe20000100800 */
[----:B------:R-:W-:Y:S01]  /*0e90*/  LOP3.LUT R4, R3, 0xfffffffc, RZ, 0xc0, !PT ;  /* 0xfffffffc03047812 */ /* 0x000fe200078ec0ff */
[----:B------:R-:W-:Y:S01]  /*0ea0*/  UMOV UR4, URZ ;  /* 0x0000003f00047c82 */ /* 0x000fe20008000000 */
[--C-:B------:R-:W-:Y:S01]  /*0eb0*/  SHF.R.S32.HI R228, RZ, 0x2, R3.reuse ;  /* 0x00000002ffe47819 */ /* 0x100fe20000011403 */
[----:B------:R-:W-:Y:S01]  /*0ec0*/  STL [R1+0xac], R10 ;  /* 0x0000ac0a01007387 */ /* 0x000fe20000100800 */
[----:B------:R-:W-:Y:S01]  /*0ed0*/  SHF.R.S32.HI R3, RZ, 0x1f, R3 ;  /* 0x0000001fff037819 */ /* 0x000fe20000011403 */
[----:B------:R-:W-:Y:S01]  /*0ee0*/  IMAD.IADD R4, R11, 0x1, -R4 ;  /* 0x000000010b047824 */ /* 0x000fe200078e0a04 */
[C---:B--2---:R-:W-:Y:S01]  /*0ef0*/  IADD3 R13, R228.reuse, 0x40, RZ ;  /* 0x00000040e40d7810 */ /* 0x044fe20007ffe0ff */
[----:B------:R0:W-:Y:S01]  /*0f00*/  STL [R1+0x44], R2 ;  /* 0x0000440201007387 */ /* 0x0001e20000100800 */
[----:B------:R-:W-:Y:S01]  /*0f10*/  LEA.HI R3, R3, R228, RZ, 0x3 ;  /* 0x000000e403037211 */ /* 0x000fe200078f18ff */
[----:B------:R-:W-:Y:S01]  /*0f20*/  VIADD R12, R228, 0x80 ;  /* 0x00000080e40c7836 */ /* 0x000fe20000000000 */
[C---:B------:R-:W-:Y:S01]  /*0f30*/  SHF.L.U32 R22, R4.reuse, 0x3, RZ ;  /* 0x0000000304167819 */ /* 0x040fe200000006ff */
[----:B------:R-:W-:Y:S01]  /*0f40*/  IMAD.SHL.U32 R18, R4, 0x10, RZ ;  /* 0x0000001004127824 */ /* 0x000fe200078e00ff */
[----:B------:R-:W-:-:S02]  /*0f50*/  LOP3.LUT R3, R3, 0xfffffff8, RZ, 0xc0, !PT ;  /* 0xfffffff803037812 */ /* 0x000fc400078ec0ff */
[----:B------:R-:W-:Y:S01]  /*0f60*/  SHF.R.S32.HI R6, RZ, 0x1f, R12 ;  /* 0x0000001fff067819 */ /* 0x000fe2000001140c */
[----:B------:R-:W-:Y:S01]  /*0f70*/  VIADD R230, R22, 0x20 ;  /* 0x0000002016e67836 */ /* 0x000fe20000000000 */
[----:B------:R-:W-:Y:S02]  /*0f80*/  IADD3 R229, R228, -R3, RZ ;  /* 0x80000003e4e57210 */ /* 0x000fe40007ffe0ff */
[----:B0-----:R-:W-:Y:S02]  /*0f90*/  LOP3.LUT R2, R0, 0xfffffff8, RZ, 0xc0, !PT ;  /* 0xfffffff800027812 */ /* 0x001fe400078ec0ff */
[----:B------:R-:W-:Y:S02]  /*0fa0*/  SHF.R.S32.HI R0, RZ, 0x3, R0 ;  /* 0x00000003ff007819 */ /* 0x000fe40000011400 */
[----:B------:R-:W-:Y:S01]  /*0fb0*/  LEA.HI R0, R4, R4, RZ, 0x1 ;  /* 0x0000000404007211 */ /* 0x000fe200078f08ff */
[----:B------:R-:W-:Y:S01]  /*0fc0*/  IMAD.IADD R9, R11, 0x1, -R2 ;  /* 0x000000010b097824 */ /* 0x000fe200078e0a02 */
[----:B------:R-:W-:Y:S01]  /*0fd0*/  SHF.R.S32.HI R2, RZ, 0x1f, R13 ;  /* 0x0000001fff027819 */ /* 0x000fe2000001140d */
[----:B------:R-:W-:Y:S01]  /*0fe0*/  VIADD R11, R228, 0xc0 ;  /* 0x000000c0e40b7836 */ /* 0x000fe20000000000 */
[----:B------:R-:W-:Y:S01]  /*0ff0*/  LOP3.LUT R5, R0, 0x1ffffffe, RZ, 0xc0, !PT ;  /* 0x1ffffffe00057812 */ /* 0x000fe200078ec0ff */
[----:B------:R-:W-:Y:S01]  /*1000*/  IMAD.SHL.U32 R9, R9, 0x8, RZ ;  /* 0x0000000809097824 */ /* 0x000fe200078e00ff */
[----:B------:R-:W-:Y:S01]  /*1010*/  SHF.R.S32.HI R0, RZ, 0x1f, R228 ;  /* 0x0000001fff007819 */ /* 0x000fe200000114e4 */
[----:B------:R-:W-:Y:S01]  /*1020*/  IMAD.SHL.U32 R7, R11, 0x80, RZ ;  /* 0x000000800b077824 */ /* 0x000fe200078e00ff */
[----:B------:R-:W-:Y:S01]  /*1030*/  LEA.HI R2, R2, R13, RZ, 0x3 ;  /* 0x0000000d02027211 */ /* 0x000fe200078f18ff */
[----:B------:R-:W-:Y:S01]  /*1040*/  IMAD.SHL.U32 R0, R13, 0x80, RZ ;  /* 0x000000800d007824 */ /* 0x000fe200078e00ff */
[----:B------:R-:W-:Y:S01]  /*1050*/  STL [R1+0x6c], R9 ;  /* 0x00006c0901007387 */ /* 0x000fe20000100800 */
[----:B------:R-:W-:Y:S01]  /*1060*/  IMAD.IADD R5, R4, 0x1, -R5 ;  /* 0x0000000104057824 */ /* 0x000fe200078e0a05 */
[----:B------:R-:W-:Y:S01]  /*1070*/  LOP3.LUT R3, R7, 0x380, RZ, 0xc0, !PT ;  /* 0x0000038007037812 */ /* 0x000fe200078ec0ff */
[----:B------:R-:W-:Y:S01]  /*1080*/  IMAD.SHL.U32 R4, R12, 0x80, RZ ;  /* 0x000000800c047824 */ /* 0x000fe200078e00ff */
[----:B------:R-:W-:Y:S01]  /*1090*/  SHF.R.S32.HI R3, RZ, 0x1f, R9 ;  /* 0x0000001fff037819 */ /* 0x000fe20000011409 */
[----:B------:R-:W-:Y:S01]  /*10a0*/  IMAD.SHL.U32 R2, R2, 0x80, RZ ;  /* 0x0000008002027824 */ /* 0x000fe200078e00ff */
[----:B------:R-:W-:-:S02]  /*10b0*/  LOP3.LUT R0, R0, 0x380, RZ, 0xc0, !PT ;  /* 0x0000038000007812 */ /* 0x000fc400078ec0ff */
[----:B------:R-:W-:Y:S01]  /*10c0*/  LOP3.LUT R4, R4, 0x380, RZ, 0xc0, !PT ;  /* 0x0000038004047812 */ /* 0x000fe200078ec0ff */
[----:B------:R-:W-:Y:S01]  /*10d0*/  VIADD R4, R9, 0x40 ;  /* 0x0000004009047836 */ /* 0x000fe20000000000 */
[----:B------:R-:W-:Y:S01]  /*10e0*/  SHF.R.S32.HI R8, RZ, 0x1f, R11 ;  /* 0x0000001fff087819 */ /* 0x000fe2000001140b */
[----:B------:R0:W-:Y:S01]  /*10f0*/  STL [R1+0xc0], R3 ;  /* 0x0000c00301007387 */ /* 0x0001e20000100800 */
[----:B------:R-:W-:Y:S02]  /*1100*/  LEA.HI R6, R6, R12, RZ, 0x3 ;  /* 0x0000000c06067211 */ /* 0x000fe400078f18ff */
[----:B------:R-:W-:Y:S01]  /*1110*/  LOP3.LUT R2, R2, 0xfffffc00, RZ, 0xc0, !PT ;  /* 0xfffffc0002027812 */ /* 0x000fe200078ec0ff */
[----:B------:R1:W-:Y:S01]  /*1120*/  STL [R1+0x88], R4 ;  /* 0x0000880401007387 */ /* 0x0003e20000100800 */
[----:B------:R-:W-:Y:S01]  /*1130*/  LEA.HI R8, R8, R11, RZ, 0x3 ;  /* 0x0000000b08087211 */ /* 0x000fe200078f18ff */
[----:B------:R-:W-:Y:S01]  /*1140*/  IMAD.SHL.U32 R6, R6, 0x80, RZ ;  /* 0x0000008006067824 */ /* 0x000fe200078e00ff */
[----:B------:R-:W-:Y:S01]  /*1150*/  SHF.R.S32.HI R19, RZ, 0x1f, R18 ;  /* 0x0000001fff137819 */ /* 0x000fe20000011412 */
[----:B------:R2:W-:Y:S01]  /*1160*/  STL [R1+0x74], R2 ;  /* 0x0000740201007387 */ /* 0x0005e20000100800 */
[----:B------:R-:W-:-:S02]  /*1170*/  SHF.L.U32 R8, R8, 0x7, RZ ;  /* 0x0000000708087819 */ /* 0x000fc400000006ff */
[----:B0-----:R-:W-:Y:S02]  /*1180*/  SHF.R.U32.HI R3, RZ, 0x3, R0 ;  /* 0x00000003ff037819 */ /* 0x001fe40000011600 */
[----:B------:R-:W-:Y:S02]  /*1190*/  LOP3.LUT R0, R0, 0x70, R18, 0xf8, !PT ;  /* 0x0000007000007812 */ /* 0x000fe400078ef812 */
[----:B-1----:R-:W-:Y:S02]  /*11a0*/  SHF.R.S32.HI R4, RZ, 0x1f, R4 ;  /* 0x0000001fff047819 */ /* 0x002fe40000011404 */
[----:B------:R-:W-:Y:S02]  /*11b0*/  LOP3.LUT R3, R2, R0, R3, 0xf6, !PT ;  /* 0x0000000002037212 */ /* 0x000fe400078ef603 */
[----:B------:R-:W-:Y:S01]  /*11c0*/  SHF.R.S32.HI R0, RZ, 0x1f, R230 ;  /* 0x0000001fff007819 */ /* 0x000fe200000114e6 */
[----:B------:R0:W-:Y:S01]  /*11d0*/  STL [R1+0xbc], R4 ;  /* 0x0000bc0401007387 */ /* 0x0001e20000100800 */
[----:B--2---:R-:W-:-:S02]  /*11e0*/  LOP3.LUT R2, R6, 0xfffffc00, RZ, 0xc0, !PT ;  /* 0xfffffc0006027812 */ /* 0x004fc400078ec0ff */
[----:B------:R-:W-:Y:S01]  /*11f0*/  SHF.R.S32.HI R23, RZ, 0x1f, R22 ;  /* 0x0000001fff177819 */ /* 0x000fe20000011416 */
[----:B------:R1:W-:Y:S04]  /*1200*/  STL [R1+0xa4], R0 ;  /* 0x0000a40001007387 */ /* 0x0003e80000100800 */
[----:B------:R2:W-:Y:S01]  /*1210*/  STL [R1+0x7c], R2 ;  /* 0x00007c0201007387 */ /* 0x0005e20000100800 */
[----:B0-----:R-:W-:Y:S01]  /*1220*/  LOP3.LUT R4, R8, 0xfffffc00, RZ, 0xc0, !PT ;  /* 0xfffffc0008047812 */ /* 0x001fe200078ec0ff */
[----:B-1----:R-:W-:-:S04]  /*1230*/  IMAD.IADD R0, R16, 0x1, R3 ;  /* 0x0000000110007824 */ /* 0x002fc800078e0203 */
[----:B------:R-:W-:Y:S01]  /*1240*/  STL [R1+0x78], R4 ;  /* 0x0000780401007387 */ /* 0x000fe20000100800 */
[----:B--2---:R-:W-:-:S03]  /*1250*/  IMAD R2, R5, 0x8, R10 ;  /* 0x0000000805027824 */ /* 0x004fc600078e020a */
[----:B------:R0:W-:Y:S04]  /*1260*/  STL [R1+0xa8], R0 ;  /* 0x0000a80001007387 */ /* 0x0001e80000100800 */
[----:B------:R1:W-:Y:S01]  /*1270*/  STL [R1+0xb4], R2 ;  /* 0x0000b40201007387 */ /* 0x0003e20000100800 */
[----:B0-----:R-:W-:-:S05]  /*1280*/  IMAD.U32 R0, RZ, RZ, UR4 ;  /* 0x00000004ff007e24 */ /* 0x001fca000f8e00ff */
[----:B------:R1:W-:Y:S02]  /*1290*/  STL [R1+0xa0], R0 ;  /* 0x0000a00001007387 */ /* 0x0003e40000100800 */
.L_x_6287:
[----:B-12---:R-:W2:Y:S01]  /*12a0*/  LDL.LU R0, [R1+0x5c] ;  /* 0x00005c0001007983 */ /* 0x006ea20000300800 */
[----:B------:R-:W2:Y:S01]  /*12b0*/  LDC.64 R2, c[0x0][0xc88] ;  /* 0x00032200ff027b82 */ /* 0x000ea20000000a00 */
        /* <DEDUP_REMOVED lines=10> */
[----:B------:R-:W-:Y:S02]  /*1360*/  ISETP.NE.AND.EX P0, PT, RZ, UR7, PT, P0 ;  /* 0x00000007ff007c0c */ /* 0x000fe4000bf05300 */
[----:B0-----:R-:W-:Y:S02]  /*1370*/  MOV R3, RZ ;  /* 0x000000ff00037202 */ /* 0x001fe40000000f00 */
[----:B--2---:R-:W-:Y:S01]  /*1380*/  SHF.R.S32.HI R6, RZ, 0x1f, R0 ;  /* 0x0000001fff067819 */ /* 0x004fe20000011400 */
[C---:B------:R-:W-:Y:S02]  /*1390*/  IMAD.SHL.U32 R31, R0.reuse, 0x4, RZ ;  /* 0x00000004001f7824 */ /* 0x040fe400078e00ff */
[C---:B---3--:R-:W-:Y:S01]  /*13a0*/  @P1 LEA R4, P2, R0.reuse, UR4, 0x2 ;  /* 0x0000000400041c11 */ /* 0x048fe2000f8410ff */
[----:B------:R-:W-:Y:S01]  /*13b0*/  STL [R1+0x84], R0 ;  /* 0x0000840001007387 */ /* 0x000fe20000100800 */
[C-C-:B------:R-:W-:Y:S02]  /*13c0*/  SHF.L.U64.HI R30, R0.reuse, 0x2, R6.reuse ;  /* 0x00000002001e7819 */ /* 0x140fe40000010206 */
[----:B------:R-:W-:Y:S01]  /*13d0*/  @P1 LEA.HI.X R5, R0, UR5, R6, 0x2, P2 ;  /* 0x0000000500051c11 */ /* 0x000fe200090f1406 */
[----:B------:R0:W-:Y:S01]  /*13e0*/  STL [R1+0x98], R6 ;  /* 0x0000980601007387 */ /* 0x0001e20000100800 */
[----:B------:R-:W-:Y:S01]  /*13f0*/  ISETP.NE.U32.AND P2, PT, RZ, UR8, PT ;  /* 0x00000008ff007c0c */ /* 0x000fe2000bf45070 */
[----:B------:R-:W-:Y:S01]  /*1400*/  ULDC UR4, c[0x0][0x288] ;  /* 0x0000a20000047ab9 */ /* 0x000fe20000000800 */
[C---:B------:R-:W-:Y:S01]  /*1410*/  IADD3 R8, P3, R31.reuse, UR6, RZ ;  /* 0x000000061f087c10 */ /* 0x040fe2000ff7e0ff */
[----:B------:R1:W5:Y:S01]  /*1420*/  @P1 LDG.E R3, desc[UR60][R4.64] ;  /* 0x0000003c04031981 */ /* 0x000362000c1e1900 */
        /* <DEDUP_REMOVED lines=30> */
.L_x_6117:
        /* <DEDUP_REMOVED lines=12> */
.L_x_6118:
[----:B------:R-:W-:Y:S05]  /*16d0*/  @!P0 BRA `(.L_x_6119) ;  /* 0x00000000000c8947 */ /* 0x000fea0003800000 */
[----:B------:R-:W2:Y:S04]  /*16e0*/  LDG.E R5, desc[UR60][R8.64] ;  /* 0x0000003c08057981 */ /* 0x000ea8000c1e1900 */
[----:B------:R-:W2:Y:S02]  /*16f0*/  LDG.E R26, desc[UR60][R8.64+0x4] ;  /* 0x0000043c081a7981 */ /* 0x000ea4000c1e1900 */
[----:B--2---:R-:W-:-:S07]  /*1700*/  IMAD.IADD R26, R26, 0x1, -R5 ;  /* 0x000000011a1a7824 */ /* 0x004fce00078e0a05 */
.L_x_6119:
        /* <DEDUP_REMOVED lines=8> */
[----:B------:R0:W2:Y:S01]  /*1790*/  @P0 LDG.E R9, desc[UR60][R4.64+0x4] ;  /* 0x0000043c04090981 */ /* 0x0000a2000c1e1900 */
[----:B------:R-:W-:Y:S01]  /*17a0*/  ISETP.NE.U32.AND P1, PT, RZ, UR4, PT ;  /* 0x00000004ff007c0c */ /* 0x000fe2000bf25070 */
[----:B------:R-:W-:-:S03]  /*17b0*/  IMAD.MOV.U32 R121, RZ, RZ, R26 ;  /* 0x000000ffff797224 */ /* 0x000fc600078e001a */
[----:B------:R-:W-:Y:S01]  /*17c0*/  ISETP.NE.AND.EX P1, PT, RZ, UR5, PT, P1 ;  /* 0x00000005ff007c0c */ /* 0x000fe2000bf25310 */
[----:B0-----:R-:W-:-:S12]  /*17d0*/  IMAD.MOV.U32 R4, RZ, RZ, RZ ;  /* 0x000000ffff047224 */ /* 0x001fd800078e00ff */
[----:B------:R-:W-:-:S04]  /*17e0*/  @P1 IADD3 R6, P2, R31, UR4, RZ ;  /* 0x000000041f061c10 */ /* 0x000fc8000ff5e0ff */
[----:B------:R-:W-:-:S05]  /*17f0*/  @P1 IADD3.X R7, R30, UR5, RZ, P2, !PT ;  /* 0x000000051e071c10 */ /* 0x000fca00097fe4ff */
[----:B------:R0:W5:Y:S01]  /*1800*/  @P1 LDG.E R121, desc[UR60][R6.64] ;  /* 0x0000003c06791981 */ /* 0x000162000c1e1900 */
[----:B--2---:R-:W-:Y:S01]  /*1810*/  @P0 IADD3 R2, -R0, R9, RZ ;  /* 0x0000000900020210 */ /* 0x004fe20007ffe1ff */
[----:B------:R-:W-:-:S04]  /*1820*/  IMAD.MOV R0, RZ, RZ, -R3 ;  /* 0x000000ffff007224 */ /* 0x000fc800078e0a03 */
[----:B------:R-:W-:Y:S01]  /*1830*/  IMAD.IADD R138, R3, 0x1, R2 ;  /* 0x00000001038a7824 */ /* 0x000fe200078e0202 */
[----:B------:R-:W-:-:S03]  /*1840*/  VIMNMX R0, RZ, R0, !PT ;  /* 0x00000000ff007248 */ /* 0x000fc60007fe0100 */
[----:B------:R-:W-:Y:S01]  /*1850*/  VIADD R5, R138, 0xdf ;  /* 0x000000df8a057836 */ /* 0x000fe20000000000 */
[----:B------:R-:W-:-:S03]  /*1860*/  SHF.R.U32.HI R24, RZ, 0x5, R0 ;  /* 0x00000005ff187819 */ /* 0x000fc60000011600 */
[----:B------:R-:W-:-:S04]  /*1870*/  IMAD.HI R4, R5, -0x6db6db6d, R4 ;  /* 0x9249249305047827 */ /* 0x000fc800078e0204 */
[----:B------:R-:W-:Y:S01]  /*1880*/  IMAD.WIDE.U32 R24, R24, 0x24924925, RZ ;  /* 0x2492492518187825 */ /* 0x000fe200078e00ff */
[----:B------:R-:W-:-:S03]  /*1890*/  SHF.R.U32.HI R139, RZ, 0x1f, R4 ;  /* 0x0000001fff8b7819 */ /* 0x000fc60000011604 */
[----:B------:R-:W-:Y:S01]  /*18a0*/  IMAD.MOV.U32 R24, RZ, RZ, R25 ;  /* 0x000000ffff187224 */ /* 0x000fe200078e0019 */
[----:B------:R-:W-:-:S03]  /*18b0*/  LEA.HI.SX32 R139, R4, R139, 0x19 ;  /* 0x0000008b048b7211 */ /* 0x000fc600078fcaff */
[----:B------:R-:W-:Y:S02]  /*18c0*/  IMAD.MOV.U32 R25, RZ, RZ, R24 ;  /* 0x000000ffff197224 */ /* 0x000fe400078e0018 */
[----:B------:R-:W-:-:S05]  /*18d0*/  IMAD R3, R139, 0xe0, -R3 ;  /* 0x000000e08b037824 */ /* 0x000fca00078e0a03 */
[----:B------:R-:W-:-:S04]  /*18e0*/  VIMNMX R3, R3, R2, PT ;  /* 0x0000000203037248 */ /* 0x000fc80003fe0100 */
[----:B------:R-:W-:-:S13]  /*18f0*/  ISETP.GT.AND P0, PT, R3, R0, PT ;  /* 0x000000000300720c */ /* 0x000fda0003f04270 */
[----:B------:R-:W-:Y:S01]  /*1900*/  @P0 IADD3 R5, R3, 0xdf, RZ ;  /* 0x000000df03050810 */ /* 0x000fe20007ffe0ff */
[----:B------:R-:W-:-:S04]  /*1910*/  @P0 IMAD.MOV.U32 R4, RZ, RZ, RZ ;  /* 0x000000ffff040224 */ /* 0x000fc800078e00ff */
[----:B------:R-:W-:-:S05]  /*1920*/  @P0 IMAD.HI R4, R5, -0x6db6db6d, R4 ;  /* 0x9249249305040827 */ /* 0x000fca00078e0204 */
        /* <DEDUP_REMOVED lines=25> */
.L_x_6122:
[----:B------:R-:W-:Y:S05]  /*1ac0*/  BSYNC B6 ;  /* 0x0000000000067941 */ /* 0x000fea0003800000 */
.L_x_6121:
        /* <DEDUP_REMOVED lines=20> */
.L_x_6124:
[----:B------:R-:W-:Y:S05]  /*1c10*/  BSYNC B6 ;  /* 0x0000000000067941 */ /* 0x000fea0003800000 */
.L_x_6123:
[----:B------:R-:W-:Y:S01]  /*1c20*/  ULDC.64 UR4, c[0x0][0x9f8] ;  /* 0x00027e0000047ab9 */ /* 0x000fe20000000a00 */
[----:B------:R-:W2:Y:S01]  /*1c30*/  LDL R56, [R1+0x74] ;  /* 0x0000740001387983 */ /* 0x000ea20000100800 */
[----:B------:R-:W-:Y:S01]  /*1c40*/  ISETP.NE.U32.AND P0, PT, RZ, UR4, PT ;  /* 0x00000004ff007c0c */ /* 0x000fe2000bf05070 */
[----:B------:R-:W0:Y:S01]  /*1c50*/  LDC.64 R44, c[0x0][0x300] ;  /* 0x0000c000ff2c7b82 */ /* 0x000e220000000a00 */
[----:B------:R-:W-:Y:S01]  /*1c60*/  IMAD.IADD R103, R29, 0x1, R26 ;  /* 0x000000011d677824 */ /* 0x000fe200078e021a */
[----:B------:R-:W3:Y:S01]  /*1c70*/  LDL R54, [R1+0x7c] ;  /* 0x00007c0001367983 */ /* 0x000ee20000100800 */
[----:B------:R-:W-:Y:S01]  /*1c80*/  ISETP.NE.AND.EX P0, PT, RZ, UR5, PT, P0 ;  /* 0x00000005ff007c0c */ /* 0x000fe2000bf05300 */
[----:B------:R-:W-:Y:S02]  /*1c90*/  ULDC.64 UR6, c[0x0][0xa08] ;  /* 0x0002820000067ab9 */ /* 0x000fe40000000a00 */
[----:B------:R-:W4:Y:S01]  /*1ca0*/  LDL R52, [R1+0x78] ;  /* 0x0000780001347983 */ /* 0x000f220000100800 */
[----:B------:R-:W-:Y:S01]  /*1cb0*/  SHF.R.S32.HI R8, RZ, 0x1f, R28 ;  /* 0x0000001fff087819 */ /* 0x000fe2000001141c */
[----:B------:R-:W1:Y:S08]  /*1cc0*/  LDC.64 R38, c[0x0][0x3f8] ;  /* 0x0000fe00ff267b82 */ /* 0x000e700000000a00 */
[----:B------:R-:W-:-:S04]  /*1cd0*/  @P0 IADD3 R4, P1, R31, UR4, RZ ;  /* 0x000000041f040c10 */ /* 0x000fc8000ff3e0ff */
[----:B------:R-:W-:Y:S01]  /*1ce0*/  @P0 IADD3.X R5, R30, UR5, RZ, P1, !PT ;  /* 0x000000051e050c10 */ /* 0x000fe20008ffe4ff */
[----:B------:R-:W1:Y:S01]  /*1cf0*/  S2R R20, SR_TID.X ;  /* 0x0000000000147919 */ /* 0x000e620000002100 */
[----:B------:R-:W-:Y:S01]  /*1d00*/  SHF.R.S32.HI R33, RZ, 0x1f, R103 ;  /* 0x0000001fff217819 */ /* 0x000fe20000011467 */
[----:B------:R-:W-:Y:S02]  /*1d10*/  ULDC.64 UR4, c[0x0][0x308] ;  /* 0x0000c20000047ab9 */ /* 0x000fe40000000a00 */
[----:B------:R1:W2:Y:S01]  /*1d20*/  @P0 LDG.E R27, desc[UR60][R4.64] ;  /* 0x0000003c041b0981 */ /* 0x0002a2000c1e1900 */
[-C--:B0-----:R-:W-:Y:S01]  /*1d30*/  IMAD.WIDE.U32 R6, R103, R44.reuse, RZ ;  /* 0x0000002c67067225 */ /* 0x081fe200078e00ff */
[----:B------:R-:W-:Y:S02]  /*1d40*/  ISETP.NE.U32.AND P0, PT, RZ, UR6, PT ;  /* 0x00000006ff007c0c */ /* 0x000fe4000bf05070 */
[----:B------:R-:W-:Y:S01]  /*1d50*/  SHF.L.U64.HI R107, R44, 0x6, R45 ;  /* 0x000000062c6b7819 */ /* 0x000fe2000001022d */
[----:B------:R-:W-:Y:S01]  /*1d60*/  IMAD R0, R33, R44, RZ ;  /* 0x0000002c21007224 */ /* 0x000fe200078e02ff */
[----:B------:R-:W-:Y:S01]  /*1d70*/  ISETP.NE.AND.EX P0, PT, RZ, UR7, PT, P0 ;  /* 0x00000007ff007c0c */ /* 0x000fe2000bf05300 */
[C---:B------:R-:W-:Y:S01]  /*1d80*/  VIADD R15, R228.reuse, 0x80 ;  /* 0x00000080e40f7836 */ /* 0x040fe20000000000 */
[----:B------:R-:W-:Y:S01]  /*1d90*/  IADD3 R58, R228, 0x40, RZ ;  /* 0x00000040e43a7810 */ /* 0x000fe20007ffe0ff */
[----:B------:R-:W-:Y:S01]  /*1da0*/  IMAD R3, R103, R45, R0 ;  /* 0x0000002d67037224 */ /* 0x000fe200078e0200 */
[----:B-1----:R-:W-:Y:S01]  /*1db0*/  SHF.L.U64.HI R12, R38, 0x6, R39 ;  /* 0x00000006260c7819 */ /* 0x002fe20000010227 */
[----:B------:R-:W-:Y:S01]  /*1dc0*/  IMAD R0, R8, UR4, RZ ;  /* 0x0000000408007c24 */ /* 0x000fe2000f8e02ff */
[----:B------:R-:W-:Y:S01]  /*1dd0*/  SHF.R.S32.HI R123, RZ, 0x1f, R15 ;  /* 0x0000001fff7b7819 */ /* 0x000fe2000001140f */
[----:B------:R-:W-:Y:S01]  /*1de0*/  IMAD.SHL.U32 R106, R44, 0x40, RZ ;  /* 0x000000402c6a7824 */ /* 0x000fe200078e00ff */
[----:B------:R-:W-:Y:S01]  /*1df0*/  IADD3 R7, R7, R3, RZ ;  /* 0x0000000307077210 */ /* 0x000fe20007ffe0ff */
[----:B------:R-:W-:-:S02]  /*1e00*/  IMAD R3, R28, UR5, R0 ;  /* 0x000000051c037c24 */ /* 0x000fc4000f8e0200 */
[----:B------:R-:W-:-:S04]  /*1e10*/  IMAD.WIDE.U32 R132, R228, R44, R106 ;  /* 0x0000002ce4847225 */ /* 0x000fc800078e006a */
[----:B------:R-:W-:Y:S01]  /*1e20*/  IMAD.WIDE.U32 R4, R28, UR4, R6 ;  /* 0x000000041c047c25 */ /* 0x000fe2000f8e0006 */
[----:B------:R-:W-:-:S03]  /*1e30*/  ULDC.64 UR4, c[0x0][0x310] ;  /* 0x0000c40000047ab9 */ /* 0x000fc60000000a00 */
[----:B------:R-:W-:Y:S02]  /*1e40*/  IMAD.IADD R5, R5, 0x1, R3 ;  /* 0x0000000105057824 */ /* 0x000fe400078e0203 */
[C---:B------:R-:W-:Y:S01]  /*1e50*/  VIADD R59, R228.reuse, 0xc0 ;  /* 0x000000c0e43b7836 */ /* 0x040fe20000000000 */
[----:B------:R-:W-:Y:S01]  /*1e60*/  SHF.R.U32.HI R30, RZ, 0x7, R20 ;  /* 0x00000007ff1e7819 */ /* 0x000fe20000011614 */
[C---:B------:R-:W-:Y:S01]  /*1e70*/  VIADD R26, R228.reuse, 0x80 ;  /* 0x00000080e41a7836 */ /* 0x040fe20000000000 */
[----:B------:R-:W0:Y:S01]  /*1e80*/  LDC.64 R20, c[0x0][0x408] ;  /* 0x00010200ff147b82 */ /* 0x000e220000000a00 */
[----:B------:R-:W-:Y:S01]  /*1e90*/  VIADD R13, R228, 0xc0 ;  /* 0x000000c0e40d7836 */ /* 0x000fe20000000000 */
[C---:B------:R-:W-:Y:S01]  /*1ea0*/  ISETP.NE.AND P6, PT, R30.reuse, 0x1, PT ;  /* 0x000000011e00780c */ /* 0x040fe20003fc5270 */
[----:B------:R-:W-:Y:S01]  /*1eb0*/  IMAD.SHL.U32 R59, R59, 0x80, RZ ;  /* 0x000000803b3b7824 */ /* 0x000fe200078e00ff */
[----:B------:R-:W-:Y:S01]  /*1ec0*/  IADD3 R135, R30, 0x8, RZ ;  /* 0x000000081e877810 */ /* 0x000fe20007ffe0ff */
[----:B------:R-:W-:Y:S01]  /*1ed0*/  IMAD.SHL.U32 R26, R26, 0x80, RZ ;  /* 0x000000801a1a7824 */ /* 0x000fe200078e00ff */
[----:B------:R-:W-:Y:S01]  /*1ee0*/  SHF.R.S32.HI R122, RZ, 0x1f, R13 ;  /* 0x0000001fff7a7819 */ /* 0x000fe2000001140d */
[----:B------:R-:W-:Y:S01]  /*1ef0*/  IMAD.SHL.U32 R58, R58, 0x80, RZ ;  /* 0x000000803a3a7824 */ /* 0x000fe200078e00ff */
[----:B------:R-:W-:Y:S01]  /*1f00*/  LOP3.LUT R59, R59, 0x380, RZ, 0xc0, !PT ;  /* 0x000003803b3b7812 */ /* 0x000fe200078ec0ff */
[----:B------:R-:W-:Y:S01]  /*1f10*/  IMAD.WIDE.U32 R94, R38, 0xe0, RZ ;  /* 0x000000e0265e7825 */ /* 0x000fe200078e00ff */
[----:B------:R-:W-:-:S03]  /*1f20*/  LOP3.LUT R26, R26, 0x380, RZ, 0xc0, !PT ;  /* 0x000003801a1a7812 */ /* 0x000fc600078ec0ff */
[----:B------:R-:W-:-:S04]  /*1f30*/  IMAD.WIDE.U32 R104, R228, R44, R18 ;  /* 0x0000002ce4687225 */ /* 0x000fc800078e0012 */
[----:B------:R-:W-:-:S04]  /*1f40*/  IMAD.WIDE.U32 R126, R44, 0xe0, RZ ;  /* 0x000000e02c7e7825 */ /* 0x000fc800078e00ff */
[C---:B------:R-:W-:Y:S02]  /*1f50*/  VIADD R32, R228.reuse, 0x40 ;  /* 0x00000040e4207836 */ /* 0x040fe40000000000 */
[----:B------:R-:W-:Y:S02]  /*1f60*/  IMAD R13, R45, 0xe0, RZ ;  /* 0x000000e02d0d7824 */ /* 0x000fe400078e02ff */
[----:B0-----:R-:W-:-:S04]  /*1f70*/  IMAD.WIDE.U32 R10, R228, R20, R18 ;  /* 0x00000014e40a7225 */ /* 0x001fc800078e0012 */
[----:B------:R-:W-:Y:S01]  /*1f80*/  IMAD.WIDE.U32 R100, R20, 0xe0, RZ ;  /* 0x000000e014647825 */ /* 0x000fe200078e00ff */
[----:B------:R-:W-:Y:S02]  /*1f90*/  LOP3.LUT R58, R58, 0x380, RZ, 0xc0, !PT ;  /* 0x000003803a3a7812 */ /* 0x000fe400078ec0ff */
[----:B------:R-:W-:Y:S01]  /*1fa0*/  SHF.R.U32.HI R141, RZ, 0x3, R26 ;  /* 0x00000003ff8d7819 */ /* 0x000fe2000001161a */
[----:B------:R-:W-:Y:S01]  /*1fb0*/  IMAD.MOV.U32 R98, RZ, RZ, R10 ;  /* 0x000000ffff627224 */ /* 0x000fe200078e000a */
[----:B------:R-:W-:Y:S01]  /*1fc0*/  SHF.R.U32.HI R140, RZ, 0x3, R59 ;  /* 0x00000003ff8c7819 */ /* 0x000fe2000001163b */
[----:B------:R-:W-:Y:S01]  /*1fd0*/  IMAD.SHL.U32 R10, R38, 0x40, RZ ;  /* 0x00000040260a7824 */ /* 0x000fe200078e00ff */
[----:B------:R-:W-:Y:S02]  /*1fe0*/  IADD3 R40, R127, R13, RZ ;  /* 0x0000000d7f287210 */ /* 0x000fe40007ffe0ff */
[----:B------:R-:W-:Y:S02]  /*1ff0*/  SHF.R.U32.HI R58, RZ, 0x3, R58 ;  /* 0x00000003ff3a7819 */ /* 0x000fe4000001163a */
[----:B------:R-:W-:-:S02]  /*2000*/  SHF.R.S32.HI R124, RZ, 0x1f, R32 ;  /* 0x0000001fff7c7819 */ /* 0x000fc40000011420 */
[----:B--2---:R-:W-:Y:S02]  /*2010*/  SHF.R.S32.HI R0, RZ, 0x1f, R27 ;  /* 0x0000001fff007819 */ /* 0x004fe4000001141b */
[----:B------:R-:W-:Y:S02]  /*2020*/  SEL R7, R27, RZ, !P0 ;  /* 0x000000ff1b077207 */ /* 0x000fe40004000000 */
[----:B------:R-:W-:Y:S01]  /*2030*/  SEL R6, R0, RZ, !P0 ;  /* 0x000000ff00067207 */ /* 0x000fe20004000000 */
[----:B------:R-:W0:Y:S01]  /*2040*/  LDC R27, c[0x0][0x3f4] ;  /* 0x0000fd00ff1b7b82 */ /* 0x000e220000000800 */
[----:B------:R-:W-:Y:S01]  /*2050*/  IADD3 R102, P0, R228, R103, RZ ;  /* 0x00000067e4667210 */ /* 0x000fe20007f1e0ff */
        /* <DEDUP_REMOVED lines=8> */
[----:B------:R-:W-:Y:S01]  /*20e0*/  SHF.R.S32.HI R28, RZ, 0x1f, R228 ;  /* 0x0000001fff1c7819 */ /* 0x000fe200000114e4 */
[----:B------:R-:W-:Y:S01]  /*20f0*/  ULDC.64 UR4, c[0x0][0x338] ;  /* 0x0000ce0000047ab9 */ /* 0x000fe20000000a00 */
[----:B0-----:R-:W-:Y:S01]  /*2100*/  ISETP.GE.AND P2, PT, R18, R27, PT ;  /* 0x0000001b1200720c */ /* 0x001fe20003f46270 */
[----:B------:R-:W-:Y:S02]  /*2110*/  IMAD R3, R6, UR4, RZ ;  /* 0x0000000406037c24 */ /* 0x000fe4000f8e02ff */
[C---:B------:R-:W-:Y:S02]  /*2120*/  IMAD R0, R28.reuse, R38, RZ ;  /* 0x000000261c007224 */ /* 0x040fe400078e02ff */
[----:B------:R-:W-:Y:S02]  /*2130*/  IMAD R15, R28, R44, RZ ;  /* 0x0000002c1c0f7224 */ /* 0x000fe400078e02ff */
[----:B------:R-:W-:-:S02]  /*2140*/  IMAD R93, R228, R39, R0 ;  /* 0x00000027e45d7224 */ /* 0x000fc400078e0200 */
[C---:B------:R-:W-:Y:S02]  /*2150*/  IMAD R0, R28.reuse, R20, RZ ;  /* 0x000000141c007224 */ /* 0x040fe400078e02ff */
[----:B------:R-:W-:Y:S02]  /*2160*/  IMAD.X R103, R28, 0x1, R33, P0 ;  /* 0x000000011c677824 */ /* 0x000fe400000e0621 */
[----:B------:R-:W0:Y:S01]  /*2170*/  S2R R28, SR_TID.X ;  /* 0x00000000001c7919 */ /* 0x000e220000002100 */
[----:B------:R-:W-:Y:S02]  /*2180*/  IMAD.IADD R49, R5, 0x1, R49 ;  /* 0x0000000105317824 */ /* 0x000fe400078e0231 */
[----:B------:R-:W-:Y:S02]  /*2190*/  IMAD.MOV.U32 R48, RZ, RZ, R4 ;  /* 0x000000ffff307224 */ /* 0x000fe400078e0004 */
[----:B------:R-:W-:Y:S01]  /*21a0*/  IMAD R55, R7, UR5, R3 ;  /* 0x0000000507377c24 */ /* 0x000fe2000f8e0203 */
[----:B------:R-:W-:Y:S01]  /*21b0*/  SEL R3, R27, RZ, P2 ;  /* 0x000000ff1b037207 */ /* 0x000fe20001000000 */
[----:B------:R-:W-:-:S04]  /*21c0*/  IMAD.WIDE.U32 R48, R7, UR4, R48 ;  /* 0x0000000407307c25 */ /* 0x000fc8000f8e0030 */
[C---:B------:R-:W-:Y:S02]  /*21d0*/  IMAD R99, R228.reuse, R21, R0 ;  /* 0x00000015e4637224 */ /* 0x040fe400078e0200 */
[----:B------:R-:W-:Y:S01]  /*21e0*/  IMAD.WIDE.U32 R8, R228, R38, R18 ;  /* 0x00000026e4087225 */ /* 0x000fe200078e0012 */
[----:B------:R-:W-:Y:S01]  /*21f0*/  IADD3 R41, P0, R106, R132, RZ ;  /* 0x000000846a297210 */ /* 0x000fe20007f1e0ff */
[----:B------:R-:W-:Y:S01]  /*2200*/  ULDC UR4, c[0x0][0x2f4] ;  /* 0x0000bd0000047ab9 */ /* 0x000fe20000000800 */
[----:B------:R-:W-:Y:S01]  /*2210*/  P2R R0, PR, RZ, 0x4 ;  /* 0x00000004ff007803 */ /* 0x000fe20000000000 */
[----:B------:R-:W-:-:S04]  /*2220*/  IMAD.WIDE.U32 R6, R228, R20, R22 ;  /* 0x00000014e4067225 */ /* 0x000fc800078e0016 */
[----:B------:R-:W-:Y:S01]  /*2230*/  IMAD.IADD R3, R18, 0x1, R3 ;  /* 0x0000000112037824 */ /* 0x000fe200078e0203 */
[----:B------:R-:W-:Y:S01]  /*2240*/  MOV R96, R6 ;  /* 0x0000000600607202 */ /* 0x000fe20000000f00 */
[----:B------:R-:W-:Y:S01]  /*2250*/  IMAD.IADD R97, R7, 0x1, R99 ;  /* 0x0000000107617824 */ /* 0x000fe200078e0263 */
[----:B-----5:R-:W-:Y:S01]  /*2260*/  SHF.R.S32.HI R7, RZ, 0x1f, R121 ;  /* 0x0000001fff077819 */ /* 0x020fe20000011479 */
[----:B------:R-:W-:Y:S01]  /*2270*/  IMAD.MOV.U32 R92, RZ, RZ, R8 ;  /* 0x000000ffff5c7224 */ /* 0x000fe200078e0008 */
[----:B------:R-:W-:Y:S01]  /*2280*/  SHF.R.S32.HI R8, RZ, 0x1f, R3 ;  /* 0x0000001fff087819 */ /* 0x000fe20000011403 */
[----:B------:R-:W-:-:S03]  /*2290*/  IMAD.WIDE.U32 R4, R228, R38, R22 ;  /* 0x00000026e4047225 */ /* 0x000fc600078e0016 */
[----:B------:R-:W-:Y:S01]  /*22a0*/  LEA.HI R14, R8, R3, RZ, 0x4 ;  /* 0x00000003080e7211 */ /* 0x000fe200078f20ff */
[----:B------:R-:W-:Y:S01]  /*22b0*/  IMAD R6, R7, R38, RZ ;  /* 0x0000002607067224 */ /* 0x000fe200078e02ff */
[----:B------:R-:W-:Y:S01]  /*22c0*/  SHF.L.U32 R3, R229, 0x7, RZ ;  /* 0x00000007e5037819 */ /* 0x000fe200000006ff */
[----:B0-----:R-:W-:Y:S01]  /*22d0*/  VIADD R28, R28, 0xffffff80 ;  /* 0xffffff801c1c7836 */ /* 0x001fe20000000000 */
[C---:B------:R-:W-:Y:S01]  /*22e0*/  SHF.L.U64.HI R8, R20.reuse, 0x6, R21 ;  /* 0x0000000614087819 */ /* 0x040fe20000010215 */
[----:B------:R-:W-:Y:S01]  /*22f0*/  IMAD R31, R121, R39, R6 ;  /* 0x00000027791f7224 */ /* 0x000fe200078e0206 */
[----:B------:R-:W-:Y:S01]  /*2300*/  LOP3.LUT R3, R3, 0x380, RZ, 0xc0, !PT ;  /* 0x0000038003037812 */ /* 0x000fe200078ec0ff */
[----:B------:R-:W-:Y:S01]  /*2310*/  IMAD.IADD R5, R5, 0x1, R93 ;  /* 0x0000000105057824 */ /* 0x000fe200078e025d */
[----:B------:R-:W-:Y:S01]  /*2320*/  SHF.R.S32.HI R57, RZ, 0x1f, R28 ;  /* 0x0000001fff397819 */ /* 0x000fe2000001141c */
[----:B------:R-:W-:Y:S01]  /*2330*/  IMAD R6, R7, R20, RZ ;  /* 0x0000001407067224 */ /* 0x000fe200078e02ff */
[C---:B------:R-:W-:Y:S01]  /*2340*/  SHF.L.U64.HI R7, R20.reuse, 0x7, R21 ;  /* 0x0000000714077819 */ /* 0x040fe20000010215 */
[----:B------:R-:W-:Y:S01]  /*2350*/  IMAD.IADD R99, R99, 0x1, R11 ;  /* 0x0000000163637824 */ /* 0x000fe200078e020b */
[----:B------:R-:W-:Y:S01]  /*2360*/  LEA.HI R57, R57, R28, RZ, 0x5 ;  /* 0x0000001c39397211 */ /* 0x000fe200078f28ff */
[----:B------:R-:W-:Y:S01]  /*2370*/  IMAD.WIDE.U32 R50, R121, R38, R4 ;  /* 0x0000002679327225 */ /* 0x000fe200078e0004 */
[----:B------:R-:W-:-:S02]  /*2380*/  SHF.L.U32 R5, R20, 0x7, RZ ;  /* 0x0000000714057819 */ /* 0x000fc400000006ff */
[----:B------:R-:W-:Y:S01]  /*2390*/  SHF.R.U32.HI R43, RZ, 0x3, R3 ;  /* 0x00000003ff2b7819 */ /* 0x000fe20000011603 */
[----:B------:R-:W-:Y:S01]  /*23a0*/  IMAD R29, R121, R21, R6 ;  /* 0x00000015791d7224 */ /* 0x000fe200078e0206 */
[----:B------:R-:W-:Y:S01]  /*23b0*/  IADD3 R93, R93, R9, RZ ;  /* 0x000000095d5d7210 */ /* 0x000fe20007ffe0ff */
[----:B------:R-:W-:Y:S01]  /*23c0*/  IMAD.SHL.U32 R6, R20, 0x40, RZ ;  /* 0x0000004014067824 */ /* 0x000fe200078e00ff */
[----:B------:R-:W-:Y:S01]  /*23d0*/  SHF.L.U64.HI R11, R38, 0x7, R39 ;  /* 0x00000007260b7819 */ /* 0x000fe20000010227 */
[----:B------:R-:W-:-:S04]  /*23e0*/  IMAD.WIDE.U32 R96, R121, R20, R96 ;  /* 0x0000001479607225 */ /* 0x000fc800078e0060 */
[----:B------:R-:W-:Y:S01]  /*23f0*/  IMAD.WIDE.U32 R98, R121, R20, R98 ;  /* 0x0000001479627225 */ /* 0x000fe200078e0062 */
[----:B------:R-:W-:-:S03]  /*2400*/  LOP3.LUT R20, R3, 0x30, R18, 0xf8, !PT ;  /* 0x0000003003147812 */ /* 0x000fc600078ef812 */
[----:B------:R-:W-:Y:S01]  /*2410*/  IMAD.SHL.U32 R57, R57, 0x20, RZ ;  /* 0x0000002039397824 */ /* 0x000fe200078e00ff */
[----:B------:R-:W-:Y:S01]  /*2420*/  LOP3.LUT R20, R20, R43, RZ, 0x3c, !PT ;  /* 0x0000002b14147212 */ /* 0x000fe200078e3cff */
[----:B------:R-:W-:Y:S01]  /*2430*/  IMAD R15, R228, R45, R15 ;  /* 0x0000002de40f7224 */ /* 0x000fe200078e020f */
[----:B------:R-:W-:Y:S01]  /*2440*/  LOP3.LUT R26, R26, 0x70, R14, 0xf8, !PT ;  /* 0x000000701a1a7812 */ /* 0x000fe200078ef80e */
[----:B------:R-:W-:Y:S01]  /*2450*/  VIADD R28, R228, 0x40 ;  /* 0x00000040e41c7836 */ /* 0x000fe20000000000 */
[----:B------:R-:W-:Y:S01]  /*2460*/  LOP3.LUT R57, R57, 0xfffffc00, RZ, 0xc0, !PT ;  /* 0xfffffc0039397812 */ /* 0x000fe200078ec0ff */
[----:B------:R-:W-:Y:S01]  /*2470*/  IMAD.IADD R42, R15, 0x1, R133 ;  /* 0x000000010f2a7824 */ /* 0x000fe200078e0285 */
[----:B------:R-:W-:Y:S01]  /*2480*/  SHF.L.U64.HI R45, R44, 0x7, R45 ;  /* 0x000000072c2d7819 */ /* 0x000fe2000001022d */
[----:B------:R-:W-:Y:S02]  /*2490*/  IMAD.SHL.U32 R28, R28, 0x80, RZ ;  /* 0x000000801c1c7824 */ /* 0x000fe400078e00ff */
[----:B------:R-:W-:Y:S01]  /*24a0*/  IMAD.IADD R34, R57, 0x1, R20 ;  /* 0x0000000139227824 */ /* 0x000fe200078e0214 */
[----:B------:R-:W-:Y:S01]  /*24b0*/  LOP3.LUT R20, R3, 0x70, R14, 0xf8, !PT ;  /* 0x0000007003147812 */ /* 0x000fe200078ef80e */
[----:B------:R-:W-:-:S02]  /*24c0*/  IMAD.SHL.U32 R9, R38, 0x80, RZ ;  /* 0x0000008026097824 */ /* 0x000fc400078e00ff */
[----:B------:R-:W-:Y:S01]  /*24d0*/  IMAD.WIDE.U32 R92, R121, R38, R92 ;  /* 0x00000026795c7225 */ /* 0x000fe200078e005c */
[----:B------:R-:W-:-:S03]  /*24e0*/  LOP3.LUT R20, R20, R43, RZ, 0x3c, !PT ;  /* 0x0000002b14147212 */ /* 0x000fc600078e3cff */
[----:B------:R-:W-:Y:S01]  /*24f0*/  IMAD.X R38, R42, 0x1, R107, P0 ;  /* 0x000000012a267824 */ /* 0x000fe200000e066b */
[----:B------:R-:W-:Y:S01]  /*2500*/  IADD3 R37, P0, R41, R106, RZ ;  /* 0x0000006a29257210 */ /* 0x000fe20007f1e0ff */
[----:B------:R-:W-:Y:S01]  /*2510*/  IMAD R21, R21, 0xe0, RZ ;  /* 0x000000e015157824 */ /* 0x000fe200078e02ff */
[----:B------:R-:W-:Y:S01]  /*2520*/  LOP3.LUT R28, R28, 0x380, RZ, 0xc0, !PT ;  /* 0x000003801c1c7812 */ /* 0x000fe200078ec0ff */
[----:B------:R-:W-:Y:S01]  /*2530*/  IMAD.IADD R35, R105, 0x1, R15 ;  /* 0x0000000169237824 */ /* 0x000fe200078e020f */
[----:B------:R-:W-:Y:S01]  /*2540*/  LOP3.LUT R15, R59, 0x70, R14, 0xf8, !PT ;  /* 0x000000703b0f7812 */ /* 0x000fe200078ef80e */
[----:B------:R-:W-:Y:S01]  /*2550*/  IMAD.X R33, R38, 0x1, R107, P0 ;  /* 0x0000000126217824 */ /* 0x000fe200000e066b */
[----:B------:R-:W-:Y:S01]  /*2560*/  IADD3 R36, R101, R21, RZ ;  /* 0x0000001565247210 */ /* 0x000fe20007ffe0ff */
[----:B------:R-:W-:Y:S01]  /*2570*/  IMAD.IADD R116, R57, 0x1, R20 ;  /* 0x0000000139747824 */ /* 0x000fe200078e0214 */
[--C-:B------:R-:W-:Y:S01]  /*2580*/  LOP3.LUT R13, R28, 0x70, R14.reuse, 0xf8, !PT ;  /* 0x000000701c0d7812 */ /* 0x100fe200078ef80e */
[----:B------:R-:W-:Y:S01]  /*2590*/  IMAD.IADD R20, R47, 0x1, R53 ;  /* 0x000000012f147824 */ /* 0x000fe200078e0235 */
[----:B------:R-:W-:Y:S01]  /*25a0*/  IADD3 R21, P0, R46, R104, RZ ;  /* 0x000000682e157210 */ /* 0x000fe20007f1e0ff */
[----:B------:R-:W-:Y:S01]  /*25b0*/  IMAD.SHL.U32 R120, R27, 0x2, RZ ;  /* 0x000000021b787824 */ /* 0x000fe200078e00ff */
[----:B------:R-:W-:Y:S01]  /*25c0*/  SHF.R.S32.HI R28, RZ, 0x4, R14 ;  /* 0x00000004ff1c7819 */ /* 0x000fe2000001140e */
[----:B------:R-:W-:Y:S01]  /*25d0*/  VIADD R4, R18, 0x40 ;  /* 0x0000004012047836 */ /* 0x000fe20000000000 */
[----:B------:R-:W-:Y:S01]  /*25e0*/  LOP3.LUT R27, R14, 0xfffffff0, RZ, 0xc0, !PT ;  /* 0xfffffff00e1b7812 */ /* 0x000fe200078ec0ff */
[----:B------:R-:W-:Y:S01]  /*25f0*/  IMAD R39, R39, 0xe0, RZ ;  /* 0x000000e027277824 */ /* 0x000fe200078e02ff */
[----:B------:R-:W-:-:S02]  /*2600*/  LOP3.LUT R113, R15, R140, RZ, 0x3c, !PT ;  /* 0x0000008c0f717212 */ /* 0x000fc400078e3cff */
[----:B------:R-:W-:Y:S01]  /*2610*/  LOP3.LUT R115, R13, R58, RZ, 0x3c, !PT ;  /* 0x0000003a0d737212 */ /* 0x000fe200078e3cff */
[----:B------:R-:W-:Y:S01]  /*2620*/  IMAD.X R13, R35, 0x1, R20, P0 ;  /* 0x00000001230d7824 */ /* 0x000fe200000e0614 */
[----:B------:R-:W-:Y:S02]  /*2630*/  LOP3.LUT R114, R26, R141, RZ, 0x3c, !PT ;  /* 0x0000008d1a727212 */ /* 0x000fe400078e3cff */
[----:B------:R-:W-:Y:S02]  /*2640*/  IADD3 R15, P3, R46, 0x40, RZ ;  /* 0x000000402e0f7810 */ /* 0x000fe40007f7e0ff */
[----:B------:R-:W-:Y:S01]  /*2650*/  IADD3 R14, P2, R21, 0x40, RZ ;  /* 0x00000040150e7810 */ /* 0x000fe20007f5e0ff */
[----:B------:R-:W-:Y:S01]  /*2660*/  IMAD.IADD R32, R51, 0x1, R31 ;  /* 0x0000000133207824 */ /* 0x000fe200078e021f */
[----:B------:R-:W-:Y:S01]  /*2670*/  IADD3 R31, R31, R93, RZ ;  /* 0x0000005d1f1f7210 */ /* 0x000fe20007ffe0ff */
[----:B------:R-:W-:Y:S01]  /*2680*/  IMAD.IADD R30, R97, 0x1, R29 ;  /* 0x00000001611e7824 */ /* 0x000fe200078e021d */
[----:B------:R-:W-:Y:S01]  /*2690*/  SHF.R.S32.HI R26, RZ, 0x1f, R27 ;  /* 0x0000001fff1a7819 */ /* 0x000fe2000001141b */
[----:B------:R-:W-:Y:S01]  /*26a0*/  IMAD.IADD R39, R95, 0x1, R39 ;  /* 0x000000015f277824 */ /* 0x000fe200078e0227 */
[----:B------:R-:W-:Y:S01]  /*26b0*/  ISETP.GE.AND P0, PT, R18, UR4, PT ;  /* 0x0000000412007c0c */ /* 0x000fe2000bf06270 */
[----:B------:R-:W-:Y:S01]  /*26c0*/  IMAD.IADD R29, R29, 0x1, R99 ;  /* 0x000000011d1d7824 */ /* 0x000fe200078e0263 */
[----:B------:R-:W-:Y:S01]  /*26d0*/  @!P6 BAR.SYNC.DEFER_BLOCKING 0x9, 0x100 ;  /* 0x024400000000eb1d */ /* 0x000fe20000010000 */
[----:B------:R-:W-:Y:S01]  /*26e0*/  ISETP.GE.AND P1, PT, R4, UR4, PT ;  /* 0x0000000404007c0c */ /* 0x000fe2000bf26270 */
[----:B---3--:R-:W-:Y:S01]  /*26f0*/  IMAD.IADD R114, R54, 0x1, R114 ;  /* 0x0000000136727824 */ /* 0x008fe200078e0272 */
[----:B------:R-:W-:Y:S01]  /*2700*/  IADD3 R115, R56, R115, RZ ;  /* 0x0000007338737210 */ /* 0x000fe20007ffe0ff */
[----:B----4-:R-:W-:Y:S01]  /*2710*/  IMAD.IADD R113, R52, 0x1, R113 ;  /* 0x0000000134717824 */ /* 0x010fe200078e0271 */
[----:B------:R-:W-:Y:S01]  /*2720*/  IADD3 R110, R49, R55, RZ ;  /* 0x00000037316e7210 */ /* 0x000fe20007ffe0ff */
[----:B------:R-:W-:-:S02]  /*2730*/  IMAD.X R108, RZ, RZ, R20, P3 ;  /* 0x000000ffff6c7224 */ /* 0x000fc400018e0614 */
[----:B------:R-:W-:-:S07]  /*2740*/  IMAD.X R109, RZ, RZ, R13, P2 ;  /* 0x000000ffff6d7224 */ /* 0x000fce00010e060d */
.L_x_6208:
[----:B------:R-:W0:Y:S01]  /*2750*/  LDC R130, c[0x0][0x3f4] ;  /* 0x0000fd00ff827b82 */ /* 0x000e220000000800 */
[----:B------:R-:W-:Y:S01]  /*2760*/  VIADD R25, R25, 0xffffffff ;  /* 0xffffffff19197836 */ /* 0x000fe20000000000 */
[----:B------:R-:W-:Y:S05]  /*2770*/  YIELD ;  /* 0x0000000000007946 */ /* 0x000fea0003800000 */
[----:B------:R-:W-:Y:S01]  /*2780*/  IMAD R117, R17, 0x7000, R34 ;  /* 0x0000700011757824 */ /* 0x000fe200078e0222 */
[----:B------:R-:W-:Y:S01]  /*2790*/  ISETP.GT.AND P3, PT, R25, R24, PT ;  /* 0x000000181900720c */ /* 0x000fe20003f64270 */
[----:B------:R-:W-:Y:S02]  /*27a0*/  BSSY B0, `(.L_x_6125) ;  /* 0x000097a000007945 */ /* 0x000fe40003800000 */
[----:B------:R-:W-:Y:S01]  /*27b0*/  IMAD.IADD R118, R16, 0x1, R117 ;  /* 0x0000000110767824 */ /* 0x000fe200078e0275 */
[----:B------:R-:W-:-:S02]  /*27c0*/  P2R R112, PR, RZ, 0x8 ;  /* 0x00000008ff707803 */ /* 0x000fc40000000000 */
[----:B0-----:R-:W-:-:S13]  /*27d0*/  ISETP.GE.AND P2, PT, R130, 0x1, PT ;  /* 0x000000018200780c */ /* 0x001fda0003f46270 */
        /* <DEDUP_REMOVED lines=13> */
[----:B------:R-:W-:Y:S01]  /*28b0*/  IMAD.WIDE.U32 R128, R126, R25, RZ ;  /* 0x000000197e807225 */ /* 0x000fe200078e00ff */
[----:B------:R-:W-:-:S03]  /*28c0*/  IADD3 R111, R55, R111, RZ ;  /* 0x0000006f376f7210 */ /* 0x000fc60007ffe0ff */
        /* <DEDUP_REMOVED lines=28> */
.L_x_6129:
[----:B------:R-:W-:Y:S05]  /*2a90*/  BSYNC B1 ;  /* 0x0000000000017941 */ /* 0x000fea0003800000 */
.L_x_6128:
        /* <DEDUP_REMOVED lines=37> */
.L_x_6131:
[----:B------:R-:W-:Y:S05]  /*2cf0*/  BSYNC B1 ;  /* 0x0000000000017941 */ /* 0x000fea0003800000 */
.L_x_6130:
        /* <DEDUP_REMOVED lines=25> */
.L_x_6133:
[----:B------:R-:W-:Y:S05]  /*2e90*/  BSYNC B1 ;  /* 0x0000000000017941 */ /* 0x000fea0003800000 */
.L_x_6132:
        /* <DEDUP_REMOVED lines=10> */
[----:B0-----:R-:W-:Y:S02]  /*2f40*/  IMAD R57, R57, 0xc0, RZ ;  /* 0x000000c039397824 */ /* 0x001fe400078e02ff */
[----:B------:R-:W-:-:S04]  /*2f50*/  IMAD.WIDE.U32 R52, R56, 0xc0, R52 ;  /* 0x000000c038347825 */ /* 0x000fc800078e0034 */
[----:B------:R-:W-:Y:S01]  /*2f60*/  IMAD.IADD R53, R53, 0x1, R57 ;  /* 0x0000000135357824 */ /* 0x000fe200078e0239 */
[----:B------:R-:W-:Y:S01]  /*2f70*/  IADD3 R52, P5, P6, R50, UR4, R52 ;  /* 0x0000000432347c10 */ /* 0x000fe2000febe034 */
[----:B------:R-:W0:Y:S03]  /*2f80*/  LDC.64 R56, c[0x0][0x408] ;  /* 0x00010200ff387b82 */ /* 0x000e260000000a00 */
[----:B------:R-:W-:Y:S01]  /*2f90*/  IADD3.X R53, R32, UR5, R53, P5, P6 ;  /* 0x0000000520357c10 */ /* 0x000fe2000afec435 */
[----:B------:R-:W-:Y:S01]  /*2fa0*/  ULDC.64 UR4, c[0x0][0x400] ;  /* 0x0001000000047ab9 */ /* 0x000fe20000000a00 */
[----:B0-----:R-:W-:-:S04]  /*2fb0*/  IMAD.WIDE.U32 R54, R56, 0xc0, R54 ;  /* 0x000000c038367825 */ /* 0x001fc800078e0036 */
[----:B------:R-:W-:Y:S01]  /*2fc0*/  IMAD R57, R57, 0xc0, RZ ;  /* 0x000000c039397824 */ /* 0x000fe200078e02ff */
[----:B------:R-:W-:-:S03]  /*2fd0*/  IADD3 R54, P5, P6, R96, UR4, R54 ;  /* 0x0000000460367c10 */ /* 0x000fc6000febe036 */
[----:B------:R-:W-:-:S05]  /*2fe0*/  IMAD.IADD R55, R55, 0x1, R57 ;  /* 0x0000000137377824 */ /* 0x000fca00078e0239 */
        /* <DEDUP_REMOVED lines=9> */
.L_x_6135:
[----:B------:R-:W-:Y:S05]  /*3080*/  BSYNC B1 ;  /* 0x0000000000017941 */ /* 0x000fea0003800000 */
.L_x_6134:
[----:B0-----:R-:W2:Y:S01]  /*3090*/  LDL R52, [R1+0x44] ;  /* 0x0000440001347983 */ /* 0x001ea20000100800 */
[----:B------:R-:W-:Y:S01]  /*30a0*/  MOV R154, R82 ;  /* 0x00000052009a7202 */ /* 0x000fe20000000f00 */
[----:B------:R-:W-:Y:S01]  /*30b0*/  IMAD.MOV.U32 R155, RZ, RZ, R86 ;  /* 0x000000ffff9b7224 */ /* 0x000fe200078e0056 */
[----:B-----5:R-:W-:Y:S01]  /*30c0*/  MOV R148, R78 ;  /* 0x0000004e00947202 */ /* 0x020fe20000000f00 */
[----:B------:R-:W-:Y:S01]  /*30d0*/  IMAD.MOV.U32 R146, RZ, RZ, R72 ;  /* 0x000000ffff927224 */ /* 0x000fe200078e0048 */
[----:B------:R-:W-:Y:S01]  /*30e0*/  MOV R88, R56 ;  /* 0x0000003800587202 */ /* 0x000fe20000000f00 */
        /* <DEDUP_REMOVED lines=9> */
[----:B--2---:R-:W-:-:S13]  /*3180*/  R2UR UR4, R52 ;  /* 0x00000000340472ca */ /* 0x004fda00000e0000 */
[----:B------:R-:W-:-:S06]  /*3190*/  UISETP.NE.AND UP0, UPT, UR4, 0x3, UPT ;  /* 0x000000030400788c */ /* 0x000fcc000bf05270 */
[----:B------:R-:W-:-:S13]  /*31a0*/  PLOP3.LUT P5, PT, PT, PT, UP0, 0x80, 0x0 ;  /* 0x000000000000781c */ /* 0x000fda0003faf008 */
[----:B------:R-:W-:Y:S05]  /*31b0*/  @!P5 BRA `(.L_x_6136) ;  /* 0x000000000004d947 */ /* 0x000fea0003800000 */
[----:B------:R-:W-:Y:S01]  /*31c0*/  BPT.TRAP 0x1 ;  /* 0x000000040000795c */ /* 0x000fe20000300000 */
.L_x_6136:
[----:B------:R-:W-:Y:S01]  /*31d0*/  IMAD R111, R17, 0x8, R16 ;  /* 0x00000008116f7824 */ /* 0x000fe200078e0210 */
[----:B------:R-:W-:Y:S01]  /*31e0*/  SHF.L.U32 R125, R231, 0x1f, RZ ;  /* 0x0000001fe77d7819 */ /* 0x000fe200000006ff */
[----:B------:R-:W-:Y:S03]  /*31f0*/  BSSY B1, `(.L_x_6137) ;  /* 0x0000003000017945 */ /* 0x000fe60003800000 */
[----:B------:R-:W0:Y:S02]  /*3200*/  SYNCS.PHASECHK.TRANS64.TRYWAIT P6, [R111+URZ+0x2e890], R125 ;  /* 0x02e8907d6f0075a7 */ /* 0x000e2400080c017f */
[----:B0-----:R-:W-:Y:S05]  /*3210*/  @!P6 BRA `(.L_x_6138) ;  /* 0x000002240060e947 */ /* 0x001fea0003800000 */
.L_x_6414:
[----:B------:R-:W-:Y:S05]  /*3220*/  BSYNC B1 ;  /* 0x0000000000017941 */ /* 0x000fea0003800000 */
.L_x_6137:
[----:B------:R-:W-:Y:S01]  /*3230*/  BSSY B1, `(.L_x_6139) ;  /* 0x00000f5000017945 */ /* 0x000fe20003800000 */
[----:B------:R-:W-:-:S03]  /*3240*/  IMAD R151, R17, 0x7000, R34 ;  /* 0x0000700011977824 */ /* 0x000fc600078e0222 */
[----:B------:R-:W-:Y:S05]  /*3250*/  @P2 BRA `(.L_x_6140) ;  /* 0x0000000c00c82947 */ /* 0x000fea0003800000 */
[----:B------:R-:W-:Y:S01]  /*3260*/  IADD3 R152, P2, R104, R128, RZ ;  /* 0x0000008068987210 */ /* 0x000fe20007f5e0ff */
[----:B------:R-:W-:Y:S03]  /*3270*/  BSSY B2, `(.L_x_6141) ;  /* 0x0000077000027945 */ /* 0x000fe60003800000 */
[----:B------:R-:W-:Y:S01]  /*3280*/  IADD3.X R153, R131, R35, RZ, P2, !PT ;  /* 0x0000002383997210 */ /* 0x000fe200017fe4ff */
[----:B------:R-:W-:Y:S08]  /*3290*/  @P0 BRA `(.L_x_6142) ;  /* 0x0000000400d00947 */ /* 0x000ff00003800000 */
[----:B------:R1:W2:Y:S01]  /*32a0*/  LDS.128 R52, [R118+0x20400] ;  /* 0x0204000076347984 */ /* 0x0002a20000000c00 */
[----:B------:R-:W-:Y:S01]  /*32b0*/  ISETP.GE.AND P2, PT, R22, R130, PT ;  /* 0x000000821600720c */ /* 0x000fe20003f46270 */
[----:B------:R-:W-:-:S12]  /*32c0*/  BSSY B3, `(.L_x_6143) ;  /* 0x000006d000037945 */ /* 0x000fd80003800000 */
[----:B-1----:R-:W-:Y:S05]  /*32d0*/  @P2 BRA `(.L_x_6144) ;  /* 0x0000000400ac2947 */ /* 0x002fea0003800000 */
        /* <DEDUP_REMOVED lines=27> */
[-C--:B------:R-:W-:Y:S01]  /*3490*/  FMUL.FTZ R163, R87, R160.reuse ;  /* 0x000000a057a37220 */ /* 0x080fe20000410000 */
[--C-:B------:R-:W-:Y:S02]  /*34a0*/  HADD2.F32 R159, -RZ, R158.reuse.H0_H0 ;  /* 0x2000009eff9f7230 */ /* 0x100fe40000004100 */
[C---:B------:R-:W-:Y:S01]  /*34b0*/  FMUL.FTZ R160, R52.reuse, R160 ;  /* 0x000000a034a07220 */ /* 0x040fe20000410000 */
[--C-:B------:R-:W-:Y:S01]  /*34c0*/  HADD2.F32 R157, -RZ, R53.reuse.H1_H1 ;  /* 0x30000035ff9d7230 */ /* 0x100fe20000004100 */
[----:B------:R-:W-:Y:S01]  /*34d0*/  F2FP.F16.E4M3.UNPACK_B R155, R155 ;  /* 0x0000009bff9b723e */ /* 0x000fe200020006ff */
[----:B------:R-:W-:Y:S02]  /*34e0*/  HADD2.F32 R156, -RZ, R53.H0_H0 ;  /* 0x20000035ff9c7230 */ /* 0x000fe40000004100 */
[----:B------:R-:W-:Y:S01]  /*34f0*/  FFMA.FTZ R52, R52, R159, -R163 ;  /* 0x0000009f34347223 */ /* 0x000fe200000108a3 */
[----:B------:R-:W-:Y:S02]  /*3500*/  HADD2.F32 R158, -RZ, R158.H1_H1 ;  /* 0x3000009eff9e7230 */ /* 0x000fe40000004100 */
[----:B------:R-:W-:Y:S01]  /*3510*/  FMUL.FTZ R163, R157, R161 ;  /* 0x000000a19da37220 */ /* 0x000fe20000410000 */
[----:B------:R-:W-:Y:S01]  /*3520*/  FFMA.FTZ R53, R87, R159, R160 ;  /* 0x0000009f57357223 */ /* 0x000fe200000100a0 */
[C---:B------:R-:W-:Y:S01]  /*3530*/  FMUL.FTZ R162, R156.reuse, R161 ;  /* 0x000000a19ca27220 */ /* 0x040fe20000410000 */
[----:B------:R-:W-:Y:S01]  /*3540*/  F2FP.F16.E4M3.UNPACK_B R87, R86.H1 ;  /* 0x00000056ff57723e */ /* 0x000fe200030006ff */
[----:B------:R-:W-:Y:S01]  /*3550*/  FFMA.FTZ R163, R156, R158, -R163 ;  /* 0x0000009e9ca37223 */ /* 0x000fe200000108a3 */
[----:B------:R-:W-:Y:S01]  /*3560*/  F2FP.F16.E4M3.UNPACK_B R86, R86 ;  /* 0x00000056ff56723e */ /* 0x000fe200020006ff */
[----:B------:R-:W-:Y:S01]  /*3570*/  FFMA.FTZ R164, R157, R158, R162 ;  /* 0x0000009e9da47223 */ /* 0x000fe200000100a2 */
[--C-:B------:R-:W-:Y:S01]  /*3580*/  HADD2.F32 R159, -RZ, R155.reuse.H1_H1 ;  /* 0x3000009bff9f7230 */ /* 0x100fe20000004100 */
[----:B------:R-:W-:Y:S01]  /*3590*/  F2FP.F16.E4M3.UNPACK_B R157, R150 ;  /* 0x00000096ff9d723e */ /* 0x000fe200020006ff */
[----:B------:R-:W-:-:S02]  /*35a0*/  HADD2.F32 R158, -RZ, R155.H0_H0 ;  /* 0x2000009bff9e7230 */ /* 0x000fc40000004100 */
[--C-:B------:R-:W-:Y:S02]  /*35b0*/  HADD2.F32 R155, -RZ, R87.reuse.H0_H0 ;  /* 0x20000057ff9b7230 */ /* 0x100fe40000004100 */
[----:B------:R-:W-:Y:S02]  /*35c0*/  HADD2.F32 R156, -RZ, R87.H1_H1 ;  /* 0x30000057ff9c7230 */ /* 0x000fe40000004100 */
[--C-:B------:R-:W-:Y:S02]  /*35d0*/  HADD2.F32 R150, -RZ, R86.reuse.H1_H1 ;  /* 0x30000056ff967230 */ /* 0x100fe40000004100 */
[-C--:B------:R-:W-:Y:S01]  /*35e0*/  FMUL.FTZ R161, R155, R159.reuse ;  /* 0x0000009f9ba17220 */ /* 0x080fe20000410000 */
[----:B------:R-:W-:Y:S02]  /*35f0*/  HADD2.F32 R87, -RZ, R86.H0_H0 ;  /* 0x20000056ff577230 */ /* 0x000fe40000004100 */
[----:B------:R-:W-:Y:S01]  /*3600*/  FMUL.FTZ R162, R156, R159 ;  /* 0x0000009f9ca27220 */ /* 0x000fe20000410000 */
        /* <DEDUP_REMOVED lines=10> */
[----:B------:R-:W-:Y:S01]  /*36b0*/  F2FP.SATFINITE.E4M3.F32.PACK_AB_MERGE_C R155, R156, R155, RZ ;  /* 0x0000009b9c9b723e */ /* 0x000fe200048070ff */
[--C-:B------:R-:W-:Y:S01]  /*36c0*/  HADD2.F32 R158, -RZ, R157.reuse.H0_H0 ;  /* 0x2000009dff9e7230 */ /* 0x100fe20000004100 */
[-C--:B------:R-:W-:Y:S01]  /*36d0*/  F2FP.F16.E4M3.UNPACK_B R163, R85.reuse.H1 ;  /* 0x00000055ffa3723e */ /* 0x080fe200030006ff */
[----:B------:R-:W-:Y:S01]  /*36e0*/  HADD2.F32 R157, -RZ, R157.H1_H1 ;  /* 0x3000009dff9d7230 */ /* 0x000fe20000004100 */
[----:B------:R-:W-:Y:S02]  /*36f0*/  F2FP.F16.E4M3.UNPACK_B R156, R54.H1 ;  /* 0x00000036ff9c723e */ /* 0x000fe400030006ff */
        /* <DEDUP_REMOVED lines=25> */
[----:B------:R-:W-:Y:S01]  /*3890*/  HADD2.F32 R54, -RZ, R54.H1_H1 ;  /* 0x30000036ff367230 */ /* 0x000fe20000004100 */
[----:B------:R-:W-:Y:S01]  /*38a0*/  F2FP.SATFINITE.E4M3.F32.PACK_AB_MERGE_C R52, R87, R86, R155 ;  /* 0x000000565734723e */ /* 0x000fe2000480709b */
[----:B------:R-:W-:-:S02]  /*38b0*/  HADD2.F32 R162, -RZ, R162.H0_H0 ;  /* 0x200000a2ffa27230 */ /* 0x000fc40000004100 */
        /* <DEDUP_REMOVED lines=13> */
.L_x_6144:
[----:B------:R-:W-:Y:S05]  /*3990*/  BSYNC B3 ;  /* 0x0000000000037941 */ /* 0x000fea0003800000 */
.L_x_6143:
[----:B------:R-:W-:Y:S02]  /*39a0*/  ULDC.64 UR4, c[0x0][0x2e8] ;  /* 0x0000ba0000047ab9 */ /* 0x000fe40000000a00 */
[----:B------:R-:W-:-:S04]  /*39b0*/  IADD3 R84, P2, P6, R152, UR4, R46 ;  /* 0x0000000498547c10 */ /* 0x000fc8000fe5e02e */
[----:B------:R-:W-:-:S05]  /*39c0*/  IADD3.X R85, R153, UR5, R20, P2, P6 ;  /* 0x0000000599557c10 */ /* 0x000fca00097ec414 */
[----:B--2---:R1:W-:Y:S04]  /*39d0*/  STG.E.128 desc[UR60][R84.64], R52 ;  /* 0x0000003454007986 */ /* 0x0043e8000c101d3c */
.L_x_6142:
[----:B------:R-:W-:Y:S05]  /*39e0*/  BSYNC B2 ;  /* 0x0000000000027941 */ /* 0x000fea0003800000 */
.L_x_6141:
[----:B------:R-:W-:Y:S05]  /*39f0*/  @P1 BRA `(.L_x_6140) ;  /* 0x0000000400e01947 */ /* 0x000fea0003800000 */
[----:B------:R-:W-:Y:S01]  /*3a00*/  LOP3.LUT P2, RZ, R229, 0x4, RZ, 0xc0, !PT ;  /* 0x00000004e5ff7812 */ /* 0x000fe2000784c0ff */
[C---:B-1----:R-:W-:Y:S01]  /*3a10*/  VIADD R53, R151.reuse, 0x40 ;  /* 0x0000004097357836 */ /* 0x042fe20000000000 */
[----:B------:R-:W-:Y:S11]  /*3a20*/  BSSY B2, `(.L_x_6145) ;  /* 0x0000071000027945 */ /* 0x000ff60003800000 */
[----:B------:R-:W-:Y:S01]  /*3a30*/  @P2 VIADD R53, R151, 0xffffffc0 ;  /* 0xffffffc097352836 */ /* 0x000fe20000000000 */
[----:B------:R-:W-:-:S03]  /*3a40*/  ISETP.GE.AND P2, PT, R230, R130, PT ;  /* 0x00000082e600720c */ /* 0x000fc60003f46270 */
[----:B------:R-:W-:-:S06]  /*3a50*/  IMAD.IADD R53, R16, 0x1, R53 ;  /* 0x0000000110357824 */ /* 0x000fcc00078e0235 */
[----:B------:R-:W1:Y:S04]  /*3a60*/  LDS.128 R52, [R53+0x20400] ;  /* 0x0204000035347984 */ /* 0x000e680000000c00 */
        /* <DEDUP_REMOVED lines=12> */
[----:B-1----:R-:W-:Y:S01]  /*3b30*/  IMAD.MOV.U32 R82, RZ, RZ, R52 ;  /* 0x000000ffff527224 */ /* 0x002fe200078e0034 */
        /* <DEDUP_REMOVED lines=43> */
[----:B------:R-:W-:Y:S01]  /*3df0*/  F2FP.F16.E4M3.UNPACK_B R154, R80.H1 ;  /* 0x00000050ff9a723e */ /* 0x000fe200030006ff */
[-C--:B------:R-:W-:Y:S01]  /*3e00*/  FFMA.FTZ R85, R85, R82.reuse, -R156 ;  /* 0x0000005255557223 */ /* 0x080fe2000001089c */
[----:B------:R-:W-:Y:S01]  /*3e10*/  FFMA.FTZ R86, R86, R82, R155 ;  /* 0x0000005256567223 */ /* 0x000fe2000001009b */
[-C--:B------:R-:W-:Y:S01]  /*3e20*/  FFMA.FTZ R82, R83, R136.reuse, -R150 ;  /* 0x0000008853527223 */ /* 0x080fe20000010896 */
[----:B------:R-:W-:Y:S01]  /*3e30*/  FFMA.FTZ R83, R84, R136, R87 ;  /* 0x0000008854537223 */ /* 0x000fe20000010057 */
[----:B------:R-:W-:Y:S01]  /*3e40*/  F2FP.F16.E4M3.UNPACK_B R87, R55.H1 ;  /* 0x00000037ff57723e */ /* 0x000fe200030006ff */
[--C-:B------:R-:W-:Y:S01]  /*3e50*/  HADD2.F32 R155, -RZ, R154.reuse.H1_H1 ;  /* 0x3000009aff9b7230 */ /* 0x100fe20000004100 */
[----:B------:R-:W-:Y:S01]  /*3e60*/  F2FP.SATFINITE.E4M3.F32.PACK_AB_MERGE_C R84, R158, R157, RZ ;  /* 0x0000009d9e54723e */ /* 0x000fe200048070ff */
[----:B------:R-:W-:Y:S01]  /*3e70*/  HADD2.F32 R154, -RZ, R154.H0_H0 ;  /* 0x2000009aff9a7230 */ /* 0x000fe20000004100 */
        /* <DEDUP_REMOVED lines=8> */
[----:B------:R-:W-:Y:S01]  /*3f00*/  HADD2.F32 R81, -RZ, R86.H1_H1 ;  /* 0x30000056ff517230 */ /* 0x000fe20000004100 */
[----:B------:R-:W-:Y:S01]  /*3f10*/  F2FP.F16.E4M3.UNPACK_B R55, R55 ;  /* 0x00000037ff37723e */ /* 0x000fe200020006ff */
[----:B------:R-:W-:Y:S02]  /*3f20*/  HADD2.F32 R158, -RZ, R156.H1_H1 ;  /* 0x3000009cff9e7230 */ /* 0x000fe40000004100 */
[-C--:B------:R-:W-:Y:S01]  /*3f30*/  FMUL.FTZ R161, R87, R159.reuse ;  /* 0x0000009f57a17220 */ /* 0x080fe20000410000 */
[----:B------:R-:W-:Y:S02]  /*3f40*/  HADD2.F32 R86, -RZ, R86.H0_H0 ;  /* 0x20000056ff567230 */ /* 0x000fe40000004100 */
[----:B------:R-:W-:Y:S01]  /*3f50*/  FMUL.FTZ R160, R136, R159 ;  /* 0x0000009f88a07220 */ /* 0x000fe20000410000 */
[----:B------:R-:W-:-:S02]  /*3f60*/  HADD2.F32 R80, -RZ, R150.H1_H1 ;  /* 0x30000096ff507230 */ /* 0x000fc40000004100 */
[C---:B------:R-:W-:Y:S01]  /*3f70*/  FMUL.FTZ R159, R81.reuse, R158 ;  /* 0x0000009e519f7220 */ /* 0x040fe20000410000 */
[----:B------:R-:W-:Y:S01]  /*3f80*/  F2FP.F16.E4M3.UNPACK_B R54, R54 ;  /* 0x00000036ff36723e */ /* 0x000fe200020006ff */
[C---:B------:R-:W-:Y:S01]  /*3f90*/  FMUL.FTZ R158, R86.reuse, R158 ;  /* 0x0000009e569e7220 */ /* 0x040fe20000410000 */
[----:B------:R-:W-:Y:S02]  /*3fa0*/  HADD2.F32 R157, -RZ, R157.H0_H0 ;  /* 0x2000009dff9d7230 */ /* 0x000fe40000004100 */
[-C--:B------:R-:W-:Y:S01]  /*3fb0*/  FFMA.FTZ R159, R86, R80.reuse, -R159 ;  /* 0x00000050569f7223 */ /* 0x080fe2000001089f */
[----:B------:R-:W-:Y:S02]  /*3fc0*/  HADD2.F32 R156, -RZ, R156.H0_H0 ;  /* 0x2000009cff9c7230 */ /* 0x000fe40000004100 */
[----:B------:R-:W-:Y:S01]  /*3fd0*/  FFMA.FTZ R158, R81, R80, R158 ;  /* 0x00000050519e7223 */ /* 0x000fe2000001009e */
[--C-:B------:R-:W-:Y:S02]  /*3fe0*/  HADD2.F32 R80, -RZ, R55.reuse.H0_H0 ;  /* 0x20000037ff507230 */ /* 0x100fe40000004100 */
[----:B------:R-:W-:Y:S01]  /*3ff0*/  FFMA.FTZ R161, R136, R155, -R161 ;  /* 0x0000009b88a17223 */ /* 0x000fe200000108a1 */
[----:B------:R-:W-:-:S02]  /*4000*/  HADD2.F32 R81, -RZ, R55.H1_H1 ;  /* 0x30000037ff517230 */ /* 0x000fc40000004100 */
[----:B------:R-:W-:Y:S01]  /*4010*/  FFMA.FTZ R160, R87, R155, R160 ;  /* 0x0000009b57a07223 */ /* 0x000fe200000100a0 */
[--C-:B------:R-:W-:Y:S02]  /*4020*/  HADD2.F32 R55, -RZ, R54.reuse.H0_H0 ;  /* 0x20000036ff377230 */ /* 0x100fe40000004100 */
[-C--:B------:R-:W-:Y:S01]  /*4030*/  FMUL.FTZ R136, R80, R157.reuse ;  /* 0x0000009d50887220 */ /* 0x080fe20000410000 */
[----:B------:R-:W-:Y:S02]  /*4040*/  HADD2.F32 R54, -RZ, R54.H1_H1 ;  /* 0x30000036ff367230 */ /* 0x000fe40000004100 */
[----:B------:R-:W-:Y:S01]  /*4050*/  FMUL.FTZ R155, R81, R157 ;  /* 0x0000009d519b7220 */ /* 0x000fe20000410000 */
[----:B------:R-:W-:Y:S02]  /*4060*/  HADD2.F32 R150, -RZ, R150.H0_H0 ;  /* 0x20000096ff967230 */ /* 0x000fe40000004100 */
[----:B------:R-:W-:Y:S01]  /*4070*/  FMUL.FTZ R87, R55, R156 ;  /* 0x0000009c37577220 */ /* 0x000fe20000410000 */
[----:B------:R-:W-:Y:S01]  /*4080*/  FFMA.FTZ R136, R81, R154, R136 ;  /* 0x0000009a51887223 */ /* 0x000fe20000010088 */
[----:B------:R-:W-:Y:S01]  /*4090*/  FMUL.FTZ R86, R54, R156 ;  /* 0x0000009c36567220 */ /* 0x000fe20000410000 */
[----:B------:R-:W-:Y:S01]  /*40a0*/  FFMA.FTZ R155, R80, R154, -R155 ;  /* 0x0000009a509b7223 */ /* 0x000fe2000001089b */
[-C--:B------:R-:W-:Y:S01]  /*40b0*/  FFMA.FTZ R87, R54, R150.reuse, R87 ;  /* 0x0000009636577223 */ /* 0x080fe20000010057 */
[----:B------:R-:W-:Y:S01]  /*40c0*/  F2FP.SATFINITE.E4M3.F32.PACK_AB_MERGE_C R158, R158, R159, RZ ;  /* 0x0000009f9e9e723e */ /* 0x000fe200048070ff */
[----:B------:R-:W-:Y:S01]  /*40d0*/  FFMA.FTZ R86, R55, R150, -R86 ;  /* 0x0000009637567223 */ /* 0x000fe20000010856 */
[----:B------:R-:W-:-:S02]  /*40e0*/  F2FP.SATFINITE.E4M3.F32.PACK_AB_MERGE_C R160, R160, R161, RZ ;  /* 0x000000a1a0a0723e */ /* 0x000fc400048070ff */
[----:B------:R-:W-:Y:S02]  /*40f0*/  F2FP.SATFINITE.E4M3.F32.PACK_AB_MERGE_C R53, R53, R52, R84 ;  /* 0x000000343535723e */ /* 0x000fe40004807054 */
[----:B------:R-:W-:Y:S02]  /*4100*/  F2FP.SATFINITE.E4M3.F32.PACK_AB_MERGE_C R52, R83, R82, R85 ;  /* 0x000000525334723e */ /* 0x000fe40004807055 */
[----:B------:R-:W-:Y:S02]  /*4110*/  F2FP.SATFINITE.E4M3.F32.PACK_AB_MERGE_C R54, R87, R86, R158 ;  /* 0x000000565736723e */ /* 0x000fe4000480709e */
[----:B------:R-:W-:-:S07]  /*4120*/  F2FP.SATFINITE.E4M3.F32.PACK_AB_MERGE_C R55, R136, R155, R160 ;  /* 0x0000009b8837723e */ /* 0x000fce00048070a0 */
.L_x_6146:
[----:B------:R-:W-:Y:S05]  /*4130*/  BSYNC B2 ;  /* 0x0000000000027941 */ /* 0x000fea0003800000 */
.L_x_6145:
[----:B------:R-:W-:Y:S02]  /*4140*/  ULDC.64 UR4, c[0x0][0x2e8] ;  /* 0x0000ba0000047ab9 */ /* 0x000fe40000000a00 */
[----:B------:R-:W-:-:S04]  /*4150*/  IADD3 R80, P2, P6, R15, UR4, R152 ;  /* 0x000000040f507c10 */ /* 0x000fc8000fe5e098 */
[----:B------:R-:W-:-:S05]  /*4160*/  IADD3.X R81, R108, UR5, R153, P2, P6 ;  /* 0x000000056c517c10 */ /* 0x000fca00097ec499 */
[----:B-1----:R2:W-:Y:S04]  /*4170*/  STG.E.128 desc[UR60][R80.64], R52 ;  /* 0x0000003450007986 */ /* 0x0025e8000c101d3c */
.L_x_6140:
[----:B------:R-:W-:Y:S05]  /*4180*/  BSYNC B1 ;  /* 0x0000000000017941 */ /* 0x000fea0003800000 */
.L_x_6139:
[----:B------:R-:W-:Y:S04]  /*4190*/  BSSY B1, `(.L_x_6147) ;  /* 0x00000f5000017945 */ /* 0x000fe80003800000 */
[----:B------:R-:W-:Y:S05]  /*41a0*/  @P3 BRA `(.L_x_6148) ;  /* 0x0000000c00cc3947 */ /* 0x000fea0003800000 */
[----:B--2---:R-:W-:Y:S01]  /*41b0*/  IADD3 R80, P2, P3, R132, R128, R18 ;  /* 0x0000008084507210 */ /* 0x004fe20007b5e012 */
[----:B------:R-:W-:Y:S03]  /*41c0*/  BSSY B2, `(.L_x_6149) ;  /* 0x0000078000027945 */ /* 0x000fe60003800000 */
[----:B------:R-:W-:Y:S01]  /*41d0*/  IADD3.X R81, R42, R131, R19, P2, P3 ;  /* 0x000000832a517210 */ /* 0x000fe200017e6413 */
[----:B------:R-:W-:Y:S08]  /*41e0*/  @P0 BRA `(.L_x_6150) ;  /* 0x0000000400d40947 */ /* 0x000ff00003800000 */
[----:B-1----:R1:W2:Y:S01]  /*41f0*/  LDS.128 R52, [R118+0x22400] ;  /* 0x0224000076347984 */ /* 0x0022a20000000c00 */
[----:B------:R-:W-:Y:S01]  /*4200*/  ISETP.GE.AND P2, PT, R22, R130, PT ;  /* 0x000000821600720c */ /* 0x000fe20003f46270 */
[----:B------:R-:W-:-:S12]  /*4210*/  BSSY B3, `(.L_x_6151) ;  /* 0x000006e000037945 */ /* 0x000fd80003800000 */
[----:B-1----:R-:W-:Y:S05]  /*4220*/  @P2 BRA `(.L_x_6152) ;  /* 0x0000000400b02947 */ /* 0x002fea0003800000 */
        /* <DEDUP_REMOVED lines=9> */
[----:B------:R-:W-:Y:S01]  /*42c0*/  PRMT R76, R87, 0x654, R76 ;  /* 0x00000654574c7816 */ /* 0x000fe2000000004c */
[----:B--2---:R-:W-:Y:S01]  /*42d0*/  IMAD.MOV.U32 R78, RZ, RZ, R52 ;  /* 0x000000ffff4e7224 */ /* 0x004fe200078e0034 */
[----:B------:R-:W-:Y:S01]  /*42e0*/  PRMT R82, R82, 0x654, R77 ;  /* 0x0000065452527816 */ /* 0x000fe2000000004d */
[----:B------:R-:W-:Y:S01]  /*42f0*/  IMAD.MOV.U32 R77, RZ, RZ, R53 ;  /* 0x000000ffff4d7224 */ /* 0x000fe200078e0035 */
[----:B------:R-:W-:Y:S01]  /*4300*/  SHF.L.U32 R83, R83, 0x8, RZ ;  /* 0x0000000853537819 */ /* 0x000fe200000006ff */
[----:B------:R-:W-:Y:S01]  /*4310*/  IMAD.U32 R84, R84, 0x10000, RZ ;  /* 0x0001000054547824 */ /* 0x000fe200078e00ff */
        /* <DEDUP_REMOVED lines=37> */
[----:B------:R-:W-:Y:S02]  /*4570*/  HADD2.F32 R78, -RZ, R149.H1_H1 ;  /* 0x30000095ff4e7230 */ /* 0x000fe40000004100 */
[----:B------:R-:W-:-:S02]  /*4580*/  HADD2.F32 R148, -RZ, R148.H0_H0 ;  /* 0x20000094ff947230 */ /* 0x000fc40000004100 */
[----:B------:R-:W-:Y:S02]  /*4590*/  HADD2.F32 R149, -RZ, R149.H0_H0 ;  /* 0x20000095ff957230 */ /* 0x000fe40000004100 */
[-C--:B------:R-:W-:Y:S01]  /*45a0*/  FFMA.FTZ R136, R83, R78.reuse, -R136 ;  /* 0x0000004e53887223 */ /* 0x080fe20000010888 */
[----:B------:R-:W-:Y:S01]  /*45b0*/  FFMA.FTZ R87, R84, R78, R87 ;  /* 0x0000004e54577223 */ /* 0x000fe20000010057 */
[CC--:B------:R-:W-:Y:S01]  /*45c0*/  FMUL.FTZ R86, R82.reuse, R148.reuse ;  /* 0x0000009452567220 */ /* 0x0c0fe20000410000 */
[C---:B------:R-:W-:Y:S01]  /*45d0*/  FMUL.FTZ R85, R79.reuse, R148 ;  /* 0x000000944f557220 */ /* 0x040fe20000410000 */
[----:B------:R-:W-:Y:S02]  /*45e0*/  F2FP.F16.E4M3.UNPACK_B R83, R55.H1 ;  /* 0x00000037ff53723e */ /* 0x000fe400030006ff */
[----:B------:R-:W-:Y:S01]  /*45f0*/  F2FP.F16.E4M3.UNPACK_B R148, R76.H1 ;  /* 0x0000004cff94723e */ /* 0x000fe200030006ff */
[-C--:B------:R-:W-:Y:S01]  /*4600*/  FFMA.FTZ R78, R79, R149.reuse, -R86 ;  /* 0x000000954f4e7223 */ /* 0x080fe20000010856 */
[----:B------:R-:W-:Y:S01]  /*4610*/  FFMA.FTZ R79, R82, R149, R85 ;  /* 0x00000095524f7223 */ /* 0x000fe20000010055 */
[----:B------:R-:W-:Y:S01]  /*4620*/  F2FP.SATFINITE.E4M3.F32.PACK_AB_MERGE_C R154, R87, R136, RZ ;  /* 0x00000088579a723e */ /* 0x000fe200048070ff */
[--C-:B------:R-:W-:Y:S01]  /*4630*/  HADD2.F32 R84, -RZ, R83.reuse.H0_H0 ;  /* 0x20000053ff547230 */ /* 0x100fe20000004100 */
[-C--:B------:R-:W-:Y:S01]  /*4640*/  F2FP.F16.E4M3.UNPACK_B R86, R53.reuse.H1 ;  /* 0x00000035ff56723e */ /* 0x080fe200030006ff */
[----:B------:R-:W-:Y:S01]  /*4650*/  HADD2.F32 R83, -RZ, R83.H1_H1 ;  /* 0x30000053ff537230 */ /* 0x000fe20000004100 */
        /* <DEDUP_REMOVED lines=41> */
.L_x_6152:
[----:B------:R-:W-:Y:S05]  /*48f0*/  BSYNC B3 ;  /* 0x0000000000037941 */ /* 0x000fea0003800000 */
.L_x_6151:
[----:B------:R-:W-:Y:S02]  /*4900*/  ULDC.64 UR4, c[0x0][0x2e8] ;  /* 0x0000ba0000047ab9 */ /* 0x000fe40000000a00 */
[----:B------:R-:W-:-:S04]  /*4910*/  IADD3 R76, P2, P3, R80, UR4, R46 ;  /* 0x00000004504c7c10 */ /* 0x000fc8000fb5e02e */
[----:B------:R-:W-:-:S05]  /*4920*/  IADD3.X R77, R81, UR5, R20, P2, P3 ;  /* 0x00000005514d7c10 */ /* 0x000fca00097e6414 */
[----:B--2---:R2:W-:Y:S04]  /*4930*/  STG.E.128 desc[UR60][R76.64], R52 ;  /* 0x000000344c007986 */ /* 0x0045e8000c101d3c */
.L_x_6150:
[----:B------:R-:W-:Y:S05]  /*4940*/  BSYNC B2 ;  /* 0x0000000000027941 */ /* 0x000fea0003800000 */
.L_x_6149:
[----:B------:R-:W-:Y:S05]  /*4950*/  @P1 BRA `(.L_x_6148) ;  /* 0x0000000400e01947 */ /* 0x000fea0003800000 */
[----:B------:R-:W-:Y:S01]  /*4960*/  LOP3.LUT P2, RZ, R229, 0x4, RZ, 0xc0, !PT ;  /* 0x00000004e5ff7812 */ /* 0x000fe2000784c0ff */
[----:B------:R-:W-:Y:S01]  /*4970*/  BSSY B2, `(.L_x_6153) ;  /* 0x0000072000027945 */ /* 0x000fe20003800000 */
[----:B-12---:R-:W-:-:S11]  /*4980*/  IADD3 R53, R151, 0x40, RZ ;  /* 0x0000004097357810 */ /* 0x006fd60007ffe0ff */
[----:B------:R-:W-:Y:S01]  /*4990*/  @P2 VIADD R53, R151, 0xffffffc0 ;  /* 0xffffffc097352836 */ /* 0x000fe20000000000 */
[----:B------:R-:W-:-:S03]  /*49a0*/  ISETP.GE.AND P2, PT, R230, R130, PT ;  /* 0x00000082e600720c */ /* 0x000fc60003f46270 */
[----:B------:R-:W-:-:S06]  /*49b0*/  IMAD.IADD R53, R16, 0x1, R53 ;  /* 0x0000000110357824 */ /* 0x000fcc00078e0235 */
[----:B------:R-:W1:Y:S04]  /*49c0*/  LDS.128 R52, [R53+0x22400] ;  /* 0x0224000035347984 */ /* 0x000e680000000c00 */
[----:B------:R-:W-:Y:S05]  /*49d0*/  @P2 BRA `(.L_x_6154) ;  /* 0x0000000400ac2947 */ /* 0x000fea0003800000 */
        /* <DEDUP_REMOVED lines=10> */
[----:B------:R-:W-:Y:S01]  /*4a80*/  IMAD.SHL.U32 R73, R82, 0x100, RZ ;  /* 0x0000010052497824 */ /* 0x000fe200078e00ff */
[----:B------:R-:W-:Y:S02]  /*4a90*/  PRMT R74, R79, 0x654, R72 ;  /* 0x000006544f4a7816 */ /* 0x000fe40000000048 */
[----:B------:R-:W-:Y:S01]  /*4aa0*/  LOP3.LUT R77, R76, 0xff00, R75, 0xf8, !PT ;  /* 0x0000ff004c4d7812 */ /* 0x000fe200078ef84b */
[----:B------:R-:W-:Y:S01]  /*4ab0*/  IMAD.U32 R76, R78, 0x10000, RZ ;  /* 0x000100004e4c7824 */ /* 0x000fe200078e00ff */
[----:B------:R-:W-:Y:S01]  /*4ac0*/  LOP3.LUT R74, R74, 0xff00, R73, 0xf8, !PT ;  /* 0x0000ff004a4a7812 */ /* 0x000fe200078ef849 */
[----:B------:R-:W-:Y:S01]  /*4ad0*/  IMAD.U32 R73, R83, 0x10000, RZ ;  /* 0x0001000053497824 */ /* 0x000fe200078e00ff */
[----:B-1----:R-:W-:-:S02]  /*4ae0*/  MOV R72, R52 ;  /* 0x0000003400487202 */ /* 0x002fc40000000f00 */
        /* <DEDUP_REMOVED lines=27> */
[--C-:B------:R-:W-:Y:S02]  /*4ca0*/  HADD2.F32 R74, -RZ, R73.reuse.H0_H0 ;  /* 0x20000049ff4a7230 */ /* 0x100fe40000004100 */
[----:B------:R-:W-:Y:S02]  /*4cb0*/  HADD2.F32 R75, -RZ, R73.H1_H1 ;  /* 0x30000049ff4b7230 */ /* 0x000fe40000004100 */
[----:B------:R-:W-:Y:S02]  /*4cc0*/  HADD2.F32 R73, -RZ, R72.H0_H0 ;  /* 0x20000048ff497230 */ /* 0x000fe40000004100 */
[-C--:B------:R-:W-:Y:S01]  /*4cd0*/  FMUL.FTZ R84, R74, R77.reuse ;  /* 0x0000004d4a547220 */ /* 0x080fe20000410000 */
[----:B------:R-:W-:Y:S02]  /*4ce0*/  HADD2.F32 R76, -RZ, R146.H1_H1 ;  /* 0x30000092ff4c7230 */ /* 0x000fe40000004100 */
[----:B------:R-:W-:Y:S01]  /*4cf0*/  FMUL.FTZ R79, R75, R77 ;  /* 0x0000004d4b4f7220 */ /* 0x000fe20000410000 */
[----:B------:R-:W-:-:S02]  /*4d00*/  HADD2.F32 R147, -RZ, R147.H0_H0 ;  /* 0x20000093ff937230 */ /* 0x000fc40000004100 */
[----:B------:R-:W-:Y:S02]  /*4d10*/  HADD2.F32 R72, -RZ, R72.H1_H1 ;  /* 0x30000048ff487230 */ /* 0x000fe40000004100 */
        /* <DEDUP_REMOVED lines=18> */
[----:B------:R-:W-:Y:S01]  /*4e40*/  F2FP.SATFINITE.E4M3.F32.PACK_AB_MERGE_C R147, R87, R86, RZ ;  /* 0x000000565793723e */ /* 0x000fe200048070ff */
        /* <DEDUP_REMOVED lines=25> */
[-C--:B------:R-:W-:Y:S01]  /*4fe0*/  FMUL.FTZ R74, R54, R83.reuse ;  /* 0x00000053364a7220 */ /* 0x080fe20000410000 */
[----:B------:R-:W-:Y:S01]  /*4ff0*/  FMUL.FTZ R83, R55, R83 ;  /* 0x0000005337537220 */ /* 0x000fe20000410000 */
[-C--:B------:R-:W-:Y:S01]  /*5000*/  FMUL.FTZ R75, R73, R79.reuse ;  /* 0x0000004f494b7220 */ /* 0x080fe20000410000 */
[----:B------:R-:W-:Y:S01]  /*5010*/  FMUL.FTZ R84, R72, R79 ;  /* 0x0000004f48547220 */ /* 0x000fe20000410000 */
[-C--:B------:R-:W-:Y:S01]  /*5020*/  FFMA.FTZ R74, R55, R78.reuse, -R74 ;  /* 0x0000004e374a7223 */ /* 0x080fe2000001084a */
[----:B------:R-:W-:Y:S01]  /*5030*/  FFMA.FTZ R83, R54, R78, R83 ;  /* 0x0000004e36537223 */ /* 0x000fe20000010053 */
[-C--:B------:R-:W-:Y:S01]  /*5040*/  FFMA.FTZ R75, R72, R76.reuse, -R75 ;  /* 0x0000004c484b7223 */ /* 0x080fe2000001084b */
[----:B------:R-:W-:Y:S01]  /*5050*/  FFMA.FTZ R84, R73, R76, R84 ;  /* 0x0000004c49547223 */ /* 0x000fe20000010054 */
[----:B------:R-:W-:Y:S02]  /*5060*/  F2FP.SATFINITE.E4M3.F32.PACK_AB_MERGE_C R52, R146, R85, R136 ;  /* 0x000000559234723e */ /* 0x000fe40004807088 */
[----:B------:R-:W-:-:S02]  /*5070*/  F2FP.SATFINITE.E4M3.F32.PACK_AB_MERGE_C R54, R83, R74, R82 ;  /* 0x0000004a5336723e */ /* 0x000fc40004807052 */
[----:B------:R-:W-:-:S07]  /*5080*/  F2FP.SATFINITE.E4M3.F32.PACK_AB_MERGE_C R55, R84, R75, R77 ;  /* 0x0000004b5437723e */ /* 0x000fce000480704d */
.L_x_6154:
[----:B------:R-:W-:Y:S05]  /*5090*/  BSYNC B2 ;  /* 0x0000000000027941 */ /* 0x000fea0003800000 */
.L_x_6153:
[----:B------:R-:W-:Y:S02]  /*50a0*/  ULDC.64 UR4, c[0x0][0x2e8] ;  /* 0x0000ba0000047ab9 */ /* 0x000fe40000000a00 */
[----:B------:R-:W-:-:S04]  /*50b0*/  IADD3 R72, P2, P3, R15, UR4, R80 ;  /* 0x000000040f487c10 */ /* 0x000fc8000fb5e050 */
[----:B------:R-:W-:-:S05]  /*50c0*/  IADD3.X R73, R108, UR5, R81, P2, P3 ;  /* 0x000000056c497c10 */ /* 0x000fca00097e6451 */
[----:B-1----:R3:W-:Y:S04]  /*50d0*/  STG.E.128 desc[UR60][R72.64], R52 ;  /* 0x0000003448007986 */ /* 0x0027e8000c101d3c */
.L_x_6148:
[----:B------:R-:W-:Y:S05]  /*50e0*/  BSYNC B1 ;  /* 0x0000000000017941 */ /* 0x000fea0003800000 */
.L_x_6147:
[----:B------:R-:W-:Y:S01]  /*50f0*/  ISETP.NE.AND P2, PT, R145, RZ, PT ;  /* 0x000000ff9100720c */ /* 0x000fe20003f45270 */
[----:B------:R-:W-:-:S12]  /*5100*/  BSSY B1, `(.L_x_6155) ;  /* 0x00000f4000017945 */ /* 0x000fd80003800000 */
[----:B------:R-:W-:Y:S05]  /*5110*/  @P2 BRA `(.L_x_6156) ;  /* 0x0000000c00c82947 */ /* 0x000fea0003800000 */
[----:B---3--:R-:W-:Y:S01]  /*5120*/  IADD3 R72, P2, P3, R41, R128, R18 ;  /* 0x0000008029487210 */ /* 0x008fe20007b5e012 */
[----:B------:R-:W-:Y:S03]  /*5130*/  BSSY B2, `(.L_x_6157) ;  /* 0x0000077000027945 */ /* 0x000fe60003800000 */
[----:B------:R-:W-:Y:S01]  /*5140*/  IADD3.X R73, R38, R131, R19, P2, P3 ;  /* 0x0000008326497210 */ /* 0x000fe200017e6413 */
[----:B------:R-:W-:Y:S08]  /*5150*/  @P0 BRA `(.L_x_6158) ;  /* 0x0000000400d00947 */ /* 0x000ff00003800000 */
[----:B-12---:R1:W2:Y:S01]  /*5160*/  LDS.128 R52, [R118+0x24400] ;  /* 0x0244000076347984 */ /* 0x0062a20000000c00 */
        /* <DEDUP_REMOVED lines=110> */
.L_x_6160:
[----:B------:R-:W-:Y:S05]  /*5850*/  BSYNC B3 ;  /* 0x0000000000037941 */ /* 0x000fea0003800000 */
.L_x_6159:
[----:B------:R-:W-:Y:S02]  /*5860*/  ULDC.64 UR4, c[0x0][0x2e8] ;  /* 0x0000ba0000047ab9 */ /* 0x000fe40000000a00 */
[----:B------:R-:W-:-:S04]  /*5870*/  IADD3 R68, P2, P3, R72, UR4, R46 ;  /* 0x0000000448447c10 */ /* 0x000fc8000fb5e02e */
[----:B------:R-:W-:-:S05]  /*5880*/  IADD3.X R69, R73, UR5, R20, P2, P3 ;  /* 0x0000000549457c10 */ /* 0x000fca00097e6414 */
[----:B--2---:R3:W-:Y:S04]  /*5890*/  STG.E.128 desc[UR60][R68.64], R52 ;  /* 0x0000003444007986 */ /* 0x0047e8000c101d3c */
.L_x_6158:
[----:B------:R-:W-:Y:S05]  /*58a0*/  BSYNC B2 ;  /* 0x0000000000027941 */ /* 0x000fea0003800000 */
.L_x_6157:
[----:B------:R-:W-:Y:S05]  /*58b0*/  @P1 BRA `(.L_x_6156) ;  /* 0x0000000400e01947 */ /* 0x000fea0003800000 */
[----:B------:R-:W-:Y:S01]  /*58c0*/  LOP3.LUT P2, RZ, R229, 0x4, RZ, 0xc0, !PT ;  /* 0x00000004e5ff7812 */ /* 0x000fe2000784c0ff */
[C---:B-123--:R-:W-:Y:S01]  /*58d0*/  VIADD R53, R151.reuse, 0x40 ;  /* 0x0000004097357836 */ /* 0x04efe20000000000 */
[----:B------:R-:W-:Y:S11]  /*58e0*/  BSSY B2, `(.L_x_6161) ;  /* 0x0000071000027945 */ /* 0x000ff60003800000 */
[----:B------:R-:W-:Y:S01]  /*58f0*/  @P2 VIADD R53, R151, 0xffffffc0 ;  /* 0xffffffc097352836 */ /* 0x000fe20000000000 */
[----:B------:R-:W-:-:S04]  /*5900*/  ISETP.GE.AND P2, PT, R230, R130, PT ;  /* 0x00000082e600720c */ /* 0x000fc80003f46270 */
[----:B------:R-:W-:-:S06]  /*5910*/  IADD3 R53, R16, R53, RZ ;  /* 0x0000003510357210 */ /* 0x000fcc0007ffe0ff */
[----:B------:R-:W1:Y:S03]  /*5920*/  LDS.128 R52, [R53+0x24400] ;  /* 0x0244000035347984 */ /* 0x000e660000000c00 */
[----:B------:R-:W-:Y:S05]  /*5930*/  @P2 BRA `(.L_x_6162) ;  /* 0x0000000400ac2947 */ /* 0x000fea0003800000 */
        /* <DEDUP_REMOVED lines=12> */
[----:B-1----:R-:W-:Y:S01]  /*5a00*/  IMAD.MOV.U32 R64, RZ, RZ, R52 ;  /* 0x000000ffff407224 */ /* 0x002fe200078e0034 */
        /* <DEDUP_REMOVED lines=94> */
.L_x_6162:
[----:B------:R-:W-:Y:S05]  /*5ff0*/  BSYNC B2 ;  /* 0x0000000000027941 */ /* 0x000fea0003800000 */
.L_x_6161:
[----:B------:R-:W-:Y:S02]  /*6000*/  ULDC.64 UR4, c[0x0][0x2e8] ;  /* 0x0000ba0000047ab9 */ /* 0x000fe40000000a00 */
[----:B------:R-:W-:-:S04]  /*6010*/  IADD3 R64, P2, P3, R15, UR4, R72 ;  /* 0x000000040f407c10 */ /* 0x000fc8000fb5e048 */
[----:B------:R-:W-:-:S05]  /*6020*/  IADD3.X R65, R108, UR5, R73, P2, P3 ;  /* 0x000000056c417c10 */ /* 0x000fca00097e6449 */
[----:B-1----:R4:W-:Y:S04]  /*6030*/  STG.E.128 desc[UR60][R64.64], R52 ;  /* 0x0000003440007986 */ /* 0x0029e8000c101d3c */
.L_x_6156:
[----:B------:R-:W-:Y:S05]  /*6040*/  BSYNC B1 ;  /* 0x0000000000017941 */ /* 0x000fea0003800000 */
.L_x_6155:
[----:B------:R-:W-:Y:S05]  /*6050*/  @P4 BRA `(.L_x_6163) ;  /* 0x0000005c00b84947 */ /* 0x000fea0003800000 */
[----:B------:R-:W-:Y:S01]  /*6060*/  IADD3 R128, P2, P3, R37, R128, R18 ;  /* 0x0000008025807210 */ /* 0x000fe20007b5e012 */
[----:B------:R-:W-:Y:S03]  /*6070*/  BSSY B1, `(.L_x_6164) ;  /* 0x0000077000017945 */ /* 0x000fe60003800000 */
[----:B------:R-:W-:Y:S01]  /*6080*/  IADD3.X R131, R33, R131, R19, P2, P3 ;  /* 0x0000008321837210 */ /* 0x000fe200017e6413 */
[----:B------:R-:W-:Y:S08]  /*6090*/  @P0 BRA `(.L_x_6165) ;  /* 0x0000000400d00947 */ /* 0x000ff00003800000 */
[----:B-1234-:R1:W2:Y:S01]  /*60a0*/  LDS.128 R52, [R118+0x26400] ;  /* 0x0264000076347984 */ /* 0x01e2a20000000c00 */
[----:B------:R-:W-:Y:S01]  /*60b0*/  ISETP.GE.AND P2, PT, R22, R130, PT ;  /* 0x000000821600720c */ /* 0x000fe20003f46270 */
[----:B------:R-:W-:-:S12]  /*60c0*/  BSSY B2, `(.L_x_6166) ;  /* 0x000006d000027945 */ /* 0x000fd80003800000 */
[----:B-1----:R-:W-:Y:S05]  /*60d0*/  @P2 BRA `(.L_x_6167) ;  /* 0x0000000400ac2947 */ /* 0x002fea0003800000 */
[----:B------:R-:W-:Y:S02]  /*60e0*/  SHF.R.U32.HI R68, RZ, 0x8, R61 ;  /* 0x00000008ff447819 */ /* 0x000fe4000001163d */
[--C-:B------:R-:W-:Y:S02]  /*60f0*/  SHF.R.U32.HI R65, RZ, 0x18, R63.reuse ;  /* 0x00000018ff417819 */ /* 0x100fe4000001163f */
[----:B------:R-:W-:Y:S02]  /*6100*/  LOP3.LUT R62, R63, 0xff, RZ, 0xc0, !PT ;  /* 0x000000ff3f3e7812 */ /* 0x000fe400078ec0ff */
[----:B------:R-:W-:Y:S02]  /*6110*/  SHF.R.U32.HI R64, RZ, 0x8, R63 ;  /* 0x00000008ff407819 */ /* 0x000fe4000001163f */
[----:B------:R-:W-:Y:S02]  /*6120*/  SHF.R.U32.HI R69, RZ, 0x18, R61 ;  /* 0x00000018ff457819 */ /* 0x000fe4000001163d */
[----:B------:R-:W-:Y:S01]  /*6130*/  LOP3.LUT R60, R61, 0xff, RZ, 0xc0, !PT ;  /* 0x000000ff3d3c7812 */ /* 0x000fe200078ec0ff */
[----:B------:R-:W-:Y:S01]  /*6140*/  IMAD.SHL.U32 R64, R64, 0x100, RZ ;  /* 0x0000010040407824 */ /* 0x000fe200078e00ff */
[----:B------:R-:W-:-:S02]  /*6150*/  SHF.R.U32.HI R66, RZ, 0x10, R63 ;  /* 0x00000010ff427819 */ /* 0x000fc4000001163f */
[----:B------:R-:W-:Y:S01]  /*6160*/  PRMT R63, R65, 0x654, R62 ;  /* 0x00000654413f7816 */ /* 0x000fe2000000003e */
[----:B------:R-:W-:Y:S01]  /*6170*/  IMAD.SHL.U32 R62, R68, 0x100, RZ ;  /* 0x00000100443e7824 */ /* 0x000fe200078e00ff */
[----:B------:R-:W-:Y:S02]  /*6180*/  SHF.R.U32.HI R67, RZ, 0x10, R61 ;  /* 0x00000010ff437819 */ /* 0x000fe4000001163d */
[----:B------:R-:W-:Y:S01]  /*6190*/  PRMT R61, R69, 0x654, R60 ;  /* 0x00000654453d7816 */ /* 0x000fe2000000003c */
[----:B--2---:R-:W-:Y:S01]  /*61a0*/  IMAD.MOV.U32 R60, RZ, RZ, R52 ;  /* 0x000000ffff3c7224 */ /* 0x004fe200078e0034 */
[----:B------:R-:W-:Y:S02]  /*61b0*/  LOP3.LUT R63, R63, 0xff00, R64, 0xf8, !PT ;  /* 0x0000ff003f3f7812 */ /* 0x000fe400078ef840 */
[----:B------:R-:W-:Y:S01]  /*61c0*/  LOP3.LUT R61, R61, 0xff00, R62, 0xf8, !PT ;  /* 0x0000ff003d3d7812 */ /* 0x000fe200078ef83e */
[----:B------:R-:W-:Y:S01]  /*61d0*/  IMAD.U32 R62, R67, 0x10000, RZ ;  /* 0x00010000433e7824 */ /* 0x000fe200078e00ff */
[----:B------:R-:W-:-:S02]  /*61e0*/  SHF.L.U32 R66, R66, 0x10, RZ ;  /* 0x0000001042427819 */ /* 0x000fc400000006ff */
        /* <DEDUP_REMOVED lines=90> */
.L_x_6167:
[----:B------:R-:W-:Y:S05]  /*6790*/  BSYNC B2 ;  /* 0x0000000000027941 */ /* 0x000fea0003800000 */
.L_x_6166:
[----:B------:R-:W-:Y:S02]  /*67a0*/  ULDC.64 UR4, c[0x0][0x2e8] ;  /* 0x0000ba0000047ab9 */ /* 0x000fe40000000a00 */
[----:B------:R-:W-:-:S04]  /*67b0*/  IADD3 R60, P2, P3, R128, UR4, R46 ;  /* 0x00000004803c7c10 */ /* 0x000fc8000fb5e02e */
[----:B------:R-:W-:-:S05]  /*67c0*/  IADD3.X R61, R131, UR5, R20, P2, P3 ;  /* 0x00000005833d7c10 */ /* 0x000fca00097e6414 */
[----:B--2---:R1:W-:Y:S04]  /*67d0*/  STG.E.128 desc[UR60][R60.64], R52 ;  /* 0x000000343c007986 */ /* 0x0043e8000c101d3c */
.L_x_6165:
[----:B------:R-:W-:Y:S05]  /*67e0*/  BSYNC B1 ;  /* 0x0000000000017941 */ /* 0x000fea0003800000 */
.L_x_6164:
[----:B------:R-:W-:Y:S05]  /*67f0*/  @P1 BRA `(.L_x_6163) ;  /* 0x0000005400d01947 */ /* 0x000fea0003800000 */
[----:B------:R-:W-:Y:S01]  /*6800*/  LOP3.LUT P2, RZ, R229, 0x4, RZ, 0xc0, !PT ;  /* 0x00000004e5ff7812 */ /* 0x000fe2000784c0ff */
[C---:B-1234-:R-:W-:Y:S01]  /*6810*/  VIADD R53, R151.reuse, 0x40 ;  /* 0x0000004097357836 */ /* 0x05efe20000000000 */
[----:B------:R-:W-:Y:S11]  /*6820*/  BSSY B1, `(.L_x_6168) ;  /* 0x0000071000017945 */ /* 0x000ff60003800000 */
[----:B------:R-:W-:Y:S01]  /*6830*/  @P2 VIADD R53, R151, 0xffffffc0 ;  /* 0xffffffc097352836 */ /* 0x000fe20000000000 */
[----:B------:R-:W-:-:S03]  /*6840*/  ISETP.GE.AND P2, PT, R230, R130, PT ;  /* 0x00000082e600720c */ /* 0x000fc60003f46270 */
[----:B------:R-:W-:-:S06]  /*6850*/  IMAD.IADD R53, R16, 0x1, R53 ;  /* 0x0000000110357824 */ /* 0x000fcc00078e0235 */
[----:B------:R-:W1:Y:S04]  /*6860*/  LDS.128 R52, [R53+0x26400] ;  /* 0x0264000035347984 */ /* 0x000e680000000c00 */
[----:B------:R-:W-:Y:S05]  /*6870*/  @P2 BRA `(.L_x_6169) ;  /* 0x0000000400ac2947 */ /* 0x000fea0003800000 */
[----:B------:R-:W-:Y:S01]  /*6880*/  SHF.R.U32.HI R61, RZ, 0x8, R59 ;  /* 0x00000008ff3d7819 */ /* 0x000fe2000001163b */
[----:B-1----:R-:W-:Y:S01]  /*6890*/  IMAD.MOV.U32 R58, RZ, RZ, R55 ;  /* 0x000000ffff3a7224 */ /* 0x002fe200078e0037 */
[--C-:B------:R-:W-:Y:S02]  /*68a0*/  SHF.R.U32.HI R62, RZ, 0x8, R57.reuse ;  /* 0x00000008ff3e7819 */ /* 0x100fe40000011639 */
        /* <DEDUP_REMOVED lines=102> */
[----:B------:R-:W-:Y:S02]  /*6f10*/  F2FP.SATFINITE.E4M3.F32.PACK_AB_MERGE_C R52, R88, R65, R70 ;  /* 0x000000415834723e */ /* 0x000fe40004807046 */
[----:B------:R-:W-:-:S07]  /*6f20*/  MOV R54, R62 ;  /* 0x0000003e00367202 */ /* 0x000fce0000000f00 */
.L_x_6169:
[----:B------:R-:W-:Y:S05]  /*6f30*/  BSYNC B1 ;  /* 0x0000000000017941 */ /* 0x000fea0003800000 */
.L_x_6168:
[----:B------:R-:W-:Y:S02]  /*6f40*/  ULDC.64 UR4, c[0x0][0x2e8] ;  /* 0x0000ba0000047ab9 */ /* 0x000fe40000000a00 */
[----:B------:R-:W-:-:S04]  /*6f50*/  IADD3 R56, P2, P3, R15, UR4, R128 ;  /* 0x000000040f387c10 */ /* 0x000fc8000fb5e080 */
[----:B------:R-:W-:-:S05]  /*6f60*/  IADD3.X R57, R108, UR5, R131, P2, P3 ;  /* 0x000000056c397c10 */ /* 0x000fca00097e6483 */
[----:B-1----:R1:W-:Y:S01]  /*6f70*/  STG.E.128 desc[UR60][R56.64], R52 ;  /* 0x0000003438007986 */ /* 0x0023e2000c101d3c */
[----:B------:R-:W-:Y:S05]  /*6f80*/  BRA `(.L_x_6163) ;  /* 0x0000004c00ec7947 */ /* 0x000fea0003800000 */
.L_x_6127:
[----:B------:R-:W2:Y:S01]  /*6f90*/  LDL R56, [R1+0x44] ;  /* 0x0000440001387983 */ /* 0x000ea20000100800 */
        /* <DEDUP_REMOVED lines=9> */
[----:B------:R-:W-:Y:S02]  /*7030*/  CS2R R74, SRZ ;  /* 0x00000000004a7805 */ /* 0x000fe4000001ff00 */
[----:B------:R-:W-:Y:S02]  /*7040*/  CS2R R78, SRZ ;  /* 0x00000000004e7805 */ /* 0x000fe4000001ff00 */
[----:B------:R-:W-:Y:S02]  /*7050*/  CS2R R76, SRZ ;  /* 0x00000000004c7805 */ /* 0x000fe4000001ff00 */
[----:B------:R-:W-:Y:S02]  /*7060*/  CS2R R82, SRZ ;  /* 0x0000000000527805 */ /* 0x000fe4000001ff00 */
[----:B------:R-:W-:-:S02]  /*7070*/  CS2R R80, SRZ ;  /* 0x0000000000507805 */ /* 0x000fc4000001ff00 */
[----:B--2---:R-:W-:Y:S01]  /*7080*/  R2UR UR4, R56 ;  /* 0x00000000380472ca */ /* 0x004fe200000e0000 */
[----:B------:R-:W-:-:S05]  /*7090*/  VIADD R56, R228, 0xc0 ;  /* 0x000000c0e4387836 */ /* 0x000fca0000000000 */
        /* <DEDUP_REMOVED lines=12> */
[----:B------:R-:W0:Y:S03]  /*7160*/  @!P2 LDC.64 R56, c[0x0][0x408] ;  /* 0x00010200ff38ab82 */ /* 0x000e260000000a00 */
[----:B------:R-:W2:Y:S01]  /*7170*/  @!P2 LDG.E.128 R76, desc[UR60][R84.64] ;  /* 0x0000003c544ca981 */ /* 0x000ea2000c1e1d00 */
[----:B0-----:R-:W-:-:S04]  /*7180*/  @!P2 IMAD.WIDE.U32 R58, R56, 0xc0, R54 ;  /* 0x000000c0383aa825 */ /* 0x001fc800078e0036 */
[----:B------:R-:W-:Y:S01]  /*7190*/  @!P2 IMAD R57, R57, 0xc0, RZ ;  /* 0x000000c03939a824 */ /* 0x000fe200078e02ff */
[----:B---3--:R-:W-:-:S04]  /*71a0*/  @!P2 IADD3 R86, P3, P4, R98, R86, R58 ;  /* 0x000000566256a210 */ /* 0x008fc80007c7e03a */
[----:B------:R-:W-:-:S04]  /*71b0*/  @!P2 IADD3 R56, R59, R57, RZ ;  /* 0x000000393b38a210 */ /* 0x000fc80007ffe0ff */
[----:B------:R-:W-:Y:S02]  /*71c0*/  @!P2 IADD3.X R87, R29, R87, R56, P3, P4 ;  /* 0x000000571d57a210 */ /* 0x000fe40001fe8438 */
[----:B-1----:R-:W-:-:S03]  /*71d0*/  @!P5 IADD3 R62, P3, P4, R98, R62, R54 ;  /* 0x0000003e623ed210 */ /* 0x002fc60007c7e036 */
[----:B------:R-:W3:Y:S01]  /*71e0*/  @!P2 LDG.E.128 R80, desc[UR60][R86.64] ;  /* 0x0000003c5650a981 */ /* 0x000ee2000c1e1d00 */
[----:B------:R-:W-:Y:S02]  /*71f0*/  @!P5 IADD3.X R63, R29, R63, R111, P3, P4 ;  /* 0x0000003f1d3fd210 */ /* 0x000fe40001fe846f */
[----:B------:R-:W-:-:S04]  /*7200*/  ISETP.GE.AND P4, PT, R64, R119, PT ;  /* 0x000000774000720c */ /* 0x000fc80003f86270 */
        /* <DEDUP_REMOVED lines=8> */
[----:B------:R-:W4:Y:S03]  /*7290*/  @!P3 LDC.64 R72, c[0x0][0x3e8] ;  /* 0x0000fa00ff48bb82 */ /* 0x000f260000000a00 */
[----:B------:R-:W-:Y:S02]  /*72a0*/  @!P3 IADD3.X R56, R31, R11, R125, P0, P6 ;  /* 0x0000000b1f38b210 */ /* 0x000fe400007ec47d */
[----:B------:R-:W-:-:S03]  /*72b0*/  @!P4 IADD3 R57, P0, P6, R98, R54, R6 ;  /* 0x000000366239c210 */ /* 0x000fc60007e1e006 */
[----:B------:R-:W5:Y:S01]  /*72c0*/  @!P3 LDC.64 R88, c[0x0][0x400] ;  /* 0x00010000ff58bb82 */ /* 0x000f620000000a00 */
[----:B------:R-:W-:Y:S02]  /*72d0*/  @!P4 IADD3.X R58, R29, R111, R8, P0, P6 ;  /* 0x0000006f1d3ac210 */ /* 0x000fe400007ec408 */
[----:B------:R-:W-:-:S04]  /*72e0*/  @!P3 IADD3 R55, P0, P6, R98, R5, R54 ;  /* 0x000000056237b210 */ /* 0x000fc80007e1e036 */
[----:B------:R-:W-:Y:S02]  /*72f0*/  @!P3 IADD3.X R52, R29, R7, R111, P0, P6 ;  /* 0x000000071d34b210 */ /* 0x000fe400007ec46f */
[----:B0-----:R-:W-:Y:S02]  /*7300*/  @!P4 IADD3 R68, P6, R59, R68, RZ ;  /* 0x000000443b44c210 */ /* 0x001fe40007fde0ff */
[----:B------:R-:W-:Y:S02]  /*7310*/  CS2R R66, SRZ ;  /* 0x0000000000427805 */ /* 0x000fe4000001ff00 */
[----:B------:R-:W-:Y:S01]  /*7320*/  ISETP.NE.AND P0, PT, R65, RZ, PT ;  /* 0x000000ff4100720c */ /* 0x000fe20003f05270 */
[----:B------:R-:W-:Y:S01]  /*7330*/  @!P4 IMAD.X R69, R64, 0x1, R69, P6 ;  /* 0x000000014045c824 */ /* 0x000fe200030e0645 */
[----:B-1----:R-:W-:-:S05]  /*7340*/  @!P4 IADD3 R70, P6, R57, R70, RZ ;  /* 0x000000463946c210 */ /* 0x002fca0007fde0ff */
[----:B------:R-:W-:Y:S01]  /*7350*/  @!P4 IMAD.X R71, R58, 0x1, R71, P6 ;  /* 0x000000013a47c824 */ /* 0x000fe200030e0647 */
[----:B----4-:R-:W-:Y:S02]  /*7360*/  @!P3 IADD3 R72, P6, R53, R72, RZ ;  /* 0x000000483548b210 */ /* 0x010fe40007fde0ff */
[----:B------:R-:W-:Y:S02]  /*7370*/  CS2R R58, SRZ ;  /* 0x00000000003a7805 */ /* 0x000fe4000001ff00 */
[----:B------:R-:W-:Y:S02]  /*7380*/  @!P3 IADD3.X R73, R56, R73, RZ, P6, !PT ;  /* 0x000000493849b210 */ /* 0x000fe400037fe4ff */
[----:B------:R-:W-:Y:S02]  /*7390*/  CS2R R56, SRZ ;  /* 0x0000000000387805 */ /* 0x000fe4000001ff00 */
[----:B-----5:R-:W-:Y:S02]  /*73a0*/  @!P3 IADD3 R88, P6, R55, R88, RZ ;  /* 0x000000583758b210 */ /* 0x020fe40007fde0ff */
[----:B------:R-:W-:-:S03]  /*73b0*/  CS2R R54, SRZ ;  /* 0x0000000000367805 */ /* 0x000fc6000001ff00 */
[----:B------:R-:W-:Y:S01]  /*73c0*/  @!P3 IMAD.X R89, R52, 0x1, R89, P6 ;  /* 0x000000013459b824 */ /* 0x000fe200030e0659 */
[----:B------:R-:W-:Y:S01]  /*73d0*/  CS2R R52, SRZ ;  /* 0x0000000000347805 */ /* 0x000fe2000001ff00 */
[----:B------:R0:W4:Y:S01]  /*73e0*/  @!P5 LDG.E.128 R56, desc[UR60][R62.64] ;  /* 0x0000003c3e38d981 */ /* 0x000122000c1e1d00 */
[----:B------:R-:W-:-:S04]  /*73f0*/  CS2R R64, SRZ ;  /* 0x0000000000407805 */ /* 0x000fc8000001ff00 */
[----:B------:R1:W5:Y:S04]  /*7400*/  @!P5 LDG.E.128 R52, desc[UR60][R60.64] ;  /* 0x0000003c3c34d981 */ /* 0x000368000c1e1d00 */
[----:B------:R1:W5:Y:S01]  /*7410*/  @!P4 LDG.E.128 R64, desc[UR60][R70.64] ;  /* 0x0000003c4640c981 */ /* 0x000362000c1e1d00 */
[----:B0-----:R-:W-:Y:S02]  /*7420*/  CS2R R62, SRZ ;  /* 0x00000000003e7805 */ /* 0x001fe4000001ff00 */
[----:B-1----:R-:W-:Y:S02]  /*7430*/  CS2R R60, SRZ ;  /* 0x00000000003c7805 */ /* 0x002fe4000001ff00 */
[----:B------:R-:W-:-:S04]  /*7440*/  CS2R R70, SRZ ;  /* 0x0000000000467805 */ /* 0x000fc8000001ff00 */
[----:B------:R0:W5:Y:S02]  /*7450*/  @!P4 LDG.E.128 R60, desc[UR60][R68.64] ;  /* 0x0000003c443cc981 */ /* 0x000164000c1e1d00 */
[----:B0-----:R-:W-:-:S06]  /*7460*/  CS2R R68, SRZ ;  /* 0x0000000000447805 */ /* 0x001fcc000001ff00 */
[----:B------:R0:W5:Y:S02]  /*7470*/  @!P3 LDG.E.128 R68, desc[UR60][R72.64] ;  /* 0x0000003c4844b981 */ /* 0x000164000c1e1d00 */
[----:B0-----:R-:W-:-:S06]  /*7480*/  CS2R R72, SRZ ;  /* 0x0000000000487805 */ /* 0x001fcc000001ff00 */
[----:B------:R-:W5:Y:S01]  /*7490*/  @!P3 LDG.E.128 R72, desc[UR60][R88.64] ;  /* 0x0000003c5848b981 */ /* 0x000f62000c1e1d00 */
[----:B------:R-:W-:-:S06]  /*74a0*/  UISETP.NE.AND UP0, UPT, UR4, 0x3, UPT ;  /* 0x000000030400788c */ /* 0x000fcc000bf05270 */
[----:B------:R-:W-:Y:S02]  /*74b0*/  PLOP3.LUT P5, PT, PT, PT, UP0, 0x80, 0x0 ;  /* 0x000000000000781c */ /* 0x000fe40003faf008 */
[----:B------:R-:W-:Y:S01]  /*74c0*/  ISETP.GE.AND P2, PT, R18, R130, PT ;  /* 0x000000821200720c */ /* 0x000fe20003f46270 */
[----:B--2---:R-:W-:Y:S01]  /*74d0*/  IMAD.MOV.U32 R142, RZ, RZ, R78 ;  /* 0x000000ffff8e7224 */ /* 0x004fe200078e004e */
[----:B------:R-:W-:Y:S01]  /*74e0*/  MOV R143, R76 ;  /* 0x0000004c008f7202 */ /* 0x000fe20000000f00 */
[----:B---3--:R-:W-:Y:S02]  /*74f0*/  IMAD.MOV.U32 R144, RZ, RZ, R82 ;  /* 0x000000ffff907224 */ /* 0x008fe400078e0052 */
[----:B------:R-:W-:Y:S02]  /*7500*/  IMAD.MOV.U32 R145, RZ, RZ, R80 ;  /* 0x000000ffff917224 */ /* 0x000fe400078e0050 */
[----:B----4-:R-:W-:Y:S01]  /*7510*/  IMAD.MOV.U32 R158, RZ, RZ, R58 ;  /* 0x000000ffff9e7224 */ /* 0x010fe200078e003a */
[----:B------:R-:W-:Y:S01]  /*7520*/  MOV R162, R56 ;  /* 0x0000003800a27202 */ /* 0x000fe20000000f00 */
[----:B-----5:R-:W-:-:S02]  /*7530*/  IMAD.MOV.U32 R160, RZ, RZ, R54 ;  /* 0x000000ffffa07224 */ /* 0x020fc400078e0036 */
[----:B------:R-:W-:Y:S02]  /*7540*/  IMAD.MOV.U32 R161, RZ, RZ, R52 ;  /* 0x000000ffffa17224 */ /* 0x000fe400078e0034 */
[----:B------:R-:W-:Y:S02]  /*7550*/  IMAD.MOV.U32 R154, RZ, RZ, R66 ;  /* 0x000000ffff9a7224 */ /* 0x000fe400078e0042 */
[----:B------:R-:W-:Y:S02]  /*7560*/  IMAD.MOV.U32 R155, RZ, RZ, R64 ;  /* 0x000000ffff9b7224 */ /* 0x000fe400078e0040 */
[----:B------:R-:W-:Y:S02]  /*7570*/  IMAD.MOV.U32 R152, RZ, RZ, R62 ;  /* 0x000000ffff987224 */ /* 0x000fe400078e003e */
[----:B------:R-:W-:Y:S01]  /*7580*/  IMAD.MOV.U32 R153, RZ, RZ, R60 ;  /* 0x000000ffff997224 */ /* 0x000fe200078e003c */
[----:B------:R-:W-:Y:S01]  /*7590*/  MOV R148, R70 ;  /* 0x0000004600947202 */ /* 0x000fe20000000f00 */
[----:B------:R-:W-:-:S02]  /*75a0*/  IMAD.MOV.U32 R149, RZ, RZ, R68 ;  /* 0x000000ffff957224 */ /* 0x000fc400078e0044 */
[----:B------:R-:W-:Y:S02]  /*75b0*/  IMAD.MOV.U32 R150, RZ, RZ, R74 ;  /* 0x000000ffff967224 */ /* 0x000fe400078e004a */
[----:B------:R-:W-:Y:S01]  /*75c0*/  IMAD.MOV.U32 R151, RZ, RZ, R72 ;  /* 0x000000ffff977224 */ /* 0x000fe200078e0048 */
[----:B------:R-:W-:Y:S06]  /*75d0*/  @!P5 BRA `(.L_x_6170) ;  /* 0x000000000004d947 */ /* 0x000fec0003800000 */
[----:B------:R-:W-:Y:S01]  /*75e0*/  BPT.TRAP 0x1 ;  /* 0x000000040000795c */ /* 0x000fe20000300000 */
.L_x_6170:
[----:B------:R-:W-:Y:S01]  /*75f0*/  IMAD R111, R17, 0x8, R16 ;  /* 0x00000008116f7824 */ /* 0x000fe200078e0210 */
[----:B------:R-:W-:Y:S01]  /*7600*/  SHF.L.U32 R125, R231, 0x1f, RZ ;  /* 0x0000001fe77d7819 */ /* 0x000fe200000006ff */
[----:B------:R-:W0:Y:S01]  /*7610*/  LDC R146, c[0x0][0x2f4] ;  /* 0x0000bd00ff927b82 */ /* 0x000e220000000800 */
[----:B------:R-:W-:Y:S01]  /*7620*/  IMAD.MOV.U32 R129, RZ, RZ, R131 ;  /* 0x000000ffff817224 */ /* 0x000fe200078e0083 */
[----:B------:R-:W-:Y:S01]  /*7630*/  BSSY B1, `(.L_x_6171) ;  /* 0x0000005000017945 */ /* 0x000fe20003800000 */
[----:B------:R-:W1:Y:S05]  /*7640*/  SYNCS.PHASECHK.TRANS64.TRYWAIT P3, [R111+URZ+0x2e890], R125 ;  /* 0x02e8907d6f0075a7 */ /* 0x000e6a000806017f */
[----:B------:R-:W2:Y:S01]  /*7650*/  LDC.64 R130, c[0x0][0x300] ;  /* 0x0000c000ff827b82 */ /* 0x000ea20000000a00 */
[----:B0-----:R-:W-:Y:S01]  /*7660*/  IADD3 R147, -R120, R146, RZ ;  /* 0x0000009278937210 */ /* 0x001fe20007ffe1ff */
[----:B-1----:R-:W-:Y:S06]  /*7670*/  @!P3 BRA `(.L_x_6172) ;  /* 0x000001e0005cb947 */ /* 0x002fec0003800000 */
.L_x_6415:
[----:B------:R-:W-:Y:S05]  /*7680*/  BSYNC B1 ;  /* 0x0000000000017941 */ /* 0x000fea0003800000 */
.L_x_6171:
[----:B------:R-:W-:Y:S01]  /*7690*/  ISETP.GE.OR P3, PT, R228, R119, P0 ;  /* 0x00000077e400720c */ /* 0x000fe20000766670 */
[----:B------:R-:W-:-:S12]  /*76a0*/  BSSY B1, `(.L_x_6173) ;  /* 0x0000100000017945 */ /* 0x000fd80003800000 */
[----:B------:R-:W-:Y:S05]  /*76b0*/  @P3 BRA `(.L_x_6174) ;  /* 0x0000000c00f83947 */ /* 0x000fea0003800000 */
[----:B------:R-:W1:Y:S01]  /*76c0*/  S2R R85, SR_TID.X ;  /* 0x0000000000557919 */ /* 0x000e620000002100 */
[----:B------:R-:W-:Y:S01]  /*76d0*/  SHF.R.S32.HI R84, RZ, 0x1f, R228 ;  /* 0x0000001fff547819 */ /* 0x000fe200000114e4 */
[-C--:B--2---:R-:W-:Y:S01]  /*76e0*/  IMAD.WIDE.U32 R136, R228, R130.reuse, R128 ;  /* 0x00000082e4887225 */ /* 0x084fe200078e0080 */
[----:B------:R-:W-:Y:S01]  /*76f0*/  ISETP.NE.AND P6, PT, R0, RZ, PT ;  /* 0x000000ff0000720c */ /* 0x000fe20003fc5270 */
[----:B------:R-:W-:Y:S02]  /*7700*/  BSSY B2, `(.L_x_6175) ;  /* 0x00000ee000027945 */ /* 0x000fe40003800000 */
[----:B------:R-:W-:Y:S01]  /*7710*/  IMAD R84, R84, R130, RZ ;  /* 0x0000008254547224 */ /* 0x000fe200078e02ff */
[----:B------:R-:W-:-:S03]  /*7720*/  IADD3 R156, P3, P4, R46, R136, R27 ;  /* 0x000000882e9c7210 */ /* 0x000fc60007c7e01b */
[----:B------:R-:W-:Y:S01]  /*7730*/  IMAD R157, R228, R131, R84 ;  /* 0x00000083e49d7224 */ /* 0x000fe200078e0254 */
[----:B------:R-:W-:-:S03]  /*7740*/  SEL R84, R120, R147, !P6 ;  /* 0x0000009378547207 */ /* 0x000fc60007000000 */
[----:B------:R-:W-:-:S05]  /*7750*/  IMAD.IADD R157, R157, 0x1, R137 ;  /* 0x000000019d9d7824 */ /* 0x000fca00078e0289 */
[----:B------:R-:W-:Y:S01]  /*7760*/  IADD3.X R163, R20, R157, R26, P3, P4 ;  /* 0x0000009d14a37210 */ /* 0x000fe20001fe841a */
[----:B-1----:R-:W-:Y:S01]  /*7770*/  VIADD R87, R85, 0xffffff80 ;  /* 0xffffff8055577836 */ /* 0x002fe20000000000 */
[----:B------:R-:W-:-:S04]  /*7780*/  SHF.R.S32.HI R85, RZ, 0x1f, R84 ;  /* 0x0000001fff557819 */ /* 0x000fc80000011454 */
[----:B------:R-:W-:Y:S02]  /*7790*/  LEA.HI R85, R85, R84, RZ, 0x5 ;  /* 0x0000005455557211 */ /* 0x000fe400078f28ff */
[----:B------:R-:W-:Y:S02]  /*77a0*/  SHF.R.S32.HI R86, RZ, 0x1f, R87 ;  /* 0x0000001fff567819 */ /* 0x000fe40000011457 */
[----:B------:R-:W-:Y:S02]  /*77b0*/  LEA.HI.SX32 R85, R85, R28, 0x1b ;  /* 0x0000001c55557211 */ /* 0x000fe400078fdaff */
[----:B------:R-:W-:-:S03]  /*77c0*/  LEA.HI R86, R86, R87, RZ, 0x5 ;  /* 0x0000005756567211 */ /* 0x000fc600078f28ff */
[----:B------:R-:W-:Y:S02]  /*77d0*/  IMAD.SHL.U32 R159, R85, 0x10, RZ ;  /* 0x00000010559f7824 */ /* 0x000fe400078e00ff */
[----:B------:R-:W-:Y:S02]  /*77e0*/  IMAD.SHL.U32 R86, R86, 0x20, RZ ;  /* 0x0000002056567824 */ /* 0x000fe400078e00ff */
[----:B------:R-:W-:Y:S01]  /*77f0*/  IMAD R85, R17, 0x7000, R116 ;  /* 0x0000700011557824 */ /* 0x000fe200078e0274 */
[----:B------:R-:W-:Y:S02]  /*7800*/  LOP3.LUT R84, R3, 0x70, R159, 0xf8, !PT ;  /* 0x0000007003547812 */ /* 0x000fe400078ef89f */
[----:B------:R-:W-:Y:S01]  /*7810*/  LOP3.LUT R86, R86, 0xfffffc00, RZ, 0xc0, !PT ;  /* 0xfffffc0056567812 */ /* 0x000fe200078ec0ff */
[----:B------:R-:W-:Y:S01]  /*7820*/  IMAD.IADD R85, R16, 0x1, R85 ;  /* 0x0000000110557824 */ /* 0x000fe200078e0255 */
[----:B------:R-:W-:-:S04]  /*7830*/  LOP3.LUT R84, R84, R43, RZ, 0x3c, !PT ;  /* 0x0000002b54547212 */ /* 0x000fc800078e3cff */
[----:B------:R-:W-:-:S05]  /*7840*/  IADD3 R84, R86, R84, RZ ;  /* 0x0000005456547210 */ /* 0x000fca0007ffe0ff */
[----:B------:R-:W-:-:S04]  /*7850*/  IMAD R87, R17, 0x7000, R84 ;  /* 0x0000700011577824 */ /* 0x000fc800078e0254 */
[----:B------:R-:W-:Y:S02]  /*7860*/  IMAD.IADD R88, R16, 0x1, R87 ;  /* 0x0000000110587824 */ /* 0x000fe400078e0257 */
[----:B------:R-:W1:Y:S04]  /*7870*/  LDS.128 R84, [R85+0x20400] ;  /* 0x0204000055547984 */ /* 0x000e680000000c00 */
[----:B------:R-:W2:Y:S01]  /*7880*/  LDS.128 R88, [R88+0x20400] ;  /* 0x0204000058587984 */ /* 0x000ea20000000c00 */
[----:B------:R-:W-:Y:S05]  /*7890*/  @P2 BRA `(.L_x_6176) ;  /* 0x0000000c00502947 */ /* 0x000fea0003800000 */
[--C-:B------:R-:W-:Y:S02]  /*78a0*/  SHF.R.U32.HI R171, RZ, 0x8, R53.reuse ;  /* 0x00000008ffab7819 */ /* 0x100fe40000011635 */
[--C-:B------:R-:W-:Y:S02]  /*78b0*/  SHF.R.U32.HI R173, RZ, 0x18, R53.reuse ;  /* 0x00000018ffad7819 */ /* 0x100fe40000011635 */
[----:B------:R-:W-:Y:S02]  /*78c0*/  LOP3.LUT R164, R53, 0xff, RZ, 0xc0, !PT ;  /* 0x000000ff35a47812 */ /* 0x000fe400078ec0ff */
[----:B------:R-:W-:Y:S02]  /*78d0*/  SHF.R.U32.HI R54, RZ, 0x10, R53 ;  /* 0x00000010ff367819 */ /* 0x000fe40000011635 */
[--C-:B------:R-:W-:Y:S02]  /*78e0*/  SHF.R.U32.HI R169, RZ, 0x18, R57.reuse ;  /* 0x00000018ffa97819 */ /* 0x100fe40000011639 */
[----:B------:R-:W-:Y:S01]  /*78f0*/  LOP3.LUT R166, R57, 0xff, RZ, 0xc0, !PT ;  /* 0x000000ff39a67812 */ /* 0x000fe200078ec0ff */
[----:B------:R-:W-:Y:S01]  /*7900*/  IMAD.U32 R54, R54, 0x10000, RZ ;  /* 0x0001000036367824 */ /* 0x000fe200078e00ff */
[----:B------:R-:W-:-:S02]  /*7910*/  SHF.R.U32.HI R58, RZ, 0x8, R57 ;  /* 0x00000008ff3a7819 */ /* 0x000fc40000011639 */
[----:B------:R-:W-:Y:S01]  /*7920*/  SHF.R.U32.HI R53, RZ, 0x10, R57 ;  /* 0x00000010ff357819 */ /* 0x000fe20000011639 */
[----:B------:R-:W-:Y:S01]  /*7930*/  IMAD.SHL.U32 R57, R171, 0x100, RZ ;  /* 0x00000100ab397824 */ /* 0x000fe200078e00ff */
[----:B------:R-:W-:Y:S02]  /*7940*/  SHF.R.U32.HI R56, RZ, 0x8, R55 ;  /* 0x00000008ff387819 */ /* 0x000fe40000011637 */
[----:B------:R-:W-:Y:S01]  /*7950*/  SHF.R.U32.HI R168, RZ, 0x8, R59 ;  /* 0x00000008ffa87819 */ /* 0x000fe2000001163b */
[----:B------:R-:W-:Y:S01]  /*7960*/  IMAD.U32 R53, R53, 0x10000, RZ ;  /* 0x0001000035357824 */ /* 0x000fe200078e00ff */
[----:B------:R-:W-:Y:S01]  /*7970*/  PRMT R164, R173, 0x654, R164 ;  /* 0x00000654ada47816 */ /* 0x000fe200000000a4 */
[----:B------:R-:W-:Y:S01]  /*7980*/  IMAD.SHL.U32 R56, R56, 0x100, RZ ;  /* 0x0000010038387824 */ /* 0x000fe200078e00ff */
[----:B------:R-:W-:Y:S02]  /*7990*/  SHF.R.U32.HI R172, RZ, 0x18, R55 ;  /* 0x00000018ffac7819 */ /* 0x000fe40000011637 */
[----:B------:R-:W-:-:S02]  /*79a0*/  LOP3.LUT R165, R55, 0xff, RZ, 0xc0, !PT ;  /* 0x000000ff37a57812 */ /* 0x000fc400078ec0ff */
[----:B------:R-:W-:Y:S02]  /*79b0*/  SHF.R.U32.HI R52, RZ, 0x10, R55 ;  /* 0x00000010ff347819 */ /* 0x000fe40000011637 */
[--C-:B------:R-:W-:Y:S02]  /*79c0*/  SHF.R.U32.HI R170, RZ, 0x18, R59.reuse ;  /* 0x00000018ffaa7819 */ /* 0x100fe4000001163b */
[----:B------:R-:W-:Y:S02]  /*79d0*/  LOP3.LUT R167, R59, 0xff, RZ, 0xc0, !PT ;  /* 0x000000ff3ba77812 */ /* 0x000fe400078ec0ff */
[----:B------:R-:W-:Y:S02]  /*79e0*/  SHF.R.U32.HI R55, RZ, 0x10, R59 ;  /* 0x00000010ff377819 */ /* 0x000fe4000001163b */
[----:B------:R-:W-:Y:S02]  /*79f0*/  LOP3.LUT R57, R164, 0xff00, R57, 0xf8, !PT ;  /* 0x0000ff00a4397812 */ /* 0x000fe400078ef839 */
[----:B------:R-:W-:Y:S01]  /*7a00*/  SHF.L.U32 R59, R58, 0x8, RZ ;  /* 0x000000083a3b7819 */ /* 0x000fe200000006ff */
[----:B------:R-:W-:Y:S01]  /*7a10*/  IMAD.SHL.U32 R58, R168, 0x100, RZ ;  /* 0x00000100a83a7824 */ /* 0x000fe200078e00ff */
[----:B------:R-:W-:-:S02]  /*7a20*/  PRMT R166, R169, 0x654, R166 ;  /* 0x00000654a9a67816 */ /* 0x000fc400000000a6 */
[----:B------:R-:W-:Y:S02]  /*7a30*/  PRMT R165, R172, 0x654, R165 ;  /* 0x00000654aca57816 */ /* 0x000fe400000000a5 */
[----:B------:R-:W-:Y:S02]  /*7a40*/  PRMT R167, R170, 0x654, R167 ;  /* 0x00000654aaa77816 */ /* 0x000fe400000000a7 */
[----:B------:R-:W-:Y:S01]  /*7a50*/  LOP3.LUT R54, R57, 0xff0000, R54, 0xf8, !PT ;  /* 0x00ff000039367812 */ /* 0x000fe200078ef836 */
[----:B------:R-:W-:Y:S01]  /*7a60*/  IMAD.U32 R57, R52, 0x10000, RZ ;  /* 0x0001000034397824 */ /* 0x000fe200078e00ff */
[----:B------:R-:W-:Y:S02]  /*7a70*/  LOP3.LUT R168, R166, 0xff00, R59, 0xf8, !PT ;  /* 0x0000ff00a6a87812 */ /* 0x000fe400078ef83b */
[----:B------:R-:W-:Y:S02]  /*7a80*/  LOP3.LUT R56, R165, 0xff00, R56, 0xf8, !PT ;  /* 0x0000ff00a5387812 */ /* 0x000fe400078ef838 */
        /* <DEDUP_REMOVED lines=9> */
[----:B------:R-:W-:Y:S01]  /*7b20*/  SHF.L.U32 R170, R55, 0x10, RZ ;  /* 0x0000001037aa7819 */ /* 0x000fe200000006ff */
[----:B------:R-:W-:-:S02]  /*7b30*/  HADD2.F32 R58, -RZ, R58.H1_H1 ;  /* 0x3000003aff3a7230 */ /* 0x000fc40000004100 */
[CC--:B------:R-:W-:Y:S01]  /*7b40*/  FMUL.FTZ R171, R57.reuse, R167.reuse ;  /* 0x000000a739ab7220 */ /* 0x0c0fe20000410000 */
[--C-:B------:R-:W-:Y:S02]  /*7b50*/  HADD2.F32 R165, -RZ, R164.reuse.H0_H0 ;  /* 0x200000a4ffa57230 */ /* 0x100fe40000004100 */
[C---:B------:R-:W-:Y:S01]  /*7b60*/  FMUL.FTZ R172, R56.reuse, R167 ;  /* 0x000000a738ac7220 */ /* 0x040fe20000410000 */
[----:B------:R-:W-:Y:S01]  /*7b70*/  HADD2.F32 R167, -RZ, R164.H1_H1 ;  /* 0x300000a4ffa77230 */ /* 0x000fe20000004100 */
[----:B------:R-:W-:Y:S01]  /*7b80*/  F2FP.F16.E4M3.UNPACK_B R88, R88 ;  /* 0x00000058ff58723e */ /* 0x000fe200020006ff */
[----:B------:R-:W-:Y:S02]  /*7b90*/  HADD2.F32 R164, -RZ, R59.H1_H1 ;  /* 0x3000003bffa47230 */ /* 0x000fe40000004100 */
[-C--:B------:R-:W-:Y:S01]  /*7ba0*/  FFMA.FTZ R56, R56, R165.reuse, -R171 ;  /* 0x000000a538387223 */ /* 0x080fe200000108ab */
[----:B------:R-:W-:Y:S01]  /*7bb0*/  FFMA.FTZ R57, R57, R165, R172 ;  /* 0x000000a539397223 */ /* 0x000fe200000100ac */
[----:B------:R-:W-:Y:S01]  /*7bc0*/  HADD2.F32 R171, -RZ, R166.H1_H1 ;  /* 0x300000a6ffab7230 */ /* 0x000fe20000004100 */
[----:B------:R-:W-:Y:S01]  /*7bd0*/  F2FP.F16.E4M3.UNPACK_B R166, R162 ;  /* 0x000000a2ffa6723e */ /* 0x000fe200020006ff */
[----:B------:R-:W-:Y:S01]  /*7be0*/  HADD2.F32 R162, -RZ, R88.H0_H0 ;  /* 0x20000058ffa27230 */ /* 0x000fe20000004100 */
[----:B------:R-:W-:-:S02]  /*7bf0*/  F2FP.F16.E4M3.UNPACK_B R165, R161 ;  /* 0x000000a1ffa5723e */ /* 0x000fc400020006ff */
[----:B------:R-:W-:Y:S01]  /*7c00*/  F2FP.F16.E4M3.UNPACK_B R161, R84 ;  /* 0x00000054ffa1723e */ /* 0x000fe200020006ff */
[-C--:B------:R-:W-:Y:S01]  /*7c10*/  FMUL.FTZ R59, R164, R171.reuse ;  /* 0x000000aba43b7220 */ /* 0x080fe20000410000 */
[----:B------:R-:W-:Y:S01]  /*7c20*/  LOP3.LUT R55, R168, 0xff0000, R53, 0xf8, !PT ;  /* 0x00ff0000a8377812 */ /* 0x000fe200078ef835 */
[C---:B------:R-:W-:Y:S01]  /*7c30*/  FMUL.FTZ R171, R58.reuse, R171 ;  /* 0x000000ab3aab7220 */ /* 0x040fe20000410000 */
[----:B------:R-:W-:Y:S01]  /*7c40*/  LOP3.LUT R53, R169, 0xff0000, R170, 0xf8, !PT ;  /* 0x00ff0000a9357812 */ /* 0x000fe200078ef8aa */
        /* <DEDUP_REMOVED lines=13> */
[C---:B------:R-:W-:Y:S01]  /*7d20*/  FMUL.FTZ R162, R164.reuse, R168 ;  /* 0x000000a8a4a27220 */ /* 0x040fe20000410000 */
[----:B------:R-:W-:Y:S01]  /*7d30*/  F2FP.F16.E4M3.UNPACK_B R170, R158.H1 ;  /* 0x0000009effaa723e */ /* 0x000fe200030006ff */
[C---:B------:R-:W-:Y:S01]  /*7d40*/  FMUL.FTZ R171, R161.reuse, R168 ;  /* 0x000000a8a1ab7220 */ /* 0x040fe20000410000 */
[----:B------:R-:W-:Y:S01]  /*7d50*/  F2FP.F16.E4M3.UNPACK_B R166, R90.H1 ;  /* 0x0000005affa6723e */ /* 0x000fe200030006ff */
[-C--:B------:R-:W-:Y:S01]  /*7d60*/  FFMA.FTZ R165, R161, R167.reuse, -R162 ;  /* 0x000000a7a1a57223 */ /* 0x080fe200000108a2 */
[----:B------:R-:W-:Y:S01]  /*7d70*/  F2FP.F16.E4M3.UNPACK_B R162, R86.H1 ;  /* 0x00000056ffa2723e */ /* 0x000fe200030006ff */
[----:B------:R-:W-:Y:S01]  /*7d80*/  HADD2.F32 R173, -RZ, R170.H0_H0 ;  /* 0x200000aaffad7230 */ /* 0x000fe20000004100 */
[----:B------:R-:W-:Y:S01]  /*7d90*/  F2FP.F16.E4M3.UNPACK_B R169, R160.H1 ;  /* 0x000000a0ffa9723e */ /* 0x000fe200030006ff */
[----:B------:R-:W-:Y:S02]  /*7da0*/  HADD2.F32 R168, -RZ, R166.H0_H0 ;  /* 0x200000a6ffa87230 */ /* 0x000fe40000004100 */
[----:B------:R-:W-:Y:S01]  /*7db0*/  FFMA.FTZ R161, R164, R167, R171 ;  /* 0x000000a7a4a17223 */ /* 0x000fe200000100ab */
[----:B------:R-:W-:Y:S01]  /*7dc0*/  HADD2.F32 R164, -RZ, R162.H0_H0 ;  /* 0x200000a2ffa47230 */ /* 0x000fe20000004100 */
[----:B------:R-:W-:Y:S01]  /*7dd0*/  F2FP.F16.E4M3.UNPACK_B R86, R86 ;  /* 0x00000056ff56723e */ /* 0x000fe200020006ff */
        /* <DEDUP_REMOVED lines=10> */
[----:B------:R-:W-:Y:S01]  /*7e80*/  F2FP.F16.E4M3.UNPACK_B R168, R158 ;  /* 0x0000009effa8723e */ /* 0x000fe200020006ff */
[C---:B------:R-:W-:Y:S01]  /*7e90*/  FMUL.FTZ R172, R166.reuse, R170 ;  /* 0x000000aaa6ac7220 */ /* 0x040fe20000410000 */
[----:B------:R-:W-:Y:S01]  /*7ea0*/  F2FP.F16.E4M3.UNPACK_B R158, R90 ;  /* 0x0000005aff9e723e */ /* 0x000fe200020006ff */
[----:B------:R-:W-:Y:S01]  /*7eb0*/  FFMA.FTZ R181, R166, R169, R175 ;  /* 0x000000a9a6b57223 */ /* 0x000fe200000100af */
[----:B------:R-:W-:Y:S01]  /*7ec0*/  F2FP.F16.E4M3.UNPACK_B R166, R160 ;  /* 0x000000a0ffa6723e */ /* 0x000fe200020006ff */
[----:B------:R-:W-:Y:S01]  /*7ed0*/  HADD2.F32 R173, -RZ, R168.H0_H0 ;  /* 0x200000a8ffad7230 */ /* 0x000fe20000004100 */
[----:B------:R-:W-:Y:S01]  /*7ee0*/  F2FP.SATFINITE.E4M3.F32.PACK_AB_MERGE_C R57, R58, R57, RZ ;  /* 0x000000393a39723e */ /* 0x000fe200048070ff */
[----:B------:R-:W-:Y:S02]  /*7ef0*/  HADD2.F32 R160, -RZ, R158.H0_H0 ;  /* 0x2000009effa07230 */ /* 0x000fe40000004100 */
[----:B------:R-:W-:Y:S01]  /*7f00*/  FFMA.FTZ R167, R167, R169, -R172 ;  /* 0x000000a9a7a77223 */ /* 0x000fe200000108ac */
[----:B------:R-:W-:Y:S01]  /*7f10*/  HADD2.F32 R175, -RZ, R168.H1_H1 ;  /* 0x300000a8ffaf7230 */ /* 0x000fe20000004100 */
[----:B------:R-:W-:Y:S01]  /*7f20*/  F2FP.SATFINITE.E4M3.F32.PACK_AB_MERGE_C R56, R59, R56, RZ ;  /* 0x000000383b38723e */ /* 0x000fe200048070ff */
[----:B------:R-:W-:-:S02]  /*7f30*/  HADD2.F32 R90, -RZ, R86.H0_H0 ;  /* 0x20000056ff5a7230 */ /* 0x000fc40000004100 */
[----:B------:R-:W-:Y:S01]  /*7f40*/  FMUL.FTZ R177, R160, R173 ;  /* 0x000000ada0b17220 */ /* 0x000fe20000410000 */
[----:B------:R-:W-:Y:S01]  /*7f50*/  HADD2.F32 R158, -RZ, R158.H1_H1 ;  /* 0x3000009eff9e7230 */ /* 0x000fe20000004100 */
[----:B------:R-:W-:Y:S01]  /*7f60*/  F2FP.F16.E4M3.UNPACK_B R58, R89 ;  /* 0x00000059ff3a723e */ /* 0x000fe200020006ff */
[----:B------:R-:W-:Y:S02]  /*7f70*/  HADD2.F32 R86, -RZ, R86.H1_H1 ;  /* 0x30000056ff567230 */ /* 0x000fe40000004100 */
[----:B------:R-:W-:Y:S01]  /*7f80*/  FMUL.FTZ R173, R90, R173 ;  /* 0x000000ad5aad7220 */ /* 0x000fe20000410000 */
[--C-:B------:R-:W-:Y:S02]  /*7f90*/  HADD2.F32 R169, -RZ, R166.reuse.H0_H0 ;  /* 0x200000a6ffa97230 */ /* 0x100fe40000004100 */
[-C--:B------:R-:W-:Y:S01]  /*7fa0*/  FMUL.FTZ R179, R158, R175.reuse ;  /* 0x000000af9eb37220 */ /* 0x080fe20000410000 */
[----:B------:R-:W-:Y:S02]  /*7fb0*/  HADD2.F32 R171, -RZ, R166.H1_H1 ;  /* 0x300000a6ffab7230 */ /* 0x000fe40000004100 */
[----:B------:R-:W-:Y:S01]  /*7fc0*/  FMUL.FTZ R175, R86, R175 ;  /* 0x000000af56af7220 */ /* 0x000fe20000410000 */
[----:B------:R-:W-:Y:S01]  /*7fd0*/  F2FP.F16.E4M3.UNPACK_B R59, R55 ;  /* 0x00000037ff3b723e */ /* 0x000fe200020006ff */
[-C--:B------:R-:W-:Y:S01]  /*7fe0*/  FFMA.FTZ R177, R90, R169.reuse, -R177 ;  /* 0x000000a95ab17223 */ /* 0x080fe200000108b1 */
[----:B------:R-:W-:Y:S01]  /*7ff0*/  F2FP.SATFINITE.E4M3.F32.PACK_AB_MERGE_C R88, R161, R88, R57 ;  /* 0x00000058a158723e */ /* 0x000fe20004807039 */
[----:B------:R-:W-:Y:S01]  /*8000*/  FFMA.FTZ R90, R160, R169, R173 ;  /* 0x000000a9a05a7223 */ /* 0x000fe200000100ad */
[----:B------:R-:W-:Y:S01]  /*8010*/  F2FP.F16.E4M3.UNPACK_B R57, R85 ;  /* 0x00000055ff39723e */ /* 0x000fe200020006ff */
[-C--:B------:R-:W-:Y:S01]  /*8020*/  FFMA.FTZ R175, R158, R171.reuse, R175 ;  /* 0x000000ab9eaf7223 */ /* 0x080fe200000100af */
[----:B------:R-:W-:Y:S01]  /*8030*/  F2FP.SATFINITE.E4M3.F32.PACK_AB_MERGE_C R84, R165, R84, R56 ;  /* 0x00000054a554723e */ /* 0x000fe20004807038 */
[----:B------:R-:W-:Y:S01]  /*8040*/  FFMA.FTZ R86, R86, R171, -R179 ;  /* 0x000000ab56567223 */ /* 0x000fe200000108b3 */
[----:B------:R-:W-:Y:S01]  /*8050*/  HADD2.F32 R158, -RZ, R58.H0_H0 ;  /* 0x2000003aff9e7230 */ /* 0x000fe20000004100 */
[----:B------:R-:W-:Y:S01]  /*8060*/  F2FP.F16.E4M3.UNPACK_B R160, R54 ;  /* 0x00000036ffa0723e */ /* 0x000fe200020006ff */
[----:B------:R-:W-:Y:S01]  /*8070*/  HADD2.F32 R165, -RZ, R59.H0_H0 ;  /* 0x2000003bffa57230 */ /* 0x000fe20000004100 */
[----:B------:R-:W-:Y:S01]  /*8080*/  F2FP.SATFINITE.E4M3.F32.PACK_AB_MERGE_C R162, R167, R162, RZ ;  /* 0x000000a2a7a2723e */ /* 0x000fe200048070ff */
[----:B------:R-:W-:Y:S01]  /*8090*/  HADD2.F32 R56, -RZ, R57.H0_H0 ;  /* 0x20000039ff387230 */ /* 0x000fe20000004100 */
[----:B------:R-:W-:Y:S01]  /*80a0*/  F2FP.F16.E4M3.UNPACK_B R89, R89.H1 ;  /* 0x00000059ff59723e */ /* 0x000fe200030006ff */
        /* <DEDUP_REMOVED lines=17> */
[----:B------:R-:W-:Y:S01]  /*81c0*/  F2FP.SATFINITE.E4M3.F32.PACK_AB_MERGE_C R164, R181, R164, RZ ;  /* 0x000000a4b5a4723e */ /* 0x000fe200048070ff */
[----:B------:R-:W-:-:S02]  /*81d0*/  HADD2.F32 R162, -RZ, R161.H0_H0 ;  /* 0x200000a1ffa27230 */ /* 0x000fc40000004100 */
[----:B------:R-:W-:Y:S01]  /*81e0*/  FFMA.FTZ R58, R58, R160, R165 ;  /* 0x000000a03a3a7223 */ /* 0x000fe200000100a5 */
[----:B------:R-:W-:Y:S01]  /*81f0*/  HADD2.F32 R55, -RZ, R85.H0_H0 ;  /* 0x20000055ff377230 */ /* 0x000fe20000004100 */
[----:B------:R-:W-:Y:S01]  /*8200*/  F2FP.SATFINITE.E4M3.F32.PACK_AB_MERGE_C R90, R175, R90, R164 ;  /* 0x0000005aaf5a723e */ /* 0x000fe200048070a4 */
[----:B------:R-:W-:Y:S02]  /*8210*/  HADD2.F32 R160, -RZ, R89.H1_H1 ;  /* 0x30000059ffa07230 */ /* 0x000fe40000004100 */
[-C--:B------:R-:W-:Y:S01]  /*8220*/  FMUL.FTZ R164, R158, R162.reuse ;  /* 0x000000a29ea47220 */ /* 0x080fe20000410000 */
[--C-:B------:R-:W-:Y:S02]  /*8230*/  HADD2.F32 R89, -RZ, R54.reuse.H0_H0 ;  /* 0x20000036ff597230 */ /* 0x100fe40000004100 */
[----:B------:R-:W-:Y:S01]  /*8240*/  FMUL.FTZ R165, R55, R162 ;  /* 0x000000a237a57220 */ /* 0x000fe20000410000 */
[----:B------:R-:W-:Y:S01]  /*8250*/  HADD2.F32 R85, -RZ, R85.H1_H1 ;  /* 0x30000055ff557230 */ /* 0x000fe20000004100 */
[-C--:B------:R-:W-:Y:S01]  /*8260*/  F2FP.F16.E4M3.UNPACK_B R170, R53.reuse.H1 ;  /* 0x00000035ffaa723e */ /* 0x080fe200030006ff */
[----:B------:R-:W-:Y:S01]  /*8270*/  HADD2.F32 R161, -RZ, R161.H1_H1 ;  /* 0x300000a1ffa17230 */ /* 0x000fe20000004100 */
[----:B------:R-:W-:Y:S01]  /*8280*/  F2FP.F16.E4M3.UNPACK_B R169, R53 ;  /* 0x00000035ffa9723e */ /* 0x000fe200020006ff */
[----:B------:R-:W-:-:S02]  /*8290*/  HADD2.F32 R162, -RZ, R54.H1_H1 ;  /* 0x30000036ffa27230 */ /* 0x000fc40000004100 */
[-C--:B------:R-:W-:Y:S01]  /*82a0*/  FFMA.FTZ R54, R55, R89.reuse, -R164 ;  /* 0x0000005937367223 */ /* 0x080fe200000108a4 */
[----:B------:R-:W-:Y:S01]  /*82b0*/  FFMA.FTZ R55, R158, R89, R165 ;  /* 0x000000599e377223 */ /* 0x000fe200000100a5 */
[CC--:B------:R-:W-:Y:S01]  /*82c0*/  FMUL.FTZ R166, R160.reuse, R161.reuse ;  /* 0x000000a1a0a67220 */ /* 0x0c0fe20000410000 */
[C---:B------:R-:W-:Y:S01]  /*82d0*/  FMUL.FTZ R165, R85.reuse, R161 ;  /* 0x000000a155a57220 */ /* 0x040fe20000410000 */
[----:B------:R-:W-:Y:S01]  /*82e0*/  F2FP.F16.E4M3.UNPACK_B R89, R87 ;  /* 0x00000057ff59723e */ /* 0x000fe200020006ff */
[--C-:B------:R-:W-:Y:S02]  /*82f0*/  HADD2.F32 R171, -RZ, R170.reuse.H0_H0 ;  /* 0x200000aaffab7230 */ /* 0x100fe40000004100 */
[-C--:B------:R-:W-:Y:S01]  /*8300*/  FFMA.FTZ R85, R85, R162.reuse, -R166 ;  /* 0x000000a255557223 */ /* 0x080fe200000108a6 */
[----:B------:R-:W-:Y:S01]  /*8310*/  FFMA.FTZ R158, R160, R162, R165 ;  /* 0x000000a2a09e7223 */ /* 0x000fe200000100a5 */
[----:B------:R-:W-:Y:S01]  /*8320*/  F2FP.F16.E4M3.UNPACK_B R162, R91.H1 ;  /* 0x0000005bffa2723e */ /* 0x000fe200030006ff */
[----:B------:R-:W-:Y:S01]  /*8330*/  HADD2.F32 R170, -RZ, R170.H1_H1 ;  /* 0x300000aaffaa7230 */ /* 0x000fe20000004100 */
[----:B------:R-:W-:-:S02]  /*8340*/  F2FP.F16.E4M3.UNPACK_B R87, R87.H1 ;  /* 0x00000057ff57723e */ /* 0x000fc400030006ff */
[----:B------:R-:W-:Y:S01]  /*8350*/  F2FP.F16.E4M3.UNPACK_B R161, R91 ;  /* 0x0000005bffa1723e */ /* 0x000fe200020006ff */
[----:B------:R-:W-:Y:S01]  /*8360*/  HADD2.F32 R165, -RZ, R162.H0_H0 ;  /* 0x200000a2ffa57230 */ /* 0x000fe20000004100 */
[-C--:B------:R-:W-:Y:S01]  /*8370*/  F2FP.F16.E4M3.UNPACK_B R167, R52.reuse.H1 ;  /* 0x00000034ffa7723e */ /* 0x080fe200030006ff */
[----:B------:R-:W-:Y:S01]  /*8380*/  HADD2.F32 R160, -RZ, R87.H0_H0 ;  /* 0x20000057ffa07230 */ /* 0x000fe20000004100 */
[----:B------:R-:W-:Y:S01]  /*8390*/  F2FP.F16.E4M3.UNPACK_B R166, R52 ;  /* 0x00000034ffa6723e */ /* 0x000fe200020006ff */
[----:B------:R-:W-:Y:S02]  /*83a0*/  HADD2.F32 R164, -RZ, R161.H0_H0 ;  /* 0x200000a1ffa47230 */ /* 0x000fe40000004100 */
[-C--:B------:R-:W-:Y:S01]  /*83b0*/  FMUL.FTZ R175, R165, R171.reuse ;  /* 0x000000aba5af7220 */ /* 0x080fe20000410000 */
[----:B------:R-:W-:Y:S02]  /*83c0*/  HADD2.F32 R52, -RZ, R169.H0_H0 ;  /* 0x200000a9ff347230 */ /* 0x000fe40000004100 */
[----:B------:R-:W-:Y:S01]  /*83d0*/  FMUL.FTZ R174, R160, R171 ;  /* 0x000000aba0ae7220 */ /* 0x000fe20000410000 */
[----:B------:R-:W-:Y:S01]  /*83e0*/  HADD2.F32 R168, -RZ, R167.H0_H0 ;  /* 0x200000a7ffa87230 */ /* 0x000fe20000004100 */
[----:B------:R-:W-:Y:S01]  /*83f0*/  F2FP.SATFINITE.E4M3.F32.PACK_AB_MERGE_C R54, R85, R54, RZ ;  /* 0x000000365536723e */ /* 0x000fe200048070ff */
[----:B------:R-:W-:-:S02]  /*8400*/  HADD2.F32 R91, -RZ, R89.H0_H0 ;  /* 0x20000059ff5b7230 */ /* 0x000fc40000004100 */
[----:B------:R-:W-:Y:S01]  /*8410*/  FMUL.FTZ R172, R164, R52 ;  /* 0x00000034a4ac7220 */ /* 0x000fe20000410000 */
[----:B------:R-:W-:Y:S02]  /*8420*/  HADD2.F32 R53, -RZ, R166.H0_H0 ;  /* 0x200000a6ff357230 */ /* 0x000fe40000004100 */
[----:B------:R-:W-:Y:S01]  /*8430*/  FFMA.FTZ R175, R160, R168, -R175 ;  /* 0x000000a8a0af7223 */ /* 0x000fe200000108af */
[----:B------:R-:W-:Y:S02]  /*8440*/  HADD2.F32 R162, -RZ, R162.H1_H1 ;  /* 0x300000a2ffa27230 */ /* 0x000fe40000004100 */
[----:B------:R-:W-:Y:S01]  /*8450*/  FMUL.FTZ R173, R91, R52 ;  /* 0x000000345bad7220 */ /* 0x000fe20000410000 */
[----:B------:R-:W-:Y:S02]  /*8460*/  HADD2.F32 R87, -RZ, R87.H1_H1 ;  /* 0x30000057ff577230 */ /* 0x000fe40000004100 */
[----:B------:R-:W-:Y:S01]  /*8470*/  FFMA.FTZ R174, R165, R168, R174 ;  /* 0x000000a8a5ae7223 */ /* 0x000fe200000100ae */
[----:B------:R-:W-:-:S02]  /*8480*/  HADD2.F32 R161, -RZ, R161.H1_H1 ;  /* 0x300000a1ffa17230 */ /* 0x000fc40000004100 */
[-C--:B------:R-:W-:Y:S01]  /*8490*/  FFMA.FTZ R52, R91, R53.reuse, -R172 ;  /* 0x000000355b347223 */ /* 0x080fe200000108ac */
[----:B------:R-:W-:Y:S02]  /*84a0*/  HADD2.F32 R160, -RZ, R169.H1_H1 ;  /* 0x300000a9ffa07230 */ /* 0x000fe40000004100 */
[-C--:B------:R-:W-:Y:S01]  /*84b0*/  FMUL.FTZ R168, R162, R170.reuse ;  /* 0x000000aaa2a87220 */ /* 0x080fe20000410000 */
[----:B------:R-:W-:Y:S02]  /*84c0*/  HADD2.F32 R167, -RZ, R167.H1_H1 ;  /* 0x300000a7ffa77230 */ /* 0x000fe40000004100 */
[----:B------:R-:W-:Y:S01]  /*84d0*/  FMUL.FTZ R91, R87, R170 ;  /* 0x000000aa575b7220 */ /* 0x000fe20000410000 */
[----:B------:R-:W-:Y:S02]  /*84e0*/  HADD2.F32 R89, -RZ, R89.H1_H1 ;  /* 0x30000059ff597230 */ /* 0x000fe40000004100 */
[----:B------:R-:W-:Y:S01]  /*84f0*/  FFMA.FTZ R53, R164, R53, R173 ;  /* 0x00000035a4357223 */ /* 0x000fe200000100ad */
[----:B------:R-:W-:-:S02]  /*8500*/  HADD2.F32 R166, -RZ, R166.H1_H1 ;  /* 0x300000a6ffa67230 */ /* 0x000fc40000004100 */
[-C--:B------:R-:W-:Y:S01]  /*8510*/  FMUL.FTZ R164, R161, R160.reuse ;  /* 0x000000a0a1a47220 */ /* 0x080fe20000410000 */
[-C--:B------:R-:W-:Y:S01]  /*8520*/  FFMA.FTZ R168, R87, R167.reuse, -R168 ;  /* 0x000000a757a87223 */ /* 0x080fe200000108a8 */
[C---:B------:R-:W-:Y:S01]  /*8530*/  FMUL.FTZ R160, R89.reuse, R160 ;  /* 0x000000a059a07220 */ /* 0x040fe20000410000 */
[----:B------:R-:W-:Y:S01]  /*8540*/  FFMA.FTZ R91, R162, R167, R91 ;  /* 0x000000a7a25b7223 */ /* 0x000fe2000001005b */
[-C--:B------:R-:W-:Y:S01]  /*8550*/  FFMA.FTZ R89, R89, R166.reuse, -R164 ;  /* 0x000000a659597223 */ /* 0x080fe200000108a4 */
[----:B------:R-:W-:Y:S01]  /*8560*/  F2FP.SATFINITE.E4M3.F32.PACK_AB_MERGE_C R55, R158, R55, RZ ;  /* 0x000000379e37723e */ /* 0x000fe200048070ff */
[----:B------:R-:W-:Y:S01]  /*8570*/  FFMA.FTZ R160, R161, R166, R160 ;  /* 0x000000a6a1a07223 */ /* 0x000fe200000100a0 */
[----:B------:R-:W-:Y:S02]  /*8580*/  F2FP.SATFINITE.E4M3.F32.PACK_AB_MERGE_C R168, R168, R175, RZ ;  /* 0x000000afa8a8723e */ /* 0x000fe400048070ff */
[----:B------:R-:W-:Y:S02]  /*8590*/  F2FP.SATFINITE.E4M3.F32.PACK_AB_MERGE_C R91, R91, R174, RZ ;  /* 0x000000ae5b5b723e */ /* 0x000fe400048070ff */
[----:B------:R-:W-:-:S02]  /*85a0*/  F2FP.SATFINITE.E4M3.F32.PACK_AB_MERGE_C R87, R89, R52, R168 ;  /* 0x000000345957723e */ /* 0x000fc400048070a8 */
[----:B------:R-:W-:Y:S02]  /*85b0*/  F2FP.SATFINITE.E4M3.F32.PACK_AB_MERGE_C R85, R59, R56, R54 ;  /* 0x000000383b55723e */ /* 0x000fe40004807036 */
[----:B------:R-:W-:Y:S02]  /*85c0*/  F2FP.SATFINITE.E4M3.F32.PACK_AB_MERGE_C R89, R58, R57, R55 ;  /* 0x000000393a59723e */ /* 0x000fe40004807037 */
[----:B------:R-:W-:-:S07]  /*85d0*/  F2FP.SATFINITE.E4M3.F32.PACK_AB_MERGE_C R91, R160, R53, R91 ;  /* 0x00000035a05b723e */ /* 0x000fce000480705b */
.L_x_6176:
[----:B------:R-:W-:Y:S05]  /*85e0*/  BSYNC B2 ;  /* 0x0000000000027941 */ /* 0x000fea0003800000 */
.L_x_6175:
        /* <DEDUP_REMOVED lines=11> */
.L_x_6174:
[----:B------:R-:W-:Y:S05]  /*86a0*/  BSYNC B1 ;  /* 0x0000000000017941 */ /* 0x000fea0003800000 */
.L_x_6173:
        /* <DEDUP_REMOVED lines=8> */
[----:B------:R-:W-:Y:S01]  /*8730*/  IADD3 R56, R228, 0x40, RZ ;  /* 0x00000040e4387810 */ /* 0x000fe20007ffe0ff */
[----:B------:R-:W-:Y:S02]  /*8740*/  BSSY B2, `(.L_x_6179) ;  /* 0x00000f7000027945 */ /* 0x000fe40003800000 */
[----:B------:R-:W-:Y:S01]  /*8750*/  IMAD R87, R53, R131, R52 ;  /* 0x0000008335577224 */ /* 0x000fe200078e0234 */
[----:B------:R-:W-:Y:S01]  /*8760*/  SEL R52, R120, R147, !P6 ;  /* 0x0000009378347207 */ /* 0x000fe20007000000 */
[----:B------:R-:W-:Y:S01]  /*8770*/  VIADD R55, R228, 0x40 ;  /* 0x00000040e4377836 */ /* 0x000fe20000000000 */
[----:B------:R-:W-:Y:S01]  /*8780*/  IADD3 R86, P3, P4, R46, R84, R27 ;  /* 0x000000542e567210 */ /* 0x000fe20007c7e01b */
[----:B------:R-:W-:Y:S01]  /*8790*/  IMAD.SHL.U32 R56, R56, 0x80, RZ ;  /* 0x0000008038387824 */ /* 0x000fe200078e00ff */
[----:B------:R-:W-:Y:S01]  /*87a0*/  SHF.R.S32.HI R53, RZ, 0x1f, R52 ;  /* 0x0000001fff357819 */ /* 0x000fe20000011434 */
[----:B------:R-:W-:-:S02]  /*87b0*/  IMAD.SHL.U32 R55, R55, 0x80, RZ ;  /* 0x0000008037377824 */ /* 0x000fc400078e00ff */
[----:B------:R-:W-:Y:S01]  /*87c0*/  IMAD.IADD R87, R85, 0x1, R87 ;  /* 0x0000000155577824 */ /* 0x000fe200078e0257 */
[----:B------:R-:W-:Y:S02]  /*87d0*/  LEA.HI R53, R53, R52, RZ, 0x5 ;  /* 0x0000003435357211 */ /* 0x000fe400078f28ff */
[----:B------:R-:W-:Y:S02]  /*87e0*/  LOP3.LUT R55, R55, 0x380, RZ, 0xc0, !PT ;  /* 0x0000038037377812 */ /* 0x000fe400078ec0ff */
[----:B------:R-:W-:Y:S02]  /*87f0*/  LEA.HI.SX32 R53, R53, R28, 0x1b ;  /* 0x0000001c35357211 */ /* 0x000fe400078fdaff */
[----:B------:R-:W-:Y:S02]  /*8800*/  LOP3.LUT R56, R56, 0x380, RZ, 0xc0, !PT ;  /* 0x0000038038387812 */ /* 0x000fe400078ec0ff */
[----:B------:R-:W-:Y:S01]  /*8810*/  SHF.R.U32.HI R55, RZ, 0x3, R55 ;  /* 0x00000003ff377819 */ /* 0x000fe20000011637 */
[----:B------:R-:W-:Y:S01]  /*8820*/  IMAD.SHL.U32 R89, R53, 0x10, RZ ;  /* 0x0000001035597824 */ /* 0x000fe200078e00ff */
[----:B------:R-:W-:Y:S01]  /*8830*/  IADD3.X R90, R20, R87, R26, P3, P4 ;  /* 0x00000057145a7210 */ /* 0x000fe20001fe841a */
[----:B------:R-:W-:-:S03]  /*8840*/  IMAD R53, R17, 0x7000, R115 ;  /* 0x0000700011357824 */ /* 0x000fc600078e0273 */
[----:B------:R-:W-:Y:S01]  /*8850*/  LOP3.LUT R52, R56, 0x70, R89, 0xf8, !PT ;  /* 0x0000007038347812 */ /* 0x000fe200078ef859 */
[----:B------:R-:W-:-:S03]  /*8860*/  IMAD.IADD R53, R16, 0x1, R53 ;  /* 0x0000000110357824 */ /* 0x000fc600078e0235 */
[----:B------:R-:W-:-:S05]  /*8870*/  LOP3.LUT R52, R52, R55, RZ, 0x3c, !PT ;  /* 0x0000003734347212 */ /* 0x000fca00078e3cff */
[----:B---3--:R-:W-:-:S04]  /*8880*/  IMAD.IADD R52, R54, 0x1, R52 ;  /* 0x0000000136347824 */ /* 0x008fc800078e0234 */
[----:B------:R-:W-:-:S05]  /*8890*/  IMAD R55, R17, 0x7000, R52 ;  /* 0x0000700011377824 */ /* 0x000fca00078e0234 */
[----:B------:R-:W-:Y:S02]  /*88a0*/  IADD3 R56, R16, R55, RZ ;  /* 0x0000003710387210 */ /* 0x000fe40007ffe0ff */
        /* <DEDUP_REMOVED lines=8> */
[----:B------:R-:W-:Y:S01]  /*8930*/  IMAD.SHL.U32 R52, R164, 0x100, RZ ;  /* 0x00000100a4347824 */ /* 0x000fe200078e00ff */
[----:B------:R-:W-:Y:S02]  /*8940*/  SHF.R.U32.HI R161, RZ, 0x8, R63 ;  /* 0x00000008ffa17819 */ /* 0x000fe4000001163f */
[----:B------:R-:W-:Y:S02]  /*8950*/  PRMT R53, R163, 0x654, R88 ;  /* 0x00000654a3357816 */ /* 0x000fe40000000058 */
[----:B------:R-:W-:-:S02]  /*8960*/  SHF.R.U32.HI R157, RZ, 0x8, R67 ;  /* 0x00000008ff9d7819 */ /* 0x000fc40000011643 */
[----:B------:R-:W-:Y:S02]  /*8970*/  LOP3.LUT R91, R63, 0xff, RZ, 0xc0, !PT ;  /* 0x000000ff3f5b7812 */ /* 0x000fe400078ec0ff */
[----:B------:R-:W-:Y:S02]  /*8980*/  SHF.R.U32.HI R160, RZ, 0x18, R63 ;  /* 0x00000018ffa07819 */ /* 0x000fe4000001163f */
[----:B------:R-:W-:Y:S02]  /*8990*/  SHF.R.U32.HI R158, RZ, 0x8, R65 ;  /* 0x00000008ff9e7819 */ /* 0x000fe40000011641 */
[----:B------:R-:W-:Y:S02]  /*89a0*/  LOP3.LUT R137, R67, 0xff, RZ, 0xc0, !PT ;  /* 0x000000ff43897812 */ /* 0x000fe400078ec0ff */
[----:B------:R-:W-:Y:S02]  /*89b0*/  SHF.R.U32.HI R156, RZ, 0x18, R67 ;  /* 0x00000018ff9c7819 */ /* 0x000fe40000011643 */
[----:B------:R-:W-:-:S02]  /*89c0*/  SHF.R.U32.HI R162, RZ, 0x10, R63 ;  /* 0x00000010ffa27819 */ /* 0x000fc4000001163f */
[----:B------:R-:W-:Y:S02]  /*89d0*/  LOP3.LUT R136, R65, 0xff, RZ, 0xc0, !PT ;  /* 0x000000ff41887812 */ /* 0x000fe400078ec0ff */
[--C-:B------:R-:W-:Y:S02]  /*89e0*/  SHF.R.U32.HI R159, RZ, 0x18, R65.reuse ;  /* 0x00000018ff9f7819 */ /* 0x100fe40000011641 */
[----:B------:R-:W-:Y:S01]  /*89f0*/  LOP3.LUT R53, R53, 0xff00, R52, 0xf8, !PT ;  /* 0x0000ff0035357812 */ /* 0x000fe200078ef834 */
[----:B------:R-:W-:Y:S01]  /*8a00*/  IMAD.SHL.U32 R52, R161, 0x100, RZ ;  /* 0x00000100a1347824 */ /* 0x000fe200078e00ff */
[----:B------:R-:W-:Y:S01]  /*8a10*/  SHF.R.U32.HI R63, RZ, 0x10, R65 ;  /* 0x00000010ff3f7819 */ /* 0x000fe20000011641 */
[----:B--2---:R-:W-:Y:S01]  /*8a20*/  IMAD.MOV.U32 R65, RZ, RZ, R56 ;  /* 0x000000ffff417224 */ /* 0x004fe200078e0038 */
[----:B------:R-:W-:Y:S01]  /*8a30*/  MOV R62, R58 ;  /* 0x0000003a003e7202 */ /* 0x000fe20000000f00 */
[----:B------:R-:W-:Y:S01]  /*8a40*/  IMAD.SHL.U32 R58, R157, 0x100, RZ ;  /* 0x000001009d3a7824 */ /* 0x000fe200078e00ff */
[----:B------:R-:W-:Y:S01]  /*8a50*/  PRMT R91, R160, 0x654, R91 ;  /* 0x00000654a05b7816 */ /* 0x000fe2000000005b */
[----:B------:R-:W-:Y:S01]  /*8a60*/  IMAD.SHL.U32 R56, R158, 0x100, RZ ;  /* 0x000001009e387824 */ /* 0x000fe200078e00ff */
[----:B------:R-:W-:-:S02]  /*8a70*/  SHF.R.U32.HI R66, RZ, 0x10, R67 ;  /* 0x00000010ff427819 */ /* 0x000fc40000011643 */
[----:B------:R-:W-:Y:S02]  /*8a80*/  PRMT R137, R156, 0x654, R137 ;  /* 0x000006549c897816 */ /* 0x000fe40000000089 */
[----:B------:R-:W-:Y:S01]  /*8a90*/  SHF.R.U32.HI R165, RZ, 0x10, R61 ;  /* 0x00000010ffa57819 */ /* 0x000fe2000001163d */
[----:B------:R-:W-:Y:S01]  /*8aa0*/  IMAD.MOV.U32 R61, RZ, RZ, R54 ;  /* 0x000000ffff3d7224 */ /* 0x000fe200078e0036 */
[----:B------:R-:W-:Y:S01]  /*8ab0*/  PRMT R67, R159, 0x654, R136 ;  /* 0x000006549f437816 */ /* 0x000fe20000000088 */
[----:B------:R-:W-:Y:S01]  /*8ac0*/  IMAD.U32 R66, R66, 0x10000, RZ ;  /* 0x0001000042427824 */ /* 0x000fe200078e00ff */
[----:B------:R-:W-:Y:S01]  /*8ad0*/  LOP3.LUT R91, R91, 0xff00, R52, 0xf8, !PT ;  /* 0x0000ff005b5b7812 */ /* 0x000fe200078ef834 */
[----:B------:R-:W-:Y:S01]  /*8ae0*/  IMAD.U32 R52, R162, 0x10000, RZ ;  /* 0x00010000a2347824 */ /* 0x000fe200078e00ff */
[----:B------:R-:W-:Y:S02]  /*8af0*/  LOP3.LUT R159, R137, 0xff00, R58, 0xf8, !PT ;  /* 0x0000ff00899f7812 */ /* 0x000fe400078ef83a */
[----:B------:R-:W-:-:S02]  /*8b00*/  SHF.L.U32 R54, R165, 0x10, RZ ;  /* 0x00000010a5367819 */ /* 0x000fc400000006ff */
[----:B------:R-:W-:Y:S01]  /*8b10*/  LOP3.LUT R157, R67, 0xff00, R56, 0xf8, !PT ;  /* 0x0000ff00439d7812 */ /* 0x000fe200078ef838 */
[----:B------:R-:W-:Y:S01]  /*8b20*/  IMAD.U32 R56, R63, 0x10000, RZ ;  /* 0x000100003f387824 */ /* 0x000fe200078e00ff */
        /* <DEDUP_REMOVED lines=8> */
[--C-:B------:R-:W-:Y:S01]  /*8bb0*/  HADD2.F32 R58, -RZ, R67.reuse.H0_H0 ;  /* 0x20000043ff3a7230 */ /* 0x100fe20000004100 */
[----:B------:R-:W-:Y:S01]  /*8bc0*/  F2FP.F16.E4M3.UNPACK_B R155, R155 ;  /* 0x0000009bff9b723e */ /* 0x000fe200020006ff */
[----:B------:R-:W-:-:S02]  /*8bd0*/  HADD2.F32 R67, -RZ, R67.H1_H1 ;  /* 0x30000043ff437230 */ /* 0x000fc40000004100 */
        /* <DEDUP_REMOVED lines=12> */
[----:B------:R-:W-:Y:S01]  /*8ca0*/  HADD2.F32 R157, -RZ, R155.H0_H0 ;  /* 0x2000009bff9d7230 */ /* 0x000fe20000004100 */
[----:B------:R-:W-:Y:S01]  /*8cb0*/  F2FP.F16.E4M3.UNPACK_B R153, R153 ;  /* 0x00000099ff99723e */ /* 0x000fe200020006ff */
[-C--:B------:R-:W-:Y:S01]  /*8cc0*/  FMUL.FTZ R64, R137, R66.reuse ;  /* 0x0000004289407220 */ /* 0x080fe20000410000 */
[----:B------:R-:W-:Y:S01]  /*8cd0*/  FMUL.FTZ R158, R67, R66 ;  /* 0x00000042439e7220 */ /* 0x000fe20000410000 */
[----:B------:R-:W-:-:S02]  /*8ce0*/  HADD2.F32 R136, -RZ, R91.H0_H0 ;  /* 0x2000005bff887230 */ /* 0x000fc40000004100 */
[--C-:B------:R-:W-:Y:S02]  /*8cf0*/  HADD2.F32 R66, -RZ, R88.reuse.H0_H0 ;  /* 0x20000058ff427230 */ /* 0x100fe40000004100 */
[-C--:B------:R-:W-:Y:S01]  /*8d00*/  FFMA.FTZ R65, R67, R156.reuse, -R64 ;  /* 0x0000009c43417223 */ /* 0x080fe20000010840 */
[----:B------:R-:W-:Y:S01]  /*8d10*/  FFMA.FTZ R64, R137, R156, R158 ;  /* 0x0000009c89407223 */ /* 0x000fe2000001009e */
[----:B------:R-:W-:Y:S02]  /*8d20*/  HADD2.F32 R67, -RZ, R153.H0_H0 ;  /* 0x20000099ff437230 */ /* 0x000fe40000004100 */
[-C--:B------:R-:W-:Y:S01]  /*8d30*/  FMUL.FTZ R159, R136, R157.reuse ;  /* 0x0000009d889f7220 */ /* 0x080fe20000410000 */
[----:B------:R-:W-:Y:S02]  /*8d40*/  HADD2.F32 R155, -RZ, R155.H1_H1 ;  /* 0x3000009bff9b7230 */ /* 0x000fe40000004100 */
[----:B------:R-:W-:Y:S01]  /*8d50*/  FMUL.FTZ R157, R66, R157 ;  /* 0x0000009d429d7220 */ /* 0x000fe20000410000 */
[----:B------:R-:W-:Y:S01]  /*8d60*/  HADD2.F32 R137, -RZ, R91.H1_H1 ;  /* 0x3000005bff897230 */ /* 0x000fe20000004100 */
[----:B------:R-:W-:Y:S01]  /*8d70*/  F2FP.F16.E4M3.UNPACK_B R158, R154.H1 ;  /* 0x0000009aff9e723e */ /* 0x000fe200030006ff */
[----:B------:R-:W-:-:S02]  /*8d80*/  HADD2.F32 R88, -RZ, R88.H1_H1 ;  /* 0x30000058ff587230 */ /* 0x000fc40000004100 */
[-C--:B------:R-:W-:Y:S01]  /*8d90*/  FFMA.FTZ R66, R66, R67.reuse, -R159 ;  /* 0x0000004342427223 */ /* 0x080fe2000001089f */
[----:B------:R-:W-:Y:S01]  /*8da0*/  HADD2.F32 R156, -RZ, R153.H1_H1 ;  /* 0x30000099ff9c7230 */ /* 0x000fe20000004100 */
[----:B------:R-:W-:Y:S01]  /*8db0*/  F2FP.F16.E4M3.UNPACK_B R153, R62.H1 ;  /* 0x0000003eff99723e */ /* 0x000fe200030006ff */
[----:B------:R-:W-:Y:S01]  /*8dc0*/  FFMA.FTZ R67, R136, R67, R157 ;  /* 0x0000004388437223 */ /* 0x000fe2000001009d */
[CC--:B------:R-:W-:Y:S01]  /*8dd0*/  FMUL.FTZ R91, R137.reuse, R155.reuse ;  /* 0x0000009b895b7220 */ /* 0x0c0fe20000410000 */
[C---:B------:R-:W-:Y:S01]  /*8de0*/  FMUL.FTZ R162, R88.reuse, R155 ;  /* 0x0000009b58a27220 */ /* 0x040fe20000410000 */
[----:B------:R-:W-:Y:S01]  /*8df0*/  F2FP.F16.E4M3.UNPACK_B R157, R152.H1 ;  /* 0x00000098ff9d723e */ /* 0x000fe200030006ff */
[----:B------:R-:W-:Y:S01]  /*8e00*/  HADD2.F32 R160, -RZ, R158.H0_H0 ;  /* 0x2000009effa07230 */ /* 0x000fe20000004100 */
[----:B------:R-:W-:Y:S01]  /*8e10*/  F2FP.F16.E4M3.UNPACK_B R136, R61.H1 ;  /* 0x0000003dff88723e */ /* 0x000fe200030006ff */
[----:B------:R-:W-:Y:S02]  /*8e20*/  HADD2.F32 R155, -RZ, R153.H0_H0 ;  /* 0x20000099ff9b7230 */ /* 0x000fe40000004100 */
[-C--:B------:R-:W-:Y:S01]  /*8e30*/  FFMA.FTZ R91, R88, R156.reuse, -R91 ;  /* 0x0000009c585b7223 */ /* 0x080fe2000001085b */
[----:B------:R-:W-:Y:S01]  /*8e40*/  FFMA.FTZ R88, R137, R156, R162 ;  /* 0x0000009c89587223 */ /* 0x000fe200000100a2 */
[----:B------:R-:W-:Y:S01]  /*8e50*/  HADD2.F32 R156, -RZ, R157.H0_H0 ;  /* 0x2000009dff9c7230 */ /* 0x000fe20000004100 */
[----:B------:R-:W-:Y:S01]  /*8e60*/  F2FP.F16.E4M3.UNPACK_B R154, R154 ;  /* 0x0000009aff9a723e */ /* 0x000fe200020006ff */
[----:B------:R-:W-:-:S02]  /*8e70*/  HADD2.F32 R137, -RZ, R136.H0_H0 ;  /* 0x20000088ff897230 */ /* 0x000fc40000004100 */
[-C--:B------:R-:W-:Y:S01]  /*8e80*/  FMUL.FTZ R162, R155, R160.reuse ;  /* 0x000000a09ba27220 */ /* 0x080fe20000410000 */
[----:B------:R-:W-:Y:S01]  /*8e90*/  HADD2.F32 R158, -RZ, R158.H1_H1 ;  /* 0x3000009eff9e7230 */ /* 0x000fe20000004100 */
        /* <DEDUP_REMOVED lines=14> */
[--C-:B------:R-:W-:Y:S01]  /*8f80*/  HADD2.F32 R62, -RZ, R61.reuse.H0_H0 ;  /* 0x2000003dff3e7230 */ /* 0x100fe20000004100 */
[----:B------:R-:W-:Y:S01]  /*8f90*/  F2FP.SATFINITE.E4M3.F32.PACK_AB_MERGE_C R58, R65, R58, RZ ;  /* 0x0000003a413a723e */ /* 0x000fe200048070ff */
[----:B------:R-:W-:Y:S01]  /*8fa0*/  HADD2.F32 R137, -RZ, R136.H0_H0 ;  /* 0x20000088ff897230 */ /* 0x000fe20000004100 */
[-C--:B------:R-:W-:Y:S01]  /*8fb0*/  F2FP.F16.E4M3.UNPACK_B R65, R60.reuse ;  /* 0x0000003cff41723e */ /* 0x080fe200020006ff */
[----:B------:R-:W-:Y:S02]  /*8fc0*/  HADD2.F32 R154, -RZ, R154.H1_H1 ;  /* 0x3000009aff9a7230 */ /* 0x000fe40000004100 */
[-C--:B------:R-:W-:Y:S01]  /*8fd0*/  FMUL.FTZ R156, R62, R155.reuse ;  /* 0x0000009b3e9c7220 */ /* 0x080fe20000410000 */
[----:B------:R-:W-:Y:S02]  /*8fe0*/  HADD2.F32 R61, -RZ, R61.H1_H1 ;  /* 0x3000003dff3d7230 */ /* 0x000fe40000004100 */
[----:B------:R-:W-:Y:S01]  /*8ff0*/  FMUL.FTZ R157, R137, R155 ;  /* 0x0000009b899d7220 */ /* 0x000fe20000410000 */
[----:B------:R-:W-:Y:S01]  /*9000*/  HADD2.F32 R153, -RZ, R152.H0_H0 ;  /* 0x20000098ff997230 */ /* 0x000fe20000004100 */
[----:B------:R-:W-:Y:S01]  /*9010*/  F2FP.F16.E4M3.UNPACK_B R60, R60.H1 ;  /* 0x0000003cff3c723e */ /* 0x000fe200030006ff */
[----:B------:R-:W-:-:S02]  /*9020*/  HADD2.F32 R136, -RZ, R136.H1_H1 ;  /* 0x30000088ff887230 */ /* 0x000fc40000004100 */
[-C--:B------:R-:W-:Y:S01]  /*9030*/  FMUL.FTZ R155, R61, R154.reuse ;  /* 0x0000009a3d9b7220 */ /* 0x080fe20000410000 */
[----:B------:R-:W-:Y:S02]  /*9040*/  HADD2.F32 R152, -RZ, R152.H1_H1 ;  /* 0x30000098ff987230 */ /* 0x000fe40000004100 */
[----:B------:R-:W-:Y:S01]  /*9050*/  FFMA.FTZ R157, R62, R153, -R157 ;  /* 0x000000993e9d7223 */ /* 0x000fe2000001089d */
[----:B------:R-:W-:Y:S01]  /*9060*/  F2FP.SATFINITE.E4M3.F32.PACK_AB_MERGE_C R62, R64, R63, RZ ;  /* 0x0000003f403e723e */ /* 0x000fe200048070ff */
[C---:B------:R-:W-:Y:S01]  /*9070*/  FMUL.FTZ R158, R136.reuse, R154 ;  /* 0x0000009a889e7220 */ /* 0x040fe20000410000 */
[----:B------:R-:W-:Y:S01]  /*9080*/  F2FP.SATFINITE.E4M3.F32.PACK_AB_MERGE_C R63, R91, R66, R58 ;  /* 0x000000425b3f723e */ /* 0x000fe2000480703a */
[----:B------:R-:W-:Y:S01]  /*9090*/  FFMA.FTZ R155, R136, R152, R155 ;  /* 0x00000098889b7223 */ /* 0x000fe2000001009b */
[----:B------:R-:W-:Y:S01]  /*90a0*/  F2FP.F16.E4M3.UNPACK_B R136, R57 ;  /* 0x00000039ff88723e */ /* 0x000fe200020006ff */
[----:B------:R-:W-:Y:S01]  /*90b0*/  FFMA.FTZ R156, R137, R153, R156 ;  /* 0x00000099899c7223 */ /* 0x000fe2000001009c */
[----:B------:R-:W-:Y:S01]  /*90c0*/  F2FP.F16.E4M3.UNPACK_B R66, R56 ;  /* 0x00000038ff42723e */ /* 0x000fe200020006ff */
[----:B------:R-:W-:Y:S01]  /*90d0*/  HADD2.F32 R64, -RZ, R65.H0_H0 ;  /* 0x20000041ff407230 */ /* 0x000fe20000004100 */
[----:B------:R-:W-:Y:S01]  /*90e0*/  F2FP.SATFINITE.E4M3.F32.PACK_AB_MERGE_C R62, R88, R67, R62 ;  /* 0x00000043583e723e */ /* 0x000fe2000480703e */
[----:B------:R-:W-:Y:S01]  /*90f0*/  HADD2.F32 R67, -RZ, R136.H0_H0 ;  /* 0x20000088ff437230 */ /* 0x000fe20000004100 */
[----:B------:R-:W-:Y:S01]  /*9100*/  F2FP.F16.E4M3.UNPACK_B R88, R54 ;  /* 0x00000036ff58723e */ /* 0x000fe200020006ff */
[----:B------:R-:W-:-:S02]  /*9110*/  HADD2.F32 R137, -RZ, R66.H0_H0 ;  /* 0x20000042ff897230 */ /* 0x000fc40000004100 */
[----:B------:R-:W-:Y:S01]  /*9120*/  FFMA.FTZ R158, R61, R152, -R158 ;  /* 0x000000983d9e7223 */ /* 0x000fe2000001089e */
[----:B------:R-:W-:Y:S01]  /*9130*/  HADD2.F32 R136, -RZ, R136.H1_H1 ;  /* 0x30000088ff887230 */ /* 0x000fe20000004100 */
[----:B------:R-:W-:Y:S01]  /*9140*/  F2FP.F16.E4M3.UNPACK_B R54, R54.H1 ;  /* 0x00000036ff36723e */ /* 0x000fe200030006ff */
[----:B------:R-:W-:Y:S02]  /*9150*/  HADD2.F32 R91, -RZ, R88.H0_H0 ;  /* 0x20000058ff5b7230 */ /* 0x000fe40000004100 */
[-C--:B------:R-:W-:Y:S01]  /*9160*/  FMUL.FTZ R153, R67, R137.reuse ;  /* 0x0000008943997220 */ /* 0x080fe20000410000 */
[C---:B------:R-:W-:Y:S01]  /*9170*/  FMUL.FTZ R152, R64.reuse, R137 ;  /* 0x0000008940987220 */ /* 0x040fe20000410000 */
[----:B------:R-:W-:Y:S01]  /*9180*/  HADD2.F32 R137, -RZ, R66.H1_H1 ;  /* 0x30000042ff897230 */ /* 0x000fe20000004100 */
[----:B------:R-:W-:Y:S01]  /*9190*/  F2FP.SATFINITE.E4M3.F32.PACK_AB_MERGE_C R160, R161, R160, RZ ;  /* 0x000000a0a1a0723e */ /* 0x000fe200048070ff */
        /* <DEDUP_REMOVED lines=9> */
[----:B------:R-:W-:Y:S01]  /*9230*/  FFMA.FTZ R56, R136, R67, R153 ;  /* 0x0000004388387223 */ /* 0x000fe20000010099 */
[----:B------:R-:W-:Y:S01]  /*9240*/  HADD2.F32 R66, -RZ, R60.H0_H0 ;  /* 0x2000003cff427230 */ /* 0x000fe20000004100 */
[----:B------:R-:W-:Y:S01]  /*9250*/  F2FP.SATFINITE.E4M3.F32.PACK_AB_MERGE_C R61, R159, R162, RZ ;  /* 0x000000a29f3d723e */ /* 0x000fe200048070ff */
[--C-:B------:R-:W-:Y:S01]  /*9260*/  HADD2.F32 R91, -RZ, R88.reuse.H0_H0 ;  /* 0x20000058ff5b7230 */ /* 0x100fe20000004100 */
[----:B------:R-:W-:Y:S01]  /*9270*/  F2FP.SATFINITE.E4M3.F32.PACK_AB_MERGE_C R58, R155, R156, R160 ;  /* 0x0000009c9b3a723e */ /* 0x000fe200048070a0 */
[--C-:B------:R-:W-:Y:S01]  /*9280*/  HADD2.F32 R136, -RZ, R137.reuse.H0_H0 ;  /* 0x20000089ff887230 */ /* 0x100fe20000004100 */
[-C--:B------:R-:W-:Y:S01]  /*9290*/  F2FP.F16.E4M3.UNPACK_B R155, R53.reuse ;  /* 0x00000035ff9b723e */ /* 0x080fe200020006ff */
[----:B------:R-:W-:Y:S01]  /*92a0*/  HADD2.F32 R88, -RZ, R88.H1_H1 ;  /* 0x30000058ff587230 */ /* 0x000fe20000004100 */
[----:B------:R-:W-:Y:S01]  /*92b0*/  F2FP.F16.E4M3.UNPACK_B R156, R53.H1 ;  /* 0x00000035ff9c723e */ /* 0x000fe200030006ff */
        /* <DEDUP_REMOVED lines=13> */
[-C--:B------:R-:W-:Y:S01]  /*9390*/  F2FP.F16.E4M3.UNPACK_B R91, R59.reuse ;  /* 0x0000003bff5b723e */ /* 0x080fe200020006ff */
[----:B------:R-:W-:Y:S01]  /*93a0*/  HADD2.F32 R158, -RZ, R155.H0_H0 ;  /* 0x2000009bff9e7230 */ /* 0x000fe20000004100 */
[----:B------:R-:W-:Y:S01]  /*93b0*/  F2FP.F16.E4M3.UNPACK_B R136, R59.H1 ;  /* 0x0000003bff88723e */ /* 0x000fe200030006ff */
[--C-:B------:R-:W-:Y:S01]  /*93c0*/  HADD2.F32 R157, -RZ, R156.reuse.H0_H0 ;  /* 0x2000009cff9d7230 */ /* 0x100fe20000004100 */
[-C--:B------:R-:W-:Y:S01]  /*93d0*/  F2FP.F16.E4M3.UNPACK_B R66, R55.reuse ;  /* 0x00000037ff42723e */ /* 0x080fe200020006ff */
[----:B------:R-:W-:Y:S01]  /*93e0*/  HADD2.F32 R137, -RZ, R91.H0_H0 ;  /* 0x2000005bff897230 */ /* 0x000fe20000004100 */
[----:B------:R-:W-:Y:S01]  /*93f0*/  F2FP.F16.E4M3.UNPACK_B R55, R55.H1 ;  /* 0x00000037ff37723e */ /* 0x000fe200030006ff */
[----:B------:R-:W-:Y:S01]  /*9400*/  HADD2.F32 R156, -RZ, R156.H1_H1 ;  /* 0x3000009cff9c7230 */ /* 0x000fe20000004100 */
        /* <DEDUP_REMOVED lines=25> */
[-C--:B------:R-:W-:Y:S01]  /*95a0*/  FFMA.FTZ R88, R55, R152.reuse, -R88 ;  /* 0x0000009837587223 */ /* 0x080fe20000010858 */
[----:B------:R-:W-:Y:S01]  /*95b0*/  FMUL.FTZ R52, R66, R155 ;  /* 0x0000009b42347220 */ /* 0x000fe20000410000 */
[----:B------:R-:W-:Y:S01]  /*95c0*/  FFMA.FTZ R136, R136, R152, R137 ;  /* 0x0000009888887223 */ /* 0x000fe20000010089 */
[----:B------:R-:W-:Y:S01]  /*95d0*/  F2FP.SATFINITE.E4M3.F32.PACK_AB_MERGE_C R54, R67, R54, RZ ;  /* 0x000000364336723e */ /* 0x000fe200048070ff */
[-C--:B------:R-:W-:Y:S01]  /*95e0*/  FFMA.FTZ R59, R66, R53.reuse, -R59 ;  /* 0x00000035423b7223 */ /* 0x080fe2000001083b */
[----:B------:R-:W-:Y:S01]  /*95f0*/  FFMA.FTZ R53, R91, R53, R52 ;  /* 0x000000355b357223 */ /* 0x000fe20000010034 */
[----:B------:R-:W-:Y:S01]  /*9600*/  F2FP.SATFINITE.E4M3.F32.PACK_AB_MERGE_C R88, R88, R161, RZ ;  /* 0x000000a15858723e */ /* 0x000fe200048070ff */
[----:B------:R-:W-:Y:S01]  /*9610*/  IMAD.MOV.U32 R52, RZ, RZ, R63 ;  /* 0x000000ffff347224 */ /* 0x000fe200078e003f */
[----:B------:R-:W-:-:S02]  /*9620*/  F2FP.SATFINITE.E4M3.F32.PACK_AB_MERGE_C R136, R136, R157, RZ ;  /* 0x0000009d8888723e */ /* 0x000fc400048070ff */
[----:B------:R-:W-:Y:S02]  /*9630*/  F2FP.SATFINITE.E4M3.F32.PACK_AB_MERGE_C R60, R159, R60, RZ ;  /* 0x0000003c9f3c723e */ /* 0x000fe400048070ff */
[----:B------:R-:W-:Y:S02]  /*9640*/  F2FP.SATFINITE.E4M3.F32.PACK_AB_MERGE_C R54, R57, R64, R54 ;  /* 0x000000403936723e */ /* 0x000fe40004807036 */
[----:B------:R-:W-:Y:S02]  /*9650*/  F2FP.SATFINITE.E4M3.F32.PACK_AB_MERGE_C R55, R59, R160, R88 ;  /* 0x000000a03b37723e */ /* 0x000fe40004807058 */
[----:B------:R-:W-:Y:S02]  /*9660*/  F2FP.SATFINITE.E4M3.F32.PACK_AB_MERGE_C R59, R53, R158, R136 ;  /* 0x0000009e353b723e */ /* 0x000fe40004807088 */
[----:B------:R-:W-:Y:S01]  /*9670*/  F2FP.SATFINITE.E4M3.F32.PACK_AB_MERGE_C R57, R56, R65, R60 ;  /* 0x000000413839723e */ /* 0x000fe2000480703c */
[----:B------:R-:W-:Y:S01]  /*9680*/  IMAD.MOV.U32 R56, RZ, RZ, R62 ;  /* 0x000000ffff387224 */ /* 0x000fe200078e003e */
[----:B------:R-:W-:Y:S01]  /*9690*/  MOV R53, R54 ;  /* 0x0000003600357202 */ /* 0x000fe20000000f00 */
[----:B------:R-:W-:-:S07]  /*96a0*/  IMAD.MOV.U32 R54, RZ, RZ, R61 ;  /* 0x000000ffff367224 */ /* 0x000fce00078e003d */
.L_x_6180:
[----:B------:R-:W-:Y:S05]  /*96b0*/  BSYNC B2 ;  /* 0x0000000000027941 */ /* 0x000fea0003800000 */
.L_x_6179:
        /* <DEDUP_REMOVED lines=11> */
.L_x_6178:
[----:B------:R-:W-:Y:S05]  /*9770*/  BSYNC B1 ;  /* 0x0000000000017941 */ /* 0x000fea0003800000 */
.L_x_6177:
        /* <DEDUP_REMOVED lines=12> */
[----:B------:R-:W-:Y:S01]  /*9840*/  IMAD.SHL.U32 R55, R55, 0x80, RZ ;  /* 0x0000008037377824 */ /* 0x000fe200078e00ff */
[----:B------:R-:W-:Y:S01]  /*9850*/  IADD3 R62, P3, P4, R46, R60, R27 ;  /* 0x0000003c2e3e7210 */ /* 0x000fe20007c7e01b */
[----:B------:R-:W-:Y:S01]  /*9860*/  IMAD.IADD R63, R61, 0x1, R63 ;  /* 0x000000013d3f7824 */ /* 0x000fe200078e023f */
[----:B------:R-:W-:-:S02]  /*9870*/  SHF.R.S32.HI R53, RZ, 0x1f, R52 ;  /* 0x0000001fff357819 */ /* 0x000fc40000011434 */
[----:B------:R-:W-:Y:S02]  /*9880*/  LOP3.LUT R55, R55, 0x380, RZ, 0xc0, !PT ;  /* 0x0000038037377812 */ /* 0x000fe400078ec0ff */
[----:B------:R-:W-:Y:S02]  /*9890*/  LEA.HI R53, R53, R52, RZ, 0x5 ;  /* 0x0000003435357211 */ /* 0x000fe400078f28ff */
[----:B------:R-:W-:Y:S02]  /*98a0*/  IADD3.X R84, R20, R63, R26, P3, P4 ;  /* 0x0000003f14547210 */ /* 0x000fe40001fe841a */
[----:B------:R-:W-:-:S05]  /*98b0*/  LEA.HI.SX32 R53, R53, R28, 0x1b ;  /* 0x0000001c35357211 */ /* 0x000fca00078fdaff */
[----:B------:R-:W-:Y:S02]  /*98c0*/  IMAD.SHL.U32 R65, R53, 0x10, RZ ;  /* 0x0000001035417824 */ /* 0x000fe400078e00ff */
        /* <DEDUP_REMOVED lines=14> */
[--C-:B------:R-:W-:Y:S02]  /*99b0*/  SHF.R.U32.HI R137, RZ, 0x8, R69.reuse ;  /* 0x00000008ff897819 */ /* 0x100fe40000011645 */
[----:B------:R-:W-:Y:S01]  /*99c0*/  SHF.R.U32.HI R136, RZ, 0x10, R69 ;  /* 0x00000010ff887819 */ /* 0x000fe20000011645 */
[----:B------:R-:W-:Y:S01]  /*99d0*/  IMAD.MOV.U32 R69, RZ, RZ, R52 ;  /* 0x000000ffff457224 */ /* 0x000fe200078e0034 */
[--C-:B------:R-:W-:Y:S02]  /*99e0*/  SHF.R.U32.HI R89, RZ, 0x18, R73.reuse ;  /* 0x00000018ff597819 */ /* 0x100fe40000011649 */
[----:B------:R-:W-:Y:S01]  /*99f0*/  LOP3.LUT R70, R73, 0xff, RZ, 0xc0, !PT ;  /* 0x000000ff49467812 */ /* 0x000fe200078ec0ff */
[----:B------:R-:W-:Y:S01]  /*9a00*/  IMAD.U32 R53, R136, 0x10000, RZ ;  /* 0x0001000088357824 */ /* 0x000fe200078e00ff */
[----:B------:R-:W-:-:S02]  /*9a10*/  SHF.R.U32.HI R86, RZ, 0x8, R73 ;  /* 0x00000008ff567819 */ /* 0x000fc40000011649 */
[----:B------:R-:W-:Y:S02]  /*9a20*/  SHF.R.U32.HI R85, RZ, 0x10, R73 ;  /* 0x00000010ff557819 */ /* 0x000fe40000011649 */
[--C-:B------:R-:W-:Y:S02]  /*9a30*/  SHF.R.U32.HI R73, RZ, 0x18, R75.reuse ;  /* 0x00000018ff497819 */ /* 0x100fe4000001164b */
[----:B------:R-:W-:Y:S01]  /*9a40*/  LOP3.LUT R72, R75, 0xff, RZ, 0xc0, !PT ;  /* 0x000000ff4b487812 */ /* 0x000fe200078ec0ff */
[----:B------:R-:W-:Y:S01]  /*9a50*/  IMAD.U32 R85, R85, 0x10000, RZ ;  /* 0x0001000055557824 */ /* 0x000fe200078e00ff */
[----:B------:R-:W-:Y:S02]  /*9a60*/  SHF.R.U32.HI R74, RZ, 0x8, R75 ;  /* 0x00000008ff4a7819 */ /* 0x000fe4000001164b */
[----:B------:R-:W-:Y:S02]  /*9a70*/  SHF.R.U32.HI R90, RZ, 0x8, R71 ;  /* 0x00000008ff5a7819 */ /* 0x000fe40000011647 */
[----:B------:R-:W-:-:S02]  /*9a80*/  PRMT R67, R152, 0x654, R67 ;  /* 0x0000065498437816 */ /* 0x000fc40000000043 */
[----:B------:R-:W-:Y:S02]  /*9a90*/  SHF.L.U32 R52, R137, 0x8, RZ ;  /* 0x0000000889347819 */ /* 0x000fe400000006ff */
[----:B------:R-:W-:Y:S02]  /*9aa0*/  SHF.R.U32.HI R91, RZ, 0x18, R71 ;  /* 0x00000018ff5b7819 */ /* 0x000fe40000011647 */
[----:B------:R-:W-:Y:S02]  /*9ab0*/  LOP3.LUT R68, R71, 0xff, RZ, 0xc0, !PT ;  /* 0x000000ff47447812 */ /* 0x000fe400078ec0ff */
[----:B------:R-:W-:Y:S01]  /*9ac0*/  SHF.R.U32.HI R87, RZ, 0x10, R75 ;  /* 0x00000010ff577819 */ /* 0x000fe2000001164b */
[----:B------:R-:W-:Y:S01]  /*9ad0*/  IMAD.SHL.U32 R75, R74, 0x100, RZ ;  /* 0x000001004a4b7824 */ /* 0x000fe200078e00ff */
[----:B------:R-:W-:Y:S01]  /*9ae0*/  PRMT R72, R73, 0x654, R72 ;  /* 0x0000065449487816 */ /* 0x000fe20000000048 */
[----:B------:R-:W-:Y:S01]  /*9af0*/  IMAD.SHL.U32 R73, R86, 0x100, RZ ;  /* 0x0000010056497824 */ /* 0x000fe200078e00ff */
[----:B------:R-:W-:Y:S01]  /*9b00*/  SHF.R.U32.HI R88, RZ, 0x10, R71 ;  /* 0x00000010ff587819 */ /* 0x000fe20000011647 */
[----:B--2---:R-:W-:Y:S01]  /*9b10*/  IMAD.MOV.U32 R71, RZ, RZ, R56 ;  /* 0x000000ffff477224 */ /* 0x004fe200078e0038 */
[----:B------:R-:W-:Y:S01]  /*9b20*/  LOP3.LUT R52, R67, 0xff00, R52, 0xf8, !PT ;  /* 0x0000ff0043347812 */ /* 0x000fe200078ef834 */
[----:B------:R-:W-:Y:S01]  /*9b30*/  IMAD.SHL.U32 R67, R90, 0x100, RZ ;  /* 0x000001005a437824 */ /* 0x000fe200078e00ff */
[----:B------:R-:W-:Y:S01]  /*9b40*/  PRMT R70, R89, 0x654, R70 ;  /* 0x0000065459467816 */ /* 0x000fe20000000046 */
[----:B------:R-:W-:Y:S01]  /*9b50*/  IMAD.U32 R87, R87, 0x10000, RZ ;  /* 0x0001000057577824 */ /* 0x000fe200078e00ff */
[----:B------:R-:W-:-:S02]  /*9b60*/  PRMT R68, R91, 0x654, R68 ;  /* 0x000006545b447816 */ /* 0x000fc40000000044 */
[----:B------:R-:W-:Y:S02]  /*9b70*/  LOP3.LUT R56, R70, 0xff00, R73, 0xf8, !PT ;  /* 0x0000ff0046387812 */ /* 0x000fe400078ef849 */
[----:B------:R-:W-:Y:S02]  /*9b80*/  LOP3.LUT R86, R72, 0xff00, R75, 0xf8, !PT ;  /* 0x0000ff0048567812 */ /* 0x000fe400078ef84b */
[----:B------:R-:W-:Y:S02]  /*9b90*/  LOP3.LUT R54, R52, 0xff0000, R53, 0xf8, !PT ;  /* 0x00ff000034367812 */ /* 0x000fe400078ef835 */
[----:B------:R-:W-:Y:S02]  /*9ba0*/  LOP3.LUT R67, R68, 0xff00, R67, 0xf8, !PT ;  /* 0x0000ff0044437812 */ /* 0x000fe400078ef843 */
[----:B------:R-:W-:Y:S02]  /*9bb0*/  SHF.L.U32 R52, R88, 0x10, RZ ;  /* 0x0000001058347819 */ /* 0x000fe400000006ff */
[----:B------:R-:W-:-:S02]  /*9bc0*/  F2FP.F16.E4M3.UNPACK_B R75, R151.H1 ;  /* 0x00000097ff4b723e */ /* 0x000fc400030006ff */
[----:B------:R-:W-:Y:S02]  /*9bd0*/  F2FP.F16.E4M3.UNPACK_B R72, R71.H1 ;  /* 0x00000047ff48723e */ /* 0x000fe400030006ff */
[----:B------:R-:W-:Y:S01]  /*9be0*/  F2FP.F16.E4M3.UNPACK_B R70, R69.H1 ;  /* 0x00000045ff46723e */ /* 0x000fe200030006ff */
[----:B------:R-:W-:Y:S01]  /*9bf0*/  HADD2.F32 R53, -RZ, R75.H0_H0 ;  /* 0x2000004bff357230 */ /* 0x000fe20000004100 */
[----:B------:R-:W-:Y:S01]  /*9c00*/  LOP3.LUT R52, R67, 0xff0000, R52, 0xf8, !PT ;  /* 0x00ff000043347812 */ /* 0x000fe200078ef834 */
[----:B------:R-:W-:Y:S01]  /*9c10*/  HADD2.F32 R68, -RZ, R72.H0_H0 ;  /* 0x20000048ff447230 */ /* 0x000fe20000004100 */
[----:B------:R-:W-:Y:S01]  /*9c20*/  F2FP.F16.E4M3.UNPACK_B R73, R149.H1 ;  /* 0x00000095ff49723e */ /* 0x000fe200030006ff */
[--C-:B------:R-:W-:Y:S01]  /*9c30*/  HADD2.F32 R67, -RZ, R70.reuse.H0_H0 ;  /* 0x20000046ff437230 */ /* 0x100fe20000004100 */
[----:B------:R-:W-:Y:S01]  /*9c40*/  LOP3.LUT R56, R56, 0xff0000, R85, 0xf8, !PT ;  /* 0x00ff000038387812 */ /* 0x000fe200078ef855 */
[----:B------:R-:W-:Y:S02]  /*9c50*/  HADD2.F32 R70, -RZ, R70.H1_H1 ;  /* 0x30000046ff467230 */ /* 0x000fe40000004100 */
[----:B------:R-:W-:Y:S01]  /*9c60*/  FMUL.FTZ R88, R68, R53 ;  /* 0x0000003544587220 */ /* 0x000fe20000410000 */
[----:B------:R-:W-:-:S02]  /*9c70*/  HADD2.F32 R74, -RZ, R73.H0_H0 ;  /* 0x20000049ff4a7230 */ /* 0x000fc40000004100 */
[C---:B------:R-:W-:Y:S01]  /*9c80*/  FMUL.FTZ R89, R67.reuse, R53 ;  /* 0x0000003543597220 */ /* 0x040fe20000410000 */
[----:B------:R-:W-:Y:S01]  /*9c90*/  HADD2.F32 R85, -RZ, R73.H1_H1 ;  /* 0x30000049ff557230 */ /* 0x000fe20000004100 */
[----:B------:R-:W-:Y:S01]  /*9ca0*/  F2FP.F16.E4M3.UNPACK_B R151, R151 ;  /* 0x00000097ff97723e */ /* 0x000fe200020006ff */
[-C--:B------:R-:W-:Y:S01]  /*9cb0*/  FFMA.FTZ R67, R67, R74.reuse, -R88 ;  /* 0x0000004a43437223 */ /* 0x080fe20000010858 */
[----:B------:R-:W-:Y:S01]  /*9cc0*/  FFMA.FTZ R68, R68, R74, R89 ;  /* 0x0000004a44447223 */ /* 0x000fe20000010059 */
[----:B------:R-:W-:Y:S01]  /*9cd0*/  HADD2.F32 R74, -RZ, R75.H1_H1 ;  /* 0x3000004bff4a7230 */ /* 0x000fe20000004100 */
[----:B------:R-:W-:Y:S01]  /*9ce0*/  F2FP.F16.E4M3.UNPACK_B R73, R69 ;  /* 0x00000045ff49723e */ /* 0x000fe200020006ff */
[----:B------:R-:W-:Y:S01]  /*9cf0*/  HADD2.F32 R75, -RZ, R72.H1_H1 ;  /* 0x30000048ff4b7230 */ /* 0x000fe20000004100 */
[----:B------:R-:W-:Y:S02]  /*9d00*/  F2FP.F16.E4M3.UNPACK_B R72, R71 ;  /* 0x00000047ff48723e */ /* 0x000fe400020006ff */
[----:B------:R-:W-:Y:S01]  /*9d10*/  LOP3.LUT R53, R86, 0xff0000, R87, 0xf8, !PT ;  /* 0x00ff000056357812 */ /* 0x000fe200078ef857 */
[-C--:B------:R-:W-:Y:S01]  /*9d20*/  FMUL.FTZ R88, R70, R74.reuse ;  /* 0x0000004a46587220 */ /* 0x080fe20000410000 */
[----:B------:R-:W-:Y:S01]  /*9d30*/  FMUL.FTZ R69, R75, R74 ;  /* 0x0000004a4b457220 */ /* 0x000fe20000410000 */
[----:B------:R-:W-:Y:S01]  /*9d40*/  F2FP.F16.E4M3.UNPACK_B R149, R149 ;  /* 0x00000095ff95723e */ /* 0x000fe200020006ff */
[----:B------:R-:W-:-:S02]  /*9d50*/  HADD2.F32 R86, -RZ, R151.H0_H0 ;  /* 0x20000097ff567230 */ /* 0x000fc40000004100 */
[--C-:B------:R-:W-:Y:S02]  /*9d60*/  HADD2.F32 R74, -RZ, R72.reuse.H0_H0 ;  /* 0x20000048ff4a7230 */ /* 0x100fe40000004100 */
        /* <DEDUP_REMOVED lines=25> */
[-C--:B------:R-:W-:Y:S01]  /*9f00*/  FMUL.FTZ R137, R86, R89.reuse ;  /* 0x0000005956897220 */ /* 0x080fe20000410000 */
        /* <DEDUP_REMOVED lines=11> */
[----:B------:R-:W-:Y:S02]  /*9fc0*/  HADD2.F32 R75, -RZ, R148.H0_H0 ;  /* 0x20000094ff4b7230 */ /* 0x000fe40000004100 */
[----:B------:R-:W-:Y:S01]  /*9fd0*/  FFMA.FTZ R136, R73, R74, -R136 ;  /* 0x0000004a49887223 */ /* 0x000fe20000010888 */
[----:B------:R-:W-:Y:S01]  /*9fe0*/  F2FP.F16.E4M3.UNPACK_B R73, R58 ;  /* 0x0000003aff49723e */ /* 0x000fe200020006ff */
[----:B------:R-:W-:Y:S01]  /*9ff0*/  FFMA.FTZ R149, R85, R74, R88 ;  /* 0x0000004a55957223 */ /* 0x000fe20000010058 */
[--C-:B------:R-:W-:Y:S01]  /*a000*/  HADD2.F32 R85, -RZ, R150.reuse.H0_H0 ;  /* 0x20000096ff557230 */ /* 0x100fe20000004100 */
[----:B------:R-:W-:Y:S01]  /*a010*/  F2FP.SATFINITE.E4M3.F32.PACK_AB_MERGE_C R67, R70, R67, RZ ;  /* 0x000000434643723e */ /* 0x000fe200048070ff */
[----:B------:R-:W-:Y:S01]  /*a020*/  HADD2.F32 R150, -RZ, R150.H1_H1 ;  /* 0x30000096ff967230 */ /* 0x000fe20000004100 */
[----:B------:R-:W-:Y:S01]  /*a030*/  F2FP.SATFINITE.E4M3.F32.PACK_AB_MERGE_C R69, R69, R68, RZ ;  /* 0x000000444545723e */ /* 0x000fe200048070ff */
[--C-:B------:R-:W-:Y:S01]  /*a040*/  HADD2.F32 R74, -RZ, R73.reuse.H0_H0 ;  /* 0x20000049ff4a7230 */ /* 0x100fe20000004100 */
[----:B------:R-:W-:Y:S01]  /*a050*/  F2FP.F16.E4M3.UNPACK_B R70, R64 ;  /* 0x00000040ff46723e */ /* 0x000fe200020006ff */
[----:B------:R-:W-:Y:S01]  /*a060*/  HADD2.F32 R58, -RZ, R66.H0_H0 ;  /* 0x20000042ff3a7230 */ /* 0x000fe20000004100 */
[----:B------:R-:W-:Y:S01]  /*a070*/  F2FP.SATFINITE.E4M3.F32.PACK_AB_MERGE_C R68, R90, R71, R67 ;  /* 0x000000475a44723e */ /* 0x000fe20004807043 */
[----:B------:R-:W-:-:S02]  /*a080*/  HADD2.F32 R73, -RZ, R73.H1_H1 ;  /* 0x30000049ff497230 */ /* 0x000fc40000004100 */
[-C--:B------:R-:W-:Y:S01]  /*a090*/  FMUL.FTZ R87, R74, R85.reuse ;  /* 0x000000554a577220 */ /* 0x080fe20000410000 */
[----:B------:R-:W-:Y:S02]  /*a0a0*/  HADD2.F32 R66, -RZ, R66.H1_H1 ;  /* 0x30000042ff427230 */ /* 0x000fe40000004100 */
[C---:B------:R-:W-:Y:S01]  /*a0b0*/  FMUL.FTZ R85, R58.reuse, R85 ;  /* 0x000000553a557220 */ /* 0x040fe20000410000 */
[----:B------:R-:W-:Y:S02]  /*a0c0*/  HADD2.F32 R148, -RZ, R148.H1_H1 ;  /* 0x30000094ff947230 */ /* 0x000fe40000004100 */
[CC--:B------:R-:W-:Y:S01]  /*a0d0*/  FMUL.FTZ R89, R73.reuse, R150.reuse ;  /* 0x0000009649597220 */ /* 0x0c0fe20000410000 */
[-C--:B------:R-:W-:Y:S01]  /*a0e0*/  FFMA.FTZ R87, R58, R75.reuse, -R87 ;  /* 0x0000004b3a577223 */ /* 0x080fe20000010857 */
[----:B------:R-:W-:Y:S01]  /*a0f0*/  FMUL.FTZ R150, R66, R150 ;  /* 0x0000009642967220 */ /* 0x000fe20000410000 */
[----:B------:R-:W-:Y:S01]  /*a100*/  FFMA.FTZ R58, R74, R75, R85 ;  /* 0x0000004b4a3a7223 */ /* 0x000fe20000010055 */
[----:B------:R-:W-:Y:S01]  /*a110*/  FFMA.FTZ R66, R66, R148, -R89 ;  /* 0x0000009442427223 */ /* 0x000fe20000010859 */
[----:B------:R-:W-:Y:S01]  /*a120*/  F2FP.F16.E4M3.UNPACK_B R85, R56 ;  /* 0x00000038ff55723e */ /* 0x000fe200020006ff */
[----:B------:R-:W-:Y:S01]  /*a130*/  FFMA.FTZ R89, R73, R148, R150 ;  /* 0x0000009449597223 */ /* 0x000fe20000010096 */
[----:B------:R-:W-:-:S02]  /*a140*/  F2FP.F16.E4M3.UNPACK_B R73, R57 ;  /* 0x00000039ff49723e */ /* 0x000fc400020006ff */
[----:B------:R-:W-:Y:S01]  /*a150*/  F2FP.SATFINITE.E4M3.F32.PACK_AB_MERGE_C R67, R91, R72, R69 ;  /* 0x000000485b43723e */ /* 0x000fe20004807045 */
[----:B------:R-:W-:Y:S01]  /*a160*/  HADD2.F32 R72, -RZ, R85.H0_H0 ;  /* 0x20000055ff487230 */ /* 0x000fe20000004100 */
[----:B------:R-:W-:Y:S01]  /*a170*/  F2FP.SATFINITE.E4M3.F32.PACK_AB_MERGE_C R86, R149, R86, RZ ;  /* 0x000000569556723e */ /* 0x000fe200048070ff */
[--C-:B------:R-:W-:Y:S01]  /*a180*/  HADD2.F32 R71, -RZ, R73.reuse.H0_H0 ;  /* 0x20000049ff477230 */ /* 0x100fe20000004100 */
[----:B------:R-:W-:Y:S01]  /*a190*/  F2FP.F16.E4M3.UNPACK_B R75, R54 ;  /* 0x00000036ff4b723e */ /* 0x000fe200020006ff */
[--C-:B------:R-:W-:Y:S01]  /*a1a0*/  HADD2.F32 R69, -RZ, R70.reuse.H0_H0 ;  /* 0x20000046ff457230 */ /* 0x100fe20000004100 */
[----:B------:R-:W-:Y:S01]  /*a1b0*/  F2FP.SATFINITE.E4M3.F32.PACK_AB_MERGE_C R136, R136, R137, RZ ;  /* 0x000000898888723e */ /* 0x000fe200048070ff */
[----:B------:R-:W-:Y:S02]  /*a1c0*/  HADD2.F32 R74, -RZ, R73.H1_H1 ;  /* 0x30000049ff4a7230 */ /* 0x000fe40000004100 */
[----:B------:R-:W-:Y:S01]  /*a1d0*/  FMUL.FTZ R88, R71, R72 ;  /* 0x0000004847587220 */ /* 0x000fe20000410000 */
[----:B------:R-:W-:Y:S01]  /*a1e0*/  F2FP.SATFINITE.E4M3.F32.PACK_AB_MERGE_C R58, R89, R58, R86 ;  /* 0x0000003a593a723e */ /* 0x000fe20004807056 */
[----:B------:R-:W-:Y:S01]  /*a1f0*/  FMUL.FTZ R90, R69, R72 ;  /* 0x00000048455a7220 */ /* 0x000fe20000410000 */
[----:B------:R-:W-:Y:S01]  /*a200*/  HADD2.F32 R85, -RZ, R85.H1_H1 ;  /* 0x30000055ff557230 */ /* 0x000fe20000004100 */
[----:B------:R-:W-:Y:S01]  /*a210*/  F2FP.SATFINITE.E4M3.F32.PACK_AB_MERGE_C R66, R66, R87, R136 ;  /* 0x000000574242723e */ /* 0x000fe20004807088 */
[----:B------:R-:W-:Y:S01]  /*a220*/  HADD2.F32 R72, -RZ, R70.H1_H1 ;  /* 0x30000046ff487230 */ /* 0x000fe20000004100 */
[----:B------:R-:W-:Y:S01]  /*a230*/  F2FP.F16.E4M3.UNPACK_B R73, R57.H1 ;  /* 0x00000039ff49723e */ /* 0x000fe200030006ff */
[----:B------:R-:W-:-:S02]  /*a240*/  HADD2.F32 R86, -RZ, R75.H0_H0 ;  /* 0x2000004bff567230 */ /* 0x000fc40000004100 */
[-C--:B------:R-:W-:Y:S01]  /*a250*/  FMUL.FTZ R87, R74, R85.reuse ;  /* 0x000000554a577220 */ /* 0x080fe20000410000 */
[----:B------:R-:W-:Y:S02]  /*a260*/  HADD2.F32 R75, -RZ, R75.H1_H1 ;  /* 0x3000004bff4b7230 */ /* 0x000fe40000004100 */
[C---:B------:R-:W-:Y:S01]  /*a270*/  FMUL.FTZ R89, R72.reuse, R85 ;  /* 0x0000005548597220 */ /* 0x040fe20000410000 */
[----:B------:R-:W-:Y:S01]  /*a280*/  F2FP.F16.E4M3.UNPACK_B R85, R56.H1 ;  /* 0x00000038ff55723e */ /* 0x000fe200030006ff */
[----:B------:R-:W-:Y:S01]  /*a290*/  FFMA.FTZ R70, R71, R86, R90 ;  /* 0x0000005647467223 */ /* 0x000fe2000001005a */
[----:B------:R-:W-:Y:S01]  /*a2a0*/  F2FP.F16.E4M3.UNPACK_B R71, R64.H1 ;  /* 0x00000040ff47723e */ /* 0x000fe200030006ff */
[----:B------:R-:W-:Y:S01]  /*a2b0*/  FFMA.FTZ R64, R72, R75, -R87 ;  /* 0x0000004b48407223 */ /* 0x000fe20000010857 */
[----:B------:R-:W-:Y:S01]  /*a2c0*/  FFMA.FTZ R69, R69, R86, -R88 ;  /* 0x0000005645457223 */ /* 0x000fe20000010858 */
[----:B------:R-:W-:Y:S01]  /*a2d0*/  HADD2.F32 R72, -RZ, R73.H0_H0 ;  /* 0x20000049ff487230 */ /* 0x000fe20000004100 */
[----:B------:R-:W-:Y:S01]  /*a2e0*/  F2FP.F16.E4M3.UNPACK_B R54, R54.H1 ;  /* 0x00000036ff36723e */ /* 0x000fe200030006ff */
[----:B------:R-:W-:-:S02]  /*a2f0*/  HADD2.F32 R87, -RZ, R85.H0_H0 ;  /* 0x20000055ff577230 */ /* 0x000fc40000004100 */
[----:B------:R-:W-:Y:S01]  /*a300*/  FFMA.FTZ R57, R74, R75, R89 ;  /* 0x0000004b4a397223 */ /* 0x000fe20000010059 */
[----:B------:R-:W-:Y:S02]  /*a310*/  HADD2.F32 R56, -RZ, R71.H0_H0 ;  /* 0x20000047ff387230 */ /* 0x000fe40000004100 */
        /* <DEDUP_REMOVED lines=8> */
[C---:B------:R-:W-:Y:S01]  /*a3a0*/  FMUL.FTZ R86, R71.reuse, R86 ;  /* 0x0000005647567220 */ /* 0x040fe20000410000 */
[----:B------:R-:W-:Y:S01]  /*a3b0*/  FFMA.FTZ R91, R72, R75, R87 ;  /* 0x0000004b485b7223 */ /* 0x000fe20000010057 */
[----:B------:R-:W-:Y:S01]  /*a3c0*/  F2FP.F16.E4M3.UNPACK_B R72, R59.H1 ;  /* 0x0000003bff48723e */ /* 0x000fe200030006ff */
[-C--:B------:R-:W-:Y:S01]  /*a3d0*/  FFMA.FTZ R137, R71, R74.reuse, -R54 ;  /* 0x0000004a47897223 */ /* 0x080fe20000010836 */
[----:B------:R-:W-:Y:S01]  /*a3e0*/  F2FP.F16.E4M3.UNPACK_B R54, R55 ;  /* 0x00000037ff36723e */ /* 0x000fe200020006ff */
[----:B------:R-:W-:Y:S01]  /*a3f0*/  FFMA.FTZ R136, R73, R74, R86 ;  /* 0x0000004a49887223 */ /* 0x000fe20000010056 */
[----:B------:R-:W-:Y:S01]  /*a400*/  F2FP.F16.E4M3.UNPACK_B R87, R53.H1 ;  /* 0x00000035ff57723e */ /* 0x000fe200030006ff */
[----:B------:R-:W-:Y:S01]  /*a410*/  FFMA.FTZ R90, R56, R75, -R85 ;  /* 0x0000004b385a7223 */ /* 0x000fe20000010855 */
[----:B------:R-:W-:Y:S01]  /*a420*/  F2FP.F16.E4M3.UNPACK_B R55, R55.H1 ;  /* 0x00000037ff37723e */ /* 0x000fe200030006ff */
[----:B------:R-:W-:Y:S01]  /*a430*/  HADD2.F32 R56, -RZ, R54.H0_H0 ;  /* 0x20000036ff387230 */ /* 0x000fe20000004100 */
[----:B------:R-:W-:Y:S01]  /*a440*/  F2FP.F16.E4M3.UNPACK_B R86, R53 ;  /* 0x00000035ff56723e */ /* 0x000fe200020006ff */
[--C-:B------:R-:W-:Y:S01]  /*a450*/  HADD2.F32 R89, -RZ, R87.reuse.H0_H0 ;  /* 0x20000057ff597230 */ /* 0x100fe20000004100 */
[-C--:B------:R-:W-:Y:S01]  /*a460*/  F2FP.F16.E4M3.UNPACK_B R53, R52.reuse ;  /* 0x00000034ff35723e */ /* 0x080fe200020006ff */
[----:B------:R-:W-:Y:S01]  /*a470*/  HADD2.F32 R87, -RZ, R87.H1_H1 ;  /* 0x30000057ff577230 */ /* 0x000fe20000004100 */
[----:B------:R-:W-:Y:S01]  /*a480*/  F2FP.F16.E4M3.UNPACK_B R74, R52.H1 ;  /* 0x00000034ff4a723e */ /* 0x000fe200030006ff */
[----:B------:R-:W-:Y:S01]  /*a490*/  HADD2.F32 R52, -RZ, R72.H0_H0 ;  /* 0x20000048ff347230 */ /* 0x000fe20000004100 */
[----:B------:R-:W-:Y:S01]  /*a4a0*/  F2FP.F16.E4M3.UNPACK_B R71, R59 ;  /* 0x0000003bff47723e */ /* 0x000fe200020006ff */
        /* <DEDUP_REMOVED lines=8> */
[----:B------:R-:W-:Y:S02]  /*a530*/  HADD2.F32 R73, -RZ, R71.H0_H0 ;  /* 0x20000047ff497230 */ /* 0x000fe40000004100 */
[----:B------:R-:W-:Y:S01]  /*a540*/  FFMA.FTZ R89, R52, R85, R89 ;  /* 0x0000005534597223 */ /* 0x000fe20000010059 */
[----:B------:R-:W-:-:S02]  /*a550*/  HADD2.F32 R88, -RZ, R86.H0_H0 ;  /* 0x20000056ff587230 */ /* 0x000fc40000004100 */
[-C--:B------:R-:W-:Y:S01]  /*a560*/  FMUL.FTZ R52, R72, R87.reuse ;  /* 0x0000005748347220 */ /* 0x080fe20000410000 */
[----:B------:R-:W-:Y:S02]  /*a570*/  HADD2.F32 R71, -RZ, R71.H1_H1 ;  /* 0x30000047ff477230 */ /* 0x000fe40000004100 */
[----:B------:R-:W-:Y:S01]  /*a580*/  FMUL.FTZ R87, R55, R87 ;  /* 0x0000005737577220 */ /* 0x000fe20000410000 */
[----:B------:R-:W-:Y:S02]  /*a590*/  HADD2.F32 R86, -RZ, R86.H1_H1 ;  /* 0x30000056ff567230 */ /* 0x000fe40000004100 */
[-C--:B------:R-:W-:Y:S01]  /*a5a0*/  FMUL.FTZ R149, R73, R88.reuse ;  /* 0x0000005849957220 */ /* 0x080fe20000410000 */
[----:B------:R-:W-:Y:S02]  /*a5b0*/  HADD2.F32 R54, -RZ, R54.H1_H1 ;  /* 0x30000036ff367230 */ /* 0x000fe40000004100 */
[----:B------:R-:W-:Y:S01]  /*a5c0*/  FMUL.FTZ R88, R56, R88 ;  /* 0x0000005838587220 */ /* 0x000fe20000410000 */
[----:B------:R-:W-:-:S02]  /*a5d0*/  HADD2.F32 R74, -RZ, R74.H1_H1 ;  /* 0x3000004aff4a7230 */ /* 0x000fc40000004100 */
[-C--:B------:R-:W-:Y:S01]  /*a5e0*/  FMUL.FTZ R59, R71, R86.reuse ;  /* 0x00000056473b7220 */ /* 0x080fe20000410000 */
[--C-:B------:R-:W-:Y:S02]  /*a5f0*/  HADD2.F32 R75, -RZ, R53.reuse.H0_H0 ;  /* 0x20000035ff4b7230 */ /* 0x100fe40000004100 */
[----:B------:R-:W-:Y:S01]  /*a600*/  FMUL.FTZ R86, R54, R86 ;  /* 0x0000005636567220 */ /* 0x000fe20000410000 */
[----:B------:R-:W-:Y:S02]  /*a610*/  HADD2.F32 R53, -RZ, R53.H1_H1 ;  /* 0x30000035ff357230 */ /* 0x000fe40000004100 */
[-C--:B------:R-:W-:Y:S01]  /*a620*/  FFMA.FTZ R55, R55, R74.reuse, -R52 ;  /* 0x0000004a37377223 */ /* 0x080fe20000010834 */
[----:B------:R-:W-:Y:S01]  /*a630*/  FFMA.FTZ R72, R72, R74, R87 ;  /* 0x0000004a48487223 */ /* 0x000fe20000010057 */
[-C--:B------:R-:W-:Y:S01]  /*a640*/  FFMA.FTZ R149, R56, R75.reuse, -R149 ;  /* 0x0000004b38957223 */ /* 0x080fe20000010895 */
[----:B------:R-:W-:Y:S01]  /*a650*/  FFMA.FTZ R88, R73, R75, R88 ;  /* 0x0000004b49587223 */ /* 0x000fe20000010058 */
[-C--:B------:R-:W-:Y:S01]  /*a660*/  FFMA.FTZ R54, R54, R53.reuse, -R59 ;  /* 0x0000003536367223 */ /* 0x080fe2000001083b */
[----:B------:R-:W-:Y:S01]  /*a670*/  FFMA.FTZ R53, R71, R53, R86 ;  /* 0x0000003547357223 */ /* 0x000fe20000010056 */
[----:B------:R-:W-:Y:S01]  /*a680*/  F2FP.SATFINITE.E4M3.F32.PACK_AB_MERGE_C R55, R55, R148, RZ ;  /* 0x000000943737723e */ /* 0x000fe200048070ff */
[----:B------:R-:W-:Y:S01]  /*a690*/  IMAD.MOV.U32 R52, RZ, RZ, R68 ;  /* 0x000000ffff347224 */ /* 0x000fe200078e0044 */
[----:B------:R-:W-:-:S02]  /*a6a0*/  F2FP.SATFINITE.E4M3.F32.PACK_AB_MERGE_C R72, R72, R89, RZ ;  /* 0x000000594848723e */ /* 0x000fc400048070ff */
[----:B------:R-:W-:Y:S02]  /*a6b0*/  F2FP.SATFINITE.E4M3.F32.PACK_AB_MERGE_C R69, R64, R69, R90 ;  /* 0x000000454045723e */ /* 0x000fe4000480705a */
[----:B------:R-:W-:Y:S02]  /*a6c0*/  F2FP.SATFINITE.E4M3.F32.PACK_AB_MERGE_C R91, R136, R91, RZ ;  /* 0x0000005b885b723e */ /* 0x000fe400048070ff */
[----:B------:R-:W-:Y:S01]  /*a6d0*/  F2FP.SATFINITE.E4M3.F32.PACK_AB_MERGE_C R55, R54, R149, R55 ;  /* 0x000000953637723e */ /* 0x000fe20004807037 */
[----:B------:R-:W-:Y:S01]  /*a6e0*/  IMAD.MOV.U32 R54, RZ, RZ, R66 ;  /* 0x000000ffff367224 */ /* 0x000fe200078e0042 */
[----:B------:R-:W-:Y:S01]  /*a6f0*/  F2FP.SATFINITE.E4M3.F32.PACK_AB_MERGE_C R59, R53, R88, R72 ;  /* 0x00000058353b723e */ /* 0x000fe20004807048 */
[----:B------:R-:W-:Y:S01]  /*a700*/  IMAD.MOV.U32 R53, RZ, RZ, R69 ;  /* 0x000000ffff357224 */ /* 0x000fe200078e0045 */
[----:B------:R-:W-:Y:S02]  /*a710*/  F2FP.SATFINITE.E4M3.F32.PACK_AB_MERGE_C R57, R57, R70, R91 ;  /* 0x000000463939723e */ /* 0x000fe4000480705b */
[----:B------:R-:W-:-:S07]  /*a720*/  MOV R56, R67 ;  /* 0x0000004300387202 */ /* 0x000fce0000000f00 */
.L_x_6184:
[----:B------:R-:W-:Y:S05]  /*a730*/  BSYNC B2 ;  /* 0x0000000000027941 */ /* 0x000fea0003800000 */
.L_x_6183:
        /* <DEDUP_REMOVED lines=11> */
.L_x_6182:
[----:B------:R-:W-:Y:S05]  /*a7f0*/  BSYNC B1 ;  /* 0x0000000000017941 */ /* 0x000fea0003800000 */
.L_x_6181:
        /* <DEDUP_REMOVED lines=10> */
[----:B------:R-:W-:Y:S01]  /*a8a0*/  BSSY B1, `(.L_x_6185) ;  /* 0x00000f1000017945 */ /* 0x000fe20003800000 */
[----:B------:R-:W-:Y:S02]  /*a8b0*/  ISETP.NE.AND P6, PT, R0, RZ, PT ;  /* 0x000000ff0000720c */ /* 0x000fe40003fc5270 */
[----:B------:R-:W-:Y:S02]  /*a8c0*/  IADD3.X R52, R20, R65, R26, P3, P4 ;  /* 0x0000004114347210 */ /* 0x000fe40001fe841a */
[----:B------:R-:W-:Y:S02]  /*a8d0*/  SEL R147, R120, R147, !P6 ;  /* 0x0000009378937207 */ /* 0x000fe40007000000 */
[----:B------:R-:W-:-:S05]  /*a8e0*/  IADD3 R53, R228, 0xc0, RZ ;  /* 0x000000c0e4357810 */ /* 0x000fca0007ffe0ff */
[----:B------:R-:W-:-:S05]  /*a8f0*/  IMAD.SHL.U32 R53, R53, 0x80, RZ ;  /* 0x0000008035357824 */ /* 0x000fca00078e00ff */
[----:B------:R-:W-:Y:S02]  /*a900*/  LOP3.LUT R53, R53, 0x380, RZ, 0xc0, !PT ;  /* 0x0000038035357812 */ /* 0x000fe400078ec0ff */
[----:B-1----:R-:W-:-:S05]  /*a910*/  IADD3 R62, P3, R63, R60, RZ ;  /* 0x0000003c3f3e7210 */ /* 0x002fca0007f7e0ff */
[----:B------:R-:W-:Y:S01]  /*a920*/  IMAD.X R63, R52, 0x1, R61, P3 ;  /* 0x00000001343f7824 */ /* 0x000fe200018e063d */
[----:B------:R-:W-:-:S04]  /*a930*/  SHF.R.S32.HI R52, RZ, 0x1f, R147 ;  /* 0x0000001fff347819 */ /* 0x000fc80000011493 */
[----:B------:R-:W-:-:S04]  /*a940*/  LEA.HI R147, R52, R147, RZ, 0x5 ;  /* 0x0000009334937211 */ /* 0x000fc800078f28ff */
[----:B------:R-:W-:-:S05]  /*a950*/  LEA.HI.SX32 R67, R147, R28, 0x1b ;  /* 0x0000001c93437211 */ /* 0x000fca00078fdaff */
[----:B------:R-:W-:-:S05]  /*a960*/  IMAD.SHL.U32 R67, R67, 0x10, RZ ;  /* 0x0000001043437824 */ /* 0x000fca00078e00ff */
[----:B------:R-:W-:-:S04]  /*a970*/  LOP3.LUT R53, R53, 0x70, R67, 0xf8, !PT ;  /* 0x0000007035357812 */ /* 0x000fc800078ef843 */
[----:B------:R-:W-:-:S05]  /*a980*/  LOP3.LUT R53, R53, R140, RZ, 0x3c, !PT ;  /* 0x0000008c35357212 */ /* 0x000fca00078e3cff */
[----:B--2---:R-:W-:Y:S02]  /*a990*/  IMAD.IADD R52, R54, 0x1, R53 ;  /* 0x0000000136347824 */ /* 0x004fe400078e0235 */
[C---:B------:R-:W-:Y:S02]  /*a9a0*/  IMAD R53, R17.reuse, 0x7000, R113 ;  /* 0x0000700011357824 */ /* 0x040fe400078e0271 */
        /* <DEDUP_REMOVED lines=9> */
[----:B------:R-:W-:Y:S01]  /*aa40*/  IMAD.MOV.U32 R64, RZ, RZ, R54 ;  /* 0x000000ffff407224 */ /* 0x000fe200078e0036 */
[----:B------:R-:W-:Y:S01]  /*aa50*/  SHF.R.U32.HI R69, RZ, 0x18, R77 ;  /* 0x00000018ff457819 */ /* 0x000fe2000001164d */
[----:B------:R-:W-:Y:S01]  /*aa60*/  IMAD.SHL.U32 R52, R84, 0x100, RZ ;  /* 0x0000010054347824 */ /* 0x000fe200078e00ff */
[----:B------:R-:W-:Y:S01]  /*aa70*/  SHF.R.U32.HI R80, RZ, 0x8, R79 ;  /* 0x00000008ff507819 */ /* 0x000fe2000001164f */
[----:B--2---:R-:W-:Y:S01]  /*aa80*/  IMAD.MOV.U32 R73, RZ, RZ, R56 ;  /* 0x000000ffff497224 */ /* 0x004fe200078e0038 */
[----:B------:R-:W-:Y:S02]  /*aa90*/  SHF.R.U32.HI R75, RZ, 0x8, R81 ;  /* 0x00000008ff4b7819 */ /* 0x000fe40000011651 */
[----:B------:R-:W-:-:S02]  /*aaa0*/  PRMT R69, R69, 0x654, R66 ;  /* 0x0000065445457816 */ /* 0x000fc40000000042 */
[----:B------:R-:W-:Y:S01]  /*aab0*/  SHF.R.U32.HI R85, RZ, 0x10, R77 ;  /* 0x00000010ff557819 */ /* 0x000fe2000001164d */
[----:B------:R-:W-:Y:S01]  /*aac0*/  IMAD.SHL.U32 R54, R75, 0x100, RZ ;  /* 0x000001004b367824 */ /* 0x000fe200078e00ff */
[----:B------:R-:W-:Y:S02]  /*aad0*/  LOP3.LUT R68, R79, 0xff, RZ, 0xc0, !PT ;  /* 0x000000ff4f447812 */ /* 0x000fe400078ec0ff */
[----:B------:R-:W-:Y:S01]  /*aae0*/  SHF.R.U32.HI R71, RZ, 0x18, R79 ;  /* 0x00000018ff477819 */ /* 0x000fe2000001164f */
[----:B------:R-:W-:Y:S01]  /*aaf0*/  IMAD.U32 R56, R85, 0x10000, RZ ;  /* 0x0001000055387824 */ /* 0x000fe200078e00ff */
[----:B------:R-:W-:Y:S02]  /*ab00*/  LOP3.LUT R72, R81, 0xff, RZ, 0xc0, !PT ;  /* 0x000000ff51487812 */ /* 0x000fe400078ec0ff */
[----:B------:R-:W-:Y:S02]  /*ab10*/  SHF.R.U32.HI R77, RZ, 0x18, R81 ;  /* 0x00000018ff4d7819 */ /* 0x000fe40000011651 */
[----:B------:R-:W-:Y:S01]  /*ab20*/  LOP3.LUT R69, R69, 0xff00, R52, 0xf8, !PT ;  /* 0x0000ff0045457812 */ /* 0x000fe200078ef834 */
[----:B------:R-:W-:Y:S01]  /*ab30*/  IMAD.SHL.U32 R52, R80, 0x100, RZ ;  /* 0x0000010050347824 */ /* 0x000fe200078e00ff */
[----:B------:R-:W-:-:S02]  /*ab40*/  SHF.R.U32.HI R74, RZ, 0x8, R83 ;  /* 0x00000008ff4a7819 */ /* 0x000fc40000011653 */
[----:B------:R-:W-:Y:S02]  /*ab50*/  PRMT R71, R71, 0x654, R68 ;  /* 0x0000065447477816 */ /* 0x000fe40000000044 */
[----:B------:R-:W-:Y:S02]  /*ab60*/  PRMT R77, R77, 0x654, R72 ;  /* 0x000006544d4d7816 */ /* 0x000fe40000000048 */
[----:B------:R-:W-:Y:S02]  /*ab70*/  SHF.R.U32.HI R82, RZ, 0x10, R79 ;  /* 0x00000010ff527819 */ /* 0x000fe4000001164f */
[----:B------:R-:W-:Y:S01]  /*ab80*/  MOV R66, R58 ;  /* 0x0000003a00427202 */ /* 0x000fe20000000f00 */
[----:B------:R-:W-:Y:S01]  /*ab90*/  IMAD.SHL.U32 R58, R74, 0x100, RZ ;  /* 0x000001004a3a7824 */ /* 0x000fe200078e00ff */
[----:B------:R-:W-:Y:S02]  /*aba0*/  LOP3.LUT R75, R71, 0xff00, R52, 0xf8, !PT ;  /* 0x0000ff00474b7812 */ /* 0x000fe400078ef834 */
[----:B------:R-:W-:-:S02]  /*abb0*/  LOP3.LUT R79, R77, 0xff00, R54, 0xf8, !PT ;  /* 0x0000ff004d4f7812 */ /* 0x000fc400078ef836 */
[----:B------:R-:W-:Y:S02]  /*abc0*/  F2FP.F16.E4M3.UNPACK_B R77, R145.H1 ;  /* 0x00000091ff4d723e */ /* 0x000fe400030006ff */
[----:B------:R-:W-:Y:S02]  /*abd0*/  F2FP.F16.E4M3.UNPACK_B R74, R73.H1 ;  /* 0x00000049ff4a723e */ /* 0x000fe400030006ff */
[----:B------:R-:W-:Y:S01]  /*abe0*/  F2FP.F16.E4M3.UNPACK_B R71, R70.H1 ;  /* 0x00000046ff47723e */ /* 0x000fe200030006ff */
[----:B------:R-:W-:Y:S01]  /*abf0*/  HADD2.F32 R54, -RZ, R77.H0_H0 ;  /* 0x2000004dff367230 */ /* 0x000fe20000004100 */
[----:B------:R-:W-:Y:S02]  /*ac00*/  SHF.R.U32.HI R78, RZ, 0x10, R81 ;  /* 0x00000010ff4e7819 */ /* 0x000fe40000011651 */
[----:B------:R-:W-:Y:S01]  /*ac10*/  SHF.R.U32.HI R76, RZ, 0x10, R83 ;  /* 0x00000010ff4c7819 */ /* 0x000fe20000011653 */
[----:B------:R-:W-:Y:S01]  /*ac20*/  HADD2.F32 R68, -RZ, R71.H0_H0 ;  /* 0x20000047ff447230 */ /* 0x000fe20000004100 */
[----:B------:R-:W-:-:S02]  /*ac30*/  LOP3.LUT R81, R83, 0xff0000ff, RZ, 0xc0, !PT ;  /* 0xff0000ff53517812 */ /* 0x000fc400078ec0ff */
[----:B------:R-:W-:Y:S01]  /*ac40*/  LOP3.LUT R56, R69, 0xff0000, R56, 0xf8, !PT ;  /* 0x00ff000045387812 */ /* 0x000fe200078ef838 */
[----:B------:R-:W-:Y:S01]  /*ac50*/  HADD2.F32 R69, -RZ, R74.H0_H0 ;  /* 0x2000004aff457230 */ /* 0x000fe20000004100 */
[----:B------:R-:W-:Y:S01]  /*ac60*/  SHF.L.U32 R52, R82, 0x10, RZ ;  /* 0x0000001052347819 */ /* 0x000fe200000006ff */
[----:B------:R-:W-:Y:S01]  /*ac70*/  IMAD.U32 R76, R76, 0x10000, RZ ;  /* 0x000100004c4c7824 */ /* 0x000fe200078e00ff */
[----:B------:R-:W-:Y:S02]  /*ac80*/  F2FP.F16.E4M3.UNPACK_B R72, R143.H1 ;  /* 0x0000008fff48723e */ /* 0x000fe400030006ff */
[----:B------:R-:W-:Y:S01]  /*ac90*/  LOP3.LUT R81, R81, 0xff00, R58, 0xf8, !PT ;  /* 0x0000ff0051517812 */ /* 0x000fe200078ef83a */
[----:B------:R-:W-:Y:S01]  /*aca0*/  IMAD.U32 R58, R78, 0x10000, RZ ;  /* 0x000100004e3a7824 */ /* 0x000fe200078e00ff */
[----:B------:R-:W-:Y:S01]  /*acb0*/  LOP3.LUT R52, R75, 0xff0000, R52, 0xf8, !PT ;  /* 0x00ff00004b347812 */ /* 0x000fe200078ef834 */
[--C-:B------:R-:W-:Y:S02]  /*acc0*/  HADD2.F32 R75, -RZ, R72.reuse.H0_H0 ;  /* 0x20000048ff4b7230 */ /* 0x100fe40000004100 */
[-C--:B------:R-:W-:Y:S01]  /*acd0*/  FMUL.FTZ R83, R69, R54.reuse ;  /* 0x0000003645537220 */ /* 0x080fe20000410000 */
[----:B------:R-:W-:Y:S01]  /*ace0*/  FMUL.FTZ R78, R68, R54 ;  /* 0x00000036444e7220 */ /* 0x000fe20000410000 */
[----:B------:R-:W-:Y:S01]  /*acf0*/  LOP3.LUT R54, R81, 0xff0000, R76, 0xf8, !PT ;  /* 0x00ff000051367812 */ /* 0x000fe200078ef84c */
[----:B------:R-:W-:-:S02]  /*ad00*/  HADD2.F32 R76, -RZ, R72.H1_H1 ;  /* 0x30000048ff4c7230 */ /* 0x000fc40000004100 */
        /* <DEDUP_REMOVED lines=170> */
.L_x_6186:
[----:B------:R-:W-:Y:S05]  /*b7b0*/  BSYNC B1 ;  /* 0x0000000000017941 */ /* 0x000fea0003800000 */
.L_x_6185:
        /* <DEDUP_REMOVED lines=10> */
.L_x_6126:
[----:B------:R-:W2:Y:S02]  /*b860*/  LDL R52, [R1+0x44] ;  /* 0x0000440001347983 */ /* 0x000ea40000100800 */
[----:B--2---:R-:W-:-:S13]  /*b870*/  R2UR UR4, R52 ;  /* 0x00000000340472ca */ /* 0x004fda00000e0000 */
[----:B------:R-:W-:-:S06]  /*b880*/  UISETP.NE.AND UP0, UPT, UR4, 0x3, UPT ;  /* 0x000000030400788c */ /* 0x000fcc000bf05270 */
[----:B------:R-:W-:-:S13]  /*b890*/  PLOP3.LUT P5, PT, PT, PT, UP0, 0x80, 0x0 ;  /* 0x000000000000781c */ /* 0x000fda0003faf008 */
[----:B------:R-:W-:Y:S05]  /*b8a0*/  @!P5 BRA `(.L_x_6187) ;  /* 0x000000000004d947 */ /* 0x000fea0003800000 */
[----:B------:R-:W-:Y:S01]  /*b8b0*/  BPT.TRAP 0x1 ;  /* 0x000000040000795c */ /* 0x000fe20000300000 */
.L_x_6187:
        /* <DEDUP_REMOVED lines=9> */
.L_x_6416:
[----:B------:R-:W-:Y:S05]  /*b950*/  BSYNC B1 ;  /* 0x0000000000017941 */ /* 0x000fea0003800000 */
.L_x_6188:
[----:B------:R-:W-:Y:S01]  /*b960*/  ISETP.GE.AND P2, PT, R228, R119, PT ;  /* 0x00000077e400720c */ /* 0x000fe20003f46270 */
[----:B------:R-:W-:Y:S01]  /*b970*/  IMAD R53, R53, R126, R52 ;  /* 0x0000007e35357224 */ /* 0x000fe200078e0234 */
[----:B------:R-:W-:Y:S01]  /*b980*/  BSSY B1, `(.L_x_6190) ;  /* 0x0000014000017945 */ /* 0x000fe20003800000 */
[----:B------:R-:W-:-:S04]  /*b990*/  IMAD.WIDE.U32 R56, R126, R25, RZ ;  /* 0x000000197e387225 */ /* 0x000fc800078e00ff */
[----:B------:R-:W-:-:S06]  /*b9a0*/  IMAD.IADD R60, R53, 0x1, R57 ;  /* 0x00000001353c7824 */ /* 0x000fcc00078e0239 */
[----:B------:R-:W-:Y:S05]  /*b9b0*/  @P2 BRA `(.L_x_6191) ;  /* 0x0000000000402947 */ /* 0x000fea0003800000 */
[----:B------:R-:W1:Y:S01]  /*b9c0*/  @!P0 LDS.128 R52, [R118+0x20400] ;  /* 0x0204000076348984 */ /* 0x000e620000000c00 */
[----:B------:R-:W2:Y:S02]  /*b9d0*/  @!P0 LDC.64 R58, c[0x0][0x2e8] ;  /* 0x0000ba00ff3a8b82 */ /* 0x000ea40000000a00 */
[----:B--2---:R-:W-:-:S04]  /*b9e0*/  @!P0 IADD3 R58, P2, P3, R56, R58, R21 ;  /* 0x0000003a383a8210 */ /* 0x004fc80007b5e015 */
[----:B------:R-:W-:-:S05]  /*b9f0*/  @!P0 IADD3.X R59, R60, R59, R13, P2, P3 ;  /* 0x0000003b3c3b8210 */ /* 0x000fca00017e640d */
[----:B-1----:R1:W-:Y:S01]  /*ba00*/  @!P0 STG.E.128 desc[UR60][R58.64], R52 ;  /* 0x000000343a008986 */ /* 0x0023e2000c101d3c */
[----:B------:R-:W-:Y:S05]  /*ba10*/  @P1 BRA `(.L_x_6191) ;  /* 0x0000000000281947 */ /* 0x000fea0003800000 */
[----:B------:R-:W-:Y:S01]  /*ba20*/  ULDC.64 UR4, c[0x0][0x2e8] ;  /* 0x0000ba0000047ab9 */ /* 0x000fe20000000a00 */
[----:B-1----:R-:W-:Y:S02]  /*ba30*/  IADD3 R52, R34, 0x40, RZ ;  /* 0x0000004022347810 */ /* 0x002fe40007ffe0ff */
[----:B------:R-:W-:-:S04]  /*ba40*/  IADD3 R58, P2, P3, R14, UR4, R56 ;  /* 0x000000040e3a7c10 */ /* 0x000fc8000fb5e038 */
[----:B------:R-:W-:Y:S02]  /*ba50*/  IADD3.X R59, R109, UR5, R60, P2, P3 ;  /* 0x000000056d3b7c10 */ /* 0x000fe400097e643c */
[----:B------:R-:W-:-:S13]  /*ba60*/  LOP3.LUT P2, RZ, R229, 0x4, RZ, 0xc0, !PT ;  /* 0x00000004e5ff7812 */ /* 0x000fda000784c0ff */
[----:B------:R-:W-:-:S04]  /*ba70*/  @P2 VIADD R52, R34, 0xffffffc0 ;  /* 0xffffffc022342836 */ /* 0x000fc80000000000 */
[----:B------:R-:W-:-:S04]  /*ba80*/  IMAD R53, R17, 0x7000, R52 ;  /* 0x0000700011357824 */ /* 0x000fc800078e0234 */
[----:B------:R-:W-:-:S06]  /*ba90*/  IMAD.IADD R53, R16, 0x1, R53 ;  /* 0x0000000110357824 */ /* 0x000fcc00078e0235 */
[----:B------:R-:W1:Y:S04]  /*baa0*/  LDS.128 R52, [R53+0x20400] ;  /* 0x0204000035347984 */ /* 0x000e680000000c00 */
[----:B-1----:R2:W-:Y:S02]  /*bab0*/  STG.E.128 desc[UR60][R58.64], R52 ;  /* 0x000000343a007986 */ /* 0x0025e4000c101d3c */
.L_x_6191:
[----:B------:R-:W-:Y:S05]  /*bac0*/  BSYNC B1 ;  /* 0x0000000000017941 */ /* 0x000fea0003800000 */
.L_x_6190:
[----:B-12---:R-:W-:Y:S01]  /*bad0*/  VIADD R52, R228, 0x40 ;  /* 0x00000040e4347836 */ /* 0x006fe20000000000 */
[----:B------:R-:W-:Y:S04]  /*bae0*/  BSSY B1, `(.L_x_6192) ;  /* 0x0000015000017945 */ /* 0x000fe80003800000 */
[----:B------:R-:W-:-:S13]  /*baf0*/  ISETP.GE.AND P2, PT, R52, R119, PT ;  /* 0x000000773400720c */ /* 0x000fda0003f46270 */
[----:B------:R-:W-:Y:S05]  /*bb00*/  @P2 BRA `(.L_x_6193) ;  /* 0x0000000000482947 */ /* 0x000fea0003800000 */
[----:B------:R-:W1:Y:S01]  /*bb10*/  @!P0 LDS.128 R52, [R118+0x22400] ;  /* 0x0224000076348984 */ /* 0x000e620000000c00 */
[----:B------:R-:W2:Y:S01]  /*bb20*/  @!P0 LDC.64 R58, c[0x0][0x2e8] ;  /* 0x0000ba00ff3a8b82 */ /* 0x000ea20000000a00 */
[----:B------:R-:W-:-:S05]  /*bb30*/  IADD3 R61, P2, R106, R56, RZ ;  /* 0x000000386a3d7210 */ /* 0x000fca0007f5e0ff */
[----:B------:R-:W-:Y:S01]  /*bb40*/  IMAD.X R62, R60, 0x1, R107, P2 ;  /* 0x000000013c3e7824 */ /* 0x000fe200010e066b */
        /* <DEDUP_REMOVED lines=14> */
.L_x_6193:
[----:B------:R-:W-:Y:S05]  /*bc30*/  BSYNC B1 ;  /* 0x0000000000017941 */ /* 0x000fea0003800000 */
.L_x_6192:
[----:B-12---:R-:W-:Y:S01]  /*bc40*/  VIADD R52, R228, 0x80 ;  /* 0x00000080e4347836 */ /* 0x006fe20000000000 */
[----:B------:R-:W-:Y:S04]  /*bc50*/  BSSY B1, `(.L_x_6194) ;  /* 0x0000015000017945 */ /* 0x000fe80003800000 */
[----:B------:R-:W-:-:S13]  /*bc60*/  ISETP.GE.AND P2, PT, R52, R119, PT ;  /* 0x000000773400720c */ /* 0x000fda0003f46270 */
[----:B------:R-:W-:Y:S05]  /*bc70*/  @P2 BRA `(.L_x_6195) ;  /* 0x0000000000482947 */ /* 0x000fea0003800000 */
[----:B------:R-:W1:Y:S01]  /*bc80*/  @!P0 LDS.128 R52, [R118+0x24400] ;  /* 0x0244000076348984 */ /* 0x000e620000000c00 */
[----:B------:R-:W2:Y:S01]  /*bc90*/  @!P0 LDC.64 R58, c[0x0][0x2e8] ;  /* 0x0000ba00ff3a8b82 */ /* 0x000ea20000000a00 */
[----:B------:R-:W-:-:S05]  /*bca0*/  LEA R61, P2, R44, R56, 0x7 ;  /* 0x000000382c3d7211 */ /* 0x000fca00078438ff */
        /* <DEDUP_REMOVED lines=15> */
.L_x_6195:
[----:B------:R-:W-:Y:S05]  /*bda0*/  BSYNC B1 ;  /* 0x0000000000017941 */ /* 0x000fea0003800000 */
.L_x_6194:
[----:B-12---:R-:W-:-:S05]  /*bdb0*/  VIADD R52, R228, 0xc0 ;  /* 0x000000c0e4347836 */ /* 0x006fca0000000000 */
[----:B------:R-:W-:-:S13]  /*bdc0*/  ISETP.GE.AND P2, PT, R52, R119, PT ;  /* 0x000000773400720c */ /* 0x000fda0003f46270 */
[----:B------:R-:W-:Y:S05]  /*bdd0*/  @P2 BRA `(.L_x_6163) ;  /* 0x0000000000582947 */ /* 0x000fea0003800000 */
[----:B------:R-:W1:Y:S01]  /*bde0*/  LDC.64 R54, c[0x0][0x300] ;  /* 0x0000c000ff367b82 */ /* 0x000e620000000a00 */
[----:B------:R-:W-:Y:S01]  /*bdf0*/  MOV R59, R60 ;  /* 0x0000003c003b7202 */ /* 0x000fe20000000f00 */
[----:B------:R-:W-:-:S06]  /*be00*/  IMAD.MOV.U32 R58, RZ, RZ, R56 ;  /* 0x000000ffff3a7224 */ /* 0x000fcc00078e0038 */
[----:B------:R-:W2:Y:S01]  /*be10*/  @!P0 LDC.64 R52, c[0x0][0x2e8] ;  /* 0x0000ba00ff348b82 */ /* 0x000ea20000000a00 */
[----:B-1----:R-:W-:-:S04]  /*be20*/  IMAD.WIDE.U32 R58, R54, 0xc0, R58 ;  /* 0x000000c0363a7825 */ /* 0x002fc800078e003a */
[----:B------:R-:W-:-:S04]  /*be30*/  IMAD R55, R55, 0xc0, RZ ;  /* 0x000000c037377824 */ /* 0x000fc800078e02ff */
[----:B------:R-:W-:Y:S01]  /*be40*/  IMAD.IADD R60, R59, 0x1, R55 ;  /* 0x000000013b3c7824 */ /* 0x000fe200078e0237 */
[----:B--2---:R-:W-:-:S04]  /*be50*/  @!P0 IADD3 R56, P2, P3, R58, R52, R21 ;  /* 0x000000343a388210 */ /* 0x004fc80007b5e015 */
[----:B------:R-:W-:Y:S02]  /*be60*/  @!P0 IADD3.X R57, R60, R53, R13, P2, P3 ;  /* 0x000000353c398210 */ /* 0x000fe400017e640d */
[----:B------:R-:W1:Y:S04]  /*be70*/  @!P0 LDS.128 R52, [R118+0x26400] ;  /* 0x0264000076348984 */ /* 0x000e680000000c00 */
[----:B-1----:R1:W-:Y:S01]  /*be80*/  @!P0 STG.E.128 desc[UR60][R56.64], R52 ;  /* 0x0000003438008986 */ /* 0x0023e2000c101d3c */
[----:B------:R-:W-:Y:S05]  /*be90*/  @P1 BRA `(.L_x_6163) ;  /* 0x0000000000281947 */ /* 0x000fea0003800000 */
[----:B------:R-:W-:Y:S01]  /*bea0*/  ULDC.64 UR4, c[0x0][0x2e8] ;  /* 0x0000ba0000047ab9 */ /* 0x000fe20000000a00 */
[----:B-1----:R-:W-:Y:S01]  /*beb0*/  VIADD R52, R34, 0x40 ;  /* 0x0000004022347836 */ /* 0x002fe20000000000 */
        /* <DEDUP_REMOVED lines=8> */
.L_x_6163:
[----:B------:R-:W-:Y:S05]  /*bf40*/  BSYNC B0 ;  /* 0x0000000000007941 */ /* 0x000fea0003800000 */
.L_x_6125:
        /* <DEDUP_REMOVED lines=12> */
[----:B------:R-:W-:-:S04]  /*c010*/  @!P2 IADD3 R52, R111, 0x2e8a0, RZ ;  /* 0x0002e8a06f34a810 */ /* 0x000fc80007ffe0ff */
[----:B------:R-:W-:-:S04]  /*c020*/  @!P2 PRMT R52, RZ, 0x654, R52 ;  /* 0x00000654ff34a816 */ /* 0x000fc80000000034 */
[----:B------:R1:W-:Y:S01]  /*c030*/  @!P2 SYNCS.ARRIVE.TRANS64.RED.A1T0 RZ, [R52+URZ], RZ ;  /* 0x000000ff34ffa9a7 */ /* 0x0003e2000810043f */
[----:B------:R-:W-:Y:S05]  /*c040*/  @!P5 BRA `(.L_x_6197) ;  /* 0x000000000004d947 */ /* 0x000fea0003800000 */
[----:B------:R-:W-:Y:S01]  /*c050*/  BPT.TRAP 0x1 ;  /* 0x000000040000795c */ /* 0x000fe20000300000 */
.L_x_6197:
[----:B------:R-:W-:Y:S05]  /*c060*/  BSYNC B0 ;  /* 0x0000000000007941 */ /* 0x000fea0003800000 */
.L_x_6196:
[----:B------:R-:W2:Y:S01]  /*c070*/  SYNCS.PHASECHK.TRANS64.TRYWAIT P3, [R111+URZ+0x2e8b0], R125 ;  /* 0x02e8b07d6f0075a7 */ /* 0x000ea2000806017f */
[----:B------:R-:W-:Y:S01]  /*c080*/  ULDC.64 UR38, c[0x0][0x328] ;  /* 0x0000ca0000267ab9 */ /* 0x000fe20000000a00 */
[----:B------:R-:W-:Y:S01]  /*c090*/  ULDC.64 UR36, c[0x0][0x318] ;  /* 0x0000c60000247ab9 */ /* 0x000fe20000000a00 */
[----:B------:R-:W-:Y:S04]  /*c0a0*/  BSSY B0, `(.L_x_6198) ;  /* 0x0000002000007945 */ /* 0x000fe80003800000 */
[----:B--2---:R-:W-:Y:S05]  /*c0b0*/  @!P3 BRA `(.L_x_6199) ;  /* 0x0000019400f4b947 */ /* 0x004fea0003800000 */
.L_x_6417:
[----:B------:R-:W-:Y:S05]  /*c0c0*/  BSYNC B0 ;  /* 0x0000000000007941 */ /* 0x000fea0003800000 */
.L_x_6198:
[----:B------:R-:W-:Y:S01]  /*c0d0*/  ISETP.GE.AND P3, PT, R228, R119, PT ;  /* 0x00000077e400720c */ /* 0x000fe20003f66270 */
[----:B------:R-:W-:Y:S01]  /*c0e0*/  BSSY B0, `(.L_x_6200) ;  /* 0x0000017000007945 */ /* 0x000fe20003800000 */
[----:B------:R-:W-:-:S11]  /*c0f0*/  IMAD.WIDE R56, R25, 0xe0, R102 ;  /* 0x000000e019387825 */ /* 0x000fd600078e0266 */
[----:B------:R-:W-:Y:S05]  /*c100*/  @P3 BRA `(.L_x_6201) ;  /* 0x0000000000503947 */ /* 0x000fea0003800000 */
[----:B------:R-:W-:Y:S01]  /*c110*/  ULDC UR4, c[0x0][0x2f4] ;  /* 0x0000bd0000047ab9 */ /* 0x000fe20000000800 */
[----:B------:R-:W-:Y:S01]  /*c120*/  PLOP3.LUT P4, PT, PT, PT, PT, 0x8, 0x0 ;  /* 0x000000000000781c */ /* 0x000fe20003f8e170 */
[----:B-1----:R-:W-:Y:S01]  /*c130*/  IMAD.MOV.U32 R52, RZ, RZ, R48 ;  /* 0x000000ffff347224 */ /* 0x002fe200078e0030 */
[----:B------:R-:W-:Y:S01]  /*c140*/  ISETP.GE.AND P3, PT, R4, UR4, PT ;  /* 0x0000000404007c0c */ /* 0x000fe2000bf66270 */
[----:B------:R-:W-:Y:S02]  /*c150*/  IMAD.MOV.U32 R53, RZ, RZ, R110 ;  /* 0x000000ffff357224 */ /* 0x000fe400078e006e */
[----:B------:R-:W-:Y:S02]  /*c160*/  IMAD R55, R57, UR38, RZ ;  /* 0x0000002639377c24 */ /* 0x000fe4000f8e02ff */
[----:B------:R-:W-:-:S04]  /*c170*/  IMAD.WIDE.U32 R52, R56, UR38, R52 ;  /* 0x0000002638347c25 */ /* 0x000fc8000f8e0034 */
[----:B------:R-:W-:-:S04]  /*c180*/  IMAD R55, R56, UR39, R55 ;  /* 0x0000002738377c24 */ /* 0x000fc8000f8e0237 */
[----:B------:R-:W-:Y:S01]  /*c190*/  @!P3 LOP3.LUT P5, RZ, R229, 0x4, RZ, 0xc0, !PT ;  /* 0x00000004e5ffb812 */ /* 0x000fe200078ac0ff */
[----:B------:R-:W-:-:S03]  /*c1a0*/  @!P3 VIADD R60, R117, 0x40 ;  /* 0x00000040753cb836 */ /* 0x000fc60000000000 */
[----:B------:R-:W-:Y:S02]  /*c1b0*/  @!P3 PLOP3.LUT P4, PT, P5, PT, PT, 0x80, 0x0 ;  /* 0x000000000000b81c */ /* 0x000fe40002f8f070 */
[----:B------:R-:W-:-:S04]  /*c1c0*/  IADD3 R58, P5, R52, UR36, RZ ;  /* 0x00000024343a7c10 */ /* 0x000fc8000ffbe0ff */
[----:B------:R-:W-:-:S07]  /*c1d0*/  IADD3.X R59, R53, UR37, R55, P5, !PT ;  /* 0x00000025353b7c10 */ /* 0x000fce000affe437 */
[----:B------:R-:W-:Y:S01]  /*c1e0*/  @P4 VIADD R60, R117, 0xffffffc0 ;  /* 0xffffffc0753c4836 */ /* 0x000fe20000000000 */
[----:B------:R-:W-:-:S04]  /*c1f0*/  ISETP.GE.AND P4, PT, R18, UR4, PT ;  /* 0x0000000412007c0c */ /* 0x000fc8000bf86270 */
[----:B------:R-:W-:-:S09]  /*c200*/  @!P3 IADD3 R60, R16, R60, RZ ;  /* 0x0000003c103cb210 */ /* 0x000fd20007ffe0ff */
[----:B------:R-:W1:Y:S04]  /*c210*/  @!P4 LDS.128 R52, [R118+0xe400] ;  /* 0x00e400007634c984 */ /* 0x000e680000000c00 */
[----:B-1----:R-:W-:Y:S04]  /*c220*/  @!P4 STG.E.128 desc[UR60][R58.64], R52 ;  /* 0x000000343a00c986 */ /* 0x002fe8000c101d3c */
[----:B------:R-:W1:Y:S04]  /*c230*/  @!P3 LDS.128 R52, [R60+0xe400] ;  /* 0x00e400003c34b984 */ /* 0x000e680000000c00 */
[----:B-1----:R3:W-:Y:S02]  /*c240*/  @!P3 STG.E.128 desc[UR60][R58.64+0x40], R52 ;  /* 0x000040343a00b986 */ /* 0x0027e4000c101d3c */
.L_x_6201:
[----:B------:R-:W-:Y:S05]  /*c250*/  BSYNC B0 ;  /* 0x0000000000007941 */ /* 0x000fea0003800000 */
.L_x_6200:
[----:B-1-3--:R-:W-:Y:S01]  /*c260*/  VIADD R52, R228, 0x40 ;  /* 0x00000040e4347836 */ /* 0x00afe20000000000 */
[----:B------:R-:W-:Y:S04]  /*c270*/  BSSY B0, `(.L_x_6202) ;  /* 0x0000019000007945 */ /* 0x000fe80003800000 */
[----:B------:R-:W-:-:S13]  /*c280*/  ISETP.GE.AND P3, PT, R52, R119, PT ;  /* 0x000000773400720c */ /* 0x000fda0003f66270 */
[----:B------:R-:W-:Y:S05]  /*c290*/  @P3 BRA `(.L_x_6203) ;  /* 0x0000000000583947 */ /* 0x000fea0003800000 */
[----:B------:R-:W-:Y:S01]  /*c2a0*/  ULDC UR4, c[0x0][0x2f4] ;  /* 0x0000bd0000047ab9 */ /* 0x000fe20000000800 */
[----:B------:R-:W-:Y:S01]  /*c2b0*/  PLOP3.LUT P4, PT, PT, PT, PT, 0x8, 0x0 ;  /* 0x000000000000781c */ /* 0x000fe20003f8e170 */
[----:B------:R-:W-:Y:S01]  /*c2c0*/  IMAD.MOV.U32 R53, RZ, RZ, R110 ;  /* 0x000000ffff357224 */ /* 0x000fe200078e006e */
[----:B------:R-:W-:Y:S02]  /*c2d0*/  ISETP.GE.AND P3, PT, R4, UR4, PT ;  /* 0x0000000404007c0c */ /* 0x000fe4000bf66270 */
[----:B------:R-:W-:-:S11]  /*c2e0*/  MOV R52, R48 ;  /* 0x0000003000347202 */ /* 0x000fd60000000f00 */
[----:B------:R-:W-:Y:S01]  /*c2f0*/  @!P3 LOP3.LUT P5, RZ, R229, 0x4, RZ, 0xc0, !PT ;  /* 0x00000004e5ffb812 */ /* 0x000fe200078ac0ff */
[----:B------:R-:W-:-:S03]  /*c300*/  @!P3 VIADD R60, R117, 0x40 ;  /* 0x00000040753cb836 */ /* 0x000fc60000000000 */
[----:B------:R-:W-:Y:S02]  /*c310*/  @!P3 PLOP3.LUT P4, PT, P5, PT, PT, 0x80, 0x0 ;  /* 0x000000000000b81c */ /* 0x000fe40002f8f070 */
[----:B------:R-:W-:-:S05]  /*c320*/  IADD3 R55, P5, R56, 0x40, RZ ;  /* 0x0000004038377810 */ /* 0x000fca0007fbe0ff */
[----:B------:R-:W-:Y:S02]  /*c330*/  IMAD.X R54, RZ, RZ, R57, P5 ;  /* 0x000000ffff367224 */ /* 0x000fe400028e0639 */
[----:B------:R-:W-:-:S04]  /*c340*/  IMAD.WIDE.U32 R52, R55, UR38, R52 ;  /* 0x0000002637347c25 */ /* 0x000fc8000f8e0034 */
[----:B------:R-:W-:Y:S02]  /*c350*/  IMAD R54, R54, UR38, RZ ;  /* 0x0000002636367c24 */ /* 0x000fe4000f8e02ff */
[----:B------:R-:W-:Y:S01]  /*c360*/  @P4 VIADD R60, R117, 0xffffffc0 ;  /* 0xffffffc0753c4836 */ /* 0x000fe20000000000 */
[----:B------:R-:W-:Y:S01]  /*c370*/  IADD3 R58, P4, R52, UR36, RZ ;  /* 0x00000024343a7c10 */ /* 0x000fe2000ff9e0ff */
[----:B------:R-:W-:Y:S02]  /*c380*/  IMAD R55, R55, UR39, R54 ;  /* 0x0000002737377c24 */ /* 0x000fe4000f8e0236 */
[----:B------:R-:W-:-:S03]  /*c390*/  @!P3 IMAD.IADD R60, R16, 0x1, R60 ;  /* 0x00000001103cb824 */ /* 0x000fc600078e023c */
[----:B------:R-:W-:Y:S02]  /*c3a0*/  IADD3.X R59, R53, UR37, R55, P4, !PT ;  /* 0x00000025353b7c10 */ /* 0x000fe4000a7fe437 */
[----:B------:R-:W-:-:S13]  /*c3b0*/  ISETP.GE.AND P4, PT, R18, UR4, PT ;  /* 0x0000000412007c0c */ /* 0x000fda000bf86270 */
[----:B------:R-:W1:Y:S04]  /*c3c0*/  @!P4 LDS.128 R52, [R118+0x10400] ;  /* 0x010400007634c984 */ /* 0x000e680000000c00 */
[----:B-1----:R-:W-:Y:S04]  /*c3d0*/  @!P4 STG.E.128 desc[UR60][R58.64], R52 ;  /* 0x000000343a00c986 */ /* 0x002fe8000c101d3c */
[----:B------:R-:W1:Y:S04]  /*c3e0*/  @!P3 LDS.128 R52, [R60+0x10400] ;  /* 0x010400003c34b984 */ /* 0x000e680000000c00 */
[----:B-1----:R1:W-:Y:S02]  /*c3f0*/  @!P3 STG.E.128 desc[UR60][R58.64+0x40], R52 ;  /* 0x000040343a00b986 */ /* 0x0023e4000c101d3c */
.L_x_6203:
[----:B------:R-:W-:Y:S05]  /*c400*/  BSYNC B0 ;  /* 0x0000000000007941 */ /* 0x000fea0003800000 */
.L_x_6202:
[----:B-1----:R-:W-:Y:S01]  /*c410*/  VIADD R52, R228, 0x80 ;  /* 0x00000080e4347836 */ /* 0x002fe20000000000 */
[----:B------:R-:W-:Y:S04]  /*c420*/  BSSY B0, `(.L_x_6204) ;  /* 0x0000019000007945 */ /* 0x000fe80003800000 */
[----:B------:R-:W-:-:S13]  /*c430*/  ISETP.GE.AND P3, PT, R52, R119, PT ;  /* 0x000000773400720c */ /* 0x000fda0003f66270 */
[----:B------:R-:W-:Y:S05]  /*c440*/  @P3 BRA `(.L_x_6205) ;  /* 0x0000000000583947 */ /* 0x000fea0003800000 */
[----:B------:R-:W-:Y:S01]  /*c450*/  ULDC UR4, c[0x0][0x2f4] ;  /* 0x0000bd0000047ab9 */ /* 0x000fe20000000800 */
[----:B------:R-:W-:Y:S01]  /*c460*/  PLOP3.LUT P4, PT, PT, PT, PT, 0x8, 0x0 ;  /* 0x000000000000781c */ /* 0x000fe20003f8e170 */
[----:B------:R-:W-:Y:S01]  /*c470*/  IMAD.MOV.U32 R52, RZ, RZ, R48 ;  /* 0x000000ffff347224 */ /* 0x000fe200078e0030 */
[----:B------:R-:W-:Y:S01]  /*c480*/  ISETP.GE.AND P3, PT, R4, UR4, PT ;  /* 0x0000000404007c0c */ /* 0x000fe2000bf66270 */
[----:B------:R-:W-:-:S12]  /*c490*/  IMAD.MOV.U32 R53, RZ, RZ, R110 ;  /* 0x000000ffff357224 */ /* 0x000fd800078e006e */
[----:B------:R-:W-:Y:S02]  /*c4a0*/  @!P3 LOP3.LUT P5, RZ, R229, 0x4, RZ, 0xc0, !PT ;  /* 0x00000004e5ffb812 */ /* 0x000fe400078ac0ff */
[----:B------:R-:W-:Y:S02]  /*c4b0*/  @!P3 IADD3 R60, R117, 0x40, RZ ;  /* 0x00000040753cb810 */ /* 0x000fe40007ffe0ff */
        /* <DEDUP_REMOVED lines=15> */
.L_x_6205:
[----:B------:R-:W-:Y:S05]  /*c5b0*/  BSYNC B0 ;  /* 0x0000000000007941 */ /* 0x000fea0003800000 */
.L_x_6204:
[----:B-1----:R-:W-:Y:S01]  /*c5c0*/  IADD3 R52, R228, 0xc0, RZ ;  /* 0x000000c0e4347810 */ /* 0x002fe20007ffe0ff */
[----:B------:R-:W-:Y:S03]  /*c5d0*/  BSSY B0, `(.L_x_6206) ;  /* 0x0000019000007945 */ /* 0x000fe60003800000 */
        /* <DEDUP_REMOVED lines=14> */
[----:B------:R-:W-:Y:S02]  /*c6c0*/  @P4 VIADD R58, R117, 0xffffffc0 ;  /* 0xffffffc0753a4836 */ /* 0x000fe40000000000 */
[----:B------:R-:W-:Y:S01]  /*c6d0*/  IMAD R55, R55, UR39, R56 ;  /* 0x0000002737377c24 */ /* 0x000fe2000f8e0238 */
[----:B------:R-:W-:Y:S01]  /*c6e0*/  IADD3 R56, P4, R52, UR36, RZ ;  /* 0x0000002434387c10 */ /* 0x000fe2000ff9e0ff */
[----:B------:R-:W-:-:S03]  /*c6f0*/  @!P3 IMAD.IADD R58, R16, 0x1, R58 ;  /* 0x00000001103ab824 */ /* 0x000fc600078e023a */
[----:B------:R-:W-:Y:S02]  /*c700*/  IADD3.X R57, R53, UR37, R55, P4, !PT ;  /* 0x0000002535397c10 */ /* 0x000fe4000a7fe437 */
[----:B------:R-:W-:-:S13]  /*c710*/  ISETP.GE.AND P4, PT, R18, UR4, PT ;  /* 0x0000000412007c0c */ /* 0x000fda000bf86270 */
[----:B------:R-:W1:Y:S04]  /*c720*/  @!P4 LDS.128 R52, [R118+0x14400] ;  /* 0x014400007634c984 */ /* 0x000e680000000c00 */
[----:B-1----:R-:W-:Y:S04]  /*c730*/  @!P4 STG.E.128 desc[UR60][R56.64], R52 ;  /* 0x000000343800c986 */ /* 0x002fe8000c101d3c */
[----:B------:R-:W1:Y:S04]  /*c740*/  @!P3 LDS.128 R52, [R58+0x14400] ;  /* 0x014400003a34b984 */ /* 0x000e680000000c00 */
[----:B-1----:R1:W-:Y:S02]  /*c750*/  @!P3 STG.E.128 desc[UR60][R56.64+0x40], R52 ;  /* 0x000040343800b986 */ /* 0x0023e4000c101d3c */
.L_x_6207:
[----:B------:R-:W-:Y:S05]  /*c760*/  BSYNC B0 ;  /* 0x0000000000007941 */ /* 0x000fea0003800000 */
.L_x_6206:
[----:B------:R-:W-:Y:S01]  /*c770*/  @!PT LDS RZ, [RZ] ;  /* 0x00000000fffff984 */ /* 0x000fe20000000800 */
[----:B------:R-:W-:Y:S01]  /*c780*/  @!PT LDS RZ, [RZ] ;  /* 0x00000000fffff984 */ /* 0x000fe20000000800 */
[----:B------:R-:W-:Y:S01]  /*c790*/  @!PT LDS RZ, [RZ] ;  /* 0x00000000fffff984 */ /* 0x000fe20000000800 */
[----:B------:R-:W-:Y:S01]  /*c7a0*/  @!PT LDS RZ, [RZ] ;  /* 0x00000000fffff984 */ /* 0x000fe20000000800 */
[----:B------:R3:W-:Y:S06]  /*c7b0*/  MEMBAR.ALL.CTA ;  /* 0x0000000000007992 */ /* 0x0007ec0000008000 */
[----:B---3--:R-:W3:Y:S01]  /*c7c0*/  FENCE.VIEW.ASYNC.S ;  /* 0x00000000000073c6 */ /* 0x008ee20000000000 */
[----:B0-2---:R-:W-:Y:S01]  /*c7d0*/  @!P2 VIADD R111, R111, 0x2e8c0 ;  /* 0x0002e8c06f6fa836 */ /* 0x005fe20000000000 */
[----:B---3--:R0:W-:Y:S01]  /*c7e0*/  BAR.SYNC.DEFER_BLOCKING R135, 0x80 ;  /* 0x000200870000751d */ /* 0x0081e20000010000 */
[----:B------:R-:W-:Y:S01]  /*c7f0*/  ISETP.NE.AND P3, PT, R112, RZ, PT ;  /* 0x000000ff7000720c */ /* 0x000fe20003f65270 */
[----:B------:R-:W-:-:S02]  /*c800*/  VIADD R17, R17, 0x1 ;  /* 0x0000000111117836 */ /* 0x000fc40000000000 */
[----:B------:R-:W-:-:S04]  /*c810*/  @!P2 PRMT R111, RZ, 0x654, R111 ;  /* 0x00000654ff6fa816 */ /* 0x000fc8000000006f */
[----:B------:R0:W-:Y:S01]  /*c820*/  @!P2 SYNCS.ARRIVE.TRANS64.RED.A1T0 RZ, [R111+URZ], RZ ;  /* 0x000000ff6fffa9a7 */ /* 0x0001e2000810043f */
[----:B------:R-:W-:-:S04]  /*c830*/  ISETP.NE.AND P2, PT, R17, 0x2, PT ;  /* 0x000000021100780c */ /* 0x000fc80003f45270 */
[----:B-1----:R-:W-:Y:S02]  /*c840*/  SEL R52, RZ, 0x1, P2 ;  /* 0x00000001ff347807 */ /* 0x002fe40001000000 */
[----:B------:R-:W-:Y:S02]  /*c850*/  SEL R17, R17, RZ, P2 ;  /* 0x000000ff11117207 */ /* 0x000fe40001000000 */
[----:B------:R-:W-:Y:S01]  /*c860*/  LOP3.LUT R231, R231, R52, RZ, 0x3c, !PT ;  /* 0x00000034e7e77212 */ /* 0x000fe200078e3cff */
[----:B0-----:R-:W-:Y:S06]  /*c870*/  @P3 BRA `(.L_x_6208) ;  /* 0xffffff5c00b43947 */ /* 0x001fec000383ffff */
[----:B------:R-:W0:Y:S01]  /*c880*/  S2R R53, SR_TID.X ;  /* 0x0000000000357919 */ /* 0x000e220000002100 */
[----:B------:R-:W-:Y:S02]  /*c890*/  PLOP3.LUT P0, PT, PT, PT, PT, 0x8, 0x0 ;  /* 0x000000000000781c */ /* 0x000fe40003f0e170 */
[----:B0-----:R-:W-:-:S04]  /*c8a0*/  SHF.R.U32.HI R53, RZ, 0x7, R53 ;  /* 0x00000007ff357819 */ /* 0x001fc80000011635 */
[----:B------:R-:W-:-:S13]  /*c8b0*/  ISETP.NE.AND P3, PT, R53, 0x1, PT ;  /* 0x000000013500780c */ /* 0x000fda0003f65270 */
[----:B------:R-:W-:Y:S06]  /*c8c0*/  @!P3 BAR.ARV 0x9, 0x100 ;  /* 0x024400000000bb1d */ /* 0x000fec0000002000 */
.L_x_6120:
[----:B------:R-:W-:Y:S02]  /*c8d0*/  ISETP.GE.AND P2, PT, R138, 0x1, PT ;  /* 0x000000018a00780c */ /* 0x000fe40003f46270 */
[----:B------:R-:W-:Y:S02]  /*c8e0*/  CS2R R92, SRZ ;  /* 0x00000000005c7805 */ /* 0x000fe4000001ff00 */
[----:B------:R-:W-:Y:S02]  /*c8f0*/  PLOP3.LUT P1, PT, PT, PT, PT, 0x80, 0x0 ;  /* 0x000000000000781c */ /* 0x000fe40003f2f070 */
        /* <DEDUP_REMOVED lines=30> */
[----:B------:R-:W-:Y:S01]  /*cae0*/  MOV R68, RZ ;  /* 0x000000ff00447202 */ /* 0x000fe20000000f00 */
[----:B------:R-:W-:Y:S02]  /*caf0*/  IMAD.MOV.U32 R101, RZ, RZ, RZ ;  /* 0x000000ffff657224 */ /* 0x000fe400078e00ff */
[----:B------:R-:W-:Y:S01]  /*cb00*/  IMAD.MOV.U32 R72, RZ, RZ, RZ ;  /* 0x000000ffff487224 */ /* 0x000fe200078e00ff */
[----:B------:R-:W-:Y:S06]  /*cb10*/  @P0 BRA `(.L_x_6209) ;  /* 0x00000000000c0947 */ /* 0x000fec0003800000 */
[----:B------:R-:W0:Y:S01]  /*cb20*/  FENCE.VIEW.ASYNC.G ;  /* 0x00000000000073c6 */ /* 0x000e220000000100 */
[----:B------:R-:W-:Y:S05]  /*cb30*/  WARPSYNC.ALL ;  /* 0x0000000000007948 */ /* 0x000fea0003800000 */
[----:B0-----:R-:W-:Y:S06]  /*cb40*/  BAR.ARV 0xc, 0x180 ;  /* 0x0306000000007b1d */ /* 0x001fec0000002000 */
.L_x_6209:
        /* <DEDUP_REMOVED lines=9> */
[----:B------:R-:W-:-:S06]  /*cbe0*/  SHF.R.S32.HI R0, RZ, 0x7, R0 ;  /* 0x00000007ff007819 */ /* 0x000fcc0000011400 */
[----:B------:R-:W0:Y:S04]  /*cbf0*/  SHFL.IDX PT, R0, R0, RZ, 0x1f ;  /* 0x00001fff00007589 */ /* 0x000e2800000e0000 */
[----:B0-----:R0:W-:Y:S02]  /*cc00*/  STL [R1+0x48], R0 ;  /* 0x0000480001007387 */ /* 0x0011e40000100800 */
.L_x_6420:
[----:B------:R-:W0:Y:S01]  /*cc10*/  LDL R2, [R1+0x48] ;  /* 0x0000480001027983 */ /* 0x000e220000100800 */
[----:B------:R-:W-:Y:S01]  /*cc20*/  VIADD R27, R16, 0x1c400 ;  /* 0x0001c400101b7836 */ /* 0x000fe20000000000 */
[----:B------:R-:W-:Y:S04]  /*cc30*/  BSSY B6, `(.L_x_6212) ;  /* 0x0000019000067945 */ /* 0x000fe80003800000 */
[----:B------:R-:W-:Y:S02]  /*cc40*/  LOP3.LUT P0, RZ, R27, 0x9f, RZ, 0xc0, !PT ;  /* 0x0000009f1bff7812 */ /* 0x000fe4000780c0ff */
[----:B0-----:R-:W-:-:S04]  /*cc50*/  LEA.HI R0, R2, R2, RZ, 0x1 ;  /* 0x0000000202007211 */ /* 0x001fc800078f08ff */
[----:B------:R-:W-:-:S05]  /*cc60*/  LOP3.LUT R0, R0, 0x1e, RZ, 0xc0, !PT ;  /* 0x0000001e00007812 */ /* 0x000fca00078ec0ff */
[----:B------:R-:W-:-:S04]  /*cc70*/  IMAD.IADD R0, R2, 0x1, -R0 ;  /* 0x0000000102007824 */ /* 0x000fc800078e0a00 */
[----:B------:R-:W-:-:S05]  /*cc80*/  IMAD R0, R0, 0x2000, R27 ;  /* 0x0000200000007824 */ /* 0x000fca00078e021b */
        /* <DEDUP_REMOVED lines=18> */
[----:B-12--5:R-:W-:Y:S05]  /*cdb0*/  CALL.ABS.NOINC R2 ;  /* 0x0000000002007343 */ /* 0x026fea0003c00000 */
.L_x_6213:
[----:B------:R-:W-:Y:S05]  /*cdc0*/  BSYNC B6 ;  /* 0x0000000000067941 */ /* 0x000fea0003800000 */
.L_x_6212:
        /* <DEDUP_REMOVED lines=45> */
[----:B------:R-:W2:Y:S02]  /*d0a0*/  LDL R14, [R1+0xa0] ;  /* 0x0000a000010e7983 */ /* 0x000ea40000100800 */
[----:B--2---:R-:W-:-:S13]  /*d0b0*/  R2UR UR5, R14 ;  /* 0x000000000e0572ca */ /* 0x004fda00000e0000 */
        /* <DEDUP_REMOVED lines=10> */
.L_x_6217:
[----:B-1----:R1:W2:Y:S02]  /*d160*/  SYNCS.PHASECHK.TRANS64.TRYWAIT P0, [R16+URZ+0x2e800], R3 ;  /* 0x02e80003100075a7 */ /* 0x0022a4000800017f */
[----:B--2---:R-:W-:Y:S05]  /*d170*/  @!P0 NANOSLEEP.SYNCS 0x989680 ;  /* 0x009896800000895d */ /* 0x004fea0003900000 */
[----:B------:R-:W2:Y:S02]  /*d180*/  @!P0 SYNCS.PHASECHK.TRANS64 P0, [R16+URZ+0x2e800], R3 ;  /* 0x02e80003100085a7 */ /* 0x000ea4000800007f */
[----:B--2---:R-:W-:Y:S05]  /*d190*/  @!P0 BRA `(.L_x_6217) ;  /* 0xfffffffc00f08947 */ /* 0x004fea000383ffff */
.L_x_6216:
[----:B------:R-:W-:Y:S05]  /*d1a0*/  BSYNC B0 ;  /* 0x0000000000007941 */ /* 0x000fea0003800000 */
.L_x_6215:
[----:B------:R-:W-:Y:S05]  /*d1b0*/  BRA `(.L_x_6218) ;  /* 0x00000040004c7947 */ /* 0x000fea0003800000 */
.L_x_6214:
[----:B------:R-:W0:Y:S01]  /*d1c0*/  LDC.64 R24, c[0x0][0x3e8] ;  /* 0x0000fa00ff187b82 */ /* 0x000e220000000a00 */
[----:B------:R-:W-:Y:S01]  /*d1d0*/  LOP3.LUT P0, RZ, R27, 0x3ff, RZ, 0xc0, !PT ;  /* 0x000003ff1bff7812 */ /* 0x000fe2000780c0ff */
[----:B------:R-:W-:Y:S01]  /*d1e0*/  ULDC.64 UR4, c[0x0][0x3f8] ;  /* 0x0000fe0000047ab9 */ /* 0x000fe20000000a00 */
[----:B-----5:R-:W-:Y:S01]  /*d1f0*/  SHF.R.S32.HI R0, RZ, 0x1f, R121 ;  /* 0x0000001fff007819 */ /* 0x020fe20000011479 */
[----:B------:R-:W-:Y:S01]  /*d200*/  ULDC.64 UR6, c[0x0][0x408] ;  /* 0x0001020000067ab9 */ /* 0x000fe20000000a00 */
[----:B------:R-:W-:Y:S03]  /*d210*/  BSSY B6, `(.L_x_6219) ;  /* 0x000001b000067945 */ /* 0x000fe60003800000 */
[----:B------:R-:W1:Y:S01]  /*d220*/  LDC.64 R28, c[0x0][0x400] ;  /* 0x00010000ff1c7b82 */ /* 0x000e620000000a00 */
[C---:B------:R-:W-:Y:S02]  /*d230*/  IMAD R4, R0.reuse, UR4, RZ ;  /* 0x0000000400047c24 */ /* 0x040fe4000f8e02ff */
[----:B------:R-:W-:-:S02]  /*d240*/  IMAD R0, R0, UR6, RZ ;  /* 0x0000000600007c24 */ /* 0x000fc4000f8e02ff */
        /* <DEDUP_REMOVED lines=23> */
.L_x_6220:
[----:B------:R-:W-:Y:S05]  /*d3c0*/  BSYNC B6 ;  /* 0x0000000000067941 */ /* 0x000fea0003800000 */
.L_x_6219:
        /* <DEDUP_REMOVED lines=12> */
.L_x_6426:
[----:B------:R-:W5:Y:S01]  /*d490*/  S2R R6, SR_TID.X ;  /* 0x0000000000067919 */ /* 0x000f620000002100 */
[----:B------:R-:W-:Y:S01]  /*d4a0*/  ULDC UR4, c[0x0][0x448] ;  /* 0x0001120000047ab9 */ /* 0x000fe20000000800 */
[C---:B------:R-:W-:Y:S01]  /*d4b0*/  IMAD.SHL.U32 R4, R229.reuse, 0x80, RZ ;  /* 0x00000080e5047824 */ /* 0x040fe200078e00ff */
[----:B------:R-:W-:Y:S01]  /*d4c0*/  BSSY B1, `(.L_x_6224) ;  /* 0x0000026000017945 */ /* 0x000fe20003800000 */
[----:B------:R-:W-:Y:S01]  /*d4d0*/  IMAD R9, R134, UR4, RZ ;  /* 0x0000000486097c24 */ /* 0x000fe2000f8e02ff */
[----:B------:R-:W-:Y:S02]  /*d4e0*/  LOP3.LUT P0, RZ, R229, 0x4, RZ, 0xc0, !PT ;  /* 0x00000004e5ff7812 */ /* 0x000fe4000780c0ff */
[----:B0-----:R-:W-:Y:S02]  /*d4f0*/  CS2R R26, SRZ ;  /* 0x00000000001a7805 */ /* 0x001fe4000001ff00 */
[----:B------:R-:W-:Y:S01]  /*d500*/  LOP3.LUT R11, R4, 0x380, RZ, 0xc0, !PT ;  /* 0x00000380040b7812 */ /* 0x000fe200078ec0ff */
[----:B------:R-:W-:Y:S01]  /*d510*/  IMAD R28, R20, -0x80, R9 ;  /* 0xffffff80141c7824 */ /* 0x000fe200078e0209 */
[----:B------:R-:W-:-:S02]  /*d520*/  ISETP.GE.AND P1, PT, R0, R9, PT ;  /* 0x000000090000720c */ /* 0x000fc40003f26270 */
[----:B------:R-:W-:Y:S02]  /*d530*/  CS2R R12, SRZ ;  /* 0x00000000000c7805 */ /* 0x000fe4000001ff00 */
[----:B------:R-:W-:Y:S02]  /*d540*/  LOP3.LUT R4, R11, 0x30, R18, 0xf8, !PT ;  /* 0x000000300b047812 */ /* 0x000fe400078ef812 */
[----:B------:R-:W-:Y:S02]  /*d550*/  CS2R R24, SRZ ;  /* 0x0000000000187805 */ /* 0x000fe4000001ff00 */
[----:B------:R-:W-:Y:S02]  /*d560*/  SHF.R.U32.HI R11, RZ, 0x3, R11 ;  /* 0x00000003ff0b7819 */ /* 0x000fe4000001160b */
[----:B------:R-:W-:Y:S02]  /*d570*/  CS2R R20, SRZ ;  /* 0x0000000000147805 */ /* 0x000fe4000001ff00 */
[----:B------:R-:W-:Y:S01]  /*d580*/  LOP3.LUT R11, R4, R11, RZ, 0x3c, !PT ;  /* 0x0000000b040b7212 */ /* 0x000fe200078e3cff */
[----:B-----5:R-:W-:-:S05]  /*d590*/  VIADD R8, R6, 0xffffff80 ;  /* 0xffffff8006087836 */ /* 0x020fca0000000000 */
[----:B------:R-:W-:-:S04]  /*d5a0*/  SHF.R.S32.HI R6, RZ, 0x1f, R8 ;  /* 0x0000001fff067819 */ /* 0x000fc80000011408 */
[----:B------:R-:W-:-:S05]  /*d5b0*/  LEA.HI R6, R6, R8, RZ, 0x5 ;  /* 0x0000000806067211 */ /* 0x000fca00078f28ff */
[----:B------:R-:W-:-:S05]  /*d5c0*/  IMAD.SHL.U32 R6, R6, 0x20, RZ ;  /* 0x0000002006067824 */ /* 0x000fca00078e00ff */
[----:B------:R-:W-:-:S04]  /*d5d0*/  LOP3.LUT R6, R6, 0xfffffc00, RZ, 0xc0, !PT ;  /* 0xfffffc0006067812 */ /* 0x000fc800078ec0ff */
[----:B------:R-:W-:Y:S01]  /*d5e0*/  IADD3 R0, R16, R11, R6 ;  /* 0x0000000b10007210 */ /* 0x000fe20007ffe006 */
[----:B------:R-:W-:Y:S06]  /*d5f0*/  @P1 BRA `(.L_x_6225) ;  /* 0x0000000000481947 */ /* 0x000fec0003800000 */
[----:B------:R-:W4:Y:S01]  /*d600*/  LDL R6, [R1+0xa4] ;  /* 0x0000a40001067983 */ /* 0x000f220000100800 */
[----:B------:R-:W-:Y:S02]  /*d610*/  ULDC UR4, c[0x0][0x3f4] ;  /* 0x0000fd0000047ab9 */ /* 0x000fe40000000800 */
[----:B------:R-:W-:Y:S02]  /*d620*/  ISETP.GE.AND P2, PT, R22, UR4, PT ;  /* 0x0000000416007c0c */ /* 0x000fe4000bf46270 */
[----:B------:R-:W-:Y:S02]  /*d630*/  ISETP.GE.AND P1, PT, R230, UR4, PT ;  /* 0x00000004e6007c0c */ /* 0x000fe4000bf26270 */
[----:B------:R-:W-:-:S09]  /*d640*/  CS2R R26, SRZ ;  /* 0x00000000001a7805 */ /* 0x000fd2000001ff00 */
[-C--:B-1----:R-:W-:Y:S02]  /*d650*/  @!P2 IADD3 R8, P3, R22, R5.reuse, RZ ;  /* 0x000000051608a210 */ /* 0x082fe40007f7e0ff */
[----:B------:R-:W-:Y:S02]  /*d660*/  @!P1 IADD3 R10, P4, R230, R5, RZ ;  /* 0x00000005e60a9210 */ /* 0x000fe40007f9e0ff */
[----:B---3--:R-:W-:Y:S02]  /*d670*/  @!P2 IADD3.X R9, R3, R23, RZ, P3, !PT ;  /* 0x000000170309a210 */ /* 0x008fe40001ffe4ff */
[-C--:B--2---:R-:W-:Y:S02]  /*d680*/  @!P2 IADD3 R4, P3, R22, R14.reuse, RZ ;  /* 0x0000000e1604a210 */ /* 0x084fe40007f7e0ff */
[----:B------:R-:W-:Y:S02]  /*d690*/  @!P1 IADD3 R14, P5, R230, R14, RZ ;  /* 0x0000000ee60e9210 */ /* 0x000fe40007fbe0ff */
[----:B------:R-:W-:Y:S01]  /*d6a0*/  CS2R R24, SRZ ;  /* 0x0000000000187805 */ /* 0x000fe2000001ff00 */
[----:B------:R0:W5:Y:S01]  /*d6b0*/  @!P2 LD.E.64 R12, desc[UR60][R8.64] ;  /* 0x0000003c080ca980 */ /* 0x000162000c101b00 */
[----:B----4-:R-:W-:-:S05]  /*d6c0*/  @!P2 IMAD.X R5, R7, 0x1, R23, P3 ;  /* 0x000000010705a824 */ /* 0x010fca00018e0617 */
[----:B------:R0:W5:Y:S01]  /*d6d0*/  @!P2 LD.E.64 R20, desc[UR60][R4.64] ;  /* 0x0000003c0414a980 */ /* 0x000162000c101b00 */
[--C-:B------:R-:W-:Y:S02]  /*d6e0*/  @!P1 IMAD.X R11, R3, 0x1, R6.reuse, P4 ;  /* 0x00000001030b9824 */ /* 0x100fe400020e0606 */
[----:B------:R-:W-:-:S03]  /*d6f0*/  @!P1 IMAD.X R15, R7, 0x1, R6, P5 ;  /* 0x00000001070f9824 */ /* 0x000fc600028e0606 */
[----:B------:R0:W5:Y:S04]  /*d700*/  @!P1 LD.E.64 R26, desc[UR60][R10.64] ;  /* 0x0000003c0a1a9980 */ /* 0x000168000c101b00 */
[----:B------:R0:W5:Y:S02]  /*d710*/  @!P1 LD.E.64 R24, desc[UR60][R14.64] ;  /* 0x0000003c0e189980 */ /* 0x000164000c101b00 */
.L_x_6225:
[----:B------:R-:W-:Y:S05]  /*d720*/  BSYNC B1 ;  /* 0x0000000000017941 */ /* 0x000fea0003800000 */
.L_x_6224:
[----:B---3--:R-:W3:Y:S01]  /*d730*/  LDL R3, [R1+0xa0] ;  /* 0x0000a00001037983 */ /* 0x008ee20000100800 */
[----:B----4-:R-:W-:Y:S01]  /*d740*/  VIADD R7, R0, 0x1c400 ;  /* 0x0001c40000077836 */ /* 0x010fe20000000000 */
[----:B0----5:R-:W-:Y:S01]  /*d750*/  SHF.R.U32.HI R4, RZ, 0x8, R12 ;  /* 0x00000008ff047819 */ /* 0x021fe2000001160c */
[----:B------:R-:W-:Y:S01]  /*d760*/  BSSY B1, `(.L_x_6226) ;  /* 0x0000042000017945 */ /* 0x000fe20003800000 */
[----:B------:R-:W-:Y:S02]  /*d770*/  SHF.R.U32.HI R9, RZ, 0x8, R13 ;  /* 0x00000008ff097819 */ /* 0x000fe4000001160d */
[----:B-1----:R-:W-:Y:S02]  /*d780*/  LOP3.LUT R5, R12, 0xff, RZ, 0xc0, !PT ;  /* 0x000000ff0c057812 */ /* 0x002fe400078ec0ff */
[----:B------:R-:W-:Y:S02]  /*d790*/  LOP3.LUT R4, R4, 0xff, RZ, 0xc0, !PT ;  /* 0x000000ff04047812 */ /* 0x000fe400078ec0ff */
[----:B------:R-:W-:-:S02]  /*d7a0*/  LOP3.LUT R6, R13, 0xff, RZ, 0xc0, !PT ;  /* 0x000000ff0d067812 */ /* 0x000fc400078ec0ff */
[----:B------:R-:W-:Y:S02]  /*d7b0*/  LOP3.LUT R9, R9, 0xff, RZ, 0xc0, !PT ;  /* 0x000000ff09097812 */ /* 0x000fe400078ec0ff */
[----:B------:R-:W-:Y:S02]  /*d7c0*/  SHF.R.U32.HI R15, RZ, 0x8, R27 ;  /* 0x00000008ff0f7819 */ /* 0x000fe4000001161b */
[----:B------:R-:W-:Y:S02]  /*d7d0*/  PRMT R6, R9, 0x7604, R6 ;  /* 0x0000760409067816 */ /* 0x000fe40000000006 */
[----:B------:R-:W-:Y:S02]  /*d7e0*/  LOP3.LUT R8, R26, 0xff, RZ, 0xc0, !PT ;  /* 0x000000ff1a087812 */ /* 0x000fe400078ec0ff */
[----:B------:R-:W-:Y:S02]  /*d7f0*/  LOP3.LUT R10, R27, 0xff, RZ, 0xc0, !PT ;  /* 0x000000ff1b0a7812 */ /* 0x000fe400078ec0ff */
[----:B------:R-:W-:-:S02]  /*d800*/  LOP3.LUT R15, R15, 0xff, RZ, 0xc0, !PT ;  /* 0x000000ff0f0f7812 */ /* 0x000fc400078ec0ff */
[----:B--2---:R-:W-:Y:S02]  /*d810*/  LOP3.LUT R14, R20, 0xff, RZ, 0xc0, !PT ;  /* 0x000000ff140e7812 */ /* 0x004fe400078ec0ff */
[----:B------:R-:W-:Y:S02]  /*d820*/  PRMT R10, R15, 0x7604, R10 ;  /* 0x000076040f0a7816 */ /* 0x000fe4000000000a */
[--C-:B------:R-:W-:Y:S02]  /*d830*/  SHF.R.U32.HI R15, RZ, 0x8, R25.reuse ;  /* 0x00000008ff0f7819 */ /* 0x100fe40000011619 */
[----:B------:R-:W-:Y:S02]  /*d840*/  SHF.R.U32.HI R37, RZ, 0x10, R25 ;  /* 0x00000010ff257819 */ /* 0x000fe40000011619 */
[----:B------:R-:W-:-:S03]  /*d850*/  LOP3.LUT R15, R15, 0xff, RZ, 0xc0, !PT ;  /* 0x000000ff0f0f7812 */ /* 0x000fc600078ec0ff */
[----:B------:R-:W-:Y:S01]  /*d860*/  IMAD.U32 R37, R37, 0x10000, RZ ;  /* 0x0001000025257824 */ /* 0x000fe200078e00ff */
[----:B---3--:R-:W-:Y:S02]  /*d870*/  R2UR UR5, R3 ;  /* 0x00000000030572ca */ /* 0x008fe400000e0000 */
[----:B------:R-:W-:Y:S01]  /*d880*/  IADD3 R3, R0, 0x1c440, RZ ;  /* 0x0001c44000037810 */ /* 0x000fe20007ffe0ff */
[----:B------:R-:W-:Y:S01]  /*d890*/  @P0 VIADD R3, R7, 0xffffffc0 ;  /* 0xffffffc007030836 */ /* 0x000fe20000000000 */
[----:B------:R-:W-:Y:S02]  /*d8a0*/  PRMT R7, R4, 0x7604, R5 ;  /* 0x0000760404077816 */ /* 0x000fe40000000005 */
[----:B------:R-:W-:Y:S02]  /*d8b0*/  SHF.R.U32.HI R4, RZ, 0x8, R26 ;  /* 0x00000008ff047819 */ /* 0x000fe4000001161a */
[----:B------:R-:W-:Y:S02]  /*d8c0*/  SHF.R.U32.HI R5, RZ, 0x8, R20 ;  /* 0x00000008ff057819 */ /* 0x000fe40000011614 */
[----:B------:R-:W-:-:S02]  /*d8d0*/  LOP3.LUT R9, R4, 0xff, RZ, 0xc0, !PT ;  /* 0x000000ff04097812 */ /* 0x000fc400078ec0ff */
[----:B------:R-:W-:Y:S01]  /*d8e0*/  LOP3.LUT R5, R5, 0xff, RZ, 0xc0, !PT ;  /* 0x000000ff05057812 */ /* 0x000fe200078ec0ff */
[----:B------:R-:W-:Y:S01]  /*d8f0*/  ULEA.HI UR4, UR5, UR5, URZ, 0x1 ;  /* 0x0000000505047291 */ /* 0x000fe2000f8f083f */
[----:B------:R-:W-:Y:S02]  /*d900*/  PRMT R11, R9, 0x7604, R8 ;  /* 0x00007604090b7816 */ /* 0x000fe40000000008 */
[----:B------:R-:W-:Y:S01]  /*d910*/  SHF.R.U32.HI R8, RZ, 0x8, R21 ;  /* 0x00000008ff087819 */ /* 0x000fe20000011615 */
[----:B------:R-:W-:Y:S01]  /*d920*/  ULOP3.LUT UR4, UR4, 0xfffffffe, URZ, 0xc0, !UPT ;  /* 0xfffffffe04047892 */ /* 0x000fe2000f8ec03f */
[----:B------:R-:W-:Y:S02]  /*d930*/  SHF.R.U32.HI R4, RZ, 0x8, R24 ;  /* 0x00000008ff047819 */ /* 0x000fe40000011618 */
[----:B------:R-:W-:Y:S01]  /*d940*/  PRMT R31, R5, 0x7604, R14 ;  /* 0x00007604051f7816 */ /* 0x000fe2000000000e */
[----:B------:R-:W-:Y:S01]  /*d950*/  UIADD3 UR4, UR5, -UR4, URZ ;  /* 0x8000000405047290 */ /* 0x000fe2000fffe03f */
[----:B------:R-:W-:-:S02]  /*d960*/  LOP3.LUT R5, R21, 0xff, RZ, 0xc0, !PT ;  /* 0x000000ff15057812 */ /* 0x000fc400078ec0ff */
[----:B------:R-:W-:Y:S02]  /*d970*/  LOP3.LUT R9, R24, 0xff, RZ, 0xc0, !PT ;  /* 0x000000ff18097812 */ /* 0x000fe400078ec0ff */
[----:B------:R-:W-:Y:S01]  /*d980*/  LOP3.LUT R8, R8, 0xff, RZ, 0xc0, !PT ;  /* 0x000000ff08087812 */ /* 0x000fe200078ec0ff */
[----:B------:R-:W-:Y:S01]  /*d990*/  IMAD.U32 R39, RZ, RZ, UR4 ;  /* 0x00000004ff277e24 */ /* 0x000fe2000f8e00ff */
[----:B------:R-:W-:Y:S02]  /*d9a0*/  LOP3.LUT R4, R4, 0xff, RZ, 0xc0, !PT ;  /* 0x000000ff04047812 */ /* 0x000fe400078ec0ff */
[----:B------:R-:W-:Y:S02]  /*d9b0*/  LOP3.LUT R14, R25, 0xff, RZ, 0xc0, !PT ;  /* 0x000000ff190e7812 */ /* 0x000fe400078ec0ff */
[----:B------:R-:W-:Y:S02]  /*d9c0*/  SHF.L.U32 R39, R39, 0x1f, RZ ;  /* 0x0000001f27277819 */ /* 0x000fe400000006ff */
[----:B------:R-:W-:-:S02]  /*d9d0*/  PRMT R8, R8, 0x7604, R5 ;  /* 0x0000760408087816 */ /* 0x000fc40000000005 */
[----:B------:R-:W0:Y:S01]  /*d9e0*/  SYNCS.PHASECHK.TRANS64.TRYWAIT P0, [R16+URZ+0x2e800], R39 ;  /* 0x02e80027100075a7 */ /* 0x000e22000800017f */
[----:B------:R-:W-:Y:S02]  /*d9f0*/  PRMT R35, R4, 0x7604, R9 ;  /* 0x0000760404237816 */ /* 0x000fe40000000009 */
[----:B------:R-:W-:Y:S02]  /*da00*/  SHF.R.U32.HI R5, RZ, 0x10, R13 ;  /* 0x00000010ff057819 */ /* 0x000fe4000001160d */
[----:B------:R-:W-:Y:S02]  /*da10*/  SHF.R.U32.HI R9, RZ, 0x10, R27 ;  /* 0x00000010ff097819 */ /* 0x000fe4000001161b */
[----:B------:R-:W-:Y:S01]  /*da20*/  PRMT R14, R15, 0x7604, R14 ;  /* 0x000076040f0e7816 */ /* 0x000fe2000000000e */
[----:B------:R-:W-:Y:S01]  /*da30*/  IMAD.U32 R5, R5, 0x10000, RZ ;  /* 0x0001000005057824 */ /* 0x000fe200078e00ff */
[----:B------:R-:W-:Y:S01]  /*da40*/  SHF.R.U32.HI R15, RZ, 0x10, R21 ;  /* 0x00000010ff0f7819 */ /* 0x000fe20000011615 */
[----:B------:R-:W-:Y:S01]  /*da50*/  IMAD.U32 R9, R9, 0x10000, RZ ;  /* 0x0001000009097824 */ /* 0x000fe200078e00ff */
[----:B------:R-:W-:-:S02]  /*da60*/  LOP3.LUT R7, R7, 0xff0000, R12, 0xf8, !PT ;  /* 0x00ff000007077812 */ /* 0x000fc400078ef80c */
[----:B------:R-:W-:Y:S02]  /*da70*/  SHF.L.U32 R15, R15, 0x10, RZ ;  /* 0x000000100f0f7819 */ /* 0x000fe400000006ff */
[----:B------:R-:W-:Y:S02]  /*da80*/  LOP3.LUT R5, R6, 0xff0000, R5, 0xf8, !PT ;  /* 0x00ff000006057812 */ /* 0x000fe400078ef805 */
        /* <DEDUP_REMOVED lines=9> */
[----:B------:R-:W-:-:S02]  /*db20*/  ISETP.GE.AND P1, PT, R228, R9, PT ;  /* 0x00000009e400720c */ /* 0x000fc40003f26270 */
[----:B------:R-:W-:Y:S02]  /*db30*/  LOP3.LUT R8, R15, 0xff000000, R26, 0xf8, !PT ;  /* 0xff0000000f087812 */ /* 0x000fe400078ef81a */
[----:B------:R-:W-:Y:S02]  /*db40*/  LOP3.LUT R10, R29, 0xff000000, R27, 0xf8, !PT ;  /* 0xff0000001d0a7812 */ /* 0x000fe400078ef81b */
[----:B------:R-:W-:Y:S02]  /*db50*/  LOP3.LUT R20, R33, 0xff000000, R21, 0xf8, !PT ;  /* 0xff00000021147812 */ /* 0x000fe400078ef815 */
[----:B------:R-:W-:Y:S01]  /*db60*/  LOP3.LUT R13, R35, 0xff0000, R24, 0xf8, !PT ;  /* 0x00ff0000230d7812 */ /* 0x000fe200078ef818 */
[----:B0-----:R-:W-:Y:S06]  /*db70*/  @!P0 BRA `(.L_x_6227) ;  /* 0x0000018000088947 */ /* 0x001fec0003800000 */
.L_x_6427:
[----:B------:R-:W-:Y:S05]  /*db80*/  BSYNC B1 ;  /* 0x0000000000017941 */ /* 0x000fea0003800000 */
.L_x_6226:
[----:B------:R-:W-:Y:S01]  /*db90*/  BSSY B1, `(.L_x_6228) ;  /* 0x00000bf000017945 */ /* 0x000fe20003800000 */
[----:B------:R-:W-:Y:S02]  /*dba0*/  LOP3.LUT R13, R13, 0xff000000, R24, 0xf8, !PT ;  /* 0xff0000000d0d7812 */ /* 0x000fe400078ef818 */
[----:B------:R-:W-:Y:S01]  /*dbb0*/  LOP3.LUT R15, R37, 0xff000000, R25, 0xf8, !PT ;  /* 0xff000000250f7812 */ /* 0x000fe200078ef819 */
[----:B------:R-:W-:Y:S06]  /*dbc0*/  @P1 BRA `(.L_x_6229) ;  /* 0x0000000800ec1947 */ /* 0x000fec0003800000 */
[----:B------:R-:W1:Y:S01]  /*dbd0*/  LDC R5, c[0x0][0x3f4] ;  /* 0x0000fd00ff057b82 */ /* 0x000e620000000800 */
[----:B------:R-:W-:Y:S01]  /*dbe0*/  BSSY B2, `(.L_x_6230) ;  /* 0x000005e000027945 */ /* 0x000fe20003800000 */
[-C--:B-1----:R-:W-:Y:S02]  /*dbf0*/  ISETP.GE.AND P0, PT, R22, R5.reuse, PT ;  /* 0x000000051600720c */ /* 0x082fe40003f06270 */
[----:B------:R-:W-:-:S11]  /*dc00*/  ISETP.GE.AND P1, PT, R230, R5, PT ;  /* 0x00000005e600720c */ /* 0x000fd60003f26270 */
[----:B------:R-:W-:Y:S05]  /*dc10*/  @P0 BRA `(.L_x_6231) ;  /* 0x0000000400680947 */ /* 0x000fea0003800000 */
[----:B------:R-:W1:Y:S01]  /*dc20*/  LDS.128 R4, [R0+0x1c400] ;  /* 0x01c4000000047984 */ /* 0x000e620000000c00 */
        /* <DEDUP_REMOVED lines=36> */
[C---:B------:R-:W-:Y:S01]  /*de70*/  FFMA.FTZ R37, R26.reuse, R28, -R31 ;  /* 0x0000001c1a257223 */ /* 0x040fe2000001081f */
        /* <DEDUP_REMOVED lines=18> */
[----:B0-----:R-:W-:Y:S01]  /*dfa0*/  FFMA.FTZ R39, R6, R24, -R25 ;  /* 0x0000001806277223 */ /* 0x001fe20000010819 */
        /* <DEDUP_REMOVED lines=33> */
.L_x_6231:
[----:B------:R-:W-:Y:S05]  /*e1c0*/  BSYNC B2 ;  /* 0x0000000000027941 */ /* 0x000fea0003800000 */
.L_x_6230:
[----:B------:R-:W-:Y:S05]  /*e1d0*/  @P1 BRA `(.L_x_6229) ;  /* 0x0000000400681947 */ /* 0x000fea0003800000 */
[----:B-1----:R-:W1:Y:S01]  /*e1e0*/  LDS.128 R4, [R3] ;  /* 0x0000000003047984 */ /* 0x002e620000000c00 */
        /* <DEDUP_REMOVED lines=88> */
[----:B------:R2:W-:Y:S02]  /*e770*/  STS.128 [R3], R4 ;  /* 0x0000000403007388 */ /* 0x0005e40000000c00 */
.L_x_6229:
[----:B------:R-:W-:Y:S05]  /*e780*/  BSYNC B1 ;  /* 0x0000000000017941 */ /* 0x000fea0003800000 */
.L_x_6228:
[----:B-12---:R-:W-:-:S05]  /*e790*/  VIADD R4, R228, 0x40 ;  /* 0x00000040e4047836 */ /* 0x006fca0000000000 */
[----:B------:R-:W-:-:S13]  /*e7a0*/  ISETP.GE.AND P0, PT, R4, R9, PT ;  /* 0x000000090400720c */ /* 0x000fda0003f06270 */
[----:B------:R-:W-:Y:S05]  /*e7b0*/  @P0 BRA `(.L_x_6232) ;  /* 0x0000002800a80947 */ /* 0x000fea0003800000 */
[----:B------:R-:W1:Y:S01]  /*e7c0*/  LDC R5, c[0x0][0x3f4] ;  /* 0x0000fd00ff057b82 */ /* 0x000e620000000800 */
[----:B------:R-:W-:Y:S01]  /*e7d0*/  BSSY B1, `(.L_x_6233) ;  /* 0x000005e000017945 */ /* 0x000fe20003800000 */
[-C--:B-1----:R-:W-:Y:S02]  /*e7e0*/  ISETP.GE.AND P0, PT, R22, R5.reuse, PT ;  /* 0x000000051600720c */ /* 0x082fe40003f06270 */
[----:B------:R-:W-:-:S11]  /*e7f0*/  ISETP.GE.AND P1, PT, R230, R5, PT ;  /* 0x00000005e600720c */ /* 0x000fd60003f26270 */
[----:B------:R-:W-:Y:S05]  /*e800*/  @P0 BRA `(.L_x_6234) ;  /* 0x0000000400680947 */ /* 0x000fea0003800000 */
[----:B------:R-:W1:Y:S01]  /*e810*/  LDS.128 R4, [R0+0x1e400] ;  /* 0x01e4000000047984 */ /* 0x000e620000000c00 */
[----:B------:R-:W-:Y:S02]  /*e820*/  F2FP.F16.E4M3.UNPACK_B R31, R14 ;  /* 0x0000000eff1f723e */ /* 0x000fe400020006ff */
[----:B------:R-:W-:Y:S02]  /*e830*/  F2FP.F16.E4M3.UNPACK_B R29, R11 ;  /* 0x0000000bff1d723e */ /* 0x000fe400020006ff */
[-C--:B------:R-:W-:Y:S01]  /*e840*/  F2FP.F16.E4M3.UNPACK_B R35, R20.reuse ;  /* 0x00000014ff23723e */ /* 0x080fe200020006ff */
[----:B------:R-:W-:Y:S01]  /*e850*/  HADD2.F32 R33, -RZ, R31.H1_H1 ;  /* 0x3000001fff217230 */ /* 0x000fe20000004100 */
[----:B------:R-:W-:Y:S01]  /*e860*/  F2FP.F16.E4M3.UNPACK_B R20, R20.H1 ;  /* 0x00000014ff14723e */ /* 0x000fe200030006ff */
[----:B------:R-:W-:Y:S02]  /*e870*/  HADD2.F32 R27, -RZ, R29.H1_H1 ;  /* 0x3000001dff1b7230 */ /* 0x000fe40000004100 */
[----:B------:R-:W-:Y:S01]  /*e880*/  HADD2.F32 R34, -RZ, R31.H0_H0 ;  /* 0x2000001fff227230 */ /* 0x000fe20000004100 */
[----:B------:R-:W-:Y:S01]  /*e890*/  F2FP.F16.E4M3.UNPACK_B R31, R14.H1 ;  /* 0x0000000eff1f723e */ /* 0x000fe200030006ff */
[----:B------:R-:W-:-:S02]  /*e8a0*/  HADD2.F32 R40, -RZ, R35.H1_H1 ;  /* 0x30000023ff287230 */ /* 0x000fc40000004100 */
[--C-:B0-----:R-:W-:Y:S02]  /*e8b0*/  HADD2.F32 R39, -RZ, R20.reuse.H1_H1 ;  /* 0x30000014ff277230 */ /* 0x101fe40000004100 */
[----:B------:R-:W-:Y:S02]  /*e8c0*/  HADD2.F32 R38, -RZ, R31.H0_H0 ;  /* 0x2000001fff267230 */ /* 0x000fe40000004100 */
[----:B------:R-:W-:Y:S01]  /*e8d0*/  HADD2.F32 R37, -RZ, R20.H0_H0 ;  /* 0x20000014ff257230 */ /* 0x000fe20000004100 */
[-C--:B-1----:R-:W-:Y:S02]  /*e8e0*/  F2FP.F16.E4M3.UNPACK_B R9, R4.reuse.H1 ;  /* 0x00000004ff09723e */ /* 0x082fe400030006ff */
[----:B------:R-:W-:Y:S02]  /*e8f0*/  F2FP.F16.E4M3.UNPACK_B R4, R4 ;  /* 0x00000004ff04723e */ /* 0x000fe400020006ff */
[-C--:B------:R-:W-:Y:S01]  /*e900*/  F2FP.F16.E4M3.UNPACK_B R24, R5.reuse ;  /* 0x00000005ff18723e */ /* 0x080fe200020006ff */
[--C-:B------:R-:W-:Y:S01]  /*e910*/  HADD2.F32 R21, -RZ, R9.reuse.H0_H0 ;  /* 0x20000009ff157230 */ /* 0x100fe20000004100 */
[----:B------:R-:W-:Y:S01]  /*e920*/  F2FP.F16.E4M3.UNPACK_B R25, R5.H1 ;  /* 0x00000005ff19723e */ /* 0x000fe200030006ff */
[----:B------:R-:W-:Y:S01]  /*e930*/  HADD2.F32 R9, -RZ, R9.H1_H1 ;  /* 0x30000009ff097230 */ /* 0x000fe20000004100 */
[-C--:B------:R-:W-:Y:S01]  /*e940*/  F2FP.F16.E4M3.UNPACK_B R26, R6.reuse ;  /* 0x00000006ff1a723e */ /* 0x080fe200020006ff */
[--C-:B------:R-:W-:Y:S01]  /*e950*/  HADD2.F32 R5, -RZ, R4.reuse.H1_H1 ;  /* 0x30000004ff057230 */ /* 0x100fe20000004100 */
[----:B------:R-:W-:Y:S01]  /*e960*/  F2FP.F16.E4M3.UNPACK_B R6, R6.H1 ;  /* 0x00000006ff06723e */ /* 0x000fe200030006ff */
[----:B------:R-:W-:-:S02]  /*e970*/  HADD2.F32 R4, -RZ, R4.H0_H0 ;  /* 0x20000004ff047230 */ /* 0x000fc40000004100 */
[-C--:B------:R-:W-:Y:S01]  /*e980*/  FMUL.FTZ R28, R33, R9.reuse ;  /* 0x00000009211c7220 */ /* 0x080fe20000410000 */
[C---:B------:R-:W-:Y:S01]  /*e990*/  FMUL.FTZ R32, R27.reuse, R9 ;  /* 0x000000091b207220 */ /* 0x040fe20000410000 */
[----:B------:R-:W-:Y:S02]  /*e9a0*/  F2FP.F16.E4M3.UNPACK_B R9, R7 ;  /* 0x00000007ff09723e */ /* 0x000fe400020006ff */
[-C--:B------:R-:W-:Y:S01]  /*e9b0*/  FFMA.FTZ R28, R27, R21.reuse, -R28 ;  /* 0x000000151b1c7223 */ /* 0x080fe2000001081c */
[----:B------:R-:W-:Y:S01]  /*e9c0*/  FFMA.FTZ R27, R33, R21, R32 ;  /* 0x00000015211b7223 */ /* 0x000fe20000010020 */
[----:B------:R-:W-:Y:S01]  /*e9d0*/  HADD2.F32 R32, -RZ, R29.H0_H0 ;  /* 0x2000001dff207230 */ /* 0x000fe20000004100 */
[----:B------:R-:W-:Y:S01]  /*e9e0*/  F2FP.F16.E4M3.UNPACK_B R29, R11.H1 ;  /* 0x0000000bff1d723e */ /* 0x000fe200030006ff */
[-C--:B------:R-:W-:Y:S01]  /*e9f0*/  FMUL.FTZ R11, R34, R5.reuse ;  /* 0x00000005220b7220 */ /* 0x080fe20000410000 */
[----:B------:R-:W-:Y:S01]  /*ea00*/  HADD2.F32 R33, -RZ, R31.H1_H1 ;  /* 0x3000001fff217230 */ /* 0x000fe20000004100 */
[----:B------:R-:W-:Y:S01]  /*ea10*/  F2FP.F16.E4M3.UNPACK_B R31, R12 ;  /* 0x0000000cff1f723e */ /* 0x000fe200020006ff */
[----:B------:R-:W-:Y:S01]  /*ea20*/  FMUL.FTZ R21, R32, R5 ;  /* 0x0000000520157220 */ /* 0x000fe20000410000 */
[----:B------:R-:W-:-:S02]  /*ea30*/  HADD2.F32 R5, -RZ, R25.H1_H1 ;  /* 0x30000019ff057230 */ /* 0x000fc40000004100 */
[-C--:B------:R-:W-:Y:S01]  /*ea40*/  FFMA.FTZ R11, R32, R4.reuse, -R11 ;  /* 0x00000004200b7223 */ /* 0x080fe2000001080b */
[----:B------:R-:W-:Y:S02]  /*ea50*/  HADD2.F32 R25, -RZ, R25.H0_H0 ;  /* 0x20000019ff197230 */ /* 0x000fe40000004100 */
[----:B------:R-:W-:Y:S01]  /*ea60*/  FFMA.FTZ R14, R34, R4, R21 ;  /* 0x00000004220e7223 */ /* 0x000fe20000010015 */
[--C-:B------:R-:W-:Y:S02]  /*ea70*/  HADD2.F32 R21, -RZ, R29.reuse.H1_H1 ;  /* 0x3000001dff157230 */ /* 0x100fe40000004100 */
[----:B------:R-:W-:Y:S01]  /*ea80*/  FMUL.FTZ R32, R33, R5 ;  /* 0x0000000521207220 */ /* 0x000fe20000410000 */
[--C-:B------:R-:W-:Y:S01]  /*ea90*/  HADD2.F32 R4, -RZ, R24.reuse.H1_H1 ;  /* 0x30000018ff047230 */ /* 0x100fe20000004100 */
[----:B------:R-:W-:Y:S01]  /*eaa0*/  F2FP.F16.E4M3.UNPACK_B R7, R7.H1 ;  /* 0x00000007ff07723e */ /* 0x000fe200030006ff */
[----:B------:R-:W-:Y:S02]  /*eab0*/  HADD2.F32 R36, -RZ, R29.H0_H0 ;  /* 0x2000001dff247230 */ /* 0x000fe40000004100 */
[----:B------:R-:W-:Y:S01]  /*eac0*/  FMUL.FTZ R34, R21, R5 ;  /* 0x0000000515227220 */ /* 0x000fe20000410000 */
[----:B------:R-:W-:-:S02]  /*ead0*/  HADD2.F32 R24, -RZ, R24.H0_H0 ;  /* 0x20000018ff187230 */ /* 0x000fc40000004100 */
[-C--:B------:R-:W-:Y:S01]  /*eae0*/  FMUL.FTZ R5, R38, R4.reuse ;  /* 0x0000000426057220 */ /* 0x080fe20000410000 */
[-C--:B------:R-:W-:Y:S01]  /*eaf0*/  FFMA.FTZ R32, R21, R25.reuse, -R32 ;  /* 0x0000001915207223 */ /* 0x080fe20000010820 */
[----:B------:R-:W-:Y:S01]  /*eb00*/  FFMA.FTZ R29, R33, R25, R34 ;  /* 0x00000019211d7223 */ /* 0x000fe20000010022 */
[C---:B------:R-:W-:Y:S01]  /*eb10*/  FMUL.FTZ R25, R36.reuse, R4 ;  /* 0x0000000424197220 */ /* 0x040fe20000410000 */
[-C--:B------:R-:W-:Y:S01]  /*eb20*/  FFMA.FTZ R21, R36, R24.reuse, -R5 ;  /* 0x0000001824157223 */ /* 0x080fe20000010805 */
[--C-:B------:R-:W-:Y:S02]  /*eb30*/  HADD2.F32 R5, -RZ, R6.reuse.H1_H1 ;  /* 0x30000006ff057230 */ /* 0x100fe40000004100 */
[----:B------:R-:W-:Y:S01]  /*eb40*/  FFMA.FTZ R24, R38, R24, R25 ;  /* 0x0000001826187223 */ /* 0x000fe20000010019 */
[----:B------:R-:W-:Y:S01]  /*eb50*/  HADD2.F32 R34, -RZ, R31.H1_H1 ;  /* 0x3000001fff227230 */ /* 0x000fe20000004100 */
[----:B------:R-:W-:Y:S01]  /*eb60*/  F2FP.SATFINITE.E4M3.F32.PACK_AB_MERGE_C R29, R29, R32, RZ ;  /* 0x000000201d1d723e */ /* 0x000fe200048070ff */
[----:B------:R-:W-:-:S02]  /*eb70*/  HADD2.F32 R6, -RZ, R6.H0_H0 ;  /* 0x20000006ff067230 */ /* 0x000fc40000004100 */
[-C--:B------:R-:W-:Y:S01]  /*eb80*/  FMUL.FTZ R25, R40, R5.reuse ;  /* 0x0000000528197220 */ /* 0x080fe20000410000 */
[----:B------:R-:W-:Y:S02]  /*eb90*/  HADD2.F32 R38, -RZ, R35.H0_H0 ;  /* 0x20000023ff267230 */ /* 0x000fe40000004100 */
[C---:B------:R-:W-:Y:S01]  /*eba0*/  FMUL.FTZ R33, R34.reuse, R5 ;  /* 0x0000000522217220 */ /* 0x040fe20000410000 */
[--C-:B------:R-:W-:Y:S02]  /*ebb0*/  HADD2.F32 R4, -RZ, R26.reuse.H1_H1 ;  /* 0x3000001aff047230 */ /* 0x100fe40000004100 */
[----:B------:R-:W-:Y:S02]  /*ebc0*/  HADD2.F32 R36, -RZ, R31.H0_H0 ;  /* 0x2000001fff247230 */ /* 0x000fe40000004100 */
[----:B------:R-:W-:Y:S01]  /*ebd0*/  FFMA.FTZ R31, R34, R6, -R25 ;  /* 0x00000006221f7223 */ /* 0x000fe20000010819 */
[----:B------:R-:W-:Y:S01]  /*ebe0*/  HADD2.F32 R26, -RZ, R26.H0_H0 ;  /* 0x2000001aff1a7230 */ /* 0x000fe20000004100 */
[----:B------:R-:W-:Y:S01]  /*ebf0*/  F2FP.F16.E4M3.UNPACK_B R34, R12.H1 ;  /* 0x0000000cff22723e */ /* 0x000fe200030006ff */
[----:B------:R-:W-:Y:S01]  /*ec00*/  FMUL.FTZ R5, R38, R4 ;  /* 0x0000000426057220 */ /* 0x000fe20000410000 */
[----:B------:R-:W-:Y:S01]  /*ec10*/  FFMA.FTZ R12, R40, R6, R33 ;  /* 0x00000006280c7223 */ /* 0x000fe20000010021 */
[----:B------:R-:W-:Y:S01]  /*ec20*/  FMUL.FTZ R25, R36, R4 ;  /* 0x0000000424197220 */ /* 0x000fe20000410000 */
[----:B------:R-:W-:-:S02]  /*ec30*/  HADD2.F32 R4, -RZ, R9.H1_H1 ;  /* 0x30000009ff047230 */ /* 0x000fc40000004100 */
[-C--:B------:R-:W-:Y:S01]  /*ec40*/  FFMA.FTZ R6, R36, R26.reuse, -R5 ;  /* 0x0000001a24067223 */ /* 0x080fe20000010805 */
[--C-:B------:R-:W-:Y:S02]  /*ec50*/  HADD2.F32 R35, -RZ, R34.reuse.H1_H1 ;  /* 0x30000022ff237230 */ /* 0x100fe40000004100 */
[----:B------:R-:W-:Y:S01]  /*ec60*/  FFMA.FTZ R25, R38, R26, R25 ;  /* 0x0000001a26197223 */ /* 0x000fe20000010019 */
[--C-:B------:R-:W-:Y:S02]  /*ec70*/  HADD2.F32 R5, -RZ, R7.reuse.H1_H1 ;  /* 0x30000007ff057230 */ /* 0x100fe40000004100 */
[----:B------:R-:W-:Y:S01]  /*ec80*/  FMUL.FTZ R20, R37, R4 ;  /* 0x0000000425147220 */ /* 0x000fe20000410000 */
[----:B------:R-:W-:Y:S01]  /*ec90*/  HADD2.F32 R33, -RZ, R34.H0_H0 ;  /* 0x20000022ff217230 */ /* 0x000fe20000004100 */
[----:B------:R-:W-:Y:S01]  /*eca0*/  F2FP.SATFINITE.E4M3.F32.PACK_AB_MERGE_C R12, R12, R31, RZ ;  /* 0x0000001f0c0c723e */ /* 0x000fe200048070ff */
[----:B------:R-:W-:Y:S02]  /*ecb0*/  HADD2.F32 R7, -RZ, R7.H0_H0 ;  /* 0x20000007ff077230 */ /* 0x000fe40000004100 */
[-C--:B------:R-:W-:Y:S01]  /*ecc0*/  FMUL.FTZ R26, R39, R5.reuse ;  /* 0x00000005271a7220 */ /* 0x080fe20000410000 */
[----:B------:R-:W-:Y:S01]  /*ecd0*/  FMUL.FTZ R34, R35, R5 ;  /* 0x0000000523227220 */ /* 0x000fe20000410000 */
[----:B------:R-:W-:-:S02]  /*ece0*/  HADD2.F32 R9, -RZ, R9.H0_H0 ;  /* 0x20000009ff097230 */ /* 0x000fc40000004100 */
[----:B------:R-:W-:Y:S01]  /*ecf0*/  FMUL.FTZ R4, R33, R4 ;  /* 0x0000000421047220 */ /* 0x000fe20000410000 */
[-C--:B------:R-:W-:Y:S01]  /*ed00*/  FFMA.FTZ R26, R35, R7.reuse, -R26 ;  /* 0x00000007231a7223 */ /* 0x080fe2000001081a */
[----:B------:R-:W-:Y:S01]  /*ed10*/  FFMA.FTZ R5, R39, R7, R34 ;  /* 0x0000000727057223 */ /* 0x000fe20000010022 */
[----:B------:R-:W-:Y:S01]  /*ed20*/  F2FP.SATFINITE.E4M3.F32.PACK_AB_MERGE_C R6, R25, R6, R12 ;  /* 0x000000061906723e */ /* 0x000fe2000480700c */
[-C--:B------:R-:W-:Y:S01]  /*ed30*/  FFMA.FTZ R7, R33, R9.reuse, -R20 ;  /* 0x0000000921077223 */ /* 0x080fe20000010814 */
[----:B------:R-:W-:Y:S01]  /*ed40*/  FFMA.FTZ R20, R37, R9, R4 ;  /* 0x0000000925147223 */ /* 0x000fe20000010004 */
[----:B------:R-:W-:Y:S02]  /*ed50*/  F2FP.SATFINITE.E4M3.F32.PACK_AB_MERGE_C R4, R27, R28, RZ ;  /* 0x0000001c1b04723e */ /* 0x000fe400048070ff */
[----:B------:R-:W-:Y:S02]  /*ed60*/  F2FP.SATFINITE.E4M3.F32.PACK_AB_MERGE_C R26, R5, R26, RZ ;  /* 0x0000001a051a723e */ /* 0x000fe400048070ff */
[----:B------:R-:W-:-:S02]  /*ed70*/  F2FP.SATFINITE.E4M3.F32.PACK_AB_MERGE_C R4, R14, R11, R4 ;  /* 0x0000000b0e04723e */ /* 0x000fc40004807004 */
[----:B------:R-:W-:Y:S02]  /*ed80*/  F2FP.SATFINITE.E4M3.F32.PACK_AB_MERGE_C R5, R24, R21, R29 ;  /* 0x000000151805723e */ /* 0x000fe4000480701d */
[----:B------:R-:W-:-:S05]  /*ed90*/  F2FP.SATFINITE.E4M3.F32.PACK_AB_MERGE_C R7, R20, R7, R26 ;  /* 0x000000071407723e */ /* 0x000fca000480701a */
[----:B------:R1:W-:Y:S02]  /*eda0*/  STS.128 [R0+0x1e400], R4 ;  /* 0x01e4000400007388 */ /* 0x0003e40000000c00 */
.L_x_6234:
[----:B------:R-:W-:Y:S05]  /*edb0*/  BSYNC B1 ;  /* 0x0000000000017941 */ /* 0x000fea0003800000 */
.L_x_6233:
[----:B------:R-:W-:Y:S05]  /*edc0*/  @P1 BRA `(.L_x_6232) ;  /* 0x0000002400241947 */ /* 0x000fea0003800000 */
[----:B-1----:R-:W1:Y:S01]  /*edd0*/  LDS.128 R4, [R3+0x2000] ;  /* 0x0020000003047984 */ /* 0x002e620000000c00 */
        /* <DEDUP_REMOVED lines=10> */
[----:B------:R-:W-:Y:S01]  /*ee80*/  HADD2.F32 R34, -RZ, R33.H0_H0 ;  /* 0x20000021ff227230 */ /* 0x000fe20000004100 */
        /* <DEDUP_REMOVED lines=28> */
[----:B------:R-:W-:Y:S02]  /*f050*/  HADD2.F32 R0, -RZ, R11.H1_H1 ;  /* 0x3000000bff007230 */ /* 0x000fe40000004100 */
[-C--:B------:R-:W-:Y:S01]  /*f060*/  FFMA.FTZ R13, R13, R5.reuse, -R4 ;  /* 0x000000050d0d7223 */ /* 0x080fe20000010804 */
[----:B------:R-:W-:Y:S01]  /*f070*/  HADD2.F32 R25, -RZ, R25.H0_H0 ;  /* 0x20000019ff197230 */ /* 0x000fe20000004100 */
[----:B------:R-:W-:Y:S01]  /*f080*/  F2FP.F16.E4M3.UNPACK_B R27, R10 ;  /* 0x0000000aff1b723e */ /* 0x000fe200020006ff */
[----:B------:R-:W-:Y:S02]  /*f090*/  HADD2.F32 R11, -RZ, R11.H0_H0 ;  /* 0x2000000bff0b7230 */ /* 0x000fe40000004100 */
        /* <DEDUP_REMOVED lines=8> */
[----:B------:R-:W-:Y:S01]  /*f120*/  F2FP.F16.E4M3.UNPACK_B R10, R10.H1 ;  /* 0x0000000aff0a723e */ /* 0x000fe200030006ff */
[--C-:B------:R-:W-:Y:S02]  /*f130*/  HADD2.F32 R0, -RZ, R12.reuse.H1_H1 ;  /* 0x3000000cff007230 */ /* 0x100fe40000004100 */
[-C--:B------:R-:W-:Y:S01]  /*f140*/  FMUL.FTZ R11, R36, R4.reuse ;  /* 0x00000004240b7220 */ /* 0x080fe20000410000 */
[----:B------:R-:W-:Y:S01]  /*f150*/  FMUL.FTZ R29, R32, R4 ;  /* 0x00000004201d7220 */ /* 0x000fe20000410000 */
[----:B------:R-:W-:Y:S01]  /*f160*/  HADD2.F32 R28, -RZ, R27.H0_H0 ;  /* 0x2000001bff1c7230 */ /* 0x000fe20000004100 */
[----:B------:R-:W-:Y:S01]  /*f170*/  F2FP.SATFINITE.E4M3.F32.PACK_AB_MERGE_C R13, R26, R13, RZ ;  /* 0x0000000d1a0d723e */ /* 0x000fe200048070ff */
[----:B------:R-:W-:Y:S01]  /*f180*/  FFMA.FTZ R27, R32, R14, -R11 ;  /* 0x0000000e201b7223 */ /* 0x000fe2000001080b */
[----:B------:R-:W-:-:S02]  /*f190*/  HADD2.F32 R12, -RZ, R12.H0_H0 ;  /* 0x2000000cff0c7230 */ /* 0x000fc40000004100 */
[----:B------:R-:W-:Y:S01]  /*f1a0*/  FMUL.FTZ R11, R34, R0 ;  /* 0x00000000220b7220 */ /* 0x000fe20000410000 */
[----:B------:R-:W-:Y:S01]  /*f1b0*/  FFMA.FTZ R14, R36, R14, R29 ;  /* 0x0000000e240e7223 */ /* 0x000fe2000001001d */
[----:B------:R-:W-:Y:S02]  /*f1c0*/  HADD2.F32 R31, -RZ, R15.H1_H1 ;  /* 0x3000000fff1f7230 */ /* 0x000fe40000004100 */
[C---:B------:R-:W-:Y:S01]  /*f1d0*/  FMUL.FTZ R25, R28.reuse, R0 ;  /* 0x000000001c197220 */ /* 0x040fe20000410000 */
[----:B------:R-:W-:Y:S02]  /*f1e0*/  HADD2.F32 R4, -RZ, R7.H1_H1 ;  /* 0x30000007ff047230 */ /* 0x000fe40000004100 */
[-C--:B------:R-:W-:Y:S01]  /*f1f0*/  FFMA.FTZ R11, R28, R12.reuse, -R11 ;  /* 0x0000000c1c0b7223 */ /* 0x080fe2000001080b */
[--C-:B------:R-:W-:Y:S02]  /*f200*/  HADD2.F32 R29, -RZ, R10.reuse.H1_H1 ;  /* 0x3000000aff1d7230 */ /* 0x100fe40000004100 */
[----:B------:R-:W-:Y:S01]  /*f210*/  FFMA.FTZ R12, R34, R12, R25 ;  /* 0x0000000c220c7223 */ /* 0x000fe20000010019 */
[----:B------:R-:W-:-:S02]  /*f220*/  HADD2.F32 R28, -RZ, R10.H0_H0 ;  /* 0x2000000aff1c7230 */ /* 0x000fc40000004100 */
[-C--:B------:R-:W-:Y:S01]  /*f230*/  FMUL.FTZ R10, R31, R4.reuse ;  /* 0x000000041f0a7220 */ /* 0x080fe20000410000 */
[----:B------:R-:W-:Y:S02]  /*f240*/  HADD2.F32 R32, -RZ, R15.H0_H0 ;  /* 0x2000000fff207230 */ /* 0x000fe40000004100 */
[C---:B------:R-:W-:Y:S01]  /*f250*/  FMUL.FTZ R4, R29.reuse, R4 ;  /* 0x000000041d047220 */ /* 0x040fe20000410000 */
[--C-:B------:R-:W-:Y:S01]  /*f260*/  HADD2.F32 R0, -RZ, R20.reuse.H1_H1 ;  /* 0x30000014ff007230 */ /* 0x100fe20000004100 */
[----:B------:R-:W-:Y:S01]  /*f270*/  F2FP.SATFINITE.E4M3.F32.PACK_AB_MERGE_C R14, R14, R27, RZ ;  /* 0x0000001b0e0e723e */ /* 0x000fe200048070ff */
[----:B------:R-:W-:Y:S01]  /*f280*/  HADD2.F32 R7, -RZ, R7.H0_H0 ;  /* 0x20000007ff077230 */ /* 0x000fe20000004100 */
[----:B------:R-:W-:Y:S01]  /*f290*/  F2FP.SATFINITE.E4M3.F32.PACK_AB_MERGE_C R5, R6, R5, R13 ;  /* 0x000000050605723e */ /* 0x000fe2000480700d */
        /* <DEDUP_REMOVED lines=11> */
[----:B------:R-:W-:-:S05]  /*f350*/  F2FP.SATFINITE.E4M3.F32.PACK_AB_MERGE_C R7, R20, R7, R10 ;  /* 0x000000071407723e */ /* 0x000fca000480700a */
[----:B------:R2:W-:Y:S01]  /*f360*/  STS.128 [R3+0x2000], R4 ;  /* 0x0020000403007388 */ /* 0x0005e20000000c00 */
[----:B------:R-:W-:Y:S05]  /*f370*/  BRA `(.L_x_6232) ;  /* 0x0000001c00b87947 */ /* 0x000fea0003800000 */
.L_x_6222:
[----:B------:R-:W-:-:S03]  /*f380*/  UMOV UR4, 0xffffffff ;  /* 0xffffffff00047882 */ /* 0x000fc60000000000 */
[----:B------:R-:W-:Y:S05]  /*f390*/  BRA.DIV UR4, `(.L_x_6235) ;  /* 0x0000016a04147947 */ /* 0x000fea000b800000 */
[----:B------:R0:W1:Y:S04]  /*f3a0*/  SHFL.IDX PT, R21, R24, RZ, 0x1c1f ;  /* 0x001c1fff18157589 */ /* 0x00006800000e0000 */
[----:B------:R0:W2:Y:S04]  /*f3b0*/  SHFL.IDX PT, R14, R28, RZ, 0x1c1f ;  /* 0x001c1fff1c0e7589 */ /* 0x0000a800000e0000 */
[----:B------:R0:W3:Y:S04]  /*f3c0*/  SHFL.IDX PT, R3, R26, RZ, 0x1c1f ;  /* 0x001c1fff1a037589 */ /* 0x0000e800000e0000 */
[----:B------:R0:W4:Y:S02]  /*f3d0*/  SHFL.IDX PT, R25, R27, RZ, 0x1c1f ;  /* 0x001c1fff1b197589 */ /* 0x00012400000e0000 */
.L_x_6433:
[----:B------:R-:W-:Y:S01]  /*f3e0*/  ULDC UR4, c[0x0][0x448] ;  /* 0x0001120000047ab9 */ /* 0x000fe20000000800 */
[----:B------:R-:W-:Y:S01]  /*f3f0*/  BSSY B1, `(.L_x_6236) ;  /* 0x0000012000017945 */ /* 0x000fe20003800000 */
[----:B0-----:R-:W-:Y:S01]  /*f400*/  IMAD R27, R134, UR4, RZ ;  /* 0x00000004861b7c24 */ /* 0x001fe2000f8e02ff */
[----:B------:R-:W-:Y:S02]  /*f410*/  CS2R R4, SRZ ;  /* 0x0000000000047805 */ /* 0x000fe4000001ff00 */
        /* <DEDUP_REMOVED lines=15> */
.L_x_6237:
[----:B------:R-:W-:Y:S05]  /*f510*/  BSYNC B1 ;  /* 0x0000000000017941 */ /* 0x000fea0003800000 */
.L_x_6236:
[----:B------:R-:W2:Y:S04]  /*f520*/  LDL R0, [R1+0xa0] ;  /* 0x0000a00001007983 */ /* 0x000ea80000100800 */
[----:B0-----:R-:W2:Y:S01]  /*f530*/  LDL.LU R12, [R1+0x54] ;  /* 0x00005400010c7983 */ /* 0x001ea20000300800 */
[----:B---3-5:R-:W-:Y:S01]  /*f540*/  LOP3.LUT R3, R4, 0xff, RZ, 0xc0, !PT ;  /* 0x000000ff04037812 */ /* 0x028fe200078ec0ff */
[----:B------:R-:W-:Y:S01]  /*f550*/  BSSY B1, `(.L_x_6238) ;  /* 0x0000047000017945 */ /* 0x000fe20003800000 */
[----:B------:R-:W-:Y:S02]  /*f560*/  SHF.R.U32.HI R15, RZ, 0x8, R5 ;  /* 0x00000008ff0f7819 */ /* 0x000fe40000011605 */
[----:B------:R-:W-:Y:S02]  /*f570*/  LOP3.LUT R24, R8, 0xff, RZ, 0xc0, !PT ;  /* 0x000000ff08187812 */ /* 0x000fe400078ec0ff */
[----:B----4-:R-:W-:-:S02]  /*f580*/  SHF.R.U32.HI R25, RZ, 0x8, R7 ;  /* 0x00000008ff197819 */ /* 0x010fc40000011607 */
[----:B------:R-:W-:Y:S02]  /*f590*/  LOP3.LUT R15, R15, 0xff, RZ, 0xc0, !PT ;  /* 0x000000ff0f0f7812 */ /* 0x000fe400078ec0ff */
[----:B--2---:R-:W-:Y:S02]  /*f5a0*/  LOP3.LUT R14, R6, 0xff, RZ, 0xc0, !PT ;  /* 0x000000ff060e7812 */ /* 0x004fe400078ec0ff */
[----:B------:R-:W-:Y:S02]  /*f5b0*/  LOP3.LUT R20, R7, 0xff, RZ, 0xc0, !PT ;  /* 0x000000ff07147812 */ /* 0x000fe400078ec0ff */
[----:B------:R-:W-:Y:S02]  /*f5c0*/  LOP3.LUT R25, R25, 0xff, RZ, 0xc0, !PT ;  /* 0x000000ff19197812 */ /* 0x000fe400078ec0ff */
[----:B------:R-:W-:Y:S02]  /*f5d0*/  SHF.R.U32.HI R28, RZ, 0x8, R11 ;  /* 0x00000008ff1c7819 */ /* 0x000fe4000001160b */
[----:B------:R-:W-:-:S02]  /*f5e0*/  PRMT R20, R25, 0x7604, R20 ;  /* 0x0000760419147816 */ /* 0x000fc40000000014 */
[----:B------:R-:W-:Y:S02]  /*f5f0*/  SHF.R.U32.HI R33, RZ, 0x10, R11 ;  /* 0x00000010ff217819 */ /* 0x000fe4000001160b */
[----:B------:R-:W-:Y:S02]  /*f600*/  SHF.R.U32.HI R29, RZ, 0x10, R9 ;  /* 0x00000010ff1d7819 */ /* 0x000fe40000011609 */
[----:B------:R-:W-:Y:S01]  /*f610*/  IADD3 R32, R228, 0x40, RZ ;  /* 0x00000040e4207810 */ /* 0x000fe20007ffe0ff */
[----:B------:R-:W-:Y:S02]  /*f620*/  IMAD.U32 R33, R33, 0x10000, RZ ;  /* 0x0001000021217824 */ /* 0x000fe400078e00ff */
[----:B------:R-:W-:Y:S01]  /*f630*/  IMAD.U32 R29, R29, 0x10000, RZ ;  /* 0x000100001d1d7824 */ /* 0x000fe200078e00ff */
[----:B------:R-:W-:Y:S02]  /*f640*/  R2UR UR5, R0 ;  /* 0x00000000000572ca */ /* 0x000fe400000e0000 */
[----:B------:R-:W-:Y:S01]  /*f650*/  SHF.R.U32.HI R0, RZ, 0x8, R4 ;  /* 0x00000008ff007819 */ /* 0x000fe20000011604 */
[----:B------:R-:W-:Y:S01]  /*f660*/  IMAD R26, R12, -0x80, R27 ;  /* 0xffffff800c1a7824 */ /* 0x000fe200078e021b */
[----:B------:R-:W-:-:S02]  /*f670*/  LOP3.LUT R12, R5, 0xff, RZ, 0xc0, !PT ;  /* 0x000000ff050c7812 */ /* 0x000fc400078ec0ff */
[----:B------:R-:W-:Y:S02]  /*f680*/  LOP3.LUT R0, R0, 0xff, RZ, 0xc0, !PT ;  /* 0x000000ff00007812 */ /* 0x000fe400078ec0ff */
[----:B------:R-:W-:Y:S02]  /*f690*/  PRMT R12, R15, 0x7604, R12 ;  /* 0x000076040f0c7816 */ /* 0x000fe4000000000c */
[----:B------:R-:W-:-:S03]  /*f6a0*/  PRMT R13, R0, 0x7604, R3 ;  /* 0x00007604000d7816 */ /* 0x000fc60000000003 */
[----:B------:R-:W-:Y:S01]  /*f6b0*/  ULEA.HI UR4, UR5, UR5, URZ, 0x1 ;  /* 0x0000000505047291 */ /* 0x000fe2000f8f083f */
[----:B------:R-:W-:Y:S02]  /*f6c0*/  SHF.R.U32.HI R3, RZ, 0x8, R8 ;  /* 0x00000008ff037819 */ /* 0x000fe40000011608 */
[----:B------:R-:W-:Y:S01]  /*f6d0*/  SHF.R.U32.HI R0, RZ, 0x8, R6 ;  /* 0x00000008ff007819 */ /* 0x000fe20000011606 */
[----:B------:R-:W-:Y:S01]  /*f6e0*/  ULOP3.LUT UR4, UR4, 0xfffffffe, URZ, 0xc0, !UPT ;  /* 0xfffffffe04047892 */ /* 0x000fe2000f8ec03f */
[----:B------:R-:W-:Y:S02]  /*f6f0*/  LOP3.LUT R3, R3, 0xff, RZ, 0xc0, !PT ;  /* 0x000000ff03037812 */ /* 0x000fe400078ec0ff */
[----:B-1----:R-:W-:Y:S01]  /*f700*/  LOP3.LUT R21, R0, 0xff, RZ, 0xc0, !PT ;  /* 0x000000ff00157812 */ /* 0x002fe200078ec0ff */
[----:B------:R-:W-:Y:S01]  /*f710*/  UIADD3 UR4, UR5, -UR4, URZ ;  /* 0x8000000405047290 */ /* 0x000fe2000fffe03f */
[----:B------:R-:W-:Y:S02]  /*f720*/  PRMT R27, R3, 0x7604, R24 ;  /* 0x00007604031b7816 */ /* 0x000fe40000000018 */
[----:B------:R-:W0:Y:S01]  /*f730*/  LDC R3, c[0x0][0x3f4] ;  /* 0x0000fd00ff037b82 */ /* 0x000e220000000800 */
[----:B------:R-:W-:-:S02]  /*f740*/  SHF.R.U32.HI R15, RZ, 0x8, R9 ;  /* 0x00000008ff0f7819 */ /* 0x000fc40000011609 */
[----:B------:R-:W-:Y:S02]  /*f750*/  MOV R35, UR4 ;  /* 0x0000000400237c02 */ /* 0x000fe40008000f00 */
[----:B------:R-:W-:Y:S02]  /*f760*/  SHF.R.U32.HI R0, RZ, 0x8, R10 ;  /* 0x00000008ff007819 */ /* 0x000fe4000001160a */
[----:B------:R-:W-:Y:S02]  /*f770*/  SHF.L.U32 R35, R35, 0x1f, RZ ;  /* 0x0000001f23237819 */ /* 0x000fe400000006ff */
[----:B------:R-:W-:Y:S02]  /*f780*/  PRMT R21, R21, 0x7604, R14 ;  /* 0x0000760415157816 */ /* 0x000fe4000000000e */
[----:B------:R-:W1:Y:S01]  /*f790*/  SYNCS.PHASECHK.TRANS64.TRYWAIT P1, [R16+URZ+0x2e800], R35 ;  /* 0x02e80023100075a7 */ /* 0x000e62000802017f */
[----:B------:R-:W-:Y:S02]  /*f7a0*/  LOP3.LUT R14, R9, 0xff, RZ, 0xc0, !PT ;  /* 0x000000ff090e7812 */ /* 0x000fe400078ec0ff */
[----:B------:R-:W-:-:S02]  /*f7b0*/  LOP3.LUT R24, R10, 0xff, RZ, 0xc0, !PT ;  /* 0x000000ff0a187812 */ /* 0x000fc400078ec0ff */
[----:B------:R-:W-:Y:S02]  /*f7c0*/  LOP3.LUT R15, R15, 0xff, RZ, 0xc0, !PT ;  /* 0x000000ff0f0f7812 */ /* 0x000fe400078ec0ff */
[----:B------:R-:W-:Y:S02]  /*f7d0*/  LOP3.LUT R25, R0, 0xff, RZ, 0xc0, !PT ;  /* 0x000000ff00197812 */ /* 0x000fe400078ec0ff */
[----:B------:R-:W-:Y:S02]  /*f7e0*/  PRMT R14, R15, 0x7604, R14 ;  /* 0x000076040f0e7816 */ /* 0x000fe4000000000e */
[----:B------:R-:W-:Y:S02]  /*f7f0*/  PRMT R31, R25, 0x7604, R24 ;  /* 0x00007604191f7816 */ /* 0x000fe40000000018 */
[----:B------:R-:W-:Y:S02]  /*f800*/  LOP3.LUT R0, R11, 0xff, RZ, 0xc0, !PT ;  /* 0x000000ff0b007812 */ /* 0x000fe400078ec0ff */
[----:B------:R-:W-:-:S02]  /*f810*/  LOP3.LUT R15, R28, 0xff, RZ, 0xc0, !PT ;  /* 0x000000ff1c0f7812 */ /* 0x000fc400078ec0ff */
[----:B------:R-:W-:Y:S02]  /*f820*/  SHF.R.U32.HI R24, RZ, 0x10, R5 ;  /* 0x00000010ff187819 */ /* 0x000fe40000011605 */
[----:B------:R-:W-:Y:S02]  /*f830*/  PRMT R0, R15, 0x7604, R0 ;  /* 0x000076040f007816 */ /* 0x000fe40000000000 */
[----:B------:R-:W-:Y:S01]  /*f840*/  SHF.R.U32.HI R25, RZ, 0x10, R7 ;  /* 0x00000010ff197819 */ /* 0x000fe20000011607 */
[----:B------:R-:W-:Y:S01]  /*f850*/  IMAD.U32 R15, R24, 0x10000, RZ ;  /* 0x00010000180f7824 */ /* 0x000fe200078e00ff */
[----:B------:R-:W-:Y:S02]  /*f860*/  LOP3.LUT R13, R13, 0xff0000, R4, 0xf8, !PT ;  /* 0x00ff00000d0d7812 */ /* 0x000fe400078ef804 */
[----:B------:R-:W-:Y:S01]  /*f870*/  LOP3.LUT R33, R0, 0xff0000, R33, 0xf8, !PT ;  /* 0x00ff000000217812 */ /* 0x000fe200078ef821 */
[----:B------:R-:W-:Y:S01]  /*f880*/  IMAD.U32 R25, R25, 0x10000, RZ ;  /* 0x0001000019197824 */ /* 0x000fe200078e00ff */
[----:B------:R-:W-:-:S02]  /*f890*/  LOP3.LUT R15, R12, 0xff0000, R15, 0xf8, !PT ;  /* 0x00ff00000c0f7812 */ /* 0x000fc400078ef80f */
[----:B------:R-:W-:Y:S02]  /*f8a0*/  LOP3.LUT R0, R13, 0xff000000, R4, 0xf8, !PT ;  /* 0xff0000000d007812 */ /* 0x000fe400078ef804 */
[----:B0-----:R-:W-:Y:S02]  /*f8b0*/  ISETP.GE.AND P0, PT, R18, R3, PT ;  /* 0x000000031200720c */ /* 0x001fe40003f06270 */
[----:B------:R-:W-:Y:S02]  /*f8c0*/  VIMNMX R37, R26, 0x80, PT ;  /* 0x000000801a257848 */ /* 0x000fe40003fe0100 */
[----:B------:R-:W-:Y:S02]  /*f8d0*/  LOP3.LUT R12, R15, 0xff000000, R5, 0xf8, !PT ;  /* 0xff0000000f0c7812 */ /* 0x000fe400078ef805 */
[----:B------:R-:W-:Y:S02]  /*f8e0*/  LOP3.LUT R13, R21, 0xff0000, R6, 0xf8, !PT ;  /* 0x00ff0000150d7812 */ /* 0x000fe400078ef806 */
[----:B------:R-:W-:-:S02]  /*f8f0*/  LOP3.LUT R25, R20, 0xff0000, R25, 0xf8, !PT ;  /* 0x00ff000014197812 */ /* 0x000fc400078ef819 */
[----:B------:R-:W-:Y:S02]  /*f900*/  LOP3.LUT R29, R14, 0xff0000, R29, 0xf8, !PT ;  /* 0x00ff00000e1d7812 */ /* 0x000fe400078ef81d */
[----:B------:R-:W-:Y:S02]  /*f910*/  LOP3.LUT R15, R27, 0xff0000, R8, 0xf8, !PT ;  /* 0x00ff00001b0f7812 */ /* 0x000fe400078ef808 */
[----:B------:R-:W-:Y:S02]  /*f920*/  LOP3.LUT R21, R31, 0xff0000, R10, 0xf8, !PT ;  /* 0x00ff00001f157812 */ /* 0x000fe400078ef80a */
[-C--:B------:R-:W-:Y:S02]  /*f930*/  ISETP.GE.OR P2, PT, R228, R37.reuse, P0 ;  /* 0x00000025e400720c */ /* 0x080fe40000746670 */
[----:B------:R-:W-:Y:S02]  /*f940*/  ISETP.GE.OR P0, PT, R32, R37, P0 ;  /* 0x000000252000720c */ /* 0x000fe40000706670 */
[----:B------:R-:W-:-:S02]  /*f950*/  LOP3.LUT R13, R13, 0xff000000, R6, 0xf8, !PT ;  /* 0xff0000000d0d7812 */ /* 0x000fc400078ef806 */
[----:B------:R-:W-:Y:S02]  /*f960*/  LOP3.LUT R14, R25, 0xff000000, R7, 0xf8, !PT ;  /* 0xff000000190e7812 */ /* 0x000fe400078ef807 */
[----:B------:R-:W-:Y:S02]  /*f970*/  LOP3.LUT R15, R15, 0xff000000, R8, 0xf8, !PT ;  /* 0xff0000000f0f7812 */ /* 0x000fe400078ef808 */
[----:B------:R-:W-:Y:S02]  /*f980*/  LOP3.LUT R20, R29, 0xff000000, R9, 0xf8, !PT ;  /* 0xff0000001d147812 */ /* 0x000fe400078ef809 */
[----:B------:R-:W-:Y:S02]  /*f990*/  LOP3.LUT R21, R21, 0xff000000, R10, 0xf8, !PT ;  /* 0xff00000015157812 */ /* 0x000fe400078ef80a */
[----:B------:R-:W-:Y:S01]  /*f9a0*/  LOP3.LUT R24, R33, 0xff000000, R11, 0xf8, !PT ;  /* 0xff00000021187812 */ /* 0x000fe200078ef80b */
[----:B-1----:R-:W-:Y:S06]  /*f9b0*/  @!P1 BRA `(.L_x_6239) ;  /* 0x0000016000fc9947 */ /* 0x002fec0003800000 */
.L_x_6434:
[----:B------:R-:W-:Y:S05]  /*f9c0*/  BSYNC B1 ;  /* 0x0000000000017941 */ /* 0x000fea0003800000 */
.L_x_6238:
[----:B------:R-:W-:Y:S04]  /*f9d0*/  BSSY B1, `(.L_x_6240) ;  /* 0x00000c6000017945 */ /* 0x000fe80003800000 */
[----:B------:R-:W-:Y:S05]  /*f9e0*/  @P2 BRA `(.L_x_6241) ;  /* 0x0000000c00102947 */ /* 0x000fea0003800000 */
[----:B------:R-:W1:Y:S01]  /*f9f0*/  S2R R5, SR_TID.X ;  /* 0x0000000000057919 */ /* 0x000e620000002100 */
[----:B------:R-:W-:Y:S01]  /*fa00*/  IMAD.SHL.U32 R4, R229, 0x80, RZ ;  /* 0x00000080e5047824 */ /* 0x000fe200078e00ff */
[----:B------:R-:W-:Y:S02]  /*fa10*/  F2FP.F16.E4M3.UNPACK_B R38, R0.H1 ;  /* 0x00000000ff26723e */ /* 0x000fe400030006ff */
[-C--:B------:R-:W-:Y:S02]  /*fa20*/  F2FP.F16.E4M3.UNPACK_B R42, R15.reuse.H1 ;  /* 0x0000000fff2a723e */ /* 0x080fe400030006ff */
[----:B------:R-:W-:Y:S01]  /*fa30*/  LOP3.LUT R6, R4, 0x380, RZ, 0xc0, !PT ;  /* 0x0000038004067812 */ /* 0x000fe200078ec0ff */
[----:B------:R-:W-:Y:S01]  /*fa40*/  HADD2.F32 R39, -RZ, R38.H0_H0 ;  /* 0x20000026ff277230 */ /* 0x000fe20000004100 */
[----:B------:R-:W-:Y:S01]  /*fa50*/  F2FP.F16.E4M3.UNPACK_B R41, R15 ;  /* 0x0000000fff29723e */ /* 0x000fe200020006ff */
[----:B------:R-:W-:Y:S01]  /*fa60*/  HADD2.F32 R40, -RZ, R42.H0_H0 ;  /* 0x2000002aff287230 */ /* 0x000fe20000004100 */
[----:B------:R-:W-:-:S02]  /*fa70*/  LOP3.LUT R4, R6, 0x70, R18, 0xf8, !PT ;  /* 0x0000007006047812 */ /* 0x000fc400078ef812 */
[----:B------:R-:W-:-:S04]  /*fa80*/  SHF.R.U32.HI R9, RZ, 0x3, R6 ;  /* 0x00000003ff097819 */ /* 0x000fc80000011606 */
[----:B------:R-:W-:Y:S01]  /*fa90*/  LOP3.LUT R25, R4, R9, RZ, 0x3c, !PT ;  /* 0x0000000904197212 */ /* 0x000fe200078e3cff */
[----:B-1----:R-:W-:-:S05]  /*faa0*/  VIADD R5, R5, 0xffffff80 ;  /* 0xffffff8005057836 */ /* 0x002fca0000000000 */
[----:B------:R-:W-:-:S04]  /*fab0*/  SHF.R.S32.HI R8, RZ, 0x1f, R5 ;  /* 0x0000001fff087819 */ /* 0x000fc80000011405 */
[----:B------:R-:W-:Y:S01]  /*fac0*/  LEA.HI R8, R8, R5, RZ, 0x5 ;  /* 0x0000000508087211 */ /* 0x000fe200078f28ff */
[----:B------:R-:W-:-:S04]  /*fad0*/  IMAD.IADD R5, R18, 0x1, R3 ;  /* 0x0000000112057824 */ /* 0x000fc800078e0203 */
[----:B------:R-:W-:Y:S01]  /*fae0*/  IMAD.SHL.U32 R8, R8, 0x20, RZ ;  /* 0x0000002008087824 */ /* 0x000fe200078e00ff */
[----:B------:R-:W-:-:S04]  /*faf0*/  LOP3.LUT R5, R6, 0x70, R5, 0xf8, !PT ;  /* 0x0000007006057812 */ /* 0x000fc800078ef805 */
[----:B------:R-:W-:Y:S02]  /*fb00*/  LOP3.LUT R8, R8, 0xfffffc00, RZ, 0xc0, !PT ;  /* 0xfffffc0008087812 */ /* 0x000fe400078ec0ff */
[----:B------:R-:W-:Y:S02]  /*fb10*/  LOP3.LUT R9, R5, R9, RZ, 0x3c, !PT ;  /* 0x0000000905097212 */ /* 0x000fe400078e3cff */
[C-C-:B------:R-:W-:Y:S02]  /*fb20*/  IADD3 R25, R16.reuse, R25, R8.reuse ;  /* 0x0000001910197210 */ /* 0x140fe40007ffe008 */
[----:B------:R-:W-:-:S03]  /*fb30*/  IADD3 R26, R16, R9, R8 ;  /* 0x00000009101a7210 */ /* 0x000fc60007ffe008 */
[----:B------:R-:W1:Y:S04]  /*fb40*/  LDS.128 R4, [R25+0x1c400] ;  /* 0x01c4000019047984 */ /* 0x000e680000000c00 */
[----:B------:R-:W2:Y:S01]  /*fb50*/  LDS.128 R8, [R26+0x1c400] ;  /* 0x01c400001a087984 */ /* 0x000ea20000000c00 */
[-C--:B-1----:R-:W-:Y:S02]  /*fb60*/  F2FP.F16.E4M3.UNPACK_B R27, R4.reuse ;  /* 0x00000004ff1b723e */ /* 0x082fe400020006ff */
[----:B------:R-:W-:Y:S02]  /*fb70*/  F2FP.F16.E4M3.UNPACK_B R4, R4.H1 ;  /* 0x00000004ff04723e */ /* 0x000fe400030006ff */
[----:B--2---:R-:W-:Y:S02]  /*fb80*/  F2FP.F16.E4M3.UNPACK_B R33, R8.H1 ;  /* 0x00000008ff21723e */ /* 0x004fe400030006ff */
[----:B------:R-:W-:-:S02]  /*fb90*/  F2FP.F16.E4M3.UNPACK_B R28, R5 ;  /* 0x00000005ff1c723e */ /* 0x000fc400020006ff */
[----:B------:R-:W-:Y:S01]  /*fba0*/  F2FP.F16.E4M3.UNPACK_B R29, R5.H1 ;  /* 0x00000005ff1d723e */ /* 0x000fe200030006ff */
[--C-:B------:R-:W-:Y:S01]  /*fbb0*/  HADD2.F32 R34, -RZ, R33.reuse.H0_H0 ;  /* 0x20000021ff227230 */ /* 0x100fe20000004100 */
[-C--:B0-----:R-:W-:Y:S01]  /*fbc0*/  F2FP.F16.E4M3.UNPACK_B R35, R9.reuse ;  /* 0x00000009ff23723e */ /* 0x081fe200020006ff */
[----:B------:R-:W-:Y:S01]  /*fbd0*/  HADD2.F32 R5, -RZ, R4.H0_H0 ;  /* 0x20000004ff057230 */ /* 0x000fe20000004100 */
[----:B------:R-:W-:Y:S01]  /*fbe0*/  F2FP.F16.E4M3.UNPACK_B R36, R9.H1 ;  /* 0x00000009ff24723e */ /* 0x000fe200030006ff */
[----:B------:R-:W-:Y:S02]  /*fbf0*/  HADD2.F32 R33, -RZ, R33.H1_H1 ;  /* 0x30000021ff217230 */ /* 0x000fe40000004100 */
[CC--:B------:R-:W-:Y:S01]  /*fc00*/  FMUL.FTZ R9, R34.reuse, R39.reuse ;  /* 0x0000002722097220 */ /* 0x0c0fe20000410000 */
[----:B------:R-:W-:Y:S01]  /*fc10*/  FMUL.FTZ R44, R34, R40 ;  /* 0x00000028222c7220 */ /* 0x000fe20000410000 */
[----:B------:R-:W-:Y:S02]  /*fc20*/  F2FP.F16.E4M3.UNPACK_B R8, R8 ;  /* 0x00000008ff08723e */ /* 0x000fe400020006ff */
[C---:B------:R-:W-:Y:S01]  /*fc30*/  FFMA.FTZ R46, R5.reuse, R40, R9 ;  /* 0x00000028052e7223 */ /* 0x040fe20000010009 */
[----:B------:R-:W-:Y:S01]  /*fc40*/  FFMA.FTZ R45, R5, R39, -R44 ;  /* 0x00000027052d7223 */ /* 0x000fe2000001082c */
[----:B------:R-:W-:Y:S01]  /*fc50*/  HADD2.F32 R40, -RZ, R38.H1_H1 ;  /* 0x30000026ff287230 */ /* 0x000fe20000004100 */
[----:B------:R-:W-:Y:S01]  /*fc60*/  F2FP.F16.E4M3.UNPACK_B R38, R0 ;  /* 0x00000000ff26723e */ /* 0x000fe200020006ff */
[----:B------:R-:W-:Y:S01]  /*fc70*/  HADD2.F32 R44, -RZ, R42.H1_H1 ;  /* 0x3000002aff2c7230 */ /* 0x000fe20000004100 */
[----:B------:R-:W-:Y:S01]  /*fc80*/  F2FP.F16.E4M3.UNPACK_B R37, R10 ;  /* 0x0000000aff25723e */ /* 0x000fe200020006ff */
[----:B------:R-:W-:-:S02]  /*fc90*/  HADD2.F32 R42, -RZ, R41.H0_H0 ;  /* 0x20000029ff2a7230 */ /* 0x000fc40000004100 */
[C---:B------:R-:W-:Y:S01]  /*fca0*/  FMUL.FTZ R43, R33.reuse, R40 ;  /* 0x00000028212b7220 */ /* 0x040fe20000410000 */
[----:B------:R-:W-:Y:S02]  /*fcb0*/  HADD2.F32 R9, -RZ, R8.H0_H0 ;  /* 0x20000008ff097230 */ /* 0x000fe40000004100 */
        /* <DEDUP_REMOVED lines=9> */
[----:B------:R-:W-:-:S02]  /*fd50*/  HADD2.F32 R5, -RZ, R36.H0_H0 ;  /* 0x20000024ff057230 */ /* 0x000fc40000004100 */
[C---:B------:R-:W-:Y:S01]  /*fd60*/  FFMA.FTZ R43, R4.reuse, R39, -R33 ;  /* 0x00000027042b7223 */ /* 0x040fe20000010821 */
[----:B------:R-:W-:Y:S01]  /*fd70*/  F2FP.F16.E4M3.UNPACK_B R39, R20.H1 ;  /* 0x00000014ff27723e */ /* 0x000fe200030006ff */
[----:B------:R-:W-:Y:S01]  /*fd80*/  FFMA.FTZ R42, R4, R42, R9 ;  /* 0x0000002a042a7223 */ /* 0x000fe20000010009 */
[----:B------:R-:W-:Y:S01]  /*fd90*/  F2FP.F16.E4M3.UNPACK_B R9, R12.H1 ;  /* 0x0000000cff09723e */ /* 0x000fe200030006ff */
[----:B------:R-:W-:Y:S01]  /*fda0*/  HADD2.F32 R41, -RZ, R41.H1_H1 ;  /* 0x30000029ff297230 */ /* 0x000fe20000004100 */
[-C--:B------:R-:W-:Y:S01]  /*fdb0*/  F2FP.F16.E4M3.UNPACK_B R31, R6.reuse ;  /* 0x00000006ff1f723e */ /* 0x080fe200020006ff */
[----:B------:R-:W-:Y:S01]  /*fdc0*/  HADD2.F32 R40, -RZ, R39.H0_H0 ;  /* 0x20000027ff287230 */ /* 0x000fe20000004100 */
[----:B------:R-:W-:Y:S01]  /*fdd0*/  F2FP.F16.E4M3.UNPACK_B R6, R6.H1 ;  /* 0x00000006ff06723e */ /* 0x000fe200030006ff */
[----:B------:R-:W-:Y:S01]  /*fde0*/  HADD2.F32 R8, -RZ, R8.H1_H1 ;  /* 0x30000008ff087230 */ /* 0x000fe20000004100 */
[----:B------:R-:W-:Y:S01]  /*fdf0*/  F2FP.F16.E4M3.UNPACK_B R34, R11 ;  /* 0x0000000bff22723e */ /* 0x000fe200020006ff */
        /* <DEDUP_REMOVED lines=10> */
[----:B------:R-:W-:Y:S01]  /*fea0*/  F2FP.F16.E4M3.UNPACK_B R33, R20 ;  /* 0x00000014ff21723e */ /* 0x000fe200020006ff */
[C---:B------:R-:W-:Y:S01]  /*feb0*/  FFMA.FTZ R44, R27.reuse, R38, -R44 ;  /* 0x000000261b2c7223 */ /* 0x040fe2000001082c */
[----:B------:R-:W-:Y:S01]  /*fec0*/  FFMA.FTZ R41, R27, R41, R8 ;  /* 0x000000291b297223 */ /* 0x000fe20000010008 */
[----:B------:R-:W-:Y:S01]  /*fed0*/  HADD2.F32 R36, -RZ, R36.H1_H1 ;  /* 0x30000024ff247230 */ /* 0x000fe20000004100 */
[----:B------:R-:W-:Y:S01]  /*fee0*/  F2FP.F16.E4M3.UNPACK_B R8, R12 ;  /* 0x0000000cff08723e */ /* 0x000fe200020006ff */
[----:B------:R-:W-:Y:S02]  /*fef0*/  HADD2.F32 R27, -RZ, R9.H1_H1 ;  /* 0x30000009ff1b7230 */ /* 0x000fe40000004100 */
[----:B------:R-:W-:Y:S01]  /*ff00*/  FFMA.FTZ R52, R4, R40, R5 ;  /* 0x0000002804347223 */ /* 0x000fe20000010005 */
[----:B------:R-:W-:Y:S02]  /*ff10*/  HADD2.F32 R38, -RZ, R33.H0_H0 ;  /* 0x20000021ff267230 */ /* 0x000fe40000004100 */
[----:B------:R-:W-:Y:S01]  /*ff20*/  FMUL.FTZ R40, R36, R39 ;  /* 0x0000002724287220 */ /* 0x000fe20000410000 */
[----:B------:R-:W-:-:S02]  /*ff30*/  HADD2.F32 R5, -RZ, R35.H0_H0 ;  /* 0x20000023ff057230 */ /* 0x000fc40000004100 */
[----:B------:R-:W-:Y:S01]  /*ff40*/  FMUL.FTZ R36, R36, R27 ;  /* 0x0000001b24247220 */ /* 0x000fe20000410000 */
[----:B------:R-:W-:Y:S01]  /*ff50*/  HADD2.F32 R29, -RZ, R29.H1_H1 ;  /* 0x3000001dff1d7230 */ /* 0x000fe20000004100 */
[----:B------:R-:W-:Y:S01]  /*ff60*/  F2FP.F16.E4M3.UNPACK_B R11, R11.H1 ;  /* 0x0000000bff0b723e */ /* 0x000fe200030006ff */
[----:B------:R-:W-:Y:S02]  /*ff70*/  HADD2.F32 R9, -RZ, R8.H0_H0 ;  /* 0x20000008ff097230 */ /* 0x000fe40000004100 */
[-C--:B------:R-:W-:Y:S01]  /*ff80*/  FMUL.FTZ R49, R5, R38.reuse ;  /* 0x0000002605317220 */ /* 0x080fe20000410000 */
[----:B------:R-:W-:Y:S02]  /*ff90*/  HADD2.F32 R4, -RZ, R28.H0_H0 ;  /* 0x2000001cff047230 */ /* 0x000fe40000004100 */
[C---:B------:R-:W-:Y:S01]  /*ffa0*/  FFMA.FTZ R54, R29.reuse, R27, -R40 ;  /* 0x0000001b1d367223 */ /* 0x040fe20000010828 */
[----:B------:R-:W-:Y:S01]  /*ffb0*/  FFMA.FTZ R53, R29, R39, R36 ;  /* 0x000000271d357223 */ /* 0x000fe20000010024 */
[----:B------:R-:W-:Y:S01]  /*ffc0*/  FMUL.FTZ R5, R5, R9 ;  /* 0x0000000905057220 */ /* 0x000fe20000410000 */
[----:B------:R-:W-:Y:S01]  /*ffd0*/  F2FP.F16.E4M3.UNPACK_B R29, R21.H1 ;  /* 0x00000015ff1d723e */ /* 0x000fe200030006ff */
[C---:B------:R-:W-:Y:S01]  /*ffe0*/  FFMA.FTZ R49, R4.reuse, R9, -R49 ;  /* 0x0000000904317223 */ /* 0x040fe20000010831 */
[----:B------:R-:W-:Y:S01]  /*fff0*/  F2FP.F16.E4M3.UNPACK_B R9, R13.H1 ;  /* 0x0000000dff09723e */ /* 0x000fe200030006ff */
[----:B------:R-:W-:Y:S01]  /*10000*/  FFMA.FTZ R38, R4, R38, R5 ;  /* 0x0000002604267223 */ /* 0x000fe20000010005 */
[----:B------:R-:W-:Y:S01]  /*10010*/  HADD2.F32 R8, -RZ, R8.H1_H1 ;  /* 0x30000008ff087230 */ /* 0x000fe20000004100 */
[-C--:B------:R-:W-:Y:S01]  /*10020*/  F2FP.F16.E4M3.UNPACK_B R32, R7.reuse ;  /* 0x00000007ff20723e */ /* 0x080fe200020006ff */
[----:B------:R-:W-:Y:S01]  /*10030*/  HADD2.F32 R33, -RZ, R33.H1_H1 ;  /* 0x30000021ff217230 */ /* 0x000fe20000004100 */
[----:B------:R-:W-:Y:S01]  /*10040*/  F2FP.F16.E4M3.UNPACK_B R7, R7.H1 ;  /* 0x00000007ff07723e */ /* 0x000fe200030006ff */
[----:B------:R-:W-:-:S02]  /*10050*/  HADD2.F32 R35, -RZ, R35.H1_H1 ;  /* 0x30000023ff237230 */ /* 0x000fc40000004100 */
[----:B------:R-:W-:Y:S02]  /*10060*/  HADD2.F32 R36, -RZ, R29.H0_H0 ;  /* 0x2000001dff247230 */ /* 0x000fe40000004100 */
[----:B------:R-:W-:Y:S02]  /*10070*/  HADD2.F32 R5, -RZ, R10.H0_H0 ;  /* 0x2000000aff057230 */ /* 0x000fe40000004100 */
[C---:B------:R-:W-:Y:S01]  /*10080*/  FMUL.FTZ R39, R35.reuse, R33 ;  /* 0x0000002123277220 */ /* 0x040fe20000410000 */
[----:B------:R-:W-:Y:S02]  /*10090*/  HADD2.F32 R27, -RZ, R9.H0_H0 ;  /* 0x20000009ff1b7230 */ /* 0x000fe40000004100 */
[----:B------:R-:W-:Y:S01]  /*100a0*/  FMUL.FTZ R50, R35, R8 ;  /* 0x0000000823327220 */ /* 0x000fe20000410000 */
[----:B------:R-:W-:Y:S02]  /*100b0*/  HADD2.F32 R4, -RZ, R6.H0_H0 ;  /* 0x20000006ff047230 */ /* 0x000fe40000004100 */
[----:B------:R-:W-:Y:S01]  /*100c0*/  FMUL.FTZ R35, R5, R36 ;  /* 0x0000002405237220 */ /* 0x000fe20000410000 */
[----:B------:R-:W-:-:S02]  /*100d0*/  HADD2.F32 R28, -RZ, R28.H1_H1 ;  /* 0x3000001cff1c7230 */ /* 0x000fc40000004100 */
[-C--:B------:R-:W-:Y:S01]  /*100e0*/  FMUL.FTZ R5, R5, R27.reuse ;  /* 0x0000001b05057220 */ /* 0x080fe20000410000 */
[----:B------:R-:W-:Y:S02]  /*100f0*/  HADD2.F32 R29, -RZ, R29.H1_H1 ;  /* 0x3000001dff1d7230 */ /* 0x000fe40000004100 */
[----:B------:R-:W-:Y:S01]  /*10100*/  FFMA.FTZ R35, R4, R27, -R35 ;  /* 0x0000001b04237223 */ /* 0x000fe20000010823 */
[----:B------:R-:W-:Y:S02]  /*10110*/  HADD2.F32 R10, -RZ, R10.H1_H1 ;  /* 0x3000000aff0a7230 */ /* 0x000fe40000004100 */
[----:B------:R-:W-:Y:S01]  /*10120*/  FFMA.FTZ R40, R28, R8, -R39 ;  /* 0x000000081c287223 */ /* 0x000fe20000010827 */
[----:B------:R-:W-:Y:S01]  /*10130*/  HADD2.F32 R9, -RZ, R9.H1_H1 ;  /* 0x30000009ff097230 */ /* 0x000fe20000004100 */
[----:B------:R-:W-:Y:S01]  /*10140*/  F2FP.F16.E4M3.UNPACK_B R27, R21 ;  /* 0x00000015ff1b723e */ /* 0x000fe200020006ff */
[----:B------:R-:W-:Y:S01]  /*10150*/  FFMA.FTZ R39, R4, R36, R5 ;  /* 0x0000002404277223 */ /* 0x000fe20000010005 */
[----:B------:R-:W-:Y:S01]  /*10160*/  HADD2.F32 R6, -RZ, R6.H1_H1 ;  /* 0x30000006ff067230 */ /* 0x000fe20000004100 */
[----:B------:R-:W-:Y:S01]  /*10170*/  F2FP.F16.E4M3.UNPACK_B R8, R13 ;  /* 0x0000000dff08723e */ /* 0x000fe200020006ff */
[C---:B------:R-:W-:Y:S01]  /*10180*/  FMUL.FTZ R55, R10.reuse, R29 ;  /* 0x0000001d0a377220 */ /* 0x040fe20000410000 */
[----:B------:R-:W-:Y:S01]  /*10190*/  FMUL.FTZ R4, R10, R9 ;  /* 0x000000090a047220 */ /* 0x000fe20000410000 */
[----:B------:R-:W-:-:S02]  /*101a0*/  HADD2.F32 R10, -RZ, R27.H0_H0 ;  /* 0x2000001bff0a7230 */ /* 0x000fc40000004100 */
[----:B------:R-:W-:Y:S01]  /*101b0*/  FFMA.FTZ R33, R28, R33, R50 ;  /* 0x000000211c217223 */ /* 0x000fe20000010032 */
[----:B------:R-:W-:Y:S02]  /*101c0*/  HADD2.F32 R5, -RZ, R37.H0_H0 ;  /* 0x20000025ff057230 */ /* 0x000fe40000004100 */
[C---:B------:R-:W-:Y:S01]  /*101d0*/  FFMA.FTZ R56, R6.reuse, R9, -R55 ;  /* 0x0000000906387223 */ /* 0x040fe20000010837 */
[----:B------:R-:W-:Y:S01]  /*101e0*/  FFMA.FTZ R58, R6, R29, R4 ;  /* 0x0000001d063a7223 */ /* 0x000fe20000010004 */
[----:B------:R-:W-:Y:S02]  /*101f0*/  HADD2.F32 R6, -RZ, R8.H0_H0 ;  /* 0x20000008ff067230 */ /* 0x000fe40000004100 */
[----:B------:R-:W-:Y:S02]  /*10200*/  HADD2.F32 R4, -RZ, R31.H0_H0 ;  /* 0x2000001fff047230 */ /* 0x000fe40000004100 */
[----:B------:R-:W-:Y:S01]  /*10210*/  FMUL.FTZ R9, R5, R10 ;  /* 0x0000000a05097220 */ /* 0x000fe20000410000 */
[----:B------:R-:W-:-:S02]  /*10220*/  HADD2.F32 R28, -RZ, R27.H1_H1 ;  /* 0x3000001bff1c7230 */ /* 0x000fc40000004100 */
[-C--:B------:R-:W-:Y:S01]  /*10230*/  FMUL.FTZ R5, R5, R6.reuse ;  /* 0x0000000605057220 */ /* 0x080fe20000410000 */
[----:B------:R-:W-:Y:S02]  /*10240*/  HADD2.F32 R37, -RZ, R37.H1_H1 ;  /* 0x30000025ff257230 */ /* 0x000fe40000004100 */
[C---:B------:R-:W-:Y:S01]  /*10250*/  FFMA.FTZ R27, R4.reuse, R6, -R9 ;  /* 0x00000006041b7223 */ /* 0x040fe20000010809 */
[----:B------:R-:W-:Y:S01]  /*10260*/  HADD2.F32 R8, -RZ, R8.H1_H1 ;  /* 0x30000008ff087230 */ /* 0x000fe20000004100 */
[----:B------:R-:W-:Y:S01]  /*10270*/  F2FP.F16.E4M3.UNPACK_B R9, R24.H1 ;  /* 0x00000018ff09723e */ /* 0x000fe200030006ff */
[----:B------:R-:W-:Y:S02]  /*10280*/  HADD2.F32 R31, -RZ, R31.H1_H1 ;  /* 0x3000001fff1f7230 */ /* 0x000fe40000004100 */
[----:B------:R-:W-:Y:S01]  /*10290*/  FFMA.FTZ R29, R4, R10, R5 ;  /* 0x0000000a041d7223 */ /* 0x000fe20000010005 */
[C---:B------:R-:W-:Y:S01]  /*102a0*/  FMUL.FTZ R6, R37.reuse, R28 ;  /* 0x0000001c25067220 */ /* 0x040fe20000410000 */
[----:B------:R-:W-:Y:S01]  /*102b0*/  F2FP.F16.E4M3.UNPACK_B R4, R14.H1 ;  /* 0x0000000eff04723e */ /* 0x000fe200030006ff */
[----:B------:R-:W-:Y:S01]  /*102c0*/  FMUL.FTZ R37, R37, R8 ;  /* 0x0000000825257220 */ /* 0x000fe20000410000 */
[----:B------:R-:W-:-:S02]  /*102d0*/  HADD2.F32 R10, -RZ, R9.H0_H0 ;  /* 0x20000009ff0a7230 */ /* 0x000fc40000004100 */
[C---:B------:R-:W-:Y:S01]  /*102e0*/  FFMA.FTZ R36, R31.reuse, R8, -R6 ;  /* 0x000000081f247223 */ /* 0x040fe20000010806 */
[----:B------:R-:W-:Y:S02]  /*102f0*/  HADD2.F32 R5, -RZ, R11.H0_H0 ;  /* 0x2000000bff057230 */ /* 0x000fe40000004100 */
[----:B------:R-:W-:Y:S01]  /*10300*/  FFMA.FTZ R50, R31, R28, R37 ;  /* 0x0000001c1f327223 */ /* 0x000fe20000010025 */
[--C-:B------:R-:W-:Y:S02]  /*10310*/  HADD2.F32 R6, -RZ, R4.reuse.H0_H0 ;  /* 0x20000004ff067230 */ /* 0x100fe40000004100 */
[----:B------:R-:W-:Y:S02]  /*10320*/  HADD2.F32 R8, -RZ, R4.H1_H1 ;  /* 0x30000004ff087230 */ /* 0x000fe40000004100 */
[----:B------:R-:W-:Y:S01]  /*10330*/  FMUL.FTZ R31, R5, R10 ;  /* 0x0000000a051f7220 */ /* 0x000fe20000410000 */
[----:B------:R-:W-:Y:S02]  /*10340*/  HADD2.F32 R4, -RZ, R7.H0_H0 ;  /* 0x20000007ff047230 */ /* 0x000fe40000004100 */
[----:B------:R-:W-:-:S02]  /*10350*/  HADD2.F32 R28, -RZ, R9.H1_H1 ;  /* 0x30000009ff1c7230 */ /* 0x000fc40000004100 */
[-C--:B------:R-:W-:Y:S01]  /*10360*/  FMUL.FTZ R9, R5, R6.reuse ;  /* 0x0000000605097220 */ /* 0x080fe20000410000 */
[----:B------:R-:W-:Y:S02]  /*10370*/  HADD2.F32 R11, -RZ, R11.H1_H1 ;  /* 0x3000000bff0b7230 */ /* 0x000fe40000004100 */
[C---:B------:R-:W-:Y:S01]  /*10380*/  FFMA.FTZ R37, R4.reuse, R6, -R31 ;  /* 0x0000000604257223 */ /* 0x040fe2000001081f */
[----:B------:R-:W-:Y:S01]  /*10390*/  HADD2.F32 R7, -RZ, R7.H1_H1 ;  /* 0x30000007ff077230 */ /* 0x000fe20000004100 */
[----:B------:R-:W-:Y:S01]  /*103a0*/  F2FP.F16.E4M3.UNPACK_B R5, R14 ;  /* 0x0000000eff05723e */ /* 0x000fe200020006ff */
[----:B------:R-:W-:Y:S01]  /*103b0*/  FFMA.FTZ R55, R4, R10, R9 ;  /* 0x0000000a04377223 */ /* 0x000fe20000010009 */
[C---:B------:R-:W-:Y:S01]  /*103c0*/  FMUL.FTZ R6, R11.reuse, R28 ;  /* 0x0000001c0b067220 */ /* 0x040fe20000410000 */
[----:B------:R-:W-:Y:S01]  /*103d0*/  FMUL.FTZ R11, R11, R8 ;  /* 0x000000080b0b7220 */ /* 0x000fe20000410000 */
[----:B------:R-:W-:Y:S02]  /*103e0*/  F2FP.F16.E4M3.UNPACK_B R4, R24 ;  /* 0x00000018ff04723e */ /* 0x000fe400020006ff */
[C---:B------:R-:W-:Y:S01]  /*103f0*/  FFMA.FTZ R60, R7.reuse, R8, -R6 ;  /* 0x00000008073c7223 */ /* 0x040fe20000010806 */
[----:B------:R-:W-:Y:S01]  /*10400*/  FFMA.FTZ R62, R7, R28, R11 ;  /* 0x0000001c073e7223 */ /* 0x000fe2000001000b */
[----:B------:R-:W-:-:S02]  /*10410*/  HADD2.F32 R6, -RZ, R5.H0_H0 ;  /* 0x20000005ff067230 */ /* 0x000fc40000004100 */
[----:B------:R-:W-:Y:S02]  /*10420*/  HADD2.F32 R7, -RZ, R5.H1_H1 ;  /* 0x30000005ff077230 */ /* 0x000fe40000004100 */
[----:B------:R-:W-:Y:S01]  /*10430*/  HADD2.F32 R8, -RZ, R4.H0_H0 ;  /* 0x20000004ff087230 */ /* 0x000fe20000004100 */
[----:B------:R-:W-:Y:S01]  /*10440*/  F2FP.SATFINITE.E4M3.F32.PACK_AB_MERGE_C R55, R62, R55, RZ ;  /* 0x000000373e37723e */ /* 0x000fe200048070ff */
[----:B------:R-:W-:Y:S02]  /*10450*/  HADD2.F32 R5, -RZ, R34.H0_H0 ;  /* 0x20000022ff057230 */ /* 0x000fe40000004100 */
[----:B------:R-:W-:Y:S02]  /*10460*/  HADD2.F32 R9, -RZ, R4.H1_H1 ;  /* 0x30000004ff097230 */ /* 0x000fe40000004100 */
[----:B------:R-:W-:Y:S02]  /*10470*/  HADD2.F32 R34, -RZ, R34.H1_H1 ;  /* 0x30000022ff227230 */ /* 0x000fe40000004100 */
[----:B------:R-:W-:Y:S01]  /*10480*/  FMUL.FTZ R11, R5, R8 ;  /* 0x00000008050b7220 */ /* 0x000fe20000410000 */
[----:B------:R-:W-:-:S02]  /*10490*/  HADD2.F32 R4, -RZ, R32.H0_H0 ;  /* 0x20000020ff047230 */ /* 0x000fc40000004100 */
[-C--:B------:R-:W-:Y:S01]  /*104a0*/  FMUL.FTZ R5, R5, R6.reuse ;  /* 0x0000000605057220 */ /* 0x080fe20000410000 */
[----:B------:R-:W-:Y:S02]  /*104b0*/  HADD2.F32 R32, -RZ, R32.H1_H1 ;  /* 0x30000020ff207230 */ /* 0x000fe40000004100 */
[C---:B------:R-:W-:Y:S01]  /*104c0*/  FMUL.FTZ R31, R34.reuse, R9 ;  /* 0x00000009221f7220 */ /* 0x040fe20000410000 */
        /* <DEDUP_REMOVED lines=22> */
.L_x_6241:
[----:B------:R-:W-:Y:S05]  /*10630*/  BSYNC B1 ;  /* 0x0000000000017941 */ /* 0x000fea0003800000 */
.L_x_6240:
[----:B------:R-:W-:Y:S05]  /*10640*/  @P0 BRA `(.L_x_6232) ;  /* 0x0000000c00040947 */ /* 0x000fea0003800000 */
[----:B-1----:R-:W2:Y:S01]  /*10650*/  LDL R8, [R1+0x74] ;  /* 0x0000740001087983 */ /* 0x002ea20000100800 */
[C---:B------:R-:W-:Y:S01]  /*10660*/  IADD3 R4, R228.reuse, 0x40, RZ ;  /* 0x00000040e4047810 */ /* 0x040fe20007ffe0ff */
[----:B------:R-:W-:Y:S02]  /*10670*/  VIADD R5, R228, 0x40 ;  /* 0x00000040e4057836 */ /* 0x000fe40000000000 */
[----:B------:R-:W3:Y:S02]  /*10680*/  LDL R49, [R1+0xa8] ;  /* 0x0000a80001317983 */ /* 0x000ee40000100800 */
[----:B------:R-:W-:Y:S02]  /*10690*/  IMAD.SHL.U32 R4, R4, 0x80, RZ ;  /* 0x0000008004047824 */ /* 0x000fe400078e00ff */
[----:B------:R-:W-:Y:S02]  /*106a0*/  IMAD.SHL.U32 R5, R5, 0x80, RZ ;  /* 0x0000008005057824 */ /* 0x000fe400078e00ff */
[----:B------:R-:W-:Y:S01]  /*106b0*/  IMAD.IADD R3, R18, 0x1, R3 ;  /* 0x0000000112037824 */ /* 0x000fe200078e0203 */
[----:B------:R-:W-:-:S02]  /*106c0*/  LOP3.LUT R4, R4, 0x380, RZ, 0xc0, !PT ;  /* 0x0000038004047812 */ /* 0x000fc400078ec0ff */
[----:B------:R-:W-:Y:S02]  /*106d0*/  LOP3.LUT R5, R5, 0x380, RZ, 0xc0, !PT ;  /* 0x0000038005057812 */ /* 0x000fe400078ec0ff */
[----:B------:R-:W-:Y:S02]  /*106e0*/  SHF.R.U32.HI R4, RZ, 0x3, R4 ;  /* 0x00000003ff047819 */ /* 0x000fe40000011604 */
[----:B------:R-:W-:-:S04]  /*106f0*/  LOP3.LUT R3, R5, 0x70, R3, 0xf8, !PT ;  /* 0x0000007005037812 */ /* 0x000fc800078ef803 */
        /* <DEDUP_REMOVED lines=8> */
[----:B--2---:R-:W-:Y:S01]  /*10780*/  IADD3 R3, R16, R3, R8 ;  /* 0x0000000310037210 */ /* 0x004fe20007ffe008 */
[----:B---3--:R-:W0:Y:S04]  /*10790*/  LDS.128 R4, [R49+0x1c400] ;  /* 0x01c4000031047984 */ /* 0x008e280000000c00 */
[----:B------:R-:W1:Y:S01]  /*107a0*/  LDS.128 R8, [R3+0x1c400] ;  /* 0x01c4000003087984 */ /* 0x000e620000000c00 */
[----:B0-----:R-:W-:-:S02]  /*107b0*/  F2FP.F16.E4M3.UNPACK_B R25, R4 ;  /* 0x00000004ff19723e */ /* 0x001fc400020006ff */
[----:B-1----:R-:W-:Y:S02]  /*107c0*/  F2FP.F16.E4M3.UNPACK_B R31, R8.H1 ;  /* 0x00000008ff1f723e */ /* 0x002fe400030006ff */
[----:B------:R-:W-:-:S03]  /*107d0*/  F2FP.F16.E4M3.UNPACK_B R4, R4.H1 ;  /* 0x00000004ff04723e */ /* 0x000fc600030006ff */
[--C-:B------:R-:W-:Y:S01]  /*107e0*/  HADD2.F32 R32, -RZ, R31.reuse.H0_H0 ;  /* 0x2000001fff207230 */ /* 0x100fe20000004100 */
[-C--:B------:R-:W-:Y:S02]  /*107f0*/  F2FP.F16.E4M3.UNPACK_B R26, R5.reuse ;  /* 0x00000005ff1a723e */ /* 0x080fe400020006ff */
[----:B------:R-:W-:Y:S01]  /*10800*/  F2FP.F16.E4M3.UNPACK_B R27, R5.H1 ;  /* 0x00000005ff1b723e */ /* 0x000fe200030006ff */
[----:B------:R-:W-:Y:S02]  /*10810*/  HADD2.F32 R5, -RZ, R4.H0_H0 ;  /* 0x20000004ff057230 */ /* 0x000fe40000004100 */
[-C--:B------:R-:W-:Y:S01]  /*10820*/  FMUL.FTZ R38, R35, R32.reuse ;  /* 0x0000002023267220 */ /* 0x080fe20000410000 */
[C---:B------:R-:W-:Y:S01]  /*10830*/  FMUL.FTZ R36, R39.reuse, R32 ;  /* 0x0000002027247220 */ /* 0x040fe20000410000 */
[----:B------:R-:W-:Y:S02]  /*10840*/  F2FP.F16.E4M3.UNPACK_B R8, R8 ;  /* 0x00000008ff08723e */ /* 0x000fe400020006ff */
[----:B------:R-:W-:Y:S01]  /*10850*/  FFMA.FTZ R38, R39, R5, R38 ;  /* 0x0000000527267223 */ /* 0x000fe20000010026 */
[----:B------:R-:W-:Y:S01]  /*10860*/  F2FP.F16.E4M3.UNPACK_B R39, R15 ;  /* 0x0000000fff27723e */ /* 0x000fe200020006ff */
[----:B------:R-:W-:Y:S01]  /*10870*/  FFMA.FTZ R35, R35, R5, -R36 ;  /* 0x0000000523237223 */ /* 0x000fe20000010824 */
[----:B------:R-:W-:Y:S01]  /*10880*/  F2FP.F16.E4M3.UNPACK_B R36, R0 ;  /* 0x00000000ff24723e */ /* 0x000fe200020006ff */
[----:B------:R-:W-:-:S02]  /*10890*/  HADD2.F32 R31, -RZ, R31.H1_H1 ;  /* 0x3000001fff1f7230 */ /* 0x000fc40000004100 */
[----:B------:R-:W-:Y:S02]  /*108a0*/  HADD2.F32 R44, -RZ, R39.H0_H0 ;  /* 0x20000027ff2c7230 */ /* 0x000fe40000004100 */
[----:B------:R-:W-:Y:S02]  /*108b0*/  HADD2.F32 R5, -RZ, R8.H0_H0 ;  /* 0x20000008ff057230 */ /* 0x000fe40000004100 */
[-C--:B------:R-:W-:Y:S01]  /*108c0*/  FMUL.FTZ R37, R46, R31.reuse ;  /* 0x0000001f2e257220 */ /* 0x080fe20000410000 */
[----:B------:R-:W-:Y:S02]  /*108d0*/  HADD2.F32 R4, -RZ, R4.H1_H1 ;  /* 0x30000004ff047230 */ /* 0x000fe40000004100 */
[----:B------:R-:W-:Y:S01]  /*108e0*/  FMUL.FTZ R31, R40, R31 ;  /* 0x0000001f281f7220 */ /* 0x000fe20000410000 */
[----:B------:R-:W-:Y:S02]  /*108f0*/  HADD2.F32 R42, -RZ, R36.H0_H0 ;  /* 0x20000024ff2a7230 */ /* 0x000fe40000004100 */
[----:B------:R-:W-:Y:S01]  /*10900*/  FMUL.FTZ R15, R44, R5 ;  /* 0x000000052c0f7220 */ /* 0x000fe20000410000 */
[----:B------:R-:W-:-:S02]  /*10910*/  HADD2.F32 R0, -RZ, R25.H0_H0 ;  /* 0x20000019ff007230 */ /* 0x000fc40000004100 */
[----:B------:R-:W-:Y:S02]  /*10920*/  HADD2.F32 R43, -RZ, R39.H1_H1 ;  /* 0x30000027ff2b7230 */ /* 0x000fe40000004100 */
[----:B------:R-:W-:Y:S02]  /*10930*/  HADD2.F32 R8, -RZ, R8.H1_H1 ;  /* 0x30000008ff087230 */ /* 0x000fe40000004100 */
[----:B------:R-:W-:Y:S01]  /*10940*/  HADD2.F32 R41, -RZ, R36.H1_H1 ;  /* 0x30000024ff297230 */ /* 0x000fe20000004100 */
[----:B------:R-:W-:Y:S01]  /*10950*/  F2FP.F16.E4M3.UNPACK_B R33, R9 ;  /* 0x00000009ff21723e */ /* 0x000fe200020006ff */
[----:B------:R-:W-:Y:S01]  /*10960*/  FMUL.FTZ R5, R42, R5 ;  /* 0x000000052a057220 */ /* 0x000fe20000410000 */
[----:B------:R-:W-:Y:S01]  /*10970*/  FFMA.FTZ R31, R46, R4, R31 ;  /* 0x000000042e1f7223 */ /* 0x000fe2000001001f */
[----:B------:R-:W-:Y:S01]  /*10980*/  FFMA.FTZ R15, R42, R0, -R15 ;  /* 0x000000002a0f7223 */ /* 0x000fe2000001080f */
[----:B------:R-:W-:Y:S01]  /*10990*/  F2FP.F16.E4M3.UNPACK_B R9, R9.H1 ;  /* 0x00000009ff09723e */ /* 0x000fe200030006ff */
[----:B------:R-:W-:Y:S01]  /*109a0*/  HADD2.F32 R25, -RZ, R25.H1_H1 ;  /* 0x30000019ff197230 */ /* 0x000fe20000004100 */
[----:B------:R-:W-:Y:S01]  /*109b0*/  F2FP.F16.E4M3.UNPACK_B R46, R20.H1 ;  /* 0x00000014ff2e723e */ /* 0x000fe200030006ff */
[----:B------:R-:W-:Y:S01]  /*109c0*/  FMUL.FTZ R36, R43, R8 ;  /* 0x000000082b247220 */ /* 0x000fe20000410000 */
[----:B------:R-:W-:Y:S01]  /*109d0*/  F2FP.F16.E4M3.UNPACK_B R42, R12.H1 ;  /* 0x0000000cff2a723e */ /* 0x000fe200030006ff */
[----:B------:R-:W-:Y:S01]  /*109e0*/  FMUL.FTZ R8, R41, R8 ;  /* 0x0000000829087220 */ /* 0x000fe20000410000 */
[----:B------:R-:W-:Y:S01]  /*109f0*/  FFMA.FTZ R40, R40, R4, -R37 ;  /* 0x0000000428287223 */ /* 0x000fe20000010825 */
[----:B------:R-:W-:Y:S01]  /*10a00*/  FFMA.FTZ R5, R44, R0, R5 ;  /* 0x000000002c057223 */ /* 0x000fe20000010005 */
[----:B------:R-:W-:-:S02]  /*10a10*/  HADD2.F32 R48, -RZ, R46.H0_H0 ;  /* 0x2000002eff307230 */ /* 0x000fc40000004100 */
[-C--:B------:R-:W-:Y:S01]  /*10a20*/  FFMA.FTZ R8, R43, R25.reuse, R8 ;  /* 0x000000192b087223 */ /* 0x080fe20000010008 */
[--C-:B------:R-:W-:Y:S02]  /*10a30*/  HADD2.F32 R4, -RZ, R9.reuse.H0_H0 ;  /* 0x20000009ff047230 */ /* 0x100fe40000004100 */
[--C-:B------:R-:W-:Y:S02]  /*10a40*/  HADD2.F32 R44, -RZ, R42.reuse.H0_H0 ;  /* 0x2000002aff2c7230 */ /* 0x100fe40000004100 */
[----:B------:R-:W-:Y:S02]  /*10a50*/  HADD2.F32 R43, -RZ, R42.H1_H1 ;  /* 0x3000002aff2b7230 */ /* 0x000fe40000004100 */
[----:B------:R-:W-:Y:S02]  /*10a60*/  HADD2.F32 R9, -RZ, R9.H1_H1 ;  /* 0x30000009ff097230 */ /* 0x000fe40000004100 */
[----:B------:R-:W-:Y:S01]  /*10a70*/  FFMA.FTZ R36, R41, R25, -R36 ;  /* 0x0000001929247223 */ /* 0x000fe20000010824 */
[----:B------:R-:W-:-:S02]  /*10a80*/  HADD2.F32 R0, -RZ, R27.H0_H0 ;  /* 0x2000001bff007230 */ /* 0x000fc40000004100 */
[-C--:B------:R-:W-:Y:S01]  /*10a90*/  FMUL.FTZ R37, R48, R4.reuse ;  /* 0x0000000430257220 */ /* 0x080fe20000410000 */
[C---:B------:R-:W-:Y:S01]  /*10aa0*/  FMUL.FTZ R39, R44.reuse, R4 ;  /* 0x000000042c277220 */ /* 0x040fe20000410000 */
[----:B------:R-:W-:Y:S01]  /*10ab0*/  HADD2.F32 R47, -RZ, R46.H1_H1 ;  /* 0x3000002eff2f7230 */ /* 0x000fe20000004100 */
[----:B------:R-:W-:Y:S01]  /*10ac0*/  F2FP.F16.E4M3.UNPACK_B R41, R12 ;  /* 0x0000000cff29723e */ /* 0x000fe200020006ff */
[----:B------:R-:W-:Y:S02]  /*10ad0*/  HADD2.F32 R27, -RZ, R27.H1_H1 ;  /* 0x3000001bff1b7230 */ /* 0x000fe40000004100 */
[----:B------:R-:W-:Y:S01]  /*10ae0*/  FMUL.FTZ R42, R43, R9 ;  /* 0x000000092b2a7220 */ /* 0x000fe20000410000 */
[----:B------:R-:W-:Y:S02]  /*10af0*/  HADD2.F32 R46, -RZ, R45.H0_H0 ;  /* 0x2000002dff2e7230 */ /* 0x000fe40000004100 */
[----:B------:R-:W-:Y:S02]  /*10b00*/  HADD2.F32 R4, -RZ, R33.H0_H0 ;  /* 0x20000021ff047230 */ /* 0x000fe40000004100 */
[-C--:B------:R-:W-:Y:S01]  /*10b10*/  FFMA.FTZ R37, R44, R0.reuse, -R37 ;  /* 0x000000002c257223 */ /* 0x080fe20000010825 */
[----:B------:R-:W-:Y:S01]  /*10b20*/  FFMA.FTZ R39, R48, R0, R39 ;  /* 0x0000000030277223 */ /* 0x000fe20000010027 */
[----:B------:R-:W-:-:S02]  /*10b30*/  HADD2.F32 R44, -RZ, R41.H0_H0 ;  /* 0x20000029ff2c7230 */ /* 0x000fc40000004100 */
[C---:B------:R-:W-:Y:S01]  /*10b40*/  FMUL.FTZ R12, R47.reuse, R9 ;  /* 0x000000092f0c7220 */ /* 0x040fe20000410000 */
[----:B------:R-:W-:Y:S01]  /*10b50*/  HADD2.F32 R0, -RZ, R26.H0_H0 ;  /* 0x2000001aff007230 */ /* 0x000fe20000004100 */
[----:B------:R-:W-:Y:S01]  /*10b60*/  F2FP.F16.E4M3.UNPACK_B R34, R10 ;  /* 0x0000000aff22723e */ /* 0x000fe200020006ff */
[----:B------:R-:W-:Y:S01]  /*10b70*/  FMUL.FTZ R9, R46, R4 ;  /* 0x000000042e097220 */ /* 0x000fe20000410000 */
[----:B------:R-:W-:Y:S01]  /*10b80*/  FFMA.FTZ R42, R47, R27, R42 ;  /* 0x0000001b2f2a7223 */ /* 0x000fe2000001002a */
[----:B------:R-:W-:Y:S02]  /*10b90*/  F2FP.F16.E4M3.UNPACK_B R10, R10.H1 ;  /* 0x0000000aff0a723e */ /* 0x000fe400030006ff */
[----:B------:R-:W-:Y:S01]  /*10ba0*/  F2FP.F16.E4M3.UNPACK_B R47, R21.H1 ;  /* 0x00000015ff2f723e */ /* 0x000fe200030006ff */
[C---:B------:R-:W-:Y:S01]  /*10bb0*/  FMUL.FTZ R25, R44.reuse, R4 ;  /* 0x000000042c197220 */ /* 0x040fe20000410000 */
[----:B------:R-:W-:Y:S01]  /*10bc0*/  F2FP.F16.E4M3.UNPACK_B R28, R6 ;  /* 0x00000006ff1c723e */ /* 0x000fe200020006ff */
[----:B------:R-:W-:Y:S01]  /*10bd0*/  FFMA.FTZ R9, R44, R0, -R9 ;  /* 0x000000002c097223 */ /* 0x000fe20000010809 */
[----:B------:R-:W-:Y:S01]  /*10be0*/  F2FP.F16.E4M3.UNPACK_B R6, R6.H1 ;  /* 0x00000006ff06723e */ /* 0x000fe200030006ff */
[----:B------:R-:W-:Y:S01]  /*10bf0*/  HADD2.F32 R50, -RZ, R47.H0_H0 ;  /* 0x2000002fff327230 */ /* 0x000fe20000004100 */
[----:B------:R-:W-:Y:S01]  /*10c00*/  F2FP.F16.E4M3.UNPACK_B R44, R13.H1 ;  /* 0x0000000dff2c723e */ /* 0x000fe200030006ff */
[----:B------:R-:W-:-:S02]  /*10c10*/  HADD2.F32 R4, -RZ, R10.H0_H0 ;  /* 0x2000000aff047230 */ /* 0x000fc40000004100 */
[----:B------:R-:W-:Y:S01]  /*10c20*/  FFMA.FTZ R20, R43, R27, -R12 ;  /* 0x0000001b2b147223 */ /* 0x000fe2000001080c */
[----:B------:R-:W-:Y:S01]  /*10c30*/  FFMA.FTZ R25, R46, R0, R25 ;  /* 0x000000002e197223 */ /* 0x000fe20000010019 */
[----:B------:R-:W-:Y:S02]  /*10c40*/  HADD2.F32 R48, -RZ, R45.H1_H1 ;  /* 0x3000002dff307230 */ /* 0x000fe40000004100 */
[----:B------:R-:W-:Y:S02]  /*10c50*/  HADD2.F32 R33, -RZ, R33.H1_H1 ;  /* 0x30000021ff217230 */ /* 0x000fe40000004100 */
[----:B------:R-:W-:Y:S02]  /*10c60*/  HADD2.F32 R12, -RZ, R41.H1_H1 ;  /* 0x30000029ff0c7230 */ /* 0x000fe40000004100 */
[----:B------:R-:W-:Y:S01]  /*10c70*/  FMUL.FTZ R41, R50, R4 ;  /* 0x0000000432297220 */ /* 0x000fe20000410000 */
[----:B------:R-:W-:Y:S02]  /*10c80*/  HADD2.F32 R46, -RZ, R44.H0_H0 ;  /* 0x2000002cff2e7230 */ /* 0x000fe40000004100 */
[----:B------:R-:W-:-:S02]  /*10c90*/  HADD2.F32 R0, -RZ, R6.H0_H0 ;  /* 0x20000006ff007230 */ /* 0x000fc40000004100 */
[-C--:B------:R-:W-:Y:S01]  /*10ca0*/  FMUL.FTZ R27, R48, R33.reuse ;  /* 0x00000021301b7220 */ /* 0x080fe20000410000 */
[----:B------:R-:W-:Y:S02]  /*10cb0*/  HADD2.F32 R26, -RZ, R26.H1_H1 ;  /* 0x3000001aff1a7230 */ /* 0x000fe40000004100 */
[----:B------:R-:W-:Y:S01]  /*10cc0*/  FMUL.FTZ R33, R12, R33 ;  /* 0x000000210c217220 */ /* 0x000fe20000410000 */
[C---:B------:R-:W-:Y:S01]  /*10cd0*/  FMUL.FTZ R43, R46.reuse, R4 ;  /* 0x000000042e2b7220 */ /* 0x040fe20000410000 */
[----:B------:R-:W-:Y:S01]  /*10ce0*/  FFMA.FTZ R41, R46, R0, -R41 ;  /* 0x000000002e297223 */ /* 0x000fe20000010829 */
        /* <DEDUP_REMOVED lines=15> */
[----:B------:R-:W-:Y:S01]  /*10de0*/  FFMA.FTZ R43, R50, R0, R43 ;  /* 0x00000000322b7223 */ /* 0x000fe2000001002b */
[----:B------:R-:W-:Y:S02]  /*10df0*/  HADD2.F32 R0, -RZ, R28.H0_H0 ;  /* 0x2000001cff007230 */ /* 0x000fe40000004100 */
[-C--:B------:R-:W-:Y:S01]  /*10e00*/  FMUL.FTZ R13, R10, R4.reuse ;  /* 0x000000040a0d7220 */ /* 0x080fe20000410000 */
[----:B------:R-:W-:Y:S02]  /*10e10*/  HADD2.F32 R48, -RZ, R33.H1_H1 ;  /* 0x30000021ff307230 */ /* 0x000fe40000004100 */
[C---:B------:R-:W-:Y:S01]  /*10e20*/  FMUL.FTZ R21, R6.reuse, R4 ;  /* 0x0000000406157220 */ /* 0x040fe20000410000 */
[----:B------:R-:W-:Y:S02]  /*10e30*/  HADD2.F32 R34, -RZ, R34.H1_H1 ;  /* 0x30000022ff227230 */ /* 0x000fe40000004100 */
[----:B------:R-:W-:Y:S01]  /*10e40*/  HADD2.F32 R4, -RZ, R27.H1_H1 ;  /* 0x3000001bff047230 */ /* 0x000fe20000004100 */
[----:B------:R-:W-:Y:S01]  /*10e50*/  F2FP.F16.E4M3.UNPACK_B R32, R11 ;  /* 0x0000000bff20723e */ /* 0x000fe200020006ff */
[----:B------:R-:W-:Y:S01]  /*10e60*/  FFMA.FTZ R6, R6, R0, -R13 ;  /* 0x0000000006067223 */ /* 0x000fe2000001080d */
[----:B------:R-:W-:-:S02]  /*10e70*/  HADD2.F32 R28, -RZ, R28.H1_H1 ;  /* 0x3000001cff1c7230 */ /* 0x000fc40000004100 */
[----:B------:R-:W-:Y:S01]  /*10e80*/  FFMA.FTZ R10, R10, R0, R21 ;  /* 0x000000000a0a7223 */ /* 0x000fe20000010015 */
[----:B------:R-:W-:Y:S01]  /*10e90*/  F2FP.F16.E4M3.UNPACK_B R11, R11.H1 ;  /* 0x0000000bff0b723e */ /* 0x000fe200030006ff */
[----:B------:R-:W-:Y:S01]  /*10ea0*/  FMUL.FTZ R13, R48, R34 ;  /* 0x00000022300d7220 */ /* 0x000fe20000410000 */
[----:B------:R-:W-:Y:S01]  /*10eb0*/  F2FP.F16.E4M3.UNPACK_B R33, R24.H1 ;  /* 0x00000018ff21723e */ /* 0x000fe200030006ff */
[C---:B------:R-:W-:Y:S01]  /*10ec0*/  FMUL.FTZ R21, R4.reuse, R34 ;  /* 0x0000002204157220 */ /* 0x040fe20000410000 */
[----:B------:R-:W-:Y:S01]  /*10ed0*/  F2FP.F16.E4M3.UNPACK_B R0, R14.H1 ;  /* 0x0000000eff00723e */ /* 0x000fe200030006ff */
[-C--:B------:R-:W-:Y:S01]  /*10ee0*/  FFMA.FTZ R13, R4, R28.reuse, -R13 ;  /* 0x0000001c040d7223 */ /* 0x080fe2000001080d */
[-C--:B------:R-:W-:Y:S01]  /*10ef0*/  F2FP.F16.E4M3.UNPACK_B R29, R7.reuse ;  /* 0x00000007ff1d723e */ /* 0x080fe200020006ff */
[----:B------:R-:W-:Y:S01]  /*10f00*/  FFMA.FTZ R21, R48, R28, R21 ;  /* 0x0000001c30157223 */ /* 0x000fe20000010015 */
[----:B------:R-:W-:Y:S01]  /*10f10*/  F2FP.F16.E4M3.UNPACK_B R7, R7.H1 ;  /* 0x00000007ff07723e */ /* 0x000fe200030006ff */
[----:B------:R-:W-:-:S02]  /*10f20*/  HADD2.F32 R50, -RZ, R33.H0_H0 ;  /* 0x20000021ff327230 */ /* 0x000fc40000004100 */
[----:B------:R-:W-:Y:S02]  /*10f30*/  HADD2.F32 R4, -RZ, R11.H0_H0 ;  /* 0x2000000bff047230 */ /* 0x000fe40000004100 */
[--C-:B------:R-:W-:Y:S02]  /*10f40*/  HADD2.F32 R28, -RZ, R0.reuse.H0_H0 ;  /* 0x20000000ff1c7230 */ /* 0x100fe40000004100 */
[----:B------:R-:W-:Y:S02]  /*10f50*/  HADD2.F32 R45, -RZ, R0.H1_H1 ;  /* 0x30000000ff2d7230 */ /* 0x000fe40000004100 */
[-C--:B------:R-:W-:Y:S01]  /*10f60*/  FMUL.FTZ R27, R50, R4.reuse ;  /* 0x00000004321b7220 */ /* 0x080fe20000410000 */
[----:B------:R-:W-:Y:S02]  /*10f70*/  HADD2.F32 R0, -RZ, R7.H0_H0 ;  /* 0x20000007ff007230 */ /* 0x000fe40000004100 */
[----:B------:R-:W-:Y:S02]  /*10f80*/  HADD2.F32 R47, -RZ, R33.H1_H1 ;  /* 0x30000021ff2f7230 */ /* 0x000fe40000004100 */
[----:B------:R-:W-:Y:S01]  /*10f90*/  FMUL.FTZ R33, R28, R4 ;  /* 0x000000041c217220 */ /* 0x000fe20000410000 */
[----:B------:R-:W-:-:S02]  /*10fa0*/  HADD2.F32 R11, -RZ, R11.H1_H1 ;  /* 0x3000000bff0b7230 */ /* 0x000fc40000004100 */
[----:B------:R-:W-:Y:S01]  /*10fb0*/  FFMA.FTZ R27, R28, R0, -R27 ;  /* 0x000000001c1b7223 */ /* 0x000fe2000001081b */
[----:B------:R-:W-:Y:S01]  /*10fc0*/  HADD2.F32 R7, -RZ, R7.H1_H1 ;  /* 0x30000007ff077230 */ /* 0x000fe20000004100 */
[----:B------:R-:W-:Y:S01]  /*10fd0*/  F2FP.F16.E4M3.UNPACK_B R34, R14 ;  /* 0x0000000eff22723e */ /* 0x000fe200020006ff */
[----:B------:R-:W-:Y:S01]  /*10fe0*/  FFMA.FTZ R33, R50, R0, R33 ;  /* 0x0000000032217223 */ /* 0x000fe20000010021 */
[-C--:B------:R-:W-:Y:S01]  /*10ff0*/  FMUL.FTZ R4, R47, R11.reuse ;  /* 0x0000000b2f047220 */ /* 0x080fe20000410000 */
[----:B------:R-:W-:Y:S01]  /*11000*/  F2FP.F16.E4M3.UNPACK_B R0, R24 ;  /* 0x00000018ff00723e */ /* 0x000fe200020006ff */
[C---:B------:R-:W-:Y:S01]  /*11010*/  FMUL.FTZ R28, R45.reuse, R11 ;  /* 0x0000000b2d1c7220 */ /* 0x040fe20000410000 */
[--C-:B------:R-:W-:Y:S02]  /*11020*/  HADD2.F32 R24, -RZ, R34.reuse.H0_H0 ;  /* 0x20000022ff187230 */ /* 0x100fe40000004100 */
[----:B------:R-:W-:Y:S01]  /*11030*/  FFMA.FTZ R14, R45, R7, -R4 ;  /* 0x000000072d0e7223 */ /* 0x000fe20000010804 */
[----:B------:R-:W-:-:S02]  /*11040*/  HADD2.F32 R45, -RZ, R34.H1_H1 ;  /* 0x30000022ff2d7230 */ /* 0x000fc40000004100 */
[----:B------:R-:W-:Y:S01]  /*11050*/  FFMA.FTZ R28, R47, R7, R28 ;  /* 0x000000072f1c7223 */ /* 0x000fe2000001001c */
[----:B------:R-:W-:Y:S02]  /*11060*/  HADD2.F32 R34, -RZ, R0.H0_H0 ;  /* 0x20000000ff227230 */ /* 0x000fe40000004100 */
[----:B------:R-:W-:Y:S02]  /*11070*/  HADD2.F32 R4, -RZ, R32.H0_H0 ;  /* 0x20000020ff047230 */ /* 0x000fe40000004100 */
[----:B------:R-:W-:Y:S02]  /*11080*/  HADD2.F32 R47, -RZ, R0.H1_H1 ;  /* 0x30000000ff2f7230 */ /* 0x000fe40000004100 */
[----:B------:R-:W-:Y:S02]  /*11090*/  HADD2.F32 R32, -RZ, R32.H1_H1 ;  /* 0x30000020ff207230 */ /* 0x000fe40000004100 */
[----:B------:R-:W-:Y:S01]  /*110a0*/  FMUL.FTZ R7, R34, R4 ;  /* 0x0000000422077220 */ /* 0x000fe20000410000 */
[----:B------:R-:W-:-:S02]  /*110b0*/  HADD2.F32 R0, -RZ, R29.H0_H0 ;  /* 0x2000001dff007230 */ /* 0x000fc40000004100 */
[C---:B------:R-:W-:Y:S01]  /*110c0*/  FMUL.FTZ R11, R24.reuse, R4 ;  /* 0x00000004180b7220 */ /* 0x040fe20000410000 */
[----:B------:R-:W-:Y:S02]  /*110d0*/  HADD2.F32 R29, -RZ, R29.H1_H1 ;  /* 0x3000001dff1d7230 */ /* 0x000fe40000004100 */
[-C--:B------:R-:W-:Y:S01]  /*110e0*/  FMUL.FTZ R4, R47, R32.reuse ;  /* 0x000000202f047220 */ /* 0x080fe20000410000 */
[C---:B------:R-:W-:Y:S01]  /*110f0*/  FMUL.FTZ R32, R45.reuse, R32 ;  /* 0x000000202d207220 */ /* 0x040fe20000410000 */
[-C--:B------:R-:W-:Y:S01]  /*11100*/  FFMA.FTZ R7, R24, R0.reuse, -R7 ;  /* 0x0000000018077223 */ /* 0x080fe20000010807 */
[----:B------:R-:W-:Y:S01]  /*11110*/  FFMA.FTZ R11, R34, R0, R11 ;  /* 0x00000000220b7223 */ /* 0x000fe2000001000b */
[-C--:B------:R-:W-:Y:S01]  /*11120*/  FFMA.FTZ R0, R45, R29.reuse, -R4 ;  /* 0x0000001d2d007223 */ /* 0x080fe20000010804 */
        /* <DEDUP_REMOVED lines=19> */
.L_x_6232:
[----:B------:R-:W-:Y:S05]  /*11260*/  BSYNC B0 ;  /* 0x0000000000007941 */ /* 0x000fea0003800000 */
.L_x_6221:
[----:B------:R-:W-:Y:S01]  /*11270*/  @!PT LDS RZ, [RZ] ;  /* 0x00000000fffff984 */ /* 0x000fe20000000800 */
[----:B------:R-:W-:Y:S01]  /*11280*/  @!PT LDS RZ, [RZ] ;  /* 0x00000000fffff984 */ /* 0x000fe20000000800 */
[----:B------:R-:W-:Y:S01]  /*11290*/  @!PT LDS RZ, [RZ] ;  /* 0x00000000fffff984 */ /* 0x000fe20000000800 */
[----:B------:R-:W-:Y:S01]  /*112a0*/  @!PT LDS RZ, [RZ] ;  /* 0x00000000fffff984 */ /* 0x000fe20000000800 */
[----:B------:R4:W-:Y:S06]  /*112b0*/  MEMBAR.ALL.CTA ;  /* 0x0000000000007992 */ /* 0x0009ec0000008000 */
[----:B----4-:R-:W4:Y:S01]  /*112c0*/  FENCE.VIEW.ASYNC.S ;  /* 0x00000000000073c6 */ /* 0x010f220000000000 */
[----:B------:R-:W-:Y:S05]  /*112d0*/  WARPSYNC.ALL ;  /* 0x0000000000007948 */ /* 0x000fea0003800000 */
[----:B----4-:R-:W-:Y:S06]  /*112e0*/  BAR.SYNC.DEFER_BLOCKING 0xd, 0x100 ;  /* 0x0344000000007b1d */ /* 0x010fec0000010000 */
.L_x_6218:
[----:B-1----:R-:W4:Y:S02]  /*112f0*/  LDL R0, [R1+0x44] ;  /* 0x0000440001007983 */ /* 0x002f240000100800 */
[----:B----4-:R-:W-:-:S13]  /*11300*/  R2UR UR4, R0 ;  /* 0x00000000000472ca */ /* 0x010fda00000e0000 */
[----:B------:R-:W-:-:S04]  /*11310*/  MOV R0, UR4 ;  /* 0x0000000400007c02 */ /* 0x000fc80008000f00 */
[----:B------:R-:W-:-:S13]  /*11320*/  ISETP.NE.AND P0, PT, R0, 0x3, PT ;  /* 0x000000030000780c */ /* 0x000fda0003f05270 */
[----:B------:R-:W-:Y:S05]  /*11330*/  @!P0 BRA `(.L_x_6242) ;  /* 0x0000000000048947 */ /* 0x000fea0003800000 */
[----:B------:R-:W-:Y:S01]  /*11340*/  BPT.TRAP 0x1 ;  /* 0x000000040000795c */ /* 0x000fe20000300000 */
.L_x_6242:
[----:B------:R-:W-:Y:S01]  /*11350*/  IMAD R0, R232, 0x8, R16 ;  /* 0x00000008e8007824 */ /* 0x000fe200078e0210 */
[----:B--23--:R-:W-:-:S04]  /*11360*/  SHF.L.U32 R7, R235, 0x1f, RZ ;  /* 0x0000001feb077819 */ /* 0x00cfc800000006ff */
[----:B------:R1:W2:Y:S01]  /*11370*/  SYNCS.PHASECHK.TRANS64.TRYWAIT P1, [R0+URZ+0x2e830], R7 ;  /* 0x02e83007000075a7 */ /* 0x0002a2000802017f */
[----:B------:R-:W-:Y:S05]  /*11380*/  @!P0 BRA `(.L_x_6243) ;  /* 0x0000000000048947 */ /* 0x000fea0003800000 */
[----:B------:R-:W-:Y:S01]  /*11390*/  BPT.TRAP 0x1 ;  /* 0x000000040000795c */ /* 0x000fe20000300000 */
.L_x_6243:
[----:B0-----:R-:W-:Y:S01]  /*113a0*/  VIADD R3, R16, 0x20400 ;  /* 0x0002040010037836 */ /* 0x001fe20000000000 */
[----:B------:R-:W-:Y:S01]  /*113b0*/  LOP3.LUT R4, R30, 0x10000, RZ, 0xfc, !PT ;  /* 0x000100001e047812 */ /* 0x000fe200078efcff */
[----:B------:R-:W-:-:S03]  /*113c0*/  IMAD.MOV.U32 R5, RZ, RZ, 0x40000040 ;  /* 0x40000040ff057424 */ /* 0x000fc600078e00ff */
[----:B------:R-:W-:-:S04]  /*113d0*/  SHF.R.U32.HI R3, RZ, 0x4, R3 ;  /* 0x00000004ff037819 */ /* 0x000fc80000011603 */
[----:B------:R-:W-:-:S04]  /*113e0*/  LOP3.LUT R3, R3, 0x3fff, RZ, 0xc0, !PT ;  /* 0x00003fff03037812 */ /* 0x000fc800078ec0ff */
[----:B------:R-:W-:-:S05]  /*113f0*/  LOP3.LUT R3, R3, 0x10000, RZ, 0xfc, !PT ;  /* 0x0001000003037812 */ /* 0x000fca00078efcff */
[----:B------:R0:W-:Y:S01]  /*11400*/  STL [R1+0x4c], R3 ;  /* 0x00004c0301007387 */ /* 0x0001e20000100800 */
[----:B--2---:R-:W-:Y:S05]  /*11410*/  @P1 BRA `(.L_x_6244) ;  /* 0x0000000000081947 */ /* 0x004fea0003800000 */
[----:B------:R-:W2:Y:S02]  /*11420*/  SYNCS.PHASECHK.TRANS64.TRYWAIT P1, [R0+URZ+0x2e830], R7 ;  /* 0x02e83007000075a7 */ /* 0x000ea4000802017f */
[----:B--2---:R-:W-:Y:S05]  /*11430*/  @!P1 BRA `(.L_x_6245) ;  /* 0x0000014800709947 */ /* 0x004fea0003800000 */
.L_x_6244:
[----:B0-----:R-:W3:Y:S01]  /*11440*/  LDL R3, [R1+0x4c] ;  /* 0x00004c0001037983 */ /* 0x001ee20000100800 */
[----:B------:R-:W-:Y:S01]  /*11450*/  IMAD.MOV.U32 R13, RZ, RZ, 0x40000040 ;  /* 0x40000040ff0d7424 */ /* 0x000fe200078e00ff */
[----:B------:R-:W-:Y:S05]  /*11460*/  WARPSYNC.ALL ;  /* 0x0000000000007948 */ /* 0x000fea0003800000 */
[----:B------:R-:W-:Y:S01]  /*11470*/  R2UR UR4, R4 ;  /* 0x00000000040472ca */ /* 0x000fe200000e0000 */
[----:B------:R-:W4:Y:S01]  /*11480*/  LDL R136, [R1+0xb0] ;  /* 0x0000b00001887983 */ /* 0x000f220000100800 */
[----:B------:R-:W-:Y:S02]  /*11490*/  R2UR UR5, R5 ;  /* 0x00000000050572ca */ /* 0x000fe400000e0000 */
[----:B------:R-:W-:Y:S01]  /*114a0*/  R2UR UR7, R13 ;  /* 0x000000000d0772ca */ /* 0x000fe200000e0000 */
[----:B-----5:R-:W-:Y:S01]  /*114b0*/  WARPGROUP.ARRIVE ;  /* 0x00000000000079c5 */ /* 0x020fe20000000000 */
[----:B-12---:R-:W-:Y:S01]  /*114c0*/  IMAD.MOV.U32 R7, RZ, RZ, 0x40000040 ;  /* 0x40000040ff077424 */ /* 0x006fe200078e00ff */
[----:B------:R-:W-:-:S02]  /*114d0*/  MOV R9, 0x40000040 ;  /* 0x4000004000097802 */ /* 0x000fc40000000f00 */
[C---:B------:R-:W-:Y:S02]  /*114e0*/  R2UR UR8, R4.reuse ;  /* 0x00000000040872ca */ /* 0x040fe400000e0000 */
[----:B------:R-:W-:Y:S02]  /*114f0*/  R2UR UR11, R9 ;  /* 0x00000000090b72ca */ /* 0x000fe400000e0000 */
[C---:B------:R-:W-:Y:S01]  /*11500*/  R2UR UR9, R5.reuse ;  /* 0x00000000050972ca */ /* 0x040fe200000e0000 */
[----:B------:R-:W-:Y:S01]  /*11510*/  IMAD.MOV.U32 R11, RZ, RZ, 0x40000040 ;  /* 0x40000040ff0b7424 */ /* 0x000fe200078e00ff */
[----:B------:R-:W-:Y:S02]  /*11520*/  R2UR UR12, R4 ;  /* 0x00000000040c72ca */ /* 0x000fe400000e0000 */
[----:B------:R-:W-:Y:S02]  /*11530*/  R2UR UR13, R5 ;  /* 0x00000000050d72ca */ /* 0x000fe400000e0000 */
[----:B------:R-:W-:Y:S01]  /*11540*/  R2UR UR15, R11 ;  /* 0x000000000b0f72ca */ /* 0x000fe200000e0000 */
[----:B---3--:R-:W-:-:S05]  /*11550*/  IMAD R12, R232, 0x700, R3 ;  /* 0x00000700e80c7824 */ /* 0x008fca00078e0203 */
[----:B------:R-:W-:-:S13]  /*11560*/  R2UR UR6, R12 ;  /* 0x000000000c0672ca */ /* 0x000fda00000e0000 */
[----:B------:R-:W-:Y:S01]  /*11570*/  QGMMA.64x32x32.F32.E4M3.E4M3 R120, gdesc[UR4], RZ, !UPT, gsb0 ;  /* 0x00600000047879f3 */ /* 0x000fe2000c0008ff */
[----:B------:R-:W-:Y:S02]  /*11580*/  IADD3 R6, R12, 0x100, RZ ;  /* 0x000001000c067810 */ /* 0x000fe40007ffe0ff */
[----:B------:R-:W-:Y:S02]  /*11590*/  R2UR UR7, R7 ;  /* 0x00000000070772ca */ /* 0x000fe400000e0000 */
[----:B------:R-:W-:Y:S02]  /*115a0*/  R2UR UR6, R6 ;  /* 0x00000000060672ca */ /* 0x000fe400000e0000 */
[----:B------:R-:W-:Y:S02]  /*115b0*/  R2UR UR4, R4 ;  /* 0x00000000040472ca */ /* 0x000fe400000e0000 */
[----:B------:R-:W-:Y:S01]  /*115c0*/  R2UR UR5, R5 ;  /* 0x00000000050572ca */ /* 0x000fe200000e0000 */
[----:B------:R-:W-:-:S02]  /*115d0*/  WARPGROUP.DEPBAR.LE gsb0, 0x0 ;  /* 0x00008000000079c5 */ /* 0x000fc40000010000 */
[----:B------:R-:W-:-:S10]  /*115e0*/  WARPGROUP.ARRIVE ;  /* 0x00000000000079c5 */ /* 0x000fd40000000000 */
[----:B------:R-:W-:Y:S01]  /*115f0*/  QGMMA.64x32x32.F32.E4M3.E4M3 R104, gdesc[UR4], RZ, !UPT, gsb0 ;  /* 0x00600000046879f3 */ /* 0x000fe2000c0008ff */
[----:B------:R-:W-:-:S05]  /*11600*/  VIADD R8, R12, 0x200 ;  /* 0x000002000c087836 */ /* 0x000fca0000000000 */
[----:B------:R-:W-:Y:S01]  /*11610*/  R2UR UR10, R8 ;  /* 0x00000000080a72ca */ /* 0x000fe200000e0000 */
[----:B------:R-:W-:Y:S02]  /*11620*/  WARPGROUP.DEPBAR.LE gsb0, 0x0 ;  /* 0x00008000000079c5 */ /* 0x000fe40000010000 */
[----:B------:R-:W-:-:S10]  /*11630*/  WARPGROUP.ARRIVE ;  /* 0x00000000000079c5 */ /* 0x000fd40000000000 */
[----:B------:R-:W-:Y:S01]  /*11640*/  QGMMA.64x32x32.F32.E4M3.E4M3 R88, gdesc[UR8], RZ, !UPT, gsb0 ;  /* 0x00600000085879f3 */ /* 0x000fe2000c0008ff */
[----:B------:R-:W-:-:S05]  /*11650*/  VIADD R10, R12, 0x300 ;  /* 0x000003000c0a7836 */ /* 0x000fca0000000000 */
[----:B------:R-:W-:Y:S01]  /*11660*/  R2UR UR14, R10 ;  /* 0x000000000a0e72ca */ /* 0x000fe200000e0000 */
[----:B------:R-:W-:Y:S02]  /*11670*/  WARPGROUP.DEPBAR.LE gsb0, 0x0 ;  /* 0x00008000000079c5 */ /* 0x000fe40000010000 */
[----:B------:R-:W-:-:S10]  /*11680*/  WARPGROUP.ARRIVE ;  /* 0x00000000000079c5 */ /* 0x000fd40000000000 */
[----:B------:R-:W-:Y:S01]  /*11690*/  QGMMA.64x32x32.F32.E4M3.E4M3 R72, gdesc[UR12], RZ, !UPT, gsb0 ;  /* 0x006000000c4879f3 */ /* 0x000fe2000c0008ff */
[----:B------:R-:W-:Y:S02]  /*116a0*/  VIADD R6, R12, 0x400 ;  /* 0x000004000c067836 */ /* 0x000fe40000000000 */
[----:B------:R-:W-:Y:S01]  /*116b0*/  IMAD.MOV.U32 R7, RZ, RZ, 0x40000040 ;  /* 0x40000040ff077424 */ /* 0x000fe200078e00ff */
[----:B------:R-:W-:Y:S02]  /*116c0*/  R2UR UR16, R4 ;  /* 0x00000000041072ca */ /* 0x000fe400000e0000 */
[----:B------:R-:W-:Y:S02]  /*116d0*/  R2UR UR18, R6 ;  /* 0x00000000061272ca */ /* 0x000fe400000e0000 */
[----:B------:R-:W-:Y:S02]  /*116e0*/  R2UR UR19, R7 ;  /* 0x00000000071372ca */ /* 0x000fe400000e0000 */
[----:B------:R-:W-:Y:S01]  /*116f0*/  R2UR UR17, R5 ;  /* 0x00000000051172ca */ /* 0x000fe200000e0000 */
[----:B------:R-:W-:-:S02]  /*11700*/  WARPGROUP.DEPBAR.LE gsb0, 0x0 ;  /* 0x00008000000079c5 */ /* 0x000fc40000010000 */
        /* <DEDUP_REMOVED lines=20> */
[----:B------:R-:W-:Y:S01]  /*11850*/  VIADD R10, R4, 0x2 ;  /* 0x00000002040a7836 */ /* 0x000fe20000000000 */
[----:B------:R-:W-:Y:S01]  /*11860*/  IADD3 R14, R12, 0x2, RZ ;  /* 0x000000020c0e7810 */ /* 0x000fe20007ffe0ff */
[----:B------:R-:W-:Y:S01]  /*11870*/  IMAD.MOV.U32 R15, RZ, RZ, 0x40000040 ;  /* 0x40000040ff0f7424 */ /* 0x000fe200078e00ff */
[----:B------:R-:W-:Y:S02]  /*11880*/  MOV R11, 0x40000040 ;  /* 0x40000040000b7802 */ /* 0x000fe40000000f00 */
[----:B------:R-:W-:Y:S02]  /*11890*/  R2UR UR30, R14 ;  /* 0x000000000e1e72ca */ /* 0x000fe400000e0000 */
[----:B------:R-:W-:Y:S02]  /*118a0*/  R2UR UR31, R15 ;  /* 0x000000000f1f72ca */ /* 0x000fe400000e0000 */
[----:B------:R-:W-:-:S02]  /*118b0*/  R2UR UR28, R10 ;  /* 0x000000000a1c72ca */ /* 0x000fc400000e0000 */
[----:B------:R-:W-:Y:S01]  /*118c0*/  R2UR UR29, R11 ;  /* 0x000000000b1d72ca */ /* 0x000fe200000e0000 */
[----:B------:R-:W-:Y:S02]  /*118d0*/  WARPGROUP.DEPBAR.LE gsb0, 0x0 ;  /* 0x00008000000079c5 */ /* 0x000fe40000010000 */
[----:B------:R-:W-:-:S10]  /*118e0*/  WARPGROUP.ARRIVE ;  /* 0x00000000000079c5 */ /* 0x000fd40000000000 */
[----:B------:R-:W-:Y:S01]  /*118f0*/  QGMMA.64x32x32.F32.E4M3.E4M3 R120, gdesc[UR28], R120, gsb0 ;  /* 0x006000001c7879f3 */ /* 0x000fe20008000878 */
        /* <DEDUP_REMOVED lines=27> */
[----:B------:R-:W-:Y:S02]  /*11ab0*/  IADD3 R6, R12, 0x402, RZ ;  /* 0x000004020c067810 */ /* 0x000fe40007ffe0ff */
[----:B------:R-:W-:Y:S02]  /*11ac0*/  MOV R7, 0x40000040 ;  /* 0x4000004000077802 */ /* 0x000fe40000000f00 */
        /* <DEDUP_REMOVED lines=25> */
[----:B------:R-:W-:Y:S01]  /*11c60*/  VIADD R14, R12, 0x4 ;  /* 0x000000040c0e7836 */ /* 0x000fe20000000000 */
[----:B------:R-:W-:Y:S01]  /*11c70*/  IADD3 R8, R4, 0x4, RZ ;  /* 0x0000000404087810 */ /* 0x000fe20007ffe0ff */
[----:B------:R-:W-:Y:S02]  /*11c80*/  IMAD.MOV.U32 R15, RZ, RZ, 0x40000040 ;  /* 0x40000040ff0f7424 */ /* 0x000fe400078e00ff */
[----:B------:R-:W-:Y:S01]  /*11c90*/  IMAD.MOV.U32 R9, RZ, RZ, 0x40000040 ;  /* 0x40000040ff097424 */ /* 0x000fe200078e00ff */
[----:B------:R-:W-:Y:S02]  /*11ca0*/  R2UR UR30, R14 ;  /* 0x000000000e1e72ca */ /* 0x000fe400000e0000 */
[----:B------:R-:W-:Y:S02]  /*11cb0*/  R2UR UR31, R15 ;  /* 0x000000000f1f72ca */ /* 0x000fe400000e0000 */
[----:B------:R-:W-:-:S02]  /*11cc0*/  R2UR UR28, R8 ;  /* 0x00000000081c72ca */ /* 0x000fc400000e0000 */
[----:B------:R-:W-:Y:S01]  /*11cd0*/  R2UR UR29, R9 ;  /* 0x00000000091d72ca */ /* 0x000fe200000e0000 */
[----:B------:R-:W-:Y:S02]  /*11ce0*/  WARPGROUP.DEPBAR.LE gsb0, 0x0 ;  /* 0x00008000000079c5 */ /* 0x000fe40000010000 */
[----:B------:R-:W-:-:S10]  /*11cf0*/  WARPGROUP.ARRIVE ;  /* 0x00000000000079c5 */ /* 0x000fd40000000000 */
[----:B------:R-:W-:Y:S01]  /*11d00*/  QGMMA.64x32x32.F32.E4M3.E4M3 R120, gdesc[UR28], R120, gsb0 ;  /* 0x006000001c7879f3 */ /* 0x000fe20008000878 */
[----:B------:R-:W-:Y:S01]  /*11d10*/  IMAD.MOV.U32 R15, RZ, RZ, 0x40000040 ;  /* 0x40000040ff0f7424 */ /* 0x000fe200078e00ff */
[----:B------:R-:W-:Y:S02]  /*11d20*/  IADD3 R14, R12, 0x104, RZ ;  /* 0x000001040c0e7810 */ /* 0x000fe40007ffe0ff */
        /* <DEDUP_REMOVED lines=105> */
[----:B------:R-:W-:Y:S01]  /*123c0*/  FMUL.FTZ R20, R2, R121 ;  /* 0x0000007902147220 */ /* 0x000fe20000410000 */
[----:B------:R-:W-:-:S02]  /*123d0*/  WARPGROUP.DEPBAR.LE gsb0, 0x0 ;  /* 0x00008000000079c5 */ /* 0x000fc40000010000 */
[----:B------:R-:W-:-:S09]  /*123e0*/  WARPGROUP.ARRIVE ;  /* 0x00000000000079c5 */ /* 0x000fd20000000000 */
[----:B------:R-:W-:Y:S01]  /*123f0*/  QGMMA.64x32x32.F32.E4M3.E4M3 R40, gdesc[UR4], R40, gsb0 ;  /* 0x00600000042879f3 */ /* 0x000fe20008000828 */
        /* <DEDUP_REMOVED lines=8> */
[----:B------:R-:W-:Y:S01]  /*12480*/  FMUL.FTZ R120, R2, R123 ;  /* 0x0000007b02787220 */ /* 0x000fe20000410000 */
[----:B----4-:R-:W-:-:S05]  /*12490*/  IMAD.IADD R86, R136, 0x1, R138 ;  /* 0x0000000188567824 */ /* 0x010fca00078e028a */
[----:B------:R-:W0:Y:S01]  /*124a0*/  MUFU.TANH R122, R122 ;  /* 0x0000007a007a7308 */ /* 0x000e220000002400 */
[C---:B------:R-:W-:Y:S01]  /*124b0*/  FMUL.FTZ R123, R2.reuse, R126 ;  /* 0x0000007e027b7220 */ /* 0x040fe20000410000 */
[----:B------:R-:W-:-:S06]  /*124c0*/  FMUL.FTZ R125, R2, R128 ;  /* 0x00000080027d7220 */ /* 0x000fcc0000410000 */
[----:B------:R-:W1:Y:S01]  /*124d0*/  MUFU.TANH R124, R124 ;  /* 0x0000007c007c7308 */ /* 0x000e620000002400 */
[C---:B------:R-:W-:Y:S01]  /*124e0*/  FMUL.FTZ R126, R2.reuse, R129 ;  /* 0x00000081027e7220 */ /* 0x040fe20000410000 */
[C---:B------:R-:W-:Y:S01]  /*124f0*/  FMUL.FTZ R128, R2.reuse, R131 ;  /* 0x0000008302807220 */ /* 0x040fe20000410000 */
[----:B------:R-:W-:-:S05]  /*12500*/  FMUL.FTZ R13, R2, R66 ;  /* 0x00000042020d7220 */ /* 0x000fca0000410000 */
[----:B------:R-:W2:Y:S01]  /*12510*/  MUFU.TANH R3, R3 ;  /* 0x0000000300037308 */ /* 0x000ea20000002400 */
[C---:B------:R-:W-:Y:S01]  /*12520*/  FMUL.FTZ R129, R2.reuse, R132 ;  /* 0x0000008402817220 */ /* 0x040fe20000410000 */
[----:B------:R-:W-:Y:S02]  /*12530*/  IMAD R66, R139, -0xe0, R86 ;  /* 0xffffff208b427824 */ /* 0x000fe400078e0256 */
[----:B------:R-:W-:-:S04]  /*12540*/  FMUL.FTZ R132, R2, R135 ;  /* 0x0000008702847220 */ /* 0x000fc80000410000 */
[----:B------:R-:W3:Y:S01]  /*12550*/  MUFU.TANH R106, R106 ;  /* 0x0000006a006a7308 */ /* 0x000ee20000002400 */
[----:B------:R-:W-:-:S07]  /*12560*/  FMUL.FTZ R108, R2, R108 ;  /* 0x0000006c026c7220 */ /* 0x000fce0000410000 */
[----:B------:R-:W4:Y:S01]  /*12570*/  MUFU.TANH R121, R121 ;  /* 0x0000007900797308 */ /* 0x000f220000002400 */
[----:B------:R-:W-:-:S07]  /*12580*/  ISETP.GT.AND P3, PT, R66, 0x9, PT ;  /* 0x000000094200780c */ /* 0x000fce0003f64270 */
[----:B------:R-:W4:Y:S01]  /*12590*/  MUFU.TANH R21, R21 ;  /* 0x0000001500157308 */ /* 0x000f220000002400 */
[----:B------:R-:W-:Y:S02]  /*125a0*/  WARPGROUP.DEPBAR.LE gsb0, 0x0 ;  /* 0x00008000000079c5 */ /* 0x000fe40000010000 */
[----:B------:R-:W-:-:S05]  /*125b0*/  FMUL.FTZ R135, R2, R40 ;  /* 0x0000002802877220 */ /* 0x000fca0000410000 */
[----:B------:R-:W-:Y:S01]  /*125c0*/  MUFU.TANH R126, R126 ;  /* 0x0000007e007e7308 */ /* 0x000fe20000002400 */
[----:B------:R-:W-:Y:S01]  /*125d0*/  ISETP.GT.AND P5, PT, R66, RZ, PT ;  /* 0x000000ff4200720c */ /* 0x000fe20003fa4270 */
[----:B------:R-:W-:Y:S01]  /*125e0*/  FMUL.FTZ R185, R2, R43 ;  /* 0x0000002b02b97220 */ /* 0x000fe20000410000 */
[----:B------:R-:W-:-:S05]  /*125f0*/  ISETP.GT.AND P1, PT, R66, 0x1, PT ;  /* 0x000000014200780c */ /* 0x000fca0003f24270 */
[----:B------:R1:W-:Y:S01]  /*12600*/  MUFU.TANH R40, R13 ;  /* 0x0000000d00287308 */ /* 0x0003e20000002400 */
[----:B0-----:R-:W-:-:S07]  /*12610*/  FSEL R43, R122, -INF , P3 ;  /* 0xff8000007a2b7808 */ /* 0x001fce0001800000 */
[----:B------:R-:W0:Y:S01]  /*12620*/  MUFU.TANH R128, R128 ;  /* 0x0000008000807308 */ /* 0x000e220000002400 */
[----:B-1----:R-:W-:Y:S01]  /*12630*/  MOV R13, 0x40000040 ;  /* 0x40000040000d7802 */ /* 0x002fe20000000f00 */
[----:B------:R-:W-:-:S03]  /*12640*/  FMUL.FTZ R127, R2, R130 ;  /* 0x00000082027f7220 */ /* 0x000fc60000410000 */
[----:B------:R-:W-:-:S03]  /*12650*/  R2UR UR7, R13 ;  /* 0x000000000d0772ca */ /* 0x000fc600000e0000 */
[----:B------:R-:W1:Y:S01]  /*12660*/  MUFU.TANH R125, R125 ;  /* 0x0000007d007d7308 */ /* 0x000e620000002400 */
[----:B------:R-:W-:Y:S02]  /*12670*/  FSEL R13, R124, -INF , P3 ;  /* 0xff8000007c0d7808 */ /* 0x000fe40001800000 */
[----:B------:R-:W-:Y:S01]  /*12680*/  ISETP.GT.AND P3, PT, R66, 0x20, PT ;  /* 0x000000204200780c */ /* 0x000fe20003f64270 */
[----:B------:R-:W-:Y:S01]  /*12690*/  FMUL.FTZ R130, R2, R133 ;  /* 0x0000008502827220 */ /* 0x000fe20000410000 */
[----:B------:R-:W-:-:S03]  /*126a0*/  ISETP.GT.AND P2, PT, R66, 0x8, PT ;  /* 0x000000084200780c */ /* 0x000fc60003f44270 */
[----:B------:R-:W1:Y:S01]  /*126b0*/  MUFU.TANH R120, R120 ;  /* 0x0000007800787308 */ /* 0x000e620000002400 */
[----:B--2---:R-:W-:Y:S01]  /*126c0*/  FSEL R3, R3, -INF , P5 ;  /* 0xff80000003037808 */ /* 0x004fe20002800000 */
[----:B------:R-:W-:Y:S01]  /*126d0*/  FMUL.FTZ R86, R2, R50 ;  /* 0x0000003202567220 */ /* 0x000fe20000410000 */
[----:B------:R-:W-:Y:S01]  /*126e0*/  FSEL R20, R20, -INF , P1 ;  /* 0xff80000014147808 */ /* 0x000fe20000800000 */
[----:B------:R-:W-:-:S04]  /*126f0*/  FMUL.FTZ R50, R2, R53 ;  /* 0x0000003502327220 */ /* 0x000fc80000410000 */
[----:B------:R-:W-:Y:S01]  /*12700*/  MUFU.TANH R108, R108 ;  /* 0x0000006c006c7308 */ /* 0x000fe20000002400 */
[----:B---3--:R-:W-:Y:S01]  /*12710*/  FSEL R53, R106, -INF , P3 ;  /* 0xff8000006a357808 */ /* 0x008fe20001800000 */
[----:B------:R-:W-:Y:S01]  /*12720*/  FMUL.FTZ R104, R2, R104 ;  /* 0x0000006802687220 */ /* 0x000fe20000410000 */
[----:B----4-:R-:W-:Y:S02]  /*12730*/  FSEL R121, R121, -INF , P2 ;  /* 0xff80000079797808 */ /* 0x010fe40001000000 */
[----:B------:R-:W-:-:S03]  /*12740*/  FMNMX.FTZ R106, R3, R20, !PT ;  /* 0x00000014036a7209 */ /* 0x000fc60007810000 */
[----:B------:R-:W2:Y:S01]  /*12750*/  MUFU.TANH R123, R123 ;  /* 0x0000007b007b7308 */ /* 0x000ea20000002400 */
[----:B------:R-:W-:Y:S02]  /*12760*/  FSEL R21, R21, -INF , P5 ;  /* 0xff80000015157808 */ /* 0x000fe40002800000 */
[----:B------:R-:W-:-:S05]  /*12770*/  ISETP.GT.AND P5, PT, R66, 0x11, PT ;  /* 0x000000114200780c */ /* 0x000fca0003fa4270 */
[----:B------:R-:W3:Y:S01]  /*12780*/  MUFU.TANH R129, R129 ;  /* 0x0000008100817308 */ /* 0x000ee20000002400 */
[----:B------:R-:W-:Y:S01]  /*12790*/  ISETP.GT.AND P4, PT, R66, 0x10, PT ;  /* 0x000000104200780c */ /* 0x000fe20003f84270 */
[C---:B------:R-:W-:Y:S01]  /*127a0*/  FMUL.FTZ R105, R2.reuse, R105 ;  /* 0x0000006902697220 */ /* 0x040fe20000410000 */
[----:B------:R-:W-:Y:S01]  /*127b0*/  FMNMX.FTZ R106, R121, R106, !PT ;  /* 0x0000006a796a7209 */ /* 0x000fe20007810000 */
[C---:B------:R-:W-:Y:S01]  /*127c0*/  FMUL.FTZ R142, R2.reuse, R45 ;  /* 0x0000002d028e7220 */ /* 0x040fe20000410000 */
[----:B------:R-:W-:-:S03]  /*127d0*/  FMUL.FTZ R140, R2, R47 ;  /* 0x0000002f028c7220 */ /* 0x000fc60000410000 */
[----:B------:R-:W4:Y:S01]  /*127e0*/  MUFU.TANH R130, R130 ;  /* 0x0000008200827308 */ /* 0x000f220000002400 */
[----:B------:R-:W-:Y:S01]  /*127f0*/  FMUL.FTZ R71, R2, R71 ;  /* 0x0000004702477220 */ /* 0x000fe20000410000 */
[----:B0-----:R-:W-:Y:S02]  /*12800*/  FSEL R45, R128, -INF , P5 ;  /* 0xff800000802d7808 */ /* 0x001fe40002800000 */
[----:B------:R-:W-:Y:S01]  /*12810*/  FSEL R47, R126, -INF , P5 ;  /* 0xff8000007e2f7808 */ /* 0x000fe20002800000 */
[----:B------:R-:W-:Y:S01]  /*12820*/  FMUL.FTZ R131, R2, R134 ;  /* 0x0000008602837220 */ /* 0x000fe20000410000 */
[----:B------:R-:W-:Y:S02]  /*12830*/  ISETP.GT.AND P5, PT, R66, 0x28, PT ;  /* 0x000000284200780c */ /* 0x000fe40003fa4270 */
[----:B------:R-:W0:Y:S01]  /*12840*/  MUFU.TANH R127, R127 ;  /* 0x0000007f007f7308 */ /* 0x000e220000002400 */
[----:B-1----:R-:W-:Y:S01]  /*12850*/  FSEL R125, R125, -INF , P4 ;  /* 0xff8000007d7d7808 */ /* 0x002fe20002000000 */
[----:B------:R-:W-:Y:S01]  /*12860*/  FMUL.FTZ R187, R2, R46 ;  /* 0x0000002e02bb7220 */ /* 0x000fe20000410000 */
[----:B------:R-:W-:-:S05]  /*12870*/  FMNMX.FTZ R106, R43, R106, !PT ;  /* 0x0000006a2b6a7209 */ /* 0x000fca0007810000 */
[----:B------:R-:W-:Y:S01]  /*12880*/  MUFU.TANH R104, R104 ;  /* 0x0000006800687308 */ /* 0x000fe20000002400 */
[----:B------:R-:W-:Y:S01]  /*12890*/  FSEL R120, R120, -INF , P1 ;  /* 0xff80000078787808 */ /* 0x000fe20000800000 */
[----:B------:R-:W-:Y:S01]  /*128a0*/  FMUL.FTZ R109, R2, R109 ;  /* 0x0000006d026d7220 */ /* 0x000fe20000410000 */
[----:B------:R-:W-:-:S05]  /*128b0*/  ISETP.GT.AND P1, PT, R66, 0x18, PT ;  /* 0x000000184200780c */ /* 0x000fca0003f24270 */
[----:B------:R1:W-:Y:S01]  /*128c0*/  MUFU.TANH R46, R71 ;  /* 0x00000047002e7308 */ /* 0x0003e20000002400 */
[----:B--2---:R-:W-:Y:S01]  /*128d0*/  FSEL R123, R123, -INF , P2 ;  /* 0xff8000007b7b7808 */ /* 0x004fe20001000000 */
[----:B------:R-:W-:Y:S01]  /*128e0*/  FMUL.FTZ R112, R2, R112 ;  /* 0x0000007002707220 */ /* 0x000fe20000410000 */
[----:B------:R-:W-:-:S05]  /*128f0*/  ISETP.GT.AND P2, PT, R66, 0x19, PT ;  /* 0x000000194200780c */ /* 0x000fca0003f44270 */
[----:B------:R-:W2:Y:S01]  /*12900*/  MUFU.TANH R105, R105 ;  /* 0x0000006900697308 */ /* 0x000ea20000002400 */
[----:B-1----:R-:W-:Y:S02]  /*12910*/  FSEL R71, R108, -INF , P5 ;  /* 0xff8000006c477808 */ /* 0x002fe40002800000 */
[----:B------:R-:W-:Y:S02]  /*12920*/  FMNMX.FTZ R108, R125, R106, !PT ;  /* 0x0000006a7d6c7209 */ /* 0x000fe40007810000 */
[----:B---3--:R-:W-:-:S03]  /*12930*/  FSEL R129, R129, -INF , P1 ;  /* 0xff80000081817808 */ /* 0x008fc60000800000 */
[----:B------:R-:W1:Y:S01]  /*12940*/  MUFU.TANH R131, R131 ;  /* 0x0000008300837308 */ /* 0x000e620000002400 */
[----:B------:R-:W-:Y:S01]  /*12950*/  FMNMX.FTZ R108, R47, R108, !PT ;  /* 0x0000006c2f6c7209 */ /* 0x000fe20007810000 */
[C---:B------:R-:W-:Y:S01]  /*12960*/  FMUL.FTZ R133, R2.reuse, R70 ;  /* 0x0000004602857220 */ /* 0x040fe20000410000 */
[C---:B------:R-:W-:Y:S01]  /*12970*/  FMUL.FTZ R67, R2.reuse, R67 ;  /* 0x0000004302437220 */ /* 0x040fe20000410000 */
[C---:B------:R-:W-:Y:S01]  /*12980*/  FMUL.FTZ R70, R2.reuse, R51 ;  /* 0x0000003302467220 */ /* 0x040fe20000410000 */
[----:B------:R-:W-:Y:S01]  /*12990*/  FMUL.FTZ R107, R2, R107 ;  /* 0x0000006b026b7220 */ /* 0x000fe20000410000 */
[----:B----4-:R-:W-:Y:S02]  /*129a0*/  FSEL R51, R130, -INF , P2 ;  /* 0xff80000082337808 */ /* 0x010fe40001000000 */
[----:B------:R-:W3:Y:S01]  /*129b0*/  MUFU.TANH R132, R132 ;  /* 0x0000008400847308 */ /* 0x000ee20000002400 */
[----:B------:R-:W-:Y:S01]  /*129c0*/  FMNMX.FTZ R108, R129, R108, !PT ;  /* 0x0000006c816c7209 */ /* 0x000fe20007810000 */
[C---:B------:R-:W-:Y:S01]  /*129d0*/  FMUL.FTZ R113, R2.reuse, R113 ;  /* 0x0000007102717220 */ /* 0x040fe20000410000 */
[----:B------:R-:W-:Y:S01]  /*129e0*/  FMUL.FTZ R137, R2, R41 ;  /* 0x0000002902897220 */ /* 0x000fe20000410000 */
[----:B0-----:R-:W-:-:S04]  /*129f0*/  FSEL R127, R127, -INF , P4 ;  /* 0xff8000007f7f7808 */ /* 0x001fc80002000000 */
[----:B------:R-:W0:Y:S01]  /*12a00*/  MUFU.TANH R109, R109 ;  /* 0x0000006d006d7308 */ /* 0x000e220000002400 */
[----:B------:R-:W-:Y:S01]  /*12a10*/  FMUL.FTZ R110, R2, R110 ;  /* 0x0000006e026e7220 */ /* 0x000fe20000410000 */
[----:B------:R-:W-:Y:S01]  /*12a20*/  ISETP.GT.AND P4, PT, R66, 0x21, PT ;  /* 0x000000214200780c */ /* 0x000fe20003f84270 */
[----:B------:R-:W-:Y:S01]  /*12a30*/  FMUL.FTZ R116, R2, R116 ;  /* 0x0000007402747220 */ /* 0x000fe20000410000 */
[----:B------:R-:W-:-:S04]  /*12a40*/  FMNMX.FTZ R108, R51, R108, !PT ;  /* 0x0000006c336c7209 */ /* 0x000fc80007810000 */
[----:B------:R-:W-:Y:S01]  /*12a50*/  MUFU.TANH R112, R112 ;  /* 0x0000007000707308 */ /* 0x000fe20000002400 */
[----:B------:R-:W-:Y:S01]  /*12a60*/  FMUL.FTZ R111, R2, R111 ;  /* 0x0000006f026f7220 */ /* 0x000fe20000410000 */
[----:B--2---:R-:W-:-:S06]  /*12a70*/  FSEL R105, R105, -INF , P4 ;  /* 0xff80000069697808 */ /* 0x004fcc0002000000 */
[----:B------:R2:W-:Y:S01]  /*12a80*/  MUFU.TANH R41, R67 ;  /* 0x0000004300297308 */ /* 0x0005e20000002400 */
[----:B------:R-:W-:Y:S01]  /*12a90*/  FMUL.FTZ R117, R2, R117 ;  /* 0x0000007502757220 */ /* 0x000fe20000410000 */
[----:B-1----:R-:W-:Y:S02]  /*12aa0*/  FSEL R131, R131, -INF , P1 ;  /* 0xff80000083837808 */ /* 0x002fe40000800000 */
[----:B--2---:R-:W-:-:S04]  /*12ab0*/  FSEL R67, R104, -INF , P3 ;  /* 0xff80000068437808 */ /* 0x004fc80001800000 */
[----:B------:R-:W1:Y:S01]  /*12ac0*/  MUFU.TANH R107, R107 ;  /* 0x0000006b006b7308 */ /* 0x000e620000002400 */
[----:B------:R-:W-:-:S07]  /*12ad0*/  FMNMX.FTZ R108, R67, R108, !PT ;  /* 0x0000006c436c7209 */ /* 0x000fce0007810000 */
[----:B------:R-:W-:Y:S01]  /*12ae0*/  MUFU.TANH R113, R113 ;  /* 0x0000007100717308 */ /* 0x000fe20000002400 */
[----:B------:R-:W-:Y:S01]  /*12af0*/  FMUL.FTZ R114, R2, R114 ;  /* 0x0000007202727220 */ /* 0x000fe20000410000 */
[----:B------:R-:W-:Y:S01]  /*12b00*/  ISETP.GT.AND P1, PT, R66, 0x29, PT ;  /* 0x000000294200780c */ /* 0x000fe20003f24270 */
[----:B------:R-:W-:Y:S01]  /*12b10*/  FMUL.FTZ R88, R2, R88 ;  /* 0x0000005802587220 */ /* 0x000fe20000410000 */
[----:B------:R-:W-:-:S04]  /*12b20*/  FMNMX.FTZ R108, R105, R108, !PT ;  /* 0x0000006c696c7209 */ /* 0x000fc80007810000 */
[----:B------:R-:W-:Y:S01]  /*12b30*/  MUFU.TANH R110, R110 ;  /* 0x0000006e006e7308 */ /* 0x000fe20000002400 */
[----:B------:R-:W-:Y:S01]  /*12b40*/  FMUL.FTZ R134, R2, R49 ;  /* 0x0000003102867220 */ /* 0x000fe20000410000 */
[----:B---3--:R-:W-:Y:S01]  /*12b50*/  FSEL R49, R132, -INF , P2 ;  /* 0xff80000084317808 */ /* 0x008fe20001000000 */
[----:B------:R-:W-:-:S05]  /*12b60*/  FMUL.FTZ R115, R2, R115 ;  /* 0x0000007302737220 */ /* 0x000fca0000410000 */
[----:B------:R-:W-:Y:S01]  /*12b70*/  MUFU.TANH R116, R116 ;  /* 0x0000007400747308 */ /* 0x000fe20000002400 */
[----:B------:R-:W-:Y:S01]  /*12b80*/  ISETP.GT.AND P2, PT, R66, 0x30, PT ;  /* 0x000000304200780c */ /* 0x000fe20003f44270 */
[----:B------:R-:W-:Y:S01]  /*12b90*/  FMUL.FTZ R89, R2, R89 ;  /* 0x0000005902597220 */ /* 0x000fe20000410000 */
[----:B0-----:R-:W-:Y:S02]  /*12ba0*/  FSEL R109, R109, -INF , P1 ;  /* 0xff8000006d6d7808 */ /* 0x001fe40000800000 */
[----:B------:R-:W-:-:S03]  /*12bb0*/  FMNMX.FTZ R108, R71, R108, !PT ;  /* 0x0000006c476c7209 */ /* 0x000fc60007810000 */
[----:B------:R-:W0:Y:S01]  /*12bc0*/  MUFU.TANH R111, R111 ;  /* 0x0000006f006f7308 */ /* 0x000e220000002400 */
[C---:B------:R-:W-:Y:S01]  /*12bd0*/  FMUL.FTZ R144, R2.reuse, R44 ;  /* 0x0000002c02907220 */ /* 0x040fe20000410000 */
[----:B------:R-:W-:Y:S01]  /*12be0*/  FMUL.FTZ R118, R2, R118 ;  /* 0x0000007602767220 */ /* 0x000fe20000410000 */
[----:B------:R-:W-:-:S05]  /*12bf0*/  VIADD R12, R12, 0x606 ;  /* 0x000006060c0c7836 */ /* 0x000fca0000000000 */
[----:B------:R-:W2:Y:S01]  /*12c00*/  MUFU.TANH R117, R117 ;  /* 0x0000007500757308 */ /* 0x000ea20000002400 */
[----:B------:R-:W-:Y:S01]  /*12c10*/  ISETP.GT.AND P3, PT, R66, 0x31, PT ;  /* 0x000000314200780c */ /* 0x000fe20003f64270 */
[C---:B------:R-:W-:Y:S01]  /*12c20*/  FMUL.FTZ R92, R2.reuse, R92 ;  /* 0x0000005c025c7220 */ /* 0x040fe20000410000 */
[----:B------:R-:W-:Y:S01]  /*12c30*/  FMNMX.FTZ R108, R109, R108, !PT ;  /* 0x0000006c6d6c7209 */ /* 0x000fe20007810000 */
[----:B------:R-:W-:-:S04]  /*12c40*/  FMUL.FTZ R69, R2, R69 ;  /* 0x0000004502457220 */ /* 0x000fc80000410000 */
[----:B------:R-:W-:Y:S01]  /*12c50*/  MUFU.TANH R114, R114 ;  /* 0x0000007200727308 */ /* 0x000fe20000002400 */
[C---:B------:R-:W-:Y:S01]  /*12c60*/  FMUL.FTZ R136, R2.reuse, R48 ;  /* 0x0000003002887220 */ /* 0x040fe20000410000 */
[----:B------:R-:W-:Y:S01]  /*12c70*/  FMUL.FTZ R14, R2, R85 ;  /* 0x00000055020e7220 */ /* 0x000fe20000410000 */
[----:B-1----:R-:W-:-:S05]  /*12c80*/  FSEL R107, R107, -INF , P4 ;  /* 0xff8000006b6b7808 */ /* 0x002fca0002000000 */
[----:B------:R-:W1:Y:S01]  /*12c90*/  MUFU.TANH R88, R88 ;  /* 0x0000005800587308 */ /* 0x000e620000002400 */
[C---:B------:R-:W-:Y:S01]  /*12ca0*/  FMUL.FTZ R119, R2.reuse, R119 ;  /* 0x0000007702777220 */ /* 0x040fe20000410000 */
[----:B------:R-:W-:Y:S01]  /*12cb0*/  FMUL.FTZ R85, R2, R87 ;  /* 0x0000005702557220 */ /* 0x000fe20000410000 */
[----:B------:R-:W-:-:S05]  /*12cc0*/  ISETP.GT.AND P4, PT, R66, 0x38, PT ;  /* 0x000000384200780c */ /* 0x000fca0003f84270 */
[----:B------:R3:W-:Y:S01]  /*12cd0*/  MUFU.TANH R44, R133 ;  /* 0x00000085002c7308 */ /* 0x0007e20000002400 */
[C---:B------:R-:W-:Y:S01]  /*12ce0*/  FMUL.FTZ R93, R2.reuse, R93 ;  /* 0x0000005d025d7220 */ /* 0x040fe20000410000 */
[----:B------:R-:W-:Y:S01]  /*12cf0*/  FMUL.FTZ R87, R2, R68 ;  /* 0x0000004402577220 */ /* 0x000fe20000410000 */
[----:B------:R-:W-:Y:S02]  /*12d00*/  R2UR UR6, R12 ;  /* 0x000000000c0672ca */ /* 0x000fe400000e0000 */
[----:B---3--:R-:W-:-:S03]  /*12d10*/  FSEL R133, R112, -INF , P2 ;  /* 0xff80000070857808 */ /* 0x008fc60001000000 */
[----:B------:R-:W3:Y:S01]  /*12d20*/  MUFU.TANH R115, R115 ;  /* 0x0000007300737308 */ /* 0x000ee20000002400 */
[----:B------:R-:W-:Y:S01]  /*12d30*/  FMUL.FTZ R68, R2, R52 ;  /* 0x0000003402447220 */ /* 0x000fe20000410000 */
[----:B------:R-:W-:-:S06]  /*12d40*/  FMNMX.FTZ R108, R133, R108, !PT ;  /* 0x0000006c856c7209 */ /* 0x000fcc0007810000 */
[----:B------:R-:W4:Y:S01]  /*12d50*/  MUFU.TANH R89, R89 ;  /* 0x0000005900597308 */ /* 0x000f220000002400 */
[C---:B------:R-:W-:Y:S01]  /*12d60*/  FMUL.FTZ R90, R2.reuse, R90 ;  /* 0x0000005a025a7220 */ /* 0x040fe20000410000 */
[----:B------:R-:W-:-:S06]  /*12d70*/  FMUL.FTZ R96, R2, R96 ;  /* 0x0000006002607220 */ /* 0x000fcc0000410000 */
[----:B------:R2:W-:Y:S01]  /*12d80*/  MUFU.TANH R48, R135 ;  /* 0x0000008700307308 */ /* 0x0005e20000002400 */
[----:B0-----:R-:W-:Y:S02]  /*12d90*/  FSEL R111, R111, -INF , P1 ;  /* 0xff8000006f6f7808 */ /* 0x001fe40000800000 */
[----:B--2---:R-:W-:-:S05]  /*12da0*/  FSEL R135, R113, -INF , P3 ;  /* 0xff80000071877808 */ /* 0x004fca0001800000 */
[----:B------:R-:W0:Y:S01]  /*12db0*/  MUFU.TANH R118, R118 ;  /* 0x0000007600767308 */ /* 0x000e220000002400 */
[----:B------:R-:W-:-:S07]  /*12dc0*/  FMNMX.FTZ R108, R135, R108, !PT ;  /* 0x0000006c876c7209 */ /* 0x000fce0007810000 */
[----:B------:R2:W-:Y:S01]  /*12dd0*/  MUFU.TANH R12, R69 ;  /* 0x00000045000c7308 */ /* 0x0005e20000002400 */
[----:B------:R-:W-:Y:S01]  /*12de0*/  FMUL.FTZ R91, R2, R91 ;  /* 0x0000005b025b7220 */ /* 0x000fe20000410000 */
[----:B------:R-:W-:-:S06]  /*12df0*/  ISETP.GT.AND P1, PT, R66, 0x40, PT ;  /* 0x000000404200780c */ /* 0x000fcc0003f24270 */
[----:B------:R-:W0:Y:S01]  /*12e00*/  MUFU.TANH R92, R92 ;  /* 0x0000005c005c7308 */ /* 0x000e220000002400 */
[----:B--2---:R-:W-:Y:S02]  /*12e10*/  FSEL R69, R110, -INF , P5 ;  /* 0xff8000006e457808 */ /* 0x004fe40002800000 */
[----:B------:R-:W-:-:S05]  /*12e20*/  ISETP.GT.AND P5, PT, R66, 0x39, PT ;  /* 0x000000394200780c */ /* 0x000fca0003fa4270 */
[----:B------:R2:W-:Y:S01]  /*12e30*/  MUFU.TANH R52, R137 ;  /* 0x0000008900347308 */ /* 0x0005e20000002400 */
[----:B------:R-:W-:Y:S01]  /*12e40*/  FSEL R117, R117, -INF , P5 ;  /* 0xff80000075757808 */ /* 0x000fe20002800000 */
[C---:B------:R-:W-:Y:S01]  /*12e50*/  FMUL.FTZ R97, R2.reuse, R97 ;  /* 0x0000006102617220 */ /* 0x040fe20000410000 */
[----:B------:R-:W-:Y:S01]  /*12e60*/  FMUL.FTZ R141, R2, R42 ;  /* 0x0000002a028d7220 */ /* 0x000fe20000410000 */
[----:B--2---:R-:W-:-:S04]  /*12e70*/  FSEL R137, R116, -INF , P4 ;  /* 0xff80000074897808 */ /* 0x004fc80002000000 */
[----:B------:R-:W2:Y:S01]  /*12e80*/  MUFU.TANH R119, R119 ;  /* 0x0000007700777308 */ /* 0x000ea20000002400 */
[----:B------:R-:W-:-:S07]  /*12e90*/  FMNMX.FTZ R108, R137, R108, !PT ;  /* 0x0000006c896c7209 */ /* 0x000fce0007810000 */
[----:B------:R-:W2:Y:S01]  /*12ea0*/  MUFU.TANH R93, R93 ;  /* 0x0000005d005d7308 */ /* 0x000ea20000002400 */
[----:B------:R-:W-:Y:S01]  /*12eb0*/  FMUL.FTZ R94, R2, R94 ;  /* 0x0000005e025e7220 */ /* 0x000fe20000410000 */
[----:B-1----:R-:W-:Y:S01]  /*12ec0*/  FSEL R143, R88, -INF , P1 ;  /* 0xff800000588f7808 */ /* 0x002fe20000800000 */
[----:B------:R-:W-:Y:S01]  /*12ed0*/  FMUL.FTZ R100, R2, R100 ;  /* 0x0000006402647220 */ /* 0x000fe20000410000 */
[----:B------:R-:W-:-:S04]  /*12ee0*/  FMNMX.FTZ R108, R117, R108, !PT ;  /* 0x0000006c756c7209 */ /* 0x000fc80007810000 */
[----:B------:R-:W-:Y:S01]  /*12ef0*/  MUFU.TANH R90, R90 ;  /* 0x0000005a005a7308 */ /* 0x000fe20000002400 */
[----:B---3--:R-:W-:Y:S01]  /*12f00*/  FSEL R115, R115, -INF , P3 ;  /* 0xff80000073737808 */ /* 0x008fe20001800000 */
[----:B------:R-:W-:-:S06]  /*12f10*/  FMUL.FTZ R95, R2, R95 ;  /* 0x0000005f025f7220 */ /* 0x000fcc0000410000 */
[----:B------:R1:W-:Y:S01]  /*12f20*/  MUFU.TANH R42, R87 ;  /* 0x00000057002a7308 */ /* 0x0003e20000002400 */
[----:B------:R-:W-:Y:S01]  /*12f30*/  ISETP.GT.AND P3, PT, R66, 0x48, PT ;  /* 0x000000484200780c */ /* 0x000fe20003f64270 */
[----:B------:R-:W-:Y:S01]  /*12f40*/  FMUL.FTZ R101, R2, R101 ;  /* 0x0000006502657220 */ /* 0x000fe20000410000 */
[----:B------:R-:W-:-:S05]  /*12f50*/  FMNMX.FTZ R108, R143, R108, !PT ;  /* 0x0000006c8f6c7209 */ /* 0x000fca0007810000 */
[----:B------:R-:W3:Y:S01]  /*12f60*/  MUFU.TANH R96, R96 ;  /* 0x0000006000607308 */ /* 0x000ee20000002400 */
[----:B-1----:R-:W-:Y:S02]  /*12f70*/  FSEL R87, R114, -INF , P2 ;  /* 0xff80000072577808 */ /* 0x002fe40001000000 */
[----:B------:R-:W-:-:S05]  /*12f80*/  ISETP.GT.AND P2, PT, R66, 0x41, PT ;  /* 0x000000414200780c */ /* 0x000fca0003f44270 */
[----:B------:R-:W1:Y:S01]  /*12f90*/  MUFU.TANH R91, R91 ;  /* 0x0000005b005b7308 */ /* 0x000e620000002400 */
[----:B----4-:R-:W-:Y:S01]  /*12fa0*/  FSEL R147, R89, -INF , P2 ;  /* 0xff80000059937808 */ /* 0x010fe20001000000 */
[----:B------:R-:W-:Y:S01]  /*12fb0*/  FMUL.FTZ R98, R2, R98 ;  /* 0x0000006202627220 */ /* 0x000fe20000410000 */
[----:B0-----:R-:W-:-:S05]  /*12fc0*/  FSEL R113, R118, -INF , P4 ;  /* 0xff80000076717808 */ /* 0x001fca0002000000 */
[----:B------:R-:W0:Y:S01]  /*12fd0*/  MUFU.TANH R97, R97 ;  /* 0x0000006100617308 */ /* 0x000e220000002400 */
[----:B------:R-:W-:Y:S01]  /*12fe0*/  ISETP.GT.AND P4, PT, R66, 0x49, PT ;  /* 0x000000494200780c */ /* 0x000fe20003f84270 */
[----:B------:R-:W-:Y:S01]  /*12ff0*/  FMUL.FTZ R72, R2, R72 ;  /* 0x0000004802487220 */ /* 0x000fe20000410000 */
[----:B------:R-:W-:Y:S02]  /*13000*/  FSEL R149, R92, -INF , P3 ;  /* 0xff8000005c957808 */ /* 0x000fe40001800000 */
[----:B------:R-:W-:-:S03]  /*13010*/  FMNMX.FTZ R108, R147, R108, !PT ;  /* 0x0000006c936c7209 */ /* 0x000fc60007810000 */
[----:B------:R-:W4:Y:S01]  /*13020*/  MUFU.TANH R94, R94 ;  /* 0x0000005e005e7308 */ /* 0x000f220000002400 */
[----:B--2---:R-:W-:Y:S01]  /*13030*/  FSEL R119, R119, -INF , P5 ;  /* 0xff80000077777808 */ /* 0x004fe20002800000 */
[----:B------:R-:W-:Y:S01]  /*13040*/  FMUL.FTZ R99, R2, R99 ;  /* 0x0000006302637220 */ /* 0x000fe20000410000 */
[----:B------:R-:W-:-:S05]  /*13050*/  ISETP.GT.AND P5, PT, R66, 0x50, PT ;  /* 0x000000504200780c */ /* 0x000fca0003fa4270 */
[----:B------:R-:W2:Y:S01]  /*13060*/  MUFU.TANH R100, R100 ;  /* 0x0000006400647308 */ /* 0x000ea20000002400 */
[----:B------:R-:W-:Y:S01]  /*13070*/  FSEL R151, R93, -INF , P4 ;  /* 0xff8000005d977808 */ /* 0x000fe20002000000 */
[----:B------:R-:W-:Y:S01]  /*13080*/  FMUL.FTZ R73, R2, R73 ;  /* 0x0000004902497220 */ /* 0x000fe20000410000 */
[----:B------:R-:W-:-:S05]  /*13090*/  FMNMX.FTZ R108, R149, R108, !PT ;  /* 0x0000006c956c7209 */ /* 0x000fca0007810000 */
[----:B------:R-:W2:Y:S01]  /*130a0*/  MUFU.TANH R95, R95 ;  /* 0x0000005f005f7308 */ /* 0x000ea20000002400 */
[----:B------:R-:W-:Y:S01]  /*130b0*/  FMUL.FTZ R102, R2, R102 ;  /* 0x0000006602667220 */ /* 0x000fe20000410000 */
[----:B---3--:R-:W-:-:S06]  /*130c0*/  FSEL R153, R96, -INF , P5 ;  /* 0xff80000060997808 */ /* 0x008fcc0002800000 */
[----:B------:R-:W3:Y:S01]  /*130d0*/  MUFU.TANH R101, R101 ;  /* 0x0000006500657308 */ /* 0x000ee20000002400 */
[----:B------:R-:W-:Y:S01]  /*130e0*/  FMNMX.FTZ R108, R151, R108, !PT ;  /* 0x0000006c976c7209 */ /* 0x000fe20007810000 */
[----:B------:R-:W-:Y:S01]  /*130f0*/  FMUL.FTZ R76, R2, R76 ;  /* 0x0000004c024c7220 */ /* 0x000fe20000410000 */
[----:B-1----:R-:W-:-:S05]  /*13100*/  FSEL R91, R91, -INF , P2 ;  /* 0xff8000005b5b7808 */ /* 0x002fca0001000000 */
[----:B------:R-:W1:Y:S01]  /*13110*/  MUFU.TANH R98, R98 ;  /* 0x0000006200627308 */ /* 0x000e620000002400 */
[----:B------:R-:W-:Y:S01]  /*13120*/  FMUL.FTZ R103, R2, R103 ;  /* 0x0000006702677220 */ /* 0x000fe20000410000 */
[----:B------:R-:W-:-:S06]  /*13130*/  ISETP.GT.AND P2, PT, R66, 0x58, PT ;  /* 0x000000584200780c */ /* 0x000fcc0003f44270 */
[----:B------:R0:W-:Y:S01]  /*13140*/  MUFU.TANH R104, R141 ;  /* 0x0000008d00687308 */ /* 0x0001e20000002400 */
[----:B------:R-:W-:Y:S01]  /*13150*/  FMNMX.FTZ R108, R153, R108, !PT ;  /* 0x0000006c996c7209 */ /* 0x000fe20007810000 */
[----:B------:R-:W-:-:S06]  /*13160*/  FMUL.FTZ R77, R2, R77 ;  /* 0x0000004d024d7220 */ /* 0x000fcc0000410000 */
[----:B------:R-:W1:Y:S01]  /*13170*/  MUFU.TANH R72, R72 ;  /* 0x0000004800487308 */ /* 0x000e620000002400 */
[----:B0-----:R-:W-:Y:S02]  /*13180*/  FSEL R141, R90, -INF , P1 ;  /* 0xff8000005a8d7808 */ /* 0x001fe40000800000 */
[----:B------:R-:W-:Y:S02]  /*13190*/  ISETP.GT.AND P1, PT, R66, 0x51, PT ;  /* 0x000000514200780c */ /* 0x000fe40003f24270 */
[----:B------:R-:W-:-:S03]  /*131a0*/  R2UR UR4, R6 ;  /* 0x00000000060472ca */ /* 0x000fc600000e0000 */
[----:B------:R-:W0:Y:S01]  /*131b0*/  MUFU.TANH R99, R99 ;  /* 0x0000006300637308 */ /* 0x000e220000002400 */
[----:B------:R-:W-:Y:S02]  /*131c0*/  FSEL R155, R97, -INF , P1 ;  /* 0xff800000619b7808 */ /* 0x000fe40000800000 */
[----:B------:R-:W-:-:S05]  /*131d0*/  R2UR UR5, R7 ;  /* 0x00000000070572ca */ /* 0x000fca00000e0000 */
[----:B------:R-:W0:Y:S01]  /*131e0*/  MUFU.TANH R73, R73 ;  /* 0x0000004900497308 */ /* 0x000e220000002400 */
[----:B----4-:R-:W-:Y:S01]  /*131f0*/  FSEL R145, R94, -INF , P3 ;  /* 0xff8000005e917808 */ /* 0x010fe20001800000 */
[----:B------:R-:W-:Y:S01]  /*13200*/  FMUL.FTZ R74, R2, R74 ;  /* 0x0000004a024a7220 */ /* 0x000fe20000410000 */
[----:B------:R-:W-:Y:S01]  /*13210*/  ISETP.GT.AND P3, PT, R66, 0x59, PT ;  /* 0x000000594200780c */ /* 0x000fe20003f64270 */
[----:B------:R-:W-:Y:S01]  /*13220*/  FMUL.FTZ R80, R2, R80 ;  /* 0x0000005002507220 */ /* 0x000fe20000410000 */
[----:B--2---:R-:W-:-:S03]  /*13230*/  FSEL R157, R100, -INF , P2 ;  /* 0xff800000649d7808 */ /* 0x004fc60001000000 */
[----:B------:R-:W2:Y:S01]  /*13240*/  MUFU.TANH R102, R102 ;  /* 0x0000006600667308 */ /* 0x000ea20000002400 */
[----:B------:R-:W-:Y:S01]  /*13250*/  FMNMX.FTZ R108, R155, R108, !PT ;  /* 0x0000006c9b6c7209 */ /* 0x000fe20007810000 */
[----:B------:R-:W-:Y:S01]  /*13260*/  FMUL.FTZ R75, R2, R75 ;  /* 0x0000004b024b7220 */ /* 0x000fe20000410000 */
[----:B------:R-:W-:-:S05]  /*13270*/  FSEL R95, R95, -INF , P4 ;  /* 0xff8000005f5f7808 */ /* 0x000fca0002000000 */
[----:B------:R-:W4:Y:S01]  /*13280*/  MUFU.TANH R76, R76 ;  /* 0x0000004c004c7308 */ /* 0x000f220000002400 */
[----:B------:R-:W-:Y:S01]  /*13290*/  ISETP.GT.AND P4, PT, R66, 0x60, PT ;  /* 0x000000604200780c */ /* 0x000fe20003f84270 */
[----:B------:R-:W-:Y:S01]  /*132a0*/  WARPGROUP.ARRIVE ;  /* 0x00000000000079c5 */ /* 0x000fe20000000000 */
[----:B---3--:R-:W-:Y:S01]  /*132b0*/  FSEL R159, R101, -INF , P3 ;  /* 0xff800000659f7808 */ /* 0x008fe20001800000 */
[----:B------:R-:W-:Y:S01]  /*132c0*/  FMUL.FTZ R81, R2, R81 ;  /* 0x0000005102517220 */ /* 0x000fe20000410000 */
[----:B------:R-:W-:-:S03]  /*132d0*/  FMNMX.FTZ R108, R157, R108, !PT ;  /* 0x0000006c9d6c7209 */ /* 0x000fc60007810000 */
[----:B------:R-:W3:Y:S01]  /*132e0*/  MUFU.TANH R103, R103 ;  /* 0x0000006700677308 */ /* 0x000ee20000002400 */
[----:B-1----:R-:W-:Y:S01]  /*132f0*/  FSEL R93, R98, -INF , P5 ;  /* 0xff800000625d7808 */ /* 0x002fe20002800000 */
[----:B------:R-:W-:Y:S01]  /*13300*/  FMUL.FTZ R78, R2, R78 ;  /* 0x0000004e024e7220 */ /* 0x000fe20000410000 */
[----:B------:R-:W-:Y:S01]  /*13310*/  ISETP.GT.AND P5, PT, R66, 0x61, PT ;  /* 0x000000614200780c */ /* 0x000fe20003fa4270 */
[----:B------:R-:W-:-:S04]  /*13320*/  FMUL.FTZ R84, R2, R84 ;  /* 0x0000005402547220 */ /* 0x000fc80000410000 */
[----:B------:R-:W1:Y:S01]  /*13330*/  MUFU.TANH R77, R77 ;  /* 0x0000004d004d7308 */ /* 0x000e620000002400 */
[----:B------:R-:W-:Y:S01]  /*13340*/  FSEL R161, R72, -INF , P4 ;  /* 0xff80000048a17808 */ /* 0x000fe20002000000 */
[----:B------:R-:W-:Y:S01]  /*13350*/  QGMMA.64x32x32.F32.E4M3.E4M3 R24, gdesc[UR4], R24, gsb0 ;  /* 0x00600000041879f3 */ /* 0x000fe20008000818 */
[----:B------:R-:W-:Y:S01]  /*13360*/  FMNMX.FTZ R108, R159, R108, !PT ;  /* 0x0000006c9f6c7209 */ /* 0x000fe20007810000 */
[----:B------:R-:W-:-:S04]  /*13370*/  FMUL.FTZ R79, R2, R79 ;  /* 0x0000004f024f7220 */ /* 0x000fc80000410000 */
[----:B------:R-:W1:Y:S01]  /*13380*/  MUFU.TANH R74, R74 ;  /* 0x0000004a004a7308 */ /* 0x000e620000002400 */
[----:B0-----:R-:W-:Y:S01]  /*13390*/  FSEL R99, R99, -INF , P1 ;  /* 0xff80000063637808 */ /* 0x001fe20000800000 */
[----:B------:R-:W-:Y:S01]  /*133a0*/  FMUL.FTZ R82, R2, R82 ;  /* 0x0000005202527220 */ /* 0x000fe20000410000 */
[----:B------:R-:W-:Y:S01]  /*133b0*/  ISETP.GT.AND P1, PT, R66, 0x68, PT ;  /* 0x000000684200780c */ /* 0x000fe20003f24270 */
[----:B------:R-:W-:-:S04]  /*133c0*/  FMUL.FTZ R56, R2, R56 ;  /* 0x0000003802387220 */ /* 0x000fc80000410000 */
[----:B------:R-:W0:Y:S01]  /*133d0*/  MUFU.TANH R80, R80 ;  /* 0x0000005000507308 */ /* 0x000e220000002400 */
[----:B------:R-:W-:Y:S01]  /*133e0*/  FSEL R163, R73, -INF , P5 ;  /* 0xff80000049a37808 */ /* 0x000fe20002800000 */
[C---:B------:R-:W-:Y:S01]  /*133f0*/  FMUL.FTZ R83, R2.reuse, R83 ;  /* 0x0000005302537220 */ /* 0x040fe20000410000 */
[----:B------:R-:W-:Y:S01]  /*13400*/  FMNMX.FTZ R108, R161, R108, !PT ;  /* 0x0000006ca16c7209 */ /* 0x000fe20007810000 */
[----:B------:R-:W-:-:S04]  /*13410*/  FMUL.FTZ R57, R2, R57 ;  /* 0x0000003902397220 */ /* 0x000fc80000410000 */
[----:B------:R-:W0:Y:S01]  /*13420*/  MUFU.TANH R75, R75 ;  /* 0x0000004b004b7308 */ /* 0x000e220000002400 */
[----:B--2---:R-:W-:Y:S01]  /*13430*/  FSEL R97, R102, -INF , P2 ;  /* 0xff80000066617808 */ /* 0x004fe20001000000 */
[----:B------:R-:W-:Y:S01]  /*13440*/  FMUL.FTZ R60, R2, R60 ;  /* 0x0000003c023c7220 */ /* 0x000fe20000410000 */
[----:B------:R-:W-:Y:S01]  /*13450*/  ISETP.GT.AND P2, PT, R66, 0x69, PT ;  /* 0x000000694200780c */ /* 0x000fe20003f44270 */
[----:B------:R-:W-:-:S04]  /*13460*/  FMUL.FTZ R61, R2, R61 ;  /* 0x0000003d023d7220 */ /* 0x000fc80000410000 */
[----:B------:R-:W2:Y:S01]  /*13470*/  MUFU.TANH R81, R81 ;  /* 0x0000005100517308 */ /* 0x000ea20000002400 */
[----:B----4-:R-:W-:Y:S01]  /*13480*/  FSEL R165, R76, -INF , P1 ;  /* 0xff8000004ca57808 */ /* 0x010fe20000800000 */
[C---:B------:R-:W-:Y:S01]  /*13490*/  FMUL.FTZ R58, R2.reuse, R58 ;  /* 0x0000003a023a7220 */ /* 0x040fe20000410000 */
[----:B------:R-:W-:Y:S01]  /*134a0*/  FMNMX.FTZ R108, R163, R108, !PT ;  /* 0x0000006ca36c7209 */ /* 0x000fe20007810000 */
[----:B------:R-:W-:-:S04]  /*134b0*/  FMUL.FTZ R64, R2, R64 ;  /* 0x0000004002407220 */ /* 0x000fc80000410000 */
[----:B------:R-:W4:Y:S01]  /*134c0*/  MUFU.TANH R78, R78 ;  /* 0x0000004e004e7308 */ /* 0x000f220000002400 */
[----:B---3--:R-:W-:Y:S01]  /*134d0*/  FSEL R103, R103, -INF , P3 ;  /* 0xff80000067677808 */ /* 0x008fe20001800000 */
[----:B------:R-:W-:Y:S01]  /*134e0*/  FMUL.FTZ R59, R2, R59 ;  /* 0x0000003b023b7220 */ /* 0x000fe20000410000 */
[----:B------:R-:W-:-:S05]  /*134f0*/  ISETP.GT.AND P3, PT, R66, 0x70, PT ;  /* 0x000000704200780c */ /* 0x000fca0003f64270 */
[----:B------:R-:W-:Y:S01]  /*13500*/  MUFU.TANH R15, R15 ;  /* 0x0000000f000f7308 */ /* 0x000fe20000002400 */
[----:B-1----:R-:W-:Y:S01]  /*13510*/  FSEL R77, R77, -INF , P2 ;  /* 0xff8000004d4d7808 */ /* 0x002fe20001000000 */
[C---:B------:R-:W-:Y:S01]  /*13520*/  FMUL.FTZ R65, R2.reuse, R65 ;  /* 0x0000004102417220 */ /* 0x040fe20000410000 */
[----:B------:R-:W-:Y:S01]  /*13530*/  FMNMX.FTZ R108, R165, R108, !PT ;  /* 0x0000006ca56c7209 */ /* 0x000fe20007810000 */
[C---:B------:R-:W-:Y:S01]  /*13540*/  FMUL.FTZ R62, R2.reuse, R62 ;  /* 0x0000003e023e7220 */ /* 0x040fe20000410000 */
[C---:B------:R-:W-:Y:S01]  /*13550*/  FMUL.FTZ R63, R2.reuse, R63 ;  /* 0x0000003f023f7220 */ /* 0x040fe20000410000 */
[C---:B------:R-:W-:Y:S01]  /*13560*/  FMUL.FTZ R55, R2.reuse, R55 ;  /* 0x0000003702377220 */ /* 0x040fe20000410000 */
[----:B------:R-:W-:Y:S01]  /*13570*/  FMUL.FTZ R54, R2, R54 ;  /* 0x0000003602367220 */ /* 0x000fe20000410000 */
[----:B------:R-:W1:Y:S01]  /*13580*/  MUFU.TANH R84, R84 ;  /* 0x0000005400547308 */ /* 0x000e620000002400 */
[----:B------:R-:W-:Y:S01]  /*13590*/  FSEL R101, R74, -INF , P4 ;  /* 0xff8000004a657808 */ /* 0x000fe20002000000 */
[----:B------:R-:W-:-:S06]  /*135a0*/  ULDC UR4, c[0x0][0x988] ;  /* 0x0002620000047ab9 */ /* 0x000fcc0000000800 */
[----:B------:R-:W3:Y:S01]  /*135b0*/  MUFU.TANH R79, R79 ;  /* 0x0000004f004f7308 */ /* 0x000ee20000002400 */
[----:B------:R-:W-:Y:S02]  /*135c0*/  ISETP.GT.AND P4, PT, R66, 0x71, PT ;  /* 0x000000714200780c */ /* 0x000fe40003f84270 */
[----:B0-----:R-:W-:-:S05]  /*135d0*/  FSEL R169, R80, -INF , P3 ;  /* 0xff80000050a97808 */ /* 0x001fca0001800000 */
[----:B------:R-:W0:Y:S01]  /*135e0*/  MUFU.TANH R14, R14 ;  /* 0x0000000e000e7308 */ /* 0x000e220000002400 */
[----:B------:R-:W-:Y:S02]  /*135f0*/  FMNMX.FTZ R108, R77, R108, !PT ;  /* 0x0000006c4d6c7209 */ /* 0x000fe40007810000 */
[----:B------:R-:W-:-:S05]  /*13600*/  FSEL R75, R75, -INF , P5 ;  /* 0xff8000004b4b7808 */ /* 0x000fca0002800000 */
[----:B------:R-:W0:Y:S01]  /*13610*/  MUFU.TANH R82, R82 ;  /* 0x0000005200527308 */ /* 0x000e220000002400 */
[----:B------:R-:W-:Y:S02]  /*13620*/  ISETP.GT.AND P5, PT, R66, 0x78, PT ;  /* 0x000000784200780c */ /* 0x000fe40003fa4270 */
[----:B--2---:R-:W-:-:S05]  /*13630*/  FSEL R81, R81, -INF , P4 ;  /* 0xff80000051517808 */ /* 0x004fca0002000000 */
[----:B------:R-:W2:Y:S01]  /*13640*/  MUFU.TANH R56, R56 ;  /* 0x0000003800387308 */ /* 0x000ea20000002400 */
[----:B------:R-:W-:Y:S02]  /*13650*/  FMNMX.FTZ R108, R169, R108, !PT ;  /* 0x0000006ca96c7209 */ /* 0x000fe40007810000 */
[----:B----4-:R-:W-:-:S05]  /*13660*/  FSEL R73, R78, -INF , P1 ;  /* 0xff8000004e497808 */ /* 0x010fca0000800000 */
[----:B------:R-:W4:Y:S01]  /*13670*/  MUFU.TANH R83, R83 ;  /* 0x0000005300537308 */ /* 0x000f220000002400 */
[----:B------:R-:W-:Y:S02]  /*13680*/  ISETP.GT.AND P1, PT, R66, 0x79, PT ;  /* 0x000000794200780c */ /* 0x000fe40003f24270 */
[----:B-1----:R-:W-:-:S05]  /*13690*/  FSEL R171, R84, -INF , P5 ;  /* 0xff80000054ab7808 */ /* 0x002fca0002800000 */
[----:B------:R-:W1:Y:S01]  /*136a0*/  MUFU.TANH R57, R57 ;  /* 0x0000003900397308 */ /* 0x000e620000002400 */
[----:B------:R-:W-:Y:S02]  /*136b0*/  FMNMX.FTZ R108, R81, R108, !PT ;  /* 0x0000006c516c7209 */ /* 0x000fe40007810000 */
[----:B---3--:R-:W-:-:S05]  /*136c0*/  FSEL R79, R79, -INF , P2 ;  /* 0xff8000004f4f7808 */ /* 0x008fca0001000000 */
[----:B------:R-:W3:Y:S01]  /*136d0*/  MUFU.TANH R60, R60 ;  /* 0x0000003c003c7308 */ /* 0x000ee20000002400 */
[----:B------:R-:W-:Y:S02]  /*136e0*/  ISETP.GT.AND P2, PT, R66, 0x80, PT ;  /* 0x000000804200780c */ /* 0x000fe40003f44270 */
[----:B0-----:R-:W-:Y:S02]  /*136f0*/  FSEL R175, R14, -INF , P1 ;  /* 0xff8000000eaf7808 */ /* 0x001fe40000800000 */
[----:B------:R-:W-:-:S03]  /*13700*/  FMNMX.FTZ R108, R171, R108, !PT ;  /* 0x0000006cab6c7209 */ /* 0x000fc60007810000 */
[----:B------:R-:W0:Y:S01]  /*13710*/  MUFU.TANH R85, R85 ;  /* 0x0000005500557308 */ /* 0x000e220000002400 */
[----:B------:R-:W-:Y:S02]  /*13720*/  FSEL R167, R82, -INF , P3 ;  /* 0xff80000052a77808 */ /* 0x000fe40001800000 */
[----:B------:R-:W-:-:S05]  /*13730*/  ISETP.GT.AND P3, PT, R66, 0x81, PT ;  /* 0x000000814200780c */ /* 0x000fca0003f64270 */
[----:B------:R-:W0:Y:S01]  /*13740*/  MUFU.TANH R61, R61 ;  /* 0x0000003d003d7308 */ /* 0x000e220000002400 */
[----:B--2---:R-:W-:Y:S02]  /*13750*/  FSEL R177, R56, -INF , P2 ;  /* 0xff80000038b17808 */ /* 0x004fe40001000000 */
[----:B------:R-:W-:-:S05]  /*13760*/  FMNMX.FTZ R108, R175, R108, !PT ;  /* 0x0000006caf6c7209 */ /* 0x000fca0007810000 */
[----:B------:R-:W2:Y:S01]  /*13770*/  MUFU.TANH R58, R58 ;  /* 0x0000003a003a7308 */ /* 0x000ea20000002400 */
[----:B----4-:R-:W-:Y:S02]  /*13780*/  FSEL R83, R83, -INF , P4 ;  /* 0xff80000053537808 */ /* 0x010fe40002000000 */
[----:B------:R-:W-:-:S05]  /*13790*/  ISETP.GT.AND P4, PT, R66, 0x88, PT ;  /* 0x000000884200780c */ /* 0x000fca0003f84270 */
[----:B------:R-:W-:Y:S01]  /*137a0*/  MUFU.TANH R64, R64 ;  /* 0x0000004000407308 */ /* 0x000fe20000002400 */
[----:B-1----:R-:W-:Y:S02]  /*137b0*/  FSEL R179, R57, -INF , P3 ;  /* 0xff80000039b37808 */ /* 0x002fe40001800000 */
[----:B------:R-:W-:-:S05]  /*137c0*/  FMNMX.FTZ R108, R177, R108, !PT ;  /* 0x0000006cb16c7209 */ /* 0x000fca0007810000 */
[----:B------:R-:W1:Y:S01]  /*137d0*/  MUFU.TANH R59, R59 ;  /* 0x0000003b003b7308 */ /* 0x000e620000002400 */
[----:B------:R-:W-:Y:S02]  /*137e0*/  FSEL R15, R15, -INF , P5 ;  /* 0xff8000000f0f7808 */ /* 0x000fe40002800000 */
[----:B------:R-:W-:-:S05]  /*137f0*/  ISETP.GT.AND P5, PT, R66, 0x89, PT ;  /* 0x000000894200780c */ /* 0x000fca0003fa4270 */
[----:B------:R-:W4:Y:S01]  /*13800*/  MUFU.TANH R65, R65 ;  /* 0x0000004100417308 */ /* 0x000f220000002400 */
[----:B---3--:R-:W-:Y:S02]  /*13810*/  FSEL R181, R60, -INF , P4 ;  /* 0xff8000003cb57808 */ /* 0x008fe40002000000 */
[----:B------:R-:W-:-:S05]  /*13820*/  FMNMX.FTZ R108, R179, R108, !PT ;  /* 0x0000006cb36c7209 */ /* 0x000fca0007810000 */
[----:B------:R-:W3:Y:S01]  /*13830*/  MUFU.TANH R62, R62 ;  /* 0x0000003e003e7308 */ /* 0x000ee20000002400 */
[----:B0-----:R-:W-:Y:S02]  /*13840*/  FSEL R85, R85, -INF , P1 ;  /* 0xff80000055557808 */ /* 0x001fe40000800000 */
[----:B------:R-:W-:Y:S02]  /*13850*/  ISETP.GT.AND P1, PT, R66, 0x90, PT ;  /* 0x000000904200780c */ /* 0x000fe40003f24270 */
[----:B------:R-:W-:-:S03]  /*13860*/  FSEL R61, R61, -INF , P5 ;  /* 0xff8000003d3d7808 */ /* 0x000fc60002800000 */
[----:B------:R-:W0:Y:S01]  /*13870*/  MUFU.TANH R63, R63 ;  /* 0x0000003f003f7308 */ /* 0x000e220000002400 */
[----:B------:R-:W-:Y:S02]  /*13880*/  FMNMX.FTZ R108, R181, R108, !PT ;  /* 0x0000006cb56c7209 */ /* 0x000fe40007810000 */
[----:B--2---:R-:W-:Y:S02]  /*13890*/  FSEL R173, R58, -INF , P2 ;  /* 0xff8000003aad7808 */ /* 0x004fe40001000000 */
[C---:B------:R-:W-:Y:S02]  /*138a0*/  ISETP.GT.AND P2, PT, R66.reuse, 0x91, PT ;  /* 0x000000914200780c */ /* 0x040fe40003f44270 */
[----:B------:R-:W-:Y:S01]  /*138b0*/  FMNMX.FTZ R108, R61, R108, !PT ;  /* 0x0000006c3d6c7209 */ /* 0x000fe20007810000 */
[----:B------:R2:W-:Y:S01]  /*138c0*/  MUFU.TANH R197, R55 ;  /* 0x0000003700c57308 */ /* 0x0005e20000002400 */
[----:B-1----:R-:W-:Y:S02]  /*138d0*/  FSEL R59, R59, -INF , P3 ;  /* 0xff8000003b3b7808 */ /* 0x002fe40001800000 */
[----:B------:R-:W-:-:S02]  /*138e0*/  ISETP.GT.AND P3, PT, R66, 0x98, PT ;  /* 0x000000984200780c */ /* 0x000fc40003f64270 */
[----:B----4-:R-:W-:Y:S02]  /*138f0*/  FSEL R65, R65, -INF , P2 ;  /* 0xff80000041417808 */ /* 0x010fe40001000000 */
[----:B--2---:R-:W-:Y:S01]  /*13900*/  FSEL R55, R64, -INF , P1 ;  /* 0xff80000040377808 */ /* 0x004fe20000800000 */
[----:B------:R-:W1:Y:S03]  /*13910*/  MUFU.TANH R106, R144 ;  /* 0x00000090006a7308 */ /* 0x000e660000002400 */
[----:B------:R-:W-:Y:S02]  /*13920*/  FMNMX.FTZ R108, R55, R108, !PT ;  /* 0x0000006c376c7209 */ /* 0x000fe40007810000 */
[----:B---3--:R-:W-:Y:S02]  /*13930*/  FSEL R57, R62, -INF , P4 ;  /* 0xff8000003e397808 */ /* 0x008fe40002000000 */
[----:B------:R-:W-:-:S02]  /*13940*/  ISETP.GT.AND P4, PT, R66, 0x99, PT ;  /* 0x000000994200780c */ /* 0x000fc40003f84270 */
[----:B------:R-:W-:Y:S02]  /*13950*/  FSEL R215, R42, -INF , P3 ;  /* 0xff8000002ad77808 */ /* 0x000fe40001800000 */
[----:B------:R-:W-:Y:S01]  /*13960*/  FMNMX.FTZ R108, R65, R108, !PT ;  /* 0x0000006c416c7209 */ /* 0x000fe20007810000 */
[----:B------:R-:W2:Y:S01]  /*13970*/  MUFU.TANH R88, R142 ;  /* 0x0000008e00587308 */ /* 0x000ea20000002400 */
[----:B0-----:R-:W-:Y:S02]  /*13980*/  FSEL R63, R63, -INF , P5 ;  /* 0xff8000003f3f7808 */ /* 0x001fe40002800000 */
[----:B------:R-:W-:Y:S02]  /*13990*/  ISETP.GT.AND P5, PT, R66, 0xa0, PT ;  /* 0x000000a04200780c */ /* 0x000fe40003fa4270 */
[----:B------:R-:W-:Y:S02]  /*139a0*/  FSEL R219, R12, -INF , P4 ;  /* 0xff8000000cdb7808 */ /* 0x000fe40002000000 */
[----:B------:R-:W-:Y:S01]  /*139b0*/  FMNMX.FTZ R108, R215, R108, !PT ;  /* 0x0000006cd76c7209 */ /* 0x000fe20007810000 */
[----:B------:R-:W-:-:S02]  /*139c0*/  WARPGROUP.DEPBAR.LE gsb0, 0x0 ;  /* 0x00008000000079c5 */ /* 0x000fc40000010000 */
[----:B------:R-:W-:Y:S01]  /*139d0*/  FMUL.FTZ R195, R2, R25 ;  /* 0x0000001902c37220 */ /* 0x000fe20000410000 */
[----:B------:R-:W0:Y:S01]  /*139e0*/  MUFU.TANH R136, R136 ;  /* 0x0000008800887308 */ /* 0x000e220000002400 */
[----:B------:R-:W-:Y:S02]  /*139f0*/  FSEL R25, R40, -INF , P1 ;  /* 0xff80000028197808 */ /* 0x000fe40000800000 */
[----:B------:R-:W-:Y:S02]  /*13a00*/  ISETP.GT.AND P1, PT, R66, 0xa1, PT ;  /* 0x000000a14200780c */ /* 0x000fe40003f24270 */
[----:B------:R-:W-:Y:S02]  /*13a10*/  FSEL R221, R48, -INF , P5 ;  /* 0xff80000030dd7808 */ /* 0x000fe40002800000 */
[----:B------:R-:W-:Y:S01]  /*13a20*/  FMNMX.FTZ R108, R219, R108, !PT ;  /* 0x0000006cdb6c7209 */ /* 0x000fe20007810000 */
[----:B------:R-:W3:Y:S01]  /*13a30*/  MUFU.TANH R185, R185 ;  /* 0x000000b900b97308 */ /* 0x000ee20000002400 */
[----:B------:R-:W-:Y:S01]  /*13a40*/  FSEL R41, R41, -INF , P2 ;  /* 0xff80000029297808 */ /* 0x000fe20001000000 */
[----:B------:R-:W-:Y:S01]  /*13a50*/  FMUL.FTZ R227, R2, R24 ;  /* 0x0000001802e37220 */ /* 0x000fe20000410000 */
[----:B------:R-:W-:-:S02]  /*13a60*/  ISETP.GT.AND P2, PT, R66, 0xa8, PT ;  /* 0x000000a84200780c */ /* 0x000fc40003f44270 */
[----:B------:R-:W-:Y:S02]  /*13a70*/  FSEL R217, R52, -INF , P1 ;  /* 0xff80000034d97808 */ /* 0x000fe40000800000 */
[----:B------:R-:W-:Y:S01]  /*13a80*/  FMNMX.FTZ R108, R221, R108, !PT ;  /* 0x0000006cdd6c7209 */ /* 0x000fe20007810000 */
[----:B------:R-:W4:Y:S01]  /*13a90*/  MUFU.TANH R134, R134 ;  /* 0x0000008600867308 */ /* 0x000f220000002400 */
[----:B------:R-:W-:Y:S01]  /*13aa0*/  FMUL.FTZ R24, R2, R27 ;  /* 0x0000001b02187220 */ /* 0x000fe20000410000 */
[----:B------:R-:W-:Y:S02]  /*13ab0*/  FSEL R27, R44, -INF , P3 ;  /* 0xff8000002c1b7808 */ /* 0x000fe40001800000 */
[----:B------:R-:W-:Y:S02]  /*13ac0*/  ISETP.GT.AND P3, PT, R66, 0xa9, PT ;  /* 0x000000a94200780c */ /* 0x000fe40003f64270 */
[----:B-1----:R-:W-:Y:S02]  /*13ad0*/  FSEL R223, R106, -INF , P2 ;  /* 0xff8000006adf7808 */ /* 0x002fe40001000000 */
[----:B------:R-:W1:Y:S01]  /*13ae0*/  MUFU.TANH R187, R187 ;  /* 0x000000bb00bb7308 */ /* 0x000e620000002400 */
[----:B------:R-:W-:-:S02]  /*13af0*/  FMNMX.FTZ R108, R217, R108, !PT ;  /* 0x0000006cd96c7209 */ /* 0x000fc40007810000 */
[----:B------:R-:W-:-:S05]  /*13b00*/  FSEL R183, R46, -INF , P4 ;  /* 0xff8000002eb77808 */ /* 0x000fca0002000000 */
[----:B------:R-:W1:Y:S01]  /*13b10*/  MUFU.TANH R68, R68 ;  /* 0x0000004400447308 */ /* 0x000e620000002400 */
[----:B------:R-:W-:Y:S02]  /*13b20*/  ISETP.GT.AND P4, PT, R66, 0xb0, PT ;  /* 0x000000b04200780c */ /* 0x000fe40003f84270 */
[----:B--2---:R-:W-:Y:S02]  /*13b30*/  FSEL R225, R88, -INF , P3 ;  /* 0xff80000058e17808 */ /* 0x004fe40001800000 */
[----:B------:R-:W-:-:S03]  /*13b40*/  FMNMX.FTZ R108, R223, R108, !PT ;  /* 0x0000006cdf6c7209 */ /* 0x000fc60007810000 */
[----:B------:R-:W2:Y:S01]  /*13b50*/  MUFU.TANH R140, R140 ;  /* 0x0000008c008c7308 */ /* 0x000ea20000002400 */
[----:B------:R-:W-:Y:S01]  /*13b60*/  FMUL.FTZ R12, R2, R29 ;  /* 0x0000001d020c7220 */ /* 0x000fe20000410000 */
[----:B------:R-:W-:-:S06]  /*13b70*/  FSEL R29, R104, -INF , P5 ;  /* 0xff800000681d7808 */ /* 0x000fcc0002800000 */
[----:B------:R-:W2:Y:S01]  /*13b80*/  MUFU.TANH R50, R50 ;  /* 0x0000003200327308 */ /* 0x000ea20000002400 */
[----:B------:R-:W-:Y:S01]  /*13b90*/  ISETP.GT.AND P5, PT, R66, 0xb1, PT ;  /* 0x000000b14200780c */ /* 0x000fe20003fa4270 */
[----:B------:R-:W-:Y:S01]  /*13ba0*/  FMUL.FTZ R28, R2, R28 ;  /* 0x0000001c021c7220 */ /* 0x000fe20000410000 */
[----:B0-----:R-:W-:Y:S02]  /*13bb0*/  FSEL R42, R136, -INF , P4 ;  /* 0xff800000882a7808 */ /* 0x001fe40002000000 */
[----:B------:R-:W-:-:S03]  /*13bc0*/  FMNMX.FTZ R89, R225, R108, !PT ;  /* 0x0000006ce1597209 */ /* 0x000fc60007810000 */
[----:B------:R-:W0:Y:S01]  /*13bd0*/  MUFU.TANH R86, R86 ;  /* 0x0000005600567308 */ /* 0x000e220000002400 */
[----:B---3--:R-:W-:Y:S02]  /*13be0*/  FSEL R185, R185, -INF , P1 ;  /* 0xff800000b9b97808 */ /* 0x008fe40000800000 */
[----:B------:R-:W-:-:S05]  /*13bf0*/  ISETP.GT.AND P1, PT, R66, 0xb8, PT ;  /* 0x000000b84200780c */ /* 0x000fca0003f24270 */
[----:B------:R-:W3:Y:S01]  /*13c00*/  MUFU.TANH R227, R227 ;  /* 0x000000e300e37308 */ /* 0x000ee20000002400 */
[----:B----4-:R-:W-:Y:S02]  /*13c10*/  FSEL R40, R134, -INF , P5 ;  /* 0xff80000086287808 */ /* 0x010fe40002800000 */
[----:B------:R-:W-:-:S05]  /*13c20*/  FMNMX.FTZ R89, R42, R89, !PT ;  /* 0x000000592a597209 */ /* 0x000fca0007810000 */
[----:B------:R-:W4:Y:S01]  /*13c30*/  MUFU.TANH R70, R70 ;  /* 0x0000004600467308 */ /* 0x000f220000002400 */
[----:B-1----:R-:W-:Y:S01]  /*13c40*/  FSEL R187, R187, -INF , P2 ;  /* 0xff800000bbbb7808 */ /* 0x002fe20001000000 */
[----:B------:R-:W-:Y:S01]  /*13c50*/  FMUL.FTZ R14, R2, R26 ;  /* 0x0000001a020e7220 */ /* 0x000fe20000410000 */
[----:B------:R-:W-:-:S05]  /*13c60*/  ISETP.GT.AND P2, PT, R66, 0xb9, PT ;  /* 0x000000b94200780c */ /* 0x000fca0003f44270 */
[----:B------:R-:W1:Y:S01]  /*13c70*/  MUFU.TANH R195, R195 ;  /* 0x000000c300c37308 */ /* 0x000e620000002400 */
[----:B------:R-:W-:Y:S01]  /*13c80*/  FSEL R237, R68, -INF , P1 ;  /* 0xff80000044ed7808 */ /* 0x000fe20000800000 */
[----:B------:R-:W-:Y:S01]  /*13c90*/  FMUL.FTZ R32, R2, R32 ;  /* 0x0000002002207220 */ /* 0x000fe20000410000 */
[----:B------:R-:W-:-:S05]  /*13ca0*/  FMNMX.FTZ R44, R40, R89, !PT ;  /* 0x00000059282c7209 */ /* 0x000fca0007810000 */
[----:B------:R-:W1:Y:S01]  /*13cb0*/  MUFU.TANH R54, R54 ;  /* 0x0000003600367308 */ /* 0x000e620000002400 */
[----:B--2---:R-:W-:Y:S01]  /*13cc0*/  FSEL R189, R140, -INF , P3 ;  /* 0xff8000008cbd7808 */ /* 0x004fe20001800000 */
[----:B------:R-:W-:Y:S01]  /*13cd0*/  FMUL.FTZ R26, R2, R33 ;  /* 0x00000021021a7220 */ /* 0x000fe20000410000 */
[----:B------:R-:W-:-:S05]  /*13ce0*/  ISETP.GT.AND P3, PT, R66, 0xc0, PT ;  /* 0x000000c04200780c */ /* 0x000fca0003f64270 */
[----:B------:R-:W2:Y:S01]  /*13cf0*/  MUFU.TANH R28, R28 ;  /* 0x0000001c001c7308 */ /* 0x000ea20000002400 */
[----:B------:R-:W-:Y:S02]  /*13d00*/  FSEL R233, R50, -INF , P2 ;  /* 0xff80000032e97808 */ /* 0x000fe40001000000 */
[----:B------:R-:W-:Y:S01]  /*13d10*/  FMNMX.FTZ R44, R237, R44, !PT ;  /* 0x0000002ced2c7209 */ /* 0x000fe20007810000 */
[----:B------:R-:W-:-:S04]  /*13d20*/  FMUL.FTZ R36, R2, R36 ;  /* 0x0000002402247220 */ /* 0x000fc80000410000 */
[----:B------:R-:W2:Y:S01]  /*13d30*/  MUFU.TANH R12, R12 ;  /* 0x0000000c000c7308 */ /* 0x000ea20000002400 */
[----:B0-----:R-:W-:Y:S01]  /*13d40*/  FSEL R191, R86, -INF , P4 ;  /* 0xff80000056bf7808 */ /* 0x001fe20002000000 */
[----:B------:R-:W-:Y:S01]  /*13d50*/  FMUL.FTZ R30, R2, R30 ;  /* 0x0000001e021e7220 */ /* 0x000fe20000410000 */
[----:B------:R-:W-:Y:S02]  /*13d60*/  ISETP.GT.AND P4, PT, R66, 0xc1, PT ;  /* 0x000000c14200780c */ /* 0x000fe40003f84270 */
[----:B---3--:R-:W-:-:S03]  /*13d70*/  FSEL R227, R227, -INF , P3 ;  /* 0xff800000e3e37808 */ /* 0x008fc60001800000 */
[----:B------:R-:W0:Y:S01]  /*13d80*/  MUFU.TANH R14, R14 ;  /* 0x0000000e000e7308 */ /* 0x000e220000002400 */
[----:B------:R-:W-:Y:S02]  /*13d90*/  FMNMX.FTZ R44, R233, R44, !PT ;  /* 0x0000002ce92c7209 */ /* 0x000fe40007810000 */
[----:B----4-:R-:W-:-:S05]  /*13da0*/  FSEL R193, R70, -INF , P5 ;  /* 0xff80000046c17808 */ /* 0x010fca0002800000 */
[----:B------:R-:W-:Y:S01]  /*13db0*/  MUFU.TANH R24, R24 ;  /* 0x0000001800187308 */ /* 0x000fe20000002400 */
[----:B------:R-:W-:Y:S02]  /*13dc0*/  ISETP.GT.AND P5, PT, R66, 0xc8, PT ;  /* 0x000000c84200780c */ /* 0x000fe40003fa4270 */
[----:B-1----:R-:W-:-:S05]  /*13dd0*/  FSEL R195, R195, -INF , P4 ;  /* 0xff800000c3c37808 */ /* 0x002fca0002000000 */
[----:B------:R-:W1:Y:S01]  /*13de0*/  MUFU.TANH R32, R32 ;  /* 0x0000002000207308 */ /* 0x000e620000002400 */
[----:B------:R-:W-:Y:S01]  /*13df0*/  FMNMX.FTZ R46, R227, R44, !PT ;  /* 0x0000002ce32e7209 */ /* 0x000fe20007810000 */
[----:B------:R-:W-:Y:S01]  /*13e00*/  FMUL.FTZ R44, R2, R37 ;  /* 0x00000025022c7220 */ /* 0x000fe20000410000 */
[----:B------:R-:W-:-:S05]  /*13e10*/  FSEL R33, R54, -INF , P1 ;  /* 0xff80000036217808 */ /* 0x000fca0000800000 */
[----:B------:R-:W3:Y:S01]  /*13e20*/  MUFU.TANH R26, R26 ;  /* 0x0000001a001a7308 */ /* 0x000ee20000002400 */
[----:B------:R-:W-:Y:S02]  /*13e30*/  ISETP.GT.AND P1, PT, R66, 0xc9, PT ;  /* 0x000000c94200780c */ /* 0x000fe40003f24270 */
[----:B--2---:R-:W-:-:S05]  /*13e40*/  FSEL R213, R28, -INF , P5 ;  /* 0xff8000001cd57808 */ /* 0x004fca0002800000 */
[----:B------:R-:W2:Y:S01]  /*13e50*/  MUFU.TANH R36, R36 ;  /* 0x0000002400247308 */ /* 0x000ea20000002400 */
[----:B------:R-:W-:Y:S02]  /*13e60*/  FMNMX.FTZ R46, R195, R46, !PT ;  /* 0x0000002ec32e7209 */ /* 0x000fe40007810000 */
[----:B------:R-:W-:-:S05]  /*13e70*/  FSEL R197, R197, -INF , P2 ;  /* 0xff800000c5c57808 */ /* 0x000fca0001000000 */
[----:B------:R-:W4:Y:S01]  /*13e80*/  MUFU.TANH R30, R30 ;  /* 0x0000001e001e7308 */ /* 0x000f220000002400 */
[----:B------:R-:W-:Y:S02]  /*13e90*/  ISETP.GT.AND P2, PT, R66, 0xd0, PT ;  /* 0x000000d04200780c */ /* 0x000fe40003f44270 */
[----:B------:R-:W-:Y:S02]  /*13ea0*/  FSEL R211, R12, -INF , P1 ;  /* 0xff8000000cd37808 */ /* 0x000fe40000800000 */
[----:B------:R-:W-:-:S03]  /*13eb0*/  FMNMX.FTZ R46, R213, R46, !PT ;  /* 0x0000002ed52e7209 */ /* 0x000fc60007810000 */
[----:B------:R-:W4:Y:S01]  /*13ec0*/  MUFU.TANH R44, R44 ;  /* 0x0000002c002c7308 */ /* 0x000f220000002400 */
[----:B0-----:R-:W-:Y:S02]  /*13ed0*/  FSEL R37, R14, -INF , P3 ;  /* 0xff8000000e257808 */ /* 0x001fe40001800000 */
[----:B------:R-:W-:Y:S02]  /*13ee0*/  ISETP.GT.AND P3, PT, R66, 0xd1, PT ;  /* 0x000000d14200780c */ /* 0x000fe40003f64270 */
[----:B-1----:R-:W-:Y:S02]  /*13ef0*/  FSEL R209, R32, -INF , P2 ;  /* 0xff80000020d17808 */ /* 0x002fe40001000000 */
[----:B------:R-:W-:Y:S02]  /*13f00*/  FMNMX.FTZ R46, R211, R46, !PT ;  /* 0x0000002ed32e7209 */ /* 0x000fe40007810000 */
[----:B------:R-:W-:Y:S02]  /*13f10*/  FSEL R201, R24, -INF , P4 ;  /* 0xff80000018c97808 */ /* 0x000fe40002000000 */
[----:B------:R-:W-:-:S02]  /*13f20*/  ISETP.GT.AND P4, PT, R66, 0xd8, PT ;  /* 0x000000d84200780c */ /* 0x000fc40003f84270 */
[----:B---3--:R-:W-:Y:S02]  /*13f30*/  FSEL R207, R26, -INF , P3 ;  /* 0xff8000001acf7808 */ /* 0x008fe40001800000 */
[----:B------:R-:W-:Y:S02]  /*13f40*/  FMNMX.FTZ R46, R209, R46, !PT ;  /* 0x0000002ed12e7209 */ /* 0x000fe40007810000 */
[----:B--2---:R-:W-:Y:S02]  /*13f50*/  FSEL R205, R36, -INF , P4 ;  /* 0xff80000024cd7808 */ /* 0x004fe40002000000 */
[----:B------:R-:W-:Y:S02]  /*13f60*/  FMNMX.FTZ R36, R21, R120, !PT ;  /* 0x0000007815247209 */ /* 0x000fe40007810000 */
[----:B----4-:R-:W-:Y:S02]  /*13f70*/  FSEL R199, R30, -INF , P5 ;  /* 0xff8000001ec77808 */ /* 0x010fe40002800000 */
[----:B------:R-:W-:-:S02]  /*13f80*/  ISETP.GT.AND P5, PT, R66, 0xd9, PT ;  /* 0x000000d94200780c */ /* 0x000fc40003fa4270 */
[----:B------:R-:W-:Y:S02]  /*13f90*/  FMNMX.FTZ R46, R207, R46, !PT ;  /* 0x0000002ecf2e7209 */ /* 0x000fe40007810000 */
[----:B------:R-:W-:Y:S01]  /*13fa0*/  FMNMX.FTZ R36, R123, R36, !PT ;  /* 0x000000247b247209 */ /* 0x000fe20007810000 */
[----:B------:R-:W-:Y:S01]  /*13fb0*/  FMUL.FTZ R70, R2, R38 ;  /* 0x0000002602467220 */ /* 0x000fe20000410000 */
[----:B------:R-:W-:Y:S02]  /*13fc0*/  FSEL R203, R44, -INF , P5 ;  /* 0xff8000002ccb7808 */ /* 0x000fe40002800000 */
[----:B------:R-:W-:Y:S02]  /*13fd0*/  FMNMX.FTZ R46, R205, R46, !PT ;  /* 0x0000002ecd2e7209 */ /* 0x000fe40007810000 */
[----:B------:R-:W-:Y:S02]  /*13fe0*/  FMNMX.FTZ R38, R13, R36, !PT ;  /* 0x000000240d267209 */ /* 0x000fe40007810000 */
[----:B------:R-:W-:-:S02]  /*13ff0*/  FMNMX.FTZ R46, R203, R46, !PT ;  /* 0x0000002ecb2e7209 */ /* 0x000fc40007810000 */
[----:B------:R-:W-:-:S03]  /*14000*/  FMNMX.FTZ R38, R127, R38, !PT ;  /* 0x000000267f267209 */ /* 0x000fc60007810000 */
[----:B------:R-:W0:Y:S01]  /*14010*/  SHFL.BFLY PT, R89, R46, 0x2, 0x1f ;  /* 0x0c401f002e597f89 */ /* 0x000e2200000e0000 */
[----:B------:R-:W-:-:S04]  /*14020*/  FMNMX.FTZ R38, R45, R38, !PT ;  /* 0x000000262d267209 */ /* 0x000fc80007810000 */
[----:B------:R-:W-:-:S04]  /*14030*/  FMNMX.FTZ R38, R131, R38, !PT ;  /* 0x0000002683267209 */ /* 0x000fc80007810000 */
[----:B------:R-:W-:-:S04]  /*14040*/  FMNMX.FTZ R44, R49, R38, !PT ;  /* 0x00000026312c7209 */ /* 0x000fc80007810000 */
[----:B------:R-:W-:-:S04]  /*14050*/  FMNMX.FTZ R44, R53, R44, !PT ;  /* 0x0000002c352c7209 */ /* 0x000fc80007810000 */
[----:B------:R-:W-:-:S04]  /*14060*/  FMNMX.FTZ R44, R107, R44, !PT ;  /* 0x0000002c6b2c7209 */ /* 0x000fc80007810000 */
[----:B------:R-:W-:Y:S02]  /*14070*/  FMNMX.FTZ R44, R69, R44, !PT ;  /* 0x0000002c452c7209 */ /* 0x000fe40007810000 */
[----:B0-----:R-:W-:Y:S02]  /*14080*/  FMNMX.FTZ R14, R46, R89, !PT ;  /* 0x000000592e0e7209 */ /* 0x001fe40007810000 */
        /* <DEDUP_REMOVED lines=28> */
[----:B------:R-:W-:Y:S01]  /*14250*/  FMNMX.FTZ R60, R183, R58, !PT ;  /* 0x0000003ab73c7209 */ /* 0x000fe20007810000 */
[----:B------:R-:W0:Y:S03]  /*14260*/  SHFL.BFLY PT, R89, R14, 0x1, 0x1f ;  /* 0x0c201f000e597f89 */ /* 0x000e2600000e0000 */
[----:B------:R-:W-:-:S04]  /*14270*/  FMNMX.FTZ R60, R29, R60, !PT ;  /* 0x0000003c1d3c7209 */ /* 0x000fc80007810000 */
[----:B------:R-:W-:-:S04]  /*14280*/  FMNMX.FTZ R60, R185, R60, !PT ;  /* 0x0000003cb93c7209 */ /* 0x000fc80007810000 */
[----:B------:R-:W-:-:S04]  /*14290*/  FMNMX.FTZ R60, R187, R60, !PT ;  /* 0x0000003cbb3c7209 */ /* 0x000fc80007810000 */
[----:B------:R-:W-:Y:S01]  /*142a0*/  FMNMX.FTZ R60, R189, R60, !PT ;  /* 0x0000003cbd3c7209 */ /* 0x000fe20007810000 */
[----:B------:R-:W-:-:S03]  /*142b0*/  FMUL.FTZ R66, R2, R31 ;  /* 0x0000001f02427220 */ /* 0x000fc60000410000 */
[----:B------:R-:W-:Y:S01]  /*142c0*/  FMNMX.FTZ R60, R191, R60, !PT ;  /* 0x0000003cbf3c7209 */ /* 0x000fe20007810000 */
[----:B------:R-:W-:-:S03]  /*142d0*/  FMUL.FTZ R64, R2, R34 ;  /* 0x0000002202407220 */ /* 0x000fc60000410000 */
[----:B------:R-:W-:Y:S01]  /*142e0*/  FMNMX.FTZ R62, R193, R60, !PT ;  /* 0x0000003cc13e7209 */ /* 0x000fe20007810000 */
[----:B------:R-:W1:Y:S01]  /*142f0*/  MUFU.TANH R66, R66 ;  /* 0x0000004200427308 */ /* 0x000e620000002400 */
[----:B0-----:R-:W-:Y:S01]  /*14300*/  FMNMX.FTZ R89, R14, R89, !PT ;  /* 0x000000590e597209 */ /* 0x001fe20007810000 */
[----:B------:R-:W-:Y:S01]  /*14310*/  IMAD.U32 R88, RZ, RZ, UR4 ;  /* 0x00000004ff587e24 */ /* 0x000fe2000f8e00ff */
[----:B------:R-:W-:Y:S01]  /*14320*/  FMNMX.FTZ R62, R33, R62, !PT ;  /* 0x0000003e213e7209 */ /* 0x000fe20007810000 */
[----:B------:R-:W-:Y:S01]  /*14330*/  FMUL.FTZ R68, R2, R35 ;  /* 0x0000002302447220 */ /* 0x000fe20000410000 */
[C---:B------:R-:W-:Y:S01]  /*14340*/  FSETP.NEU.FTZ.AND P6, PT, R89.reuse, -INF , PT ;  /* 0xff8000005900780b */ /* 0x040fe20003fdd000 */
[----:B------:R-:W-:-:S01]  /*14350*/  FFMA.FTZ R12, R89, R88, -8 ;  /* 0xc1000000590c7423 */ /* 0x000fc20000010058 */
[----:B------:R-:W-:Y:S01]  /*14360*/  FMNMX.FTZ R74, R197, R62, !PT ;  /* 0x0000003ec54a7209 */ /* 0x000fe20007810000 */
[----:B------:R-:W0:Y:S01]  /*14370*/  MUFU.TANH R64, R64 ;  /* 0x0000004000407308 */ /* 0x000e220000002400 */
[----:B------:R-:W-:-:S02]  /*14380*/  FMUL.FTZ R72, R2, R39 ;  /* 0x0000002702487220 */ /* 0x000fc40000410000 */
[----:B------:R-:W-:Y:S02]  /*14390*/  FMNMX.FTZ R74, R37, R74, !PT ;  /* 0x0000004a254a7209 */ /* 0x000fe40007810000 */
[----:B------:R-:W-:-:S03]  /*143a0*/  FSEL R12, R12, RZ, P6 ;  /* 0x000000ff0c0c7208 */ /* 0x000fc60003000000 */
[----:B------:R-:W2:Y:S01]  /*143b0*/  MUFU.TANH R68, R68 ;  /* 0x0000004400447308 */ /* 0x000ea20000002400 */
[----:B------:R-:W-:Y:S01]  /*143c0*/  FMNMX.FTZ R74, R201, R74, !PT ;  /* 0x0000004ac94a7209 */ /* 0x000fe20007810000 */
[----:B------:R-:W-:Y:S01]  /*143d0*/  FFMA.FTZ R32, R133, R88, -R12 ;  /* 0x0000005885207223 */ /* 0x000fe2000001080c */
[----:B-1----:R-:W-:-:S05]  /*143e0*/  FSEL R133, R66, -INF , P1 ;  /* 0xff80000042857808 */ /* 0x002fca0000800000 */
[----:B------:R-:W1:Y:S01]  /*143f0*/  MUFU.TANH R70, R70 ;  /* 0x0000004600467308 */ /* 0x000e620000002400 */
[----:B------:R-:W-:Y:S01]  /*14400*/  FMNMX.FTZ R74, R199, R74, !PT ;  /* 0x0000004ac74a7209 */ /* 0x000fe20007810000 */
[-CC-:B------:R-:W-:Y:S01]  /*14410*/  FFMA.FTZ R39, R51, R88.reuse, -R12.reuse ;  /* 0x0000005833277223 */ /* 0x180fe2000001080c */
[----:B------:R-:W-:-:S01]  /*14420*/  FFMA.FTZ R51, R135, R88, -R12 ;  /* 0x0000005887337223 */ /* 0x000fc2000001080c */
[----:B------:R-:W-:-:S04]  /*14430*/  FFMA.FTZ R143, R143, R88, -R12 ;  /* 0x000000588f8f7223 */ /* 0x000fc8000001080c */
[----:B------:R-:W3:Y:S01]  /*14440*/  MUFU.TANH R72, R72 ;  /* 0x0000004800487308 */ /* 0x000ee20000002400 */
[----:B0-----:R-:W-:Y:S02]  /*14450*/  FSEL R135, R64, -INF , P2 ;  /* 0xff80000040877808 */ /* 0x001fe40001000000 */
[----:B------:R-:W-:Y:S01]  /*14460*/  FMNMX.FTZ R74, R133, R74, !PT ;  /* 0x0000004a854a7209 */ /* 0x000fe20007810000 */
[----:B------:R-:W-:-:S03]  /*14470*/  FFMA.FTZ R149, R149, R88, -R12 ;  /* 0x0000005895957223 */ /* 0x000fc6000001080c */
[----:B------:R-:W-:Y:S01]  /*14480*/  FMNMX.FTZ R74, R135, R74, !PT ;  /* 0x0000004a874a7209 */ /* 0x000fe20007810000 */
[----:B------:R2:W-:Y:S01]  /*14490*/  MUFU.EX2 R36, R143 ;  /* 0x0000008f00247308 */ /* 0x0005e20000000800 */
[----:B------:R-:W-:-:S01]  /*144a0*/  FFMA.FTZ R153, R153, R88, -R12 ;  /* 0x0000005899997223 */ /* 0x000fc2000001080c */
[----:B--2---:R-:W-:-:S06]  /*144b0*/  FSEL R143, R68, -INF , P3 ;  /* 0xff800000448f7808 */ /* 0x004fcc0001800000 */
[----:B------:R1:W-:Y:S01]  /*144c0*/  MUFU.EX2 R38, R149 ;  /* 0x0000009500267308 */ /* 0x0003e20000000800 */
[----:B------:R-:W-:Y:S02]  /*144d0*/  FMNMX.FTZ R74, R143, R74, !PT ;  /* 0x0000004a8f4a7209 */ /* 0x000fe40007810000 */
[----:B-1----:R-:W-:-:S05]  /*144e0*/  FSEL R149, R70, -INF , P4 ;  /* 0xff80000046957808 */ /* 0x002fca0002000000 */
[----:B------:R3:W-:Y:S01]  /*144f0*/  MUFU.EX2 R44, R153 ;  /* 0x00000099002c7308 */ /* 0x0007e20000000800 */
[----:B------:R-:W-:Y:S01]  /*14500*/  FMNMX.FTZ R74, R149, R74, !PT ;  /* 0x0000004a954a7209 */ /* 0x000fe20007810000 */
[----:B------:R-:W-:Y:S01]  /*14510*/  FFMA.FTZ R157, R157, R88, -R12 ;  /* 0x000000589d9d7223 */ /* 0x000fe2000001080c */
[----:B---3--:R-:W-:-:S04]  /*14520*/  FSEL R153, R72, -INF , P5 ;  /* 0xff80000048997808 */ /* 0x008fc80002800000 */
[----:B------:R-:W-:Y:S01]  /*14530*/  FMNMX.FTZ R74, R153, R74, !PT ;  /* 0x0000004a994a7209 */ /* 0x000fe20007810000 */
[----:B------:R0:W-:Y:S04]  /*14540*/  MUFU.EX2 R46, R157 ;  /* 0x0000009d002e7308 */ /* 0x0001e80000000800 */
[----:B0-----:R-:W0:Y:S01]  /*14550*/  SHFL.BFLY PT, R157, R74, 0x2, 0x1f ;  /* 0x0c401f004a9d7f89 */ /* 0x001e2200000e0000 */
[----:B------:R-:W-:-:S01]  /*14560*/  FFMA.FTZ R76, R65, R88, -R12 ;  /* 0x00000058414c7223 */ /* 0x000fc2000001080c */
[----:B------:R-:W-:-:S03]  /*14570*/  FFMA.FTZ R161, R161, R88, -R12 ;  /* 0x00000058a1a17223 */ /* 0x000fc6000001080c */
[----:B------:R0:W-:Y:S08]  /*14580*/  MUFU.EX2 R60, R76 ;  /* 0x0000004c003c7308 */ /* 0x0001f00000000800 */
[----:B------:R1:W-:Y:S01]  /*14590*/  MUFU.EX2 R48, R161 ;  /* 0x000000a100307308 */ /* 0x0003e20000000800 */
[----:B0-----:R-:W-:-:S05]  /*145a0*/  FMNMX.FTZ R76, R74, R157, !PT ;  /* 0x0000009d4a4c7209 */ /* 0x001fca0007810000 */
[----:B-1----:R-:W0:Y:S01]  /*145b0*/  SHFL.BFLY PT, R161, R76, 0x1, 0x1f ;  /* 0x0c201f004ca17f89 */ /* 0x002e2200000e0000 */
[----:B------:R-:W-:-:S01]  /*145c0*/  FFMA.FTZ R31, R43, R88, -R12 ;  /* 0x000000582b1f7223 */ /* 0x000fc2000001080c */
[----:B------:R-:W1:Y:S01]  /*145d0*/  S2R R146, SR_TID.X ;  /* 0x0000000000927919 */ /* 0x000e620000002100 */
[----:B------:R-:W-:-:S01]  /*145e0*/  FFMA.FTZ R14, R20, R88, -R12 ;  /* 0x00000058140e7223 */ /* 0x000fc2000001080c */
[-CC-:B------:R-:W-:Y:S01]  /*145f0*/  FFMA.FTZ R35, R47, R88.reuse, -R12.reuse ;  /* 0x000000582f237223 */ /* 0x180fe2000001080c */
[----:B------:R-:W-:-:S01]  /*14600*/  FFMA.FTZ R28, R67, R88, -R12 ;  /* 0x00000058431c7223 */ /* 0x000fc2000001080c */
[-CC-:B------:R-:W-:Y:S01]  /*14610*/  FFMA.FTZ R43, R105, R88.reuse, -R12.reuse ;  /* 0x00000058692b7223 */ /* 0x180fe2000001080c */
[----:B------:R-:W-:-:S01]  /*14620*/  FFMA.FTZ R20, R121, R88, -R12 ;  /* 0x0000005879147223 */ /* 0x000fc2000001080c */
[-CC-:B------:R-:W-:Y:S01]  /*14630*/  FFMA.FTZ R30, R71, R88.reuse, -R12.reuse ;  /* 0x00000058471e7223 */ /* 0x180fe2000001080c */
[----:B------:R-:W-:-:S01]  /*14640*/  FFMA.FTZ R47, R109, R88, -R12 ;  /* 0x000000586d2f7223 */ /* 0x000fc2000001080c */
[----:B------:R-:W-:Y:S01]  /*14650*/  FFMA.FTZ R67, R117, R88, -R12 ;  /* 0x0000005875437223 */ /* 0x000fe2000001080c */
[----:B0-----:R-:W-:-:S04]  /*14660*/  FMNMX.FTZ R90, R76, R161, !PT ;  /* 0x000000a14c5a7209 */ /* 0x001fc80007810000 */
[C---:B------:R-:W-:Y:S01]  /*14670*/  FSETP.NEU.FTZ.AND P1, PT, R90.reuse, -INF , PT ;  /* 0xff8000005a00780b */ /* 0x040fe20003f3d000 */
[----:B------:R-:W-:-:S01]  /*14680*/  FFMA.FTZ R94, R90, R88, -8 ;  /* 0xc10000005a5e7423 */ /* 0x000fc20000010058 */
[-CC-:B------:R-:W-:Y:S01]  /*14690*/  FFMA.FTZ R105, R151, R88.reuse, -R12.reuse ;  /* 0x0000005897697223 */ /* 0x180fe2000001080c */
[----:B------:R-:W-:-:S03]  /*146a0*/  FFMA.FTZ R24, R125, R88, -R12 ;  /* 0x000000587d187223 */ /* 0x000fc6000001080c */
[----:B------:R-:W-:Y:S01]  /*146b0*/  FSEL R94, R94, RZ, P1 ;  /* 0x000000ff5e5e7208 */ /* 0x000fe20000800000 */
        /* <DEDUP_REMOVED lines=35> */
[-C--:B------:R-:W-:Y:S01]  /*148f0*/  FFMA.FTZ R163, R203, R88.reuse, -R12 ;  /* 0x00000058cba37223 */ /* 0x080fe2000001080c */
[----:B------:R-:W-:-:S01]  /*14900*/  FFMA.FTZ R12, R21, R88, -R94 ;  /* 0x00000058150c7223 */ /* 0x000fc2000001085e */
[-CC-:B------:R-:W-:Y:S01]  /*14910*/  FFMA.FTZ R21, R120, R88.reuse, -R94.reuse ;  /* 0x0000005878157223 */ /* 0x180fe2000001085e */
[----:B------:R-:W-:Y:S01]  /*14920*/  MUFU.EX2 R3, R3 ;  /* 0x0000000300037308 */ /* 0x000fe20000000800 */
[----:B------:R-:W-:-:S01]  /*14930*/  FFMA.FTZ R96, R123, R88, -R94 ;  /* 0x000000587b607223 */ /* 0x000fc2000001085e */
[----:B------:R-:W-:-:S06]  /*14940*/  FFMA.FTZ R123, R13, R88, -R94 ;  /* 0x000000580d7b7223 */ /* 0x000fcc000001085e */
[----:B------:R-:W0:Y:S01]  /*14950*/  MUFU.EX2 R14, R14 ;  /* 0x0000000e000e7308 */ /* 0x000e220000000800 */
[----:B------:R-:W-:-:S07]  /*14960*/  FFMA.FTZ R13, R127, R88, -R94 ;  /* 0x000000587f0d7223 */ /* 0x000fce000001085e */
[----:B------:R-:W-:Y:S08]  /*14970*/  MUFU.EX2 R12, R12 ;  /* 0x0000000c000c7308 */ /* 0x000ff00000000800 */
[----:B------:R-:W2:Y:S08]  /*14980*/  MUFU.EX2 R21, R21 ;  /* 0x0000001500157308 */ /* 0x000eb00000000800 */
[----:B------:R-:W3:Y:S01]  /*14990*/  MUFU.EX2 R20, R20 ;  /* 0x0000001400147308 */ /* 0x000ee20000000800 */
[----:B------:R-:W-:-:S07]  /*149a0*/  FFMA.FTZ R76, R45, R88, -R94 ;  /* 0x000000582d4c7223 */ /* 0x000fce000001085e */
[----:B------:R-:W4:Y:S01]  /*149b0*/  MUFU.EX2 R96, R96 ;  /* 0x0000006000607308 */ /* 0x000f220000000800 */
[----:B------:R-:W-:-:S07]  /*149c0*/  FFMA.FTZ R108, R79, R88, -R94 ;  /* 0x000000584f6c7223 */ /* 0x000fce000001085e */
[----:B------:R-:W4:Y:S01]  /*149d0*/  MUFU.EX2 R31, R31 ;  /* 0x0000001f001f7308 */ /* 0x000f220000000800 */
[----:B------:R-:W-:-:S01]  /*149e0*/  FFMA.FTZ R98, R131, R88, -R94 ;  /* 0x0000005883627223 */ /* 0x000fc2000001085e */
[----:B------:R-:W-:-:S06]  /*149f0*/  FFMA.FTZ R79, R15, R88, -R94 ;  /* 0x000000580f4f7223 */ /* 0x000fcc000001085e */
[----:B------:R-:W4:Y:S01]  /*14a00*/  MUFU.EX2 R123, R123 ;  /* 0x0000007b007b7308 */ /* 0x000f220000000800 */
[----:B0-----:R-:W-:-:S01]  /*14a10*/  FADD.FTZ R15, R3, R14 ;  /* 0x0000000e030f7221 */ /* 0x001fc20000010000 */
[----:B------:R-:W-:-:S06]  /*14a20*/  FFMA.FTZ R92, R83, R88, -R94 ;  /* 0x00000058535c7223 */ /* 0x000fcc000001085e */
[----:B------:R-:W0:Y:S01]  /*14a30*/  MUFU.EX2 R24, R24 ;  /* 0x0000001800187308 */ /* 0x000e220000000800 */
[----:B--2---:R-:W-:-:S01]  /*14a40*/  FADD.FTZ R83, R12, R21 ;  /* 0x000000150c537221 */ /* 0x004fc20000010000 */
[----:B------:R-:W-:-:S06]  /*14a50*/  FFMA.FTZ R127, R49, R88, -R94 ;  /* 0x00000058317f7223 */ /* 0x000fcc000001085e */
[----:B------:R-:W2:Y:S01]  /*14a60*/  MUFU.EX2 R13, R13 ;  /* 0x0000000d000d7308 */ /* 0x000ea20000000800 */
[----:B-1----:R-:W-:Y:S01]  /*14a70*/  LOP3.LUT R146, R146, 0x7f, RZ, 0xc0, !PT ;  /* 0x0000007f92927812 */ /* 0x002fe200078ec0ff */
[----:B---3--:R-:W-:-:S06]  /*14a80*/  FADD.FTZ R112, R20, R15 ;  /* 0x0000000f14707221 */ /* 0x008fcc0000010000 */
[----:B------:R-:W1:Y:S01]  /*14a90*/  MUFU.EX2 R35, R35 ;  /* 0x0000002300237308 */ /* 0x000e620000000800 */
[----:B----4-:R-:W-:-:S01]  /*14aa0*/  FADD.FTZ R114, R96, R83 ;  /* 0x0000005360727221 */ /* 0x010fc20000010000 */
[----:B------:R-:W-:-:S06]  /*14ab0*/  FFMA.FTZ R45, R53, R88, -R94 ;  /* 0x00000058352d7223 */ /* 0x000fcc000001085e */
[----:B------:R-:W3:Y:S01]  /*14ac0*/  MUFU.EX2 R76, R76 ;  /* 0x0000004c004c7308 */ /* 0x000ee20000000800 */
[----:B------:R-:W-:Y:S01]  /*14ad0*/  ISETP.NE.AND P2, PT, R146, RZ, PT ;  /* 0x000000ff9200720c */ /* 0x000fe20003f45270 */
[----:B------:R-:W-:-:S06]  /*14ae0*/  FADD.FTZ R83, R31, R112 ;  /* 0x000000701f537221 */ /* 0x000fcc0000010000 */
[----:B------:R-:W4:Y:S01]  /*14af0*/  MUFU.EX2 R26, R26 ;  /* 0x0000001a001a7308 */ /* 0x000f220000000800 */
[----:B------:R-:W-:-:S01]  /*14b00*/  FADD.FTZ R114, R123, R114 ;  /* 0x000000727b727221 */ /* 0x000fc20000010000 */
[----:B------:R-:W-:-:S06]  /*14b10*/  FFMA.FTZ R78, R107, R88, -R94 ;  /* 0x000000586b4e7223 */ /* 0x000fcc000001085e */
[----:B------:R-:W4:Y:S01]  /*14b20*/  MUFU.EX2 R98, R98 ;  /* 0x0000006200627308 */ /* 0x000f220000000800 */
[----:B0-----:R-:W-:-:S07]  /*14b30*/  FADD.FTZ R112, R24, R83 ;  /* 0x0000005318707221 */ /* 0x001fce0000010000 */
[----:B------:R-:W0:Y:S01]  /*14b40*/  MUFU.EX2 R39, R39 ;  /* 0x0000002700277308 */ /* 0x000e220000000800 */
[----:B--2---:R-:W-:-:S01]  /*14b50*/  FADD.FTZ R83, R13, R114 ;  /* 0x000000720d537221 */ /* 0x004fc20000010000 */
[----:B------:R-:W-:-:S06]  /*14b60*/  FFMA.FTZ R100, R69, R88, -R94 ;  /* 0x0000005845647223 */ /* 0x000fcc000001085e */
[----:B------:R-:W2:Y:S01]  /*14b70*/  MUFU.EX2 R127, R127 ;  /* 0x0000007f007f7308 */ /* 0x000ea20000000800 */
[----:B------:R-:W-:-:S01]  /*14b80*/  FFMA.FTZ R110, R85, R88, -R94 ;  /* 0x00000058556e7223 */ /* 0x000fc2000001085e */
[----:B-1----:R-:W-:-:S06]  /*14b90*/  FADD.FTZ R85, R35, R112 ;  /* 0x0000007023557221 */ /* 0x002fcc0000010000 */
[----:B------:R-:W1:Y:S01]  /*14ba0*/  MUFU.EX2 R28, R28 ;  /* 0x0000001c001c7308 */ /* 0x000e620000000800 */
[----:B---3--:R-:W-:-:S01]  /*14bb0*/  FADD.FTZ R83, R76, R83 ;  /* 0x000000534c537221 */ /* 0x008fc20000010000 */
[----:B------:R-:W-:-:S06]  /*14bc0*/  FFMA.FTZ R107, R111, R88, -R94 ;  /* 0x000000586f6b7223 */ /* 0x000fcc000001085e */
[----:B------:R-:W3:Y:S01]  /*14bd0*/  MUFU.EX2 R45, R45 ;  /* 0x0000002d002d7308 */ /* 0x000ee20000000800 */
[----:B------:R-:W-:Y:S02]  /*14be0*/  @!P2 VIADD R15, R0, 0x2e840 ;  /* 0x0002e840000fa836 */ /* 0x000fe40000000000 */
[----:B----4-:R-:W-:-:S05]  /*14bf0*/  FADD.FTZ R112, R26, R85 ;  /* 0x000000551a707221 */ /* 0x010fca0000010000 */
[----:B------:R-:W-:Y:S01]  /*14c00*/  MUFU.EX2 R43, R43 ;  /* 0x0000002b002b7308 */ /* 0x000fe20000000800 */
[----:B------:R-:W-:-:S01]  /*14c10*/  FADD.FTZ R116, R98, R83 ;  /* 0x0000005362747221 */ /* 0x000fc20000010000 */
[----:B------:R-:W-:-:S06]  /*14c20*/  FFMA.FTZ R49, R87, R88, -R94 ;  /* 0x0000005857317223 */ /* 0x000fcc000001085e */
[----:B------:R-:W4:Y:S01]  /*14c30*/  MUFU.EX2 R78, R78 ;  /* 0x0000004e004e7308 */ /* 0x000f220000000800 */
[----:B------:R-:W-:-:S01]  /*14c40*/  FFMA.FTZ R114, R63, R88, -R94 ;  /* 0x000000583f727223 */ /* 0x000fc2000001085e */
[----:B0-----:R-:W-:-:S06]  /*14c50*/  FADD.FTZ R63, R39, R112 ;  /* 0x00000070273f7221 */ /* 0x001fcc0000010000 */
[----:B------:R-:W-:Y:S01]  /*14c60*/  MUFU.EX2 R30, R30 ;  /* 0x0000001e001e7308 */ /* 0x000fe20000000800 */
[----:B------:R-:W-:Y:S01]  /*14c70*/  @!P2 PRMT R15, RZ, 0x654, R15 ;  /* 0x00000654ff0fa816 */ /* 0x000fe2000000000f */
[----:B--2---:R-:W-:-:S06]  /*14c80*/  FADD.FTZ R116, R127, R116 ;  /* 0x000000747f747221 */ /* 0x004fcc0000010000 */
[----:B------:R-:W0:Y:S01]  /*14c90*/  MUFU.EX2 R100, R100 ;  /* 0x0000006400647308 */ /* 0x000e220000000800 */
[----:B------:R-:W-:-:S01]  /*14ca0*/  FFMA.FTZ R80, R115, R88, -R94 ;  /* 0x0000005873507223 */ /* 0x000fc2000001085e */
[----:B------:R-:W-:Y:S01]  /*14cb0*/  FFMA.FTZ R59, R59, R88, -R94 ;  /* 0x000000583b3b7223 */ /* 0x000fe2000001085e */
[----:B-1----:R-:W-:-:S05]  /*14cc0*/  FADD.FTZ R118, R28, R63 ;  /* 0x0000003f1c767221 */ /* 0x002fca0000010000 */
[----:B------:R-:W1:Y:S01]  /*14cd0*/  MUFU.EX2 R47, R47 ;  /* 0x0000002f002f7308 */ /* 0x000e620000000800 */
[----:B------:R-:W-:-:S01]  /*14ce0*/  FFMA.FTZ R112, R41, R88, -R94 ;  /* 0x0000005829707223 */ /* 0x000fc2000001085e */
[----:B------:R2:W-:Y:S01]  /*14cf0*/  @!P2 SYNCS.ARRIVE.TRANS64.RED.A1T0 RZ, [R15+URZ], RZ ;  /* 0x000000ff0fffa9a7 */ /* 0x0005e2000810043f */
[----:B---3--:R-:W-:-:S05]  /*14d00*/  FADD.FTZ R41, R45, R116 ;  /* 0x000000742d297221 */ /* 0x008fca0000010000 */
[----:B------:R-:W3:Y:S01]  /*14d10*/  MUFU.EX2 R107, R107 ;  /* 0x0000006b006b7308 */ /* 0x000ee20000000800 */
[----:B------:R-:W-:-:S07]  /*14d20*/  FFMA.FTZ R87, R113, R88, -R94 ;  /* 0x0000005871577223 */ /* 0x000fce000001085e */
[----:B------:R-:W3:Y:S01]  /*14d30*/  MUFU.EX2 R32, R32 ;  /* 0x0000002000207308 */ /* 0x000ee20000000800 */
[----:B----4-:R-:W-:-:S01]  /*14d40*/  FADD.FTZ R41, R78, R41 ;  /* 0x000000294e297221 */ /* 0x010fc20000010000 */
[----:B------:R-:W-:-:S06]  /*14d50*/  FFMA.FTZ R102, R119, R88, -R94 ;  /* 0x0000005877667223 */ /* 0x000fcc000001085e */
[----:B------:R-:W4:Y:S01]  /*14d60*/  MUFU.EX2 R49, R49 ;  /* 0x0000003100317308 */ /* 0x000f220000000800 */
[----:B0-----:R-:W-:-:S07]  /*14d70*/  FADD.FTZ R120, R100, R41 ;  /* 0x0000002964787221 */ /* 0x001fce0000010000 */
[----:B------:R-:W0:Y:S08]  /*14d80*/  MUFU.EX2 R51, R51 ;  /* 0x0000003300337308 */ /* 0x000e300000000800 */
[----:B--2---:R2:W-:Y:S01]  /*14d90*/  MUFU.EX2 R15, R59 ;  /* 0x0000003b000f7308 */ /* 0x0045e20000000800 */
[----:B------:R-:W-:-:S07]  /*14da0*/  FFMA.FTZ R53, R141, R88, -R94 ;  /* 0x000000588d357223 */ /* 0x000fce000001085e */
[----:B------:R-:W0:Y:S01]  /*14db0*/  MUFU.EX2 R80, R80 ;  /* 0x0000005000507308 */ /* 0x000e220000000800 */
[----:B--2---:R-:W-:-:S04]  /*14dc0*/  FADD.FTZ R59, R43, R118 ;  /* 0x000000762b3b7221 */ /* 0x004fc80000010000 */
[----:B------:R-:W-:-:S03]  /*14dd0*/  FADD.FTZ R118, R30, R59 ;  /* 0x0000003b1e767221 */ /* 0x000fc60000010000 */
[----:B------:R-:W2:Y:S01]  /*14de0*/  MUFU.EX2 R34, R34 ;  /* 0x0000002200227308 */ /* 0x000ea20000000800 */
[----:B-1----:R-:W-:-:S01]  /*14df0*/  FADD.FTZ R41, R47, R118 ;  /* 0x000000762f297221 */ /* 0x002fc20000010000 */
[----:B---3--:R-:W-:-:S06]  /*14e00*/  FADD.FTZ R120, R107, R120 ;  /* 0x000000786b787221 */ /* 0x008fcc0000010000 */
[----:B------:R-:W1:Y:S01]  /*14e10*/  MUFU.EX2 R87, R87 ;  /* 0x0000005700577308 */ /* 0x000e620000000800 */
[----:B------:R-:W-:-:S01]  /*14e20*/  FFMA.FTZ R82, R91, R88, -R94 ;  /* 0x000000585b527223 */ /* 0x000fc2000001085e */
[----:B------:R-:W-:-:S06]  /*14e30*/  FADD.FTZ R118, R32, R41 ;  /* 0x0000002920767221 */ /* 0x000fcc0000010000 */
[----:B------:R-:W3:Y:S01]  /*14e40*/  MUFU.EX2 R67, R67 ;  /* 0x0000004300437308 */ /* 0x000ee20000000800 */
[----:B----4-:R-:W-:-:S01]  /*14e50*/  FADD.FTZ R41, R49, R120 ;  /* 0x0000007831297221 */ /* 0x010fc20000010000 */
[----:B------:R-:W-:-:S06]  /*14e60*/  FFMA.FTZ R91, R145, R88, -R94 ;  /* 0x00000058915b7223 */ /* 0x000fcc000001085e */
[----:B------:R-:W4:Y:S01]  /*14e70*/  MUFU.EX2 R102, R102 ;  /* 0x0000006600667308 */ /* 0x000f220000000800 */
[----:B0-----:R-:W-:-:S01]  /*14e80*/  FADD.FTZ R59, R51, R118 ;  /* 0x00000076333b7221 */ /* 0x001fc20000010000 */
[----:B------:R-:W-:-:S06]  /*14e90*/  FADD.FTZ R118, R80, R41 ;  /* 0x0000002950767221 */ /* 0x000fcc0000010000 */
[----:B------:R-:W0:Y:S01]  /*14ea0*/  MUFU.EX2 R53, R53 ;  /* 0x0000003500357308 */ /* 0x000e220000000800 */
[----:B------:R-:W-:-:S01]  /*14eb0*/  FFMA.FTZ R104, R95, R88, -R94 ;  /* 0x000000585f687223 */ /* 0x000fc2000001085e */
[----:B--2---:R-:W-:-:S06]  /*14ec0*/  FADD.FTZ R120, R34, R59 ;  /* 0x0000003b22787221 */ /* 0x004fcc0000010000 */
[----:B------:R-:W2:Y:S01]  /*14ed0*/  MUFU.EX2 R71, R71 ;  /* 0x0000004700477308 */ /* 0x000ea20000000800 */
[----:B-1----:R-:W-:-:S01]  /*14ee0*/  FADD.FTZ R41, R87, R118 ;  /* 0x0000007657297221 */ /* 0x002fc20000010000 */
[----:B------:R-:W-:-:S06]  /*14ef0*/  FFMA.FTZ R69, R93, R88, -R94 ;  /* 0x000000585d457223 */ /* 0x000fcc000001085e */
[----:B------:R-:W1:Y:S01]  /*14f00*/  MUFU.EX2 R82, R82 ;  /* 0x0000005200527308 */ /* 0x000e620000000800 */
[----:B---3--:R-:W-:-:S01]  /*14f10*/  FADD.FTZ R59, R67, R120 ;  /* 0x00000078433b7221 */ /* 0x008fc20000010000 */
[----:B----4-:R-:W-:-:S06]  /*14f20*/  FADD.FTZ R118, R102, R41 ;  /* 0x0000002966767221 */ /* 0x010fcc0000010000 */
[----:B------:R-:W3:Y:S01]  /*14f30*/  MUFU.EX2 R91, R91 ;  /* 0x0000005b005b7308 */ /* 0x000ee20000000800 */
[----:B------:R-:W-:-:S01]  /*14f40*/  FFMA.FTZ R84, R99, R88, -R94 ;  /* 0x0000005863547223 */ /* 0x000fc2000001085e */
[----:B------:R-:W-:-:S06]  /*14f50*/  FADD.FTZ R120, R36, R59 ;  /* 0x0000003b24787221 */ /* 0x000fcc0000010000 */
[----:B------:R-:W4:Y:S01]  /*14f60*/  MUFU.EX2 R105, R105 ;  /* 0x0000006900697308 */ /* 0x000f220000000800 */
[----:B0-----:R-:W-:-:S01]  /*14f70*/  FADD.FTZ R41, R53, R118 ;  /* 0x0000007635297221 */ /* 0x001fc20000010000 */
[----:B------:R-:W-:-:S06]  /*14f80*/  FFMA.FTZ R93, R97, R88, -R94 ;  /* 0x00000058615d7223 */ /* 0x000fcc000001085e */
[----:B------:R-:W0:Y:S01]  /*14f90*/  MUFU.EX2 R104, R104 ;  /* 0x0000006800687308 */ /* 0x000e220000000800 */
[----:B--2---:R-:W-:-:S01]  /*14fa0*/  FADD.FTZ R59, R71, R120 ;  /* 0x00000078473b7221 */ /* 0x004fc20000010000 */
[----:B-1----:R-:W-:-:S06]  /*14fb0*/  FADD.FTZ R118, R82, R41 ;  /* 0x0000002952767221 */ /* 0x002fcc0000010000 */
[----:B------:R-:W1:Y:S01]  /*14fc0*/  MUFU.EX2 R69, R69 ;  /* 0x0000004500457308 */ /* 0x000e620000000800 */
[----:B------:R-:W-:-:S01]  /*14fd0*/  FFMA.FTZ R106, R103, R88, -R94 ;  /* 0x00000058676a7223 */ /* 0x000fc2000001085e */
[----:B------:R-:W-:-:S06]  /*14fe0*/  FADD.FTZ R120, R38, R59 ;  /* 0x0000003b26787221 */ /* 0x000fcc0000010000 */
[----:B------:R-:W2:Y:S01]  /*14ff0*/  MUFU.EX2 R109, R109 ;  /* 0x0000006d006d7308 */ /* 0x000ea20000000800 */
[----:B---3--:R-:W-:-:S01]  /*15000*/  FADD.FTZ R41, R91, R118 ;  /* 0x000000765b297221 */ /* 0x008fc20000010000 */
[----:B------:R-:W-:-:S06]  /*15010*/  FFMA.FTZ R86, R101, R88, -R94 ;  /* 0x0000005865567223 */ /* 0x000fcc000001085e */
[----:B------:R-:W3:Y:S01]  /*15020*/  MUFU.EX2 R84, R84 ;  /* 0x0000005400547308 */ /* 0x000ee20000000800 */
[----:B----4-:R-:W-:-:S01]  /*15030*/  FADD.FTZ R59, R105, R120 ;  /* 0x00000078693b7221 */ /* 0x010fc20000010000 */
[----:B0-----:R-:W-:-:S06]  /*15040*/  FADD.FTZ R118, R104, R41 ;  /* 0x0000002968767221 */ /* 0x001fcc0000010000 */
[----:B------:R-:W0:Y:S01]  /*15050*/  MUFU.EX2 R93, R93 ;  /* 0x0000005d005d7308 */ /* 0x000e220000000800 */
[----:B------:R-:W-:-:S01]  /*15060*/  FFMA.FTZ R75, R75, R88, -R94 ;  /* 0x000000584b4b7223 */ /* 0x000fc2000001085e */
[----:B------:R-:W-:-:S06]  /*15070*/  FADD.FTZ R120, R44, R59 ;  /* 0x0000003b2c787221 */ /* 0x000fcc0000010000 */
[----:B------:R-:W4:Y:S01]  /*15080*/  MUFU.EX2 R117, R117 ;  /* 0x0000007500757308 */ /* 0x000f220000000800 */
[----:B-1----:R-:W-:-:S01]  /*15090*/  FADD.FTZ R41, R69, R118 ;  /* 0x0000007645297221 */ /* 0x002fc20000010000 */
[----:B------:R-:W-:-:S06]  /*150a0*/  FFMA.FTZ R95, R73, R88, -R94 ;  /* 0x00000058495f7223 */ /* 0x000fcc000001085e */
[----:B------:R-:W1:Y:S01]  /*150b0*/  MUFU.EX2 R106, R106 ;  /* 0x0000006a006a7308 */ /* 0x000e620000000800 */
[----:B------:R-:W-:Y:S01]  /*150c0*/  F2FP.SATFINITE.E4M3.F32.PACK_AB_MERGE_C R224, R31, R20, RZ ;  /* 0x000000141fe0723e */ /* 0x000fe200048070ff */
[----:B--2---:R-:W-:Y:S01]  /*150d0*/  FADD.FTZ R31, R109, R120 ;  /* 0x000000786d1f7221 */ /* 0x004fe20000010000 */
[----:B------:R-:W-:-:S05]  /*150e0*/  F2FP.SATFINITE.E4M3.F32.PACK_AB_MERGE_C R226, R39, R26, RZ ;  /* 0x0000001a27e2723e */ /* 0x000fca00048070ff */
[----:B------:R-:W2:Y:S01]  /*150f0*/  MUFU.EX2 R86, R86 ;  /* 0x0000005600567308 */ /* 0x000ea20000000800 */
[----:B---3--:R-:W-:-:S01]  /*15100*/  FADD.FTZ R26, R84, R41 ;  /* 0x00000029541a7221 */ /* 0x008fc20000010000 */
[----:B------:R-:W-:-:S06]  /*15110*/  FADD.FTZ R118, R46, R31 ;  /* 0x0000001f2e767221 */ /* 0x000fcc0000010000 */
[----:B------:R-:W3:Y:S01]  /*15120*/  MUFU.EX2 R121, R121 ;  /* 0x0000007900797308 */ /* 0x000ee20000000800 */
[----:B0-----:R-:W-:-:S01]  /*15130*/  FADD.FTZ R31, R93, R26 ;  /* 0x0000001a5d1f7221 */ /* 0x001fc20000010000 */
[----:B------:R-:W-:-:S06]  /*15140*/  FFMA.FTZ R73, R167, R88, -R94 ;  /* 0x00000058a7497223 */ /* 0x000fcc000001085e */
[----:B------:R-:W0:Y:S01]  /*15150*/  MUFU.EX2 R75, R75 ;  /* 0x0000004b004b7308 */ /* 0x000e220000000800 */
[----:B----4-:R-:W-:-:S07]  /*15160*/  FADD.FTZ R39, R117, R118 ;  /* 0x0000007675277221 */ /* 0x010fce0000010000 */
[----:B------:R-:W4:Y:S01]  /*15170*/  MUFU.EX2 R50, R165 ;  /* 0x000000a500327308 */ /* 0x000f220000000800 */
[----:B-1----:R-:W-:-:S01]  /*15180*/  FADD.FTZ R31, R106, R31 ;  /* 0x0000001f6a1f7221 */ /* 0x002fc20000010000 */
[----:B------:R-:W-:-:S06]  /*15190*/  F2FP.SATFINITE.E4M3.F32.PACK_AB_MERGE_C R220, R47, R30, RZ ;  /* 0x0000001e2fdc723e */ /* 0x000fcc00048070ff */
[----:B------:R-:W1:Y:S01]  /*151a0*/  MUFU.EX2 R95, R95 ;  /* 0x0000005f005f7308 */ /* 0x000e620000000800 */
[----:B------:R-:W-:-:S07]  /*151b0*/  FADD.FTZ R30, R48, R39 ;  /* 0x00000027301e7221 */ /* 0x000fce0000010000 */
[----:B------:R-:W1:Y:S01]  /*151c0*/  MUFU.EX2 R77, R77 ;  /* 0x0000004d004d7308 */ /* 0x000e620000000800 */
[----:B------:R-:W-:Y:S01]  /*151d0*/  F2FP.SATFINITE.E4M3.F32.PACK_AB_MERGE_C R222, R67, R34, RZ ;  /* 0x0000002243de723e */ /* 0x000fe200048070ff */
[----:B--2---:R-:W-:-:S06]  /*151e0*/  FADD.FTZ R34, R86, R31 ;  /* 0x0000001f56227221 */ /* 0x004fcc0000010000 */
[----:B------:R-:W2:Y:S01]  /*151f0*/  MUFU.EX2 R108, R108 ;  /* 0x0000006c006c7308 */ /* 0x000ea20000000800 */
[----:B---3--:R-:W-:-:S07]  /*15200*/  FADD.FTZ R39, R121, R30 ;  /* 0x0000001e79277221 */ /* 0x008fce0000010000 */
[----:B------:R-:W3:Y:S01]  /*15210*/  MUFU.EX2 R52, R169 ;  /* 0x000000a900347308 */ /* 0x000ee20000000800 */
[----:B0-----:R-:W-:-:S07]  /*15220*/  FADD.FTZ R34, R75, R34 ;  /* 0x000000224b227221 */ /* 0x001fce0000010000 */
[----:B------:R-:W0:Y:S01]  /*15230*/  MUFU.EX2 R73, R73 ;  /* 0x0000004900497308 */ /* 0x000e220000000800 */
[----:B----4-:R-:W-:-:S07]  /*15240*/  FADD.FTZ R30, R50, R39 ;  /* 0x00000027321e7221 */ /* 0x010fce0000010000 */
[----:B------:R-:W4:Y:S01]  /*15250*/  MUFU.EX2 R81, R81 ;  /* 0x0000005100517308 */ /* 0x000f220000000800 */
[----:B-1----:R-:W-:-:S01]  /*15260*/  FADD.FTZ R39, R95, R34 ;  /* 0x000000225f277221 */ /* 0x002fc20000010000 */
[----:B------:R-:W-:-:S06]  /*15270*/  F2FP.SATFINITE.E4M3.F32.PACK_AB_MERGE_C R204, R77, R50, RZ ;  /* 0x000000324dcc723e */ /* 0x000fcc00048070ff */
[----:B------:R-:W1:Y:S01]  /*15280*/  MUFU.EX2 R92, R92 ;  /* 0x0000005c005c7308 */ /* 0x000e620000000800 */
[----:B------:R-:W-:-:S01]  /*15290*/  FADD.FTZ R77, R77, R30 ;  /* 0x0000001e4d4d7221 */ /* 0x000fc20000010000 */
[----:B------:R-:W-:-:S06]  /*152a0*/  FFMA.FTZ R173, R173, R88, -R94 ;  /* 0x00000058adad7223 */ /* 0x000fcc000001085e */
[----:B------:R-:W1:Y:S01]  /*152b0*/  MUFU.EX2 R54, R171 ;  /* 0x000000ab00367308 */ /* 0x000e620000000800 */
[----:B--2---:R-:W-:-:S01]  /*152c0*/  FADD.FTZ R34, R108, R39 ;  /* 0x000000276c227221 */ /* 0x004fc20000010000 */
[----:B------:R-:W-:-:S06]  /*152d0*/  F2FP.SATFINITE.E4M3.F32.PACK_AB_MERGE_C R200, R105, R38, RZ ;  /* 0x0000002669c8723e */ /* 0x000fcc00048070ff */
[----:B------:R-:W2:Y:S01]  /*152e0*/  MUFU.EX2 R79, R79 ;  /* 0x0000004f004f7308 */ /* 0x000ea20000000800 */
[----:B---3--:R-:W-:-:S07]  /*152f0*/  FADD.FTZ R38, R52, R77 ;  /* 0x0000004d34267221 */ /* 0x008fce0000010000 */
[----:B------:R-:W3:Y:S01]  /*15300*/  MUFU.EX2 R125, R125 ;  /* 0x0000007d007d7308 */ /* 0x000ee20000000800 */
[----:B0-----:R-:W-:-:S01]  /*15310*/  FADD.FTZ R39, R73, R34 ;  /* 0x0000002249277221 */ /* 0x001fc20000010000 */
[----:B------:R-:W-:-:S06]  /*15320*/  FFMA.FTZ R57, R57, R88, -R94 ;  /* 0x0000005839397223 */ /* 0x000fcc000001085e */
[----:B------:R-:W0:Y:S01]  /*15330*/  MUFU.EX2 R110, R110 ;  /* 0x0000006e006e7308 */ /* 0x000e220000000800 */
[----:B----4-:R-:W-:-:S07]  /*15340*/  FADD.FTZ R41, R81, R38 ;  /* 0x0000002651297221 */ /* 0x010fce0000010000 */
[----:B------:R-:W4:Y:S01]  /*15350*/  MUFU.EX2 R56, R177 ;  /* 0x000000b100387308 */ /* 0x000f220000000800 */
[----:B-1----:R-:W-:-:S07]  /*15360*/  FADD.FTZ R34, R92, R39 ;  /* 0x000000275c227221 */ /* 0x002fce0000010000 */
[----:B------:R-:W1:Y:S01]  /*15370*/  MUFU.EX2 R0, R173 ;  /* 0x000000ad00007308 */ /* 0x000e620000000800 */
[----:B------:R-:W-:-:S01]  /*15380*/  FADD.FTZ R38, R54, R41 ;  /* 0x0000002936267221 */ /* 0x000fc20000010000 */
[----:B------:R-:W-:-:S06]  /*15390*/  F2FP.SATFINITE.E4M3.F32.PACK_AB_MERGE_C R224, R14, R3, R224 ;  /* 0x000000030ee0723e */ /* 0x000fcc00048070e0 */
[----:B------:R-:W1:Y:S01]  /*153a0*/  MUFU.EX2 R129, R129 ;  /* 0x0000008100817308 */ /* 0x000e620000000800 */
[----:B--2---:R-:W-:-:S01]  /*153b0*/  FADD.FTZ R3, R79, R34 ;  /* 0x000000224f037221 */ /* 0x004fc20000010000 */
[----:B------:R-:W-:Y:S01]  /*153c0*/  FFMA.FTZ R25, R25, R88, -R94 ;  /* 0x0000005819197223 */ /* 0x000fe2000001085e */
[----:B---3--:R-:W-:-:S05]  /*153d0*/  F2FP.SATFINITE.E4M3.F32.PACK_AB_MERGE_C R206, R125, R54, RZ ;  /* 0x000000367dce723e */ /* 0x008fca00048070ff */
[----:B------:R-:W2:Y:S01]  /*153e0*/  MUFU.EX2 R58, R181 ;  /* 0x000000b5003a7308 */ /* 0x000ea20000000800 */
[----:B------:R-:W-:-:S01]  /*153f0*/  FADD.FTZ R125, R125, R38 ;  /* 0x000000267d7d7221 */ /* 0x000fc20000010000 */
[----:B0-----:R-:W-:-:S06]  /*15400*/  FADD.FTZ R3, R110, R3 ;  /* 0x000000036e037221 */ /* 0x001fcc0000010000 */
[----:B------:R-:W0:Y:S01]  /*15410*/  MUFU.EX2 R57, R57 ;  /* 0x0000003900397308 */ /* 0x000e220000000800 */
[----:B----4-:R-:W-:-:S01]  /*15420*/  FADD.FTZ R14, R56, R125 ;  /* 0x0000007d380e7221 */ /* 0x010fc20000010000 */
[----:B------:R-:W-:-:S06]  /*15430*/  F2FP.SATFINITE.E4M3.F32.PACK_AB_MERGE_C R226, R35, R24, R226 ;  /* 0x0000001823e2723e */ /* 0x000fcc00048070e2 */
[----:B------:R-:W3:Y:S01]  /*15440*/  MUFU.EX2 R61, R61 ;  /* 0x0000003d003d7308 */ /* 0x000ee20000000800 */
[----:B-1----:R-:W-:-:S07]  /*15450*/  FADD.FTZ R24, R0, R3 ;  /* 0x0000000300187221 */ /* 0x002fce0000010000 */
[----:B------:R-:W1:Y:S01]  /*15460*/  MUFU.EX2 R114, R114 ;  /* 0x0000007200727308 */ /* 0x000e620000000800 */
[----:B------:R-:W-:-:S01]  /*15470*/  FFMA.FTZ R27, R27, R88, -R94 ;  /* 0x000000581b1b7223 */ /* 0x000fc2000001085e */
[----:B------:R-:W-:-:S06]  /*15480*/  FADD.FTZ R3, R129, R14 ;  /* 0x0000000e81037221 */ /* 0x000fcc0000010000 */
[----:B------:R-:W4:Y:S01]  /*15490*/  MUFU.EX2 R55, R55 ;  /* 0x0000003700377308 */ /* 0x000f220000000800 */
[----:B------:R-:W-:-:S01]  /*154a0*/  FFMA.FTZ R116, R183, R88, -R94 ;  /* 0x00000058b7747223 */ /* 0x000fc2000001085e */
[----:B------:R-:W-:-:S06]  /*154b0*/  FADD.FTZ R24, R15, R24 ;  /* 0x000000180f187221 */ /* 0x000fcc0000010000 */
[----:B------:R-:W4:Y:S01]  /*154c0*/  MUFU.EX2 R25, R25 ;  /* 0x0000001900197308 */ /* 0x000f220000000800 */
[----:B------:R-:W-:Y:S01]  /*154d0*/  F2FP.SATFINITE.E4M3.F32.PACK_AB_MERGE_C R220, R43, R28, R220 ;  /* 0x0000001c2bdc723e */ /* 0x000fe200048070dc */
[----:B--2---:R-:W-:Y:S01]  /*154e0*/  FADD.FTZ R28, R58, R3 ;  /* 0x000000033a1c7221 */ /* 0x004fe20000010000 */
[----:B0-----:R-:W-:-:S05]  /*154f0*/  FADD.FTZ R3, R57, R24 ;  /* 0x0000001839037221 */ /* 0x001fca0000010000 */
[----:B------:R-:W0:Y:S01]  /*15500*/  MUFU.EX2 R112, R112 ;  /* 0x0000007000707308 */ /* 0x000e220000000800 */
[----:B------:R-:W-:-:S01]  /*15510*/  FFMA.FTZ R29, R29, R88, -R94 ;  /* 0x000000581d1d7223 */ /* 0x000fc2000001085e */
[----:B---3--:R-:W-:-:S06]  /*15520*/  FADD.FTZ R28, R61, R28 ;  /* 0x0000001c3d1c7221 */ /* 0x008fcc0000010000 */
[----:B------:R-:W2:Y:S01]  /*15530*/  MUFU.EX2 R62, R215 ;  /* 0x000000d7003e7308 */ /* 0x000ea20000000800 */
[C---:B-1----:R-:W-:Y:S01]  /*15540*/  F2FP.SATFINITE.E4M3.F32.PACK_AB_MERGE_C R57, R114.reuse, R57, RZ ;  /* 0x000000397239723e */ /* 0x042fe200048070ff */
[----:B------:R-:W-:-:S06]  /*15550*/  FADD.FTZ R114, R114, R3 ;  /* 0x0000000372727221 */ /* 0x000fcc0000010000 */
[----:B------:R-:W1:Y:S01]  /*15560*/  MUFU.EX2 R27, R27 ;  /* 0x0000001b001b7308 */ /* 0x000e620000000800 */
[----:B----4-:R-:W-:-:S07]  /*15570*/  FADD.FTZ R3, R55, R28 ;  /* 0x0000001c37037221 */ /* 0x010fce0000010000 */
[----:B------:R-:W3:Y:S01]  /*15580*/  MUFU.EX2 R65, R65 ;  /* 0x0000004100417308 */ /* 0x000ee20000000800 */
[----:B------:R-:W-:-:S01]  /*15590*/  FFMA.FTZ R185, R185, R88, -R94 ;  /* 0x00000058b9b97223 */ /* 0x000fc2000001085e */
[----:B------:R-:W-:-:S06]  /*155a0*/  FADD.FTZ R35, R25, R114 ;  /* 0x0000007219237221 */ /* 0x000fcc0000010000 */
[----:B------:R-:W4:Y:S01]  /*155b0*/  MUFU.EX2 R116, R116 ;  /* 0x0000007400747308 */ /* 0x000f220000000800 */
[----:B------:R-:W-:-:S01]  /*155c0*/  FADD.FTZ R3, R60, R3 ;  /* 0x000000033c037221 */ /* 0x000fc20000010000 */
[----:B------:R-:W-:-:S06]  /*155d0*/  FFMA.FTZ R187, R187, R88, -R94 ;  /* 0x00000058bbbb7223 */ /* 0x000fcc000001085e */
[----:B------:R-:W4:Y:S01]  /*155e0*/  MUFU.EX2 R64, R64 ;  /* 0x0000004000407308 */ /* 0x000f220000000800 */
[----:B0-----:R-:W-:-:S01]  /*155f0*/  FADD.FTZ R28, R112, R35 ;  /* 0x00000023701c7221 */ /* 0x001fc20000010000 */
[----:B------:R-:W-:-:S06]  /*15600*/  F2FP.SATFINITE.E4M3.F32.PACK_AB_MERGE_C R222, R51, R32, R222 ;  /* 0x0000002033de723e */ /* 0x000fcc00048070de */
[----:B------:R-:W0:Y:S01]  /*15610*/  MUFU.EX2 R29, R29 ;  /* 0x0000001d001d7308 */ /* 0x000e220000000800 */
[----:B------:R-:W-:-:S01]  /*15620*/  FFMA.FTZ R189, R189, R88, -R94 ;  /* 0x00000058bdbd7223 */ /* 0x000fc2000001085e */
[----:B--2---:R-:W-:-:S06]  /*15630*/  FADD.FTZ R32, R62, R3 ;  /* 0x000000033e207221 */ /* 0x004fcc0000010000 */
[----:B------:R-:W2:Y:S01]  /*15640*/  MUFU.EX2 R137, R137 ;  /* 0x0000008900897308 */ /* 0x000ea20000000800 */
[----:B-1----:R-:W-:-:S01]  /*15650*/  FADD.FTZ R3, R27, R28 ;  /* 0x0000001c1b037221 */ /* 0x002fc20000010000 */
[----:B---3--:R-:W-:-:S06]  /*15660*/  F2FP.SATFINITE.E4M3.F32.PACK_AB_MERGE_C R210, R65, R62, RZ ;  /* 0x0000003e41d2723e */ /* 0x008fcc00048070ff */
[----:B------:R-:W1:Y:S01]  /*15670*/  MUFU.EX2 R20, R185 ;  /* 0x000000b900147308 */ /* 0x000e620000000800 */
[----:B------:R-:W-:-:S01]  /*15680*/  FADD.FTZ R65, R65, R32 ;  /* 0x0000002041417221 */ /* 0x000fc20000010000 */
[----:B------:R-:W-:-:S06]  /*15690*/  FFMA.FTZ R191, R191, R88, -R94 ;  /* 0x00000058bfbf7223 */ /* 0x000fcc000001085e */
[----:B------:R-:W-:Y:S01]  /*156a0*/  MUFU.EX2 R66, R66 ;  /* 0x0000004200427308 */ /* 0x000fe20000000800 */
[----:B----4-:R-:W-:-:S07]  /*156b0*/  F2FP.SATFINITE.E4M3.F32.PACK_AB_MERGE_C R32, R116, R27, RZ ;  /* 0x0000001b7420723e */ /* 0x010fce00048070ff */
[----:B------:R-:W3:Y:S01]  /*156c0*/  MUFU.EX2 R147, R147 ;  /* 0x0000009300937308 */ /* 0x000ee20000000800 */
[----:B------:R-:W-:-:S01]  /*156d0*/  FADD.FTZ R116, R116, R3 ;  /* 0x0000000374747221 */ /* 0x000fc20000010000 */
[----:B------:R-:W-:-:S06]  /*156e0*/  FFMA.FTZ R193, R193, R88, -R94 ;  /* 0x00000058c1c17223 */ /* 0x000fcc000001085e */
[----:B------:R-:W4:Y:S01]  /*156f0*/  MUFU.EX2 R26, R187 ;  /* 0x000000bb001a7308 */ /* 0x000f220000000800 */
[----:B------:R-:W-:-:S01]  /*15700*/  FADD.FTZ R28, R64, R65 ;  /* 0x00000041401c7221 */ /* 0x000fc20000010000 */
[----:B0-----:R-:W-:-:S06]  /*15710*/  FADD.FTZ R3, R29, R116 ;  /* 0x000000741d037221 */ /* 0x001fcc0000010000 */
[----:B------:R-:W0:Y:S01]  /*15720*/  MUFU.EX2 R31, R189 ;  /* 0x000000bd001f7308 */ /* 0x000e220000000800 */
[----:B------:R-:W-:-:S01]  /*15730*/  FFMA.FTZ R33, R33, R88, -R94 ;  /* 0x0000005821217223 */ /* 0x000fc2000001085e */
[----:B------:R-:W-:-:S06]  /*15740*/  F2FP.SATFINITE.E4M3.F32.PACK_AB_MERGE_C R225, R123, R96, RZ ;  /* 0x000000607be1723e */ /* 0x000fcc00048070ff */
[----:B------:R-:W-:Y:S01]  /*15750*/  MUFU.EX2 R40, R40 ;  /* 0x0000002800287308 */ /* 0x000fe20000000800 */
[----:B--2---:R-:W-:-:S07]  /*15760*/  FADD.FTZ R27, R137, R28 ;  /* 0x0000001c891b7221 */ /* 0x004fce0000010000 */
[----:B------:R-:W2:Y:S01]  /*15770*/  MUFU.EX2 R155, R155 ;  /* 0x0000009b009b7308 */ /* 0x000ea20000000800 */
[----:B-1----:R-:W-:-:S07]  /*15780*/  FADD.FTZ R3, R20, R3 ;  /* 0x0000000314037221 */ /* 0x002fce0000010000 */
[----:B------:R-:W1:Y:S01]  /*15790*/  MUFU.EX2 R42, R42 ;  /* 0x0000002a002a7308 */ /* 0x000e620000000800 */
[----:B------:R-:W-:-:S07]  /*157a0*/  FFMA.FTZ R197, R197, R88, -R94 ;  /* 0x00000058c5c57223 */ /* 0x000fce000001085e */
[----:B------:R-:W1:Y:S01]  /*157b0*/  MUFU.EX2 R30, R191 ;  /* 0x000000bf001e7308 */ /* 0x000e620000000800 */
[----:B------:R-:W-:Y:S02]  /*157c0*/  F2FP.SATFINITE.E4M3.F32.PACK_AB_MERGE_C R227, R127, R98, RZ ;  /* 0x000000627fe3723e */ /* 0x000fe400048070ff */
[----:B---3--:R-:W-:-:S05]  /*157d0*/  F2FP.SATFINITE.E4M3.F32.PACK_AB_MERGE_C R212, R147, R66, RZ ;  /* 0x0000004293d4723e */ /* 0x008fca00048070ff */
[----:B------:R-:W3:Y:S01]  /*157e0*/  MUFU.EX2 R151, R151 ;  /* 0x0000009700977308 */ /* 0x000ee20000000800 */
[----:B------:R-:W-:-:S01]  /*157f0*/  FADD.FTZ R66, R66, R27 ;  /* 0x0000001b42427221 */ /* 0x000fc20000010000 */
[----:B------:R-:W-:Y:S01]  /*15800*/  F2FP.SATFINITE.E4M3.F32.PACK_AB_MERGE_C R225, R21, R12, R225 ;  /* 0x0000000c15e1723e */ /* 0x000fe200048070e1 */
[----:B----4-:R-:W-:-:S05]  /*15810*/  FADD.FTZ R12, R26, R3 ;  /* 0x000000031a0c7221 */ /* 0x010fca0000010000 */
[----:B------:R-:W4:Y:S01]  /*15820*/  MUFU.EX2 R193, R193 ;  /* 0x000000c100c17308 */ /* 0x000f220000000800 */
[----:B------:R-:W-:-:S01]  /*15830*/  FFMA.FTZ R37, R37, R88, -R94 ;  /* 0x0000005825257223 */ /* 0x000fc2000001085e */
[----:B------:R-:W-:Y:S01]  /*15840*/  F2FP.SATFINITE.E4M3.F32.PACK_AB_MERGE_C R227, R76, R13, R227 ;  /* 0x0000000d4ce3723e */ /* 0x000fe200048070e3 */
[----:B------:R-:W-:-:S01]  /*15850*/  FADD.FTZ R147, R147, R66 ;  /* 0x0000004293937221 */ /* 0x000fc20000010000 */
[----:B0-----:R-:W-:-:S04]  /*15860*/  F2FP.SATFINITE.E4M3.F32.PACK_AB_MERGE_C R13, R31, R26, RZ ;  /* 0x0000001a1f0d723e */ /* 0x001fc800048070ff */
[----:B------:R-:W0:Y:S01]  /*15870*/  MUFU.EX2 R33, R33 ;  /* 0x0000002100217308 */ /* 0x000e220000000800 */
[----:B------:R-:W-:-:S01]  /*15880*/  FADD.FTZ R31, R31, R12 ;  /* 0x0000000c1f1f7221 */ /* 0x000fc20000010000 */
[----:B--2---:R-:W-:Y:S01]  /*15890*/  F2FP.SATFINITE.E4M3.F32.PACK_AB_MERGE_C R214, R155, R40, RZ ;  /* 0x000000289bd6723e */ /* 0x004fe200048070ff */
[----:B------:R-:W-:-:S05]  /*158a0*/  FFMA.FTZ R201, R201, R88, -R94 ;  /* 0x00000058c9c97223 */ /* 0x000fca000001085e */
[----:B------:R-:W2:Y:S01]  /*158b0*/  MUFU.EX2 R14, R197 ;  /* 0x000000c5000e7308 */ /* 0x000ea20000000800 */
[----:B-1----:R-:W-:-:S01]  /*158c0*/  FADD.FTZ R12, R42, R147 ;  /* 0x000000932a0c7221 */ /* 0x002fc20000010000 */
[----:B------:R-:W-:Y:S01]  /*158d0*/  FADD.FTZ R26, R30, R31 ;  /* 0x0000001f1e1a7221 */ /* 0x000fe20000010000 */
[----:B------:R-:W-:-:S05]  /*158e0*/  FFMA.FTZ R199, R199, R88, -R94 ;  /* 0x00000058c7c77223 */ /* 0x000fca000001085e */
[----:B------:R-:W-:Y:S01]  /*158f0*/  MUFU.EX2 R70, R70 ;  /* 0x0000004600467308 */ /* 0x000fe20000000800 */
[C---:B---3--:R-:W-:Y:S01]  /*15900*/  F2FP.SATFINITE.E4M3.F32.PACK_AB_MERGE_C R214, R151.reuse, R42, R214 ;  /* 0x0000002a97d6723e */ /* 0x048fe200048070d6 */
[----:B------:R-:W-:-:S06]  /*15910*/  FADD.FTZ R151, R151, R12 ;  /* 0x0000000c97977221 */ /* 0x000fcc0000010000 */
[----:B------:R-:W1:Y:S01]  /*15920*/  MUFU.EX2 R159, R159 ;  /* 0x0000009f009f7308 */ /* 0x000e620000000800 */
[----:B----4-:R-:W-:-:S07]  /*15930*/  FADD.FTZ R26, R193, R26 ;  /* 0x0000001ac11a7221 */ /* 0x010fce0000010000 */
[----:B------:R-:W3:Y:S01]  /*15940*/  MUFU.EX2 R68, R68 ;  /* 0x0000004400447308 */ /* 0x000ee20000000800 */
[----:B------:R-:W-:-:S07]  /*15950*/  FFMA.FTZ R133, R133, R88, -R94 ;  /* 0x0000005885857223 */ /* 0x000fce000001085e */
[----:B------:R-:W4:Y:S01]  /*15960*/  MUFU.EX2 R37, R37 ;  /* 0x0000002500257308 */ /* 0x000f220000000800 */
[----:B------:R-:W-:-:S07]  /*15970*/  FADD.FTZ R40, R40, R151 ;  /* 0x0000009728287221 */ /* 0x000fce0000010000 */
[----:B------:R-:W4:Y:S01]  /*15980*/  MUFU.EX2 R157, R157 ;  /* 0x0000009d009d7308 */ /* 0x000f220000000800 */
[----:B0-----:R-:W-:-:S01]  /*15990*/  FADD.FTZ R3, R33, R26 ;  /* 0x0000001a21037221 */ /* 0x001fc20000010000 */
[----:B------:R-:W-:-:S06]  /*159a0*/  FFMA.FTZ R135, R135, R88, -R94 ;  /* 0x0000005887877223 */ /* 0x000fcc000001085e */
[----:B------:R-:W0:Y:S01]  /*159b0*/  MUFU.EX2 R24, R201 ;  /* 0x000000c900187308 */ /* 0x000e220000000800 */
[----:B------:R-:W-:-:S01]  /*159c0*/  FADD.FTZ R155, R155, R40 ;  /* 0x000000289b9b7221 */ /* 0x000fc20000010000 */
[C---:B--2---:R-:W-:Y:S01]  /*159d0*/  F2FP.SATFINITE.E4M3.F32.PACK_AB_MERGE_C R33, R14.reuse, R33, RZ ;  /* 0x000000210e21723e */ /* 0x044fe200048070ff */
[----:B------:R-:W-:-:S05]  /*159e0*/  FADD.FTZ R14, R14, R3 ;  /* 0x000000030e0e7221 */ /* 0x000fca0000010000 */
[----:B------:R-:W2:Y:S01]  /*159f0*/  MUFU.EX2 R199, R199 ;  /* 0x000000c700c77308 */ /* 0x000ea20000000800 */
[----:B------:R-:W-:-:S01]  /*15a00*/  FFMA.FTZ R143, R143, R88, -R94 ;  /* 0x000000588f8f7223 */ /* 0x000fc2000001085e */
[----:B------:R-:W-:Y:S01]  /*15a10*/  FFMA.FTZ R149, R149, R88, -R94 ;  /* 0x0000005895957223 */ /* 0x000fe2000001085e */
[----:B-1----:R-:W-:-:S05]  /*15a20*/  F2FP.SATFINITE.E4M3.F32.PACK_AB_MERGE_C R21, R159, R70, RZ ;  /* 0x000000469f15723e */ /* 0x002fca00048070ff */
[----:B------:R-:W1:Y:S01]  /*15a30*/  MUFU.EX2 R28, R133 ;  /* 0x00000085001c7308 */ /* 0x000e620000000800 */
[----:B------:R-:W-:-:S01]  /*15a40*/  FFMA.FTZ R94, R153, R88, -R94 ;  /* 0x00000058995e7223 */ /* 0x000fc2000001085e */
[----:B---3--:R-:W-:Y:S01]  /*15a50*/  FADD.FTZ R26, R68, R155 ;  /* 0x0000009b441a7221 */ /* 0x008fe20000010000 */
[----:B----4-:R-:W-:-:S05]  /*15a60*/  FADD.FTZ R3, R37, R14 ;  /* 0x0000000e25037221 */ /* 0x010fca0000010000 */
[----:B------:R-:W-:Y:S01]  /*15a70*/  MUFU.EX2 R74, R74 ;  /* 0x0000004a004a7308 */ /* 0x000fe20000000800 */
[C---:B------:R-:W-:Y:S01]  /*15a80*/  F2FP.SATFINITE.E4M3.F32.PACK_AB_MERGE_C R216, R157.reuse, R68, R21 ;  /* 0x000000449dd8723e */ /* 0x040fe20004807015 */
[----:B------:R-:W-:-:S06]  /*15a90*/  FADD.FTZ R157, R157, R26 ;  /* 0x0000001a9d9d7221 */ /* 0x000fcc0000010000 */
[----:B------:R-:W-:Y:S01]  /*15aa0*/  MUFU.EX2 R163, R163 ;  /* 0x000000a300a37308 */ /* 0x000fe20000000800 */
[----:B0-----:R-:W-:-:S07]  /*15ab0*/  FADD.FTZ R14, R24, R3 ;  /* 0x00000003180e7221 */ /* 0x001fce0000010000 */
[----:B------:R-:W0:Y:S08]  /*15ac0*/  MUFU.EX2 R72, R72 ;  /* 0x0000004800487308 */ /* 0x000e300000000800 */
[----:B------:R-:W3:Y:S01]  /*15ad0*/  MUFU.EX2 R135, R135 ;  /* 0x0000008700877308 */ /* 0x000ee20000000800 */
[----:B------:R-:W-:-:S07]  /*15ae0*/  FADD.FTZ R70, R70, R157 ;  /* 0x0000009d46467221 */ /* 0x000fce0000010000 */
[----:B------:R-:W4:Y:S01]  /*15af0*/  MUFU.EX2 R161, R207 ;  /* 0x000000cf00a17308 */ /* 0x000f220000000800 */
[----:B--2---:R-:W-:-:S07]  /*15b00*/  FADD.FTZ R3, R199, R14 ;  /* 0x0000000ec7037221 */ /* 0x004fce0000010000 */
[----:B------:R-:W2:Y:S01]  /*15b10*/  MUFU.EX2 R12, R143 ;  /* 0x0000008f000c7308 */ /* 0x000ea20000000800 */
[----:B------:R-:W-:-:S01]  /*15b20*/  FADD.FTZ R159, R159, R70 ;  /* 0x000000469f9f7221 */ /* 0x000fc20000010000 */
[----:B-1----:R-:W-:-:S06]  /*15b30*/  F2FP.SATFINITE.E4M3.F32.PACK_AB_MERGE_C R199, R28, R199, RZ ;  /* 0x000000c71cc7723e */ /* 0x002fcc00048070ff */
[----:B------:R-:W-:Y:S01]  /*15b40*/  MUFU.EX2 R149, R149 ;  /* 0x0000009500957308 */ /* 0x000fe20000000800 */
[----:B------:R-:W-:-:S07]  /*15b50*/  FADD.FTZ R28, R28, R3 ;  /* 0x000000031c1c7221 */ /* 0x000fce0000010000 */
[----:B------:R-:W1:Y:S01]  /*15b60*/  MUFU.EX2 R94, R94 ;  /* 0x0000005e005e7308 */ /* 0x000e620000000800 */
[----:B------:R-:W-:Y:S02]  /*15b70*/  ISETP.GE.AND P1, PT, R138, 0xe1, PT ;  /* 0x000000e18a00780c */ /* 0x000fe40003f26270 */
[----:B------:R-:W-:Y:S02]  /*15b80*/  F2FP.SATFINITE.E4M3.F32.PACK_AB_MERGE_C R213, R20, R29, R13 ;  /* 0x0000001d14d5723e */ /* 0x000fe4000480700d */
[----:B------:R-:W-:Y:S01]  /*15b90*/  F2FP.SATFINITE.E4M3.F32.PACK_AB_MERGE_C R209, R15, R0, R57 ;  /* 0x000000000fd1723e */ /* 0x000fe20004807039 */
[----:B0-----:R-:W-:Y:S01]  /*15ba0*/  FADD.FTZ R0, R72, R159 ;  /* 0x0000009f48007221 */ /* 0x001fe20000010000 */
[----:B------:R-:W-:Y:S01]  /*15bb0*/  F2FP.SATFINITE.E4M3.F32.PACK_AB_MERGE_C R13, R163, R74, RZ ;  /* 0x0000004aa30d723e */ /* 0x000fe200048070ff */
[----:B---3--:R-:W-:Y:S01]  /*15bc0*/  FADD.FTZ R3, R135, R28 ;  /* 0x0000001c87037221 */ /* 0x008fe20000010000 */
[----:B------:R-:W-:Y:S02]  /*15bd0*/  F2FP.SATFINITE.E4M3.F32.PACK_AB_MERGE_C R87, R102, R87, RZ ;  /* 0x000000576657723e */ /* 0x000fe400048070ff */
[C---:B----4-:R-:W-:Y:S01]  /*15be0*/  F2FP.SATFINITE.E4M3.F32.PACK_AB_MERGE_C R218, R161.reuse, R72, R13 ;  /* 0x00000048a1da723e */ /* 0x050fe2000480700d */
[----:B------:R-:W-:-:S01]  /*15bf0*/  FADD.FTZ R161, R161, R0 ;  /* 0x00000000a1a17221 */ /* 0x000fc20000010000 */
[----:B--2---:R-:W-:Y:S01]  /*15c00*/  FADD.FTZ R0, R12, R3 ;  /* 0x000000030c007221 */ /* 0x004fe20000010000 */
[----:B------:R-:W-:Y:S01]  /*15c10*/  F2FP.SATFINITE.E4M3.F32.PACK_AB_MERGE_C R223, R80, R49, R87 ;  /* 0x0000003150df723e */ /* 0x000fe20004807057 */
[----:B------:R-:W-:Y:S01]  /*15c20*/  IMAD.MOV.U32 R87, RZ, RZ, RZ ;  /* 0x000000ffff577224 */ /* 0x000fe200078e00ff */
[----:B------:R-:W-:Y:S01]  /*15c30*/  F2FP.SATFINITE.E4M3.F32.PACK_AB_MERGE_C R202, R117, R46, RZ ;  /* 0x0000002e75ca723e */ /* 0x000fe200048070ff */
[----:B------:R-:W-:Y:S01]  /*15c40*/  FADD.FTZ R74, R74, R161 ;  /* 0x000000a14a4a7221 */ /* 0x000fe20000010000 */
[----:B-1----:R-:W-:Y:S01]  /*15c50*/  F2FP.SATFINITE.E4M3.F32.PACK_AB_MERGE_C R3, R94, R149, RZ ;  /* 0x000000955e03723e */ /* 0x002fe200048070ff */
[----:B------:R-:W-:Y:S01]  /*15c60*/  FADD.FTZ R149, R149, R0 ;  /* 0x0000000095957221 */ /* 0x000fe20000010000 */
[----:B------:R-:W-:-:S02]  /*15c70*/  F2FP.SATFINITE.E4M3.F32.PACK_AB_MERGE_C R221, R107, R100, RZ ;  /* 0x000000646bdd723e */ /* 0x000fc400048070ff */
[----:B------:R-:W-:Y:S02]  /*15c80*/  F2FP.SATFINITE.E4M3.F32.PACK_AB_MERGE_C R91, R104, R91, RZ ;  /* 0x0000005b685b723e */ /* 0x000fe400048070ff */
[----:B------:R-:W-:Y:S02]  /*15c90*/  F2FP.SATFINITE.E4M3.F32.PACK_AB_MERGE_C R93, R106, R93, RZ ;  /* 0x0000005d6a5d723e */ /* 0x000fe400048070ff */
[----:B------:R-:W-:Y:S02]  /*15ca0*/  F2FP.SATFINITE.E4M3.F32.PACK_AB_MERGE_C R95, R108, R95, RZ ;  /* 0x0000005f6c5f723e */ /* 0x000fe400048070ff */
[----:B------:R-:W-:Y:S02]  /*15cb0*/  F2FP.SATFINITE.E4M3.F32.PACK_AB_MERGE_C R79, R110, R79, RZ ;  /* 0x0000004f6e4f723e */ /* 0x000fe400048070ff */
[----:B------:R-:W-:Y:S02]  /*15cc0*/  F2FP.SATFINITE.E4M3.F32.PACK_AB_MERGE_C R208, R61, R58, RZ ;  /* 0x0000003a3dd0723e */ /* 0x000fe400048070ff */
[----:B------:R-:W-:Y:S01]  /*15cd0*/  F2FP.SATFINITE.E4M3.F32.PACK_AB_MERGE_C R219, R12, R135, R3 ;  /* 0x000000870cdb723e */ /* 0x000fe20004807003 */
[----:B------:R-:W-:Y:S01]  /*15ce0*/  FADD.FTZ R3, R163, R74 ;  /* 0x0000004aa3037221 */ /* 0x000fe20000010000 */
[----:B------:R-:W-:Y:S01]  /*15cf0*/  F2FP.SATFINITE.E4M3.F32.PACK_AB_MERGE_C R200, R71, R36, R200 ;  /* 0x0000002447c8723e */ /* 0x000fe200048070c8 */
[----:B------:R-:W-:Y:S01]  /*15d00*/  FADD.FTZ R14, R94, R149 ;  /* 0x000000955e0e7221 */ /* 0x000fe20000010000 */
[----:B------:R-:W-:Y:S01]  /*15d10*/  F2FP.SATFINITE.E4M3.F32.PACK_AB_MERGE_C R202, R109, R44, R202 ;  /* 0x0000002c6dca723e */ /* 0x000fe200048070ca */
[--C-:B------:R-:W-:Y:S01]  /*15d20*/  IMAD.MOV.U32 R85, RZ, RZ, R87.reuse ;  /* 0x000000ffff557224 */ /* 0x100fe200078e0057 */
        /* <DEDUP_REMOVED lines=19> */
[--C-:B------:R-:W-:Y:S01]  /*15e60*/  IMAD.MOV.U32 R79, RZ, RZ, R87.reuse ;  /* 0x000000ffff4f7224 */ /* 0x100fe200078e0057 */
[----:B------:R-:W-:Y:S01]  /*15e70*/  F2FP.SATFINITE.E4M3.F32.PACK_AB_MERGE_C R211, R112, R25, R32 ;  /* 0x0000001970d3723e */ /* 0x000fe20004807020 */
[----:B------:R-:W-:Y:S01]  /*15e80*/  IMAD.MOV.U32 R73, RZ, RZ, R87 ;  /* 0x000000ffff497224 */ /* 0x000fe200078e0057 */
[----:B------:R-:W-:Y:S01]  /*15e90*/  F2FP.SATFINITE.E4M3.F32.PACK_AB_MERGE_C R215, R193, R30, R33 ;  /* 0x0000001ec1d7723e */ /* 0x000fe20004807021 */
[----:B------:R-:W-:Y:S01]  /*15ea0*/  IMAD.MOV.U32 R69, RZ, RZ, R87 ;  /* 0x000000ffff457224 */ /* 0x000fe200078e0057 */
[----:B------:R-:W-:Y:S01]  /*15eb0*/  F2FP.SATFINITE.E4M3.F32.PACK_AB_MERGE_C R217, R24, R37, R199 ;  /* 0x0000002518d9723e */ /* 0x000fe200048070c7 */
[--C-:B------:R-:W-:Y:S01]  /*15ec0*/  IMAD.MOV.U32 R68, RZ, RZ, R87.reuse ;  /* 0x000000ffff447224 */ /* 0x100fe200078e0057 */
[-C--:B------:R-:W-:Y:S01]  /*15ed0*/  MOV R86, R87.reuse ;  /* 0x0000005700567202 */ /* 0x080fe20000000f00 */
        /* <DEDUP_REMOVED lines=84> */
[----:B------:R-:W-:-:S07]  /*16420*/  CS2R R24, SRZ ;  /* 0x0000000000187805 */ /* 0x000fce000001ff00 */
.L_x_6257:
[----:B------:R-:W2:Y:S01]  /*16430*/  LDL R13, [R1+0x48] ;  /* 0x00004800010d7983 */ /* 0x000ea20000100800 */
[----:B------:R-:W-:Y:S01]  /*16440*/  ISETP.NE.AND P1, PT, R232, 0x1, PT ;  /* 0x00000001e800780c */ /* 0x000fe20003f25270 */
[----:B------:R-:W-:Y:S05]  /*16450*/  YIELD ;  /* 0x0000000000007946 */ /* 0x000fea0003800000 */
[----:B------:R-:W-:-:S04]  /*16460*/  SEL R235, RZ, 0x1, P1 ;  /* 0x00000001ffeb7807 */ /* 0x000fc80000800000 */
[----:B------:R-:W-:Y:S02]  /*16470*/  LOP3.LUT R235, R12, R235, RZ, 0x3c, !PT ;  /* 0x000000eb0ceb7212 */ /* 0x000fe400078e3cff */
[----:B--2---:R-:W-:-:S13]  /*16480*/  ISETP.NE.AND P1, PT, R13, RZ, PT ;  /* 0x000000ff0d00720c */ /* 0x004fda0003f25270 */
[----:B------:R-:W-:Y:S05]  /*16490*/  @P1 BRA `(.L_x_6247) ;  /* 0x00000000003c1947 */ /* 0x000fea0003800000 */
[----:B------:R-:W-:Y:S05]  /*164a0*/  @!P0 BRA `(.L_x_6248) ;  /* 0x0000000000048947 */ /* 0x000fea0003800000 */
[----:B------:R-:W-:Y:S01]  /*164b0*/  BPT.TRAP 0x1 ;  /* 0x000000040000795c */ /* 0x000fe20000300000 */
.L_x_6248:
        /* <DEDUP_REMOVED lines=8> */
.L_x_6249:
[----:B------:R-:W-:Y:S04]  /*16540*/  BSSY B0, `(.L_x_6247) ;  /* 0x0000004000007945 */ /* 0x000fe80003800000 */
[----:B-1----:R-:W-:Y:S05]  /*16550*/  @P2 BRA `(.L_x_6250) ;  /* 0x0000000000082947 */ /* 0x002fea0003800000 */
[----:B------:R-:W1:Y:S02]  /*16560*/  SYNCS.PHASECHK.TRANS64.TRYWAIT P2, [R13+URZ+0x2e830], R20 ;  /* 0x02e830140d0075a7 */ /* 0x000e64000804017f */
[----:B-1----:R-:W-:Y:S05]  /*16570*/  @!P2 BRA `(.L_x_6251) ;  /* 0x000000f80034a947 */ /* 0x002fea0003800000 */
.L_x_6250:
[----:B------:R-:W-:Y:S05]  /*16580*/  BSYNC B0 ;  /* 0x0000000000007941 */ /* 0x000fea0003800000 */
.L_x_6247:
[----:B01----:R-:W2:Y:S01]  /*16590*/  LDL R13, [R1+0x4c] ;  /* 0x00004c00010d7983 */ /* 0x003ea20000100800 */
[----:B------:R-:W-:Y:S01]  /*165a0*/  VIADD R233, R232, 0x1 ;  /* 0x00000001e8e97836 */ /* 0x000fe20000000000 */
[----:B------:R-:W-:Y:S05]  /*165b0*/  WARPSYNC.ALL ;  /* 0x0000000000007948 */ /* 0x000fea0003800000 */
[----:B------:R-:W0:Y:S01]  /*165c0*/  S2R R20, SR_TID.X ;  /* 0x0000000000147919 */ /* 0x000e220000002100 */
[C---:B------:R-:W-:Y:S01]  /*165d0*/  ISETP.NE.AND P2, PT, R233.reuse, 0x2, PT ;  /* 0x00000002e900780c */ /* 0x040fe20003f45270 */
[----:B------:R-:W-:Y:S01]  /*165e0*/  IMAD.MOV.U32 R89, RZ, RZ, 0x40000040 ;  /* 0x40000040ff597424 */ /* 0x000fe200078e00ff */
[----:B------:R-:W-:Y:S01]  /*165f0*/  MOV R21, 0x40000040 ;  /* 0x4000004000157802 */ /* 0x000fe20000000f00 */
[----:B------:R-:W-:Y:S01]  /*16600*/  IMAD.MOV.U32 R93, RZ, RZ, 0x40000040 ;  /* 0x40000040ff5d7424 */ /* 0x000fe200078e00ff */
[----:B------:R-:W-:Y:S01]  /*16610*/  SEL R233, R233, RZ, P2 ;  /* 0x000000ffe9e97207 */ /* 0x000fe20001000000 */
[----:B------:R-:W-:Y:S01]  /*16620*/  STL [R1+0x100], R27 ;  /* 0x0001001b01007387 */ /* 0x000fe20000100800 */
[----:B------:R-:W-:Y:S01]  /*16630*/  R2UR UR35, R89 ;  /* 0x00000000592372ca */ /* 0x000fe200000e0000 */
[----:B------:R-:W-:Y:S01]  /*16640*/  IMAD.MOV.U32 R91, RZ, RZ, 0x40000040 ;  /* 0x40000040ff5b7424 */ /* 0x000fe200078e00ff */
[----:B------:R-:W-:Y:S01]  /*16650*/  R2UR UR17, R93 ;  /* 0x000000005d1172ca */ /* 0x000fe200000e0000 */
[----:B------:R-:W-:Y:S01]  /*16660*/  STL [R1+0xfc], R26 ;  /* 0x0000fc1a01007387 */ /* 0x000fe20000100800 */
[----:B------:R-:W-:-:S02]  /*16670*/  R2UR UR19, R21 ;  /* 0x00000000151372ca */ /* 0x000fc400000e0000 */
[----:B------:R-:W-:Y:S01]  /*16680*/  R2UR UR43, R91 ;  /* 0x000000005b2b72ca */ /* 0x000fe200000e0000 */
[----:B------:R-:W-:Y:S01]  /*16690*/  STL [R1+0xf8], R25 ;  /* 0x0000f81901007387 */ /* 0x000fe20000100800 */
[----:B------:R-:W-:Y:S02]  /*166a0*/  R2UR UR25, R89 ;  /* 0x00000000591972ca */ /* 0x000fe400000e0000 */
[C---:B------:R-:W-:Y:S01]  /*166b0*/  R2UR UR5, R91.reuse ;  /* 0x000000005b0572ca */ /* 0x040fe200000e0000 */
[----:B------:R-:W-:Y:S01]  /*166c0*/  STL [R1+0xf4], R24 ;  /* 0x0000f41801007387 */ /* 0x000fe20000100800 */
[----:B------:R-:W-:Y:S02]  /*166d0*/  R2UR UR7, R91 ;  /* 0x000000005b0772ca */ /* 0x000fe400000e0000 */
[----:B------:R-:W-:Y:S01]  /*166e0*/  R2UR UR9, R93 ;  /* 0x000000005d0972ca */ /* 0x000fe200000e0000 */
[----:B------:R-:W-:Y:S01]  /*166f0*/  STL [R1+0xf0], R23 ;  /* 0x0000f01701007387 */ /* 0x000fe20000100800 */
[----:B------:R-:W-:-:S02]  /*16700*/  R2UR UR11, R89 ;  /* 0x00000000590b72ca */ /* 0x000fc400000e0000 */
[C---:B------:R-:W-:Y:S01]  /*16710*/  R2UR UR59, R91.reuse ;  /* 0x000000005b3b72ca */ /* 0x040fe200000e0000 */
[----:B------:R-:W-:Y:S01]  /*16720*/  STL [R1+0xec], R22 ;  /* 0x0000ec1601007387 */ /* 0x000fe20000100800 */
[----:B------:R-:W-:Y:S02]  /*16730*/  R2UR UR29, R91 ;  /* 0x000000005b1d72ca */ /* 0x000fe400000e0000 */
[----:B------:R-:W-:Y:S01]  /*16740*/  R2UR UR13, R89 ;  /* 0x00000000590d72ca */ /* 0x000fe200000e0000 */
[----:B------:R1:W-:Y:S01]  /*16750*/  STL [R1+0xe8], R19 ;  /* 0x0000e81301007387 */ /* 0x0003e20000100800 */
[----:B------:R-:W-:Y:S02]  /*16760*/  R2UR UR15, R93 ;  /* 0x000000005d0f72ca */ /* 0x000fe400000e0000 */
[----:B0-----:R-:W-:Y:S01]  /*16770*/  SHF.R.U32.HI R20, RZ, 0x7, R20 ;  /* 0x00000007ff147819 */ /* 0x001fe20000011614 */
[----:B------:R-:W-:Y:S01]  /*16780*/  STL [R1+0xe4], R18 ;  /* 0x0000e41201007387 */ /* 0x000fe20000100800 */
[----:B------:R-:W-:-:S02]  /*16790*/  MOV R237, UR38 ;  /* 0x0000002600ed7c02 */ /* 0x000fc40008000f00 */
[----:B------:R-:W-:Y:S01]  /*167a0*/  R2UR UR31, R89 ;  /* 0x00000000591f72ca */ /* 0x000fe200000e0000 */
[----:B------:R-:W-:Y:S01]  /*167b0*/  VIADD R94, R20, 0x8 ;  /* 0x00000008145e7836 */ /* 0x000fe20000000000 */
[----:B------:R0:W-:Y:S01]  /*167c0*/  STL [R1+0xe0], R17 ;  /* 0x0000e01101007387 */ /* 0x0001e20000100800 */
[----:B-1----:R-:W-:Y:S01]  /*167d0*/  MOV R19, UR43 ;  /* 0x0000002b00137c02 */ /* 0x002fe20008000f00 */
[----:B------:R-:W-:Y:S01]  /*167e0*/  UMOV UR43, UR25 ;  /* 0x00000019002b7c82 */ /* 0x000fe20008000000 */
[C---:B------:R-:W-:Y:S01]  /*167f0*/  R2UR UR21, R91.reuse ;  /* 0x000000005b1572ca */ /* 0x040fe200000e0000 */
[----:B------:R1:W-:Y:S01]  /*16800*/  BAR.SYNC.DEFER_BLOCKING R94, 0x100 ;  /* 0x0004005e0000751d */ /* 0x0003e20000010000 */
[----:B------:R-:W-:Y:S02]  /*16810*/  MOV R96, UR43 ;  /* 0x0000002b00607c02 */ /* 0x000fe40008000f00 */
[----:B------:R-:W-:Y:S02]  /*16820*/  R2UR UR23, R91 ;  /* 0x000000005b1772ca */ /* 0x000fe400000e0000 */
[----:B------:R-:W-:Y:S01]  /*16830*/  R2UR UR27, R89 ;  /* 0x00000000591b72ca */ /* 0x000fe200000e0000 */
[----:B------:R-:W-:Y:S01]  /*16840*/  UMOV UR43, UR5 ;  /* 0x00000005002b7c82 */ /* 0x000fe20008000000 */
[----:B0-----:R-:W-:Y:S01]  /*16850*/  MOV R17, UR35 ;  /* 0x0000002300117c02 */ /* 0x001fe20008000f00 */
[----:B------:R-:W-:Y:S01]  /*16860*/  STL [R1+0xdc], R16 ;  /* 0x0000dc1001007387 */ /* 0x000fe20000100800 */
[----:B------:R-:W-:Y:S01]  /*16870*/  UMOV UR35, UR17 ;  /* 0x0000001100237c82 */ /* 0x000fe20008000000 */
[----:B------:R-:W-:-:S02]  /*16880*/  R2UR UR17, R5 ;  /* 0x00000000051172ca */ /* 0x000fc400000e0000 */
[C---:B------:R-:W-:Y:S01]  /*16890*/  R2UR UR5, R5.reuse ;  /* 0x00000000050572ca */ /* 0x040fe200000e0000 */
[----:B------:R0:W-:Y:S01]  /*168a0*/  STL [R1+0xd8], R15 ;  /* 0x0000d80f01007387 */ /* 0x0001e20000100800 */
[----:B------:R-:W-:Y:S01]  /*168b0*/  MOV R27, UR35 ;  /* 0x00000023001b7c02 */ /* 0x000fe20008000f00 */
[----:B------:R-:W-:Y:S01]  /*168c0*/  UMOV UR35, UR9 ;  /* 0x0000000900237c82 */ /* 0x000fe20008000000 */
[C---:B------:R-:W-:Y:S01]  /*168d0*/  R2UR UR9, R5.reuse ;  /* 0x00000000050972ca */ /* 0x040fe200000e0000 */
[----:B------:R-:W-:Y:S01]  /*168e0*/  STL [R1+0xd4], R14 ;  /* 0x0000d40e01007387 */ /* 0x000fe20000100800 */
[----:B------:R-:W-:Y:S02]  /*168f0*/  R2UR UR25, R5 ;  /* 0x00000000051972ca */ /* 0x000fe400000e0000 */
[----:B------:R-:W-:Y:S01]  /*16900*/  R2UR UR47, R89 ;  /* 0x00000000592f72ca */ /* 0x000fe200000e0000 */
[----:B------:R-:W-:Y:S01]  /*16910*/  STL [R1+0xd0], R12 ;  /* 0x0000d00c01007387 */ /* 0x000fe20000100800 */
[----:B------:R-:W-:Y:S01]  /*16920*/  R2UR UR51, R91 ;  /* 0x000000005b3372ca */ /* 0x000fe200000e0000 */
[----:B------:R-:W-:Y:S01]  /*16930*/  IMAD.MOV.U32 R91, RZ, RZ, 0x40000040 ;  /* 0x40000040ff5b7424 */ /* 0x000fe200078e00ff */
[----:B------:R-:W-:Y:S01]  /*16940*/  WARPGROUP.ARRIVE ;  /* 0x00000000000079c5 */ /* 0x000fe20000000000 */
[----:B0-----:R-:W-:Y:S01]  /*16950*/  MOV R15, UR59 ;  /* 0x0000003b000f7c02 */ /* 0x001fe20008000f00 */
[----:B------:R-:W-:Y:S01]  /*16960*/  UMOV UR59, UR29 ;  /* 0x0000001d003b7c82 */ /* 0x000fe20008000000 */
[----:B------:R-:W-:Y:S01]  /*16970*/  STL [R1+0xcc], R3 ;  /* 0x0000cc0301007387 */ /* 0x000fe20000100800 */
[----:B------:R-:W-:Y:S01]  /*16980*/  MOV R25, UR59 ;  /* 0x0000003b00197c02 */ /* 0x000fe20008000f00 */
[----:B------:R-:W-:Y:S01]  /*16990*/  UMOV UR59, UR13 ;  /* 0x0000000d003b7c82 */ /* 0x000fe20008000000 */
[----:B------:R-:W-:Y:S01]  /*169a0*/  R2UR UR13, R5 ;  /* 0x00000000050d72ca */ /* 0x000fe200000e0000 */
[----:B------:R0:W-:Y:S01]  /*169b0*/  STL [R1+0xc8], R2 ;  /* 0x0000c80201007387 */ /* 0x0001e20000100800 */
[----:B------:R-:W-:Y:S01]  /*169c0*/  R2UR UR55, R89 ;  /* 0x00000000593772ca */ /* 0x000fe200000e0000 */
[----:B------:R-:W-:Y:S01]  /*169d0*/  IMAD.MOV.U32 R89, RZ, RZ, 0x40000040 ;  /* 0x40000040ff597424 */ /* 0x000fe200078e00ff */
[----:B------:R-:W-:-:S02]  /*169e0*/  R2UR UR40, R4 ;  /* 0x00000000042872ca */ /* 0x000fc400000e0000 */
[----:B------:R-:W-:Y:S02]  /*169f0*/  R2UR UR41, R5 ;  /* 0x00000000052972ca */ /* 0x000fe400000e0000 */
[----:B------:R-:W-:Y:S02]  /*16a00*/  MOV R21, 0x40000040 ;  /* 0x4000004000157802 */ /* 0x000fe40000000f00 */
[----:B------:R-:W-:Y:S02]  /*16a10*/  R2UR UR32, R10 ;  /* 0x000000000a2072ca */ /* 0x000fe400000e0000 */
[----:B0-----:R-:W-:Y:S02]  /*16a20*/  MOV R2, UR39 ;  /* 0x0000002700027c02 */ /* 0x001fe40008000f00 */
[----:B------:R-:W-:Y:S02]  /*16a30*/  R2UR UR39, R93 ;  /* 0x000000005d2772ca */ /* 0x000fe400000e0000 */
[----:B------:R-:W-:-:S02]  /*16a40*/  R2UR UR33, R11 ;  /* 0x000000000b2172ca */ /* 0x000fc400000e0000 */
[----:B------:R-:W-:Y:S02]  /*16a50*/  R2UR UR56, R10 ;  /* 0x000000000a3872ca */ /* 0x000fe400000e0000 */
[----:B------:R-:W-:Y:S02]  /*16a60*/  R2UR UR57, R11 ;  /* 0x000000000b3972ca */ /* 0x000fe400000e0000 */
[----:B------:R-:W-:-:S05]  /*16a70*/  MOV R236, UR37 ;  /* 0x0000002500ec7c02 */ /* 0x000fca0008000f00 */
[----:B------:R-:W-:Y:S01]  /*16a80*/  MOV R12, UR39 ;  /* 0x00000027000c7c02 */ /* 0x000fe20008000f00 */
[----:B------:R-:W-:Y:S01]  /*16a90*/  UMOV UR39, UR31 ;  /* 0x0000001f00277c82 */ /* 0x000fe20008000000 */
[----:B------:R-:W-:Y:S02]  /*16aa0*/  R2UR UR31, R21 ;  /* 0x00000000151f72ca */ /* 0x000fe400000e0000 */
[----:B------:R-:W-:Y:S01]  /*16ab0*/  MOV R23, UR39 ;  /* 0x0000002700177c02 */ /* 0x000fe20008000f00 */
[----:B------:R-:W-:Y:S01]  /*16ac0*/  UMOV UR39, UR21 ;  /* 0x0000001500277c82 */ /* 0x000fe20008000000 */
[----:B------:R-:W-:Y:S01]  /*16ad0*/  R2UR UR21, R5 ;  /* 0x00000000051572ca */ /* 0x000fe200000e0000 */
[----:B--2---:R-:W-:Y:S01]  /*16ae0*/  IMAD R20, R233, 0x700, R13 ;  /* 0x00000700e9147824 */ /* 0x004fe200078e020d */
[----:B------:R-:W-:-:S03]  /*16af0*/  MOV R13, UR36 ;  /* 0x00000024000d7c02 */ /* 0x000fc60008000f00 */
        /* <DEDUP_REMOVED lines=8> */
[----:B------:R-:W-:Y:S02]  /*16b80*/  R2UR UR6, R90 ;  /* 0x000000005a0672ca */ /* 0x000fe400000e0000 */
[----:B------:R-:W-:Y:S01]  /*16b90*/  R2UR UR26, R88 ;  /* 0x00000000581a72ca */ /* 0x000fe200000e0000 */
[----:B------:R-:W-:Y:S01]  /*16ba0*/  VIADD R88, R20, 0x102 ;  /* 0x0000010214587836 */ /* 0x000fe20000000000 */
[----:B------:R-:W-:Y:S01]  /*16bb0*/  R2UR UR8, R92 ;  /* 0x000000005c0872ca */ /* 0x000fe200000e0000 */
[C---:B------:R-:W-:Y:S01]  /*16bc0*/  VIADD R92, R20.reuse, 0x402 ;  /* 0x00000402145c7836 */ /* 0x040fe20000000000 */
[----:B------:R-:W-:-:S02]  /*16bd0*/  IADD3 R90, R20, 0x400, RZ ;  /* 0x00000400145a7810 */ /* 0x000fc40007ffe0ff */
[----:B------:R-:W-:Y:S02]  /*16be0*/  R2UR UR12, R88 ;  /* 0x00000000580c72ca */ /* 0x000fe400000e0000 */
[----:B------:R-:W-:Y:S02]  /*16bf0*/  IADD3 R88, R20, 0x302, RZ ;  /* 0x0000030214587810 */ /* 0x000fe40007ffe0ff */
[----:B------:R-:W-:Y:S02]  /*16c00*/  R2UR UR16, R92 ;  /* 0x000000005c1072ca */ /* 0x000fe400000e0000 */
[----:B------:R-:W-:Y:S01]  /*16c10*/  R2UR UR24, R88 ;  /* 0x00000000581872ca */ /* 0x000fe200000e0000 */
[----:B------:R-:W-:Y:S01]  /*16c20*/  VIADD R88, R20, 0x602 ;  /* 0x0000060214587836 */ /* 0x000fe20000000000 */
[----:B------:R-:W-:Y:S02]  /*16c30*/  R2UR UR22, R90 ;  /* 0x000000005a1672ca */ /* 0x000fe400000e0000 */
[----:B------:R-:W-:-:S02]  /*16c40*/  IADD3 R90, R20, 0x600, RZ ;  /* 0x00000600145a7810 */ /* 0x000fc40007ffe0ff */
[----:B------:R-:W-:Y:S01]  /*16c50*/  R2UR UR30, R88 ;  /* 0x00000000581e72ca */ /* 0x000fe200000e0000 */
[----:B------:R-:W-:Y:S01]  /*16c60*/  VIADD R88, R20, 0x204 ;  /* 0x0000020414587836 */ /* 0x000fe20000000000 */
[----:B------:R-:W-:Y:S01]  /*16c70*/  R2UR UR4, R90 ;  /* 0x000000005a0472ca */ /* 0x000fe200000e0000 */
[C---:B------:R-:W-:Y:S01]  /*16c80*/  VIADD R90, R20.reuse, 0x202 ;  /* 0x00000202145a7836 */ /* 0x040fe20000000000 */
[----:B------:R-:W-:Y:S02]  /*16c90*/  IADD3 R92, R20, 0x4, RZ ;  /* 0x00000004145c7810 */ /* 0x000fe40007ffe0ff */
[----:B------:R-:W-:Y:S02]  /*16ca0*/  R2UR UR34, R88 ;  /* 0x00000000582272ca */ /* 0x000fe400000e0000 */
[----:B------:R-:W-:Y:S01]  /*16cb0*/  R2UR UR20, R90 ;  /* 0x000000005a1472ca */ /* 0x000fe200000e0000 */
[----:B------:R-:W-:Y:S01]  /*16cc0*/  VIADD R90, R20, 0x502 ;  /* 0x00000502145a7836 */ /* 0x000fe20000000000 */
[----:B------:R-:W-:-:S02]  /*16cd0*/  R2UR UR38, R92 ;  /* 0x000000005c2672ca */ /* 0x000fc400000e0000 */
[----:B------:R-:W-:Y:S02]  /*16ce0*/  IADD3 R88, R20, 0x404, RZ ;  /* 0x0000040414587810 */ /* 0x000fe40007ffe0ff */
[----:B------:R-:W-:Y:S01]  /*16cf0*/  R2UR UR28, R90 ;  /* 0x000000005a1c72ca */ /* 0x000fe200000e0000 */
[----:B------:R-:W-:Y:S01]  /*16d00*/  VIADD R90, R20, 0x104 ;  /* 0x00000104145a7836 */ /* 0x000fe20000000000 */
[----:B------:R-:W-:Y:S01]  /*16d10*/  R2UR UR46, R88 ;  /* 0x00000000582e72ca */ /* 0x000fe200000e0000 */
[----:B------:R-:W-:Y:S02]  /*16d20*/  VIADD R88, R20, 0x604 ;  /* 0x0000060414587836 */ /* 0x000fe40000000000 */
[----:B------:R-:W-:Y:S01]  /*16d30*/  MOV R16, UR34 ;  /* 0x0000002200107c02 */ /* 0x000fe20008000f00 */
[----:B------:R-:W-:Y:S01]  /*16d40*/  UMOV UR34, UR16 ;  /* 0x0000001000227c82 */ /* 0x000fe20008000000 */
[----:B------:R-:W-:Y:S02]  /*16d50*/  R2UR UR16, R4 ;  /* 0x00000000041072ca */ /* 0x000fe400000e0000 */
[----:B------:R-:W-:Y:S01]  /*16d60*/  R2UR UR58, R90 ;  /* 0x000000005a3a72ca */ /* 0x000fe200000e0000 */
[----:B------:R-:W-:Y:S01]  /*16d70*/  VIADD R90, R20, 0x304 ;  /* 0x00000304145a7836 */ /* 0x000fe20000000000 */
[----:B------:R-:W-:Y:S01]  /*16d80*/  MOV R26, UR34 ;  /* 0x00000022001a7c02 */ /* 0x000fe20008000f00 */
[----:B------:R-:W-:Y:S01]  /*16d90*/  UMOV UR34, UR8 ;  /* 0x0000000800227c82 */ /* 0x000fe20008000000 */
[----:B------:R-:W-:-:S02]  /*16da0*/  R2UR UR8, R4 ;  /* 0x00000000040872ca */ /* 0x000fc400000e0000 */
[----:B------:R-:W-:Y:S01]  /*16db0*/  R2UR UR42, R90 ;  /* 0x000000005a2a72ca */ /* 0x000fe200000e0000 */
[----:B------:R-:W-:Y:S01]  /*16dc0*/  VIADD R90, R20, 0x504 ;  /* 0x00000504145a7836 */ /* 0x000fe20000000000 */
[----:B------:R-:W-:Y:S01]  /*16dd0*/  MOV R3, UR38 ;  /* 0x0000002600037c02 */ /* 0x000fe20008000f00 */
[----:B------:R-:W-:Y:S01]  /*16de0*/  UMOV UR38, UR30 ;  /* 0x0000001e00267c82 */ /* 0x000fe20008000000 */
[----:B------:R-:W-:Y:S01]  /*16df0*/  R2UR UR54, R88 ;  /* 0x00000000583672ca */ /* 0x000fe200000e0000 */
[----:B------:R-:W-:Y:S01]  /*16e00*/  QGMMA.64x32x32.F32.E4M3.E4M3 R184, gdesc[UR16], RZ, !UPT, gsb0 ;  /* 0x0060000010b879f3 */ /* 0x000fe2000c0008ff */
[----:B------:R-:W-:Y:S01]  /*16e10*/  MOV R22, UR38 ;  /* 0x0000002600167c02 */ /* 0x000fe20008000f00 */
[----:B------:R-:W-:Y:S01]  /*16e20*/  UMOV UR38, UR20 ;  /* 0x0000001400267c82 */ /* 0x000fe20008000000 */
[----:B------:R-:W-:Y:S01]  /*16e30*/  MOV R14, UR58 ;  /* 0x0000003a000e7c02 */ /* 0x000fe20008000f00 */
[----:B------:R-:W-:Y:S01]  /*16e40*/  UMOV UR58, UR28 ;  /* 0x0000001c003a7c82 */ /* 0x000fe20008000000 */
[----:B------:R-:W-:-:S02]  /*16e50*/  R2UR UR20, R4 ;  /* 0x00000000041472ca */ /* 0x000fc400000e0000 */
[----:B------:R-:W-:Y:S01]  /*16e60*/  MOV R24, UR58 ;  /* 0x0000003a00187c02 */ /* 0x000fe20008000f00 */
[----:B------:R-:W-:Y:S01]  /*16e70*/  UMOV UR58, UR12 ;  /* 0x0000000c003a7c82 */ /* 0x000fe20008000000 */
[----:B------:R-:W-:Y:S01]  /*16e80*/  MOV R18, UR42 ;  /* 0x0000002a00127c02 */ /* 0x000fe20008000f00 */
[----:B------:R-:W-:Y:S01]  /*16e90*/  UMOV UR42, UR24 ;  /* 0x00000018002a7c82 */ /* 0x000fe20008000000 */
[C---:B------:R-:W-:Y:S02]  /*16ea0*/  R2UR UR12, R4.reuse ;  /* 0x00000000040c72ca */ /* 0x040fe400000e0000 */
[----:B------:R-:W-:Y:S01]  /*16eb0*/  MOV R95, UR42 ;  /* 0x0000002a005f7c02 */ /* 0x000fe20008000f00 */
[----:B------:R-:W-:Y:S01]  /*16ec0*/  UMOV UR42, UR4 ;  /* 0x00000004002a7c82 */ /* 0x000fe20008000000 */
[C---:B------:R-:W-:Y:S02]  /*16ed0*/  R2UR UR4, R4.reuse ;  /* 0x00000000040472ca */ /* 0x040fe400000e0000 */
[----:B------:R-:W-:Y:S01]  /*16ee0*/  R2UR UR24, R4 ;  /* 0x00000000041872ca */ /* 0x000fe200000e0000 */
[----:B------:R-:W-:Y:S01]  /*16ef0*/  IMAD.MOV.U32 R21, RZ, RZ, R95 ;  /* 0x000000ffff157224 */ /* 0x000fe200078e005f */
[----:B------:R-:W-:Y:S01]  /*16f00*/  R2UR UR50, R90 ;  /* 0x000000005a3272ca */ /* 0x000fe200000e0000 */
[C---:B------:R-:W-:Y:S01]  /*16f10*/  VIADD R90, R20.reuse, 0x6 ;  /* 0x00000006145a7836 */ /* 0x040fe20000000000 */
[----:B------:R-:W-:Y:S01]  /*16f20*/  IADD3 R88, R20, 0x106, RZ ;  /* 0x0000010614587810 */ /* 0x000fe20007ffe0ff */
[----:B------:R-:W-:-:S02]  /*16f30*/  WARPGROUP.DEPBAR.LE gsb0, 0x0 ;  /* 0x00008000000079c5 */ /* 0x000fc40000010000 */
[----:B------:R-:W-:-:S06]  /*16f40*/  WARPGROUP.ARRIVE ;  /* 0x00000000000079c5 */ /* 0x000fcc0000000000 */
[----:B------:R-:W-:Y:S01]  /*16f50*/  QGMMA.64x32x32.F32.E4M3.E4M3 R168, gdesc[UR4], RZ, !UPT, gsb0 ;  /* 0x0060000004a879f3 */ /* 0x000fe2000c0008ff */
[----:B------:R-:W-:Y:S01]  /*16f60*/  R2UR UR6, R90 ;  /* 0x000000005a0672ca */ /* 0x000fe200000e0000 */
[----:B------:R-:W-:Y:S01]  /*16f70*/  VIADD R90, R20, 0x206 ;  /* 0x00000206145a7836 */ /* 0x000fe20000000000 */
[----:B------:R-:W-:Y:S01]  /*16f80*/  R2UR UR7, R91 ;  /* 0x000000005b0772ca */ /* 0x000fe200000e0000 */
[----:B------:R-:W-:Y:S01]  /*16f90*/  IMAD.MOV.U32 R91, RZ, RZ, 0x40000040 ;  /* 0x40000040ff5b7424 */ /* 0x000fe200078e00ff */
[----:B------:R-:W-:Y:S02]  /*16fa0*/  WARPGROUP.DEPBAR.LE gsb0, 0x0 ;  /* 0x00008000000079c5 */ /* 0x000fe40000010000 */
[----:B------:R-:W-:-:S06]  /*16fb0*/  WARPGROUP.ARRIVE ;  /* 0x00000000000079c5 */ /* 0x000fcc0000000000 */
[----:B------:R-:W-:Y:S01]  /*16fc0*/  QGMMA.64x32x32.F32.E4M3.E4M3 R152, gdesc[UR8], RZ, !UPT, gsb0 ;  /* 0x00600000089879f3 */ /* 0x000fe2000c0008ff */
[----:B------:R-:W-:Y:S02]  /*16fd0*/  R2UR UR10, R88 ;  /* 0x00000000580a72ca */ /* 0x000fe400000e0000 */
[----:B------:R-:W-:Y:S01]  /*16fe0*/  R2UR UR11, R89 ;  /* 0x00000000590b72ca */ /* 0x000fe200000e0000 */
[----:B------:R-:W-:Y:S01]  /*16ff0*/  IMAD.MOV.U32 R89, RZ, RZ, 0x40000040 ;  /* 0x40000040ff597424 */ /* 0x000fe200078e00ff */
[----:B------:R-:W-:-:S04]  /*17000*/  IADD3 R88, R20, 0x306, RZ ;  /* 0x0000030614587810 */ /* 0x000fc80007ffe0ff */
[----:B------:R-:W-:Y:S02]  /*17010*/  R2UR UR18, R88 ;  /* 0x00000000581272ca */ /* 0x000fe400000e0000 */
[----:B------:R-:W-:Y:S02]  /*17020*/  IADD3 R88, R20, 0x506, RZ ;  /* 0x0000050614587810 */ /* 0x000fe40007ffe0ff */
[----:B------:R-:W-:Y:S01]  /*17030*/  R2UR UR19, R89 ;  /* 0x00000000591372ca */ /* 0x000fe200000e0000 */
[----:B------:R-:W-:Y:S01]  /*17040*/  IMAD.MOV.U32 R89, RZ, RZ, 0x40000040 ;  /* 0x40000040ff597424 */ /* 0x000fe200078e00ff */
[----:B------:R-:W-:Y:S02]  /*17050*/  WARPGROUP.DEPBAR.LE gsb0, 0x0 ;  /* 0x00008000000079c5 */ /* 0x000fe40000010000 */
[----:B------:R-:W-:-:S06]  /*17060*/  WARPGROUP.ARRIVE ;  /* 0x00000000000079c5 */ /* 0x000fcc0000000000 */
[----:B------:R-:W-:Y:S01]  /*17070*/  QGMMA.64x32x32.F32.E4M3.E4M3 R136, gdesc[UR12], RZ, !UPT, gsb0 ;  /* 0x006000000c8879f3 */ /* 0x000fe2000c0008ff */
[----:B------:R-:W-:Y:S01]  /*17080*/  R2UR UR14, R90 ;  /* 0x000000005a0e72ca */ /* 0x000fe200000e0000 */
[C---:B------:R-:W-:Y:S01]  /*17090*/  VIADD R90, R20.reuse, 0x406 ;  /* 0x00000406145a7836 */ /* 0x040fe20000000000 */
[----:B------:R-:W-:Y:S01]  /*170a0*/  R2UR UR15, R91 ;  /* 0x000000005b0f72ca */ /* 0x000fe200000e0000 */
[----:B------:R-:W-:Y:S02]  /*170b0*/  VIADD R20, R20, 0x606 ;  /* 0x0000060614147836 */ /* 0x000fe40000000000 */
[----:B------:R-:W-:-:S03]  /*170c0*/  IMAD.MOV.U32 R91, RZ, RZ, 0x40000040 ;  /* 0x40000040ff5b7424 */ /* 0x000fc600078e00ff */
[----:B------:R-:W-:Y:S01]  /*170d0*/  R2UR UR30, R20 ;  /* 0x00000000141e72ca */ /* 0x000fe200000e0000 */
[----:B------:R-:W-:Y:S01]  /*170e0*/  IMAD.MOV.U32 R20, RZ, RZ, R96 ;  /* 0x000000ffff147224 */ /* 0x000fe200078e0060 */
[----:B------:R-:W-:Y:S02]  /*170f0*/  WARPGROUP.DEPBAR.LE gsb0, 0x0 ;  /* 0x00008000000079c5 */ /* 0x000fe40000010000 */
[----:B------:R-:W-:-:S06]  /*17100*/  WARPGROUP.ARRIVE ;  /* 0x00000000000079c5 */ /* 0x000fcc0000000000 */
[----:B------:R-:W-:Y:S01]  /*17110*/  QGMMA.64x32x32.F32.E4M3.E4M3 R120, gdesc[UR20], RZ, !UPT, gsb0 ;  /* 0x00600000147879f3 */ /* 0x000fe2000c0008ff */
[----:B------:R-:W-:Y:S02]  /*17120*/  R2UR UR22, R90 ;  /* 0x000000005a1672ca */ /* 0x000fe400000e0000 */
[----:B------:R-:W-:Y:S01]  /*17130*/  R2UR UR23, R91 ;  /* 0x000000005b1772ca */ /* 0x000fe200000e0000 */
[----:B------:R-:W-:Y:S02]  /*17140*/  WARPGROUP.DEPBAR.LE gsb0, 0x0 ;  /* 0x00008000000079c5 */ /* 0x000fe40000010000 */
[----:B------:R-:W-:-:S06]  /*17150*/  WARPGROUP.ARRIVE ;  /* 0x00000000000079c5 */ /* 0x000fcc0000000000 */
[----:B------:R-:W-:Y:S01]  /*17160*/  QGMMA.64x32x32.F32.E4M3.E4M3 R104, gdesc[UR24], RZ, !UPT, gsb0 ;  /* 0x00600000186879f3 */ /* 0x000fe2000c0008ff */
[----:B------:R-:W-:Y:S02]  /*17170*/  R2UR UR26, R88 ;  /* 0x00000000581a72ca */ /* 0x000fe400000e0000 */
[----:B------:R-:W-:Y:S01]  /*17180*/  R2UR UR27, R89 ;  /* 0x00000000591b72ca */ /* 0x000fe200000e0000 */
[----:B------:R-:W-:Y:S02]  /*17190*/  WARPGROUP.DEPBAR.LE gsb0, 0x0 ;  /* 0x00008000000079c5 */ /* 0x000fe40000010000 */
[----:B-1----:R-:W-:-:S06]  /*171a0*/  WARPGROUP.ARRIVE ;  /* 0x00000000000079c5 */ /* 0x002fcc0000000000 */
[----:B------:R-:W-:Y:S01]  /*171b0*/  QGMMA.64x32x32.F32.E4M3.E4M3 R88, gdesc[UR40], RZ, !UPT, gsb0 ;  /* 0x00600000285879f3 */ /* 0x000fe2000c0008ff */
[----:B------:R-:W-:Y:S02]  /*171c0*/  R2UR UR36, R10 ;  /* 0x000000000a2472ca */ /* 0x000fe400000e0000 */
[----:B------:R-:W-:Y:S02]  /*171d0*/  R2UR UR37, R11 ;  /* 0x000000000b2572ca */ /* 0x000fe400000e0000 */
[----:B------:R-:W-:Y:S02]  /*171e0*/  R2UR UR43, R20 ;  /* 0x00000000142b72ca */ /* 0x000fe400000e0000 */
[----:B------:R-:W-:Y:S01]  /*171f0*/  R2UR UR42, R21 ;  /* 0x00000000152a72ca */ /* 0x000fe200000e0000 */
[----:B------:R-:W-:Y:S02]  /*17200*/  WARPGROUP.DEPBAR.LE gsb0, 0x0 ;  /* 0x00008000000079c5 */ /* 0x000fe40000010000 */
[----:B------:R-:W-:-:S06]  /*17210*/  WARPGROUP.ARRIVE ;  /* 0x00000000000079c5 */ /* 0x000fcc0000000000 */
[----:B------:R-:W-:Y:S01]  /*17220*/  QGMMA.64x32x32.F32.E4M3.E4M3 R184, gdesc[UR32], R184, gsb0 ;  /* 0x0060000020b879f3 */ /* 0x000fe200080008b8 */
[----:B------:R-:W-:Y:S02]  /*17230*/  R2UR UR40, R10 ;  /* 0x000000000a2872ca */ /* 0x000fe400000e0000 */
[----:B------:R-:W-:Y:S02]  /*17240*/  R2UR UR41, R11 ;  /* 0x000000000b2972ca */ /* 0x000fe400000e0000 */
[----:B------:R-:W-:Y:S02]  /*17250*/  R2UR UR35, R27 ;  /* 0x000000001b2372ca */ /* 0x000fe400000e0000 */
[----:B------:R-:W-:Y:S01]  /*17260*/  R2UR UR34, R26 ;  /* 0x000000001a2272ca */ /* 0x000fe200000e0000 */
[----:B------:R0:W5:Y:S01]  /*17270*/  LDL.LU R27, [R1+0x100] ;  /* 0x00010000011b7983 */ /* 0x0001620000300800 */
[----:B------:R-:W-:Y:S02]  /*17280*/  R2UR UR32, R10 ;  /* 0x000000000a2072ca */ /* 0x000fe400000e0000 */
[----:B------:R-:W-:Y:S01]  /*17290*/  R2UR UR33, R11 ;  /* 0x000000000b2172ca */ /* 0x000fe200000e0000 */
[----:B------:R0:W5:Y:S01]  /*172a0*/  LDL.LU R26, [R1+0xfc] ;  /* 0x0000fc00011a7983 */ /* 0x0001620000300800 */
[----:B------:R-:W-:-:S02]  /*172b0*/  WARPGROUP.DEPBAR.LE gsb0, 0x0 ;  /* 0x00008000000079c5 */ /* 0x000fc40000010000 */
        /* <DEDUP_REMOVED lines=11> */
[----:B------:R-:W-:Y:S02]  /*17370*/  R2UR UR59, R25 ;  /* 0x00000000193b72ca */ /* 0x000fe400000e0000 */
[----:B------:R-:W-:Y:S01]  /*17380*/  R2UR UR58, R24 ;  /* 0x00000000183a72ca */ /* 0x000fe200000e0000 */
[----:B------:R0:W5:Y:S01]  /*17390*/  LDL.LU R25, [R1+0xf8] ;  /* 0x0000f80001197983 */ /* 0x0001620000300800 */
[----:B------:R-:W-:Y:S02]  /*173a0*/  R2UR UR56, R10 ;  /* 0x000000000a3872ca */ /* 0x000fe400000e0000 */
[----:B------:R-:W-:Y:S01]  /*173b0*/  R2UR UR57, R11 ;  /* 0x000000000b3972ca */ /* 0x000fe200000e0000 */
[----:B------:R0:W5:Y:S01]  /*173c0*/  LDL.LU R24, [R1+0xf4] ;  /* 0x0000f40001187983 */ /* 0x0001620000300800 */
[----:B------:R-:W-:Y:S02]  /*173d0*/  WARPGROUP.DEPBAR.LE gsb0, 0x0 ;  /* 0x00008000000079c5 */ /* 0x000fe40000010000 */
[----:B------:R-:W-:-:S09]  /*173e0*/  WARPGROUP.ARRIVE ;  /* 0x00000000000079c5 */ /* 0x000fd20000000000 */
        /* <DEDUP_REMOVED lines=11> */
[----:B------:R-:W-:Y:S02]  /*174a0*/  R2UR UR38, R3 ;  /* 0x00000000032672ca */ /* 0x000fe400000e0000 */
[----:B------:R-:W-:Y:S02]  /*174b0*/  R2UR UR36, R8 ;  /* 0x00000000082472ca */ /* 0x000fe400000e0000 */
[----:B------:R-:W-:Y:S01]  /*174c0*/  R2UR UR37, R9 ;  /* 0x00000000092572ca */ /* 0x000fe200000e0000 */
[----:B------:R-:W-:Y:S02]  /*174d0*/  WARPGROUP.DEPBAR.LE gsb0, 0x0 ;  /* 0x00008000000079c5 */ /* 0x000fe40000010000 */
[----:B------:R-:W-:-:S10]  /*174e0*/  WARPGROUP.ARRIVE ;  /* 0x00000000000079c5 */ /* 0x000fd40000000000 */
        /* <DEDUP_REMOVED lines=16> */
[----:B------:R-:W-:Y:S01]  /*175f0*/  R2UR UR42, R18 ;  /* 0x00000000122a72ca */ /* 0x000fe200000e0000 */
[----:B------:R0:W5:Y:S01]  /*17600*/  LDL.LU R19, [R1+0xe8] ;  /* 0x0000e80001137983 */ /* 0x0001620000300800 */
[C---:B------:R-:W-:Y:S02]  /*17610*/  R2UR UR40, R8.reuse ;  /* 0x00000000082872ca */ /* 0x040fe400000e0000 */
[C---:B------:R-:W-:Y:S01]  /*17620*/  R2UR UR41, R9.reuse ;  /* 0x00000000092972ca */ /* 0x040fe200000e0000 */
[----:B------:R0:W5:Y:S01]  /*17630*/  LDL.LU R18, [R1+0xe4] ;  /* 0x0000e40001127983 */ /* 0x0001620000300800 */
[C---:B------:R-:W-:Y:S02]  /*17640*/  R2UR UR44, R8.reuse ;  /* 0x00000000082c72ca */ /* 0x040fe400000e0000 */
[----:B------:R-:W-:Y:S01]  /*17650*/  R2UR UR45, R9 ;  /* 0x00000000092d72ca */ /* 0x000fe200000e0000 */
[----:B------:R0:W5:Y:S01]  /*17660*/  LDL.LU R17, [R1+0xe0] ;  /* 0x0000e00001117983 */ /* 0x0001620000300800 */
[----:B------:R-:W-:-:S02]  /*17670*/  R2UR UR48, R8 ;  /* 0x00000000083072ca */ /* 0x000fc400000e0000 */
[C---:B------:R-:W-:Y:S01]  /*17680*/  R2UR UR49, R9.reuse ;  /* 0x00000000093172ca */ /* 0x040fe200000e0000 */
[----:B------:R0:W5:Y:S01]  /*17690*/  LDL.LU R16, [R1+0xdc] ;  /* 0x0000dc0001107983 */ /* 0x0001620000300800 */
[----:B------:R-:W-:Y:S02]  /*176a0*/  R2UR UR52, R8 ;  /* 0x00000000083472ca */ /* 0x000fe400000e0000 */
[----:B------:R-:W-:Y:S01]  /*176b0*/  R2UR UR53, R9 ;  /* 0x00000000093572ca */ /* 0x000fe200000e0000 */
        /* <DEDUP_REMOVED lines=29> */
[----:B------:R0:W5:Y:S01]  /*17890*/  LDL.LU R2, [R1+0xc8] ;  /* 0x0000c80001027983 */ /* 0x0001620000300800 */
[----:B------:R-:W-:Y:S02]  /*178a0*/  WARPGROUP.DEPBAR.LE gsb0, 0x0 ;  /* 0x00008000000079c5 */ /* 0x000fe40000010000 */
[----:B------:R-:W-:-:S06]  /*178b0*/  WARPGROUP.ARRIVE ;  /* 0x00000000000079c5 */ /* 0x000fcc0000000000 */
[----:B------:R-:W-:Y:S01]  /*178c0*/  QGMMA.64x32x32.F32.E4M3.E4M3 R152, gdesc[UR12], R152, gsb0 ;  /* 0x006000000c9879f3 */ /* 0x000fe20008000898 */
        /* <DEDUP_REMOVED lines=21> */
[----:B------:R-:W-:Y:S02]  /*17a20*/  R2UR UR37, R236 ;  /* 0x00000000ec2572ca */ /* 0x000fe400000e0000 */
[----:B------:R-:W-:Y:S01]  /*17a30*/  R2UR UR36, R13 ;  /* 0x000000000d2472ca */ /* 0x000fe200000e0000 */
[----:B------:R-:W-:Y:S02]  /*17a40*/  WARPGROUP.DEPBAR.LE gsb0, 0x0 ;  /* 0x00008000000079c5 */ /* 0x000fe40000010000 */
[----:B0-----:R-:W-:-:S12]  /*17a50*/  @P1 BRA `(.L_x_6252) ;  /* 0x0000000000281947 */ /* 0x001fd80003800000 */
[----:B------:R-:W-:Y:S05]  /*17a60*/  @!P0 BRA `(.L_x_6253) ;  /* 0x0000000000048947 */ /* 0x000fea0003800000 */
[----:B------:R-:W-:Y:S01]  /*17a70*/  BPT.TRAP 0x1 ;  /* 0x000000040000795c */ /* 0x000fe20000300000 */
.L_x_6253:
[----:B-----5:R-:W-:Y:S01]  /*17a80*/  SHF.L.U32 R12, R12, 0x1f, RZ ;  /* 0x0000001f0c0c7819 */ /* 0x020fe200000006ff */
[----:B------:R-:W-:-:S04]  /*17a90*/  IMAD R13, R232, 0x8, R16 ;  /* 0x00000008e80d7824 */ /* 0x000fc800078e0210 */
[----:B------:R0:W1:Y:S01]  /*17aa0*/  SYNCS.PHASECHK.TRANS64.TRYWAIT P1, [R13+URZ+0x2e850], R12 ;  /* 0x02e8500c0d0075a7 */ /* 0x000062000802017f */
[----:B------:R-:W-:Y:S05]  /*17ab0*/  @!P0 BRA `(.L_x_6254) ;  /* 0x0000000000048947 */ /* 0x000fea0003800000 */
[----:B------:R-:W-:Y:S01]  /*17ac0*/  BPT.TRAP 0x1 ;  /* 0x000000040000795c */ /* 0x000fe20000300000 */
.L_x_6254:
[----:B-1----:R-:W-:Y:S05]  /*17ad0*/  @P1 BRA `(.L_x_6252) ;  /* 0x0000000000081947 */ /* 0x002fea0003800000 */
[----:B------:R-:W1:Y:S02]  /*17ae0*/  SYNCS.PHASECHK.TRANS64.TRYWAIT P1, [R13+URZ+0x2e850], R12 ;  /* 0x02e8500c0d0075a7 */ /* 0x000e64000802017f */
[----:B-1----:R-:W-:Y:S05]  /*17af0*/  @!P1 BRA `(.L_x_6255) ;  /* 0x000000e000e89947 */ /* 0x002fea0003800000 */
.L_x_6252:
[----:B01---5:R-:W-:Y:S01]  /*17b00*/  IADD3 R12, R16, 0x400, RZ ;  /* 0x00000400100c7810 */ /* 0x023fe20007ffe0ff */
[----:B------:R-:W-:Y:S01]  /*17b10*/  IMAD.MOV.U32 R13, RZ, RZ, -0x3ffffff0 ;  /* 0xc0000010ff0d7424 */ /* 0x000fe200078e00ff */
        /* <DEDUP_REMOVED lines=32> */
[----:B------:R-:W-:Y:S01]  /*17d20*/  QGMMA.64x128x32.F32.E4M3.E4M3 R24, R224, gdesc[UR4], R24, gsb0 ;  /* 0x01e00004e0187df3 */ /* 0x000fe20008000818 */
[----:B------:R-:W-:Y:S01]  /*17d30*/  R2UR UR6, R20 ;  /* 0x00000000140672ca */ /* 0x000fe200000e0000 */
[----:B------:R-:W-:Y:S01]  /*17d40*/  FMUL.FTZ R182, R2, R182 ;  /* 0x000000b602b67220 */ /* 0x000fe20000410000 */
[----:B------:R-:W-:Y:S01]  /*17d50*/  R2UR UR7, R21 ;  /* 0x00000000150772ca */ /* 0x000fe200000e0000 */
[----:B------:R-:W-:Y:S01]  /*17d60*/  IMAD.MOV.U32 R21, RZ, RZ, -0x3ffffff0 ;  /* 0xc0000010ff157424 */ /* 0x000fe200078e00ff */
[----:B------:R-:W-:Y:S01]  /*17d70*/  IADD3 R20, R12, 0x200, RZ ;  /* 0x000002000c147810 */ /* 0x000fe20007ffe0ff */
        /* <DEDUP_REMOVED lines=91> */
[----:B------:R-:W-:-:S05]  /*18330*/  ULDC UR4, c[0x0][0x988] ;  /* 0x0002620000047ab9 */ /* 0x000fca0000000800 */
        /* <DEDUP_REMOVED lines=8> */
[----:B------:R-:W1:Y:S01]  /*183c0*/  S2R R227, SR_TID.X ;  /* 0x0000000000e37919 */ /* 0x000e620000002100 */
[----:B------:R-:W-:Y:S01]  /*183d0*/  QGMMA.64x128x32.F32.E4M3.E4M3 R24, R220, gdesc[UR4], R24, gsb0 ;  /* 0x01e00004dc187df3 */ /* 0x000fe20008000818 */
[----:B------:R-:W-:Y:S01]  /*183e0*/  R2UR UR6, R20 ;  /* 0x00000000140672ca */ /* 0x000fe200000e0000 */
[----:B------:R-:W-:Y:S01]  /*183f0*/  VIADD R20, R12, 0x300 ;  /* 0x000003000c147836 */ /* 0x000fe20000000000 */
[----:B------:R-:W-:Y:S01]  /*18400*/  R2UR UR7, R21 ;  /* 0x00000000150772ca */ /* 0x000fe200000e0000 */
[----:B------:R-:W-:Y:S02]  /*18410*/  IMAD.MOV.U32 R21, RZ, RZ, -0x3ffffff0 ;  /* 0xc0000010ff157424 */ /* 0x000fe400078e00ff */
[----:B------:R-:W-:Y:S08]  /*18420*/  MUFU.TANH R183, R183 ;  /* 0x000000b700b77308 */ /* 0x000ff00000002400 */
[----:B------:R-:W-:Y:S08]  /*18430*/  MUFU.TANH R152, R152 ;  /* 0x0000009800987308 */ /* 0x000ff00000002400 */
[----:B------:R-:W-:Y:S01]  /*18440*/  MUFU.TANH R154, R154 ;  /* 0x0000009a009a7308 */ /* 0x000fe20000002400 */
[----:B-1----:R-:W-:-:S07]  /*18450*/  LOP3.LUT R227, R227, 0x7f, RZ, 0xc0, !PT ;  /* 0x0000007fe3e37812 */ /* 0x002fce00078ec0ff */
[----:B------:R-:W-:Y:S01]  /*18460*/  MUFU.TANH R153, R153 ;  /* 0x0000009900997308 */ /* 0x000fe20000002400 */
[----:B------:R-:W-:Y:S02]  /*18470*/  ISETP.NE.AND P1, PT, R227, RZ, PT ;  /* 0x000000ffe300720c */ /* 0x000fe40003f25270 */
[----:B------:R-:W1:Y:S05]  /*18480*/  S2R R227, SR_TID.X ;  /* 0x0000000000e37919 */ /* 0x000e6a0000002100 */
[----:B------:R-:W-:Y:S08]  /*18490*/  MUFU.TANH R155, R155 ;  /* 0x0000009b009b7308 */ /* 0x000ff00000002400 */
[----:B------:R-:W-:Y:S08]  /*184a0*/  MUFU.TANH R156, R156 ;  /* 0x0000009c009c7308 */ /* 0x000ff00000002400 */
[----:B------:R-:W-:Y:S08]  /*184b0*/  MUFU.TANH R158, R158 ;  /* 0x0000009e009e7308 */ /* 0x000ff00000002400 */
[----:B------:R-:W-:Y:S01]  /*184c0*/  MUFU.TANH R157, R157 ;  /* 0x0000009d009d7308 */ /* 0x000fe20000002400 */
[----:B-1----:R-:W-:-:S07]  /*184d0*/  SHF.R.U32.HI R227, RZ, 0x7, R227 ;  /* 0x00000007ffe37819 */ /* 0x002fce00000116e3 */
        /* <DEDUP_REMOVED lines=13> */
[----:B------:R-:W-:Y:S01]  /*185b0*/  QGMMA.64x128x32.F32.E4M3.E4M3 R24, R200, gdesc[UR4], R24, gsb0 ;  /* 0x01e00004c8187df3 */ /* 0x000fe20008000818 */
[----:B------:R-:W-:Y:S02]  /*185c0*/  R2UR UR6, R20 ;  /* 0x00000000140672ca */ /* 0x000fe400000e0000 */
[----:B------:R-:W-:Y:S01]  /*185d0*/  R2UR UR7, R21 ;  /* 0x00000000150772ca */ /* 0x000fe200000e0000 */
[----:B------:R-:W-:Y:S01]  /*185e0*/  IMAD.MOV.U32 R21, RZ, RZ, -0x3ffffff0 ;  /* 0xc0000010ff157424 */ /* 0x000fe200078e00ff */
[----:B------:R-:W-:Y:S02]  /*185f0*/  IADD3 R20, R12, 0x400, RZ ;  /* 0x000004000c147810 */ /* 0x000fe40007ffe0ff */
        /* <DEDUP_REMOVED lines=21> */
[----:B------:R-:W-:Y:S01]  /*18750*/  R2UR UR7, R21 ;  /* 0x00000000150772ca */ /* 0x000fe200000e0000 */
[----:B------:R-:W-:Y:S01]  /*18760*/  FMUL.FTZ R21, R2, R186 ;  /* 0x000000ba02157220 */ /* 0x000fe20000410000 */
        /* <DEDUP_REMOVED lines=10> */
[----:B0-----:R-:W-:Y:S01]  /*18810*/  FMNMX.FTZ R197, R13, R0, !PT ;  /* 0x000000000dc57209 */ /* 0x001fe20007810000 */
[C---:B------:R-:W-:Y:S01]  /*18820*/  FMUL.FTZ R195, R2.reuse, R198 ;  /* 0x000000c602c37220 */ /* 0x040fe20000410000 */
[----:B------:R-:W-:Y:S01]  /*18830*/  FMUL.FTZ R198, R2, R88 ;  /* 0x0000005802c67220 */ /* 0x000fe20000410000 */
[----:B------:R-:W0:Y:S08]  /*18840*/  MUFU.TANH R20, R20 ;  /* 0x0000001400147308 */ /* 0x000e300000002400 */
[----:B------:R-:W2:Y:S01]  /*18850*/  MUFU.TANH R185, R185 ;  /* 0x000000b900b97308 */ /* 0x000ea20000002400 */
[----:B-1----:R-:W-:-:S04]  /*18860*/  FMNMX.FTZ R199, R21, R234, !PT ;  /* 0x000000ea15c77209 */ /* 0x002fc80007810000 */
[----:B------:R-:W-:-:S03]  /*18870*/  FMNMX.FTZ R199, R184, R199, !PT ;  /* 0x000000c7b8c77209 */ /* 0x000fc60007810000 */
[----:B------:R-:W1:Y:S01]  /*18880*/  MUFU.TANH R186, R186 ;  /* 0x000000ba00ba7308 */ /* 0x000e620000002400 */
[----:B0-----:R-:W-:Y:S02]  /*18890*/  FMNMX.FTZ R197, R20, R197, !PT ;  /* 0x000000c514c57209 */ /* 0x001fe40007810000 */
[----:B------:R-:W-:-:S05]  /*188a0*/  FMNMX.FTZ R199, R187, R199, !PT ;  /* 0x000000c7bbc77209 */ /* 0x000fca0007810000 */
[----:B------:R-:W0:Y:S01]  /*188b0*/  MUFU.TANH R188, R188 ;  /* 0x000000bc00bc7308 */ /* 0x000e220000002400 */
[----:B--2---:R-:W-:-:S07]  /*188c0*/  FMNMX.FTZ R197, R185, R197, !PT ;  /* 0x000000c5b9c57209 */ /* 0x004fce0007810000 */
[----:B------:R-:W2:Y:S01]  /*188d0*/  MUFU.TANH R189, R189 ;  /* 0x000000bd00bd7308 */ /* 0x000ea20000002400 */
[----:B-1----:R-:W-:-:S07]  /*188e0*/  FMNMX.FTZ R197, R186, R197, !PT ;  /* 0x000000c5bac57209 */ /* 0x002fce0007810000 */
[----:B------:R-:W1:Y:S01]  /*188f0*/  MUFU.TANH R191, R191 ;  /* 0x000000bf00bf7308 */ /* 0x000e620000002400 */
[----:B0-----:R-:W-:-:S07]  /*18900*/  FMNMX.FTZ R199, R188, R199, !PT ;  /* 0x000000c7bcc77209 */ /* 0x001fce0007810000 */
[----:B------:R-:W0:Y:S01]  /*18910*/  MUFU.TANH R192, R192 ;  /* 0x000000c000c07308 */ /* 0x000e220000002400 */
[----:B--2---:R-:W-:-:S04]  /*18920*/  FMNMX.FTZ R197, R189, R197, !PT ;  /* 0x000000c5bdc57209 */ /* 0x004fc80007810000 */
[----:B------:R-:W-:-:S03]  /*18930*/  FMNMX.FTZ R197, R190, R197, !PT ;  /* 0x000000c5bec57209 */ /* 0x000fc60007810000 */
[----:B------:R-:W2:Y:S01]  /*18940*/  MUFU.TANH R195, R195 ;  /* 0x000000c300c37308 */ /* 0x000ea20000002400 */
[----:B-1----:R-:W-:Y:S02]  /*18950*/  FMNMX.FTZ R199, R191, R199, !PT ;  /* 0x000000c7bfc77209 */ /* 0x002fe40007810000 */
[----:B------:R-:W-:-:S05]  /*18960*/  FMNMX.FTZ R197, R193, R197, !PT ;  /* 0x000000c5c1c57209 */ /* 0x000fca0007810000 */
[----:B------:R-:W1:Y:S01]  /*18970*/  MUFU.TANH R194, R194 ;  /* 0x000000c200c27308 */ /* 0x000e620000002400 */
[----:B0-----:R-:W-:-:S07]  /*18980*/  FMNMX.FTZ R199, R192, R199, !PT ;  /* 0x000000c7c0c77209 */ /* 0x001fce0007810000 */
[----:B------:R-:W0:Y:S01]  /*18990*/  MUFU.TANH R124, R124 ;  /* 0x0000007c007c7308 */ /* 0x000e220000002400 */
[----:B--2---:R-:W-:-:S04]  /*189a0*/  FMNMX.FTZ R199, R195, R199, !PT ;  /* 0x000000c7c3c77209 */ /* 0x004fc80007810000 */
[----:B------:R-:W-:-:S03]  /*189b0*/  FMNMX.FTZ R199, R196, R199, !PT ;  /* 0x000000c7c4c77209 */ /* 0x000fc60007810000 */
[----:B------:R-:W-:Y:S01]  /*189c0*/  MUFU.TANH R126, R126 ;  /* 0x0000007e007e7308 */ /* 0x000fe20000002400 */
[----:B-1----:R-:W-:Y:S02]  /*189d0*/  FMNMX.FTZ R197, R194, R197, !PT ;  /* 0x000000c5c2c57209 */ /* 0x002fe40007810000 */
[----:B------:R-:W-:Y:S02]  /*189e0*/  FMNMX.FTZ R199, R170, R199, !PT ;  /* 0x000000c7aac77209 */ /* 0x000fe40007810000 */
[----:B------:R-:W-:Y:S02]  /*189f0*/  FMNMX.FTZ R197, R168, R197, !PT ;  /* 0x000000c5a8c57209 */ /* 0x000fe40007810000 */
[----:B------:R-:W-:Y:S01]  /*18a00*/  FMNMX.FTZ R199, R171, R199, !PT ;  /* 0x000000c7abc77209 */ /* 0x000fe20007810000 */
[----:B------:R-:W1:Y:S01]  /*18a10*/  MUFU.TANH R125, R125 ;  /* 0x0000007d007d7308 */ /* 0x000e620000002400 */
[----:B------:R-:W-:Y:S02]  /*18a20*/  FMNMX.FTZ R197, R169, R197, !PT ;  /* 0x000000c5a9c57209 */ /* 0x000fe40007810000 */
[----:B------:R-:W-:-:S02]  /*18a30*/  FMNMX.FTZ R199, R174, R199, !PT ;  /* 0x000000c7aec77209 */ /* 0x000fc40007810000 */
[----:B------:R-:W-:Y:S02]  /*18a40*/  FMNMX.FTZ R197, R172, R197, !PT ;  /* 0x000000c5acc57209 */ /* 0x000fe40007810000 */
        /* <DEDUP_REMOVED lines=19> */
[----:B------:R-:W-:Y:S01]  /*18b80*/  FMNMX.FTZ R197, R156, R197, !PT ;  /* 0x000000c59cc57209 */ /* 0x000fe20007810000 */
[----:B------:R-:W-:Y:S02]  /*18b90*/  WARPGROUP.DEPBAR.LE gsb0, 0x0 ;  /* 0x00008000000079c5 */ /* 0x000fe40000010000 */
[----:B------:R-:W-:Y:S01]  /*18ba0*/  FMNMX.FTZ R199, R159, R199, !PT ;  /* 0x000000c79fc77209 */ /* 0x000fe20007810000 */
[----:B------:R-:W-:Y:S01]  /*18bb0*/  MUFU.TANH R131, R131 ;  /* 0x0000008300837308 */ /* 0x000fe20000002400 */
[----:B------:R-:W-:Y:S01]  /*18bc0*/  FMNMX.FTZ R197, R157, R197, !PT ;  /* 0x000000c59dc57209 */ /* 0x000fe20007810000 */
[----:B------:R-:W-:Y:S01]  /*18bd0*/  WARPGROUP.ARRIVE ;  /* 0x00000000000079c5 */ /* 0x000fe20000000000 */
[----:B------:R-:W-:-:S02]  /*18be0*/  FMNMX.FTZ R199, R162, R199, !PT ;  /* 0x000000c7a2c77209 */ /* 0x000fc40007810000 */
[----:B------:R-:W-:Y:S02]  /*18bf0*/  FMNMX.FTZ R197, R160, R197, !PT ;  /* 0x000000c5a0c57209 */ /* 0x000fe40007810000 */
[----:B------:R-:W-:Y:S01]  /*18c00*/  FMNMX.FTZ R199, R163, R199, !PT ;  /* 0x000000c7a3c77209 */ /* 0x000fe20007810000 */
[----:B------:R-:W4:Y:S01]  /*18c10*/  MUFU.TANH R132, R132 ;  /* 0x0000008400847308 */ /* 0x000f220000002400 */
[----:B------:R-:W-:Y:S01]  /*18c20*/  FMNMX.FTZ R88, R161, R197, !PT ;  /* 0x000000c5a1587209 */ /* 0x000fe20007810000 */
[----:B------:R-:W-:Y:S03]  /*18c30*/  QGMMA.64x128x32.F32.E4M3.E4M3 R24, R208, gdesc[UR4], R24, gsb0 ;  /* 0x01e00004d0187df3 */ /* 0x000fe60008000818 */
[----:B------:R-:W-:-:S03]  /*18c40*/  FMNMX.FTZ R88, R164, R88, !PT ;  /* 0x00000058a4587209 */ /* 0x000fc60007810000 */
[----:B------:R0:W-:Y:S01]  /*18c50*/  MUFU.TANH R197, R198 ;  /* 0x000000c600c57308 */ /* 0x0001e20000002400 */
[----:B------:R-:W-:-:S04]  /*18c60*/  FMNMX.FTZ R88, R165, R88, !PT ;  /* 0x00000058a5587209 */ /* 0x000fc80007810000 */
[----:B------:R-:W-:-:S03]  /*18c70*/  FMNMX.FTZ R88, R136, R88, !PT ;  /* 0x0000005888587209 */ /* 0x000fc60007810000 */
[----:B------:R-:W-:Y:S01]  /*18c80*/  MUFU.TANH R134, R134 ;  /* 0x0000008600867308 */ /* 0x000fe20000002400 */
[----:B0-----:R-:W-:Y:S01]  /*18c90*/  FMUL.FTZ R198, R2, R89 ;  /* 0x0000005902c67220 */ /* 0x001fe20000410000 */
[----:B------:R-:W-:Y:S01]  /*18ca0*/  FMNMX.FTZ R89, R166, R199, !PT ;  /* 0x000000c7a6597209 */ /* 0x000fe20007810000 */
[----:B------:R-:W-:Y:S01]  /*18cb0*/  FMUL.FTZ R199, R2, R90 ;  /* 0x0000005a02c77220 */ /* 0x000fe20000410000 */
        /* <DEDUP_REMOVED lines=13> */
[----:B------:R-:W0:Y:S01]  /*18d90*/  MUFU.TANH R104, R104 ;  /* 0x0000006800687308 */ /* 0x000e220000002400 */
        /* <DEDUP_REMOVED lines=11> */
[----:B-1----:R-:W-:Y:S02]  /*18e50*/  FMNMX.FTZ R88, R125, R88, !PT ;  /* 0x000000587d587209 */ /* 0x002fe40007810000 */
[----:B------:R-:W-:-:S02]  /*18e60*/  FMNMX.FTZ R89, R123, R89, !PT ;  /* 0x000000597b597209 */ /* 0x000fc40007810000 */
[----:B--2---:R-:W-:Y:S01]  /*18e70*/  FMNMX.FTZ R88, R128, R88, !PT ;  /* 0x0000005880587209 */ /* 0x004fe20007810000 */
[----:B------:R-:W-:Y:S01]  /*18e80*/  MUFU.TANH R107, R107 ;  /* 0x0000006b006b7308 */ /* 0x000fe20000002400 */
[----:B------:R-:W-:Y:S02]  /*18e90*/  FMNMX.FTZ R89, R126, R89, !PT ;  /* 0x000000597e597209 */ /* 0x000fe40007810000 */
[----:B---3--:R-:W-:Y:S02]  /*18ea0*/  FMNMX.FTZ R88, R129, R88, !PT ;  /* 0x0000005881587209 */ /* 0x008fe40007810000 */
[----:B------:R-:W-:Y:S02]  /*18eb0*/  FMNMX.FTZ R89, R127, R89, !PT ;  /* 0x000000597f597209 */ /* 0x000fe40007810000 */
[----:B----4-:R-:W-:Y:S01]  /*18ec0*/  FMNMX.FTZ R88, R132, R88, !PT ;  /* 0x0000005884587209 */ /* 0x010fe20007810000 */
[----:B------:R-:W1:Y:S01]  /*18ed0*/  MUFU.TANH R108, R108 ;  /* 0x0000006c006c7308 */ /* 0x000e620000002400 */
[----:B------:R-:W-:-:S02]  /*18ee0*/  FMNMX.FTZ R89, R130, R89, !PT ;  /* 0x0000005982597209 */ /* 0x000fc40007810000 */
[----:B0-----:R-:W-:Y:S02]  /*18ef0*/  FMNMX.FTZ R88, R133, R88, !PT ;  /* 0x0000005885587209 */ /* 0x001fe40007810000 */
[----:B------:R-:W-:Y:S02]  /*18f00*/  FMNMX.FTZ R89, R131, R89, !PT ;  /* 0x0000005983597209 */ /* 0x000fe40007810000 */
[----:B------:R-:W-:Y:S01]  /*18f10*/  FMNMX.FTZ R88, R104, R88, !PT ;  /* 0x0000005868587209 */ /* 0x000fe20007810000 */
[----:B------:R-:W0:Y:S01]  /*18f20*/  MUFU.TANH R110, R110 ;  /* 0x0000006e006e7308 */ /* 0x000e220000002400 */
[----:B------:R-:W-:Y:S02]  /*18f30*/  FMNMX.FTZ R89, R134, R89, !PT ;  /* 0x0000005986597209 */ /* 0x000fe40007810000 */
[----:B------:R-:W-:Y:S02]  /*18f40*/  FMNMX.FTZ R88, R105, R88, !PT ;  /* 0x0000005869587209 */ /* 0x000fe40007810000 */
[----:B------:R-:W-:-:S03]  /*18f50*/  FMNMX.FTZ R89, R135, R89, !PT ;  /* 0x0000005987597209 */ /* 0x000fc60007810000 */
[----:B------:R-:W2:Y:S01]  /*18f60*/  MUFU.TANH R109, R109 ;  /* 0x0000006d006d7308 */ /* 0x000ea20000002400 */
[----:B------:R-:W-:Y:S02]  /*18f70*/  FMNMX.FTZ R89, R106, R89, !PT ;  /* 0x000000596a597209 */ /* 0x000fe40007810000 */
[----:B-1----:R-:W-:Y:S02]  /*18f80*/  FMNMX.FTZ R88, R108, R88, !PT ;  /* 0x000000586c587209 */ /* 0x002fe40007810000 */
[----:B------:R-:W-:-:S03]  /*18f90*/  FMNMX.FTZ R89, R107, R89, !PT ;  /* 0x000000596b597209 */ /* 0x000fc60007810000 */
        /* <DEDUP_REMOVED lines=12> */
[----:B------:R-:W-:-:S06]  /*19060*/  WARPGROUP.DEPBAR.LE gsb0, 0x0 ;  /* 0x00008000000079c5 */ /* 0x000fcc0000010000 */
[----:B------:R-:W1:Y:S01]  /*19070*/  MUFU.TANH R118, R118 ;  /* 0x0000007600767308 */ /* 0x000e620000002400 */
[----:B0-----:R-:W-:Y:S01]  /*19080*/  FMNMX.FTZ R89, R115, R89, !PT ;  /* 0x0000005973597209 */ /* 0x001fe20007810000 */
[----:B------:R-:W-:-:S06]  /*19090*/  WARPGROUP.ARRIVE ;  /* 0x00000000000079c5 */ /* 0x000fcc0000000000 */
[----:B------:R-:W0:Y:S01]  /*190a0*/  MUFU.TANH R117, R117 ;  /* 0x0000007500757308 */ /* 0x000e220000002400 */
[----:B--2---:R-:W-:-:S07]  /*190b0*/  FMNMX.FTZ R88, R116, R88, !PT ;  /* 0x0000005874587209 */ /* 0x004fce0007810000 */
        /* <DEDUP_REMOVED lines=33> */
[----:B0-----:R-:W-:Y:S02]  /*192d0*/  FMNMX.FTZ R201, R101, R88, !PT ;  /* 0x0000005865c97209 */ /* 0x001fe40007810000 */
[----:B--2---:R-:W-:-:S03]  /*192e0*/  FMNMX.FTZ R90, R103, R89, !PT ;  /* 0x00000059675a7209 */ /* 0x004fc60007810000 */
[----:B------:R-:W0:Y:S04]  /*192f0*/  SHFL.BFLY PT, R89, R201, 0x2, 0x1f ;  /* 0x0c401f00c9597f89 */ /* 0x000e2800000e0000 */
[----:B------:R-:W1:Y:S01]  /*19300*/  SHFL.BFLY PT, R88, R90, 0x2, 0x1f ;  /* 0x0c401f005a587f89 */ /* 0x000e6200000e0000 */
[----:B0-----:R-:W-:Y:S01]  /*19310*/  FMNMX.FTZ R201, R201, R89, !PT ;  /* 0x00000059c9c97209 */ /* 0x001fe20007810000 */
[----:B------:R-:W-:Y:S01]  /*19320*/  IMAD.MOV.U32 R89, RZ, RZ, -0x3ffffff0 ;  /* 0xc0000010ff597424 */ /* 0x000fe200078e00ff */
[----:B-1----:R-:W-:-:S03]  /*19330*/  FMNMX.FTZ R90, R90, R88, !PT ;  /* 0x000000585a5a7209 */ /* 0x002fc60007810000 */
[----:B------:R-:W0:Y:S01]  /*19340*/  SHFL.BFLY PT, R202, R201, 0x1, 0x1f ;  /* 0x0c201f00c9ca7f89 */ /* 0x000e2200000e0000 */
[----:B------:R-:W-:Y:S01]  /*19350*/  VIADD R88, R12, 0x500 ;  /* 0x000005000c587836 */ /* 0x000fe20000000000 */
[----:B------:R-:W-:Y:S02]  /*19360*/  R2UR UR7, R89 ;  /* 0x00000000590772ca */ /* 0x000fe400000e0000 */
[----:B------:R-:W1:Y:S02]  /*19370*/  SHFL.BFLY PT, R200, R90, 0x1, 0x1f ;  /* 0x0c201f005ac87f89 */ /* 0x000e6400000e0000 */
[----:B------:R-:W-:Y:S02]  /*19380*/  R2UR UR6, R88 ;  /* 0x00000000580672ca */ /* 0x000fe400000e0000 */
[----:B------:R-:W-:-:S11]  /*19390*/  MOV R88, UR4 ;  /* 0x0000000400587c02 */ /* 0x000fd60008000f00 */
[----:B------:R-:W-:Y:S01]  /*193a0*/  QGMMA.64x128x32.F32.E4M3.E4M3 R24, R212, gdesc[UR4], R24, gsb0 ;  /* 0x01e00004d4187df3 */ /* 0x000fe20008000818 */
[----:B0-----:R-:W-:Y:S02]  /*193b0*/  FMNMX.FTZ R89, R201, R202, !PT ;  /* 0x000000cac9597209 */ /* 0x001fe40007810000 */
[----:B-1----:R-:W-:-:S03]  /*193c0*/  FMNMX.FTZ R90, R90, R200, !PT ;  /* 0x000000c85a5a7209 */ /* 0x002fc60007810000 */
[C---:B------:R-:W-:Y:S01]  /*193d0*/  FFMA.FTZ R203, R89.reuse, R88, -8 ;  /* 0xc100000059cb7423 */ /* 0x040fe20000010058 */
[----:B------:R-:W-:-:S03]  /*193e0*/  FADD.FTZ R201, -R89, R0 ;  /* 0x0000000059c97221 */ /* 0x000fc60000010100 */
        /* <DEDUP_REMOVED lines=56> */
[C---:B------:R-:W-:Y:S01]  /*19770*/  FADD.FTZ R200, -R90.reuse, R234 ;  /* 0x000000ea5ac87221 */ /* 0x040fe20000010100 */
[----:B------:R-:W-:-:S01]  /*19780*/  FFMA.FTZ R203, R90, R88, -8 ;  /* 0xc10000005acb7423 */ /* 0x000fc20000010058 */
[-C--:B------:R-:W-:Y:S01]  /*19790*/  FMUL.FTZ R201, R201, R88.reuse ;  /* 0x00000058c9c97220 */ /* 0x080fe20000410000 */
[----:B------:R-:W-:Y:S01]  /*197a0*/  MUFU.EX2 R13, R13 ;  /* 0x0000000d000d7308 */ /* 0x000fe20000000800 */
[-C--:B------:R-:W-:Y:S01]  /*197b0*/  FMUL.FTZ R200, R200, R88.reuse ;  /* 0x00000058c8c87220 */ /* 0x080fe20000410000 */
        /* <DEDUP_REMOVED lines=36> */
[----:B------:R-:W-:-:S02]  /*19a00*/  VIADD R92, R12, 0x600 ;  /* 0x000006000c5c7836 */ /* 0x000fc40000000000 */
[----:B------:R-:W-:-:S01]  /*19a10*/  FFMA.FTZ R151, R151, R88, -R203 ;  /* 0x0000005897977223 */ /* 0x000fc200000108cb */
[----:B------:R-:W2:Y:S01]  /*19a20*/  MUFU.EX2 R184, R184 ;  /* 0x000000b800b87308 */ /* 0x000ea20000000800 */
[----:B-1----:R-:W-:-:S01]  /*19a30*/  FFMA.FTZ R14, R200, R14, R21 ;  /* 0x0000000ec80e7223 */ /* 0x002fc20000010015 */
[----:B------:R-:W-:Y:S01]  /*19a40*/  IMAD.MOV.U32 R93, RZ, RZ, -0x3ffffff0 ;  /* 0xc0000010ff5d7424 */ /* 0x000fe200078e00ff */
[----:B------:R-:W-:Y:S01]  /*19a50*/  R2UR UR6, R92 ;  /* 0x000000005c0672ca */ /* 0x000fe200000e0000 */
[-CC-:B------:R-:W-:Y:S01]  /*19a60*/  FFMA.FTZ R122, R122, R88.reuse, -R203.reuse ;  /* 0x000000587a7a7223 */ /* 0x180fe200000108cb */
[----:B------:R-:W-:-:S01]  /*19a70*/  FFMA.FTZ R123, R123, R88, -R203 ;  /* 0x000000587b7b7223 */ /* 0x000fc200000108cb */
[----:B------:R-:W-:Y:S01]  /*19a80*/  FFMA.FTZ R126, R126, R88, -R203 ;  /* 0x000000587e7e7223 */ /* 0x000fe200000108cb */
[----:B------:R-:W-:Y:S01]  /*19a90*/  R2UR UR7, R93 ;  /* 0x000000005d0772ca */ /* 0x000fe200000e0000 */
[----:B------:R-:W1:Y:S01]  /*19aa0*/  MUFU.EX2 R185, R185 ;  /* 0x000000b900b97308 */ /* 0x000e620000000800 */
[----:B0-----:R-:W-:-:S01]  /*19ab0*/  FADD.FTZ R3, R20, R3 ;  /* 0x0000000314037221 */ /* 0x001fc20000010000 */
[-CC-:B------:R-:W-:Y:S01]  /*19ac0*/  FFMA.FTZ R127, R127, R88.reuse, -R203.reuse ;  /* 0x000000587f7f7223 */ /* 0x180fe200000108cb */
[----:B------:R-:W-:-:S01]  /*19ad0*/  FFMA.FTZ R130, R130, R88, -R203 ;  /* 0x0000005882827223 */ /* 0x000fc200000108cb */
[-CC-:B------:R-:W-:Y:S01]  /*19ae0*/  FFMA.FTZ R131, R131, R88.reuse, -R203.reuse ;  /* 0x0000005883837223 */ /* 0x180fe200000108cb */
[----:B------:R-:W-:-:S01]  /*19af0*/  FFMA.FTZ R134, R134, R88, -R203 ;  /* 0x0000005886867223 */ /* 0x000fc200000108cb */
[-CC-:B------:R-:W-:Y:S01]  /*19b00*/  FFMA.FTZ R135, R135, R88.reuse, -R203.reuse ;  /* 0x0000005887877223 */ /* 0x180fe200000108cb */
[----:B------:R-:W-:-:S01]  /*19b10*/  FFMA.FTZ R106, R106, R88, -R203 ;  /* 0x000000586a6a7223 */ /* 0x000fc200000108cb */
[----:B------:R-:W0:Y:S01]  /*19b20*/  MUFU.EX2 R187, R187 ;  /* 0x000000bb00bb7308 */ /* 0x000e220000000800 */
[----:B--2---:R-:W-:-:S01]  /*19b30*/  FADD.FTZ R14, R184, R14 ;  /* 0x0000000eb80e7221 */ /* 0x004fc20000010000 */
[-CC-:B------:R-:W-:Y:S01]  /*19b40*/  FFMA.FTZ R107, R107, R88.reuse, -R203.reuse ;  /* 0x000000586b6b7223 */ /* 0x180fe200000108cb */
[----:B------:R-:W-:-:S01]  /*19b50*/  FFMA.FTZ R110, R110, R88, -R203 ;  /* 0x000000586e6e7223 */ /* 0x000fc200000108cb */
[-CC-:B------:R-:W-:Y:S01]  /*19b60*/  FFMA.FTZ R111, R111, R88.reuse, -R203.reuse ;  /* 0x000000586f6f7223 */ /* 0x180fe200000108cb */
[----:B------:R-:W-:-:S01]  /*19b70*/  FFMA.FTZ R12, R114, R88, -R203 ;  /* 0x00000058720c7223 */ /* 0x000fc200000108cb */
[-CC-:B------:R-:W-:Y:S01]  /*19b80*/  FFMA.FTZ R115, R115, R88.reuse, -R203.reuse ;  /* 0x0000005873737223 */ /* 0x180fe200000108cb */
[----:B------:R-:W-:-:S01]  /*19b90*/  FFMA.FTZ R92, R118, R88, -R203 ;  /* 0x00000058765c7223 */ /* 0x000fc200000108cb */
[----:B------:R-:W2:Y:S01]  /*19ba0*/  MUFU.EX2 R186, R186 ;  /* 0x000000ba00ba7308 */ /* 0x000ea20000000800 */
[----:B-1----:R-:W-:-:S01]  /*19bb0*/  FADD.FTZ R3, R185, R3 ;  /* 0x00000003b9037221 */ /* 0x002fc20000010000 */
[-CC-:B------:R-:W-:Y:S01]  /*19bc0*/  FFMA.FTZ R119, R119, R88.reuse, -R203.reuse ;  /* 0x0000005877777223 */ /* 0x180fe200000108cb */
[----:B------:R-:W-:-:S01]  /*19bd0*/  FFMA.FTZ R93, R199, R88, -R203 ;  /* 0x00000058c75d7223 */ /* 0x000fc200000108cb */
[----:B------:R-:W-:Y:S01]  /*19be0*/  FFMA.FTZ R91, R91, R88, -R203 ;  /* 0x000000585b5b7223 */ /* 0x000fe200000108cb */
[----:B------:R-:W-:-:S02]  /*19bf0*/  WARPGROUP.DEPBAR.LE gsb0, 0x0 ;  /* 0x00008000000079c5 */ /* 0x000fc40000010000 */
[----:B------:R-:W-:Y:S01]  /*19c00*/  WARPGROUP.ARRIVE ;  /* 0x00000000000079c5 */ /* 0x000fe20000000000 */
[----:B------:R-:W1:Y:S01]  /*19c10*/  MUFU.EX2 R188, R188 ;  /* 0x000000bc00bc7308 */ /* 0x000e620000000800 */
[----:B0-----:R-:W-:-:S01]  /*19c20*/  FADD.FTZ R14, R187, R14 ;  /* 0x0000000ebb0e7221 */ /* 0x001fc20000010000 */
[-CC-:B------:R-:W-:Y:S01]  /*19c30*/  FFMA.FTZ R94, R94, R88.reuse, -R203.reuse ;  /* 0x000000585e5e7223 */ /* 0x180fe200000108cb */
[----:B------:R-:W-:-:S01]  /*19c40*/  FFMA.FTZ R95, R95, R88, -R203 ;  /* 0x000000585f5f7223 */ /* 0x000fc200000108cb */
[-CC-:B------:R-:W-:Y:S01]  /*19c50*/  FFMA.FTZ R98, R98, R88.reuse, -R203.reuse ;  /* 0x0000005862627223 */ /* 0x180fe200000108cb */
[----:B------:R-:W-:Y:S01]  /*19c60*/  QGMMA.64x128x32.F32.E4M3.E4M3 R24, R216, gdesc[UR4], R24, gsb0 ;  /* 0x01e00004d8187df3 */ /* 0x000fe20008000818 */
[----:B------:R-:W-:-:S01]  /*19c70*/  FFMA.FTZ R99, R99, R88, -R203 ;  /* 0x0000005863637223 */ /* 0x000fc200000108cb */
[----:B------:R-:W-:Y:S01]  /*19c80*/  FFMA.FTZ R102, R102, R88, -R203 ;  /* 0x0000005866667223 */ /* 0x000fe200000108cb */
[----:B------:R-:W0:Y:S01]  /*19c90*/  MUFU.EX2 R189, R189 ;  /* 0x000000bd00bd7308 */ /* 0x000e220000000800 */
[----:B--2---:R-:W-:-:S01]  /*19ca0*/  FADD.FTZ R3, R186, R3 ;  /* 0x00000003ba037221 */ /* 0x004fc20000010000 */
[----:B------:R-:W-:Y:S01]  /*19cb0*/  FFMA.FTZ R103, R103, R88, -R203 ;  /* 0x0000005867677223 */ /* 0x000fe200000108cb */
[----:B------:R-:W-:-:S05]  /*19cc0*/  @!P1 IMAD R118, R233, 0x8, R16 ;  /* 0x00000008e9769824 */ /* 0x000fca00078e0210 */
[----:B------:R-:W2:Y:S01]  /*19cd0*/  MUFU.EX2 R191, R191 ;  /* 0x000000bf00bf7308 */ /* 0x000ea20000000800 */
[----:B-1----:R-:W-:-:S01]  /*19ce0*/  FADD.FTZ R14, R188, R14 ;  /* 0x0000000ebc0e7221 */ /* 0x002fc20000010000 */
[----:B------:R-:W-:-:S04]  /*19cf0*/  @!P1 IADD3 R118, R118, 0x2e840, RZ ;  /* 0x0002e84076769810 */ /* 0x000fc80007ffe0ff */
[----:B------:R-:W-:Y:S02]  /*19d00*/  @!P1 PRMT R118, RZ, 0x654, R118 ;  /* 0x00000654ff769816 */ /* 0x000fe40000000076 */
        /* <DEDUP_REMOVED lines=187> */
[----:B------:R-:W-:-:S05]  /*1a8c0*/  IADD3 R3, -R227, 0xb, RZ ;  /* 0x0000000be3037810 */ /* 0x000fca0007ffe1ff */
[----:B------:R1:W-:Y:S06]  /*1a8d0*/  BAR.ARV R3, 0x100 ;  /* 0x000400030000751d */ /* 0x0003ec0000002000 */
[----:B------:R-:W3:Y:S01]  /*1a8e0*/  MUFU.EX2 R95, R95 ;  /* 0x0000005f005f7308 */ /* 0x000ee20000000800 */
[----:B0-----:R-:W-:-:S01]  /*1a8f0*/  FADD.FTZ R114, R94, R114 ;  /* 0x000000725e727221 */ /* 0x001fc20000010000 */
[----:B------:R0:W-:Y:S01]  /*1a900*/  @!P1 SYNCS.ARRIVE.TRANS64.RED.A1T0 RZ, [R118+URZ], RZ ;  /* 0x000000ff76ff99a7 */ /* 0x0001e2000810043f */
[----:B--2---:R-:W-:-:S05]  /*1a910*/  FADD.FTZ R14, R204, R14 ;  /* 0x0000000ecc0e7221 */ /* 0x004fca0000010000 */
[----:B------:R-:W2:Y:S08]  /*1a920*/  MUFU.EX2 R96, R96 ;  /* 0x0000006000607308 */ /* 0x000eb00000000800 */
[----:B------:R-:W4:Y:S01]  /*1a930*/  MUFU.EX2 R98, R98 ;  /* 0x0000006200627308 */ /* 0x000f220000000800 */
[----:B---3--:R-:W-:-:S07]  /*1a940*/  FADD.FTZ R114, R95, R114 ;  /* 0x000000725f727221 */ /* 0x008fce0000010000 */
[----:B------:R-:W3:Y:S01]  /*1a950*/  MUFU.EX2 R97, R97 ;  /* 0x0000006100617308 */ /* 0x000ee20000000800 */
[----:B--2---:R-:W-:-:S07]  /*1a960*/  FADD.FTZ R14, R96, R14 ;  /* 0x0000000e600e7221 */ /* 0x004fce0000010000 */
[----:B------:R-:W2:Y:S01]  /*1a970*/  MUFU.EX2 R99, R99 ;  /* 0x0000006300637308 */ /* 0x000ea20000000800 */
[----:B----4-:R-:W-:-:S07]  /*1a980*/  FADD.FTZ R114, R98, R114 ;  /* 0x0000007262727221 */ /* 0x010fce0000010000 */
[----:B------:R-:W4:Y:S01]  /*1a990*/  MUFU.EX2 R100, R100 ;  /* 0x0000006400647308 */ /* 0x000f220000000800 */
[----:B---3--:R-:W-:-:S07]  /*1a9a0*/  FADD.FTZ R14, R97, R14 ;  /* 0x0000000e610e7221 */ /* 0x008fce0000010000 */
[----:B------:R-:W3:Y:S01]  /*1a9b0*/  MUFU.EX2 R102, R102 ;  /* 0x0000006600667308 */ /* 0x000ee20000000800 */
[----:B--2---:R-:W-:-:S07]  /*1a9c0*/  FADD.FTZ R114, R99, R114 ;  /* 0x0000007263727221 */ /* 0x004fce0000010000 */
[----:B------:R-:W1:Y:S01]  /*1a9d0*/  MUFU.EX2 R101, R101 ;  /* 0x0000006500657308 */ /* 0x000e620000000800 */
[----:B----4-:R-:W-:-:S07]  /*1a9e0*/  FADD.FTZ R14, R100, R14 ;  /* 0x0000000e640e7221 */ /* 0x010fce0000010000 */
[----:B------:R-:W2:Y:S01]  /*1a9f0*/  MUFU.EX2 R103, R103 ;  /* 0x0000006700677308 */ /* 0x000ea20000000800 */
[----:B---3--:R-:W-:-:S01]  /*1aa00*/  FADD.FTZ R114, R102, R114 ;  /* 0x0000007266727221 */ /* 0x008fc20000010000 */
[----:B-1----:R-:W-:-:S03]  /*1aa10*/  FADD.FTZ R3, R101, R14 ;  /* 0x0000000e65037221 */ /* 0x002fc60000010000 */
[----:B--2---:R-:W-:Y:S01]  /*1aa20*/  FADD.FTZ R14, R103, R114 ;  /* 0x00000072670e7221 */ /* 0x004fe20000010000 */
[----:B0-----:R-:W-:Y:S06]  /*1aa30*/  @!P0 BRA `(.L_x_6256) ;  /* 0x0000000000048947 */ /* 0x001fec0003800000 */
[----:B------:R-:W-:Y:S01]  /*1aa40*/  BPT.TRAP 0x1 ;  /* 0x000000040000795c */ /* 0x000fe20000300000 */
.L_x_6256:
[----:B------:R-:W2:Y:S01]  /*1aa50*/  LDL R0, [R1+0x80] ;  /* 0x0000800001007983 */ /* 0x000ea20000100800 */
[----:B------:R-:W-:Y:S01]  /*1aa60*/  ISETP.GT.AND P1, PT, R15, RZ, PT ;  /* 0x000000ff0f00720c */ /* 0x000fe20003f24270 */
        /* <DEDUP_REMOVED lines=15> */
[----:B------:R-:W-:Y:S01]  /*1ab60*/  F2FP.SATFINITE.E4M3.F32.PACK_AB_MERGE_C R164, R161, R160, R164 ;  /* 0x000000a0a1a4723e */ /* 0x000fe200048070a4 */
        /* <DEDUP_REMOVED lines=109> */
[----:B------:R-:W-:-:S02]  /*1b240*/  IADD3 R15, R15, -0x1, RZ ;  /* 0xffffffff0f0f7810 */ /* 0x000fc40007ffe0ff */
[----:B--2---:R-:W-:Y:S01]  /*1b250*/  R2UR UR4, R0 ;  /* 0x00000000000472ca */ /* 0x004fe200000e0000 */
[----:B------:R-:W-:Y:S01]  /*1b260*/  IMAD R0, R232, 0x8, R16 ;  /* 0x00000008e8007824 */ /* 0x000fe200078e0210 */
[----:B------:R-:W-:-:S03]  /*1b270*/  MOV R232, R233 ;  /* 0x000000e900e87202 */ /* 0x000fc60000000f00 */
[----:B------:R-:W-:-:S08]  /*1b280*/  VIADD R0, R0, 0x2e860 ;  /* 0x0002e86000007836 */ /* 0x000fd00000000000 */
[----:B------:R-:W-:-:S05]  /*1b290*/  IMAD.U32 R114, RZ, RZ, UR4 ;  /* 0x00000004ff727e24 */ /* 0x000fca000f8e00ff */
[----:B------:R-:W-:-:S04]  /*1b2a0*/  PRMT R0, R114, 0x654, R0 ;  /* 0x0000065472007816 */ /* 0x000fc80000000000 */
[----:B------:R0:W-:Y:S02]  /*1b2b0*/  SYNCS.ARRIVE.TRANS64.RED.A1T0 RZ, [R0+URZ], RZ ;  /* 0x000000ff00ff79a7 */ /* 0x0001e4000810043f */
[----:B0-----:R-:W-:Y:S01]  /*1b2c0*/  IMAD.MOV.U32 R0, RZ, RZ, R89 ;  /* 0x000000ffff007224 */ /* 0x001fe200078e0059 */
[----:B------:R-:W-:Y:S06]  /*1b2d0*/  @P1 BRA `(.L_x_6257) ;  /* 0xffffffb000541947 */ /* 0x000fec000383ffff */
[----:B------:R-:W-:-:S07]  /*1b2e0*/  MOV R232, R233 ;  /* 0x000000e900e87202 */ /* 0x000fce0000000f00 */
.L_x_6246:
[----:B------:R-:W-:Y:S05]  /*1b2f0*/  WARPSYNC.ALL ;  /* 0x0000000000007948 */ /* 0x000fea0003800000 */
[----:B------:R-:W-:Y:S06]  /*1b300*/  BAR.ARV 0x8, 0x180 ;  /* 0x0206000000007b1d */ /* 0x000fec0000002000 */
[----:B------:R-:W-:Y:S05]  /*1b310*/  @!P0 BRA `(.L_x_6258) ;  /* 0x0000000000048947 */ /* 0x000fea0003800000 */
[----:B------:R-:W-:Y:S01]  /*1b320*/  BPT.TRAP 0x1 ;  /* 0x000000040000795c */ /* 0x000fe20000300000 */
.L_x_6258:
[----:B------:R-:W-:Y:S01]  /*1b330*/  IMAD R11, R232, 0x8, R16 ;  /* 0x00000008e80b7824 */ /* 0x000fe200078e0210 */
[----:B------:R-:W-:-:S04]  /*1b340*/  SHF.L.U32 R0, R235, 0x1f, RZ ;  /* 0x0000001feb007819 */ /* 0x000fc800000006ff */
[----:B------:R0:W1:Y:S01]  /*1b350*/  SYNCS.PHASECHK.TRANS64.TRYWAIT P1, [R11+URZ+0x2e850], R0 ;  /* 0x02e850000b0075a7 */ /* 0x000062000802017f */
[----:B------:R-:W-:Y:S05]  /*1b360*/  @!P0 BRA `(.L_x_6259) ;  /* 0x0000000000048947 */ /* 0x000fea0003800000 */
[----:B------:R-:W-:Y:S01]  /*1b370*/  BPT.TRAP 0x1 ;  /* 0x000000040000795c */ /* 0x000fe20000300000 */
.L_x_6259:
[----:B------:R-:W-:-:S05]  /*1b380*/  VIADD R16, R16, 0x400 ;  /* 0x0000040010107836 */ /* 0x000fca0000000000 */
[----:B------:R-:W-:-:S04]  /*1b390*/  SHF.R.U32.HI R16, RZ, 0x4, R16 ;  /* 0x00000004ff107819 */ /* 0x000fc80000011610 */
[----:B------:R-:W-:-:S04]  /*1b3a0*/  LOP3.LUT R16, R16, 0x3fff, RZ, 0xc0, !PT ;  /* 0x00003fff10107812 */ /* 0x000fc800078ec0ff */
[----:B------:R-:W-:Y:S01]  /*1b3b0*/  LOP3.LUT R5, R16, 0x10000, RZ, 0xfc, !PT ;  /* 0x0001000010057812 */ /* 0x000fe200078efcff */
[----:B-1----:R-:W-:Y:S06]  /*1b3c0*/  @P1 BRA `(.L_x_6260) ;  /* 0x0000000000081947 */ /* 0x002fec0003800000 */
[----:B------:R-:W1:Y:S02]  /*1b3d0*/  SYNCS.PHASECHK.TRANS64.TRYWAIT P1, [R11+URZ+0x2e850], R0 ;  /* 0x02e850000b0075a7 */ /* 0x000e64000802017f */
[----:B-1----:R-:W-:Y:S05]  /*1b3e0*/  @!P1 BRA `(.L_x_6261) ;  /* 0x000000a800c09947 */ /* 0x002fea0003800000 */
.L_x_6260:
[----:B------:R-:W-:Y:S01]  /*1b3f0*/  IMAD R4, R232, 0x700, R5 ;  /* 0x00000700e8047824 */ /* 0x000fe200078e0205 */
[----:B------:R-:W0:Y:S01]  /*1b400*/  LDL R12, [R1+0x98] ;  /* 0x00009800010c7983 */ /* 0x000e220000100800 */
[----:B------:R-:W-:Y:S01]  /*1b410*/  IMAD.MOV.U32 R5, RZ, RZ, -0x3ffffff0 ;  /* 0xc0000010ff057424 */ /* 0x000fe200078e00ff */
[----:B------:R-:W-:Y:S05]  /*1b420*/  WARPSYNC.ALL ;  /* 0x0000000000007948 */ /* 0x000fea0003800000 */
[C---:B------:R-:W-:Y:S01]  /*1b430*/  R2UR UR6, R4.reuse ;  /* 0x00000000040672ca */ /* 0x040fe200000e0000 */
[----:B------:R-:W-:Y:S01]  /*1b440*/  IMAD.MOV.U32 R7, RZ, RZ, -0x3ffffff0 ;  /* 0xc0000010ff077424 */ /* 0x000fe200078e00ff */
[----:B------:R-:W-:Y:S01]  /*1b450*/  R2UR UR7, R5 ;  /* 0x00000000050772ca */ /* 0x000fe200000e0000 */
[----:B------:R-:W-:Y:S01]  /*1b460*/  WARPGROUP.ARRIVE ;  /* 0x00000000000079c5 */ /* 0x000fe20000000000 */
[----:B------:R-:W-:Y:S01]  /*1b470*/  IADD3 R6, R4, 0x100, RZ ;  /* 0x0000010004067810 */ /* 0x000fe20007ffe0ff */
[----:B------:R-:W2:Y:S01]  /*1b480*/  LDL R10, [R1+0x84] ;  /* 0x00008400010a7983 */ /* 0x000ea20000100800 */
[----:B------:R-:W-:-:S03]  /*1b490*/  ULDC.64 UR4, c[0x0][0x9a0] ;  /* 0x0002680000047ab9 */ /* 0x000fc60000000a00 */
[----:B------:R-:W3:Y:S01]  /*1b4a0*/  LDL.LU R2, [R1+0x58] ;  /* 0x0000580001027983 */ /* 0x000ee20000300800 */
[----:B------:R-:W-:-:S04]  /*1b4b0*/  ISETP.NE.U32.AND P1, PT, RZ, UR4, PT ;  /* 0x00000004ff007c0c */ /* 0x000fc8000bf25070 */
[----:B------:R-:W-:Y:S01]  /*1b4c0*/  ISETP.NE.AND.EX P1, PT, RZ, UR5, PT, P1 ;  /* 0x00000005ff007c0c */ /* 0x000fe2000bf25310 */
[----:B------:R-:W-:Y:S01]  /*1b4d0*/  QGMMA.64x128x32.F32.E4M3.E4M3 R24, R224, gdesc[UR4], R24, gsb0 ;  /* 0x01e00004e0187df3 */ /* 0x000fe20008000818 */
[----:B------:R-:W-:Y:S01]  /*1b4e0*/  R2UR UR6, R6 ;  /* 0x00000000060672ca */ /* 0x000fe200000e0000 */
[----:B------:R-:W-:Y:S01]  /*1b4f0*/  VIADD R6, R4, 0x200 ;  /* 0x0000020004067836 */ /* 0x000fe20000000000 */
[----:B------:R-:W-:Y:S01]  /*1b500*/  R2UR UR7, R7 ;  /* 0x00000000070772ca */ /* 0x000fe200000e0000 */
[----:B------:R-:W-:-:S08]  /*1b510*/  IMAD.MOV.U32 R7, RZ, RZ, -0x3ffffff0 ;  /* 0xc0000010ff077424 */ /* 0x000fd000078e00ff */
[----:B------:R-:W4:Y:S01]  /*1b520*/  @P1 LDC.64 R8, c[0x0][0x9d0] ;  /* 0x00027400ff081b82 */ /* 0x000f220000000a00 */
[----:B------:R-:W-:Y:S02]  /*1b530*/  WARPGROUP.DEPBAR.LE gsb0, 0x0 ;  /* 0x00008000000079c5 */ /* 0x000fe40000010000 */
[----:B------:R-:W-:-:S06]  /*1b540*/  WARPGROUP.ARRIVE ;  /* 0x00000000000079c5 */ /* 0x000fcc0000000000 */
[----:B------:R-:W-:Y:S01]  /*1b550*/  QGMMA.64x128x32.F32.E4M3.E4M3 R24, R220, gdesc[UR4], R24, gsb0 ;  /* 0x01e00004dc187df3 */ /* 0x000fe20008000818 */
[----:B------:R-:W-:Y:S02]  /*1b560*/  R2UR UR6, R6 ;  /* 0x00000000060672ca */ /* 0x000fe400000e0000 */
[----:B------:R-:W-:Y:S01]  /*1b570*/  R2UR UR7, R7 ;  /* 0x00000000070772ca */ /* 0x000fe200000e0000 */
[----:B------:R-:W-:Y:S01]  /*1b580*/  IMAD.MOV.U32 R7, RZ, RZ, -0x3ffffff0 ;  /* 0xc0000010ff077424 */ /* 0x000fe200078e00ff */
[----:B------:R-:W-:Y:S01]  /*1b590*/  IADD3 R6, R4, 0x300, RZ ;  /* 0x0000030004067810 */ /* 0x000fe20007ffe0ff */
[----:B------:R-:W-:Y:S02]  /*1b5a0*/  WARPGROUP.DEPBAR.LE gsb0, 0x0 ;  /* 0x00008000000079c5 */ /* 0x000fe40000010000 */
[----:B------:R-:W-:Y:S01]  /*1b5b0*/  WARPGROUP.ARRIVE ;  /* 0x00000000000079c5 */ /* 0x000fe20000000000 */
[----:B---3--:R-:W-:-:S07]  /*1b5c0*/  @P1 SHF.R.S32.HI R13, RZ, 0x1f, R2 ;  /* 0x0000001fff0d1819 */ /* 0x008fce0000011402 */
[----:B------:R-:W-:Y:S01]  /*1b5d0*/  QGMMA.64x128x32.F32.E4M3.E4M3 R24, R200, gdesc[UR4], R24, gsb0 ;  /* 0x01e00004c8187df3 */ /* 0x000fe20008000818 */
[----:B------:R-:W-:Y:S02]  /*1b5e0*/  R2UR UR6, R6 ;  /* 0x00000000060672ca */ /* 0x000fe400000e0000 */
[----:B------:R-:W-:Y:S02]  /*1b5f0*/  R2UR UR7, R7 ;  /* 0x00000000070772ca */ /* 0x000fe400000e0000 */
[----:B------:R-:W0:Y:S02]  /*1b600*/  @P1 LDC.64 R6, c[0x0][0x9c8] ;  /* 0x00027200ff061b82 */ /* 0x000e240000000a00 */
[----:B01----:R-:W-:Y:S01]  /*1b610*/  @P1 IMAD R0, R12, R6, RZ ;  /* 0x000000060c001224 */ /* 0x003fe200078e02ff */
[----:B------:R-:W-:-:S03]  /*1b620*/  IADD3 R12, R4, 0x400, RZ ;  /* 0x00000400040c7810 */ /* 0x000fc60007ffe0ff */
[C---:B--2---:R-:W-:Y:S02]  /*1b630*/  @P1 IMAD R5, R10.reuse, R7, R0 ;  /* 0x000000070a051224 */ /* 0x044fe400078e0200 */
[----:B----4-:R-:W-:Y:S02]  /*1b640*/  @P1 IMAD R0, R13, R8, RZ ;  /* 0x000000080d001224 */ /* 0x010fe400078e02ff */
[----:B------:R-:W-:Y:S02]  /*1b650*/  IMAD.MOV.U32 R13, RZ, RZ, -0x3ffffff0 ;  /* 0xc0000010ff0d7424 */ /* 0x000fe400078e00ff */
[----:B------:R-:W-:-:S04]  /*1b660*/  @P1 IMAD.WIDE.U32 R6, R10, R6, RZ ;  /* 0x000000060a061225 */ /* 0x000fc800078e00ff */
        /* <DEDUP_REMOVED lines=10> */
[----:B------:R-:W-:Y:S01]  /*1b710*/  QGMMA.64x128x32.F32.E4M3.E4M3 R24, R204, gdesc[UR4], R24, gsb0 ;  /* 0x01e00004cc187df3 */ /* 0x000fe20008000818 */
[----:B------:R-:W-:Y:S02]  /*1b720*/  R2UR UR6, R12 ;  /* 0x000000000c0672ca */ /* 0x000fe400000e0000 */
[----:B------:R-:W-:Y:S01]  /*1b730*/  R2UR UR7, R13 ;  /* 0x000000000d0772ca */ /* 0x000fe200000e0000 */
[----:B------:R-:W-:Y:S01]  /*1b740*/  VIADD R6, R4, 0x500 ;  /* 0x0000050004067836 */ /* 0x000fe20000000000 */
[----:B------:R-:W-:Y:S01]  /*1b750*/  MOV R7, 0xc0000010 ;  /* 0xc000001000077802 */ /* 0x000fe20000000f00 */
[----:B------:R-:W-:Y:S02]  /*1b760*/  WARPGROUP.DEPBAR.LE gsb0, 0x0 ;  /* 0x00008000000079c5 */ /* 0x000fe40000010000 */
[----:B------:R-:W-:-:S08]  /*1b770*/  WARPGROUP.ARRIVE ;  /* 0x00000000000079c5 */ /* 0x000fd00000000000 */
[----:B------:R-:W-:Y:S01]  /*1b780*/  QGMMA.64x128x32.F32.E4M3.E4M3 R24, R208, gdesc[UR4], R24, gsb0 ;  /* 0x01e00004d0187df3 */ /* 0x000fe20008000818 */
[----:B------:R-:W-:Y:S02]  /*1b790*/  R2UR UR6, R6 ;  /* 0x00000000060672ca */ /* 0x000fe400000e0000 */
[----:B------:R-:W-:Y:S01]  /*1b7a0*/  R2UR UR7, R7 ;  /* 0x00000000070772ca */ /* 0x000fe200000e0000 */
[----:B------:R-:W-:Y:S02]  /*1b7b0*/  VIADD R4, R4, 0x600 ;  /* 0x0000060004047836 */ /* 0x000fe40000000000 */
[----:B------:R-:W-:Y:S01]  /*1b7c0*/  IMAD.MOV.U32 R5, RZ, RZ, -0x3ffffff0 ;  /* 0xc0000010ff057424 */ /* 0x000fe200078e00ff */
[----:B------:R-:W1:Y:S04]  /*1b7d0*/  SHFL.BFLY PT, R2, R3, 0x2, 0x1f ;  /* 0x0c401f0003027f89 */ /* 0x000e6800000e0000 */
[----:B------:R-:W3:Y:S01]  /*1b7e0*/  SHFL.BFLY PT, R7, R14, 0x2, 0x1f ;  /* 0x0c401f000e077f89 */ /* 0x000ee200000e0000 */
[----:B------:R-:W-:-:S02]  /*1b7f0*/  WARPGROUP.DEPBAR.LE gsb0, 0x0 ;  /* 0x00008000000079c5 */ /* 0x000fc40000010000 */
[----:B------:R-:W-:-:S06]  /*1b800*/  WARPGROUP.ARRIVE ;  /* 0x00000000000079c5 */ /* 0x000fcc0000000000 */
[----:B------:R-:W-:Y:S01]  /*1b810*/  QGMMA.64x128x32.F32.E4M3.E4M3 R24, R212, gdesc[UR4], R24, gsb0 ;  /* 0x01e00004d4187df3 */ /* 0x000fe20008000818 */
[----:B------:R-:W-:Y:S02]  /*1b820*/  R2UR UR6, R4 ;  /* 0x00000000040672ca */ /* 0x000fe400000e0000 */
[----:B------:R-:W-:Y:S01]  /*1b830*/  R2UR UR7, R5 ;  /* 0x00000000050772ca */ /* 0x000fe200000e0000 */
[----:B-1----:R-:W-:-:S01]  /*1b840*/  FADD.FTZ R2, R2, R3 ;  /* 0x0000000302027221 */ /* 0x002fc20000010000 */
[----:B---3--:R-:W-:-:S04]  /*1b850*/  FADD.FTZ R7, R7, R14 ;  /* 0x0000000e07077221 */ /* 0x008fc80000010000 */
[----:B------:R-:W1:Y:S04]  /*1b860*/  SHFL.BFLY PT, R5, R2, 0x1, 0x1f ;  /* 0x0c201f0002057f89 */ /* 0x000e6800000e0000 */
[----:B------:R-:W0:Y:S01]  /*1b870*/  SHFL.BFLY PT, R4, R7, 0x1, 0x1f ;  /* 0x0c201f0007047f89 */ /* 0x000e2200000e0000 */
[----:B------:R-:W-:Y:S02]  /*1b880*/  IMAD.MOV.U32 R3, RZ, RZ, RZ ;  /* 0x000000ffff037224 */ /* 0x000fe400078e00ff */
[----:B-1----:R-:W-:Y:S01]  /*1b890*/  FADD.FTZ R5, R2, R5 ;  /* 0x0000000502057221 */ /* 0x002fe20000010000 */
[----:B0-----:R-:W-:-:S04]  /*1b8a0*/  FADD.FTZ R8, R7, R4 ;  /* 0x0000000407087221 */ /* 0x001fc80000010000 */
[C---:B------:R-:W-:Y:S01]  /*1b8b0*/  FSETP.NE.FTZ.AND P1, PT, R5.reuse, RZ, PT ;  /* 0x000000ff0500720b */ /* 0x040fe20003f35000 */
[----:B------:R-:W-:Y:S01]  /*1b8c0*/  FMUL.FTZ R10, R5, 0.00390625 ;  /* 0x3b800000050a7820 */ /* 0x000fe20000410000 */
[----:B------:R-:W-:-:S04]  /*1b8d0*/  FMUL.FTZ R6, R8, 0.00390625 ;  /* 0x3b80000008067820 */ /* 0x000fc80000410000 */
[----:B------:R-:W-:Y:S02]  /*1b8e0*/  FSETP.NE.FTZ.AND P2, PT, R10, RZ, PT ;  /* 0x000000ff0a00720b */ /* 0x000fe40003f55000 */
[----:B------:R-:W-:-:S05]  /*1b8f0*/  FSETP.NE.FTZ.AND P3, PT, R6, RZ, PT ;  /* 0x000000ff0600720b */ /* 0x000fca0003f75000 */
[----:B------:R-:W-:Y:S01]  /*1b900*/  @P1 MUFU.RCP R3, R5 ;  /* 0x0000000500031308 */ /* 0x000fe20000001000 */
[----:B------:R-:W-:Y:S02]  /*1b910*/  FSETP.NE.FTZ.AND P1, PT, R8, RZ, PT ;  /* 0x000000ff0800720b */ /* 0x000fe40003f35000 */
[----:B------:R-:W-:Y:S01]  /*1b920*/  MOV R7, RZ ;  /* 0x000000ff00077202 */ /* 0x000fe20000000f00 */
[----:B------:R-:W-:Y:S02]  /*1b930*/  WARPGROUP.DEPBAR.LE gsb0, 0x0 ;  /* 0x00008000000079c5 */ /* 0x000fe40000010000 */
[----:B------:R-:W-:-:S06]  /*1b940*/  WARPGROUP.ARRIVE ;  /* 0x00000000000079c5 */ /* 0x000fcc0000000000 */
[----:B------:R-:W-:Y:S01]  /*1b950*/  QGMMA.64x128x32.F32.E4M3.E4M3 R24, R216, gdesc[UR4], R24, gsb0 ;  /* 0x01e00004d8187df3 */ /* 0x000fe20008000818 */
[----:B------:R-:W0:Y:S08]  /*1b960*/  @P2 MUFU.LG2 R4, R10 ;  /* 0x0000000a00042308 */ /* 0x000e300000000c00 */
        /* <DEDUP_REMOVED lines=15> */
.L_x_6262:
[----:B------:R-:W2:Y:S04]  /*1ba60*/  LDL R0, [R1+0x80] ;  /* 0x0000800001007983 */ /* 0x000ea80000100800 */
[----:B------:R-:W3:Y:S01]  /*1ba70*/  LDL.LU R4, [R1+0xa0] ;  /* 0x0000a00001047983 */ /* 0x000ee20000300800 */
        /* <DEDUP_REMOVED lines=64> */
[----:B------:R-:W-:-:S02]  /*1be80*/  SEL R232, R232, RZ, P0 ;  /* 0x000000ffe8e87207 */ /* 0x000fc40000000000 */
[----:B--2---:R-:W-:Y:S01]  /*1be90*/  R2UR UR4, R0 ;  /* 0x00000000000472ca */ /* 0x004fe200000e0000 */
[----:B------:R-:W-:Y:S02]  /*1bea0*/  VIADD R0, R11, 0x2e860 ;  /* 0x0002e8600b007836 */ /* 0x000fe40000000000 */
[----:B------:R-:W-:-:S10]  /*1beb0*/  FMUL.FTZ R11, R79, R2 ;  /* 0x000000024f0b7220 */ /* 0x000fd40000410000 */
[----:B------:R-:W-:Y:S02]  /*1bec0*/  MOV R5, UR4 ;  /* 0x0000000400057c02 */ /* 0x000fe40008000f00 */
[----:B---3--:R-:W-:Y:S01]  /*1bed0*/  R2UR UR4, R4 ;  /* 0x00000000040472ca */ /* 0x008fe200000e0000 */
[-C--:B------:R-:W-:Y:S01]  /*1bee0*/  FMUL.FTZ R4, R84, R3.reuse ;  /* 0x0000000354047220 */ /* 0x080fe20000410000 */
[----:B------:R-:W-:Y:S01]  /*1bef0*/  PRMT R0, R5, 0x654, R0 ;  /* 0x0000065405007816 */ /* 0x000fe20000000000 */
[----:B------:R-:W-:-:S03]  /*1bf00*/  FMUL.FTZ R5, R80, R3 ;  /* 0x0000000350057220 */ /* 0x000fc60000410000 */
[----:B------:R0:W-:Y:S07]  /*1bf10*/  SYNCS.ARRIVE.TRANS64.RED.A1T0 RZ, [R0+URZ], RZ ;  /* 0x000000ff00ff79a7 */ /* 0x0001ee000810043f */
[----:B------:R-:W-:Y:S01]  /*1bf20*/  UIADD3 UR4, UR4, 0x1, URZ ;  /* 0x0000000104047890 */ /* 0x000fe2000fffe03f */
[----:B0-----:R-:W-:-:S04]  /*1bf30*/  SEL R0, RZ, 0x1, P0 ;  /* 0x00000001ff007807 */ /* 0x001fc80000000000 */
[----:B------:R-:W-:Y:S01]  /*1bf40*/  LOP3.LUT R235, R235, R0, RZ, 0x3c, !PT ;  /* 0x00000000ebeb7212 */ /* 0x000fe200078e3cff */
[----:B------:R-:W-:-:S05]  /*1bf50*/  IMAD.U32 R3, RZ, RZ, UR4 ;  /* 0x00000004ff037e24 */ /* 0x000fca000f8e00ff */
[----:B------:R0:W-:Y:S02]  /*1bf60*/  STL [R1+0xa0], R3 ;  /* 0x0000a00301007387 */ /* 0x0001e40000100800 */
.L_x_6210:
[----:B------:R-:W-:Y:S05]  /*1bf70*/  WARPSYNC.ALL ;  /* 0x0000000000007948 */ /* 0x000fea0003800000 */
[----:B------:R-:W1:Y:S08]  /*1bf80*/  S2UR UR5, SR_CgaCtaId ;  /* 0x00000000000579c3 */ /* 0x000e700000008800 */
[----:B------:R-:W-:Y:S06]  /*1bf90*/  BAR.SYNC.DEFER_BLOCKING 0x5, 0x180 ;  /* 0x0146000000007b1d */ /* 0x000fec0000010000 */
[----:B------:R-:W-:Y:S01]  /*1bfa0*/  UMOV UR4, 0x400 ;  /* 0x0000040000047882 */ /* 0x000fe20000000000 */
[----:B------:R-:W-:Y:S01]  /*1bfb0*/  BSSY B0, `(.L_x_6263) ;  /* 0x00002a5000007945 */ /* 0x000fe20003800000 */
[----:B-1----:R-:W-:-:S02]  /*1bfc0*/  ULEA UR4, UR5, UR4, 0x18 ;  /* 0x0000000405047291 */ /* 0x002fc4000f8ec03f */
[----:B------:R-:W-:-:S04]  /*1bfd0*/  IMAD.U32 R0, RZ, RZ, UR5 ;  /* 0x00000005ff007e24 */ /* 0x000fc8000f8e00ff */
[----:B------:R-:W-:Y:S01]  /*1bfe0*/  MOV R16, UR4 ;  /* 0x0000000400107c02 */ /* 0x000fe20008000f00 */
[----:B------:R-:W-:Y:S04]  /*1bff0*/  STL [R1+0x80], R0 ;  /* 0x0000800001007387 */ /* 0x000fe80000100800 */
[----:B------:R-:W1:Y:S04]  /*1c000*/  LDS.128 R76, [R16+0x2e8d0] ;  /* 0x02e8d000104c7984 */ /* 0x000e680000000c00 */
[----:B-1----:R1:W-:Y:S04]  /*1c010*/  STL.64 [R1+0x50], R76 ;  /* 0x0000504c01007387 */ /* 0x0023e80000100a00 */
[----:B------:R1:W-:Y:S01]  /*1c020*/  STL.64 [R1+0x58], R78 ;  /* 0x0000584e01007387 */ /* 0x0003e20000100a00 */
[----:B------:R-:W-:Y:S06]  /*1c030*/  BAR.ARV 0x4, 0x180 ;  /* 0x0106000000007b1d */ /* 0x000fec0000002000 */
[----:B------:R-:W-:Y:S05]  /*1c040*/  @P1 BRA `(.L_x_6264) ;  /* 0x0000001c00241947 */ /* 0x000fea0003800000 */
[----:B------:R-:W2:Y:S01]  /*1c050*/  S2R R54, SR_TID.X ;  /* 0x0000000000367919 */ /* 0x000ea20000002100 */
[----:B------:R-:W-:Y:S01]  /*1c060*/  ULDC.64 UR4, c[0x4][0xa8] ;  /* 0x01002a0000047ab9 */ /* 0x000fe20000000a00 */
[----:B------:R-:W3:Y:S01]  /*1c070*/  LDL R50, [R1+0xb8] ;  /* 0x0000b80001327983 */ /* 0x000ee20000100800 */
[----:B--2---:R-:W-:-:S05]  /*1c080*/  IMAD.SHL.U32 R0, R54, 0x4, RZ ;  /* 0x0000000436007824 */ /* 0x004fca00078e00ff */
[----:B------:R-:W-:-:S04]  /*1c090*/  LOP3.LUT R0, R0, 0xc, RZ, 0xc0, !PT ;  /* 0x0000000c00007812 */ /* 0x000fc800078ec0ff */
[----:B------:R-:W-:-:S05]  /*1c0a0*/  IADD3 R2, P0, R0, UR4, RZ ;  /* 0x0000000400027c10 */ /* 0x000fca000ff1e0ff */
[----:B0-----:R-:W-:-:S05]  /*1c0b0*/  IMAD.X R3, RZ, RZ, UR5, P0 ;  /* 0x00000005ff037e24 */ /* 0x001fca00080e06ff */
[----:B------:R0:W2:Y:S01]  /*1c0c0*/  LDG.E.CONSTANT R0, desc[UR60][R2.64] ;  /* 0x0000003c02007981 */ /* 0x0000a2000c1e9900 */
[----:B------:R-:W-:Y:S01]  /*1c0d0*/  F2FP.BF16.F32.PACK_AB R51, R57, R64 ;  /* 0x000000403933723e */ /* 0x000fe200000010ff */
[----:B------:R-:W-:Y:S01]  /*1c0e0*/  UMOV UR4, 0xffffffff ;  /* 0xffffffff00047882 */ /* 0x000fe20000000000 */
[----:B------:R-:W-:Y:S01]  /*1c0f0*/  F2FP.BF16.F32.PACK_AB R55, R49, R56 ;  /* 0x000000383137723e */ /* 0x000fe200000010ff */
[----:B------:R-:W4:Y:S01]  /*1c100*/  S2R R59, SR_SWINHI ;  /* 0x00000000003b7919 */ /* 0x000f220000002f00 */
[----:B------:R-:W-:Y:S02]  /*1c110*/  F2FP.BF16.F32.PACK_AB R46, R43, R46 ;  /* 0x0000002e2b2e723e */ /* 0x000fe400000010ff */
[----:B------:R-:W-:Y:S02]  /*1c120*/  F2FP.BF16.F32.PACK_AB R43, R4, R5 ;  /* 0x00000005042b723e */ /* 0x000fe400000010ff */
[----:B------:R-:W-:Y:S02]  /*1c130*/  F2FP.BF16.F32.PACK_AB R37, R36, R37 ;  /* 0x000000252425723e */ /* 0x000fe400000010ff */
[----:B-1----:R-:W-:-:S02]  /*1c140*/  F2FP.BF16.F32.PACK_AB R77, R9, R10 ;  /* 0x0000000a094d723e */ /* 0x002fc400000010ff */
        /* <DEDUP_REMOVED lines=13> */
[----:B----4-:R-:W-:Y:S02]  /*1c220*/  MOV R57, R59 ;  /* 0x0000003b00397202 */ /* 0x010fe40000000f00 */
[----:B------:R-:W-:Y:S02]  /*1c230*/  F2FP.BF16.F32.PACK_AB R69, R25, R26 ;  /* 0x0000001a1945723e */ /* 0x000fe400000010ff */
[----:B0-----:R-:W-:Y:S02]  /*1c240*/  LOP3.LUT P0, R2, R54, 0x3, RZ, 0xc0, !PT ;  /* 0x0000000336027812 */ /* 0x001fe4000780c0ff */
[----:B------:R-:W-:Y:S02]  /*1c250*/  F2FP.BF16.F32.PACK_AB R100, R100, R103 ;  /* 0x000000676464723e */ /* 0x000fe400000010ff */
[----:B------:R-:W-:-:S02]  /*1c260*/  F2FP.BF16.F32.PACK_AB R101, R98, R101 ;  /* 0x000000656265723e */ /* 0x000fc400000010ff */
[----:B------:R-:W-:Y:S02]  /*1c270*/  ISETP.EQ.OR P0, PT, R2, 0x3, !P0 ;  /* 0x000000030200780c */ /* 0x000fe40004702670 */
        /* <DEDUP_REMOVED lines=12> */
[----:B------:R-:W-:Y:S01]  /*1c340*/  SEL R3, R101, R100, P0 ;  /* 0x0000006465037207 */ /* 0x000fe20000000000 */
[----:B---3--:R-:W-:-:S03]  /*1c350*/  IMAD.WIDE R4, R50, 0x2, R56 ;  /* 0x0000000232047825 */ /* 0x008fc600078e0238 */
[C---:B------:R-:W-:Y:S02]  /*1c360*/  IADD3 R9, P1, R4.reuse, 0x4040, RZ ;  /* 0x0000404004097810 */ /* 0x040fe40007f3e0ff */
[C---:B------:R-:W-:Y:S02]  /*1c370*/  IADD3 R7, P5, R4.reuse, 0x4060, RZ ;  /* 0x0000406004077810 */ /* 0x040fe40007fbe0ff */
[----:B------:R-:W-:Y:S02]  /*1c380*/  LOP3.LUT R8, R9, 0x380, RZ, 0xc0, !PT ;  /* 0x0000038009087812 */ /* 0x000fe400078ec0ff */
[----:B------:R-:W-:Y:S02]  /*1c390*/  LOP3.LUT R6, R7, 0x380, RZ, 0xc0, !PT ;  /* 0x0000038007067812 */ /* 0x000fe400078ec0ff */
[----:B------:R-:W-:Y:S02]  /*1c3a0*/  IADD3 R15, P3, R4, 0x4000, RZ ;  /* 0x00004000040f7810 */ /* 0x000fe40007f7e0ff */
[----:B------:R-:W-:-:S02]  /*1c3b0*/  SHF.R.U64 R8, R8, 0x3, RZ ;  /* 0x0000000308087819 */ /* 0x000fc400000012ff */
[----:B------:R-:W-:Y:S02]  /*1c3c0*/  SHF.R.U64 R6, R6, 0x3, RZ ;  /* 0x0000000306067819 */ /* 0x000fe400000012ff */
[----:B------:R-:W-:Y:S02]  /*1c3d0*/  LOP3.LUT R14, R15, 0x380, RZ, 0xc0, !PT ;  /* 0x000003800f0e7812 */ /* 0x000fe400078ec0ff */
[----:B------:R-:W-:Y:S02]  /*1c3e0*/  LOP3.LUT R8, R8, R9, RZ, 0x3c, !PT ;  /* 0x0000000908087212 */ /* 0x000fe400078e3cff */
[----:B------:R-:W-:Y:S01]  /*1c3f0*/  LOP3.LUT R6, R6, R7, RZ, 0x3c, !PT ;  /* 0x0000000706067212 */ /* 0x000fe200078e3cff */
[----:B------:R-:W-:Y:S01]  /*1c400*/  IMAD.X R7, RZ, RZ, R5, P5 ;  /* 0x000000ffff077224 */ /* 0x000fe200028e0605 */
[----:B------:R-:W-:Y:S02]  /*1c410*/  SHF.R.U64 R14, R14, 0x3, RZ ;  /* 0x000000030e0e7819 */ /* 0x000fe400000012ff */
[----:B------:R-:W-:-:S02]  /*1c420*/  IADD3.X R9, RZ, R5, RZ, P1, !PT ;  /* 0x00000005ff097210 */ /* 0x000fc40000ffe4ff */
[C---:B------:R-:W-:Y:S02]  /*1c430*/  IADD3 R11, P2, R4.reuse, 0x4020, RZ ;  /* 0x00004020040b7810 */ /* 0x040fe40007f5e0ff */
[C---:B------:R-:W-:Y:S02]  /*1c440*/  IADD3 R21, P4, R4.reuse, 0x60, RZ ;  /* 0x0000006004157810 */ /* 0x040fe40007f9e0ff */
[C---:B------:R-:W-:Y:S02]  /*1c450*/  IADD3 R27, P1, R4.reuse, 0x20, RZ ;  /* 0x00000020041b7810 */ /* 0x040fe40007f3e0ff */
[----:B------:R-:W-:Y:S02]  /*1c460*/  IADD3 R25, P5, R4, 0x40, RZ ;  /* 0x0000004004197810 */ /* 0x000fe40007fbe0ff */
[----:B------:R-:W-:Y:S02]  /*1c470*/  LOP3.LUT R14, R14, R15, RZ, 0x3c, !PT ;  /* 0x0000000f0e0e7212 */ /* 0x000fe400078e3cff */
        /* <DEDUP_REMOVED lines=19> */
[-C--:B------:R-:W-:Y:S02]  /*1c5b0*/  IADD3.X R25, RZ, R5.reuse, RZ, P5, !PT ;  /* 0x00000005ff197210 */ /* 0x080fe40002ffe4ff */
        /* <DEDUP_REMOVED lines=8> */
[----:B--2---:R-:W-:Y:S01]  /*1c640*/  LOP3.LUT R2, R0, 0x2, RZ, 0x3c, !PT ;  /* 0x0000000200027812 */ /* 0x004fe200078e3cff */
        /* <DEDUP_REMOVED lines=46> */
[----:B0-----:R-:W-:Y:S01]  /*1c930*/  SEL R8, R10, R7, P0 ;  /* 0x000000070a087207 */ /* 0x001fe20000000000 */
[----:B------:R-:W0:Y:S01]  /*1c940*/  SHFL.IDX PT, R34, R33, R0, 0x1c1f ;  /* 0x001c1f0021227589 */ /* 0x000e2200000e0000 */
[----:B------:R-:W-:Y:S02]  /*1c950*/  SEL R24, R26, R27, P0 ;  /* 0x0000001b1a187207 */ /* 0x000fe40000000000 */
[----:B-1----:R-:W-:Y:S01]  /*1c960*/  SEL R36, R38, R39, P0 ;  /* 0x0000002726247207 */ /* 0x002fe20000000000 */
[----:B------:R-:W1:Y:S01]  /*1c970*/  SHFL.IDX PT, R42, R41, R0, 0x1c1f ;  /* 0x001c1f00292a7589 */ /* 0x000e6200000e0000 */
[----:B------:R-:W-:Y:S02]  /*1c980*/  SEL R4, R6, R3, P0 ;  /* 0x0000000306047207 */ /* 0x000fe40000000000 */
[----:B------:R-:W-:Y:S01]  /*1c990*/  SEL R10, R7, R10, P0 ;  /* 0x0000000a070a7207 */ /* 0x000fe20000000000 */
[----:B------:R-:W-:Y:S01]  /*1c9a0*/  SHFL.IDX PT, R49, R49, R0, 0x1c1f ;  /* 0x001c1f0031317589 */ /* 0x000fe200000e0000 */
[----:B--2---:R-:W-:-:S02]  /*1c9b0*/  SEL R12, R9, R20, P0 ;  /* 0x00000014090c7207 */ /* 0x004fc40000000000 */
[----:B------:R-:W-:Y:S01]  /*1c9c0*/  SEL R14, R20, R9, P0 ;  /* 0x00000009140e7207 */ /* 0x000fe20000000000 */
[----:B------:R-:W-:Y:S01]  /*1c9d0*/  SHFL.IDX PT, R53, R53, R0, 0x1c1f ;  /* 0x001c1f0035357589 */ /* 0x000fe200000e0000 */
[----:B------:R-:W-:Y:S02]  /*1c9e0*/  SEL R26, R27, R26, P0 ;  /* 0x0000001a1b1a7207 */ /* 0x000fe40000000000 */
[----:B------:R-:W-:Y:S01]  /*1c9f0*/  SEL R38, R39, R38, P0 ;  /* 0x0000002627267207 */ /* 0x000fe20000000000 */
[----:B------:R-:W-:Y:S01]  /*1ca00*/  SHFL.IDX PT, R59, R59, R0, 0x1c1f ;  /* 0x001c1f003b3b7589 */ /* 0x000fe200000e0000 */
[----:B------:R-:W-:-:S03]  /*1ca10*/  SEL R6, R3, R6, P0 ;  /* 0x0000000603067207 */ /* 0x000fc60000000000 */
[----:B------:R-:W-:Y:S01]  /*1ca20*/  SHFL.IDX PT, R63, R63, R0, 0x1c1f ;  /* 0x001c1f003f3f7589 */ /* 0x000fe200000e0000 */
[----:B---3--:R-:W-:Y:S02]  /*1ca30*/  SEL R28, R30, R31, P0 ;  /* 0x0000001f1e1c7207 */ /* 0x008fe40000000000 */
[----:B------:R-:W-:Y:S01]  /*1ca40*/  SEL R30, R31, R30, P0 ;  /* 0x0000001e1f1e7207 */ /* 0x000fe20000000000 */
[----:B------:R-:W-:Y:S01]  /*1ca50*/  SHFL.IDX PT, R67, R67, R0, 0x1c1f ;  /* 0x001c1f0043437589 */ /* 0x000fe200000e0000 */
[----:B0-----:R-:W-:Y:S02]  /*1ca60*/  SEL R32, R34, R35, P0 ;  /* 0x0000002322207207 */ /* 0x001fe40000000000 */
[----:B------:R-:W-:Y:S01]  /*1ca70*/  SEL R34, R35, R34, P0 ;  /* 0x0000002223227207 */ /* 0x000fe20000000000 */
[----:B------:R-:W-:Y:S01]  /*1ca80*/  SHFL.IDX PT, R71, R71, R0, 0x1c1f ;  /* 0x001c1f0047477589 */ /* 0x000fe200000e0000 */
[----:B-1----:R-:W-:Y:S02]  /*1ca90*/  SEL R40, R42, R43, P0 ;  /* 0x0000002b2a287207 */ /* 0x002fe40000000000 */
[----:B------:R-:W-:Y:S01]  /*1caa0*/  SEL R42, R43, R42, P0 ;  /* 0x0000002a2b2a7207 */ /* 0x000fe20000000000 */
[----:B------:R0:W1:Y:S04]  /*1cab0*/  SHFL.IDX PT, R44, R47, R2, 0x1c1f ;  /* 0x001c1f022f2c7589 */ /* 0x00006800000e0000 */
[----:B------:R-:W2:Y:S04]  /*1cac0*/  SHFL.IDX PT, R46, R51, R2, 0x1c1f ;  /* 0x001c1f02332e7589 */ /* 0x000ea800000e0000 */
[----:B------:R-:W3:Y:S01]  /*1cad0*/  SHFL.IDX PT, R48, R55, R2, 0x1c1f ;  /* 0x001c1f0237307589 */ /* 0x000ee200000e0000 */
[----:B0-----:R-:W-:-:S03]  /*1cae0*/  IMAD.MOV.U32 R47, RZ, RZ, RZ ;  /* 0x000000ffff2f7224 */ /* 0x001fc600078e00ff */
[----:B------:R-:W0:Y:S04]  /*1caf0*/  SHFL.IDX PT, R50, R61, R2, 0x1c1f ;  /* 0x001c1f023d327589 */ /* 0x000e2800000e0000 */
[----:B------:R-:W4:Y:S04]  /*1cb00*/  SHFL.IDX PT, R52, R65, R2, 0x1c1f ;  /* 0x001c1f0241347589 */ /* 0x000f2800000e0000 */
[----:B------:R-:W4:Y:S04]  /*1cb10*/  SHFL.IDX PT, R54, R69, R2, 0x1c1f ;  /* 0x001c1f0245367589 */ /* 0x000f2800000e0000 */
[----:B------:R-:W4:Y:S01]  /*1cb20*/  SHFL.IDX PT, R58, R73, R2, 0x1c1f ;  /* 0x001c1f02493a7589 */ /* 0x000f2200000e0000 */
[----:B-1----:R-:W-:-:S02]  /*1cb30*/  SEL R5, R45, R44, P0 ;  /* 0x0000002c2d057207 */ /* 0x002fc40000000000 */
[----:B------:R-:W-:Y:S01]  /*1cb40*/  SEL R7, R44, R45, P0 ;  /* 0x0000002d2c077207 */ /* 0x000fe20000000000 */
[----:B------:R1:W1:Y:S01]  /*1cb50*/  SHFL.IDX PT, R75, R75, R0, 0x1c1f ;  /* 0x001c1f004b4b7589 */ /* 0x00026200000e0000 */
[----:B--2---:R-:W-:Y:S02]  /*1cb60*/  SEL R9, R49, R46, P0 ;  /* 0x0000002e31097207 */ /* 0x004fe40000000000 */
[----:B------:R-:W-:Y:S01]  /*1cb70*/  SEL R11, R46, R49, P0 ;  /* 0x000000312e0b7207 */ /* 0x000fe20000000000 */
[----:B------:R2:W1:Y:S01]  /*1cb80*/  SHFL.IDX PT, R60, R77, R2, 0x1c1f ;  /* 0x001c1f024d3c7589 */ /* 0x00046200000e0000 */
[----:B---3--:R-:W-:Y:S02]  /*1cb90*/  SEL R13, R53, R48, P0 ;  /* 0x00000030350d7207 */ /* 0x008fe40000000000 */
[----:B------:R-:W-:Y:S02]  /*1cba0*/  SEL R15, R48, R53, P0 ;  /* 0x00000035300f7207 */ /* 0x000fe40000000000 */
[----:B0-----:R-:W-:-:S02]  /*1cbb0*/  SEL R25, R59, R50, P0 ;  /* 0x000000323b197207 */ /* 0x001fc40000000000 */
[----:B------:R-:W-:Y:S02]  /*1cbc0*/  SEL R27, R50, R59, P0 ;  /* 0x0000003b321b7207 */ /* 0x000fe40000000000 */
[----:B----4-:R-:W-:Y:S02]  /*1cbd0*/  SEL R29, R63, R52, P0 ;  /* 0x000000343f1d7207 */ /* 0x010fe40000000000 */
[----:B------:R-:W-:Y:S02]  /*1cbe0*/  SEL R31, R52, R63, P0 ;  /* 0x0000003f341f7207 */ /* 0x000fe40000000000 */
[----:B------:R-:W-:Y:S02]  /*1cbf0*/  SEL R33, R67, R54, P0 ;  /* 0x0000003643217207 */ /* 0x000fe40000000000 */
[----:B------:R-:W-:Y:S02]  /*1cc00*/  SEL R35, R54, R67, P0 ;  /* 0x0000004336237207 */ /* 0x000fe40000000000 */
[----:B------:R-:W-:-:S02]  /*1cc10*/  SEL R37, R71, R58, P0 ;  /* 0x0000003a47257207 */ /* 0x000fc40000000000 */
[----:B--2---:R-:W-:-:S07]  /*1cc20*/  SEL R39, R58, R71, P0 ;  /* 0x000000473a277207 */ /* 0x004fce0000000000 */
.L_x_6467:
[----:B------:R-:W2:Y:S01]  /*1cc30*/  LDL.LU R2, [R1+0x90] ;  /* 0x0000900001027983 */ /* 0x000ea20000300800 */
[----:B------:R-:W-:Y:S05]  /*1cc40*/  WARPSYNC.ALL ;  /* 0x0000000000007948 */ /* 0x000fea0003800000 */
[----:B-1----:R-:W3:Y:S01]  /*1cc50*/  LDL.LU R0, [R1+0x94] ;  /* 0x0000940001007983 */ /* 0x002ee20000300800 */
[----:B------:R-:W-:Y:S01]  /*1cc60*/  ULDC.64 UR4, c[0x0][0xc00] ;  /* 0x0003000000047ab9 */ /* 0x000fe20000000a00 */
[----:B------:R-:W-:Y:S01]  /*1cc70*/  SEL R41, R75, R60, P0 ;  /* 0x0000003c4b297207 */ /* 0x000fe20000000000 */
[----:B------:R-:W0:Y:S08]  /*1cc80*/  LDC R49, c[0x0][0xbe8] ;  /* 0x0002fa00ff317b82 */ /* 0x000e300000000800 */
[----:B------:R-:W-:Y:S01]  /*1cc90*/  BAR.SYNC.DEFER_BLOCKING 0x1, 0x100 ;  /* 0x0044000000007b1d */ /* 0x000fe20000010000 */
[----:B------:R-:W-:-:S02]  /*1cca0*/  ISETP.NE.U32.AND P1, PT, RZ, UR4, PT ;  /* 0x00000004ff007c0c */ /* 0x000fc4000bf25070 */
[----:B------:R-:W-:Y:S02]  /*1ccb0*/  SEL R43, R60, R75, P0 ;  /* 0x0000004b3c2b7207 */ /* 0x000fe40000000000 */
[----:B------:R-:W-:Y:S01]  /*1ccc0*/  ISETP.NE.AND.EX P1, PT, RZ, UR5, PT, P1 ;  /* 0x00000005ff007c0c */ /* 0x000fe2000bf25310 */
[----:B------:R-:W4:Y:S04]  /*1ccd0*/  LDL R44, [R1+0xb4] ;  /* 0x0000b400012c7983 */ /* 0x000f280000100800 */
[----:B------:R-:W4:Y:S04]  /*1cce0*/  LDL R52, [R1+0x9c] ;  /* 0x00009c0001347983 */ /* 0x000f280000100800 */
[----:B------:R-:W-:Y:S04]  /*1ccf0*/  STSM.16.M88.4 [R78], R4 ;  /* 0x000000044e007844 */ /* 0x000fe80000000200 */
[----:B------:R-:W-:Y:S04]  /*1cd00*/  STSM.16.M88.4 [R76], R8 ;  /* 0x000000084c007844 */ /* 0x000fe80000000200 */
        /* <DEDUP_REMOVED lines=8> */
[----:B---3--:R-:W-:Y:S01]  /*1cd90*/  IADD3.X R21, R0, UR5, RZ, P2, !PT ;  /* 0x0000000500157c10 */ /* 0x008fe200097fe4ff */
[----:B------:R-:W-:Y:S02]  /*1cda0*/  ULDC.64 UR4, c[0x0][0xc08] ;  /* 0x0003020000047ab9 */ /* 0x000fe40000000a00 */
[----:B------:R-:W-:Y:S02]  /*1cdb0*/  ISETP.NE.U32.AND P0, PT, RZ, UR4, PT ;  /* 0x00000004ff007c0c */ /* 0x000fe4000bf05070 */
[----:B------:R1:W5:Y:S01]  /*1cdc0*/  @P1 LDG.E R47, desc[UR60][R20.64] ;  /* 0x0000003c142f1981 */ /* 0x000362000c1e1900 */
[----:B0-----:R-:W-:Y:S02]  /*1cdd0*/  ISETP.NE.AND P2, PT, R49, 0x1, PT ;  /* 0x000000013100780c */ /* 0x001fe40003f45270 */
[----:B------:R-:W-:Y:S02]  /*1cde0*/  ISETP.NE.AND.EX P0, PT, RZ, UR5, PT, P0 ;  /* 0x00000005ff007c0c */ /* 0x000fe4000bf05300 */
[----:B----4-:R-:W-:-:S09]  /*1cdf0*/  LEA R13, R52, R44, 0x7 ;  /* 0x0000002c340d7211 */ /* 0x010fd200078e38ff */
[----:B------:R-:W0:Y:S02]  /*1ce00*/  @P2 LDC R4, c[0x0][0xbec] ;  /* 0x0002fb00ff042b82 */ /* 0x000e240000000800 */
[----:B------:R-:W-:Y:S01]  /*1ce10*/  @P0 IADD3 R2, P3, R2, UR4, RZ ;  /* 0x0000000402020c10 */ /* 0x000fe2000ff7e0ff */
[----:B------:R-:W-:-:S03]  /*1ce20*/  ULDC UR4, c[0x0][0xa88] ;  /* 0x0002a20000047ab9 */ /* 0x000fc60000000800 */
[----:B------:R-:W-:Y:S01]  /*1ce30*/  @P0 IADD3.X R3, R0, UR5, RZ, P3, !PT ;  /* 0x0000000500030c10 */ /* 0x000fe20009ffe4ff */
[----:B------:R-:W-:Y:S01]  /*1ce40*/  IMAD.U32 R0, RZ, RZ, UR4 ;  /* 0x00000004ff007e24 */ /* 0x000fe2000f8e00ff */
[----:B------:R-:W2:Y:S05]  /*1ce50*/  @P2 LDC R5, c[0x0][0xbf0] ;  /* 0x0002fc00ff052b82 */ /* 0x000eaa0000000800 */
[----:B------:R1:W5:Y:S01]  /*1ce60*/  @P0 LDG.E R0, desc[UR60][R2.64] ;  /* 0x0000003c02000981 */ /* 0x000362000c1e1900 */
[----:B------:R-:W-:Y:S05]  /*1ce70*/  @P0 BRA `(.L_x_6266) ;  /* 0x0000000000100947 */ /* 0x000fea0003800000 */
[----:B------:R-:W-:Y:S05]  /*1ce80*/  @!P1 BRA `(.L_x_6266) ;  /* 0x00000000000c9947 */ /* 0x000fea0003800000 */
[----:B-1----:R-:W3:Y:S04]  /*1ce90*/  LDG.E R3, desc[UR60][R20.64] ;  /* 0x0000003c14037981 */ /* 0x002ee8000c1e1900 */
[----:B-----5:R-:W3:Y:S02]  /*1cea0*/  LDG.E R0, desc[UR60][R20.64+0x4] ;  /* 0x0000043c14007981 */ /* 0x020ee4000c1e1900 */
[----:B---3--:R-:W-:-:S07]  /*1ceb0*/  IMAD.IADD R0, R0, 0x1, -R3 ;  /* 0x0000000100007824 */ /* 0x008fce00078e0a03 */
.L_x_6266:
[----:B------:R-:W3:Y:S01]  /*1cec0*/  LDL.LU R10, [R1+0x98] ;  /* 0x00009800010a7983 */ /* 0x000ee20000300800 */
[----:B------:R-:W4:Y:S01]  /*1ced0*/  S2R R6, SR_TID.X ;  /* 0x0000000000067919 */ /* 0x000f220000002100 */
[----:B01----:R-:W-:Y:S01]  /*1cee0*/  @P2 IMAD.HI.U32 R2, R13, R4, RZ ;  /* 0x000000040d022227 */ /* 0x003fe200078e00ff */
[----:B------:R-:W-:Y:S01]  /*1cef0*/  ULDC.64 UR4, c[0x0][0xb90] ;  /* 0x0002e40000047ab9 */ /* 0x000fe20000000a00 */
[----:B-----5:R-:W-:Y:S01]  /*1cf00*/  SHF.R.S32.HI R3, RZ, 0x1f, R47 ;  /* 0x0000001fff037819 */ /* 0x020fe2000001142f */
[----:B------:R-:W3:Y:S01]  /*1cf10*/  LDL.LU R8, [R1+0x84] ;  /* 0x0000840001087983 */ /* 0x000ee20000300800 */
[----:B------:R-:W0:Y:S01]  /*1cf20*/  S2R R14, SR_TID.X ;  /* 0x00000000000e7919 */ /* 0x000e220000002100 */
[----:B------:R-:W-:Y:S01]  /*1cf30*/  IMAD.MOV.U32 R7, RZ, RZ, R13 ;  /* 0x000000ffff077224 */ /* 0x000fe200078e000d */
[----:B------:R-:W1:Y:S01]  /*1cf40*/  @P2 LDC R55, c[0x0][0xbec] ;  /* 0x0002fb00ff372b82 */ /* 0x000e620000000800 */
[----:B------:R-:W3:Y:S04]  /*1cf50*/  LDL.LU R58, [R1+0x8c] ;  /* 0x00008c00013a7983 */ /* 0x000ee80000300800 */
[----:B------:R-:W3:Y:S01]  /*1cf60*/  LDL R50, [R1+0x6c] ;  /* 0x00006c0001327983 */ /* 0x000ee20000100800 */
[----:B--2---:R-:W-:-:S02]  /*1cf70*/  @P2 SHF.R.U32.HI R7, RZ, R5, R2 ;  /* 0x00000005ff072219 */ /* 0x004fc40000011602 */
[----:B------:R-:W-:Y:S01]  /*1cf80*/  MOV R2, R47 ;  /* 0x0000002f00027202 */ /* 0x000fe20000000f00 */
[----:B----4-:R-:W-:-:S05]  /*1cf90*/  VIADD R60, R6, 0xffffff80 ;  /* 0xffffff80063c7836 */ /* 0x010fca0000000000 */
[----:B------:R-:W-:-:S04]  /*1cfa0*/  SHF.R.S32.HI R54, RZ, 0x1f, R60 ;  /* 0x0000001fff367819 */ /* 0x000fc8000001143c */
[----:B------:R-:W-:-:S04]  /*1cfb0*/  LEA.HI R54, R54, R60, RZ, 0x3 ;  /* 0x0000003c36367211 */ /* 0x000fc800078f18ff */
[----:B------:R-:W-:Y:S02]  /*1cfc0*/  SHF.R.S32.HI R54, RZ, 0x3, R54 ;  /* 0x00000003ff367819 */ /* 0x000fe40000011436 */
[----:B---3--:R-:W-:Y:S02]  /*1cfd0*/  SEL R46, R10, RZ, !P1 ;  /* 0x000000ff0a2e7207 */ /* 0x008fe40004800000 */
[----:B------:R-:W2:Y:S01]  /*1cfe0*/  LDL R10, [R1+0xac] ;  /* 0x0000ac00010a7983 */ /* 0x000ea20000100800 */
[----:B------:R-:W-:Y:S02]  /*1cff0*/  SEL R51, R8, RZ, !P1 ;  /* 0x000000ff08337207 */ /* 0x000fe40004800000 */
[----:B------:R-:W-:Y:S01]  /*1d000*/  SHF.R.S32.HI R48, RZ, 0x1f, R58 ;  /* 0x0000001fff307819 */ /* 0x000fe2000001143a */
[----:B------:R-:W-:-:S04]  /*1d010*/  IMAD.WIDE.U32 R4, R58, UR4, R2 ;  /* 0x000000043a047c25 */ /* 0x000fc8000f8e0002 */
[----:B------:R-:W-:Y:S02]  /*1d020*/  IMAD R6, R48, UR4, RZ ;  /* 0x0000000430067c24 */ /* 0x000fe4000f8e02ff */
[----:B------:R-:W-:Y:S02]  /*1d030*/  IMAD.MOV R2, RZ, RZ, -R7 ;  /* 0x000000ffff027224 */ /* 0x000fe400078e0a07 */
[----:B------:R-:W-:Y:S01]  /*1d040*/  IMAD R9, R58, UR5, R6 ;  /* 0x000000053a097c24 */ /* 0x000fe2000f8e0206 */
[----:B------:R-:W-:Y:S01]  /*1d050*/  ULDC.64 UR4, c[0x0][0xb98] ;  /* 0x0002e60000047ab9 */ /* 0x000fe20000000a00 */
[----:B------:R-:W-:Y:S02]  /*1d060*/  IMAD R11, R54, 0x40, R50 ;  /* 0x00000040360b7824 */ /* 0x000fe400078e0232 */
[----:B------:R-:W-:Y:S02]  /*1d070*/  IMAD.IADD R5, R5, 0x1, R9 ;  /* 0x0000000105057824 */ /* 0x000fe400078e0209 */
[----:B------:R-:W-:-:S02]  /*1d080*/  IMAD R9, R49, R2, R13 ;  /* 0x0000000231097224 */ /* 0x000fc400078e020d */
[----:B------:R-:W-:Y:S02]  /*1d090*/  IMAD R2, R46, UR4, RZ ;  /* 0x000000042e027c24 */ /* 0x000fe4000f8e02ff */
[----:B------:R-:W-:-:S04]  /*1d0a0*/  IMAD.WIDE.U32 R4, R51, UR4, R4 ;  /* 0x0000000433047c25 */ /* 0x000fc8000f8e0004 */
[----:B------:R-:W-:Y:S01]  /*1d0b0*/  IMAD.WIDE R56, R11, 0x2, R56 ;  /* 0x000000020b387825 */ /* 0x000fe200078e0238 */
[----:B------:R-:W-:Y:S02]  /*1d0c0*/  SHF.R.S32.HI R11, RZ, 0x1f, R7 ;  /* 0x0000001fff0b7819 */ /* 0x000fe40000011407 */
[----:B------:R-:W-:Y:S01]  /*1d0d0*/  IADD3 R4, P1, R7, R4, RZ ;  /* 0x0000000407047210 */ /* 0x000fe20007f3e0ff */
[----:B------:R-:W-:Y:S01]  /*1d0e0*/  IMAD R6, R51, UR5, R2 ;  /* 0x0000000533067c24 */ /* 0x000fe2000f8e0202 */
[----:B------:R-:W-:Y:S01]  /*1d0f0*/  SHF.R.S32.HI R2, RZ, 0x1f, R9 ;  /* 0x0000001fff027819 */ /* 0x000fe20000011409 */
[----:B------:R-:W-:-:S03]  /*1d100*/  ULDC.64 UR4, c[0x0][0xb88] ;  /* 0x0002e20000047ab9 */ /* 0x000fc60000000a00 */
[----:B------:R-:W-:Y:S01]  /*1d110*/  IADD3.X R5, R11, R5, R6, P1, !PT ;  /* 0x000000050b057210 */ /* 0x000fe20000ffe406 */
[----:B------:R-:W-:Y:S02]  /*1d120*/  IMAD R2, R2, UR4, RZ ;  /* 0x0000000402027c24 */ /* 0x000fe4000f8e02ff */
[----:B0-----:R-:W-:Y:S02]  /*1d130*/  VIADD R15, R14, 0xffffff80 ;  /* 0xffffff800e0f7836 */ /* 0x001fe40000000000 */
[C---:B------:R-:W-:Y:S02]  /*1d140*/  IMAD R11, R9.reuse, UR5, R2 ;  /* 0x00000005090b7c24 */ /* 0x040fe4000f8e0202 */
[----:B------:R-:W-:Y:S01]  /*1d150*/  IMAD.WIDE.U32 R4, R9, UR4, R4 ;  /* 0x0000000409047c25 */ /* 0x000fe2000f8e0004 */
[----:B------:R-:W-:Y:S01]  /*1d160*/  ULDC.64 UR4, c[0x0][0xb50] ;  /* 0x0002d40000047ab9 */ /* 0x000fe20000000a00 */
[----:B------:R-:W-:-:S03]  /*1d170*/  SHF.R.S32.HI R14, RZ, 0x1f, R15 ;  /* 0x0000001fff0e7819 */ /* 0x000fc6000001140f */
[----:B------:R-:W-:Y:S02]  /*1d180*/  IADD3 R5, R5, R11, RZ ;  /* 0x0000000b05057210 */ /* 0x000fe40007ffe0ff */
[----:B------:R-:W-:Y:S02]  /*1d190*/  LEA R2, P1, R4, UR4, 0x2 ;  /* 0x0000000404027c11 */ /* 0x000fe4000f8210ff */
[----:B------:R-:W-:Y:S02]  /*1d1a0*/  LEA.HI R14, R14, R15, RZ, 0x7 ;  /* 0x0000000f0e0e7211 */ /* 0x000fe400078f38ff */
[----:B------:R-:W-:Y:S01]  /*1d1b0*/  LEA.HI.X R4, R4, UR5, R5, 0x2, P1 ;  /* 0x0000000504047c11 */ /* 0x000fe200088f1405 */
[----:B------:R-:W-:Y:S01]  /*1d1c0*/  SHFL.IDX PT, R20, R2, RZ, 0x1c1f ;  /* 0x001c1fff02147589 */ /* 0x000fe200000e0000 */
[----:B------:R-:W-:Y:S01]  /*1d1d0*/  IADD3 R25, P1, R56, 0x3000, RZ ;  /* 0x0000300038197810 */ /* 0x000fe20007f3e0ff */
[----:B------:R-:W-:Y:S01]  /*1d1e0*/  IMAD R53, R0, R49, RZ ;  /* 0x0000003100357224 */ /* 0x000fe200078e02ff */
[----:B------:R-:W-:Y:S01]  /*1d1f0*/  LOP3.LUT R14, R14, 0xffffff80, RZ, 0xc0, !PT ;  /* 0xffffff800e0e7812 */ /* 0x000fe200078ec0ff */
[----:B------:R-:W0:Y:S01]  /*1d200*/  SHFL.IDX PT, R21, R4, RZ, 0x1c1f ;  /* 0x001c1fff04157589 */ /* 0x000e2200000e0000 */
[----:B------:R-:W-:Y:S01]  /*1d210*/  IADD3 R7, P0, R56, 0x1000, RZ ;  /* 0x0000100038077810 */ /* 0x000fe20007f1e0ff */
[----:B------:R-:W-:Y:S01]  /*1d220*/  ULDC.64 UR4, c[0x0][0xaa0] ;  /* 0x0002a80000047ab9 */ /* 0x000fe20000000a00 */
[----:B------:R-:W-:Y:S01]  /*1d230*/  LOP3.LUT R24, R25, 0x380, RZ, 0xc0, !PT ;  /* 0x0000038019187812 */ /* 0x000fe200078ec0ff */
[----:B------:R-:W-:Y:S01]  /*1d240*/  SHFL.IDX PT, R44, R2, 0x1, 0x1c1f ;  /* 0x003c1f00022c7f89 */ /* 0x000fe200000e0000 */
[----:B------:R-:W-:-:S03]  /*1d250*/  IMAD.IADD R14, R15, 0x1, -R14 ;  /* 0x000000010f0e7824 */ /* 0x000fc600078e0a0e */
[----:B------:R-:W3:Y:S01]  /*1d260*/  SHFL.IDX PT, R45, R4, 0x1, 0x1c1f ;  /* 0x003c1f00042d7f89 */ /* 0x000ee200000e0000 */
[----:B------:R-:W-:Y:S01]  /*1d270*/  IADD3 R29, P3, R56, 0x4000, RZ ;  /* 0x00004000381d7810 */ /* 0x000fe20007f7e0ff */
[--C-:B------:R-:W-:Y:S01]  /*1d280*/  IMAD.X R9, RZ, RZ, R57.reuse, P0 ;  /* 0x000000ffff097224 */ /* 0x100fe200000e0639 */
[----:B------:R-:W-:Y:S02]  /*1d290*/  SHF.R.U64 R24, R24, 0x3, RZ ;  /* 0x0000000318187819 */ /* 0x000fe400000012ff */
[----:B------:R-:W-:Y:S02]  /*1d2a0*/  LOP3.LUT P0, RZ, R14, 0x3, RZ, 0xc0, !PT ;  /* 0x000000030eff7812 */ /* 0x000fe4000780c0ff */
[----:B------:R-:W-:Y:S02]  /*1d2b0*/  LOP3.LUT R28, R29, 0x380, RZ, 0xc0, !PT ;  /* 0x000003801d1c7812 */ /* 0x000fe400078ec0ff */
[----:B------:R-:W-:Y:S01]  /*1d2c0*/  LOP3.LUT R24, R24, R25, RZ, 0x3c, !PT ;  /* 0x0000001918187212 */ /* 0x000fe200078e3cff */
[----:B------:R-:W-:Y:S01]  /*1d2d0*/  IMAD.X R25, RZ, RZ, R57, P1 ;  /* 0x000000ffff197224 */ /* 0x000fe200008e0639 */
[----:B------:R-:W-:-:S04]  /*1d2e0*/  SHF.R.U64 R28, R28, 0x3, RZ ;  /* 0x000000031c1c7819 */ /* 0x000fc800000012ff */
[----:B------:R-:W-:Y:S02]  /*1d2f0*/  LOP3.LUT R28, R28, R29, RZ, 0x3c, !PT ;  /* 0x0000001d1c1c7212 */ /* 0x000fe400078e3cff */
[----:B------:R-:W-:Y:S02]  /*1d300*/  IADD3.X R29, RZ, R57, RZ, P3, !PT ;  /* 0x00000039ff1d7210 */ /* 0x000fe40001ffe4ff */
[----:B------:R-:W-:Y:S02]  /*1d310*/  IADD3 R5, P3, R56, 0x7000, RZ ;  /* 0x0000700038057810 */ /* 0x000fe40007f7e0ff */
[----:B------:R-:W-:-:S04]  /*1d320*/  SHF.R.S32.HI R59, RZ, 0x1f, R60 ;  /* 0x0000001fff3b7819 */ /* 0x000fc8000001143c */
[----:B------:R-:W-:-:S04]  /*1d330*/  LEA.HI R59, R59, R60, RZ, 0x3 ;  /* 0x0000003c3b3b7211 */ /* 0x000fc800078f18ff */
[----:B------:R-:W-:-:S04]  /*1d340*/  LOP3.LUT R59, R59, 0xfffffff8, RZ, 0xc0, !PT ;  /* 0xfffffff83b3b7812 */ /* 0x000fc800078ec0ff */
[----:B------:R-:W-:Y:S02]  /*1d350*/  IADD3 R59, R60, -R59, RZ ;  /* 0x8000003b3c3b7210 */ /* 0x000fe40007ffe0ff */
[----:B--2---:R-:W-:-:S05]  /*1d360*/  LEA R6, R52, R10, 0x7 ;  /* 0x0000000a34067211 */ /* 0x004fca00078e38ff */
[C---:B------:R-:W-:Y:S01]  /*1d370*/  VIADD R0, R6.reuse, 0x8 ;  /* 0x0000000806007836 */ /* 0x040fe20000000000 */
[----:B------:R-:W-:-:S04]  /*1d380*/  ISETP.GE.OR P1, PT, R6, R53, P0 ;  /* 0x000000350600720c */ /* 0x000fc80000726670 */
[----:B------:R-:W-:Y:S02]  /*1d390*/  ISETP.GE.OR P0, PT, R0, R53, P0 ;  /* 0x000000350000720c */ /* 0x000fe40000706670 */
[----:B------:R-:W-:-:S04]  /*1d3a0*/  LOP3.LUT R0, R5, 0x380, RZ, 0xc0, !PT ;  /* 0x0000038005007812 */ /* 0x000fc800078ec0ff */
[----:B------:R-:W-:-:S03]  /*1d3b0*/  SHF.R.U64 R0, R0, 0x3, RZ ;  /* 0x0000000300007819 */ /* 0x000fc600000012ff */
[----:B0-----:R-:W-:Y:S04]  /*1d3c0*/  @!P1 ST.E desc[UR60][R20.64], R91 ;  /* 0x0000005b14009985 */ /* 0x001fe8000c10193c */
[----:B---3--:R0:W-:Y:S01]  /*1d3d0*/  @!P0 ST.E desc[UR60][R44.64], R92 ;  /* 0x0000005c2c008985 */ /* 0x0081e2000c10193c */
[----:B------:R-:W-:Y:S01]  /*1d3e0*/  LOP3.LUT R40, R0, R5, RZ, 0x3c, !PT ;  /* 0x0000000500287212 */ /* 0x000fe200078e3cff */
[----:B------:R-:W-:Y:S01]  /*1d3f0*/  IMAD R0, R3, UR4, RZ ;  /* 0x0000000403007c24 */ /* 0x000fe2000f8e02ff */
[----:B0-----:R-:W0:Y:S03]  /*1d400*/  @P2 LDC R45, c[0x0][0xbf0] ;  /* 0x0002fc00ff2d2b82 */ /* 0x001e260000000800 */
[C---:B------:R-:W-:Y:S01]  /*1d410*/  IMAD R21, R47.reuse, UR5, R0 ;  /* 0x000000052f157c24 */ /* 0x040fe2000f8e0200 */
[----:B------:R-:W-:Y:S01]  /*1d420*/  IADD3 R13, P4, R56, 0x2000, RZ ;  /* 0x00002000380d7810 */ /* 0x000fe20007f9e0ff */
[----:B------:R-:W-:Y:S01]  /*1d430*/  IMAD.WIDE.U32 R2, R47, UR4, RZ ;  /* 0x000000042f027c25 */ /* 0x000fe2000f8e00ff */
[----:B------:R-:W-:Y:S01]  /*1d440*/  ULDC.64 UR4, c[0x0][0xae8] ;  /* 0x0002ba0000047ab9 */ /* 0x000fe20000000a00 */
[----:B------:R-:W-:Y:S01]  /*1d450*/  LOP3.LUT R8, R7, 0x380, RZ, 0xc0, !PT ;  /* 0x0000038007087812 */ /* 0x000fe200078ec0ff */
[----:B------:R-:W5:Y:S01]  /*1d460*/  LD.E.128 R24, desc[UR60][R24.64] ;  /* 0x0000003c18187980 */ /* 0x000f62000c101d00 */
[----:B------:R-:W-:-:S02]  /*1d470*/  IMAD R0, R59, 0x20, R54 ;  /* 0x000000203b007824 */ /* 0x000fc400078e0236 */
[----:B------:R-:W-:Y:S01]  /*1d480*/  IMAD.IADD R3, R3, 0x1, R21 ;  /* 0x0000000103037824 */ /* 0x000fe200078e0215 */
[----:B------:R-:W-:Y:S01]  /*1d490*/  IADD3 R33, P5, R56, 0x5000, RZ ;  /* 0x0000500038217810 */ /* 0x000fe20007fbe0ff */
[----:B------:R-:W-:Y:S01]  /*1d4a0*/  IMAD R20, R48, UR4, RZ ;  /* 0x0000000430147c24 */ /* 0x000fe2000f8e02ff */
[----:B------:R-:W5:Y:S01]  /*1d4b0*/  LD.E.128 R28, desc[UR60][R28.64] ;  /* 0x0000003c1c1c7980 */ /* 0x000f62000c101d00 */
[----:B------:R-:W-:Y:S02]  /*1d4c0*/  IMAD R44, R52, 0x80, R0 ;  /* 0x00000080342c7824 */ /* 0x000fe400078e0200 */
[C---:B------:R-:W-:Y:S01]  /*1d4d0*/  IMAD R21, R58.reuse, UR5, R20 ;  /* 0x000000053a157c24 */ /* 0x040fe2000f8e0214 */
[----:B------:R2:W5:Y:S01]  /*1d4e0*/  LDL R48, [R1+0x88] ;  /* 0x0000880001307983 */ /* 0x0005620000100800 */
[----:B------:R-:W-:Y:S01]  /*1d4f0*/  IMAD.WIDE.U32 R2, R58, UR4, R2 ;  /* 0x000000043a027c25 */ /* 0x000fe2000f8e0002 */
[----:B------:R-:W-:-:S03]  /*1d500*/  ULDC.64 UR4, c[0x0][0xaf0] ;  /* 0x0002bc0000047ab9 */ /* 0x000fc60000000a00 */
[----:B-1----:R-:W-:Y:S01]  /*1d510*/  @P2 IMAD.HI.U32 R0, R44, R55, RZ ;  /* 0x000000372c002227 */ /* 0x002fe200078e00ff */
[----:B------:R-:W-:-:S03]  /*1d520*/  IADD3 R3, R3, R21, RZ ;  /* 0x0000001503037210 */ /* 0x000fc60007ffe0ff */
[----:B------:R-:W-:Y:S01]  /*1d530*/  IMAD.MOV.U32 R21, RZ, RZ, R44 ;  /* 0x000000ffff157224 */ /* 0x000fe200078e002c */
[----:B0-----:R-:W-:Y:S01]  /*1d540*/  @P2 SHF.R.U32.HI R21, RZ, R45, R0 ;  /* 0x0000002dff152219 */ /* 0x001fe20000011600 */
[----:B------:R-:W-:Y:S02]  /*1d550*/  IMAD R20, R46, UR4, RZ ;  /* 0x000000042e147c24 */ /* 0x000fe4000f8e02ff */
[----:B------:R-:W-:-:S04]  /*1d560*/  IMAD.WIDE.U32 R2, R51, UR4, R2 ;  /* 0x0000000433027c25 */ /* 0x000fc8000f8e0002 */
[----:B------:R-:W-:Y:S01]  /*1d570*/  IMAD R45, R51, UR5, R20 ;  /* 0x00000005332d7c24 */ /* 0x000fe2000f8e0214 */
[----:B------:R-:W-:Y:S01]  /*1d580*/  LOP3.LUT R12, R13, 0x380, RZ, 0xc0, !PT ;  /* 0x000003800d0c7812 */ /* 0x000fe200078ec0ff */
[----:B------:R-:W-:Y:S01]  /*1d590*/  IMAD.MOV R20, RZ, RZ, -R21 ;  /* 0x000000ffff147224 */ /* 0x000fe200078e0a15 */
[----:B------:R2:W5:Y:S01]  /*1d5a0*/  LDL R51, [R1+0xc0] ;  /* 0x0000c00001337983 */ /* 0x0005620000100800 */
[----:B------:R-:W-:Y:S01]  /*1d5b0*/  IMAD.IADD R3, R3, 0x1, R45 ;  /* 0x0000000103037824 */ /* 0x000fe200078e022d */
[----:B------:R-:W-:Y:S01]  /*1d5c0*/  SHF.R.U64 R8, R8, 0x3, RZ ;  /* 0x0000000308087819 */ /* 0x000fe200000012ff */
[----:B------:R-:W-:Y:S01]  /*1d5d0*/  IMAD R45, R49, R20, R44 ;  /* 0x00000014312d7224 */ /* 0x000fe200078e022c */
[----:B------:R-:W-:Y:S01]  /*1d5e0*/  LOP3.LUT R32, R33, 0x380, RZ, 0xc0, !PT ;  /* 0x0000038021207812 */ /* 0x000fe200078ec0ff */
[----:B------:R2:W5:Y:S01]  /*1d5f0*/  LDL R49, [R1+0xbc] ;  /* 0x0000bc0001317983 */ /* 0x0005620000100800 */
[----:B------:R-:W-:Y:S01]  /*1d600*/  SHF.R.U64 R12, R12, 0x3, RZ ;  /* 0x000000030c0c7819 */ /* 0x000fe200000012ff */
[----:B------:R-:W-:Y:S01]  /*1d610*/  IMAD.X R41, RZ, RZ, R57, P3 ;  /* 0x000000ffff297224 */ /* 0x000fe200018e0639 */
[----:B------:R-:W-:Y:S01]  /*1d620*/  SHF.R.S32.HI R0, RZ, 0x1f, R21 ;  /* 0x0000001fff007819 */ /* 0x000fe20000011415 */
[----:B------:R-:W-:Y:S01]  /*1d630*/  ULDC.64 UR4, c[0x0][0xae0] ;  /* 0x0002b80000047ab9 */ /* 0x000fe20000000a00 */
[----:B------:R-:W-:Y:S01]  /*1d640*/  LOP3.LUT R12, R12, R13, RZ, 0x3c, !PT ;  /* 0x0000000d0c0c7212 */ /* 0x000fe200078e3cff */
[----:B------:R-:W-:Y:S01]  /*1d650*/  IMAD.X R13, RZ, RZ, R57, P4 ;  /* 0x000000ffff0d7224 */ /* 0x000fe200020e0639 */
[----:B------:R-:W-:Y:S01]  /*1d660*/  IADD3 R37, P4, R56, 0x6000, RZ ;  /* 0x0000600038257810 */ /* 0x000fe20007f9e0ff */
[----:B------:R-:W5:Y:S01]  /*1d670*/  LD.E.128 R40, desc[UR60][R40.64] ;  /* 0x0000003c28287980 */ /* 0x000f62000c101d00 */
[----:B------:R-:W-:-:S02]  /*1d680*/  LOP3.LUT R8, R8, R7, RZ, 0x3c, !PT ;  /* 0x0000000708087212 */ /* 0x000fc400078e3cff */
[----:B------:R-:W-:Y:S02]  /*1d690*/  LOP3.LUT R36, R37, 0x380, RZ, 0xc0, !PT ;  /* 0x0000038025247812 */ /* 0x000fe400078ec0ff */
[----:B------:R-:W-:Y:S01]  /*1d6a0*/  SHF.R.U64 R32, R32, 0x3, RZ ;  /* 0x0000000320207819 */ /* 0x000fe200000012ff */
[----:B------:R-:W-:Y:S01]  /*1d6b0*/  IMAD R0, R0, UR4, RZ ;  /* 0x0000000400007c24 */ /* 0x000fe2000f8e02ff */
[----:B------:R-:W-:Y:S01]  /*1d6c0*/  LOP3.LUT R7, R56, 0x380, RZ, 0xc0, !PT ;  /* 0x0000038038077812 */ /* 0x000fe200078ec0ff */
[----:B------:R-:W5:Y:S01]  /*1d6d0*/  LD.E.128 R8, desc[UR60][R8.64] ;  /* 0x0000003c08087980 */ /* 0x000f62000c101d00 */
[----:B------:R-:W-:Y:S02]  /*1d6e0*/  SHF.R.U64 R36, R36, 0x3, RZ ;  /* 0x0000000324247819 */ /* 0x000fe400000012ff */
[----:B------:R-:W-:Y:S01]  /*1d6f0*/  SHF.R.U64 R7, R7, 0x3, RZ ;  /* 0x0000000307077819 */ /* 0x000fe200000012ff */
[----:B------:R-:W5:Y:S01]  /*1d700*/  LD.E.128 R12, desc[UR60][R12.64] ;  /* 0x0000003c0c0c7980 */ /* 0x000f62000c101d00 */
[----:B------:R-:W-:Y:S01]  /*1d710*/  LOP3.LUT R32, R32, R33, RZ, 0x3c, !PT ;  /* 0x0000002120207212 */ /* 0x000fe200078e3cff */
[--C-:B------:R-:W-:Y:S01]  /*1d720*/  IMAD.X R33, RZ, RZ, R57.reuse, P5 ;  /* 0x000000ffff217224 */ /* 0x100fe200028e0639 */
[----:B------:R-:W-:Y:S01]  /*1d730*/  LOP3.LUT R36, R36, R37, RZ, 0x3c, !PT ;  /* 0x0000002524247212 */ /* 0x000fe200078e3cff */
[----:B------:R-:W-:Y:S01]  /*1d740*/  IMAD.X R37, RZ, RZ, R57, P4 ;  /* 0x000000ffff257224 */ /* 0x000fe200020e0639 */
[----:B------:R-:W-:Y:S01]  /*1d750*/  LOP3.LUT R56, R7, R56, RZ, 0x3c, !PT ;  /* 0x0000003807387212 */ /* 0x000fe200078e3cff */
[----:B------:R-:W-:-:S02]  /*1d760*/  IMAD R47, R21, UR5, R0 ;  /* 0x00000005152f7c24 */ /* 0x000fc4000f8e0200 */
[----:B------:R-:W5:Y:S01]  /*1d770*/  LD.E.128 R32, desc[UR60][R32.64] ;  /* 0x0000003c20207980 */ /* 0x000f62000c101d00 */
[----:B------:R-:W-:-:S03]  /*1d780*/  SHF.R.S32.HI R0, RZ, 0x1f, R45 ;  /* 0x0000001fff007819 */ /* 0x000fc6000001142d */
[----:B------:R2:W5:Y:S04]  /*1d790*/  LD.E.128 R4, desc[UR60][R56.64] ;  /* 0x0000003c38047980 */ /* 0x000568000c101d00 */
[----:B------:R-:W5:Y:S01]  /*1d7a0*/  LD.E.128 R36, desc[UR60][R36.64] ;  /* 0x0000003c24247980 */ /* 0x000f62000c101d00 */
[----:B------:R-:W-:Y:S01]  /*1d7b0*/  IMAD.WIDE.U32 R2, R21, UR4, R2 ;  /* 0x0000000415027c25 */ /* 0x000fe2000f8e0002 */
[----:B------:R-:W-:Y:S01]  /*1d7c0*/  LEA R46, R52, R54, 0x7 ;  /* 0x00000036342e7211 */ /* 0x000fe200078e38ff */
[----:B------:R-:W-:Y:S01]  /*1d7d0*/  ULDC.64 UR4, c[0x0][0xad8] ;  /* 0x0002b60000047ab9 */ /* 0x000fe20000000a00 */
        /* <DEDUP_REMOVED lines=8> */
[----:B------:R-:W-:Y:S02]  /*1d860*/  VIADD R0, R46, 0x20 ;  /* 0x000000202e007836 */ /* 0x000fe40000000000 */
[C---:B------:R-:W-:Y:S02]  /*1d870*/  IMAD R21, R45.reuse, UR5, R20 ;  /* 0x000000052d157c24 */ /* 0x040fe4000f8e0214 */
[----:B------:R-:W-:Y:S01]  /*1d880*/  IMAD.WIDE.U32 R2, R45, UR4, R2 ;  /* 0x000000042d027c25 */ /* 0x000fe2000f8e0002 */
[-C--:B------:R-:W-:Y:S01]  /*1d890*/  ISETP.GE.AND P0, PT, R0, R53.reuse, PT ;  /* 0x000000350000720c */ /* 0x080fe20003f06270 */
[----:B------:R-:W-:Y:S01]  /*1d8a0*/  ULDC.64 UR4, c[0x0][0xa80] ;  /* 0x0002a00000047ab9 */ /* 0x000fe20000000a00 */
[----:B------:R-:W-:Y:S01]  /*1d8b0*/  ISETP.GE.AND P2, PT, R46, R53, PT ;  /* 0x000000352e00720c */ /* 0x000fe20003f46270 */
[----:B------:R-:W-:Y:S01]  /*1d8c0*/  VIADD R0, R16, 0x2e820 ;  /* 0x0002e82010007836 */ /* 0x000fe20000000000 */
[----:B------:R-:W-:Y:S01]  /*1d8d0*/  LEA R44, P3, R2, UR4, 0x1 ;  /* 0x00000004022c7c11 */ /* 0x000fe2000f8608ff */
[----:B------:R-:W-:Y:S01]  /*1d8e0*/  IMAD.IADD R3, R3, 0x1, R21 ;  /* 0x0000000103037824 */ /* 0x000fe200078e0215 */
[----:B------:R-:W-:-:S02]  /*1d8f0*/  IADD3 R20, R46, 0x40, RZ ;  /* 0x000000402e147810 */ /* 0x000fc40007ffe0ff */
[----:B------:R-:W-:Y:S02]  /*1d900*/  PRMT R0, RZ, 0x654, R0 ;  /* 0x00000654ff007816 */ /* 0x000fe40000000000 */
[----:B------:R-:W-:Y:S01]  /*1d910*/  LEA.HI.X R45, R2, UR5, R3, 0x1, P3 ;  /* 0x00000005022d7c11 */ /* 0x000fe200098f0c03 */
[----:B------:R-:W-:Y:S01]  /*1d920*/  BSSY B1, `(.L_x_6267) ;  /* 0x000000f000017945 */ /* 0x000fe20003800000 */
[----:B------:R-:W-:Y:S01]  /*1d930*/  ISETP.GE.AND P1, PT, R20, R53, PT ;  /* 0x000000351400720c */ /* 0x000fe20003f26270 */
[----:B0-----:R0:W-:Y:S01]  /*1d940*/  SYNCS.ARRIVE.TRANS64.RED.A1T0 RZ, [R0+URZ], RZ ;  /* 0x000000ff00ff79a7 */ /* 0x0011e2000810043f */
[----:B------:R2:W1:Y:S04]  /*1d950*/  SHFL.IDX PT, R20, R44, RZ, 0x181f ;  /* 0x00181fff2c147589 */ /* 0x00046800000e0000 */
[----:B0-----:R2:W0:Y:S01]  /*1d960*/  SHFL.IDX PT, R0, R45, RZ, 0x181f ;  /* 0x00181fff2d007589 */ /* 0x00142200000e0000 */
[----:B------:R-:W-:Y:S06]  /*1d970*/  @P2 BRA `(.L_x_6268) ;  /* 0x0000000000242947 */ /* 0x000fec0003800000 */
[----:B------:R-:W-:Y:S02]  /*1d980*/  ULDC UR4, c[0x0][0xac8] ;  /* 0x0002b20000047ab9 */ /* 0x000fe40000000800 */
[----:B------:R-:W-:Y:S02]  /*1d990*/  ISETP.GE.AND P2, PT, R50, UR4, PT ;  /* 0x0000000432007c0c */ /* 0x000fe4000bf46270 */
[----:B-----5:R-:W-:-:S11]  /*1d9a0*/  ISETP.GE.AND P3, PT, R48, UR4, PT ;  /* 0x0000000430007c0c */ /* 0x020fd6000bf66270 */
[-C--:B-1----:R-:W-:Y:S02]  /*1d9b0*/  @!P2 LEA R2, P4, R50, R20.reuse, 0x1 ;  /* 0x000000143202a211 */ /* 0x082fe400078808ff */
[----:B------:R-:W-:Y:S02]  /*1d9c0*/  @!P3 LEA R20, P5, R48, R20, 0x1 ;  /* 0x000000143014b211 */ /* 0x000fe400078a08ff */
[-C--:B0-----:R-:W-:Y:S02]  /*1d9d0*/  @!P2 LEA.HI.X R3, R50, R0.reuse, R51, 0x1, P4 ;  /* 0x000000003203a211 */ /* 0x081fe400020f0c33 */
[----:B------:R-:W-:-:S03]  /*1d9e0*/  @!P3 LEA.HI.X R21, R48, R0, R49, 0x1, P5 ;  /* 0x000000003015b211 */ /* 0x000fc600028f0c31 */
[----:B------:R3:W-:Y:S04]  /*1d9f0*/  @!P2 ST.E.128 desc[UR60][R2.64], R4 ;  /* 0x000000040200a985 */ /* 0x0007e8000c101d3c */
[----:B------:R3:W-:Y:S02]  /*1da00*/  @!P3 ST.E.128 desc[UR60][R20.64], R28 ;  /* 0x0000001c1400b985 */ /* 0x0007e4000c101d3c */
.L_x_6268:
[----:B------:R-:W-:Y:S05]  /*1da10*/  BSYNC B1 ;  /* 0x0000000000017941 */ /* 0x000fea0003800000 */
.L_x_6267:
[----:B0-----:R0:W4:Y:S01]  /*1da20*/  SHFL.IDX PT, R0, R45, 0x1, 0x181f ;  /* 0x00381f002d007f89 */ /* 0x00112200000e0000 */
[----:B------:R-:W-:Y:S03]  /*1da30*/  BSSY B1, `(.L_x_6269) ;  /* 0x000000c000017945 */ /* 0x000fe60003800000 */
[----:B---3-5:R0:W3:Y:S01]  /*1da40*/  SHFL.IDX PT, R4, R44, 0x1, 0x181f ;  /* 0x00381f002c047f89 */ /* 0x0280e200000e0000 */
[----:B------:R-:W-:Y:S05]  /*1da50*/  @P0 BRA `(.L_x_6270) ;  /* 0x0000000000240947 */ /* 0x000fea0003800000 */
[----:B------:R-:W-:Y:S02]  /*1da60*/  ULDC UR4, c[0x0][0xac8] ;  /* 0x0002b20000047ab9 */ /* 0x000fe40000000800 */
[----:B------:R-:W-:Y:S02]  /*1da70*/  ISETP.GE.AND P3, PT, R50, UR4, PT ;  /* 0x0000000432007c0c */ /* 0x000fe4000bf66270 */
[----:B------:R-:W-:-:S11]  /*1da80*/  ISETP.GE.AND P4, PT, R48, UR4, PT ;  /* 0x0000000430007c0c */ /* 0x000fd6000bf86270 */
[-C--:B---3--:R-:W-:Y:S02]  /*1da90*/  @!P3 LEA R2, P0, R50, R4.reuse, 0x1 ;  /* 0x000000043202b211 */ /* 0x088fe400078008ff */
[----:B------:R-:W-:Y:S02]  /*1daa0*/  @!P4 LEA R4, P2, R48, R4, 0x1 ;  /* 0x000000043004c211 */ /* 0x000fe400078408ff */
[-C--:B----4-:R-:W-:Y:S02]  /*1dab0*/  @!P3 LEA.HI.X R3, R50, R0.reuse, R51, 0x1, P0 ;  /* 0x000000003203b211 */ /* 0x090fe400000f0c33 */
[----:B------:R-:W-:-:S03]  /*1dac0*/  @!P4 LEA.HI.X R5, R48, R0, R49, 0x1, P2 ;  /* 0x000000003005c211 */ /* 0x000fc600010f0c31 */
[----:B------:R3:W-:Y:S04]  /*1dad0*/  @!P3 ST.E.128 desc[UR60][R2.64], R8 ;  /* 0x000000080200b985 */ /* 0x0007e8000c101d3c */
[----:B------:R3:W-:Y:S02]  /*1dae0*/  @!P4 ST.E.128 desc[UR60][R4.64], R32 ;  /* 0x000000200400c985 */ /* 0x0007e4000c101d3c */
.L_x_6270:
[----:B------:R-:W-:Y:S05]  /*1daf0*/  BSYNC B1 ;  /* 0x0000000000017941 */ /* 0x000fea0003800000 */
.L_x_6269:
[----:B----4-:R4:W0:Y:S01]  /*1db00*/  SHFL.IDX PT, R0, R45, 0x2, 0x181f ;  /* 0x00581f002d007f89 */ /* 0x01082200000e0000 */
[----:B------:R-:W-:Y:S03]  /*1db10*/  BSSY B1, `(.L_x_6271) ;  /* 0x000000c000017945 */ /* 0x000fe60003800000 */
[----:B---3--:R4:W3:Y:S01]  /*1db20*/  SHFL.IDX PT, R4, R44, 0x2, 0x181f ;  /* 0x00581f002c047f89 */ /* 0x0088e200000e0000 */
[----:B------:R-:W-:Y:S05]  /*1db30*/  @P1 BRA `(.L_x_6272) ;  /* 0x0000000000241947 */ /* 0x000fea0003800000 */
[----:B------:R-:W-:Y:S02]  /*1db40*/  ULDC UR4, c[0x0][0xac8] ;  /* 0x0002b20000047ab9 */ /* 0x000fe40000000800 */
[----:B------:R-:W-:Y:S02]  /*1db50*/  ISETP.GE.AND P2, PT, R50, UR4, PT ;  /* 0x0000000432007c0c */ /* 0x000fe4000bf46270 */
[----:B------:R-:W-:-:S11]  /*1db60*/  ISETP.GE.AND P3, PT, R48, UR4, PT ;  /* 0x0000000430007c0c */ /* 0x000fd6000bf66270 */
[-C--:B---3--:R-:W-:Y:S02]  /*1db70*/  @!P2 LEA R2, P0, R50, R4.reuse, 0x1 ;  /* 0x000000043202a211 */ /* 0x088fe400078008ff */
[----:B------:R-:W-:Y:S02]  /*1db80*/  @!P3 LEA R4, P1, R48, R4, 0x1 ;  /* 0x000000043004b211 */ /* 0x000fe400078208ff */
[-C--:B0-----:R-:W-:Y:S02]  /*1db90*/  @!P2 LEA.HI.X R3, R50, R0.reuse, R51, 0x1, P0 ;  /* 0x000000003203a211 */ /* 0x081fe400000f0c33 */
[----:B------:R-:W-:-:S03]  /*1dba0*/  @!P3 LEA.HI.X R5, R48, R0, R49, 0x1, P1 ;  /* 0x000000003005b211 */ /* 0x000fc600008f0c31 */
[----:B------:R0:W-:Y:S04]  /*1dbb0*/  @!P2 ST.E.128 desc[UR60][R2.64], R12 ;  /* 0x0000000c0200a985 */ /* 0x0001e8000c101d3c */
[----:B------:R0:W-:Y:S02]  /*1dbc0*/  @!P3 ST.E.128 desc[UR60][R4.64], R36 ;  /* 0x000000240400b985 */ /* 0x0001e4000c101d3c */
.L_x_6272:
[----:B------:R-:W-:Y:S05]  /*1dbd0*/  BSYNC B1 ;  /* 0x0000000000017941 */ /* 0x000fea0003800000 */
.L_x_6271:
        /* <DEDUP_REMOVED lines=16> */
.L_x_6264:
[----:B------:R-:W2:Y:S01]  /*1dce0*/  LDL.LU R4, [R1+0x90] ;  /* 0x0000900001047983 */ /* 0x000ea20000300800 */
[----:B------:R-:W-:Y:S01]  /*1dcf0*/  ULDC.64 UR4, c[0x0][0xc00] ;  /* 0x0003000000047ab9 */ /* 0x000fe20000000a00 */
[----:B------:R-:W-:Y:S01]  /*1dd00*/  IMAD.MOV.U32 R0, RZ, RZ, RZ ;  /* 0x000000ffff007224 */ /* 0x000fe200078e00ff */
[----:B------:R-:W3:Y:S01]  /*1dd10*/  LDC R25, c[0x0][0xbe8] ;  /* 0x0002fa00ff197b82 */ /* 0x000ee20000000800 */
[----:B------:R-:W0:Y:S01]  /*1dd20*/  LDL.LU R6, [R1+0x94] ;  /* 0x0000940001067983 */ /* 0x000e220000300800 */
[----:B------:R-:W-:-:S04]  /*1dd30*/  ISETP.NE.U32.AND P0, PT, RZ, UR4, PT ;  /* 0x00000004ff007c0c */ /* 0x000fc8000bf05070 */
[----:B------:R-:W-:Y:S02]  /*1dd40*/  ISETP.NE.AND.EX P0, PT, RZ, UR5, PT, P0 ;  /* 0x00000005ff007c0c */ /* 0x000fe4000bf05300 */
[----:B--2---:R-:W-:-:S04]  /*1dd50*/  IADD3 R2, P1, R4, UR4, RZ ;  /* 0x0000000404027c10 */ /* 0x004fc8000ff3e0ff */
[----:B0-----:R-:W-:Y:S01]  /*1dd60*/  IADD3.X R3, R6, UR5, RZ, P1, !PT ;  /* 0x0000000506037c10 */ /* 0x001fe20008ffe4ff */
[----:B------:R-:W-:Y:S02]  /*1dd70*/  ULDC.64 UR4, c[0x0][0xc08] ;  /* 0x0003020000047ab9 */ /* 0x000fe40000000a00 */
[----:B------:R-:W-:-:S04]  /*1dd80*/  ISETP.NE.U32.AND P1, PT, RZ, UR4, PT ;  /* 0x00000004ff007c0c */ /* 0x000fc8000bf25070 */
[----:B------:R0:W5:Y:S01]  /*1dd90*/  @P0 LDG.E R0, desc[UR60][R2.64] ;  /* 0x0000003c02000981 */ /* 0x000162000c1e1900 */
[----:B------:R-:W-:Y:S01]  /*1dda0*/  ISETP.NE.AND.EX P1, PT, RZ, UR5, PT, P1 ;  /* 0x00000005ff007c0c */ /* 0x000fe2000bf25310 */
[----:B------:R-:W2:-:S12]  /*1ddb0*/  S2R R7, SR_TID.X ;  /* 0x0000000000077919 */ /* 0x000e980000002100 */
[----:B------:R-:W-:Y:S01]  /*1ddc0*/  @P1 IADD3 R4, P2, R4, UR4, RZ ;  /* 0x0000000404041c10 */ /* 0x000fe2000ff5e0ff */
[----:B------:R-:W-:-:S03]  /*1ddd0*/  ULDC UR4, c[0x0][0xa88] ;  /* 0x0002a20000047ab9 */ /* 0x000fc60000000800 */
[----:B------:R-:W-:Y:S02]  /*1dde0*/  @P1 IADD3.X R5, R6, UR5, RZ, P2, !PT ;  /* 0x0000000506051c10 */ /* 0x000fe400097fe4ff */
[----:B------:R-:W-:-:S06]  /*1ddf0*/  MOV R6, UR4 ;  /* 0x0000000400067c02 */ /* 0x000fcc0008000f00 */
[----:B------:R0:W5:Y:S01]  /*1de00*/  @P1 LDG.E R6, desc[UR60][R4.64] ;  /* 0x0000003c04061981 */ /* 0x000162000c1e1900 */
[----:B---3--:R-:W-:Y:S01]  /*1de10*/  ISETP.NE.AND P2, PT, R25, 0x1, PT ;  /* 0x000000011900780c */ /* 0x008fe20003f45270 */
[----:B--2---:R-:W-:-:S12]  /*1de20*/  VIADD R26, R7, 0xffffff80 ;  /* 0xffffff80071a7836 */ /* 0x004fd80000000000 */
[----:B------:R-:W2:Y:S01]  /*1de30*/  @P2 LDC R14, c[0x0][0xbec] ;  /* 0x0002fb00ff0e2b82 */ /* 0x000ea20000000800 */
[----:B------:R-:W-:-:S07]  /*1de40*/  ISETP.GE.AND P3, PT, R26, 0x80, PT ;  /* 0x000000801a00780c */ /* 0x000fce0003f66270 */
[----:B------:R-:W3:Y:S01]  /*1de50*/  @P2 LDC R27, c[0x0][0xbf0] ;  /* 0x0002fc00ff1b2b82 */ /* 0x000ee20000000800 */
[----:B0-----:R-:W-:Y:S05]  /*1de60*/  @P1 BRA `(.L_x_6274) ;  /* 0x0000000000101947 */ /* 0x001fea0003800000 */
[----:B------:R-:W-:Y:S05]  /*1de70*/  @!P0 BRA `(.L_x_6274) ;  /* 0x00000000000c8947 */ /* 0x000fea0003800000 */
[----:B------:R-:W4:Y:S04]  /*1de80*/  LDG.E R5, desc[UR60][R2.64] ;  /* 0x0000003c02057981 */ /* 0x000f28000c1e1900 */
[----:B-----5:R-:W4:Y:S02]  /*1de90*/  LDG.E R6, desc[UR60][R2.64+0x4] ;  /* 0x0000043c02067981 */ /* 0x020f24000c1e1900 */
[----:B----4-:R-:W-:-:S07]  /*1dea0*/  IMAD.IADD R6, R6, 0x1, -R5 ;  /* 0x0000000106067824 */ /* 0x010fce00078e0a05 */
.L_x_6274:
[----:B------:R-:W4:Y:S04]  /*1deb0*/  LDL.LU R3, [R1+0x84] ;  /* 0x0000840001037983 */ /* 0x000f280000300800 */
[----:B------:R-:W2:Y:S04]  /*1dec0*/  LDL.LU R2, [R1+0x98] ;  /* 0x0000980001027983 */ /* 0x000ea80000300800 */
[----:B------:R-:W3:Y:S04]  /*1ded0*/  LDL R24, [R1+0x8c] ;  /* 0x00008c0001187983 */ /* 0x000ee80000100800 */
[----:B------:R0:W5:Y:S01]  /*1dee0*/  LDL R20, [R1+0x9c] ;  /* 0x00009c0001147983 */ /* 0x0001620000100800 */
[----:B------:R-:W-:Y:S01]  /*1def0*/  BSSY B1, `(.L_x_6275) ;  /* 0x000002d000017945 */ /* 0x000fe20003800000 */
[----:B-----5:R-:W-:-:S02]  /*1df00*/  SHF.R.S32.HI R11, RZ, 0x1f, R0 ;  /* 0x0000001fff0b7819 */ /* 0x020fc40000011400 */
[----:B----4-:R-:W-:Y:S02]  /*1df10*/  SEL R13, R3, RZ, !P0 ;  /* 0x000000ff030d7207 */ /* 0x010fe40004000000 */
[----:B--2---:R-:W-:Y:S02]  /*1df20*/  SEL R12, R2, RZ, !P0 ;  /* 0x000000ff020c7207 */ /* 0x004fe40004000000 */
[----:B---3--:R-:W-:Y:S01]  /*1df30*/  SHF.R.S32.HI R10, RZ, 0x1f, R24 ;  /* 0x0000001fff0a7819 */ /* 0x008fe20000011418 */
[----:B0-----:R-:W-:Y:S06]  /*1df40*/  @P3 BRA `(.L_x_6276) ;  /* 0x00000000009c3947 */ /* 0x001fec0003800000 */
[----:B------:R-:W0:Y:S01]  /*1df50*/  LDC R9, c[0x0][0xbe8] ;  /* 0x0002fa00ff097b82 */ /* 0x000e220000000800 */
[----:B------:R-:W-:-:S05]  /*1df60*/  IMAD R2, R20, 0x80, R7 ;  /* 0x0000008014027824 */ /* 0x000fca00078e0207 */
[----:B------:R-:W-:Y:S01]  /*1df70*/  IADD3 R8, R2, -0x80, RZ ;  /* 0xffffff8002087810 */ /* 0x000fe20007ffe0ff */
[----:B0-----:R-:W-:-:S05]  /*1df80*/  IMAD R3, R6, R9, RZ ;  /* 0x0000000906037224 */ /* 0x001fca00078e02ff */
        /* <DEDUP_REMOVED lines=9> */
[----:B------:R-:W0:Y:S01]  /*1e020*/  @P0 LDC R15, c[0x0][0xbec] ;  /* 0x0002fb00ff0f0b82 */ /* 0x000e220000000800 */
[----:B------:R-:W-:Y:S01]  /*1e030*/  IMAD R7, R24, UR5, R7 ;  /* 0x0000000518077c24 */ /* 0x000fe2000f8e0207 */
[----:B------:R-:W-:-:S04]  /*1e040*/  ULDC.64 UR4, c[0x0][0xb98] ;  /* 0x0002e60000047ab9 */ /* 0x000fc80000000a00 */
[----:B------:R-:W-:Y:S02]  /*1e050*/  IADD3 R3, R3, R7, RZ ;  /* 0x0000000703037210 */ /* 0x000fe40007ffe0ff */
        /* <DEDUP_REMOVED lines=22> */
.L_x_6276:
[----:B------:R-:W-:Y:S05]  /*1e1c0*/  BSYNC B1 ;  /* 0x0000000000017941 */ /* 0x000fea0003800000 */
.L_x_6275:
        /* <DEDUP_REMOVED lines=15> */
[----:B------:R-:W-:Y:S02]  /*1e2c0*/  IMAD R9, R20, 0x80, R0 ;  /* 0x0000008014097824 */ /* 0x000fe400078e0200 */
[----:B------:R-:W-:Y:S02]  /*1e2d0*/  IMAD R7, R24, UR5, R4 ;  /* 0x0000000518077c24 */ /* 0x000fe4000f8e0204 */
[----:B------:R-:W-:Y:S01]  /*1e2e0*/  @P2 IMAD.HI.U32 R0, R9, R14, RZ ;  /* 0x0000000e09002227 */ /* 0x000fe200078e00ff */
        /* <DEDUP_REMOVED lines=11> */
[----:B------:R-:W-:Y:S02]  /*1e3a0*/  IMAD R0, R0, UR4, RZ ;  /* 0x0000000400007c24 */ /* 0x000fe4000f8e02ff */
[----:B------:R-:W-:Y:S02]  /*1e3b0*/  IMAD.IADD R3, R3, 0x1, R7 ;  /* 0x0000000103037824 */ /* 0x000fe400078e0207 */
[----:B------:R-:W-:Y:S02]  /*1e3c0*/  IMAD R7, R25, R4, R9 ;  /* 0x0000000419077224 */ /* 0x000fe400078e0209 */
[C---:B------:R-:W-:Y:S02]  /*1e3d0*/  IMAD R9, R5.reuse, UR5, R0 ;  /* 0x0000000505097c24 */ /* 0x040fe4000f8e0200 */
[----:B------:R-:W-:Y:S01]  /*1e3e0*/  IMAD.WIDE.U32 R2, R5, UR4, R2 ;  /* 0x0000000405027c25 */ /* 0x000fe2000f8e0002 */
[----:B------:R-:W-:Y:S01]  /*1e3f0*/  SHF.R.S32.HI R0, RZ, 0x1f, R7 ;  /* 0x0000001fff007819 */ /* 0x000fe20000011407 */
[----:B------:R-:W-:-:S03]  /*1e400*/  ULDC.64 UR4, c[0x0][0xad8] ;  /* 0x0002b60000047ab9 */ /* 0x000fc60000000a00 */
[----:B------:R-:W-:Y:S01]  /*1e410*/  IADD3 R3, R3, R9, RZ ;  /* 0x0000000903037210 */ /* 0x000fe20007ffe0ff */
        /* <DEDUP_REMOVED lines=11> */
.L_x_6470:
[----:B------:R-:W-:Y:S01]  /*1e4d0*/  IMAD R25, R6, R25, RZ ;  /* 0x0000001906197224 */ /* 0x000fe200078e02ff */
[----:B------:R-:W-:Y:S01]  /*1e4e0*/  BSSY B1, `(.L_x_6278) ;  /* 0x0000011000017945 */ /* 0x000fe20003800000 */
[----:B------:R-:W-:-:S05]  /*1e4f0*/  IMAD R6, R20, 0x80, R8 ;  /* 0x0000008014067824 */ /* 0x000fca00078e0208 */
[----:B------:R-:W-:-:S13]  /*1e500*/  ISETP.GE.AND P0, PT, R6, R25, PT ;  /* 0x000000190600720c */ /* 0x000fda0003f06270 */
[----:B------:R-:W-:Y:S05]  /*1e510*/  @P0 BRA `(.L_x_6279) ;  /* 0x0000000000340947 */ /* 0x000fea0003800000 */
[----:B------:R-:W4:Y:S01]  /*1e520*/  LDL R9, [R1+0x6c] ;  /* 0x00006c0001097983 */ /* 0x000f220000100800 */
[----:B------:R-:W-:-:S03]  /*1e530*/  ULDC UR4, c[0x0][0xac8] ;  /* 0x0002b20000047ab9 */ /* 0x000fc60000000800 */
[----:B------:R-:W5:Y:S04]  /*1e540*/  LDL R7, [R1+0x88] ;  /* 0x0000880001077983 */ /* 0x000f680000100800 */
[----:B------:R-:W2:Y:S04]  /*1e550*/  LDL R10, [R1+0xc0] ;  /* 0x0000c000010a7983 */ /* 0x000ea80000100800 */
[----:B------:R-:W2:Y:S01]  /*1e560*/  LDL R8, [R1+0xbc] ;  /* 0x0000bc0001087983 */ /* 0x000ea20000100800 */
[----:B----4-:R-:W-:Y:S02]  /*1e570*/  ISETP.GE.AND P2, PT, R9, UR4, PT ;  /* 0x0000000409007c0c */ /* 0x010fe4000bf46270 */
[----:B-----5:R-:W-:-:S11]  /*1e580*/  ISETP.GE.AND P3, PT, R7, UR4, PT ;  /* 0x0000000407007c0c */ /* 0x020fd6000bf66270 */
[-C--:B---3--:R-:W-:Y:S02]  /*1e590*/  @!P2 LEA R4, P0, R9, R14.reuse, 0x1 ;  /* 0x0000000e0904a211 */ /* 0x088fe400078008ff */
[----:B------:R-:W-:Y:S02]  /*1e5a0*/  @!P3 LEA R14, P1, R7, R14, 0x1 ;  /* 0x0000000e070eb211 */ /* 0x000fe400078208ff */
[-C--:B--2---:R-:W-:Y:S02]  /*1e5b0*/  @!P2 LEA.HI.X R5, R9, R0.reuse, R10, 0x1, P0 ;  /* 0x000000000905a211 */ /* 0x084fe400000f0c0a */
[----:B------:R-:W-:-:S03]  /*1e5c0*/  @!P3 LEA.HI.X R15, R7, R0, R8, 0x1, P1 ;  /* 0x00000000070fb211 */ /* 0x000fc600008f0c08 */
[----:B------:R4:W-:Y:S04]  /*1e5d0*/  @!P2 ST.E.128 desc[UR60][R4.64], RZ ;  /* 0x000000ff0400a985 */ /* 0x0009e8000c101d3c */
[----:B------:R4:W-:Y:S02]  /*1e5e0*/  @!P3 ST.E.128 desc[UR60][R14.64], RZ ;  /* 0x000000ff0e00b985 */ /* 0x0009e4000c101d3c */
.L_x_6279:
[----:B------:R-:W-:Y:S05]  /*1e5f0*/  BSYNC B1 ;  /* 0x0000000000017941 */ /* 0x000fea0003800000 */
.L_x_6278:
[----:B------:R-:W-:-:S03]  /*1e600*/  UMOV UR4, 0xffffffff ;  /* 0xffffffff00047882 */ /* 0x000fc60000000000 */
[----:B------:R-:W-:Y:S05]  /*1e610*/  BRA.DIV UR4, `(.L_x_6280) ;  /* 0x0000008a04787947 */ /* 0x000fea000b800000 */
[----:B--2---:R2:W0:Y:S04]  /*1e620*/  SHFL.IDX PT, R0, R3, 0x1, 0x181f ;  /* 0x00381f0003007f89 */ /* 0x00442800000e0000 */
[----:B---34-:R2:W3:Y:S02]  /*1e630*/  SHFL.IDX PT, R14, R2, 0x1, 0x181f ;  /* 0x00381f00020e7f89 */ /* 0x0184e400000e0000 */
.L_x_6474:
[----:B------:R-:W-:Y:S01]  /*1e640*/  VIADD R4, R6, 0x20 ;  /* 0x0000002006047836 */ /* 0x000fe20000000000 */
[----:B------:R-:W-:Y:S04]  /*1e650*/  BSSY B1, `(.L_x_6281) ;  /* 0x0000010000017945 */ /* 0x000fe80003800000 */
[----:B------:R-:W-:-:S13]  /*1e660*/  ISETP.GE.AND P0, PT, R4, R25, PT ;  /* 0x000000190400720c */ /* 0x000fda0003f06270 */
[----:B------:R-:W-:Y:S05]  /*1e670*/  @P0 BRA `(.L_x_6282) ;  /* 0x0000000000340947 */ /* 0x000fea0003800000 */
[----:B------:R-:W4:Y:S01]  /*1e680*/  LDL R9, [R1+0x6c] ;  /* 0x00006c0001097983 */ /* 0x000f220000100800 */
[----:B------:R-:W-:-:S03]  /*1e690*/  ULDC UR4, c[0x0][0xac8] ;  /* 0x0002b20000047ab9 */ /* 0x000fc60000000800 */
[----:B------:R-:W5:Y:S04]  /*1e6a0*/  LDL R7, [R1+0x88] ;  /* 0x0000880001077983 */ /* 0x000f680000100800 */
[----:B------:R-:W0:Y:S04]  /*1e6b0*/  LDL R10, [R1+0xc0] ;  /* 0x0000c000010a7983 */ /* 0x000e280000100800 */
[----:B------:R-:W2:Y:S01]  /*1e6c0*/  LDL R8, [R1+0xbc] ;  /* 0x0000bc0001087983 */ /* 0x000ea20000100800 */
[----:B----4-:R-:W-:Y:S02]  /*1e6d0*/  ISETP.GE.AND P2, PT, R9, UR4, PT ;  /* 0x0000000409007c0c */ /* 0x010fe4000bf46270 */
[----:B-----5:R-:W-:-:S11]  /*1e6e0*/  ISETP.GE.AND P3, PT, R7, UR4, PT ;  /* 0x0000000407007c0c */ /* 0x020fd6000bf66270 */
[-C--:B---3--:R-:W-:Y:S02]  /*1e6f0*/  @!P2 LEA R4, P0, R9, R14.reuse, 0x1 ;  /* 0x0000000e0904a211 */ /* 0x088fe400078008ff */
[----:B------:R-:W-:Y:S02]  /*1e700*/  @!P3 LEA R14, P1, R7, R14, 0x1 ;  /* 0x0000000e070eb211 */ /* 0x000fe400078208ff */
[-C--:B0-----:R-:W-:Y:S02]  /*1e710*/  @!P2 LEA.HI.X R5, R9, R0.reuse, R10, 0x1, P0 ;  /* 0x000000000905a211 */ /* 0x081fe400000f0c0a */
[----:B--2---:R-:W-:-:S03]  /*1e720*/  @!P3 LEA.HI.X R15, R7, R0, R8, 0x1, P1 ;  /* 0x00000000070fb211 */ /* 0x004fc600008f0c08 */
[----:B------:R4:W-:Y:S04]  /*1e730*/  @!P2 ST.E.128 desc[UR60][R4.64], RZ ;  /* 0x000000ff0400a985 */ /* 0x0009e8000c101d3c */
[----:B------:R4:W-:Y:S02]  /*1e740*/  @!P3 ST.E.128 desc[UR60][R14.64], RZ ;  /* 0x000000ff0e00b985 */ /* 0x0009e4000c101d3c */
.L_x_6282:
[----:B------:R-:W-:Y:S05]  /*1e750*/  BSYNC B1 ;  /* 0x0000000000017941 */ /* 0x000fea0003800000 */
.L_x_6281:
[----:B------:R-:W-:-:S03]  /*1e760*/  UMOV UR4, 0xffffffff ;  /* 0xffffffff00047882 */ /* 0x000fc60000000000 */
[----:B------:R-:W-:Y:S05]  /*1e770*/  BRA.DIV UR4, `(.L_x_6283) ;  /* 0x0000008a04687947 */ /* 0x000fea000b800000 */
[----:B0-----:R0:W0:Y:S04]  /*1e780*/  SHFL.IDX PT, R0, R3, 0x2, 0x181f ;  /* 0x00581f0003007f89 */ /* 0x00102800000e0000 */
[----:B---34-:R3:W4:Y:S02]  /*1e790*/  SHFL.IDX PT, R14, R2, 0x2, 0x181f ;  /* 0x00581f00020e7f89 */ /* 0x01872400000e0000 */
.L_x_6478:
[----:B------:R-:W-:Y:S01]  /*1e7a0*/  IADD3 R4, R6, 0x40, RZ ;  /* 0x0000004006047810 */ /* 0x000fe20007ffe0ff */
[----:B------:R-:W-:Y:S03]  /*1e7b0*/  BSSY B1, `(.L_x_6284) ;  /* 0x0000010000017945 */ /* 0x000fe60003800000 */
[----:B------:R-:W-:-:S13]  /*1e7c0*/  ISETP.GE.AND P0, PT, R4, R25, PT ;  /* 0x000000190400720c */ /* 0x000fda0003f06270 */
[----:B------:R-:W-:Y:S05]  /*1e7d0*/  @P0 BRA `(.L_x_6285) ;  /* 0x0000000000340947 */ /* 0x000fea0003800000 */
[----:B------:R-:W5:Y:S01]  /*1e7e0*/  LDL R9, [R1+0x6c] ;  /* 0x00006c0001097983 */ /* 0x000f620000100800 */
[----:B------:R-:W-:-:S03]  /*1e7f0*/  ULDC UR4, c[0x0][0xac8] ;  /* 0x0002b20000047ab9 */ /* 0x000fc60000000800 */
[----:B------:R-:W2:Y:S04]  /*1e800*/  LDL R7, [R1+0x88] ;  /* 0x0000880001077983 */ /* 0x000ea80000100800 */
[----:B------:R-:W0:Y:S04]  /*1e810*/  LDL R10, [R1+0xc0] ;  /* 0x0000c000010a7983 */ /* 0x000e280000100800 */
[----:B------:R-:W3:Y:S01]  /*1e820*/  LDL R8, [R1+0xbc] ;  /* 0x0000bc0001087983 */ /* 0x000ee20000100800 */
[----:B-----5:R-:W-:Y:S02]  /*1e830*/  ISETP.GE.AND P2, PT, R9, UR4, PT ;  /* 0x0000000409007c0c */ /* 0x020fe4000bf46270 */
[----:B--2---:R-:W-:-:S11]  /*1e840*/  ISETP.GE.AND P3, PT, R7, UR4, PT ;  /* 0x0000000407007c0c */ /* 0x004fd6000bf66270 */
[-C--:B----4-:R-:W-:Y:S02]  /*1e850*/  @!P2 LEA R4, P0, R9, R14.reuse, 0x1 ;  /* 0x0000000e0904a211 */ /* 0x090fe400078008ff */
[----:B------:R-:W-:Y:S02]  /*1e860*/  @!P3 LEA R14, P1, R7, R14, 0x1 ;  /* 0x0000000e070eb211 */ /* 0x000fe400078208ff */
[-C--:B0-----:R-:W-:Y:S02]  /*1e870*/  @!P2 LEA.HI.X R5, R9, R0.reuse, R10, 0x1, P0 ;  /* 0x000000000905a211 */ /* 0x081fe400000f0c0a */
[----:B---3--:R-:W-:-:S03]  /*1e880*/  @!P3 LEA.HI.X R15, R7, R0, R8, 0x1, P1 ;  /* 0x00000000070fb211 */ /* 0x008fc600008f0c08 */
[----:B------:R0:W-:Y:S04]  /*1e890*/  @!P2 ST.E.128 desc[UR60][R4.64], RZ ;  /* 0x000000ff0400a985 */ /* 0x0001e8000c101d3c */
[----:B------:R0:W-:Y:S02]  /*1e8a0*/  @!P3 ST.E.128 desc[UR60][R14.64], RZ ;  /* 0x000000ff0e00b985 */ /* 0x0001e4000c101d3c */
.L_x_6285:
[----:B------:R-:W-:Y:S05]  /*1e8b0*/  BSYNC B1 ;  /* 0x0000000000017941 */ /* 0x000fea0003800000 */
.L_x_6284:
[----:B------:R-:W-:-:S03]  /*1e8c0*/  UMOV UR4, 0xffffffff ;  /* 0xffffffff00047882 */ /* 0x000fc60000000000 */
[----:B------:R-:W-:Y:S05]  /*1e8d0*/  BRA.DIV UR4, `(.L_x_6286) ;  /* 0x0000008a04587947 */ /* 0x000fea000b800000 */
[----:B0-----:R0:W0:Y:S04]  /*1e8e0*/  SHFL.IDX PT, R0, R3, 0x3, 0x181f ;  /* 0x00781f0003007f89 */ /* 0x00102800000e0000 */
[----:B----4-:R4:W0:Y:S02]  /*1e8f0*/  SHFL.IDX PT, R14, R2, 0x3, 0x181f ;  /* 0x00781f00020e7f89 */ /* 0x01082400000e0000 */
.L_x_6482:
[----:B--234-:R-:W-:-:S05]  /*1e900*/  VIADD R2, R6, 0x60 ;  /* 0x0000006006027836 */ /* 0x01cfca0000000000 */
[----:B------:R-:W-:-:S13]  /*1e910*/  ISETP.GE.AND P0, PT, R2, R25, PT ;  /* 0x000000190200720c */ /* 0x000fda0003f06270 */
[----:B------:R-:W-:Y:S05]  /*1e920*/  @P0 BRA `(.L_x_6273) ;  /* 0x0000000000340947 */ /* 0x000fea0003800000 */
[----:B------:R-:W2:Y:S01]  /*1e930*/  LDL R7, [R1+0x6c] ;  /* 0x00006c0001077983 */ /* 0x000ea20000100800 */
[----:B------:R-:W-:-:S03]  /*1e940*/  ULDC UR4, c[0x0][0xac8] ;  /* 0x0002b20000047ab9 */ /* 0x000fc60000000800 */
[----:B------:R-:W3:Y:S04]  /*1e950*/  LDL R4, [R1+0x88] ;  /* 0x0000880001047983 */ /* 0x000ee80000100800 */
[----:B------:R-:W4:Y:S04]  /*1e960*/  LDL R8, [R1+0xc0] ;  /* 0x0000c00001087983 */ /* 0x000f280000100800 */
[----:B------:R-:W5:Y:S01]  /*1e970*/  LDL R5, [R1+0xbc] ;  /* 0x0000bc0001057983 */ /* 0x000f620000100800 */
[----:B--2---:R-:W-:Y:S02]  /*1e980*/  ISETP.GE.AND P2, PT, R7, UR4, PT ;  /* 0x0000000407007c0c */ /* 0x004fe4000bf46270 */
[----:B---3--:R-:W-:-:S11]  /*1e990*/  ISETP.GE.AND P3, PT, R4, UR4, PT ;  /* 0x0000000404007c0c */ /* 0x008fd6000bf66270 */
[CC--:B0-----:R-:W-:Y:S02]  /*1e9a0*/  @!P2 LEA R2, P0, R7.reuse, R14.reuse, 0x1 ;  /* 0x0000000e0702a211 */ /* 0x0c1fe400078008ff */
[C---:B------:R-:W-:Y:S02]  /*1e9b0*/  @!P3 LEA R14, P1, R4.reuse, R14, 0x1 ;  /* 0x0000000e040eb211 */ /* 0x040fe400078208ff */
[-C--:B----4-:R-:W-:Y:S02]  /*1e9c0*/  @!P2 LEA.HI.X R3, R7, R0.reuse, R8, 0x1, P0 ;  /* 0x000000000703a211 */ /* 0x090fe400000f0c08 */
[----:B-----5:R-:W-:-:S03]  /*1e9d0*/  @!P3 LEA.HI.X R15, R4, R0, R5, 0x1, P1 ;  /* 0x00000000040fb211 */ /* 0x020fc600008f0c05 */
[----:B------:R2:W-:Y:S04]  /*1e9e0*/  @!P2 ST.E.128 desc[UR60][R2.64], RZ ;  /* 0x000000ff0200a985 */ /* 0x0005e8000c101d3c */
[----:B------:R2:W-:Y:S02]  /*1e9f0*/  @!P3 ST.E.128 desc[UR60][R14.64], RZ ;  /* 0x000000ff0e00b985 */ /* 0x0005e4000c101d3c */
.L_x_6273:
[----:B------:R-:W-:Y:S05]  /*1ea00*/  BSYNC B0 ;  /* 0x0000000000007941 */ /* 0x000fea0003800000 */
.L_x_6263:
[----:B0-----:R-:W5:Y:S01]  /*1ea10*/  LDL R0, [R1+0x5c] ;  /* 0x00005c0001007983 */ /* 0x001f620000100800 */
[----:B------:R-:W-:Y:S02]  /*1ea20*/  ULDC UR4, c[0x0][0xc3c] ;  /* 0x00030f0000047ab9 */ /* 0x000fe40000000800 */
[----:B-----5:R-:W-:-:S13]  /*1ea30*/  ISETP.GE.AND P0, PT, R0, UR4, PT ;  /* 0x0000000400007c0c */ /* 0x020fda000bf06270 */
[----:B------:R-:W-:Y:S05]  /*1ea40*/  @!P0 BRA `(.L_x_6287) ;  /* 0xfffffe2800148947 */ /* 0x000fea000383ffff */
[----:B------:R-:W-:Y:S05]  /*1ea50*/  BRA `(.L_x_6116) ;  /* 0x0000006c00487947 */ /* 0x000fea0003800000 */
.L_x_6114:
[----:B------:R-:W-:-:S08]  /*1ea60*/  NOP ;  /* 0x0000000000007918 */ /* 0x000fd00000000000 */
[----:B0-----:R-:W0:-:S00]  /*1ea70*/  USETMAXREG.DEALLOC.CTAPOOL 0x18 ;  /* 0x00000018000079c8 */ /* 0x001e0000080e0500 */
        /* <DEDUP_REMOVED lines=16> */
.L_x_6288:
        /* <DEDUP_REMOVED lines=15> */
[----:B------:R-:W-:Y:S02]  /*1ec70*/  ISETP.GE.U32.AND P5, PT, R5, 0x10, PT ;  /* 0x000000100500780c */ /* 0x000fe40003fa6070 */
[----:B------:R-:W-:Y:S01]  /*1ec80*/  MOV R16, RZ ;  /* 0x000000ff00107202 */ /* 0x000fe20000000f00 */
        /* <DEDUP_REMOVED lines=21> */
[----:B------:R-:W-:Y:S01]  /*1ede0*/  IMAD.MOV.U32 R4, RZ, RZ, R7 ;  /* 0x000000ffff047224 */ /* 0x000fe200078e0007 */
[----:B------:R-:W-:Y:S01]  /*1edf0*/  UMOV UR4, URZ ;  /* 0x0000003f00047c82 */ /* 0x000fe20008000000 */
[----:B------:R-:W-:Y:S01]  /*1ee00*/  ULDC UR7, c[0x0][0xc3c] ;  /* 0x00030f0000077ab9 */ /* 0x000fe20000000800 */
[----:B------:R-:W-:-:S05]  /*1ee10*/  ULDC UR5, c[0x0][0xc38] ;  /* 0x00030e0000057ab9 */ /* 0x000fca0000000800 */
.L_x_6294:
[----:B------:R-:W-:Y:S01]  /*1ee20*/  UIADD3 UR4, UR4, 0x1f, URZ ;  /* 0x0000001f04047890 */ /* 0x000fe2000fffe03f */
[----:B------:R-:W-:-:S05]  /*1ee30*/  IMAD.U32 R19, RZ, RZ, UR7 ;  /* 0x00000007ff137e24 */ /* 0x000fca000f8e00ff */
[----:B0-----:R-:W-:-:S13]  /*1ee40*/  ISETP.LE.AND P6, PT, R6, UR4, PT ;  /* 0x0000000406007c0c */ /* 0x001fda000bfc3270 */
[----:B------:R-:W-:Y:S05]  /*1ee50*/  @P6 BRA `(.L_x_6291) ;  /* 0x0000000400206947 */ /* 0x000fea0003800000 */
[----:B------:R-:W-:Y:S01]  /*1ee60*/  IADD3 R7, R5, UR4, RZ ;  /* 0x0000000405077c10 */ /* 0x000fe2000fffe0ff */
[----:B------:R-:W-:Y:S01]  /*1ee70*/  BSSY B0, `(.L_x_6292) ;  /* 0x0000007000007945 */ /* 0x000fe20003800000 */
[----:B------:R-:W-:Y:S02]  /*1ee80*/  IMAD.MOV.U32 R0, RZ, RZ, RZ ;  /* 0x000000ffff007224 */ /* 0x000fe400078e00ff */
[----:B------:R-:W-:-:S13]  /*1ee90*/  ISETP.GE.OR P6, PT, R7, R6, !P0 ;  /* 0x000000060700720c */ /* 0x000fda00047c6670 */
[----:B------:R-:W-:Y:S05]  /*1eea0*/  @P6 BRA `(.L_x_6293) ;  /* 0x00000000000c6947 */ /* 0x000fea0003800000 */
[----:B------:R-:W0:Y:S02]  /*1eeb0*/  LDC.64 R2, c[0x0][0xc80] ;  /* 0x00032000ff027b82 */ /* 0x000e240000000a00 */
[----:B0-----:R-:W-:-:S05]  /*1eec0*/  IMAD.WIDE R2, R7, 0x4, R2 ;  /* 0x0000000407027825 */ /* 0x001fca00078e0202 */
[----:B------:R0:W5:Y:S02]  /*1eed0*/  LDG.E R0, desc[UR60][R2.64] ;  /* 0x0000003c02007981 */ /* 0x000164000c1e1900 */
.L_x_6293:
[----:B------:R-:W-:Y:S05]  /*1eee0*/  BSYNC B0 ;  /* 0x0000000000007941 */ /* 0x000fea0003800000 */
.L_x_6292:
[----:B0----5:R-:W0:Y:S02]  /*1eef0*/  SHFL.UP PT, R2, R0, 0x1, RZ ;  /* 0x0420000000027989 */ /* 0x021e2400000e00ff */
        /* <DEDUP_REMOVED lines=19> */
[----:B------:R-:W-:Y:S01]  /*1f030*/  MOV R2, R9 ;  /* 0x0000000900027202 */ /* 0x000fe20000000f00 */
[----:B------:R-:W-:-:S07]  /*1f040*/  IMAD.MOV.U32 R7, RZ, RZ, R3 ;  /* 0x000000ffff077224 */ /* 0x000fce00078e0003 */
.L_x_6290:
        /* <DEDUP_REMOVED lines=16> */
.L_x_6295:
[----:B-1----:R-:W-:Y:S01]  /*1f150*/  IMAD R16, R16, UR5, R7 ;  /* 0x0000000510107c24 */ /* 0x002fe2000f8e0207 */
[----:B------:R-:W-:Y:S01]  /*1f160*/  IABS R6, R0 ;  /* 0x0000000000067213 */ /* 0x000fe20000000000 */
[----:B------:R-:W-:Y:S02]  /*1f170*/  IMAD R7, R11, R4, RZ ;  /* 0x000000040b077224 */ /* 0x000fe400078e02ff */
[----:B0-----:R-:W-:Y:S01]  /*1f180*/  IMAD.MOV.U32 R2, RZ, RZ, RZ ;  /* 0x000000ffff027224 */ /* 0x001fe200078e00ff */
[----:B------:R-:W-:Y:S01]  /*1f190*/  IADD3 R17, -R16, UR6, RZ ;  /* 0x0000000610117c10 */ /* 0x000fe2000fffe1ff */
[----:B------:R-:W-:Y:S02]  /*1f1a0*/  IMAD.MOV R6, RZ, RZ, -R6 ;  /* 0x000000ffff067224 */ /* 0x000fe400078e0a06 */
[----:B------:R-:W-:Y:S01]  /*1f1b0*/  IMAD.HI.U32 R2, R3, R7, R2 ;  /* 0x0000000703027227 */ /* 0x000fe200078e0002 */
[----:B------:R-:W-:-:S03]  /*1f1c0*/  IABS R3, R17 ;  /* 0x0000001100037213 */ /* 0x000fc60000000000 */
[----:B------:R-:W-:Y:S02]  /*1f1d0*/  VIADD R19, R19, UR4 ;  /* 0x0000000413137c36 */ /* 0x000fe40008000000 */
[----:B------:R-:W-:-:S04]  /*1f1e0*/  IMAD.HI.U32 R2, R2, R3, RZ ;  /* 0x0000000302027227 */ /* 0x000fc800078e00ff */
        /* <DEDUP_REMOVED lines=15> */
.L_x_6291:
[----:B------:R-:W-:Y:S01]  /*1f2e0*/  IMAD.MOV.U32 R17, RZ, RZ, RZ ;  /* 0x000000ffff117224 */ /* 0x000fe200078e00ff */
[----:B------:R-:W-:Y:S01]  /*1f2f0*/  MOV R16, UR6 ;  /* 0x0000000600107c02 */ /* 0x000fe20008000f00 */
[----:B------:R-:W-:-:S07]  /*1f300*/  IMAD.MOV.U32 R18, RZ, RZ, RZ ;  /* 0x000000ffff127224 */ /* 0x000fce00078e00ff */
.L_x_6296:
[----:B------:R-:W-:-:S13]  /*1f310*/  ISETP.NE.AND P0, PT, R5, RZ, PT ;  /* 0x000000ff0500720c */ /* 0x000fda0003f05270 */
[----:B------:R-:W0:Y:S01]  /*1f320*/  @!P0 S2R R3, SR_CgaCtaId ;  /* 0x0000000000038919 */ /* 0x000e220000008800 */
[----:B------:R-:W-:-:S04]  /*1f330*/  @!P0 MOV R0, 0x400 ;  /* 0x0000040000008802 */ /* 0x000fc80000000f00 */
[----:B0-----:R-:W-:-:S05]  /*1f340*/  @!P0 LEA R0, R3, R0, 0x18 ;  /* 0x0000000003008211 */ /* 0x001fca00078ec0ff */
[----:B------:R2:W-:Y:S01]  /*1f350*/  @!P0 STS.128 [R0+0x2e8d0], R16 ;  /* 0x02e8d01000008388 */ /* 0x0005e20000000c00 */
[----:B------:R-:W-:Y:S06]  /*1f360*/  BAR.ARV 0x5, 0x180 ;  /* 0x0146000000007b1d */ /* 0x000fec0000002000 */
.L_x_6289:
[----:B--2---:R-:W-:Y:S01]  /*1f370*/  IMAD.MOV.U32 R0, RZ, RZ, 0x1 ;  /* 0x00000001ff007424 */ /* 0x004fe200078e00ff */
[----:B------:R2:W-:Y:S01]  /*1f380*/  STL [R1+0x14], RZ ;  /* 0x000014ff01007387 */ /* 0x0005e20000100800 */
[----:B------:R-:W-:Y:S02]  /*1f390*/  ULDC UR4, c[0x0][0xc3c] ;  /* 0x00030f0000047ab9 */ /* 0x000fe40000000800 */
[----:B-1----:R-:W-:Y:S01]  /*1f3a0*/  ISETP.GE.AND P0, PT, R19, UR4, PT ;  /* 0x0000000413007c0c */ /* 0x002fe2000bf06270 */
[----:B------:R2:W-:Y:S04]  /*1f3b0*/  STL [R1+0x1c], R0 ;  /* 0x00001c0001007387 */ /* 0x0005e80000100800 */
[----:B------:R2:W-:Y:S08]  /*1f3c0*/  STL [R1+0x7c], RZ ;  /* 0x00007cff01007387 */ /* 0x0005f00000100800 */
[----:B--2---:R-:W-:Y:S05]  /*1f3d0*/  @P0 BRA `(.L_x_6297) ;  /* 0x0000005c00dc0947 */ /* 0x004fea0003800000 */
[----:B------:R-:W2:Y:S01]  /*1f3e0*/  LDL R0, [R1+0xc4] ;  /* 0x0000c40001007983 */ /* 0x000ea20000100800 */
[----:B------:R-:W1:Y:S01]  /*1f3f0*/  S2UR UR5, SR_CgaCtaId ;  /* 0x00000000000579c3 */ /* 0x000e620000008800 */
[----:B------:R-:W-:Y:S01]  /*1f400*/  UMOV UR4, 0x400 ;  /* 0x0000040000047882 */ /* 0x000fe20000000000 */
[----:B------:R-:W-:Y:S01]  /*1f410*/  BSSY B7, `(.L_x_6297) ;  /* 0x00005f3000077945 */ /* 0x000fe20003800000 */
[----:B------:R-:W0:Y:S01]  /*1f420*/  S2R R11, SR_TID.X ;  /* 0x00000000000b7919 */ /* 0x000e220000002100 */
[----:B------:R-:W-:Y:S01]  /*1f430*/  ULDC.64 UR36, c[0x0][0x198] ;  /* 0x0000660000247ab9 */ /* 0x000fe20000000a00 */
[----:B------:R-:W-:Y:S01]  /*1f440*/  ULDC UR40, c[0x0][0xc] ;  /* 0x0000030000287ab9 */ /* 0x000fe20000000800 */
[----:B-1----:R-:W-:Y:S01]  /*1f450*/  ULEA UR4, UR5, UR4, 0x18 ;  /* 0x0000000405047291 */ /* 0x002fe2000f8ec03f */
[C---:B0-----:R-:W-:Y:S01]  /*1f460*/  IMAD.SHL.U32 R2, R11.reuse, 0x10, RZ ;  /* 0x000000100b027824 */ /* 0x041fe200078e00ff */
[C---:B------:R-:W-:Y:S01]  /*1f470*/  LOP3.LUT R10, R11.reuse, 0x7f, RZ, 0xc0, !PT ;  /* 0x0000007f0b0a7812 */ /* 0x040fe200078ec0ff */
[C---:B------:R-:W-:Y:S01]  /*1f480*/  IMAD.SHL.U32 R5, R11.reuse, 0x20, RZ ;  /* 0x000000200b057824 */ /* 0x040fe200078e00ff */
[----:B------:R-:W-:-:S02]  /*1f490*/  SHF.L.U32 R3, R11, 0x1, RZ ;  /* 0x000000010b037819 */ /* 0x000fc400000006ff */
[--C-:B------:R-:W-:Y:S02]  /*1f4a0*/  SHF.R.U32.HI R6, RZ, 0x1, R11.reuse ;  /* 0x00000001ff067819 */ /* 0x100fe4000001160b */
[----:B------:R-:W-:Y:S02]  /*1f4b0*/  LOP3.LUT R7, R5, 0x80, RZ, 0xc0, !PT ;  /* 0x0000008005077812 */ /* 0x000fe400078ec0ff */
[----:B------:R-:W-:Y:S02]  /*1f4c0*/  LOP3.LUT P0, RZ, R11, 0x4, RZ, 0xc0, !PT ;  /* 0x000000040bff7812 */ /* 0x000fe4000780c0ff */
[----:B------:R-:W-:Y:S02]  /*1f4d0*/  LOP3.LUT R7, R7, 0x10, R11, 0xf8, !PT ;  /* 0x0000001007077812 */ /* 0x000fe400078ef80b */
[----:B--2---:R-:W-:Y:S02]  /*1f4e0*/  R2UR UR6, R0 ;  /* 0x00000000000672ca */ /* 0x004fe400000e0000 */
[----:B------:R-:W-:-:S04]  /*1f4f0*/  LOP3.LUT R0, R2, 0x3f0, RZ, 0xc0, !PT ;  /* 0x000003f002007812 */ /* 0x000fc800078ec0ff */
[----:B------:R-:W-:Y:S01]  /*1f500*/  LOP3.LUT R0, R0, 0x70, R3, 0x78, !PT ;  /* 0x0000007000007812 */ /* 0x000fe200078e7803 */
[----:B------:R-:W-:-:S05]  /*1f510*/  IMAD.SHL.U32 R3, R10, 0x10, RZ ;  /* 0x000000100a037824 */ /* 0x000fca00078e00ff */
[----:B------:R-:W-:Y:S01]  /*1f520*/  LOP3.LUT R4, R3, 0x600, RZ, 0xc0, !PT ;  /* 0x0000060003047812 */ /* 0x000fe200078ec0ff */
[----:B------:R-:W-:Y:S01]  /*1f530*/  ULOP3.LUT UR38, UR6, 0x1, URZ, 0xfc, !UPT ;  /* 0x0000000106267892 */ /* 0x000fe2000f8efc3f */
[----:B------:R-:W-:Y:S01]  /*1f540*/  LOP3.LUT R0, R0, 0x400, R3, 0xf8, !PT ;  /* 0x0000040000007812 */ /* 0x000fe200078ef803 */
[----:B------:R-:W-:Y:S01]  /*1f550*/  IMAD.SHL.U32 R3, R11, 0x80, RZ ;  /* 0x000000800b037824 */ /* 0x000fe200078e00ff */
[----:B------:R-:W-:Y:S01]  /*1f560*/  LOP3.LUT R4, R4, 0x60, R5, 0xf8, !PT ;  /* 0x0000006004047812 */ /* 0x000fe200078ef805 */
[----:B------:R-:W-:-:S03]  /*1f570*/  ULOP3.LUT UR39, UR6, 0x2, URZ, 0xfc, !UPT ;  /* 0x0000000206277892 */ /* 0x000fc6000f8efc3f */
[----:B------:R-:W-:Y:S02]  /*1f580*/  LOP3.LUT R4, R4, 0x100, R5, 0xf8, !PT ;  /* 0x0000010004047812 */ /* 0x000fe400078ef805 */
[----:B------:R-:W-:-:S04]  /*1f590*/  LOP3.LUT R5, R3, 0x380, RZ, 0xc0, !PT ;  /* 0x0000038003057812 */ /* 0x000fc800078ec0ff */
[----:B------:R-:W-:Y:S02]  /*1f5a0*/  LOP3.LUT R5, R5, 0x30, R6, 0xf8, !PT ;  /* 0x0000003005057812 */ /* 0x000fe400078ef806 */
[----:B------:R-:W-:-:S04]  /*1f5b0*/  SHF.L.U32 R6, R11, 0x2, RZ ;  /* 0x000000020b067819 */ /* 0x000fc800000006ff */
[----:B------:R-:W-:Y:S02]  /*1f5c0*/  LOP3.LUT R7, R7, 0x10, R6, 0x78, !PT ;  /* 0x0000001007077812 */ /* 0x000fe400078e7806 */
[----:B------:R-:W-:Y:S02]  /*1f5d0*/  LOP3.LUT R6, R5, 0x70, R2, 0x78, !PT ;  /* 0x0000007005067812 */ /* 0x000fe400078e7802 */
[----:B------:R-:W-:Y:S01]  /*1f5e0*/  LOP3.LUT R8, R4, R7, RZ, 0xfc, !PT ;  /* 0x0000000704087212 */ /* 0x000fe200078efcff */
[----:B------:R-:W-:Y:S01]  /*1f5f0*/  IMAD.U32 R4, RZ, RZ, UR4 ;  /* 0x00000004ff047e24 */ /* 0x000fe2000f8e00ff */
[----:B------:R-:W-:Y:S02]  /*1f600*/  SHF.R.U32.HI R5, RZ, 0x3, R10 ;  /* 0x00000003ff057819 */ /* 0x000fe4000001160a */
[----:B------:R-:W-:Y:S01]  /*1f610*/  LOP3.LUT R9, R6, 0xc00, R3, 0xf8, !PT ;  /* 0x00000c0006097812 */ /* 0x000fe200078ef803 */
[----:B------:R-:W-:Y:S01]  /*1f620*/  STL [R1+0xc], R8 ;  /* 0x00000c0801007387 */ /* 0x000fe20000100800 */
[----:B------:R-:W-:Y:S01]  /*1f630*/  LOP3.LUT R5, R5, 0x70, R2, 0xf8, !PT ;  /* 0x0000007005057812 */ /* 0x000fe200078ef802 */
[----:B------:R-:W-:-:S02]  /*1f640*/  IMAD.IADD R2, R4, 0x1, R0 ;  /* 0x0000000104027824 */ /* 0x000fc400078e0200 */
[C---:B------:R-:W-:Y:S01]  /*1f650*/  VIADD R3, R9.reuse, 0x40 ;  /* 0x0000004009037836 */ /* 0x040fe20000000000 */
[----:B------:R-:W-:Y:S01]  /*1f660*/  @P0 IADD3 R3, R9, -0x40, RZ ;  /* 0xffffffc009030810 */ /* 0x000fe20007ffe0ff */
[----:B------:R-:W-:Y:S01]  /*1f670*/  STL [R1+0x10], R9 ;  /* 0x0000100901007387 */ /* 0x000fe20000100800 */
[----:B------:R-:W-:-:S03]  /*1f680*/  IMAD.MOV.U32 R0, RZ, RZ, 0x1 ;  /* 0x00000001ff007424 */ /* 0x000fc600078e00ff */
[----:B------:R-:W-:Y:S04]  /*1f690*/  STL [R1+0x4], R4 ;  /* 0x0000040401007387 */ /* 0x000fe80000100800 */
[----:B------:R0:W-:Y:S04]  /*1f6a0*/  STL [R1+0x6c], R2 ;  /* 0x00006c0201007387 */ /* 0x0001e80000100800 */
[----:B------:R-:W-:Y:S04]  /*1f6b0*/  STL [R1+0x7c], RZ ;  /* 0x00007cff01007387 */ /* 0x000fe80000100800 */
[----:B------:R1:W-:Y:S01]  /*1f6c0*/  STL [R1+0x34], R3 ;  /* 0x0000340301007387 */ /* 0x0003e20000100800 */
[----:B0-----:R-:W-:-:S03]  /*1f6d0*/  LOP3.LUT R2, R8, 0x2800, RZ, 0xfc, !PT ;  /* 0x0000280008027812 */ /* 0x001fc600078efcff */
[----:B------:R-:W-:Y:S04]  /*1f6e0*/  STL [R1+0x20], R0 ;  /* 0x0000200001007387 */ /* 0x000fe80000100800 */
[----:B------:R-:W-:Y:S01]  /*1f6f0*/  STL [R1+0x18], RZ ;  /* 0x000018ff01007387 */ /* 0x000fe20000100800 */
[----:B-1----:R-:W-:-:S03]  /*1f700*/  LOP3.LUT R3, R8, 0x1800, RZ, 0xfc, !PT ;  /* 0x0000180008037812 */ /* 0x002fc600078efcff */
[----:B------:R-:W-:Y:S04]  /*1f710*/  STL [R1+0x14], RZ ;  /* 0x000014ff01007387 */ /* 0x000fe80000100800 */
[----:B------:R0:W-:Y:S04]  /*1f720*/  STL [R1+0x1c], R0 ;  /* 0x00001c0001007387 */ /* 0x0001e80000100800 */
[----:B------:R1:W-:Y:S04]  /*1f730*/  STL [R1+0x4c], R3 ;  /* 0x00004c0301007387 */ /* 0x0003e80000100800 */
[----:B------:R2:W-:Y:S01]  /*1f740*/  STL [R1+0x48], R2 ;  /* 0x0000480201007387 */ /* 0x0005e20000100800 */
[----:B0-----:R-:W-:-:S02]  /*1f750*/  LOP3.LUT R0, R8, 0x3800, RZ, 0xfc, !PT ;  /* 0x0000380008007812 */ /* 0x001fc400078efcff */
[----:B-1----:R-:W-:-:S03]  /*1f760*/  LOP3.LUT R3, R8, 0x4800, RZ, 0xfc, !PT ;  /* 0x0000480008037812 */ /* 0x002fc600078efcff */
[----:B------:R0:W-:Y:S01]  /*1f770*/  STL [R1+0x44], R0 ;  /* 0x0000440001007387 */ /* 0x0001e20000100800 */
[----:B--2---:R-:W-:-:S03]  /*1f780*/  LOP3.LUT R2, R8, 0x5800, RZ, 0xfc, !PT ;  /* 0x0000580008027812 */ /* 0x004fc600078efcff */
[----:B------:R1:W-:Y:S04]  /*1f790*/  STL [R1+0x40], R3 ;  /* 0x0000400301007387 */ /* 0x0003e80000100800 */
[----:B------:R1:W-:Y:S01]  /*1f7a0*/  STL [R1+0x3c], R2 ;  /* 0x00003c0201007387 */ /* 0x0003e20000100800 */
[----:B0-----:R-:W-:-:S05]  /*1f7b0*/  LOP3.LUT R0, R8, 0x6800, RZ, 0xfc, !PT ;  /* 0x0000680008007812 */ /* 0x001fca00078efcff */
[----:B------:R1:W-:Y:S02]  /*1f7c0*/  STL [R1+0x38], R0 ;  /* 0x0000380001007387 */ /* 0x0003e40000100800 */
.L_x_6399:
[----:B01-3--:R-:W0:Y:S02]  /*1f7d0*/  LDC.64 R2, c[0x0][0xc88] ;  /* 0x00032200ff027b82 */ /* 0x00be240000000a00 */
        /* <DEDUP_REMOVED lines=54> */
[----:B0-----:R-:W-:Y:S02]  /*1fb40*/  IMAD.U32 R9, RZ, RZ, UR5 ;  /* 0x00000005ff097e24 */ /* 0x001fe4000f8e00ff */
[----:B------:R-:W-:Y:S01]  /*1fb50*/  IMAD.U32 R8, RZ, RZ, UR4 ;  /* 0x00000004ff087e24 */ /* 0x000fe2000f8e00ff */
[----:B--2---:R0:W-:Y:S01]  /*1fb60*/  STL [R1+0x70], R12 ;  /* 0x0000700c01007387 */ /* 0x0041e20000100800 */
[----:B------:R-:W-:Y:S05]  /*1fb70*/  @P3 BRA `(.L_x_6298) ;  /* 0x0000000000143947 */ /* 0x000fea0003800000 */
[----:B------:R-:W-:Y:S05]  /*1fb80*/  @!P2 BRA `(.L_x_6298) ;  /* 0x000000000010a947 */ /* 0x000fea0003800000 */
[----:B0-----:R-:W2:Y:S04]  /*1fb90*/  LDG.E R12, desc[UR60][R2.64] ;  /* 0x0000003c020c7981 */ /* 0x001ea8000c1e1900 */
[----:B------:R-:W2:Y:S02]  /*1fba0*/  LDG.E R2, desc[UR60][R2.64+0x4] ;  /* 0x0000043c02027981 */ /* 0x000ea4000c1e1900 */
[----:B--2---:R-:W-:-:S05]  /*1fbb0*/  IADD3 R2, -R12, R2, RZ ;  /* 0x000000020c027210 */ /* 0x004fca0007ffe1ff */
[----:B------:R1:W-:Y:S02]  /*1fbc0*/  STL [R1+0x70], R2 ;  /* 0x0000700201007387 */ /* 0x0003e40000100800 */
.L_x_6298:
        /* <DEDUP_REMOVED lines=12> */
.L_x_6299:
[----:B------:R-:W-:Y:S05]  /*1fc90*/  @!P0 BRA `(.L_x_6300) ;  /* 0x00000000000c8947 */ /* 0x000fea0003800000 */
[----:B------:R-:W2:Y:S04]  /*1fca0*/  LDG.E R8, desc[UR60][R6.64] ;  /* 0x0000003c06087981 */ /* 0x000ea8000c1e1900 */
[----:B------:R-:W2:Y:S02]  /*1fcb0*/  LDG.E R6, desc[UR60][R6.64+0x4] ;  /* 0x0000043c06067981 */ /* 0x000ea4000c1e1900 */
[----:B--2---:R-:W-:-:S07]  /*1fcc0*/  IMAD.IADD R8, R6, 0x1, -R8 ;  /* 0x0000000106087824 */ /* 0x004fce00078e0a08 */
.L_x_6300:
[----:B0-----:R-:W2:Y:S01]  /*1fcd0*/  @P1 LDG.E R2, desc[UR60][R4.64] ;  /* 0x0000003c04021981 */ /* 0x001ea2000c1e1900 */
[----:B-----5:R-:W-:-:S03]  /*1fce0*/  IADD3 R0, -R0, R8, RZ ;  /* 0x0000000800007210 */ /* 0x020fc60007ffe1ff */
[----:B------:R-:W2:Y:S01]  /*1fcf0*/  @P1 LDG.E R4, desc[UR60][R4.64+0x4] ;  /* 0x0000043c04041981 */ /* 0x000ea2000c1e1900 */
[----:B------:R-:W-:Y:S01]  /*1fd00*/  BSSY B0, `(.L_x_6301) ;  /* 0x00000f3000007945 */ /* 0x000fe20003800000 */
[----:B--2---:R-:W-:-:S04]  /*1fd10*/  @P1 IMAD.IADD R9, R4, 0x1, -R2 ;  /* 0x0000000104091824 */ /* 0x004fc800078e0a02 */
[----:B------:R-:W-:Y:S01]  /*1fd20*/  IMAD.IADD R3, R0, 0x1, R9 ;  /* 0x0000000100037824 */ /* 0x000fe200078e0209 */
[----:B------:R-:W-:-:S04]  /*1fd30*/  MOV R2, RZ ;  /* 0x000000ff00027202 */ /* 0x000fc80000000f00 */
[----:B------:R0:W-:Y:S02]  /*1fd40*/  STL [R1+0x5c], R3 ;  /* 0x00005c0301007387 */ /* 0x0001e40000100800 */
[----:B0-----:R-:W-:-:S04]  /*1fd50*/  VIADD R3, R3, 0xdf ;  /* 0x000000df03037836 */ /* 0x001fc80000000000 */
[----:B------:R-:W-:-:S05]  /*1fd60*/  IMAD.HI R2, R3, -0x6db6db6d, R2 ;  /* 0x9249249303027827 */ /* 0x000fca00078e0202 */
[----:B------:R-:W-:-:S04]  /*1fd70*/  SHF.R.U32.HI R3, RZ, 0x1f, R2 ;  /* 0x0000001fff037819 */ /* 0x000fc80000011602 */
[----:B------:R-:W-:-:S05]  /*1fd80*/  LEA.HI.SX32 R4, R2, R3, 0x19 ;  /* 0x0000000302047211 */ /* 0x000fca00078fcaff */
[----:B------:R0:W-:Y:S02]  /*1fd90*/  STL [R1+0x68], R4 ;  /* 0x0000680401007387 */ /* 0x0001e40000100800 */
[--C-:B0-----:R-:W-:Y:S02]  /*1fda0*/  IMAD R4, R4, 0xe0, -R0.reuse ;  /* 0x000000e004047824 */ /* 0x101fe400078e0a00 */
[----:B------:R-:W-:-:S03]  /*1fdb0*/  IMAD.MOV R0, RZ, RZ, -R0 ;  /* 0x000000ffff007224 */ /* 0x000fc600078e0a00 */
[----:B------:R-:W-:Y:S02]  /*1fdc0*/  VIMNMX R4, R4, R9, PT ;  /* 0x0000000904047248 */ /* 0x000fe40003fe0100 */
[----:B------:R-:W-:-:S04]  /*1fdd0*/  VIMNMX R0, RZ, R0, !PT ;  /* 0x00000000ff007248 */ /* 0x000fc80007fe0100 */
[----:B------:R-:W-:Y:S02]  /*1fde0*/  ISETP.GT.AND P0, PT, R4, R0, PT ;  /* 0x000000000400720c */ /* 0x000fe40003f04270 */
[----:B------:R-:W-:-:S05]  /*1fdf0*/  SHF.R.U32.HI R2, RZ, 0x5, R0 ;  /* 0x00000005ff027819 */ /* 0x000fca0000011600 */
[----:B------:R-:W-:-:S06]  /*1fe00*/  IMAD.WIDE.U32 R2, R2, 0x24924925, RZ ;  /* 0x2492492502027825 */ /* 0x000fcc00078e00ff */
[----:B------:R-:W-:Y:S01]  /*1fe10*/  @P0 VIADD R5, R4, 0xdf ;  /* 0x000000df04050836 */ /* 0x000fe20000000000 */
[----:B------:R-:W-:Y:S01]  /*1fe20*/  @P0 MOV R4, RZ ;  /* 0x000000ff00040202 */ /* 0x000fe20000000f00 */
[----:B------:R-:W-:-:S04]  /*1fe30*/  IMAD.MOV.U32 R2, RZ, RZ, R3 ;  /* 0x000000ffff027224 */ /* 0x000fc800078e0003 */
[----:B------:R-:W-:-:S05]  /*1fe40*/  @P0 IMAD.HI R4, R5, -0x6db6db6d, R4 ;  /* 0x9249249305040827 */ /* 0x000fca00078e0204 */
        /* <DEDUP_REMOVED lines=9> */
[----:B------:R-:W0:Y:S02]  /*1fee0*/  S2R R3, SR_TID.X ;  /* 0x0000000000037919 */ /* 0x000e240000002100 */
[----:B0-----:R-:W-:-:S04]  /*1fef0*/  SHF.R.U32.HI R3, RZ, 0x5, R3 ;  /* 0x00000005ff037819 */ /* 0x001fc80000011603 */
[----:B------:R-:W-:-:S05]  /*1ff00*/  LOP3.LUT R3, R3, 0x3, RZ, 0xc0, !PT ;  /* 0x0000000303037812 */ /* 0x000fca00078ec0ff */
[----:B------:R0:W1:Y:S02]  /*1ff10*/  SHFL.IDX PT, R14, R3, RZ, 0x1f ;  /* 0x00001fff030e7589 */ /* 0x00006400000e0000 */
.L_x_6485:
[----:B-1----:R-:W-:Y:S02]  /*1ff20*/  ISETP.NE.AND P0, PT, R14, RZ, PT ;  /* 0x000000ff0e00720c */ /* 0x002fe40003f05270 */
[----:B------:R-:W-:-:S11]  /*1ff30*/  PLOP3.LUT P6, PT, PT, PT, PT, 0x8, 0x0 ;  /* 0x000000000000781c */ /* 0x000fd60003fce170 */
[----:B------:R-:W-:Y:S05]  /*1ff40*/  @P0 BRA `(.L_x_6304) ;  /* 0x00000000000c0947 */ /* 0x000fea0003800000 */
[----:B------:R-:W-:-:S03]  /*1ff50*/  UMOV UR4, 0xffffffff ;  /* 0xffffffff00047882 */ /* 0x000fc60000000000 */
[----:B------:R-:W-:Y:S05]  /*1ff60*/  BRA.DIV UR4, `(.L_x_6305) ;  /* 0x0000007604307947 */ /* 0x000fea000b800000 */
[----:B------:R-:W-:-:S13]  /*1ff70*/  ELECT P6, URZ, PT ;  /* 0x00000000003f782f */ /* 0x000fda00038c0000 */
.L_x_6304:
        /* <DEDUP_REMOVED lines=10> */
.L_x_6488:
[----:B------:R-:W-:Y:S05]  /*20020*/  BSYNC B1 ;  /* 0x0000000000017941 */ /* 0x000fea0003800000 */
.L_x_6306:
        /* <DEDUP_REMOVED lines=14> */
.L_x_6489:
[----:B------:R-:W-:Y:S05]  /*20110*/  BSYNC B2 ;  /* 0x0000000000027941 */ /* 0x000fea0003800000 */
.L_x_6310:
        /* <DEDUP_REMOVED lines=9> */
.L_x_6313:
[----:B------:R-:W-:Y:S05]  /*201b0*/  BSYNC B2 ;  /* 0x0000000000027941 */ /* 0x000fea0003800000 */
.L_x_6312:
        /* <DEDUP_REMOVED lines=14> */
.L_x_6314:
        /* <DEDUP_REMOVED lines=13> */
.L_x_6490:
[----:B------:R-:W-:Y:S05]  /*20370*/  BSYNC B2 ;  /* 0x0000000000027941 */ /* 0x000fea0003800000 */
.L_x_6315:
[----:B------:R-:W-:Y:S01]  /*20380*/  BSSY B2, `(.L_x_6317) ;  /* 0x000000b000027945 */ /* 0x000fe20003800000 */
[----:B------:R-:W-:Y:S01]  /*20390*/  IMAD.MOV.U32 R4, RZ, RZ, 0x0 ;  /* 0x00000000ff047424 */ /* 0x000fe200078e00ff */
[----:B------:R-:W-:Y:S02]  /*203a0*/  MOV R5, 0x12f00000 ;  /* 0x12f0000000057802 */ /* 0x000fe40000000f00 */
        /* <DEDUP_REMOVED lines=8> */
.L_x_6318:
[----:B------:R-:W-:Y:S05]  /*20430*/  BSYNC B2 ;  /* 0x0000000000027941 */ /* 0x000fea0003800000 */
.L_x_6317:
        /* <DEDUP_REMOVED lines=8> */
.L_x_6319:
        /* <DEDUP_REMOVED lines=10> */
.L_x_6309:
[----:B------:R-:W-:Y:S05]  /*20560*/  BSYNC B1 ;  /* 0x0000000000017941 */ /* 0x000fea0003800000 */
.L_x_6308:
[----:B------:R-:W2:Y:S04]  /*20570*/  LDL.LU R5, [R1+0x18] ;  /* 0x0000180001057983 */ /* 0x000ea80000300800 */
[----:B------:R-:W3:Y:S01]  /*20580*/  LDL.LU R8, [R1+0x20] ;  /* 0x0000200001087983 */ /* 0x000ee20000300800 */
[----:B0-----:R-:W-:Y:S01]  /*20590*/  VIADD R3, R7, 0xfffffffe ;  /* 0xfffffffe07037836 */ /* 0x001fe20000000000 */
[----:B------:R-:W-:-:S04]  /*205a0*/  PLOP3.LUT P0, PT, PT, PT, PT, 0x8, 0x0 ;  /* 0x000000000000781c */ /* 0x000fc80003f0e170 */
[----:B------:R-:W-:Y:S02]  /*205b0*/  ISETP.GE.AND P2, PT, R3, R2, PT ;  /* 0x000000020300720c */ /* 0x000fe40003f46270 */
[----:B--2---:R-:W-:-:S04]  /*205c0*/  IADD3 R4, R5, 0x1, RZ ;  /* 0x0000000105047810 */ /* 0x004fc80007ffe0ff */
[----:B------:R-:W-:-:S04]  /*205d0*/  ISETP.NE.AND P1, PT, R4, 0x2, PT ;  /* 0x000000020400780c */ /* 0x000fc80003f25270 */
[----:B------:R-:W-:Y:S02]  /*205e0*/  SEL R5, RZ, 0x1, P1 ;  /* 0x00000001ff057807 */ /* 0x000fe40000800000 */
[----:B------:R-:W-:Y:S02]  /*205f0*/  SEL R4, R4, RZ, P1 ;  /* 0x000000ff04047207 */ /* 0x000fe40000800000 */
[----:B---3--:R-:W-:-:S03]  /*20600*/  LOP3.LUT R8, R8, R5, RZ, 0x3c, !PT ;  /* 0x0000000508087212 */ /* 0x008fc600078e3cff */
[----:B------:R0:W-:Y:S04]  /*20610*/  STL [R1+0x18], R4 ;  /* 0x0000180401007387 */ /* 0x0001e80000100800 */
[----:B------:R0:W-:Y:S01]  /*20620*/  STL [R1+0x20], R8 ;  /* 0x0000200801007387 */ /* 0x0001e20000100800 */
[----:B------:R-:W-:Y:S05]  /*20630*/  @!P2 BRA `(.L_x_6302) ;  /* 0x00000004007ca947 */ /* 0x000fea0003800000 */
.L_x_6332:
[----:B------:R-:W-:Y:S05]  /*20640*/  YIELD ;  /* 0x0000000000007946 */ /* 0x000fea0003800000 */
[----:B------:R-:W-:Y:S04]  /*20650*/  BSSY B1, `(.L_x_6320) ;  /* 0x0000051000017945 */ /* 0x000fe80003800000 */
[----:B-1----:R-:W-:Y:S05]  /*20660*/  @!P6 BRA `(.L_x_6321) ;  /* 0x00000004003ce947 */ /* 0x002fea0003800000 */
[----:B------:R-:W2:Y:S04]  /*20670*/  LDL R7, [R1+0x4] ;  /* 0x0000040001077983 */ /* 0x000ea80000100800 */
[----:B0-----:R-:W2:Y:S04]  /*20680*/  LDL R4, [R1+0x18] ;  /* 0x0000180001047983 */ /* 0x001ea80000100800 */
        /* <DEDUP_REMOVED lines=9> */
.L_x_6491:
[----:B------:R-:W-:Y:S05]  /*20720*/  BSYNC B2 ;  /* 0x0000000000027941 */ /* 0x000fea0003800000 */
.L_x_6322:
        /* <DEDUP_REMOVED lines=9> */
.L_x_6325:
[----:B------:R-:W-:Y:S05]  /*207c0*/  BSYNC B2 ;  /* 0x0000000000027941 */ /* 0x000fea0003800000 */
.L_x_6324:
[----:B------:R-:W2:Y:S04]  /*207d0*/  LDL R7, [R1+0x4] ;  /* 0x0000040001077983 */ /* 0x000ea80000100800 */
[----:B------:R-:W2:Y:S01]  /*207e0*/  LDL R6, [R1+0x18] ;  /* 0x0000180001067983 */ /* 0x000ea20000100800 */
[----:B------:R-:W-:Y:S01]  /*207f0*/  MOV R11, RZ ;  /* 0x000000ff000b7202 */ /* 0x000fe20000000f00 */
[----:B------:R-:W-:Y:S01]  /*20800*/  UIADD3 UR4, UP0, UR36, 0x570, URZ ;  /* 0x0000057024047890 */ /* 0x000fe2000ff1e03f */
[----:B------:R-:W-:Y:S01]  /*20810*/  PLOP3.LUT P1, PT, PT, PT, PT, 0x80, 0x0 ;  /* 0x000000000000781c */ /* 0x000fe20003f2f070 */
[----:B------:R-:W-:Y:S01]  /*20820*/  VIADD R8, R4, 0x2e890 ;  /* 0x0002e89004087836 */ /* 0x000fe20000000000 */
[----:B------:R-:W-:Y:S01]  /*20830*/  R2UR UR10, R11 ;  /* 0x000000000b0a72ca */ /* 0x000fe200000e0000 */
[----:B------:R-:W-:Y:S01]  /*20840*/  UIADD3.X UR5, URZ, UR37, URZ, UP0, !UPT ;  /* 0x000000253f057290 */ /* 0x000fe200087fe43f */
[----:B------:R-:W-:Y:S01]  /*20850*/  UMOV UR6, 0x0 ;  /* 0x0000000000067882 */ /* 0x000fe20000000000 */
[----:B------:R-:W-:Y:S01]  /*20860*/  UMOV UR7, 0x12f00000 ;  /* 0x12f0000000077882 */ /* 0x000fe20000000000 */
[----:B--2---:R-:W-:-:S02]  /*20870*/  IMAD R6, R6, 0x7000, R7 ;  /* 0x0000700006067824 */ /* 0x004fc400078e0207 */
[----:B------:R-:W-:Y:S02]  /*20880*/  IMAD R7, R3, 0xe0, R10 ;  /* 0x000000e003077824 */ /* 0x000fe400078e020a */
[----:B------:R-:W-:-:S07]  /*20890*/  VIADD R9, R6, 0x20400 ;  /* 0x0002040006097836 */ /* 0x000fce0000000000 */
.L_x_6326:
        /* <DEDUP_REMOVED lines=13> */
.L_x_6492:
[----:B------:R-:W-:Y:S05]  /*20970*/  BSYNC B2 ;  /* 0x0000000000027941 */ /* 0x000fea0003800000 */
.L_x_6327:
        /* <DEDUP_REMOVED lines=11> */
.L_x_6330:
[----:B------:R-:W-:Y:S05]  /*20a30*/  BSYNC B2 ;  /* 0x0000000000027941 */ /* 0x000fea0003800000 */
.L_x_6329:
[----:B------:R-:W-:Y:S01]  /*20a40*/  R2UR UR10, R11 ;  /* 0x000000000b0a72ca */ /* 0x000fe200000e0000 */
[----:B------:R-:W-:Y:S01]  /*20a50*/  UIADD3 UR4, UP0, UR36, 0x670, URZ ;  /* 0x0000067024047890 */ /* 0x000fe2000ff1e03f */
[----:B------:R-:W-:Y:S01]  /*20a60*/  R2UR UR6, R8 ;  /* 0x00000000080672ca */ /* 0x000fe200000e0000 */
[----:B------:R-:W-:Y:S01]  /*20a70*/  VIADD R6, R6, 0xe400 ;  /* 0x0000e40006067836 */ /* 0x000fe20000000000 */
[----:B------:R-:W-:Y:S01]  /*20a80*/  R2UR UR7, R9 ;  /* 0x00000000090772ca */ /* 0x000fe200000e0000 */
[----:B01----:R-:W-:Y:S01]  /*20a90*/  VIADD R4, R4, 0x2e8b0 ;  /* 0x0002e8b004047836 */ /* 0x003fe20000000000 */
[----:B------:R-:W-:Y:S01]  /*20aa0*/  PLOP3.LUT P1, PT, PT, PT, PT, 0x80, 0x0 ;  /* 0x000000000000781c */ /* 0x000fe20003f2f070 */
[----:B------:R-:W-:-:S12]  /*20ab0*/  UIADD3.X UR5, URZ, UR37, URZ, UP0, !UPT ;  /* 0x000000253f057290 */ /* 0x000fd800087fe43f */
.L_x_6331:
        /* <DEDUP_REMOVED lines=10> */
.L_x_6321:
[----:B------:R-:W-:Y:S05]  /*20b60*/  BSYNC B1 ;  /* 0x0000000000017941 */ /* 0x000fea0003800000 */
.L_x_6320:
[----:B------:R-:W2:Y:S04]  /*20b70*/  LDL.LU R5, [R1+0x18] ;  /* 0x0000180001057983 */ /* 0x000ea80000300800 */
[----:B0-----:R-:W3:Y:S01]  /*20b80*/  LDL.LU R8, [R1+0x20] ;  /* 0x0000200001087983 */ /* 0x001ee20000300800 */
[C---:B------:R-:W-:Y:S01]  /*20b90*/  ISETP.GT.AND P2, PT, R3.reuse, R2, PT ;  /* 0x000000020300720c */ /* 0x040fe20003f44270 */
[----:B------:R-:W-:Y:S01]  /*20ba0*/  VIADD R3, R3, 0xffffffff ;  /* 0xffffffff03037836 */ /* 0x000fe20000000000 */
[----:B--2---:R-:W-:-:S04]  /*20bb0*/  IADD3 R4, R5, 0x1, RZ ;  /* 0x0000000105047810 */ /* 0x004fc80007ffe0ff */
[----:B------:R-:W-:-:S04]  /*20bc0*/  ISETP.NE.AND P1, PT, R4, 0x2, PT ;  /* 0x000000020400780c */ /* 0x000fc80003f25270 */
[----:B------:R-:W-:Y:S02]  /*20bd0*/  SEL R5, RZ, 0x1, P1 ;  /* 0x00000001ff057807 */ /* 0x000fe40000800000 */
[----:B------:R-:W-:Y:S02]  /*20be0*/  SEL R4, R4, RZ, P1 ;  /* 0x000000ff04047207 */ /* 0x000fe40000800000 */
[----:B---3--:R-:W-:-:S05]  /*20bf0*/  LOP3.LUT R8, R8, R5, RZ, 0x3c, !PT ;  /* 0x0000000508087212 */ /* 0x008fca00078e3cff */
[----:B------:R1:W-:Y:S04]  /*20c00*/  STL [R1+0x20], R8 ;  /* 0x0000200801007387 */ /* 0x0003e80000100800 */
[----:B------:R1:W-:Y:S01]  /*20c10*/  STL [R1+0x18], R4 ;  /* 0x0000180401007387 */ /* 0x0003e20000100800 */
[----:B------:R-:W-:Y:S05]  /*20c20*/  @P2 BRA `(.L_x_6332) ;  /* 0xfffffff800842947 */ /* 0x000fea000383ffff */
.L_x_6302:
[----:B------:R-:W-:Y:S05]  /*20c30*/  BSYNC B0 ;  /* 0x0000000000007941 */ /* 0x000fea0003800000 */
.L_x_6301:
        /* <DEDUP_REMOVED lines=22> */
.L_x_6333:
        /* <DEDUP_REMOVED lines=14> */
[----:B------:R-:W-:Y:S02]  /*20e80*/  IMAD.U32 R7, RZ, RZ, UR9 ;  /* 0x00000009ff077e24 */ /* 0x000fe4000f8e00ff */
[----:B------:R-:W-:-:S02]  /*20e90*/  IMAD.U32 R10, RZ, RZ, UR4 ;  /* 0x00000004ff0a7e24 */ /* 0x000fc4000f8e00ff */
[----:B------:R-:W-:Y:S02]  /*20ea0*/  IMAD.MOV.U32 R8, RZ, RZ, 0x70 ;  /* 0x00000070ff087424 */ /* 0x000fe400078e00ff */
[----:B------:R-:W-:Y:S02]  /*20eb0*/  IMAD.MOV.U32 R12, RZ, RZ, 0x1 ;  /* 0x00000001ff0c7424 */ /* 0x000fe400078e00ff */
[----:B------:R-:W-:-:S07]  /*20ec0*/  IMAD.MOV.U32 R13, RZ, RZ, RZ ;  /* 0x000000ffff0d7224 */ /* 0x000fce00078e00ff */
[----:B------:R-:W-:-:S07]  /*20ed0*/  LEPC R20, `(.L_x_6336) ;  /* 0x000000001014794e */ /* 0x000fce0000000000 */
[----:B0-----:R-:W-:Y:S05]  /*20ee0*/  CALL.ABS.NOINC R2 ;  /* 0x0000000002007343 */ /* 0x001fea0003c00000 */
.L_x_6336:
[----:B------:R-:W-:Y:S05]  /*20ef0*/  BSYNC B6 ;  /* 0x0000000000067941 */ /* 0x000fea0003800000 */
.L_x_6335:
[----:B------:R-:W2:Y:S04]  /*20f00*/  LDL R0, [R1+0x4] ;  /* 0x0000040001007983 */ /* 0x000ea80000100800 */
[----:B------:R-:W3:Y:S01]  /*20f10*/  LDL.LU R2, [R1+0x28] ;  /* 0x0000280001027983 */ /* 0x000ee20000300800 */
[----:B------:R-:W-:Y:S01]  /*20f20*/  BSSY B6, `(.L_x_6337) ;  /* 0x0000017000067945 */ /* 0x000fe20003800000 */
[----:B--2---:R-:W-:-:S04]  /*20f30*/  IADD3 R0, R0, 0xe400, RZ ;  /* 0x0000e40000007810 */ /* 0x004fc80007ffe0ff */
[----:B------:R-:W-:Y:S02]  /*20f40*/  LOP3.LUT P0, RZ, R0, 0x3ff, RZ, 0xc0, !PT ;  /* 0x000003ff00ff7812 */ /* 0x000fe4000780c0ff */
[----:B---3--:R-:W-:-:S11]  /*20f50*/  LOP3.LUT R2, R2, 0xfffffffe, RZ, 0xc0, !PT ;  /* 0xfffffffe02027812 */ /* 0x008fd600078ec0ff */
        /* <DEDUP_REMOVED lines=19> */
.L_x_6338:
[----:B------:R-:W-:Y:S05]  /*21090*/  BSYNC B6 ;  /* 0x0000000000067941 */ /* 0x000fea0003800000 */
.L_x_6337:
        /* <DEDUP_REMOVED lines=22> */
.L_x_6340:
[----:B------:R-:W-:Y:S05]  /*21200*/  BSYNC B6 ;  /* 0x0000000000067941 */ /* 0x000fea0003800000 */
.L_x_6339:
        /* <DEDUP_REMOVED lines=20> */
.L_x_6342:
[----:B------:R-:W-:Y:S05]  /*21350*/  BSYNC B6 ;  /* 0x0000000000067941 */ /* 0x000fea0003800000 */
.L_x_6341:
        /* <DEDUP_REMOVED lines=23> */
.L_x_6495:
        /* <DEDUP_REMOVED lines=11> */
.L_x_6498:
[----:B------:R-:W-:Y:S05]  /*21580*/  @!P6 BRA `(.L_x_6344) ;  /* 0x00000004006ce947 */ /* 0x000fea0003800000 */
[----:B0-----:R-:W2:Y:S01]  /*21590*/  LDL R0, [R1+0x68] ;  /* 0x0000680001007983 */ /* 0x001ea20000100800 */
[----:B------:R-:W-:-:S04]  /*215a0*/  ISETP.NE.U32.AND P0, PT, R2, RZ, PT ;  /* 0x000000ff0200720c */ /* 0x000fc80003f05070 */
[----:B------:R-:W-:Y:S01]  /*215b0*/  ISETP.NE.AND.EX P0, PT, R3, RZ, PT, P0 ;  /* 0x000000ff0300720c */ /* 0x000fe20003f05300 */
[----:B--2---:R-:W-:-:S12]  /*215c0*/  VIADD R4, R0, 0xffffffff ;  /* 0xffffffff00047836 */ /* 0x004fd80000000000 */
[----:B------:R-:W-:Y:S05]  /*215d0*/  @!P0 BRA `(.L_x_6346) ;  /* 0x00000000004c8947 */ /* 0x000fea0003800000 */
[----:B------:R-:W0:Y:S01]  /*215e0*/  LDC R8, c[0x0][0x43c] ;  /* 0x00010f00ff087b82 */ /* 0x000e220000000800 */
[----:B------:R-:W-:Y:S01]  /*215f0*/  IMAD.MOV.U32 R0, RZ, RZ, R4 ;  /* 0x000000ffff007224 */ /* 0x000fe200078e0004 */
[----:B------:R-:W-:Y:S01]  /*21600*/  ULDC.64 UR4, c[0x0][0x428] ;  /* 0x00010a0000047ab9 */ /* 0x000fe20000000a00 */
[----:B0-----:R-:W-:-:S13]  /*21610*/  ISETP.NE.AND P0, PT, R8, 0x1, PT ;  /* 0x000000010800780c */ /* 0x001fda0003f05270 */
[----:B------:R-:W0:Y:S02]  /*21620*/  @P0 LDC.64 R6, c[0x0][0x440] ;  /* 0x00011000ff060b82 */ /* 0x000e240000000a00 */
[----:B0-----:R-:W-:-:S05]  /*21630*/  @P0 IMAD.HI.U32 R6, R4, R6, RZ ;  /* 0x0000000604060227 */ /* 0x001fca00078e00ff */
[----:B------:R-:W-:-:S04]  /*21640*/  @P0 SHF.R.U32.HI R0, RZ, R7, R6 ;  /* 0x00000007ff000219 */ /* 0x000fc80000011606 */
[--C-:B------:R-:W-:Y:S01]  /*21650*/  SHF.R.S32.HI R7, RZ, 0x1f, R0.reuse ;  /* 0x0000001fff077819 */ /* 0x100fe20000011400 */
[----:B------:R-:W-:Y:S01]  /*21660*/  IMAD.MOV R5, RZ, RZ, -R0 ;  /* 0x000000ffff057224 */ /* 0x000fe200078e0a00 */
[----:B------:R-:W-:-:S03]  /*21670*/  MOV R6, R0 ;  /* 0x0000000000067202 */ /* 0x000fc60000000f00 */
[----:B------:R-:W-:Y:S02]  /*21680*/  IMAD R4, R8, R5, R4 ;  /* 0x0000000508047224 */ /* 0x000fe400078e0204 */
[----:B------:R-:W-:Y:S02]  /*21690*/  IMAD R5, R10, UR4, RZ ;  /* 0x000000040a057c24 */ /* 0x000fe4000f8e02ff */
[----:B------:R-:W-:-:S04]  /*216a0*/  IMAD.WIDE.U32 R6, R9, UR4, R6 ;  /* 0x0000000409067c25 */ /* 0x000fc8000f8e0006 */
[----:B------:R-:W-:Y:S01]  /*216b0*/  IMAD R0, R9, UR5, R5 ;  /* 0x0000000509007c24 */ /* 0x000fe2000f8e0205 */
[----:B------:R-:W-:-:S03]  /*216c0*/  LEA R2, P0, R6, R2, 0x2 ;  /* 0x0000000206027211 */ /* 0x000fc600078010ff */
[----:B------:R-:W-:-:S05]  /*216d0*/  IMAD.IADD R0, R7, 0x1, R0 ;  /* 0x0000000107007824 */ /* 0x000fca00078e0200 */
[----:B------:R-:W-:-:S05]  /*216e0*/  LEA.HI.X R3, R6, R3, R0, 0x2, P0 ;  /* 0x0000000306037211 */ /* 0x000fca00000f1400 */
[----:B------:R-:W2:Y:S04]  /*216f0*/  LDG.E R0, desc[UR60][R2.64] ;  /* 0x0000003c02007981 */ /* 0x000ea8000c1e1900 */
[----:B--2---:R0:W-:Y:S02]  /*21700*/  STL [R1], R0 ;  /* 0x0000000001007387 */ /* 0x0041e40000100800 */
.L_x_6346:
        /* <DEDUP_REMOVED lines=10> */
.L_x_6499:
        /* <DEDUP_REMOVED lines=8> */
.L_x_6348:
[----:B------:R-:W2:Y:S04]  /*21830*/  LDL R7, [R1+0x4] ;  /* 0x0000040001077983 */ /* 0x000ea80000100800 */
[----:B------:R-:W2:Y:S04]  /*21840*/  LDL R2, [R1+0x14] ;  /* 0x0000140001027983 */ /* 0x000ea80000100800 */
[----:B------:R-:W3:Y:S04]  /*21850*/  LDL R6, [R1+0x30] ;  /* 0x0000300001067983 */ /* 0x000ee80000100800 */
[----:B------:R-:W4:Y:S01]  /*21860*/  LDL R5, [R1] ;  /* 0x0000000001057983 */ /* 0x000f220000100800 */
[----:B------:R-:W-:Y:S01]  /*21870*/  R2UR UR9, R0 ;  /* 0x00000000000972ca */ /* 0x000fe200000e0000 */
[----:B------:R-:W-:Y:S01]  /*21880*/  UIADD3 UR4, UP0, UR36, 0x470, URZ ;  /* 0x0000047024047890 */ /* 0x000fe2000ff1e03f */
[----:B------:R-:W-:Y:S01]  /*21890*/  R2UR UR12, R18 ;  /* 0x00000000120c72ca */ /* 0x000fe200000e0000 */
[----:B------:R-:W-:Y:S01]  /*218a0*/  UMOV UR6, 0x0 ;  /* 0x0000000000067882 */ /* 0x000fe20000000000 */
[----:B------:R-:W-:Y:S01]  /*218b0*/  UMOV UR7, 0x14f00000 ;  /* 0x14f0000000077882 */ /* 0x000fe20000000000 */
[----:B------:R-:W-:Y:S01]  /*218c0*/  UIADD3.X UR5, URZ, UR37, URZ, UP0, !UPT ;  /* 0x000000253f057290 */ /* 0x000fe200087fe43f */
[----:B------:R-:W-:-:S07]  /*218d0*/  UMOV UR10, URZ ;  /* 0x0000003f000a7c82 */ /* 0x000fce0008000000 */
[----:B------:R-:W-:Y:S01]  /*218e0*/  UIADD3 UR9, UR9, 0x2e870, URZ ;  /* 0x0002e87009097890 */ /* 0x000fe2000fffe03f */
[----:B--2---:R-:W-:Y:S02]  /*218f0*/  IMAD R2, R2, 0x7000, R7 ;  /* 0x0000700002027824 */ /* 0x004fe400078e0207 */
[----:B---3--:R-:W-:-:S03]  /*21900*/  IMAD R4, R4, 0xe0, R6 ;  /* 0x000000e004047824 */ /* 0x008fc600078e0206 */
[----:B------:R-:W-:Y:S02]  /*21910*/  R2UR UR8, R2 ;  /* 0x00000000020872ca */ /* 0x000fe400000e0000 */
[----:B----4-:R-:W-:Y:S02]  /*21920*/  R2UR UR13, R5 ;  /* 0x00000000050d72ca */ /* 0x010fe400000e0000 */
[----:B------:R-:W-:-:S09]  /*21930*/  R2UR UR11, R4 ;  /* 0x00000000040b72ca */ /* 0x000fd200000e0000 */
[----:B------:R-:W-:-:S09]  /*21940*/  UIADD3 UR8, UR8, 0xe400, URZ ;  /* 0x0000e40008087890 */ /* 0x000fd2000fffe03f */
[----:B------:R1:W-:Y:S01]  /*21950*/  UTMALDG.4D [UR8], [UR4], desc[UR6] ;  /* 0x00000608040075b4 */ /* 0x0003e20008019000 */
[----:B------:R-:W2:Y:S02]  /*21960*/  SYNCS.PHASECHK.TRANS64.TRYWAIT P0, [R0+URZ+0x2e840], R3 ;  /* 0x02e84003000075a7 */ /* 0x000ea4000800017f */
[----:B-12---:R-:W-:Y:S05]  /*21970*/  @!P0 BRA `(.L_x_6349) ;  /* 0x0000005c009c8947 */ /* 0x006fea0003800000 */
.L_x_6500:
[----:B------:R-:W-:Y:S05]  /*21980*/  @P1 BRA `(.L_x_6350) ;  /* 0x00000000001c1947 */ /* 0x000fea0003800000 */
[----:B------:R-:W2:Y:S01]  /*21990*/  S2R R5, SR_TID.X ;  /* 0x0000000000057919 */ /* 0x000ea20000002100 */
[----:B01----:R-:W-:-:S04]  /*219a0*/  MOV R3, 0x7000 ;  /* 0x0000700000037802 */ /* 0x003fc80000000f00 */
[----:B------:R3:W-:Y:S01]  /*219b0*/  SYNCS.ARRIVE.TRANS64 RZ, [R0+URZ+0x2e830], R3 ;  /* 0x02e8300300ff79a7 */ /* 0x0007e2000800003f */
[----:B--2---:R-:W-:-:S04]  /*219c0*/  LOP3.LUT R5, R5, 0x1f, RZ, 0xc0, !PT ;  /* 0x0000001f05057812 */ /* 0x004fc800078ec0ff */
[----:B------:R-:W-:-:S13]  /*219d0*/  ISETP.NE.AND P0, PT, R5, RZ, PT ;  /* 0x000000ff0500720c */ /* 0x000fda0003f05270 */
[----:B---3--:R-:W-:Y:S05]  /*219e0*/  @!P0 BRA `(.L_x_6350) ;  /* 0x0000000000048947 */ /* 0x008fea0003800000 */
[----:B------:R-:W-:Y:S01]  /*219f0*/  BPT.TRAP 0x1 ;  /* 0x000000040000795c */ /* 0x000fe20000300000 */
.L_x_6350:
[----:B------:R-:W2:Y:S04]  /*21a00*/  LDL R5, [R1] ;  /* 0x0000000001057983 */ /* 0x000ea80000100800 */
[----:B01----:R-:W3:Y:S01]  /*21a10*/  LDL.LU R3, [R1+0x28] ;  /* 0x0000280001037983 */ /* 0x003ee20000300800 */
        /* <DEDUP_REMOVED lines=9> */
[----:B------:R-:W-:-:S04]  /*21ab0*/  UMOV UR10, URZ ;  /* 0x0000003f000a7c82 */ /* 0x000fc80008000000 */
[----:B------:R-:W-:Y:S02]  /*21ac0*/  UIADD3 UR8, UR8, 0x20400, URZ ;  /* 0x0002040008087890 */ /* 0x000fe4000fffe03f */
[----:B------:R-:W-:Y:S01]  /*21ad0*/  UIADD3 UR9, UR9, 0x2e830, URZ ;  /* 0x0002e83009097890 */ /* 0x000fe2000fffe03f */
[----:B--2---:R-:W-:Y:S02]  /*21ae0*/  R2UR UR13, R5 ;  /* 0x00000000050d72ca */ /* 0x004fe400000e0000 */
[----:B---3--:R-:W-:-:S04]  /*21af0*/  LOP3.LUT R3, R3, 0xfffffffe, RZ, 0xc0, !PT ;  /* 0xfffffffe03037812 */ /* 0x008fc800078ec0ff */
[----:B------:R-:W-:-:S07]  /*21b00*/  @P0 LOP3.LUT R3, R3, 0x1, RZ, 0xfc, !PT ;  /* 0x0000000103030812 */ /* 0x000fce00078efcff */
[----:B------:R2:W-:Y:S01]  /*21b10*/  UTMALDG.4D [UR8], [UR4], desc[UR6] ;  /* 0x00000608040075b4 */ /* 0x0005e20008019000 */
[----:B------:R2:W-:Y:S01]  /*21b20*/  STL [R1+0x28], R3 ;  /* 0x0000280301007387 */ /* 0x0005e20000100800 */
[----:B------:R-:W-:Y:S01]  /*21b30*/  NOP ;  /* 0x0000000000007918 */ /* 0x000fe20000000000 */
.L_x_6344:
        /* <DEDUP_REMOVED lines=12> */
[----:B--2---:R-:W-:-:S04]  /*21c00*/  SHF.R.S32.HI R0, RZ, 0x1f, R3 ;  /* 0x0000001fff007819 */ /* 0x004fc80000011403 */
        /* <DEDUP_REMOVED lines=24> */
[----:B-1----:R-:W-:-:S02]  /*21d90*/  IMAD.U32 R10, RZ, RZ, UR8 ;  /* 0x00000008ff0a7e24 */ /* 0x002fc4000f8e00ff */
[----:B------:R-:W-:Y:S02]  /*21da0*/  IMAD.MOV.U32 R8, RZ, RZ, 0x70 ;  /* 0x00000070ff087424 */ /* 0x000fe400078e00ff */
[----:B------:R-:W-:Y:S02]  /*21db0*/  IMAD.MOV.U32 R12, RZ, RZ, 0x1 ;  /* 0x00000001ff0c7424 */ /* 0x000fe400078e00ff */
[----:B------:R-:W-:-:S07]  /*21dc0*/  IMAD.MOV.U32 R13, RZ, RZ, RZ ;  /* 0x000000ffff0d7224 */ /* 0x000fce00078e00ff */
[----:B------:R-:W-:-:S07]  /*21dd0*/  LEPC R20, `(.L_x_6352) ;  /* 0x000000001014794e */ /* 0x000fce0000000000 */
[----:B0-----:R-:W-:Y:S05]  /*21de0*/  CALL.ABS.NOINC R2 ;  /* 0x0000000002007343 */ /* 0x001fea0003c00000 */
.L_x_6352:
[----:B------:R-:W-:Y:S05]  /*21df0*/  BSYNC B6 ;  /* 0x0000000000067941 */ /* 0x000fea0003800000 */
.L_x_6351:
[----:B--2---:R-:W2:Y:S01]  /*21e00*/  LDL.LU R4, [R1+0x54] ;  /* 0x0000540001047983 */ /* 0x004ea20000300800 */
[----:B------:R-:W0:Y:S01]  /*21e10*/  LDC R7, c[0x0][0x448] ;  /* 0x00011200ff077b82 */ /* 0x000e220000000800 */
[----:B------:R-:W-:Y:S01]  /*21e20*/  ULDC.64 UR4, c[0x0][0x2d8] ;  /* 0x0000b60000047ab9 */ /* 0x000fe20000000a00 */
[----:B------:R-:W-:Y:S01]  /*21e30*/  SHF.L.U32 R17, R17, 0x7, RZ ;  /* 0x0000000711117819 */ /* 0x000fe200000006ff */
[----:B------:R-:W2:Y:S01]  /*21e40*/  LDL.LU.64 R2, [R1+0x60] ;  /* 0x0000600001027983 */ /* 0x000ea20000300a00 */
[----:B------:R-:W-:-:S03]  /*21e50*/  ULDC UR6, c[0x0][0x2b8] ;  /* 0x0000ae0000067ab9 */ /* 0x000fc60000000800 */
[----:B------:R-:W3:Y:S04]  /*21e60*/  LDL.LU R0, [R1+0x58] ;  /* 0x0000580001007983 */ /* 0x000ee80000300800 */
[----:B------:R-:W4:Y:S04]  /*21e70*/  LDL.LU R6, [R1+0x78] ;  /* 0x0000780001067983 */ /* 0x000f280000300800 */
[----:B------:R-:W4:Y:S04]  /*21e80*/  LDL.LU R5, [R1+0x50] ;  /* 0x0000500001057983 */ /* 0x000f280000300800 */
[----:B-1----:R1:W5:Y:S01]  /*21e90*/  LDL R9, [R1+0x6c] ;  /* 0x00006c0001097983 */ /* 0x0023620000100800 */
[----:B0-----:R-:W-:Y:S01]  /*21ea0*/  ISETP.NE.AND P0, PT, R7, 0x1, PT ;  /* 0x000000010700780c */ /* 0x001fe20003f05270 */
[----:B------:R-:W0:Y:S02]  /*21eb0*/  S2R R8, SR_TID.X ;  /* 0x0000000000087919 */ /* 0x000e240000002100 */
[----:B0-----:R-:W-:-:S04]  /*21ec0*/  SHF.L.U32 R10, R8, 0x4, RZ ;  /* 0x00000004080a7819 */ /* 0x001fc800000006ff */
[----:B------:R-:W-:Y:S02]  /*21ed0*/  LOP3.LUT R10, R10, 0x70, RZ, 0xc0, !PT ;  /* 0x000000700a0a7812 */ /* 0x000fe400078ec0ff */
[----:B------:R-:W-:-:S04]  /*21ee0*/  LOP3.LUT R8, R8, 0x7f, RZ, 0xc0, !PT ;  /* 0x0000007f08087812 */ /* 0x000fc800078ec0ff */
[----:B------:R-:W-:Y:S02]  /*21ef0*/  SHF.R.U32.HI R8, RZ, 0x3, R8 ;  /* 0x00000003ff087819 */ /* 0x000fe40000011608 */
        /* <DEDUP_REMOVED lines=9> */
[----:B------:R-:W2:Y:S03]  /*21f90*/  @P0 LDC R6, c[0x0][0x450] ;  /* 0x00011400ff060b82 */ /* 0x000ea60000000800 */
        /* <DEDUP_REMOVED lines=11> */
[----:B--2---:R-:W-:-:S05]  /*22050*/  @P0 SHF.R.U32.HI R0, RZ, R6, R5 ;  /* 0x00000006ff000219 */ /* 0x004fca0000011605 */
        /* <DEDUP_REMOVED lines=14> */
[----:B------:R-:W-:Y:S01]  /*22140*/  UMOV UR4, 0xffffffff ;  /* 0xffffffff00047882 */ /* 0x000fe20000000000 */
[----:B------:R-:W-:Y:S02]  /*22150*/  ISETP.GE.AND P0, PT, R10, UR6, PT ;  /* 0x000000060a007c0c */ /* 0x000fe4000bf06270 */
[----:B------:R-:W-:Y:S01]  /*22160*/  IADD3.X R3, R3, UR5, R0, P1, !PT ;  /* 0x0000000503037c10 */ /* 0x000fe20008ffe400 */
[----:B-1----:R-:W-:Y:S10]  /*22170*/  BRA.DIV UR4, `(.L_x_6353) ;  /* 0x0000005604b07947 */ /* 0x002ff4000b800000 */
[----:B------:R-:W2:Y:S01]  /*22180*/  LDL.LU R6, [R1+0x70] ;  /* 0x0000700001067983 */ /* 0x000ea20000300800 */
[----:B------:R-:W-:-:S04]  /*22190*/  IMAD.IADD R0, R8, 0x1, R17 ;  /* 0x0000000108007824 */ /* 0x000fc800078e0211 */
[----:B------:R-:W-:Y:S02]  /*221a0*/  VIADD R5, R0, 0x10 ;  /* 0x0000001000057836 */ /* 0x000fe40000000000 */
[----:B--2---:R-:W-:Y:S02]  /*221b0*/  IMAD R2, R6, R7, RZ ;  /* 0x0000000706027224 */ /* 0x004fe400078e02ff */
[----:B------:R-:W0:Y:S03]  /*221c0*/  SHFL.IDX PT, R7, R4, RZ, 0x181f ;  /* 0x00181fff04077589 */ /* 0x000e2600000e0000 */
[----:B------:R-:W-:Y:S01]  /*221d0*/  ISETP.GE.AND P1, PT, R0, R2, PT ;  /* 0x000000020000720c */ /* 0x000fe20003f26270 */
[----:B------:R-:W1:-:S12]  /*221e0*/  SHFL.IDX PT, R6, R3, RZ, 0x181f ;  /* 0x00181fff03067589 */ /* 0x000e5800000e0000 */
        /* <DEDUP_REMOVED lines=15> */
[----:B------:R0:W-:Y:S02]  /*222e0*/  @!P1 LDGSTS.E.BYPASS.LTC128B.128 [R9+0x1cc00], desc[UR60][R6.64], !P0 ;  /* 0x1cc0000006099fae */ /* 0x0001e4000c101d7c */
[----:B------:R-:W-:Y:S02]  /*222f0*/  ISETP.GE.AND P1, PT, R5, R2, PT ;  /* 0x000000020500720c */ /* 0x000fe40003f26270 */
[----:B------:R-:W1:Y:S04]  /*22300*/  SHFL.IDX PT, R5, R4, 0x2, 0x181f ;  /* 0x00581f0004057f89 */ /* 0x000e6800000e0000 */
[----:B0-----:R-:W0:Y:S07]  /*22310*/  SHFL.IDX PT, R6, R3, 0x2, 0x181f ;  /* 0x00581f0003067f89 */ /* 0x001e2e00000e0000 */
        /* <DEDUP_REMOVED lines=40> */
[----:B------:R0:W1:Y:S04]  /*225a0*/  SHFL.IDX PT, R5, R3, 0x7, 0x181f ;  /* 0x00f81f0003057f89 */ /* 0x00006800000e0000 */
[----:B------:R0:W-:Y:S04]  /*225b0*/  @!P1 LDGSTS.E.BYPASS.LTC128B.128 [R9+0x1f400], desc[UR60][R6.64], !P0 ;  /* 0x1f40000006099fae */ /* 0x0001e8000c101d7c */
[----:B------:R0:W2:Y:S02]  /*225c0*/  SHFL.IDX PT, R3, R4, 0x7, 0x181f ;  /* 0x00f81f0004037f89 */ /* 0x0000a400000e0000 */
.L_x_6517:
[----:B------:R3:W5:Y:S01]  /*225d0*/  LDL R8, [R1+0x4] ;  /* 0x0000040001087983 */ /* 0x0007620000100800 */
[----:B------:R-:W-:-:S05]  /*225e0*/  VIADD R0, R0, 0x70 ;  /* 0x0000007000007836 */ /* 0x000fca0000000000 */
[----:B------:R-:W-:-:S13]  /*225f0*/  ISETP.GE.AND P1, PT, R0, R2, PT ;  /* 0x000000020000720c */ /* 0x000fda0003f26270 */
[----:B--2---:R-:W-:-:S04]  /*22600*/  @!P1 IADD3 R2, P2, R10, R3, RZ ;  /* 0x000000030a029210 */ /* 0x004fc80007f5e0ff */
[----:B01----:R-:W-:-:S05]  /*22610*/  @!P1 IADD3.X R3, RZ, R5, RZ, P2, !PT ;  /* 0x00000005ff039210 */ /* 0x003fca00017fe4ff */
[----:B------:R-:W-:Y:S01]  /*22620*/  @!PT LDS RZ, [RZ] ;  /* 0x00000000fffff984 */ /* 0x000fe20000000800 */
[----:B------:R-:W-:Y:S01]  /*22630*/  @!PT LDS RZ, [RZ] ;  /* 0x00000000fffff984 */ /* 0x000fe20000000800 */
[----:B------:R-:W-:Y:S01]  /*22640*/  @!PT LDS RZ, [RZ] ;  /* 0x00000000fffff984 */ /* 0x000fe20000000800 */
[----:B------:R3:W-:Y:S01]  /*22650*/  @!P1 LDGSTS.E.BYPASS.LTC128B.128 [R9+0x1fc00], desc[UR60][R2.64], !P0 ;  /* 0x1fc0000002099fae */ /* 0x0007e2000c101d7c */
[----:B------:R-:W-:Y:S01]  /*22660*/  PLOP3.LUT P0, PT, PT, PT, PT, 0x80, 0x0 ;  /* 0x000000000000781c */ /* 0x000fe20003f0f070 */
[----:B------:R-:W-:-:S12]  /*22670*/  NOP ;  /* 0x0000000000007918 */ /* 0x000fd80000000000 */
.L_x_6354:
[----:B---3--:R-:W2:Y:S01]  /*22680*/  LDL R2, [R1+0x4] ;  /* 0x0000040001027983 */ /* 0x008ea20000100800 */
[----:B------:R-:W-:Y:S02]  /*22690*/  PLOP3.LUT P1, PT, P1, P0, PT, 0xa2, 0x0 ;  /* 0x000000000000781c */ /* 0x000fe40000f21472 */
[----:B--2---:R-:W-:-:S08]  /*226a0*/  @P0 R2UR P1, UR4, R2 ;  /* 0x00000000020402ca */ /* 0x004fd00000020000 */
[----:B------:R-:W-:-:S05]  /*226b0*/  @P0 PLOP3.LUT P0, PT, P1, PT, PT, 0x80, 0x0 ;  /* 0x000000000000081c */ /* 0x000fca0000f0f070 */
[----:B------:R-:W-:Y:S01]  /*226c0*/  @!P1 SYNCS.ARRIVE.TRANS64.RED.A0T1 RZ, [UR4+0x2e800], RZ ;  /* 0x02e800ffffff99a7 */ /* 0x000fe20008200404 */
[----:B------:R-:W-:Y:S07]  /*226d0*/  @!P1 ARRIVES.LDGSTSBAR.64.TRANSCNT [UR4+0x2e800] ;  /* 0x02e80000ff0099b0 */ /* 0x000fee0008000a84 */
[----:B------:R-:W-:Y:S05]  /*226e0*/  @P0 BRA.U.ANY `(.L_x_6354) ;  /* 0xfffffffd00e40947 */ /* 0x000fea000393ffff */
[----:B------:R-:W2:Y:S02]  /*226f0*/  LDL.LU R3, [R1+0x7c] ;  /* 0x00007c0001037983 */ /* 0x000ea40000300800 */
        /* <DEDUP_REMOVED lines=11> */
.L_x_6518:
[----:B------:R-:W-:Y:S05]  /*227b0*/  BSYNC B0 ;  /* 0x0000000000007941 */ /* 0x000fea0003800000 */
.L_x_6355:
[----:B0-----:R-:W2:Y:S02]  /*227c0*/  LDL.LU R2, [R1+0x5c] ;  /* 0x00005c0001027983 */ /* 0x001ea40000300800 */
[----:B--2---:R-:W-:-:S13]  /*227d0*/  ISETP.GE.AND P0, PT, R2, 0xe1, PT ;  /* 0x000000e10200780c */ /* 0x004fda0003f06270 */
[----:B------:R-:W-:Y:S05]  /*227e0*/  @!P0 BRA `(.L_x_6357) ;  /* 0x0000001400008947 */ /* 0x000fea0003800000 */
[----:B------:R-:W2:Y:S04]  /*227f0*/  LDL.LU R2, [R1+0x68] ;  /* 0x0000680001027983 */ /* 0x000ea80000300800 */
[----:B------:R0:W5:Y:S04]  /*22800*/  LDL.LU R0, [R1+0x14] ;  /* 0x0000140001007983 */ /* 0x0001680000300800 */
[----:B-----5:R0:W5:Y:S02]  /*22810*/  LDL.LU R8, [R1+0x1c] ;  /* 0x00001c0001087983 */ /* 0x0201640000300800 */
[----:B0-2---:R-:W-:-:S07]  /*22820*/  VIADD R2, R2, 0xfffffffe ;  /* 0xfffffffe02027836 */ /* 0x005fce0000000000 */
.L_x_6377:
[----:B------:R-:W2:Y:S01]  /*22830*/  LDL R3, [R1+0x28] ;  /* 0x0000280001037983 */ /* 0x000ea20000100800 */
[----:B-----5:R-:W-:Y:S01]  /*22840*/  IADD3 R4, R0, 0x1, RZ ;  /* 0x0000000100047810 */ /* 0x020fe20007ffe0ff */
[----:B------:R-:W-:Y:S05]  /*22850*/  YIELD ;  /* 0x0000000000007946 */ /* 0x000fea0003800000 */
[C---:B------:R-:W-:Y:S01]  /*22860*/  ISETP.NE.AND P0, PT, R4.reuse, 0x2, PT ;  /* 0x000000020400780c */ /* 0x040fe20003f05270 */
[----:B------:R-:W-:Y:S03]  /*22870*/  BSSY B0, `(.L_x_6358) ;  /* 0x0000071000007945 */ /* 0x000fe60003800000 */
[----:B------:R-:W-:-:S02]  /*22880*/  SEL R10, R4, RZ, P0 ;  /* 0x000000ff040a7207 */ /* 0x000fc40000000000 */
[----:B--2---:R-:W-:Y:S02]  /*22890*/  LOP3.LUT P1, RZ, R3, 0x1, RZ, 0xc0, !PT ;  /* 0x0000000103ff7812 */ /* 0x004fe4000782c0ff */
        /* <DEDUP_REMOVED lines=24> */
[----:B------:R-:W-:-:S05]  /*22a20*/  IMAD.WIDE.U32 R4, R7, UR6, R4 ;  /* 0x0000000607047c25 */ /* 0x000fca000f8e0004 */
[----:B------:R-:W-:Y:S02]  /*22a30*/  IADD3 R5, R6, R5, RZ ;  /* 0x0000000506057210 */ /* 0x000fe40007ffe0ff */
[----:B------:R-:W-:-:S04]  /*22a40*/  LEA R6, P0, R4, UR4, 0x2 ;  /* 0x0000000404067c11 */ /* 0x000fc8000f8010ff */
[----:B------:R-:W-:-:S05]  /*22a50*/  LEA.HI.X R7, R4, UR5, R5, 0x2, P0 ;  /* 0x0000000504077c11 */ /* 0x000fca00080f1405 */
[----:B------:R-:W2:Y:S04]  /*22a60*/  LDG.E R4, desc[UR60][R6.64] ;  /* 0x0000003c06047981 */ /* 0x000ea8000c1e1900 */
[----:B--2---:R1:W-:Y:S02]  /*22a70*/  STL [R1], R4 ;  /* 0x0000000401007387 */ /* 0x0043e40000100800 */
.L_x_6360:
[----:B------:R-:W2:Y:S01]  /*22a80*/  LDL R5, [R1+0x4] ;  /* 0x0000040001057983 */ /* 0x000ea20000100800 */
[----:B-1----:R-:W1:Y:S01]  /*22a90*/  S2R R4, SR_TID.X ;  /* 0x0000000000047919 */ /* 0x002e620000002100 */
[----:B------:R-:W-:Y:S01]  /*22aa0*/  BSSY B1, `(.L_x_6361) ;  /* 0x0000007000017945 */ /* 0x000fe20003800000 */
[----:B-1----:R-:W-:-:S04]  /*22ab0*/  LOP3.LUT R4, R4, 0x7f, RZ, 0xc0, !PT ;  /* 0x0000007f04047812 */ /* 0x002fc800078ec0ff */
[----:B------:R-:W-:Y:S01]  /*22ac0*/  ISETP.NE.AND P1, PT, R4, RZ, PT ;  /* 0x000000ff0400720c */ /* 0x000fe20003f25270 */
[----:B--2---:R-:W-:Y:S01]  /*22ad0*/  IMAD R6, R10, 0x8, R5 ;  /* 0x000000080a067824 */ /* 0x004fe200078e0205 */
[----:B------:R-:W-:-:S04]  /*22ae0*/  SHF.L.U32 R5, R9, 0x1f, RZ ;  /* 0x0000001f09057819 */ /* 0x000fc800000006ff */
[----:B------:R-:W1:Y:S02]  /*22af0*/  SYNCS.PHASECHK.TRANS64.TRYWAIT P0, [R6+URZ+0x2e880], R5 ;  /* 0x02e88005060075a7 */ /* 0x000e64000800017f */
[----:B-1----:R-:W-:Y:S05]  /*22b00*/  @!P0 BRA `(.L_x_6362) ;  /* 0x0000005400f48947 */ /* 0x002fea0003800000 */
.L_x_6519:
[----:B------:R-:W-:Y:S05]  /*22b10*/  BSYNC B1 ;  /* 0x0000000000017941 */ /* 0x000fea0003800000 */
.L_x_6361:
        /* <DEDUP_REMOVED lines=9> */
.L_x_6364:
[----:B------:R-:W-:Y:S05]  /*22bb0*/  BSYNC B1 ;  /* 0x0000000000017941 */ /* 0x000fea0003800000 */
.L_x_6363:
[----:B0-----:R-:W2:Y:S04]  /*22bc0*/  LDL R9, [R1+0x4] ;  /* 0x0000040001097983 */ /* 0x001ea80000100800 */
[----:B------:R-:W2:Y:S04]  /*22bd0*/  LDL R4, [R1+0x14] ;  /* 0x0000140001047983 */ /* 0x000ea80000100800 */
        /* <DEDUP_REMOVED lines=9> */
[----:B---3--:R-:W-:Y:S01]  /*22c70*/  IMAD R3, R3, 0xe0, R7 ;  /* 0x000000e003037824 */ /* 0x008fe200078e0207 */
[----:B------:R-:W-:Y:S01]  /*22c80*/  IADD3 R7, R6, 0x2e870, RZ ;  /* 0x0002e87006077810 */ /* 0x000fe20007ffe0ff */
[----:B------:R-:W-:-:S09]  /*22c90*/  VIADD R9, R4, 0xe400 ;  /* 0x0000e40004097836 */ /* 0x000fd20000000000 */
.L_x_6365:
        /* <DEDUP_REMOVED lines=10> */
[----:B0-----:R-:W-:Y:S05]  /*22d40*/  @P0 BRA.U.ANY `(.L_x_6365) ;  /* 0xfffffffd00d40947 */ /* 0x001fea000393ffff */
[----:B------:R-:W0:Y:S01]  /*22d50*/  SYNCS.PHASECHK.TRANS64.TRYWAIT P0, [R6+URZ+0x2e840], R5 ;  /* 0x02e84005060075a7 */ /* 0x000e22000800017f */
[----:B------:R-:W-:Y:S04]  /*22d60*/  BSSY B1, `(.L_x_6366) ;  /* 0x0000002000017945 */ /* 0x000fe80003800000 */
[----:B0-----:R-:W-:Y:S05]  /*22d70*/  @!P0 BRA `(.L_x_6367) ;  /* 0x00000054006c8947 */ /* 0x001fea0003800000 */
.L_x_6520:
[----:B------:R-:W-:Y:S05]  /*22d80*/  BSYNC B1 ;  /* 0x0000000000017941 */ /* 0x000fea0003800000 */
.L_x_6366:
[----:B------:R-:W-:Y:S01]  /*22d90*/  BSSY B1, `(.L_x_6368) ;  /* 0x000000b000017945 */ /* 0x000fe20003800000 */
[----:B------:R-:W-:Y:S02]  /*22da0*/  IMAD.MOV.U32 R12, RZ, RZ, 0x0 ;  /* 0x00000000ff0c7424 */ /* 0x000fe400078e00ff */
[----:B------:R-:W-:Y:S01]  /*22db0*/  IMAD.MOV.U32 R13, RZ, RZ, 0x14f00000 ;  /* 0x14f00000ff0d7424 */ /* 0x000fe200078e00ff */
[----:B------:R-:W-:Y:S06]  /*22dc0*/  @P1 BRA `(.L_x_6369) ;  /* 0x00000000001c1947 */ /* 0x000fec0003800000 */
[----:B------:R-:W2:Y:S01]  /*22dd0*/  S2R R7, SR_TID.X ;  /* 0x0000000000077919 */ /* 0x000ea20000002100 */
[----:B01----:R-:W-:-:S04]  /*22de0*/  MOV R5, 0x7000 ;  /* 0x0000700000057802 */ /* 0x003fc80000000f00 */
[----:B------:R3:W-:Y:S01]  /*22df0*/  SYNCS.ARRIVE.TRANS64 RZ, [R6+URZ+0x2e830], R5 ;  /* 0x02e8300506ff79a7 */ /* 0x0007e2000800003f */
[----:B--2---:R-:W-:-:S04]  /*22e00*/  LOP3.LUT R7, R7, 0x1f, RZ, 0xc0, !PT ;  /* 0x0000001f07077812 */ /* 0x004fc800078ec0ff */
[----:B------:R-:W-:-:S13]  /*22e10*/  ISETP.NE.AND P0, PT, R7, RZ, PT ;  /* 0x000000ff0700720c */ /* 0x000fda0003f05270 */
[----:B---3--:R-:W-:Y:S05]  /*22e20*/  @!P0 BRA `(.L_x_6369) ;  /* 0x0000000000048947 */ /* 0x008fea0003800000 */
[----:B------:R-:W-:Y:S01]  /*22e30*/  BPT.TRAP 0x1 ;  /* 0x000000040000795c */ /* 0x000fe20000300000 */
.L_x_6369:
[----:B------:R-:W-:Y:S05]  /*22e40*/  BSYNC B1 ;  /* 0x0000000000017941 */ /* 0x000fea0003800000 */
.L_x_6368:
        /* <DEDUP_REMOVED lines=8> */
.L_x_6370:
        /* <DEDUP_REMOVED lines=11> */
.L_x_6359:
[----:B------:R-:W-:Y:S05]  /*22f80*/  BSYNC B0 ;  /* 0x0000000000007941 */ /* 0x000fea0003800000 */
.L_x_6358:
[----:B------:R-:W-:-:S06]  /*22f90*/  UISETP.NE.AND UP0, UPT, UR38, 0x3, UPT ;  /* 0x000000032600788c */ /* 0x000fcc000bf05270 */
[----:B------:R-:W-:-:S13]  /*22fa0*/  PLOP3.LUT P0, PT, PT, PT, UP0, 0x80, 0x0 ;  /* 0x000000000000781c */ /* 0x000fda0003f0f008 */
[----:B------:R-:W-:Y:S05]  /*22fb0*/  @!P0 BRA `(.L_x_6371) ;  /* 0x0000000000048947 */ /* 0x000fea0003800000 */
[----:B------:R-:W-:Y:S01]  /*22fc0*/  BPT.TRAP 0x1 ;  /* 0x000000040000795c */ /* 0x000fe20000300000 */
.L_x_6371:
[----:B------:R-:W2:Y:S01]  /*22fd0*/  LDL R5, [R1+0x4] ;  /* 0x0000040001057983 */ /* 0x000ea20000100800 */
[----:B------:R-:W-:Y:S01]  /*22fe0*/  IMAD.U32 R3, RZ, RZ, UR39 ;  /* 0x00000027ff037e24 */ /* 0x000fe2000f8e00ff */
[----:B------:R-:W-:Y:S01]  /*22ff0*/  LOP3.LUT R4, R8, 0x1, RZ, 0x3c, !PT ;  /* 0x0000000108047812 */ /* 0x000fe200078e3cff */
[----:B------:R-:W-:Y:S03]  /*23000*/  BSSY B0, `(.L_x_6372) ;  /* 0x0000006000007945 */ /* 0x000fe60003800000 */
[----:B------:R-:W-:Y:S02]  /*23010*/  ISETP.NE.AND P1, PT, R3, 0x3, PT ;  /* 0x000000030300780c */ /* 0x000fe40003f25270 */
[----:B------:R-:W-:Y:S02]  /*23020*/  SHF.L.U32 R4, R4, 0x1f, RZ ;  /* 0x0000001f04047819 */ /* 0x000fe400000006ff */
[----:B--2---:R-:W-:-:S04]  /*23030*/  LEA R3, R0, R5, 0x3 ;  /* 0x0000000500037211 */ /* 0x004fc800078e18ff */
[----:B------:R-:W1:Y:S02]  /*23040*/  SYNCS.PHASECHK.TRANS64.TRYWAIT P0, [R3+URZ+0x2e870], R4 ;  /* 0x02e87004030075a7 */ /* 0x000e64000800017f */
[----:B-1----:R-:W-:Y:S05]  /*23050*/  @!P0 BRA `(.L_x_6373) ;  /* 0x0000005000c88947 */ /* 0x002fea0003800000 */
.L_x_6521:
[----:B------:R-:W-:Y:S05]  /*23060*/  BSYNC B0 ;  /* 0x0000000000007941 */ /* 0x000fea0003800000 */
.L_x_6372:
[----:B------:R-:W-:Y:S05]  /*23070*/  @!P1 BRA `(.L_x_6374) ;  /* 0x0000000000049947 */ /* 0x000fea0003800000 */
[----:B------:R-:W-:Y:S01]  /*23080*/  BPT.TRAP 0x1 ;  /* 0x000000040000795c */ /* 0x000fe20000300000 */
.L_x_6374:
[----:B-1----:R-:W-:Y:S01]  /*23090*/  SHF.L.U32 R4, R8, 0x1f, RZ ;  /* 0x0000001f08047819 */ /* 0x002fe200000006ff */
[----:B------:R-:W-:-:S03]  /*230a0*/  IMAD R0, R0, 0x7000, RZ ;  /* 0x0000700000007824 */ /* 0x000fc600078e02ff */
[----:B------:R-:W1:Y:S02]  /*230b0*/  SYNCS.PHASECHK.TRANS64.TRYWAIT P0, [R3+URZ+0x2e860], R4 ;  /* 0x02e86004030075a7 */ /* 0x000e64000800017f */
[----:B-1----:R-:W-:Y:S05]  /*230c0*/  @!P0 BRA `(.L_x_6375) ;  /* 0x0000005000c08947 */ /* 0x002fea0003800000 */
.L_x_6522:
[----:B------:R-:W2:Y:S04]  /*230d0*/  LDL R12, [R1+0x34] ;  /* 0x00003400010c7983 */ /* 0x000ea80000100800 */
[----:B------:R-:W3:Y:S04]  /*230e0*/  LDL R13, [R1+0x8] ;  /* 0x00000800010d7983 */ /* 0x000ee80000100800 */
[----:B------:R4:W-:Y:S04]  /*230f0*/  STL [R1+0xd0], R16 ;  /* 0x0000d01001007387 */ /* 0x0009e80000100800 */
[----:B----4-:R-:W4:Y:S04]  /*23100*/  LDL R16, [R1+0x10] ;  /* 0x0000100001107983 */ /* 0x010f280000100800 */
[----:B------:R1:W-:Y:S04]  /*23110*/  STL [R1+0xcc], R3 ;  /* 0x0000cc0301007387 */ /* 0x0003e80000100800 */
[----:B-1----:R-:W2:Y:S04]  /*23120*/  LDL R3, [R1+0x4] ;  /* 0x0000040001037983 */ /* 0x002ea80000100800 */
[----:B------:R1:W-:Y:S04]  /*23130*/  STL [R1+0xc8], R2 ;  /* 0x0000c80201007387 */ /* 0x0003e80000100800 */
[----:B-1----:R-:W3:Y:S01]  /*23140*/  LDL R2, [R1+0xc] ;  /* 0x00000c0001027983 */ /* 0x002ee20000100800 */
[----:B------:R-:W-:Y:S05]  /*23150*/  WARPSYNC.ALL ;  /* 0x0000000000007948 */ /* 0x000fea0003800000 */
[----:B----4-:R-:W-:-:S05]  /*23160*/  LOP3.LUT R4, R0, R16, RZ, 0xfc, !PT ;  /* 0x0000001000047212 */ /* 0x010fca00078efcff */
[C---:B--2---:R-:W-:Y:S01]  /*23170*/  IMAD.IADD R4, R3.reuse, 0x1, R4 ;  /* 0x0000000103047824 */ /* 0x044fe200078e0204 */
[----:B------:R-:W-:-:S05]  /*23180*/  IADD3 R17, R3, R12, R0 ;  /* 0x0000000c03117210 */ /* 0x000fca0007ffe000 */
[----:B------:R-:W1:Y:S01]  /*23190*/  LDSM.16.MT88.4 R4, [R4+0xe400] ;  /* 0x00e400000404783b */ /* 0x000e620000004200 */
[----:B---3--:R-:W-:-:S05]  /*231a0*/  LOP3.LUT R12, R0, R2, RZ, 0xfc, !PT ;  /* 0x00000002000c7212 */ /* 0x008fca00078efcff */
[----:B------:R-:W-:Y:S01]  /*231b0*/  IMAD.IADD R12, R13, 0x1, R12 ;  /* 0x000000010d0c7824 */ /* 0x000fe200078e020c */
[C-C-:B-1----:R-:W-:Y:S02]  /*231c0*/  PRMT R8, R4.reuse, 0x6420, R5.reuse ;  /* 0x0000642004087816 */ /* 0x142fe40000000005 */
[----:B0-----:R-:W-:Y:S02]  /*231d0*/  PRMT R9, R4, 0x7531, R5 ;  /* 0x0000753104097816 */ /* 0x001fe40000000005 */
[C-C-:B------:R-:W-:Y:S02]  /*231e0*/  PRMT R10, R6.reuse, 0x6420, R7.reuse ;  /* 0x00006420060a7816 */ /* 0x140fe40000000007 */
[----:B------:R-:W-:Y:S02]  /*231f0*/  PRMT R11, R6, 0x7531, R7 ;  /* 0x00007531060b7816 */ /* 0x000fe40000000007 */
[----:B------:R-:W0:Y:S04]  /*23200*/  LDSM.16.MT88.4 R4, [R17+0xe400] ;  /* 0x00e400001104783b */ /* 0x000e280000004200 */
[----:B------:R0:W-:Y:S02]  /*23210*/  STSM.16.M88.4 [R12], R8 ;  /* 0x000000080c007844 */ /* 0x0001e40000000200 */
[----:B0-----:R-:W-:-:S02]  /*23220*/  PRMT R8, R4, 0x6420, R5 ;  /* 0x0000642004087816 */ /* 0x001fc40000000005 */
[----:B------:R-:W-:Y:S02]  /*23230*/  PRMT R9, R4, 0x7531, R5 ;  /* 0x0000753104097816 */ /* 0x000fe40000000005 */
[----:B------:R-:W-:Y:S02]  /*23240*/  LOP3.LUT R4, R0, 0x800, R2, 0xfe, !PT ;  /* 0x0000080000047812 */ /* 0x000fe400078efe02 */
[C-C-:B------:R-:W-:Y:S02]  /*23250*/  PRMT R10, R6.reuse, 0x6420, R7.reuse ;  /* 0x00006420060a7816 */ /* 0x140fe40000000007 */
[----:B------:R-:W-:Y:S01]  /*23260*/  PRMT R11, R6, 0x7531, R7 ;  /* 0x00007531060b7816 */ /* 0x000fe20000000007 */
[----:B------:R-:W-:-:S05]  /*23270*/  IMAD.IADD R4, R13, 0x1, R4 ;  /* 0x000000010d047824 */ /* 0x000fca00078e0204 */
[----:B------:R0:W-:Y:S02]  /*23280*/  STSM.16.M88.4 [R4], R8 ;  /* 0x0000000804007844 */ /* 0x0001e40000000200 */
[----:B0-----:R-:W-:Y:S01]  /*23290*/  VIADD R8, R0, 0x1000 ;  /* 0x0000100000087836 */ /* 0x001fe20000000000 */
[----:B------:R-:W-:-:S04]  /*232a0*/  MOV R11, R13 ;  /* 0x0000000d000b7202 */ /* 0x000fc80000000f00 */
        /* <DEDUP_REMOVED lines=8> */
[----:B------:R-:W-:Y:S02]  /*23330*/  PRMT R15, R6, 0x7531, R7 ;  /* 0x00007531060f7816 */ /* 0x000fe40000000007 */
[----:B------:R-:W0:Y:S04]  /*23340*/  LDSM.16.MT88.4 R4, [R17+0xf400] ;  /* 0x00f400001104783b */ /* 0x000e280000004200 */
[----:B------:R1:W-:Y:S04]  /*23350*/  STSM.16.M88.4 [R8], R12 ;  /* 0x0000000c08007844 */ /* 0x0003e80000000200 */
[----:B-1----:R-:W2:Y:S01]  /*23360*/  LDL R14, [R1+0x4c] ;  /* 0x00004c00010e7983 */ /* 0x002ea20000100800 */
[----:B------:R-:W-:-:S02]  /*23370*/  MOV R15, R11 ;  /* 0x0000000b000f7202 */ /* 0x000fc40000000f00 */
[C-C-:B0-----:R-:W-:Y:S02]  /*23380*/  PRMT R8, R4.reuse, 0x6420, R5.reuse ;  /* 0x0000642004087816 */ /* 0x141fe40000000005 */
[----:B------:R-:W-:Y:S02]  /*23390*/  PRMT R9, R4, 0x7531, R5 ;  /* 0x0000753104097816 */ /* 0x000fe40000000005 */
[C-C-:B------:R-:W-:Y:S02]  /*233a0*/  PRMT R10, R6.reuse, 0x6420, R7.reuse ;  /* 0x00006420060a7816 */ /* 0x140fe40000000007 */
[----:B------:R-:W-:Y:S02]  /*233b0*/  PRMT R11, R6, 0x7531, R7 ;  /* 0x00007531060b7816 */ /* 0x000fe40000000007 */
[----:B--2---:R-:W-:-:S05]  /*233c0*/  IADD3 R4, R15, R14, R0 ;  /* 0x0000000e0f047210 */ /* 0x004fca0007ffe000 */
[----:B------:R0:W-:Y:S02]  /*233d0*/  STSM.16.M88.4 [R4], R8 ;  /* 0x0000000804007844 */ /* 0x0001e40000000200 */
[----:B0-----:R-:W-:Y:S02]  /*233e0*/  VIADD R8, R0, 0x2000 ;  /* 0x0000200000087836 */ /* 0x001fe40000000000 */
[----:B------:R-:W-:-:S03]  /*233f0*/  IMAD.MOV.U32 R11, RZ, RZ, R15 ;  /* 0x000000ffff0b7224 */ /* 0x000fc600078e000f */
[C---:B------:R-:W-:Y:S02]  /*23400*/  LOP3.LUT R4, R8.reuse, R16, RZ, 0xfc, !PT ;  /* 0x0000001008047212 */ /* 0x040fe400078efcff */
[----:B------:R-:W-:-:S03]  /*23410*/  LOP3.LUT R8, R8, R2, RZ, 0xfc, !PT ;  /* 0x0000000208087212 */ /* 0x000fc600078efcff */
[----:B------:R-:W-:Y:S01]  /*23420*/  IMAD.IADD R4, R3, 0x1, R4 ;  /* 0x0000000103047824 */ /* 0x000fe200078e0204 */
[----:B------:R-:W-:-:S05]  /*23430*/  IADD3 R8, R11, R8, RZ ;  /* 0x000000080b087210 */ /* 0x000fca0007ffe0ff */
        /* <DEDUP_REMOVED lines=8> */
[----:B------:R-:W-:Y:S01]  /*234c0*/  IMAD.MOV.U32 R15, RZ, RZ, R11 ;  /* 0x000000ffff0f7224 */ /* 0x000fe200078e000b */
[----:B0-----:R-:W-:-:S02]  /*234d0*/  PRMT R8, R4, 0x6420, R5 ;  /* 0x0000642004087816 */ /* 0x001fc40000000005 */
        /* <DEDUP_REMOVED lines=26> */
[----:B0-----:R-:W-:Y:S01]  /*23680*/  IADD3 R8, R0, 0x4000, RZ ;  /* 0x0000400000087810 */ /* 0x001fe20007ffe0ff */
[----:B------:R-:W-:-:S03]  /*23690*/  IMAD.MOV.U32 R11, RZ, RZ, R15 ;  /* 0x000000ffff0b7224 */ /* 0x000fc600078e000f */
        /* <DEDUP_REMOVED lines=43> */
[----:B------:R-:W-:Y:S01]  /*23950*/  LOP3.LUT R8, R8, R2, RZ, 0xfc, !PT ;  /* 0x0000000208087212 */ /* 0x000fe200078efcff */
[----:B------:R0:W5:Y:S02]  /*23960*/  LDL.LU R16, [R1+0xd0] ;  /* 0x0000d00001107983 */ /* 0x0001640000300800 */
[----:B------:R-:W-:Y:S02]  /*23970*/  IMAD.IADD R4, R3, 0x1, R4 ;  /* 0x0000000103047824 */ /* 0x000fe400078e0204 */
[----:B------:R0:W5:Y:S04]  /*23980*/  LDL.LU R3, [R1+0xcc] ;  /* 0x0000cc0001037983 */ /* 0x0001680000300800 */
[----:B------:R-:W1:Y:S04]  /*23990*/  LDSM.16.MT88.4 R4, [R4+0xe400] ;  /* 0x00e400000404783b */ /* 0x000e680000004200 */
[----:B------:R0:W5:Y:S01]  /*239a0*/  LDL.LU R2, [R1+0xc8] ;  /* 0x0000c80001027983 */ /* 0x0001620000300800 */
[----:B-1----:R-:W-:-:S02]  /*239b0*/  PRMT R12, R4, 0x6420, R5 ;  /* 0x00006420040c7816 */ /* 0x002fc40000000005 */
[----:B------:R-:W-:Y:S02]  /*239c0*/  PRMT R13, R4, 0x7531, R5 ;  /* 0x00007531040d7816 */ /* 0x000fe40000000005 */
[C-C-:B------:R-:W-:Y:S02]  /*239d0*/  PRMT R14, R6.reuse, 0x6420, R7.reuse ;  /* 0x00006420060e7816 */ /* 0x140fe40000000007 */
[----:B------:R-:W-:Y:S02]  /*239e0*/  PRMT R15, R6, 0x7531, R7 ;  /* 0x00007531060f7816 */ /* 0x000fe40000000007 */
[----:B------:R1:W2:Y:S02]  /*239f0*/  LDSM.16.MT88.4 R4, [R17+0x14400] ;  /* 0x014400001104783b */ /* 0x0002a40000004200 */
[----:B-1----:R-:W-:-:S05]  /*23a00*/  MOV R17, R11 ;  /* 0x0000000b00117202 */ /* 0x002fca0000000f00 */
[----:B------:R-:W-:-:S05]  /*23a10*/  IMAD.IADD R8, R17, 0x1, R8 ;  /* 0x0000000111087824 */ /* 0x000fca00078e0208 */
[----:B------:R1:W-:Y:S04]  /*23a20*/  STSM.16.M88.4 [R8], R12 ;  /* 0x0000000c08007844 */ /* 0x0003e80000000200 */
[----:B-1----:R-:W3:Y:S01]  /*23a30*/  LDL R15, [R1+0x38] ;  /* 0x00003800010f7983 */ /* 0x002ee20000100800 */
[C-C-:B--2---:R-:W-:Y:S02]  /*23a40*/  PRMT R8, R4.reuse, 0x6420, R5.reuse ;  /* 0x0000642004087816 */ /* 0x144fe40000000005 */
[----:B------:R-:W-:Y:S02]  /*23a50*/  PRMT R9, R4, 0x7531, R5 ;  /* 0x0000753104097816 */ /* 0x000fe40000000005 */
[C-C-:B------:R-:W-:Y:S02]  /*23a60*/  PRMT R10, R6.reuse, 0x6420, R7.reuse ;  /* 0x00006420060a7816 */ /* 0x140fe40000000007 */
[----:B------:R-:W-:-:S02]  /*23a70*/  PRMT R11, R6, 0x7531, R7 ;  /* 0x00007531060b7816 */ /* 0x000fc40000000007 */
[----:B---3--:R-:W-:-:S05]  /*23a80*/  IADD3 R0, R17, R15, R0 ;  /* 0x0000000f11007210 */ /* 0x008fca0007ffe000 */
        /* <DEDUP_REMOVED lines=9> */
.L_x_6376:
        /* <DEDUP_REMOVED lines=12> */
[----:B--2---:R-:W-:Y:S05]  /*23be0*/  @P0 BRA `(.L_x_6377) ;  /* 0xffffffec00100947 */ /* 0x004fea000383ffff */
.L_x_6357:
[----:B------:R-:W0:Y:S01]  /*23bf0*/  S2R R3, SR_TID.X ;  /* 0x0000000000037919 */ /* 0x000e220000002100 */
[----:B------:R-:W-:Y:S01]  /*23c00*/  BSSY B0, `(.L_x_6378) ;  /* 0x0000010000007945 */ /* 0x000fe20003800000 */
[----:B0-----:R-:W-:-:S04]  /*23c10*/  LOP3.LUT R3, R3, 0x7f, RZ, 0xc0, !PT ;  /* 0x0000007f03037812 */ /* 0x001fc800078ec0ff */
[----:B------:R-:W-:-:S13]  /*23c20*/  ISETP.NE.AND P0, PT, R3, RZ, PT ;  /* 0x000000ff0300720c */ /* 0x000fda0003f05270 */
[----:B------:R-:W-:Y:S05]  /*23c30*/  @P0 BRA `(.L_x_6379) ;  /* 0x0000000000300947 */ /* 0x000fea0003800000 */
[----:B------:R-:W0:Y:S01]  /*23c40*/  S2R R2, SR_LANEID ;  /* 0x0000000000027919 */ /* 0x000e220000000000 */
[----:B------:R-:W-:Y:S02]  /*23c50*/  VOTEU.ANY UR4, UPT, PT ;  /* 0x0000000000047886 */ /* 0x000fe400038e0100 */
[----:B-----5:R-:W0:Y:S08]  /*23c60*/  FLO.U32 R0, UR4 ;  /* 0x0000000400007d00 */ /* 0x020e3000080e0000 */
[----:B------:R-:W1:Y:S01]  /*23c70*/  POPC R16, UR4 ;  /* 0x0000000400107d09 */ /* 0x000e620008000000 */
[----:B0-----:R-:W-:-:S02]  /*23c80*/  ISETP.EQ.U32.AND P1, PT, R0, R2, PT ;  /* 0x000000020000720c */ /* 0x001fc40003f22070 */
[----:B------:R-:W1:Y:S11]  /*23c90*/  LDC.64 R2, c[0x0][0xc60] ;  /* 0x00031800ff027b82 */ /* 0x000e760000000a00 */
[----:B-1----:R-:W2:Y:S04]  /*23ca0*/  @P1 ATOMG.E.ADD.STRONG.GPU PT, R16, desc[UR60][R2.64], R16 ;  /* 0x00000010021019a8 */ /* 0x002ea800081ee1fc */
[----:B--2---:R0:W1:Y:S02]  /*23cb0*/  SHFL.IDX PT, R16, R16, R0, 0x1f ;  /* 0x00001f0010107589 */ /* 0x00406400000e0000 */
[----:B0-----:R-:W0:Y:S02]  /*23cc0*/  S2R R0, SR_LTMASK ;  /* 0x0000000000007919 */ /* 0x001e240000003900 */
[----:B0-----:R-:W-:-:S06]  /*23cd0*/  LOP3.LUT R0, R0, UR4, RZ, 0xc0, !PT ;  /* 0x0000000400007c12 */ /* 0x001fcc000f8ec0ff */
[----:B------:R-:W1:Y:S02]  /*23ce0*/  POPC R0, R0 ;  /* 0x0000000000007309 */ /* 0x000e640000000000 */
[----:B-1----:R-:W-:-:S07]  /*23cf0*/  IADD3 R16, R16, UR40, R0 ;  /* 0x0000002810107c10 */ /* 0x002fce000fffe000 */
.L_x_6379:
[----:B------:R-:W-:Y:S05]  /*23d00*/  BSYNC B0 ;  /* 0x0000000000007941 */ /* 0x000fea0003800000 */
.L_x_6378:
[----:B------:R-:W-:-:S06]  /*23d10*/  UISETP.NE.AND UP0, UPT, UR38, 0x3, UPT ;  /* 0x000000032600788c */ /* 0x000fcc000bf05270 */
[----:B------:R-:W-:-:S13]  /*23d20*/  PLOP3.LUT P1, PT, PT, PT, UP0, 0x80, 0x0 ;  /* 0x000000000000781c */ /* 0x000fda0003f2f008 */
[----:B------:R-:W-:Y:S05]  /*23d30*/  @!P1 BRA `(.L_x_6380) ;  /* 0x0000000000049947 */ /* 0x000fea0003800000 */
[----:B------:R-:W-:Y:S01]  /*23d40*/  BPT.TRAP 0x1 ;  /* 0x000000040000795c */ /* 0x000fe20000300000 */
.L_x_6380:
[----:B------:R-:W2:Y:S04]  /*23d50*/  LDL R2, [R1+0x1c] ;  /* 0x00001c0001027983 */ /* 0x000ea80000100800 */
[----:B------:R-:W3:Y:S04]  /*23d60*/  LDL R4, [R1+0x4] ;  /* 0x0000040001047983 */ /* 0x000ee80000100800 */
[----:B------:R-:W3:Y:S01]  /*23d70*/  LDL R3, [R1+0x14] ;  /* 0x0000140001037983 */ /* 0x000ee20000100800 */
[----:B-----5:R-:W-:Y:S01]  /*23d80*/  MOV R0, UR39 ;  /* 0x0000002700007c02 */ /* 0x020fe20008000f00 */
[----:B------:R-:W-:Y:S03]  /*23d90*/  BSSY B0, `(.L_x_6381) ;  /* 0x0000007000007945 */ /* 0x000fe60003800000 */
[----:B------:R-:W-:-:S02]  /*23da0*/  ISETP.NE.AND P2, PT, R0, 0x3, PT ;  /* 0x000000030000780c */ /* 0x000fc40003f45270 */
[----:B--2---:R-:W-:-:S04]  /*23db0*/  LOP3.LUT R2, R2, 0x1, RZ, 0x3c, !PT ;  /* 0x0000000102027812 */ /* 0x004fc800078e3cff */
[----:B------:R-:W-:Y:S01]  /*23dc0*/  SHF.L.U32 R2, R2, 0x1f, RZ ;  /* 0x0000001f02027819 */ /* 0x000fe200000006ff */
[----:B---3--:R-:W-:-:S04]  /*23dd0*/  IMAD R0, R3, 0x8, R4 ;  /* 0x0000000803007824 */ /* 0x008fc800078e0204 */
[----:B------:R-:W0:Y:S02]  /*23de0*/  SYNCS.PHASECHK.TRANS64.TRYWAIT P1, [R0+URZ+0x2e870], R2 ;  /* 0x02e87002000075a7 */ /* 0x000e24000802017f */
[----:B0-----:R-:W-:Y:S05]  /*23df0*/  @!P1 BRA `(.L_x_6382) ;  /* 0x0000004400889947 */ /* 0x001fea0003800000 */
.L_x_6523:
[----:B------:R-:W-:Y:S05]  /*23e00*/  BSYNC B0 ;  /* 0x0000000000007941 */ /* 0x000fea0003800000 */
.L_x_6381:
[----:B------:R-:W-:Y:S05]  /*23e10*/  @!P2 BRA `(.L_x_6383) ;  /* 0x000000000004a947 */ /* 0x000fea0003800000 */
[----:B------:R-:W-:Y:S01]  /*23e20*/  BPT.TRAP 0x1 ;  /* 0x000000040000795c */ /* 0x000fe20000300000 */
.L_x_6383:
[----:B0-----:R-:W2:Y:S02]  /*23e30*/  LDL R2, [R1+0x1c] ;  /* 0x00001c0001027983 */ /* 0x001ea40000100800 */
[----:B--2---:R-:W-:-:S04]  /*23e40*/  SHF.L.U32 R2, R2, 0x1f, RZ ;  /* 0x0000001f02027819 */ /* 0x004fc800000006ff */
[----:B------:R-:W0:Y:S02]  /*23e50*/  SYNCS.PHASECHK.TRANS64.TRYWAIT P1, [R0+URZ+0x2e860], R2 ;  /* 0x02e86002000075a7 */ /* 0x000e24000802017f */
[----:B0-----:R-:W-:Y:S05]  /*23e60*/  @!P1 BRA `(.L_x_6384) ;  /* 0x0000004400809947 */ /* 0x001fea0003800000 */
.L_x_6524:
[----:B------:R-:W2:Y:S04]  /*23e70*/  LDL R12, [R1+0x34] ;  /* 0x00003400010c7983 */ /* 0x000ea80000100800 */
[----:B------:R1:W-:Y:S04]  /*23e80*/  STL [R1+0xd0], R19 ;  /* 0x0000d01301007387 */ /* 0x0003e80000100800 */
[----:B-1----:R-:W3:Y:S04]  /*23e90*/  LDL R19, [R1+0x10] ;  /* 0x0000100001137983 */ /* 0x002ee80000100800 */
[----:B------:R1:W-:Y:S04]  /*23ea0*/  STL [R1+0xcc], R16 ;  /* 0x0000cc1001007387 */ /* 0x0003e80000100800 */
[----:B-1----:R-:W2:Y:S04]  /*23eb0*/  LDL R16, [R1+0x4] ;  /* 0x0000040001107983 */ /* 0x002ea80000100800 */
[----:B------:R0:W-:Y:S04]  /*23ec0*/  STL [R1+0xc8], R0 ;  /* 0x0000c80001007387 */ /* 0x0001e80000100800 */
[----:B0-----:R-:W4:Y:S04]  /*23ed0*/  LDL R0, [R1+0xc] ;  /* 0x00000c0001007983 */ /* 0x001f280000100800 */
[----:B------:R-:W4:Y:S04]  /*23ee0*/  LDL.LU R18, [R1+0x8] ;  /* 0x0000080001127983 */ /* 0x000f280000300800 */
[----:B------:R-:W3:Y:S01]  /*23ef0*/  LDL R17, [R1+0x14] ;  /* 0x0000140001117983 */ /* 0x000ee20000100800 */
[----:B------:R-:W-:Y:S05]  /*23f00*/  WARPSYNC.ALL ;  /* 0x0000000000007948 */ /* 0x000fea0003800000 */
[----:B---3--:R-:W-:-:S05]  /*23f10*/  IMAD R3, R17, 0x7000, RZ ;  /* 0x0000700011037824 */ /* 0x008fca00078e02ff */
[C---:B------:R-:W-:Y:S02]  /*23f20*/  LOP3.LUT R4, R3.reuse, R19, RZ, 0xfc, !PT ;  /* 0x0000001303047212 */ /* 0x040fe400078efcff */
[C---:B--2---:R-:W-:Y:S02]  /*23f30*/  IADD3 R2, R16.reuse, R12, R3 ;  /* 0x0000000c10027210 */ /* 0x044fe40007ffe003 */
[----:B----4-:R-:W-:Y:S01]  /*23f40*/  LOP3.LUT R12, R3, R0, RZ, 0xfc, !PT ;  /* 0x00000000030c7212 */ /* 0x010fe200078efcff */
[----:B------:R-:W-:-:S04]  /*23f50*/  IMAD.IADD R4, R16, 0x1, R4 ;  /* 0x0000000110047824 */ /* 0x000fc800078e0204 */
[----:B------:R-:W-:Y:S02]  /*23f60*/  IMAD.IADD R12, R18, 0x1, R12 ;  /* 0x00000001120c7824 */ /* 0x000fe400078e020c */
[----:B------:R-:W0:Y:S02]  /*23f70*/  LDSM.16.MT88.4 R4, [R4+0xe400] ;  /* 0x00e400000404783b */ /* 0x000e240000004200 */
[C-C-:B0-----:R-:W-:Y:S02]  /*23f80*/  PRMT R8, R4.reuse, 0x6420, R5.reuse ;  /* 0x0000642004087816 */ /* 0x141fe40000000005 */
[----:B------:R-:W-:Y:S02]  /*23f90*/  PRMT R9, R4, 0x7531, R5 ;  /* 0x0000753104097816 */ /* 0x000fe40000000005 */
[C-C-:B------:R-:W-:Y:S02]  /*23fa0*/  PRMT R10, R6.reuse, 0x6420, R7.reuse ;  /* 0x00006420060a7816 */ /* 0x140fe40000000007 */
[----:B------:R-:W-:-:S02]  /*23fb0*/  PRMT R11, R6, 0x7531, R7 ;  /* 0x00007531060b7816 */ /* 0x000fc40000000007 */
[----:B------:R-:W0:Y:S04]  /*23fc0*/  LDSM.16.MT88.4 R4, [R2+0xe400] ;  /* 0x00e400000204783b */ /* 0x000e280000004200 */
[----:B------:R0:W-:Y:S02]  /*23fd0*/  STSM.16.M88.4 [R12], R8 ;  /* 0x000000080c007844 */ /* 0x0001e40000000200 */
[C-C-:B0-----:R-:W-:Y:S02]  /*23fe0*/  PRMT R8, R4.reuse, 0x6420, R5.reuse ;  /* 0x0000642004087816 */ /* 0x141fe40000000005 */
[----:B------:R-:W-:Y:S02]  /*23ff0*/  PRMT R9, R4, 0x7531, R5 ;  /* 0x0000753104097816 */ /* 0x000fe40000000005 */
[----:B------:R-:W-:-:S02]  /*24000*/  LOP3.LUT R4, R3, 0x800, R0, 0xfe, !PT ;  /* 0x0000080003047812 */ /* 0x000fc400078efe00 */
[C-C-:B------:R-:W-:Y:S02]  /*24010*/  PRMT R10, R6.reuse, 0x6420, R7.reuse ;  /* 0x00006420060a7816 */ /* 0x140fe40000000007 */
[----:B------:R-:W-:Y:S02]  /*24020*/  PRMT R11, R6, 0x7531, R7 ;  /* 0x00007531060b7816 */ /* 0x000fe40000000007 */
[----:B------:R-:W-:-:S05]  /*24030*/  IADD3 R4, R18, R4, RZ ;  /* 0x0000000412047210 */ /* 0x000fca0007ffe0ff */
        /* <DEDUP_REMOVED lines=14> */
[----:B0-----:R-:W-:-:S02]  /*24120*/  PRMT R8, R4, 0x6420, R5 ;  /* 0x0000642004087816 */ /* 0x001fc40000000005 */
[----:B------:R-:W-:Y:S02]  /*24130*/  PRMT R9, R4, 0x7531, R5 ;  /* 0x0000753104097816 */ /* 0x000fe40000000005 */
[C-C-:B------:R-:W-:Y:S02]  /*24140*/  PRMT R10, R6.reuse, 0x6420, R7.reuse ;  /* 0x00006420060a7816 */ /* 0x140fe40000000007 */
[----:B------:R-:W-:Y:S02]  /*24150*/  PRMT R11, R6, 0x7531, R7 ;  /* 0x00007531060b7816 */ /* 0x000fe40000000007 */
[----:B--2---:R-:W-:-:S05]  /*24160*/  IADD3 R4, R18, R15, R3 ;  /* 0x0000000f12047210 */ /* 0x004fca0007ffe003 */
[----:B------:R0:W-:Y:S02]  /*24170*/  STSM.16.M88.4 [R4], R8 ;  /* 0x0000000804007844 */ /* 0x0001e40000000200 */
[----:B0-----:R-:W-:-:S04]  /*24180*/  IADD3 R8, R3, 0x2000, RZ ;  /* 0x0000200003087810 */ /* 0x001fc80007ffe0ff */
        /* <DEDUP_REMOVED lines=78> */
[----:B------:R0:W5:Y:S01]  /*24670*/  LDL.LU R19, [R1+0xd0] ;  /* 0x0000d00001137983 */ /* 0x0001620000300800 */
[----:B------:R-:W-:Y:S02]  /*24680*/  LOP3.LUT R8, R8, R0, RZ, 0xfc, !PT ;  /* 0x0000000008087212 */ /* 0x000fe400078efcff */
[----:B------:R-:W-:Y:S02]  /*24690*/  IMAD.IADD R4, R16, 0x1, R4 ;  /* 0x0000000110047824 */ /* 0x000fe400078e0204 */
[----:B------:R0:W5:Y:S04]  /*246a0*/  LDL.LU R16, [R1+0xcc] ;  /* 0x0000cc0001107983 */ /* 0x0001680000300800 */
[----:B------:R0:W5:Y:S04]  /*246b0*/  LDL.LU R0, [R1+0xc8] ;  /* 0x0000c80001007983 */ /* 0x0001680000300800 */
[----:B------:R-:W1:Y:S01]  /*246c0*/  LDSM.16.MT88.4 R4, [R4+0xe400] ;  /* 0x00e400000404783b */ /* 0x000e620000004200 */
[C---:B---3--:R-:W-:Y:S01]  /*246d0*/  IADD3 R12, R18.reuse, R15, R3 ;  /* 0x0000000f120c7210 */ /* 0x048fe20007ffe003 */
[----:B------:R-:W-:Y:S01]  /*246e0*/  IMAD.IADD R3, R18, 0x1, R8 ;  /* 0x0000000112037824 */ /* 0x000fe200078e0208 */
[----:B-1----:R-:W-:-:S02]  /*246f0*/  PRMT R8, R4, 0x6420, R5 ;  /* 0x0000642004087816 */ /* 0x002fc40000000005 */
[----:B------:R-:W-:Y:S02]  /*24700*/  PRMT R9, R4, 0x7531, R5 ;  /* 0x0000753104097816 */ /* 0x000fe40000000005 */
[C-C-:B------:R-:W-:Y:S02]  /*24710*/  PRMT R10, R6.reuse, 0x6420, R7.reuse ;  /* 0x00006420060a7816 */ /* 0x140fe40000000007 */
[----:B------:R-:W-:Y:S02]  /*24720*/  PRMT R11, R6, 0x7531, R7 ;  /* 0x00007531060b7816 */ /* 0x000fe40000000007 */
[----:B------:R-:W1:Y:S04]  /*24730*/  LDSM.16.MT88.4 R4, [R2+0x14400] ;  /* 0x014400000204783b */ /* 0x000e680000004200 */
[----:B------:R1:W-:Y:S02]  /*24740*/  STSM.16.M88.4 [R3], R8 ;  /* 0x0000000803007844 */ /* 0x0003e40000000200 */
        /* <DEDUP_REMOVED lines=13> */
.L_x_6385:
[----:B------:R-:W2:Y:S01]  /*24820*/  LDL.LU R3, [R1+0x1c] ;  /* 0x00001c0001037983 */ /* 0x000ea20000300800 */
[----:B-1---5:R1:W-:Y:S02]  /*24830*/  SYNCS.ARRIVE.TRANS64.A1T0 RZ, [R0+URZ+0x2e850], RZ ;  /* 0x02e850ff00ff79a7 */ /* 0x0223e4000810003f */
[----:B-1----:R-:W-:-:S05]  /*24840*/  @!P0 VIADD R0, R0, 0x2e880 ;  /* 0x0002e88000008836 */ /* 0x002fca0000000000 */
[----:B------:R-:W-:Y:S01]  /*24850*/  @!P0 PRMT R0, RZ, 0x654, R0 ;  /* 0x00000654ff008816 */ /* 0x000fe20000000000 */
[----:B------:R-:W-:Y:S06]  /*24860*/  BAR.SYNC.DEFER_BLOCKING 0x2, 0x80 ;  /* 0x0082000000007b1d */ /* 0x000fec0000010000 */
[----:B------:R1:W-:Y:S02]  /*24870*/  @!P0 SYNCS.ARRIVE.TRANS64.RED.A1T0 RZ, [R0+URZ], RZ ;  /* 0x000000ff00ff89a7 */ /* 0x0003e4000810043f */
[----:B-1----:R-:W-:-:S04]  /*24880*/  IADD3 R0, R17, 0x1, RZ ;  /* 0x0000000111007810 */ /* 0x002fc80007ffe0ff */
[----:B------:R-:W-:-:S04]  /*24890*/  ISETP.NE.AND P0, PT, R0, 0x2, PT ;  /* 0x000000020000780c */ /* 0x000fc80003f05270 */
[----:B------:R-:W-:Y:S02]  /*248a0*/  SEL R2, RZ, 0x1, P0 ;  /* 0x00000001ff027807 */ /* 0x000fe40000000000 */
[----:B------:R-:W-:-:S05]  /*248b0*/  SEL R0, R0, RZ, P0 ;  /* 0x000000ff00007207 */ /* 0x000fca0000000000 */
[----:B------:R1:W-:Y:S01]  /*248c0*/  STL [R1+0x14], R0 ;  /* 0x0000140001007387 */ /* 0x0003e20000100800 */
[----:B--2---:R-:W-:-:S05]  /*248d0*/  LOP3.LUT R3, R3, R2, RZ, 0x3c, !PT ;  /* 0x0000000203037212 */ /* 0x004fca00078e3cff */
[----:B------:R1:W-:Y:S02]  /*248e0*/  STL [R1+0x1c], R3 ;  /* 0x00001c0301007387 */ /* 0x0003e40000100800 */
.L_x_6334:
[----:B-1----:R-:W2:Y:S02]  /*248f0*/  LDL R0, [R1+0x28] ;  /* 0x0000280001007983 */ /* 0x002ea40000100800 */
[----:B--2---:R-:W-:-:S13]  /*24900*/  LOP3.LUT P0, RZ, R0, 0x2, RZ, 0xc0, !PT ;  /* 0x0000000200ff7812 */ /* 0x004fda000780c0ff */
[----:B------:R-:W-:Y:S05]  /*24910*/  @!P0 BRA `(.L_x_6386) ;  /* 0x0000000000288947 */ /* 0x000fea0003800000 */
[----:B------:R-:W-:Y:S05]  /*24920*/  WARPSYNC.ALL ;  /* 0x0000000000007948 */ /* 0x000fea0003800000 */
[----:B------:R-:W1:Y:S08]  /*24930*/  S2UR UR5, SR_CgaCtaId ;  /* 0x00000000000579c3 */ /* 0x000e700000008800 */
[----:B------:R-:W-:Y:S06]  /*24940*/  BAR.SYNC.DEFER_BLOCKING 0x5, 0x180 ;  /* 0x0146000000007b1d */ /* 0x000fec0000010000 */
[----:B------:R-:W-:-:S02]  /*24950*/  UMOV UR4, 0x400 ;  /* 0x0000040000047882 */ /* 0x000fc40000000000 */
[----:B-1----:R-:W-:-:S06]  /*24960*/  ULEA UR4, UR5, UR4, 0x18 ;  /* 0x0000000405047291 */ /* 0x002fcc000f8ec03f */
[----:B------:R-:W-:-:S05]  /*24970*/  IMAD.U32 R0, RZ, RZ, UR4 ;  /* 0x00000004ff007e24 */ /* 0x000fca000f8e00ff */
[----:B------:R1:W2:Y:S04]  /*24980*/  LDS.128 R16, [R0+0x2e8d0] ;  /* 0x02e8d00000107984 */ /* 0x0002a80000000c00 */
[----:B------:R1:W-:Y:S01]  /*24990*/  STL [R1+0x4], R0 ;  /* 0x0000040001007387 */ /* 0x0003e20000100800 */
[----:B------:R-:W-:Y:S06]  /*249a0*/  BAR.ARV 0x4, 0x180 ;  /* 0x0106000000007b1d */ /* 0x000fec0000002000 */
[----:B------:R-:W-:Y:S05]  /*249b0*/  BRA `(.L_x_6387) ;  /* 0x0000000800547947 */ /* 0x000fea0003800000 */
.L_x_6386:
[----:B------:R-:W1:Y:S01]  /*249c0*/  S2R R0, SR_TID.X ;  /* 0x0000000000007919 */ /* 0x000e620000002100 */
[----:B------:R-:W-:Y:S01]  /*249d0*/  UMOV UR4, 0xffffffff ;  /* 0xffffffff00047882 */ /* 0x000fe20000000000 */
[----:B-1----:R-:W-:-:S04]  /*249e0*/  LOP3.LUT R7, R0, 0x1f, RZ, 0xc0, !PT ;  /* 0x0000001f00077812 */ /* 0x002fc800078ec0ff */
[----:B------:R-:W-:Y:S01]  /*249f0*/  ISETP.NE.AND P0, PT, R7, 0x1f, PT ;  /* 0x0000001f0700780c */ /* 0x000fe20003f05270 */
[----:B------:R-:W-:-:S12]  /*24a00*/  BRA.DIV UR4, `(.L_x_6388) ;  /* 0x0000003a04ac7947 */ /* 0x000fd8000b800000 */
[----:B------:R-:W-:Y:S01]  /*24a10*/  IMAD.IADD R0, R19, 0x1, R7 ;  /* 0x0000000113007824 */ /* 0x000fe200078e0207 */
[----:B------:R-:W-:-:S04]  /*24a20*/  ULDC UR4, c[0x0][0xc3c] ;  /* 0x00030f0000047ab9 */ /* 0x000fc80000000800 */
[----:B------:R-:W-:-:S13]  /*24a30*/  ISETP.GE.OR P1, PT, R0, UR4, !P0 ;  /* 0x0000000400007c0c */ /* 0x000fda000c726670 */
[----:B------:R-:W1:Y:S02]  /*24a40*/  @!P1 LDC.64 R2, c[0x0][0xc80] ;  /* 0x00032000ff029b82 */ /* 0x000e640000000a00 */
[----:B-1----:R-:W-:-:S06]  /*24a50*/  @!P1 IMAD.WIDE R2, R0, 0x4, R2 ;  /* 0x0000000400029825 */ /* 0x002fcc00078e0202 */
[----:B------:R1:W2:Y:S01]  /*24a60*/  @!P1 LDG.E R3, desc[UR60][R2.64] ;  /* 0x0000003c02039981 */ /* 0x0002a2000c1e1900 */
[C---:B------:R-:W-:Y:S02]  /*24a70*/  ISETP.GE.U32.AND P2, PT, R7.reuse, 0x2, PT ;  /* 0x000000020700780c */ /* 0x040fe40003f46070 */
[C---:B------:R-:W-:Y:S01]  /*24a80*/  ISETP.GE.U32.AND P3, PT, R7.reuse, 0x4, PT ;  /* 0x000000040700780c */ /* 0x040fe20003f66070 */
[----:B------:R-:W-:Y:S01]  /*24a90*/  SHFL.IDX PT, R0, R16, RZ, 0x1f ;  /* 0x00001fff10007589 */ /* 0x000fe200000e0000 */
[C---:B------:R-:W-:Y:S02]  /*24aa0*/  ISETP.GE.U32.AND P4, PT, R7.reuse, 0x8, PT ;  /* 0x000000080700780c */ /* 0x040fe40003f86070 */
[----:B------:R-:W-:Y:S01]  /*24ab0*/  ISETP.GE.U32.AND P5, PT, R7, 0x10, PT ;  /* 0x000000100700780c */ /* 0x000fe20003fa6070 */
[----:B------:R-:W-:Y:S01]  /*24ac0*/  SHFL.IDX PT, R6, R16, 0x1, 0x1f ;  /* 0x00201f0010067f89 */ /* 0x000fe200000e0000 */
[----:B-1----:R-:W-:Y:S01]  /*24ad0*/  IMAD.MOV.U32 R2, RZ, RZ, RZ ;  /* 0x000000ffff027224 */ /* 0x002fe200078e00ff */
[----:B--2---:R-:W-:-:S02]  /*24ae0*/  @!P1 MOV R2, R3 ;  /* 0x0000000300029202 */ /* 0x004fc40000000f00 */
[----:B------:R-:W-:-:S03]  /*24af0*/  ISETP.NE.AND P1, PT, R7, RZ, PT ;  /* 0x000000ff0700720c */ /* 0x000fc60003f25270 */
        /* <DEDUP_REMOVED lines=10> */
[----:B-1----:R-:W-:-:S04]  /*24ba0*/  SEL R4, R4, RZ, P4 ;  /* 0x000000ff04047207 */ /* 0x002fc80002000000 */
[----:B------:R-:W-:-:S05]  /*24bb0*/  IADD3 R3, R3, R4, RZ ;  /* 0x0000000403037210 */ /* 0x000fca0007ffe0ff */
[----:B------:R-:W1:Y:S02]  /*24bc0*/  SHFL.UP PT, R4, R3, 0x10, RZ ;  /* 0x0600000003047989 */ /* 0x000e6400000e00ff */
[----:B-1----:R-:W-:-:S05]  /*24bd0*/  SEL R4, R4, RZ, P5 ;  /* 0x000000ff04047207 */ /* 0x002fca0002800000 */
[----:B------:R-:W-:-:S05]  /*24be0*/  IMAD.IADD R3, R3, 0x1, R4 ;  /* 0x0000000103037824 */ /* 0x000fca00078e0204 */
[----:B------:R1:W2:Y:S02]  /*24bf0*/  SHFL.IDX PT, R5, R3, 0x1f, 0x1f ;  /* 0x03e01f0003057f89 */ /* 0x0002a400000e0000 */
.L_x_6534:
[----:B------:R-:W-:Y:S02]  /*24c00*/  ULDC UR4, c[0x0][0xc38] ;  /* 0x00030e0000047ab9 */ /* 0x000fe40000000800 */
[----:B------:R-:W-:-:S04]  /*24c10*/  IMAD.U32 R16, RZ, RZ, UR4 ;  /* 0x00000004ff107e24 */ /* 0x000fc8000f8e00ff */
[----:B--2---:R-:W-:-:S04]  /*24c20*/  IMAD R5, R5, R16, RZ ;  /* 0x0000001005057224 */ /* 0x004fc800078e02ff */
[----:B------:R-:W-:Y:S01]  /*24c30*/  IMAD.IADD R4, R6, 0x1, R5 ;  /* 0x0000000106047824 */ /* 0x000fe200078e0205 */
[----:B------:R-:W-:-:S04]  /*24c40*/  MOV R6, R3 ;  /* 0x0000000300067202 */ /* 0x000fc80000000f00 */
[----:B------:R-:W-:-:S13]  /*24c50*/  ISETP.GT.AND P6, PT, R4, R0, PT ;  /* 0x000000000400720c */ /* 0x000fda0003fc4270 */
[----:B------:R-:W-:Y:S05]  /*24c60*/  @P6 BRA `(.L_x_6389) ;  /* 0x0000000000a06947 */ /* 0x000fea0003800000 */
.L_x_6394:
[----:B------:R-:W2:Y:S01]  /*24c70*/  LDC R2, c[0x0][0xc3c] ;  /* 0x00030f00ff027b82 */ /* 0x000ea20000000800 */
[----:B------:R-:W-:-:S05]  /*24c80*/  VIADD R19, R19, 0x1f ;  /* 0x0000001f13137836 */ /* 0x000fca0000000000 */
[----:B--2---:R-:W-:-:S13]  /*24c90*/  ISETP.GE.AND P6, PT, R19, R2, PT ;  /* 0x000000021300720c */ /* 0x004fda0003fc6270 */
[----:B------:R-:W-:Y:S05]  /*24ca0*/  @P6 BRA `(.L_x_6390) ;  /* 0x00000004004c6947 */ /* 0x000fea0003800000 */
[----:B-1----:R-:W1:Y:S01]  /*24cb0*/  S2R R3, SR_TID.X ;  /* 0x0000000000037919 */ /* 0x002e620000002100 */
        /* <DEDUP_REMOVED lines=9> */
.L_x_6392:
[----:B------:R-:W-:Y:S05]  /*24d50*/  BSYNC B0 ;  /* 0x0000000000007941 */ /* 0x000fea0003800000 */
.L_x_6391:
[----:B------:R-:W-:-:S03]  /*24d60*/  UMOV UR4, 0xffffffff ;  /* 0xffffffff00047882 */ /* 0x000fc60000000000 */
[----:B------:R-:W-:Y:S05]  /*24d70*/  BRA.DIV UR4, `(.L_x_6393) ;  /* 0x0000003e040c7947 */ /* 0x000fea000b800000 */
[----:B-1---5:R-:W1:Y:S02]  /*24d80*/  SHFL.UP PT, R3, R2, 0x1, RZ ;  /* 0x0420000002037989 */ /* 0x022e6400000e00ff */
[----:B-1----:R-:W-:-:S04]  /*24d90*/  SEL R3, R3, RZ, P1 ;  /* 0x000000ff03037207 */ /* 0x002fc80000800000 */
[----:B------:R-:W-:-:S05]  /*24da0*/  IADD3 R3, R2, R3, RZ ;  /* 0x0000000302037210 */ /* 0x000fca0007ffe0ff */
        /* <DEDUP_REMOVED lines=12> */
[----:B------:R1:W2:Y:S02]  /*24e70*/  SHFL.IDX PT, R5, R3, 0x1f, 0x1f ;  /* 0x03e01f0003057f89 */ /* 0x0002a400000e0000 */
.L_x_6542:
[----:B------:R-:W-:Y:S02]  /*24e80*/  ULDC UR4, c[0x0][0xc38] ;  /* 0x00030e0000047ab9 */ /* 0x000fe40000000800 */
[----:B------:R-:W-:-:S04]  /*24e90*/  IMAD.U32 R16, RZ, RZ, UR4 ;  /* 0x00000004ff107e24 */ /* 0x000fc8000f8e00ff */
[----:B--2---:R-:W-:-:S04]  /*24ea0*/  IMAD R5, R5, R16, RZ ;  /* 0x0000001005057224 */ /* 0x004fc800078e02ff */
[----:B------:R-:W-:-:S05]  /*24eb0*/  IMAD.IADD R4, R5, 0x1, R4 ;  /* 0x0000000105047824 */ /* 0x000fca00078e0204 */
[----:B------:R-:W-:-:S13]  /*24ec0*/  ISETP.GT.AND P6, PT, R4, R0, PT ;  /* 0x000000000400720c */ /* 0x000fda0003fc4270 */
[----:B------:R-:W-:Y:S05]  /*24ed0*/  @!P6 BRA `(.L_x_6394) ;  /* 0xfffffffc0064e947 */ /* 0x000fea000383ffff */
[----:B------:R-:W-:-:S07]  /*24ee0*/  IMAD.MOV.U32 R6, RZ, RZ, R3 ;  /* 0x000000ffff067224 */ /* 0x000fce00078e0003 */
.L_x_6389:
[----:B------:R-:W-:Y:S01]  /*24ef0*/  IADD3 R5, -R5, R4, RZ ;  /* 0x0000000405057210 */ /* 0x000fe20007ffe1ff */
[----:B------:R-:W-:-:S04]  /*24f00*/  UMOV UR4, 0xffffffff ;  /* 0xffffffff00047882 */ /* 0x000fc80000000000 */
[----:B-1----:R-:W-:-:S05]  /*24f10*/  IMAD R3, R6, R16, R5 ;  /* 0x0000001006037224 */ /* 0x002fca00078e0205 */
[----:B------:R-:W-:Y:S01]  /*24f20*/  ISETP.GT.AND P6, PT, R3, R0, PT ;  /* 0x000000000300720c */ /* 0x000fe20003fc4270 */
[----:B------:R-:W-:-:S12]  /*24f30*/  BRA.DIV UR4, `(.L_x_6395) ;  /* 0x0000003e04747947 */ /* 0x000fd8000b800000 */
[----:B------:R-:W-:-:S04]  /*24f40*/  VOTE.ANY R4, PT, !P6 ;  /* 0x0000000000047806 */ /* 0x000fc800070e0100 */
[----:B------:R-:W1:Y:S02]  /*24f50*/  POPC R3, R4 ;  /* 0x0000000400037309 */ /* 0x000e640000000000 */
[----:B-1----:R1:W2:Y:S02]  /*24f60*/  SHFL.IDX PT, R2, R2, R3, 0x1f ;  /* 0x00001f0302027589 */ /* 0x0022a400000e0000 */
.L_x_6546:
[----:B------:R-:W-:Y:S01]  /*24f70*/  ISETP.NE.AND P0, PT, R4, RZ, PT ;  /* 0x000000ff0400720c */ /* 0x000fe20003f05270 */
[----:B------:R-:W-:-:S12]  /*24f80*/  IMAD.MOV.U32 R4, RZ, RZ, RZ ;  /* 0x000000ffff047224 */ /* 0x000fd800078e00ff */
[----:B------:R-:W-:Y:S05]  /*24f90*/  @!P0 BRA `(.L_x_6396) ;  /* 0x0000000000108947 */ /* 0x000fea0003800000 */
[----:B------:R-:W-:Y:S01]  /*24fa0*/  UMOV UR4, 0xffffffff ;  /* 0xffffffff00047882 */ /* 0x000fe20000000000 */
[----:B------:R-:W-:Y:S02]  /*24fb0*/  VIADD R4, R3, 0xffffffff ;  /* 0xffffffff03047836 */ /* 0x000fe40000000000 */
[----:B------:R-:W-:Y:S05]  /*24fc0*/  BRA.DIV UR4, `(.L_x_6397) ;  /* 0x0000003e04987947 */ /* 0x000fea000b800000 */
[----:B------:R3:W4:Y:S02]  /*24fd0*/  SHFL.IDX PT, R4, R6, R4, 0x1f ;  /* 0x00001f0406047589 */ /* 0x00072400000e0000 */
.L_x_6396:
[----:B----4-:R-:W-:Y:S01]  /*24fe0*/  IMAD R16, R4, R16, R5 ;  /* 0x0000001004107224 */ /* 0x010fe200078e0205 */
[-C--:B--2---:R-:W-:Y:S01]  /*24ff0*/  IABS R4, R2.reuse ;  /* 0x0000000200047213 */ /* 0x084fe20000000000 */
[----:B------:R-:W-:Y:S02]  /*25000*/  IMAD.IADD R19, R3, 0x1, R19 ;  /* 0x0000000103137824 */ /* 0x000fe400078e0213 */
[----:B------:R-:W-:Y:S01]  /*25010*/  IMAD.IADD R17, R0, 0x1, -R16 ;  /* 0x0000000100117824 */ /* 0x000fe200078e0a10 */
[----:B---3--:R-:W2:Y:S01]  /*25020*/  I2F.RP R6, R4 ;  /* 0x0000000400067306 */ /* 0x008ea20000209400 */
[----:B------:R-:W-:-:S05]  /*25030*/  IABS R0, R2 ;  /* 0x0000000200007213 */ /* 0x000fca0000000000 */
[----:B------:R-:W-:Y:S02]  /*25040*/  IMAD.MOV R0, RZ, RZ, -R0 ;  /* 0x000000ffff007224 */ /* 0x000fe400078e0a00 */
[----:B--2---:R-:W2:Y:S02]  /*25050*/  MUFU.RCP R6, R6 ;  /* 0x0000000600067308 */ /* 0x004ea40000001000 */
[----:B--2---:R-:W-:-:S06]  /*25060*/  VIADD R6, R6, 0xffffffe ;  /* 0x0ffffffe06067836 */ /* 0x004fcc0000000000 */
[----:B------:R2:W3:Y:S02]  /*25070*/  F2I.FTZ.U32.TRUNC.NTZ R7, R6 ;  /* 0x0000000600077305 */ /* 0x0004e4000021f000 */
[----:B--2---:R-:W-:Y:S01]  /*25080*/  IMAD.MOV.U32 R6, RZ, RZ, RZ ;  /* 0x000000ffff067224 */ /* 0x004fe200078e00ff */
[----:B---3--:R-:W-:-:S05]  /*25090*/  IADD3 R5, RZ, -R7, RZ ;  /* 0x80000007ff057210 */ /* 0x008fca0007ffe0ff */
        /* <DEDUP_REMOVED lines=14> */
[----:B------:R-:W-:Y:S02]  /*25180*/  @!P2 IADD3 R0, -R0, RZ, RZ ;  /* 0x000000ff0000a210 */ /* 0x000fe40007ffe1ff */
[----:B------:R-:W-:-:S05]  /*25190*/  @!P1 LOP3.LUT R0, RZ, R2, RZ, 0x33, !PT ;  /* 0x00000002ff009212 */ /* 0x000fca00078e33ff */
[--C-:B------:R-:W-:Y:S02]  /*251a0*/  IMAD.MOV R4, RZ, RZ, -R0.reuse ;  /* 0x000000ffff047224 */ /* 0x100fe400078e0a00 */
[----:B------:R-:W-:Y:S02]  /*251b0*/  IMAD.MOV.U32 R18, RZ, RZ, R0 ;  /* 0x000000ffff127224 */ /* 0x000fe400078e0000 */
[----:B------:R-:W-:Y:S01]  /*251c0*/  IMAD R17, R2, R4, R17 ;  /* 0x0000000402117224 */ /* 0x000fe200078e0211 */
[----:B------:R-:W-:Y:S06]  /*251d0*/  BRA `(.L_x_6398) ;  /* 0x00000000001c7947 */ /* 0x000fec0003800000 */
.L_x_6390:
[----:B------:R-:W-:Y:S01]  /*251e0*/  UMOV UR4, URZ ;  /* 0x0000003f00047c82 */ /* 0x000fe20008000000 */
[----:B------:R-:W-:Y:S01]  /*251f0*/  UMOV UR5, URZ ;  /* 0x0000003f00057c82 */ /* 0x000fe20008000000 */
[----:B------:R-:W-:Y:S01]  /*25200*/  ULDC UR6, c[0x0][0xc3c] ;  /* 0x00030f0000067ab9 */ /* 0x000fe20000000800 */
[----:B------:R-:W-:Y:S01]  /*25210*/  MOV R16, R0 ;  /* 0x0000000000107202 */ /* 0x000fe20000000f00 */
[----:B------:R-:W-:Y:S02]  /*25220*/  IMAD.U32 R17, RZ, RZ, UR4 ;  /* 0x00000004ff117e24 */ /* 0x000fe4000f8e00ff */
[----:B------:R-:W-:Y:S02]  /*25230*/  IMAD.U32 R18, RZ, RZ, UR5 ;  /* 0x00000005ff127e24 */ /* 0x000fe4000f8e00ff */
[----:B------:R-:W-:-:S07]  /*25240*/  IMAD.U32 R19, RZ, RZ, UR6 ;  /* 0x00000006ff137e24 */ /* 0x000fce000f8e00ff */
.L_x_6398:
[----:B-1----:R3:W2:Y:S01]  /*25250*/  LDL R3, [R1+0x4] ;  /* 0x0000040001037983 */ /* 0x0026a20000100800 */
[----:B------:R-:W1:Y:S01]  /*25260*/  S2R R0, SR_TID.X ;  /* 0x0000000000007919 */ /* 0x000e620000002100 */
[----:B------:R-:W-:Y:S05]  /*25270*/  WARPSYNC.ALL ;  /* 0x0000000000007948 */ /* 0x000fea0003800000 */
[----:B-1----:R-:W-:Y:S01]  /*25280*/  LOP3.LUT R0, R0, 0x1f, RZ, 0xc0, !PT ;  /* 0x0000001f00007812 */ /* 0x002fe200078ec0ff */
        /* <DEDUP_REMOVED lines=8> */
.L_x_6387:
[----:B------:R-:W-:Y:S02]  /*25310*/  ULDC UR4, c[0x0][0xc3c] ;  /* 0x00030f0000047ab9 */ /* 0x000fe40000000800 */
[----:B--2---:R-:W-:-:S13]  /*25320*/  ISETP.GE.AND P0, PT, R19, UR4, PT ;  /* 0x0000000413007c0c */ /* 0x004fda000bf06270 */
[----:B------:R-:W-:Y:S05]  /*25330*/  @!P0 BRA `(.L_x_6399) ;  /* 0xffffffa400248947 */ /* 0x000fea000383ffff */
[----:B------:R-:W-:Y:S05]  /*25340*/  BSYNC B7 ;  /* 0x0000000000077941 */ /* 0x000fea0003800000 */
.L_x_6297:
[----:B-1----:R-:W2:Y:S01]  /*25350*/  LDL.LU R0, [R1+0x7c] ;  /* 0x00007c0001007983 */ /* 0x002ea20000300800 */
[----:B------:R-:W-:Y:S01]  /*25360*/  BSSY B0, `(.L_x_6400) ;  /* 0x000000b000007945 */ /* 0x000fe20003800000 */
[----:B------:R-:W1:Y:S01]  /*25370*/  S2R R5, SR_CgaCtaId ;  /* 0x0000000000057919 */ /* 0x000e620000008800 */
[----:B--2---:R-:W-:-:S04]  /*25380*/  IADD3 R0, R0, 0x1, RZ ;  /* 0x0000000100007810 */ /* 0x004fc80007ffe0ff */
[----:B0-----:R-:W-:-:S04]  /*25390*/  LEA.HI R2, R0, R0, RZ, 0x1 ;  /* 0x0000000000027211 */ /* 0x001fc800078f08ff */
[----:B---3--:R-:W-:-:S05]  /*253a0*/  LOP3.LUT R3, R2, 0xfffffffe, RZ, 0xc0, !PT ;  /* 0xfffffffe02037812 */ /* 0x008fca00078ec0ff */
[----:B------:R-:W-:Y:S01]  /*253b0*/  IMAD.IADD R3, R0, 0x1, -R3 ;  /* 0x0000000100037824 */ /* 0x000fe200078e0a03 */
[----:B------:R-:W-:-:S04]  /*253c0*/  MOV R0, 0x400 ;  /* 0x0000040000007802 */ /* 0x000fc80000000f00 */
[----:B-1----:R-:W-:Y:S02]  /*253d0*/  LEA R0, R5, R0, 0x18 ;  /* 0x0000000005007211 */ /* 0x002fe400078ec0ff */
[----:B------:R-:W-:-:S04]  /*253e0*/  SHF.L.U32 R3, R3, 0x1f, RZ ;  /* 0x0000001f03037819 */ /* 0x000fc800000006ff */
[----:B------:R-:W0:Y:S02]  /*253f0*/  SYNCS.PHASECHK.TRANS64.TRYWAIT P0, [R0+URZ+0x2e820], R3 ;  /* 0x02e82003000075a7 */ /* 0x000e24000800017f */
[----:B0-----:R-:W-:Y:S05]  /*25400*/  @!P0 BRA `(.L_x_6401) ;  /* 0x0000003800b48947 */ /* 0x001fea0003800000 */
.L_x_6549:
[----:B------:R-:W-:Y:S05]  /*25410*/  BSYNC B0 ;  /* 0x0000000000007941 */ /* 0x000fea0003800000 */
.L_x_6400:
[----:B------:R-:W-:-:S03]  /*25420*/  UMOV UR4, 0xffffffff ;  /* 0xffffffff00047882 */ /* 0x000fc60000000000 */
[----:B------:R-:W-:Y:S05]  /*25430*/  BRA.DIV UR4, `(.L_x_6402) ;  /* 0x0000003a04bc7947 */ /* 0x000fea000b800000 */
[----:B------:R-:W1:Y:S02]  /*25440*/  S2R R2, SR_TID.X ;  /* 0x0000000000027919 */ /* 0x000e640000002100 */
[----:B-1----:R-:W-:-:S04]  /*25450*/  SHF.R.U32.HI R2, RZ, 0x5, R2 ;  /* 0x00000005ff027819 */ /* 0x002fc80000011602 */
[----:B------:R-:W-:-:S05]  /*25460*/  LOP3.LUT R2, R2, 0x3, RZ, 0xc0, !PT ;  /* 0x0000000302027812 */ /* 0x000fca00078ec0ff */
[----:B------:R1:W2:Y:S02]  /*25470*/  SHFL.IDX PT, R14, R2, RZ, 0x1f ;  /* 0x00001fff020e7589 */ /* 0x0002a400000e0000 */
.L_x_6552:
[----:B--2---:R-:W-:-:S13]  /*25480*/  ISETP.NE.AND P0, PT, R14, RZ, PT ;  /* 0x000000ff0e00720c */ /* 0x004fda0003f05270 */
[----:B------:R-:W-:Y:S05]  /*25490*/  @P0 BRA `(.L_x_6116) ;  /* 0x0000000000b80947 */ /* 0x000fea0003800000 */
[----:B------:R-:W-:-:S03]  /*254a0*/  UMOV UR4, 0xffffffff ;  /* 0xffffffff00047882 */ /* 0x000fc60000000000 */
[----:B------:R-:W-:Y:S05]  /*254b0*/  BRA.DIV UR4, `(.L_x_6403) ;  /* 0x0000003a04d07947 */ /* 0x000fea000b800000 */
[----:B------:R-:W-:-:S13]  /*254c0*/  ELECT P6, URZ, PT ;  /* 0x00000000003f782f */ /* 0x000fda00038c0000 */
.L_x_6555:
[----:B------:R-:W-:Y:S05]  /*254d0*/  @!P6 BRA `(.L_x_6116) ;  /* 0x0000000000a8e947 */ /* 0x000fea0003800000 */
[----:B-1----:R-:W2:Y:S02]  /*254e0*/  LDL R2, [R1+0xc4] ;  /* 0x0000c40001027983 */ /* 0x002ea40000100800 */
[----:B--2---:R-:W-:-:S13]  /*254f0*/  R2UR UR4, R2 ;  /* 0x00000000020472ca */ /* 0x004fda00000e0000 */
[----:B------:R-:W-:-:S06]  /*25500*/  ULOP3.LUT UR4, UR4, 0x2, URZ, 0xfc, !UPT ;  /* 0x0000000204047892 */ /* 0x000fcc000f8efc3f */
[----:B------:R-:W-:-:S05]  /*25510*/  IMAD.U32 R2, RZ, RZ, UR4 ;  /* 0x00000004ff027e24 */ /* 0x000fca000f8e00ff */
[----:B------:R-:W-:-:S13]  /*25520*/  ISETP.NE.AND P0, PT, R2, 0x3, PT ;  /* 0x000000030200780c */ /* 0x000fda0003f05270 */
[----:B------:R-:W-:Y:S05]  /*25530*/  @!P0 BRA `(.L_x_6404) ;  /* 0x0000000000048947 */ /* 0x000fea0003800000 */
[----:B------:R-:W-:Y:S01]  /*25540*/  BPT.TRAP 0x1 ;  /* 0x000000040000795c */ /* 0x000fe20000300000 */
.L_x_6404:
[----:B0-----:R-:W2:Y:S04]  /*25550*/  LDL R3, [R1+0x14] ;  /* 0x0000140001037983 */ /* 0x001ea80000100800 */
        /* <DEDUP_REMOVED lines=13> */
.L_x_6556:
[----:B------:R-:W1:Y:S02]  /*25630*/  SYNCS.PHASECHK.TRANS64.TRYWAIT P1, [R7+URZ], R2 ;  /* 0x00000002070075a7 */ /* 0x000e64000802017f */
[----:B-1----:R-:W-:Y:S05]  /*25640*/  @!P1 BRA `(.L_x_6406) ;  /* 0x0000003800a09947 */ /* 0x002fea0003800000 */
.L_x_6557:
[----:B------:R-:W-:Y:S05]  /*25650*/  @!P0 BRA `(.L_x_6407) ;  /* 0x0000000000048947 */ /* 0x000fea0003800000 */
[----:B------:R-:W-:Y:S01]  /*25660*/  BPT.TRAP 0x1 ;  /* 0x000000040000795c */ /* 0x000fe20000300000 */
.L_x_6407:
[----:B------:R-:W2:Y:S02]  /*25670*/  LDL.LU R4, [R1+0x14] ;  /* 0x0000140001047983 */ /* 0x000ea40000300800 */
[----:B--2---:R-:W-:-:S04]  /*25680*/  IMAD R4, R4, 0x8, R0 ;  /* 0x0000000804047824 */ /* 0x004fc800078e0200 */
[----:B------:R-:W2:Y:S02]  /*25690*/  SYNCS.PHASECHK.TRANS64.TRYWAIT P1, [R4+URZ+0x2e860], R5 ;  /* 0x02e86005040075a7 */ /* 0x000ea4000802017f */
[----:B--2---:R-:W-:Y:S05]  /*256a0*/  @!P1 BRA `(.L_x_6408) ;  /* 0x00000038009c9947 */ /* 0x004fea0003800000 */
.L_x_6558:
[----:B------:R-:W-:Y:S05]  /*256b0*/  @!P0 BRA `(.L_x_6409) ;  /* 0x0000000000048947 */ /* 0x000fea0003800000 */
[----:B------:R-:W-:Y:S01]  /*256c0*/  BPT.TRAP 0x1 ;  /* 0x000000040000795c */ /* 0x000fe20000300000 */
.L_x_6409:
[----:B------:R-:W-:-:S04]  /*256d0*/  LEA R3, R3, R0, 0x3 ;  /* 0x0000000003037211 */ /* 0x000fc800078e18ff */
[----:B------:R-:W3:Y:S02]  /*256e0*/  SYNCS.PHASECHK.TRANS64.TRYWAIT P1, [R3+URZ+0x2e860], R2 ;  /* 0x02e86002030075a7 */ /* 0x000ee4000802017f */
[----:B---3--:R-:W-:Y:S05]  /*256f0*/  @!P1 BRA `(.L_x_6410) ;  /* 0x00000038009c9947 */ /* 0x008fea0003800000 */
.L_x_6559:
[----:B------:R-:W-:Y:S05]  /*25700*/  @!P0 BRA `(.L_x_6411) ;  /* 0x0000000000048947 */ /* 0x000fea0003800000 */
[----:B------:R-:W-:Y:S01]  /*25710*/  BPT.TRAP 0x1 ;  /* 0x000000040000795c */ /* 0x000fe20000300000 */
.L_x_6411:
[----:B------:R-:W4:Y:S02]  /*25720*/  SYNCS.PHASECHK.TRANS64.TRYWAIT P0, [R4+URZ+0x2e880], R5 ;  /* 0x02e88005040075a7 */ /* 0x000f24000800017f */
[----:B----4-:R-:W-:Y:S05]  /*25730*/  @!P0 BRA `(.L_x_6412) ;  /* 0x0000003800a08947 */ /* 0x010fea0003800000 */
.L_x_6413:
[----:B------:R0:W0:Y:S02]  /*25740*/  SYNCS.PHASECHK.TRANS64.TRYWAIT P0, [R3+URZ+0x2e880], R2 ;  /* 0x02e88002030075a7 */ /* 0x000024000800017f */
[----:B0-----:R-:W-:Y:S05]  /*25750*/  @!P0 NANOSLEEP.SYNCS 0x989680 ;  /* 0x009896800000895d */ /* 0x001fea0003900000 */
[----:B------:R-:W0:Y:S02]  /*25760*/  @!P0 SYNCS.PHASECHK.TRANS64 P0, [R3+URZ+0x2e880], R2 ;  /* 0x02e88002030085a7 */ /* 0x000e24000800007f */
[----:B0-----:R-:W-:Y:S05]  /*25770*/  @!P0 BRA `(.L_x_6413) ;  /* 0xfffffffc00f08947 */ /* 0x001fea000383ffff */
.L_x_6116:
[----:B------:R-:W-:Y:S05]  /*25780*/  BSYNC B8 ;  /* 0x0000000000087941 */ /* 0x000fea0003800000 */
.L_x_6113:
[----:B------:R-:W-:Y:S05]  /*25790*/  EXIT ;  /* 0x000000000000794d */ /* 0x000fea0003800000 */
.L_x_6138:
[----:B0-----:R0:W1:Y:S02]  /*257a0*/  SYNCS.PHASECHK.TRANS64.TRYWAIT P6, [R111+URZ+0x2e890], R125 ;  /* 0x02e8907d6f0075a7 */ /* 0x00106400080c017f */
[----:B-1----:R-:W-:Y:S05]  /*257b0*/  @!P6 NANOSLEEP.SYNCS 0x989680 ;  /* 0x009896800000e95d */ /* 0x002fea0003900000 */
[----:B------:R-:W1:Y:S02]  /*257c0*/  @!P6 SYNCS.PHASECHK.TRANS64 P6, [R111+URZ+0x2e890], R125 ;  /* 0x02e8907d6f00e5a7 */ /* 0x000e6400080c007f */
[----:B-1----:R-:W-:Y:S05]  /*257d0*/  @!P6 BRA `(.L_x_6138) ;  /* 0xfffffffc00f0e947 */ /* 0x002fea000383ffff */
[----:B------:R-:W-:Y:S05]  /*257e0*/  BRA `(.L_x_6414) ;  /* 0xfffffdd8008c7947 */ /* 0x000fea000383ffff */
.L_x_6172:
[----:B0-----:R0:W1:Y:S02]  /*257f0*/  SYNCS.PHASECHK.TRANS64.TRYWAIT P3, [R111+URZ+0x2e890], R125 ;  /* 0x02e8907d6f0075a7 */ /* 0x001064000806017f */
[----:B-1----:R-:W-:Y:S05]  /*25800*/  @!P3 NANOSLEEP.SYNCS 0x989680 ;  /* 0x009896800000b95d */ /* 0x002fea0003900000 */
[----:B------:R-:W1:Y:S02]  /*25810*/  @!P3 SYNCS.PHASECHK.TRANS64 P3, [R111+URZ+0x2e890], R125 ;  /* 0x02e8907d6f00b5a7 */ /* 0x000e64000806007f */
[----:B-1----:R-:W-:Y:S05]  /*25820*/  @!P3 BRA `(.L_x_6172) ;  /* 0xfffffffc00f0b947 */ /* 0x002fea000383ffff */
[----:B------:R-:W-:Y:S05]  /*25830*/  BRA `(.L_x_6415) ;  /* 0xfffffe1c00907947 */ /* 0x000fea000383ffff */
.L_x_6189:
[----:B0-----:R0:W1:Y:S02]  /*25840*/  SYNCS.PHASECHK.TRANS64.TRYWAIT P2, [R111+URZ+0x2e890], R125 ;  /* 0x02e8907d6f0075a7 */ /* 0x001064000804017f */
[----:B-1----:R-:W-:Y:S05]  /*25850*/  @!P2 NANOSLEEP.SYNCS 0x989680 ;  /* 0x009896800000a95d */ /* 0x002fea0003900000 */
[----:B------:R-:W1:Y:S02]  /*25860*/  @!P2 SYNCS.PHASECHK.TRANS64 P2, [R111+URZ+0x2e890], R125 ;  /* 0x02e8907d6f00a5a7 */ /* 0x000e64000804007f */
[----:B-1----:R-:W-:Y:S05]  /*25870*/  @!P2 BRA `(.L_x_6189) ;  /* 0xfffffffc00f0a947 */ /* 0x002fea000383ffff */
[----:B------:R-:W-:Y:S05]  /*25880*/  BRA `(.L_x_6416) ;  /* 0xfffffe6000307947 */ /* 0x000fea000383ffff */
.L_x_6199:
[----:B--2---:R2:W3:Y:S02]  /*25890*/  SYNCS.PHASECHK.TRANS64.TRYWAIT P3, [R111+URZ+0x2e8b0], R125 ;  /* 0x02e8b07d6f0075a7 */ /* 0x0044e4000806017f */
[----:B---3--:R-:W-:Y:S05]  /*258a0*/  @!P3 NANOSLEEP.SYNCS 0x989680 ;  /* 0x009896800000b95d */ /* 0x008fea0003900000 */
[----:B------:R-:W3:Y:S02]  /*258b0*/  @!P3 SYNCS.PHASECHK.TRANS64 P3, [R111+URZ+0x2e8b0], R125 ;  /* 0x02e8b07d6f00b5a7 */ /* 0x000ee4000806007f */
[----:B---3--:R-:W-:Y:S05]  /*258c0*/  @!P3 BRA `(.L_x_6199) ;  /* 0xfffffffc00f0b947 */ /* 0x008fea000383ffff */
[----:B------:R-:W-:Y:S05]  /*258d0*/  BRA `(.L_x_6417) ;  /* 0xfffffe6400f87947 */ /* 0x000fea000383ffff */
.L_x_6211:
[----:B------:R-:W0:Y:S01]  /*258e0*/  S2R R2, SR_TID.X ;  /* 0x0000000000027919 */ /* 0x000e220000002100 */
[----:B------:R-:W-:Y:S01]  /*258f0*/  BSSY B0, `(.L_x_6418) ;  /* 0x000000c000007945 */ /* 0x000fe20003800000 */
[----:B------:R-:W-:Y:S01]  /*25900*/  IMAD.MOV.U32 R12, RZ, RZ, RZ ;  /* 0x000000ffff0c7224 */ /* 0x000fe200078e00ff */
[----:B------:R-:W-:Y:S01]  /*25910*/  MOV R11, 0x1f ;  /* 0x0000001f000b7802 */ /* 0x000fe20000000f00 */
        /* <DEDUP_REMOVED lines=9> */
.L_x_6419:
[----:B------:R-:W-:Y:S05]  /*259b0*/  BSYNC B0 ;  /* 0x0000000000007941 */ /* 0x000fea0003800000 */
.L_x_6418:
[----:B------:R1:W-:Y:S01]  /*259c0*/  STL [R1+0x48], R14 ;  /* 0x0000480e01007387 */ /* 0x0003e20000100800 */
[----:B------:R-:W-:Y:S05]  /*259d0*/  BRA `(.L_x_6420) ;  /* 0xfffffe70008c7947 */ /* 0x000fea000383ffff */
.L_x_6223:
        /* <DEDUP_REMOVED lines=8> */
.L_x_6422:
[----:B------:R-:W-:Y:S05]  /*25a60*/  BSYNC B1 ;  /* 0x0000000000017941 */ /* 0x000fea0003800000 */
.L_x_6421:
        /* <DEDUP_REMOVED lines=8> */
.L_x_6423:
[----:B------:R-:W-:Y:S01]  /*25af0*/  MOV R13, R27 ;  /* 0x0000001b000d7202 */ /* 0x000fe20000000f00 */
[----:B------:R-:W-:-:S07]  /*25b00*/  IMAD.MOV.U32 R5, RZ, RZ, R14 ;  /* 0x000000ffff057224 */ /* 0x000fce00078e000e */
[----:B------:R-:W-:Y:S05]  /*25b10*/  WARPSYNC.COLLECTIVE R15, `(.L_x_6424) ;  /* 0x000000000f087348 */ /* 0x000fea0003c00000 */
[----:B------:R0:W1:Y:S02]  /*25b20*/  SHFL.IDX P6, R14, R13, R12, R11 ;  /* 0x0000000c0d0e7389 */ /* 0x00006400000c000b */
[----:B01----:R-:W-:Y:S01]  /*25b30*/  ENDCOLLECTIVE ;  /* 0x000000000000791b */ /* 0x003fe20003800000 */
.L_x_6424:
[----:B------:R-:W-:Y:S02]  /*25b40*/  IMAD.MOV.U32 R13, RZ, RZ, R28 ;  /* 0x000000ffff0d7224 */ /* 0x000fe400078e001c */
[----:B------:R-:W-:-:S07]  /*25b50*/  IMAD.MOV.U32 R7, RZ, RZ, R14 ;  /* 0x000000ffff077224 */ /* 0x000fce00078e000e */
[----:B------:R-:W-:Y:S05]  /*25b60*/  WARPSYNC.COLLECTIVE R15, `(.L_x_6425) ;  /* 0x000000000f087348 */ /* 0x000fea0003c00000 */
[----:B------:R0:W1:Y:S02]  /*25b70*/  SHFL.IDX P6, R14, R13, R12, R11 ;  /* 0x0000000c0d0e7389 */ /* 0x00006400000c000b */
[----:B01----:R-:W-:Y:S01]  /*25b80*/  ENDCOLLECTIVE ;  /* 0x000000000000791b */ /* 0x003fe20003800000 */
.L_x_6425:
[----:B------:R-:W-:Y:S05]  /*25b90*/  BRA `(.L_x_6426) ;  /* 0xfffffe78003c7947 */ /* 0x000fea000383ffff */
.L_x_6227:
[----:B0-----:R0:W1:Y:S02]  /*25ba0*/  SYNCS.PHASECHK.TRANS64.TRYWAIT P0, [R16+URZ+0x2e800], R39 ;  /* 0x02e80027100075a7 */ /* 0x001064000800017f */
[----:B-1----:R-:W-:Y:S05]  /*25bb0*/  @!P0 NANOSLEEP.SYNCS 0x989680 ;  /* 0x009896800000895d */ /* 0x002fea0003900000 */
[----:B------:R-:W1:Y:S02]  /*25bc0*/  @!P0 SYNCS.PHASECHK.TRANS64 P0, [R16+URZ+0x2e800], R39 ;  /* 0x02e80027100085a7 */ /* 0x000e64000800007f */
[----:B-1----:R-:W-:Y:S05]  /*25bd0*/  @!P0 BRA `(.L_x_6227) ;  /* 0xfffffffc00f08947 */ /* 0x002fea000383ffff */
[----:B------:R-:W-:Y:S05]  /*25be0*/  BRA `(.L_x_6427) ;  /* 0xfffffe7c00e47947 */ /* 0x000fea000383ffff */
.L_x_6235:
[----:B------:R-:W-:Y:S01]  /*25bf0*/  BSSY B1, `(.L_x_6428) ;  /* 0x0000008000017945 */ /* 0x000fe20003800000 */
[----:B------:R-:W-:Y:S01]  /*25c00*/  IMAD.MOV.U32 R13, RZ, RZ, R26 ;  /* 0x000000ffff0d7224 */ /* 0x000fe200078e001a */
[----:B------:R-:W-:Y:S01]  /*25c10*/  MOV R12, RZ ;  /* 0x000000ff000c7202 */ /* 0x000fe20000000f00 */
[----:B------:R-:W-:Y:S02]  /*25c20*/  IMAD.MOV.U32 R11, RZ, RZ, 0x1c1f ;  /* 0x00001c1fff0b7424 */ /* 0x000fe400078e00ff */
[----:B------:R-:W-:-:S07]  /*25c30*/  IMAD.MOV.U32 R15, RZ, RZ, -0x1 ;  /* 0xffffffffff0f7424 */ /* 0x000fce00078e00ff */
[----:B------:R-:W-:Y:S05]  /*25c40*/  WARPSYNC.COLLECTIVE R15, `(.L_x_6429) ;  /* 0x000000000f087348 */ /* 0x000fea0003c00000 */
[----:B------:R0:W1:Y:S02]  /*25c50*/  SHFL.IDX P6, R14, R13, R12, R11 ;  /* 0x0000000c0d0e7389 */ /* 0x00006400000c000b */
[----:B01----:R-:W-:Y:S01]  /*25c60*/  ENDCOLLECTIVE ;  /* 0x000000000000791b */ /* 0x003fe20003800000 */
.L_x_6429:
[----:B------:R-:W-:Y:S05]  /*25c70*/  BSYNC B1 ;  /* 0x0000000000017941 */ /* 0x000fea0003800000 */
.L_x_6428:
        /* <DEDUP_REMOVED lines=8> */
.L_x_6430:
[----:B------:R-:W-:Y:S01]  /*25d00*/  IMAD.MOV.U32 R13, RZ, RZ, R27 ;  /* 0x000000ffff0d7224 */ /* 0x000fe200078e001b */
[----:B------:R-:W-:-:S07]  /*25d10*/  MOV R21, R14 ;  /* 0x0000000e00157202 */ /* 0x000fce0000000f00 */
[----:B------:R-:W-:Y:S05]  /*25d20*/  WARPSYNC.COLLECTIVE R15, `(.L_x_6431) ;  /* 0x000000000f087348 */ /* 0x000fea0003c00000 */
[----:B------:R0:W1:Y:S02]  /*25d30*/  SHFL.IDX P6, R14, R13, R12, R11 ;  /* 0x0000000c0d0e7389 */ /* 0x00006400000c000b */
[----:B01----:R-:W-:Y:S01]  /*25d40*/  ENDCOLLECTIVE ;  /* 0x000000000000791b */ /* 0x003fe20003800000 */
.L_x_6431:
[----:B------:R-:W-:Y:S02]  /*25d50*/  IMAD.MOV.U32 R13, RZ, RZ, R28 ;  /* 0x000000ffff0d7224 */ /* 0x000fe400078e001c */
[----:B------:R-:W-:-:S07]  /*25d60*/  IMAD.MOV.U32 R25, RZ, RZ, R14 ;  /* 0x000000ffff197224 */ /* 0x000fce00078e000e */
[----:B------:R-:W-:Y:S05]  /*25d70*/  WARPSYNC.COLLECTIVE R15, `(.L_x_6432) ;  /* 0x000000000f087348 */ /* 0x000fea0003c00000 */
[----:B------:R0:W1:Y:S02]  /*25d80*/  SHFL.IDX P6, R14, R13, R12, R11 ;  /* 0x0000000c0d0e7389 */ /* 0x00006400000c000b */
[----:B01----:R-:W-:Y:S01]  /*25d90*/  ENDCOLLECTIVE ;  /* 0x000000000000791b */ /* 0x003fe20003800000 */
.L_x_6432:
[----:B------:R-:W-:Y:S05]  /*25da0*/  BRA `(.L_x_6433) ;  /* 0xfffffe94008c7947 */ /* 0x000fea000383ffff */
.L_x_6239:
[----:B0-----:R0:W1:Y:S02]  /*25db0*/  SYNCS.PHASECHK.TRANS64.TRYWAIT P1, [R16+URZ+0x2e800], R35 ;  /* 0x02e80023100075a7 */ /* 0x001064000802017f */
[----:B-1----:R-:W-:Y:S05]  /*25dc0*/  @!P1 NANOSLEEP.SYNCS 0x989680 ;  /* 0x009896800000995d */ /* 0x002fea0003900000 */
[----:B------:R-:W1:Y:S02]  /*25dd0*/  @!P1 SYNCS.PHASECHK.TRANS64 P1, [R16+URZ+0x2e800], R35 ;  /* 0x02e80023100095a7 */ /* 0x000e64000802007f */
[----:B-1----:R-:W-:Y:S05]  /*25de0*/  @!P1 BRA `(.L_x_6239) ;  /* 0xfffffffc00f09947 */ /* 0x002fea000383ffff */
[----:B------:R-:W-:Y:S05]  /*25df0*/  BRA `(.L_x_6434) ;  /* 0xfffffe9800f07947 */ /* 0x000fea000383ffff */
.L_x_6245:
[----:B--2---:R2:W3:Y:S02]  /*25e00*/  SYNCS.PHASECHK.TRANS64.TRYWAIT P1, [R0+URZ+0x2e830], R7 ;  /* 0x02e83007000075a7 */ /* 0x0044e4000802017f */
[----:B---3--:R-:W-:Y:S05]  /*25e10*/  @!P1 NANOSLEEP.SYNCS 0x989680 ;  /* 0x009896800000995d */ /* 0x008fea0003900000 */
[----:B------:R-:W3:Y:S02]  /*25e20*/  @!P1 SYNCS.PHASECHK.TRANS64 P1, [R0+URZ+0x2e830], R7 ;  /* 0x02e83007000095a7 */ /* 0x000ee4000802007f */
[----:B---3--:R-:W-:Y:S05]  /*25e30*/  @!P1 BRA `(.L_x_6245) ;  /* 0xfffffffc00f09947 */ /* 0x008fea000383ffff */
[----:B------:R-:W-:Y:S05]  /*25e40*/  BRA `(.L_x_6244) ;  /* 0xfffffeb4007c7947 */ /* 0x000fea000383ffff */
.L_x_6251:
[----:B-1----:R1:W2:Y:S02]  /*25e50*/  SYNCS.PHASECHK.TRANS64.TRYWAIT P2, [R13+URZ+0x2e830], R20 ;  /* 0x02e830140d0075a7 */ /* 0x0022a4000804017f */
[----:B--2---:R-:W-:Y:S05]  /*25e60*/  @!P2 NANOSLEEP.SYNCS 0x989680 ;  /* 0x009896800000a95d */ /* 0x004fea0003900000 */
[----:B------:R-:W2:Y:S02]  /*25e70*/  @!P2 SYNCS.PHASECHK.TRANS64 P2, [R13+URZ+0x2e830], R20 ;  /* 0x02e830140d00a5a7 */ /* 0x000ea4000804007f */
[----:B--2---:R-:W-:Y:S05]  /*25e80*/  @!P2 BRA `(.L_x_6251) ;  /* 0xfffffffc00f0a947 */ /* 0x004fea000383ffff */
[----:B------:R-:W-:Y:S05]  /*25e90*/  BRA `(.L_x_6250) ;  /* 0xffffff0400b87947 */ /* 0x000fea000383ffff */
.L_x_6255:
[----:B-1----:R1:W2:Y:S02]  /*25ea0*/  SYNCS.PHASECHK.TRANS64.TRYWAIT P1, [R13+URZ+0x2e850], R12 ;  /* 0x02e8500c0d0075a7 */ /* 0x0022a4000802017f */
[----:B--2---:R-:W-:Y:S05]  /*25eb0*/  @!P1 NANOSLEEP.SYNCS 0x989680 ;  /* 0x009896800000995d */ /* 0x004fea0003900000 */
[----:B------:R-:W2:Y:S02]  /*25ec0*/  @!P1 SYNCS.PHASECHK.TRANS64 P1, [R13+URZ+0x2e850], R12 ;  /* 0x02e8500c0d0095a7 */ /* 0x000ea4000802007f */
[----:B--2---:R-:W-:Y:S05]  /*25ed0*/  @!P1 BRA `(.L_x_6255) ;  /* 0xfffffffc00f09947 */ /* 0x004fea000383ffff */
[----:B------:R-:W-:Y:S05]  /*25ee0*/  BRA `(.L_x_6252) ;  /* 0xffffff1c00047947 */ /* 0x000fea000383ffff */
.L_x_6261:
[----:B-1----:R1:W2:Y:S02]  /*25ef0*/  SYNCS.PHASECHK.TRANS64.TRYWAIT P1, [R11+URZ+0x2e850], R0 ;  /* 0x02e850000b0075a7 */ /* 0x0022a4000802017f */
[----:B--2---:R-:W-:Y:S05]  /*25f00*/  @!P1 NANOSLEEP.SYNCS 0x989680 ;  /* 0x009896800000995d */ /* 0x004fea0003900000 */
[----:B------:R-:W2:Y:S02]  /*25f10*/  @!P1 SYNCS.PHASECHK.TRANS64 P1, [R11+URZ+0x2e850], R0 ;  /* 0x02e850000b0095a7 */ /* 0x000ea4000802007f */
[----:B--2---:R-:W-:Y:S05]  /*25f20*/  @!P1 BRA `(.L_x_6261) ;  /* 0xfffffffc00f09947 */ /* 0x004fea000383ffff */
[----:B------:R-:W-:Y:S05]  /*25f30*/  BRA `(.L_x_6260) ;  /* 0xffffff54002c7947 */ /* 0x000fea000383ffff */
.L_x_6265:
[----:B------:R-:W-:Y:S01]  /*25f40*/  MOV R12, R0 ;  /* 0x00000000000c7202 */ /* 0x000fe20000000f00 */
[----:B------:R-:W-:Y:S01]  /*25f50*/  IMAD.MOV.U32 R11, RZ, RZ, 0x1c1f ;  /* 0x00001c1fff0b7424 */ /* 0x000fe200078e00ff */
[----:B------:R-:W-:Y:S01]  /*25f60*/  SEL R5, R96, R97, P0 ;  /* 0x0000006160057207 */ /* 0x000fe20000000000 */
[----:B------:R-:W-:Y:S01]  /*25f70*/  IMAD.MOV.U32 R15, RZ, RZ, -0x1 ;  /* 0xffffffffff0f7424 */ /* 0x000fe200078e00ff */
[----:B------:R-:W-:Y:S02]  /*25f80*/  SEL R7, R97, R96, P0 ;  /* 0x0000006061077207 */ /* 0x000fe40000000000 */
[----:B------:R-:W-:-:S07]  /*25f90*/  SEL R9, R90, R93, P0 ;  /* 0x0000005d5a097207 */ /* 0x000fce0000000000 */
[----:B-----5:R-:W-:Y:S05]  /*25fa0*/  WARPSYNC.COLLECTIVE R15, `(.L_x_6435) ;  /* 0x000000000f087348 */ /* 0x020fea0003c00000 */
[----:B------:R0:W1:Y:S02]  /*25fb0*/  SHFL.IDX P6, R14, R13, R12, R11 ;  /* 0x0000000c0d0e7389 */ /* 0x00006400000c000b */
[----:B01---5:R-:W-:Y:S01]  /*25fc0*/  ENDCOLLECTIVE ;  /* 0x000000000000791b */ /* 0x023fe20003800000 */
.L_x_6435:
        /* <DEDUP_REMOVED lines=18> */
.L_x_6436:
        /* <DEDUP_REMOVED lines=18> */
.L_x_6437:
[----:B------:R-:W-:Y:S02]  /*26210*/  SEL R59, R46, R61, P0 ;  /* 0x0000003d2e3b7207 */ /* 0x000fe40000000000 */
[----:B------:R-:W-:Y:S02]  /*26220*/  SEL R61, R61, R46, P0 ;  /* 0x0000002e3d3d7207 */ /* 0x000fe40000000000 */
[----:B------:R-:W-:Y:S02]  /*26230*/  SEL R55, R52, R55, P0 ;  /* 0x0000003734377207 */ /* 0x000fe40000000000 */
[----:B------:R-:W-:Y:S02]  /*26240*/  SEL R4, R6, R3, P0 ;  /* 0x0000000306047207 */ /* 0x000fe40000000000 */
[----:B------:R-:W-:Y:S01]  /*26250*/  SEL R6, R3, R6, P0 ;  /* 0x0000000603067207 */ /* 0x000fe20000000000 */
[----:B------:R-:W-:Y:S02]  /*26260*/  IMAD.MOV.U32 R13, RZ, RZ, R7 ;  /* 0x000000ffff0d7224 */ /* 0x000fe400078e0007 */
[----:B------:R-:W-:-:S02]  /*26270*/  IMAD.MOV.U32 R12, RZ, RZ, R2 ;  /* 0x000000ffff0c7224 */ /* 0x000fc400078e0002 */
[----:B------:R-:W-:-:S07]  /*26280*/  IMAD.MOV.U32 R10, RZ, RZ, R14 ;  /* 0x000000ffff0a7224 */ /* 0x000fce00078e000e */
[----:B------:R-:W-:Y:S05]  /*26290*/  WARPSYNC.COLLECTIVE R15, `(.L_x_6438) ;  /* 0x000000000f087348 */ /* 0x000fea0003c00000 */
[----:B------:R0:W1:Y:S02]  /*262a0*/  SHFL.IDX P6, R14, R13, R12, R11 ;  /* 0x0000000c0d0e7389 */ /* 0x00006400000c000b */
[----:B01----:R-:W-:Y:S01]  /*262b0*/  ENDCOLLECTIVE ;  /* 0x000000000000791b */ /* 0x003fe20003800000 */
.L_x_6438:
[----:B------:R-:W-:Y:S02]  /*262c0*/  IMAD.MOV.U32 R13, RZ, RZ, R9 ;  /* 0x000000ffff0d7224 */ /* 0x000fe400078e0009 */
[----:B------:R-:W-:Y:S01]  /*262d0*/  IMAD.MOV.U32 R12, RZ, RZ, R0 ;  /* 0x000000ffff0c7224 */ /* 0x000fe200078e0000 */
[----:B------:R-:W-:-:S07]  /*262e0*/  MOV R7, R14 ;  /* 0x0000000e00077202 */ /* 0x000fce0000000f00 */
[----:B------:R-:W-:Y:S05]  /*262f0*/  WARPSYNC.COLLECTIVE R15, `(.L_x_6439) ;  /* 0x000000000f087348 */ /* 0x000fea0003c00000 */
[----:B------:R0:W1:Y:S02]  /*26300*/  SHFL.IDX P6, R14, R13, R12, R11 ;  /* 0x0000000c0d0e7389 */ /* 0x00006400000c000b */
[----:B01----:R-:W-:Y:S01]  /*26310*/  ENDCOLLECTIVE ;  /* 0x000000000000791b */ /* 0x003fe20003800000 */
.L_x_6439:
        /* <DEDUP_REMOVED lines=8> */
.L_x_6440:
[----:B------:R-:W-:Y:S01]  /*263a0*/  IMAD.MOV.U32 R13, RZ, RZ, R25 ;  /* 0x000000ffff0d7224 */ /* 0x000fe200078e0019 */
[----:B------:R-:W-:Y:S01]  /*263b0*/  MOV R12, R0 ;  /* 0x00000000000c7202 */ /* 0x000fe20000000f00 */
[----:B------:R-:W-:-:S07]  /*263c0*/  IMAD.MOV.U32 R20, RZ, RZ, R14 ;  /* 0x000000ffff147224 */ /* 0x000fce00078e000e */
[----:B------:R-:W-:Y:S05]  /*263d0*/  WARPSYNC.COLLECTIVE R15, `(.L_x_6441) ;  /* 0x000000000f087348 */ /* 0x000fea0003c00000 */
[----:B------:R0:W1:Y:S02]  /*263e0*/  SHFL.IDX P6, R14, R13, R12, R11 ;  /* 0x0000000c0d0e7389 */ /* 0x00006400000c000b */
[----:B01----:R-:W-:Y:S01]  /*263f0*/  ENDCOLLECTIVE ;  /* 0x000000000000791b */ /* 0x003fe20003800000 */
.L_x_6441:
[----:B------:R-:W-:Y:S02]  /*26400*/  IMAD.MOV.U32 R13, RZ, RZ, R27 ;  /* 0x000000ffff0d7224 */ /* 0x000fe400078e001b */
[----:B------:R-:W-:Y:S02]  /*26410*/  IMAD.MOV.U32 R12, RZ, RZ, R2 ;  /* 0x000000ffff0c7224 */ /* 0x000fe400078e0002 */
[----:B------:R-:W-:-:S07]  /*26420*/  IMAD.MOV.U32 R26, RZ, RZ, R14 ;  /* 0x000000ffff1a7224 */ /* 0x000fce00078e000e */
[----:B------:R-:W-:Y:S05]  /*26430*/  WARPSYNC.COLLECTIVE R15, `(.L_x_6442) ;  /* 0x000000000f087348 */ /* 0x000fea0003c00000 */
[----:B------:R0:W1:Y:S02]  /*26440*/  SHFL.IDX P6, R14, R13, R12, R11 ;  /* 0x0000000c0d0e7389 */ /* 0x00006400000c000b */
[----:B01----:R-:W-:Y:S01]  /*26450*/  ENDCOLLECTIVE ;  /* 0x000000000000791b */ /* 0x003fe20003800000 */
.L_x_6442:
[----:B------:R-:W-:Y:S02]  /*26460*/  IMAD.MOV.U32 R13, RZ, RZ, R29 ;  /* 0x000000ffff0d7224 */ /* 0x000fe400078e001d */
[----:B------:R-:W-:Y:S01]  /*26470*/  IMAD.MOV.U32 R12, RZ, RZ, R0 ;  /* 0x000000ffff0c7224 */ /* 0x000fe200078e0000 */
[----:B------:R-:W-:-:S07]  /*26480*/  MOV R27, R14 ;  /* 0x0000000e001b7202 */ /* 0x000fce0000000f00 */
[----:B------:R-:W-:Y:S05]  /*26490*/  WARPSYNC.COLLECTIVE R15, `(.L_x_6443) ;  /* 0x000000000f087348 */ /* 0x000fea0003c00000 */
[----:B------:R0:W1:Y:S02]  /*264a0*/  SHFL.IDX P6, R14, R13, R12, R11 ;  /* 0x0000000c0d0e7389 */ /* 0x00006400000c000b */
[----:B01----:R-:W-:Y:S01]  /*264b0*/  ENDCOLLECTIVE ;  /* 0x000000000000791b */ /* 0x003fe20003800000 */
.L_x_6443:
        /* <DEDUP_REMOVED lines=8> */
.L_x_6444:
[----:B------:R-:W-:Y:S01]  /*26540*/  IMAD.MOV.U32 R13, RZ, RZ, R33 ;  /* 0x000000ffff0d7224 */ /* 0x000fe200078e0021 */
[----:B------:R-:W-:Y:S01]  /*26550*/  MOV R12, R0 ;  /* 0x00000000000c7202 */ /* 0x000fe20000000f00 */
[----:B------:R-:W-:-:S07]  /*26560*/  IMAD.MOV.U32 R31, RZ, RZ, R14 ;  /* 0x000000ffff1f7224 */ /* 0x000fce00078e000e */
[----:B------:R-:W-:Y:S05]  /*26570*/  WARPSYNC.COLLECTIVE R15, `(.L_x_6445) ;  /* 0x000000000f087348 */ /* 0x000fea0003c00000 */
[----:B------:R0:W1:Y:S02]  /*26580*/  SHFL.IDX P6, R14, R13, R12, R11 ;  /* 0x0000000c0d0e7389 */ /* 0x00006400000c000b */
[----:B01----:R-:W-:Y:S01]  /*26590*/  ENDCOLLECTIVE ;  /* 0x000000000000791b */ /* 0x003fe20003800000 */
.L_x_6445:
        /* <DEDUP_REMOVED lines=8> */
.L_x_6446:
[----:B------:R-:W-:Y:S02]  /*26620*/  IMAD.MOV.U32 R13, RZ, RZ, R37 ;  /* 0x000000ffff0d7224 */ /* 0x000fe400078e0025 */
[----:B------:R-:W-:Y:S01]  /*26630*/  IMAD.MOV.U32 R12, RZ, RZ, R0 ;  /* 0x000000ffff0c7224 */ /* 0x000fe200078e0000 */
[----:B------:R-:W-:-:S07]  /*26640*/  MOV R35, R14 ;  /* 0x0000000e00237202 */ /* 0x000fce0000000f00 */
[----:B------:R-:W-:Y:S05]  /*26650*/  WARPSYNC.COLLECTIVE R15, `(.L_x_6447) ;  /* 0x000000000f087348 */ /* 0x000fea0003c00000 */
[----:B------:R0:W1:Y:S02]  /*26660*/  SHFL.IDX P6, R14, R13, R12, R11 ;  /* 0x0000000c0d0e7389 */ /* 0x00006400000c000b */
[----:B01----:R-:W-:Y:S01]  /*26670*/  ENDCOLLECTIVE ;  /* 0x000000000000791b */ /* 0x003fe20003800000 */
.L_x_6447:
        /* <DEDUP_REMOVED lines=8> */
.L_x_6448:
[----:B------:R-:W-:Y:S01]  /*26700*/  IMAD.MOV.U32 R13, RZ, RZ, R41 ;  /* 0x000000ffff0d7224 */ /* 0x000fe200078e0029 */
[----:B------:R-:W-:Y:S01]  /*26710*/  MOV R12, R0 ;  /* 0x00000000000c7202 */ /* 0x000fe20000000f00 */
[----:B------:R-:W-:-:S07]  /*26720*/  IMAD.MOV.U32 R39, RZ, RZ, R14 ;  /* 0x000000ffff277224 */ /* 0x000fce00078e000e */
[----:B------:R-:W-:Y:S05]  /*26730*/  WARPSYNC.COLLECTIVE R15, `(.L_x_6449) ;  /* 0x000000000f087348 */ /* 0x000fea0003c00000 */
[----:B------:R0:W1:Y:S02]  /*26740*/  SHFL.IDX P6, R14, R13, R12, R11 ;  /* 0x0000000c0d0e7389 */ /* 0x00006400000c000b */
[----:B01----:R-:W-:Y:S01]  /*26750*/  ENDCOLLECTIVE ;  /* 0x000000000000791b */ /* 0x003fe20003800000 */
.L_x_6449:
        /* <DEDUP_REMOVED lines=8> */
.L_x_6450:
[----:B------:R-:W-:Y:S02]  /*267e0*/  IMAD.MOV.U32 R13, RZ, RZ, R45 ;  /* 0x000000ffff0d7224 */ /* 0x000fe400078e002d */
[----:B------:R-:W-:Y:S01]  /*267f0*/  IMAD.MOV.U32 R12, RZ, RZ, R0 ;  /* 0x000000ffff0c7224 */ /* 0x000fe200078e0000 */
[----:B------:R-:W-:-:S07]  /*26800*/  MOV R43, R14 ;  /* 0x0000000e002b7202 */ /* 0x000fce0000000f00 */
[----:B------:R-:W-:Y:S05]  /*26810*/  WARPSYNC.COLLECTIVE R15, `(.L_x_6451) ;  /* 0x000000000f087348 */ /* 0x000fea0003c00000 */
[----:B------:R0:W1:Y:S02]  /*26820*/  SHFL.IDX P6, R14, R13, R12, R11 ;  /* 0x0000000c0d0e7389 */ /* 0x00006400000c000b */
[----:B01----:R-:W-:Y:S01]  /*26830*/  ENDCOLLECTIVE ;  /* 0x000000000000791b */ /* 0x003fe20003800000 */
.L_x_6451:
[----:B------:R-:W-:Y:S02]  /*26840*/  SEL R40, R42, R43, P0 ;  /* 0x0000002b2a287207 */ /* 0x000fe40000000000 */
[----:B------:R-:W-:Y:S02]  /*26850*/  SEL R42, R43, R42, P0 ;  /* 0x0000002a2b2a7207 */ /* 0x000fe40000000000 */
[----:B------:R-:W-:Y:S01]  /*26860*/  MOV R13, R47 ;  /* 0x0000002f000d7202 */ /* 0x000fe20000000f00 */
[----:B------:R-:W-:Y:S02]  /*26870*/  IMAD.MOV.U32 R12, RZ, RZ, R2 ;  /* 0x000000ffff0c7224 */ /* 0x000fe400078e0002 */
[----:B------:R-:W-:Y:S02]  /*26880*/  IMAD.MOV.U32 R47, RZ, RZ, RZ ;  /* 0x000000ffff2f7224 */ /* 0x000fe400078e00ff */
[----:B------:R-:W-:-:S07]  /*26890*/  IMAD.MOV.U32 R45, RZ, RZ, R14 ;  /* 0x000000ffff2d7224 */ /* 0x000fce00078e000e */
[----:B------:R-:W-:Y:S05]  /*268a0*/  WARPSYNC.COLLECTIVE R15, `(.L_x_6452) ;  /* 0x000000000f087348 */ /* 0x000fea0003c00000 */
[----:B------:R0:W1:Y:S02]  /*268b0*/  SHFL.IDX P6, R14, R13, R12, R11 ;  /* 0x0000000c0d0e7389 */ /* 0x00006400000c000b */
[----:B01----:R-:W-:Y:S01]  /*268c0*/  ENDCOLLECTIVE ;  /* 0x000000000000791b */ /* 0x003fe20003800000 */
.L_x_6452:
[----:B------:R-:W-:Y:S01]  /*268d0*/  IMAD.MOV.U32 R13, RZ, RZ, R49 ;  /* 0x000000ffff0d7224 */ /* 0x000fe200078e0031 */
[----:B------:R-:W-:Y:S01]  /*268e0*/  MOV R12, R0 ;  /* 0x00000000000c7202 */ /* 0x000fe20000000f00 */
[----:B------:R-:W-:-:S07]  /*268f0*/  IMAD.MOV.U32 R44, RZ, RZ, R14 ;  /* 0x000000ffff2c7224 */ /* 0x000fce00078e000e */
[----:B------:R-:W-:Y:S05]  /*26900*/  WARPSYNC.COLLECTIVE R15, `(.L_x_6453) ;  /* 0x000000000f087348 */ /* 0x000fea0003c00000 */
[----:B------:R0:W1:Y:S02]  /*26910*/  SHFL.IDX P6, R14, R13, R12, R11 ;  /* 0x0000000c0d0e7389 */ /* 0x00006400000c000b */
[----:B01----:R-:W-:Y:S01]  /*26920*/  ENDCOLLECTIVE ;  /* 0x000000000000791b */ /* 0x003fe20003800000 */
.L_x_6453:
        /* <DEDUP_REMOVED lines=8> */
.L_x_6454:
[----:B------:R-:W-:Y:S02]  /*269b0*/  IMAD.MOV.U32 R13, RZ, RZ, R53 ;  /* 0x000000ffff0d7224 */ /* 0x000fe400078e0035 */
[----:B------:R-:W-:Y:S01]  /*269c0*/  IMAD.MOV.U32 R12, RZ, RZ, R0 ;  /* 0x000000ffff0c7224 */ /* 0x000fe200078e0000 */
[----:B------:R-:W-:-:S07]  /*269d0*/  MOV R46, R14 ;  /* 0x0000000e002e7202 */ /* 0x000fce0000000f00 */
[----:B------:R-:W-:Y:S05]  /*269e0*/  WARPSYNC.COLLECTIVE R15, `(.L_x_6455) ;  /* 0x000000000f087348 */ /* 0x000fea0003c00000 */
[----:B------:R0:W1:Y:S02]  /*269f0*/  SHFL.IDX P6, R14, R13, R12, R11 ;  /* 0x0000000c0d0e7389 */ /* 0x00006400000c000b */
[----:B01----:R-:W-:Y:S01]  /*26a00*/  ENDCOLLECTIVE ;  /* 0x000000000000791b */ /* 0x003fe20003800000 */
.L_x_6455:
[----:B------:R-:W-:Y:S01]  /*26a10*/  MOV R13, R55 ;  /* 0x00000037000d7202 */ /* 0x000fe20000000f00 */
[----:B------:R-:W-:Y:S02]  /*26a20*/  IMAD.MOV.U32 R12, RZ, RZ, R2 ;  /* 0x000000ffff0c7224 */ /* 0x000fe400078e0002 */
[----:B------:R-:W-:-:S07]  /*26a30*/  IMAD.MOV.U32 R53, RZ, RZ, R14 ;  /* 0x000000ffff357224 */ /* 0x000fce00078e000e */
[----:B------:R-:W-:Y:S05]  /*26a40*/  WARPSYNC.COLLECTIVE R15, `(.L_x_6456) ;  /* 0x000000000f087348 */ /* 0x000fea0003c00000 */
[----:B------:R0:W1:Y:S02]  /*26a50*/  SHFL.IDX P6, R14, R13, R12, R11 ;  /* 0x0000000c0d0e7389 */ /* 0x00006400000c000b */
[----:B01----:R-:W-:Y:S01]  /*26a60*/  ENDCOLLECTIVE ;  /* 0x000000000000791b */ /* 0x003fe20003800000 */
.L_x_6456:
[----:B------:R-:W-:Y:S01]  /*26a70*/  IMAD.MOV.U32 R13, RZ, RZ, R59 ;  /* 0x000000ffff0d7224 */ /* 0x000fe200078e003b */
[----:B------:R-:W-:Y:S01]  /*26a80*/  MOV R12, R0 ;  /* 0x00000000000c7202 */ /* 0x000fe20000000f00 */
[----:B------:R-:W-:-:S07]  /*26a90*/  IMAD.MOV.U32 R48, RZ, RZ, R14 ;  /* 0x000000ffff307224 */ /* 0x000fce00078e000e */
[----:B------:R-:W-:Y:S05]  /*26aa0*/  WARPSYNC.COLLECTIVE R15, `(.L_x_6457) ;  /* 0x000000000f087348 */ /* 0x000fea0003c00000 */
[----:B------:R0:W1:Y:S02]  /*26ab0*/  SHFL.IDX P6, R14, R13, R12, R11 ;  /* 0x0000000c0d0e7389 */ /* 0x00006400000c000b */
[----:B01----:R-:W-:Y:S01]  /*26ac0*/  ENDCOLLECTIVE ;  /* 0x000000000000791b */ /* 0x003fe20003800000 */
.L_x_6457:
[----:B------:R-:W-:Y:S02]  /*26ad0*/  IMAD.MOV.U32 R13, RZ, RZ, R61 ;  /* 0x000000ffff0d7224 */ /* 0x000fe400078e003d */
[----:B------:R-:W-:Y:S02]  /*26ae0*/  IMAD.MOV.U32 R12, RZ, RZ, R2 ;  /* 0x000000ffff0c7224 */ /* 0x000fe400078e0002 */
[----:B------:R-:W-:-:S07]  /*26af0*/  IMAD.MOV.U32 R59, RZ, RZ, R14 ;  /* 0x000000ffff3b7224 */ /* 0x000fce00078e000e */
[----:B------:R-:W-:Y:S05]  /*26b00*/  WARPSYNC.COLLECTIVE R15, `(.L_x_6458) ;  /* 0x000000000f087348 */ /* 0x000fea0003c00000 */
[----:B------:R0:W1:Y:S02]  /*26b10*/  SHFL.IDX P6, R14, R13, R12, R11 ;  /* 0x0000000c0d0e7389 */ /* 0x00006400000c000b */
[----:B01----:R-:W-:Y:S01]  /*26b20*/  ENDCOLLECTIVE ;  /* 0x000000000000791b */ /* 0x003fe20003800000 */
.L_x_6458:
[----:B------:R-:W-:Y:S02]  /*26b30*/  IMAD.MOV.U32 R13, RZ, RZ, R63 ;  /* 0x000000ffff0d7224 */ /* 0x000fe400078e003f */
[----:B------:R-:W-:Y:S01]  /*26b40*/  IMAD.MOV.U32 R12, RZ, RZ, R0 ;  /* 0x000000ffff0c7224 */ /* 0x000fe200078e0000 */
[----:B------:R-:W-:-:S07]  /*26b50*/  MOV R50, R14 ;  /* 0x0000000e00327202 */ /* 0x000fce0000000f00 */
[----:B------:R-:W-:Y:S05]  /*26b60*/  WARPSYNC.COLLECTIVE R15, `(.L_x_6459) ;  /* 0x000000000f087348 */ /* 0x000fea0003c00000 */
[----:B------:R0:W1:Y:S02]  /*26b70*/  SHFL.IDX P6, R14, R13, R12, R11 ;  /* 0x0000000c0d0e7389 */ /* 0x00006400000c000b */
[----:B01----:R-:W-:Y:S01]  /*26b80*/  ENDCOLLECTIVE ;  /* 0x000000000000791b */ /* 0x003fe20003800000 */
.L_x_6459:
        /* <DEDUP_REMOVED lines=8> */
.L_x_6460:
[----:B------:R-:W-:Y:S01]  /*26c10*/  IMAD.MOV.U32 R13, RZ, RZ, R67 ;  /* 0x000000ffff0d7224 */ /* 0x000fe200078e0043 */
[----:B------:R-:W-:Y:S01]  /*26c20*/  MOV R12, R0 ;  /* 0x00000000000c7202 */ /* 0x000fe20000000f00 */
[----:B------:R-:W-:-:S07]  /*26c30*/  IMAD.MOV.U32 R52, RZ, RZ, R14 ;  /* 0x000000ffff347224 */ /* 0x000fce00078e000e */
[----:B------:R-:W-:Y:S05]  /*26c40*/  WARPSYNC.COLLECTIVE R15, `(.L_x_6461) ;  /* 0x000000000f087348 */ /* 0x000fea0003c00000 */
[----:B------:R0:W1:Y:S02]  /*26c50*/  SHFL.IDX P6, R14, R13, R12, R11 ;  /* 0x0000000c0d0e7389 */ /* 0x00006400000c000b */
[----:B01----:R-:W-:Y:S01]  /*26c60*/  ENDCOLLECTIVE ;  /* 0x000000000000791b */ /* 0x003fe20003800000 */
.L_x_6461:
        /* <DEDUP_REMOVED lines=8> */
.L_x_6462:
[----:B------:R-:W-:Y:S02]  /*26cf0*/  IMAD.MOV.U32 R13, RZ, RZ, R71 ;  /* 0x000000ffff0d7224 */ /* 0x000fe400078e0047 */
[----:B------:R-:W-:Y:S01]  /*26d00*/  IMAD.MOV.U32 R12, RZ, RZ, R0 ;  /* 0x000000ffff0c7224 */ /* 0x000fe200078e0000 */
[----:B------:R-:W-:-:S07]  /*26d10*/  MOV R54, R14 ;  /* 0x0000000e00367202 */ /* 0x000fce0000000f00 */
[----:B------:R-:W-:Y:S05]  /*26d20*/  WARPSYNC.COLLECTIVE R15, `(.L_x_6463) ;  /* 0x000000000f087348 */ /* 0x000fea0003c00000 */
[----:B------:R0:W1:Y:S02]  /*26d30*/  SHFL.IDX P6, R14, R13, R12, R11 ;  /* 0x0000000c0d0e7389 */ /* 0x00006400000c000b */
[----:B01----:R-:W-:Y:S01]  /*26d40*/  ENDCOLLECTIVE ;  /* 0x000000000000791b */ /* 0x003fe20003800000 */
.L_x_6463:
        /* <DEDUP_REMOVED lines=8> */
.L_x_6464:
[----:B------:R-:W-:Y:S01]  /*26dd0*/  IMAD.MOV.U32 R13, RZ, RZ, R75 ;  /* 0x000000ffff0d7224 */ /* 0x000fe200078e004b */
[----:B------:R-:W-:Y:S01]  /*26de0*/  MOV R12, R0 ;  /* 0x00000000000c7202 */ /* 0x000fe20000000f00 */
[----:B------:R-:W-:-:S07]  /*26df0*/  IMAD.MOV.U32 R58, RZ, RZ, R14 ;  /* 0x000000ffff3a7224 */ /* 0x000fce00078e000e */
[----:B------:R-:W-:Y:S05]  /*26e00*/  WARPSYNC.COLLECTIVE R15, `(.L_x_6465) ;  /* 0x000000000f087348 */ /* 0x000fea0003c00000 */
[----:B------:R0:W1:Y:S02]  /*26e10*/  SHFL.IDX P6, R14, R13, R12, R11 ;  /* 0x0000000c0d0e7389 */ /* 0x00006400000c000b */
[----:B01----:R-:W-:Y:S01]  /*26e20*/  ENDCOLLECTIVE ;  /* 0x000000000000791b */ /* 0x003fe20003800000 */
.L_x_6465:
        /* <DEDUP_REMOVED lines=8> */
.L_x_6466:
[----:B------:R-:W-:Y:S02]  /*26eb0*/  SEL R12, R9, R20, P0 ;  /* 0x00000014090c7207 */ /* 0x000fe40000000000 */
[----:B------:R-:W-:Y:S02]  /*26ec0*/  SEL R11, R46, R49, P0 ;  /* 0x000000312e0b7207 */ /* 0x000fe40000000000 */
[----:B------:R-:W-:Y:S02]  /*26ed0*/  SEL R13, R53, R48, P0 ;  /* 0x00000030350d7207 */ /* 0x000fe40000000000 */
[----:B------:R-:W-:Y:S02]  /*26ee0*/  SEL R15, R48, R53, P0 ;  /* 0x00000035300f7207 */ /* 0x000fe40000000000 */
[----:B------:R-:W-:Y:S02]  /*26ef0*/  MOV R60, R14 ;  /* 0x0000000e003c7202 */ /* 0x000fe40000000f00 */
[----:B------:R-:W-:-:S02]  /*26f00*/  SEL R14, R20, R9, P0 ;  /* 0x00000009140e7207 */ /* 0x000fc40000000000 */
[----:B------:R-:W-:Y:S01]  /*26f10*/  SEL R9, R49, R46, P0 ;  /* 0x0000002e31097207 */ /* 0x000fe20000000000 */
[----:B------:R-:W-:Y:S06]  /*26f20*/  BRA `(.L_x_6467) ;  /* 0xffffff5c00407947 */ /* 0x000fec000383ffff */
.L_x_6277:
[----:B------:R-:W-:Y:S01]  /*26f30*/  IMAD.MOV.U32 R13, RZ, RZ, R3 ;  /* 0x000000ffff0d7224 */ /* 0x000fe200078e0003 */
[----:B------:R-:W-:Y:S01]  /*26f40*/  MOV R11, 0x181f ;  /* 0x0000181f000b7802 */ /* 0x000fe20000000f00 */
[----:B------:R-:W-:Y:S02]  /*26f50*/  IMAD.MOV.U32 R12, RZ, RZ, RZ ;  /* 0x000000ffff0c7224 */ /* 0x000fe400078e00ff */
[----:B------:R-:W-:-:S07]  /*26f60*/  IMAD.MOV.U32 R15, RZ, RZ, -0x1 ;  /* 0xffffffffff0f7424 */ /* 0x000fce00078e00ff */
[----:B-1----:R-:W-:Y:S05]  /*26f70*/  WARPSYNC.COLLECTIVE R15, `(.L_x_6468) ;  /* 0x000000000f087348 */ /* 0x002fea0003c00000 */
[----:B------:R0:W2:Y:S02]  /*26f80*/  SHFL.IDX P6, R14, R13, R12, R11 ;  /* 0x0000000c0d0e7389 */ /* 0x0000a400000c000b */
[----:B012---:R-:W-:Y:S01]  /*26f90*/  ENDCOLLECTIVE ;  /* 0x000000000000791b */ /* 0x007fe20003800000 */
.L_x_6468:
[----:B------:R-:W-:Y:S02]  /*26fa0*/  IMAD.MOV.U32 R13, RZ, RZ, R2 ;  /* 0x000000ffff0d7224 */ /* 0x000fe400078e0002 */
[----:B------:R-:W-:-:S07]  /*26fb0*/  IMAD.MOV.U32 R0, RZ, RZ, R14 ;  /* 0x000000ffff007224 */ /* 0x000fce00078e000e */
[----:B------:R-:W-:Y:S05]  /*26fc0*/  WARPSYNC.COLLECTIVE R15, `(.L_x_6469) ;  /* 0x000000000f087348 */ /* 0x000fea0003c00000 */
[----:B------:R0:W1:Y:S02]  /*26fd0*/  SHFL.IDX P6, R14, R13, R12, R11 ;  /* 0x0000000c0d0e7389 */ /* 0x00006400000c000b */
[----:B01----:R-:W-:Y:S01]  /*26fe0*/  ENDCOLLECTIVE ;  /* 0x000000000000791b */ /* 0x003fe20003800000 */
.L_x_6469:
[----:B------:R-:W-:Y:S05]  /*26ff0*/  BRA `(.L_x_6470) ;  /* 0xffffff7400347947 */ /* 0x000fea000383ffff */
.L_x_6280:
        /* <DEDUP_REMOVED lines=8> */
.L_x_6472:
[----:B------:R-:W-:Y:S05]  /*27080*/  BSYNC B1 ;  /* 0x0000000000017941 */ /* 0x000fea0003800000 */
.L_x_6471:
[----:B------:R-:W-:Y:S01]  /*27090*/  IMAD.MOV.U32 R13, RZ, RZ, R2 ;  /* 0x000000ffff0d7224 */ /* 0x000fe200078e0002 */
[----:B------:R-:W-:Y:S01]  /*270a0*/  MOV R15, 0xffffffff ;  /* 0xffffffff000f7802 */ /* 0x000fe20000000f00 */
[----:B------:R-:W-:Y:S01]  /*270b0*/  IMAD.MOV.U32 R12, RZ, RZ, 0x1 ;  /* 0x00000001ff0c7424 */ /* 0x000fe200078e00ff */
[----:B------:R-:W-:Y:S01]  /*270c0*/  MOV R0, R14 ;  /* 0x0000000e00007202 */ /* 0x000fe20000000f00 */
[----:B------:R-:W-:-:S07]  /*270d0*/  IMAD.MOV.U32 R11, RZ, RZ, 0x181f ;  /* 0x0000181fff0b7424 */ /* 0x000fce00078e00ff */
[----:B------:R-:W-:Y:S05]  /*270e0*/  WARPSYNC.COLLECTIVE R15, `(.L_x_6473) ;  /* 0x000000000f087348 */ /* 0x000fea0003c00000 */
[----:B------:R0:W1:Y:S02]  /*270f0*/  SHFL.IDX P6, R14, R13, R12, R11 ;  /* 0x0000000c0d0e7389 */ /* 0x00006400000c000b */
[----:B01----:R-:W-:Y:S01]  /*27100*/  ENDCOLLECTIVE ;  /* 0x000000000000791b */ /* 0x003fe20003800000 */
.L_x_6473:
[----:B------:R-:W-:Y:S05]  /*27110*/  BRA `(.L_x_6474) ;  /* 0xffffff7400487947 */ /* 0x000fea000383ffff */
.L_x_6283:
        /* <DEDUP_REMOVED lines=8> */
.L_x_6476:
[----:B------:R-:W-:Y:S05]  /*271a0*/  BSYNC B1 ;  /* 0x0000000000017941 */ /* 0x000fea0003800000 */
.L_x_6475:
        /* <DEDUP_REMOVED lines=8> */
.L_x_6477:
[----:B------:R-:W-:Y:S05]  /*27230*/  BRA `(.L_x_6478) ;  /* 0xffffff7400587947 */ /* 0x000fea000383ffff */
.L_x_6286:
[----:B------:R-:W-:Y:S01]  /*27240*/  BSSY B1, `(.L_x_6479) ;  /* 0x0000008000017945 */ /* 0x000fe20003800000 */
[----:B------:R-:W-:Y:S01]  /*27250*/  IMAD.MOV.U32 R13, RZ, RZ, R3 ;  /* 0x000000ffff0d7224 */ /* 0x000fe200078e0003 */
[----:B------:R-:W-:Y:S01]  /*27260*/  MOV R11, 0x181f ;  /* 0x0000181f000b7802 */ /* 0x000fe20000000f00 */
[----:B------:R-:W-:Y:S02]  /*27270*/  IMAD.MOV.U32 R12, RZ, RZ, 0x3 ;  /* 0x00000003ff0c7424 */ /* 0x000fe400078e00ff */
[----:B0-----:R-:W-:-:S07]  /*27280*/  IMAD.MOV.U32 R15, RZ, RZ, -0x1 ;  /* 0xffffffffff0f7424 */ /* 0x001fce00078e00ff */
[----:B-1234-:R-:W-:Y:S05]  /*27290*/  WARPSYNC.COLLECTIVE R15, `(.L_x_6480) ;  /* 0x000000000f087348 */ /* 0x01efea0003c00000 */
[----:B----4-:R0:W4:Y:S02]  /*272a0*/  SHFL.IDX P6, R14, R13, R12, R11 ;  /* 0x0000000c0d0e7389 */ /* 0x01012400000c000b */
[----:B01234-:R-:W-:Y:S01]  /*272b0*/  ENDCOLLECTIVE ;  /* 0x000000000000791b */ /* 0x01ffe20003800000 */
.L_x_6480:
[----:B------:R-:W-:Y:S05]  /*272c0*/  BSYNC B1 ;  /* 0x0000000000017941 */ /* 0x000fea0003800000 */
.L_x_6479:
        /* <DEDUP_REMOVED lines=8> */
.L_x_6481:
[----:B------:R-:W-:Y:S05]  /*27350*/  BRA `(.L_x_6482) ;  /* 0xffffff7400687947 */ /* 0x000fea000383ffff */
.L_x_6303:
[----:B------:R-:W0:Y:S01]  /*27360*/  S2R R6, SR_TID.X ;  /* 0x0000000000067919 */ /* 0x000e220000002100 */
[----:B------:R-:W-:Y:S01]  /*27370*/  BSSY B1, `(.L_x_6483) ;  /* 0x000000a000017945 */ /* 0x000fe20003800000 */
[----:B------:R-:W-:Y:S01]  /*27380*/  MOV R12, RZ ;  /* 0x000000ff000c7202 */ /* 0x000fe20000000f00 */
        /* <DEDUP_REMOVED lines=8> */
.L_x_6484:
[----:B------:R-:W-:Y:S05]  /*27410*/  BSYNC B1 ;  /* 0x0000000000017941 */ /* 0x000fea0003800000 */
.L_x_6483:
[----:B------:R-:W-:Y:S05]  /*27420*/  BRA `(.L_x_6485) ;  /* 0xffffff8800bc7947 */ /* 0x000fea000383ffff */
.L_x_6305:
[----:B------:R-:W-:Y:S01]  /*27430*/  BSSY B1, `(.L_x_6486) ;  /* 0x0000006000017945 */ /* 0x000fe20003800000 */
[----:B------:R-:W-:-:S07]  /*27440*/  IMAD.MOV.U32 R15, RZ, RZ, -0x1 ;  /* 0xffffffffff0f7424 */ /* 0x000fce00078e00ff */
[----:B0-----:R-:W-:Y:S05]  /*27450*/  WARPSYNC.COLLECTIVE R15, `(.L_x_6487) ;  /* 0x000000000f0c7348 */ /* 0x001fea0003c00000 */
[----:B------:R-:W-:Y:S02]  /*27460*/  ELECT P6, UR62, PT ;  /* 0x00000000003e782f */ /* 0x000fe400038c0000 */
[----:B------:R-:W-:Y:S01]  /*27470*/  MOV R14, UR62 ;  /* 0x0000003e000e7c02 */ /* 0x000fe20008000f00 */
[----:B0-----:R-:W-:Y:S10]  /*27480*/  ENDCOLLECTIVE ;  /* 0x000000000000791b */ /* 0x001ff40003800000 */
.L_x_6487:
[----:B------:R-:W-:Y:S05]  /*27490*/  BSYNC B1 ;  /* 0x0000000000017941 */ /* 0x000fea0003800000 */
.L_x_6486:
[----:B------:R-:W-:Y:S05]  /*274a0*/  BRA `(.L_x_6304) ;  /* 0xffffff8800b47947 */ /* 0x000fea000383ffff */
.L_x_6307:
[----:B0-----:R-:W2:Y:S02]  /*274b0*/  LDL R4, [R1+0x4] ;  /* 0x0000040001047983 */ /* 0x001ea40000100800 */
[----:B--2---:R0:W1:Y:S02]  /*274c0*/  SYNCS.PHASECHK.TRANS64.TRYWAIT P0, [R4+URZ+0x2e820], R3 ;  /* 0x02e82003040075a7 */ /* 0x004064000800017f */
[----:B-1----:R-:W-:Y:S05]  /*274d0*/  @!P0 NANOSLEEP.SYNCS 0x989680 ;  /* 0x009896800000895d */ /* 0x002fea0003900000 */
[----:B------:R-:W1:Y:S02]  /*274e0*/  @!P0 SYNCS.PHASECHK.TRANS64 P0, [R4+URZ+0x2e820], R3 ;  /* 0x02e82003040085a7 */ /* 0x000e64000800007f */
[----:B-1----:R-:W-:Y:S05]  /*274f0*/  @!P0 BRA `(.L_x_6307) ;  /* 0xfffffffc00ec8947 */ /* 0x002fea000383ffff */
[----:B------:R-:W-:Y:S05]  /*27500*/  BRA `(.L_x_6488) ;  /* 0xffffff8800c47947 */ /* 0x000fea000383ffff */
.L_x_6311:
[----:B0-----:R0:W1:Y:S02]  /*27510*/  SYNCS.PHASECHK.TRANS64.TRYWAIT P0, [R6+URZ+0x2e8a0], R8 ;  /* 0x02e8a008060075a7 */ /* 0x001064000800017f */
[----:B-1----:R-:W-:Y:S05]  /*27520*/  @!P0 NANOSLEEP.SYNCS 0x989680 ;  /* 0x009896800000895d */ /* 0x002fea0003900000 */
[----:B------:R-:W1:Y:S02]  /*27530*/  @!P0 SYNCS.PHASECHK.TRANS64 P0, [R6+URZ+0x2e8a0], R8 ;  /* 0x02e8a008060085a7 */ /* 0x000e64000800007f */
[----:B-1----:R-:W-:Y:S05]  /*27540*/  @!P0 BRA `(.L_x_6311) ;  /* 0xfffffffc00f08947 */ /* 0x002fea000383ffff */
[----:B------:R-:W-:Y:S05]  /*27550*/  BRA `(.L_x_6489) ;  /* 0xffffff8800ec7947 */ /* 0x000fea000383ffff */
.L_x_6316:
[----:B-1----:R1:W2:Y:S02]  /*27560*/  SYNCS.PHASECHK.TRANS64.TRYWAIT P0, [R6+URZ+0x2e8c0], R8 ;  /* 0x02e8c008060075a7 */ /* 0x0022a4000800017f */
[----:B--2---:R-:W-:Y:S05]  /*27570*/  @!P0 NANOSLEEP.SYNCS 0x989680 ;  /* 0x009896800000895d */ /* 0x004fea0003900000 */
[----:B------:R-:W2:Y:S02]  /*27580*/  @!P0 SYNCS.PHASECHK.TRANS64 P0, [R6+URZ+0x2e8c0], R8 ;  /* 0x02e8c008060085a7 */ /* 0x000ea4000800007f */
[----:B--2---:R-:W-:Y:S05]  /*27590*/  @!P0 BRA `(.L_x_6316) ;  /* 0xfffffffc00f08947 */ /* 0x004fea000383ffff */
[----:B------:R-:W-:Y:S05]  /*275a0*/  BRA `(.L_x_6490) ;  /* 0xffffff8c00707947 */ /* 0x000fea000383ffff */
.L_x_6323:
[----:B0-----:R0:W1:Y:S02]  /*275b0*/  SYNCS.PHASECHK.TRANS64.TRYWAIT P1, [R4+URZ+0x2e8a0], R5 ;  /* 0x02e8a005040075a7 */ /* 0x001064000802017f */
[----:B-1----:R-:W-:Y:S05]  /*275c0*/  @!P1 NANOSLEEP.SYNCS 0x989680 ;  /* 0x009896800000995d */ /* 0x002fea0003900000 */
[----:B------:R-:W1:Y:S02]  /*275d0*/  @!P1 SYNCS.PHASECHK.TRANS64 P1, [R4+URZ+0x2e8a0], R5 ;  /* 0x02e8a005040095a7 */ /* 0x000e64000802007f */
[----:B-1----:R-:W-:Y:S05]  /*275e0*/  @!P1 BRA `(.L_x_6323) ;  /* 0xfffffffc00f09947 */ /* 0x002fea000383ffff */
[----:B------:R-:W-:Y:S05]  /*275f0*/  BRA `(.L_x_6491) ;  /* 0xffffff9000487947 */ /* 0x000fea000383ffff */
.L_x_6328:
[----:B-1----:R1:W2:Y:S02]  /*27600*/  SYNCS.PHASECHK.TRANS64.TRYWAIT P1, [R4+URZ+0x2e8c0], R5 ;  /* 0x02e8c005040075a7 */ /* 0x0022a4000802017f */
[----:B--2---:R-:W-:Y:S05]  /*27610*/  @!P1 NANOSLEEP.SYNCS 0x989680 ;  /* 0x009896800000995d */ /* 0x004fea0003900000 */
[----:B------:R-:W2:Y:S02]  /*27620*/  @!P1 SYNCS.PHASECHK.TRANS64 P1, [R4+URZ+0x2e8c0], R5 ;  /* 0x02e8c005040095a7 */ /* 0x000ea4000802007f */
[----:B--2---:R-:W-:Y:S05]  /*27630*/  @!P1 BRA `(.L_x_6328) ;  /* 0xfffffffc00f09947 */ /* 0x004fea000383ffff */
[----:B------:R-:W-:Y:S05]  /*27640*/  BRA `(.L_x_6492) ;  /* 0xffffff9000c87947 */ /* 0x000fea000383ffff */
.L_x_6343:
[----:B------:R-:W0:Y:S01]  /*27650*/  S2R R4, SR_TID.X ;  /* 0x0000000000047919 */ /* 0x000e220000002100 */
[----:B------:R-:W-:Y:S01]  /*27660*/  BSSY B0, `(.L_x_6493) ;  /* 0x000000a000007945 */ /* 0x000fe20003800000 */
[----:B------:R-:W-:Y:S02]  /*27670*/  IMAD.MOV.U32 R12, RZ, RZ, RZ ;  /* 0x000000ffff0c7224 */ /* 0x000fe400078e00ff */
[----:B------:R-:W-:Y:S02]  /*27680*/  IMAD.MOV.U32 R11, RZ, RZ, 0x1f ;  /* 0x0000001fff0b7424 */ /* 0x000fe400078e00ff */
[----:B------:R-:W-:Y:S01]  /*27690*/  IMAD.MOV.U32 R15, RZ, RZ, -0x1 ;  /* 0xffffffffff0f7424 */ /* 0x000fe200078e00ff */
[----:B0-----:R-:W-:-:S04]  /*276a0*/  SHF.R.U32.HI R4, RZ, 0x5, R4 ;  /* 0x00000005ff047819 */ /* 0x001fc80000011604 */
[----:B------:R-:W-:-:S04]  /*276b0*/  LOP3.LUT R4, R4, 0x3, RZ, 0xc0, !PT ;  /* 0x0000000304047812 */ /* 0x000fc800078ec0ff */
[----:B------:R-:W-:-:S07]  /*276c0*/  MOV R13, R4 ;  /* 0x00000004000d7202 */ /* 0x000fce0000000f00 */
[----:B-1----:R-:W-:Y:S05]  /*276d0*/  WARPSYNC.COLLECTIVE R15, `(.L_x_6494) ;  /* 0x000000000f087348 */ /* 0x002fea0003c00000 */
[----:B------:R0:W2:Y:S02]  /*276e0*/  SHFL.IDX P6, R14, R13, R12, R11 ;  /* 0x0000000c0d0e7389 */ /* 0x0000a400000c000b */
[----:B012---:R-:W-:Y:S01]  /*276f0*/  ENDCOLLECTIVE ;  /* 0x000000000000791b */ /* 0x007fe20003800000 */
.L_x_6494:
[----:B------:R-:W-:Y:S05]  /*27700*/  BSYNC B0 ;  /* 0x0000000000007941 */ /* 0x000fea0003800000 */
.L_x_6493:
[----:B------:R-:W-:Y:S05]  /*27710*/  BRA `(.L_x_6495) ;  /* 0xffffff9c006c7947 */ /* 0x000fea000383ffff */
.L_x_6345:
[----:B------:R-:W-:Y:S01]  /*27720*/  BSSY B0, `(.L_x_6496) ;  /* 0x0000006000007945 */ /* 0x000fe20003800000 */
[----:B------:R-:W-:-:S07]  /*27730*/  MOV R15, 0xffffffff ;  /* 0xffffffff000f7802 */ /* 0x000fce0000000f00 */
[----:B01----:R-:W-:Y:S05]  /*27740*/  WARPSYNC.COLLECTIVE R15, `(.L_x_6497) ;  /* 0x000000000f0c7348 */ /* 0x003fea0003c00000 */
[----:B------:R-:W-:Y:S02]  /*27750*/  ELECT P6, UR62, PT ;  /* 0x00000000003e782f */ /* 0x000fe400038c0000 */
[----:B------:R-:W-:Y:S01]  /*27760*/  MOV R14, UR62 ;  /* 0x0000003e000e7c02 */ /* 0x000fe20008000f00 */
[----:B01----:R-:W-:Y:S10]  /*27770*/  ENDCOLLECTIVE ;  /* 0x000000000000791b */ /* 0x003ff40003800000 */
.L_x_6497:
[----:B------:R-:W-:Y:S05]  /*27780*/  BSYNC B0 ;  /* 0x0000000000007941 */ /* 0x000fea0003800000 */
.L_x_6496:
[----:B------:R-:W-:Y:S05]  /*27790*/  BRA `(.L_x_6498) ;  /* 0xffffff9c00787947 */ /* 0x000fea000383ffff */
.L_x_6347:
[----:B0-----:R0:W1:Y:S02]  /*277a0*/  SYNCS.PHASECHK.TRANS64.TRYWAIT P0, [R0+URZ+0x2e880], R3 ;  /* 0x02e88003000075a7 */ /* 0x001064000800017f */
[----:B-1----:R-:W-:Y:S05]  /*277b0*/  @!P0 NANOSLEEP.SYNCS 0x989680 ;  /* 0x009896800000895d */ /* 0x002fea0003900000 */
[----:B------:R-:W1:Y:S02]  /*277c0*/  @!P0 SYNCS.PHASECHK.TRANS64 P0, [R0+URZ+0x2e880], R3 ;  /* 0x02e88003000085a7 */ /* 0x000e64000800007f */
[----:B-1----:R-:W-:Y:S05]  /*277d0*/  @!P0 BRA `(.L_x_6347) ;  /* 0xfffffffc00f08947 */ /* 0x002fea000383ffff */
[----:B------:R-:W-:Y:S05]  /*277e0*/  BRA `(.L_x_6499) ;  /* 0xffffff9c00f07947 */ /* 0x000fea000383ffff */
.L_x_6349:
[----:B-1----:R1:W2:Y:S02]  /*277f0*/  SYNCS.PHASECHK.TRANS64.TRYWAIT P0, [R0+URZ+0x2e840], R3 ;  /* 0x02e84003000075a7 */ /* 0x0022a4000800017f */
[----:B--2---:R-:W-:Y:S05]  /*27800*/  @!P0 NANOSLEEP.SYNCS 0x989680 ;  /* 0x009896800000895d */ /* 0x004fea0003900000 */
[----:B------:R-:W2:Y:S02]  /*27810*/  @!P0 SYNCS.PHASECHK.TRANS64 P0, [R0+URZ+0x2e840], R3 ;  /* 0x02e84003000085a7 */ /* 0x000ea4000800007f */
[----:B--2---:R-:W-:Y:S05]  /*27820*/  @!P0 BRA `(.L_x_6349) ;  /* 0xfffffffc00f08947 */ /* 0x004fea000383ffff */
[----:B------:R-:W-:Y:S05]  /*27830*/  BRA `(.L_x_6500) ;  /* 0xffffffa000507947 */ /* 0x000fea000383ffff */
.L_x_6353:
[----:B------:R-:W2:Y:S01]  /*27840*/  LDL.LU R11, [R1+0x70] ;  /* 0x00007000010b7983 */ /* 0x000ea20000300800 */
[----:B------:R-:W-:Y:S01]  /*27850*/  IMAD.MOV.U32 R13, RZ, RZ, R3 ;  /* 0x000000ffff0d7224 */ /* 0x000fe200078e0003 */
[----:B------:R-:W-:Y:S01]  /*27860*/  MOV R15, 0xffffffff ;  /* 0xffffffff000f7802 */ /* 0x000fe20000000f00 */
[----:B------:R-:W-:Y:S01]  /*27870*/  IMAD.MOV.U32 R12, RZ, RZ, RZ ;  /* 0x000000ffff0c7224 */ /* 0x000fe200078e00ff */
[----:B------:R-:W-:-:S05]  /*27880*/  IADD3 R0, R8, R17, RZ ;  /* 0x0000001108007210 */ /* 0x000fca0007ffe0ff */
[----:B------:R-:W-:Y:S02]  /*27890*/  VIADD R5, R0, 0x10 ;  /* 0x0000001000057836 */ /* 0x000fe40000000000 */
[----:B--2---:R-:W-:Y:S02]  /*278a0*/  IMAD R2, R11, R7, RZ ;  /* 0x000000070b027224 */ /* 0x004fe400078e02ff */
[----:B------:R-:W-:-:S03]  /*278b0*/  IMAD.MOV.U32 R11, RZ, RZ, 0x181f ;  /* 0x0000181fff0b7424 */ /* 0x000fc600078e00ff */
[----:B------:R-:W-:-:S13]  /*278c0*/  ISETP.GE.AND P1, PT, R0, R2, PT ;  /* 0x000000020000720c */ /* 0x000fda0003f26270 */
[----:B-----5:R-:W-:Y:S05]  /*278d0*/  WARPSYNC.COLLECTIVE R15, `(.L_x_6501) ;  /* 0x000000000f087348 */ /* 0x020fea0003c00000 */
[----:B------:R0:W1:Y:S02]  /*278e0*/  SHFL.IDX P6, R14, R13, R12, R11 ;  /* 0x0000000c0d0e7389 */ /* 0x00006400000c000b */
[----:B01---5:R-:W-:Y:S01]  /*278f0*/  ENDCOLLECTIVE ;  /* 0x000000000000791b */ /* 0x023fe20003800000 */
.L_x_6501:
[----:B------:R-:W-:Y:S02]  /*27900*/  IMAD.MOV.U32 R13, RZ, RZ, R4 ;  /* 0x000000ffff0d7224 */ /* 0x000fe400078e0004 */
[----:B------:R-:W-:-:S07]  /*27910*/  IMAD.MOV.U32 R6, RZ, RZ, R14 ;  /* 0x000000ffff067224 */ /* 0x000fce00078e000e */
[----:B------:R-:W-:Y:S05]  /*27920*/  WARPSYNC.COLLECTIVE R15, `(.L_x_6502) ;  /* 0x000000000f087348 */ /* 0x000fea0003c00000 */
[----:B------:R0:W1:Y:S02]  /*27930*/  SHFL.IDX P6, R14, R13, R12, R11 ;  /* 0x0000000c0d0e7389 */ /* 0x00006400000c000b */
[----:B01----:R-:W-:Y:S01]  /*27940*/  ENDCOLLECTIVE ;  /* 0x000000000000791b */ /* 0x003fe20003800000 */
.L_x_6502:
[----:B------:R-:W-:Y:S01]  /*27950*/  IMAD.MOV.U32 R13, RZ, RZ, R3 ;  /* 0x000000ffff0d7224 */ /* 0x000fe200078e0003 */
[----:B------:R-:W-:Y:S01]  /*27960*/  MOV R12, 0x1 ;  /* 0x00000001000c7802 */ /* 0x000fe20000000f00 */
[----:B------:R-:W-:-:S07]  /*27970*/  IMAD.MOV.U32 R7, RZ, RZ, R14 ;  /* 0x000000ffff077224 */ /* 0x000fce00078e000e */
[----:B------:R-:W-:Y:S05]  /*27980*/  WARPSYNC.COLLECTIVE R15, `(.L_x_6503) ;  /* 0x000000000f087348 */ /* 0x000fea0003c00000 */
[----:B------:R0:W1:Y:S02]  /*27990*/  SHFL.IDX P6, R14, R13, R12, R11 ;  /* 0x0000000c0d0e7389 */ /* 0x00006400000c000b */
[----:B01----:R-:W-:Y:S01]  /*279a0*/  ENDCOLLECTIVE ;  /* 0x000000000000791b */ /* 0x003fe20003800000 */
.L_x_6503:
        /* <DEDUP_REMOVED lines=11> */
[----:B0-----:R-:W-:-:S12]  /*27a60*/  IMAD.MOV.U32 R6, RZ, RZ, R14 ;  /* 0x000000ffff067224 */ /* 0x001fd800078e000e */
[----:B------:R-:W-:Y:S05]  /*27a70*/  WARPSYNC.COLLECTIVE R15, `(.L_x_6504) ;  /* 0x000000000f087348 */ /* 0x000fea0003c00000 */
[----:B------:R0:W1:Y:S02]  /*27a80*/  SHFL.IDX P6, R14, R13, R12, R11 ;  /* 0x0000000c0d0e7389 */ /* 0x00006400000c000b */
[----:B01----:R-:W-:Y:S01]  /*27a90*/  ENDCOLLECTIVE ;  /* 0x000000000000791b */ /* 0x003fe20003800000 */
.L_x_6504:
[----:B------:R-:W-:Y:S01]  /*27aa0*/  MOV R13, R3 ;  /* 0x00000003000d7202 */ /* 0x000fe20000000f00 */
[----:B------:R-:W-:Y:S02]  /*27ab0*/  IMAD.MOV.U32 R12, RZ, RZ, 0x2 ;  /* 0x00000002ff0c7424 */ /* 0x000fe400078e00ff */
[----:B------:R-:W-:-:S07]  /*27ac0*/  IMAD.MOV.U32 R5, RZ, RZ, R14 ;  /* 0x000000ffff057224 */ /* 0x000fce00078e000e */
[----:B------:R-:W-:Y:S05]  /*27ad0*/  WARPSYNC.COLLECTIVE R15, `(.L_x_6505) ;  /* 0x000000000f087348 */ /* 0x000fea0003c00000 */
[----:B------:R0:W1:Y:S02]  /*27ae0*/  SHFL.IDX P6, R14, R13, R12, R11 ;  /* 0x0000000c0d0e7389 */ /* 0x00006400000c000b */
[----:B01----:R-:W-:Y:S01]  /*27af0*/  ENDCOLLECTIVE ;  /* 0x000000000000791b */ /* 0x003fe20003800000 */
.L_x_6505:
[----:B------:R-:W-:-:S04]  /*27b00*/  @!P1 IADD3 R5, P2, R10, R5, RZ ;  /* 0x000000050a059210 */ /* 0x000fc80007f5e0ff */
[----:B------:R-:W-:-:S05]  /*27b10*/  @!P1 IADD3.X R6, RZ, R6, RZ, P2, !PT ;  /* 0x00000006ff069210 */ /* 0x000fca00017fe4ff */
[----:B------:R-:W-:Y:S02]  /*27b20*/  @!P1 IMAD.MOV.U32 R7, RZ, RZ, R6 ;  /* 0x000000ffff079224 */ /* 0x000fe400078e0006 */
[----:B------:R-:W-:Y:S02]  /*27b30*/  @!P1 IMAD.MOV.U32 R6, RZ, RZ, R5 ;  /* 0x000000ffff069224 */ /* 0x000fe400078e0005 */
[----:B------:R-:W-:Y:S02]  /*27b40*/  IMAD.MOV.U32 R13, RZ, RZ, R4 ;  /* 0x000000ffff0d7224 */ /* 0x000fe400078e0004 */
[----:B------:R-:W-:Y:S01]  /*27b50*/  VIADD R5, R0, 0x20 ;  /* 0x0000002000057836 */ /* 0x000fe20000000000 */
[----:B------:R-:W-:Y:S01]  /*27b60*/  @!PT LDS RZ, [RZ] ;  /* 0x00000000fffff984 */ /* 0x000fe20000000800 */
[----:B------:R-:W-:Y:S01]  /*27b70*/  @!PT LDS RZ, [RZ] ;  /* 0x00000000fffff984 */ /* 0x000fe20000000800 */
[----:B------:R-:W-:Y:S01]  /*27b80*/  @!PT LDS RZ, [RZ] ;  /* 0x00000000fffff984 */ /* 0x000fe20000000800 */
[----:B------:R0:W-:Y:S04]  /*27b90*/  @!P1 LDGSTS.E.BYPASS.LTC128B.128 [R9+0x1cc00], desc[UR60][R6.64], !P0 ;  /* 0x1cc0000006099fae */ /* 0x0001e8000c101d7c */
[----:B------:R-:W-:Y:S01]  /*27ba0*/  ISETP.GE.AND P1, PT, R5, R2, PT ;  /* 0x000000020500720c */ /* 0x000fe20003f26270 */
[----:B0-----:R-:W-:-:S12]  /*27bb0*/  IMAD.MOV.U32 R6, RZ, RZ, R14 ;  /* 0x000000ffff067224 */ /* 0x001fd800078e000e */
[----:B------:R-:W-:Y:S05]  /*27bc0*/  WARPSYNC.COLLECTIVE R15, `(.L_x_6506) ;  /* 0x000000000f087348 */ /* 0x000fea0003c00000 */
[----:B------:R0:W1:Y:S02]  /*27bd0*/  SHFL.IDX P6, R14, R13, R12, R11 ;  /* 0x0000000c0d0e7389 */ /* 0x00006400000c000b */
[----:B01----:R-:W-:Y:S01]  /*27be0*/  ENDCOLLECTIVE ;  /* 0x000000000000791b */ /* 0x003fe20003800000 */
.L_x_6506:
[----:B------:R-:W-:Y:S02]  /*27bf0*/  IMAD.MOV.U32 R13, RZ, RZ, R3 ;  /* 0x000000ffff0d7224 */ /* 0x000fe400078e0003 */
[----:B------:R-:W-:Y:S01]  /*27c00*/  IMAD.MOV.U32 R12, RZ, RZ, 0x3 ;  /* 0x00000003ff0c7424 */ /* 0x000fe200078e00ff */
[----:B------:R-:W-:-:S07]  /*27c10*/  MOV R5, R14 ;  /* 0x0000000e00057202 */ /* 0x000fce0000000f00 */
[----:B------:R-:W-:Y:S05]  /*27c20*/  WARPSYNC.COLLECTIVE R15, `(.L_x_6507) ;  /* 0x000000000f087348 */ /* 0x000fea0003c00000 */
[----:B------:R0:W1:Y:S02]  /*27c30*/  SHFL.IDX P6, R14, R13, R12, R11 ;  /* 0x0000000c0d0e7389 */ /* 0x00006400000c000b */
[----:B01----:R-:W-:Y:S01]  /*27c40*/  ENDCOLLECTIVE ;  /* 0x000000000000791b */ /* 0x003fe20003800000 */
.L_x_6507:
[----:B------:R-:W-:-:S05]  /*27c50*/  @!P1 IADD3 R5, P2, R10, R5, RZ ;  /* 0x000000050a059210 */ /* 0x000fca0007f5e0ff */
[----:B------:R-:W-:-:S04]  /*27c60*/  @!P1 IMAD.X R6, RZ, RZ, R6, P2 ;  /* 0x000000ffff069224 */ /* 0x000fc800010e0606 */
[----:B------:R-:W-:Y:S02]  /*27c70*/  @!P1 IMAD.MOV.U32 R7, RZ, RZ, R6 ;  /* 0x000000ffff079224 */ /* 0x000fe400078e0006 */
[----:B------:R-:W-:Y:S01]  /*27c80*/  @!P1 IMAD.MOV.U32 R6, RZ, RZ, R5 ;  /* 0x000000ffff069224 */ /* 0x000fe200078e0005 */
[----:B------:R-:W-:Y:S02]  /*27c90*/  MOV R13, R4 ;  /* 0x00000004000d7202 */ /* 0x000fe40000000f00 */
[----:B------:R-:W-:Y:S02]  /*27ca0*/  IADD3 R5, R0, 0x30, RZ ;  /* 0x0000003000057810 */ /* 0x000fe40007ffe0ff */
[----:B------:R-:W-:Y:S01]  /*27cb0*/  @!PT LDS RZ, [RZ] ;  /* 0x00000000fffff984 */ /* 0x000fe20000000800 */
[----:B------:R-:W-:Y:S01]  /*27cc0*/  @!PT LDS RZ, [RZ] ;  /* 0x00000000fffff984 */ /* 0x000fe20000000800 */
[----:B------:R-:W-:Y:S01]  /*27cd0*/  @!PT LDS RZ, [RZ] ;  /* 0x00000000fffff984 */ /* 0x000fe20000000800 */
[----:B------:R0:W-:Y:S02]  /*27ce0*/  @!P1 LDGSTS.E.BYPASS.LTC128B.128 [R9+0x1d400], desc[UR60][R6.64], !P0 ;  /* 0x1d40000006099fae */ /* 0x0001e4000c101d7c */
[----:B------:R-:W-:Y:S01]  /*27cf0*/  ISETP.GE.AND P1, PT, R5, R2, PT ;  /* 0x000000020500720c */ /* 0x000fe20003f26270 */
[----:B0-----:R-:W-:-:S12]  /*27d00*/  IMAD.MOV.U32 R6, RZ, RZ, R14 ;  /* 0x000000ffff067224 */ /* 0x001fd800078e000e */
[----:B------:R-:W-:Y:S05]  /*27d10*/  WARPSYNC.COLLECTIVE R15, `(.L_x_6508) ;  /* 0x000000000f087348 */ /* 0x000fea0003c00000 */
[----:B------:R0:W1:Y:S02]  /*27d20*/  SHFL.IDX P6, R14, R13, R12, R11 ;  /* 0x0000000c0d0e7389 */ /* 0x00006400000c000b */
[----:B01----:R-:W-:Y:S01]  /*27d30*/  ENDCOLLECTIVE ;  /* 0x000000000000791b */ /* 0x003fe20003800000 */
.L_x_6508:
[----:B------:R-:W-:Y:S02]  /*27d40*/  IMAD.MOV.U32 R13, RZ, RZ, R3 ;  /* 0x000000ffff0d7224 */ /* 0x000fe400078e0003 */
[----:B------:R-:W-:Y:S02]  /*27d50*/  IMAD.MOV.U32 R12, RZ, RZ, 0x4 ;  /* 0x00000004ff0c7424 */ /* 0x000fe400078e00ff */
[----:B------:R-:W-:-:S07]  /*27d60*/  IMAD.MOV.U32 R5, RZ, RZ, R14 ;  /* 0x000000ffff057224 */ /* 0x000fce00078e000e */
[----:B------:R-:W-:Y:S05]  /*27d70*/  WARPSYNC.COLLECTIVE R15, `(.L_x_6509) ;  /* 0x000000000f087348 */ /* 0x000fea0003c00000 */
[----:B------:R0:W1:Y:S02]  /*27d80*/  SHFL.IDX P6, R14, R13, R12, R11 ;  /* 0x0000000c0d0e7389 */ /* 0x00006400000c000b */
[----:B01----:R-:W-:Y:S01]  /*27d90*/  ENDCOLLECTIVE ;  /* 0x000000000000791b */ /* 0x003fe20003800000 */
.L_x_6509:
[----:B------:R-:W-:-:S05]  /*27da0*/  @!P1 IADD3 R5, P2, R10, R5, RZ ;  /* 0x000000050a059210 */ /* 0x000fca0007f5e0ff */
[----:B------:R-:W-:-:S04]  /*27db0*/  @!P1 IMAD.X R6, RZ, RZ, R6, P2 ;  /* 0x000000ffff069224 */ /* 0x000fc800010e0606 */
[----:B------:R-:W-:Y:S01]  /*27dc0*/  @!P1 IMAD.MOV.U32 R7, RZ, RZ, R6 ;  /* 0x000000ffff079224 */ /* 0x000fe200078e0006 */
[----:B------:R-:W-:Y:S01]  /*27dd0*/  @!P1 MOV R6, R5 ;  /* 0x0000000500069202 */ /* 0x000fe20000000f00 */
[----:B------:R-:W-:Y:S02]  /*27de0*/  IMAD.MOV.U32 R13, RZ, RZ, R4 ;  /* 0x000000ffff0d7224 */ /* 0x000fe400078e0004 */
[----:B------:R-:W-:Y:S02]  /*27df0*/  VIADD R5, R0, 0x40 ;  /* 0x0000004000057836 */ /* 0x000fe40000000000 */
[----:B------:R-:W-:Y:S01]  /*27e00*/  @!PT LDS RZ, [RZ] ;  /* 0x00000000fffff984 */ /* 0x000fe20000000800 */
[----:B------:R-:W-:Y:S01]  /*27e10*/  @!PT LDS RZ, [RZ] ;  /* 0x00000000fffff984 */ /* 0x000fe20000000800 */
[----:B------:R-:W-:Y:S01]  /*27e20*/  @!PT LDS RZ, [RZ] ;  /* 0x00000000fffff984 */ /* 0x000fe20000000800 */
[----:B------:R0:W-:Y:S03]  /*27e30*/  @!P1 LDGSTS.E.BYPASS.LTC128B.128 [R9+0x1dc00], desc[UR60][R6.64], !P0 ;  /* 0x1dc0000006099fae */ /* 0x0001e6000c101d7c */
[----:B------:R-:W-:Y:S02]  /*27e40*/  ISETP.GE.AND P1, PT, R5, R2, PT ;  /* 0x000000020500720c */ /* 0x000fe40003f26270 */
[----:B0-----:R-:W-:-:S11]  /*27e50*/  MOV R6, R14 ;  /* 0x0000000e00067202 */ /* 0x001fd60000000f00 */
[----:B------:R-:W-:Y:S05]  /*27e60*/  WARPSYNC.COLLECTIVE R15, `(.L_x_6510) ;  /* 0x000000000f087348 */ /* 0x000fea0003c00000 */
[----:B------:R0:W1:Y:S02]  /*27e70*/  SHFL.IDX P6, R14, R13, R12, R11 ;  /* 0x0000000c0d0e7389 */ /* 0x00006400000c000b */
[----:B01----:R-:W-:Y:S01]  /*27e80*/  ENDCOLLECTIVE ;  /* 0x000000000000791b */ /* 0x003fe20003800000 */
.L_x_6510:
[----:B------:R-:W-:Y:S01]  /*27e90*/  IMAD.MOV.U32 R13, RZ, RZ, R3 ;  /* 0x000000ffff0d7224 */ /* 0x000fe200078e0003 */
[----:B------:R-:W-:Y:S01]  /*27ea0*/  MOV R12, 0x5 ;  /* 0x00000005000c7802 */ /* 0x000fe20000000f00 */
[----:B------:R-:W-:-:S07]  /*27eb0*/  IMAD.MOV.U32 R5, RZ, RZ, R14 ;  /* 0x000000ffff057224 */ /* 0x000fce00078e000e */
[----:B------:R-:W-:Y:S05]  /*27ec0*/  WARPSYNC.COLLECTIVE R15, `(.L_x_6511) ;  /* 0x000000000f087348 */ /* 0x000fea0003c00000 */
[----:B------:R0:W1:Y:S02]  /*27ed0*/  SHFL.IDX P6, R14, R13, R12, R11 ;  /* 0x0000000c0d0e7389 */ /* 0x00006400000c000b */
[----:B01----:R-:W-:Y:S01]  /*27ee0*/  ENDCOLLECTIVE ;  /* 0x000000000000791b */ /* 0x003fe20003800000 */
.L_x_6511:
        /* <DEDUP_REMOVED lines=15> */
.L_x_6512:
[----:B------:R-:W-:Y:S01]  /*27fe0*/  IMAD.MOV.U32 R13, RZ, RZ, R3 ;  /* 0x000000ffff0d7224 */ /* 0x000fe200078e0003 */
[----:B------:R-:W-:Y:S01]  /*27ff0*/  MOV R12, 0x6 ;  /* 0x00000006000c7802 */ /* 0x000fe20000000f00 */
[----:B------:R-:W-:-:S07]  /*28000*/  IMAD.MOV.U32 R5, RZ, RZ, R14 ;  /* 0x000000ffff057224 */ /* 0x000fce00078e000e */
[----:B------:R-:W-:Y:S05]  /*28010*/  WARPSYNC.COLLECTIVE R15, `(.L_x_6513) ;  /* 0x000000000f087348 */ /* 0x000fea0003c00000 */
[----:B------:R0:W1:Y:S02]  /*28020*/  SHFL.IDX P6, R14, R13, R12, R11 ;  /* 0x0000000c0d0e7389 */ /* 0x00006400000c000b */
[----:B01----:R-:W-:Y:S01]  /*28030*/  ENDCOLLECTIVE ;  /* 0x000000000000791b */ /* 0x003fe20003800000 */
.L_x_6513:
[----:B------:R-:W-:-:S04]  /*28040*/  @!P1 IADD3 R5, P2, R10, R5, RZ ;  /* 0x000000050a059210 */ /* 0x000fc80007f5e0ff */
[----:B------:R-:W-:-:S05]  /*28050*/  @!P1 IADD3.X R6, RZ, R6, RZ, P2, !PT ;  /* 0x00000006ff069210 */ /* 0x000fca00017fe4ff */
[----:B------:R-:W-:Y:S02]  /*28060*/  @!P1 IMAD.MOV.U32 R7, RZ, RZ, R6 ;  /* 0x000000ffff079224 */ /* 0x000fe400078e0006 */
[----:B------:R-:W-:Y:S02]  /*28070*/  @!P1 IMAD.MOV.U32 R6, RZ, RZ, R5 ;  /* 0x000000ffff069224 */ /* 0x000fe400078e0005 */
[----:B------:R-:W-:-:S03]  /*28080*/  IMAD.MOV.U32 R13, RZ, RZ, R4 ;  /* 0x000000ffff0d7224 */ /* 0x000fc600078e0004 */
[----:B------:R-:W-:Y:S01]  /*28090*/  @!PT LDS RZ, [RZ] ;  /* 0x00000000fffff984 */ /* 0x000fe20000000800 */
[----:B------:R-:W-:Y:S01]  /*280a0*/  @!PT LDS RZ, [RZ] ;  /* 0x00000000fffff984 */ /* 0x000fe20000000800 */
[----:B------:R-:W-:Y:S01]  /*280b0*/  @!PT LDS RZ, [RZ] ;  /* 0x00000000fffff984 */ /* 0x000fe20000000800 */
[----:B------:R0:W-:Y:S02]  /*280c0*/  @!P1 LDGSTS.E.BYPASS.LTC128B.128 [R9+0x1ec00], desc[UR60][R6.64], !P0 ;  /* 0x1ec0000006099fae */ /* 0x0001e4000c101d7c */
[----:B0-----:R-:W-:Y:S01]  /*280d0*/  IMAD.MOV.U32 R6, RZ, RZ, R14 ;  /* 0x000000ffff067224 */ /* 0x001fe200078e000e */
[----:B------:R-:W-:-:S07]  /*280e0*/  IADD3 R7, R0, 0x60, RZ ;  /* 0x0000006000077810 */ /* 0x000fce0007ffe0ff */
[----:B------:R-:W-:Y:S05]  /*280f0*/  WARPSYNC.COLLECTIVE R15, `(.L_x_6514) ;  /* 0x000000000f087348 */ /* 0x000fea0003c00000 */
[----:B------:R0:W1:Y:S02]  /*28100*/  SHFL.IDX P6, R14, R13, R12, R11 ;  /* 0x0000000c0d0e7389 */ /* 0x00006400000c000b */
[----:B01----:R-:W-:Y:S01]  /*28110*/  ENDCOLLECTIVE ;  /* 0x000000000000791b */ /* 0x003fe20003800000 */
.L_x_6514:
[----:B------:R-:W-:Y:S02]  /*28120*/  ISETP.GE.AND P1, PT, R7, R2, PT ;  /* 0x000000020700720c */ /* 0x000fe40003f26270 */
[----:B------:R-:W-:Y:S01]  /*28130*/  MOV R13, R3 ;  /* 0x00000003000d7202 */ /* 0x000fe20000000f00 */
[----:B------:R-:W-:Y:S02]  /*28140*/  IMAD.MOV.U32 R12, RZ, RZ, 0x7 ;  /* 0x00000007ff0c7424 */ /* 0x000fe400078e00ff */
[----:B------:R-:W-:-:S08]  /*28150*/  IMAD.MOV.U32 R5, RZ, RZ, R14 ;  /* 0x000000ffff057224 */ /* 0x000fd000078e000e */
[----:B------:R-:W-:Y:S05]  /*28160*/  WARPSYNC.COLLECTIVE R15, `(.L_x_6515) ;  /* 0x000000000f087348 */ /* 0x000fea0003c00000 */
[----:B------:R0:W1:Y:S02]  /*28170*/  SHFL.IDX P6, R14, R13, R12, R11 ;  /* 0x0000000c0d0e7389 */ /* 0x00006400000c000b */
[----:B01----:R-:W-:Y:S01]  /*28180*/  ENDCOLLECTIVE ;  /* 0x000000000000791b */ /* 0x003fe20003800000 */
.L_x_6515:
        /* <DEDUP_REMOVED lines=13> */
.L_x_6516:
[----:B------:R-:W-:Y:S01]  /*28260*/  MOV R3, R14 ;  /* 0x0000000e00037202 */ /* 0x000fe20000000f00 */
[----:B------:R-:W-:Y:S06]  /*28270*/  BRA `(.L_x_6517) ;  /* 0xffffffa000d47947 */ /* 0x000fec000383ffff */
.L_x_6356:
[----:B0-----:R-:W2:Y:S02]  /*28280*/  LDL R2, [R1+0x4] ;  /* 0x0000040001027983 */ /* 0x001ea40000100800 */
[----:B--2---:R0:W1:Y:S02]  /*28290*/  SYNCS.PHASECHK.TRANS64.TRYWAIT P0, [R2+URZ+0x2e820], R0 ;  /* 0x02e82000020075a7 */ /* 0x004064000800017f */
[----:B-1----:R-:W-:Y:S05]  /*282a0*/  @!P0 NANOSLEEP.SYNCS 0x989680 ;  /* 0x009896800000895d */ /* 0x002fea0003900000 */
[----:B------:R-:W1:Y:S02]  /*282b0*/  @!P0 SYNCS.PHASECHK.TRANS64 P0, [R2+URZ+0x2e820], R0 ;  /* 0x02e82000020085a7 */ /* 0x000e64000800007f */
[----:B-1----:R-:W-:Y:S05]  /*282c0*/  @!P0 BRA `(.L_x_6356) ;  /* 0xfffffffc00ec8947 */ /* 0x002fea000383ffff */
[----:B------:R-:W-:Y:S05]  /*282d0*/  BRA `(.L_x_6518) ;  /* 0xffffffa400347947 */ /* 0x000fea000383ffff */
.L_x_6362:
[----:B-1----:R1:W2:Y:S02]  /*282e0*/  SYNCS.PHASECHK.TRANS64.TRYWAIT P0, [R6+URZ+0x2e880], R5 ;  /* 0x02e88005060075a7 */ /* 0x0022a4000800017f */
[----:B--2---:R-:W-:Y:S05]  /*282f0*/  @!P0 NANOSLEEP.SYNCS 0x989680 ;  /* 0x009896800000895d */ /* 0x004fea0003900000 */
[----:B------:R-:W2:Y:S02]  /*28300*/  @!P0 SYNCS.PHASECHK.TRANS64 P0, [R6+URZ+0x2e880], R5 ;  /* 0x02e88005060085a7 */ /* 0x000ea4000800007f */
[----:B--2---:R-:W-:Y:S05]  /*28310*/  @!P0 BRA `(.L_x_6362) ;  /* 0xfffffffc00f08947 */ /* 0x004fea000383ffff */
[----:B------:R-:W-:Y:S05]  /*28320*/  BRA `(.L_x_6519) ;  /* 0xffffffa400f87947 */ /* 0x000fea000383ffff */
.L_x_6367:
[----:B0-----:R0:W2:Y:S02]  /*28330*/  SYNCS.PHASECHK.TRANS64.TRYWAIT P0, [R6+URZ+0x2e840], R5 ;  /* 0x02e84005060075a7 */ /* 0x0010a4000800017f */
[----:B--2---:R-:W-:Y:S05]  /*28340*/  @!P0 NANOSLEEP.SYNCS 0x989680 ;  /* 0x009896800000895d */ /* 0x004fea0003900000 */
[----:B------:R-:W2:Y:S02]  /*28350*/  @!P0 SYNCS.PHASECHK.TRANS64 P0, [R6+URZ+0x2e840], R5 ;  /* 0x02e84005060085a7 */ /* 0x000ea4000800007f */
[----:B--2---:R-:W-:Y:S05]  /*28360*/  @!P0 BRA `(.L_x_6367) ;  /* 0xfffffffc00f08947 */ /* 0x004fea000383ffff */
[----:B------:R-:W-:Y:S05]  /*28370*/  BRA `(.L_x_6520) ;  /* 0xffffffa800807947 */ /* 0x000fea000383ffff */
.L_x_6373:
[----:B-1----:R1:W2:Y:S02]  /*28380*/  SYNCS.PHASECHK.TRANS64.TRYWAIT P0, [R3+URZ+0x2e870], R4 ;  /* 0x02e87004030075a7 */ /* 0x0022a4000800017f */
[----:B--2---:R-:W-:Y:S05]  /*28390*/  @!P0 NANOSLEEP.SYNCS 0x989680 ;  /* 0x009896800000895d */ /* 0x004fea0003900000 */
[----:B------:R-:W2:Y:S02]  /*283a0*/  @!P0 SYNCS.PHASECHK.TRANS64 P0, [R3+URZ+0x2e870], R4 ;  /* 0x02e87004030085a7 */ /* 0x000ea4000800007f */
[----:B--2---:R-:W-:Y:S05]  /*283b0*/  @!P0 BRA `(.L_x_6373) ;  /* 0xfffffffc00f08947 */ /* 0x004fea000383ffff */
[----:B------:R-:W-:Y:S05]  /*283c0*/  BRA `(.L_x_6521) ;  /* 0xffffffac00247947 */ /* 0x000fea000383ffff */
.L_x_6375:
[----:B-1----:R1:W2:Y:S02]  /*283d0*/  SYNCS.PHASECHK.TRANS64.TRYWAIT P0, [R3+URZ+0x2e860], R4 ;  /* 0x02e86004030075a7 */ /* 0x0022a4000800017f */
[----:B--2---:R-:W-:Y:S05]  /*283e0*/  @!P0 NANOSLEEP.SYNCS 0x989680 ;  /* 0x009896800000895d */ /* 0x004fea0003900000 */
[----:B------:R-:W2:Y:S02]  /*283f0*/  @!P0 SYNCS.PHASECHK.TRANS64 P0, [R3+URZ+0x2e860], R4 ;  /* 0x02e86004030085a7 */ /* 0x000ea4000800007f */
[----:B--2---:R-:W-:Y:S05]  /*28400*/  @!P0 BRA `(.L_x_6375) ;  /* 0xfffffffc00f08947 */ /* 0x004fea000383ffff */
[----:B------:R-:W-:Y:S05]  /*28410*/  BRA `(.L_x_6522) ;  /* 0xffffffac002c7947 */ /* 0x000fea000383ffff */
.L_x_6382:
[----:B0-----:R0:W1:Y:S02]  /*28420*/  SYNCS.PHASECHK.TRANS64.TRYWAIT P1, [R0+URZ+0x2e870], R2 ;  /* 0x02e87002000075a7 */ /* 0x001064000802017f */
[----:B-1----:R-:W-:Y:S05]  /*28430*/  @!P1 NANOSLEEP.SYNCS 0x989680 ;  /* 0x009896800000995d */ /* 0x002fea0003900000 */
[----:B------:R-:W1:Y:S02]  /*28440*/  @!P1 SYNCS.PHASECHK.TRANS64 P1, [R0+URZ+0x2e870], R2 ;  /* 0x02e87002000095a7 */ /* 0x000e64000802007f */
[----:B-1----:R-:W-:Y:S05]  /*28450*/  @!P1 BRA `(.L_x_6382) ;  /* 0xfffffffc00f09947 */ /* 0x002fea000383ffff */
[----:B------:R-:W-:Y:S05]  /*28460*/  BRA `(.L_x_6523) ;  /* 0xffffffb800647947 */ /* 0x000fea000383ffff */
.L_x_6384:
[----:B0-----:R0:W1:Y:S02]  /*28470*/  SYNCS.PHASECHK.TRANS64.TRYWAIT P1, [R0+URZ+0x2e860], R2 ;  /* 0x02e86002000075a7 */ /* 0x001064000802017f */
[----:B-1----:R-:W-:Y:S05]  /*28480*/  @!P1 NANOSLEEP.SYNCS 0x989680 ;  /* 0x009896800000995d */ /* 0x002fea0003900000 */
[----:B------:R-:W1:Y:S02]  /*28490*/  @!P1 SYNCS.PHASECHK.TRANS64 P1, [R0+URZ+0x2e860], R2 ;  /* 0x02e86002000095a7 */ /* 0x000e64000802007f */
[----:B-1----:R-:W-:Y:S05]  /*284a0*/  @!P1 BRA `(.L_x_6384) ;  /* 0xfffffffc00f09947 */ /* 0x002fea000383ffff */
[----:B------:R-:W-:Y:S05]  /*284b0*/  BRA `(.L_x_6524) ;  /* 0xffffffb8006c7947 */ /* 0x000fea000383ffff */
.L_x_6388:
[----:B------:R-:W-:Y:S01]  /*284c0*/  BSSY B0, `(.L_x_6525) ;  /* 0x0000008000007945 */ /* 0x000fe20003800000 */
[----:B------:R-:W-:Y:S01]  /*284d0*/  IMAD.MOV.U32 R13, RZ, RZ, R16 ;  /* 0x000000ffff0d7224 */ /* 0x000fe200078e0010 */
[----:B------:R-:W-:Y:S01]  /*284e0*/  MOV R15, 0xffffffff ;  /* 0xffffffff000f7802 */ /* 0x000fe20000000f00 */
[----:B0-----:R-:W-:Y:S02]  /*284f0*/  IMAD.MOV.U32 R12, RZ, RZ, RZ ;  /* 0x000000ffff0c7224 */ /* 0x001fe400078e00ff */
[----:B------:R-:W-:-:S07]  /*28500*/  IMAD.MOV.U32 R11, RZ, RZ, 0x1f ;  /* 0x0000001fff0b7424 */ /* 0x000fce00078e00ff */
[----:B------:R-:W-:Y:S05]  /*28510*/  WARPSYNC.COLLECTIVE R15, `(.L_x_6526) ;  /* 0x000000000f087348 */ /* 0x000fea0003c00000 */
[----:B------:R0:W1:Y:S02]  /*28520*/  SHFL.IDX P6, R14, R13, R12, R11 ;  /* 0x0000000c0d0e7389 */ /* 0x00006400000c000b */
[----:B01----:R-:W-:Y:S01]  /*28530*/  ENDCOLLECTIVE ;  /* 0x000000000000791b */ /* 0x003fe20003800000 */
.L_x_6526:
[----:B------:R-:W-:Y:S05]  /*28540*/  BSYNC B0 ;  /* 0x0000000000007941 */ /* 0x000fea0003800000 */
.L_x_6525:
        /* <DEDUP_REMOVED lines=9> */
.L_x_6527:
        /* <DEDUP_REMOVED lines=18> */
.L_x_6528:
        /* <DEDUP_REMOVED lines=8> */
.L_x_6529:
        /* <DEDUP_REMOVED lines=8> */
.L_x_6530:
        /* <DEDUP_REMOVED lines=8> */
.L_x_6531:
        /* <DEDUP_REMOVED lines=8> */
.L_x_6532:
[----:B------:R-:W-:Y:S01]  /*28900*/  IMAD.MOV.U32 R12, RZ, RZ, 0x1f ;  /* 0x0000001fff0c7424 */ /* 0x000fe200078e00ff */
[----:B------:R-:W-:Y:S02]  /*28910*/  MOV R11, 0x1f ;  /* 0x0000001f000b7802 */ /* 0x000fe40000000f00 */
[----:B------:R-:W-:-:S04]  /*28920*/  MOV R4, R14 ;  /* 0x0000000e00047202 */ /* 0x000fc80000000f00 */
[----:B------:R-:W-:-:S05]  /*28930*/  SEL R4, R4, RZ, P5 ;  /* 0x000000ff04047207 */ /* 0x000fca0002800000 */
[----:B------:R-:W-:-:S04]  /*28940*/  IMAD.IADD R3, R3, 0x1, R4 ;  /* 0x0000000103037824 */ /* 0x000fc800078e0204 */
[----:B------:R-:W-:-:S07]  /*28950*/  IMAD.MOV.U32 R13, RZ, RZ, R3 ;  /* 0x000000ffff0d7224 */ /* 0x000fce00078e0003 */
[----:B------:R-:W-:Y:S05]  /*28960*/  WARPSYNC.COLLECTIVE R15, `(.L_x_6533) ;  /* 0x000000000f087348 */ /* 0x000fea0003c00000 */
[----:B------:R0:W1:Y:S02]  /*28970*/  SHFL.IDX P6, R14, R13, R12, R11 ;  /* 0x0000000c0d0e7389 */ /* 0x00006400000c000b */
[----:B01----:R-:W-:Y:S01]  /*28980*/  ENDCOLLECTIVE ;  /* 0x000000000000791b */ /* 0x003fe20003800000 */
.L_x_6533:
[----:B------:R-:W-:Y:S01]  /*28990*/  IMAD.MOV.U32 R5, RZ, RZ, R14 ;  /* 0x000000ffff057224 */ /* 0x000fe200078e000e */
[----:B------:R-:W-:Y:S06]  /*289a0*/  BRA `(.L_x_6534) ;  /* 0xffffffc000947947 */ /* 0x000fec000383ffff */
.L_x_6393:
[----:B------:R-:W-:Y:S01]  /*289b0*/  BSSY B0, `(.L_x_6535) ;  /* 0x0000008000007945 */ /* 0x000fe20003800000 */
[----:B-----5:R-:W-:Y:S01]  /*289c0*/  IMAD.MOV.U32 R13, RZ, RZ, R2 ;  /* 0x000000ffff0d7224 */ /* 0x020fe200078e0002 */
[----:B0-----:R-:W-:Y:S01]  /*289d0*/  MOV R11, RZ ;  /* 0x000000ff000b7202 */ /* 0x001fe20000000f00 */
[----:B------:R-:W-:Y:S02]  /*289e0*/  IMAD.MOV.U32 R12, RZ, RZ, 0x1 ;  /* 0x00000001ff0c7424 */ /* 0x000fe400078e00ff */
[----:B------:R-:W-:-:S07]  /*289f0*/  IMAD.MOV.U32 R15, RZ, RZ, -0x1 ;  /* 0xffffffffff0f7424 */ /* 0x000fce00078e00ff */
[----:B-1----:R-:W-:Y:S05]  /*28a00*/  WARPSYNC.COLLECTIVE R15, `(.L_x_6536) ;  /* 0x000000000f087348 */ /* 0x002fea0003c00000 */
[----:B------:R0:W2:Y:S02]  /*28a10*/  SHFL.UP P6, R14, R13, R12, R11 ;  /* 0x0400000c0d0e7389 */ /* 0x0000a400000c000b */
[----:B012---:R-:W-:Y:S01]  /*28a20*/  ENDCOLLECTIVE ;  /* 0x000000000000791b */ /* 0x007fe20003800000 */
.L_x_6536:
[----:B------:R-:W-:Y:S05]  /*28a30*/  BSYNC B0 ;  /* 0x0000000000007941 */ /* 0x000fea0003800000 */
.L_x_6535:
[----:B------:R-:W-:Y:S02]  /*28a40*/  IMAD.MOV.U32 R3, RZ, RZ, R14 ;  /* 0x000000ffff037224 */ /* 0x000fe400078e000e */
[----:B------:R-:W-:Y:S02]  /*28a50*/  IMAD.MOV.U32 R12, RZ, RZ, 0x2 ;  /* 0x00000002ff0c7424 */ /* 0x000fe400078e00ff */
[----:B------:R-:W-:Y:S01]  /*28a60*/  IMAD.MOV.U32 R11, RZ, RZ, RZ ;  /* 0x000000ffff0b7224 */ /* 0x000fe200078e00ff */
[----:B------:R-:W-:Y:S01]  /*28a70*/  SEL R3, R3, RZ, P1 ;  /* 0x000000ff03037207 */ /* 0x000fe20000800000 */
[----:B------:R-:W-:-:S04]  /*28a80*/  IMAD.MOV.U32 R15, RZ, RZ, -0x1 ;  /* 0xffffffffff0f7424 */ /* 0x000fc800078e00ff */
[----:B------:R-:W-:-:S05]  /*28a90*/  IMAD.IADD R3, R2, 0x1, R3 ;  /* 0x0000000102037824 */ /* 0x000fca00078e0203 */
[----:B------:R-:W-:-:S07]  /*28aa0*/  MOV R13, R3 ;  /* 0x00000003000d7202 */ /* 0x000fce0000000f00 */
[----:B------:R-:W-:Y:S05]  /*28ab0*/  WARPSYNC.COLLECTIVE R15, `(.L_x_6537) ;  /* 0x000000000f087348 */ /* 0x000fea0003c00000 */
[----:B------:R0:W1:Y:S02]  /*28ac0*/  SHFL.UP P6, R14, R13, R12, R11 ;  /* 0x0400000c0d0e7389 */ /* 0x00006400000c000b */
[----:B01----:R-:W-:Y:S01]  /*28ad0*/  ENDCOLLECTIVE ;  /* 0x000000000000791b */ /* 0x003fe20003800000 */
.L_x_6537:
        /* <DEDUP_REMOVED lines=8> */
.L_x_6538:
        /* <DEDUP_REMOVED lines=8> */
.L_x_6539:
        /* <DEDUP_REMOVED lines=8> */
.L_x_6540:
        /* <DEDUP_REMOVED lines=9> */
.L_x_6541:
[----:B------:R-:W-:Y:S01]  /*28cf0*/  IMAD.MOV.U32 R5, RZ, RZ, R14 ;  /* 0x000000ffff057224 */ /* 0x000fe200078e000e */
[----:B------:R-:W-:Y:S06]  /*28d00*/  BRA `(.L_x_6542) ;  /* 0xffffffc0005c7947 */ /* 0x000fec000383ffff */
.L_x_6395:
[----:B------:R-:W-:Y:S01]  /*28d10*/  BSSY B0, `(.L_x_6543) ;  /* 0x0000006000007945 */ /* 0x000fe20003800000 */
[----:B------:R-:W-:Y:S01]  /*28d20*/  PLOP3.LUT P6, PT, P6, PT, PT, 0x8, 0x0 ;  /* 0x000000000000781c */ /* 0x000fe200037ce170 */
[----:B------:R-:W-:-:S12]  /*28d30*/  IMAD.MOV.U32 R15, RZ, RZ, -0x1 ;  /* 0xffffffffff0f7424 */ /* 0x000fd800078e00ff */
[----:B0-----:R-:W-:Y:S05]  /*28d40*/  WARPSYNC.COLLECTIVE R15, `(.L_x_6544) ;  /* 0x000000000f087348 */ /* 0x001fea0003c00000 */
[----:B------:R-:W-:Y:S01]  /*28d50*/  VOTE.ANY R14, PT, P6 ;  /* 0x00000000000e7806 */ /* 0x000fe200030e0100 */
[----:B0-----:R-:W-:Y:S06]  /*28d60*/  ENDCOLLECTIVE ;  /* 0x000000000000791b */ /* 0x001fec0003800000 */
.L_x_6544:
[----:B------:R-:W-:Y:S05]  /*28d70*/  BSYNC B0 ;  /* 0x0000000000007941 */ /* 0x000fea0003800000 */
.L_x_6543:
        /* <DEDUP_REMOVED lines=9> */
.L_x_6545:
[----:B------:R-:W-:Y:S01]  /*28e10*/  MOV R2, R14 ;  /* 0x0000000e00027202 */ /* 0x000fe20000000f00 */
[----:B------:R-:W-:Y:S06]  /*28e20*/  BRA `(.L_x_6546) ;  /* 0xffffffc000507947 */ /* 0x000fec000383ffff */
.L_x_6397:
[----:B------:R-:W-:Y:S01]  /*28e30*/  BSSY B0, `(.L_x_6547) ;  /* 0x0000008000007945 */ /* 0x000fe20003800000 */
[----:B------:R-:W-:Y:S01]  /*28e40*/  IMAD.MOV.U32 R13, RZ, RZ, R6 ;  /* 0x000000ffff0d7224 */ /* 0x000fe200078e0006 */
[----:B------:R-:W-:Y:S01]  /*28e50*/  MOV R15, 0xffffffff ;  /* 0xffffffff000f7802 */ /* 0x000fe20000000f00 */
[----:B0-----:R-:W-:Y:S02]  /*28e60*/  IMAD.MOV.U32 R12, RZ, RZ, R4 ;  /* 0x000000ffff0c7224 */ /* 0x001fe400078e0004 */
[----:B------:R-:W-:-:S07]  /*28e70*/  IMAD.MOV.U32 R11, RZ, RZ, 0x1f ;  /* 0x0000001fff0b7424 */ /* 0x000fce00078e00ff */
[----:B-12---:R-:W-:Y:S05]  /*28e80*/  WARPSYNC.COLLECTIVE R15, `(.L_x_6548) ;  /* 0x000000000f087348 */ /* 0x006fea0003c00000 */
[----:B------:R0:W3:Y:S02]  /*28e90*/  SHFL.IDX P6, R14, R13, R12, R11 ;  /* 0x0000000c0d0e7389 */ /* 0x0000e400000c000b */
[----:B0123--:R-:W-:Y:S01]  /*28ea0*/  ENDCOLLECTIVE ;  /* 0x000000000000791b */ /* 0x00ffe20003800000 */
.L_x_6548:
[----:B------:R-:W-:Y:S05]  /*28eb0*/  BSYNC B0 ;  /* 0x0000000000007941 */ /* 0x000fea0003800000 */
.L_x_6547:
[----:B------:R-:W-:Y:S01]  /*28ec0*/  IMAD.MOV.U32 R4, RZ, RZ, R14 ;  /* 0x000000ffff047224 */ /* 0x000fe200078e000e */
[----:B------:R-:W-:Y:S06]  /*28ed0*/  BRA `(.L_x_6396) ;  /* 0xffffffc000407947 */ /* 0x000fec000383ffff */
.L_x_6401:
[----:B0-----:R0:W1:Y:S02]  /*28ee0*/  SYNCS.PHASECHK.TRANS64.TRYWAIT P0, [R0+URZ+0x2e820], R3 ;  /* 0x02e82003000075a7 */ /* 0x001064000800017f */
[----:B-1----:R-:W-:Y:S05]  /*28ef0*/  @!P0 NANOSLEEP.SYNCS 0x989680 ;  /* 0x009896800000895d */ /* 0x002fea0003900000 */
[----:B------:R-:W1:Y:S02]  /*28f00*/  @!P0 SYNCS.PHASECHK.TRANS64 P0, [R0+URZ+0x2e820], R3 ;  /* 0x02e82003000085a7 */ /* 0x000e64000800007f */
[----:B-1----:R-:W-:Y:S05]  /*28f10*/  @!P0 BRA `(.L_x_6401) ;  /* 0xfffffffc00f08947 */ /* 0x002fea000383ffff */
[----:B------:R-:W-:Y:S05]  /*28f20*/  BRA `(.L_x_6549) ;  /* 0xffffffc400387947 */ /* 0x000fea000383ffff */
.L_x_6402:
[----:B------:R-:W1:Y:S01]  /*28f30*/  S2R R2, SR_TID.X ;  /* 0x0000000000027919 */ /* 0x000e620000002100 */
[----:B------:R-:W-:Y:S01]  /*28f40*/  BSSY B0, `(.L_x_6550) ;  /* 0x000000a000007945 */ /* 0x000fe20003800000 */
[----:B------:R-:W-:Y:S01]  /*28f50*/  IMAD.MOV.U32 R12, RZ, RZ, RZ ;  /* 0x000000ffff0c7224 */ /* 0x000fe200078e00ff */
[----:B------:R-:W-:Y:S01]  /*28f60*/  MOV R11, 0x1f ;  /* 0x0000001f000b7802 */ /* 0x000fe20000000f00 */
[----:B------:R-:W-:Y:S01]  /*28f70*/  IMAD.MOV.U32 R15, RZ, RZ, -0x1 ;  /* 0xffffffffff0f7424 */ /* 0x000fe200078e00ff */
[----:B-1----:R-:W-:-:S04]  /*28f80*/  SHF.R.U32.HI R2, RZ, 0x5, R2 ;  /* 0x00000005ff027819 */ /* 0x002fc80000011602 */
[----:B------:R-:W-:-:S05]  /*28f90*/  LOP3.LUT R2, R2, 0x3, RZ, 0xc0, !PT ;  /* 0x0000000302027812 */ /* 0x000fca00078ec0ff */
[----:B------:R-:W-:-:S07]  /*28fa0*/  IMAD.MOV.U32 R13, RZ, RZ, R2 ;  /* 0x000000ffff0d7224 */ /* 0x000fce00078e0002 */
[----:B0-----:R-:W-:Y:S05]  /*28fb0*/  WARPSYNC.COLLECTIVE R15, `(.L_x_6551) ;  /* 0x000000000f087348 */ /* 0x001fea0003c00000 */
[----:B------:R1:W2:Y:S02]  /*28fc0*/  SHFL.IDX P6, R14, R13, R12, R11 ;  /* 0x0000000c0d0e7389 */ /* 0x0002a400000c000b */
[----:B012---:R-:W-:Y:S01]  /*28fd0*/  ENDCOLLECTIVE ;  /* 0x000000000000791b */ /* 0x007fe20003800000 */
.L_x_6551:
[----:B------:R-:W-:Y:S05]  /*28fe0*/  BSYNC B0 ;  /* 0x0000000000007941 */ /* 0x000fea0003800000 */
.L_x_6550:
[----:B------:R-:W-:Y:S05]  /*28ff0*/  BRA `(.L_x_6552) ;  /* 0xffffffc400207947 */ /* 0x000fea000383ffff */
.L_x_6403:
[----:B------:R-:W-:Y:S01]  /*29000*/  BSSY B0, `(.L_x_6553) ;  /* 0x0000006000007945 */ /* 0x000fe20003800000 */
[----:B------:R-:W-:-:S07]  /*29010*/  IMAD.MOV.U32 R15, RZ, RZ, -0x1 ;  /* 0xffffffffff0f7424 */ /* 0x000fce00078e00ff */
[----:B01----:R-:W-:Y:S05]  /*29020*/  WARPSYNC.COLLECTIVE R15, `(.L_x_6554) ;  /* 0x000000000f0c7348 */ /* 0x003fea0003c00000 */
[----:B------:R-:W-:Y:S02]  /*29030*/  ELECT P6, UR62, PT ;  /* 0x00000000003e782f */ /* 0x000fe400038c0000 */
[----:B------:R-:W-:Y:S01]  /*29040*/  MOV R14, UR62 ;  /* 0x0000003e000e7c02 */ /* 0x000fe20008000f00 */
[----:B01----:R-:W-:Y:S10]  /*29050*/  ENDCOLLECTIVE ;  /* 0x000000000000791b */ /* 0x003ff40003800000 */
.L_x_6554:
[----:B------:R-:W-:Y:S05]  /*29060*/  BSYNC B0 ;  /* 0x0000000000007941 */ /* 0x000fea0003800000 */
.L_x_6553:
[----:B------:R-:W-:Y:S05]  /*29070*/  BRA `(.L_x_6555) ;  /* 0xffffffc400147947 */ /* 0x000fea000383ffff */
.L_x_6405:
[----:B0-----:R0:W1:Y:S02]  /*29080*/  SYNCS.PHASECHK.TRANS64.TRYWAIT P1, [R6+URZ], R5 ;  /* 0x00000005060075a7 */ /* 0x001064000802017f */
[----:B-1----:R-:W-:Y:S05]  /*29090*/  @!P1 NANOSLEEP.SYNCS 0x989680 ;  /* 0x009896800000995d */ /* 0x002fea0003900000 */
[----:B------:R-:W1:Y:S02]  /*290a0*/  @!P1 SYNCS.PHASECHK.TRANS64 P1, [R6+URZ], R5 ;  /* 0x00000005060095a7 */ /* 0x000e64000802007f */
[----:B-1----:R-:W-:Y:S05]  /*290b0*/  @!P1 BRA `(.L_x_6405) ;  /* 0xfffffffc00f09947 */ /* 0x002fea000383ffff */
[----:B------:R-:W-:Y:S05]  /*290c0*/  BRA `(.L_x_6556) ;  /* 0xffffffc400587947 */ /* 0x000fea000383ffff */
.L_x_6406:
[----:B-1----:R1:W2:Y:S02]  /*290d0*/  SYNCS.PHASECHK.TRANS64.TRYWAIT P1, [R7+URZ], R2 ;  /* 0x00000002070075a7 */ /* 0x0022a4000802017f */
[----:B--2---:R-:W-:Y:S05]  /*290e0*/  @!P1 NANOSLEEP.SYNCS 0x989680 ;  /* 0x009896800000995d */ /* 0x004fea0003900000 */
[----:B------:R-:W2:Y:S02]  /*290f0*/  @!P1 SYNCS.PHASECHK.TRANS64 P1, [R7+URZ], R2 ;  /* 0x00000002070095a7 */ /* 0x000ea4000802007f */
[----:B--2---:R-:W-:Y:S05]  /*29100*/  @!P1 BRA `(.L_x_6406) ;  /* 0xfffffffc00f09947 */ /* 0x004fea000383ffff */
[----:B------:R-:W-:Y:S05]  /*29110*/  BRA `(.L_x_6557) ;  /* 0xffffffc4004c7947 */ /* 0x000fea000383ffff */
.L_x_6408:
[----:B--2---:R2:W3:Y:S02]  /*29120*/  SYNCS.PHASECHK.TRANS64.TRYWAIT P1, [R4+URZ+0x2e860], R5 ;  /* 0x02e86005040075a7 */ /* 0x0044e4000802017f */
[----:B---3--:R-:W-:Y:S05]  /*29130*/  @!P1 NANOSLEEP.SYNCS 0x989680 ;  /* 0x009896800000995d */ /* 0x008fea0003900000 */
[----:B------:R-:W3:Y:S02]  /*29140*/  @!P1 SYNCS.PHASECHK.TRANS64 P1, [R4+URZ+0x2e860], R5 ;  /* 0x02e86005040095a7 */ /* 0x000ee4000802007f */
[----:B---3--:R-:W-:Y:S05]  /*29150*/  @!P1 BRA `(.L_x_6408) ;  /* 0xfffffffc00f09947 */ /* 0x008fea000383ffff */
[----:B------:R-:W-:Y:S05]  /*29160*/  BRA `(.L_x_6558) ;  /* 0xffffffc400507947 */ /* 0x000fea000383ffff */
.L_x_6410:
[----:B---3--:R3:W4:Y:S02]  /*29170*/  SYNCS.PHASECHK.TRANS64.TRYWAIT P1, [R3+URZ+0x2e860], R2 ;  /* 0x02e86002030075a7 */ /* 0x008724000802017f */
[----:B----4-:R-:W-:Y:S05]  /*29180*/  @!P1 NANOSLEEP.SYNCS 0x989680 ;  /* 0x009896800000995d */ /* 0x010fea0003900000 */
[----:B------:R-:W4:Y:S02]  /*29190*/  @!P1 SYNCS.PHASECHK.TRANS64 P1, [R3+URZ+0x2e860], R2 ;  /* 0x02e86002030095a7 */ /* 0x000f24000802007f */
[----:B----4-:R-:W-:Y:S05]  /*291a0*/  @!P1 BRA `(.L_x_6410) ;  /* 0xfffffffc00f09947 */ /* 0x010fea000383ffff */
[----:B------:R-:W-:Y:S05]  /*291b0*/  BRA `(.L_x_6559) ;  /* 0xffffffc400507947 */ /* 0x000fea000383ffff */
.L_x_6412:
[----:B----4-:R4:W0:Y:S02]  /*291c0*/  SYNCS.PHASECHK.TRANS64.TRYWAIT P0, [R4+URZ+0x2e880], R5 ;  /* 0x02e88005040075a7 */ /* 0x010824000800017f */
[----:B0-----:R-:W-:Y:S05]  /*291d0*/  @!P0 NANOSLEEP.SYNCS 0x989680 ;  /* 0x009896800000895d */ /* 0x001fea0003900000 */
[----:B------:R-:W0:Y:S02]  /*291e0*/  @!P0 SYNCS.PHASECHK.TRANS64 P0, [R4+URZ+0x2e880], R5 ;  /* 0x02e88005040085a7 */ /* 0x000e24000800007f */
[----:B0-----:R-:W-:Y:S05]  /*291f0*/  @!P0 BRA `(.L_x_6412) ;  /* 0xfffffffc00f08947 */ /* 0x001fea000383ffff */
[----:B------:R-:W-:Y:S05]  /*29200*/  BRA `(.L_x_6413) ;  /* 0xffffffc4004c7947 */ /* 0x000fea000383ffff */
.L_x_6560:
        /* <DEDUP_REMOVED lines=15> */
.L_x_12974:


//--------------------- .text._ZN7cutlass13device_kernelIN5flash11enable_sm90INS1_16FlashAttnFwdSm90INS1_25CollectiveMainloopFwdSm90ILi2EN4cute5tupleIJNS5_1CILi1EEES8_S8_EEENS6_IJNS7_ILi128EEENS7_ILi192EEESA_EEELi128ENS_12float_e4m3_tEfNS_4arch4Sm90ELb0ELb1ELb1ELb0ELb0ELb0ELb0ELb1ELb1ELb1ELb0ELb0EEENS1_21CollectiveEpilogueFwdINS6_IJSA_SA_SB_EEES9_NS_10bfloat16_tESF_Li256ELb0ELb1ELb0ELb1EEENS1_30DynamicPersistentTileSchedulerILi256ELi128ELb0ELb1ELb1EEEEEEEEEvNT_6ParamsE --------------------------
	.section	.text._ZN7cutlass13device_kernelIN5flash11enable_sm90INS1_16FlashAttnFwdSm90INS1_25CollectiveMainloopFwdSm90ILi2EN4cute5tupleIJNS5_1CILi1EEES8_S8_EEENS6_IJNS7_ILi128EEENS7_ILi192EEESA_EEELi128ENS_12float_e4m3_tEfNS_4arch4Sm90ELb0ELb1ELb1ELb0ELb0ELb0ELb0ELb1ELb1ELb1ELb0ELb0EEENS1_21CollectiveEpilogueFwdINS6_IJSA_SA_SB_EEES9_NS_10bfloat16_tESF_Li256ELb0ELb1ELb0ELb1EEENS1_30DynamicPersistentTileSchedulerILi256ELi128ELb0ELb1ELb1EEEEEEEEEvNT_6ParamsE,"ax",@progbits
	.align	128
.text._ZN7cutlass13device_kernelIN5flash11enable_sm90INS1_16FlashAttnFwdSm90INS1_25CollectiveMainloopFwdSm90ILi2EN4cute5tupleIJNS5_1CILi1EEES8_S8_EEENS6_IJNS7_ILi128EEENS7_ILi192EEESA_EEELi128ENS_12float_e4m3_tEfNS_4arch4Sm90ELb0ELb1ELb1ELb0ELb0ELb0ELb0ELb1ELb1ELb1ELb0ELb0EEENS1_21CollectiveEpilogueFwdINS6_IJSA_SA_SB_EEES9_NS_10bfloat16_tESF_Li256ELb0ELb1ELb0ELb1EEENS1_30DynamicPersistentTileSchedulerILi256ELi128ELb0ELb1ELb1EEEEEEEEEvNT_6ParamsE:
        .type           _ZN7cutlass13device_kernelIN5flash11enable_sm90INS1_16FlashAttnFwdSm90INS1_25CollectiveMainloopFwdSm90ILi2EN4cute5tupleIJNS5_1CILi1EEES8_S8_EEENS6_IJNS7_ILi128EEENS7_ILi192EEESA_EEELi128ENS_12float_e4m3_tEfNS_4arch4Sm90ELb0ELb1ELb1ELb0ELb0ELb0ELb0ELb1ELb1ELb1ELb0ELb0EEENS1_21CollectiveEpilogueFwdINS6_IJSA_SA_SB_EEES9_NS_10bfloat16_tESF_Li256ELb0ELb1ELb0ELb1EEENS1_30DynamicPersistentTileSchedulerILi256ELi128ELb0ELb1ELb1EEEEEEEEEvNT_6ParamsE,@function
        .size           _ZN7cutlass13device_kernelIN5flash11enable_sm90INS1_16FlashAttnFwdSm90INS1_25CollectiveMainloopFwdSm90ILi2EN4cute5tupleIJNS5_1CILi1EEES8_S8_EEENS6_IJNS7_ILi128EEENS7_ILi192EEESA_EEELi128ENS_12float_e4m3_tEfNS_4arch4Sm90ELb0ELb1ELb1ELb0ELb0ELb0ELb0ELb1ELb1ELb1ELb0ELb0EEENS1_21CollectiveEpilogueFwdINS6_IJSA_SA_SB_EEES9_NS_10bfloat16_tESF_Li256ELb0ELb1ELb0ELb1EEENS1_30DynamicPersistentTileSchedulerILi256ELi128ELb0ELb1ELb1EEEEEEEEEvNT_6ParamsE,(.L_x_12975 - _ZN7cutlass13device_kernelIN5flash11enable_sm90INS1_16FlashAttnFwdSm90INS1_25CollectiveMainloopFwdSm90ILi2EN4cute5tupleIJNS5_1CILi1EEES8_S8_EEENS6_IJNS7_ILi128EEENS7_ILi192EEESA_EEELi128ENS_12float_e4m3_tEfNS_4arch4Sm90ELb0ELb1ELb1ELb0ELb0ELb0ELb0ELb1ELb1ELb1ELb0ELb0EEENS1_21CollectiveEpilogueFwdINS6_IJSA_SA_SB_EEES9_NS_10bfloat16_tESF_Li256ELb0ELb1ELb0ELb1EEENS1_30DynamicPersistentTileSchedulerILi256ELi128ELb0ELb1ELb1EEEEEEEEEvNT_6ParamsE)
        .other          _ZN7cutlass13device_kernelIN5flash11enable_sm90INS1_16FlashAttnFwdSm90INS1_25CollectiveMainloopFwdSm90ILi2EN4cute5tupleIJNS5_1CILi1EEES8_S8_EEENS6_IJNS7_ILi128EEENS7_ILi192EEESA_EEELi128ENS_12float_e4m3_tEfNS_4arch4Sm90ELb0ELb1ELb1ELb0ELb0ELb0ELb0ELb1ELb1ELb1ELb0ELb0EEENS1_21CollectiveEpilogueFwdINS6_IJSA_SA_SB_EEES9_NS_10bfloat16_tESF_Li256ELb0ELb1ELb0ELb1EEENS1_30DynamicPersistentTileSchedulerILi256ELi128ELb0ELb1ELb1EEEEEEEEEvNT_6ParamsE,@"STO_CUDA_ENTRY STV_DEFAULT"
_ZN7cutlass13device_kernelIN5flash11enable_sm90INS1_16FlashAttnFwdSm90INS1_25CollectiveMainloopFwdSm90ILi2EN4cute5tupleIJNS5_1CILi1EEES8_S8_EEENS6_IJNS7_ILi128EEENS7_ILi192EEESA_EEELi128ENS_12float_e4m3_tEfNS_4arch4Sm90ELb0ELb1ELb1ELb0ELb0ELb0ELb0ELb1ELb1ELb1ELb0ELb0EEENS1_21CollectiveEpilogueFwdINS6_IJSA_SA_SB_EEES9_NS_10bfloat16_tESF_Li256ELb0ELb1ELb0ELb1EEENS1_30DynamicPersistentTileSchedulerILi256ELi128ELb0ELb1ELb1EEEEEEEEEvNT_6ParamsE:
        /* <DEDUP_REMOVED lines=18> */
.L_x_6562:
[----:B------:R-:W-:Y:S05]  /*0120*/  BSYNC B0 ;  /* 0x0000000000007941 */ /* 0x000fea0003800000 */
.L_x_6561:
        /* <DEDUP_REMOVED lines=41> */
.L_x_6563:
        /* <DEDUP_REMOVED lines=22> */
.L_x_6564:
        /* <DEDUP_REMOVED lines=18> */
.L_x_6565:
        /* <DEDUP_REMOVED lines=22> */
.L_x_6566:
        /* <DEDUP_REMOVED lines=22> */
.L_x_6567:
[----:B------:R-:W-:Y:S01]  /*0900*/  PLOP3.LUT P0, PT, PT, PT, UP0, 0x80, 0x0 ;  /* 0x000000000000781c */ /* 0x000fe20003f0f008 */
[----:B------:R-:W-:Y:S01]  /*0910*/  UMOV UR38, 0x1 ;  /* 0x0000000100267882 */ /* 0x000fe20000000000 */
[----:B------:R-:W-:Y:S01]  /*0920*/  NOP ;  /* 0x0000000000007918 */ /* 0x000fe20000000000 */
[----:B------:R-:W-:Y:S01]  /*0930*/  USEL UR38, UR38, 0x2, !UP0 ;  /* 0x0000000226267887 */ /* 0x000fe2000c000000 */
[----:B------:R-:W-:Y:S01]  /*0940*/  ULDC.64 UR48, c[0x0][0x208] ;  /* 0x0000820000307ab9 */ /* 0x000fe20000000a00 */
[----:B012-4-:R-:W-:Y:S08]  /*0950*/  BAR.SYNC.DEFER_BLOCKING 0x0 ;  /* 0x0000000000007b1d */ /* 0x017ff00000010000 */
[----:B------:R-:W-:Y:S05]  /*0960*/  @!P0 BRA `(.L_x_6568) ;  /* 0x0000017000a88947 */ /* 0x000fea0003800000 */
.L_x_6569:
        /* <DEDUP_REMOVED lines=21> */
[CC--:B------:R-:W-:Y:S02]  /*0ac0*/  LEA.HI R4, R3.reuse, R216.reuse, RZ, 0x5 ;  /* 0x000000d803047211 */ /* 0x0c0fe400078f28ff */
[----:B------:R-:W-:Y:S02]  /*0ad0*/  LOP3.LUT R5, R0, 0xffffff80, RZ, 0xc0, !PT ;  /* 0xffffff8000057812 */ /* 0x000fe400078ec0ff */
[----:B------:R-:W-:Y:S01]  /*0ae0*/  LEA.HI R2, R3, R216, RZ, 0x4 ;  /* 0x000000d803027211 */ /* 0x000fe200078f20ff */
[----:B------:R-:W-:Y:S01]  /*0af0*/  IMAD.SHL.U32 R4, R4, 0x20, RZ ;  /* 0x0000002004047824 */ /* 0x000fe200078e00ff */
[----:B------:R-:W-:Y:S01]  /*0b00*/  SHF.R.S32.HI R211, RZ, 0x7, R0 ;  /* 0x00000007ffd37819 */ /* 0x000fe20000011400 */
        /* <DEDUP_REMOVED lines=8> */
[----:B------:R-:W-:Y:S01]  /*0b90*/  IMAD R5, R5, 0x40, R4 ;  /* 0x0000004005057824 */ /* 0x000fe200078e0204 */
[----:B------:R-:W-:-:S02]  /*0ba0*/  LOP3.LUT R2, R2, 0x1ffffffe, RZ, 0xc0, !PT ;  /* 0x1ffffffe02027812 */ /* 0x000fc400078ec0ff */
[-C--:B------:R-:W-:Y:S02]  /*0bb0*/  LEA.HI R4, R3, R216.reuse, RZ, 0x2 ;  /* 0x000000d803047211 */ /* 0x080fe400078f10ff */
[----:B------:R-:W-:Y:S01]  /*0bc0*/  SHF.R.S32.HI R8, RZ, 0x2, R6 ;  /* 0x00000002ff087819 */ /* 0x000fe20000011406 */
[----:B------:R-:W-:Y:S01]  /*0bd0*/  IMAD.IADD R2, R7, 0x1, -R2 ;  /* 0x0000000107027824 */ /* 0x000fe200078e0a02 */
[----:B------:R-:W-:Y:S02]  /*0be0*/  SHF.R.S32.HI R11, RZ, 0x1f, R6 ;  /* 0x0000001fff0b7819 */ /* 0x000fe40000011406 */
[----:B------:R-:W-:Y:S01]  /*0bf0*/  LOP3.LUT R7, R4, 0xfffffffc, RZ, 0xc0, !PT ;  /* 0xfffffffc04077812 */ /* 0x000fe200078ec0ff */
[----:B------:R-:W-:Y:S01]  /*0c00*/  IMAD R213, R2, 0x8, R5 ;  /* 0x0000000802d57824 */ /* 0x000fe200078e0205 */
[----:B------:R-:W-:Y:S02]  /*0c10*/  LEA.HI R3, R3, R216, RZ, 0x3 ;  /* 0x000000d803037211 */ /* 0x000fe400078f18ff */
[----:B------:R-:W-:Y:S01]  /*0c20*/  LEA.HI R11, R11, R8, RZ, 0x3 ;  /* 0x000000080b0b7211 */ /* 0x000fe200078f18ff */
[----:B------:R-:W-:Y:S01]  /*0c30*/  IMAD.IADD R7, R216, 0x1, -R7 ;  /* 0x00000001d8077824 */ /* 0x000fe200078e0a07 */
[----:B------:R-:W-:-:S02]  /*0c40*/  LOP3.LUT R5, R3, 0xfffffff8, RZ, 0xc0, !PT ;  /* 0xfffffff803057812 */ /* 0x000fc400078ec0ff */
[----:B------:R-:W-:Y:S02]  /*0c50*/  LOP3.LUT R11, R11, 0xfffffff8, RZ, 0xc0, !PT ;  /* 0xfffffff80b0b7812 */ /* 0x000fe400078ec0ff */
[----:B------:R-:W-:Y:S01]  /*0c60*/  LEA.HI R9, R9, R210, RZ, 0x5 ;  /* 0x000000d209097211 */ /* 0x000fe200078f28ff */
[----:B------:R-:W-:Y:S01]  /*0c70*/  IMAD.IADD R208, R216, 0x1, -R5 ;  /* 0x00000001d8d07824 */ /* 0x000fe200078e0a05 */
[----:B------:R-:W-:Y:S01]  /*0c80*/  LEA.HI R0, R0, R211, RZ, 0x1 ;  /* 0x000000d300007211 */ /* 0x000fe200078f08ff */
[----:B------:R-:W-:Y:S01]  /*0c90*/  IMAD.IADD R8, R8, 0x1, -R11 ;  /* 0x0000000108087824 */ /* 0x000fe200078e0a0b */
[----:B------:R-:W-:Y:S01]  /*0ca0*/  LEA.HI R2, R7, R7, RZ, 0x1 ;  /* 0x0000000707027211 */ /* 0x000fe200078f08ff */
[----:B------:R-:W-:Y:S01]  /*0cb0*/  IMAD.SHL.U32 R22, R208, 0x8, RZ ;  /* 0x00000008d0167824 */ /* 0x000fe200078e00ff */
[----:B------:R-:W-:Y:S02]  /*0cc0*/  SHF.R.S32.HI R9, RZ, 0x5, R9 ;  /* 0x00000005ff097819 */ /* 0x000fe40000011409 */
        /* <DEDUP_REMOVED lines=9> */
[----:B------:R-:W-:Y:S01]  /*0d60*/  IMAD R212, R0, 0x40, R9 ;  /* 0x0000004000d47824 */ /* 0x000fe200078e0209 */
[----:B------:R-:W-:Y:S01]  /*0d70*/  SHF.R.S32.HI R214, RZ, 0x1f, R23 ;  /* 0x0000001fffd67819 */ /* 0x000fe20000011417 */
[----:B------:R-:W-:-:S02]  /*0d80*/  IMAD.IADD R18, R210, 0x1, -R5 ;  /* 0x00000001d2127824 */ /* 0x000fc400078e0a05 */
[----:B------:R-:W-:-:S07]  /*0d90*/  IMAD R19, R19, 0x8, R212 ;  /* 0x0000000813137824 */ /* 0x000fce00078e02d4 */
.L_x_6670:
        /* <DEDUP_REMOVED lines=21> */
.L_x_6570:
[----:B------:R-:W-:Y:S01]  /*0ef0*/  ULDC UR7, c[0x0][0xc54] ;  /* 0x0003150000077ab9 */ /* 0x000fe20000000800 */
[----:B------:R-:W-:Y:S01]  /*0f00*/  UMOV UR6, UR9 ;  /* 0x0000000900067c82 */ /* 0x000fe20008000000 */
[----:B------:R-:W-:-:S11]  /*0f10*/  UISETP.NE.AND UP0, UPT, UR7, 0x1, UPT ;  /* 0x000000010700788c */ /* 0x000fd6000bf05270 */
[----:B------:R-:W-:Y:S02]  /*0f20*/  @UP0 ULDC.64 UR10, c[0x0][0xc58] ;  /* 0x00031600000a0ab9 */ /* 0x000fe40000000a00 */
[----:B------:R-:W-:-:S04]  /*0f30*/  UIMAD.WIDE.U32 UR4, UR9, UR10, URZ ;  /* 0x0000000a090472a5 */ /* 0x000fc8000f8e003f */
[----:B------:R-:W-:-:S04]  /*0f40*/  @UP0 USHF.R.U32.HI UR6, URZ, UR11, UR5 ;  /* 0x0000000b3f060299 */ /* 0x000fc80008011605 */
[----:B------:R-:W-:-:S12]  /*0f50*/  UIMAD UR4, UR6, UR7, URZ ;  /* 0x00000007060472a4 */ /* 0x000fd8000f8e023f */
.L_x_6571:
[----:B------:R-:W0:Y:S01]  /*0f60*/  LDC R0, c[0x0][0x448] ;  /* 0x00011200ff007b82 */ /* 0x000e220000000800 */
[----:B------:R-:W-:Y:S01]  /*0f70*/  ULOP3.LUT UR6, URZ, UR6, URZ, 0x33, !UPT ;  /* 0x000000063f067292 */ /* 0x000fe2000f8e333f */
[----:B------:R-:W-:Y:S01]  /*0f80*/  ULDC UR41, c[0x0][0xc48] ;  /* 0x0003120000297ab9 */ /* 0x000fe20000000800 */
[----:B------:R-:W-:Y:S01]  /*0f90*/  ULDC UR5, c[0x0][0xc3c] ;  /* 0x00030f0000057ab9 */ /* 0x000fe20000000800 */
[----:B------:R-:W-:Y:S02]  /*0fa0*/  UISETP.NE.AND UP0, UPT, UR41, 0x1, UPT ;  /* 0x000000012900788c */ /* 0x000fe4000bf05270 */
[----:B------:R-:W-:Y:S02]  /*0fb0*/  UIADD3 UR6, UR6, UR5, URZ ;  /* 0x0000000506067290 */ /* 0x000fe4000fffe03f */
[----:B------:R-:W1:Y:S01]  /*0fc0*/  LDC.64 R10, c[0x0][0x9e0] ;  /* 0x00027800ff0a7b82 */ /* 0x000e620000000a00 */
[----:B------:R-:W-:Y:S02]  /*0fd0*/  UIADD3 UR4, UR9, -UR4, URZ ;  /* 0x8000000409047290 */ /* 0x000fe4000fffe03f */
[----:B------:R-:W-:Y:S01]  /*0fe0*/  USHF.L.U32 UR39, UR6, 0x7, URZ ;  /* 0x0000000706277899 */ /* 0x000fe2000800063f */
[----:B------:R-:W-:Y:S01]  /*0ff0*/  ULDC.64 UR10, c[0x0][0x418] ;  /* 0x00010600000a7ab9 */ /* 0x000fe20000000a00 */
[----:B------:R-:W-:Y:S01]  /*1000*/  ULDC UR7, c[0x0][0xc54] ;  /* 0x0003150000077ab9 */ /* 0x000fe20000000800 */
[----:B------:R-:W-:-:S02]  /*1010*/  ISETP.NE.U32.AND P0, PT, RZ, UR10, PT ;  /* 0x0000000aff007c0c */ /* 0x000fc4000bf05070 */
[----:B------:R-:W2:Y:S01]  /*1020*/  LDC R121, c[0x0][0x288] ;  /* 0x0000a200ff797b82 */ /* 0x000ea20000000800 */
[----:B------:R-:W-:Y:S02]  /*1030*/  UIADD3 UR6, UR39, 0x7f, URZ ;  /* 0x0000007f27067890 */ /* 0x000fe4000fffe03f */
[----:B------:R-:W-:Y:S01]  /*1040*/  UIMAD UR8, UR8, UR7, UR4 ;  /* 0x00000007080872a4 */ /* 0x000fe2000f8e0204 */
[----:B------:R-:W-:Y:S02]  /*1050*/  ISETP.NE.AND.EX P0, PT, RZ, UR11, PT, P0 ;  /* 0x0000000bff007c0c */ /* 0x000fe4000bf05300 */
[----:B------:R-:W-:Y:S01]  /*1060*/  @UP0 ULDC UR4, c[0x0][0xc4c] ;  /* 0x0003130000040ab9 */ /* 0x000fe20000000800 */
[----:B------:R-:W-:Y:S01]  /*1070*/  @UP0 ULDC UR7, c[0x0][0xc50] ;  /* 0x0003140000070ab9 */ /* 0x000fe20000000800 */
[----:B0-----:R-:W-:Y:S01]  /*1080*/  ISETP.NE.AND P1, PT, R0, 0x1, PT ;  /* 0x000000010000780c */ /* 0x001fe20003f25270 */
[----:B------:R-:W0:Y:S01]  /*1090*/  LDC R7, c[0x0][0x2f0] ;  /* 0x0000bc00ff077b82 */ /* 0x000e220000000800 */
[----:B------:R-:W-:Y:S01]  /*10a0*/  UIMAD.WIDE.U32 UR4, UR8, UR4, URZ ;  /* 0x00000004080472a5 */ /* 0x000fe2000f8e003f */
[----:B------:R-:W-:Y:S01]  /*10b0*/  IMAD.U32 R3, RZ, RZ, UR6 ;  /* 0x00000006ff037e24 */ /* 0x000fe2000f8e00ff */
[----:B------:R-:W-:-:S02]  /*10c0*/  UMOV UR40, UR8 ;  /* 0x0000000800287c82 */ /* 0x000fc40008000000 */
[----:B------:R-:W-:Y:S01]  /*10d0*/  @UP0 USHF.R.U32.HI UR40, URZ, UR7, UR5 ;  /* 0x000000073f280299 */ /* 0x000fe20008011605 */
[----:B-1----:R-:W-:Y:S02]  /*10e0*/  ISETP.GE.AND P2, PT, R11, 0x1, PT ;  /* 0x000000010b00780c */ /* 0x002fe40003f46270 */
[----:B------:R-:W1:Y:S01]  /*10f0*/  LDC R0, c[0x0][0x424] ;  /* 0x00010900ff007b82 */ /* 0x000e620000000800 */
[----:B------:R-:W-:-:S04]  /*1100*/  UIADD3 UR4, -UR40, URZ, URZ ;  /* 0x0000003f28047290 */ /* 0x000fc8000fffe13f */
[----:B------:R-:W-:Y:S01]  /*1110*/  UIMAD UR41, UR41, UR4, UR8 ;  /* 0x00000004292972a4 */ /* 0x000fe2000f8e0208 */
[----:B--2---:R-:W-:Y:S02]  /*1120*/  IADD3 R5, -R121, 0x1, RZ ;  /* 0x0000000179057810 */ /* 0x004fe40007ffe1ff */
[----:B------:R-:W2:Y:S08]  /*1130*/  @P1 LDC R4, c[0x0][0x44c] ;  /* 0x00011300ff041b82 */ /* 0x000eb00000000800 */
[----:B------:R-:W3:Y:S01]  /*1140*/  @P1 LDC R9, c[0x0][0x450] ;  /* 0x00011400ff091b82 */ /* 0x000ee20000000800 */
[----:B-1----:R-:W-:-:S05]  /*1150*/  SEL R0, R0, 0x1, P0 ;  /* 0x0000000100007807 */ /* 0x002fca0000000000 */
[CC--:B0-----:R-:W-:Y:S02]  /*1160*/  IMAD R6, R0.reuse, R7.reuse, R5 ;  /* 0x0000000700067224 */ /* 0x0c1fe400078e0205 */
[----:B------:R-:W-:Y:S02]  /*1170*/  IMAD R17, R0, R7, RZ ;  /* 0x0000000700117224 */ /* 0x000fe400078e02ff */
[----:B--2---:R-:W-:-:S05]  /*1180*/  @P1 IMAD.HI.U32 R4, R4, UR6, RZ ;  /* 0x0000000604041c27 */ /* 0x004fca000f8e00ff */
[----:B---3--:R-:W-:-:S05]  /*1190*/  @P1 SHF.R.U32.HI R3, RZ, R9, R4 ;  /* 0x00000009ff031219 */ /* 0x008fca0000011604 */
[----:B------:R-:W-:-:S04]  /*11a0*/  IMAD.IADD R5, R6, 0x1, R3 ;  /* 0x0000000106057824 */ /* 0x000fc800078e0203 */
[----:B------:R-:W-:Y:S01]  /*11b0*/  IMAD.IADD R3, R5, 0x1, R10 ;  /* 0x0000000105037824 */ /* 0x000fe200078e020a */
[----:B------:R-:W-:Y:S06]  /*11c0*/  @!P2 BRA `(.L_x_6572) ;  /* 0x000000000040a947 */ /* 0x000fec0003800000 */
[C---:B------:R-:W-:Y:S01]  /*11d0*/  ISETP.GT.AND P0, PT, R5.reuse, RZ, PT ;  /* 0x000000ff0500720c */ /* 0x040fe20003f04270 */
[----:B------:R-:W-:-:S12]  /*11e0*/  VIADD R4, R5, 0xffffffff ;  /* 0xffffffff05047836 */ /* 0x000fd80000000000 */
        /* <DEDUP_REMOVED lines=8> */
.L_x_6573:
[----:B------:R-:W-:-:S13]  /*1270*/  ISETP.NE.AND P0, PT, R11, 0x1, PT ;  /* 0x000000010b00780c */ /* 0x000fda0003f05270 */
[----:B------:R-:W0:Y:S02]  /*1280*/  @P0 LDC.64 R8, c[0x0][0x9e8] ;  /* 0x00027a00ff080b82 */ /* 0x000e240000000a00 */
[----:B0-----:R-:W-:-:S05]  /*1290*/  @P0 IMAD.HI.U32 R6, R4, R8, RZ ;  /* 0x0000000804060227 */ /* 0x001fca00078e00ff */
[----:B------:R-:W-:-:S07]  /*12a0*/  @P0 SHF.R.U32.HI R4, RZ, R9, R6 ;  /* 0x00000009ff040219 */ /* 0x000fce0000011606 */
.L_x_6574:
[----:B------:R-:W-:-:S05]  /*12b0*/  IMAD R4, R4, R11, R11 ;  /* 0x0000000b04047224 */ /* 0x000fca00078e020b */
[----:B------:R-:W-:-:S07]  /*12c0*/  VIMNMX R3, R3, R4, PT ;  /* 0x0000000403037248 */ /* 0x000fce0003fe0100 */
.L_x_6572:
[----:B------:R-:W0:Y:S01]  /*12d0*/  @P1 LDC R5, c[0x0][0x44c] ;  /* 0x00011300ff051b82 */ /* 0x000e220000000800 */
[----:B------:R-:W-:Y:S01]  /*12e0*/  IMAD.U32 R4, RZ, RZ, UR39 ;  /* 0x00000027ff047e24 */ /* 0x000fe2000f8e00ff */
[----:B------:R-:W-:Y:S01]  /*12f0*/  ULDC UR4, c[0x0][0x9dc] ;  /* 0x0002770000047ab9 */ /* 0x000fe20000000800 */
[CC--:B------:R-:W-:Y:S02]  /*1300*/  IMAD R121, R0.reuse, R7.reuse, -R121 ;  /* 0x0000000700797224 */ /* 0x0c0fe400078e0a79 */
[----:B------:R-:W-:Y:S02]  /*1310*/  VIADD R3, R3, 0xbf ;  /* 0x000000bf03037836 */ /* 0x000fe40000000000 */
[----:B------:R-:W-:Y:S01]  /*1320*/  IMAD R0, R0, R7, 0xbf ;  /* 0x000000bf00007424 */ /* 0x000fe200078e0207 */
[----:B------:R-:W1:Y:S03]  /*1330*/  @P1 LDC R6, c[0x0][0x450] ;  /* 0x00011400ff061b82 */ /* 0x000e660000000800 */
[----:B------:R-:W-:-:S04]  /*1340*/  IMAD.HI R0, R0, 0x2aaaaaab, RZ ;  /* 0x2aaaaaab00007827 */ /* 0x000fc800078e02ff */
[----:B0-----:R-:W-:-:S05]  /*1350*/  @P1 IMAD.HI.U32 R5, R5, UR39, RZ ;  /* 0x0000002705051c27 */ /* 0x001fca000f8e00ff */
[----:B-1----:R-:W-:-:S05]  /*1360*/  @P1 SHF.R.U32.HI R4, RZ, R6, R5 ;  /* 0x00000006ff041219 */ /* 0x002fca0000011605 */
[----:B------:R-:W-:Y:S02]  /*1370*/  IMAD.IADD R6, R121, 0x1, R4 ;  /* 0x0000000179067824 */ /* 0x000fe400078e0204 */
[----:B------:R-:W-:Y:S01]  /*1380*/  IMAD.HI R4, R3, 0x2aaaaaab, RZ ;  /* 0x2aaaaaab03047827 */ /* 0x000fe200078e02ff */
[----:B------:R-:W-:-:S03]  /*1390*/  SHF.R.U32.HI R3, RZ, 0x1f, R0 ;  /* 0x0000001fff037819 */ /* 0x000fc60000011600 */
[----:B------:R-:W-:Y:S01]  /*13a0*/  VIADD R7, R6, -UR4 ;  /* 0x8000000406077c36 */ /* 0x000fe20008000000 */
[----:B------:R-:W-:Y:S02]  /*13b0*/  SHF.R.U32.HI R5, RZ, 0x1f, R4 ;  /* 0x0000001fff057819 */ /* 0x000fe40000011604 */
[----:B------:R-:W-:Y:S02]  /*13c0*/  LEA.HI.SX32 R3, R0, R3, 0x1b ;  /* 0x0000000300037211 */ /* 0x000fe400078fdaff */
[----:B------:R-:W-:Y:S02]  /*13d0*/  LEA.HI.SX32 R120, R4, R5, 0x1b ;  /* 0x0000000504787211 */ /* 0x000fe400078fdaff */
[----:B------:R-:W-:Y:S02]  /*13e0*/  R2UR UR4, R7 ;  /* 0x00000000070472ca */ /* 0x000fe400000e0000 */
[----:B------:R-:W-:Y:S01]  /*13f0*/  VIMNMX R120, R3, R120, PT ;  /* 0x0000007803787248 */ /* 0x000fe20003fe0100 */
[----:B------:R-:W-:-:S12]  /*1400*/  @!P2 BRA `(.L_x_6575) ;  /* 0x000000000044a947 */ /* 0x000fd80003800000 */
        /* <DEDUP_REMOVED lines=9> */
.L_x_6576:
[----:B------:R-:W-:-:S13]  /*14a0*/  ISETP.NE.AND P0, PT, R11, 0x1, PT ;  /* 0x000000010b00780c */ /* 0x000fda0003f05270 */
[----:B------:R-:W0:Y:S02]  /*14b0*/  @P0 LDC.64 R4, c[0x0][0x9e8] ;  /* 0x00027a00ff040b82 */ /* 0x000e240000000a00 */
[----:B0-----:R-:W-:-:S05]  /*14c0*/  @P0 IMAD.HI.U32 R0, R6, R4, RZ ;  /* 0x0000000406000227 */ /* 0x001fca00078e00ff */
[----:B------:R-:W-:-:S07]  /*14d0*/  @P0 SHF.R.U32.HI R6, RZ, R5, R0 ;  /* 0x00000005ff060219 */ /* 0x000fce0000011600 */
.L_x_6577:
[----:B------:R-:W-:-:S05]  /*14e0*/  IMAD R6, R6, R11, RZ ;  /* 0x0000000b06067224 */ /* 0x000fca00078e02ff */
[----:B------:R-:W-:-:S13]  /*14f0*/  R2UR UR5, R6 ;  /* 0x00000000060572ca */ /* 0x000fda00000e0000 */
[----:B------:R-:W-:-:S04]  /*1500*/  UISETP.LT.AND UP0, UPT, UR4, UR5, UPT ;  /* 0x000000050400728c */ /* 0x000fc8000bf01270 */
[----:B------:R-:W-:-:S12]  /*1510*/  USEL UR4, UR4, UR5, !UP0 ;  /* 0x0000000504047287 */ /* 0x000fd8000c000000 */
.L_x_6575:
[----:B------:R-:W-:Y:S01]  /*1520*/  UIMAD.WIDE UR4, UR4, 0x2aaaaaab, URZ ;  /* 0x2aaaaaab040478a5 */ /* 0x000fe2000f8e023f */
[----:B------:R-:W-:Y:S01]  /*1530*/  PLOP3.LUT P0, PT, PT, PT, PT, 0x80, 0x0 ;  /* 0x000000000000781c */ /* 0x000fe20003f0f070 */
[----:B------:R-:W-:Y:S01]  /*1540*/  IMAD.MOV.U32 R0, RZ, RZ, RZ ;  /* 0x000000ffff007224 */ /* 0x000fe200078e00ff */
[----:B------:R-:W-:Y:S01]  /*1550*/  CS2R R182, SRZ ;  /* 0x0000000000b67805 */ /* 0x000fe2000001ff00 */
[----:B------:R-:W-:Y:S01]  /*1560*/  USHF.R.U32.HI UR4, URZ, 0x1f, UR5 ;  /* 0x0000001f3f047899 */ /* 0x000fe20008011605 */
[----:B------:R-:W-:Y:S01]  /*1570*/  IMAD.MOV.U32 R3, RZ, RZ, RZ ;  /* 0x000000ffff037224 */ /* 0x000fe200078e00ff */
[----:B------:R-:W-:Y:S02]  /*1580*/  CS2R R8, SRZ ;  /* 0x0000000000087805 */ /* 0x000fe4000001ff00 */
[----:B------:R-:W-:Y:S01]  /*1590*/  CS2R R180, SRZ ;  /* 0x0000000000b47805 */ /* 0x000fe2000001ff00 */
[----:B------:R-:W-:Y:S01]  /*15a0*/  ULEA.HI.SX32 UR4, UR5, UR4, 0x1b ;  /* 0x0000000405047291 */ /* 0x000fe2000f8fda3f */
        /* <DEDUP_REMOVED lines=64> */
.L_x_6579:
        /* <DEDUP_REMOVED lines=16> */
[----:B------:R-:W-:Y:S02]  /*1ab0*/  @UP0 UIMAD UR15, UR40, UR15, UR8 ;  /* 0x0000000f280f02a4 */ /* 0x000fe4000f8e0208 */
[----:B------:R-:W-:-:S02]  /*1ac0*/  @UP1 UIMAD.WIDE.U32 UR8, UR40, UR16, URZ ;  /* 0x00000010280812a5 */ /* 0x000fc4000f8e003f */
[----:B------:R-:W-:Y:S02]  /*1ad0*/  @UP0 UIMAD.WIDE.U32 UR10, UR40, UR14, URZ ;  /* 0x0000000e280a02a5 */ /* 0x000fe4000f8e003f */
[----:B------:R-:W-:Y:S02]  /*1ae0*/  @UP1 UIMAD UR16, UR40, UR17, UR12 ;  /* 0x00000011281012a4 */ /* 0x000fe4000f8e020c */
[----:B------:R-:W-:Y:S02]  /*1af0*/  @UP1 USHF.R.S32.HI UR17, URZ, 0x1f, UR41 ;  /* 0x0000001f3f111899 */ /* 0x000fe40008011429 */
[----:B------:R-:W-:Y:S01]  /*1b00*/  @UP0 USHF.R.S32.HI UR14, URZ, 0x1f, UR41 ;  /* 0x0000001f3f0e0899 */ /* 0x000fe20008011429 */
[----:B------:R-:W-:Y:S01]  /*1b10*/  @UP1 ULDC.64 UR12, c[0x0][0x9c0] ;  /* 0x00027000000c1ab9 */ /* 0x000fe20000000a00 */
[----:B------:R-:W-:Y:S01]  /*1b20*/  @UP0 ULDC.64 UR18, c[0x0][0x9b0] ;  /* 0x00026c0000120ab9 */ /* 0x000fe20000000a00 */
[----:B------:R-:W-:Y:S02]  /*1b30*/  @UP0 UIADD3 UR11, UR11, UR15, URZ ;  /* 0x0000000f0b0b0290 */ /* 0x000fe4000fffe03f */
        /* <DEDUP_REMOVED lines=31> */
.L_x_6753:
[----:B------:R-:W-:Y:S05]  /*1d30*/  @!P0 BRA `(.L_x_6581) ;  /* 0x0000000000048947 */ /* 0x000fea0003800000 */
[----:B------:R-:W-:Y:S01]  /*1d40*/  BPT.TRAP 0x1 ;  /* 0x000000040000795c */ /* 0x000fe20000300000 */
.L_x_6581:
[----:B------:R-:W-:Y:S02]  /*1d50*/  IMAD.U32 R123, RZ, RZ, UR47 ;  /* 0x0000002fff7b7e24 */ /* 0x000fe4000f8e00ff */
[----:B------:R-:W-:-:S03]  /*1d60*/  IMAD.U32 R4, RZ, RZ, UR37 ;  /* 0x00000025ff047e24 */ /* 0x000fc6000f8e00ff */
[----:B------:R-:W-:Y:S02]  /*1d70*/  LEA R123, R123, UR45, 0x3 ;  /* 0x0000002d7b7b7c11 */ /* 0x000fe4000f8e18ff */
[----:B------:R-:W-:-:S04]  /*1d80*/  SHF.L.U32 R4, R4, 0x1f, RZ ;  /* 0x0000001f04047819 */ /* 0x000fc800000006ff */
[----:B------:R1:W2:Y:S01]  /*1d90*/  SYNCS.PHASECHK.TRANS64.TRYWAIT P1, [R123+URZ+0x28830], R4 ;  /* 0x028830047b0075a7 */ /* 0x0002a2000802017f */
[----:B------:R-:W-:Y:S05]  /*1da0*/  @!P0 BRA `(.L_x_6582) ;  /* 0x0000000000048947 */ /* 0x000fea0003800000 */
[----:B------:R-:W-:Y:S01]  /*1db0*/  BPT.TRAP 0x1 ;  /* 0x000000040000795c */ /* 0x000fe20000300000 */
.L_x_6582:
[----:B0-----:R-:W0:Y:S01]  /*1dc0*/  S2R R3, SR_TID.X ;  /* 0x0000000000037919 */ /* 0x001e220000002100 */
[----:B------:R-:W-:Y:S02]  /*1dd0*/  LOP3.LUT R2, R2, 0xfffff7ff, RZ, 0xc0, !PT ;  /* 0xfffff7ff02027812 */ /* 0x000fe400078ec0ff */
[----:B0-----:R-:W-:-:S13]  /*1de0*/  LOP3.LUT P2, RZ, R3, 0x7f, RZ, 0xc0, !PT ;  /* 0x0000007f03ff7812 */ /* 0x001fda000784c0ff */
[----:B------:R-:W-:Y:S01]  /*1df0*/  @P2 LOP3.LUT R2, R2, 0x800, RZ, 0xfc, !PT ;  /* 0x0000080002022812 */ /* 0x000fe200078efcff */
[----:B--2---:R-:W-:Y:S06]  /*1e00*/  @P1 BRA `(.L_x_6583) ;  /* 0x0000000000081947 */ /* 0x004fec0003800000 */
[----:B------:R-:W0:Y:S02]  /*1e10*/  SYNCS.PHASECHK.TRANS64.TRYWAIT P1, [R123+URZ+0x28830], R4 ;  /* 0x028830047b0075a7 */ /* 0x000e24000802017f */
[----:B0-----:R-:W-:Y:S05]  /*1e20*/  @!P1 BRA `(.L_x_6584) ;  /* 0x000001a000c49947 */ /* 0x001fea0003800000 */
.L_x_6583:
[----:B------:R-:W-:Y:S05]  /*1e30*/  WARPSYNC.ALL ;  /* 0x0000000000007948 */ /* 0x000fea0003800000 */
[----:B------:R-:W-:Y:S01]  /*1e40*/  UIADD3 UR4, UR45, 0x1c400, URZ ;  /* 0x0001c4002d047890 */ /* 0x000fe2000fffe03f */
[----:B------:R-:W-:Y:S01]  /*1e50*/  WARPGROUP.ARRIVE ;  /* 0x00000000000079c5 */ /* 0x000fe20000000000 */
[----:B------:R-:W-:-:S05]  /*1e60*/  ULOP3.LUT UR16, UR50, 0x10000, URZ, 0xfc, !UPT ;  /* 0x0001000032107892 */ /* 0x000fca000f8efc3f */
[----:B------:R-:W2:Y:S01]  /*1e70*/  S2R R139, SR_TID.X ;  /* 0x00000000008b7919 */ /* 0x000ea20000002100 */
[----:B------:R-:W-:Y:S01]  /*1e80*/  USHF.R.U32.HI UR4, URZ, 0x4, UR4 ;  /* 0x000000043f047899 */ /* 0x000fe20008011604 */
[----:B------:R-:W-:Y:S01]  /*1e90*/  UMOV UR17, 0x40000040 ;  /* 0x4000004000117882 */ /* 0x000fe20000000000 */
[----:B------:R-:W-:Y:S02]  /*1ea0*/  UMOV UR19, 0x40000040 ;  /* 0x4000004000137882 */ /* 0x000fe40000000000 */
[----:B------:R-:W-:Y:S01]  /*1eb0*/  ULOP3.LUT UR4, UR4, 0x3fff, URZ, 0xc0, !UPT ;  /* 0x00003fff04047892 */ /* 0x000fe2000f8ec03f */
[----:B------:R-:W-:Y:S01]  /*1ec0*/  UMOV UR5, 0x40000040 ;  /* 0x4000004000057882 */ /* 0x000fe20000000000 */
[----:B------:R-:W-:Y:S02]  /*1ed0*/  UMOV UR7, 0x40000040 ;  /* 0x4000004000077882 */ /* 0x000fe40000000000 */
[----:B------:R-:W-:Y:S02]  /*1ee0*/  ULOP3.LUT UR20, UR4, 0x10000, URZ, 0xfc, !UPT ;  /* 0x0001000004147892 */ /* 0x000fe4000f8efc3f */
[----:B------:R-:W-:-:S02]  /*1ef0*/  UIADD3 UR4, UR16, 0x2, URZ ;  /* 0x0000000210047890 */ /* 0x000fc4000fffe03f */
[----:B------:R-:W-:Y:S02]  /*1f00*/  UIMAD UR18, UR47, 0x600, UR20 ;  /* 0x000006002f1278a4 */ /* 0x000fe4000f8e0214 */
[----:B------:R-:W-:Y:S02]  /*1f10*/  UIADD3 UR8, UR16, 0x4, URZ ;  /* 0x0000000410087890 */ /* 0x000fe4000fffe03f */
[----:B------:R-:W-:Y:S02]  /*1f20*/  UIADD3 UR6, UR18, 0x2, URZ ;  /* 0x0000000212067890 */ /* 0x000fe4000fffe03f */
[----:B------:R-:W-:Y:S01]  /*1f30*/  UIADD3 UR10, UR18, 0x4, URZ ;  /* 0x00000004120a7890 */ /* 0x000fe2000fffe03f */
[----:B------:R-:W-:Y:S02]  /*1f40*/  UMOV UR9, 0x40000040 ;  /* 0x4000004000097882 */ /* 0x000fe40000000000 */
[----:B------:R-:W-:Y:S01]  /*1f50*/  QGMMA.64x192x32.F32.E4M3.E4M3 R24, gdesc[UR16], RZ, !UPT, gsb0 ;  /* 0x02e00000101879f3 */ /* 0x000fe2000c0008ff */
[----:B------:R-:W-:Y:S01]  /*1f60*/  UMOV UR11, 0x40000040 ;  /* 0x40000040000b7882 */ /* 0x000fe20000000000 */
[----:B------:R-:W-:-:S02]  /*1f70*/  UIADD3 UR12, UR16, 0x6, URZ ;  /* 0x00000006100c7890 */ /* 0x000fc4000fffe03f */
[----:B------:R-:W-:Y:S01]  /*1f80*/  UIADD3 UR14, UR18, 0x6, URZ ;  /* 0x00000006120e7890 */ /* 0x000fe2000fffe03f */
[----:B------:R-:W-:Y:S01]  /*1f90*/  UMOV UR13, 0x40000040 ;  /* 0x40000040000d7882 */ /* 0x000fe20000000000 */
[----:B------:R-:W-:Y:S01]  /*1fa0*/  UMOV UR15, 0x40000040 ;  /* 0x40000040000f7882 */ /* 0x000fe20000000000 */
[----:B------:R-:W-:Y:S01]  /*1fb0*/  ULDC UR21, c[0x0][0x9dc] ;  /* 0x0002770000157ab9 */ /* 0x000fe20000000800 */
[----:B--2---:R-:W-:Y:S01]  /*1fc0*/  LOP3.LUT P3, RZ, R139, 0x7f, RZ, 0xc0, !PT ;  /* 0x0000007f8bff7812 */ /* 0x004fe2000786c0ff */
[----:B------:R-:W-:-:S12]  /*1fd0*/  ULOP3.LUT UR21, URZ, UR21, URZ, 0x33, !UPT ;  /* 0x000000153f157292 */ /* 0x000fd8000f8e333f */
[----:B01----:R-:W-:-:S05]  /*1fe0*/  @!P3 VIADD R123, R123, 0x28840 ;  /* 0x000288407b7bb836 */ /* 0x003fca0000000000 */
[----:B------:R-:W-:Y:S01]  /*1ff0*/  @!P3 PRMT R123, RZ, 0x654, R123 ;  /* 0x00000654ff7bb816 */ /* 0x000fe2000000007b */
[----:B------:R-:W-:Y:S02]  /*2000*/  WARPGROUP.DEPBAR.LE gsb0, 0x0 ;  /* 0x00008000000079c5 */ /* 0x000fe40000010000 */
[----:B------:R-:W-:-:S06]  /*2010*/  WARPGROUP.ARRIVE ;  /* 0x00000000000079c5 */ /* 0x000fcc0000000000 */
[----:B------:R-:W-:Y:S01]  /*2020*/  QGMMA.64x192x32.F32.E4M3.E4M3 R24, gdesc[UR4], R24, gsb0 ;  /* 0x02e00000041879f3 */ /* 0x000fe20008000818 */
[----:B------:R-:W-:Y:S02]  /*2030*/  ULDC UR6, c[0x0][0x448] ;  /* 0x0001120000067ab9 */ /* 0x000fe40000000800 */
[----:B------:R-:W-:-:S06]  /*2040*/  UISETP.NE.AND UP0, UPT, UR6, 0x1, UPT ;  /* 0x000000010600788c */ /* 0x000fcc000bf05270 */
[----:B------:R-:W-:Y:S02]  /*2050*/  PLOP3.LUT P1, PT, PT, PT, UP0, 0x80, 0x0 ;  /* 0x000000000000781c */ /* 0x000fe40003f2f008 */
[----:B------:R-:W-:-:S03]  /*2060*/  PLOP3.LUT P2, PT, PT, PT, UP0, 0x80, 0x0 ;  /* 0x000000000000781c */ /* 0x000fc60003f4f008 */
[----:B------:R-:W-:Y:S01]  /*2070*/  @UP0 ULDC UR6, c[0x0][0x44c] ;  /* 0x0001130000060ab9 */ /* 0x000fe20000000800 */
[----:B------:R-:W-:Y:S02]  /*2080*/  WARPGROUP.DEPBAR.LE gsb0, 0x0 ;  /* 0x00008000000079c5 */ /* 0x000fe40000010000 */
[----:B------:R-:W-:-:S06]  /*2090*/  WARPGROUP.ARRIVE ;  /* 0x00000000000079c5 */ /* 0x000fcc0000000000 */
[----:B------:R-:W-:Y:S03]  /*20a0*/  QGMMA.64x192x32.F32.E4M3.E4M3 R24, gdesc[UR8], R24, gsb0 ;  /* 0x02e00000081879f3 */ /* 0x000fe60008000818 */
[----:B------:R-:W-:Y:S02]  /*20b0*/  WARPGROUP.DEPBAR.LE gsb0, 0x0 ;  /* 0x00008000000079c5 */ /* 0x000fe40000010000 */
[----:B------:R-:W-:-:S15]  /*20c0*/  WARPGROUP.ARRIVE ;  /* 0x00000000000079c5 */ /* 0x000fde0000000000 */
[----:B------:R-:W-:Y:S03]  /*20d0*/  QGMMA.64x192x32.F32.E4M3.E4M3 R24, gdesc[UR12], R24, gsb0 ;  /* 0x02e000000c1879f3 */ /* 0x000fe60008000818 */
[----:B------:R-:W-:Y:S02]  /*20e0*/  WARPGROUP.DEPBAR.LE gsb0, 0x0 ;  /* 0x00008000000079c5 */ /* 0x000fe40000010000 */
[C---:B------:R-:W-:Y:S01]  /*20f0*/  FMUL.FTZ R129, R0.reuse, R37 ;  /* 0x0000002500817220 */ /* 0x040fe20000410000 */
[C---:B------:R-:W-:Y:S01]  /*2100*/  FMUL.FTZ R37, R0.reuse, R71 ;  /* 0x0000004700257220 */ /* 0x040fe20000410000 */
[C---:B------:R-:W-:Y:S01]  /*2110*/  FMUL.FTZ R71, R0.reuse, R73 ;  /* 0x0000004900477220 */ /* 0x040fe20000410000 */
[C---:B------:R-:W-:Y:S01]  /*2120*/  FMUL.FTZ R73, R0.reuse, R107 ;  /* 0x0000006b00497220 */ /* 0x040fe20000410000 */
[----:B------:R-:W-:Y:S01]  /*2130*/  FMUL.FTZ R4, R0, R27 ;  /* 0x0000001b00047220 */ /* 0x000fe20000410000 */
[----:B------:R-:W-:-:S02]  /*2140*/  VIADD R107, R19, UR39 ;  /* 0x00000027136b7c36 */ /* 0x000fc40008000000 */
[C---:B------:R-:W-:Y:S01]  /*2150*/  FMUL.FTZ R27, R0.reuse, R50 ;  /* 0x00000032001b7220 */ /* 0x040fe20000410000 */
[C---:B------:R-:W-:Y:S01]  /*2160*/  FMUL.FTZ R50, R0.reuse, R52 ;  /* 0x0000003400327220 */ /* 0x040fe20000410000 */
[C---:B------:R-:W-:Y:S01]  /*2170*/  FMUL.FTZ R122, R0.reuse, R25 ;  /* 0x00000019007a7220 */ /* 0x040fe20000410000 */
[C---:B------:R-:W-:Y:S01]  /*2180*/  FMUL.FTZ R52, R0.reuse, R86 ;  /* 0x0000005600347220 */ /* 0x040fe20000410000 */
[----:B------:R-:W-:Y:S01]  /*2190*/  @P1 IMAD.HI.U32 R25, R107, UR6, RZ ;  /* 0x000000066b191c27 */ /* 0x000fe2000f8e00ff */
[----:B------:R-:W0:Y:S01]  /*21a0*/  LDC R86, c[0x0][0x288] ;  /* 0x0000a200ff567b82 */ /* 0x000e220000000800 */
[----:B------:R-:W-:Y:S02]  /*21b0*/  @UP0 ULDC UR6, c[0x0][0x450] ;  /* 0x0001140000060ab9 */ /* 0x000fe40000000800 */
[C---:B------:R-:W-:Y:S01]  /*21c0*/  FMUL.FTZ R5, R0.reuse, R24 ;  /* 0x0000001800057220 */ /* 0x040fe20000410000 */
[C---:B------:R-:W-:Y:S01]  /*21d0*/  FMUL.FTZ R24, R0.reuse, R46 ;  /* 0x0000002e00187220 */ /* 0x040fe20000410000 */
[----:B------:R-:W-:Y:S01]  /*21e0*/  @P2 SHF.R.U32.HI R107, RZ, UR6, R25 ;  /* 0x00000006ff6b2c19 */ /* 0x000fe20008011619 */
[C---:B------:R-:W-:Y:S01]  /*21f0*/  FMUL.FTZ R14, R0.reuse, R43 ;  /* 0x0000002b000e7220 */ /* 0x040fe20000410000 */
[C---:B------:R-:W-:Y:S01]  /*2200*/  FMUL.FTZ R46, R0.reuse, R48 ;  /* 0x00000030002e7220 */ /* 0x040fe20000410000 */
[C---:B------:R-:W-:Y:S01]  /*2210*/  FMUL.FTZ R43, R0.reuse, R45 ;  /* 0x0000002d002b7220 */ /* 0x040fe20000410000 */
[C---:B------:R-:W-:Y:S01]  /*2220*/  FMUL.FTZ R48, R0.reuse, R82 ;  /* 0x0000005200307220 */ /* 0x040fe20000410000 */
[C---:B------:R-:W-:Y:S01]  /*2230*/  FMUL.FTZ R8, R0.reuse, R35 ;  /* 0x0000002300087220 */ /* 0x040fe20000410000 */
[C---:B------:R-:W-:Y:S01]  /*2240*/  FMUL.FTZ R45, R0.reuse, R79 ;  /* 0x0000004f002d7220 */ /* 0x040fe20000410000 */
[----:B------:R-:W1:Y:S01]  /*2250*/  SHFL.IDX PT, R82, R107, RZ, 0x1c1f ;  /* 0x001c1fff6b527589 */ /* 0x000e6200000e0000 */
[C---:B------:R-:W-:Y:S01]  /*2260*/  FMUL.FTZ R126, R0.reuse, R32 ;  /* 0x00000020007e7220 */ /* 0x040fe20000410000 */
[C---:B------:R-:W-:Y:S01]  /*2270*/  FMUL.FTZ R128, R0.reuse, R36 ;  /* 0x0000002400807220 */ /* 0x040fe20000410000 */
[C---:B------:R-:W-:Y:S01]  /*2280*/  FMUL.FTZ R35, R0.reuse, R67 ;  /* 0x0000004300237220 */ /* 0x040fe20000410000 */
[----:B------:R-:W-:Y:S01]  /*2290*/  IMAD.MOV.U32 R79, RZ, RZ, -0xc0 ;  /* 0xffffff40ff4f7424 */ /* 0x000fe200078e00ff */
[----:B------:R-:W-:Y:S01]  /*22a0*/  ULDC.64 UR6, c[0x0][0x9e0] ;  /* 0x0002780000067ab9 */ /* 0x000fe20000000a00 */
        /* <DEDUP_REMOVED lines=15> */
[----:B------:R-:W-:Y:S01]  /*23a0*/  UISETP.GE.AND UP1, UPT, UR7, 0x1, UPT ;  /* 0x000000010700788c */ /* 0x000fe2000bf26270 */
        /* <DEDUP_REMOVED lines=63> */
[----:B------:R-:W-:Y:S01]  /*27a0*/  PLOP3.LUT P1, PT, PT, PT, UP1, 0x40, 0x0 ;  /* 0x000000000000781c */ /* 0x000fe20003f2e818 */
[--C-:B------:R-:W-:Y:S01]  /*27b0*/  IMAD R77, R120, -0xc0, R17.reuse ;  /* 0xffffff40784d7824 */ /* 0x100fe200078e0211 */
[----:B------:R-:W2:Y:S01]  /*27c0*/  MUFU.TANH R5, R5 ;  /* 0x0000000500057308 */ /* 0x000ea20000002400 */
[----:B------:R3:W-:Y:S01]  /*27d0*/  @!P3 SYNCS.ARRIVE.TRANS64.RED.A1T0 RZ, [R123+URZ], RZ ;  /* 0x000000ff7bffb9a7 */ /* 0x0007e2000810043f */
[----:B0-----:R-:W-:Y:S01]  /*27e0*/  IADD3 R81, R78, -R86, R17 ;  /* 0x800000564e517210 */ /* 0x001fe20007ffe011 */
[----:B------:R-:W-:-:S02]  /*27f0*/  VIADD R77, R77, 0xc0 ;  /* 0x000000c04d4d7836 */ /* 0x000fc40000000000 */
[----:B------:R-:W-:Y:S02]  /*2800*/  VIADD R114, R79, 0xffffffff ;  /* 0xffffffff4f727836 */ /* 0x000fe40000000000 */
[----:B------:R-:W-:Y:S01]  /*2810*/  IMAD R111, R18, -0x2, R77 ;  /* 0xfffffffe126f7824 */ /* 0x000fe200078e024d */
[----:B------:R-:W0:Y:S01]  /*2820*/  MUFU.TANH R122, R122 ;  /* 0x0000007a007a7308 */ /* 0x000e220000002400 */
[C---:B------:R-:W-:Y:S02]  /*2830*/  VIADD R112, R81.reuse, UR6 ;  /* 0x0000000651707c36 */ /* 0x040fe40008000000 */
[----:B------:R-:W-:Y:S02]  /*2840*/  VIADD R113, R81, UR21 ;  /* 0x0000001551717c36 */ /* 0x000fe40008000000 */
[----:B------:R-:W-:Y:S01]  /*2850*/  VIADD R118, R78, 0xffffffff ;  /* 0xffffffff4e767836 */ /* 0x000fe20000000000 */
[----:B-1----:R-:W-:Y:S01]  /*2860*/  VIADDMNMX R109, R82, R112, R111, PT ;  /* 0x00000070526d7246 */ /* 0x002fe2000380016f */
[----:B------:R-:W-:Y:S01]  /*2870*/  IMAD.IADD R110, R113, 0x1, R82 ;  /* 0x00000001716e7824 */ /* 0x000fe200078e0252 */
[----:B------:R-:W1:Y:S08]  /*2880*/  MUFU.TANH R3, R3 ;  /* 0x0000000300037308 */ /* 0x000e700000002400 */
        /* <DEDUP_REMOVED lines=93> */
[----:B-1234-:R-:W-:Y:S05]  /*2e60*/  @P1 BRA `(.L_x_6585) ;  /* 0x0000000000541947 */ /* 0x01efea0003800000 */
[----:B------:R-:W-:Y:S01]  /*2e70*/  IADD3 R77, R17, -R86, R82 ;  /* 0x80000056114d7210 */ /* 0x000fe20007ffe052 */
[----:B------:R-:W-:Y:S03]  /*2e80*/  BSSY B0, `(.L_x_6586) ;  /* 0x0000010000007945 */ /* 0x000fe60003800000 */
        /* <DEDUP_REMOVED lines=10> */
.L_x_6587:
[----:B------:R-:W-:-:S06]  /*2f30*/  UISETP.NE.AND UP2, UPT, UR7, 0x1, UPT ;  /* 0x000000010700788c */ /* 0x000fcc000bf45270 */
[----:B------:R-:W-:-:S05]  /*2f40*/  PLOP3.LUT P1, PT, PT, PT, UP2, 0x80, 0x0 ;  /* 0x000000000000781c */ /* 0x000fca0003f2f028 */
[----:B------:R-:W-:-:S08]  /*2f50*/  @UP2 ULDC.64 UR10, c[0x0][0x9e8] ;  /* 0x00027a00000a2ab9 */ /* 0x000fd00000000a00 */
[----:B------:R-:W-:-:S05]  /*2f60*/  @P1 IMAD.HI.U32 R78, R77, UR10, RZ ;  /* 0x0000000a4d4e1c27 */ /* 0x000fca000f8e00ff */
[----:B------:R-:W-:-:S07]  /*2f70*/  @P1 SHF.R.U32.HI R77, RZ, UR11, R78 ;  /* 0x0000000bff4d1c19 */ /* 0x000fce000801164e */
.L_x_6588:
[----:B------:R-:W-:Y:S05]  /*2f80*/  BSYNC B0 ;  /* 0x0000000000007941 */ /* 0x000fea0003800000 */
.L_x_6586:
[----:B------:R-:W-:-:S05]  /*2f90*/  IMAD R77, R77, UR7, R118 ;  /* 0x000000074d4d7c24 */ /* 0x000fca000f8e0276 */
[----:B------:R-:W-:Y:S02]  /*2fa0*/  VIMNMX R110, R110, R77, !PT ;  /* 0x0000004d6e6e7248 */ /* 0x000fe40007fe0100 */
[----:B------:R-:W-:-:S07]  /*2fb0*/  VIADDMNMX R109, R77, UR7, R109, PT ;  /* 0x000000074d6d7c46 */ /* 0x000fce000b80016d */
.L_x_6585:
[C---:B------:R-:W-:Y:S02]  /*2fc0*/  ISETP.GE.AND P1, PT, R114.reuse, 0x2, PT ;  /* 0x000000027200780c */ /* 0x040fe40003f26270 */
[----:B------:R-:W-:Y:S02]  /*2fd0*/  ISETP.GE.AND P5, PT, R114, 0x9, PT ;  /* 0x000000097200780c */ /* 0x000fe40003fa6270 */
[----:B------:R-:W-:Y:S02]  /*2fe0*/  ISETP.GT.AND P2, PT, R110, 0x1, !P1 ;  /* 0x000000016e00780c */ /* 0x000fe40004f44270 */
[----:B------:R-:W-:Y:S02]  /*2ff0*/  ISETP.GE.AND P4, PT, R114, 0xa, PT ;  /* 0x0000000a7200780c */ /* 0x000fe40003f86270 */
[----:B------:R-:W-:Y:S02]  /*3000*/  ISETP.LT.OR P3, PT, R109, 0x2, P2 ;  /* 0x000000026d00780c */ /* 0x000fe40001761670 */
[----:B------:R-:W-:-:S02]  /*3010*/  ISETP.GT.AND P2, PT, R110, 0x8, !P5 ;  /* 0x000000086e00780c */ /* 0x000fc40006f44270 */
[----:B0-----:R-:W-:Y:S02]  /*3020*/  FSEL R122, R122, -INF , !P3 ;  /* 0xff8000007a7a7808 */ /* 0x001fe40005800000 */
[----:B------:R-:W-:Y:S02]  /*3030*/  ISETP.GT.AND P3, PT, R110, 0x9, !P4 ;  /* 0x000000096e00780c */ /* 0x000fe40006764270 */
[C---:B------:R-:W-:Y:S02]  /*3040*/  ISETP.LT.OR P2, PT, R109.reuse, 0x9, P2 ;  /* 0x000000096d00780c */ /* 0x040fe40001741670 */
[----:B------:R-:W-:Y:S02]  /*3050*/  ISETP.LT.OR P3, PT, R109, 0xa, P3 ;  /* 0x0000000a6d00780c */ /* 0x000fe40001f61670 */
[----:B------:R-:W-:Y:S02]  /*3060*/  FSEL R124, R124, -INF , !P2 ;  /* 0xff8000007c7c7808 */ /* 0x000fe40005000000 */
        /* <DEDUP_REMOVED lines=107> */
[----:B------:R-:W-:Y:S01]  /*3720*/  ISETP.GT.AND P3, PT, R110, 0x61, !P4 ;  /* 0x000000616e00780c */ /* 0x000fe20006764270 */
[----:B------:R-:W0:Y:S01]  /*3730*/  SHFL.IDX PT, R70, R107, 0x1, 0x1c1f ;  /* 0x003c1f006b467f89 */ /* 0x000e2200000e0000 */
        /* <DEDUP_REMOVED lines=63> */
[----:B------:R-:W-:Y:S01]  /*3b30*/  FSEL R62, R96, -INF , !P3 ;  /* 0xff800000603e7808 */ /* 0x000fe20005800000 */
[----:B0-----:R-:W-:Y:S01]  /*3b40*/  IMAD.IADD R96, R113, 0x1, R70 ;  /* 0x0000000171607824 */ /* 0x001fe200078e0246 */
        /* <DEDUP_REMOVED lines=28> */
[----:B------:R-:W-:Y:S02]  /*3d10*/  P2R R115, PR, RZ, 0x20 ;  /* 0x00000020ff737803 */ /* 0x000fe40000000000 */
[----:B------:R-:W-:Y:S02]  /*3d20*/  FSEL R51, R104, -INF , !P3 ;  /* 0xff80000068337808 */ /* 0x000fe40005800000 */
[----:B------:R-:W-:Y:S02]  /*3d30*/  ISETP.GE.AND P3, PT, R114, 0xb1, PT ;  /* 0x000000b17200780c */ /* 0x000fe40003f66270 */
[----:B------:R-:W-:Y:S02]  /*3d40*/  VIADDMNMX R94, R70, R112, R111, PT ;  /* 0x00000070465e7246 */ /* 0x000fe4000380016f */
        /* <DEDUP_REMOVED lines=19> */
[----:B------:R-:W-:-:S04]  /*3e80*/  ISETP.LT.OR P6, PT, R109, 0xba, P6 ;  /* 0x000000ba6d00780c */ /* 0x000fc800037c1670 */
[----:B------:R-:W-:Y:S02]  /*3e90*/  FSEL R5, R117, -INF , !P6 ;  /* 0xff80000075057808 */ /* 0x000fe40007000000 */
[----:B------:R-:W-:-:S13]  /*3ea0*/  PLOP3.LUT P6, PT, PT, PT, UP1, 0x40, 0x0 ;  /* 0x000000000000781c */ /* 0x000fda0003fce818 */
[----:B------:R-:W-:Y:S05]  /*3eb0*/  @P6 BRA `(.L_x_6589) ;  /* 0x00000000005c6947 */ /* 0x000fea0003800000 */
        /* <DEDUP_REMOVED lines=13> */
.L_x_6591:
[----:B------:R-:W-:-:S06]  /*3f90*/  UISETP.NE.AND UP2, UPT, UR7, 0x1, UPT ;  /* 0x000000010700788c */ /* 0x000fcc000bf45270 */
[----:B------:R-:W-:-:S05]  /*3fa0*/  PLOP3.LUT P6, PT, PT, PT, UP2, 0x80, 0x0 ;  /* 0x000000000000781c */ /* 0x000fca0003fcf028 */
[----:B------:R-:W-:-:S08]  /*3fb0*/  @UP2 ULDC.64 UR10, c[0x0][0x9e8] ;  /* 0x00027a00000a2ab9 */ /* 0x000fd00000000a00 */
[----:B------:R-:W-:Y:S01]  /*3fc0*/  @P6 IMAD.HI.U32 R70, R67, UR10, RZ ;  /* 0x0000000a43466c27 */ /* 0x000fe2000f8e00ff */
[----:B------:R-:W-:-:S13]  /*3fd0*/  PLOP3.LUT P6, PT, PT, PT, UP2, 0x80, 0x0 ;  /* 0x000000000000781c */ /* 0x000fda0003fcf028 */
[----:B------:R-:W-:-:S07]  /*3fe0*/  @P6 SHF.R.U32.HI R67, RZ, UR11, R70 ;  /* 0x0000000bff436c19 */ /* 0x000fce0008011646 */
.L_x_6592:
[----:B------:R-:W-:Y:S05]  /*3ff0*/  BSYNC B0 ;  /* 0x0000000000007941 */ /* 0x000fea0003800000 */
.L_x_6590:
[----:B------:R-:W-:-:S05]  /*4000*/  IMAD R67, R67, UR7, R118 ;  /* 0x0000000743437c24 */ /* 0x000fca000f8e0276 */
[----:B------:R-:W-:Y:S02]  /*4010*/  VIMNMX R96, R96, R67, !PT ;  /* 0x0000004360607248 */ /* 0x000fe40007fe0100 */
[----:B------:R-:W-:-:S07]  /*4020*/  VIADDMNMX R94, R67, UR7, R94, PT ;  /* 0x00000007435e7c46 */ /* 0x000fce000b80015e */
.L_x_6589:
[C---:B------:R-:W-:Y:S01]  /*4030*/  ISETP.GT.AND P1, PT, R96.reuse, 0x1, !P1 ;  /* 0x000000016000780c */ /* 0x040fe20004f24270 */
[----:B------:R-:W-:Y:S01]  /*4040*/  ULDC UR10, c[0x0][0x988] ;  /* 0x00026200000a7ab9 */ /* 0x000fe20000000800 */
[----:B------:R-:W-:Y:S01]  /*4050*/  ISETP.GT.AND P2, PT, R96, 0x10, !P2 ;  /* 0x000000106000780c */ /* 0x000fe20005744270 */
[----:B------:R-:W-:Y:S01]  /*4060*/  @UP0 ULDC UR14, c[0x0][0x44c] ;  /* 0x00011300000e0ab9 */ /* 0x000fe20000000800 */
[C---:B------:R-:W-:Y:S01]  /*4070*/  ISETP.LT.OR P1, PT, R94.reuse, 0x2, P1 ;  /* 0x000000025e00780c */ /* 0x040fe20000f21670 */
[----:B------:R-:W-:Y:S01]  /*4080*/  UIMAD.WIDE.U32 UR14, UR39, UR14, URZ ;  /* 0x0000000e270e72a5 */ /* 0x000fe2000f8e003f */
[----:B------:R-:W-:Y:S01]  /*4090*/  ISETP.LT.OR P2, PT, R94, 0x11, P2 ;  /* 0x000000115e00780c */ /* 0x000fe20001741670 */
[----:B------:R-:W-:Y:S01]  /*40a0*/  @UP0 ULDC UR19, c[0x0][0x450] ;  /* 0x0001140000130ab9 */ /* 0x000fe20000000800 */
[----:B------:R-:W-:Y:S01]  /*40b0*/  FSEL R70, R4, -INF , !P1 ;  /* 0xff80000004467808 */ /* 0x000fe20004800000 */
[----:B------:R-:W-:Y:S01]  /*40c0*/  UMOV UR11, UR39 ;  /* 0x00000027000b7c82 */ /* 0x000fe20008000000 */
[----:B------:R-:W-:Y:S01]  /*40d0*/  ISETP.NE.AND P1, PT, R115, RZ, PT ;  /* 0x000000ff7300720c */ /* 0x000fe20003f25270 */
[----:B------:R-:W-:Y:S01]  /*40e0*/  @UP0 USHF.R.U32.HI UR11, URZ, UR19, UR15 ;  /* 0x000000133f0b0299 */ /* 0x000fe2000801160f */
[----:B------:R-:W-:-:S02]  /*40f0*/  FSEL R9, R9, -INF , !P2 ;  /* 0xff80000009097808 */ /* 0x000fc40005000000 */
[----:B------:R-:W-:Y:S02]  /*4100*/  ISETP.GT.AND P1, PT, R96, 0x8, !P1 ;  /* 0x000000086000780c */ /* 0x000fe40004f24270 */
[----:B------:R-:W-:Y:S02]  /*4110*/  ISETP.NE.AND P2, PT, R141, RZ, PT ;  /* 0x000000ff8d00720c */ /* 0x000fe40003f45270 */
[----:B------:R-:W-:Y:S02]  /*4120*/  ISETP.LT.OR P1, PT, R94, 0x9, P1 ;  /* 0x000000095e00780c */ /* 0x000fe40000f21670 */
[----:B------:R-:W-:Y:S02]  /*4130*/  ISETP.NE.AND P6, PT, R142, RZ, PT ;  /* 0x000000ff8e00720c */ /* 0x000fe40003fc5270 */
[----:B------:R-:W-:Y:S02]  /*4140*/  FSEL R67, R7, -INF , !P1 ;  /* 0xff80000007437808 */ /* 0x000fe40004800000 */
[----:B------:R-:W-:-:S02]  /*4150*/  ISETP.NE.AND P1, PT, R119, RZ, PT ;  /* 0x000000ff7700720c */ /* 0x000fc40003f25270 */
[----:B------:R-:W-:Y:S02]  /*4160*/  FMNMX.FTZ R7, R101, R122, !PT ;  /* 0x0000007a65077209 */ /* 0x000fe40007810000 */
[C---:B------:R-:W-:Y:S02]  /*4170*/  ISETP.GT.AND P1, PT, R96.reuse, 0x9, !P1 ;  /* 0x000000096000780c */ /* 0x040fe40004f24270 */
[----:B------:R-:W-:Y:S02]  /*4180*/  ISETP.GT.AND P3, PT, R96, 0xb0, !P3 ;  /* 0x000000b06000780c */ /* 0x000fe40005f64270 */
[----:B------:R-:W-:Y:S02]  /*4190*/  ISETP.LT.OR P1, PT, R94, 0xa, P1 ;  /* 0x0000000a5e00780c */ /* 0x000fe40000f21670 */
[----:B------:R-:W-:Y:S02]  /*41a0*/  ISETP.GT.AND P4, PT, R96, 0xb1, !P4 ;  /* 0x000000b16000780c */ /* 0x000fe40006784270 */
        /* <DEDUP_REMOVED lines=23> */
[----:B------:R-:W-:Y:S02]  /*4320*/  ISETP.NE.AND P2, PT, R152, RZ, PT ;  /* 0x000000ff9800720c */ /* 0x000fe40003f45270 */
[----:B------:R-:W-:-:S02]  /*4330*/  ISETP.LT.OR P1, PT, R94, 0x21, P1 ;  /* 0x000000215e00780c */ /* 0x000fc40000f21670 */
[----:B------:R-:W-:Y:S02]  /*4340*/  FMNMX.FTZ R6, R98, R7, !PT ;  /* 0x0000000762067209 */ /* 0x000fe40007810000 */
[----:B------:R-:W-:Y:S02]  /*4350*/  FSEL R15, R15, -INF , !P1 ;  /* 0xff8000000f0f7808 */ /* 0x000fe40004800000 */
[----:B------:R-:W-:Y:S02]  /*4360*/  ISETP.GT.AND P1, PT, R96, 0x21, !P6 ;  /* 0x000000216000780c */ /* 0x000fe40007724270 */
[----:B------:R-:W-:Y:S02]  /*4370*/  ISETP.NE.AND P6, PT, R153, RZ, PT ;  /* 0x000000ff9900720c */ /* 0x000fe40003fc5270 */
        /* <DEDUP_REMOVED lines=91> */
[----:B------:R-:W0:Y:S01]  /*4930*/  SHFL.BFLY PT, R6, R7, 0x2, 0x1f ;  /* 0x0c401f0007067f89 */ /* 0x000e2200000e0000 */
[----:B------:R-:W-:-:S02]  /*4940*/  ISETP.LT.OR P3, PT, R94, 0xb1, P3 ;  /* 0x000000b15e00780c */ /* 0x000fc40001f61670 */
[C---:B------:R-:W-:Y:S02]  /*4950*/  ISETP.GT.AND P1, PT, R96.reuse, 0x59, !P1 ;  /* 0x000000596000780c */ /* 0x040fe40004f24270 */
[----:B------:R-:W-:Y:S02]  /*4960*/  ISETP.GT.AND P5, PT, R96, 0xb8, !P5 ;  /* 0x000000b86000780c */ /* 0x000fe40006fa4270 */
[C---:B------:R-:W-:Y:S02]  /*4970*/  ISETP.LT.OR P1, PT, R94.reuse, 0x5a, P1 ;  /* 0x0000005a5e00780c */ /* 0x040fe40000f21670 */
[----:B------:R-:W-:Y:S02]  /*4980*/  ISETP.LT.OR P4, PT, R94, 0xb2, P4 ;  /* 0x000000b25e00780c */ /* 0x000fe40002781670 */
[----:B------:R-:W-:Y:S02]  /*4990*/  FSEL R37, R37, -INF , !P1 ;  /* 0xff80000025257808 */ /* 0x000fe40004800000 */
[----:B------:R-:W-:-:S02]  /*49a0*/  ISETP.NE.AND P1, PT, R157, RZ, PT ;  /* 0x000000ff9d00720c */ /* 0x000fc40003f25270 */
[----:B------:R-:W-:Y:S02]  /*49b0*/  FSEL R20, R20, -INF , !P3 ;  /* 0xff80000014147808 */ /* 0x000fe40005800000 */
[----:B------:R-:W-:Y:S02]  /*49c0*/  ISETP.GT.AND P1, PT, R96, 0x60, !P1 ;  /* 0x000000606000780c */ /* 0x000fe40004f24270 */
[C---:B------:R-:W-:Y:S02]  /*49d0*/  ISETP.LT.OR P5, PT, R94.reuse, 0xb9, P5 ;  /* 0x000000b95e00780c */ /* 0x040fe40002fa1670 */
[----:B------:R-:W-:Y:S02]  /*49e0*/  ISETP.LT.OR P1, PT, R94, 0x61, P1 ;  /* 0x000000615e00780c */ /* 0x000fe40000f21670 */
[----:B------:R-:W-:Y:S02]  /*49f0*/  FSEL R13, R13, -INF , !P4 ;  /* 0xff8000000d0d7808 */ /* 0x000fe40006000000 */
[----:B------:R-:W-:-:S02]  /*4a00*/  FSEL R39, R39, -INF , !P1 ;  /* 0xff80000027277808 */ /* 0x000fc40004800000 */
[----:B------:R-:W-:Y:S02]  /*4a10*/  ISETP.NE.AND P1, PT, R158, RZ, PT ;  /* 0x000000ff9e00720c */ /* 0x000fe40003f25270 */
[----:B------:R-:W-:Y:S02]  /*4a20*/  FSEL R28, R28, -INF , !P5 ;  /* 0xff8000001c1c7808 */ /* 0x000fe40006800000 */
[----:B------:R-:W-:Y:S02]  /*4a30*/  ISETP.GT.AND P1, PT, R96, 0x61, !P1 ;  /* 0x000000616000780c */ /* 0x000fe40004f24270 */
[----:B------:R-:W-:Y:S02]  /*4a40*/  R2UR UR18, R121 ;  /* 0x00000000791272ca */ /* 0x000fe400000e0000 */
[----:B------:R-:W-:-:S04]  /*4a50*/  ISETP.LT.OR P1, PT, R94, 0x62, P1 ;  /* 0x000000625e00780c */ /* 0x000fc80000f21670 */
[----:B------:R-:W-:Y:S02]  /*4a60*/  FSEL R40, R40, -INF , !P1 ;  /* 0xff80000028287808 */ /* 0x000fe40004800000 */
[----:B------:R-:W-:-:S04]  /*4a70*/  ISETP.NE.AND P1, PT, R159, RZ, PT ;  /* 0x000000ff9f00720c */ /* 0x000fc80003f25270 */
[----:B------:R-:W-:Y:S01]  /*4a80*/  ISETP.GT.AND P1, PT, R96, 0x68, !P1 ;  /* 0x000000686000780c */ /* 0x000fe20004f24270 */
[----:B------:R-:W-:-:S03]  /*4a90*/  UIADD3 UR14, UR18, UR11, URZ ;  /* 0x0000000b120e7290 */ /* 0x000fc6000fffe03f */
[----:B------:R-:W-:Y:S01]  /*4aa0*/  ISETP.LT.OR P1, PT, R94, 0x69, P1 ;  /* 0x000000695e00780c */ /* 0x000fe20000f21670 */
[----:B------:R-:W-:-:S03]  /*4ab0*/  UIADD3 UR6, UR14, UR6, URZ ;  /* 0x000000060e067290 */ /* 0x000fc6000fffe03f */
        /* <DEDUP_REMOVED lines=17> */
[----:B------:R-:W-:Y:S02]  /*4bd0*/  ISETP.GT.AND P1, PT, R96, 0x79, !P6 ;  /* 0x000000796000780c */ /* 0x000fe40007724270 */
[----:B------:R-:W-:Y:S02]  /*4be0*/  ISETP.NE.AND P6, PT, R103, RZ, PT ;  /* 0x000000ff6700720c */ /* 0x000fe40003fc5270 */
        /* <DEDUP_REMOVED lines=44> */
[----:B0-----:R-:W-:Y:S02]  /*4eb0*/  FMNMX.FTZ R102, R7, R6, !PT ;  /* 0x0000000607667209 */ /* 0x001fe40007810000 */
[----:B------:R-:W-:-:S03]  /*4ec0*/  ISETP.LT.OR P1, PT, R94, 0xa9, P1 ;  /* 0x000000a95e00780c */ /* 0x000fc60000f21670 */
[----:B------:R-:W0:Y:S01]  /*4ed0*/  SHFL.BFLY PT, R103, R102, 0x1, 0x1f ;  /* 0x0c201f0066677f89 */ /* 0x000e2200000e0000 */
[----:B------:R-:W-:Y:S02]  /*4ee0*/  FSEL R76, R76, -INF , !P1 ;  /* 0xff8000004c4c7808 */ /* 0x000fe40004800000 */
[----:B0-----:R-:W-:Y:S01]  /*4ef0*/  FMNMX.FTZ R6, R102, R103, !PT ;  /* 0x0000006766067209 */ /* 0x001fe20007810000 */
[----:B------:R-:W-:-:S03]  /*4f00*/  IMAD.U32 R103, RZ, RZ, UR10 ;  /* 0x0000000aff677e24 */ /* 0x000fc6000f8e00ff */
[C---:B------:R-:W-:Y:S01]  /*4f10*/  FSETP.NEU.FTZ.AND P1, PT, R6.reuse, -INF , PT ;  /* 0xff8000000600780b */ /* 0x040fe20003f3d000 */
[----:B------:R-:W-:-:S05]  /*4f20*/  FFMA.FTZ R112, R6, R103, -8 ;  /* 0xc100000006707423 */ /* 0x000fca0000010067 */
        /* <DEDUP_REMOVED lines=21> */
[----:B------:R-:W-:Y:S01]  /*5080*/  MUFU.EX2 R3, R3 ;  /* 0x0000000300037308 */ /* 0x000fe20000000800 */
[----:B------:R-:W-:Y:S01]  /*5090*/  ISETP.GT.AND P2, PT, R96, 0xb9, !P6 ;  /* 0x000000b96000780c */ /* 0x000fe20007744270 */
[--C-:B------:R-:W-:Y:S01]  /*50a0*/  FFMA.FTZ R107, R130, UR10, -R112.reuse ;  /* 0x0000000a826b7c23 */ /* 0x100fe20008010870 */
[----:B------:R-:W-:Y:S01]  /*50b0*/  FMNMX.FTZ R7, R9, R110, !PT ;  /* 0x0000006e09077209 */ /* 0x000fe20007810000 */
[--C-:B------:R-:W-:Y:S01]  /*50c0*/  FFMA.FTZ R100, R100, UR10, -R112.reuse ;  /* 0x0000000a64647c23 */ /* 0x100fe20008010870 */
[----:B------:R-:W-:Y:S01]  /*50d0*/  ISETP.LT.OR P2, PT, R94, 0xba, P2 ;  /* 0x000000ba5e00780c */ /* 0x000fe20001741670 */
[--C-:B------:R-:W-:Y:S01]  /*50e0*/  FFMA.FTZ R99, R99, UR10, -R112.reuse ;  /* 0x0000000a63637c23 */ /* 0x100fe20008010870 */
[----:B------:R-:W-:Y:S01]  /*50f0*/  FMNMX.FTZ R114, R8, R7, !PT ;  /* 0x0000000708727209 */ /* 0x000fe20007810000 */
[----:B------:R-:W-:Y:S01]  /*5100*/  MUFU.EX2 R101, R101 ;  /* 0x0000006500657308 */ /* 0x000fe20000000800 */
[----:B------:R-:W-:Y:S01]  /*5110*/  FSEL R25, R25, -INF , !P2 ;  /* 0xff80000019197808 */ /* 0x000fe20005000000 */
[--C-:B------:R-:W-:Y:S01]  /*5120*/  FFMA.FTZ R98, R98, UR10, -R112.reuse ;  /* 0x0000000a62627c23 */ /* 0x100fe20008010870 */
[----:B------:R-:W-:Y:S01]  /*5130*/  FMNMX.FTZ R7, R11, R114, !PT ;  /* 0x000000720b077209 */ /* 0x000fe20007810000 */
[--C-:B------:R-:W-:Y:S01]  /*5140*/  FFMA.FTZ R97, R97, UR10, -R112.reuse ;  /* 0x0000000a61617c23 */ /* 0x100fe20008010870 */
[----:B------:R-:W-:-:S01]  /*5150*/  FFMA.FTZ R93, R93, UR10, -R112 ;  /* 0x0000000a5d5d7c23 */ /* 0x000fc20008010870 */
        /* <DEDUP_REMOVED lines=9> */
[----:B------:R-:W-:Y:S01]  /*51f0*/  FMNMX.FTZ R7, R14, R7, !PT ;  /* 0x000000070e077209 */ /* 0x000fe20007810000 */
[----:B------:R-:W-:Y:S01]  /*5200*/  MUFU.EX2 R103, R103 ;  /* 0x0000006700677308 */ /* 0x000fe20000000800 */
        /* <DEDUP_REMOVED lines=8> */
[----:B0-----:R-:W-:Y:S01]  /*5290*/  F2FP.SATFINITE.E4M3.F32.PACK_AB_MERGE_C R204, R104, R101, RZ ;  /* 0x0000006568cc723e */ /* 0x001fe200048070ff */
[--C-:B------:R-:W-:Y:S01]  /*52a0*/  FFMA.FTZ R80, R80, UR10, -R112.reuse ;  /* 0x0000000a50507c23 */ /* 0x100fe20008010870 */
[----:B------:R-:W-:Y:S01]  /*52b0*/  FMNMX.FTZ R7, R27, R114, !PT ;  /* 0x000000721b077209 */ /* 0x000fe20007810000 */
[----:B------:R-:W-:Y:S01]  /*52c0*/  FFMA.FTZ R63, R63, UR10, -R112 ;  /* 0x0000000a3f3f7c23 */ /* 0x000fe20008010870 */
[----:B------:R-:W-:Y:S01]  /*52d0*/  F2FP.SATFINITE.E4M3.F32.PACK_AB_MERGE_C R204, R102, R3, R204 ;  /* 0x0000000366cc723e */ /* 0x000fe200048070cc */
        /* <DEDUP_REMOVED lines=22> */
[----:B------:R-:W0:Y:S01]  /*5440*/  MUFU.EX2 R108, R108 ;  /* 0x0000006c006c7308 */ /* 0x000e220000000800 */
[----:B------:R-:W-:-:S02]  /*5450*/  FFMA.FTZ R47, R47, UR10, -R112 ;  /* 0x0000000a2f2f7c23 */ /* 0x000fc40008010870 */
[----:B------:R-:W-:Y:S01]  /*5460*/  FMNMX.FTZ R7, R33, R116, !PT ;  /* 0x0000007421077209 */ /* 0x000fe20007810000 */
[----:B------:R-:W-:-:S01]  /*5470*/  FFMA.FTZ R116, R85, UR10, -R112 ;  /* 0x0000000a55747c23 */ /* 0x000fc20008010870 */
[----:B------:R-:W-:Y:S02]  /*5480*/  FFMA.FTZ R85, R84, UR10, -R112 ;  /* 0x0000000a54557c23 */ /* 0x000fe40008010870 */
        /* <DEDUP_REMOVED lines=12> */
[----:B------:R-:W0:Y:S03]  /*5550*/  MUFU.EX2 R98, R98 ;  /* 0x0000006200627308 */ /* 0x000e260000000800 */
[----:B------:R-:W-:Y:S01]  /*5560*/  FMNMX.FTZ R7, R45, R84, !PT ;  /* 0x000000542d077209 */ /* 0x000fe20007810000 */
[--C-:B------:R-:W-:Y:S01]  /*5570*/  FFMA.FTZ R84, R83, UR10, -R112.reuse ;  /* 0x0000000a53547c23 */ /* 0x100fe20008010870 */
[----:B------:R-:W-:-:S02]  /*5580*/  FFMA.FTZ R83, R90, UR10, -R112 ;  /* 0x0000000a5a537c23 */ /* 0x000fc40008010870 */
        /* <DEDUP_REMOVED lines=33> */
[----:B------:R-:W-:-:S05]  /*57a0*/  FMNMX.FTZ R90, R25, R90, !PT ;  /* 0x0000005a195a7209 */ /* 0x000fca0007810000 */
[----:B------:R-:W0:Y:S01]  /*57b0*/  SHFL.BFLY PT, R7, R90, 0x2, 0x1f ;  /* 0x0c401f005a077f89 */ /* 0x000e2200000e0000 */
[----:B------:R-:W1:Y:S08]  /*57c0*/  MUFU.EX2 R114, R114 ;  /* 0x0000007200727308 */ /* 0x000e700000000800 */
[----:B------:R-:W-:Y:S08]  /*57d0*/  MUFU.EX2 R79, R79 ;  /* 0x0000004f004f7308 */ /* 0x000ff00000000800 */
[----:B------:R-:W-:Y:S01]  /*57e0*/  MUFU.EX2 R84, R84 ;  /* 0x0000005400547308 */ /* 0x000fe20000000800 */
[----:B-1----:R-:W-:-:S04]  /*57f0*/  F2FP.SATFINITE.E4M3.F32.PACK_AB_MERGE_C R196, R114, R77, RZ ;  /* 0x0000004d72c4723e */ /* 0x002fc800048070ff */
[----:B------:R-:W-:Y:S02]  /*5800*/  F2FP.SATFINITE.E4M3.F32.PACK_AB_MERGE_C R196, R88, R91, R196 ;  /* 0x0000005b58c4723e */ /* 0x000fe400048070c4 */
[----:B0-----:R-:W-:Y:S01]  /*5810*/  FMNMX.FTZ R94, R90, R7, !PT ;  /* 0x000000075a5e7209 */ /* 0x001fe20007810000 */
[----:B------:R-:W-:Y:S01]  /*5820*/  IMAD.U32 R90, RZ, RZ, UR10 ;  /* 0x0000000aff5a7e24 */ /* 0x000fe2000f8e00ff */
[----:B------:R-:W-:Y:S03]  /*5830*/  MUFU.EX2 R82, R82 ;  /* 0x0000005200527308 */ /* 0x000fe60000000800 */
[----:B------:R-:W0:Y:S05]  /*5840*/  SHFL.BFLY PT, R7, R94, 0x1, 0x1f ;  /* 0x0c201f005e077f89 */ /* 0x000e2a00000e0000 */
[----:B------:R-:W-:Y:S08]  /*5850*/  MUFU.EX2 R75, R75 ;  /* 0x0000004b004b7308 */ /* 0x000ff00000000800 */
[----:B------:R-:W-:Y:S08]  /*5860*/  MUFU.EX2 R74, R74 ;  /* 0x0000004a004a7308 */ /* 0x000ff00000000800 */
[----:B------:R-:W-:Y:S01]  /*5870*/  MUFU.EX2 R83, R83 ;  /* 0x0000005300537308 */ /* 0x000fe20000000800 */
[----:B0-----:R-:W-:-:S04]  /*5880*/  FMNMX.FTZ R7, R94, R7, !PT ;  /* 0x000000075e077209 */ /* 0x001fc80007810000 */
[C---:B------:R-:W-:Y:S01]  /*5890*/  FSETP.NEU.FTZ.AND P1, PT, R7.reuse, -INF , PT ;  /* 0xff8000000700780b */ /* 0x040fe20003f3d000 */
[----:B------:R-:W-:-:S01]  /*58a0*/  FFMA.FTZ R55, R7, R90, -8 ;  /* 0xc100000007377423 */ /* 0x000fc2000001005a */
[----:B------:R-:W-:Y:S01]  /*58b0*/  FFMA.FTZ R90, R5, UR10, -R112 ;  /* 0x0000000a055a7c23 */ /* 0x000fe20008010870 */
        /* <DEDUP_REMOVED lines=12> */
[----:B------:R-:W-:-:S01]  /*5980*/  FADD.FTZ R34, R3, R102 ;  /* 0x0000006603227221 */ /* 0x000fc20000010000 */
        /* <DEDUP_REMOVED lines=14> */
[----:B------:R-:W-:Y:S01]  /*5a70*/  MUFU.EX2 R5, R5 ;  /* 0x0000000500057308 */ /* 0x000fe20000000800 */
[----:B------:R-:W-:-:S01]  /*5a80*/  FADD.FTZ R38, R104, R35 ;  /* 0x0000002368267221 */ /* 0x000fc20000010000 */
        /* <DEDUP_REMOVED lines=18> */
[----:B------:R-:W-:Y:S01]  /*5bb0*/  FFMA.FTZ R61, R61, UR10, -R55 ;  /* 0x0000000a3d3d7c23 */ /* 0x000fe20008010837 */
[----:B------:R-:W-:-:S01]  /*5bc0*/  FADD.FTZ R113, R107, R44 ;  /* 0x0000002c6b717221 */ /* 0x000fc20000010000 */
        /* <DEDUP_REMOVED lines=20> */
[----:B------:R-:W-:Y:S01]  /*5d10*/  FADD.FTZ R48, R98, R113 ;  /* 0x0000007162307221 */ /* 0x000fe20000010000 */
[----:B------:R-:W-:Y:S01]  /*5d20*/  F2FP.SATFINITE.E4M3.F32.PACK_AB_MERGE_C R67, R94, R67, RZ ;  /* 0x000000435e43723e */ /* 0x000fe200048070ff */
[----:B------:R-:W-:-:S02]  /*5d30*/  FFMA.FTZ R25, R25, UR10, -R55 ;  /* 0x0000000a19197c23 */ /* 0x000fc40008010837 */
[----:B------:R-:W-:-:S01]  /*5d40*/  FADD.FTZ R49, R97, R48 ;  /* 0x0000003061317221 */ /* 0x000fc20000010000 */
[----:B------:R-:W-:Y:S01]  /*5d50*/  F2FP.SATFINITE.E4M3.F32.PACK_AB_MERGE_C R205, R70, R5, R67 ;  /* 0x0000000546cd723e */ /* 0x000fe20004807043 */
[----:B------:R-:W2:Y:S01]  /*5d60*/  MUFU.EX2 R8, R8 ;  /* 0x0000000800087308 */ /* 0x000ea20000000800 */
[----:B0-----:R-:W-:-:S01]  /*5d70*/  FADD.FTZ R44, R4, R111 ;  /* 0x0000006f042c7221 */ /* 0x001fc20000010000 */
[----:B------:R-:W-:-:S04]  /*5d80*/  FADD.FTZ R48, R110, R49 ;  /* 0x000000316e307221 */ /* 0x000fc80000010000 */
[----:B------:R-:W-:Y:S01]  /*5d90*/  FADD.FTZ R49, R93, R48 ;  /* 0x000000305d317221 */ /* 0x000fe20000010000 */
[----:B------:R-:W-:Y:S01]  /*5da0*/  F2FP.SATFINITE.E4M3.F32.PACK_AB_MERGE_C R48, R75, R82, RZ ;  /* 0x000000524b30723e */ /* 0x000fe200048070ff */
[----:B------:R-:W0:Y:S02]  /*5db0*/  MUFU.EX2 R95, R95 ;  /* 0x0000005f005f7308 */ /* 0x000e240000000800 */
[----:B------:R-:W-:-:S01]  /*5dc0*/  FADD.FTZ R92, R92, R49 ;  /* 0x000000315c5c7221 */ /* 0x000fc20000010000 */
[----:B------:R-:W-:-:S05]  /*5dd0*/  F2FP.SATFINITE.E4M3.F32.PACK_AB_MERGE_C R192, R84, R79, R48 ;  /* 0x0000004f54c0723e */ /* 0x000fca0004807030 */
[----:B------:R-:W3:Y:S08]  /*5de0*/  MUFU.EX2 R10, R10 ;  /* 0x0000000a000a7308 */ /* 0x000ef00000000800 */
[----:B------:R-:W4:Y:S08]  /*5df0*/  MUFU.EX2 R11, R11 ;  /* 0x0000000b000b7308 */ /* 0x000f300000000800 */
[----:B------:R1:W-:Y:S08]  /*5e00*/  MUFU.EX2 R40, R45 ;  /* 0x0000002d00287308 */ /* 0x0003f00000000800 */
[----:B------:R-:W5:Y:S01]  /*5e10*/  MUFU.EX2 R15, R15 ;  /* 0x0000000f000f7308 */ /* 0x000f620000000800 */
[----:B-1----:R-:W-:-:S04]  /*5e20*/  FADD.FTZ R45, R9, R44 ;  /* 0x0000002c092d7221 */ /* 0x002fc80000010000 */
[----:B--2---:R-:W-:-:S03]  /*5e30*/  FADD.FTZ R44, R8, R45 ;  /* 0x0000002d082c7221 */ /* 0x004fc60000010000 */
[----:B------:R-:W1:Y:S01]  /*5e40*/  MUFU.EX2 R24, R24 ;  /* 0x0000001800187308 */ /* 0x000e620000000800 */
[----:B0-----:R-:W-:-:S01]  /*5e50*/  FADD.FTZ R45, R95, R44 ;  /* 0x0000002c5f2d7221 */ /* 0x001fc20000010000 */
[----:B------:R-:W-:-:S03]  /*5e60*/  F2FP.SATFINITE.E4M3.F32.PACK_AB_MERGE_C R95, R95, R8, RZ ;  /* 0x000000085f5f723e */ /* 0x000fc600048070ff */
[----:B---3--:R-:W-:Y:S01]  /*5e70*/  FADD.FTZ R44, R10, R45 ;  /* 0x0000002d0a2c7221 */ /* 0x008fe20000010000 */
[----:B------:R-:W-:-:S01]  /*5e80*/  FADD.FTZ R45, R91, R92 ;  /* 0x0000005c5b2d7221 */ /* 0x000fc20000010000 */
[----:B------:R-:W-:Y:S01]  /*5e90*/  F2FP.SATFINITE.E4M3.F32.PACK_AB_MERGE_C R207, R9, R4, R95 ;  /* 0x0000000409cf723e */ /* 0x000fe2000480705f */
[----:B------:R-:W0:Y:S01]  /*5ea0*/  MUFU.EX2 R14, R14 ;  /* 0x0000000e000e7308 */ /* 0x000e220000000800 */
[----:B----4-:R-:W-:-:S04]  /*5eb0*/  FADD.FTZ R44, R11, R44 ;  /* 0x0000002c0b2c7221 */ /* 0x010fc80000010000 */
[----:B-----5:R-:W-:Y:S01]  /*5ec0*/  FADD.FTZ R3, R15, R44 ;  /* 0x0000002c0f037221 */ /* 0x020fe20000010000 */
[----:B------:R-:W-:-:S02]  /*5ed0*/  FADD.FTZ R44, R88, R45 ;  /* 0x0000002d582c7221 */ /* 0x000fc40000010000 */
[----:B------:R-:W2:Y:S01]  /*5ee0*/  MUFU.EX2 R21, R21 ;  /* 0x0000001500157308 */ /* 0x000ea20000000800 */
[----:B-1----:R-:W-:-:S01]  /*5ef0*/  FADD.FTZ R3, R24, R3 ;  /* 0x0000000318037221 */ /* 0x002fc20000010000 */
[----:B------:R-:W-:Y:S01]  /*5f00*/  FADD.FTZ R45, R77, R44 ;  /* 0x0000002c4d2d7221 */ /* 0x000fe20000010000 */
[----:B------:R-:W-:-:S03]  /*5f10*/  F2FP.SATFINITE.E4M3.F32.PACK_AB_MERGE_C R15, R24, R15, RZ ;  /* 0x0000000f180f723e */ /* 0x000fc600048070ff */
[----:B------:R-:W-:Y:S01]  /*5f20*/  FADD.FTZ R114, R114, R45 ;  /* 0x0000002d72727221 */ /* 0x000fe20000010000 */
[----:B------:R-:W-:Y:S01]  /*5f30*/  F2FP.SATFINITE.E4M3.F32.PACK_AB_MERGE_C R201, R11, R10, R15 ;  /* 0x0000000a0bc9723e */ /* 0x000fe2000480700f */
        /* <DEDUP_REMOVED lines=8> */
[----:B------:R-:W-:Y:S01]  /*5fc0*/  F2FP.SATFINITE.E4M3.F32.PACK_AB_MERGE_C R44, R85, R78, RZ ;  /* 0x0000004e552c723e */ /* 0x000fe200048070ff */
[----:B------:R-:W-:-:S03]  /*5fd0*/  FADD.FTZ R78, R78, R45 ;  /* 0x0000002d4e4e7221 */ /* 0x000fc60000010000 */
[----:B------:R-:W-:Y:S01]  /*5fe0*/  F2FP.SATFINITE.E4M3.F32.PACK_AB_MERGE_C R198, R116, R87, R44 ;  /* 0x0000005774c6723e */ /* 0x000fe2000480702c */
[----:B------:R-:W-:-:S01]  /*5ff0*/  FADD.FTZ R78, R85, R78 ;  /* 0x0000004e554e7221 */ /* 0x000fc20000010000 */
[----:B------:R-:W1:Y:S01]  /*6000*/  MUFU.EX2 R29, R29 ;  /* 0x0000001d001d7308 */ /* 0x000e620000000800 */
[----:B0-----:R-:W-:-:S01]  /*6010*/  FADD.FTZ R3, R30, R3 ;  /* 0x000000031e037221 */ /* 0x001fc20000010000 */
[----:B------:R-:W-:Y:S01]  /*6020*/  F2FP.SATFINITE.E4M3.F32.PACK_AB_MERGE_C R27, R30, R27, RZ ;  /* 0x0000001b1e1b723e */ /* 0x000fe200048070ff */
[----:B------:R-:W-:-:S03]  /*6030*/  FADD.FTZ R45, R79, R78 ;  /* 0x0000004e4f2d7221 */ /* 0x000fc60000010000 */
[----:B------:R-:W-:Y:S01]  /*6040*/  F2FP.SATFINITE.E4M3.F32.PACK_AB_MERGE_C R203, R21, R14, R27 ;  /* 0x0000000e15cb723e */ /* 0x000fe2000480701b */
[----:B------:R-:W-:-:S01]  /*6050*/  FADD.FTZ R45, R84, R45 ;  /* 0x0000002d542d7221 */ /* 0x000fc20000010000 */
[----:B------:R-:W0:Y:S01]  /*6060*/  MUFU.EX2 R96, R96 ;  /* 0x0000006000607308 */ /* 0x000e220000000800 */
[----:B--2---:R-:W-:-:S02]  /*6070*/  FADD.FTZ R44, R26, R3 ;  /* 0x000000031a2c7221 */ /* 0x004fc40000010000 */
[----:B------:R-:W-:Y:S01]  /*6080*/  FADD.FTZ R82, R82, R45 ;  /* 0x0000002d52527221 */ /* 0x000fe20000010000 */
[----:B------:R-:W-:-:S03]  /*6090*/  F2FP.SATFINITE.E4M3.F32.PACK_AB_MERGE_C R45, R83, R74, RZ ;  /* 0x0000004a532d723e */ /* 0x000fc600048070ff */
[----:B------:R-:W-:Y:S01]  /*60a0*/  FADD.FTZ R82, R75, R82 ;  /* 0x000000524b527221 */ /* 0x000fe20000010000 */
[----:B------:R-:W2:Y:S01]  /*60b0*/  MUFU.EX2 R109, R109 ;  /* 0x0000006d006d7308 */ /* 0x000ea20000000800 */
[----:B-1----:R-:W-:-:S07]  /*60c0*/  FADD.FTZ R3, R29, R44 ;  /* 0x0000002c1d037221 */ /* 0x002fce0000010000 */
[----:B------:R-:W1:Y:S01]  /*60d0*/  MUFU.EX2 R31, R31 ;  /* 0x0000001f001f7308 */ /* 0x000e620000000800 */
[----:B0-----:R-:W-:-:S07]  /*60e0*/  FADD.FTZ R44, R96, R3 ;  /* 0x00000003602c7221 */ /* 0x001fce0000010000 */
[----:B------:R-:W0:Y:S01]  /*60f0*/  MUFU.EX2 R32, R32 ;  /* 0x0000002000207308 */ /* 0x000e220000000800 */
[----:B--2---:R-:W-:-:S01]  /*6100*/  FADD.FTZ R44, R109, R44 ;  /* 0x0000002c6d2c7221 */ /* 0x004fc20000010000 */
[----:B------:R-:W-:-:S04]  /*6110*/  F2FP.SATFINITE.E4M3.F32.PACK_AB_MERGE_C R96, R109, R96, RZ ;  /* 0x000000606d60723e */ /* 0x000fc800048070ff */
[----:B------:R-:W-:Y:S02]  /*6120*/  F2FP.SATFINITE.E4M3.F32.PACK_AB_MERGE_C R197, R29, R26, R96 ;  /* 0x0000001a1dc5723e */ /* 0x000fe40004807060 */
        /* <DEDUP_REMOVED lines=8> */
[----:B------:R-:W-:-:S04]  /*61b0*/  F2FP.SATFINITE.E4M3.F32.PACK_AB_MERGE_C R36, R37, R36, RZ ;  /* 0x000000242524723e */ /* 0x000fc800048070ff */
[----:B------:R-:W-:Y:S02]  /*61c0*/  F2FP.SATFINITE.E4M3.F32.PACK_AB_MERGE_C R199, R32, R31, R36 ;  /* 0x0000001f20c7723e */ /* 0x000fe40004807024 */
[----:B------:R-:W1:Y:S01]  /*61d0*/  MUFU.EX2 R39, R39 ;  /* 0x0000002700277308 */ /* 0x000e620000000800 */
[----:B0-----:R-:W-:-:S07]  /*61e0*/  FADD.FTZ R3, R33, R44 ;  /* 0x0000002c21037221 */ /* 0x001fce0000010000 */
[----:B------:R-:W0:Y:S01]  /*61f0*/  MUFU.EX2 R80, R80 ;  /* 0x0000005000507308 */ /* 0x000e220000000800 */
[----:B--2---:R-:W-:-:S07]  /*6200*/  FADD.FTZ R44, R34, R3 ;  /* 0x00000003222c7221 */ /* 0x004fce0000010000 */
[----:B------:R-:W2:Y:S01]  /*6210*/  MUFU.EX2 R35, R35 ;  /* 0x0000002300237308 */ /* 0x000ea20000000800 */
[----:B-1----:R-:W-:-:S01]  /*6220*/  FADD.FTZ R3, R39, R44 ;  /* 0x0000002c27037221 */ /* 0x002fc20000010000 */
[----:B------:R-:W-:-:S03]  /*6230*/  F2FP.SATFINITE.E4M3.F32.PACK_AB_MERGE_C R39, R40, R39, RZ ;  /* 0x000000272827723e */ /* 0x000fc600048070ff */
[----:B------:R-:W-:Y:S01]  /*6240*/  FADD.FTZ R8, R40, R3 ;  /* 0x0000000328087221 */ /* 0x000fe20000010000 */
[----:B------:R-:W-:Y:S02]  /*6250*/  F2FP.SATFINITE.E4M3.F32.PACK_AB_MERGE_C R193, R34, R33, R39 ;  /* 0x0000002122c1723e */ /* 0x000fe40004807027 */
[----:B------:R-:W1:Y:S01]  /*6260*/  MUFU.EX2 R38, R38 ;  /* 0x0000002600267308 */ /* 0x000e620000000800 */
[----:B0-----:R-:W-:Y:S01]  /*6270*/  F2FP.SATFINITE.E4M3.F32.PACK_AB_MERGE_C R194, R80, R81, R45 ;  /* 0x0000005150c2723e */ /* 0x001fe2000480702d */
[----:B------:R-:W-:-:S04]  /*6280*/  FADD.FTZ R81, R81, R82 ;  /* 0x0000005251517221 */ /* 0x000fc80000010000 */
[----:B------:R-:W-:Y:S02]  /*6290*/  FADD.FTZ R81, R80, R81 ;  /* 0x0000005150517221 */ /* 0x000fe40000010000 */
[----:B------:R-:W0:Y:S01]  /*62a0*/  MUFU.EX2 R52, R52 ;  /* 0x0000003400347308 */ /* 0x000e220000000800 */
[----:B--2---:R-:W-:-:S01]  /*62b0*/  FADD.FTZ R3, R35, R8 ;  /* 0x0000000823037221 */ /* 0x004fc20000010000 */
[----:B------:R-:W-:-:S04]  /*62c0*/  FADD.FTZ R74, R74, R81 ;  /* 0x000000514a4a7221 */ /* 0x000fc80000010000 */
[----:B------:R-:W-:Y:S02]  /*62d0*/  FADD.FTZ R74, R83, R74 ;  /* 0x0000004a534a7221 */ /* 0x000fe40000010000 */
[----:B------:R-:W-:Y:S01]  /*62e0*/  MUFU.EX2 R63, R63 ;  /* 0x0000003f003f7308 */ /* 0x000fe20000000800 */
[----:B-1----:R-:W-:-:S07]  /*62f0*/  FADD.FTZ R3, R38, R3 ;  /* 0x0000000326037221 */ /* 0x002fce0000010000 */
[----:B------:R-:W1:Y:S01]  /*6300*/  MUFU.EX2 R42, R42 ;  /* 0x0000002a002a7308 */ /* 0x000e620000000800 */
[----:B0-----:R-:W-:-:S07]  /*6310*/  FADD.FTZ R8, R52, R3 ;  /* 0x0000000334087221 */ /* 0x001fce0000010000 */
[----:B------:R-:W0:Y:S08]  /*6320*/  MUFU.EX2 R53, R53 ;  /* 0x0000003500357308 */ /* 0x000e300000000800 */
[----:B------:R-:W-:Y:S01]  /*6330*/  MUFU.EX2 R71, R71 ;  /* 0x0000004700477308 */ /* 0x000fe20000000800 */
[----:B-1----:R-:W-:-:S07]  /*6340*/  F2FP.SATFINITE.E4M3.F32.PACK_AB_MERGE_C R24, R42, R63, RZ ;  /* 0x0000003f2a18723e */ /* 0x002fce00048070ff */
[----:B------:R-:W1:Y:S01]  /*6350*/  MUFU.EX2 R66, R66 ;  /* 0x0000004200427308 */ /* 0x000e620000000800 */
[C---:B0-----:R-:W-:Y:S01]  /*6360*/  F2FP.SATFINITE.E4M3.F32.PACK_AB_MERGE_C R52, R53.reuse, R52, RZ ;  /* 0x000000343534723e */ /* 0x041fe200048070ff */
[----:B------:R-:W-:-:S03]  /*6370*/  FADD.FTZ R53, R53, R8 ;  /* 0x0000000835357221 */ /* 0x000fc60000010000 */
[----:B------:R-:W-:-:S03]  /*6380*/  F2FP.SATFINITE.E4M3.F32.PACK_AB_MERGE_C R195, R38, R35, R52 ;  /* 0x0000002326c3723e */ /* 0x000fc60004807034 */
[----:B------:R-:W-:Y:S08]  /*6390*/  MUFU.EX2 R59, R59 ;  /* 0x0000003b003b7308 */ /* 0x000ff00000000800 */
[----:B------:R-:W0:Y:S01]  /*63a0*/  MUFU.EX2 R58, R58 ;  /* 0x0000003a003a7308 */ /* 0x000e220000000800 */
[----:B-1----:R-:W-:Y:S01]  /*63b0*/  F2FP.SATFINITE.E4M3.F32.PACK_AB_MERGE_C R188, R66, R71, R24 ;  /* 0x0000004742bc723e */ /* 0x002fe20004807018 */
[----:B------:R-:W-:-:S04]  /*63c0*/  FADD.FTZ R71, R71, R74 ;  /* 0x0000004a47477221 */ /* 0x000fc80000010000 */
[----:B------:R-:W-:Y:S02]  /*63d0*/  FADD.FTZ R66, R66, R71 ;  /* 0x0000004742427221 */ /* 0x000fe40000010000 */
[----:B------:R-:W1:Y:S02]  /*63e0*/  MUFU.EX2 R56, R56 ;  /* 0x0000003800387308 */ /* 0x000e640000000800 */
[----:B------:R-:W-:-:S04]  /*63f0*/  FADD.FTZ R63, R63, R66 ;  /* 0x000000423f3f7221 */ /* 0x000fc80000010000 */
[----:B------:R-:W-:Y:S02]  /*6400*/  FADD.FTZ R63, R42, R63 ;  /* 0x0000003f2a3f7221 */ /* 0x000fe40000010000 */
        /* <DEDUP_REMOVED lines=16> */
[C---:B0-----:R-:W-:Y:S01]  /*6510*/  F2FP.SATFINITE.E4M3.F32.PACK_AB_MERGE_C R60, R61.reuse, R60, RZ ;  /* 0x0000003c3d3c723e */ /* 0x041fe200048070ff */
[----:B------:R-:W-:-:S03]  /*6520*/  FADD.FTZ R61, R61, R4 ;  /* 0x000000043d3d7221 */ /* 0x000fc60000010000 */
[----:B------:R-:W-:-:S03]  /*6530*/  F2FP.SATFINITE.E4M3.F32.PACK_AB_MERGE_C R189, R57, R56, R60 ;  /* 0x0000003839bd723e */ /* 0x000fc6000480703c */
[----:B------:R-:W0:Y:S08]  /*6540*/  MUFU.EX2 R64, R64 ;  /* 0x0000004000407308 */ /* 0x000e300000000800 */
[----:B------:R-:W-:Y:S01]  /*6550*/  MUFU.EX2 R43, R43 ;  /* 0x0000002b002b7308 */ /* 0x000fe20000000800 */
[----:B-1----:R-:W-:-:S07]  /*6560*/  F2FP.SATFINITE.E4M3.F32.PACK_AB_MERGE_C R5, R51, R54, RZ ;  /* 0x000000363305723e */ /* 0x002fce00048070ff */
[----:B------:R-:W1:Y:S01]  /*6570*/  MUFU.EX2 R62, R62 ;  /* 0x0000003e003e7308 */ /* 0x000e620000000800 */
[----:B0-----:R-:W-:-:S07]  /*6580*/  FADD.FTZ R4, R64, R61 ;  /* 0x0000003d40047221 */ /* 0x001fce0000010000 */
[----:B------:R-:W0:Y:S08]  /*6590*/  MUFU.EX2 R65, R65 ;  /* 0x0000004100417308 */ /* 0x000e300000000800 */
[----:B------:R-:W2:Y:S01]  /*65a0*/  MUFU.EX2 R68, R68 ;  /* 0x0000004400447308 */ /* 0x000ea20000000800 */
[----:B-1----:R-:W-:Y:S01]  /*65b0*/  F2FP.SATFINITE.E4M3.F32.PACK_AB_MERGE_C R184, R62, R43, R5 ;  /* 0x0000002b3eb8723e */ /* 0x002fe20004807005 */
        /* <DEDUP_REMOVED lines=9> */
[C---:B-1----:R-:W-:Y:S01]  /*6650*/  F2FP.SATFINITE.E4M3.F32.PACK_AB_MERGE_C R68, R69.reuse, R68, RZ ;  /* 0x000000444544723e */ /* 0x042fe200048070ff */
[----:B------:R-:W-:-:S03]  /*6660*/  FADD.FTZ R69, R69, R4 ;  /* 0x0000000445457221 */ /* 0x000fc60000010000 */
[----:B------:R-:W-:-:S03]  /*6670*/  F2FP.SATFINITE.E4M3.F32.PACK_AB_MERGE_C R191, R65, R64, R68 ;  /* 0x0000004041bf723e */ /* 0x000fc60004807044 */
[----:B------:R-:W1:Y:S01]  /*6680*/  MUFU.EX2 R76, R76 ;  /* 0x0000004c004c7308 */ /* 0x000e620000000800 */
[----:B0-----:R-:W-:-:S07]  /*6690*/  FADD.FTZ R4, R72, R69 ;  /* 0x0000004548047221 */ /* 0x001fce0000010000 */
[----:B------:R-:W-:Y:S01]  /*66a0*/  MUFU.EX2 R41, R41 ;  /* 0x0000002900297308 */ /* 0x000fe20000000800 */
[----:B--2---:R-:W-:-:S07]  /*66b0*/  FADD.FTZ R5, R73, R4 ;  /* 0x0000000449057221 */ /* 0x004fce0000010000 */
[----:B------:R-:W0:Y:S01]  /*66c0*/  MUFU.EX2 R90, R90 ;  /* 0x0000005a005a7308 */ /* 0x000e220000000800 */
[----:B-1----:R-:W-:-:S07]  /*66d0*/  FADD.FTZ R4, R76, R5 ;  /* 0x000000054c047221 */ /* 0x002fce0000010000 */
[----:B------:R-:W1:Y:S08]  /*66e0*/  MUFU.EX2 R3, R12 ;  /* 0x0000000c00037308 */ /* 0x000e700000000800 */
[----:B------:R-:W-:Y:S01]  /*66f0*/  MUFU.EX2 R50, R50 ;  /* 0x0000003200327308 */ /* 0x000fe20000000800 */
[----:B0-----:R-:W-:-:S07]  /*6700*/  F2FP.SATFINITE.E4M3.F32.PACK_AB_MERGE_C R8, R90, R41, RZ ;  /* 0x000000295a08723e */ /* 0x001fce00048070ff */
[----:B------:R-:W0:Y:S01]  /*6710*/  MUFU.EX2 R47, R47 ;  /* 0x0000002f002f7308 */ /* 0x000e220000000800 */
[C---:B-1----:R-:W-:Y:S01]  /*6720*/  F2FP.SATFINITE.E4M3.F32.PACK_AB_MERGE_C R76, R3.reuse, R76, RZ ;  /* 0x0000004c034c723e */ /* 0x042fe200048070ff */
[----:B------:R-:W-:-:S03]  /*6730*/  FADD.FTZ R3, R3, R4 ;  /* 0x0000000403037221 */ /* 0x000fc60000010000 */
[----:B------:R-:W-:-:S03]  /*6740*/  F2FP.SATFINITE.E4M3.F32.PACK_AB_MERGE_C R185, R73, R72, R76 ;  /* 0x0000004849b9723e */ /* 0x000fc6000480704c */
        /* <DEDUP_REMOVED lines=10> */
[----:B--2---:R-:W-:-:S04]  /*67f0*/  FADD.FTZ R3, R13, R4 ;  /* 0x000000040d037221 */ /* 0x004fc80000010000 */
[----:B0-----:R-:W-:Y:S01]  /*6800*/  FADD.FTZ R4, R28, R3 ;  /* 0x000000031c047221 */ /* 0x001fe20000010000 */
[----:B------:R-:W-:Y:S01]  /*6810*/  VIADD R3, R120, 0xfffffffe ;  /* 0xfffffffe78037836 */ /* 0x000fe20000000000 */
[C---:B-1----:R-:W-:Y:S02]  /*6820*/  F2FP.SATFINITE.E4M3.F32.PACK_AB_MERGE_C R8, R25.reuse, R28, RZ ;  /* 0x0000001c1908723e */ /* 0x042fe400048070ff */
[----:B------:R-:W-:-:S02]  /*6830*/  FADD.FTZ R4, R25, R4 ;  /* 0x0000000419047221 */ /* 0x000fc40000010000 */
[----:B------:R-:W-:Y:S01]  /*6840*/  F2FP.SATFINITE.E4M3.F32.PACK_AB_MERGE_C R187, R13, R20, R8 ;  /* 0x000000140dbb723e */ /* 0x000fe20004807008 */
        /* <DEDUP_REMOVED lines=11> */
.L_x_6594:
[----:B------:R-:W-:-:S11]  /*6900*/  UISETP.NE.AND UP2, UPT, UR7, 0x1, UPT ;  /* 0x000000010700788c */ /* 0x000fd6000bf45270 */
[----:B------:R-:W-:Y:S02]  /*6910*/  @UP2 ULDC.64 UR18, c[0x0][0x9e8] ;  /* 0x00027a0000122ab9 */ /* 0x000fe40000000a00 */
[----:B------:R-:W-:-:S04]  /*6920*/  UIMAD.WIDE.U32 UR14, UR11, UR18, URZ ;  /* 0x000000120b0e72a5 */ /* 0x000fc8000f8e003f */
[----:B------:R-:W-:-:S12]  /*6930*/  @UP2 USHF.R.U32.HI UR11, URZ, UR19, UR15 ;  /* 0x000000133f0b2299 */ /* 0x000fd8000801160f */
.L_x_6595:
[----:B------:R-:W-:-:S04]  /*6940*/  UIMAD UR7, UR11, UR7, UR7 ;  /* 0x000000070b0772a4 */ /* 0x000fc8000f8e0207 */
[----:B------:R-:W-:-:S04]  /*6950*/  UISETP.LT.AND UP2, UPT, UR6, UR7, UPT ;  /* 0x000000070600728c */ /* 0x000fc8000bf41270 */
[----:B------:R-:W-:-:S12]  /*6960*/  USEL UR6, UR6, UR7, UP2 ;  /* 0x0000000706067287 */ /* 0x000fd80009000000 */
.L_x_6593:
[----:B------:R-:W-:Y:S01]  /*6970*/  UIMAD.WIDE UR6, UR6, 0x2aaaaaab, URZ ;  /* 0x2aaaaaab060678a5 */ /* 0x000fe2000f8e023f */
[----:B------:R-:W-:Y:S02]  /*6980*/  CS2R R182, SRZ ;  /* 0x0000000000b67805 */ /* 0x000fe4000001ff00 */
[----:B------:R-:W-:Y:S02]  /*6990*/  CS2R R180, SRZ ;  /* 0x0000000000b47805 */ /* 0x000fe4000001ff00 */
[----:B------:R-:W-:Y:S01]  /*69a0*/  CS2R R178, SRZ ;  /* 0x0000000000b27805 */ /* 0x000fe2000001ff00 */
[----:B------:R-:W-:Y:S01]  /*69b0*/  USHF.R.U32.HI UR6, URZ, 0x1f, UR7 ;  /* 0x0000001f3f067899 */ /* 0x000fe20008011607 */
[----:B------:R-:W-:Y:S02]  /*69c0*/  CS2R R176, SRZ ;  /* 0x0000000000b07805 */ /* 0x000fe4000001ff00 */
[----:B------:R-:W-:Y:S02]  /*69d0*/  CS2R R174, SRZ ;  /* 0x0000000000ae7805 */ /* 0x000fe4000001ff00 */
[----:B------:R-:W-:Y:S01]  /*69e0*/  CS2R R172, SRZ ;  /* 0x0000000000ac7805 */ /* 0x000fe2000001ff00 */
[----:B------:R-:W-:Y:S01]  /*69f0*/  ULEA.HI.SX32 UR6, UR7, UR6, 0x1b ;  /* 0x0000000607067291 */ /* 0x000fe2000f8fda3f */
        /* <DEDUP_REMOVED lines=29> */
[----:B------:R-:W-:Y:S06]  /*6bd0*/  @!P1 BRA `(.L_x_6596) ;  /* 0x0000005400549947 */ /* 0x000fec0003800000 */
[----:B------:R-:W-:Y:S01]  /*6be0*/  IMAD.MOV.U32 R183, RZ, RZ, RZ ;  /* 0x000000ffffb77224 */ /* 0x000fe200078e00ff */
[----:B------:R-:W-:Y:S01]  /*6bf0*/  ULDC UR25, c[0x0][0x9e4] ;  /* 0x0002790000197ab9 */ /* 0x000fe20000000800 */
[----:B------:R-:W-:Y:S01]  /*6c00*/  ULDC UR27, c[0x0][0x988] ;  /* 0x00026200001b7ab9 */ /* 0x000fe20000000800 */
[----:B------:R-:W-:-:S05]  /*6c10*/  ULDC UR26, c[0x0][0x9e0] ;  /* 0x00027800001a7ab9 */ /* 0x000fca0000000800 */
.L_x_6614:
        /* <DEDUP_REMOVED lines=9> */
.L_x_6598:
[----:B------:R-:W-:Y:S01]  /*6cb0*/  ULEA UR6, UR23, UR45, 0x3 ;  /* 0x0000002d17067291 */ /* 0x000fe2000f8e183f */
[----:B------:R-:W-:-:S05]  /*6cc0*/  IMAD.U32 R8, RZ, RZ, UR24 ;  /* 0x00000018ff087e24 */ /* 0x000fca000f8e00ff */
[----:B------:R-:W-:-:S04]  /*6cd0*/  SHF.L.U32 R8, R8, 0x1f, RZ ;  /* 0x0000001f08087819 */ /* 0x000fc800000006ff */
[----:B------:R0:W1:Y:S01]  /*6ce0*/  SYNCS.PHASECHK.TRANS64.TRYWAIT P1, [UR6+0x28830], R8 ;  /* 0x02883008ff0075a7 */ /* 0x0000620008020146 */
[----:B------:R-:W-:Y:S05]  /*6cf0*/  @!P0 BRA `(.L_x_6599) ;  /* 0x0000000000048947 */ /* 0x000fea0003800000 */
[----:B------:R-:W-:Y:S01]  /*6d00*/  BPT.TRAP 0x1 ;  /* 0x000000040000795c */ /* 0x000fe20000300000 */
.L_x_6599:
[----:B-1----:R-:W-:Y:S05]  /*6d10*/  @P1 BRA `(.L_x_6597) ;  /* 0x0000000000081947 */ /* 0x002fea0003800000 */
[----:B------:R-:W1:Y:S02]  /*6d20*/  SYNCS.PHASECHK.TRANS64.TRYWAIT P1, [UR6+0x28830], R8 ;  /* 0x02883008ff0075a7 */ /* 0x000e640008020146 */
[----:B-1----:R-:W-:Y:S05]  /*6d30*/  @!P1 BRA `(.L_x_6600) ;  /* 0x0000015400149947 */ /* 0x002fea0003800000 */
.L_x_6597:
        /* <DEDUP_REMOVED lines=13> */
[----:B------:R-:W-:Y:S03]  /*6e10*/  QGMMA.64x192x32.F32.E4M3.E4M3 R24, gdesc[UR16], RZ, !UPT, gsb0 ;  /* 0x02e00000101879f3 */ /* 0x000fe6000c0008ff */
[----:B------:R-:W-:Y:S02]  /*6e20*/  WARPGROUP.DEPBAR.LE gsb0, 0x0 ;  /* 0x00008000000079c5 */ /* 0x000fe40000010000 */
[----:B------:R-:W-:-:S15]  /*6e30*/  WARPGROUP.ARRIVE ;  /* 0x00000000000079c5 */ /* 0x000fde0000000000 */
[----:B------:R-:W-:Y:S03]  /*6e40*/  QGMMA.64x192x32.F32.E4M3.E4M3 R24, gdesc[UR4], R24, gsb0 ;  /* 0x02e00000041879f3 */ /* 0x000fe60008000818 */
[----:B------:R-:W-:Y:S02]  /*6e50*/  WARPGROUP.DEPBAR.LE gsb0, 0x0 ;  /* 0x00008000000079c5 */ /* 0x000fe40000010000 */
[----:B------:R-:W-:-:S15]  /*6e60*/  WARPGROUP.ARRIVE ;  /* 0x00000000000079c5 */ /* 0x000fde0000000000 */
[----:B------:R-:W-:Y:S03]  /*6e70*/  QGMMA.64x192x32.F32.E4M3.E4M3 R24, gdesc[UR8], R24, gsb0 ;  /* 0x02e00000081879f3 */ /* 0x000fe60008000818 */
[----:B------:R-:W-:Y:S02]  /*6e80*/  WARPGROUP.DEPBAR.LE gsb0, 0x0 ;  /* 0x00008000000079c5 */ /* 0x000fe40000010000 */
[----:B------:R-:W-:-:S15]  /*6e90*/  WARPGROUP.ARRIVE ;  /* 0x00000000000079c5 */ /* 0x000fde0000000000 */
[----:B------:R-:W-:Y:S03]  /*6ea0*/  QGMMA.64x192x32.F32.E4M3.E4M3 R24, gdesc[UR12], R24, gsb0 ;  /* 0x02e000000c1879f3 */ /* 0x000fe60008000818 */
[----:B------:R-:W-:Y:S02]  /*6eb0*/  WARPGROUP.DEPBAR.LE gsb0, 0x0 ;  /* 0x00008000000079c5 */ /* 0x000fe40000010000 */
[----:B0-----:R-:W-:Y:S05]  /*6ec0*/  @P2 BRA `(.L_x_6601) ;  /* 0x00000000002c2947 */ /* 0x001fea0003800000 */
[----:B------:R-:W-:Y:S05]  /*6ed0*/  @!P0 BRA `(.L_x_6602) ;  /* 0x0000000000048947 */ /* 0x000fea0003800000 */
[----:B------:R-:W-:Y:S01]  /*6ee0*/  BPT.TRAP 0x1 ;  /* 0x000000040000795c */ /* 0x000fe20000300000 */
.L_x_6602:
[----:B------:R-:W-:Y:S01]  /*6ef0*/  ULEA UR6, UR47, UR45, 0x3 ;  /* 0x0000002d2f067291 */ /* 0x000fe2000f8e183f */
[----:B------:R-:W-:-:S05]  /*6f00*/  IMAD.U32 R8, RZ, RZ, UR37 ;  /* 0x00000025ff087e24 */ /* 0x000fca000f8e00ff */
[----:B------:R-:W-:-:S04]  /*6f10*/  SHF.L.U32 R8, R8, 0x1f, RZ ;  /* 0x0000001f08087819 */ /* 0x000fc800000006ff */
[----:B------:R0:W1:Y:S01]  /*6f20*/  SYNCS.PHASECHK.TRANS64.TRYWAIT P1, [UR6+0x28850], R8 ;  /* 0x02885008ff0075a7 */ /* 0x0000620008020146 */
[----:B------:R-:W-:Y:S05]  /*6f30*/  @!P0 BRA `(.L_x_6603) ;  /* 0x0000000000048947 */ /* 0x000fea0003800000 */
[----:B------:R-:W-:Y:S01]  /*6f40*/  BPT.TRAP 0x1 ;  /* 0x000000040000795c */ /* 0x000fe20000300000 */
.L_x_6603:
[----:B-1----:R-:W-:Y:S05]  /*6f50*/  @P1 BRA `(.L_x_6601) ;  /* 0x0000000000081947 */ /* 0x002fea0003800000 */
[----:B------:R-:W1:Y:S02]  /*6f60*/  SYNCS.PHASECHK.TRANS64.TRYWAIT P1, [UR6+0x28850], R8 ;  /* 0x02885008ff0075a7 */ /* 0x000e640008020146 */
[----:B-1----:R-:W-:Y:S05]  /*6f70*/  @!P1 BRA `(.L_x_6604) ;  /* 0x00000150009c9947 */ /* 0x002fea0003800000 */
.L_x_6601:
[----:B------:R-:W-:Y:S01]  /*6f80*/  UIADD3 UR6, UR45, 0x400, URZ ;  /* 0x000004002d067890 */ /* 0x000fe2000fffe03f */
[----:B------:R-:W-:Y:S01]  /*6f90*/  WARPGROUP.ARRIVE ;  /* 0x00000000000079c5 */ /* 0x000fe20000000000 */
[----:B------:R-:W-:-:S05]  /*6fa0*/  UMOV UR7, 0x80000020 ;  /* 0x8000002000077882 */ /* 0x000fca0000000000 */
[----:B------:R-:W2:Y:S01]  /*6fb0*/  S2R R217, SR_TID.X ;  /* 0x0000000000d97919 */ /* 0x000ea20000002100 */
[----:B------:R-:W-:Y:S01]  /*6fc0*/  USHF.R.U32.HI UR6, URZ, 0x4, UR6 ;  /* 0x000000043f067899 */ /* 0x000fe20008011606 */
[C---:B------:R-:W-:Y:S01]  /*6fd0*/  FMUL.FTZ R10, R0.reuse, R26 ;  /* 0x0000001a000a7220 */ /* 0x040fe20000410000 */
[C---:B------:R-:W-:Y:S01]  /*6fe0*/  FMUL.FTZ R26, R0.reuse, R36 ;  /* 0x00000024001a7220 */ /* 0x040fe20000410000 */
[C---:B------:R-:W-:Y:S01]  /*6ff0*/  FMUL.FTZ R36, R0.reuse, R46 ;  /* 0x0000002e00247220 */ /* 0x040fe20000410000 */
[----:B------:R-:W-:Y:S01]  /*7000*/  ULOP3.LUT UR6, UR6, 0x3fff, URZ, 0xc0, !UPT ;  /* 0x00003fff06067892 */ /* 0x000fe2000f8ec03f */
[C---:B------:R-:W-:Y:S01]  /*7010*/  FMUL.FTZ R46, R0.reuse, R54 ;  /* 0x00000036002e7220 */ /* 0x040fe20000410000 */
[----:B------:R-:W-:Y:S01]  /*7020*/  PLOP3.LUT P1, PT, PT, PT, UP0, 0x80, 0x0 ;  /* 0x000000000000781c */ /* 0x000fe20003f2f008 */
[C---:B------:R-:W-:Y:S01]  /*7030*/  FMUL.FTZ R54, R0.reuse, R60 ;  /* 0x0000003c00367220 */ /* 0x040fe20000410000 */
[----:B------:R-:W-:Y:S01]  /*7040*/  ULOP3.LUT UR6, UR6, 0x10000, URZ, 0xfc, !UPT ;  /* 0x0001000006067892 */ /* 0x000fe2000f8efc3f */
[C---:B------:R-:W-:Y:S01]  /*7050*/  FMUL.FTZ R60, R0.reuse, R68 ;  /* 0x00000044003c7220 */ /* 0x040fe20000410000 */
[C---:B------:R-:W-:Y:S01]  /*7060*/  FMUL.FTZ R68, R0.reuse, R78 ;  /* 0x0000004e00447220 */ /* 0x040fe20000410000 */
[C---:B------:R-:W-:Y:S01]  /*7070*/  FMUL.FTZ R78, R0.reuse, R84 ;  /* 0x00000054004e7220 */ /* 0x040fe20000410000 */
[----:B------:R-:W-:Y:S01]  /*7080*/  UIMAD UR10, UR47, 0x600, UR6 ;  /* 0x000006002f0a78a4 */ /* 0x000fe2000f8e0206 */
[C---:B------:R-:W-:Y:S01]  /*7090*/  FMUL.FTZ R11, R0.reuse, R27 ;  /* 0x0000001b000b7220 */ /* 0x040fe20000410000 */
[C---:B------:R-:W-:Y:S01]  /*70a0*/  FMUL.FTZ R84, R0.reuse, R94 ;  /* 0x0000005e00547220 */ /* 0x040fe20000410000 */
[----:B------:R-:W-:Y:S01]  /*70b0*/  PLOP3.LUT P2, PT, PT, PT, UP0, 0x80, 0x0 ;  /* 0x000000000000781c */ /* 0x000fe20003f4f008 */
[C---:B------:R-:W-:Y:S01]  /*70c0*/  FMUL.FTZ R27, R0.reuse, R37 ;  /* 0x00000025001b7220 */ /* 0x040fe20000410000 */
[C---:B------:R-:W-:Y:S01]  /*70d0*/  FMUL.FTZ R94, R0.reuse, R103 ;  /* 0x00000067005e7220 */ /* 0x040fe20000410000 */
[C---:B------:R-:W-:Y:S01]  /*70e0*/  FMUL.FTZ R37, R0.reuse, R47 ;  /* 0x0000002f00257220 */ /* 0x040fe20000410000 */
[----:B------:R-:W-:Y:S01]  /*70f0*/  UMOV UR6, UR10 ;  /* 0x0000000a00067c82 */ /* 0x000fe20008000000 */
[C---:B------:R-:W-:Y:S01]  /*7100*/  FMUL.FTZ R103, R0.reuse, R108 ;  /* 0x0000006c00677220 */ /* 0x040fe20000410000 */
[----:B------:R-:W-:Y:S01]  /*7110*/  QGMMA.64x128x32.F32.E4M3.E4M3 R120, R204, gdesc[UR4], R120, gsb0 ;  /* 0x01e00004cc787df3 */ /* 0x000fe20008000878 */
[----:B------:R-:W-:Y:S01]  /*7120*/  UIADD3 UR6, UR10, 0x2, URZ ;  /* 0x000000020a067890 */ /* 0x000fe2000fffe03f */
[C---:B------:R-:W-:Y:S01]  /*7130*/  FMUL.FTZ R47, R0.reuse, R55 ;  /* 0x00000037002f7220 */ /* 0x040fe20000410000 */
[----:B------:R-:W-:Y:S01]  /*7140*/  UMOV UR7, 0x80000020 ;  /* 0x8000002000077882 */ /* 0x000fe20000000000 */
[C---:B------:R-:W-:Y:S01]  /*7150*/  FMUL.FTZ R108, R0.reuse, R113 ;  /* 0x00000071006c7220 */ /* 0x040fe20000410000 */
[----:B------:R-:W-:Y:S01]  /*7160*/  FMUL.FTZ R55, R0, R61 ;  /* 0x0000003d00377220 */ /* 0x000fe20000410000 */
[----:B------:R-:W-:-:S02]  /*7170*/  VIADD R113, R19, UR39 ;  /* 0x0000002713717c36 */ /* 0x000fc40008000000 */
[C---:B------:R-:W-:Y:S01]  /*7180*/  FMUL.FTZ R61, R0.reuse, R70 ;  /* 0x00000046003d7220 */ /* 0x040fe20000410000 */
[C---:B------:R-:W-:Y:S01]  /*7190*/  FMUL.FTZ R14, R0.reuse, R30 ;  /* 0x0000001e000e7220 */ /* 0x040fe20000410000 */
[C---:B------:R-:W-:Y:S01]  /*71a0*/  FMUL.FTZ R70, R0.reuse, R76 ;  /* 0x0000004c00467220 */ /* 0x040fe20000410000 */
[C---:B01----:R-:W-:Y:S01]  /*71b0*/  FMUL.FTZ R8, R0.reuse, R24 ;  /* 0x0000001800087220 */ /* 0x043fe20000410000 */
[C---:B------:R-:W-:Y:S01]  /*71c0*/  FMUL.FTZ R30, R0.reuse, R40 ;  /* 0x00000028001e7220 */ /* 0x040fe20000410000 */
[C---:B------:R-:W-:Y:S01]  /*71d0*/  FMUL.FTZ R76, R0.reuse, R86 ;  /* 0x00000056004c7220 */ /* 0x040fe20000410000 */
[C---:B------:R-:W-:Y:S01]  /*71e0*/  FMUL.FTZ R24, R0.reuse, R34 ;  /* 0x0000002200187220 */ /* 0x040fe20000410000 */
[----:B------:R-:W0:Y:S01]  /*71f0*/  LDC R86, c[0x0][0x288] ;  /* 0x0000a200ff567b82 */ /* 0x000e220000000800 */
[C---:B------:R-:W-:Y:S01]  /*7200*/  FMUL.FTZ R34, R0.reuse, R44 ;  /* 0x0000002c00227220 */ /* 0x040fe20000410000 */
[C---:B------:R-:W-:Y:S01]  /*7210*/  FMUL.FTZ R44, R0.reuse, R52 ;  /* 0x00000034002c7220 */ /* 0x040fe20000410000 */
[C---:B------:R-:W-:Y:S01]  /*7220*/  FMUL.FTZ R20, R0.reuse, R32 ;  /* 0x0000002000147220 */ /* 0x040fe20000410000 */
[C---:B------:R-:W-:Y:S01]  /*7230*/  FMUL.FTZ R52, R0.reuse, R62 ;  /* 0x0000003e00347220 */ /* 0x040fe20000410000 */
[C---:B------:R-:W-:Y:S01]  /*7240*/  FMUL.FTZ R9, R0.reuse, R25 ;  /* 0x0000001900097220 */ /* 0x040fe20000410000 */
[C---:B------:R-:W-:Y:S01]  /*7250*/  FMUL.FTZ R32, R0.reuse, R42 ;  /* 0x0000002a00207220 */ /* 0x040fe20000410000 */
[C---:B------:R-:W-:Y:S01]  /*7260*/  FMUL.FTZ R62, R0.reuse, R71 ;  /* 0x00000047003e7220 */ /* 0x040fe20000410000 */
[----:B--2---:R-:W-:Y:S01]  /*7270*/  LOP3.LUT P3, RZ, R217, 0x7f, RZ, 0xc0, !PT ;  /* 0x0000007fd9ff7812 */ /* 0x004fe2000786c0ff */
        /* <DEDUP_REMOVED lines=42> */
[----:B------:R-:W-:-:S02]  /*7520*/  IMAD R115, R3, -0xc0, RZ ;  /* 0xffffff4003737824 */ /* 0x000fc400078e02ff */
[C---:B------:R-:W-:Y:S01]  /*7530*/  FMUL.FTZ R75, R0.reuse, R81 ;  /* 0x00000051004b7220 */ /* 0x040fe20000410000 */
[C---:B------:R-:W-:Y:S01]  /*7540*/  FMUL.FTZ R82, R0.reuse, R88 ;  /* 0x0000005800527220 */ /* 0x040fe20000410000 */
[C---:B------:R-:W-:Y:S01]  /*7550*/  FMUL.FTZ R83, R0.reuse, R89 ;  /* 0x0000005900537220 */ /* 0x040fe20000410000 */
[C---:B------:R-:W-:Y:S01]  /*7560*/  FMUL.FTZ R85, R0.reuse, R95 ;  /* 0x0000005f00557220 */ /* 0x040fe20000410000 */
[C---:B------:R-:W-:Y:S01]  /*7570*/  FMUL.FTZ R99, R0.reuse, R105 ;  /* 0x0000006900637220 */ /* 0x040fe20000410000 */
[----:B------:R-:W-:Y:S02]  /*7580*/  IMAD.U32 R41, RZ, RZ, UR23 ;  /* 0x00000017ff297e24 */ /* 0x000fe4000f8e00ff */
        /* <DEDUP_REMOVED lines=18> */
[----:B------:R-:W-:Y:S01]  /*76b0*/  FMUL.FTZ R111, R0, R119 ;  /* 0x00000077006f7220 */ /* 0x000fe20000410000 */
[----:B------:R-:W-:Y:S01]  /*76c0*/  @!P3 LEA R41, R41, UR45, 0x3 ;  /* 0x0000002d2929bc11 */ /* 0x000fe2000f8e18ff */
[----:B------:R-:W-:Y:S01]  /*76d0*/  IMAD R117, R18, -0x2, R117 ;  /* 0xfffffffe12757824 */ /* 0x000fe200078e0275 */
[----:B------:R-:W-:Y:S01]  /*76e0*/  SHF.R.U32.HI R217, RZ, 0x7, R217 ;  /* 0x00000007ffd97819 */ /* 0x000fe200000116d9 */
[----:B------:R-:W1:Y:S02]  /*76f0*/  MUFU.TANH R8, R8 ;  /* 0x0000000800087308 */ /* 0x000e640000002400 */
[----:B------:R-:W-:Y:S01]  /*7700*/  @!P3 VIADD R41, R41, 0x28840 ;  /* 0x000288402929b836 */ /* 0x000fe20000000000 */
[C---:B0-----:R-:W-:Y:S01]  /*7710*/  IADD3 R118, R117.reuse, -R86, R17 ;  /* 0x8000005675767210 */ /* 0x041fe20007ffe011 */
[----:B------:R-:W-:-:S03]  /*7720*/  VIADD R110, R117, 0xffffffff ;  /* 0xffffffff756e7836 */ /* 0x000fc60000000000 */
[----:B------:R-:W-:Y:S01]  /*7730*/  @!P3 PRMT R41, RZ, 0x654, R41 ;  /* 0x00000654ff29b816 */ /* 0x000fe20000000029 */
[----:B------:R-:W0:Y:S01]  /*7740*/  MUFU.TANH R9, R9 ;  /* 0x0000000900097308 */ /* 0x000e220000002400 */
[C---:B------:R-:W-:Y:S02]  /*7750*/  VIADD R119, R118.reuse, UR26 ;  /* 0x0000001a76777c36 */ /* 0x040fe40008000000 */
[----:B------:R-:W-:-:S05]  /*7760*/  VIADD R118, R118, UR21 ;  /* 0x0000001576767c36 */ /* 0x000fca0008000000 */
[----:B------:R-:W2:Y:S08]  /*7770*/  MUFU.TANH R10, R10 ;  /* 0x0000000a000a7308 */ /* 0x000eb00000002400 */
[----:B------:R-:W3:Y:S08]  /*7780*/  MUFU.TANH R11, R11 ;  /* 0x0000000b000b7308 */ /* 0x000ef00000002400 */
[----:B------:R-:W4:Y:S08]  /*7790*/  MUFU.TANH R12, R12 ;  /* 0x0000000c000c7308 */ /* 0x000f300000002400 */
[----:B------:R-:W0:Y:S01]  /*77a0*/  MUFU.TANH R13, R13 ;  /* 0x0000000d000d7308 */ /* 0x000e220000002400 */
[----:B------:R-:W-:-:S02]  /*77b0*/  WARPGROUP.DEPBAR.LE gsb0, 0x0 ;  /* 0x00008000000079c5 */ /* 0x000fc40000010000 */
[----:B------:R-:W-:-:S05]  /*77c0*/  WARPGROUP.ARRIVE ;  /* 0x00000000000079c5 */ /* 0x000fca0000000000 */
[----:B------:R-:W0:Y:S01]  /*77d0*/  MUFU.TANH R14, R14 ;  /* 0x0000000e000e7308 */ /* 0x000e220000002400 */
[----:B------:R-:W-:Y:S01]  /*77e0*/  QGMMA.64x128x32.F32.E4M3.E4M3 R120, R200, gdesc[UR4], R120, gsb0 ;  /* 0x01e00004c8787df3 */ /* 0x000fe20008000878 */
        /* <DEDUP_REMOVED lines=94> */
[----:B------:R-:W-:Y:S02]  /*7dd0*/  @UP0 ULDC UR6, c[0x0][0x44c] ;  /* 0x0001130000060ab9 */ /* 0x000fe40000000800 */
[----:B------:R-:W-:Y:S01]  /*7de0*/  @P1 IMAD.HI.U32 R40, R113, UR6, RZ ;  /* 0x0000000671281c27 */ /* 0x000fe2000f8e00ff */
[----:B------:R-:W-:Y:S01]  /*7df0*/  @UP0 ULDC UR6, c[0x0][0x450] ;  /* 0x0001140000060ab9 */ /* 0x000fe20000000800 */
[----:B------:R-:W-:Y:S02]  /*7e00*/  PLOP3.LUT P1, PT, PT, PT, UP1, 0x40, 0x0 ;  /* 0x000000000000781c */ /* 0x000fe40003f2e818 */
[----:B------:R-:W0:Y:S01]  /*7e10*/  MUFU.TANH R99, R99 ;  /* 0x0000006300637308 */ /* 0x000e220000002400 */
[----:B------:R-:W-:Y:S02]  /*7e20*/  @P2 SHF.R.U32.HI R113, RZ, UR6, R40 ;  /* 0x00000006ff712c19 */ /* 0x000fe40008011628 */
[----:B------:R-:W-:-:S05]  /*7e30*/  IADD3 R40, -R217, 0xb, RZ ;  /* 0x0000000bd9287810 */ /* 0x000fca0007ffe1ff */
        /* <DEDUP_REMOVED lines=15> */
[----:B------:R-:W5:Y:S01]  /*7f30*/  SHFL.IDX PT, R185, R113, RZ, 0x1c1f ;  /* 0x001c1fff71b97589 */ /* 0x000f6200000e0000 */
[----:B------:R0:W-:Y:S06]  /*7f40*/  BAR.ARV R40, 0x100 ;  /* 0x000400280000751d */ /* 0x0001ec0000002000 */
[----:B------:R0:W-:Y:S01]  /*7f50*/  @!P3 SYNCS.ARRIVE.TRANS64.RED.A1T0 RZ, [R41+URZ], RZ ;  /* 0x000000ff29ffb9a7 */ /* 0x0001e2000810043f */
[--C-:B-----5:R-:W-:Y:S02]  /*7f60*/  IMAD.IADD R117, R119, 0x1, R185.reuse ;  /* 0x0000000177757824 */ /* 0x120fe400078e02b9 */
[----:B------:R-:W-:Y:S01]  /*7f70*/  IMAD.IADD R116, R118, 0x1, R185 ;  /* 0x0000000176747824 */ /* 0x000fe200078e02b9 */
[----:B01234-:R-:W-:Y:S06]  /*7f80*/  @P1 BRA `(.L_x_6605) ;  /* 0x0000000000541947 */ /* 0x01ffec0003800000 */
[----:B------:R-:W-:Y:S01]  /*7f90*/  IADD3 R185, R17, -R86, R185 ;  /* 0x8000005611b97210 */ /* 0x000fe20007ffe0b9 */
        /* <DEDUP_REMOVED lines=11> */
.L_x_6607:
[----:B------:R-:W-:-:S05]  /*8050*/  IMAD.U32 R184, RZ, RZ, UR25 ;  /* 0x00000019ffb87e24 */ /* 0x000fca000f8e00ff */
[----:B------:R-:W-:-:S13]  /*8060*/  ISETP.NE.AND P1, PT, R184, 0x1, PT ;  /* 0x00000001b800780c */ /* 0x000fda0003f25270 */
[----:B------:R-:W0:Y:S02]  /*8070*/  @P1 LDC.64 R40, c[0x0][0x9e8] ;  /* 0x00027a00ff281b82 */ /* 0x000e240000000a00 */
[----:B0-----:R-:W-:-:S05]  /*8080*/  @P1 IMAD.HI.U32 R40, R185, R40, RZ ;  /* 0x00000028b9281227 */ /* 0x001fca00078e00ff */
[----:B------:R-:W-:-:S07]  /*8090*/  @P1 SHF.R.U32.HI R185, RZ, R41, R40 ;  /* 0x00000029ffb91219 */ /* 0x000fce0000011628 */
.L_x_6608:
[----:B------:R-:W-:Y:S05]  /*80a0*/  BSYNC B0 ;  /* 0x0000000000007941 */ /* 0x000fea0003800000 */
.L_x_6606:
[----:B------:R-:W-:-:S05]  /*80b0*/  IMAD R185, R185, R184, R110 ;  /* 0x000000b8b9b97224 */ /* 0x000fca00078e026e */
[----:B------:R-:W-:Y:S02]  /*80c0*/  VIADDMNMX R117, R185, R184, R117, PT ;  /* 0x000000b8b9757246 */ /* 0x000fe40003800175 */
[----:B------:R-:W-:-:S07]  /*80d0*/  VIMNMX R116, R116, R185, !PT ;  /* 0x000000b974747248 */ /* 0x000fce0007fe0100 */
.L_x_6605:
[C---:B------:R-:W-:Y:S01]  /*80e0*/  ISETP.GE.AND P3, PT, R115.reuse, 0x9, PT ;  /* 0x000000097300780c */ /* 0x040fe20003f66270 */
[----:B------:R-:W0:Y:S01]  /*80f0*/  SHFL.IDX PT, R113, R113, 0x1, 0x1c1f ;  /* 0x003c1f0071717f89 */ /* 0x000e2200000e0000 */
[C---:B------:R-:W-:Y:S02]  /*8100*/  ISETP.GE.AND P1, PT, R115.reuse, 0x2, PT ;  /* 0x000000027300780c */ /* 0x040fe40003f26270 */
[----:B------:R-:W-:Y:S02]  /*8110*/  ISETP.GE.AND P4, PT, R115, 0xa, PT ;  /* 0x0000000a7300780c */ /* 0x000fe40003f86270 */
[----:B------:R-:W-:Y:S02]  /*8120*/  LOP3.LUT R16, R16, 0xfffffffd, RZ, 0xc0, !PT ;  /* 0xfffffffd10107812 */ /* 0x000fe400078ec0ff */
[----:B------:R-:W-:Y:S02]  /*8130*/  ISETP.GT.AND P2, PT, R116, 0x1, !P1 ;  /* 0x000000017400780c */ /* 0x000fe40004f44270 */
[----:B------:R-:W-:-:S02]  /*8140*/  LOP3.LUT R2, R2, 0xfffffdff, RZ, 0xc0, !PT ;  /* 0xfffffdff02027812 */ /* 0x000fc400078ec0ff */
[----:B------:R-:W-:Y:S02]  /*8150*/  ISETP.LT.OR P2, PT, R117, 0x2, P2 ;  /* 0x000000027500780c */ /* 0x000fe40001741670 */
[----:B------:R-:W-:Y:S02]  /*8160*/  @P3 LOP3.LUT R16, R16, 0x2, RZ, 0xfc, !PT ;  /* 0x0000000210103812 */ /* 0x000fe400078efcff */
[----:B------:R-:W-:Y:S02]  /*8170*/  FSEL R40, R9, -INF , !P2 ;  /* 0xff80000009287808 */ /* 0x000fe40005000000 */
[----:B------:R-:W-:Y:S02]  /*8180*/  LOP3.LUT R16, R16, 0xfffffffb, RZ, 0xc0, !PT ;  /* 0xfffffffb10107812 */ /* 0x000fe400078ec0ff */
[----:B------:R-:W-:Y:S02]  /*8190*/  ISETP.GT.AND P3, PT, R116, 0x8, !P3 ;  /* 0x000000087400780c */ /* 0x000fe40005f64270 */
[----:B------:R-:W-:-:S02]  /*81a0*/  @P4 LOP3.LUT R16, R16, 0x4, RZ, 0xfc, !PT ;  /* 0x0000000410104812 */ /* 0x000fc400078efcff */
[----:B------:R-:W-:Y:S01]  /*81b0*/  ISETP.GT.AND P2, PT, R116, 0x9, !P4 ;  /* 0x000000097400780c */ /* 0x000fe20006744270 */
[--C-:B0-----:R-:W-:Y:S01]  /*81c0*/  IMAD.IADD R119, R119, 0x1, R113.reuse ;  /* 0x0000000177777824 */ /* 0x101fe200078e0271 */
[----:B------:R-:W-:Y:S01]  /*81d0*/  ISETP.GE.AND P4, PT, R115, 0x11, PT ;  /* 0x000000117300780c */ /* 0x000fe20003f86270 */
[----:B------:R-:W-:Y:S01]  /*81e0*/  IMAD.IADD R118, R118, 0x1, R113 ;  /* 0x0000000176767824 */ /* 0x000fe200078e0271 */
[C---:B------:R-:W-:Y:S02]  /*81f0*/  ISETP.LT.OR P3, PT, R117.reuse, 0x9, P3 ;  /* 0x000000097500780c */ /* 0x040fe40001f61670 */
[----:B------:R-:W-:Y:S02]  /*8200*/  ISETP.LT.OR P2, PT, R117, 0xa, P2 ;  /* 0x0000000a7500780c */ /* 0x000fe40001741670 */
[----:B------:R-:W-:Y:S02]  /*8210*/  FSEL R12, R12, -INF , !P3 ;  /* 0xff8000000c0c7808 */ /* 0x000fe40005800000 */
[----:B------:R-:W-:-:S02]  /*8220*/  ISETP.GE.AND P3, PT, R115, 0x12, PT ;  /* 0x000000127300780c */ /* 0x000fc40003f66270 */
[----:B------:R-:W-:Y:S02]  /*8230*/  LOP3.LUT R16, R16, 0xfffffff7, RZ, 0xc0, !PT ;  /* 0xfffffff710107812 */ /* 0x000fe400078ec0ff */
[----:B------:R-:W-:Y:S02]  /*8240*/  FSEL R13, R13, -INF , !P2 ;  /* 0xff8000000d0d7808 */ /* 0x000fe40005000000 */
[----:B------:R-:W-:Y:S02]  /*8250*/  ISETP.GT.AND P2, PT, R116, 0x10, !P4 ;  /* 0x000000107400780c */ /* 0x000fe40006744270 */
[----:B------:R-:W-:Y:S02]  /*8260*/  @P4 LOP3.LUT R16, R16, 0x8, RZ, 0xfc, !PT ;  /* 0x0000000810104812 */ /* 0x000fe400078efcff */
[----:B------:R-:W-:Y:S02]  /*8270*/  ISETP.LT.OR P2, PT, R117, 0x11, P2 ;  /* 0x000000117500780c */ /* 0x000fe40001741670 */
[----:B------:R-:W-:-:S02]  /*8280*/  LOP3.LUT R16, R16, 0xffffffef, RZ, 0xc0, !PT ;  /* 0xffffffef10107812 */ /* 0x000fc400078ec0ff */
[----:B------:R-:W-:Y:S02]  /*8290*/  FSEL R20, R20, -INF , !P2 ;  /* 0xff80000014147808 */ /* 0x000fe40005000000 */
[----:B------:R-:W-:Y:S02]  /*82a0*/  @P3 LOP3.LUT R16, R16, 0x10, RZ, 0xfc, !PT ;  /* 0x0000001010103812 */ /* 0x000fe400078efcff */
[----:B------:R-:W-:Y:S02]  /*82b0*/  ISETP.GT.AND P2, PT, R116, 0x11, !P3 ;  /* 0x000000117400780c */ /* 0x000fe40005f44270 */
[----:B------:R-:W-:Y:S02]  /*82c0*/  ISETP.GE.AND P3, PT, R115, 0x19, PT ;  /* 0x000000197300780c */ /* 0x000fe40003f66270 */
[----:B------:R-:W-:Y:S02]  /*82d0*/  ISETP.LT.OR P2, PT, R117, 0x12, P2 ;  /* 0x000000127500780c */ /* 0x000fe40001741670 */
[----:B------:R-:W-:-:S02]  /*82e0*/  LOP3.LUT R16, R16, 0x7fffffff, RZ, 0xc0, !PT ;  /* 0x7fffffff10107812 */ /* 0x000fc400078ec0ff */
[----:B------:R-:W-:Y:S02]  /*82f0*/  FSEL R21, R21, -INF , !P2 ;  /* 0xff80000015157808 */ /* 0x000fe40005000000 */
[----:B------:R-:W-:-:S04]  /*8300*/  ISETP.GT.AND P2, PT, R116, 0x18, !P3 ;  /* 0x000000187400780c */ /* 0x000fc80005f44270 */
[----:B------:R-:W-:Y:S02]  /*8310*/  ISETP.LT.OR P2, PT, R117, 0x19, P2 ;  /* 0x000000197500780c */ /* 0x000fe40001741670 */
[----:B------:R-:W-:Y:S02]  /*8320*/  @P3 LOP3.LUT R2, R2, 0x200, RZ, 0xfc, !PT ;  /* 0x0000020002023812 */ /* 0x000fe400078efcff */
[----:B------:R-:W-:Y:S02]  /*8330*/  ISETP.GE.AND P3, PT, R115, 0x1a, PT ;  /* 0x0000001a7300780c */ /* 0x000fe40003f66270 */
[----:B------:R-:W-:Y:S02]  /*8340*/  LOP3.LUT R2, R2, 0xfffffeff, RZ, 0xc0, !PT ;  /* 0xfffffeff02027812 */ /* 0x000fe400078ec0ff */
[----:B------:R-:W-:Y:S02]  /*8350*/  FSEL R26, R26, -INF , !P2 ;  /* 0xff8000001a1a7808 */ /* 0x000fe40005000000 */
[----:B------:R-:W-:-:S04]  /*8360*/  ISETP.GT.AND P2, PT, R116, 0x19, !P3 ;  /* 0x000000197400780c */ /* 0x000fc80005f44270 */
[----:B------:R-:W-:-:S03]  /*8370*/  ISETP.LT.OR P2, PT, R117, 0x1a, P2 ;  /* 0x0000001a7500780c */ /* 0x000fc60001741670 */
        /* <DEDUP_REMOVED lines=50> */
[----:B------:R-:W-:Y:S02]  /*86a0*/  FSEL R45, R45, -INF , !P2 ;  /* 0xff8000002d2d7808 */ /* 0x000fe40005000000 */
[----:B------:R-:W-:Y:S02]  /*86b0*/  ISETP.GT.AND P2, PT, R116, 0x40, !P3 ;  /* 0x000000407400780c */ /* 0x000fe40005f44270 */
[----:B------:R-:W-:Y:S02]  /*86c0*/  LOP3.LUT R2, R2, 0xfffffbff, RZ, 0xc0, !PT ;  /* 0xfffffbff02027812 */ /* 0x000fe400078ec0ff */
[----:B------:R-:W-:-:S04]  /*86d0*/  ISETP.LT.OR P2, PT, R117, 0x41, P2 ;  /* 0x000000417500780c */ /* 0x000fc80001741670 */
[----:B------:R-:W-:Y:S02]  /*86e0*/  FSEL R48, R48, -INF , !P2 ;  /* 0xff80000030307808 */ /* 0x000fe40005000000 */
[----:B------:R-:W-:Y:S02]  /*86f0*/  @P3 LOP3.LUT R16, R16, 0x80000000, RZ, 0xfc, !PT ;  /* 0x8000000010103812 */ /* 0x000fe400078efcff */
[----:B------:R-:W-:Y:S02]  /*8700*/  ISETP.GE.AND P3, PT, R115, 0x42, PT ;  /* 0x000000427300780c */ /* 0x000fe40003f66270 */
[----:B------:R-:W-:Y:S02]  /*8710*/  LOP3.LUT R16, R16, 0xbfffffff, RZ, 0xc0, !PT ;  /* 0xbfffffff10107812 */ /* 0x000fe400078ec0ff */
[----:B------:R-:W-:-:S04]  /*8720*/  ISETP.GT.AND P2, PT, R116, 0x41, !P3 ;  /* 0x000000417400780c */ /* 0x000fc80005f44270 */
        /* <DEDUP_REMOVED lines=152> */
[----:B------:R-:W-:Y:S02]  /*90b0*/  ISETP.GE.AND P2, PT, R115, 0xaa, PT ;  /* 0x000000aa7300780c */ /* 0x000fe40003f46270 */
[----:B------:R-:W-:Y:S02]  /*90c0*/  @P3 LOP3.LUT R16, R16, 0x20, RZ, 0xfc, !PT ;  /* 0x0000002010103812 */ /* 0x000fe400078efcff */
[----:B------:R-:W-:Y:S02]  /*90d0*/  ISETP.GT.AND P3, PT, R116, 0xa9, !P2 ;  /* 0x000000a97400780c */ /* 0x000fe40005764270 */
[----:B------:R-:W-:Y:S02]  /*90e0*/  LOP3.LUT R16, R16, 0xfffffffe, RZ, 0xc0, !PT ;  /* 0xfffffffe10107812 */ /* 0x000fe400078ec0ff */
        /* <DEDUP_REMOVED lines=14> */
[----:B------:R-:W-:-:S13]  /*91d0*/  ISETP.GE.AND P6, PT, R115, 0x1, PT ;  /* 0x000000017300780c */ /* 0x000fda0003fc6270 */
[----:B------:R-:W-:Y:S02]  /*91e0*/  @P6 LOP3.LUT R16, R16, 0x1, RZ, 0xfc, !PT ;  /* 0x0000000110106812 */ /* 0x000fe400078efcff */
[----:B------:R-:W-:-:S04]  /*91f0*/  ISETP.GT.AND P6, PT, R116, RZ, !P6 ;  /* 0x000000ff7400720c */ /* 0x000fc800077c4270 */
[----:B------:R-:W-:-:S04]  /*9200*/  ISETP.LT.OR P6, PT, R117, 0x1, P6 ;  /* 0x000000017500780c */ /* 0x000fc800037c1670 */
[----:B------:R-:W-:Y:S02]  /*9210*/  FSEL R41, R8, -INF , !P6 ;  /* 0xff80000008297808 */ /* 0x000fe40007000000 */
[----:B------:R-:W-:-:S13]  /*9220*/  ISETP.GE.AND P6, PT, R115, 0xba, PT ;  /* 0x000000ba7300780c */ /* 0x000fda0003fc6270 */
[----:B------:R-:W-:Y:S02]  /*9230*/  @P6 LOP3.LUT R2, R2, 0x400, RZ, 0xfc, !PT ;  /* 0x0000040002026812 */ /* 0x000fe400078efcff */
        /* <DEDUP_REMOVED lines=17> */
.L_x_6611:
[----:B------:R-:W-:-:S05]  /*9350*/  IMAD.U32 R115, RZ, RZ, UR25 ;  /* 0x00000019ff737e24 */ /* 0x000fca000f8e00ff */
[----:B------:R-:W-:-:S13]  /*9360*/  ISETP.NE.AND P6, PT, R115, 0x1, PT ;  /* 0x000000017300780c */ /* 0x000fda0003fc5270 */
[----:B------:R-:W0:Y:S02]  /*9370*/  @P6 LDC.64 R8, c[0x0][0x9e8] ;  /* 0x00027a00ff086b82 */ /* 0x000e240000000a00 */
[----:B0-----:R-:W-:-:S05]  /*9380*/  @P6 IMAD.HI.U32 R8, R113, R8, RZ ;  /* 0x0000000871086227 */ /* 0x001fca00078e00ff */
[----:B------:R-:W-:-:S07]  /*9390*/  @P6 SHF.R.U32.HI R113, RZ, R9, R8 ;  /* 0x00000009ff716219 */ /* 0x000fce0000011608 */
.L_x_6612:
[----:B------:R-:W-:Y:S05]  /*93a0*/  BSYNC B0 ;  /* 0x0000000000007941 */ /* 0x000fea0003800000 */
.L_x_6610:
[----:B------:R-:W-:-:S05]  /*93b0*/  IMAD R110, R113, R115, R110 ;  /* 0x00000073716e7224 */ /* 0x000fca00078e026e */
[----:B------:R-:W-:Y:S02]  /*93c0*/  VIADDMNMX R119, R110, R115, R119, PT ;  /* 0x000000736e777246 */ /* 0x000fe40003800177 */
[----:B------:R-:W-:-:S07]  /*93d0*/  VIMNMX R118, R118, R110, !PT ;  /* 0x0000006e76767248 */ /* 0x000fce0007fe0100 */
.L_x_6609:
[----:B------:R-:W-:Y:S01]  /*93e0*/  ISETP.GT.AND P1, PT, R118, 0x1, !P1 ;  /* 0x000000017600780c */ /* 0x000fe20004f24270 */
[----:B------:R-:W-:Y:S01]  /*93f0*/  UMOV UR10, UR27 ;  /* 0x0000001b000a7c82 */ /* 0x000fe20008000000 */
[----:B------:R-:W-:Y:S02]  /*9400*/  LOP3.LUT P6, RZ, R2, 0x40, RZ, 0xc0, !PT ;  /* 0x0000004002ff7812 */ /* 0x000fe400078cc0ff */
[----:B------:R-:W-:Y:S02]  /*9410*/  ISETP.LT.OR P1, PT, R119, 0x2, P1 ;  /* 0x000000027700780c */ /* 0x000fe40000f21670 */
[----:B------:R-:W-:Y:S02]  /*9420*/  FMNMX.FTZ R9, R41, R6, !PT ;  /* 0x0000000629097209 */ /* 0x000fe40007810000 */
[----:B------:R-:W-:Y:S02]  /*9430*/  FSEL R11, R11, -INF , !P1 ;  /* 0xff8000000b0b7808 */ /* 0x000fe40004800000 */
[----:B------:R-:W-:-:S02]  /*9440*/  LOP3.LUT P1, RZ, R16, 0x2, RZ, 0xc0, !PT ;  /* 0x0000000210ff7812 */ /* 0x000fc4000782c0ff */
[----:B------:R-:W-:Y:S02]  /*9450*/  FMNMX.FTZ R9, R40, R9, !PT ;  /* 0x0000000928097209 */ /* 0x000fe40007810000 */
[----:B------:R-:W-:Y:S02]  /*9460*/  ISETP.GT.AND P1, PT, R118, 0x8, !P1 ;  /* 0x000000087600780c */ /* 0x000fe40004f24270 */
[----:B------:R-:W-:Y:S02]  /*9470*/  FMNMX.FTZ R8, R12, R9, !PT ;  /* 0x000000090c087209 */ /* 0x000fe40007810000 */
[----:B------:R-:W-:Y:S02]  /*9480*/  ISETP.LT.OR P1, PT, R119, 0x9, P1 ;  /* 0x000000097700780c */ /* 0x000fe40000f21670 */
[----:B------:R-:W-:Y:S02]  /*9490*/  FMNMX.FTZ R9, R13, R8, !PT ;  /* 0x000000080d097209 */ /* 0x000fe40007810000 */
[----:B------:R-:W-:-:S02]  /*94a0*/  FSEL R14, R14, -INF , !P1 ;  /* 0xff8000000e0e7808 */ /* 0x000fc40004800000 */
[----:B------:R-:W-:Y:S02]  /*94b0*/  LOP3.LUT P1, RZ, R16, 0x4, RZ, 0xc0, !PT ;  /* 0x0000000410ff7812 */ /* 0x000fe4000782c0ff */
[----:B------:R-:W-:Y:S02]  /*94c0*/  FMNMX.FTZ R8, R20, R9, !PT ;  /* 0x0000000914087209 */ /* 0x000fe40007810000 */
[----:B------:R-:W-:Y:S02]  /*94d0*/  ISETP.GT.AND P1, PT, R118, 0x9, !P1 ;  /* 0x000000097600780c */ /* 0x000fe40004f24270 */
[----:B------:R-:W-:Y:S02]  /*94e0*/  FMNMX.FTZ R9, R21, R8, !PT ;  /* 0x0000000815097209 */ /* 0x000fe40007810000 */
[----:B------:R-:W-:Y:S02]  /*94f0*/  ISETP.LT.OR P1, PT, R119, 0xa, P1 ;  /* 0x0000000a7700780c */ /* 0x000fe40000f21670 */
[----:B------:R-:W-:-:S02]  /*9500*/  FMNMX.FTZ R8, R26, R9, !PT ;  /* 0x000000091a087209 */ /* 0x000fc40007810000 */
[----:B------:R-:W-:Y:S02]  /*9510*/  FSEL R15, R15, -INF , !P1 ;  /* 0xff8000000f0f7808 */ /* 0x000fe40004800000 */
[----:B------:R-:W-:Y:S02]  /*9520*/  LOP3.LUT P1, RZ, R16, 0x8, RZ, 0xc0, !PT ;  /* 0x0000000810ff7812 */ /* 0x000fe4000782c0ff */
[----:B------:R-:W-:Y:S02]  /*9530*/  FMNMX.FTZ R9, R27, R8, !PT ;  /* 0x000000081b097209 */ /* 0x000fe40007810000 */
[----:B------:R-:W-:Y:S02]  /*9540*/  ISETP.GT.AND P1, PT, R118, 0x10, !P1 ;  /* 0x000000107600780c */ /* 0x000fe40004f24270 */
[----:B------:R-:W-:Y:S02]  /*9550*/  FMNMX.FTZ R8, R30, R9, !PT ;  /* 0x000000091e087209 */ /* 0x000fe40007810000 */
[----:B------:R-:W-:-:S02]  /*9560*/  ISETP.LT.OR P1, PT, R119, 0x11, P1 ;  /* 0x000000117700780c */ /* 0x000fc40000f21670 */
[----:B------:R-:W-:Y:S02]  /*9570*/  FMNMX.FTZ R9, R31, R8, !PT ;  /* 0x000000081f097209 */ /* 0x000fe40007810000 */
[----:B------:R-:W-:Y:S02]  /*9580*/  FSEL R24, R24, -INF , !P1 ;  /* 0xff80000018187808 */ /* 0x000fe40004800000 */
[----:B------:R-:W-:Y:S02]  /*9590*/  LOP3.LUT P1, RZ, R16, 0x10, RZ, 0xc0, !PT ;  /* 0x0000001010ff7812 */ /* 0x000fe4000782c0ff */
[----:B------:R-:W-:Y:S02]  /*95a0*/  FMNMX.FTZ R8, R34, R9, !PT ;  /* 0x0000000922087209 */ /* 0x000fe40007810000 */
[----:B------:R-:W-:Y:S02]  /*95b0*/  ISETP.GT.AND P1, PT, R118, 0x11, !P1 ;  /* 0x000000117600780c */ /* 0x000fe40004f24270 */
[----:B------:R-:W-:-:S02]  /*95c0*/  FMNMX.FTZ R9, R35, R8, !PT ;  /* 0x0000000823097209 */ /* 0x000fc40007810000 */
[----:B------:R-:W-:Y:S02]  /*95d0*/  ISETP.LT.OR P1, PT, R119, 0x12, P1 ;  /* 0x000000127700780c */ /* 0x000fe40000f21670 */
[----:B------:R-:W-:Y:S02]  /*95e0*/  FMNMX.FTZ R8, R38, R9, !PT ;  /* 0x0000000926087209 */ /* 0x000fe40007810000 */
[----:B------:R-:W-:Y:S02]  /*95f0*/  FSEL R25, R25, -INF , !P1 ;  /* 0xff80000019197808 */ /* 0x000fe40004800000 */
[----:B------:R-:W-:Y:S02]  /*9600*/  LOP3.LUT P1, RZ, R2, 0x200, RZ, 0xc0, !PT ;  /* 0x0000020002ff7812 */ /* 0x000fe4000782c0ff */
[----:B------:R-:W-:Y:S02]  /*9610*/  FMNMX.FTZ R9, R39, R8, !PT ;  /* 0x0000000827097209 */ /* 0x000fe40007810000 */
[----:B------:R-:W-:-:S02]  /*9620*/  ISETP.GT.AND P1, PT, R118, 0x18, !P1 ;  /* 0x000000187600780c */ /* 0x000fc40004f24270 */
[----:B------:R-:W-:Y:S02]  /*9630*/  FMNMX.FTZ R8, R44, R9, !PT ;  /* 0x000000092c087209 */ /* 0x000fe40007810000 */
[----:B------:R-:W-:Y:S02]  /*9640*/  ISETP.LT.OR P1, PT, R119, 0x19, P1 ;  /* 0x000000197700780c */ /* 0x000fe40000f21670 */
[----:B------:R-:W-:Y:S02]  /*9650*/  FMNMX.FTZ R9, R45, R8, !PT ;  /* 0x000000082d097209 */ /* 0x000fe40007810000 */
[----:B------:R-:W-:Y:S02]  /*9660*/  FSEL R28, R28, -INF , !P1 ;  /* 0xff8000001c1c7808 */ /* 0x000fe40004800000 */
[----:B------:R-:W-:Y:S02]  /*9670*/  LOP3.LUT P1, RZ, R2, 0x100, RZ, 0xc0, !PT ;  /* 0x0000010002ff7812 */ /* 0x000fe4000782c0ff */
[----:B------:R-:W-:-:S02]  /*9680*/  FMNMX.FTZ R8, R48, R9, !PT ;  /* 0x0000000930087209 */ /* 0x000fc40007810000 */
[----:B------:R-:W-:Y:S02]  /*9690*/  ISETP.GT.AND P1, PT, R118, 0x19, !P1 ;  /* 0x000000197600780c */ /* 0x000fe40004f24270 */
[----:B------:R-:W-:Y:S02]  /*96a0*/  FMNMX.FTZ R9, R49, R8, !PT ;  /* 0x0000000831097209 */ /* 0x000fe40007810000 */
        /* <DEDUP_REMOVED lines=10> */
[----:B------:R-:W-:Y:S02]  /*9750*/  ISETP.GT.AND P1, PT, R118, 0x21, !P6 ;  /* 0x000000217600780c */ /* 0x000fe40007724270 */
        /* <DEDUP_REMOVED lines=62> */
[C---:B------:R-:W-:Y:S02]  /*9b40*/  ISETP.GT.AND P1, PT, R118.reuse, 0x48, !P1 ;  /* 0x000000487600780c */ /* 0x040fe40004f24270 */
[----:B------:R-:W-:Y:S01]  /*9b50*/  ISETP.GT.AND P2, PT, R118, 0xa9, !P2 ;  /* 0x000000a97600780c */ /* 0x000fe20005744270 */
[----:B------:R-:W0:Y:S01]  /*9b60*/  SHFL.BFLY PT, R8, R9, 0x2, 0x1f ;  /* 0x0c401f0009087f89 */ /* 0x000e2200000e0000 */
[----:B------:R-:W-:-:S02]  /*9b70*/  ISETP.LT.OR P1, PT, R119, 0x49, P1 ;  /* 0x000000497700780c */ /* 0x000fc40000f21670 */
[----:B------:R-:W-:Y:S02]  /*9b80*/  ISETP.LT.OR P2, PT, R119, 0xaa, P2 ;  /* 0x000000aa7700780c */ /* 0x000fe40001741670 */
[----:B------:R-:W-:Y:S02]  /*9b90*/  FSEL R52, R52, -INF , !P1 ;  /* 0xff80000034347808 */ /* 0x000fe40004800000 */
[----:B------:R-:W-:Y:S02]  /*9ba0*/  LOP3.LUT P1, RZ, R16, 0x10000000, RZ, 0xc0, !PT ;  /* 0x1000000010ff7812 */ /* 0x000fe4000782c0ff */
[C---:B------:R-:W-:Y:S02]  /*9bb0*/  ISETP.GT.AND P3, PT, R118.reuse, 0xb0, !P3 ;  /* 0x000000b07600780c */ /* 0x040fe40005f64270 */
[----:B------:R-:W-:Y:S02]  /*9bc0*/  ISETP.GT.AND P1, PT, R118, 0x49, !P1 ;  /* 0x000000497600780c */ /* 0x000fe40004f24270 */
[----:B------:R-:W-:-:S02]  /*9bd0*/  FSEL R102, R102, -INF , !P2 ;  /* 0xff80000066667808 */ /* 0x000fc40005000000 */
[----:B------:R-:W-:Y:S02]  /*9be0*/  ISETP.LT.OR P1, PT, R119, 0x4a, P1 ;  /* 0x0000004a7700780c */ /* 0x000fe40000f21670 */
[C---:B------:R-:W-:Y:S02]  /*9bf0*/  ISETP.GT.AND P4, PT, R118.reuse, 0xb1, !P4 ;  /* 0x000000b17600780c */ /* 0x040fe40006784270 */
[----:B------:R-:W-:Y:S02]  /*9c00*/  FSEL R53, R53, -INF , !P1 ;  /* 0xff80000035357808 */ /* 0x000fe40004800000 */
[----:B------:R-:W-:Y:S02]  /*9c10*/  ISETP.GT.AND P1, PT, R118, 0x50, !P6 ;  /* 0x000000507600780c */ /* 0x000fe40007724270 */
[----:B------:R-:W-:Y:S02]  /*9c20*/  LOP3.LUT P6, RZ, R16, 0x10000, RZ, 0xc0, !PT ;  /* 0x0001000010ff7812 */ /* 0x000fe400078cc0ff */
[----:B------:R-:W-:-:S02]  /*9c30*/  ISETP.LT.OR P1, PT, R119, 0x51, P1 ;  /* 0x000000517700780c */ /* 0x000fc40000f21670 */
[----:B0-----:R-:W-:Y:S02]  /*9c40*/  FMNMX.FTZ R110, R9, R8, !PT ;  /* 0x00000008096e7209 */ /* 0x001fe40007810000 */
[----:B------:R-:W-:Y:S02]  /*9c50*/  FSEL R56, R56, -INF , !P1 ;  /* 0xff80000038387808 */ /* 0x000fe40004800000 */
[----:B------:R-:W-:Y:S01]  /*9c60*/  LOP3.LUT P1, RZ, R16, 0x4000000, RZ, 0xc0, !PT ;  /* 0x0400000010ff7812 */ /* 0x000fe2000782c0ff */
[----:B------:R-:W0:Y:S01]  /*9c70*/  SHFL.BFLY PT, R113, R110, 0x1, 0x1f ;  /* 0x0c201f006e717f89 */ /* 0x000e2200000e0000 */
[----:B------:R-:W-:Y:S02]  /*9c80*/  ISETP.LT.OR P3, PT, R119, 0xb1, P3 ;  /* 0x000000b17700780c */ /* 0x000fe40001f61670 */
[C---:B------:R-:W-:Y:S02]  /*9c90*/  ISETP.GT.AND P1, PT, R118.reuse, 0x51, !P1 ;  /* 0x000000517600780c */ /* 0x040fe40004f24270 */
[----:B------:R-:W-:-:S02]  /*9ca0*/  ISETP.GT.AND P5, PT, R118, 0xb8, !P5 ;  /* 0x000000b87600780c */ /* 0x000fc40006fa4270 */
[C---:B------:R-:W-:Y:S02]  /*9cb0*/  ISETP.LT.OR P1, PT, R119.reuse, 0x52, P1 ;  /* 0x000000527700780c */ /* 0x040fe40000f21670 */
[----:B------:R-:W-:Y:S02]  /*9cc0*/  ISETP.LT.OR P4, PT, R119, 0xb2, P4 ;  /* 0x000000b27700780c */ /* 0x000fe40002781670 */
[----:B------:R-:W-:Y:S02]  /*9cd0*/  FSEL R57, R57, -INF , !P1 ;  /* 0xff80000039397808 */ /* 0x000fe40004800000 */
[----:B------:R-:W-:Y:S02]  /*9ce0*/  LOP3.LUT P1, RZ, R16, 0x2000000, RZ, 0xc0, !PT ;  /* 0x0200000010ff7812 */ /* 0x000fe4000782c0ff */
[----:B------:R-:W-:Y:S02]  /*9cf0*/  FSEL R105, R105, -INF , !P3 ;  /* 0xff80000069697808 */ /* 0x000fe40005800000 */
[----:B------:R-:W-:-:S02]  /*9d00*/  ISETP.GT.AND P1, PT, R118, 0x58, !P1 ;  /* 0x000000587600780c */ /* 0x000fc40004f24270 */
[C---:B------:R-:W-:Y:S02]  /*9d10*/  ISETP.LT.OR P5, PT, R119.reuse, 0xb9, P5 ;  /* 0x000000b97700780c */ /* 0x040fe40002fa1670 */
[----:B------:R-:W-:Y:S02]  /*9d20*/  ISETP.LT.OR P1, PT, R119, 0x59, P1 ;  /* 0x000000597700780c */ /* 0x000fe40000f21670 */
[----:B------:R-:W-:Y:S02]  /*9d30*/  FSEL R106, R106, -INF , !P4 ;  /* 0xff8000006a6a7808 */ /* 0x000fe40006000000 */
[----:B------:R-:W-:Y:S02]  /*9d40*/  FSEL R61, R61, -INF , !P1 ;  /* 0xff8000003d3d7808 */ /* 0x000fe40004800000 */
[----:B------:R-:W-:Y:S02]  /*9d50*/  LOP3.LUT P1, RZ, R16, 0x1000000, RZ, 0xc0, !PT ;  /* 0x0100000010ff7812 */ /* 0x000fe4000782c0ff */
[----:B0-----:R-:W-:Y:S01]  /*9d60*/  FMNMX.FTZ R8, R110, R113, !PT ;  /* 0x000000716e087209 */ /* 0x001fe20007810000 */
[----:B------:R-:W-:Y:S01]  /*9d70*/  IMAD.U32 R113, RZ, RZ, UR10 ;  /* 0x0000000aff717e24 */ /* 0x000fe2000f8e00ff */
[----:B------:R-:W-:-:S02]  /*9d80*/  ISETP.GT.AND P1, PT, R118, 0x59, !P1 ;  /* 0x000000597600780c */ /* 0x000fc40004f24270 */
[----:B------:R-:W-:Y:S01]  /*9d90*/  FSEL R109, R109, -INF , !P5 ;  /* 0xff8000006d6d7808 */ /* 0x000fe20006800000 */
[----:B------:R-:W-:-:S01]  /*9da0*/  FFMA.FTZ R113, R8, R113, -8 ;  /* 0xc100000008717423 */ /* 0x000fc20000010071 */
[----:B------:R-:W-:-:S04]  /*9db0*/  ISETP.LT.OR P1, PT, R119, 0x5a, P1 ;  /* 0x0000005a7700780c */ /* 0x000fc80000f21670 */
[----:B------:R-:W-:Y:S02]  /*9dc0*/  FSEL R62, R62, -INF , !P1 ;  /* 0xff8000003e3e7808 */ /* 0x000fe40004800000 */
[----:B------:R-:W-:-:S04]  /*9dd0*/  LOP3.LUT P1, RZ, R16, 0x800000, RZ, 0xc0, !PT ;  /* 0x0080000010ff7812 */ /* 0x000fc8000782c0ff */
[----:B------:R-:W-:-:S04]  /*9de0*/  ISETP.GT.AND P1, PT, R118, 0x60, !P1 ;  /* 0x000000607600780c */ /* 0x000fc80004f24270 */
        /* <DEDUP_REMOVED lines=26> */
[----:B------:R-:W-:Y:S02]  /*9f90*/  ISETP.GT.AND P1, PT, R118, 0x79, !P6 ;  /* 0x000000797600780c */ /* 0x000fe40007724270 */
[----:B------:R-:W-:Y:S02]  /*9fa0*/  LOP3.LUT P6, RZ, R16, 0x20, RZ, 0xc0, !PT ;  /* 0x0000002010ff7812 */ /* 0x000fe400078cc0ff */
        /* <DEDUP_REMOVED lines=46> */
[----:B------:R-:W-:Y:S02]  /*a290*/  ISETP.GT.AND P1, PT, R118, RZ, !P6 ;  /* 0x000000ff7600720c */ /* 0x000fe40007724270 */
[----:B------:R-:W-:Y:S02]  /*a2a0*/  LOP3.LUT P6, RZ, R2, 0x400, RZ, 0xc0, !PT ;  /* 0x0000040002ff7812 */ /* 0x000fe400078cc0ff */
[----:B------:R-:W-:Y:S02]  /*a2b0*/  ISETP.LT.OR P1, PT, R119, 0x1, P1 ;  /* 0x000000017700780c */ /* 0x000fe40000f21670 */
[----:B------:R-:W-:Y:S02]  /*a2c0*/  ISETP.GT.AND P2, PT, R118, 0xb9, !P6 ;  /* 0x000000b97600780c */ /* 0x000fe40007744270 */
[----:B------:R-:W-:-:S02]  /*a2d0*/  FSEL R10, R10, -INF , !P1 ;  /* 0xff8000000a0a7808 */ /* 0x000fc40004800000 */
[----:B------:R-:W-:Y:S02]  /*a2e0*/  FSETP.NEU.FTZ.AND P1, PT, R8, -INF , PT ;  /* 0xff8000000800780b */ /* 0x000fe40003f3d000 */
[----:B------:R-:W-:Y:S02]  /*a2f0*/  ISETP.LT.OR P2, PT, R119, 0xba, P2 ;  /* 0x000000ba7700780c */ /* 0x000fe40001741670 */
[----:B------:R-:W-:Y:S02]  /*a300*/  FSEL R9, R113, RZ, P1 ;  /* 0x000000ff71097208 */ /* 0x000fe40000800000 */
[----:B------:R-:W-:-:S03]  /*a310*/  FSEL R111, R111, -INF , !P2 ;  /* 0xff8000006f6f7808 */ /* 0x000fc60005000000 */
[--C-:B------:R-:W-:Y:S01]  /*a320*/  FFMA.FTZ R113, R41, UR10, -R9.reuse ;  /* 0x0000000a29717c23 */ /* 0x100fe20008010809 */
[----:B------:R-:W-:-:S01]  /*a330*/  FFMA.FTZ R41, R40, UR10, -R9 ;  /* 0x0000000a28297c23 */ /* 0x000fc20008010809 */
[----:B------:R-:W-:Y:S01]  /*a340*/  FMNMX.FTZ R40, R10, R7, !PT ;  /* 0x000000070a287209 */ /* 0x000fe20007810000 */
        /* <DEDUP_REMOVED lines=53> */
[----:B------:R-:W-:Y:S01]  /*a6a0*/  IMAD.U32 R112, RZ, RZ, UR10 ;  /* 0x0000000aff707e24 */ /* 0x000fe2000f8e00ff */
[----:B------:R-:W-:-:S04]  /*a6b0*/  FMNMX.FTZ R54, R42, R113, !PT ;  /* 0x000000712a367209 */ /* 0x000fc80007810000 */
[----:B------:R-:W-:Y:S02]  /*a6c0*/  FMNMX.FTZ R113, R43, R54, !PT ;  /* 0x000000362b717209 */ /* 0x000fe40007810000 */
[----:B------:R-:W-:Y:S01]  /*a6d0*/  MUFU.EX2 R41, R41 ;  /* 0x0000002900297308 */ /* 0x000fe20000000800 */
[----:B0-----:R-:W-:-:S01]  /*a6e0*/  FFMA.FTZ R115, R60, UR10, -R9 ;  /* 0x0000000a3c737c23 */ /* 0x001fc20008010809 */
[----:B------:R-:W-:-:S04]  /*a6f0*/  FMNMX.FTZ R54, R46, R113, !PT ;  /* 0x000000712e367209 */ /* 0x000fc80007810000 */
[----:B------:R-:W-:Y:S02]  /*a700*/  FMNMX.FTZ R113, R47, R54, !PT ;  /* 0x000000362f717209 */ /* 0x000fe40007810000 */
[----:B------:R0:W-:Y:S02]  /*a710*/  MUFU.EX2 R54, R116 ;  /* 0x0000007400367308 */ /* 0x0001e40000000800 */
        /* <DEDUP_REMOVED lines=11> */
[----:B------:R-:W-:Y:S01]  /*a7d0*/  FMNMX.FTZ R113, R61, R60, !PT ;  /* 0x0000003c3d717209 */ /* 0x000fe20007810000 */
[----:B------:R-:W-:-:S03]  /*a7e0*/  FFMA.FTZ R60, R66, UR10, -R9 ;  /* 0x0000000a423c7c23 */ /* 0x000fc60008010809 */
[----:B------:R-:W-:Y:S02]  /*a7f0*/  FMNMX.FTZ R113, R62, R113, !PT ;  /* 0x000000713e717209 */ /* 0x000fe40007810000 */
[----:B------:R-:W-:Y:S02]  /*a800*/  MUFU.EX2 R20, R20 ;  /* 0x0000001400147308 */ /* 0x000fe40000000800 */
[----:B------:R-:W-:-:S04]  /*a810*/  FMNMX.FTZ R66, R64, R113, !PT ;  /* 0x0000007140427209 */ /* 0x000fc80007810000 */
[----:B------:R-:W-:Y:S02]  /*a820*/  FMNMX.FTZ R113, R65, R66, !PT ;  /* 0x0000004241717209 */ /* 0x000fe40007810000 */
[----:B------:R-:W-:Y:S02]  /*a830*/  MUFU.EX2 R21, R21 ;  /* 0x0000001500157308 */ /* 0x000fe40000000800 */
        /* <DEDUP_REMOVED lines=27> */
[----:B------:R-:W-:Y:S01]  /*a9f0*/  FMNMX.FTZ R113, R101, R82, !PT ;  /* 0x0000005265717209 */ /* 0x000fe20007810000 */
[----:B------:R-:W-:-:S03]  /*aa00*/  FFMA.FTZ R82, R87, UR10, -R9 ;  /* 0x0000000a57527c23 */ /* 0x000fc60008010809 */
[----:B------:R-:W-:Y:S02]  /*aa10*/  FMNMX.FTZ R116, R102, R113, !PT ;  /* 0x0000007166747209 */ /* 0x000fe40007810000 */
[----:B------:R-:W-:Y:S02]  /*aa20*/  MUFU.EX2 R35, R35 ;  /* 0x0000002300237308 */ /* 0x000fe40000000800 */
[----:B------:R-:W-:-:S04]  /*aa30*/  FMNMX.FTZ R87, R105, R116, !PT ;  /* 0x0000007469577209 */ /* 0x000fc80007810000 */
[----:B------:R-:W-:Y:S02]  /*aa40*/  FMNMX.FTZ R88, R106, R87, !PT ;  /* 0x000000576a587209 */ /* 0x000fe40007810000 */
[----:B------:R0:W-:Y:S02]  /*aa50*/  MUFU.EX2 R87, R115 ;  /* 0x0000007300577308 */ /* 0x0001e40000000800 */
[----:B------:R-:W-:-:S04]  /*aa60*/  FMNMX.FTZ R88, R109, R88, !PT ;  /* 0x000000586d587209 */ /* 0x000fc80007810000 */
[----:B------:R-:W-:Y:S02]  /*aa70*/  FMNMX.FTZ R113, R111, R88, !PT ;  /* 0x000000586f717209 */ /* 0x000fe40007810000 */
[----:B------:R1:W-:Y:S01]  /*aa80*/  MUFU.EX2 R88, R117 ;  /* 0x0000007500587308 */ /* 0x0003e20000000800 */
[----:B0-----:R-:W-:Y:S02]  /*aa90*/  FSEL R115, R8, RZ, P1 ;  /* 0x000000ff08737208 */ /* 0x001fe40000800000 */
[----:B------:R-:W0:Y:S03]  /*aaa0*/  SHFL.BFLY PT, R116, R113, 0x2, 0x1f ;  /* 0x0c401f0071747f89 */ /* 0x000e2600000e0000 */
[----:B------:R-:W-:-:S02]  /*aab0*/  FADD.FTZ R115, -R115, R6 ;  /* 0x0000000673737221 */ /* 0x000fc40000010100 */
[----:B------:R-:W-:Y:S02]  /*aac0*/  MUFU.EX2 R38, R38 ;  /* 0x0000002600267308 */ /* 0x000fe40000000800 */
[----:B------:R-:W-:-:S06]  /*aad0*/  FMUL.FTZ R115, R115, UR10 ;  /* 0x0000000a73737c20 */ /* 0x000fcc0008410000 */
[----:B------:R-:W2:Y:S08]  /*aae0*/  MUFU.EX2 R115, R115 ;  /* 0x0000007300737308 */ /* 0x000eb00000000800 */
[----:B------:R-:W-:Y:S01]  /*aaf0*/  MUFU.EX2 R39, R39 ;  /* 0x0000002700277308 */ /* 0x000fe20000000800 */
        /* <DEDUP_REMOVED lines=8> */
[----:B------:R-:W-:-:S03]  /*ab80*/  FFMA.FTZ R6, R9, R112, -8 ;  /* 0xc100000009067423 */ /* 0x000fc60000010070 */
[----:B------:R-:W-:-:S03]  /*ab90*/  FSEL R112, R9, RZ, P1 ;  /* 0x000000ff09707208 */ /* 0x000fc60000800000 */
[----:B------:R-:W-:Y:S01]  /*aba0*/  MUFU.EX2 R113, R114 ;  /* 0x0000007200717308 */ /* 0x000fe20000000800 */
[----:B------:R-:W-:Y:S01]  /*abb0*/  FSEL R6, R6, RZ, P1 ;  /* 0x000000ff06067208 */ /* 0x000fe20000800000 */
[----:B------:R-:W-:-:S04]  /*abc0*/  FADD.FTZ R112, -R112, R7 ;  /* 0x0000000770707221 */ /* 0x000fc80000010100 */
[--C-:B-1----:R-:W-:Y:S01]  /*abd0*/  FFMA.FTZ R117, R10, UR10, -R6.reuse ;  /* 0x0000000a0a757c23 */ /* 0x102fe20008010806 */
[----:B------:R-:W-:-:S01]  /*abe0*/  FFMA.FTZ R10, R11, UR10, -R6 ;  /* 0x0000000a0b0a7c23 */ /* 0x000fc20008010806 */
[--C-:B------:R-:W-:Y:S01]  /*abf0*/  FFMA.FTZ R11, R14, UR10, -R6.reuse ;  /* 0x0000000a0e0b7c23 */ /* 0x100fe20008010806 */
        /* <DEDUP_REMOVED lines=25> */
[----:B------:R-:W-:Y:S01]  /*ad90*/  FFMA.FTZ R65, R68, UR10, -R6 ;  /* 0x0000000a44417c23 */ /* 0x000fe20008010806 */
[----:B--2---:R-:W-:-:S01]  /*ada0*/  FFMA.FTZ R68, R115, R5, R110 ;  /* 0x0000000573447223 */ /* 0x004fc2000001006e */
[--C-:B------:R-:W-:Y:S01]  /*adb0*/  FFMA.FTZ R61, R61, UR10, -R6.reuse ;  /* 0x0000000a3d3d7c23 */ /* 0x100fe20008010806 */
[----:B------:R-:W-:-:S01]  /*adc0*/  FFMA.FTZ R62, R62, UR10, -R6 ;  /* 0x0000000a3e3e7c23 */ /* 0x000fc20008010806 */
[----:B------:R-:W-:Y:S01]  /*add0*/  FFMA.FTZ R90, R90, UR10, -R6 ;  /* 0x0000000a5a5a7c23 */ /* 0x000fe20008010806 */
[----:B------:R-:W-:-:S01]  /*ade0*/  FADD.FTZ R119, R41, R68 ;  /* 0x0000004429777221 */ /* 0x000fc20000010000 */
[----:B------:R-:W2:Y:S01]  /*adf0*/  MUFU.EX2 R11, R11 ;  /* 0x0000000b000b7308 */ /* 0x000ea20000000800 */
[----:B0-----:R-:W-:-:S01]  /*ae00*/  FFMA.FTZ R5, R112, R4, R117 ;  /* 0x0000000470057223 */ /* 0x001fc20000010075 */
[----:B------:R-:W-:Y:S01]  /*ae10*/  FFMA.FTZ R68, R69, UR10, -R6 ;  /* 0x0000000a45447c23 */ /* 0x000fe20008010806 */
[----:B------:R-:W-:-:S01]  /*ae20*/  FADD.FTZ R114, R12, R119 ;  /* 0x000000770c727221 */ /* 0x000fc20000010000 */
[--C-:B------:R-:W-:Y:S01]  /*ae30*/  FFMA.FTZ R94, R94, UR10, -R6.reuse ;  /* 0x0000000a5e5e7c23 */ /* 0x100fe20008010806 */
[----:B------:R-:W-:-:S01]  /*ae40*/  FFMA.FTZ R100, R100, UR10, -R6 ;  /* 0x0000000a64647c23 */ /* 0x000fc20008010806 */
[----:B------:R-:W-:Y:S01]  /*ae50*/  FFMA.FTZ R109, R109, UR10, -R6 ;  /* 0x0000000a6d6d7c23 */ /* 0x000fe20008010806 */
[----:B------:R-:W-:-:S01]  /*ae60*/  FADD.FTZ R69, R13, R114 ;  /* 0x000000720d457221 */ /* 0x000fc20000010000 */
[----:B------:R-:W0:Y:S01]  /*ae70*/  MUFU.EX2 R14, R14 ;  /* 0x0000000e000e7308 */ /* 0x000e220000000800 */
[----:B-1----:R-:W-:-:S07]  /*ae80*/  FADD.FTZ R4, R10, R5 ;  /* 0x000000050a047221 */ /* 0x002fce0000010000 */
[----:B------:R-:W1:Y:S01]  /*ae90*/  MUFU.EX2 R15, R15 ;  /* 0x0000000f000f7308 */ /* 0x000e620000000800 */
[----:B--2---:R-:W-:-:S01]  /*aea0*/  FADD.FTZ R5, R11, R4 ;  /* 0x000000040b057221 */ /* 0x004fc20000010000 */
[----:B------:R-:W-:Y:S01]  /*aeb0*/  FFMA.FTZ R4, R72, UR10, -R6 ;  /* 0x0000000a48047c23 */ /* 0x000fe20008010806 */
[----:B------:R-:W-:-:S04]  /*aec0*/  FADD.FTZ R72, R20, R69 ;  /* 0x0000004514487221 */ /* 0x000fc80000010000 */
[----:B------:R-:W-:Y:S01]  /*aed0*/  FADD.FTZ R69, R21, R72 ;  /* 0x0000004815457221 */ /* 0x000fe20000010000 */
[----:B------:R-:W2:Y:S01]  /*aee0*/  MUFU.EX2 R24, R24 ;  /* 0x0000001800187308 */ /* 0x000ea20000000800 */
[----:B0-----:R-:W-:-:S01]  /*aef0*/  FADD.FTZ R114, R14, R5 ;  /* 0x000000050e727221 */ /* 0x001fc20000010000 */
[----:B------:R-:W-:Y:S01]  /*af00*/  FFMA.FTZ R72, R73, UR10, -R6 ;  /* 0x0000000a49487c23 */ /* 0x000fe20008010806 */
[----:B------:R-:W-:-:S01]  /*af10*/  FADD.FTZ R116, R26, R69 ;  /* 0x000000451a747221 */ /* 0x000fc20000010000 */
[----:B------:R-:W-:-:S03]  /*af20*/  FFMA.FTZ R69, R76, UR10, -R6 ;  /* 0x0000000a4c457c23 */ /* 0x000fc60008010806 */
[----:B------:R-:W-:Y:S01]  /*af30*/  FADD.FTZ R73, R27, R116 ;  /* 0x000000741b497221 */ /* 0x000fe20000010000 */
[----:B------:R-:W0:Y:S01]  /*af40*/  MUFU.EX2 R25, R25 ;  /* 0x0000001900197308 */ /* 0x000e220000000800 */
[----:B-1----:R-:W-:-:S02]  /*af50*/  FADD.FTZ R5, R15, R114 ;  /* 0x000000720f057221 */ /* 0x002fc40000010000 */
[----:B------:R-:W-:-:S04]  /*af60*/  FADD.FTZ R76, R30, R73 ;  /* 0x000000491e4c7221 */ /* 0x000fc80000010000 */
[----:B------:R-:W-:Y:S01]  /*af70*/  FADD.FTZ R73, R31, R76 ;  /* 0x0000004c1f497221 */ /* 0x000fe20000010000 */
        /* <DEDUP_REMOVED lines=9> */
[----:B------:R-:W-:Y:S01]  /*b010*/  FADD.FTZ R114, R34, R73 ;  /* 0x0000004922727221 */ /* 0x000fe20000010000 */
[----:B------:R-:W-:-:S03]  /*b020*/  FFMA.FTZ R73, R80, UR10, -R6 ;  /* 0x0000000a50497c23 */ /* 0x000fc60008010806 */
[----:B------:R-:W-:Y:S02]  /*b030*/  FADD.FTZ R77, R35, R114 ;  /* 0x00000072234d7221 */ /* 0x000fe40000010000 */
[----:B------:R-:W2:Y:S02]  /*b040*/  MUFU.EX2 R36, R36 ;  /* 0x0000002400247308 */ /* 0x000ea40000000800 */
[----:B------:R-:W-:-:S04]  /*b050*/  FADD.FTZ R80, R38, R77 ;  /* 0x0000004d26507221 */ /* 0x000fc80000010000 */
[----:B------:R-:W-:Y:S01]  /*b060*/  FADD.FTZ R77, R39, R80 ;  /* 0x00000050274d7221 */ /* 0x000fe20000010000 */
[----:B------:R-:W-:-:S01]  /*b070*/  FFMA.FTZ R80, R81, UR10, -R6 ;  /* 0x0000000a51507c23 */ /* 0x000fc20008010806 */
[----:B------:R-:W3:Y:S02]  /*b080*/  MUFU.EX2 R37, R37 ;  /* 0x0000002500257308 */ /* 0x000ee40000000800 */
[----:B------:R-:W-:-:S01]  /*b090*/  FADD.FTZ R114, R40, R77 ;  /* 0x0000004d28727221 */ /* 0x000fc20000010000 */
[----:B------:R-:W-:-:S03]  /*b0a0*/  FFMA.FTZ R77, R84, UR10, -R6 ;  /* 0x0000000a544d7c23 */ /* 0x000fc60008010806 */
[----:B------:R-:W-:Y:S02]  /*b0b0*/  FADD.FTZ R81, R45, R114 ;  /* 0x000000722d517221 */ /* 0x000fe40000010000 */
[----:B------:R-:W-:Y:S02]  /*b0c0*/  MUFU.EX2 R7, R61 ;  /* 0x0000003d00077308 */ /* 0x000fe40000000800 */
[----:B------:R-:W-:-:S04]  /*b0d0*/  FADD.FTZ R84, R44, R81 ;  /* 0x000000512c547221 */ /* 0x000fc80000010000 */
[----:B------:R-:W-:Y:S01]  /*b0e0*/  FADD.FTZ R81, R49, R84 ;  /* 0x0000005431517221 */ /* 0x000fe20000010000 */
[----:B------:R-:W-:-:S01]  /*b0f0*/  FFMA.FTZ R84, R85, UR10, -R6 ;  /* 0x0000000a55547c23 */ /* 0x000fc20008010806 */
[----:B------:R-:W-:Y:S02]  /*b100*/  MUFU.EX2 R61, R65 ;  /* 0x00000041003d7308 */ /* 0x000fe40000000800 */
[----:B------:R-:W-:-:S01]  /*b110*/  FADD.FTZ R114, R48, R81 ;  /* 0x0000005130727221 */ /* 0x000fc20000010000 */
[----:B------:R-:W-:-:S03]  /*b120*/  FFMA.FTZ R81, R89, UR10, -R6 ;  /* 0x0000000a59517c23 */ /* 0x000fc60008010806 */
[----:B------:R-:W-:Y:S02]  /*b130*/  FADD.FTZ R85, R55, R114 ;  /* 0x0000007237557221 */ /* 0x000fe40000010000 */
[----:B------:R-:W4:Y:S02]  /*b140*/  MUFU.EX2 R42, R42 ;  /* 0x0000002a002a7308 */ /* 0x000f240000000800 */
[----:B------:R-:W-:-:S04]  /*b150*/  FADD.FTZ R114, R54, R85 ;  /* 0x0000005536727221 */ /* 0x000fc80000010000 */
[----:B------:R-:W-:Y:S02]  /*b160*/  FADD.FTZ R85, R59, R114 ;  /* 0x000000723b557221 */ /* 0x000fe40000010000 */
[----:B------:R0:W-:Y:S02]  /*b170*/  MUFU.EX2 R65, R4 ;  /* 0x0000000400417308 */ /* 0x0001e40000000800 */
[----:B------:R-:W-:-:S01]  /*b180*/  FADD.FTZ R114, R58, R85 ;  /* 0x000000553a727221 */ /* 0x000fc20000010000 */
[----:B------:R-:W-:-:S05]  /*b190*/  FFMA.FTZ R85, R93, UR10, -R6 ;  /* 0x0000000a5d557c23 */ /* 0x000fca0008010806 */
[----:B------:R-:W5:Y:S01]  /*b1a0*/  MUFU.EX2 R43, R43 ;  /* 0x0000002b002b7308 */ /* 0x000f620000000800 */
[----:B0-----:R-:W-:-:S04]  /*b1b0*/  FADD.FTZ R4, R32, R5 ;  /* 0x0000000520047221 */ /* 0x001fc80000010000 */
[----:B-1----:R-:W-:-:S03]  /*b1c0*/  FADD.FTZ R5, R33, R4 ;  /* 0x0000000421057221 */ /* 0x002fc60000010000 */
[----:B------:R-:W0:Y:S01]  /*b1d0*/  MUFU.EX2 R46, R46 ;  /* 0x0000002e002e7308 */ /* 0x000e220000000800 */
[----:B--2---:R-:W-:-:S04]  /*b1e0*/  FADD.FTZ R4, R36, R5 ;  /* 0x0000000524047221 */ /* 0x004fc80000010000 */
[----:B---3--:R-:W-:-:S03]  /*b1f0*/  FADD.FTZ R5, R37, R4 ;  /* 0x0000000425057221 */ /* 0x008fc60000010000 */
[----:B------:R-:W1:Y:S01]  /*b200*/  MUFU.EX2 R47, R47 ;  /* 0x0000002f002f7308 */ /* 0x000e620000000800 */
[----:B----4-:R-:W-:-:S04]  /*b210*/  FADD.FTZ R4, R42, R5 ;  /* 0x000000052a047221 */ /* 0x010fc80000010000 */
[----:B-----5:R-:W-:-:S03]  /*b220*/  FADD.FTZ R5, R43, R4 ;  /* 0x000000042b057221 */ /* 0x020fc60000010000 */
        /* <DEDUP_REMOVED lines=25> */
[----:B------:R-:W-:Y:S01]  /*b3c0*/  FADD.FTZ R114, R66, R89 ;  /* 0x0000005942727221 */ /* 0x000fe20000010000 */
[----:B------:R-:W-:-:S02]  /*b3d0*/  FFMA.FTZ R89, R97, UR10, -R6 ;  /* 0x0000000a61597c23 */ /* 0x000fc40008010806 */
[----:B------:R-:W2:Y:S01]  /*b3e0*/  MUFU.EX2 R68, R68 ;  /* 0x0000004400447308 */ /* 0x000ea20000000800 */
[----:B0-----:R-:W-:-:S04]  /*b3f0*/  FADD.FTZ R4, R64, R5 ;  /* 0x0000000540047221 */ /* 0x001fc80000010000 */
[----:B------:R-:W-:-:S03]  /*b400*/  FADD.FTZ R5, R61, R4 ;  /* 0x000000043d057221 */ /* 0x000fc60000010000 */
[----:B------:R-:W0:Y:S01]  /*b410*/  MUFU.EX2 R75, R75 ;  /* 0x0000004b004b7308 */ /* 0x000e220000000800 */
[----:B-1----:R-:W-:-:S04]  /*b420*/  FADD.FTZ R93, R71, R114 ;  /* 0x00000072475d7221 */ /* 0x002fc80000010000 */
[----:B------:R-:W-:-:S03]  /*b430*/  FADD.FTZ R114, R70, R93 ;  /* 0x0000005d46727221 */ /* 0x000fc60000010000 */
[----:B------:R-:W1:Y:S01]  /*b440*/  MUFU.EX2 R72, R72 ;  /* 0x0000004800487308 */ /* 0x000e620000000800 */
[----:B--2---:R-:W-:-:S04]  /*b450*/  FADD.FTZ R4, R68, R5 ;  /* 0x0000000544047221 */ /* 0x004fc80000010000 */
[----:B------:R-:W-:-:S03]  /*b460*/  FADD.FTZ R5, R65, R4 ;  /* 0x0000000441057221 */ /* 0x000fc60000010000 */
[----:B------:R-:W2:Y:S01]  /*b470*/  MUFU.EX2 R69, R69 ;  /* 0x0000004500457308 */ /* 0x000ea20000000800 */
[----:B0-----:R-:W-:-:S04]  /*b480*/  FADD.FTZ R93, R75, R114 ;  /* 0x000000724b5d7221 */ /* 0x001fc80000010000 */
[----:B------:R-:W-:Y:S01]  /*b490*/  FADD.FTZ R114, R74, R93 ;  /* 0x0000005d4a727221 */ /* 0x000fe20000010000 */
[----:B------:R-:W-:-:S02]  /*b4a0*/  FFMA.FTZ R93, R101, UR10, -R6 ;  /* 0x0000000a655d7c23 */ /* 0x000fc40008010806 */
        /* <DEDUP_REMOVED lines=18> */
[----:B0-----:R-:W-:-:S01]  /*b5d0*/  FADD.FTZ R102, R82, R97 ;  /* 0x0000006152667221 */ /* 0x001fc20000010000 */
[----:B------:R-:W-:-:S03]  /*b5e0*/  FFMA.FTZ R97, R105, UR10, -R6 ;  /* 0x0000000a69617c23 */ /* 0x000fc60008010806 */
[----:B------:R-:W-:-:S03]  /*b5f0*/  FADD.FTZ R101, R87, R102 ;  /* 0x0000006657657221 */ /* 0x000fc60000010000 */
        /* <DEDUP_REMOVED lines=52> */
.L_x_6613:
        /* <DEDUP_REMOVED lines=127> */
.L_x_6596:
[----:B------:R-:W-:Y:S01]  /*c130*/  ULDC UR6, c[0x0][0x448] ;  /* 0x0001120000067ab9 */ /* 0x000fe20000000800 */
[----:B------:R-:W-:Y:S01]  /*c140*/  IADD3 R86, R17, 0x1, -R86 ;  /* 0x0000000111567810 */ /* 0x000fe20007ffe856 */
[----:B------:R-:W-:Y:S01]  /*c150*/  UISETP.NE.AND UP0, UPT, UR6, 0x1, UPT ;  /* 0x000000010600788c */ /* 0x000fe2000bf05270 */
[----:B------:R-:W-:Y:S02]  /*c160*/  ULDC UR15, c[0x0][0x9e4] ;  /* 0x00027900000f7ab9 */ /* 0x000fe40000000800 */
[----:B------:R-:W-:Y:S01]  /*c170*/  R2UR UR14, R86 ;  /* 0x00000000560e72ca */ /* 0x000fe200000e0000 */
[----:B------:R-:W-:Y:S02]  /*c180*/  UISETP.GE.AND UP1, UPT, UR15, 0x1, UPT ;  /* 0x000000010f00788c */ /* 0x000fe4000bf26270 */
[----:B------:R-:W-:-:S04]  /*c190*/  UIADD3 UR11, UR39, 0x7f, URZ ;  /* 0x0000007f270b7890 */ /* 0x000fc8000fffe03f */
[----:B------:R-:W-:Y:S01]  /*c1a0*/  PLOP3.LUT P1, PT, PT, PT, UP1, 0x40, 0x0 ;  /* 0x000000000000781c */ /* 0x000fe20003f2e818 */
[----:B------:R-:W-:Y:S01]  /*c1b0*/  @UP0 ULDC UR6, c[0x0][0x44c] ;  /* 0x0001130000060ab9 */ /* 0x000fe20000000800 */
[----:B------:R-:W-:Y:S01]  /*c1c0*/  @UP0 ULDC UR18, c[0x0][0x450] ;  /* 0x0001140000120ab9 */ /* 0x000fe20000000800 */
[----:B------:R-:W-:-:S04]  /*c1d0*/  UIMAD.WIDE.U32 UR6, UR11, UR6, URZ ;  /* 0x000000060b0672a5 */ /* 0x000fc8000f8e003f */
[----:B------:R-:W-:-:S04]  /*c1e0*/  @UP0 USHF.R.U32.HI UR11, URZ, UR18, UR7 ;  /* 0x000000123f0b0299 */ /* 0x000fc80008011607 */
[----:B------:R-:W-:-:S03]  /*c1f0*/  UIADD3 UR11, UR14, UR11, URZ ;  /* 0x0000000b0e0b7290 */ /* 0x000fc6000fffe03f */
[----:B------:R-:W-:Y:S02]  /*c200*/  ULDC UR14, c[0x0][0x9dc] ;  /* 0x00027700000e7ab9 */ /* 0x000fe40000000800 */
[----:B------:R-:W-:Y:S01]  /*c210*/  UIADD3 UR14, UR11, -UR14, URZ ;  /* 0x8000000e0b0e7290 */ /* 0x000fe2000fffe03f */
[----:B------:R-:W-:Y:S11]  /*c220*/  @P1 BRA `(.L_x_6615) ;  /* 0x0000000000441947 */ /* 0x000ff60003800000 */
        /* <DEDUP_REMOVED lines=10> */
.L_x_6616:
[----:B------:R-:W-:-:S11]  /*c2d0*/  UISETP.NE.AND UP2, UPT, UR15, 0x1, UPT ;  /* 0x000000010f00788c */ /* 0x000fd6000bf45270 */
[----:B------:R-:W-:Y:S02]  /*c2e0*/  @UP2 ULDC.64 UR18, c[0x0][0x9e8] ;  /* 0x00027a0000122ab9 */ /* 0x000fe40000000a00 */
[----:B------:R-:W-:-:S04]  /*c2f0*/  UIMAD.WIDE.U32 UR6, UR11, UR18, URZ ;  /* 0x000000120b0672a5 */ /* 0x000fc8000f8e003f */
[----:B------:R-:W-:-:S12]  /*c300*/  @UP2 USHF.R.U32.HI UR11, URZ, UR19, UR7 ;  /* 0x000000133f0b2299 */ /* 0x000fd80008011607 */
.L_x_6617:
[----:B------:R-:W-:-:S04]  /*c310*/  UIMAD UR11, UR11, UR15, URZ ;  /* 0x0000000f0b0b72a4 */ /* 0x000fc8000f8e023f */
[----:B------:R-:W-:-:S04]  /*c320*/  UISETP.LT.AND UP2, UPT, UR14, UR11, UPT ;  /* 0x0000000b0e00728c */ /* 0x000fc8000bf41270 */
[----:B------:R-:W-:-:S12]  /*c330*/  USEL UR14, UR14, UR11, !UP2 ;  /* 0x0000000b0e0e7287 */ /* 0x000fd8000d000000 */
.L_x_6615:
[----:B------:R-:W-:-:S04]  /*c340*/  UIADD3 UR6, UR14, 0xbf, URZ ;  /* 0x000000bf0e067890 */ /* 0x000fc8000fffe03f */
[----:B------:R-:W-:-:S04]  /*c350*/  UIMAD.WIDE UR6, UR6, 0x2aaaaaab, URZ ;  /* 0x2aaaaaab060678a5 */ /* 0x000fc8000f8e023f */
[----:B------:R-:W-:-:S04]  /*c360*/  USHF.R.U32.HI UR6, URZ, 0x1f, UR7 ;  /* 0x0000001f3f067899 */ /* 0x000fc80008011607 */
[----:B------:R-:W-:-:S04]  /*c370*/  ULEA.HI.SX32 UR6, UR7, UR6, 0x1b ;  /* 0x0000000607067291 */ /* 0x000fc8000f8fda3f */
[----:B------:R-:W-:-:S04]  /*c380*/  UISETP.LT.AND UP2, UPT, UR42, UR6, UPT ;  /* 0x000000062a00728c */ /* 0x000fc8000bf41270 */
[----:B------:R-:W-:-:S06]  /*c390*/  USEL UR22, UR42, UR6, !UP2 ;  /* 0x000000062a167287 */ /* 0x000fcc000d000000 */
[----:B------:R-:W-:-:S13]  /*c3a0*/  ISETP.GE.AND P1, PT, R3, UR22, PT ;  /* 0x0000001603007c0c */ /* 0x000fda000bf26270 */
[----:B------:R-:W-:Y:S05]  /*c3b0*/  @!P1 BRA `(.L_x_6618) ;  /* 0x0000003000f49947 */ /* 0x000fea0003800000 */
[----:B------:R-:W-:Y:S01]  /*c3c0*/  IMAD.MOV.U32 R8, RZ, RZ, R7 ;  /* 0x000000ffff087224 */ /* 0x000fe200078e0007 */
[----:B------:R-:W-:Y:S01]  /*c3d0*/  UMOV UR25, UR37 ;  /* 0x0000002500197c82 */ /* 0x000fe20008000000 */
[----:B------:R-:W-:Y:S01]  /*c3e0*/  IMAD.MOV.U32 R9, RZ, RZ, R6 ;  /* 0x000000ffff097224 */ /* 0x000fe200078e0006 */
[----:B------:R-:W-:-:S06]  /*c3f0*/  ULDC UR23, c[0x0][0x988] ;  /* 0x0002620000177ab9 */ /* 0x000fcc0000000800 */
.L_x_6628:
[----:B------:R-:W-:Y:S01]  /*c400*/  ISETP.NE.AND P2, PT, RZ, UR44, PT ;  /* 0x0000002cff007c0c */ /* 0x000fe2000bf45270 */
[----:B------:R-:W-:-:S04]  /*c410*/  UISETP.NE.AND UP2, UPT, UR47, 0x1, UPT ;  /* 0x000000012f00788c */ /* 0x000fc8000bf45270 */
[----:B------:R-:W-:-:S04]  /*c420*/  USEL UR37, URZ, 0x1, UP2 ;  /* 0x000000013f257887 */ /* 0x000fc80009000000 */
[----:B------:R-:W-:-:S04]  /*c430*/  ULOP3.LUT UR37, UR25, UR37, URZ, 0x3c, !UPT ;  /* 0x0000002519257292 */ /* 0x000fc8000f8e3c3f */
[----:B------:R-:W-:Y:S08]  /*c440*/  @P2 BRA `(.L_x_6619) ;  /* 0x0000000000382947 */ /* 0x000ff00003800000 */
[----:B------:R-:W-:Y:S05]  /*c450*/  @!P0 BRA `(.L_x_6620) ;  /* 0x0000000000048947 */ /* 0x000fea0003800000 */
[----:B------:R-:W-:Y:S01]  /*c460*/  BPT.TRAP 0x1 ;  /* 0x000000040000795c */ /* 0x000fe20000300000 */
.L_x_6620:
        /* <DEDUP_REMOVED lines=9> */
.L_x_6621:
[----:B-1----:R-:W-:Y:S05]  /*c500*/  @P1 BRA `(.L_x_6619) ;  /* 0x0000000000081947 */ /* 0x002fea0003800000 */
[----:B------:R-:W1:Y:S02]  /*c510*/  SYNCS.PHASECHK.TRANS64.TRYWAIT P1, [UR6+0x28830], R6 ;  /* 0x02883006ff0075a7 */ /* 0x000e640008020146 */
[----:B-1----:R-:W-:Y:S05]  /*c520*/  @!P1 BRA `(.L_x_6622) ;  /* 0x000000fc00489947 */ /* 0x002fea0003800000 */
.L_x_6619:
[----:B-1----:R-:W1:Y:S01]  /*c530*/  S2R R7, SR_TID.X ;  /* 0x0000000000077919 */ /* 0x002e620000002100 */
[----:B------:R-:W-:Y:S01]  /*c540*/  UIADD3 UR24, UR47, 0x1, URZ ;  /* 0x000000012f187890 */ /* 0x000fe2000fffe03f */
[----:B------:R-:W-:Y:S01]  /*c550*/  UMOV UR19, 0x40000040 ;  /* 0x4000004000137882 */ /* 0x000fe20000000000 */
[----:B------:R-:W-:Y:S02]  /*c560*/  UMOV UR7, 0x40000040 ;  /* 0x4000004000077882 */ /* 0x000fe40000000000 */
[----:B------:R-:W-:Y:S01]  /*c570*/  UISETP.NE.AND UP2, UPT, UR24, 0x2, UPT ;  /* 0x000000021800788c */ /* 0x000fe2000bf45270 */
[----:B------:R-:W-:Y:S01]  /*c580*/  UMOV UR11, 0x40000040 ;  /* 0x40000040000b7882 */ /* 0x000fe20000000000 */
[----:B------:R-:W-:Y:S02]  /*c590*/  UMOV UR15, 0x40000040 ;  /* 0x40000040000f7882 */ /* 0x000fe40000000000 */
[----:B------:R-:W-:-:S04]  /*c5a0*/  USEL UR24, UR24, URZ, UP2 ;  /* 0x0000003f18187287 */ /* 0x000fc80009000000 */
[----:B------:R-:W-:-:S04]  /*c5b0*/  UIMAD UR18, UR24, 0x600, UR20 ;  /* 0x00000600181278a4 */ /* 0x000fc8000f8e0214 */
[----:B------:R-:W-:Y:S02]  /*c5c0*/  UIADD3 UR6, UR18, 0x2, URZ ;  /* 0x0000000212067890 */ /* 0x000fe4000fffe03f */
[----:B------:R-:W-:Y:S02]  /*c5d0*/  UIADD3 UR10, UR18, 0x4, URZ ;  /* 0x00000004120a7890 */ /* 0x000fe4000fffe03f */
[----:B------:R-:W-:Y:S01]  /*c5e0*/  UIADD3 UR14, UR18, 0x6, URZ ;  /* 0x00000006120e7890 */ /* 0x000fe2000fffe03f */
        /* <DEDUP_REMOVED lines=18> */
.L_x_6624:
[----:B------:R-:W-:Y:S01]  /*c710*/  ULEA UR6, UR47, UR45, 0x3 ;  /* 0x0000002d2f067291 */ /* 0x000fe2000f8e183f */
[----:B------:R-:W-:-:S05]  /*c720*/  IMAD.U32 R6, RZ, RZ, UR25 ;  /* 0x00000019ff067e24 */ /* 0x000fca000f8e00ff */
[----:B------:R-:W-:-:S04]  /*c730*/  SHF.L.U32 R6, R6, 0x1f, RZ ;  /* 0x0000001f06067819 */ /* 0x000fc800000006ff */
[----:B------:R0:W1:Y:S01]  /*c740*/  SYNCS.PHASECHK.TRANS64.TRYWAIT P1, [UR6+0x28850], R6 ;  /* 0x02885006ff0075a7 */ /* 0x0000620008020146 */
[----:B------:R-:W-:Y:S05]  /*c750*/  @!P0 BRA `(.L_x_6625) ;  /* 0x0000000000048947 */ /* 0x000fea0003800000 */
[----:B------:R-:W-:Y:S01]  /*c760*/  BPT.TRAP 0x1 ;  /* 0x000000040000795c */ /* 0x000fe20000300000 */
.L_x_6625:
[----:B-1----:R-:W-:Y:S05]  /*c770*/  @P1 BRA `(.L_x_6623) ;  /* 0x0000000000081947 */ /* 0x002fea0003800000 */
[----:B------:R-:W1:Y:S02]  /*c780*/  SYNCS.PHASECHK.TRANS64.TRYWAIT P1, [UR6+0x28850], R6 ;  /* 0x02885006ff0075a7 */ /* 0x000e640008020146 */
[----:B-1----:R-:W-:Y:S05]  /*c790*/  @!P1 BRA `(.L_x_6626) ;  /* 0x000000f800c49947 */ /* 0x002fea0003800000 */
.L_x_6623:
        /* <DEDUP_REMOVED lines=27> */
[----:B------:R-:W3:Y:S01]  /*c950*/  MUFU.TANH R14, R14 ;  /* 0x0000000e000e7308 */ /* 0x000ee20000002400 */
[----:B------:R-:W-:Y:S01]  /*c960*/  UMOV UR7, 0x80000020 ;  /* 0x8000002000077882 */ /* 0x000fe20000000000 */
[----:B01----:R-:W-:Y:S01]  /*c970*/  FMNMX.FTZ R6, R10, R9, !PT ;  /* 0x000000090a067209 */ /* 0x003fe20007810000 */
[C---:B------:R-:W-:Y:S01]  /*c980*/  FMUL.FTZ R83, R0.reuse, R91 ;  /* 0x0000005b00537220 */ /* 0x040fe20000410000 */
[C---:B------:R-:W-:Y:S01]  /*c990*/  FMUL.FTZ R29, R0.reuse, R37 ;  /* 0x00000025001d7220 */ /* 0x040fe20000410000 */
[C---:B------:R-:W-:Y:S01]  /*c9a0*/  FMUL.FTZ R37, R0.reuse, R45 ;  /* 0x0000002d00257220 */ /* 0x040fe20000410000 */
[C---:B------:R-:W-:Y:S01]  /*c9b0*/  FMUL.FTZ R45, R0.reuse, R53 ;  /* 0x00000035002d7220 */ /* 0x040fe20000410000 */
        /* <DEDUP_REMOVED lines=79> */
[----:B------:R-:W-:Y:S01]  /*ceb0*/  UMOV UR10, UR23 ;  /* 0x00000017000a7c82 */ /* 0x000fe20008000000 */
[----:B------:R-:W1:Y:S01]  /*cec0*/  S2R R217, SR_TID.X ;  /* 0x0000000000d97919 */ /* 0x000e620000002100 */
[----:B------:R-:W3:Y:S01]  /*ced0*/  MUFU.TANH R36, R36 ;  /* 0x0000002400247308 */ /* 0x000ee20000002400 */
[----:B--2---:R-:W-:Y:S01]  /*cee0*/  FMNMX.FTZ R95, R33, R94, !PT ;  /* 0x0000005e215f7209 */ /* 0x004fe20007810000 */
[----:B------:R-:W-:-:S06]  /*cef0*/  FMUL.FTZ R94, R0, R102 ;  /* 0x00000066005e7220 */ /* 0x000fcc0000410000 */
        /* <DEDUP_REMOVED lines=9> */
[----:B0-----:R-:W-:-:S07]  /*cf90*/  FMNMX.FTZ R97, R37, R96, !PT ;  /* 0x0000006025617209 */ /* 0x001fce0007810000 */
[----:B------:R-:W0:Y:S01]  /*cfa0*/  MUFU.TANH R27, R27 ;  /* 0x0000001b001b7308 */ /* 0x000e220000002400 */
[----:B---3--:R-:W-:-:S07]  /*cfb0*/  FMNMX.FTZ R6, R26, R7, !PT ;  /* 0x000000071a067209 */ /* 0x008fce0007810000 */
[----:B------:R-:W2:Y:S01]  /*cfc0*/  MUFU.TANH R41, R41 ;  /* 0x0000002900297308 */ /* 0x000ea20000002400 */
[----:B-1----:R-:W-:Y:S01]  /*cfd0*/  FMNMX.FTZ R96, R40, R97, !PT ;  /* 0x0000006128607209 */ /* 0x002fe20007810000 */
[----:B------:R-:W-:Y:S02]  /*cfe0*/  WARPGROUP.DEPBAR.LE gsb0, 0x0 ;  /* 0x00008000000079c5 */ /* 0x000fe40000010000 */
[----:B------:R-:W-:-:S04]  /*cff0*/  WARPGROUP.ARRIVE ;  /* 0x00000000000079c5 */ /* 0x000fc80000000000 */
[----:B------:R-:W1:Y:S01]  /*d000*/  MUFU.TANH R30, R30 ;  /* 0x0000001e001e7308 */ /* 0x000e620000002400 */
[----:B0-----:R-:W-:Y:S01]  /*d010*/  FMNMX.FTZ R7, R27, R6, !PT ;  /* 0x000000061b077209 */ /* 0x001fe20007810000 */
[----:B------:R-:W-:Y:S01]  /*d020*/  QGMMA.64x128x32.F32.E4M3.E4M3 R120, R200, gdesc[UR4], R120, gsb0 ;  /* 0x01e00004c8787df3 */ /* 0x000fe20008000878 */
[----:B------:R-:W-:Y:S01]  /*d030*/  UIADD3 UR6, UR11, 0x200, URZ ;  /* 0x000002000b067890 */ /* 0x000fe2000fffe03f */
[----:B------:R-:W-:-:S04]  /*d040*/  UMOV UR7, 0x80000020 ;  /* 0x8000002000077882 */ /* 0x000fc80000000000 */
[----:B------:R-:W0:Y:S01]  /*d050*/  MUFU.TANH R44, R44 ;  /* 0x0000002c002c7308 */ /* 0x000e220000002400 */
[----:B--2---:R-:W-:Y:S01]  /*d060*/  FMNMX.FTZ R97, R41, R96, !PT ;  /* 0x0000006029617209 */ /* 0x004fe20007810000 */
[----:B------:R-:W-:-:S06]  /*d070*/  FMUL.FTZ R96, R0, R104 ;  /* 0x0000006800607220 */ /* 0x000fcc0000410000 */
[----:B------:R-:W2:Y:S01]  /*d080*/  MUFU.TANH R31, R31 ;  /* 0x0000001f001f7308 */ /* 0x000ea20000002400 */
[----:B-1----:R-:W-:-:S07]  /*d090*/  FMNMX.FTZ R6, R30, R7, !PT ;  /* 0x000000071e067209 */ /* 0x002fce0007810000 */
[----:B------:R-:W1:Y:S01]  /*d0a0*/  MUFU.TANH R45, R45 ;  /* 0x0000002d002d7308 */ /* 0x000e620000002400 */
[----:B0-----:R-:W-:Y:S01]  /*d0b0*/  FMNMX.FTZ R98, R44, R97, !PT ;  /* 0x000000612c627209 */ /* 0x001fe20007810000 */
[----:B------:R-:W-:-:S06]  /*d0c0*/  FMUL.FTZ R97, R0, R105 ;  /* 0x0000006900617220 */ /* 0x000fcc0000410000 */
        /* <DEDUP_REMOVED lines=32> */
[----:B0-----:R-:W-:Y:S01]  /*d2d0*/  FMNMX.FTZ R6, R46, R7, !PT ;  /* 0x000000072e067209 */ /* 0x001fe20007810000 */
[----:B------:R-:W-:Y:S02]  /*d2e0*/  WARPGROUP.DEPBAR.LE gsb0, 0x0 ;  /* 0x00008000000079c5 */ /* 0x000fe40000010000 */
[----:B------:R-:W-:-:S04]  /*d2f0*/  WARPGROUP.ARRIVE ;  /* 0x00000000000079c5 */ /* 0x000fc80000000000 */
[----:B------:R-:W0:Y:S01]  /*d300*/  MUFU.TANH R61, R61 ;  /* 0x0000003d003d7308 */ /* 0x000e220000002400 */
[----:B--2---:R-:W-:Y:S01]  /*d310*/  FMNMX.FTZ R102, R60, R101, !PT ;  /* 0x000000653c667209 */ /* 0x004fe20007810000 */
[----:B------:R-:W-:Y:S01]  /*d320*/  QGMMA.64x128x32.F32.E4M3.E4M3 R120, R196, gdesc[UR4], R120, gsb0 ;  /* 0x01e00004c4787df3 */ /* 0x000fe20008000878 */
[----:B------:R-:W-:Y:S01]  /*d330*/  FMUL.FTZ R101, R0, R109 ;  /* 0x0000006d00657220 */ /* 0x000fe20000410000 */
[----:B------:R-:W-:Y:S01]  /*d340*/  UIADD3 UR6, UR11, 0x202, URZ ;  /* 0x000002020b067890 */ /* 0x000fe2000fffe03f */
[----:B------:R-:W-:-:S03]  /*d350*/  UMOV UR7, 0x80000020 ;  /* 0x8000002000077882 */ /* 0x000fc60000000000 */
        /* <DEDUP_REMOVED lines=44> */
[----:B------:R-:W-:Y:S01]  /*d620*/  QGMMA.64x128x32.F32.E4M3.E4M3 R120, R192, gdesc[UR4], R120, gsb0 ;  /* 0x01e00004c0787df3 */ /* 0x000fe20008000878 */
        /* <DEDUP_REMOVED lines=26> */
[----:B------:R-:W-:Y:S01]  /*d7d0*/  FMUL.FTZ R108, R0, R116 ;  /* 0x00000074006c7220 */ /* 0x000fe20000410000 */
[----:B------:R-:W-:-:S05]  /*d7e0*/  IMAD.U32 R116, RZ, RZ, UR24 ;  /* 0x00000018ff747e24 */ /* 0x000fca000f8e00ff */
        /* <DEDUP_REMOVED lines=15> */
[----:B------:R-:W-:Y:S02]  /*d8e0*/  WARPGROUP.DEPBAR.LE gsb0, 0x0 ;  /* 0x00008000000079c5 */ /* 0x000fe40000010000 */
[----:B------:R-:W-:-:S04]  /*d8f0*/  WARPGROUP.ARRIVE ;  /* 0x00000000000079c5 */ /* 0x000fc80000000000 */
[----:B------:R-:W1:Y:S01]  /*d900*/  MUFU.TANH R100, R100 ;  /* 0x0000006400647308 */ /* 0x000e620000002400 */
[----:B0-----:R-:W-:Y:S01]  /*d910*/  FMNMX.FTZ R111, R97, R110, !PT ;  /* 0x0000006e616f7209 */ /* 0x001fe20007810000 */
[----:B------:R-:W-:Y:S01]  /*d920*/  FMUL.FTZ R110, R0, R118 ;  /* 0x00000076006e7220 */ /* 0x000fe20000410000 */
[----:B------:R-:W-:Y:S01]  /*d930*/  QGMMA.64x128x32.F32.E4M3.E4M3 R120, R188, gdesc[UR4], R120, gsb0 ;  /* 0x01e00004bc787df3 */ /* 0x000fe20008000878 */
[----:B------:R-:W-:Y:S01]  /*d940*/  UIADD3 UR6, UR11, 0x402, URZ ;  /* 0x000004020b067890 */ /* 0x000fe2000fffe03f */
[----:B------:R-:W-:-:S03]  /*d950*/  UMOV UR7, 0x80000020 ;  /* 0x8000002000077882 */ /* 0x000fc60000000000 */
        /* <DEDUP_REMOVED lines=25> */
[----:B------:R-:W0:Y:S02]  /*daf0*/  SHFL.BFLY PT, R113, R112, 0x2, 0x1f ;  /* 0x0c401f0070717f89 */ /* 0x000e2400000e0000 */
[----:B------:R-:W3:Y:S01]  /*db00*/  MUFU.TANH R102, R102 ;  /* 0x0000006600667308 */ /* 0x000ee20000002400 */
[----:B--2---:R-:W-:-:S07]  /*db10*/  FMNMX.FTZ R6, R98, R7, !PT ;  /* 0x0000000762067209 */ /* 0x004fce0007810000 */
[----:B------:R-:W2:Y:S01]  /*db20*/  MUFU.TANH R103, R103 ;  /* 0x0000006700677308 */ /* 0x000ea20000002400 */
[----:B-1----:R-:W-:-:S07]  /*db30*/  FMNMX.FTZ R7, R99, R6, !PT ;  /* 0x0000000663077209 */ /* 0x002fce0007810000 */
[----:B------:R-:W1:Y:S01]  /*db40*/  MUFU.TANH R106, R106 ;  /* 0x0000006a006a7308 */ /* 0x000e620000002400 */
[----:B---3--:R-:W-:Y:S02]  /*db50*/  FMNMX.FTZ R6, R102, R7, !PT ;  /* 0x0000000766067209 */ /* 0x008fe40007810000 */
[----:B0-----:R-:W-:-:S05]  /*db60*/  FMNMX.FTZ R113, R112, R113, !PT ;  /* 0x0000007170717209 */ /* 0x001fca0007810000 */
[----:B------:R-:W0:Y:S01]  /*db70*/  MUFU.TANH R107, R107 ;  /* 0x0000006b006b7308 */ /* 0x000e220000002400 */
[----:B--2---:R-:W-:-:S07]  /*db80*/  FMNMX.FTZ R7, R103, R6, !PT ;  /* 0x0000000667077209 */ /* 0x004fce0007810000 */
[----:B------:R-:W2:Y:S01]  /*db90*/  MUFU.TANH R110, R110 ;  /* 0x0000006e006e7308 */ /* 0x000ea20000002400 */
[----:B-1----:R-:W-:-:S07]  /*dba0*/  FMNMX.FTZ R6, R106, R7, !PT ;  /* 0x000000076a067209 */ /* 0x002fce0007810000 */
[----:B------:R-:W1:Y:S01]  /*dbb0*/  MUFU.TANH R111, R111 ;  /* 0x0000006f006f7308 */ /* 0x000e620000002400 */
[----:B0-----:R-:W-:Y:S01]  /*dbc0*/  FMNMX.FTZ R7, R107, R6, !PT ;  /* 0x000000066b077209 */ /* 0x001fe20007810000 */
[----:B------:R-:W-:Y:S02]  /*dbd0*/  WARPGROUP.DEPBAR.LE gsb0, 0x0 ;  /* 0x00008000000079c5 */ /* 0x000fe40000010000 */
[----:B------:R-:W-:Y:S01]  /*dbe0*/  WARPGROUP.ARRIVE ;  /* 0x00000000000079c5 */ /* 0x000fe20000000000 */
[----:B--2---:R-:W-:-:S05]  /*dbf0*/  FMNMX.FTZ R6, R110, R7, !PT ;  /* 0x000000076e067209 */ /* 0x004fca0007810000 */
[----:B------:R-:W-:Y:S01]  /*dc00*/  QGMMA.64x128x32.F32.E4M3.E4M3 R120, R184, gdesc[UR4], R120, gsb0 ;  /* 0x01e00004b8787df3 */ /* 0x000fe20008000878 */
[----:B-1----:R-:W-:Y:S02]  /*dc10*/  FMNMX.FTZ R7, R111, R6, !PT ;  /* 0x000000066f077209 */ /* 0x002fe40007810000 */
[----:B------:R-:W0:Y:S04]  /*dc20*/  SHFL.BFLY PT, R6, R113, 0x1, 0x1f ;  /* 0x0c201f0071067f89 */ /* 0x000e2800000e0000 */
[----:B------:R-:W1:Y:S01]  /*dc30*/  SHFL.BFLY PT, R114, R7, 0x2, 0x1f ;  /* 0x0c401f0007727f89 */ /* 0x000e6200000e0000 */
[----:B0-----:R-:W-:Y:S01]  /*dc40*/  FMNMX.FTZ R6, R113, R6, !PT ;  /* 0x0000000671067209 */ /* 0x001fe20007810000 */
[----:B------:R-:W-:Y:S01]  /*dc50*/  IMAD.U32 R113, RZ, RZ, UR10 ;  /* 0x0000000aff717e24 */ /* 0x000fe2000f8e00ff */
[----:B-1----:R-:W-:-:S03]  /*dc60*/  FMNMX.FTZ R114, R7, R114, !PT ;  /* 0x0000007207727209 */ /* 0x002fc60007810000 */
[C---:B------:R-:W-:Y:S01]  /*dc70*/  FFMA.FTZ R112, R6.reuse, R113, -8 ;  /* 0xc100000006707423 */ /* 0x040fe20000010071 */
[----:B------:R-:W-:-:S03]  /*dc80*/  FADD.FTZ R9, -R6, R9 ;  /* 0x0000000906097221 */ /* 0x000fc60000010100 */
        /* <DEDUP_REMOVED lines=16> */
[----:B------:R-:W0:Y:S01]  /*dd90*/  SHFL.BFLY PT, R115, R114, 0x1, 0x1f ;  /* 0x0c201f0072737f89 */ /* 0x000e2200000e0000 */
        /* <DEDUP_REMOVED lines=27> */
[----:B------:R-:W-:Y:S01]  /*df50*/  FMUL.FTZ R115, R9, UR10 ;  /* 0x0000000a09737c20 */ /* 0x000fe20008410000 */
[----:B------:R-:W-:-:S01]  /*df60*/  FFMA.FTZ R97, R100, UR10, -R112 ;  /* 0x0000000a64617c23 */ /* 0x000fc20008010870 */
[--C-:B------:R-:W-:Y:S01]  /*df70*/  FFMA.FTZ R100, R101, UR10, -R112.reuse ;  /* 0x0000000a65647c23 */ /* 0x100fe20008010870 */
[----:B------:R-:W-:-:S01]  /*df80*/  FFMA.FTZ R101, R104, UR10, -R112 ;  /* 0x0000000a68657c23 */ /* 0x000fc20008010870 */
[----:B------:R-:W-:-:S02]  /*df90*/  IMAD.U32 R114, RZ, RZ, UR10 ;  /* 0x0000000aff727e24 */ /* 0x000fc4000f8e00ff */
[----:B------:R-:W-:-:S01]  /*dfa0*/  FADD.FTZ R9, -R7, R8 ;  /* 0x0000000807097221 */ /* 0x000fc20000010100 */
[--C-:B------:R-:W-:Y:S01]  /*dfb0*/  FFMA.FTZ R104, R105, UR10, -R112.reuse ;  /* 0x0000000a69687c23 */ /* 0x100fe20008010870 */
[----:B------:R-:W-:Y:S01]  /*dfc0*/  MUFU.EX2 R8, R115 ;  /* 0x0000007300087308 */ /* 0x000fe20000000800 */
[----:B------:R-:W-:-:S01]  /*dfd0*/  FFMA.FTZ R105, R108, UR10, -R112 ;  /* 0x0000000a6c697c23 */ /* 0x000fc20008010870 */
[----:B------:R-:W-:Y:S01]  /*dfe0*/  FFMA.FTZ R108, R109, UR10, -R112 ;  /* 0x0000000a6d6c7c23 */ /* 0x000fe20008010870 */
[----:B------:R-:W-:-:S01]  /*dff0*/  FFMA.FTZ R109, R7, R114, -8 ;  /* 0xc1000000076d7423 */ /* 0x000fc20000010072 */
[----:B------:R-:W-:-:S03]  /*e000*/  FMUL.FTZ R9, R9, UR10 ;  /* 0x0000000a09097c20 */ /* 0x000fc60008410000 */
[--C-:B------:R-:W-:Y:S01]  /*e010*/  FFMA.FTZ R112, R13, UR10, -R109.reuse ;  /* 0x0000000a0d707c23 */ /* 0x100fe2000801086d */
        /* <DEDUP_REMOVED lines=44> */
[----:B------:R-:W-:Y:S01]  /*e2e0*/  FFMA.FTZ R99, R99, UR10, -R109 ;  /* 0x0000000a63637c23 */ /* 0x000fe2000801086d */
[----:B------:R-:W-:-:S02]  /*e2f0*/  WARPGROUP.DEPBAR.LE gsb0, 0x0 ;  /* 0x00008000000079c5 */ /* 0x000fc40000010000 */
[----:B------:R-:W-:Y:S01]  /*e300*/  FFMA.FTZ R110, R110, UR10, -R109 ;  /* 0x0000000a6e6e7c23 */ /* 0x000fe2000801086d */
[----:B------:R-:W0:Y:S01]  /*e310*/  MUFU.EX2 R25, R25 ;  /* 0x0000001900197308 */ /* 0x000e220000000800 */
[----:B-1----:R-:W-:-:S07]  /*e320*/  FADD.FTZ R115, R15, R114 ;  /* 0x000000720f737221 */ /* 0x002fce0000010000 */
[----:B------:R-:W1:Y:S01]  /*e330*/  MUFU.EX2 R28, R28 ;  /* 0x0000001c001c7308 */ /* 0x000e620000000800 */
[----:B--2---:R-:W-:-:S07]  /*e340*/  FADD.FTZ R74, R24, R115 ;  /* 0x00000073184a7221 */ /* 0x004fce0000010000 */
[----:B------:R-:W2:Y:S01]  /*e350*/  MUFU.EX2 R29, R29 ;  /* 0x0000001d001d7308 */ /* 0x000ea20000000800 */
[----:B0-----:R-:W-:-:S01]  /*e360*/  FADD.FTZ R115, R25, R74 ;  /* 0x0000004a19737221 */ /* 0x001fc20000010000 */
[----:B------:R-:W-:-:S06]  /*e370*/  FFMA.FTZ R74, R78, UR10, -R109 ;  /* 0x0000000a4e4a7c23 */ /* 0x000fcc000801086d */
[----:B------:R-:W-:Y:S01]  /*e380*/  MUFU.EX2 R9, R9 ;  /* 0x0000000900097308 */ /* 0x000fe20000000800 */
[----:B-1----:R-:W-:-:S07]  /*e390*/  FADD.FTZ R114, R28, R115 ;  /* 0x000000731c727221 */ /* 0x002fce0000010000 */
[----:B------:R-:W0:Y:S01]  /*e3a0*/  MUFU.EX2 R112, R112 ;  /* 0x0000007000707308 */ /* 0x000e220000000800 */
[----:B--2---:R-:W-:-:S07]  /*e3b0*/  FADD.FTZ R115, R29, R114 ;  /* 0x000000721d737221 */ /* 0x004fce0000010000 */
        /* <DEDUP_REMOVED lines=121> */
[----:B------:R-:W-:Y:S02]  /*eb50*/  IADD3 R114, -R217, 0xb, RZ ;  /* 0x0000000bd9727810 */ /* 0x000fe40007ffe1ff */
[----:B------:R-:W1:Y:S04]  /*eb60*/  S2R R217, SR_TID.X ;  /* 0x0000000000d97919 */ /* 0x000e680000002100 */
        /* <DEDUP_REMOVED lines=8> */
[----:B-1----:R-:W-:-:S06]  /*ebf0*/  LOP3.LUT P1, RZ, R217, 0x7f, RZ, 0xc0, !PT ;  /* 0x0000007fd9ff7812 */ /* 0x002fcc000782c0ff */
[----:B------:R-:W1:Y:S01]  /*ec00*/  MUFU.EX2 R82, R82 ;  /* 0x0000005200527308 */ /* 0x000e620000000800 */
[----:B0-----:R-:W-:-:S07]  /*ec10*/  FADD.FTZ R4, R78, R5 ;  /* 0x000000054e047221 */ /* 0x001fce0000010000 */
[----:B------:R-:W0:Y:S01]  /*ec20*/  MUFU.EX2 R87, R87 ;  /* 0x0000005700577308 */ /* 0x000e220000000800 */
[----:B---3--:R-:W-:-:S07]  /*ec30*/  FADD.FTZ R5, R83, R4 ;  /* 0x0000000453057221 */ /* 0x008fce0000010000 */
        /* <DEDUP_REMOVED lines=20> */
[----:B------:R-:W-:-:S05]  /*ed80*/  @!P1 LEA R4, R116, UR45, 0x3 ;  /* 0x0000002d74049c11 */ /* 0x000fca000f8e18ff */
[----:B------:R-:W-:Y:S01]  /*ed90*/  @!P1 VIADD R4, R4, 0x28840 ;  /* 0x0002884004049836 */ /* 0x000fe20000000000 */
[----:B------:R-:W2:Y:S01]  /*eda0*/  MUFU.EX2 R96, R96 ;  /* 0x0000006000607308 */ /* 0x000ea20000000800 */
[----:B-1----:R-:W-:-:S01]  /*edb0*/  FADD.FTZ R107, R93, R106 ;  /* 0x0000006a5d6b7221 */ /* 0x002fc20000010000 */
[----:B------:R2:W-:Y:S06]  /*edc0*/  BAR.ARV R114, 0x100 ;  /* 0x000400720000751d */ /* 0x0005ec0000002000 */
[----:B------:R-:W1:Y:S01]  /*edd0*/  MUFU.EX2 R99, R99 ;  /* 0x0000006300637308 */ /* 0x000e620000000800 */
[----:B0-----:R-:W-:-:S01]  /*ede0*/  FADD.FTZ R106, R94, R5 ;  /* 0x000000055e6a7221 */ /* 0x001fc20000010000 */
[----:B------:R-:W-:-:S04]  /*edf0*/  @!P1 PRMT R4, RZ, 0x654, R4 ;  /* 0x00000654ff049816 */ /* 0x000fc80000000004 */
[----:B------:R0:W-:Y:S02]  /*ee00*/  @!P1 SYNCS.ARRIVE.TRANS64.RED.A1T0 RZ, [R4+URZ], RZ ;  /* 0x000000ff04ff99a7 */ /* 0x0001e4000810043f */
[----:B------:R-:W3:Y:S01]  /*ee10*/  MUFU.EX2 R97, R97 ;  /* 0x0000006100617308 */ /* 0x000ee20000000800 */
[----:B--2---:R-:W-:-:S07]  /*ee20*/  FADD.FTZ R114, R96, R107 ;  /* 0x0000006b60727221 */ /* 0x004fce0000010000 */
[----:B------:R-:W2:Y:S01]  /*ee30*/  MUFU.EX2 R98, R98 ;  /* 0x0000006200627308 */ /* 0x000ea20000000800 */
[----:B-1----:R-:W-:-:S07]  /*ee40*/  FADD.FTZ R5, R99, R106 ;  /* 0x0000006a63057221 */ /* 0x002fce0000010000 */
[----:B------:R-:W0:Y:S01]  /*ee50*/  MUFU.EX2 R100, R100 ;  /* 0x0000006400647308 */ /* 0x000e220000000800 */
[----:B---3--:R-:W-:-:S07]  /*ee60*/  FADD.FTZ R107, R97, R114 ;  /* 0x00000072616b7221 */ /* 0x008fce0000010000 */
        /* <DEDUP_REMOVED lines=22> */
.L_x_6627:
        /* <DEDUP_REMOVED lines=123> */
[----:B------:R-:W-:-:S05]  /*f780*/  UMOV UR47, UR24 ;  /* 0x00000018002f7c82 */ /* 0x000fca0008000000 */
.L_x_6618:
[----:B------:R-:W-:-:S13]  /*f790*/  ISETP.GE.AND P1, PT, R3, UR42, PT ;  /* 0x0000002a03007c0c */ /* 0x000fda000bf26270 */
[----:B------:R-:W-:Y:S05]  /*f7a0*/  @!P1 BRA `(.L_x_6629) ;  /* 0x0000005400609947 */ /* 0x000fea0003800000 */
[----:B------:R-:W-:Y:S01]  /*f7b0*/  IMAD.MOV.U32 R8, RZ, RZ, R7 ;  /* 0x000000ffff087224 */ /* 0x000fe200078e0007 */
[----:B------:R-:W-:Y:S01]  /*f7c0*/  UMOV UR27, UR37 ;  /* 0x00000025001b7c82 */ /* 0x000fe20008000000 */
[----:B------:R-:W-:Y:S01]  /*f7d0*/  IMAD.MOV.U32 R9, RZ, RZ, R6 ;  /* 0x000000ffff097224 */ /* 0x000fe200078e0006 */
[----:B------:R-:W-:Y:S01]  /*f7e0*/  ULDC UR24, c[0x0][0x9e4] ;  /* 0x0002790000187ab9 */ /* 0x000fe20000000800 */
[----:B------:R-:W-:Y:S01]  /*f7f0*/  ULDC UR25, c[0x0][0x288] ;  /* 0x0000a20000197ab9 */ /* 0x000fe20000000800 */
[----:B------:R-:W-:Y:S01]  /*f800*/  ULDC UR23, c[0x0][0x988] ;  /* 0x0002620000177ab9 */ /* 0x000fe20000000800 */
[----:B------:R-:W-:-:S05]  /*f810*/  ULDC UR26, c[0x0][0x9e0] ;  /* 0x00027800001a7ab9 */ /* 0x000fca0000000800 */
.L_x_6647:
[----:B------:R-:W-:Y:S01]  /*f820*/  ISETP.NE.AND P2, PT, RZ, UR44, PT ;  /* 0x0000002cff007c0c */ /* 0x000fe2000bf45270 */
[----:B------:R-:W-:-:S04]  /*f830*/  UISETP.NE.AND UP2, UPT, UR47, 0x1, UPT ;  /* 0x000000012f00788c */ /* 0x000fc8000bf45270 */
[----:B------:R-:W-:-:S04]  /*f840*/  USEL UR37, URZ, 0x1, UP2 ;  /* 0x000000013f257887 */ /* 0x000fc80009000000 */
[----:B------:R-:W-:-:S04]  /*f850*/  ULOP3.LUT UR37, UR27, UR37, URZ, 0x3c, !UPT ;  /* 0x000000251b257292 */ /* 0x000fc8000f8e3c3f */
[----:B------:R-:W-:Y:S08]  /*f860*/  @P2 BRA `(.L_x_6630) ;  /* 0x0000000000382947 */ /* 0x000ff00003800000 */
[----:B------:R-:W-:Y:S05]  /*f870*/  @!P0 BRA `(.L_x_6631) ;  /* 0x0000000000048947 */ /* 0x000fea0003800000 */
[----:B------:R-:W-:Y:S01]  /*f880*/  BPT.TRAP 0x1 ;  /* 0x000000040000795c */ /* 0x000fe20000300000 */
.L_x_6631:
        /* <DEDUP_REMOVED lines=9> */
.L_x_6632:
[----:B-1----:R-:W-:Y:S05]  /*f920*/  @P1 BRA `(.L_x_6630) ;  /* 0x0000000000081947 */ /* 0x002fea0003800000 */
[----:B------:R-:W1:Y:S02]  /*f930*/  SYNCS.PHASECHK.TRANS64.TRYWAIT P1, [UR6+0x28830], R6 ;  /* 0x02883006ff0075a7 */ /* 0x000e640008020146 */
[----:B-1----:R-:W-:Y:S05]  /*f940*/  @!P1 BRA `(.L_x_6633) ;  /* 0x000000c800709947 */ /* 0x002fea0003800000 */
.L_x_6630:
        /* <DEDUP_REMOVED lines=30> */
.L_x_6635:
[----:B------:R-:W-:Y:S01]  /*fb30*/  ULEA UR6, UR47, UR45, 0x3 ;  /* 0x0000002d2f067291 */ /* 0x000fe2000f8e183f */
[----:B------:R-:W-:-:S05]  /*fb40*/  IMAD.U32 R6, RZ, RZ, UR27 ;  /* 0x0000001bff067e24 */ /* 0x000fca000f8e00ff */
[----:B------:R-:W-:-:S04]  /*fb50*/  SHF.L.U32 R6, R6, 0x1f, RZ ;  /* 0x0000001f06067819 */ /* 0x000fc800000006ff */
[----:B------:R0:W1:Y:S01]  /*fb60*/  SYNCS.PHASECHK.TRANS64.TRYWAIT P1, [UR6+0x28850], R6 ;  /* 0x02885006ff0075a7 */ /* 0x0000620008020146 */
[----:B------:R-:W-:Y:S05]  /*fb70*/  @!P0 BRA `(.L_x_6636) ;  /* 0x0000000000048947 */ /* 0x000fea0003800000 */
[----:B------:R-:W-:Y:S01]  /*fb80*/  BPT.TRAP 0x1 ;  /* 0x000000040000795c */ /* 0x000fe20000300000 */
.L_x_6636:
[----:B-1----:R-:W-:Y:S05]  /*fb90*/  @P1 BRA `(.L_x_6634) ;  /* 0x0000000000081947 */ /* 0x002fea0003800000 */
[----:B------:R-:W1:Y:S02]  /*fba0*/  SYNCS.PHASECHK.TRANS64.TRYWAIT P1, [UR6+0x28850], R6 ;  /* 0x02885006ff0075a7 */ /* 0x000e640008020146 */
[----:B-1----:R-:W-:Y:S05]  /*fbb0*/  @!P1 BRA `(.L_x_6637) ;  /* 0x000000c400ec9947 */ /* 0x002fea0003800000 */
.L_x_6634:
        /* <DEDUP_REMOVED lines=9> */
[----:B------:R-:W-:Y:S01]  /*fc50*/  PLOP3.LUT P1, PT, PT, PT, UP0, 0x80, 0x0 ;  /* 0x000000000000781c */ /* 0x000fe20003f2f008 */
[C---:B------:R-:W-:Y:S01]  /*fc60*/  FMUL.FTZ R50, R0.reuse, R58 ;  /* 0x0000003a00327220 */ /* 0x040fe20000410000 */
[C---:B------:R-:W-:Y:S01]  /*fc70*/  FMUL.FTZ R58, R0.reuse, R64 ;  /* 0x00000040003a7220 */ /* 0x040fe20000410000 */
[----:B------:R-:W-:Y:S01]  /*fc80*/  ULOP3.LUT UR6, UR6, 0x10000, URZ, 0xfc, !UPT ;  /* 0x0001000006067892 */ /* 0x000fe2000f8efc3f */
[C---:B------:R-:W-:Y:S01]  /*fc90*/  FMUL.FTZ R64, R0.reuse, R74 ;  /* 0x0000004a00407220 */ /* 0x040fe20000410000 */
[C---:B------:R-:W-:Y:S01]  /*fca0*/  FMUL.FTZ R74, R0.reuse, R80 ;  /* 0x00000050004a7220 */ /* 0x040fe20000410000 */
[C---:B------:R-:W-:Y:S01]  /*fcb0*/  FMUL.FTZ R80, R0.reuse, R90 ;  /* 0x0000005a00507220 */ /* 0x040fe20000410000 */
[----:B------:R-:W-:Y:S01]  /*fcc0*/  UIMAD UR10, UR47, 0x600, UR6 ;  /* 0x000006002f0a78a4 */ /* 0x000fe2000f8e0206 */
[----:B------:R-:W-:Y:S01]  /*fcd0*/  PLOP3.LUT P2, PT, PT, PT, UP0, 0x80, 0x0 ;  /* 0x000000000000781c */ /* 0x000fe20003f4f008 */
[C---:B------:R-:W-:Y:S01]  /*fce0*/  FMUL.FTZ R90, R0.reuse, R96 ;  /* 0x00000060005a7220 */ /* 0x040fe20000410000 */
[C---:B------:R-:W-:Y:S01]  /*fcf0*/  FMUL.FTZ R96, R0.reuse, R106 ;  /* 0x0000006a00607220 */ /* 0x040fe20000410000 */
[----:B------:R-:W-:Y:S01]  /*fd00*/  FMUL.FTZ R106, R0, R112 ;  /* 0x00000070006a7220 */ /* 0x000fe20000410000 */
[----:B------:R-:W-:-:S02]  /*fd10*/  VIADD R112, R19, UR39 ;  /* 0x0000002713707c36 */ /* 0x000fc40008000000 */
[C---:B------:R-:W-:Y:S01]  /*fd20*/  FMUL.FTZ R15, R0.reuse, R31 ;  /* 0x0000001f000f7220 */ /* 0x040fe20000410000 */
[----:B------:R-:W-:Y:S01]  /*fd30*/  UMOV UR6, UR10 ;  /* 0x0000000a00067c82 */ /* 0x000fe20008000000 */
[C---:B------:R-:W-:Y:S01]  /*fd40*/  FMUL.FTZ R31, R0.reuse, R41 ;  /* 0x00000029001f7220 */ /* 0x040fe20000410000 */
[----:B------:R-:W-:Y:S01]  /*fd50*/  QGMMA.64x128x32.F32.E4M3.E4M3 R120, R204, gdesc[UR4], R120, gsb0 ;  /* 0x01e00004cc787df3 */ /* 0x000fe20008000878 */
[----:B------:R-:W-:Y:S01]  /*fd60*/  UIADD3 UR6, UR10, 0x2, URZ ;  /* 0x000000020a067890 */ /* 0x000fe2000fffe03f */
[C---:B01----:R-:W-:Y:S01]  /*fd70*/  FMUL.FTZ R6, R0.reuse, R24 ;  /* 0x0000001800067220 */ /* 0x043fe20000410000 */
[----:B------:R-:W-:Y:S01]  /*fd80*/  UMOV UR7, 0x80000020 ;  /* 0x8000002000077882 */ /* 0x000fe20000000000 */
        /* <DEDUP_REMOVED lines=87> */
[----:B------:R-:W-:-:S03]  /*10300*/  SHF.R.U32.HI R217, RZ, 0x7, R217 ;  /* 0x00000007ffd97819 */ /* 0x000fc600000116d9 */
[----:B------:R-:W-:Y:S01]  /*10310*/  @!P3 VIADD R40, R40, 0x28840 ;  /* 0x000288402828b836 */ /* 0x000fe20000000000 */
[----:B------:R-:W-:-:S03]  /*10320*/  IADD3 R115, -R217, 0xb, RZ ;  /* 0x0000000bd9737810 */ /* 0x000fc60007ffe1ff */
[----:B------:R-:W1:Y:S01]  /*10330*/  MUFU.TANH R10, R10 ;  /* 0x0000000a000a7308 */ /* 0x000e620000002400 */
[----:B------:R-:W-:-:S07]  /*10340*/  @!P3 PRMT R40, RZ, 0x654, R40 ;  /* 0x00000654ff28b816 */ /* 0x000fce0000000028 */
[----:B------:R-:W2:Y:S08]  /*10350*/  MUFU.TANH R7, R7 ;  /* 0x0000000700077308 */ /* 0x000eb00000002400 */
[----:B------:R-:W3:Y:S08]  /*10360*/  MUFU.TANH R11, R11 ;  /* 0x0000000b000b7308 */ /* 0x000ef00000002400 */
[----:B------:R-:W4:Y:S08]  /*10370*/  MUFU.TANH R12, R12 ;  /* 0x0000000c000c7308 */ /* 0x000f300000002400 */
        /* <DEDUP_REMOVED lines=105> */
[----:B------:R-:W-:Y:S01]  /*10a10*/  @P2 SHF.R.U32.HI R112, RZ, UR6, R41 ;  /* 0x00000006ff702c19 */ /* 0x000fe20008011629 */
[----:B------:R-:W-:-:S04]  /*10a20*/  VIADD R41, R114, 0x1 ;  /* 0x0000000172297836 */ /* 0x000fc80000000000 */
[----:B------:R-:W-:Y:S02]  /*10a30*/  IMAD R110, R18, -0x2, R41 ;  /* 0xfffffffe126e7824 */ /* 0x000fe400078e0229 */
[----:B------:R-:W0:Y:S03]  /*10a40*/  MUFU.TANH R99, R99 ;  /* 0x0000006300637308 */ /* 0x000e260000002400 */
[C---:B------:R-:W-:Y:S01]  /*10a50*/  IADD3 R117, R110.reuse, -UR25, R17 ;  /* 0x800000196e757c10 */ /* 0x040fe2000fffe011 */
[----:B------:R-:W-:-:S04]  /*10a60*/  VIADD R110, R110, 0xffffffff ;  /* 0xffffffff6e6e7836 */ /* 0x000fc80000000000 */
[----:B------:R-:W0:Y:S01]  /*10a70*/  MUFU.TANH R102, R102 ;  /* 0x0000006600667308 */ /* 0x000e220000002400 */
        /* <DEDUP_REMOVED lines=18> */
[----:B-1----:R-:W-:Y:S01]  /*10ba0*/  IMAD.IADD R115, R117, 0x1, R184 ;  /* 0x0000000175737824 */ /* 0x002fe200078e02b8 */
[----:B0-234-:R-:W-:Y:S06]  /*10bb0*/  @P1 BRA `(.L_x_6638) ;  /* 0x0000000000541947 */ /* 0x01dfec0003800000 */
[----:B------:R-:W-:Y:S01]  /*10bc0*/  IADD3 R119, R17, -UR25, R184 ;  /* 0x8000001911777c10 */ /* 0x000fe2000fffe0b8 */
        /* <DEDUP_REMOVED lines=11> */
.L_x_6640:
[----:B------:R-:W-:-:S05]  /*10c80*/  IMAD.U32 R184, RZ, RZ, UR24 ;  /* 0x00000018ffb87e24 */ /* 0x000fca000f8e00ff */
[----:B------:R-:W-:-:S13]  /*10c90*/  ISETP.NE.AND P1, PT, R184, 0x1, PT ;  /* 0x00000001b800780c */ /* 0x000fda0003f25270 */
[----:B------:R-:W0:Y:S02]  /*10ca0*/  @P1 LDC.64 R40, c[0x0][0x9e8] ;  /* 0x00027a00ff281b82 */ /* 0x000e240000000a00 */
[----:B0-----:R-:W-:-:S05]  /*10cb0*/  @P1 IMAD.HI.U32 R40, R119, R40, RZ ;  /* 0x0000002877281227 */ /* 0x001fca00078e00ff */
[----:B------:R-:W-:-:S07]  /*10cc0*/  @P1 SHF.R.U32.HI R119, RZ, R41, R40 ;  /* 0x00000029ff771219 */ /* 0x000fce0000011628 */
.L_x_6641:
[----:B------:R-:W-:Y:S05]  /*10cd0*/  BSYNC B0 ;  /* 0x0000000000007941 */ /* 0x000fea0003800000 */
.L_x_6639:
[----:B------:R-:W-:-:S05]  /*10ce0*/  IMAD R119, R119, R184, R110 ;  /* 0x000000b877777224 */ /* 0x000fca00078e026e */
[----:B------:R-:W-:Y:S02]  /*10cf0*/  VIADDMNMX R116, R119, R184, R116, PT ;  /* 0x000000b877747246 */ /* 0x000fe40003800174 */
[----:B------:R-:W-:-:S07]  /*10d00*/  VIMNMX R115, R115, R119, !PT ;  /* 0x0000007773737248 */ /* 0x000fce0007fe0100 */
.L_x_6638:
        /* <DEDUP_REMOVED lines=295> */
.L_x_6644:
[----:B------:R-:W-:-:S05]  /*11f80*/  IMAD.U32 R119, RZ, RZ, UR24 ;  /* 0x00000018ff777e24 */ /* 0x000fca000f8e00ff */
[----:B------:R-:W-:-:S13]  /*11f90*/  ISETP.NE.AND P6, PT, R119, 0x1, PT ;  /* 0x000000017700780c */ /* 0x000fda0003fc5270 */
[----:B------:R-:W0:Y:S02]  /*11fa0*/  @P6 LDC.64 R12, c[0x0][0x9e8] ;  /* 0x00027a00ff0c6b82 */ /* 0x000e240000000a00 */
[----:B0-----:R-:W-:-:S05]  /*11fb0*/  @P6 IMAD.HI.U32 R12, R115, R12, RZ ;  /* 0x0000000c730c6227 */ /* 0x001fca00078e00ff */
[----:B------:R-:W-:-:S07]  /*11fc0*/  @P6 SHF.R.U32.HI R115, RZ, R13, R12 ;  /* 0x0000000dff736219 */ /* 0x000fce000001160c */
.L_x_6645:
[----:B------:R-:W-:Y:S05]  /*11fd0*/  BSYNC B0 ;  /* 0x0000000000007941 */ /* 0x000fea0003800000 */
.L_x_6643:
[----:B------:R-:W-:-:S05]  /*11fe0*/  IMAD R110, R115, R119, R110 ;  /* 0x00000077736e7224 */ /* 0x000fca00078e026e */
[----:B------:R-:W-:Y:S02]  /*11ff0*/  VIADDMNMX R118, R110, R119, R118, PT ;  /* 0x000000776e767246 */ /* 0x000fe40003800176 */
[----:B------:R-:W-:-:S07]  /*12000*/  VIMNMX R117, R117, R110, !PT ;  /* 0x0000006e75757248 */ /* 0x000fce0007fe0100 */
.L_x_6642:
[----:B------:R-:W-:Y:S01]  /*12010*/  ISETP.GT.AND P1, PT, R117, 0x1, !P1 ;  /* 0x000000017500780c */ /* 0x000fe20004f24270 */
[----:B------:R-:W-:Y:S01]  /*12020*/  UMOV UR10, UR23 ;  /* 0x00000017000a7c82 */ /* 0x000fe20008000000 */
[----:B------:R-:W-:Y:S01]  /*12030*/  LOP3.LUT P6, RZ, R2, 0x40, RZ, 0xc0, !PT ;  /* 0x0000004002ff7812 */ /* 0x000fe200078cc0ff */
[----:B------:R-:W-:Y:S01]  /*12040*/  IMAD.U32 R115, RZ, RZ, UR10 ;  /* 0x0000000aff737e24 */ /* 0x000fe2000f8e00ff */
        /* <DEDUP_REMOVED lines=126> */
[----:B------:R-:W-:Y:S02]  /*12830*/  ISETP.GT.AND P4, PT, R117, 0xb1, !P4 ;  /* 0x000000b17500780c */ /* 0x000fe40006784270 */
        /* <DEDUP_REMOVED lines=22> */
[----:B0-----:R-:W-:-:S02]  /*129a0*/  FMNMX.FTZ R6, R110, R13, !PT ;  /* 0x0000000d6e067209 */ /* 0x001fc40007810000 */
[----:B------:R-:W-:Y:S02]  /*129b0*/  ISETP.GT.AND P1, PT, R117, 0x59, !P1 ;  /* 0x000000597500780c */ /* 0x000fe40004f24270 */
[----:B------:R-:W-:Y:S02]  /*129c0*/  FSEL R107, R107, -INF , !P5 ;  /* 0xff8000006b6b7808 */ /* 0x000fe40006800000 */
        /* <DEDUP_REMOVED lines=78> */
[C---:B------:R-:W-:Y:S02]  /*12eb0*/  ISETP.GT.AND P1, PT, R117.reuse, RZ, !P6 ;  /* 0x000000ff7500720c */ /* 0x040fe40007724270 */
[----:B------:R-:W-:Y:S02]  /*12ec0*/  LOP3.LUT P6, RZ, R2, 0x400, RZ, 0xc0, !PT ;  /* 0x0000040002ff7812 */ /* 0x000fe400078cc0ff */
[----:B------:R-:W-:Y:S02]  /*12ed0*/  ISETP.LT.OR P1, PT, R118, 0x1, P1 ;  /* 0x000000017600780c */ /* 0x000fe40000f21670 */
[----:B------:R-:W-:Y:S02]  /*12ee0*/  ISETP.GT.AND P2, PT, R117, 0xb9, !P6 ;  /* 0x000000b97500780c */ /* 0x000fe40007744270 */
[----:B------:R-:W-:Y:S01]  /*12ef0*/  FSEL R13, R7, -INF , !P1 ;  /* 0xff800000070d7808 */ /* 0x000fe20004800000 */
[----:B------:R-:W-:-:S01]  /*12f00*/  FFMA.FTZ R7, R6, R115, -8 ;  /* 0xc100000006077423 */ /* 0x000fc20000010073 */
[----:B------:R-:W-:-:S02]  /*12f10*/  FSETP.NEU.FTZ.AND P1, PT, R6, -INF , PT ;  /* 0xff8000000600780b */ /* 0x000fc40003f3d000 */
[----:B------:R-:W-:Y:S02]  /*12f20*/  ISETP.LT.OR P2, PT, R118, 0xba, P2 ;  /* 0x000000ba7600780c */ /* 0x000fe40001741670 */
[----:B------:R-:W-:Y:S02]  /*12f30*/  FSEL R7, R7, RZ, P1 ;  /* 0x000000ff07077208 */ /* 0x000fe40000800000 */
[----:B------:R-:W-:-:S03]  /*12f40*/  FSEL R109, R109, -INF , !P2 ;  /* 0xff8000006d6d7808 */ /* 0x000fc60005000000 */
        /* <DEDUP_REMOVED lines=54> */
[----:B------:R-:W-:-:S02]  /*132b0*/  FMNMX.FTZ R119, R43, R54, !PT ;  /* 0x000000362b777209 */ /* 0x000fc40007810000 */
[----:B------:R-:W-:Y:S01]  /*132c0*/  FSEL R106, R6, RZ, P1 ;  /* 0x000000ff066a7208 */ /* 0x000fe20000800000 */
[----:B0-----:R-:W-:Y:S01]  /*132d0*/  FFMA.FTZ R110, R60, UR10, -R7 ;  /* 0x0000000a3c6e7c23 */ /* 0x001fe20008010807 */
[----:B------:R-:W-:Y:S01]  /*132e0*/  FMNMX.FTZ R54, R46, R119, !PT ;  /* 0x000000772e367209 */ /* 0x000fe20007810000 */
[----:B------:R-:W-:Y:S02]  /*132f0*/  MUFU.EX2 R12, R12 ;  /* 0x0000000c000c7308 */ /* 0x000fe40000000800 */
[----:B------:R-:W-:-:S01]  /*13300*/  FADD.FTZ R106, -R106, R9 ;  /* 0x000000096a6a7221 */ /* 0x000fc20000010100 */
[----:B------:R-:W-:-:S04]  /*13310*/  FMNMX.FTZ R119, R47, R54, !PT ;  /* 0x000000362f777209 */ /* 0x000fc80007810000 */
[----:B------:R-:W-:Y:S01]  /*13320*/  FMNMX.FTZ R58, R50, R119, !PT ;  /* 0x00000077323a7209 */ /* 0x000fe20007810000 */
[----:B------:R0:W-:Y:S03]  /*13330*/  MUFU.EX2 R54, R112 ;  /* 0x0000007000367308 */ /* 0x0001e60000000800 */
[----:B------:R-:W-:-:S04]  /*13340*/  FMNMX.FTZ R119, R51, R58, !PT ;  /* 0x0000003a33777209 */ /* 0x000fc80007810000 */
[----:B------:R-:W-:Y:S01]  /*13350*/  FMNMX.FTZ R58, R52, R119, !PT ;  /* 0x00000077343a7209 */ /* 0x000fe20007810000 */
[----:B------:R-:W-:Y:S01]  /*13360*/  MUFU.EX2 R115, R115 ;  /* 0x0000007300737308 */ /* 0x000fe20000000800 */
[----:B0-----:R-:W-:-:S02]  /*13370*/  FFMA.FTZ R112, R74, UR10, -R7 ;  /* 0x0000000a4a707c23 */ /* 0x001fc40008010807 */
[----:B------:R-:W-:-:S04]  /*13380*/  FMNMX.FTZ R119, R53, R58, !PT ;  /* 0x0000003a35777209 */ /* 0x000fc80007810000 */
[----:B------:R-:W-:Y:S01]  /*13390*/  FMNMX.FTZ R60, R56, R119, !PT ;  /* 0x00000077383c7209 */ /* 0x000fe20007810000 */
[----:B------:R0:W-:Y:S03]  /*133a0*/  MUFU.EX2 R58, R110 ;  /* 0x0000006e003a7308 */ /* 0x0001e60000000800 */
[----:B------:R-:W-:-:S04]  /*133b0*/  FMNMX.FTZ R60, R57, R60, !PT ;  /* 0x0000003c393c7209 */ /* 0x000fc80007810000 */
[----:B------:R-:W-:Y:S01]  /*133c0*/  FMNMX.FTZ R119, R61, R60, !PT ;  /* 0x0000003c3d777209 */ /* 0x000fe20007810000 */
[----:B------:R-:W-:-:S01]  /*133d0*/  FFMA.FTZ R60, R66, UR10, -R7 ;  /* 0x0000000a423c7c23 */ /* 0x000fc20008010807 */
[----:B0-----:R-:W-:Y:S01]  /*133e0*/  FFMA.FTZ R110, R70, UR10, -R7 ;  /* 0x0000000a466e7c23 */ /* 0x001fe20008010807 */
        /* <DEDUP_REMOVED lines=9> */
[----:B------:R0:W-:Y:S01]  /*13480*/  MUFU.EX2 R66, R110 ;  /* 0x0000006e00427308 */ /* 0x0001e20000000800 */
[----:B------:R-:W-:-:S04]  /*13490*/  FMNMX.FTZ R119, R73, R70, !PT ;  /* 0x0000004649777209 */ /* 0x000fc80007810000 */
[----:B------:R-:W-:-:S03]  /*134a0*/  FMNMX.FTZ R70, R76, R119, !PT ;  /* 0x000000774c467209 */ /* 0x000fc60007810000 */
[----:B------:R-:W-:Y:S01]  /*134b0*/  MUFU.EX2 R21, R21 ;  /* 0x0000001500157308 */ /* 0x000fe20000000800 */
[----:B------:R-:W-:Y:S01]  /*134c0*/  FMNMX.FTZ R119, R77, R70, !PT ;  /* 0x000000464d777209 */ /* 0x000fe20007810000 */
[----:B0-----:R-:W-:-:S03]  /*134d0*/  FFMA.FTZ R110, R78, UR10, -R7 ;  /* 0x0000000a4e6e7c23 */ /* 0x001fc60008010807 */
        /* <DEDUP_REMOVED lines=18> */
[----:B------:R-:W-:Y:S01]  /*13600*/  IMAD.U32 R108, RZ, RZ, UR10 ;  /* 0x0000000aff6c7e24 */ /* 0x000fe2000f8e00ff */
[----:B------:R-:W-:Y:S01]  /*13610*/  MUFU.EX2 R27, R27 ;  /* 0x0000001b001b7308 */ /* 0x000fe20000000800 */
[----:B0-----:R-:W-:-:S01]  /*13620*/  FFMA.FTZ R112, R86, UR10, -R7 ;  /* 0x0000000a56707c23 */ /* 0x001fc20008010807 */
[----:B------:R-:W-:-:S04]  /*13630*/  FMNMX.FTZ R86, R101, R82, !PT ;  /* 0x0000005265567209 */ /* 0x000fc80007810000 */
[----:B------:R-:W-:Y:S02]  /*13640*/  FMNMX.FTZ R86, R103, R86, !PT ;  /* 0x0000005667567209 */ /* 0x000fe40007810000 */
[----:B------:R0:W-:Y:S02]  /*13650*/  MUFU.EX2 R82, R112 ;  /* 0x0000007000527308 */ /* 0x0001e40000000800 */
[----:B------:R-:W-:-:S04]  /*13660*/  FMNMX.FTZ R86, R105, R86, !PT ;  /* 0x0000005669567209 */ /* 0x000fc80007810000 */
[----:B------:R-:W-:Y:S02]  /*13670*/  FMNMX.FTZ R86, R107, R86, !PT ;  /* 0x000000566b567209 */ /* 0x000fe40007810000 */
[----:B------:R-:W-:Y:S02]  /*13680*/  MUFU.EX2 R30, R30 ;  /* 0x0000001e001e7308 */ /* 0x000fe40000000800 */
[----:B------:R-:W-:-:S05]  /*13690*/  FMNMX.FTZ R110, R109, R86, !PT ;  /* 0x000000566d6e7209 */ /* 0x000fca0007810000 */
[----:B------:R-:W0:Y:S01]  /*136a0*/  SHFL.BFLY PT, R117, R110, 0x2, 0x1f ;  /* 0x0c401f006e757f89 */ /* 0x000e2200000e0000 */
[----:B------:R-:W-:Y:S08]  /*136b0*/  MUFU.EX2 R31, R31 ;  /* 0x0000001f001f7308 */ /* 0x000ff00000000800 */
[----:B------:R-:W-:Y:S08]  /*136c0*/  MUFU.EX2 R34, R34 ;  /* 0x0000002200227308 */ /* 0x000ff00000000800 */
[----:B------:R-:W-:Y:S01]  /*136d0*/  MUFU.EX2 R35, R35 ;  /* 0x0000002300237308 */ /* 0x000fe20000000800 */
[----:B0-----:R-:W-:Y:S01]  /*136e0*/  FMNMX.FTZ R112, R110, R117, !PT ;  /* 0x000000756e707209 */ /* 0x001fe20007810000 */
[--C-:B------:R-:W-:Y:S01]  /*136f0*/  FFMA.FTZ R117, R104, UR10, -R7.reuse ;  /* 0x0000000a68757c23 */ /* 0x100fe20008010807 */
[----:B------:R-:W-:-:S01]  /*13700*/  FFMA.FTZ R104, R111, UR10, -R7 ;  /* 0x0000000a6f687c23 */ /* 0x000fc20008010807 */
[----:B------:R-:W-:-:S04]  /*13710*/  FMUL.FTZ R111, R106, UR10 ;  /* 0x0000000a6a6f7c20 */ /* 0x000fc80008410000 */
[----:B------:R-:W-:Y:S01]  /*13720*/  MUFU.EX2 R38, R38 ;  /* 0x0000002600267308 */ /* 0x000fe20000000800 */
[----:B------:R-:W0:Y:S07]  /*13730*/  SHFL.BFLY PT, R185, R112, 0x1, 0x1f ;  /* 0x0c201f0070b97f89 */ /* 0x000e2e00000e0000 */
[----:B------:R-:W1:Y:S08]  /*13740*/  MUFU.EX2 R111, R111 ;  /* 0x0000006f006f7308 */ /* 0x000e700000000800 */
[----:B------:R-:W-:Y:S08]  /*13750*/  MUFU.EX2 R39, R39 ;  /* 0x0000002700277308 */ /* 0x000ff00000000800 */
[----:B------:R-:W-:Y:S01]  /*13760*/  MUFU.EX2 R45, R45 ;  /* 0x0000002d002d7308 */ /* 0x000fe20000000800 */
[----:B0-----:R-:W-:-:S04]  /*13770*/  FMNMX.FTZ R7, R112, R185, !PT ;  /* 0x000000b970077209 */ /* 0x001fc80007810000 */
        /* <DEDUP_REMOVED lines=31> */
[----:B------:R-:W-:Y:S01]  /*13970*/  FFMA.FTZ R64, R68, UR10, -R106 ;  /* 0x0000000a44407c23 */ /* 0x000fe2000801086a */
[----:B-1----:R-:W-:-:S01]  /*13980*/  FFMA.FTZ R68, R111, R5, R12 ;  /* 0x000000056f447223 */ /* 0x002fc2000001000c */
[----:B------:R-:W-:Y:S01]  /*13990*/  FFMA.FTZ R101, R101, UR10, -R106 ;  /* 0x0000000a65657c23 */ /* 0x000fe2000801086a */
[----:B------:R-:W-:Y:S01]  /*139a0*/  FMUL.FTZ R110, R57, UR10 ;  /* 0x0000000a396e7c20 */ /* 0x000fe20008410000 */
[----:B------:R-:W-:Y:S01]  /*139b0*/  MUFU.EX2 R13, R13 ;  /* 0x0000000d000d7308 */ /* 0x000fe20000000800 */
[----:B------:R-:W-:-:S01]  /*139c0*/  FADD.FTZ R113, R115, R68 ;  /* 0x0000004473717221 */ /* 0x000fc20000010000 */
[--C-:B------:R-:W-:Y:S01]  /*139d0*/  FFMA.FTZ R57, R62, UR10, -R106.reuse ;  /* 0x0000000a3e397c23 */ /* 0x100fe2000801086a */
[----:B------:R-:W-:-:S01]  /*139e0*/  FFMA.FTZ R62, R65, UR10, -R106 ;  /* 0x0000000a413e7c23 */ /* 0x000fc2000801086a */
[----:B------:R-:W-:Y:S01]  /*139f0*/  FFMA.FTZ R65, R69, UR10, -R106 ;  /* 0x0000000a45417c23 */ /* 0x000fe2000801086a */
[----:B------:R-:W-:-:S01]  /*13a00*/  FADD.FTZ R68, R10, R113 ;  /* 0x000000710a447221 */ /* 0x000fc20000010000 */
[----:B------:R-:W-:-:S02]  /*13a10*/  FFMA.FTZ R107, R107, UR10, -R106 ;  /* 0x0000000a6b6b7c23 */ /* 0x000fc4000801086a */
[----:B------:R-:W0:Y:S01]  /*13a20*/  MUFU.EX2 R110, R110 ;  /* 0x0000006e006e7308 */ /* 0x000e220000000800 */
[----:B------:R-:W-:-:S01]  /*13a30*/  FADD.FTZ R69, R41, R68 ;  /* 0x0000004429457221 */ /* 0x000fc20000010000 */
[----:B------:R-:W-:-:S03]  /*13a40*/  FFMA.FTZ R68, R72, UR10, -R106 ;  /* 0x0000000a48447c23 */ /* 0x000fc6000801086a */
[----:B------:R-:W-:Y:S01]  /*13a50*/  FADD.FTZ R72, R20, R69 ;  /* 0x0000004514487221 */ /* 0x000fe20000010000 */
[----:B------:R-:W-:-:S02]  /*13a60*/  FFMA.FTZ R69, R73, UR10, -R106 ;  /* 0x0000000a49457c23 */ /* 0x000fc4000801086a */
[----:B------:R-:W1:Y:S01]  /*13a70*/  MUFU.EX2 R11, R11 ;  /* 0x0000000b000b7308 */ /* 0x000e620000000800 */
[----:B------:R-:W-:-:S04]  /*13a80*/  FADD.FTZ R113, R21, R72 ;  /* 0x0000004815717221 */ /* 0x000fc80000010000 */
[----:B------:R-:W-:-:S03]  /*13a90*/  FADD.FTZ R72, R26, R113 ;  /* 0x000000711a487221 */ /* 0x000fc60000010000 */
[----:B------:R-:W2:Y:S01]  /*13aa0*/  MUFU.EX2 R14, R14 ;  /* 0x0000000e000e7308 */ /* 0x000ea20000000800 */
[----:B0-----:R-:W-:-:S01]  /*13ab0*/  FFMA.FTZ R5, R110, R4, R13 ;  /* 0x000000046e057223 */ /* 0x001fc2000001000d */
[----:B------:R-:W-:Y:S01]  /*13ac0*/  FADD.FTZ R73, R27, R72 ;  /* 0x000000481b497221 */ /* 0x000fe20000010000 */
[----:B------:R-:W-:-:S02]  /*13ad0*/  FFMA.FTZ R72, R76, UR10, -R106 ;  /* 0x0000000a4c487c23 */ /* 0x000fc4000801086a */
[----:B------:R-:W-:Y:S01]  /*13ae0*/  FADD.FTZ R4, R108, R5 ;  /* 0x000000056c047221 */ /* 0x000fe20000010000 */
[----:B------:R-:W-:-:S01]  /*13af0*/  FADD.FTZ R76, R30, R73 ;  /* 0x000000491e4c7221 */ /* 0x000fc20000010000 */
[----:B------:R-:W-:Y:S01]  /*13b00*/  FFMA.FTZ R73, R77, UR10, -R106 ;  /* 0x0000000a4d497c23 */ /* 0x000fe2000801086a */
[----:B------:R-:W0:Y:S01]  /*13b10*/  MUFU.EX2 R15, R15 ;  /* 0x0000000f000f7308 */ /* 0x000e220000000800 */
[----:B-1----:R-:W-:-:S01]  /*13b20*/  FADD.FTZ R5, R11, R4 ;  /* 0x000000040b057221 */ /* 0x002fc20000010000 */
[----:B------:R-:W-:-:S04]  /*13b30*/  FADD.FTZ R113, R31, R76 ;  /* 0x0000004c1f717221 */ /* 0x000fc80000010000 */
[----:B------:R-:W-:Y:S02]  /*13b40*/  FADD.FTZ R76, R34, R113 ;  /* 0x00000071224c7221 */ /* 0x000fe40000010000 */
[----:B------:R-:W1:Y:S01]  /*13b50*/  MUFU.EX2 R24, R24 ;  /* 0x0000001800187308 */ /* 0x000e620000000800 */
[----:B--2---:R-:W-:-:S01]  /*13b60*/  FADD.FTZ R4, R14, R5 ;  /* 0x000000050e047221 */ /* 0x004fc20000010000 */
[----:B------:R-:W-:Y:S01]  /*13b70*/  FADD.FTZ R77, R35, R76 ;  /* 0x0000004c234d7221 */ /* 0x000fe20000010000 */
[----:B------:R-:W-:-:S03]  /*13b80*/  FFMA.FTZ R76, R80, UR10, -R106 ;  /* 0x0000000a504c7c23 */ /* 0x000fc6000801086a */
[----:B------:R-:W-:Y:S01]  /*13b90*/  FADD.FTZ R80, R38, R77 ;  /* 0x0000004d26507221 */ /* 0x000fe20000010000 */
[----:B------:R-:W-:-:S01]  /*13ba0*/  FFMA.FTZ R77, R81, UR10, -R106 ;  /* 0x0000000a514d7c23 */ /* 0x000fc2000801086a */
[----:B------:R-:W2:Y:S01]  /*13bb0*/  MUFU.EX2 R25, R25 ;  /* 0x0000001900197308 */ /* 0x000ea20000000800 */
[----:B0-----:R-:W-:-:S01]  /*13bc0*/  FADD.FTZ R5, R15, R4 ;  /* 0x000000040f057221 */ /* 0x001fc20000010000 */
[----:B------:R-:W-:-:S04]  /*13bd0*/  FADD.FTZ R113, R39, R80 ;  /* 0x0000005027717221 */ /* 0x000fc80000010000 */
[----:B------:R-:W-:Y:S02]  /*13be0*/  FADD.FTZ R80, R40, R113 ;  /* 0x0000007128507221 */ /* 0x000fe40000010000 */
[----:B------:R-:W0:Y:S01]  /*13bf0*/  MUFU.EX2 R28, R28 ;  /* 0x0000001c001c7308 */ /* 0x000e220000000800 */
[----:B-1----:R-:W-:-:S01]  /*13c00*/  FADD.FTZ R4, R24, R5 ;  /* 0x0000000518047221 */ /* 0x002fc20000010000 */
[----:B------:R-:W-:Y:S01]  /*13c10*/  FADD.FTZ R81, R45, R80 ;  /* 0x000000502d517221 */ /* 0x000fe20000010000 */
[----:B------:R-:W-:-:S03]  /*13c20*/  FFMA.FTZ R80, R84, UR10, -R106 ;  /* 0x0000000a54507c23 */ /* 0x000fc6000801086a */
[----:B------:R-:W-:Y:S01]  /*13c30*/  FADD.FTZ R84, R44, R81 ;  /* 0x000000512c547221 */ /* 0x000fe20000010000 */
[----:B------:R-:W-:-:S01]  /*13c40*/  FFMA.FTZ R81, R85, UR10, -R106 ;  /* 0x0000000a55517c23 */ /* 0x000fc2000801086a */
[----:B------:R-:W1:Y:S01]  /*13c50*/  MUFU.EX2 R29, R29 ;  /* 0x0000001d001d7308 */ /* 0x000e620000000800 */
[----:B--2---:R-:W-:-:S01]  /*13c60*/  FADD.FTZ R5, R25, R4 ;  /* 0x0000000419057221 */ /* 0x004fc20000010000 */
[----:B------:R-:W-:-:S04]  /*13c70*/  FADD.FTZ R113, R49, R84 ;  /* 0x0000005431717221 */ /* 0x000fc80000010000 */
[----:B------:R-:W-:Y:S02]  /*13c80*/  FADD.FTZ R84, R48, R113 ;  /* 0x0000007130547221 */ /* 0x000fe40000010000 */
        /* <DEDUP_REMOVED lines=26> */
[----:B------:R-:W-:-:S03]  /*13e30*/  FFMA.FTZ R84, R88, UR10, -R106 ;  /* 0x0000000a58547c23 */ /* 0x000fc6000801086a */
[----:B------:R-:W-:Y:S01]  /*13e40*/  FADD.FTZ R88, R54, R85 ;  /* 0x0000005536587221 */ /* 0x000fe20000010000 */
[----:B------:R-:W-:-:S01]  /*13e50*/  FFMA.FTZ R85, R89, UR10, -R106 ;  /* 0x0000000a59557c23 */ /* 0x000fc2000801086a */
[----:B------:R-:W-:Y:S01]  /*13e60*/  FFMA.FTZ R89, R93, UR10, -R106 ;  /* 0x0000000a5d597c23 */ /* 0x000fe2000801086a */
        /* <DEDUP_REMOVED lines=21> */
[----:B-1----:R-:W-:-:S04]  /*13fc0*/  FADD.FTZ R113, R67, R92 ;  /* 0x0000005c43717221 */ /* 0x002fc80000010000 */
[----:B------:R-:W-:-:S03]  /*13fd0*/  FADD.FTZ R4, R66, R113 ;  /* 0x0000007142047221 */ /* 0x000fc60000010000 */
        /* <DEDUP_REMOVED lines=8> */
[----:B--2---:R-:W-:-:S01]  /*14060*/  FADD.FTZ R93, R65, R92 ;  /* 0x0000005c415d7221 */ /* 0x004fc20000010000 */
[----:B------:R-:W-:-:S06]  /*14070*/  FFMA.FTZ R92, R96, UR10, -R106 ;  /* 0x0000000a605c7c23 */ /* 0x000fcc000801086a */
[----:B------:R-:W2:Y:S01]  /*14080*/  MUFU.EX2 R69, R69 ;  /* 0x0000004500457308 */ /* 0x000ea20000000800 */
[----:B0-----:R-:W-:-:S01]  /*14090*/  FADD.FTZ R96, R68, R93 ;  /* 0x0000005d44607221 */ /* 0x001fc20000010000 */
[----:B------:R-:W-:-:S06]  /*140a0*/  FFMA.FTZ R93, R99, UR10, -R106 ;  /* 0x0000000a635d7c23 */ /* 0x000fcc000801086a */
        /* <DEDUP_REMOVED lines=35> */
[--C-:B------:R-:W-:Y:S01]  /*142e0*/  FFMA.FTZ R100, R105, UR10, -R106.reuse ;  /* 0x0000000a69647c23 */ /* 0x100fe2000801086a */
[----:B------:R-:W-:-:S05]  /*142f0*/  FFMA.FTZ R106, R109, UR10, -R106 ;  /* 0x0000000a6d6a7c23 */ /* 0x000fca000801086a */
        /* <DEDUP_REMOVED lines=35> */
[----:B------:R-:W-:Y:S01]  /*14530*/  FADD.FTZ R5, R9, R4 ;  /* 0x0000000409057221 */ /* 0x000fe20000010000 */
[----:B-1----:R-:W-:-:S01]  /*14540*/  FADD.FTZ R4, R106, R103 ;  /* 0x000000676a047221 */ /* 0x002fc20000010000 */
[----:B------:R-:W-:Y:S06]  /*14550*/  @!P0 BRA `(.L_x_6646) ;  /* 0x0000000000048947 */ /* 0x000fec0003800000 */
[----:B------:R-:W-:Y:S01]  /*14560*/  BPT.TRAP 0x1 ;  /* 0x000000040000795c */ /* 0x000fe20000300000 */
.L_x_6646:
        /* <DEDUP_REMOVED lines=124> */
.L_x_6629:
[----:B------:R-:W-:Y:S06]  /*14d30*/  BAR.ARV 0x8, 0x180 ;  /* 0x0206000000007b1d */ /* 0x000fec0000002000 */
[----:B------:R-:W-:Y:S05]  /*14d40*/  @!P0 BRA `(.L_x_6648) ;  /* 0x0000000000048947 */ /* 0x000fea0003800000 */
[----:B------:R-:W-:Y:S01]  /*14d50*/  BPT.TRAP 0x1 ;  /* 0x000000040000795c */ /* 0x000fe20000300000 */
.L_x_6648:
[----:B------:R-:W-:Y:S01]  /*14d60*/  ULEA UR9, UR47, UR45, 0x3 ;  /* 0x0000002d2f097291 */ /* 0x000fe2000f8e183f */
[----:B------:R-:W-:-:S05]  /*14d70*/  IMAD.U32 R0, RZ, RZ, UR37 ;  /* 0x00000025ff007e24 */ /* 0x000fca000f8e00ff */
[----:B------:R-:W-:-:S04]  /*14d80*/  SHF.L.U32 R0, R0, 0x1f, RZ ;  /* 0x0000001f00007819 */ /* 0x000fc800000006ff */
[----:B------:R0:W1:Y:S01]  /*14d90*/  SYNCS.PHASECHK.TRANS64.TRYWAIT P1, [UR9+0x28850], R0 ;  /* 0x02885000ff0075a7 */ /* 0x0000620008020149 */
[----:B------:R-:W-:Y:S05]  /*14da0*/  @!P0 BRA `(.L_x_6649) ;  /* 0x0000000000048947 */ /* 0x000fea0003800000 */
[----:B------:R-:W-:Y:S01]  /*14db0*/  BPT.TRAP 0x1 ;  /* 0x000000040000795c */ /* 0x000fe20000300000 */
.L_x_6649:
[----:B-1----:R-:W-:Y:S05]  /*14dc0*/  @P1 BRA `(.L_x_6650) ;  /* 0x0000000000081947 */ /* 0x002fea0003800000 */
[----:B------:R-:W1:Y:S02]  /*14dd0*/  SYNCS.PHASECHK.TRANS64.TRYWAIT P1, [UR9+0x28850], R0 ;  /* 0x02885000ff0075a7 */ /* 0x000e640008020149 */
[----:B-1----:R-:W-:Y:S05]  /*14de0*/  @!P1 BRA `(.L_x_6651) ;  /* 0x0000007400789947 */ /* 0x002fea0003800000 */
.L_x_6650:
        /* <DEDUP_REMOVED lines=15> */
[----:B------:R-:W-:Y:S01]  /*14ee0*/  QGMMA.64x128x32.F32.E4M3.E4M3 R120, R204, gdesc[UR4], R120, gsb0 ;  /* 0x01e00004cc787df3 */ /* 0x000fe20008000878 */
[----:B------:R-:W-:Y:S01]  /*14ef0*/  UMOV UR7, 0x80000020 ;  /* 0x8000002000077882 */ /* 0x000fe20000000000 */
[----:B------:R-:W-:Y:S01]  /*14f00*/  UMOV UR6, UR4 ;  /* 0x0000000400067c82 */ /* 0x000fe20008000000 */
[----:B------:R-:W-:Y:S01]  /*14f10*/  UIADD3 UR4, UR8, 0x200, URZ ;  /* 0x0000020008047890 */ /* 0x000fe2000fffe03f */
[----:B------:R-:W-:Y:S02]  /*14f20*/  WARPGROUP.DEPBAR.LE gsb0, 0x0 ;  /* 0x00008000000079c5 */ /* 0x000fe40000010000 */
[----:B------:R-:W-:-:S06]  /*14f30*/  WARPGROUP.ARRIVE ;  /* 0x00000000000079c5 */ /* 0x000fcc0000000000 */
[----:B------:R-:W-:Y:S01]  /*14f40*/  QGMMA.64x128x32.F32.E4M3.E4M3 R120, R200, gdesc[UR4], R120, gsb0 ;  /* 0x01e00004c8787df3 */ /* 0x000fe20008000878 */
[----:B------:R-:W-:Y:S01]  /*14f50*/  UMOV UR6, UR4 ;  /* 0x0000000400067c82 */ /* 0x000fe20008000000 */
[----:B------:R-:W-:Y:S01]  /*14f60*/  UMOV UR7, 0x80000020 ;  /* 0x8000002000077882 */ /* 0x000fe20000000000 */
[----:B------:R-:W-:Y:S01]  /*14f70*/  @UP0 UIMAD.WIDE.U32 UR4, UR40, UR14, URZ ;  /* 0x0000000e280402a5 */ /* 0x000fe2000f8e003f */
[----:B------:R-:W-:Y:S02]  /*14f80*/  WARPGROUP.DEPBAR.LE gsb0, 0x0 ;  /* 0x00008000000079c5 */ /* 0x000fe40000010000 */
[----:B------:R-:W-:-:S06]  /*14f90*/  WARPGROUP.ARRIVE ;  /* 0x00000000000079c5 */ /* 0x000fcc0000000000 */
[----:B------:R-:W-:Y:S01]  /*14fa0*/  QGMMA.64x128x32.F32.E4M3.E4M3 R120, R196, gdesc[UR4], R120, gsb0 ;  /* 0x01e00004c4787df3 */ /* 0x000fe20008000878 */
        /* <DEDUP_REMOVED lines=12> */
[----:B------:R-:W-:Y:S01]  /*15070*/  UIADD3 UR4, UR8, 0x202, URZ ;  /* 0x0000020208047890 */ /* 0x000fe2000fffe03f */
[----:B------:R-:W-:-:S03]  /*15080*/  IMAD.U32 R8, RZ, RZ, UR6 ;  /* 0x00000006ff087e24 */ /* 0x000fc6000f8e00ff */
[----:B------:R-:W-:Y:S01]  /*15090*/  IMAD.U32 R9, RZ, RZ, UR7 ;  /* 0x00000007ff097e24 */ /* 0x000fe2000f8e00ff */
[----:B------:R-:W-:Y:S02]  /*150a0*/  UMOV UR7, 0x80000020 ;  /* 0x8000002000077882 */ /* 0x000fe40000000000 */
[----:B------:R-:W-:Y:S02]  /*150b0*/  UMOV UR6, UR4 ;  /* 0x0000000400067c82 */ /* 0x000fe40008000000 */
[----:B------:R2:W3:Y:S01]  /*150c0*/  @P1 LDG.E R10, desc[UR48][R8.64] ;  /* 0x00000030080a1981 */ /* 0x0004e2000c1e1900 */
[----:B------:R-:W-:Y:S02]  /*150d0*/  WARPGROUP.DEPBAR.LE gsb0, 0x0 ;  /* 0x00008000000079c5 */ /* 0x000fe40000010000 */
[----:B------:R-:W-:-:S06]  /*150e0*/  WARPGROUP.ARRIVE ;  /* 0x00000000000079c5 */ /* 0x000fcc0000000000 */
[----:B------:R-:W-:Y:S01]  /*150f0*/  QGMMA.64x128x32.F32.E4M3.E4M3 R120, R192, gdesc[UR4], R120, gsb0 ;  /* 0x01e00004c0787df3 */ /* 0x000fe20008000878 */
[----:B------:R-:W-:Y:S01]  /*15100*/  UIADD3 UR4, UR8, 0x400, URZ ;  /* 0x0000040008047890 */ /* 0x000fe2000fffe03f */
[----:B------:R-:W-:-:S06]  /*15110*/  UMOV UR7, 0x80000020 ;  /* 0x8000002000077882 */ /* 0x000fcc0000000000 */
[----:B------:R-:W-:Y:S01]  /*15120*/  UMOV UR6, UR4 ;  /* 0x0000000400067c82 */ /* 0x000fe20008000000 */
[----:B------:R-:W-:Y:S01]  /*15130*/  UIADD3 UR8, UR8, 0x402, URZ ;  /* 0x0000040208087890 */ /* 0x000fe2000fffe03f */
[----:B01----:R-:W0:Y:S04]  /*15140*/  SHFL.BFLY PT, R0, R5, 0x2, 0x1f ;  /* 0x0c401f0005007f89 */ /* 0x003e2800000e0000 */
[----:B------:R-:W1:Y:S01]  /*15150*/  SHFL.BFLY PT, R11, R4, 0x2, 0x1f ;  /* 0x0c401f00040b7f89 */ /* 0x000e6200000e0000 */
[----:B------:R-:W-:Y:S02]  /*15160*/  WARPGROUP.DEPBAR.LE gsb0, 0x0 ;  /* 0x00008000000079c5 */ /* 0x000fe40000010000 */
[----:B------:R-:W-:-:S06]  /*15170*/  WARPGROUP.ARRIVE ;  /* 0x00000000000079c5 */ /* 0x000fcc0000000000 */
[----:B------:R-:W-:Y:S01]  /*15180*/  QGMMA.64x128x32.F32.E4M3.E4M3 R120, R188, gdesc[UR4], R120, gsb0 ;  /* 0x01e00004bc787df3 */ /* 0x000fe20008000878 */
[----:B------:R-:W-:Y:S01]  /*15190*/  UMOV UR6, UR8 ;  /* 0x0000000800067c82 */ /* 0x000fe20008000000 */
[----:B------:R-:W-:Y:S01]  /*151a0*/  UMOV UR7, 0x80000020 ;  /* 0x8000002000077882 */ /* 0x000fe20000000000 */
[----:B0-----:R-:W-:-:S01]  /*151b0*/  FADD.FTZ R0, R0, R5 ;  /* 0x0000000500007221 */ /* 0x001fc20000010000 */
[----:B-1----:R-:W-:-:S04]  /*151c0*/  FADD.FTZ R11, R11, R4 ;  /* 0x000000040b0b7221 */ /* 0x002fc80000010000 */
[----:B------:R-:W0:Y:S04]  /*151d0*/  SHFL.BFLY PT, R3, R0, 0x1, 0x1f ;  /* 0x0c201f0000037f89 */ /* 0x000e2800000e0000 */
        /* <DEDUP_REMOVED lines=33> */
.L_x_6652:
        /* <DEDUP_REMOVED lines=13> */
[----:B------:R-:W-:Y:S01]  /*154c0*/  SYNCS.ARRIVE.TRANS64.RED.A1T0 RZ, [UR4], RZ ;  /* 0x000000ffffff79a7 */ /* 0x000fe20008100404 */
        /* <DEDUP_REMOVED lines=60> */
.L_x_6578:
        /* <DEDUP_REMOVED lines=26> */
[----:B0-----:R-:W-:Y:S01]  /*15a30*/  IMAD.SHL.U32 R5, R46, 0x4, RZ ;  /* 0x000000042e057824 */ /* 0x001fe200078e00ff */
        /* <DEDUP_REMOVED lines=12> */
[----:B------:R-:W-:Y:S01]  /*15b00*/  VIADD R59, R19, UR39 ;  /* 0x00000027133b7c36 */ /* 0x000fe20008000000 */
[----:B------:R-:W-:Y:S02]  /*15b10*/  LOP3.LUT R5, R5, 0xc, RZ, 0xc0, !PT ;  /* 0x0000000c05057812 */ /* 0x000fe400078ec0ff */
[----:B------:R-:W-:Y:S02]  /*15b20*/  F2FP.BF16.F32.PACK_AB R45, R124, R45 ;  /* 0x0000002d7c2d723e */ /* 0x000fe400000010ff */
[----:B------:R-:W-:-:S02]  /*15b30*/  F2FP.BF16.F32.PACK_AB R44, R125, R44 ;  /* 0x0000002c7d2c723e */ /* 0x000fc400000010ff */
[----:B------:R-:W-:Y:S02]  /*15b40*/  F2FP.BF16.F32.PACK_AB R39, R134, R39 ;  /* 0x000000278627723e */ /* 0x000fe400000010ff */
[----:B------:R-:W-:Y:S02]  /*15b50*/  F2FP.BF16.F32.PACK_AB R38, R135, R38 ;  /* 0x000000268726723e */ /* 0x000fe400000010ff */
[----:B------:R-:W-:Y:S02]  /*15b60*/  F2FP.BF16.F32.PACK_AB R37, R140, R37 ;  /* 0x000000258c25723e */ /* 0x000fe400000010ff */
[----:B------:R-:W-:Y:S01]  /*15b70*/  F2FP.BF16.F32.PACK_AB R36, R141, R36 ;  /* 0x000000248d24723e */ /* 0x000fe200000010ff */
[----:B------:R-:W-:Y:S01]  /*15b80*/  USHF.R.S32.HI UR12, URZ, 0x1f, UR41 ;  /* 0x0000001f3f0c7899 */ /* 0x000fe20008011429 */
[----:B------:R-:W-:Y:S01]  /*15b90*/  BAR.SYNC.DEFER_BLOCKING 0x1, 0x100 ;  /* 0x0044000000007b1d */ /* 0x000fe20000010000 */
[----:B------:R-:W-:-:S05]  /*15ba0*/  IADD3 R6, P0, R5, UR6, RZ ;  /* 0x0000000605067c10 */ /* 0x000fca000ff1e0ff */
[----:B------:R-:W-:Y:S01]  /*15bb0*/  IMAD.X R7, RZ, RZ, UR7, P0 ;  /* 0x00000007ff077e24 */ /* 0x000fe200080e06ff */
[----:B------:R-:W-:Y:S01]  /*15bc0*/  ULDC.64 UR8, c[0x0][0xb90] ;  /* 0x0002e40000087ab9 */ /* 0x000fe20000000a00 */
[----:B------:R-:W-:Y:S01]  /*15bd0*/  USHF.R.S32.HI UR13, URZ, 0x1f, UR40 ;  /* 0x0000001f3f0d7899 */ /* 0x000fe20008011428 */
[----:B------:R-:W-:Y:S02]  /*15be0*/  ULDC.64 UR10, c[0x0][0xb98] ;  /* 0x0002e600000a7ab9 */ /* 0x000fe40000000a00 */
[----:B------:R0:W2:Y:S01]  /*15bf0*/  LDG.E.CONSTANT R5, desc[UR48][R6.64] ;  /* 0x0000003006057981 */ /* 0x0000a2000c1e9900 */
[----:B------:R-:W-:Y:S02]  /*15c00*/  UIMAD UR5, UR12, UR8, URZ ;  /* 0x000000080c0572a4 */ /* 0x000fe4000f8e023f */
[----:B------:R-:W-:Y:S02]  /*15c10*/  UIMAD.WIDE.U32 UR6, UR41, UR8, URZ ;  /* 0x00000008290672a5 */ /* 0x000fe4000f8e003f */
[----:B------:R-:W-:-:S02]  /*15c20*/  UIMAD UR5, UR41, UR9, UR5 ;  /* 0x00000009290572a4 */ /* 0x000fc4000f8e0205 */
[----:B------:R-:W-:Y:S02]  /*15c30*/  UIMAD UR8, UR13, UR10, URZ ;  /* 0x0000000a0d0872a4 */ /* 0x000fe4000f8e023f */
[----:B------:R-:W-:Y:S01]  /*15c40*/  UIADD3 UR7, UR7, UR5, URZ ;  /* 0x0000000507077290 */ /* 0x000fe2000fffe03f */
[----:B0-----:R-:W-:Y:S01]  /*15c50*/  LOP3.LUT P0, R6, R46, 0x3, RZ, 0xc0, !PT ;  /* 0x000000032e067812 */ /* 0x001fe2000780c0ff */
[----:B------:R-:W-:Y:S02]  /*15c60*/  UIMAD UR8, UR40, UR11, UR8 ;  /* 0x0000000b280872a4 */ /* 0x000fe4000f8e0208 */
[----:B------:R-:W-:Y:S01]  /*15c70*/  UIMAD.WIDE.U32 UR6, UR40, UR10, UR6 ;  /* 0x0000000a280672a5 */ /* 0x000fe2000f8e0006 */
[----:B------:R-:W-:Y:S01]  /*15c80*/  ISETP.EQ.OR P0, PT, R6, 0x3, !P0 ;  /* 0x000000030600780c */ /* 0x000fe20004702670 */
[----:B------:R-:W-:Y:S01]  /*15c90*/  ULDC UR5, c[0x0][0xa88] ;  /* 0x0002a20000057ab9 */ /* 0x000fe20000000800 */
[----:B------:R-:W-:Y:S02]  /*15ca0*/  MOV R6, R4 ;  /* 0x0000000400067202 */ /* 0x000fe40000000f00 */
[----:B-1----:R-:W-:Y:S01]  /*15cb0*/  MOV R7, R17 ;  /* 0x0000001100077202 */ /* 0x002fe20000000f00 */
[----:B------:R-:W-:Y:S01]  /*15cc0*/  ULDC.64 UR10, c[0x0][0xaf0] ;  /* 0x0002bc00000a7ab9 */ /* 0x000fe20000000a00 */
[----:B------:R-:W-:Y:S01]  /*15cd0*/  SEL R88, R31, R30, P0 ;  /* 0x0000001e1f587207 */ /* 0x000fe20000000000 */
[----:B------:R-:W0:Y:S01]  /*15ce0*/  LDC R17, c[0x0][0xbe8] ;  /* 0x0002fa00ff117b82 */ /* 0x000e220000000800 */
[----:B------:R-:W-:Y:S01]  /*15cf0*/  SEL R90, R30, R31, P0 ;  /* 0x0000001f1e5a7207 */ /* 0x000fe20000000000 */
[----:B------:R-:W-:Y:S01]  /*15d00*/  IMAD.WIDE R8, R213, 0x2, R6 ;  /* 0x00000002d5087825 */ /* 0x000fe200078e0206 */
[----:B------:R-:W-:-:S02]  /*15d10*/  SEL R84, R35, R34, P0 ;  /* 0x0000002223547207 */ /* 0x000fc40000000000 */
[----:B------:R-:W-:Y:S01]  /*15d20*/  SEL R86, R34, R35, P0 ;  /* 0x0000002322567207 */ /* 0x000fe20000000000 */
[----:B------:R-:W-:Y:S01]  /*15d30*/  IMAD R31, R209, 0x40, R22 ;  /* 0x00000040d11f7824 */ /* 0x000fe200078e0216 */
[C---:B------:R-:W-:Y:S02]  /*15d40*/  IADD3 R35, P6, R8.reuse, 0x4060, RZ ;  /* 0x0000406008237810 */ /* 0x040fe40007fde0ff */
[----:B------:R-:W-:Y:S01]  /*15d50*/  SEL R56, R33, R32, P0 ;  /* 0x0000002021387207 */ /* 0x000fe20000000000 */
[----:B------:R-:W-:Y:S01]  /*15d60*/  IMAD.WIDE R30, R31, 0x2, R6 ;  /* 0x000000021f1e7825 */ /* 0x000fe200078e0206 */
[----:B------:R-:W-:Y:S02]  /*15d70*/  IADD3 R7, P2, R8, 0x20, RZ ;  /* 0x0000002008077810 */ /* 0x000fe40007f5e0ff */
[----:B------:R-:W-:Y:S02]  /*15d80*/  SEL R58, R32, R33, P0 ;  /* 0x00000021203a7207 */ /* 0x000fe40000000000 */
[----:B------:R-:W-:Y:S01]  /*15d90*/  LOP3.LUT R34, R35, 0x380, RZ, 0xc0, !PT ;  /* 0x0000038023227812 */ /* 0x000fe200078ec0ff */
[----:B------:R-:W-:Y:S01]  /*15da0*/  IMAD.X R33, RZ, RZ, R9, P2 ;  /* 0x000000ffff217224 */ /* 0x000fe200010e0609 */
[----:B------:R-:W-:-:S02]  /*15db0*/  SEL R76, R43, R42, P0 ;  /* 0x0000002a2b4c7207 */ /* 0x000fc40000000000 */
[----:B------:R-:W-:Y:S02]  /*15dc0*/  SEL R78, R42, R43, P0 ;  /* 0x0000002b2a4e7207 */ /* 0x000fe40000000000 */
[----:B------:R-:W-:Y:S02]  /*15dd0*/  SEL R96, R21, R20, P0 ;  /* 0x0000001415607207 */ /* 0x000fe40000000000 */
[----:B------:R-:W-:Y:S01]  /*15de0*/  SEL R98, R20, R21, P0 ;  /* 0x0000001514627207 */ /* 0x000fe20000000000 */
[----:B0-----:R-:W-:Y:S01]  /*15df0*/  IMAD R73, R17, UR5, RZ ;  /* 0x0000000511497c24 */ /* 0x001fe2000f8e02ff */
[----:B------:R-:W-:Y:S02]  /*15e00*/  LOP3.LUT R43, R8, 0x380, RZ, 0xc0, !PT ;  /* 0x00000380082b7812 */ /* 0x000fe400078ec0ff */
[----:B------:R-:W-:Y:S02]  /*15e10*/  IADD3 R21, P2, R30, 0x2000, RZ ;  /* 0x000020001e157810 */ /* 0x000fe40007f5e0ff */
        /* <DEDUP_REMOVED lines=8> */
[----:B------:R-:W-:-:S02]  /*15ea0*/  SEL R68, R15, R14, P0 ;  /* 0x0000000e0f447207 */ /* 0x000fc40000000000 */
[----:B------:R-:W-:Y:S02]  /*15eb0*/  SEL R70, R14, R15, P0 ;  /* 0x0000000f0e467207 */ /* 0x000fe40000000000 */
[----:B------:R-:W-:Y:S02]  /*15ec0*/  SEL R72, R11, R10, P0 ;  /* 0x0000000a0b487207 */ /* 0x000fe40000000000 */
[----:B------:R-:W-:Y:S02]  /*15ed0*/  SEL R74, R10, R11, P0 ;  /* 0x0000000b0a4a7207 */ /* 0x000fe40000000000 */
[C---:B------:R-:W-:Y:S02]  /*15ee0*/  IADD3 R15, P5, R8.reuse, 0x4040, RZ ;  /* 0x00004040080f7810 */ /* 0x040fe40007fbe0ff */
[C---:B------:R-:W-:Y:S02]  /*15ef0*/  IADD3 R12, P4, R8.reuse, 0x4020, RZ ;  /* 0x00004020080c7810 */ /* 0x040fe40007f9e0ff */
[----:B------:R-:W-:-:S02]  /*15f00*/  IADD3 R10, P1, R8, 0x60, RZ ;  /* 0x00000060080a7810 */ /* 0x000fc40007f3e0ff */
[----:B------:R-:W-:Y:S02]  /*15f10*/  IADD3 R11, P6, R8, 0x40, RZ ;  /* 0x00000040080b7810 */ /* 0x000fe40007fde0ff */
[----:B------:R-:W-:Y:S01]  /*15f20*/  LOP3.LUT R42, R43, R8, RZ, 0x3c, !PT ;  /* 0x000000082b2a7212 */ /* 0x000fe200078e3cff */
[----:B------:R-:W-:Y:S01]  /*15f30*/  IMAD.MOV.U32 R43, RZ, RZ, R9 ;  /* 0x000000ffff2b7224 */ /* 0x000fe200078e0009 */
[----:B------:R-:W-:Y:S02]  /*15f40*/  SHF.R.U64 R20, R20, 0x3, RZ ;  /* 0x0000000314147819 */ /* 0x000fe400000012ff */
[----:B------:R-:W-:Y:S02]  /*15f50*/  LOP3.LUT R8, R13, 0x380, RZ, 0xc0, !PT ;  /* 0x000003800d087812 */ /* 0x000fe400078ec0ff */
[----:B------:R-:W-:Y:S01]  /*15f60*/  LOP3.LUT R20, R20, R21, RZ, 0x3c, !PT ;  /* 0x0000001514147212 */ /* 0x000fe200078e3cff */
[----:B------:R-:W-:Y:S01]  /*15f70*/  IMAD.X R21, RZ, RZ, R31, P2 ;  /* 0x000000ffff157224 */ /* 0x000fe200010e061f */
[----:B------:R-:W-:-:S02]  /*15f80*/  LOP3.LUT R6, R7, 0x380, RZ, 0xc0, !PT ;  /* 0x0000038007067812 */ /* 0x000fc400078ec0ff */
[----:B------:R-:W-:Y:S02]  /*15f90*/  SHF.R.U64 R8, R8, 0x3, RZ ;  /* 0x0000000308087819 */ /* 0x000fe400000012ff */
[----:B------:R-:W-:Y:S02]  /*15fa0*/  ISETP.NE.AND P2, PT, R17, 0x1, PT ;  /* 0x000000011100780c */ /* 0x000fe40003f45270 */
[----:B------:R-:W-:Y:S02]  /*15fb0*/  SEL R48, R41, R40, P0 ;  /* 0x0000002829307207 */ /* 0x000fe40000000000 */
[----:B------:R-:W-:Y:S01]  /*15fc0*/  SEL R50, R40, R41, P0 ;  /* 0x0000002928327207 */ /* 0x000fe20000000000 */
[----:B------:R-:W-:Y:S01]  /*15fd0*/  IMAD.X R41, RZ, RZ, R9, P3 ;  /* 0x000000ffff297224 */ /* 0x000fe200018e0609 */
[----:B------:R-:W-:Y:S02]  /*15fe0*/  SHF.R.U64 R6, R6, 0x3, RZ ;  /* 0x0000000306067819 */ /* 0x000fe400000012ff */
[----:B------:R-:W-:-:S02]  /*15ff0*/  LOP3.LUT R40, R8, R13, RZ, 0x3c, !PT ;  /* 0x0000000d08287212 */ /* 0x000fc400078e3cff */
[----:B------:R-:W-:Y:S02]  /*16000*/  LOP3.LUT R8, R10, 0x380, RZ, 0xc0, !PT ;  /* 0x000003800a087812 */ /* 0x000fe400078ec0ff */
[----:B------:R-:W-:Y:S02]  /*16010*/  LOP3.LUT R32, R6, R7, RZ, 0x3c, !PT ;  /* 0x0000000706207212 */ /* 0x000fe400078e3cff */
[----:B------:R-:W-:Y:S02]  /*16020*/  SHF.R.U64 R7, R8, 0x3, RZ ;  /* 0x0000000308077819 */ /* 0x000fe400000012ff */
[----:B------:R-:W-:Y:S02]  /*16030*/  SEL R92, R27, R26, P0 ;  /* 0x0000001a1b5c7207 */ /* 0x000fe40000000000 */
[----:B------:R-:W-:Y:S01]  /*16040*/  SEL R94, R26, R27, P0 ;  /* 0x0000001b1a5e7207 */ /* 0x000fe20000000000 */
[----:B------:R-:W-:Y:S01]  /*16050*/  IMAD.X R27, RZ, RZ, R9, P1 ;  /* 0x000000ffff1b7224 */ /* 0x000fe200008e0609 */
[----:B------:R-:W-:-:S02]  /*16060*/  LOP3.LUT R26, R7, R10, RZ, 0x3c, !PT ;  /* 0x0000000a071a7212 */ /* 0x000fc400078e3cff */
[----:B------:R-:W-:Y:S02]  /*16070*/  MOV R75, R34 ;  /* 0x00000022004b7202 */ /* 0x000fe40000000f00 */
[----:B------:R-:W0:Y:S01]  /*16080*/  @P2 LDC R34, c[0x0][0xbec] ;  /* 0x0002fb00ff222b82 */ /* 0x000e220000000800 */
[----:B------:R-:W-:Y:S02]  /*16090*/  MOV R83, R26 ;  /* 0x0000001a00537202 */ /* 0x000fe40000000f00 */
[----:B------:R-:W-:Y:S02]  /*160a0*/  LOP3.LUT R6, R11, 0x380, RZ, 0xc0, !PT ;  /* 0x000003800b067812 */ /* 0x000fe400078ec0ff */
[----:B------:R-:W-:Y:S02]  /*160b0*/  SEL R64, R25, R24, P0 ;  /* 0x0000001819407207 */ /* 0x000fe40000000000 */
[----:B------:R-:W-:Y:S01]  /*160c0*/  SEL R66, R24, R25, P0 ;  /* 0x0000001918427207 */ /* 0x000fe20000000000 */
[----:B------:R-:W1:Y:S01]  /*160d0*/  @P2 LDC R26, c[0x0][0xbf0] ;  /* 0x0002fc00ff1a2b82 */ /* 0x000e620000000800 */
[----:B------:R-:W-:Y:S01]  /*160e0*/  SHF.R.U64 R6, R6, 0x3, RZ ;  /* 0x0000000306067819 */ /* 0x000fe200000012ff */
[----:B------:R-:W-:Y:S01]  /*160f0*/  IMAD.X R25, RZ, RZ, R9, P6 ;  /* 0x000000ffff197224 */ /* 0x000fe200030e0609 */
[----:B------:R-:W-:-:S02]  /*16100*/  SEL R60, R29, R28, P0 ;  /* 0x0000001c1d3c7207 */ /* 0x000fc40000000000 */
[----:B------:R-:W-:Y:S02]  /*16110*/  SEL R62, R28, R29, P0 ;  /* 0x0000001d1c3e7207 */ /* 0x000fe40000000000 */
[----:B------:R-:W-:Y:S02]  /*16120*/  IADD3 R29, P6, R30, 0x1000, RZ ;  /* 0x000010001e1d7810 */ /* 0x000fe40007fde0ff */
[----:B------:R-:W-:Y:S02]  /*16130*/  LOP3.LUT R24, R6, R11, RZ, 0x3c, !PT ;  /* 0x0000000b06187212 */ /* 0x000fe400078e3cff */
[----:B------:R-:W-:Y:S02]  /*16140*/  LOP3.LUT R28, R29, 0x380, RZ, 0xc0, !PT ;  /* 0x000003801d1c7812 */ /* 0x000fe400078ec0ff */
[----:B------:R-:W-:Y:S02]  /*16150*/  MOV R63, R42 ;  /* 0x0000002a003f7202 */ /* 0x000fe40000000f00 */
[----:B------:R-:W-:Y:S01]  /*16160*/  MOV R42, R24 ;  /* 0x00000018002a7202 */ /* 0x000fe20000000f00 */
[----:B0-----:R-:W-:Y:S01]  /*16170*/  @P2 IMAD.HI.U32 R25, R59, R34, RZ ;  /* 0x000000223b192227 */ /* 0x001fe200078e00ff */
[----:B------:R-:W-:-:S02]  /*16180*/  SEL R46, R45, R44, P0 ;  /* 0x0000002c2d2e7207 */ /* 0x000fc40000000000 */
[----:B------:R-:W-:Y:S01]  /*16190*/  SEL R44, R44, R45, P0 ;  /* 0x0000002d2c2c7207 */ /* 0x000fe20000000000 */
[----:B------:R-:W-:Y:S01]  /*161a0*/  IMAD.MOV.U32 R24, RZ, RZ, R59 ;  /* 0x000000ffff187224 */ /* 0x000fe200078e003b */
[----:B------:R-:W-:Y:S02]  /*161b0*/  LOP3.LUT R14, R15, 0x380, RZ, 0xc0, !PT ;  /* 0x000003800f0e7812 */ /* 0x000fe400078ec0ff */
[----:B------:R-:W-:Y:S02]  /*161c0*/  SHF.R.U64 R28, R28, 0x3, RZ ;  /* 0x000000031c1c7819 */ /* 0x000fe400000012ff */
[----:B------:R-:W-:Y:S02]  /*161d0*/  SEL R52, R37, R36, P0 ;  /* 0x0000002425347207 */ /* 0x000fe40000000000 */
[----:B------:R-:W-:Y:S01]  /*161e0*/  SEL R54, R36, R37, P0 ;  /* 0x0000002524367207 */ /* 0x000fe20000000000 */
[----:B------:R-:W-:Y:S01]  /*161f0*/  IMAD.X R37, RZ, RZ, R9, P5 ;  /* 0x000000ffff257224 */ /* 0x000fe200028e0609 */
[----:B------:R-:W-:-:S02]  /*16200*/  SEL R80, R39, R38, P0 ;  /* 0x0000002627507207 */ /* 0x000fc40000000000 */
[----:B------:R-:W-:Y:S01]  /*16210*/  SEL R82, R38, R39, P0 ;  /* 0x0000002726527207 */ /* 0x000fe20000000000 */
[----:B------:R-:W-:Y:S01]  /*16220*/  IMAD.X R39, RZ, RZ, R9, P4 ;  /* 0x000000ffff277224 */ /* 0x000fe200020e0609 */
[----:B------:R-:W-:Y:S02]  /*16230*/  LOP3.LUT R9, R12, 0x380, RZ, 0xc0, !PT ;  /* 0x000003800c097812 */ /* 0x000fe400078ec0ff */
[----:B------:R-:W-:Y:S02]  /*16240*/  SHF.R.U64 R14, R14, 0x3, RZ ;  /* 0x000000030e0e7819 */ /* 0x000fe400000012ff */
[----:B------:R-:W-:Y:S01]  /*16250*/  LOP3.LUT R28, R28, R29, RZ, 0x3c, !PT ;  /* 0x0000001d1c1c7212 */ /* 0x000fe200078e3cff */
[----:B------:R-:W-:Y:S01]  /*16260*/  IMAD.X R29, RZ, RZ, R31, P6 ;  /* 0x000000ffff1d7224 */ /* 0x000fe200030e061f */
[----:B-1----:R-:W-:Y:S02]  /*16270*/  @P2 SHF.R.U32.HI R24, RZ, R26, R25 ;  /* 0x0000001aff182219 */ /* 0x002fe40000011619 */
[----:B------:R-:W-:-:S02]  /*16280*/  MOV R61, R32 ;  /* 0x00000020003d7202 */ /* 0x000fc40000000f00 */
[----:B------:R-:W-:Y:S01]  /*16290*/  IADD3 R45, P6, R30, 0x7000, RZ ;  /* 0x000070001e2d7810 */ /* 0x000fe20007fde0ff */
[----:B------:R-:W-:Y:S01]  /*162a0*/  IMAD.MOV R32, RZ, RZ, -R24 ;  /* 0x000000ffff207224 */ /* 0x000fe200078e0a18 */
[----:B------:R-:W-:Y:S02]  /*162b0*/  SHF.R.U64 R9, R9, 0x3, RZ ;  /* 0x0000000309097819 */ /* 0x000fe400000012ff */
[----:B------:R-:W-:Y:S01]  /*162c0*/  LOP3.LUT R36, R14, R15, RZ, 0x3c, !PT ;  /* 0x0000000f0e247212 */ /* 0x000fe200078e3cff */
[----:B------:R-:W-:Y:S01]  /*162d0*/  IMAD R59, R17, R32, R59 ;  /* 0x00000020113b7224 */ /* 0x000fe200078e023b */
[----:B------:R-:W-:Y:S02]  /*162e0*/  SEL R104, R182, R183, P0 ;  /* 0x000000b7b6687207 */ /* 0x000fe40000000000 */
[----:B------:R-:W-:Y:S02]  /*162f0*/  IADD3 R15, P1, R30, 0x3000, RZ ;  /* 0x000030001e0f7810 */ /* 0x000fe40007f3e0ff */
[----:B------:R-:W-:-:S02]  /*16300*/  LOP3.LUT R6, R45, 0x380, RZ, 0xc0, !PT ;  /* 0x000003802d067812 */ /* 0x000fc400078ec0ff */
[----:B------:R-:W-:Y:S02]  /*16310*/  LOP3.LUT R38, R9, R12, RZ, 0x3c, !PT ;  /* 0x0000000c09267212 */ /* 0x000fe400078e3cff */
[----:B------:R-:W-:Y:S02]  /*16320*/  MOV R77, R36 ;  /* 0x00000024004d7202 */ /* 0x000fe40000000f00 */
[----:B------:R-:W-:Y:S02]  /*16330*/  LOP3.LUT R14, R15, 0x380, RZ, 0xc0, !PT ;  /* 0x000003800f0e7812 */ /* 0x000fe400078ec0ff */
[----:B------:R-:W-:Y:S02]  /*16340*/  SHF.R.U64 R6, R6, 0x3, RZ ;  /* 0x0000000306067819 */ /* 0x000fe400000012ff */
[----:B------:R-:W-:Y:S02]  /*16350*/  MOV R79, R38 ;  /* 0x00000026004f7202 */ /* 0x000fe40000000f00 */
[----:B------:R-:W-:-:S02]  /*16360*/  SEL R182, R183, R182, P0 ;  /* 0x000000b6b7b67207 */ /* 0x000fc40000000000 */
[----:B------:R-:W-:Y:S02]  /*16370*/  SHF.R.U64 R14, R14, 0x3, RZ ;  /* 0x000000030e0e7819 */ /* 0x000fe400000012ff */
[----:B------:R-:W-:Y:S02]  /*16380*/  LOP3.LUT R6, R6, R45, RZ, 0x3c, !PT ;  /* 0x0000002d06067212 */ /* 0x000fe400078e3cff */
[----:B------:R-:W-:Y:S01]  /*16390*/  LOP3.LUT R14, R14, R15, RZ, 0x3c, !PT ;  /* 0x0000000f0e0e7212 */ /* 0x000fe200078e3cff */
[----:B------:R-:W-:Y:S01]  /*163a0*/  IMAD.X R15, RZ, RZ, R31, P1 ;  /* 0x000000ffff0f7224 */ /* 0x000fe200008e061f */
[----:B------:R-:W-:Y:S01]  /*163b0*/  MOV R81, R40 ;  /* 0x0000002800517202 */ /* 0x000fe20000000f00 */
[----:B------:R-:W-:Y:S01]  /*163c0*/  IMAD.U32 R41, RZ, RZ, UR8 ;  /* 0x00000008ff297e24 */ /* 0x000fe2000f8e00ff */
[----:B------:R-:W-:Y:S01]  /*163d0*/  SHF.R.S32.HI R26, RZ, 0x1f, R24 ;  /* 0x0000001fff1a7819 */ /* 0x000fe20000011418 */
[----:B------:R-:W-:Y:S01]  /*163e0*/  ULDC.64 UR8, c[0x0][0xae8] ;  /* 0x0002ba0000087ab9 */ /* 0x000fe20000000a00 */
[----:B------:R-:W-:-:S02]  /*163f0*/  IADD3 R40, P1, R24, UR6, RZ ;  /* 0x0000000618287c10 */ /* 0x000fc4000ff3e0ff */
[----:B------:R-:W-:Y:S02]  /*16400*/  IADD3 R13, P3, R30, 0x4000, RZ ;  /* 0x000040001e0d7810 */ /* 0x000fe40007f7e0ff */
[----:B------:R-:W-:Y:S01]  /*16410*/  IADD3.X R41, R26, UR7, R41, P1, !PT ;  /* 0x000000071a297c10 */ /* 0x000fe20008ffe429 */
[----:B------:R-:W-:Y:S01]  /*16420*/  ULDC.64 UR6, c[0x0][0xb88] ;  /* 0x0002e20000067ab9 */ /* 0x000fe20000000a00 */
[----:B------:R-:W-:Y:S02]  /*16430*/  IADD3 R11, P4, R30, 0x5000, RZ ;  /* 0x000050001e0b7810 */ /* 0x000fe40007f9e0ff */
[----:B------:R-:W-:Y:S01]  /*16440*/  SHF.R.S32.HI R36, RZ, 0x1f, R59 ;  /* 0x0000001fff247819 */ /* 0x000fe2000001143b */
[----:B------:R-:W-:Y:S01]  /*16450*/  IMAD.WIDE.U32 R40, R59, UR6, R40 ;  /* 0x000000063b287c25 */ /* 0x000fe2000f8e0028 */
[----:B------:R-:W-:Y:S02]  /*16460*/  LOP3.LUT R12, R13, 0x380, RZ, 0xc0, !PT ;  /* 0x000003800d0c7812 */ /* 0x000fe400078ec0ff */
[----:B------:R-:W-:Y:S01]  /*16470*/  LOP3.LUT R10, R11, 0x380, RZ, 0xc0, !PT ;  /* 0x000003800b0a7812 */ /* 0x000fe200078ec0ff */
[----:B------:R-:W-:Y:S01]  /*16480*/  IMAD R36, R36, UR6, RZ ;  /* 0x0000000624247c24 */ /* 0x000fe2000f8e02ff */
[----:B------:R-:W-:-:S02]  /*16490*/  SHF.R.U64 R12, R12, 0x3, RZ ;  /* 0x000000030c0c7819 */ /* 0x000fc400000012ff */
[----:B------:R-:W-:Y:S01]  /*164a0*/  LOP3.LUT P1, RZ, R210, 0x3, RZ, 0xc0, !PT ;  /* 0x00000003d2ff7812 */ /* 0x000fe2000782c0ff */
[----:B------:R-:W-:Y:S01]  /*164b0*/  IMAD R59, R59, UR7, R36 ;  /* 0x000000073b3b7c24 */ /* 0x000fe2000f8e0224 */
[----:B------:R-:W-:Y:S01]  /*164c0*/  SHF.R.U64 R10, R10, 0x3, RZ ;  /* 0x000000030a0a7819 */ /* 0x000fe200000012ff */
[----:B------:R-:W-:Y:S01]  /*164d0*/  ULDC.64 UR6, c[0x0][0xb50] ;  /* 0x0002d40000067ab9 */ /* 0x000fe20000000a00 */
[----:B------:R-:W-:Y:S01]  /*164e0*/  LOP3.LUT R12, R12, R13, RZ, 0x3c, !PT ;  /* 0x0000000d0c0c7212 */ /* 0x000fe200078e3cff */
[--C-:B------:R-:W-:Y:S01]  /*164f0*/  IMAD.X R13, RZ, RZ, R31.reuse, P3 ;  /* 0x000000ffff0d7224 */ /* 0x100fe200018e061f */
[----:B------:R-:W-:Y:S01]  /*16500*/  LOP3.LUT R10, R10, R11, RZ, 0x3c, !PT ;  /* 0x0000000b0a0a7212 */ /* 0x000fe200078e3cff */
[----:B------:R-:W-:Y:S01]  /*16510*/  IMAD.X R11, RZ, RZ, R31, P4 ;  /* 0x000000ffff0b7224 */ /* 0x000fe200020e061f */
[C---:B------:R-:W-:Y:S02]  /*16520*/  IADD3 R9, P5, R30.reuse, 0x6000, RZ ;  /* 0x000060001e097810 */ /* 0x040fe40007fbe0ff */
[----:B------:R-:W-:-:S02]  /*16530*/  LOP3.LUT R7, R30, 0x380, RZ, 0xc0, !PT ;  /* 0x000003801e077812 */ /* 0x000fc400078ec0ff */
[----:B--2---:R-:W-:Y:S01]  /*16540*/  LOP3.LUT R35, R5, 0x2, RZ, 0x3c, !PT ;  /* 0x0000000205237812 */ /* 0x004fe200078e3cff */
        /* <DEDUP_REMOVED lines=16> */
[----:B------:R-:W-:Y:S01]  /*16650*/  UIMAD UR5, UR12, UR8, URZ ;  /* 0x000000080c0572a4 */ /* 0x000fe2000f8e023f */
[----:B------:R-:W-:-:S02]  /*16660*/  LOP3.LUT R8, R9, 0x380, RZ, 0xc0, !PT ;  /* 0x0000038009087812 */ /* 0x000fc400078ec0ff */
[----:B------:R0:W1:Y:S01]  /*16670*/  SHFL.IDX PT, R25, R44, R35, 0x1c1f ;  /* 0x001c1f232c197589 */ /* 0x00006200000e0000 */
[----:B------:R-:W-:-:S03]  /*16680*/  SHF.R.U64 R7, R7, 0x3, RZ ;  /* 0x0000000307077819 */ /* 0x000fc600000012ff */
[----:B------:R-:W2:Y:S04]  /*16690*/  SHFL.IDX PT, R27, R50, R35, 0x1c1f ;  /* 0x001c1f23321b7589 */ /* 0x000ea800000e0000 */
[----:B------:R-:W3:Y:S04]  /*166a0*/  SHFL.IDX PT, R33, R78, R35, 0x1c1f ;  /* 0x001c1f234e217589 */ /* 0x000ee800000e0000 */
[----:B------:R-:W4:Y:S01]  /*166b0*/  SHFL.IDX PT, R37, R82, R35, 0x1c1f ;  /* 0x001c1f2352257589 */ /* 0x000f2200000e0000 */
[----:B0-----:R-:W-:-:S03]  /*166c0*/  VIADD R44, R212, UR39 ;  /* 0x00000027d42c7c36 */ /* 0x001fc60008000000 */
[----:B------:R-:W-:Y:S04]  /*166d0*/  SHFL.IDX PT, R39, R86, R35, 0x1c1f ;  /* 0x001c1f2356277589 */ /* 0x000fe800000e0000 */
[----:B------:R-:W0:Y:S01]  /*166e0*/  SHFL.IDX PT, R5, R54, R35, 0x1c1f ;  /* 0x001c1f2336057589 */ /* 0x000e2200000e0000 */
[----:B------:R-:W-:-:S03]  /*166f0*/  ISETP.GE.OR P3, PT, R44, R73, P1 ;  /* 0x000000492c00720c */ /* 0x000fc60000f66670 */
[----:B------:R-:W-:Y:S01]  /*16700*/  SHFL.IDX PT, R43, R58, R35, 0x1c1f ;  /* 0x001c1f233a2b7589 */ /* 0x000fe200000e0000 */
[----:B-1----:R-:W-:Y:S02]  /*16710*/  SEL R24, R46, R25, P0 ;  /* 0x000000192e187207 */ /* 0x002fe40000000000 */
[----:B------:R-:W-:Y:S01]  /*16720*/  SEL R26, R25, R46, P0 ;  /* 0x0000002e191a7207 */ /* 0x000fe20000000000 */
[----:B------:R-:W-:Y:S01]  /*16730*/  SHFL.IDX PT, R53, R90, R35, 0x1c1f ;  /* 0x001c1f235a357589 */ /* 0x000fe200000e0000 */
[----:B--2---:R-:W-:Y:S02]  /*16740*/  SEL R32, R48, R27, P0 ;  /* 0x0000001b30207207 */ /* 0x004fe40000000000 */
[----:B------:R-:W-:Y:S01]  /*16750*/  SEL R34, R27, R48, P0 ;  /* 0x000000301b227207 */ /* 0x000fe20000000000 */
[----:B------:R-:W-:Y:S01]  /*16760*/  SHFL.IDX PT, R45, R62, R35, 0x1c1f ;  /* 0x001c1f233e2d7589 */ /* 0x000fe200000e0000 */
[----:B---3--:R-:W-:Y:S02]  /*16770*/  SEL R25, R76, R33, P0 ;  /* 0x000000214c197207 */ /* 0x008fe40000000000 */
[----:B------:R-:W-:Y:S01]  /*16780*/  SEL R27, R33, R76, P0 ;  /* 0x0000004c211b7207 */ /* 0x000fe20000000000 */
[----:B------:R-:W1:Y:S01]  /*16790*/  SHFL.IDX PT, R47, R66, R35, 0x1c1f ;  /* 0x001c1f23422f7589 */ /* 0x000e6200000e0000 */
[----:B----4-:R-:W-:-:S03]  /*167a0*/  SEL R33, R80, R37, P0 ;  /* 0x0000002550217207 */ /* 0x010fc60000000000 */
[----:B------:R-:W-:Y:S04]  /*167b0*/  SHFL.IDX PT, R55, R94, R35, 0x1c1f ;  /* 0x001c1f235e377589 */ /* 0x000fe800000e0000 */
[----:B------:R-:W-:Y:S01]  /*167c0*/  SHFL.IDX PT, R57, R98, R35, 0x1c1f ;  /* 0x001c1f2362397589 */ /* 0x000fe200000e0000 */
[----:B0-----:R-:W-:Y:S02]  /*167d0*/  SEL R36, R52, R5, P0 ;  /* 0x0000000534247207 */ /* 0x001fe40000000000 */
[----:B------:R-:W-:Y:S01]  /*167e0*/  SEL R38, R5, R52, P0 ;  /* 0x0000003405267207 */ /* 0x000fe20000000000 */
[----:B------:R-:W0:Y:S01]  /*167f0*/  SHFL.IDX PT, R67, R102, R35, 0x1c1f ;  /* 0x001c1f2366437589 */ /* 0x000e2200000e0000 */
[----:B------:R-:W-:Y:S01]  /*16800*/  IMAD.IADD R5, R41, 0x1, R59 ;  /* 0x0000000129057824 */ /* 0x000fe200078e023b */
[----:B------:R-:W-:-:S02]  /*16810*/  LEA R41, P4, R40, UR6, 0x2 ;  /* 0x0000000628297c11 */ /* 0x000fc4000f8810ff */
[----:B------:R-:W2:Y:S04]  /*16820*/  SHFL.IDX PT, R49, R70, R35, 0x1c1f ;  /* 0x001c1f2346317589 */ /* 0x000ea800000e0000 */
[----:B------:R-:W3:Y:S01]  /*16830*/  SHFL.IDX PT, R71, R182, R35, 0x1c1f ;  /* 0x001c1f23b6477589 */ /* 0x000ee200000e0000 */
[----:B------:R-:W-:-:S03]  /*16840*/  LEA.HI.X R5, R40, UR7, R5, 0x2, P4 ;  /* 0x0000000728057c11 */ /* 0x000fc6000a0f1405 */
[----:B------:R4:W3:Y:S01]  /*16850*/  SHFL.IDX PT, R51, R74, R35, 0x1c1f ;  /* 0x001c1f234a337589 */ /* 0x0008e200000e0000 */
[----:B-1----:R-:W-:Y:S01]  /*16860*/  SEL R46, R47, R64, P0 ;  /* 0x000000402f2e7207 */ /* 0x002fe20000000000 */
[----:B------:R-:W-:Y:S01]  /*16870*/  UIMAD UR5, UR41, UR9, UR5 ;  /* 0x00000009290572a4 */ /* 0x000fe2000f8e0205 */
[----:B------:R-:W-:Y:S01]  /*16880*/  SHF.R.U64 R8, R8, 0x3, RZ ;  /* 0x0000000308087819 */ /* 0x000fe200000012ff */
[----:B------:R1:W-:Y:S01]  /*16890*/  STSM.16.M88.4 [R63], R24 ;  /* 0x000000183f007844 */ /* 0x0003e20000000200 */
[----:B------:R-:W-:-:S03]  /*168a0*/  LOP3.LUT R30, R7, R30, RZ, 0x3c, !PT ;  /* 0x0000001e071e7212 */ /* 0x000fc600078e3cff */
[----:B------:R-:W-:Y:S01]  /*168b0*/  SHFL.IDX PT, R62, R41, 0x1, 0x1c1f ;  /* 0x003c1f00293e7f89 */ /* 0x000fe200000e0000 */
[----:B0-----:R-:W-:-:S03]  /*168c0*/  SEL R65, R100, R67, P0 ;  /* 0x0000004364417207 */ /* 0x001fc60000000000 */
[----:B------:R-:W-:Y:S01]  /*168d0*/  SHFL.IDX PT, R63, R5, 0x1, 0x1c1f ;  /* 0x003c1f00053f7f89 */ /* 0x000fe200000e0000 */
[----:B----4-:R-:W-:Y:S02]  /*168e0*/  SEL R35, R37, R80, P0 ;  /* 0x0000005025237207 */ /* 0x010fe40000000000 */
[----:B--2---:R-:W-:Y:S02]  /*168f0*/  SEL R66, R49, R68, P0 ;  /* 0x0000004431427207 */ /* 0x004fe40000000000 */
[----:B---3--:R-:W-:Y:S01]  /*16900*/  SEL R69, R104, R71, P0 ;  /* 0x0000004768457207 */ /* 0x008fe20000000000 */
[----:B-1----:R-:W-:Y:S01]  /*16910*/  VIADD R24, R44, 0x8 ;  /* 0x000000082c187836 */ /* 0x002fe20000000000 */
[----:B------:R-:W-:Y:S01]  /*16920*/  SEL R37, R84, R39, P0 ;  /* 0x0000002754257207 */ /* 0x000fe20000000000 */
[----:B------:R0:W-:Y:S01]  /*16930*/  STSM.16.M88.4 [R61], R32 ;  /* 0x000000203d007844 */ /* 0x0001e20000000200 */
[----:B------:R-:W-:Y:S01]  /*16940*/  SEL R39, R39, R84, P0 ;  /* 0x0000005427277207 */ /* 0x000fe20000000000 */
[----:B------:R-:W-:Y:S01]  /*16950*/  UIMAD.WIDE.U32 UR6, UR41, UR8, URZ ;  /* 0x00000008290672a5 */ /* 0x000fe2000f8e003f */
[----:B------:R-:W-:Y:S01]  /*16960*/  ISETP.GE.OR P1, PT, R24, R73, P1 ;  /* 0x000000491800720c */ /* 0x000fe20000f26670 */
[----:B------:R-:W-:Y:S01]  /*16970*/  SHFL.IDX PT, R61, R5, RZ, 0x1c1f ;  /* 0x001c1fff053d7589 */ /* 0x000fe200000e0000 */
[----:B------:R-:W-:Y:S01]  /*16980*/  SEL R24, R56, R43, P0 ;  /* 0x0000002b38187207 */ /* 0x000fe20000000000 */
[----:B------:R-:W-:Y:S01]  /*16990*/  IMAD.X R7, RZ, RZ, R31, P6 ;  /* 0x000000ffff077224 */ /* 0x000fe200030e061f */
[----:B------:R-:W-:Y:S01]  /*169a0*/  SEL R26, R43, R56, P0 ;  /* 0x000000382b1a7207 */ /* 0x000fe20000000000 */
[----:B------:R-:W-:Y:S01]  /*169b0*/  STSM.16.M88.4 [R42], R36 ;  /* 0x000000242a007844 */ /* 0x000fe20000000200 */
[----:B------:R-:W-:-:S02]  /*169c0*/  SEL R25, R88, R53, P0 ;  /* 0x0000003558197207 */ /* 0x000fc40000000000 */
[----:B------:R-:W-:Y:S02]  /*169d0*/  SEL R27, R53, R88, P0 ;  /* 0x00000058351b7207 */ /* 0x000fe40000000000 */
[----:B------:R-:W-:Y:S02]  /*169e0*/  SEL R44, R64, R47, P0 ;  /* 0x0000002f402c7207 */ /* 0x000fe40000000000 */
[----:B------:R-:W-:Y:S01]  /*169f0*/  SEL R47, R57, R96, P0 ;  /* 0x00000060392f7207 */ /* 0x000fe20000000000 */
[----:B------:R-:W-:Y:S01]  /*16a00*/  STSM.16.M88.4 [R83], R24 ;  /* 0x0000001853007844 */ /* 0x000fe20000000200 */
[----:B0-----:R-:W-:Y:S02]  /*16a10*/  SEL R32, R60, R45, P0 ;  /* 0x0000002d3c207207 */ /* 0x001fe40000000000 */
[----:B------:R-:W-:Y:S02]  /*16a20*/  SEL R34, R45, R60, P0 ;  /* 0x0000003c2d227207 */ /* 0x000fe40000000000 */
[----:B------:R-:W-:Y:S01]  /*16a30*/  SEL R33, R92, R55, P0 ;  /* 0x000000375c217207 */ /* 0x000fe20000000000 */
[----:B------:R-:W0:Y:S01]  /*16a40*/  SHFL.IDX PT, R60, R41, RZ, 0x1c1f ;  /* 0x001c1fff293c7589 */ /* 0x000e2200000e0000 */
[----:B------:R-:W-:-:S02]  /*16a50*/  SEL R35, R55, R92, P0 ;  /* 0x0000005c37237207 */ /* 0x000fc40000000000 */
[----:B------:R-:W-:Y:S02]  /*16a60*/  SEL R45, R96, R57, P0 ;  /* 0x00000039602d7207 */ /* 0x000fe40000000000 */
        /* <DEDUP_REMOVED lines=8> */
[----:B------:R-:W-:Y:S01]  /*16af0*/  LOP3.LUT R8, R8, R9, RZ, 0x3c, !PT ;  /* 0x0000000908087212 */ /* 0x000fe200078e3cff */
[----:B------:R-:W-:Y:S01]  /*16b00*/  UIMAD UR8, UR13, UR10, URZ ;  /* 0x0000000a0d0872a4 */ /* 0x000fe2000f8e023f */
[----:B------:R-:W-:Y:S01]  /*16b10*/  IMAD.X R9, RZ, RZ, R31, P5 ;  /* 0x000000ffff097224 */ /* 0x000fe200028e061f */
[----:B------:R-:W-:Y:S01]  /*16b20*/  STSM.16.M88.4 [R75], R68 ;  /* 0x000000444b007844 */ /* 0x000fe20000000200 */
[----:B------:R-:W-:Y:S08]  /*16b30*/  BAR.SYNC.DEFER_BLOCKING 0x1, 0x100 ;  /* 0x0044000000007b1d */ /* 0x000ff00000010000 */
[----:B-1----:R-:W1:Y:S01]  /*16b40*/  @P2 LDC R64, c[0x0][0xbec] ;  /* 0x0002fb00ff402b82 */ /* 0x002e620000000800 */
[----:B0-----:R0:W-:Y:S04]  /*16b50*/  @!P3 ST.E desc[UR48][R60.64], R3 ;  /* 0x000000033c00b985 */ /* 0x0011e8000c101930 */
[----:B------:R2:W-:Y:S01]  /*16b60*/  @!P1 ST.E desc[UR48][R62.64], R0 ;  /* 0x000000003e009985 */ /* 0x0005e2000c101930 */
[----:B------:R-:W-:-:S02]  /*16b70*/  UIADD3 UR7, UR7, UR5, URZ ;  /* 0x0000000507077290 */ /* 0x000fc4000fffe03f */
[----:B0-----:R-:W0:Y:S01]  /*16b80*/  @P2 LDC R61, c[0x0][0xbf0] ;  /* 0x0002fc00ff3d2b82 */ /* 0x001e220000000800 */
[----:B--2---:R-:W-:Y:S01]  /*16b90*/  IMAD R0, R208, 0x20, R209 ;  /* 0x00000020d0007824 */ /* 0x004fe200078e02d1 */
[----:B------:R2:W5:Y:S03]  /*16ba0*/  LD.E.128 R44, desc[UR48][R8.64] ;  /* 0x00000030082c7980 */ /* 0x000566000c101d00 */
[----:B------:R-:W-:Y:S01]  /*16bb0*/  VIADD R5, R0, UR39 ;  /* 0x0000002700057c36 */ /* 0x000fe20008000000 */
[----:B------:R3:W5:Y:S03]  /*16bc0*/  LD.E.128 R32, desc[UR48][R6.64] ;  /* 0x0000003006207980 */ /* 0x000766000c101d00 */
[----:B-1----:R-:W-:Y:S01]  /*16bd0*/  @P2 IMAD.HI.U32 R0, R5, R64, RZ ;  /* 0x0000004005002227 */ /* 0x002fe200078e00ff */
[----:B------:R-:W-:Y:S01]  /*16be0*/  UIMAD UR5, UR40, UR11, UR8 ;  /* 0x0000000b280572a4 */ /* 0x000fe2000f8e0208 */
[----:B------:R-:W5:Y:S02]  /*16bf0*/  LD.E.128 R48, desc[UR48][R30.64] ;  /* 0x000000301e307980 */ /* 0x000f64000c101d00 */
[----:B------:R-:W-:Y:S01]  /*16c00*/  IMAD.MOV.U32 R3, RZ, RZ, R5 ;  /* 0x000000ffff037224 */ /* 0x000fe200078e0005 */
[----:B------:R-:W-:Y:S01]  /*16c10*/  UIMAD.WIDE.U32 UR40, UR40, UR10, UR6 ;  /* 0x0000000a282872a5 */ /* 0x000fe2000f8e0006 */
[----:B------:R-:W5:Y:S02]  /*16c20*/  LD.E.128 R40, desc[UR48][R28.64] ;  /* 0x000000301c287980 */ /* 0x000f64000c101d00 */
[----:B------:R-:W-:-:S02]  /*16c30*/  ULDC.64 UR6, c[0x0][0xae0] ;  /* 0x0002b80000067ab9 */ /* 0x000fc40000000a00 */
[----:B------:R-:W5:Y:S01]  /*16c40*/  LD.E.128 R36, desc[UR48][R20.64] ;  /* 0x0000003014247980 */ /* 0x000f62000c101d00 */
[----:B0-----:R-:W-:Y:S01]  /*16c50*/  @P2 SHF.R.U32.HI R3, RZ, R61, R0 ;  /* 0x0000003dff032219 */ /* 0x001fe20000011600 */
[----:B------:R-:W-:Y:S02]  /*16c60*/  UIADD3 UR5, UR41, UR5, URZ ;  /* 0x0000000529057290 */ /* 0x000fe4000fffe03f */
[----:B------:R-:W5:Y:S01]  /*16c70*/  LD.E.128 R24, desc[UR48][R14.64] ;  /* 0x000000300e187980 */ /* 0x000f62000c101d00 */
[--C-:B------:R-:W-:Y:S01]  /*16c80*/  SHF.R.S32.HI R0, RZ, 0x1f, R3.reuse ;  /* 0x0000001fff007819 */ /* 0x100fe20000011403 */
[----:B--2---:R-:W-:Y:S02]  /*16c90*/  IMAD.MOV R8, RZ, RZ, -R3 ;  /* 0x000000ffff087224 */ /* 0x004fe400078e0a03 */
[----:B------:R-:W5:Y:S01]  /*16ca0*/  LD.E.128 R56, desc[UR48][R12.64] ;  /* 0x000000300c387980 */ /* 0x000f62000c101d00 */
[----:B---3--:R-:W-:Y:S02]  /*16cb0*/  IMAD.U32 R7, RZ, RZ, UR41 ;  /* 0x00000029ff077e24 */ /* 0x008fe4000f8e00ff */
[----:B------:R-:W-:Y:S01]  /*16cc0*/  IMAD R0, R0, UR6, RZ ;  /* 0x0000000600007c24 */ /* 0x000fe2000f8e02ff */
[----:B------:R0:W5:Y:S01]  /*16cd0*/  LD.E.128 R52, desc[UR48][R10.64] ;  /* 0x000000300a347980 */ /* 0x000162000c101d00 */
[----:B------:R-:W-:-:S02]  /*16ce0*/  IMAD R17, R17, R8, R5 ;  /* 0x0000000811117224 */ /* 0x000fc400078e0205 */
[----:B------:R-:W-:Y:S01]  /*16cf0*/  IMAD.U32 R6, RZ, RZ, UR40 ;  /* 0x00000028ff067e24 */ /* 0x000fe2000f8e00ff */
[----:B------:R-:W-:Y:S01]  /*16d00*/  @!PT LDS RZ, [RZ] ;  /* 0x00000000fffff984 */ /* 0x000fe20000000800 */
[----:B------:R-:W-:Y:S01]  /*16d10*/  @!PT LDS RZ, [RZ] ;  /* 0x00000000fffff984 */ /* 0x000fe20000000800 */
[----:B------:R-:W-:Y:S01]  /*16d20*/  @!PT LDS RZ, [RZ] ;  /* 0x00000000fffff984 */ /* 0x000fe20000000800 */
[----:B------:R-:W-:Y:S01]  /*16d30*/  @!PT LDS RZ, [RZ] ;  /* 0x00000000fffff984 */ /* 0x000fe20000000800 */
[----:B------:R1:W-:Y:S06]  /*16d40*/  MEMBAR.ALL.CTA ;  /* 0x0000000000007992 */ /* 0x0003ec0000008000 */
[----:B-1----:R-:W1:Y:S01]  /*16d50*/  FENCE.VIEW.ASYNC.S ;  /* 0x00000000000073c6 */ /* 0x002e620000000000 */
[----:B------:R-:W-:Y:S02]  /*16d60*/  IMAD.U32 R7, RZ, RZ, UR5 ;  /* 0x00000005ff077e24 */ /* 0x000fe4000f8e00ff */
[C---:B------:R-:W-:Y:S01]  /*16d70*/  IMAD R5, R3.reuse, UR7, R0 ;  /* 0x0000000703057c24 */ /* 0x040fe2000f8e0200 */
[----:B------:R-:W-:Y:S01]  /*16d80*/  SHF.R.S32.HI R0, RZ, 0x1f, R17 ;  /* 0x0000001fff007819 */ /* 0x000fe20000011411 */
[----:B------:R-:W-:Y:S01]  /*16d90*/  IMAD.WIDE.U32 R6, R3, UR6, R6 ;  /* 0x0000000603067c25 */ /* 0x000fe2000f8e0006 */
[----:B------:R-:W-:-:S03]  /*16da0*/  ULDC.64 UR6, c[0x0][0xad8] ;  /* 0x0002b60000067ab9 */ /* 0x000fc60000000a00 */
[----:B------:R-:W-:Y:S02]  /*16db0*/  IMAD.IADD R7, R7, 0x1, R5 ;  /* 0x0000000107077824 */ /* 0x000fe400078e0205 */
[----:B------:R-:W-:Y:S02]  /*16dc0*/  IMAD R8, R0, UR6, RZ ;  /* 0x0000000600087c24 */ /* 0x000fe4000f8e02ff */
[----:B0-----:R-:W-:Y:S02]  /*16dd0*/  VIADD R10, R209, UR39 ;  /* 0x00000027d10a7c36 */ /* 0x001fe40008000000 */
        /* <DEDUP_REMOVED lines=21> */
[CC--:B01----:R-:W-:Y:S02]  /*16f30*/  @!P2 LEA R4, P4, R22.reuse, R6.reuse, 0x1 ;  /* 0x000000061604a211 */ /* 0x0c3fe400078808ff */
[C---:B------:R-:W-:Y:S02]  /*16f40*/  @!P3 LEA R6, P5, R23.reuse, R6, 0x1 ;  /* 0x000000061706b211 */ /* 0x040fe400078a08ff */
[-C--:B--2---:R-:W-:Y:S02]  /*16f50*/  @!P2 LEA.HI.X R5, R22, R0.reuse, R215, 0x1, P4 ;  /* 0x000000001605a211 */ /* 0x084fe400020f0cd7 */
[----:B------:R-:W-:-:S03]  /*16f60*/  @!P3 LEA.HI.X R7, R23, R0, R214, 0x1, P5 ;  /* 0x000000001707b211 */ /* 0x000fc600028f0cd6 */
[----:B-----5:R3:W-:Y:S04]  /*16f70*/  @!P2 ST.E.128 desc[UR48][R4.64], R48 ;  /* 0x000000300400a985 */ /* 0x0207e8000c101d30 */
[----:B------:R3:W-:Y:S02]  /*16f80*/  @!P3 ST.E.128 desc[UR48][R6.64], R56 ;  /* 0x000000380600b985 */ /* 0x0007e4000c101d30 */
.L_x_6656:
[----:B------:R-:W-:Y:S05]  /*16f90*/  BSYNC B1 ;  /* 0x0000000000017941 */ /* 0x000fea0003800000 */
.L_x_6655:
[----:B--2---:R2:W4:Y:S01]  /*16fa0*/  SHFL.IDX PT, R0, R3, 0x1, 0x181f ;  /* 0x00381f0003007f89 */ /* 0x00452200000e0000 */
[----:B------:R-:W-:Y:S03]  /*16fb0*/  BSSY B1, `(.L_x_6657) ;  /* 0x000000c000017945 */ /* 0x000fe60003800000 */
[----:B-1-3--:R2:W1:Y:S01]  /*16fc0*/  SHFL.IDX PT, R6, R8, 0x1, 0x181f ;  /* 0x00381f0008067f89 */ /* 0x00a46200000e0000 */
[----:B------:R-:W-:Y:S05]  /*16fd0*/  @P0 BRA `(.L_x_6658) ;  /* 0x0000000000240947 */ /* 0x000fea0003800000 */
[----:B------:R-:W-:Y:S02]  /*16fe0*/  ULDC UR5, c[0x0][0xac8] ;  /* 0x0002b20000057ab9 */ /* 0x000fe40000000800 */
[----:B------:R-:W-:Y:S02]  /*16ff0*/  ISETP.GE.AND P3, PT, R22, UR5, PT ;  /* 0x0000000516007c0c */ /* 0x000fe4000bf66270 */
[----:B------:R-:W-:-:S11]  /*17000*/  ISETP.GE.AND P4, PT, R23, UR5, PT ;  /* 0x0000000517007c0c */ /* 0x000fd6000bf86270 */
[CC--:B01----:R-:W-:Y:S02]  /*17010*/  @!P3 LEA R4, P0, R22.reuse, R6.reuse, 0x1 ;  /* 0x000000061604b211 */ /* 0x0c3fe400078008ff */
[C---:B------:R-:W-:Y:S02]  /*17020*/  @!P4 LEA R6, P2, R23.reuse, R6, 0x1 ;  /* 0x000000061706c211 */ /* 0x040fe400078408ff */
[-C--:B----4-:R-:W-:Y:S02]  /*17030*/  @!P3 LEA.HI.X R5, R22, R0.reuse, R215, 0x1, P0 ;  /* 0x000000001605b211 */ /* 0x090fe400000f0cd7 */
[----:B------:R-:W-:-:S03]  /*17040*/  @!P4 LEA.HI.X R7, R23, R0, R214, 0x1, P2 ;  /* 0x000000001707c211 */ /* 0x000fc600010f0cd6 */
[----:B-----5:R3:W-:Y:S04]  /*17050*/  @!P3 ST.E.128 desc[UR48][R4.64], R40 ;  /* 0x000000280400b985 */ /* 0x0207e8000c101d30 */
[----:B------:R3:W-:Y:S02]  /*17060*/  @!P4 ST.E.128 desc[UR48][R6.64], R52 ;  /* 0x000000340600c985 */ /* 0x0007e4000c101d30 */
.L_x_6658:
[----:B------:R-:W-:Y:S05]  /*17070*/  BSYNC B1 ;  /* 0x0000000000017941 */ /* 0x000fea0003800000 */
.L_x_6657:
[----:B----4-:R4:W0:Y:S01]  /*17080*/  SHFL.IDX PT, R0, R3, 0x2, 0x181f ;  /* 0x00581f0003007f89 */ /* 0x01082200000e0000 */
        /* <DEDUP_REMOVED lines=8> */
[-C--:B------:R-:W-:Y:S02]  /*17110*/  @!P2 LEA.HI.X R5, R22, R0.reuse, R215, 0x1, P0 ;  /* 0x000000001605a211 */ /* 0x080fe400000f0cd7 */
[----:B------:R-:W-:-:S03]  /*17120*/  @!P3 LEA.HI.X R7, R23, R0, R214, 0x1, P1 ;  /* 0x000000001707b211 */ /* 0x000fc600008f0cd6 */
[----:B-----5:R3:W-:Y:S04]  /*17130*/  @!P2 ST.E.128 desc[UR48][R4.64], R36 ;  /* 0x000000240400a985 */ /* 0x0207e8000c101d30 */
[----:B------:R3:W-:Y:S02]  /*17140*/  @!P3 ST.E.128 desc[UR48][R6.64], R44 ;  /* 0x0000002c0600b985 */ /* 0x0007e4000c101d30 */
.L_x_6660:
[----:B------:R-:W-:Y:S05]  /*17150*/  BSYNC B1 ;  /* 0x0000000000017941 */ /* 0x000fea0003800000 */
.L_x_6659:
[----:B0-----:R-:W-:Y:S01]  /*17160*/  VIADD R0, R10, 0x60 ;  /* 0x000000600a007836 */ /* 0x001fe20000000000 */
[----:B--2-4-:R-:W0:Y:S04]  /*17170*/  SHFL.IDX PT, R3, R3, 0x3, 0x181f ;  /* 0x00781f0003037f89 */ /* 0x014e2800000e0000 */
[----:B------:R-:W-:Y:S01]  /*17180*/  ISETP.GE.AND P0, PT, R0, R73, PT ;  /* 0x000000490000720c */ /* 0x000fe20003f06270 */
[----:B------:R-:W2:-:S12]  /*17190*/  SHFL.IDX PT, R8, R8, 0x3, 0x181f ;  /* 0x00781f0008087f89 */ /* 0x000e9800000e0000 */
[----:B------:R-:W-:Y:S05]  /*171a0*/  @P0 BRA `(.L_x_6661) ;  /* 0x0000000800800947 */ /* 0x000fea0003800000 */
[----:B------:R-:W-:Y:S02]  /*171b0*/  ULDC UR5, c[0x0][0xac8] ;  /* 0x0002b20000057ab9 */ /* 0x000fe40000000800 */
[----:B------:R-:W-:-:S13]  /*171c0*/  ISETP.GE.AND P1, PT, R22, UR5, PT ;  /* 0x0000000516007c0c */ /* 0x000fda000bf26270 */
[----:B--23--:R-:W-:-:S04]  /*171d0*/  @!P1 LEA R4, P0, R22, R8, 0x1 ;  /* 0x0000000816049211 */ /* 0x00cfc800078008ff */
[----:B0-----:R-:W-:Y:S02]  /*171e0*/  @!P1 LEA.HI.X R5, R22, R3, R215, 0x1, P0 ;  /* 0x0000000316059211 */ /* 0x001fe400000f0cd7 */
[----:B------:R-:W-:-:S03]  /*171f0*/  ISETP.GE.AND P0, PT, R23, UR5, PT ;  /* 0x0000000517007c0c */ /* 0x000fc6000bf06270 */
[----:B-----5:R0:W-:Y:S10]  /*17200*/  @!P1 ST.E.128 desc[UR48][R4.64], R24 ;  /* 0x0000001804009985 */ /* 0x0201f4000c101d30 */
[----:B------:R-:W-:Y:S05]  /*17210*/  @P0 BRA `(.L_x_6661) ;  /* 0x0000000800640947 */ /* 0x000fea0003800000 */
[----:B0-----:R-:W-:-:S04]  /*17220*/  LEA R4, P0, R23, R8, 0x1 ;  /* 0x0000000817047211 */ /* 0x001fc800078008ff */
[----:B------:R-:W-:-:S05]  /*17230*/  LEA.HI.X R5, R23, R3, R214, 0x1, P0 ;  /* 0x0000000317057211 */ /* 0x000fca00000f0cd6 */
[----:B------:R0:W-:Y:S01]  /*17240*/  ST.E.128 desc[UR48][R4.64], R32 ;  /* 0x0000002004007985 */ /* 0x0001e2000c101d30 */
[----:B------:R-:W-:Y:S05]  /*17250*/  BRA `(.L_x_6661) ;  /* 0x0000000800547947 */ /* 0x000fea0003800000 */
.L_x_6654:
        /* <DEDUP_REMOVED lines=50> */
.L_x_6663:
[----:B------:R-:W-:Y:S05]  /*17580*/  BSYNC B1 ;  /* 0x0000000000017941 */ /* 0x000fea0003800000 */
.L_x_6662:
        /* <DEDUP_REMOVED lines=11> */
[----:B-1----:R-:W-:-:S03]  /*17640*/  @P1 SHF.R.U32.HI R3, RZ, R11, R0 ;  /* 0x0000000bff031219 */ /* 0x002fc60000011600 */
[----:B------:R-:W-:Y:S01]  /*17650*/  UIMAD UR5, UR40, UR11, UR5 ;  /* 0x0000000b280572a4 */ /* 0x000fe2000f8e0205 */
[--C-:B------:R-:W-:Y:S01]  /*17660*/  SHF.R.S32.HI R0, RZ, 0x1f, R3.reuse ;  /* 0x0000001fff007819 */ /* 0x100fe20000011403 */
[----:B------:R-:W-:Y:S01]  /*17670*/  UIMAD.WIDE.U32 UR40, UR40, UR10, UR6 ;  /* 0x0000000a282872a5 */ /* 0x000fe2000f8e0006 */
[----:B------:R-:W-:Y:S02]  /*17680*/  IMAD.MOV R7, RZ, RZ, -R3 ;  /* 0x000000ffff077224 */ /* 0x000fe400078e0a03 */
[----:B------:R-:W-:Y:S01]  /*17690*/  ULDC.64 UR6, c[0x0][0xae0] ;  /* 0x0002b80000067ab9 */ /* 0x000fe20000000a00 */
[----:B------:R-:W-:Y:S01]  /*176a0*/  UIADD3 UR5, UR41, UR5, URZ ;  /* 0x0000000529057290 */ /* 0x000fe2000fffe03f */
[----:B------:R-:W-:Y:S02]  /*176b0*/  IMAD R0, R0, UR6, RZ ;  /* 0x0000000600007c24 */ /* 0x000fe4000f8e02ff */
[----:B------:R-:W-:Y:S02]  /*176c0*/  IMAD R7, R10, R7, R8 ;  /* 0x000000070a077224 */ /* 0x000fe400078e0208 */
[----:B------:R-:W-:-:S02]  /*176d0*/  IMAD.U32 R5, RZ, RZ, UR41 ;  /* 0x00000029ff057e24 */ /* 0x000fc4000f8e00ff */
[----:B------:R-:W-:Y:S02]  /*176e0*/  IMAD.U32 R4, RZ, RZ, UR40 ;  /* 0x00000028ff047e24 */ /* 0x000fe4000f8e00ff */
[----:B------:R-:W-:Y:S01]  /*176f0*/  IMAD.U32 R5, RZ, RZ, UR5 ;  /* 0x00000005ff057e24 */ /* 0x000fe2000f8e00ff */
[----:B------:R-:W-:Y:S01]  /*17700*/  ULDC UR5, c[0x0][0xa88] ;  /* 0x0002a20000057ab9 */ /* 0x000fe20000000800 */
[C---:B------:R-:W-:Y:S01]  /*17710*/  IMAD R9, R3.reuse, UR7, R0 ;  /* 0x0000000703097c24 */ /* 0x040fe2000f8e0200 */
[----:B------:R-:W-:Y:S01]  /*17720*/  SHF.R.S32.HI R0, RZ, 0x1f, R7 ;  /* 0x0000001fff007819 */ /* 0x000fe20000011407 */
[----:B------:R-:W-:Y:S01]  /*17730*/  IMAD.WIDE.U32 R4, R3, UR6, R4 ;  /* 0x0000000603047c25 */ /* 0x000fe2000f8e0004 */
[----:B------:R-:W-:-:S03]  /*17740*/  ULDC.64 UR6, c[0x0][0xad8] ;  /* 0x0002b60000067ab9 */ /* 0x000fc60000000a00 */
        /* <DEDUP_REMOVED lines=27> */
.L_x_6665:
[----:B------:R-:W-:Y:S05]  /*17900*/  BSYNC B1 ;  /* 0x0000000000017941 */ /* 0x000fea0003800000 */
.L_x_6664:
        /* <DEDUP_REMOVED lines=13> */
.L_x_6667:
[----:B------:R-:W-:Y:S05]  /*179e0*/  BSYNC B1 ;  /* 0x0000000000017941 */ /* 0x000fea0003800000 */
.L_x_6666:
        /* <DEDUP_REMOVED lines=13> */
.L_x_6669:
[----:B------:R-:W-:Y:S05]  /*17ac0*/  BSYNC B1 ;  /* 0x0000000000017941 */ /* 0x000fea0003800000 */
.L_x_6668:
[----:B------:R-:W-:Y:S01]  /*17ad0*/  VIADD R3, R8, 0x60 ;  /* 0x0000006008037836 */ /* 0x000fe20000000000 */
[----:B0-----:R0:W0:Y:S04]  /*17ae0*/  SHFL.IDX PT, R0, R7, 0x3, 0x181f ;  /* 0x00781f0007007f89 */ /* 0x00102800000e0000 */
[----:B------:R-:W-:Y:S01]  /*17af0*/  ISETP.GE.AND P0, PT, R3, R9, PT ;  /* 0x000000090300720c */ /* 0x000fe20003f06270 */
[----:B-1-3--:R1:W3:-:S12]  /*17b00*/  SHFL.IDX PT, R4, R6, 0x3, 0x181f ;  /* 0x00781f0006047f89 */ /* 0x00a2d800000e0000 */
[----:B-1----:R-:W-:Y:S05]  /*17b10*/  @P0 BRA `(.L_x_6661) ;  /* 0x0000000000240947 */ /* 0x002fea0003800000 */
[----:B------:R-:W-:Y:S02]  /*17b20*/  ULDC UR5, c[0x0][0xac8] ;  /* 0x0002b20000057ab9 */ /* 0x000fe40000000800 */
[----:B------:R-:W-:Y:S02]  /*17b30*/  ISETP.GE.AND P2, PT, R22, UR5, PT ;  /* 0x0000000516007c0c */ /* 0x000fe4000bf46270 */
[----:B------:R-:W-:-:S11]  /*17b40*/  ISETP.GE.AND P3, PT, R23, UR5, PT ;  /* 0x0000000517007c0c */ /* 0x000fd6000bf66270 */
[CC--:B--234-:R-:W-:Y:S02]  /*17b50*/  @!P2 LEA R6, P0, R22.reuse, R4.reuse, 0x1 ;  /* 0x000000041606a211 */ /* 0x0dcfe400078008ff */
[C---:B------:R-:W-:Y:S02]  /*17b60*/  @!P3 LEA R4, P1, R23.reuse, R4, 0x1 ;  /* 0x000000041704b211 */ /* 0x040fe400078208ff */
[-C--:B0-----:R-:W-:Y:S02]  /*17b70*/  @!P2 LEA.HI.X R7, R22, R0.reuse, R215, 0x1, P0 ;  /* 0x000000001607a211 */ /* 0x081fe400000f0cd7 */
[----:B------:R-:W-:-:S03]  /*17b80*/  @!P3 LEA.HI.X R5, R23, R0, R214, 0x1, P1 ;  /* 0x000000001705b211 */ /* 0x000fc600008f0cd6 */
[----:B------:R1:W-:Y:S04]  /*17b90*/  @!P2 ST.E.128 desc[UR48][R6.64], RZ ;  /* 0x000000ff0600a985 */ /* 0x0003e8000c101d30 */
[----:B------:R1:W-:Y:S02]  /*17ba0*/  @!P3 ST.E.128 desc[UR48][R4.64], RZ ;  /* 0x000000ff0400b985 */ /* 0x0003e4000c101d30 */
.L_x_6661:
[----:B------:R-:W-:Y:S05]  /*17bb0*/  BSYNC B0 ;  /* 0x0000000000007941 */ /* 0x000fea0003800000 */
.L_x_6653:
[----:B------:R-:W-:Y:S02]  /*17bc0*/  ULDC UR5, c[0x0][0xc38] ;  /* 0x00030e0000057ab9 */ /* 0x000fe40000000800 */
[----:B------:R-:W-:-:S06]  /*17bd0*/  UISETP.GE.AND UP0, UPT, UR4, UR5, UPT ;  /* 0x000000050400728c */ /* 0x000fcc000bf06270 */
[----:B------:R-:W-:-:S13]  /*17be0*/  PLOP3.LUT P0, PT, PT, PT, UP0, 0x80, 0x0 ;  /* 0x000000000000781c */ /* 0x000fda0003f0f008 */
[----:B------:R-:W-:Y:S05]  /*17bf0*/  @!P0 BRA `(.L_x_6670) ;  /* 0xfffffe9000688947 */ /* 0x000fea000383ffff */
[----:B------:R-:W-:Y:S05]  /*17c00*/  EXIT ;  /* 0x000000000000794d */ /* 0x000fea0003800000 */
.L_x_6568:
[----:B------:R-:W-:-:S08]  /*17c10*/  NOP ;  /* 0x0000000000007918 */ /* 0x000fd00000000000 */
[----:B------:R-:W0:-:S00]  /*17c20*/  USETMAXREG.DEALLOC.CTAPOOL 0x18 ;  /* 0x00000018000079c8 */ /* 0x000e0000080e0500 */
[----:B0-----:R-:W-:-:S06]  /*17c30*/  LOP3.LUT R0, R0, 0x3, RZ, 0xc0, !PT ;  /* 0x0000000300007812 */ /* 0x001fcc00078ec0ff */
[----:B------:R-:W0:Y:S01]  /*17c40*/  S2UR UR6, SR_CTAID.X ;  /* 0x00000000000679c3 */ /* 0x000e220000002500 */
[----:B------:R-:W-:Y:S01]  /*17c50*/  LOP3.LUT R16, R16, 0xfffffffb, RZ, 0xc0, !PT ;  /* 0xfffffffb10107812 */ /* 0x000fe200078ec0ff */
[----:B------:R-:W-:Y:S04]  /*17c60*/  STL [R1+0x4], RZ ;  /* 0x000004ff01007387 */ /* 0x000fe80000100800 */
[----:B------:R-:W1:Y:S04]  /*17c70*/  SHFL.IDX PT, R0, R0, RZ, 0x1f ;  /* 0x00001fff00007589 */ /* 0x000e6800000e0000 */
[----:B------:R2:W-:Y:S01]  /*17c80*/  STL [R1+0x28], RZ ;  /* 0x000028ff01007387 */ /* 0x0005e20000100800 */
[----:B-1----:R-:W-:-:S02]  /*17c90*/  ISETP.NE.AND P0, PT, R0, RZ, PT ;  /* 0x000000ff0000720c */ /* 0x002fc40003f05270 */
[----:B------:R-:W0:Y:S11]  /*17ca0*/  LDC R0, c[0x0][0xc38] ;  /* 0x00030e00ff007b82 */ /* 0x000e360000000800 */
[----:B------:R-:W-:Y:S01]  /*17cb0*/  @P0 LOP3.LUT R16, R16, 0x4, RZ, 0xfc, !PT ;  /* 0x0000000410100812 */ /* 0x000fe200078efcff */
[----:B------:R-:W-:Y:S06]  /*17cc0*/  @P0 BAR.ARV 0x4, 0x180 ;  /* 0x0106000000000b1d */ /* 0x000fec0000002000 */
[----:B0-----:R-:W-:Y:S01]  /*17cd0*/  ISETP.LE.AND P0, PT, R0, UR6, PT ;  /* 0x0000000600007c0c */ /* 0x001fe2000bf03270 */
[----:B------:R-:W-:-:S05]  /*17ce0*/  IMAD.MOV.U32 R0, RZ, RZ, 0x1 ;  /* 0x00000001ff007424 */ /* 0x000fca00078e00ff */
[----:B------:R2:W-:Y:S07]  /*17cf0*/  STL [R1+0x8], R0 ;  /* 0x0000080001007387 */ /* 0x0005ee0000100800 */
        /* <DEDUP_REMOVED lines=11> */
[C---:B--2---:R-:W-:Y:S01]  /*17db0*/  IMAD.SHL.U32 R0, R4.reuse, 0x40, RZ ;  /* 0x0000004004007824 */ /* 0x044fe200078e00ff */
        /* <DEDUP_REMOVED lines=19> */
[----:B------:R-:W-:Y:S01]  /*17ef0*/  LOP3.LUT R2, R0, 0x3f0, RZ, 0xc0, !PT ;  /* 0x000003f000027812 */ /* 0x000fe200078ec0ff */
[----:B------:R-:W-:Y:S02]  /*17f00*/  IMAD.MOV.U32 R4, RZ, RZ, 0x20 ;  /* 0x00000020ff047424 */ /* 0x000fe400078e00ff */
[----:B------:R-:W-:Y:S01]  /*17f10*/  STL [R1], R6 ;  /* 0x0000000601007387 */ /* 0x000fe20000100800 */
[----:B------:R-:W-:Y:S01]  /*17f20*/  LOP3.LUT R3, R2, 0x70, R3, 0x78, !PT ;  /* 0x0000007002037812 */ /* 0x000fe200078e7803 */
[----:B------:R-:W-:Y:S01]  /*17f30*/  IMAD.SHL.U32 R2, R7, 0x10, RZ ;  /* 0x0000001007027824 */ /* 0x000fe200078e00ff */
[----:B------:R-:W-:Y:S02]  /*17f40*/  SEL R4, R4, 0xffffffe0, !P0 ;  /* 0xffffffe004047807 */ /* 0x000fe40004000000 */
[----:B------:R-:W-:Y:S01]  /*17f50*/  LOP3.LUT R4, R5, 0x70, R0, 0xf8, !PT ;  /* 0x0000007005047812 */ /* 0x000fe200078ef800 */
[----:B------:R-:W-:Y:S01]  /*17f60*/  IMAD.U32 R0, RZ, RZ, UR6 ;  /* 0x00000006ff007e24 */ /* 0x000fe2000f8e00ff */
[----:B------:R-:W-:Y:S01]  /*17f70*/  LOP3.LUT R3, R3, 0x400, R2, 0xf8, !PT ;  /* 0x0000040003037812 */ /* 0x000fe200078ef802 */
[----:B------:R-:W-:-:S04]  /*17f80*/  IMAD.MOV.U32 R2, RZ, RZ, 0x40 ;  /* 0x00000040ff027424 */ /* 0x000fc800078e00ff */
[----:B------:R-:W-:Y:S01]  /*17f90*/  IMAD.IADD R3, R18, 0x1, R3 ;  /* 0x0000000112037824 */ /* 0x000fe200078e0203 */
[----:B------:R-:W-:-:S04]  /*17fa0*/  SEL R2, R2, 0xffffffc0, !P0 ;  /* 0xffffffc002027807 */ /* 0x000fc80004000000 */
[----:B------:R-:W-:Y:S04]  /*17fb0*/  STL [R1+0x24], R3 ;  /* 0x0000240301007387 */ /* 0x000fe80000100800 */
[----:B------:R-:W-:Y:S04]  /*17fc0*/  STL [R1+0x28], RZ ;  /* 0x000028ff01007387 */ /* 0x000fe80000100800 */
[----:B------:R0:W-:Y:S04]  /*17fd0*/  STL [R1+0x20], R0 ;  /* 0x0000200001007387 */ /* 0x0001e80000100800 */
[----:B------:R-:W-:Y:S01]  /*17fe0*/  STL [R1+0x4], RZ ;  /* 0x000004ff01007387 */ /* 0x000fe20000100800 */
[----:B0-----:R-:W-:-:S05]  /*17ff0*/  IMAD.MOV.U32 R0, RZ, RZ, 0x1 ;  /* 0x00000001ff007424 */ /* 0x001fca00078e00ff */
[----:B------:R0:W-:Y:S02]  /*18000*/  STL [R1+0x8], R0 ;  /* 0x0000080001007387 */ /* 0x0001e40000100800 */
[----:B0-----:R-:W-:-:S05]  /*18010*/  IMAD.IADD R0, R2, 0x1, R6 ;  /* 0x0000000102007824 */ /* 0x001fca00078e0206 */
[----:B------:R0:W-:Y:S02]  /*18020*/  STL [R1+0x1c], R0 ;  /* 0x00001c0001007387 */ /* 0x0001e40000100800 */
.L_x_6736:
[----:B0-2---:R-:W2:Y:S01]  /*18030*/  LDL R0, [R1+0x20] ;  /* 0x0000200001007983 */ /* 0x005ea20000100800 */
        /* <DEDUP_REMOVED lines=13> */
[----:B------:R-:W-:Y:S05]  /*18110*/  @!P0 BRA `(.L_x_6672) ;  /* 0x0000000000208947 */ /* 0x000fea0003800000 */
        /* <DEDUP_REMOVED lines=8> */
.L_x_6672:
[----:B------:R-:W-:Y:S01]  /*181a0*/  ULDC UR9, c[0x0][0xc54] ;  /* 0x0003150000097ab9 */ /* 0x000fe20000000800 */
[----:B------:R-:W-:Y:S01]  /*181b0*/  UMOV UR6, UR8 ;  /* 0x0000000800067c82 */ /* 0x000fe20008000000 */
[----:B------:R-:W-:-:S11]  /*181c0*/  UISETP.NE.AND UP0, UPT, UR9, 0x1, UPT ;  /* 0x000000010900788c */ /* 0x000fd6000bf05270 */
[----:B------:R-:W-:Y:S02]  /*181d0*/  @UP0 ULDC.64 UR10, c[0x0][0xc58] ;  /* 0x00031600000a0ab9 */ /* 0x000fe40000000a00 */
[----:B------:R-:W-:-:S04]  /*181e0*/  UIMAD.WIDE.U32 UR4, UR8, UR10, URZ ;  /* 0x0000000a080472a5 */ /* 0x000fc8000f8e003f */
[----:B------:R-:W-:-:S04]  /*181f0*/  @UP0 USHF.R.U32.HI UR6, URZ, UR11, UR5 ;  /* 0x0000000b3f060299 */ /* 0x000fc80008011605 */
[----:B------:R-:W-:-:S12]  /*18200*/  UIMAD UR4, UR6, UR9, URZ ;  /* 0x00000009060472a4 */ /* 0x000fd8000f8e023f */
.L_x_6673:
        /* <DEDUP_REMOVED lines=48> */
.L_x_6675:
[----:B------:R-:W-:-:S11]  /*18510*/  UISETP.NE.AND UP0, UPT, UR5, 0x1, UPT ;  /* 0x000000010500788c */ /* 0x000fd6000bf05270 */
[----:B------:R-:W-:Y:S02]  /*18520*/  @UP0 ULDC.64 UR12, c[0x0][0x9e8] ;  /* 0x00027a00000c0ab9 */ /* 0x000fe40000000a00 */
[----:B------:R-:W-:-:S04]  /*18530*/  UIMAD.WIDE.U32 UR8, UR10, UR12, URZ ;  /* 0x0000000c0a0872a5 */ /* 0x000fc8000f8e003f */
[----:B------:R-:W-:-:S12]  /*18540*/  @UP0 USHF.R.U32.HI UR10, URZ, UR13, UR9 ;  /* 0x0000000d3f0a0299 */ /* 0x000fd80008011609 */
.L_x_6676:
[----:B------:R-:W-:-:S04]  /*18550*/  UIMAD UR10, UR10, UR5, UR5 ;  /* 0x000000050a0a72a4 */ /* 0x000fc8000f8e0205 */
[----:B------:R-:W-:-:S04]  /*18560*/  UISETP.LT.AND UP0, UPT, UR4, UR10, UPT ;  /* 0x0000000a0400728c */ /* 0x000fc8000bf01270 */
[----:B------:R-:W-:-:S12]  /*18570*/  USEL UR4, UR4, UR10, UP0 ;  /* 0x0000000a04047287 */ /* 0x000fd80008000000 */
.L_x_6674:
[----:B------:R-:W-:Y:S02]  /*18580*/  UIMAD UR8, UR15, UR7, 0xbf ;  /* 0x000000bf0f0874a4 */ /* 0x000fe4000f8e0207 */
[----:B------:R-:W-:Y:S02]  /*18590*/  UIADD3 UR10, UR4, 0xbf, URZ ;  /* 0x000000bf040a7890 */ /* 0x000fe4000fffe03f */
[----:B------:R-:W-:Y:S02]  /*185a0*/  UIMAD.WIDE UR8, UR8, 0x2aaaaaab, URZ ;  /* 0x2aaaaaab080878a5 */ /* 0x000fe4000f8e023f */
[----:B------:R-:W-:Y:S01]  /*185b0*/  UIMAD.WIDE UR10, UR10, 0x2aaaaaab, URZ ;  /* 0x2aaaaaab0a0a78a5 */ /* 0x000fe2000f8e023f */
[----:B------:R-:W-:Y:S01]  /*185c0*/  @UP1 ULDC UR12, c[0x0][0x44c] ;  /* 0x00011300000c1ab9 */ /* 0x000fe20000000800 */
[----:B------:R-:W-:Y:S02]  /*185d0*/  UIMAD UR7, UR15, UR7, -UR6 ;  /* 0x000000070f0772a4 */ /* 0x000fe4000f8e0a06 */
[----:B------:R-:W-:-:S02]  /*185e0*/  UIMAD.WIDE.U32 UR12, UR42, UR12, URZ ;  /* 0x0000000c2a0c72a5 */ /* 0x000fc4000f8e003f */
[----:B------:R-:W-:Y:S02]  /*185f0*/  USHF.R.U32.HI UR6, URZ, 0x1f, UR9 ;  /* 0x0000001f3f067899 */ /* 0x000fe40008011609 */
[----:B------:R-:W-:Y:S01]  /*18600*/  USHF.R.U32.HI UR4, URZ, 0x1f, UR11 ;  /* 0x0000001f3f047899 */ /* 0x000fe2000801160b */
[----:B------:R-:W-:Y:S01]  /*18610*/  @UP1 ULDC UR16, c[0x0][0x450] ;  /* 0x0001140000101ab9 */ /* 0x000fe20000000800 */
[----:B------:R-:W-:Y:S01]  /*18620*/  UMOV UR14, UR42 ;  /* 0x0000002a000e7c82 */ /* 0x000fe20008000000 */
[----:B------:R-:W-:Y:S02]  /*18630*/  @UP1 USHF.R.U32.HI UR14, URZ, UR16, UR13 ;  /* 0x000000103f0e1299 */ /* 0x000fe4000801160d */
[----:B------:R-:W-:Y:S02]  /*18640*/  ULEA.HI.SX32 UR9, UR9, UR6, 0x1b ;  /* 0x0000000609097291 */ /* 0x000fe4000f8fda3f */
[----:B------:R-:W-:Y:S02]  /*18650*/  ULEA.HI.SX32 UR4, UR11, UR4, 0x1b ;  /* 0x000000040b047291 */ /* 0x000fe4000f8fda3f */
[----:B------:R-:W-:-:S02]  /*18660*/  UIADD3 UR6, UR7, UR14, URZ ;  /* 0x0000000e07067290 */ /* 0x000fc4000fffe03f */
[----:B------:R-:W-:Y:S01]  /*18670*/  UISETP.LT.AND UP0, UPT, UR9, UR4, UPT ;  /* 0x000000040900728c */ /* 0x000fe2000bf01270 */
[----:B------:R-:W-:Y:S02]  /*18680*/  ULDC UR8, c[0x0][0x9dc] ;  /* 0x0002770000087ab9 */ /* 0x000fe40000000800 */
[----:B------:R-:W-:Y:S02]  /*18690*/  UIADD3 UR8, UR6, -UR8, URZ ;  /* 0x8000000806087290 */ /* 0x000fe4000fffe03f */
[----:B------:R-:W-:Y:S01]  /*186a0*/  USEL UR41, UR9, UR4, UP0 ;  /* 0x0000000409297287 */ /* 0x000fe20008000000 */
        /* <DEDUP_REMOVED lines=12> */
.L_x_6678:
[----:B------:R-:W-:-:S11]  /*18770*/  UISETP.NE.AND UP0, UPT, UR5, 0x1, UPT ;  /* 0x000000010500788c */ /* 0x000fd6000bf05270 */
[----:B------:R-:W-:Y:S02]  /*18780*/  @UP0 ULDC.64 UR10, c[0x0][0x9e8] ;  /* 0x00027a00000a0ab9 */ /* 0x000fe40000000a00 */
[----:B------:R-:W-:-:S04]  /*18790*/  UIMAD.WIDE.U32 UR6, UR4, UR10, URZ ;  /* 0x0000000a040672a5 */ /* 0x000fc8000f8e003f */
[----:B------:R-:W-:-:S12]  /*187a0*/  @UP0 USHF.R.U32.HI UR4, URZ, UR11, UR7 ;  /* 0x0000000b3f040299 */ /* 0x000fd80008011607 */
.L_x_6679:
[----:B------:R-:W-:-:S04]  /*187b0*/  UIMAD UR4, UR4, UR5, URZ ;  /* 0x00000005040472a4 */ /* 0x000fc8000f8e023f */
[----:B------:R-:W-:-:S04]  /*187c0*/  UISETP.LT.AND UP0, UPT, UR8, UR4, UPT ;  /* 0x000000040800728c */ /* 0x000fc8000bf01270 */
[----:B------:R-:W-:-:S12]  /*187d0*/  USEL UR8, UR8, UR4, !UP0 ;  /* 0x0000000408087287 */ /* 0x000fd8000c000000 */
.L_x_6677:
[----:B------:R-:W-:Y:S01]  /*187e0*/  UIMAD.WIDE UR4, UR8, 0x2aaaaaab, URZ ;  /* 0x2aaaaaab080478a5 */ /* 0x000fe2000f8e023f */
[----:B------:R-:W-:Y:S03]  /*187f0*/  BSSY B7, `(.L_x_6680) ;  /* 0x0000332000077945 */ /* 0x000fe60003800000 */
[----:B------:R-:W-:-:S04]  /*18800*/  USHF.R.U32.HI UR4, URZ, 0x1f, UR5 ;  /* 0x0000001f3f047899 */ /* 0x000fc80008011605 */
[----:B------:R-:W-:-:S04]  /*18810*/  ULEA.HI.SX32 UR4, UR5, UR4, 0x1b ;  /* 0x0000000405047291 */ /* 0x000fc8000f8fda3f */
        /* <DEDUP_REMOVED lines=23> */
.L_x_6681:
        /* <DEDUP_REMOVED lines=20> */
.L_x_6684:
[----:B------:R-:W-:Y:S05]  /*18ad0*/  BSYNC B6 ;  /* 0x0000000000067941 */ /* 0x000fea0003800000 */
.L_x_6683:
[----:B------:R-:W-:Y:S01]  /*18ae0*/  VIADD R0, R18, 0xc400 ;  /* 0x0000c40012007836 */ /* 0x000fe20000000000 */
[----:B------:R-:W-:Y:S01]  /*18af0*/  LOP3.LUT R16, R16, 0xfffffffe, RZ, 0xc0, !PT ;  /* 0xfffffffe10107812 */ /* 0x000fe200078ec0ff */
[----:B------:R-:W-:Y:S03]  /*18b00*/  BSSY B6, `(.L_x_6685) ;  /* 0x0000014000067945 */ /* 0x000fe60003800000 */
[----:B------:R-:W-:-:S13]  /*18b10*/  LOP3.LUT P0, RZ, R0, 0x3ff, RZ, 0xc0, !PT ;  /* 0x000003ff00ff7812 */ /* 0x000fda000780c0ff */
[----:B------:R-:W-:Y:S01]  /*18b20*/  @P0 LOP3.LUT R16, R16, 0x1, RZ, 0xfc, !PT ;  /* 0x0000000110100812 */ /* 0x000fe200078efcff */
[----:B------:R-:W-:Y:S06]  /*18b30*/  @!P0 BRA `(.L_x_6686) ;  /* 0x0000000000408947 */ /* 0x000fec0003800000 */
        /* <DEDUP_REMOVED lines=16> */
.L_x_6686:
[----:B------:R-:W-:Y:S05]  /*18c40*/  BSYNC B6 ;  /* 0x0000000000067941 */ /* 0x000fea0003800000 */
.L_x_6685:
[----:B------:R-:W-:Y:S01]  /*18c50*/  VIADD R0, R18, 0x400 ;  /* 0x0000040012007836 */ /* 0x000fe20000000000 */
[----:B------:R-:W-:Y:S04]  /*18c60*/  BSSY B6, `(.L_x_6687) ;  /* 0x0000014000067945 */ /* 0x000fe80003800000 */
[----:B------:R0:W-:Y:S01]  /*18c70*/  STL [R1+0x10], R0 ;  /* 0x0000100001007387 */ /* 0x0001e20000100800 */
        /* <DEDUP_REMOVED lines=18> */
.L_x_6688:
[----:B------:R-:W-:Y:S05]  /*18da0*/  BSYNC B6 ;  /* 0x0000000000067941 */ /* 0x000fea0003800000 */
.L_x_6687:
        /* <DEDUP_REMOVED lines=19> */
.L_x_6690:
[----:B------:R-:W-:Y:S05]  /*18ee0*/  BSYNC B6 ;  /* 0x0000000000067941 */ /* 0x000fea0003800000 */
.L_x_6689:
        /* <DEDUP_REMOVED lines=10> */
[----:B------:R-:W-:Y:S01]  /*18f90*/  UMOV UR4, 0xffffffff ;  /* 0xffffffff00047882 */ /* 0x000fe20000000000 */
[----:B------:R-:W-:Y:S01]  /*18fa0*/  LOP3.LUT R16, R16, 0xfffffffe, RZ, 0xc0, !PT ;  /* 0xfffffffe10107812 */ /* 0x000fe200078ec0ff */
[----:B------:R-:W1:Y:S01]  /*18fb0*/  S2R R19, SR_TID.X ;  /* 0x0000000000137919 */ /* 0x000e620000002100 */
[----:B0-----:R-:W0:Y:S02]  /*18fc0*/  LDC.64 R2, c[0x0][0x418] ;  /* 0x00010600ff027b82 */ /* 0x001e240000000a00 */
[----:B0-----:R-:W-:Y:S02]  /*18fd0*/  ISETP.NE.U32.AND P0, PT, R2, RZ, PT ;  /* 0x000000ff0200720c */ /* 0x001fe40003f05070 */
[----:B-1----:R-:W-:Y:S02]  /*18fe0*/  SHF.R.U32.HI R19, RZ, 0x5, R19 ;  /* 0x00000005ff137819 */ /* 0x002fe40000011613 */
[----:B------:R-:W-:-:S02]  /*18ff0*/  ISETP.NE.AND.EX P1, PT, R3, RZ, PT, P0 ;  /* 0x000000ff0300720c */ /* 0x000fc40003f25300 */
[----:B------:R-:W-:-:S11]  /*19000*/  LOP3.LUT R19, R19, 0x3, RZ, 0xc0, !PT ;  /* 0x0000000313137812 */ /* 0x000fd600078ec0ff */
[----:B------:R-:W-:Y:S02]  /*19010*/  @P1 LOP3.LUT R16, R16, 0x1, RZ, 0xfc, !PT ;  /* 0x0000000110101812 */ /* 0x000fe400078efcff */
[----:B--2---:R-:W-:Y:S01]  /*19020*/  SHF.R.S32.HI R9, RZ, 0x1f, R8 ;  /* 0x0000001fff097819 */ /* 0x004fe20000011408 */
[----:B------:R0:W-:Y:S01]  /*19030*/  STL [R1+0xc], R8 ;  /* 0x00000c0801007387 */ /* 0x0001e20000100800 */
[----:B------:R-:W-:-:S03]  /*19040*/  SEL R17, R8, RZ, !P1 ;  /* 0x000000ff08117207 */ /* 0x000fc60004800000 */
[----:B------:R0:W-:Y:S01]  /*19050*/  STL [R1+0x18], R9 ;  /* 0x0000180901007387 */ /* 0x0001e20000100800 */
[----:B------:R-:W-:Y:S05]  /*19060*/  BRA.DIV UR4, `(.L_x_6691) ;  /* 0x0000003204f07947 */ /* 0x000fea000b800000 */
[----:B------:R1:W2:Y:S02]  /*19070*/  SHFL.IDX PT, R14, R19, RZ, 0x1f ;  /* 0x00001fff130e7589 */ /* 0x0002a400000e0000 */
.L_x_6755:
[----:B--2---:R-:W-:Y:S02]  /*19080*/  ISETP.NE.AND P0, PT, R14, RZ, PT ;  /* 0x000000ff0e00720c */ /* 0x004fe40003f05270 */
[----:B------:R-:W-:Y:S02]  /*19090*/  PLOP3.LUT P2, PT, PT, PT, PT, 0x8, 0x0 ;  /* 0x000000000000781c */ /* 0x000fe40003f4e170 */
[----:B------:R-:W-:-:S11]  /*190a0*/  LOP3.LUT R16, R16, 0xfffffffd, RZ, 0xc0, !PT ;  /* 0xfffffffd10107812 */ /* 0x000fd600078ec0ff */
[----:B------:R-:W-:Y:S01]  /*190b0*/  @P2 LOP3.LUT R16, R16, 0x2, RZ, 0xfc, !PT ;  /* 0x0000000210102812 */ /* 0x000fe200078efcff */
[----:B------:R-:W-:Y:S06]  /*190c0*/  @P0 BRA `(.L_x_6692) ;  /* 0x0000000400500947 */ /* 0x000fec0003800000 */
[----:B------:R-:W-:-:S06]  /*190d0*/  UIADD3 UR4, UR41, -0x1, URZ ;  /* 0xffffffff29047890 */ /* 0x000fcc000fffe03f */
[----:B------:R-:W-:Y:S01]  /*190e0*/  IMAD.U32 R0, RZ, RZ, UR4 ;  /* 0x00000004ff007e24 */ /* 0x000fe2000f8e00ff */
[----:B------:R-:W-:-:S03]  /*190f0*/  UMOV UR4, 0xffffffff ;  /* 0xffffffff00047882 */ /* 0x000fc60000000000 */
[----:B------:R-:W-:Y:S05]  /*19100*/  BRA.DIV UR4, `(.L_x_6693) ;  /* 0x0000003204e87947 */ /* 0x000fea000b800000 */
[----:B------:R-:W-:-:S13]  /*19110*/  ELECT P6, URZ, PT ;  /* 0x00000000003f782f */ /* 0x000fda00038c0000 */
.L_x_6758:
        /* <DEDUP_REMOVED lines=20> */
.L_x_6694:
[----:B------:R-:W3:Y:S04]  /*19260*/  LDL R4, [R1+0x4] ;  /* 0x0000040001047983 */ /* 0x000ee80000100800 */
        /* <DEDUP_REMOVED lines=8> */
.L_x_6759:
        /* <DEDUP_REMOVED lines=8> */
.L_x_6696:
[----:B------:R-:W3:Y:S01]  /*19370*/  LDL R2, [R1+0x4] ;  /* 0x0000040001027983 */ /* 0x000ee20000100800 */
        /* <DEDUP_REMOVED lines=8> */
[----:B------:R-:W-:-:S04]  /*19400*/  UMOV UR34, URZ ;  /* 0x0000003f00227c82 */ /* 0x000fc80008000000 */
[----:B------:R-:W-:Y:S01]  /*19410*/  UIADD3 UR33, UR33, 0x28870, URZ ;  /* 0x0002887021217890 */ /* 0x000fe2000fffe03f */
[----:B---3--:R-:W-:-:S05]  /*19420*/  IMAD R2, R2, 0x6000, R18 ;  /* 0x0000600002027824 */ /* 0x008fca00078e0212 */
[----:B------:R-:W-:-:S13]  /*19430*/  R2UR UR32, R2 ;  /* 0x00000000022072ca */ /* 0x000fda00000e0000 */
[----:B------:R-:W-:-:S09]  /*19440*/  UIADD3 UR32, UR32, 0xc400, URZ ;  /* 0x0000c40020207890 */ /* 0x000fd2000fffe03f */
[----:B------:R3:W-:Y:S01]  /*19450*/  UTMALDG.4D [UR32], [UR4], desc[UR6] ;  /* 0x00000620040075b4 */ /* 0x0007e20008019000 */
[----:B------:R-:W4:Y:S02]  /*19460*/  SYNCS.PHASECHK.TRANS64.TRYWAIT P1, [R4+URZ+0x28840], R3 ;  /* 0x02884003040075a7 */ /* 0x000f24000802017f */
[----:B---34-:R-:W-:Y:S05]  /*19470*/  @!P1 BRA `(.L_x_6697) ;  /* 0x0000003000409947 */ /* 0x018fea0003800000 */
.L_x_6760:
        /* <DEDUP_REMOVED lines=8> */
.L_x_6698:
        /* <DEDUP_REMOVED lines=8> */
[----:B------:R-:W-:Y:S01]  /*19580*/  UMOV UR10, URZ ;  /* 0x0000003f000a7c82 */ /* 0x000fe20008000000 */
[----:B------:R-:W-:Y:S01]  /*19590*/  UMOV UR12, UR36 ;  /* 0x00000024000c7c82 */ /* 0x000fe20008000000 */
[----:B------:R-:W-:-:S02]  /*195a0*/  PLOP3.LUT P0, PT, PT, PT, PT, 0x80, 0x0 ;  /* 0x000000000000781c */ /* 0x000fc40003f0f070 */
[----:B------:R-:W-:Y:S01]  /*195b0*/  LOP3.LUT R16, R16, 0xfffffffd, RZ, 0xc0, !PT ;  /* 0xfffffffd10107812 */ /* 0x000fe200078ec0ff */
[----:B------:R-:W-:Y:S02]  /*195c0*/  UIADD3 UR8, UR8, 0x1c400, URZ ;  /* 0x0001c40008087890 */ /* 0x000fe4000fffe03f */
[----:B------:R-:W-:-:S08]  /*195d0*/  UIADD3 UR9, UR9, 0x28830, URZ ;  /* 0x0002883009097890 */ /* 0x000fd0000fffe03f */
[----:B------:R-:W-:Y:S01]  /*195e0*/  @P0 LOP3.LUT R16, R16, 0x2, RZ, 0xfc, !PT ;  /* 0x0000000210100812 */ /* 0x000fe200078efcff */
[----:B------:R4:W-:Y:S02]  /*195f0*/  UTMALDG.4D [UR8], [UR4], desc[UR6] ;  /* 0x00000608040075b4 */ /* 0x0009e40008019000 */
[----:B----4-:R-:W-:-:S04]  /*19600*/  NOP ;  /* 0x0000000000007918 */ /* 0x010fc80000000000 */
.L_x_6692:
[----:B------:R-:W-:Y:S01]  /*19610*/  VIADD R0, R18, 0x18400 ;  /* 0x0001840012007836 */ /* 0x000fe20000000000 */
[----:B------:R-:W-:Y:S05]  /*19620*/  WARPSYNC.ALL ;  /* 0x0000000000007948 */ /* 0x000fea0003800000 */
[----:B------:R-:W-:Y:S01]  /*19630*/  BAR.SYNC.DEFER_BLOCKING 0x8, 0x180 ;  /* 0x0206000000007b1d */ /* 0x000fe20000010000 */
[----:B------:R-:W-:-:S05]  /*19640*/  LOP3.LUT P0, RZ, R0, 0x3ff, RZ, 0xc0, !PT ;  /* 0x000003ff00ff7812 */ /* 0x000fca000780c0ff */
[----:B------:R-:W-:Y:S08]  /*19650*/  BSSY B6, `(.L_x_6699) ;  /* 0x0000012000067945 */ /* 0x000ff00003800000 */
[----:B------:R-:W-:Y:S05]  /*19660*/  @!P0 BRA `(.L_x_6700) ;  /* 0x0000000000408947 */ /* 0x000fea0003800000 */
[----:B------:R-:W-:Y:S01]  /*19670*/  MOV R2, 0x0 ;  /* 0x0000000000027802 */ /* 0x000fe20000000f00 */
[----:B------:R-:W-:Y:S01]  /*19680*/  ULDC.64 UR6, c[0x4][0x1c8] ;  /* 0x0100720000067ab9 */ /* 0x000fe20000000a00 */
[----:B------:R-:W-:Y:S01]  /*19690*/  ULDC.64 UR8, c[0x4][0x1d0] ;  /* 0x0100740000087ab9 */ /* 0x000fe20000000a00 */
[----:B------:R-:W-:Y:S01]  /*196a0*/  ULDC.64 UR4, c[0x4][0x98] ;  /* 0x0100260000047ab9 */ /* 0x000fe20000000a00 */
[----:B--23--:R-:W-:Y:S02]  /*196b0*/  IMAD.U32 R4, RZ, RZ, UR6 ;  /* 0x00000006ff047e24 */ /* 0x00cfe4000f8e00ff */
        /* <DEDUP_REMOVED lines=11> */
.L_x_6700:
[----:B------:R-:W-:Y:S05]  /*19770*/  BSYNC B6 ;  /* 0x0000000000067941 */ /* 0x000fea0003800000 */
.L_x_6699:
[----:B0-----:R0:W5:Y:S01]  /*19780*/  LDL R9, [R1+0x24] ;  /* 0x0000240001097983 */ /* 0x0011620000100800 */
[----:B------:R-:W4:Y:S01]  /*19790*/  LDC R8, c[0x0][0x448] ;  /* 0x00011200ff087b82 */ /* 0x000f220000000800 */
[----:B------:R-:W1:Y:S01]  /*197a0*/  S2R R2, SR_TID.X ;  /* 0x0000000000027919 */ /* 0x000e620000002100 */
[----:B------:R-:W-:Y:S01]  /*197b0*/  USHF.R.S32.HI UR4, URZ, 0x1f, UR36 ;  /* 0x0000001f3f047899 */ /* 0x000fe20008011424 */
[----:B------:R-:W-:Y:S01]  /*197c0*/  ULDC.64 UR8, c[0x0][0x2d8] ;  /* 0x0000b60000087ab9 */ /* 0x000fe20000000a00 */
[----:B----4-:R-:W-:Y:S02]  /*197d0*/  ISETP.NE.AND P0, PT, R8, 0x1, PT ;  /* 0x000000010800780c */ /* 0x010fe40003f05270 */
[C---:B-1----:R-:W-:Y:S01]  /*197e0*/  LOP3.LUT R19, R2.reuse, 0x7f, RZ, 0xc0, !PT ;  /* 0x0000007f02137812 */ /* 0x042fe200078ec0ff */
[----:B------:R-:W-:-:S10]  /*197f0*/  IMAD.SHL.U32 R2, R2, 0x10, RZ ;  /* 0x0000001002027824 */ /* 0x000fd400078e00ff */
[----:B--23--:R-:W1:Y:S01]  /*19800*/  @P0 LDC R3, c[0x0][0x44c] ;  /* 0x00011300ff030b82 */ /* 0x00ce620000000800 */
[----:B------:R-:W-:Y:S01]  /*19810*/  SHF.R.U32.HI R19, RZ, 0x3, R19 ;  /* 0x00000003ff137819 */ /* 0x000fe20000011613 */
[----:B------:R-:W-:-:S03]  /*19820*/  UIMAD UR6, UR4, UR8, URZ ;  /* 0x00000008040672a4 */ /* 0x000fc6000f8e023f */
[----:B------:R-:W-:-:S03]  /*19830*/  LOP3.LUT R2, R19, 0x70, R2, 0xf8, !PT ;  /* 0x0000007013027812 */ /* 0x000fc600078ef802 */
[----:B------:R-:W2:Y:S01]  /*19840*/  @P0 LDC R0, c[0x0][0x450] ;  /* 0x00011400ff000b82 */ /* 0x000ea20000000800 */
[----:B------:R-:W3:Y:S01]  /*19850*/  S2R R19, SR_TID.X ;  /* 0x0000000000137919 */ /* 0x000ee20000002100 */
[----:B------:R-:W-:Y:S01]  /*19860*/  UIMAD.WIDE.U32 UR4, UR36, UR8, URZ ;  /* 0x00000008240472a5 */ /* 0x000fe2000f8e003f */
[----:B------:R-:W-:Y:S01]  /*19870*/  VIADD R2, R2, UR42 ;  /* 0x0000002a02027c36 */ /* 0x000fe20008000000 */
[----:B------:R-:W-:Y:S02]  /*19880*/  UIMAD UR6, UR36, UR9, UR6 ;  /* 0x00000009240672a4 */ /* 0x000fe4000f8e0206 */
[----:B------:R-:W-:Y:S01]  /*19890*/  USHF.R.S32.HI UR7, URZ, 0x1f, UR44 ;  /* 0x0000001f3f077899 */ /* 0x000fe2000801142c */
[----:B------:R-:W-:Y:S01]  /*198a0*/  ULDC.64 UR8, c[0x0][0x2e0] ;  /* 0x0000b80000087ab9 */ /* 0x000fe20000000a00 */
[----:B------:R-:W-:Y:S02]  /*198b0*/  UIADD3 UR5, UR5, UR6, URZ ;  /* 0x0000000605057290 */ /* 0x000fe4000fffe03f */
[----:B------:R-:W-:Y:S01]  /*198c0*/  UIMAD UR6, UR7, UR8, URZ ;  /* 0x00000008070672a4 */ /* 0x000fe2000f8e023f */
[----:B------:R-:W-:-:S02]  /*198d0*/  IMAD.MOV.U32 R4, RZ, RZ, R2 ;  /* 0x000000ffff047224 */ /* 0x000fc400078e0002 */
[----:B-1----:R-:W-:Y:S01]  /*198e0*/  @P0 IMAD.HI.U32 R3, R2, R3, RZ ;  /* 0x0000000302030227 */ /* 0x002fe200078e00ff */
[----:B------:R-:W-:Y:S02]  /*198f0*/  UIMAD UR6, UR44, UR9, UR6 ;  /* 0x000000092c0672a4 */ /* 0x000fe4000f8e0206 */
[----:B------:R-:W-:Y:S02]  /*19900*/  UIMAD.WIDE.U32 UR4, UR44, UR8, UR4 ;  /* 0x000000082c0472a5 */ /* 0x000fe4000f8e0004 */
[----:B--2---:R-:W-:Y:S02]  /*19910*/  @P0 SHF.R.U32.HI R4, RZ, R0, R3 ;  /* 0x00000000ff040219 */ /* 0x004fe40000011603 */
[----:B------:R-:W-:Y:S02]  /*19920*/  UIADD3 UR6, UR5, UR6, URZ ;  /* 0x0000000605067290 */ /* 0x000fe4000fffe03f */
[----:B------:R-:W-:Y:S01]  /*19930*/  IMAD.U32 R6, RZ, RZ, UR4 ;  /* 0x00000004ff067e24 */ /* 0x000fe2000f8e00ff */
[--C-:B------:R-:W-:Y:S01]  /*19940*/  SHF.R.S32.HI R5, RZ, 0x1f, R4.reuse ;  /* 0x0000001fff057819 */ /* 0x100fe20000011404 */
[----:B------:R-:W-:-:S02]  /*19950*/  IMAD.MOV R0, RZ, RZ, -R4 ;  /* 0x000000ffff007224 */ /* 0x000fc400078e0a04 */
[----:B------:R-:W-:Y:S01]  /*19960*/  IMAD.U32 R7, RZ, RZ, UR5 ;  /* 0x00000005ff077e24 */ /* 0x000fe2000f8e00ff */
[----:B------:R-:W-:Y:S01]  /*19970*/  ULDC.64 UR4, c[0x0][0x2d0] ;  /* 0x0000b40000047ab9 */ /* 0x000fe20000000a00 */
[----:B------:R-:W-:Y:S02]  /*19980*/  IMAD R0, R8, R0, R2 ;  /* 0x0000000008007224 */ /* 0x000fe400078e0202 */
[----:B------:R-:W-:Y:S01]  /*19990*/  IMAD.U32 R3, RZ, RZ, UR6 ;  /* 0x00000006ff037e24 */ /* 0x000fe2000f8e00ff */
[----:B------:R-:W-:Y:S01]  /*199a0*/  ULDC UR6, c[0x0][0x2b8] ;  /* 0x0000ae0000067ab9 */ /* 0x000fe20000000800 */
        /* <DEDUP_REMOVED lines=9> */
[C---:B---3--:R-:W-:Y:S02]  /*19a40*/  IMAD.SHL.U32 R10, R19.reuse, 0x10, RZ ;  /* 0x00000010130a7824 */ /* 0x048fe400078e00ff */
[----:B------:R-:W-:Y:S01]  /*19a50*/  IMAD R4, R0, UR5, R4 ;  /* 0x0000000500047c24 */ /* 0x000fe2000f8e0204 */
[----:B------:R-:W-:Y:S02]  /*19a60*/  ULDC.64 UR4, c[0x0][0x280] ;  /* 0x0000a00000047ab9 */ /* 0x000fe40000000a00 */
[----:B------:R-:W-:Y:S02]  /*19a70*/  LOP3.LUT R10, R10, 0x70, RZ, 0xc0, !PT ;  /* 0x000000700a0a7812 */ /* 0x000fe400078ec0ff */
[----:B------:R-:W-:Y:S01]  /*19a80*/  IADD3 R0, P1, R2, UR4, RZ ;  /* 0x0000000402007c10 */ /* 0x000fe2000ff3e0ff */
[----:B------:R-:W-:Y:S01]  /*19a90*/  UMOV UR4, 0xffffffff ;  /* 0xffffffff00047882 */ /* 0x000fe20000000000 */
[----:B------:R-:W-:Y:S02]  /*19aa0*/  LOP3.LUT R19, R19, 0x7f, RZ, 0xc0, !PT ;  /* 0x0000007f13137812 */ /* 0x000fe400078ec0ff */
[----:B------:R-:W-:-:S02]  /*19ab0*/  ISETP.GE.AND P0, PT, R10, UR6, PT ;  /* 0x000000060a007c0c */ /* 0x000fc4000bf06270 */
[----:B------:R-:W-:Y:S02]  /*19ac0*/  IADD3.X R2, R3, UR5, R4, P1, !PT ;  /* 0x0000000503027c10 */ /* 0x000fe40008ffe404 */
[----:B------:R-:W-:Y:S01]  /*19ad0*/  SHF.R.U32.HI R19, RZ, 0x3, R19 ;  /* 0x00000003ff137819 */ /* 0x000fe20000011613 */
[----:B0-----:R-:W-:Y:S08]  /*19ae0*/  BRA.DIV UR4, `(.L_x_6701) ;  /* 0x0000002a04b87947 */ /* 0x001ff0000b800000 */
        /* <DEDUP_REMOVED lines=15> */
[----:B------:R-:W-:-:S05]  /*19be0*/  @!P3 LOP3.LUT R7, R7, R6, RZ, 0x3c, !PT ;  /* 0x000000060707b212 */ /* 0x000fca00078e3cff */
[----:B-----5:R0:W-:Y:S02]  /*19bf0*/  @!P3 LDGSTS.E.BYPASS.LTC128B.128 [R9+0x18400], desc[UR48][R6.64], !P0 ;  /* 0x184000000609bfae */ /* 0x0201e4000c101d70 */
[----:B0-----:R-:W-:-:S04]  /*19c00*/  @!P1 IMAD.X R6, RZ, RZ, R8, P2 ;  /* 0x000000ffff069224 */ /* 0x001fc800010e0608 */
[----:B------:R-:W-:Y:S02]  /*19c10*/  @!P1 IMAD.MOV.U32 R7, RZ, RZ, R6 ;  /* 0x000000ffff079224 */ /* 0x000fe400078e0006 */
        /* <DEDUP_REMOVED lines=44> */
.L_x_6777:
        /* <DEDUP_REMOVED lines=10> */
.L_x_6702:
        /* <DEDUP_REMOVED lines=18> */
.L_x_6778:
[----:B------:R-:W-:Y:S05]  /*1a0a0*/  BSYNC B0 ;  /* 0x0000000000007941 */ /* 0x000fea0003800000 */
.L_x_6703:
[----:B------:R-:W-:-:S04]  /*1a0b0*/  UIADD3 UR4, UR41, -0x2, URZ ;  /* 0xfffffffe29047890 */ /* 0x000fc8000fffe03f */
[----:B------:R-:W-:-:S06]  /*1a0c0*/  UISETP.GE.AND UP0, UPT, UR4, UR40, UPT ;  /* 0x000000280400728c */ /* 0x000fcc000bf06270 */
[----:B------:R-:W-:-:S13]  /*1a0d0*/  PLOP3.LUT P0, PT, PT, PT, UP0, 0x80, 0x0 ;  /* 0x000000000000781c */ /* 0x000fda0003f0f008 */
[----:B------:R-:W-:Y:S05]  /*1a0e0*/  @!P0 BRA `(.L_x_6705) ;  /* 0x0000001000288947 */ /* 0x000fea0003800000 */
[----:B0-----:R0:W5:Y:S04]  /*1a0f0*/  LDL.LU R0, [R1+0x4] ;  /* 0x0000040001007983 */ /* 0x0011680000300800 */
[----:B------:R0:W5:Y:S01]  /*1a100*/  LDL.LU R6, [R1+0x8] ;  /* 0x0000080001067983 */ /* 0x0001620000300800 */
[----:B------:R-:W-:-:S07]  /*1a110*/  IMAD.U32 R20, RZ, RZ, UR4 ;  /* 0x00000004ff147e24 */ /* 0x000fce000f8e00ff */
.L_x_6725:
[----:B-----5:R-:W-:Y:S01]  /*1a120*/  VIADD R3, R0, 0x1 ;  /* 0x0000000100037836 */ /* 0x020fe20000000000 */
[----:B------:R-:W-:Y:S01]  /*1a130*/  LOP3.LUT P1, RZ, R16, 0x2, RZ, 0xc0, !PT ;  /* 0x0000000210ff7812 */ /* 0x000fe2000782c0ff */
[----:B------:R-:W-:Y:S05]  /*1a140*/  YIELD ;  /* 0x0000000000007946 */ /* 0x000fea0003800000 */
[----:B------:R-:W-:Y:S01]  /*1a150*/  ISETP.NE.AND P0, PT, R3, 0x2, PT ;  /* 0x000000020300780c */ /* 0x000fe20003f05270 */
[----:B------:R-:W-:Y:S03]  /*1a160*/  BSSY B0, `(.L_x_6706) ;  /* 0x0000069000007945 */ /* 0x000fe60003800000 */
[----:B-1----:R-:W-:-:S02]  /*1a170*/  SEL R2, RZ, 0x1, P0 ;  /* 0x00000001ff027807 */ /* 0x002fc40000000000 */
[----:B------:R-:W-:Y:S02]  /*1a180*/  SEL R9, R3, RZ, P0 ;  /* 0x000000ff03097207 */ /* 0x000fe40000000000 */
[----:B------:R-:W-:-:S05]  /*1a190*/  LOP3.LUT R8, R6, R2, RZ, 0x3c, !PT ;  /* 0x0000000206087212 */ /* 0x000fca00078e3cff */
[----:B------:R1:W-:Y:S04]  /*1a1a0*/  STL [R1+0x8], R8 ;  /* 0x0000080801007387 */ /* 0x0003e80000100800 */
[----:B------:R1:W-:Y:S01]  /*1a1b0*/  STL [R1+0x4], R9 ;  /* 0x0000040901007387 */ /* 0x0003e20000100800 */
[----:B------:R-:W-:Y:S05]  /*1a1c0*/  @!P1 BRA `(.L_x_6707) ;  /* 0x0000000400889947 */ /* 0x000fea0003800000 */
[----:B------:R-:W-:Y:S01]  /*1a1d0*/  LOP3.LUT P1, RZ, R16, 0x1, RZ, 0xc0, !PT ;  /* 0x0000000110ff7812 */ /* 0x000fe2000782c0ff */
[----:B------:R-:W-:-:S12]  /*1a1e0*/  IMAD.MOV.U32 R7, RZ, RZ, R20 ;  /* 0x000000ffff077224 */ /* 0x000fd800078e0014 */
        /* <DEDUP_REMOVED lines=21> */
.L_x_6708:
        /* <DEDUP_REMOVED lines=8> */
.L_x_6779:
[----:B------:R-:W-:Y:S05]  /*1a3c0*/  BSYNC B1 ;  /* 0x0000000000017941 */ /* 0x000fea0003800000 */
.L_x_6709:
        /* <DEDUP_REMOVED lines=9> */
.L_x_6712:
[----:B------:R-:W-:Y:S05]  /*1a460*/  BSYNC B1 ;  /* 0x0000000000017941 */ /* 0x000fea0003800000 */
.L_x_6711:
[----:B------:R-:W3:Y:S01]  /*1a470*/  LDL R2, [R1+0x4] ;  /* 0x0000040001027983 */ /* 0x000ee20000100800 */
[----:B-1----:R-:W-:Y:S01]  /*1a480*/  IMAD.MOV.U32 R9, RZ, RZ, RZ ;  /* 0x000000ffff097224 */ /* 0x002fe200078e00ff */
        /* <DEDUP_REMOVED lines=8> */
[----:B---3--:R-:W-:-:S04]  /*1a510*/  IMAD R2, R2, 0x6000, R18 ;  /* 0x0000600002027824 */ /* 0x008fc800078e0212 */
[----:B------:R-:W-:-:S07]  /*1a520*/  VIADD R8, R2, 0xc400 ;  /* 0x0000c40002087836 */ /* 0x000fce0000000000 */
.L_x_6713:
        /* <DEDUP_REMOVED lines=13> */
.L_x_6780:
[----:B------:R-:W-:Y:S05]  /*1a600*/  BSYNC B1 ;  /* 0x0000000000017941 */ /* 0x000fea0003800000 */
.L_x_6714:
        /* <DEDUP_REMOVED lines=11> */
.L_x_6717:
[----:B------:R-:W-:Y:S05]  /*1a6c0*/  BSYNC B1 ;  /* 0x0000000000017941 */ /* 0x000fea0003800000 */
.L_x_6716:
        /* <DEDUP_REMOVED lines=8> */
.L_x_6718:
        /* <DEDUP_REMOVED lines=10> */
.L_x_6707:
[----:B------:R-:W-:Y:S05]  /*1a7f0*/  BSYNC B0 ;  /* 0x0000000000007941 */ /* 0x000fea0003800000 */
.L_x_6706:
[----:B------:R-:W-:-:S06]  /*1a800*/  UISETP.NE.AND UP0, UPT, UR39, 0x3, UPT ;  /* 0x000000032700788c */ /* 0x000fcc000bf05270 */
[----:B------:R-:W-:-:S13]  /*1a810*/  PLOP3.LUT P0, PT, PT, PT, UP0, 0x80, 0x0 ;  /* 0x000000000000781c */ /* 0x000fda0003f0f008 */
[----:B------:R-:W-:Y:S05]  /*1a820*/  @!P0 BRA `(.L_x_6719) ;  /* 0x0000000000048947 */ /* 0x000fea0003800000 */
[----:B------:R-:W-:Y:S01]  /*1a830*/  BPT.TRAP 0x1 ;  /* 0x000000040000795c */ /* 0x000fe20000300000 */
.L_x_6719:
        /* <DEDUP_REMOVED lines=8> */
.L_x_6781:
[----:B------:R-:W-:Y:S05]  /*1a8c0*/  BSYNC B0 ;  /* 0x0000000000007941 */ /* 0x000fea0003800000 */
.L_x_6720:
[----:B------:R-:W-:Y:S05]  /*1a8d0*/  @!P0 BRA `(.L_x_6722) ;  /* 0x0000000000048947 */ /* 0x000fea0003800000 */
[----:B------:R-:W-:Y:S01]  /*1a8e0*/  BPT.TRAP 0x1 ;  /* 0x000000040000795c */ /* 0x000fe20000300000 */
.L_x_6722:
[----:B--2---:R-:W-:Y:S01]  /*1a8f0*/  SHF.L.U32 R2, R6, 0x1f, RZ ;  /* 0x0000001f06027819 */ /* 0x004fe200000006ff */
[----:B------:R-:W-:-:S03]  /*1a900*/  IMAD R0, R0, 0x6000, RZ ;  /* 0x0000600000007824 */ /* 0x000fc600078e02ff */
[----:B------:R-:W2:Y:S02]  /*1a910*/  SYNCS.PHASECHK.TRANS64.TRYWAIT P1, [R21+URZ+0x28860], R2 ;  /* 0x02886002150075a7 */ /* 0x000ea4000802017f */
[----:B--2---:R-:W-:Y:S05]  /*1a920*/  @!P1 BRA `(.L_x_6723) ;  /* 0x0000002400f49947 */ /* 0x004fea0003800000 */
.L_x_6782:
[----:B------:R-:W2:Y:S04]  /*1a930*/  LDL R12, [R1] ;  /* 0x00000000010c7983 */ /* 0x000ea80000100800 */
[----:B------:R-:W3:Y:S04]  /*1a940*/  LDL R3, [R1+0x1c] ;  /* 0x00001c0001037983 */ /* 0x000ee80000100800 */
[----:B------:R-:W4:Y:S04]  /*1a950*/  LDL R13, [R1+0x14] ;  /* 0x00001400010d7983 */ /* 0x000f280000100800 */
[----:B------:R0:W-:Y:S04]  /*1a960*/  STL [R1+0x2c], R16 ;  /* 0x00002c1001007387 */ /* 0x0001e80000100800 */
[----:B0-----:R-:W4:Y:S01]  /*1a970*/  LDL R16, [R1+0x10] ;  /* 0x0000100001107983 */ /* 0x001f220000100800 */
[----:B------:R-:W-:Y:S05]  /*1a980*/  WARPSYNC.ALL ;  /* 0x0000000000007948 */ /* 0x000fea0003800000 */
[----:B------:R-:W0:Y:S02]  /*1a990*/  S2R R14, SR_TID.X ;  /* 0x00000000000e7919 */ /* 0x000e240000002100 */
[----:B0-----:R-:W-:-:S02]  /*1a9a0*/  LOP3.LUT P1, RZ, R14, 0x4, RZ, 0xc0, !PT ;  /* 0x000000040eff7812 */ /* 0x001fc4000782c0ff */
[----:B--2---:R-:W-:-:S05]  /*1a9b0*/  LOP3.LUT R2, R0, R12, RZ, 0xfc, !PT ;  /* 0x0000000c00027212 */ /* 0x004fca00078efcff */
[----:B------:R-:W-:-:S05]  /*1a9c0*/  IMAD.IADD R2, R18, 0x1, R2 ;  /* 0x0000000112027824 */ /* 0x000fca00078e0202 */
[----:B------:R-:W1:Y:S01]  /*1a9d0*/  LDSM.16.MT88.4 R4, [R2+0xc400] ;  /* 0x00c400000204783b */ /* 0x000e620000004200 */
[----:B---3--:R-:W-:Y:S02]  /*1a9e0*/  IADD3 R19, R18, R3, R0 ;  /* 0x0000000312137210 */ /* 0x008fe40007ffe000 */
[C-C-:B-1----:R-:W-:Y:S02]  /*1a9f0*/  PRMT R8, R4.reuse, 0x6420, R5.reuse ;  /* 0x0000642004087816 */ /* 0x142fe40000000005 */
[----:B------:R-:W-:Y:S02]  /*1aa00*/  PRMT R9, R4, 0x7531, R5 ;  /* 0x0000753104097816 */ /* 0x000fe40000000005 */
[C-C-:B------:R-:W-:Y:S02]  /*1aa10*/  PRMT R10, R6.reuse, 0x6420, R7.reuse ;  /* 0x00006420060a7816 */ /* 0x140fe40000000007 */
[----:B------:R-:W-:Y:S02]  /*1aa20*/  PRMT R11, R6, 0x7531, R7 ;  /* 0x00007531060b7816 */ /* 0x000fe40000000007 */
[----:B------:R-:W0:Y:S01]  /*1aa30*/  LDSM.16.MT88.4 R4, [R19+0xc400] ;  /* 0x00c400001304783b */ /* 0x000e220000004200 */
[----:B----4-:R-:W-:-:S05]  /*1aa40*/  IADD3 R3, R16, R0, R13 ;  /* 0x0000000010037210 */ /* 0x010fca0007ffe00d */
[----:B------:R0:W-:Y:S01]  /*1aa50*/  STSM.16.M88.4 [R3], R8 ;  /* 0x0000000803007844 */ /* 0x0001e20000000200 */
[----:B------:R-:W-:Y:S01]  /*1aa60*/  VIADD R2, R0, 0x1000 ;  /* 0x0000100000027836 */ /* 0x000fe20000000000 */
[C-C-:B0-----:R-:W-:Y:S02]  /*1aa70*/  PRMT R8, R4.reuse, 0x6420, R5.reuse ;  /* 0x0000642004087816 */ /* 0x141fe40000000005 */
[----:B------:R-:W-:Y:S02]  /*1aa80*/  PRMT R9, R4, 0x7531, R5 ;  /* 0x0000753104097816 */ /* 0x000fe40000000005 */
[C-C-:B------:R-:W-:Y:S02]  /*1aa90*/  PRMT R10, R6.reuse, 0x6420, R7.reuse ;  /* 0x00006420060a7816 */ /* 0x140fe40000000007 */
[----:B------:R-:W-:-:S05]  /*1aaa0*/  PRMT R11, R6, 0x7531, R7 ;  /* 0x00007531060b7816 */ /* 0x000fca0000000007 */
[----:B------:R0:W-:Y:S02]  /*1aab0*/  STSM.16.M88.4 [R3+0x1000], R8 ;  /* 0x0010000803007844 */ /* 0x0001e40000000200 */
[----:B0-----:R-:W-:-:S05]  /*1aac0*/  IMAD.MOV.U32 R11, RZ, RZ, R12 ;  /* 0x000000ffff0b7224 */ /* 0x001fca00078e000c */
[----:B------:R-:W-:-:S05]  /*1aad0*/  LOP3.LUT R2, R2, R11, RZ, 0xfc, !PT ;  /* 0x0000000b02027212 */ /* 0x000fca00078efcff */
[----:B------:R-:W-:-:S05]  /*1aae0*/  IMAD.IADD R2, R18, 0x1, R2 ;  /* 0x0000000112027824 */ /* 0x000fca00078e0202 */
[----:B------:R-:W0:Y:S01]  /*1aaf0*/  LDSM.16.MT88.4 R4, [R2+0xc400] ;  /* 0x00c400000204783b */ /* 0x000e220000004200 */
[----:B------:R-:W-:Y:S02]  /*1ab00*/  IMAD.MOV.U32 R10, RZ, RZ, R13 ;  /* 0x000000ffff0a7224 */ /* 0x000fe400078e000d */
[----:B------:R-:W-:-:S05]  /*1ab10*/  IMAD.MOV.U32 R9, RZ, RZ, 0x20 ;  /* 0x00000020ff097424 */ /* 0x000fca00078e00ff */
[----:B------:R-:W-:Y:S02]  /*1ab20*/  SEL R9, R9, 0xffffffe0, !P1 ;  /* 0xffffffe009097807 */ /* 0x000fe40004800000 */
[C-C-:B0-----:R-:W-:Y:S02]  /*1ab30*/  PRMT R12, R4.reuse, 0x6420, R5.reuse ;  /* 0x00006420040c7816 */ /* 0x141fe40000000005 */
[----:B------:R-:W-:Y:S02]  /*1ab40*/  PRMT R13, R4, 0x7531, R5 ;  /* 0x00007531040d7816 */ /* 0x000fe40000000005 */
[C-C-:B------:R-:W-:Y:S02]  /*1ab50*/  PRMT R14, R6.reuse, 0x6420, R7.reuse ;  /* 0x00006420060e7816 */ /* 0x140fe40000000007 */
[----:B------:R-:W-:Y:S02]  /*1ab60*/  PRMT R15, R6, 0x7531, R7 ;  /* 0x00007531060f7816 */ /* 0x000fe40000000007 */
[----:B------:R-:W0:Y:S01]  /*1ab70*/  LDSM.16.MT88.4 R4, [R19+0xd400] ;  /* 0x00d400001304783b */ /* 0x000e220000004200 */
[----:B------:R-:W-:-:S05]  /*1ab80*/  IADD3 R2, R10, R0, R9 ;  /* 0x000000000a027210 */ /* 0x000fca0007ffe009 */
[----:B------:R-:W-:Y:S02]  /*1ab90*/  IMAD.IADD R2, R16, 0x1, R2 ;  /* 0x0000000110027824 */ /* 0x000fe400078e0202 */
[----:B------:R1:W5:Y:S04]  /*1aba0*/  LDL.LU R16, [R1+0x2c] ;  /* 0x00002c0001107983 */ /* 0x0003680000300800 */
[----:B------:R2:W-:Y:S02]  /*1abb0*/  STSM.16.M88.4 [R2], R12 ;  /* 0x0000000c02007844 */ /* 0x0005e40000000200 */
[----:B--2---:R-:W-:Y:S01]  /*1abc0*/  IMAD.MOV.U32 R15, RZ, RZ, R11 ;  /* 0x000000ffff0f7224 */ /* 0x004fe200078e000b */
[C-C-:B0-----:R-:W-:Y:S02]  /*1abd0*/  PRMT R8, R4.reuse, 0x6420, R5.reuse ;  /* 0x0000642004087816 */ /* 0x141fe40000000005 */
[----:B------:R-:W-:-:S02]  /*1abe0*/  PRMT R9, R4, 0x7531, R5 ;  /* 0x0000753104097816 */ /* 0x000fc40000000005 */
[C-C-:B------:R-:W-:Y:S02]  /*1abf0*/  PRMT R10, R6.reuse, 0x6420, R7.reuse ;  /* 0x00006420060a7816 */ /* 0x140fe40000000007 */
[----:B------:R-:W-:Y:S01]  /*1ac00*/  PRMT R11, R6, 0x7531, R7 ;  /* 0x00007531060b7816 */ /* 0x000fe20000000007 */
[----:B------:R-:W-:-:S04]  /*1ac10*/  VIADD R4, R0, 0x2000 ;  /* 0x0000200000047836 */ /* 0x000fc80000000000 */
[----:B------:R0:W-:Y:S02]  /*1ac20*/  STSM.16.M88.4 [R2+0x1000], R8 ;  /* 0x0010000802007844 */ /* 0x0001e40000000200 */
[----:B0-----:R-:W-:-:S05]  /*1ac30*/  IMAD.MOV.U32 R11, RZ, RZ, R15 ;  /* 0x000000ffff0b7224 */ /* 0x001fca00078e000f */
        /* <DEDUP_REMOVED lines=8> */
[----:B------:R2:W-:Y:S02]  /*1acc0*/  STSM.16.M88.4 [R3+0x2000], R12 ;  /* 0x0020000c03007844 */ /* 0x0005e40000000200 */
[----:B--2---:R-:W-:Y:S01]  /*1acd0*/  IMAD.MOV.U32 R15, RZ, RZ, R11 ;  /* 0x000000ffff0f7224 */ /* 0x004fe200078e000b */
[----:B0-----:R-:W-:-:S02]  /*1ace0*/  PRMT R8, R4, 0x6420, R5 ;  /* 0x0000642004087816 */ /* 0x001fc40000000005 */
[----:B------:R-:W-:Y:S02]  /*1acf0*/  PRMT R9, R4, 0x7531, R5 ;  /* 0x0000753104097816 */ /* 0x000fe40000000005 */
        /* <DEDUP_REMOVED lines=24> */
[----:B------:R-:W0:Y:S01]  /*1ae80*/  LDSM.16.MT88.4 R4, [R4+0xc400] ;  /* 0x00c400000404783b */ /* 0x000e220000004200 */
[----:B------:R-:W-:Y:S01]  /*1ae90*/  VIADD R0, R0, 0x5000 ;  /* 0x0000500000007836 */ /* 0x000fe20000000000 */
[C-C-:B0-----:R-:W-:Y:S02]  /*1aea0*/  PRMT R12, R4.reuse, 0x6420, R5.reuse ;  /* 0x00006420040c7816 */ /* 0x141fe40000000005 */
[----:B------:R-:W-:Y:S02]  /*1aeb0*/  PRMT R13, R4, 0x7531, R5 ;  /* 0x00007531040d7816 */ /* 0x000fe40000000005 */
[C-C-:B------:R-:W-:Y:S02]  /*1aec0*/  PRMT R14, R6.reuse, 0x6420, R7.reuse ;  /* 0x00006420060e7816 */ /* 0x140fe40000000007 */
[----:B------:R-:W-:Y:S02]  /*1aed0*/  PRMT R15, R6, 0x7531, R7 ;  /* 0x00007531060f7816 */ /* 0x000fe40000000007 */
[----:B------:R-:W0:Y:S04]  /*1aee0*/  LDSM.16.MT88.4 R4, [R19+0x10400] ;  /* 0x010400001304783b */ /* 0x000e280000004200 */
[----:B------:R2:W-:Y:S02]  /*1aef0*/  STSM.16.M88.4 [R3+0x4000], R12 ;  /* 0x0040000c03007844 */ /* 0x0005e40000000200 */
[----:B--2---:R-:W-:-:S05]  /*1af00*/  IMAD.MOV.U32 R15, RZ, RZ, R11 ;  /* 0x000000ffff0f7224 */ /* 0x004fca00078e000b */
[----:B------:R-:W-:-:S05]  /*1af10*/  LOP3.LUT R0, R0, R15, RZ, 0xfc, !PT ;  /* 0x0000000f00007212 */ /* 0x000fca00078efcff */
        /* <DEDUP_REMOVED lines=26> */
.L_x_6724:
[----:B------:R-:W2:Y:S01]  /*1b0c0*/  S2R R0, SR_TID.X ;  /* 0x0000000000007919 */ /* 0x000ea20000002100 */
[----:B0-----:R0:W-:Y:S01]  /*1b0d0*/  SYNCS.ARRIVE.TRANS64.A1T0 RZ, [R21+URZ+0x28850], RZ ;  /* 0x028850ff15ff79a7 */ /* 0x0011e2000810003f */
[----:B------:R3:W5:Y:S01]  /*1b0e0*/  LDL R6, [R1+0x8] ;  /* 0x0000080001067983 */ /* 0x0007620000100800 */
[----:B--2---:R-:W-:Y:S01]  /*1b0f0*/  LOP3.LUT R0, R0, 0x7f, RZ, 0xc0, !PT ;  /* 0x0000007f00007812 */ /* 0x004fe200078ec0ff */
[----:B------:R-:W-:Y:S03]  /*1b100*/  BAR.SYNC.DEFER_BLOCKING 0x2, 0x80 ;  /* 0x0082000000007b1d */ /* 0x000fe60000010000 */
[----:B------:R-:W-:-:S03]  /*1b110*/  ISETP.NE.AND P0, PT, R0, RZ, PT ;  /* 0x000000ff0000720c */ /* 0x000fc60003f05270 */
[----:B------:R3:W5:Y:S10]  /*1b120*/  LDL R0, [R1+0x4] ;  /* 0x0000040001007983 */ /* 0x0007740000100800 */
[----:B0-----:R-:W-:-:S05]  /*1b130*/  @!P0 VIADD R21, R21, 0x28880 ;  /* 0x0002888015158836 */ /* 0x001fca0000000000 */
[----:B------:R-:W-:-:S04]  /*1b140*/  @!P0 PRMT R21, RZ, 0x654, R21 ;  /* 0x00000654ff158816 */ /* 0x000fc80000000015 */
[----:B------:R3:W-:Y:S01]  /*1b150*/  @!P0 SYNCS.ARRIVE.TRANS64.RED.A1T0 RZ, [R21+URZ], RZ ;  /* 0x000000ff15ff89a7 */ /* 0x0007e2000810043f */
[C---:B------:R-:W-:Y:S01]  /*1b160*/  ISETP.GT.AND P0, PT, R20.reuse, UR40, PT ;  /* 0x0000002814007c0c */ /* 0x040fe2000bf04270 */
[----:B------:R-:W-:-:S12]  /*1b170*/  VIADD R20, R20, 0xffffffff ;  /* 0xffffffff14147836 */ /* 0x000fd80000000000 */
[----:B---3--:R-:W-:Y:S05]  /*1b180*/  @P0 BRA `(.L_x_6725) ;  /* 0xffffffec00e40947 */ /* 0x008fea000383ffff */
.L_x_6705:
[----:B-1----:R-:W1:Y:S01]  /*1b190*/  S2R R2, SR_TID.X ;  /* 0x0000000000027919 */ /* 0x002e620000002100 */
        /* <DEDUP_REMOVED lines=17> */
.L_x_6727:
[----:B------:R-:W-:Y:S05]  /*1b2b0*/  BSYNC B0 ;  /* 0x0000000000007941 */ /* 0x000fea0003800000 */
.L_x_6726:
[----:B------:R-:W-:-:S06]  /*1b2c0*/  UISETP.NE.AND UP0, UPT, UR39, 0x3, UPT ;  /* 0x000000032700788c */ /* 0x000fcc000bf05270 */
[----:B------:R-:W-:-:S13]  /*1b2d0*/  PLOP3.LUT P1, PT, PT, PT, UP0, 0x80, 0x0 ;  /* 0x000000000000781c */ /* 0x000fda0003f2f008 */
[----:B------:R-:W-:Y:S05]  /*1b2e0*/  @!P1 BRA `(.L_x_6728) ;  /* 0x0000000000049947 */ /* 0x000fea0003800000 */
[----:B------:R-:W-:Y:S01]  /*1b2f0*/  BPT.TRAP 0x1 ;  /* 0x000000040000795c */ /* 0x000fe20000300000 */
.L_x_6728:
[----:B------:R-:W2:Y:S04]  /*1b300*/  LDL R3, [R1+0x8] ;  /* 0x0000080001037983 */ /* 0x000ea80000100800 */
[----:B------:R-:W3:Y:S01]  /*1b310*/  LDL R2, [R1+0x4] ;  /* 0x0000040001027983 */ /* 0x000ee20000100800 */
        /* <DEDUP_REMOVED lines=8> */
.L_x_6783:
[----:B------:R-:W-:Y:S05]  /*1b3a0*/  BSYNC B0 ;  /* 0x0000000000007941 */ /* 0x000fea0003800000 */
.L_x_6729:
[----:B------:R-:W-:Y:S05]  /*1b3b0*/  @!P2 BRA `(.L_x_6731) ;  /* 0x000000000004a947 */ /* 0x000fea0003800000 */
[----:B------:R-:W-:Y:S01]  /*1b3c0*/  BPT.TRAP 0x1 ;  /* 0x000000040000795c */ /* 0x000fe20000300000 */
.L_x_6731:
[----:B0-----:R-:W2:Y:S02]  /*1b3d0*/  LDL R0, [R1+0x8] ;  /* 0x0000080001007983 */ /* 0x001ea40000100800 */
[----:B--2---:R-:W-:-:S04]  /*1b3e0*/  SHF.L.U32 R0, R0, 0x1f, RZ ;  /* 0x0000001f00007819 */ /* 0x004fc800000006ff */
[----:B------:R-:W0:Y:S02]  /*1b3f0*/  SYNCS.PHASECHK.TRANS64.TRYWAIT P1, [R19+URZ+0x28860], R0 ;  /* 0x02886000130075a7 */ /* 0x000e24000802017f */
[----:B0-----:R-:W-:Y:S05]  /*1b400*/  @!P1 BRA `(.L_x_6732) ;  /* 0x0000001c00649947 */ /* 0x001fea0003800000 */
.L_x_6784:
[----:B------:R-:W0:Y:S04]  /*1b410*/  LDL R3, [R1+0x4] ;  /* 0x0000040001037983 */ /* 0x000e280000100800 */
[----:B------:R-:W2:Y:S04]  /*1b420*/  LDL R2, [R1] ;  /* 0x0000000001027983 */ /* 0x000ea80000100800 */
[----:B------:R-:W3:Y:S01]  /*1b430*/  LDL R12, [R1+0x14] ;  /* 0x00001400010c7983 */ /* 0x000ee20000100800 */
[----:B------:R-:W-:Y:S05]  /*1b440*/  WARPSYNC.ALL ;  /* 0x0000000000007948 */ /* 0x000fea0003800000 */
[----:B------:R-:W1:Y:S01]  /*1b450*/  S2R R9, SR_TID.X ;  /* 0x0000000000097919 */ /* 0x000e620000002100 */
[----:B------:R-:W-:Y:S01]  /*1b460*/  IMAD.MOV.U32 R13, RZ, RZ, 0x40 ;  /* 0x00000040ff0d7424 */ /* 0x000fe200078e00ff */
[----:B------:R-:W4:Y:S01]  /*1b470*/  S2R R14, SR_TID.X ;  /* 0x00000000000e7919 */ /* 0x000f220000002100 */
[----:B-1----:R-:W-:-:S04]  /*1b480*/  LOP3.LUT P1, RZ, R9, 0x4, RZ, 0xc0, !PT ;  /* 0x0000000409ff7812 */ /* 0x002fc8000782c0ff */
[----:B------:R-:W-:Y:S02]  /*1b490*/  SEL R13, R13, 0xffffffc0, !P1 ;  /* 0xffffffc00d0d7807 */ /* 0x000fe40004800000 */
[----:B----4-:R-:W-:Y:S01]  /*1b4a0*/  LOP3.LUT P1, RZ, R14, 0x4, RZ, 0xc0, !PT ;  /* 0x000000040eff7812 */ /* 0x010fe2000782c0ff */
[----:B0-----:R-:W-:-:S05]  /*1b4b0*/  IMAD R0, R3, 0x6000, RZ ;  /* 0x0000600003007824 */ /* 0x001fca00078e02ff */
[----:B--2---:R-:W-:Y:S02]  /*1b4c0*/  LOP3.LUT R3, R0, R2, RZ, 0xfc, !PT ;  /* 0x0000000200037212 */ /* 0x004fe400078efcff */
[----:B---3--:R-:W-:-:S03]  /*1b4d0*/  IADD3 R0, R18, R0, R12 ;  /* 0x0000000012007210 */ /* 0x008fc60007ffe00c */
[----:B------:R-:W-:Y:S02]  /*1b4e0*/  IMAD.IADD R2, R18, 0x1, R3 ;  /* 0x0000000112027824 */ /* 0x000fe400078e0203 */
[----:B------:R-:W-:Y:S02]  /*1b4f0*/  IMAD.MOV.U32 R3, RZ, RZ, 0x20 ;  /* 0x00000020ff037424 */ /* 0x000fe400078e00ff */
[----:B------:R-:W-:Y:S01]  /*1b500*/  IMAD.IADD R17, R13, 0x1, R2 ;  /* 0x000000010d117824 */ /* 0x000fe200078e0202 */
[----:B------:R-:W0:Y:S02]  /*1b510*/  LDSM.16.MT88.4 R4, [R2+0xc400] ;  /* 0x00c400000204783b */ /* 0x000e240000004200 */
[----:B------:R-:W-:-:S04]  /*1b520*/  SEL R3, R3, 0xffffffe0, !P1 ;  /* 0xffffffe003037807 */ /* 0x000fc80004800000 */
[----:B------:R-:W-:Y:S02]  /*1b530*/  IADD3 R3, R3, 0x400, R0 ;  /* 0x0000040003037810 */ /* 0x000fe40007ffe000 */
[C-C-:B0-----:R-:W-:Y:S02]  /*1b540*/  PRMT R8, R4.reuse, 0x6420, R5.reuse ;  /* 0x0000642004087816 */ /* 0x141fe40000000005 */
        /* <DEDUP_REMOVED lines=16> */
[----:B------:R-:W-:Y:S01]  /*1b650*/  STSM.16.M88.4 [R3], R12 ;  /* 0x0000000c03007844 */ /* 0x000fe20000000200 */
        /* <DEDUP_REMOVED lines=61> */
.L_x_6733:
[----:B------:R-:W2:Y:S01]  /*1ba30*/  LDL.LU R0, [R1+0x4] ;  /* 0x0000040001007983 */ /* 0x000ea20000300800 */
[----:B0-----:R0:W-:Y:S03]  /*1ba40*/  SYNCS.ARRIVE.TRANS64.A1T0 RZ, [R19+URZ+0x28850], RZ ;  /* 0x028850ff13ff79a7 */ /* 0x0011e6000810003f */
[----:B-1----:R-:W3:Y:S01]  /*1ba50*/  LDL.LU R3, [R1+0x8] ;  /* 0x0000080001037983 */ /* 0x002ee20000300800 */
[----:B0-----:R-:W-:-:S05]  /*1ba60*/  @!P0 VIADD R19, R19, 0x28880 ;  /* 0x0002888013138836 */ /* 0x001fca0000000000 */
[----:B------:R-:W-:Y:S01]  /*1ba70*/  @!P0 PRMT R19, RZ, 0x654, R19 ;  /* 0x00000654ff138816 */ /* 0x000fe20000000013 */
[----:B------:R-:W-:Y:S06]  /*1ba80*/  BAR.SYNC.DEFER_BLOCKING 0x2, 0x80 ;  /* 0x0082000000007b1d */ /* 0x000fec0000010000 */
[----:B------:R0:W-:Y:S01]  /*1ba90*/  @!P0 SYNCS.ARRIVE.TRANS64.RED.A1T0 RZ, [R19+URZ], RZ ;  /* 0x000000ff13ff89a7 */ /* 0x0001e2000810043f */
[----:B--2---:R-:W-:-:S05]  /*1baa0*/  VIADD R0, R0, 0x1 ;  /* 0x0000000100007836 */ /* 0x004fca0000000000 */
[----:B------:R-:W-:-:S04]  /*1bab0*/  ISETP.NE.AND P1, PT, R0, 0x2, PT ;  /* 0x000000020000780c */ /* 0x000fc80003f25270 */
[----:B------:R-:W-:Y:S02]  /*1bac0*/  SEL R2, RZ, 0x1, P1 ;  /* 0x00000001ff027807 */ /* 0x000fe40000800000 */
[----:B------:R-:W-:Y:S02]  /*1bad0*/  SEL R0, R0, RZ, P1 ;  /* 0x000000ff00007207 */ /* 0x000fe40000800000 */
[----:B---3--:R-:W-:-:S03]  /*1bae0*/  LOP3.LUT R3, R3, R2, RZ, 0x3c, !PT ;  /* 0x0000000203037212 */ /* 0x008fc600078e3cff */
[----:B------:R0:W-:Y:S04]  /*1baf0*/  STL [R1+0x4], R0 ;  /* 0x0000040001007387 */ /* 0x0001e80000100800 */
[----:B------:R0:W-:Y:S02]  /*1bb00*/  STL [R1+0x8], R3 ;  /* 0x0000080301007387 */ /* 0x0001e40000100800 */
.L_x_6682:
[----:B------:R-:W-:Y:S05]  /*1bb10*/  BSYNC B7 ;  /* 0x0000000000077941 */ /* 0x000fea0003800000 */
.L_x_6680:
[----:B------:R2:W5:Y:S01]  /*1bb20*/  LDL R2, [R1+0x20] ;  /* 0x0000200001027983 */ /* 0x0005620000100800 */
[----:B------:R-:W-:-:S13]  /*1bb30*/  LOP3.LUT P1, RZ, R16, 0x4, RZ, 0xc0, !PT ;  /* 0x0000000410ff7812 */ /* 0x000fda000782c0ff */
[----:B--2---:R-:W-:Y:S05]  /*1bb40*/  @!P1 BRA `(.L_x_6734) ;  /* 0x0000000000249947 */ /* 0x004fea0003800000 */
[----:B------:R-:W2:Y:S08]  /*1bb50*/  S2UR UR5, SR_CgaCtaId ;  /* 0x00000000000579c3 */ /* 0x000eb00000008800 */
[----:B------:R-:W-:Y:S06]  /*1bb60*/  BAR.SYNC.DEFER_BLOCKING 0x5, 0x180 ;  /* 0x0146000000007b1d */ /* 0x000fec0000010000 */
[----:B------:R-:W-:-:S02]  /*1bb70*/  UMOV UR4, 0x400 ;  /* 0x0000040000047882 */ /* 0x000fc40000000000 */
[----:B--2---:R-:W-:-:S06]  /*1bb80*/  ULEA UR4, UR5, UR4, 0x18 ;  /* 0x0000000405047291 */ /* 0x004fcc000f8ec03f */
[----:B------:R-:W-:-:S05]  /*1bb90*/  IMAD.U32 R18, RZ, RZ, UR4 ;  /* 0x00000004ff127e24 */ /* 0x000fca000f8e00ff */
[----:B-----5:R-:W2:Y:S04]  /*1bba0*/  LDS R2, [R18+0x288d0] ;  /* 0x0288d00012027984 */ /* 0x020ea80000000800 */
[----:B--2---:R2:W-:Y:S01]  /*1bbb0*/  STL [R1+0x20], R2 ;  /* 0x0000200201007387 */ /* 0x0045e20000100800 */
[----:B------:R-:W-:Y:S06]  /*1bbc0*/  BAR.ARV 0x4, 0x180 ;  /* 0x0106000000007b1d */ /* 0x000fec0000002000 */
[----:B------:R-:W-:Y:S05]  /*1bbd0*/  BRA `(.L_x_6735) ;  /* 0x0000000000207947 */ /* 0x000fea0003800000 */
.L_x_6734:
[----:B0-----:R-:W0:Y:S01]  /*1bbe0*/  @!P0 S2R R3, SR_CgaCtaId ;  /* 0x0000000000038919 */ /* 0x001e220000008800 */
[----:B-1----:R-:W-:Y:S01]  /*1bbf0*/  @!P0 MOV R0, 0x400 ;  /* 0x0000040000008802 */ /* 0x002fe20000000f00 */
[----:B------:R-:W-:Y:S03]  /*1bc00*/  BAR.SYNC.DEFER_BLOCKING 0x4, 0x180 ;  /* 0x0106000000007b1d */ /* 0x000fe60000010000 */
[----:B0-----:R-:W-:-:S03]  /*1bc10*/  @!P0 LEA R18, R3, R0, 0x18 ;  /* 0x0000000003128211 */ /* 0x001fc600078ec0ff */
[----:B-----5:R-:W0:Y:S04]  /*1bc20*/  SHFL.IDX PT, R0, R2, RZ, 0x1f ;  /* 0x00001fff02007589 */ /* 0x020e2800000e0000 */
[----:B------:R3:W-:Y:S04]  /*1bc30*/  @!P0 STS [R18+0x288d0], R2 ;  /* 0x0288d00212008388 */ /* 0x0007e80000000800 */
[----:B0-----:R3:W-:Y:S01]  /*1bc40*/  STL [R1+0x20], R0 ;  /* 0x0000200001007387 */ /* 0x0017e20000100800 */
[----:B------:R-:W-:Y:S06]  /*1bc50*/  BAR.ARV 0x5, 0x180 ;  /* 0x0146000000007b1d */ /* 0x000fec0000002000 */
.L_x_6735:
[----:B01-3--:R-:W3:Y:S01]  /*1bc60*/  LDL R0, [R1+0x20] ;  /* 0x0000200001007983 */ /* 0x00bee20000100800 */
[----:B------:R-:W-:Y:S02]  /*1bc70*/  ULDC UR4, c[0x0][0xc38] ;  /* 0x00030e0000047ab9 */ /* 0x000fe40000000800 */
[----:B---3--:R-:W-:-:S13]  /*1bc80*/  ISETP.GE.AND P0, PT, R0, UR4, PT ;  /* 0x0000000400007c0c */ /* 0x008fda000bf06270 */
[----:B------:R-:W-:Y:S05]  /*1bc90*/  @!P0 BRA `(.L_x_6736) ;  /* 0xffffffc000e48947 */ /* 0x000fea000383ffff */
.L_x_6671:
[----:B--2---:R-:W2:Y:S01]  /*1bca0*/  LDL.LU R0, [R1+0x28] ;  /* 0x0000280001007983 */ /* 0x004ea20000300800 */
        /* <DEDUP_REMOVED lines=11> */
.L_x_6785:
[----:B------:R-:W-:Y:S05]  /*1bd60*/  BSYNC B0 ;  /* 0x0000000000007941 */ /* 0x000fea0003800000 */
.L_x_6737:
[----:B------:R-:W-:-:S03]  /*1bd70*/  UMOV UR4, 0xffffffff ;  /* 0xffffffff00047882 */ /* 0x000fc60000000000 */
[----:B------:R-:W-:Y:S05]  /*1bd80*/  BRA.DIV UR4, `(.L_x_6739) ;  /* 0x00000016042c7947 */ /* 0x000fea000b800000 */
[----:B------:R-:W1:Y:S02]  /*1bd90*/  S2R R2, SR_TID.X ;  /* 0x0000000000027919 */ /* 0x000e640000002100 */
[----:B-1----:R-:W-:-:S04]  /*1bda0*/  SHF.R.U32.HI R2, RZ, 0x5, R2 ;  /* 0x00000005ff027819 */ /* 0x002fc80000011602 */
[----:B------:R-:W-:-:S05]  /*1bdb0*/  LOP3.LUT R2, R2, 0x3, RZ, 0xc0, !PT ;  /* 0x0000000302027812 */ /* 0x000fca00078ec0ff */
[----:B------:R1:W2:Y:S02]  /*1bdc0*/  SHFL.IDX PT, R14, R2, RZ, 0x1f ;  /* 0x00001fff020e7589 */ /* 0x0002a400000e0000 */
.L_x_6788:
[----:B--2---:R-:W-:Y:S01]  /*1bdd0*/  ISETP.NE.AND P0, PT, R14, RZ, PT ;  /* 0x000000ff0e00720c */ /* 0x004fe20003f05270 */
[----:B------:R-:W-:-:S12]  /*1bde0*/  BSSY B0, `(.L_x_6740) ;  /* 0x000002e000007945 */ /* 0x000fd80003800000 */
[----:B------:R-:W-:Y:S05]  /*1bdf0*/  @P0 BRA `(.L_x_6741) ;  /* 0x0000000000b00947 */ /* 0x000fea0003800000 */
[----:B------:R-:W-:-:S03]  /*1be00*/  UMOV UR4, 0xffffffff ;  /* 0xffffffff00047882 */ /* 0x000fc60000000000 */
[----:B------:R-:W-:Y:S05]  /*1be10*/  BRA.DIV UR4, `(.L_x_6742) ;  /* 0x00000016043c7947 */ /* 0x000fea000b800000 */
[----:B------:R-:W-:-:S13]  /*1be20*/  ELECT P6, URZ, PT ;  /* 0x00000000003f782f */ /* 0x000fda00038c0000 */
.L_x_6791:
[----:B------:R-:W-:Y:S05]  /*1be30*/  @!P6 BRA `(.L_x_6741) ;  /* 0x0000000000a0e947 */ /* 0x000fea0003800000 */
[----:B------:R-:W-:-:S06]  /*1be40*/  ULOP3.LUT UR4, UR38, 0x2, URZ, 0xfc, !UPT ;  /* 0x0000000226047892 */ /* 0x000fcc000f8efc3f */
[----:B-1----:R-:W-:-:S05]  /*1be50*/  IMAD.U32 R2, RZ, RZ, UR4 ;  /* 0x00000004ff027e24 */ /* 0x002fca000f8e00ff */
[----:B------:R-:W-:-:S13]  /*1be60*/  ISETP.NE.AND P0, PT, R2, 0x3, PT ;  /* 0x000000030200780c */ /* 0x000fda0003f05270 */
[----:B------:R-:W-:Y:S05]  /*1be70*/  @!P0 BRA `(.L_x_6743) ;  /* 0x0000000000048947 */ /* 0x000fea0003800000 */
[----:B------:R-:W-:Y:S01]  /*1be80*/  BPT.TRAP 0x1 ;  /* 0x000000040000795c */ /* 0x000fe20000300000 */
.L_x_6743:
        /* <DEDUP_REMOVED lines=14> */
.L_x_6792:
[----:B------:R-:W1:Y:S02]  /*1bf70*/  SYNCS.PHASECHK.TRANS64.TRYWAIT P1, [R7+URZ], R2 ;  /* 0x00000002070075a7 */ /* 0x000e64000802017f */
[----:B-1----:R-:W-:Y:S05]  /*1bf80*/  @!P1 BRA `(.L_x_6745) ;  /* 0x0000001400149947 */ /* 0x002fea0003800000 */
.L_x_6793:
[----:B------:R-:W-:Y:S05]  /*1bf90*/  @!P0 BRA `(.L_x_6746) ;  /* 0x0000000000048947 */ /* 0x000fea0003800000 */
[----:B------:R-:W-:Y:S01]  /*1bfa0*/  BPT.TRAP 0x1 ;  /* 0x000000040000795c */ /* 0x000fe20000300000 */
.L_x_6746:
[----:B------:R-:W2:Y:S02]  /*1bfb0*/  LDL.LU R4, [R1+0x4] ;  /* 0x0000040001047983 */ /* 0x000ea40000300800 */
[----:B--2---:R-:W-:-:S04]  /*1bfc0*/  IMAD R4, R4, 0x8, R0 ;  /* 0x0000000804047824 */ /* 0x004fc800078e0200 */
[----:B------:R-:W2:Y:S02]  /*1bfd0*/  SYNCS.PHASECHK.TRANS64.TRYWAIT P1, [R4+URZ+0x28860], R5 ;  /* 0x02886005040075a7 */ /* 0x000ea4000802017f */
[----:B--2---:R-:W-:Y:S05]  /*1bfe0*/  @!P1 BRA `(.L_x_6747) ;  /* 0x0000001400109947 */ /* 0x004fea0003800000 */
.L_x_6794:
[----:B------:R-:W-:Y:S05]  /*1bff0*/  @!P0 BRA `(.L_x_6748) ;  /* 0x0000000000048947 */ /* 0x000fea0003800000 */
[----:B------:R-:W-:Y:S01]  /*1c000*/  BPT.TRAP 0x1 ;  /* 0x000000040000795c */ /* 0x000fe20000300000 */
.L_x_6748:
[----:B------:R-:W-:-:S04]  /*1c010*/  IMAD R3, R3, 0x8, R0 ;  /* 0x0000000803037824 */ /* 0x000fc800078e0200 */
[----:B------:R-:W3:Y:S02]  /*1c020*/  SYNCS.PHASECHK.TRANS64.TRYWAIT P1, [R3+URZ+0x28860], R2 ;  /* 0x02886002030075a7 */ /* 0x000ee4000802017f */
[----:B---3--:R-:W-:Y:S05]  /*1c030*/  @!P1 BRA `(.L_x_6749) ;  /* 0x0000001400109947 */ /* 0x008fea0003800000 */
.L_x_6795:
[----:B------:R-:W-:Y:S05]  /*1c040*/  @!P0 BRA `(.L_x_6750) ;  /* 0x0000000000048947 */ /* 0x000fea0003800000 */
[----:B------:R-:W-:Y:S01]  /*1c050*/  BPT.TRAP 0x1 ;  /* 0x000000040000795c */ /* 0x000fe20000300000 */
.L_x_6750:
[----:B------:R-:W4:Y:S02]  /*1c060*/  SYNCS.PHASECHK.TRANS64.TRYWAIT P0, [R4+URZ+0x28880], R5 ;  /* 0x02888005040075a7 */ /* 0x000f24000800017f */
[----:B----4-:R-:W-:Y:S05]  /*1c070*/  @!P0 BRA `(.L_x_6751) ;  /* 0x0000001400148947 */ /* 0x010fea0003800000 */
.L_x_6752:
[----:B------:R0:W0:Y:S02]  /*1c080*/  SYNCS.PHASECHK.TRANS64.TRYWAIT P0, [R3+URZ+0x28880], R2 ;  /* 0x02888002030075a7 */ /* 0x000024000800017f */
[----:B0-----:R-:W-:Y:S05]  /*1c090*/  @!P0 NANOSLEEP.SYNCS 0x989680 ;  /* 0x009896800000895d */ /* 0x001fea0003900000 */
[----:B------:R-:W0:Y:S02]  /*1c0a0*/  @!P0 SYNCS.PHASECHK.TRANS64 P0, [R3+URZ+0x28880], R2 ;  /* 0x02888002030085a7 */ /* 0x000e24000800007f */
[----:B0-----:R-:W-:Y:S05]  /*1c0b0*/  @!P0 BRA `(.L_x_6752) ;  /* 0xfffffffc00f08947 */ /* 0x001fea000383ffff */
.L_x_6741:
[----:B------:R-:W-:Y:S05]  /*1c0c0*/  BSYNC B0 ;  /* 0x0000000000007941 */ /* 0x000fea0003800000 */
.L_x_6740:
[----:B------:R-:W-:Y:S05]  /*1c0d0*/  EXIT ;  /* 0x000000000000794d */ /* 0x000fea0003800000 */
.L_x_6580:
[----:B0-----:R-:W-:-:S04]  /*1c0e0*/  IMAD.U32 R3, RZ, RZ, UR45 ;  /* 0x0000002dff037e24 */ /* 0x001fc8000f8e00ff */
[----:B------:R0:W1:Y:S03]  /*1c0f0*/  SYNCS.PHASECHK.TRANS64.TRYWAIT P1, [R3+URZ+0x28800], R8 ;  /* 0x02880008030075a7 */ /* 0x000066000802017f */
[----:B-1----:R-:W-:Y:S05]  /*1c100*/  @!P1 NANOSLEEP.SYNCS 0x989680 ;  /* 0x009896800000995d */ /* 0x002fea0003900000 */
[----:B------:R-:W1:Y:S02]  /*1c110*/  @!P1 SYNCS.PHASECHK.TRANS64 P1, [R3+URZ+0x28800], R8 ;  /* 0x02880008030095a7 */ /* 0x000e64000802007f */
[----:B-1----:R-:W-:Y:S05]  /*1c120*/  @!P1 BRA `(.L_x_6580) ;  /* 0xfffffffc00ec9947 */ /* 0x002fea000383ffff */
[----:B------:R-:W-:Y:S05]  /*1c130*/  BRA `(.L_x_6753) ;  /* 0xfffffe5800fc7947 */ /* 0x000fea000383ffff */
.L_x_6584:
[----:B0-----:R0:W2:Y:S02]  /*1c140*/  SYNCS.PHASECHK.TRANS64.TRYWAIT P1, [R123+URZ+0x28830], R4 ;  /* 0x028830047b0075a7 */ /* 0x0010a4000802017f */
[----:B--2---:R-:W-:Y:S05]  /*1c150*/  @!P1 NANOSLEEP.SYNCS 0x989680 ;  /* 0x009896800000995d */ /* 0x004fea0003900000 */
[----:B------:R-:W2:Y:S02]  /*1c160*/  @!P1 SYNCS.PHASECHK.TRANS64 P1, [R123+URZ+0x28830], R4 ;  /* 0x028830047b0095a7 */ /* 0x000ea4000802007f */
[----:B--2---:R-:W-:Y:S05]  /*1c170*/  @!P1 BRA `(.L_x_6584) ;  /* 0xfffffffc00f09947 */ /* 0x004fea000383ffff */
[----:B------:R-:W-:Y:S05]  /*1c180*/  BRA `(.L_x_6583) ;  /* 0xfffffe5c00287947 */ /* 0x000fea000383ffff */
.L_x_6600:
[----:B-1----:R-:W-:-:S04]  /*1c190*/  IMAD.U32 R9, RZ, RZ, UR6 ;  /* 0x00000006ff097e24 */ /* 0x002fc8000f8e00ff */
[----:B------:R1:W2:Y:S03]  /*1c1a0*/  SYNCS.PHASECHK.TRANS64.TRYWAIT P1, [R9+URZ+0x28830], R8 ;  /* 0x02883008090075a7 */ /* 0x0002a6000802017f */
[----:B--2---:R-:W-:Y:S05]  /*1c1b0*/  @!P1 NANOSLEEP.SYNCS 0x989680 ;  /* 0x009896800000995d */ /* 0x004fea0003900000 */
[----:B------:R-:W2:Y:S02]  /*1c1c0*/  @!P1 SYNCS.PHASECHK.TRANS64 P1, [R9+URZ+0x28830], R8 ;  /* 0x02883008090095a7 */ /* 0x000ea4000802007f */
[----:B--2---:R-:W-:Y:S05]  /*1c1d0*/  @!P1 BRA `(.L_x_6600) ;  /* 0xfffffffc00ec9947 */ /* 0x004fea000383ffff */
[----:B------:R-:W-:Y:S05]  /*1c1e0*/  BRA `(.L_x_6597) ;  /* 0xfffffea800d47947 */ /* 0x000fea000383ffff */
.L_x_6604:
[----:B-1----:R-:W-:-:S04]  /*1c1f0*/  IMAD.U32 R9, RZ, RZ, UR6 ;  /* 0x00000006ff097e24 */ /* 0x002fc8000f8e00ff */
[----:B------:R1:W2:Y:S03]  /*1c200*/  SYNCS.PHASECHK.TRANS64.TRYWAIT P1, [R9+URZ+0x28850], R8 ;  /* 0x02885008090075a7 */ /* 0x0002a6000802017f */
[----:B--2---:R-:W-:Y:S05]  /*1c210*/  @!P1 NANOSLEEP.SYNCS 0x989680 ;  /* 0x009896800000995d */ /* 0x004fea0003900000 */
[----:B------:R-:W2:Y:S02]  /*1c220*/  @!P1 SYNCS.PHASECHK.TRANS64 P1, [R9+URZ+0x28850], R8 ;  /* 0x02885008090095a7 */ /* 0x000ea4000802007f */
[----:B--2---:R-:W-:Y:S05]  /*1c230*/  @!P1 BRA `(.L_x_6604) ;  /* 0xfffffffc00ec9947 */ /* 0x004fea000383ffff */
[----:B------:R-:W-:Y:S05]  /*1c240*/  BRA `(.L_x_6601) ;  /* 0xfffffeac004c7947 */ /* 0x000fea000383ffff */
.L_x_6622:
[----:B-1----:R-:W-:-:S04]  /*1c250*/  IMAD.U32 R7, RZ, RZ, UR6 ;  /* 0x00000006ff077e24 */ /* 0x002fc8000f8e00ff */
[----:B------:R1:W2:Y:S03]  /*1c260*/  SYNCS.PHASECHK.TRANS64.TRYWAIT P1, [R7+URZ+0x28830], R6 ;  /* 0x02883006070075a7 */ /* 0x0002a6000802017f */
[----:B--2---:R-:W-:Y:S05]  /*1c270*/  @!P1 NANOSLEEP.SYNCS 0x989680 ;  /* 0x009896800000995d */ /* 0x004fea0003900000 */
[----:B------:R-:W2:Y:S02]  /*1c280*/  @!P1 SYNCS.PHASECHK.TRANS64 P1, [R7+URZ+0x28830], R6 ;  /* 0x02883006070095a7 */ /* 0x000ea4000802007f */
[----:B--2---:R-:W-:Y:S05]  /*1c290*/  @!P1 BRA `(.L_x_6622) ;  /* 0xfffffffc00ec9947 */ /* 0x004fea000383ffff */
[----:B------:R-:W-:Y:S05]  /*1c2a0*/  BRA `(.L_x_6619) ;  /* 0xffffff0000a07947 */ /* 0x000fea000383ffff */
.L_x_6626:
[----:B-1----:R-:W-:-:S04]  /*1c2b0*/  IMAD.U32 R7, RZ, RZ, UR6 ;  /* 0x00000006ff077e24 */ /* 0x002fc8000f8e00ff */
[----:B------:R1:W2:Y:S03]  /*1c2c0*/  SYNCS.PHASECHK.TRANS64.TRYWAIT P1, [R7+URZ+0x28850], R6 ;  /* 0x02885006070075a7 */ /* 0x0002a6000802017f */
[----:B--2---:R-:W-:Y:S05]  /*1c2d0*/  @!P1 NANOSLEEP.SYNCS 0x989680 ;  /* 0x009896800000995d */ /* 0x004fea0003900000 */
[----:B------:R-:W2:Y:S02]  /*1c2e0*/  @!P1 SYNCS.PHASECHK.TRANS64 P1, [R7+URZ+0x28850], R6 ;  /* 0x02885006070095a7 */ /* 0x000ea4000802007f */
[----:B--2---:R-:W-:Y:S05]  /*1c2f0*/  @!P1 BRA `(.L_x_6626) ;  /* 0xfffffffc00ec9947 */ /* 0x004fea000383ffff */
[----:B------:R-:W-:Y:S05]  /*1c300*/  BRA `(.L_x_6623) ;  /* 0xffffff0400247947 */ /* 0x000fea000383ffff */
.L_x_6633:
[----:B-1----:R-:W-:-:S04]  /*1c310*/  IMAD.U32 R7, RZ, RZ, UR6 ;  /* 0x00000006ff077e24 */ /* 0x002fc8000f8e00ff */
[----:B------:R1:W2:Y:S03]  /*1c320*/  SYNCS.PHASECHK.TRANS64.TRYWAIT P1, [R7+URZ+0x28830], R6 ;  /* 0x02883006070075a7 */ /* 0x0002a6000802017f */
[----:B--2---:R-:W-:Y:S05]  /*1c330*/  @!P1 NANOSLEEP.SYNCS 0x989680 ;  /* 0x009896800000995d */ /* 0x004fea0003900000 */
[----:B------:R-:W2:Y:S02]  /*1c340*/  @!P1 SYNCS.PHASECHK.TRANS64 P1, [R7+URZ+0x28830], R6 ;  /* 0x02883006070095a7 */ /* 0x000ea4000802007f */
[----:B--2---:R-:W-:Y:S05]  /*1c350*/  @!P1 BRA `(.L_x_6633) ;  /* 0xfffffffc00ec9947 */ /* 0x004fea000383ffff */
[----:B------:R-:W-:Y:S05]  /*1c360*/  BRA `(.L_x_6630) ;  /* 0xffffff3400787947 */ /* 0x000fea000383ffff */
.L_x_6637:
[----:B-1----:R-:W-:-:S04]  /*1c370*/  IMAD.U32 R7, RZ, RZ, UR6 ;  /* 0x00000006ff077e24 */ /* 0x002fc8000f8e00ff */
[----:B------:R1:W2:Y:S03]  /*1c380*/  SYNCS.PHASECHK.TRANS64.TRYWAIT P1, [R7+URZ+0x28850], R6 ;  /* 0x02885006070075a7 */ /* 0x0002a6000802017f */
[----:B--2---:R-:W-:Y:S05]  /*1c390*/  @!P1 NANOSLEEP.SYNCS 0x989680 ;  /* 0x009896800000995d */ /* 0x004fea0003900000 */
[----:B------:R-:W2:Y:S02]  /*1c3a0*/  @!P1 SYNCS.PHASECHK.TRANS64 P1, [R7+URZ+0x28850], R6 ;  /* 0x02885006070095a7 */ /* 0x000ea4000802007f */
[----:B--2---:R-:W-:Y:S05]  /*1c3b0*/  @!P1 BRA `(.L_x_6637) ;  /* 0xfffffffc00ec9947 */ /* 0x004fea000383ffff */
[----:B------:R-:W-:Y:S05]  /*1c3c0*/  BRA `(.L_x_6634) ;  /* 0xffffff3400fc7947 */ /* 0x000fea000383ffff */
.L_x_6651:
[----:B-1----:R-:W-:-:S04]  /*1c3d0*/  IMAD.U32 R3, RZ, RZ, UR9 ;  /* 0x00000009ff037e24 */ /* 0x002fc8000f8e00ff */
[----:B------:R1:W2:Y:S03]  /*1c3e0*/  SYNCS.PHASECHK.TRANS64.TRYWAIT P1, [R3+URZ+0x28850], R0 ;  /* 0x02885000030075a7 */ /* 0x0002a6000802017f */
[----:B--2---:R-:W-:Y:S05]  /*1c3f0*/  @!P1 NANOSLEEP.SYNCS 0x989680 ;  /* 0x009896800000995d */ /* 0x004fea0003900000 */
[----:B------:R-:W2:Y:S02]  /*1c400*/  @!P1 SYNCS.PHASECHK.TRANS64 P1, [R3+URZ+0x28850], R0 ;  /* 0x02885000030095a7 */ /* 0x000ea4000802007f */
[----:B--2---:R-:W-:Y:S05]  /*1c410*/  @!P1 BRA `(.L_x_6651) ;  /* 0xfffffffc00ec9947 */ /* 0x004fea000383ffff */
[----:B------:R-:W-:Y:S05]  /*1c420*/  BRA `(.L_x_6650) ;  /* 0xffffff8800707947 */ /* 0x000fea000383ffff */
.L_x_6691:
[----:B------:R-:W-:Y:S02]  /*1c430*/  IMAD.MOV.U32 R13, RZ, RZ, R19 ;  /* 0x000000ffff0d7224 */ /* 0x000fe400078e0013 */
[----:B------:R-:W-:Y:S02]  /*1c440*/  IMAD.MOV.U32 R12, RZ, RZ, RZ ;  /* 0x000000ffff0c7224 */ /* 0x000fe400078e00ff */
[----:B------:R-:W-:Y:S02]  /*1c450*/  IMAD.MOV.U32 R11, RZ, RZ, 0x1f ;  /* 0x0000001fff0b7424 */ /* 0x000fe400078e00ff */
[----:B------:R-:W-:-:S07]  /*1c460*/  IMAD.MOV.U32 R15, RZ, RZ, -0x1 ;  /* 0xffffffffff0f7424 */ /* 0x000fce00078e00ff */
[----:B0-----:R-:W-:Y:S05]  /*1c470*/  WARPSYNC.COLLECTIVE R15, `(.L_x_6754) ;  /* 0x000000000f087348 */ /* 0x001fea0003c00000 */
[----:B------:R1:W2:Y:S02]  /*1c480*/  SHFL.IDX P6, R14, R13, R12, R11 ;  /* 0x0000000c0d0e7389 */ /* 0x0002a400000c000b */
[----:B012---:R-:W-:Y:S01]  /*1c490*/  ENDCOLLECTIVE ;  /* 0x000000000000791b */ /* 0x007fe20003800000 */
.L_x_6754:
[----:B------:R-:W-:Y:S05]  /*1c4a0*/  BRA `(.L_x_6755) ;  /* 0xffffffc800f47947 */ /* 0x000fea000383ffff */
.L_x_6693:
[----:B------:R-:W-:Y:S01]  /*1c4b0*/  BSSY B0, `(.L_x_6756) ;  /* 0x0000006000007945 */ /* 0x000fe20003800000 */
[----:B------:R-:W-:-:S07]  /*1c4c0*/  IMAD.MOV.U32 R15, RZ, RZ, -0x1 ;  /* 0xffffffffff0f7424 */ /* 0x000fce00078e00ff */
[----:B01----:R-:W-:Y:S05]  /*1c4d0*/  WARPSYNC.COLLECTIVE R15, `(.L_x_6757) ;  /* 0x000000000f0c7348 */ /* 0x003fea0003c00000 */
[----:B------:R-:W-:Y:S02]  /*1c4e0*/  ELECT P6, UR62, PT ;  /* 0x00000000003e782f */ /* 0x000fe400038c0000 */
[----:B------:R-:W-:Y:S01]  /*1c4f0*/  MOV R14, UR62 ;  /* 0x0000003e000e7c02 */ /* 0x000fe20008000f00 */
[----:B01----:R-:W-:Y:S10]  /*1c500*/  ENDCOLLECTIVE ;  /* 0x000000000000791b */ /* 0x003ff40003800000 */
.L_x_6757:
[----:B------:R-:W-:Y:S05]  /*1c510*/  BSYNC B0 ;  /* 0x0000000000007941 */ /* 0x000fea0003800000 */
.L_x_6756:
[----:B------:R-:W-:Y:S05]  /*1c520*/  BRA `(.L_x_6758) ;  /* 0xffffffc800fc7947 */ /* 0x000fea000383ffff */
.L_x_6695:
[----:B--2---:R2:W3:Y:S02]  /*1c530*/  SYNCS.PHASECHK.TRANS64.TRYWAIT P1, [R4+URZ+0x28880], R3 ;  /* 0x02888003040075a7 */ /* 0x0044e4000802017f */
[----:B---3--:R-:W-:Y:S05]  /*1c540*/  @!P1 NANOSLEEP.SYNCS 0x989680 ;  /* 0x009896800000995d */ /* 0x008fea0003900000 */
[----:B------:R-:W3:Y:S02]  /*1c550*/  @!P1 SYNCS.PHASECHK.TRANS64 P1, [R4+URZ+0x28880], R3 ;  /* 0x02888003040095a7 */ /* 0x000ee4000802007f */
[----:B---3--:R-:W-:Y:S05]  /*1c560*/  @!P1 BRA `(.L_x_6695) ;  /* 0xfffffffc00f09947 */ /* 0x008fea000383ffff */
[----:B------:R-:W-:Y:S05]  /*1c570*/  BRA `(.L_x_6759) ;  /* 0xffffffcc005c7947 */ /* 0x000fea000383ffff */
.L_x_6697:
[----:B---3--:R3:W4:Y:S02]  /*1c580*/  SYNCS.PHASECHK.TRANS64.TRYWAIT P1, [R4+URZ+0x28840], R3 ;  /* 0x02884003040075a7 */ /* 0x008724000802017f */
[----:B----4-:R-:W-:Y:S05]  /*1c590*/  @!P1 NANOSLEEP.SYNCS 0x989680 ;  /* 0x009896800000995d */ /* 0x010fea0003900000 */
[----:B------:R-:W4:Y:S02]  /*1c5a0*/  @!P1 SYNCS.PHASECHK.TRANS64 P1, [R4+URZ+0x28840], R3 ;  /* 0x02884003040095a7 */ /* 0x000f24000802007f */
[----:B----4-:R-:W-:Y:S05]  /*1c5b0*/  @!P1 BRA `(.L_x_6697) ;  /* 0xfffffffc00f09947 */ /* 0x010fea000383ffff */
[----:B------:R-:W-:Y:S05]  /*1c5c0*/  BRA `(.L_x_6760) ;  /* 0xffffffcc00ac7947 */ /* 0x000fea000383ffff */
.L_x_6701:
        /* <DEDUP_REMOVED lines=8> */
.L_x_6761:
[----:B------:R-:W-:Y:S02]  /*1c650*/  VIADD R5, R4, 0x10 ;  /* 0x0000001004057836 */ /* 0x000fe40000000000 */
[----:B------:R-:W-:Y:S02]  /*1c660*/  IMAD.MOV.U32 R13, RZ, RZ, R0 ;  /* 0x000000ffff0d7224 */ /* 0x000fe400078e0000 */
[----:B------:R-:W-:-:S07]  /*1c670*/  IMAD.MOV.U32 R6, RZ, RZ, R14 ;  /* 0x000000ffff067224 */ /* 0x000fce00078e000e */
[----:B------:R-:W-:Y:S05]  /*1c680*/  WARPSYNC.COLLECTIVE R15, `(.L_x_6762) ;  /* 0x000000000f087348 */ /* 0x000fea0003c00000 */
[----:B------:R0:W1:Y:S02]  /*1c690*/  SHFL.IDX P6, R14, R13, R12, R11 ;  /* 0x0000000c0d0e7389 */ /* 0x00006400000c000b */
[----:B01----:R-:W-:Y:S01]  /*1c6a0*/  ENDCOLLECTIVE ;  /* 0x000000000000791b */ /* 0x003fe20003800000 */
.L_x_6762:
        /* <DEDUP_REMOVED lines=9> */
.L_x_6763:
        /* <DEDUP_REMOVED lines=10> */
.L_x_6764:
[----:B------:R-:W-:Y:S01]  /*1c7e0*/  @!PT LDS RZ, [RZ] ;  /* 0x00000000fffff984 */ /* 0x000fe20000000800 */
[----:B------:R-:W-:Y:S01]  /*1c7f0*/  @!PT LDS RZ, [RZ] ;  /* 0x00000000fffff984 */ /* 0x000fe20000000800 */
[----:B------:R-:W-:Y:S01]  /*1c800*/  @!PT LDS RZ, [RZ] ;  /* 0x00000000fffff984 */ /* 0x000fe20000000800 */
        /* <DEDUP_REMOVED lines=8> */
.L_x_6765:
        /* <DEDUP_REMOVED lines=16> */
.L_x_6766:
[----:B------:R-:W-:Y:S02]  /*1c990*/  IMAD.MOV.U32 R13, RZ, RZ, R2 ;  /* 0x000000ffff0d7224 */ /* 0x000fe400078e0002 */
[----:B------:R-:W-:Y:S02]  /*1c9a0*/  IMAD.MOV.U32 R12, RZ, RZ, 0x3 ;  /* 0x00000003ff0c7424 */ /* 0x000fe400078e00ff */
[----:B------:R-:W-:-:S07]  /*1c9b0*/  IMAD.MOV.U32 R6, RZ, RZ, R14 ;  /* 0x000000ffff067224 */ /* 0x000fce00078e000e */
[----:B------:R-:W-:Y:S05]  /*1c9c0*/  WARPSYNC.COLLECTIVE R15, `(.L_x_6767) ;  /* 0x000000000f087348 */ /* 0x000fea0003c00000 */
[----:B------:R0:W1:Y:S02]  /*1c9d0*/  SHFL.IDX P6, R14, R13, R12, R11 ;  /* 0x0000000c0d0e7389 */ /* 0x00006400000c000b */
[----:B01----:R-:W-:Y:S01]  /*1c9e0*/  ENDCOLLECTIVE ;  /* 0x000000000000791b */ /* 0x003fe20003800000 */
.L_x_6767:
        /* <DEDUP_REMOVED lines=14> */
.L_x_6768:
[----:B------:R-:W-:Y:S02]  /*1cad0*/  IMAD.MOV.U32 R13, RZ, RZ, R2 ;  /* 0x000000ffff0d7224 */ /* 0x000fe400078e0002 */
[----:B------:R-:W-:Y:S02]  /*1cae0*/  IMAD.MOV.U32 R12, RZ, RZ, 0x4 ;  /* 0x00000004ff0c7424 */ /* 0x000fe400078e00ff */
[----:B------:R-:W-:-:S07]  /*1caf0*/  IMAD.MOV.U32 R6, RZ, RZ, R14 ;  /* 0x000000ffff067224 */ /* 0x000fce00078e000e */
[----:B------:R-:W-:Y:S05]  /*1cb00*/  WARPSYNC.COLLECTIVE R15, `(.L_x_6769) ;  /* 0x000000000f087348 */ /* 0x000fea0003c00000 */
[----:B------:R0:W1:Y:S02]  /*1cb10*/  SHFL.IDX P6, R14, R13, R12, R11 ;  /* 0x0000000c0d0e7389 */ /* 0x00006400000c000b */
[----:B01----:R-:W-:Y:S01]  /*1cb20*/  ENDCOLLECTIVE ;  /* 0x000000000000791b */ /* 0x003fe20003800000 */
.L_x_6769:
        /* <DEDUP_REMOVED lines=14> */
.L_x_6770:
[----:B------:R-:W-:Y:S02]  /*1cc10*/  IMAD.MOV.U32 R13, RZ, RZ, R2 ;  /* 0x000000ffff0d7224 */ /* 0x000fe400078e0002 */
[----:B------:R-:W-:Y:S02]  /*1cc20*/  IMAD.MOV.U32 R12, RZ, RZ, 0x5 ;  /* 0x00000005ff0c7424 */ /* 0x000fe400078e00ff */
[----:B------:R-:W-:-:S07]  /*1cc30*/  IMAD.MOV.U32 R6, RZ, RZ, R14 ;  /* 0x000000ffff067224 */ /* 0x000fce00078e000e */
[----:B------:R-:W-:Y:S05]  /*1cc40*/  WARPSYNC.COLLECTIVE R15, `(.L_x_6771) ;  /* 0x000000000f087348 */ /* 0x000fea0003c00000 */
[----:B------:R0:W1:Y:S02]  /*1cc50*/  SHFL.IDX P6, R14, R13, R12, R11 ;  /* 0x0000000c0d0e7389 */ /* 0x00006400000c000b */
[----:B01----:R-:W-:Y:S01]  /*1cc60*/  ENDCOLLECTIVE ;  /* 0x000000000000791b */ /* 0x003fe20003800000 */
.L_x_6771:
        /* <DEDUP_REMOVED lines=14> */
.L_x_6772:
[----:B------:R-:W-:Y:S02]  /*1cd50*/  IMAD.MOV.U32 R13, RZ, RZ, R2 ;  /* 0x000000ffff0d7224 */ /* 0x000fe400078e0002 */
[----:B------:R-:W-:Y:S02]  /*1cd60*/  IMAD.MOV.U32 R12, RZ, RZ, 0x6 ;  /* 0x00000006ff0c7424 */ /* 0x000fe400078e00ff */
[----:B------:R-:W-:-:S07]  /*1cd70*/  IMAD.MOV.U32 R6, RZ, RZ, R14 ;  /* 0x000000ffff067224 */ /* 0x000fce00078e000e */
[----:B------:R-:W-:Y:S05]  /*1cd80*/  WARPSYNC.COLLECTIVE R15, `(.L_x_6773) ;  /* 0x000000000f087348 */ /* 0x000fea0003c00000 */
[----:B------:R0:W1:Y:S02]  /*1cd90*/  SHFL.IDX P6, R14, R13, R12, R11 ;  /* 0x0000000c0d0e7389 */ /* 0x00006400000c000b */
[----:B01----:R-:W-:Y:S01]  /*1cda0*/  ENDCOLLECTIVE ;  /* 0x000000000000791b */ /* 0x003fe20003800000 */
.L_x_6773:
        /* <DEDUP_REMOVED lines=13> */
.L_x_6774:
[----:B------:R-:W-:Y:S02]  /*1ce80*/  IMAD.MOV.U32 R13, RZ, RZ, R2 ;  /* 0x000000ffff0d7224 */ /* 0x000fe400078e0002 */
[----:B------:R-:W-:Y:S02]  /*1ce90*/  IMAD.MOV.U32 R12, RZ, RZ, 0x7 ;  /* 0x00000007ff0c7424 */ /* 0x000fe400078e00ff */
[----:B------:R-:W-:-:S07]  /*1cea0*/  IMAD.MOV.U32 R6, RZ, RZ, R14 ;  /* 0x000000ffff067224 */ /* 0x000fce00078e000e */
[----:B------:R-:W-:Y:S05]  /*1ceb0*/  WARPSYNC.COLLECTIVE R15, `(.L_x_6775) ;  /* 0x000000000f087348 */ /* 0x000fea0003c00000 */
[----:B------:R0:W1:Y:S02]  /*1cec0*/  SHFL.IDX P6, R14, R13, R12, R11 ;  /* 0x0000000c0d0e7389 */ /* 0x00006400000c000b */
[----:B01----:R-:W-:Y:S01]  /*1ced0*/  ENDCOLLECTIVE ;  /* 0x000000000000791b */ /* 0x003fe20003800000 */
.L_x_6775:
        /* <DEDUP_REMOVED lines=12> */
.L_x_6776:
[----:B------:R-:W-:Y:S01]  /*1cfa0*/  IMAD.MOV.U32 R0, RZ, RZ, R14 ;  /* 0x000000ffff007224 */ /* 0x000fe200078e000e */
[----:B------:R-:W-:Y:S06]  /*1cfb0*/  BRA `(.L_x_6777) ;  /* 0xffffffcc00c87947 */ /* 0x000fec000383ffff */
.L_x_6704:
[----:B0-----:R0:W1:Y:S02]  /*1cfc0*/  SYNCS.PHASECHK.TRANS64.TRYWAIT P0, [R18+URZ+0x28820], R0 ;  /* 0x02882000120075a7 */ /* 0x001064000800017f */
[----:B-1----:R-:W-:Y:S05]  /*1cfd0*/  @!P0 NANOSLEEP.SYNCS 0x989680 ;  /* 0x009896800000895d */ /* 0x002fea0003900000 */
[----:B------:R-:W1:Y:S02]  /*1cfe0*/  @!P0 SYNCS.PHASECHK.TRANS64 P0, [R18+URZ+0x28820], R0 ;  /* 0x02882000120085a7 */ /* 0x000e64000800007f */
[----:B-1----:R-:W-:Y:S05]  /*1cff0*/  @!P0 BRA `(.L_x_6704) ;  /* 0xfffffffc00f08947 */ /* 0x002fea000383ffff */
[----:B------:R-:W-:Y:S05]  /*1d000*/  BRA `(.L_x_6778) ;  /* 0xffffffd000247947 */ /* 0x000fea000383ffff */
.L_x_6710:
[----:B--2---:R2:W3:Y:S02]  /*1d010*/  SYNCS.PHASECHK.TRANS64.TRYWAIT P0, [R4+URZ+0x28880], R3 ;  /* 0x02888003040075a7 */ /* 0x0044e4000800017f */
[----:B---3--:R-:W-:Y:S05]  /*1d020*/  @!P0 NANOSLEEP.SYNCS 0x989680 ;  /* 0x009896800000895d */ /* 0x008fea0003900000 */
[----:B------:R-:W3:Y:S02]  /*1d030*/  @!P0 SYNCS.PHASECHK.TRANS64 P0, [R4+URZ+0x28880], R3 ;  /* 0x02888003040085a7 */ /* 0x000ee4000800007f */
[----:B---3--:R-:W-:Y:S05]  /*1d040*/  @!P0 BRA `(.L_x_6710) ;  /* 0xfffffffc00f08947 */ /* 0x008fea000383ffff */
[----:B------:R-:W-:Y:S05]  /*1d050*/  BRA `(.L_x_6779) ;  /* 0xffffffd000d87947 */ /* 0x000fea000383ffff */
.L_x_6715:
[----:B-1----:R1:W3:Y:S02]  /*1d060*/  SYNCS.PHASECHK.TRANS64.TRYWAIT P0, [R4+URZ+0x28840], R3 ;  /* 0x02884003040075a7 */ /* 0x0022e4000800017f */
[----:B---3--:R-:W-:Y:S05]  /*1d070*/  @!P0 NANOSLEEP.SYNCS 0x989680 ;  /* 0x009896800000895d */ /* 0x008fea0003900000 */
[----:B------:R-:W3:Y:S02]  /*1d080*/  @!P0 SYNCS.PHASECHK.TRANS64 P0, [R4+URZ+0x28840], R3 ;  /* 0x02884003040085a7 */ /* 0x000ee4000800007f */
[----:B---3--:R-:W-:Y:S05]  /*1d090*/  @!P0 BRA `(.L_x_6715) ;  /* 0xfffffffc00f08947 */ /* 0x008fea000383ffff */
[----:B------:R-:W-:Y:S05]  /*1d0a0*/  BRA `(.L_x_6780) ;  /* 0xffffffd400547947 */ /* 0x000fea000383ffff */
.L_x_6721:
[----:B--2---:R2:W3:Y:S02]  /*1d0b0*/  SYNCS.PHASECHK.TRANS64.TRYWAIT P1, [R21+URZ+0x28870], R2 ;  /* 0x02887002150075a7 */ /* 0x0044e4000802017f */
[----:B---3--:R-:W-:Y:S05]  /*1d0c0*/  @!P1 NANOSLEEP.SYNCS 0x989680 ;  /* 0x009896800000995d */ /* 0x008fea0003900000 */
[----:B------:R-:W3:Y:S02]  /*1d0d0*/  @!P1 SYNCS.PHASECHK.TRANS64 P1, [R21+URZ+0x28870], R2 ;  /* 0x02887002150095a7 */ /* 0x000ee4000802007f */
[----:B---3--:R-:W-:Y:S05]  /*1d0e0*/  @!P1 BRA `(.L_x_6721) ;  /* 0xfffffffc00f09947 */ /* 0x008fea000383ffff */
[----:B------:R-:W-:Y:S05]  /*1d0f0*/  BRA `(.L_x_6781) ;  /* 0xffffffd400f07947 */ /* 0x000fea000383ffff */
.L_x_6723:
[----:B--2---:R2:W3:Y:S02]  /*1d100*/  SYNCS.PHASECHK.TRANS64.TRYWAIT P1, [R21+URZ+0x28860], R2 ;  /* 0x02886002150075a7 */ /* 0x0044e4000802017f */
[----:B---3--:R-:W-:Y:S05]  /*1d110*/  @!P1 NANOSLEEP.SYNCS 0x989680 ;  /* 0x009896800000995d */ /* 0x008fea0003900000 */
[----:B------:R-:W3:Y:S02]  /*1d120*/  @!P1 SYNCS.PHASECHK.TRANS64 P1, [R21+URZ+0x28860], R2 ;  /* 0x02886002150095a7 */ /* 0x000ee4000802007f */
[----:B---3--:R-:W-:Y:S05]  /*1d130*/  @!P1 BRA `(.L_x_6723) ;  /* 0xfffffffc00f09947 */ /* 0x008fea000383ffff */
[----:B------:R-:W-:Y:S05]  /*1d140*/  BRA `(.L_x_6782) ;  /* 0xffffffd400f87947 */ /* 0x000fea000383ffff */
.L_x_6730:
[----:B0-----:R0:W1:Y:S02]  /*1d150*/  SYNCS.PHASECHK.TRANS64.TRYWAIT P1, [R19+URZ+0x28870], R0 ;  /* 0x02887000130075a7 */ /* 0x001064000802017f */
[----:B-1----:R-:W-:Y:S05]  /*1d160*/  @!P1 NANOSLEEP.SYNCS 0x989680 ;  /* 0x009896800000995d */ /* 0x002fea0003900000 */
[----:B------:R-:W1:Y:S02]  /*1d170*/  @!P1 SYNCS.PHASECHK.TRANS64 P1, [R19+URZ+0x28870], R0 ;  /* 0x02887000130095a7 */ /* 0x000e64000802007f */
[----:B-1----:R-:W-:Y:S05]  /*1d180*/  @!P1 BRA `(.L_x_6730) ;  /* 0xfffffffc00f09947 */ /* 0x002fea000383ffff */
[----:B------:R-:W-:Y:S05]  /*1d190*/  BRA `(.L_x_6783) ;  /* 0xffffffe000807947 */ /* 0x000fea000383ffff */
.L_x_6732:
[----:B0-----:R0:W1:Y:S02]  /*1d1a0*/  SYNCS.PHASECHK.TRANS64.TRYWAIT P1, [R19+URZ+0x28860], R0 ;  /* 0x02886000130075a7 */ /* 0x001064000802017f */
[----:B-1----:R-:W-:Y:S05]  /*1d1b0*/  @!P1 NANOSLEEP.SYNCS 0x989680 ;  /* 0x009896800000995d */ /* 0x002fea0003900000 */
[----:B------:R-:W1:Y:S02]  /*1d1c0*/  @!P1 SYNCS.PHASECHK.TRANS64 P1, [R19+URZ+0x28860], R0 ;  /* 0x02886000130095a7 */ /* 0x000e64000802007f */
[----:B-1----:R-:W-:Y:S05]  /*1d1d0*/  @!P1 BRA `(.L_x_6732) ;  /* 0xfffffffc00f09947 */ /* 0x002fea000383ffff */
[----:B------:R-:W-:Y:S05]  /*1d1e0*/  BRA `(.L_x_6784) ;  /* 0xffffffe000887947 */ /* 0x000fea000383ffff */
.L_x_6738:
[----:B0-----:R0:W1:Y:S02]  /*1d1f0*/  SYNCS.PHASECHK.TRANS64.TRYWAIT P0, [R0+URZ+0x28820], R3 ;  /* 0x02882003000075a7 */ /* 0x001064000800017f */
[----:B-1----:R-:W-:Y:S05]  /*1d200*/  @!P0 NANOSLEEP.SYNCS 0x989680 ;  /* 0x009896800000895d */ /* 0x002fea0003900000 */
[----:B------:R-:W1:Y:S02]  /*1d210*/  @!P0 SYNCS.PHASECHK.TRANS64 P0, [R0+URZ+0x28820], R3 ;  /* 0x02882003000085a7 */ /* 0x000e64000800007f */
[----:B-1----:R-:W-:Y:S05]  /*1d220*/  @!P0 BRA `(.L_x_6738) ;  /* 0xfffffffc00f08947 */ /* 0x002fea000383ffff */
[----:B------:R-:W-:Y:S05]  /*1d230*/  BRA `(.L_x_6785) ;  /* 0xffffffe800c87947 */ /* 0x000fea000383ffff */
.L_x_6739:
        /* <DEDUP_REMOVED lines=11> */
.L_x_6787:
[----:B------:R-:W-:Y:S05]  /*1d2f0*/  BSYNC B0 ;  /* 0x0000000000007941 */ /* 0x000fea0003800000 */
.L_x_6786:
[----:B------:R-:W-:Y:S05]  /*1d300*/  BRA `(.L_x_6788) ;  /* 0xffffffe800b07947 */ /* 0x000fea000383ffff */
.L_x_6742:
[----:B------:R-:W-:Y:S01]  /*1d310*/  BSSY B1, `(.L_x_6789) ;  /* 0x0000006000017945 */ /* 0x000fe20003800000 */
[----:B------:R-:W-:-:S07]  /*1d320*/  IMAD.MOV.U32 R15, RZ, RZ, -0x1 ;  /* 0xffffffffff0f7424 */ /* 0x000fce00078e00ff */
[----:B01----:R-:W-:Y:S05]  /*1d330*/  WARPSYNC.COLLECTIVE R15, `(.L_x_6790) ;  /* 0x000000000f0c7348 */ /* 0x003fea0003c00000 */
[----:B------:R-:W-:Y:S02]  /*1d340*/  ELECT P6, UR62, PT ;  /* 0x00000000003e782f */ /* 0x000fe400038c0000 */
[----:B------:R-:W-:Y:S01]  /*1d350*/  MOV R14, UR62 ;  /* 0x0000003e000e7c02 */ /* 0x000fe20008000f00 */
[----:B01----:R-:W-:Y:S10]  /*1d360*/  ENDCOLLECTIVE ;  /* 0x000000000000791b */ /* 0x003ff40003800000 */
.L_x_6790:
[----:B------:R-:W-:Y:S05]  /*1d370*/  BSYNC B1 ;  /* 0x0000000000017941 */ /* 0x000fea0003800000 */
.L_x_6789:
[----:B------:R-:W-:Y:S05]  /*1d380*/  BRA `(.L_x_6791) ;  /* 0xffffffe800a87947 */ /* 0x000fea000383ffff */
.L_x_6744:
[----:B0-----:R0:W1:Y:S02]  /*1d390*/  SYNCS.PHASECHK.TRANS64.TRYWAIT P1, [R6+URZ], R5 ;  /* 0x00000005060075a7 */ /* 0x001064000802017f */
[----:B-1----:R-:W-:Y:S05]  /*1d3a0*/  @!P1 NANOSLEEP.SYNCS 0x989680 ;  /* 0x009896800000995d */ /* 0x002fea0003900000 */
[----:B------:R-:W1:Y:S02]  /*1d3b0*/  @!P1 SYNCS.PHASECHK.TRANS64 P1, [R6+URZ], R5 ;  /* 0x00000005060095a7 */ /* 0x000e64000802007f */
[----:B-1----:R-:W-:Y:S05]  /*1d3c0*/  @!P1 BRA `(.L_x_6744) ;  /* 0xfffffffc00f09947 */ /* 0x002fea000383ffff */
[----:B------:R-:W-:Y:S05]  /*1d3d0*/  BRA `(.L_x_6792) ;  /* 0xffffffe800e47947 */ /* 0x000fea000383ffff */
.L_x_6745:
[----:B-1----:R1:W2:Y:S02]  /*1d3e0*/  SYNCS.PHASECHK.TRANS64.TRYWAIT P1, [R7+URZ], R2 ;  /* 0x00000002070075a7 */ /* 0x0022a4000802017f */
[----:B--2---:R-:W-:Y:S05]  /*1d3f0*/  @!P1 NANOSLEEP.SYNCS 0x989680 ;  /* 0x009896800000995d */ /* 0x004fea0003900000 */
[----:B------:R-:W2:Y:S02]  /*1d400*/  @!P1 SYNCS.PHASECHK.TRANS64 P1, [R7+URZ], R2 ;  /* 0x00000002070095a7 */ /* 0x000ea4000802007f */
[----:B--2---:R-:W-:Y:S05]  /*1d410*/  @!P1 BRA `(.L_x_6745) ;  /* 0xfffffffc00f09947 */ /* 0x004fea000383ffff */
[----:B------:R-:W-:Y:S05]  /*1d420*/  BRA `(.L_x_6793) ;  /* 0xffffffe800d87947 */ /* 0x000fea000383ffff */
.L_x_6747:
[----:B--2---:R2:W3:Y:S02]  /*1d430*/  SYNCS.PHASECHK.TRANS64.TRYWAIT P1, [R4+URZ+0x28860], R5 ;  /* 0x02886005040075a7 */ /* 0x0044e4000802017f */
[----:B---3--:R-:W-:Y:S05]  /*1d440*/  @!P1 NANOSLEEP.SYNCS 0x989680 ;  /* 0x009896800000995d */ /* 0x008fea0003900000 */
[----:B------:R-:W3:Y:S02]  /*1d450*/  @!P1 SYNCS.PHASECHK.TRANS64 P1, [R4+URZ+0x28860], R5 ;  /* 0x02886005040095a7 */ /* 0x000ee4000802007f */
[----:B---3--:R-:W-:Y:S05]  /*1d460*/  @!P1 BRA `(.L_x_6747) ;  /* 0xfffffffc00f09947 */ /* 0x008fea000383ffff */
[----:B------:R-:W-:Y:S05]  /*1d470*/  BRA `(.L_x_6794) ;  /* 0xffffffe800dc7947 */ /* 0x000fea000383ffff */
.L_x_6749:
[----:B---3--:R3:W4:Y:S02]  /*1d480*/  SYNCS.PHASECHK.TRANS64.TRYWAIT P1, [R3+URZ+0x28860], R2 ;  /* 0x02886002030075a7 */ /* 0x008724000802017f */
[----:B----4-:R-:W-:Y:S05]  /*1d490*/  @!P1 NANOSLEEP.SYNCS 0x989680 ;  /* 0x009896800000995d */ /* 0x010fea0003900000 */
[----:B------:R-:W4:Y:S02]  /*1d4a0*/  @!P1 SYNCS.PHASECHK.TRANS64 P1, [R3+URZ+0x28860], R2 ;  /* 0x02886002030095a7 */ /* 0x000f24000802007f */
[----:B----4-:R-:W-:Y:S05]  /*1d4b0*/  @!P1 BRA `(.L_x_6749) ;  /* 0xfffffffc00f09947 */ /* 0x010fea000383ffff */
[----:B------:R-:W-:Y:S05]  /*1d4c0*/  BRA `(.L_x_6795) ;  /* 0xffffffe800dc7947 */ /* 0x000fea000383ffff */
.L_x_6751:
[----:B----4-:R4:W0:Y:S02]  /*1d4d0*/  SYNCS.PHASECHK.TRANS64.TRYWAIT P0, [R4+URZ+0x28880], R5 ;  /* 0x02888005040075a7 */ /* 0x010824000800017f */
[----:B0-----:R-:W-:Y:S05]  /*1d4e0*/  @!P0 NANOSLEEP.SYNCS 0x989680 ;  /* 0x009896800000895d */ /* 0x001fea0003900000 */
[----:B------:R-:W0:Y:S02]  /*1d4f0*/  @!P0 SYNCS.PHASECHK.TRANS64 P0, [R4+URZ+0x28880], R5 ;  /* 0x02888005040085a7 */ /* 0x000e24000800007f */
[----:B0-----:R-:W-:Y:S05]  /*1d500*/  @!P0 BRA `(.L_x_6751) ;  /* 0xfffffffc00f08947 */ /* 0x001fea000383ffff */
[----:B------:R-:W-:Y:S05]  /*1d510*/  BRA `(.L_x_6752) ;  /* 0xffffffe800d87947 */ /* 0x000fea000383ffff */
.L_x_6796:
        /* <DEDUP_REMOVED lines=14> */
.L_x_12975:


//--------------------- .text._ZN7cutlass13device_kernelIN5flash11enable_sm90INS1_16FlashAttnFwdSm90INS1_25CollectiveMainloopFwdSm90ILi2EN4cute5tupleIJNS5_1CILi1EEES8_S8_EEENS6_IJNS7_ILi128EEENS7_ILi192EEESA_EEELi128ENS_12float_e4m3_tEfNS_4arch4Sm90ELb0ELb1ELb1ELb1ELb0ELb0ELb0ELb1ELb1ELb1ELb0ELb0EEENS1_21CollectiveEpilogueFwdINS6_IJSA_SA_SB_EEES9_NS_10bfloat16_tESF_Li256ELb1ELb1ELb0ELb1EEENS1_36VarlenDynamicPersistentTileSchedulerILi128ELi192ELi256ELi128ELb0ELb1ELb1ELb1ELb0ELb1EEEEEEEEEvNT_6ParamsE --------------------------
	.section	.text._ZN7cutlass13device_kernelIN5flash11enable_sm90INS1_16FlashAttnFwdSm90INS1_25CollectiveMainloopFwdSm90ILi2EN4cute5tupleIJNS5_1CILi1EEES8_S8_EEENS6_IJNS7_ILi128EEENS7_ILi192EEESA_EEELi128ENS_12float_e4m3_tEfNS_4arch4Sm90ELb0ELb1ELb1ELb1ELb0ELb0ELb0ELb1ELb1ELb1ELb0ELb0EEENS1_21CollectiveEpilogueFwdINS6_IJSA_SA_SB_EEES9_NS_10bfloat16_tESF_Li256ELb1ELb1ELb0ELb1EEENS1_36VarlenDynamicPersistentTileSchedulerILi128ELi192ELi256ELi128ELb0ELb1ELb1ELb1ELb0ELb1EEEEEEEEEvNT_6ParamsE,"ax",@progbits
	.align	128
.text._ZN7cutlass13device_kernelIN5flash11enable_sm90INS1_16FlashAttnFwdSm90INS1_25CollectiveMainloopFwdSm90ILi2EN4cute5tupleIJNS5_1CILi1EEES8_S8_EEENS6_IJNS7_ILi128EEENS7_ILi192EEESA_EEELi128ENS_12float_e4m3_tEfNS_4arch4Sm90ELb0ELb1ELb1ELb1ELb0ELb0ELb0ELb1ELb1ELb1ELb0ELb0EEENS1_21CollectiveEpilogueFwdINS6_IJSA_SA_SB_EEES9_NS_10bfloat16_tESF_Li256ELb1ELb1ELb0ELb1EEENS1_36VarlenDynamicPersistentTileSchedulerILi128ELi192ELi256ELi128ELb0ELb1ELb1ELb1ELb0ELb1EEEEEEEEEvNT_6ParamsE:
        .type           _ZN7cutlass13device_kernelIN5flash11enable_sm90INS1_16FlashAttnFwdSm90INS1_25CollectiveMainloopFwdSm90ILi2EN4cute5tupleIJNS5_1CILi1EEES8_S8_EEENS6_IJNS7_ILi128EEENS7_ILi192EEESA_EEELi128ENS_12float_e4m3_tEfNS_4arch4Sm90ELb0ELb1ELb1ELb1ELb0ELb0ELb0ELb1ELb1ELb1ELb0ELb0EEENS1_21CollectiveEpilogueFwdINS6_IJSA_SA_SB_EEES9_NS_10bfloat16_tESF_Li256ELb1ELb1ELb0ELb1EEENS1_36VarlenDynamicPersistentTileSchedulerILi128ELi192ELi256ELi128ELb0ELb1ELb1ELb1ELb0ELb1EEEEEEEEEvNT_6ParamsE,@function
        .size           _ZN7cutlass13device_kernelIN5flash11enable_sm90INS1_16FlashAttnFwdSm90INS1_25CollectiveMainloopFwdSm90ILi2EN4cute5tupleIJNS5_1CILi1EEES8_S8_EEENS6_IJNS7_ILi128EEENS7_ILi192EEESA_EEELi128ENS_12float_e4m3_tEfNS_4arch4Sm90ELb0ELb1ELb1ELb1ELb0ELb0ELb0ELb1ELb1ELb1ELb0ELb0EEENS1_21CollectiveEpilogueFwdINS6_IJSA_SA_SB_EEES9_NS_10bfloat16_tESF_Li256ELb1ELb1ELb0ELb1EEENS1_36VarlenDynamicPersistentTileSchedulerILi128ELi192ELi256ELi128ELb0ELb1ELb1ELb1ELb0ELb1EEEEEEEEEvNT_6ParamsE,(.L_x_12976 - _ZN7cutlass13device_kernelIN5flash11enable_sm90INS1_16FlashAttnFwdSm90INS1_25CollectiveMainloopFwdSm90ILi2EN4cute5tupleIJNS5_1CILi1EEES8_S8_EEENS6_IJNS7_ILi128EEENS7_ILi192EEESA_EEELi128ENS_12float_e4m3_tEfNS_4arch4Sm90ELb0ELb1ELb1ELb1ELb0ELb0ELb0ELb1ELb1ELb1ELb0ELb0EEENS1_21CollectiveEpilogueFwdINS6_IJSA_SA_SB_EEES9_NS_10bfloat16_tESF_Li256ELb1ELb1ELb0ELb1EEENS1_36VarlenDynamicPersistentTileSchedulerILi128ELi192ELi256ELi128ELb0ELb1ELb1ELb1ELb0ELb1EEEEEEEEEvNT_6ParamsE)
        .other          _ZN7cutlass13device_kernelIN5flash11enable_sm90INS1_16FlashAttnFwdSm90INS1_25CollectiveMainloopFwdSm90ILi2EN4cute5tupleIJNS5_1CILi1EEES8_S8_EEENS6_IJNS7_ILi128EEENS7_ILi192EEESA_EEELi128ENS_12float_e4m3_tEfNS_4arch4Sm90ELb0ELb1ELb1ELb1ELb0ELb0ELb0ELb1ELb1ELb1ELb0ELb0EEENS1_21CollectiveEpilogueFwdINS6_IJSA_SA_SB_EEES9_NS_10bfloat16_tESF_Li256ELb1ELb1ELb0ELb1EEENS1_36VarlenDynamicPersistentTileSchedulerILi128ELi192ELi256ELi128ELb0ELb1ELb1ELb1ELb0ELb1EEEEEEEEEvNT_6ParamsE,@"STO_CUDA_ENTRY STV_DEFAULT"
_ZN7cutlass13device_kernelIN5flash11enable_sm90INS1_16FlashAttnFwdSm90INS1_25CollectiveMainloopFwdSm90ILi2EN4cute5tupleIJNS5_1CILi1EEES8_S8_EEENS6_IJNS7_ILi128EEENS7_ILi192EEESA_EEELi128ENS_12float_e4m3_tEfNS_4arch4Sm90ELb0ELb1ELb1ELb1ELb0ELb0ELb0ELb1ELb1ELb1ELb0ELb0EEENS1_21CollectiveEpilogueFwdINS6_IJSA_SA_SB_EEES9_NS_10bfloat16_tESF_Li256ELb1ELb1ELb0ELb1EEENS1_36VarlenDynamicPersistentTileSchedulerILi128ELi192ELi256ELi128ELb0ELb1ELb1ELb1ELb0ELb1EEEEEEEEEvNT_6ParamsE:
        /* <DEDUP_REMOVED lines=18> */
.L_x_6798:
[----:B------:R-:W-:Y:S05]  /*0120*/  BSYNC B0 ;  /* 0x0000000000007941 */ /* 0x000fea0003800000 */
.L_x_6797:
        /* <DEDUP_REMOVED lines=41> */
.L_x_6799:
        /* <DEDUP_REMOVED lines=22> */
.L_x_6800:
        /* <DEDUP_REMOVED lines=18> */
.L_x_6801:
        /* <DEDUP_REMOVED lines=22> */
.L_x_6802:
        /* <DEDUP_REMOVED lines=22> */
.L_x_6803:
[----:B------:R-:W-:Y:S01]  /*0900*/  PLOP3.LUT P0, PT, PT, PT, UP0, 0x80, 0x0 ;  /* 0x000000000000781c */ /* 0x000fe20003f0f008 */
[----:B------:R-:W-:Y:S01]  /*0910*/  UMOV UR38, 0x1 ;  /* 0x0000000100267882 */ /* 0x000fe20000000000 */
[----:B------:R-:W-:Y:S01]  /*0920*/  NOP ;  /* 0x0000000000007918 */ /* 0x000fe20000000000 */
[----:B------:R-:W-:Y:S01]  /*0930*/  USEL UR38, UR38, 0x2, !UP0 ;  /* 0x0000000226267887 */ /* 0x000fe2000c000000 */
[----:B------:R-:W-:Y:S01]  /*0940*/  ULDC.64 UR50, c[0x0][0x208] ;  /* 0x0000820000327ab9 */ /* 0x000fe20000000a00 */
[----:B012-4-:R-:W-:Y:S08]  /*0950*/  BAR.SYNC.DEFER_BLOCKING 0x0 ;  /* 0x0000000000007b1d */ /* 0x017ff00000010000 */
[----:B------:R-:W-:Y:S05]  /*0960*/  @!P0 BRA `(.L_x_6804) ;  /* 0x0000017400ec8947 */ /* 0x000fea0003800000 */
.L_x_6805:
        /* <DEDUP_REMOVED lines=74> */
.L_x_6909:
[----:B------:R-:W-:Y:S01]  /*0e10*/  ULDC.64 UR6, c[0x0][0xa28] ;  /* 0x00028a0000067ab9 */ /* 0x000fe20000000a00 */
[----:B------:R-:W-:Y:S01]  /*0e20*/  IMAD.MOV.U32 R0, RZ, RZ, RZ ;  /* 0x000000ffff007224 */ /* 0x000fe200078e00ff */
        /* <DEDUP_REMOVED lines=10> */
[----:B0-234-:R-:W-:Y:S02]  /*0ed0*/  IMAD.U32 R4, RZ, RZ, UR6 ;  /* 0x00000006ff047e24 */ /* 0x01dfe4000f8e00ff */
[----:B------:R-:W-:Y:S01]  /*0ee0*/  IMAD.U32 R5, RZ, RZ, UR7 ;  /* 0x00000007ff057e24 */ /* 0x000fe2000f8e00ff */
[----:B------:R-:W-:Y:S01]  /*0ef0*/  @UP1 UIMAD.WIDE UR6, UR47, 0x4, UR8 ;  /* 0x000000042f0618a5 */ /* 0x000fe2000f8e0208 */
[----:B------:R-:W-:Y:S02]  /*0f00*/  ULDC UR4, c[0x0][0x288] ;  /* 0x0000a20000047ab9 */ /* 0x000fe40000000800 */
[----:B------:R-:W-:Y:S01]  /*0f10*/  IMAD.U32 R18, RZ, RZ, UR4 ;  /* 0x00000004ff127e24 */ /* 0x000fe2000f8e00ff */
[----:B-----5:R0:W5:Y:S02]  /*0f20*/  @P0 LDG.E R0, desc[UR50][R4.64] ;  /* 0x0000003204000981 */ /* 0x020164000c1e1900 */
[----:B-1----:R-:W-:Y:S01]  /*0f30*/  IMAD.U32 R6, RZ, RZ, UR6 ;  /* 0x00000006ff067e24 */ /* 0x002fe2000f8e00ff */
[----:B------:R-:W-:Y:S01]  /*0f40*/  ULDC UR4, c[0x0][0x424] ;  /* 0x0001090000047ab9 */ /* 0x000fe20000000800 */
[----:B------:R-:W-:Y:S01]  /*0f50*/  IMAD.U32 R7, RZ, RZ, UR7 ;  /* 0x00000007ff077e24 */ /* 0x000fe2000f8e00ff */
[----:B------:R-:W-:-:S04]  /*0f60*/  ULDC.64 UR6, c[0x0][0x418] ;  /* 0x0001060000067ab9 */ /* 0x000fc80000000a00 */
[----:B------:R0:W5:Y:S01]  /*0f70*/  @P2 LDG.E R18, desc[UR50][R6.64] ;  /* 0x0000003206122981 */ /* 0x000162000c1e1900 */
[----:B------:R-:W-:-:S04]  /*0f80*/  UISETP.NE.U32.AND UP0, UPT, UR6, URZ, UPT ;  /* 0x0000003f0600728c */ /* 0x000fc8000bf05070 */
[----:B------:R-:W-:-:S03]  /*0f90*/  UISETP.NE.AND.EX UP0, UPT, UR7, URZ, UPT, UP0 ;  /* 0x0000003f0700728c */ /* 0x000fc6000bf05300 */
[----:B------:R-:W-:Y:S01]  /*0fa0*/  ULDC.64 UR6, c[0x0][0xa20] ;  /* 0x0002880000067ab9 */ /* 0x000fe20000000a00 */
[----:B------:R-:W-:Y:S01]  /*0fb0*/  USEL UR4, UR4, 0x1, UP0 ;  /* 0x0000000104047887 */ /* 0x000fe20008000000 */
[----:B------:R-:W-:Y:S01]  /*0fc0*/  ISETP.NE.U32.AND P1, PT, RZ, UR6, PT ;  /* 0x00000006ff007c0c */ /* 0x000fe2000bf25070 */
[----:B------:R-:W-:Y:S02]  /*0fd0*/  ULDC UR6, c[0x0][0x2f0] ;  /* 0x0000bc0000067ab9 */ /* 0x000fe40000000800 */
[----:B------:R-:W-:Y:S01]  /*0fe0*/  UIMAD UR4, UR4, UR6, URZ ;  /* 0x00000006040472a4 */ /* 0x000fe2000f8e023f */
[----:B------:R-:W-:Y:S01]  /*0ff0*/  ISETP.NE.AND.EX P1, PT, RZ, UR7, PT, P1 ;  /* 0x00000007ff007c0c */ /* 0x000fe2000bf25310 */
[----:B0-----:R-:W-:-:S12]  /*1000*/  @P2 BRA `(.L_x_6806) ;  /* 0x00000000002c2947 */ /* 0x001fd80003800000 */
        /* <DEDUP_REMOVED lines=8> */
[----:B-----5:R-:W2:Y:S04]  /*1090*/  LDG.E R18, desc[UR50][R4.64] ;  /* 0x0000003204127981 */ /* 0x020ea8000c1e1900 */
[----:B------:R-:W2:Y:S02]  /*10a0*/  LDG.E R3, desc[UR50][R4.64+0x4] ;  /* 0x0000043204037981 */ /* 0x000ea4000c1e1900 */
[----:B--2---:R-:W-:-:S07]  /*10b0*/  IMAD.IADD R18, R3, 0x1, -R18 ;  /* 0x0000000103127824 */ /* 0x004fce00078e0a12 */
.L_x_6806:
[----:B------:R-:W-:Y:S01]  /*10c0*/  IMAD.U32 R17, RZ, RZ, UR4 ;  /* 0x00000004ff117e24 */ /* 0x000fe2000f8e00ff */
[----:B------:R-:W-:Y:S01]  /*10d0*/  UMOV UR39, UR48 ;  /* 0x0000003000277c82 */ /* 0x000fe20008000000 */
[----:B------:R-:W-:Y:S01]  /*10e0*/  UMOV UR40, UR47 ;  /* 0x0000002f00287c82 */ /* 0x000fe20008000000 */
[----:B------:R-:W-:Y:S05]  /*10f0*/  @!P1 BRA `(.L_x_6807) ;  /* 0x0000000000189947 */ /* 0x000fea0003800000 */
[----:B------:R-:W-:Y:S02]  /*1100*/  ULDC.64 UR6, c[0x0][0xa20] ;  /* 0x0002880000067ab9 */ /* 0x000fe40000000a00 */
[----:B------:R-:W-:-:S06]  /*1110*/  UIMAD.WIDE UR6, UR47, 0x4, UR6 ;  /* 0x000000042f0678a5 */ /* 0x000fcc000f8e0206 */
[----:B------:R-:W-:Y:S02]  /*1120*/  IMAD.U32 R4, RZ, RZ, UR6 ;  /* 0x00000006ff047e24 */ /* 0x000fe4000f8e00ff */
[----:B------:R-:W-:-:S05]  /*1130*/  IMAD.U32 R5, RZ, RZ, UR7 ;  /* 0x00000007ff057e24 */ /* 0x000fca000f8e00ff */
[----:B------:R0:W5:Y:S01]  /*1140*/  LDG.E R17, desc[UR50][R4.64] ;  /* 0x0000003204117981 */ /* 0x000162000c1e1900 */
[----:B------:R-:W-:Y:S05]  /*1150*/  BRA `(.L_x_6808) ;  /* 0x00000000002c7947 */ /* 0x000fea0003800000 */
.L_x_6807:
        /* <DEDUP_REMOVED lines=9> */
[----:B------:R-:W2:Y:S02]  /*11f0*/  LDG.E R6, desc[UR50][R4.64+0x4] ;  /* 0x0000043204067981 */ /* 0x000ea4000c1e1900 */
[----:B--2---:R-:W-:-:S07]  /*1200*/  IMAD.IADD R17, R6, 0x1, -R17 ;  /* 0x0000000106117824 */ /* 0x004fce00078e0a11 */
.L_x_6808:
[----:B------:R-:W1:Y:S01]  /*1210*/  LDC R3, c[0x0][0x448] ;  /* 0x00011200ff037b82 */ /* 0x000e620000000800 */
[----:B------:R-:W-:Y:S01]  /*1220*/  USHF.L.U32 UR41, UR5, 0x7, URZ ;  /* 0x0000000705297899 */ /* 0x000fe2000800063f */
[----:B-----5:R-:W-:-:S03]  /*1230*/  IMAD.IADD R17, R17, 0x1, -R0 ;  /* 0x0000000111117824 */ /* 0x020fc600078e0a00 */
[----:B------:R-:W-:Y:S02]  /*1240*/  UIADD3 UR4, UR41, 0x7f, URZ ;  /* 0x0000007f29047890 */ /* 0x000fe4000fffe03f */
[----:B0-----:R-:W-:Y:S01]  /*1250*/  IADD3 R5, R17, 0x1, -R18 ;  /* 0x0000000111057810 */ /* 0x001fe20007ffe812 */
[----:B------:R-:W0:Y:S03]  /*1260*/  LDC.64 R6, c[0x0][0x9e0] ;  /* 0x00027800ff067b82 */ /* 0x000e260000000a00 */
[----:B------:R-:W-:Y:S01]  /*1270*/  IMAD.U32 R0, RZ, RZ, UR4 ;  /* 0x00000004ff007e24 */ /* 0x000fe2000f8e00ff */
[----:B-1----:R-:W-:Y:S02]  /*1280*/  ISETP.NE.AND P1, PT, R3, 0x1, PT ;  /* 0x000000010300780c */ /* 0x002fe40003f25270 */
[----:B0-----:R-:W-:-:S11]  /*1290*/  ISETP.GE.AND P2, PT, R7, 0x1, PT ;  /* 0x000000010700780c */ /* 0x001fd60003f46270 */
[----:B------:R-:W0:Y:S08]  /*12a0*/  @P1 LDC R3, c[0x0][0x44c] ;  /* 0x00011300ff031b82 */ /* 0x000e300000000800 */
[----:B------:R-:W1:Y:S01]  /*12b0*/  @P1 LDC R4, c[0x0][0x450] ;  /* 0x00011400ff041b82 */ /* 0x000e620000000800 */
[----:B0-----:R-:W-:-:S05]  /*12c0*/  @P1 IMAD.HI.U32 R3, R3, UR4, RZ ;  /* 0x0000000403031c27 */ /* 0x001fca000f8e00ff */
[----:B-1----:R-:W-:-:S05]  /*12d0*/  @P1 SHF.R.U32.HI R0, RZ, R4, R3 ;  /* 0x00000004ff001219 */ /* 0x002fca0000011603 */
        /* <DEDUP_REMOVED lines=13> */
.L_x_6810:
[----:B------:R-:W-:-:S13]  /*13b0*/  ISETP.NE.AND P0, PT, R7, 0x1, PT ;  /* 0x000000010700780c */ /* 0x000fda0003f05270 */
[----:B------:R-:W0:Y:S02]  /*13c0*/  @P0 LDC.64 R4, c[0x0][0x9e8] ;  /* 0x00027a00ff040b82 */ /* 0x000e240000000a00 */
[----:B0-----:R-:W-:-:S05]  /*13d0*/  @P0 IMAD.HI.U32 R4, R3, R4, RZ ;  /* 0x0000000403040227 */ /* 0x001fca00078e00ff */
[----:B------:R-:W-:-:S07]  /*13e0*/  @P0 SHF.R.U32.HI R3, RZ, R5, R4 ;  /* 0x00000005ff030219 */ /* 0x000fce0000011604 */
.L_x_6811:
[----:B------:R-:W-:-:S05]  /*13f0*/  IMAD R3, R3, R7, R7 ;  /* 0x0000000703037224 */ /* 0x000fca00078e0207 */
[----:B------:R-:W-:-:S07]  /*1400*/  VIMNMX R0, R0, R3, PT ;  /* 0x0000000300007248 */ /* 0x000fce0003fe0100 */
.L_x_6809:
[----:B------:R-:W0:Y:S01]  /*1410*/  @P1 LDC R5, c[0x0][0x44c] ;  /* 0x00011300ff051b82 */ /* 0x000e220000000800 */
[----:B------:R-:W-:Y:S01]  /*1420*/  IMAD.U32 R4, RZ, RZ, UR41 ;  /* 0x00000029ff047e24 */ /* 0x000fe2000f8e00ff */
[----:B------:R-:W-:Y:S01]  /*1430*/  ULDC UR4, c[0x0][0x9dc] ;  /* 0x0002770000047ab9 */ /* 0x000fe20000000800 */
[----:B------:R-:W-:Y:S02]  /*1440*/  VIADD R3, R0, 0xbf ;  /* 0x000000bf00037836 */ /* 0x000fe40000000000 */
[C---:B------:R-:W-:Y:S02]  /*1450*/  IMAD.IADD R121, R17.reuse, 0x1, -R18 ;  /* 0x0000000111797824 */ /* 0x040fe400078e0a12 */
[----:B------:R-:W-:Y:S01]  /*1460*/  VIADD R0, R17, 0xbf ;  /* 0x000000bf11007836 */ /* 0x000fe20000000000 */
        /* <DEDUP_REMOVED lines=23> */
.L_x_6813:
[----:B------:R-:W-:-:S13]  /*15e0*/  ISETP.NE.AND P0, PT, R7, 0x1, PT ;  /* 0x000000010700780c */ /* 0x000fda0003f05270 */
[----:B------:R-:W0:Y:S02]  /*15f0*/  @P0 LDC.64 R4, c[0x0][0x9e8] ;  /* 0x00027a00ff040b82 */ /* 0x000e240000000a00 */
[----:B0-----:R-:W-:-:S05]  /*1600*/  @P0 IMAD.HI.U32 R0, R6, R4, RZ ;  /* 0x0000000406000227 */ /* 0x001fca00078e00ff */
[----:B------:R-:W-:-:S07]  /*1610*/  @P0 SHF.R.U32.HI R6, RZ, R5, R0 ;  /* 0x00000005ff060219 */ /* 0x000fce0000011600 */
.L_x_6814:
[----:B------:R-:W-:-:S05]  /*1620*/  IMAD R6, R6, R7, RZ ;  /* 0x0000000706067224 */ /* 0x000fca00078e02ff */
[----:B------:R-:W-:-:S13]  /*1630*/  R2UR UR5, R6 ;  /* 0x00000000060572ca */ /* 0x000fda00000e0000 */
[----:B------:R-:W-:-:S04]  /*1640*/  UISETP.LT.AND UP0, UPT, UR4, UR5, UPT ;  /* 0x000000050400728c */ /* 0x000fc8000bf01270 */
[----:B------:R-:W-:-:S12]  /*1650*/  USEL UR4, UR4, UR5, !UP0 ;  /* 0x0000000504047287 */ /* 0x000fd8000c000000 */
.L_x_6812:
        /* <DEDUP_REMOVED lines=9> */
[----:B------:R-:W-:Y:S01]  /*16f0*/  CS2R R10, SRZ ;  /* 0x00000000000a7805 */ /* 0x000fe2000001ff00 */
[----:B------:R-:W-:Y:S01]  /*1700*/  IMAD.MOV.U32 R5, RZ, RZ, RZ ;  /* 0x000000ffff057224 */ /* 0x000fe200078e00ff */
[----:B------:R-:W-:Y:S01]  /*1710*/  CS2R R174, SRZ ;  /* 0x0000000000ae7805 */ /* 0x000fe2000001ff00 */
[----:B------:R-:W-:Y:S01]  /*1720*/  UISETP.LT.AND UP0, UPT, URZ, UR4, UPT ;  /* 0x000000043f00728c */ /* 0x000fe2000bf01270 */
[----:B------:R-:W-:-:S02]  /*1730*/  CS2R R12, SRZ ;  /* 0x00000000000c7805 */ /* 0x000fc4000001ff00 */
[----:B------:R-:W-:Y:S02]  /*1740*/  CS2R R172, SRZ ;  /* 0x0000000000ac7805 */ /* 0x000fe4000001ff00 */
[----:B------:R-:W-:Y:S01]  /*1750*/  CS2R R14, SRZ ;  /* 0x00000000000e7805 */ /* 0x000fe2000001ff00 */
[----:B------:R-:W-:Y:S01]  /*1760*/  USEL UR42, URZ, UR4, !UP0 ;  /* 0x000000043f2a7287 */ /* 0x000fe2000c000000 */
[----:B------:R-:W-:Y:S02]  /*1770*/  CS2R R166, SRZ ;  /* 0x0000000000a67805 */ /* 0x000fe4000001ff00 */
[----:B------:R-:W-:Y:S02]  /*1780*/  CS2R R20, SRZ ;  /* 0x0000000000147805 */ /* 0x000fe4000001ff00 */
[----:B------:R-:W-:Y:S02]  /*1790*/  CS2R R164, SRZ ;  /* 0x0000000000a47805 */ /* 0x000fe4000001ff00 */
[----:B------:R-:W-:-:S02]  /*17a0*/  CS2R R24, SRZ ;  /* 0x0000000000187805 */ /* 0x000fc4000001ff00 */
[----:B------:R-:W-:Y:S02]  /*17b0*/  CS2R R158, SRZ ;  /* 0x00000000009e7805 */ /* 0x000fe4000001ff00 */
[----:B------:R-:W-:Y:S02]  /*17c0*/  ISETP.GT.AND P1, PT, R120, UR42, PT ;  /* 0x0000002a78007c0c */ /* 0x000fe4000bf24270 */
        /* <DEDUP_REMOVED lines=51> */
.L_x_6816:
        /* <DEDUP_REMOVED lines=56> */
.L_x_7009:
[----:B------:R-:W-:Y:S05]  /*1e80*/  @!P0 BRA `(.L_x_6818) ;  /* 0x0000000000048947 */ /* 0x000fea0003800000 */
[----:B------:R-:W-:Y:S01]  /*1e90*/  BPT.TRAP 0x1 ;  /* 0x000000040000795c */ /* 0x000fe20000300000 */
.L_x_6818:
[----:B------:R-:W-:Y:S02]  /*1ea0*/  IMAD.U32 R123, RZ, RZ, UR49 ;  /* 0x00000031ff7b7e24 */ /* 0x000fe4000f8e00ff */
[----:B------:R-:W-:-:S03]  /*1eb0*/  IMAD.U32 R4, RZ, RZ, UR37 ;  /* 0x00000025ff047e24 */ /* 0x000fc6000f8e00ff */
[----:B------:R-:W-:Y:S02]  /*1ec0*/  LEA R123, R123, UR45, 0x3 ;  /* 0x0000002d7b7b7c11 */ /* 0x000fe4000f8e18ff */
[----:B------:R-:W-:-:S04]  /*1ed0*/  SHF.L.U32 R4, R4, 0x1f, RZ ;  /* 0x0000001f04047819 */ /* 0x000fc800000006ff */
[----:B------:R1:W2:Y:S01]  /*1ee0*/  SYNCS.PHASECHK.TRANS64.TRYWAIT P1, [R123+URZ+0x28830], R4 ;  /* 0x028830047b0075a7 */ /* 0x0002a2000802017f */
[----:B------:R-:W-:Y:S05]  /*1ef0*/  @!P0 BRA `(.L_x_6819) ;  /* 0x0000000000048947 */ /* 0x000fea0003800000 */
[----:B------:R-:W-:Y:S01]  /*1f00*/  BPT.TRAP 0x1 ;  /* 0x000000040000795c */ /* 0x000fe20000300000 */
.L_x_6819:
[----:B0-----:R-:W0:Y:S01]  /*1f10*/  S2R R3, SR_TID.X ;  /* 0x0000000000037919 */ /* 0x001e220000002100 */
[----:B------:R-:W-:Y:S02]  /*1f20*/  LOP3.LUT R2, R2, 0xfffff7ff, RZ, 0xc0, !PT ;  /* 0xfffff7ff02027812 */ /* 0x000fe400078ec0ff */
[----:B0-----:R-:W-:-:S13]  /*1f30*/  LOP3.LUT P2, RZ, R3, 0x7f, RZ, 0xc0, !PT ;  /* 0x0000007f03ff7812 */ /* 0x001fda000784c0ff */
[----:B------:R-:W-:Y:S01]  /*1f40*/  @P2 LOP3.LUT R2, R2, 0x800, RZ, 0xfc, !PT ;  /* 0x0000080002022812 */ /* 0x000fe200078efcff */
[----:B--2---:R-:W-:Y:S06]  /*1f50*/  @P1 BRA `(.L_x_6820) ;  /* 0x0000000000081947 */ /* 0x004fec0003800000 */
[----:B------:R-:W0:Y:S02]  /*1f60*/  SYNCS.PHASECHK.TRANS64.TRYWAIT P1, [R123+URZ+0x28830], R4 ;  /* 0x028830047b0075a7 */ /* 0x000e24000802017f */
[----:B0-----:R-:W-:Y:S05]  /*1f70*/  @!P1 BRA `(.L_x_6821) ;  /* 0x000001c000409947 */ /* 0x001fea0003800000 */
.L_x_6820:
        /* <DEDUP_REMOVED lines=47> */
[----:B------:R-:W-:Y:S01]  /*2270*/  FMUL.FTZ R73, R0, R107 ;  /* 0x0000006b00497220 */ /* 0x000fe20000410000 */
[----:B------:R-:W-:Y:S02]  /*2280*/  VIADD R107, R22, UR41 ;  /* 0x00000029166b7c36 */ /* 0x000fe40008000000 */
[C---:B------:R-:W-:Y:S01]  /*2290*/  FMUL.FTZ R122, R0.reuse, R25 ;  /* 0x00000019007a7220 */ /* 0x040fe20000410000 */
[C---:B------:R-:W-:Y:S01]  /*22a0*/  FMUL.FTZ R130, R0.reuse, R40 ;  /* 0x0000002800827220 */ /* 0x040fe20000410000 */
[----:B------:R-:W-:Y:S01]  /*22b0*/  FMUL.FTZ R40, R0, R75 ;  /* 0x0000004b00287220 */ /* 0x000fe20000410000 */
[----:B------:R-:W-:Y:S01]  /*22c0*/  @P1 IMAD.HI.U32 R25, R107, UR6, RZ ;  /* 0x000000066b191c27 */ /* 0x000fe2000f8e00ff */
[----:B------:R-:W-:-:S03]  /*22d0*/  @UP0 ULDC UR6, c[0x0][0x450] ;  /* 0x0001140000060ab9 */ /* 0x000fc60000000800 */
[C---:B------:R-:W-:Y:S01]  /*22e0*/  FMUL.FTZ R132, R0.reuse, R84 ;  /* 0x0000005400847220 */ /* 0x040fe20000410000 */
[C---:B------:R-:W-:Y:S01]  /*22f0*/  FMUL.FTZ R8, R0.reuse, R35 ;  /* 0x0000002300087220 */ /* 0x040fe20000410000 */
[C---:B------:R-:W-:Y:S01]  /*2300*/  FMUL.FTZ R75, R0.reuse, R77 ;  /* 0x0000004d004b7220 */ /* 0x040fe20000410000 */
[----:B------:R-:W-:Y:S01]  /*2310*/  @P2 SHF.R.U32.HI R107, RZ, UR6, R25 ;  /* 0x00000006ff6b2c19 */ /* 0x000fe20008011619 */
[C---:B------:R-:W-:Y:S01]  /*2320*/  FMUL.FTZ R5, R0.reuse, R24 ;  /* 0x0000001800057220 */ /* 0x040fe20000410000 */
[C---:B------:R-:W-:Y:S01]  /*2330*/  FMUL.FTZ R128, R0.reuse, R36 ;  /* 0x0000002400807220 */ /* 0x040fe20000410000 */
[C---:B------:R-:W-:Y:S01]  /*2340*/  FMUL.FTZ R35, R0.reuse, R67 ;  /* 0x0000004300237220 */ /* 0x040fe20000410000 */
[----:B------:R-:W-:Y:S01]  /*2350*/  IMAD.MOV.U32 R77, RZ, RZ, -0xc0 ;  /* 0xffffff40ff4d7424 */ /* 0x000fe200078e00ff */
[----:B------:R-:W0:Y:S01]  /*2360*/  SHFL.IDX PT, R84, R107, RZ, 0x1c1f ;  /* 0x001c1fff6b547589 */ /* 0x000e2200000e0000 */
        /* <DEDUP_REMOVED lines=86> */
[--C-:B------:R-:W-:Y:S01]  /*28d0*/  IMAD R77, R120, -0xc0, R17.reuse ;  /* 0xffffff40784d7824 */ /* 0x100fe200078e0211 */
[----:B------:R-:W-:Y:S01]  /*28e0*/  PLOP3.LUT P1, PT, PT, PT, UP1, 0x40, 0x0 ;  /* 0x000000000000781c */ /* 0x000fe20003f2e818 */
[----:B------:R-:W-:Y:S01]  /*28f0*/  IMAD R79, R19, -0x2, R82 ;  /* 0xfffffffe134f7824 */ /* 0x000fe200078e0252 */
[----:B------:R-:W1:Y:S01]  /*2900*/  MUFU.TANH R5, R5 ;  /* 0x0000000500057308 */ /* 0x000e620000002400 */
[----:B------:R-:W-:Y:S01]  /*2910*/  VIADD R78, R77, 0xc0 ;  /* 0x000000c04d4e7836 */ /* 0x000fe20000000000 */
[----:B------:R2:W-:Y:S01]  /*2920*/  @!P3 SYNCS.ARRIVE.TRANS64.RED.A1T0 RZ, [R123+URZ], RZ ;  /* 0x000000ff7bffb9a7 */ /* 0x0005e2000810043f */
[----:B------:R-:W-:Y:S01]  /*2930*/  VIADD R114, R82, 0xffffffff ;  /* 0xffffffff52727836 */ /* 0x000fe20000000000 */
[----:B------:R-:W-:Y:S01]  /*2940*/  IADD3 R77, -R18, R79, R17 ;  /* 0x0000004f124d7210 */ /* 0x000fe20007ffe111 */
[----:B------:R-:W-:-:S02]  /*2950*/  IMAD R111, R19, -0x2, R78 ;  /* 0xfffffffe136f7824 */ /* 0x000fc400078e024e */
[----:B------:R-:W-:Y:S01]  /*2960*/  VIADD R118, R79, 0xffffffff ;  /* 0xffffffff4f767836 */ /* 0x000fe20000000000 */
[----:B------:R-:W3:Y:S01]  /*2970*/  MUFU.TANH R122, R122 ;  /* 0x0000007a007a7308 */ /* 0x000ee20000002400 */
[C---:B------:R-:W-:Y:S02]  /*2980*/  VIADD R112, R77.reuse, UR6 ;  /* 0x000000064d707c36 */ /* 0x040fe40008000000 */
[----:B------:R-:W-:-:S03]  /*2990*/  VIADD R113, R77, UR21 ;  /* 0x000000154d717c36 */ /* 0x000fc60008000000 */
[----:B0-----:R-:W-:Y:S01]  /*29a0*/  VIADDMNMX R109, R84, R112, R111, PT ;  /* 0x00000070546d7246 */ /* 0x001fe2000380016f */
[----:B------:R-:W-:Y:S01]  /*29b0*/  IMAD.IADD R110, R113, 0x1, R84 ;  /* 0x00000001716e7824 */ /* 0x000fe200078e0254 */
[----:B------:R-:W0:Y:S08]  /*29c0*/  MUFU.TANH R3, R3 ;  /* 0x0000000300037308 */ /* 0x000e300000002400 */
        /* <DEDUP_REMOVED lines=94> */
[----:B------:R-:W-:Y:S01]  /*2fb0*/  IADD3 R77, -R18, R17, R84 ;  /* 0x00000011124d7210 */ /* 0x000fe20007ffe154 */
        /* <DEDUP_REMOVED lines=11> */
.L_x_6824:
[----:B------:R-:W-:-:S06]  /*3070*/  UISETP.NE.AND UP2, UPT, UR7, 0x1, UPT ;  /* 0x000000010700788c */ /* 0x000fcc000bf45270 */
[----:B------:R-:W-:-:S05]  /*3080*/  PLOP3.LUT P1, PT, PT, PT, UP2, 0x80, 0x0 ;  /* 0x000000000000781c */ /* 0x000fca0003f2f028 */
[----:B------:R-:W-:-:S08]  /*3090*/  @UP2 ULDC.64 UR10, c[0x0][0x9e8] ;  /* 0x00027a00000a2ab9 */ /* 0x000fd00000000a00 */
[----:B------:R-:W-:-:S05]  /*30a0*/  @P1 IMAD.HI.U32 R78, R77, UR10, RZ ;  /* 0x0000000a4d4e1c27 */ /* 0x000fca000f8e00ff */
[----:B------:R-:W-:-:S07]  /*30b0*/  @P1 SHF.R.U32.HI R77, RZ, UR11, R78 ;  /* 0x0000000bff4d1c19 */ /* 0x000fce000801164e */
.L_x_6825:
[----:B------:R-:W-:Y:S05]  /*30c0*/  BSYNC B0 ;  /* 0x0000000000007941 */ /* 0x000fea0003800000 */
.L_x_6823:
[----:B------:R-:W-:-:S05]  /*30d0*/  IMAD R77, R77, UR7, R118 ;  /* 0x000000074d4d7c24 */ /* 0x000fca000f8e0276 */
[----:B------:R-:W-:Y:S02]  /*30e0*/  VIMNMX R110, R110, R77, !PT ;  /* 0x0000004d6e6e7248 */ /* 0x000fe40007fe0100 */
[----:B------:R-:W-:-:S07]  /*30f0*/  VIADDMNMX R109, R77, UR7, R109, PT ;  /* 0x000000074d6d7c46 */ /* 0x000fce000b80016d */
.L_x_6822:
[C---:B------:R-:W-:Y:S02]  /*3100*/  ISETP.GE.AND P1, PT, R114.reuse, 0x2, PT ;  /* 0x000000027200780c */ /* 0x040fe40003f26270 */
[----:B------:R-:W-:Y:S02]  /*3110*/  ISETP.GE.AND P5, PT, R114, 0x9, PT ;  /* 0x000000097200780c */ /* 0x000fe40003fa6270 */
[----:B------:R-:W-:Y:S02]  /*3120*/  ISETP.GT.AND P2, PT, R110, 0x1, !P1 ;  /* 0x000000016e00780c */ /* 0x000fe40004f44270 */
[----:B------:R-:W-:Y:S02]  /*3130*/  ISETP.GE.AND P4, PT, R114, 0xa, PT ;  /* 0x0000000a7200780c */ /* 0x000fe40003f86270 */
[----:B------:R-:W-:Y:S02]  /*3140*/  ISETP.LT.OR P3, PT, R109, 0x2, P2 ;  /* 0x000000026d00780c */ /* 0x000fe40001761670 */
[----:B------:R-:W-:-:S02]  /*3150*/  ISETP.GT.AND P2, PT, R110, 0x8, !P5 ;  /* 0x000000086e00780c */ /* 0x000fc40006f44270 */
[----:B------:R-:W-:Y:S02]  /*3160*/  FSEL R122, R122, -INF , !P3 ;  /* 0xff8000007a7a7808 */ /* 0x000fe40005800000 */
[----:B------:R-:W-:Y:S02]  /*3170*/  ISETP.GT.AND P3, PT, R110, 0x9, !P4 ;  /* 0x000000096e00780c */ /* 0x000fe40006764270 */
[C---:B------:R-:W-:Y:S02]  /*3180*/  ISETP.LT.OR P2, PT, R109.reuse, 0x9, P2 ;  /* 0x000000096d00780c */ /* 0x040fe40001741670 */
[----:B------:R-:W-:Y:S02]  /*3190*/  ISETP.LT.OR P3, PT, R109, 0xa, P3 ;  /* 0x0000000a6d00780c */ /* 0x000fe40001f61670 */
[----:B0-----:R-:W-:Y:S02]  /*31a0*/  FSEL R124, R124, -INF , !P2 ;  /* 0xff8000007c7c7808 */ /* 0x001fe40005000000 */
        /* <DEDUP_REMOVED lines=167> */
[----:B------:R-:W-:Y:S01]  /*3c20*/  FSEL R46, R95, -INF , !P3 ;  /* 0xff8000005f2e7808 */ /* 0x000fe20005800000 */
[----:B0-----:R-:W-:Y:S01]  /*3c30*/  IMAD.IADD R95, R113, 0x1, R70 ;  /* 0x00000001715f7824 */ /* 0x001fe200078e0246 */
        /* <DEDUP_REMOVED lines=73> */
.L_x_6828:
[----:B------:R-:W-:-:S06]  /*40d0*/  UISETP.NE.AND UP2, UPT, UR7, 0x1, UPT ;  /* 0x000000010700788c */ /* 0x000fcc000bf45270 */
[----:B------:R-:W-:-:S05]  /*40e0*/  PLOP3.LUT P6, PT, PT, PT, UP2, 0x80, 0x0 ;  /* 0x000000000000781c */ /* 0x000fca0003fcf028 */
[----:B------:R-:W-:-:S08]  /*40f0*/  @UP2 ULDC.64 UR10, c[0x0][0x9e8] ;  /* 0x00027a00000a2ab9 */ /* 0x000fd00000000a00 */
[----:B------:R-:W-:Y:S01]  /*4100*/  @P6 IMAD.HI.U32 R70, R67, UR10, RZ ;  /* 0x0000000a43466c27 */ /* 0x000fe2000f8e00ff */
[----:B------:R-:W-:-:S13]  /*4110*/  PLOP3.LUT P6, PT, PT, PT, UP2, 0x80, 0x0 ;  /* 0x000000000000781c */ /* 0x000fda0003fcf028 */
[----:B------:R-:W-:-:S07]  /*4120*/  @P6 SHF.R.U32.HI R67, RZ, UR11, R70 ;  /* 0x0000000bff436c19 */ /* 0x000fce0008011646 */
.L_x_6829:
[----:B------:R-:W-:Y:S05]  /*4130*/  BSYNC B0 ;  /* 0x0000000000007941 */ /* 0x000fea0003800000 */
.L_x_6827:
[----:B------:R-:W-:-:S05]  /*4140*/  IMAD R70, R67, UR7, R118 ;  /* 0x0000000743467c24 */ /* 0x000fca000f8e0276 */
[----:B------:R-:W-:Y:S02]  /*4150*/  VIMNMX R95, R95, R70, !PT ;  /* 0x000000465f5f7248 */ /* 0x000fe40007fe0100 */
[----:B------:R-:W-:-:S07]  /*4160*/  VIADDMNMX R93, R70, UR7, R93, PT ;  /* 0x00000007465d7c46 */ /* 0x000fce000b80015d */
.L_x_6826:
[C---:B------:R-:W-:Y:S01]  /*4170*/  ISETP.GT.AND P1, PT, R95.reuse, 0x1, !P1 ;  /* 0x000000015f00780c */ /* 0x040fe20004f24270 */
[----:B------:R-:W-:Y:S01]  /*4180*/  ULDC UR23, c[0x0][0x988] ;  /* 0x0002620000177ab9 */ /* 0x000fe20000000800 */
[----:B------:R-:W-:Y:S01]  /*4190*/  ISETP.GT.AND P2, PT, R95, 0x10, !P2 ;  /* 0x000000105f00780c */ /* 0x000fe20005744270 */
[----:B------:R-:W-:Y:S01]  /*41a0*/  IMAD.U32 R111, RZ, RZ, UR23 ;  /* 0x00000017ff6f7e24 */ /* 0x000fe2000f8e00ff */
[C---:B------:R-:W-:Y:S01]  /*41b0*/  ISETP.LT.OR P1, PT, R93.reuse, 0x2, P1 ;  /* 0x000000025d00780c */ /* 0x040fe20000f21670 */
[----:B------:R-:W-:Y:S01]  /*41c0*/  @UP0 ULDC UR10, c[0x0][0x44c] ;  /* 0x00011300000a0ab9 */ /* 0x000fe20000000800 */
[----:B------:R-:W-:Y:S01]  /*41d0*/  ISETP.LT.OR P2, PT, R93, 0x11, P2 ;  /* 0x000000115d00780c */ /* 0x000fe20001741670 */
[----:B------:R-:W-:Y:S01]  /*41e0*/  UIMAD.WIDE.U32 UR10, UR41, UR10, URZ ;  /* 0x0000000a290a72a5 */ /* 0x000fe2000f8e003f */
[----:B------:R-:W-:Y:S01]  /*41f0*/  FSEL R70, R4, -INF , !P1 ;  /* 0xff80000004467808 */ /* 0x000fe20004800000 */
[----:B------:R-:W-:Y:S01]  /*4200*/  @UP0 ULDC UR18, c[0x0][0x450] ;  /* 0x0001140000120ab9 */ /* 0x000fe20000000800 */
[----:B------:R-:W-:Y:S01]  /*4210*/  ISETP.NE.AND P1, PT, R115, RZ, PT ;  /* 0x000000ff7300720c */ /* 0x000fe20003f25270 */
[----:B------:R-:W-:Y:S01]  /*4220*/  UMOV UR14, UR41 ;  /* 0x00000029000e7c82 */ /* 0x000fe20008000000 */
[----:B------:R-:W-:Y:S01]  /*4230*/  FSEL R9, R9, -INF , !P2 ;  /* 0xff80000009097808 */ /* 0x000fe20005000000 */
[----:B------:R-:W-:Y:S01]  /*4240*/  @UP0 USHF.R.U32.HI UR14, URZ, UR18, UR11 ;  /* 0x000000123f0e0299 */ /* 0x000fe2000801160b */
[----:B------:R-:W-:-:S02]  /*4250*/  ISETP.GT.AND P1, PT, R95, 0x8, !P1 ;  /* 0x000000085f00780c */ /* 0x000fc40004f24270 */
[----:B------:R-:W-:Y:S02]  /*4260*/  ISETP.NE.AND P2, PT, R140, RZ, PT ;  /* 0x000000ff8c00720c */ /* 0x000fe40003f45270 */
[----:B------:R-:W-:Y:S02]  /*4270*/  ISETP.LT.OR P1, PT, R93, 0x9, P1 ;  /* 0x000000095d00780c */ /* 0x000fe40000f21670 */
[----:B------:R-:W-:Y:S02]  /*4280*/  ISETP.NE.AND P6, PT, R141, RZ, PT ;  /* 0x000000ff8d00720c */ /* 0x000fe40003fc5270 */
[----:B------:R-:W-:Y:S02]  /*4290*/  FSEL R67, R7, -INF , !P1 ;  /* 0xff80000007437808 */ /* 0x000fe40004800000 */
[----:B------:R-:W-:Y:S02]  /*42a0*/  ISETP.NE.AND P1, PT, R119, RZ, PT ;  /* 0x000000ff7700720c */ /* 0x000fe40003f25270 */
[----:B------:R-:W-:-:S02]  /*42b0*/  FMNMX.FTZ R7, R100, R122, !PT ;  /* 0x0000007a64077209 */ /* 0x000fc40007810000 */
[C---:B------:R-:W-:Y:S02]  /*42c0*/  ISETP.GT.AND P1, PT, R95.reuse, 0x9, !P1 ;  /* 0x000000095f00780c */ /* 0x040fe40004f24270 */
[----:B------:R-:W-:Y:S02]  /*42d0*/  ISETP.GT.AND P3, PT, R95, 0xb0, !P3 ;  /* 0x000000b05f00780c */ /* 0x000fe40005f64270 */
[----:B------:R-:W-:Y:S02]  /*42e0*/  ISETP.LT.OR P1, PT, R93, 0xa, P1 ;  /* 0x0000000a5d00780c */ /* 0x000fe40000f21670 */
[----:B------:R-:W-:Y:S02]  /*42f0*/  ISETP.GT.AND P4, PT, R95, 0xb1, !P4 ;  /* 0x000000b15f00780c */ /* 0x000fe40006784270 */
        /* <DEDUP_REMOVED lines=121> */
[----:B------:R-:W-:Y:S02]  /*4a90*/  ISETP.LT.OR P3, PT, R93, 0xb1, P3 ;  /* 0x000000b15d00780c */ /* 0x000fe40001f61670 */
[----:B------:R-:W-:-:S02]  /*4aa0*/  ISETP.GT.AND P1, PT, R95, 0x59, !P1 ;  /* 0x000000595f00780c */ /* 0x000fc40004f24270 */
[----:B------:R-:W-:Y:S02]  /*4ab0*/  ISETP.GT.AND P5, PT, R95, 0xb8, !P5 ;  /* 0x000000b85f00780c */ /* 0x000fe40006fa4270 */
[C---:B------:R-:W-:Y:S02]  /*4ac0*/  ISETP.LT.OR P1, PT, R93.reuse, 0x5a, P1 ;  /* 0x0000005a5d00780c */ /* 0x040fe40000f21670 */
[----:B------:R-:W-:Y:S02]  /*4ad0*/  ISETP.LT.OR P4, PT, R93, 0xb2, P4 ;  /* 0x000000b25d00780c */ /* 0x000fe40002781670 */
[----:B------:R-:W-:Y:S02]  /*4ae0*/  FSEL R37, R37, -INF , !P1 ;  /* 0xff80000025257808 */ /* 0x000fe40004800000 */
[----:B------:R-:W-:Y:S02]  /*4af0*/  ISETP.NE.AND P1, PT, R156, RZ, PT ;  /* 0x000000ff9c00720c */ /* 0x000fe40003f25270 */
[----:B------:R-:W-:-:S02]  /*4b00*/  FSEL R20, R20, -INF , !P3 ;  /* 0xff80000014147808 */ /* 0x000fc40005800000 */
[----:B------:R-:W-:Y:S02]  /*4b10*/  ISETP.GT.AND P1, PT, R95, 0x60, !P1 ;  /* 0x000000605f00780c */ /* 0x000fe40004f24270 */
[C---:B------:R-:W-:Y:S02]  /*4b20*/  ISETP.LT.OR P5, PT, R93.reuse, 0xb9, P5 ;  /* 0x000000b95d00780c */ /* 0x040fe40002fa1670 */
[----:B------:R-:W-:Y:S02]  /*4b30*/  ISETP.LT.OR P1, PT, R93, 0x61, P1 ;  /* 0x000000615d00780c */ /* 0x000fe40000f21670 */
[----:B------:R-:W-:Y:S02]  /*4b40*/  FSEL R13, R13, -INF , !P4 ;  /* 0xff8000000d0d7808 */ /* 0x000fe40006000000 */
[----:B------:R-:W-:Y:S02]  /*4b50*/  FSEL R39, R39, -INF , !P1 ;  /* 0xff80000027277808 */ /* 0x000fe40004800000 */
[----:B------:R-:W-:-:S02]  /*4b60*/  ISETP.NE.AND P1, PT, R157, RZ, PT ;  /* 0x000000ff9d00720c */ /* 0x000fc40003f25270 */
        /* <DEDUP_REMOVED lines=77> */
[----:B0-----:R-:W-:-:S04]  /*5040*/  FMNMX.FTZ R6, R101, R6, !PT ;  /* 0x0000000665067209 */ /* 0x001fc80007810000 */
        /* <DEDUP_REMOVED lines=81> */
[----:B------:R-:W-:Y:S01]  /*5560*/  FFMA.FTZ R41, R41, UR23, -R111 ;  /* 0x0000001729297c23 */ /* 0x000fe2000801086f */
[----:B------:R-:W-:-:S02]  /*5570*/  FMNMX.FTZ R94, R34, R7, !PT ;  /* 0x00000007225e7209 */ /* 0x000fc40007810000 */
[----:B0-----:R-:W-:Y:S02]  /*5580*/  F2FP.SATFINITE.E4M3.F32.PACK_AB_MERGE_C R204, R102, R101, RZ ;  /* 0x0000006566cc723e */ /* 0x001fe400048070ff */
[----:B------:R-:W-:Y:S01]  /*5590*/  FMNMX.FTZ R7, R33, R94, !PT ;  /* 0x0000005e21077209 */ /* 0x000fe20007810000 */
[----:B------:R-:W-:Y:S01]  /*55a0*/  MUFU.EX2 R99, R99 ;  /* 0x0000006300637308 */ /* 0x000fe20000000800 */
[----:B------:R-:W-:Y:S02]  /*55b0*/  F2FP.SATFINITE.E4M3.F32.PACK_AB_MERGE_C R204, R100, R3, R204 ;  /* 0x0000000364cc723e */ /* 0x000fe400048070cc */
[----:B------:R-:W-:Y:S02]  /*55c0*/  FMNMX.FTZ R94, R36, R7, !PT ;  /* 0x00000007245e7209 */ /* 0x000fe40007810000 */
[----:B-1----:R-:W-:Y:S02]  /*55d0*/  F2FP.SATFINITE.E4M3.F32.PACK_AB_MERGE_C R206, R108, R105, RZ ;  /* 0x000000696cce723e */ /* 0x002fe400048070ff */
[----:B------:R-:W-:Y:S01]  /*55e0*/  FMNMX.FTZ R7, R35, R94, !PT ;  /* 0x0000005e23077209 */ /* 0x000fe20007810000 */
[----:B------:R-:W-:Y:S01]  /*55f0*/  MUFU.EX2 R98, R98 ;  /* 0x0000006200627308 */ /* 0x000fe20000000800 */
[----:B------:R-:W-:-:S02]  /*5600*/  F2FP.SATFINITE.E4M3.F32.PACK_AB_MERGE_C R206, R104, R103, R206 ;  /* 0x0000006768ce723e */ /* 0x000fc400048070ce */
        /* <DEDUP_REMOVED lines=8> */
[----:B------:R-:W-:-:S01]  /*5690*/  FFMA.FTZ R84, R83, UR23, -R111 ;  /* 0x0000001753547c23 */ /* 0x000fc2000801086f */
[--C-:B------:R-:W-:Y:S01]  /*56a0*/  FFMA.FTZ R83, R89, UR23, -R111.reuse ;  /* 0x0000001759537c23 */ /* 0x100fe2000801086f */
[----:B------:R-:W-:-:S01]  /*56b0*/  FFMA.FTZ R89, R62, UR23, -R111 ;  /* 0x000000173e597c23 */ /* 0x000fc2000801086f */
[----:B------:R-:W-:Y:S01]  /*56c0*/  FMNMX.FTZ R94, R48, R7, !PT ;  /* 0x00000007305e7209 */ /* 0x000fe20007810000 */
[----:B------:R-:W-:-:S01]  /*56d0*/  FFMA.FTZ R62, R55, UR23, -R111 ;  /* 0x00000017373e7c23 */ /* 0x000fc2000801086f */
[----:B------:R-:W-:Y:S01]  /*56e0*/  MUFU.EX2 R107, R107 ;  /* 0x0000006b006b7308 */ /* 0x000fe20000000800 */
[----:B0-----:R-:W-:Y:S02]  /*56f0*/  F2FP.SATFINITE.E4M3.F32.PACK_AB_MERGE_C R200, R97, R98, RZ ;  /* 0x0000006261c8723e */ /* 0x001fe400048070ff */
[----:B------:R-:W-:Y:S02]  /*5700*/  FMNMX.FTZ R7, R49, R94, !PT ;  /* 0x0000005e31077209 */ /* 0x000fe40007810000 */
[----:B------:R-:W-:-:S02]  /*5710*/  F2FP.SATFINITE.E4M3.F32.PACK_AB_MERGE_C R200, R99, R106, R200 ;  /* 0x0000006a63c8723e */ /* 0x000fc400048070c8 */
        /* <DEDUP_REMOVED lines=36> */
[----:B------:R-:W1:Y:S08]  /*5960*/  MUFU.EX2 R88, R88 ;  /* 0x0000005800587308 */ /* 0x000e700000000800 */
[----:B------:R-:W-:Y:S08]  /*5970*/  MUFU.EX2 R74, R74 ;  /* 0x0000004a004a7308 */ /* 0x000ff00000000800 */
[----:B------:R-:W-:Y:S01]  /*5980*/  MUFU.EX2 R83, R83 ;  /* 0x0000005300537308 */ /* 0x000fe20000000800 */
[----:B-1----:R-:W-:-:S02]  /*5990*/  F2FP.SATFINITE.E4M3.F32.PACK_AB_MERGE_C R196, R88, R77, RZ ;  /* 0x0000004d58c4723e */ /* 0x002fc400048070ff */
[----:B0-----:R-:W-:Y:S01]  /*59a0*/  FMNMX.FTZ R7, R93, R94, !PT ;  /* 0x0000005e5d077209 */ /* 0x001fe20007810000 */
[----:B------:R-:W-:Y:S01]  /*59b0*/  IMAD.U32 R94, RZ, RZ, UR23 ;  /* 0x00000017ff5e7e24 */ /* 0x000fe2000f8e00ff */
[----:B------:R-:W-:Y:S02]  /*59c0*/  F2FP.SATFINITE.E4M3.F32.PACK_AB_MERGE_C R196, R87, R90, R196 ;  /* 0x0000005a57c4723e */ /* 0x000fe400048070c4 */
[C---:B------:R-:W-:Y:S01]  /*59d0*/  FSETP.NEU.FTZ.AND P1, PT, R7.reuse, -INF , PT ;  /* 0xff8000000700780b */ /* 0x040fe20003f3d000 */
[----:B------:R-:W-:Y:S01]  /*59e0*/  FFMA.FTZ R55, R7, R94, -8 ;  /* 0xc100000007377423 */ /* 0x000fe2000001005e */
[----:B------:R-:W-:-:S01]  /*59f0*/  FFMA.FTZ R94, R5, UR23, -R111 ;  /* 0x00000017055e7c23 */ /* 0x000fc2000801086f */
[----:B------:R-:W-:Y:S03]  /*5a00*/  MUFU.EX2 R81, R81 ;  /* 0x0000005100517308 */ /* 0x000fe60000000800 */
[----:B------:R-:W-:-:S02]  /*5a10*/  FSEL R55, R55, RZ, P1 ;  /* 0x000000ff37377208 */ /* 0x000fc40000800000 */
        /* <DEDUP_REMOVED lines=64> */
[--C-:B------:R-:W-:Y:S01]  /*5e20*/  FFMA.FTZ R73, R73, UR23, -R55.reuse ;  /* 0x0000001749497c23 */ /* 0x100fe20008010837 */
[----:B------:R-:W-:-:S01]  /*5e30*/  FFMA.FTZ R76, R76, UR23, -R55 ;  /* 0x000000174c4c7c23 */ /* 0x000fc20008010837 */
[----:B------:R-:W-:Y:S01]  /*5e40*/  FADD.FTZ R49, R107, R48 ;  /* 0x000000306b317221 */ /* 0x000fe20000010000 */
[----:B------:R-:W-:Y:S01]  /*5e50*/  F2FP.SATFINITE.E4M3.F32.PACK_AB_MERGE_C R205, R70, R5, R67 ;  /* 0x0000000546cd723e */ /* 0x000fe20004807043 */
        /* <DEDUP_REMOVED lines=10> */
[----:B------:R-:W-:-:S04]  /*5f00*/  FADD.FTZ R48, R90, R91 ;  /* 0x0000005b5a307221 */ /* 0x000fc80000010000 */
[----:B------:R-:W-:Y:S02]  /*5f10*/  FADD.FTZ R48, R87, R48 ;  /* 0x0000003057307221 */ /* 0x000fe40000010000 */
        /* <DEDUP_REMOVED lines=13> */
[----:B----4-:R-:W-:-:S01]  /*5ff0*/  FADD.FTZ R44, R11, R44 ;  /* 0x0000002c0b2c7221 */ /* 0x010fc20000010000 */
[----:B------:R-:W-:-:S03]  /*6000*/  FADD.FTZ R45, R88, R45 ;  /* 0x0000002d582d7221 */ /* 0x000fc60000010000 */
[----:B-----5:R-:W-:Y:S01]  /*6010*/  FADD.FTZ R3, R15, R44 ;  /* 0x0000002c0f037221 */ /* 0x020fe20000010000 */
[----:B------:R-:W-:-:S02]  /*6020*/  FADD.FTZ R48, R86, R45 ;  /* 0x0000002d56307221 */ /* 0x000fc40000010000 */
[----:B------:R-:W2:Y:S01]  /*6030*/  MUFU.EX2 R21, R21 ;  /* 0x0000001500157308 */ /* 0x000ea20000000800 */
[----:B-1----:R-:W-:-:S01]  /*6040*/  FADD.FTZ R3, R24, R3 ;  /* 0x0000000318037221 */ /* 0x002fc20000010000 */
[----:B------:R-:W-:Y:S01]  /*6050*/  FADD.FTZ R45, R85, R48 ;  /* 0x00000030552d7221 */ /* 0x000fe20000010000 */
[----:B------:R-:W-:-:S04]  /*6060*/  F2FP.SATFINITE.E4M3.F32.PACK_AB_MERGE_C R15, R24, R15, RZ ;  /* 0x0000000f180f723e */ /* 0x000fc800048070ff */
[----:B------:R-:W-:Y:S01]  /*6070*/  F2FP.SATFINITE.E4M3.F32.PACK_AB_MERGE_C R201, R11, R10, R15 ;  /* 0x0000000a0bc9723e */ /* 0x000fe2000480700f */
[----:B------:R-:W1:Y:S01]  /*6080*/  MUFU.EX2 R27, R27 ;  /* 0x0000001b001b7308 */ /* 0x000e620000000800 */
[----:B0-----:R-:W-:-:S07]  /*6090*/  FADD.FTZ R44, R14, R3 ;  /* 0x000000030e2c7221 */ /* 0x001fce0000010000 */
        /* <DEDUP_REMOVED lines=15> */
[----:B--2---:R-:W-:-:S01]  /*6190*/  FADD.FTZ R44, R26, R3 ;  /* 0x000000031a2c7221 */ /* 0x004fc20000010000 */
[----:B------:R-:W-:Y:S01]  /*61a0*/  F2FP.SATFINITE.E4M3.F32.PACK_AB_MERGE_C R3, R75, R82, RZ ;  /* 0x000000524b03723e */ /* 0x000fe200048070ff */
[----:B------:R-:W-:-:S01]  /*61b0*/  FADD.FTZ R82, R82, R45 ;  /* 0x0000002d52527221 */ /* 0x000fc20000010000 */
[----:B------:R-:W-:Y:S02]  /*61c0*/  F2FP.SATFINITE.E4M3.F32.PACK_AB_MERGE_C R45, R83, R74, RZ ;  /* 0x0000004a532d723e */ /* 0x000fe400048070ff */
[----:B------:R-:W-:Y:S01]  /*61d0*/  F2FP.SATFINITE.E4M3.F32.PACK_AB_MERGE_C R192, R84, R79, R3 ;  /* 0x0000004f54c0723e */ /* 0x000fe20004807003 */
        /* <DEDUP_REMOVED lines=134> */
.L_x_6831:
[----:B------:R-:W-:-:S11]  /*6a40*/  UISETP.NE.AND UP2, UPT, UR7, 0x1, UPT ;  /* 0x000000010700788c */ /* 0x000fd6000bf45270 */
[----:B------:R-:W-:Y:S02]  /*6a50*/  @UP2 ULDC.64 UR18, c[0x0][0x9e8] ;  /* 0x00027a0000122ab9 */ /* 0x000fe40000000a00 */
[----:B------:R-:W-:-:S04]  /*6a60*/  UIMAD.WIDE.U32 UR10, UR14, UR18, URZ ;  /* 0x000000120e0a72a5 */ /* 0x000fc8000f8e003f */
[----:B------:R-:W-:-:S12]  /*6a70*/  @UP2 USHF.R.U32.HI UR14, URZ, UR19, UR11 ;  /* 0x000000133f0e2299 */ /* 0x000fd8000801160b */
.L_x_6832:
[----:B------:R-:W-:-:S04]  /*6a80*/  UIMAD UR7, UR14, UR7, UR7 ;  /* 0x000000070e0772a4 */ /* 0x000fc8000f8e0207 */
[----:B------:R-:W-:-:S04]  /*6a90*/  UISETP.LT.AND UP2, UPT, UR6, UR7, UPT ;  /* 0x000000070600728c */ /* 0x000fc8000bf41270 */
[----:B------:R-:W-:-:S12]  /*6aa0*/  USEL UR6, UR6, UR7, UP2 ;  /* 0x0000000706067287 */ /* 0x000fd80009000000 */
.L_x_6830:
        /* <DEDUP_REMOVED lines=43> */
.L_x_6851:
        /* <DEDUP_REMOVED lines=9> */
.L_x_6835:
[----:B------:R-:W-:Y:S01]  /*6df0*/  ULEA UR6, UR26, UR45, 0x3 ;  /* 0x0000002d1a067291 */ /* 0x000fe2000f8e183f */
[----:B------:R-:W-:-:S05]  /*6e00*/  IMAD.U32 R8, RZ, RZ, UR25 ;  /* 0x00000019ff087e24 */ /* 0x000fca000f8e00ff */
[----:B------:R-:W-:-:S04]  /*6e10*/  SHF.L.U32 R8, R8, 0x1f, RZ ;  /* 0x0000001f08087819 */ /* 0x000fc800000006ff */
[----:B------:R0:W1:Y:S01]  /*6e20*/  SYNCS.PHASECHK.TRANS64.TRYWAIT P1, [UR6+0x28830], R8 ;  /* 0x02883008ff0075a7 */ /* 0x0000620008020146 */
[----:B------:R-:W-:Y:S05]  /*6e30*/  @!P0 BRA `(.L_x_6836) ;  /* 0x0000000000048947 */ /* 0x000fea0003800000 */
[----:B------:R-:W-:Y:S01]  /*6e40*/  BPT.TRAP 0x1 ;  /* 0x000000040000795c */ /* 0x000fe20000300000 */
.L_x_6836:
[----:B-1----:R-:W-:Y:S05]  /*6e50*/  @P1 BRA `(.L_x_6834) ;  /* 0x0000000000081947 */ /* 0x002fea0003800000 */
[----:B------:R-:W1:Y:S02]  /*6e60*/  SYNCS.PHASECHK.TRANS64.TRYWAIT P1, [UR6+0x28830], R8 ;  /* 0x02883008ff0075a7 */ /* 0x000e640008020146 */
[----:B-1----:R-:W-:Y:S05]  /*6e70*/  @!P1 BRA `(.L_x_6837) ;  /* 0x0000017000949947 */ /* 0x002fea0003800000 */
.L_x_6834:
        /* <DEDUP_REMOVED lines=27> */
.L_x_6839:
[----:B------:R-:W-:Y:S01]  /*7030*/  ULEA UR6, UR49, UR45, 0x3 ;  /* 0x0000002d31067291 */ /* 0x000fe2000f8e183f */
[----:B------:R-:W-:-:S05]  /*7040*/  IMAD.U32 R8, RZ, RZ, UR37 ;  /* 0x00000025ff087e24 */ /* 0x000fca000f8e00ff */
[----:B------:R-:W-:-:S04]  /*7050*/  SHF.L.U32 R8, R8, 0x1f, RZ ;  /* 0x0000001f08087819 */ /* 0x000fc800000006ff */
[----:B------:R0:W1:Y:S01]  /*7060*/  SYNCS.PHASECHK.TRANS64.TRYWAIT P1, [UR6+0x28850], R8 ;  /* 0x02885008ff0075a7 */ /* 0x0000620008020146 */
[----:B------:R-:W-:Y:S05]  /*7070*/  @!P0 BRA `(.L_x_6840) ;  /* 0x0000000000048947 */ /* 0x000fea0003800000 */
[----:B------:R-:W-:Y:S01]  /*7080*/  BPT.TRAP 0x1 ;  /* 0x000000040000795c */ /* 0x000fe20000300000 */
.L_x_6840:
[----:B-1----:R-:W-:Y:S05]  /*7090*/  @P1 BRA `(.L_x_6838) ;  /* 0x0000000000081947 */ /* 0x002fea0003800000 */
[----:B------:R-:W1:Y:S02]  /*70a0*/  SYNCS.PHASECHK.TRANS64.TRYWAIT P1, [UR6+0x28850], R8 ;  /* 0x02885008ff0075a7 */ /* 0x000e640008020146 */
[----:B-1----:R-:W-:Y:S05]  /*70b0*/  @!P1 BRA `(.L_x_6841) ;  /* 0x00000170001c9947 */ /* 0x002fea0003800000 */
.L_x_6838:
        /* <DEDUP_REMOVED lines=30> */
[C---:B------:R-:W-:Y:S01]  /*72a0*/  FMUL.FTZ R43, R0.reuse, R51 ;  /* 0x00000033002b7220 */ /* 0x040fe20000410000 */
[C---:B-1----:R-:W-:Y:S01]  /*72b0*/  FMUL.FTZ R9, R0.reuse, R25 ;  /* 0x0000001900097220 */ /* 0x042fe20000410000 */
[C---:B------:R-:W-:Y:S01]  /*72c0*/  FMUL.FTZ R51, R0.reuse, R59 ;  /* 0x0000003b00337220 */ /* 0x040fe20000410000 */
[C---:B------:R-:W-:Y:S01]  /*72d0*/  FMUL.FTZ R25, R0.reuse, R35 ;  /* 0x0000002300197220 */ /* 0x040fe20000410000 */
[----:B------:R-:W-:Y:S01]  /*72e0*/  FMUL.FTZ R59, R0, R65 ;  /* 0x00000041003b7220 */ /* 0x000fe20000410000 */
[----:B--2---:R-:W-:Y:S01]  /*72f0*/  LOP3.LUT P3, RZ, R218, 0x7f, RZ, 0xc0, !PT ;  /* 0x0000007fdaff7812 */ /* 0x004fe2000786c0ff */
[C---:B------:R-:W-:Y:S01]  /*7300*/  FMUL.FTZ R10, R0.reuse, R26 ;  /* 0x0000001a000a7220 */ /* 0x040fe20000410000 */
[C---:B------:R-:W-:Y:S01]  /*7310*/  FMUL.FTZ R11, R0.reuse, R27 ;  /* 0x0000001b000b7220 */ /* 0x040fe20000410000 */
[C---:B------:R-:W-:Y:S01]  /*7320*/  FMUL.FTZ R13, R0.reuse, R29 ;  /* 0x0000001d000d7220 */ /* 0x040fe20000410000 */
[C---:B------:R-:W-:Y:S01]  /*7330*/  FMUL.FTZ R35, R0.reuse, R45 ;  /* 0x0000002d00237220 */ /* 0x040fe20000410000 */
[C---:B------:R-:W-:Y:S01]  /*7340*/  FMUL.FTZ R65, R0.reuse, R75 ;  /* 0x0000004b00417220 */ /* 0x040fe20000410000 */
[C---:B0-----:R-:W-:Y:S01]  /*7350*/  FMUL.FTZ R8, R0.reuse, R24 ;  /* 0x0000001800087220 */ /* 0x041fe20000410000 */
        /* <DEDUP_REMOVED lines=72> */
[----:B------:R-:W-:Y:S01]  /*77e0*/  FMUL.FTZ R110, R0, R119 ;  /* 0x00000077006e7220 */ /* 0x000fe20000410000 */
[----:B------:R-:W-:Y:S01]  /*77f0*/  @!P3 LEA R41, R41, UR45, 0x3 ;  /* 0x0000002d2929bc11 */ /* 0x000fe2000f8e18ff */
[----:B------:R-:W-:Y:S01]  /*7800*/  IMAD R116, R19, -0x2, R116 ;  /* 0xfffffffe13747824 */ /* 0x000fe200078e0274 */
[----:B------:R-:W-:Y:S01]  /*7810*/  SHF.R.U32.HI R218, RZ, 0x7, R218 ;  /* 0x00000007ffda7819 */ /* 0x000fe200000116da */
[----:B------:R-:W0:Y:S02]  /*7820*/  MUFU.TANH R8, R8 ;  /* 0x0000000800087308 */ /* 0x000e240000002400 */
[----:B------:R-:W-:Y:S01]  /*7830*/  @!P3 VIADD R41, R41, 0x28840 ;  /* 0x000288402929b836 */ /* 0x000fe20000000000 */
[----:B------:R-:W-:Y:S01]  /*7840*/  IADD3 R117, -R18, R116, R17 ;  /* 0x0000007412757210 */ /* 0x000fe20007ffe111 */
[----:B------:R-:W-:-:S03]  /*7850*/  VIADD R109, R116, 0xffffffff ;  /* 0xffffffff746d7836 */ /* 0x000fc60000000000 */
[----:B------:R-:W-:Y:S01]  /*7860*/  @!P3 PRMT R41, RZ, 0x654, R41 ;  /* 0x00000654ff29b816 */ /* 0x000fe20000000029 */
[----:B------:R-:W1:Y:S01]  /*7870*/  MUFU.TANH R9, R9 ;  /* 0x0000000900097308 */ /* 0x000e620000002400 */
[C---:B------:R-:W-:Y:S02]  /*7880*/  VIADD R118, R117.reuse, UR22 ;  /* 0x0000001675767c36 */ /* 0x040fe40008000000 */
[----:B------:R-:W-:-:S05]  /*7890*/  VIADD R117, R117, UR21 ;  /* 0x0000001575757c36 */ /* 0x000fca0008000000 */
        /* <DEDUP_REMOVED lines=142> */
.L_x_6844:
[----:B------:R-:W-:-:S05]  /*8180*/  IMAD.U32 R184, RZ, RZ, UR24 ;  /* 0x00000018ffb87e24 */ /* 0x000fca000f8e00ff */
[----:B------:R-:W-:-:S13]  /*8190*/  ISETP.NE.AND P1, PT, R184, 0x1, PT ;  /* 0x00000001b800780c */ /* 0x000fda0003f25270 */
[----:B------:R-:W0:Y:S02]  /*81a0*/  @P1 LDC.64 R40, c[0x0][0x9e8] ;  /* 0x00027a00ff281b82 */ /* 0x000e240000000a00 */
[----:B0-----:R-:W-:-:S05]  /*81b0*/  @P1 IMAD.HI.U32 R40, R119, R40, RZ ;  /* 0x0000002877281227 */ /* 0x001fca00078e00ff */
[----:B------:R-:W-:-:S07]  /*81c0*/  @P1 SHF.R.U32.HI R119, RZ, R41, R40 ;  /* 0x00000029ff771219 */ /* 0x000fce0000011628 */
.L_x_6845:
[----:B------:R-:W-:Y:S05]  /*81d0*/  BSYNC B0 ;  /* 0x0000000000007941 */ /* 0x000fea0003800000 */
.L_x_6843:
[----:B------:R-:W-:-:S05]  /*81e0*/  IMAD R119, R119, R184, R109 ;  /* 0x000000b877777224 */ /* 0x000fca00078e026d */
[----:B------:R-:W-:Y:S02]  /*81f0*/  VIADDMNMX R116, R119, R184, R116, PT ;  /* 0x000000b877747246 */ /* 0x000fe40003800174 */
[----:B------:R-:W-:-:S07]  /*8200*/  VIMNMX R115, R115, R119, !PT ;  /* 0x0000007773737248 */ /* 0x000fce0007fe0100 */
.L_x_6842:
        /* <DEDUP_REMOVED lines=295> */
.L_x_6848:
[----:B------:R-:W-:-:S05]  /*9480*/  IMAD.U32 R114, RZ, RZ, UR24 ;  /* 0x00000018ff727e24 */ /* 0x000fca000f8e00ff */
[----:B------:R-:W-:-:S13]  /*9490*/  ISETP.NE.AND P6, PT, R114, 0x1, PT ;  /* 0x000000017200780c */ /* 0x000fda0003fc5270 */
[----:B------:R-:W0:Y:S02]  /*94a0*/  @P6 LDC.64 R8, c[0x0][0x9e8] ;  /* 0x00027a00ff086b82 */ /* 0x000e240000000a00 */
[----:B0-----:R-:W-:-:S05]  /*94b0*/  @P6 IMAD.HI.U32 R8, R112, R8, RZ ;  /* 0x0000000870086227 */ /* 0x001fca00078e00ff */
[----:B------:R-:W-:-:S07]  /*94c0*/  @P6 SHF.R.U32.HI R112, RZ, R9, R8 ;  /* 0x00000009ff706219 */ /* 0x000fce0000011608 */
.L_x_6849:
[----:B------:R-:W-:Y:S05]  /*94d0*/  BSYNC B0 ;  /* 0x0000000000007941 */ /* 0x000fea0003800000 */
.L_x_6847:
[----:B------:R-:W-:-:S05]  /*94e0*/  IMAD R109, R112, R114, R109 ;  /* 0x00000072706d7224 */ /* 0x000fca00078e026d */
[----:B------:R-:W-:Y:S02]  /*94f0*/  VIADDMNMX R118, R109, R114, R118, PT ;  /* 0x000000726d767246 */ /* 0x000fe40003800176 */
[----:B------:R-:W-:-:S07]  /*9500*/  VIMNMX R117, R117, R109, !PT ;  /* 0x0000006d75757248 */ /* 0x000fce0007fe0100 */
.L_x_6846:
[----:B------:R-:W-:Y:S01]  /*9510*/  ISETP.GT.AND P1, PT, R117, 0x1, !P1 ;  /* 0x000000017500780c */ /* 0x000fe20004f24270 */
[----:B------:R-:W-:Y:S01]  /*9520*/  IMAD.U32 R115, RZ, RZ, UR23 ;  /* 0x00000017ff737e24 */ /* 0x000fe2000f8e00ff */
        /* <DEDUP_REMOVED lines=268> */
[----:B------:R-:W-:Y:S02]  /*a5f0*/  MUFU.EX2 R112, R112 ;  /* 0x0000007000707308 */ /* 0x000fe40000000800 */
[----:B------:R-:W-:-:S04]  /*a600*/  FMNMX.FTZ R45, R29, R44, !PT ;  /* 0x0000002c1d2d7209 */ /* 0x000fc80007810000 */
[----:B------:R-:W-:Y:S01]  /*a610*/  FMNMX.FTZ R48, R32, R45, !PT ;  /* 0x0000002d20307209 */ /* 0x000fe20007810000 */
[----:B------:R-:W-:-:S01]  /*a620*/  FFMA.FTZ R45, R49, UR23, -R114 ;  /* 0x00000017312d7c23 */ /* 0x000fc20008010872 */
[----:B------:R0:W-:Y:S02]  /*a630*/  MUFU.EX2 R44, R115 ;  /* 0x00000073002c7308 */ /* 0x0001e40000000800 */
[----:B------:R-:W-:-:S04]  /*a640*/  FMNMX.FTZ R49, R33, R48, !PT ;  /* 0x0000003021317209 */ /* 0x000fc80007810000 */
[----:B------:R-:W-:Y:S02]  /*a650*/  FMNMX.FTZ R48, R36, R49, !PT ;  /* 0x0000003124307209 */ /* 0x000fe40007810000 */
[----:B------:R-:W-:Y:S01]  /*a660*/  MUFU.EX2 R9, R9 ;  /* 0x0000000900097308 */ /* 0x000fe20000000800 */
[----:B0-----:R-:W-:-:S01]  /*a670*/  FFMA.FTZ R115, R58, UR23, -R114 ;  /* 0x000000173a737c23 */ /* 0x001fc20008010872 */
        /* <DEDUP_REMOVED lines=21> */
[----:B------:R-:W-:Y:S01]  /*a7d0*/  FMNMX.FTZ R63, R61, R60, !PT ;  /* 0x0000003c3d3f7209 */ /* 0x000fe20007810000 */
[----:B------:R-:W-:-:S01]  /*a7e0*/  FFMA.FTZ R60, R66, UR23, -R114 ;  /* 0x00000017423c7c23 */ /* 0x000fc20008010872 */
[----:B------:R-:W-:Y:S01]  /*a7f0*/  MUFU.EX2 R20, R20 ;  /* 0x0000001400147308 */ /* 0x000fe20000000800 */
[----:B0-----:R-:W-:-:S01]  /*a800*/  FFMA.FTZ R109, R70, UR23, -R114 ;  /* 0x00000017466d7c23 */ /* 0x001fc20008010872 */
        /* <DEDUP_REMOVED lines=17> */
[----:B------:R0:W-:Y:S02]  /*a920*/  MUFU.EX2 R70, R115 ;  /* 0x0000007300467308 */ /* 0x0001e40000000800 */
[----:B------:R-:W-:-:S04]  /*a930*/  FMNMX.FTZ R75, R81, R74, !PT ;  /* 0x0000004a514b7209 */ /* 0x000fc80007810000 */
        /* <DEDUP_REMOVED lines=19> */
[----:B------:R-:W-:Y:S01]  /*aa70*/  FSEL R111, R8, RZ, P1 ;  /* 0x000000ff086f7208 */ /* 0x000fe20000800000 */
[----:B------:R-:W-:Y:S01]  /*aa80*/  MUFU.EX2 R30, R30 ;  /* 0x0000001e001e7308 */ /* 0x000fe20000000800 */
[----:B------:R-:W-:-:S03]  /*aa90*/  FMNMX.FTZ R109, R93, R74, !PT ;  /* 0x0000004a5d6d7209 */ /* 0x000fc60007810000 */
[----:B------:R-:W-:Y:S01]  /*aaa0*/  FADD.FTZ R111, -R111, R6 ;  /* 0x000000066f6f7221 */ /* 0x000fe20000010100 */
[----:B------:R-:W-:-:S03]  /*aab0*/  FMNMX.FTZ R74, R96, R109, !PT ;  /* 0x0000006d604a7209 */ /* 0x000fc60007810000 */
[----:B------:R-:W-:Y:S01]  /*aac0*/  FMUL.FTZ R111, R111, UR23 ;  /* 0x000000176f6f7c20 */ /* 0x000fe20008410000 */
[----:B------:R-:W-:Y:S01]  /*aad0*/  FMNMX.FTZ R83, R99, R74, !PT ;  /* 0x0000004a63537209 */ /* 0x000fe20007810000 */
[----:B------:R-:W-:Y:S03]  /*aae0*/  MUFU.EX2 R31, R31 ;  /* 0x0000001f001f7308 */ /* 0x000fe60000000800 */
[----:B------:R-:W-:Y:S01]  /*aaf0*/  FMNMX.FTZ R74, R100, R83, !PT ;  /* 0x00000053644a7209 */ /* 0x000fe20007810000 */
[--C-:B------:R-:W-:Y:S01]  /*ab00*/  FFMA.FTZ R83, R86, UR23, -R114.reuse ;  /* 0x0000001756537c23 */ /* 0x100fe20008010872 */
[----:B------:R-:W-:-:S01]  /*ab10*/  FFMA.FTZ R86, R87, UR23, -R114 ;  /* 0x0000001757567c23 */ /* 0x000fc20008010872 */
[----:B------:R-:W-:Y:S01]  /*ab20*/  FFMA.FTZ R114, R113, UR23, -R114 ;  /* 0x0000001771727c23 */ /* 0x000fe20008010872 */
[----:B------:R-:W-:Y:S01]  /*ab30*/  FMNMX.FTZ R109, R101, R74, !PT ;  /* 0x0000004a656d7209 */ /* 0x000fe20007810000 */
[----:B------:R-:W0:Y:S03]  /*ab40*/  MUFU.EX2 R111, R111 ;  /* 0x0000006f006f7308 */ /* 0x000e260000000800 */
[----:B------:R-:W-:-:S04]  /*ab50*/  FMNMX.FTZ R74, R104, R109, !PT ;  /* 0x0000006d684a7209 */ /* 0x000fc80007810000 */
[----:B------:R-:W-:Y:S01]  /*ab60*/  FMNMX.FTZ R87, R105, R74, !PT ;  /* 0x0000004a69577209 */ /* 0x000fe20007810000 */
[----:B------:R1:W-:Y:S03]  /*ab70*/  MUFU.EX2 R6, R114 ;  /* 0x0000007200067308 */ /* 0x0003e60000000800 */
[----:B------:R-:W-:-:S04]  /*ab80*/  FMNMX.FTZ R87, R108, R87, !PT ;  /* 0x000000576c577209 */ /* 0x000fc80007810000 */
[----:B------:R-:W-:Y:S01]  /*ab90*/  FMNMX.FTZ R74, R110, R87, !PT ;  /* 0x000000576e4a7209 */ /* 0x000fe20007810000 */
[----:B------:R-:W-:Y:S04]  /*aba0*/  MUFU.EX2 R34, R34 ;  /* 0x0000002200227308 */ /* 0x000fe80000000800 */
[----:B------:R-:W2:Y:S04]  /*abb0*/  SHFL.BFLY PT, R109, R74, 0x2, 0x1f ;  /* 0x0c401f004a6d7f89 */ /* 0x000ea800000e0000 */
[----:B------:R3:W-:Y:S08]  /*abc0*/  MUFU.EX2 R87, R115 ;  /* 0x0000007300577308 */ /* 0x0007f00000000800 */
[----:B------:R-:W-:Y:S08]  /*abd0*/  MUFU.EX2 R35, R35 ;  /* 0x0000002300237308 */ /* 0x000ff00000000800 */
[----:B------:R-:W-:Y:S01]  /*abe0*/  MUFU.EX2 R38, R38 ;  /* 0x0000002600267308 */ /* 0x000fe20000000800 */
[----:B--2---:R-:W-:-:S07]  /*abf0*/  FMNMX.FTZ R109, R74, R109, !PT ;  /* 0x0000006d4a6d7209 */ /* 0x004fce0007810000 */
[----:B------:R-:W-:Y:S01]  /*ac00*/  MUFU.EX2 R39, R39 ;  /* 0x0000002700277308 */ /* 0x000fe20000000800 */
[----:B------:R-:W2:Y:S07]  /*ac10*/  SHFL.BFLY PT, R74, R109, 0x1, 0x1f ;  /* 0x0c201f006d4a7f89 */ /* 0x000eae00000e0000 */
[----:B------:R-:W-:Y:S08]  /*ac20*/  MUFU.EX2 R41, R41 ;  /* 0x0000002900297308 */ /* 0x000ff00000000800 */
[----:B------:R-:W-:Y:S08]  /*ac30*/  MUFU.EX2 R45, R45 ;  /* 0x0000002d002d7308 */ /* 0x000ff00000000800 */
[----:B------:R-:W-:Y:S01]  /*ac40*/  MUFU.EX2 R49, R49 ;  /* 0x0000003100317308 */ /* 0x000fe20000000800 */
[----:B--2---:R-:W-:Y:S01]  /*ac50*/  FMNMX.FTZ R74, R109, R74, !PT ;  /* 0x0000004a6d4a7209 */ /* 0x004fe20007810000 */
[----:B------:R-:W-:-:S03]  /*ac60*/  IMAD.U32 R109, RZ, RZ, UR23 ;  /* 0x00000017ff6d7e24 */ /* 0x000fc6000f8e00ff */
[C---:B------:R-:W-:Y:S01]  /*ac70*/  FSETP.NEU.FTZ.AND P1, PT, R74.reuse, -INF , PT ;  /* 0xff8000004a00780b */ /* 0x040fe20003f3d000 */
[----:B------:R-:W-:-:S02]  /*ac80*/  FFMA.FTZ R109, R74, R109, -8 ;  /* 0xc10000004a6d7423 */ /* 0x000fc4000001006d */
[----:B------:R-:W-:Y:S01]  /*ac90*/  MUFU.EX2 R55, R55 ;  /* 0x0000003700377308 */ /* 0x000fe20000000800 */
[----:B-1----:R-:W-:Y:S02]  /*aca0*/  FSEL R114, R74, RZ, P1 ;  /* 0x000000ff4a727208 */ /* 0x002fe40000800000 */
[----:B------:R-:W-:-:S03]  /*acb0*/  FSEL R109, R109, RZ, P1 ;  /* 0x000000ff6d6d7208 */ /* 0x000fc60000800000 */
[----:B------:R-:W-:Y:S02]  /*acc0*/  FADD.FTZ R114, -R114, R7 ;  /* 0x0000000772727221 */ /* 0x000fe40000010100 */
[----:B------:R-:W-:-:S01]  /*acd0*/  FFMA.FTZ R113, R10, UR23, -R109 ;  /* 0x000000170a717c23 */ /* 0x000fc2000801086d */
[--C-:B------:R-:W-:Y:S01]  /*ace0*/  FFMA.FTZ R10, R11, UR23, -R109.reuse ;  /* 0x000000170b0a7c23 */ /* 0x100fe2000801086d */
[----:B------:R-:W-:-:S01]  /*acf0*/  FFMA.FTZ R11, R14, UR23, -R109 ;  /* 0x000000170e0b7c23 */ /* 0x000fc2000801086d */
[--C-:B------:R-:W-:Y:S01]  /*ad00*/  FFMA.FTZ R14, R15, UR23, -R109.reuse ;  /* 0x000000170f0e7c23 */ /* 0x100fe2000801086d */
[----:B------:R-:W-:Y:S01]  /*ad10*/  FMUL.FTZ R114, R114, UR23 ;  /* 0x0000001772727c20 */ /* 0x000fe20008410000 */
        /* <DEDUP_REMOVED lines=24> */
[----:B0-----:R-:W-:-:S01]  /*aea0*/  FFMA.FTZ R68, R111, R5, R112 ;  /* 0x000000056f447223 */ /* 0x001fc20000010070 */
[--C-:B------:R-:W-:Y:S01]  /*aeb0*/  FFMA.FTZ R61, R61, UR23, -R109.reuse ;  /* 0x000000173d3d7c23 */ /* 0x100fe2000801086d */
[----:B------:R-:W-:-:S01]  /*aec0*/  FFMA.FTZ R62, R62, UR23, -R109 ;  /* 0x000000173e3e7c23 */ /* 0x000fc2000801086d */
[----:B------:R-:W-:Y:S01]  /*aed0*/  FFMA.FTZ R108, R108, UR23, -R109 ;  /* 0x000000176c6c7c23 */ /* 0x000fe2000801086d */
[----:B---3--:R-:W-:-:S01]  /*aee0*/  FADD.FTZ R115, R9, R68 ;  /* 0x0000004409737221 */ /* 0x008fc20000010000 */
[----:B------:R-:W0:Y:S01]  /*aef0*/  MUFU.EX2 R11, R11 ;  /* 0x0000000b000b7308 */ /* 0x000e220000000800 */
[----:B-1----:R-:W-:-:S01]  /*af00*/  FFMA.FTZ R5, R114, R4, R113 ;  /* 0x0000000472057223 */ /* 0x002fc20000010071 */
[----:B------:R-:W-:Y:S01]  /*af10*/  FFMA.FTZ R68, R69, UR23, -R109 ;  /* 0x0000001745447c23 */ /* 0x000fe2000801086d */
[----:B------:R-:W-:-:S04]  /*af20*/  FADD.FTZ R116, R12, R115 ;  /* 0x000000730c747221 */ /* 0x000fc80000010000 */
[----:B------:R-:W-:Y:S01]  /*af30*/  FADD.FTZ R69, R13, R116 ;  /* 0x000000740d457221 */ /* 0x000fe20000010000 */
[----:B------:R-:W1:Y:S01]  /*af40*/  MUFU.EX2 R14, R14 ;  /* 0x0000000e000e7308 */ /* 0x000e620000000800 */
[----:B--2---:R-:W-:-:S07]  /*af50*/  FADD.FTZ R4, R10, R5 ;  /* 0x000000050a047221 */ /* 0x004fce0000010000 */
[----:B------:R-:W2:Y:S01]  /*af60*/  MUFU.EX2 R15, R15 ;  /* 0x0000000f000f7308 */ /* 0x000ea20000000800 */
[----:B0-----:R-:W-:-:S01]  /*af70*/  FADD.FTZ R5, R11, R4 ;  /* 0x000000040b057221 */ /* 0x001fc20000010000 */
[----:B------:R-:W-:Y:S01]  /*af80*/  FFMA.FTZ R4, R72, UR23, -R109 ;  /* 0x0000001748047c23 */ /* 0x000fe2000801086d */
[----:B------:R-:W-:-:S04]  /*af90*/  FADD.FTZ R72, R20, R69 ;  /* 0x0000004514487221 */ /* 0x000fc80000010000 */
[----:B------:R-:W-:Y:S01]  /*afa0*/  FADD.FTZ R69, R21, R72 ;  /* 0x0000004815457221 */ /* 0x000fe20000010000 */
[----:B------:R-:W0:Y:S01]  /*afb0*/  MUFU.EX2 R24, R24 ;  /* 0x0000001800187308 */ /* 0x000e220000000800 */
[----:B-1----:R-:W-:-:S01]  /*afc0*/  FADD.FTZ R116, R14, R5 ;  /* 0x000000050e747221 */ /* 0x002fc20000010000 */
[----:B------:R-:W-:Y:S01]  /*afd0*/  FFMA.FTZ R72, R73, UR23, -R109 ;  /* 0x0000001749487c23 */ /* 0x000fe2000801086d */
[----:B------:R-:W-:-:S01]  /*afe0*/  FADD.FTZ R118, R26, R69 ;  /* 0x000000451a767221 */ /* 0x000fc20000010000 */
[----:B------:R-:W-:-:S03]  /*aff0*/  FFMA.FTZ R69, R76, UR23, -R109 ;  /* 0x000000174c457c23 */ /* 0x000fc6000801086d */
[----:B------:R-:W-:Y:S01]  /*b000*/  FADD.FTZ R73, R27, R118 ;  /* 0x000000761b497221 */ /* 0x000fe20000010000 */
[----:B------:R-:W1:Y:S01]  /*b010*/  MUFU.EX2 R25, R25 ;  /* 0x0000001900197308 */ /* 0x000e620000000800 */
[----:B--2---:R-:W-:-:S02]  /*b020*/  FADD.FTZ R5, R15, R116 ;  /* 0x000000740f057221 */ /* 0x004fc40000010000 */
[----:B------:R-:W-:-:S04]  /*b030*/  FADD.FTZ R76, R30, R73 ;  /* 0x000000491e4c7221 */ /* 0x000fc80000010000 */
[----:B------:R-:W-:Y:S01]  /*b040*/  FADD.FTZ R73, R31, R76 ;  /* 0x0000004c1f497221 */ /* 0x000fe20000010000 */
        /* <DEDUP_REMOVED lines=8> */
[----:B0-----:R-:W-:-:S01]  /*b0d0*/  FADD.FTZ R5, R29, R116 ;  /* 0x000000741d057221 */ /* 0x001fc20000010000 */
[----:B------:R-:W-:Y:S01]  /*b0e0*/  FADD.FTZ R116, R34, R73 ;  /* 0x0000004922747221 */ /* 0x000fe20000010000 */
[----:B------:R-:W-:-:S03]  /*b0f0*/  FFMA.FTZ R73, R80, UR23, -R109 ;  /* 0x0000001750497c23 */ /* 0x000fc6000801086d */
[----:B------:R-:W-:Y:S02]  /*b100*/  FADD.FTZ R77, R35, R116 ;  /* 0x00000074234d7221 */ /* 0x000fe40000010000 */
[----:B------:R-:W0:Y:S02]  /*b110*/  MUFU.EX2 R36, R36 ;  /* 0x0000002400247308 */ /* 0x000e240000000800 */
        /* <DEDUP_REMOVED lines=17> */
[----:B------:R-:W-:Y:S01]  /*b230*/  FADD.FTZ R85, R55, R88 ;  /* 0x0000005837557221 */ /* 0x000fe20000010000 */
[----:B------:R-:W-:-:S01]  /*b240*/  FFMA.FTZ R88, R89, UR23, -R109 ;  /* 0x0000001759587c23 */ /* 0x000fc2000801086d */
[----:B------:R1:W-:Y:S02]  /*b250*/  MUFU.EX2 R65, R4 ;  /* 0x0000000400417308 */ /* 0x0003e40000000800 */
[----:B------:R-:W-:-:S01]  /*b260*/  FADD.FTZ R116, R58, R85 ;  /* 0x000000553a747221 */ /* 0x000fc20000010000 */
[----:B------:R-:W-:-:S05]  /*b270*/  FFMA.FTZ R85, R92, UR23, -R109 ;  /* 0x000000175c557c23 */ /* 0x000fca000801086d */
[----:B------:R-:W5:Y:S01]  /*b280*/  MUFU.EX2 R43, R43 ;  /* 0x0000002b002b7308 */ /* 0x000f620000000800 */
[----:B-1----:R-:W-:-:S04]  /*b290*/  FADD.FTZ R4, R32, R5 ;  /* 0x0000000520047221 */ /* 0x002fc80000010000 */
[----:B--2---:R-:W-:-:S03]  /*b2a0*/  FADD.FTZ R5, R33, R4 ;  /* 0x0000000421057221 */ /* 0x004fc60000010000 */
[----:B------:R-:W1:Y:S01]  /*b2b0*/  MUFU.EX2 R46, R46 ;  /* 0x0000002e002e7308 */ /* 0x000e620000000800 */
[----:B0-----:R-:W-:-:S04]  /*b2c0*/  FADD.FTZ R4, R36, R5 ;  /* 0x0000000524047221 */ /* 0x001fc80000010000 */
[----:B---3--:R-:W-:-:S03]  /*b2d0*/  FADD.FTZ R5, R37, R4 ;  /* 0x0000000425057221 */ /* 0x008fc60000010000 */
[----:B------:R-:W0:Y:S01]  /*b2e0*/  MUFU.EX2 R47, R47 ;  /* 0x0000002f002f7308 */ /* 0x000e220000000800 */
[----:B----4-:R-:W-:-:S04]  /*b2f0*/  FADD.FTZ R4, R42, R5 ;  /* 0x000000052a047221 */ /* 0x010fc80000010000 */
[----:B-----5:R-:W-:-:S03]  /*b300*/  FADD.FTZ R5, R43, R4 ;  /* 0x000000042b057221 */ /* 0x020fc60000010000 */
        /* <DEDUP_REMOVED lines=25> */
[----:B------:R-:W-:-:S03]  /*b4a0*/  FFMA.FTZ R92, R93, UR23, -R109 ;  /* 0x000000175d5c7c23 */ /* 0x000fc6000801086d */
[----:B------:R-:W-:Y:S01]  /*b4b0*/  FADD.FTZ R116, R66, R89 ;  /* 0x0000005942747221 */ /* 0x000fe20000010000 */
[----:B------:R-:W-:-:S02]  /*b4c0*/  FFMA.FTZ R89, R96, UR23, -R109 ;  /* 0x0000001760597c23 */ /* 0x000fc4000801086d */
[----:B------:R-:W2:Y:S01]  /*b4d0*/  MUFU.EX2 R68, R68 ;  /* 0x0000004400447308 */ /* 0x000ea20000000800 */
[----:B-1----:R-:W-:-:S04]  /*b4e0*/  FADD.FTZ R4, R64, R5 ;  /* 0x0000000540047221 */ /* 0x002fc80000010000 */
[----:B------:R-:W-:-:S03]  /*b4f0*/  FADD.FTZ R5, R61, R4 ;  /* 0x000000043d057221 */ /* 0x000fc60000010000 */
[----:B------:R-:W1:Y:S01]  /*b500*/  MUFU.EX2 R71, R71 ;  /* 0x0000004700477308 */ /* 0x000e620000000800 */
[----:B0-----:R-:W-:-:S04]  /*b510*/  FADD.FTZ R93, R67, R116 ;  /* 0x00000074435d7221 */ /* 0x001fc80000010000 */
[----:B------:R-:W-:-:S03]  /*b520*/  FADD.FTZ R96, R70, R93 ;  /* 0x0000005d46607221 */ /* 0x000fc60000010000 */
[----:B------:R-:W0:Y:S01]  /*b530*/  MUFU.EX2 R72, R72 ;  /* 0x0000004800487308 */ /* 0x000e220000000800 */
[----:B--2---:R-:W-:-:S04]  /*b540*/  FADD.FTZ R4, R68, R5 ;  /* 0x0000000544047221 */ /* 0x004fc80000010000 */
[----:B------:R-:W-:-:S03]  /*b550*/  FADD.FTZ R5, R65, R4 ;  /* 0x0000000441057221 */ /* 0x000fc60000010000 */
        /* <DEDUP_REMOVED lines=31> */
[----:B0-----:R-:W-:-:S01]  /*b750*/  FADD.FTZ R100, R84, R99 ;  /* 0x0000006354647221 */ /* 0x001fc20000010000 */
[----:B------:R-:W-:-:S06]  /*b760*/  FFMA.FTZ R99, R104, UR23, -R109 ;  /* 0x0000001768637c23 */ /* 0x000fcc000801086d */
        /* <DEDUP_REMOVED lines=42> */
[----:B------:R-:W-:Y:S01]  /*ba10*/  FADD.FTZ R5, R6, R5 ;  /* 0x0000000506057221 */ /* 0x000fe20000010000 */
[----:B0-----:R-:W-:-:S04]  /*ba20*/  FADD.FTZ R101, R108, R101 ;  /* 0x000000656c657221 */ /* 0x001fc80000010000 */
[----:B--2---:R-:W-:Y:S01]  /*ba30*/  FADD.FTZ R4, R109, R101 ;  /* 0x000000656d047221 */ /* 0x004fe20000010000 */
[----:B------:R-:W-:Y:S06]  /*ba40*/  @!P0 BRA `(.L_x_6850) ;  /* 0x0000000000048947 */ /* 0x000fec0003800000 */
[----:B------:R-:W-:Y:S01]  /*ba50*/  BPT.TRAP 0x1 ;  /* 0x000000040000795c */ /* 0x000fe20000300000 */
.L_x_6850:
        /* <DEDUP_REMOVED lines=127> */
.L_x_6833:
        /* <DEDUP_REMOVED lines=26> */
.L_x_6853:
[----:B------:R-:W-:-:S11]  /*c3f0*/  UISETP.NE.AND UP2, UPT, UR14, 0x1, UPT ;  /* 0x000000010e00788c */ /* 0x000fd6000bf45270 */
[----:B------:R-:W-:Y:S02]  /*c400*/  @UP2 ULDC.64 UR18, c[0x0][0x9e8] ;  /* 0x00027a0000122ab9 */ /* 0x000fe40000000a00 */
[----:B------:R-:W-:-:S04]  /*c410*/  UIMAD.WIDE.U32 UR6, UR10, UR18, URZ ;  /* 0x000000120a0672a5 */ /* 0x000fc8000f8e003f */
[----:B------:R-:W-:-:S12]  /*c420*/  @UP2 USHF.R.U32.HI UR10, URZ, UR19, UR7 ;  /* 0x000000133f0a2299 */ /* 0x000fd80008011607 */
.L_x_6854:
[----:B------:R-:W-:-:S04]  /*c430*/  UIMAD UR10, UR10, UR14, URZ ;  /* 0x0000000e0a0a72a4 */ /* 0x000fc8000f8e023f */
[----:B------:R-:W-:-:S04]  /*c440*/  UISETP.LT.AND UP2, UPT, UR11, UR10, UPT ;  /* 0x0000000a0b00728c */ /* 0x000fc8000bf41270 */
[----:B------:R-:W-:-:S12]  /*c450*/  USEL UR11, UR11, UR10, !UP2 ;  /* 0x0000000a0b0b7287 */ /* 0x000fd8000d000000 */
.L_x_6852:
        /* <DEDUP_REMOVED lines=12> */
.L_x_6865:
[----:B------:R-:W-:Y:S01]  /*c520*/  ISETP.NE.AND P2, PT, RZ, UR44, PT ;  /* 0x0000002cff007c0c */ /* 0x000fe2000bf45270 */
[----:B------:R-:W-:-:S04]  /*c530*/  UISETP.NE.AND UP2, UPT, UR49, 0x1, UPT ;  /* 0x000000013100788c */ /* 0x000fc8000bf45270 */
[----:B------:R-:W-:-:S04]  /*c540*/  USEL UR37, URZ, 0x1, UP2 ;  /* 0x000000013f257887 */ /* 0x000fc80009000000 */
[----:B------:R-:W-:-:S04]  /*c550*/  ULOP3.LUT UR37, UR25, UR37, URZ, 0x3c, !UPT ;  /* 0x0000002519257292 */ /* 0x000fc8000f8e3c3f */
[----:B------:R-:W-:Y:S08]  /*c560*/  @P2 BRA `(.L_x_6856) ;  /* 0x0000000000382947 */ /* 0x000ff00003800000 */
[----:B------:R-:W-:Y:S05]  /*c570*/  @!P0 BRA `(.L_x_6857) ;  /* 0x0000000000048947 */ /* 0x000fea0003800000 */
[----:B------:R-:W-:Y:S01]  /*c580*/  BPT.TRAP 0x1 ;  /* 0x000000040000795c */ /* 0x000fe20000300000 */
.L_x_6857:
        /* <DEDUP_REMOVED lines=9> */
.L_x_6858:
[----:B-1----:R-:W-:Y:S05]  /*c620*/  @P1 BRA `(.L_x_6856) ;  /* 0x0000000000081947 */ /* 0x002fea0003800000 */
[----:B------:R-:W1:Y:S02]  /*c630*/  SYNCS.PHASECHK.TRANS64.TRYWAIT P1, [UR6+0x28830], R6 ;  /* 0x02883006ff0075a7 */ /* 0x000e640008020146 */
[----:B-1----:R-:W-:Y:S05]  /*c640*/  @!P1 BRA `(.L_x_6859) ;  /* 0x0000011800d09947 */ /* 0x002fea0003800000 */
.L_x_6856:
        /* <DEDUP_REMOVED lines=30> */
.L_x_6861:
[----:B------:R-:W-:Y:S01]  /*c830*/  ULEA UR6, UR49, UR45, 0x3 ;  /* 0x0000002d31067291 */ /* 0x000fe2000f8e183f */
[----:B------:R-:W-:-:S05]  /*c840*/  IMAD.U32 R6, RZ, RZ, UR25 ;  /* 0x00000019ff067e24 */ /* 0x000fca000f8e00ff */
[----:B------:R-:W-:-:S04]  /*c850*/  SHF.L.U32 R6, R6, 0x1f, RZ ;  /* 0x0000001f06067819 */ /* 0x000fc800000006ff */
[----:B------:R0:W1:Y:S01]  /*c860*/  SYNCS.PHASECHK.TRANS64.TRYWAIT P1, [UR6+0x28850], R6 ;  /* 0x02885006ff0075a7 */ /* 0x0000620008020146 */
[----:B------:R-:W-:Y:S05]  /*c870*/  @!P0 BRA `(.L_x_6862) ;  /* 0x0000000000048947 */ /* 0x000fea0003800000 */
[----:B------:R-:W-:Y:S01]  /*c880*/  BPT.TRAP 0x1 ;  /* 0x000000040000795c */ /* 0x000fe20000300000 */
.L_x_6862:
[----:B-1----:R-:W-:Y:S05]  /*c890*/  @P1 BRA `(.L_x_6860) ;  /* 0x0000000000081947 */ /* 0x002fea0003800000 */
[----:B------:R-:W1:Y:S02]  /*c8a0*/  SYNCS.PHASECHK.TRANS64.TRYWAIT P1, [UR6+0x28850], R6 ;  /* 0x02885006ff0075a7 */ /* 0x000e640008020146 */
[----:B-1----:R-:W-:Y:S05]  /*c8b0*/  @!P1 BRA `(.L_x_6863) ;  /* 0x00000118004c9947 */ /* 0x002fea0003800000 */
.L_x_6860:
        /* <DEDUP_REMOVED lines=113> */
[----:B------:R-:W1:Y:S02]  /*cfd0*/  S2R R218, SR_TID.X ;  /* 0x0000000000da7919 */ /* 0x000e640000002100 */
        /* <DEDUP_REMOVED lines=528> */
.L_x_6864:
        /* <DEDUP_REMOVED lines=124> */
.L_x_6855:
[----:B------:R-:W-:-:S13]  /*f8a0*/  ISETP.GE.AND P1, PT, R3, UR42, PT ;  /* 0x0000002a03007c0c */ /* 0x000fda000bf26270 */
[----:B------:R-:W-:Y:S05]  /*f8b0*/  @!P1 BRA `(.L_x_6866) ;  /* 0x0000005400589947 */ /* 0x000fea0003800000 */
[----:B------:R-:W-:Y:S01]  /*f8c0*/  IMAD.MOV.U32 R8, RZ, RZ, R7 ;  /* 0x000000ffff087224 */ /* 0x000fe200078e0007 */
[----:B------:R-:W-:Y:S01]  /*f8d0*/  UMOV UR26, UR37 ;  /* 0x00000025001a7c82 */ /* 0x000fe20008000000 */
[----:B------:R-:W-:Y:S01]  /*f8e0*/  IMAD.MOV.U32 R9, RZ, RZ, R6 ;  /* 0x000000ffff097224 */ /* 0x000fe200078e0006 */
[----:B------:R-:W-:Y:S01]  /*f8f0*/  ULDC UR24, c[0x0][0x9e4] ;  /* 0x0002790000187ab9 */ /* 0x000fe20000000800 */
[----:B------:R-:W-:Y:S01]  /*f900*/  ULDC UR23, c[0x0][0x988] ;  /* 0x0002620000177ab9 */ /* 0x000fe20000000800 */
[----:B------:R-:W-:-:S05]  /*f910*/  ULDC UR25, c[0x0][0x9e0] ;  /* 0x0002780000197ab9 */ /* 0x000fca0000000800 */
.L_x_6884:
[----:B------:R-:W-:Y:S01]  /*f920*/  ISETP.NE.AND P2, PT, RZ, UR44, PT ;  /* 0x0000002cff007c0c */ /* 0x000fe2000bf45270 */
[----:B------:R-:W-:-:S04]  /*f930*/  UISETP.NE.AND UP2, UPT, UR49, 0x1, UPT ;  /* 0x000000013100788c */ /* 0x000fc8000bf45270 */
[----:B------:R-:W-:-:S04]  /*f940*/  USEL UR37, URZ, 0x1, UP2 ;  /* 0x000000013f257887 */ /* 0x000fc80009000000 */
[----:B------:R-:W-:-:S04]  /*f950*/  ULOP3.LUT UR37, UR26, UR37, URZ, 0x3c, !UPT ;  /* 0x000000251a257292 */ /* 0x000fc8000f8e3c3f */
[----:B------:R-:W-:Y:S08]  /*f960*/  @P2 BRA `(.L_x_6867) ;  /* 0x0000000000382947 */ /* 0x000ff00003800000 */
[----:B------:R-:W-:Y:S05]  /*f970*/  @!P0 BRA `(.L_x_6868) ;  /* 0x0000000000048947 */ /* 0x000fea0003800000 */
[----:B------:R-:W-:Y:S01]  /*f980*/  BPT.TRAP 0x1 ;  /* 0x000000040000795c */ /* 0x000fe20000300000 */
.L_x_6868:
        /* <DEDUP_REMOVED lines=9> */
.L_x_6869:
[----:B-1----:R-:W-:Y:S05]  /*fa20*/  @P1 BRA `(.L_x_6867) ;  /* 0x0000000000081947 */ /* 0x002fea0003800000 */
[----:B------:R-:W1:Y:S02]  /*fa30*/  SYNCS.PHASECHK.TRANS64.TRYWAIT P1, [UR6+0x28830], R6 ;  /* 0x02883006ff0075a7 */ /* 0x000e640008020146 */
[----:B-1----:R-:W-:Y:S05]  /*fa40*/  @!P1 BRA `(.L_x_6870) ;  /* 0x000000e800009947 */ /* 0x002fea0003800000 */
.L_x_6867:
        /* <DEDUP_REMOVED lines=30> */
.L_x_6872:
[----:B------:R-:W-:Y:S01]  /*fc30*/  ULEA UR6, UR49, UR45, 0x3 ;  /* 0x0000002d31067291 */ /* 0x000fe2000f8e183f */
[----:B------:R-:W-:-:S05]  /*fc40*/  IMAD.U32 R6, RZ, RZ, UR26 ;  /* 0x0000001aff067e24 */ /* 0x000fca000f8e00ff */
[----:B------:R-:W-:-:S04]  /*fc50*/  SHF.L.U32 R6, R6, 0x1f, RZ ;  /* 0x0000001f06067819 */ /* 0x000fc800000006ff */
[----:B------:R0:W1:Y:S01]  /*fc60*/  SYNCS.PHASECHK.TRANS64.TRYWAIT P1, [UR6+0x28850], R6 ;  /* 0x02885006ff0075a7 */ /* 0x0000620008020146 */
[----:B------:R-:W-:Y:S05]  /*fc70*/  @!P0 BRA `(.L_x_6873) ;  /* 0x0000000000048947 */ /* 0x000fea0003800000 */
[----:B------:R-:W-:Y:S01]  /*fc80*/  BPT.TRAP 0x1 ;  /* 0x000000040000795c */ /* 0x000fe20000300000 */
.L_x_6873:
[----:B-1----:R-:W-:Y:S05]  /*fc90*/  @P1 BRA `(.L_x_6871) ;  /* 0x0000000000081947 */ /* 0x002fea0003800000 */
[----:B------:R-:W1:Y:S02]  /*fca0*/  SYNCS.PHASECHK.TRANS64.TRYWAIT P1, [UR6+0x28850], R6 ;  /* 0x02885006ff0075a7 */ /* 0x000e640008020146 */
[----:B-1----:R-:W-:Y:S05]  /*fcb0*/  @!P1 BRA `(.L_x_6874) ;  /* 0x000000e4007c9947 */ /* 0x002fea0003800000 */
.L_x_6871:
        /* <DEDUP_REMOVED lines=121> */
[----:B------:R-:W-:Y:S01]  /*10450*/  VIADD R110, R110, 0xffffffff ;  /* 0xffffffff6e6e7836 */ /* 0x000fe20000000000 */
[----:B------:R-:W-:-:S02]  /*10460*/  IADD3 R115, -R218, 0xb, RZ ;  /* 0x0000000bda737810 */ /* 0x000fc40007ffe1ff */
        /* <DEDUP_REMOVED lines=112> */
[----:B------:R-:W-:-:S05]  /*10b70*/  @P2 SHF.R.U32.HI R112, RZ, UR6, R41 ;  /* 0x00000006ff702c19 */ /* 0x000fca0008011629 */
[----:B------:R-:W5:Y:S02]  /*10b80*/  SHFL.IDX PT, R41, R112, RZ, 0x1c1f ;  /* 0x001c1fff70297589 */ /* 0x000f6400000e0000 */
[----:B------:R-:W0:Y:S08]  /*10b90*/  MUFU.TANH R99, R99 ;  /* 0x0000006300637308 */ /* 0x000e300000002400 */
[----:B------:R-:W0:Y:S08]  /*10ba0*/  MUFU.TANH R102, R102 ;  /* 0x0000006600667308 */ /* 0x000e300000002400 */
[----:B------:R-:W0:Y:S01]  /*10bb0*/  MUFU.TANH R104, R104 ;  /* 0x0000006800687308 */ /* 0x000e220000002400 */
[----:B-----5:R-:W-:-:S07]  /*10bc0*/  IMAD.IADD R116, R118, 0x1, R41 ;  /* 0x0000000176747824 */ /* 0x020fce00078e0229 */
        /* <DEDUP_REMOVED lines=13> */
[----:B-----5:R-:W-:Y:S01]  /*10ca0*/  IMAD.IADD R115, R117, 0x1, R41 ;  /* 0x0000000175737824 */ /* 0x020fe200078e0229 */
[----:B-1234-:R-:W-:Y:S06]  /*10cb0*/  @P1 BRA `(.L_x_6875) ;  /* 0x0000000000541947 */ /* 0x01efec0003800000 */
        /* <DEDUP_REMOVED lines=12> */
.L_x_6877:
[----:B------:R-:W-:-:S05]  /*10d80*/  IMAD.U32 R184, RZ, RZ, UR24 ;  /* 0x00000018ffb87e24 */ /* 0x000fca000f8e00ff */
[----:B------:R-:W-:-:S13]  /*10d90*/  ISETP.NE.AND P1, PT, R184, 0x1, PT ;  /* 0x00000001b800780c */ /* 0x000fda0003f25270 */
[----:B0-----:R-:W0:Y:S02]  /*10da0*/  @P1 LDC.64 R40, c[0x0][0x9e8] ;  /* 0x00027a00ff281b82 */ /* 0x001e240000000a00 */
[----:B0-----:R-:W-:-:S05]  /*10db0*/  @P1 IMAD.HI.U32 R40, R119, R40, RZ ;  /* 0x0000002877281227 */ /* 0x001fca00078e00ff */
[----:B------:R-:W-:-:S07]  /*10dc0*/  @P1 SHF.R.U32.HI R119, RZ, R41, R40 ;  /* 0x00000029ff771219 */ /* 0x000fce0000011628 */
.L_x_6878:
[----:B------:R-:W-:Y:S05]  /*10dd0*/  BSYNC B0 ;  /* 0x0000000000007941 */ /* 0x000fea0003800000 */
.L_x_6876:
[----:B------:R-:W-:-:S05]  /*10de0*/  IMAD R119, R119, R184, R110 ;  /* 0x000000b877777224 */ /* 0x000fca00078e026e */
[----:B------:R-:W-:Y:S02]  /*10df0*/  VIADDMNMX R116, R119, R184, R116, PT ;  /* 0x000000b877747246 */ /* 0x000fe40003800174 */
[----:B------:R-:W-:-:S07]  /*10e00*/  VIMNMX R115, R115, R119, !PT ;  /* 0x0000007773737248 */ /* 0x000fce0007fe0100 */
.L_x_6875:
[C---:B------:R-:W-:Y:S01]  /*10e10*/  ISETP.GE.AND P3, PT, R114.reuse, 0x9, PT ;  /* 0x000000097200780c */ /* 0x040fe20003f66270 */
[----:B------:R-:W1:Y:S01]  /*10e20*/  SHFL.IDX PT, R112, R112, 0x1, 0x1c1f ;  /* 0x003c1f0070707f89 */ /* 0x000e6200000e0000 */
        /* <DEDUP_REMOVED lines=12> */
[--C-:B-1----:R-:W-:Y:S01]  /*10ef0*/  IMAD.IADD R118, R118, 0x1, R112.reuse ;  /* 0x0000000176767824 */ /* 0x102fe200078e0270 */
[----:B------:R-:W-:Y:S01]  /*10f00*/  ISETP.GE.AND P4, PT, R114, 0x11, PT ;  /* 0x000000117200780c */ /* 0x000fe20003f86270 */
[----:B------:R-:W-:Y:S01]  /*10f10*/  IMAD.IADD R117, R117, 0x1, R112 ;  /* 0x0000000175757824 */ /* 0x000fe200078e0270 */
[C---:B------:R-:W-:Y:S02]  /*10f20*/  ISETP.LT.OR P3, PT, R116.reuse, 0x9, P3 ;  /* 0x000000097400780c */ /* 0x040fe40001f61670 */
[----:B------:R-:W-:Y:S02]  /*10f30*/  ISETP.LT.OR P2, PT, R116, 0xa, P2 ;  /* 0x0000000a7400780c */ /* 0x000fe40001741670 */
[----:B0-----:R-:W-:Y:S02]  /*10f40*/  FSEL R40, R12, -INF , !P3 ;  /* 0xff8000000c287808 */ /* 0x001fe40005800000 */
        /* <DEDUP_REMOVED lines=275> */
.L_x_6881:
[----:B------:R-:W-:-:S05]  /*12080*/  IMAD.U32 R119, RZ, RZ, UR24 ;  /* 0x00000018ff777e24 */ /* 0x000fca000f8e00ff */
[----:B------:R-:W-:-:S13]  /*12090*/  ISETP.NE.AND P6, PT, R119, 0x1, PT ;  /* 0x000000017700780c */ /* 0x000fda0003fc5270 */
[----:B------:R-:W0:Y:S02]  /*120a0*/  @P6 LDC.64 R12, c[0x0][0x9e8] ;  /* 0x00027a00ff0c6b82 */ /* 0x000e240000000a00 */
[----:B0-----:R-:W-:-:S05]  /*120b0*/  @P6 IMAD.HI.U32 R12, R115, R12, RZ ;  /* 0x0000000c730c6227 */ /* 0x001fca00078e00ff */
[----:B------:R-:W-:-:S07]  /*120c0*/  @P6 SHF.R.U32.HI R115, RZ, R13, R12 ;  /* 0x0000000dff736219 */ /* 0x000fce000001160c */
.L_x_6882:
[----:B------:R-:W-:Y:S05]  /*120d0*/  BSYNC B0 ;  /* 0x0000000000007941 */ /* 0x000fea0003800000 */
.L_x_6880:
[----:B------:R-:W-:-:S05]  /*120e0*/  IMAD R110, R115, R119, R110 ;  /* 0x00000077736e7224 */ /* 0x000fca00078e026e */
[----:B------:R-:W-:Y:S02]  /*120f0*/  VIADDMNMX R118, R110, R119, R118, PT ;  /* 0x000000776e767246 */ /* 0x000fe40003800176 */
[----:B------:R-:W-:-:S07]  /*12100*/  VIMNMX R117, R117, R110, !PT ;  /* 0x0000006e75757248 */ /* 0x000fce0007fe0100 */
.L_x_6879:
        /* <DEDUP_REMOVED lines=597> */
.L_x_6883:
        /* <DEDUP_REMOVED lines=124> */
.L_x_6866:
[----:B------:R-:W-:Y:S06]  /*14e20*/  BAR.ARV 0x8, 0x180 ;  /* 0x0206000000007b1d */ /* 0x000fec0000002000 */
[----:B------:R-:W-:Y:S05]  /*14e30*/  @!P0 BRA `(.L_x_6885) ;  /* 0x0000000000048947 */ /* 0x000fea0003800000 */
[----:B------:R-:W-:Y:S01]  /*14e40*/  BPT.TRAP 0x1 ;  /* 0x000000040000795c */ /* 0x000fe20000300000 */
.L_x_6885:
[----:B------:R-:W-:Y:S01]  /*14e50*/  ULEA UR4, UR49, UR45, 0x3 ;  /* 0x0000002d31047291 */ /* 0x000fe2000f8e183f */
[----:B------:R-:W-:-:S05]  /*14e60*/  IMAD.U32 R0, RZ, RZ, UR37 ;  /* 0x00000025ff007e24 */ /* 0x000fca000f8e00ff */
[----:B------:R-:W-:-:S04]  /*14e70*/  SHF.L.U32 R0, R0, 0x1f, RZ ;  /* 0x0000001f00007819 */ /* 0x000fc800000006ff */
[----:B------:R0:W1:Y:S01]  /*14e80*/  SYNCS.PHASECHK.TRANS64.TRYWAIT P1, [UR4+0x28850], R0 ;  /* 0x02885000ff0075a7 */ /* 0x0000620008020144 */
[----:B------:R-:W-:Y:S05]  /*14e90*/  @!P0 BRA `(.L_x_6886) ;  /* 0x0000000000048947 */ /* 0x000fea0003800000 */
[----:B------:R-:W-:Y:S01]  /*14ea0*/  BPT.TRAP 0x1 ;  /* 0x000000040000795c */ /* 0x000fe20000300000 */
.L_x_6886:
[----:B-1----:R-:W-:Y:S05]  /*14eb0*/  @P1 BRA `(.L_x_6887) ;  /* 0x0000000000081947 */ /* 0x002fea0003800000 */
[----:B------:R-:W1:Y:S02]  /*14ec0*/  SYNCS.PHASECHK.TRANS64.TRYWAIT P1, [UR4+0x28850], R0 ;  /* 0x02885000ff0075a7 */ /* 0x000e640008020144 */
[----:B-1----:R-:W-:Y:S05]  /*14ed0*/  @!P1 BRA `(.L_x_6888) ;  /* 0x00000094000c9947 */ /* 0x002fea0003800000 */
.L_x_6887:
        /* <DEDUP_REMOVED lines=15> */
[----:B------:R-:W-:Y:S01]  /*14fd0*/  QGMMA.64x128x32.F32.E4M3.E4M3 R120, R204, gdesc[UR4], R120, gsb0 ;  /* 0x01e00004cc787df3 */ /* 0x000fe20008000878 */
[----:B------:R-:W-:Y:S01]  /*14fe0*/  UIADD3 UR6, UR5, 0x2, URZ ;  /* 0x0000000205067890 */ /* 0x000fe2000fffe03f */
[----:B------:R-:W-:Y:S01]  /*14ff0*/  UMOV UR7, 0x80000020 ;  /* 0x8000002000077882 */ /* 0x000fe20000000000 */
[----:B------:R-:W-:Y:S02]  /*15000*/  @UP0 UIMAD UR8, UR8, UR12, URZ ;  /* 0x0000000c080802a4 */ /* 0x000fe4000f8e023f */
[----:B------:R-:W-:Y:S02]  /*15010*/  @UP0 USHF.R.S32.HI UR9, URZ, 0x1f, UR48 ;  /* 0x0000001f3f090899 */ /* 0x000fe40008011430 */
[----:B------:R-:W-:Y:S01]  /*15020*/  @UP0 UIMAD UR8, UR47, UR13, UR8 ;  /* 0x0000000d2f0802a4 */ /* 0x000fe2000f8e0208 */
[----:B------:R-:W-:-:S02]  /*15030*/  WARPGROUP.DEPBAR.LE gsb0, 0x0 ;  /* 0x00008000000079c5 */ /* 0x000fc40000010000 */
[----:B------:R-:W-:-:S06]  /*15040*/  WARPGROUP.ARRIVE ;  /* 0x00000000000079c5 */ /* 0x000fcc0000000000 */
[----:B------:R-:W-:Y:S01]  /*15050*/  QGMMA.64x128x32.F32.E4M3.E4M3 R120, R200, gdesc[UR4], R120, gsb0 ;  /* 0x01e00004c8787df3 */ /* 0x000fe20008000878 */
[----:B------:R-:W-:Y:S01]  /*15060*/  UIADD3 UR6, UR5, 0x200, URZ ;  /* 0x0000020005067890 */ /* 0x000fe2000fffe03f */
[----:B------:R-:W-:Y:S01]  /*15070*/  UMOV UR7, 0x80000020 ;  /* 0x8000002000077882 */ /* 0x000fe20000000000 */
[----:B------:R-:W-:Y:S02]  /*15080*/  WARPGROUP.DEPBAR.LE gsb0, 0x0 ;  /* 0x00008000000079c5 */ /* 0x000fe40000010000 */
[----:B------:R-:W-:-:S07]  /*15090*/  WARPGROUP.ARRIVE ;  /* 0x00000000000079c5 */ /* 0x000fce0000000000 */
[----:B------:R-:W-:Y:S01]  /*150a0*/  QGMMA.64x128x32.F32.E4M3.E4M3 R120, R196, gdesc[UR4], R120, gsb0 ;  /* 0x01e00004c4787df3 */ /* 0x000fe20008000878 */
[----:B------:R-:W-:-:S03]  /*150b0*/  @UP0 UIMAD.WIDE.U32 UR6, UR47, UR12, URZ ;  /* 0x0000000c2f0602a5 */ /* 0x000fc6000f8e003f */
        /* <DEDUP_REMOVED lines=9> */
[----:B------:R-:W-:Y:S01]  /*15150*/  IMAD.U32 R8, RZ, RZ, UR8 ;  /* 0x00000008ff087e24 */ /* 0x000fe2000f8e00ff */
[----:B------:R-:W-:Y:S02]  /*15160*/  UMOV UR7, 0x80000020 ;  /* 0x8000002000077882 */ /* 0x000fe40000000000 */
[----:B------:R-:W-:-:S05]  /*15170*/  IMAD.U32 R9, RZ, RZ, UR9 ;  /* 0x00000009ff097e24 */ /* 0x000fca000f8e00ff */
[----:B------:R2:W3:Y:S01]  /*15180*/  @P1 LDG.E R10, desc[UR50][R8.64] ;  /* 0x00000032080a1981 */ /* 0x0004e2000c1e1900 */
[----:B------:R-:W-:Y:S02]  /*15190*/  WARPGROUP.DEPBAR.LE gsb0, 0x0 ;  /* 0x00008000000079c5 */ /* 0x000fe40000010000 */
[----:B------:R-:W-:-:S06]  /*151a0*/  WARPGROUP.ARRIVE ;  /* 0x00000000000079c5 */ /* 0x000fcc0000000000 */
[----:B------:R-:W-:Y:S01]  /*151b0*/  QGMMA.64x128x32.F32.E4M3.E4M3 R120, R192, gdesc[UR4], R120, gsb0 ;  /* 0x01e00004c0787df3 */ /* 0x000fe20008000878 */
[----:B------:R-:W-:Y:S01]  /*151c0*/  UIADD3 UR6, UR5, 0x400, URZ ;  /* 0x0000040005067890 */ /* 0x000fe2000fffe03f */
[----:B------:R-:W-:Y:S01]  /*151d0*/  UMOV UR7, 0x80000020 ;  /* 0x8000002000077882 */ /* 0x000fe20000000000 */
[----:B01----:R-:W0:Y:S04]  /*151e0*/  SHFL.BFLY PT, R0, R5, 0x2, 0x1f ;  /* 0x0c401f0005007f89 */ /* 0x003e2800000e0000 */
[----:B------:R-:W1:Y:S01]  /*151f0*/  SHFL.BFLY PT, R11, R4, 0x2, 0x1f ;  /* 0x0c401f00040b7f89 */ /* 0x000e6200000e0000 */
[----:B------:R-:W-:Y:S02]  /*15200*/  WARPGROUP.DEPBAR.LE gsb0, 0x0 ;  /* 0x00008000000079c5 */ /* 0x000fe40000010000 */
[----:B------:R-:W-:-:S06]  /*15210*/  WARPGROUP.ARRIVE ;  /* 0x00000000000079c5 */ /* 0x000fcc0000000000 */
[----:B------:R-:W-:Y:S01]  /*15220*/  QGMMA.64x128x32.F32.E4M3.E4M3 R120, R188, gdesc[UR4], R120, gsb0 ;  /* 0x01e00004bc787df3 */ /* 0x000fe20008000878 */
[----:B------:R-:W-:Y:S01]  /*15230*/  UIADD3 UR6, UR5, 0x402, URZ ;  /* 0x0000040205067890 */ /* 0x000fe2000fffe03f */
        /* <DEDUP_REMOVED lines=37> */
.L_x_6889:
        /* <DEDUP_REMOVED lines=74> */
.L_x_6815:
        /* <DEDUP_REMOVED lines=34> */
[----:B------:R-:W-:-:S02]  /*15b50*/  SEL R66, R9, R10, P0 ;  /* 0x0000000a09427207 */ /* 0x000fc40000000000 */
[----:B------:R-:W-:Y:S02]  /*15b60*/  SEL R68, R10, R9, P0 ;  /* 0x000000090a447207 */ /* 0x000fe40000000000 */
[----:B------:R-:W-:Y:S02]  /*15b70*/  SEL R90, R5, R18, P0 ;  /* 0x00000012055a7207 */ /* 0x000fe40000000000 */
[----:B------:R-:W-:Y:S02]  /*15b80*/  SEL R18, R18, R5, P0 ;  /* 0x0000000512127207 */ /* 0x000fe40000000000 */
        /* <DEDUP_REMOVED lines=8> */
[----:B------:R-:W-:Y:S02]  /*15c10*/  LOP3.LUT R5, R8, 0x380, RZ, 0xc0, !PT ;  /* 0x0000038008057812 */ /* 0x000fe400078ec0ff */
[----:B------:R-:W-:-:S02]  /*15c20*/  F2FP.BF16.F32.PACK_AB R35, R140, R35 ;  /* 0x000000238c23723e */ /* 0x000fc400000010ff */
[----:B------:R-:W-:Y:S02]  /*15c30*/  F2FP.BF16.F32.PACK_AB R33, R142, R33 ;  /* 0x000000218e21723e */ /* 0x000fe400000010ff */
[----:B------:R-:W-:Y:S02]  /*15c40*/  F2FP.BF16.F32.PACK_AB R40, R141, R40 ;  /* 0x000000288d28723e */ /* 0x000fe400000010ff */
[----:B------:R-:W-:Y:S02]  /*15c50*/  F2FP.BF16.F32.PACK_AB R34, R143, R34 ;  /* 0x000000228f22723e */ /* 0x000fe400000010ff */
[----:B------:R-:W-:Y:S02]  /*15c60*/  F2FP.BF16.F32.PACK_AB R13, R172, R13 ;  /* 0x0000000dac0d723e */ /* 0x000fe400000010ff */
[----:B------:R-:W-:Y:S02]  /*15c70*/  F2FP.BF16.F32.PACK_AB R14, R173, R14 ;  /* 0x0000000ead0e723e */ /* 0x000fe400000010ff */
[----:B------:R-:W-:-:S02]  /*15c80*/  SEL R32, R32, R31, P0 ;  /* 0x0000001f20207207 */ /* 0x000fc40000000000 */
[C---:B------:R-:W-:Y:S02]  /*15c90*/  IADD3 R12, P6, R8.reuse, 0x20, RZ ;  /* 0x00000020080c7810 */ /* 0x040fe40007fde0ff */
[----:B------:R-:W-:Y:S02]  /*15ca0*/  IADD3 R31, P1, R8, 0x40, RZ ;  /* 0x00000040081f7810 */ /* 0x000fe40007f3e0ff */
[----:B------:R-:W-:Y:S02]  /*15cb0*/  SEL R76, R29, R30, P0 ;  /* 0x0000001e1d4c7207 */ /* 0x000fe40000000000 */
[----:B------:R-:W-:Y:S02]  /*15cc0*/  SHF.R.U64 R5, R5, 0x3, RZ ;  /* 0x0000000305057819 */ /* 0x000fe400000012ff */
[----:B------:R-:W-:Y:S02]  /*15cd0*/  SEL R50, R35, R40, P0 ;  /* 0x0000002823327207 */ /* 0x000fe40000000000 */
[----:B------:R-:W-:-:S02]  /*15ce0*/  SEL R62, R13, R14, P0 ;  /* 0x0000000e0d3e7207 */ /* 0x000fc40000000000 */
[----:B------:R-:W-:Y:S02]  /*15cf0*/  SEL R64, R14, R13, P0 ;  /* 0x0000000d0e407207 */ /* 0x000fe40000000000 */
[----:B------:R-:W-:Y:S02]  /*15d00*/  SEL R74, R33, R34, P0 ;  /* 0x00000022214a7207 */ /* 0x000fe40000000000 */
[----:B------:R-:W-:Y:S01]  /*15d10*/  SEL R30, R30, R29, P0 ;  /* 0x0000001d1e1e7207 */ /* 0x000fe20000000000 */
[----:B------:R-:W-:Y:S01]  /*15d20*/  IMAD.X R29, RZ, RZ, R9, P6 ;  /* 0x000000ffff1d7224 */ /* 0x000fe200030e0609 */
[----:B------:R-:W-:Y:S02]  /*15d30*/  LOP3.LUT R10, R12, 0x380, RZ, 0xc0, !PT ;  /* 0x000003800c0a7812 */ /* 0x000fe400078ec0ff */
[----:B------:R-:W-:Y:S02]  /*15d40*/  SEL R40, R40, R35, P0 ;  /* 0x0000002328287207 */ /* 0x000fe40000000000 */
[----:B------:R-:W-:-:S02]  /*15d50*/  SEL R34, R34, R33, P0 ;  /* 0x0000002122227207 */ /* 0x000fc40000000000 */
[----:B------:R-:W-:Y:S02]  /*15d60*/  LOP3.LUT R14, R31, 0x380, RZ, 0xc0, !PT ;  /* 0x000003801f0e7812 */ /* 0x000fe400078ec0ff */
[C---:B------:R-:W-:Y:S02]  /*15d70*/  IADD3 R33, P2, R8.reuse, 0x60, RZ ;  /* 0x0000006008217810 */ /* 0x040fe40007f5e0ff */
[C---:B------:R-:W-:Y:S02]  /*15d80*/  IADD3 R92, P3, R8.reuse, 0x4000, RZ ;  /* 0x00004000085c7810 */ /* 0x040fe40007f7e0ff */
[C---:B------:R-:W-:Y:S02]  /*15d90*/  IADD3 R35, P4, R8.reuse, 0x4020, RZ ;  /* 0x0000402008237810 */ /* 0x040fe40007f9e0ff */
[C---:B------:R-:W-:Y:S02]  /*15da0*/  IADD3 R37, P5, R8.reuse, 0x4040, RZ ;  /* 0x0000404008257810 */ /* 0x040fe40007fbe0ff */
[----:B------:R-:W-:-:S02]  /*15db0*/  IADD3 R94, P6, R8, 0x4060, RZ ;  /* 0x00004060085e7810 */ /* 0x000fc40007fde0ff */
[----:B------:R-:W-:Y:S01]  /*15dc0*/  LOP3.LUT R8, R5, R8, RZ, 0x3c, !PT ;  /* 0x0000000805087212 */ /* 0x000fe200078e3cff */
[--C-:B------:R-:W-:Y:S01]  /*15dd0*/  IMAD.X R13, RZ, RZ, R9.reuse, P5 ;  /* 0x000000ffff0d7224 */ /* 0x100fe200028e0609 */
[----:B------:R-:W-:Y:S01]  /*15de0*/  F2FP.BF16.F32.PACK_AB R27, R156, R27 ;  /* 0x0000001b9c1b723e */ /* 0x000fe200000010ff */
[----:B------:R-:W-:Y:S01]  /*15df0*/  IMAD.X R11, RZ, RZ, R9, P6 ;  /* 0x000000ffff0b7224 */ /* 0x000fe200030e0609 */
[----:B------:R-:W-:Y:S02]  /*15e00*/  F2FP.BF16.F32.PACK_AB R25, R158, R25 ;  /* 0x000000199e19723e */ /* 0x000fe400000010ff */
[----:B------:R-:W-:Y:S02]  /*15e10*/  F2FP.BF16.F32.PACK_AB R28, R157, R28 ;  /* 0x0000001c9d1c723e */ /* 0x000fe400000010ff */
[----:B------:R-:W-:Y:S02]  /*15e20*/  F2FP.BF16.F32.PACK_AB R26, R159, R26 ;  /* 0x0000001a9f1a723e */ /* 0x000fe400000010ff */
[----:B------:R-:W-:-:S02]  /*15e30*/  F2FP.BF16.F32.PACK_AB R15, R166, R15 ;  /* 0x0000000fa60f723e */ /* 0x000fc400000010ff */
[----:B------:R-:W-:Y:S02]  /*15e40*/  F2FP.BF16.F32.PACK_AB R20, R167, R20 ;  /* 0x00000014a714723e */ /* 0x000fe400000010ff */
[----:B------:R-:W-:Y:S02]  /*15e50*/  SHF.R.U64 R5, R10, 0x3, RZ ;  /* 0x000000030a057819 */ /* 0x000fe400000012ff */
        /* <DEDUP_REMOVED lines=11> */
[----:B------:R-:W-:Y:S02]  /*15f10*/  LOP3.LUT R28, R5, R12, RZ, 0x3c, !PT ;  /* 0x0000000c051c7212 */ /* 0x000fe400078e3cff */
[----:B------:R-:W-:-:S02]  /*15f20*/  LOP3.LUT R26, R10, R31, RZ, 0x3c, !PT ;  /* 0x0000001f0a1a7212 */ /* 0x000fc400078e3cff */
[----:B------:R-:W-:Y:S02]  /*15f30*/  LOP3.LUT R5, R92, 0x380, RZ, 0xc0, !PT ;  /* 0x000003805c057812 */ /* 0x000fe400078ec0ff */
[----:B------:R-:W-:Y:S02]  /*15f40*/  LOP3.LUT R10, R35, 0x380, RZ, 0xc0, !PT ;  /* 0x00000380230a7812 */ /* 0x000fe400078ec0ff */
[----:B------:R-:W-:Y:S02]  /*15f50*/  LOP3.LUT R12, R37, 0x380, RZ, 0xc0, !PT ;  /* 0x00000380250c7812 */ /* 0x000fe400078ec0ff */
[----:B------:R-:W-:Y:S02]  /*15f60*/  LOP3.LUT R31, R94, 0x380, RZ, 0xc0, !PT ;  /* 0x000003805e1f7812 */ /* 0x000fe400078ec0ff */
[----:B------:R-:W-:Y:S02]  /*15f70*/  F2FP.BF16.F32.PACK_AB R21, R164, R21 ;  /* 0x00000015a415723e */ /* 0x000fe400000010ff */
[----:B------:R-:W-:-:S02]  /*15f80*/  F2FP.BF16.F32.PACK_AB R24, R165, R24 ;  /* 0x00000018a518723e */ /* 0x000fc400000010ff */
[----:B------:R-:W-:Y:S02]  /*15f90*/  SHF.R.U64 R14, R20, 0x3, RZ ;  /* 0x00000003140e7819 */ /* 0x000fe400000012ff */
[----:B------:R-:W-:Y:S02]  /*15fa0*/  F2FP.BF16.F32.PACK_AB R47, R124, R47 ;  /* 0x0000002f7c2f723e */ /* 0x000fe400000010ff */
[----:B------:R-:W-:Y:S02]  /*15fb0*/  F2FP.BF16.F32.PACK_AB R48, R125, R48 ;  /* 0x000000307d30723e */ /* 0x000fe400000010ff */
[----:B------:R-:W-:Y:S02]  /*15fc0*/  F2FP.BF16.F32.PACK_AB R43, R132, R43 ;  /* 0x0000002b842b723e */ /* 0x000fe400000010ff */
[----:B------:R-:W-:Y:S02]  /*15fd0*/  F2FP.BF16.F32.PACK_AB R44, R133, R44 ;  /* 0x0000002c852c723e */ /* 0x000fe400000010ff */
[----:B------:R-:W-:-:S02]  /*15fe0*/  SHF.R.U64 R5, R5, 0x3, RZ ;  /* 0x0000000305057819 */ /* 0x000fc400000012ff */
[----:B------:R-:W-:Y:S02]  /*15ff0*/  SHF.R.U64 R10, R10, 0x3, RZ ;  /* 0x000000030a0a7819 */ /* 0x000fe400000012ff */
[----:B------:R-:W-:Y:S02]  /*16000*/  F2FP.BF16.F32.PACK_AB R45, R126, R45 ;  /* 0x0000002d7e2d723e */ /* 0x000fe400000010ff */
[----:B------:R-:W-:Y:S02]  /*16010*/  F2FP.BF16.F32.PACK_AB R46, R127, R46 ;  /* 0x0000002e7f2e723e */ /* 0x000fe400000010ff */
[----:B------:R-:W-:Y:S02]  /*16020*/  F2FP.BF16.F32.PACK_AB R41, R134, R41 ;  /* 0x000000298629723e */ /* 0x000fe400000010ff */
[----:B------:R-:W-:Y:S02]  /*16030*/  F2FP.BF16.F32.PACK_AB R42, R135, R42 ;  /* 0x0000002a872a723e */ /* 0x000fe400000010ff */
[----:B------:R-:W-:-:S02]  /*16040*/  SHF.R.U64 R12, R12, 0x3, RZ ;  /* 0x000000030c0c7819 */ /* 0x000fc400000012ff */
[----:B------:R-:W-:Y:S02]  /*16050*/  SHF.R.U64 R31, R31, 0x3, RZ ;  /* 0x000000031f1f7819 */ /* 0x000fe400000012ff */
[----:B------:R-:W-:Y:S02]  /*16060*/  SEL R58, R21, R24, P0 ;  /* 0x00000018153a7207 */ /* 0x000fe40000000000 */
[----:B------:R-:W-:Y:S01]  /*16070*/  SEL R60, R24, R21, P0 ;  /* 0x00000015183c7207 */ /* 0x000fe20000000000 */
[----:B------:R-:W-:Y:S01]  /*16080*/  IMAD.X R21, RZ, RZ, R9, P3 ;  /* 0x000000ffff157224 */ /* 0x000fe200018e0609 */
[----:B------:R-:W-:Y:S02]  /*16090*/  LOP3.LUT R24, R14, R33, RZ, 0x3c, !PT ;  /* 0x000000210e187212 */ /* 0x000fe400078e3cff */
[----:B------:R-:W-:Y:S02]  /*160a0*/  SEL R36, R47, R48, P0 ;  /* 0x000000302f247207 */ /* 0x000fe40000000000 */
[----:B------:R-:W-:-:S02]  /*160b0*/  SEL R38, R43, R44, P0 ;  /* 0x0000002c2b267207 */ /* 0x000fc40000000000 */
[----:B------:R-:W-:Y:S02]  /*160c0*/  LOP3.LUT R20, R5, R92, RZ, 0x3c, !PT ;  /* 0x0000005c05147212 */ /* 0x000fe400078e3cff */
[----:B------:R-:W-:Y:S02]  /*160d0*/  LOP3.LUT R14, R10, R35, RZ, 0x3c, !PT ;  /* 0x000000230a0e7212 */ /* 0x000fe400078e3cff */
[----:B------:R-:W-:Y:S02]  /*160e0*/  SEL R48, R48, R47, P0 ;  /* 0x0000002f30307207 */ /* 0x000fe40000000000 */
[----:B------:R-:W-:Y:S02]  /*160f0*/  SEL R44, R44, R43, P0 ;  /* 0x0000002b2c2c7207 */ /* 0x000fe40000000000 */
[----:B------:R-:W-:Y:S02]  /*16100*/  SEL R70, R45, R46, P0 ;  /* 0x0000002e2d467207 */ /* 0x000fe40000000000 */
[----:B------:R-:W-:-:S02]  /*16110*/  SEL R72, R41, R42, P0 ;  /* 0x0000002a29487207 */ /* 0x000fc40000000000 */
[----:B------:R-:W-:Y:S02]  /*16120*/  LOP3.LUT R12, R12, R37, RZ, 0x3c, !PT ;  /* 0x000000250c0c7212 */ /* 0x000fe400078e3cff */
[----:B------:R-:W-:Y:S02]  /*16130*/  LOP3.LUT R10, R31, R94, RZ, 0x3c, !PT ;  /* 0x0000005e1f0a7212 */ /* 0x000fe400078e3cff */
[----:B------:R-:W-:Y:S02]  /*16140*/  SEL R46, R46, R45, P0 ;  /* 0x0000002d2e2e7207 */ /* 0x000fe40000000000 */
[----:B------:R-:W-:Y:S02]  /*16150*/  SEL R42, R42, R41, P0 ;  /* 0x000000292a2a7207 */ /* 0x000fe40000000000 */
        /* <DEDUP_REMOVED lines=8> */
[----:B------:R-:W-:Y:S02]  /*161e0*/  PLOP3.LUT P2, PT, PT, PT, UP0, 0x80, 0x0 ;  /* 0x000000000000781c */ /* 0x000fe40003f4f008 */
[----:B--2---:R-:W-:Y:S01]  /*161f0*/  LOP3.LUT R5, R17, 0x2, RZ, 0x3c, !PT ;  /* 0x0000000211057812 */ /* 0x004fe200078e3cff */
[----:B------:R-:W-:Y:S04]  /*16200*/  SHFL.IDX PT, R36, R36, R17, 0x1c1f ;  /* 0x001c1f1124247589 */ /* 0x000fe800000e0000 */
[----:B------:R-:W-:Y:S04]  /*16210*/  SHFL.IDX PT, R38, R38, R17, 0x1c1f ;  /* 0x001c1f1126267589 */ /* 0x000fe800000e0000 */
[----:B------:R-:W-:Y:S04]  /*16220*/  SHFL.IDX PT, R50, R50, R17, 0x1c1f ;  /* 0x001c1f1132327589 */ /* 0x000fe800000e0000 */
[----:B------:R-:W-:Y:S04]  /*16230*/  SHFL.IDX PT, R52, R52, R17, 0x1c1f ;  /* 0x001c1f1134347589 */ /* 0x000fe800000e0000 */
[----:B------:R-:W0:Y:S04]  /*16240*/  SHFL.IDX PT, R9, R48, R5, 0x1c1f ;  /* 0x001c1f0530097589 */ /* 0x000e2800000e0000 */
        /* <DEDUP_REMOVED lines=14> */
[----:B------:R-:W1:Y:S01]  /*16330*/  SHFL.IDX PT, R29, R34, R5, 0x1c1f ;  /* 0x001c1f05221d7589 */ /* 0x000e6200000e0000 */
[----:B---3--:R-:W-:-:S03]  /*16340*/  SEL R28, R52, R15, P0 ;  /* 0x0000000f341c7207 */ /* 0x008fc60000000000 */
[----:B------:R-:W-:Y:S04]  /*16350*/  SHFL.IDX PT, R76, R76, R17, 0x1c1f ;  /* 0x001c1f114c4c7589 */ /* 0x000fe800000e0000 */
[----:B------:R2:W3:Y:S04]  /*16360*/  SHFL.IDX PT, R31, R30, R5, 0x1c1f ;  /* 0x001c1f051e1f7589 */ /* 0x0004e800000e0000 */
[----:B------:R-:W-:Y:S01]  /*16370*/  SHFL.IDX PT, R54, R54, R17, 0x1c1f ;  /* 0x001c1f1136367589 */ /* 0x000fe200000e0000 */
[----:B----4-:R-:W-:Y:S02]  /*16380*/  SEL R9, R70, R25, P0 ;  /* 0x0000001946097207 */ /* 0x010fe40000000000 */
[----:B------:R-:W-:Y:S01]  /*16390*/  SEL R11, R25, R70, P0 ;  /* 0x00000046190b7207 */ /* 0x000fe20000000000 */
[----:B------:R-:W-:Y:S01]  /*163a0*/  SHFL.IDX PT, R78, R78, R17, 0x1c1f ;  /* 0x001c1f114e4e7589 */ /* 0x000fe200000e0000 */
[----:B0-----:R-:W-:-:S02]  /*163b0*/  SEL R13, R72, R27, P0 ;  /* 0x0000001b480d7207 */ /* 0x001fc40000000000 */
[----:B--2---:R-:W-:Y:S01]  /*163c0*/  SEL R30, R15, R52, P0 ;  /* 0x000000340f1e7207 */ /* 0x004fe20000000000 */
[----:B------:R-:W0:Y:S01]  /*163d0*/  SHFL.IDX PT, R21, R56, R5, 0x1c1f ;  /* 0x001c1f0538157589 */ /* 0x000e2200000e0000 */
[----:B------:R-:W-:-:S03]  /*163e0*/  SEL R15, R27, R72, P0 ;  /* 0x000000481b0f7207 */ /* 0x000fc60000000000 */
[----:B------:R-:W2:Y:S01]  /*163f0*/  SHFL.IDX PT, R55, R80, R5, 0x1c1f ;  /* 0x001c1f0550377589 */ /* 0x000ea200000e0000 */
[----:B-1----:R-:W-:Y:S02]  /*16400*/  SEL R25, R74, R29, P0 ;  /* 0x0000001d4a197207 */ /* 0x002fe40000000000 */
[----:B------:R-:W-:Y:S01]  /*16410*/  SEL R27, R29, R74, P0 ;  /* 0x0000004a1d1b7207 */ /* 0x000fe20000000000 */
[----:B------:R-:W-:Y:S04]  /*16420*/  SHFL.IDX PT, R58, R58, R17, 0x1c1f ;  /* 0x001c1f113a3a7589 */ /* 0x000fe800000e0000 */
[----:B------:R-:W-:Y:S01]  /*16430*/  SHFL.IDX PT, R82, R82, R17, 0x1c1f ;  /* 0x001c1f1152527589 */ /* 0x000fe200000e0000 */
[----:B---3--:R-:W-:Y:S02]  /*16440*/  SEL R29, R76, R31, P0 ;  /* 0x0000001f4c1d7207 */ /* 0x008fe40000000000 */
[----:B------:R-:W-:Y:S01]  /*16450*/  SEL R31, R31, R76, P0 ;  /* 0x0000004c1f1f7207 */ /* 0x000fe20000000000 */
[----:B------:R-:W1:Y:S04]  /*16460*/  SHFL.IDX PT, R33, R60, R5, 0x1c1f ;  /* 0x001c1f053c217589 */ /* 0x000e6800000e0000 */
[----:B------:R-:W3:Y:S04]  /*16470*/  SHFL.IDX PT, R59, R84, R5, 0x1c1f ;  /* 0x001c1f05543b7589 */ /* 0x000ee800000e0000 */
[----:B------:R-:W-:Y:S01]  /*16480*/  SHFL.IDX PT, R62, R62, R17, 0x1c1f ;  /* 0x001c1f113e3e7589 */ /* 0x000fe200000e0000 */
[----:B0-----:R-:W-:-:S02]  /*16490*/  SEL R52, R54, R21, P0 ;  /* 0x0000001536347207 */ /* 0x001fc40000000000 */
[----:B------:R-:W-:Y:S01]  /*164a0*/  SEL R54, R21, R54, P0 ;  /* 0x0000003615367207 */ /* 0x000fe20000000000 */
[----:B------:R-:W-:Y:S01]  /*164b0*/  SHFL.IDX PT, R86, R86, R17, 0x1c1f ;  /* 0x001c1f1156567589 */ /* 0x000fe200000e0000 */
[----:B--2---:R-:W-:Y:S02]  /*164c0*/  SEL R53, R78, R55, P0 ;  /* 0x000000374e357207 */ /* 0x004fe40000000000 */
[----:B------:R-:W-:Y:S01]  /*164d0*/  SEL R55, R55, R78, P0 ;  /* 0x0000004e37377207 */ /* 0x000fe20000000000 */
[----:B------:R-:W0:Y:S04]  /*164e0*/  SHFL.IDX PT, R35, R64, R5, 0x1c1f ;  /* 0x001c1f0540237589 */ /* 0x000e2800000e0000 */
[----:B------:R-:W2:Y:S01]  /*164f0*/  SHFL.IDX PT, R63, R88, R5, 0x1c1f ;  /* 0x001c1f05583f7589 */ /* 0x000ea200000e0000 */
[----:B------:R-:W-:Y:S01]  /*16500*/  BAR.SYNC.DEFER_BLOCKING 0x1, 0x100 ;  /* 0x0044000000007b1d */ /* 0x000fe20000010000 */
[----:B-1----:R-:W-:-:S02]  /*16510*/  SEL R56, R58, R33, P0 ;  /* 0x000000213a387207 */ /* 0x002fc40000000000 */
[----:B------:R-:W-:Y:S02]  /*16520*/  SEL R58, R33, R58, P0 ;  /* 0x0000003a213a7207 */ /* 0x000fe40000000000 */
[----:B---3--:R-:W-:Y:S02]  /*16530*/  SEL R57, R82, R59, P0 ;  /* 0x0000003b52397207 */ /* 0x008fe40000000000 */
[----:B------:R-:W-:Y:S01]  /*16540*/  SEL R59, R59, R82, P0 ;  /* 0x000000523b3b7207 */ /* 0x000fe20000000000 */
[----:B------:R-:W-:Y:S04]  /*16550*/  SHFL.IDX PT, R66, R66, R17, 0x1c1f ;  /* 0x001c1f1142427589 */ /* 0x000fe800000e0000 */
[----:B------:R-:W-:Y:S04]  /*16560*/  SHFL.IDX PT, R90, R90, R17, 0x1c1f ;  /* 0x001c1f115a5a7589 */ /* 0x000fe800000e0000 */
[----:B------:R-:W1:Y:S01]  /*16570*/  SHFL.IDX PT, R37, R68, R5, 0x1c1f ;  /* 0x001c1f0544257589 */ /* 0x000e6200000e0000 */
[----:B0-----:R-:W-:-:S02]  /*16580*/  SEL R60, R62, R35, P0 ;  /* 0x000000233e3c7207 */ /* 0x001fc40000000000 */
[----:B------:R-:W-:Y:S01]  /*16590*/  SEL R62, R35, R62, P0 ;  /* 0x0000003e233e7207 */ /* 0x000fe20000000000 */
[----:B------:R0:W3:Y:S01]  /*165a0*/  SHFL.IDX PT, R67, R18, R5, 0x1c1f ;  /* 0x001c1f0512437589 */ /* 0x0000e200000e0000 */
[----:B--2---:R-:W-:Y:S02]  /*165b0*/  SEL R61, R86, R63, P0 ;  /* 0x0000003f563d7207 */ /* 0x004fe40000000000 */
[----:B------:R-:W-:Y:S01]  /*165c0*/  SEL R63, R63, R86, P0 ;  /* 0x000000563f3f7207 */ /* 0x000fe20000000000 */
[----:B------:R2:W-:Y:S04]  /*165d0*/  STSM.16.M88.4 [R51], R8 ;  /* 0x0000000833007844 */ /* 0x0005e80000000200 */
[----:B------:R4:W-:Y:S01]  /*165e0*/  STSM.16.M88.4 [R49], R12 ;  /* 0x0000000c31007844 */ /* 0x0009e20000000200 */
[----:B------:R-:W-:Y:S01]  /*165f0*/  UMOV UR4, URZ ;  /* 0x0000003f00047c82 */ /* 0x000fe20008000000 */
[----:B------:R-:W-:Y:S01]  /*16600*/  ULDC UR8, c[0x0][0xa88] ;  /* 0x0002a20000087ab9 */ /* 0x000fe20000000800 */
[----:B0-----:R-:W0:Y:S01]  /*16610*/  LDC R18, c[0x0][0xbe8] ;  /* 0x0002fa00ff127b82 */ /* 0x001e220000000800 */
[----:B------:R0:W-:Y:S04]  /*16620*/  STSM.16.M88.4 [R47], R24 ;  /* 0x000000182f007844 */ /* 0x0001e80000000200 */
[----:B------:R0:W-:Y:S01]  /*16630*/  STSM.16.M88.4 [R45], R28 ;  /* 0x0000001c2d007844 */ /* 0x0001e20000000200 */
[----:B-1----:R-:W-:-:S03]  /*16640*/  SEL R64, R66, R37, P0 ;  /* 0x0000002542407207 */ /* 0x002fc60000000000 */
[----:B------:R1:W-:Y:S01]  /*16650*/  STSM.16.M88.4 [R43], R52 ;  /* 0x000000342b007844 */ /* 0x0003e20000000200 */
[----:B------:R-:W-:Y:S01]  /*16660*/  SEL R66, R37, R66, P0 ;  /* 0x0000004225427207 */ /* 0x000fe20000000000 */
[----:B--2---:R-:W-:Y:S01]  /*16670*/  IMAD.U32 R8, RZ, RZ, UR6 ;  /* 0x00000006ff087e24 */ /* 0x004fe2000f8e00ff */
[----:B---3--:R-:W-:Y:S01]  /*16680*/  SEL R65, R90, R67, P0 ;  /* 0x000000435a417207 */ /* 0x008fe20000000000 */
[----:B------:R1:W-:Y:S01]  /*16690*/  STSM.16.M88.4 [R41], R56 ;  /* 0x0000003829007844 */ /* 0x0003e20000000200 */
[----:B------:R-:W-:Y:S01]  /*166a0*/  SEL R67, R67, R90, P0 ;  /* 0x0000005a43437207 */ /* 0x000fe20000000000 */
[----:B------:R-:W-:Y:S01]  /*166b0*/  IMAD.U32 R9, RZ, RZ, UR7 ;  /* 0x00000007ff097e24 */ /* 0x000fe2000f8e00ff */
[----:B------:R-:W-:Y:S01]  /*166c0*/  ULDC.64 UR6, c[0x0][0xc08] ;  /* 0x0003020000067ab9 */ /* 0x000fe20000000a00 */
[----:B------:R1:W-:Y:S04]  /*166d0*/  STSM.16.M88.4 [R39], R60 ;  /* 0x0000003c27007844 */ /* 0x0003e80000000200 */
[----:B------:R1:W-:Y:S01]  /*166e0*/  STSM.16.M88.4 [R20], R64 ;  /* 0x0000004014007844 */ /* 0x0003e20000000200 */
[----:B------:R-:W-:Y:S06]  /*166f0*/  BAR.SYNC.DEFER_BLOCKING 0x1, 0x100 ;  /* 0x0044000000007b1d */ /* 0x000fec0000010000 */
[----:B------:R-:W2:Y:S01]  /*16700*/  @P2 LDG.E R5, desc[UR50][R8.64] ;  /* 0x0000003208052981 */ /* 0x000ea2000c1e1900 */
[----:B------:R-:W-:Y:S01]  /*16710*/  UISETP.NE.U32.AND UP1, UPT, UR6, URZ, UPT ;  /* 0x0000003f0600728c */ /* 0x000fe2000bf25070 */
[----:B0-----:R-:W-:-:S03]  /*16720*/  ISETP.NE.AND P1, PT, R18, 0x1, PT ;  /* 0x000000011200780c */ /* 0x001fc60003f25270 */
[----:B------:R-:W-:-:S06]  /*16730*/  UISETP.NE.AND.EX UP1, UPT, UR7, URZ, UPT, UP1 ;  /* 0x0000003f0700728c */ /* 0x000fcc000bf25310 */
[----:B------:R-:W-:-:S04]  /*16740*/  PLOP3.LUT P0, PT, PT, PT, UP1, 0x80, 0x0 ;  /* 0x000000000000781c */ /* 0x000fc80003f0f018 */
[----:B------:R-:W0:Y:S01]  /*16750*/  @P1 LDC R10, c[0x0][0xbec] ;  /* 0x0002fb00ff0a1b82 */ /* 0x000e220000000800 */
[----:B------:R-:W-:Y:S02]  /*16760*/  @UP1 ULDC.64 UR6, c[0x0][0xc08] ;  /* 0x0003020000061ab9 */ /* 0x000fe40000000a00 */
[----:B------:R-:W-:-:S05]  /*16770*/  @UP1 UIMAD.WIDE UR6, UR40, 0x4, UR6 ;  /* 0x00000004280618a5 */ /* 0x000fca000f8e0206 */
[----:B----4-:R-:W3:Y:S01]  /*16780*/  @P1 LDC R12, c[0x0][0xbf0] ;  /* 0x0002fc00ff0c1b82 */ /* 0x010ee20000000800 */
[----:B------:R-:W-:Y:S02]  /*16790*/  IMAD.U32 R14, RZ, RZ, UR6 ;  /* 0x00000006ff0e7e24 */ /* 0x000fe4000f8e00ff */
[----:B------:R-:W-:Y:S01]  /*167a0*/  IMAD.U32 R15, RZ, RZ, UR7 ;  /* 0x00000007ff0f7e24 */ /* 0x000fe2000f8e00ff */
[----:B--2---:R-:W-:Y:S01]  /*167b0*/  @P2 R2UR UR4, R5 ;  /* 0x00000000050422ca */ /* 0x004fe200000e0000 */
[----:B------:R-:W-:-:S06]  /*167c0*/  IMAD.U32 R5, RZ, RZ, UR8 ;  /* 0x00000008ff057e24 */ /* 0x000fcc000f8e00ff */
[----:B------:R1:W5:Y:S01]  /*167d0*/  @P0 LDG.E R5, desc[UR50][R14.64] ;  /* 0x000000320e050981 */ /* 0x000362000c1e1900 */
[----:B0--3--:R-:W-:Y:S07]  /*167e0*/  @P0 BRA `(.L_x_6892) ;  /* 0x0000000000100947 */ /* 0x009fee0003800000 */
[----:B------:R-:W-:Y:S05]  /*167f0*/  @!P2 BRA `(.L_x_6892) ;  /* 0x00000000000ca947 */ /* 0x000fea0003800000 */
[----:B-1----:R-:W2:Y:S04]  /*16800*/  LDG.E R14, desc[UR50][R8.64] ;  /* 0x00000032080e7981 */ /* 0x002ea8000c1e1900 */
[----:B-----5:R-:W2:Y:S02]  /*16810*/  LDG.E R5, desc[UR50][R8.64+0x4] ;  /* 0x0000043208057981 */ /* 0x020ea4000c1e1900 */
[----:B--2---:R-:W-:-:S07]  /*16820*/  IMAD.IADD R5, R5, 0x1, -R14 ;  /* 0x0000000105057824 */ /* 0x004fce00078e0a0e */
.L_x_6892:
        /* <DEDUP_REMOVED lines=39> */
[----:B------:R-:W-:Y:S01]  /*16aa0*/  SHF.R.U64 R24, R24, 0x3, RZ ;  /* 0x0000000318187819 */ /* 0x000fe200000012ff */
[----:B-1----:R-:W-:Y:S01]  /*16ab0*/  IMAD R15, R11, UR9, R10 ;  /* 0x000000090b0f7c24 */ /* 0x002fe2000f8e020a */
[----:B------:R-:W-:Y:S01]  /*16ac0*/  LOP3.LUT R12, R12, R13, RZ, 0x3c, !PT ;  /* 0x0000000d0c0c7212 */ /* 0x000fe200078e3cff */
[----:B------:R-:W-:Y:S01]  /*16ad0*/  ULDC.64 UR8, c[0x0][0xb50] ;  /* 0x0002d40000087ab9 */ /* 0x000fe20000000a00 */
[----:B------:R-:W-:Y:S01]  /*16ae0*/  IADD3 R11, P2, R6, 0x3000, RZ ;  /* 0x00003000060b7810 */ /* 0x000fe20007f5e0ff */
[----:B------:R-:W-:Y:S01]  /*16af0*/  IMAD.IADD R13, R9, 0x1, R15 ;  /* 0x00000001090d7824 */ /* 0x000fe200078e020f */
[----:B------:R-:W-:Y:S01]  /*16b00*/  LEA R15, P4, R8, UR8, 0x2 ;  /* 0x00000008080f7c11 */ /* 0x000fe2000f8810ff */
[----:B------:R-:W-:Y:S01]  /*16b10*/  VIADD R10, R26, 0x8 ;  /* 0x000000081a0a7836 */ /* 0x000fe20000000000 */
[----:B------:R-:W-:Y:S01]  /*16b20*/  LOP3.LUT R24, R24, R25, RZ, 0x3c, !PT ;  /* 0x0000001918187212 */ /* 0x000fe200078e3cff */
[----:B------:R-:W-:Y:S01]  /*16b30*/  IMAD.X R25, RZ, RZ, R7, P0 ;  /* 0x000000ffff197224 */ /* 0x000fe200000e0607 */
[----:B------:R-:W-:Y:S01]  /*16b40*/  LEA.HI.X R17, R8, UR9, R13, 0x2, P4 ;  /* 0x0000000908117c11 */ /* 0x000fe2000a0f140d */
[----:B------:R-:W-:Y:S01]  /*16b50*/  SHFL.IDX PT, R20, R15, RZ, 0x1c1f ;  /* 0x001c1fff0f147589 */ /* 0x000fe200000e0000 */
[----:B------:R-:W-:Y:S01]  /*16b60*/  LOP3.LUT R9, R11, 0x380, RZ, 0xc0, !PT ;  /* 0x000003800b097812 */ /* 0x000fe200078ec0ff */
[--C-:B------:R-:W-:Y:S01]  /*16b70*/  IMAD.X R13, RZ, RZ, R7.reuse, P3 ;  /* 0x000000ffff0d7224 */ /* 0x100fe200018e0607 */
[----:B------:R-:W-:Y:S01]  /*16b80*/  LOP3.LUT P0, RZ, R211, 0x3, RZ, 0xc0, !PT ;  /* 0x00000003d3ff7812 */ /* 0x000fe2000780c0ff */
[----:B------:R-:W0:Y:S01]  /*16b90*/  SHFL.IDX PT, R21, R17, RZ, 0x1c1f ;  /* 0x001c1fff11157589 */ /* 0x000e2200000e0000 */
[----:B------:R-:W-:Y:S01]  /*16ba0*/  SHF.R.U64 R8, R9, 0x3, RZ ;  /* 0x0000000309087819 */ /* 0x000fe200000012ff */
[----:B------:R-:W-:Y:S01]  /*16bb0*/  IMAD.X R9, RZ, RZ, R7, P2 ;  /* 0x000000ffff097224 */ /* 0x000fe200010e0607 */
[----:B------:R-:W-:Y:S01]  /*16bc0*/  ISETP.GE.OR P2, PT, R26, R51, P0 ;  /* 0x000000331a00720c */ /* 0x000fe20000746670 */
[----:B------:R-:W-:Y:S01]  /*16bd0*/  SHFL.IDX PT, R48, R15, 0x1, 0x1c1f ;  /* 0x003c1f000f307f89 */ /* 0x000fe200000e0000 */
[----:B------:R-:W-:-:S02]  /*16be0*/  IADD3 R14, P3, R6, 0x7000, RZ ;  /* 0x00007000060e7810 */ /* 0x000fc40007f7e0ff */
[----:B------:R-:W-:Y:S01]  /*16bf0*/  ISETP.GE.OR P0, PT, R10, R51, P0 ;  /* 0x000000330a00720c */ /* 0x000fe20000706670 */
[----:B------:R-:W1:Y:S01]  /*16c00*/  SHFL.IDX PT, R49, R17, 0x1, 0x1c1f ;  /* 0x003c1f0011317f89 */ /* 0x000e6200000e0000 */
[----:B------:R-:W-:Y:S01]  /*16c10*/  LOP3.LUT R5, R14, 0x380, RZ, 0xc0, !PT ;  /* 0x000003800e057812 */ /* 0x000fe200078ec0ff */
[----:B------:R-:W-:Y:S01]  /*16c20*/  UIMAD UR8, UR7, UR10, URZ ;  /* 0x0000000a070872a4 */ /* 0x000fe2000f8e023f */
[C---:B------:R-:W-:Y:S01]  /*16c30*/  IADD3 R45, P6, R6.reuse, 0x4000, RZ ;  /* 0x00004000062d7810 */ /* 0x040fe20007fde0ff */
[----:B------:R-:W-:Y:S01]  /*16c40*/  IMAD.X R33, RZ, RZ, R7, P3 ;  /* 0x000000ffff217224 */ /* 0x000fe200018e0607 */
[----:B------:R-:W-:Y:S02]  /*16c50*/  SHF.R.U64 R5, R5, 0x3, RZ ;  /* 0x0000000305057819 */ /* 0x000fe400000012ff */
[----:B------:R-:W-:Y:S02]  /*16c60*/  IADD3 R41, P5, R6, 0x5000, RZ ;  /* 0x0000500006297810 */ /* 0x000fe40007fbe0ff */
[----:B------:R-:W-:-:S02]  /*16c70*/  LOP3.LUT R32, R5, R14, RZ, 0x3c, !PT ;  /* 0x0000000e05207212 */ /* 0x000fc400078e3cff */
[----:B------:R-:W2:Y:S01]  /*16c80*/  @P1 LDC R5, c[0x0][0xbf0] ;  /* 0x0002fc00ff051b82 */ /* 0x000ea20000000800 */
[----:B------:R-:W-:Y:S02]  /*16c90*/  IADD3 R37, P4, R6, 0x6000, RZ ;  /* 0x0000600006257810 */ /* 0x000fe40007f9e0ff */
[----:B------:R-:W-:Y:S01]  /*16ca0*/  LOP3.LUT R8, R8, R11, RZ, 0x3c, !PT ;  /* 0x0000000b08087212 */ /* 0x000fe200078e3cff */
[----:B0-----:R0:W-:Y:S01]  /*16cb0*/  @!P2 ST.E desc[UR50][R20.64], R3 ;  /* 0x000000031400a985 */ /* 0x0011e2000c101932 */
[----:B------:R-:W-:Y:S01]  /*16cc0*/  UIMAD.WIDE.U32 UR6, UR4, UR10, URZ ;  /* 0x0000000a040672a5 */ /* 0x000fe2000f8e003f */
[----:B------:R-:W-:Y:S01]  /*16cd0*/  LOP3.LUT R11, R6, 0x380, RZ, 0xc0, !PT ;  /* 0x00000380060b7812 */ /* 0x000fe200078ec0ff */
[----:B------:R-:W-:Y:S01]  /*16ce0*/  UIMAD UR8, UR4, UR11, UR8 ;  /* 0x0000000b040872a4 */ /* 0x000fe2000f8e0208 */
[----:B------:R-:W-:Y:S02]  /*16cf0*/  LOP3.LUT R44, R45, 0x380, RZ, 0xc0, !PT ;  /* 0x000003802d2c7812 */ /* 0x000fe400078ec0ff */
[----:B------:R-:W-:Y:S01]  /*16d00*/  ULDC.64 UR10, c[0x0][0xae8] ;  /* 0x0002ba00000a7ab9 */ /* 0x000fe20000000a00 */
[----:B------:R-:W-:Y:S01]  /*16d10*/  LOP3.LUT R40, R41, 0x380, RZ, 0xc0, !PT ;  /* 0x0000038029287812 */ /* 0x000fe200078ec0ff */
[----:B-1----:R1:W-:Y:S01]  /*16d20*/  @!P0 ST.E desc[UR50][R48.64], R0 ;  /* 0x0000000030008985 */ /* 0x0023e2000c101932 */
[----:B------:R-:W-:Y:S01]  /*16d30*/  LOP3.LUT R36, R37, 0x380, RZ, 0xc0, !PT ;  /* 0x0000038025247812 */ /* 0x000fe200078ec0ff */
[----:B0-----:R-:W0:Y:S01]  /*16d40*/  @P1 LDC R20, c[0x0][0xbec] ;  /* 0x0002fb00ff141b82 */ /* 0x001e220000000800 */
[----:B------:R-:W-:Y:S01]  /*16d50*/  UIADD3 UR7, UR7, UR8, URZ ;  /* 0x0000000807077290 */ /* 0x000fe2000fffe03f */
[----:B------:R-:W-:Y:S01]  /*16d60*/  SHF.R.U64 R11, R11, 0x3, RZ ;  /* 0x000000030b0b7819 */ /* 0x000fe200000012ff */
[----:B------:R-:W-:Y:S01]  /*16d70*/  UIMAD UR4, UR16, UR10, URZ ;  /* 0x0000000a100472a4 */ /* 0x000fe2000f8e023f */
[----:B------:R-:W-:-:S02]  /*16d80*/  SHF.R.U64 R44, R44, 0x3, RZ ;  /* 0x000000032c2c7819 */ /* 0x000fc400000012ff */
[----:B------:R-:W-:Y:S01]  /*16d90*/  SHF.R.U64 R40, R40, 0x3, RZ ;  /* 0x0000000328287819 */ /* 0x000fe200000012ff */
[----:B-1----:R-:W-:Y:S01]  /*16da0*/  IMAD R0, R209, 0x20, R210 ;  /* 0x00000020d1007824 */ /* 0x002fe200078e02d2 */
[----:B------:R-:W-:Y:S01]  /*16db0*/  UIMAD UR4, UR39, UR11, UR4 ;  /* 0x0000000b270472a4 */ /* 0x000fe2000f8e0204 */
[----:B------:R-:W-:Y:S01]  /*16dc0*/  SHF.R.U64 R36, R36, 0x3, RZ ;  /* 0x0000000324247819 */ /* 0x000fe200000012ff */
[----:B------:R-:W-:Y:S01]  /*16dd0*/  UIMAD.WIDE.U32 UR6, UR39, UR10, UR6 ;  /* 0x0000000a270672a5 */ /* 0x000fe2000f8e0006 */
[----:B------:R-:W-:Y:S01]  /*16de0*/  VIADD R17, R0, UR41 ;  /* 0x0000002900117c36 */ /* 0x000fe20008000000 */
[----:B------:R-:W-:Y:S01]  /*16df0*/  ULDC.64 UR8, c[0x0][0xaf0] ;  /* 0x0002bc0000087ab9 */ /* 0x000fe20000000a00 */
[----:B------:R-:W-:Y:S01]  /*16e00*/  LOP3.LUT R6, R11, R6, RZ, 0x3c, !PT ;  /* 0x000000060b067212 */ /* 0x000fe200078e3cff */
[----:B------:R-:W-:Y:S01]  /*16e10*/  UIADD3 UR7, UR7, UR4, URZ ;  /* 0x0000000407077290 */ /* 0x000fe2000fffe03f */
[----:B------:R-:W-:Y:S01]  /*16e20*/  IMAD.MOV.U32 R3, RZ, RZ, R17 ;  /* 0x000000ffff037224 */ /* 0x000fe200078e0011 */
[----:B------:R-:W-:Y:S01]  /*16e30*/  UIMAD UR4, UR15, UR8, URZ ;  /* 0x000000080f0472a4 */ /* 0x000fe2000f8e023f */
[----:B------:R-:W-:Y:S01]  /*16e40*/  LOP3.LUT R44, R44, R45, RZ, 0x3c, !PT ;  /* 0x0000002d2c2c7212 */ /* 0x000fe200078e3cff */
[----:B------:R-:W5:Y:S01]  /*16e50*/  LD.E.128 R24, desc[UR50][R24.64] ;  /* 0x0000003218187980 */ /* 0x000f62000c101d00 */
[----:B------:R-:W-:-:S02]  /*16e60*/  LOP3.LUT R40, R40, R41, RZ, 0x3c, !PT ;  /* 0x0000002928287212 */ /* 0x000fc400078e3cff */
[----:B------:R-:W-:Y:S01]  /*16e70*/  LOP3.LUT R36, R36, R37, RZ, 0x3c, !PT ;  /* 0x0000002524247212 */ /* 0x000fe200078e3cff */
[----:B------:R-:W5:Y:S01]  /*16e80*/  LD.E.128 R12, desc[UR50][R12.64] ;  /* 0x000000320c0c7980 */ /* 0x000f62000c101d00 */
[----:B0-----:R-:W-:Y:S01]  /*16e90*/  @P1 IMAD.HI.U32 R0, R17, R20, RZ ;  /* 0x0000001411001227 */ /* 0x001fe200078e00ff */
[----:B------:R-:W-:Y:S02]  /*16ea0*/  UIMAD UR4, UR14, UR9, UR4 ;  /* 0x000000090e0472a4 */ /* 0x000fe4000f8e0204 */
[----:B------:R-:W-:Y:S01]  /*16eb0*/  UIMAD.WIDE.U32 UR6, UR14, UR8, UR6 ;  /* 0x000000080e0672a5 */ /* 0x000fe2000f8e0006 */
[--C-:B------:R-:W-:Y:S01]  /*16ec0*/  IMAD.X R45, RZ, RZ, R7.reuse, P6 ;  /* 0x000000ffff2d7224 */ /* 0x100fe200030e0607 */
[----:B--2---:R-:W-:Y:S01]  /*16ed0*/  @P1 SHF.R.U32.HI R3, RZ, R5, R0 ;  /* 0x00000005ff031219 */ /* 0x004fe20000011600 */
[--C-:B------:R-:W-:Y:S01]  /*16ee0*/  IMAD.X R41, RZ, RZ, R7.reuse, P5 ;  /* 0x000000ffff297224 */ /* 0x100fe200028e0607 */
[----:B------:R-:W-:Y:S01]  /*16ef0*/  UIADD3 UR4, UR7, UR4, URZ ;  /* 0x0000000407047290 */ /* 0x000fe2000fffe03f */
[----:B------:R-:W-:Y:S01]  /*16f00*/  IMAD.X R37, RZ, RZ, R7, P4 ;  /* 0x000000ffff257224 */ /* 0x000fe200020e0607 */
[--C-:B------:R-:W-:Y:S01]  /*16f10*/  SHF.R.S32.HI R0, RZ, 0x1f, R3.reuse ;  /* 0x0000001fff007819 */ /* 0x100fe20000011403 */
[----:B------:R-:W-:Y:S01]  /*16f20*/  IMAD.MOV R5, RZ, RZ, -R3 ;  /* 0x000000ffff057224 */ /* 0x000fe200078e0a03 */
[----:B------:R-:W-:Y:S01]  /*16f30*/  ULDC.64 UR8, c[0x0][0xae0] ;  /* 0x0002b80000087ab9 */ /* 0x000fe20000000a00 */
[----:B------:R0:W5:Y:S02]  /*16f40*/  LD.E.128 R28, desc[UR50][R6.64] ;  /* 0x00000032061c7980 */ /* 0x000164000c101d00 */
[----:B------:R-:W-:-:S02]  /*16f50*/  IMAD R0, R0, UR8, RZ ;  /* 0x0000000800007c24 */ /* 0x000fc4000f8e02ff */
[----:B------:R-:W-:Y:S01]  /*16f60*/  IMAD R5, R18, R5, R17 ;  /* 0x0000000512057224 */ /* 0x000fe200078e0211 */
[----:B------:R-:W5:Y:S01]  /*16f70*/  LD.E.128 R8, desc[UR50][R8.64] ;  /* 0x0000003208087980 */ /* 0x000f62000c101d00 */
[----:B------:R-:W-:-:S03]  /*16f80*/  IMAD R17, R3, UR9, R0 ;  /* 0x0000000903117c24 */ /* 0x000fc6000f8e0200 */
[----:B------:R-:W5:Y:S01]  /*16f90*/  LD.E.128 R44, desc[UR50][R44.64] ;  /* 0x000000322c2c7980 */ /* 0x000f62000c101d00 */
[----:B0-----:R-:W-:Y:S02]  /*16fa0*/  IMAD.U32 R7, RZ, RZ, UR7 ;  /* 0x00000007ff077e24 */ /* 0x001fe4000f8e00ff */
[----:B------:R-:W-:Y:S01]  /*16fb0*/  IMAD.U32 R6, RZ, RZ, UR6 ;  /* 0x00000006ff067e24 */ /* 0x000fe2000f8e00ff */
[----:B------:R-:W5:Y:S01]  /*16fc0*/  LD.E.128 R40, desc[UR50][R40.64] ;  /* 0x0000003228287980 */ /* 0x000f62000c101d00 */
[----:B------:R-:W-:Y:S01]  /*16fd0*/  IMAD.U32 R7, RZ, RZ, UR4 ;  /* 0x00000004ff077e24 */ /* 0x000fe2000f8e00ff */
[----:B------:R-:W-:Y:S01]  /*16fe0*/  SHF.R.S32.HI R0, RZ, 0x1f, R5 ;  /* 0x0000001fff007819 */ /* 0x000fe20000011405 */
[----:B------:R-:W-:Y:S01]  /*16ff0*/  ULDC.64 UR6, c[0x0][0xad8] ;  /* 0x0002b60000067ab9 */ /* 0x000fe20000000a00 */
        /* <DEDUP_REMOVED lines=39> */
.L_x_6894:
[----:B------:R-:W-:Y:S05]  /*17270*/  BSYNC B1 ;  /* 0x0000000000017941 */ /* 0x000fea0003800000 */
.L_x_6893:
        /* <DEDUP_REMOVED lines=13> */
.L_x_6896:
[----:B------:R-:W-:Y:S05]  /*17350*/  BSYNC B1 ;  /* 0x0000000000017941 */ /* 0x000fea0003800000 */
.L_x_6895:
        /* <DEDUP_REMOVED lines=13> */
.L_x_6898:
[----:B------:R-:W-:Y:S05]  /*17430*/  BSYNC B1 ;  /* 0x0000000000017941 */ /* 0x000fea0003800000 */
.L_x_6897:
        /* <DEDUP_REMOVED lines=12> */
[----:B----4-:R-:W-:-:S04]  /*17500*/  LEA R4, P0, R208, R17, 0x1 ;  /* 0x00000011d0047211 */ /* 0x010fc800078008ff */
[----:B------:R-:W-:-:S05]  /*17510*/  LEA.HI.X R5, R208, R3, R215, 0x1, P0 ;  /* 0x00000003d0057211 */ /* 0x000fca00000f0cd7 */
[----:B------:R0:W-:Y:S01]  /*17520*/  ST.E.128 desc[UR50][R4.64], R32 ;  /* 0x0000002004007985 */ /* 0x0001e2000c101d32 */
[----:B------:R-:W-:Y:S05]  /*17530*/  BRA `(.L_x_6899) ;  /* 0x0000000800e07947 */ /* 0x000fea0003800000 */
.L_x_6891:
        /* <DEDUP_REMOVED lines=32> */
.L_x_6900:
        /* <DEDUP_REMOVED lines=47> */
.L_x_6902:
[----:B------:R-:W-:Y:S05]  /*17a30*/  BSYNC B1 ;  /* 0x0000000000017941 */ /* 0x000fea0003800000 */
.L_x_6901:
        /* <DEDUP_REMOVED lines=61> */
.L_x_6904:
[----:B------:R-:W-:Y:S05]  /*17e10*/  BSYNC B1 ;  /* 0x0000000000017941 */ /* 0x000fea0003800000 */
.L_x_6903:
        /* <DEDUP_REMOVED lines=13> */
.L_x_6906:
[----:B------:R-:W-:Y:S05]  /*17ef0*/  BSYNC B1 ;  /* 0x0000000000017941 */ /* 0x000fea0003800000 */
.L_x_6905:
        /* <DEDUP_REMOVED lines=13> */
.L_x_6908:
[----:B------:R-:W-:Y:S05]  /*17fd0*/  BSYNC B1 ;  /* 0x0000000000017941 */ /* 0x000fea0003800000 */
.L_x_6907:
        /* <DEDUP_REMOVED lines=14> */
.L_x_6899:
[----:B------:R-:W-:Y:S05]  /*180c0*/  BSYNC B0 ;  /* 0x0000000000007941 */ /* 0x000fea0003800000 */
.L_x_6890:
[----:B------:R-:W-:Y:S02]  /*180d0*/  ULDC UR4, c[0x0][0xc3c] ;  /* 0x00030f0000047ab9 */ /* 0x000fe40000000800 */
[----:B------:R-:W-:-:S06]  /*180e0*/  UISETP.GE.AND UP0, UPT, UR47, UR4, UPT ;  /* 0x000000042f00728c */ /* 0x000fcc000bf06270 */
[----:B------:R-:W-:-:S13]  /*180f0*/  PLOP3.LUT P0, PT, PT, PT, UP0, 0x80, 0x0 ;  /* 0x000000000000781c */ /* 0x000fda0003f0f008 */
[----:B------:R-:W-:Y:S05]  /*18100*/  @!P0 BRA `(.L_x_6909) ;  /* 0xfffffe8c00408947 */ /* 0x000fea000383ffff */
[----:B------:R-:W-:Y:S05]  /*18110*/  EXIT ;  /* 0x000000000000794d */ /* 0x000fea0003800000 */
.L_x_6804:
[----:B------:R-:W-:-:S08]  /*18120*/  NOP ;  /* 0x0000000000007918 */ /* 0x000fd00000000000 */
[----:B------:R-:W0:-:S00]  /*18130*/  USETMAXREG.DEALLOC.CTAPOOL 0x18 ;  /* 0x00000018000079c8 */ /* 0x000e0000080e0500 */
[----:B0-----:R-:W-:Y:S01]  /*18140*/  LOP3.LUT R0, R0, 0x3, RZ, 0xc0, !PT ;  /* 0x0000000300007812 */ /* 0x001fe200078ec0ff */
[----:B------:R-:W-:Y:S01]  /*18150*/  IMAD.MOV.U32 R6, RZ, RZ, RZ ;  /* 0x000000ffff067224 */ /* 0x000fe200078e00ff */
[----:B------:R-:W-:-:S04]  /*18160*/  LOP3.LUT R16, R16, 0xfffffffd, RZ, 0xc0, !PT ;  /* 0xfffffffd10107812 */ /* 0x000fc800078ec0ff */
[----:B------:R-:W0:Y:S02]  /*18170*/  SHFL.IDX PT, R0, R0, RZ, 0x1f ;  /* 0x00001fff00007589 */ /* 0x000e2400000e0000 */
[----:B0-----:R-:W-:-:S13]  /*18180*/  ISETP.NE.AND P0, PT, R0, RZ, PT ;  /* 0x000000ff0000720c */ /* 0x001fda0003f05270 */
[----:B------:R-:W-:Y:S01]  /*18190*/  @P0 LOP3.LUT R16, R16, 0x2, RZ, 0xfc, !PT ;  /* 0x0000000210100812 */ /* 0x000fe200078efcff */
[----:B------:R-:W-:Y:S06]  /*181a0*/  @!P0 BRA `(.L_x_6910) ;  /* 0x00000000002c8947 */ /* 0x000fec0003800000 */
[----:B------:R-:W0:Y:S08]  /*181b0*/  S2UR UR5, SR_CgaCtaId ;  /* 0x00000000000579c3 */ /* 0x000e300000008800 */
[----:B------:R-:W-:Y:S06]  /*181c0*/  BAR.SYNC.DEFER_BLOCKING 0x5, 0x180 ;  /* 0x0146000000007b1d */ /* 0x000fec0000010000 */
[----:B------:R-:W-:-:S02]  /*181d0*/  UMOV UR4, 0x400 ;  /* 0x0000040000047882 */ /* 0x000fc40000000000 */
[----:B0-----:R-:W-:-:S09]  /*181e0*/  ULEA UR4, UR5, UR4, 0x18 ;  /* 0x0000000405047291 */ /* 0x001fd2000f8ec03f */
[----:B------:R-:W0:Y:S04]  /*181f0*/  LDS.128 R4, [UR4+0x288d0] ;  /* 0x0288d004ff047984 */ /* 0x000e280008000c00 */
[----:B0-----:R1:W-:Y:S01]  /*18200*/  STL [R1+0x24], R5 ;  /* 0x0000240501007387 */ /* 0x0013e20000100800 */
[----:B------:R-:W-:Y:S02]  /*18210*/  R2UR UR44, R7 ;  /* 0x00000000072c72ca */ /* 0x000fe400000e0000 */
[----:B------:R-:W-:Y:S01]  /*18220*/  R2UR UR36, R6 ;  /* 0x00000000062472ca */ /* 0x000fe200000e0000 */
[----:B------:R1:W-:Y:S01]  /*18230*/  STL [R1+0x20], R4 ;  /* 0x0000200401007387 */ /* 0x0003e20000100800 */
[----:B------:R-:W-:Y:S06]  /*18240*/  BAR.ARV 0x4, 0x180 ;  /* 0x0106000000007b1d */ /* 0x000fec0000002000 */
[----:B------:R-:W-:Y:S07]  /*18250*/  BRA `(.L_x_6911) ;  /* 0x0000000800bc7947 */ /* 0x000fee0003800000 */
.L_x_6910:
[----:B------:R-:W0:Y:S01]  /*18260*/  S2R R0, SR_TID.X ;  /* 0x0000000000007919 */ /* 0x000e220000002100 */
        /* <DEDUP_REMOVED lines=40> */
.L_x_6916:
        /* <DEDUP_REMOVED lines=14> */
.L_x_6915:
[----:B------:R-:W-:Y:S05]  /*185d0*/  BSYNC B0 ;  /* 0x0000000000007941 */ /* 0x000fea0003800000 */
.L_x_6914:
        /* <DEDUP_REMOVED lines=22> */
.L_x_6912:
        /* <DEDUP_REMOVED lines=25> */
.L_x_6917:
        /* <DEDUP_REMOVED lines=58> */
.L_x_6913:
[----:B------:R0:W-:Y:S01]  /*18c70*/  STL [R1+0x20], R0 ;  /* 0x0000200001007387 */ /* 0x0001e20000100800 */
[----:B------:R-:W-:-:S03]  /*18c80*/  UMOV UR36, URZ ;  /* 0x0000003f00247c82 */ /* 0x000fc60008000000 */
[----:B------:R0:W-:Y:S02]  /*18c90*/  STL [R1+0x24], RZ ;  /* 0x000024ff01007387 */ /* 0x0001e40000100800 */
.L_x_6918:
        /* <DEDUP_REMOVED lines=11> */
.L_x_6911:
[----:B0-----:R-:W-:Y:S01]  /*18d50*/  IMAD.MOV.U32 R0, RZ, RZ, 0x1 ;  /* 0x00000001ff007424 */ /* 0x001fe200078e00ff */
        /* <DEDUP_REMOVED lines=44> */
[----:B------:R-:W-:Y:S01]  /*19020*/  IMAD.MOV.U32 R0, RZ, RZ, 0x1 ;  /* 0x00000001ff007424 */ /* 0x000fe200078e00ff */
[----:B------:R-:W-:Y:S01]  /*19030*/  LOP3.LUT R3, R3, 0x400, R2, 0xf8, !PT ;  /* 0x0000040003037812 */ /* 0x000fe200078ef802 */
[----:B------:R-:W-:-:S04]  /*19040*/  IMAD.MOV.U32 R2, RZ, RZ, 0x40 ;  /* 0x00000040ff027424 */ /* 0x000fc800078e00ff */
[----:B------:R-:W-:Y:S01]  /*19050*/  IMAD.IADD R3, R18, 0x1, R3 ;  /* 0x0000000112037824 */ /* 0x000fe200078e0203 */
[----:B------:R-:W-:-:S04]  /*19060*/  SEL R2, R2, 0xffffffc0, !P0 ;  /* 0xffffffc002027807 */ /* 0x000fc80004000000 */
[----:B------:R-:W-:Y:S04]  /*19070*/  STL [R1+0x30], R3 ;  /* 0x0000300301007387 */ /* 0x000fe80000100800 */
[----:B------:R-:W-:Y:S04]  /*19080*/  STL [R1+0x34], RZ ;  /* 0x000034ff01007387 */ /* 0x000fe80000100800 */
[----:B------:R0:W-:Y:S04]  /*19090*/  STL [R1+0x8], R0 ;  /* 0x0000080001007387 */ /* 0x0001e80000100800 */
[----:B------:R1:W-:Y:S01]  /*190a0*/  STL [R1+0x4], RZ ;  /* 0x000004ff01007387 */ /* 0x0003e20000100800 */
[----:B0-----:R-:W-:-:S05]  /*190b0*/  IMAD.IADD R0, R2, 0x1, R6 ;  /* 0x0000000102007824 */ /* 0x001fca00078e0206 */
[----:B------:R1:W-:Y:S02]  /*190c0*/  STL [R1+0x2c], R0 ;  /* 0x00002c0001007387 */ /* 0x0003e40000100800 */
.L_x_6992:
[----:B------:R-:W-:Y:S01]  /*190d0*/  ULDC.64 UR4, c[0x0][0xa28] ;  /* 0x00028a0000047ab9 */ /* 0x000fe20000000a00 */
[----:B-1----:R-:W-:Y:S01]  /*190e0*/  IMAD.MOV.U32 R0, RZ, RZ, RZ ;  /* 0x000000ffff007224 */ /* 0x002fe200078e00ff */
        /* <DEDUP_REMOVED lines=58> */
.L_x_6920:
        /* <DEDUP_REMOVED lines=10> */
.L_x_6921:
        /* <DEDUP_REMOVED lines=9> */
.L_x_6922:
        /* <DEDUP_REMOVED lines=32> */
.L_x_6924:
[----:B------:R-:W-:-:S11]  /*197c0*/  UISETP.NE.AND UP1, UPT, UR5, 0x1, UPT ;  /* 0x000000010500788c */ /* 0x000fd6000bf25270 */
[----:B------:R-:W-:Y:S02]  /*197d0*/  @UP1 ULDC.64 UR10, c[0x0][0x9e8] ;  /* 0x00027a00000a1ab9 */ /* 0x000fe40000000a00 */
[----:B------:R-:W-:-:S04]  /*197e0*/  UIMAD.WIDE.U32 UR6, UR8, UR10, URZ ;  /* 0x0000000a080672a5 */ /* 0x000fc8000f8e003f */
[----:B------:R-:W-:-:S12]  /*197f0*/  @UP1 USHF.R.U32.HI UR8, URZ, UR11, UR7 ;  /* 0x0000000b3f081299 */ /* 0x000fd80008011607 */
.L_x_6925:
[----:B------:R-:W-:-:S04]  /*19800*/  UIMAD UR8, UR8, UR5, UR5 ;  /* 0x00000005080872a4 */ /* 0x000fc8000f8e0205 */
[----:B------:R-:W-:-:S04]  /*19810*/  UISETP.LT.AND UP1, UPT, UR4, UR8, UPT ;  /* 0x000000080400728c */ /* 0x000fc8000bf21270 */
[----:B------:R-:W-:-:S12]  /*19820*/  USEL UR4, UR4, UR8, UP1 ;  /* 0x0000000804047287 */ /* 0x000fd80008800000 */
.L_x_6923:
[----:B------:R-:W-:Y:S01]  /*19830*/  R2UR UR12, R19 ;  /* 0x00000000130c72ca */ /* 0x000fe200000e0000 */
[----:B------:R-:W-:Y:S02]  /*19840*/  UIADD3 UR6, UR13, 0xbf, URZ ;  /* 0x000000bf0d067890 */ /* 0x000fe4000fffe03f */
[----:B------:R-:W-:Y:S01]  /*19850*/  UIADD3 UR8, UR4, 0xbf, URZ ;  /* 0x000000bf04087890 */ /* 0x000fe2000fffe03f */
[----:B------:R-:W-:Y:S01]  /*19860*/  @UP0 ULDC UR10, c[0x0][0x44c] ;  /* 0x00011300000a0ab9 */ /* 0x000fe20000000800 */
[----:B------:R-:W-:Y:S01]  /*19870*/  UIMAD.WIDE UR6, UR6, 0x2aaaaaab, URZ ;  /* 0x2aaaaaab060678a5 */ /* 0x000fe2000f8e023f */
[----:B------:R-:W-:Y:S01]  /*19880*/  @UP0 ULDC UR14, c[0x0][0x450] ;  /* 0x00011400000e0ab9 */ /* 0x000fe20000000800 */
[----:B------:R-:W-:Y:S02]  /*19890*/  UIMAD.WIDE UR8, UR8, 0x2aaaaaab, URZ ;  /* 0x2aaaaaab080878a5 */ /* 0x000fe4000f8e023f */
[----:B------:R-:W-:-:S04]  /*198a0*/  USHF.R.U32.HI UR4, URZ, 0x1f, UR7 ;  /* 0x0000001f3f047899 */ /* 0x000fc80008011607 */
[----:B------:R-:W-:Y:S02]  /*198b0*/  UIMAD.WIDE.U32 UR10, UR12, UR10, URZ ;  /* 0x0000000a0c0a72a5 */ /* 0x000fe4000f8e003f */
[----:B------:R-:W-:Y:S02]  /*198c0*/  USHF.R.U32.HI UR6, URZ, 0x1f, UR9 ;  /* 0x0000001f3f067899 */ /* 0x000fe40008011609 */
[----:B------:R-:W-:Y:S02]  /*198d0*/  @UP0 USHF.R.U32.HI UR12, URZ, UR14, UR11 ;  /* 0x0000000e3f0c0299 */ /* 0x000fe4000801160b */
[----:B------:R-:W-:Y:S02]  /*198e0*/  ULEA.HI.SX32 UR4, UR7, UR4, 0x1b ;  /* 0x0000000407047291 */ /* 0x000fe4000f8fda3f */
[----:B------:R-:W-:Y:S02]  /*198f0*/  UIADD3 UR12, UR12, UR13, -UR42 ;  /* 0x0000000d0c0c7290 */ /* 0x000fe4000fffe82a */
[----:B------:R-:W-:Y:S01]  /*19900*/  ULEA.HI.SX32 UR6, UR9, UR6, 0x1b ;  /* 0x0000000609067291 */ /* 0x000fe2000f8fda3f */
        /* <DEDUP_REMOVED lines=16> */
.L_x_6927:
[----:B------:R-:W-:-:S11]  /*19a10*/  UISETP.NE.AND UP0, UPT, UR5, 0x1, UPT ;  /* 0x000000010500788c */ /* 0x000fd6000bf05270 */
[----:B------:R-:W-:Y:S02]  /*19a20*/  @UP0 ULDC.64 UR8, c[0x0][0x9e8] ;  /* 0x00027a0000080ab9 */ /* 0x000fe40000000a00 */
[----:B------:R-:W-:-:S04]  /*19a30*/  UIMAD.WIDE.U32 UR6, UR12, UR8, URZ ;  /* 0x000000080c0672a5 */ /* 0x000fc8000f8e003f */
[----:B------:R-:W-:-:S12]  /*19a40*/  @UP0 USHF.R.U32.HI UR12, URZ, UR9, UR7 ;  /* 0x000000093f0c0299 */ /* 0x000fd80008011607 */
.L_x_6928:
[----:B------:R-:W-:-:S06]  /*19a50*/  UIMAD UR5, UR12, UR5, URZ ;  /* 0x000000050c0572a4 */ /* 0x000fcc000f8e023f */
[----:B------:R-:W-:-:S07]  /*19a60*/  VIMNMX R0, R0, UR5, !PT ;  /* 0x0000000500007c48 */ /* 0x000fce000ffe0100 */
.L_x_6926:
[----:B------:R-:W-:Y:S01]  /*19a70*/  IMAD.HI R0, R0, 0x2aaaaaab, RZ ;  /* 0x2aaaaaab00007827 */ /* 0x000fe200078e02ff */
[----:B------:R-:W-:Y:S04]  /*19a80*/  BSSY B7, `(.L_x_6929) ;  /* 0x000034e000077945 */ /* 0x000fe80003800000 */
[----:B------:R-:W-:-:S04]  /*19a90*/  SHF.R.U32.HI R2, RZ, 0x1f, R0 ;  /* 0x0000001fff027819 */ /* 0x000fc80000011600 */
[----:B------:R-:W-:-:S04]  /*19aa0*/  LEA.HI.SX32 R2, R0, R2, 0x1b ;  /* 0x0000000200027211 */ /* 0x000fc800078fdaff */
        /* <DEDUP_REMOVED lines=22> */
.L_x_6930:
        /* <DEDUP_REMOVED lines=20> */
.L_x_6933:
[----:B------:R-:W-:Y:S05]  /*19d50*/  BSYNC B6 ;  /* 0x0000000000067941 */ /* 0x000fea0003800000 */
.L_x_6932:
        /* <DEDUP_REMOVED lines=22> */
.L_x_6935:
[----:B------:R-:W-:Y:S05]  /*19ec0*/  BSYNC B6 ;  /* 0x0000000000067941 */ /* 0x000fea0003800000 */
.L_x_6934:
        /* <DEDUP_REMOVED lines=21> */
.L_x_6937:
[----:B------:R-:W-:Y:S05]  /*1a020*/  BSYNC B6 ;  /* 0x0000000000067941 */ /* 0x000fea0003800000 */
.L_x_6936:
        /* <DEDUP_REMOVED lines=19> */
.L_x_6939:
[----:B------:R-:W-:Y:S05]  /*1a160*/  BSYNC B6 ;  /* 0x0000000000067941 */ /* 0x000fea0003800000 */
.L_x_6938:
        /* <DEDUP_REMOVED lines=9> */
[----:B------:R-:W0:Y:S01]  /*1a200*/  S2R R0, SR_TID.X ;  /* 0x0000000000007919 */ /* 0x000e220000002100 */
[----:B------:R-:W-:-:S03]  /*1a210*/  ULDC.64 UR4, c[0x0][0xa08] ;  /* 0x0002820000047ab9 */ /* 0x000fc60000000a00 */
[----:B------:R1:W2:Y:S02]  /*1a220*/  @P0 LDG.E R8, desc[UR50][R2.64] ;  /* 0x0000003202080981 */ /* 0x0002a4000c1e1900 */
[----:B-1----:R-:W1:Y:S01]  /*1a230*/  LDC.64 R2, c[0x0][0x418] ;  /* 0x00010600ff027b82 */ /* 0x002e620000000a00 */
[----:B0-----:R-:W-:-:S04]  /*1a240*/  SHF.R.U32.HI R0, RZ, 0x5, R0 ;  /* 0x00000005ff007819 */ /* 0x001fc80000011600 */
[----:B------:R-:W-:Y:S02]  /*1a250*/  LOP3.LUT R0, R0, 0x3, RZ, 0xc0, !PT ;  /* 0x0000000300007812 */ /* 0x000fe400078ec0ff */
[----:B-1----:R-:W-:Y:S01]  /*1a260*/  LOP3.LUT P0, RZ, R2, UR4, RZ, 0xfc, !PT ;  /* 0x0000000402ff7c12 */ /* 0x002fe2000f80fcff */
[----:B------:R-:W-:-:S03]  /*1a270*/  UMOV UR4, 0xffffffff ;  /* 0xffffffff00047882 */ /* 0x000fc60000000000 */
[----:B------:R-:W-:Y:S02]  /*1a280*/  LOP3.LUT P0, RZ, R3, UR5, RZ, 0xfc, P0 ;  /* 0x0000000503ff7c12 */ /* 0x000fe4000800fcff */
[----:B--2---:R-:W-:Y:S01]  /*1a290*/  SHF.R.S32.HI R9, RZ, 0x1f, R8 ;  /* 0x0000001fff097819 */ /* 0x004fe20000011408 */
[----:B------:R0:W-:Y:S01]  /*1a2a0*/  STL [R1+0xc], R8 ;  /* 0x00000c0801007387 */ /* 0x0001e20000100800 */
[----:B------:R-:W-:-:S03]  /*1a2b0*/  SEL R17, R8, RZ, !P0 ;  /* 0x000000ff08117207 */ /* 0x000fc60004000000 */
[----:B------:R0:W-:Y:S01]  /*1a2c0*/  STL [R1+0x18], R9 ;  /* 0x0000180901007387 */ /* 0x0001e20000100800 */
[----:B------:R-:W-:Y:S05]  /*1a2d0*/  BRA.DIV UR4, `(.L_x_6940) ;  /* 0x0000004204247947 */ /* 0x000fea000b800000 */
[----:B------:R1:W2:Y:S02]  /*1a2e0*/  SHFL.IDX PT, R14, R0, RZ, 0x1f ;  /* 0x00001fff000e7589 */ /* 0x0002a400000e0000 */
.L_x_7011:
[----:B--2---:R-:W-:Y:S02]  /*1a2f0*/  ISETP.NE.AND P0, PT, R14, RZ, PT ;  /* 0x000000ff0e00720c */ /* 0x004fe40003f05270 */
[----:B------:R-:W-:Y:S02]  /*1a300*/  PLOP3.LUT P1, PT, PT, PT, PT, 0x8, 0x0 ;  /* 0x000000000000781c */ /* 0x000fe40003f2e170 */
[----:B------:R-:W-:-:S11]  /*1a310*/  LOP3.LUT R16, R16, 0xfffffffe, RZ, 0xc0, !PT ;  /* 0xfffffffe10107812 */ /* 0x000fd600078ec0ff */
[----:B------:R-:W-:Y:S01]  /*1a320*/  @P1 LOP3.LUT R16, R16, 0x1, RZ, 0xfc, !PT ;  /* 0x0000000110101812 */ /* 0x000fe200078efcff */
[----:B------:R-:W-:Y:S06]  /*1a330*/  @P0 BRA `(.L_x_6941) ;  /* 0x0000000400580947 */ /* 0x000fec0003800000 */
[----:B------:R-:W-:-:S06]  /*1a340*/  UIADD3 UR4, UR40, -0x1, URZ ;  /* 0xffffffff28047890 */ /* 0x000fcc000fffe03f */
[----:B-1----:R-:W-:Y:S01]  /*1a350*/  IMAD.U32 R0, RZ, RZ, UR4 ;  /* 0x00000004ff007e24 */ /* 0x002fe2000f8e00ff */
[----:B------:R-:W-:-:S03]  /*1a360*/  UMOV UR4, 0xffffffff ;  /* 0xffffffff00047882 */ /* 0x000fc60000000000 */
[----:B------:R-:W-:Y:S05]  /*1a370*/  BRA.DIV UR4, `(.L_x_6942) ;  /* 0x00000042041c7947 */ /* 0x000fea000b800000 */
[----:B------:R-:W-:-:S13]  /*1a380*/  ELECT P6, URZ, PT ;  /* 0x00000000003f782f */ /* 0x000fda00038c0000 */
.L_x_7014:
[----:B------:R-:W-:Y:S05]  /*1a390*/  @!P6 BRA `(.L_x_6941) ;  /* 0x000000040040e947 */ /* 0x000fea0003800000 */
[----:B------:R-:W-:-:S04]  /*1a3a0*/  ISETP.NE.U32.AND P0, PT, R2, RZ, PT ;  /* 0x000000ff0200720c */ /* 0x000fc80003f05070 */
[----:B------:R-:W-:-:S13]  /*1a3b0*/  ISETP.NE.AND.EX P0, PT, R3, RZ, PT, P0 ;  /* 0x000000ff0300720c */ /* 0x000fda0003f05300 */
        /* <DEDUP_REMOVED lines=18> */
.L_x_6943:
[----:B-1----:R-:W2:Y:S04]  /*1a4e0*/  LDL R3, [R1+0x4] ;  /* 0x0000040001037983 */ /* 0x002ea80000100800 */
[----:B------:R-:W3:Y:S01]  /*1a4f0*/  LDL R2, [R1+0x8] ;  /* 0x0000080001027983 */ /* 0x000ee20000100800 */
[----:B0-----:R-:W0:Y:S02]  /*1a500*/  S2R R8, SR_TID.X ;  /* 0x0000000000087919 */ /* 0x001e240000002100 */
[----:B0-----:R-:W-:-:S04]  /*1a510*/  LOP3.LUT R8, R8, 0x7f, RZ, 0xc0, !PT ;  /* 0x0000007f08087812 */ /* 0x001fc800078ec0ff */
[----:B------:R-:W-:Y:S01]  /*1a520*/  ISETP.NE.AND P1, PT, R8, RZ, PT ;  /* 0x000000ff0800720c */ /* 0x000fe20003f25270 */
[----:B--2---:R-:W-:Y:S01]  /*1a530*/  IMAD R4, R3, 0x8, R18 ;  /* 0x0000000803047824 */ /* 0x004fe200078e0212 */
[----:B---3--:R-:W-:-:S04]  /*1a540*/  SHF.L.U32 R3, R2, 0x1f, RZ ;  /* 0x0000001f02037819 */ /* 0x008fc800000006ff */
[----:B------:R-:W0:Y:S02]  /*1a550*/  SYNCS.PHASECHK.TRANS64.TRYWAIT P0, [R4+URZ+0x28880], R3 ;  /* 0x02888003040075a7 */ /* 0x000e24000800017f */
[----:B0-----:R-:W-:Y:S05]  /*1a560*/  @!P0 BRA `(.L_x_6944) ;  /* 0x0000003c00c08947 */ /* 0x001fea0003800000 */
.L_x_7015:
        /* <DEDUP_REMOVED lines=8> */
.L_x_6945:
        /* <DEDUP_REMOVED lines=13> */
[----:B------:R-:W-:-:S11]  /*1a6c0*/  R2UR UR35, R0 ;  /* 0x00000000002372ca */ /* 0x000fd600000e0000 */
[----:B------:R-:W-:-:S09]  /*1a6d0*/  UIADD3 UR32, UR32, 0xc400, URZ ;  /* 0x0000c40020207890 */ /* 0x000fd2000fffe03f */
[----:B------:R1:W-:Y:S01]  /*1a6e0*/  UTMALDG.4D [UR32], [UR4], desc[UR6] ;  /* 0x00000620040075b4 */ /* 0x0003e20008019000 */
[----:B------:R-:W2:Y:S02]  /*1a6f0*/  SYNCS.PHASECHK.TRANS64.TRYWAIT P0, [R4+URZ+0x28840], R3 ;  /* 0x02884003040075a7 */ /* 0x000ea4000800017f */
[----:B-12---:R-:W-:Y:S05]  /*1a700*/  @!P0 BRA `(.L_x_6946) ;  /* 0x0000003c006c8947 */ /* 0x006fea0003800000 */
.L_x_7016:
        /* <DEDUP_REMOVED lines=8> */
.L_x_6947:
        /* <DEDUP_REMOVED lines=16> */
[----:B--2---:R-:W-:-:S04]  /*1a890*/  NOP ;  /* 0x0000000000007918 */ /* 0x004fc80000000000 */
.L_x_6941:
[----:B------:R-:W-:Y:S05]  /*1a8a0*/  WARPSYNC.ALL ;  /* 0x0000000000007948 */ /* 0x000fea0003800000 */
[----:B-1----:R-:W-:Y:S01]  /*1a8b0*/  VIADD R0, R18, 0x18400 ;  /* 0x0001840012007836 */ /* 0x002fe20000000000 */
[----:B------:R-:W-:Y:S01]  /*1a8c0*/  USHF.R.S32.HI UR4, URZ, 0x1f, UR45 ;  /* 0x0000001f3f047899 */ /* 0x000fe2000801142d */
        /* <DEDUP_REMOVED lines=25> */
.L_x_6949:
[----:B------:R-:W-:Y:S05]  /*1aa60*/  BSYNC B6 ;  /* 0x0000000000067941 */ /* 0x000fea0003800000 */
.L_x_6948:
[----:B0-----:R0:W5:Y:S01]  /*1aa70*/  LDL R9, [R1+0x30] ;  /* 0x0000300001097983 */ /* 0x0011620000100800 */
[----:B------:R-:W1:Y:S01]  /*1aa80*/  LDC R8, c[0x0][0x448] ;  /* 0x00011200ff087b82 */ /* 0x000e620000000800 */
[----:B------:R-:W2:Y:S01]  /*1aa90*/  S2R R2, SR_TID.X ;  /* 0x0000000000027919 */ /* 0x000ea20000002100 */
[----:B------:R-:W3:Y:S01]  /*1aaa0*/  S2R R0, SR_TID.X ;  /* 0x0000000000007919 */ /* 0x000ee20000002100 */
[----:B------:R-:W-:Y:S01]  /*1aab0*/  USHF.R.S32.HI UR4, URZ, 0x1f, UR36 ;  /* 0x0000001f3f047899 */ /* 0x000fe20008011424 */
[----:B------:R-:W-:Y:S01]  /*1aac0*/  ULDC.64 UR8, c[0x0][0x2d8] ;  /* 0x0000b60000087ab9 */ /* 0x000fe20000000a00 */
[----:B------:R-:W-:Y:S02]  /*1aad0*/  ULDC.64 UR10, c[0x0][0xa00] ;  /* 0x00028000000a7ab9 */ /* 0x000fe40000000a00 */
[----:B------:R-:W-:Y:S02]  /*1aae0*/  UIMAD UR7, UR4, UR8, URZ ;  /* 0x00000008040772a4 */ /* 0x000fe4000f8e023f */
[----:B------:R-:W-:Y:S01]  /*1aaf0*/  UISETP.NE.U32.AND UP0, UPT, UR10, URZ, UPT ;  /* 0x0000003f0a00728c */ /* 0x000fe2000bf05070 */
[----:B-1----:R-:W-:Y:S01]  /*1ab00*/  ISETP.NE.AND P0, PT, R8, 0x1, PT ;  /* 0x000000010800780c */ /* 0x002fe20003f05270 */
[----:B------:R-:W-:Y:S01]  /*1ab10*/  UMOV UR4, UR48 ;  /* 0x0000003000047c82 */ /* 0x000fe20008000000 */
[----:B------:R-:W-:Y:S01]  /*1ab20*/  UMOV UR5, UR37 ;  /* 0x0000002500057c82 */ /* 0x000fe20008000000 */
[----:B--2---:R-:W-:Y:S01]  /*1ab30*/  LOP3.LUT R2, R2, 0x7f, RZ, 0xc0, !PT ;  /* 0x0000007f02027812 */ /* 0x004fe200078ec0ff */
[----:B---3--:R-:W-:-:S03]  /*1ab40*/  IMAD.SHL.U32 R0, R0, 0x10, RZ ;  /* 0x0000001000007824 */ /* 0x008fc600078e00ff */
[----:B------:R-:W-:Y:S01]  /*1ab50*/  SHF.R.U32.HI R2, RZ, 0x3, R2 ;  /* 0x00000003ff027819 */ /* 0x000fe20000011602 */
[----:B------:R-:W-:-:S05]  /*1ab60*/  UIMAD.WIDE.U32 UR4, UR36, UR8, UR4 ;  /* 0x00000008240472a5 */ /* 0x000fca000f8e0004 */
[----:B------:R-:W1:Y:S01]  /*1ab70*/  @P0 LDC R3, c[0x0][0x450] ;  /* 0x00011400ff030b82 */ /* 0x000e620000000800 */
[----:B------:R-:W-:Y:S01]  /*1ab80*/  UIMAD UR7, UR36, UR9, UR7 ;  /* 0x00000009240772a4 */ /* 0x000fe2000f8e0207 */
[----:B------:R-:W-:Y:S01]  /*1ab90*/  LOP3.LUT R0, R2, 0x70, R0, 0xf8, !PT ;  /* 0x0000007002007812 */ /* 0x000fe200078ef800 */
[----:B------:R-:W-:Y:S02]  /*1aba0*/  UISETP.NE.AND.EX UP0, UPT, UR11, URZ, UPT, UP0 ;  /* 0x0000003f0b00728c */ /* 0x000fe4000bf05300 */
[----:B------:R-:W-:Y:S01]  /*1abb0*/  UIADD3 UR5, UR5, UR7, URZ ;  /* 0x0000000705057290 */ /* 0x000fe2000fffe03f */
[----:B------:R-:W-:Y:S02]  /*1abc0*/  ULDC.64 UR8, c[0x0][0x2e0] ;  /* 0x0000b80000087ab9 */ /* 0x000fe40000000a00 */
[----:B------:R-:W2:Y:S01]  /*1abd0*/  @P0 LDC R2, c[0x0][0x44c] ;  /* 0x00011300ff020b82 */ /* 0x000ea20000000800 */
[----:B------:R-:W-:Y:S01]  /*1abe0*/  USEL UR7, UR44, URZ, !UP0 ;  /* 0x0000003f2c077287 */ /* 0x000fe2000c000000 */
[----:B------:R-:W-:-:S03]  /*1abf0*/  IMAD.IADD R0, R0, 0x1, R19 ;  /* 0x0000000100007824 */ /* 0x000fc600078e0213 */
[----:B------:R-:W-:Y:S02]  /*1ac00*/  UIMAD.WIDE.U32 UR4, UR7, UR8, UR4 ;  /* 0x00000008070472a5 */ /* 0x000fe4000f8e0004 */
[----:B------:R-:W-:-:S04]  /*1ac10*/  USHF.R.S32.HI UR6, URZ, 0x1f, UR44 ;  /* 0x0000001f3f067899 */ /* 0x000fc8000801142c */
[----:B------:R-:W-:Y:S01]  /*1ac20*/  IMAD.U32 R7, RZ, RZ, UR5 ;  /* 0x00000005ff077e24 */ /* 0x000fe2000f8e00ff */
[----:B------:R-:W-:-:S05]  /*1ac30*/  USEL UR6, UR6, URZ, !UP0 ;  /* 0x0000003f06067287 */ /* 0x000fca000c000000 */
[----:B------:R-:W3:Y:S01]  /*1ac40*/  S2R R7, SR_TID.X ;  /* 0x0000000000077919 */ /* 0x000ee20000002100 */
[----:B------:R-:W-:Y:S01]  /*1ac50*/  UIMAD UR6, UR6, UR8, URZ ;  /* 0x00000008060672a4 */ /* 0x000fe2000f8e023f */
[----:B------:R-:W-:Y:S02]  /*1ac60*/  IMAD.MOV.U32 R4, RZ, RZ, R0 ;  /* 0x000000ffff047224 */ /* 0x000fe400078e0000 */
[----:B--2---:R-:W-:Y:S01]  /*1ac70*/  @P0 IMAD.HI.U32 R2, R0, R2, RZ ;  /* 0x0000000200020227 */ /* 0x004fe200078e00ff */
[----:B------:R-:W-:-:S04]  /*1ac80*/  UIMAD UR6, UR7, UR9, UR6 ;  /* 0x00000009070672a4 */ /* 0x000fc8000f8e0206 */
[----:B-1----:R-:W-:Y:S01]  /*1ac90*/  @P0 SHF.R.U32.HI R4, RZ, R3, R2 ;  /* 0x00000003ff040219 */ /* 0x002fe20000011602 */
[----:B------:R-:W-:Y:S01]  /*1aca0*/  UIADD3 UR6, UR5, UR6, URZ ;  /* 0x0000000605067290 */ /* 0x000fe2000fffe03f */
[----:B------:R-:W-:Y:S02]  /*1acb0*/  IMAD.U32 R6, RZ, RZ, UR4 ;  /* 0x00000004ff067e24 */ /* 0x000fe4000f8e00ff */
[--C-:B------:R-:W-:Y:S01]  /*1acc0*/  SHF.R.S32.HI R5, RZ, 0x1f, R4.reuse ;  /* 0x0000001fff057819 */ /* 0x100fe20000011404 */
[----:B------:R-:W-:Y:S01]  /*1acd0*/  IMAD.MOV R2, RZ, RZ, -R4 ;  /* 0x000000ffff027224 */ /* 0x000fe200078e0a04 */
[----:B------:R-:W-:Y:S01]  /*1ace0*/  ULDC.64 UR4, c[0x0][0x2d0] ;  /* 0x0000b40000047ab9 */ /* 0x000fe20000000a00 */
[----:B------:R-:W-:Y:S02]  /*1acf0*/  IMAD.U32 R3, RZ, RZ, UR6 ;  /* 0x00000006ff037e24 */ /* 0x000fe4000f8e00ff */
[----:B------:R-:W-:Y:S02]  /*1ad00*/  IMAD R0, R8, R2, R0 ;  /* 0x0000000208007224 */ /* 0x000fe400078e0200 */
[----:B------:R-:W-:-:S02]  /*1ad10*/  IMAD.MOV.U32 R2, RZ, RZ, R6 ;  /* 0x000000ffff027224 */ /* 0x000fc400078e0006 */
        /* <DEDUP_REMOVED lines=8> */
[----:B---3--:R-:W-:Y:S02]  /*1ada0*/  IMAD.SHL.U32 R10, R7, 0x10, RZ ;  /* 0x00000010070a7824 */ /* 0x008fe400078e00ff */
[----:B------:R-:W-:Y:S01]  /*1adb0*/  IMAD R0, R0, UR5, R4 ;  /* 0x0000000500007c24 */ /* 0x000fe2000f8e0204 */
[----:B------:R-:W-:Y:S02]  /*1adc0*/  ULDC.64 UR4, c[0x0][0x280] ;  /* 0x0000a00000047ab9 */ /* 0x000fe40000000a00 */
[----:B------:R-:W-:Y:S01]  /*1add0*/  IADD3 R4, P0, R2, UR4, RZ ;  /* 0x0000000402047c10 */ /* 0x000fe2000ff1e0ff */
[----:B------:R-:W-:Y:S01]  /*1ade0*/  ULDC UR4, c[0x0][0x2b8] ;  /* 0x0000ae0000047ab9 */ /* 0x000fe20000000800 */
[----:B------:R-:W-:Y:S02]  /*1adf0*/  LOP3.LUT R10, R10, 0x70, RZ, 0xc0, !PT ;  /* 0x000000700a0a7812 */ /* 0x000fe400078ec0ff */
[----:B------:R-:W-:Y:S02]  /*1ae00*/  IADD3.X R0, R3, UR5, R0, P0, !PT ;  /* 0x0000000503007c10 */ /* 0x000fe400087fe400 */
[----:B------:R-:W-:Y:S01]  /*1ae10*/  ISETP.GE.AND P0, PT, R10, UR4, PT ;  /* 0x000000040a007c0c */ /* 0x000fe2000bf06270 */
[----:B------:R-:W-:-:S03]  /*1ae20*/  UMOV UR4, 0xffffffff ;  /* 0xffffffff00047882 */ /* 0x000fc60000000000 */
[----:B0-----:R-:W-:Y:S09]  /*1ae30*/  BRA.DIV UR4, `(.L_x_6950) ;  /* 0x0000003604b47947 */ /* 0x001ff2000b800000 */
[----:B------:R-:W0:Y:S01]  /*1ae40*/  S2R R5, SR_TID.X ;  /* 0x0000000000057919 */ /* 0x000e220000002100 */
[----:B------:R-:W-:Y:S01]  /*1ae50*/  IMAD R2, R8, UR42, RZ ;  /* 0x0000002a08027c24 */ /* 0x000fe2000f8e02ff */
[----:B------:R-:W1:Y:S04]  /*1ae60*/  SHFL.IDX PT, R7, R4, RZ, 0x181f ;  /* 0x00181fff04077589 */ /* 0x000e6800000e0000 */
[----:B------:R-:W2:Y:S04]  /*1ae70*/  SHFL.IDX PT, R6, R0, RZ, 0x181f ;  /* 0x00181fff00067589 */ /* 0x000ea800000e0000 */
[----:B------:R-:W-:Y:S01]  /*1ae80*/  SHFL.IDX PT, R8, R0, 0x1, 0x181f ;  /* 0x00381f0000087f89 */ /* 0x000fe200000e0000 */
[----:B0-----:R-:W-:-:S04]  /*1ae90*/  LOP3.LUT R5, R5, 0x7f, RZ, 0xc0, !PT ;  /* 0x0000007f05057812 */ /* 0x001fc800078ec0ff */
[----:B------:R-:W-:-:S05]  /*1aea0*/  SHF.R.U32.HI R5, RZ, 0x3, R5 ;  /* 0x00000003ff057819 */ /* 0x000fca0000011605 */
[----:B------:R-:W-:-:S04]  /*1aeb0*/  IMAD.IADD R3, R5, 0x1, R19 ;  /* 0x0000000105037824 */ /* 0x000fc800078e0213 */
[C---:B------:R-:W-:Y:S01]  /*1aec0*/  VIADD R5, R3.reuse, 0x10 ;  /* 0x0000001003057836 */ /* 0x040fe20000000000 */
[----:B------:R-:W-:-:S04]  /*1aed0*/  ISETP.GE.AND P1, PT, R3, R2, PT ;  /* 0x000000020300720c */ /* 0x000fc80003f26270 */
[----:B------:R-:W-:Y:S02]  /*1aee0*/  ISETP.GE.AND P2, PT, R5, R2, PT ;  /* 0x000000020500720c */ /* 0x000fe40003f46270 */
[----:B------:R-:W0:Y:S07]  /*1aef0*/  SHFL.IDX PT, R5, R4, 0x1, 0x181f ;  /* 0x00381f0004057f89 */ /* 0x000e2e00000e0000 */
[----:B-1----:R-:W-:-:S05]  /*1af00*/  @!P1 IADD3 R7, P3, R10, R7, RZ ;  /* 0x000000070a079210 */ /* 0x002fca0007f7e0ff */
[----:B--2---:R-:W-:-:S05]  /*1af10*/  @!P1 IMAD.X R6, RZ, RZ, R6, P3 ;  /* 0x000000ffff069224 */ /* 0x004fca00018e0606 */
[----:B------:R-:W-:-:S04]  /*1af20*/  @!P1 LOP3.LUT R7, R7, R6, RZ, 0x3c, !PT ;  /* 0x0000000607079212 */ /* 0x000fc800078e3cff */
[----:B------:R-:W-:-:S04]  /*1af30*/  @!P1 LOP3.LUT R6, R7, R6, RZ, 0x3c, !PT ;  /* 0x0000000607069212 */ /* 0x000fc800078e3cff */
[----:B------:R-:W-:-:S05]  /*1af40*/  @!P1 LOP3.LUT R7, R7, R6, RZ, 0x3c, !PT ;  /* 0x0000000607079212 */ /* 0x000fca00078e3cff */
[----:B-----5:R0:W-:Y:S02]  /*1af50*/  @!P1 LDGSTS.E.BYPASS.LTC128B.128 [R9+0x18400], desc[UR50][R6.64], !P0 ;  /* 0x1840000006099fae */ /* 0x0201e4000c101d72 */
[----:B0-----:R-:W-:Y:S01]  /*1af60*/  @!P2 IADD3 R7, P1, R10, R5, RZ ;  /* 0x000000050a07a210 */ /* 0x001fe20007f3e0ff */
[----:B------:R-:W-:-:S04]  /*1af70*/  VIADD R5, R3, 0x20 ;  /* 0x0000002003057836 */ /* 0x000fc80000000000 */
[----:B------:R-:W-:Y:S01]  /*1af80*/  @!P2 IMAD.X R6, RZ, RZ, R8, P1 ;  /* 0x000000ffff06a224 */ /* 0x000fe200008e0608 */
[----:B------:R-:W-:Y:S01]  /*1af90*/  ISETP.GE.AND P1, PT, R5, R2, PT ;  /* 0x000000020500720c */ /* 0x000fe20003f26270 */
[----:B------:R-:W-:-:S03]  /*1afa0*/  VIADD R5, R3, 0x30 ;  /* 0x0000003003057836 */ /* 0x000fc60000000000 */
[----:B------:R-:W-:-:S04]  /*1afb0*/  @!P2 LOP3.LUT R7, R7, R6, RZ, 0x3c, !PT ;  /* 0x000000060707a212 */ /* 0x000fc800078e3cff */
[----:B------:R-:W-:-:S04]  /*1afc0*/  @!P2 LOP3.LUT R6, R7, R6, RZ, 0x3c, !PT ;  /* 0x000000060706a212 */ /* 0x000fc800078e3cff */
[----:B------:R-:W-:-:S05]  /*1afd0*/  @!P2 LOP3.LUT R7, R7, R6, RZ, 0x3c, !PT ;  /* 0x000000060707a212 */ /* 0x000fca00078e3cff */
[----:B------:R0:W-:Y:S04]  /*1afe0*/  @!P2 LDGSTS.E.BYPASS.LTC128B.128 [R9+0x18c00], desc[UR50][R6.64], !P0 ;  /* 0x18c000000609afae */ /* 0x0001e8000c101d72 */
[----:B0-----:R-:W0:Y:S04]  /*1aff0*/  SHFL.IDX PT, R7, R4, 0x2, 0x181f ;  /* 0x00581f0004077f89 */ /* 0x001e2800000e0000 */
[----:B------:R-:W1:Y:S01]  /*1b000*/  SHFL.IDX PT, R6, R0, 0x2, 0x181f ;  /* 0x00581f0000067f89 */ /* 0x000e6200000e0000 */
[----:B0-----:R-:W-:-:S05]  /*1b010*/  @!P1 IADD3 R7, P2, R10, R7, RZ ;  /* 0x000000070a079210 */ /* 0x001fca0007f5e0ff */
[----:B-1----:R-:W-:-:S05]  /*1b020*/  @!P1 IMAD.X R6, RZ, RZ, R6, P2 ;  /* 0x000000ffff069224 */ /* 0x002fca00010e0606 */
[----:B------:R-:W-:-:S04]  /*1b030*/  @!P1 LOP3.LUT R7, R7, R6, RZ, 0x3c, !PT ;  /* 0x0000000607079212 */ /* 0x000fc800078e3cff */
[----:B------:R-:W-:-:S04]  /*1b040*/  @!P1 LOP3.LUT R6, R7, R6, RZ, 0x3c, !PT ;  /* 0x0000000607069212 */ /* 0x000fc800078e3cff */
[----:B------:R-:W-:-:S05]  /*1b050*/  @!P1 LOP3.LUT R7, R7, R6, RZ, 0x3c, !PT ;  /* 0x0000000607079212 */ /* 0x000fca00078e3cff */
        /* <DEDUP_REMOVED lines=31> */
[----:B------:R-:W-:-:S03]  /*1b250*/  ISETP.GE.AND P1, PT, R5, R2, PT ;  /* 0x000000020500720c */ /* 0x000fc60003f26270 */
[----:B0-----:R-:W0:Y:S04]  /*1b260*/  SHFL.IDX PT, R7, R4, 0x6, 0x181f ;  /* 0x00d81f0004077f89 */ /* 0x001e2800000e0000 */
[----:B------:R-:W1:Y:S04]  /*1b270*/  SHFL.IDX PT, R6, R0, 0x6, 0x181f ;  /* 0x00d81f0000067f89 */ /* 0x000e6800000e0000 */
[----:B------:R-:W2:Y:S04]  /*1b280*/  SHFL.IDX PT, R0, R0, 0x7, 0x181f ;  /* 0x00f81f0000007f89 */ /* 0x000ea800000e0000 */
[----:B------:R-:W3:Y:S01]  /*1b290*/  SHFL.IDX PT, R4, R4, 0x7, 0x181f ;  /* 0x00f81f0004047f89 */ /* 0x000ee200000e0000 */
[----:B0-----:R-:W-:-:S05]  /*1b2a0*/  @!P1 IADD3 R7, P2, R10, R7, RZ ;  /* 0x000000070a079210 */ /* 0x001fca0007f5e0ff */
[----:B-1----:R-:W-:-:S05]  /*1b2b0*/  @!P1 IMAD.X R6, RZ, RZ, R6, P2 ;  /* 0x000000ffff069224 */ /* 0x002fca00010e0606 */
[----:B------:R-:W-:-:S04]  /*1b2c0*/  @!P1 LOP3.LUT R7, R7, R6, RZ, 0x3c, !PT ;  /* 0x0000000607079212 */ /* 0x000fc800078e3cff */
[----:B------:R-:W-:-:S04]  /*1b2d0*/  @!P1 LOP3.LUT R6, R7, R6, RZ, 0x3c, !PT ;  /* 0x0000000607069212 */ /* 0x000fc800078e3cff */
[----:B------:R-:W-:-:S05]  /*1b2e0*/  @!P1 LOP3.LUT R7, R7, R6, RZ, 0x3c, !PT ;  /* 0x0000000607079212 */ /* 0x000fca00078e3cff */
[----:B--23--:R1:W-:Y:S02]  /*1b2f0*/  @!P1 LDGSTS.E.BYPASS.LTC128B.128 [R9+0x1b400], desc[UR50][R6.64], !P0 ;  /* 0x1b40000006099fae */ /* 0x00c3e4000c101d72 */
.L_x_7033:
[----:B------:R-:W-:-:S05]  /*1b300*/  VIADD R3, R3, 0x70 ;  /* 0x0000007003037836 */ /* 0x000fca0000000000 */
[----:B------:R-:W-:-:S13]  /*1b310*/  ISETP.GE.AND P1, PT, R3, R2, PT ;  /* 0x000000020300720c */ /* 0x000fda0003f26270 */
[----:B------:R-:W-:-:S05]  /*1b320*/  @!P1 IADD3 R2, P2, R10, R4, RZ ;  /* 0x000000040a029210 */ /* 0x000fca0007f5e0ff */
[----:B------:R-:W-:-:S05]  /*1b330*/  @!P1 IMAD.X R3, RZ, RZ, R0, P2 ;  /* 0x000000ffff039224 */ /* 0x000fca00010e0600 */
[----:B------:R-:W-:Y:S01]  /*1b340*/  @!PT LDS RZ, [RZ] ;  /* 0x00000000fffff984 */ /* 0x000fe20000000800 */
[----:B------:R-:W-:Y:S01]  /*1b350*/  @!PT LDS RZ, [RZ] ;  /* 0x00000000fffff984 */ /* 0x000fe20000000800 */
[----:B------:R-:W-:Y:S01]  /*1b360*/  @!PT LDS RZ, [RZ] ;  /* 0x00000000fffff984 */ /* 0x000fe20000000800 */
[----:B------:R2:W-:Y:S01]  /*1b370*/  @!P1 LDGSTS.E.BYPASS.LTC128B.128 [R9+0x1bc00], desc[UR50][R2.64], !P0 ;  /* 0x1bc0000002099fae */ /* 0x0005e2000c101d72 */
[----:B------:R-:W-:Y:S01]  /*1b380*/  PLOP3.LUT P0, PT, PT, PT, PT, 0x80, 0x0 ;  /* 0x000000000000781c */ /* 0x000fe20003f0f070 */
[----:B------:R-:W-:-:S12]  /*1b390*/  NOP ;  /* 0x0000000000007918 */ /* 0x000fd80000000000 */
.L_x_6951:
        /* <DEDUP_REMOVED lines=18> */
.L_x_7034:
[----:B------:R-:W-:Y:S05]  /*1b4c0*/  BSYNC B0 ;  /* 0x0000000000007941 */ /* 0x000fea0003800000 */
.L_x_6952:
[----:B------:R-:W3:Y:S01]  /*1b4d0*/  LDL R2, [R1+0x1c] ;  /* 0x00001c0001027983 */ /* 0x000ee20000100800 */
[----:B------:R-:W-:-:S06]  /*1b4e0*/  UIADD3 UR4, UR40, -0x2, URZ ;  /* 0xfffffffe28047890 */ /* 0x000fcc000fffe03f */
[----:B---3--:R-:W-:-:S13]  /*1b4f0*/  ISETP.LE.AND P0, PT, R2, UR4, PT ;  /* 0x0000000402007c0c */ /* 0x008fda000bf03270 */
[----:B------:R-:W-:Y:S05]  /*1b500*/  @!P0 BRA `(.L_x_6954) ;  /* 0x0000001000348947 */ /* 0x000fea0003800000 */
[----:B--2---:R2:W5:Y:S04]  /*1b510*/  LDL.LU R0, [R1+0x4] ;  /* 0x0000040001007983 */ /* 0x0045680000300800 */
[----:B01----:R2:W5:Y:S01]  /*1b520*/  LDL.LU R6, [R1+0x8] ;  /* 0x0000080001067983 */ /* 0x0035620000300800 */
[----:B------:R-:W-:-:S07]  /*1b530*/  IMAD.U32 R20, RZ, RZ, UR4 ;  /* 0x00000004ff147e24 */ /* 0x000fce000f8e00ff */
.L_x_6974:
[----:B-----5:R-:W-:Y:S01]  /*1b540*/  VIADD R3, R0, 0x1 ;  /* 0x0000000100037836 */ /* 0x020fe20000000000 */
[----:B------:R-:W-:Y:S01]  /*1b550*/  LOP3.LUT P1, RZ, R16, 0x1, RZ, 0xc0, !PT ;  /* 0x0000000110ff7812 */ /* 0x000fe2000782c0ff */
        /* <DEDUP_REMOVED lines=33> */
.L_x_6957:
        /* <DEDUP_REMOVED lines=8> */
.L_x_7035:
[----:B------:R-:W-:Y:S05]  /*1b7f0*/  BSYNC B1 ;  /* 0x0000000000017941 */ /* 0x000fea0003800000 */
.L_x_6958:
        /* <DEDUP_REMOVED lines=9> */
.L_x_6961:
[----:B------:R-:W-:Y:S05]  /*1b890*/  BSYNC B1 ;  /* 0x0000000000017941 */ /* 0x000fea0003800000 */
.L_x_6960:
[----:B------:R-:W3:Y:S04]  /*1b8a0*/  LDL R2, [R1+0x4] ;  /* 0x0000040001027983 */ /* 0x000ee80000100800 */
[----:B------:R-:W4:Y:S01]  /*1b8b0*/  LDL R5, [R1+0x28] ;  /* 0x0000280001057983 */ /* 0x000f220000100800 */
[----:B0-----:R-:W-:Y:S01]  /*1b8c0*/  IMAD.MOV.U32 R9, RZ, RZ, RZ ;  /* 0x000000ffff097224 */ /* 0x001fe200078e00ff */
        /* <DEDUP_REMOVED lines=10> */
.L_x_6962:
        /* <DEDUP_REMOVED lines=13> */
.L_x_7036:
[----:B------:R-:W-:Y:S05]  /*1ba40*/  BSYNC B1 ;  /* 0x0000000000017941 */ /* 0x000fea0003800000 */
.L_x_6963:
        /* <DEDUP_REMOVED lines=11> */
.L_x_6966:
[----:B------:R-:W-:Y:S05]  /*1bb00*/  BSYNC B1 ;  /* 0x0000000000017941 */ /* 0x000fea0003800000 */
.L_x_6965:
        /* <DEDUP_REMOVED lines=8> */
.L_x_6967:
        /* <DEDUP_REMOVED lines=10> */
.L_x_6956:
[----:B------:R-:W-:Y:S05]  /*1bc30*/  BSYNC B0 ;  /* 0x0000000000007941 */ /* 0x000fea0003800000 */
.L_x_6955:
[----:B------:R-:W-:-:S06]  /*1bc40*/  UISETP.NE.AND UP0, UPT, UR39, 0x3, UPT ;  /* 0x000000032700788c */ /* 0x000fcc000bf05270 */
[----:B------:R-:W-:-:S13]  /*1bc50*/  PLOP3.LUT P0, PT, PT, PT, UP0, 0x80, 0x0 ;  /* 0x000000000000781c */ /* 0x000fda0003f0f008 */
[----:B------:R-:W-:Y:S05]  /*1bc60*/  @!P0 BRA `(.L_x_6968) ;  /* 0x0000000000048947 */ /* 0x000fea0003800000 */
[----:B------:R-:W-:Y:S01]  /*1bc70*/  BPT.TRAP 0x1 ;  /* 0x000000040000795c */ /* 0x000fe20000300000 */
.L_x_6968:
        /* <DEDUP_REMOVED lines=8> */
.L_x_7037:
[----:B------:R-:W-:Y:S05]  /*1bd00*/  BSYNC B0 ;  /* 0x0000000000007941 */ /* 0x000fea0003800000 */
.L_x_6969:
[----:B------:R-:W-:Y:S05]  /*1bd10*/  @!P1 BRA `(.L_x_6971) ;  /* 0x0000000000049947 */ /* 0x000fea0003800000 */
[----:B------:R-:W-:Y:S01]  /*1bd20*/  BPT.TRAP 0x1 ;  /* 0x000000040000795c */ /* 0x000fe20000300000 */
.L_x_6971:
[----:B-1----:R-:W-:Y:S01]  /*1bd30*/  SHF.L.U32 R2, R6, 0x1f, RZ ;  /* 0x0000001f06027819 */ /* 0x002fe200000006ff */
[----:B------:R-:W-:-:S03]  /*1bd40*/  IMAD R0, R0, 0x6000, RZ ;  /* 0x0000600000007824 */ /* 0x000fc600078e02ff */
[----:B------:R-:W1:Y:S02]  /*1bd50*/  SYNCS.PHASECHK.TRANS64.TRYWAIT P0, [R21+URZ+0x28860], R2 ;  /* 0x02886002150075a7 */ /* 0x000e64000800017f */
[----:B-1----:R-:W-:Y:S05]  /*1bd60*/  @!P0 BRA `(.L_x_6972) ;  /* 0x0000003000e48947 */ /* 0x002fea0003800000 */
.L_x_7038:
[----:B------:R-:W1:Y:S04]  /*1bd70*/  LDL R12, [R1] ;  /* 0x00000000010c7983 */ /* 0x000e680000100800 */
[----:B------:R-:W3:Y:S04]  /*1bd80*/  LDL R3, [R1+0x2c] ;  /* 0x00002c0001037983 */ /* 0x000ee80000100800 */
[----:B------:R-:W4:Y:S04]  /*1bd90*/  LDL R13, [R1+0x14] ;  /* 0x00001400010d7983 */ /* 0x000f280000100800 */
[----:B------:R0:W-:Y:S04]  /*1bda0*/  STL [R1+0x38], R16 ;  /* 0x0000381001007387 */ /* 0x0001e80000100800 */
[----:B0-----:R-:W4:Y:S01]  /*1bdb0*/  LDL R16, [R1+0x10] ;  /* 0x0000100001107983 */ /* 0x001f220000100800 */
[----:B------:R-:W-:Y:S05]  /*1bdc0*/  WARPSYNC.ALL ;  /* 0x0000000000007948 */ /* 0x000fea0003800000 */
[----:B------:R-:W0:Y:S02]  /*1bdd0*/  S2R R14, SR_TID.X ;  /* 0x00000000000e7919 */ /* 0x000e240000002100 */
[----:B0-----:R-:W-:-:S02]  /*1bde0*/  LOP3.LUT P0, RZ, R14, 0x4, RZ, 0xc0, !PT ;  /* 0x000000040eff7812 */ /* 0x001fc4000780c0ff */
[----:B-1----:R-:W-:-:S05]  /*1bdf0*/  LOP3.LUT R2, R0, R12, RZ, 0xfc, !PT ;  /* 0x0000000c00027212 */ /* 0x002fca00078efcff */
        /* <DEDUP_REMOVED lines=32> */
[----:B---3--:R-:W-:Y:S01]  /*1c000*/  IMAD.MOV.U32 R15, RZ, RZ, R11 ;  /* 0x000000ffff0f7224 */ /* 0x008fe200078e000b */
        /* <DEDUP_REMOVED lines=16> */
[----:B---3--:R-:W-:Y:S01]  /*1c110*/  IMAD.MOV.U32 R15, RZ, RZ, R11 ;  /* 0x000000ffff0f7224 */ /* 0x008fe200078e000b */
        /* <DEDUP_REMOVED lines=34> */
[----:B---3--:R-:W-:-:S05]  /*1c340*/  IMAD.MOV.U32 R15, RZ, RZ, R11 ;  /* 0x000000ffff0f7224 */ /* 0x008fca00078e000b */
        /* <DEDUP_REMOVED lines=27> */
.L_x_6973:
[----:B------:R-:W1:Y:S01]  /*1c500*/  S2R R0, SR_TID.X ;  /* 0x0000000000007919 */ /* 0x000e620000002100 */
[----:B0-----:R0:W-:Y:S01]  /*1c510*/  SYNCS.ARRIVE.TRANS64.A1T0 RZ, [R21+URZ+0x28850], RZ ;  /* 0x028850ff15ff79a7 */ /* 0x0011e2000810003f */
[----:B------:R3:W5:Y:S01]  /*1c520*/  LDL R6, [R1+0x8] ;  /* 0x0000080001067983 */ /* 0x0007620000100800 */
[----:B-1----:R-:W-:-:S03]  /*1c530*/  LOP3.LUT R2, R0, 0x7f, RZ, 0xc0, !PT ;  /* 0x0000007f00027812 */ /* 0x002fc600078ec0ff */
[----:B------:R-:W4:Y:S01]  /*1c540*/  LDL R0, [R1+0x1c] ;  /* 0x00001c0001007983 */ /* 0x000f220000100800 */
[----:B------:R-:W-:Y:S01]  /*1c550*/  BAR.SYNC.DEFER_BLOCKING 0x2, 0x80 ;  /* 0x0082000000007b1d */ /* 0x000fe20000010000 */
[----:B------:R-:W-:-:S13]  /*1c560*/  ISETP.NE.AND P0, PT, R2, RZ, PT ;  /* 0x000000ff0200720c */ /* 0x000fda0003f05270 */
[----:B0-----:R-:W-:-:S05]  /*1c570*/  @!P0 VIADD R21, R21, 0x28880 ;  /* 0x0002888015158836 */ /* 0x001fca0000000000 */
[----:B------:R-:W-:-:S04]  /*1c580*/  @!P0 PRMT R21, RZ, 0x654, R21 ;  /* 0x00000654ff158816 */ /* 0x000fc80000000015 */
[----:B------:R3:W-:Y:S01]  /*1c590*/  @!P0 SYNCS.ARRIVE.TRANS64.RED.A1T0 RZ, [R21+URZ], RZ ;  /* 0x000000ff15ff89a7 */ /* 0x0007e2000810043f */
[C---:B----4-:R-:W-:Y:S01]  /*1c5a0*/  ISETP.GT.AND P0, PT, R20.reuse, R0, PT ;  /* 0x000000001400720c */ /* 0x050fe20003f04270 */
[----:B------:R-:W-:Y:S01]  /*1c5b0*/  VIADD R20, R20, 0xffffffff ;  /* 0xffffffff14147836 */ /* 0x000fe20000000000 */
[----:B------:R3:W5:Y:S11]  /*1c5c0*/  LDL R0, [R1+0x4] ;  /* 0x0000040001007983 */ /* 0x0007760000100800 */
[----:B---3--:R-:W-:Y:S05]  /*1c5d0*/  @P0 BRA `(.L_x_6974) ;  /* 0xffffffec00d80947 */ /* 0x008fea000383ffff */
.L_x_6954:
[----:B------:R-:W3:Y:S01]  /*1c5e0*/  S2R R2, SR_TID.X ;  /* 0x0000000000027919 */ /* 0x000ee20000002100 */
[----:B------:R-:W-:Y:S01]  /*1c5f0*/  BSSY B0, `(.L_x_6975) ;  /* 0x0000011000007945 */ /* 0x000fe20003800000 */
[----:B---3--:R-:W-:-:S04]  /*1c600*/  LOP3.LUT R2, R2, 0x7f, RZ, 0xc0, !PT ;  /* 0x0000007f02027812 */ /* 0x008fc800078ec0ff */
[----:B------:R-:W-:-:S13]  /*1c610*/  ISETP.NE.AND P0, PT, R2, RZ, PT ;  /* 0x000000ff0200720c */ /* 0x000fda0003f05270 */
[----:B------:R-:W-:Y:S05]  /*1c620*/  @P0 BRA `(.L_x_6976) ;  /* 0x0000000000340947 */ /* 0x000fea0003800000 */
[----:B------:R-:W3:Y:S01]  /*1c630*/  S2R R3, SR_LANEID ;  /* 0x0000000000037919 */ /* 0x000ee20000000000 */
[----:B------:R-:W-:Y:S02]  /*1c640*/  VOTEU.ANY UR4, UPT, PT ;  /* 0x0000000000047886 */ /* 0x000fe400038e0100 */
[----:B--2--5:R-:W3:Y:S08]  /*1c650*/  FLO.U32 R0, UR4 ;  /* 0x0000000400007d00 */ /* 0x024ef000080e0000 */
[----:B------:R-:W2:Y:S01]  /*1c660*/  POPC R5, UR4 ;  /* 0x0000000400057d09 */ /* 0x000ea20008000000 */
[----:B---3--:R-:W-:-:S02]  /*1c670*/  ISETP.EQ.U32.AND P1, PT, R0, R3, PT ;  /* 0x000000030000720c */ /* 0x008fc40003f22070 */
[----:B------:R-:W2:Y:S11]  /*1c680*/  LDC.64 R2, c[0x0][0xc60] ;  /* 0x00031800ff027b82 */ /* 0x000eb60000000a00 */
[----:B--2---:R-:W2:Y:S01]  /*1c690*/  @P1 ATOMG.E.ADD.STRONG.GPU PT, R3, desc[UR50][R2.64], R5 ;  /* 0x00000005020319a8 */ /* 0x004ea200081ee1f2 */
[----:B------:R-:W3:Y:S02]  /*1c6a0*/  S2R R4, SR_LTMASK ;  /* 0x0000000000047919 */ /* 0x000ee40000003900 */
[----:B---3--:R-:W-:-:S04]  /*1c6b0*/  LOP3.LUT R4, R4, UR4, RZ, 0xc0, !PT ;  /* 0x0000000404047c12 */ /* 0x008fc8000f8ec0ff */
[----:B01----:R-:W0:Y:S01]  /*1c6c0*/  POPC R7, R4 ;  /* 0x0000000400077309 */ /* 0x003e220000000000 */
[----:B--2---:R-:W0:Y:S02]  /*1c6d0*/  SHFL.IDX PT, R0, R3, R0, 0x1f ;  /* 0x00001f0003007589 */ /* 0x004e2400000e0000 */
[----:B0-----:R-:W-:-:S05]  /*1c6e0*/  IADD3 R0, R0, UR41, R7 ;  /* 0x0000002900007c10 */ /* 0x001fca000fffe007 */
[----:B------:R3:W-:Y:S02]  /*1c6f0*/  STL [R1+0x20], R0 ;  /* 0x0000200001007387 */ /* 0x0007e40000100800 */
.L_x_6976:
[----:B------:R-:W-:Y:S05]  /*1c700*/  BSYNC B0 ;  /* 0x0000000000007941 */ /* 0x000fea0003800000 */
.L_x_6975:
[----:B------:R-:W-:-:S06]  /*1c710*/  UISETP.NE.AND UP0, UPT, UR39, 0x3, UPT ;  /* 0x000000032700788c */ /* 0x000fcc000bf05270 */
[----:B------:R-:W-:-:S13]  /*1c720*/  PLOP3.LUT P1, PT, PT, PT, UP0, 0x80, 0x0 ;  /* 0x000000000000781c */ /* 0x000fda0003f2f008 */
[----:B------:R-:W-:Y:S05]  /*1c730*/  @!P1 BRA `(.L_x_6977) ;  /* 0x0000000000049947 */ /* 0x000fea0003800000 */
[----:B------:R-:W-:Y:S01]  /*1c740*/  BPT.TRAP 0x1 ;  /* 0x000000040000795c */ /* 0x000fe20000300000 */
.L_x_6977:
[----:B------:R-:W4:Y:S04]  /*1c750*/  LDL R3, [R1+0x8] ;  /* 0x0000080001037983 */ /* 0x000f280000100800 */
[----:B------:R-:W4:Y:S01]  /*1c760*/  LDL R2, [R1+0x4] ;  /* 0x0000040001027983 */ /* 0x000f220000100800 */
[----:B--23-5:R-:W-:Y:S01]  /*1c770*/  IMAD.U32 R0, RZ, RZ, UR43 ;  /* 0x0000002bff007e24 */ /* 0x02cfe2000f8e00ff */
[----:B------:R-:W-:Y:S04]  /*1c780*/  BSSY B0, `(.L_x_6978) ;  /* 0x0000007000007945 */ /* 0x000fe80003800000 */
[----:B------:R-:W-:-:S02]  /*1c790*/  ISETP.NE.AND P2, PT, R0, 0x3, PT ;  /* 0x000000030000780c */ /* 0x000fc40003f45270 */
[----:B----4-:R-:W-:-:S04]  /*1c7a0*/  LOP3.LUT R0, R3, 0x1, RZ, 0x3c, !PT ;  /* 0x0000000103007812 */ /* 0x010fc800078e3cff */
[----:B------:R-:W-:Y:S01]  /*1c7b0*/  SHF.L.U32 R0, R0, 0x1f, RZ ;  /* 0x0000001f00007819 */ /* 0x000fe200000006ff */
[----:B------:R-:W-:-:S04]  /*1c7c0*/  IMAD R19, R2, 0x8, R18 ;  /* 0x0000000802137824 */ /* 0x000fc800078e0212 */
[----:B------:R-:W2:Y:S02]  /*1c7d0*/  SYNCS.PHASECHK.TRANS64.TRYWAIT P1, [R19+URZ+0x28870], R0 ;  /* 0x02887000130075a7 */ /* 0x000ea4000802017f */
[----:B--2---:R-:W-:Y:S05]  /*1c7e0*/  @!P1 BRA `(.L_x_6979) ;  /* 0x0000002800589947 */ /* 0x004fea0003800000 */
.L_x_7039:
[----:B------:R-:W-:Y:S05]  /*1c7f0*/  BSYNC B0 ;  /* 0x0000000000007941 */ /* 0x000fea0003800000 */
.L_x_6978:
[----:B------:R-:W-:Y:S05]  /*1c800*/  @!P2 BRA `(.L_x_6980) ;  /* 0x000000000004a947 */ /* 0x000fea0003800000 */
[----:B------:R-:W-:Y:S01]  /*1c810*/  BPT.TRAP 0x1 ;  /* 0x000000040000795c */ /* 0x000fe20000300000 */
.L_x_6980:
[----:B--2---:R-:W2:Y:S02]  /*1c820*/  LDL R0, [R1+0x8] ;  /* 0x0000080001007983 */ /* 0x004ea40000100800 */
[----:B--2---:R-:W-:-:S04]  /*1c830*/  SHF.L.U32 R0, R0, 0x1f, RZ ;  /* 0x0000001f00007819 */ /* 0x004fc800000006ff */
[----:B------:R-:W2:Y:S02]  /*1c840*/  SYNCS.PHASECHK.TRANS64.TRYWAIT P1, [R19+URZ+0x28860], R0 ;  /* 0x02886000130075a7 */ /* 0x000ea4000802017f */
[----:B--2---:R-:W-:Y:S05]  /*1c850*/  @!P1 BRA `(.L_x_6981) ;  /* 0x0000002800509947 */ /* 0x004fea0003800000 */
.L_x_7040:
[----:B------:R-:W2:Y:S04]  /*1c860*/  LDL R3, [R1+0x4] ;  /* 0x0000040001037983 */ /* 0x000ea80000100800 */
[----:B------:R-:W3:Y:S04]  /*1c870*/  LDL R2, [R1] ;  /* 0x0000000001027983 */ /* 0x000ee80000100800 */
[----:B------:R-:W4:Y:S01]  /*1c880*/  LDL R12, [R1+0x14] ;  /* 0x00001400010c7983 */ /* 0x000f220000100800 */
[----:B------:R-:W-:Y:S05]  /*1c890*/  WARPSYNC.ALL ;  /* 0x0000000000007948 */ /* 0x000fea0003800000 */
[----:B01----:R-:W0:Y:S01]  /*1c8a0*/  S2R R9, SR_TID.X ;  /* 0x0000000000097919 */ /* 0x003e220000002100 */
[----:B------:R-:W-:Y:S01]  /*1c8b0*/  IMAD.MOV.U32 R13, RZ, RZ, 0x40 ;  /* 0x00000040ff0d7424 */ /* 0x000fe200078e00ff */
[----:B------:R-:W1:Y:S01]  /*1c8c0*/  S2R R14, SR_TID.X ;  /* 0x00000000000e7919 */ /* 0x000e620000002100 */
[----:B0-----:R-:W-:-:S04]  /*1c8d0*/  LOP3.LUT P1, RZ, R9, 0x4, RZ, 0xc0, !PT ;  /* 0x0000000409ff7812 */ /* 0x001fc8000782c0ff */
[----:B------:R-:W-:Y:S02]  /*1c8e0*/  SEL R13, R13, 0xffffffc0, !P1 ;  /* 0xffffffc00d0d7807 */ /* 0x000fe40004800000 */
[----:B-1----:R-:W-:Y:S01]  /*1c8f0*/  LOP3.LUT P1, RZ, R14, 0x4, RZ, 0xc0, !PT ;  /* 0x000000040eff7812 */ /* 0x002fe2000782c0ff */
[----:B--2---:R-:W-:-:S05]  /*1c900*/  IMAD R0, R3, 0x6000, RZ ;  /* 0x0000600003007824 */ /* 0x004fca00078e02ff */
[----:B---3--:R-:W-:Y:S02]  /*1c910*/  LOP3.LUT R3, R0, R2, RZ, 0xfc, !PT ;  /* 0x0000000200037212 */ /* 0x008fe400078efcff */
[----:B----4-:R-:W-:-:S03]  /*1c920*/  IADD3 R0, R18, R0, R12 ;  /* 0x0000000012007210 */ /* 0x010fc60007ffe00c */
        /* <DEDUP_REMOVED lines=85> */
.L_x_6982:
        /* <DEDUP_REMOVED lines=14> */
.L_x_6931:
[----:B------:R-:W-:Y:S05]  /*1cf60*/  BSYNC B7 ;  /* 0x0000000000077941 */ /* 0x000fea0003800000 */
.L_x_6929:
[----:B------:R-:W-:-:S13]  /*1cf70*/  LOP3.LUT P0, RZ, R16, 0x2, RZ, 0xc0, !PT ;  /* 0x0000000210ff7812 */ /* 0x000fda000780c0ff */
[----:B------:R-:W-:Y:S05]  /*1cf80*/  @!P0 BRA `(.L_x_6983) ;  /* 0x0000000000348947 */ /* 0x000fea0003800000 */
[----:B------:R-:W2:Y:S08]  /*1cf90*/  S2UR UR5, SR_CgaCtaId ;  /* 0x00000000000579c3 */ /* 0x000eb00000008800 */
[----:B------:R-:W-:Y:S06]  /*1cfa0*/  BAR.SYNC.DEFER_BLOCKING 0x5, 0x180 ;  /* 0x0146000000007b1d */ /* 0x000fec0000010000 */
[----:B------:R-:W-:-:S02]  /*1cfb0*/  UMOV UR4, 0x400 ;  /* 0x0000040000047882 */ /* 0x000fc40000000000 */
[----:B--2---:R-:W-:-:S06]  /*1cfc0*/  ULEA UR4, UR5, UR4, 0x18 ;  /* 0x0000000405047291 */ /* 0x004fcc000f8ec03f */
[----:B------:R-:W-:-:S05]  /*1cfd0*/  IMAD.U32 R18, RZ, RZ, UR4 ;  /* 0x00000004ff127e24 */ /* 0x000fca000f8e00ff */
[----:B------:R-:W2:Y:S04]  /*1cfe0*/  LDS.128 R4, [R18+0x288d0] ;  /* 0x0288d00012047984 */ /* 0x000ea80000000c00 */
[----:B--2---:R2:W-:Y:S01]  /*1cff0*/  STL.64 [R1+0x20], R4 ;  /* 0x0000200401007387 */ /* 0x0045e20000100a00 */
[----:B------:R-:W-:Y:S02]  /*1d000*/  IMAD.MOV.U32 R2, RZ, RZ, R6 ;  /* 0x000000ffff027224 */ /* 0x000fe400078e0006 */
[----:B01----:R-:W-:-:S03]  /*1d010*/  IMAD.MOV.U32 R0, RZ, RZ, R7 ;  /* 0x000000ffff007224 */ /* 0x003fc600078e0007 */
[----:B------:R-:W-:Y:S02]  /*1d020*/  R2UR UR36, R2 ;  /* 0x00000000022472ca */ /* 0x000fe400000e0000 */
[----:B------:R-:W-:Y:S01]  /*1d030*/  R2UR UR44, R0 ;  /* 0x00000000002c72ca */ /* 0x000fe200000e0000 */
[----:B------:R-:W-:Y:S06]  /*1d040*/  BAR.ARV 0x4, 0x180 ;  /* 0x0106000000007b1d */ /* 0x000fec0000002000 */
[----:B------:R-:W-:Y:S08]  /*1d050*/  BRA `(.L_x_6984) ;  /* 0x0000000800d07947 */ /* 0x000ff00003800000 */
.L_x_6983:
[----:B------:R-:W2:Y:S01]  /*1d060*/  S2R R2, SR_TID.X ;  /* 0x0000000000027919 */ /* 0x000ea20000002100 */
[----:B------:R-:W-:Y:S01]  /*1d070*/  ULDC UR4, c[0x0][0xc3c] ;  /* 0x00030f0000047ab9 */ /* 0x000fe20000000800 */
[----:B------:R-:W3:Y:S01]  /*1d080*/  LDC R10, c[0x0][0xc38] ;  /* 0x00030e00ff0a7b82 */ /* 0x000ee20000000800 */
[----:B01----:R-:W4:Y:S01]  /*1d090*/  LDL.LU R0, [R1+0x20] ;  /* 0x0000200001007983 */ /* 0x003f220000300800 */
[----:B--2---:R-:W-:-:S04]  /*1d0a0*/  LOP3.LUT R9, R2, 0x1f, RZ, 0xc0, !PT ;  /* 0x0000001f02097812 */ /* 0x004fc800078ec0ff */
[C---:B------:R-:W-:Y:S01]  /*1d0b0*/  ISETP.NE.AND P0, PT, R9.reuse, 0x1f, PT ;  /* 0x0000001f0900780c */ /* 0x040fe20003f05270 */
[----:B------:R-:W-:-:S05]  /*1d0c0*/  VIADD R5, R9, UR44 ;  /* 0x0000002c09057c36 */ /* 0x000fca0008000000 */
[----:B------:R-:W-:Y:S01]  /*1d0d0*/  ISETP.GE.OR P1, PT, R5, UR4, !P0 ;  /* 0x0000000405007c0c */ /* 0x000fe2000c726670 */
[----:B------:R-:W-:-:S12]  /*1d0e0*/  ULDC UR4, c[0x0][0xc3c] ;  /* 0x00030f0000047ab9 */ /* 0x000fd80000000800 */
[----:B------:R-:W0:Y:S02]  /*1d0f0*/  @!P1 LDC.64 R2, c[0x0][0xc80] ;  /* 0x00032000ff029b82 */ /* 0x000e240000000a00 */
[----:B0-----:R-:W-:-:S04]  /*1d100*/  @!P1 IMAD.WIDE R2, R5, 0x4, R2 ;  /* 0x0000000405029825 */ /* 0x001fc800078e0202 */
[----:B------:R-:W-:-:S06]  /*1d110*/  IMAD.MOV.U32 R5, RZ, RZ, RZ ;  /* 0x000000ffff057224 */ /* 0x000fcc00078e00ff */
[----:B------:R-:W2:Y:S01]  /*1d120*/  @!P1 LDG.E R5, desc[UR50][R2.64] ;  /* 0x0000003202059981 */ /* 0x000ea2000c1e1900 */
[C---:B------:R-:W-:Y:S02]  /*1d130*/  ISETP.NE.AND P1, PT, R9.reuse, RZ, PT ;  /* 0x000000ff0900720c */ /* 0x040fe40003f25270 */
[C---:B------:R-:W-:Y:S02]  /*1d140*/  ISETP.GE.U32.AND P2, PT, R9.reuse, 0x2, PT ;  /* 0x000000020900780c */ /* 0x040fe40003f46070 */
[C---:B------:R-:W-:Y:S02]  /*1d150*/  ISETP.GE.U32.AND P3, PT, R9.reuse, 0x4, PT ;  /* 0x000000040900780c */ /* 0x040fe40003f66070 */
[C---:B------:R-:W-:Y:S02]  /*1d160*/  ISETP.GE.U32.AND P4, PT, R9.reuse, 0x8, PT ;  /* 0x000000080900780c */ /* 0x040fe40003f86070 */
[----:B------:R-:W-:Y:S01]  /*1d170*/  ISETP.GE.U32.AND P5, PT, R9, 0x10, PT ;  /* 0x000000100900780c */ /* 0x000fe20003fa6070 */
[----:B----4-:R-:W-:-:S02]  /*1d180*/  IMAD.MOV.U32 R8, RZ, RZ, R0 ;  /* 0x000000ffff087224 */ /* 0x010fc400078e0000 */
        /* <DEDUP_REMOVED lines=16> */
[----:B------:R-:W3:Y:S04]  /*1d290*/  SHFL.IDX PT, R2, R9, 0x1f, 0x1f ;  /* 0x03e01f0009027f89 */ /* 0x000ee800000e0000 */
[----:B------:R-:W0:Y:S01]  /*1d2a0*/  SHFL.IDX PT, R0, R8, RZ, 0x1f ;  /* 0x00001fff08007589 */ /* 0x000e2200000e0000 */
[----:B---3--:R-:W-:-:S04]  /*1d2b0*/  IMAD R2, R2, R10, RZ ;  /* 0x0000000a02027224 */ /* 0x008fc800078e02ff */
[----:B------:R-:W-:-:S05]  /*1d2c0*/  IMAD.IADD R6, R6, 0x1, R2 ;  /* 0x0000000106067824 */ /* 0x000fca00078e0202 */
[----:B0-----:R-:W-:-:S13]  /*1d2d0*/  ISETP.GT.AND P6, PT, R6, R0, PT ;  /* 0x000000000600720c */ /* 0x001fda0003fc4270 */
[----:B------:R-:W-:Y:S05]  /*1d2e0*/  @P6 BRA `(.L_x_6985) ;  /* 0x0000000000906947 */ /* 0x000fea0003800000 */
.L_x_6989:
        /* <DEDUP_REMOVED lines=14> */
.L_x_6988:
[----:B------:R-:W-:Y:S05]  /*1d3d0*/  BSYNC B0 ;  /* 0x0000000000007941 */ /* 0x000fea0003800000 */
.L_x_6987:
        /* <DEDUP_REMOVED lines=21> */
.L_x_6985:
        /* <DEDUP_REMOVED lines=21> */
.L_x_6990:
[----:B------:R-:W2:Y:S01]  /*1d680*/  I2F.RP R3, R8 ;  /* 0x0000000800037306 */ /* 0x000ea20000209400 */
[----:B01----:R-:W-:-:S04]  /*1d690*/  IMAD R9, R2, R10, R6 ;  /* 0x0000000a02097224 */ /* 0x003fc800078e0206 */
[----:B------:R-:W-:Y:S01]  /*1d6a0*/  IMAD.IADD R0, R0, 0x1, -R9 ;  /* 0x0000000100007824 */ /* 0x000fe200078e0a09 */
[----:B------:R1:W-:Y:S02]  /*1d6b0*/  STL [R1+0x20], R9 ;  /* 0x0000200901007387 */ /* 0x0003e40000100800 */
[----:B--2---:R-:W0:Y:S02]  /*1d6c0*/  MUFU.RCP R3, R3 ;  /* 0x0000000300037308 */ /* 0x004e240000001000 */
        /* <DEDUP_REMOVED lines=58> */
.L_x_6986:
[----:B------:R0:W-:Y:S01]  /*1da70*/  STL [R1+0x20], R0 ;  /* 0x0000200001007387 */ /* 0x0001e20000100800 */
[----:B------:R-:W-:Y:S01]  /*1da80*/  ULDC UR44, c[0x0][0xc3c] ;  /* 0x00030f00002c7ab9 */ /* 0x000fe20000000800 */
[----:B------:R-:W-:Y:S02]  /*1da90*/  UMOV UR36, URZ ;  /* 0x0000003f00247c82 */ /* 0x000fe40008000000 */
[----:B------:R0:W-:Y:S03]  /*1daa0*/  STL [R1+0x24], RZ ;  /* 0x000024ff01007387 */ /* 0x0001e60000100800 */
.L_x_6991:
        /* <DEDUP_REMOVED lines=15> */
.L_x_6984:
[----:B------:R-:W-:Y:S02]  /*1dba0*/  ULDC UR4, c[0x0][0xc3c] ;  /* 0x00030f0000047ab9 */ /* 0x000fe40000000800 */
[----:B------:R-:W-:-:S06]  /*1dbb0*/  UISETP.GE.AND UP0, UPT, UR44, UR4, UPT ;  /* 0x000000042c00728c */ /* 0x000fcc000bf06270 */
[----:B------:R-:W-:-:S13]  /*1dbc0*/  PLOP3.LUT P0, PT, PT, PT, UP0, 0x80, 0x0 ;  /* 0x000000000000781c */ /* 0x000fda0003f0f008 */
[----:B------:R-:W-:Y:S05]  /*1dbd0*/  @!P0 BRA `(.L_x_6992) ;  /* 0xffffffb4003c8947 */ /* 0x000fea000383ffff */
.L_x_6919:
        /* <DEDUP_REMOVED lines=12> */
.L_x_7041:
[----:B------:R-:W-:Y:S05]  /*1dca0*/  BSYNC B0 ;  /* 0x0000000000007941 */ /* 0x000fea0003800000 */
.L_x_6993:
[----:B------:R-:W-:-:S03]  /*1dcb0*/  UMOV UR4, 0xffffffff ;  /* 0xffffffff00047882 */ /* 0x000fc60000000000 */
[----:B------:R-:W-:Y:S05]  /*1dcc0*/  BRA.DIV UR4, `(.L_x_6995) ;  /* 0x00000016045c7947 */ /* 0x000fea000b800000 */
[----:B------:R-:W1:Y:S02]  /*1dcd0*/  S2R R2, SR_TID.X ;  /* 0x0000000000027919 */ /* 0x000e640000002100 */
[----:B-1----:R-:W-:-:S04]  /*1dce0*/  SHF.R.U32.HI R2, RZ, 0x5, R2 ;  /* 0x00000005ff027819 */ /* 0x002fc80000011602 */
[----:B------:R-:W-:-:S05]  /*1dcf0*/  LOP3.LUT R2, R2, 0x3, RZ, 0xc0, !PT ;  /* 0x0000000302027812 */ /* 0x000fca00078ec0ff */
[----:B------:R1:W2:Y:S02]  /*1dd00*/  SHFL.IDX PT, R14, R2, RZ, 0x1f ;  /* 0x00001fff020e7589 */ /* 0x0002a400000e0000 */
.L_x_7044:
[----:B--2---:R-:W-:Y:S01]  /*1dd10*/  ISETP.NE.AND P0, PT, R14, RZ, PT ;  /* 0x000000ff0e00720c */ /* 0x004fe20003f05270 */
[----:B------:R-:W-:-:S12]  /*1dd20*/  BSSY B0, `(.L_x_6996) ;  /* 0x000002e000007945 */ /* 0x000fd80003800000 */
[----:B------:R-:W-:Y:S05]  /*1dd30*/  @P0 BRA `(.L_x_6997) ;  /* 0x0000000000b00947 */ /* 0x000fea0003800000 */
[----:B------:R-:W-:-:S03]  /*1dd40*/  UMOV UR4, 0xffffffff ;  /* 0xffffffff00047882 */ /* 0x000fc60000000000 */
[----:B------:R-:W-:Y:S05]  /*1dd50*/  BRA.DIV UR4, `(.L_x_6998) ;  /* 0x00000016046c7947 */ /* 0x000fea000b800000 */
[----:B------:R-:W-:-:S13]  /*1dd60*/  ELECT P6, URZ, PT ;  /* 0x00000000003f782f */ /* 0x000fda00038c0000 */
.L_x_7047:
[----:B------:R-:W-:Y:S05]  /*1dd70*/  @!P6 BRA `(.L_x_6997) ;  /* 0x0000000000a0e947 */ /* 0x000fea0003800000 */
[----:B------:R-:W-:-:S06]  /*1dd80*/  ULOP3.LUT UR4, UR38, 0x2, URZ, 0xfc, !UPT ;  /* 0x0000000226047892 */ /* 0x000fcc000f8efc3f */
[----:B-1----:R-:W-:-:S05]  /*1dd90*/  IMAD.U32 R2, RZ, RZ, UR4 ;  /* 0x00000004ff027e24 */ /* 0x002fca000f8e00ff */
[----:B------:R-:W-:-:S13]  /*1dda0*/  ISETP.NE.AND P0, PT, R2, 0x3, PT ;  /* 0x000000030200780c */ /* 0x000fda0003f05270 */
[----:B------:R-:W-:Y:S05]  /*1ddb0*/  @!P0 BRA `(.L_x_6999) ;  /* 0x0000000000048947 */ /* 0x000fea0003800000 */
[----:B------:R-:W-:Y:S01]  /*1ddc0*/  BPT.TRAP 0x1 ;  /* 0x000000040000795c */ /* 0x000fe20000300000 */
.L_x_6999:
        /* <DEDUP_REMOVED lines=14> */
.L_x_7048:
[----:B------:R-:W1:Y:S02]  /*1deb0*/  SYNCS.PHASECHK.TRANS64.TRYWAIT P1, [R7+URZ], R2 ;  /* 0x00000002070075a7 */ /* 0x000e64000802017f */
[----:B-1----:R-:W-:Y:S05]  /*1dec0*/  @!P1 BRA `(.L_x_7001) ;  /* 0x0000001400449947 */ /* 0x002fea0003800000 */
.L_x_7049:
[----:B------:R-:W-:Y:S05]  /*1ded0*/  @!P0 BRA `(.L_x_7002) ;  /* 0x0000000000048947 */ /* 0x000fea0003800000 */
[----:B------:R-:W-:Y:S01]  /*1dee0*/  BPT.TRAP 0x1 ;  /* 0x000000040000795c */ /* 0x000fe20000300000 */
.L_x_7002:
[----:B------:R-:W2:Y:S02]  /*1def0*/  LDL.LU R4, [R1+0x4] ;  /* 0x0000040001047983 */ /* 0x000ea40000300800 */
[----:B--2---:R-:W-:-:S04]  /*1df00*/  IMAD R4, R4, 0x8, R0 ;  /* 0x0000000804047824 */ /* 0x004fc800078e0200 */
[----:B------:R-:W2:Y:S02]  /*1df10*/  SYNCS.PHASECHK.TRANS64.TRYWAIT P1, [R4+URZ+0x28860], R5 ;  /* 0x02886005040075a7 */ /* 0x000ea4000802017f */
[----:B--2---:R-:W-:Y:S05]  /*1df20*/  @!P1 BRA `(.L_x_7003) ;  /* 0x0000001400409947 */ /* 0x004fea0003800000 */
.L_x_7050:
[----:B------:R-:W-:Y:S05]  /*1df30*/  @!P0 BRA `(.L_x_7004) ;  /* 0x0000000000048947 */ /* 0x000fea0003800000 */
[----:B------:R-:W-:Y:S01]  /*1df40*/  BPT.TRAP 0x1 ;  /* 0x000000040000795c */ /* 0x000fe20000300000 */
.L_x_7004:
[----:B------:R-:W-:-:S04]  /*1df50*/  IMAD R3, R3, 0x8, R0 ;  /* 0x0000000803037824 */ /* 0x000fc800078e0200 */
[----:B------:R-:W3:Y:S02]  /*1df60*/  SYNCS.PHASECHK.TRANS64.TRYWAIT P1, [R3+URZ+0x28860], R2 ;  /* 0x02886002030075a7 */ /* 0x000ee4000802017f */
[----:B---3--:R-:W-:Y:S05]  /*1df70*/  @!P1 BRA `(.L_x_7005) ;  /* 0x0000001400409947 */ /* 0x008fea0003800000 */
.L_x_7051:
[----:B------:R-:W-:Y:S05]  /*1df80*/  @!P0 BRA `(.L_x_7006) ;  /* 0x0000000000048947 */ /* 0x000fea0003800000 */
[----:B------:R-:W-:Y:S01]  /*1df90*/  BPT.TRAP 0x1 ;  /* 0x000000040000795c */ /* 0x000fe20000300000 */
.L_x_7006:
[----:B------:R-:W4:Y:S02]  /*1dfa0*/  SYNCS.PHASECHK.TRANS64.TRYWAIT P0, [R4+URZ+0x28880], R5 ;  /* 0x02888005040075a7 */ /* 0x000f24000800017f */
[----:B----4-:R-:W-:Y:S05]  /*1dfb0*/  @!P0 BRA `(.L_x_7007) ;  /* 0x0000001400448947 */ /* 0x010fea0003800000 */
.L_x_7008:
[----:B------:R0:W0:Y:S02]  /*1dfc0*/  SYNCS.PHASECHK.TRANS64.TRYWAIT P0, [R3+URZ+0x28880], R2 ;  /* 0x02888002030075a7 */ /* 0x000024000800017f */
[----:B0-----:R-:W-:Y:S05]  /*1dfd0*/  @!P0 NANOSLEEP.SYNCS 0x989680 ;  /* 0x009896800000895d */ /* 0x001fea0003900000 */
[----:B------:R-:W0:Y:S02]  /*1dfe0*/  @!P0 SYNCS.PHASECHK.TRANS64 P0, [R3+URZ+0x28880], R2 ;  /* 0x02888002030085a7 */ /* 0x000e24000800007f */
[----:B0-----:R-:W-:Y:S05]  /*1dff0*/  @!P0 BRA `(.L_x_7008) ;  /* 0xfffffffc00f08947 */ /* 0x001fea000383ffff */
.L_x_6997:
[----:B------:R-:W-:Y:S05]  /*1e000*/  BSYNC B0 ;  /* 0x0000000000007941 */ /* 0x000fea0003800000 */
.L_x_6996:
[----:B------:R-:W-:Y:S05]  /*1e010*/  EXIT ;  /* 0x000000000000794d */ /* 0x000fea0003800000 */
.L_x_6817:
[----:B0-----:R-:W-:-:S04]  /*1e020*/  IMAD.U32 R3, RZ, RZ, UR45 ;  /* 0x0000002dff037e24 */ /* 0x001fc8000f8e00ff */
[----:B------:R0:W1:Y:S03]  /*1e030*/  SYNCS.PHASECHK.TRANS64.TRYWAIT P1, [R3+URZ+0x28800], R8 ;  /* 0x02880008030075a7 */ /* 0x000066000802017f */
[----:B-1----:R-:W-:Y:S05]  /*1e040*/  @!P1 NANOSLEEP.SYNCS 0x989680 ;  /* 0x009896800000995d */ /* 0x002fea0003900000 */
[----:B------:R-:W1:Y:S02]  /*1e050*/  @!P1 SYNCS.PHASECHK.TRANS64 P1, [R3+URZ+0x28800], R8 ;  /* 0x02880008030095a7 */ /* 0x000e64000802007f */
[----:B-1----:R-:W-:Y:S05]  /*1e060*/  @!P1 BRA `(.L_x_6817) ;  /* 0xfffffffc00ec9947 */ /* 0x002fea000383ffff */
[----:B------:R-:W-:Y:S05]  /*1e070*/  BRA `(.L_x_7009) ;  /* 0xfffffe3c00807947 */ /* 0x000fea000383ffff */
.L_x_6821:
[----:B0-----:R0:W2:Y:S02]  /*1e080*/  SYNCS.PHASECHK.TRANS64.TRYWAIT P1, [R123+URZ+0x28830], R4 ;  /* 0x028830047b0075a7 */ /* 0x0010a4000802017f */
[----:B--2---:R-:W-:Y:S05]  /*1e090*/  @!P1 NANOSLEEP.SYNCS 0x989680 ;  /* 0x009896800000995d */ /* 0x004fea0003900000 */
[----:B------:R-:W2:Y:S02]  /*1e0a0*/  @!P1 SYNCS.PHASECHK.TRANS64 P1, [R123+URZ+0x28830], R4 ;  /* 0x028830047b0095a7 */ /* 0x000ea4000802007f */
[----:B--2---:R-:W-:Y:S05]  /*1e0b0*/  @!P1 BRA `(.L_x_6821) ;  /* 0xfffffffc00f09947 */ /* 0x004fea000383ffff */
[----:B------:R-:W-:Y:S05]  /*1e0c0*/  BRA `(.L_x_6820) ;  /* 0xfffffe3c00ac7947 */ /* 0x000fea000383ffff */
.L_x_6837:
[----:B-1----:R-:W-:-:S04]  /*1e0d0*/  IMAD.U32 R9, RZ, RZ, UR6 ;  /* 0x00000006ff097e24 */ /* 0x002fc8000f8e00ff */
[----:B------:R1:W2:Y:S03]  /*1e0e0*/  SYNCS.PHASECHK.TRANS64.TRYWAIT P1, [R9+URZ+0x28830], R8 ;  /* 0x02883008090075a7 */ /* 0x0002a6000802017f */
[----:B--2---:R-:W-:Y:S05]  /*1e0f0*/  @!P1 NANOSLEEP.SYNCS 0x989680 ;  /* 0x009896800000995d */ /* 0x004fea0003900000 */
[----:B------:R-:W2:Y:S02]  /*1e100*/  @!P1 SYNCS.PHASECHK.TRANS64 P1, [R9+URZ+0x28830], R8 ;  /* 0x02883008090095a7 */ /* 0x000ea4000802007f */
[----:B--2---:R-:W-:Y:S05]  /*1e110*/  @!P1 BRA `(.L_x_6837) ;  /* 0xfffffffc00ec9947 */ /* 0x004fea000383ffff */
[----:B------:R-:W-:Y:S05]  /*1e120*/  BRA `(.L_x_6834) ;  /* 0xfffffe8c00547947 */ /* 0x000fea000383ffff */
.L_x_6841:
[----:B-1----:R-:W-:-:S04]  /*1e130*/  IMAD.U32 R9, RZ, RZ, UR6 ;  /* 0x00000006ff097e24 */ /* 0x002fc8000f8e00ff */
[----:B------:R1:W2:Y:S03]  /*1e140*/  SYNCS.PHASECHK.TRANS64.TRYWAIT P1, [R9+URZ+0x28850], R8 ;  /* 0x02885008090075a7 */ /* 0x0002a6000802017f */
[----:B--2---:R-:W-:Y:S05]  /*1e150*/  @!P1 NANOSLEEP.SYNCS 0x989680 ;  /* 0x009896800000995d */ /* 0x004fea0003900000 */
[----:B------:R-:W2:Y:S02]  /*1e160*/  @!P1 SYNCS.PHASECHK.TRANS64 P1, [R9+URZ+0x28850], R8 ;  /* 0x02885008090095a7 */ /* 0x000ea4000802007f */
[----:B--2---:R-:W-:Y:S05]  /*1e170*/  @!P1 BRA `(.L_x_6841) ;  /* 0xfffffffc00ec9947 */ /* 0x004fea000383ffff */
[----:B------:R-:W-:Y:S05]  /*1e180*/  BRA `(.L_x_6838) ;  /* 0xfffffe8c00cc7947 */ /* 0x000fea000383ffff */
.L_x_6859:
[----:B-1----:R-:W-:-:S04]  /*1e190*/  IMAD.U32 R7, RZ, RZ, UR6 ;  /* 0x00000006ff077e24 */ /* 0x002fc8000f8e00ff */
[----:B------:R1:W2:Y:S03]  /*1e1a0*/  SYNCS.PHASECHK.TRANS64.TRYWAIT P1, [R7+URZ+0x28830], R6 ;  /* 0x02883006070075a7 */ /* 0x0002a6000802017f */
[----:B--2---:R-:W-:Y:S05]  /*1e1b0*/  @!P1 NANOSLEEP.SYNCS 0x989680 ;  /* 0x009896800000995d */ /* 0x004fea0003900000 */
[----:B------:R-:W2:Y:S02]  /*1e1c0*/  @!P1 SYNCS.PHASECHK.TRANS64 P1, [R7+URZ+0x28830], R6 ;  /* 0x02883006070095a7 */ /* 0x000ea4000802007f */
[----:B--2---:R-:W-:Y:S05]  /*1e1d0*/  @!P1 BRA `(.L_x_6859) ;  /* 0xfffffffc00ec9947 */ /* 0x004fea000383ffff */
[----:B------:R-:W-:Y:S05]  /*1e1e0*/  BRA `(.L_x_6856) ;  /* 0xfffffee400187947 */ /* 0x000fea000383ffff */
.L_x_6863:
[----:B-1----:R-:W-:-:S04]  /*1e1f0*/  IMAD.U32 R7, RZ, RZ, UR6 ;  /* 0x00000006ff077e24 */ /* 0x002fc8000f8e00ff */
[----:B------:R1:W2:Y:S03]  /*1e200*/  SYNCS.PHASECHK.TRANS64.TRYWAIT P1, [R7+URZ+0x28850], R6 ;  /* 0x02885006070075a7 */ /* 0x0002a6000802017f */
[----:B--2---:R-:W-:Y:S05]  /*1e210*/  @!P1 NANOSLEEP.SYNCS 0x989680 ;  /* 0x009896800000995d */ /* 0x004fea0003900000 */
[----:B------:R-:W2:Y:S02]  /*1e220*/  @!P1 SYNCS.PHASECHK.TRANS64 P1, [R7+URZ+0x28850], R6 ;  /* 0x02885006070095a7 */ /* 0x000ea4000802007f */
[----:B--2---:R-:W-:Y:S05]  /*1e230*/  @!P1 BRA `(.L_x_6863) ;  /* 0xfffffffc00ec9947 */ /* 0x004fea000383ffff */
[----:B------:R-:W-:Y:S05]  /*1e240*/  BRA `(.L_x_6860) ;  /* 0xfffffee4009c7947 */ /* 0x000fea000383ffff */
.L_x_6870:
[----:B-1----:R-:W-:-:S04]  /*1e250*/  IMAD.U32 R7, RZ, RZ, UR6 ;  /* 0x00000006ff077e24 */ /* 0x002fc8000f8e00ff */
[----:B------:R1:W2:Y:S03]  /*1e260*/  SYNCS.PHASECHK.TRANS64.TRYWAIT P1, [R7+URZ+0x28830], R6 ;  /* 0x02883006070075a7 */ /* 0x0002a6000802017f */
[----:B--2---:R-:W-:Y:S05]  /*1e270*/  @!P1 NANOSLEEP.SYNCS 0x989680 ;  /* 0x009896800000995d */ /* 0x004fea0003900000 */
[----:B------:R-:W2:Y:S02]  /*1e280*/  @!P1 SYNCS.PHASECHK.TRANS64 P1, [R7+URZ+0x28830], R6 ;  /* 0x02883006070095a7 */ /* 0x000ea4000802007f */
[----:B--2---:R-:W-:Y:S05]  /*1e290*/  @!P1 BRA `(.L_x_6870) ;  /* 0xfffffffc00ec9947 */ /* 0x004fea000383ffff */
[----:B------:R-:W-:Y:S05]  /*1e2a0*/  BRA `(.L_x_6867) ;  /* 0xffffff1400e87947 */ /* 0x000fea000383ffff */
.L_x_6874:
[----:B-1----:R-:W-:-:S04]  /*1e2b0*/  IMAD.U32 R7, RZ, RZ, UR6 ;  /* 0x00000006ff077e24 */ /* 0x002fc8000f8e00ff */
[----:B------:R1:W2:Y:S03]  /*1e2c0*/  SYNCS.PHASECHK.TRANS64.TRYWAIT P1, [R7+URZ+0x28850], R6 ;  /* 0x02885006070075a7 */ /* 0x0002a6000802017f */
[----:B--2---:R-:W-:Y:S05]  /*1e2d0*/  @!P1 NANOSLEEP.SYNCS 0x989680 ;  /* 0x009896800000995d */ /* 0x004fea0003900000 */
[----:B------:R-:W2:Y:S02]  /*1e2e0*/  @!P1 SYNCS.PHASECHK.TRANS64 P1, [R7+URZ+0x28850], R6 ;  /* 0x02885006070095a7 */ /* 0x000ea4000802007f */
[----:B--2---:R-:W-:Y:S05]  /*1e2f0*/  @!P1 BRA `(.L_x_6874) ;  /* 0xfffffffc00ec9947 */ /* 0x004fea000383ffff */
[----:B------:R-:W-:Y:S05]  /*1e300*/  BRA `(.L_x_6871) ;  /* 0xffffff18006c7947 */ /* 0x000fea000383ffff */
.L_x_6888:
[----:B-1----:R-:W-:-:S04]  /*1e310*/  IMAD.U32 R3, RZ, RZ, UR4 ;  /* 0x00000004ff037e24 */ /* 0x002fc8000f8e00ff */
[----:B------:R1:W2:Y:S03]  /*1e320*/  SYNCS.PHASECHK.TRANS64.TRYWAIT P1, [R3+URZ+0x28850], R0 ;  /* 0x02885000030075a7 */ /* 0x0002a6000802017f */
[----:B--2---:R-:W-:Y:S05]  /*1e330*/  @!P1 NANOSLEEP.SYNCS 0x989680 ;  /* 0x009896800000995d */ /* 0x004fea0003900000 */
[----:B------:R-:W2:Y:S02]  /*1e340*/  @!P1 SYNCS.PHASECHK.TRANS64 P1, [R3+URZ+0x28850], R0 ;  /* 0x02885000030095a7 */ /* 0x000ea4000802007f */
[----:B--2---:R-:W-:Y:S05]  /*1e350*/  @!P1 BRA `(.L_x_6888) ;  /* 0xfffffffc00ec9947 */ /* 0x004fea000383ffff */
[----:B------:R-:W-:Y:S05]  /*1e360*/  BRA `(.L_x_6887) ;  /* 0xffffff6800dc7947 */ /* 0x000fea000383ffff */
.L_x_6940:
[----:B------:R-:W-:Y:S02]  /*1e370*/  IMAD.MOV.U32 R13, RZ, RZ, R0 ;  /* 0x000000ffff0d7224 */ /* 0x000fe400078e0000 */
[----:B------:R-:W-:Y:S02]  /*1e380*/  IMAD.MOV.U32 R12, RZ, RZ, RZ ;  /* 0x000000ffff0c7224 */ /* 0x000fe400078e00ff */
[----:B------:R-:W-:Y:S02]  /*1e390*/  IMAD.MOV.U32 R11, RZ, RZ, 0x1f ;  /* 0x0000001fff0b7424 */ /* 0x000fe400078e00ff */
[----:B------:R-:W-:-:S07]  /*1e3a0*/  IMAD.MOV.U32 R15, RZ, RZ, -0x1 ;  /* 0xffffffffff0f7424 */ /* 0x000fce00078e00ff */
[----:B0-----:R-:W-:Y:S05]  /*1e3b0*/  WARPSYNC.COLLECTIVE R15, `(.L_x_7010) ;  /* 0x000000000f087348 */ /* 0x001fea0003c00000 */
[----:B------:R1:W2:Y:S02]  /*1e3c0*/  SHFL.IDX P6, R14, R13, R12, R11 ;  /* 0x0000000c0d0e7389 */ /* 0x0002a400000c000b */
[----:B012---:R-:W-:Y:S01]  /*1e3d0*/  ENDCOLLECTIVE ;  /* 0x000000000000791b */ /* 0x007fe20003800000 */
.L_x_7010:
[----:B------:R-:W-:Y:S05]  /*1e3e0*/  BRA `(.L_x_7011) ;  /* 0xffffffbc00c07947 */ /* 0x000fea000383ffff */
.L_x_6942:
[----:B------:R-:W-:Y:S01]  /*1e3f0*/  BSSY B0, `(.L_x_7012) ;  /* 0x0000006000007945 */ /* 0x000fe20003800000 */
[----:B------:R-:W-:-:S07]  /*1e400*/  IMAD.MOV.U32 R15, RZ, RZ, -0x1 ;  /* 0xffffffffff0f7424 */ /* 0x000fce00078e00ff */
[----:B0-----:R-:W-:Y:S05]  /*1e410*/  WARPSYNC.COLLECTIVE R15, `(.L_x_7013) ;  /* 0x000000000f0c7348 */ /* 0x001fea0003c00000 */
[----:B------:R-:W-:Y:S02]  /*1e420*/  ELECT P6, UR62, PT ;  /* 0x00000000003e782f */ /* 0x000fe400038c0000 */
[----:B------:R-:W-:Y:S01]  /*1e430*/  MOV R14, UR62 ;  /* 0x0000003e000e7c02 */ /* 0x000fe20008000f00 */
[----:B0-----:R-:W-:Y:S10]  /*1e440*/  ENDCOLLECTIVE ;  /* 0x000000000000791b */ /* 0x001ff40003800000 */
.L_x_7013:
[----:B------:R-:W-:Y:S05]  /*1e450*/  BSYNC B0 ;  /* 0x0000000000007941 */ /* 0x000fea0003800000 */
.L_x_7012:
[----:B------:R-:W-:Y:S05]  /*1e460*/  BRA `(.L_x_7014) ;  /* 0xffffffbc00c87947 */ /* 0x000fea000383ffff */
.L_x_6944:
[----:B0-----:R0:W1:Y:S02]  /*1e470*/  SYNCS.PHASECHK.TRANS64.TRYWAIT P0, [R4+URZ+0x28880], R3 ;  /* 0x02888003040075a7 */ /* 0x001064000800017f */
[----:B-1----:R-:W-:Y:S05]  /*1e480*/  @!P0 NANOSLEEP.SYNCS 0x989680 ;  /* 0x009896800000895d */ /* 0x002fea0003900000 */
[----:B------:R-:W1:Y:S02]  /*1e490*/  @!P0 SYNCS.PHASECHK.TRANS64 P0, [R4+URZ+0x28880], R3 ;  /* 0x02888003040085a7 */ /* 0x000e64000800007f */
[----:B-1----:R-:W-:Y:S05]  /*1e4a0*/  @!P0 BRA `(.L_x_6944) ;  /* 0xfffffffc00f08947 */ /* 0x002fea000383ffff */
[----:B------:R-:W-:Y:S05]  /*1e4b0*/  BRA `(.L_x_7015) ;  /* 0xffffffc0002c7947 */ /* 0x000fea000383ffff */
.L_x_6946:
[----:B-1----:R1:W2:Y:S02]  /*1e4c0*/  SYNCS.PHASECHK.TRANS64.TRYWAIT P0, [R4+URZ+0x28840], R3 ;  /* 0x02884003040075a7 */ /* 0x0022a4000800017f */
[----:B--2---:R-:W-:Y:S05]  /*1e4d0*/  @!P0 NANOSLEEP.SYNCS 0x989680 ;  /* 0x009896800000895d */ /* 0x004fea0003900000 */
[----:B------:R-:W2:Y:S02]  /*1e4e0*/  @!P0 SYNCS.PHASECHK.TRANS64 P0, [R4+URZ+0x28840], R3 ;  /* 0x02884003040085a7 */ /* 0x000ea4000800007f */
[----:B--2---:R-:W-:Y:S05]  /*1e4f0*/  @!P0 BRA `(.L_x_6946) ;  /* 0xfffffffc00f08947 */ /* 0x004fea000383ffff */
[----:B------:R-:W-:Y:S05]  /*1e500*/  BRA `(.L_x_7016) ;  /* 0xffffffc000807947 */ /* 0x000fea000383ffff */
.L_x_6950:
[----:B------:R-:W-:Y:S01]  /*1e510*/  IMAD.MOV.U32 R13, RZ, RZ, R0 ;  /* 0x000000ffff0d7224 */ /* 0x000fe200078e0000 */
[----:B------:R-:W-:Y:S01]  /*1e520*/  LOP3.LUT R7, R7, 0x7f, RZ, 0xc0, !PT ;  /* 0x0000007f07077812 */ /* 0x000fe200078ec0ff */
[----:B------:R-:W-:Y:S02]  /*1e530*/  IMAD.MOV.U32 R12, RZ, RZ, RZ ;  /* 0x000000ffff0c7224 */ /* 0x000fe400078e00ff */
[----:B------:R-:W-:Y:S01]  /*1e540*/  IMAD.MOV.U32 R11, RZ, RZ, 0x181f ;  /* 0x0000181fff0b7424 */ /* 0x000fe200078e00ff */
[----:B------:R-:W-:Y:S01]  /*1e550*/  SHF.R.U32.HI R5, RZ, 0x3, R7 ;  /* 0x00000003ff057819 */ /* 0x000fe20000011607 */
[----:B------:R-:W-:Y:S02]  /*1e560*/  IMAD.MOV.U32 R15, RZ, RZ, -0x1 ;  /* 0xffffffffff0f7424 */ /* 0x000fe400078e00ff */
[----:B------:R-:W-:Y:S02]  /*1e570*/  IMAD R2, R8, UR42, RZ ;  /* 0x0000002a08027c24 */ /* 0x000fe4000f8e02ff */
[----:B------:R-:W-:-:S07]  /*1e580*/  IMAD.IADD R3, R5, 0x1, R19 ;  /* 0x0000000105037824 */ /* 0x000fce00078e0213 */
[----:B-----5:R-:W-:Y:S05]  /*1e590*/  WARPSYNC.COLLECTIVE R15, `(.L_x_7017) ;  /* 0x000000000f087348 */ /* 0x020fea0003c00000 */
[----:B------:R0:W1:Y:S02]  /*1e5a0*/  SHFL.IDX P6, R14, R13, R12, R11 ;  /* 0x0000000c0d0e7389 */ /* 0x00006400000c000b */
[----:B01---5:R-:W-:Y:S01]  /*1e5b0*/  ENDCOLLECTIVE ;  /* 0x000000000000791b */ /* 0x023fe20003800000 */
.L_x_7017:
[C---:B------:R-:W-:Y:S01]  /*1e5c0*/  VIADD R5, R3.reuse, 0x10 ;  /* 0x0000001003057836 */ /* 0x040fe20000000000 */
[----:B------:R-:W-:-:S04]  /*1e5d0*/  ISETP.GE.AND P1, PT, R3, R2, PT ;  /* 0x000000020300720c */ /* 0x000fc80003f26270 */
[----:B------:R-:W-:Y:S01]  /*1e5e0*/  ISETP.GE.AND P2, PT, R5, R2, PT ;  /* 0x000000020500720c */ /* 0x000fe20003f46270 */
[----:B------:R-:W-:Y:S02]  /*1e5f0*/  IMAD.MOV.U32 R13, RZ, RZ, R4 ;  /* 0x000000ffff0d7224 */ /* 0x000fe400078e0004 */
[----:B------:R-:W-:-:S10]  /*1e600*/  IMAD.MOV.U32 R6, RZ, RZ, R14 ;  /* 0x000000ffff067224 */ /* 0x000fd400078e000e */
[----:B------:R-:W-:Y:S05]  /*1e610*/  WARPSYNC.COLLECTIVE R15, `(.L_x_7018) ;  /* 0x000000000f087348 */ /* 0x000fea0003c00000 */
[----:B------:R0:W1:Y:S02]  /*1e620*/  SHFL.IDX P6, R14, R13, R12, R11 ;  /* 0x0000000c0d0e7389 */ /* 0x00006400000c000b */
[----:B01----:R-:W-:Y:S01]  /*1e630*/  ENDCOLLECTIVE ;  /* 0x000000000000791b */ /* 0x003fe20003800000 */
.L_x_7018:
[----:B------:R-:W-:Y:S02]  /*1e640*/  IMAD.MOV.U32 R13, RZ, RZ, R0 ;  /* 0x000000ffff0d7224 */ /* 0x000fe400078e0000 */
[----:B------:R-:W-:Y:S02]  /*1e650*/  IMAD.MOV.U32 R12, RZ, RZ, 0x1 ;  /* 0x00000001ff0c7424 */ /* 0x000fe400078e00ff */
[----:B------:R-:W-:-:S07]  /*1e660*/  IMAD.MOV.U32 R7, RZ, RZ, R14 ;  /* 0x000000ffff077224 */ /* 0x000fce00078e000e */
[----:B------:R-:W-:Y:S05]  /*1e670*/  WARPSYNC.COLLECTIVE R15, `(.L_x_7019) ;  /* 0x000000000f087348 */ /* 0x000fea0003c00000 */
[----:B------:R0:W1:Y:S02]  /*1e680*/  SHFL.IDX P6, R14, R13, R12, R11 ;  /* 0x0000000c0d0e7389 */ /* 0x00006400000c000b */
[----:B01----:R-:W-:Y:S01]  /*1e690*/  ENDCOLLECTIVE ;  /* 0x000000000000791b */ /* 0x003fe20003800000 */
.L_x_7019:
        /* <DEDUP_REMOVED lines=10> */
.L_x_7020:
[----:B------:R-:W-:Y:S01]  /*1e740*/  @!PT LDS RZ, [RZ] ;  /* 0x00000000fffff984 */ /* 0x000fe20000000800 */
[----:B------:R-:W-:Y:S01]  /*1e750*/  @!PT LDS RZ, [RZ] ;  /* 0x00000000fffff984 */ /* 0x000fe20000000800 */
[----:B------:R-:W-:Y:S01]  /*1e760*/  @!PT LDS RZ, [RZ] ;  /* 0x00000000fffff984 */ /* 0x000fe20000000800 */
[----:B------:R0:W-:Y:S01]  /*1e770*/  @!P1 LDGSTS.E.BYPASS.LTC128B.128 [R9+0x18400], desc[UR50][R6.64], !P0 ;  /* 0x1840000006099fae */ /* 0x0001e2000c101d72 */
[----:B------:R-:W-:Y:S02]  /*1e780*/  IMAD.MOV.U32 R13, RZ, RZ, R0 ;  /* 0x000000ffff0d7224 */ /* 0x000fe400078e0000 */
[----:B------:R-:W-:Y:S02]  /*1e790*/  IMAD.MOV.U32 R12, RZ, RZ, 0x2 ;  /* 0x00000002ff0c7424 */ /* 0x000fe400078e00ff */
[----:B------:R-:W-:-:S07]  /*1e7a0*/  IMAD.MOV.U32 R5, RZ, RZ, R14 ;  /* 0x000000ffff057224 */ /* 0x000fce00078e000e */
[----:B0-----:R-:W-:Y:S05]  /*1e7b0*/  WARPSYNC.COLLECTIVE R15, `(.L_x_7021) ;  /* 0x000000000f087348 */ /* 0x001fea0003c00000 */
[----:B------:R1:W2:Y:S02]  /*1e7c0*/  SHFL.IDX P6, R14, R13, R12, R11 ;  /* 0x0000000c0d0e7389 */ /* 0x0002a400000c000b */
[----:B012---:R-:W-:Y:S01]  /*1e7d0*/  ENDCOLLECTIVE ;  /* 0x000000000000791b */ /* 0x007fe20003800000 */
.L_x_7021:
[----:B------:R-:W-:Y:S01]  /*1e7e0*/  @!P2 IADD3 R7, P1, R10, R5, RZ ;  /* 0x000000050a07a210 */ /* 0x000fe20007f3e0ff */
[----:B------:R-:W-:-:S04]  /*1e7f0*/  VIADD R5, R3, 0x20 ;  /* 0x0000002003057836 */ /* 0x000fc80000000000 */
[----:B------:R-:W-:Y:S01]  /*1e800*/  @!P2 IMAD.X R6, RZ, RZ, R8, P1 ;  /* 0x000000ffff06a224 */ /* 0x000fe200008e0608 */
[----:B------:R-:W-:Y:S01]  /*1e810*/  ISETP.GE.AND P1, PT, R5, R2, PT ;  /* 0x000000020500720c */ /* 0x000fe20003f26270 */
        /* <DEDUP_REMOVED lines=8> */
[----:B------:R0:W-:Y:S02]  /*1e8a0*/  @!P2 LDGSTS.E.BYPASS.LTC128B.128 [R9+0x18c00], desc[UR50][R6.64], !P0 ;  /* 0x18c000000609afae */ /* 0x0001e4000c101d72 */
[----:B0-----:R-:W-:-:S07]  /*1e8b0*/  IMAD.MOV.U32 R6, RZ, RZ, R14 ;  /* 0x000000ffff067224 */ /* 0x001fce00078e000e */
[----:B------:R-:W-:Y:S05]  /*1e8c0*/  WARPSYNC.COLLECTIVE R15, `(.L_x_7022) ;  /* 0x000000000f087348 */ /* 0x000fea0003c00000 */
[----:B------:R0:W1:Y:S02]  /*1e8d0*/  SHFL.IDX P6, R14, R13, R12, R11 ;  /* 0x0000000c0d0e7389 */ /* 0x00006400000c000b */
[----:B01----:R-:W-:Y:S01]  /*1e8e0*/  ENDCOLLECTIVE ;  /* 0x000000000000791b */ /* 0x003fe20003800000 */
.L_x_7022:
[----:B------:R-:W-:Y:S02]  /*1e8f0*/  IMAD.MOV.U32 R13, RZ, RZ, R0 ;  /* 0x000000ffff0d7224 */ /* 0x000fe400078e0000 */
[----:B------:R-:W-:Y:S02]  /*1e900*/  IMAD.MOV.U32 R12, RZ, RZ, 0x3 ;  /* 0x00000003ff0c7424 */ /* 0x000fe400078e00ff */
[----:B------:R-:W-:-:S07]  /*1e910*/  IMAD.MOV.U32 R7, RZ, RZ, R14 ;  /* 0x000000ffff077224 */ /* 0x000fce00078e000e */
[----:B------:R-:W-:Y:S05]  /*1e920*/  WARPSYNC.COLLECTIVE R15, `(.L_x_7023) ;  /* 0x000000000f087348 */ /* 0x000fea0003c00000 */
[----:B------:R0:W1:Y:S02]  /*1e930*/  SHFL.IDX P6, R14, R13, R12, R11 ;  /* 0x0000000c0d0e7389 */ /* 0x00006400000c000b */
[----:B01----:R-:W-:Y:S01]  /*1e940*/  ENDCOLLECTIVE ;  /* 0x000000000000791b */ /* 0x003fe20003800000 */
.L_x_7023:
        /* <DEDUP_REMOVED lines=11> */
[----:B------:R-:W-:Y:S02]  /*1ea00*/  VIADD R5, R3, 0x40 ;  /* 0x0000004003057836 */ /* 0x000fe40000000000 */
[----:B0-----:R-:W-:-:S10]  /*1ea10*/  IMAD.MOV.U32 R6, RZ, RZ, R14 ;  /* 0x000000ffff067224 */ /* 0x001fd400078e000e */
[----:B------:R-:W-:Y:S05]  /*1ea20*/  WARPSYNC.COLLECTIVE R15, `(.L_x_7024) ;  /* 0x000000000f087348 */ /* 0x000fea0003c00000 */
[----:B------:R0:W1:Y:S02]  /*1ea30*/  SHFL.IDX P6, R14, R13, R12, R11 ;  /* 0x0000000c0d0e7389 */ /* 0x00006400000c000b */
[----:B01----:R-:W-:Y:S01]  /*1ea40*/  ENDCOLLECTIVE ;  /* 0x000000000000791b */ /* 0x003fe20003800000 */
.L_x_7024:
[----:B------:R-:W-:Y:S02]  /*1ea50*/  IMAD.MOV.U32 R13, RZ, RZ, R0 ;  /* 0x000000ffff0d7224 */ /* 0x000fe400078e0000 */
[----:B------:R-:W-:Y:S02]  /*1ea60*/  IMAD.MOV.U32 R12, RZ, RZ, 0x4 ;  /* 0x00000004ff0c7424 */ /* 0x000fe400078e00ff */
[----:B------:R-:W-:-:S07]  /*1ea70*/  IMAD.MOV.U32 R7, RZ, RZ, R14 ;  /* 0x000000ffff077224 */ /* 0x000fce00078e000e */
[----:B------:R-:W-:Y:S05]  /*1ea80*/  WARPSYNC.COLLECTIVE R15, `(.L_x_7025) ;  /* 0x000000000f087348 */ /* 0x000fea0003c00000 */
[----:B------:R0:W1:Y:S02]  /*1ea90*/  SHFL.IDX P6, R14, R13, R12, R11 ;  /* 0x0000000c0d0e7389 */ /* 0x00006400000c000b */
[----:B01----:R-:W-:Y:S01]  /*1eaa0*/  ENDCOLLECTIVE ;  /* 0x000000000000791b */ /* 0x003fe20003800000 */
.L_x_7025:
        /* <DEDUP_REMOVED lines=16> */
.L_x_7026:
[----:B------:R-:W-:Y:S02]  /*1ebb0*/  IMAD.MOV.U32 R13, RZ, RZ, R0 ;  /* 0x000000ffff0d7224 */ /* 0x000fe400078e0000 */
[----:B------:R-:W-:Y:S02]  /*1ebc0*/  IMAD.MOV.U32 R12, RZ, RZ, 0x5 ;  /* 0x00000005ff0c7424 */ /* 0x000fe400078e00ff */
[----:B------:R-:W-:-:S07]  /*1ebd0*/  IMAD.MOV.U32 R7, RZ, RZ, R14 ;  /* 0x000000ffff077224 */ /* 0x000fce00078e000e */
[----:B------:R-:W-:Y:S05]  /*1ebe0*/  WARPSYNC.COLLECTIVE R15, `(.L_x_7027) ;  /* 0x000000000f087348 */ /* 0x000fea0003c00000 */
[----:B------:R0:W1:Y:S02]  /*1ebf0*/  SHFL.IDX P6, R14, R13, R12, R11 ;  /* 0x0000000c0d0e7389 */ /* 0x00006400000c000b */
[----:B01----:R-:W-:Y:S01]  /*1ec00*/  ENDCOLLECTIVE ;  /* 0x000000000000791b */ /* 0x003fe20003800000 */
.L_x_7027:
        /* <DEDUP_REMOVED lines=16> */
.L_x_7028:
[----:B------:R-:W-:Y:S02]  /*1ed10*/  IMAD.MOV.U32 R13, RZ, RZ, R0 ;  /* 0x000000ffff0d7224 */ /* 0x000fe400078e0000 */
[----:B------:R-:W-:Y:S02]  /*1ed20*/  IMAD.MOV.U32 R12, RZ, RZ, 0x6 ;  /* 0x00000006ff0c7424 */ /* 0x000fe400078e00ff */
[----:B------:R-:W-:-:S07]  /*1ed30*/  IMAD.MOV.U32 R7, RZ, RZ, R14 ;  /* 0x000000ffff077224 */ /* 0x000fce00078e000e */
[----:B------:R-:W-:Y:S05]  /*1ed40*/  WARPSYNC.COLLECTIVE R15, `(.L_x_7029) ;  /* 0x000000000f087348 */ /* 0x000fea0003c00000 */
[----:B------:R0:W1:Y:S02]  /*1ed50*/  SHFL.IDX P6, R14, R13, R12, R11 ;  /* 0x0000000c0d0e7389 */ /* 0x00006400000c000b */
[----:B01----:R-:W-:Y:S01]  /*1ed60*/  ENDCOLLECTIVE ;  /* 0x000000000000791b */ /* 0x003fe20003800000 */
.L_x_7029:
        /* <DEDUP_REMOVED lines=15> */
.L_x_7030:
[----:B------:R-:W-:Y:S02]  /*1ee60*/  IMAD.MOV.U32 R13, RZ, RZ, R0 ;  /* 0x000000ffff0d7224 */ /* 0x000fe400078e0000 */
[----:B------:R-:W-:Y:S02]  /*1ee70*/  IMAD.MOV.U32 R12, RZ, RZ, 0x7 ;  /* 0x00000007ff0c7424 */ /* 0x000fe400078e00ff */
[----:B------:R-:W-:-:S07]  /*1ee80*/  IMAD.MOV.U32 R7, RZ, RZ, R14 ;  /* 0x000000ffff077224 */ /* 0x000fce00078e000e */
[----:B------:R-:W-:Y:S05]  /*1ee90*/  WARPSYNC.COLLECTIVE R15, `(.L_x_7031) ;  /* 0x000000000f087348 */ /* 0x000fea0003c00000 */
[----:B------:R0:W1:Y:S02]  /*1eea0*/  SHFL.IDX P6, R14, R13, R12, R11 ;  /* 0x0000000c0d0e7389 */ /* 0x00006400000c000b */
[----:B01----:R-:W-:Y:S01]  /*1eeb0*/  ENDCOLLECTIVE ;  /* 0x000000000000791b */ /* 0x003fe20003800000 */
.L_x_7031:
        /* <DEDUP_REMOVED lines=10> */
.L_x_7032:
[----:B------:R-:W-:Y:S01]  /*1ef60*/  @!PT LDS RZ, [RZ] ;  /* 0x00000000fffff984 */ /* 0x000fe20000000800 */
[----:B------:R-:W-:Y:S01]  /*1ef70*/  @!PT LDS RZ, [RZ] ;  /* 0x00000000fffff984 */ /* 0x000fe20000000800 */
[----:B------:R-:W-:Y:S01]  /*1ef80*/  @!PT LDS RZ, [RZ] ;  /* 0x00000000fffff984 */ /* 0x000fe20000000800 */
[----:B------:R0:W-:Y:S01]  /*1ef90*/  @!P1 LDGSTS.E.BYPASS.LTC128B.128 [R9+0x1b400], desc[UR50][R6.64], !P0 ;  /* 0x1b40000006099fae */ /* 0x0001e2000c101d72 */
[----:B------:R-:W-:Y:S01]  /*1efa0*/  IMAD.MOV.U32 R4, RZ, RZ, R14 ;  /* 0x000000ffff047224 */ /* 0x000fe200078e000e */
[----:B------:R-:W-:Y:S06]  /*1efb0*/  BRA `(.L_x_7033) ;  /* 0xffffffc000d07947 */ /* 0x000fec000383ffff */
.L_x_6953:
[----:B--2---:R2:W3:Y:S02]  /*1efc0*/  SYNCS.PHASECHK.TRANS64.TRYWAIT P0, [R18+URZ+0x28820], R0 ;  /* 0x02882000120075a7 */ /* 0x0044e4000800017f */
[----:B---3--:R-:W-:Y:S05]  /*1efd0*/  @!P0 NANOSLEEP.SYNCS 0x989680 ;  /* 0x009896800000895d */ /* 0x008fea0003900000 */
[----:B------:R-:W3:Y:S02]  /*1efe0*/  @!P0 SYNCS.PHASECHK.TRANS64 P0, [R18+URZ+0x28820], R0 ;  /* 0x02882000120085a7 */ /* 0x000ee4000800007f */
[----:B---3--:R-:W-:Y:S05]  /*1eff0*/  @!P0 BRA `(.L_x_6953) ;  /* 0xfffffffc00f08947 */ /* 0x008fea000383ffff */
[----:B------:R-:W-:Y:S05]  /*1f000*/  BRA `(.L_x_7034) ;  /* 0xffffffc4002c7947 */ /* 0x000fea000383ffff */
.L_x_6959:
[----:B-1----:R1:W3:Y:S02]  /*1f010*/  SYNCS.PHASECHK.TRANS64.TRYWAIT P0, [R4+URZ+0x28880], R3 ;  /* 0x02888003040075a7 */ /* 0x0022e4000800017f */
[----:B---3--:R-:W-:Y:S05]  /*1f020*/  @!P0 NANOSLEEP.SYNCS 0x989680 ;  /* 0x009896800000895d */ /* 0x008fea0003900000 */
[----:B------:R-:W3:Y:S02]  /*1f030*/  @!P0 SYNCS.PHASECHK.TRANS64 P0, [R4+URZ+0x28880], R3 ;  /* 0x02888003040085a7 */ /* 0x000ee4000800007f */
[----:B---3--:R-:W-:Y:S05]  /*1f040*/  @!P0 BRA `(.L_x_6959) ;  /* 0xfffffffc00f08947 */ /* 0x008fea000383ffff */
[----:B------:R-:W-:Y:S05]  /*1f050*/  BRA `(.L_x_7035) ;  /* 0xffffffc400e47947 */ /* 0x000fea000383ffff */
.L_x_6964:
[----:B0-----:R0:W3:Y:S02]  /*1f060*/  SYNCS.PHASECHK.TRANS64.TRYWAIT P0, [R4+URZ+0x28840], R3 ;  /* 0x02884003040075a7 */ /* 0x0010e4000800017f */
[----:B---3--:R-:W-:Y:S05]  /*1f070*/  @!P0 NANOSLEEP.SYNCS 0x989680 ;  /* 0x009896800000895d */ /* 0x008fea0003900000 */
[----:B------:R-:W3:Y:S02]  /*1f080*/  @!P0 SYNCS.PHASECHK.TRANS64 P0, [R4+URZ+0x28840], R3 ;  /* 0x02884003040085a7 */ /* 0x000ee4000800007f */
[----:B---3--:R-:W-:Y:S05]  /*1f090*/  @!P0 BRA `(.L_x_6964) ;  /* 0xfffffffc00f08947 */ /* 0x008fea000383ffff */
[----:B------:R-:W-:Y:S05]  /*1f0a0*/  BRA `(.L_x_7036) ;  /* 0xffffffc800647947 */ /* 0x000fea000383ffff */
.L_x_6970:
[----:B-1----:R1:W3:Y:S02]  /*1f0b0*/  SYNCS.PHASECHK.TRANS64.TRYWAIT P0, [R21+URZ+0x28870], R2 ;  /* 0x02887002150075a7 */ /* 0x0022e4000800017f */
[----:B---3--:R-:W-:Y:S05]  /*1f0c0*/  @!P0 NANOSLEEP.SYNCS 0x989680 ;  /* 0x009896800000895d */ /* 0x008fea0003900000 */
[----:B------:R-:W3:Y:S02]  /*1f0d0*/  @!P0 SYNCS.PHASECHK.TRANS64 P0, [R21+URZ+0x28870], R2 ;  /* 0x02887002150085a7 */ /* 0x000ee4000800007f */
[----:B---3--:R-:W-:Y:S05]  /*1f0e0*/  @!P0 BRA `(.L_x_6970) ;  /* 0xfffffffc00f08947 */ /* 0x008fea000383ffff */
[----:B------:R-:W-:Y:S05]  /*1f0f0*/  BRA `(.L_x_7037) ;  /* 0xffffffcc00007947 */ /* 0x000fea000383ffff */
.L_x_6972:
[----:B-1----:R1:W3:Y:S02]  /*1f100*/  SYNCS.PHASECHK.TRANS64.TRYWAIT P0, [R21+URZ+0x28860], R2 ;  /* 0x02886002150075a7 */ /* 0x0022e4000800017f */
[----:B---3--:R-:W-:Y:S05]  /*1f110*/  @!P0 NANOSLEEP.SYNCS 0x989680 ;  /* 0x009896800000895d */ /* 0x008fea0003900000 */
[----:B------:R-:W3:Y:S02]  /*1f120*/  @!P0 SYNCS.PHASECHK.TRANS64 P0, [R21+URZ+0x28860], R2 ;  /* 0x02886002150085a7 */ /* 0x000ee4000800007f */
[----:B---3--:R-:W-:Y:S05]  /*1f130*/  @!P0 BRA `(.L_x_6972) ;  /* 0xfffffffc00f08947 */ /* 0x008fea000383ffff */
[----:B------:R-:W-:Y:S05]  /*1f140*/  BRA `(.L_x_7038) ;  /* 0xffffffcc00087947 */ /* 0x000fea000383ffff */
.L_x_6979:
[----:B--2---:R2:W3:Y:S02]  /*1f150*/  SYNCS.PHASECHK.TRANS64.TRYWAIT P1, [R19+URZ+0x28870], R0 ;  /* 0x02887000130075a7 */ /* 0x0044e4000802017f */
[----:B---3--:R-:W-:Y:S05]  /*1f160*/  @!P1 NANOSLEEP.SYNCS 0x989680 ;  /* 0x009896800000995d */ /* 0x008fea0003900000 */
[----:B------:R-:W3:Y:S02]  /*1f170*/  @!P1 SYNCS.PHASECHK.TRANS64 P1, [R19+URZ+0x28870], R0 ;  /* 0x02887000130095a7 */ /* 0x000ee4000802007f */
[----:B---3--:R-:W-:Y:S05]  /*1f180*/  @!P1 BRA `(.L_x_6979) ;  /* 0xfffffffc00f09947 */ /* 0x008fea000383ffff */
[----:B------:R-:W-:Y:S05]  /*1f190*/  BRA `(.L_x_7039) ;  /* 0xffffffd400947947 */ /* 0x000fea000383ffff */
.L_x_6981:
[----:B--2---:R2:W3:Y:S02]  /*1f1a0*/  SYNCS.PHASECHK.TRANS64.TRYWAIT P1, [R19+URZ+0x28860], R0 ;  /* 0x02886000130075a7 */ /* 0x0044e4000802017f */
[----:B---3--:R-:W-:Y:S05]  /*1f1b0*/  @!P1 NANOSLEEP.SYNCS 0x989680 ;  /* 0x009896800000995d */ /* 0x008fea0003900000 */
[----:B------:R-:W3:Y:S02]  /*1f1c0*/  @!P1 SYNCS.PHASECHK.TRANS64 P1, [R19+URZ+0x28860], R0 ;  /* 0x02886000130095a7 */ /* 0x000ee4000802007f */
[----:B---3--:R-:W-:Y:S05]  /*1f1d0*/  @!P1 BRA `(.L_x_6981) ;  /* 0xfffffffc00f09947 */ /* 0x008fea000383ffff */
[----:B------:R-:W-:Y:S05]  /*1f1e0*/  BRA `(.L_x_7040) ;  /* 0xffffffd4009c7947 */ /* 0x000fea000383ffff */
.L_x_6994:
[----:B0-----:R0:W1:Y:S02]  /*1f1f0*/  SYNCS.PHASECHK.TRANS64.TRYWAIT P0, [R0+URZ+0x28820], R3 ;  /* 0x02882003000075a7 */ /* 0x001064000800017f */
[----:B-1----:R-:W-:Y:S05]  /*1f200*/  @!P0 NANOSLEEP.SYNCS 0x989680 ;  /* 0x009896800000895d */ /* 0x002fea0003900000 */
[----:B------:R-:W1:Y:S02]  /*1f210*/  @!P0 SYNCS.PHASECHK.TRANS64 P0, [R0+URZ+0x28820], R3 ;  /* 0x02882003000085a7 */ /* 0x000e64000800007f */
[----:B-1----:R-:W-:Y:S05]  /*1f220*/  @!P0 BRA `(.L_x_6994) ;  /* 0xfffffffc00f08947 */ /* 0x002fea000383ffff */
[----:B------:R-:W-:Y:S05]  /*1f230*/  BRA `(.L_x_7041) ;  /* 0xffffffe800987947 */ /* 0x000fea000383ffff */
.L_x_6995:
        /* <DEDUP_REMOVED lines=11> */
.L_x_7043:
[----:B------:R-:W-:Y:S05]  /*1f2f0*/  BSYNC B0 ;  /* 0x0000000000007941 */ /* 0x000fea0003800000 */
.L_x_7042:
[----:B------:R-:W-:Y:S05]  /*1f300*/  BRA `(.L_x_7044) ;  /* 0xffffffe800807947 */ /* 0x000fea000383ffff */
.L_x_6998:
[----:B------:R-:W-:Y:S01]  /*1f310*/  BSSY B1, `(.L_x_7045) ;  /* 0x0000006000017945 */ /* 0x000fe20003800000 */
[----:B------:R-:W-:-:S07]  /*1f320*/  IMAD.MOV.U32 R15, RZ, RZ, -0x1 ;  /* 0xffffffffff0f7424 */ /* 0x000fce00078e00ff */
[----:B01----:R-:W-:Y:S05]  /*1f330*/  WARPSYNC.COLLECTIVE R15, `(.L_x_7046) ;  /* 0x000000000f0c7348 */ /* 0x003fea0003c00000 */
[----:B------:R-:W-:Y:S02]  /*1f340*/  ELECT P6, UR62, PT ;  /* 0x00000000003e782f */ /* 0x000fe400038c0000 */
[----:B------:R-:W-:Y:S01]  /*1f350*/  MOV R14, UR62 ;  /* 0x0000003e000e7c02 */ /* 0x000fe20008000f00 */
[----:B01----:R-:W-:Y:S10]  /*1f360*/  ENDCOLLECTIVE ;  /* 0x000000000000791b */ /* 0x003ff40003800000 */
.L_x_7046:
[----:B------:R-:W-:Y:S05]  /*1f370*/  BSYNC B1 ;  /* 0x0000000000017941 */ /* 0x000fea0003800000 */
.L_x_7045:
[----:B------:R-:W-:Y:S05]  /*1f380*/  BRA `(.L_x_7047) ;  /* 0xffffffe800787947 */ /* 0x000fea000383ffff */
.L_x_7000:
[----:B0-----:R0:W1:Y:S02]  /*1f390*/  SYNCS.PHASECHK.TRANS64.TRYWAIT P1, [R6+URZ], R5 ;  /* 0x00000005060075a7 */ /* 0x001064000802017f */
[----:B-1----:R-:W-:Y:S05]  /*1f3a0*/  @!P1 NANOSLEEP.SYNCS 0x989680 ;  /* 0x009896800000995d */ /* 0x002fea0003900000 */
[----:B------:R-:W1:Y:S02]  /*1f3b0*/  @!P1 SYNCS.PHASECHK.TRANS64 P1, [R6+URZ], R5 ;  /* 0x00000005060095a7 */ /* 0x000e64000802007f */
[----:B-1----:R-:W-:Y:S05]  /*1f3c0*/  @!P1 BRA `(.L_x_7000) ;  /* 0xfffffffc00f09947 */ /* 0x002fea000383ffff */
[----:B------:R-:W-:Y:S05]  /*1f3d0*/  BRA `(.L_x_7048) ;  /* 0xffffffe800b47947 */ /* 0x000fea000383ffff */
.L_x_7001:
[----:B-1----:R1:W2:Y:S02]  /*1f3e0*/  SYNCS.PHASECHK.TRANS64.TRYWAIT P1, [R7+URZ], R2 ;  /* 0x00000002070075a7 */ /* 0x0022a4000802017f */
[----:B--2---:R-:W-:Y:S05]  /*1f3f0*/  @!P1 NANOSLEEP.SYNCS 0x989680 ;  /* 0x009896800000995d */ /* 0x004fea0003900000 */
[----:B------:R-:W2:Y:S02]  /*1f400*/  @!P1 SYNCS.PHASECHK.TRANS64 P1, [R7+URZ], R2 ;  /* 0x00000002070095a7 */ /* 0x000ea4000802007f */
[----:B--2---:R-:W-:Y:S05]  /*1f410*/  @!P1 BRA `(.L_x_7001) ;  /* 0xfffffffc00f09947 */ /* 0x004fea000383ffff */
[----:B------:R-:W-:Y:S05]  /*1f420*/  BRA `(.L_x_7049) ;  /* 0xffffffe800a87947 */ /* 0x000fea000383ffff */
.L_x_7003:
[----:B--2---:R2:W3:Y:S02]  /*1f430*/  SYNCS.PHASECHK.TRANS64.TRYWAIT P1, [R4+URZ+0x28860], R5 ;  /* 0x02886005040075a7 */ /* 0x0044e4000802017f */
[----:B---3--:R-:W-:Y:S05]  /*1f440*/  @!P1 NANOSLEEP.SYNCS 0x989680 ;  /* 0x009896800000995d */ /* 0x008fea0003900000 */
[----:B------:R-:W3:Y:S02]  /*1f450*/  @!P1 SYNCS.PHASECHK.TRANS64 P1, [R4+URZ+0x28860], R5 ;  /* 0x02886005040095a7 */ /* 0x000ee4000802007f */
[----:B---3--:R-:W-:Y:S05]  /*1f460*/  @!P1 BRA `(.L_x_7003) ;  /* 0xfffffffc00f09947 */ /* 0x008fea000383ffff */
[----:B------:R-:W-:Y:S05]  /*1f470*/  BRA `(.L_x_7050) ;  /* 0xffffffe800ac7947 */ /* 0x000fea000383ffff */
.L_x_7005:
[----:B---3--:R3:W4:Y:S02]  /*1f480*/  SYNCS.PHASECHK.TRANS64.TRYWAIT P1, [R3+URZ+0x28860], R2 ;  /* 0x02886002030075a7 */ /* 0x008724000802017f */
[----:B----4-:R-:W-:Y:S05]  /*1f490*/  @!P1 NANOSLEEP.SYNCS 0x989680 ;  /* 0x009896800000995d */ /* 0x010fea0003900000 */
[----:B------:R-:W4:Y:S02]  /*1f4a0*/  @!P1 SYNCS.PHASECHK.TRANS64 P1, [R3+URZ+0x28860], R2 ;  /* 0x02886002030095a7 */ /* 0x000f24000802007f */
[----:B----4-:R-:W-:Y:S05]  /*1f4b0*/  @!P1 BRA `(.L_x_7005) ;  /* 0xfffffffc00f09947 */ /* 0x010fea000383ffff */
[----:B------:R-:W-:Y:S05]  /*1f4c0*/  BRA `(.L_x_7051) ;  /* 0xffffffe800ac7947 */ /* 0x000fea000383ffff */
.L_x_7007:
[----:B----4-:R4:W0:Y:S02]  /*1f4d0*/  SYNCS.PHASECHK.TRANS64.TRYWAIT P0, [R4+URZ+0x28880], R5 ;  /* 0x02888005040075a7 */ /* 0x010824000800017f */
[----:B0-----:R-:W-:Y:S05]  /*1f4e0*/  @!P0 NANOSLEEP.SYNCS 0x989680 ;  /* 0x009896800000895d */ /* 0x001fea0003900000 */
[----:B------:R-:W0:Y:S02]  /*1f4f0*/  @!P0 SYNCS.PHASECHK.TRANS64 P0, [R4+URZ+0x28880], R5 ;  /* 0x02888005040085a7 */ /* 0x000e24000800007f */
[----:B0-----:R-:W-:Y:S05]  /*1f500*/  @!P0 BRA `(.L_x_7007) ;  /* 0xfffffffc00f08947 */ /* 0x001fea000383ffff */
[----:B------:R-:W-:Y:S05]  /*1f510*/  BRA `(.L_x_7008) ;  /* 0xffffffe800a87947 */ /* 0x000fea000383ffff */
.L_x_7052:
        /* <DEDUP_REMOVED lines=14> */
.L_x_12976:


//--------------------- .text._ZN7cutlass13device_kernelIN5flash11enable_sm90INS1_16FlashAttnFwdSm90INS1_25CollectiveMainloopFwdSm90ILi2EN4cute5tupleIJNS5_1CILi1EEES8_S8_EEENS6_IJNS7_ILi128EEENS7_ILi192EEESA_EEELi128ENS_12float_e4m3_tEfNS_4arch4Sm90ELb0ELb1ELb1ELb1ELb0ELb1ELb0ELb1ELb1ELb1ELb0ELb0EEENS1_21CollectiveEpilogueFwdINS6_IJSA_SA_SB_EEES9_NS_10bfloat16_tESF_Li256ELb1ELb1ELb0ELb1EEENS1_36VarlenDynamicPersistentTileSchedulerILi128ELi192ELi256ELi128ELb0ELb1ELb1ELb1ELb0ELb1EEEEEEEEEvNT_6ParamsE --------------------------
	.section	.text._ZN7cutlass13device_kernelIN5flash11enable_sm90INS1_16FlashAttnFwdSm90INS1_25CollectiveMainloopFwdSm90ILi2EN4cute5tupleIJNS5_1CILi1EEES8_S8_EEENS6_IJNS7_ILi128EEENS7_ILi192EEESA_EEELi128ENS_12float_e4m3_tEfNS_4arch4Sm90ELb0ELb1ELb1ELb1ELb0ELb1ELb0ELb1ELb1ELb1ELb0ELb0EEENS1_21CollectiveEpilogueFwdINS6_IJSA_SA_SB_EEES9_NS_10bfloat16_tESF_Li256ELb1ELb1ELb0ELb1EEENS1_36VarlenDynamicPersistentTileSchedulerILi128ELi192ELi256ELi128ELb0ELb1ELb1ELb1ELb0ELb1EEEEEEEEEvNT_6ParamsE,"ax",@progbits
	.align	128
.text._ZN7cutlass13device_kernelIN5flash11enable_sm90INS1_16FlashAttnFwdSm90INS1_25CollectiveMainloopFwdSm90ILi2EN4cute5tupleIJNS5_1CILi1EEES8_S8_EEENS6_IJNS7_ILi128EEENS7_ILi192EEESA_EEELi128ENS_12float_e4m3_tEfNS_4arch4Sm90ELb0ELb1ELb1ELb1ELb0ELb1ELb0ELb1ELb1ELb1ELb0ELb0EEENS1_21CollectiveEpilogueFwdINS6_IJSA_SA_SB_EEES9_NS_10bfloat16_tESF_Li256ELb1ELb1ELb0ELb1EEENS1_36VarlenDynamicPersistentTileSchedulerILi128ELi192ELi256ELi128ELb0ELb1ELb1ELb1ELb0ELb1EEEEEEEEEvNT_6ParamsE:
        .type           _ZN7cutlass13device_kernelIN5flash11enable_sm90INS1_16FlashAttnFwdSm90INS1_25CollectiveMainloopFwdSm90ILi2EN4cute5tupleIJNS5_1CILi1EEES8_S8_EEENS6_IJNS7_ILi128EEENS7_ILi192EEESA_EEELi128ENS_12float_e4m3_tEfNS_4arch4Sm90ELb0ELb1ELb1ELb1ELb0ELb1ELb0ELb1ELb1ELb1ELb0ELb0EEENS1_21CollectiveEpilogueFwdINS6_IJSA_SA_SB_EEES9_NS_10bfloat16_tESF_Li256ELb1ELb1ELb0ELb1EEENS1_36VarlenDynamicPersistentTileSchedulerILi128ELi192ELi256ELi128ELb0ELb1ELb1ELb1ELb0ELb1EEEEEEEEEvNT_6ParamsE,@function
        .size           _ZN7cutlass13device_kernelIN5flash11enable_sm90INS1_16FlashAttnFwdSm90INS1_25CollectiveMainloopFwdSm90ILi2EN4cute5tupleIJNS5_1CILi1EEES8_S8_EEENS6_IJNS7_ILi128EEENS7_ILi192EEESA_EEELi128ENS_12float_e4m3_tEfNS_4arch4Sm90ELb0ELb1ELb1ELb1ELb0ELb1ELb0ELb1ELb1ELb1ELb0ELb0EEENS1_21CollectiveEpilogueFwdINS6_IJSA_SA_SB_EEES9_NS_10bfloat16_tESF_Li256ELb1ELb1ELb0ELb1EEENS1_36VarlenDynamicPersistentTileSchedulerILi128ELi192ELi256ELi128ELb0ELb1ELb1ELb1ELb0ELb1EEEEEEEEEvNT_6ParamsE,(.L_x_12977 - _ZN7cutlass13device_kernelIN5flash11enable_sm90INS1_16FlashAttnFwdSm90INS1_25CollectiveMainloopFwdSm90ILi2EN4cute5tupleIJNS5_1CILi1EEES8_S8_EEENS6_IJNS7_ILi128EEENS7_ILi192EEESA_EEELi128ENS_12float_e4m3_tEfNS_4arch4Sm90ELb0ELb1ELb1ELb1ELb0ELb1ELb0ELb1ELb1ELb1ELb0ELb0EEENS1_21CollectiveEpilogueFwdINS6_IJSA_SA_SB_EEES9_NS_10bfloat16_tESF_Li256ELb1ELb1ELb0ELb1EEENS1_36VarlenDynamicPersistentTileSchedulerILi128ELi192ELi256ELi128ELb0ELb1ELb1ELb1ELb0ELb1EEEEEEEEEvNT_6ParamsE)
        .other          _ZN7cutlass13device_kernelIN5flash11enable_sm90INS1_16FlashAttnFwdSm90INS1_25CollectiveMainloopFwdSm90ILi2EN4cute5tupleIJNS5_1CILi1EEES8_S8_EEENS6_IJNS7_ILi128EEENS7_ILi192EEESA_EEELi128ENS_12float_e4m3_tEfNS_4arch4Sm90ELb0ELb1ELb1ELb1ELb0ELb1ELb0ELb1ELb1ELb1ELb0ELb0EEENS1_21CollectiveEpilogueFwdINS6_IJSA_SA_SB_EEES9_NS_10bfloat16_tESF_Li256ELb1ELb1ELb0ELb1EEENS1_36VarlenDynamicPersistentTileSchedulerILi128ELi192ELi256ELi128ELb0ELb1ELb1ELb1ELb0ELb1EEEEEEEEEvNT_6ParamsE,@"STO_CUDA_ENTRY STV_DEFAULT"
_ZN7cutlass13device_kernelIN5flash11enable_sm90INS1_16FlashAttnFwdSm90INS1_25CollectiveMainloopFwdSm90ILi2EN4cute5tupleIJNS5_1CILi1EEES8_S8_EEENS6_IJNS7_ILi128EEENS7_ILi192EEESA_EEELi128ENS_12float_e4m3_tEfNS_4arch4Sm90ELb0ELb1ELb1ELb1ELb0ELb1ELb0ELb1ELb1ELb1ELb0ELb0EEENS1_21CollectiveEpilogueFwdINS6_IJSA_SA_SB_EEES9_NS_10bfloat16_tESF_Li256ELb1ELb1ELb0ELb1EEENS1_36VarlenDynamicPersistentTileSchedulerILi128ELi192ELi256ELi128ELb0ELb1ELb1ELb1ELb0ELb1EEEEEEEEEvNT_6ParamsE:
        /* <DEDUP_REMOVED lines=24> */
.L_x_7054:
[----:B------:R-:W-:Y:S05]  /*0180*/  BSYNC B0 ;  /* 0x0000000000007941 */ /* 0x000fea0003800000 */
.L_x_7053:
        /* <DEDUP_REMOVED lines=41> */
.L_x_7055:
        /* <DEDUP_REMOVED lines=22> */
.L_x_7056:
        /* <DEDUP_REMOVED lines=18> */
.L_x_7057:
        /* <DEDUP_REMOVED lines=22> */
.L_x_7058:
        /* <DEDUP_REMOVED lines=22> */
.L_x_7059:
        /* <DEDUP_REMOVED lines=8> */
.L_x_7062:
[----:B------:R-:W-:-:S08]  /*09e0*/  NOP ;  /* 0x0000000000007918 */ /* 0x000fd00000000000 */
[----:B------:R-:W0:Y:S02]  /*09f0*/  USETMAXREG.TRY_ALLOC.CTAPOOL UP0, 0xf0 ;  /* 0x000000f0000079c8 */ /* 0x000e240008000600 */
[----:B0-----:R-:W-:-:S13]  /*0a00*/  PLOP3.LUT P0, PT, PT, PT, UP0, 0x80, 0x0 ;  /* 0x000000000000781c */ /* 0x001fda0003f0f008 */
[----:B------:R-:W-:Y:S05]  /*0a10*/  @!P0 BRA `(.L_x_7062) ;  /* 0xfffffffc00f08947 */ /* 0x000fea000383ffff */
[----:B------:R-:W0:Y:S01]  /*0a20*/  S2R R0, SR_TID.X ;  /* 0x0000000000007919 */ /* 0x000e220000002100 */
[----:B------:R-:W1:Y:S01]  /*0a30*/  S2UR UR40, SR_CgaCtaId ;  /* 0x00000000002879c3 */ /* 0x000e620000008800 */
[----:B------:R-:W-:Y:S01]  /*0a40*/  UMOV UR4, 0x400 ;  /* 0x0000040000047882 */ /* 0x000fe20000000000 */
[----:B------:R-:W-:-:S06]  /*0a50*/  LOP3.LUT R16, R16, 0xffffbfff, RZ, 0xc0, !PT ;  /* 0xffffbfff10107812 */ /* 0x000fcc00078ec0ff */
[----:B------:R-:W-:Y:S06]  /*0a60*/  BAR.ARV 0x8, 0x180 ;  /* 0x0206000000007b1d */ /* 0x000fec0000002000 */
[----:B-1----:R-:W-:-:S06]  /*0a70*/  ULEA UR4, UR40, UR4, 0x18 ;  /* 0x0000000428047291 */ /* 0x002fcc000f8ec03f */
[----:B------:R-:W-:Y:S01]  /*0a80*/  IMAD.U32 R17, RZ, RZ, UR4 ;  /* 0x00000004ff117e24 */ /* 0x000fe2000f8e00ff */
[----:B0-----:R-:W-:Y:S01]  /*0a90*/  SHF.R.U32.HI R0, RZ, 0x7, R0 ;  /* 0x00000007ff007819 */ /* 0x001fe20000011600 */
[----:B------:R-:W-:-:S03]  /*0aa0*/  ULDC UR4, c[0x0][0xc3c] ;  /* 0x00030f0000047ab9 */ /* 0x000fc60000000800 */
[----:B------:R-:W-:-:S13]  /*0ab0*/  ISETP.NE.AND P0, PT, R0, 0x1, PT ;  /* 0x000000010000780c */ /* 0x000fda0003f05270 */
[----:B------:R-:W-:Y:S01]  /*0ac0*/  @P0 LOP3.LUT R16, R16, 0x4000, RZ, 0xfc, !PT ;  /* 0x0000400010100812 */ /* 0x000fe200078efcff */
[----:B------:R-:W-:Y:S08]  /*0ad0*/  @!P0 BAR.ARV 0x9, 0x100 ;  /* 0x0244000000008b1d */ /* 0x000ff00000002000 */
[----:B------:R-:W-:Y:S06]  /*0ae0*/  BAR.SYNC.DEFER_BLOCKING 0x5, 0x180 ;  /* 0x0146000000007b1d */ /* 0x000fec0000010000 */
[----:B------:R-:W0:Y:S02]  /*0af0*/  LDS.128 R220, [R17+0x288d0] ;  /* 0x0288d00011dc7984 */ /* 0x000e240000000c00 */
[----:B------:R-:W-:Y:S06]  /*0b00*/  BAR.ARV 0x4, 0x180 ;  /* 0x0106000000007b1d */ /* 0x000fec0000002000 */
[----:B0-----:R-:W-:-:S13]  /*0b10*/  ISETP.GE.AND P0, PT, R223, UR4, PT ;  /* 0x00000004df007c0c */ /* 0x001fda000bf06270 */
[----:B------:R-:W-:Y:S05]  /*0b20*/  @P0 BRA `(.L_x_7063) ;  /* 0x000002d0001c0947 */ /* 0x000fea0003800000 */
[----:B------:R-:W0:Y:S01]  /*0b30*/  S2R R0, SR_TID.X ;  /* 0x0000000000007919 */ /* 0x000e220000002100 */
[----:B------:R-:W-:Y:S01]  /*0b40*/  IMAD.MOV.U32 R22, RZ, RZ, RZ ;  /* 0x000000ffff167224 */ /* 0x000fe200078e00ff */
[----:B------:R-:W-:Y:S01]  /*0b50*/  CS2R R210, SRZ ;  /* 0x0000000000d27805 */ /* 0x000fe2000001ff00 */
[----:B------:R-:W-:Y:S01]  /*0b60*/  IMAD.MOV.U32 R216, RZ, RZ, RZ ;  /* 0x000000ffffd87224 */ /* 0x000fe200078e00ff */
[----:B------:R-:W-:Y:S01]  /*0b70*/  ULOP3.LUT UR41, UR36, 0x1, URZ, 0xfc, !UPT ;  /* 0x0000000124297892 */ /* 0x000fe2000f8efc3f */
[----:B------:R-:W-:Y:S01]  /*0b80*/  UMOV UR37, URZ ;  /* 0x0000003f00257c82 */ /* 0x000fe20008000000 */
[----:B0-----:R-:W-:-:S05]  /*0b90*/  VIADD R12, R0, 0xffffff80 ;  /* 0xffffff80000c7836 */ /* 0x001fca0000000000 */
[----:B------:R-:W-:-:S04]  /*0ba0*/  SHF.R.S32.HI R0, RZ, 0x1f, R12 ;  /* 0x0000001fff007819 */ /* 0x000fc8000001140c */
[----:B------:R-:W-:-:S04]  /*0bb0*/  LEA.HI R2, R0, R12, RZ, 0x7 ;  /* 0x0000000c00027211 */ /* 0x000fc800078f38ff */
[----:B------:R-:W-:Y:S02]  /*0bc0*/  LOP3.LUT R3, R2, 0xffffff80, RZ, 0xc0, !PT ;  /* 0xffffff8002037812 */ /* 0x000fe400078ec0ff */
[----:B------:R-:W-:-:S03]  /*0bd0*/  SHF.R.S32.HI R13, RZ, 0x7, R2 ;  /* 0x00000007ff0d7819 */ /* 0x000fc60000011402 */
[----:B------:R-:W-:-:S05]  /*0be0*/  IMAD.IADD R10, R12, 0x1, -R3 ;  /* 0x000000010c0a7824 */ /* 0x000fca00078e0a03 */
[----:B------:R-:W-:-:S04]  /*0bf0*/  SHF.R.S32.HI R8, RZ, 0x1f, R10 ;  /* 0x0000001fff087819 */ /* 0x000fc8000001140a */
[CC--:B------:R-:W-:Y:S02]  /*0c00*/  LEA.HI R9, R8.reuse, R10.reuse, RZ, 0x2 ;  /* 0x0000000a08097211 */ /* 0x0c0fe400078f10ff */
[----:B------:R-:W-:Y:S02]  /*0c10*/  LEA.HI R8, R8, R10, RZ, 0x5 ;  /* 0x0000000a08087211 */ /* 0x000fe400078f28ff */
[--C-:B------:R-:W-:Y:S02]  /*0c20*/  SHF.R.S32.HI R5, RZ, 0x2, R9.reuse ;  /* 0x00000002ff057819 */ /* 0x100fe40000011409 */
[----:B------:R-:W-:Y:S02]  /*0c30*/  SHF.R.S32.HI R4, RZ, 0x1f, R9 ;  /* 0x0000001fff047819 */ /* 0x000fe40000011409 */
[----:B------:R-:W-:Y:S02]  /*0c40*/  SHF.R.S32.HI R8, RZ, 0x5, R8 ;  /* 0x00000005ff087819 */ /* 0x000fe40000011408 */
[----:B------:R-:W-:-:S02]  /*0c50*/  LEA.HI R3, R4, R5, RZ, 0x3 ;  /* 0x0000000504037211 */ /* 0x000fc400078f18ff */
[CC--:B------:R-:W-:Y:S02]  /*0c60*/  LEA.HI R4, R0.reuse, R12.reuse, RZ, 0x4 ;  /* 0x0000000c00047211 */ /* 0x0c0fe400078f20ff */
[----:B------:R-:W-:Y:S02]  /*0c70*/  LOP3.LUT R6, R3, 0xfffffff8, RZ, 0xc0, !PT ;  /* 0xfffffff803067812 */ /* 0x000fe400078ec0ff */
[----:B------:R-:W-:Y:S02]  /*0c80*/  LEA.HI R3, R0, R12, RZ, 0x5 ;  /* 0x0000000c00037211 */ /* 0x000fe400078f28ff */
[----:B------:R-:W-:Y:S01]  /*0c90*/  SHF.R.S32.HI R7, RZ, 0x4, R4 ;  /* 0x00000004ff077819 */ /* 0x000fe20000011404 */
[----:B------:R-:W-:Y:S01]  /*0ca0*/  IMAD.IADD R11, R5, 0x1, -R6 ;  /* 0x00000001050b7824 */ /* 0x000fe200078e0a06 */
[C---:B------:R-:W-:Y:S01]  /*0cb0*/  LOP3.LUT R5, R4.reuse, 0x3fffff0, RZ, 0xc0, !PT ;  /* 0x03fffff004057812 */ /* 0x040fe200078ec0ff */
[----:B------:R-:W-:Y:S01]  /*0cc0*/  IMAD.SHL.U32 R3, R3, 0x20, RZ ;  /* 0x0000002003037824 */ /* 0x000fe200078e00ff */
[----:B------:R-:W-:Y:S01]  /*0cd0*/  LEA.HI R4, R4, R7, RZ, 0x1 ;  /* 0x0000000704047211 */ /* 0x000fe200078f08ff */
[----:B------:R-:W-:Y:S01]  /*0ce0*/  IMAD R11, R8, 0x10, R11 ;  /* 0x00000010080b7824 */ /* 0x000fe200078e020b */
[----:B------:R-:W-:Y:S01]  /*0cf0*/  LEA.HI R6, R2, R13, RZ, 0x1 ;  /* 0x0000000d02067211 */ /* 0x000fe200078f08ff */
[----:B------:R-:W-:Y:S01]  /*0d00*/  IMAD.IADD R2, R12, 0x1, -R5 ;  /* 0x000000010c027824 */ /* 0x000fe200078e0a05 */
[----:B------:R-:W-:-:S02]  /*0d10*/  LOP3.LUT R231, R3, 0xfffffc00, RZ, 0xc0, !PT ;  /* 0xfffffc0003e77812 */ /* 0x000fc400078ec0ff */
[----:B------:R-:W-:Y:S02]  /*0d20*/  LOP3.LUT R4, R4, 0x1ffffffe, RZ, 0xc0, !PT ;  /* 0x1ffffffe04047812 */ /* 0x000fe400078ec0ff */
[----:B------:R-:W-:Y:S01]  /*0d30*/  LOP3.LUT R6, R6, 0x3fffffe, RZ, 0xc0, !PT ;  /* 0x03fffffe06067812 */ /* 0x000fe200078ec0ff */
[----:B------:R-:W-:Y:S01]  /*0d40*/  IMAD R3, R2, 0x40, R231 ;  /* 0x0000004002037824 */ /* 0x000fe200078e02e7 */
[----:B------:R-:W-:Y:S01]  /*0d50*/  LOP3.LUT R219, R9, 0x7ffffffc, RZ, 0xc0, !PT ;  /* 0x7ffffffc09db7812 */ /* 0x000fe200078ec0ff */
[----:B------:R-:W-:Y:S02]  /*0d60*/  IMAD.IADD R4, R7, 0x1, -R4 ;  /* 0x0000000107047824 */ /* 0x000fe400078e0a04 */
[----:B------:R-:W-:Y:S02]  /*0d70*/  IMAD.IADD R6, R13, 0x1, -R6 ;  /* 0x000000010d067824 */ /* 0x000fe400078e0a06 */
[----:B------:R-:W-:Y:S01]  /*0d80*/  IMAD R2, R4, 0x8, R3 ;  /* 0x0000000804027824 */ /* 0x000fe200078e0203 */
[----:B------:R-:W-:Y:S01]  /*0d90*/  LEA.HI R3, R0, R12, RZ, 0x3 ;  /* 0x0000000c00037211 */ /* 0x000fe200078f18ff */
[----:B------:R-:W-:-:S02]  /*0da0*/  IMAD R5, R6, 0x40, R11 ;  /* 0x0000004006057824 */ /* 0x000fc400078e020b */
[----:B------:R-:W-:Y:S01]  /*0db0*/  IMAD.IADD R219, R10, 0x1, -R219 ;  /* 0x000000010adb7824 */ /* 0x000fe200078e0adb */
[----:B------:R0:W-:Y:S01]  /*0dc0*/  STL [R1+0x38], R2 ;  /* 0x0000380201007387 */ /* 0x0001e20000100800 */
[----:B------:R-:W-:Y:S02]  /*0dd0*/  LOP3.LUT R235, R3, 0xfffffff8, RZ, 0xc0, !PT ;  /* 0xfffffff803eb7812 */ /* 0x000fe400078ec0ff */
[----:B------:R-:W-:Y:S01]  /*0de0*/  SHF.R.S32.HI R3, RZ, 0x3, R3 ;  /* 0x00000003ff037819 */ /* 0x000fe20000011403 */
[----:B------:R1:W-:Y:S02]  /*0df0*/  STL [R1+0x34], R5 ;  /* 0x0000340501007387 */ /* 0x0003e40000100800 */
[----:B------:R-:W-:Y:S01]  /*0e00*/  IMAD.IADD R235, R12, 0x1, -R235 ;  /* 0x000000010ceb7824 */ /* 0x000fe200078e0aeb */
[----:B0-----:R-:W-:-:S04]  /*0e10*/  LEA.HI R2, R0, R12, RZ, 0x2 ;  /* 0x0000000c00027211 */ /* 0x001fc800078f10ff */
[--C-:B------:R-:W-:Y:S02]  /*0e20*/  SHF.R.S32.HI R23, RZ, 0x2, R2.reuse ;  /* 0x00000002ff177819 */ /* 0x100fe40000011402 */
[----:B------:R-:W-:Y:S02]  /*0e30*/  LOP3.LUT R0, R2, 0xfffffffc, RZ, 0xc0, !PT ;  /* 0xfffffffc02007812 */ /* 0x000fe400078ec0ff */
[----:B------:R-:W-:Y:S01]  /*0e40*/  SHF.R.S32.HI R2, RZ, 0x1f, R2 ;  /* 0x0000001fff027819 */ /* 0x000fe20000011402 */
[C---:B------:R-:W-:Y:S02]  /*0e50*/  VIADD R8, R23.reuse, 0x40 ;  /* 0x0000004017087836 */ /* 0x040fe40000000000 */
[----:B------:R-:W-:Y:S01]  /*0e60*/  VIADD R7, R23, 0x80 ;  /* 0x0000008017077836 */ /* 0x000fe20000000000 */
[----:B------:R-:W-:Y:S01]  /*0e70*/  LEA.HI R2, R2, R23, RZ, 0x3 ;  /* 0x0000001702027211 */ /* 0x000fe200078f18ff */
[----:B------:R-:W-:Y:S01]  /*0e80*/  IMAD.IADD R6, R12, 0x1, -R0 ;  /* 0x000000010c067824 */ /* 0x000fe200078e0a00 */
[----:B------:R-:W-:Y:S01]  /*0e90*/  SHF.R.S32.HI R3, RZ, 0x1f, R8 ;  /* 0x0000001fff037819 */ /* 0x000fe20000011408 */
[----:B------:R-:W-:Y:S01]  /*0ea0*/  IMAD.SHL.U32 R225, R8, 0x80, RZ ;  /* 0x0000008008e17824 */ /* 0x000fe200078e00ff */
[----:B------:R-:W-:Y:S01]  /*0eb0*/  LOP3.LUT R2, R2, 0xfffffff8, RZ, 0xc0, !PT ;  /* 0xfffffff802027812 */ /* 0x000fe200078ec0ff */
[----:B------:R-:W-:Y:S01]  /*0ec0*/  IMAD.SHL.U32 R18, R6, 0x10, RZ ;  /* 0x0000001006127824 */ /* 0x000fe200078e00ff */
[----:B------:R-:W-:Y:S01]  /*0ed0*/  LEA.HI R3, R3, R8, RZ, 0x3 ;  /* 0x0000000803037211 */ /* 0x000fe200078f18ff */
[----:B------:R-:W-:Y:S01]  /*0ee0*/  IMAD.SHL.U32 R226, R7, 0x80, RZ ;  /* 0x0000008007e27824 */ /* 0x000fe200078e00ff */
[----:B------:R-:W-:Y:S01]  /*0ef0*/  SHF.R.S32.HI R4, RZ, 0x1f, R7 ;  /* 0x0000001fff047819 */ /* 0x000fe20000011407 */
[----:B------:R-:W-:Y:S01]  /*0f00*/  IMAD.IADD R212, R23, 0x1, -R2 ;  /* 0x0000000117d47824 */ /* 0x000fe200078e0a02 */
[----:B------:R-:W-:Y:S01]  /*0f10*/  LOP3.LUT R225, R225, 0x380, RZ, 0xc0, !PT ;  /* 0x00000380e1e17812 */ /* 0x000fe200078ec0ff */
[----:B------:R-:W-:Y:S01]  /*0f20*/  IMAD.SHL.U32 R3, R3, 0x80, RZ ;  /* 0x0000008003037824 */ /* 0x000fe200078e00ff */
[----:B------:R-:W-:Y:S01]  /*0f30*/  LEA.HI R4, R4, R7, RZ, 0x3 ;  /* 0x0000000704047211 */ /* 0x000fe200078f18ff */
[----:B------:R-:W-:Y:S01]  /*0f40*/  IMAD.SHL.U32 R208, R6, 0x8, RZ ;  /* 0x0000000806d07824 */ /* 0x000fe200078e00ff */
[----:B------:R-:W-:-:S02]  /*0f50*/  SHF.R.U32.HI R7, RZ, 0x3, R225 ;  /* 0x00000003ff077819 */ /* 0x000fc400000116e1 */
[----:B------:R-:W-:Y:S01]  /*0f60*/  LOP3.LUT R2, R225, 0x70, R18, 0xf8, !PT ;  /* 0x00000070e1027812 */ /* 0x000fe200078ef812 */
[----:B------:R-:W-:Y:S01]  /*0f70*/  IMAD.SHL.U32 R4, R4, 0x80, RZ ;  /* 0x0000008004047824 */ /* 0x000fe200078e00ff */
[----:B------:R-:W-:Y:S01]  /*0f80*/  LOP3.LUT R233, R3, 0xfffffc00, RZ, 0xc0, !PT ;  /* 0xfffffc0003e97812 */ /* 0x000fe200078ec0ff */
[----:B------:R-:W-:Y:S01]  /*0f90*/  VIADD R213, R208, 0x20 ;  /* 0x00000020d0d57836 */ /* 0x000fe20000000000 */
[----:B------:R-:W-:Y:S02]  /*0fa0*/  SHF.R.S32.HI R0, RZ, 0x1f, R23 ;  /* 0x0000001fff007819 */ /* 0x000fe40000011417 */
[----:B------:R-:W-:Y:S02]  /*0fb0*/  LOP3.LUT R2, R233, R2, R7, 0xf6, !PT ;  /* 0x00000002e9027212 */ /* 0x000fe400078ef607 */
[----:B------:R-:W-:Y:S02]  /*0fc0*/  LEA.HI R0, R6, R6, RZ, 0x1 ;  /* 0x0000000606007211 */ /* 0x000fe400078f08ff */
[----:B------:R-:W-:Y:S01]  /*0fd0*/  LOP3.LUT R226, R226, 0x380, RZ, 0xc0, !PT ;  /* 0x00000380e2e27812 */ /* 0x000fe200078ec0ff */
[----:B------:R-:W-:Y:S01]  /*0fe0*/  IMAD.IADD R2, R17, 0x1, R2 ;  /* 0x0000000111027824 */ /* 0x000fe200078e0202 */
[----:B------:R-:W-:-:S02]  /*0ff0*/  LOP3.LUT R0, R0, 0x1ffffffe, RZ, 0xc0, !PT ;  /* 0x1ffffffe00007812 */ /* 0x000fc400078ec0ff */
[----:B------:R-:W-:Y:S02]  /*1000*/  SHF.R.S32.HI R19, RZ, 0x1f, R18 ;  /* 0x0000001fff137819 */ /* 0x000fe40000011412 */
[----:B------:R1:W-:Y:S01]  /*1010*/  STL [R1+0x28], R2 ;  /* 0x0000280201007387 */ /* 0x0003e20000100800 */
[----:B------:R-:W-:Y:S01]  /*1020*/  IMAD.IADD R0, R6, 0x1, -R0 ;  /* 0x0000000106007824 */ /* 0x000fe200078e0a00 */
[----:B------:R-:W-:-:S03]  /*1030*/  LOP3.LUT R234, R4, 0xfffffc00, RZ, 0xc0, !PT ;  /* 0xfffffc0004ea7812 */ /* 0x000fc600078ec0ff */
[----:B------:R-:W-:-:S07]  /*1040*/  IMAD R224, R0, 0x8, R5 ;  /* 0x0000000800e07824 */ /* 0x000fce00078e0205 */
.L_x_7291:
[----:B------:R-:W-:Y:S05]  /*1050*/  YIELD ;  /* 0x0000000000007946 */ /* 0x000fea0003800000 */
[----:B------:R-:W-:Y:S01]  /*1060*/  ULDC.64 UR4, c[0x0][0xa28] ;  /* 0x00028a0000047ab9 */ /* 0x000fe20000000a00 */
[----:B01-3--:R-:W0:Y:S01]  /*1070*/  LDC.64 R4, c[0x0][0xa08] ;  /* 0x00028200ff047b82 */ /* 0x00be220000000a00 */
        /* <DEDUP_REMOVED lines=9> */
[----:B----4-:R-:W1:Y:S01]  /*1110*/  @P1 LDC.64 R2, c[0x0][0xa28] ;  /* 0x00028a00ff021b82 */ /* 0x010e620000000a00 */
[----:B------:R-:W-:Y:S01]  /*1120*/  ISETP.NE.AND.EX P0, PT, RZ, UR5, PT, P0 ;  /* 0x00000005ff007c0c */ /* 0x000fe2000bf05300 */
[----:B0-----:R-:W-:-:S06]  /*1130*/  IMAD.WIDE R8, R223, 0x4, R4 ;  /* 0x00000004df087825 */ /* 0x001fcc00078e0204 */
[----:B------:R-:W0:Y:S01]  /*1140*/  @P2 LDC.64 R6, c[0x0][0xa18] ;  /* 0x00028600ff062b82 */ /* 0x000e220000000a00 */
[----:B------:R-:W-:Y:S02]  /*1150*/  ULDC UR4, c[0x0][0x288] ;  /* 0x0000a20000047ab9 */ /* 0x000fe40000000800 */
[----:B------:R-:W-:Y:S01]  /*1160*/  IMAD.U32 R214, RZ, RZ, UR4 ;  /* 0x00000004ffd67e24 */ /* 0x000fe2000f8e00ff */
[----:B------:R-:W-:Y:S02]  /*1170*/  ULDC.64 UR4, c[0x0][0x418] ;  /* 0x0001060000047ab9 */ /* 0x000fe40000000a00 */
[----:B------:R-:W5:Y:S01]  /*1180*/  @P0 LDG.E R30, desc[UR38][R8.64] ;  /* 0x00000026081e0981 */ /* 0x000f62000c1e1900 */
[----:B-1----:R-:W-:-:S04]  /*1190*/  @P1 IMAD.WIDE R2, R223, 0x4, R2 ;  /* 0x00000004df021825 */ /* 0x002fc800078e0202 */
[----:B0-----:R-:W-:Y:S01]  /*11a0*/  @P2 IMAD.WIDE R4, R223, 0x4, R6 ;  /* 0x00000004df042825 */ /* 0x001fe200078e0206 */
        /* <DEDUP_REMOVED lines=11> */
[----:B-12---:R-:W-:Y:S06]  /*1260*/  @P2 BRA `(.L_x_7064) ;  /* 0x0000000000242947 */ /* 0x006fec0003800000 */
        /* <DEDUP_REMOVED lines=9> */
.L_x_7064:
        /* <DEDUP_REMOVED lines=10> */
.L_x_7065:
[----:B------:R-:W-:Y:S05]  /*13a0*/  @!P0 BRA `(.L_x_7066) ;  /* 0x00000000000c8947 */ /* 0x000fea0003800000 */
[----:B------:R-:W2:Y:S04]  /*13b0*/  LDG.E R4, desc[UR38][R8.64] ;  /* 0x0000002608047981 */ /* 0x000ea8000c1e1900 */
[----:B------:R-:W2:Y:S02]  /*13c0*/  LDG.E R29, desc[UR38][R8.64+0x4] ;  /* 0x00000426081d7981 */ /* 0x000ea4000c1e1900 */
[----:B--2---:R-:W-:-:S07]  /*13d0*/  IMAD.IADD R29, R29, 0x1, -R4 ;  /* 0x000000011d1d7824 */ /* 0x004fce00078e0a04 */
.L_x_7066:
        /* <DEDUP_REMOVED lines=27> */
[----:B------:R-:W-:Y:S01]  /*1590*/  VIADD R0, R215, 0xbf ;  /* 0x000000bfd7007836 */ /* 0x000fe20000000000 */
[----:B--2---:R-:W-:-:S03]  /*15a0*/  @P1 SHF.R.U32.HI R3, RZ, R9, R4 ;  /* 0x00000009ff031219 */ /* 0x004fc60000011604 */
[----:B------:R-:W-:-:S04]  /*15b0*/  IMAD.HI R0, R0, 0x2aaaaaab, RZ ;  /* 0x2aaaaaab00007827 */ /* 0x000fc800078e02ff */
[----:B0-----:R-:W-:Y:S01]  /*15c0*/  IMAD.IADD R7, R28, 0x1, R3 ;  /* 0x000000011c077824 */ /* 0x001fe200078e0203 */
[----:B------:R-:W-:-:S04]  /*15d0*/  SHF.R.U32.HI R27, RZ, 0x1f, R0 ;  /* 0x0000001fff1b7819 */ /* 0x000fc80000011600 */
[----:B------:R-:W-:Y:S01]  /*15e0*/  LEA.HI.SX32 R27, R0, R27, 0x1b ;  /* 0x0000001b001b7211 */ /* 0x000fe200078fdaff */
        /* <DEDUP_REMOVED lines=13> */
.L_x_7069:
[----:B------:R-:W-:-:S13]  /*16c0*/  ISETP.NE.AND P0, PT, R13, 0x1, PT ;  /* 0x000000010d00780c */ /* 0x000fda0003f05270 */
[----:B------:R-:W0:Y:S02]  /*16d0*/  @P0 LDC.64 R4, c[0x0][0x9e8] ;  /* 0x00027a00ff040b82 */ /* 0x000e240000000a00 */
[----:B0-----:R-:W-:-:S05]  /*16e0*/  @P0 IMAD.HI.U32 R4, R3, R4, RZ ;  /* 0x0000000403040227 */ /* 0x001fca00078e00ff */
[----:B------:R-:W-:-:S07]  /*16f0*/  @P0 SHF.R.U32.HI R3, RZ, R5, R4 ;  /* 0x00000005ff030219 */ /* 0x000fce0000011604 */
.L_x_7070:
[----:B------:R-:W-:Y:S05]  /*1700*/  BSYNC B0 ;  /* 0x0000000000007941 */ /* 0x000fea0003800000 */
.L_x_7068:
[----:B------:R-:W-:-:S05]  /*1710*/  IMAD R3, R3, R13, R13 ;  /* 0x0000000d03037224 */ /* 0x000fca00078e020d */
[----:B------:R-:W-:-:S07]  /*1720*/  VIMNMX R0, R0, R3, PT ;  /* 0x0000000300007248 */ /* 0x000fce0003fe0100 */
.L_x_7067:
        /* <DEDUP_REMOVED lines=20> */
.L_x_7073:
[----:B------:R-:W-:-:S13]  /*1870*/  ISETP.NE.AND P0, PT, R13, 0x1, PT ;  /* 0x000000010d00780c */ /* 0x000fda0003f05270 */
[----:B------:R-:W0:Y:S02]  /*1880*/  @P0 LDC.64 R6, c[0x0][0x9e8] ;  /* 0x00027a00ff060b82 */ /* 0x000e240000000a00 */
[----:B0-----:R-:W-:-:S05]  /*1890*/  @P0 IMAD.HI.U32 R6, R3, R6, RZ ;  /* 0x0000000603060227 */ /* 0x001fca00078e00ff */
[----:B------:R-:W-:-:S07]  /*18a0*/  @P0 SHF.R.U32.HI R3, RZ, R7, R6 ;  /* 0x00000007ff030219 */ /* 0x000fce0000011606 */
.L_x_7074:
[----:B------:R-:W-:Y:S05]  /*18b0*/  BSYNC B0 ;  /* 0x0000000000007941 */ /* 0x000fea0003800000 */
.L_x_7072:
[----:B------:R-:W-:-:S05]  /*18c0*/  IMAD R3, R3, R13, RZ ;  /* 0x0000000d03037224 */ /* 0x000fca00078e02ff */
[----:B------:R-:W-:-:S07]  /*18d0*/  VIMNMX R4, R4, R3, !PT ;  /* 0x0000000304047248 */ /* 0x000fce0007fe0100 */
.L_x_7071:
[----:B------:R-:W-:Y:S02]  /*18e0*/  VIADD R0, R0, 0xbf ;  /* 0x000000bf00007836 */ /* 0x000fe40000000000 */
[----:B------:R-:W-:-:S04]  /*18f0*/  IMAD.HI R4, R4, 0x2aaaaaab, RZ ;  /* 0x2aaaaaab04047827 */ /* 0x000fc800078e02ff */
[----:B------:R-:W-:Y:S01]  /*1900*/  IMAD.HI R0, R0, 0x2aaaaaab, RZ ;  /* 0x2aaaaaab00007827 */ /* 0x000fe200078e02ff */
[----:B------:R-:W-:-:S04]  /*1910*/  SHF.R.U32.HI R5, RZ, 0x1f, R4 ;  /* 0x0000001fff057819 */ /* 0x000fc80000011604 */
[----:B------:R-:W-:Y:S02]  /*1920*/  SHF.R.U32.HI R3, RZ, 0x1f, R0 ;  /* 0x0000001fff037819 */ /* 0x000fe40000011600 */
[----:B------:R-:W-:Y:S02]  /*1930*/  LEA.HI.SX32 R5, R4, R5, 0x1b ;  /* 0x0000000504057211 */ /* 0x000fe400078fdaff */
[----:B------:R-:W-:Y:S02]  /*1940*/  LEA.HI.SX32 R0, R0, R3, 0x1b ;  /* 0x0000000300007211 */ /* 0x000fe400078fdaff */
[----:B------:R-:W-:Y:S02]  /*1950*/  VIMNMX R5, RZ, R5, !PT ;  /* 0x00000005ff057248 */ /* 0x000fe40007fe0100 */
[----:B------:R-:W-:-:S03]  /*1960*/  VIMNMX R0, R27, R0, PT ;  /* 0x000000001b007248 */ /* 0x000fc60003fe0100 */
[--C-:B------:R-:W-:Y:S02]  /*1970*/  IMAD R5, R5, 0xc0, -R11.reuse ;  /* 0x000000c005057824 */ /* 0x100fe400078e0a0b */
[----:B------:R-:W-:-:S03]  /*1980*/  IMAD R3, R0, 0xc0, -R11 ;  /* 0x000000c000037824 */ /* 0x000fc600078e0a0b */
[----:B------:R-:W-:Y:S02]  /*1990*/  VIMNMX R5, RZ, R5, !PT ;  /* 0x00000005ff057248 */ /* 0x000fe40007fe0100 */
        /* <DEDUP_REMOVED lines=32> */
.L_x_7077:
[----:B------:R-:W-:Y:S05]  /*1ba0*/  BSYNC B6 ;  /* 0x0000000000067941 */ /* 0x000fea0003800000 */
.L_x_7076:
        /* <DEDUP_REMOVED lines=20> */
.L_x_7079:
[----:B------:R-:W-:Y:S05]  /*1cf0*/  BSYNC B6 ;  /* 0x0000000000067941 */ /* 0x000fea0003800000 */
.L_x_7078:
        /* <DEDUP_REMOVED lines=8> */
[----:B------:R-:W-:-:S03]  /*1d80*/  ULDC.64 UR4, c[0x0][0x308] ;  /* 0x0000c20000047ab9 */ /* 0x000fc60000000a00 */
[----:B------:R-:W2:Y:S08]  /*1d90*/  LDC R115, c[0x0][0x3f4] ;  /* 0x0000fd00ff737b82 */ /* 0x000eb00000000800 */
[----:B------:R-:W3:Y:S08]  /*1da0*/  @P0 LDC.64 R4, c[0x0][0x9f8] ;  /* 0x00027e00ff040b82 */ /* 0x000ef00000000a00 */
[----:B------:R-:W4:Y:S01]  /*1db0*/  LDC.64 R108, c[0x0][0x408] ;  /* 0x00010200ff6c7b82 */ /* 0x000f220000000a00 */
[----:B---3--:R-:W-:-:S05]  /*1dc0*/  @P0 IMAD.WIDE R4, R223, 0x4, R4 ;  /* 0x00000004df040825 */ /* 0x008fca00078e0204 */
[----:B------:R3:W2:Y:S01]  /*1dd0*/  @P0 LDG.E R0, desc[UR38][R4.64] ;  /* 0x0000002604000981 */ /* 0x0006a2000c1e1900 */
[----:B------:R-:W-:Y:S01]  /*1de0*/  SHF.R.S32.HI R51, RZ, 0x1f, R70 ;  /* 0x0000001fff337819 */ /* 0x000fe20000011446 */
[-C--:B0-----:R-:W-:Y:S01]  /*1df0*/  IMAD.WIDE.U32 R6, R70, R80.reuse, RZ ;  /* 0x0000005046067225 */ /* 0x081fe200078e00ff */
[----:B------:R-:W-:Y:S02]  /*1e00*/  ISETP.NE.U32.AND P0, PT, RZ, UR6, PT ;  /* 0x00000006ff007c0c */ /* 0x000fe4000bf05070 */
[----:B-1----:R-:W-:Y:S01]  /*1e10*/  SHF.R.U32.HI R36, RZ, 0x7, R20 ;  /* 0x00000007ff247819 */ /* 0x002fe20000011614 */
[----:B------:R-:W-:Y:S01]  /*1e20*/  IMAD R8, R51, R80, RZ ;  /* 0x0000005033087224 */ /* 0x000fe200078e02ff */
[----:B------:R-:W0:Y:S01]  /*1e30*/  LDC.64 R20, c[0x0][0x3f8] ;  /* 0x0000fe00ff147b82 */ /* 0x000e220000000a00 */
[----:B------:R-:W-:Y:S01]  /*1e40*/  ISETP.NE.AND.EX P0, PT, RZ, UR7, PT, P0 ;  /* 0x00000007ff007c0c */ /* 0x000fe2000bf05300 */
[----:B------:R-:W-:Y:S01]  /*1e50*/  IMAD.SHL.U32 R74, R80, 0x40, RZ ;  /* 0x00000040504a7824 */ /* 0x000fe200078e00ff */
[----:B------:R-:W-:Y:S01]  /*1e60*/  ISETP.NE.AND P6, PT, R36, 0x1, PT ;  /* 0x000000012400780c */ /* 0x000fe20003fc5270 */
[----:B------:R-:W-:Y:S01]  /*1e70*/  IMAD R3, R70, R81, R8 ;  /* 0x0000005146037224 */ /* 0x000fe200078e0208 */
[----:B------:R-:W-:Y:S01]  /*1e80*/  SHF.R.S32.HI R8, RZ, 0x1f, R222 ;  /* 0x0000001fff087819 */ /* 0x000fe200000114de */
[----:B----4-:R-:W-:Y:S01]  /*1e90*/  IMAD.WIDE.U32 R10, R23, R108, R18 ;  /* 0x0000006c170a7225 */ /* 0x010fe200078e0012 */
[----:B------:R-:W-:-:S02]  /*1ea0*/  SHF.R.S32.HI R38, RZ, 0x1f, R23 ;  /* 0x0000001fff267819 */ /* 0x000fc40000011417 */
[----:B------:R-:W-:Y:S01]  /*1eb0*/  SHF.R.S32.HI R209, RZ, 0x1f, R208 ;  /* 0x0000001fffd17819 */ /* 0x000fe200000114d0 */
[----:B---3--:R-:W-:Y:S01]  /*1ec0*/  IMAD R5, R8, UR4, RZ ;  /* 0x0000000408057c24 */ /* 0x008fe2000f8e02ff */
[----:B--2---:R-:W-:Y:S01]  /*1ed0*/  ISETP.GE.AND P1, PT, R18, R115, PT ;  /* 0x000000731200720c */ /* 0x004fe20003f26270 */
[----:B------:R-:W-:Y:S01]  /*1ee0*/  IMAD.IADD R7, R7, 0x1, R3 ;  /* 0x0000000107077824 */ /* 0x000fe200078e0203 */
[----:B------:R-:W-:Y:S01]  /*1ef0*/  SHF.L.U64.HI R75, R80, 0x6, R81 ;  /* 0x00000006504b7819 */ /* 0x000fe20000010251 */
[----:B------:R-:W-:Y:S01]  /*1f00*/  IMAD R9, R222, UR5, R5 ;  /* 0x00000005de097c24 */ /* 0x000fe2000f8e0205 */
[----:B------:R-:W-:Y:S01]  /*1f10*/  SHF.L.U64.HI R84, R108, 0x6, R109 ;  /* 0x000000066c547819 */ /* 0x000fe2000001026d */
[----:B------:R-:W-:Y:S01]  /*1f20*/  IMAD.WIDE.U32 R4, R222, UR4, R6 ;  /* 0x00000004de047c25 */ /* 0x000fe2000f8e0006 */
[----:B------:R-:W-:Y:S01]  /*1f30*/  ULDC.64 UR4, c[0x0][0x310] ;  /* 0x0000c40000047ab9 */ /* 0x000fe20000000a00 */
[----:B------:R-:W-:Y:S02]  /*1f40*/  SHF.L.U64.HI R83, R108, 0x7, R109 ;  /* 0x000000076c537819 */ /* 0x000fe4000001026d */
[----:B------:R-:W-:Y:S01]  /*1f50*/  IMAD.IADD R5, R5, 0x1, R9 ;  /* 0x0000000105057824 */ /* 0x000fe200078e0209 */
[----:B------:R-:W-:Y:S01]  /*1f60*/  SHF.R.U32.HI R42, RZ, 0x3, R225 ;  /* 0x00000003ff2a7819 */ /* 0x000fe200000116e1 */
[----:B------:R-:W-:-:S02]  /*1f70*/  VIADD R39, R23, 0x80 ;  /* 0x0000008017277836 */ /* 0x000fc40000000000 */
[CC--:B------:R-:W-:Y:S01]  /*1f80*/  IMAD.WIDE.U32 R78, R23.reuse, R80.reuse, R74 ;  /* 0x00000050174e7225 */ /* 0x0c0fe200078e004a */
[C-C-:B0-----:R-:W-:Y:S02]  /*1f90*/  SHF.L.U64.HI R88, R20.reuse, 0x6, R21.reuse ;  /* 0x0000000614587819 */ /* 0x141fe40000010215 */
[----:B------:R-:W-:Y:S01]  /*1fa0*/  SHF.L.U64.HI R87, R20, 0x7, R21 ;  /* 0x0000000714577819 */ /* 0x000fe20000010215 */
[C---:B------:R-:W-:Y:S02]  /*1fb0*/  VIADD R40, R23.reuse, 0x40 ;  /* 0x0000004017287836 */ /* 0x040fe40000000000 */
[----:B------:R-:W-:-:S04]  /*1fc0*/  IMAD.WIDE.U32 R72, R23, R80, R18 ;  /* 0x0000005017487225 */ /* 0x000fc800078e0012 */
[C---:B------:R-:W-:Y:S02]  /*1fd0*/  IMAD.SHL.U32 R82, R108.reuse, 0x40, RZ ;  /* 0x000000406c527824 */ /* 0x040fe400078e00ff */
[----:B------:R-:W-:Y:S02]  /*1fe0*/  IMAD.SHL.U32 R29, R108, 0x80, RZ ;  /* 0x000000806c1d7824 */ /* 0x000fe400078e00ff */
[----:B------:R-:W-:Y:S02]  /*1ff0*/  IMAD R49, R21, 0xc0, RZ ;  /* 0x000000c015317824 */ /* 0x000fe400078e02ff */
[C---:B------:R-:W-:Y:S02]  /*2000*/  IMAD.SHL.U32 R86, R20.reuse, 0x40, RZ ;  /* 0x0000004014567824 */ /* 0x040fe400078e00ff */
[----:B------:R-:W-:Y:S02]  /*2010*/  IMAD.SHL.U32 R85, R20, 0x80, RZ ;  /* 0x0000008014557824 */ /* 0x000fe400078e00ff */
[----:B------:R-:W-:-:S02]  /*2020*/  IMAD R113, R81, 0xc0, RZ ;  /* 0x000000c051717824 */ /* 0x000fc400078e02ff */
[----:B------:R-:W-:-:S04]  /*2030*/  IMAD.WIDE.U32 R76, R80, 0xc0, RZ ;  /* 0x000000c0504c7825 */ /* 0x000fc800078e00ff */
[----:B------:R-:W-:Y:S01]  /*2040*/  IMAD.IADD R113, R77, 0x1, R113 ;  /* 0x000000014d717824 */ /* 0x000fe200078e0271 */
[----:B------:R-:W-:Y:S02]  /*2050*/  SHF.R.S32.HI R3, RZ, 0x1f, R0 ;  /* 0x0000001fff037819 */ /* 0x000fe40000011400 */
[----:B------:R-:W-:Y:S02]  /*2060*/  SEL R7, R0, RZ, !P0 ;  /* 0x000000ff00077207 */ /* 0x000fe40004000000 */
[----:B------:R-:W-:Y:S02]  /*2070*/  SEL R6, R3, RZ, !P0 ;  /* 0x000000ff03067207 */ /* 0x000fe40004000000 */
[----:B------:R-:W-:Y:S01]  /*2080*/  IADD3 R70, P0, R23, R70, RZ ;  /* 0x0000004617467210 */ /* 0x000fe20007f1e0ff */
[----:B------:R-:W-:-:S04]  /*2090*/  IMAD.WIDE.U32 R68, R7, UR4, R4 ;  /* 0x0000000407447c25 */ /* 0x000fc8000f8e0004 */
[----:B------:R-:W-:Y:S01]  /*20a0*/  IMAD R0, R6, UR4, RZ ;  /* 0x0000000406007c24 */ /* 0x000fe2000f8e02ff */
[----:B------:R-:W-:Y:S01]  /*20b0*/  IADD3 R96, P3, R68, 0x40, RZ ;  /* 0x0000004044607810 */ /* 0x000fe20007f7e0ff */
[----:B------:R-:W-:Y:S01]  /*20c0*/  IMAD.X R71, R38, 0x1, R51, P0 ;  /* 0x0000000126477824 */ /* 0x000fe200000e0633 */
[----:B------:R-:W-:Y:S01]  /*20d0*/  IADD3 R110, P0, R74, R78, RZ ;  /* 0x0000004e4a6e7210 */ /* 0x000fe20007f1e0ff */
[----:B------:R-:W-:Y:S01]  /*20e0*/  IMAD R99, R7, UR5, R0 ;  /* 0x0000000507637c24 */ /* 0x000fe2000f8e0200 */
[----:B------:R-:W-:Y:S05]  /*20f0*/  @!P6 WARPSYNC.ALL ;  /* 0x000000000000e948 */ /* 0x000fea0003800000 */
[----:B------:R-:W-:Y:S01]  /*2100*/  ULDC.64 UR4, c[0x0][0x330] ;  /* 0x0000cc0000047ab9 */ /* 0x000fe20000000a00 */
[----:B------:R-:W-:-:S02]  /*2110*/  IMAD R0, R38, R20, RZ ;  /* 0x0000001426007224 */ /* 0x000fc400078e02ff */
[----:B------:R-:W-:Y:S02]  /*2120*/  IMAD R3, R8, UR4, RZ ;  /* 0x0000000408037c24 */ /* 0x000fe4000f8e02ff */
[----:B------:R-:W-:-:S04]  /*2130*/  IMAD.WIDE.U32 R4, R222, UR4, R18 ;  /* 0x00000004de047c25 */ /* 0x000fc8000f8e0012 */
[----:B------:R-:W-:Y:S01]  /*2140*/  IMAD R3, R222, UR5, R3 ;  /* 0x00000005de037c24 */ /* 0x000fe2000f8e0203 */
[----:B------:R-:W-:Y:S01]  /*2150*/  ULDC.64 UR4, c[0x0][0x338] ;  /* 0x0000ce0000047ab9 */ /* 0x000fe20000000a00 */
[----:B------:R-:W-:Y:S02]  /*2160*/  IMAD.MOV.U32 R34, RZ, RZ, R4 ;  /* 0x000000ffff227224 */ /* 0x000fe400078e0004 */
[----:B------:R-:W-:Y:S02]  /*2170*/  IMAD.IADD R35, R5, 0x1, R3 ;  /* 0x0000000105237824 */ /* 0x000fe400078e0203 */
[C---:B------:R-:W-:Y:S02]  /*2180*/  IMAD R13, R23.reuse, R21, R0 ;  /* 0x00000015170d7224 */ /* 0x040fe400078e0200 */
[----:B------:R-:W-:-:S04]  /*2190*/  IMAD.WIDE.U32 R4, R23, R20, R208 ;  /* 0x0000001417047225 */ /* 0x000fc800078e00d0 */
[----:B------:R-:W-:Y:S02]  /*21a0*/  IMAD R3, R6, UR4, RZ ;  /* 0x0000000406037c24 */ /* 0x000fe4000f8e02ff */
[----:B------:R-:W-:-:S04]  /*21b0*/  IMAD.WIDE.U32 R8, R23, R20, R18 ;  /* 0x0000001417087225 */ /* 0x000fc800078e0012 */
[----:B------:R-:W-:Y:S02]  /*21c0*/  IMAD R0, R38, R108, RZ ;  /* 0x0000006c26007224 */ /* 0x000fe400078e02ff */
[----:B------:R-:W-:Y:S02]  /*21d0*/  IMAD.IADD R5, R5, 0x1, R13 ;  /* 0x0000000105057824 */ /* 0x000fe400078e020d */
[----:B------:R-:W-:Y:S01]  /*21e0*/  IMAD R47, R7, UR5, R3 ;  /* 0x00000005072f7c24 */ /* 0x000fe2000f8e0203 */
[----:B------:R-:W-:Y:S01]  /*21f0*/  SEL R3, R115, RZ, P1 ;  /* 0x000000ff73037207 */ /* 0x000fe20000800000 */
[----:B------:R-:W-:Y:S01]  /*2200*/  IMAD.IADD R9, R13, 0x1, R9 ;  /* 0x000000010d097824 */ /* 0x000fe200078e0209 */
[----:B-----5:R-:W-:Y:S01]  /*2210*/  SHF.R.S32.HI R13, RZ, 0x1f, R24 ;  /* 0x0000001fff0d7819 */ /* 0x020fe20000011418 */
[----:B------:R-:W-:Y:S01]  /*2220*/  IMAD.WIDE.U32 R34, R7, UR4, R34 ;  /* 0x0000000407227c25 */ /* 0x000fe2000f8e0022 */
[----:B------:R-:W-:-:S03]  /*2230*/  ULDC UR4, c[0x0][0x2f4] ;  /* 0x0000bd0000047ab9 */ /* 0x000fc60000000800 */
[----:B------:R-:W-:-:S04]  /*2240*/  IMAD.WIDE.U32 R6, R23, R108, R208 ;  /* 0x0000006c17067225 */ /* 0x000fc800078e00d0 */
[----:B------:R-:W-:Y:S01]  /*2250*/  IMAD R15, R23, R109, R0 ;  /* 0x0000006d170f7224 */ /* 0x000fe200078e0200 */
[----:B------:R-:W-:Y:S01]  /*2260*/  P2R R0, PR, RZ, 0x2 ;  /* 0x00000002ff007803 */ /* 0x000fe20000000000 */
[----:B------:R-:W-:-:S04]  /*2270*/  IMAD.WIDE.U32 R32, R24, R20, R4 ;  /* 0x0000001418207225 */ /* 0x000fc800078e0004 */
[----:B------:R-:W-:Y:S02]  /*2280*/  IMAD.SHL.U32 R4, R212, 0x80, RZ ;  /* 0x00000080d4047824 */ /* 0x000fe400078e00ff */
[----:B------:R-:W-:Y:S02]  /*2290*/  VIADD R5, R36, 0x8 ;  /* 0x0000000824057836 */ /* 0x000fe40000000000 */
[----:B------:R-:W-:Y:S01]  /*22a0*/  IMAD.IADD R3, R18, 0x1, R3 ;  /* 0x0000000112037824 */ /* 0x000fe200078e0203 */
[----:B------:R-:W-:Y:S01]  /*22b0*/  LOP3.LUT R4, R4, 0x380, RZ, 0xc0, !PT ;  /* 0x0000038004047812 */ /* 0x000fe200078ec0ff */
[----:B------:R-:W-:Y:S02]  /*22c0*/  IMAD R14, R13, R20, RZ ;  /* 0x000000140d0e7224 */ /* 0x000fe400078e02ff */
[----:B------:R-:W-:Y:S01]  /*22d0*/  IMAD R36, R38, R80, RZ ;  /* 0x0000005026247224 */ /* 0x000fe200078e02ff */
[----:B------:R-:W-:Y:S01]  /*22e0*/  SHF.R.S32.HI R12, RZ, 0x1f, R3 ;  /* 0x0000001fff0c7819 */ /* 0x000fe20000011403 */
[----:B------:R-:W-:Y:S01]  /*22f0*/  IMAD.IADD R7, R7, 0x1, R15 ;  /* 0x0000000107077824 */ /* 0x000fe200078e020f */
[----:B------:R-:W-:Y:S01]  /*2300*/  SHF.R.U32.HI R114, RZ, 0x3, R4 ;  /* 0x00000003ff727819 */ /* 0x000fe20000011604 */
[----:B------:R-:W-:Y:S01]  /*2310*/  IMAD.IADD R11, R15, 0x1, R11 ;  /* 0x000000010f0b7824 */ /* 0x000fe200078e020b */
[----:B------:R-:W-:Y:S01]  /*2320*/  LEA.HI R37, R12, R3, RZ, 0x4 ;  /* 0x000000030c257211 */ /* 0x000fe200078f20ff */
[----:B------:R-:W-:Y:S01]  /*2330*/  IMAD R41, R24, R21, R14 ;  /* 0x0000001518297224 */ /* 0x000fe200078e020e */
[----:B------:R-:W-:Y:S01]  /*2340*/  SHF.L.U64.HI R3, R80, 0x7, R81 ;  /* 0x0000000750037819 */ /* 0x000fe20000010251 */
[----:B------:R-:W-:Y:S01]  /*2350*/  IMAD R45, R23, R81, R36 ;  /* 0x00000051172d7224 */ /* 0x000fe200078e0224 */
[----:B------:R-:W-:Y:S01]  /*2360*/  LOP3.LUT R38, R225, 0x70, R37, 0xf8, !PT ;  /* 0x00000070e1267812 */ /* 0x000fe200078ef825 */
[----:B------:R-:W-:Y:S01]  /*2370*/  IMAD.WIDE.U32 R14, R24, R108, R6 ;  /* 0x0000006c180e7225 */ /* 0x000fe200078e0006 */
[----:B------:R-:W-:-:S02]  /*2380*/  SHF.R.S32.HI R6, RZ, 0x1f, R39 ;  /* 0x0000001fff067819 */ /* 0x000fc40000011427 */
[----:B------:R-:W-:Y:S01]  /*2390*/  LOP3.LUT R39, R4, 0x30, R18, 0xf8, !PT ;  /* 0x0000003004277812 */ /* 0x000fe200078ef812 */
[----:B------:R-:W-:Y:S01]  /*23a0*/  IMAD R13, R13, R108, RZ ;  /* 0x0000006c0d0d7224 */ /* 0x000fe200078e02ff */
[----:B------:R-:W-:Y:S01]  /*23b0*/  SHF.R.S32.HI R7, RZ, 0x1f, R40 ;  /* 0x0000001fff077819 */ /* 0x000fe20000011428 */
[----:B------:R-:W-:Y:S01]  /*23c0*/  IMAD.IADD R111, R45, 0x1, R79 ;  /* 0x000000012d6f7824 */ /* 0x000fe200078e024f */
[----:B------:R-:W-:Y:S01]  /*23d0*/  LOP3.LUT R36, R39, R114, RZ, 0x3c, !PT ;  /* 0x0000007227247212 */ /* 0x000fe200078e3cff */
[----:B------:R-:W-:Y:S01]  /*23e0*/  IMAD R43, R24, R109, R13 ;  /* 0x0000006d182b7224 */ /* 0x000fe200078e020d */
[----:B------:R-:W-:Y:S01]  /*23f0*/  LOP3.LUT R39, R4, 0x70, R37, 0xf8, !PT ;  /* 0x0000007004277812 */ /* 0x000fe200078ef825 */
[----:B------:R-:W-:Y:S01]  /*2400*/  IMAD.WIDE.U32 R30, R24, R20, R8 ;  /* 0x00000014181e7225 */ /* 0x000fe200078e0008 */
[----:B------:R-:W-:Y:S02]  /*2410*/  SHF.R.U32.HI R9, RZ, 0x3, R226 ;  /* 0x00000003ff097819 */ /* 0x000fe400000116e2 */
[----:B------:R-:W-:Y:S01]  /*2420*/  LOP3.LUT R40, R226, 0x70, R37, 0xf8, !PT ;  /* 0x00000070e2287812 */ /* 0x000fe200078ef825 */
[----:B------:R-:W-:Y:S01]  /*2430*/  IMAD.WIDE.U32 R12, R24, R108, R10 ;  /* 0x0000006c180c7225 */ /* 0x000fe200078e000a */
[----:B------:R-:W-:-:S02]  /*2440*/  LOP3.LUT R38, R38, R42, RZ, 0x3c, !PT ;  /* 0x0000002a26267212 */ /* 0x000fc400078e3cff */
[----:B------:R-:W-:Y:S01]  /*2450*/  LOP3.LUT R91, R40, R9, RZ, 0x3c, !PT ;  /* 0x00000009285b7212 */ /* 0x000fe200078e3cff */
[----:B------:R-:W-:Y:S01]  /*2460*/  IMAD.X R106, R111, 0x1, R75, P0 ;  /* 0x000000016f6a7824 */ /* 0x000fe200000e064b */
[----:B------:R-:W-:Y:S01]  /*2470*/  IADD3 R98, P0, R68, R72, RZ ;  /* 0x0000004844627210 */ /* 0x000fe20007f1e0ff */
[----:B------:R-:W-:Y:S01]  /*2480*/  IMAD.WIDE.U32 R10, R108, 0xc0, RZ ;  /* 0x000000c06c0a7825 */ /* 0x000fe200078e00ff */
[----:B------:R-:W-:Y:S02]  /*2490*/  LOP3.LUT R100, R37, 0xfffffff0, RZ, 0xc0, !PT ;  /* 0xfffffff025647812 */ /* 0x000fe400078ec0ff */
[----:B------:R-:W-:Y:S01]  /*24a0*/  IADD3 R94, P2, R98, 0x40, RZ ;  /* 0x00000040625e7810 */ /* 0x000fe20007f5e0ff */
[----:B------:R-:W-:Y:S01]  /*24b0*/  IMAD.IADD R108, R73, 0x1, R45 ;  /* 0x00000001496c7824 */ /* 0x000fe200078e022d */
[----:B------:R-:W-:Y:S01]  /*24c0*/  SHF.R.S32.HI R101, RZ, 0x4, R37 ;  /* 0x00000004ff657819 */ /* 0x000fe20000011425 */
[----:B------:R-:W-:Y:S01]  /*24d0*/  IMAD.IADD R99, R69, 0x1, R99 ;  /* 0x0000000145637824 */ /* 0x000fe200078e0263 */
[----:B------:R-:W-:Y:S01]  /*24e0*/  SHF.R.S32.HI R97, RZ, 0x1f, R100 ;  /* 0x0000001fff617819 */ /* 0x000fe20000011464 */
[----:B------:R-:W-:Y:S01]  /*24f0*/  IMAD.IADD R107, R231, 0x1, R36 ;  /* 0x00000001e76b7824 */ /* 0x000fe200078e0224 */
[----:B------:R-:W-:Y:S01]  /*2500*/  LOP3.LUT R36, R39, R114, RZ, 0x3c, !PT ;  /* 0x0000007227247212 */ /* 0x000fe200078e3cff */
[----:B------:R-:W-:-:S02]  /*2510*/  VIADD R8, R18, 0x40 ;  /* 0x0000004012087836 */ /* 0x000fc40000000000 */
[----:B------:R-:W-:-:S03]  /*2520*/  IMAD.WIDE.U32 R20, R20, 0xc0, RZ ;  /* 0x000000c014147825 */ /* 0x000fc600078e00ff */
[----:B------:R-:W-:Y:S01]  /*2530*/  ISETP.GE.AND P1, PT, R8, UR4, PT ;  /* 0x0000000408007c0c */ /* 0x000fe2000bf26270 */
[----:B------:R-:W-:Y:S02]  /*2540*/  IMAD R109, R109, 0xc0, RZ ;  /* 0x000000c06d6d7824 */ /* 0x000fe400078e02ff */
[----:B------:R-:W-:Y:S01]  /*2550*/  IMAD.X R95, R108, 0x1, R99, P0 ;  /* 0x000000016c5f7824 */ /* 0x000fe200000e0663 */
[----:B------:R-:W-:Y:S01]  /*2560*/  ISETP.GE.AND P0, PT, R18, UR4, PT ;  /* 0x0000000412007c0c */ /* 0x000fe2000bf06270 */
[----:B------:R-:W-:Y:S02]  /*2570*/  IMAD.SHL.U32 R115, R115, 0x2, RZ ;  /* 0x0000000273737824 */ /* 0x000fe400078e00ff */
[----:B------:R-:W-:Y:S02]  /*2580*/  IMAD.IADD R112, R21, 0x1, R49 ;  /* 0x0000000115707824 */ /* 0x000fe400078e0231 */
[----:B------:R-:W-:Y:S02]  /*2590*/  IMAD.IADD R109, R11, 0x1, R109 ;  /* 0x000000010b6d7824 */ /* 0x000fe400078e026d */
[----:B------:R-:W-:-:S02]  /*25a0*/  IMAD.IADD R105, R33, 0x1, R41 ;  /* 0x0000000121697824 */ /* 0x000fc400078e0229 */
[----:B------:R-:W-:Y:S02]  /*25b0*/  IMAD.IADD R104, R41, 0x1, R31 ;  /* 0x0000000129687824 */ /* 0x000fe400078e021f */
[----:B------:R-:W-:Y:S02]  /*25c0*/  IMAD.IADD R103, R15, 0x1, R43 ;  /* 0x000000010f677824 */ /* 0x000fe400078e022b */
[----:B------:R-:W-:Y:S02]  /*25d0*/  IMAD.IADD R102, R43, 0x1, R13 ;  /* 0x000000012b667824 */ /* 0x000fe400078e020d */
[----:B------:R-:W-:Y:S02]  /*25e0*/  IMAD.IADD R93, R231, 0x1, R36 ;  /* 0x00000001e75d7824 */ /* 0x000fe400078e0224 */
[----:B------:R-:W-:Y:S02]  /*25f0*/  IMAD.IADD R92, R233, 0x1, R38 ;  /* 0x00000001e95c7824 */ /* 0x000fe400078e0226 */
[----:B------:R-:W-:-:S02]  /*2600*/  IMAD.IADD R91, R234, 0x1, R91 ;  /* 0x00000001ea5b7824 */ /* 0x000fc400078e025b */
[----:B------:R-:W-:Y:S02]  /*2610*/  IMAD.X R90, RZ, RZ, R99, P3 ;  /* 0x000000ffff5a7224 */ /* 0x000fe400018e0663 */
[----:B------:R-:W-:Y:S02]  /*2620*/  IMAD.X R89, RZ, RZ, R95, P2 ;  /* 0x000000ffff597224 */ /* 0x000fe400010e065f */
[----:B------:R-:W-:Y:S01]  /*2630*/  IMAD.IADD R81, R35, 0x1, R47 ;  /* 0x0000000123517824 */ /* 0x000fe200078e022f */
[----:B------:R-:W-:Y:S06]  /*2640*/  @!P6 BAR.SYNC.DEFER_BLOCKING 0x9, 0x100 ;  /* 0x024400000000eb1d */ /* 0x000fec0000010000 */
.L_x_7145:
        /* <DEDUP_REMOVED lines=52> */
.L_x_7084:
[----:B------:R-:W-:Y:S05]  /*2990*/  BSYNC B1 ;  /* 0x0000000000017941 */ /* 0x000fea0003800000 */
.L_x_7083:
        /* <DEDUP_REMOVED lines=8> */
[----:B------:R-:W-:Y:S01]  /*2a20*/  CS2R R46, SRZ ;  /* 0x00000000002e7805 */ /* 0x000fe2000001ff00 */
[----:B-----5:R-:W-:Y:S01]  /*2a30*/  IMAD.MOV.U32 R129, RZ, RZ, R56 ;  /* 0x000000ffff817224 */ /* 0x020fe200078e0038 */
[----:B------:R-:W-:Y:S01]  /*2a40*/  CS2R R54, SRZ ;  /* 0x0000000000367805 */ /* 0x000fe2000001ff00 */
[----:B------:R-:W-:-:S04]  /*2a50*/  IMAD.MOV.U32 R135, RZ, RZ, R60 ;  /* 0x000000ffff877224 */ /* 0x000fc800078e003c */
        /* <DEDUP_REMOVED lines=21> */
.L_x_7086:
[----:B------:R-:W-:Y:S05]  /*2bb0*/  BSYNC B1 ;  /* 0x0000000000017941 */ /* 0x000fea0003800000 */
.L_x_7085:
[----:B0-----:R-:W-:Y:S01]  /*2bc0*/  VIADD R64, R23, 0x80 ;  /* 0x0000008017407836 */ /* 0x001fe20000000000 */
[----:B------:R-:W-:Y:S04]  /*2bd0*/  BSSY B1, `(.L_x_7087) ;  /* 0x0000015000017945 */ /* 0x000fe80003800000 */
[----:B------:R-:W-:-:S13]  /*2be0*/  ISETP.GE.AND P4, PT, R64, R127, PT ;  /* 0x0000007f4000720c */ /* 0x000fda0003f86270 */
[----:B------:R-:W-:Y:S05]  /*2bf0*/  @P4 BRA `(.L_x_7088) ;  /* 0x0000000000484947 */ /* 0x000fea0003800000 */
[----:B------:R-:W-:Y:S01]  /*2c00*/  IADD3 R36, P5, P6, R32, R85, R36 ;  /* 0x0000005520247210 */ /* 0x000fe20007ebe024 */
[----:B------:R-:W-:-:S03]  /*2c10*/  ULDC.64 UR4, c[0x0][0x3e8] ;  /* 0x0000fa0000047ab9 */ /* 0x000fc60000000a00 */
        /* <DEDUP_REMOVED lines=16> */
.L_x_7088:
[----:B------:R-:W-:Y:S05]  /*2d20*/  BSYNC B1 ;  /* 0x0000000000017941 */ /* 0x000fea0003800000 */
.L_x_7087:
[----:B------:R-:W-:Y:S01]  /*2d30*/  UISETP.NE.AND UP0, UPT, UR41, 0x3, UPT ;  /* 0x000000032900788c */ /* 0x000fe2000bf05270 */
[----:B------:R-:W-:Y:S02]  /*2d40*/  IMAD.MOV.U32 R134, RZ, RZ, R58 ;  /* 0x000000ffff867224 */ /* 0x000fe400078e003a */
[----:B------:R-:W-:Y:S02]  /*2d50*/  IMAD.MOV.U32 R145, RZ, RZ, R62 ;  /* 0x000000ffff917224 */ /* 0x000fe400078e003e */
[----:B-----5:R-:W-:Y:S01]  /*2d60*/  IMAD.MOV.U32 R124, RZ, RZ, R48 ;  /* 0x000000ffff7c7224 */ /* 0x020fe200078e0030 */
[----:B------:R-:W-:Y:S01]  /*2d70*/  PLOP3.LUT P5, PT, PT, PT, UP0, 0x80, 0x0 ;  /* 0x000000000000781c */ /* 0x000fe20003faf008 */
[----:B------:R-:W-:Y:S02]  /*2d80*/  IMAD.MOV.U32 R130, RZ, RZ, R52 ;  /* 0x000000ffff827224 */ /* 0x000fe400078e0034 */
[----:B------:R-:W-:Y:S02]  /*2d90*/  IMAD.MOV.U32 R125, RZ, RZ, R50 ;  /* 0x000000ffff7d7224 */ /* 0x000fe400078e0032 */
[----:B------:R-:W-:-:S02]  /*2da0*/  IMAD.MOV.U32 R131, RZ, RZ, R54 ;  /* 0x000000ffff837224 */ /* 0x000fc400078e0036 */
[----:B------:R-:W-:Y:S02]  /*2db0*/  IMAD.MOV.U32 R64, RZ, RZ, R40 ;  /* 0x000000ffff407224 */ /* 0x000fe400078e0028 */
[----:B------:R-:W-:Y:S02]  /*2dc0*/  IMAD.MOV.U32 R66, RZ, RZ, R44 ;  /* 0x000000ffff427224 */ /* 0x000fe400078e002c */
[----:B------:R-:W-:Y:S02]  /*2dd0*/  IMAD.MOV.U32 R65, RZ, RZ, R42 ;  /* 0x000000ffff417224 */ /* 0x000fe400078e002a */
[----:B------:R-:W-:Y:S01]  /*2de0*/  IMAD.MOV.U32 R67, RZ, RZ, R46 ;  /* 0x000000ffff437224 */ /* 0x000fe200078e002e */
[----:B------:R-:W-:Y:S06]  /*2df0*/  @!P5 BRA `(.L_x_7089) ;  /* 0x000000000004d947 */ /* 0x000fec0003800000 */
[----:B------:R-:W-:Y:S01]  /*2e00*/  BPT.TRAP 0x1 ;  /* 0x000000040000795c */ /* 0x000fe20000300000 */
.L_x_7089:
[----:B------:R-:W-:Y:S01]  /*2e10*/  IMAD R116, R22, 0x8, R17 ;  /* 0x0000000816747824 */ /* 0x000fe200078e0211 */
[----:B------:R-:W-:Y:S01]  /*2e20*/  SHF.L.U32 R128, R216, 0x1f, RZ ;  /* 0x0000001fd8807819 */ /* 0x000fe200000006ff */
[----:B------:R-:W-:Y:S03]  /*2e30*/  BSSY B1, `(.L_x_7090) ;  /* 0x0000003000017945 */ /* 0x000fe60003800000 */
[----:B------:R-:W1:Y:S02]  /*2e40*/  SYNCS.PHASECHK.TRANS64.TRYWAIT P6, [R116+URZ+0x28890], R128 ;  /* 0x02889080740075a7 */ /* 0x000e6400080c017f */
[----:B-1----:R-:W-:Y:S05]  /*2e50*/  @!P6 BRA `(.L_x_7091) ;  /* 0x000002ac0058e947 */ /* 0x002fea0003800000 */
.L_x_7434:
[----:B------:R-:W-:Y:S05]  /*2e60*/  BSYNC B1 ;  /* 0x0000000000017941 */ /* 0x000fea0003800000 */
.L_x_7090:
[----:B------:R-:W-:Y:S01]  /*2e70*/  BSSY B1, `(.L_x_7092) ;  /* 0x00000f5000017945 */ /* 0x000fe20003800000 */
[----:B------:R-:W-:-:S03]  /*2e80*/  IMAD R136, R22, 0x6000, R107 ;  /* 0x0000600016887824 */ /* 0x000fc600078e026b */
        /* <DEDUP_REMOVED lines=116> */
.L_x_7097:
[----:B------:R-:W-:Y:S05]  /*35d0*/  BSYNC B3 ;  /* 0x0000000000037941 */ /* 0x000fea0003800000 */
.L_x_7096:
[----:B------:R-:W-:Y:S02]  /*35e0*/  ULDC.64 UR4, c[0x0][0x2e8] ;  /* 0x0000ba0000047ab9 */ /* 0x000fe40000000a00 */
[----:B------:R-:W-:-:S04]  /*35f0*/  IADD3 R60, P2, P6, R133, UR4, R68 ;  /* 0x00000004853c7c10 */ /* 0x000fc8000fe5e044 */
[----:B------:R-:W-:-:S05]  /*3600*/  IADD3.X R61, R132, UR5, R99, P2, P6 ;  /* 0x00000005843d7c10 */ /* 0x000fca00097ec463 */
[----:B--2---:R2:W-:Y:S04]  /*3610*/  STG.E.128 desc[UR38][R60.64], R36 ;  /* 0x000000243c007986 */ /* 0x0045e8000c101d26 */
.L_x_7095:
[----:B------:R-:W-:Y:S05]  /*3620*/  BSYNC B2 ;  /* 0x0000000000027941 */ /* 0x000fea0003800000 */
.L_x_7094:
[----:B------:R-:W-:Y:S05]  /*3630*/  @P1 BRA `(.L_x_7093) ;  /* 0x0000000400e01947 */ /* 0x000fea0003800000 */
[----:B------:R-:W-:Y:S01]  /*3640*/  LOP3.LUT P2, RZ, R212, 0x4, RZ, 0xc0, !PT ;  /* 0x00000004d4ff7812 */ /* 0x000fe2000784c0ff */
[C---:B0-2---:R-:W-:Y:S01]  /*3650*/  VIADD R36, R136.reuse, 0x40 ;  /* 0x0000004088247836 */ /* 0x045fe20000000000 */
[----:B------:R-:W-:Y:S11]  /*3660*/  BSSY B2, `(.L_x_7098) ;  /* 0x0000071000027945 */ /* 0x000ff60003800000 */
[----:B------:R-:W-:Y:S01]  /*3670*/  @P2 VIADD R36, R136, 0xffffffc0 ;  /* 0xffffffc088242836 */ /* 0x000fe20000000000 */
[----:B------:R-:W-:-:S03]  /*3680*/  ISETP.GE.AND P2, PT, R213, R118, PT ;  /* 0x00000076d500720c */ /* 0x000fc60003f46270 */
[----:B------:R-:W-:-:S06]  /*3690*/  IMAD.IADD R36, R17, 0x1, R36 ;  /* 0x0000000111247824 */ /* 0x000fcc00078e0224 */
[----:B------:R-:W0:Y:S04]  /*36a0*/  LDS.128 R36, [R36+0x1c400] ;  /* 0x01c4000024247984 */ /* 0x000e280000000c00 */
        /* <DEDUP_REMOVED lines=13> */
[----:B0-----:R-:W-:Y:S01]  /*3780*/  IMAD.MOV.U32 R56, RZ, RZ, R36 ;  /* 0x000000ffff387224 */ /* 0x001fe200078e0024 */
        /* <DEDUP_REMOVED lines=94> */
.L_x_7099:
[----:B------:R-:W-:Y:S05]  /*3d70*/  BSYNC B2 ;  /* 0x0000000000027941 */ /* 0x000fea0003800000 */
.L_x_7098:
[----:B------:R-:W-:Y:S02]  /*3d80*/  ULDC.64 UR4, c[0x0][0x2e8] ;  /* 0x0000ba0000047ab9 */ /* 0x000fe40000000a00 */
[----:B------:R-:W-:-:S04]  /*3d90*/  IADD3 R56, P2, P6, R96, UR4, R133 ;  /* 0x0000000460387c10 */ /* 0x000fc8000fe5e085 */
[----:B------:R-:W-:-:S05]  /*3da0*/  IADD3.X R57, R90, UR5, R132, P2, P6 ;  /* 0x000000055a397c10 */ /* 0x000fca00097ec484 */
[----:B0-----:R3:W-:Y:S04]  /*3db0*/  STG.E.128 desc[UR38][R56.64], R36 ;  /* 0x0000002438007986 */ /* 0x0017e8000c101d26 */
.L_x_7093:
[----:B------:R-:W-:Y:S05]  /*3dc0*/  BSYNC B1 ;  /* 0x0000000000017941 */ /* 0x000fea0003800000 */
.L_x_7092:
        /* <DEDUP_REMOVED lines=20> */
[----:B------:R-:W-:Y:S01]  /*3f10*/  SHF.R.U32.HI R61, RZ, 0x10, R53 ;  /* 0x00000010ff3d7819 */ /* 0x000fe20000011635 */
[----:B------:R-:W-:Y:S01]  /*3f20*/  IMAD.U32 R60, R60, 0x10000, RZ ;  /* 0x000100003c3c7824 */ /* 0x000fe200078e00ff */
[----:B------:R-:W-:Y:S01]  /*3f30*/  PRMT R53, R63, 0x654, R52 ;  /* 0x000006543f357816 */ /* 0x000fe20000000034 */
[----:B--2---:R-:W-:Y:S01]  /*3f40*/  IMAD.MOV.U32 R52, RZ, RZ, R36 ;  /* 0x000000ffff347224 */ /* 0x004fe200078e0024 */
[----:B------:R-:W-:Y:S02]  /*3f50*/  LOP3.LUT R55, R55, 0xff00, R58, 0xf8, !PT ;  /* 0x0000ff0037377812 */ /* 0x000fe400078ef83a */
[----:B------:R-:W-:Y:S01]  /*3f60*/  LOP3.LUT R53, R53, 0xff00, R54, 0xf8, !PT ;  /* 0x0000ff0035357812 */ /* 0x000fe200078ef836 */
[----:B------:R-:W-:Y:S01]  /*3f70*/  IMAD.U32 R54, R61, 0x10000, RZ ;  /* 0x000100003d367824 */ /* 0x000fe200078e00ff */
[----:B------:R-:W-:-:S02]  /*3f80*/  F2FP.F16.E4M3.UNPACK_B R36, R37 ;  /* 0x00000025ff24723e */ /* 0x000fc400020006ff */
[----:B------:R-:W-:Y:S02]  /*3f90*/  F2FP.F16.E4M3.UNPACK_B R58, R131.H1 ;  /* 0x00000083ff3a723e */ /* 0x000fe400030006ff */
[----:B------:R-:W-:Y:S02]  /*3fa0*/  F2FP.F16.E4M3.UNPACK_B R37, R37.H1 ;  /* 0x00000025ff25723e */ /* 0x000fe400030006ff */
[----:B------:R-:W-:Y:S01]  /*3fb0*/  LOP3.LUT R62, R55, 0xff0000, R60, 0xf8, !PT ;  /* 0x00ff0000373e7812 */ /* 0x000fe200078ef83c */
[--C-:B------:R-:W-:Y:S01]  /*3fc0*/  HADD2.F32 R61, -RZ, R58.reuse.H1_H1 ;  /* 0x3000003aff3d7230 */ /* 0x100fe20000004100 */
[-C--:B------:R-:W-:Y:S01]  /*3fd0*/  F2FP.F16.E4M3.UNPACK_B R55, R130.reuse.H1 ;  /* 0x00000082ff37723e */ /* 0x080fe200030006ff */
[----:B------:R-:W-:Y:S01]  /*3fe0*/  HADD2.F32 R60, -RZ, R58.H0_H0 ;  /* 0x2000003aff3c7230 */ /* 0x000fe20000004100 */
[----:B------:R-:W-:Y:S01]  /*3ff0*/  LOP3.LUT R59, R53, 0xff0000, R54, 0xf8, !PT ;  /* 0x00ff0000353b7812 */ /* 0x000fe200078ef836 */
[----:B------:R-:W-:Y:S01]  /*4000*/  HADD2.F32 R54, -RZ, R37.H1_H1 ;  /* 0x30000025ff367230 */ /* 0x000fe20000004100 */
[----:B------:R-:W-:Y:S01]  /*4010*/  F2FP.F16.E4M3.UNPACK_B R131, R131 ;  /* 0x00000083ff83723e */ /* 0x000fe200020006ff */
[----:B------:R-:W-:Y:S01]  /*4020*/  HADD2.F32 R58, -RZ, R55.H0_H0 ;  /* 0x20000037ff3a7230 */ /* 0x000fe20000004100 */
[----:B------:R-:W-:Y:S01]  /*4030*/  F2FP.F16.E4M3.UNPACK_B R130, R130 ;  /* 0x00000082ff82723e */ /* 0x000fe200020006ff */
[----:B------:R-:W-:-:S02]  /*4040*/  HADD2.F32 R53, -RZ, R36.H1_H1 ;  /* 0x30000024ff357230 */ /* 0x000fc40000004100 */
[-C--:B------:R-:W-:Y:S01]  /*4050*/  FMUL.FTZ R132, R54, R61.reuse ;  /* 0x0000003d36847220 */ /* 0x080fe20000410000 */
[----:B------:R-:W-:Y:S02]  /*4060*/  HADD2.F32 R37, -RZ, R37.H0_H0 ;  /* 0x20000025ff257230 */ /* 0x000fe40000004100 */
[----:B------:R-:W-:Y:S02]  /*4070*/  HADD2.F32 R55, -RZ, R55.H1_H1 ;  /* 0x30000037ff377230 */ /* 0x000fe40000004100 */
[----:B------:R-:W-:Y:S01]  /*4080*/  FMUL.FTZ R63, R53, R60 ;  /* 0x0000003c353f7220 */ /* 0x000fe20000410000 */
[----:B------:R-:W-:Y:S02]  /*4090*/  HADD2.F32 R36, -RZ, R36.H0_H0 ;  /* 0x20000024ff247230 */ /* 0x000fe40000004100 */
[C---:B------:R-:W-:Y:S01]  /*40a0*/  FMUL.FTZ R61, R37.reuse, R61 ;  /* 0x0000003d253d7220 */ /* 0x040fe20000410000 */
[-C--:B------:R-:W-:Y:S01]  /*40b0*/  FFMA.FTZ R132, R37, R55.reuse, -R132 ;  /* 0x0000003725847223 */ /* 0x080fe20000010884 */
[----:B------:R-:W-:Y:S01]  /*40c0*/  F2FP.F16.E4M3.UNPACK_B R37, R52.H1 ;  /* 0x00000034ff25723e */ /* 0x000fe200030006ff */
[C---:B------:R-:W-:Y:S01]  /*40d0*/  FMUL.FTZ R60, R36.reuse, R60 ;  /* 0x0000003c243c7220 */ /* 0x040fe20000410000 */
[----:B------:R-:W-:Y:S01]  /*40e0*/  FFMA.FTZ R36, R36, R58, -R63 ;  /* 0x0000003a24247223 */ /* 0x000fe2000001083f */
[----:B------:R-:W-:Y:S01]  /*40f0*/  F2FP.F16.E4M3.UNPACK_B R52, R52 ;  /* 0x00000034ff34723e */ /* 0x000fe200020006ff */
[----:B------:R-:W-:Y:S01]  /*4100*/  FFMA.FTZ R63, R54, R55, R61 ;  /* 0x00000037363f7223 */ /* 0x000fe2000001003d */
[----:B------:R-:W-:Y:S01]  /*4110*/  FFMA.FTZ R133, R53, R58, R60 ;  /* 0x0000003a35857223 */ /* 0x000fe2000001003c */
        /* <DEDUP_REMOVED lines=64> */
.L_x_7105:
[----:B------:R-:W-:Y:S05]  /*4520*/  BSYNC B3 ;  /* 0x0000000000037941 */ /* 0x000fea0003800000 */
.L_x_7104:
[----:B------:R-:W-:Y:S02]  /*4530*/  ULDC.64 UR4, c[0x0][0x2e8] ;  /* 0x0000ba0000047ab9 */ /* 0x000fe40000000a00 */
[----:B------:R-:W-:-:S04]  /*4540*/  IADD3 R52, P2, P3, R57, UR4, R68 ;  /* 0x0000000439347c10 */ /* 0x000fc8000fb5e044 */
[----:B------:R-:W-:-:S05]  /*4550*/  IADD3.X R53, R56, UR5, R99, P2, P3 ;  /* 0x0000000538357c10 */ /* 0x000fca00097e6463 */
[----:B--2---:R3:W-:Y:S04]  /*4560*/  STG.E.128 desc[UR38][R52.64], R36 ;  /* 0x0000002434007986 */ /* 0x0047e8000c101d26 */
.L_x_7103:
[----:B------:R-:W-:Y:S05]  /*4570*/  BSYNC B2 ;  /* 0x0000000000027941 */ /* 0x000fea0003800000 */
.L_x_7102:
[----:B------:R-:W-:Y:S05]  /*4580*/  @P1 BRA `(.L_x_7101) ;  /* 0x0000000400e81947 */ /* 0x000fea0003800000 */
[----:B------:R-:W-:Y:S01]  /*4590*/  LOP3.LUT P2, RZ, R212, 0x4, RZ, 0xc0, !PT ;  /* 0x00000004d4ff7812 */ /* 0x000fe2000784c0ff */
[C---:B0-23--:R-:W-:Y:S01]  /*45a0*/  VIADD R36, R136.reuse, 0x40 ;  /* 0x0000004088247836 */ /* 0x04dfe20000000000 */
[----:B------:R-:W-:Y:S11]  /*45b0*/  BSSY B2, `(.L_x_7106) ;  /* 0x0000073000027945 */ /* 0x000ff60003800000 */
[----:B------:R-:W-:Y:S01]  /*45c0*/  @P2 VIADD R36, R136, 0xffffffc0 ;  /* 0xffffffc088242836 */ /* 0x000fe20000000000 */
[----:B------:R-:W-:-:S03]  /*45d0*/  ISETP.GE.AND P2, PT, R213, R118, PT ;  /* 0x00000076d500720c */ /* 0x000fc60003f46270 */
[----:B------:R-:W-:-:S06]  /*45e0*/  IMAD.IADD R36, R17, 0x1, R36 ;  /* 0x0000000111247824 */ /* 0x000fcc00078e0224 */
[----:B------:R-:W0:Y:S04]  /*45f0*/  LDS.128 R36, [R36+0x1e400] ;  /* 0x01e4000024247984 */ /* 0x000e280000000c00 */
[----:B------:R-:W-:Y:S05]  /*4600*/  @P2 BRA `(.L_x_7107) ;  /* 0x0000000400b42947 */ /* 0x000fea0003800000 */
[----:B------:R-:W-:Y:S01]  /*4610*/  SHF.R.U32.HI R55, RZ, 0x10, R51 ;  /* 0x00000010ff377819 */ /* 0x000fe20000011633 */
[----:B0-----:R-:W-:Y:S01]  /*4620*/  IMAD.MOV.U32 R50, RZ, RZ, R39 ;  /* 0x000000ffff327224 */ /* 0x001fe200078e0027 */
        /* <DEDUP_REMOVED lines=107> */
.L_x_7107:
[----:B------:R-:W-:Y:S05]  /*4ce0*/  BSYNC B2 ;  /* 0x0000000000027941 */ /* 0x000fea0003800000 */
.L_x_7106:
[----:B------:R-:W-:Y:S02]  /*4cf0*/  ULDC.64 UR4, c[0x0][0x2e8] ;  /* 0x0000ba0000047ab9 */ /* 0x000fe40000000a00 */
[----:B------:R-:W-:-:S04]  /*4d00*/  IADD3 R48, P2, P3, R96, UR4, R57 ;  /* 0x0000000460307c10 */ /* 0x000fc8000fb5e039 */
[----:B------:R-:W-:-:S05]  /*4d10*/  IADD3.X R49, R90, UR5, R56, P2, P3 ;  /* 0x000000055a317c10 */ /* 0x000fca00097e6438 */
[----:B0-----:R4:W-:Y:S04]  /*4d20*/  STG.E.128 desc[UR38][R48.64], R36 ;  /* 0x0000002430007986 */ /* 0x0019e8000c101d26 */
.L_x_7101:
[----:B------:R-:W-:Y:S05]  /*4d30*/  BSYNC B1 ;  /* 0x0000000000017941 */ /* 0x000fea0003800000 */
.L_x_7100:
        /* <DEDUP_REMOVED lines=118> */
.L_x_7112:
[----:B------:R-:W-:Y:S05]  /*54a0*/  BSYNC B2 ;  /* 0x0000000000027941 */ /* 0x000fea0003800000 */
.L_x_7111:
[----:B------:R-:W-:Y:S02]  /*54b0*/  ULDC.64 UR4, c[0x0][0x2e8] ;  /* 0x0000ba0000047ab9 */ /* 0x000fe40000000a00 */
[----:B------:R-:W-:-:S04]  /*54c0*/  IADD3 R44, P2, P3, R123, UR4, R68 ;  /* 0x000000047b2c7c10 */ /* 0x000fc8000fb5e044 */
[----:B------:R-:W-:-:S05]  /*54d0*/  IADD3.X R45, R119, UR5, R99, P2, P3 ;  /* 0x00000005772d7c10 */ /* 0x000fca00097e6463 */
[----:B--2---:R0:W-:Y:S04]  /*54e0*/  STG.E.128 desc[UR38][R44.64], R36 ;  /* 0x000000242c007986 */ /* 0x0041e8000c101d26 */
.L_x_7110:
[----:B------:R-:W-:Y:S05]  /*54f0*/  BSYNC B1 ;  /* 0x0000000000017941 */ /* 0x000fea0003800000 */
.L_x_7109:
[----:B------:R-:W-:Y:S05]  /*5500*/  @P1 BRA `(.L_x_7108) ;  /* 0x0000004000701947 */ /* 0x000fea0003800000 */
[----:B------:R-:W-:Y:S01]  /*5510*/  LOP3.LUT P2, RZ, R212, 0x4, RZ, 0xc0, !PT ;  /* 0x00000004d4ff7812 */ /* 0x000fe2000784c0ff */
[C---:B0-234-:R-:W-:Y:S01]  /*5520*/  VIADD R36, R136.reuse, 0x40 ;  /* 0x0000004088247836 */ /* 0x05dfe20000000000 */
        /* <DEDUP_REMOVED lines=113> */
.L_x_7114:
[----:B------:R-:W-:Y:S05]  /*5c40*/  BSYNC B1 ;  /* 0x0000000000017941 */ /* 0x000fea0003800000 */
.L_x_7113:
[----:B------:R-:W-:Y:S02]  /*5c50*/  ULDC.64 UR4, c[0x0][0x2e8] ;  /* 0x0000ba0000047ab9 */ /* 0x000fe40000000a00 */
[----:B------:R-:W-:-:S04]  /*5c60*/  IADD3 R40, P2, P3, R96, UR4, R123 ;  /* 0x0000000460287c10 */ /* 0x000fc8000fb5e07b */
[----:B------:R-:W-:-:S05]  /*5c70*/  IADD3.X R41, R90, UR5, R119, P2, P3 ;  /* 0x000000055a297c10 */ /* 0x000fca00097e6477 */
[----:B0-----:R0:W-:Y:S01]  /*5c80*/  STG.E.128 desc[UR38][R40.64], R36 ;  /* 0x0000002428007986 */ /* 0x0011e2000c101d26 */
[----:B------:R-:W-:Y:S05]  /*5c90*/  BRA `(.L_x_7108) ;  /* 0x00000038008c7947 */ /* 0x000fea0003800000 */
.L_x_7082:
[C---:B------:R-:W-:Y:S01]  /*5ca0*/  VIADD R39, R23.reuse, 0x40 ;  /* 0x0000004017277836 */ /* 0x040fe20000000000 */
[----:B------:R-:W-:Y:S01]  /*5cb0*/  CS2R R42, SRZ ;  /* 0x00000000002a7805 */ /* 0x000fe2000001ff00 */
[----:B------:R-:W-:-:S03]  /*5cc0*/  VIADD R41, R23, 0x80 ;  /* 0x0000008017297836 */ /* 0x000fc60000000000 */
        /* <DEDUP_REMOVED lines=10> */
[----:B--2---:R-:W-:-:S04]  /*5d70*/  @!P4 IADD3 R44, P2, P5, R30, R44, R36 ;  /* 0x0000002c1e2cc210 */ /* 0x004fc80007d5e024 */
[----:B------:R-:W-:Y:S02]  /*5d80*/  @!P4 IADD3.X R45, R104, R45, R116, P2, P5 ;  /* 0x0000002d682dc210 */ /* 0x000fe400017ea474 */
[----:B---3--:R-:W-:-:S04]  /*5d90*/  @!P4 IADD3 R46, P2, P5, R12, R46, R38 ;  /* 0x0000002e0c2ec210 */ /* 0x008fc80007d5e026 */
[----:B------:R-:W-:Y:S02]  /*5da0*/  @!P4 IADD3.X R47, R102, R47, R124, P2, P5 ;  /* 0x0000002f662fc210 */ /* 0x000fe400017ea47c */
[----:B------:R-:W-:-:S04]  /*5db0*/  ISETP.GE.AND P2, PT, R41, R127, PT ;  /* 0x0000007f2900720c */ /* 0x000fc80003f46270 */
        /* <DEDUP_REMOVED lines=10> */
[----:B------:R-:W-:-:S03]  /*5e60*/  CS2R R38, SRZ ;  /* 0x0000000000267805 */ /* 0x000fc6000001ff00 */
[----:B------:R-:W-:Y:S01]  /*5e70*/  @!P3 IMAD.X R53, R40, 0x1, R53, P5 ;  /* 0x000000012835b824 */ /* 0x000fe200028e0635 */
[----:B-1----:R-:W-:Y:S02]  /*5e80*/  @!P3 IADD3 R54, P5, R37, R54, RZ ;  /* 0x000000362536b210 */ /* 0x002fe40007fbe0ff */
[----:B------:R-:W-:-:S03]  /*5e90*/  CS2R R40, SRZ ;  /* 0x0000000000287805 */ /* 0x000fc6000001ff00 */
[----:B------:R-:W-:Y:S01]  /*5ea0*/  @!P3 IMAD.X R55, R36, 0x1, R55, P5 ;  /* 0x000000012437b824 */ /* 0x000fe200028e0637 */
[----:B------:R-:W-:Y:S02]  /*5eb0*/  CS2R R36, SRZ ;  /* 0x0000000000247805 */ /* 0x000fe4000001ff00 */
[----:B------:R0:W4:Y:S01]  /*5ec0*/  @!P4 LDG.E.128 R40, desc[UR38][R46.64] ;  /* 0x000000262e28c981 */ /* 0x000122000c1e1d00 */
[----:B------:R-:W-:Y:S02]  /*5ed0*/  CS2R R50, SRZ ;  /* 0x0000000000327805 */ /* 0x000fe4000001ff00 */
[----:B------:R-:W-:Y:S01]  /*5ee0*/  CS2R R48, SRZ ;  /* 0x0000000000307805 */ /* 0x000fe2000001ff00 */
[----:B------:R1:W5:Y:S05]  /*5ef0*/  @!P4 LDG.E.128 R36, desc[UR38][R44.64] ;  /* 0x000000262c24c981 */ /* 0x00036a000c1e1d00 */
[----:B------:R3:W5:Y:S01]  /*5f00*/  @!P3 LDG.E.128 R48, desc[UR38][R54.64] ;  /* 0x000000263630b981 */ /* 0x000762000c1e1d00 */
[----:B0-----:R-:W-:-:S02]  /*5f10*/  CS2R R46, SRZ ;  /* 0x00000000002e7805 */ /* 0x001fc4000001ff00 */
[----:B-1----:R-:W-:-:S06]  /*5f20*/  CS2R R44, SRZ ;  /* 0x00000000002c7805 */ /* 0x002fcc000001ff00 */
[----:B------:R0:W5:Y:S01]  /*5f30*/  @!P3 LDG.E.128 R44, desc[UR38][R52.64] ;  /* 0x00000026342cb981 */ /* 0x000162000c1e1d00 */
[----:B--2---:R-:W-:-:S05]  /*5f40*/  @!P2 IADD3 R60, P3, R59, R60, RZ ;  /* 0x0000003c3b3ca210 */ /* 0x004fca0007f7e0ff */
[----:B------:R-:W-:Y:S01]  /*5f50*/  @!P2 IMAD.X R61, R58, 0x1, R61, P3 ;  /* 0x000000013a3da824 */ /* 0x000fe200018e063d */
[----:B---3--:R-:W-:Y:S02]  /*5f60*/  @!P2 IADD3 R62, P3, R57, R62, RZ ;  /* 0x0000003e393ea210 */ /* 0x008fe40007f7e0ff */
[----:B------:R-:W-:Y:S02]  /*5f70*/  CS2R R54, SRZ ;  /* 0x0000000000367805 */ /* 0x000fe4000001ff00 */
[----:B------:R-:W-:Y:S02]  /*5f80*/  CS2R R58, SRZ ;  /* 0x00000000003a7805 */ /* 0x000fe4000001ff00 */
[----:B0-----:R-:W-:Y:S01]  /*5f90*/  CS2R R52, SRZ ;  /* 0x0000000000347805 */ /* 0x001fe2000001ff00 */
[----:B------:R-:W-:Y:S01]  /*5fa0*/  @!P2 IMAD.X R63, R56, 0x1, R63, P3 ;  /* 0x00000001383fa824 */ /* 0x000fe200018e063f */
[----:B------:R-:W-:-:S04]  /*5fb0*/  CS2R R56, SRZ ;  /* 0x0000000000387805 */ /* 0x000fc8000001ff00 */
[----:B------:R-:W2:Y:S04]  /*5fc0*/  @!P2 LDG.E.128 R52, desc[UR38][R60.64] ;  /* 0x000000263c34a981 */ /* 0x000ea8000c1e1d00 */
[----:B------:R-:W3:Y:S01]  /*5fd0*/  @!P2 LDG.E.128 R56, desc[UR38][R62.64] ;  /* 0x000000263e38a981 */ /* 0x000ee2000c1e1d00 */
[----:B------:R-:W-:-:S06]  /*5fe0*/  UISETP.NE.AND UP0, UPT, UR41, 0x3, UPT ;  /* 0x000000032900788c */ /* 0x000fcc000bf05270 */
[----:B------:R-:W-:Y:S02]  /*5ff0*/  PLOP3.LUT P5, PT, PT, PT, UP0, 0x80, 0x0 ;  /* 0x000000000000781c */ /* 0x000fe40003faf008 */
[----:B------:R-:W-:Y:S01]  /*6000*/  ISETP.GE.AND P2, PT, R18, R118, PT ;  /* 0x000000761200720c */ /* 0x000fe20003f46270 */
[----:B----4-:R-:W-:Y:S02]  /*6010*/  IMAD.MOV.U32 R143, RZ, RZ, R42 ;  /* 0x000000ffff8f7224 */ /* 0x010fe400078e002a */
[----:B------:R-:W-:Y:S02]  /*6020*/  IMAD.MOV.U32 R145, RZ, RZ, R40 ;  /* 0x000000ffff917224 */ /* 0x000fe400078e0028 */
[----:B-----5:R-:W-:Y:S02]  /*6030*/  IMAD.MOV.U32 R142, RZ, RZ, R38 ;  /* 0x000000ffff8e7224 */ /* 0x020fe400078e0026 */
[----:B------:R-:W-:Y:S02]  /*6040*/  IMAD.MOV.U32 R144, RZ, RZ, R36 ;  /* 0x000000ffff907224 */ /* 0x000fe400078e0024 */
[----:B------:R-:W-:-:S02]  /*6050*/  IMAD.MOV.U32 R133, RZ, RZ, R50 ;  /* 0x000000ffff857224 */ /* 0x000fc400078e0032 */
[----:B------:R-:W-:Y:S02]  /*6060*/  IMAD.MOV.U32 R138, RZ, RZ, R48 ;  /* 0x000000ffff8a7224 */ /* 0x000fe400078e0030 */
[----:B------:R-:W-:Y:S02]  /*6070*/  IMAD.MOV.U32 R135, RZ, RZ, R46 ;  /* 0x000000ffff877224 */ /* 0x000fe400078e002e */
[----:B------:R-:W-:Y:S02]  /*6080*/  IMAD.MOV.U32 R137, RZ, RZ, R44 ;  /* 0x000000ffff897224 */ /* 0x000fe400078e002c */
[----:B--2---:R-:W-:Y:S02]  /*6090*/  IMAD.MOV.U32 R129, RZ, RZ, R54 ;  /* 0x000000ffff817224 */ /* 0x004fe400078e0036 */
[----:B------:R-:W-:Y:S02]  /*60a0*/  IMAD.MOV.U32 R130, RZ, RZ, R52 ;  /* 0x000000ffff827224 */ /* 0x000fe400078e0034 */
[----:B---3--:R-:W-:-:S02]  /*60b0*/  IMAD.MOV.U32 R131, RZ, RZ, R58 ;  /* 0x000000ffff837224 */ /* 0x008fc400078e003a */
[----:B------:R-:W-:Y:S01]  /*60c0*/  IMAD.MOV.U32 R132, RZ, RZ, R56 ;  /* 0x000000ffff847224 */ /* 0x000fe200078e0038 */
[----:B------:R-:W-:Y:S06]  /*60d0*/  @!P5 BRA `(.L_x_7115) ;  /* 0x000000000004d947 */ /* 0x000fec0003800000 */
[----:B------:R-:W-:Y:S01]  /*60e0*/  BPT.TRAP 0x1 ;  /* 0x000000040000795c */ /* 0x000fe20000300000 */
.L_x_7115:
        /* <DEDUP_REMOVED lines=9> */
.L_x_7435:
[----:B------:R-:W-:Y:S05]  /*6180*/  BSYNC B1 ;  /* 0x0000000000017941 */ /* 0x000fea0003800000 */
.L_x_7116:
[----:B------:R-:W-:Y:S01]  /*6190*/  ISETP.GE.OR P3, PT, R23, R127, P0 ;  /* 0x0000007f1700720c */ /* 0x000fe20000766670 */
[----:B------:R-:W-:-:S12]  /*61a0*/  BSSY B1, `(.L_x_7118) ;  /* 0x00000fa000017945 */ /* 0x000fd80003800000 */
[----:B------:R-:W-:Y:S05]  /*61b0*/  @P3 BRA `(.L_x_7119) ;  /* 0x0000000c00e03947 */ /* 0x000fea0003800000 */
        /* <DEDUP_REMOVED lines=8> */
[----:B------:R-:W-:Y:S01]  /*6240*/  IMAD.IADD R140, R61, 0x1, R125 ;  /* 0x000000013d8c7824 */ /* 0x000fe200078e027d */
[----:B------:R-:W-:-:S04]  /*6250*/  SHF.R.S32.HI R61, RZ, 0x1f, R60 ;  /* 0x0000001fff3d7819 */ /* 0x000fc8000001143c */
[----:B------:R-:W-:Y:S02]  /*6260*/  LEA.HI R60, R61, R60, RZ, 0x5 ;  /* 0x0000003c3d3c7211 */ /* 0x000fe400078f28ff */
[----:B------:R-:W-:Y:S02]  /*6270*/  IADD3.X R146, R99, R140, R97, P3, P4 ;  /* 0x0000008c63927210 */ /* 0x000fe40001fe8461 */
[----:B------:R-:W-:-:S05]  /*6280*/  LEA.HI.SX32 R60, R60, R101, 0x1b ;  /* 0x000000653c3c7211 */ /* 0x000fca00078fdaff */
[----:B------:R-:W-:-:S05]  /*6290*/  IMAD.SHL.U32 R141, R60, 0x10, RZ ;  /* 0x000000103c8d7824 */ /* 0x000fca00078e00ff */
[----:B------:R-:W-:-:S04]  /*62a0*/  LOP3.LUT R61, R4, 0x70, R141, 0xf8, !PT ;  /* 0x00000070043d7812 */ /* 0x000fc800078ef88d */
[----:B------:R-:W-:-:S05]  /*62b0*/  LOP3.LUT R60, R61, R114, RZ, 0x3c, !PT ;  /* 0x000000723d3c7212 */ /* 0x000fca00078e3cff */
[----:B------:R-:W-:Y:S02]  /*62c0*/  IMAD.IADD R61, R231, 0x1, R60 ;  /* 0x00000001e73d7824 */ /* 0x000fe400078e023c */
[C---:B------:R-:W-:Y:S02]  /*62d0*/  IMAD R60, R22.reuse, 0x6000, R93 ;  /* 0x00006000163c7824 */ /* 0x040fe400078e025d */
        /* <DEDUP_REMOVED lines=24> */
[----:B------:R-:W-:Y:S01]  /*6460*/  PRMT R40, R40, 0x654, R39 ;  /* 0x0000065428287816 */ /* 0x000fe20000000027 */
[----:B------:R-:W-:Y:S01]  /*6470*/  IMAD.SHL.U32 R39, R149, 0x100, RZ ;  /* 0x0000010095277824 */ /* 0x000fe200078e00ff */
[----:B------:R-:W-:Y:S01]  /*6480*/  LOP3.LUT R36, R36, 0xff00, R37, 0xf8, !PT ;  /* 0x0000ff0024247812 */ /* 0x000fe200078ef825 */
[----:B------:R-:W-:Y:S01]  /*6490*/  IMAD.U32 R37, R153, 0x10000, RZ ;  /* 0x0001000099257824 */ /* 0x000fe200078e00ff */
[----:B------:R-:W-:Y:S01]  /*64a0*/  SHF.R.U32.HI R154, RZ, 0x10, R43 ;  /* 0x00000010ff9a7819 */ /* 0x000fe2000001162b */
[----:B------:R-:W-:Y:S01]  /*64b0*/  IMAD.SHL.U32 R43, R147, 0x100, RZ ;  /* 0x00000100932b7824 */ /* 0x000fe200078e00ff */
[----:B------:R-:W-:-:S02]  /*64c0*/  PRMT R38, R151, 0x654, R38 ;  /* 0x0000065497267816 */ /* 0x000fc40000000026 */
[----:B------:R-:W-:Y:S01]  /*64d0*/  PRMT R42, R42, 0x654, R41 ;  /* 0x000006542a2a7816 */ /* 0x000fe20000000029 */
[----:B------:R-:W-:Y:S01]  /*64e0*/  IMAD.SHL.U32 R41, R148, 0x100, RZ ;  /* 0x0000010094297824 */ /* 0x000fe200078e00ff */
[----:B------:R-:W-:Y:S01]  /*64f0*/  LOP3.LUT R39, R38, 0xff00, R39, 0xf8, !PT ;  /* 0x0000ff0026277812 */ /* 0x000fe200078ef827 */
[----:B------:R-:W-:Y:S01]  /*6500*/  IMAD.U32 R154, R154, 0x10000, RZ ;  /* 0x000100009a9a7824 */ /* 0x000fe200078e00ff */
[----:B------:R-:W-:Y:S01]  /*6510*/  LOP3.LUT R38, R36, 0xff0000, R37, 0xf8, !PT ;  /* 0x00ff000024267812 */ /* 0x000fe200078ef825 */
[----:B------:R-:W-:Y:S01]  /*6520*/  IMAD.U32 R36, R150, 0x10000, RZ ;  /* 0x0001000096247824 */ /* 0x000fe200078e00ff */
[----:B------:R-:W-:Y:S02]  /*6530*/  LOP3.LUT R151, R42, 0xff00, R43, 0xf8, !PT ;  /* 0x0000ff002a977812 */ /* 0x000fe400078ef82b */
[----:B------:R-:W-:Y:S02]  /*6540*/  F2FP.F16.E4M3.UNPACK_B R150, R145.H1 ;  /* 0x00000091ff96723e */ /* 0x000fe400030006ff */
[----:B--2---:R-:W-:-:S02]  /*6550*/  F2FP.F16.E4M3.UNPACK_B R43, R64.H1 ;  /* 0x00000040ff2b723e */ /* 0x004fc400030006ff */
[----:B-1----:R-:W-:Y:S01]  /*6560*/  F2FP.F16.E4M3.UNPACK_B R42, R60.H1 ;  /* 0x0000003cff2a723e */ /* 0x002fe200030006ff */
        /* <DEDUP_REMOVED lines=63> */
[-C--:B------:R-:W-:Y:S01]  /*6960*/  FFMA.FTZ R159, R144, R145.reuse, -R157 ;  /* 0x00000091909f7223 */ /* 0x080fe2000001089d */
[----:B------:R-:W-:Y:S01]  /*6970*/  F2FP.F16.E4M3.UNPACK_B R144, R142 ;  /* 0x0000008eff90723e */ /* 0x000fe200020006ff */
[----:B------:R-:W-:Y:S02]  /*6980*/  HADD2.F32 R142, -RZ, R143.H0_H0 ;  /* 0x2000008fff8e7230 */ /* 0x000fe40000004100 */
[----:B------:R-:W-:Y:S01]  /*6990*/  FFMA.FTZ R161, R148, R145, R151 ;  /* 0x0000009194a17223 */ /* 0x000fe20000010097 */
[----:B------:R-:W-:Y:S01]  /*69a0*/  HADD2.F32 R66, -RZ, R62.H0_H0 ;  /* 0x2000003eff427230 */ /* 0x000fe20000004100 */
[----:B------:R-:W-:Y:S01]  /*69b0*/  F2FP.SATFINITE.E4M3.F32.PACK_AB_MERGE_C R41, R42, R41, RZ ;  /* 0x000000292a29723e */ /* 0x000fe200048070ff */
        /* <DEDUP_REMOVED lines=8> */
[----:B------:R-:W-:Y:S01]  /*6a40*/  HADD2.F32 R144, -RZ, R144.H1_H1 ;  /* 0x30000090ff907230 */ /* 0x000fe20000004100 */
[----:B------:R-:W-:Y:S01]  /*6a50*/  F2FP.F16.E4M3.UNPACK_B R42, R65 ;  /* 0x00000041ff2a723e */ /* 0x000fe200020006ff */
[----:B------:R-:W-:Y:S01]  /*6a60*/  FFMA.FTZ R151, R66, R145, -R151 ;  /* 0x0000009142977223 */ /* 0x000fe20000010897 */
[----:B------:R-:W-:Y:S01]  /*6a70*/  F2FP.F16.E4M3.UNPACK_B R43, R39 ;  /* 0x00000027ff2b723e */ /* 0x000fe200020006ff */
[----:B------:R-:W-:Y:S01]  /*6a80*/  FFMA.FTZ R66, R142, R145, R149 ;  /* 0x000000918e427223 */ /* 0x000fe20000010095 */
[----:B------:R-:W-:Y:S01]  /*6a90*/  F2FP.SATFINITE.E4M3.F32.PACK_AB_MERGE_C R64, R155, R64, R41 ;  /* 0x000000409b40723e */ /* 0x000fe20004807029 */
[C---:B------:R-:W-:Y:S01]  /*6aa0*/  FMUL.FTZ R157, R143.reuse, R147 ;  /* 0x000000938f9d7220 */ /* 0x040fe20000410000 */
[----:B------:R-:W-:Y:S01]  /*6ab0*/  F2FP.F16.E4M3.UNPACK_B R41, R61 ;  /* 0x0000003dff29723e */ /* 0x000fe200020006ff */
        /* <DEDUP_REMOVED lines=92> */
.L_x_7121:
[----:B------:R-:W-:Y:S05]  /*7080*/  BSYNC B2 ;  /* 0x0000000000027941 */ /* 0x000fea0003800000 */
.L_x_7120:
        /* <DEDUP_REMOVED lines=11> */
.L_x_7119:
[----:B------:R-:W-:Y:S05]  /*7140*/  BSYNC B1 ;  /* 0x0000000000017941 */ /* 0x000fea0003800000 */
.L_x_7118:
[----:B-1----:R-:W-:Y:S01]  /*7150*/  VIADD R37, R23, 0x40 ;  /* 0x0000004017257836 */ /* 0x002fe20000000000 */
[----:B------:R-:W-:Y:S04]  /*7160*/  BSSY B1, `(.L_x_7122) ;  /* 0x0000103000017945 */ /* 0x000fe80003800000 */
[----:B------:R-:W-:-:S13]  /*7170*/  ISETP.GE.OR P3, PT, R37, R127, P0 ;  /* 0x0000007f2500720c */ /* 0x000fda0000766670 */
[----:B------:R-:W-:Y:S05]  /*7180*/  @P3 BRA `(.L_x_7123) ;  /* 0x0000001000003947 */ /* 0x000fea0003800000 */
[-C--:B--2---:R-:W-:Y:S01]  /*7190*/  IMAD R36, R7, R118.reuse, RZ ;  /* 0x0000007607247224 */ /* 0x084fe200078e02ff */
[----:B------:R-:W-:Y:S01]  /*71a0*/  ISETP.NE.AND P6, PT, R0, RZ, PT ;  /* 0x000000ff0000720c */ /* 0x000fe20003fc5270 */
[C---:B------:R-:W-:Y:S01]  /*71b0*/  IMAD.WIDE.U32 R60, R37.reuse, R118, R122 ;  /* 0x00000076253c7225 */ /* 0x040fe200078e007a */
[----:B------:R-:W-:Y:S01]  /*71c0*/  SHF.R.U32.HI R38, RZ, 0x3, R225 ;  /* 0x00000003ff267819 */ /* 0x000fe200000116e1 */
[----:B------:R-:W-:Y:S02]  /*71d0*/  BSSY B2, `(.L_x_7124) ;  /* 0x00000f0000027945 */ /* 0x000fe40003800000 */
[----:B------:R-:W-:Y:S01]  /*71e0*/  IMAD R37, R37, R119, R36 ;  /* 0x0000007725257224 */ /* 0x000fe200078e0224 */
[----:B------:R-:W-:Y:S02]  /*71f0*/  SEL R36, R115, R136, !P6 ;  /* 0x0000008873247207 */ /* 0x000fe40007000000 */
[----:B------:R-:W-:Y:S01]  /*7200*/  IADD3 R63, P3, P4, R68, R60, R100 ;  /* 0x0000003c443f7210 */ /* 0x000fe20007c7e064 */
        /* <DEDUP_REMOVED lines=22> */
[--C-:B------:R-:W-:Y:S02]  /*7370*/  SHF.R.U32.HI R144, RZ, 0x10, R47.reuse ;  /* 0x00000010ff907819 */ /* 0x100fe4000001162f */
[----:B------:R-:W-:Y:S02]  /*7380*/  SHF.R.U32.HI R140, RZ, 0x8, R47 ;  /* 0x00000008ff8c7819 */ /* 0x000fe4000001162f */
[----:B------:R-:W-:-:S02]  /*7390*/  LOP3.LUT R50, R47, 0xff, RZ, 0xc0, !PT ;  /* 0x000000ff2f327812 */ /* 0x000fc400078ec0ff */
[----:B------:R-:W-:Y:S02]  /*73a0*/  SHF.R.U32.HI R145, RZ, 0x18, R47 ;  /* 0x00000018ff917819 */ /* 0x000fe4000001162f */
[----:B------:R-:W-:Y:S02]  /*73b0*/  PRMT R47, R147, 0x654, R46 ;  /* 0x00000654932f7816 */ /* 0x000fe4000000002e */
[----:B------:R-:W-:Y:S02]  /*73c0*/  SHF.R.U32.HI R125, RZ, 0x8, R49 ;  /* 0x00000008ff7d7819 */ /* 0x000fe40000011631 */
[----:B------:R-:W-:Y:S01]  /*73d0*/  LOP3.LUT R47, R47, 0xff00, R36, 0xf8, !PT ;  /* 0x0000ff002f2f7812 */ /* 0x000fe200078ef824 */
[----:B------:R-:W-:Y:S01]  /*73e0*/  IMAD.SHL.U32 R36, R140, 0x100, RZ ;  /* 0x000001008c247824 */ /* 0x000fe200078e00ff */
[----:B------:R-:W-:Y:S01]  /*73f0*/  SHF.R.U32.HI R148, RZ, 0x10, R45 ;  /* 0x00000010ff947819 */ /* 0x000fe2000001162d */
[----:B--2---:R-:W-:Y:S01]  /*7400*/  IMAD.MOV.U32 R45, RZ, RZ, R42 ;  /* 0x000000ffff2d7224 */ /* 0x004fe200078e002a */
[----:B------:R-:W-:Y:S01]  /*7410*/  SHF.R.U32.HI R143, RZ, 0x10, R49 ;  /* 0x00000010ff8f7819 */ /* 0x000fe20000011631 */
[----:B------:R-:W-:Y:S01]  /*7420*/  IMAD.SHL.U32 R38, R125, 0x100, RZ ;  /* 0x000001007d267824 */ /* 0x000fe200078e00ff */
[----:B------:R-:W-:-:S02]  /*7430*/  LOP3.LUT R64, R49, 0xff, RZ, 0xc0, !PT ;  /* 0x000000ff31407812 */ /* 0x000fc400078ec0ff */
[----:B------:R-:W-:Y:S02]  /*7440*/  SHF.R.U32.HI R139, RZ, 0x18, R49 ;  /* 0x00000018ff8b7819 */ /* 0x000fe40000011631 */
[--C-:B------:R-:W-:Y:S02]  /*7450*/  SHF.R.U32.HI R142, RZ, 0x10, R51.reuse ;  /* 0x00000010ff8e7819 */ /* 0x100fe40000011633 */
[--C-:B------:R-:W-:Y:S02]  /*7460*/  SHF.R.U32.HI R124, RZ, 0x8, R51.reuse ;  /* 0x00000008ff7c7819 */ /* 0x100fe40000011633 */
        /* <DEDUP_REMOVED lines=9> */
[----:B------:R-:W-:-:S02]  /*7500*/  F2FP.F16.E4M3.UNPACK_B R124, R138.H1 ;  /* 0x0000008aff7c723e */ /* 0x000fc400030006ff */
[----:B------:R-:W-:Y:S02]  /*7510*/  F2FP.F16.E4M3.UNPACK_B R64, R51.H1 ;  /* 0x00000033ff40723e */ /* 0x000fe400030006ff */
        /* <DEDUP_REMOVED lines=10> */
[----:B------:R-:W-:Y:S01]  /*75c0*/  LOP3.LUT R36, R125, 0xff0000, R36, 0xf8, !PT ;  /* 0x00ff00007d247812 */ /* 0x000fe200078ef824 */
[----:B------:R-:W-:-:S02]  /*75d0*/  IMAD.U32 R125, R142, 0x10000, RZ ;  /* 0x000100008e7d7824 */ /* 0x000fc400078e00ff */
[-C--:B------:R-:W-:Y:S01]  /*75e0*/  FMUL.FTZ R141, R47, R38.reuse ;  /* 0x000000262f8d7220 */ /* 0x080fe20000410000 */
[----:B------:R-:W-:Y:S02]  /*75f0*/  HADD2.F32 R66, -RZ, R50.H0_H0 ;  /* 0x20000032ff427230 */ /* 0x000fe40000004100 */
        /* <DEDUP_REMOVED lines=21> */
[-C--:B------:R-:W-:Y:S01]  /*7750*/  FMUL.FTZ R125, R49, R124.reuse ;  /* 0x0000007c317d7220 */ /* 0x080fe20000410000 */
[----:B------:R-:W-:Y:S02]  /*7760*/  HADD2.F32 R138, -RZ, R138.H1_H1 ;  /* 0x3000008aff8a7230 */ /* 0x000fe40000004100 */
[----:B------:R-:W-:Y:S01]  /*7770*/  FMUL.FTZ R66, R64, R124 ;  /* 0x0000007c40427220 */ /* 0x000fe20000410000 */
        /* <DEDUP_REMOVED lines=32> */
[----:B------:R-:W-:Y:S01]  /*7980*/  FFMA.FTZ R124, R50, R49, R125 ;  /* 0x00000031327c7223 */ /* 0x000fe2000001007d */
[----:B------:R-:W-:Y:S01]  /*7990*/  F2FP.F16.E4M3.UNPACK_B R135, R135 ;  /* 0x00000087ff87723e */ /* 0x000fe200020006ff */
[----:B------:R-:W-:Y:S01]  /*79a0*/  HADD2.F32 R45, -RZ, R44.H0_H0 ;  /* 0x2000002cff2d7230 */ /* 0x000fe20000004100 */
[----:B------:R-:W-:Y:S01]  /*79b0*/  F2FP.F16.E4M3.UNPACK_B R125, R42 ;  /* 0x0000002aff7d723e */ /* 0x000fe200020006ff */
[--C-:B------:R-:W-:Y:S01]  /*79c0*/  HADD2.F32 R49, -RZ, R48.reuse.H0_H0 ;  /* 0x20000030ff317230 */ /* 0x100fe20000004100 */
[----:B------:R-:W-:Y:S01]  /*79d0*/  F2FP.SATFINITE.E4M3.F32.PACK_AB_MERGE_C R142, R145, R142, RZ ;  /* 0x0000008e918e723e */ /* 0x000fe200048070ff */
[----:B------:R-:W-:Y:S01]  /*79e0*/  HADD2.F32 R133, -RZ, R133.H1_H1 ;  /* 0x30000085ff857230 */ /* 0x000fe20000004100 */
[----:B------:R-:W-:Y:S01]  /*79f0*/  F2FP.SATFINITE.E4M3.F32.PACK_AB_MERGE_C R46, R141, R46, RZ ;  /* 0x0000002e8d2e723e */ /* 0x000fe200048070ff */
[----:B------:R-:W-:-:S02]  /*7a00*/  HADD2.F32 R48, -RZ, R48.H1_H1 ;  /* 0x30000030ff307230 */ /* 0x000fc40000004100 */
[-C--:B------:R-:W-:Y:S01]  /*7a10*/  FMUL.FTZ R66, R49, R64.reuse ;  /* 0x0000004031427220 */ /* 0x080fe20000410000 */
[--C-:B------:R-:W-:Y:S02]  /*7a20*/  HADD2.F32 R50, -RZ, R135.reuse.H0_H0 ;  /* 0x20000087ff327230 */ /* 0x100fe40000004100 */
[C---:B------:R-:W-:Y:S01]  /*7a30*/  FMUL.FTZ R64, R45.reuse, R64 ;  /* 0x000000402d407220 */ /* 0x040fe20000410000 */
        /* <DEDUP_REMOVED lines=10> */
[----:B------:R-:W-:Y:S01]  /*7ae0*/  F2FP.SATFINITE.E4M3.F32.PACK_AB_MERGE_C R124, R124, R143, RZ ;  /* 0x0000008f7c7c723e */ /* 0x000fe200048070ff */
[----:B------:R-:W-:Y:S01]  /*7af0*/  HADD2.F32 R51, -RZ, R50.H0_H0 ;  /* 0x20000032ff337230 */ /* 0x000fe20000004100 */
[----:B------:R-:W-:Y:S01]  /*7b00*/  F2FP.F16.E4M3.UNPACK_B R66, R40 ;  /* 0x00000028ff42723e */ /* 0x000fe200020006ff */
[----:B------:R-:W-:Y:S01]  /*7b10*/  HADD2.F32 R133, -RZ, R125.H0_H0 ;  /* 0x2000007dff857230 */ /* 0x000fe20000004100 */
[----:B------:R-:W-:Y:S01]  /*7b20*/  F2FP.SATFINITE.E4M3.F32.PACK_AB_MERGE_C R144, R144, R47, RZ ;  /* 0x0000002f9090723e */ /* 0x000fe200048070ff */
[----:B------:R-:W-:Y:S01]  /*7b30*/  HADD2.F32 R48, -RZ, R49.H0_H0 ;  /* 0x20000031ff307230 */ /* 0x000fe20000004100 */
[----:B------:R-:W-:-:S02]  /*7b40*/  F2FP.SATFINITE.E4M3.F32.PACK_AB_MERGE_C R45, R44, R45, R142 ;  /* 0x0000002d2c2d723e */ /* 0x000fc4000480708e */
[----:B------:R-:W-:Y:S02]  /*7b50*/  F2FP.SATFINITE.E4M3.F32.PACK_AB_MERGE_C R47, R138, R139, R46 ;  /* 0x0000008b8a2f723e */ /* 0x000fe4000480702e */
[----:B------:R-:W-:Y:S01]  /*7b60*/  F2FP.SATFINITE.E4M3.F32.PACK_AB_MERGE_C R44, R135, R64, R124 ;  /* 0x00000040872c723e */ /* 0x000fe2000480707c */
[----:B------:R-:W-:Y:S02]  /*7b70*/  HADD2.F32 R124, -RZ, R66.H0_H0 ;  /* 0x20000042ff7c7230 */ /* 0x000fe40000004100 */
[-C--:B------:R-:W-:Y:S01]  /*7b80*/  FMUL.FTZ R135, R51, R133.reuse ;  /* 0x0000008533877220 */ /* 0x080fe20000410000 */
[C---:B------:R-:W-:Y:S01]  /*7b90*/  FMUL.FTZ R138, R48.reuse, R133 ;  /* 0x00000085308a7220 */ /* 0x040fe20000410000 */
[----:B------:R-:W-:Y:S01]  /*7ba0*/  HADD2.F32 R64, -RZ, R50.H1_H1 ;  /* 0x30000032ff407230 */ /* 0x000fe20000004100 */
[----:B------:R-:W-:Y:S01]  /*7bb0*/  F2FP.SATFINITE.E4M3.F32.PACK_AB_MERGE_C R46, R137, R140, R144 ;  /* 0x0000008c892e723e */ /* 0x000fe20004807090 */
        /* <DEDUP_REMOVED lines=14> */
[----:B------:R-:W-:-:S02]  /*7ca0*/  HADD2.F32 R42, -RZ, R51.H0_H0 ;  /* 0x20000033ff2a7230 */ /* 0x000fc40000004100 */
[--C-:B------:R-:W-:Y:S02]  /*7cb0*/  HADD2.F32 R64, -RZ, R50.reuse.H0_H0 ;  /* 0x20000032ff407230 */ /* 0x100fe40000004100 */
[----:B------:R-:W-:Y:S02]  /*7cc0*/  HADD2.F32 R51, -RZ, R51.H1_H1 ;  /* 0x30000033ff337230 */ /* 0x000fe40000004100 */
        /* <DEDUP_REMOVED lines=15> */
[--C-:B------:R-:W-:Y:S01]  /*7dc0*/  HADD2.F32 R50, -RZ, R42.reuse.H0_H0 ;  /* 0x2000002aff327230 */ /* 0x100fe20000004100 */
[-C--:B------:R-:W-:Y:S01]  /*7dd0*/  F2FP.F16.E4M3.UNPACK_B R66, R38.reuse ;  /* 0x00000026ff42723e */ /* 0x080fe200020006ff */
[----:B------:R-:W-:Y:S01]  /*7de0*/  HADD2.F32 R40, -RZ, R37.H0_H0 ;  /* 0x20000025ff287230 */ /* 0x000fe20000004100 */
[----:B------:R-:W-:Y:S01]  /*7df0*/  F2FP.F16.E4M3.UNPACK_B R124, R38.H1 ;  /* 0x00000026ff7c723e */ /* 0x000fe200030006ff */
[----:B------:R-:W-:Y:S01]  /*7e00*/  HADD2.F32 R42, -RZ, R42.H1_H1 ;  /* 0x3000002aff2a7230 */ /* 0x000fe20000004100 */
        /* <DEDUP_REMOVED lines=14> */
[-C--:B------:R-:W-:Y:S01]  /*7ef0*/  FFMA.FTZ R133, R50, R125.reuse, R133 ;  /* 0x0000007d32857223 */ /* 0x080fe20000010085 */
[----:B------:R-:W-:Y:S02]  /*7f00*/  HADD2.F32 R124, -RZ, R124.H1_H1 ;  /* 0x3000007cff7c7230 */ /* 0x000fe40000004100 */
[----:B------:R-:W-:Y:S01]  /*7f10*/  FFMA.FTZ R135, R36, R64, R135 ;  /* 0x0000004024877223 */ /* 0x000fe20000010087 */
[----:B------:R-:W-:Y:S02]  /*7f20*/  HADD2.F32 R39, -RZ, R39.H1_H1 ;  /* 0x30000027ff277230 */ /* 0x000fe40000004100 */
[----:B------:R-:W-:Y:S01]  /*7f30*/  FFMA.FTZ R143, R40, R125, -R143 ;  /* 0x0000007d288f7223 */ /* 0x000fe2000001088f */
[----:B------:R-:W-:Y:S02]  /*7f40*/  HADD2.F32 R66, -RZ, R66.H1_H1 ;  /* 0x30000042ff427230 */ /* 0x000fe40000004100 */
[----:B------:R-:W-:Y:S01]  /*7f50*/  FMUL.FTZ R50, R43, R124 ;  /* 0x0000007c2b327220 */ /* 0x000fe20000410000 */
[----:B------:R-:W-:-:S02]  /*7f60*/  HADD2.F32 R37, -RZ, R37.H1_H1 ;  /* 0x30000025ff257230 */ /* 0x000fc40000004100 */
[----:B------:R-:W-:Y:S01]  /*7f70*/  FMUL.FTZ R124, R39, R124 ;  /* 0x0000007c277c7220 */ /* 0x000fe20000410000 */
[----:B------:R-:W-:Y:S02]  /*7f80*/  HADD2.F32 R36, -RZ, R51.H1_H1 ;  /* 0x30000033ff247230 */ /* 0x000fe40000004100 */
[----:B------:R-:W-:Y:S01]  /*7f90*/  FFMA.FTZ R144, R41, R64, -R144 ;  /* 0x0000004029907223 */ /* 0x000fe20000010890 */
[----:B------:R-:W-:Y:S02]  /*7fa0*/  HADD2.F32 R38, -RZ, R38.H1_H1 ;  /* 0x30000026ff267230 */ /* 0x000fe40000004100 */
[CC--:B------:R-:W-:Y:S01]  /*7fb0*/  FMUL.FTZ R40, R42.reuse, R66.reuse ;  /* 0x000000422a287220 */ /* 0x0c0fe20000410000 */
[----:B------:R-:W-:Y:S01]  /*7fc0*/  FMUL.FTZ R41, R37, R66 ;  /* 0x0000004225297220 */ /* 0x000fe20000410000 */
        /* <DEDUP_REMOVED lines=15> */
[----:B------:R-:W-:-:S07]  /*80c0*/  F2FP.SATFINITE.E4M3.F32.PACK_AB_MERGE_C R41, R138, R49, R140 ;  /* 0x000000318a29723e */ /* 0x000fce000480708c */
.L_x_7125:
[----:B------:R-:W-:Y:S05]  /*80d0*/  BSYNC B2 ;  /* 0x0000000000027941 */ /* 0x000fea0003800000 */
.L_x_7124:
        /* <DEDUP_REMOVED lines=11> */
.L_x_7123:
[----:B------:R-:W-:Y:S05]  /*8190*/  BSYNC B1 ;  /* 0x0000000000017941 */ /* 0x000fea0003800000 */
.L_x_7122:
[----:B-1----:R-:W-:Y:S02]  /*81a0*/  VIADD R37, R23, 0x80 ;  /* 0x0000008017257836 */ /* 0x002fe40000000000 */
[-C--:B--2---:R-:W-:Y:S02]  /*81b0*/  IMAD R36, R6, R118.reuse, RZ ;  /* 0x0000007606247224 */ /* 0x084fe400078e02ff */
[C---:B------:R-:W-:Y:S01]  /*81c0*/  IMAD.WIDE.U32 R122, R37.reuse, R118, R122 ;  /* 0x00000076257a7225 */ /* 0x040fe200078e007a */
[----:B------:R-:W-:-:S03]  /*81d0*/  ISETP.GE.OR P3, PT, R37, R127, P0 ;  /* 0x0000007f2500720c */ /* 0x000fc60000766670 */
[----:B------:R-:W-:-:S10]  /*81e0*/  IMAD R119, R37, R119, R36 ;  /* 0x0000007725777224 */ /* 0x000fd400078e0224 */
[----:B------:R-:W-:Y:S05]  /*81f0*/  @P3 BRA `(.L_x_7108) ;  /* 0x0000001400343947 */ /* 0x000fea0003800000 */
[----:B------:R-:W1:Y:S01]  /*8200*/  LDC.64 R44, c[0x0][0x2e8] ;  /* 0x0000ba00ff2c7b82 */ /* 0x000e620000000a00 */
[----:B------:R-:W-:Y:S01]  /*8210*/  ISETP.NE.AND P6, PT, R0, RZ, PT ;  /* 0x000000ff0000720c */ /* 0x000fe20003fc5270 */
[----:B------:R-:W-:Y:S01]  /*8220*/  IMAD.IADD R48, R123, 0x1, R119 ;  /* 0x000000017b307824 */ /* 0x000fe200078e0277 */
[----:B------:R-:W-:Y:S01]  /*8230*/  IADD3 R47, P3, P4, R68, R122, R100 ;  /* 0x0000007a442f7210 */ /* 0x000fe20007c7e064 */
[----:B------:R-:W-:Y:S01]  /*8240*/  BSSY B1, `(.L_x_7126) ;  /* 0x00000ed000017945 */ /* 0x000fe20003800000 */
[----:B------:R-:W-:Y:S02]  /*8250*/  SEL R136, R115, R136, !P6 ;  /* 0x0000008873887207 */ /* 0x000fe40007000000 */
[----:B------:R-:W-:Y:S02]  /*8260*/  IADD3.X R36, R99, R48, R97, P3, P4 ;  /* 0x0000003063247210 */ /* 0x000fe40001fe8461 */
[----:B------:R-:W-:-:S04]  /*8270*/  SHF.R.S32.HI R37, RZ, 0x1f, R136 ;  /* 0x0000001fff257819 */ /* 0x000fc80000011488 */
[----:B------:R-:W-:-:S04]  /*8280*/  LEA.HI R136, R37, R136, RZ, 0x5 ;  /* 0x0000008825887211 */ /* 0x000fc800078f28ff */
[----:B------:R-:W-:-:S05]  /*8290*/  LEA.HI.SX32 R49, R136, R101, 0x1b ;  /* 0x0000006588317211 */ /* 0x000fca00078fdaff */
[----:B------:R-:W-:Y:S01]  /*82a0*/  IMAD.SHL.U32 R49, R49, 0x10, RZ ;  /* 0x0000001031317824 */ /* 0x000fe200078e00ff */
[----:B-1----:R-:W-:-:S05]  /*82b0*/  IADD3 R46, P3, R47, R44, RZ ;  /* 0x0000002c2f2e7210 */ /* 0x002fca0007f7e0ff */
[----:B------:R-:W-:Y:S01]  /*82c0*/  IMAD.X R47, R36, 0x1, R45, P3 ;  /* 0x00000001242f7824 */ /* 0x000fe200018e062d */
[----:B------:R-:W-:-:S04]  /*82d0*/  LOP3.LUT R36, R226, 0x70, R49, 0xf8, !PT ;  /* 0x00000070e2247812 */ /* 0x000fc800078ef831 */
[----:B------:R-:W-:Y:S01]  /*82e0*/  LOP3.LUT R37, R36, R9, RZ, 0x3c, !PT ;  /* 0x0000000924257212 */ /* 0x000fe200078e3cff */
[----:B------:R-:W-:-:S04]  /*82f0*/  IMAD R36, R22, 0x6000, R91 ;  /* 0x0000600016247824 */ /* 0x000fc800078e025b */
[----:B------:R-:W-:Y:S02]  /*8300*/  IMAD.IADD R37, R234, 0x1, R37 ;  /* 0x00000001ea257824 */ /* 0x000fe400078e0225 */
[----:B------:R-:W-:Y:S02]  /*8310*/  IMAD.IADD R36, R17, 0x1, R36 ;  /* 0x0000000111247824 */ /* 0x000fe400078e0224 */
[----:B------:R-:W-:-:S04]  /*8320*/  IMAD R38, R22, 0x6000, R37 ;  /* 0x0000600016267824 */ /* 0x000fc800078e0225 */
[----:B------:R-:W-:Y:S02]  /*8330*/  IMAD.IADD R40, R17, 0x1, R38 ;  /* 0x0000000111287824 */ /* 0x000fe400078e0226 */
[----:B------:R-:W1:Y:S04]  /*8340*/  LDS.128 R36, [R36+0x1c400] ;  /* 0x01c4000024247984 */ /* 0x000e680000000c00 */
[----:B------:R-:W2:Y:S01]  /*8350*/  LDS.128 R40, [R40+0x1c400] ;  /* 0x01c4000028287984 */ /* 0x000ea20000000c00 */
[----:B------:R-:W-:Y:S05]  /*8360*/  @P2 BRA `(.L_x_7127) ;  /* 0x0000000c00682947 */ /* 0x000fea0003800000 */
[--C-:B------:R-:W-:Y:S01]  /*8370*/  SHF.R.U32.HI R119, RZ, 0x8, R53.reuse ;  /* 0x00000008ff777819 */ /* 0x100fe20000011635 */
[----:B-1----:R-:W-:Y:S01]  /*8380*/  IMAD.MOV.U32 R52, RZ, RZ, R36 ;  /* 0x000000ffff347224 */ /* 0x002fe200078e0024 */
[--C-:B------:R-:W-:Y:S01]  /*8390*/  SHF.R.U32.HI R124, RZ, 0x18, R53.reuse ;  /* 0x00000018ff7c7819 */ /* 0x100fe20000011635 */
[----:B------:R-:W-:Y:S01]  /*83a0*/  IMAD.MOV.U32 R50, RZ, RZ, R38 ;  /* 0x000000ffff327224 */ /* 0x000fe200078e0026 */
[----:B------:R-:W-:Y:S02]  /*83b0*/  LOP3.LUT R51, R53, 0xff, RZ, 0xc0, !PT ;  /* 0x000000ff35337812 */ /* 0x000fe400078ec0ff */
[----:B------:R-:W-:Y:S01]  /*83c0*/  SHF.R.U32.HI R118, RZ, 0x10, R53 ;  /* 0x00000010ff767819 */ /* 0x000fe20000011635 */
[----:B------:R-:W-:Y:S01]  /*83d0*/  IMAD.SHL.U32 R53, R119, 0x100, RZ ;  /* 0x0000010077357824 */ /* 0x000fe200078e00ff */
[----:B------:R-:W-:Y:S02]  /*83e0*/  SHF.R.U32.HI R62, RZ, 0x8, R55 ;  /* 0x00000008ff3e7819 */ /* 0x000fe40000011637 */
[----:B------:R-:W-:Y:S01]  /*83f0*/  PRMT R36, R124, 0x654, R51 ;  /* 0x000006547c247816 */ /* 0x000fe20000000033 */
[----:B--2---:R-:W-:Y:S01]  /*8400*/  IMAD.MOV.U32 R51, RZ, RZ, R42 ;  /* 0x000000ffff337224 */ /* 0x004fe200078e002a */
[----:B------:R-:W-:-:S02]  /*8410*/  SHF.R.U32.HI R67, RZ, 0x18, R55 ;  /* 0x00000018ff437819 */ /* 0x000fc40000011637 */
[----:B------:R-:W-:Y:S02]  /*8420*/  LOP3.LUT R54, R55, 0xff, RZ, 0xc0, !PT ;  /* 0x000000ff37367812 */ /* 0x000fe400078ec0ff */
[--C-:B------:R-:W-:Y:S02]  /*8430*/  SHF.R.U32.HI R60, RZ, 0x8, R57.reuse ;  /* 0x00000008ff3c7819 */ /* 0x100fe40000011639 */
[--C-:B------:R-:W-:Y:S02]  /*8440*/  SHF.R.U32.HI R65, RZ, 0x18, R57.reuse ;  /* 0x00000018ff417819 */ /* 0x100fe40000011639 */
[----:B------:R-:W-:Y:S02]  /*8450*/  LOP3.LUT R56, R57, 0xff, RZ, 0xc0, !PT ;  /* 0x000000ff39387812 */ /* 0x000fe400078ec0ff */
[----:B------:R-:W-:Y:S01]  /*8460*/  SHF.R.U32.HI R64, RZ, 0x10, R57 ;  /* 0x00000010ff407819 */ /* 0x000fe20000011639 */
[----:B------:R-:W-:Y:S01]  /*8470*/  IMAD.SHL.U32 R57, R62, 0x100, RZ ;  /* 0x000001003e397824 */ /* 0x000fe200078e00ff */
[----:B------:R-:W-:-:S02]  /*8480*/  SHF.R.U32.HI R61, RZ, 0x8, R59 ;  /* 0x00000008ff3d7819 */ /* 0x000fc4000001163b */
[----:B------:R-:W-:Y:S01]  /*8490*/  LOP3.LUT R36, R36, 0xff00, R53, 0xf8, !PT ;  /* 0x0000ff0024247812 */ /* 0x000fe200078ef835 */
[----:B------:R-:W-:Y:S01]  /*84a0*/  IMAD.U32 R53, R118, 0x10000, RZ ;  /* 0x0001000076357824 */ /* 0x000fe200078e00ff */
[----:B------:R-:W-:Y:S01]  /*84b0*/  SHF.R.U32.HI R66, RZ, 0x10, R55 ;  /* 0x00000010ff427819 */ /* 0x000fe20000011637 */
[----:B------:R-:W-:Y:S01]  /*84c0*/  IMAD.MOV.U32 R55, RZ, RZ, R40 ;  /* 0x000000ffff377224 */ /* 0x000fe200078e0028 */
[----:B------:R-:W-:Y:S01]  /*84d0*/  LOP3.LUT R58, R59, 0xff0000ff, RZ, 0xc0, !PT ;  /* 0xff0000ff3b3a7812 */ /* 0x000fe200078ec0ff */
        /* <DEDUP_REMOVED lines=9> */
[----:B------:R-:W-:Y:S02]  /*8570*/  LOP3.LUT R42, R56, 0xff00, R59, 0xf8, !PT ;  /* 0x0000ff00382a7812 */ /* 0x000fe400078ef83b */
[----:B------:R-:W-:Y:S02]  /*8580*/  F2FP.F16.E4M3.UNPACK_B R60, R132.H1 ;  /* 0x00000084ff3c723e */ /* 0x000fe400030006ff */
[----:B------:R-:W-:Y:S02]  /*8590*/  F2FP.F16.E4M3.UNPACK_B R53, R52.H1 ;  /* 0x00000034ff35723e */ /* 0x000fe400030006ff */
[----:B------:R-:W-:Y:S01]  /*85a0*/  F2FP.F16.E4M3.UNPACK_B R56, R55.H1 ;  /* 0x00000037ff38723e */ /* 0x000fe200030006ff */
[----:B------:R-:W-:Y:S01]  /*85b0*/  HADD2.F32 R38, -RZ, R60.H0_H0 ;  /* 0x2000003cff267230 */ /* 0x000fe20000004100 */
[----:B------:R-:W-:Y:S01]  /*85c0*/  LOP3.LUT R62, R58, 0xff00, R61, 0xf8, !PT ;  /* 0x0000ff003a3e7812 */ /* 0x000fe200078ef83d */
[----:B------:R-:W-:Y:S01]  /*85d0*/  IMAD.U32 R61, R64, 0x10000, RZ ;  /* 0x00010000403d7824 */ /* 0x000fe200078e00ff */
[----:B------:R-:W-:Y:S01]  /*85e0*/  LOP3.LUT R36, R54, 0xff0000, R57, 0xf8, !PT ;  /* 0x00ff000036247812 */ /* 0x000fe200078ef839 */
[----:B------:R-:W-:Y:S01]  /*85f0*/  HADD2.F32 R54, -RZ, R53.H0_H0 ;  /* 0x20000035ff367230 */ /* 0x000fe20000004100 */
[----:B------:R-:W-:Y:S01]  /*8600*/  F2FP.F16.E4M3.UNPACK_B R58, R130.H1 ;  /* 0x00000082ff3a723e */ /* 0x000fe200030006ff */
[----:B------:R-:W-:Y:S01]  /*8610*/  HADD2.F32 R57, -RZ, R56.H0_H0 ;  /* 0x20000038ff397230 */ /* 0x000fe20000004100 */
[----:B------:R-:W-:Y:S01]  /*8620*/  F2FP.F16.E4M3.UNPACK_B R132, R132 ;  /* 0x00000084ff84723e */ /* 0x000fe200020006ff */
[----:B------:R-:W-:-:S02]  /*8630*/  HADD2.F32 R60, -RZ, R60.H1_H1 ;  /* 0x3000003cff3c7230 */ /* 0x000fc40000004100 */
        /* <DEDUP_REMOVED lines=9> */
[----:B------:R-:W-:Y:S01]  /*86d0*/  LOP3.LUT R42, R42, 0xff0000, R61, 0xf8, !PT ;  /* 0x00ff00002a2a7812 */ /* 0x000fe200078ef83d */
[----:B------:R-:W-:Y:S01]  /*86e0*/  HADD2.F32 R54, -RZ, R53.H1_H1 ;  /* 0x30000035ff367230 */ /* 0x000fe20000004100 */
[----:B------:R-:W-:Y:S01]  /*86f0*/  F2FP.F16.E4M3.UNPACK_B R130, R130 ;  /* 0x00000082ff82723e */ /* 0x000fe200020006ff */
[----:B------:R-:W-:-:S02]  /*8700*/  HADD2.F32 R59, -RZ, R132.H0_H0 ;  /* 0x20000084ff3b7230 */ /* 0x000fc40000004100 */
[CC--:B------:R-:W-:Y:S01]  /*8710*/  FMUL.FTZ R61, R57.reuse, R60.reuse ;  /* 0x0000003c393d7220 */ /* 0x0c0fe20000410000 */
[----:B------:R-:W-:Y:S02]  /*8720*/  HADD2.F32 R56, -RZ, R55.H0_H0 ;  /* 0x20000037ff387230 */ /* 0x000fe40000004100 */
[----:B------:R-:W-:Y:S01]  /*8730*/  FMUL.FTZ R60, R54, R60 ;  /* 0x0000003c363c7220 */ /* 0x000fe20000410000 */
[----:B------:R-:W-:Y:S01]  /*8740*/  HADD2.F32 R53, -RZ, R52.H0_H0 ;  /* 0x20000034ff357230 */ /* 0x000fe20000004100 */
[----:B------:R-:W-:Y:S01]  /*8750*/  LOP3.LUT R38, R62, 0xff0000, R63, 0xf8, !PT ;  /* 0x00ff00003e267812 */ /* 0x000fe200078ef83f */
[-C--:B------:R-:W-:Y:S01]  /*8760*/  FFMA.FTZ R62, R54, R58.reuse, -R61 ;  /* 0x0000003a363e7223 */ /* 0x080fe2000001083d */
        /* <DEDUP_REMOVED lines=39> */
[----:B------:R-:W-:-:S02]  /*89e0*/  HADD2.F32 R131, -RZ, R131.H1_H1 ;  /* 0x30000083ff837230 */ /* 0x000fc40000004100 */
[----:B------:R-:W-:Y:S01]  /*89f0*/  FFMA.FTZ R130, R54, R57, R59 ;  /* 0x0000003936827223 */ /* 0x000fe2000001003b */
[--C-:B------:R-:W-:Y:S01]  /*8a00*/  HADD2.F32 R53, -RZ, R52.reuse.H0_H0 ;  /* 0x20000034ff357230 */ /* 0x100fe20000004100 */
[----:B------:R-:W-:Y:S01]  /*8a10*/  F2FP.F16.E4M3.UNPACK_B R59, R42 ;  /* 0x0000002aff3b723e */ /* 0x000fe200020006ff */
[----:B------:R-:W-:Y:S02]  /*8a20*/  HADD2.F32 R52, -RZ, R52.H1_H1 ;  /* 0x30000034ff347230 */ /* 0x000fe40000004100 */
[--C-:B------:R-:W-:Y:S02]  /*8a30*/  HADD2.F32 R54, -RZ, R129.reuse.H0_H0 ;  /* 0x20000081ff367230 */ /* 0x100fe40000004100 */
[-C--:B------:R-:W-:Y:S01]  /*8a40*/  FMUL.FTZ R58, R53, R56.reuse ;  /* 0x00000038353a7220 */ /* 0x080fe20000410000 */
[----:B------:R-:W-:Y:S02]  /*8a50*/  HADD2.F32 R50, -RZ, R50.H1_H1 ;  /* 0x30000032ff327230 */ /* 0x000fe40000004100 */
[----:B------:R-:W-:Y:S01]  /*8a60*/  FMUL.FTZ R56, R51, R56 ;  /* 0x0000003833387220 */ /* 0x000fe20000410000 */
[----:B------:R-:W-:-:S02]  /*8a70*/  HADD2.F32 R129, -RZ, R129.H1_H1 ;  /* 0x30000081ff817230 */ /* 0x000fc40000004100 */
[----:B------:R-:W-:Y:S01]  /*8a80*/  FMUL.FTZ R57, R52, R131 ;  /* 0x0000008334397220 */ /* 0x000fe20000410000 */
[-C--:B------:R-:W-:Y:S01]  /*8a90*/  FFMA.FTZ R55, R51, R54.reuse, -R58 ;  /* 0x0000003633377223 */ /* 0x080fe2000001083a */
[----:B------:R-:W-:Y:S01]  /*8aa0*/  FFMA.FTZ R66, R53, R54, R56 ;  /* 0x0000003635427223 */ /* 0x000fe20000010038 */
[----:B------:R-:W-:Y:S01]  /*8ab0*/  F2FP.F16.E4M3.UNPACK_B R56, R41 ;  /* 0x00000029ff38723e */ /* 0x000fe200020006ff */
[----:B------:R-:W-:Y:S01]  /*8ac0*/  FFMA.FTZ R118, R50, R129, -R57 ;  /* 0x0000008132767223 */ /* 0x000fe20000010839 */
[----:B------:R-:W-:Y:S01]  /*8ad0*/  F2FP.SATFINITE.E4M3.F32.PACK_AB_MERGE_C R53, R124, R119, RZ ;  /* 0x000000777c35723e */ /* 0x000fe200048070ff */
[----:B------:R-:W-:Y:S01]  /*8ae0*/  FMUL.FTZ R131, R50, R131 ;  /* 0x0000008332837220 */ /* 0x000fe20000410000 */
[----:B------:R-:W-:Y:S01]  /*8af0*/  F2FP.F16.E4M3.UNPACK_B R54, R37 ;  /* 0x00000025ff36723e */ /* 0x000fe200020006ff */
[--C-:B------:R-:W-:Y:S01]  /*8b00*/  HADD2.F32 R57, -RZ, R56.reuse.H0_H0 ;  /* 0x20000038ff397230 */ /* 0x100fe20000004100 */
[----:B------:R-:W-:Y:S01]  /*8b10*/  F2FP.SATFINITE.E4M3.F32.PACK_AB_MERGE_C R50, R62, R65, RZ ;  /* 0x000000413e32723e */ /* 0x000fe200048070ff */
[----:B------:R-:W-:Y:S01]  /*8b20*/  HADD2.F32 R62, -RZ, R59.H0_H0 ;  /* 0x2000003bff3e7230 */ /* 0x000fe20000004100 */
        /* <DEDUP_REMOVED lines=9> */
[----:B------:R-:W-:Y:S01]  /*8bc0*/  HADD2.F32 R59, -RZ, R59.H1_H1 ;  /* 0x3000003bff3b7230 */ /* 0x000fe20000004100 */
[----:B------:R-:W-:Y:S01]  /*8bd0*/  F2FP.SATFINITE.E4M3.F32.PACK_AB_MERGE_C R51, R132, R61, R51 ;  /* 0x0000003d8433723e */ /* 0x000fe20004807033 */
[----:B------:R-:W-:Y:S02]  /*8be0*/  HADD2.F32 R54, -RZ, R54.H1_H1 ;  /* 0x30000036ff367230 */ /* 0x000fe40000004100 */
        /* <DEDUP_REMOVED lines=12> */
[----:B------:R-:W-:-:S02]  /*8cb0*/  HADD2.F32 R42, -RZ, R55.H0_H0 ;  /* 0x20000037ff2a7230 */ /* 0x000fc40000004100 */
[----:B------:R-:W-:Y:S01]  /*8cc0*/  FFMA.FTZ R131, R52, R129, R131 ;  /* 0x0000008134837223 */ /* 0x000fe20000010083 */
[--C-:B------:R-:W-:Y:S01]  /*8cd0*/  HADD2.F32 R56, -RZ, R54.reuse.H0_H0 ;  /* 0x20000036ff387230 */ /* 0x100fe20000004100 */
[----:B------:R-:W-:Y:S01]  /*8ce0*/  F2FP.SATFINITE.E4M3.F32.PACK_AB_MERGE_C R52, R130, R125, RZ ;  /* 0x0000007d8234723e */ /* 0x000fe200048070ff */
[----:B------:R-:W-:Y:S01]  /*8cf0*/  HADD2.F32 R55, -RZ, R55.H1_H1 ;  /* 0x30000037ff377230 */ /* 0x000fe20000004100 */
[----:B------:R-:W-:Y:S01]  /*8d00*/  F2FP.F16.E4M3.UNPACK_B R59, R38.H1 ;  /* 0x00000026ff3b723e */ /* 0x000fe200030006ff */
        /* <DEDUP_REMOVED lines=8> */
[----:B------:R-:W-:Y:S01]  /*8d90*/  F2FP.SATFINITE.E4M3.F32.PACK_AB_MERGE_C R52, R131, R66, R52 ;  /* 0x000000428334723e */ /* 0x000fe20004807034 */
[----:B------:R-:W-:Y:S01]  /*8da0*/  FFMA.FTZ R67, R42, R54, R57 ;  /* 0x000000362a437223 */ /* 0x000fe20000010039 */
[----:B------:R-:W-:Y:S01]  /*8db0*/  F2FP.F16.E4M3.UNPACK_B R42, R43 ;  /* 0x0000002bff2a723e */ /* 0x000fe200020006ff */
        /* <DEDUP_REMOVED lines=53> */
.L_x_7127:
[----:B------:R-:W-:Y:S05]  /*9110*/  BSYNC B1 ;  /* 0x0000000000017941 */ /* 0x000fea0003800000 */
.L_x_7126:
        /* <DEDUP_REMOVED lines=10> */
.L_x_7081:
[----:B------:R-:W-:-:S06]  /*91c0*/  UISETP.NE.AND UP0, UPT, UR41, 0x3, UPT ;  /* 0x000000032900788c */ /* 0x000fcc000bf05270 */
[----:B------:R-:W-:-:S13]  /*91d0*/  PLOP3.LUT P5, PT, PT, PT, UP0, 0x80, 0x0 ;  /* 0x000000000000781c */ /* 0x000fda0003faf008 */
[----:B------:R-:W-:Y:S05]  /*91e0*/  @!P5 BRA `(.L_x_7128) ;  /* 0x000000000004d947 */ /* 0x000fea0003800000 */
[----:B------:R-:W-:Y:S01]  /*91f0*/  BPT.TRAP 0x1 ;  /* 0x000000040000795c */ /* 0x000fe20000300000 */
.L_x_7128:
        /* <DEDUP_REMOVED lines=9> */
.L_x_7436:
[----:B------:R-:W-:Y:S05]  /*9290*/  BSYNC B1 ;  /* 0x0000000000017941 */ /* 0x000fea0003800000 */
.L_x_7129:
        /* <DEDUP_REMOVED lines=22> */
.L_x_7132:
[----:B------:R-:W-:Y:S05]  /*9400*/  BSYNC B1 ;  /* 0x0000000000017941 */ /* 0x000fea0003800000 */
.L_x_7131:
        /* <DEDUP_REMOVED lines=22> */
.L_x_7134:
[----:B------:R-:W-:Y:S05]  /*9570*/  BSYNC B1 ;  /* 0x0000000000017941 */ /* 0x000fea0003800000 */
.L_x_7133:
[----:B-12---:R-:W-:-:S05]  /*9580*/  VIADD R36, R23, 0x80 ;  /* 0x0000008017247836 */ /* 0x006fca0000000000 */
[----:B------:R-:W-:-:S13]  /*9590*/  ISETP.GE.AND P2, PT, R36, R127, PT ;  /* 0x0000007f2400720c */ /* 0x000fda0003f46270 */
[----:B------:R-:W-:Y:S05]  /*95a0*/  @P2 BRA `(.L_x_7108) ;  /* 0x0000000000482947 */ /* 0x000fea0003800000 */
[----:B------:R-:W1:Y:S01]  /*95b0*/  @!P0 LDC.64 R36, c[0x0][0x2e8] ;  /* 0x0000ba00ff248b82 */ /* 0x000e620000000a00 */
[----:B------:R-:W-:-:S05]  /*95c0*/  LEA R43, P2, R80, R40, 0x7 ;  /* 0x00000028502b7211 */ /* 0x000fca00078438ff */
[----:B------:R-:W-:Y:S01]  /*95d0*/  IMAD.X R44, R44, 0x1, R3, P2 ;  /* 0x000000012c2c7824 */ /* 0x000fe200010e0603 */
[----:B-1----:R-:W-:-:S04]  /*95e0*/  @!P0 IADD3 R40, P2, P3, R43, R36, R98 ;  /* 0x000000242b288210 */ /* 0x002fc80007b5e062 */
        /* <DEDUP_REMOVED lines=14> */
.L_x_7108:
[----:B------:R-:W-:Y:S05]  /*96d0*/  BSYNC B0 ;  /* 0x0000000000007941 */ /* 0x000fea0003800000 */
.L_x_7080:
        /* <DEDUP_REMOVED lines=17> */
.L_x_7136:
[----:B------:R-:W-:Y:S05]  /*97f0*/  BSYNC B0 ;  /* 0x0000000000007941 */ /* 0x000fea0003800000 */
.L_x_7135:
[----:B------:R-:W1:Y:S01]  /*9800*/  SYNCS.PHASECHK.TRANS64.TRYWAIT P3, [R116+URZ+0x288b0], R128 ;  /* 0x0288b080740075a7 */ /* 0x000e62000806017f */
[----:B------:R-:W-:Y:S01]  /*9810*/  ULDC UR42, c[0x0][0x2f4] ;  /* 0x0000bd00002a7ab9 */ /* 0x000fe20000000800 */
[----:B------:R-:W-:Y:S01]  /*9820*/  ULDC.64 UR46, c[0x0][0x328] ;  /* 0x0000ca00002e7ab9 */ /* 0x000fe20000000a00 */
[----:B------:R-:W-:Y:S01]  /*9830*/  ULDC.64 UR44, c[0x0][0x318] ;  /* 0x0000c600002c7ab9 */ /* 0x000fe20000000a00 */
[----:B------:R-:W-:Y:S04]  /*9840*/  BSSY B0, `(.L_x_7137) ;  /* 0x0000002000007945 */ /* 0x000fe80003800000 */
[----:B-1----:R-:W-:Y:S05]  /*9850*/  @!P3 BRA `(.L_x_7138) ;  /* 0x000002440014b947 */ /* 0x002fea0003800000 */
.L_x_7437:
[----:B------:R-:W-:Y:S05]  /*9860*/  BSYNC B0 ;  /* 0x0000000000007941 */ /* 0x000fea0003800000 */
.L_x_7137:
[----:B------:R-:W-:Y:S01]  /*9870*/  ISETP.GE.AND P3, PT, R23, R127, PT ;  /* 0x0000007f1700720c */ /* 0x000fe20003f66270 */
[----:B------:R-:W-:Y:S01]  /*9880*/  BSSY B0, `(.L_x_7139) ;  /* 0x0000016000007945 */ /* 0x000fe20003800000 */
[----:B------:R-:W-:-:S11]  /*9890*/  IMAD.WIDE R40, R25, 0xc0, R70 ;  /* 0x000000c019287825 */ /* 0x000fd600078e0246 */
[----:B------:R-:W-:Y:S05]  /*98a0*/  @P3 BRA `(.L_x_7140) ;  /* 0x00000000004c3947 */ /* 0x000fea0003800000 */
[----:B------:R-:W-:Y:S01]  /*98b0*/  ISETP.GE.AND P3, PT, R8, UR42, PT ;  /* 0x0000002a08007c0c */ /* 0x000fe2000bf66270 */
[----:B0-----:R-:W-:Y:S01]  /*98c0*/  IMAD.MOV.U32 R36, RZ, RZ, R34 ;  /* 0x000000ffff247224 */ /* 0x001fe200078e0022 */
[----:B------:R-:W-:Y:S01]  /*98d0*/  PLOP3.LUT P4, PT, PT, PT, PT, 0x8, 0x0 ;  /* 0x000000000000781c */ /* 0x000fe20003f8e170 */
[----:B------:R-:W-:Y:S02]  /*98e0*/  IMAD.MOV.U32 R37, RZ, RZ, R81 ;  /* 0x000000ffff257224 */ /* 0x000fe400078e0051 */
[----:B------:R-:W-:Y:S02]  /*98f0*/  IMAD R39, R41, UR46, RZ ;  /* 0x0000002e29277c24 */ /* 0x000fe4000f8e02ff */
[----:B------:R-:W-:-:S04]  /*9900*/  IMAD.WIDE.U32 R36, R40, UR46, R36 ;  /* 0x0000002e28247c25 */ /* 0x000fc8000f8e0024 */
[----:B------:R-:W-:Y:S02]  /*9910*/  IMAD R39, R40, UR47, R39 ;  /* 0x0000002f28277c24 */ /* 0x000fe4000f8e0227 */
[----:B------:R-:W-:Y:S01]  /*9920*/  @!P3 LOP3.LUT P5, RZ, R212, 0x4, RZ, 0xc0, !PT ;  /* 0x00000004d4ffb812 */ /* 0x000fe200078ac0ff */
[----:B------:R-:W-:-:S03]  /*9930*/  @!P3 VIADD R44, R121, 0x40 ;  /* 0x00000040792cb836 */ /* 0x000fc60000000000 */
[----:B------:R-:W-:Y:S02]  /*9940*/  @!P3 PLOP3.LUT P4, PT, P5, PT, PT, 0x80, 0x0 ;  /* 0x000000000000b81c */ /* 0x000fe40002f8f070 */
[----:B------:R-:W-:-:S04]  /*9950*/  IADD3 R42, P5, R36, UR44, RZ ;  /* 0x0000002c242a7c10 */ /* 0x000fc8000ffbe0ff */
[----:B------:R-:W-:-:S07]  /*9960*/  IADD3.X R43, R37, UR45, R39, P5, !PT ;  /* 0x0000002d252b7c10 */ /* 0x000fce000affe427 */
[----:B------:R-:W-:Y:S01]  /*9970*/  @P4 VIADD R44, R121, 0xffffffc0 ;  /* 0xffffffc0792c4836 */ /* 0x000fe20000000000 */
[----:B------:R-:W-:-:S03]  /*9980*/  ISETP.GE.AND P4, PT, R18, UR42, PT ;  /* 0x0000002a12007c0c */ /* 0x000fc6000bf86270 */
[----:B------:R-:W-:-:S10]  /*9990*/  @!P3 IMAD.IADD R44, R17, 0x1, R44 ;  /* 0x00000001112cb824 */ /* 0x000fd400078e022c */
[----:B------:R-:W0:Y:S04]  /*99a0*/  @!P4 LDS.128 R36, [R126+0xc400] ;  /* 0x00c400007e24c984 */ /* 0x000e280000000c00 */
[----:B0-----:R-:W-:Y:S04]  /*99b0*/  @!P4 STG.E.128 desc[UR38][R42.64], R36 ;  /* 0x000000242a00c986 */ /* 0x001fe8000c101d26 */
[----:B------:R-:W0:Y:S04]  /*99c0*/  @!P3 LDS.128 R36, [R44+0xc400] ;  /* 0x00c400002c24b984 */ /* 0x000e280000000c00 */
[----:B0-----:R2:W-:Y:S02]  /*99d0*/  @!P3 STG.E.128 desc[UR38][R42.64+0x40], R36 ;  /* 0x000040242a00b986 */ /* 0x0015e4000c101d26 */
.L_x_7140:
[----:B------:R-:W-:Y:S05]  /*99e0*/  BSYNC B0 ;  /* 0x0000000000007941 */ /* 0x000fea0003800000 */
.L_x_7139:
[----:B0-2---:R-:W-:Y:S01]  /*99f0*/  VIADD R36, R23, 0x40 ;  /* 0x0000004017247836 */ /* 0x005fe20000000000 */
[----:B------:R-:W-:Y:S04]  /*9a00*/  BSSY B0, `(.L_x_7141) ;  /* 0x0000018000007945 */ /* 0x000fe80003800000 */
[----:B------:R-:W-:-:S13]  /*9a10*/  ISETP.GE.AND P3, PT, R36, R127, PT ;  /* 0x0000007f2400720c */ /* 0x000fda0003f66270 */
[----:B------:R-:W-:Y:S05]  /*9a20*/  @P3 BRA `(.L_x_7142) ;  /* 0x0000000000543947 */ /* 0x000fea0003800000 */
[----:B------:R-:W-:Y:S01]  /*9a30*/  ISETP.GE.AND P3, PT, R8, UR42, PT ;  /* 0x0000002a08007c0c */ /* 0x000fe2000bf66270 */
[----:B------:R-:W-:Y:S01]  /*9a40*/  IMAD.MOV.U32 R36, RZ, RZ, R34 ;  /* 0x000000ffff247224 */ /* 0x000fe200078e0022 */
[----:B------:R-:W-:Y:S01]  /*9a50*/  PLOP3.LUT P4, PT, PT, PT, PT, 0x8, 0x0 ;  /* 0x000000000000781c */ /* 0x000fe20003f8e170 */
[----:B------:R-:W-:-:S10]  /*9a60*/  IMAD.MOV.U32 R37, RZ, RZ, R81 ;  /* 0x000000ffff257224 */ /* 0x000fd400078e0051 */
        /* <DEDUP_REMOVED lines=13> */
[----:B------:R-:W0:Y:S04]  /*9b40*/  @!P4 LDS.128 R36, [R126+0xe400] ;  /* 0x00e400007e24c984 */ /* 0x000e280000000c00 */
[----:B0-----:R-:W-:Y:S04]  /*9b50*/  @!P4 STG.E.128 desc[UR38][R42.64], R36 ;  /* 0x000000242a00c986 */ /* 0x001fe8000c101d26 */
[----:B------:R-:W0:Y:S04]  /*9b60*/  @!P3 LDS.128 R36, [R44+0xe400] ;  /* 0x00e400002c24b984 */ /* 0x000e280000000c00 */
[----:B0-----:R0:W-:Y:S02]  /*9b70*/  @!P3 STG.E.128 desc[UR38][R42.64+0x40], R36 ;  /* 0x000040242a00b986 */ /* 0x0011e4000c101d26 */
.L_x_7142:
[----:B------:R-:W-:Y:S05]  /*9b80*/  BSYNC B0 ;  /* 0x0000000000007941 */ /* 0x000fea0003800000 */
.L_x_7141:
[----:B0-----:R-:W-:Y:S01]  /*9b90*/  VIADD R36, R23, 0x80 ;  /* 0x0000008017247836 */ /* 0x001fe20000000000 */
        /* <DEDUP_REMOVED lines=20> */
[----:B------:R-:W0:Y:S04]  /*9ce0*/  @!P4 LDS.128 R36, [R126+0x10400] ;  /* 0x010400007e24c984 */ /* 0x000e280000000c00 */
[----:B0-----:R-:W-:Y:S04]  /*9cf0*/  @!P4 STG.E.128 desc[UR38][R40.64], R36 ;  /* 0x000000242800c986 */ /* 0x001fe8000c101d26 */
[----:B------:R-:W0:Y:S04]  /*9d00*/  @!P3 LDS.128 R36, [R42+0x10400] ;  /* 0x010400002a24b984 */ /* 0x000e280000000c00 */
[----:B0-----:R0:W-:Y:S02]  /*9d10*/  @!P3 STG.E.128 desc[UR38][R40.64+0x40], R36 ;  /* 0x000040242800b986 */ /* 0x0011e4000c101d26 */
.L_x_7144:
[----:B------:R-:W-:Y:S05]  /*9d20*/  BSYNC B0 ;  /* 0x0000000000007941 */ /* 0x000fea0003800000 */
.L_x_7143:
        /* <DEDUP_REMOVED lines=22> */
.L_x_7075:
[----:B------:R-:W0:Y:S01]  /*9e90*/  LDC R0, c[0x0][0x448] ;  /* 0x00011200ff007b82 */ /* 0x000e220000000800 */
[----:B------:R-:W-:-:S07]  /*9ea0*/  VIADD R3, R217, 0x7f ;  /* 0x0000007fd9037836 */ /* 0x000fce0000000000 */
[----:B------:R-:W1:Y:S01]  /*9eb0*/  LDC.64 R6, c[0x0][0x9e0] ;  /* 0x00027800ff067b82 */ /* 0x000e620000000a00 */
[----:B0-----:R-:W-:Y:S02]  /*9ec0*/  ISETP.NE.AND P1, PT, R0, 0x1, PT ;  /* 0x000000010000780c */ /* 0x001fe40003f25270 */
        /* <DEDUP_REMOVED lines=10> */
.L_x_7146:
        /* <DEDUP_REMOVED lines=13> */
.L_x_7149:
[----:B------:R-:W-:-:S13]  /*a040*/  ISETP.NE.AND P0, PT, R7, 0x1, PT ;  /* 0x000000010700780c */ /* 0x000fda0003f05270 */
[----:B------:R-:W0:Y:S02]  /*a050*/  @P0 LDC.64 R4, c[0x0][0x9e8] ;  /* 0x00027a00ff040b82 */ /* 0x000e240000000a00 */
[----:B0-----:R-:W-:-:S05]  /*a060*/  @P0 IMAD.HI.U32 R4, R2, R4, RZ ;  /* 0x0000000402040227 */ /* 0x001fca00078e00ff */
[----:B------:R-:W-:-:S07]  /*a070*/  @P0 SHF.R.U32.HI R2, RZ, R5, R4 ;  /* 0x00000005ff020219 */ /* 0x000fce0000011604 */
.L_x_7150:
[----:B------:R-:W-:Y:S05]  /*a080*/  BSYNC B0 ;  /* 0x0000000000007941 */ /* 0x000fea0003800000 */
.L_x_7148:
[----:B------:R-:W-:-:S05]  /*a090*/  IMAD R3, R2, R7, R7 ;  /* 0x0000000702037224 */ /* 0x000fca00078e0207 */
[----:B------:R-:W-:-:S07]  /*a0a0*/  VIMNMX R0, R0, R3, PT ;  /* 0x0000000300007248 */ /* 0x000fce0003fe0100 */
.L_x_7147:
[----:B------:R-:W0:Y:S01]  /*a0b0*/  @P1 LDC R2, c[0x0][0x44c] ;  /* 0x00011300ff021b82 */ /* 0x000e220000000800 */
[----:B------:R-:W-:Y:S01]  /*a0c0*/  VIADD R0, R0, 0xbf ;  /* 0x000000bf00007836 */ /* 0x000fe20000000000 */
[----:B------:R-:W-:Y:S01]  /*a0d0*/  ULDC UR4, c[0x0][0x9dc] ;  /* 0x0002770000047ab9 */ /* 0x000fe20000000800 */
[----:B------:R-:W-:Y:S02]  /*a0e0*/  IMAD.MOV.U32 R5, RZ, RZ, R217 ;  /* 0x000000ffff057224 */ /* 0x000fe400078e00d9 */
[----:B------:R-:W-:-:S03]  /*a0f0*/  IMAD.HI R0, R0, 0x2aaaaaab, RZ ;  /* 0x2aaaaaab00007827 */ /* 0x000fc600078e02ff */
[----:B------:R-:W1:Y:S02]  /*a100*/  @P1 LDC R9, c[0x0][0x450] ;  /* 0x00011400ff091b82 */ /* 0x000e640000000800 */
[----:B------:R-:W-:-:S04]  /*a110*/  SHF.R.U32.HI R3, RZ, 0x1f, R0 ;  /* 0x0000001fff037819 */ /* 0x000fc80000011600 */
[----:B------:R-:W-:-:S04]  /*a120*/  LEA.HI.SX32 R0, R0, R3, 0x1b ;  /* 0x0000000300007211 */ /* 0x000fc800078fdaff */
        /* <DEDUP_REMOVED lines=16> */
.L_x_7153:
[----:B------:R-:W-:-:S13]  /*a230*/  ISETP.NE.AND P0, PT, R7, 0x1, PT ;  /* 0x000000010700780c */ /* 0x000fda0003f05270 */
[----:B------:R-:W0:Y:S02]  /*a240*/  @P0 LDC.64 R4, c[0x0][0x9e8] ;  /* 0x00027a00ff040b82 */ /* 0x000e240000000a00 */
[----:B0-----:R-:W-:-:S05]  /*a250*/  @P0 IMAD.HI.U32 R4, R2, R4, RZ ;  /* 0x0000000402040227 */ /* 0x001fca00078e00ff */
[----:B------:R-:W-:-:S07]  /*a260*/  @P0 SHF.R.U32.HI R2, RZ, R5, R4 ;  /* 0x00000005ff020219 */ /* 0x000fce0000011604 */
.L_x_7154:
[----:B------:R-:W-:Y:S05]  /*a270*/  BSYNC B0 ;  /* 0x0000000000007941 */ /* 0x000fea0003800000 */
.L_x_7152:
[----:B------:R-:W-:-:S05]  /*a280*/  IMAD R3, R2, R7, RZ ;  /* 0x0000000702037224 */ /* 0x000fca00078e02ff */
[----:B------:R-:W-:-:S07]  /*a290*/  VIMNMX R0, R0, R3, !PT ;  /* 0x0000000300007248 */ /* 0x000fce0007fe0100 */
.L_x_7151:
[----:B------:R-:W-:Y:S01]  /*a2a0*/  IMAD.HI R0, R0, 0x2aaaaaab, RZ ;  /* 0x2aaaaaab00007827 */ /* 0x000fe200078e02ff */
[----:B------:R-:W-:Y:S02]  /*a2b0*/  PLOP3.LUT P0, PT, PT, PT, PT, 0x80, 0x0 ;  /* 0x000000000000781c */ /* 0x000fe40003f0f070 */
[----:B------:R-:W-:Y:S02]  /*a2c0*/  CS2R R182, SRZ ;  /* 0x0000000000b67805 */ /* 0x000fe4000001ff00 */
[----:B------:R-:W-:Y:S01]  /*a2d0*/  CS2R R6, SRZ ;  /* 0x0000000000067805 */ /* 0x000fe2000001ff00 */
[----:B------:R-:W-:Y:S01]  /*a2e0*/  IMAD.MOV.U32 R62, RZ, RZ, RZ ;  /* 0x000000ffff3e7224 */ /* 0x000fe200078e00ff */
[----:B------:R-:W-:Y:S01]  /*a2f0*/  SHF.R.U32.HI R3, RZ, 0x1f, R0 ;  /* 0x0000001fff037819 */ /* 0x000fe20000011600 */
[----:B------:R-:W-:Y:S01]  /*a300*/  IMAD.MOV.U32 R64, RZ, RZ, RZ ;  /* 0x000000ffff407224 */ /* 0x000fe200078e00ff */
[----:B------:R-:W-:Y:S02]  /*a310*/  CS2R R180, SRZ ;  /* 0x0000000000b47805 */ /* 0x000fe4000001ff00 */
[----:B------:R-:W-:-:S02]  /*a320*/  CS2R R8, SRZ ;  /* 0x0000000000087805 */ /* 0x000fc4000001ff00 */
[----:B------:R-:W-:Y:S02]  /*a330*/  LEA.HI.SX32 R3, R0, R3, 0x1b ;  /* 0x0000000300037211 */ /* 0x000fe400078fdaff */
        /* <DEDUP_REMOVED lines=40> */
.L_x_7440:
[----:B01----:R-:W-:Y:S01]  /*a5c0*/  LEA.HI R0, R218, R218, RZ, 0x1 ;  /* 0x000000dada007211 */ /* 0x003fe200078f08ff */
[----:B------:R-:W-:Y:S01]  /*a5d0*/  VIADD R26, R17, 0x18400 ;  /* 0x00018400111a7836 */ /* 0x000fe20000000000 */
[----:B------:R-:W-:Y:S02]  /*a5e0*/  BSSY B6, `(.L_x_7157) ;  /* 0x0000018000067945 */ /* 0x000fe40003800000 */
[----:B------:R-:W-:Y:S02]  /*a5f0*/  LOP3.LUT R3, R0, 0x1e, RZ, 0xc0, !PT ;  /* 0x0000001e00037812 */ /* 0x000fe400078ec0ff */
[----:B------:R-:W-:-:S03]  /*a600*/  LOP3.LUT P0, RZ, R26, 0x1bf, RZ, 0xc0, !PT ;  /* 0x000001bf1aff7812 */ /* 0x000fc6000780c0ff */
        /* <DEDUP_REMOVED lines=21> */
.L_x_7158:
[----:B------:R-:W-:Y:S05]  /*a760*/  BSYNC B6 ;  /* 0x0000000000067941 */ /* 0x000fea0003800000 */
.L_x_7157:
        /* <DEDUP_REMOVED lines=54> */
.L_x_7162:
[----:B-1----:R1:W2:Y:S02]  /*aad0*/  SYNCS.PHASECHK.TRANS64.TRYWAIT P0, [R17+URZ+0x28800], R0 ;  /* 0x02880000110075a7 */ /* 0x0022a4000800017f */
[----:B--2---:R-:W-:Y:S05]  /*aae0*/  @!P0 NANOSLEEP.SYNCS 0x989680 ;  /* 0x009896800000895d */ /* 0x004fea0003900000 */
[----:B------:R-:W2:Y:S02]  /*aaf0*/  @!P0 SYNCS.PHASECHK.TRANS64 P0, [R17+URZ+0x28800], R0 ;  /* 0x02880000110085a7 */ /* 0x000ea4000800007f */
[----:B--2---:R-:W-:Y:S05]  /*ab00*/  @!P0 BRA `(.L_x_7162) ;  /* 0xfffffffc00f08947 */ /* 0x004fea000383ffff */
.L_x_7161:
[----:B------:R-:W-:Y:S05]  /*ab10*/  BSYNC B0 ;  /* 0x0000000000007941 */ /* 0x000fea0003800000 */
.L_x_7160:
[----:B------:R-:W-:Y:S05]  /*ab20*/  BRA `(.L_x_7163) ;  /* 0x0000004c00d47947 */ /* 0x000fea0003800000 */
.L_x_7159:
[----:B------:R-:W-:Y:S01]  /*ab30*/  LOP3.LUT P0, RZ, R26, 0x3ff, RZ, 0xc0, !PT ;  /* 0x000003ff1aff7812 */ /* 0x000fe2000780c0ff */
[----:B------:R-:W-:Y:S01]  /*ab40*/  ULDC.64 UR4, c[0x0][0x3f8] ;  /* 0x0000fe0000047ab9 */ /* 0x000fe20000000a00 */
[----:B-----5:R-:W-:Y:S01]  /*ab50*/  SHF.R.S32.HI R0, RZ, 0x1f, R24 ;  /* 0x0000001fff007819 */ /* 0x020fe20000011418 */
[----:B------:R-:W-:Y:S01]  /*ab60*/  ULDC.64 UR6, c[0x0][0x408] ;  /* 0x0001020000067ab9 */ /* 0x000fe20000000a00 */
[----:B------:R-:W-:Y:S01]  /*ab70*/  IMAD.WIDE.U32 R26, R24, UR4, RZ ;  /* 0x00000004181a7c25 */ /* 0x000fe2000f8e00ff */
[----:B------:R-:W-:Y:S03]  /*ab80*/  BSSY B6, `(.L_x_7164) ;  /* 0x0000019000067945 */ /* 0x000fe60003800000 */
        /* <DEDUP_REMOVED lines=24> */
.L_x_7165:
[----:B------:R-:W-:Y:S05]  /*ad10*/  BSYNC B6 ;  /* 0x0000000000067941 */ /* 0x000fea0003800000 */
.L_x_7164:
[----:B------:R-:W-:Y:S01]  /*ad20*/  ULDC.U8 UR4, c[0x0][0x410] ;  /* 0x0001040000047ab9 */ /* 0x000fe20000000000 */
[----:B------:R-:W-:Y:S01]  /*ad30*/  BSSY B0, `(.L_x_7166) ;  /* 0x00004cc000007945 */ /* 0x000fe20003800000 */
[----:B------:R-:W-:Y:S01]  /*ad40*/  ISETP.NE.AND P0, PT, RZ, UR4, PT ;  /* 0x00000004ff007c0c */ /* 0x000fe2000bf05270 */
[----:B------:R-:W-:-:S12]  /*ad50*/  IMAD.IADD R39, R23, 0x1, R217 ;  /* 0x0000000117277824 */ /* 0x000fd800078e02d9 */
[----:B------:R-:W-:Y:S05]  /*ad60*/  @!P0 BRA `(.L_x_7167) ;  /* 0x0000002400c48947 */ /* 0x000fea0003800000 */
[----:B------:R-:W0:Y:S01]  /*ad70*/  LDC R21, c[0x0][0x448] ;  /* 0x00011200ff157b82 */ /* 0x000e220000000800 */
[----:B------:R-:W1:Y:S01]  /*ad80*/  S2R R20, SR_TID.X ;  /* 0x0000000000147919 */ /* 0x000e620000002100 */
        /* <DEDUP_REMOVED lines=8> */
[----:B0-----:R-:W-:Y:S01]  /*ae10*/  ISETP.NE.AND P0, PT, R21, 0x1, PT ;  /* 0x000000011500780c */ /* 0x001fe20003f05270 */
[----:B-1----:R-:W-:-:S12]  /*ae20*/  VIADD R28, R20, 0xffffff80 ;  /* 0xffffff80141c7836 */ /* 0x002fd80000000000 */
[----:B------:R-:W0:Y:S01]  /*ae30*/  @P0 LDC R0, c[0x0][0x44c] ;  /* 0x00011300ff000b82 */ /* 0x000e220000000800 */
[----:B------:R-:W-:-:S04]  /*ae40*/  SHF.R.S32.HI R20, RZ, 0x1f, R28 ;  /* 0x0000001fff147819 */ /* 0x000fc8000001141c */
[----:B------:R-:W-:-:S03]  /*ae50*/  LEA.HI R20, R20, R28, RZ, 0x2 ;  /* 0x0000001c14147211 */ /* 0x000fc600078f10ff */
[----:B------:R-:W1:Y:S01]  /*ae60*/  @P0 LDC R5, c[0x0][0x450] ;  /* 0x00011400ff050b82 */ /* 0x000e620000000800 */
[----:B------:R-:W-:-:S05]  /*ae70*/  LOP3.LUT R20, R20, 0xfffffffc, RZ, 0xc0, !PT ;  /* 0xfffffffc14147812 */ /* 0x000fca00078ec0ff */
[----:B------:R-:W-:-:S04]  /*ae80*/  IMAD.IADD R20, R28, 0x1, -R20 ;  /* 0x000000011c147824 */ /* 0x000fc800078e0a14 */
[----:B------:R-:W-:-:S04]  /*ae90*/  IMAD R3, R20, 0x40, R39 ;  /* 0x0000004014037824 */ /* 0x000fc800078e0227 */
        /* <DEDUP_REMOVED lines=20> */
.L_x_7446:
        /* <DEDUP_REMOVED lines=11> */
[----:B------:R-:W-:-:S11]  /*b090*/  ISETP.GE.AND P3, PT, R208, UR4, PT ;  /* 0x00000004d0007c0c */ /* 0x000fd6000bf66270 */
[----:B--2---:R-:W-:Y:S02]  /*b0a0*/  @!P4 IADD3 R24, P0, R213, R3, RZ ;  /* 0x00000003d518c210 */ /* 0x004fe40007f1e0ff */
[----:B----4-:R-:W-:-:S03]  /*b0b0*/  @!P3 IADD3 R12, P1, R208, R14, RZ ;  /* 0x0000000ed00cb210 */ /* 0x010fc60007f3e0ff */
[----:B-1----:R-:W-:Y:S01]  /*b0c0*/  @!P4 IMAD.X R25, R0, 0x1, R37, P0 ;  /* 0x000000010019c824 */ /* 0x002fe200000e0625 */
[----:B------:R-:W-:Y:S02]  /*b0d0*/  @!P3 IADD3 R10, P0, R208, R3, RZ ;  /* 0x00000003d00ab210 */ /* 0x000fe40007f1e0ff */
[----:B------:R-:W-:Y:S02]  /*b0e0*/  @!P3 SHF.R.S32.HI R3, RZ, 0x1f, R208 ;  /* 0x0000001fff03b819 */ /* 0x000fe400000114d0 */
[----:B------:R-:W-:Y:S02]  /*b0f0*/  @!P4 IADD3 R14, P2, R213, R14, RZ ;  /* 0x0000000ed50ec210 */ /* 0x000fe40007f5e0ff */
[----:B------:R-:W-:Y:S02]  /*b100*/  CS2R R30, SRZ ;  /* 0x00000000001e7805 */ /* 0x000fe4000001ff00 */
[----:B------:R-:W-:Y:S02]  /*b110*/  CS2R R28, SRZ ;  /* 0x00000000001c7805 */ /* 0x000fe4000001ff00 */
[----:B------:R-:W-:Y:S01]  /*b120*/  CS2R R26, SRZ ;  /* 0x00000000001a7805 */ /* 0x000fe2000001ff00 */
[--C-:B------:R-:W-:Y:S01]  /*b130*/  @!P3 IMAD.X R11, R0, 0x1, R3.reuse, P0 ;  /* 0x00000001000bb824 */ /* 0x100fe200000e0603 */
[----:B------:R1:W5:Y:S01]  /*b140*/  @!P4 LD.E.64 R20, desc[UR38][R24.64] ;  /* 0x000000261814c980 */ /* 0x000362000c101b00 */
[----:B---3--:R-:W-:-:S02]  /*b150*/  @!P3 IMAD.X R13, R4, 0x1, R3, P1 ;  /* 0x00000001040db824 */ /* 0x008fc400008e0603 */
[----:B------:R-:W-:Y:S01]  /*b160*/  @!P4 IMAD.X R15, R4, 0x1, R37, P2 ;  /* 0x00000001040fc824 */ /* 0x000fe200010e0625 */
[----:B------:R1:W5:Y:S04]  /*b170*/  @!P3 LD.E.64 R30, desc[UR38][R10.64] ;  /* 0x000000260a1eb980 */ /* 0x000368000c101b00 */
[----:B------:R1:W5:Y:S04]  /*b180*/  @!P3 LD.E.64 R28, desc[UR38][R12.64] ;  /* 0x000000260c1cb980 */ /* 0x000368000c101b00 */
[----:B------:R1:W5:Y:S02]  /*b190*/  @!P4 LD.E.64 R26, desc[UR38][R14.64] ;  /* 0x000000260e1ac980 */ /* 0x000364000c101b00 */
.L_x_7170:
[----:B------:R-:W-:Y:S05]  /*b1a0*/  BSYNC B1 ;  /* 0x0000000000017941 */ /* 0x000fea0003800000 */
.L_x_7169:
[----:B------:R-:W-:Y:S01]  /*b1b0*/  UMOV UR4, 0xffffffff ;  /* 0xffffffff00047882 */ /* 0x000fe20000000000 */
[----:B-1----:R-:W-:Y:S02]  /*b1c0*/  CS2R R24, SRZ ;  /* 0x0000000000187805 */ /* 0x002fe4000001ff00 */
[----:B------:R-:W-:Y:S05]  /*b1d0*/  BRA.DIV UR4, `(.L_x_7171) ;  /* 0x0000022e04787947 */ /* 0x000fea000b800000 */
[----:B------:R1:W0:Y:S04]  /*b1e0*/  SHFL.IDX PT, R0, R6, 0x1, 0x1c1f ;  /* 0x003c1f0006007f89 */ /* 0x00022800000e0000 */
[----:B--2---:R1:W2:Y:S04]  /*b1f0*/  SHFL.IDX PT, R3, R5, 0x1, 0x1c1f ;  /* 0x003c1f0005037f89 */ /* 0x0042a800000e0000 */
[----:B---3--:R1:W3:Y:S04]  /*b200*/  SHFL.IDX PT, R4, R8, 0x1, 0x1c1f ;  /* 0x003c1f0008047f89 */ /* 0x0082e800000e0000 */
[----:B----4-:R1:W4:Y:S02]  /*b210*/  SHFL.IDX PT, R14, R7, 0x1, 0x1c1f ;  /* 0x003c1f00070e7f89 */ /* 0x01032400000e0000 */
.L_x_7452:
[----:B01----:R-:W-:Y:S01]  /*b220*/  VIADD R5, R39, 0x40 ;  /* 0x0000004027057836 */ /* 0x003fe20000000000 */
        /* <DEDUP_REMOVED lines=14> */
[C---:B------:R-:W-:Y:S02]  /*b310*/  @!P5 IADD3 R34, P2, R213.reuse, R3, RZ ;  /* 0x00000003d522d210 */ /* 0x040fe40007f5e0ff */
[-C--:B----4-:R-:W-:Y:S02]  /*b320*/  @!P4 IADD3 R32, P1, R208, R14.reuse, RZ ;  /* 0x0000000ed020c210 */ /* 0x090fe40007f3e0ff */
[----:B------:R-:W-:Y:S01]  /*b330*/  @!P4 SHF.R.S32.HI R3, RZ, 0x1f, R208 ;  /* 0x0000001fff03c819 */ /* 0x000fe200000114d0 */
[----:B------:R-:W-:Y:S01]  /*b340*/  @!P5 IMAD.X R35, R0, 0x1, R37, P2 ;  /* 0x000000010023d824 */ /* 0x000fe200010e0625 */
[----:B------:R-:W-:-:S03]  /*b350*/  @!P5 IADD3 R14, P3, R213, R14, RZ ;  /* 0x0000000ed50ed210 */ /* 0x000fc60007f7e0ff */
[--C-:B------:R-:W-:Y:S01]  /*b360*/  @!P4 IMAD.X R7, R0, 0x1, R3.reuse, P0 ;  /* 0x000000010007c824 */ /* 0x100fe200000e0603 */
[----:B------:R0:W5:Y:S01]  /*b370*/  @!P5 LD.E.64 R24, desc[UR38][R34.64] ;  /* 0x000000262218d980 */ /* 0x000162000c101b00 */
[C---:B---3--:R-:W-:Y:S02]  /*b380*/  @!P4 IMAD.X R33, R4.reuse, 0x1, R3, P1 ;  /* 0x000000010421c824 */ /* 0x048fe400008e0603 */
[----:B------:R-:W-:Y:S01]  /*b390*/  @!P5 IMAD.X R15, R4, 0x1, R37, P3 ;  /* 0x00000001040fd824 */ /* 0x000fe200018e0625 */
[----:B------:R0:W5:Y:S04]  /*b3a0*/  @!P4 LD.E.64 R10, desc[UR38][R6.64] ;  /* 0x00000026060ac980 */ /* 0x000168000c101b00 */
[----:B------:R0:W5:Y:S04]  /*b3b0*/  @!P4 LD.E.64 R12, desc[UR38][R32.64] ;  /* 0x00000026200cc980 */ /* 0x000168000c101b00 */
[----:B------:R0:W5:Y:S02]  /*b3c0*/  @!P5 LD.E.64 R8, desc[UR38][R14.64] ;  /* 0x000000260e08d980 */ /* 0x000164000c101b00 */
.L_x_7173:
[----:B------:R-:W-:Y:S05]  /*b3d0*/  BSYNC B1 ;  /* 0x0000000000017941 */ /* 0x000fea0003800000 */
.L_x_7172:
[----:B------:R-:W-:Y:S01]  /*b3e0*/  ULEA.HI UR4, UR37, UR37, URZ, 0x1 ;  /* 0x0000002525047291 */ /* 0x000fe2000f8f083f */
[----:B------:R-:W-:Y:S01]  /*b3f0*/  IMAD.SHL.U32 R0, R212, 0x80, RZ ;  /* 0x00000080d4007824 */ /* 0x000fe200078e00ff */
[----:B0---4-:R-:W-:Y:S01]  /*b400*/  VIADDMNMX R14, R38, -R217, 0x80, PT ;  /* 0x00000080260e7446 */ /* 0x011fe200038009d9 */
[----:B------:R-:W-:Y:S01]  /*b410*/  BSSY B1, `(.L_x_7174) ;  /* 0x0000010000017945 */ /* 0x000fe20003800000 */
[----:B------:R-:W-:Y:S01]  /*b420*/  ULOP3.LUT UR4, UR4, 0xfffffffe, URZ, 0xc0, !UPT ;  /* 0xfffffffe04047892 */ /* 0x000fe2000f8ec03f */
[----:B------:R-:W-:Y:S02]  /*b430*/  LOP3.LUT P2, RZ, R212, 0x4, RZ, 0xc0, !PT ;  /* 0x00000004d4ff7812 */ /* 0x000fe4000784c0ff */
[----:B--2---:R-:W-:Y:S01]  /*b440*/  LOP3.LUT R3, R0, 0x380, RZ, 0xc0, !PT ;  /* 0x0000038000037812 */ /* 0x004fe200078ec0ff */
[----:B------:R-:W-:Y:S01]  /*b450*/  UIADD3 UR4, UR37, -UR4, URZ ;  /* 0x8000000425047290 */ /* 0x000fe2000fffe03f */
[----:B------:R-:W-:Y:S02]  /*b460*/  ISETP.GE.AND P1, PT, R23, R14, PT ;  /* 0x0000000e1700720c */ /* 0x000fe40003f26270 */
[----:B------:R-:W-:-:S02]  /*b470*/  LOP3.LUT R0, R3, 0x30, R18, 0xf8, !PT ;  /* 0x0000003003007812 */ /* 0x000fc400078ef812 */
[----:B------:R-:W-:Y:S01]  /*b480*/  SHF.R.U32.HI R3, RZ, 0x3, R3 ;  /* 0x00000003ff037819 */ /* 0x000fe20000011603 */
[----:B------:R-:W-:-:S03]  /*b490*/  IMAD.U32 R6, RZ, RZ, UR4 ;  /* 0x00000004ff067e24 */ /* 0x000fc6000f8e00ff */
[----:B------:R-:W-:Y:S02]  /*b4a0*/  LOP3.LUT R0, R0, R3, RZ, 0x3c, !PT ;  /* 0x0000000300007212 */ /* 0x000fe400078e3cff */
[----:B------:R-:W-:Y:S02]  /*b4b0*/  SHF.L.U32 R6, R6, 0x1f, RZ ;  /* 0x0000001f06067819 */ /* 0x000fe400000006ff */
[----:B------:R-:W-:Y:S02]  /*b4c0*/  IADD3 R3, R17, R0, R231 ;  /* 0x0000000011037210 */ /* 0x000fe40007ffe0e7 */
[----:B------:R-:W0:Y:S03]  /*b4d0*/  SYNCS.PHASECHK.TRANS64.TRYWAIT P0, [R17+URZ+0x28800], R6 ;  /* 0x02880006110075a7 */ /* 0x000e26000800017f */
[C---:B---3--:R-:W-:Y:S02]  /*b4e0*/  VIADD R4, R3.reuse, 0x18400 ;  /* 0x0001840003047836 */ /* 0x048fe40000000000 */
[----:B------:R-:W-:Y:S01]  /*b4f0*/  VIADD R0, R3, 0x18440 ;  /* 0x0001844003007836 */ /* 0x000fe20000000000 */
[----:B0-----:R-:W-:Y:S06]  /*b500*/  @!P0 BRA `(.L_x_7175) ;  /* 0x0000022c001c8947 */ /* 0x001fec0003800000 */
.L_x_7453:
[----:B------:R-:W-:Y:S05]  /*b510*/  BSYNC B1 ;  /* 0x0000000000017941 */ /* 0x000fea0003800000 */
.L_x_7174:
[----:B------:R-:W-:Y:S01]  /*b520*/  BSSY B1, `(.L_x_7176) ;  /* 0x00000fa000017945 */ /* 0x000fe20003800000 */
[----:B------:R-:W-:-:S03]  /*b530*/  @P2 VIADD R0, R4, 0xffffffc0 ;  /* 0xffffffc004002836 */ /* 0x000fc60000000000 */
[----:B------:R-:W-:Y:S05]  /*b540*/  @P1 BRA `(.L_x_7177) ;  /* 0x0000000c00dc1947 */ /* 0x000fea0003800000 */
[----:B------:R-:W1:Y:S01]  /*b550*/  LDC R4, c[0x0][0x3f4] ;  /* 0x0000fd00ff047b82 */ /* 0x000e620000000800 */
[----:B------:R-:W-:Y:S01]  /*b560*/  BSSY B2, `(.L_x_7178) ;  /* 0x000007a000027945 */ /* 0x000fe20003800000 */
[-C--:B-1----:R-:W-:Y:S02]  /*b570*/  ISETP.GE.AND P0, PT, R208, R4.reuse, PT ;  /* 0x00000004d000720c */ /* 0x082fe40003f06270 */
[----:B------:R-:W-:-:S11]  /*b580*/  ISETP.GE.AND P1, PT, R213, R4, PT ;  /* 0x00000004d500720c */ /* 0x000fd60003f26270 */
[----:B------:R-:W-:Y:S05]  /*b590*/  @P0 BRA `(.L_x_7179) ;  /* 0x0000000400d80947 */ /* 0x000fea0003800000 */
[----:B0-----:R-:W0:Y:S01]  /*b5a0*/  LDS.128 R4, [R3+0x18400] ;  /* 0x0184000003047984 */ /* 0x001e220000000c00 */
        /* <DEDUP_REMOVED lines=26> */
[----:B------:R-:W-:Y:S02]  /*b750*/  F2FP.F16.E4M3.UNPACK_B R38, R39 ;  /* 0x00000027ff26723e */ /* 0x000fe400020006ff */
[----:B------:R-:W-:Y:S02]  /*b760*/  F2FP.F16.E4M3.UNPACK_B R32, R35 ;  /* 0x00000023ff20723e */ /* 0x000fe400020006ff */
[----:B------:R-:W-:Y:S01]  /*b770*/  LOP3.LUT R33, R33, 0xff000000, R30, 0xf8, !PT ;  /* 0xff00000021217812 */ /* 0x000fe200078ef81e */
[--C-:B------:R-:W-:Y:S01]  /*b780*/  HADD2.F32 R30, -RZ, R15.reuse.H0_H0 ;  /* 0x2000000fff1e7230 */ /* 0x100fe20000004100 */
[--C-:B------:R-:W-:Y:S01]  /*b790*/  LOP3.LUT R37, R37, 0xff0000, R28.reuse, 0xf8, !PT ;  /* 0x00ff000025257812 */ /* 0x100fe200078ef81c */
[----:B------:R-:W-:Y:S01]  /*b7a0*/  HADD2.F32 R15, -RZ, R15.H1_H1 ;  /* 0x3000000fff0f7230 */ /* 0x000fe20000004100 */
[----:B------:R-:W-:Y:S01]  /*b7b0*/  F2FP.F16.E4M3.UNPACK_B R29, R6 ;  /* 0x00000006ff1d723e */ /* 0x000fe200020006ff */
[----:B------:R-:W-:Y:S01]  /*b7c0*/  HADD2.F32 R40, -RZ, R38.H1_H1 ;  /* 0x30000026ff287230 */ /* 0x000fe20000004100 */
[----:B------:R-:W-:Y:S01]  /*b7d0*/  LOP3.LUT R37, R37, 0xff000000, R28, 0xf8, !PT ;  /* 0xff00000025257812 */ /* 0x000fe200078ef81c */
[----:B------:R-:W-:Y:S01]  /*b7e0*/  HADD2.F32 R34, -RZ, R32.H1_H1 ;  /* 0x30000020ff227230 */ /* 0x000fe20000004100 */
[----:B------:R-:W-:Y:S01]  /*b7f0*/  F2FP.F16.E4M3.UNPACK_B R28, R5.H1 ;  /* 0x00000005ff1c723e */ /* 0x000fe200030006ff */
[----:B------:R-:W-:-:S02]  /*b800*/  HADD2.F32 R38, -RZ, R38.H0_H0 ;  /* 0x20000026ff267230 */ /* 0x000fc40000004100 */
[C---:B------:R-:W-:Y:S01]  /*b810*/  FMUL.FTZ R41, R15.reuse, R40 ;  /* 0x000000280f297220 */ /* 0x040fe20000410000 */
[----:B------:R-:W-:Y:S02]  /*b820*/  HADD2.F32 R32, -RZ, R32.H0_H0 ;  /* 0x20000020ff207230 */ /* 0x000fe40000004100 */
[-C--:B------:R-:W-:Y:S01]  /*b830*/  FMUL.FTZ R43, R15, R34.reuse ;  /* 0x000000220f2b7220 */ /* 0x080fe20000410000 */
[----:B------:R-:W-:Y:S01]  /*b840*/  F2FP.F16.E4M3.UNPACK_B R15, R5 ;  /* 0x00000005ff0f723e */ /* 0x000fe200020006ff */
[--C-:B------:R-:W-:Y:S01]  /*b850*/  HADD2.F32 R5, -RZ, R29.reuse.H1_H1 ;  /* 0x3000001dff057230 */ /* 0x100fe20000004100 */
[----:B------:R-:W-:Y:S01]  /*b860*/  F2FP.F16.E4M3.UNPACK_B R31, R7 ;  /* 0x00000007ff1f723e */ /* 0x000fe200020006ff */
[C---:B------:R-:W-:Y:S01]  /*b870*/  FFMA.FTZ R42, R30.reuse, R34, -R41 ;  /* 0x000000221e2a7223 */ /* 0x040fe20000010829 */
        /* <DEDUP_REMOVED lines=20> */
[----:B------:R-:W-:Y:S01]  /*b9c0*/  F2FP.F16.E4M3.UNPACK_B R6, R4 ;  /* 0x00000004ff06723e */ /* 0x000fe200020006ff */
[----:B------:R-:W-:Y:S02]  /*b9d0*/  HADD2.F32 R5, -RZ, R7.H0_H0 ;  /* 0x20000007ff057230 */ /* 0x000fe40000004100 */
[C---:B------:R-:W-:Y:S01]  /*b9e0*/  FMUL.FTZ R32, R29.reuse, R38 ;  /* 0x000000261d207220 */ /* 0x040fe20000410000 */
[----:B------:R-:W-:Y:S01]  /*b9f0*/  FMUL.FTZ R34, R29, R30 ;  /* 0x0000001e1d227220 */ /* 0x000fe20000410000 */
[----:B------:R-:W-:Y:S02]  /*ba00*/  F2FP.F16.E4M3.UNPACK_B R4, R4.H1 ;  /* 0x00000004ff04723e */ /* 0x000fe400030006ff */
        /* <DEDUP_REMOVED lines=10> */
[C---:B------:R-:W-:Y:S01]  /*bab0*/  FMUL.FTZ R34, R7.reuse, R32 ;  /* 0x0000002007227220 */ /* 0x040fe20000410000 */
[----:B------:R-:W-:Y:S02]  /*bac0*/  HADD2.F32 R31, -RZ, R31.H0_H0 ;  /* 0x2000001fff1f7230 */ /* 0x000fe40000004100 */
[-C--:B------:R-:W-:Y:S01]  /*bad0*/  FMUL.FTZ R38, R7, R30.reuse ;  /* 0x0000001e07267220 */ /* 0x080fe20000410000 */
[--C-:B------:R-:W-:Y:S02]  /*bae0*/  HADD2.F32 R4, -RZ, R6.reuse.H1_H1 ;  /* 0x30000006ff047230 */ /* 0x100fe40000004100 */
[C---:B------:R-:W-:Y:S01]  /*baf0*/  FFMA.FTZ R34, R5.reuse, R30, -R34 ;  /* 0x0000001e05227223 */ /* 0x040fe20000010822 */
[----:B------:R-:W-:Y:S02]  /*bb00*/  HADD2.F32 R29, -RZ, R29.H0_H0 ;  /* 0x2000001dff1d7230 */ /* 0x000fe40000004100 */
[----:B------:R-:W-:Y:S01]  /*bb10*/  FFMA.FTZ R35, R5, R32, R38 ;  /* 0x0000002005237223 */ /* 0x000fe20000010026 */
[----:B------:R-:W-:-:S02]  /*bb20*/  HADD2.F32 R6, -RZ, R6.H0_H0 ;  /* 0x20000006ff067230 */ /* 0x000fc40000004100 */
[C---:B------:R-:W-:Y:S01]  /*bb30*/  FMUL.FTZ R7, R4.reuse, R31 ;  /* 0x0000001f04077220 */ /* 0x040fe20000410000 */
[--C-:B------:R-:W-:Y:S02]  /*bb40*/  HADD2.F32 R5, -RZ, R28.reuse.H1_H1 ;  /* 0x3000001cff057230 */ /* 0x100fe40000004100 */
[-C--:B------:R-:W-:Y:S01]  /*bb50*/  FMUL.FTZ R4, R4, R29.reuse ;  /* 0x0000001d04047220 */ /* 0x080fe20000410000 */
[----:B------:R-:W-:Y:S02]  /*bb60*/  HADD2.F32 R28, -RZ, R28.H0_H0 ;  /* 0x2000001cff1c7230 */ /* 0x000fe40000004100 */
[C---:B------:R-:W-:Y:S01]  /*bb70*/  FFMA.FTZ R29, R6.reuse, R29, -R7 ;  /* 0x0000001d061d7223 */ /* 0x040fe20000010807 */
[----:B------:R-:W-:Y:S02]  /*bb80*/  HADD2.F32 R7, -RZ, R37.H1_H1 ;  /* 0x30000025ff077230 */ /* 0x000fe40000004100 */
[----:B------:R-:W-:Y:S01]  /*bb90*/  FFMA.FTZ R30, R6, R31, R4 ;  /* 0x0000001f061e7223 */ /* 0x000fe20000010004 */
[----:B------:R-:W-:-:S02]  /*bba0*/  HADD2.F32 R6, -RZ, R33.H1_H1 ;  /* 0x30000021ff067230 */ /* 0x000fc40000004100 */
[----:B------:R-:W-:Y:S02]  /*bbb0*/  HADD2.F32 R37, -RZ, R37.H0_H0 ;  /* 0x20000025ff257230 */ /* 0x000fe40000004100 */
[C---:B------:R-:W-:Y:S01]  /*bbc0*/  FMUL.FTZ R31, R5.reuse, R7 ;  /* 0x00000007051f7220 */ /* 0x040fe20000410000 */
[----:B------:R-:W-:Y:S02]  /*bbd0*/  HADD2.F32 R4, -RZ, R15.H1_H1 ;  /* 0x3000000fff047230 */ /* 0x000fe40000004100 */
[-C--:B------:R-:W-:Y:S01]  /*bbe0*/  FMUL.FTZ R38, R5, R6.reuse ;  /* 0x0000000605267220 */ /* 0x080fe20000410000 */
[----:B------:R-:W-:Y:S02]  /*bbf0*/  HADD2.F32 R33, -RZ, R33.H0_H0 ;  /* 0x20000021ff217230 */ /* 0x000fe40000004100 */
[----:B------:R-:W-:Y:S01]  /*bc00*/  FFMA.FTZ R31, R28, R6, -R31 ;  /* 0x000000061c1f7223 */ /* 0x000fe2000001081f */
[----:B------:R-:W-:Y:S02]  /*bc10*/  HADD2.F32 R15, -RZ, R15.H0_H0 ;  /* 0x2000000fff0f7230 */ /* 0x000fe40000004100 */
[----:B------:R-:W-:Y:S01]  /*bc20*/  FMUL.FTZ R32, R4, R37 ;  /* 0x0000002504207220 */ /* 0x000fe20000410000 */
[----:B------:R-:W-:Y:S01]  /*bc30*/  FFMA.FTZ R38, R28, R7, R38 ;  /* 0x000000071c267223 */ /* 0x000fe20000010026 */
[-C--:B------:R-:W-:Y:S01]  /*bc40*/  FMUL.FTZ R4, R4, R33.reuse ;  /* 0x0000002104047220 */ /* 0x080fe20000410000 */
[----:B------:R-:W-:Y:S01]  /*bc50*/  F2FP.SATFINITE.E4M3.F32.PACK_AB_MERGE_C R6, R43, R42, RZ ;  /* 0x0000002a2b06723e */ /* 0x000fe200048070ff */
[C---:B------:R-:W-:Y:S01]  /*bc60*/  FFMA.FTZ R5, R15.reuse, R33, -R32 ;  /* 0x000000210f057223 */ /* 0x040fe20000010820 */
[----:B------:R-:W-:Y:S01]  /*bc70*/  F2FP.SATFINITE.E4M3.F32.PACK_AB_MERGE_C R7, R46, R45, RZ ;  /* 0x0000002d2e07723e */ /* 0x000fe200048070ff */
        /* <DEDUP_REMOVED lines=8> */
.L_x_7179:
[----:B------:R-:W-:Y:S05]  /*bd00*/  BSYNC B2 ;  /* 0x0000000000027941 */ /* 0x000fea0003800000 */
.L_x_7178:
[----:B------:R-:W-:Y:S05]  /*bd10*/  @P1 BRA `(.L_x_7177) ;  /* 0x0000000400e81947 */ /* 0x000fea0003800000 */
[----:B01----:R-:W0:Y:S01]  /*bd20*/  LDS.128 R4, [R0] ;  /* 0x0000000000047984 */ /* 0x003e220000000c00 */
        /* <DEDUP_REMOVED lines=17> */
[----:B------:R-:W-:-:S02]  /*be40*/  PRMT R28, R15, 0x7604, R28 ;  /* 0x000076040f1c7816 */ /* 0x000fc4000000001c */
[----:B------:R-:W-:Y:S02]  /*be50*/  LOP3.LUT R33, R26, 0xff, RZ, 0xc0, !PT ;  /* 0x000000ff1a217812 */ /* 0x000fe400078ec0ff */
        /* <DEDUP_REMOVED lines=13> */
[----:B------:R-:W-:Y:S02]  /*bf30*/  F2FP.F16.E4M3.UNPACK_B R28, R31 ;  /* 0x0000001fff1c723e */ /* 0x000fe400020006ff */
[----:B------:R-:W-:Y:S01]  /*bf40*/  LOP3.LUT R33, R33, 0xff000000, R26, 0xf8, !PT ;  /* 0xff00000021217812 */ /* 0x000fe200078ef81a */
[--C-:B------:R-:W-:Y:S01]  /*bf50*/  HADD2.F32 R26, -RZ, R15.reuse.H0_H0 ;  /* 0x2000000fff1a7230 */ /* 0x100fe20000004100 */
[----:B------:R-:W-:Y:S01]  /*bf60*/  F2FP.F16.E4M3.UNPACK_B R21, R6 ;  /* 0x00000006ff15723e */ /* 0x000fe200020006ff */
[----:B------:R-:W-:Y:S01]  /*bf70*/  HADD2.F32 R15, -RZ, R15.H1_H1 ;  /* 0x3000000fff0f7230 */ /* 0x000fe20000004100 */
[----:B------:R-:W-:Y:S01]  /*bf80*/  LOP3.LUT R29, R29, 0xff000000, R20, 0xf8, !PT ;  /* 0xff0000001d1d7812 */ /* 0x000fe200078ef814 */
[----:B------:R-:W-:Y:S01]  /*bf90*/  HADD2.F32 R34, -RZ, R32.H1_H1 ;  /* 0x30000020ff227230 */ /* 0x000fe20000004100 */
[----:B------:R-:W-:Y:S01]  /*bfa0*/  F2FP.F16.E4M3.UNPACK_B R20, R5.H1 ;  /* 0x00000005ff14723e */ /* 0x000fe200030006ff */
[----:B------:R-:W-:Y:S01]  /*bfb0*/  HADD2.F32 R30, -RZ, R28.H1_H1 ;  /* 0x3000001cff1e7230 */ /* 0x000fe20000004100 */
[----:B------:R-:W-:Y:S01]  /*bfc0*/  F2FP.F16.E4M3.UNPACK_B R27, R7 ;  /* 0x00000007ff1b723e */ /* 0x000fe200020006ff */
[----:B------:R-:W-:-:S02]  /*bfd0*/  HADD2.F32 R32, -RZ, R32.H0_H0 ;  /* 0x20000020ff207230 */ /* 0x000fc40000004100 */
[C---:B------:R-:W-:Y:S01]  /*bfe0*/  FMUL.FTZ R37, R15.reuse, R34 ;  /* 0x000000220f257220 */ /* 0x040fe20000410000 */
[----:B------:R-:W-:Y:S02]  /*bff0*/  HADD2.F32 R28, -RZ, R28.H0_H0 ;  /* 0x2000001cff1c7230 */ /* 0x000fe40000004100 */
[-C--:B------:R-:W-:Y:S01]  /*c000*/  FMUL.FTZ R39, R15, R30.reuse ;  /* 0x0000001e0f277220 */ /* 0x080fe20000410000 */
[----:B------:R-:W-:Y:S01]  /*c010*/  F2FP.F16.E4M3.UNPACK_B R15, R5 ;  /* 0x00000005ff0f723e */ /* 0x000fe200020006ff */
[--C-:B------:R-:W-:Y:S01]  /*c020*/  HADD2.F32 R5, -RZ, R21.reuse.H1_H1 ;  /* 0x30000015ff057230 */ /* 0x100fe20000004100 */
[----:B------:R-:W-:Y:S01]  /*c030*/  F2FP.F16.E4M3.UNPACK_B R35, R35.H1 ;  /* 0x00000023ff23723e */ /* 0x000fe200030006ff */
[C---:B------:R-:W-:Y:S01]  /*c040*/  FFMA.FTZ R38, R26.reuse, R30, -R37 ;  /* 0x0000001e1a267223 */ /* 0x040fe20000010825 */
        /* <DEDUP_REMOVED lines=70> */
[----:B------:R2:W-:Y:S02]  /*c4b0*/  STS.128 [R0], R4 ;  /* 0x0000000400007388 */ /* 0x0005e40000000c00 */
.L_x_7177:
[----:B------:R-:W-:Y:S05]  /*c4c0*/  BSYNC B1 ;  /* 0x0000000000017941 */ /* 0x000fea0003800000 */
.L_x_7176:
        /* <DEDUP_REMOVED lines=20> */
[----:B------:R-:W-:-:S02]  /*c610*/  LOP3.LUT R15, R10, 0xff, RZ, 0xc0, !PT ;  /* 0x000000ff0a0f7812 */ /* 0x000fc400078ec0ff */
[----:B------:R-:W-:Y:S02]  /*c620*/  LOP3.LUT R14, R14, 0xff, RZ, 0xc0, !PT ;  /* 0x000000ff0e0e7812 */ /* 0x000fe400078ec0ff */
[----:B------:R-:W-:Y:S02]  /*c630*/  SHF.R.U32.HI R20, RZ, 0x10, R11 ;  /* 0x00000010ff147819 */ /* 0x000fe4000001160b */
[----:B------:R-:W-:Y:S02]  /*c640*/  LOP3.LUT R27, R12, 0xff, RZ, 0xc0, !PT ;  /* 0x000000ff0c1b7812 */ /* 0x000fe400078ec0ff */
[----:B------:R-:W-:Y:S02]  /*c650*/  LOP3.LUT R26, R26, 0xff, RZ, 0xc0, !PT ;  /* 0x000000ff1a1a7812 */ /* 0x000fe400078ec0ff */
[----:B------:R-:W-:Y:S02]  /*c660*/  LOP3.LUT R28, R28, 0xff, RZ, 0xc0, !PT ;  /* 0x000000ff1c1c7812 */ /* 0x000fe400078ec0ff */
[----:B------:R-:W-:-:S02]  /*c670*/  PRMT R15, R14, 0x7604, R15 ;  /* 0x000076040e0f7816 */ /* 0x000fc4000000000f */
[----:B------:R-:W-:Y:S02]  /*c680*/  LOP3.LUT R20, R20, 0xff, RZ, 0xc0, !PT ;  /* 0x000000ff14147812 */ /* 0x000fe400078ec0ff */
[----:B------:R-:W-:Y:S02]  /*c690*/  SHF.R.U32.HI R14, RZ, 0x10, R10 ;  /* 0x00000010ff0e7819 */ /* 0x000fe4000001160a */
[----:B------:R-:W-:Y:S02]  /*c6a0*/  PRMT R27, R26, 0x7604, R27 ;  /* 0x000076041a1b7816 */ /* 0x000fe4000000001b */
        /* <DEDUP_REMOVED lines=8> */
[----:B0-----:R-:W-:-:S02]  /*c730*/  F2FP.F16.E4M3.UNPACK_B R14, R6.H1 ;  /* 0x00000006ff0e723e */ /* 0x001fc400030006ff */
[----:B------:R-:W-:Y:S02]  /*c740*/  PRMT R27, R26, 0x7054, R27 ;  /* 0x000070541a1b7816 */ /* 0x000fe4000000001b */
[----:B------:R-:W-:Y:S01]  /*c750*/  F2FP.F16.E4M3.UNPACK_B R30, R29 ;  /* 0x0000001dff1e723e */ /* 0x000fe200020006ff */
[--C-:B------:R-:W-:Y:S01]  /*c760*/  HADD2.F32 R13, -RZ, R14.reuse.H0_H0 ;  /* 0x2000000eff0d7230 */ /* 0x100fe20000004100 */
[----:B------:R-:W-:Y:S01]  /*c770*/  F2FP.F16.E4M3.UNPACK_B R26, R21 ;  /* 0x00000015ff1a723e */ /* 0x000fe200020006ff */
[----:B------:R-:W-:Y:S01]  /*c780*/  HADD2.F32 R14, -RZ, R14.H1_H1 ;  /* 0x3000000eff0e7230 */ /* 0x000fe20000004100 */
[----:B------:R-:W-:Y:S01]  /*c790*/  LOP3.LUT R28, R27, 0xff000000, R12, 0xf8, !PT ;  /* 0xff0000001b1c7812 */ /* 0x000fe200078ef80c */
[----:B------:R-:W-:Y:S01]  /*c7a0*/  HADD2.F32 R31, -RZ, R30.H1_H1 ;  /* 0x3000001eff1f7230 */ /* 0x000fe20000004100 */
[----:B------:R-:W-:Y:S01]  /*c7b0*/  F2FP.F16.E4M3.UNPACK_B R12, R6 ;  /* 0x00000006ff0c723e */ /* 0x000fe200020006ff */
[----:B------:R-:W-:Y:S01]  /*c7c0*/  HADD2.F32 R27, -RZ, R26.H1_H1 ;  /* 0x3000001aff1b7230 */ /* 0x000fe20000004100 */
[----:B------:R-:W-:Y:S01]  /*c7d0*/  LOP3.LUT R20, R15, 0xff000000, R10, 0xf8, !PT ;  /* 0xff0000000f147812 */ /* 0x000fe200078ef80a */
[----:B------:R-:W-:-:S02]  /*c7e0*/  HADD2.F32 R30, -RZ, R30.H0_H0 ;  /* 0x2000001eff1e7230 */ /* 0x000fc40000004100 */
[C---:B------:R-:W-:Y:S01]  /*c7f0*/  FMUL.FTZ R32, R14.reuse, R31 ;  /* 0x0000001f0e207220 */ /* 0x040fe20000410000 */
[----:B------:R-:W-:Y:S01]  /*c800*/  F2FP.F16.E4M3.UNPACK_B R10, R5 ;  /* 0x00000005ff0a723e */ /* 0x000fe200020006ff */
[----:B------:R-:W-:Y:S01]  /*c810*/  FMUL.FTZ R14, R14, R27 ;  /* 0x0000001b0e0e7220 */ /* 0x000fe20000410000 */
[----:B------:R-:W-:Y:S01]  /*c820*/  F2FP.F16.E4M3.UNPACK_B R11, R5.H1 ;  /* 0x00000005ff0b723e */ /* 0x000fe200030006ff */
[----:B------:R-:W-:Y:S01]  /*c830*/  HADD2.F32 R5, -RZ, R12.H1_H1 ;  /* 0x3000000cff057230 */ /* 0x000fe20000004100 */
[----:B------:R-:W-:Y:S01]  /*c840*/  F2FP.F16.E4M3.UNPACK_B R15, R7 ;  /* 0x00000007ff0f723e */ /* 0x000fe200020006ff */
[----:B------:R-:W-:Y:S01]  /*c850*/  HADD2.F32 R26, -RZ, R26.H0_H0 ;  /* 0x2000001aff1a7230 */ /* 0x000fe20000004100 */
[----:B------:R-:W-:Y:S01]  /*c860*/  F2FP.F16.E4M3.UNPACK_B R29, R29.H1 ;  /* 0x0000001dff1d723e */ /* 0x000fe200030006ff */
[C---:B------:R-:W-:Y:S01]  /*c870*/  FFMA.FTZ R33, R13.reuse, R27, -R32 ;  /* 0x0000001b0d217223 */ /* 0x040fe20000010820 */
[----:B------:R-:W-:Y:S01]  /*c880*/  F2FP.F16.E4M3.UNPACK_B R21, R21.H1 ;  /* 0x00000015ff15723e */ /* 0x000fe200030006ff */
[----:B------:R-:W-:Y:S01]  /*c890*/  FFMA.FTZ R38, R13, R31, R14 ;  /* 0x0000001f0d267223 */ /* 0x000fe2000001000e */
[----:B------:R-:W-:-:S02]  /*c8a0*/  HADD2.F32 R12, -RZ, R12.H0_H0 ;  /* 0x2000000cff0c7230 */ /* 0x000fc40000004100 */
[C---:B------:R-:W-:Y:S01]  /*c8b0*/  FMUL.FTZ R13, R5.reuse, R30 ;  /* 0x0000001e050d7220 */ /* 0x040fe20000410000 */
[-C--:B------:R-:W-:Y:S01]  /*c8c0*/  FMUL.FTZ R27, R5, R26.reuse ;  /* 0x0000001a051b7220 */ /* 0x080fe20000410000 */
[----:B------:R-:W-:Y:S01]  /*c8d0*/  F2FP.F16.E4M3.UNPACK_B R7, R7.H1 ;  /* 0x00000007ff07723e */ /* 0x000fe200030006ff */
[----:B------:R-:W-:Y:S02]  /*c8e0*/  HADD2.F32 R5, -RZ, R15.H1_H1 ;  /* 0x3000000fff057230 */ /* 0x000fe40000004100 */
        /* <DEDUP_REMOVED lines=15> */
[----:B------:R-:W-:Y:S01]  /*c9e0*/  F2FP.F16.E4M3.UNPACK_B R4, R4.H1 ;  /* 0x00000004ff04723e */ /* 0x000fe200030006ff */
[-C--:B------:R-:W-:Y:S01]  /*c9f0*/  FMUL.FTZ R30, R12, R21.reuse ;  /* 0x000000150c1e7220 */ /* 0x080fe20000410000 */
        /* <DEDUP_REMOVED lines=47> */
.L_x_7182:
[----:B------:R-:W-:Y:S05]  /*ccf0*/  BSYNC B1 ;  /* 0x0000000000017941 */ /* 0x000fea0003800000 */
.L_x_7181:
[----:B------:R-:W-:Y:S05]  /*cd00*/  @P1 BRA `(.L_x_7180) ;  /* 0x0000002c00381947 */ /* 0x000fea0003800000 */
[----:B01----:R-:W0:Y:S01]  /*cd10*/  LDS.128 R4, [R0+0x2000] ;  /* 0x0020000000047984 */ /* 0x003e220000000c00 */
        /* <DEDUP_REMOVED lines=22> */
[--C-:B------:R-:W-:Y:S02]  /*ce80*/  LOP3.LUT R11, R3, 0xff0000, R24.reuse, 0xf8, !PT ;  /* 0x00ff0000030b7812 */ /* 0x100fe400078ef818 */
[----:B------:R-:W-:Y:S02]  /*ce90*/  LOP3.LUT R21, R21, 0xff000000, R9, 0xf8, !PT ;  /* 0xff00000015157812 */ /* 0x000fe400078ef809 */
[----:B------:R-:W-:Y:S02]  /*cea0*/  LOP3.LUT R13, R13, 0xff000000, R25, 0xf8, !PT ;  /* 0xff0000000d0d7812 */ /* 0x000fe400078ef819 */
[----:B------:R-:W-:-:S02]  /*ceb0*/  LOP3.LUT R12, R11, 0xff000000, R24, 0xf8, !PT ;  /* 0xff0000000b0c7812 */ /* 0x000fc400078ef818 */
[-C--:B0-----:R-:W-:Y:S02]  /*cec0*/  F2FP.F16.E4M3.UNPACK_B R3, R6.reuse.H1 ;  /* 0x00000006ff03723e */ /* 0x081fe400030006ff */
[--C-:B------:R-:W-:Y:S02]  /*ced0*/  LOP3.LUT R15, R15, 0xff0000, R8.reuse, 0xf8, !PT ;  /* 0x00ff00000f0f7812 */ /* 0x100fe400078ef808 */
[----:B------:R-:W-:Y:S01]  /*cee0*/  F2FP.F16.E4M3.UNPACK_B R24, R21 ;  /* 0x00000015ff18723e */ /* 0x000fe200020006ff */
[--C-:B------:R-:W-:Y:S01]  /*cef0*/  HADD2.F32 R9, -RZ, R3.reuse.H0_H0 ;  /* 0x20000003ff097230 */ /* 0x100fe20000004100 */
[----:B------:R-:W-:Y:S02]  /*cf00*/  F2FP.F16.E4M3.UNPACK_B R14, R13 ;  /* 0x0000000dff0e723e */ /* 0x000fe400020006ff */
        /* <DEDUP_REMOVED lines=47> */
[--C-:B------:R-:W-:Y:S01]  /*d200*/  HADD2.F32 R6, -RZ, R4.reuse.H1_H1 ;  /* 0x30000004ff067230 */ /* 0x100fe20000004100 */
[----:B------:R-:W-:Y:S01]  /*d210*/  F2FP.SATFINITE.E4M3.F32.PACK_AB_MERGE_C R28, R29, R28, RZ ;  /* 0x0000001c1d1c723e */ /* 0x000fe200048070ff */
[----:B------:R-:W-:Y:S01]  /*d220*/  HADD2.F32 R10, -RZ, R9.H1_H1 ;  /* 0x30000009ff0a7230 */ /* 0x000fe20000004100 */
[----:B------:R-:W-:Y:S01]  /*d230*/  F2FP.SATFINITE.E4M3.F32.PACK_AB_MERGE_C R31, R32, R31, RZ ;  /* 0x0000001f201f723e */ /* 0x000fe200048070ff */
[----:B------:R-:W-:-:S02]  /*d240*/  HADD2.F32 R5, -RZ, R4.H0_H0 ;  /* 0x20000004ff057230 */ /* 0x000fc40000004100 */
        /* <DEDUP_REMOVED lines=13> */
[----:B------:R-:W-:Y:S01]  /*d320*/  HADD2.F32 R4, -RZ, R8.H1_H1 ;  /* 0x30000008ff047230 */ /* 0x000fe20000004100 */
[----:B------:R-:W-:Y:S01]  /*d330*/  F2FP.SATFINITE.E4M3.F32.PACK_AB_MERGE_C R13, R13, R14, RZ ;  /* 0x0000000e0d0d723e */ /* 0x000fe200048070ff */
[----:B------:R-:W-:Y:S01]  /*d340*/  HADD2.F32 R20, -RZ, R20.H0_H0 ;  /* 0x20000014ff147230 */ /* 0x000fe20000004100 */
[----:B------:R-:W-:Y:S01]  /*d350*/  F2FP.SATFINITE.E4M3.F32.PACK_AB_MERGE_C R26, R26, R25, R28 ;  /* 0x000000191a1a723e */ /* 0x000fe2000480701c */
[----:B------:R-:W-:Y:S02]  /*d360*/  HADD2.F32 R3, -RZ, R7.H1_H1 ;  /* 0x30000007ff037230 */ /* 0x000fe40000004100 */
[----:B------:R-:W-:Y:S01]  /*d370*/  FMUL.FTZ R15, R4, R9 ;  /* 0x00000009040f7220 */ /* 0x000fe20000410000 */
[----:B------:R-:W-:-:S02]  /*d380*/  HADD2.F32 R12, -RZ, R12.H0_H0 ;  /* 0x2000000cff0c7230 */ /* 0x000fc40000004100 */
[----:B------:R-:W-:Y:S01]  /*d390*/  FMUL.FTZ R10, R4, R5 ;  /* 0x00000005040a7220 */ /* 0x000fe20000410000 */
[----:B------:R-:W-:Y:S02]  /*d3a0*/  HADD2.F32 R8, -RZ, R8.H0_H0 ;  /* 0x20000008ff087230 */ /* 0x000fe40000004100 */
[C---:B------:R-:W-:Y:S01]  /*d3b0*/  FMUL.FTZ R4, R3.reuse, R20 ;  /* 0x0000001403047220 */ /* 0x040fe20000410000 */
[----:B------:R-:W-:Y:S02]  /*d3c0*/  HADD2.F32 R7, -RZ, R7.H0_H0 ;  /* 0x20000007ff077230 */ /* 0x000fe40000004100 */
[-C--:B------:R-:W-:Y:S01]  /*d3d0*/  FMUL.FTZ R3, R3, R12.reuse ;  /* 0x0000000c03037220 */ /* 0x080fe20000410000 */
[----:B------:R-:W-:Y:S01]  /*d3e0*/  F2FP.SATFINITE.E4M3.F32.PACK_AB_MERGE_C R27, R30, R27, R31 ;  /* 0x0000001b1e1b723e */ /* 0x000fe2000480701f */
[C---:B------:R-:W-:Y:S01]  /*d3f0*/  FFMA.FTZ R15, R8.reuse, R5, -R15 ;  /* 0x00000005080f7223 */ /* 0x040fe2000001080f */
[----:B------:R-:W-:Y:S01]  /*d400*/  FFMA.FTZ R10, R8, R9, R10 ;  /* 0x00000009080a7223 */ /* 0x000fe2000001000a */
[C---:B------:R-:W-:Y:S01]  /*d410*/  FFMA.FTZ R4, R7.reuse, R12, -R4 ;  /* 0x0000000c07047223 */ /* 0x040fe20000010804 */
[----:B------:R-:W-:Y:S01]  /*d420*/  FFMA.FTZ R3, R7, R20, R3 ;  /* 0x0000001407037223 */ /* 0x000fe20000010003 */
[----:B------:R-:W-:-:S02]  /*d430*/  F2FP.SATFINITE.E4M3.F32.PACK_AB_MERGE_C R24, R11, R6, R13 ;  /* 0x000000060b18723e */ /* 0x000fc4000480700d */
[----:B------:R-:W-:-:S04]  /*d440*/  F2FP.SATFINITE.E4M3.F32.PACK_AB_MERGE_C R10, R10, R15, RZ ;  /* 0x0000000f0a0a723e */ /* 0x000fc800048070ff */
[----:B------:R-:W-:-:S05]  /*d450*/  F2FP.SATFINITE.E4M3.F32.PACK_AB_MERGE_C R25, R3, R4, R10 ;  /* 0x000000040319723e */ /* 0x000fca000480700a */
[----:B------:R2:W-:Y:S01]  /*d460*/  STS.128 [R0+0x2000], R24 ;  /* 0x0020001800007388 */ /* 0x0005e20000000c00 */
[----:B------:R-:W-:Y:S05]  /*d470*/  BRA `(.L_x_7180) ;  /* 0x00000024005c7947 */ /* 0x000fea0003800000 */
.L_x_7167:
[----:B------:R-:W0:Y:S01]  /*d480*/  S2R R0, SR_TID.X ;  /* 0x0000000000007919 */ /* 0x000e220000002100 */
[----:B------:R-:W1:Y:S01]  /*d490*/  LDC R9, c[0x0][0x448] ;  /* 0x00011200ff097b82 */ /* 0x000e620000000800 */
[----:B------:R-:W-:Y:S01]  /*d4a0*/  IMAD.MOV.U32 R10, RZ, RZ, R26 ;  /* 0x000000ffff0a7224 */ /* 0x000fe200078e001a */
[----:B------:R-:W-:Y:S01]  /*d4b0*/  ULDC.64 UR4, c[0x0][0x3f8] ;  /* 0x0000fe0000047ab9 */ /* 0x000fe20000000a00 */
[----:B------:R-:W-:Y:S01]  /*d4c0*/  IMAD.MOV.U32 R11, RZ, RZ, R29 ;  /* 0x000000ffff0b7224 */ /* 0x000fe200078e001d */
[----:B------:R-:W-:Y:S01]  /*d4d0*/  ULDC.64 UR6, c[0x0][0x408] ;  /* 0x0001020000067ab9 */ /* 0x000fe20000000a00 */
[----:B------:R-:W-:Y:S01]  /*d4e0*/  IMAD.MOV.U32 R4, RZ, RZ, R24 ;  /* 0x000000ffff047224 */ /* 0x000fe200078e0018 */
[----:B------:R-:W-:Y:S01]  /*d4f0*/  ULDC.64 UR8, c[0x0][0x400] ;  /* 0x0001000000087ab9 */ /* 0x000fe20000000a00 */
[----:B-1----:R-:W-:Y:S01]  /*d500*/  ISETP.NE.AND P0, PT, R9, 0x1, PT ;  /* 0x000000010900780c */ /* 0x002fe20003f05270 */
[----:B0-----:R-:W-:-:S05]  /*d510*/  VIADD R0, R0, 0xffffff80 ;  /* 0xffffff8000007836 */ /* 0x001fca0000000000 */
[----:B------:R-:W-:-:S07]  /*d520*/  SHF.R.S32.HI R3, RZ, 0x1f, R0 ;  /* 0x0000001fff037819 */ /* 0x000fce0000011400 */
[----:B------:R-:W0:Y:S01]  /*d530*/  @P0 LDC R5, c[0x0][0x450] ;  /* 0x00011400ff050b82 */ /* 0x000e220000000800 */
[----:B------:R-:W-:-:S04]  /*d540*/  LEA.HI R3, R3, R0, RZ, 0x2 ;  /* 0x0000000003037211 */ /* 0x000fc800078f10ff */
[----:B------:R-:W-:-:S05]  /*d550*/  LOP3.LUT R3, R3, 0xfffffffc, RZ, 0xc0, !PT ;  /* 0xfffffffc03037812 */ /* 0x000fca00078ec0ff */
[----:B------:R-:W-:Y:S02]  /*d560*/  IMAD.IADD R3, R0, 0x1, -R3 ;  /* 0x0000000100037824 */ /* 0x000fe400078e0a03 */
[----:B------:R-:W1:Y:S02]  /*d570*/  @P0 LDC R0, c[0x0][0x44c] ;  /* 0x00011300ff000b82 */ /* 0x000e640000000800 */
[----:B------:R-:W-:-:S04]  /*d580*/  IMAD R3, R3, 0x40, R39 ;  /* 0x0000004003037824 */ /* 0x000fc800078e0227 */
[----:B-1----:R-:W-:-:S05]  /*d590*/  @P0 IMAD.HI.U32 R0, R3, R0, RZ ;  /* 0x0000000003000227 */ /* 0x002fca00078e00ff */
[----:B0-----:R-:W-:Y:S01]  /*d5a0*/  @P0 SHF.R.U32.HI R3, RZ, R5, R0 ;  /* 0x00000005ff030219 */ /* 0x001fe20000011600 */
[----:B------:R-:W-:-:S03]  /*d5b0*/  IMAD.MOV.U32 R5, RZ, RZ, R31 ;  /* 0x000000ffff057224 */ /* 0x000fc600078e001f */
        /* <DEDUP_REMOVED lines=14> */
[----:B------:R-:W0:Y:S01]  /*d6a0*/  LDC R37, c[0x0][0x3f4] ;  /* 0x0000fd00ff257b82 */ /* 0x000e220000000800 */
[----:B------:R-:W1:Y:S01]  /*d6b0*/  SHFL.IDX PT, R5, R29, RZ, 0x1c1f ;  /* 0x001c1fff1d057589 */ /* 0x000e6200000e0000 */
[----:B------:R-:W-:-:S03]  /*d6c0*/  IMAD R30, R214, R9, RZ ;  /* 0x00000009d61e7224 */ /* 0x000fc600078e02ff */
[----:B------:R-:W2:Y:S04]  /*d6d0*/  SHFL.IDX PT, R14, R28, RZ, 0x1c1f ;  /* 0x001c1fff1c0e7589 */ /* 0x000ea800000e0000 */
[----:B------:R-:W3:Y:S04]  /*d6e0*/  SHFL.IDX PT, R3, R10, RZ, 0x1c1f ;  /* 0x001c1fff0a037589 */ /* 0x000ee800000e0000 */
[----:B------:R-:W4:Y:S01]  /*d6f0*/  SHFL.IDX PT, R7, R31, RZ, 0x1c1f ;  /* 0x001c1fff1f077589 */ /* 0x000f2200000e0000 */
[----:B0-----:R-:W-:-:S04]  /*d700*/  ISETP.GE.AND P0, PT, R18, R37, PT ;  /* 0x000000251200720c */ /* 0x001fc80003f06270 */
[----:B------:R-:W-:-:S13]  /*d710*/  ISETP.GE.OR P1, PT, R39, R30, P0 ;  /* 0x0000001e2700720c */ /* 0x000fda0000726670 */
[C---:B-1----:R-:W-:Y:S02]  /*d720*/  @!P1 IADD3 R0, P2, R18.reuse, R5, RZ ;  /* 0x0000000512009210 */ /* 0x042fe40007f5e0ff */
[----:B--2---:R-:W-:-:S03]  /*d730*/  @!P1 IADD3 R14, P3, R18, R14, RZ ;  /* 0x0000000e120e9210 */ /* 0x004fc60007f7e0ff */
[--C-:B---3--:R-:W-:Y:S02]  /*d740*/  @!P1 IMAD.X R5, R3, 0x1, R19.reuse, P2 ;  /* 0x0000000103059824 */ /* 0x108fe400010e0613 */
[----:B----4-:R-:W-:Y:S02]  /*d750*/  @!P1 IMAD.X R3, R7, 0x1, R19, P3 ;  /* 0x0000000107039824 */ /* 0x010fe400018e0613 */
        /* <DEDUP_REMOVED lines=8> */
[----:B------:R-:W0:Y:S01]  /*d7e0*/  SHFL.IDX PT, R29, R29, 0x1, 0x1c1f ;  /* 0x003c1f001d1d7f89 */ /* 0x000e2200000e0000 */
[----:B------:R-:W-:-:S03]  /*d7f0*/  CS2R R8, SRZ ;  /* 0x0000000000087805 */ /* 0x000fc6000001ff00 */
[----:B------:R1:W4:Y:S04]  /*d800*/  SHFL.IDX PT, R3, R10, 0x1, 0x1c1f ;  /* 0x003c1f000a037f89 */ /* 0x00032800000e0000 */
[----:B------:R1:W0:Y:S04]  /*d810*/  SHFL.IDX PT, R14, R28, 0x1, 0x1c1f ;  /* 0x003c1f001c0e7f89 */ /* 0x00022800000e0000 */
[----:B------:R-:W0:Y:S01]  /*d820*/  SHFL.IDX PT, R31, R31, 0x1, 0x1c1f ;  /* 0x003c1f001f1f7f89 */ /* 0x000e2200000e0000 */
[----:B--2---:R-:W-:Y:S02]  /*d830*/  @!P1 IMAD.MOV.U32 R26, RZ, RZ, R4 ;  /* 0x000000ffff1a9224 */ /* 0x004fe400078e0004 */
[----:B------:R-:W-:Y:S01]  /*d840*/  @!P1 IMAD.MOV.U32 R27, RZ, RZ, R5 ;  /* 0x000000ffff1b9224 */ /* 0x000fe200078e0005 */
[----:B------:R-:W-:Y:S01]  /*d850*/  CS2R R4, SRZ ;  /* 0x0000000000047805 */ /* 0x000fe2000001ff00 */
[----:B------:R-:W-:-:S02]  /*d860*/  @!P1 IMAD.MOV.U32 R24, RZ, RZ, R6 ;  /* 0x000000ffff189224 */ /* 0x000fc400078e0006 */
[----:B------:R-:W-:Y:S02]  /*d870*/  @!P1 IMAD.MOV.U32 R25, RZ, RZ, R7 ;  /* 0x000000ffff199224 */ /* 0x000fe400078e0007 */
[----:B---3--:R-:W-:Y:S02]  /*d880*/  @!P1 IMAD.MOV.U32 R20, RZ, RZ, R32 ;  /* 0x000000ffff149224 */ /* 0x008fe400078e0020 */
[----:B------:R-:W-:Y:S02]  /*d890*/  @!P1 IMAD.MOV.U32 R21, RZ, RZ, R33 ;  /* 0x000000ffff159224 */ /* 0x000fe400078e0021 */
[----:B------:R-:W-:Y:S02]  /*d8a0*/  @!P1 IMAD.MOV.U32 R8, RZ, RZ, R34 ;  /* 0x000000ffff089224 */ /* 0x000fe400078e0022 */
[----:B01--4-:R-:W-:-:S07]  /*d8b0*/  @!P1 IMAD.MOV.U32 R9, RZ, RZ, R35 ;  /* 0x000000ffff099224 */ /* 0x013fce00078e0023 */
.L_x_7463:
        /* <DEDUP_REMOVED lines=17> */
.L_x_7185:
[----:B------:R-:W-:Y:S05]  /*d9d0*/  BSYNC B1 ;  /* 0x0000000000017941 */ /* 0x000fea0003800000 */
.L_x_7184:
[----:B------:R-:W-:Y:S01]  /*d9e0*/  ULEA.HI UR4, UR37, UR37, URZ, 0x1 ;  /* 0x0000002525047291 */ /* 0x000fe2000f8f083f */
[C---:B------:R-:W-:Y:S01]  /*d9f0*/  VIADD R3, R23.reuse, 0x40 ;  /* 0x0000004017037836 */ /* 0x040fe20000000000 */
[----:B------:R-:W-:Y:S01]  /*da00*/  VIADDMNMX R30, R30, -R217, 0x80, PT ;  /* 0x000000801e1e7446 */ /* 0x000fe200038009d9 */
[----:B------:R-:W-:Y:S01]  /*da10*/  BSSY B1, `(.L_x_7186) ;  /* 0x0000009000017945 */ /* 0x000fe20003800000 */
[----:B------:R-:W-:Y:S02]  /*da20*/  ULOP3.LUT UR4, UR4, 0xfffffffe, URZ, 0xc0, !UPT ;  /* 0xfffffffe04047892 */ /* 0x000fe4000f8ec03f */
[-C--:B------:R-:W-:Y:S02]  /*da30*/  ISETP.GE.OR P2, PT, R23, R30.reuse, P0 ;  /* 0x0000001e1700720c */ /* 0x080fe40000746670 */
[----:B------:R-:W-:Y:S01]  /*da40*/  UIADD3 UR4, UR37, -UR4, URZ ;  /* 0x8000000425047290 */ /* 0x000fe2000fffe03f */
[----:B------:R-:W-:-:S05]  /*da50*/  ISETP.GE.OR P0, PT, R3, R30, P0 ;  /* 0x0000001e0300720c */ /* 0x000fca0000706670 */
[----:B------:R-:W-:-:S05]  /*da60*/  IMAD.U32 R0, RZ, RZ, UR4 ;  /* 0x00000004ff007e24 */ /* 0x000fca000f8e00ff */
[----:B------:R-:W-:-:S04]  /*da70*/  SHF.L.U32 R0, R0, 0x1f, RZ ;  /* 0x0000001f00007819 */ /* 0x000fc800000006ff */
[----:B------:R-:W0:Y:S02]  /*da80*/  SYNCS.PHASECHK.TRANS64.TRYWAIT P1, [R17+URZ+0x28800], R0 ;  /* 0x02880000110075a7 */ /* 0x000e24000802017f */
[----:B0-----:R-:W-:Y:S05]  /*da90*/  @!P1 BRA `(.L_x_7187) ;  /* 0x0000020800f49947 */ /* 0x001fea0003800000 */
.L_x_7464:
[----:B------:R-:W-:Y:S05]  /*daa0*/  BSYNC B1 ;  /* 0x0000000000017941 */ /* 0x000fea0003800000 */
.L_x_7186:
[----:B------:R-:W-:Y:S04]  /*dab0*/  BSSY B1, `(.L_x_7188) ;  /* 0x0000100000017945 */ /* 0x000fe80003800000 */
[----:B------:R-:W-:Y:S05]  /*dac0*/  @P2 BRA `(.L_x_7189) ;  /* 0x0000000c00f82947 */ /* 0x000fea0003800000 */
[----:B0-----:R-:W-:Y:S02]  /*dad0*/  SHF.R.U32.HI R0, RZ, 0x8, R26 ;  /* 0x00000008ff007819 */ /* 0x001fe4000001161a */
[----:B------:R-:W-:Y:S02]  /*dae0*/  SHF.R.U32.HI R11, RZ, 0x8, R24 ;  /* 0x00000008ff0b7819 */ /* 0x000fe40000011618 */
[----:B------:R-:W-:Y:S02]  /*daf0*/  LOP3.LUT R3, R26, 0xff, RZ, 0xc0, !PT ;  /* 0x000000ff1a037812 */ /* 0x000fe400078ec0ff */
[----:B------:R-:W-:Y:S02]  /*db00*/  LOP3.LUT R0, R0, 0xff, RZ, 0xc0, !PT ;  /* 0x000000ff00007812 */ /* 0x000fe400078ec0ff */
[----:B------:R-:W-:Y:S02]  /*db10*/  SHF.R.U32.HI R10, RZ, 0x8, R27 ;  /* 0x00000008ff0a7819 */ /* 0x000fe4000001161b */
[----:B------:R-:W-:-:S02]  /*db20*/  LOP3.LUT R12, R11, 0xff, RZ, 0xc0, !PT ;  /* 0x000000ff0b0c7812 */ /* 0x000fc400078ec0ff */
[----:B------:R-:W-:Y:S01]  /*db30*/  PRMT R11, R0, 0x7604, R3 ;  /* 0x00007604000b7816 */ /* 0x000fe20000000003 */
[----:B------:R-:W-:Y:S01]  /*db40*/  IMAD.SHL.U32 R3, R212, 0x80, RZ ;  /* 0x00000080d4037824 */ /* 0x000fe200078e00ff */
[----:B------:R-:W-:Y:S02]  /*db50*/  LOP3.LUT R13, R27, 0xff, RZ, 0xc0, !PT ;  /* 0x000000ff1b0d7812 */ /* 0x000fe400078ec0ff */
[----:B------:R-:W-:Y:S02]  /*db60*/  LOP3.LUT R10, R10, 0xff, RZ, 0xc0, !PT ;  /* 0x000000ff0a0a7812 */ /* 0x000fe400078ec0ff */
[----:B------:R-:W-:Y:S01]  /*db70*/  LOP3.LUT R14, R3, 0x380, RZ, 0xc0, !PT ;  /* 0x00000380030e7812 */ /* 0x000fe200078ec0ff */
[----:B------:R-:W-:Y:S01]  /*db80*/  IMAD.IADD R3, R18, 0x1, R37 ;  /* 0x0000000112037824 */ /* 0x000fe200078e0225 */
[----:B------:R-:W-:Y:S02]  /*db90*/  PRMT R39, R10, 0x7604, R13 ;  /* 0x000076040a277816 */ /* 0x000fe4000000000d */
[----:B------:R-:W-:-:S02]  /*dba0*/  SHF.R.U32.HI R10, RZ, 0x8, R25 ;  /* 0x00000008ff0a7819 */ /* 0x000fc40000011619 */
[----:B------:R-:W-:Y:S02]  /*dbb0*/  LOP3.LUT R15, R24, 0xff, RZ, 0xc0, !PT ;  /* 0x000000ff180f7812 */ /* 0x000fe400078ec0ff */
[----:B------:R-:W-:Y:S02]  /*dbc0*/  LOP3.LUT R13, R25, 0xff, RZ, 0xc0, !PT ;  /* 0x000000ff190d7812 */ /* 0x000fe400078ec0ff */
[----:B------:R-:W-:Y:S02]  /*dbd0*/  SHF.R.U32.HI R0, RZ, 0x8, R20 ;  /* 0x00000008ff007819 */ /* 0x000fe40000011614 */
[----:B------:R-:W-:Y:S02]  /*dbe0*/  LOP3.LUT R10, R10, 0xff, RZ, 0xc0, !PT ;  /* 0x000000ff0a0a7812 */ /* 0x000fe400078ec0ff */
[----:B------:R-:W-:Y:S02]  /*dbf0*/  SHF.R.U32.HI R28, RZ, 0x3, R14 ;  /* 0x00000003ff1c7819 */ /* 0x000fe4000001160e */
[----:B------:R-:W-:-:S02]  /*dc00*/  LOP3.LUT R3, R14, 0x70, R3, 0xf8, !PT ;  /* 0x000000700e037812 */ /* 0x000fc400078ef803 */
[----:B------:R-:W-:Y:S02]  /*dc10*/  PRMT R41, R12, 0x7604, R15 ;  /* 0x000076040c297816 */ /* 0x000fe4000000000f */
[----:B------:R-:W-:Y:S02]  /*dc20*/  LOP3.LUT R12, R0, 0xff, RZ, 0xc0, !PT ;  /* 0x000000ff000c7812 */ /* 0x000fe400078ec0ff */
[----:B------:R-:W-:Y:S02]  /*dc30*/  PRMT R43, R10, 0x7604, R13 ;  /* 0x000076040a2b7816 */ /* 0x000fe4000000000d */
[----:B------:R-:W-:Y:S02]  /*dc40*/  LOP3.LUT R15, R20, 0xff, RZ, 0xc0, !PT ;  /* 0x000000ff140f7812 */ /* 0x000fe400078ec0ff */
[----:B------:R-:W-:Y:S02]  /*dc50*/  LOP3.LUT R0, R14, 0x70, R18, 0xf8, !PT ;  /* 0x000000700e007812 */ /* 0x000fe400078ef812 */
[----:B------:R-:W-:-:S02]  /*dc60*/  LOP3.LUT R10, R3, R28, RZ, 0x3c, !PT ;  /* 0x0000001c030a7212 */ /* 0x000fc400078e3cff */
[----:B------:R-:W-:Y:S02]  /*dc70*/  SHF.R.U32.HI R3, RZ, 0x8, R21 ;  /* 0x00000008ff037819 */ /* 0x000fe40000011615 */
[----:B------:R-:W-:Y:S02]  /*dc80*/  PRMT R45, R12, 0x7604, R15 ;  /* 0x000076040c2d7816 */ /* 0x000fe4000000000f */
[----:B------:R-:W-:Y:S02]  /*dc90*/  LOP3.LUT R0, R0, R28, RZ, 0x3c, !PT ;  /* 0x0000001c00007212 */ /* 0x000fe400078e3cff */
[----:B------:R-:W-:Y:S02]  /*dca0*/  LOP3.LUT R28, R21, 0xff, RZ, 0xc0, !PT ;  /* 0x000000ff151c7812 */ /* 0x000fe400078ec0ff */
[----:B------:R-:W-:Y:S02]  /*dcb0*/  SHF.R.U32.HI R12, RZ, 0x8, R8 ;  /* 0x00000008ff0c7819 */ /* 0x000fe40000011608 */
[----:B------:R-:W-:-:S02]  /*dcc0*/  SHF.R.U32.HI R31, RZ, 0x8, R9 ;  /* 0x00000008ff1f7819 */ /* 0x000fc40000011609 */
[----:B------:R-:W-:Y:S02]  /*dcd0*/  LOP3.LUT R3, R3, 0xff, RZ, 0xc0, !PT ;  /* 0x000000ff03037812 */ /* 0x000fe400078ec0ff */
[----:B------:R-:W-:Y:S02]  /*dce0*/  LOP3.LUT R30, R8, 0xff, RZ, 0xc0, !PT ;  /* 0x000000ff081e7812 */ /* 0x000fe400078ec0ff */
[----:B------:R-:W-:Y:S02]  /*dcf0*/  LOP3.LUT R29, R12, 0xff, RZ, 0xc0, !PT ;  /* 0x000000ff0c1d7812 */ /* 0x000fe400078ec0ff */
[----:B------:R-:W-:Y:S02]  /*dd00*/  LOP3.LUT R31, R31, 0xff, RZ, 0xc0, !PT ;  /* 0x000000ff1f1f7812 */ /* 0x000fe400078ec0ff */
[----:B------:R-:W-:Y:S02]  /*dd10*/  PRMT R47, R3, 0x7604, R28 ;  /* 0x00007604032f7816 */ /* 0x000fe4000000001c */
[----:B------:R-:W-:-:S02]  /*dd20*/  LOP3.LUT R38, R9, 0xff, RZ, 0xc0, !PT ;  /* 0x000000ff09267812 */ /* 0x000fc400078ec0ff */
[C-C-:B------:R-:W-:Y:S02]  /*dd30*/  IADD3 R3, R17.reuse, R10, R231.reuse ;  /* 0x0000000a11037210 */ /* 0x140fe40007ffe0e7 */
[----:B------:R-:W-:Y:S02]  /*dd40*/  IADD3 R0, R17, R0, R231 ;  /* 0x0000000011007210 */ /* 0x000fe40007ffe0e7 */
[----:B------:R-:W-:Y:S02]  /*dd50*/  PRMT R49, R29, 0x7604, R30 ;  /* 0x000076041d317816 */ /* 0x000fe4000000001e */
[----:B------:R-:W-:Y:S01]  /*dd60*/  PRMT R51, R31, 0x7604, R38 ;  /* 0x000076041f337816 */ /* 0x000fe20000000026 */
[----:B------:R-:W-:Y:S01]  /*dd70*/  LDS.128 R12, [R0+0x18400] ;  /* 0x01840000000c7984 */ /* 0x000fe20000000c00 */
[----:B------:R-:W-:Y:S02]  /*dd80*/  SHF.R.U32.HI R38, RZ, 0x10, R27 ;  /* 0x00000010ff267819 */ /* 0x000fe4000001161b */
[----:B------:R-:W-:Y:S01]  /*dd90*/  SHF.R.U32.HI R42, RZ, 0x10, R25 ;  /* 0x00000010ff2a7819 */ /* 0x000fe20000011619 */
[----:B------:R-:W0:Y:S01]  /*dda0*/  LDS.128 R28, [R3+0x18400] ;  /* 0x01840000031c7984 */ /* 0x000e220000000c00 */
[----:B------:R-:W-:-:S02]  /*ddb0*/  LOP3.LUT R38, R38, 0xff, RZ, 0xc0, !PT ;  /* 0x000000ff26267812 */ /* 0x000fc400078ec0ff */
[----:B------:R-:W-:Y:S02]  /*ddc0*/  SHF.R.U32.HI R40, RZ, 0x10, R24 ;  /* 0x00000010ff287819 */ /* 0x000fe40000011618 */
[----:B------:R-:W-:Y:S02]  /*ddd0*/  PRMT R39, R38, 0x7054, R39 ;  /* 0x0000705426277816 */ /* 0x000fe40000000027 */
[----:B------:R-:W-:Y:S02]  /*dde0*/  SHF.R.U32.HI R38, RZ, 0x10, R21 ;  /* 0x00000010ff267819 */ /* 0x000fe40000011615 */
[----:B------:R-:W-:Y:S02]  /*ddf0*/  LOP3.LUT R42, R42, 0xff, RZ, 0xc0, !PT ;  /* 0x000000ff2a2a7812 */ /* 0x000fe400078ec0ff */
[----:B------:R-:W-:Y:S02]  /*de00*/  LOP3.LUT R40, R40, 0xff, RZ, 0xc0, !PT ;  /* 0x000000ff28287812 */ /* 0x000fe400078ec0ff */
[----:B------:R-:W-:-:S02]  /*de10*/  LOP3.LUT R38, R38, 0xff, RZ, 0xc0, !PT ;  /* 0x000000ff26267812 */ /* 0x000fc400078ec0ff */
[----:B------:R-:W-:Y:S02]  /*de20*/  PRMT R43, R42, 0x7054, R43 ;  /* 0x000070542a2b7816 */ /* 0x000fe4000000002b */
[----:B------:R-:W-:Y:S02]  /*de30*/  SHF.R.U32.HI R42, RZ, 0x10, R9 ;  /* 0x00000010ff2a7819 */ /* 0x000fe40000011609 */
[----:B------:R-:W-:Y:S02]  /*de40*/  PRMT R41, R40, 0x7054, R41 ;  /* 0x0000705428297816 */ /* 0x000fe40000000029 */
[----:B------:R-:W-:Y:S02]  /*de50*/  SHF.R.U32.HI R10, RZ, 0x10, R26 ;  /* 0x00000010ff0a7819 */ /* 0x000fe4000001161a */
[----:B------:R-:W-:Y:S02]  /*de60*/  SHF.R.U32.HI R40, RZ, 0x10, R8 ;  /* 0x00000010ff287819 */ /* 0x000fe40000011608 */
[----:B------:R-:W-:-:S02]  /*de70*/  PRMT R47, R38, 0x7054, R47 ;  /* 0x00007054262f7816 */ /* 0x000fc4000000002f */
[----:B------:R-:W-:Y:S02]  /*de80*/  LOP3.LUT R42, R42, 0xff, RZ, 0xc0, !PT ;  /* 0x000000ff2a2a7812 */ /* 0x000fe400078ec0ff */
[----:B------:R-:W-:Y:S02]  /*de90*/  LOP3.LUT R10, R10, 0xff, RZ, 0xc0, !PT ;  /* 0x000000ff0a0a7812 */ /* 0x000fe400078ec0ff */
[----:B------:R-:W-:Y:S02]  /*dea0*/  LOP3.LUT R40, R40, 0xff, RZ, 0xc0, !PT ;  /* 0x000000ff28287812 */ /* 0x000fe400078ec0ff */
[----:B------:R-:W-:Y:S02]  /*deb0*/  LOP3.LUT R47, R47, 0xff000000, R21, 0xf8, !PT ;  /* 0xff0000002f2f7812 */ /* 0x000fe400078ef815 */
[----:B------:R-:W-:Y:S02]  /*dec0*/  LOP3.LUT R39, R39, 0xff000000, R27, 0xf8, !PT ;  /* 0xff00000027277812 */ /* 0x000fe400078ef81b */
[----:B------:R-:W-:-:S02]  /*ded0*/  PRMT R51, R42, 0x7054, R51 ;  /* 0x000070542a337816 */ /* 0x000fc40000000033 */
[----:B------:R-:W-:Y:S02]  /*dee0*/  LOP3.LUT R42, R41, 0xff000000, R24, 0xf8, !PT ;  /* 0xff000000292a7812 */ /* 0x000fe400078ef818 */
[----:B------:R-:W-:Y:S02]  /*def0*/  PRMT R11, R10, 0x7054, R11 ;  /* 0x000070540a0b7816 */ /* 0x000fe4000000000b */
[----:B------:R-:W-:Y:S02]  /*df00*/  PRMT R49, R40, 0x7054, R49 ;  /* 0x0000705428317816 */ /* 0x000fe40000000031 */
[----:B------:R-:W-:Y:S02]  /*df10*/  F2FP.F16.E4M3.UNPACK_B R44, R47.H1 ;  /* 0x0000002fff2c723e */ /* 0x000fe400030006ff */
[----:B0-----:R-:W-:Y:S02]  /*df20*/  F2FP.F16.E4M3.UNPACK_B R24, R29.H1 ;  /* 0x0000001dff18723e */ /* 0x001fe400030006ff */
[----:B------:R-:W-:Y:S01]  /*df30*/  SHF.R.U32.HI R10, RZ, 0x10, R20 ;  /* 0x00000010ff0a7819 */ /* 0x000fe20000011614 */
[--C-:B------:R-:W-:Y:S01]  /*df40*/  HADD2.F32 R46, -RZ, R44.reuse.H0_H0 ;  /* 0x2000002cff2e7230 */ /* 0x100fe20000004100 */
[----:B------:R-:W-:Y:S01]  /*df50*/  F2FP.F16.E4M3.UNPACK_B R40, R39.H1 ;  /* 0x00000027ff28723e */ /* 0x000fe200030006ff */
[----:B------:R-:W-:Y:S01]  /*df60*/  HADD2.F32 R44, -RZ, R44.H1_H1 ;  /* 0x3000002cff2c7230 */ /* 0x000fe20000004100 */
[----:B------:R-:W-:-:S02]  /*df70*/  LOP3.LUT R51, R51, 0xff000000, R9, 0xf8, !PT ;  /* 0xff00000033337812 */ /* 0x000fc400078ef809 */
[----:B------:R-:W-:Y:S01]  /*df80*/  LOP3.LUT R43, R43, 0xff000000, R25, 0xf8, !PT ;  /* 0xff0000002b2b7812 */ /* 0x000fe200078ef819 */
[----:B------:R-:W-:Y:S01]  /*df90*/  HADD2.F32 R25, -RZ, R24.H0_H0 ;  /* 0x20000018ff197230 */ /* 0x000fe20000004100 */
[-C--:B------:R-:W-:Y:S01]  /*dfa0*/  F2FP.F16.E4M3.UNPACK_B R9, R13.reuse ;  /* 0x0000000dff09723e */ /* 0x080fe200020006ff */
[--C-:B------:R-:W-:Y:S01]  /*dfb0*/  HADD2.F32 R41, -RZ, R40.reuse.H0_H0 ;  /* 0x20000028ff297230 */ /* 0x100fe20000004100 */
[----:B------:R-:W-:Y:S01]  /*dfc0*/  LOP3.LUT R10, R10, 0xff, RZ, 0xc0, !PT ;  /* 0x000000ff0a0a7812 */ /* 0x000fe200078ec0ff */
[----:B------:R-:W-:Y:S01]  /*dfd0*/  HADD2.F32 R40, -RZ, R40.H1_H1 ;  /* 0x30000028ff287230 */ /* 0x000fe20000004100 */
[----:B------:R-:W-:Y:S02]  /*dfe0*/  F2FP.F16.E4M3.UNPACK_B R13, R13.H1 ;  /* 0x0000000dff0d723e */ /* 0x000fe400030006ff */
[----:B------:R-:W-:Y:S02]  /*dff0*/  PRMT R45, R10, 0x7054, R45 ;  /* 0x000070540a2d7816 */ /* 0x000fe4000000002d */
[----:B------:R-:W-:Y:S01]  /*e000*/  LOP3.LUT R48, R49, 0xff000000, R8, 0xf8, !PT ;  /* 0xff00000031307812 */ /* 0x000fe200078ef808 */
[----:B------:R-:W-:-:S02]  /*e010*/  HADD2.F32 R10, -RZ, R13.H0_H0 ;  /* 0x2000000dff0a7230 */ /* 0x000fc40000004100 */
[CC--:B------:R-:W-:Y:S01]  /*e020*/  FMUL.FTZ R49, R25.reuse, R46.reuse ;  /* 0x0000002e19317220 */ /* 0x0c0fe20000410000 */
[----:B------:R-:W-:Y:S01]  /*e030*/  FMUL.FTZ R25, R25, R41 ;  /* 0x0000002919197220 */ /* 0x000fe20000410000 */
[----:B------:R-:W-:Y:S01]  /*e040*/  F2FP.F16.E4M3.UNPACK_B R29, R29 ;  /* 0x0000001dff1d723e */ /* 0x000fe200020006ff */
[----:B------:R-:W-:Y:S01]  /*e050*/  HADD2.F32 R13, -RZ, R13.H1_H1 ;  /* 0x3000000dff0d7230 */ /* 0x000fe20000004100 */
[----:B------:R-:W-:Y:S01]  /*e060*/  F2FP.F16.E4M3.UNPACK_B R47, R47 ;  /* 0x0000002fff2f723e */ /* 0x000fe200020006ff */
[C---:B------:R-:W-:Y:S01]  /*e070*/  FFMA.FTZ R53, R10.reuse, R46, R25 ;  /* 0x0000002e0a357223 */ /* 0x040fe20000010019 */
[----:B------:R-:W-:Y:S01]  /*e080*/  FFMA.FTZ R52, R10, R41, -R49 ;  /* 0x000000290a347223 */ /* 0x000fe20000010831 */
[----:B------:R-:W-:Y:S01]  /*e090*/  F2FP.F16.E4M3.UNPACK_B R39, R39 ;  /* 0x00000027ff27723e */ /* 0x000fe200020006ff */
[----:B------:R-:W-:Y:S01]  /*e0a0*/  HADD2.F32 R25, -RZ, R24.H1_H1 ;  /* 0x30000018ff197230 */ /* 0x000fe20000004100 */
[-C--:B------:R-:W-:Y:S01]  /*e0b0*/  F2FP.F16.E4M3.UNPACK_B R27, R31.reuse ;  /* 0x0000001fff1b723e */ /* 0x080fe200020006ff */
        /* <DEDUP_REMOVED lines=8> */
[----:B------:R-:W-:Y:S01]  /*e140*/  FFMA.FTZ R55, R13, R40, -R46 ;  /* 0x000000280d377223 */ /* 0x000fe2000001082e */
[-C--:B------:R-:W-:Y:S01]  /*e150*/  FMUL.FTZ R24, R24, R41.reuse ;  /* 0x0000002918187220 */ /* 0x080fe20000410000 */
[----:B------:R-:W-:Y:S01]  /*e160*/  LOP3.LUT R45, R45, 0xff000000, R20, 0xf8, !PT ;  /* 0xff0000002d2d7812 */ /* 0x000fe200078ef814 */
[C---:B------:R-:W-:Y:S01]  /*e170*/  FFMA.FTZ R46, R10.reuse, R41, -R25 ;  /* 0x000000290a2e7223 */ /* 0x040fe20000010819 */
[----:B------:R-:W-:Y:S01]  /*e180*/  F2FP.F16.E4M3.UNPACK_B R41, R51.H1 ;  /* 0x00000033ff29723e */ /* 0x000fe200030006ff */
[----:B------:R-:W-:Y:S01]  /*e190*/  FFMA.FTZ R54, R13, R44, R57 ;  /* 0x0000002c0d367223 */ /* 0x000fe20000010039 */
[----:B------:R-:W-:Y:S01]  /*e1a0*/  F2FP.F16.E4M3.UNPACK_B R25, R43.H1 ;  /* 0x0000002bff19723e */ /* 0x000fe200030006ff */
[----:B------:R-:W-:Y:S01]  /*e1b0*/  FFMA.FTZ R49, R10, R49, R24 ;  /* 0x000000310a317223 */ /* 0x000fe20000010018 */
[-C--:B------:R-:W-:Y:S01]  /*e1c0*/  F2FP.F16.E4M3.UNPACK_B R20, R15.reuse ;  /* 0x0000000fff14723e */ /* 0x080fe200020006ff */
[----:B------:R-:W-:Y:S01]  /*e1d0*/  HADD2.F32 R40, -RZ, R47.H1_H1 ;  /* 0x3000002fff287230 */ /* 0x000fe20000004100 */
[----:B------:R-:W-:Y:S01]  /*e1e0*/  F2FP.F16.E4M3.UNPACK_B R15, R15.H1 ;  /* 0x0000000fff0f723e */ /* 0x000fe200030006ff */
        /* <DEDUP_REMOVED lines=8> */
[----:B------:R-:W-:Y:S01]  /*e270*/  HADD2.F32 R39, -RZ, R25.H0_H0 ;  /* 0x20000019ff277230 */ /* 0x000fe20000004100 */
[----:B------:R-:W-:Y:S01]  /*e280*/  LOP3.LUT R38, R11, 0xff000000, R26, 0xf8, !PT ;  /* 0xff0000000b267812 */ /* 0x000fe200078ef81a */
[----:B------:R-:W-:Y:S02]  /*e290*/  HADD2.F32 R9, -RZ, R9.H1_H1 ;  /* 0x30000009ff097230 */ /* 0x000fe40000004100 */
[C---:B------:R-:W-:Y:S01]  /*e2a0*/  FMUL.FTZ R57, R13.reuse, R44 ;  /* 0x0000002c0d397220 */ /* 0x040fe20000410000 */
[----:B------:R-:W-:Y:S02]  /*e2b0*/  HADD2.F32 R10, -RZ, R15.H0_H0 ;  /* 0x2000000fff0a7230 */ /* 0x000fe40000004100 */
[----:B------:R-:W-:Y:S01]  /*e2c0*/  FMUL.FTZ R13, R13, R39 ;  /* 0x000000270d0d7220 */ /* 0x000fe20000410000 */
[----:B------:R-:W-:-:S02]  /*e2d0*/  HADD2.F32 R31, -RZ, R31.H1_H1 ;  /* 0x3000001fff1f7230 */ /* 0x000fc40000004100 */
[C---:B------:R-:W-:Y:S01]  /*e2e0*/  FFMA.FTZ R47, R9.reuse, R24, -R50 ;  /* 0x00000018092f7223 */ /* 0x040fe20000010832 */
[----:B------:R-:W-:Y:S01]  /*e2f0*/  FFMA.FTZ R50, R9, R40, R29 ;  /* 0x0000002809327223 */ /* 0x000fe2000001001d */
[C---:B------:R-:W-:Y:S01]  /*e300*/  FFMA.FTZ R60, R10.reuse, R39, -R57 ;  /* 0x000000270a3c7223 */ /* 0x040fe20000010839 */
[----:B------:R-:W-:Y:S01]  /*e310*/  FFMA.FTZ R61, R10, R44, R13 ;  /* 0x0000002c0a3d7223 */ /* 0x000fe2000001000d */
[----:B------:R-:W-:Y:S01]  /*e320*/  HADD2.F32 R24, -RZ, R25.H1_H1 ;  /* 0x30000019ff187230 */ /* 0x000fe20000004100 */
[-C--:B------:R-:W-:Y:S01]  /*e330*/  F2FP.F16.E4M3.UNPACK_B R21, R28.reuse ;  /* 0x0000001cff15723e */ /* 0x080fe200020006ff */
[----:B------:R-:W-:Y:S01]  /*e340*/  HADD2.F32 R40, -RZ, R41.H1_H1 ;  /* 0x30000029ff287230 */ /* 0x000fe20000004100 */
[----:B------:R-:W-:Y:S01]  /*e350*/  F2FP.F16.E4M3.UNPACK_B R28, R28.H1 ;  /* 0x0000001cff1c723e */ /* 0x000fe200030006ff */
[----:B------:R-:W-:Y:S01]  /*e360*/  HADD2.F32 R25, -RZ, R51.H0_H0 ;  /* 0x20000033ff197230 */ /* 0x000fe20000004100 */
[----:B------:R-:W-:Y:S01]  /*e370*/  F2FP.F16.E4M3.UNPACK_B R8, R12 ;  /* 0x0000000cff08723e */ /* 0x000fe200020006ff */
[----:B------:R-:W-:-:S02]  /*e380*/  HADD2.F32 R10, -RZ, R27.H0_H0 ;  /* 0x2000001bff0a7230 */ /* 0x000fc40000004100 */
[C---:B------:R-:W-:Y:S01]  /*e390*/  FMUL.FTZ R56, R31.reuse, R40 ;  /* 0x000000281f387220 */ /* 0x040fe20000410000 */
[----:B------:R-:W-:Y:S02]  /*e3a0*/  HADD2.F32 R15, -RZ, R15.H1_H1 ;  /* 0x3000000fff0f7230 */ /* 0x000fe40000004100 */
[-C--:B------:R-:W-:Y:S01]  /*e3b0*/  FMUL.FTZ R31, R31, R24.reuse ;  /* 0x000000181f1f7220 */ /* 0x080fe20000410000 */
[----:B------:R-:W-:Y:S02]  /*e3c0*/  HADD2.F32 R13, -RZ, R43.H0_H0 ;  /* 0x2000002bff0d7230 */ /* 0x000fe40000004100 */
[C---:B------:R-:W-:Y:S01]  /*e3d0*/  FMUL.FTZ R44, R10.reuse, R25 ;  /* 0x000000190a2c7220 */ /* 0x040fe20000410000 */
[----:B------:R-:W-:Y:S02]  /*e3e0*/  HADD2.F32 R9, -RZ, R20.H0_H0 ;  /* 0x20000014ff097230 */ /* 0x000fe40000004100 */
[----:B------:R-:W-:Y:S01]  /*e3f0*/  FFMA.FTZ R63, R15, R24, -R56 ;  /* 0x000000180f3f7223 */ /* 0x000fe20000010838 */
[----:B------:R-:W-:Y:S01]  /*e400*/  F2FP.F16.E4M3.UNPACK_B R24, R45.H1 ;  /* 0x0000002dff18723e */ /* 0x000fe200030006ff */
[-C--:B------:R-:W-:Y:S01]  /*e410*/  FMUL.FTZ R10, R10, R13.reuse ;  /* 0x0000000d0a0a7220 */ /* 0x080fe20000410000 */
[----:B------:R-:W-:Y:S01]  /*e420*/  F2FP.F16.E4M3.UNPACK_B R12, R12.H1 ;  /* 0x0000000cff0c723e */ /* 0x000fe200030006ff */
[C---:B------:R-:W-:Y:S01]  /*e430*/  FFMA.FTZ R56, R9.reuse, R13, -R44 ;  /* 0x0000000d09387223 */ /* 0x040fe2000001082c */
[----:B------:R-:W-:Y:S01]  /*e440*/  F2FP.F16.E4M3.UNPACK_B R13, R38.H1 ;  /* 0x00000026ff0d723e */ /* 0x000fe200030006ff */
[----:B------:R-:W-:Y:S01]  /*e450*/  FFMA.FTZ R57, R9, R25, R10 ;  /* 0x0000001909397223 */ /* 0x000fe2000001000a */
[----:B------:R-:W-:Y:S01]  /*e460*/  FFMA.FTZ R62, R15, R40, R31 ;  /* 0x000000280f3e7223 */ /* 0x000fe2000001001f */
[----:B------:R-:W-:Y:S01]  /*e470*/  HADD2.F32 R51, -RZ, R51.H1_H1 ;  /* 0x30000033ff337230 */ /* 0x000fe20000004100 */
[----:B------:R-:W-:Y:S01]  /*e480*/  F2FP.F16.E4M3.UNPACK_B R45, R45 ;  /* 0x0000002dff2d723e */ /* 0x000fe200020006ff */
[----:B------:R-:W-:Y:S01]  /*e490*/  HADD2.F32 R27, -RZ, R27.H1_H1 ;  /* 0x3000001bff1b7230 */ /* 0x000fe20000004100 */
[----:B------:R-:W-:Y:S01]  /*e4a0*/  F2FP.F16.E4M3.UNPACK_B R38, R38 ;  /* 0x00000026ff26723e */ /* 0x000fe200020006ff */
[----:B------:R-:W-:Y:S01]  /*e4b0*/  HADD2.F32 R25, -RZ, R24.H0_H0 ;  /* 0x20000018ff197230 */ /* 0x000fe20000004100 */
[----:B------:R-:W-:Y:S01]  /*e4c0*/  F2FP.F16.E4M3.UNPACK_B R26, R30 ;  /* 0x0000001eff1a723e */ /* 0x000fe200020006ff */
[----:B------:R-:W-:-:S02]  /*e4d0*/  HADD2.F32 R10, -RZ, R28.H0_H0 ;  /* 0x2000001cff0a7230 */ /* 0x000fc40000004100 */
[C---:B------:R-:W-:Y:S01]  /*e4e0*/  FMUL.FTZ R29, R27.reuse, R51 ;  /* 0x000000331b1d7220 */ /* 0x040fe20000410000 */
[----:B------:R-:W-:Y:S01]  /*e4f0*/  HADD2.F32 R15, -RZ, R13.H0_H0 ;  /* 0x2000000dff0f7230 */ /* 0x000fe20000004100 */
[----:B------:R-:W-:Y:S01]  /*e500*/  F2FP.F16.E4M3.UNPACK_B R30, R30.H1 ;  /* 0x0000001eff1e723e */ /* 0x000fe200030006ff */
[----:B------:R-:W-:Y:S02]  /*e510*/  HADD2.F32 R43, -RZ, R43.H1_H1 ;  /* 0x3000002bff2b7230 */ /* 0x000fe40000004100 */
[C---:B------:R-:W-:Y:S01]  /*e520*/  FMUL.FTZ R40, R10.reuse, R25 ;  /* 0x000000190a287220 */ /* 0x040fe20000410000 */
        /* <DEDUP_REMOVED lines=9> */
[----:B------:R-:W-:Y:S02]  /*e5c0*/  HADD2.F32 R9, -RZ, R24.H1_H1 ;  /* 0x30000018ff097230 */ /* 0x000fe40000004100 */
[----:B------:R-:W-:Y:S01]  /*e5d0*/  FFMA.FTZ R58, R20, R51, R44 ;  /* 0x00000033143a7223 */ /* 0x000fe2000001002c */
[----:B------:R-:W-:Y:S01]  /*e5e0*/  HADD2.F32 R12, -RZ, R12.H1_H1 ;  /* 0x3000000cff0c7230 */ /* 0x000fe20000004100 */
[----:B------:R-:W-:Y:S01]  /*e5f0*/  F2FP.F16.E4M3.UNPACK_B R11, R14 ;  /* 0x0000000eff0b723e */ /* 0x000fe200020006ff */
[----:B------:R-:W-:-:S02]  /*e600*/  HADD2.F32 R15, -RZ, R45.H0_H0 ;  /* 0x2000002dff0f7230 */ /* 0x000fc40000004100 */
[C---:B------:R-:W-:Y:S01]  /*e610*/  FMUL.FTZ R25, R28.reuse, R9 ;  /* 0x000000091c197220 */ /* 0x040fe20000410000 */
[-C--:B------:R-:W-:Y:S01]  /*e620*/  FMUL.FTZ R28, R28, R13.reuse ;  /* 0x0000000d1c1c7220 */ /* 0x080fe20000410000 */
[----:B------:R-:W-:Y:S01]  /*e630*/  HADD2.F32 R10, -RZ, R21.H0_H0 ;  /* 0x20000015ff0a7230 */ /* 0x000fe20000004100 */
[----:B------:R-:W-:Y:S01]  /*e640*/  F2FP.F16.E4M3.UNPACK_B R14, R14.H1 ;  /* 0x0000000eff0e723e */ /* 0x000fe200030006ff */
[C---:B------:R-:W-:Y:S01]  /*e650*/  FFMA.FTZ R31, R12.reuse, R13, -R25 ;  /* 0x0000000d0c1f7223 */ /* 0x040fe20000010819 */
[----:B------:R-:W-:Y:S01]  /*e660*/  FFMA.FTZ R44, R12, R9, R28 ;  /* 0x000000090c2c7223 */ /* 0x000fe2000001001c */
[----:B------:R-:W-:Y:S02]  /*e670*/  HADD2.F32 R12, -RZ, R38.H0_H0 ;  /* 0x20000026ff0c7230 */ /* 0x000fe40000004100 */
[----:B------:R-:W-:Y:S01]  /*e680*/  FMUL.FTZ R20, R10, R15 ;  /* 0x0000000f0a147220 */ /* 0x000fe20000410000 */
[----:B------:R-:W-:Y:S02]  /*e690*/  HADD2.F32 R9, -RZ, R8.H0_H0 ;  /* 0x20000008ff097230 */ /* 0x000fe40000004100 */
        /* <DEDUP_REMOVED lines=26> */
[----:B------:R-:W-:Y:S01]  /*e840*/  FFMA.FTZ R38, R8, R12, -R39 ;  /* 0x0000000c08267223 */ /* 0x000fe20000010827 */
[----:B------:R-:W-:Y:S02]  /*e850*/  HADD2.F32 R12, -RZ, R48.H0_H0 ;  /* 0x20000030ff0c7230 */ /* 0x000fe40000004100 */
[----:B------:R-:W-:Y:S01]  /*e860*/  FMUL.FTZ R39, R30, R21 ;  /* 0x000000151e277220 */ /* 0x000fe20000410000 */
[----:B------:R-:W-:Y:S01]  /*e870*/  FFMA.FTZ R30, R8, R15, R9 ;  /* 0x0000000f081e7223 */ /* 0x000fe20000010009 */
[C---:B------:R-:W-:Y:S01]  /*e880*/  FFMA.FTZ R43, R14.reuse, R21, R10 ;  /* 0x000000150e2b7223 */ /* 0x040fe2000001000a */
[----:B------:R-:W-:Y:S02]  /*e890*/  HADD2.F32 R10, -RZ, R42.H0_H0 ;  /* 0x2000002aff0a7230 */ /* 0x000fe40000004100 */
[----:B------:R-:W-:Y:S01]  /*e8a0*/  FFMA.FTZ R41, R14, R13, -R39 ;  /* 0x0000000d0e297223 */ /* 0x000fe20000010827 */
[----:B------:R-:W-:-:S02]  /*e8b0*/  HADD2.F32 R9, -RZ, R26.H0_H0 ;  /* 0x2000001aff097230 */ /* 0x000fc40000004100 */
[----:B------:R-:W-:Y:S01]  /*e8c0*/  HADD2.F32 R42, -RZ, R42.H1_H1 ;  /* 0x3000002aff2a7230 */ /* 0x000fe20000004100 */
        /* <DEDUP_REMOVED lines=25> */
[----:B------:R-:W-:Y:S01]  /*ea60*/  F2FP.SATFINITE.E4M3.F32.PACK_AB_MERGE_C R15, R58, R57, R15 ;  /* 0x000000393a0f723e */ /* 0x000fe2000480700f */
[----:B------:R1:W-:Y:S01]  /*ea70*/  STS.128 [R0+0x18400], R8 ;  /* 0x0184000800007388 */ /* 0x0003e20000000c00 */
[----:B------:R-:W-:Y:S02]  /*ea80*/  F2FP.SATFINITE.E4M3.F32.PACK_AB_MERGE_C R12, R28, R25, R12 ;  /* 0x000000191c0c723e */ /* 0x000fe4000480700c */
[----:B------:R-:W-:-:S05]  /*ea90*/  F2FP.SATFINITE.E4M3.F32.PACK_AB_MERGE_C R14, R39, R14, R30 ;  /* 0x0000000e270e723e */ /* 0x000fca000480701e */
[----:B------:R1:W-:Y:S02]  /*eaa0*/  STS.128 [R3+0x18400], R12 ;  /* 0x0184000c03007388 */ /* 0x0003e40000000c00 */
.L_x_7189:
[----:B------:R-:W-:Y:S05]  /*eab0*/  BSYNC B1 ;  /* 0x0000000000017941 */ /* 0x000fea0003800000 */
.L_x_7188:
[----:B------:R-:W-:Y:S05]  /*eac0*/  @P0 BRA `(.L_x_7180) ;  /* 0x0000000c00c80947 */ /* 0x000fea0003800000 */
[----:B------:R-:W2:Y:S01]  /*ead0*/  LDL R51, [R1+0x28] ;  /* 0x0000280001337983 */ /* 0x000ea20000100800 */
[----:B-1---5:R-:W-:Y:S01]  /*eae0*/  SHF.R.U32.HI R9, RZ, 0x8, R33 ;  /* 0x00000008ff097819 */ /* 0x022fe20000011621 */
[----:B------:R-:W-:Y:S01]  /*eaf0*/  IMAD.IADD R14, R18, 0x1, R37 ;  /* 0x00000001120e7824 */ /* 0x000fe200078e0225 */
[----:B------:R-:W-:Y:S02]  /*eb00*/  SHF.R.U32.HI R3, RZ, 0x8, R32 ;  /* 0x00000008ff037819 */ /* 0x000fe40000011620 */
[----:B------:R-:W-:Y:S02]  /*eb10*/  LOP3.LUT R8, R33, 0xff, RZ, 0xc0, !PT ;  /* 0x000000ff21087812 */ /* 0x000fe400078ec0ff */
[----:B------:R-:W-:Y:S02]  /*eb20*/  LOP3.LUT R9, R9, 0xff, RZ, 0xc0, !PT ;  /* 0x000000ff09097812 */ /* 0x000fe400078ec0ff */
[----:B0-----:R-:W-:Y:S02]  /*eb30*/  LOP3.LUT R0, R32, 0xff, RZ, 0xc0, !PT ;  /* 0x000000ff20007812 */ /* 0x001fe400078ec0ff */
[----:B------:R-:W-:-:S02]  /*eb40*/  LOP3.LUT R3, R3, 0xff, RZ, 0xc0, !PT ;  /* 0x000000ff03037812 */ /* 0x000fc400078ec0ff */
[----:B------:R-:W-:Y:S02]  /*eb50*/  PRMT R20, R9, 0x7604, R8 ;  /* 0x0000760409147816 */ /* 0x000fe40000000008 */
[----:B------:R-:W-:Y:S02]  /*eb60*/  SHF.R.U32.HI R8, RZ, 0x8, R34 ;  /* 0x00000008ff087819 */ /* 0x000fe40000011622 */
[----:B------:R-:W-:Y:S02]  /*eb70*/  PRMT R3, R3, 0x7604, R0 ;  /* 0x0000760403037816 */ /* 0x000fe40000000000 */
[----:B------:R-:W-:Y:S02]  /*eb80*/  LOP3.LUT R0, R34, 0xff, RZ, 0xc0, !PT ;  /* 0x000000ff22007812 */ /* 0x000fe400078ec0ff */
[----:B------:R-:W-:Y:S02]  /*eb90*/  LOP3.LUT R9, R8, 0xff, RZ, 0xc0, !PT ;  /* 0x000000ff08097812 */ /* 0x000fe400078ec0ff */
[----:B------:R-:W-:-:S02]  /*eba0*/  SHF.R.U32.HI R15, RZ, 0x3, R225 ;  /* 0x00000003ff0f7819 */ /* 0x000fc400000116e1 */
[----:B------:R-:W-:Y:S02]  /*ebb0*/  PRMT R25, R9, 0x7604, R0 ;  /* 0x0000760409197816 */ /* 0x000fe40000000000 */
[----:B------:R-:W-:Y:S02]  /*ebc0*/  LOP3.LUT R0, R225, 0x70, R14, 0xf8, !PT ;  /* 0x00000070e1007812 */ /* 0x000fe400078ef80e */
[----:B------:R-:W-:Y:S02]  /*ebd0*/  SHF.R.U32.HI R12, RZ, 0x8, R4 ;  /* 0x00000008ff0c7819 */ /* 0x000fe40000011604 */
[----:B------:R-:W-:Y:S02]  /*ebe0*/  LOP3.LUT R0, R0, R15, RZ, 0x3c, !PT ;  /* 0x0000000f00007212 */ /* 0x000fe400078e3cff */
[----:B------:R-:W-:Y:S02]  /*ebf0*/  SHF.R.U32.HI R11, RZ, 0x8, R35 ;  /* 0x00000008ff0b7819 */ /* 0x000fe40000011623 */
[----:B------:R-:W-:-:S02]  /*ec00*/  LOP3.LUT R13, R12, 0xff, RZ, 0xc0, !PT ;  /* 0x000000ff0c0d7812 */ /* 0x000fc400078ec0ff */
[----:B------:R-:W-:Y:S02]  /*ec10*/  LOP3.LUT R8, R4, 0xff, RZ, 0xc0, !PT ;  /* 0x000000ff04087812 */ /* 0x000fe400078ec0ff */
[----:B------:R-:W-:Y:S02]  /*ec20*/  IADD3 R0, R17, R0, R233 ;  /* 0x0000000011007210 */ /* 0x000fe40007ffe0e9 */
[----:B------:R-:W-:Y:S02]  /*ec30*/  LOP3.LUT R10, R35, 0xff, RZ, 0xc0, !PT ;  /* 0x000000ff230a7812 */ /* 0x000fe400078ec0ff */
[----:B------:R-:W-:Y:S02]  /*ec40*/  LOP3.LUT R11, R11, 0xff, RZ, 0xc0, !PT ;  /* 0x000000ff0b0b7812 */ /* 0x000fe400078ec0ff */
[----:B------:R-:W-:Y:S02]  /*ec50*/  PRMT R31, R13, 0x7604, R8 ;  /* 0x000076040d1f7816 */ /* 0x000fe40000000008 */
[----:B------:R-:W0:Y:S01]  /*ec60*/  LDS.128 R12, [R0+0x18400] ;  /* 0x01840000000c7984 */ /* 0x000e220000000c00 */
[----:B------:R-:W-:-:S02]  /*ec70*/  PRMT R24, R11, 0x7604, R10 ;  /* 0x000076040b187816 */ /* 0x000fc4000000000a */
[----:B------:R-:W-:Y:S02]  /*ec80*/  SHF.R.U32.HI R26, RZ, 0x8, R5 ;  /* 0x00000008ff1a7819 */ /* 0x000fe40000011605 */
        /* <DEDUP_REMOVED lines=8> */
[----:B------:R-:W-:Y:S01]  /*ed10*/  PRMT R39, R28, 0x7604, R27 ;  /* 0x000076041c277816 */ /* 0x000fe2000000001b */
[----:B------:R-:W-:Y:S01]  /*ed20*/  IMAD.U32 R21, R21, 0x10000, RZ ;  /* 0x0001000015157824 */ /* 0x000fe200078e00ff */
[----:B------:R-:W-:Y:S01]  /*ed30*/  SHF.R.U32.HI R27, RZ, 0x10, R35 ;  /* 0x00000010ff1b7819 */ /* 0x000fe20000011623 */
[----:B------:R-:W-:Y:S01]  /*ed40*/  IMAD.U32 R37, R37, 0x10000, RZ ;  /* 0x0001000025257824 */ /* 0x000fe200078e00ff */
[----:B------:R-:W-:-:S02]  /*ed50*/  SHF.R.U32.HI R30, RZ, 0x8, R7 ;  /* 0x00000008ff1e7819 */ /* 0x000fc40000011607 */
[----:B------:R-:W-:Y:S01]  /*ed60*/  LOP3.LUT R29, R7, 0xff, RZ, 0xc0, !PT ;  /* 0x000000ff071d7812 */ /* 0x000fe200078ec0ff */
[----:B------:R-:W-:Y:S01]  /*ed70*/  IMAD.U32 R27, R27, 0x10000, RZ ;  /* 0x000100001b1b7824 */ /* 0x000fe200078e00ff */
[----:B------:R-:W-:Y:S02]  /*ed80*/  LOP3.LUT R30, R30, 0xff, RZ, 0xc0, !PT ;  /* 0x000000ff1e1e7812 */ /* 0x000fe400078ec0ff */
[----:B------:R-:W-:Y:S02]  /*ed90*/  LOP3.LUT R3, R3, 0xff0000, R32, 0xf8, !PT ;  /* 0x00ff000003037812 */ /* 0x000fe400078ef820 */
[----:B------:R-:W-:Y:S02]  /*eda0*/  SHF.R.U32.HI R41, RZ, 0x10, R7 ;  /* 0x00000010ff297819 */ /* 0x000fe40000011607 */
[----:B------:R-:W-:Y:S02]  /*edb0*/  LOP3.LUT R21, R20, 0xff0000, R21, 0xf8, !PT ;  /* 0x00ff000014157812 */ /* 0x000fe400078ef815 */
[----:B------:R-:W-:Y:S01]  /*edc0*/  LOP3.LUT R37, R26, 0xff0000, R37, 0xf8, !PT ;  /* 0x00ff00001a257812 */ /* 0x000fe200078ef825 */
[----:B------:R-:W-:Y:S01]  /*edd0*/  IMAD.U32 R41, R41, 0x10000, RZ ;  /* 0x0001000029297824 */ /* 0x000fe200078e00ff */
[----:B------:R-:W-:-:S02]  /*ede0*/  PRMT R30, R30, 0x7604, R29 ;  /* 0x000076041e1e7816 */ /* 0x000fc4000000001d */
[----:B------:R-:W-:Y:S02]  /*edf0*/  LOP3.LUT R29, R24, 0xff0000, R27, 0xf8, !PT ;  /* 0x00ff0000181d7812 */ /* 0x000fe400078ef81b */
[----:B------:R-:W-:Y:S02]  /*ee00*/  LOP3.LUT R27, R3, 0xff000000, R32, 0xf8, !PT ;  /* 0xff000000031b7812 */ /* 0x000fe400078ef820 */
[----:B------:R-:W-:Y:S02]  /*ee10*/  LOP3.LUT R32, R21, 0xff000000, R33, 0xf8, !PT ;  /* 0xff00000015207812 */ /* 0x000fe400078ef821 */
[----:B------:R-:W-:Y:S02]  /*ee20*/  LOP3.LUT R37, R37, 0xff000000, R5, 0xf8, !PT ;  /* 0xff00000025257812 */ /* 0x000fe400078ef805 */
[----:B------:R-:W-:Y:S02]  /*ee30*/  LOP3.LUT R25, R25, 0xff0000, R34, 0xf8, !PT ;  /* 0x00ff000019197812 */ /* 0x000fe400078ef822 */
[----:B------:R-:W-:-:S02]  /*ee40*/  LOP3.LUT R31, R31, 0xff0000, R4, 0xf8, !PT ;  /* 0x00ff00001f1f7812 */ /* 0x000fc400078ef804 */
[----:B------:R-:W-:Y:S02]  /*ee50*/  F2FP.F16.E4M3.UNPACK_B R33, R37 ;  /* 0x00000025ff21723e */ /* 0x000fe400020006ff */
[----:B0-----:R-:W-:Y:S02]  /*ee60*/  F2FP.F16.E4M3.UNPACK_B R20, R13 ;  /* 0x0000000dff14723e */ /* 0x001fe400020006ff */
[----:B------:R-:W-:Y:S02]  /*ee70*/  F2FP.F16.E4M3.UNPACK_B R28, R32 ;  /* 0x00000020ff1c723e */ /* 0x000fe400020006ff */
[----:B------:R-:W-:Y:S01]  /*ee80*/  LOP3.LUT R41, R30, 0xff0000, R41, 0xf8, !PT ;  /* 0x00ff00001e297812 */ /* 0x000fe200078ef829 */
[--C-:B------:R-:W-:Y:S01]  /*ee90*/  HADD2.F32 R24, -RZ, R20.reuse.H0_H0 ;  /* 0x20000014ff187230 */ /* 0x100fe20000004100 */
[----:B------:R-:W-:Y:S01]  /*eea0*/  LOP3.LUT R30, R25, 0xff000000, R34, 0xf8, !PT ;  /* 0xff000000191e7812 */ /* 0x000fe200078ef822 */
[----:B------:R-:W-:Y:S01]  /*eeb0*/  HADD2.F32 R20, -RZ, R20.H1_H1 ;  /* 0x30000014ff147230 */ /* 0x000fe20000004100 */
[----:B------:R-:W-:-:S02]  /*eec0*/  LOP3.LUT R31, R31, 0xff000000, R4, 0xf8, !PT ;  /* 0xff0000001f1f7812 */ /* 0x000fc400078ef804 */
[----:B------:R-:W-:Y:S01]  /*eed0*/  LOP3.LUT R34, R29, 0xff000000, R35, 0xf8, !PT ;  /* 0xff0000001d227812 */ /* 0x000fe200078ef823 */
[--C-:B------:R-:W-:Y:S01]  /*eee0*/  HADD2.F32 R35, -RZ, R33.reuse.H0_H0 ;  /* 0x20000021ff237230 */ /* 0x100fe20000004100 */
[----:B------:R-:W-:Y:S01]  /*eef0*/  F2FP.F16.E4M3.UNPACK_B R21, R13.H1 ;  /* 0x0000000dff15723e */ /* 0x000fe200030006ff */
[----:B------:R-:W-:Y:S01]  /*ef00*/  HADD2.F32 R29, -RZ, R28.H0_H0 ;  /* 0x2000001cff1d7230 */ /* 0x000fe20000004100 */
[----:B------:R-:W-:Y:S01]  /*ef10*/  F2FP.F16.E4M3.UNPACK_B R37, R37.H1 ;  /* 0x00000025ff25723e */ /* 0x000fe200030006ff */
[----:B------:R-:W-:Y:S02]  /*ef20*/  HADD2.F32 R33, -RZ, R33.H1_H1 ;  /* 0x30000021ff217230 */ /* 0x000fe40000004100 */
[C---:B------:R-:W-:Y:S01]  /*ef30*/  FMUL.FTZ R38, R24.reuse, R35 ;  /* 0x0000002318267220 */ /* 0x040fe20000410000 */
[----:B------:R-:W-:Y:S01]  /*ef40*/  F2FP.F16.E4M3.UNPACK_B R32, R32.H1 ;  /* 0x00000020ff20723e */ /* 0x000fe200030006ff */
[----:B------:R-:W-:Y:S01]  /*ef50*/  FMUL.FTZ R40, R24, R29 ;  /* 0x0000001d18287220 */ /* 0x000fe20000410000 */
[----:B------:R-:W-:Y:S01]  /*ef60*/  F2FP.F16.E4M3.UNPACK_B R25, R15 ;  /* 0x0000000fff19723e */ /* 0x000fe200020006ff */
[----:B------:R-:W-:Y:S01]  /*ef70*/  FMUL.FTZ R43, R20, R33 ;  /* 0x00000021142b7220 */ /* 0x000fe20000410000 */
[----:B------:R-:W-:-:S02]  /*ef80*/  F2FP.F16.E4M3.UNPACK_B R26, R15.H1 ;  /* 0x0000000fff1a723e */ /* 0x000fc400030006ff */
[-C--:B------:R-:W-:Y:S02]  /*ef90*/  F2FP.F16.E4M3.UNPACK_B R15, R14.reuse ;  /* 0x0000000eff0f723e */ /* 0x080fe400020006ff */
[----:B------:R-:W-:Y:S01]  /*efa0*/  F2FP.F16.E4M3.UNPACK_B R24, R14.H1 ;  /* 0x0000000eff18723e */ /* 0x000fe200030006ff */
[--C-:B------:R-:W-:Y:S01]  /*efb0*/  HADD2.F32 R14, -RZ, R21.reuse.H0_H0 ;  /* 0x20000015ff0e7230 */ /* 0x100fe20000004100 */
[----:B------:R-:W-:Y:S01]  /*efc0*/  LOP3.LUT R41, R41, 0xff000000, R7, 0xf8, !PT ;  /* 0xff00000029297812 */ /* 0x000fe200078ef807 */
[----:B------:R-:W-:Y:S01]  /*efd0*/  HADD2.F32 R21, -RZ, R21.H1_H1 ;  /* 0x30000015ff157230 */ /* 0x000fe20000004100 */
[-C--:B------:R-:W-:Y:S02]  /*efe0*/  F2FP.F16.E4M3.UNPACK_B R13, R12.reuse ;  /* 0x0000000cff0d723e */ /* 0x080fe400020006ff */
[----:B------:R-:W-:Y:S02]  /*eff0*/  F2FP.F16.E4M3.UNPACK_B R12, R12.H1 ;  /* 0x0000000cff0c723e */ /* 0x000fe400030006ff */
[----:B------:R-:W-:-:S04]  /*f000*/  LOP3.LUT R39, R39, 0xff0000, R6, 0xf8, !PT ;  /* 0x00ff000027277812 */ /* 0x000fc800078ef806 */
[----:B------:R-:W-:Y:S01]  /*f010*/  LOP3.LUT R39, R39, 0xff000000, R6, 0xf8, !PT ;  /* 0xff00000027277812 */ /* 0x000fe200078ef806 */
[----:B--2---:R-:W0:Y:S02]  /*f020*/  LDS.128 R8, [R51+0x18400] ;  /* 0x0184000033087984 */ /* 0x004e240000000c00 */
[-C--:B0-----:R-:W-:Y:S02]  /*f030*/  F2FP.F16.E4M3.UNPACK_B R4, R9.reuse ;  /* 0x00000009ff04723e */ /* 0x081fe400020006ff */
[----:B------:R-:W-:Y:S02]  /*f040*/  F2FP.F16.E4M3.UNPACK_B R9, R9.H1 ;  /* 0x00000009ff09723e */ /* 0x000fe400030006ff */
[-C--:B------:R-:W-:Y:S01]  /*f050*/  F2FP.F16.E4M3.UNPACK_B R7, R11.reuse ;  /* 0x0000000bff07723e */ /* 0x080fe200020006ff */
[--C-:B------:R-:W-:Y:S01]  /*f060*/  HADD2.F32 R5, -RZ, R4.reuse.H0_H0 ;  /* 0x20000004ff057230 */ /* 0x100fe20000004100 */
[----:B------:R-:W-:Y:S01]  /*f070*/  F2FP.F16.E4M3.UNPACK_B R11, R11.H1 ;  /* 0x0000000bff0b723e */ /* 0x000fe200030006ff */
[----:B------:R-:W-:Y:S01]  /*f080*/  HADD2.F32 R4, -RZ, R4.H1_H1 ;  /* 0x30000004ff047230 */ /* 0x000fe20000004100 */
[----:B------:R-:W-:-:S02]  /*f090*/  F2FP.F16.E4M3.UNPACK_B R3, R8 ;  /* 0x00000008ff03723e */ /* 0x000fc400020006ff */
[C---:B------:R-:W-:Y:S01]  /*f0a0*/  FFMA.FTZ R38, R5.reuse, R29, -R38 ;  /* 0x0000001d05267223 */ /* 0x040fe20000010826 */
[----:B------:R-:W-:Y:S01]  /*f0b0*/  FFMA.FTZ R40, R5, R35, R40 ;  /* 0x0000002305287223 */ /* 0x000fe20000010028 */
[----:B------:R-:W-:Y:S01]  /*f0c0*/  HADD2.F32 R29, -RZ, R28.H1_H1 ;  /* 0x3000001cff1d7230 */ /* 0x000fe20000004100 */
[----:B------:R-:W-:Y:S01]  /*f0d0*/  F2FP.F16.E4M3.UNPACK_B R8, R8.H1 ;  /* 0x00000008ff08723e */ /* 0x000fe200030006ff */
[----:B------:R-:W-:Y:S01]  /*f0e0*/  HADD2.F32 R35, -RZ, R37.H0_H0 ;  /* 0x20000025ff237230 */ /* 0x000fe20000004100 */
[----:B------:R-:W-:Y:S01]  /*f0f0*/  F2FP.F16.E4M3.UNPACK_B R6, R10 ;  /* 0x0000000aff06723e */ /* 0x000fe200020006ff */
[----:B------:R-:W-:Y:S02]  /*f100*/  HADD2.F32 R28, -RZ, R32.H0_H0 ;  /* 0x20000020ff1c7230 */ /* 0x000fe40000004100 */
[----:B------:R-:W-:Y:S01]  /*f110*/  FMUL.FTZ R20, R20, R29 ;  /* 0x0000001d14147220 */ /* 0x000fe20000410000 */
[----:B------:R-:W-:Y:S02]  /*f120*/  HADD2.F32 R5, -RZ, R9.H0_H0 ;  /* 0x20000009ff057230 */ /* 0x000fe40000004100 */
[----:B------:R-:W-:Y:S01]  /*f130*/  FMUL.FTZ R42, R14, R35 ;  /* 0x000000230e2a7220 */ /* 0x000fe20000410000 */
[----:B------:R-:W-:Y:S01]  /*f140*/  FFMA.FTZ R43, R4, R29, -R43 ;  /* 0x0000001d042b7223 */ /* 0x000fe2000001082b */
[-C--:B------:R-:W-:Y:S01]  /*f150*/  FMUL.FTZ R14, R14, R28.reuse ;  /* 0x0000001c0e0e7220 */ /* 0x080fe20000410000 */
[----:B------:R-:W-:Y:S01]  /*f160*/  F2FP.F16.E4M3.UNPACK_B R29, R41 ;  /* 0x00000029ff1d723e */ /* 0x000fe200020006ff */
[----:B------:R-:W-:Y:S01]  /*f170*/  FFMA.FTZ R45, R4, R33, R20 ;  /* 0x00000021042d7223 */ /* 0x000fe20000010014 */
[C---:B------:R-:W-:Y:S01]  /*f180*/  FFMA.FTZ R42, R5.reuse, R28, -R42 ;  /* 0x0000001c052a7223 */ /* 0x040fe2000001082a */
[----:B------:R-:W-:Y:S01]  /*f190*/  FFMA.FTZ R35, R5, R35, R14 ;  /* 0x0000002305237223 */ /* 0x000fe2000001000e */
[-C--:B------:R-:W-:Y:S01]  /*f1a0*/  F2FP.F16.E4M3.UNPACK_B R14, R34.reuse ;  /* 0x00000022ff0e723e */ /* 0x080fe200020006ff */
[----:B------:R-:W-:Y:S01]  /*f1b0*/  HADD2.F32 R33, -RZ, R29.H0_H0 ;  /* 0x2000001dff217230 */ /* 0x000fe20000004100 */
[----:B------:R-:W-:Y:S01]  /*f1c0*/  F2FP.F16.E4M3.UNPACK_B R41, R41.H1 ;  /* 0x00000029ff29723e */ /* 0x000fe200030006ff */
[----:B------:R-:W-:Y:S01]  /*f1d0*/  HADD2.F32 R5, -RZ, R25.H0_H0 ;  /* 0x20000019ff057230 */ /* 0x000fe20000004100 */
[----:B------:R-:W-:Y:S01]  /*f1e0*/  F2FP.F16.E4M3.UNPACK_B R34, R34.H1 ;  /* 0x00000022ff22723e */ /* 0x000fe200030006ff */
[----:B------:R-:W-:Y:S01]  /*f1f0*/  HADD2.F32 R28, -RZ, R37.H1_H1 ;  /* 0x30000025ff1c7230 */ /* 0x000fe20000004100 */
[----:B------:R-:W-:Y:S01]  /*f200*/  F2FP.F16.E4M3.UNPACK_B R10, R10.H1 ;  /* 0x0000000aff0a723e */ /* 0x000fe200030006ff */
[----:B------:R-:W-:-:S02]  /*f210*/  HADD2.F32 R20, -RZ, R14.H0_H0 ;  /* 0x2000000eff147230 */ /* 0x000fc40000004100 */
[----:B------:R-:W-:Y:S01]  /*f220*/  FMUL.FTZ R47, R5, R33 ;  /* 0x00000021052f7220 */ /* 0x000fe20000410000 */
[----:B------:R-:W-:Y:S02]  /*f230*/  HADD2.F32 R4, -RZ, R7.H0_H0 ;  /* 0x20000007ff047230 */ /* 0x000fe40000004100 */
[----:B------:R-:W-:Y:S01]  /*f240*/  FMUL.FTZ R44, R21, R28 ;  /* 0x0000001c152c7220 */ /* 0x000fe20000410000 */
[----:B------:R-:W-:Y:S02]  /*f250*/  HADD2.F32 R32, -RZ, R32.H1_H1 ;  /* 0x30000020ff207230 */ /* 0x000fe40000004100 */
[-C--:B------:R-:W-:Y:S01]  /*f260*/  FMUL.FTZ R46, R5, R20.reuse ;  /* 0x00000014052e7220 */ /* 0x080fe20000410000 */
[----:B------:R-:W-:Y:S02]  /*f270*/  HADD2.F32 R9, -RZ, R9.H1_H1 ;  /* 0x30000009ff097230 */ /* 0x000fe40000004100 */
        /* <DEDUP_REMOVED lines=8> */
[----:B------:R-:W-:Y:S01]  /*f300*/  FMUL.FTZ R28, R25, R20 ;  /* 0x00000014191c7220 */ /* 0x000fe20000410000 */
[----:B------:R-:W-:-:S02]  /*f310*/  HADD2.F32 R21, -RZ, R41.H0_H0 ;  /* 0x20000029ff157230 */ /* 0x000fc40000004100 */
[-C--:B------:R-:W-:Y:S01]  /*f320*/  FMUL.FTZ R25, R25, R14.reuse ;  /* 0x0000000e19197220 */ /* 0x080fe20000410000 */
[----:B------:R-:W-:Y:S02]  /*f330*/  HADD2.F32 R5, -RZ, R26.H0_H0 ;  /* 0x2000001aff057230 */ /* 0x000fe40000004100 */
[----:B------:R-:W-:Y:S01]  /*f340*/  FFMA.FTZ R46, R4, R33, R46 ;  /* 0x00000021042e7223 */ /* 0x000fe2000001002e */
[----:B------:R-:W-:Y:S02]  /*f350*/  HADD2.F32 R9, -RZ, R34.H0_H0 ;  /* 0x20000022ff097230 */ /* 0x000fe40000004100 */
[C---:B------:R-:W-:Y:S01]  /*f360*/  FFMA.FTZ R48, R7.reuse, R14, -R28 ;  /* 0x0000000e07307223 */ /* 0x040fe2000001081c */
[----:B------:R-:W-:Y:S02]  /*f370*/  HADD2.F32 R41, -RZ, R41.H1_H1 ;  /* 0x30000029ff297230 */ /* 0x000fe40000004100 */
[----:B------:R-:W-:Y:S01]  /*f380*/  FFMA.FTZ R33, R7, R20, R25 ;  /* 0x0000001407217223 */ /* 0x000fe20000010019 */
[----:B------:R-:W-:Y:S01]  /*f390*/  HADD2.F32 R26, -RZ, R26.H1_H1 ;  /* 0x3000001aff1a7230 */ /* 0x000fe20000004100 */
[----:B------:R-:W-:Y:S01]  /*f3a0*/  F2FP.F16.E4M3.UNPACK_B R14, R31.H1 ;  /* 0x0000001fff0e723e */ /* 0x000fe200030006ff */
[----:B------:R-:W-:-:S02]  /*f3b0*/  HADD2.F32 R4, -RZ, R11.H0_H0 ;  /* 0x2000000bff047230 */ /* 0x000fc40000004100 */
[C---:B------:R-:W-:Y:S01]  /*f3c0*/  FMUL.FTZ R29, R5.reuse, R21 ;  /* 0x00000015051d7220 */ /* 0x040fe20000410000 */
[----:B------:R-:W-:Y:S01]  /*f3d0*/  HADD2.F32 R34, -RZ, R34.H1_H1 ;  /* 0x30000022ff227230 */ /* 0x000fe20000004100 */
[----:B------:R-:W-:Y:S01]  /*f3e0*/  F2FP.F16.E4M3.UNPACK_B R7, R27.H1 ;  /* 0x0000001bff07723e */ /* 0x000fe200030006ff */
[----:B------:R-:W-:Y:S01]  /*f3f0*/  FMUL.FTZ R32, R5, R9 ;  /* 0x0000000905207220 */ /* 0x000fe20000410000 */
[----:B------:R-:W-:Y:S02]  /*f400*/  HADD2.F32 R11, -RZ, R11.H1_H1 ;  /* 0x3000000bff0b7230 */ /* 0x000fe40000004100 */
[----:B------:R-:W-:Y:S01]  /*f410*/  FMUL.FTZ R28, R26, R41 ;  /* 0x000000291a1c7220 */ /* 0x000fe20000410000 */
[----:B------:R-:W-:Y:S01]  /*f420*/  FFMA.FTZ R49, R4, R9, -R29 ;  /* 0x0000000904317223 */ /* 0x000fe2000001081d */
[----:B------:R-:W-:Y:S02]  /*f430*/  HADD2.F32 R20, -RZ, R14.H0_H0 ;  /* 0x2000000eff147230 */ /* 0x000fe40000004100 */
[----:B------:R-:W-:Y:S01]  /*f440*/  FMUL.FTZ R26, R26, R34 ;  /* 0x000000221a1a7220 */ /* 0x000fe20000410000 */
[----:B------:R-:W-:-:S02]  /*f450*/  HADD2.F32 R5, -RZ, R12.H0_H0 ;  /* 0x2000000cff057230 */ /* 0x000fc40000004100 */
[----:B------:R-:W-:Y:S01]  /*f460*/  FFMA.FTZ R50, R4, R21, R32 ;  /* 0x0000001504327223 */ /* 0x000fe20000010020 */
[--C-:B------:R-:W-:Y:S02]  /*f470*/  HADD2.F32 R9, -RZ, R7.reuse.H0_H0 ;  /* 0x20000007ff097230 */ /* 0x100fe40000004100 */
[C---:B------:R-:W-:Y:S01]  /*f480*/  FFMA.FTZ R34, R11.reuse, R34, -R28 ;  /* 0x000000220b227223 */ /* 0x040fe2000001081c */
[----:B------:R-:W-:Y:S02]  /*f490*/  HADD2.F32 R4, -RZ, R8.H0_H0 ;  /* 0x20000008ff047230 */ /* 0x000fe40000004100 */
[----:B------:R-:W-:Y:S01]  /*f4a0*/  FFMA.FTZ R41, R11, R41, R26 ;  /* 0x000000290b297223 */ /* 0x000fe2000001001a */
[C---:B------:R-:W-:Y:S01]  /*f4b0*/  FMUL.FTZ R21, R5.reuse, R20 ;  /* 0x0000001405157220 */ /* 0x040fe20000410000 */
[----:B------:R-:W-:Y:S02]  /*f4c0*/  HADD2.F32 R11, -RZ, R14.H1_H1 ;  /* 0x3000000eff0b7230 */ /* 0x000fe40000004100 */
[----:B------:R-:W-:Y:S01]  /*f4d0*/  FMUL.FTZ R5, R5, R9 ;  /* 0x0000000905057220 */ /* 0x000fe20000410000 */
[----:B------:R-:W-:Y:S01]  /*f4e0*/  HADD2.F32 R12, -RZ, R12.H1_H1 ;  /* 0x3000000cff0c7230 */ /* 0x000fe20000004100 */
[----:B------:R-:W-:Y:S01]  /*f4f0*/  F2FP.F16.E4M3.UNPACK_B R31, R31 ;  /* 0x0000001fff1f723e */ /* 0x000fe200020006ff */
[----:B------:R-:W-:-:S02]  /*f500*/  HADD2.F32 R7, -RZ, R7.H1_H1 ;  /* 0x30000007ff077230 */ /* 0x000fc40000004100 */
[C---:B------:R-:W-:Y:S01]  /*f510*/  FFMA.FTZ R25, R4.reuse, R9, -R21 ;  /* 0x0000000904197223 */ /* 0x040fe20000010815 */
[----:B------:R-:W-:Y:S02]  /*f520*/  HADD2.F32 R8, -RZ, R8.H1_H1 ;  /* 0x30000008ff087230 */ /* 0x000fe40000004100 */
[----:B------:R-:W-:Y:S01]  /*f530*/  FFMA.FTZ R28, R4, R20, R5 ;  /* 0x00000014041c7223 */ /* 0x000fe20000010005 */
[----:B------:R-:W-:Y:S01]  /*f540*/  F2FP.F16.E4M3.UNPACK_B R27, R27 ;  /* 0x0000001bff1b723e */ /* 0x000fe200020006ff */
[C---:B------:R-:W-:Y:S01]  /*f550*/  FMUL.FTZ R21, R12.reuse, R11 ;  /* 0x0000000b0c157220 */ /* 0x040fe20000410000 */
[-C--:B------:R-:W-:Y:S01]  /*f560*/  FMUL.FTZ R12, R12, R7.reuse ;  /* 0x000000070c0c7220 */ /* 0x080fe20000410000 */
[----:B------:R-:W-:Y:S01]  /*f570*/  HADD2.F32 R9, -RZ, R31.H0_H0 ;  /* 0x2000001fff097230 */ /* 0x000fe20000004100 */
[----:B------:R-:W-:Y:S01]  /*f580*/  F2FP.SATFINITE.E4M3.F32.PACK_AB_MERGE_C R41, R41, R50, RZ ;  /* 0x000000322929723e */ /* 0x000fe200048070ff */
[----:B------:R-:W-:Y:S02]  /*f590*/  HADD2.F32 R5, -RZ, R13.H0_H0 ;  /* 0x2000000dff057230 */ /* 0x000fe40000004100 */
[C---:B------:R-:W-:Y:S01]  /*f5a0*/  FFMA.FTZ R32, R8.reuse, R7, -R21 ;  /* 0x0000000708207223 */ /* 0x040fe20000010815 */
[----:B------:R-:W-:Y:S01]  /*f5b0*/  FFMA.FTZ R29, R8, R11, R12 ;  /* 0x0000000b081d7223 */ /* 0x000fe2000001000c */
[----:B------:R-:W-:-:S02]  /*f5c0*/  HADD2.F32 R7, -RZ, R27.H0_H0 ;  /* 0x2000001bff077230 */ /* 0x000fc40000004100 */
[----:B------:R-:W-:Y:S02]  /*f5d0*/  HADD2.F32 R4, -RZ, R3.H0_H0 ;  /* 0x20000003ff047230 */ /* 0x000fe40000004100 */
[C---:B------:R-:W-:Y:S01]  /*f5e0*/  FMUL.FTZ R11, R5.reuse, R9 ;  /* 0x00000009050b7220 */ /* 0x040fe20000410000 */
[----:B------:R-:W-:Y:S02]  /*f5f0*/  HADD2.F32 R12, -RZ, R31.H1_H1 ;  /* 0x3000001fff0c7230 */ /* 0x000fe40000004100 */
[-C--:B------:R-:W-:Y:S01]  /*f600*/  FMUL.FTZ R5, R5, R7.reuse ;  /* 0x0000000705057220 */ /* 0x080fe20000410000 */
[----:B------:R-:W-:Y:S02]  /*f610*/  HADD2.F32 R13, -RZ, R13.H1_H1 ;  /* 0x3000000dff0d7230 */ /* 0x000fe40000004100 */
[----:B------:R-:W-:Y:S01]  /*f620*/  FFMA.FTZ R14, R4, R7, -R11 ;  /* 0x00000007040e7223 */ /* 0x000fe2000001080b */
[----:B------:R-:W-:Y:S01]  /*f630*/  HADD2.F32 R8, -RZ, R27.H1_H1 ;  /* 0x3000001bff087230 */ /* 0x000fe20000004100 */
[----:B------:R-:W-:Y:S01]  /*f640*/  F2FP.F16.E4M3.UNPACK_B R11, R39.H1 ;  /* 0x00000027ff0b723e */ /* 0x000fe200030006ff */
[----:B------:R-:W-:-:S02]  /*f650*/  HADD2.F32 R3, -RZ, R3.H1_H1 ;  /* 0x30000003ff037230 */ /* 0x000fc40000004100 */
[C---:B------:R-:W-:Y:S01]  /*f660*/  FMUL.FTZ R26, R13.reuse, R12 ;  /* 0x0000000c0d1a7220 */ /* 0x040fe20000410000 */
[----:B------:R-:W-:Y:S01]  /*f670*/  FFMA.FTZ R20, R4, R9, R5 ;  /* 0x0000000904147223 */ /* 0x000fe20000010005 */
[----:B------:R-:W-:Y:S01]  /*f680*/  FMUL.FTZ R7, R13, R8 ;  /* 0x000000080d077220 */ /* 0x000fe20000410000 */
[----:B------:R-:W-:Y:S01]  /*f690*/  F2FP.F16.E4M3.UNPACK_B R5, R30.H1 ;  /* 0x0000001eff05723e */ /* 0x000fe200030006ff */
[C---:B------:R-:W-:Y:S01]  /*f6a0*/  FFMA.FTZ R13, R3.reuse, R8, -R26 ;  /* 0x00000008030d7223 */ /* 0x040fe2000001081a */
[----:B------:R-:W-:Y:S02]  /*f6b0*/  HADD2.F32 R8, -RZ, R11.H0_H0 ;  /* 0x2000000bff087230 */ /* 0x000fe40000004100 */
[----:B------:R-:W-:Y:S01]  /*f6c0*/  FFMA.FTZ R21, R3, R12, R7 ;  /* 0x0000000c03157223 */ /* 0x000fe20000010007 */
        /* <DEDUP_REMOVED lines=11> */
[----:B------:R-:W-:Y:S02]  /*f780*/  HADD2.F32 R10, -RZ, R10.H1_H1 ;  /* 0x3000000aff0a7230 */ /* 0x000fe40000004100 */
[C---:B------:R-:W-:Y:S01]  /*f790*/  FMUL.FTZ R7, R24.reuse, R11 ;  /* 0x0000000b18077220 */ /* 0x040fe20000410000 */
[----:B------:R-:W-:Y:S01]  /*f7a0*/  FMUL.FTZ R12, R24, R5 ;  /* 0x00000005180c7220 */ /* 0x000fe20000410000 */
[----:B------:R-:W-:-:S02]  /*f7b0*/  FFMA.FTZ R24, R3, R8, R4 ;  /* 0x0000000803187223 */ /* 0x000fc40000010004 */
[C---:B------:R-:W-:Y:S01]  /*f7c0*/  FFMA.FTZ R27, R10.reuse, R5, -R7 ;  /* 0x000000050a1b7223 */ /* 0x040fe20000010807 */
[--C-:B------:R-:W-:Y:S02]  /*f7d0*/  HADD2.F32 R5, -RZ, R30.reuse.H0_H0 ;  /* 0x2000001eff057230 */ /* 0x100fe40000004100 */
[----:B------:R-:W-:Y:S01]  /*f7e0*/  FFMA.FTZ R11, R10, R11, R12 ;  /* 0x0000000b0a0b7223 */ /* 0x000fe2000001000c */
[----:B------:R-:W-:Y:S02]  /*f7f0*/  HADD2.F32 R7, -RZ, R39.H0_H0 ;  /* 0x20000027ff077230 */ /* 0x000fe40000004100 */
[----:B------:R-:W-:Y:S02]  /*f800*/  HADD2.F32 R4, -RZ, R15.H0_H0 ;  /* 0x2000000fff047230 */ /* 0x000fe40000004100 */
[----:B------:R-:W-:Y:S01]  /*f810*/  HADD2.F32 R30, -RZ, R30.H1_H1 ;  /* 0x3000001eff1e7230 */ /* 0x000fe20000004100 */
[----:B------:R-:W-:Y:S01]  /*f820*/  F2FP.SATFINITE.E4M3.F32.PACK_AB_MERGE_C R24, R11, R24, RZ ;  /* 0x000000180b18723e */ /* 0x000fe200048070ff */
[----:B------:R-:W-:-:S02]  /*f830*/  HADD2.F32 R39, -RZ, R39.H1_H1 ;  /* 0x30000027ff277230 */ /* 0x000fc40000004100 */
[C---:B------:R-:W-:Y:S01]  /*f840*/  FMUL.FTZ R8, R4.reuse, R7 ;  /* 0x0000000704087220 */ /* 0x040fe20000410000 */
[----:B------:R-:W-:Y:S02]  /*f850*/  HADD2.F32 R15, -RZ, R15.H1_H1 ;  /* 0x3000000fff0f7230 */ /* 0x000fe40000004100 */
[----:B------:R-:W-:Y:S01]  /*f860*/  FMUL.FTZ R4, R4, R5 ;  /* 0x0000000504047220 */ /* 0x000fe20000410000 */
[--C-:B------:R-:W-:Y:S01]  /*f870*/  HADD2.F32 R3, -RZ, R6.reuse.H0_H0 ;  /* 0x20000006ff037230 */ /* 0x100fe20000004100 */
[----:B------:R-:W-:Y:S01]  /*f880*/  F2FP.SATFINITE.E4M3.F32.PACK_AB_MERGE_C R11, R33, R46, R41 ;  /* 0x0000002e210b723e */ /* 0x000fe20004807029 */
[----:B------:R-:W-:Y:S02]  /*f890*/  HADD2.F32 R6, -RZ, R6.H1_H1 ;  /* 0x30000006ff067230 */ /* 0x000fe40000004100 */
[C---:B------:R-:W-:Y:S01]  /*f8a0*/  FMUL.FTZ R9, R15.reuse, R39 ;  /* 0x000000270f097220 */ /* 0x040fe20000410000 */
        /* <DEDUP_REMOVED lines=20> */
.L_x_7180:
[----:B------:R-:W-:Y:S05]  /*f9f0*/  BSYNC B0 ;  /* 0x0000000000007941 */ /* 0x000fea0003800000 */
.L_x_7166:
        /* <DEDUP_REMOVED lines=8> */
.L_x_7163:
[----:B0123--:R-:W-:Y:S01]  /*fa80*/  IMAD.U32 R0, RZ, RZ, UR41 ;  /* 0x00000029ff007e24 */ /* 0x00ffe2000f8e00ff */
[----:B------:R-:W-:-:S04]  /*fa90*/  LOP3.LUT R16, R16, 0xfffff7ff, RZ, 0xc0, !PT ;  /* 0xfffff7ff10107812 */ /* 0x000fc800078ec0ff */
[----:B------:R-:W-:-:S13]  /*faa0*/  ISETP.NE.AND P0, PT, R0, 0x3, PT ;  /* 0x000000030000780c */ /* 0x000fda0003f05270 */
[----:B------:R-:W-:Y:S01]  /*fab0*/  @P0 LOP3.LUT R16, R16, 0x800, RZ, 0xfc, !PT ;  /* 0x0000080010100812 */ /* 0x000fe200078efcff */
[----:B------:R-:W-:Y:S06]  /*fac0*/  @!P0 BRA `(.L_x_7190) ;  /* 0x0000000000048947 */ /* 0x000fec0003800000 */
[----:B------:R-:W-:Y:S01]  /*fad0*/  BPT.TRAP 0x1 ;  /* 0x000000040000795c */ /* 0x000fe20000300000 */
.L_x_7190:
[----:B-----5:R-:W-:Y:S01]  /*fae0*/  IMAD R20, R211, 0x8, R17 ;  /* 0x00000008d3147824 */ /* 0x020fe200078e0211 */
[----:B------:R-:W-:-:S04]  /*faf0*/  SHF.L.U32 R3, R210, 0x1f, RZ ;  /* 0x0000001fd2037819 */ /* 0x000fc800000006ff */
[----:B------:R0:W1:Y:S01]  /*fb00*/  SYNCS.PHASECHK.TRANS64.TRYWAIT P1, [R20+URZ+0x28830], R3 ;  /* 0x02883003140075a7 */ /* 0x000062000802017f */
[----:B------:R-:W-:Y:S05]  /*fb10*/  @!P0 BRA `(.L_x_7191) ;  /* 0x0000000000048947 */ /* 0x000fea0003800000 */
[----:B------:R-:W-:Y:S01]  /*fb20*/  BPT.TRAP 0x1 ;  /* 0x000000040000795c */ /* 0x000fe20000300000 */
.L_x_7191:
[----:B------:R-:W2:Y:S02]  /*fb30*/  S2R R0, SR_TID.X ;  /* 0x0000000000007919 */ /* 0x000ea40000002100 */
[----:B--2---:R-:W-:-:S04]  /*fb40*/  LOP3.LUT R0, R0, 0x7f, RZ, 0xc0, !PT ;  /* 0x0000007f00007812 */ /* 0x004fc800078ec0ff */
[----:B------:R-:W-:Y:S01]  /*fb50*/  ISETP.NE.AND P0, PT, R0, RZ, PT ;  /* 0x000000ff0000720c */ /* 0x000fe20003f05270 */
[----:B-1----:R-:W-:-:S12]  /*fb60*/  @P1 BRA `(.L_x_7192) ;  /* 0x0000000000081947 */ /* 0x002fd80003800000 */
[----:B------:R-:W1:Y:S02]  /*fb70*/  SYNCS.PHASECHK.TRANS64.TRYWAIT P1, [R20+URZ+0x28830], R3 ;  /* 0x02883003140075a7 */ /* 0x000e64000802017f */
[----:B-1----:R-:W-:Y:S05]  /*fb80*/  @!P1 BRA `(.L_x_7193) ;  /* 0x000001e800cc9947 */ /* 0x002fea0003800000 */
.L_x_7192:
[----:B------:R-:W-:Y:S05]  /*fb90*/  WARPSYNC.ALL ;  /* 0x0000000000007948 */ /* 0x000fea0003800000 */
[----:B------:R-:W-:Y:S01]  /*fba0*/  VIADD R0, R17, 0x1c400 ;  /* 0x0001c40011007836 */ /* 0x000fe20000000000 */
[----:B------:R-:W-:Y:S01]  /*fbb0*/  LOP3.LUT R6, R36, 0x10000, RZ, 0xfc, !PT ;  /* 0x0001000024067812 */ /* 0x000fe200078efcff */
[----:B------:R-:W-:Y:S01]  /*fbc0*/  IMAD.MOV.U32 R7, RZ, RZ, 0x40000040 ;  /* 0x40000040ff077424 */ /* 0x000fe200078e00ff */
[----:B------:R-:W-:Y:S01]  /*fbd0*/  WARPGROUP.ARRIVE ;  /* 0x00000000000079c5 */ /* 0x000fe20000000000 */
[----:B------:R-:W-:Y:S01]  /*fbe0*/  IMAD.MOV.U32 R15, RZ, RZ, 0x40000040 ;  /* 0x40000040ff0f7424 */ /* 0x000fe200078e00ff */
[----:B------:R-:W-:Y:S01]  /*fbf0*/  SHF.R.U32.HI R0, RZ, 0x4, R0 ;  /* 0x00000004ff007819 */ /* 0x000fe20000011600 */
[C---:B------:R-:W-:Y:S01]  /*fc00*/  VIADD R12, R6.reuse, 0x2 ;  /* 0x00000002060c7836 */ /* 0x040fe20000000000 */
[----:B------:R-:W-:Y:S01]  /*fc10*/  R2UR UR4, R6 ;  /* 0x00000000060472ca */ /* 0x000fe200000e0000 */
[----:B------:R-:W-:Y:S01]  /*fc20*/  IMAD.MOV.U32 R13, RZ, RZ, 0x40000040 ;  /* 0x40000040ff0d7424 */ /* 0x000fe200078e00ff */
[----:B------:R-:W-:Y:S01]  /*fc30*/  LOP3.LUT R0, R0, 0x3fff, RZ, 0xc0, !PT ;  /* 0x00003fff00007812 */ /* 0x000fe200078ec0ff */
[----:B------:R-:W-:Y:S01]  /*fc40*/  IMAD.MOV.U32 R9, RZ, RZ, 0x40000040 ;  /* 0x40000040ff097424 */ /* 0x000fe200078e00ff */
[----:B------:R-:W-:Y:S01]  /*fc50*/  R2UR UR5, R7 ;  /* 0x00000000070572ca */ /* 0x000fe200000e0000 */
[----:B------:R-:W-:Y:S01]  /*fc60*/  VIADD R10, R6, 0x4 ;  /* 0x00000004060a7836 */ /* 0x000fe20000000000 */
[----:B------:R-:W-:Y:S01]  /*fc70*/  LOP3.LUT R5, R0, 0x10000, RZ, 0xfc, !PT ;  /* 0x0001000000057812 */ /* 0x000fe200078efcff */
[----:B------:R-:W-:Y:S01]  /*fc80*/  IMAD.MOV.U32 R11, RZ, RZ, 0x40000040 ;  /* 0x40000040ff0b7424 */ /* 0x000fe200078e00ff */
[----:B------:R-:W-:Y:S01]  /*fc90*/  R2UR UR7, R15 ;  /* 0x000000000f0772ca */ /* 0x000fe200000e0000 */
[----:B------:R-:W-:Y:S01]  /*fca0*/  IMAD.MOV.U32 R15, RZ, RZ, 0x40000040 ;  /* 0x40000040ff0f7424 */ /* 0x000fe200078e00ff */
[----:B------:R-:W2:Y:S01]  /*fcb0*/  LDC R232, c[0x0][0x448] ;  /* 0x00011200ffe87b82 */ /* 0x000ea20000000800 */
[----:B------:R-:W-:Y:S01]  /*fcc0*/  IMAD R14, R211, 0x600, R5 ;  /* 0x00000600d30e7824 */ /* 0x000fe200078e0205 */
[----:B------:R-:W-:Y:S01]  /*fcd0*/  LOP3.LUT R16, R16, 0xffffdfff, RZ, 0xc0, !PT ;  /* 0xffffdfff10107812 */ /* 0x000fe200078ec0ff */
[----:B01----:R-:W-:Y:S01]  /*fce0*/  @!P0 VIADD R20, R20, 0x28840 ;  /* 0x0002884014148836 */ /* 0x003fe20000000000 */
[----:B------:R-:W-:Y:S01]  /*fcf0*/  ULDC UR27, c[0x0][0x9dc] ;  /* 0x00027700001b7ab9 */ /* 0x000fe20000000800 */
[C---:B------:R-:W-:Y:S01]  /*fd00*/  VIADD R8, R14.reuse, 0x2 ;  /* 0x000000020e087836 */ /* 0x040fe20000000000 */
[----:B------:R-:W-:Y:S01]  /*fd10*/  R2UR UR6, R14 ;  /* 0x000000000e0672ca */ /* 0x000fe200000e0000 */
[----:B------:R-:W-:Y:S01]  /*fd20*/  ULOP3.LUT UR27, URZ, UR27, URZ, 0x33, !UPT ;  /* 0x0000001b3f1b7292 */ /* 0x000fe2000f8e333f */
[----:B------:R-:W-:-:S11]  /*fd30*/  @!P0 PRMT R20, RZ, 0x654, R20 ;  /* 0x00000654ff148816 */ /* 0x000fd60000000014 */
[----:B------:R-:W-:Y:S01]  /*fd40*/  QGMMA.64x192x32.F32.E4M3.E4M3 R24, gdesc[UR4], RZ, !UPT, gsb0 ;  /* 0x02e00000041879f3 */ /* 0x000fe2000c0008ff */
[----:B------:R-:W-:Y:S02]  /*fd50*/  R2UR UR4, R12 ;  /* 0x000000000c0472ca */ /* 0x000fe400000e0000 */
[----:B------:R-:W-:Y:S02]  /*fd60*/  R2UR UR5, R13 ;  /* 0x000000000d0572ca */ /* 0x000fe400000e0000 */
[----:B------:R-:W-:Y:S01]  /*fd70*/  R2UR UR6, R8 ;  /* 0x00000000080672ca */ /* 0x000fe200000e0000 */
[----:B------:R-:W-:Y:S01]  /*fd80*/  VIADD R8, R14, 0x4 ;  /* 0x000000040e087836 */ /* 0x000fe20000000000 */
[----:B------:R-:W-:Y:S01]  /*fd90*/  R2UR UR7, R9 ;  /* 0x00000000090772ca */ /* 0x000fe200000e0000 */
[----:B------:R-:W-:Y:S01]  /*fda0*/  IMAD.MOV.U32 R9, RZ, RZ, 0x40000040 ;  /* 0x40000040ff097424 */ /* 0x000fe200078e00ff */
[----:B--2---:R-:W-:Y:S01]  /*fdb0*/  ISETP.NE.AND P1, PT, R232, 0x1, PT ;  /* 0x00000001e800780c */ /* 0x004fe20003f25270 */
[----:B------:R-:W-:-:S12]  /*fdc0*/  VIADD R14, R14, 0x6 ;  /* 0x000000060e0e7836 */ /* 0x000fd80000000000 */
[----:B------:R-:W-:-:S04]  /*fdd0*/  @P1 LOP3.LUT R16, R16, 0x2000, RZ, 0xfc, !PT ;  /* 0x0000200010101812 */ /* 0x000fc800078efcff */
[----:B------:R-:W-:Y:S01]  /*fde0*/  LOP3.LUT R16, R16, 0xffffefff, RZ, 0xc0, !PT ;  /* 0xffffefff10107812 */ /* 0x000fe200078ec0ff */
[----:B------:R-:W-:Y:S02]  /*fdf0*/  WARPGROUP.DEPBAR.LE gsb0, 0x0 ;  /* 0x00008000000079c5 */ /* 0x000fe40000010000 */
[----:B------:R-:W-:-:S06]  /*fe00*/  WARPGROUP.ARRIVE ;  /* 0x00000000000079c5 */ /* 0x000fcc0000000000 */
[----:B------:R-:W-:Y:S01]  /*fe10*/  QGMMA.64x192x32.F32.E4M3.E4M3 R24, gdesc[UR4], R24, gsb0 ;  /* 0x02e00000041879f3 */ /* 0x000fe20008000818 */
[----:B------:R-:W-:Y:S02]  /*fe20*/  R2UR UR4, R10 ;  /* 0x000000000a0472ca */ /* 0x000fe400000e0000 */
[----:B------:R-:W-:Y:S02]  /*fe30*/  R2UR UR5, R11 ;  /* 0x000000000b0572ca */ /* 0x000fe400000e0000 */
[----:B------:R-:W-:Y:S01]  /*fe40*/  R2UR UR6, R8 ;  /* 0x00000000080672ca */ /* 0x000fe200000e0000 */
[----:B------:R-:W-:Y:S01]  /*fe50*/  VIADD R8, R6, 0x6 ;  /* 0x0000000606087836 */ /* 0x000fe20000000000 */
[----:B------:R-:W-:Y:S01]  /*fe60*/  R2UR UR7, R9 ;  /* 0x00000000090772ca */ /* 0x000fe200000e0000 */
[----:B------:R-:W-:Y:S01]  /*fe70*/  IMAD.MOV.U32 R9, RZ, RZ, 0x40000040 ;  /* 0x40000040ff097424 */ /* 0x000fe200078e00ff */
[----:B------:R-:W-:Y:S02]  /*fe80*/  WARPGROUP.DEPBAR.LE gsb0, 0x0 ;  /* 0x00008000000079c5 */ /* 0x000fe40000010000 */
[----:B------:R-:W-:-:S09]  /*fe90*/  WARPGROUP.ARRIVE ;  /* 0x00000000000079c5 */ /* 0x000fd20000000000 */
[----:B------:R-:W-:Y:S01]  /*fea0*/  QGMMA.64x192x32.F32.E4M3.E4M3 R24, gdesc[UR4], R24, gsb0 ;  /* 0x02e00000041879f3 */ /* 0x000fe20008000818 */
[----:B------:R-:W-:Y:S02]  /*feb0*/  R2UR UR4, R8 ;  /* 0x00000000080472ca */ /* 0x000fe400000e0000 */
[----:B------:R-:W-:Y:S02]  /*fec0*/  R2UR UR5, R9 ;  /* 0x00000000090572ca */ /* 0x000fe400000e0000 */
[----:B------:R-:W-:Y:S02]  /*fed0*/  R2UR UR6, R14 ;  /* 0x000000000e0672ca */ /* 0x000fe400000e0000 */
[----:B------:R-:W-:Y:S01]  /*fee0*/  R2UR UR7, R15 ;  /* 0x000000000f0772ca */ /* 0x000fe200000e0000 */
[----:B------:R-:W0:Y:S08]  /*fef0*/  @P1 LDC R14, c[0x0][0x44c] ;  /* 0x00011300ff0e1b82 */ /* 0x000e300000000800 */
[----:B------:R-:W1:Y:S01]  /*ff00*/  @P1 LDC R15, c[0x0][0x450] ;  /* 0x00011400ff0f1b82 */ /* 0x000e620000000800 */
[----:B------:R-:W-:-:S02]  /*ff10*/  WARPGROUP.DEPBAR.LE gsb0, 0x0 ;  /* 0x00008000000079c5 */ /* 0x000fc40000010000 */
[----:B------:R-:W-:-:S06]  /*ff20*/  WARPGROUP.ARRIVE ;  /* 0x00000000000079c5 */ /* 0x000fcc0000000000 */
[----:B------:R-:W-:Y:S03]  /*ff30*/  QGMMA.64x192x32.F32.E4M3.E4M3 R24, gdesc[UR4], R24, gsb0 ;  /* 0x02e00000041879f3 */ /* 0x000fe60008000818 */
        /* <DEDUP_REMOVED lines=16> */
[----:B------:R-:W-:-:S02]  /*10040*/  IMAD.IADD R101, R224, 0x1, R217 ;  /* 0x00000001e0657824 */ /* 0x000fc400078e02d9 */
        /* <DEDUP_REMOVED lines=46> */
[----:B------:R-:W-:Y:S01]  /*10330*/  FMUL.FTZ R76, R2, R83 ;  /* 0x00000053024c7220 */ /* 0x000fe20000410000 */
[----:B------:R-:W-:-:S02]  /*10340*/  IMAD.MOV.U32 R114, RZ, RZ, -0xc0 ;  /* 0xffffff40ff727424 */ /* 0x000fc400078e00ff */
        /* <DEDUP_REMOVED lines=41> */
[----:B------:R0:W-:Y:S01]  /*105e0*/  @!P0 SYNCS.ARRIVE.TRANS64.RED.A1T0 RZ, [R20+URZ], RZ ;  /* 0x000000ff14ff89a7 */ /* 0x0001e2000810043f */
[----:B------:R-:W2:Y:S01]  /*105f0*/  MUFU.TANH R4, R4 ;  /* 0x0000000400047308 */ /* 0x000ea20000002400 */
[----:B------:R-:W-:Y:S01]  /*10600*/  VIADD R114, R114, 0xffffffff ;  /* 0xffffffff72727836 */ /* 0x000fe20000000000 */
[----:B------:R-:W-:Y:S01]  /*10610*/  IADD3 R21, -R214, R102, R215 ;  /* 0x00000066d6157210 */ /* 0x000fe20007ffe1d7 */
[----:B------:R-:W-:-:S02]  /*10620*/  VIADD R102, R102, 0xffffffff ;  /* 0xffffffff66667836 */ /* 0x000fc40000000000 */
[----:B0-----:R-:W-:-:S03]  /*10630*/  IMAD R20, R121, -0xc0, R215 ;  /* 0xffffff4079147824 */ /* 0x001fc600078e02d7 */
[----:B------:R-:W0:Y:S01]  /*10640*/  MUFU.TANH R122, R122 ;  /* 0x0000007a007a7308 */ /* 0x000e220000002400 */
[C---:B------:R-:W-:Y:S02]  /*10650*/  IMAD.IADD R110, R21.reuse, 0x1, R14 ;  /* 0x00000001156e7824 */ /* 0x040fe400078e020e */
[----:B------:R-:W-:Y:S01]  /*10660*/  VIADD R20, R20, 0xc0 ;  /* 0x000000c014147836 */ /* 0x000fe20000000000 */
[----:B------:R-:W-:Y:S01]  /*10670*/  @P1 LOP3.LUT R16, R16, 0x1000, RZ, 0xfc, !PT ;  /* 0x0000100010101812 */ /* 0x000fe200078efcff */
[----:B------:R-:W-:Y:S02]  /*10680*/  VIADD R107, R21, UR27 ;  /* 0x0000001b156b7c36 */ /* 0x000fe40008000000 */
[----:B------:R-:W-:Y:S01]  /*10690*/  IMAD R111, R219, -0x2, R20 ;  /* 0xfffffffedb6f7824 */ /* 0x000fe200078e0214 */
[----:B------:R-:W3:Y:S01]  /*106a0*/  MUFU.TANH R0, R0 ;  /* 0x0000000000007308 */ /* 0x000ee20000002400 */
[----:B-1----:R-:W-:-:S03]  /*106b0*/  IMAD.IADD R113, R107, 0x1, R116 ;  /* 0x000000016b717824 */ /* 0x002fc600078e0274 */
[----:B------:R-:W-:-:S04]  /*106c0*/  VIADDMNMX R112, R116, R110, R111, PT ;  /* 0x0000006e74707246 */ /* 0x000fc8000380016f */
        /* <DEDUP_REMOVED lines=105> */
.L_x_7196:
[----:B------:R-:W-:-:S13]  /*10d60*/  ISETP.NE.AND P1, PT, R15, 0x1, PT ;  /* 0x000000010f00780c */ /* 0x000fda0003f25270 */
[----:B------:R-:W1:Y:S02]  /*10d70*/  @P1 LDC.64 R20, c[0x0][0x9e8] ;  /* 0x00027a00ff141b82 */ /* 0x000e640000000a00 */
[----:B-1----:R-:W-:-:S05]  /*10d80*/  @P1 IMAD.HI.U32 R20, R115, R20, RZ ;  /* 0x0000001473141227 */ /* 0x002fca00078e00ff */
[----:B------:R-:W-:-:S07]  /*10d90*/  @P1 SHF.R.U32.HI R115, RZ, R21, R20 ;  /* 0x00000015ff731219 */ /* 0x000fce0000011614 */
.L_x_7197:
[----:B------:R-:W-:Y:S05]  /*10da0*/  BSYNC B0 ;  /* 0x0000000000007941 */ /* 0x000fea0003800000 */
.L_x_7195:
[----:B------:R-:W-:-:S05]  /*10db0*/  IMAD R20, R115, R15, R102 ;  /* 0x0000000f73147224 */ /* 0x000fca00078e0266 */
[----:B------:R-:W-:Y:S02]  /*10dc0*/  VIMNMX R113, R113, R20, !PT ;  /* 0x0000001471717248 */ /* 0x000fe40007fe0100 */
[----:B------:R-:W-:-:S07]  /*10dd0*/  VIADDMNMX R112, R20, R15, R112, PT ;  /* 0x0000000f14707246 */ /* 0x000fce0003800170 */
.L_x_7194:
[C---:B------:R-:W-:Y:S01]  /*10de0*/  ISETP.GE.AND P1, PT, R114.reuse, 0x2, PT ;  /* 0x000000027200780c */ /* 0x040fe20003f26270 */
[----:B------:R-:W1:Y:S01]  /*10df0*/  SHFL.IDX PT, R20, R101, 0x1, 0x1c1f ;  /* 0x003c1f0065147f89 */ /* 0x000e6200000e0000 */
[----:B------:R-:W-:Y:S02]  /*10e00*/  ISETP.GE.AND P4, PT, R114, 0xa, PT ;  /* 0x0000000a7200780c */ /* 0x000fe40003f86270 */
[----:B------:R-:W-:Y:S02]  /*10e10*/  ISETP.GT.AND P2, PT, R113, 0x1, !P1 ;  /* 0x000000017100780c */ /* 0x000fe40004f44270 */
[----:B------:R-:W-:Y:S02]  /*10e20*/  P2R R143, PR, RZ, 0x10 ;  /* 0x00000010ff8f7803 */ /* 0x000fe40000000000 */
[----:B------:R-:W-:Y:S02]  /*10e30*/  ISETP.LT.OR P2, PT, R112, 0x2, P2 ;  /* 0x000000027000780c */ /* 0x000fe40001741670 */
[----:B------:R-:W-:-:S02]  /*10e40*/  ISETP.GE.AND P6, PT, R114, 0xb2, PT ;  /* 0x000000b27200780c */ /* 0x000fc40003fc6270 */
[----:B0-----:R-:W-:Y:S02]  /*10e50*/  FSEL R122, R122, -INF , !P2 ;  /* 0xff8000007a7a7808 */ /* 0x001fe40005000000 */
[----:B------:R-:W-:-:S04]  /*10e60*/  ISETP.GE.AND P2, PT, R114, 0x9, PT ;  /* 0x000000097200780c */ /* 0x000fc80003f46270 */
[----:B------:R-:W-:-:S04]  /*10e70*/  ISETP.GT.AND P3, PT, R113, 0x8, !P2 ;  /* 0x000000087100780c */ /* 0x000fc80005764270 */
[----:B------:R-:W-:Y:S02]  /*10e80*/  ISETP.LT.OR P3, PT, R112, 0x9, P3 ;  /* 0x000000097000780c */ /* 0x000fe40001f61670 */
[----:B-1----:R-:W-:Y:S01]  /*10e90*/  VIADDMNMX R110, R20, R110, R111, PT ;  /* 0x0000006e146e7246 */ /* 0x002fe2000380016f */
[----:B------:R-:W-:Y:S01]  /*10ea0*/  IMAD.IADD R107, R107, 0x1, R20 ;  /* 0x000000016b6b7824 */ /* 0x000fe200078e0214 */
        /* <DEDUP_REMOVED lines=16> */
[C---:B------:R-:W-:Y:S02]  /*10fb0*/  ISETP.GT.AND P3, PT, R113.reuse, 0x18, !P4 ;  /* 0x000000187100780c */ /* 0x040fe40006764270 */
[----:B------:R-:W-:Y:S02]  /*10fc0*/  ISETP.GE.AND P4, PT, R114, 0x1a, PT ;  /* 0x0000001a7200780c */ /* 0x000fe40003f86270 */
[----:B------:R-:W-:Y:S02]  /*10fd0*/  ISETP.LT.OR P3, PT, R112, 0x19, P3 ;  /* 0x000000197000780c */ /* 0x000fe40001f61670 */
[----:B------:R-:W-:Y:S02]  /*10fe0*/  P2R R138, PR, RZ, 0x10 ;  /* 0x00000010ff8a7803 */ /* 0x000fe40000000000 */
[----:B------:R-:W-:Y:S02]  /*10ff0*/  FSEL R36, R36, -INF , !P3 ;  /* 0xff80000024247808 */ /* 0x000fe40005800000 */
[----:B------:R-:W-:-:S02]  /*11000*/  ISETP.GT.AND P3, PT, R113, 0x19, !P4 ;  /* 0x000000197100780c */ /* 0x000fc40006764270 */
[----:B------:R-:W-:Y:S02]  /*11010*/  ISETP.GE.AND P4, PT, R114, 0x21, PT ;  /* 0x000000217200780c */ /* 0x000fe40003f86270 */
        /* <DEDUP_REMOVED lines=183> */
[----:B------:R-:W-:-:S04]  /*11b90*/  ISETP.GT.AND P3, PT, R113, 0xb0, !P4 ;  /* 0x000000b07100780c */ /* 0x000fc80006764270 */
[----:B------:R-:W-:-:S04]  /*11ba0*/  ISETP.LT.OR P3, PT, R112, 0xb1, P3 ;  /* 0x000000b17000780c */ /* 0x000fc80001f61670 */
[----:B------:R-:W-:Y:S02]  /*11bb0*/  FSEL R106, R106, -INF , !P3 ;  /* 0xff8000006a6a7808 */ /* 0x000fe40005800000 */
        /* <DEDUP_REMOVED lines=16> */
[----:B------:R-:W-:-:S13]  /*11cc0*/  ISETP.GE.AND P5, PT, R15, 0x1, PT ;  /* 0x000000010f00780c */ /* 0x000fda0003fa6270 */
[----:B------:R-:W-:Y:S05]  /*11cd0*/  @!P5 BRA `(.L_x_7198) ;  /* 0x00000000004cd947 */ /* 0x000fea0003800000 */
        /* <DEDUP_REMOVED lines=11> */
.L_x_7200:
[----:B------:R-:W-:-:S13]  /*11d90*/  ISETP.NE.AND P5, PT, R15, 0x1, PT ;  /* 0x000000010f00780c */ /* 0x000fda0003fa5270 */
[----:B------:R-:W0:Y:S02]  /*11da0*/  @P5 LDC.64 R20, c[0x0][0x9e8] ;  /* 0x00027a00ff145b82 */ /* 0x000e240000000a00 */
[----:B0-----:R-:W-:-:S05]  /*11db0*/  @P5 IMAD.HI.U32 R20, R101, R20, RZ ;  /* 0x0000001465145227 */ /* 0x001fca00078e00ff */
[----:B------:R-:W-:-:S07]  /*11dc0*/  @P5 SHF.R.U32.HI R101, RZ, R21, R20 ;  /* 0x00000015ff655219 */ /* 0x000fce0000011614 */
.L_x_7201:
[----:B------:R-:W-:Y:S05]  /*11dd0*/  BSYNC B0 ;  /* 0x0000000000007941 */ /* 0x000fea0003800000 */
.L_x_7199:
[----:B------:R-:W-:-:S05]  /*11de0*/  IMAD R102, R101, R15, R102 ;  /* 0x0000000f65667224 */ /* 0x000fca00078e0266 */
[----:B------:R-:W-:Y:S02]  /*11df0*/  VIMNMX R107, R107, R102, !PT ;  /* 0x000000666b6b7248 */ /* 0x000fe40007fe0100 */
[----:B------:R-:W-:-:S07]  /*11e00*/  VIADDMNMX R110, R102, R15, R110, PT ;  /* 0x0000000f666e7246 */ /* 0x000fce000380016e */
.L_x_7198:
[C---:B------:R-:W-:Y:S01]  /*11e10*/  ISETP.GT.AND P1, PT, R107.reuse, 0x1, !P1 ;  /* 0x000000016b00780c */ /* 0x040fe20004f24270 */
[----:B------:R-:W-:Y:S01]  /*11e20*/  ULDC UR28, c[0x0][0x988] ;  /* 0x00026200001c7ab9 */ /* 0x000fe20000000800 */
[----:B------:R-:W-:Y:S01]  /*11e30*/  ISETP.GT.AND P2, PT, R107, 0x8, !P2 ;  /* 0x000000086b00780c */ /* 0x000fe20005744270 */
[----:B------:R-:W-:Y:S01]  /*11e40*/  IMAD.U32 R112, RZ, RZ, UR28 ;  /* 0x0000001cff707e24 */ /* 0x000fe2000f8e00ff */
[C---:B------:R-:W-:Y:S02]  /*11e50*/  ISETP.LT.OR P1, PT, R110.reuse, 0x2, P1 ;  /* 0x000000026e00780c */ /* 0x040fe40000f21670 */
[----:B------:R-:W-:Y:S02]  /*11e60*/  ISETP.LT.OR P2, PT, R110, 0x9, P2 ;  /* 0x000000096e00780c */ /* 0x000fe40001741670 */
[----:B------:R-:W-:Y:S02]  /*11e70*/  FSEL R3, R3, -INF , !P1 ;  /* 0xff80000003037808 */ /* 0x000fe40004800000 */
[----:B------:R-:W-:-:S02]  /*11e80*/  ISETP.NE.AND P1, PT, R143, RZ, PT ;  /* 0x000000ff8f00720c */ /* 0x000fc40003f25270 */
[----:B------:R-:W-:Y:S02]  /*11e90*/  FSEL R24, R24, -INF , !P2 ;  /* 0xff80000018187808 */ /* 0x000fe40005000000 */
[----:B------:R-:W-:Y:S02]  /*11ea0*/  ISETP.GT.AND P1, PT, R107, 0x9, !P1 ;  /* 0x000000096b00780c */ /* 0x000fe40004f24270 */
[----:B------:R-:W-:Y:S02]  /*11eb0*/  ISETP.NE.AND P2, PT, R147, RZ, PT ;  /* 0x000000ff9300720c */ /* 0x000fe40003f45270 */
[----:B------:R-:W-:Y:S02]  /*11ec0*/  ISETP.LT.OR P1, PT, R110, 0xa, P1 ;  /* 0x0000000a6e00780c */ /* 0x000fe40000f21670 */
[----:B------:R-:W-:Y:S02]  /*11ed0*/  ISETP.NE.AND P5, PT, R152, RZ, PT ;  /* 0x000000ff9800720c */ /* 0x000fe40003fa5270 */
[----:B------:R-:W-:-:S02]  /*11ee0*/  FSEL R25, R25, -INF , !P1 ;  /* 0xff80000019197808 */ /* 0x000fc40004800000 */
[----:B------:R-:W-:Y:S02]  /*11ef0*/  ISETP.NE.AND P1, PT, R141, RZ, PT ;  /* 0x000000ff8d00720c */ /* 0x000fe40003f25270 */
[C---:B------:R-:W-:Y:S02]  /*11f00*/  ISETP.GT.AND P4, PT, R107.reuse, RZ, !P4 ;  /* 0x000000ff6b00720c */ /* 0x040fe40006784270 */
[----:B------:R-:W-:Y:S02]  /*11f10*/  ISETP.GT.AND P1, PT, R107, 0x10, !P1 ;  /* 0x000000106b00780c */ /* 0x000fe40004f24270 */
[C---:B------:R-:W-:Y:S02]  /*11f20*/  ISETP.LT.OR P4, PT, R110.reuse, 0x1, P4 ;  /* 0x000000016e00780c */ /* 0x040fe40002781670 */
[----:B------:R-:W-:Y:S02]  /*11f30*/  ISETP.LT.OR P1, PT, R110, 0x11, P1 ;  /* 0x000000116e00780c */ /* 0x000fe40000f21670 */
[----:B------:R-:W-:-:S02]  /*11f40*/  FSEL R102, R0, -INF , !P4 ;  /* 0xff80000000667808 */ /* 0x000fc40006000000 */
[----:B------:R-:W-:Y:S02]  /*11f50*/  FSEL R26, R26, -INF , !P1 ;  /* 0xff8000001a1a7808 */ /* 0x000fe40004800000 */
[----:B------:R-:W-:Y:S02]  /*11f60*/  ISETP.NE.AND P1, PT, R140, RZ, PT ;  /* 0x000000ff8c00720c */ /* 0x000fe40003f25270 */
[C---:B------:R-:W-:Y:S02]  /*11f70*/  ISETP.GT.AND P6, PT, R107.reuse, 0xb1, !P6 ;  /* 0x000000b16b00780c */ /* 0x040fe400077c4270 */
[----:B------:R-:W-:Y:S02]  /*11f80*/  ISETP.GT.AND P1, PT, R107, 0x11, !P1 ;  /* 0x000000116b00780c */ /* 0x000fe40004f24270 */
[C---:B------:R-:W-:Y:S02]  /*11f90*/  ISETP.LT.OR P6, PT, R110.reuse, 0xb2, P6 ;  /* 0x000000b26e00780c */ /* 0x040fe400037c1670 */
[----:B------:R-:W-:-:S02]  /*11fa0*/  ISETP.LT.OR P1, PT, R110, 0x12, P1 ;  /* 0x000000126e00780c */ /* 0x000fc40000f21670 */
[----:B------:R-:W-:Y:S02]  /*11fb0*/  ISETP.GT.AND P3, PT, R107, 0xb8, !P3 ;  /* 0x000000b86b00780c */ /* 0x000fe40005f64270 */
[----:B------:R-:W-:Y:S02]  /*11fc0*/  FSEL R27, R27, -INF , !P1 ;  /* 0xff8000001b1b7808 */ /* 0x000fe40004800000 */
[----:B------:R-:W-:Y:S02]  /*11fd0*/  ISETP.NE.AND P1, PT, R139, RZ, PT ;  /* 0x000000ff8b00720c */ /* 0x000fe40003f25270 */
[----:B------:R-:W-:Y:S02]  /*11fe0*/  FSEL R92, R92, -INF , !P6 ;  /* 0xff8000005c5c7808 */ /* 0x000fe40007000000 */
[----:B------:R-:W-:Y:S02]  /*11ff0*/  ISETP.GT.AND P1, PT, R107, 0x18, !P1 ;  /* 0x000000186b00780c */ /* 0x000fe40004f24270 */
[----:B------:R-:W-:-:S02]  /*12000*/  ISETP.LT.OR P3, PT, R110, 0xb9, P3 ;  /* 0x000000b96e00780c */ /* 0x000fc40001f61670 */
[----:B------:R-:W-:Y:S02]  /*12010*/  ISETP.LT.OR P1, PT, R110, 0x19, P1 ;  /* 0x000000196e00780c */ /* 0x000fe40000f21670 */
        /* <DEDUP_REMOVED lines=146> */
[----:B------:R-:W-:-:S04]  /*12940*/  ISETP.GT.AND P1, PT, R107, 0xa9, !P2 ;  /* 0x000000a96b00780c */ /* 0x000fc80005724270 */
[----:B------:R-:W-:-:S04]  /*12950*/  ISETP.LT.OR P1, PT, R110, 0xaa, P1 ;  /* 0x000000aa6e00780c */ /* 0x000fc80000f21670 */
[----:B------:R-:W-:Y:S02]  /*12960*/  FSEL R90, R90, -INF , !P1 ;  /* 0xff8000005a5a7808 */ /* 0x000fe40004800000 */
[----:B------:R-:W-:Y:S02]  /*12970*/  ISETP.GT.AND P1, PT, R107, 0xb0, !P5 ;  /* 0x000000b06b00780c */ /* 0x000fe40006f24270 */
[----:B------:R-:W-:Y:S02]  /*12980*/  ISETP.NE.AND P5, PT, R4, RZ, PT ;  /* 0x000000ff0400720c */ /* 0x000fe40003fa5270 */
[----:B------:R-:W-:Y:S02]  /*12990*/  FMNMX.FTZ R4, R115, R122, !PT ;  /* 0x0000007a73047209 */ /* 0x000fe40007810000 */
[----:B------:R-:W-:Y:S02]  /*129a0*/  ISETP.LT.OR P1, PT, R110, 0xb1, P1 ;  /* 0x000000b16e00780c */ /* 0x000fe40000f21670 */
[----:B------:R-:W-:-:S02]  /*129b0*/  FMNMX.FTZ R21, R123, R4, !PT ;  /* 0x000000047b157209 */ /* 0x000fc40007810000 */
[----:B------:R-:W-:Y:S02]  /*129c0*/  FSEL R91, R91, -INF , !P1 ;  /* 0xff8000005b5b7808 */ /* 0x000fe40004800000 */
        /* <DEDUP_REMOVED lines=48> */
[----:B0-----:R-:W-:-:S04]  /*12cd0*/  FMNMX.FTZ R227, R4, R227, !PT ;  /* 0x000000e304e37209 */ /* 0x001fc80007810000 */
[C---:B------:R-:W-:Y:S01]  /*12ce0*/  FSETP.NEU.FTZ.AND P1, PT, R227.reuse, -INF , PT ;  /* 0xff800000e300780b */ /* 0x040fe20003f3d000 */
[----:B------:R-:W-:-:S05]  /*12cf0*/  FFMA.FTZ R112, R227, R112, -8 ;  /* 0xc1000000e3707423 */ /* 0x000fca0000010070 */
[----:B------:R-:W-:Y:S02]  /*12d00*/  FSEL R112, R112, RZ, P1 ;  /* 0x000000ff70707208 */ /* 0x000fe40000800000 */
[----:B------:R-:W-:Y:S02]  /*12d10*/  ISETP.GT.AND P1, PT, R107, 0xb9, !P5 ;  /* 0x000000b96b00780c */ /* 0x000fe40006f24270 */
[----:B------:R-:W-:Y:S01]  /*12d20*/  ISETP.NE.AND P5, PT, R232, 0x1, PT ;  /* 0x00000001e800780c */ /* 0x000fe20003fa5270 */
        /* <DEDUP_REMOVED lines=26> */
[----:B0-----:R-:W-:-:S01]  /*12ed0*/  FFMA.FTZ R113, R58, UR28, -R112 ;  /* 0x0000001c3a717c23 */ /* 0x001fc20008010870 */
        /* <DEDUP_REMOVED lines=27> */
[----:B------:R-:W-:Y:S01]  /*13090*/  FFMA.FTZ R109, R109, UR28, -R112 ;  /* 0x0000001c6d6d7c23 */ /* 0x000fe20008010870 */
[----:B------:R-:W-:Y:S01]  /*130a0*/  MUFU.EX2 R4, R4 ;  /* 0x0000000400047308 */ /* 0x000fe20000000800 */
[----:B------:R-:W-:-:S04]  /*130b0*/  FMNMX.FTZ R53, R45, R50, !PT ;  /* 0x000000322d357209 */ /* 0x000fc80007810000 */
[----:B------:R-:W-:Y:S01]  /*130c0*/  FMNMX.FTZ R54, R46, R53, !PT ;  /* 0x000000352e367209 */ /* 0x000fe20007810000 */
[----:B------:R-:W-:-:S02]  /*130d0*/  FFMA.FTZ R53, R57, UR28, -R112 ;  /* 0x0000001c39357c23 */ /* 0x000fc40008010870 */
[----:B------:R0:W-:Y:S01]  /*130e0*/  MUFU.EX2 R50, R113 ;  /* 0x0000007100327308 */ /* 0x0001e20000000800 */
[----:B------:R-:W-:-:S04]  /*130f0*/  FMNMX.FTZ R57, R49, R54, !PT ;  /* 0x0000003631397209 */ /* 0x000fc80007810000 */
        /* <DEDUP_REMOVED lines=11> */
[--C-:B0-----:R-:W-:Y:S01]  /*131b0*/  FFMA.FTZ R114, R69, UR28, -R112.reuse ;  /* 0x0000001c45727c23 */ /* 0x101fe20008010870 */
[----:B-1----:R-:W-:Y:S02]  /*131c0*/  F2FP.SATFINITE.E4M3.F32.PACK_AB_MERGE_C R204, R101, R4, RZ ;  /* 0x0000000465cc723e */ /* 0x002fe400048070ff */
[----:B------:R-:W-:Y:S01]  /*131d0*/  FMNMX.FTZ R62, R64, R61, !PT ;  /* 0x0000003d403e7209 */ /* 0x000fe20007810000 */
[----:B------:R-:W-:-:S01]  /*131e0*/  FFMA.FTZ R61, R66, UR28, -R112 ;  /* 0x0000001c423d7c23 */ /* 0x000fc20008010870 */
[----:B------:R-:W-:Y:S01]  /*131f0*/  F2FP.SATFINITE.E4M3.F32.PACK_AB_MERGE_C R204, R21, R0, R204 ;  /* 0x0000000015cc723e */ /* 0x000fe200048070cc */
        /* <DEDUP_REMOVED lines=8> */
[----:B------:R-:W-:Y:S01]  /*13280*/  MUFU.EX2 R62, R114 ;  /* 0x00000072003e7308 */ /* 0x000fe20000000800 */
[----:B------:R-:W-:-:S04]  /*13290*/  FMNMX.FTZ R69, R75, R66, !PT ;  /* 0x000000424b457209 */ /* 0x000fc80007810000 */
[----:B------:R-:W-:-:S03]  /*132a0*/  FMNMX.FTZ R66, R76, R69, !PT ;  /* 0x000000454c427209 */ /* 0x000fc60007810000 */
        /* <DEDUP_REMOVED lines=8> */
[----:B------:R-:W-:-:S04]  /*13330*/  FMNMX.FTZ R73, R81, R70, !PT ;  /* 0x0000004651497209 */ /* 0x000fc80007810000 */
[----:B------:R-:W-:Y:S01]  /*13340*/  FMNMX.FTZ R74, R82, R73, !PT ;  /* 0x00000049524a7209 */ /* 0x000fe20007810000 */
[----:B------:R-:W-:-:S02]  /*13350*/  FFMA.FTZ R73, R124, UR28, -R112 ;  /* 0x0000001c7c497c23 */ /* 0x000fc40008010870 */
[----:B------:R-:W-:Y:S01]  /*13360*/  MUFU.EX2 R28, R28 ;  /* 0x0000001c001c7308 */ /* 0x000fe20000000800 */
[----:B0-----:R-:W-:-:S04]  /*13370*/  FMNMX.FTZ R113, R83, R74, !PT ;  /* 0x0000004a53717209 */ /* 0x001fc80007810000 */
[----:B------:R-:W-:-:S03]  /*13380*/  FMNMX.FTZ R74, R84, R113, !PT ;  /* 0x00000071544a7209 */ /* 0x000fc60007810000 */
[----:B------:R-:W-:Y:S01]  /*13390*/  MUFU.EX2 R35, R35 ;  /* 0x0000002300237308 */ /* 0x000fe20000000800 */
[----:B------:R-:W-:Y:S02]  /*133a0*/  FMNMX.FTZ R113, R85, R74, !PT ;  /* 0x0000004a55717209 */ /* 0x000fe40007810000 */
[----:B-1----:R-:W-:Y:S02]  /*133b0*/  F2FP.SATFINITE.E4M3.F32.PACK_AB_MERGE_C R206, R111, R36, RZ ;  /* 0x000000246fce723e */ /* 0x002fe400048070ff */
[----:B------:R-:W-:Y:S01]  /*133c0*/  FMNMX.FTZ R114, R86, R113, !PT ;  /* 0x0000007156727209 */ /* 0x000fe20007810000 */
[----:B------:R-:W-:Y:S01]  /*133d0*/  FFMA.FTZ R113, R126, UR28, -R112 ;  /* 0x0000001c7e717c23 */ /* 0x000fe20008010870 */
        /* <DEDUP_REMOVED lines=13> */
[----:B------:R-:W-:Y:S01]  /*134b0*/  FMNMX.FTZ R116, R94, R115, !PT ;  /* 0x000000735e747209 */ /* 0x000fe20007810000 */
[--C-:B------:R-:W-:Y:S01]  /*134c0*/  FFMA.FTZ R115, R130, UR28, -R112.reuse ;  /* 0x0000001c82737c23 */ /* 0x100fe20008010870 */
[----:B------:R-:W-:-:S01]  /*134d0*/  FFMA.FTZ R112, R108, UR28, -R112 ;  /* 0x0000001c6c707c23 */ /* 0x000fc20008010870 */
[----:B------:R-:W0:Y:S01]  /*134e0*/  MUFU.EX2 R48, R48 ;  /* 0x0000003000307308 */ /* 0x000e220000000800 */
[----:B------:R-:W-:Y:S01]  /*134f0*/  F2FP.SATFINITE.E4M3.F32.PACK_AB_MERGE_C R200, R35, R28, R200 ;  /* 0x0000001c23c8723e */ /* 0x000fe200048070c8 */
[----:B------:R-:W1:Y:S06]  /*13500*/  SHFL.BFLY PT, R117, R116, 0x2, 0x1f ;  /* 0x0c401f0074757f89 */ /* 0x000e6c00000e0000 */
[----:B------:R-:W-:Y:S08]  /*13510*/  MUFU.EX2 R51, R51 ;  /* 0x0000003300337308 */ /* 0x000ff00000000800 */
[----:B------:R-:W2:Y:S01]  /*13520*/  MUFU.EX2 R53, R53 ;  /* 0x0000003500357308 */ /* 0x000ea20000000800 */
[----:B0-----:R-:W-:-:S04]  /*13530*/  F2FP.SATFINITE.E4M3.F32.PACK_AB_MERGE_C R202, R48, R47, RZ ;  /* 0x0000002f30ca723e */ /* 0x001fc800048070ff */
[----:B------:R-:W-:-:S03]  /*13540*/  F2FP.SATFINITE.E4M3.F32.PACK_AB_MERGE_C R202, R43, R32, R202 ;  /* 0x000000202bca723e */ /* 0x000fc600048070ca */
[----:B------:R-:W-:Y:S01]  /*13550*/  MUFU.EX2 R57, R57 ;  /* 0x0000003900397308 */ /* 0x000fe20000000800 */
[----:B-1----:R-:W-:-:S05]  /*13560*/  FMNMX.FTZ R117, R116, R117, !PT ;  /* 0x0000007574757209 */ /* 0x002fca0007810000 */
[----:B------:R-:W0:Y:S02]  /*13570*/  SHFL.BFLY PT, R116, R117, 0x1, 0x1f ;  /* 0x0c201f0075747f89 */ /* 0x000e2400000e0000 */
[----:B------:R-:W1:Y:S01]  /*13580*/  MUFU.EX2 R61, R61 ;  /* 0x0000003d003d7308 */ /* 0x000e620000000800 */
[----:B--2---:R-:W-:-:S04]  /*13590*/  F2FP.SATFINITE.E4M3.F32.PACK_AB_MERGE_C R196, R53, R50, RZ ;  /* 0x0000003235c4723e */ /* 0x004fc800048070ff */
[----:B------:R-:W-:-:S03]  /*135a0*/  F2FP.SATFINITE.E4M3.F32.PACK_AB_MERGE_C R196, R51, R44, R196 ;  /* 0x0000002c33c4723e */ /* 0x000fc600048070c4 */
[----:B------:R-:W2:Y:S08]  /*135b0*/  MUFU.EX2 R69, R69 ;  /* 0x0000004500457308 */ /* 0x000eb00000000800 */
[----:B------:R-:W3:Y:S01]  /*135c0*/  MUFU.EX2 R65, R65 ;  /* 0x0000004100417308 */ /* 0x000ee20000000800 */
[----:B-1----:R-:W-:-:S04]  /*135d0*/  F2FP.SATFINITE.E4M3.F32.PACK_AB_MERGE_C R198, R61, R58, RZ ;  /* 0x0000003a3dc6723e */ /* 0x002fc800048070ff */
[----:B------:R-:W-:Y:S02]  /*135e0*/  F2FP.SATFINITE.E4M3.F32.PACK_AB_MERGE_C R198, R57, R54, R198 ;  /* 0x0000003639c6723e */ /* 0x000fe400048070c6 */
[----:B0-----:R-:W-:Y:S01]  /*135f0*/  FMNMX.FTZ R221, R117, R116, !PT ;  /* 0x0000007475dd7209 */ /* 0x001fe20007810000 */
[----:B------:R-:W-:Y:S01]  /*13600*/  IMAD.U32 R116, RZ, RZ, UR28 ;  /* 0x0000001cff747e24 */ /* 0x000fe2000f8e00ff */
[----:B------:R-:W-:Y:S01]  /*13610*/  MUFU.EX2 R74, R127 ;  /* 0x0000007f004a7308 */ /* 0x000fe20000000800 */
[----:B--2---:R-:W-:Y:S02]  /*13620*/  F2FP.SATFINITE.E4M3.F32.PACK_AB_MERGE_C R192, R69, R66, RZ ;  /* 0x0000004245c0723e */ /* 0x004fe400048070ff */
[C---:B------:R-:W-:Y:S01]  /*13630*/  FFMA.FTZ R116, R221.reuse, R116, -8 ;  /* 0xc1000000dd747423 */ /* 0x040fe20000010074 */
[----:B------:R-:W-:-:S04]  /*13640*/  FSETP.NEU.FTZ.AND P1, PT, R221, -INF , PT ;  /* 0xff800000dd00780b */ /* 0x000fc80003f3d000 */
[----:B------:R-:W-:Y:S01]  /*13650*/  FSEL R108, R116, RZ, P1 ;  /* 0x000000ff746c7208 */ /* 0x000fe20000800000 */
[----:B------:R-:W-:Y:S01]  /*13660*/  MUFU.EX2 R113, R113 ;  /* 0x0000007100717308 */ /* 0x000fe20000000800 */
[----:B---3--:R-:W-:-:S03]  /*13670*/  F2FP.SATFINITE.E4M3.F32.PACK_AB_MERGE_C R192, R65, R62, R192 ;  /* 0x0000003e41c0723e */ /* 0x008fc600048070c0 */
        /* <DEDUP_REMOVED lines=16> */
[----:B------:R-:W-:Y:S01]  /*13780*/  FADD.FTZ R67, R0, R21 ;  /* 0x0000001500437221 */ /* 0x000fe20000010000 */
[----:B------:R-:W-:-:S01]  /*13790*/  FFMA.FTZ R60, R63, UR28, -R108 ;  /* 0x0000001c3f3c7c23 */ /* 0x000fc2000801086c */
[--C-:B------:R-:W-:Y:S01]  /*137a0*/  FFMA.FTZ R24, R24, UR28, -R108.reuse ;  /* 0x0000001c18187c23 */ /* 0x100fe2000801086c */
[----:B------:R-:W-:-:S01]  /*137b0*/  FFMA.FTZ R63, R64, UR28, -R108 ;  /* 0x0000001c403f7c23 */ /* 0x000fc2000801086c */
[----:B------:R-:W-:Y:S01]  /*137c0*/  FFMA.FTZ R64, R68, UR28, -R108 ;  /* 0x0000001c44407c23 */ /* 0x000fe2000801086c */
        /* <DEDUP_REMOVED lines=43> */
[----:B------:R-:W-:-:S04]  /*13a80*/  F2FP.SATFINITE.E4M3.F32.PACK_AB_MERGE_C R24, R25, R24, RZ ;  /* 0x000000181918723e */ /* 0x000fc800048070ff */
[----:B------:R-:W-:Y:S01]  /*13a90*/  F2FP.SATFINITE.E4M3.F32.PACK_AB_MERGE_C R205, R3, R102, R24 ;  /* 0x0000006603cd723e */ /* 0x000fe20004807018 */
[----:B------:R-:W2:Y:S01]  /*13aa0*/  MUFU.EX2 R29, R29 ;  /* 0x0000001d001d7308 */ /* 0x000ea20000000800 */
[----:B0-----:R-:W-:-:S01]  /*13ab0*/  FADD.FTZ R118, R26, R75 ;  /* 0x0000004b1a767221 */ /* 0x001fc20000010000 */
[----:B------:R-:W-:Y:S01]  /*13ac0*/  FADD.FTZ R75, R39, R122 ;  /* 0x0000007a274b7221 */ /* 0x000fe20000010000 */
[----:B------:R-:W-:-:S03]  /*13ad0*/  FFMA.FTZ R39, R78, UR28, -R108 ;  /* 0x0000001c4e277c23 */ /* 0x000fc6000801086c */
        /* <DEDUP_REMOVED lines=9> */
[----:B------:R-:W-:-:S04]  /*13b70*/  F2FP.SATFINITE.E4M3.F32.PACK_AB_MERGE_C R29, R116, R29, RZ ;  /* 0x0000001d741d723e */ /* 0x000fc800048070ff */
[----:B------:R-:W-:Y:S02]  /*13b80*/  F2FP.SATFINITE.E4M3.F32.PACK_AB_MERGE_C R207, R27, R26, R29 ;  /* 0x0000001a1bcf723e */ /* 0x000fe4000480701d */
        /* <DEDUP_REMOVED lines=8> */
[----:B------:R-:W-:-:S04]  /*13c10*/  FADD.FTZ R36, R44, R75 ;  /* 0x0000004b2c247221 */ /* 0x000fc80000010000 */
[----:B------:R-:W-:Y:S02]  /*13c20*/  FADD.FTZ R31, R51, R36 ;  /* 0x00000024331f7221 */ /* 0x000fe40000010000 */
        /* <DEDUP_REMOVED lines=9> */
[----:B------:R-:W-:-:S03]  /*13cc0*/  FFMA.FTZ R21, R80, UR28, -R108 ;  /* 0x0000001c50157c23 */ /* 0x000fc6000801086c */
        /* <DEDUP_REMOVED lines=13> */
[----:B------:R-:W-:-:S03]  /*13da0*/  F2FP.SATFINITE.E4M3.F32.PACK_AB_MERGE_C R42, R117, R42, RZ ;  /* 0x0000002a752a723e */ /* 0x000fc600048070ff */
[----:B------:R-:W-:Y:S01]  /*13db0*/  FADD.FTZ R69, R69, R66 ;  /* 0x0000004245457221 */ /* 0x000fe20000010000 */
[----:B------:R-:W-:Y:S01]  /*13dc0*/  F2FP.SATFINITE.E4M3.F32.PACK_AB_MERGE_C R203, R41, R34, R42 ;  /* 0x0000002229cb723e */ /* 0x000fe2000480702a */
        /* <DEDUP_REMOVED lines=28> */
[----:B------:R-:W-:-:S04]  /*13f90*/  F2FP.SATFINITE.E4M3.F32.PACK_AB_MERGE_C R67, R68, R67, RZ ;  /* 0x000000434443723e */ /* 0x000fc800048070ff */
[----:B------:R-:W-:Y:S02]  /*13fa0*/  F2FP.SATFINITE.E4M3.F32.PACK_AB_MERGE_C R193, R64, R59, R67 ;  /* 0x0000003b40c1723e */ /* 0x000fe40004807043 */
        /* <DEDUP_REMOVED lines=25> */
[----:B------:R-:W1:Y:S01]  /*14140*/  MUFU.EX2 R81, R81 ;  /* 0x0000005100517308 */ /* 0x000e620000000800 */
[----:B0-----:R-:W-:-:S01]  /*14150*/  FADD.FTZ R4, R0, R25 ;  /* 0x0000001900047221 */ /* 0x001fc20000010000 */
[----:B------:R-:W-:Y:S01]  /*14160*/  FADD.FTZ R110, R110, R107 ;  /* 0x0000006b6e6e7221 */ /* 0x000fe20000010000 */
[----:B------:R-:W0:Y:S03]  /*14170*/  @P5 LDC R25, c[0x0][0x450] ;  /* 0x00011400ff195b82 */ /* 0x000e260000000800 */
[----:B------:R-:W-:-:S02]  /*14180*/  FADD.FTZ R115, R115, R110 ;  /* 0x0000006e73737221 */ /* 0x000fc40000010000 */
[----:B------:R-:W-:Y:S01]  /*14190*/  MUFU.EX2 R98, R98 ;  /* 0x0000006200627308 */ /* 0x000fe20000000800 */
[----:B--2---:R-:W-:-:S07]  /*141a0*/  FADD.FTZ R4, R21, R4 ;  /* 0x0000000415047221 */ /* 0x004fce0000010000 */
[----:B------:R-:W2:Y:S01]  /*141b0*/  MUFU.EX2 R97, R97 ;  /* 0x0000006100617308 */ /* 0x000ea20000000800 */
[----:B-1----:R-:W-:-:S07]  /*141c0*/  FADD.FTZ R3, R81, R4 ;  /* 0x0000000451037221 */ /* 0x002fce0000010000 */
[----:B------:R-:W1:Y:S08]  /*141d0*/  MUFU.EX2 R82, R82 ;  /* 0x0000005200527308 */ /* 0x000e700000000800 */
[----:B------:R-:W-:Y:S01]  /*141e0*/  MUFU.EX2 R96, R96 ;  /* 0x0000006000607308 */ /* 0x000fe20000000800 */
[----:B--2---:R-:W-:-:S07]  /*141f0*/  F2FP.SATFINITE.E4M3.F32.PACK_AB_MERGE_C R20, R97, R98, RZ ;  /* 0x000000626114723e */ /* 0x004fce00048070ff */
[----:B------:R-:W2:Y:S01]  /*14200*/  MUFU.EX2 R95, R95 ;  /* 0x0000005f005f7308 */ /* 0x000ea20000000800 */
[C---:B-1----:R-:W-:Y:S01]  /*14210*/  F2FP.SATFINITE.E4M3.F32.PACK_AB_MERGE_C R81, R82.reuse, R81, RZ ;  /* 0x000000515251723e */ /* 0x042fe200048070ff */
[----:B------:R-:W-:-:S03]  /*14220*/  FADD.FTZ R82, R82, R3 ;  /* 0x0000000352527221 */ /* 0x000fc60000010000 */
[----:B------:R-:W-:Y:S01]  /*14230*/  F2FP.SATFINITE.E4M3.F32.PACK_AB_MERGE_C R189, R21, R0, R81 ;  /* 0x0000000015bd723e */ /* 0x000fe20004807051 */
[----:B------:R-:W-:Y:S02]  /*14240*/  IMAD.MOV.U32 R21, RZ, RZ, R217 ;  /* 0x000000ffff157224 */ /* 0x000fe400078e00d9 */
[----:B------:R-:W1:Y:S08]  /*14250*/  MUFU.EX2 R83, R83 ;  /* 0x0000005300537308 */ /* 0x000e700000000800 */
[----:B------:R-:W3:Y:S01]  /*14260*/  MUFU.EX2 R84, R84 ;  /* 0x0000005400547308 */ /* 0x000ee20000000800 */
[C---:B--2---:R-:W-:Y:S01]  /*14270*/  F2FP.SATFINITE.E4M3.F32.PACK_AB_MERGE_C R190, R95.reuse, R96, R20 ;  /* 0x000000605fbe723e */ /* 0x044fe20004807014 */
[----:B------:R-:W-:Y:S01]  /*14280*/  FADD.FTZ R96, R96, R115 ;  /* 0x0000007360607221 */ /* 0x000fe20000010000 */
[----:B------:R-:W2:Y:S03]  /*14290*/  @P5 LDC R20, c[0x0][0x44c] ;  /* 0x00011300ff145b82 */ /* 0x000ea60000000800 */
[----:B------:R-:W-:-:S02]  /*142a0*/  FADD.FTZ R95, R95, R96 ;  /* 0x000000605f5f7221 */ /* 0x000fc40000010000 */
[----:B------:R-:W4:Y:S01]  /*142b0*/  MUFU.EX2 R85, R85 ;  /* 0x0000005500557308 */ /* 0x000f220000000800 */
[----:B-1----:R-:W-:-:S01]  /*142c0*/  FADD.FTZ R3, R83, R82 ;  /* 0x0000005253037221 */ /* 0x002fc20000010000 */
[----:B------:R-:W-:-:S04]  /*142d0*/  FADD.FTZ R98, R98, R95 ;  /* 0x0000005f62627221 */ /* 0x000fc80000010000 */
[----:B------:R-:W-:Y:S02]  /*142e0*/  FADD.FTZ R97, R97, R98 ;  /* 0x0000006261617221 */ /* 0x000fe40000010000 */
[----:B------:R-:W-:Y:S01]  /*142f0*/  MUFU.EX2 R104, R104 ;  /* 0x0000006800687308 */ /* 0x000fe20000000800 */
[----:B---3--:R-:W-:-:S07]  /*14300*/  FADD.FTZ R4, R84, R3 ;  /* 0x0000000354047221 */ /* 0x008fce0000010000 */
[----:B------:R-:W1:Y:S01]  /*14310*/  MUFU.EX2 R103, R103 ;  /* 0x0000006700677308 */ /* 0x000e620000000800 */
[----:B----4-:R-:W-:-:S01]  /*14320*/  FADD.FTZ R3, R85, R4 ;  /* 0x0000000455037221 */ /* 0x010fc20000010000 */
[----:B--2---:R-:W-:-:S06]  /*14330*/  @P5 IMAD.HI.U32 R20, R217, R20, RZ ;  /* 0x00000014d9145227 */ /* 0x004fcc00078e00ff */
[----:B------:R-:W2:Y:S01]  /*14340*/  MUFU.EX2 R86, R86 ;  /* 0x0000005600567308 */ /* 0x000ea20000000800 */
[----:B0-----:R-:W-:Y:S02]  /*14350*/  @P5 SHF.R.U32.HI R21, RZ, R25, R20 ;  /* 0x00000019ff155219 */ /* 0x001fe40000011614 */
[----:B------:R-:W-:-:S03]  /*14360*/  ISETP.GE.AND P5, PT, R15, 0x1, PT ;  /* 0x000000010f00780c */ /* 0x000fc60003fa6270 */
[----:B------:R-:W-:Y:S02]  /*14370*/  IMAD.IADD R21, R120, 0x1, R21 ;  /* 0x0000000178157824 */ /* 0x000fe400078e0215 */
[----:B------:R-:W-:Y:S01]  /*14380*/  MUFU.EX2 R100, R100 ;  /* 0x0000006400647308 */ /* 0x000fe20000000800 */
[----:B-1----:R-:W-:Y:S01]  /*14390*/  F2FP.SATFINITE.E4M3.F32.PACK_AB_MERGE_C R4, R103, R104, RZ ;  /* 0x000000686704723e */ /* 0x002fe200048070ff */
[----:B------:R-:W-:-:S06]  /*143a0*/  IMAD.IADD R14, R21, 0x1, R14 ;  /* 0x00000001150e7824 */ /* 0x000fcc00078e020e */
[----:B------:R-:W0:Y:S01]  /*143b0*/  MUFU.EX2 R99, R99 ;  /* 0x0000006300637308 */ /* 0x000e220000000800 */
[C---:B--2---:R-:W-:Y:S01]  /*143c0*/  F2FP.SATFINITE.E4M3.F32.PACK_AB_MERGE_C R85, R86.reuse, R85, RZ ;  /* 0x000000555655723e */ /* 0x044fe200048070ff */
        /* <DEDUP_REMOVED lines=22> */
[----:B------:R-:W0:Y:S08]  /*14530*/  MUFU.EX2 R91, R91 ;  /* 0x0000005b005b7308 */ /* 0x000e300000000800 */
[----:B------:R-:W2:Y:S01]  /*14540*/  MUFU.EX2 R92, R92 ;  /* 0x0000005c005c7308 */ /* 0x000ea20000000800 */
[----:B-1----:R-:W-:Y:S01]  /*14550*/  F2FP.SATFINITE.E4M3.F32.PACK_AB_MERGE_C R186, R105, R106, R0 ;  /* 0x0000006a69ba723e */ /* 0x002fe20004807000 */
[----:B------:R-:W-:-:S04]  /*14560*/  FADD.FTZ R106, R106, R103 ;  /* 0x000000676a6a7221 */ /* 0x000fc80000010000 */
[----:B------:R-:W-:Y:S02]  /*14570*/  FADD.FTZ R106, R105, R106 ;  /* 0x0000006a696a7221 */ /* 0x000fe40000010000 */
[----:B------:R-:W1:Y:S01]  /*14580*/  MUFU.EX2 R93, R93 ;  /* 0x0000005d005d7308 */ /* 0x000e620000000800 */
[----:B0-----:R-:W-:-:S01]  /*14590*/  FADD.FTZ R3, R91, R90 ;  /* 0x0000005a5b037221 */ /* 0x001fc20000010000 */
[----:B------:R-:W-:-:S06]  /*145a0*/  FADD.FTZ R109, R109, R106 ;  /* 0x0000006a6d6d7221 */ /* 0x000fcc0000010000 */
[----:B------:R-:W0:Y:S01]  /*145b0*/  MUFU.EX2 R94, R94 ;  /* 0x0000005e005e7308 */ /* 0x000e220000000800 */
[----:B--2---:R-:W-:-:S04]  /*145c0*/  FADD.FTZ R0, R92, R3 ;  /* 0x000000035c007221 */ /* 0x004fc80000010000 */
[----:B-1----:R-:W-:Y:S01]  /*145d0*/  FADD.FTZ R3, R93, R0 ;  /* 0x000000005d037221 */ /* 0x002fe20000010000 */
[----:B------:R-:W-:Y:S01]  /*145e0*/  VIADD R0, R121, 0xfffffffe ;  /* 0xfffffffe79007836 */ /* 0x000fe20000000000 */
[C---:B0-----:R-:W-:Y:S02]  /*145f0*/  F2FP.SATFINITE.E4M3.F32.PACK_AB_MERGE_C R4, R94.reuse, R93, RZ ;  /* 0x0000005d5e04723e */ /* 0x041fe400048070ff */
[----:B------:R-:W-:-:S02]  /*14600*/  FADD.FTZ R3, R94, R3 ;  /* 0x000000035e037221 */ /* 0x000fc40000010000 */
[----:B------:R-:W-:Y:S01]  /*14610*/  F2FP.SATFINITE.E4M3.F32.PACK_AB_MERGE_C R187, R92, R91, R4 ;  /* 0x0000005b5cbb723e */ /* 0x000fe20004807004 */
[----:B------:R-:W-:-:S01]  /*14620*/  FADD.FTZ R4, R112, R109 ;  /* 0x0000006d70047221 */ /* 0x000fc20000010000 */
        /* <DEDUP_REMOVED lines=12> */
.L_x_7204:
[----:B------:R-:W-:-:S13]  /*146f0*/  ISETP.NE.AND P1, PT, R15, 0x1, PT ;  /* 0x000000010f00780c */ /* 0x000fda0003f25270 */
[----:B------:R-:W0:Y:S02]  /*14700*/  @P1 LDC.64 R24, c[0x0][0x9e8] ;  /* 0x00027a00ff181b82 */ /* 0x000e240000000a00 */
[----:B0-----:R-:W-:-:S05]  /*14710*/  @P1 IMAD.HI.U32 R24, R20, R24, RZ ;  /* 0x0000001814181227 */ /* 0x001fca00078e00ff */
[----:B------:R-:W-:-:S07]  /*14720*/  @P1 SHF.R.U32.HI R20, RZ, R25, R24 ;  /* 0x00000019ff141219 */ /* 0x000fce0000011618 */
.L_x_7205:
[----:B------:R-:W-:Y:S05]  /*14730*/  BSYNC B0 ;  /* 0x0000000000007941 */ /* 0x000fea0003800000 */
.L_x_7203:
[----:B------:R-:W-:-:S05]  /*14740*/  IMAD R15, R20, R15, R15 ;  /* 0x0000000f140f7224 */ /* 0x000fca00078e020f */
[----:B------:R-:W-:-:S07]  /*14750*/  VIMNMX R14, R14, R15, PT ;  /* 0x0000000f0e0e7248 */ /* 0x000fce0003fe0100 */
.L_x_7202:
[----:B------:R-:W-:Y:S01]  /*14760*/  IMAD.HI R14, R14, 0x2aaaaaab, RZ ;  /* 0x2aaaaaab0e0e7827 */ /* 0x000fe200078e02ff */
[----:B------:R-:W-:Y:S01]  /*14770*/  ULDC UR24, c[0x0][0x9e4] ;  /* 0x0002790000187ab9 */ /* 0x000fe20000000800 */
[----:B------:R-:W-:Y:S01]  /*14780*/  ULDC UR4, c[0x0][0x9e4] ;  /* 0x0002790000047ab9 */ /* 0x000fe20000000800 */
[----:B------:R-:W-:Y:S01]  /*14790*/  ULDC UR5, c[0x0][0x988] ;  /* 0x0002620000057ab9 */ /* 0x000fe20000000800 */
[----:B------:R-:W-:Y:S01]  /*147a0*/  ULDC UR7, c[0x0][0x988] ;  /* 0x0002620000077ab9 */ /* 0x000fe20000000800 */
[----:B------:R-:W-:Y:S01]  /*147b0*/  SHF.R.U32.HI R15, RZ, 0x1f, R14 ;  /* 0x0000001fff0f7819 */ /* 0x000fe2000001160e */
[----:B------:R-:W-:Y:S01]  /*147c0*/  ULDC UR6, c[0x0][0x988] ;  /* 0x0002620000067ab9 */ /* 0x000fe20000000800 */
[----:B------:R-:W-:Y:S01]  /*147d0*/  ULDC UR26, c[0x0][0x9e0] ;  /* 0x00027800001a7ab9 */ /* 0x000fe20000000800 */
[----:B------:R-:W-:Y:S01]  /*147e0*/  ULDC UR25, c[0x0][0x9e0] ;  /* 0x0002780000197ab9 */ /* 0x000fe20000000800 */
[----:B------:R-:W-:Y:S02]  /*147f0*/  LEA.HI.SX32 R15, R14, R15, 0x1b ;  /* 0x0000000f0e0f7211 */ /* 0x000fe400078fdaff */
[----:B------:R-:W-:-:S02]  /*14800*/  CS2R R182, SRZ ;  /* 0x0000000000b67805 */ /* 0x000fc4000001ff00 */
[----:B------:R-:W-:Y:S02]  /*14810*/  CS2R R180, SRZ ;  /* 0x0000000000b47805 */ /* 0x000fe4000001ff00 */
[----:B------:R-:W-:Y:S02]  /*14820*/  CS2R R178, SRZ ;  /* 0x0000000000b27805 */ /* 0x000fe4000001ff00 */
[----:B------:R-:W-:Y:S02]  /*14830*/  VIMNMX R228, R220, R15, !PT ;  /* 0x0000000fdce47248 */ /* 0x000fe40007fe0100 */
[----:B------:R-:W-:Y:S02]  /*14840*/  CS2R R176, SRZ ;  /* 0x0000000000b07805 */ /* 0x000fe4000001ff00 */
[----:B------:R-:W-:Y:S02]  /*14850*/  CS2R R174, SRZ ;  /* 0x0000000000ae7805 */ /* 0x000fe4000001ff00 */
[----:B------:R-:W-:-:S02]  /*14860*/  CS2R R172, SRZ ;  /* 0x0000000000ac7805 */ /* 0x000fc4000001ff00 */
[----:B------:R-:W-:Y:S02]  /*14870*/  ISETP.GE.AND P1, PT, R0, R228, PT ;  /* 0x000000e40000720c */ /* 0x000fe40003f26270 */
        /* <DEDUP_REMOVED lines=26> */
[----:B------:R-:W-:Y:S06]  /*14a20*/  @!P1 BRA `(.L_x_7206) ;  /* 0x0000005400d49947 */ /* 0x000fec0003800000 */
[----:B------:R-:W-:-:S07]  /*14a30*/  IMAD.MOV.U32 R183, RZ, RZ, RZ ;  /* 0x000000ffffb77224 */ /* 0x000fce00078e00ff */
.L_x_7225:
        /* <DEDUP_REMOVED lines=8> */
[----:B------:R-:W-:-:S05]  /*14ac0*/  IMAD.U32 R14, RZ, RZ, UR41 ;  /* 0x00000029ff0e7e24 */ /* 0x000fca000f8e00ff */
[----:B------:R-:W-:-:S13]  /*14ad0*/  ISETP.NE.AND P3, PT, R14, 0x3, PT ;  /* 0x000000030e00780c */ /* 0x000fda0003f65270 */
[----:B------:R-:W-:Y:S05]  /*14ae0*/  @!P3 BRA `(.L_x_7208) ;  /* 0x000000000004b947 */ /* 0x000fea0003800000 */
[----:B------:R-:W-:Y:S01]  /*14af0*/  BPT.TRAP 0x1 ;  /* 0x000000040000795c */ /* 0x000fe20000300000 */
.L_x_7208:
[----:B------:R-:W-:Y:S01]  /*14b00*/  IMAD R15, R229, 0x8, R17 ;  /* 0x00000008e50f7824 */ /* 0x000fe200078e0211 */
[----:B------:R-:W-:-:S04]  /*14b10*/  SHF.L.U32 R14, R230, 0x1f, RZ ;  /* 0x0000001fe60e7819 */ /* 0x000fc800000006ff */
[----:B------:R0:W1:Y:S01]  /*14b20*/  SYNCS.PHASECHK.TRANS64.TRYWAIT P2, [R15+URZ+0x28830], R14 ;  /* 0x0288300e0f0075a7 */ /* 0x000062000804017f */
[----:B------:R-:W-:Y:S05]  /*14b30*/  @!P3 BRA `(.L_x_7209) ;  /* 0x000000000004b947 */ /* 0x000fea0003800000 */
[----:B------:R-:W-:Y:S01]  /*14b40*/  BPT.TRAP 0x1 ;  /* 0x000000040000795c */ /* 0x000fe20000300000 */
.L_x_7209:
[----:B------:R-:W-:Y:S04]  /*14b50*/  BSSY B0, `(.L_x_7207) ;  /* 0x0000004000007945 */ /* 0x000fe80003800000 */
[----:B-1----:R-:W-:Y:S05]  /*14b60*/  @P2 BRA `(.L_x_7210) ;  /* 0x0000000000082947 */ /* 0x002fea0003800000 */
[----:B------:R-:W1:Y:S02]  /*14b70*/  SYNCS.PHASECHK.TRANS64.TRYWAIT P2, [R15+URZ+0x28830], R14 ;  /* 0x0288300e0f0075a7 */ /* 0x000e64000804017f */
[----:B-1----:R-:W-:Y:S05]  /*14b80*/  @!P2 BRA `(.L_x_7211) ;  /* 0x0000019800e0a947 */ /* 0x002fea0003800000 */
.L_x_7210:
[----:B------:R-:W-:Y:S05]  /*14b90*/  BSYNC B0 ;  /* 0x0000000000007941 */ /* 0x000fea0003800000 */
.L_x_7207:
[----:B01----:R-:W0:Y:S01]  /*14ba0*/  S2R R14, SR_TID.X ;  /* 0x00000000000e7919 */ /* 0x003e220000002100 */
[----:B------:R-:W-:Y:S05]  /*14bb0*/  WARPSYNC.ALL ;  /* 0x0000000000007948 */ /* 0x000fea0003800000 */
[----:B------:R-:W-:Y:S01]  /*14bc0*/  IMAD.MOV.U32 R15, RZ, RZ, 0x40000040 ;  /* 0x40000040ff0f7424 */ /* 0x000fe200078e00ff */
[----:B------:R-:W-:Y:S01]  /*14bd0*/  R2UR UR8, R6 ;  /* 0x00000000060872ca */ /* 0x000fe200000e0000 */
[----:B------:R-:W-:Y:S01]  /*14be0*/  IMAD.MOV.U32 R25, RZ, RZ, 0x40000040 ;  /* 0x40000040ff197424 */ /* 0x000fe200078e00ff */
[----:B------:R-:W-:Y:S02]  /*14bf0*/  R2UR UR9, R7 ;  /* 0x00000000070972ca */ /* 0x000fe400000e0000 */
        /* <DEDUP_REMOVED lines=18> */
[----:B------:R-:W-:Y:S02]  /*14d20*/  R2UR UR14, R20 ;  /* 0x00000000140e72ca */ /* 0x000fe400000e0000 */
[----:B------:R-:W-:Y:S01]  /*14d30*/  R2UR UR22, R14 ;  /* 0x000000000e1672ca */ /* 0x000fe200000e0000 */
[----:B0-----:R-:W-:-:S05]  /*14d40*/  IMAD.MOV.U32 R21, RZ, RZ, 0x40000040 ;  /* 0x40000040ff157424 */ /* 0x001fca00078e00ff */
[----:B------:R-:W-:Y:S01]  /*14d50*/  R2UR UR15, R21 ;  /* 0x00000000150f72ca */ /* 0x000fe200000e0000 */
        /* <DEDUP_REMOVED lines=12> */
[----:B------:R-:W-:Y:S05]  /*14e20*/  @P1 BRA `(.L_x_7212) ;  /* 0x0000000000301947 */ /* 0x000fea0003800000 */
[----:B------:R-:W-:-:S05]  /*14e30*/  IMAD.U32 R21, RZ, RZ, UR41 ;  /* 0x00000029ff157e24 */ /* 0x000fca000f8e00ff */
[----:B------:R-:W-:-:S13]  /*14e40*/  ISETP.NE.AND P2, PT, R21, 0x3, PT ;  /* 0x000000031500780c */ /* 0x000fda0003f45270 */
[----:B------:R-:W-:Y:S05]  /*14e50*/  @!P2 BRA `(.L_x_7213) ;  /* 0x000000000004a947 */ /* 0x000fea0003800000 */
[----:B------:R-:W-:Y:S01]  /*14e60*/  BPT.TRAP 0x1 ;  /* 0x000000040000795c */ /* 0x000fe20000300000 */
.L_x_7213:
[----:B------:R-:W-:Y:S01]  /*14e70*/  SHF.L.U32 R14, R210, 0x1f, RZ ;  /* 0x0000001fd20e7819 */ /* 0x000fe200000006ff */
[----:B------:R-:W-:-:S04]  /*14e80*/  IMAD R15, R211, 0x8, R17 ;  /* 0x00000008d30f7824 */ /* 0x000fc800078e0211 */
[----:B------:R0:W1:Y:S01]  /*14e90*/  SYNCS.PHASECHK.TRANS64.TRYWAIT P1, [R15+URZ+0x28850], R14 ;  /* 0x0288500e0f0075a7 */ /* 0x000062000802017f */
[----:B------:R-:W-:Y:S05]  /*14ea0*/  @!P2 BRA `(.L_x_7214) ;  /* 0x000000000004a947 */ /* 0x000fea0003800000 */
[----:B------:R-:W-:Y:S01]  /*14eb0*/  BPT.TRAP 0x1 ;  /* 0x000000040000795c */ /* 0x000fe20000300000 */
.L_x_7214:
[----:B-1----:R-:W-:Y:S05]  /*14ec0*/  @P1 BRA `(.L_x_7212) ;  /* 0x0000000000081947 */ /* 0x002fea0003800000 */
[----:B------:R-:W1:Y:S02]  /*14ed0*/  SYNCS.PHASECHK.TRANS64.TRYWAIT P1, [R15+URZ+0x28850], R14 ;  /* 0x0288500e0f0075a7 */ /* 0x000e64000802017f */
[----:B-1----:R-:W-:Y:S05]  /*14ee0*/  @!P1 BRA `(.L_x_7215) ;  /* 0x00000198001c9947 */ /* 0x002fea0003800000 */
.L_x_7212:
[----:B01----:R-:W-:Y:S01]  /*14ef0*/  VIADD R14, R17, 0x400 ;  /* 0x00000400110e7836 */ /* 0x003fe20000000000 */
[----:B------:R-:W-:Y:S05]  /*14f00*/  WARPSYNC.ALL ;  /* 0x0000000000007948 */ /* 0x000fea0003800000 */
[----:B------:R-:W-:Y:S01]  /*14f10*/  SHF.R.U32.HI R14, RZ, 0x4, R14 ;  /* 0x00000004ff0e7819 */ /* 0x000fe2000001160e */
[----:B------:R-:W-:Y:S01]  /*14f20*/  IMAD.MOV.U32 R15, RZ, RZ, -0x7fffffe0 ;  /* 0x80000020ff0f7424 */ /* 0x000fe200078e00ff */
[----:B------:R-:W-:Y:S01]  /*14f30*/  WARPGROUP.ARRIVE ;  /* 0x00000000000079c5 */ /* 0x000fe20000000000 */
[----:B------:R-:W-:Y:S01]  /*14f40*/  IMAD.MOV.U32 R21, RZ, RZ, -0x7fffffe0 ;  /* 0x80000020ff157424 */ /* 0x000fe200078e00ff */
[----:B------:R-:W-:-:S04]  /*14f50*/  LOP3.LUT R14, R14, 0x3fff, RZ, 0xc0, !PT ;  /* 0x00003fff0e0e7812 */ /* 0x000fc800078ec0ff */
[----:B------:R-:W0:Y:S01]  /*14f60*/  S2R R210, SR_TID.X ;  /* 0x0000000000d27919 */ /* 0x000e220000002100 */
[----:B------:R-:W-:Y:S01]  /*14f70*/  R2UR UR11, R15 ;  /* 0x000000000f0b72ca */ /* 0x000fe200000e0000 */
[----:B------:R-:W-:Y:S01]  /*14f80*/  FMUL.FTZ R15, R2, R24 ;  /* 0x00000018020f7220 */ /* 0x000fe20000410000 */
[----:B------:R-:W-:Y:S01]  /*14f90*/  LOP3.LUT R14, R14, 0x10000, RZ, 0xfc, !PT ;  /* 0x000100000e0e7812 */ /* 0x000fe200078efcff */
[C---:B------:R-:W-:Y:S01]  /*14fa0*/  FMUL.FTZ R24, R2.reuse, R27 ;  /* 0x0000001b02187220 */ /* 0x040fe20000410000 */
[C---:B------:R-:W-:Y:S01]  /*14fb0*/  FMUL.FTZ R27, R2.reuse, R30 ;  /* 0x0000001e021b7220 */ /* 0x040fe20000410000 */
[C---:B------:R-:W-:Y:S01]  /*14fc0*/  FMUL.FTZ R30, R2.reuse, R33 ;  /* 0x00000021021e7220 */ /* 0x040fe20000410000 */
[C---:B------:R-:W-:Y:S01]  /*14fd0*/  FMUL.FTZ R33, R2.reuse, R36 ;  /* 0x0000002402217220 */ /* 0x040fe20000410000 */
[----:B------:R-:W-:Y:S02]  /*14fe0*/  IMAD R14, R211, 0x600, R14 ;  /* 0x00000600d30e7824 */ /* 0x000fe400078e020e */
[C---:B------:R-:W-:Y:S01]  /*14ff0*/  FMUL.FTZ R36, R2.reuse, R39 ;  /* 0x0000002702247220 */ /* 0x040fe20000410000 */
[C---:B------:R-:W-:Y:S01]  /*15000*/  FMUL.FTZ R39, R2.reuse, R42 ;  /* 0x0000002a02277220 */ /* 0x040fe20000410000 */
[----:B------:R-:W-:Y:S01]  /*15010*/  FMUL.FTZ R42, R2, R45 ;  /* 0x0000002d022a7220 */ /* 0x000fe20000410000 */
[C---:B------:R-:W-:Y:S01]  /*15020*/  VIADD R20, R14.reuse, 0x2 ;  /* 0x000000020e147836 */ /* 0x040fe20000000000 */
[----:B------:R-:W-:Y:S01]  /*15030*/  R2UR UR10, R14 ;  /* 0x000000000e0a72ca */ /* 0x000fe200000e0000 */
[----:B------:R-:W-:Y:S01]  /*15040*/  IMAD.MOV.U32 R45, RZ, RZ, -0x7fffffe0 ;  /* 0x80000020ff2d7424 */ /* 0x000fe200078e00ff */
[----:B------:R-:W-:Y:S01]  /*15050*/  ISETP.NE.AND P2, PT, R232, 0x1, PT ;  /* 0x00000001e800780c */ /* 0x000fe20003f45270 */
        /* <DEDUP_REMOVED lines=9> */
[----:B------:R-:W-:Y:S01]  /*150f0*/  LOP3.LUT P1, RZ, R16, 0x1000, RZ, 0xc0, !PT ;  /* 0x0000100010ff7812 */ /* 0x000fe2000782c0ff */
[----:B------:R-:W-:Y:S01]  /*15100*/  QGMMA.64x128x32.F32.E4M3.E4M3 R120, R204, gdesc[UR8], R120, gsb0 ;  /* 0x01e00008cc787df3 */ /* 0x000fe20008000878 */
[----:B------:R-:W-:Y:S01]  /*15110*/  R2UR UR10, R20 ;  /* 0x00000000140a72ca */ /* 0x000fe200000e0000 */
[----:B------:R-:W-:Y:S01]  /*15120*/  VIADD R20, R14, 0x200 ;  /* 0x000002000e147836 */ /* 0x000fe20000000000 */
[----:B------:R-:W-:Y:S01]  /*15130*/  R2UR UR11, R21 ;  /* 0x00000000150b72ca */ /* 0x000fe200000e0000 */
[----:B------:R-:W-:Y:S01]  /*15140*/  IMAD.MOV.U32 R21, RZ, RZ, -0x7fffffe0 ;  /* 0x80000020ff157424 */ /* 0x000fe200078e00ff */
[----:B------:R-:W1:Y:S01]  /*15150*/  MUFU.TANH R15, R15 ;  /* 0x0000000f000f7308 */ /* 0x000e620000002400 */
[----:B0-----:R-:W-:-:S07]  /*15160*/  SHF.R.U32.HI R210, RZ, 0x7, R210 ;  /* 0x00000007ffd27819 */ /* 0x001fce00000116d2 */
[----:B------:R-:W0:Y:S08]  /*15170*/  MUFU.TANH R24, R24 ;  /* 0x0000001800187308 */ /* 0x000e300000002400 */
        /* <DEDUP_REMOVED lines=121> */
[----:B------:R-:W-:Y:S02]  /*15910*/  R2UR UR11, R45 ;  /* 0x000000002d0b72ca */ /* 0x000fe400000e0000 */
[----:B------:R-:W5:Y:S04]  /*15920*/  @P2 LDC R45, c[0x0][0x44c] ;  /* 0x00011300ff2d2b82 */ /* 0x000f680000000800 */
        /* <DEDUP_REMOVED lines=22> */
[C---:B------:R-:W-:Y:S02]  /*15a90*/  FMUL.FTZ R107, R2.reuse, R108 ;  /* 0x0000006c026b7220 */ /* 0x040fe40000410000 */
[----:B------:R1:W0:Y:S01]  /*15aa0*/  MUFU.TANH R188, R44 ;  /* 0x0000002c00bc7308 */ /* 0x0002220000002400 */
[C---:B------:R-:W-:Y:S01]  /*15ab0*/  FMUL.FTZ R108, R2.reuse, R109 ;  /* 0x0000006d026c7220 */ /* 0x040fe20000410000 */
[----:B------:R-:W-:Y:S01]  /*15ac0*/  FMUL.FTZ R109, R2, R114 ;  /* 0x00000072026d7220 */ /* 0x000fe20000410000 */
[----:B------:R-:W-:-:S05]  /*15ad0*/  @!P0 IMAD R114, R229, 0x8, R17 ;  /* 0x00000008e5728824 */ /* 0x000fca00078e0211 */
[----:B------:R-:W0:Y:S01]  /*15ae0*/  MUFU.TANH R58, R58 ;  /* 0x0000003a003a7308 */ /* 0x000e220000002400 */
[----:B-1----:R-:W-:-:S05]  /*15af0*/  VIADD R44, R14, 0x402 ;  /* 0x000004020e2c7836 */ /* 0x002fca0000000000 */
[----:B------:R-:W-:Y:S02]  /*15b00*/  R2UR UR10, R44 ;  /* 0x000000002c0a72ca */ /* 0x000fe400000e0000 */
[----:B------:R-:W1:Y:S01]  /*15b10*/  @P2 LDC R44, c[0x0][0x450] ;  /* 0x00011400ff2c2b82 */ /* 0x000e620000000800 */
[----:B------:R-:W0:Y:S08]  /*15b20*/  MUFU.TANH R59, R59 ;  /* 0x0000003b003b7308 */ /* 0x000e300000002400 */
[----:B------:R-:W0:Y:S02]  /*15b30*/  MUFU.TANH R60, R60 ;  /* 0x0000003c003c7308 */ /* 0x000e240000002400 */
[----:B------:R-:W-:Y:S06]  /*15b40*/  QGMMA.64x128x32.F32.E4M3.E4M3 R120, R184, gdesc[UR8], R120, gsb0 ;  /* 0x01e00008b8787df3 */ /* 0x000fec0008000878 */
        /* <DEDUP_REMOVED lines=18> */
[----:B------:R-:W-:-:S05]  /*15c70*/  IMAD.IADD R184, R224, 0x1, R217 ;  /* 0x00000001e0b87824 */ /* 0x000fca00078e02d9 */
[----:B------:R-:W0:Y:S01]  /*15c80*/  MUFU.TANH R78, R78 ;  /* 0x0000004e004e7308 */ /* 0x000e220000002400 */
[----:B------:R-:W-:Y:S02]  /*15c90*/  VIADD R186, R118, 0x1 ;  /* 0x0000000176ba7836 */ /* 0x000fe40000000000 */
[----:B-----5:R-:W-:-:S04]  /*15ca0*/  @P2 IMAD.HI.U32 R45, R184, R45, RZ ;  /* 0x0000002db82d2227 */ /* 0x020fc800078e00ff */
[----:B------:R-:W-:Y:S01]  /*15cb0*/  IMAD R186, R219, -0x2, R186 ;  /* 0xfffffffedbba7824 */ /* 0x000fe200078e02ba */
[----:B-1----:R-:W-:Y:S01]  /*15cc0*/  @P2 SHF.R.U32.HI R184, RZ, R44, R45 ;  /* 0x0000002cffb82219 */ /* 0x002fe2000001162d */
[----:B------:R-:W-:Y:S01]  /*15cd0*/  @!P0 VIADD R44, R114, 0x28840 ;  /* 0x00028840722c8836 */ /* 0x000fe20000000000 */
[----:B------:R-:W1:Y:S01]  /*15ce0*/  MUFU.TANH R79, R79 ;  /* 0x0000004f004f7308 */ /* 0x000e620000002400 */
[----:B------:R-:W-:Y:S02]  /*15cf0*/  IADD3 R45, -R210, 0xb, RZ ;  /* 0x0000000bd22d7810 */ /* 0x000fe40007ffe1ff */
[----:B------:R-:W-:Y:S02]  /*15d00*/  IADD3 R185, -R214, R186, R215 ;  /* 0x000000bad6b97210 */ /* 0x000fe40007ffe1d7 */
[----:B------:R-:W-:Y:S01]  /*15d10*/  @!P0 PRMT R114, RZ, 0x654, R44 ;  /* 0x00000654ff728816 */ /* 0x000fe2000000002c */
[----:B------:R0:W-:Y:S06]  /*15d20*/  BAR.ARV R45, 0x100 ;  /* 0x0004002d0000751d */ /* 0x0001ec0000002000 */
[----:B------:R-:W0:Y:S01]  /*15d30*/  MUFU.TANH R80, R80 ;  /* 0x0000005000507308 */ /* 0x000e220000002400 */
[C---:B------:R-:W-:Y:S01]  /*15d40*/  VIADD R119, R185.reuse, UR26 ;  /* 0x0000001ab9777c36 */ /* 0x040fe20008000000 */
[----:B------:R-:W5:Y:S01]  /*15d50*/  SHFL.IDX PT, R44, R184, RZ, 0x1c1f ;  /* 0x001c1fffb82c7589 */ /* 0x000f6200000e0000 */
[----:B------:R-:W-:Y:S01]  /*15d60*/  VIADD R185, R185, UR27 ;  /* 0x0000001bb9b97c36 */ /* 0x000fe20008000000 */
[----:B------:R2:W-:Y:S04]  /*15d70*/  @!P0 SYNCS.ARRIVE.TRANS64.RED.A1T0 RZ, [R114+URZ], RZ ;  /* 0x000000ff72ff89a7 */ /* 0x0005e8000810043f */
[----:B------:R-:W0:Y:S01]  /*15d80*/  MUFU.TANH R81, R81 ;  /* 0x0000005100517308 */ /* 0x000e220000002400 */
[----:B--2---:R-:W-:-:S07]  /*15d90*/  VIADD R114, R186, 0xffffffff ;  /* 0xffffffffba727836 */ /* 0x004fce0000000000 */
[----:B------:R-:W2:Y:S08]  /*15da0*/  MUFU.TANH R82, R82 ;  /* 0x0000005200527308 */ /* 0x000eb00000002400 */
[----:B------:R-:W0:Y:S01]  /*15db0*/  MUFU.TANH R83, R83 ;  /* 0x0000005300537308 */ /* 0x000e220000002400 */
[--C-:B-----5:R-:W-:Y:S02]  /*15dc0*/  IMAD.IADD R186, R119, 0x1, R44.reuse ;  /* 0x0000000177ba7824 */ /* 0x120fe400078e022c */
[----:B------:R-:W-:-:S05]  /*15dd0*/  IMAD.IADD R187, R185, 0x1, R44 ;  /* 0x00000001b9bb7824 */ /* 0x000fca00078e022c */
        /* <DEDUP_REMOVED lines=26> */
[----:B0-----:R-:W-:Y:S01]  /*15f80*/  IADD3 R189, -R214, R215, R44 ;  /* 0x000000d7d6bd7210 */ /* 0x001fe20007ffe12c */
        /* <DEDUP_REMOVED lines=11> */
.L_x_7218:
[----:B------:R-:W-:-:S05]  /*16040*/  IMAD.U32 R190, RZ, RZ, UR24 ;  /* 0x00000018ffbe7e24 */ /* 0x000fca000f8e00ff */
[----:B------:R-:W-:-:S13]  /*16050*/  ISETP.NE.AND P1, PT, R190, 0x1, PT ;  /* 0x00000001be00780c */ /* 0x000fda0003f25270 */
[----:B------:R-:W0:Y:S02]  /*16060*/  @P1 LDC.64 R44, c[0x0][0x9e8] ;  /* 0x00027a00ff2c1b82 */ /* 0x000e240000000a00 */
[----:B0-----:R-:W-:-:S05]  /*16070*/  @P1 IMAD.HI.U32 R44, R189, R44, RZ ;  /* 0x0000002cbd2c1227 */ /* 0x001fca00078e00ff */
[----:B------:R-:W-:-:S07]  /*16080*/  @P1 SHF.R.U32.HI R189, RZ, R45, R44 ;  /* 0x0000002dffbd1219 */ /* 0x000fce000001162c */
.L_x_7219:
[----:B------:R-:W-:Y:S05]  /*16090*/  BSYNC B0 ;  /* 0x0000000000007941 */ /* 0x000fea0003800000 */
.L_x_7217:
[----:B------:R-:W-:-:S05]  /*160a0*/  IMAD R189, R189, R190, R114 ;  /* 0x000000bebdbd7224 */ /* 0x000fca00078e0272 */
[----:B------:R-:W-:Y:S02]  /*160b0*/  VIADDMNMX R186, R189, R190, R186, PT ;  /* 0x000000bebdba7246 */ /* 0x000fe400038001ba */
[----:B------:R-:W-:-:S07]  /*160c0*/  VIMNMX R187, R187, R189, !PT ;  /* 0x000000bdbbbb7248 */ /* 0x000fce0007fe0100 */
.L_x_7216:
[----:B0-----:R-:W2:Y:S01]  /*160d0*/  LDL.LU R189, [R1] ;  /* 0x0000000001bd7983 */ /* 0x001ea20000300800 */
[C---:B------:R-:W-:Y:S02]  /*160e0*/  ISETP.GE.AND P1, PT, R118.reuse, 0x2, PT ;  /* 0x000000027600780c */ /* 0x040fe40003f26270 */
[----:B------:R-:W-:Y:S01]  /*160f0*/  ISETP.GE.AND P3, PT, R118, 0x9, PT ;  /* 0x000000097600780c */ /* 0x000fe20003f66270 */
[----:B------:R-:W0:Y:S01]  /*16100*/  SHFL.IDX PT, R184, R184, 0x1, 0x1c1f ;  /* 0x003c1f00b8b87f89 */ /* 0x000e2200000e0000 */
[----:B------:R-:W-:Y:S02]  /*16110*/  ISETP.GT.AND P2, PT, R187, 0x1, !P1 ;  /* 0x00000001bb00780c */ /* 0x000fe40004f44270 */
[----:B------:R-:W-:Y:S02]  /*16120*/  LOP3.LUT R16, R16, 0xfffffdff, RZ, 0xc0, !PT ;  /* 0xfffffdff10107812 */ /* 0x000fe400078ec0ff */
[----:B------:R-:W-:-:S04]  /*16130*/  ISETP.LT.OR P2, PT, R186, 0x2, P2 ;  /* 0x00000002ba00780c */ /* 0x000fc80001741670 */
[----:B------:R-:W-:Y:S02]  /*16140*/  FSEL R20, R20, -INF , !P2 ;  /* 0xff80000014147808 */ /* 0x000fe40005000000 */
[----:B------:R-:W-:-:S04]  /*16150*/  ISETP.GT.AND P2, PT, R187, 0x8, !P3 ;  /* 0x00000008bb00780c */ /* 0x000fc80005f44270 */
[----:B------:R-:W-:-:S04]  /*16160*/  ISETP.LT.OR P2, PT, R186, 0x9, P2 ;  /* 0x00000009ba00780c */ /* 0x000fc80001741670 */
[----:B------:R-:W-:Y:S01]  /*16170*/  FSEL R25, R25, -INF , !P2 ;  /* 0xff80000019197808 */ /* 0x000fe20005000000 */
[--C-:B0-----:R-:W-:Y:S02]  /*16180*/  IMAD.IADD R119, R119, 0x1, R184.reuse ;  /* 0x0000000177777824 */ /* 0x101fe400078e02b8 */
[----:B------:R-:W-:Y:S01]  /*16190*/  IMAD.IADD R185, R185, 0x1, R184 ;  /* 0x00000001b9b97824 */ /* 0x000fe200078e02b8 */
[----:B--2---:R-:W-:-:S04]  /*161a0*/  LOP3.LUT R189, R189, 0xfffffffd, RZ, 0xc0, !PT ;  /* 0xfffffffdbdbd7812 */ /* 0x004fc800078ec0ff */
        /* <DEDUP_REMOVED lines=260> */
[----:B------:R-:W-:-:S03]  /*171f0*/  ISETP.GT.AND P6, PT, R187, RZ, !P6 ;  /* 0x000000ffbb00720c */ /* 0x000fc600077c4270 */
[----:B------:R0:W-:Y:S01]  /*17200*/  STL [R1], R189 ;  /* 0x000000bd01007387 */ /* 0x0001e20000100800 */
[----:B------:R-:W-:-:S04]  /*17210*/  ISETP.LT.OR P6, PT, R186, 0x1, P6 ;  /* 0x00000001ba00780c */ /* 0x000fc800037c1670 */
[----:B------:R-:W-:Y:S02]  /*17220*/  FSEL R190, R15, -INF , !P6 ;  /* 0xff8000000fbe7808 */ /* 0x000fe40007000000 */
[----:B------:R-:W-:-:S13]  /*17230*/  ISETP.GE.AND P6, PT, R118, 0xba, PT ;  /* 0x000000ba7600780c */ /* 0x000fda0003fc6270 */
[----:B------:R-:W-:Y:S02]  /*17240*/  @P6 LOP3.LUT R16, R16, 0x400, RZ, 0xfc, !PT ;  /* 0x0000040010106812 */ /* 0x000fe400078efcff */
[----:B------:R-:W-:-:S04]  /*17250*/  ISETP.GT.AND P6, PT, R187, 0xb9, !P6 ;  /* 0x000000b9bb00780c */ /* 0x000fc800077c4270 */
[----:B------:R-:W-:-:S04]  /*17260*/  ISETP.LT.OR P6, PT, R186, 0xba, P6 ;  /* 0x000000baba00780c */ /* 0x000fc800037c1670 */
[----:B------:R-:W-:Y:S02]  /*17270*/  FSEL R117, R117, -INF , !P6 ;  /* 0xff80000075757808 */ /* 0x000fe40007000000 */
[----:B------:R-:W-:-:S13]  /*17280*/  LOP3.LUT P6, RZ, R16, 0x1000, RZ, 0xc0, !PT ;  /* 0x0000100010ff7812 */ /* 0x000fda00078cc0ff */
[----:B0-----:R-:W-:Y:S05]  /*17290*/  @!P6 BRA `(.L_x_7220) ;  /* 0x000000000054e947 */ /* 0x001fea0003800000 */
        /* <DEDUP_REMOVED lines=12> */
.L_x_7222:
[----:B------:R-:W-:-:S05]  /*17360*/  IMAD.U32 R45, RZ, RZ, UR24 ;  /* 0x00000018ff2d7e24 */ /* 0x000fca000f8e00ff */
[----:B------:R-:W-:-:S13]  /*17370*/  ISETP.NE.AND P6, PT, R45, 0x1, PT ;  /* 0x000000012d00780c */ /* 0x000fda0003fc5270 */
[----:B------:R-:W0:Y:S02]  /*17380*/  @P6 LDC.64 R14, c[0x0][0x9e8] ;  /* 0x00027a00ff0e6b82 */ /* 0x000e240000000a00 */
[----:B0-----:R-:W-:-:S05]  /*17390*/  @P6 IMAD.HI.U32 R14, R187, R14, RZ ;  /* 0x0000000ebb0e6227 */ /* 0x001fca00078e00ff */
[----:B------:R-:W-:-:S07]  /*173a0*/  @P6 SHF.R.U32.HI R187, RZ, R15, R14 ;  /* 0x0000000fffbb6219 */ /* 0x000fce000001160e */
.L_x_7223:
[----:B------:R-:W-:Y:S05]  /*173b0*/  BSYNC B0 ;  /* 0x0000000000007941 */ /* 0x000fea0003800000 */
.L_x_7221:
[----:B------:R-:W-:-:S05]  /*173c0*/  IMAD R114, R187, R45, R114 ;  /* 0x0000002dbb727224 */ /* 0x000fca00078e0272 */
[----:B------:R-:W-:Y:S02]  /*173d0*/  VIADDMNMX R119, R114, R45, R119, PT ;  /* 0x0000002d72777246 */ /* 0x000fe40003800177 */
[----:B------:R-:W-:-:S07]  /*173e0*/  VIMNMX R185, R185, R114, !PT ;  /* 0x00000072b9b97248 */ /* 0x000fce0007fe0100 */
.L_x_7220:
[----:B------:R-:W-:Y:S01]  /*173f0*/  ISETP.GT.AND P1, PT, R185, 0x1, !P1 ;  /* 0x00000001b900780c */ /* 0x000fe20004f24270 */
[----:B------:R-:W-:Y:S01]  /*17400*/  UMOV UR28, UR7 ;  /* 0x00000007001c7c82 */ /* 0x000fe20008000000 */
[----:B------:R-:W-:Y:S01]  /*17410*/  LOP3.LUT P6, RZ, R16, 0x40, RZ, 0xc0, !PT ;  /* 0x0000004010ff7812 */ /* 0x000fe200078cc0ff */
[----:B------:R-:W-:Y:S01]  /*17420*/  IMAD.U32 R187, RZ, RZ, UR28 ;  /* 0x0000001cffbb7e24 */ /* 0x000fe2000f8e00ff */
[----:B------:R-:W-:Y:S01]  /*17430*/  ISETP.LT.OR P1, PT, R119, 0x2, P1 ;  /* 0x000000027700780c */ /* 0x000fe20000f21670 */
[----:B------:R-:W-:Y:S01]  /*17440*/  IMAD.U32 R186, RZ, RZ, UR28 ;  /* 0x0000001cffba7e24 */ /* 0x000fe2000f8e00ff */
        /* <DEDUP_REMOVED lines=121> */
[----:B------:R-:W-:Y:S02]  /*17be0*/  FSEL R106, R106, -INF , !P2 ;  /* 0xff8000006a6a7808 */ /* 0x000fe40005000000 */
[C---:B------:R-:W-:Y:S02]  /*17bf0*/  ISETP.GT.AND P1, PT, R185.reuse, 0x49, !P1 ;  /* 0x00000049b900780c */ /* 0x040fe40004f24270 */
[----:B------:R-:W-:-:S02]  /*17c00*/  ISETP.GT.AND P3, PT, R185, 0xb0, !P3 ;  /* 0x000000b0b900780c */ /* 0x000fc40005f64270 */
        /* <DEDUP_REMOVED lines=10> */
[C---:B------:R-:W-:Y:S02]  /*17cb0*/  ISETP.GT.AND P5, PT, R185.reuse, 0xb8, !P5 ;  /* 0x000000b8b900780c */ /* 0x040fe40006fa4270 */
[----:B------:R-:W-:Y:S02]  /*17cc0*/  ISETP.GT.AND P1, PT, R185, 0x51, !P1 ;  /* 0x00000051b900780c */ /* 0x000fe40004f24270 */
[----:B------:R-:W-:-:S02]  /*17cd0*/  ISETP.LT.OR P3, PT, R119, 0xb1, P3 ;  /* 0x000000b17700780c */ /* 0x000fc40001f61670 */
[C---:B------:R-:W-:Y:S02]  /*17ce0*/  ISETP.LT.OR P1, PT, R119.reuse, 0x52, P1 ;  /* 0x000000527700780c */ /* 0x040fe40000f21670 */
[----:B------:R-:W-:Y:S02]  /*17cf0*/  ISETP.LT.OR P4, PT, R119, 0xb2, P4 ;  /* 0x000000b27700780c */ /* 0x000fe40002781670 */
[----:B------:R-:W-:Y:S02]  /*17d00*/  FSEL R66, R66, -INF , !P1 ;  /* 0xff80000042427808 */ /* 0x000fe40004800000 */
[----:B------:R-:W-:Y:S02]  /*17d10*/  LOP3.LUT P1, RZ, R189, 0x2000000, RZ, 0xc0, !PT ;  /* 0x02000000bdff7812 */ /* 0x000fe4000782c0ff */
[----:B------:R-:W-:Y:S02]  /*17d20*/  ISETP.LT.OR P5, PT, R119, 0xb9, P5 ;  /* 0x000000b97700780c */ /* 0x000fe40002fa1670 */
[----:B------:R-:W-:-:S02]  /*17d30*/  ISETP.GT.AND P1, PT, R185, 0x58, !P1 ;  /* 0x00000058b900780c */ /* 0x000fc40004f24270 */
[----:B------:R-:W-:Y:S02]  /*17d40*/  FSEL R109, R109, -INF , !P3 ;  /* 0xff8000006d6d7808 */ /* 0x000fe40005800000 */
        /* <DEDUP_REMOVED lines=82> */
[----:B------:R-:W-:Y:S01]  /*18270*/  LOP3.LUT P6, RZ, R189, 0x1, RZ, 0xc0, !PT ;  /* 0x00000001bdff7812 */ /* 0x000fe200078cc0ff */
[----:B------:R-:W-:Y:S01]  /*18280*/  IMAD.U32 R189, RZ, RZ, UR41 ;  /* 0x00000029ffbd7e24 */ /* 0x000fe2000f8e00ff */
[----:B------:R-:W-:-:S04]  /*18290*/  ISETP.LT.OR P1, PT, R119, 0xa9, P1 ;  /* 0x000000a97700780c */ /* 0x000fc80000f21670 */
[----:B------:R-:W-:Y:S02]  /*182a0*/  FSEL R105, R105, -INF , !P1 ;  /* 0xff80000069697808 */ /* 0x000fe40004800000 */
[----:B------:R-:W-:Y:S02]  /*182b0*/  ISETP.GT.AND P1, PT, R185, RZ, !P6 ;  /* 0x000000ffb900720c */ /* 0x000fe40007724270 */
        /* <DEDUP_REMOVED lines=8> */
[----:B------:R-:W-:Y:S02]  /*18340*/  FSEL R115, R115, -INF , !P2 ;  /* 0xff80000073737808 */ /* 0x000fe40005000000 */
[----:B------:R-:W-:Y:S01]  /*18350*/  ISETP.NE.AND P3, PT, R189, 0x3, PT ;  /* 0x00000003bd00780c */ /* 0x000fe20003f65270 */
        /* <DEDUP_REMOVED lines=87> */
[----:B------:R-:W-:Y:S02]  /*188d0*/  MUFU.EX2 R45, R45 ;  /* 0x0000002d002d7308 */ /* 0x000fe40000000800 */
[----:B------:R-:W-:-:S04]  /*188e0*/  FMNMX.FTZ R83, R95, R118, !PT ;  /* 0x000000765f537209 */ /* 0x000fc80007810000 */
[----:B------:R-:W-:Y:S02]  /*188f0*/  FMNMX.FTZ R118, R98, R83, !PT ;  /* 0x0000005362767209 */ /* 0x000fe40007810000 */
[----:B------:R-:W-:Y:S02]  /*18900*/  MUFU.EX2 R48, R48 ;  /* 0x0000003000307308 */ /* 0x000fe40000000800 */
[----:B------:R-:W-:Y:S01]  /*18910*/  FMNMX.FTZ R119, R99, R118, !PT ;  /* 0x0000007663777209 */ /* 0x000fe20007810000 */
[--C-:B------:R-:W-:Y:S01]  /*18920*/  FFMA.FTZ R118, R89, UR28, -R15.reuse ;  /* 0x0000001c59767c23 */ /* 0x100fe2000801080f */
[----:B------:R-:W-:-:S02]  /*18930*/  FFMA.FTZ R89, R92, UR28, -R15 ;  /* 0x0000001c5c597c23 */ /* 0x000fc4000801080f */
[----:B------:R-:W-:Y:S02]  /*18940*/  FMNMX.FTZ R119, R102, R119, !PT ;  /* 0x0000007766777209 */ /* 0x000fe40007810000 */
[----:B------:R-:W-:Y:S02]  /*18950*/  MUFU.EX2 R47, R47 ;  /* 0x0000002f002f7308 */ /* 0x000fe40000000800 */
[----:B0-----:R-:W-:-:S04]  /*18960*/  FMNMX.FTZ R184, R104, R119, !PT ;  /* 0x0000007768b87209 */ /* 0x001fc80007810000 */
[----:B------:R-:W-:Y:S02]  /*18970*/  FMNMX.FTZ R119, R105, R184, !PT ;  /* 0x000000b869777209 */ /* 0x000fe40007810000 */
[----:B------:R-:W-:Y:S02]  /*18980*/  MUFU.EX2 R52, R52 ;  /* 0x0000003400347308 */ /* 0x000fe40000000800 */
[----:B------:R-:W-:-:S04]  /*18990*/  FMNMX.FTZ R92, R106, R119, !PT ;  /* 0x000000776a5c7209 */ /* 0x000fc80007810000 */
[----:B------:R-:W-:Y:S02]  /*189a0*/  FMNMX.FTZ R93, R109, R92, !PT ;  /* 0x0000005c6d5d7209 */ /* 0x000fe40007810000 */
[----:B------:R0:W-:Y:S02]  /*189b0*/  MUFU.EX2 R92, R185 ;  /* 0x000000b9005c7308 */ /* 0x0001e40000000800 */
        /* <DEDUP_REMOVED lines=11> */
[----:B0-----:R-:W-:Y:S01]  /*18a70*/  FFMA.FTZ R185, R117, UR28, -R15 ;  /* 0x0000001c75b97c23 */ /* 0x001fe2000801080f */
[----:B------:R-:W-:Y:S01]  /*18a80*/  FSEL R116, R14, RZ, P1 ;  /* 0x000000ff0e747208 */ /* 0x000fe20000800000 */
[----:B------:R-:W0:Y:S01]  /*18a90*/  SHFL.BFLY PT, R184, R119, 0x2, 0x1f ;  /* 0x0c401f0077b87f89 */ /* 0x000e2200000e0000 */
[----:B------:R-:W-:Y:S03]  /*18aa0*/  MUFU.EX2 R51, R51 ;  /* 0x0000003300337308 */ /* 0x000fe60000000800 */
[----:B------:R-:W-:-:S04]  /*18ab0*/  FADD.FTZ R116, -R116, R227 ;  /* 0x000000e374747221 */ /* 0x000fc80000010100 */
[----:B------:R-:W-:Y:S01]  /*18ac0*/  FMUL.FTZ R116, R116, UR28 ;  /* 0x0000001c74747c20 */ /* 0x000fe20008410000 */
[----:B------:R-:W-:Y:S08]  /*18ad0*/  MUFU.EX2 R56, R56 ;  /* 0x0000003800387308 */ /* 0x000ff00000000800 */
[----:B------:R-:W1:Y:S01]  /*18ae0*/  MUFU.EX2 R116, R116 ;  /* 0x0000007400747308 */ /* 0x000e620000000800 */
        /* <DEDUP_REMOVED lines=9> */
[----:B------:R0:W-:Y:S01]  /*18b80*/  MUFU.EX2 R184, R185 ;  /* 0x000000b900b87308 */ /* 0x0001e20000000800 */
[----:B------:R-:W-:Y:S02]  /*18b90*/  FSEL R186, R15, RZ, P1 ;  /* 0x000000ff0fba7208 */ /* 0x000fe40000800000 */
[----:B------:R-:W-:-:S03]  /*18ba0*/  FSEL R117, R117, RZ, P1 ;  /* 0x000000ff75757208 */ /* 0x000fc60000800000 */
[----:B------:R-:W-:Y:S02]  /*18bb0*/  FADD.FTZ R186, -R186, R221 ;  /* 0x000000ddbaba7221 */ /* 0x000fe40000010100 */
[----:B------:R-:W-:Y:S01]  /*18bc0*/  MUFU.EX2 R63, R63 ;  /* 0x0000003f003f7308 */ /* 0x000fe20000000800 */
[----:B------:R-:W-:-:S01]  /*18bd0*/  FFMA.FTZ R119, R24, UR28, -R117 ;  /* 0x0000001c18777c23 */ /* 0x000fc20008010875 */
[--C-:B------:R-:W-:Y:S01]  /*18be0*/  FFMA.FTZ R114, R114, UR28, -R117.reuse ;  /* 0x0000001c72727c23 */ /* 0x100fe20008010875 */
[----:B------:R-:W-:-:S01]  /*18bf0*/  FFMA.FTZ R24, R27, UR28, -R117 ;  /* 0x0000001c1b187c23 */ /* 0x000fc20008010875 */
[----:B0-----:R-:W-:Y:S01]  /*18c00*/  FMUL.FTZ R185, R186, UR28 ;  /* 0x0000001cbab97c20 */ /* 0x001fe20008410000 */
        /* <DEDUP_REMOVED lines=33> */
[--C-:B------:R-:W-:Y:S01]  /*18e20*/  FFMA.FTZ R87, R87, UR28, -R117.reuse ;  /* 0x0000001c57577c23 */ /* 0x100fe20008010875 */
[----:B------:R-:W-:-:S01]  /*18e30*/  FFMA.FTZ R88, R88, UR28, -R117 ;  /* 0x0000001c58587c23 */ /* 0x000fc20008010875 */
[--C-:B------:R-:W-:Y:S01]  /*18e40*/  FFMA.FTZ R90, R90, UR28, -R117.reuse ;  /* 0x0000001c5a5a7c23 */ /* 0x100fe20008010875 */
[----:B------:R-:W-:-:S01]  /*18e50*/  FFMA.FTZ R91, R91, UR28, -R117 ;  /* 0x0000001c5b5b7c23 */ /* 0x000fc20008010875 */
[----:B------:R-:W4:Y:S01]  /*18e60*/  MUFU.EX2 R27, R27 ;  /* 0x0000001b001b7308 */ /* 0x000f220000000800 */
        /* <DEDUP_REMOVED lines=12> */
[----:B------:R-:W5:Y:S01]  /*18f30*/  MUFU.EX2 R28, R28 ;  /* 0x0000001c001c7308 */ /* 0x000f620000000800 */
[----:B-1----:R-:W-:-:S01]  /*18f40*/  FFMA.FTZ R117, R116, R4, R21 ;  /* 0x0000000474757223 */ /* 0x002fc20000010015 */
[----:B0-----:R-:W-:-:S03]  /*18f50*/  FFMA.FTZ R4, R185, R3, R114 ;  /* 0x00000003b9047223 */ /* 0x001fc60000010072 */
[----:B------:R-:W-:Y:S01]  /*18f60*/  FADD.FTZ R70, R20, R117 ;  /* 0x0000007514467221 */ /* 0x000fe20000010000 */
[----:B--2---:R-:W-:-:S02]  /*18f70*/  FADD.FTZ R3, R119, R4 ;  /* 0x0000000477037221 */ /* 0x004fc40000010000 */
[----:B------:R-:W0:Y:S01]  /*18f80*/  MUFU.EX2 R31, R31 ;  /* 0x0000001f001f7308 */ /* 0x000e220000000800 */
[----:B------:R-:W-:-:S01]  /*18f90*/  FADD.FTZ R117, R25, R70 ;  /* 0x0000004619757221 */ /* 0x000fc20000010000 */
[----:B---3--:R-:W-:-:S03]  /*18fa0*/  FADD.FTZ R4, R24, R3 ;  /* 0x0000000318047221 */ /* 0x008fc60000010000 */
[----:B------:R-:W-:Y:S01]  /*18fb0*/  FADD.FTZ R70, R26, R117 ;  /* 0x000000751a467221 */ /* 0x000fe20000010000 */
[----:B----4-:R-:W-:-:S02]  /*18fc0*/  FADD.FTZ R3, R27, R4 ;  /* 0x000000041b037221 */ /* 0x010fc40000010000 */
[----:B------:R-:W1:Y:S01]  /*18fd0*/  MUFU.EX2 R32, R32 ;  /* 0x0000002000207308 */ /* 0x000e620000000800 */
[----:B------:R-:W-:-:S01]  /*18fe0*/  FADD.FTZ R117, R29, R70 ;  /* 0x000000461d757221 */ /* 0x000fc20000010000 */
[----:B-----5:R-:W-:-:S03]  /*18ff0*/  FADD.FTZ R4, R28, R3 ;  /* 0x000000031c047221 */ /* 0x020fc60000010000 */
[----:B------:R-:W-:-:S03]  /*19000*/  FADD.FTZ R70, R30, R117 ;  /* 0x000000751e467221 */ /* 0x000fc60000010000 */
        /* <DEDUP_REMOVED lines=146> */
[----:B0-----:R-:W-:-:S04]  /*19930*/  FADD.FTZ R187, R113, R104 ;  /* 0x0000006871bb7221 */ /* 0x001fc80000010000 */
[----:B-1----:R-:W-:Y:S01]  /*19940*/  FADD.FTZ R3, R70, R187 ;  /* 0x000000bb46037221 */ /* 0x002fe20000010000 */
[----:B------:R-:W-:Y:S06]  /*19950*/  @!P3 BRA `(.L_x_7224) ;  /* 0x000000000004b947 */ /* 0x000fec0003800000 */
[----:B------:R-:W-:Y:S01]  /*19960*/  BPT.TRAP 0x1 ;  /* 0x000000040000795c */ /* 0x000fe20000300000 */
.L_x_7224:
        /* <DEDUP_REMOVED lines=10> */
[----:B------:R-:W-:Y:S01]  /*19a10*/  F2FP.SATFINITE.E4M3.F32.PACK_AB_MERGE_C R105, R117, R102, R105 ;  /* 0x000000667569723e */ /* 0x000fe20004807069 */
        /* <DEDUP_REMOVED lines=118> */
.L_x_7206:
[----:B------:R-:W0:Y:S01]  /*1a180*/  LDC R14, c[0x0][0x448] ;  /* 0x00011200ff0e7b82 */ /* 0x000e220000000800 */
[----:B------:R-:W-:Y:S01]  /*1a190*/  LOP3.LUT R16, R16, 0xffffefff, RZ, 0xc0, !PT ;  /* 0xffffefff10107812 */ /* 0x000fe200078ec0ff */
[----:B------:R-:W-:Y:S01]  /*1a1a0*/  ULDC UR8, c[0x0][0x9dc] ;  /* 0x0002770000087ab9 */ /* 0x000fe20000000800 */
[----:B------:R-:W-:-:S05]  /*1a1b0*/  IADD3 R21, R215, 0x1, -R214 ;  /* 0x00000001d7157810 */ /* 0x000fca0007ffe8d6 */
[----:B------:R-:W1:Y:S01]  /*1a1c0*/  LDC R26, c[0x0][0x9e4] ;  /* 0x00027900ff1a7b82 */ /* 0x000e620000000800 */
[----:B0-----:R-:W-:Y:S01]  /*1a1d0*/  ISETP.NE.AND P1, PT, R14, 0x1, PT ;  /* 0x000000010e00780c */ /* 0x001fe20003f25270 */
[----:B------:R-:W-:-:S12]  /*1a1e0*/  VIADD R14, R217, 0x7f ;  /* 0x0000007fd90e7836 */ /* 0x000fd80000000000 */
[----:B------:R-:W0:Y:S01]  /*1a1f0*/  @P1 LDC R15, c[0x0][0x44c] ;  /* 0x00011300ff0f1b82 */ /* 0x000e220000000800 */
[----:B------:R-:W-:-:S04]  /*1a200*/  @P1 LOP3.LUT R16, R16, 0x1000, RZ, 0xfc, !PT ;  /* 0x0000100010101812 */ /* 0x000fc800078efcff */
[----:B------:R-:W-:-:S03]  /*1a210*/  LOP3.LUT R16, R16, 0xffffdfff, RZ, 0xc0, !PT ;  /* 0xffffdfff10107812 */ /* 0x000fc600078ec0ff */
[----:B------:R-:W2:Y:S01]  /*1a220*/  @P1 LDC R20, c[0x0][0x450] ;  /* 0x00011400ff141b82 */ /* 0x000ea20000000800 */
[----:B0-----:R-:W-:-:S05]  /*1a230*/  @P1 IMAD.HI.U32 R15, R14, R15, RZ ;  /* 0x0000000f0e0f1227 */ /* 0x001fca00078e00ff */
[----:B--2---:R-:W-:Y:S02]  /*1a240*/  @P1 SHF.R.U32.HI R14, RZ, R20, R15 ;  /* 0x00000014ff0e1219 */ /* 0x004fe4000001160f */
[----:B-1----:R-:W-:-:S03]  /*1a250*/  ISETP.GE.AND P1, PT, R26, 0x1, PT ;  /* 0x000000011a00780c */ /* 0x002fc60003f26270 */
[----:B------:R-:W-:-:S04]  /*1a260*/  IMAD.IADD R14, R14, 0x1, R21 ;  /* 0x000000010e0e7824 */ /* 0x000fc800078e0215 */
[----:B------:R-:W-:-:S06]  /*1a270*/  VIADD R15, R14, -UR8 ;  /* 0x800000080e0f7c36 */ /* 0x000fcc0008000000 */
[----:B------:R-:W-:Y:S01]  /*1a280*/  @P1 LOP3.LUT R16, R16, 0x2000, RZ, 0xfc, !PT ;  /* 0x0000200010101812 */ /* 0x000fe200078efcff */
        /* <DEDUP_REMOVED lines=11> */
.L_x_7228:
[----:B------:R-:W-:-:S13]  /*1a340*/  ISETP.NE.AND P1, PT, R26, 0x1, PT ;  /* 0x000000011a00780c */ /* 0x000fda0003f25270 */
[----:B------:R-:W0:Y:S02]  /*1a350*/  @P1 LDC.64 R20, c[0x0][0x9e8] ;  /* 0x00027a00ff141b82 */ /* 0x000e240000000a00 */
[----:B0-----:R-:W-:-:S05]  /*1a360*/  @P1 IMAD.HI.U32 R20, R14, R20, RZ ;  /* 0x000000140e141227 */ /* 0x001fca00078e00ff */
[----:B------:R-:W-:-:S07]  /*1a370*/  @P1 SHF.R.U32.HI R14, RZ, R21, R20 ;  /* 0x00000015ff0e1219 */ /* 0x000fce0000011614 */
.L_x_7229:
[----:B------:R-:W-:Y:S05]  /*1a380*/  BSYNC B0 ;  /* 0x0000000000007941 */ /* 0x000fea0003800000 */
.L_x_7227:
[----:B------:R-:W-:-:S05]  /*1a390*/  IMAD R14, R14, R26, RZ ;  /* 0x0000001a0e0e7224 */ /* 0x000fca00078e02ff */
[----:B------:R-:W-:-:S07]  /*1a3a0*/  VIMNMX R15, R15, R14, !PT ;  /* 0x0000000e0f0f7248 */ /* 0x000fce0007fe0100 */
.L_x_7226:
[----:B------:R-:W-:-:S04]  /*1a3b0*/  VIADD R15, R15, 0xbf ;  /* 0x000000bf0f0f7836 */ /* 0x000fc80000000000 */
[----:B------:R-:W-:-:S05]  /*1a3c0*/  IMAD.HI R15, R15, 0x2aaaaaab, RZ ;  /* 0x2aaaaaab0f0f7827 */ /* 0x000fca00078e02ff */
[----:B------:R-:W-:-:S04]  /*1a3d0*/  SHF.R.U32.HI R14, RZ, 0x1f, R15 ;  /* 0x0000001fff0e7819 */ /* 0x000fc8000001160f */
[----:B------:R-:W-:-:S04]  /*1a3e0*/  LEA.HI.SX32 R15, R15, R14, 0x1b ;  /* 0x0000000e0f0f7211 */ /* 0x000fc800078fdaff */
[----:B------:R-:W-:-:S04]  /*1a3f0*/  VIMNMX R230, R220, R15, !PT ;  /* 0x0000000fdce67248 */ /* 0x000fc80007fe0100 */
[----:B------:R-:W-:-:S13]  /*1a400*/  ISETP.GE.AND P1, PT, R0, R230, PT ;  /* 0x000000e60000720c */ /* 0x000fda0003f26270 */
[----:B------:R-:W-:Y:S05]  /*1a410*/  @!P1 BRA `(.L_x_7230) ;  /* 0x0000003400749947 */ /* 0x000fea0003800000 */
[----:B------:R-:W-:Y:S02]  /*1a420*/  IMAD.MOV.U32 R229, RZ, RZ, R221 ;  /* 0x000000ffffe57224 */ /* 0x000fe400078e00dd */
[----:B------:R-:W-:Y:S02]  /*1a430*/  IMAD.MOV.U32 R228, RZ, RZ, R227 ;  /* 0x000000ffffe47224 */ /* 0x000fe400078e00e3 */
[----:B------:R-:W-:-:S07]  /*1a440*/  IMAD.MOV.U32 R14, RZ, RZ, R210 ;  /* 0x000000ffff0e7224 */ /* 0x000fce00078e00d2 */
.L_x_7241:
[----:B------:R-:W-:Y:S01]  /*1a450*/  ISETP.NE.AND P1, PT, R211, 0x1, PT ;  /* 0x00000001d300780c */ /* 0x000fe20003f25270 */
[----:B------:R-:W-:Y:S05]  /*1a460*/  YIELD ;  /* 0x0000000000007946 */ /* 0x000fea0003800000 */
[----:B------:R-:W-:Y:S02]  /*1a470*/  SEL R15, RZ, 0x1, P1 ;  /* 0x00000001ff0f7807 */ /* 0x000fe40000800000 */
[----:B------:R-:W-:Y:S02]  /*1a480*/  ISETP.NE.AND P1, PT, R218, RZ, PT ;  /* 0x000000ffda00720c */ /* 0x000fe40003f25270 */
[----:B------:R-:W-:-:S11]  /*1a490*/  LOP3.LUT R210, R14, R15, RZ, 0x3c, !PT ;  /* 0x0000000f0ed27212 */ /* 0x000fd600078e3cff */
[----:B------:R-:W-:Y:S05]  /*1a4a0*/  @P1 BRA `(.L_x_7231) ;  /* 0x0000000000441947 */ /* 0x000fea0003800000 */
[----:B------:R-:W-:-:S05]  /*1a4b0*/  IMAD.U32 R20, RZ, RZ, UR41 ;  /* 0x00000029ff147e24 */ /* 0x000fca000f8e00ff */
[----:B------:R-:W-:-:S13]  /*1a4c0*/  ISETP.NE.AND P3, PT, R20, 0x3, PT ;  /* 0x000000031400780c */ /* 0x000fda0003f65270 */
[----:B------:R-:W-:Y:S05]  /*1a4d0*/  @!P3 BRA `(.L_x_7232) ;  /* 0x000000000004b947 */ /* 0x000fea0003800000 */
[----:B------:R-:W-:Y:S01]  /*1a4e0*/  BPT.TRAP 0x1 ;  /* 0x000000040000795c */ /* 0x000fe20000300000 */
.L_x_7232:
        /* <DEDUP_REMOVED lines=8> */
.L_x_7233:
[----:B------:R-:W-:Y:S04]  /*1a570*/  BSSY B0, `(.L_x_7231) ;  /* 0x0000004000007945 */ /* 0x000fe80003800000 */
[----:B-1----:R-:W-:Y:S05]  /*1a580*/  @P2 BRA `(.L_x_7234) ;  /* 0x0000000000082947 */ /* 0x002fea0003800000 */
[----:B------:R-:W1:Y:S02]  /*1a590*/  SYNCS.PHASECHK.TRANS64.TRYWAIT P2, [R20+URZ+0x28830], R15 ;  /* 0x0288300f140075a7 */ /* 0x000e64000804017f */
[----:B-1----:R-:W-:Y:S05]  /*1a5a0*/  @!P2 BRA `(.L_x_7235) ;  /* 0x000001400080a947 */ /* 0x002fea0003800000 */
.L_x_7234:
[----:B------:R-:W-:Y:S05]  /*1a5b0*/  BSYNC B0 ;  /* 0x0000000000007941 */ /* 0x000fea0003800000 */
.L_x_7231:
[----:B01----:R-:W0:Y:S01]  /*1a5c0*/  S2R R15, SR_TID.X ;  /* 0x00000000000f7919 */ /* 0x003e220000002100 */
[----:B------:R-:W-:Y:S01]  /*1a5d0*/  VIADD R232, R211, 0x1 ;  /* 0x00000001d3e87836 */ /* 0x000fe20000000000 */
[----:B------:R-:W-:Y:S05]  /*1a5e0*/  WARPSYNC.ALL ;  /* 0x0000000000007948 */ /* 0x000fea0003800000 */
[----:B------:R-:W-:Y:S01]  /*1a5f0*/  ISETP.NE.AND P2, PT, R232, 0x2, PT ;  /* 0x00000002e800780c */ /* 0x000fe20003f45270 */
[----:B------:R-:W-:Y:S01]  /*1a600*/  IMAD.MOV.U32 R21, RZ, RZ, 0x40000040 ;  /* 0x40000040ff157424 */ /* 0x000fe200078e00ff */
[----:B------:R-:W-:Y:S01]  /*1a610*/  R2UR UR8, R6 ;  /* 0x00000000060872ca */ /* 0x000fe200000e0000 */
        /* <DEDUP_REMOVED lines=10> */
[----:B------:R-:W-:Y:S01]  /*1a6c0*/  VIADD R26, R20, 0x4 ;  /* 0x00000004141a7836 */ /* 0x000fe20000000000 */
[----:B------:R-:W-:Y:S01]  /*1a6d0*/  R2UR UR12, R12 ;  /* 0x000000000c0c72ca */ /* 0x000fe200000e0000 */
[----:B------:R-:W-:Y:S01]  /*1a6e0*/  VIADD R20, R20, 0x6 ;  /* 0x0000000614147836 */ /* 0x000fe20000000000 */
[----:B------:R-:W-:-:S02]  /*1a6f0*/  R2UR UR14, R24 ;  /* 0x00000000180e72ca */ /* 0x000fc400000e0000 */
[----:B------:R-:W-:Y:S02]  /*1a700*/  R2UR UR18, R26 ;  /* 0x000000001a1272ca */ /* 0x000fe400000e0000 */
[----:B------:R-:W-:Y:S02]  /*1a710*/  R2UR UR13, R13 ;  /* 0x000000000d0d72ca */ /* 0x000fe400000e0000 */
[----:B------:R-:W-:Y:S02]  /*1a720*/  R2UR UR16, R10 ;  /* 0x000000000a1072ca */ /* 0x000fe400000e0000 */
[----:B0-----:R-:W-:Y:S02]  /*1a730*/  SHF.R.U32.HI R15, RZ, 0x7, R15 ;  /* 0x00000007ff0f7819 */ /* 0x001fe4000001160f */
[----:B------:R-:W-:Y:S02]  /*1a740*/  R2UR UR17, R11 ;  /* 0x000000000b1172ca */ /* 0x000fe400000e0000 */
[----:B------:R-:W-:Y:S01]  /*1a750*/  R2UR UR22, R20 ;  /* 0x00000000141672ca */ /* 0x000fe200000e0000 */
[----:B------:R-:W-:Y:S01]  /*1a760*/  VIADD R15, R15, 0x8 ;  /* 0x000000080f0f7836 */ /* 0x000fe20000000000 */
[----:B------:R-:W-:-:S02]  /*1a770*/  R2UR UR23, R21 ;  /* 0x00000000151772ca */ /* 0x000fc400000e0000 */
[----:B------:R-:W-:Y:S02]  /*1a780*/  R2UR UR20, R8 ;  /* 0x00000000081472ca */ /* 0x000fe400000e0000 */
[----:B------:R0:W-:Y:S01]  /*1a790*/  BAR.SYNC.DEFER_BLOCKING R15, 0x100 ;  /* 0x0004000f0000751d */ /* 0x0001e20000010000 */
[----:B------:R-:W-:-:S05]  /*1a7a0*/  R2UR UR21, R9 ;  /* 0x00000000091572ca */ /* 0x000fca00000e0000 */
        /* <DEDUP_REMOVED lines=13> */
[----:B------:R-:W-:-:S05]  /*1a880*/  IMAD.U32 R221, RZ, RZ, UR41 ;  /* 0x00000029ffdd7e24 */ /* 0x000fca000f8e00ff */
[----:B------:R-:W-:-:S13]  /*1a890*/  ISETP.NE.AND P3, PT, R221, 0x3, PT ;  /* 0x00000003dd00780c */ /* 0x000fda0003f65270 */
[----:B------:R-:W-:Y:S05]  /*1a8a0*/  @!P3 BRA `(.L_x_7237) ;  /* 0x000000000004b947 */ /* 0x000fea0003800000 */
[----:B------:R-:W-:Y:S01]  /*1a8b0*/  BPT.TRAP 0x1 ;  /* 0x000000040000795c */ /* 0x000fe20000300000 */
.L_x_7237:
[----:B------:R-:W-:Y:S01]  /*1a8c0*/  SHF.L.U32 R14, R14, 0x1f, RZ ;  /* 0x0000001f0e0e7819 */ /* 0x000fe200000006ff */
[----:B------:R-:W-:-:S04]  /*1a8d0*/  IMAD R15, R211, 0x8, R17 ;  /* 0x00000008d30f7824 */ /* 0x000fc800078e0211 */
[----:B------:R0:W1:Y:S01]  /*1a8e0*/  SYNCS.PHASECHK.TRANS64.TRYWAIT P1, [R15+URZ+0x28850], R14 ;  /* 0x0288500e0f0075a7 */ /* 0x000062000802017f */
[----:B------:R-:W-:Y:S05]  /*1a8f0*/  @!P3 BRA `(.L_x_7238) ;  /* 0x000000000004b947 */ /* 0x000fea0003800000 */
[----:B------:R-:W-:Y:S01]  /*1a900*/  BPT.TRAP 0x1 ;  /* 0x000000040000795c */ /* 0x000fe20000300000 */
.L_x_7238:
[----:B-1----:R-:W-:Y:S05]  /*1a910*/  @P1 BRA `(.L_x_7236) ;  /* 0x0000000000081947 */ /* 0x002fea0003800000 */
[----:B------:R-:W1:Y:S02]  /*1a920*/  SYNCS.PHASECHK.TRANS64.TRYWAIT P1, [R15+URZ+0x28850], R14 ;  /* 0x0288500e0f0075a7 */ /* 0x000e64000802017f */
[----:B-1----:R-:W-:Y:S05]  /*1a930*/  @!P1 BRA `(.L_x_7239) ;  /* 0x0000013c00b09947 */ /* 0x002fea0003800000 */
.L_x_7236:
[----:B------:R-:W-:Y:S05]  /*1a940*/  WARPSYNC.ALL ;  /* 0x0000000000007948 */ /* 0x000fea0003800000 */
[----:B01----:R-:W-:Y:S01]  /*1a950*/  VIADD R14, R17, 0x400 ;  /* 0x00000400110e7836 */ /* 0x003fe20000000000 */
[----:B------:R-:W-:Y:S01]  /*1a960*/  WARPGROUP.ARRIVE ;  /* 0x00000000000079c5 */ /* 0x000fe20000000000 */
[----:B------:R-:W-:Y:S01]  /*1a970*/  IMAD.MOV.U32 R15, RZ, RZ, -0x7fffffe0 ;  /* 0x80000020ff0f7424 */ /* 0x000fe200078e00ff */
[----:B------:R-:W-:Y:S01]  /*1a980*/  UMOV UR28, UR6 ;  /* 0x00000006001c7c82 */ /* 0x000fe20008000000 */
[----:B------:R-:W-:Y:S01]  /*1a990*/  IMAD.MOV.U32 R21, RZ, RZ, -0x7fffffe0 ;  /* 0x80000020ff157424 */ /* 0x000fe200078e00ff */
[----:B------:R-:W-:-:S02]  /*1a9a0*/  SHF.R.U32.HI R14, RZ, 0x4, R14 ;  /* 0x00000004ff0e7819 */ /* 0x000fc4000001160e */
[----:B------:R-:W-:Y:S01]  /*1a9b0*/  R2UR UR11, R15 ;  /* 0x000000000f0b72ca */ /* 0x000fe200000e0000 */
[----:B------:R-:W-:Y:S01]  /*1a9c0*/  FMUL.FTZ R15, R2, R24 ;  /* 0x00000018020f7220 */ /* 0x000fe20000410000 */
[----:B------:R-:W-:Y:S01]  /*1a9d0*/  LOP3.LUT R14, R14, 0x3fff, RZ, 0xc0, !PT ;  /* 0x00003fff0e0e7812 */ /* 0x000fe200078ec0ff */
[C---:B------:R-:W-:Y:S01]  /*1a9e0*/  FMUL.FTZ R24, R2.reuse, R27 ;  /* 0x0000001b02187220 */ /* 0x040fe20000410000 */
[C---:B------:R-:W-:Y:S01]  /*1a9f0*/  FMUL.FTZ R27, R2.reuse, R30 ;  /* 0x0000001e021b7220 */ /* 0x040fe20000410000 */
        /* <DEDUP_REMOVED lines=97> */
[----:B------:R-:W-:-:S04]  /*1b010*/  FMUL.FTZ R118, R2, R119 ;  /* 0x0000007702767220 */ /* 0x000fc80000410000 */
        /* <DEDUP_REMOVED lines=13> */
[----:B------:R-:W-:Y:S01]  /*1b0f0*/  QGMMA.64x128x32.F32.E4M3.E4M3 R120, R200, gdesc[UR8], R120, gsb0 ;  /* 0x01e00008c8787df3 */ /* 0x000fe20008000878 */
[----:B------:R-:W-:Y:S01]  /*1b100*/  R2UR UR10, R20 ;  /* 0x00000000140a72ca */ /* 0x000fe200000e0000 */
[----:B------:R-:W-:Y:S01]  /*1b110*/  VIADD R20, R14, 0x202 ;  /* 0x000002020e147836 */ /* 0x000fe20000000000 */
[----:B------:R-:W-:Y:S01]  /*1b120*/  R2UR UR11, R21 ;  /* 0x00000000150b72ca */ /* 0x000fe200000e0000 */
[----:B------:R-:W-:-:S03]  /*1b130*/  IMAD.MOV.U32 R21, RZ, RZ, -0x7fffffe0 ;  /* 0x80000020ff157424 */ /* 0x000fc600078e00ff */
        /* <DEDUP_REMOVED lines=42> */
[----:B------:R-:W-:-:S03]  /*1b3e0*/  FMUL.FTZ R43, R2, R46 ;  /* 0x0000002e022b7220 */ /* 0x000fc60000410000 */
[----:B------:R-:W0:Y:S01]  /*1b3f0*/  MUFU.TANH R25, R25 ;  /* 0x0000001900197308 */ /* 0x000e220000002400 */
[----:B-1----:R-:W-:-:S07]  /*1b400*/  FMNMX.FTZ R47, R20, R47, !PT ;  /* 0x0000002f142f7209 */ /* 0x002fce0007810000 */
[----:B------:R-:W1:Y:S01]  /*1b410*/  MUFU.TANH R26, R26 ;  /* 0x0000001a001a7308 */ /* 0x000e620000002400 */
[----:B--2---:R-:W-:-:S04]  /*1b420*/  FMNMX.FTZ R46, R21, R229, !PT ;  /* 0x000000e5152e7209 */ /* 0x004fc80007810000 */
[----:B------:R-:W-:-:S03]  /*1b430*/  FMNMX.FTZ R46, R24, R46, !PT ;  /* 0x0000002e182e7209 */ /* 0x000fc60007810000 */
[----:B------:R-:W2:Y:S01]  /*1b440*/  MUFU.TANH R29, R29 ;  /* 0x0000001d001d7308 */ /* 0x000ea20000002400 */
[----:B0-----:R-:W-:Y:S02]  /*1b450*/  FMNMX.FTZ R47, R25, R47, !PT ;  /* 0x0000002f192f7209 */ /* 0x001fe40007810000 */
[----:B------:R-:W-:-:S05]  /*1b460*/  FMNMX.FTZ R46, R27, R46, !PT ;  /* 0x0000002e1b2e7209 */ /* 0x000fca0007810000 */
        /* <DEDUP_REMOVED lines=11> */
[----:B--2---:R-:W-:-:S07]  /*1b520*/  FMNMX.FTZ R46, R32, R46, !PT ;  /* 0x0000002e202e7209 */ /* 0x004fce0007810000 */
[----:B------:R-:W2:Y:S01]  /*1b530*/  MUFU.TANH R37, R37 ;  /* 0x0000002500257308 */ /* 0x000ea20000002400 */
[----:B0-----:R-:W-:-:S07]  /*1b540*/  FMNMX.FTZ R47, R34, R47, !PT ;  /* 0x0000002f222f7209 */ /* 0x001fce0007810000 */
[----:B------:R-:W0:Y:S01]  /*1b550*/  MUFU.TANH R38, R38 ;  /* 0x0000002600267308 */ /* 0x000e220000002400 */
[----:B-1----:R-:W-:-:S04]  /*1b560*/  FMNMX.FTZ R46, R35, R46, !PT ;  /* 0x0000002e232e7209 */ /* 0x002fc80007810000 */
[----:B------:R-:W-:-:S03]  /*1b570*/  FMNMX.FTZ R46, R36, R46, !PT ;  /* 0x0000002e242e7209 */ /* 0x000fc60007810000 */
[----:B------:R-:W1:Y:S01]  /*1b580*/  MUFU.TANH R41, R41 ;  /* 0x0000002900297308 */ /* 0x000e620000002400 */
[----:B--2---:R-:W-:Y:S02]  /*1b590*/  FMNMX.FTZ R47, R37, R47, !PT ;  /* 0x0000002f252f7209 */ /* 0x004fe40007810000 */
[----:B------:R-:W-:-:S05]  /*1b5a0*/  FMNMX.FTZ R46, R39, R46, !PT ;  /* 0x0000002e272e7209 */ /* 0x000fca0007810000 */
[----:B------:R-:W2:Y:S01]  /*1b5b0*/  MUFU.TANH R40, R40 ;  /* 0x0000002800287308 */ /* 0x000ea20000002400 */
[----:B0-----:R-:W-:-:S07]  /*1b5c0*/  FMNMX.FTZ R47, R38, R47, !PT ;  /* 0x0000002f262f7209 */ /* 0x001fce0007810000 */
[----:B------:R-:W0:Y:S01]  /*1b5d0*/  MUFU.TANH R43, R43 ;  /* 0x0000002b002b7308 */ /* 0x000e220000002400 */
[----:B-1----:R-:W-:-:S04]  /*1b5e0*/  FMNMX.FTZ R47, R41, R47, !PT ;  /* 0x0000002f292f7209 */ /* 0x002fc80007810000 */
[----:B------:R-:W-:-:S03]  /*1b5f0*/  FMNMX.FTZ R47, R42, R47, !PT ;  /* 0x0000002f2a2f7209 */ /* 0x000fc60007810000 */
[----:B------:R-:W1:Y:S01]  /*1b600*/  MUFU.TANH R44, R44 ;  /* 0x0000002c002c7308 */ /* 0x000e620000002400 */
[----:B--2---:R-:W-:Y:S02]  /*1b610*/  FMNMX.FTZ R46, R40, R46, !PT ;  /* 0x0000002e282e7209 */ /* 0x004fe40007810000 */
[----:B------:R-:W-:-:S04]  /*1b620*/  FMNMX.FTZ R47, R45, R47, !PT ;  /* 0x0000002f2d2f7209 */ /* 0x000fc80007810000 */
[----:B------:R-:W-:Y:S01]  /*1b630*/  FMNMX.FTZ R47, R48, R47, !PT ;  /* 0x0000002f302f7209 */ /* 0x000fe20007810000 */
[----:B------:R-:W-:Y:S01]  /*1b640*/  MUFU.TANH R78, R78 ;  /* 0x0000004e004e7308 */ /* 0x000fe20000002400 */
[----:B0-----:R-:W-:Y:S02]  /*1b650*/  FMNMX.FTZ R46, R43, R46, !PT ;  /* 0x0000002e2b2e7209 */ /* 0x001fe40007810000 */
[----:B------:R-:W-:Y:S01]  /*1b660*/  FMNMX.FTZ R47, R51, R47, !PT ;  /* 0x0000002f332f7209 */ /* 0x000fe20007810000 */
[----:B------:R-:W-:-:S03]  /*1b670*/  WARPGROUP.DEPBAR.LE gsb0, 0x0 ;  /* 0x00008000000079c5 */ /* 0x000fc60000010000 */
[----:B------:R-:W-:Y:S01]  /*1b680*/  FMNMX.FTZ R47, R52, R47, !PT ;  /* 0x0000002f342f7209 */ /* 0x000fe20007810000 */
[----:B------:R-:W0:Y:S01]  /*1b690*/  MUFU.TANH R80, R80 ;  /* 0x0000005000507308 */ /* 0x000e220000002400 */
[----:B-1----:R-:W-:Y:S01]  /*1b6a0*/  FMNMX.FTZ R46, R44, R46, !PT ;  /* 0x0000002e2c2e7209 */ /* 0x002fe20007810000 */
[----:B------:R-:W-:Y:S01]  /*1b6b0*/  WARPGROUP.ARRIVE ;  /* 0x00000000000079c5 */ /* 0x000fe20000000000 */
[----:B------:R-:W-:Y:S02]  /*1b6c0*/  FMNMX.FTZ R47, R55, R47, !PT ;  /* 0x0000002f372f7209 */ /* 0x000fe40007810000 */
[----:B------:R-:W-:Y:S02]  /*1b6d0*/  FMNMX.FTZ R46, R49, R46, !PT ;  /* 0x0000002e312e7209 */ /* 0x000fe40007810000 */
[----:B------:R-:W-:Y:S01]  /*1b6e0*/  FMNMX.FTZ R47, R56, R47, !PT ;  /* 0x0000002f382f7209 */ /* 0x000fe20007810000 */
[----:B------:R-:W-:Y:S01]  /*1b6f0*/  MUFU.TANH R81, R81 ;  /* 0x0000005100517308 */ /* 0x000fe20000002400 */
[----:B------:R-:W-:Y:S01]  /*1b700*/  FMNMX.FTZ R46, R50, R46, !PT ;  /* 0x0000002e322e7209 */ /* 0x000fe20007810000 */
[----:B------:R-:W-:Y:S01]  /*1b710*/  QGMMA.64x128x32.F32.E4M3.E4M3 R120, R192, gdesc[UR8], R120, gsb0 ;  /* 0x01e00008c0787df3 */ /* 0x000fe20008000878 */
[----:B------:R-:W-:-:S02]  /*1b720*/  FMNMX.FTZ R47, R59, R47, !PT ;  /* 0x0000002f3b2f7209 */ /* 0x000fc40007810000 */
[----:B------:R-:W-:Y:S02]  /*1b730*/  FMNMX.FTZ R46, R53, R46, !PT ;  /* 0x0000002e352e7209 */ /* 0x000fe40007810000 */
[----:B------:R-:W-:Y:S01]  /*1b740*/  FMNMX.FTZ R47, R60, R47, !PT ;  /* 0x0000002f3c2f7209 */ /* 0x000fe20007810000 */
[----:B------:R-:W1:Y:S01]  /*1b750*/  MUFU.TANH R83, R83 ;  /* 0x0000005300537308 */ /* 0x000e620000002400 */
        /* <DEDUP_REMOVED lines=9> */
[----:B------:R-:W2:Y:S01]  /*1b7f0*/  MUFU.TANH R84, R84 ;  /* 0x0000005400547308 */ /* 0x000ea20000002400 */
        /* <DEDUP_REMOVED lines=9> */
[----:B------:R-:W3:Y:S01]  /*1b890*/  MUFU.TANH R87, R87 ;  /* 0x0000005700577308 */ /* 0x000ee20000002400 */
[----:B------:R-:W-:-:S02]  /*1b8a0*/  FMNMX.FTZ R46, R70, R46, !PT ;  /* 0x0000002e462e7209 */ /* 0x000fc40007810000 */
[----:B------:R-:W-:Y:S02]  /*1b8b0*/  FMNMX.FTZ R47, R79, R47, !PT ;  /* 0x0000002f4f2f7209 */ /* 0x000fe40007810000 */
[----:B------:R-:W-:Y:S02]  /*1b8c0*/  FMNMX.FTZ R46, R73, R46, !PT ;  /* 0x0000002e492e7209 */ /* 0x000fe40007810000 */
[----:B0-----:R-:W-:Y:S01]  /*1b8d0*/  FMNMX.FTZ R47, R80, R47, !PT ;  /* 0x0000002f502f7209 */ /* 0x001fe20007810000 */
[----:B------:R-:W0:Y:S01]  /*1b8e0*/  MUFU.TANH R86, R86 ;  /* 0x0000005600567308 */ /* 0x000e220000002400 */
[----:B------:R-:W-:Y:S02]  /*1b8f0*/  FMNMX.FTZ R46, R74, R46, !PT ;  /* 0x0000002e4a2e7209 */ /* 0x000fe40007810000 */
[----:B-1----:R-:W-:Y:S02]  /*1b900*/  FMNMX.FTZ R47, R83, R47, !PT ;  /* 0x0000002f532f7209 */ /* 0x002fe40007810000 */
[----:B------:R-:W-:-:S02]  /*1b910*/  FMNMX.FTZ R46, R77, R46, !PT ;  /* 0x0000002e4d2e7209 */ /* 0x000fc40007810000 */
[----:B--2---:R-:W-:Y:S01]  /*1b920*/  FMNMX.FTZ R47, R84, R47, !PT ;  /* 0x0000002f542f7209 */ /* 0x004fe20007810000 */
[----:B------:R-:W1:Y:S01]  /*1b930*/  MUFU.TANH R88, R88 ;  /* 0x0000005800587308 */ /* 0x000e620000002400 */
[----:B------:R-:W-:Y:S02]  /*1b940*/  FMNMX.FTZ R46, R78, R46, !PT ;  /* 0x0000002e4e2e7209 */ /* 0x000fe40007810000 */
[----:B---3--:R-:W-:Y:S02]  /*1b950*/  FMNMX.FTZ R47, R87, R47, !PT ;  /* 0x0000002f572f7209 */ /* 0x008fe40007810000 */
[----:B------:R-:W-:-:S03]  /*1b960*/  FMNMX.FTZ R46, R81, R46, !PT ;  /* 0x0000002e512e7209 */ /* 0x000fc60007810000 */
[----:B------:R-:W2:Y:S01]  /*1b970*/  MUFU.TANH R89, R89 ;  /* 0x0000005900597308 */ /* 0x000ea20000002400 */
[----:B------:R-:W-:-:S04]  /*1b980*/  FMNMX.FTZ R46, R82, R46, !PT ;  /* 0x0000002e522e7209 */ /* 0x000fc80007810000 */
[----:B------:R-:W-:-:S03]  /*1b990*/  FMNMX.FTZ R46, R85, R46, !PT ;  /* 0x0000002e552e7209 */ /* 0x000fc60007810000 */
[----:B------:R-:W3:Y:S01]  /*1b9a0*/  MUFU.TANH R91, R91 ;  /* 0x0000005b005b7308 */ /* 0x000ee20000002400 */
[----:B0-----:R-:W-:Y:S02]  /*1b9b0*/  FMNMX.FTZ R46, R86, R46, !PT ;  /* 0x0000002e562e7209 */ /* 0x001fe40007810000 */
[----:B-1----:R-:W-:-:S05]  /*1b9c0*/  FMNMX.FTZ R47, R88, R47, !PT ;  /* 0x0000002f582f7209 */ /* 0x002fca0007810000 */
        /* <DEDUP_REMOVED lines=58> */
[----:B------:R-:W-:-:S05]  /*1bd70*/  IMAD.MOV.U32 R47, RZ, RZ, -0x7fffffe0 ;  /* 0x80000020ff2f7424 */ /* 0x000fca00078e00ff */
[----:B------:R-:W-:Y:S02]  /*1bd80*/  R2UR UR11, R47 ;  /* 0x000000002f0b72ca */ /* 0x000fe400000e0000 */
[----:B--2---:R-:W-:Y:S02]  /*1bd90*/  FMNMX.FTZ R119, R117, R46, !PT ;  /* 0x0000002e75777209 */ /* 0x004fe40007810000 */
[----:B------:R-:W1:Y:S02]  /*1bda0*/  SHFL.BFLY PT, R46, R227, 0x2, 0x1f ;  /* 0x0c401f00e32e7f89 */ /* 0x000e6400000e0000 */
[----:B0-----:R-:W-:-:S05]  /*1bdb0*/  FMNMX.FTZ R119, R118, R119, !PT ;  /* 0x0000007776777209 */ /* 0x001fca0007810000 */
[----:B------:R-:W0:Y:S01]  /*1bdc0*/  SHFL.BFLY PT, R192, R119, 0x2, 0x1f ;  /* 0x0c401f0077c07f89 */ /* 0x000e2200000e0000 */
[----:B-1----:R-:W-:Y:S01]  /*1bdd0*/  FMNMX.FTZ R227, R227, R46, !PT ;  /* 0x0000002ee3e37209 */ /* 0x002fe20007810000 */
[C---:B------:R-:W-:Y:S02]  /*1bde0*/  VIADD R46, R14.reuse, 0x400 ;  /* 0x000004000e2e7836 */ /* 0x040fe40000000000 */
[----:B------:R-:W-:-:S03]  /*1bdf0*/  VIADD R14, R14, 0x402 ;  /* 0x000004020e0e7836 */ /* 0x000fc60000000000 */
[----:B------:R-:W-:Y:S02]  /*1be00*/  R2UR UR10, R46 ;  /* 0x000000002e0a72ca */ /* 0x000fe400000e0000 */
[----:B------:R-:W1:Y:S01]  /*1be10*/  SHFL.BFLY PT, R46, R227, 0x1, 0x1f ;  /* 0x0c201f00e32e7f89 */ /* 0x000e6200000e0000 */
[----:B0-----:R-:W-:-:S05]  /*1be20*/  FMNMX.FTZ R192, R119, R192, !PT ;  /* 0x000000c077c07209 */ /* 0x001fca0007810000 */
[----:B------:R-:W0:Y:S05]  /*1be30*/  SHFL.BFLY PT, R221, R192, 0x1, 0x1f ;  /* 0x0c201f00c0dd7f89 */ /* 0x000e2a00000e0000 */
[----:B------:R-:W-:Y:S01]  /*1be40*/  QGMMA.64x128x32.F32.E4M3.E4M3 R120, R188, gdesc[UR8], R120, gsb0 ;  /* 0x01e00008bc787df3 */ /* 0x000fe20008000878 */
[----:B------:R-:W-:Y:S02]  /*1be50*/  R2UR UR10, R14 ;  /* 0x000000000e0a72ca */ /* 0x000fe400000e0000 */
[----:B-1----:R-:W-:Y:S01]  /*1be60*/  FMNMX.FTZ R227, R227, R46, !PT ;  /* 0x0000002ee3e37209 */ /* 0x002fe20007810000 */
[----:B------:R-:W-:-:S04]  /*1be70*/  IMAD.U32 R46, RZ, RZ, UR28 ;  /* 0x0000001cff2e7e24 */ /* 0x000fc8000f8e00ff */
[----:B------:R-:W-:Y:S01]  /*1be80*/  FADD.FTZ R47, -R227, R228 ;  /* 0x000000e4e32f7221 */ /* 0x000fe20000010100 */
[----:B0-----:R-:W-:-:S03]  /*1be90*/  FMNMX.FTZ R221, R192, R221, !PT ;  /* 0x000000ddc0dd7209 */ /* 0x001fc60007810000 */
[----:B------:R-:W-:Y:S02]  /*1bea0*/  FMUL.FTZ R47, R47, UR28 ;  /* 0x0000001c2f2f7c20 */ /* 0x000fe40008410000 */
[----:B------:R-:W-:-:S04]  /*1beb0*/  FADD.FTZ R119, -R221, R229 ;  /* 0x000000e5dd777221 */ /* 0x000fc80000010100 */
[----:B------:R-:W-:Y:S01]  /*1bec0*/  MUFU.EX2 R47, R47 ;  /* 0x0000002f002f7308 */ /* 0x000fe20000000800 */
[----:B------:R-:W-:Y:S02]  /*1bed0*/  WARPGROUP.DEPBAR.LE gsb0, 0x0 ;  /* 0x00008000000079c5 */ /* 0x000fe40000010000 */
[----:B------:R-:W-:Y:S01]  /*1bee0*/  FFMA.FTZ R189, R227, R46, -8 ;  /* 0xc1000000e3bd7423 */ /* 0x000fe2000001002e */
[----:B------:R-:W-:Y:S01]  /*1bef0*/  FMUL.FTZ R190, R119, UR28 ;  /* 0x0000001c77be7c20 */ /* 0x000fe20008410000 */
[----:B------:R-:W-:Y:S02]  /*1bf00*/  WARPGROUP.ARRIVE ;  /* 0x00000000000079c5 */ /* 0x000fe40000000000 */
        /* <DEDUP_REMOVED lines=48> */
[----:B------:R-:W-:Y:S01]  /*1c210*/  FFMA.FTZ R188, R15, UR28, -R189 ;  /* 0x0000001c0fbc7c23 */ /* 0x000fe200080108bd */
[----:B------:R-:W-:Y:S01]  /*1c220*/  IMAD.MOV.U32 R15, RZ, RZ, -0x7fffffe0 ;  /* 0x80000020ff0f7424 */ /* 0x000fe200078e00ff */
[----:B------:R-:W-:Y:S01]  /*1c230*/  MUFU.EX2 R119, R119 ;  /* 0x0000007700777308 */ /* 0x000fe20000000800 */
[----:B0-----:R-:W-:-:S03]  /*1c240*/  IMAD.U32 R190, RZ, RZ, UR28 ;  /* 0x0000001cffbe7e24 */ /* 0x001fc6000f8e00ff */
[----:B------:R-:W-:Y:S01]  /*1c250*/  R2UR UR11, R15 ;  /* 0x000000000f0b72ca */ /* 0x000fe200000e0000 */
[----:B------:R-:W-:-:S03]  /*1c260*/  FFMA.FTZ R116, R221, R190, -8 ;  /* 0xc1000000dd747423 */ /* 0x000fc600000100be */
        /* <DEDUP_REMOVED lines=10> */
[----:B------:R-:W-:Y:S01]  /*1c310*/  QGMMA.64x128x32.F32.E4M3.E4M3 R120, R184, gdesc[UR8], R120, gsb0 ;  /* 0x01e00008b8787df3 */ /* 0x000fe20008000878 */
        /* <DEDUP_REMOVED lines=66> */
[----:B------:R-:W-:Y:S02]  /*1c740*/  WARPGROUP.DEPBAR.LE gsb0, 0x0 ;  /* 0x00008000000079c5 */ /* 0x000fe40000010000 */
[----:B------:R-:W-:Y:S01]  /*1c750*/  IADD3 R186, -R207, 0xb, RZ ;  /* 0x0000000bcfba7810 */ /* 0x000fe20007ffe1ff */
[----:B------:R-:W-:-:S03]  /*1c760*/  IMAD.U32 R187, RZ, RZ, UR41 ;  /* 0x00000029ffbb7e24 */ /* 0x000fc6000f8e00ff */
[----:B------:R-:W2:Y:S01]  /*1c770*/  MUFU.EX2 R43, R43 ;  /* 0x0000002b002b7308 */ /* 0x000ea20000000800 */
[----:B0-----:R-:W-:-:S01]  /*1c780*/  FADD.FTZ R4, R40, R3 ;  /* 0x0000000328047221 */ /* 0x001fc20000010000 */
[----:B------:R-:W-:-:S06]  /*1c790*/  ISETP.NE.AND P1, PT, R187, 0x3, PT ;  /* 0x00000003bb00780c */ /* 0x000fcc0003f25270 */
        /* <DEDUP_REMOVED lines=118> */
[----:B------:R-:W-:-:S06]  /*1cf00*/  @!P0 IMAD R184, R232, 0x8, R17 ;  /* 0x00000008e8b88824 */ /* 0x000fcc00078e0211 */
[----:B------:R-:W1:Y:S01]  /*1cf10*/  MUFU.EX2 R97, R97 ;  /* 0x0000006100617308 */ /* 0x000e620000000800 */
[----:B--2---:R-:W-:-:S01]  /*1cf20*/  FADD.FTZ R4, R94, R109 ;  /* 0x0000006d5e047221 */ /* 0x004fc20000010000 */
[----:B------:R-:W-:-:S06]  /*1cf30*/  FFMA.FTZ R109, R114, UR28, -R116 ;  /* 0x0000001c726d7c23 */ /* 0x000fcc0008010874 */
[----:B------:R-:W-:Y:S01]  /*1cf40*/  MUFU.EX2 R99, R99 ;  /* 0x0000006300637308 */ /* 0x000fe20000000800 */
[----:B0-----:R-:W-:-:S07]  /*1cf50*/  FADD.FTZ R114, R96, R113 ;  /* 0x0000007160727221 */ /* 0x001fce0000010000 */
[----:B------:R-:W0:Y:S01]  /*1cf60*/  MUFU.EX2 R98, R102 ;  /* 0x0000006600627308 */ /* 0x000e220000000800 */
[----:B-1----:R-:W-:-:S07]  /*1cf70*/  FADD.FTZ R113, R97, R4 ;  /* 0x0000000461717221 */ /* 0x002fce0000010000 */
[----:B------:R-:W-:Y:S08]  /*1cf80*/  MUFU.EX2 R100, R100 ;  /* 0x0000006400647308 */ /* 0x000ff00000000800 */
[----:B------:R-:W1:Y:S01]  /*1cf90*/  MUFU.EX2 R101, R101 ;  /* 0x0000006500657308 */ /* 0x000e620000000800 */
[----:B0-----:R-:W-:-:S01]  /*1cfa0*/  FADD.FTZ R4, R98, R113 ;  /* 0x0000007162047221 */ /* 0x001fc20000010000 */
[----:B------:R-:W-:-:S06]  /*1cfb0*/  FFMA.FTZ R113, R117, UR28, -R116 ;  /* 0x0000001c75717c23 */ /* 0x000fcc0008010874 */
[----:B------:R-:W-:Y:S08]  /*1cfc0*/  MUFU.EX2 R103, R103 ;  /* 0x0000006700677308 */ /* 0x000ff00000000800 */
[----:B------:R-:W0:Y:S01]  /*1cfd0*/  MUFU.EX2 R102, R106 ;  /* 0x0000006a00667308 */ /* 0x000e220000000800 */
[----:B-1----:R-:W-:-:S07]  /*1cfe0*/  FADD.FTZ R117, R101, R4 ;  /* 0x0000000465757221 */ /* 0x002fce0000010000 */
[----:B------:R-:W-:Y:S08]  /*1cff0*/  MUFU.EX2 R104, R104 ;  /* 0x0000006800687308 */ /* 0x000ff00000000800 */
[----:B------:R-:W1:Y:S01]  /*1d000*/  MUFU.EX2 R105, R105 ;  /* 0x0000006900697308 */ /* 0x000e620000000800 */
[----:B0-----:R-:W-:-:S07]  /*1d010*/  FADD.FTZ R4, R102, R117 ;  /* 0x0000007566047221 */ /* 0x001fce0000010000 */
[----:B------:R-:W-:Y:S08]  /*1d020*/  MUFU.EX2 R107, R107 ;  /* 0x0000006b006b7308 */ /* 0x000ff00000000800 */
[----:B------:R0:W2:Y:S01]  /*1d030*/  MUFU.EX2 R106, R3 ;  /* 0x00000003006a7308 */ /* 0x0000a20000000800 */
[----:B-1----:R-:W-:-:S07]  /*1d040*/  FADD.FTZ R117, R105, R4 ;  /* 0x0000000469757221 */ /* 0x002fce0000010000 */
[----:B------:R-:W-:Y:S01]  /*1d050*/  MUFU.EX2 R108, R108 ;  /* 0x0000006c006c7308 */ /* 0x000fe20000000800 */
[----:B0-----:R-:W-:-:S04]  /*1d060*/  FADD.FTZ R3, R99, R114 ;  /* 0x0000007263037221 */ /* 0x001fc80000010000 */
[----:B------:R-:W-:Y:S01]  /*1d070*/  FADD.FTZ R114, R100, R3 ;  /* 0x0000000364727221 */ /* 0x000fe20000010000 */
[----:B------:R-:W-:Y:S02]  /*1d080*/  @!P0 VIADD R3, R184, 0x28840 ;  /* 0x00028840b8038836 */ /* 0x000fe40000000000 */
[----:B------:R-:W0:Y:S01]  /*1d090*/  MUFU.EX2 R110, R110 ;  /* 0x0000006e006e7308 */ /* 0x000e220000000800 */
[----:B------:R-:W-:-:S01]  /*1d0a0*/  FADD.FTZ R185, R103, R114 ;  /* 0x0000007267b97221 */ /* 0x000fc20000010000 */
[----:B------:R-:W-:Y:S01]  /*1d0b0*/  FFMA.FTZ R114, R118, UR28, -R116 ;  /* 0x0000001c76727c23 */ /* 0x000fe20008010874 */
[----:B------:R-:W-:Y:S01]  /*1d0c0*/  @!P0 PRMT R3, RZ, 0x654, R3 ;  /* 0x00000654ff038816 */ /* 0x000fe20000000003 */
[----:B------:R1:W-:Y:S06]  /*1d0d0*/  BAR.ARV R186, 0x100 ;  /* 0x000400ba0000751d */ /* 0x0003ec0000002000 */
[----:B------:R-:W3:Y:S01]  /*1d0e0*/  MUFU.EX2 R111, R111 ;  /* 0x0000006f006f7308 */ /* 0x000ee20000000800 */
[----:B------:R-:W-:-:S01]  /*1d0f0*/  FADD.FTZ R116, R104, R185 ;  /* 0x000000b968747221 */ /* 0x000fc20000010000 */
[----:B------:R4:W-:Y:S01]  /*1d100*/  @!P0 SYNCS.ARRIVE.TRANS64.RED.A1T0 RZ, [R3+URZ], RZ ;  /* 0x000000ff03ff89a7 */ /* 0x0009e2000810043f */
[----:B--2---:R-:W-:-:S05]  /*1d110*/  FADD.FTZ R117, R106, R117 ;  /* 0x000000756a757221 */ /* 0x004fca0000010000 */
[----:B------:R-:W2:Y:S01]  /*1d120*/  MUFU.EX2 R109, R109 ;  /* 0x0000006d006d7308 */ /* 0x000ea20000000800 */
[----:B----4-:R-:W-:-:S01]  /*1d130*/  FADD.FTZ R3, R107, R116 ;  /* 0x000000746b037221 */ /* 0x010fc20000010000 */
[----:B0-----:R-:W-:-:S03]  /*1d140*/  FADD.FTZ R116, R110, R117 ;  /* 0x000000756e747221 */ /* 0x001fc60000010000 */
[----:B------:R-:W-:-:S03]  /*1d150*/  FADD.FTZ R4, R108, R3 ;  /* 0x000000036c047221 */ /* 0x000fc60000010000 */
        /* <DEDUP_REMOVED lines=12> */
.L_x_7240:
        /* <DEDUP_REMOVED lines=125> */
.L_x_7230:
[----:B------:R-:W-:-:S13]  /*1d9f0*/  ISETP.GE.AND P1, PT, R0, R220, PT ;  /* 0x000000dc0000720c */ /* 0x000fda0003f26270 */
[----:B------:R-:W-:Y:S05]  /*1da00*/  @!P1 BRA `(.L_x_7242) ;  /* 0x0000005400e49947 */ /* 0x000fea0003800000 */
[----:B------:R-:W-:Y:S02]  /*1da10*/  IMAD.MOV.U32 R229, RZ, RZ, R221 ;  /* 0x000000ffffe57224 */ /* 0x000fe400078e00dd */
[----:B------:R-:W-:Y:S02]  /*1da20*/  IMAD.MOV.U32 R228, RZ, RZ, R227 ;  /* 0x000000ffffe47224 */ /* 0x000fe400078e00e3 */
[----:B------:R-:W-:-:S07]  /*1da30*/  IMAD.MOV.U32 R14, RZ, RZ, R210 ;  /* 0x000000ffff0e7224 */ /* 0x000fce00078e00d2 */
.L_x_7261:
        /* <DEDUP_REMOVED lines=10> */
.L_x_7244:
        /* <DEDUP_REMOVED lines=8> */
.L_x_7245:
[----:B------:R-:W-:Y:S04]  /*1db60*/  BSSY B0, `(.L_x_7243) ;  /* 0x0000004000007945 */ /* 0x000fe80003800000 */
[----:B-1----:R-:W-:Y:S05]  /*1db70*/  @P2 BRA `(.L_x_7246) ;  /* 0x0000000000082947 */ /* 0x002fea0003800000 */
[----:B------:R-:W1:Y:S02]  /*1db80*/  SYNCS.PHASECHK.TRANS64.TRYWAIT P2, [R20+URZ+0x28830], R15 ;  /* 0x0288300f140075a7 */ /* 0x000e64000804017f */
[----:B-1----:R-:W-:Y:S05]  /*1db90*/  @!P2 BRA `(.L_x_7247) ;  /* 0x0000010c002ca947 */ /* 0x002fea0003800000 */
.L_x_7246:
[----:B------:R-:W-:Y:S05]  /*1dba0*/  BSYNC B0 ;  /* 0x0000000000007941 */ /* 0x000fea0003800000 */
.L_x_7243:
        /* <DEDUP_REMOVED lines=48> */
.L_x_7249:
[----:B------:R-:W-:Y:S01]  /*1deb0*/  SHF.L.U32 R14, R14, 0x1f, RZ ;  /* 0x0000001f0e0e7819 */ /* 0x000fe200000006ff */
[----:B------:R-:W-:-:S04]  /*1dec0*/  IMAD R15, R211, 0x8, R17 ;  /* 0x00000008d30f7824 */ /* 0x000fc800078e0211 */
[----:B------:R0:W1:Y:S01]  /*1ded0*/  SYNCS.PHASECHK.TRANS64.TRYWAIT P1, [R15+URZ+0x28850], R14 ;  /* 0x0288500e0f0075a7 */ /* 0x000062000802017f */
[----:B------:R-:W-:Y:S05]  /*1dee0*/  @!P3 BRA `(.L_x_7250) ;  /* 0x000000000004b947 */ /* 0x000fea0003800000 */
[----:B------:R-:W-:Y:S01]  /*1def0*/  BPT.TRAP 0x1 ;  /* 0x000000040000795c */ /* 0x000fe20000300000 */
.L_x_7250:
[----:B-1----:R-:W-:Y:S05]  /*1df00*/  @P1 BRA `(.L_x_7248) ;  /* 0x0000000000081947 */ /* 0x002fea0003800000 */
[----:B------:R-:W1:Y:S02]  /*1df10*/  SYNCS.PHASECHK.TRANS64.TRYWAIT P1, [R15+URZ+0x28850], R14 ;  /* 0x0288500e0f0075a7 */ /* 0x000e64000802017f */
[----:B-1----:R-:W-:Y:S05]  /*1df20*/  @!P1 BRA `(.L_x_7251) ;  /* 0x00000108005c9947 */ /* 0x002fea0003800000 */
.L_x_7248:
[----:B01----:R-:W-:Y:S01]  /*1df30*/  VIADD R14, R17, 0x400 ;  /* 0x00000400110e7836 */ /* 0x003fe20000000000 */
[----:B------:R-:W-:Y:S05]  /*1df40*/  WARPSYNC.ALL ;  /* 0x0000000000007948 */ /* 0x000fea0003800000 */
[----:B------:R-:W-:Y:S01]  /*1df50*/  SHF.R.U32.HI R14, RZ, 0x4, R14 ;  /* 0x00000004ff0e7819 */ /* 0x000fe2000001160e */
[----:B------:R-:W-:Y:S01]  /*1df60*/  IMAD.MOV.U32 R15, RZ, RZ, -0x7fffffe0 ;  /* 0x80000020ff0f7424 */ /* 0x000fe200078e00ff */
[----:B------:R-:W-:Y:S01]  /*1df70*/  WARPGROUP.ARRIVE ;  /* 0x00000000000079c5 */ /* 0x000fe20000000000 */
[----:B------:R-:W-:Y:S01]  /*1df80*/  IMAD.MOV.U32 R21, RZ, RZ, -0x7fffffe0 ;  /* 0x80000020ff157424 */ /* 0x000fe200078e00ff */
[----:B------:R-:W-:Y:S01]  /*1df90*/  LOP3.LUT R14, R14, 0x3fff, RZ, 0xc0, !PT ;  /* 0x00003fff0e0e7812 */ /* 0x000fe200078ec0ff */
[----:B------:R-:W0:Y:S01]  /*1dfa0*/  LDC R221, c[0x0][0x448] ;  /* 0x00011200ffdd7b82 */ /* 0x000e220000000800 */
[----:B------:R-:W-:Y:S01]  /*1dfb0*/  R2UR UR11, R15 ;  /* 0x000000000f0b72ca */ /* 0x000fe200000e0000 */
[----:B------:R-:W-:Y:S01]  /*1dfc0*/  FMUL.FTZ R15, R2, R24 ;  /* 0x00000018020f7220 */ /* 0x000fe20000410000 */
        /* <DEDUP_REMOVED lines=11> */
[----:B------:R-:W-:Y:S02]  /*1e080*/  IMAD.MOV.U32 R45, RZ, RZ, -0x7fffffe0 ;  /* 0x80000020ff2d7424 */ /* 0x000fe400078e00ff */
        /* <DEDUP_REMOVED lines=9> */
[----:B0-----:R-:W-:Y:S01]  /*1e120*/  ISETP.NE.AND P1, PT, R221, 0x1, PT ;  /* 0x00000001dd00780c */ /* 0x001fe20003f25270 */
[----:B------:R-:W0:Y:S01]  /*1e130*/  MUFU.TANH R15, R15 ;  /* 0x0000000f000f7308 */ /* 0x000e220000002400 */
[----:B------:R-:W-:Y:S01]  /*1e140*/  QGMMA.64x128x32.F32.E4M3.E4M3 R120, R204, gdesc[UR8], R120, gsb0 ;  /* 0x01e00008cc787df3 */ /* 0x000fe20008000878 */
[----:B------:R-:W-:Y:S01]  /*1e150*/  R2UR UR10, R20 ;  /* 0x00000000140a72ca */ /* 0x000fe200000e0000 */
[----:B------:R-:W-:Y:S01]  /*1e160*/  VIADD R20, R14, 0x200 ;  /* 0x000002000e147836 */ /* 0x000fe20000000000 */
[----:B------:R-:W-:Y:S01]  /*1e170*/  R2UR UR11, R21 ;  /* 0x00000000150b72ca */ /* 0x000fe200000e0000 */
[----:B------:R-:W-:Y:S01]  /*1e180*/  IMAD.MOV.U32 R21, RZ, RZ, -0x7fffffe0 ;  /* 0x80000020ff157424 */ /* 0x000fe200078e00ff */
[----:B------:R-:W1:Y:S02]  /*1e190*/  S2R R221, SR_TID.X ;  /* 0x0000000000dd7919 */ /* 0x000e640000002100 */
[----:B------:R-:W2:Y:S08]  /*1e1a0*/  MUFU.TANH R24, R24 ;  /* 0x0000001800187308 */ /* 0x000eb00000002400 */
[----:B------:R-:W3:Y:S08]  /*1e1b0*/  MUFU.TANH R27, R27 ;  /* 0x0000001b001b7308 */ /* 0x000ef00000002400 */
[----:B------:R-:W4:Y:S08]  /*1e1c0*/  MUFU.TANH R30, R30 ;  /* 0x0000001e001e7308 */ /* 0x000f300000002400 */
[----:B------:R-:W0:Y:S01]  /*1e1d0*/  MUFU.TANH R33, R33 ;  /* 0x0000002100217308 */ /* 0x000e220000002400 */
[----:B-1----:R-:W-:-:S07]  /*1e1e0*/  SHF.R.U32.HI R221, RZ, 0x7, R221 ;  /* 0x00000007ffdd7819 */ /* 0x002fce00000116dd */
        /* <DEDUP_REMOVED lines=140> */
[----:B------:R-:W2:Y:S04]  /*1eab0*/  LDC R191, c[0x0][0x9e4] ;  /* 0x00027900ffbf7b82 */ /* 0x000ea80000000800 */
[----:B------:R3:W0:Y:S08]  /*1eac0*/  MUFU.TANH R188, R44 ;  /* 0x0000002c00bc7308 */ /* 0x0006300000002400 */
[----:B------:R-:W0:Y:S01]  /*1ead0*/  MUFU.TANH R58, R58 ;  /* 0x0000003a003a7308 */ /* 0x000e220000002400 */
[----:B---3--:R-:W-:-:S05]  /*1eae0*/  VIADD R44, R14, 0x402 ;  /* 0x000004020e2c7836 */ /* 0x008fca0000000000 */
[----:B------:R-:W-:Y:S02]  /*1eaf0*/  R2UR UR10, R44 ;  /* 0x000000002c0a72ca */ /* 0x000fe400000e0000 */
[----:B------:R-:W3:Y:S01]  /*1eb00*/  @P1 LDC R44, c[0x0][0x450] ;  /* 0x00011400ff2c1b82 */ /* 0x000ee20000000800 */
[----:B------:R4:W0:Y:S08]  /*1eb10*/  MUFU.TANH R14, R105 ;  /* 0x00000069000e7308 */ /* 0x0008300000002400 */
[----:B------:R-:W0:Y:S01]  /*1eb20*/  MUFU.TANH R59, R59 ;  /* 0x0000003b003b7308 */ /* 0x000e220000002400 */
[C---:B----4-:R-:W-:Y:S01]  /*1eb30*/  FMUL.FTZ R105, R2.reuse, R110 ;  /* 0x0000006e02697220 */ /* 0x050fe20000410000 */
[----:B------:R-:W-:Y:S01]  /*1eb40*/  QGMMA.64x128x32.F32.E4M3.E4M3 R120, R184, gdesc[UR8], R120, gsb0 ;  /* 0x01e00008b8787df3 */ /* 0x000fe20008000878 */
[----:B------:R-:W-:-:S05]  /*1eb50*/  FMUL.FTZ R110, R2, R115 ;  /* 0x00000073026e7220 */ /* 0x000fca0000410000 */
        /* <DEDUP_REMOVED lines=20> */
[----:B------:R-:W-:Y:S02]  /*1eca0*/  IMAD R185, R0, -0xc0, RZ ;  /* 0xffffff4000b97824 */ /* 0x000fe400078e02ff */
[----:B-----5:R-:W-:-:S04]  /*1ecb0*/  @P1 IMAD.HI.U32 R45, R184, R45, RZ ;  /* 0x0000002db82d1227 */ /* 0x020fc800078e00ff */
[----:B------:R-:W-:Y:S01]  /*1ecc0*/  VIADD R114, R185, 0x1 ;  /* 0x00000001b9727836 */ /* 0x000fe20000000000 */
[----:B---3--:R-:W-:Y:S01]  /*1ecd0*/  @P1 SHF.R.U32.HI R184, RZ, R44, R45 ;  /* 0x0000002cffb81219 */ /* 0x008fe2000001162d */
[----:B------:R-:W-:Y:S01]  /*1ece0*/  @!P0 IMAD R44, R230, 0x8, R17 ;  /* 0x00000008e62c8824 */ /* 0x000fe200078e0211 */
[----:B------:R-:W-:Y:S01]  /*1ecf0*/  IADD3 R45, -R221, 0xb, RZ ;  /* 0x0000000bdd2d7810 */ /* 0x000fe20007ffe1ff */
[----:B------:R-:W-:Y:S02]  /*1ed00*/  IMAD R115, R219, -0x2, R114 ;  /* 0xfffffffedb737824 */ /* 0x000fe400078e0272 */
[----:B------:R-:W-:Y:S01]  /*1ed10*/  FMUL.FTZ R114, R2, R119 ;  /* 0x0000007702727220 */ /* 0x000fe20000410000 */
[----:B------:R-:W3:Y:S01]  /*1ed20*/  SHFL.IDX PT, R189, R184, RZ, 0x1c1f ;  /* 0x001c1fffb8bd7589 */ /* 0x000ee200000e0000 */
[----:B------:R-:W-:Y:S01]  /*1ed30*/  @!P0 VIADD R44, R44, 0x28840 ;  /* 0x000288402c2c8836 */ /* 0x000fe20000000000 */
[----:B--2---:R-:W-:Y:S01]  /*1ed40*/  ISETP.GE.AND P1, PT, R191, 0x1, PT ;  /* 0x00000001bf00780c */ /* 0x004fe20003f26270 */
[----:B------:R-:W2:Y:S03]  /*1ed50*/  MUFU.TANH R78, R78 ;  /* 0x0000004e004e7308 */ /* 0x000ea60000002400 */
[----:B------:R-:W-:Y:S01]  /*1ed60*/  @!P0 PRMT R44, RZ, 0x654, R44 ;  /* 0x00000654ff2c8816 */ /* 0x000fe2000000002c */
[----:B------:R0:W-:Y:S06]  /*1ed70*/  BAR.ARV R45, 0x100 ;  /* 0x0004002d0000751d */ /* 0x0001ec0000002000 */
[----:B------:R-:W0:Y:S01]  /*1ed80*/  MUFU.TANH R79, R79 ;  /* 0x0000004f004f7308 */ /* 0x000e220000002400 */
[----:B------:R5:W-:Y:S07]  /*1ed90*/  @!P0 SYNCS.ARRIVE.TRANS64.RED.A1T0 RZ, [R44+URZ], RZ ;  /* 0x000000ff2cff89a7 */ /* 0x000bee000810043f */
[----:B------:R-:W0:Y:S01]  /*1eda0*/  MUFU.TANH R80, R80 ;  /* 0x0000005000507308 */ /* 0x000e220000002400 */
[----:B-----5:R-:W-:Y:S01]  /*1edb0*/  IADD3 R44, -R214, R115, R215 ;  /* 0x00000073d62c7210 */ /* 0x020fe20007ffe1d7 */
[----:B------:R-:W-:-:S04]  /*1edc0*/  VIADD R115, R115, 0xffffffff ;  /* 0xffffffff73737836 */ /* 0x000fc80000000000 */
[C---:B------:R-:W-:Y:S02]  /*1edd0*/  VIADD R118, R44.reuse, UR25 ;  /* 0x000000192c767c36 */ /* 0x040fe40008000000 */
[----:B------:R-:W0:Y:S01]  /*1ede0*/  MUFU.TANH R81, R81 ;  /* 0x0000005100517308 */ /* 0x000e220000002400 */
[----:B------:R-:W-:Y:S02]  /*1edf0*/  VIADD R119, R44, UR27 ;  /* 0x0000001b2c777c36 */ /* 0x000fe40008000000 */
[--C-:B---3--:R-:W-:Y:S02]  /*1ee00*/  IMAD.IADD R186, R118, 0x1, R189.reuse ;  /* 0x0000000176ba7824 */ /* 0x108fe400078e02bd */
[----:B------:R-:W-:-:S03]  /*1ee10*/  IMAD.IADD R187, R119, 0x1, R189 ;  /* 0x0000000177bb7824 */ /* 0x000fc600078e02bd */
        /* <DEDUP_REMOVED lines=40> */
.L_x_7254:
[----:B------:R-:W-:-:S05]  /*1f0a0*/  IMAD.U32 R190, RZ, RZ, UR4 ;  /* 0x00000004ffbe7e24 */ /* 0x000fca000f8e00ff */
[----:B------:R-:W-:-:S13]  /*1f0b0*/  ISETP.NE.AND P1, PT, R190, 0x1, PT ;  /* 0x00000001be00780c */ /* 0x000fda0003f25270 */
[----:B0-----:R-:W0:Y:S02]  /*1f0c0*/  @P1 LDC.64 R44, c[0x0][0x9e8] ;  /* 0x00027a00ff2c1b82 */ /* 0x001e240000000a00 */
[----:B0-----:R-:W-:-:S05]  /*1f0d0*/  @P1 IMAD.HI.U32 R44, R189, R44, RZ ;  /* 0x0000002cbd2c1227 */ /* 0x001fca00078e00ff */
[----:B------:R-:W-:-:S07]  /*1f0e0*/  @P1 SHF.R.U32.HI R189, RZ, R45, R44 ;  /* 0x0000002dffbd1219 */ /* 0x000fce000001162c */
.L_x_7255:
[----:B------:R-:W-:Y:S05]  /*1f0f0*/  BSYNC B0 ;  /* 0x0000000000007941 */ /* 0x000fea0003800000 */
.L_x_7253:
[----:B------:R-:W-:-:S05]  /*1f100*/  IMAD R189, R189, R190, R115 ;  /* 0x000000bebdbd7224 */ /* 0x000fca00078e0273 */
[----:B------:R-:W-:Y:S02]  /*1f110*/  VIADDMNMX R186, R189, R190, R186, PT ;  /* 0x000000bebdba7246 */ /* 0x000fe400038001ba */
[----:B------:R-:W-:-:S07]  /*1f120*/  VIMNMX R187, R187, R189, !PT ;  /* 0x000000bdbbbb7248 */ /* 0x000fce0007fe0100 */
.L_x_7252:
[----:B------:R-:W2:Y:S01]  /*1f130*/  LDL.LU R189, [R1] ;  /* 0x0000000001bd7983 */ /* 0x000ea20000300800 */
[C---:B------:R-:W-:Y:S02]  /*1f140*/  ISETP.GE.AND P1, PT, R185.reuse, 0x2, PT ;  /* 0x00000002b900780c */ /* 0x040fe40003f26270 */
[----:B------:R-:W-:Y:S01]  /*1f150*/  ISETP.GE.AND P3, PT, R185, 0x9, PT ;  /* 0x00000009b900780c */ /* 0x000fe20003f66270 */
[----:B------:R-:W1:Y:S01]  /*1f160*/  SHFL.IDX PT, R184, R184, 0x1, 0x1c1f ;  /* 0x003c1f00b8b87f89 */ /* 0x000e6200000e0000 */
[----:B------:R-:W-:Y:S02]  /*1f170*/  ISETP.GT.AND P2, PT, R187, 0x1, !P1 ;  /* 0x00000001bb00780c */ /* 0x000fe40004f44270 */
[----:B------:R-:W-:Y:S02]  /*1f180*/  LOP3.LUT R16, R16, 0xfffffdff, RZ, 0xc0, !PT ;  /* 0xfffffdff10107812 */ /* 0x000fe400078ec0ff */
[----:B------:R-:W-:-:S04]  /*1f190*/  ISETP.LT.OR P2, PT, R186, 0x2, P2 ;  /* 0x00000002ba00780c */ /* 0x000fc80001741670 */
[----:B0-----:R-:W-:Y:S02]  /*1f1a0*/  FSEL R21, R21, -INF , !P2 ;  /* 0xff80000015157808 */ /* 0x001fe40005000000 */
[----:B------:R-:W-:-:S04]  /*1f1b0*/  ISETP.GT.AND P2, PT, R187, 0x8, !P3 ;  /* 0x00000008bb00780c */ /* 0x000fc80005f44270 */
[----:B------:R-:W-:-:S04]  /*1f1c0*/  ISETP.LT.OR P2, PT, R186, 0x9, P2 ;  /* 0x00000009ba00780c */ /* 0x000fc80001741670 */
[----:B------:R-:W-:Y:S01]  /*1f1d0*/  FSEL R25, R25, -INF , !P2 ;  /* 0xff80000019197808 */ /* 0x000fe20005000000 */
[--C-:B-1----:R-:W-:Y:S02]  /*1f1e0*/  IMAD.IADD R118, R118, 0x1, R184.reuse ;  /* 0x0000000176767824 */ /* 0x102fe400078e02b8 */
        /* <DEDUP_REMOVED lines=271> */
[----:B------:R-:W-:-:S13]  /*202e0*/  ISETP.GE.AND P6, PT, R191, 0x1, PT ;  /* 0x00000001bf00780c */ /* 0x000fda0003fc6270 */
        /* <DEDUP_REMOVED lines=13> */
.L_x_7258:
[----:B------:R-:W-:-:S05]  /*203c0*/  IMAD.U32 R184, RZ, RZ, UR4 ;  /* 0x00000004ffb87e24 */ /* 0x000fca000f8e00ff */
[----:B------:R-:W-:-:S13]  /*203d0*/  ISETP.NE.AND P6, PT, R184, 0x1, PT ;  /* 0x00000001b800780c */ /* 0x000fda0003fc5270 */
[----:B------:R-:W0:Y:S02]  /*203e0*/  @P6 LDC.64 R14, c[0x0][0x9e8] ;  /* 0x00027a00ff0e6b82 */ /* 0x000e240000000a00 */
[----:B0-----:R-:W-:-:S05]  /*203f0*/  @P6 IMAD.HI.U32 R14, R185, R14, RZ ;  /* 0x0000000eb90e6227 */ /* 0x001fca00078e00ff */
[----:B------:R-:W-:-:S07]  /*20400*/  @P6 SHF.R.U32.HI R185, RZ, R15, R14 ;  /* 0x0000000fffb96219 */ /* 0x000fce000001160e */
.L_x_7259:
[----:B------:R-:W-:Y:S05]  /*20410*/  BSYNC B0 ;  /* 0x0000000000007941 */ /* 0x000fea0003800000 */
.L_x_7257:
[----:B------:R-:W-:-:S05]  /*20420*/  IMAD R115, R185, R184, R115 ;  /* 0x000000b8b9737224 */ /* 0x000fca00078e0273 */
[----:B------:R-:W-:Y:S02]  /*20430*/  VIADDMNMX R118, R115, R184, R118, PT ;  /* 0x000000b873767246 */ /* 0x000fe40003800176 */
[----:B------:R-:W-:-:S07]  /*20440*/  VIMNMX R119, R119, R115, !PT ;  /* 0x0000007377777248 */ /* 0x000fce0007fe0100 */
.L_x_7256:
        /* <DEDUP_REMOVED lines=158> */
[----:B------:R-:W-:Y:S02]  /*20e30*/  ISETP.LT.OR P1, PT, R118, 0x5a, P1 ;  /* 0x0000005a7600780c */ /* 0x000fe40000f21670 */
[----:B------:R-:W-:Y:S02]  /*20e40*/  ISETP.NE.AND P3, PT, R185, 0x3, PT ;  /* 0x00000003b900780c */ /* 0x000fe40003f65270 */
        /* <DEDUP_REMOVED lines=131> */
[----:B------:R-:W-:Y:S01]  /*21680*/  MUFU.EX2 R184, R184 ;  /* 0x000000b800b87308 */ /* 0x000fe20000000800 */
[----:B------:R-:W-:-:S04]  /*21690*/  FMNMX.FTZ R51, R39, R118, !PT ;  /* 0x0000007627337209 */ /* 0x000fc80007810000 */
        /* <DEDUP_REMOVED lines=50> */
[----:B------:R-:W-:-:S04]  /*219c0*/  FMNMX.FTZ R118, R98, R79, !PT ;  /* 0x0000004f62767209 */ /* 0x000fc80007810000 */
[----:B------:R-:W-:-:S03]  /*219d0*/  FMNMX.FTZ R118, R99, R118, !PT ;  /* 0x0000007663767209 */ /* 0x000fc60007810000 */
[----:B------:R1:W-:Y:S01]  /*219e0*/  MUFU.EX2 R79, R115 ;  /* 0x00000073004f7308 */ /* 0x0003e20000000800 */
[----:B0-----:R-:W-:-:S04]  /*219f0*/  FMNMX.FTZ R83, R103, R118, !PT ;  /* 0x0000007667537209 */ /* 0x001fc80007810000 */
        /* <DEDUP_REMOVED lines=8> */
[----:B------:R-:W-:-:S01]  /*21a80*/  FFMA.FTZ R87, R96, UR28, -R14 ;  /* 0x0000001c60577c23 */ /* 0x000fc2000801080e */
[--C-:B------:R-:W-:Y:S01]  /*21a90*/  FFMA.FTZ R96, R97, UR28, -R14.reuse ;  /* 0x0000001c61607c23 */ /* 0x100fe2000801080e */
[----:B------:R-:W-:Y:S01]  /*21aa0*/  MUFU.EX2 R92, R93 ;  /* 0x0000005d005c7308 */ /* 0x000fe20000000800 */
[----:B-1----:R-:W-:Y:S01]  /*21ab0*/  FMNMX.FTZ R115, R113, R186, !PT ;  /* 0x000000ba71737209 */ /* 0x002fe20007810000 */
[--C-:B------:R-:W-:Y:S01]  /*21ac0*/  FFMA.FTZ R97, R102, UR28, -R14.reuse ;  /* 0x0000001c66617c23 */ /* 0x100fe2000801080e */
[----:B------:R-:W-:-:S01]  /*21ad0*/  FFMA.FTZ R102, R108, UR28, -R14 ;  /* 0x0000001c6c667c23 */ /* 0x000fc2000801080e */
[----:B------:R-:W-:Y:S01]  /*21ae0*/  FFMA.FTZ R108, R112, UR28, -R14 ;  /* 0x0000001c706c7c23 */ /* 0x000fe2000801080e */
[----:B------:R-:W-:Y:S01]  /*21af0*/  FMNMX.FTZ R115, R114, R115, !PT ;  /* 0x0000007372737209 */ /* 0x000fe20007810000 */
[----:B------:R-:W-:Y:S02]  /*21b00*/  FADD.FTZ R112, -R111, R228 ;  /* 0x000000e46f707221 */ /* 0x000fe40000010100 */
[----:B------:R0:W-:Y:S02]  /*21b10*/  MUFU.EX2 R93, R119 ;  /* 0x00000077005d7308 */ /* 0x0001e40000000800 */
[----:B------:R-:W1:Y:S01]  /*21b20*/  SHFL.BFLY PT, R186, R115, 0x2, 0x1f ;  /* 0x0c401f0073ba7f89 */ /* 0x000e6200000e0000 */
[----:B------:R-:W-:-:S05]  /*21b30*/  FMUL.FTZ R112, R112, UR28 ;  /* 0x0000001c70707c20 */ /* 0x000fca0008410000 */
[----:B------:R-:W-:Y:S01]  /*21b40*/  MUFU.EX2 R51, R51 ;  /* 0x0000003300337308 */ /* 0x000fe20000000800 */
[----:B0-----:R-:W-:-:S07]  /*21b50*/  FFMA.FTZ R119, R117, UR28, -R14 ;  /* 0x0000001c75777c23 */ /* 0x001fce000801080e */
[----:B------:R0:W-:Y:S08]  /*21b60*/  MUFU.EX2 R14, R116 ;  /* 0x00000074000e7308 */ /* 0x0001f00000000800 */
[----:B------:R-:W-:Y:S01]  /*21b70*/  MUFU.EX2 R111, R119 ;  /* 0x00000077006f7308 */ /* 0x000fe20000000800 */
[----:B-1----:R-:W-:-:S05]  /*21b80*/  FMNMX.FTZ R221, R115, R186, !PT ;  /* 0x000000ba73dd7209 */ /* 0x002fca0007810000 */
[----:B------:R-:W1:Y:S02]  /*21b90*/  SHFL.BFLY PT, R186, R221, 0x1, 0x1f ;  /* 0x0c201f00ddba7f89 */ /* 0x000e6400000e0000 */
[----:B------:R-:W2:Y:S08]  /*21ba0*/  MUFU.EX2 R112, R112 ;  /* 0x0000007000707308 */ /* 0x000eb00000000800 */
[----:B------:R-:W-:Y:S08]  /*21bb0*/  MUFU.EX2 R60, R60 ;  /* 0x0000003c003c7308 */ /* 0x000ff00000000800 */
[----:B------:R-:W-:Y:S01]  /*21bc0*/  MUFU.EX2 R55, R55 ;  /* 0x0000003700377308 */ /* 0x000fe20000000800 */
[----:B-1----:R-:W-:Y:S01]  /*21bd0*/  FMNMX.FTZ R221, R221, R186, !PT ;  /* 0x000000badddd7209 */ /* 0x002fe20007810000 */
[----:B------:R-:W-:-:S06]  /*21be0*/  IMAD.U32 R186, RZ, RZ, UR28 ;  /* 0x0000001cffba7e24 */ /* 0x000fcc000f8e00ff */
[----:B------:R-:W-:Y:S01]  /*21bf0*/  MUFU.EX2 R64, R64 ;  /* 0x0000004000407308 */ /* 0x000fe20000000800 */
[C---:B------:R-:W-:Y:S01]  /*21c00*/  FSETP.NEU.FTZ.AND P1, PT, R221.reuse, -INF , PT ;  /* 0xff800000dd00780b */ /* 0x040fe20003f3d000 */
[----:B------:R-:W-:-:S03]  /*21c10*/  FFMA.FTZ R115, R221, R186, -8 ;  /* 0xc1000000dd737423 */ /* 0x000fc600000100ba */
[----:B0-----:R-:W-:Y:S02]  /*21c20*/  FSEL R116, R221, RZ, P1 ;  /* 0x000000ffdd747208 */ /* 0x001fe40000800000 */
[----:B------:R-:W-:Y:S01]  /*21c30*/  FSEL R115, R115, RZ, P1 ;  /* 0x000000ff73737208 */ /* 0x000fe20000800000 */
[----:B------:R-:W-:Y:S02]  /*21c40*/  MUFU.EX2 R59, R59 ;  /* 0x0000003b003b7308 */ /* 0x000fe40000000800 */
[----:B------:R-:W-:-:S02]  /*21c50*/  FADD.FTZ R116, -R116, R229 ;  /* 0x000000e574747221 */ /* 0x000fc40000010100 */
[--C-:B------:R-:W-:Y:S01]  /*21c60*/  FFMA.FTZ R117, R24, UR28, -R115.reuse ;  /* 0x0000001c18757c23 */ /* 0x100fe20008010873 */
        /* <DEDUP_REMOVED lines=54> */
[----:B--2---:R-:W-:-:S01]  /*21fd0*/  FFMA.FTZ R115, R112, R4, R15 ;  /* 0x0000000470737223 */ /* 0x004fc2000001000f */
[----:B0-----:R-:W-:-:S03]  /*21fe0*/  FFMA.FTZ R4, R119, R3, R20 ;  /* 0x0000000377047223 */ /* 0x001fc60000010014 */
[----:B------:R-:W-:Y:S01]  /*21ff0*/  FADD.FTZ R70, R184, R115 ;  /* 0x00000073b8467221 */ /* 0x000fe20000010000 */
[----:B-1----:R-:W-:-:S02]  /*22000*/  FADD.FTZ R3, R117, R4 ;  /* 0x0000000475037221 */ /* 0x002fc40000010000 */
        /* <DEDUP_REMOVED lines=150> */
[----:B--2---:R-:W-:-:S04]  /*22970*/  FADD.FTZ R4, R110, R115 ;  /* 0x000000736e047221 */ /* 0x004fc80000010000 */
[----:B0-----:R-:W-:Y:S01]  /*22980*/  FADD.FTZ R3, R113, R4 ;  /* 0x0000000471037221 */ /* 0x001fe20000010000 */
[----:B------:R-:W-:-:S03]  /*22990*/  FADD.FTZ R4, R111, R70 ;  /* 0x000000466f047221 */ /* 0x000fc60000010000 */
[----:B-1----:R-:W-:Y:S01]  /*229a0*/  FADD.FTZ R3, R114, R3 ;  /* 0x0000000372037221 */ /* 0x002fe20000010000 */
[----:B------:R-:W-:Y:S06]  /*229b0*/  @!P3 BRA `(.L_x_7260) ;  /* 0x000000000004b947 */ /* 0x000fec0003800000 */
[----:B------:R-:W-:Y:S01]  /*229c0*/  BPT.TRAP 0x1 ;  /* 0x000000040000795c */ /* 0x000fe20000300000 */
.L_x_7260:
[----:B------:R-:W-:Y:S01]  /*229d0*/  F2FP.SATFINITE.E4M3.F32.PACK_AB_MERGE_C R21, R26, R21, RZ ;  /* 0x000000151a15723e */ /* 0x000fe200048070ff */
[----:B------:R-:W-:Y:S01]  /*229e0*/  FMUL.FTZ R120, R120, R112 ;  /* 0x0000007078787220 */ /* 0x000fe20000410000 */
        /* <DEDUP_REMOVED lines=123> */
.L_x_7242:
[----:B------:R-:W-:Y:S01]  /*231a0*/  IMAD.U32 R0, RZ, RZ, UR41 ;  /* 0x00000029ff007e24 */ /* 0x000fe2000f8e00ff */
[----:B------:R-:W-:Y:S05]  /*231b0*/  WARPSYNC.ALL ;  /* 0x0000000000007948 */ /* 0x000fea0003800000 */
[----:B------:R-:W-:Y:S06]  /*231c0*/  BAR.ARV 0x8, 0x180 ;  /* 0x0206000000007b1d */ /* 0x000fec0000002000 */
[----:B------:R-:W-:-:S13]  /*231d0*/  ISETP.NE.AND P1, PT, R0, 0x3, PT ;  /* 0x000000030000780c */ /* 0x000fda0003f25270 */
[----:B------:R-:W-:Y:S05]  /*231e0*/  @!P1 BRA `(.L_x_7262) ;  /* 0x0000000000049947 */ /* 0x000fea0003800000 */
[----:B------:R-:W-:Y:S01]  /*231f0*/  BPT.TRAP 0x1 ;  /* 0x000000040000795c */ /* 0x000fe20000300000 */
.L_x_7262:
[----:B------:R-:W-:Y:S01]  /*23200*/  IMAD R13, R211, 0x8, R17 ;  /* 0x00000008d30d7824 */ /* 0x000fe200078e0211 */
[----:B------:R-:W-:-:S04]  /*23210*/  SHF.L.U32 R0, R210, 0x1f, RZ ;  /* 0x0000001fd2007819 */ /* 0x000fc800000006ff */
[----:B------:R0:W1:Y:S01]  /*23220*/  SYNCS.PHASECHK.TRANS64.TRYWAIT P0, [R13+URZ+0x28850], R0 ;  /* 0x028850000d0075a7 */ /* 0x000062000800017f */
[----:B------:R-:W-:Y:S05]  /*23230*/  @!P1 BRA `(.L_x_7263) ;  /* 0x0000000000049947 */ /* 0x000fea0003800000 */
[----:B------:R-:W-:Y:S01]  /*23240*/  BPT.TRAP 0x1 ;  /* 0x000000040000795c */ /* 0x000fe20000300000 */
.L_x_7263:
[----:B------:R-:W-:-:S05]  /*23250*/  VIADD R17, R17, 0x400 ;  /* 0x0000040011117836 */ /* 0x000fca0000000000 */
[----:B------:R-:W-:-:S04]  /*23260*/  SHF.R.U32.HI R17, RZ, 0x4, R17 ;  /* 0x00000004ff117819 */ /* 0x000fc80000011611 */
[----:B------:R-:W-:-:S04]  /*23270*/  LOP3.LUT R17, R17, 0x3fff, RZ, 0xc0, !PT ;  /* 0x00003fff11117812 */ /* 0x000fc800078ec0ff */
[----:B------:R-:W-:Y:S01]  /*23280*/  LOP3.LUT R6, R17, 0x10000, RZ, 0xfc, !PT ;  /* 0x0001000011067812 */ /* 0x000fe200078efcff */
[----:B-1----:R-:W-:Y:S06]  /*23290*/  @P0 BRA `(.L_x_7264) ;  /* 0x0000000000080947 */ /* 0x002fec0003800000 */
[----:B------:R-:W1:Y:S02]  /*232a0*/  SYNCS.PHASECHK.TRANS64.TRYWAIT P0, [R13+URZ+0x28850], R0 ;  /* 0x028850000d0075a7 */ /* 0x000e64000800017f */
[----:B-1----:R-:W-:Y:S05]  /*232b0*/  @!P0 BRA `(.L_x_7265) ;  /* 0x000000b4008c8947 */ /* 0x002fea0003800000 */
.L_x_7264:
        /* <DEDUP_REMOVED lines=9> */
[----:B------:R-:W-:-:S04]  /*23350*/  ISETP.NE.U32.AND P0, PT, RZ, UR4, PT ;  /* 0x00000004ff007c0c */ /* 0x000fc8000bf05070 */
[----:B------:R-:W-:-:S07]  /*23360*/  ISETP.NE.AND.EX P0, PT, RZ, UR5, PT, P0 ;  /* 0x00000005ff007c0c */ /* 0x000fce000bf05300 */
[----:B------:R-:W-:Y:S01]  /*23370*/  QGMMA.64x128x32.F32.E4M3.E4M3 R120, R204, gdesc[UR4], R120, gsb0 ;  /* 0x01e00004cc787df3 */ /* 0x000fe20008000878 */
[----:B------:R-:W-:Y:S01]  /*23380*/  R2UR UR6, R8 ;  /* 0x00000000080672ca */ /* 0x000fe200000e0000 */
[----:B------:R-:W-:Y:S01]  /*23390*/  VIADD R8, R6, 0x200 ;  /* 0x0000020006087836 */ /* 0x000fe20000000000 */
[----:B------:R-:W-:Y:S01]  /*233a0*/  R2UR UR7, R9 ;  /* 0x00000000090772ca */ /* 0x000fe200000e0000 */
[----:B------:R-:W-:Y:S02]  /*233b0*/  IMAD.MOV.U32 R9, RZ, RZ, -0x7fffffe0 ;  /* 0x80000020ff097424 */ /* 0x000fe400078e00ff */
[----:B------:R-:W2:Y:S01]  /*233c0*/  @P0 LDC.64 R10, c[0x0][0x9d0] ;  /* 0x00027400ff0a0b82 */ /* 0x000ea20000000a00 */
[----:B------:R-:W-:Y:S02]  /*233d0*/  @P0 SHF.R.S32.HI R5, RZ, 0x1f, R223 ;  /* 0x0000001fff050819 */ /* 0x000fe400000114df */
[----:B------:R-:W-:Y:S01]  /*233e0*/  @P0 SHF.R.S32.HI R7, RZ, 0x1f, R222 ;  /* 0x0000001fff070819 */ /* 0x000fe200000114de */
[----:B------:R-:W-:-:S02]  /*233f0*/  WARPGROUP.DEPBAR.LE gsb0, 0x0 ;  /* 0x00008000000079c5 */ /* 0x000fc40000010000 */
[----:B------:R-:W-:-:S06]  /*23400*/  WARPGROUP.ARRIVE ;  /* 0x00000000000079c5 */ /* 0x000fcc0000000000 */
[----:B------:R-:W-:Y:S01]  /*23410*/  QGMMA.64x128x32.F32.E4M3.E4M3 R120, R200, gdesc[UR4], R120, gsb0 ;  /* 0x01e00004c8787df3 */ /* 0x000fe20008000878 */
[----:B------:R-:W-:Y:S02]  /*23420*/  R2UR UR6, R8 ;  /* 0x00000000080672ca */ /* 0x000fe400000e0000 */
[----:B------:R-:W-:Y:S02]  /*23430*/  R2UR UR7, R9 ;  /* 0x00000000090772ca */ /* 0x000fe400000e0000 */
[----:B------:R-:W0:Y:S02]  /*23440*/  @P0 LDC.64 R8, c[0x0][0x9c8] ;  /* 0x00027200ff080b82 */ /* 0x000e240000000a00 */
        /* <DEDUP_REMOVED lines=8> */
[C---:B------:R-:W-:Y:S01]  /*234d0*/  @P0 LEA R10, P1, R8.reuse, UR4, 0x2 ;  /* 0x00000004080a0c11 */ /* 0x040fe2000f8210ff */
[----:B------:R-:W-:Y:S02]  /*234e0*/  WARPGROUP.DEPBAR.LE gsb0, 0x0 ;  /* 0x00008000000079c5 */ /* 0x000fe40000010000 */
[----:B------:R-:W-:Y:S01]  /*234f0*/  WARPGROUP.ARRIVE ;  /* 0x00000000000079c5 */ /* 0x000fe20000000000 */
[----:B------:R-:W-:Y:S01]  /*23500*/  @P0 LEA.HI.X R11, R8, UR5, R5, 0x2, P1 ;  /* 0x00000005080b0c11 */ /* 0x000fe200088f1405 */
[----:B------:R-:W-:Y:S02]  /*23510*/  VIADD R8, R6, 0x202 ;  /* 0x0000020206087836 */ /* 0x000fe40000000000 */
[----:B------:R-:W-:Y:S02]  /*23520*/  IMAD.MOV.U32 R0, RZ, RZ, 0x3f800000 ;  /* 0x3f800000ff007424 */ /* 0x000fe400078e00ff */
[----:B------:R-:W-:Y:S01]  /*23530*/  QGMMA.64x128x32.F32.E4M3.E4M3 R120, R196, gdesc[UR4], R120, gsb0 ;  /* 0x01e00004c4787df3 */ /* 0x000fe20008000878 */
[----:B------:R-:W-:Y:S01]  /*23540*/  IMAD.MOV.U32 R9, RZ, RZ, -0x7fffffe0 ;  /* 0x80000020ff097424 */ /* 0x000fe200078e00ff */
[----:B------:R-:W-:-:S02]  /*23550*/  R2UR UR6, R8 ;  /* 0x00000000080672ca */ /* 0x000fc400000e0000 */
[----:B------:R0:W2:Y:S02]  /*23560*/  @P0 LDG.E R0, desc[UR38][R10.64] ;  /* 0x000000260a000981 */ /* 0x0000a4000c1e1900 */
[----:B------:R-:W-:Y:S01]  /*23570*/  R2UR UR7, R9 ;  /* 0x00000000090772ca */ /* 0x000fe200000e0000 */
[----:B------:R-:W-:Y:S02]  /*23580*/  VIADD R8, R6, 0x400 ;  /* 0x0000040006087836 */ /* 0x000fe40000000000 */
[----:B------:R-:W-:Y:S01]  /*23590*/  IMAD.MOV.U32 R9, RZ, RZ, -0x7fffffe0 ;  /* 0x80000020ff097424 */ /* 0x000fe200078e00ff */
[----:B------:R-:W-:Y:S02]  /*235a0*/  WARPGROUP.DEPBAR.LE gsb0, 0x0 ;  /* 0x00008000000079c5 */ /* 0x000fe40000010000 */
[----:B------:R-:W-:-:S07]  /*235b0*/  WARPGROUP.ARRIVE ;  /* 0x00000000000079c5 */ /* 0x000fce0000000000 */
[----:B------:R-:W-:Y:S01]  /*235c0*/  QGMMA.64x128x32.F32.E4M3.E4M3 R120, R192, gdesc[UR4], R120, gsb0 ;  /* 0x01e00004c0787df3 */ /* 0x000fe20008000878 */
[----:B------:R-:W-:Y:S02]  /*235d0*/  R2UR UR6, R8 ;  /* 0x00000000080672ca */ /* 0x000fe400000e0000 */
[----:B------:R-:W-:Y:S01]  /*235e0*/  R2UR UR7, R9 ;  /* 0x00000000090772ca */ /* 0x000fe200000e0000 */
[----:B------:R-:W-:Y:S02]  /*235f0*/  VIADD R6, R6, 0x402 ;  /* 0x0000040206067836 */ /* 0x000fe40000000000 */
[----:B------:R-:W-:Y:S01]  /*23600*/  IMAD.MOV.U32 R7, RZ, RZ, -0x7fffffe0 ;  /* 0x80000020ff077424 */ /* 0x000fe200078e00ff */
[----:B------:R-:W1:Y:S01]  /*23610*/  SHFL.BFLY PT, R5, R4, 0x2, 0x1f ;  /* 0x0c401f0004057f89 */ /* 0x000e6200000e0000 */
[----:B------:R-:W-:Y:S02]  /*23620*/  WARPGROUP.DEPBAR.LE gsb0, 0x0 ;  /* 0x00008000000079c5 */ /* 0x000fe40000010000 */
[----:B------:R-:W-:-:S06]  /*23630*/  WARPGROUP.ARRIVE ;  /* 0x00000000000079c5 */ /* 0x000fcc0000000000 */
[----:B------:R-:W-:Y:S01]  /*23640*/  QGMMA.64x128x32.F32.E4M3.E4M3 R120, R188, gdesc[UR4], R120, gsb0 ;  /* 0x01e00004bc787df3 */ /* 0x000fe20008000878 */
        /* <DEDUP_REMOVED lines=9> */
[----:B------:R-:W-:Y:S01]  /*236e0*/  FMUL.FTZ R4, R2, 0.00390625 ;  /* 0x3b80000002047820 */ /* 0x000fe20000410000 */
[----:B------:R-:W-:-:S04]  /*236f0*/  IMAD.MOV.U32 R3, RZ, RZ, RZ ;  /* 0x000000ffff037224 */ /* 0x000fc800078e00ff */
[----:B------:R-:W-:Y:S01]  /*23700*/  FSETP.NE.FTZ.AND P1, PT, R4, RZ, PT ;  /* 0x000000ff0400720b */ /* 0x000fe20003f35000 */
[----:B---3--:R-:W-:-:S04]  /*23710*/  FADD.FTZ R8, R6, R7 ;  /* 0x0000000706087221 */ /* 0x008fc80000010000 */
[----:B------:R-:W-:Y:S02]  /*23720*/  FMUL.FTZ R9, R8, 0.00390625 ;  /* 0x3b80000008097820 */ /* 0x000fe40000410000 */
[----:B------:R1:W-:Y:S03]  /*23730*/  @P0 MUFU.RCP R3, R2 ;  /* 0x0000000200030308 */ /* 0x0003e60000001000 */
[----:B------:R-:W-:Y:S01]  /*23740*/  FSETP.NE.FTZ.AND P2, PT, R9, RZ, PT ;  /* 0x000000ff0900720b */ /* 0x000fe20003f55000 */
[----:B------:R-:W-:Y:S02]  /*23750*/  WARPGROUP.DEPBAR.LE gsb0, 0x0 ;  /* 0x00008000000079c5 */ /* 0x000fe40000010000 */
[----:B------:R-:W-:-:S06]  /*23760*/  WARPGROUP.ARRIVE ;  /* 0x00000000000079c5 */ /* 0x000fcc0000000000 */
[----:B------:R-:W-:Y:S01]  /*23770*/  QGMMA.64x128x32.F32.E4M3.E4M3 R120, R184, gdesc[UR4], R120, gsb0 ;  /* 0x01e00004b8787df3 */ /* 0x000fe20008000878 */
[----:B------:R-:W-:Y:S01]  /*23780*/  FSETP.NE.FTZ.AND P0, PT, R8, RZ, PT ;  /* 0x000000ff0800720b */ /* 0x000fe20003f15000 */
[----:B------:R-:W-:Y:S01]  /*23790*/  IMAD.MOV.U32 R7, RZ, RZ, RZ ;  /* 0x000000ffff077224 */ /* 0x000fe200078e00ff */
[----:B------:R-:W3:Y:S01]  /*237a0*/  @P1 MUFU.LG2 R4, R4 ;  /* 0x0000000400041308 */ /* 0x000ee20000000c00 */
[----:B------:R-:W-:-:S07]  /*237b0*/  IMAD.U32 R12, RZ, RZ, UR41 ;  /* 0x00000029ff0c7e24 */ /* 0x000fce000f8e00ff */
[----:B------:R-:W4:Y:S01]  /*237c0*/  @P2 MUFU.LG2 R6, R9 ;  /* 0x0000000900062308 */ /* 0x000f220000000c00 */
[----:B------:R-:W-:-:S07]  /*237d0*/  ISETP.NE.AND P3, PT, R12, 0x3, PT ;  /* 0x000000030c00780c */ /* 0x000fce0003f65270 */
[----:B------:R-:W5:Y:S01]  /*237e0*/  @P0 MUFU.RCP R7, R8 ;  /* 0x0000000800070308 */ /* 0x000f620000001000 */
[----:B------:R-:W-:Y:S02]  /*237f0*/  IMAD.U32 R5, RZ, RZ, UR28 ;  /* 0x0000001cff057e24 */ /* 0x000fe4000f8e00ff */
[----:B0-----:R-:W-:Y:S02]  /*23800*/  IMAD.U32 R11, RZ, RZ, UR28 ;  /* 0x0000001cff0b7e24 */ /* 0x001fe4000f8e00ff */
[----:B-1----:R-:W-:Y:S01]  /*23810*/  @P1 FMUL.FTZ R2, R5, 0.69314718246459960938 ;  /* 0x3f31721805021820 */ /* 0x002fe20000410000 */
[----:B---3--:R-:W-:Y:S01]  /*23820*/  @P1 FMUL.FTZ R5, R4, 0.69314718246459960938 ;  /* 0x3f31721804051820 */ /* 0x008fe20000410000 */
[----:B------:R-:W-:Y:S01]  /*23830*/  @P2 FMUL.FTZ R11, R11, 0.69314718246459960938 ;  /* 0x3f3172180b0b2820 */ /* 0x000fe20000410000 */
[----:B----4-:R-:W-:Y:S01]  /*23840*/  @P2 FMUL.FTZ R6, R6, 0.69314718246459960938 ;  /* 0x3f31721806062820 */ /* 0x010fe20000410000 */
[----:B------:R-:W-:Y:S02]  /*23850*/  IMAD.MOV.U32 R64, RZ, RZ, -0x800000 ;  /* 0xff800000ff407424 */ /* 0x000fe400078e00ff */
[----:B------:R-:W-:Y:S01]  /*23860*/  @P1 FFMA.FTZ R64, R2, R227, R5 ;  /* 0x000000e302401223 */ /* 0x000fe20000010005 */
[----:B------:R-:W-:-:S02]  /*23870*/  IMAD.MOV.U32 R62, RZ, RZ, -0x800000 ;  /* 0xff800000ff3e7424 */ /* 0x000fc400078e00ff */
[----:B------:R-:W-:Y:S01]  /*23880*/  @P2 FFMA.FTZ R62, R11, R221, R6 ;  /* 0x000000dd0b3e2223 */ /* 0x000fe20000010006 */
[-C--:B--2---:R-:W-:Y:S01]  /*23890*/  FMUL.FTZ R3, R3, R0.reuse ;  /* 0x0000000003037220 */ /* 0x084fe20000410000 */
[----:B-----5:R-:W-:Y:S01]  /*238a0*/  FMUL.FTZ R2, R7, R0 ;  /* 0x0000000007027220 */ /* 0x020fe20000410000 */
[----:B------:R-:W-:Y:S02]  /*238b0*/  WARPGROUP.DEPBAR.LE gsb0, 0x0 ;  /* 0x00008000000079c5 */ /* 0x000fe40000010000 */
[----:B------:R-:W-:Y:S05]  /*238c0*/  @!P3 BRA `(.L_x_7266) ;  /* 0x000000000004b947 */ /* 0x000fea0003800000 */
[----:B------:R-:W-:Y:S01]  /*238d0*/  BPT.TRAP 0x1 ;  /* 0x000000040000795c */ /* 0x000fe20000300000 */
.L_x_7266:
        /* <DEDUP_REMOVED lines=75> */
.L_x_7155:
[----:B------:R-:W-:Y:S01]  /*23d90*/  IMAD.SHL.U32 R79, R235, 0x8, RZ ;  /* 0x00000008eb4f7824 */ /* 0x000fe200078e00ff */
[----:B------:R-:W-:Y:S05]  /*23da0*/  WARPSYNC.ALL ;  /* 0x0000000000007948 */ /* 0x000fea0003800000 */
[----:B------:R-:W-:Y:S01]  /*23db0*/  VIADD R81, R79, 0x40 ;  /* 0x000000404f517836 */ /* 0x000fe20000000000 */
[----:B------:R-:W-:-:S04]  /*23dc0*/  SHF.R.S32.HI R66, RZ, 0x1f, R79 ;  /* 0x0000001fff427819 */ /* 0x000fc8000001144f */
[----:B------:R-:W-:Y:S01]  /*23dd0*/  SHF.R.S32.HI R70, RZ, 0x1f, R81 ;  /* 0x0000001fff467819 */ /* 0x000fe20000011451 */
        /* <DEDUP_REMOVED lines=15> */
[----:B------:R-:W-:-:S05]  /*23ed0*/  IMAD.X R3, RZ, RZ, UR5, P0 ;  /* 0x00000005ff037e24 */ /* 0x000fca00080e06ff */
[----:B------:R2:W4:Y:S01]  /*23ee0*/  LDG.E.CONSTANT R0, desc[UR38][R2.64] ;  /* 0x0000002602007981 */ /* 0x000522000c1e9900 */
[----:B------:R-:W-:Y:S01]  /*23ef0*/  F2FP.BF16.F32.PACK_AB R54, R175, R4 ;  /* 0x00000004af36723e */ /* 0x000fe200000010ff */
[----:B------:R-:W-:Y:S01]  /*23f00*/  UMOV UR4, 0xffffffff ;  /* 0xffffffff00047882 */ /* 0x000fe20000000000 */
[----:B------:R-:W-:Y:S01]  /*23f10*/  F2FP.BF16.F32.PACK_AB R43, R180, R5 ;  /* 0x00000005b42b723e */ /* 0x000fe200000010ff */
[----:B-----5:R-:W0:Y:S01]  /*23f20*/  S2R R24, SR_SWINHI ;  /* 0x0000000000187919 */ /* 0x020e220000002f00 */
        /* <DEDUP_REMOVED lines=17> */
[----:B0-----:R-:W-:Y:S02]  /*24040*/  MOV R69, R24 ;  /* 0x0000001800457202 */ /* 0x001fe40000000f00 */
[----:B--2---:R-:W-:Y:S02]  /*24050*/  LOP3.LUT P0, R2, R49, 0x3, RZ, 0xc0, !PT ;  /* 0x0000000331027812 */ /* 0x004fe4000780c0ff */
[----:B------:R-:W-:Y:S02]  /*24060*/  F2FP.BF16.F32.PACK_AB R41, R124, R41 ;  /* 0x000000297c29723e */ /* 0x000fe400000010ff */
        /* <DEDUP_REMOVED lines=25> */
[----:B------:R-:W-:Y:S01]  /*24200*/  LOP3.LUT R6, R6, R7, RZ, 0x3c, !PT ;  /* 0x0000000706067212 */ /* 0x000fe200078e3cff */
[--C-:B------:R-:W-:Y:S01]  /*24210*/  IMAD.X R7, RZ, RZ, R5.reuse, P5 ;  /* 0x000000ffff077224 */ /* 0x100fe200028e0605 */
[----:B------:R-:W-:Y:S01]  /*24220*/  LOP3.LUT R8, R8, R9, RZ, 0x3c, !PT ;  /* 0x0000000908087212 */ /* 0x000fe200078e3cff */
[----:B------:R-:W-:Y:S01]  /*24230*/  IMAD.X R9, RZ, RZ, R5, P1 ;  /* 0x000000ffff097224 */ /* 0x000fe200008e0605 */
[----:B------:R-:W-:Y:S02]  /*24240*/  SHF.R.U64 R14, R14, 0x3, RZ ;  /* 0x000000030e0e7819 */ /* 0x000fe400000012ff */
[----:B------:R-:W-:-:S02]  /*24250*/  IADD3 R11, P2, R4, 0x4020, RZ ;  /* 0x00004020040b7810 */ /* 0x000fc40007f5e0ff */
[C---:B------:R-:W-:Y:S02]  /*24260*/  IADD3 R21, P4, R4.reuse, 0x60, RZ ;  /* 0x0000006004157810 */ /* 0x040fe40007f9e0ff */
[C---:B------:R-:W-:Y:S02]  /*24270*/  IADD3 R25, P5, R4.reuse, 0x40, RZ ;  /* 0x0000004004197810 */ /* 0x040fe40007fbe0ff */
[----:B------:R-:W-:Y:S02]  /*24280*/  IADD3 R27, P1, R4, 0x20, RZ ;  /* 0x00000020041b7810 */ /* 0x000fe40007f3e0ff */
[----:B------:R-:W-:Y:S02]  /*24290*/  LOP3.LUT R14, R14, R15, RZ, 0x3c, !PT ;  /* 0x0000000f0e0e7212 */ /* 0x000fe400078e3cff */
        /* <DEDUP_REMOVED lines=28> */
[----:B----4-:R-:W-:Y:S01]  /*24460*/  LOP3.LUT R2, R0, 0x2, RZ, 0x3c, !PT ;  /* 0x0000000200027812 */ /* 0x010fe200078e3cff */
        /* <DEDUP_REMOVED lines=44> */
[----:B------:R-:W-:Y:S01]  /*24730*/  SHFL.IDX PT, R41, R41, R0, 0x1c1f ;  /* 0x001c1f0029297589 */ /* 0x000fe200000e0000 */
[----:B------:R-:W-:-:S02]  /*24740*/  SEL R77, R58, R77, P0 ;  /* 0x0000004d3a4d7207 */ /* 0x000fc40000000000 */
[----:B0-----:R-:W-:Y:S01]  /*24750*/  SEL R8, R10, R7, P0 ;  /* 0x000000070a087207 */ /* 0x001fe20000000000 */
[----:B------:R-:W0:Y:S01]  /*24760*/  SHFL.IDX PT, R40, R43, R2, 0x1c1f ;  /* 0x001c1f022b287589 */ /* 0x000e2200000e0000 */
[----:B------:R-:W-:Y:S02]  /*24770*/  SEL R28, R30, R27, P0 ;  /* 0x0000001b1e1c7207 */ /* 0x000fe40000000000 */
[----:B--2---:R-:W-:Y:S01]  /*24780*/  SEL R32, R34, R31, P0 ;  /* 0x0000001f22207207 */ /* 0x004fe20000000000 */
[----:B------:R-:W-:Y:S01]  /*24790*/  SHFL.IDX PT, R45, R45, R0, 0x1c1f ;  /* 0x001c1f002d2d7589 */ /* 0x000fe200000e0000 */
[----:B---3--:R-:W-:Y:S02]  /*247a0*/  SEL R36, R38, R35, P0 ;  /* 0x0000002326247207 */ /* 0x008fe40000000000 */
[----:B------:R-:W-:Y:S01]  /*247b0*/  SEL R4, R6, R3, P0 ;  /* 0x0000000306047207 */ /* 0x000fe20000000000 */
[----:B------:R-:W-:Y:S01]  /*247c0*/  SHFL.IDX PT, R49, R49, R0, 0x1c1f ;  /* 0x001c1f0031317589 */ /* 0x000fe200000e0000 */
[----:B------:R-:W-:-:S02]  /*247d0*/  SEL R10, R7, R10, P0 ;  /* 0x0000000a070a7207 */ /* 0x000fc40000000000 */
[----:B----4-:R-:W-:Y:S01]  /*247e0*/  SEL R24, R26, R21, P0 ;  /* 0x000000151a187207 */ /* 0x010fe20000000000 */
[----:B------:R-:W-:Y:S01]  /*247f0*/  SHFL.IDX PT, R53, R53, R0, 0x1c1f ;  /* 0x001c1f0035357589 */ /* 0x000fe200000e0000 */
[----:B------:R-:W-:Y:S02]  /*24800*/  SEL R30, R27, R30, P0 ;  /* 0x0000001e1b1e7207 */ /* 0x000fe40000000000 */
[----:B------:R-:W-:Y:S01]  /*24810*/  SEL R34, R31, R34, P0 ;  /* 0x000000221f227207 */ /* 0x000fe20000000000 */
        /* <DEDUP_REMOVED lines=8> */
[----:B0-----:R-:W-:Y:S01]  /*248a0*/  SEL R52, R41, R40, P0 ;  /* 0x0000002829347207 */ /* 0x001fe20000000000 */
[----:B------:R-:W-:Y:S01]  /*248b0*/  SHFL.IDX PT, R71, R71, R0, 0x1c1f ;  /* 0x001c1f0047477589 */ /* 0x000fe200000e0000 */
[----:B------:R-:W-:-:S03]  /*248c0*/  SEL R54, R40, R41, P0 ;  /* 0x0000002928367207 */ /* 0x000fc60000000000 */
[----:B------:R0:W2:Y:S04]  /*248d0*/  SHFL.IDX PT, R42, R47, R2, 0x1c1f ;  /* 0x001c1f022f2a7589 */ /* 0x0000a800000e0000 */
[----:B------:R-:W3:Y:S04]  /*248e0*/  SHFL.IDX PT, R44, R51, R2, 0x1c1f ;  /* 0x001c1f02332c7589 */ /* 0x000ee800000e0000 */
[----:B------:R-:W4:Y:S01]  /*248f0*/  SHFL.IDX PT, R46, R55, R2, 0x1c1f ;  /* 0x001c1f02372e7589 */ /* 0x000f2200000e0000 */
[----:B0-----:R-:W-:-:S03]  /*24900*/  IMAD.MOV.U32 R47, RZ, RZ, RZ ;  /* 0x000000ffff2f7224 */ /* 0x001fc600078e00ff */
[----:B------:R-:W0:Y:S04]  /*24910*/  SHFL.IDX PT, R48, R59, R2, 0x1c1f ;  /* 0x001c1f023b307589 */ /* 0x000e2800000e0000 */
[----:B------:R-:W5:Y:S04]  /*24920*/  SHFL.IDX PT, R50, R63, R2, 0x1c1f ;  /* 0x001c1f023f327589 */ /* 0x000f6800000e0000 */
[----:B------:R-:W1:Y:S04]  /*24930*/  SHFL.IDX PT, R56, R67, R2, 0x1c1f ;  /* 0x001c1f0243387589 */ /* 0x000e6800000e0000 */
[----:B------:R-:W1:Y:S01]  /*24940*/  SHFL.IDX PT, R58, R73, R2, 0x1c1f ;  /* 0x001c1f02493a7589 */ /* 0x000e6200000e0000 */
[----:B--2---:R-:W-:-:S02]  /*24950*/  SEL R5, R45, R42, P0 ;  /* 0x0000002a2d057207 */ /* 0x004fc40000000000 */
[----:B------:R-:W-:Y:S01]  /*24960*/  SEL R7, R42, R45, P0 ;  /* 0x0000002d2a077207 */ /* 0x000fe20000000000 */
[----:B------:R2:W2:Y:S01]  /*24970*/  SHFL.IDX PT, R75, R75, R0, 0x1c1f ;  /* 0x001c1f004b4b7589 */ /* 0x0004a200000e0000 */
[----:B---3--:R-:W-:Y:S02]  /*24980*/  SEL R9, R49, R44, P0 ;  /* 0x0000002c31097207 */ /* 0x008fe40000000000 */
[----:B------:R-:W-:Y:S01]  /*24990*/  SEL R11, R44, R49, P0 ;  /* 0x000000312c0b7207 */ /* 0x000fe20000000000 */
[----:B------:R3:W2:Y:S01]  /*249a0*/  SHFL.IDX PT, R60, R77, R2, 0x1c1f ;  /* 0x001c1f024d3c7589 */ /* 0x0006a200000e0000 */
[----:B----4-:R-:W-:Y:S02]  /*249b0*/  SEL R25, R53, R46, P0 ;  /* 0x0000002e35197207 */ /* 0x010fe40000000000 */
[----:B------:R-:W-:Y:S02]  /*249c0*/  SEL R27, R46, R53, P0 ;  /* 0x000000352e1b7207 */ /* 0x000fe40000000000 */
[----:B0-----:R-:W-:-:S02]  /*249d0*/  SEL R29, R57, R48, P0 ;  /* 0x00000030391d7207 */ /* 0x001fc40000000000 */
[----:B------:R-:W-:Y:S02]  /*249e0*/  SEL R31, R48, R57, P0 ;  /* 0x00000039301f7207 */ /* 0x000fe40000000000 */
[----:B-----5:R-:W-:Y:S02]  /*249f0*/  SEL R33, R61, R50, P0 ;  /* 0x000000323d217207 */ /* 0x020fe40000000000 */
[----:B------:R-:W-:Y:S02]  /*24a00*/  SEL R35, R50, R61, P0 ;  /* 0x0000003d32237207 */ /* 0x000fe40000000000 */
[----:B-1----:R-:W-:Y:S02]  /*24a10*/  SEL R37, R65, R56, P0 ;  /* 0x0000003841257207 */ /* 0x002fe40000000000 */
[----:B------:R-:W-:Y:S02]  /*24a20*/  SEL R39, R56, R65, P0 ;  /* 0x0000004138277207 */ /* 0x000fe40000000000 */
[----:B------:R-:W-:-:S02]  /*24a30*/  SEL R13, R71, R58, P0 ;  /* 0x0000003a470d7207 */ /* 0x000fc40000000000 */
[----:B---3--:R-:W-:-:S07]  /*24a40*/  SEL R15, R58, R71, P0 ;  /* 0x000000473a0f7207 */ /* 0x008fce0000000000 */
.L_x_7497:
[----:B------:R-:W-:Y:S05]  /*24a50*/  WARPSYNC.ALL ;  /* 0x0000000000007948 */ /* 0x000fea0003800000 */
[----:B------:R-:W-:Y:S01]  /*24a60*/  BAR.SYNC.DEFER_BLOCKING 0x1, 0x100 ;  /* 0x0044000000007b1d */ /* 0x000fe20000010000 */
[----:B--2---:R-:W-:Y:S02]  /*24a70*/  SEL R53, R75, R60, P0 ;  /* 0x0000003c4b357207 */ /* 0x004fe40000000000 */
        /* <DEDUP_REMOVED lines=9> */
[----:B------:R-:W-:Y:S04]  /*24b10*/  STSM.16.M88.4 [R84], R4 ;  /* 0x0000000454007844 */ /* 0x000fe80000000200 */
[----:B------:R-:W-:Y:S01]  /*24b20*/  STSM.16.M88.4 [R83], R8 ;  /* 0x0000000853007844 */ /* 0x000fe20000000200 */
[----:B0-----:R-:W-:-:S03]  /*24b30*/  IMAD.WIDE R20, R237, 0x4, R2 ;  /* 0x00000004ed147825 */ /* 0x001fc600078e0202 */
[----:B------:R-:W-:Y:S04]  /*24b40*/  STSM.16.M88.4 [R82], R24 ;  /* 0x0000001852007844 */ /* 0x000fe80000000200 */
[----:B------:R-:W0:Y:S01]  /*24b50*/  @P0 LDC.64 R2, c[0x0][0xc08] ;  /* 0x00030200ff020b82 */ /* 0x000e220000000a00 */
[----:B------:R-:W-:Y:S04]  /*24b60*/  STSM.16.M88.4 [R80], R28 ;  /* 0x0000001c50007844 */ /* 0x000fe80000000200 */
[----:B------:R-:W-:Y:S04]  /*24b70*/  STSM.16.M88.4 [R78], R32 ;  /* 0x000000204e007844 */ /* 0x000fe80000000200 */
[----:B------:R-:W-:Y:S04]  /*24b80*/  STSM.16.M88.4 [R76], R36 ;  /* 0x000000244c007844 */ /* 0x000fe80000000200 */
        /* <DEDUP_REMOVED lines=8> */
[----:B--2---:R-:W-:-:S03]  /*24c10*/  IMAD.IADD R13, R224, 0x1, R217 ;  /* 0x00000001e00d7824 */ /* 0x004fc600078e02d9 */
        /* <DEDUP_REMOVED lines=8> */
.L_x_7270:
[----:B------:R-:W2:Y:S01]  /*24ca0*/  LDL R10, [R1+0x34] ;  /* 0x00003400010a7983 */ /* 0x000ea20000100800 */
[----:B0-----:R-:W-:Y:S01]  /*24cb0*/  @P1 IMAD.HI.U32 R2, R13, R4, RZ ;  /* 0x000000040d021227 */ /* 0x001fe200078e00ff */
[----:B------:R-:W-:Y:S01]  /*24cc0*/  SHF.R.S32.HI R48, RZ, 0x1f, R236 ;  /* 0x0000001fff307819 */ /* 0x000fe200000114ec */
[----:B------:R-:W-:Y:S01]  /*24cd0*/  ULDC.64 UR4, c[0x0][0xb90] ;  /* 0x0002e40000047ab9 */ /* 0x000fe20000000a00 */
[----:B------:R-:W0:Y:S01]  /*24ce0*/  S2R R6, SR_TID.X ;  /* 0x0000000000067919 */ /* 0x000e220000002100 */
[----:B------:R-:W-:Y:S01]  /*24cf0*/  IMAD.MOV.U32 R7, RZ, RZ, R13 ;  /* 0x000000ffff077224 */ /* 0x000fe200078e000d */
[--C-:B-----5:R-:W-:Y:S01]  /*24d00*/  SHF.R.S32.HI R3, RZ, 0x1f, R47.reuse ;  /* 0x0000001fff037819 */ /* 0x120fe2000001142f */
[----:B------:R-:W-:Y:S01]  /*24d10*/  IMAD R9, R48, UR4, RZ ;  /* 0x0000000430097c24 */ /* 0x000fe2000f8e02ff */
[----:B-1----:R-:W-:Y:S01]  /*24d20*/  @P1 SHF.R.U32.HI R7, RZ, R5, R2 ;  /* 0x00000005ff071219 */ /* 0x002fe20000011602 */
[----:B------:R-:W-:Y:S01]  /*24d30*/  IMAD.MOV.U32 R2, RZ, RZ, R47 ;  /* 0x000000ffff027224 */ /* 0x000fe200078e002f */
[----:B------:R-:W-:Y:S01]  /*24d40*/  SHF.R.S32.HI R46, RZ, 0x1f, R237 ;  /* 0x0000001fff2e7819 */ /* 0x000fe200000114ed */
[C---:B------:R-:W-:Y:S01]  /*24d50*/  IMAD R9, R236.reuse, UR5, R9 ;  /* 0x00000005ec097c24 */ /* 0x040fe2000f8e0209 */
[----:B------:R-:W-:Y:S01]  /*24d60*/  SEL R51, R237, RZ, !P2 ;  /* 0x000000ffed337207 */ /* 0x000fe20005000000 */
[----:B------:R-:W-:Y:S01]  /*24d70*/  IMAD.WIDE.U32 R4, R236, UR4, R2 ;  /* 0x00000004ec047c25 */ /* 0x000fe2000f8e0002 */
[----:B------:R-:W-:Y:S01]  /*24d80*/  SEL R46, R46, RZ, !P2 ;  /* 0x000000ff2e2e7207 */ /* 0x000fe20005000000 */
[----:B------:R-:W-:Y:S01]  /*24d90*/  ULDC.64 UR4, c[0x0][0xb98] ;  /* 0x0002e60000047ab9 */ /* 0x000fe20000000a00 */
[----:B------:R-:W1:Y:S01]  /*24da0*/  @P1 LDC R55, c[0x0][0xbec] ;  /* 0x0002fb00ff371b82 */ /* 0x000e620000000800 */
[----:B------:R-:W-:-:S02]  /*24db0*/  IMAD.MOV R2, RZ, RZ, -R7 ;  /* 0x000000ffff027224 */ /* 0x000fc400078e0a07 */
[----:B------:R-:W-:Y:S02]  /*24dc0*/  IMAD.IADD R5, R5, 0x1, R9 ;  /* 0x0000000105057824 */ /* 0x000fe400078e0209 */
[----:B0-----:R-:W-:-:S05]  /*24dd0*/  VIADD R15, R6, 0xffffff80 ;  /* 0xffffff80060f7836 */ /* 0x001fca0000000000 */
[----:B------:R-:W-:-:S04]  /*24de0*/  SHF.R.S32.HI R50, RZ, 0x1f, R15 ;  /* 0x0000001fff327819 */ /* 0x000fc8000001140f */
[----:B------:R-:W-:-:S04]  /*24df0*/  LEA.HI R50, R50, R15, RZ, 0x3 ;  /* 0x0000000f32327211 */ /* 0x000fc800078f18ff */
[----:B------:R-:W-:Y:S01]  /*24e00*/  SHF.R.S32.HI R50, RZ, 0x3, R50 ;  /* 0x00000003ff327819 */ /* 0x000fe20000011432 */
[----:B------:R-:W-:Y:S02]  /*24e10*/  IMAD R9, R49, R2, R13 ;  /* 0x0000000231097224 */ /* 0x000fe400078e020d */
[----:B------:R-:W-:Y:S02]  /*24e20*/  IMAD R2, R46, UR4, RZ ;  /* 0x000000042e027c24 */ /* 0x000fe4000f8e02ff */
[----:B------:R-:W-:Y:S02]  /*24e30*/  IMAD R11, R50, 0x40, R79 ;  /* 0x00000040320b7824 */ /* 0x000fe400078e024f */
        /* <DEDUP_REMOVED lines=8> */
[----:B------:R-:W-:Y:S01]  /*24ec0*/  IMAD R2, R2, UR4, RZ ;  /* 0x0000000402027c24 */ /* 0x000fe2000f8e02ff */
[----:B------:R-:W-:-:S03]  /*24ed0*/  SHF.R.S32.HI R14, RZ, 0x1f, R15 ;  /* 0x0000001fff0e7819 */ /* 0x000fc6000001140f */
[C---:B------:R-:W-:Y:S02]  /*24ee0*/  IMAD R11, R9.reuse, UR5, R2 ;  /* 0x00000005090b7c24 */ /* 0x040fe4000f8e0202 */
[----:B------:R-:W-:Y:S01]  /*24ef0*/  IMAD.WIDE.U32 R4, R9, UR4, R4 ;  /* 0x0000000409047c25 */ /* 0x000fe2000f8e0004 */
[----:B------:R-:W-:-:S03]  /*24f00*/  ULDC.64 UR4, c[0x0][0xb50] ;  /* 0x0002d40000047ab9 */ /* 0x000fc60000000a00 */
[----:B------:R-:W-:Y:S01]  /*24f10*/  IMAD.IADD R5, R5, 0x1, R11 ;  /* 0x0000000105057824 */ /* 0x000fe200078e020b */
        /* <DEDUP_REMOVED lines=22> */
[----:B------:R-:W-:Y:S01]  /*25080*/  LOP3.LUT R28, R28, R29, RZ, 0x3c, !PT ;  /* 0x0000001d1c1c7212 */ /* 0x000fe200078e3cff */
[----:B------:R-:W-:Y:S01]  /*25090*/  IMAD.X R29, RZ, RZ, R69, P3 ;  /* 0x000000ffff1d7224 */ /* 0x000fe200018e0645 */
[C---:B------:R-:W-:Y:S02]  /*250a0*/  IADD3 R5, P3, R68.reuse, 0x7000, RZ ;  /* 0x0000700044057810 */ /* 0x040fe40007f7e0ff */
[----:B------:R-:W-:-:S04]  /*250b0*/  IADD3 R13, P4, R68, 0x2000, RZ ;  /* 0x00002000440d7810 */ /* 0x000fc80007f9e0ff */
[----:B------:R-:W-:-:S04]  /*250c0*/  LOP3.LUT R12, R13, 0x380, RZ, 0xc0, !PT ;  /* 0x000003800d0c7812 */ /* 0x000fc800078ec0ff */
[----:B------:R-:W-:Y:S02]  /*250d0*/  SHF.R.U64 R12, R12, 0x3, RZ ;  /* 0x000000030c0c7819 */ /* 0x000fe400000012ff */
[----:B------:R-:W-:Y:S02]  /*250e0*/  LOP3.LUT R8, R7, 0x380, RZ, 0xc0, !PT ;  /* 0x0000038007087812 */ /* 0x000fe400078ec0ff */
[----:B------:R-:W-:Y:S01]  /*250f0*/  LOP3.LUT R12, R12, R13, RZ, 0x3c, !PT ;  /* 0x0000000d0c0c7212 */ /* 0x000fe200078e3cff */
[----:B------:R-:W-:Y:S01]  /*25100*/  IMAD.X R13, RZ, RZ, R69, P4 ;  /* 0x000000ffff0d7224 */ /* 0x000fe200020e0645 */
[C---:B------:R-:W-:Y:S02]  /*25110*/  IADD3 R33, P5, R68.reuse, 0x5000, RZ ;  /* 0x0000500044217810 */ /* 0x040fe40007fbe0ff */
[----:B------:R-:W-:Y:S02]  /*25120*/  IADD3 R37, P4, R68, 0x6000, RZ ;  /* 0x0000600044257810 */ /* 0x000fe40007f9e0ff */
[----:B------:R-:W-:-:S02]  /*25130*/  SHF.R.U64 R8, R8, 0x3, RZ ;  /* 0x0000000308087819 */ /* 0x000fc400000012ff */
[----:B------:R-:W-:Y:S02]  /*25140*/  LOP3.LUT R32, R33, 0x380, RZ, 0xc0, !PT ;  /* 0x0000038021207812 */ /* 0x000fe400078ec0ff */
[----:B------:R-:W-:Y:S02]  /*25150*/  LOP3.LUT R36, R37, 0x380, RZ, 0xc0, !PT ;  /* 0x0000038025247812 */ /* 0x000fe400078ec0ff */
[----:B------:R-:W-:Y:S02]  /*25160*/  LOP3.LUT R8, R8, R7, RZ, 0x3c, !PT ;  /* 0x0000000708087212 */ /* 0x000fe400078e3cff */
[----:B------:R-:W-:Y:S02]  /*25170*/  LOP3.LUT R7, R68, 0x380, RZ, 0xc0, !PT ;  /* 0x0000038044077812 */ /* 0x000fe400078ec0ff */
[----:B------:R-:W-:Y:S02]  /*25180*/  SHF.R.U64 R32, R32, 0x3, RZ ;  /* 0x0000000320207819 */ /* 0x000fe400000012ff */
[----:B------:R-:W-:-:S02]  /*25190*/  SHF.R.U64 R36, R36, 0x3, RZ ;  /* 0x0000000324247819 */ /* 0x000fc400000012ff */
[----:B------:R-:W-:Y:S01]  /*251a0*/  SHF.R.U64 R7, R7, 0x3, RZ ;  /* 0x0000000307077819 */ /* 0x000fe200000012ff */
[--C-:B------:R-:W-:Y:S01]  /*251b0*/  IMAD.X R41, RZ, RZ, R69.reuse, P3 ;  /* 0x000000ffff297224 */ /* 0x100fe200018e0645 */
[----:B------:R-:W-:Y:S01]  /*251c0*/  LOP3.LUT R32, R32, R33, RZ, 0x3c, !PT ;  /* 0x0000002120207212 */ /* 0x000fe200078e3cff */
[--C-:B------:R-:W-:Y:S01]  /*251d0*/  IMAD.X R33, RZ, RZ, R69.reuse, P5 ;  /* 0x000000ffff217224 */ /* 0x100fe200028e0645 */
[----:B------:R-:W-:Y:S01]  /*251e0*/  LOP3.LUT R36, R36, R37, RZ, 0x3c, !PT ;  /* 0x0000002524247212 */ /* 0x000fe200078e3cff */
[----:B------:R-:W-:Y:S01]  /*251f0*/  IMAD.X R37, RZ, RZ, R69, P4 ;  /* 0x000000ffff257224 */ /* 0x000fe200020e0645 */
[----:B------:R-:W-:Y:S01]  /*25200*/  LOP3.LUT R68, R7, R68, RZ, 0x3c, !PT ;  /* 0x0000004407447212 */ /* 0x000fe200078e3cff */
[----:B------:R-:W-:Y:S01]  /*25210*/  BSSY B1, `(.L_x_7271) ;  /* 0x0000052000017945 */ /* 0x000fe20003800000 */
[----:B--2---:R-:W-:-:S04]  /*25220*/  IMAD.IADD R6, R10, 0x1, R217 ;  /* 0x000000010a067824 */ /* 0x004fc800078e02d9 */
        /* <DEDUP_REMOVED lines=11> */
[----:B------:R2:W5:Y:S01]  /*252e0*/  LD.E.128 R4, desc[UR38][R68.64] ;  /* 0x0000002644047980 */ /* 0x000562000c101d00 */
[----:B------:R-:W-:Y:S01]  /*252f0*/  IMAD.WIDE.U32 R2, R47, UR4, RZ ;  /* 0x000000042f027c25 */ /* 0x000fe2000f8e00ff */
[----:B------:R-:W-:-:S02]  /*25300*/  ULDC.64 UR4, c[0x0][0xae8] ;  /* 0x0002ba0000047ab9 */ /* 0x000fc40000000a00 */
[----:B------:R-:W5:Y:S01]  /*25310*/  LD.E.128 R8, desc[UR38][R8.64] ;  /* 0x0000002608087980 */ /* 0x000f62000c101d00 */
[----:B------:R-:W-:Y:S02]  /*25320*/  IMAD R0, R235, 0x20, R50 ;  /* 0x00000020eb007824 */ /* 0x000fe400078e0232 */
[----:B------:R-:W-:Y:S01]  /*25330*/  IMAD.IADD R3, R3, 0x1, R21 ;  /* 0x0000000103037824 */ /* 0x000fe200078e0215 */
[----:B------:R-:W5:Y:S01]  /*25340*/  LD.E.128 R12, desc[UR38][R12.64] ;  /* 0x000000260c0c7980 */ /* 0x000f62000c101d00 */
[----:B------:R-:W-:Y:S02]  /*25350*/  IMAD R21, R48, UR4, RZ ;  /* 0x0000000430157c24 */ /* 0x000fe4000f8e02ff */
[----:B------:R-:W-:Y:S01]  /*25360*/  IMAD.IADD R44, R217, 0x1, R0 ;  /* 0x00000001d92c7824 */ /* 0x000fe200078e0200 */
[----:B------:R-:W5:Y:S01]  /*25370*/  LD.E.128 R24, desc[UR38][R24.64] ;  /* 0x0000002618187980 */ /* 0x000f62000c101d00 */
[C---:B------:R-:W-:Y:S02]  /*25380*/  IMAD R21, R236.reuse, UR5, R21 ;  /* 0x00000005ec157c24 */ /* 0x040fe4000f8e0215 */
[----:B------:R-:W-:Y:S01]  /*25390*/  IMAD.WIDE.U32 R2, R236, UR4, R2 ;  /* 0x00000004ec027c25 */ /* 0x000fe2000f8e0002 */
[----:B------:R-:W-:Y:S01]  /*253a0*/  ULDC.64 UR4, c[0x0][0xaf0] ;  /* 0x0002bc0000047ab9 */ /* 0x000fe20000000a00 */
[----:B------:R-:W5:Y:S02]  /*253b0*/  LD.E.128 R28, desc[UR38][R28.64] ;  /* 0x000000261c1c7980 */ /* 0x000f64000c101d00 */
[----:B-1----:R-:W-:-:S02]  /*253c0*/  @P1 IMAD.HI.U32 R0, R44, R55, RZ ;  /* 0x000000372c001227 */ /* 0x002fc400078e00ff */
[----:B------:R-:W5:Y:S02]  /*253d0*/  LD.E.128 R32, desc[UR38][R32.64] ;  /* 0x0000002620207980 */ /* 0x000f64000c101d00 */
[----:B------:R-:W-:Y:S02]  /*253e0*/  IMAD.IADD R3, R3, 0x1, R21 ;  /* 0x0000000103037824 */ /* 0x000fe400078e0215 */
[----:B------:R-:W-:Y:S01]  /*253f0*/  IMAD.MOV.U32 R21, RZ, RZ, R44 ;  /* 0x000000ffff157224 */ /* 0x000fe200078e002c */
[----:B0-----:R-:W-:Y:S01]  /*25400*/  @P1 SHF.R.U32.HI R21, RZ, R45, R0 ;  /* 0x0000002dff151219 */ /* 0x001fe20000011600 */
[----:B------:R-:W-:Y:S01]  /*25410*/  IMAD R20, R46, UR4, RZ ;  /* 0x000000042e147c24 */ /* 0x000fe2000f8e02ff */
[----:B------:R-:W5:Y:S01]  /*25420*/  LD.E.128 R36, desc[UR38][R36.64] ;  /* 0x0000002624247980 */ /* 0x000f62000c101d00 */
[C---:B------:R-:W-:Y:S01]  /*25430*/  IMAD.WIDE.U32 R2, R51.reuse, UR4, R2 ;  /* 0x0000000433027c25 */ /* 0x040fe2000f8e0002 */
[--C-:B------:R-:W-:Y:S02]  /*25440*/  SHF.R.S32.HI R0, RZ, 0x1f, R21.reuse ;  /* 0x0000001fff007819 */ /* 0x100fe40000011415 */
[----:B------:R-:W5:Y:S01]  /*25450*/  LD.E.128 R40, desc[UR38][R40.64] ;  /* 0x0000002628287980 */ /* 0x000f62000c101d00 */
[----:B------:R-:W-:Y:S01]  /*25460*/  IMAD R45, R51, UR5, R20 ;  /* 0x00000005332d7c24 */ /* 0x000fe2000f8e0214 */
[----:B------:R-:W-:Y:S01]  /*25470*/  ULDC.64 UR4, c[0x0][0xae0] ;  /* 0x0002b80000047ab9 */ /* 0x000fe20000000a00 */
[----:B------:R-:W-:Y:S01]  /*25480*/  IMAD.MOV R20, RZ, RZ, -R21 ;  /* 0x000000ffff147224 */ /* 0x000fe200078e0a15 */
        /* <DEDUP_REMOVED lines=8> */
[----:B------:R-:W-:Y:S02]  /*25510*/  IMAD R45, R49, R20, R44 ;  /* 0x00000014312d7224 */ /* 0x000fe400078e022c */
[C---:B------:R-:W-:Y:S02]  /*25520*/  IMAD R47, R21.reuse, UR5, R0 ;  /* 0x00000005152f7c24 */ /* 0x040fe4000f8e0200 */
[----:B------:R-:W-:Y:S01]  /*25530*/  IMAD.WIDE.U32 R2, R21, UR4, R2 ;  /* 0x0000000415027c25 */ /* 0x000fe2000f8e0002 */
[----:B------:R-:W-:Y:S01]  /*25540*/  SHF.R.S32.HI R0, RZ, 0x1f, R45 ;  /* 0x0000001fff007819 */ /* 0x000fe2000001142d */
[----:B------:R-:W-:Y:S02]  /*25550*/  ULDC.64 UR4, c[0x0][0xad8] ;  /* 0x0002b60000047ab9 */ /* 0x000fe40000000a00 */
[----:B------:R-:W-:-:S02]  /*25560*/  IMAD.IADD R46, R50, 0x1, R217 ;  /* 0x00000001322e7824 */ /* 0x000fc400078e02d9 */
[----:B------:R-:W-:Y:S02]  /*25570*/  IMAD.IADD R3, R3, 0x1, R47 ;  /* 0x0000000103037824 */ /* 0x000fe400078e022f */
        /* <DEDUP_REMOVED lines=9> */
[----:B------:R-:W-:-:S02]  /*25610*/  IMAD.IADD R3, R3, 0x1, R21 ;  /* 0x0000000103037824 */ /* 0x000fc400078e0215 */
[----:B------:R-:W-:Y:S01]  /*25620*/  VIADD R20, R46, 0x40 ;  /* 0x000000402e147836 */ /* 0x000fe20000000000 */
[----:B------:R-:W-:Y:S02]  /*25630*/  PRMT R0, RZ, 0x654, R0 ;  /* 0x00000654ff007816 */ /* 0x000fe40000000000 */
[----:B------:R-:W-:Y:S02]  /*25640*/  LEA.HI.X R45, R2, UR5, R3, 0x1, P3 ;  /* 0x00000005022d7c11 */ /* 0x000fe400098f0c03 */
[----:B------:R-:W-:Y:S01]  /*25650*/  ISETP.GE.AND P1, PT, R20, R53, PT ;  /* 0x000000351400720c */ /* 0x000fe20003f26270 */
[----:B0-----:R0:W-:Y:S01]  /*25660*/  SYNCS.ARRIVE.TRANS64.RED.A1T0 RZ, [R0+URZ], RZ ;  /* 0x000000ff00ff79a7 */ /* 0x0011e2000810043f */
[----:B------:R2:W1:Y:S04]  /*25670*/  SHFL.IDX PT, R20, R44, RZ, 0x181f ;  /* 0x00181fff2c147589 */ /* 0x00046800000e0000 */
[----:B0-----:R2:W0:Y:S01]  /*25680*/  SHFL.IDX PT, R0, R45, RZ, 0x181f ;  /* 0x00181fff2d007589 */ /* 0x00142200000e0000 */
[----:B------:R-:W-:Y:S06]  /*25690*/  @P2 BRA `(.L_x_7272) ;  /* 0x0000000000242947 */ /* 0x000fec0003800000 */
[----:B------:R-:W-:Y:S02]  /*256a0*/  ULDC UR4, c[0x0][0xac8] ;  /* 0x0002b20000047ab9 */ /* 0x000fe40000000800 */
[----:B------:R-:W-:Y:S02]  /*256b0*/  ISETP.GE.AND P2, PT, R79, UR4, PT ;  /* 0x000000044f007c0c */ /* 0x000fe4000bf46270 */
[----:B------:R-:W-:-:S11]  /*256c0*/  ISETP.GE.AND P3, PT, R81, UR4, PT ;  /* 0x0000000451007c0c */ /* 0x000fd6000bf66270 */
[-C--:B-1----:R-:W-:Y:S02]  /*256d0*/  @!P2 LEA R2, P4, R79, R20.reuse, 0x1 ;  /* 0x000000144f02a211 */ /* 0x082fe400078808ff */
[----:B------:R-:W-:Y:S02]  /*256e0*/  @!P3 LEA R20, P5, R81, R20, 0x1 ;  /* 0x000000145114b211 */ /* 0x000fe400078a08ff */
[-C--:B0-----:R-:W-:Y:S02]  /*256f0*/  @!P2 LEA.HI.X R3, R79, R0.reuse, R66, 0x1, P4 ;  /* 0x000000004f03a211 */ /* 0x081fe400020f0c42 */
[----:B------:R-:W-:-:S03]  /*25700*/  @!P3 LEA.HI.X R21, R81, R0, R70, 0x1, P5 ;  /* 0x000000005115b211 */ /* 0x000fc600028f0c46 */
[----:B-----5:R3:W-:Y:S04]  /*25710*/  @!P2 ST.E.128 desc[UR38][R2.64], R4 ;  /* 0x000000040200a985 */ /* 0x0207e8000c101d26 */
[----:B------:R3:W-:Y:S02]  /*25720*/  @!P3 ST.E.128 desc[UR38][R20.64], R28 ;  /* 0x0000001c1400b985 */ /* 0x0007e4000c101d26 */
.L_x_7272:
[----:B------:R-:W-:Y:S05]  /*25730*/  BSYNC B1 ;  /* 0x0000000000017941 */ /* 0x000fea0003800000 */
.L_x_7271:
        /* <DEDUP_REMOVED lines=13> */
.L_x_7274:
[----:B------:R-:W-:Y:S05]  /*25810*/  BSYNC B1 ;  /* 0x0000000000017941 */ /* 0x000fea0003800000 */
.L_x_7273:
        /* <DEDUP_REMOVED lines=13> */
.L_x_7276:
[----:B------:R-:W-:Y:S05]  /*258f0*/  BSYNC B1 ;  /* 0x0000000000017941 */ /* 0x000fea0003800000 */
.L_x_7275:
[----:B0-----:R-:W-:Y:S01]  /*25900*/  VIADD R0, R46, 0x60 ;  /* 0x000000602e007836 */ /* 0x001fe20000000000 */
[----:B--2-4-:R-:W0:Y:S04]  /*25910*/  SHFL.IDX PT, R45, R45, 0x3, 0x181f ;  /* 0x00781f002d2d7f89 */ /* 0x014e2800000e0000 */
[----:B------:R-:W-:Y:S01]  /*25920*/  ISETP.GE.AND P0, PT, R0, R53, PT ;  /* 0x000000350000720c */ /* 0x000fe20003f06270 */
[----:B------:R-:W2:-:S12]  /*25930*/  SHFL.IDX PT, R44, R44, 0x3, 0x181f ;  /* 0x00781f002c2c7f89 */ /* 0x000e9800000e0000 */
[----:B------:R-:W-:Y:S05]  /*25940*/  @P0 BRA `(.L_x_7277) ;  /* 0x0000000c000c0947 */ /* 0x000fea0003800000 */
[----:B------:R-:W-:Y:S02]  /*25950*/  ULDC UR4, c[0x0][0xac8] ;  /* 0x0002b20000047ab9 */ /* 0x000fe40000000800 */
[----:B------:R-:W-:-:S13]  /*25960*/  ISETP.GE.AND P1, PT, R79, UR4, PT ;  /* 0x000000044f007c0c */ /* 0x000fda000bf26270 */
[----:B--2---:R-:W-:-:S04]  /*25970*/  @!P1 LEA R2, P0, R79, R44, 0x1 ;  /* 0x0000002c4f029211 */ /* 0x004fc800078008ff */
[----:B0-----:R-:W-:Y:S02]  /*25980*/  @!P1 LEA.HI.X R3, R79, R45, R66, 0x1, P0 ;  /* 0x0000002d4f039211 */ /* 0x001fe400000f0c42 */
[----:B------:R-:W-:-:S03]  /*25990*/  ISETP.GE.AND P0, PT, R81, UR4, PT ;  /* 0x0000000451007c0c */ /* 0x000fc6000bf06270 */
[----:B------:R4:W-:Y:S10]  /*259a0*/  @!P1 ST.E.128 desc[UR38][R2.64], R24 ;  /* 0x0000001802009985 */ /* 0x0009f4000c101d26 */
[----:B------:R-:W-:Y:S05]  /*259b0*/  @P0 BRA `(.L_x_7277) ;  /* 0x0000000800f00947 */ /* 0x000fea0003800000 */
[----:B----4-:R-:W-:-:S04]  /*259c0*/  LEA R2, P0, R81, R44, 0x1 ;  /* 0x0000002c51027211 */ /* 0x010fc800078008ff */
[----:B------:R-:W-:-:S05]  /*259d0*/  LEA.HI.X R3, R81, R45, R70, 0x1, P0 ;  /* 0x0000002d51037211 */ /* 0x000fca00000f0c46 */
[----:B------:R0:W-:Y:S01]  /*259e0*/  ST.E.128 desc[UR38][R2.64], R40 ;  /* 0x0000002802007985 */ /* 0x0001e2000c101d26 */
[----:B------:R-:W-:Y:S05]  /*259f0*/  BRA `(.L_x_7277) ;  /* 0x0000000800e07947 */ /* 0x000fea0003800000 */
.L_x_7268:
        /* <DEDUP_REMOVED lines=17> */
[----:B---3--:R-:W-:Y:S02]  /*25b10*/  ISETP.NE.AND P2, PT, R25, 0x1, PT ;  /* 0x000000011900780c */ /* 0x008fe40003f45270 */
[----:B------:R-:W-:Y:S01]  /*25b20*/  SHF.R.S32.HI R7, RZ, 0x1f, R237 ;  /* 0x0000001fff077819 */ /* 0x000fe200000114ed */
[----:B0-----:R-:W-:-:S10]  /*25b30*/  VIADD R20, R8, 0xffffff80 ;  /* 0xffffff8008147836 */ /* 0x001fd40000000000 */
[----:B------:R-:W0:Y:S01]  /*25b40*/  @P2 LDC R14, c[0x0][0xbec] ;  /* 0x0002fb00ff0e2b82 */ /* 0x000e220000000800 */
[----:B------:R-:W-:-:S07]  /*25b50*/  ISETP.GE.AND P3, PT, R20, 0x80, PT ;  /* 0x000000801400780c */ /* 0x000fce0003f66270 */
[----:B------:R-:W2:Y:S01]  /*25b60*/  @P2 LDC R27, c[0x0][0xbf0] ;  /* 0x0002fc00ff1b2b82 */ /* 0x000ea20000000800 */
[----:B----4-:R-:W-:Y:S05]  /*25b70*/  @P1 BRA `(.L_x_7278) ;  /* 0x0000000000101947 */ /* 0x010fea0003800000 */
[----:B------:R-:W-:Y:S05]  /*25b80*/  @!P0 BRA `(.L_x_7278) ;  /* 0x00000000000c8947 */ /* 0x000fea0003800000 */
[----:B------:R-:W3:Y:S04]  /*25b90*/  LDG.E R5, desc[UR38][R2.64] ;  /* 0x0000002602057981 */ /* 0x000ee8000c1e1900 */
[----:B-----5:R-:W3:Y:S02]  /*25ba0*/  LDG.E R6, desc[UR38][R2.64+0x4] ;  /* 0x0000042602067981 */ /* 0x020ee4000c1e1900 */
[----:B---3--:R-:W-:-:S07]  /*25bb0*/  IMAD.IADD R6, R6, 0x1, -R5 ;  /* 0x0000000106067824 */ /* 0x008fce00078e0a05 */
.L_x_7278:
[----:B------:R-:W-:Y:S01]  /*25bc0*/  BSSY B1, `(.L_x_7279) ;  /* 0x000002c000017945 */ /* 0x000fe20003800000 */
[----:B------:R-:W-:Y:S02]  /*25bd0*/  SHF.R.S32.HI R10, RZ, 0x1f, R236 ;  /* 0x0000001fff0a7819 */ /* 0x000fe400000114ec */
[----:B------:R-:W-:Y:S02]  /*25be0*/  SEL R13, R237, RZ, !P0 ;  /* 0x000000ffed0d7207 */ /* 0x000fe40004000000 */
[----:B------:R-:W-:Y:S02]  /*25bf0*/  SEL R12, R7, RZ, !P0 ;  /* 0x000000ff070c7207 */ /* 0x000fe40004000000 */
[----:B-----5:R-:W-:Y:S01]  /*25c00*/  SHF.R.S32.HI R11, RZ, 0x1f, R0 ;  /* 0x0000001fff0b7819 */ /* 0x020fe20000011400 */
[----:B------:R-:W-:Y:S06]  /*25c10*/  @P3 BRA `(.L_x_7280) ;  /* 0x0000000000983947 */ /* 0x000fec0003800000 */
[----:B------:R-:W3:Y:S01]  /*25c20*/  LDC R9, c[0x0][0xbe8] ;  /* 0x0002fa00ff097b82 */ /* 0x000ee20000000800 */
[----:B------:R-:W-:Y:S01]  /*25c30*/  IADD3 R8, R217, -0x80, R8 ;  /* 0xffffff80d9087810 */ /* 0x000fe20007ffe008 */
[----:B---3--:R-:W-:-:S05]  /*25c40*/  IMAD R2, R6, R9, RZ ;  /* 0x0000000906027224 */ /* 0x008fca00078e02ff */
        /* <DEDUP_REMOVED lines=35> */
.L_x_7280:
[----:B------:R-:W-:Y:S05]  /*25e80*/  BSYNC B1 ;  /* 0x0000000000017941 */ /* 0x000fea0003800000 */
.L_x_7279:
[----:B------:R-:W-:Y:S01]  /*25e90*/  SHF.R.S32.HI R8, RZ, 0x1f, R20 ;  /* 0x0000001fff087819 */ /* 0x000fe20000011414 */
[----:B------:R-:W-:Y:S02]  /*25ea0*/  ULDC.64 UR4, c[0x0][0xaa0] ;  /* 0x0002a80000047ab9 */ /* 0x000fe40000000a00 */
[----:B---3--:R-:W-:Y:S01]  /*25eb0*/  IMAD R3, R11, UR4, RZ ;  /* 0x000000040b037c24 */ /* 0x008fe2000f8e02ff */
[----:B------:R-:W-:-:S03]  /*25ec0*/  LEA.HI R8, R8, R20, RZ, 0x3 ;  /* 0x0000001408087211 */ /* 0x000fc600078f18ff */
[C---:B------:R-:W-:Y:S01]  /*25ed0*/  IMAD R5, R0.reuse, UR5, R3 ;  /* 0x0000000500057c24 */ /* 0x040fe2000f8e0203 */
[----:B------:R-:W-:Y:S01]  /*25ee0*/  SHF.R.S32.HI R8, RZ, 0x3, R8 ;  /* 0x00000003ff087819 */ /* 0x000fe20000011408 */
        /* <DEDUP_REMOVED lines=38> */
.L_x_7500:
[----:B------:R-:W-:Y:S01]  /*26150*/  IMAD R25, R6, R25, RZ ;  /* 0x0000001906197224 */ /* 0x000fe200078e02ff */
[----:B------:R-:W-:Y:S01]  /*26160*/  BSSY B1, `(.L_x_7282) ;  /* 0x000000d000017945 */ /* 0x000fe20003800000 */
[----:B------:R-:W-:-:S05]  /*26170*/  IMAD.IADD R6, R8, 0x1, R217 ;  /* 0x0000000108067824 */ /* 0x000fca00078e02d9 */
[----:B------:R-:W-:-:S13]  /*26180*/  ISETP.GE.AND P0, PT, R6, R25, PT ;  /* 0x000000190600720c */ /* 0x000fda0003f06270 */
[----:B------:R-:W-:Y:S05]  /*26190*/  @P0 BRA `(.L_x_7283) ;  /* 0x0000000000240947 */ /* 0x000fea0003800000 */
[----:B------:R-:W-:Y:S02]  /*261a0*/  ULDC UR4, c[0x0][0xac8] ;  /* 0x0002b20000047ab9 */ /* 0x000fe40000000800 */
[----:B------:R-:W-:Y:S02]  /*261b0*/  ISETP.GE.AND P2, PT, R79, UR4, PT ;  /* 0x000000044f007c0c */ /* 0x000fe4000bf46270 */
[----:B------:R-:W-:-:S11]  /*261c0*/  ISETP.GE.AND P3, PT, R81, UR4, PT ;  /* 0x0000000451007c0c */ /* 0x000fd6000bf66270 */
[-C--:B---3--:R-:W-:Y:S02]  /*261d0*/  @!P2 LEA R4, P0, R79, R14.reuse, 0x1 ;  /* 0x0000000e4f04a211 */ /* 0x088fe400078008ff */
[----:B------:R-:W-:Y:S02]  /*261e0*/  @!P3 LEA R14, P1, R81, R14, 0x1 ;  /* 0x0000000e510eb211 */ /* 0x000fe400078208ff */
[-C--:B--2---:R-:W-:Y:S02]  /*261f0*/  @!P2 LEA.HI.X R5, R79, R0.reuse, R66, 0x1, P0 ;  /* 0x000000004f05a211 */ /* 0x084fe400000f0c42 */
[----:B------:R-:W-:-:S03]  /*26200*/  @!P3 LEA.HI.X R15, R81, R0, R70, 0x1, P1 ;  /* 0x00000000510fb211 */ /* 0x000fc600008f0c46 */
[----:B------:R4:W-:Y:S04]  /*26210*/  @!P2 ST.E.128 desc[UR38][R4.64], RZ ;  /* 0x000000ff0400a985 */ /* 0x0009e8000c101d26 */
[----:B------:R4:W-:Y:S02]  /*26220*/  @!P3 ST.E.128 desc[UR38][R14.64], RZ ;  /* 0x000000ff0e00b985 */ /* 0x0009e4000c101d26 */
.L_x_7283:
[----:B------:R-:W-:Y:S05]  /*26230*/  BSYNC B1 ;  /* 0x0000000000017941 */ /* 0x000fea0003800000 */
.L_x_7282:
[----:B------:R-:W-:-:S03]  /*26240*/  UMOV UR4, 0xffffffff ;  /* 0xffffffff00047882 */ /* 0x000fc60000000000 */
[----:B------:R-:W-:Y:S05]  /*26250*/  BRA.DIV UR4, `(.L_x_7284) ;  /* 0x0000009604e87947 */ /* 0x000fea000b800000 */
[----:B--2---:R2:W0:Y:S04]  /*26260*/  SHFL.IDX PT, R0, R3, 0x1, 0x181f ;  /* 0x00381f0003007f89 */ /* 0x00442800000e0000 */
[----:B---34-:R2:W3:Y:S02]  /*26270*/  SHFL.IDX PT, R14, R2, 0x1, 0x181f ;  /* 0x00381f00020e7f89 */ /* 0x0184e400000e0000 */
.L_x_7504:
[----:B------:R-:W-:Y:S01]  /*26280*/  VIADD R4, R6, 0x20 ;  /* 0x0000002006047836 */ /* 0x000fe20000000000 */
[----:B------:R-:W-:Y:S04]  /*26290*/  BSSY B1, `(.L_x_7285) ;  /* 0x000000c000017945 */ /* 0x000fe80003800000 */
[----:B------:R-:W-:-:S13]  /*262a0*/  ISETP.GE.AND P0, PT, R4, R25, PT ;  /* 0x000000190400720c */ /* 0x000fda0003f06270 */
        /* <DEDUP_REMOVED lines=8> */
[----:B------:R4:W-:Y:S04]  /*26330*/  @!P2 ST.E.128 desc[UR38][R4.64], RZ ;  /* 0x000000ff0400a985 */ /* 0x0009e8000c101d26 */
[----:B------:R4:W-:Y:S02]  /*26340*/  @!P3 ST.E.128 desc[UR38][R14.64], RZ ;  /* 0x000000ff0e00b985 */ /* 0x0009e4000c101d26 */
.L_x_7286:
[----:B------:R-:W-:Y:S05]  /*26350*/  BSYNC B1 ;  /* 0x0000000000017941 */ /* 0x000fea0003800000 */
.L_x_7285:
[----:B------:R-:W-:-:S03]  /*26360*/  UMOV UR4, 0xffffffff ;  /* 0xffffffff00047882 */ /* 0x000fc60000000000 */
[----:B------:R-:W-:Y:S05]  /*26370*/  BRA.DIV UR4, `(.L_x_7287) ;  /* 0x0000009604e87947 */ /* 0x000fea000b800000 */
[----:B0-----:R0:W0:Y:S04]  /*26380*/  SHFL.IDX PT, R0, R3, 0x2, 0x181f ;  /* 0x00581f0003007f89 */ /* 0x00102800000e0000 */
[----:B---34-:R3:W4:Y:S02]  /*26390*/  SHFL.IDX PT, R14, R2, 0x2, 0x181f ;  /* 0x00581f00020e7f89 */ /* 0x01872400000e0000 */
.L_x_7508:
[----:B------:R-:W-:Y:S01]  /*263a0*/  VIADD R4, R6, 0x40 ;  /* 0x0000004006047836 */ /* 0x000fe20000000000 */
[----:B------:R-:W-:Y:S04]  /*263b0*/  BSSY B1, `(.L_x_7288) ;  /* 0x000000c000017945 */ /* 0x000fe80003800000 */
[----:B------:R-:W-:-:S13]  /*263c0*/  ISETP.GE.AND P0, PT, R4, R25, PT ;  /* 0x000000190400720c */ /* 0x000fda0003f06270 */
[----:B------:R-:W-:Y:S05]  /*263d0*/  @P0 BRA `(.L_x_7289) ;  /* 0x0000000000240947 */ /* 0x000fea0003800000 */
[----:B------:R-:W-:Y:S02]  /*263e0*/  ULDC UR4, c[0x0][0xac8] ;  /* 0x0002b20000047ab9 */ /* 0x000fe40000000800 */
[----:B------:R-:W-:Y:S02]  /*263f0*/  ISETP.GE.AND P2, PT, R79, UR4, PT ;  /* 0x000000044f007c0c */ /* 0x000fe4000bf46270 */
[----:B------:R-:W-:-:S11]  /*26400*/  ISETP.GE.AND P3, PT, R81, UR4, PT ;  /* 0x0000000451007c0c */ /* 0x000fd6000bf66270 */
[-C--:B----4-:R-:W-:Y:S02]  /*26410*/  @!P2 LEA R4, P0, R79, R14.reuse, 0x1 ;  /* 0x0000000e4f04a211 */ /* 0x090fe400078008ff */
[----:B------:R-:W-:Y:S02]  /*26420*/  @!P3 LEA R14, P1, R81, R14, 0x1 ;  /* 0x0000000e510eb211 */ /* 0x000fe400078208ff */
[-C--:B0-----:R-:W-:Y:S02]  /*26430*/  @!P2 LEA.HI.X R5, R79, R0.reuse, R66, 0x1, P0 ;  /* 0x000000004f05a211 */ /* 0x081fe400000f0c42 */
[----:B------:R-:W-:-:S03]  /*26440*/  @!P3 LEA.HI.X R15, R81, R0, R70, 0x1, P1 ;  /* 0x00000000510fb211 */ /* 0x000fc600008f0c46 */
[----:B------:R0:W-:Y:S04]  /*26450*/  @!P2 ST.E.128 desc[UR38][R4.64], RZ ;  /* 0x000000ff0400a985 */ /* 0x0001e8000c101d26 */
[----:B------:R0:W-:Y:S02]  /*26460*/  @!P3 ST.E.128 desc[UR38][R14.64], RZ ;  /* 0x000000ff0e00b985 */ /* 0x0001e4000c101d26 */
.L_x_7289:
[----:B------:R-:W-:Y:S05]  /*26470*/  BSYNC B1 ;  /* 0x0000000000017941 */ /* 0x000fea0003800000 */
.L_x_7288:
[----:B------:R-:W-:-:S03]  /*26480*/  UMOV UR4, 0xffffffff ;  /* 0xffffffff00047882 */ /* 0x000fc60000000000 */
[----:B------:R-:W-:Y:S05]  /*26490*/  BRA.DIV UR4, `(.L_x_7290) ;  /* 0x0000009604e87947 */ /* 0x000fea000b800000 */
[----:B0-----:R0:W0:Y:S04]  /*264a0*/  SHFL.IDX PT, R0, R3, 0x3, 0x181f ;  /* 0x00781f0003007f89 */ /* 0x00102800000e0000 */
[----:B----4-:R4:W0:Y:S02]  /*264b0*/  SHFL.IDX PT, R14, R2, 0x3, 0x181f ;  /* 0x00781f00020e7f89 */ /* 0x01082400000e0000 */
.L_x_7512:
[----:B--234-:R-:W-:-:S05]  /*264c0*/  VIADD R2, R6, 0x60 ;  /* 0x0000006006027836 */ /* 0x01cfca0000000000 */
[----:B------:R-:W-:-:S13]  /*264d0*/  ISETP.GE.AND P0, PT, R2, R25, PT ;  /* 0x000000190200720c */ /* 0x000fda0003f06270 */
[----:B------:R-:W-:Y:S05]  /*264e0*/  @P0 BRA `(.L_x_7277) ;  /* 0x0000000000240947 */ /* 0x000fea0003800000 */
[----:B------:R-:W-:Y:S02]  /*264f0*/  ULDC UR4, c[0x0][0xac8] ;  /* 0x0002b20000047ab9 */ /* 0x000fe40000000800 */
[----:B------:R-:W-:Y:S02]  /*26500*/  ISETP.GE.AND P2, PT, R79, UR4, PT ;  /* 0x000000044f007c0c */ /* 0x000fe4000bf46270 */
[----:B------:R-:W-:-:S11]  /*26510*/  ISETP.GE.AND P3, PT, R81, UR4, PT ;  /* 0x0000000451007c0c */ /* 0x000fd6000bf66270 */
[-C--:B0-----:R-:W-:Y:S02]  /*26520*/  @!P2 LEA R2, P0, R79, R14.reuse, 0x1 ;  /* 0x0000000e4f02a211 */ /* 0x081fe400078008ff */
[----:B------:R-:W-:Y:S02]  /*26530*/  @!P3 LEA R14, P1, R81, R14, 0x1 ;  /* 0x0000000e510eb211 */ /* 0x000fe400078208ff */
[-C--:B------:R-:W-:Y:S02]  /*26540*/  @!P2 LEA.HI.X R3, R79, R0.reuse, R66, 0x1, P0 ;  /* 0x000000004f03a211 */ /* 0x080fe400000f0c42 */
[----:B------:R-:W-:-:S03]  /*26550*/  @!P3 LEA.HI.X R15, R81, R0, R70, 0x1, P1 ;  /* 0x00000000510fb211 */ /* 0x000fc600008f0c46 */
[----:B------:R0:W-:Y:S04]  /*26560*/  @!P2 ST.E.128 desc[UR38][R2.64], RZ ;  /* 0x000000ff0200a985 */ /* 0x0001e8000c101d26 */
[----:B------:R0:W-:Y:S02]  /*26570*/  @!P3 ST.E.128 desc[UR38][R14.64], RZ ;  /* 0x000000ff0e00b985 */ /* 0x0001e4000c101d26 */
.L_x_7277:
[----:B------:R-:W-:Y:S05]  /*26580*/  BSYNC B0 ;  /* 0x0000000000007941 */ /* 0x000fea0003800000 */
.L_x_7267:
[----:B------:R-:W-:Y:S02]  /*26590*/  ULDC UR4, c[0x0][0xc3c] ;  /* 0x00030f0000047ab9 */ /* 0x000fe40000000800 */
[----:B-1----:R-:W-:-:S13]  /*265a0*/  ISETP.GE.AND P0, PT, R223, UR4, PT ;  /* 0x00000004df007c0c */ /* 0x002fda000bf06270 */
[----:B------:R-:W-:Y:S05]  /*265b0*/  @!P0 BRA `(.L_x_7291) ;  /* 0xfffffda800a48947 */ /* 0x000fea000383ffff */
[----:B------:R-:W-:Y:S05]  /*265c0*/  BRA `(.L_x_7063) ;  /* 0x0000007400747947 */ /* 0x000fea0003800000 */
.L_x_7061:
[----:B------:R-:W-:-:S08]  /*265d0*/  NOP ;  /* 0x0000000000007918 */ /* 0x000fd00000000000 */
[----:B------:R-:W0:-:S00]  /*265e0*/  USETMAXREG.DEALLOC.CTAPOOL 0x18 ;  /* 0x00000018000079c8 */ /* 0x000e0000080e0500 */
[----:B0-----:R-:W2:Y:S01]  /*265f0*/  LDL.LU R2, [R1] ;  /* 0x0000000001027983 */ /* 0x001ea20000300800 */
[----:B------:R-:W-:Y:S01]  /*26600*/  LOP3.LUT R0, R0, 0x3, RZ, 0xc0, !PT ;  /* 0x0000000300007812 */ /* 0x000fe200078ec0ff */
[----:B------:R-:W-:-:S05]  /*26610*/  IMAD.MOV.U32 R4, RZ, RZ, RZ ;  /* 0x000000ffff047224 */ /* 0x000fca00078e00ff */
[----:B------:R-:W0:Y:S02]  /*26620*/  SHFL.IDX PT, R0, R0, RZ, 0x1f ;  /* 0x00001fff00007589 */ /* 0x000e2400000e0000 */
[----:B0-----:R-:W-:Y:S02]  /*26630*/  ISETP.NE.AND P0, PT, R0, RZ, PT ;  /* 0x000000ff0000720c */ /* 0x001fe40003f05270 */
[----:B--2---:R-:W-:-:S11]  /*26640*/  LOP3.LUT R2, R2, 0xfffffffd, RZ, 0xc0, !PT ;  /* 0xfffffffd02027812 */ /* 0x004fd600078ec0ff */
[----:B------:R-:W-:-:S05]  /*26650*/  @P0 LOP3.LUT R2, R2, 0x2, RZ, 0xfc, !PT ;  /* 0x0000000202020812 */ /* 0x000fca00078efcff */
[----:B------:R0:W-:Y:S01]  /*26660*/  STL [R1], R2 ;  /* 0x0000000201007387 */ /* 0x0001e20000100800 */
        /* <DEDUP_REMOVED lines=8> */
.L_x_7292:
        /* <DEDUP_REMOVED lines=42> */
.L_x_7298:
        /* <DEDUP_REMOVED lines=12> */
.L_x_7297:
[----:B------:R-:W-:Y:S05]  /*26a50*/  BSYNC B0 ;  /* 0x0000000000007941 */ /* 0x000fea0003800000 */
.L_x_7296:
        /* <DEDUP_REMOVED lines=21> */
.L_x_7294:
        /* <DEDUP_REMOVED lines=20> */
.L_x_7299:
        /* <DEDUP_REMOVED lines=56> */
.L_x_7295:
[----:B------:R-:W-:Y:S02]  /*27070*/  IMAD.MOV.U32 R17, RZ, RZ, RZ ;  /* 0x000000ffff117224 */ /* 0x000fe400078e00ff */
[----:B------:R-:W-:Y:S02]  /*27080*/  IMAD.U32 R16, RZ, RZ, UR6 ;  /* 0x00000006ff107e24 */ /* 0x000fe4000f8e00ff */
[----:B------:R-:W-:-:S07]  /*27090*/  IMAD.MOV.U32 R18, RZ, RZ, RZ ;  /* 0x000000ffff127224 */ /* 0x000fce00078e00ff */
.L_x_7300:
[----:B------:R-:W-:-:S13]  /*270a0*/  ISETP.NE.AND P0, PT, R0, RZ, PT ;  /* 0x000000ff0000720c */ /* 0x000fda0003f05270 */
[----:B------:R-:W1:Y:S01]  /*270b0*/  @!P0 S2R R3, SR_CgaCtaId ;  /* 0x0000000000038919 */ /* 0x000e620000008800 */
[----:B------:R-:W-:-:S04]  /*270c0*/  @!P0 MOV R0, 0x400 ;  /* 0x0000040000008802 */ /* 0x000fc80000000f00 */
[----:B-1----:R-:W-:-:S05]  /*270d0*/  @!P0 LEA R0, R3, R0, 0x18 ;  /* 0x0000000003008211 */ /* 0x002fca00078ec0ff */
[----:B------:R2:W-:Y:S01]  /*270e0*/  @!P0 STS.128 [R0+0x288d0], R16 ;  /* 0x0288d01000008388 */ /* 0x0005e20000000c00 */
[----:B------:R-:W-:Y:S06]  /*270f0*/  BAR.ARV 0x5, 0x180 ;  /* 0x0146000000007b1d */ /* 0x000fec0000002000 */
.L_x_7293:
        /* <DEDUP_REMOVED lines=31> */
[----:B------:R-:W-:Y:S02]  /*272f0*/  LOP3.LUT R4, R4, 0x30, R5, 0x78, !PT ;  /* 0x0000003004047812 */ /* 0x000fe400078e7805 */
[----:B------:R-:W-:Y:S02]  /*27300*/  SHF.R.U32.HI R5, RZ, 0x3, R9 ;  /* 0x00000003ff057819 */ /* 0x000fe40000011609 */
[----:B------:R-:W-:Y:S02]  /*27310*/  LOP3.LUT R3, R3, 0x70, R0, 0x78, !PT ;  /* 0x0000007003037812 */ /* 0x000fe400078e7800 */
[----:B------:R-:W-:Y:S01]  /*27320*/  LOP3.LUT R6, R7, R4, RZ, 0xfc, !PT ;  /* 0x0000000407067212 */ /* 0x000fe200078efcff */
[----:B------:R-:W-:Y:S01]  /*27330*/  IMAD.U32 R4, RZ, RZ, UR4 ;  /* 0x00000004ff047e24 */ /* 0x000fe2000f8e00ff */
[----:B------:R-:W-:Y:S01]  /*27340*/  LOP3.LUT R8, R3, 0xc00, R2, 0xf8, !PT ;  /* 0x00000c0003087812 */ /* 0x000fe200078ef802 */
[----:B------:R-:W-:Y:S01]  /*27350*/  IMAD.SHL.U32 R3, R10, 0x2, RZ ;  /* 0x000000020a037824 */ /* 0x000fe200078e00ff */
[----:B------:R-:W-:Y:S01]  /*27360*/  LOP3.LUT R2, R0, 0x3f0, RZ, 0xc0, !PT ;  /* 0x000003f000027812 */ /* 0x000fe200078ec0ff */
[----:B------:R-:W-:Y:S01]  /*27370*/  STL [R1+0xc], R6 ;  /* 0x00000c0601007387 */ /* 0x000fe20000100800 */
[----:B------:R-:W-:Y:S01]  /*27380*/  LOP3.LUT R0, R5, 0x70, R0, 0xf8, !PT ;  /* 0x0000007005007812 */ /* 0x000fe200078ef800 */
[----:B------:R-:W-:Y:S01]  /*27390*/  IMAD.MOV.U32 R0, RZ, RZ, 0x1 ;  /* 0x00000001ff007424 */ /* 0x000fe200078e00ff */
[----:B------:R-:W-:Y:S01]  /*273a0*/  LOP3.LUT R3, R2, 0x70, R3, 0x78, !PT ;  /* 0x0000007002037812 */ /* 0x000fe200078e7803 */
[----:B------:R-:W-:Y:S01]  /*273b0*/  IMAD.SHL.U32 R2, R9, 0x10, RZ ;  /* 0x0000001009027824 */ /* 0x000fe200078e00ff */
[----:B------:R-:W-:Y:S04]  /*273c0*/  STL [R1+0x10], R8 ;  /* 0x0000100801007387 */ /* 0x000fe80000100800 */
[----:B------:R-:W-:Y:S01]  /*273d0*/  LOP3.LUT R2, R3, 0x400, R2, 0xf8, !PT ;  /* 0x0000040003027812 */ /* 0x000fe200078ef802 */
[----:B------:R-:W-:Y:S01]  /*273e0*/  IMAD.MOV.U32 R3, RZ, RZ, 0x20 ;  /* 0x00000020ff037424 */ /* 0x000fe200078e00ff */
[----:B------:R-:W-:Y:S03]  /*273f0*/  STL [R1+0x4], R4 ;  /* 0x0000040401007387 */ /* 0x000fe60000100800 */
[----:B------:R-:W-:Y:S01]  /*27400*/  IMAD.IADD R2, R4, 0x1, R2 ;  /* 0x0000000104027824 */ /* 0x000fe200078e0202 */
[----:B------:R-:W-:Y:S01]  /*27410*/  SEL R3, R3, 0xffffffe0, !P0 ;  /* 0xffffffe003037807 */ /* 0x000fe20004000000 */
[----:B------:R-:W-:-:S02]  /*27420*/  VIADD R3, R8, 0x40 ;  /* 0x0000004008037836 */ /* 0x000fc40000000000 */
[----:B------:R-:W-:Y:S01]  /*27430*/  @P0 VIADD R3, R8, 0xffffffc0 ;  /* 0xffffffc008030836 */ /* 0x000fe20000000000 */
[----:B------:R0:W-:Y:S04]  /*27440*/  STL [R1+0x58], R2 ;  /* 0x0000580201007387 */ /* 0x0001e80000100800 */
[----:B------:R-:W-:Y:S04]  /*27450*/  STL [R1+0x5c], RZ ;  /* 0x00005cff01007387 */ /* 0x000fe80000100800 */
[----:B------:R-:W-:Y:S01]  /*27460*/  STL [R1+0x38], R3 ;  /* 0x0000380301007387 */ /* 0x000fe20000100800 */
[----:B0-----:R-:W-:-:S03]  /*27470*/  IMAD.MOV.U32 R2, RZ, RZ, 0x1 ;  /* 0x00000001ff027424 */ /* 0x001fc600078e00ff */
[----:B------:R0:W-:Y:S04]  /*27480*/  STL [R1+0x24], R0 ;  /* 0x0000240001007387 */ /* 0x0001e80000100800 */
[----:B------:R1:W-:Y:S04]  /*27490*/  STL [R1+0x1c], RZ ;  /* 0x00001cff01007387 */ /* 0x0003e80000100800 */
[----:B------:R1:W-:Y:S01]  /*274a0*/  STL [R1+0x18], RZ ;  /* 0x000018ff01007387 */ /* 0x0003e20000100800 */
[----:B0-----:R-:W-:-:S03]  /*274b0*/  LOP3.LUT R0, R6, 0x1000, RZ, 0xfc, !PT ;  /* 0x0000100006007812 */ /* 0x001fc600078efcff */
[----:B------:R1:W-:Y:S04]  /*274c0*/  STL [R1+0x20], R2 ;  /* 0x0000200201007387 */ /* 0x0003e80000100800 */
[----:B------:R1:W-:Y:S02]  /*274d0*/  STL [R1+0x3c], R0 ;  /* 0x00003c0001007387 */ /* 0x0003e40000100800 */
.L_x_7419:
        /* <DEDUP_REMOVED lines=9> */
[----:B------:R-:W2:Y:S08]  /*27570*/  LDC.64 R4, c[0x0][0xa08] ;  /* 0x00028200ff047b82 */ /* 0x000eb00000000a00 */
[----:B-1----:R-:W1:Y:S02]  /*27580*/  @P0 LDC.64 R2, c[0x0][0xa28] ;  /* 0x00028a00ff020b82 */ /* 0x002e640000000a00 */
[----:B-1----:R-:W-:-:S05]  /*27590*/  @P0 IMAD.WIDE R2, R19, 0x4, R2 ;  /* 0x0000000413020825 */ /* 0x002fca00078e0202 */
[----:B------:R1:W5:Y:S01]  /*275a0*/  @P0 LDG.E R6, desc[UR38][R2.64] ;  /* 0x0000002602060981 */ /* 0x000362000c1e1900 */
[----:B------:R-:W-:Y:S01]  /*275b0*/  ISETP.NE.U32.AND P0, PT, RZ, UR4, PT ;  /* 0x00000004ff007c0c */ /* 0x000fe2000bf05070 */
[----:B0-----:R-:W-:Y:S01]  /*275c0*/  IMAD.WIDE R12, R19, 0x4, R12 ;  /* 0x00000004130c7825 */ /* 0x001fe200078e020c */
[----:B------:R-:W-:Y:S02]  /*275d0*/  ISETP.NE.U32.AND P2, PT, RZ, UR6, PT ;  /* 0x00000006ff007c0c */ /* 0x000fe4000bf45070 */
[----:B------:R-:W-:Y:S01]  /*275e0*/  ISETP.NE.AND.EX P0, PT, RZ, UR5, PT, P0 ;  /* 0x00000005ff007c0c */ /* 0x000fe2000bf05300 */
[----:B------:R-:W-:Y:S01]  /*275f0*/  ULDC.64 UR4, c[0x0][0xa00] ;  /* 0x0002800000047ab9 */ /* 0x000fe20000000a00 */
[----:B------:R-:W-:Y:S01]  /*27600*/  ISETP.NE.U32.AND P4, PT, RZ, UR8, PT ;  /* 0x00000008ff007c0c */ /* 0x000fe2000bf85070 */
[----:B------:R-:W-:Y:S01]  /*27610*/  IMAD.MOV.U32 R8, RZ, RZ, RZ ;  /* 0x000000ffff087224 */ /* 0x000fe200078e00ff */
[----:B------:R-:W-:Y:S01]  /*27620*/  ISETP.NE.U32.AND P1, PT, RZ, UR4, PT ;  /* 0x00000004ff007c0c */ /* 0x000fe2000bf25070 */
[----:B-1----:R-:W0:Y:S01]  /*27630*/  LDC.64 R2, c[0x0][0xa10] ;  /* 0x00028400ff027b82 */ /* 0x002e220000000a00 */
[----:B---3--:R-:W-:-:S02]  /*27640*/  IMAD.MOV.U32 R0, RZ, RZ, RZ ;  /* 0x000000ffff007224 */ /* 0x008fc400078e00ff */
        /* <DEDUP_REMOVED lines=32> */
.L_x_7302:
        /* <DEDUP_REMOVED lines=10> */
.L_x_7303:
[----:B------:R-:W-:Y:S05]  /*278f0*/  @!P1 BRA `(.L_x_7304) ;  /* 0x00000000000c9947 */ /* 0x000fea0003800000 */
[----:B------:R-:W2:Y:S04]  /*27900*/  LDG.E R7, desc[UR38][R4.64] ;  /* 0x0000002604077981 */ /* 0x000ea8000c1e1900 */
[----:B------:R-:W2:Y:S02]  /*27910*/  LDG.E R4, desc[UR38][R4.64+0x4] ;  /* 0x0000042604047981 */ /* 0x000ea4000c1e1900 */
[----:B--2---:R-:W-:-:S07]  /*27920*/  IMAD.IADD R7, R4, 0x1, -R7 ;  /* 0x0000000104077824 */ /* 0x004fce00078e0a07 */
.L_x_7304:
        /* <DEDUP_REMOVED lines=17> */
[----:B------:R-:W-:-:S04]  /*27a40*/  IMAD.HI R2, R2, 0x2aaaaaab, RZ ;  /* 0x2aaaaaab02027827 */ /* 0x000fc800078e02ff */
[----:B------:R-:W-:Y:S01]  /*27a50*/  IMAD.IADD R6, R17, 0x1, R6 ;  /* 0x0000000111067824 */ /* 0x000fe200078e0206 */
[----:B------:R-:W-:-:S04]  /*27a60*/  SHF.R.U32.HI R21, RZ, 0x1f, R2 ;  /* 0x0000001fff157819 */ /* 0x000fc80000011602 */
[----:B------:R-:W-:Y:S02]  /*27a70*/  LEA.HI.SX32 R21, R2, R21, 0x1b ;  /* 0x0000001502157211 */ /* 0x000fe400078fdaff */
[----:B------:R-:W1:Y:S02]  /*27a80*/  LDC.64 R2, c[0x0][0x9e0] ;  /* 0x00027800ff027b82 */ /* 0x000e640000000a00 */
        /* <DEDUP_REMOVED lines=14> */
.L_x_7307:
[----:B------:R-:W-:-:S13]  /*27b70*/  ISETP.NE.AND P0, PT, R3, 0x1, PT ;  /* 0x000000010300780c */ /* 0x000fda0003f05270 */
[----:B------:R-:W1:Y:S02]  /*27b80*/  @P0 LDC.64 R4, c[0x0][0x9e8] ;  /* 0x00027a00ff040b82 */ /* 0x000e640000000a00 */
[----:B-1----:R-:W-:-:S05]  /*27b90*/  @P0 IMAD.HI.U32 R4, R2, R4, RZ ;  /* 0x0000000402040227 */ /* 0x002fca00078e00ff */
[----:B------:R-:W-:-:S07]  /*27ba0*/  @P0 SHF.R.U32.HI R2, RZ, R5, R4 ;  /* 0x00000005ff020219 */ /* 0x000fce0000011604 */
.L_x_7308:
[----:B------:R-:W-:Y:S05]  /*27bb0*/  BSYNC B0 ;  /* 0x0000000000007941 */ /* 0x000fea0003800000 */
.L_x_7306:
[----:B------:R-:W-:-:S05]  /*27bc0*/  IMAD R2, R2, R3, R3 ;  /* 0x0000000302027224 */ /* 0x000fca00078e0203 */
[----:B------:R-:W-:-:S07]  /*27bd0*/  VIMNMX R8, R8, R2, PT ;  /* 0x0000000208087248 */ /* 0x000fce0003fe0100 */
.L_x_7305:
        /* <DEDUP_REMOVED lines=20> */
.L_x_7311:
[----:B------:R-:W-:-:S13]  /*27d20*/  ISETP.NE.AND P0, PT, R3, 0x1, PT ;  /* 0x000000010300780c */ /* 0x000fda0003f05270 */
[----:B------:R-:W1:Y:S02]  /*27d30*/  @P0 LDC.64 R4, c[0x0][0x9e8] ;  /* 0x00027a00ff040b82 */ /* 0x000e640000000a00 */
[----:B-1----:R-:W-:-:S05]  /*27d40*/  @P0 IMAD.HI.U32 R4, R2, R4, RZ ;  /* 0x0000000402040227 */ /* 0x002fca00078e00ff */
[----:B------:R-:W-:-:S07]  /*27d50*/  @P0 SHF.R.U32.HI R2, RZ, R5, R4 ;  /* 0x00000005ff020219 */ /* 0x000fce0000011604 */
.L_x_7312:
[----:B------:R-:W-:Y:S05]  /*27d60*/  BSYNC B0 ;  /* 0x0000000000007941 */ /* 0x000fea0003800000 */
.L_x_7310:
[----:B------:R-:W-:-:S05]  /*27d70*/  IMAD R2, R2, R3, RZ ;  /* 0x0000000302027224 */ /* 0x000fca00078e02ff */
[----:B------:R-:W-:-:S07]  /*27d80*/  VIMNMX R6, R6, R2, !PT ;  /* 0x0000000206067248 */ /* 0x000fce0007fe0100 */
.L_x_7309:
[----:B------:R-:W-:Y:S01]  /*27d90*/  VIADD R8, R8, 0xbf ;  /* 0x000000bf08087836 */ /* 0x000fe20000000000 */
[----:B------:R-:W-:Y:S01]  /*27da0*/  BSSY B0, `(.L_x_7313) ;  /* 0x00000f0000007945 */ /* 0x000fe20003800000 */
        /* <DEDUP_REMOVED lines=11> */
[----:B------:R-:W-:-:S03]  /*27e60*/  VIMNMX R10, R9, R10, PT ;  /* 0x0000000a090a7248 */ /* 0x000fc60003fe0100 */
[----:B------:R-:W-:Y:S01]  /*27e70*/  IMAD.WIDE.U32 R4, R2, -0x55555555, RZ ;  /* 0xaaaaaaab02047825 */ /* 0x000fe200078e00ff */
[----:B------:R-:W-:-:S04]  /*27e80*/  ISETP.GT.AND P0, PT, R10, R2, PT ;  /* 0x000000020a00720c */ /* 0x000fc80003f04270 */
[----:B------:R-:W-:-:S05]  /*27e90*/  SHF.R.U32.HI R3, RZ, 0x7, R5 ;  /* 0x00000007ff037819 */ /* 0x000fca0000011605 */
[----:B------:R-:W-:-:S04]  /*27ea0*/  IMAD.MOV.U32 R8, RZ, RZ, R3 ;  /* 0x000000ffff087224 */ /* 0x000fc800078e0003 */
[----:B------:R-:W-:-:S04]  /*27eb0*/  @P0 VIADD R2, R10, 0xbf ;  /* 0x000000bf0a020836 */ /* 0x000fc80000000000 */
[----:B------:R-:W-:-:S05]  /*27ec0*/  @P0 IMAD.HI R2, R2, 0x2aaaaaab, RZ ;  /* 0x2aaaaaab02020827 */ /* 0x000fca00078e02ff */
[----:B------:R-:W-:-:S04]  /*27ed0*/  @P0 SHF.R.U32.HI R4, RZ, 0x1f, R2 ;  /* 0x0000001fff040819 */ /* 0x000fc80000011602 */
[----:B------:R-:W-:Y:S02]  /*27ee0*/  @P0 LEA.HI.SX32 R8, R2, R4, 0x1b ;  /* 0x0000000402080211 */ /* 0x000fe400078fdaff */
        /* <DEDUP_REMOVED lines=10> */
.L_x_7515:
[----:B--2---:R-:W-:Y:S02]  /*27f90*/  ISETP.NE.AND P0, PT, R14, RZ, PT ;  /* 0x000000ff0e00720c */ /* 0x004fe40003f05270 */
[----:B------:R-:W-:-:S11]  /*27fa0*/  PLOP3.LUT P6, PT, PT, PT, PT, 0x8, 0x0 ;  /* 0x000000000000781c */ /* 0x000fd60003fce170 */
[----:B------:R-:W-:Y:S05]  /*27fb0*/  @P0 BRA `(.L_x_7316) ;  /* 0x00000000000c0947 */ /* 0x000fea0003800000 */
[----:B------:R-:W-:-:S03]  /*27fc0*/  UMOV UR4, 0xffffffff ;  /* 0xffffffff00047882 */ /* 0x000fc60000000000 */
[----:B------:R-:W-:Y:S05]  /*27fd0*/  BRA.DIV UR4, `(.L_x_7317) ;  /* 0x0000007e04947947 */ /* 0x000fea000b800000 */
[----:B------:R-:W-:-:S13]  /*27fe0*/  ELECT P6, URZ, PT ;  /* 0x00000000003f782f */ /* 0x000fda00038c0000 */
.L_x_7316:
        /* <DEDUP_REMOVED lines=10> */
.L_x_7518:
[----:B------:R-:W-:Y:S05]  /*28090*/  BSYNC B1 ;  /* 0x0000000000017941 */ /* 0x000fea0003800000 */
.L_x_7318:
        /* <DEDUP_REMOVED lines=14> */
.L_x_7519:
[----:B------:R-:W-:Y:S05]  /*28180*/  BSYNC B2 ;  /* 0x0000000000027941 */ /* 0x000fea0003800000 */
.L_x_7322:
        /* <DEDUP_REMOVED lines=9> */
.L_x_7325:
[----:B------:R-:W-:Y:S05]  /*28220*/  BSYNC B2 ;  /* 0x0000000000027941 */ /* 0x000fea0003800000 */
.L_x_7324:
[----:B------:R-:W2:Y:S04]  /*28230*/  LDL R6, [R1+0x4] ;  /* 0x0000040001067983 */ /* 0x000ea80000100800 */
[----:B------:R-:W2:Y:S01]  /*28240*/  LDL R5, [R1+0x1c] ;  /* 0x00001c0001057983 */ /* 0x000ea20000100800 */
[----:B0-----:R-:W-:Y:S01]  /*28250*/  IMAD.MOV.U32 R11, RZ, RZ, RZ ;  /* 0x000000ffff0b7224 */ /* 0x001fe200078e00ff */
        /* <DEDUP_REMOVED lines=11> */
.L_x_7326:
        /* <DEDUP_REMOVED lines=10> */
[----:B------:R-:W0:Y:S01]  /*283b0*/  SYNCS.PHASECHK.TRANS64.TRYWAIT P0, [R7+URZ+0x288c0], R9 ;  /* 0x0288c009070075a7 */ /* 0x000e22000800017f */
[----:B------:R-:W-:Y:S04]  /*283c0*/  BSSY B2, `(.L_x_7327) ;  /* 0x0000002000027945 */ /* 0x000fe80003800000 */
[----:B0-----:R-:W-:Y:S05]  /*283d0*/  @!P0 BRA `(.L_x_7328) ;  /* 0x0000007800e08947 */ /* 0x001fea0003800000 */
.L_x_7520:
[----:B------:R-:W-:Y:S05]  /*283e0*/  BSYNC B2 ;  /* 0x0000000000027941 */ /* 0x000fea0003800000 */
.L_x_7327:
        /* <DEDUP_REMOVED lines=11> */
.L_x_7330:
[----:B------:R-:W-:Y:S05]  /*284a0*/  BSYNC B2 ;  /* 0x0000000000027941 */ /* 0x000fea0003800000 */
.L_x_7329:
        /* <DEDUP_REMOVED lines=8> */
.L_x_7331:
        /* <DEDUP_REMOVED lines=10> */
.L_x_7321:
[----:B------:R-:W-:Y:S05]  /*285d0*/  BSYNC B1 ;  /* 0x0000000000017941 */ /* 0x000fea0003800000 */
.L_x_7320:
[----:B01----:R-:W2:Y:S04]  /*285e0*/  LDL.LU R9, [R1+0x1c] ;  /* 0x00001c0001097983 */ /* 0x003ea80000300800 */
        /* <DEDUP_REMOVED lines=12> */
.L_x_7344:
[----:B------:R-:W-:Y:S05]  /*286b0*/  YIELD ;  /* 0x0000000000007946 */ /* 0x000fea0003800000 */
[----:B------:R-:W-:Y:S04]  /*286c0*/  BSSY B1, `(.L_x_7332) ;  /* 0x0000051000017945 */ /* 0x000fe80003800000 */
[----:B--2---:R-:W-:Y:S05]  /*286d0*/  @!P6 BRA `(.L_x_7333) ;  /* 0x00000004003ce947 */ /* 0x004fea0003800000 */
[----:B------:R-:W2:Y:S04]  /*286e0*/  LDL R8, [R1+0x4] ;  /* 0x0000040001087983 */ /* 0x000ea80000100800 */
[----:B-1----:R-:W2:Y:S04]  /*286f0*/  LDL R5, [R1+0x1c] ;  /* 0x00001c0001057983 */ /* 0x002ea80000100800 */
        /* <DEDUP_REMOVED lines=9> */
.L_x_7521:
[----:B------:R-:W-:Y:S05]  /*28790*/  BSYNC B2 ;  /* 0x0000000000027941 */ /* 0x000fea0003800000 */
.L_x_7334:
        /* <DEDUP_REMOVED lines=9> */
.L_x_7337:
[----:B------:R-:W-:Y:S05]  /*28830*/  BSYNC B2 ;  /* 0x0000000000027941 */ /* 0x000fea0003800000 */
.L_x_7336:
[----:B------:R-:W2:Y:S04]  /*28840*/  LDL R8, [R1+0x4] ;  /* 0x0000040001087983 */ /* 0x000ea80000100800 */
[----:B------:R-:W2:Y:S01]  /*28850*/  LDL R7, [R1+0x1c] ;  /* 0x00001c0001077983 */ /* 0x000ea20000100800 */
[----:B------:R-:W-:Y:S01]  /*28860*/  IMAD.MOV.U32 R11, RZ, RZ, RZ ;  /* 0x000000ffff0b7224 */ /* 0x000fe200078e00ff */
[----:B------:R-:W-:Y:S01]  /*28870*/  UIADD3 UR4, UP0, UR42, 0x570, URZ ;  /* 0x000005702a047890 */ /* 0x000fe2000ff1e03f */
[----:B------:R-:W-:Y:S01]  /*28880*/  PLOP3.LUT P1, PT, PT, PT, PT, 0x80, 0x0 ;  /* 0x000000000000781c */ /* 0x000fe20003f2f070 */
[----:B------:R-:W-:Y:S01]  /*28890*/  VIADD R9, R5, 0x28890 ;  /* 0x0002889005097836 */ /* 0x000fe20000000000 */
[----:B------:R-:W-:Y:S01]  /*288a0*/  UMOV UR6, 0x0 ;  /* 0x0000000000067882 */ /* 0x000fe20000000000 */
[----:B------:R-:W-:Y:S01]  /*288b0*/  R2UR UR10, R11 ;  /* 0x000000000b0a72ca */ /* 0x000fe200000e0000 */
[----:B------:R-:W-:Y:S01]  /*288c0*/  UIADD3.X UR5, URZ, UR43, URZ, UP0, !UPT ;  /* 0x0000002b3f057290 */ /* 0x000fe200087fe43f */
[----:B------:R-:W-:Y:S01]  /*288d0*/  UMOV UR7, 0x12f00000 ;  /* 0x12f0000000077882 */ /* 0x000fe20000000000 */
[----:B--2---:R-:W-:-:S02]  /*288e0*/  IMAD R7, R7, 0x6000, R8 ;  /* 0x0000600007077824 */ /* 0x004fc400078e0208 */
[----:B------:R-:W-:Y:S02]  /*288f0*/  IMAD R8, R4, 0xc0, R0 ;  /* 0x000000c004087824 */ /* 0x000fe400078e0200 */
[----:B------:R-:W-:-:S08]  /*28900*/  VIADD R10, R7, 0x1c400 ;  /* 0x0001c400070a7836 */ /* 0x000fd00000000000 */
.L_x_7338:
        /* <DEDUP_REMOVED lines=13> */
.L_x_7522:
[----:B------:R-:W-:Y:S05]  /*289e0*/  BSYNC B2 ;  /* 0x0000000000027941 */ /* 0x000fea0003800000 */
.L_x_7339:
        /* <DEDUP_REMOVED lines=11> */
.L_x_7342:
[----:B------:R-:W-:Y:S05]  /*28aa0*/  BSYNC B2 ;  /* 0x0000000000027941 */ /* 0x000fea0003800000 */
.L_x_7341:
        /* <DEDUP_REMOVED lines=8> */
.L_x_7343:
        /* <DEDUP_REMOVED lines=10> */
.L_x_7333:
[----:B------:R-:W-:Y:S05]  /*28bd0*/  BSYNC B1 ;  /* 0x0000000000017941 */ /* 0x000fea0003800000 */
.L_x_7332:
[----:B------:R-:W1:Y:S04]  /*28be0*/  LDL.LU R6, [R1+0x1c] ;  /* 0x00001c0001067983 */ /* 0x000e680000300800 */
[----:B------:R-:W2:Y:S01]  /*28bf0*/  LDL.LU R9, [R1+0x24] ;  /* 0x0000240001097983 */ /* 0x000ea20000300800 */
[C---:B------:R-:W-:Y:S01]  /*28c00*/  ISETP.GT.AND P2, PT, R4.reuse, R3, PT ;  /* 0x000000030400720c */ /* 0x040fe20003f44270 */
[----:B------:R-:W-:Y:S02]  /*28c10*/  VIADD R4, R4, 0xffffffff ;  /* 0xffffffff04047836 */ /* 0x000fe40000000000 */
[----:B-1----:R-:W-:-:S05]  /*28c20*/  VIADD R5, R6, 0x1 ;  /* 0x0000000106057836 */ /* 0x002fca0000000000 */
[----:B------:R-:W-:-:S04]  /*28c30*/  ISETP.NE.AND P1, PT, R5, 0x2, PT ;  /* 0x000000020500780c */ /* 0x000fc80003f25270 */
[----:B------:R-:W-:Y:S02]  /*28c40*/  SEL R6, RZ, 0x1, P1 ;  /* 0x00000001ff067807 */ /* 0x000fe40000800000 */
[----:B------:R-:W-:Y:S02]  /*28c50*/  SEL R5, R5, RZ, P1 ;  /* 0x000000ff05057207 */ /* 0x000fe40000800000 */
[----:B--2---:R-:W-:-:S05]  /*28c60*/  LOP3.LUT R9, R9, R6, RZ, 0x3c, !PT ;  /* 0x0000000609097212 */ /* 0x004fca00078e3cff */
[----:B------:R2:W-:Y:S04]  /*28c70*/  STL [R1+0x24], R9 ;  /* 0x0000240901007387 */ /* 0x0005e80000100800 */
[----:B------:R2:W-:Y:S01]  /*28c80*/  STL [R1+0x1c], R5 ;  /* 0x00001c0501007387 */ /* 0x0005e20000100800 */
[----:B------:R-:W-:Y:S05]  /*28c90*/  @P2 BRA `(.L_x_7344) ;  /* 0xfffffff800842947 */ /* 0x000fea000383ffff */
.L_x_7314:
[----:B------:R-:W-:Y:S05]  /*28ca0*/  BSYNC B0 ;  /* 0x0000000000007941 */ /* 0x000fea0003800000 */
.L_x_7313:
        /* <DEDUP_REMOVED lines=26> */
.L_x_7347:
[----:B------:R-:W-:-:S13]  /*28e50*/  ISETP.NE.AND P0, PT, R3, 0x1, PT ;  /* 0x000000010300780c */ /* 0x000fda0003f05270 */
[----:B-12---:R-:W1:Y:S02]  /*28e60*/  @P0 LDC.64 R4, c[0x0][0x9e8] ;  /* 0x00027a00ff040b82 */ /* 0x006e640000000a00 */
[----:B-1----:R-:W-:-:S05]  /*28e70*/  @P0 IMAD.HI.U32 R4, R2, R4, RZ ;  /* 0x0000000402040227 */ /* 0x002fca00078e00ff */
[----:B------:R-:W-:-:S07]  /*28e80*/  @P0 SHF.R.U32.HI R2, RZ, R5, R4 ;  /* 0x00000005ff020219 */ /* 0x000fce0000011604 */
.L_x_7348:
[----:B------:R-:W-:Y:S05]  /*28e90*/  BSYNC B0 ;  /* 0x0000000000007941 */ /* 0x000fea0003800000 */
.L_x_7346:
[----:B------:R-:W-:-:S05]  /*28ea0*/  IMAD R2, R2, R3, R3 ;  /* 0x0000000302027224 */ /* 0x000fca00078e0203 */
[----:B------:R-:W-:-:S07]  /*28eb0*/  VIMNMX R6, R6, R2, PT ;  /* 0x0000000206067248 */ /* 0x000fce0003fe0100 */
.L_x_7345:
[----:B------:R-:W-:Y:S01]  /*28ec0*/  VIADD R6, R6, 0xbf ;  /* 0x000000bf06067836 */ /* 0x000fe20000000000 */
[----:B------:R-:W3:Y:S01]  /*28ed0*/  @P1 LDC R2, c[0x0][0x44c] ;  /* 0x00011300ff021b82 */ /* 0x000ee20000000800 */
[----:B------:R-:W-:Y:S02]  /*28ee0*/  ULDC UR4, c[0x0][0x9dc] ;  /* 0x0002770000047ab9 */ /* 0x000fe40000000800 */
[----:B------:R-:W-:-:S05]  /*28ef0*/  IMAD.HI R6, R6, 0x2aaaaaab, RZ ;  /* 0x2aaaaaab06067827 */ /* 0x000fca00078e02ff */
[----:B------:R-:W4:Y:S01]  /*28f00*/  @P1 LDC R4, c[0x0][0x450] ;  /* 0x00011400ff041b82 */ /* 0x000f220000000800 */
[----:B------:R-:W-:-:S04]  /*28f10*/  SHF.R.U32.HI R0, RZ, 0x1f, R6 ;  /* 0x0000001fff007819 */ /* 0x000fc80000011606 */
[----:B------:R-:W-:-:S04]  /*28f20*/  LEA.HI.SX32 R0, R6, R0, 0x1b ;  /* 0x0000000006007211 */ /* 0x000fc800078fdaff */
[----:B-1----:R-:W-:Y:S01]  /*28f30*/  VIMNMX R7, R21, R0, PT ;  /* 0x0000000015077248 */ /* 0x002fe20003fe0100 */
[----:B------:R-:W-:-:S04]  /*28f40*/  IMAD.MOV.U32 R0, RZ, RZ, R8 ;  /* 0x000000ffff007224 */ /* 0x000fc800078e0008 */
[----:B------:R1:W-:Y:S01]  /*28f50*/  STL [R1+0x48], R7 ;  /* 0x0000480701007387 */ /* 0x0003e20000100800 */
[----:B---3--:R-:W-:-:S05]  /*28f60*/  @P1 IMAD.HI.U32 R2, R8, R2, RZ ;  /* 0x0000000208021227 */ /* 0x008fca00078e00ff */
[----:B----4-:R-:W-:-:S05]  /*28f70*/  @P1 SHF.R.U32.HI R0, RZ, R4, R2 ;  /* 0x00000004ff001219 */ /* 0x010fca0000011602 */
[----:B------:R-:W-:-:S04]  /*28f80*/  IMAD.IADD R0, R20, 0x1, R0 ;  /* 0x0000000114007824 */ /* 0x000fc800078e0200 */
[----:B------:R-:W-:Y:S01]  /*28f90*/  VIADD R2, R0, -UR4 ;  /* 0x8000000400027c36 */ /* 0x000fe20008000000 */
[----:B-1----:R-:W-:Y:S06]  /*28fa0*/  @!P2 BRA `(.L_x_7349) ;  /* 0x000000000044a947 */ /* 0x002fec0003800000 */
[----:B------:R-:W-:Y:S01]  /*28fb0*/  ISETP.GT.AND P0, PT, R0, -0x1, PT ;  /* 0xffffffff0000780c */ /* 0x000fe20003f04270 */
[----:B------:R-:W-:-:S12]  /*28fc0*/  BSSY B0, `(.L_x_7350) ;  /* 0x000000d000007945 */ /* 0x000fd80003800000 */
[----:B------:R-:W-:Y:S05]  /*28fd0*/  @P0 BRA `(.L_x_7351) ;  /* 0x00000000001c0947 */ /* 0x000fea0003800000 */
[----:B------:R-:W-:Y:S02]  /*28fe0*/  ISETP.NE.AND P0, PT, R3, 0x1, PT ;  /* 0x000000010300780c */ /* 0x000fe40003f05270 */
[----:B------:R-:W-:-:S11]  /*28ff0*/  LOP3.LUT R0, RZ, R0, RZ, 0x33, !PT ;  /* 0x00000000ff007212 */ /* 0x000fd600078e33ff */
[----:B--2---:R-:W1:Y:S02]  /*29000*/  @P0 LDC.64 R4, c[0x0][0x9e8] ;  /* 0x00027a00ff040b82 */ /* 0x004e640000000a00 */
[----:B-1----:R-:W-:-:S05]  /*29010*/  @P0 IMAD.HI.U32 R4, R0, R4, RZ ;  /* 0x0000000400040227 */ /* 0x002fca00078e00ff */
[----:B------:R-:W-:-:S04]  /*29020*/  @P0 SHF.R.U32.HI R0, RZ, R5, R4 ;  /* 0x00000005ff000219 */ /* 0x000fc80000011604 */
[----:B------:R-:W-:Y:S01]  /*29030*/  LOP3.LUT R0, RZ, R0, RZ, 0x33, !PT ;  /* 0x00000000ff007212 */ /* 0x000fe200078e33ff */
[----:B------:R-:W-:Y:S06]  /*29040*/  BRA `(.L_x_7352) ;  /* 0x0000000000107947 */ /* 0x000fec0003800000 */
.L_x_7351:
[----:B------:R-:W-:-:S13]  /*29050*/  ISETP.NE.AND P0, PT, R3, 0x1, PT ;  /* 0x000000010300780c */ /* 0x000fda0003f05270 */
[----:B--2---:R-:W1:Y:S02]  /*29060*/  @P0 LDC.64 R4, c[0x0][0x9e8] ;  /* 0x00027a00ff040b82 */ /* 0x004e640000000a00 */
[----:B-1----:R-:W-:-:S05]  /*29070*/  @P0 IMAD.HI.U32 R4, R0, R4, RZ ;  /* 0x0000000400040227 */ /* 0x002fca00078e00ff */
[----:B------:R-:W-:-:S07]  /*29080*/  @P0 SHF.R.U32.HI R0, RZ, R5, R4 ;  /* 0x00000005ff000219 */ /* 0x000fce0000011604 */
.L_x_7352:
[----:B------:R-:W-:Y:S05]  /*29090*/  BSYNC B0 ;  /* 0x0000000000007941 */ /* 0x000fea0003800000 */
.L_x_7350:
[----:B------:R-:W-:-:S05]  /*290a0*/  IMAD R0, R0, R3, RZ ;  /* 0x0000000300007224 */ /* 0x000fca00078e02ff */
[----:B------:R-:W-:-:S07]  /*290b0*/  VIMNMX R2, R2, R0, !PT ;  /* 0x0000000002027248 */ /* 0x000fce0007fe0100 */
.L_x_7349:
[----:B------:R-:W-:-:S05]  /*290c0*/  IMAD.HI R2, R2, 0x2aaaaaab, RZ ;  /* 0x2aaaaaab02027827 */ /* 0x000fca00078e02ff */
[----:B------:R-:W-:-:S04]  /*290d0*/  SHF.R.U32.HI R0, RZ, 0x1f, R2 ;  /* 0x0000001fff007819 */ /* 0x000fc80000011602 */
[----:B------:R-:W-:-:S04]  /*290e0*/  LEA.HI.SX32 R0, R2, R0, 0x1b ;  /* 0x0000000002007211 */ /* 0x000fc800078fdaff */
        /* <DEDUP_REMOVED lines=10> */
[----:B--2---:R-:W2:Y:S01]  /*29190*/  LDC.64 R4, c[0x0][0xc60] ;  /* 0x00031800ff047b82 */ /* 0x004ea20000000a00 */
        /* <DEDUP_REMOVED lines=10> */
.L_x_7353:
[----:B------:R-:W3:Y:S01]  /*29240*/  LDL R17, [R1+0x4] ;  /* 0x0000040001117983 */ /* 0x000ee20000100800 */
[----:B------:R-:W-:Y:S01]  /*29250*/  BSSY B6, `(.L_x_7355) ;  /* 0x0000014000067945 */ /* 0x000fe20003800000 */
[----:B---3--:R-:W-:-:S05]  /*29260*/  VIADD R0, R17, 0x1c400 ;  /* 0x0001c40011007836 */ /* 0x008fca0000000000 */
        /* <DEDUP_REMOVED lines=8> */
[----:B--2---:R-:W-:Y:S02]  /*292f0*/  IMAD.U32 R5, RZ, RZ, UR7 ;  /* 0x00000007ff057e24 */ /* 0x004fe4000f8e00ff */
        /* <DEDUP_REMOVED lines=9> */
.L_x_7356:
[----:B------:R-:W-:Y:S05]  /*29390*/  BSYNC B6 ;  /* 0x0000000000067941 */ /* 0x000fea0003800000 */
.L_x_7355:
[----:B------:R-:W-:Y:S02]  /*293a0*/  IMAD.MOV.U32 R2, RZ, RZ, R17 ;  /* 0x000000ffff027224 */ /* 0x000fe400078e0011 */
[----:B------:R-:W3:Y:S01]  /*293b0*/  LDL.LU R17, [R1] ;  /* 0x0000000001117983 */ /* 0x000ee20000300800 */
[----:B------:R-:W-:Y:S01]  /*293c0*/  BSSY B6, `(.L_x_7357) ;  /* 0x0000017000067945 */ /* 0x000fe20003800000 */
[----:B------:R-:W-:-:S05]  /*293d0*/  VIADD R0, R2, 0xc400 ;  /* 0x0000c40002007836 */ /* 0x000fca0000000000 */
[----:B------:R-:W-:Y:S02]  /*293e0*/  LOP3.LUT P0, RZ, R0, 0x3ff, RZ, 0xc0, !PT ;  /* 0x000003ff00ff7812 */ /* 0x000fe4000780c0ff */
[----:B---3--:R-:W-:-:S11]  /*293f0*/  LOP3.LUT R17, R17, 0xfffffffe, RZ, 0xc0, !PT ;  /* 0xfffffffe11117812 */ /* 0x008fd600078ec0ff */
[----:B------:R-:W-:-:S05]  /*29400*/  @P0 LOP3.LUT R17, R17, 0x1, RZ, 0xfc, !PT ;  /* 0x0000000111110812 */ /* 0x000fca00078efcff */
[----:B------:R1:W-:Y:S01]  /*29410*/  STL [R1], R17 ;  /* 0x0000001101007387 */ /* 0x0003e20000100800 */
[----:B------:R-:W-:Y:S05]  /*29420*/  @!P0 BRA `(.L_x_7358) ;  /* 0x0000000000408947 */ /* 0x000fea0003800000 */
[----:B------:R-:W-:Y:S01]  /*29430*/  MOV R2, 0x0 ;  /* 0x0000000000027802 */ /* 0x000fe20000000f00 */
[----:B------:R-:W-:Y:S01]  /*29440*/  ULDC.64 UR6, c[0x4][0x1c8] ;  /* 0x0100720000067ab9 */ /* 0x000fe20000000a00 */
[----:B------:R-:W-:Y:S01]  /*29450*/  ULDC.64 UR8, c[0x4][0x1d0] ;  /* 0x0100740000087ab9 */ /* 0x000fe20000000a00 */
[----:B------:R-:W-:Y:S01]  /*29460*/  ULDC.64 UR4, c[0x4][0xb8] ;  /* 0x01002e0000047ab9 */ /* 0x000fe20000000a00 */
[----:B------:R-:W-:Y:S02]  /*29470*/  IMAD.U32 R4, RZ, RZ, UR6 ;  /* 0x00000006ff047e24 */ /* 0x000fe4000f8e00ff */
[----:B------:R-:W3:Y:S01]  /*29480*/  LDC.64 R2, c[0x4][R2] ;  /* 0x0100000002027b82 */ /* 0x000ee20000000a00 */
        /* <DEDUP_REMOVED lines=9> */
[----:B-1-3--:R-:W-:Y:S05]  /*29520*/  CALL.ABS.NOINC R2 ;  /* 0x0000000002007343 */ /* 0x00afea0003c00000 */
.L_x_7358:
[----:B------:R-:W-:Y:S05]  /*29530*/  BSYNC B6 ;  /* 0x0000000000067941 */ /* 0x000fea0003800000 */
.L_x_7357:
[----:B------:R-:W3:Y:S01]  /*29540*/  LDL R2, [R1+0x4] ;  /* 0x0000040001027983 */ /* 0x000ee20000100800 */
[----:B------:R-:W-:Y:S01]  /*29550*/  BSSY B6, `(.L_x_7359) ;  /* 0x0000015000067945 */ /* 0x000fe20003800000 */
[----:B---3--:R-:W-:-:S05]  /*29560*/  VIADD R0, R2, 0x400 ;  /* 0x0000040002007836 */ /* 0x008fca0000000000 */
[----:B------:R3:W-:Y:S01]  /*29570*/  STL [R1+0x8], R0 ;  /* 0x0000080001007387 */ /* 0x0007e20000100800 */
[----:B------:R-:W-:-:S13]  /*29580*/  LOP3.LUT P0, RZ, R0, 0x1bf, RZ, 0xc0, !PT ;  /* 0x000001bf00ff7812 */ /* 0x000fda000780c0ff */
[----:B---3--:R-:W-:Y:S05]  /*29590*/  @!P0 BRA `(.L_x_7360) ;  /* 0x0000000000408947 */ /* 0x008fea0003800000 */
        /* <DEDUP_REMOVED lines=16> */
.L_x_7360:
[----:B------:R-:W-:Y:S05]  /*296a0*/  BSYNC B6 ;  /* 0x0000000000067941 */ /* 0x000fea0003800000 */
.L_x_7359:
        /* <DEDUP_REMOVED lines=19> */
.L_x_7362:
[----:B------:R-:W-:Y:S05]  /*297e0*/  BSYNC B6 ;  /* 0x0000000000067941 */ /* 0x000fea0003800000 */
.L_x_7361:
[----:B------:R-:W-:Y:S01]  /*297f0*/  ULDC.64 UR4, c[0x0][0x9f8] ;  /* 0x00027e0000047ab9 */ /* 0x000fe20000000a00 */
[----:B--2---:R-:W-:Y:S01]  /*29800*/  IMAD.MOV.U32 R9, RZ, RZ, R19 ;  /* 0x000000ffff097224 */ /* 0x004fe200078e0013 */
        /* <DEDUP_REMOVED lines=19> */
.L_x_7525:
[----:B-1----:R-:W4:Y:S01]  /*29940*/  LDL.LU R0, [R1] ;  /* 0x0000000001007983 */ /* 0x002f220000300800 */
[----:B------:R-:W-:Y:S02]  /*29950*/  PLOP3.LUT P1, PT, PT, PT, PT, 0x8, 0x0 ;  /* 0x000000000000781c */ /* 0x000fe40003f2e170 */
[----:B---3--:R-:W-:Y:S02]  /*29960*/  ISETP.NE.AND P0, PT, R14, RZ, PT ;  /* 0x000000ff0e00720c */ /* 0x008fe40003f05270 */
[----:B----4-:R-:W-:-:S09]  /*29970*/  LOP3.LUT R0, R0, 0xfffffffe, RZ, 0xc0, !PT ;  /* 0xfffffffe00007812 */ /* 0x010fd200078ec0ff */
[----:B------:R-:W-:-:S05]  /*29980*/  @P1 LOP3.LUT R0, R0, 0x1, RZ, 0xfc, !PT ;  /* 0x0000000100001812 */ /* 0x000fca00078efcff */
[----:B------:R1:W-:Y:S01]  /*29990*/  STL [R1], R0 ;  /* 0x0000000001007387 */ /* 0x0003e20000100800 */
[----:B------:R-:W-:Y:S05]  /*299a0*/  @P0 BRA `(.L_x_7364) ;  /* 0x0000000400700947 */ /* 0x000fea0003800000 */
[----:B------:R-:W-:-:S03]  /*299b0*/  UMOV UR4, 0xffffffff ;  /* 0xffffffff00047882 */ /* 0x000fc60000000000 */
[----:B------:R-:W-:Y:S05]  /*299c0*/  BRA.DIV UR4, `(.L_x_7365) ;  /* 0x0000006604d47947 */ /* 0x000fea000b800000 */
[----:B------:R-:W-:-:S13]  /*299d0*/  ELECT P6, URZ, PT ;  /* 0x00000000003f782f */ /* 0x000fda00038c0000 */
.L_x_7528:
        /* <DEDUP_REMOVED lines=24> */
.L_x_7366:
[----:B--2---:R-:W2:Y:S04]  /*29b60*/  LDL R10, [R1+0x4] ;  /* 0x00000400010a7983 */ /* 0x004ea80000100800 */
        /* <DEDUP_REMOVED lines=9> */
.L_x_7529:
        /* <DEDUP_REMOVED lines=8> */
.L_x_7368:
[----:B------:R-:W2:Y:S04]  /*29c80*/  LDL R6, [R1+0x4] ;  /* 0x0000040001067983 */ /* 0x000ea80000100800 */
[----:B------:R-:W2:Y:S04]  /*29c90*/  LDL R2, [R1+0x18] ;  /* 0x0000180001027983 */ /* 0x000ea80000100800 */
[----:B------:R-:W3:Y:S01]  /*29ca0*/  LDL R5, [R1+0x34] ;  /* 0x0000340001057983 */ /* 0x000ee20000100800 */
[----:B------:R-:W-:Y:S01]  /*29cb0*/  R2UR UR9, R0 ;  /* 0x00000000000972ca */ /* 0x000fe200000e0000 */
[----:B------:R-:W-:Y:S01]  /*29cc0*/  UIADD3 UR4, UP0, UR42, 0x470, URZ ;  /* 0x000004702a047890 */ /* 0x000fe2000ff1e03f */
[----:B------:R-:W-:Y:S01]  /*29cd0*/  R2UR UR12, R18 ;  /* 0x00000000120c72ca */ /* 0x000fe200000e0000 */
[----:B------:R-:W-:Y:S01]  /*29ce0*/  UMOV UR6, 0x0 ;  /* 0x0000000000067882 */ /* 0x000fe20000000000 */
[----:B-----5:R-:W-:Y:S01]  /*29cf0*/  R2UR UR13, R17 ;  /* 0x00000000110d72ca */ /* 0x020fe200000e0000 */
[----:B------:R-:W-:Y:S01]  /*29d00*/  UIADD3.X UR5, URZ, UR43, URZ, UP0, !UPT ;  /* 0x0000002b3f057290 */ /* 0x000fe200087fe43f */
[----:B------:R-:W-:Y:S01]  /*29d10*/  UMOV UR7, 0x14f00000 ;  /* 0x14f0000000077882 */ /* 0x000fe20000000000 */
[----:B------:R-:W-:-:S06]  /*29d20*/  UMOV UR10, URZ ;  /* 0x0000003f000a7c82 */ /* 0x000fcc0008000000 */
[----:B------:R-:W-:Y:S01]  /*29d30*/  UIADD3 UR9, UR9, 0x28870, URZ ;  /* 0x0002887009097890 */ /* 0x000fe2000fffe03f */
[----:B--2---:R-:W-:Y:S02]  /*29d40*/  IMAD R2, R2, 0x6000, R6 ;  /* 0x0000600002027824 */ /* 0x004fe400078e0206 */
[----:B---3--:R-:W-:-:S03]  /*29d50*/  IMAD R4, R4, 0xc0, R5 ;  /* 0x000000c004047824 */ /* 0x008fc600078e0205 */
[----:B------:R-:W-:Y:S02]  /*29d60*/  R2UR UR8, R2 ;  /* 0x00000000020872ca */ /* 0x000fe400000e0000 */
[----:B------:R-:W-:-:S11]  /*29d70*/  R2UR UR11, R4 ;  /* 0x00000000040b72ca */ /* 0x000fd600000e0000 */
[----:B------:R-:W-:-:S09]  /*29d80*/  UIADD3 UR8, UR8, 0xc400, URZ ;  /* 0x0000c40008087890 */ /* 0x000fd2000fffe03f */
[----:B------:R2:W-:Y:S01]  /*29d90*/  UTMALDG.4D [UR8], [UR4], desc[UR6] ;  /* 0x00000608040075b4 */ /* 0x0005e20008019000 */
[----:B------:R-:W3:Y:S02]  /*29da0*/  SYNCS.PHASECHK.TRANS64.TRYWAIT P0, [R0+URZ+0x28840], R3 ;  /* 0x02884003000075a7 */ /* 0x000ee4000800017f */
[----:B--23--:R-:W-:Y:S05]  /*29db0*/  @!P0 BRA `(.L_x_7369) ;  /* 0x00000064000c8947 */ /* 0x00cfea0003800000 */
.L_x_7530:
        /* <DEDUP_REMOVED lines=8> */
.L_x_7370:
[----:B-12---:R-:W2:Y:S01]  /*29e40*/  LDL.LU R3, [R1] ;  /* 0x0000000001037983 */ /* 0x006ea20000300800 */
        /* <DEDUP_REMOVED lines=10> */
[----:B------:R-:W-:-:S03]  /*29ef0*/  R2UR UR13, R17 ;  /* 0x00000000110d72ca */ /* 0x000fc600000e0000 */
[----:B------:R-:W-:Y:S02]  /*29f00*/  UIADD3 UR8, UR8, 0x1c400, URZ ;  /* 0x0001c40008087890 */ /* 0x000fe4000fffe03f */
[----:B------:R-:W-:-:S09]  /*29f10*/  UIADD3 UR9, UR9, 0x28830, URZ ;  /* 0x0002883009097890 */ /* 0x000fd2000fffe03f */
[----:B------:R3:W-:Y:S01]  /*29f20*/  UTMALDG.4D [UR8], [UR4], desc[UR6] ;  /* 0x00000608040075b4 */ /* 0x0007e20008019000 */
[----:B--2---:R-:W-:-:S04]  /*29f30*/  LOP3.LUT R3, R3, 0xfffffffe, RZ, 0xc0, !PT ;  /* 0xfffffffe03037812 */ /* 0x004fc800078ec0ff */
[----:B------:R-:W-:-:S05]  /*29f40*/  @P0 LOP3.LUT R3, R3, 0x1, RZ, 0xfc, !PT ;  /* 0x0000000103030812 */ /* 0x000fca00078efcff */
[----:B------:R3:W-:Y:S01]  /*29f50*/  STL [R1], R3 ;  /* 0x0000000301007387 */ /* 0x0007e20000100800 */
[----:B------:R-:W-:Y:S01]  /*29f60*/  NOP ;  /* 0x0000000000007918 */ /* 0x000fe20000000000 */
.L_x_7364:
[----:B------:R-:W4:Y:S04]  /*29f70*/  LDL R4, [R1+0x4] ;  /* 0x0000040001047983 */ /* 0x000f280000100800 */
        /* <DEDUP_REMOVED lines=31> */
.L_x_7372:
[----:B------:R-:W-:Y:S05]  /*2a170*/  BSYNC B6 ;  /* 0x0000000000067941 */ /* 0x000fea0003800000 */
.L_x_7371:
[----:B-1----:R-:W3:Y:S01]  /*2a180*/  LDL.LU R0, [R1+0x44] ;  /* 0x0000440001007983 */ /* 0x002ee20000300800 */
[----:B------:R-:W1:Y:S01]  /*2a190*/  LDC R7, c[0x0][0x448] ;  /* 0x00011200ff077b82 */ /* 0x000e620000000800 */
[----:B------:R-:W-:Y:S01]  /*2a1a0*/  ULDC.64 UR4, c[0x0][0x2d8] ;  /* 0x0000b60000047ab9 */ /* 0x000fe20000000a00 */
[----:B------:R-:W-:Y:S01]  /*2a1b0*/  ULDC UR6, c[0x0][0x2b8] ;  /* 0x0000ae0000067ab9 */ /* 0x000fe20000000800 */
[----:B------:R-:W3:Y:S04]  /*2a1c0*/  LDL.LU.64 R2, [R1+0x50] ;  /* 0x0000500001027983 */ /* 0x000ee80000300a00 */
[----:B------:R-:W4:Y:S04]  /*2a1d0*/  LDL R12, [R1+0x14] ;  /* 0x00001400010c7983 */ /* 0x000f280000100800 */
[----:B--2---:R2:W5:Y:S01]  /*2a1e0*/  LDL R9, [R1+0x58] ;  /* 0x0000580001097983 */ /* 0x0045620000100800 */
        /* <DEDUP_REMOVED lines=27> */
[----:B------:R-:W-:Y:S01]  /*2a3a0*/  IMAD.IADD R3, R3, 0x1, R0 ;  /* 0x0000000103037824 */ /* 0x000fe200078e0200 */
[----:B------:R-:W2:Y:S01]  /*2a3b0*/  S2R R8, SR_TID.X ;  /* 0x0000000000087919 */ /* 0x000ea20000002100 */
[----:B0-----:R-:W-:-:S04]  /*2a3c0*/  @P0 IMAD.HI.U32 R5, R4, R5, RZ ;  /* 0x0000000504050227 */ /* 0x001fc800078e00ff */
        /* <DEDUP_REMOVED lines=11> */
[----:B--2---:R-:W-:Y:S02]  /*2a480*/  IMAD.SHL.U32 R10, R8, 0x10, RZ ;  /* 0x00000010080a7824 */ /* 0x004fe400078e00ff */
[----:B------:R-:W-:-:S04]  /*2a490*/  IMAD.WIDE.U32 R2, R4, UR4, R2 ;  /* 0x0000000404027c25 */ /* 0x000fc8000f8e0002 */
[----:B------:R-:W-:Y:S01]  /*2a4a0*/  IMAD R0, R0, UR4, RZ ;  /* 0x0000000400007c24 */ /* 0x000fe2000f8e02ff */
[----:B------:R-:W-:-:S03]  /*2a4b0*/  LOP3.LUT R10, R10, 0x70, RZ, 0xc0, !PT ;  /* 0x000000700a0a7812 */ /* 0x000fc600078ec0ff */
[----:B------:R-:W-:Y:S01]  /*2a4c0*/  IMAD R0, R4, UR5, R0 ;  /* 0x0000000504007c24 */ /* 0x000fe2000f8e0200 */
[----:B------:R-:W-:Y:S02]  /*2a4d0*/  ULDC.64 UR4, c[0x0][0x280] ;  /* 0x0000a00000047ab9 */ /* 0x000fe40000000a00 */
[----:B------:R-:W-:Y:S01]  /*2a4e0*/  IADD3 R4, P1, R2, UR4, RZ ;  /* 0x0000000402047c10 */ /* 0x000fe2000ff3e0ff */
[----:B------:R-:W-:Y:S01]  /*2a4f0*/  UMOV UR4, 0xffffffff ;  /* 0xffffffff00047882 */ /* 0x000fe20000000000 */
[----:B------:R-:W-:Y:S02]  /*2a500*/  LOP3.LUT R8, R8, 0x7f, RZ, 0xc0, !PT ;  /* 0x0000007f08087812 */ /* 0x000fe400078ec0ff */
[----:B------:R-:W-:Y:S02]  /*2a510*/  ISETP.GE.AND P0, PT, R10, UR6, PT ;  /* 0x000000060a007c0c */ /* 0x000fe4000bf06270 */
[----:B------:R-:W-:Y:S02]  /*2a520*/  IADD3.X R3, R3, UR5, R0, P1, !PT ;  /* 0x0000000503037c10 */ /* 0x000fe40008ffe400 */
[----:B------:R-:W-:Y:S01]  /*2a530*/  SHF.R.U32.HI R8, RZ, 0x3, R8 ;  /* 0x00000003ff087819 */ /* 0x000fe20000011608 */
[----:B------:R-:W-:Y:S08]  /*2a540*/  BRA.DIV UR4, `(.L_x_7373) ;  /* 0x0000005e043c7947 */ /* 0x000ff0000b800000 */
        /* <DEDUP_REMOVED lines=23> */
[----:B------:R0:W-:Y:S02]  /*2a6c0*/  @!P1 LDGSTS.E.BYPASS.LTC128B.128 [R9+0x18c00], desc[UR38][R6.64], !P0 ;  /* 0x18c0000006099fae */ /* 0x0001e4000c101d66 */
[----:B------:R-:W-:Y:S02]  /*2a6d0*/  ISETP.GE.AND P1, PT, R5, R2, PT ;  /* 0x000000020500720c */ /* 0x000fe40003f26270 */
[----:B------:R-:W1:Y:S04]  /*2a6e0*/  SHFL.IDX PT, R5, R4, 0x2, 0x181f ;  /* 0x00581f0004057f89 */ /* 0x000e6800000e0000 */
[----:B0-----:R-:W0:Y:S07]  /*2a6f0*/  SHFL.IDX PT, R6, R3, 0x2, 0x181f ;  /* 0x00581f0003067f89 */ /* 0x001e2e00000e0000 */
        /* <DEDUP_REMOVED lines=40> */
[----:B------:R0:W1:Y:S04]  /*2a980*/  SHFL.IDX PT, R5, R3, 0x7, 0x181f ;  /* 0x00f81f0003057f89 */ /* 0x00006800000e0000 */
[----:B------:R0:W-:Y:S04]  /*2a990*/  @!P1 LDGSTS.E.BYPASS.LTC128B.128 [R9+0x1b400], desc[UR38][R6.64], !P0 ;  /* 0x1b40000006099fae */ /* 0x0001e8000c101d66 */
[----:B------:R0:W2:Y:S02]  /*2a9a0*/  SHFL.IDX PT, R3, R4, 0x7, 0x181f ;  /* 0x00f81f0004037f89 */ /* 0x0000a400000e0000 */
.L_x_7547:
[----:B------:R3:W5:Y:S01]  /*2a9b0*/  LDL R8, [R1+0x4] ;  /* 0x0000040001087983 */ /* 0x0007620000100800 */
[----:B------:R-:W-:-:S05]  /*2a9c0*/  VIADD R0, R0, 0x70 ;  /* 0x0000007000007836 */ /* 0x000fca0000000000 */
[----:B------:R-:W-:-:S13]  /*2a9d0*/  ISETP.GE.AND P1, PT, R0, R2, PT ;  /* 0x000000020000720c */ /* 0x000fda0003f26270 */
[----:B--2---:R-:W-:-:S05]  /*2a9e0*/  @!P1 IADD3 R2, P2, R10, R3, RZ ;  /* 0x000000030a029210 */ /* 0x004fca0007f5e0ff */
[----:B01----:R-:W-:-:S05]  /*2a9f0*/  @!P1 IMAD.X R3, RZ, RZ, R5, P2 ;  /* 0x000000ffff039224 */ /* 0x003fca00010e0605 */
[----:B------:R-:W-:Y:S01]  /*2aa00*/  @!PT LDS RZ, [RZ] ;  /* 0x00000000fffff984 */ /* 0x000fe20000000800 */
[----:B------:R-:W-:Y:S01]  /*2aa10*/  @!PT LDS RZ, [RZ] ;  /* 0x00000000fffff984 */ /* 0x000fe20000000800 */
[----:B------:R-:W-:Y:S01]  /*2aa20*/  @!PT LDS RZ, [RZ] ;  /* 0x00000000fffff984 */ /* 0x000fe20000000800 */
[----:B------:R3:W-:Y:S01]  /*2aa30*/  @!P1 LDGSTS.E.BYPASS.LTC128B.128 [R9+0x1bc00], desc[UR38][R2.64], !P0 ;  /* 0x1bc0000002099fae */ /* 0x0007e2000c101d66 */
[----:B------:R-:W-:Y:S01]  /*2aa40*/  PLOP3.LUT P0, PT, PT, PT, PT, 0x80, 0x0 ;  /* 0x000000000000781c */ /* 0x000fe20003f0f070 */
[----:B------:R-:W-:-:S12]  /*2aa50*/  NOP ;  /* 0x0000000000007918 */ /* 0x000fd80000000000 */
.L_x_7374:
        /* <DEDUP_REMOVED lines=19> */
.L_x_7548:
[----:B------:R-:W-:Y:S05]  /*2ab90*/  BSYNC B0 ;  /* 0x0000000000007941 */ /* 0x000fea0003800000 */
.L_x_7375:
[----:B0-----:R-:W2:Y:S04]  /*2aba0*/  LDL.LU R2, [R1+0x48] ;  /* 0x0000480001027983 */ /* 0x001ea80000300800 */
[----:B------:R-:W3:Y:S01]  /*2abb0*/  LDL R3, [R1+0x30] ;  /* 0x0000300001037983 */ /* 0x000ee20000100800 */
[----:B--2---:R-:W-:-:S05]  /*2abc0*/  VIADD R2, R2, 0xfffffffe ;  /* 0xfffffffe02027836 */ /* 0x004fca0000000000 */
[----:B---3--:R-:W-:-:S13]  /*2abd0*/  ISETP.GE.AND P0, PT, R2, R3, PT ;  /* 0x000000030200720c */ /* 0x008fda0003f06270 */
[----:B------:R-:W-:Y:S05]  /*2abe0*/  @!P0 BRA `(.L_x_7377) ;  /* 0x0000001000a48947 */ /* 0x000fea0003800000 */
[----:B------:R0:W5:Y:S04]  /*2abf0*/  LDL.LU R0, [R1+0x18] ;  /* 0x0000180001007983 */ /* 0x0001680000300800 */
[----:B------:R0:W5:Y:S02]  /*2ac00*/  LDL.LU R3, [R1+0x20] ;  /* 0x0000200001037983 */ /* 0x0001640000300800 */
.L_x_7397:
[----:B------:R-:W2:Y:S01]  /*2ac10*/  LDL R4, [R1] ;  /* 0x0000000001047983 */ /* 0x000ea20000100800 */
[----:B-----5:R-:W-:Y:S01]  /*2ac20*/  VIADD R5, R0, 0x1 ;  /* 0x0000000100057836 */ /* 0x020fe20000000000 */
[----:B------:R-:W-:Y:S05]  /*2ac30*/  YIELD ;  /* 0x0000000000007946 */ /* 0x000fea0003800000 */
[C---:B------:R-:W-:Y:S01]  /*2ac40*/  ISETP.NE.AND P0, PT, R5.reuse, 0x2, PT ;  /* 0x000000020500780c */ /* 0x040fe20003f05270 */
[----:B------:R-:W-:Y:S03]  /*2ac50*/  BSSY B0, `(.L_x_7378) ;  /* 0x000006e000007945 */ /* 0x000fe60003800000 */
[----:B0-----:R-:W-:-:S02]  /*2ac60*/  SEL R10, R5, RZ, P0 ;  /* 0x000000ff050a7207 */ /* 0x001fc40000000000 */
[----:B--2---:R-:W-:Y:S02]  /*2ac70*/  LOP3.LUT P1, RZ, R4, 0x1, RZ, 0xc0, !PT ;  /* 0x0000000104ff7812 */ /* 0x004fe4000782c0ff */
        /* <DEDUP_REMOVED lines=29> */
.L_x_7380:
[----:B------:R-:W2:Y:S01]  /*2ae50*/  LDL R5, [R1+0x4] ;  /* 0x0000040001057983 */ /* 0x000ea20000100800 */
[----:B------:R-:W3:Y:S01]  /*2ae60*/  S2R R4, SR_TID.X ;  /* 0x0000000000047919 */ /* 0x000ee20000002100 */
[----:B------:R-:W-:Y:S01]  /*2ae70*/  BSSY B1, `(.L_x_7381) ;  /* 0x0000007000017945 */ /* 0x000fe20003800000 */
[----:B---3--:R-:W-:-:S04]  /*2ae80*/  LOP3.LUT R4, R4, 0x7f, RZ, 0xc0, !PT ;  /* 0x0000007f04047812 */ /* 0x008fc800078ec0ff */
[----:B------:R-:W-:Y:S01]  /*2ae90*/  ISETP.NE.AND P1, PT, R4, RZ, PT ;  /* 0x000000ff0400720c */ /* 0x000fe20003f25270 */
[----:B--2---:R-:W-:Y:S01]  /*2aea0*/  IMAD R6, R10, 0x8, R5 ;  /* 0x000000080a067824 */ /* 0x004fe200078e0205 */
[----:B------:R-:W-:-:S04]  /*2aeb0*/  SHF.L.U32 R5, R9, 0x1f, RZ ;  /* 0x0000001f09057819 */ /* 0x000fc800000006ff */
[----:B------:R-:W2:Y:S02]  /*2aec0*/  SYNCS.PHASECHK.TRANS64.TRYWAIT P0, [R6+URZ+0x28880], R5 ;  /* 0x02888005060075a7 */ /* 0x000ea4000800017f */
[----:B--2---:R-:W-:Y:S05]  /*2aed0*/  @!P0 BRA `(.L_x_7382) ;  /* 0x0000005c00848947 */ /* 0x004fea0003800000 */
.L_x_7549:
[----:B------:R-:W-:Y:S05]  /*2aee0*/  BSYNC B1 ;  /* 0x0000000000017941 */ /* 0x000fea0003800000 */
.L_x_7381:
        /* <DEDUP_REMOVED lines=9> */
.L_x_7384:
[----:B------:R-:W-:Y:S05]  /*2af80*/  BSYNC B1 ;  /* 0x0000000000017941 */ /* 0x000fea0003800000 */
.L_x_7383:
        /* <DEDUP_REMOVED lines=14> */
.L_x_7385:
        /* <DEDUP_REMOVED lines=13> */
.L_x_7550:
[----:B------:R-:W-:Y:S05]  /*2b140*/  BSYNC B1 ;  /* 0x0000000000017941 */ /* 0x000fea0003800000 */
.L_x_7386:
        /* <DEDUP_REMOVED lines=11> */
.L_x_7389:
[----:B------:R-:W-:Y:S05]  /*2b200*/  BSYNC B1 ;  /* 0x0000000000017941 */ /* 0x000fea0003800000 */
.L_x_7388:
        /* <DEDUP_REMOVED lines=8> */
.L_x_7390:
        /* <DEDUP_REMOVED lines=10> */
.L_x_7379:
[----:B------:R-:W-:Y:S05]  /*2b330*/  BSYNC B0 ;  /* 0x0000000000007941 */ /* 0x000fea0003800000 */
.L_x_7378:
[----:B------:R-:W-:-:S06]  /*2b340*/  UISETP.NE.AND UP0, UPT, UR37, 0x3, UPT ;  /* 0x000000032500788c */ /* 0x000fcc000bf05270 */
[----:B------:R-:W-:-:S13]  /*2b350*/  PLOP3.LUT P0, PT, PT, PT, UP0, 0x80, 0x0 ;  /* 0x000000000000781c */ /* 0x000fda0003f0f008 */
[----:B------:R-:W-:Y:S05]  /*2b360*/  @!P0 BRA `(.L_x_7391) ;  /* 0x0000000000048947 */ /* 0x000fea0003800000 */
[----:B------:R-:W-:Y:S01]  /*2b370*/  BPT.TRAP 0x1 ;  /* 0x000000040000795c */ /* 0x000fe20000300000 */
.L_x_7391:
[----:B------:R-:W2:Y:S01]  /*2b380*/  LDL R5, [R1+0x4] ;  /* 0x0000040001057983 */ /* 0x000ea20000100800 */
[----:B------:R-:W-:Y:S01]  /*2b390*/  IMAD.U32 R4, RZ, RZ, UR41 ;  /* 0x00000029ff047e24 */ /* 0x000fe2000f8e00ff */
[----:B------:R-:W-:Y:S04]  /*2b3a0*/  BSSY B0, `(.L_x_7392) ;  /* 0x0000007000007945 */ /* 0x000fe80003800000 */
[----:B------:R-:W-:Y:S02]  /*2b3b0*/  ISETP.NE.AND P1, PT, R4, 0x3, PT ;  /* 0x000000030400780c */ /* 0x000fe40003f25270 */
[----:B------:R-:W-:-:S04]  /*2b3c0*/  LOP3.LUT R4, R3, 0x1, RZ, 0x3c, !PT ;  /* 0x0000000103047812 */ /* 0x000fc800078e3cff */
[----:B------:R-:W-:Y:S01]  /*2b3d0*/  SHF.L.U32 R4, R4, 0x1f, RZ ;  /* 0x0000001f04047819 */ /* 0x000fe200000006ff */
[----:B--2---:R-:W-:-:S04]  /*2b3e0*/  IMAD R20, R0, 0x8, R5 ;  /* 0x0000000800147824 */ /* 0x004fc800078e0205 */
[----:B------:R-:W2:Y:S02]  /*2b3f0*/  SYNCS.PHASECHK.TRANS64.TRYWAIT P0, [R20+URZ+0x28870], R4 ;  /* 0x02887004140075a7 */ /* 0x000ea4000800017f */
[----:B--2---:R-:W-:Y:S05]  /*2b400*/  @!P0 BRA `(.L_x_7393) ;  /* 0x0000005800608947 */ /* 0x004fea0003800000 */
.L_x_7551:
[----:B------:R-:W-:Y:S05]  /*2b410*/  BSYNC B0 ;  /* 0x0000000000007941 */ /* 0x000fea0003800000 */
.L_x_7392:
[----:B------:R-:W-:Y:S05]  /*2b420*/  @!P1 BRA `(.L_x_7394) ;  /* 0x0000000000049947 */ /* 0x000fea0003800000 */
[----:B------:R-:W-:Y:S01]  /*2b430*/  BPT.TRAP 0x1 ;  /* 0x000000040000795c */ /* 0x000fe20000300000 */
.L_x_7394:
[----:B------:R-:W-:Y:S01]  /*2b440*/  SHF.L.U32 R3, R3, 0x1f, RZ ;  /* 0x0000001f03037819 */ /* 0x000fe200000006ff */
[----:B------:R-:W-:-:S03]  /*2b450*/  IMAD R0, R0, 0x6000, RZ ;  /* 0x0000600000007824 */ /* 0x000fc600078e02ff */
[----:B------:R-:W3:Y:S02]  /*2b460*/  SYNCS.PHASECHK.TRANS64.TRYWAIT P0, [R20+URZ+0x28860], R3 ;  /* 0x02886003140075a7 */ /* 0x000ee4000800017f */
[----:B---3--:R-:W-:Y:S05]  /*2b470*/  @!P0 BRA `(.L_x_7395) ;  /* 0x0000005800588947 */ /* 0x008fea0003800000 */
.L_x_7552:
[----:B------:R-:W3:Y:S04]  /*2b480*/  LDL R13, [R1+0x10] ;  /* 0x00001000010d7983 */ /* 0x000ee80000100800 */
[----:B------:R-:W4:Y:S04]  /*2b490*/  LDL R12, [R1+0x38] ;  /* 0x00003800010c7983 */ /* 0x000f280000100800 */
[----:B------:R-:W4:Y:S04]  /*2b4a0*/  LDL R14, [R1+0xc] ;  /* 0x00000c00010e7983 */ /* 0x000f280000100800 */
[----:B------:R0:W-:Y:S04]  /*2b4b0*/  STL [R1+0x68], R17 ;  /* 0x0000681101007387 */ /* 0x0001e80000100800 */
[----:B0-----:R-:W4:Y:S04]  /*2b4c0*/  LDL R17, [R1+0x8] ;  /* 0x0000080001117983 */ /* 0x001f280000100800 */
[----:B------:R0:W-:Y:S04]  /*2b4d0*/  STL [R1+0x64], R16 ;  /* 0x0000641001007387 */ /* 0x0001e80000100800 */
[----:B0-----:R-:W2:Y:S01]  /*2b4e0*/  LDL R16, [R1+0x4] ;  /* 0x0000040001107983 */ /* 0x001ea20000100800 */
[----:B------:R-:W-:Y:S05]  /*2b4f0*/  WARPSYNC.ALL ;  /* 0x0000000000007948 */ /* 0x000fea0003800000 */
[----:B------:R0:W-:Y:S02]  /*2b500*/  STL [R1+0x60], R2 ;  /* 0x0000600201007387 */ /* 0x0001e40000100800 */
[----:B0-----:R-:W-:Y:S01]  /*2b510*/  IMAD.MOV.U32 R2, RZ, RZ, 0x20 ;  /* 0x00000020ff027424 */ /* 0x001fe200078e00ff */
[----:B---3--:R-:W-:-:S05]  /*2b520*/  LOP3.LUT R3, R0, R13, RZ, 0xfc, !PT ;  /* 0x0000000d00037212 */ /* 0x008fca00078efcff */
[----:B--2---:R-:W-:-:S05]  /*2b530*/  IMAD.IADD R3, R16, 0x1, R3 ;  /* 0x0000000110037824 */ /* 0x004fca00078e0203 */
[----:B------:R4:W0:Y:S02]  /*2b540*/  LDSM.16.MT88.4 R4, [R3+0xc400] ;  /* 0x00c400000304783b */ /* 0x0008240000004200 */
[----:B----4-:R-:W-:Y:S02]  /*2b550*/  IADD3 R3, R16, R12, R0 ;  /* 0x0000000c10037210 */ /* 0x010fe40007ffe000 */
        /* <DEDUP_REMOVED lines=9> */
[----:B------:R-:W-:Y:S01]  /*2b5f0*/  PRMT R9, R4, 0x7531, R5 ;  /* 0x0000753104097816 */ /* 0x000fe20000000005 */
[----:B------:R-:W-:-:S05]  /*2b600*/  VIADD R4, R0, 0x1000 ;  /* 0x0000100000047836 */ /* 0x000fca0000000000 */
[----:B------:R-:W-:Y:S02]  /*2b610*/  LOP3.LUT R5, R4, R14, RZ, 0xfc, !PT ;  /* 0x0000000e04057212 */ /* 0x000fe400078efcff */
[C-C-:B------:R-:W-:Y:S02]  /*2b620*/  PRMT R10, R6.reuse, 0x6420, R7.reuse ;  /* 0x00006420060a7816 */ /* 0x140fe40000000007 */
[----:B------:R-:W-:Y:S01]  /*2b630*/  PRMT R11, R6, 0x7531, R7 ;  /* 0x00007531060b7816 */ /* 0x000fe20000000007 */
[----:B------:R-:W-:-:S05]  /*2b640*/  IMAD.IADD R5, R17, 0x1, R5 ;  /* 0x0000000111057824 */ /* 0x000fca00078e0205 */
[----:B------:R0:W-:Y:S02]  /*2b650*/  STSM.16.M88.4 [R5], R8 ;  /* 0x0000000805007844 */ /* 0x0001e40000000200 */
[----:B0-----:R-:W-:-:S05]  /*2b660*/  IMAD.MOV.U32 R11, RZ, RZ, R13 ;  /* 0x000000ffff0b7224 */ /* 0x001fca00078e000d */
[----:B------:R-:W-:Y:S01]  /*2b670*/  LOP3.LUT R4, R4, R11, RZ, 0xfc, !PT ;  /* 0x0000000b04047212 */ /* 0x000fe200078efcff */
[----:B------:R-:W-:Y:S02]  /*2b680*/  IMAD.MOV.U32 R10, RZ, RZ, R14 ;  /* 0x000000ffff0a7224 */ /* 0x000fe400078e000e */
[----:B------:R-:W0:Y:S02]  /*2b690*/  S2R R14, SR_TID.X ;  /* 0x00000000000e7919 */ /* 0x000e240000002100 */
[----:B------:R-:W-:-:S06]  /*2b6a0*/  IMAD.IADD R4, R16, 0x1, R4 ;  /* 0x0000000110047824 */ /* 0x000fcc00078e0204 */
[----:B------:R-:W1:Y:S01]  /*2b6b0*/  LDSM.16.MT88.4 R4, [R4+0xc400] ;  /* 0x00c400000404783b */ /* 0x000e620000004200 */
[----:B0-----:R-:W-:-:S04]  /*2b6c0*/  LOP3.LUT P0, RZ, R14, 0x4, RZ, 0xc0, !PT ;  /* 0x000000040eff7812 */ /* 0x001fc8000780c0ff */
[----:B------:R-:W-:-:S05]  /*2b6d0*/  SEL R2, R2, 0xffffffe0, !P0 ;  /* 0xffffffe002027807 */ /* 0x000fca0004000000 */
[----:B------:R-:W-:-:S05]  /*2b6e0*/  IMAD.IADD R21, R2, 0x1, R0 ;  /* 0x0000000102157824 */ /* 0x000fca00078e0200 */
[--C-:B------:R-:W-:Y:S02]  /*2b6f0*/  IADD3 R2, R17, R21, R10.reuse ;  /* 0x0000001511027210 */ /* 0x100fe40007ffe00a */
[C-C-:B-1----:R-:W-:Y:S02]  /*2b700*/  PRMT R12, R4.reuse, 0x6420, R5.reuse ;  /* 0x00006420040c7816 */ /* 0x142fe40000000005 */
[----:B------:R-:W-:Y:S02]  /*2b710*/  PRMT R13, R4, 0x7531, R5 ;  /* 0x00007531040d7816 */ /* 0x000fe40000000005 */
[C-C-:B------:R-:W-:Y:S02]  /*2b720*/  PRMT R14, R6.reuse, 0x6420, R7.reuse ;  /* 0x00006420060e7816 */ /* 0x140fe40000000007 */
[----:B------:R-:W-:Y:S02]  /*2b730*/  PRMT R15, R6, 0x7531, R7 ;  /* 0x00007531060f7816 */ /* 0x000fe40000000007 */
[----:B------:R-:W0:Y:S04]  /*2b740*/  LDSM.16.MT88.4 R4, [R3+0xd400] ;  /* 0x00d400000304783b */ /* 0x000e280000004200 */
[----:B------:R1:W-:Y:S04]  /*2b750*/  STSM.16.M88.4 [R2], R12 ;  /* 0x0000000c02007844 */ /* 0x0003e80000000200 */
[----:B-1----:R-:W2:Y:S01]  /*2b760*/  LDL R13, [R1+0x3c] ;  /* 0x00003c00010d7983 */ /* 0x002ea20000100800 */
[----:B------:R-:W-:-:S02]  /*2b770*/  IMAD.MOV.U32 R14, RZ, RZ, R10 ;  /* 0x000000ffff0e7224 */ /* 0x000fc400078e000a */
[----:B------:R-:W-:Y:S01]  /*2b780*/  IMAD.MOV.U32 R15, RZ, RZ, R11 ;  /* 0x000000ffff0f7224 */ /* 0x000fe200078e000b */
[C-C-:B0-----:R-:W-:Y:S02]  /*2b790*/  PRMT R8, R4.reuse, 0x6420, R5.reuse ;  /* 0x0000642004087816 */ /* 0x141fe40000000005 */
[----:B------:R-:W-:Y:S02]  /*2b7a0*/  PRMT R9, R4, 0x7531, R5 ;  /* 0x0000753104097816 */ /* 0x000fe40000000005 */
[C-C-:B------:R-:W-:Y:S02]  /*2b7b0*/  PRMT R10, R6.reuse, 0x6420, R7.reuse ;  /* 0x00006420060a7816 */ /* 0x140fe40000000007 */
[----:B------:R-:W-:Y:S02]  /*2b7c0*/  PRMT R11, R6, 0x7531, R7 ;  /* 0x00007531060b7816 */ /* 0x000fe40000000007 */
[----:B--2---:R-:W-:-:S05]  /*2b7d0*/  IADD3 R21, R17, R13, R21 ;  /* 0x0000000d11157210 */ /* 0x004fca0007ffe015 */
[----:B------:R0:W-:Y:S02]  /*2b7e0*/  STSM.16.M88.4 [R21], R8 ;  /* 0x0000000815007844 */ /* 0x0001e40000000200 */
[----:B0-----:R-:W-:Y:S02]  /*2b7f0*/  IMAD.MOV.U32 R11, RZ, RZ, R15 ;  /* 0x000000ffff0b7224 */ /* 0x001fe400078e000f */
[----:B------:R-:W-:-:S05]  /*2b800*/  VIADD R8, R0, 0x2000 ;  /* 0x0000200000087836 */ /* 0x000fca0000000000 */
[----:B------:R-:W-:-:S05]  /*2b810*/  LOP3.LUT R4, R8, R11, RZ, 0xfc, !PT ;  /* 0x0000000b08047212 */ /* 0x000fca00078efcff */
[----:B------:R-:W-:-:S06]  /*2b820*/  IMAD.IADD R4, R16, 0x1, R4 ;  /* 0x0000000110047824 */ /* 0x000fcc00078e0204 */
[----:B------:R-:W0:Y:S01]  /*2b830*/  LDSM.16.MT88.4 R4, [R4+0xc400] ;  /* 0x00c400000404783b */ /* 0x000e220000004200 */
[----:B------:R-:W-:-:S05]  /*2b840*/  IMAD.MOV.U32 R10, RZ, RZ, R14 ;  /* 0x000000ffff0a7224 */ /* 0x000fca00078e000e */
[----:B------:R-:W-:Y:S02]  /*2b850*/  LOP3.LUT R8, R8, R10, RZ, 0xfc, !PT ;  /* 0x0000000a08087212 */ /* 0x000fe400078efcff */
[C-C-:B0-----:R-:W-:Y:S02]  /*2b860*/  PRMT R12, R4.reuse, 0x6420, R5.reuse ;  /* 0x00006420040c7816 */ /* 0x141fe40000000005 */
[----:B------:R-:W-:Y:S02]  /*2b870*/  PRMT R13, R4, 0x7531, R5 ;  /* 0x00007531040d7816 */ /* 0x000fe40000000005 */
[C-C-:B------:R-:W-:Y:S02]  /*2b880*/  PRMT R14, R6.reuse, 0x6420, R7.reuse ;  /* 0x00006420060e7816 */ /* 0x140fe40000000007 */
[----:B------:R-:W-:Y:S02]  /*2b890*/  PRMT R15, R6, 0x7531, R7 ;  /* 0x00007531060f7816 */ /* 0x000fe40000000007 */
[----:B------:R-:W0:Y:S01]  /*2b8a0*/  LDSM.16.MT88.4 R4, [R3+0xe400] ;  /* 0x00e400000304783b */ /* 0x000e220000004200 */
[----:B------:R-:W-:-:S05]  /*2b8b0*/  IMAD.IADD R8, R17, 0x1, R8 ;  /* 0x0000000111087824 */ /* 0x000fca00078e0208 */
[----:B------:R1:W-:Y:S02]  /*2b8c0*/  STSM.16.M88.4 [R8], R12 ;  /* 0x0000000c08007844 */ /* 0x0003e40000000200 */
[----:B-1----:R-:W-:Y:S02]  /*2b8d0*/  IMAD.MOV.U32 R14, RZ, RZ, R10 ;  /* 0x000000ffff0e7224 */ /* 0x002fe400078e000a */
[----:B------:R-:W-:Y:S01]  /*2b8e0*/  IMAD.MOV.U32 R15, RZ, RZ, R11 ;  /* 0x000000ffff0f7224 */ /* 0x000fe200078e000b */
        /* <DEDUP_REMOVED lines=25> */
[----:B------:R0:W-:Y:S02]  /*2ba80*/  STSM.16.M88.4 [R21+0x2000], R8 ;  /* 0x0020000815007844 */ /* 0x0001e40000000200 */
        /* <DEDUP_REMOVED lines=12> */
[----:B------:R-:W-:-:S02]  /*2bb50*/  IMAD.IADD R8, R17, 0x1, R8 ;  /* 0x0000000111087824 */ /* 0x000fc400078e0208 */
[----:B------:R-:W-:-:S03]  /*2bb60*/  VIADD R0, R0, 0x5000 ;  /* 0x0000500000007836 */ /* 0x000fc60000000000 */
[----:B------:R1:W-:Y:S02]  /*2bb70*/  STSM.16.M88.4 [R8], R12 ;  /* 0x0000000c08007844 */ /* 0x0003e40000000200 */
[----:B-1----:R-:W-:Y:S02]  /*2bb80*/  IMAD.MOV.U32 R14, RZ, RZ, R10 ;  /* 0x000000ffff0e7224 */ /* 0x002fe400078e000a */
[----:B------:R-:W-:Y:S01]  /*2bb90*/  IMAD.MOV.U32 R15, RZ, RZ, R11 ;  /* 0x000000ffff0f7224 */ /* 0x000fe200078e000b */
[C-C-:B0-----:R-:W-:Y:S02]  /*2bba0*/  PRMT R8, R4.reuse, 0x6420, R5.reuse ;  /* 0x0000642004087816 */ /* 0x141fe40000000005 */
[----:B------:R-:W-:Y:S02]  /*2bbb0*/  PRMT R9, R4, 0x7531, R5 ;  /* 0x0000753104097816 */ /* 0x000fe40000000005 */
[C---:B------:R-:W-:Y:S02]  /*2bbc0*/  LOP3.LUT R4, R0.reuse, R14, RZ, 0xfc, !PT ;  /* 0x0000000e00047212 */ /* 0x040fe400078efcff */
[----:B------:R-:W-:-:S02]  /*2bbd0*/  LOP3.LUT R0, R0, R15, RZ, 0xfc, !PT ;  /* 0x0000000f00007212 */ /* 0x000fc400078efcff */
[C-C-:B------:R-:W-:Y:S01]  /*2bbe0*/  PRMT R10, R6.reuse, 0x6420, R7.reuse ;  /* 0x00006420060a7816 */ /* 0x140fe20000000007 */
[----:B------:R-:W-:Y:S01]  /*2bbf0*/  IMAD.IADD R4, R17, 0x1, R4 ;  /* 0x0000000111047824 */ /* 0x000fe200078e0204 */
[----:B------:R-:W-:Y:S01]  /*2bc00*/  PRMT R11, R6, 0x7531, R7 ;  /* 0x00007531060b7816 */ /* 0x000fe20000000007 */
[----:B------:R-:W-:Y:S01]  /*2bc10*/  IMAD.IADD R0, R16, 0x1, R0 ;  /* 0x0000000110007824 */ /* 0x000fe200078e0200 */
[----:B------:R0:W5:Y:S04]  /*2bc20*/  LDL.LU R17, [R1+0x68] ;  /* 0x0000680001117983 */ /* 0x0001680000300800 */
[----:B------:R-:W-:Y:S04]  /*2bc30*/  STSM.16.M88.4 [R4], R8 ;  /* 0x0000000804007844 */ /* 0x000fe80000000200 */
[----:B------:R-:W1:Y:S04]  /*2bc40*/  LDSM.16.MT88.4 R4, [R0+0xc400] ;  /* 0x00c400000004783b */ /* 0x000e680000004200 */
[----:B------:R0:W5:Y:S01]  /*2bc50*/  LDL.LU R16, [R1+0x64] ;  /* 0x0000640001107983 */ /* 0x0001620000300800 */
[----:B-1----:R-:W-:-:S02]  /*2bc60*/  PRMT R12, R4, 0x6420, R5 ;  /* 0x00006420040c7816 */ /* 0x002fc40000000005 */
[----:B------:R-:W-:Y:S02]  /*2bc70*/  PRMT R13, R4, 0x7531, R5 ;  /* 0x00007531040d7816 */ /* 0x000fe40000000005 */
[C-C-:B------:R-:W-:Y:S02]  /*2bc80*/  PRMT R14, R6.reuse, 0x6420, R7.reuse ;  /* 0x00006420060e7816 */ /* 0x140fe40000000007 */
[----:B------:R-:W-:Y:S02]  /*2bc90*/  PRMT R15, R6, 0x7531, R7 ;  /* 0x00007531060f7816 */ /* 0x000fe40000000007 */
[----:B------:R-:W1:Y:S04]  /*2bca0*/  LDSM.16.MT88.4 R4, [R3+0x11400] ;  /* 0x011400000304783b */ /* 0x000e680000004200 */
[----:B------:R2:W-:Y:S04]  /*2bcb0*/  STSM.16.M88.4 [R2+0x4000], R12 ;  /* 0x0040000c02007844 */ /* 0x0005e80000000200 */
[----:B--2---:R0:W5:Y:S01]  /*2bcc0*/  LDL.LU R2, [R1+0x60] ;  /* 0x0000600001027983 */ /* 0x0041620000300800 */
[----:B-1----:R-:W-:-:S02]  /*2bcd0*/  PRMT R8, R4, 0x6420, R5 ;  /* 0x0000642004087816 */ /* 0x002fc40000000005 */
        /* <DEDUP_REMOVED lines=12> */
.L_x_7396:
[----:B------:R-:W2:Y:S01]  /*2bda0*/  S2R R0, SR_TID.X ;  /* 0x0000000000007919 */ /* 0x000ea20000002100 */
[----:B-1----:R1:W-:Y:S01]  /*2bdb0*/  SYNCS.ARRIVE.TRANS64.A1T0 RZ, [R20+URZ+0x28850], RZ ;  /* 0x028850ff14ff79a7 */ /* 0x0023e2000810003f */
[----:B--2---:R-:W-:Y:S02]  /*2bdc0*/  LOP3.LUT R3, R0, 0x7f, RZ, 0xc0, !PT ;  /* 0x0000007f00037812 */ /* 0x004fe400078ec0ff */
[----:B------:R-:W2:Y:S01]  /*2bdd0*/  LDL R0, [R1+0x30] ;  /* 0x0000300001007983 */ /* 0x000ea20000100800 */
[----:B------:R-:W-:Y:S01]  /*2bde0*/  BAR.SYNC.DEFER_BLOCKING 0x2, 0x80 ;  /* 0x0082000000007b1d */ /* 0x000fe20000010000 */
[----:B------:R-:W-:-:S05]  /*2bdf0*/  ISETP.NE.AND P0, PT, R3, RZ, PT ;  /* 0x000000ff0300720c */ /* 0x000fca0003f05270 */
[----:B------:R3:W5:Y:S08]  /*2be00*/  LDL R3, [R1+0x20] ;  /* 0x0000200001037983 */ /* 0x0007700000100800 */
[----:B-1----:R-:W-:-:S05]  /*2be10*/  @!P0 VIADD R20, R20, 0x28880 ;  /* 0x0002888014148836 */ /* 0x002fca0000000000 */
[----:B------:R-:W-:-:S04]  /*2be20*/  @!P0 PRMT R20, RZ, 0x654, R20 ;  /* 0x00000654ff148816 */ /* 0x000fc80000000014 */
[----:B------:R3:W-:Y:S01]  /*2be30*/  @!P0 SYNCS.ARRIVE.TRANS64.RED.A1T0 RZ, [R20+URZ], RZ ;  /* 0x000000ff14ff89a7 */ /* 0x0007e2000810043f */
[C---:B--2--5:R-:W-:Y:S01]  /*2be40*/  ISETP.GT.AND P0, PT, R2.reuse, R0, PT ;  /* 0x000000000200720c */ /* 0x064fe20003f04270 */
[----:B------:R-:W-:Y:S01]  /*2be50*/  VIADD R2, R2, 0xffffffff ;  /* 0xffffffff02027836 */ /* 0x000fe20000000000 */
[----:B------:R3:W5:Y:S11]  /*2be60*/  LDL R0, [R1+0x18] ;  /* 0x0000180001007983 */ /* 0x0007760000100800 */
[----:B---3--:R-:W-:Y:S05]  /*2be70*/  @P0 BRA `(.L_x_7397) ;  /* 0xffffffec00640947 */ /* 0x008fea000383ffff */
.L_x_7377:
[----:B------:R-:W1:Y:S01]  /*2be80*/  S2R R4, SR_TID.X ;  /* 0x0000000000047919 */ /* 0x000e620000002100 */
[----:B------:R-:W-:Y:S01]  /*2be90*/  BSSY B0, `(.L_x_7398) ;  /* 0x0000010000007945 */ /* 0x000fe20003800000 */
[----:B-1----:R-:W-:-:S04]  /*2bea0*/  LOP3.LUT R4, R4, 0x7f, RZ, 0xc0, !PT ;  /* 0x0000007f04047812 */ /* 0x002fc800078ec0ff */
[----:B------:R-:W-:-:S13]  /*2beb0*/  ISETP.NE.AND P0, PT, R4, RZ, PT ;  /* 0x000000ff0400720c */ /* 0x000fda0003f05270 */
[----:B------:R-:W-:Y:S05]  /*2bec0*/  @P0 BRA `(.L_x_7399) ;  /* 0x0000000000300947 */ /* 0x000fea0003800000 */
[----:B------:R-:W1:Y:S01]  /*2bed0*/  S2R R2, SR_LANEID ;  /* 0x0000000000027919 */ /* 0x000e620000000000 */
[----:B------:R-:W-:Y:S01]  /*2bee0*/  VOTEU.ANY UR4, UPT, PT ;  /* 0x0000000000047886 */ /* 0x000fe200038e0100 */
[----:B------:R-:W2:Y:S01]  /*2bef0*/  LDC.64 R4, c[0x0][0xc60] ;  /* 0x00031800ff047b82 */ /* 0x000ea20000000a00 */
        /* <DEDUP_REMOVED lines=9> */
.L_x_7399:
[----:B------:R-:W-:Y:S05]  /*2bf90*/  BSYNC B0 ;  /* 0x0000000000007941 */ /* 0x000fea0003800000 */
.L_x_7398:
[----:B------:R-:W-:-:S06]  /*2bfa0*/  UISETP.NE.AND UP0, UPT, UR37, 0x3, UPT ;  /* 0x000000032500788c */ /* 0x000fcc000bf05270 */
[----:B------:R-:W-:-:S13]  /*2bfb0*/  PLOP3.LUT P1, PT, PT, PT, UP0, 0x80, 0x0 ;  /* 0x000000000000781c */ /* 0x000fda0003f2f008 */
[----:B------:R-:W-:Y:S05]  /*2bfc0*/  @!P1 BRA `(.L_x_7400) ;  /* 0x0000000000049947 */ /* 0x000fea0003800000 */
[----:B------:R-:W-:Y:S01]  /*2bfd0*/  BPT.TRAP 0x1 ;  /* 0x000000040000795c */ /* 0x000fe20000300000 */
.L_x_7400:
[----:B------:R-:W2:Y:S04]  /*2bfe0*/  LDL R2, [R1+0x20] ;  /* 0x0000200001027983 */ /* 0x000ea80000100800 */
[----:B------:R-:W3:Y:S04]  /*2bff0*/  LDL R4, [R1+0x4] ;  /* 0x0000040001047983 */ /* 0x000ee80000100800 */
[----:B------:R-:W3:Y:S01]  /*2c000*/  LDL R3, [R1+0x18] ;  /* 0x0000180001037983 */ /* 0x000ee20000100800 */
[----:B-----5:R-:W-:Y:S01]  /*2c010*/  IMAD.U32 R0, RZ, RZ, UR41 ;  /* 0x00000029ff007e24 */ /* 0x020fe2000f8e00ff */
[----:B------:R-:W-:Y:S04]  /*2c020*/  BSSY B0, `(.L_x_7401) ;  /* 0x0000007000007945 */ /* 0x000fe80003800000 */
[----:B------:R-:W-:-:S02]  /*2c030*/  ISETP.NE.AND P2, PT, R0, 0x3, PT ;  /* 0x000000030000780c */ /* 0x000fc40003f45270 */
[----:B--2---:R-:W-:-:S04]  /*2c040*/  LOP3.LUT R2, R2, 0x1, RZ, 0x3c, !PT ;  /* 0x0000000102027812 */ /* 0x004fc800078e3cff */
[----:B------:R-:W-:Y:S01]  /*2c050*/  SHF.L.U32 R2, R2, 0x1f, RZ ;  /* 0x0000001f02027819 */ /* 0x000fe200000006ff */
[----:B---3--:R-:W-:-:S04]  /*2c060*/  IMAD R0, R3, 0x8, R4 ;  /* 0x0000000803007824 */ /* 0x008fc800078e0204 */
[----:B------:R-:W1:Y:S02]  /*2c070*/  SYNCS.PHASECHK.TRANS64.TRYWAIT P1, [R0+URZ+0x28870], R2 ;  /* 0x02887002000075a7 */ /* 0x000e64000802017f */
[----:B-1----:R-:W-:Y:S05]  /*2c080*/  @!P1 BRA `(.L_x_7402) ;  /* 0x0000004c00689947 */ /* 0x002fea0003800000 */
.L_x_7553:
[----:B------:R-:W-:Y:S05]  /*2c090*/  BSYNC B0 ;  /* 0x0000000000007941 */ /* 0x000fea0003800000 */
.L_x_7401:
[----:B------:R-:W-:Y:S05]  /*2c0a0*/  @!P2 BRA `(.L_x_7403) ;  /* 0x000000000004a947 */ /* 0x000fea0003800000 */
[----:B------:R-:W-:Y:S01]  /*2c0b0*/  BPT.TRAP 0x1 ;  /* 0x000000040000795c */ /* 0x000fe20000300000 */
.L_x_7403:
[----:B-1----:R-:W2:Y:S02]  /*2c0c0*/  LDL R2, [R1+0x20] ;  /* 0x0000200001027983 */ /* 0x002ea40000100800 */
[----:B--2---:R-:W-:-:S04]  /*2c0d0*/  SHF.L.U32 R2, R2, 0x1f, RZ ;  /* 0x0000001f02027819 */ /* 0x004fc800000006ff */
[----:B------:R-:W1:Y:S02]  /*2c0e0*/  SYNCS.PHASECHK.TRANS64.TRYWAIT P1, [R0+URZ+0x28860], R2 ;  /* 0x02886002000075a7 */ /* 0x000e64000802017f */
[----:B-1----:R-:W-:Y:S05]  /*2c0f0*/  @!P1 BRA `(.L_x_7404) ;  /* 0x0000004c00609947 */ /* 0x002fea0003800000 */
.L_x_7554:
[----:B------:R-:W2:Y:S04]  /*2c100*/  LDL R4, [R1+0x18] ;  /* 0x0000180001047983 */ /* 0x000ea80000100800 */
[----:B------:R-:W3:Y:S04]  /*2c110*/  LDL R12, [R1+0x10] ;  /* 0x00001000010c7983 */ /* 0x000ee80000100800 */
[----:B------:R-:W4:Y:S04]  /*2c120*/  LDL R3, [R1+0x38] ;  /* 0x0000380001037983 */ /* 0x000f280000100800 */
[----:B------:R-:W4:Y:S04]  /*2c130*/  LDL R13, [R1+0xc] ;  /* 0x00000c00010d7983 */ /* 0x000f280000100800 */
[----:B------:R0:W-:Y:S04]  /*2c140*/  STL [R1+0x64], R16 ;  /* 0x0000641001007387 */ /* 0x0001e80000100800 */
[----:B0-----:R-:W4:Y:S04]  /*2c150*/  LDL.LU R16, [R1+0x8] ;  /* 0x0000080001107983 */ /* 0x001f280000300800 */
[----:B------:R1:W-:Y:S04]  /*2c160*/  STL [R1+0x60], R0 ;  /* 0x0000600001007387 */ /* 0x0003e80000100800 */
[----:B-1----:R-:W4:Y:S01]  /*2c170*/  LDL R0, [R1+0x4] ;  /* 0x0000040001007983 */ /* 0x002f220000100800 */
[----:B------:R-:W-:Y:S05]  /*2c180*/  WARPSYNC.ALL ;  /* 0x0000000000007948 */ /* 0x000fea0003800000 */
[----:B------:R-:W0:Y:S01]  /*2c190*/  S2R R14, SR_TID.X ;  /* 0x00000000000e7919 */ /* 0x000e220000002100 */
[----:B------:R-:W-:Y:S01]  /*2c1a0*/  IMAD.MOV.U32 R17, RZ, RZ, 0x20 ;  /* 0x00000020ff117424 */ /* 0x000fe200078e00ff */
[----:B0-----:R-:W-:-:S04]  /*2c1b0*/  LOP3.LUT P1, RZ, R14, 0x4, RZ, 0xc0, !PT ;  /* 0x000000040eff7812 */ /* 0x001fc8000782c0ff */
[----:B------:R-:W-:Y:S01]  /*2c1c0*/  SEL R17, R17, 0xffffffe0, !P1 ;  /* 0xffffffe011117807 */ /* 0x000fe20004800000 */
[----:B--2---:R-:W-:-:S05]  /*2c1d0*/  IMAD R18, R4, 0x6000, RZ ;  /* 0x0000600004127824 */ /* 0x004fca00078e02ff */
[----:B---3--:R-:W-:-:S05]  /*2c1e0*/  LOP3.LUT R2, R18, R12, RZ, 0xfc, !PT ;  /* 0x0000000c12027212 */ /* 0x008fca00078efcff */
[----:B----4-:R-:W-:-:S05]  /*2c1f0*/  IMAD.IADD R2, R0, 0x1, R2 ;  /* 0x0000000100027824 */ /* 0x010fca00078e0202 */
[----:B------:R0:W1:Y:S02]  /*2c200*/  LDSM.16.MT88.4 R4, [R2+0xc400] ;  /* 0x00c400000204783b */ /* 0x0000640000004200 */
[----:B0-----:R-:W-:Y:S02]  /*2c210*/  IADD3 R2, R0, R3, R18 ;  /* 0x0000000300027210 */ /* 0x001fe40007ffe012 */
[----:B------:R-:W-:Y:S02]  /*2c220*/  LOP3.LUT R3, R18, R13, RZ, 0xfc, !PT ;  /* 0x0000000d12037212 */ /* 0x000fe400078efcff */
[C-C-:B-1----:R-:W-:Y:S02]  /*2c230*/  PRMT R8, R4.reuse, 0x6420, R5.reuse ;  /* 0x0000642004087816 */ /* 0x142fe40000000005 */
[----:B------:R-:W-:Y:S02]  /*2c240*/  PRMT R9, R4, 0x7531, R5 ;  /* 0x0000753104097816 */ /* 0x000fe40000000005 */
        /* <DEDUP_REMOVED lines=17> */
[----:B------:R-:W-:Y:S02]  /*2c360*/  IMAD.MOV.U32 R10, RZ, RZ, R13 ;  /* 0x000000ffff0a7224 */ /* 0x000fe400078e000d */
[----:B------:R-:W-:-:S05]  /*2c370*/  IMAD.IADD R3, R17, 0x1, R18 ;  /* 0x0000000111037824 */ /* 0x000fca00078e0212 */
[--C-:B------:R-:W-:Y:S02]  /*2c380*/  IADD3 R17, R16, R3, R10.reuse ;  /* 0x0000000310117210 */ /* 0x100fe40007ffe00a */
[C-C-:B0-----:R-:W-:Y:S02]  /*2c390*/  PRMT R12, R4.reuse, 0x6420, R5.reuse ;  /* 0x00006420040c7816 */ /* 0x141fe40000000005 */
        /* <DEDUP_REMOVED lines=75> */
[----:B------:R-:W-:Y:S02]  /*2c850*/  LOP3.LUT R4, R18, R14, RZ, 0xfc, !PT ;  /* 0x0000000e12047212 */ /* 0x000fe400078efcff */
[----:B------:R-:W-:-:S02]  /*2c860*/  PRMT R10, R6, 0x6420, R7 ;  /* 0x00006420060a7816 */ /* 0x000fc40000000007 */
[----:B------:R-:W-:Y:S01]  /*2c870*/  PRMT R11, R6, 0x7531, R7 ;  /* 0x00007531060b7816 */ /* 0x000fe20000000007 */
[----:B------:R-:W-:Y:S01]  /*2c880*/  IMAD.IADD R4, R16, 0x1, R4 ;  /* 0x0000000110047824 */ /* 0x000fe200078e0204 */
[----:B------:R-:W-:Y:S01]  /*2c890*/  LOP3.LUT R18, R18, R15, RZ, 0xfc, !PT ;  /* 0x0000000f12127212 */ /* 0x000fe200078efcff */
[----:B------:R0:W5:Y:S04]  /*2c8a0*/  LDL.LU R16, [R1+0x64] ;  /* 0x0000640001107983 */ /* 0x0001680000300800 */
[----:B------:R1:W-:Y:S04]  /*2c8b0*/  STSM.16.M88.4 [R4], R8 ;  /* 0x0000000804007844 */ /* 0x0003e80000000200 */
[----:B------:R-:W-:Y:S01]  /*2c8c0*/  LDSM.16.MT88.4 R4, [R2+0x11400] ;  /* 0x011400000204783b */ /* 0x000fe20000004200 */
[----:B-1----:R-:W-:-:S03]  /*2c8d0*/  IMAD.IADD R8, R0, 0x1, R18 ;  /* 0x0000000100087824 */ /* 0x002fc600078e0212 */
[----:B------:R0:W5:Y:S04]  /*2c8e0*/  LDL.LU R0, [R1+0x60] ;  /* 0x0000600001007983 */ /* 0x0001680000300800 */
[----:B------:R-:W1:Y:S02]  /*2c8f0*/  LDSM.16.MT88.4 R8, [R8+0xc400] ;  /* 0x00c400000808783b */ /* 0x000e640000004200 */
[C-C-:B-1----:R-:W-:Y:S02]  /*2c900*/  PRMT R12, R8.reuse, 0x6420, R9.reuse ;  /* 0x00006420080c7816 */ /* 0x142fe40000000009 */
[----:B------:R-:W-:Y:S02]  /*2c910*/  PRMT R13, R8, 0x7531, R9 ;  /* 0x00007531080d7816 */ /* 0x000fe40000000009 */
[----:B------:R-:W-:-:S02]  /*2c920*/  PRMT R14, R10, 0x6420, R11 ;  /* 0x000064200a0e7816 */ /* 0x000fc4000000000b */
[----:B------:R-:W-:Y:S02]  /*2c930*/  PRMT R15, R10, 0x7531, R11 ;  /* 0x000075310a0f7816 */ /* 0x000fe4000000000b */
[C-C-:B------:R-:W-:Y:S02]  /*2c940*/  PRMT R8, R4.reuse, 0x6420, R5.reuse ;  /* 0x0000642004087816 */ /* 0x140fe40000000005 */
        /* <DEDUP_REMOVED lines=13> */
.L_x_7405:
[----:B------:R-:W2:Y:S01]  /*2ca20*/  LDL.LU R2, [R1+0x18] ;  /* 0x0000180001027983 */ /* 0x000ea20000300800 */
[----:B-1---5:R1:W-:Y:S03]  /*2ca30*/  SYNCS.ARRIVE.TRANS64.A1T0 RZ, [R0+URZ+0x28850], RZ ;  /* 0x028850ff00ff79a7 */ /* 0x0223e6000810003f */
[----:B0-----:R-:W3:Y:S01]  /*2ca40*/  LDL.LU R3, [R1+0x20] ;  /* 0x0000200001037983 */ /* 0x001ee20000300800 */
[----:B-1----:R-:W-:-:S05]  /*2ca50*/  @!P0 VIADD R0, R0, 0x28880 ;  /* 0x0002888000008836 */ /* 0x002fca0000000000 */
        /* <DEDUP_REMOVED lines=10> */
.L_x_7354:
[----:B0-----:R-:W3:Y:S02]  /*2cb00*/  LDL R0, [R1] ;  /* 0x0000000001007983 */ /* 0x001ee40000100800 */
[----:B---3--:R-:W-:-:S13]  /*2cb10*/  LOP3.LUT P0, RZ, R0, 0x2, RZ, 0xc0, !PT ;  /* 0x0000000200ff7812 */ /* 0x008fda000780c0ff */
[----:B------:R-:W-:Y:S05]  /*2cb20*/  @!P0 BRA `(.L_x_7406) ;  /* 0x0000000000288947 */ /* 0x000fea0003800000 */
[----:B------:R-:W-:Y:S05]  /*2cb30*/  WARPSYNC.ALL ;  /* 0x0000000000007948 */ /* 0x000fea0003800000 */
[----:B------:R-:W0:Y:S08]  /*2cb40*/  S2UR UR5, SR_CgaCtaId ;  /* 0x00000000000579c3 */ /* 0x000e300000008800 */
[----:B------:R-:W-:Y:S06]  /*2cb50*/  BAR.SYNC.DEFER_BLOCKING 0x5, 0x180 ;  /* 0x0146000000007b1d */ /* 0x000fec0000010000 */
[----:B------:R-:W-:-:S02]  /*2cb60*/  UMOV UR4, 0x400 ;  /* 0x0000040000047882 */ /* 0x000fc40000000000 */
[----:B0-----:R-:W-:-:S06]  /*2cb70*/  ULEA UR4, UR5, UR4, 0x18 ;  /* 0x0000000405047291 */ /* 0x001fcc000f8ec03f */
[----:B------:R-:W-:-:S05]  /*2cb80*/  IMAD.U32 R0, RZ, RZ, UR4 ;  /* 0x00000004ff007e24 */ /* 0x000fca000f8e00ff */
[----:B------:R3:W4:Y:S04]  /*2cb90*/  LDS.128 R16, [R0+0x288d0] ;  /* 0x0288d00000107984 */ /* 0x0007280000000c00 */
[----:B------:R3:W-:Y:S01]  /*2cba0*/  STL [R1+0x4], R0 ;  /* 0x0000040001007387 */ /* 0x0007e20000100800 */
[----:B------:R-:W-:Y:S06]  /*2cbb0*/  BAR.ARV 0x4, 0x180 ;  /* 0x0106000000007b1d */ /* 0x000fec0000002000 */
[----:B------:R-:W-:Y:S05]  /*2cbc0*/  BRA `(.L_x_7407) ;  /* 0x0000000800e07947 */ /* 0x000fea0003800000 */
.L_x_7406:
        /* <DEDUP_REMOVED lines=10> */
[----:B------:R0:W3:Y:S01]  /*2cc70*/  @!P1 LDG.E R3, desc[UR38][R2.64] ;  /* 0x0000002602039981 */ /* 0x0000e2000c1e1900 */
[C---:B------:R-:W-:Y:S02]  /*2cc80*/  ISETP.GE.U32.AND P2, PT, R6.reuse, 0x2, PT ;  /* 0x000000020600780c */ /* 0x040fe40003f46070 */
[C---:B------:R-:W-:Y:S01]  /*2cc90*/  ISETP.GE.U32.AND P3, PT, R6.reuse, 0x4, PT ;  /* 0x000000040600780c */ /* 0x040fe20003f66070 */
[----:B------:R-:W-:Y:S01]  /*2cca0*/  SHFL.IDX PT, R0, R16, RZ, 0x1f ;  /* 0x00001fff10007589 */ /* 0x000fe200000e0000 */
[C---:B------:R-:W-:Y:S02]  /*2ccb0*/  ISETP.GE.U32.AND P4, PT, R6.reuse, 0x8, PT ;  /* 0x000000080600780c */ /* 0x040fe40003f86070 */
[C---:B------:R-:W-:Y:S01]  /*2ccc0*/  ISETP.GE.U32.AND P5, PT, R6.reuse, 0x10, PT ;  /* 0x000000100600780c */ /* 0x040fe20003fa6070 */
[----:B------:R-:W-:Y:S01]  /*2ccd0*/  SHFL.IDX PT, R4, R16, 0x1, 0x1f ;  /* 0x00201f0010047f89 */ /* 0x000fe200000e0000 */
[----:B0-----:R-:W-:Y:S02]  /*2cce0*/  IMAD.MOV.U32 R2, RZ, RZ, RZ ;  /* 0x000000ffff027224 */ /* 0x001fe400078e00ff */
[----:B---3--:R-:W-:Y:S01]  /*2ccf0*/  @!P1 IMAD.MOV.U32 R2, RZ, RZ, R3 ;  /* 0x000000ffff029224 */ /* 0x008fe200078e0003 */
[----:B------:R-:W-:-:S04]  /*2cd00*/  ISETP.NE.AND P1, PT, R6, RZ, PT ;  /* 0x000000ff0600720c */ /* 0x000fc80003f25270 */
[----:B------:R-:W0:Y:S02]  /*2cd10*/  SHFL.UP PT, R3, R2, 0x1, RZ ;  /* 0x0420000002037989 */ /* 0x000e2400000e00ff */
[----:B0-----:R-:W-:-:S05]  /*2cd20*/  SEL R3, R3, RZ, P1 ;  /* 0x000000ff03037207 */ /* 0x001fca0000800000 */
[----:B------:R-:W-:-:S05]  /*2cd30*/  IMAD.IADD R3, R2, 0x1, R3 ;  /* 0x0000000102037824 */ /* 0x000fca00078e0203 */
        /* <DEDUP_REMOVED lines=13> */
.L_x_7564:
[----:B------:R-:W-:Y:S01]  /*2ce10*/  ULDC UR4, c[0x0][0xc38] ;  /* 0x00030e0000047ab9 */ /* 0x000fe20000000800 */
[----:B------:R-:W-:Y:S02]  /*2ce20*/  IMAD.MOV.U32 R6, RZ, RZ, R5 ;  /* 0x000000ffff067224 */ /* 0x000fe400078e0005 */
[----:B------:R-:W-:-:S04]  /*2ce30*/  IMAD.U32 R3, RZ, RZ, UR4 ;  /* 0x00000004ff037e24 */ /* 0x000fc8000f8e00ff */
[----:B-1----:R-:W-:-:S04]  /*2ce40*/  IMAD R7, R7, R3, RZ ;  /* 0x0000000307077224 */ /* 0x002fc800078e02ff */
[----:B------:R-:W-:-:S05]  /*2ce50*/  IMAD.IADD R4, R4, 0x1, R7 ;  /* 0x0000000104047824 */ /* 0x000fca00078e0207 */
[----:B------:R-:W-:-:S13]  /*2ce60*/  ISETP.GT.AND P6, PT, R4, R0, PT ;  /* 0x000000000400720c */ /* 0x000fda0003fc4270 */
[----:B------:R-:W-:Y:S05]  /*2ce70*/  @P6 BRA `(.L_x_7409) ;  /* 0x00000000009c6947 */ /* 0x000fea0003800000 */
.L_x_7414:
[----:B------:R-:W1:Y:S01]  /*2ce80*/  LDC R2, c[0x0][0xc3c] ;  /* 0x00030f00ff027b82 */ /* 0x000e620000000800 */
[----:B------:R-:W-:-:S05]  /*2ce90*/  VIADD R19, R19, 0x1f ;  /* 0x0000001f13137836 */ /* 0x000fca0000000000 */
[----:B-1----:R-:W-:-:S13]  /*2cea0*/  ISETP.GE.AND P6, PT, R19, R2, PT ;  /* 0x000000021300720c */ /* 0x002fda0003fc6270 */
[----:B0-----:R-:W-:Y:S05]  /*2ceb0*/  @P6 BRA `(.L_x_7410) ;  /* 0x0000000400d86947 */ /* 0x001fea0003800000 */
        /* <DEDUP_REMOVED lines=10> */
.L_x_7412:
[----:B------:R-:W-:Y:S05]  /*2cf60*/  BSYNC B0 ;  /* 0x0000000000007941 */ /* 0x000fea0003800000 */
.L_x_7411:
        /* <DEDUP_REMOVED lines=18> */
.L_x_7572:
[----:B------:R-:W-:Y:S02]  /*2d090*/  ULDC UR4, c[0x0][0xc38] ;  /* 0x00030e0000047ab9 */ /* 0x000fe40000000800 */
[----:B------:R-:W-:-:S04]  /*2d0a0*/  IMAD.U32 R3, RZ, RZ, UR4 ;  /* 0x00000004ff037e24 */ /* 0x000fc8000f8e00ff */
[----:B-1----:R-:W-:-:S04]  /*2d0b0*/  IMAD R7, R7, R3, RZ ;  /* 0x0000000307077224 */ /* 0x002fc800078e02ff */
[----:B------:R-:W-:-:S05]  /*2d0c0*/  IMAD.IADD R4, R7, 0x1, R4 ;  /* 0x0000000107047824 */ /* 0x000fca00078e0204 */
[----:B------:R-:W-:-:S13]  /*2d0d0*/  ISETP.GT.AND P6, PT, R4, R0, PT ;  /* 0x000000000400720c */ /* 0x000fda0003fc4270 */
[----:B------:R-:W-:Y:S05]  /*2d0e0*/  @!P6 BRA `(.L_x_7414) ;  /* 0xfffffffc0064e947 */ /* 0x000fea000383ffff */
.L_x_7409:
        /* <DEDUP_REMOVED lines=8> */
.L_x_7576:
[----:B------:R-:W-:Y:S01]  /*2d170*/  ISETP.NE.AND P0, PT, R5, RZ, PT ;  /* 0x000000ff0500720c */ /* 0x000fe20003f05270 */
[----:B------:R-:W-:-:S12]  /*2d180*/  IMAD.MOV.U32 R16, RZ, RZ, RZ ;  /* 0x000000ffff107224 */ /* 0x000fd800078e00ff */
[----:B------:R-:W-:Y:S05]  /*2d190*/  @!P0 BRA `(.L_x_7416) ;  /* 0x0000000000148947 */ /* 0x000fea0003800000 */
[----:B------:R-:W-:Y:S01]  /*2d1a0*/  UMOV UR4, 0xffffffff ;  /* 0xffffffff00047882 */ /* 0x000fe20000000000 */
[----:B------:R-:W-:Y:S02]  /*2d1b0*/  VIADD R12, R4, 0xffffffff ;  /* 0xffffffff040c7836 */ /* 0x000fe40000000000 */
[----:B------:R-:W-:Y:S05]  /*2d1c0*/  BRA.DIV UR4, `(.L_x_7417) ;  /* 0x00000046049c7947 */ /* 0x000fea000b800000 */
[----:B------:R2:W3:Y:S02]  /*2d1d0*/  SHFL.IDX PT, R6, R6, R12, 0x1f ;  /* 0x00001f0c06067589 */ /* 0x0004e400000e0000 */
.L_x_7579:
[----:B---3--:R-:W-:-:S07]  /*2d1e0*/  IMAD.MOV.U32 R16, RZ, RZ, R6 ;  /* 0x000000ffff107224 */ /* 0x008fce00078e0006 */
.L_x_7416:
        /* <DEDUP_REMOVED lines=67> */
.L_x_7410:
[----:B------:R-:W-:Y:S01]  /*2d620*/  UMOV UR4, URZ ;  /* 0x0000003f00047c82 */ /* 0x000fe20008000000 */
[----:B------:R-:W-:Y:S01]  /*2d630*/  UMOV UR5, URZ ;  /* 0x0000003f00057c82 */ /* 0x000fe20008000000 */
[----:B------:R-:W-:Y:S01]  /*2d640*/  ULDC UR6, c[0x0][0xc3c] ;  /* 0x00030f0000067ab9 */ /* 0x000fe20000000800 */
[----:B------:R-:W-:Y:S02]  /*2d650*/  IMAD.MOV.U32 R16, RZ, RZ, R0 ;  /* 0x000000ffff107224 */ /* 0x000fe400078e0000 */
[----:B------:R-:W-:Y:S02]  /*2d660*/  IMAD.U32 R17, RZ, RZ, UR4 ;  /* 0x00000004ff117e24 */ /* 0x000fe4000f8e00ff */
[----:B------:R-:W-:Y:S02]  /*2d670*/  IMAD.U32 R18, RZ, RZ, UR5 ;  /* 0x00000005ff127e24 */ /* 0x000fe4000f8e00ff */
[----:B------:R-:W-:-:S07]  /*2d680*/  IMAD.U32 R19, RZ, RZ, UR6 ;  /* 0x00000006ff137e24 */ /* 0x000fce000f8e00ff */
.L_x_7418:
[----:B------:R1:W3:Y:S01]  /*2d690*/  LDL R3, [R1+0x4] ;  /* 0x0000040001037983 */ /* 0x0002e20000100800 */
[----:B------:R-:W4:Y:S01]  /*2d6a0*/  S2R R0, SR_TID.X ;  /* 0x0000000000007919 */ /* 0x000f220000002100 */
[----:B------:R-:W-:Y:S05]  /*2d6b0*/  WARPSYNC.ALL ;  /* 0x0000000000007948 */ /* 0x000fea0003800000 */
[----:B----4-:R-:W-:Y:S01]  /*2d6c0*/  LOP3.LUT R0, R0, 0x1f, RZ, 0xc0, !PT ;  /* 0x0000001f00007812 */ /* 0x010fe200078ec0ff */
[----:B------:R-:W-:Y:S03]  /*2d6d0*/  BAR.SYNC.DEFER_BLOCKING 0x4, 0x180 ;  /* 0x0106000000007b1d */ /* 0x000fe60000010000 */
[----:B------:R-:W-:-:S13]  /*2d6e0*/  ISETP.NE.AND P0, PT, R0, RZ, PT ;  /* 0x000000ff0000720c */ /* 0x000fda0003f05270 */
[----:B------:R-:W3:Y:S01]  /*2d6f0*/  @!P0 S2R R0, SR_CgaCtaId ;  /* 0x0000000000008919 */ /* 0x000ee20000008800 */
[----:B------:R-:W-:-:S04]  /*2d700*/  @!P0 MOV R2, 0x400 ;  /* 0x0000040000028802 */ /* 0x000fc80000000f00 */
[----:B---3--:R-:W-:-:S05]  /*2d710*/  @!P0 LEA R3, R0, R2, 0x18 ;  /* 0x0000000200038211 */ /* 0x008fca00078ec0ff */
[----:B------:R1:W-:Y:S04]  /*2d720*/  @!P0 STS.128 [R3+0x288d0], R16 ;  /* 0x0288d01003008388 */ /* 0x0003e80000000c00 */
[----:B------:R1:W-:Y:S01]  /*2d730*/  @!P0 STL [R1+0x4], R3 ;  /* 0x0000040301008387 */ /* 0x0003e20000100800 */
[----:B------:R-:W-:Y:S06]  /*2d740*/  BAR.ARV 0x5, 0x180 ;  /* 0x0146000000007b1d */ /* 0x000fec0000002000 */
.L_x_7407:
[----:B------:R-:W-:Y:S02]  /*2d750*/  ULDC UR4, c[0x0][0xc3c] ;  /* 0x00030f0000047ab9 */ /* 0x000fe40000000800 */
[----:B----4-:R-:W-:-:S13]  /*2d760*/  ISETP.GE.AND P0, PT, R19, UR4, PT ;  /* 0x0000000413007c0c */ /* 0x010fda000bf06270 */
[----:B------:R-:W-:Y:S05]  /*2d770*/  @!P0 BRA `(.L_x_7419) ;  /* 0xffffff9c00588947 */ /* 0x000fea000383ffff */
[----:B------:R-:W-:Y:S05]  /*2d780*/  BSYNC B7 ;  /* 0x0000000000077941 */ /* 0x000fea0003800000 */
.L_x_7301:
[----:B---3--:R-:W3:Y:S01]  /*2d790*/  LDL.LU R0, [R1+0x5c] ;  /* 0x00005c0001007983 */ /* 0x008ee20000300800 */
[----:B------:R-:W-:Y:S01]  /*2d7a0*/  BSSY B0, `(.L_x_7420) ;  /* 0x000000b000007945 */ /* 0x000fe20003800000 */
[----:B0-2---:R-:W0:Y:S01]  /*2d7b0*/  S2R R5, SR_CgaCtaId ;  /* 0x0000000000057919 */ /* 0x005e220000008800 */
[----:B---3--:R-:W-:-:S05]  /*2d7c0*/  VIADD R0, R0, 0x1 ;  /* 0x0000000100007836 */ /* 0x008fca0000000000 */
        /* <DEDUP_REMOVED lines=8> */
.L_x_7580:
[----:B------:R-:W-:Y:S05]  /*2d850*/  BSYNC B0 ;  /* 0x0000000000007941 */ /* 0x000fea0003800000 */
.L_x_7420:
[----:B------:R-:W-:-:S03]  /*2d860*/  UMOV UR4, 0xffffffff ;  /* 0xffffffff00047882 */ /* 0x000fc60000000000 */
[----:B------:R-:W-:Y:S05]  /*2d870*/  BRA.DIV UR4, `(.L_x_7422) ;  /* 0x00000042042c7947 */ /* 0x000fea000b800000 */
[----:B------:R-:W1:Y:S02]  /*2d880*/  S2R R2, SR_TID.X ;  /* 0x0000000000027919 */ /* 0x000e640000002100 */
[----:B-1----:R-:W-:-:S04]  /*2d890*/  SHF.R.U32.HI R2, RZ, 0x5, R2 ;  /* 0x00000005ff027819 */ /* 0x002fc80000011602 */
[----:B------:R-:W-:-:S05]  /*2d8a0*/  LOP3.LUT R2, R2, 0x3, RZ, 0xc0, !PT ;  /* 0x0000000302027812 */ /* 0x000fca00078ec0ff */
[----:B------:R1:W2:Y:S02]  /*2d8b0*/  SHFL.IDX PT, R14, R2, RZ, 0x1f ;  /* 0x00001fff020e7589 */ /* 0x0002a400000e0000 */
.L_x_7583:
[----:B--2---:R-:W-:-:S13]  /*2d8c0*/  ISETP.NE.AND P0, PT, R14, RZ, PT ;  /* 0x000000ff0e00720c */ /* 0x004fda0003f05270 */
[----:B------:R-:W-:Y:S05]  /*2d8d0*/  @P0 BRA `(.L_x_7063) ;  /* 0x0000000000b00947 */ /* 0x000fea0003800000 */
[----:B------:R-:W-:-:S03]  /*2d8e0*/  UMOV UR4, 0xffffffff ;  /* 0xffffffff00047882 */ /* 0x000fc60000000000 */
[----:B------:R-:W-:Y:S05]  /*2d8f0*/  BRA.DIV UR4, `(.L_x_7423) ;  /* 0x0000004204407947 */ /* 0x000fea000b800000 */
[----:B------:R-:W-:-:S13]  /*2d900*/  ELECT P6, URZ, PT ;  /* 0x00000000003f782f */ /* 0x000fda00038c0000 */
.L_x_7586:
[----:B------:R-:W-:Y:S05]  /*2d910*/  @!P6 BRA `(.L_x_7063) ;  /* 0x0000000000a0e947 */ /* 0x000fea0003800000 */
[----:B------:R-:W-:-:S06]  /*2d920*/  ULOP3.LUT UR4, UR36, 0x2, URZ, 0xfc, !UPT ;  /* 0x0000000224047892 */ /* 0x000fcc000f8efc3f */
[----:B-1----:R-:W-:-:S05]  /*2d930*/  IMAD.U32 R2, RZ, RZ, UR4 ;  /* 0x00000004ff027e24 */ /* 0x002fca000f8e00ff */
[----:B------:R-:W-:-:S13]  /*2d940*/  ISETP.NE.AND P0, PT, R2, 0x3, PT ;  /* 0x000000030200780c */ /* 0x000fda0003f05270 */
[----:B------:R-:W-:Y:S05]  /*2d950*/  @!P0 BRA `(.L_x_7424) ;  /* 0x0000000000048947 */ /* 0x000fea0003800000 */
[----:B------:R-:W-:Y:S01]  /*2d960*/  BPT.TRAP 0x1 ;  /* 0x000000040000795c */ /* 0x000fe20000300000 */
.L_x_7424:
        /* <DEDUP_REMOVED lines=14> */
.L_x_7587:
[----:B------:R-:W1:Y:S02]  /*2da50*/  SYNCS.PHASECHK.TRANS64.TRYWAIT P1, [R7+URZ], R2 ;  /* 0x00000002070075a7 */ /* 0x000e64000802017f */
[----:B-1----:R-:W-:Y:S05]  /*2da60*/  @!P1 BRA `(.L_x_7426) ;  /* 0x0000004000189947 */ /* 0x002fea0003800000 */
.L_x_7588:
[----:B------:R-:W-:Y:S05]  /*2da70*/  @!P0 BRA `(.L_x_7427) ;  /* 0x0000000000048947 */ /* 0x000fea0003800000 */
[----:B------:R-:W-:Y:S01]  /*2da80*/  BPT.TRAP 0x1 ;  /* 0x000000040000795c */ /* 0x000fe20000300000 */
.L_x_7427:
[----:B------:R-:W2:Y:S02]  /*2da90*/  LDL.LU R4, [R1+0x18] ;  /* 0x0000180001047983 */ /* 0x000ea40000300800 */
[----:B--2---:R-:W-:-:S04]  /*2daa0*/  IMAD R4, R4, 0x8, R0 ;  /* 0x0000000804047824 */ /* 0x004fc800078e0200 */
[----:B------:R-:W2:Y:S02]  /*2dab0*/  SYNCS.PHASECHK.TRANS64.TRYWAIT P1, [R4+URZ+0x28860], R5 ;  /* 0x02886005040075a7 */ /* 0x000ea4000802017f */
[----:B--2---:R-:W-:Y:S05]  /*2dac0*/  @!P1 BRA `(.L_x_7428) ;  /* 0x0000004000149947 */ /* 0x004fea0003800000 */
.L_x_7589:
[----:B------:R-:W-:Y:S05]  /*2dad0*/  @!P0 BRA `(.L_x_7429) ;  /* 0x0000000000048947 */ /* 0x000fea0003800000 */
[----:B------:R-:W-:Y:S01]  /*2dae0*/  BPT.TRAP 0x1 ;  /* 0x000000040000795c */ /* 0x000fe20000300000 */
.L_x_7429:
[----:B------:R-:W-:-:S04]  /*2daf0*/  IMAD R3, R3, 0x8, R0 ;  /* 0x0000000803037824 */ /* 0x000fc800078e0200 */
[----:B------:R-:W3:Y:S02]  /*2db00*/  SYNCS.PHASECHK.TRANS64.TRYWAIT P1, [R3+URZ+0x28860], R2 ;  /* 0x02886002030075a7 */ /* 0x000ee4000802017f */
[----:B---3--:R-:W-:Y:S05]  /*2db10*/  @!P1 BRA `(.L_x_7430) ;  /* 0x0000004000149947 */ /* 0x008fea0003800000 */
.L_x_7590:
[----:B------:R-:W-:Y:S05]  /*2db20*/  @!P0 BRA `(.L_x_7431) ;  /* 0x0000000000048947 */ /* 0x000fea0003800000 */
[----:B------:R-:W-:Y:S01]  /*2db30*/  BPT.TRAP 0x1 ;  /* 0x000000040000795c */ /* 0x000fe20000300000 */
.L_x_7431:
[----:B------:R-:W4:Y:S02]  /*2db40*/  SYNCS.PHASECHK.TRANS64.TRYWAIT P0, [R4+URZ+0x28880], R5 ;  /* 0x02888005040075a7 */ /* 0x000f24000800017f */
[----:B----4-:R-:W-:Y:S05]  /*2db50*/  @!P0 BRA `(.L_x_7432) ;  /* 0x0000004000188947 */ /* 0x010fea0003800000 */
.L_x_7433:
[----:B------:R0:W0:Y:S02]  /*2db60*/  SYNCS.PHASECHK.TRANS64.TRYWAIT P0, [R3+URZ+0x28880], R2 ;  /* 0x02888002030075a7 */ /* 0x000024000800017f */
[----:B0-----:R-:W-:Y:S05]  /*2db70*/  @!P0 NANOSLEEP.SYNCS 0x989680 ;  /* 0x009896800000895d */ /* 0x001fea0003900000 */
[----:B------:R-:W0:Y:S02]  /*2db80*/  @!P0 SYNCS.PHASECHK.TRANS64 P0, [R3+URZ+0x28880], R2 ;  /* 0x02888002030085a7 */ /* 0x000e24000800007f */
[----:B0-----:R-:W-:Y:S05]  /*2db90*/  @!P0 BRA `(.L_x_7433) ;  /* 0xfffffffc00f08947 */ /* 0x001fea000383ffff */
.L_x_7063:
[----:B------:R-:W-:Y:S05]  /*2dba0*/  BSYNC B8 ;  /* 0x0000000000087941 */ /* 0x000fea0003800000 */
.L_x_7060:
[----:B------:R-:W-:Y:S05]  /*2dbb0*/  EXIT ;  /* 0x000000000000794d */ /* 0x000fea0003800000 */
.L_x_7091:
[----:B-1----:R1:W2:Y:S02]  /*2dbc0*/  SYNCS.PHASECHK.TRANS64.TRYWAIT P6, [R116+URZ+0x28890], R128 ;  /* 0x02889080740075a7 */ /* 0x0022a400080c017f */
[----:B--2---:R-:W-:Y:S05]  /*2dbd0*/  @!P6 NANOSLEEP.SYNCS 0x989680 ;  /* 0x009896800000e95d */ /* 0x004fea0003900000 */
[----:B------:R-:W2:Y:S02]  /*2dbe0*/  @!P6 SYNCS.PHASECHK.TRANS64 P6, [R116+URZ+0x28890], R128 ;  /* 0x028890807400e5a7 */ /* 0x000ea400080c007f */
[----:B--2---:R-:W-:Y:S05]  /*2dbf0*/  @!P6 BRA `(.L_x_7091) ;  /* 0xfffffffc00f0e947 */ /* 0x004fea000383ffff */
[----:B------:R-:W-:Y:S05]  /*2dc00*/  BRA `(.L_x_7434) ;  /* 0xfffffd5000947947 */ /* 0x000fea000383ffff */
.L_x_7117:
[----:B0-----:R0:W1:Y:S02]  /*2dc10*/  SYNCS.PHASECHK.TRANS64.TRYWAIT P3, [R116+URZ+0x28890], R128 ;  /* 0x02889080740075a7 */ /* 0x001064000806017f */
[----:B-1----:R-:W-:Y:S05]  /*2dc20*/  @!P3 NANOSLEEP.SYNCS 0x989680 ;  /* 0x009896800000b95d */ /* 0x002fea0003900000 */
[----:B------:R-:W1:Y:S02]  /*2dc30*/  @!P3 SYNCS.PHASECHK.TRANS64 P3, [R116+URZ+0x28890], R128 ;  /* 0x028890807400b5a7 */ /* 0x000e64000806007f */
[----:B-1----:R-:W-:Y:S05]  /*2dc40*/  @!P3 BRA `(.L_x_7117) ;  /* 0xfffffffc00f0b947 */ /* 0x002fea000383ffff */
[----:B------:R-:W-:Y:S05]  /*2dc50*/  BRA `(.L_x_7435) ;  /* 0xfffffd8400487947 */ /* 0x000fea000383ffff */
.L_x_7130:
[----:B0-----:R0:W1:Y:S02]  /*2dc60*/  SYNCS.PHASECHK.TRANS64.TRYWAIT P2, [R116+URZ+0x28890], R128 ;  /* 0x02889080740075a7 */ /* 0x001064000804017f */
[----:B-1----:R-:W-:Y:S05]  /*2dc70*/  @!P2 NANOSLEEP.SYNCS 0x989680 ;  /* 0x009896800000a95d */ /* 0x002fea0003900000 */
[----:B------:R-:W1:Y:S02]  /*2dc80*/  @!P2 SYNCS.PHASECHK.TRANS64 P2, [R116+URZ+0x28890], R128 ;  /* 0x028890807400a5a7 */ /* 0x000e64000804007f */
[----:B-1----:R-:W-:Y:S05]  /*2dc90*/  @!P2 BRA `(.L_x_7130) ;  /* 0xfffffffc00f0a947 */ /* 0x002fea000383ffff */
[----:B------:R-:W-:Y:S05]  /*2dca0*/  BRA `(.L_x_7436) ;  /* 0xfffffdb400787947 */ /* 0x000fea000383ffff */
.L_x_7138:
[----:B-1----:R1:W2:Y:S02]  /*2dcb0*/  SYNCS.PHASECHK.TRANS64.TRYWAIT P3, [R116+URZ+0x288b0], R128 ;  /* 0x0288b080740075a7 */ /* 0x0022a4000806017f */
[----:B--2---:R-:W-:Y:S05]  /*2dcc0*/  @!P3 NANOSLEEP.SYNCS 0x989680 ;  /* 0x009896800000b95d */ /* 0x004fea0003900000 */
[----:B------:R-:W2:Y:S02]  /*2dcd0*/  @!P3 SYNCS.PHASECHK.TRANS64 P3, [R116+URZ+0x288b0], R128 ;  /* 0x0288b0807400b5a7 */ /* 0x000ea4000806007f */
[----:B--2---:R-:W-:Y:S05]  /*2dce0*/  @!P3 BRA `(.L_x_7138) ;  /* 0xfffffffc00f0b947 */ /* 0x004fea000383ffff */
[----:B------:R-:W-:Y:S05]  /*2dcf0*/  BRA `(.L_x_7437) ;  /* 0xfffffdb800d87947 */ /* 0x000fea000383ffff */
.L_x_7156:
        /* <DEDUP_REMOVED lines=13> */
.L_x_7439:
[----:B------:R-:W-:Y:S05]  /*2ddd0*/  BSYNC B0 ;  /* 0x0000000000007941 */ /* 0x000fea0003800000 */
.L_x_7438:
[----:B------:R-:W-:Y:S01]  /*2dde0*/  IMAD.MOV.U32 R218, RZ, RZ, R14 ;  /* 0x000000ffffda7224 */ /* 0x000fe200078e000e */
[----:B------:R-:W-:Y:S06]  /*2ddf0*/  BRA `(.L_x_7440) ;  /* 0xfffffdc400f07947 */ /* 0x000fec000383ffff */
.L_x_7168:
        /* <DEDUP_REMOVED lines=8> */
.L_x_7442:
[----:B------:R-:W-:Y:S05]  /*2de80*/  BSYNC B1 ;  /* 0x0000000000017941 */ /* 0x000fea0003800000 */
.L_x_7441:
        /* <DEDUP_REMOVED lines=8> */
.L_x_7443:
[----:B------:R-:W-:Y:S02]  /*2df10*/  IMAD.MOV.U32 R13, RZ, RZ, R8 ;  /* 0x000000ffff0d7224 */ /* 0x000fe400078e0008 */
[----:B------:R-:W-:-:S07]  /*2df20*/  IMAD.MOV.U32 R3, RZ, RZ, R14 ;  /* 0x000000ffff037224 */ /* 0x000fce00078e000e */
[----:B------:R-:W-:Y:S05]  /*2df30*/  WARPSYNC.COLLECTIVE R15, `(.L_x_7444) ;  /* 0x000000000f087348 */ /* 0x000fea0003c00000 */
[----:B------:R0:W1:Y:S02]  /*2df40*/  SHFL.IDX P6, R14, R13, R12, R11 ;  /* 0x0000000c0d0e7389 */ /* 0x00006400000c000b */
[----:B01----:R-:W-:Y:S01]  /*2df50*/  ENDCOLLECTIVE ;  /* 0x000000000000791b */ /* 0x003fe20003800000 */
.L_x_7444:
[----:B------:R-:W-:Y:S02]  /*2df60*/  IMAD.MOV.U32 R13, RZ, RZ, R7 ;  /* 0x000000ffff0d7224 */ /* 0x000fe400078e0007 */
[----:B------:R-:W-:-:S07]  /*2df70*/  IMAD.MOV.U32 R4, RZ, RZ, R14 ;  /* 0x000000ffff047224 */ /* 0x000fce00078e000e */
[----:B------:R-:W-:Y:S05]  /*2df80*/  WARPSYNC.COLLECTIVE R15, `(.L_x_7445) ;  /* 0x000000000f087348 */ /* 0x000fea0003c00000 */
[----:B------:R0:W1:Y:S02]  /*2df90*/  SHFL.IDX P6, R14, R13, R12, R11 ;  /* 0x0000000c0d0e7389 */ /* 0x00006400000c000b */
[----:B01----:R-:W-:Y:S01]  /*2dfa0*/  ENDCOLLECTIVE ;  /* 0x000000000000791b */ /* 0x003fe20003800000 */
.L_x_7445:
[----:B------:R-:W-:Y:S05]  /*2dfb0*/  BRA `(.L_x_7446) ;  /* 0xfffffdd000087947 */ /* 0x000fea000383ffff */
.L_x_7171:
        /* <DEDUP_REMOVED lines=8> */
.L_x_7448:
[----:B------:R-:W-:Y:S05]  /*2e040*/  BSYNC B1 ;  /* 0x0000000000017941 */ /* 0x000fea0003800000 */
.L_x_7447:
        /* <DEDUP_REMOVED lines=8> */
.L_x_7449:
[----:B------:R-:W-:Y:S02]  /*2e0d0*/  IMAD.MOV.U32 R13, RZ, RZ, R8 ;  /* 0x000000ffff0d7224 */ /* 0x000fe400078e0008 */
[----:B------:R-:W-:-:S07]  /*2e0e0*/  IMAD.MOV.U32 R3, RZ, RZ, R14 ;  /* 0x000000ffff037224 */ /* 0x000fce00078e000e */
[----:B------:R-:W-:Y:S05]  /*2e0f0*/  WARPSYNC.COLLECTIVE R15, `(.L_x_7450) ;  /* 0x000000000f087348 */ /* 0x000fea0003c00000 */
[----:B------:R0:W1:Y:S02]  /*2e100*/  SHFL.IDX P6, R14, R13, R12, R11 ;  /* 0x0000000c0d0e7389 */ /* 0x00006400000c000b */
[----:B01----:R-:W-:Y:S01]  /*2e110*/  ENDCOLLECTIVE ;  /* 0x000000000000791b */ /* 0x003fe20003800000 */
.L_x_7450:
[----:B------:R-:W-:Y:S02]  /*2e120*/  IMAD.MOV.U32 R13, RZ, RZ, R7 ;  /* 0x000000ffff0d7224 */ /* 0x000fe400078e0007 */
[----:B------:R-:W-:-:S07]  /*2e130*/  IMAD.MOV.U32 R4, RZ, RZ, R14 ;  /* 0x000000ffff047224 */ /* 0x000fce00078e000e */
[----:B------:R-:W-:Y:S05]  /*2e140*/  WARPSYNC.COLLECTIVE R15, `(.L_x_7451) ;  /* 0x000000000f087348 */ /* 0x000fea0003c00000 */
[----:B------:R0:W1:Y:S02]  /*2e150*/  SHFL.IDX P6, R14, R13, R12, R11 ;  /* 0x0000000c0d0e7389 */ /* 0x00006400000c000b */
[----:B01----:R-:W-:Y:S01]  /*2e160*/  ENDCOLLECTIVE ;  /* 0x000000000000791b */ /* 0x003fe20003800000 */
.L_x_7451:
[----:B------:R-:W-:Y:S05]  /*2e170*/  BRA `(.L_x_7452) ;  /* 0xfffffdd000287947 */ /* 0x000fea000383ffff */
.L_x_7175:
[----:B0-----:R0:W1:Y:S02]  /*2e180*/  SYNCS.PHASECHK.TRANS64.TRYWAIT P0, [R17+URZ+0x28800], R6 ;  /* 0x02880006110075a7 */ /* 0x001064000800017f */
[----:B-1----:R-:W-:Y:S05]  /*2e190*/  @!P0 NANOSLEEP.SYNCS 0x989680 ;  /* 0x009896800000895d */ /* 0x002fea0003900000 */
[----:B------:R-:W1:Y:S02]  /*2e1a0*/  @!P0 SYNCS.PHASECHK.TRANS64 P0, [R17+URZ+0x28800], R6 ;  /* 0x02880006110085a7 */ /* 0x000e64000800007f */
[----:B-1----:R-:W-:Y:S05]  /*2e1b0*/  @!P0 BRA `(.L_x_7175) ;  /* 0xfffffffc00f08947 */ /* 0x002fea000383ffff */
[----:B------:R-:W-:Y:S05]  /*2e1c0*/  BRA `(.L_x_7453) ;  /* 0xfffffdd000d07947 */ /* 0x000fea000383ffff */
.L_x_7183:
[----:B------:R-:W0:Y:S01]  /*2e1d0*/  LDC R37, c[0x0][0x3f4] ;  /* 0x0000fd00ff257b82 */ /* 0x000e220000000800 */
        /* <DEDUP_REMOVED lines=8> */
.L_x_7455:
[----:B------:R-:W-:Y:S05]  /*2e260*/  BSYNC B1 ;  /* 0x0000000000017941 */ /* 0x000fea0003800000 */
.L_x_7454:
[----:B------:R-:W-:Y:S01]  /*2e270*/  IMAD.MOV.U32 R13, RZ, RZ, R29 ;  /* 0x000000ffff0d7224 */ /* 0x000fe200078e001d */
[----:B------:R-:W-:Y:S01]  /*2e280*/  ISETP.GE.AND P0, PT, R18, R37, PT ;  /* 0x000000251200720c */ /* 0x000fe20003f06270 */
[----:B------:R-:W-:Y:S02]  /*2e290*/  IMAD.MOV.U32 R12, RZ, RZ, RZ ;  /* 0x000000ffff0c7224 */ /* 0x000fe400078e00ff */
[----:B------:R-:W-:Y:S02]  /*2e2a0*/  IMAD.MOV.U32 R11, RZ, RZ, 0x1c1f ;  /* 0x00001c1fff0b7424 */ /* 0x000fe400078e00ff */
[----:B------:R-:W-:Y:S02]  /*2e2b0*/  IMAD.MOV.U32 R15, RZ, RZ, -0x1 ;  /* 0xffffffffff0f7424 */ /* 0x000fe400078e00ff */
[----:B------:R-:W-:Y:S02]  /*2e2c0*/  IMAD.MOV.U32 R3, RZ, RZ, R14 ;  /* 0x000000ffff037224 */ /* 0x000fe400078e000e */
[----:B------:R-:W-:-:S07]  /*2e2d0*/  IMAD R30, R214, R9, RZ ;  /* 0x00000009d61e7224 */ /* 0x000fce00078e02ff */
[----:B------:R-:W-:Y:S05]  /*2e2e0*/  WARPSYNC.COLLECTIVE R15, `(.L_x_7456) ;  /* 0x000000000f087348 */ /* 0x000fea0003c00000 */
[----:B------:R0:W1:Y:S02]  /*2e2f0*/  SHFL.IDX P6, R14, R13, R12, R11 ;  /* 0x0000000c0d0e7389 */ /* 0x00006400000c000b */
[----:B01----:R-:W-:Y:S01]  /*2e300*/  ENDCOLLECTIVE ;  /* 0x000000000000791b */ /* 0x003fe20003800000 */
.L_x_7456:
[----:B------:R-:W-:Y:S01]  /*2e310*/  ISETP.GE.OR P1, PT, R39, R30, P0 ;  /* 0x0000001e2700720c */ /* 0x000fe20000726670 */
[----:B------:R-:W-:Y:S02]  /*2e320*/  IMAD.MOV.U32 R13, RZ, RZ, R31 ;  /* 0x000000ffff0d7224 */ /* 0x000fe400078e001f */
[----:B------:R-:W-:-:S10]  /*2e330*/  IMAD.MOV.U32 R5, RZ, RZ, R14 ;  /* 0x000000ffff057224 */ /* 0x000fd400078e000e */
[----:B------:R-:W-:Y:S05]  /*2e340*/  WARPSYNC.COLLECTIVE R15, `(.L_x_7457) ;  /* 0x000000000f087348 */ /* 0x000fea0003c00000 */
[----:B------:R0:W1:Y:S02]  /*2e350*/  SHFL.IDX P6, R14, R13, R12, R11 ;  /* 0x0000000c0d0e7389 */ /* 0x00006400000c000b */
[----:B01----:R-:W-:Y:S01]  /*2e360*/  ENDCOLLECTIVE ;  /* 0x000000000000791b */ /* 0x003fe20003800000 */
.L_x_7457:
        /* <DEDUP_REMOVED lines=8> */
.L_x_7458:
        /* <DEDUP_REMOVED lines=15> */
.L_x_7459:
[----:B------:R-:W-:Y:S02]  /*2e4e0*/  IMAD.MOV.U32 R13, RZ, RZ, R29 ;  /* 0x000000ffff0d7224 */ /* 0x000fe400078e001d */
[----:B------:R-:W-:-:S07]  /*2e4f0*/  IMAD.MOV.U32 R3, RZ, RZ, R14 ;  /* 0x000000ffff037224 */ /* 0x000fce00078e000e */
[----:B------:R-:W-:Y:S05]  /*2e500*/  WARPSYNC.COLLECTIVE R15, `(.L_x_7460) ;  /* 0x000000000f087348 */ /* 0x000fea0003c00000 */
[----:B------:R0:W1:Y:S02]  /*2e510*/  SHFL.IDX P6, R14, R13, R12, R11 ;  /* 0x0000000c0d0e7389 */ /* 0x00006400000c000b */
[----:B01----:R-:W-:Y:S01]  /*2e520*/  ENDCOLLECTIVE ;  /* 0x000000000000791b */ /* 0x003fe20003800000 */
.L_x_7460:
[----:B------:R-:W-:Y:S02]  /*2e530*/  IMAD.MOV.U32 R13, RZ, RZ, R31 ;  /* 0x000000ffff0d7224 */ /* 0x000fe400078e001f */
[----:B------:R-:W-:-:S07]  /*2e540*/  IMAD.MOV.U32 R29, RZ, RZ, R14 ;  /* 0x000000ffff1d7224 */ /* 0x000fce00078e000e */
[----:B------:R-:W-:Y:S05]  /*2e550*/  WARPSYNC.COLLECTIVE R15, `(.L_x_7461) ;  /* 0x000000000f087348 */ /* 0x000fea0003c00000 */
[----:B------:R0:W1:Y:S02]  /*2e560*/  SHFL.IDX P6, R14, R13, R12, R11 ;  /* 0x0000000c0d0e7389 */ /* 0x00006400000c000b */
[----:B01----:R-:W-:Y:S01]  /*2e570*/  ENDCOLLECTIVE ;  /* 0x000000000000791b */ /* 0x003fe20003800000 */
.L_x_7461:
[----:B------:R-:W-:Y:S02]  /*2e580*/  IMAD.MOV.U32 R13, RZ, RZ, R28 ;  /* 0x000000ffff0d7224 */ /* 0x000fe400078e001c */
[----:B------:R-:W-:-:S07]  /*2e590*/  IMAD.MOV.U32 R31, RZ, RZ, R14 ;  /* 0x000000ffff1f7224 */ /* 0x000fce00078e000e */
[----:B------:R-:W-:Y:S05]  /*2e5a0*/  WARPSYNC.COLLECTIVE R15, `(.L_x_7462) ;  /* 0x000000000f087348 */ /* 0x000fea0003c00000 */
[----:B------:R0:W1:Y:S02]  /*2e5b0*/  SHFL.IDX P6, R14, R13, R12, R11 ;  /* 0x0000000c0d0e7389 */ /* 0x00006400000c000b */
[----:B01----:R-:W-:Y:S01]  /*2e5c0*/  ENDCOLLECTIVE ;  /* 0x000000000000791b */ /* 0x003fe20003800000 */
.L_x_7462:
[----:B------:R-:W-:Y:S02]  /*2e5d0*/  @!P1 IMAD.MOV.U32 R26, RZ, RZ, R4 ;  /* 0x000000ffff1a9224 */ /* 0x000fe400078e0004 */
[----:B------:R-:W-:Y:S01]  /*2e5e0*/  @!P1 IMAD.MOV.U32 R27, RZ, RZ, R5 ;  /* 0x000000ffff1b9224 */ /* 0x000fe200078e0005 */
[----:B------:R-:W-:Y:S01]  /*2e5f0*/  CS2R R4, SRZ ;  /* 0x0000000000047805 */ /* 0x000fe2000001ff00 */
[----:B------:R-:W-:Y:S02]  /*2e600*/  @!P1 IMAD.MOV.U32 R24, RZ, RZ, R6 ;  /* 0x000000ffff189224 */ /* 0x000fe400078e0006 */
[----:B------:R-:W-:Y:S02]  /*2e610*/  @!P1 IMAD.MOV.U32 R25, RZ, RZ, R7 ;  /* 0x000000ffff199224 */ /* 0x000fe400078e0007 */
[----:B------:R-:W-:Y:S02]  /*2e620*/  @!P1 IMAD.MOV.U32 R20, RZ, RZ, R32 ;  /* 0x000000ffff149224 */ /* 0x000fe400078e0020 */
[----:B------:R-:W-:-:S02]  /*2e630*/  @!P1 IMAD.MOV.U32 R21, RZ, RZ, R33 ;  /* 0x000000ffff159224 */ /* 0x000fc400078e0021 */
[----:B------:R-:W-:Y:S02]  /*2e640*/  @!P1 IMAD.MOV.U32 R8, RZ, RZ, R34 ;  /* 0x000000ffff089224 */ /* 0x000fe400078e0022 */
[----:B------:R-:W-:Y:S01]  /*2e650*/  @!P1 IMAD.MOV.U32 R9, RZ, RZ, R35 ;  /* 0x000000ffff099224 */ /* 0x000fe200078e0023 */
[----:B------:R-:W-:Y:S06]  /*2e660*/  BRA `(.L_x_7463) ;  /* 0xfffffdf000947947 */ /* 0x000fec000383ffff */
.L_x_7187:
[----:B0-----:R0:W1:Y:S02]  /*2e670*/  SYNCS.PHASECHK.TRANS64.TRYWAIT P1, [R17+URZ+0x28800], R0 ;  /* 0x02880000110075a7 */ /* 0x001064000802017f */
[----:B-1----:R-:W-:Y:S05]  /*2e680*/  @!P1 NANOSLEEP.SYNCS 0x989680 ;  /* 0x009896800000995d */ /* 0x002fea0003900000 */
[----:B------:R-:W1:Y:S02]  /*2e690*/  @!P1 SYNCS.PHASECHK.TRANS64 P1, [R17+URZ+0x28800], R0 ;  /* 0x02880000110095a7 */ /* 0x000e64000802007f */
[----:B-1----:R-:W-:Y:S05]  /*2e6a0*/  @!P1 BRA `(.L_x_7187) ;  /* 0xfffffffc00f09947 */ /* 0x002fea000383ffff */
[----:B------:R-:W-:Y:S05]  /*2e6b0*/  BRA `(.L_x_7464) ;  /* 0xfffffdf000f87947 */ /* 0x000fea000383ffff */
.L_x_7193:
[----:B-1----:R1:W2:Y:S02]  /*2e6c0*/  SYNCS.PHASECHK.TRANS64.TRYWAIT P1, [R20+URZ+0x28830], R3 ;  /* 0x02883003140075a7 */ /* 0x0022a4000802017f */
[----:B--2---:R-:W-:Y:S05]  /*2e6d0*/  @!P1 NANOSLEEP.SYNCS 0x989680 ;  /* 0x009896800000995d */ /* 0x004fea0003900000 */
[----:B------:R-:W2:Y:S02]  /*2e6e0*/  @!P1 SYNCS.PHASECHK.TRANS64 P1, [R20+URZ+0x28830], R3 ;  /* 0x02883003140095a7 */ /* 0x000ea4000802007f */
[----:B--2---:R-:W-:Y:S05]  /*2e6f0*/  @!P1 BRA `(.L_x_7193) ;  /* 0xfffffffc00f09947 */ /* 0x004fea000383ffff */
[----:B------:R-:W-:Y:S05]  /*2e700*/  BRA `(.L_x_7192) ;  /* 0xfffffe1400207947 */ /* 0x000fea000383ffff */
.L_x_7211:
[----:B-1----:R1:W2:Y:S02]  /*2e710*/  SYNCS.PHASECHK.TRANS64.TRYWAIT P2, [R15+URZ+0x28830], R14 ;  /* 0x0288300e0f0075a7 */ /* 0x0022a4000804017f */
[----:B--2---:R-:W-:Y:S05]  /*2e720*/  @!P2 NANOSLEEP.SYNCS 0x989680 ;  /* 0x009896800000a95d */ /* 0x004fea0003900000 */
[----:B------:R-:W2:Y:S02]  /*2e730*/  @!P2 SYNCS.PHASECHK.TRANS64 P2, [R15+URZ+0x28830], R14 ;  /* 0x0288300e0f00a5a7 */ /* 0x000ea4000804007f */
[----:B--2---:R-:W-:Y:S05]  /*2e740*/  @!P2 BRA `(.L_x_7211) ;  /* 0xfffffffc00f0a947 */ /* 0x004fea000383ffff */
[----:B------:R-:W-:Y:S05]  /*2e750*/  BRA `(.L_x_7210) ;  /* 0xfffffe64000c7947 */ /* 0x000fea000383ffff */
.L_x_7215:
[----:B-1----:R1:W2:Y:S02]  /*2e760*/  SYNCS.PHASECHK.TRANS64.TRYWAIT P1, [R15+URZ+0x28850], R14 ;  /* 0x0288500e0f0075a7 */ /* 0x0022a4000802017f */
[----:B--2---:R-:W-:Y:S05]  /*2e770*/  @!P1 NANOSLEEP.SYNCS 0x989680 ;  /* 0x009896800000995d */ /* 0x004fea0003900000 */
[----:B------:R-:W2:Y:S02]  /*2e780*/  @!P1 SYNCS.PHASECHK.TRANS64 P1, [R15+URZ+0x28850], R14 ;  /* 0x0288500e0f0095a7 */ /* 0x000ea4000802007f */
[----:B--2---:R-:W-:Y:S05]  /*2e790*/  @!P1 BRA `(.L_x_7215) ;  /* 0xfffffffc00f09947 */ /* 0x004fea000383ffff */
[----:B------:R-:W-:Y:S05]  /*2e7a0*/  BRA `(.L_x_7212) ;  /* 0xfffffe6400d07947 */ /* 0x000fea000383ffff */
.L_x_7235:
[----:B-1----:R1:W2:Y:S02]  /*2e7b0*/  SYNCS.PHASECHK.TRANS64.TRYWAIT P2, [R20+URZ+0x28830], R15 ;  /* 0x0288300f140075a7 */ /* 0x0022a4000804017f */
[----:B--2---:R-:W-:Y:S05]  /*2e7c0*/  @!P2 NANOSLEEP.SYNCS 0x989680 ;  /* 0x009896800000a95d */ /* 0x004fea0003900000 */
[----:B------:R-:W2:Y:S02]  /*2e7d0*/  @!P2 SYNCS.PHASECHK.TRANS64 P2, [R20+URZ+0x28830], R15 ;  /* 0x0288300f1400a5a7 */ /* 0x000ea4000804007f */
[----:B--2---:R-:W-:Y:S05]  /*2e7e0*/  @!P2 BRA `(.L_x_7235) ;  /* 0xfffffffc00f0a947 */ /* 0x004fea000383ffff */
[----:B------:R-:W-:Y:S05]  /*2e7f0*/  BRA `(.L_x_7234) ;  /* 0xfffffebc006c7947 */ /* 0x000fea000383ffff */
.L_x_7239:
[----:B-1----:R1:W2:Y:S02]  /*2e800*/  SYNCS.PHASECHK.TRANS64.TRYWAIT P1, [R15+URZ+0x28850], R14 ;  /* 0x0288500e0f0075a7 */ /* 0x0022a4000802017f */
[----:B--2---:R-:W-:Y:S05]  /*2e810*/  @!P1 NANOSLEEP.SYNCS 0x989680 ;  /* 0x009896800000995d */ /* 0x004fea0003900000 */
[----:B------:R-:W2:Y:S02]  /*2e820*/  @!P1 SYNCS.PHASECHK.TRANS64 P1, [R15+URZ+0x28850], R14 ;  /* 0x0288500e0f0095a7 */ /* 0x000ea4000802007f */
[----:B--2---:R-:W-:Y:S05]  /*2e830*/  @!P1 BRA `(.L_x_7239) ;  /* 0xfffffffc00f09947 */ /* 0x004fea000383ffff */
[----:B------:R-:W-:Y:S05]  /*2e840*/  BRA `(.L_x_7236) ;  /* 0xfffffec0003c7947 */ /* 0x000fea000383ffff */
.L_x_7247:
[----:B-1----:R1:W2:Y:S02]  /*2e850*/  SYNCS.PHASECHK.TRANS64.TRYWAIT P2, [R20+URZ+0x28830], R15 ;  /* 0x0288300f140075a7 */ /* 0x0022a4000804017f */
[----:B--2---:R-:W-:Y:S05]  /*2e860*/  @!P2 NANOSLEEP.SYNCS 0x989680 ;  /* 0x009896800000a95d */ /* 0x004fea0003900000 */
[----:B------:R-:W2:Y:S02]  /*2e870*/  @!P2 SYNCS.PHASECHK.TRANS64 P2, [R20+URZ+0x28830], R15 ;  /* 0x0288300f1400a5a7 */ /* 0x000ea4000804007f */
[----:B--2---:R-:W-:Y:S05]  /*2e880*/  @!P2 BRA `(.L_x_7247) ;  /* 0xfffffffc00f0a947 */ /* 0x004fea000383ffff */
[----:B------:R-:W-:Y:S05]  /*2e890*/  BRA `(.L_x_7246) ;  /* 0xfffffef000c07947 */ /* 0x000fea000383ffff */
.L_x_7251:
[----:B-1----:R1:W2:Y:S02]  /*2e8a0*/  SYNCS.PHASECHK.TRANS64.TRYWAIT P1, [R15+URZ+0x28850], R14 ;  /* 0x0288500e0f0075a7 */ /* 0x0022a4000802017f */
[----:B--2---:R-:W-:Y:S05]  /*2e8b0*/  @!P1 NANOSLEEP.SYNCS 0x989680 ;  /* 0x009896800000995d */ /* 0x004fea0003900000 */
[----:B------:R-:W2:Y:S02]  /*2e8c0*/  @!P1 SYNCS.PHASECHK.TRANS64 P1, [R15+URZ+0x28850], R14 ;  /* 0x0288500e0f0095a7 */ /* 0x000ea4000802007f */
[----:B--2---:R-:W-:Y:S05]  /*2e8d0*/  @!P1 BRA `(.L_x_7251) ;  /* 0xfffffffc00f09947 */ /* 0x004fea000383ffff */
[----:B------:R-:W-:Y:S05]  /*2e8e0*/  BRA `(.L_x_7248) ;  /* 0xfffffef400907947 */ /* 0x000fea000383ffff */
.L_x_7265:
[----:B-1----:R1:W2:Y:S02]  /*2e8f0*/  SYNCS.PHASECHK.TRANS64.TRYWAIT P0, [R13+URZ+0x28850], R0 ;  /* 0x028850000d0075a7 */ /* 0x0022a4000800017f */
[----:B--2---:R-:W-:Y:S05]  /*2e900*/  @!P0 NANOSLEEP.SYNCS 0x989680 ;  /* 0x009896800000895d */ /* 0x004fea0003900000 */
[----:B------:R-:W2:Y:S02]  /*2e910*/  @!P0 SYNCS.PHASECHK.TRANS64 P0, [R13+URZ+0x28850], R0 ;  /* 0x028850000d0085a7 */ /* 0x000ea4000800007f */
[----:B--2---:R-:W-:Y:S05]  /*2e920*/  @!P0 BRA `(.L_x_7265) ;  /* 0xfffffffc00f08947 */ /* 0x004fea000383ffff */
[----:B------:R-:W-:Y:S05]  /*2e930*/  BRA `(.L_x_7264) ;  /* 0xffffff4800607947 */ /* 0x000fea000383ffff */
.L_x_7269:
[----:B------:R-:W-:Y:S01]  /*2e940*/  IMAD.MOV.U32 R12, RZ, RZ, R0 ;  /* 0x000000ffff0c7224 */ /* 0x000fe200078e0000 */
[----:B------:R-:W-:Y:S01]  /*2e950*/  SEL R5, R37, R38, P0 ;  /* 0x0000002625057207 */ /* 0x000fe20000000000 */
[----:B------:R-:W-:Y:S01]  /*2e960*/  IMAD.MOV.U32 R11, RZ, RZ, 0x1c1f ;  /* 0x00001c1fff0b7424 */ /* 0x000fe200078e00ff */
[----:B------:R-:W-:Y:S01]  /*2e970*/  SEL R7, R38, R37, P0 ;  /* 0x0000002526077207 */ /* 0x000fe20000000000 */
[----:B------:R-:W-:Y:S01]  /*2e980*/  IMAD.MOV.U32 R15, RZ, RZ, -0x1 ;  /* 0xffffffffff0f7424 */ /* 0x000fe200078e00ff */
[----:B------:R-:W-:Y:S02]  /*2e990*/  SEL R9, R33, R34, P0 ;  /* 0x0000002221097207 */ /* 0x000fe40000000000 */
[----:B------:R-:W-:-:S07]  /*2e9a0*/  SEL R21, R34, R33, P0 ;  /* 0x0000002122157207 */ /* 0x000fce0000000000 */
[----:B-1----:R-:W-:Y:S05]  /*2e9b0*/  WARPSYNC.COLLECTIVE R15, `(.L_x_7465) ;  /* 0x000000000f087348 */ /* 0x002fea0003c00000 */
[----:B------:R0:W2:Y:S02]  /*2e9c0*/  SHFL.IDX P6, R14, R13, R12, R11 ;  /* 0x0000000c0d0e7389 */ /* 0x0000a400000c000b */
[----:B012---:R-:W-:Y:S01]  /*2e9d0*/  ENDCOLLECTIVE ;  /* 0x000000000000791b */ /* 0x007fe20003800000 */
.L_x_7465:
        /* <DEDUP_REMOVED lines=19> */
.L_x_7466:
        /* <DEDUP_REMOVED lines=19> */
.L_x_7467:
        /* <DEDUP_REMOVED lines=8> */
.L_x_7468:
[----:B------:R-:W-:Y:S02]  /*2ecc0*/  IMAD.MOV.U32 R13, RZ, RZ, R9 ;  /* 0x000000ffff0d7224 */ /* 0x000fe400078e0009 */
[----:B------:R-:W-:Y:S02]  /*2ecd0*/  IMAD.MOV.U32 R12, RZ, RZ, R0 ;  /* 0x000000ffff0c7224 */ /* 0x000fe400078e0000 */
[----:B------:R-:W-:-:S07]  /*2ece0*/  IMAD.MOV.U32 R7, RZ, RZ, R14 ;  /* 0x000000ffff077224 */ /* 0x000fce00078e000e */
[----:B------:R-:W-:Y:S05]  /*2ecf0*/  WARPSYNC.COLLECTIVE R15, `(.L_x_7469) ;  /* 0x000000000f087348 */ /* 0x000fea0003c00000 */
[----:B------:R0:W1:Y:S02]  /*2ed00*/  SHFL.IDX P6, R14, R13, R12, R11 ;  /* 0x0000000c0d0e7389 */ /* 0x00006400000c000b */
[----:B01----:R-:W-:Y:S01]  /*2ed10*/  ENDCOLLECTIVE ;  /* 0x000000000000791b */ /* 0x003fe20003800000 */
.L_x_7469:
        /* <DEDUP_REMOVED lines=8> */
.L_x_7470:
[----:B------:R-:W-:Y:S02]  /*2eda0*/  IMAD.MOV.U32 R13, RZ, RZ, R25 ;  /* 0x000000ffff0d7224 */ /* 0x000fe400078e0019 */
[----:B------:R-:W-:Y:S02]  /*2edb0*/  IMAD.MOV.U32 R12, RZ, RZ, R0 ;  /* 0x000000ffff0c7224 */ /* 0x000fe400078e0000 */
[----:B------:R-:W-:-:S07]  /*2edc0*/  IMAD.MOV.U32 R21, RZ, RZ, R14 ;  /* 0x000000ffff157224 */ /* 0x000fce00078e000e */
[----:B------:R-:W-:Y:S05]  /*2edd0*/  WARPSYNC.COLLECTIVE R15, `(.L_x_7471) ;  /* 0x000000000f087348 */ /* 0x000fea0003c00000 */
[----:B------:R0:W1:Y:S02]  /*2ede0*/  SHFL.IDX P6, R14, R13, R12, R11 ;  /* 0x0000000c0d0e7389 */ /* 0x00006400000c000b */
[----:B01----:R-:W-:Y:S01]  /*2edf0*/  ENDCOLLECTIVE ;  /* 0x000000000000791b */ /* 0x003fe20003800000 */
.L_x_7471:
        /* <DEDUP_REMOVED lines=8> */
.L_x_7472:
[----:B------:R-:W-:Y:S02]  /*2ee80*/  IMAD.MOV.U32 R13, RZ, RZ, R29 ;  /* 0x000000ffff0d7224 */ /* 0x000fe400078e001d */
[----:B------:R-:W-:Y:S02]  /*2ee90*/  IMAD.MOV.U32 R12, RZ, RZ, R0 ;  /* 0x000000ffff0c7224 */ /* 0x000fe400078e0000 */
[----:B------:R-:W-:-:S07]  /*2eea0*/  IMAD.MOV.U32 R27, RZ, RZ, R14 ;  /* 0x000000ffff1b7224 */ /* 0x000fce00078e000e */
[----:B------:R-:W-:Y:S05]  /*2eeb0*/  WARPSYNC.COLLECTIVE R15, `(.L_x_7473) ;  /* 0x000000000f087348 */ /* 0x000fea0003c00000 */
[----:B------:R0:W1:Y:S02]  /*2eec0*/  SHFL.IDX P6, R14, R13, R12, R11 ;  /* 0x0000000c0d0e7389 */ /* 0x00006400000c000b */
[----:B01----:R-:W-:Y:S01]  /*2eed0*/  ENDCOLLECTIVE ;  /* 0x000000000000791b */ /* 0x003fe20003800000 */
.L_x_7473:
        /* <DEDUP_REMOVED lines=8> */
.L_x_7474:
[----:B------:R-:W-:Y:S02]  /*2ef60*/  IMAD.MOV.U32 R13, RZ, RZ, R33 ;  /* 0x000000ffff0d7224 */ /* 0x000fe400078e0021 */
[----:B------:R-:W-:Y:S02]  /*2ef70*/  IMAD.MOV.U32 R12, RZ, RZ, R0 ;  /* 0x000000ffff0c7224 */ /* 0x000fe400078e0000 */
[----:B------:R-:W-:-:S07]  /*2ef80*/  IMAD.MOV.U32 R31, RZ, RZ, R14 ;  /* 0x000000ffff1f7224 */ /* 0x000fce00078e000e */
[----:B------:R-:W-:Y:S05]  /*2ef90*/  WARPSYNC.COLLECTIVE R15, `(.L_x_7475) ;  /* 0x000000000f087348 */ /* 0x000fea0003c00000 */
[----:B------:R0:W1:Y:S02]  /*2efa0*/  SHFL.IDX P6, R14, R13, R12, R11 ;  /* 0x0000000c0d0e7389 */ /* 0x00006400000c000b */
[----:B01----:R-:W-:Y:S01]  /*2efb0*/  ENDCOLLECTIVE ;  /* 0x000000000000791b */ /* 0x003fe20003800000 */
.L_x_7475:
        /* <DEDUP_REMOVED lines=8> */
.L_x_7476:
[----:B------:R-:W-:Y:S02]  /*2f040*/  IMAD.MOV.U32 R13, RZ, RZ, R37 ;  /* 0x000000ffff0d7224 */ /* 0x000fe400078e0025 */
[----:B------:R-:W-:Y:S02]  /*2f050*/  IMAD.MOV.U32 R12, RZ, RZ, R0 ;  /* 0x000000ffff0c7224 */ /* 0x000fe400078e0000 */
[----:B------:R-:W-:-:S07]  /*2f060*/  IMAD.MOV.U32 R35, RZ, RZ, R14 ;  /* 0x000000ffff237224 */ /* 0x000fce00078e000e */
[----:B------:R-:W-:Y:S05]  /*2f070*/  WARPSYNC.COLLECTIVE R15, `(.L_x_7477) ;  /* 0x000000000f087348 */ /* 0x000fea0003c00000 */
[----:B------:R0:W1:Y:S02]  /*2f080*/  SHFL.IDX P6, R14, R13, R12, R11 ;  /* 0x0000000c0d0e7389 */ /* 0x00006400000c000b */
[----:B01----:R-:W-:Y:S01]  /*2f090*/  ENDCOLLECTIVE ;  /* 0x000000000000791b */ /* 0x003fe20003800000 */
.L_x_7477:
        /* <DEDUP_REMOVED lines=8> */
.L_x_7478:
[----:B------:R-:W-:Y:S02]  /*2f120*/  IMAD.MOV.U32 R13, RZ, RZ, R41 ;  /* 0x000000ffff0d7224 */ /* 0x000fe400078e0029 */
[----:B------:R-:W-:Y:S02]  /*2f130*/  IMAD.MOV.U32 R12, RZ, RZ, R0 ;  /* 0x000000ffff0c7224 */ /* 0x000fe400078e0000 */
[----:B------:R-:W-:-:S07]  /*2f140*/  IMAD.MOV.U32 R20, RZ, RZ, R14 ;  /* 0x000000ffff147224 */ /* 0x000fce00078e000e */
[----:B------:R-:W-:Y:S05]  /*2f150*/  WARPSYNC.COLLECTIVE R15, `(.L_x_7479) ;  /* 0x000000000f087348 */ /* 0x000fea0003c00000 */
[----:B------:R0:W1:Y:S02]  /*2f160*/  SHFL.IDX P6, R14, R13, R12, R11 ;  /* 0x0000000c0d0e7389 */ /* 0x00006400000c000b */
[----:B01----:R-:W-:Y:S01]  /*2f170*/  ENDCOLLECTIVE ;  /* 0x000000000000791b */ /* 0x003fe20003800000 */
.L_x_7479:
[----:B------:R-:W-:Y:S02]  /*2f180*/  IMAD.MOV.U32 R13, RZ, RZ, R43 ;  /* 0x000000ffff0d7224 */ /* 0x000fe400078e002b */
[----:B------:R-:W-:Y:S02]  /*2f190*/  IMAD.MOV.U32 R12, RZ, RZ, R2 ;  /* 0x000000ffff0c7224 */ /* 0x000fe400078e0002 */
[----:B------:R-:W-:-:S07]  /*2f1a0*/  IMAD.MOV.U32 R41, RZ, RZ, R14 ;  /* 0x000000ffff297224 */ /* 0x000fce00078e000e */
[----:B------:R-:W-:Y:S05]  /*2f1b0*/  WARPSYNC.COLLECTIVE R15, `(.L_x_7480) ;  /* 0x000000000f087348 */ /* 0x000fea0003c00000 */
[----:B------:R0:W1:Y:S02]  /*2f1c0*/  SHFL.IDX P6, R14, R13, R12, R11 ;  /* 0x0000000c0d0e7389 */ /* 0x00006400000c000b */
[----:B01----:R-:W-:Y:S01]  /*2f1d0*/  ENDCOLLECTIVE ;  /* 0x000000000000791b */ /* 0x003fe20003800000 */
.L_x_7480:
[----:B------:R-:W-:Y:S02]  /*2f1e0*/  IMAD.MOV.U32 R13, RZ, RZ, R45 ;  /* 0x000000ffff0d7224 */ /* 0x000fe400078e002d */
[----:B------:R-:W-:Y:S02]  /*2f1f0*/  IMAD.MOV.U32 R12, RZ, RZ, R0 ;  /* 0x000000ffff0c7224 */ /* 0x000fe400078e0000 */
[----:B------:R-:W-:-:S07]  /*2f200*/  IMAD.MOV.U32 R40, RZ, RZ, R14 ;  /* 0x000000ffff287224 */ /* 0x000fce00078e000e */
[----:B------:R-:W-:Y:S05]  /*2f210*/  WARPSYNC.COLLECTIVE R15, `(.L_x_7481) ;  /* 0x000000000f087348 */ /* 0x000fea0003c00000 */
[----:B------:R0:W1:Y:S02]  /*2f220*/  SHFL.IDX P6, R14, R13, R12, R11 ;  /* 0x0000000c0d0e7389 */ /* 0x00006400000c000b */
[----:B01----:R-:W-:Y:S01]  /*2f230*/  ENDCOLLECTIVE ;  /* 0x000000000000791b */ /* 0x003fe20003800000 */
.L_x_7481:
[----:B------:R-:W-:Y:S02]  /*2f240*/  SEL R52, R41, R40, P0 ;  /* 0x0000002829347207 */ /* 0x000fe40000000000 */
[----:B------:R-:W-:Y:S01]  /*2f250*/  SEL R54, R40, R41, P0 ;  /* 0x0000002928367207 */ /* 0x000fe20000000000 */
[----:B------:R-:W-:Y:S02]  /*2f260*/  IMAD.MOV.U32 R13, RZ, RZ, R47 ;  /* 0x000000ffff0d7224 */ /* 0x000fe400078e002f */
[----:B------:R-:W-:Y:S02]  /*2f270*/  IMAD.MOV.U32 R12, RZ, RZ, R2 ;  /* 0x000000ffff0c7224 */ /* 0x000fe400078e0002 */
[----:B------:R-:W-:Y:S02]  /*2f280*/  IMAD.MOV.U32 R47, RZ, RZ, RZ ;  /* 0x000000ffff2f7224 */ /* 0x000fe400078e00ff */
[----:B------:R-:W-:-:S07]  /*2f290*/  IMAD.MOV.U32 R45, RZ, RZ, R14 ;  /* 0x000000ffff2d7224 */ /* 0x000fce00078e000e */
[----:B------:R-:W-:Y:S05]  /*2f2a0*/  WARPSYNC.COLLECTIVE R15, `(.L_x_7482) ;  /* 0x000000000f087348 */ /* 0x000fea0003c00000 */
[----:B------:R0:W1:Y:S02]  /*2f2b0*/  SHFL.IDX P6, R14, R13, R12, R11 ;  /* 0x0000000c0d0e7389 */ /* 0x00006400000c000b */
[----:B01----:R-:W-:Y:S01]  /*2f2c0*/  ENDCOLLECTIVE ;  /* 0x000000000000791b */ /* 0x003fe20003800000 */
.L_x_7482:
[----:B------:R-:W-:Y:S02]  /*2f2d0*/  IMAD.MOV.U32 R13, RZ, RZ, R49 ;  /* 0x000000ffff0d7224 */ /* 0x000fe400078e0031 */
[----:B------:R-:W-:Y:S02]  /*2f2e0*/  IMAD.MOV.U32 R12, RZ, RZ, R0 ;  /* 0x000000ffff0c7224 */ /* 0x000fe400078e0000 */
[----:B------:R-:W-:-:S07]  /*2f2f0*/  IMAD.MOV.U32 R42, RZ, RZ, R14 ;  /* 0x000000ffff2a7224 */ /* 0x000fce00078e000e */
[----:B------:R-:W-:Y:S05]  /*2f300*/  WARPSYNC.COLLECTIVE R15, `(.L_x_7483) ;  /* 0x000000000f087348 */ /* 0x000fea0003c00000 */
[----:B------:R0:W1:Y:S02]  /*2f310*/  SHFL.IDX P6, R14, R13, R12, R11 ;  /* 0x0000000c0d0e7389 */ /* 0x00006400000c000b */
[----:B01----:R-:W-:Y:S01]  /*2f320*/  ENDCOLLECTIVE ;  /* 0x000000000000791b */ /* 0x003fe20003800000 */
.L_x_7483:
        /* <DEDUP_REMOVED lines=8> */
.L_x_7484:
[----:B------:R-:W-:Y:S02]  /*2f3b0*/  IMAD.MOV.U32 R13, RZ, RZ, R53 ;  /* 0x000000ffff0d7224 */ /* 0x000fe400078e0035 */
[----:B------:R-:W-:Y:S02]  /*2f3c0*/  IMAD.MOV.U32 R12, RZ, RZ, R0 ;  /* 0x000000ffff0c7224 */ /* 0x000fe400078e0000 */
[----:B------:R-:W-:-:S07]  /*2f3d0*/  IMAD.MOV.U32 R44, RZ, RZ, R14 ;  /* 0x000000ffff2c7224 */ /* 0x000fce00078e000e */
[----:B------:R-:W-:Y:S05]  /*2f3e0*/  WARPSYNC.COLLECTIVE R15, `(.L_x_7485) ;  /* 0x000000000f087348 */ /* 0x000fea0003c00000 */
[----:B------:R0:W1:Y:S02]  /*2f3f0*/  SHFL.IDX P6, R14, R13, R12, R11 ;  /* 0x0000000c0d0e7389 */ /* 0x00006400000c000b */
[----:B01----:R-:W-:Y:S01]  /*2f400*/  ENDCOLLECTIVE ;  /* 0x000000000000791b */ /* 0x003fe20003800000 */
.L_x_7485:
[----:B------:R-:W-:Y:S01]  /*2f410*/  SEL R9, R49, R44, P0 ;  /* 0x0000002c31097207 */ /* 0x000fe20000000000 */
[----:B------:R-:W-:Y:S02]  /*2f420*/  IMAD.MOV.U32 R13, RZ, RZ, R55 ;  /* 0x000000ffff0d7224 */ /* 0x000fe400078e0037 */
[----:B------:R-:W-:Y:S02]  /*2f430*/  IMAD.MOV.U32 R12, RZ, RZ, R2 ;  /* 0x000000ffff0c7224 */ /* 0x000fe400078e0002 */
[----:B------:R-:W-:-:S07]  /*2f440*/  IMAD.MOV.U32 R53, RZ, RZ, R14 ;  /* 0x000000ffff357224 */ /* 0x000fce00078e000e */
[----:B------:R-:W-:Y:S05]  /*2f450*/  WARPSYNC.COLLECTIVE R15, `(.L_x_7486) ;  /* 0x000000000f087348 */ /* 0x000fea0003c00000 */
[----:B------:R0:W1:Y:S02]  /*2f460*/  SHFL.IDX P6, R14, R13, R12, R11 ;  /* 0x0000000c0d0e7389 */ /* 0x00006400000c000b */
[----:B01----:R-:W-:Y:S01]  /*2f470*/  ENDCOLLECTIVE ;  /* 0x000000000000791b */ /* 0x003fe20003800000 */
.L_x_7486:
[----:B------:R-:W-:Y:S02]  /*2f480*/  IMAD.MOV.U32 R13, RZ, RZ, R57 ;  /* 0x000000ffff0d7224 */ /* 0x000fe400078e0039 */
[----:B------:R-:W-:Y:S02]  /*2f490*/  IMAD.MOV.U32 R12, RZ, RZ, R0 ;  /* 0x000000ffff0c7224 */ /* 0x000fe400078e0000 */
[----:B------:R-:W-:-:S07]  /*2f4a0*/  IMAD.MOV.U32 R46, RZ, RZ, R14 ;  /* 0x000000ffff2e7224 */ /* 0x000fce00078e000e */
[----:B------:R-:W-:Y:S05]  /*2f4b0*/  WARPSYNC.COLLECTIVE R15, `(.L_x_7487) ;  /* 0x000000000f087348 */ /* 0x000fea0003c00000 */
[----:B------:R0:W1:Y:S02]  /*2f4c0*/  SHFL.IDX P6, R14, R13, R12, R11 ;  /* 0x0000000c0d0e7389 */ /* 0x00006400000c000b */
[----:B01----:R-:W-:Y:S01]  /*2f4d0*/  ENDCOLLECTIVE ;  /* 0x000000000000791b */ /* 0x003fe20003800000 */
.L_x_7487:
        /* <DEDUP_REMOVED lines=8> */
.L_x_7488:
[----:B------:R-:W-:Y:S02]  /*2f560*/  IMAD.MOV.U32 R13, RZ, RZ, R61 ;  /* 0x000000ffff0d7224 */ /* 0x000fe400078e003d */
[----:B------:R-:W-:Y:S02]  /*2f570*/  IMAD.MOV.U32 R12, RZ, RZ, R0 ;  /* 0x000000ffff0c7224 */ /* 0x000fe400078e0000 */
[----:B------:R-:W-:-:S07]  /*2f580*/  IMAD.MOV.U32 R48, RZ, RZ, R14 ;  /* 0x000000ffff307224 */ /* 0x000fce00078e000e */
[----:B------:R-:W-:Y:S05]  /*2f590*/  WARPSYNC.COLLECTIVE R15, `(.L_x_7489) ;  /* 0x000000000f087348 */ /* 0x000fea0003c00000 */
[----:B------:R0:W1:Y:S02]  /*2f5a0*/  SHFL.IDX P6, R14, R13, R12, R11 ;  /* 0x0000000c0d0e7389 */ /* 0x00006400000c000b */
[----:B01----:R-:W-:Y:S01]  /*2f5b0*/  ENDCOLLECTIVE ;  /* 0x000000000000791b */ /* 0x003fe20003800000 */
.L_x_7489:
        /* <DEDUP_REMOVED lines=8> */
.L_x_7490:
[----:B------:R-:W-:Y:S02]  /*2f640*/  IMAD.MOV.U32 R13, RZ, RZ, R65 ;  /* 0x000000ffff0d7224 */ /* 0x000fe400078e0041 */
[----:B------:R-:W-:Y:S02]  /*2f650*/  IMAD.MOV.U32 R12, RZ, RZ, R0 ;  /* 0x000000ffff0c7224 */ /* 0x000fe400078e0000 */
[----:B------:R-:W-:-:S07]  /*2f660*/  IMAD.MOV.U32 R50, RZ, RZ, R14 ;  /* 0x000000ffff327224 */ /* 0x000fce00078e000e */
[----:B------:R-:W-:Y:S05]  /*2f670*/  WARPSYNC.COLLECTIVE R15, `(.L_x_7491) ;  /* 0x000000000f087348 */ /* 0x000fea0003c00000 */
[----:B------:R0:W1:Y:S02]  /*2f680*/  SHFL.IDX P6, R14, R13, R12, R11 ;  /* 0x0000000c0d0e7389 */ /* 0x00006400000c000b */
[----:B01----:R-:W-:Y:S01]  /*2f690*/  ENDCOLLECTIVE ;  /* 0x000000000000791b */ /* 0x003fe20003800000 */
.L_x_7491:
        /* <DEDUP_REMOVED lines=8> */
.L_x_7492:
[----:B------:R-:W-:Y:S02]  /*2f720*/  IMAD.MOV.U32 R13, RZ, RZ, R71 ;  /* 0x000000ffff0d7224 */ /* 0x000fe400078e0047 */
[----:B------:R-:W-:Y:S02]  /*2f730*/  IMAD.MOV.U32 R12, RZ, RZ, R0 ;  /* 0x000000ffff0c7224 */ /* 0x000fe400078e0000 */
[----:B------:R-:W-:-:S07]  /*2f740*/  IMAD.MOV.U32 R56, RZ, RZ, R14 ;  /* 0x000000ffff387224 */ /* 0x000fce00078e000e */
[----:B------:R-:W-:Y:S05]  /*2f750*/  WARPSYNC.COLLECTIVE R15, `(.L_x_7493) ;  /* 0x000000000f087348 */ /* 0x000fea0003c00000 */
[----:B------:R0:W1:Y:S02]  /*2f760*/  SHFL.IDX P6, R14, R13, R12, R11 ;  /* 0x0000000c0d0e7389 */ /* 0x00006400000c000b */
[----:B01----:R-:W-:Y:S01]  /*2f770*/  ENDCOLLECTIVE ;  /* 0x000000000000791b */ /* 0x003fe20003800000 */
.L_x_7493:
[----:B------:R-:W-:Y:S01]  /*2f780*/  SEL R39, R56, R65, P0 ;  /* 0x0000004138277207 */ /* 0x000fe20000000000 */
[----:B------:R-:W-:Y:S02]  /*2f790*/  IMAD.MOV.U32 R13, RZ, RZ, R73 ;  /* 0x000000ffff0d7224 */ /* 0x000fe400078e0049 */
[----:B------:R-:W-:Y:S02]  /*2f7a0*/  IMAD.MOV.U32 R12, RZ, RZ, R2 ;  /* 0x000000ffff0c7224 */ /* 0x000fe400078e0002 */
[----:B------:R-:W-:-:S07]  /*2f7b0*/  IMAD.MOV.U32 R71, RZ, RZ, R14 ;  /* 0x000000ffff477224 */ /* 0x000fce00078e000e */
[----:B------:R-:W-:Y:S05]  /*2f7c0*/  WARPSYNC.COLLECTIVE R15, `(.L_x_7494) ;  /* 0x000000000f087348 */ /* 0x000fea0003c00000 */
[----:B------:R0:W1:Y:S02]  /*2f7d0*/  SHFL.IDX P6, R14, R13, R12, R11 ;  /* 0x0000000c0d0e7389 */ /* 0x00006400000c000b */
[----:B01----:R-:W-:Y:S01]  /*2f7e0*/  ENDCOLLECTIVE ;  /* 0x000000000000791b */ /* 0x003fe20003800000 */
.L_x_7494:
[----:B------:R-:W-:Y:S02]  /*2f7f0*/  IMAD.MOV.U32 R13, RZ, RZ, R75 ;  /* 0x000000ffff0d7224 */ /* 0x000fe400078e004b */
[----:B------:R-:W-:Y:S02]  /*2f800*/  IMAD.MOV.U32 R12, RZ, RZ, R0 ;  /* 0x000000ffff0c7224 */ /* 0x000fe400078e0000 */
[----:B------:R-:W-:-:S07]  /*2f810*/  IMAD.MOV.U32 R58, RZ, RZ, R14 ;  /* 0x000000ffff3a7224 */ /* 0x000fce00078e000e */
[----:B------:R-:W-:Y:S05]  /*2f820*/  WARPSYNC.COLLECTIVE R15, `(.L_x_7495) ;  /* 0x000000000f087348 */ /* 0x000fea0003c00000 */
[----:B------:R0:W1:Y:S02]  /*2f830*/  SHFL.IDX P6, R14, R13, R12, R11 ;  /* 0x0000000c0d0e7389 */ /* 0x00006400000c000b */
[----:B01----:R-:W-:Y:S01]  /*2f840*/  ENDCOLLECTIVE ;  /* 0x000000000000791b */ /* 0x003fe20003800000 */
.L_x_7495:
[----:B------:R-:W-:Y:S02]  /*2f850*/  IMAD.MOV.U32 R13, RZ, RZ, R77 ;  /* 0x000000ffff0d7224 */ /* 0x000fe400078e004d */
[----:B------:R-:W-:Y:S02]  /*2f860*/  IMAD.MOV.U32 R12, RZ, RZ, R2 ;  /* 0x000000ffff0c7224 */ /* 0x000fe400078e0002 */
[----:B------:R-:W-:-:S07]  /*2f870*/  IMAD.MOV.U32 R75, RZ, RZ, R14 ;  /* 0x000000ffff4b7224 */ /* 0x000fce00078e000e */
[----:B------:R-:W-:Y:S05]  /*2f880*/  WARPSYNC.COLLECTIVE R15, `(.L_x_7496) ;  /* 0x000000000f087348 */ /* 0x000fea0003c00000 */
[----:B------:R0:W1:Y:S02]  /*2f890*/  SHFL.IDX P6, R14, R13, R12, R11 ;  /* 0x0000000c0d0e7389 */ /* 0x00006400000c000b */
[----:B01----:R-:W-:Y:S01]  /*2f8a0*/  ENDCOLLECTIVE ;  /* 0x000000000000791b */ /* 0x003fe20003800000 */
.L_x_7496:
[----:B------:R-:W-:Y:S02]  /*2f8b0*/  SEL R12, R37, R20, P0 ;  /* 0x00000014250c7207 */ /* 0x000fe40000000000 */
[----:B------:R-:W-:Y:S02]  /*2f8c0*/  SEL R11, R44, R49, P0 ;  /* 0x000000312c0b7207 */ /* 0x000fe40000000000 */
[----:B------:R-:W-:Y:S02]  /*2f8d0*/  SEL R13, R71, R58, P0 ;  /* 0x0000003a470d7207 */ /* 0x000fe40000000000 */
[----:B------:R-:W-:Y:S01]  /*2f8e0*/  SEL R15, R58, R71, P0 ;  /* 0x000000473a0f7207 */ /* 0x000fe20000000000 */
[----:B------:R-:W-:Y:S01]  /*2f8f0*/  IMAD.MOV.U32 R60, RZ, RZ, R14 ;  /* 0x000000ffff3c7224 */ /* 0x000fe200078e000e */
[----:B------:R-:W-:Y:S02]  /*2f900*/  SEL R14, R20, R37, P0 ;  /* 0x00000025140e7207 */ /* 0x000fe40000000000 */
[----:B------:R-:W-:Y:S01]  /*2f910*/  SEL R37, R65, R56, P0 ;  /* 0x0000003841257207 */ /* 0x000fe20000000000 */
[----:B------:R-:W-:Y:S06]  /*2f920*/  BRA `(.L_x_7497) ;  /* 0xffffff5000487947 */ /* 0x000fec000383ffff */
.L_x_7281:
[----:B------:R-:W-:Y:S02]  /*2f930*/  IMAD.MOV.U32 R13, RZ, RZ, R3 ;  /* 0x000000ffff0d7224 */ /* 0x000fe400078e0003 */
[----:B------:R-:W-:Y:S02]  /*2f940*/  IMAD.MOV.U32 R12, RZ, RZ, RZ ;  /* 0x000000ffff0c7224 */ /* 0x000fe400078e00ff */
[----:B------:R-:W-:Y:S02]  /*2f950*/  IMAD.MOV.U32 R11, RZ, RZ, 0x181f ;  /* 0x0000181fff0b7424 */ /* 0x000fe400078e00ff */
[----:B------:R-:W-:-:S07]  /*2f960*/  IMAD.MOV.U32 R15, RZ, RZ, -0x1 ;  /* 0xffffffffff0f7424 */ /* 0x000fce00078e00ff */
[----:B-1----:R-:W-:Y:S05]  /*2f970*/  WARPSYNC.COLLECTIVE R15, `(.L_x_7498) ;  /* 0x000000000f087348 */ /* 0x002fea0003c00000 */
[----:B------:R0:W2:Y:S02]  /*2f980*/  SHFL.IDX P6, R14, R13, R12, R11 ;  /* 0x0000000c0d0e7389 */ /* 0x0000a400000c000b */
[----:B012---:R-:W-:Y:S01]  /*2f990*/  ENDCOLLECTIVE ;  /* 0x000000000000791b */ /* 0x007fe20003800000 */
.L_x_7498:
[----:B------:R-:W-:Y:S02]  /*2f9a0*/  IMAD.MOV.U32 R13, RZ, RZ, R2 ;  /* 0x000000ffff0d7224 */ /* 0x000fe400078e0002 */
[----:B------:R-:W-:-:S07]  /*2f9b0*/  IMAD.MOV.U32 R0, RZ, RZ, R14 ;  /* 0x000000ffff007224 */ /* 0x000fce00078e000e */
[----:B------:R-:W-:Y:S05]  /*2f9c0*/  WARPSYNC.COLLECTIVE R15, `(.L_x_7499) ;  /* 0x000000000f087348 */ /* 0x000fea0003c00000 */
[----:B------:R0:W1:Y:S02]  /*2f9d0*/  SHFL.IDX P6, R14, R13, R12, R11 ;  /* 0x0000000c0d0e7389 */ /* 0x00006400000c000b */
[----:B01----:R-:W-:Y:S01]  /*2f9e0*/  ENDCOLLECTIVE ;  /* 0x000000000000791b */ /* 0x003fe20003800000 */
.L_x_7499:
[----:B------:R-:W-:Y:S05]  /*2f9f0*/  BRA `(.L_x_7500) ;  /* 0xffffff6400d47947 */ /* 0x000fea000383ffff */
.L_x_7284:
        /* <DEDUP_REMOVED lines=8> */
.L_x_7502:
[----:B------:R-:W-:Y:S05]  /*2fa80*/  BSYNC B1 ;  /* 0x0000000000017941 */ /* 0x000fea0003800000 */
.L_x_7501:
        /* <DEDUP_REMOVED lines=8> */
.L_x_7503:
[----:B------:R-:W-:Y:S05]  /*2fb10*/  BRA `(.L_x_7504) ;  /* 0xffffff6400d87947 */ /* 0x000fea000383ffff */
.L_x_7287:
        /* <DEDUP_REMOVED lines=8> */
.L_x_7506:
[----:B------:R-:W-:Y:S05]  /*2fba0*/  BSYNC B1 ;  /* 0x0000000000017941 */ /* 0x000fea0003800000 */
.L_x_7505:
        /* <DEDUP_REMOVED lines=8> */
.L_x_7507:
[----:B------:R-:W-:Y:S05]  /*2fc30*/  BRA `(.L_x_7508) ;  /* 0xffffff6400d87947 */ /* 0x000fea000383ffff */
.L_x_7290:
        /* <DEDUP_REMOVED lines=8> */
.L_x_7510:
[----:B------:R-:W-:Y:S05]  /*2fcc0*/  BSYNC B1 ;  /* 0x0000000000017941 */ /* 0x000fea0003800000 */
.L_x_7509:
        /* <DEDUP_REMOVED lines=8> */
.L_x_7511:
[----:B------:R-:W-:Y:S05]  /*2fd50*/  BRA `(.L_x_7512) ;  /* 0xffffff6400d87947 */ /* 0x000fea000383ffff */
.L_x_7315:
        /* <DEDUP_REMOVED lines=11> */
.L_x_7514:
[----:B------:R-:W-:Y:S05]  /*2fe10*/  BSYNC B1 ;  /* 0x0000000000017941 */ /* 0x000fea0003800000 */
.L_x_7513:
[----:B------:R-:W-:Y:S05]  /*2fe20*/  BRA `(.L_x_7515) ;  /* 0xffffff8000587947 */ /* 0x000fea000383ffff */
.L_x_7317:
[----:B------:R-:W-:Y:S01]  /*2fe30*/  BSSY B1, `(.L_x_7516) ;  /* 0x0000006000017945 */ /* 0x000fe20003800000 */
[----:B------:R-:W-:-:S07]  /*2fe40*/  IMAD.MOV.U32 R15, RZ, RZ, -0x1 ;  /* 0xffffffffff0f7424 */ /* 0x000fce00078e00ff */
[----:B01----:R-:W-:Y:S05]  /*2fe50*/  WARPSYNC.COLLECTIVE R15, `(.L_x_7517) ;  /* 0x000000000f0c7348 */ /* 0x003fea0003c00000 */
[----:B------:R-:W-:Y:S02]  /*2fe60*/  ELECT P6, UR62, PT ;  /* 0x00000000003e782f */ /* 0x000fe400038c0000 */
[----:B------:R-:W-:Y:S01]  /*2fe70*/  MOV R14, UR62 ;  /* 0x0000003e000e7c02 */ /* 0x000fe20008000f00 */
[----:B01----:R-:W-:Y:S10]  /*2fe80*/  ENDCOLLECTIVE ;  /* 0x000000000000791b */ /* 0x003ff40003800000 */
.L_x_7517:
[----:B------:R-:W-:Y:S05]  /*2fe90*/  BSYNC B1 ;  /* 0x0000000000017941 */ /* 0x000fea0003800000 */
.L_x_7516:
[----:B------:R-:W-:Y:S05]  /*2fea0*/  BRA `(.L_x_7316) ;  /* 0xffffff8000507947 */ /* 0x000fea000383ffff */
.L_x_7319:
[----:B-1----:R-:W2:Y:S02]  /*2feb0*/  LDL R5, [R1+0x4] ;  /* 0x0000040001057983 */ /* 0x002ea40000100800 */
[----:B--2---:R1:W2:Y:S02]  /*2fec0*/  SYNCS.PHASECHK.TRANS64.TRYWAIT P0, [R5+URZ+0x28820], R4 ;  /* 0x02882004050075a7 */ /* 0x0042a4000800017f */
[----:B--2---:R-:W-:Y:S05]  /*2fed0*/  @!P0 NANOSLEEP.SYNCS 0x989680 ;  /* 0x009896800000895d */ /* 0x004fea0003900000 */
[----:B------:R-:W2:Y:S02]  /*2fee0*/  @!P0 SYNCS.PHASECHK.TRANS64 P0, [R5+URZ+0x28820], R4 ;  /* 0x02882004050085a7 */ /* 0x000ea4000800007f */
[----:B--2---:R-:W-:Y:S05]  /*2fef0*/  @!P0 BRA `(.L_x_7319) ;  /* 0xfffffffc00ec8947 */ /* 0x004fea000383ffff */
[----:B------:R-:W-:Y:S05]  /*2ff00*/  BRA `(.L_x_7518) ;  /* 0xffffff8000607947 */ /* 0x000fea000383ffff */
.L_x_7323:
[----:B-1----:R1:W2:Y:S02]  /*2ff10*/  SYNCS.PHASECHK.TRANS64.TRYWAIT P0, [R7+URZ+0x288a0], R9 ;  /* 0x0288a009070075a7 */ /* 0x0022a4000800017f */
[----:B--2---:R-:W-:Y:S05]  /*2ff20*/  @!P0 NANOSLEEP.SYNCS 0x989680 ;  /* 0x009896800000895d */ /* 0x004fea0003900000 */
[----:B------:R-:W2:Y:S02]  /*2ff30*/  @!P0 SYNCS.PHASECHK.TRANS64 P0, [R7+URZ+0x288a0], R9 ;  /* 0x0288a009070085a7 */ /* 0x000ea4000800007f */
[----:B--2---:R-:W-:Y:S05]  /*2ff40*/  @!P0 BRA `(.L_x_7323) ;  /* 0xfffffffc00f08947 */ /* 0x004fea000383ffff */
[----:B------:R-:W-:Y:S05]  /*2ff50*/  BRA `(.L_x_7519) ;  /* 0xffffff8000887947 */ /* 0x000fea000383ffff */
.L_x_7328:
[----:B0-----:R0:W2:Y:S02]  /*2ff60*/  SYNCS.PHASECHK.TRANS64.TRYWAIT P0, [R7+URZ+0x288c0], R9 ;  /* 0x0288c009070075a7 */ /* 0x0010a4000800017f */
[----:B--2---:R-:W-:Y:S05]  /*2ff70*/  @!P0 NANOSLEEP.SYNCS 0x989680 ;  /* 0x009896800000895d */ /* 0x004fea0003900000 */
[----:B------:R-:W2:Y:S02]  /*2ff80*/  @!P0 SYNCS.PHASECHK.TRANS64 P0, [R7+URZ+0x288c0], R9 ;  /* 0x0288c009070085a7 */ /* 0x000ea4000800007f */
[----:B--2---:R-:W-:Y:S05]  /*2ff90*/  @!P0 BRA `(.L_x_7328) ;  /* 0xfffffffc00f08947 */ /* 0x004fea000383ffff */
[----:B------:R-:W-:Y:S05]  /*2ffa0*/  BRA `(.L_x_7520) ;  /* 0xffffff84000c7947 */ /* 0x000fea000383ffff */
.L_x_7335:
[----:B0-----:R0:W1:Y:S02]  /*2ffb0*/  SYNCS.PHASECHK.TRANS64.TRYWAIT P1, [R5+URZ+0x288a0], R6 ;  /* 0x0288a006050075a7 */ /* 0x001064000802017f */
[----:B-1----:R-:W-:Y:S05]  /*2ffc0*/  @!P1 NANOSLEEP.SYNCS 0x989680 ;  /* 0x009896800000995d */ /* 0x002fea0003900000 */
[----:B------:R-:W1:Y:S02]  /*2ffd0*/  @!P1 SYNCS.PHASECHK.TRANS64 P1, [R5+URZ+0x288a0], R6 ;  /* 0x0288a006050095a7 */ /* 0x000e64000802007f */
[----:B-1----:R-:W-:Y:S05]  /*2ffe0*/  @!P1 BRA `(.L_x_7335) ;  /* 0xfffffffc00f09947 */ /* 0x002fea000383ffff */
[----:B------:R-:W-:Y:S05]  /*2fff0*/  BRA `(.L_x_7521) ;  /* 0xffffff8400e47947 */ /* 0x000fea000383ffff */
.L_x_7340:
[----:B-1----:R1:W2:Y:S02]  /*30000*/  SYNCS.PHASECHK.TRANS64.TRYWAIT P1, [R5+URZ+0x288c0], R6 ;  /* 0x0288c006050075a7 */ /* 0x0022a4000802017f */
[----:B--2---:R-:W-:Y:S05]  /*30010*/  @!P1 NANOSLEEP.SYNCS 0x989680 ;  /* 0x009896800000995d */ /* 0x004fea0003900000 */
[----:B------:R-:W2:Y:S02]  /*30020*/  @!P1 SYNCS.PHASECHK.TRANS64 P1, [R5+URZ+0x288c0], R6 ;  /* 0x0288c006050095a7 */ /* 0x000ea4000802007f */
[----:B--2---:R-:W-:Y:S05]  /*30030*/  @!P1 BRA `(.L_x_7340) ;  /* 0xfffffffc00f09947 */ /* 0x004fea000383ffff */
[----:B------:R-:W-:Y:S05]  /*30040*/  BRA `(.L_x_7522) ;  /* 0xffffff8800647947 */ /* 0x000fea000383ffff */
.L_x_7363:
        /* <DEDUP_REMOVED lines=11> */
.L_x_7524:
[----:B------:R-:W-:Y:S05]  /*30100*/  BSYNC B0 ;  /* 0x0000000000007941 */ /* 0x000fea0003800000 */
.L_x_7523:
[----:B------:R-:W-:Y:S05]  /*30110*/  BRA `(.L_x_7525) ;  /* 0xffffff9800087947 */ /* 0x000fea000383ffff */
.L_x_7365:
[----:B------:R-:W-:Y:S01]  /*30120*/  BSSY B0, `(.L_x_7526) ;  /* 0x0000006000007945 */ /* 0x000fe20003800000 */
[----:B------:R-:W-:-:S07]  /*30130*/  IMAD.MOV.U32 R15, RZ, RZ, -0x1 ;  /* 0xffffffffff0f7424 */ /* 0x000fce00078e00ff */
[----:B012---:R-:W-:Y:S05]  /*30140*/  WARPSYNC.COLLECTIVE R15, `(.L_x_7527) ;  /* 0x000000000f0c7348 */ /* 0x007fea0003c00000 */
[----:B------:R-:W-:Y:S02]  /*30150*/  ELECT P6, UR62, PT ;  /* 0x00000000003e782f */ /* 0x000fe400038c0000 */
[----:B------:R-:W-:Y:S01]  /*30160*/  MOV R14, UR62 ;  /* 0x0000003e000e7c02 */ /* 0x000fe20008000f00 */
[----:B012---:R-:W-:Y:S10]  /*30170*/  ENDCOLLECTIVE ;  /* 0x000000000000791b */ /* 0x007ff40003800000 */
.L_x_7527:
[----:B------:R-:W-:Y:S05]  /*30180*/  BSYNC B0 ;  /* 0x0000000000007941 */ /* 0x000fea0003800000 */
.L_x_7526:
[----:B------:R-:W-:Y:S05]  /*30190*/  BRA `(.L_x_7528) ;  /* 0xffffff9800107947 */ /* 0x000fea000383ffff */
.L_x_7367:
[----:B-1----:R1:W2:Y:S02]  /*301a0*/  SYNCS.PHASECHK.TRANS64.TRYWAIT P0, [R0+URZ+0x28880], R3 ;  /* 0x02888003000075a7 */ /* 0x0022a4000800017f */
[----:B--2---:R-:W-:Y:S05]  /*301b0*/  @!P0 NANOSLEEP.SYNCS 0x989680 ;  /* 0x009896800000895d */ /* 0x004fea0003900000 */
[----:B------:R-:W2:Y:S02]  /*301c0*/  @!P0 SYNCS.PHASECHK.TRANS64 P0, [R0+URZ+0x28880], R3 ;  /* 0x02888003000085a7 */ /* 0x000ea4000800007f */
[----:B--2---:R-:W-:Y:S05]  /*301d0*/  @!P0 BRA `(.L_x_7367) ;  /* 0xfffffffc00f08947 */ /* 0x004fea000383ffff */
[----:B------:R-:W-:Y:S05]  /*301e0*/  BRA `(.L_x_7529) ;  /* 0xffffff9800847947 */ /* 0x000fea000383ffff */
.L_x_7369:
[----:B--2---:R2:W3:Y:S02]  /*301f0*/  SYNCS.PHASECHK.TRANS64.TRYWAIT P0, [R0+URZ+0x28840], R3 ;  /* 0x02884003000075a7 */ /* 0x0044e4000800017f */
[----:B---3--:R-:W-:Y:S05]  /*30200*/  @!P0 NANOSLEEP.SYNCS 0x989680 ;  /* 0x009896800000895d */ /* 0x008fea0003900000 */
[----:B------:R-:W3:Y:S02]  /*30210*/  @!P0 SYNCS.PHASECHK.TRANS64 P0, [R0+URZ+0x28840], R3 ;  /* 0x02884003000085a7 */ /* 0x000ee4000800007f */
[----:B---3--:R-:W-:Y:S05]  /*30220*/  @!P0 BRA `(.L_x_7369) ;  /* 0xfffffffc00f08947 */ /* 0x008fea000383ffff */
[----:B------:R-:W-:Y:S05]  /*30230*/  BRA `(.L_x_7530) ;  /* 0xffffff9800e07947 */ /* 0x000fea000383ffff */
.L_x_7373:
        /* <DEDUP_REMOVED lines=13> */
.L_x_7531:
[----:B------:R-:W-:Y:S02]  /*30310*/  IMAD.MOV.U32 R13, RZ, RZ, R4 ;  /* 0x000000ffff0d7224 */ /* 0x000fe400078e0004 */
[----:B------:R-:W-:-:S07]  /*30320*/  IMAD.MOV.U32 R6, RZ, RZ, R14 ;  /* 0x000000ffff067224 */ /* 0x000fce00078e000e */
[----:B------:R-:W-:Y:S05]  /*30330*/  WARPSYNC.COLLECTIVE R15, `(.L_x_7532) ;  /* 0x000000000f087348 */ /* 0x000fea0003c00000 */
[----:B------:R0:W1:Y:S02]  /*30340*/  SHFL.IDX P6, R14, R13, R12, R11 ;  /* 0x0000000c0d0e7389 */ /* 0x00006400000c000b */
[----:B01----:R-:W-:Y:S01]  /*30350*/  ENDCOLLECTIVE ;  /* 0x000000000000791b */ /* 0x003fe20003800000 */
.L_x_7532:
[----:B------:R-:W-:Y:S02]  /*30360*/  IMAD.MOV.U32 R13, RZ, RZ, R3 ;  /* 0x000000ffff0d7224 */ /* 0x000fe400078e0003 */
[----:B------:R-:W-:Y:S02]  /*30370*/  IMAD.MOV.U32 R12, RZ, RZ, 0x1 ;  /* 0x00000001ff0c7424 */ /* 0x000fe400078e00ff */
[----:B------:R-:W-:-:S07]  /*30380*/  IMAD.MOV.U32 R7, RZ, RZ, R14 ;  /* 0x000000ffff077224 */ /* 0x000fce00078e000e */
[----:B------:R-:W-:Y:S05]  /*30390*/  WARPSYNC.COLLECTIVE R15, `(.L_x_7533) ;  /* 0x000000000f087348 */ /* 0x000fea0003c00000 */
[----:B------:R0:W1:Y:S02]  /*303a0*/  SHFL.IDX P6, R14, R13, R12, R11 ;  /* 0x0000000c0d0e7389 */ /* 0x00006400000c000b */
[----:B01----:R-:W-:Y:S01]  /*303b0*/  ENDCOLLECTIVE ;  /* 0x000000000000791b */ /* 0x003fe20003800000 */
.L_x_7533:
        /* <DEDUP_REMOVED lines=15> */
.L_x_7534:
[----:B------:R-:W-:Y:S02]  /*304b0*/  IMAD.MOV.U32 R13, RZ, RZ, R3 ;  /* 0x000000ffff0d7224 */ /* 0x000fe400078e0003 */
[----:B------:R-:W-:Y:S02]  /*304c0*/  IMAD.MOV.U32 R12, RZ, RZ, 0x2 ;  /* 0x00000002ff0c7424 */ /* 0x000fe400078e00ff */
[----:B------:R-:W-:-:S07]  /*304d0*/  IMAD.MOV.U32 R5, RZ, RZ, R14 ;  /* 0x000000ffff057224 */ /* 0x000fce00078e000e */
[----:B------:R-:W-:Y:S05]  /*304e0*/  WARPSYNC.COLLECTIVE R15, `(.L_x_7535) ;  /* 0x000000000f087348 */ /* 0x000fea0003c00000 */
[----:B------:R0:W1:Y:S02]  /*304f0*/  SHFL.IDX P6, R14, R13, R12, R11 ;  /* 0x0000000c0d0e7389 */ /* 0x00006400000c000b */
[----:B01----:R-:W-:Y:S01]  /*30500*/  ENDCOLLECTIVE ;  /* 0x000000000000791b */ /* 0x003fe20003800000 */
.L_x_7535:
        /* <DEDUP_REMOVED lines=15> */
.L_x_7536:
[----:B------:R-:W-:Y:S02]  /*30600*/  IMAD.MOV.U32 R13, RZ, RZ, R3 ;  /* 0x000000ffff0d7224 */ /* 0x000fe400078e0003 */
[----:B------:R-:W-:Y:S02]  /*30610*/  IMAD.MOV.U32 R12, RZ, RZ, 0x3 ;  /* 0x00000003ff0c7424 */ /* 0x000fe400078e00ff */
[----:B------:R-:W-:-:S07]  /*30620*/  IMAD.MOV.U32 R5, RZ, RZ, R14 ;  /* 0x000000ffff057224 */ /* 0x000fce00078e000e */
[----:B------:R-:W-:Y:S05]  /*30630*/  WARPSYNC.COLLECTIVE R15, `(.L_x_7537) ;  /* 0x000000000f087348 */ /* 0x000fea0003c00000 */
[----:B------:R0:W1:Y:S02]  /*30640*/  SHFL.IDX P6, R14, R13, R12, R11 ;  /* 0x0000000c0d0e7389 */ /* 0x00006400000c000b */
[----:B01----:R-:W-:Y:S01]  /*30650*/  ENDCOLLECTIVE ;  /* 0x000000000000791b */ /* 0x003fe20003800000 */
.L_x_7537:
        /* <DEDUP_REMOVED lines=15> */
.L_x_7538:
[----:B------:R-:W-:Y:S02]  /*30750*/  IMAD.MOV.U32 R13, RZ, RZ, R3 ;  /* 0x000000ffff0d7224 */ /* 0x000fe400078e0003 */
[----:B------:R-:W-:Y:S02]  /*30760*/  IMAD.MOV.U32 R12, RZ, RZ, 0x4 ;  /* 0x00000004ff0c7424 */ /* 0x000fe400078e00ff */
[----:B------:R-:W-:-:S07]  /*30770*/  IMAD.MOV.U32 R5, RZ, RZ, R14 ;  /* 0x000000ffff057224 */ /* 0x000fce00078e000e */
[----:B------:R-:W-:Y:S05]  /*30780*/  WARPSYNC.COLLECTIVE R15, `(.L_x_7539) ;  /* 0x000000000f087348 */ /* 0x000fea0003c00000 */
[----:B------:R0:W1:Y:S02]  /*30790*/  SHFL.IDX P6, R14, R13, R12, R11 ;  /* 0x0000000c0d0e7389 */ /* 0x00006400000c000b */
[----:B01----:R-:W-:Y:S01]  /*307a0*/  ENDCOLLECTIVE ;  /* 0x000000000000791b */ /* 0x003fe20003800000 */
.L_x_7539:
        /* <DEDUP_REMOVED lines=15> */
.L_x_7540:
[----:B------:R-:W-:Y:S02]  /*308a0*/  IMAD.MOV.U32 R13, RZ, RZ, R3 ;  /* 0x000000ffff0d7224 */ /* 0x000fe400078e0003 */
[----:B------:R-:W-:Y:S02]  /*308b0*/  IMAD.MOV.U32 R12, RZ, RZ, 0x5 ;  /* 0x00000005ff0c7424 */ /* 0x000fe400078e00ff */
[----:B------:R-:W-:-:S07]  /*308c0*/  IMAD.MOV.U32 R5, RZ, RZ, R14 ;  /* 0x000000ffff057224 */ /* 0x000fce00078e000e */
[----:B------:R-:W-:Y:S05]  /*308d0*/  WARPSYNC.COLLECTIVE R15, `(.L_x_7541) ;  /* 0x000000000f087348 */ /* 0x000fea0003c00000 */
[----:B------:R0:W1:Y:S02]  /*308e0*/  SHFL.IDX P6, R14, R13, R12, R11 ;  /* 0x0000000c0d0e7389 */ /* 0x00006400000c000b */
[----:B01----:R-:W-:Y:S01]  /*308f0*/  ENDCOLLECTIVE ;  /* 0x000000000000791b */ /* 0x003fe20003800000 */
.L_x_7541:
        /* <DEDUP_REMOVED lines=15> */
.L_x_7542:
[----:B------:R-:W-:Y:S02]  /*309f0*/  IMAD.MOV.U32 R13, RZ, RZ, R3 ;  /* 0x000000ffff0d7224 */ /* 0x000fe400078e0003 */
[----:B------:R-:W-:Y:S02]  /*30a00*/  IMAD.MOV.U32 R12, RZ, RZ, 0x6 ;  /* 0x00000006ff0c7424 */ /* 0x000fe400078e00ff */
[----:B------:R-:W-:-:S07]  /*30a10*/  IMAD.MOV.U32 R5, RZ, RZ, R14 ;  /* 0x000000ffff057224 */ /* 0x000fce00078e000e */
[----:B------:R-:W-:Y:S05]  /*30a20*/  WARPSYNC.COLLECTIVE R15, `(.L_x_7543) ;  /* 0x000000000f087348 */ /* 0x000fea0003c00000 */
[----:B------:R0:W1:Y:S02]  /*30a30*/  SHFL.IDX P6, R14, R13, R12, R11 ;  /* 0x0000000c0d0e7389 */ /* 0x00006400000c000b */
[----:B01----:R-:W-:Y:S01]  /*30a40*/  ENDCOLLECTIVE ;  /* 0x000000000000791b */ /* 0x003fe20003800000 */
.L_x_7543:
        /* <DEDUP_REMOVED lines=13> */
.L_x_7544:
        /* <DEDUP_REMOVED lines=8> */
.L_x_7545:
        /* <DEDUP_REMOVED lines=13> */
.L_x_7546:
[----:B------:R-:W-:Y:S01]  /*30c70*/  IMAD.MOV.U32 R3, RZ, RZ, R14 ;  /* 0x000000ffff037224 */ /* 0x000fe200078e000e */
[----:B------:R-:W-:Y:S06]  /*30c80*/  BRA `(.L_x_7547) ;  /* 0xffffff9c00487947 */ /* 0x000fec000383ffff */
.L_x_7376:
[----:B0-----:R-:W2:Y:S02]  /*30c90*/  LDL R2, [R1+0x4] ;  /* 0x0000040001027983 */ /* 0x001ea40000100800 */
[----:B--2---:R0:W1:Y:S02]  /*30ca0*/  SYNCS.PHASECHK.TRANS64.TRYWAIT P0, [R2+URZ+0x28820], R0 ;  /* 0x02882000020075a7 */ /* 0x004064000800017f */
[----:B-1----:R-:W-:Y:S05]  /*30cb0*/  @!P0 NANOSLEEP.SYNCS 0x989680 ;  /* 0x009896800000895d */ /* 0x002fea0003900000 */
[----:B------:R-:W1:Y:S02]  /*30cc0*/  @!P0 SYNCS.PHASECHK.TRANS64 P0, [R2+URZ+0x28820], R0 ;  /* 0x02882000020085a7 */ /* 0x000e64000800007f */
[----:B-1----:R-:W-:Y:S05]  /*30cd0*/  @!P0 BRA `(.L_x_7376) ;  /* 0xfffffffc00ec8947 */ /* 0x002fea000383ffff */
[----:B------:R-:W-:Y:S05]  /*30ce0*/  BRA `(.L_x_7548) ;  /* 0xffffff9c00a87947 */ /* 0x000fea000383ffff */
.L_x_7382:
[----:B--2---:R2:W3:Y:S02]  /*30cf0*/  SYNCS.PHASECHK.TRANS64.TRYWAIT P0, [R6+URZ+0x28880], R5 ;  /* 0x02888005060075a7 */ /* 0x0044e4000800017f */
[----:B---3--:R-:W-:Y:S05]  /*30d00*/  @!P0 NANOSLEEP.SYNCS 0x989680 ;  /* 0x009896800000895d */ /* 0x008fea0003900000 */
[----:B------:R-:W3:Y:S02]  /*30d10*/  @!P0 SYNCS.PHASECHK.TRANS64 P0, [R6+URZ+0x28880], R5 ;  /* 0x02888005060085a7 */ /* 0x000ee4000800007f */
[----:B---3--:R-:W-:Y:S05]  /*30d20*/  @!P0 BRA `(.L_x_7382) ;  /* 0xfffffffc00f08947 */ /* 0x008fea000383ffff */
[----:B------:R-:W-:Y:S05]  /*30d30*/  BRA `(.L_x_7549) ;  /* 0xffffffa000687947 */ /* 0x000fea000383ffff */
.L_x_7387:
[----:B-1----:R1:W3:Y:S02]  /*30d40*/  SYNCS.PHASECHK.TRANS64.TRYWAIT P0, [R6+URZ+0x28840], R5 ;  /* 0x02884005060075a7 */ /* 0x0022e4000800017f */
[----:B---3--:R-:W-:Y:S05]  /*30d50*/  @!P0 NANOSLEEP.SYNCS 0x989680 ;  /* 0x009896800000895d */ /* 0x008fea0003900000 */
[----:B------:R-:W3:Y:S02]  /*30d60*/  @!P0 SYNCS.PHASECHK.TRANS64 P0, [R6+URZ+0x28840], R5 ;  /* 0x02884005060085a7 */ /* 0x000ee4000800007f */
[----:B---3--:R-:W-:Y:S05]  /*30d70*/  @!P0 BRA `(.L_x_7387) ;  /* 0xfffffffc00f08947 */ /* 0x008fea000383ffff */
[----:B------:R-:W-:Y:S05]  /*30d80*/  BRA `(.L_x_7550) ;  /* 0xffffffa000ec7947 */ /* 0x000fea000383ffff */
.L_x_7393:
[----:B--2---:R2:W3:Y:S02]  /*30d90*/  SYNCS.PHASECHK.TRANS64.TRYWAIT P0, [R20+URZ+0x28870], R4 ;  /* 0x02887004140075a7 */ /* 0x0044e4000800017f */
[----:B---3--:R-:W-:Y:S05]  /*30da0*/  @!P0 NANOSLEEP.SYNCS 0x989680 ;  /* 0x009896800000895d */ /* 0x008fea0003900000 */
[----:B------:R-:W3:Y:S02]  /*30db0*/  @!P0 SYNCS.PHASECHK.TRANS64 P0, [R20+URZ+0x28870], R4 ;  /* 0x02887004140085a7 */ /* 0x000ee4000800007f */
[----:B---3--:R-:W-:Y:S05]  /*30dc0*/  @!P0 BRA `(.L_x_7393) ;  /* 0xfffffffc00f08947 */ /* 0x008fea000383ffff */
[----:B------:R-:W-:Y:S05]  /*30dd0*/  BRA `(.L_x_7551) ;  /* 0xffffffa4008c7947 */ /* 0x000fea000383ffff */
.L_x_7395:
[----:B---3--:R3:W4:Y:S02]  /*30de0*/  SYNCS.PHASECHK.TRANS64.TRYWAIT P0, [R20+URZ+0x28860], R3 ;  /* 0x02886003140075a7 */ /* 0x008724000800017f */
[----:B----4-:R-:W-:Y:S05]  /*30df0*/  @!P0 NANOSLEEP.SYNCS 0x989680 ;  /* 0x009896800000895d */ /* 0x010fea0003900000 */
[----:B------:R-:W4:Y:S02]  /*30e00*/  @!P0 SYNCS.PHASECHK.TRANS64 P0, [R20+URZ+0x28860], R3 ;  /* 0x02886003140085a7 */ /* 0x000f24000800007f */
[----:B----4-:R-:W-:Y:S05]  /*30e10*/  @!P0 BRA `(.L_x_7395) ;  /* 0xfffffffc00f08947 */ /* 0x010fea000383ffff */
[----:B------:R-:W-:Y:S05]  /*30e20*/  BRA `(.L_x_7552) ;  /* 0xffffffa400947947 */ /* 0x000fea000383ffff */
.L_x_7402:
[----:B-1----:R1:W2:Y:S02]  /*30e30*/  SYNCS.PHASECHK.TRANS64.TRYWAIT P1, [R0+URZ+0x28870], R2 ;  /* 0x02887002000075a7 */ /* 0x0022a4000802017f */
[----:B--2---:R-:W-:Y:S05]  /*30e40*/  @!P1 NANOSLEEP.SYNCS 0x989680 ;  /* 0x009896800000995d */ /* 0x004fea0003900000 */
[----:B------:R-:W2:Y:S02]  /*30e50*/  @!P1 SYNCS.PHASECHK.TRANS64 P1, [R0+URZ+0x28870], R2 ;  /* 0x02887002000095a7 */ /* 0x000ea4000802007f */
[----:B--2---:R-:W-:Y:S05]  /*30e60*/  @!P1 BRA `(.L_x_7402) ;  /* 0xfffffffc00f09947 */ /* 0x004fea000383ffff */
[----:B------:R-:W-:Y:S05]  /*30e70*/  BRA `(.L_x_7553) ;  /* 0xffffffb000847947 */ /* 0x000fea000383ffff */
.L_x_7404:
[----:B-1----:R1:W2:Y:S02]  /*30e80*/  SYNCS.PHASECHK.TRANS64.TRYWAIT P1, [R0+URZ+0x28860], R2 ;  /* 0x02886002000075a7 */ /* 0x0022a4000802017f */
[----:B--2---:R-:W-:Y:S05]  /*30e90*/  @!P1 NANOSLEEP.SYNCS 0x989680 ;  /* 0x009896800000995d */ /* 0x004fea0003900000 */
[----:B------:R-:W2:Y:S02]  /*30ea0*/  @!P1 SYNCS.PHASECHK.TRANS64 P1, [R0+URZ+0x28860], R2 ;  /* 0x02886002000095a7 */ /* 0x000ea4000802007f */
[----:B--2---:R-:W-:Y:S05]  /*30eb0*/  @!P1 BRA `(.L_x_7404) ;  /* 0xfffffffc00f09947 */ /* 0x004fea000383ffff */
[----:B------:R-:W-:Y:S05]  /*30ec0*/  BRA `(.L_x_7554) ;  /* 0xffffffb0008c7947 */ /* 0x000fea000383ffff */
.L_x_7408:
[----:B------:R-:W-:Y:S01]  /*30ed0*/  BSSY B0, `(.L_x_7555) ;  /* 0x0000008000007945 */ /* 0x000fe20003800000 */
[----:B------:R-:W-:Y:S02]  /*30ee0*/  IMAD.MOV.U32 R13, RZ, RZ, R16 ;  /* 0x000000ffff0d7224 */ /* 0x000fe400078e0010 */
[----:B------:R-:W-:Y:S02]  /*30ef0*/  IMAD.MOV.U32 R12, RZ, RZ, RZ ;  /* 0x000000ffff0c7224 */ /* 0x000fe400078e00ff */
[----:B------:R-:W-:Y:S02]  /*30f00*/  IMAD.MOV.U32 R11, RZ, RZ, 0x1f ;  /* 0x0000001fff0b7424 */ /* 0x000fe400078e00ff */
[----:B------:R-:W-:-:S07]  /*30f10*/  IMAD.MOV.U32 R15, RZ, RZ, -0x1 ;  /* 0xffffffffff0f7424 */ /* 0x000fce00078e00ff */
[----:B--2---:R-:W-:Y:S05]  /*30f20*/  WARPSYNC.COLLECTIVE R15, `(.L_x_7556) ;  /* 0x000000000f087348 */ /* 0x004fea0003c00000 */
[----:B------:R0:W1:Y:S02]  /*30f30*/  SHFL.IDX P6, R14, R13, R12, R11 ;  /* 0x0000000c0d0e7389 */ /* 0x00006400000c000b */
[----:B012---:R-:W-:Y:S01]  /*30f40*/  ENDCOLLECTIVE ;  /* 0x000000000000791b */ /* 0x007fe20003800000 */
.L_x_7556:
[----:B------:R-:W-:Y:S05]  /*30f50*/  BSYNC B0 ;  /* 0x0000000000007941 */ /* 0x000fea0003800000 */
.L_x_7555:
        /* <DEDUP_REMOVED lines=9> */
.L_x_7557:
        /* <DEDUP_REMOVED lines=18> */
.L_x_7558:
        /* <DEDUP_REMOVED lines=8> */
.L_x_7559:
        /* <DEDUP_REMOVED lines=8> */
.L_x_7560:
        /* <DEDUP_REMOVED lines=8> */
.L_x_7561:
        /* <DEDUP_REMOVED lines=8> */
.L_x_7562:
        /* <DEDUP_REMOVED lines=9> */
.L_x_7563:
[----:B------:R-:W-:Y:S01]  /*313a0*/  IMAD.MOV.U32 R7, RZ, RZ, R14 ;  /* 0x000000ffff077224 */ /* 0x000fe200078e000e */
[----:B------:R-:W-:Y:S06]  /*313b0*/  BRA `(.L_x_7564) ;  /* 0xffffffb800947947 */ /* 0x000fec000383ffff */
.L_x_7413:
[----:B------:R-:W-:Y:S01]  /*313c0*/  BSSY B0, `(.L_x_7565) ;  /* 0x0000008000007945 */ /* 0x000fe20003800000 */
[----:B-----5:R-:W-:Y:S02]  /*313d0*/  IMAD.MOV.U32 R13, RZ, RZ, R2 ;  /* 0x000000ffff0d7224 */ /* 0x020fe400078e0002 */
[----:B------:R-:W-:Y:S02]  /*313e0*/  IMAD.MOV.U32 R12, RZ, RZ, 0x1 ;  /* 0x00000001ff0c7424 */ /* 0x000fe400078e00ff */
[----:B------:R-:W-:Y:S02]  /*313f0*/  IMAD.MOV.U32 R11, RZ, RZ, RZ ;  /* 0x000000ffff0b7224 */ /* 0x000fe400078e00ff */
[----:B------:R-:W-:-:S07]  /*31400*/  IMAD.MOV.U32 R15, RZ, RZ, -0x1 ;  /* 0xffffffffff0f7424 */ /* 0x000fce00078e00ff */
[----:B01----:R-:W-:Y:S05]  /*31410*/  WARPSYNC.COLLECTIVE R15, `(.L_x_7566) ;  /* 0x000000000f087348 */ /* 0x003fea0003c00000 */
[----:B------:R2:W3:Y:S02]  /*31420*/  SHFL.UP P6, R14, R13, R12, R11 ;  /* 0x0400000c0d0e7389 */ /* 0x0004e400000c000b */
[----:B0123--:R-:W-:Y:S01]  /*31430*/  ENDCOLLECTIVE ;  /* 0x000000000000791b */ /* 0x00ffe20003800000 */
.L_x_7566:
[----:B------:R-:W-:Y:S05]  /*31440*/  BSYNC B0 ;  /* 0x0000000000007941 */ /* 0x000fea0003800000 */
.L_x_7565:
        /* <DEDUP_REMOVED lines=10> */
.L_x_7567:
        /* <DEDUP_REMOVED lines=8> */
.L_x_7568:
        /* <DEDUP_REMOVED lines=8> */
.L_x_7569:
        /* <DEDUP_REMOVED lines=8> */
.L_x_7570:
        /* <DEDUP_REMOVED lines=9> */
.L_x_7571:
[----:B------:R-:W-:Y:S01]  /*31700*/  IMAD.MOV.U32 R7, RZ, RZ, R14 ;  /* 0x000000ffff077224 */ /* 0x000fe200078e000e */
[----:B------:R-:W-:Y:S06]  /*31710*/  BRA `(.L_x_7572) ;  /* 0xffffffb8005c7947 */ /* 0x000fec000383ffff */
.L_x_7415:
[----:B------:R-:W-:Y:S01]  /*31720*/  BSSY B0, `(.L_x_7573) ;  /* 0x0000006000007945 */ /* 0x000fe20003800000 */
[----:B------:R-:W-:Y:S01]  /*31730*/  PLOP3.LUT P6, PT, P6, PT, PT, 0x8, 0x0 ;  /* 0x000000000000781c */ /* 0x000fe200037ce170 */
[----:B------:R-:W-:-:S12]  /*31740*/  IMAD.MOV.U32 R15, RZ, RZ, -0x1 ;  /* 0xffffffffff0f7424 */ /* 0x000fd800078e00ff */
[----:B0-----:R-:W-:Y:S05]  /*31750*/  WARPSYNC.COLLECTIVE R15, `(.L_x_7574) ;  /* 0x000000000f087348 */ /* 0x001fea0003c00000 */
[----:B------:R-:W-:Y:S01]  /*31760*/  VOTE.ANY R14, PT, P6 ;  /* 0x00000000000e7806 */ /* 0x000fe200030e0100 */
[----:B0-----:R-:W-:Y:S06]  /*31770*/  ENDCOLLECTIVE ;  /* 0x000000000000791b */ /* 0x001fec0003800000 */
.L_x_7574:
[----:B------:R-:W-:Y:S05]  /*31780*/  BSYNC B0 ;  /* 0x0000000000007941 */ /* 0x000fea0003800000 */
.L_x_7573:
        /* <DEDUP_REMOVED lines=9> */
.L_x_7575:
[----:B------:R-:W-:Y:S01]  /*31820*/  IMAD.MOV.U32 R17, RZ, RZ, R14 ;  /* 0x000000ffff117224 */ /* 0x000fe200078e000e */
[----:B------:R-:W-:Y:S06]  /*31830*/  BRA `(.L_x_7576) ;  /* 0xffffffb8004c7947 */ /* 0x000fec000383ffff */
.L_x_7417:
[----:B------:R-:W-:Y:S01]  /*31840*/  BSSY B0, `(.L_x_7577) ;  /* 0x0000007000007945 */ /* 0x000fe20003800000 */
[----:B------:R-:W-:Y:S02]  /*31850*/  IMAD.MOV.U32 R13, RZ, RZ, R6 ;  /* 0x000000ffff0d7224 */ /* 0x000fe400078e0006 */
[----:B------:R-:W-:Y:S02]  /*31860*/  IMAD.MOV.U32 R11, RZ, RZ, 0x1f ;  /* 0x0000001fff0b7424 */ /* 0x000fe400078e00ff */
[----:B------:R-:W-:-:S07]  /*31870*/  IMAD.MOV.U32 R15, RZ, RZ, -0x1 ;  /* 0xffffffffff0f7424 */ /* 0x000fce00078e00ff */
[----:B01----:R-:W-:Y:S05]  /*31880*/  WARPSYNC.COLLECTIVE R15, `(.L_x_7578) ;  /* 0x000000000f087348 */ /* 0x003fea0003c00000 */
[----:B------:R2:W3:Y:S02]  /*31890*/  SHFL.IDX P6, R14, R13, R12, R11 ;  /* 0x0000000c0d0e7389 */ /* 0x0004e400000c000b */
[----:B0123--:R-:W-:Y:S01]  /*318a0*/  ENDCOLLECTIVE ;  /* 0x000000000000791b */ /* 0x00ffe20003800000 */
.L_x_7578:
[----:B------:R-:W-:Y:S05]  /*318b0*/  BSYNC B0 ;  /* 0x0000000000007941 */ /* 0x000fea0003800000 */
.L_x_7577:
[----:B------:R-:W-:Y:S01]  /*318c0*/  IMAD.MOV.U32 R6, RZ, RZ, R14 ;  /* 0x000000ffff067224 */ /* 0x000fe200078e000e */
[----:B------:R-:W-:Y:S06]  /*318d0*/  BRA `(.L_x_7579) ;  /* 0xffffffb800407947 */ /* 0x000fec000383ffff */
.L_x_7421:
[----:B0-----:R0:W1:Y:S02]  /*318e0*/  SYNCS.PHASECHK.TRANS64.TRYWAIT P0, [R0+URZ+0x28820], R3 ;  /* 0x02882003000075a7 */ /* 0x001064000800017f */
[----:B-1----:R-:W-:Y:S05]  /*318f0*/  @!P0 NANOSLEEP.SYNCS 0x989680 ;  /* 0x009896800000895d */ /* 0x002fea0003900000 */
[----:B------:R-:W1:Y:S02]  /*31900*/  @!P0 SYNCS.PHASECHK.TRANS64 P0, [R0+URZ+0x28820], R3 ;  /* 0x02882003000085a7 */ /* 0x000e64000800007f */
[----:B-1----:R-:W-:Y:S05]  /*31910*/  @!P0 BRA `(.L_x_7421) ;  /* 0xfffffffc00f08947 */ /* 0x002fea000383ffff */
[----:B------:R-:W-:Y:S05]  /*31920*/  BRA `(.L_x_7580) ;  /* 0xffffffbc00c87947 */ /* 0x000fea000383ffff */
.L_x_7422:
        /* <DEDUP_REMOVED lines=11> */
.L_x_7582:
[----:B------:R-:W-:Y:S05]  /*319e0*/  BSYNC B0 ;  /* 0x0000000000007941 */ /* 0x000fea0003800000 */
.L_x_7581:
[----:B------:R-:W-:Y:S05]  /*319f0*/  BRA `(.L_x_7583) ;  /* 0xffffffbc00b07947 */ /* 0x000fea000383ffff */
.L_x_7423:
[----:B------:R-:W-:Y:S01]  /*31a00*/  BSSY B0, `(.L_x_7584) ;  /* 0x0000006000007945 */ /* 0x000fe20003800000 */
[----:B------:R-:W-:-:S07]  /*31a10*/  IMAD.MOV.U32 R15, RZ, RZ, -0x1 ;  /* 0xffffffffff0f7424 */ /* 0x000fce00078e00ff */
[----:B01----:R-:W-:Y:S05]  /*31a20*/  WARPSYNC.COLLECTIVE R15, `(.L_x_7585) ;  /* 0x000000000f0c7348 */ /* 0x003fea0003c00000 */
[----:B------:R-:W-:Y:S02]  /*31a30*/  ELECT P6, UR62, PT ;  /* 0x00000000003e782f */ /* 0x000fe400038c0000 */
[----:B------:R-:W-:Y:S01]  /*31a40*/  MOV R14, UR62 ;  /* 0x0000003e000e7c02 */ /* 0x000fe20008000f00 */
[----:B01----:R-:W-:Y:S10]  /*31a50*/  ENDCOLLECTIVE ;  /* 0x000000000000791b */ /* 0x003ff40003800000 */
.L_x_7585:
[----:B------:R-:W-:Y:S05]  /*31a60*/  BSYNC B0 ;  /* 0x0000000000007941 */ /* 0x000fea0003800000 */
.L_x_7584:
[----:B------:R-:W-:Y:S05]  /*31a70*/  BRA `(.L_x_7586) ;  /* 0xffffffbc00a47947 */ /* 0x000fea000383ffff */
.L_x_7425:
[----:B0-----:R0:W1:Y:S02]  /*31a80*/  SYNCS.PHASECHK.TRANS64.TRYWAIT P1, [R6+URZ], R5 ;  /* 0x00000005060075a7 */ /* 0x001064000802017f */
[----:B-1----:R-:W-:Y:S05]  /*31a90*/  @!P1 NANOSLEEP.SYNCS 0x989680 ;  /* 0x009896800000995d */ /* 0x002fea0003900000 */
[----:B------:R-:W1:Y:S02]  /*31aa0*/  @!P1 SYNCS.PHASECHK.TRANS64 P1, [R6+URZ], R5 ;  /* 0x00000005060095a7 */ /* 0x000e64000802007f */
[----:B-1----:R-:W-:Y:S05]  /*31ab0*/  @!P1 BRA `(.L_x_7425) ;  /* 0xfffffffc00f09947 */ /* 0x002fea000383ffff */
[----:B------:R-:W-:Y:S05]  /*31ac0*/  BRA `(.L_x_7587) ;  /* 0xffffffbc00e07947 */ /* 0x000fea000383ffff */
.L_x_7426:
[----:B-1----:R1:W2:Y:S02]  /*31ad0*/  SYNCS.PHASECHK.TRANS64.TRYWAIT P1, [R7+URZ], R2 ;  /* 0x00000002070075a7 */ /* 0x0022a4000802017f */
[----:B--2---:R-:W-:Y:S05]  /*31ae0*/  @!P1 NANOSLEEP.SYNCS 0x989680 ;  /* 0x009896800000995d */ /* 0x004fea0003900000 */
[----:B------:R-:W2:Y:S02]  /*31af0*/  @!P1 SYNCS.PHASECHK.TRANS64 P1, [R7+URZ], R2 ;  /* 0x00000002070095a7 */ /* 0x000ea4000802007f */
[----:B--2---:R-:W-:Y:S05]  /*31b00*/  @!P1 BRA `(.L_x_7426) ;  /* 0xfffffffc00f09947 */ /* 0x004fea000383ffff */
[----:B------:R-:W-:Y:S05]  /*31b10*/  BRA `(.L_x_7588) ;  /* 0xffffffbc00d47947 */ /* 0x000fea000383ffff */
.L_x_7428:
[----:B--2---:R2:W3:Y:S02]  /*31b20*/  SYNCS.PHASECHK.TRANS64.TRYWAIT P1, [R4+URZ+0x28860], R5 ;  /* 0x02886005040075a7 */ /* 0x0044e4000802017f */
[----:B---3--:R-:W-:Y:S05]  /*31b30*/  @!P1 NANOSLEEP.SYNCS 0x989680 ;  /* 0x009896800000995d */ /* 0x008fea0003900000 */
[----:B------:R-:W3:Y:S02]  /*31b40*/  @!P1 SYNCS.PHASECHK.TRANS64 P1, [R4+URZ+0x28860], R5 ;  /* 0x02886005040095a7 */ /* 0x000ee4000802007f */
[----:B---3--:R-:W-:Y:S05]  /*31b50*/  @!P1 BRA `(.L_x_7428) ;  /* 0xfffffffc00f09947 */ /* 0x008fea000383ffff */
[----:B------:R-:W-:Y:S05]  /*31b60*/  BRA `(.L_x_7589) ;  /* 0xffffffbc00d87947 */ /* 0x000fea000383ffff */
.L_x_7430:
[----:B---3--:R3:W4:Y:S02]  /*31b70*/  SYNCS.PHASECHK.TRANS64.TRYWAIT P1, [R3+URZ+0x28860], R2 ;  /* 0x02886002030075a7 */ /* 0x008724000802017f */
[----:B----4-:R-:W-:Y:S05]  /*31b80*/  @!P1 NANOSLEEP.SYNCS 0x989680 ;  /* 0x009896800000995d */ /* 0x010fea0003900000 */
[----:B------:R-:W4:Y:S02]  /*31b90*/  @!P1 SYNCS.PHASECHK.TRANS64 P1, [R3+URZ+0x28860], R2 ;  /* 0x02886002030095a7 */ /* 0x000f24000802007f */
[----:B----4-:R-:W-:Y:S05]  /*31ba0*/  @!P1 BRA `(.L_x_7430) ;  /* 0xfffffffc00f09947 */ /* 0x010fea000383ffff */
[----:B------:R-:W-:Y:S05]  /*31bb0*/  BRA `(.L_x_7590) ;  /* 0xffffffbc00d87947 */ /* 0x000fea000383ffff */
.L_x_7432:
[----:B----4-:R4:W0:Y:S02]  /*31bc0*/  SYNCS.PHASECHK.TRANS64.TRYWAIT P0, [R4+URZ+0x28880], R5 ;  /* 0x02888005040075a7 */ /* 0x010824000800017f */
[----:B0-----:R-:W-:Y:S05]  /*31bd0*/  @!P0 NANOSLEEP.SYNCS 0x989680 ;  /* 0x009896800000895d */ /* 0x001fea0003900000 */
[----:B------:R-:W0:Y:S02]  /*31be0*/  @!P0 SYNCS.PHASECHK.TRANS64 P0, [R4+URZ+0x28880], R5 ;  /* 0x02888005040085a7 */ /* 0x000e24000800007f */
[----:B0-----:R-:W-:Y:S05]  /*31bf0*/  @!P0 BRA `(.L_x_7432) ;  /* 0xfffffffc00f08947 */ /* 0x001fea000383ffff */
[----:B------:R-:W-:Y:S05]  /*31c00*/  BRA `(.L_x_7433) ;  /* 0xffffffbc00d47947 */ /* 0x000fea000383ffff */
.L_x_7591:
        /* <DEDUP_REMOVED lines=15> */
.L_x_12977:


//--------------------- .text._ZN7cutlass13device_kernelIN5flash11enable_sm90INS1_16FlashAttnFwdSm90INS1_25CollectiveMainloopFwdSm90ILi2EN4cute5tupleIJNS5_1CILi1EEES8_S8_EEENS6_IJNS7_ILi128EEENS7_ILi224EEESA_EEELi128ENS_12float_e4m3_tEfNS_4arch4Sm90ELb1ELb0ELb1ELb0ELb0ELb0ELb0ELb1ELb1ELb1ELb0ELb0EEENS1_21CollectiveEpilogueFwdINS6_IJSA_SA_SB_EEES9_NS_10bfloat16_tESF_Li256ELb0ELb1ELb0ELb1EEENS1_30DynamicPersistentTileSchedulerILi256ELi128ELb0ELb1ELb1EEEEEEEEEvNT_6ParamsE --------------------------
	.section	.text._ZN7cutlass13device_kernelIN5flash11enable_sm90INS1_16FlashAttnFwdSm90INS1_25CollectiveMainloopFwdSm90ILi2EN4cute5tupleIJNS5_1CILi1EEES8_S8_EEENS6_IJNS7_ILi128EEENS7_ILi224EEESA_EEELi128ENS_12float_e4m3_tEfNS_4arch4Sm90ELb1ELb0ELb1ELb0ELb0ELb0ELb0ELb1ELb1ELb1ELb0ELb0EEENS1_21CollectiveEpilogueFwdINS6_IJSA_SA_SB_EEES9_NS_10bfloat16_tESF_Li256ELb0ELb1ELb0ELb1EEENS1_30DynamicPersistentTileSchedulerILi256ELi128ELb0ELb1ELb1EEEEEEEEEvNT_6ParamsE,"ax",@progbits
	.align	128
.text._ZN7cutlass13device_kernelIN5flash11enable_sm90INS1_16FlashAttnFwdSm90INS1_25CollectiveMainloopFwdSm90ILi2EN4cute5tupleIJNS5_1CILi1EEES8_S8_EEENS6_IJNS7_ILi128EEENS7_ILi224EEESA_EEELi128ENS_12float_e4m3_tEfNS_4arch4Sm90ELb1ELb0ELb1ELb0ELb0ELb0ELb0ELb1ELb1ELb1ELb0ELb0EEENS1_21CollectiveEpilogueFwdINS6_IJSA_SA_SB_EEES9_NS_10bfloat16_tESF_Li256ELb0ELb1ELb0ELb1EEENS1_30DynamicPersistentTileSchedulerILi256ELi128ELb0ELb1ELb1EEEEEEEEEvNT_6ParamsE:
        .type           _ZN7cutlass13device_kernelIN5flash11enable_sm90INS1_16FlashAttnFwdSm90INS1_25CollectiveMainloopFwdSm90ILi2EN4cute5tupleIJNS5_1CILi1EEES8_S8_EEENS6_IJNS7_ILi128EEENS7_ILi224EEESA_EEELi128ENS_12float_e4m3_tEfNS_4arch4Sm90ELb1ELb0ELb1ELb0ELb0ELb0ELb0ELb1ELb1ELb1ELb0ELb0EEENS1_21CollectiveEpilogueFwdINS6_IJSA_SA_SB_EEES9_NS_10bfloat16_tESF_Li256ELb0ELb1ELb0ELb1EEENS1_30DynamicPersistentTileSchedulerILi256ELi128ELb0ELb1ELb1EEEEEEEEEvNT_6ParamsE,@function
        .size           _ZN7cutlass13device_kernelIN5flash11enable_sm90INS1_16FlashAttnFwdSm90INS1_25CollectiveMainloopFwdSm90ILi2EN4cute5tupleIJNS5_1CILi1EEES8_S8_EEENS6_IJNS7_ILi128EEENS7_ILi224EEESA_EEELi128ENS_12float_e4m3_tEfNS_4arch4Sm90ELb1ELb0ELb1ELb0ELb0ELb0ELb0ELb1ELb1ELb1ELb0ELb0EEENS1_21CollectiveEpilogueFwdINS6_IJSA_SA_SB_EEES9_NS_10bfloat16_tESF_Li256ELb0ELb1ELb0ELb1EEENS1_30DynamicPersistentTileSchedulerILi256ELi128ELb0ELb1ELb1EEEEEEEEEvNT_6ParamsE,(.L_x_12978 - _ZN7cutlass13device_kernelIN5flash11enable_sm90INS1_16FlashAttnFwdSm90INS1_25CollectiveMainloopFwdSm90ILi2EN4cute5tupleIJNS5_1CILi1EEES8_S8_EEENS6_IJNS7_ILi128EEENS7_ILi224EEESA_EEELi128ENS_12float_e4m3_tEfNS_4arch4Sm90ELb1ELb0ELb1ELb0ELb0ELb0ELb0ELb1ELb1ELb1ELb0ELb0EEENS1_21CollectiveEpilogueFwdINS6_IJSA_SA_SB_EEES9_NS_10bfloat16_tESF_Li256ELb0ELb1ELb0ELb1EEENS1_30DynamicPersistentTileSchedulerILi256ELi128ELb0ELb1ELb1EEEEEEEEEvNT_6ParamsE)
        .other          _ZN7cutlass13device_kernelIN5flash11enable_sm90INS1_16FlashAttnFwdSm90INS1_25CollectiveMainloopFwdSm90ILi2EN4cute5tupleIJNS5_1CILi1EEES8_S8_EEENS6_IJNS7_ILi128EEENS7_ILi224EEESA_EEELi128ENS_12float_e4m3_tEfNS_4arch4Sm90ELb1ELb0ELb1ELb0ELb0ELb0ELb0ELb1ELb1ELb1ELb0ELb0EEENS1_21CollectiveEpilogueFwdINS6_IJSA_SA_SB_EEES9_NS_10bfloat16_tESF_Li256ELb0ELb1ELb0ELb1EEENS1_30DynamicPersistentTileSchedulerILi256ELi128ELb0ELb1ELb1EEEEEEEEEvNT_6ParamsE,@"STO_CUDA_ENTRY STV_DEFAULT"
_ZN7cutlass13device_kernelIN5flash11enable_sm90INS1_16FlashAttnFwdSm90INS1_25CollectiveMainloopFwdSm90ILi2EN4cute5tupleIJNS5_1CILi1EEES8_S8_EEENS6_IJNS7_ILi128EEENS7_ILi224EEESA_EEELi128ENS_12float_e4m3_tEfNS_4arch4Sm90ELb1ELb0ELb1ELb0ELb0ELb0ELb0ELb1ELb1ELb1ELb0ELb0EEENS1_21CollectiveEpilogueFwdINS6_IJSA_SA_SB_EEES9_NS_10bfloat16_tESF_Li256ELb0ELb1ELb0ELb1EEENS1_30DynamicPersistentTileSchedulerILi256ELi128ELb0ELb1ELb1EEEEEEEEEvNT_6ParamsE:
        /* <DEDUP_REMOVED lines=18> */
.L_x_7593:
[----:B------:R-:W-:Y:S05]  /*0120*/  BSYNC B0 ;  /* 0x0000000000007941 */ /* 0x000fea0003800000 */
.L_x_7592:
        /* <DEDUP_REMOVED lines=41> */
.L_x_7594:
        /* <DEDUP_REMOVED lines=22> */
.L_x_7595:
        /* <DEDUP_REMOVED lines=18> */
.L_x_7596:
        /* <DEDUP_REMOVED lines=22> */
.L_x_7597:
        /* <DEDUP_REMOVED lines=22> */
.L_x_7598:
[----:B------:R-:W-:Y:S01]  /*0900*/  PLOP3.LUT P0, PT, PT, PT, UP0, 0x80, 0x0 ;  /* 0x000000000000781c */ /* 0x000fe20003f0f008 */
[----:B------:R-:W-:Y:S01]  /*0910*/  UMOV UR38, 0x1 ;  /* 0x0000000100267882 */ /* 0x000fe20000000000 */
[----:B------:R-:W-:Y:S01]  /*0920*/  NOP ;  /* 0x0000000000007918 */ /* 0x000fe20000000000 */
[----:B------:R-:W-:Y:S01]  /*0930*/  USEL UR38, UR38, 0x2, !UP0 ;  /* 0x0000000226267887 */ /* 0x000fe2000c000000 */
[----:B------:R-:W-:Y:S01]  /*0940*/  ULDC.64 UR48, c[0x0][0x208] ;  /* 0x0000820000307ab9 */ /* 0x000fe20000000a00 */
[----:B012-4-:R-:W-:Y:S08]  /*0950*/  BAR.SYNC.DEFER_BLOCKING 0x0 ;  /* 0x0000000000007b1d */ /* 0x017ff00000010000 */
[----:B------:R-:W-:Y:S05]  /*0960*/  @!P0 BRA `(.L_x_7599) ;  /* 0x0000012400408947 */ /* 0x000fea0003800000 */
.L_x_7600:
        /* <DEDUP_REMOVED lines=67> */
.L_x_7654:
        /* <DEDUP_REMOVED lines=21> */
.L_x_7601:
[----:B------:R-:W-:Y:S01]  /*0ef0*/  ULDC UR7, c[0x0][0xc54] ;  /* 0x0003150000077ab9 */ /* 0x000fe20000000800 */
[----:B------:R-:W-:Y:S01]  /*0f00*/  UMOV UR6, UR9 ;  /* 0x0000000900067c82 */ /* 0x000fe20008000000 */
[----:B------:R-:W-:-:S11]  /*0f10*/  UISETP.NE.AND UP0, UPT, UR7, 0x1, UPT ;  /* 0x000000010700788c */ /* 0x000fd6000bf05270 */
[----:B------:R-:W-:Y:S02]  /*0f20*/  @UP0 ULDC.64 UR10, c[0x0][0xc58] ;  /* 0x00031600000a0ab9 */ /* 0x000fe40000000a00 */
[----:B------:R-:W-:-:S04]  /*0f30*/  UIMAD.WIDE.U32 UR4, UR9, UR10, URZ ;  /* 0x0000000a090472a5 */ /* 0x000fc8000f8e003f */
[----:B------:R-:W-:-:S04]  /*0f40*/  @UP0 USHF.R.U32.HI UR6, URZ, UR11, UR5 ;  /* 0x0000000b3f060299 */ /* 0x000fc80008011605 */
[----:B------:R-:W-:-:S12]  /*0f50*/  UIMAD UR4, UR6, UR7, URZ ;  /* 0x00000007060472a4 */ /* 0x000fd8000f8e023f */
.L_x_7602:
        /* <DEDUP_REMOVED lines=12> */
[----:B------:R-:W-:Y:S01]  /*1020*/  USHF.L.U32 UR36, UR6, 0x7, URZ ;  /* 0x0000000706247899 */ /* 0x000fe2000800063f */
[----:B------:R-:W-:Y:S01]  /*1030*/  CS2R R4, SRZ ;  /* 0x0000000000047805 */ /* 0x000fe2000001ff00 */
[----:B------:R-:W-:Y:S01]  /*1040*/  UISETP.NE.U32.AND UP0, UPT, UR12, URZ, UPT ;  /* 0x0000003f0c00728c */ /* 0x000fe2000bf05070 */
[----:B------:R-:W-:Y:S01]  /*1050*/  CS2R R84, SRZ ;  /* 0x0000000000547805 */ /* 0x000fe2000001ff00 */
[----:B------:R-:W-:Y:S01]  /*1060*/  UIADD3 UR6, UR36, 0x7f, URZ ;  /* 0x0000007f24067890 */ /* 0x000fe2000fffe03f */
[----:B------:R-:W-:Y:S01]  /*1070*/  CS2R R6, SRZ ;  /* 0x0000000000067805 */ /* 0x000fe2000001ff00 */
[----:B------:R-:W-:Y:S01]  /*1080*/  UISETP.NE.AND.EX UP0, UPT, UR13, URZ, UPT, UP0 ;  /* 0x0000003f0d00728c */ /* 0x000fe2000bf05300 */
[----:B------:R-:W-:Y:S01]  /*1090*/  CS2R R78, SRZ ;  /* 0x00000000004e7805 */ /* 0x000fe2000001ff00 */
[----:B------:R-:W-:Y:S01]  /*10a0*/  @UP2 ULDC UR4, c[0x0][0x44c] ;  /* 0x0001130000042ab9 */ /* 0x000fe20000000800 */
[----:B------:R-:W-:Y:S01]  /*10b0*/  ULDC UR7, c[0x0][0x288] ;  /* 0x0000a20000077ab9 */ /* 0x000fe20000000800 */
[----:B------:R-:W-:Y:S01]  /*10c0*/  UIMAD.WIDE.U32 UR4, UR6, UR4, URZ ;  /* 0x00000004060472a5 */ /* 0x000fe2000f8e003f */
[----:B------:R-:W-:Y:S01]  /*10d0*/  CS2R R8, SRZ ;  /* 0x0000000000087805 */ /* 0x000fe2000001ff00 */
[----:B------:R-:W-:Y:S01]  /*10e0*/  UIADD3 UR7, -UR7, 0xe0, URZ ;  /* 0x000000e007077890 */ /* 0x000fe2000fffe13f */
[----:B------:R-:W-:Y:S01]  /*10f0*/  CS2R R76, SRZ ;  /* 0x00000000004c7805 */ /* 0x000fe2000001ff00 */
[----:B------:R-:W-:Y:S01]  /*1100*/  USEL UR46, UR46, 0x1, UP0 ;  /* 0x000000012e2e7887 */ /* 0x000fe20008000000 */
[----:B------:R-:W-:Y:S01]  /*1110*/  CS2R R10, SRZ ;  /* 0x00000000000a7805 */ /* 0x000fe2000001ff00 */
[----:B------:R-:W-:Y:S01]  /*1120*/  @UP2 ULDC UR12, c[0x0][0x450] ;  /* 0x00011400000c2ab9 */ /* 0x000fe20000000800 */
[----:B------:R-:W-:Y:S01]  /*1130*/  ULDC UR10, c[0x0][0x2f0] ;  /* 0x0000bc00000a7ab9 */ /* 0x000fe20000000800 */
[----:B------:R-:W-:Y:S01]  /*1140*/  @UP2 USHF.R.U32.HI UR6, URZ, UR12, UR5 ;  /* 0x0000000c3f062299 */ /* 0x000fe20008011605 */
[----:B------:R-:W-:Y:S01]  /*1150*/  CS2R R70, SRZ ;  /* 0x0000000000467805 */ /* 0x000fe2000001ff00 */
[----:B------:R-:W-:Y:S01]  /*1160*/  UIMAD UR7, UR46, UR10, UR7 ;  /* 0x0000000a2e0772a4 */ /* 0x000fe2000f8e0207 */
[----:B------:R-:W-:Y:S01]  /*1170*/  CS2R R12, SRZ ;  /* 0x00000000000c7805 */ /* 0x000fe2000001ff00 */
[----:B------:R-:W-:Y:S01]  /*1180*/  UIMAD UR5, UR46, UR10, 0xdf ;  /* 0x000000df2e0574a4 */ /* 0x000fe2000f8e020a */
[----:B------:R-:W-:Y:S01]  /*1190*/  CS2R R68, SRZ ;  /* 0x0000000000447805 */ /* 0x000fe2000001ff00 */
[----:B------:R-:W-:Y:S01]  /*11a0*/  UIADD3 UR7, UR7, UR6, URZ ;  /* 0x0000000607077290 */ /* 0x000fe2000fffe03f */
[----:B------:R-:W-:Y:S01]  /*11b0*/  CS2R R14, SRZ ;  /* 0x00000000000e7805 */ /* 0x000fe2000001ff00 */
[----:B------:R-:W-:Y:S01]  /*11c0*/  UMOV UR4, URZ ;  /* 0x0000003f00047c82 */ /* 0x000fe20008000000 */
[----:B------:R-:W-:Y:S01]  /*11d0*/  UMOV UR6, URZ ;  /* 0x0000003f00067c82 */ /* 0x000fe20008000000 */
[----:B------:R-:W-:Y:S01]  /*11e0*/  UIMAD.WIDE UR4, UR5, -0x6db6db6d, UR4 ;  /* 0x92492493050478a5 */ /* 0x000fe2000f8e0204 */
[----:B------:R-:W-:Y:S01]  /*11f0*/  CS2R R62, SRZ ;  /* 0x00000000003e7805 */ /* 0x000fe2000001ff00 */
[----:B------:R-:W-:Y:S01]  /*1200*/  UIMAD.WIDE UR6, UR7, -0x6db6db6d, UR6 ;  /* 0x92492493070678a5 */ /* 0x000fe2000f8e0206 */
[----:B------:R-:W-:Y:S01]  /*1210*/  CS2R R20, SRZ ;  /* 0x0000000000147805 */ /* 0x000fe2000001ff00 */
[----:B------:R-:W-:Y:S01]  /*1220*/  USHF.R.U32.HI UR4, URZ, 0x1f, UR5 ;  /* 0x0000001f3f047899 */ /* 0x000fe20008011605 */
        /* <DEDUP_REMOVED lines=8> */
[----:B------:R-:W-:Y:S01]  /*12b0*/  ULDC UR11, c[0x0][0xc54] ;  /* 0x00031500000b7ab9 */ /* 0x000fe20000000800 */
[----:B------:R-:W-:Y:S01]  /*12c0*/  UISETP.LT.AND UP0, UPT, UR50, UR6, UPT ;  /* 0x000000063200728c */ /* 0x000fe2000bf01270 */
[----:B------:R-:W-:Y:S01]  /*12d0*/  CS2R R52, SRZ ;  /* 0x0000000000347805 */ /* 0x000fe2000001ff00 */
[----:B------:R-:W-:Y:S01]  /*12e0*/  UISETP.NE.AND UP1, UPT, UR37, 0x1, UPT ;  /* 0x000000012500788c */ /* 0x000fe2000bf25270 */
[----:B------:R-:W-:Y:S01]  /*12f0*/  CS2R R32, SRZ ;  /* 0x0000000000207805 */ /* 0x000fe2000001ff00 */
[----:B------:R-:W-:Y:S01]  /*1300*/  USEL UR50, UR50, UR6, UP0 ;  /* 0x0000000632327287 */ /* 0x000fe20008000000 */
[----:B------:R-:W-:Y:S01]  /*1310*/  CS2R R46, SRZ ;  /* 0x00000000002e7805 */ /* 0x000fe2000001ff00 */
[----:B------:R-:W-:Y:S01]  /*1320*/  UIMAD UR9, UR8, UR11, UR9 ;  /* 0x0000000b080972a4 */ /* 0x000fe2000f8e0209 */
[----:B------:R-:W-:Y:S01]  /*1330*/  CS2R R30, SRZ ;  /* 0x00000000001e7805 */ /* 0x000fe2000001ff00 */
[----:B------:R-:W-:Y:S01]  /*1340*/  UISETP.GE.AND UP0, UPT, UR50, 0x1, UPT ;  /* 0x000000013200788c */ /* 0x000fe2000bf06270 */
[----:B------:R-:W-:-:S02]  /*1350*/  CS2R R44, SRZ ;  /* 0x00000000002c7805 */ /* 0x000fc4000001ff00 */
[----:B------:R-:W-:Y:S02]  /*1360*/  CS2R R36, SRZ ;  /* 0x0000000000247805 */ /* 0x000fe4000001ff00 */
[----:B------:R-:W-:Y:S01]  /*1370*/  CS2R R38, SRZ ;  /* 0x0000000000267805 */ /* 0x000fe2000001ff00 */
[----:B------:R-:W-:Y:S01]  /*1380*/  IMAD.MOV.U32 R34, RZ, RZ, RZ ;  /* 0x000000ffff227224 */ /* 0x000fe200078e00ff */
[----:B------:R-:W-:Y:S01]  /*1390*/  @UP1 ULDC UR8, c[0x0][0xc4c] ;  /* 0x0003130000081ab9 */ /* 0x000fe20000000800 */
[----:B------:R-:W-:Y:S01]  /*13a0*/  PLOP3.LUT P1, PT, PT, PT, UP0, 0x80, 0x0 ;  /* 0x000000000000781c */ /* 0x000fe20003f2f008 */
[----:B------:R-:W-:Y:S01]  /*13b0*/  UIMAD.WIDE.U32 UR4, UR9, UR8, URZ ;  /* 0x00000008090472a5 */ /* 0x000fe2000f8e003f */
[----:B------:R-:W-:Y:S01]  /*13c0*/  CS2R R88, SRZ ;  /* 0x0000000000587805 */ /* 0x000fe2000001ff00 */
[----:B------:R-:W-:Y:S01]  /*13d0*/  @UP1 ULDC UR7, c[0x0][0xc50] ;  /* 0x0003140000071ab9 */ /* 0x000fe20000000800 */
[----:B------:R-:W-:Y:S01]  /*13e0*/  UMOV UR42, UR9 ;  /* 0x00000009002a7c82 */ /* 0x000fe20008000000 */
[----:B------:R-:W-:Y:S01]  /*13f0*/  @UP1 USHF.R.U32.HI UR42, URZ, UR7, UR5 ;  /* 0x000000073f2a1299 */ /* 0x000fe20008011605 */
[----:B------:R-:W-:-:S02]  /*1400*/  CS2R R40, SRZ ;  /* 0x0000000000287805 */ /* 0x000fc4000001ff00 */
[----:B------:R-:W-:Y:S02]  /*1410*/  CS2R R90, SRZ ;  /* 0x00000000005a7805 */ /* 0x000fe4000001ff00 */
[----:B------:R-:W-:Y:S01]  /*1420*/  CS2R R48, SRZ ;  /* 0x0000000000307805 */ /* 0x000fe2000001ff00 */
[----:B------:R-:W-:Y:S01]  /*1430*/  UIADD3 UR4, -UR42, URZ, URZ ;  /* 0x0000003f2a047290 */ /* 0x000fe2000fffe13f */
[----:B------:R-:W-:Y:S01]  /*1440*/  CS2R R92, SRZ ;  /* 0x00000000005c7805 */ /* 0x000fe2000001ff00 */
[----:B------:R-:W-:Y:S01]  /*1450*/  IMAD.MOV.U32 R57, RZ, RZ, RZ ;  /* 0x000000ffff397224 */ /* 0x000fe200078e00ff */
[----:B------:R-:W-:Y:S01]  /*1460*/  CS2R R94, SRZ ;  /* 0x00000000005e7805 */ /* 0x000fe2000001ff00 */
[----:B------:R-:W-:Y:S01]  /*1470*/  UIMAD UR37, UR37, UR4, UR9 ;  /* 0x00000004252572a4 */ /* 0x000fe2000f8e0209 */
[----:B------:R-:W-:Y:S11]  /*1480*/  @!P1 BRA `(.L_x_7603) ;  /* 0x000000f400989947 */ /* 0x000ff60003800000 */
        /* <DEDUP_REMOVED lines=31> */
.L_x_7604:
        /* <DEDUP_REMOVED lines=56> */
.L_x_7731:
[----:B------:R-:W-:Y:S05]  /*1a00*/  @!P0 BRA `(.L_x_7606) ;  /* 0x0000000000048947 */ /* 0x000fea0003800000 */
[----:B------:R-:W-:Y:S01]  /*1a10*/  BPT.TRAP 0x1 ;  /* 0x000000040000795c */ /* 0x000fe20000300000 */
.L_x_7606:
[----:B------:R-:W-:Y:S02]  /*1a20*/  IMAD.U32 R2, RZ, RZ, UR47 ;  /* 0x0000002fff027e24 */ /* 0x000fe4000f8e00ff */
[----:B0-----:R-:W-:-:S03]  /*1a30*/  IMAD.U32 R3, RZ, RZ, UR43 ;  /* 0x0000002bff037e24 */ /* 0x001fc6000f8e00ff */
[----:B------:R-:W-:Y:S02]  /*1a40*/  LEA R2, R2, UR41, 0x3 ;  /* 0x0000002902027c11 */ /* 0x000fe4000f8e18ff */
[----:B------:R-:W-:-:S04]  /*1a50*/  SHF.L.U32 R3, R3, 0x1f, RZ ;  /* 0x0000001f03037819 */ /* 0x000fc800000006ff */
[----:B------:R0:W1:Y:S01]  /*1a60*/  SYNCS.PHASECHK.TRANS64.TRYWAIT P1, [R2+URZ+0x2e830], R3 ;  /* 0x02e83003020075a7 */ /* 0x000062000802017f */
[----:B------:R-:W-:Y:S05]  /*1a70*/  @!P0 BRA `(.L_x_7607) ;  /* 0x0000000000048947 */ /* 0x000fea0003800000 */
[----:B------:R-:W-:Y:S01]  /*1a80*/  BPT.TRAP 0x1 ;  /* 0x000000040000795c */ /* 0x000fe20000300000 */
.L_x_7607:
[----:B-1----:R-:W-:Y:S05]  /*1a90*/  @P1 BRA `(.L_x_7608) ;  /* 0x0000000000081947 */ /* 0x002fea0003800000 */
[----:B------:R-:W1:Y:S02]  /*1aa0*/  SYNCS.PHASECHK.TRANS64.TRYWAIT P1, [R2+URZ+0x2e830], R3 ;  /* 0x02e83003020075a7 */ /* 0x000e64000802017f */
[----:B-1----:R-:W-:Y:S05]  /*1ab0*/  @!P1 BRA `(.L_x_7609) ;  /* 0x0000015400989947 */ /* 0x002fea0003800000 */
.L_x_7608:
[----:B------:R-:W2:Y:S01]  /*1ac0*/  S2R R5, SR_TID.X ;  /* 0x0000000000057919 */ /* 0x000ea20000002100 */
[----:B------:R-:W-:-:S04]  /*1ad0*/  UIADD3 UR4, UR41, 0x20400, URZ ;  /* 0x0002040029047890 */ /* 0x000fc8000fffe03f */
[----:B------:R-:W-:-:S04]  /*1ae0*/  USHF.R.U32.HI UR4, URZ, 0x4, UR4 ;  /* 0x000000043f047899 */ /* 0x000fc80008011604 */
[----:B------:R-:W-:-:S06]  /*1af0*/  ULOP3.LUT UR4, UR4, 0x3fff, URZ, 0xc0, !UPT ;  /* 0x00003fff04047892 */ /* 0x000fcc000f8ec03f */
[----:B------:R-:W-:Y:S01]  /*1b00*/  IMAD.U32 R4, RZ, RZ, UR4 ;  /* 0x00000004ff047e24 */ /* 0x000fe2000f8e00ff */
        /* <DEDUP_REMOVED lines=8> */
[----:B------:R-:W-:-:S06]  /*1b90*/  UIADD3 UR7, UR12, 0x2, URZ ;  /* 0x000000020c077890 */ /* 0x000fcc000fffe03f */
[----:B01----:R-:W-:Y:S01]  /*1ba0*/  @!P1 VIADD R2, R2, 0x2e840 ;  /* 0x0002e84002029836 */ /* 0x003fe20000000000 */
[----:B------:R-:W-:Y:S02]  /*1bb0*/  UIADD3 UR11, UR12, 0x4, URZ ;  /* 0x000000040c0b7890 */ /* 0x000fe4000fffe03f */
[----:B------:R-:W-:Y:S01]  /*1bc0*/  UMOV UR16, UR12 ;  /* 0x0000000c00107c82 */ /* 0x000fe20008000000 */
[----:B------:R-:W-:Y:S01]  /*1bd0*/  UIADD3 UR14, UR12, 0x6, URZ ;  /* 0x000000060c0e7890 */ /* 0x000fe2000fffe03f */
[----:B------:R-:W-:Y:S01]  /*1be0*/  UMOV UR13, 0x40000040 ;  /* 0x40000040000d7882 */ /* 0x000fe20000000000 */
[----:B------:R-:W-:Y:S01]  /*1bf0*/  UIMAD UR20, UR47, 0x700, UR20 ;  /* 0x000007002f1478a4 */ /* 0x000fe2000f8e0214 */
[----:B------:R-:W-:Y:S01]  /*1c00*/  UMOV UR15, 0x40000040 ;  /* 0x40000040000f7882 */ /* 0x000fe20000000000 */
[----:B------:R-:W-:Y:S02]  /*1c10*/  UIADD3 UR51, UR50, -0x2, URZ ;  /* 0xfffffffe32337890 */ /* 0x000fe4000fffe03f */
        /* <DEDUP_REMOVED lines=45> */
[----:B------:R-:W-:Y:S01]  /*1ef0*/  UIADD3 UR18, UR20, 0x6, URZ ;  /* 0x0000000614127890 */ /* 0x000fe2000fffe03f */
        /* <DEDUP_REMOVED lines=66> */
[----:B------:R-:W-:Y:S01]  /*2320*/  ULDC UR18, c[0x0][0x2f0] ;  /* 0x0000bc0000127ab9 */ /* 0x000fe20000000800 */
[----:B------:R-:W-:Y:S02]  /*2330*/  WARPGROUP.DEPBAR.LE gsb0, 0x0 ;  /* 0x00008000000079c5 */ /* 0x000fe40000010000 */
[----:B------:R-:W-:-:S06]  /*2340*/  WARPGROUP.ARRIVE ;  /* 0x00000000000079c5 */ /* 0x000fcc0000000000 */
[----:B------:R-:W-:Y:S01]  /*2350*/  QGMMA.64x32x32.F32.E4M3.E4M3 R56, gdesc[UR8], R56, gsb0 ;  /* 0x00600000083879f3 */ /* 0x000fe20008000838 */
[----:B------:R-:W-:Y:S01]  /*2360*/  UMOV UR10, UR6 ;  /* 0x00000006000a7c82 */ /* 0x000fe20008000000 */
[----:B------:R-:W-:Y:S01]  /*2370*/  UMOV UR11, 0x40000040 ;  /* 0x40000040000b7882 */ /* 0x000fe20000000000 */
[----:B------:R-:W-:Y:S02]  /*2380*/  ULDC UR6, c[0x0][0x448] ;  /* 0x0001120000067ab9 */ /* 0x000fe40000000800 */
[----:B------:R-:W-:-:S06]  /*2390*/  UISETP.NE.AND UP0, UPT, UR6, 0x1, UPT ;  /* 0x000000010600788c */ /* 0x000fcc000bf05270 */
[----:B------:R-:W-:-:S05]  /*23a0*/  PLOP3.LUT P2, PT, PT, PT, UP0, 0x80, 0x0 ;  /* 0x000000000000781c */ /* 0x000fca0003f4f008 */
[----:B------:R-:W-:Y:S01]  /*23b0*/  @UP0 ULDC UR6, c[0x0][0x44c] ;  /* 0x0001130000060ab9 */ /* 0x000fe20000000800 */
        /* <DEDUP_REMOVED lines=107> */
[C---:B------:R-:W-:Y:S01]  /*2a70*/  FMUL.FTZ R102, R0.reuse, R73 ;  /* 0x0000004900667220 */ /* 0x040fe20000410000 */
[C---:B------:R-:W-:Y:S01]  /*2a80*/  FMUL.FTZ R76, R0.reuse, R82 ;  /* 0x00000052004c7220 */ /* 0x040fe20000410000 */
[C---:B------:R-:W-:Y:S01]  /*2a90*/  FMUL.FTZ R73, R0.reuse, R74 ;  /* 0x0000004a00497220 */ /* 0x040fe20000410000 */
[C---:B------:R-:W-:Y:S01]  /*2aa0*/  FMUL.FTZ R74, R0.reuse, R78 ;  /* 0x0000004e004a7220 */ /* 0x040fe20000410000 */
[C---:B------:R-:W-:Y:S01]  /*2ab0*/  FMUL.FTZ R78, R0.reuse, R87 ;  /* 0x00000057004e7220 */ /* 0x040fe20000410000 */
[C---:B------:R-:W-:Y:S01]  /*2ac0*/  FMUL.FTZ R117, R0.reuse, R81 ;  /* 0x0000005100757220 */ /* 0x040fe20000410000 */
[----:B------:R-:W-:Y:S01]  /*2ad0*/  UIADD3 UR14, UR20, 0x506, URZ ;  /* 0x00000506140e7890 */ /* 0x000fe2000fffe03f */
[----:B------:R-:W5:Y:S01]  /*2ae0*/  MUFU.TANH R97, R97 ;  /* 0x0000006100617308 */ /* 0x000f620000002400 */
[----:B------:R-:W-:Y:S01]  /*2af0*/  UMOV UR15, 0x40000040 ;  /* 0x40000040000f7882 */ /* 0x000fe20000000000 */
[C---:B------:R-:W-:Y:S01]  /*2b00*/  FMUL.FTZ R98, R0.reuse, R72 ;  /* 0x0000004800627220 */ /* 0x040fe20000410000 */
[C---:B------:R-:W-:Y:S01]  /*2b10*/  FMUL.FTZ R84, R0.reuse, R84 ;  /* 0x0000005400547220 */ /* 0x040fe20000410000 */
[C---:B------:R-:W-:Y:S01]  /*2b20*/  FMUL.FTZ R85, R0.reuse, R85 ;  /* 0x0000005500557220 */ /* 0x040fe20000410000 */
[C---:B------:R-:W-:Y:S01]  /*2b30*/  FMUL.FTZ R72, R0.reuse, R75 ;  /* 0x0000004b00487220 */ /* 0x040fe20000410000 */
[C---:B------:R-:W-:Y:S01]  /*2b40*/  FMUL.FTZ R75, R0.reuse, R79 ;  /* 0x0000004f004b7220 */ /* 0x040fe20000410000 */
[----:B------:R-:W-:Y:S01]  /*2b50*/  FMUL.FTZ R79, R0, R86 ;  /* 0x00000056004f7220 */ /* 0x000fe20000410000 */
[----:B------:R-:W5:Y:S08]  /*2b60*/  MUFU.TANH R100, R100 ;  /* 0x0000006400647308 */ /* 0x000f700000002400 */
[----:B------:R-:W5:Y:S08]  /*2b70*/  MUFU.TANH R101, R101 ;  /* 0x0000006500657308 */ /* 0x000f700000002400 */
[----:B------:R-:W5:Y:S08]  /*2b80*/  MUFU.TANH R98, R98 ;  /* 0x0000006200627308 */ /* 0x000f700000002400 */
[----:B------:R-:W5:Y:S08]  /*2b90*/  MUFU.TANH R102, R102 ;  /* 0x0000006600667308 */ /* 0x000f700000002400 */
[----:B------:R-:W5:Y:S08]  /*2ba0*/  MUFU.TANH R99, R99 ;  /* 0x0000006300637308 */ /* 0x000f700000002400 */
[----:B------:R-:W5:Y:S01]  /*2bb0*/  MUFU.TANH R103, R103 ;  /* 0x0000006700677308 */ /* 0x000f620000002400 */
[----:B------:R-:W-:-:S02]  /*2bc0*/  WARPGROUP.DEPBAR.LE gsb0, 0x0 ;  /* 0x00008000000079c5 */ /* 0x000fc40000010000 */
[----:B------:R-:W-:Y:S01]  /*2bd0*/  FMUL.FTZ R83, R0, R56 ;  /* 0x0000003800537220 */ /* 0x000fe20000410000 */
[----:B------:R-:W-:Y:S01]  /*2be0*/  @P2 IMAD.HI.U32 R56, R80, UR6, RZ ;  /* 0x0000000650382c27 */ /* 0x000fe2000f8e00ff */
[----:B------:R-:W-:-:S03]  /*2bf0*/  @UP0 ULDC UR6, c[0x0][0x450] ;  /* 0x0001140000060ab9 */ /* 0x000fc60000000800 */
[C---:B------:R-:W-:Y:S01]  /*2c00*/  FMUL.FTZ R87, R0.reuse, R57 ;  /* 0x0000003900577220 */ /* 0x040fe20000410000 */
[C---:B------:R-:W-:Y:S01]  /*2c10*/  FMUL.FTZ R119, R0.reuse, R60 ;  /* 0x0000003c00777220 */ /* 0x040fe20000410000 */
[----:B------:R-:W-:Y:S01]  /*2c20*/  IMAD.U32 R57, RZ, RZ, UR18 ;  /* 0x00000012ff397e24 */ /* 0x000fe2000f8e00ff */
[----:B------:R-:W-:Y:S01]  /*2c30*/  @P2 SHF.R.U32.HI R80, RZ, UR6, R56 ;  /* 0x00000006ff502c19 */ /* 0x000fe20008011638 */
[----:B------:R-:W-:Y:S01]  /*2c40*/  UIMAD UR6, UR50, -0xe0, URZ ;  /* 0xffffff20320678a4 */ /* 0x000fe2000f8e023f */
[C---:B------:R-:W-:Y:S01]  /*2c50*/  FMUL.FTZ R131, R0.reuse, R65 ;  /* 0x0000004100837220 */ /* 0x040fe20000410000 */
[C---:B------:R-:W-:Y:S01]  /*2c60*/  FMUL.FTZ R65, R0.reuse, R68 ;  /* 0x0000004400417220 */ /* 0x040fe20000410000 */
[----:B------:R-:W-:Y:S01]  /*2c70*/  WARPGROUP.ARRIVE ;  /* 0x00000000000079c5 */ /* 0x000fe20000000000 */
[----:B------:R-:W0:Y:S01]  /*2c80*/  SHFL.IDX PT, R56, R80, RZ, 0x1c1f ;  /* 0x001c1fff50387589 */ /* 0x000e2200000e0000 */
[----:B------:R-:W-:Y:S01]  /*2c90*/  UIADD3 UR7, UR6, 0xe1, URZ ;  /* 0x000000e106077890 */ /* 0x000fe2000fffe03f */
[C---:B------:R-:W-:Y:S01]  /*2ca0*/  FMUL.FTZ R127, R0.reuse, R61 ;  /* 0x0000003d007f7220 */ /* 0x040fe20000410000 */
[----:B------:R-:W-:Y:S01]  /*2cb0*/  UIMAD UR6, UR46, UR18, UR6 ;  /* 0x000000122e0672a4 */ /* 0x000fe2000f8e0206 */
[----:B------:R-:W5:Y:S01]  /*2cc0*/  MUFU.TANH R115, R115 ;  /* 0x0000007300737308 */ /* 0x000f620000002400 */
[----:B------:R-:W-:Y:S01]  /*2cd0*/  QGMMA.64x32x32.F32.E4M3.E4M3 R40, gdesc[UR12], R40, gsb0 ;  /* 0x006000000c2879f3 */ /* 0x000fe20008000828 */
[----:B------:R-:W-:Y:S01]  /*2ce0*/  UIADD3 UR14, UR20, 0x606, URZ ;  /* 0x00000606140e7890 */ /* 0x000fe2000fffe03f */
[----:B------:R-:W-:Y:S01]  /*2cf0*/  IMAD.U32 R82, RZ, RZ, UR7 ;  /* 0x00000007ff527e24 */ /* 0x000fe2000f8e00ff */
[----:B------:R-:W-:Y:S01]  /*2d00*/  UIADD3 UR6, UR6, 0xe0, URZ ;  /* 0x000000e006067890 */ /* 0x000fe2000fffe03f */
[C---:B------:R-:W-:Y:S01]  /*2d10*/  FMUL.FTZ R64, R0.reuse, R64 ;  /* 0x0000004000407220 */ /* 0x040fe20000410000 */
[----:B------:R-:W-:Y:S01]  /*2d20*/  UMOV UR15, 0x40000040 ;  /* 0x40000040000f7882 */ /* 0x000fe20000000000 */
[----:B------:R-:W-:Y:S01]  /*2d30*/  IMAD R82, R17, -0x2, R82 ;  /* 0xfffffffe11527824 */ /* 0x000fe200078e0252 */
[----:B------:R-:W5:Y:S01]  /*2d40*/  MUFU.TANH R117, R117 ;  /* 0x0000007500757308 */ /* 0x000f620000002400 */
[----:B------:R-:W-:Y:S01]  /*2d50*/  FMUL.FTZ R69, R0, R69 ;  /* 0x0000004500457220 */ /* 0x000fe20000410000 */
[----:B------:R-:W-:Y:S01]  /*2d60*/  IMAD.U32 R60, RZ, RZ, UR6 ;  /* 0x00000006ff3c7e24 */ /* 0x000fe2000f8e00ff */
[----:B------:R-:W-:Y:S01]  /*2d70*/  @UP0 ULDC UR6, c[0x0][0x44c] ;  /* 0x0001130000060ab9 */ /* 0x000fe20000000800 */
[----:B------:R-:W-:-:S02]  /*2d80*/  IMAD R82, R57, UR46, R82 ;  /* 0x0000002e39527c24 */ /* 0x000fc4000f8e0252 */
[C---:B------:R-:W-:Y:S01]  /*2d90*/  FMUL.FTZ R57, R0.reuse, R59 ;  /* 0x0000003b00397220 */ /* 0x040fe20000410000 */
[----:B------:R-:W-:Y:S02]  /*2da0*/  IMAD R81, R17, -0x2, R60 ;  /* 0xfffffffe11517824 */ /* 0x000fe400078e023c */
[----:B------:R-:W-:Y:S01]  /*2db0*/  FMUL.FTZ R60, R0, R66 ;  /* 0x00000042003c7220 */ /* 0x000fe20000410000 */
[----:B------:R-:W-:Y:S01]  /*2dc0*/  VIADD R68, R82, -UR19 ;  /* 0x8000001352447c36 */ /* 0x000fe20008000000 */
[----:B------:R-:W5:Y:S01]  /*2dd0*/  MUFU.TANH R84, R84 ;  /* 0x0000005400547308 */ /* 0x000f620000002400 */
[----:B------:R-:W-:-:S03]  /*2de0*/  UIMAD.WIDE.U32 UR6, UR36, UR6, URZ ;  /* 0x00000006240672a5 */ /* 0x000fc6000f8e003f */
[----:B0-----:R-:W-:Y:S01]  /*2df0*/  VIADDMNMX R68, R56, R68, R81, PT ;  /* 0x0000004438447246 */ /* 0x001fe20003800151 */
[C---:B------:R-:W-:Y:S01]  /*2e00*/  FMUL.FTZ R56, R0.reuse, R58 ;  /* 0x0000003a00387220 */ /* 0x040fe20000410000 */
[C---:B------:R-:W-:Y:S01]  /*2e10*/  FMUL.FTZ R58, R0.reuse, R62 ;  /* 0x0000003e003a7220 */ /* 0x040fe20000410000 */
[----:B------:R-:W-:Y:S01]  /*2e20*/  FMUL.FTZ R62, R0, R70 ;  /* 0x00000046003e7220 */ /* 0x000fe20000410000 */
[C---:B------:R-:W-:Y:S01]  /*2e30*/  ISETP.GT.AND P5, PT, R68.reuse, RZ, PT ;  /* 0x000000ff4400720c */ /* 0x040fe20003fa4270 */
[----:B------:R-:W0:Y:S01]  /*2e40*/  MUFU.TANH R85, R85 ;  /* 0x0000005500557308 */ /* 0x000e220000002400 */
[C---:B------:R-:W-:Y:S01]  /*2e50*/  ISETP.GT.AND P6, PT, R68.reuse, 0x1, PT ;  /* 0x000000014400780c */ /* 0x040fe20003fc4270 */
[----:B------:R-:W-:Y:S01]  /*2e60*/  UMOV UR6, URZ ;  /* 0x0000003f00067c82 */ /* 0x000fe20008000000 */
[----:B------:R-:W-:Y:S02]  /*2e70*/  ISETP.GT.AND P3, PT, R68, 0x8, PT ;  /* 0x000000084400780c */ /* 0x000fe40003f64270 */
[----:B------:R-:W-:-:S02]  /*2e80*/  FSEL R120, R120, -INF , P5 ;  /* 0xff80000078787808 */ /* 0x000fc40002800000 */
[----:B-1----:R-:W-:Y:S01]  /*2e90*/  FSEL R136, R136, -INF , P6 ;  /* 0xff80000088887808 */ /* 0x002fe20003000000 */
[----:B------:R-:W1:Y:S01]  /*2ea0*/  MUFU.TANH R83, R83 ;  /* 0x0000005300537308 */ /* 0x000e620000002400 */
[----:B------:R-:W-:Y:S02]  /*2eb0*/  ISETP.GT.AND P4, PT, R68, 0x9, PT ;  /* 0x000000094400780c */ /* 0x000fe40003f84270 */
[----:B--2---:R-:W-:Y:S02]  /*2ec0*/  FSEL R114, R121, -INF , P3 ;  /* 0xff80000079727808 */ /* 0x004fe40001800000 */
[----:B------:R-:W-:Y:S02]  /*2ed0*/  FMNMX.FTZ R59, R120, R136, !PT ;  /* 0x00000088783b7209 */ /* 0x000fe40007810000 */
[----:B------:R-:W-:Y:S01]  /*2ee0*/  ISETP.GT.AND P5, PT, R68, 0x10, PT ;  /* 0x000000104400780c */ /* 0x000fe20003fa4270 */
[----:B------:R-:W2:Y:S01]  /*2ef0*/  MUFU.TANH R87, R87 ;  /* 0x0000005700577308 */ /* 0x000ea20000002400 */
[----:B---3--:R-:W-:-:S02]  /*2f00*/  FSEL R124, R124, -INF , P4 ;  /* 0xff8000007c7c7808 */ /* 0x008fc40002000000 */
[----:B------:R-:W-:Y:S01]  /*2f10*/  FMNMX.FTZ R61, R114, R59, !PT ;  /* 0x0000003b723d7209 */ /* 0x000fe20007810000 */
[----:B------:R-:W-:Y:S01]  /*2f20*/  FMUL.FTZ R59, R0, R63 ;  /* 0x0000003f003b7220 */ /* 0x000fe20000410000 */
[----:B------:R-:W-:Y:S02]  /*2f30*/  ISETP.GT.AND P6, PT, R68, 0x11, PT ;  /* 0x000000114400780c */ /* 0x000fe40003fc4270 */
[----:B----4-:R-:W-:Y:S01]  /*2f40*/  FSEL R118, R137, -INF , P5 ;  /* 0xff80000089767808 */ /* 0x010fe20002800000 */
[----:B------:R-:W3:Y:S01]  /*2f50*/  MUFU.TANH R119, R119 ;  /* 0x0000007700777308 */ /* 0x000ee20000002400 */
[----:B------:R-:W-:Y:S01]  /*2f60*/  FMNMX.FTZ R63, R124, R61, !PT ;  /* 0x0000003d7c3f7209 */ /* 0x000fe20007810000 */
[----:B------:R-:W-:Y:S01]  /*2f70*/  FMUL.FTZ R61, R0, R67 ;  /* 0x00000043003d7220 */ /* 0x000fe20000410000 */
[----:B------:R-:W-:Y:S02]  /*2f80*/  ISETP.GT.AND P3, PT, R68, 0x18, PT ;  /* 0x000000184400780c */ /* 0x000fe40003f64270 */
[----:B-----5:R-:W-:-:S02]  /*2f90*/  FSEL R130, R129, -INF , P6 ;  /* 0xff80000081827808 */ /* 0x020fc40003000000 */
[----:B------:R-:W-:Y:S01]  /*2fa0*/  FMNMX.FTZ R67, R118, R63, !PT ;  /* 0x0000003f76437209 */ /* 0x000fe20007810000 */
[----:B------:R-:W4:Y:S01]  /*2fb0*/  MUFU.TANH R127, R127 ;  /* 0x0000007f007f7308 */ /* 0x000f220000002400 */
[----:B------:R-:W-:Y:S01]  /*2fc0*/  ISETP.GT.AND P4, PT, R68, 0x19, PT ;  /* 0x000000194400780c */ /* 0x000fe20003f84270 */
[----:B------:R-:W-:Y:S01]  /*2fd0*/  FMUL.FTZ R63, R0, R71 ;  /* 0x00000047003f7220 */ /* 0x000fe20000410000 */
[----:B------:R-:W-:Y:S01]  /*2fe0*/  FSEL R70, R125, -INF , P3 ;  /* 0xff8000007d467808 */ /* 0x000fe20001800000 */
[----:B------:R-:W-:Y:S02]  /*2ff0*/  WARPGROUP.DEPBAR.LE gsb0, 0x0 ;  /* 0x00008000000079c5 */ /* 0x000fe40000010000 */
[----:B------:R-:W-:Y:S01]  /*3000*/  FMNMX.FTZ R67, R130, R67, !PT ;  /* 0x0000004382437209 */ /* 0x000fe20007810000 */
[----:B------:R-:W-:Y:S01]  /*3010*/  WARPGROUP.ARRIVE ;  /* 0x00000000000079c5 */ /* 0x000fe20000000000 */
[----:B------:R-:W-:Y:S01]  /*3020*/  ISETP.GT.AND P3, PT, R68, 0x20, PT ;  /* 0x000000204400780c */ /* 0x000fe20003f64270 */
[----:B------:R-:W5:Y:S01]  /*3030*/  MUFU.TANH R64, R64 ;  /* 0x0000004000407308 */ /* 0x000f620000002400 */
[----:B------:R-:W-:Y:S01]  /*3040*/  FSEL R146, R128, -INF , P4 ;  /* 0xff80000080927808 */ /* 0x000fe20002000000 */
[----:B------:R-:W-:Y:S01]  /*3050*/  FMUL.FTZ R41, R0, R41 ;  /* 0x0000002900297220 */ /* 0x000fe20000410000 */
[----:B------:R-:W-:Y:S01]  /*3060*/  FMNMX.FTZ R67, R70, R67, !PT ;  /* 0x0000004346437209 */ /* 0x000fe20007810000 */
[----:B------:R-:W-:Y:S01]  /*3070*/  QGMMA.64x32x32.F32.E4M3.E4M3 R24, gdesc[UR12], R24, gsb0 ;  /* 0x006000000c1879f3 */ /* 0x000fe20008000818 */
[----:B------:R-:W-:Y:S01]  /*3080*/  ISETP.GT.AND P4, PT, R68, 0x21, PT ;  /* 0x000000214400780c */ /* 0x000fe20003f84270 */
[----:B------:R-:W-:Y:S01]  /*3090*/  FMUL.FTZ R44, R0, R44 ;  /* 0x0000002c002c7220 */ /* 0x000fe20000410000 */
[----:B------:R-:W-:Y:S01]  /*30a0*/  FSEL R144, R122, -INF , P3 ;  /* 0xff8000007a907808 */ /* 0x000fe20001800000 */
[----:B------:R-:W-:Y:S01]  /*30b0*/  FMUL.FTZ R40, R0, R40 ;  /* 0x0000002800287220 */ /* 0x000fe20000410000 */
[----:B------:R-:W-:Y:S01]  /*30c0*/  FMNMX.FTZ R67, R146, R67, !PT ;  /* 0x0000004392437209 */ /* 0x000fe20007810000 */
[----:B------:R-:W5:Y:S01]  /*30d0*/  MUFU.TANH R131, R131 ;  /* 0x0000008300837308 */ /* 0x000f620000002400 */
[----:B------:R-:W-:Y:S01]  /*30e0*/  ISETP.GT.AND P3, PT, R68, 0x28, PT ;  /* 0x000000284400780c */ /* 0x000fe20003f64270 */
[C---:B------:R-:W-:Y:S01]  /*30f0*/  FMUL.FTZ R45, R0.reuse, R45 ;  /* 0x0000002d002d7220 */ /* 0x040fe20000410000 */
[----:B------:R-:W-:Y:S01]  /*3100*/  FSEL R152, R123, -INF , P4 ;  /* 0xff8000007b987808 */ /* 0x000fe20002000000 */
[----:B------:R-:W-:Y:S01]  /*3110*/  FMUL.FTZ R49, R0, R49 ;  /* 0x0000003100317220 */ /* 0x000fe20000410000 */
[----:B------:R-:W-:Y:S01]  /*3120*/  FMNMX.FTZ R67, R144, R67, !PT ;  /* 0x0000004390437209 */ /* 0x000fe20007810000 */
[----:B------:R-:W-:Y:S01]  /*3130*/  FMUL.FTZ R53, R0, R53 ;  /* 0x0000003500357220 */ /* 0x000fe20000410000 */
[----:B------:R-:W-:Y:S01]  /*3140*/  ISETP.GT.AND P4, PT, R68, 0x29, PT ;  /* 0x000000294400780c */ /* 0x000fe20003f84270 */
[----:B------:R-:W-:Y:S01]  /*3150*/  MUFU.TANH R71, R41 ;  /* 0x0000002900477308 */ /* 0x000fe20000002400 */
[----:B------:R-:W-:Y:S01]  /*3160*/  FSEL R150, R126, -INF , P3 ;  /* 0xff8000007e967808 */ /* 0x000fe20001800000 */
[----:B------:R-:W-:Y:S01]  /*3170*/  FMUL.FTZ R48, R0, R48 ;  /* 0x0000003000307220 */ /* 0x000fe20000410000 */
[----:B------:R-:W-:Y:S01]  /*3180*/  FMNMX.FTZ R67, R152, R67, !PT ;  /* 0x0000004398437209 */ /* 0x000fe20007810000 */
[----:B------:R-:W-:Y:S01]  /*3190*/  FMUL.FTZ R52, R0, R52 ;  /* 0x0000003400347220 */ /* 0x000fe20000410000 */
[----:B------:R-:W-:Y:S01]  /*31a0*/  ISETP.GT.AND P3, PT, R68, 0x30, PT ;  /* 0x000000304400780c */ /* 0x000fe20003f64270 */
[----:B------:R-:W-:Y:S01]  /*31b0*/  FMUL.FTZ R43, R0, R43 ;  /* 0x0000002b002b7220 */ /* 0x000fe20000410000 */
[----:B------:R-:W-:Y:S01]  /*31c0*/  FSEL R154, R108, -INF , P4 ;  /* 0xff8000006c9a7808 */ /* 0x000fe20002000000 */
[----:B------:R0:W-:Y:S01]  /*31d0*/  MUFU.TANH R66, R40 ;  /* 0x0000002800427308 */ /* 0x0001e20000002400 */
[----:B------:R-:W-:Y:S01]  /*31e0*/  FMNMX.FTZ R67, R150, R67, !PT ;  /* 0x0000004396437209 */ /* 0x000fe20007810000 */
[----:B------:R-:W-:Y:S01]  /*31f0*/  @UP0 ULDC UR15, c[0x0][0x450] ;  /* 0x00011400000f0ab9 */ /* 0x000fe20000000800 */
[----:B------:R-:W-:Y:S01]  /*3200*/  ISETP.GT.AND P4, PT, R68, 0x31, PT ;  /* 0x000000314400780c */ /* 0x000fe20003f84270 */
[----:B------:R-:W-:Y:S01]  /*3210*/  UIMAD UR14, UR46, UR18, -UR19 ;  /* 0x000000122e0e72a4 */ /* 0x000fe2000f8e0a13 */
[----:B------:R-:W-:Y:S01]  /*3220*/  FSEL R158, R109, -INF , P3 ;  /* 0xff8000006d9e7808 */ /* 0x000fe20001800000 */
[----:B------:R-:W-:Y:S01]  /*3230*/  @UP0 USHF.R.U32.HI UR11, URZ, UR15, UR7 ;  /* 0x0000000f3f0b0299 */ /* 0x000fe20008011607 */
[----:B------:R-:W-:Y:S01]  /*3240*/  FMNMX.FTZ R67, R154, R67, !PT ;  /* 0x000000439a437209 */ /* 0x000fe20007810000 */
[----:B------:R-:W5:Y:S01]  /*3250*/  MUFU.TANH R65, R65 ;  /* 0x0000004100417308 */ /* 0x000f620000002400 */
[----:B------:R-:W-:Y:S01]  /*3260*/  ISETP.GT.AND P3, PT, R68, 0x38, PT ;  /* 0x000000384400780c */ /* 0x000fe20003f64270 */
[----:B0-----:R-:W-:Y:S01]  /*3270*/  FMUL.FTZ R40, R0, R42 ;  /* 0x0000002a00287220 */ /* 0x001fe20000410000 */
[----:B------:R-:W-:Y:S01]  /*3280*/  FSEL R156, R112, -INF , P4 ;  /* 0xff800000709c7808 */ /* 0x000fe20002000000 */
[----:B------:R-:W-:Y:S01]  /*3290*/  UIADD3 UR7, UR14, UR11, URZ ;  /* 0x0000000b0e077290 */ /* 0x000fe2000fffe03f */
[----:B------:R-:W-:-:S02]  /*32a0*/  FMNMX.FTZ R67, R158, R67, !PT ;  /* 0x000000439e437209 */ /* 0x000fc40007810000 */
[----:B------:R-:W-:Y:S01]  /*32b0*/  ISETP.GT.AND P6, PT, R68, 0x39, PT ;  /* 0x000000394400780c */ /* 0x000fe20003fc4270 */
[----:B------:R-:W0:Y:S01]  /*32c0*/  MUFU.TANH R69, R69 ;  /* 0x0000004500457308 */ /* 0x000e220000002400 */
[----:B------:R-:W-:Y:S01]  /*32d0*/  FSEL R148, R113, -INF , P3 ;  /* 0xff80000071947808 */ /* 0x000fe20001800000 */
[----:B------:R-:W-:Y:S01]  /*32e0*/  UIMAD.WIDE UR6, UR7, -0x6db6db6d, UR6 ;  /* 0x92492493070678a5 */ /* 0x000fe2000f8e0206 */
[----:B------:R-:W-:Y:S02]  /*32f0*/  FMNMX.FTZ R67, R156, R67, !PT ;  /* 0x000000439c437209 */ /* 0x000fe40007810000 */
[----:B------:R-:W-:Y:S01]  /*3300*/  ISETP.GT.AND P4, PT, R68, 0x40, PT ;  /* 0x000000404400780c */ /* 0x000fe20003f84270 */
[----:B------:R-:W-:Y:S01]  /*3310*/  USHF.R.U32.HI UR6, URZ, 0x1f, UR7 ;  /* 0x0000001f3f067899 */ /* 0x000fe20008011607 */
[----:B------:R-:W-:Y:S01]  /*3320*/  FSEL R142, R116, -INF , P6 ;  /* 0xff800000748e7808 */ /* 0x000fe20003000000 */
[----:B------:R-:W-:Y:S01]  /*3330*/  MUFU.TANH R3, R3 ;  /* 0x0000000300037308 */ /* 0x000fe20000002400 */
[----:B------:R-:W-:Y:S01]  /*3340*/  FMNMX.FTZ R67, R148, R67, !PT ;  /* 0x0000004394437209 */ /* 0x000fe20007810000 */
[----:B------:R-:W-:Y:S01]  /*3350*/  ULEA.HI.SX32 UR6, UR7, UR6, 0x19 ;  /* 0x0000000607067291 */ /* 0x000fe2000f8fca3f */
[----:B------:R-:W-:-:S02]  /*3360*/  ISETP.GT.AND P5, PT, R68, 0x41, PT ;  /* 0x000000414400780c */ /* 0x000fc40003fa4270 */
[----:B------:R-:W-:Y:S01]  /*3370*/  FSEL R140, R88, -INF , P4 ;  /* 0xff800000588c7808 */ /* 0x000fe20002000000 */
[----:B------:R-:W-:Y:S01]  /*3380*/  UISETP.LT.AND UP1, UPT, URZ, UR6, UPT ;  /* 0x000000063f00728c */ /* 0x000fe2000bf21270 */
[----:B------:R-:W-:Y:S01]  /*3390*/  FMNMX.FTZ R67, R142, R67, !PT ;  /* 0x000000438e437209 */ /* 0x000fe20007810000 */
[----:B------:R-:W0:Y:S01]  /*33a0*/  MUFU.TANH R88, R44 ;  /* 0x0000002c00587308 */ /* 0x000e220000002400 */
[----:B------:R-:W-:Y:S01]  /*33b0*/  ISETP.GT.AND P3, PT, R68, 0x48, PT ;  /* 0x000000484400780c */ /* 0x000fe20003f64270 */
[----:B------:R-:W-:Y:S01]  /*33c0*/  USEL UR50, URZ, UR6, !UP1 ;  /* 0x000000063f327287 */ /* 0x000fe2000c800000 */
[----:B------:R-:W-:Y:S02]  /*33d0*/  FSEL R138, R106, -INF , P5 ;  /* 0xff8000006a8a7808 */ /* 0x000fe40002800000 */
[----:B------:R-:W-:Y:S01]  /*33e0*/  FMNMX.FTZ R67, R140, R67, !PT ;  /* 0x000000438c437209 */ /* 0x000fe20007810000 */
[----:B------:R-:W-:Y:S02]  /*33f0*/  WARPGROUP.DEPBAR.LE gsb0, 0x0 ;  /* 0x00008000000079c5 */ /* 0x000fe40000010000 */
[----:B------:R-:W-:Y:S01]  /*3400*/  ISETP.GT.AND P4, PT, R68, 0x49, PT ;  /* 0x000000494400780c */ /* 0x000fe20003f84270 */
[----:B------:R-:W-:Y:S01]  /*3410*/  MUFU.TANH R5, R5 ;  /* 0x0000000500057308 */ /* 0x000fe20000002400 */
[----:B------:R-:W-:Y:S01]  /*3420*/  FSEL R134, R107, -INF , P3 ;  /* 0xff8000006b867808 */ /* 0x000fe20001800000 */
[----:B------:R-:W-:Y:S01]  /*3430*/  FMUL.FTZ R113, R0, R35 ;  /* 0x0000002300717220 */ /* 0x000fe20000410000 */
[----:B------:R-:W-:Y:S01]  /*3440*/  FMNMX.FTZ R67, R138, R67, !PT ;  /* 0x000000438a437209 */ /* 0x000fe20007810000 */
[----:B------:R-:W-:Y:S01]  /*3450*/  UISETP.GE.AND UP1, UPT, UR51, UR50, UPT ;  /* 0x000000323300728c */ /* 0x000fe2000bf26270 */
[----:B------:R-:W-:-:S02]  /*3460*/  ISETP.GT.AND P5, PT, R68, 0x50, PT ;  /* 0x000000504400780c */ /* 0x000fc40003fa4270 */
[----:B------:R-:W-:Y:S01]  /*3470*/  FSEL R132, R110, -INF , P4 ;  /* 0xff8000006e847808 */ /* 0x000fe20002000000 */
[----:B------:R-:W-:Y:S01]  /*3480*/  MUFU.TANH R107, R53 ;  /* 0x00000035006b7308 */ /* 0x000fe20000002400 */
[----:B------:R-:W-:Y:S02]  /*3490*/  FMNMX.FTZ R67, R134, R67, !PT ;  /* 0x0000004386437209 */ /* 0x000fe40007810000 */
[----:B------:R-:W-:Y:S02]  /*34a0*/  ISETP.GT.AND P3, PT, R68, 0x51, PT ;  /* 0x000000514400780c */ /* 0x000fe40003f64270 */
[----:B------:R-:W-:Y:S01]  /*34b0*/  FSEL R128, R111, -INF , P5 ;  /* 0xff8000006f807808 */ /* 0x000fe20002800000 */
[----:B------:R-:W-:Y:S01]  /*34c0*/  FMUL.FTZ R111, R0, R31 ;  /* 0x0000001f006f7220 */ /* 0x000fe20000410000 */
[----:B------:R-:W-:Y:S01]  /*34d0*/  FMNMX.FTZ R67, R132, R67, !PT ;  /* 0x0000004384437209 */ /* 0x000fe20007810000 */
[----:B------:R-:W-:Y:S01]  /*34e0*/  MUFU.TANH R6, R6 ;  /* 0x0000000600067308 */ /* 0x000fe20000002400 */
[----:B------:R-:W-:-:S02]  /*34f0*/  ISETP.GT.AND P4, PT, R68, 0x58, PT ;  /* 0x000000584400780c */ /* 0x000fc40003f84270 */
[----:B------:R-:W-:Y:S02]  /*3500*/  FSEL R126, R97, -INF , P3 ;  /* 0xff800000617e7808 */ /* 0x000fe40001800000 */
[----:B------:R-:W-:Y:S02]  /*3510*/  FMNMX.FTZ R67, R128, R67, !PT ;  /* 0x0000004380437209 */ /* 0x000fe40007810000 */
[----:B------:R-:W-:Y:S01]  /*3520*/  ISETP.GT.AND P3, PT, R68, 0x59, PT ;  /* 0x000000594400780c */ /* 0x000fe20003f64270 */
[----:B------:R-:W0:Y:S01]  /*3530*/  MUFU.TANH R97, R45 ;  /* 0x0000002d00617308 */ /* 0x000e220000002400 */
[----:B------:R-:W-:Y:S02]  /*3540*/  FSEL R122, R100, -INF , P4 ;  /* 0xff800000647a7808 */ /* 0x000fe40002000000 */
        /* <DEDUP_REMOVED lines=8> */
[----:B------:R-:W0:Y:S01]  /*35d0*/  MUFU.TANH R101, R48 ;  /* 0x0000003000657308 */ /* 0x000e220000002400 */
[----:B------:R-:W-:-:S02]  /*35e0*/  ISETP.GT.AND P4, PT, R68, 0x68, PT ;  /* 0x000000684400780c */ /* 0x000fc40003f84270 */
[----:B------:R-:W-:Y:S02]  /*35f0*/  FSEL R110, R102, -INF , P3 ;  /* 0xff800000666e7808 */ /* 0x000fe40001800000 */
[----:B------:R-:W-:Y:S02]  /*3600*/  FMNMX.FTZ R67, R112, R67, !PT ;  /* 0x0000004370437209 */ /* 0x000fe40007810000 */
[----:B------:R-:W-:Y:S01]  /*3610*/  ISETP.GT.AND P3, PT, R68, 0x69, PT ;  /* 0x000000694400780c */ /* 0x000fe20003f64270 */
[----:B------:R-:W-:Y:S01]  /*3620*/  MUFU.TANH R8, R8 ;  /* 0x0000000800087308 */ /* 0x000fe20000002400 */
[----:B------:R-:W-:Y:S02]  /*3630*/  FSEL R108, R99, -INF , P4 ;  /* 0xff800000636c7808 */ /* 0x000fe40002000000 */
[----:B------:R-:W-:Y:S02]  /*3640*/  FMNMX.FTZ R67, R110, R67, !PT ;  /* 0x000000436e437209 */ /* 0x000fe40007810000 */
[----:B------:R-:W-:-:S02]  /*3650*/  ISETP.GT.AND P4, PT, R68, 0x70, PT ;  /* 0x000000704400780c */ /* 0x000fc40003f84270 */
[----:B------:R-:W-:Y:S01]  /*3660*/  FSEL R106, R103, -INF , P3 ;  /* 0xff800000676a7808 */ /* 0x000fe20001800000 */
[----:B------:R1:W0:Y:S01]  /*3670*/  MUFU.TANH R99, R49 ;  /* 0x0000003100637308 */ /* 0x0002220000002400 */
[----:B------:R-:W-:Y:S02]  /*3680*/  FMNMX.FTZ R67, R108, R67, !PT ;  /* 0x000000436c437209 */ /* 0x000fe40007810000 */
[----:B------:R-:W-:Y:S02]  /*3690*/  ISETP.GT.AND P3, PT, R68, 0x71, PT ;  /* 0x000000714400780c */ /* 0x000fe40003f64270 */
[----:B------:R-:W-:Y:S01]  /*36a0*/  FSEL R102, R115, -INF , P4 ;  /* 0xff80000073667808 */ /* 0x000fe20002000000 */
[----:B------:R-:W-:Y:S01]  /*36b0*/  FMUL.FTZ R115, R0, R34 ;  /* 0x0000002200737220 */ /* 0x000fe20000410000 */
[----:B------:R-:W-:Y:S01]  /*36c0*/  FMNMX.FTZ R67, R106, R67, !PT ;  /* 0x000000436a437209 */ /* 0x000fe20007810000 */
[----:B------:R2:W0:Y:S01]  /*36d0*/  MUFU.TANH R103, R52 ;  /* 0x0000003400677308 */ /* 0x0004220000002400 */
[----:B------:R-:W-:Y:S01]  /*36e0*/  ISETP.GT.AND P4, PT, R68, 0x78, PT ;  /* 0x000000784400780c */ /* 0x000fe20003f84270 */
[C---:B-1----:R-:W-:Y:S01]  /*36f0*/  FMUL.FTZ R49, R0.reuse, R24 ;  /* 0x0000001800317220 */ /* 0x042fe20000410000 */
[----:B------:R-:W-:Y:S01]  /*3700*/  FSEL R100, R117, -INF , P3 ;  /* 0xff80000075647808 */ /* 0x000fe20001800000 */
[----:B------:R-:W-:Y:S01]  /*3710*/  FMUL.FTZ R117, R0, R39 ;  /* 0x0000002700757220 */ /* 0x000fe20000410000 */
[----:B------:R-:W-:-:S02]  /*3720*/  FMNMX.FTZ R67, R102, R67, !PT ;  /* 0x0000004366437209 */ /* 0x000fc40007810000 */
[----:B------:R-:W-:Y:S01]  /*3730*/  ISETP.GT.AND P3, PT, R68, 0x79, PT ;  /* 0x000000794400780c */ /* 0x000fe20003f64270 */
[----:B------:R-:W-:Y:S01]  /*3740*/  MUFU.TANH R9, R9 ;  /* 0x0000000900097308 */ /* 0x000fe20000002400 */
[----:B------:R-:W-:Y:S01]  /*3750*/  FSEL R98, R84, -INF , P4 ;  /* 0xff80000054627808 */ /* 0x000fe20002000000 */
[----:B--2---:R-:W-:Y:S01]  /*3760*/  FMUL.FTZ R52, R0, R25 ;  /* 0x0000001900347220 */ /* 0x004fe20000410000 */
        /* <DEDUP_REMOVED lines=8> */
[----:B------:R1:W2:Y:S01]  /*37f0*/  MUFU.TANH R83, R49 ;  /* 0x0000003100537308 */ /* 0x0002a20000002400 */
[----:B------:R-:W-:Y:S02]  /*3800*/  ISETP.GT.AND P4, PT, R68, 0x88, PT ;  /* 0x000000884400780c */ /* 0x000fe40003f84270 */
[----:B------:R-:W-:Y:S02]  /*3810*/  FSEL R41, R87, -INF , P3 ;  /* 0xff80000057297808 */ /* 0x000fe40001800000 */
[----:B------:R-:W-:-:S02]  /*3820*/  FMNMX.FTZ R44, R84, R67, !PT ;  /* 0x00000043542c7209 */ /* 0x000fc40007810000 */
[----:B------:R-:W-:Y:S01]  /*3830*/  ISETP.GT.AND P3, PT, R68, 0x89, PT ;  /* 0x000000894400780c */ /* 0x000fe20003f64270 */
[----:B------:R2:W2:Y:S01]  /*3840*/  MUFU.TANH R85, R52 ;  /* 0x0000003400557308 */ /* 0x0004a20000002400 */
[----:B---3--:R-:W-:Y:S01]  /*3850*/  FSEL R42, R119, -INF , P4 ;  /* 0xff800000772a7808 */ /* 0x008fe20002000000 */
[----:B------:R-:W-:Y:S01]  /*3860*/  FMUL.FTZ R119, R0, R38 ;  /* 0x0000002600777220 */ /* 0x000fe20000410000 */
[----:B------:R-:W-:Y:S02]  /*3870*/  FMNMX.FTZ R45, R41, R44, !PT ;  /* 0x0000002c292d7209 */ /* 0x000fe40007810000 */
[----:B------:R-:W-:Y:S02]  /*3880*/  ISETP.GT.AND P4, PT, R68, 0x90, PT ;  /* 0x000000904400780c */ /* 0x000fe40003f84270 */
[----:B----4-:R-:W-:Y:S01]  /*3890*/  FSEL R44, R127, -INF , P3 ;  /* 0xff8000007f2c7808 */ /* 0x010fe20001800000 */
[----:B------:R-:W-:Y:S01]  /*38a0*/  MUFU.TANH R11, R11 ;  /* 0x0000000b000b7308 */ /* 0x000fe20000002400 */
[----:B------:R-:W-:-:S02]  /*38b0*/  FMNMX.FTZ R45, R42, R45, !PT ;  /* 0x0000002d2a2d7209 */ /* 0x000fc40007810000 */
[----:B------:R-:W-:Y:S02]  /*38c0*/  ISETP.GT.AND P3, PT, R68, 0x91, PT ;  /* 0x000000914400780c */ /* 0x000fe40003f64270 */
[----:B-----5:R-:W-:Y:S02]  /*38d0*/  FSEL R24, R64, -INF , P4 ;  /* 0xff80000040187808 */ /* 0x020fe40002000000 */
[----:B------:R-:W-:Y:S01]  /*38e0*/  FMNMX.FTZ R53, R44, R45, !PT ;  /* 0x0000002d2c357209 */ /* 0x000fe20007810000 */
[----:B------:R-:W-:Y:S01]  /*38f0*/  MUFU.TANH R12, R12 ;  /* 0x0000000c000c7308 */ /* 0x000fe20000002400 */
        /* <DEDUP_REMOVED lines=9> */
[----:B0-----:R-:W-:Y:S01]  /*3990*/  FSEL R48, R69, -INF , P3 ;  /* 0xff80000045307808 */ /* 0x001fe20001800000 */
[----:B------:R0:W3:Y:S01]  /*39a0*/  MUFU.TANH R87, R53 ;  /* 0x0000003500577308 */ /* 0x0000e20000002400 */
[----:B------:R-:W-:Y:S01]  /*39b0*/  FMNMX.FTZ R65, R25, R64, !PT ;  /* 0x0000004019417209 */ /* 0x000fe20007810000 */
[----:B------:R-:W-:Y:S01]  /*39c0*/  FMUL.FTZ R64, R0, R29 ;  /* 0x0000001d00407220 */ /* 0x000fe20000410000 */
[----:B------:R-:W-:Y:S01]  /*39d0*/  ISETP.GT.AND P3, PT, R68, 0xa1, PT ;  /* 0x000000a14400780c */ /* 0x000fe20003f64270 */
[----:B------:R-:W-:Y:S01]  /*39e0*/  FMUL.FTZ R69, R0, R36 ;  /* 0x0000002400457220 */ /* 0x000fe20000410000 */
[----:B------:R-:W-:-:S02]  /*39f0*/  FSEL R28, R66, -INF , P4 ;  /* 0xff800000421c7808 */ /* 0x000fc40002000000 */
[----:B------:R-:W-:Y:S01]  /*3a00*/  FMNMX.FTZ R65, R48, R65, !PT ;  /* 0x0000004130417209 */ /* 0x000fe20007810000 */
[----:B------:R4:W5:Y:S01]  /*3a10*/  MUFU.TANH R109, R64 ;  /* 0x00000040006d7308 */ /* 0x0009620000002400 */
[----:B------:R-:W-:Y:S02]  /*3a20*/  ISETP.GT.AND P4, PT, R68, 0xa8, PT ;  /* 0x000000a84400780c */ /* 0x000fe40003f84270 */
[----:B-1----:R-:W-:Y:S01]  /*3a30*/  FSEL R49, R71, -INF , P3 ;  /* 0xff80000047317808 */ /* 0x002fe20001800000 */
[----:B------:R-:W-:Y:S01]  /*3a40*/  FMUL.FTZ R71, R0, R37 ;  /* 0x0000002500477220 */ /* 0x000fe20000410000 */
[----:B------:R-:W-:Y:S01]  /*3a50*/  FMNMX.FTZ R66, R28, R65, !PT ;  /* 0x000000411c427209 */ /* 0x000fe20007810000 */
[----:B------:R-:W-:Y:S01]  /*3a60*/  FMUL.FTZ R65, R0, R32 ;  /* 0x0000002000417220 */ /* 0x000fe20000410000 */
[----:B------:R-:W-:Y:S01]  /*3a70*/  ISETP.GT.AND P3, PT, R68, 0xa9, PT ;  /* 0x000000a94400780c */ /* 0x000fe20003f64270 */
[----:B------:R-:W-:Y:S01]  /*3a80*/  MUFU.TANH R14, R14 ;  /* 0x0000000e000e7308 */ /* 0x000fe20000002400 */
[----:B------:R-:W-:-:S02]  /*3a90*/  FSEL R29, R88, -INF , P4 ;  /* 0xff800000581d7808 */ /* 0x000fc40002000000 */
[----:B------:R-:W-:Y:S02]  /*3aa0*/  FMNMX.FTZ R66, R49, R66, !PT ;  /* 0x0000004231427209 */ /* 0x000fe40007810000 */
[C---:B------:R-:W-:Y:S02]  /*3ab0*/  ISETP.GT.AND P4, PT, R68.reuse, 0xb0, PT ;  /* 0x000000b04400780c */ /* 0x040fe40003f84270 */
[----:B--2---:R-:W-:Y:S01]  /*3ac0*/  FSEL R52, R97, -INF , P3 ;  /* 0xff80000061347808 */ /* 0x004fe20001800000 */
[----:B------:R-:W-:Y:S01]  /*3ad0*/  MUFU.TANH R71, R71 ;  /* 0x0000004700477308 */ /* 0x000fe20000002400 */
[----:B------:R-:W-:Y:S02]  /*3ae0*/  FMNMX.FTZ R67, R29, R66, !PT ;  /* 0x000000421d437209 */ /* 0x000fe40007810000 */
[----:B------:R-:W-:Y:S02]  /*3af0*/  ISETP.GT.AND P3, PT, R68, 0xb1, PT ;  /* 0x000000b14400780c */ /* 0x000fe40003f64270 */
[----:B0-----:R-:W-:-:S02]  /*3b00*/  FSEL R53, R101, -INF , P4 ;  /* 0xff80000065357808 */ /* 0x001fc40002000000 */
[----:B------:R-:W-:Y:S01]  /*3b10*/  FMNMX.FTZ R66, R52, R67, !PT ;  /* 0x0000004334427209 */ /* 0x000fe20007810000 */
[----:B------:R0:W1:Y:S01]  /*3b20*/  MUFU.TANH R97, R65 ;  /* 0x0000004100617308 */ /* 0x0000620000002400 */
[----:B------:R-:W-:Y:S02]  /*3b30*/  ISETP.GT.AND P4, PT, R68, 0xb8, PT ;  /* 0x000000b84400780c */ /* 0x000fe40003f84270 */
[----:B------:R-:W-:Y:S02]  /*3b40*/  FSEL R32, R99, -INF , P3 ;  /* 0xff80000063207808 */ /* 0x000fe40001800000 */
[----:B------:R-:W-:Y:S01]  /*3b50*/  FMNMX.FTZ R67, R53, R66, !PT ;  /* 0x0000004235437209 */ /* 0x000fe20007810000 */
[----:B------:R-:W-:Y:S01]  /*3b60*/  FMUL.FTZ R66, R0, R33 ;  /* 0x0000002100427220 */ /* 0x000fe20000410000 */
[----:B------:R-:W-:Y:S01]  /*3b70*/  ISETP.GT.AND P3, PT, R68, 0xb9, PT ;  /* 0x000000b94400780c */ /* 0x000fe20003f64270 */
[----:B------:R-:W-:Y:S01]  /*3b80*/  MUFU.TANH R101, R69 ;  /* 0x0000004500657308 */ /* 0x000fe20000002400 */
[----:B----4-:R-:W-:Y:S01]  /*3b90*/  FSEL R64, R103, -INF , P4 ;  /* 0xff80000067407808 */ /* 0x010fe20002000000 */
[----:B------:R-:W-:Y:S01]  /*3ba0*/  FMUL.FTZ R103, R0, R27 ;  /* 0x0000001b00677220 */ /* 0x000fe20000410000 */
[----:B------:R-:W-:-:S02]  /*3bb0*/  FMNMX.FTZ R67, R32, R67, !PT ;  /* 0x0000004320437209 */ /* 0x000fc40007810000 */
[----:B------:R-:W-:Y:S02]  /*3bc0*/  ISETP.GT.AND P4, PT, R68, 0xc0, PT ;  /* 0x000000c04400780c */ /* 0x000fe40003f84270 */
[----:B------:R-:W-:Y:S01]  /*3bd0*/  FSEL R33, R107, -INF , P3 ;  /* 0xff8000006b217808 */ /* 0x000fe20001800000 */
[----:B------:R5:W2:Y:S01]  /*3be0*/  MUFU.TANH R99, R66 ;  /* 0x0000004200637308 */ /* 0x000aa20000002400 */
[----:B------:R-:W-:Y:S01]  /*3bf0*/  FMNMX.FTZ R88, R64, R67, !PT ;  /* 0x0000004340587209 */ /* 0x000fe20007810000 */
[----:B------:R-:W-:Y:S01]  /*3c00*/  FMUL.FTZ R107, R0, R26 ;  /* 0x0000001a006b7220 */ /* 0x000fe20000410000 */
[C---:B------:R-:W-:Y:S02]  /*3c10*/  ISETP.GT.AND P3, PT, R68.reuse, 0xc1, PT ;  /* 0x000000c14400780c */ /* 0x040fe40003f64270 */
[----:B0-----:R-:W-:Y:S02]  /*3c20*/  FSEL R65, R83, -INF , P4 ;  /* 0xff80000053417808 */ /* 0x001fe40002000000 */
[----:B------:R-:W-:Y:S01]  /*3c30*/  FMNMX.FTZ R88, R33, R88, !PT ;  /* 0x0000005821587209 */ /* 0x000fe20007810000 */
[----:B------:R-:W0:Y:S01]  /*3c40*/  MUFU.TANH R15, R15 ;  /* 0x0000000f000f7308 */ /* 0x000e220000002400 */
[----:B------:R-:W-:-:S02]  /*3c50*/  ISETP.GT.AND P4, PT, R68, 0xc8, PT ;  /* 0x000000c84400780c */ /* 0x000fc40003f84270 */
[----:B------:R-:W-:Y:S01]  /*3c60*/  FSEL R36, R85, -INF , P3 ;  /* 0xff80000055247808 */ /* 0x000fe20001800000 */
[----:B------:R-:W-:Y:S01]  /*3c70*/  FMUL.FTZ R85, R0, R47 ;  /* 0x0000002f00557220 */ /* 0x000fe20000410000 */
[----:B------:R-:W-:Y:S02]  /*3c80*/  FMNMX.FTZ R83, R65, R88, !PT ;  /* 0x0000005841537209 */ /* 0x000fe40007810000 */
[----:B------:R-:W-:Y:S01]  /*3c90*/  ISETP.GT.AND P3, PT, R68, 0xc9, PT ;  /* 0x000000c94400780c */ /* 0x000fe20003f64270 */
[----:B------:R-:W4:Y:S01]  /*3ca0*/  MUFU.TANH R20, R20 ;  /* 0x0000001400147308 */ /* 0x000f220000002400 */
[----:B---3--:R-:W-:Y:S01]  /*3cb0*/  FSEL R67, R87, -INF , P4 ;  /* 0xff80000057437808 */ /* 0x008fe20002000000 */
[----:B------:R-:W-:Y:S01]  /*3cc0*/  FMUL.FTZ R87, R0, R51 ;  /* 0x0000003300577220 */ /* 0x000fe20000410000 */
[----:B------:R-:W-:Y:S01]  /*3cd0*/  FMNMX.FTZ R88, R36, R83, !PT ;  /* 0x0000005324587209 */ /* 0x000fe20007810000 */
[----:B------:R-:W-:Y:S01]  /*3ce0*/  FMUL.FTZ R83, R0, R46 ;  /* 0x0000002e00537220 */ /* 0x000fe20000410000 */
[----:B------:R-:W-:-:S02]  /*3cf0*/  ISETP.GT.AND P4, PT, R68, 0xd0, PT ;  /* 0x000000d04400780c */ /* 0x000fc40003f84270 */
[----:B-----5:R-:W-:Y:S01]  /*3d00*/  FSEL R66, R109, -INF , P3 ;  /* 0xff8000006d427808 */ /* 0x020fe20001800000 */
[----:B------:R-:W-:Y:S01]  /*3d10*/  FMUL.FTZ R109, R0, R30 ;  /* 0x0000001e006d7220 */ /* 0x000fe20000410000 */
[----:B------:R-:W-:Y:S01]  /*3d20*/  FMNMX.FTZ R37, R67, R88, !PT ;  /* 0x0000005843257209 */ /* 0x000fe20007810000 */
[----:B------:R-:W3:Y:S01]  /*3d30*/  MUFU.TANH R21, R21 ;  /* 0x0000001500157308 */ /* 0x000ee20000002400 */
[----:B------:R-:W-:Y:S02]  /*3d40*/  ISETP.GT.AND P3, PT, R68, 0xd1, PT ;  /* 0x000000d14400780c */ /* 0x000fe40003f64270 */
[----:B-1----:R-:W-:Y:S01]  /*3d50*/  FSEL R46, R97, -INF , P4 ;  /* 0xff800000612e7808 */ /* 0x002fe20002000000 */
[----:B------:R-:W-:Y:S01]  /*3d60*/  FMUL.FTZ R97, R0, R50 ;  /* 0x0000003200617220 */ /* 0x000fe20000410000 */
[----:B------:R-:W-:Y:S02]  /*3d70*/  FMNMX.FTZ R69, R66, R37, !PT ;  /* 0x0000002542457209 */ /* 0x000fe40007810000 */
[----:B------:R-:W-:Y:S01]  /*3d80*/  ISETP.GT.AND P4, PT, R68, 0xd8, PT ;  /* 0x000000d84400780c */ /* 0x000fe20003f84270 */
[----:B------:R-:W1:Y:S01]  /*3d90*/  MUFU.TANH R104, R104 ;  /* 0x0000006800687308 */ /* 0x000e620000002400 */
[----:B--2---:R-:W-:Y:S01]  /*3da0*/  FSEL R37, R99, -INF , P3 ;  /* 0xff80000063257808 */ /* 0x004fe20001800000 */
[----:B------:R-:W-:Y:S01]  /*3db0*/  FMUL.FTZ R99, R0, R55 ;  /* 0x0000003700637220 */ /* 0x000fe20000410000 */
[----:B------:R-:W-:-:S02]  /*3dc0*/  FMNMX.FTZ R88, R46, R69, !PT ;  /* 0x000000452e587209 */ /* 0x000fc40007810000 */
[----:B------:R-:W-:Y:S02]  /*3dd0*/  ISETP.GT.AND P3, PT, R68, 0xd9, PT ;  /* 0x000000d94400780c */ /* 0x000fe40003f64270 */
[----:B------:R-:W-:Y:S01]  /*3de0*/  FSEL R47, R101, -INF , P4 ;  /* 0xff800000652f7808 */ /* 0x000fe20002000000 */
[----:B------:R-:W2:Y:S01]  /*3df0*/  MUFU.TANH R105, R105 ;  /* 0x0000006900697308 */ /* 0x000ea20000002400 */
[----:B------:R-:W-:Y:S01]  /*3e00*/  FMNMX.FTZ R88, R37, R88, !PT ;  /* 0x0000005825587209 */ /* 0x000fe20007810000 */
[----:B------:R-:W-:Y:S01]  /*3e10*/  FMUL.FTZ R101, R0, R54 ;  /* 0x0000003600657220 */ /* 0x000fe20000410000 */
[----:B------:R-:W-:Y:S02]  /*3e20*/  FSEL R68, R71, -INF , P3 ;  /* 0xff80000047447808 */ /* 0x000fe40001800000 */
[----:B------:R-:W-:Y:S01]  /*3e30*/  FMNMX.FTZ R69, R47, R88, !PT ;  /* 0x000000582f457209 */ /* 0x000fe20007810000 */
[----:B------:R-:W5:Y:S02]  /*3e40*/  SHFL.IDX PT, R71, R80, 0x1, 0x1c1f ;  /* 0x003c1f0050477f89 */ /* 0x000f6400000e0000 */
[----:B------:R-:W2:Y:S01]  /*3e50*/  MUFU.TANH R89, R89 ;  /* 0x0000005900597308 */ /* 0x000ea20000002400 */
[----:B------:R-:W-:-:S05]  /*3e60*/  FMNMX.FTZ R69, R68, R69, !PT ;  /* 0x0000004544457209 */ /* 0x000fca0007810000 */
[----:B------:R-:W0:Y:S02]  /*3e70*/  SHFL.BFLY PT, R50, R69, 0x2, 0x1f ;  /* 0x0c401f0045327f89 */ /* 0x000e2400000e0000 */
[----:B------:R-:W2:Y:S08]  /*3e80*/  MUFU.TANH R90, R90 ;  /* 0x0000005a005a7308 */ /* 0x000eb00000002400 */
[----:B------:R-:W2:Y:S01]  /*3e90*/  MUFU.TANH R91, R91 ;  /* 0x0000005b005b7308 */ /* 0x000ea20000002400 */
[----:B-----5:R-:W-:-:S07]  /*3ea0*/  IADD3 R82, R71, -UR19, R82 ;  /* 0x8000001347527c10 */ /* 0x020fce000fffe052 */
[----:B------:R-:W5:Y:S01]  /*3eb0*/  MUFU.TANH R92, R92 ;  /* 0x0000005c005c7308 */ /* 0x000f620000002400 */
[----:B------:R-:W-:Y:S02]  /*3ec0*/  VIMNMX R133, R81, R82, PT ;  /* 0x0000005251857248 */ /* 0x000fe40003fe0100 */
[----:B0-----:R-:W-:Y:S02]  /*3ed0*/  FMNMX.FTZ R50, R69, R50, !PT ;  /* 0x0000003245327209 */ /* 0x001fe40007810000 */
[----:B------:R-:W-:-:S03]  /*3ee0*/  ISETP.GT.AND P4, PT, R133, 0x1, PT ;  /* 0x000000018500780c */ /* 0x000fc60003f84270 */
[----:B------:R-:W0:Y:S01]  /*3ef0*/  MUFU.TANH R94, R94 ;  /* 0x0000005e005e7308 */ /* 0x000e220000002400 */
[----:B------:R-:W-:Y:S01]  /*3f00*/  ISETP.GT.AND P5, PT, R133, 0x8, PT ;  /* 0x000000088500780c */ /* 0x000fe20003fa4270 */
[----:B------:R-:W4:Y:S01]  /*3f10*/  SHFL.BFLY PT, R27, R50, 0x1, 0x1f ;  /* 0x0c201f00321b7f89 */ /* 0x000f2200000e0000 */
[----:B------:R-:W-:Y:S02]  /*3f20*/  FSEL R121, R5, -INF , P4 ;  /* 0xff80000005797808 */ /* 0x000fe40002000000 */
[----:B------:R-:W-:Y:S02]  /*3f30*/  FSEL R82, R6, -INF , P5 ;  /* 0xff80000006527808 */ /* 0x000fe40002800000 */
[----:B------:R-:W-:Y:S01]  /*3f40*/  ISETP.GT.AND P4, PT, R133, 0x10, PT ;  /* 0x000000108500780c */ /* 0x000fe20003f84270 */
[----:B------:R-:W0:Y:S08]  /*3f50*/  MUFU.TANH R93, R93 ;  /* 0x0000005d005d7308 */ /* 0x000e300000002400 */
[----:B------:R-:W0:Y:S08]  /*3f60*/  MUFU.TANH R95, R95 ;  /* 0x0000005f005f7308 */ /* 0x000e300000002400 */
[----:B------:R-:W0:Y:S01]  /*3f70*/  MUFU.TANH R96, R96 ;  /* 0x0000006000607308 */ /* 0x000e220000002400 */
[----:B----4-:R-:W-:Y:S01]  /*3f80*/  FMNMX.FTZ R88, R50, R27, !PT ;  /* 0x0000001b32587209 */ /* 0x010fe20007810000 */
[----:B------:R-:W-:-:S03]  /*3f90*/  IMAD.U32 R27, RZ, RZ, UR10 ;  /* 0x0000000aff1b7e24 */ /* 0x000fc6000f8e00ff */
[C---:B------:R-:W-:Y:S01]  /*3fa0*/  FSETP.NEU.FTZ.AND P3, PT, R88.reuse, -INF , PT ;  /* 0xff8000005800780b */ /* 0x040fe20003f7d000 */
[----:B------:R-:W-:-:S02]  /*3fb0*/  FFMA.FTZ R27, R88, R27, -8 ;  /* 0xc1000000581b7423 */ /* 0x000fc4000001001b */
[----:B------:R-:W4:Y:S03]  /*3fc0*/  MUFU.TANH R73, R73 ;  /* 0x0000004900497308 */ /* 0x000f260000002400 */
[----:B------:R-:W-:Y:S02]  /*3fd0*/  FSEL R27, R27, RZ, P3 ;  /* 0x000000ff1b1b7208 */ /* 0x000fe40001800000 */
[----:B------:R-:W-:-:S03]  /*3fe0*/  ISETP.GT.AND P3, PT, R133, RZ, PT ;  /* 0x000000ff8500720c */ /* 0x000fc60003f64270 */
[----:B------:R-:W4:Y:S01]  /*3ff0*/  MUFU.TANH R72, R72 ;  /* 0x0000004800487308 */ /* 0x000f220000002400 */
[----:B------:R-:W-:-:S01]  /*4000*/  FFMA.FTZ R34, R118, UR10, -R27 ;  /* 0x0000000a76227c23 */ /* 0x000fc2000801081b */
[----:B------:R-:W-:Y:S01]  /*4010*/  FSEL R80, R3, -INF , P3 ;  /* 0xff80000003507808 */ /* 0x000fe20001800000 */
[----:B------:R-:W-:-:S01]  /*4020*/  FFMA.FTZ R30, R114, UR10, -R27 ;  /* 0x0000000a721e7c23 */ /* 0x000fc2000801081b */
[----:B------:R-:W-:Y:S01]  /*4030*/  ISETP.GT.AND P3, PT, R133, 0x9, PT ;  /* 0x000000098500780c */ /* 0x000fe20003f64270 */
[----:B------:R-:W-:-:S01]  /*4040*/  FFMA.FTZ R26, R120, UR10, -R27 ;  /* 0x0000000a781a7c23 */ /* 0x000fc2000801081b */
[----:B------:R-:W-:Y:S01]  /*4050*/  FMNMX.FTZ R5, R80, R121, !PT ;  /* 0x0000007950057209 */ /* 0x000fe20007810000 */
[----:B------:R-:W-:-:S01]  /*4060*/  FFMA.FTZ R35, R124, UR10, -R27 ;  /* 0x0000000a7c237c23 */ /* 0x000fc2000801081b */
[----:B------:R-:W-:Y:S01]  /*4070*/  FSEL R81, R7, -INF , P3 ;  /* 0xff80000007517808 */ /* 0x000fe20001800000 */
[----:B------:R-:W-:-:S01]  /*4080*/  FFMA.FTZ R39, R130, UR10, -R27 ;  /* 0x0000000a82277c23 */ /* 0x000fc2000801081b */
[----:B------:R-:W-:Y:S01]  /*4090*/  FMNMX.FTZ R118, R82, R5, !PT ;  /* 0x0000000552767209 */ /* 0x000fe20007810000 */
[----:B------:R-:W4:Y:S01]  /*40a0*/  MUFU.TANH R74, R74 ;  /* 0x0000004a004a7308 */ /* 0x000f220000002400 */
        /* <DEDUP_REMOVED lines=8> */
[----:B------:R-:W-:Y:S01]  /*4130*/  FSEL R118, R9, -INF , P3 ;  /* 0xff80000009767808 */ /* 0x000fe20001800000 */
[--C-:B------:R-:W-:Y:S01]  /*4140*/  FFMA.FTZ R51, R146, UR10, -R27.reuse ;  /* 0x0000000a92337c23 */ /* 0x100fe2000801081b */
[----:B------:R-:W-:Y:S01]  /*4150*/  FMNMX.FTZ R7, R114, R5, !PT ;  /* 0x0000000572077209 */ /* 0x000fe20007810000 */
[--C-:B------:R-:W-:Y:S01]  /*4160*/  FFMA.FTZ R50, R144, UR10, -R27.reuse ;  /* 0x0000000a90327c23 */ /* 0x100fe2000801081b */
[C---:B------:R-:W-:Y:S01]  /*4170*/  ISETP.GT.AND P3, PT, R133.reuse, 0x19, PT ;  /* 0x000000198500780c */ /* 0x040fe20003f64270 */
[--C-:B------:R-:W-:Y:S01]  /*4180*/  FFMA.FTZ R55, R152, UR10, -R27.reuse ;  /* 0x0000000a98377c23 */ /* 0x100fe2000801081b */
[----:B------:R-:W-:Y:S01]  /*4190*/  FSEL R120, R10, -INF , P4 ;  /* 0xff8000000a787808 */ /* 0x000fe20002000000 */
[----:B------:R-:W4:Y:S01]  /*41a0*/  MUFU.TANH R76, R76 ;  /* 0x0000004c004c7308 */ /* 0x000f220000002400 */
[----:B------:R-:W-:Y:S01]  /*41b0*/  FMNMX.FTZ R7, R118, R7, !PT ;  /* 0x0000000776077209 */ /* 0x000fe20007810000 */
[--C-:B------:R-:W-:Y:S01]  /*41c0*/  FFMA.FTZ R54, R150, UR10, -R27.reuse ;  /* 0x0000000a96367c23 */ /* 0x100fe2000801081b */
[----:B------:R-:W-:Y:S01]  /*41d0*/  ISETP.GT.AND P4, PT, R133, 0x20, PT ;  /* 0x000000208500780c */ /* 0x000fe20003f84270 */
[--C-:B------:R-:W-:Y:S01]  /*41e0*/  FFMA.FTZ R69, R154, UR10, -R27.reuse ;  /* 0x0000000a9a457c23 */ /* 0x100fe2000801081b */
[----:B------:R-:W-:Y:S01]  /*41f0*/  FSEL R123, R11, -INF , P3 ;  /* 0xff8000000b7b7808 */ /* 0x000fe20001800000 */
[--C-:B------:R-:W-:Y:S01]  /*4200*/  FFMA.FTZ R70, R158, UR10, -R27.reuse ;  /* 0x0000000a9e467c23 */ /* 0x100fe2000801081b */
        /* <DEDUP_REMOVED lines=14> */
[----:B------:R-:W-:Y:S01]  /*42f0*/  ISETP.GT.AND P3, PT, R133, 0x29, PT ;  /* 0x000000298500780c */ /* 0x000fe20003f64270 */
        /* <DEDUP_REMOVED lines=19> */
[----:B---3--:R-:W-:Y:S01]  /*4430*/  FSEL R131, R21, -INF , P3 ;  /* 0xff80000015837808 */ /* 0x008fe20001800000 */
[--C-:B------:R-:W-:Y:S01]  /*4440*/  FFMA.FTZ R21, R112, UR10, -R27.reuse ;  /* 0x0000000a70157c23 */ /* 0x100fe2000801081b */
[----:B------:R-:W-:Y:S01]  /*4450*/  FMNMX.FTZ R12, R130, R9, !PT ;  /* 0x00000009820c7209 */ /* 0x000fe20007810000 */
[--C-:B------:R-:W-:Y:S01]  /*4460*/  FFMA.FTZ R45, R45, UR10, -R27.reuse ;  /* 0x0000000a2d2d7c23 */ /* 0x100fe2000801081b */
[----:B------:R-:W-:Y:S01]  /*4470*/  ISETP.GT.AND P3, PT, R133, 0x39, PT ;  /* 0x000000398500780c */ /* 0x000fe20003f64270 */
[--C-:B------:R-:W-:Y:S01]  /*4480*/  FFMA.FTZ R25, R25, UR10, -R27.reuse ;  /* 0x0000000a19197c23 */ /* 0x100fe2000801081b */
[----:B-1----:R-:W-:Y:S01]  /*4490*/  FSEL R104, R104, -INF , P4 ;  /* 0xff80000068687808 */ /* 0x002fe20002000000 */
[----:B------:R-:W1:Y:S01]  /*44a0*/  MUFU.TANH R58, R58 ;  /* 0x0000003a003a7308 */ /* 0x000e620000002400 */
[----:B------:R-:W-:Y:S01]  /*44b0*/  FMNMX.FTZ R11, R131, R12, !PT ;  /* 0x0000000c830b7209 */ /* 0x000fe20007810000 */
[--C-:B------:R-:W-:Y:S01]  /*44c0*/  FFMA.FTZ R12, R126, UR10, -R27.reuse ;  /* 0x0000000a7e0c7c23 */ /* 0x100fe2000801081b */
[----:B------:R-:W-:Y:S01]  /*44d0*/  ISETP.GT.AND P4, PT, R133, 0x40, PT ;  /* 0x000000408500780c */ /* 0x000fe20003f84270 */
[--C-:B------:R-:W-:Y:S01]  /*44e0*/  FFMA.FTZ R28, R28, UR10, -R27.reuse ;  /* 0x0000000a1c1c7c23 */ /* 0x100fe2000801081b */
[----:B--2---:R-:W-:Y:S01]  /*44f0*/  FSEL R105, R105, -INF , P3 ;  /* 0xff80000069697808 */ /* 0x004fe20001800000 */
[--C-:B------:R-:W-:Y:S01]  /*4500*/  FFMA.FTZ R49, R49, UR10, -R27.reuse ;  /* 0x0000000a31317c23 */ /* 0x100fe2000801081b */
[----:B------:R-:W-:Y:S01]  /*4510*/  FMNMX.FTZ R14, R104, R11, !PT ;  /* 0x0000000b680e7209 */ /* 0x000fe20007810000 */
[----:B------:R-:W2:Y:S01]  /*4520*/  MUFU.TANH R59, R59 ;  /* 0x0000003b003b7308 */ /* 0x000ea20000002400 */
[----:B------:R-:W-:Y:S01]  /*4530*/  ISETP.GT.AND P3, PT, R133, 0x41, PT ;  /* 0x000000418500780c */ /* 0x000fe20003f64270 */
[--C-:B------:R-:W-:Y:S01]  /*4540*/  FFMA.FTZ R29, R29, UR10, -R27.reuse ;  /* 0x0000000a1d1d7c23 */ /* 0x100fe2000801081b */
[----:B------:R-:W-:Y:S01]  /*4550*/  FSEL R126, R89, -INF , P4 ;  /* 0xff800000597e7808 */ /* 0x000fe20002000000 */
[--C-:B------:R-:W-:Y:S01]  /*4560*/  FFMA.FTZ R89, R110, UR10, -R27.reuse ;  /* 0x0000000a6e597c23 */ /* 0x100fe2000801081b */
[----:B------:R-:W-:Y:S01]  /*4570*/  FMNMX.FTZ R11, R105, R14, !PT ;  /* 0x0000000e690b7209 */ /* 0x000fe20007810000 */
[--C-:B------:R-:W-:Y:S01]  /*4580*/  FFMA.FTZ R33, R33, UR10, -R27.reuse ;  /* 0x0000000a21217c23 */ /* 0x100fe2000801081b */
[----:B------:R-:W-:Y:S01]  /*4590*/  ISETP.GT.AND P4, PT, R133, 0x48, PT ;  /* 0x000000488500780c */ /* 0x000fe20003f84270 */
[----:B------:R-:W3:Y:S01]  /*45a0*/  MUFU.TANH R60, R60 ;  /* 0x0000003c003c7308 */ /* 0x000ee20000002400 */
[----:B------:R-:W-:Y:S01]  /*45b0*/  FSEL R90, R90, -INF , P3 ;  /* 0xff8000005a5a7808 */ /* 0x000fe20001800000 */
[--C-:B------:R-:W-:Y:S01]  /*45c0*/  FFMA.FTZ R46, R46, UR10, -R27.reuse ;  /* 0x0000000a2e2e7c23 */ /* 0x100fe2000801081b */
[----:B------:R-:W-:Y:S01]  /*45d0*/  FMNMX.FTZ R13, R126, R11, !PT ;  /* 0x0000000b7e0d7209 */ /* 0x000fe20007810000 */
[--C-:B------:R-:W-:Y:S01]  /*45e0*/  FFMA.FTZ R37, R37, UR10, -R27.reuse ;  /* 0x0000000a25257c23 */ /* 0x100fe2000801081b */
[----:B------:R-:W-:Y:S01]  /*45f0*/  ISETP.GT.AND P3, PT, R133, 0x49, PT ;  /* 0x000000498500780c */ /* 0x000fe20003f64270 */
[----:B------:R-:W-:Y:S01]  /*4600*/  FFMA.FTZ R47, R47, UR10, -R27 ;  /* 0x0000000a2f2f7c23 */ /* 0x000fe2000801081b */
[----:B------:R-:W-:Y:S01]  /*4610*/  FSEL R91, R91, -INF , P4 ;  /* 0xff8000005b5b7808 */ /* 0x000fe20002000000 */
[----:B------:R-:W3:Y:S01]  /*4620*/  MUFU.TANH R61, R61 ;  /* 0x0000003d003d7308 */ /* 0x000ee20000002400 */
[----:B------:R-:W-:-:S02]  /*4630*/  FMNMX.FTZ R14, R90, R13, !PT ;  /* 0x0000000d5a0e7209 */ /* 0x000fc40007810000 */
[----:B------:R-:W-:Y:S02]  /*4640*/  ISETP.GT.AND P4, PT, R133, 0x50, PT ;  /* 0x000000508500780c */ /* 0x000fe40003f84270 */
[----:B-----5:R-:W-:Y:S02]  /*4650*/  FSEL R92, R92, -INF , P3 ;  /* 0xff8000005c5c7808 */ /* 0x020fe40001800000 */
[----:B------:R-:W-:Y:S01]  /*4660*/  FMNMX.FTZ R13, R91, R14, !PT ;  /* 0x0000000e5b0d7209 */ /* 0x000fe20007810000 */
[----:B------:R-:W5:Y:S01]  /*4670*/  MUFU.TANH R62, R62 ;  /* 0x0000003e003e7308 */ /* 0x000f620000002400 */
        /* <DEDUP_REMOVED lines=8> */
[----:B------:R-:W-:Y:S01]  /*4700*/  FSEL R95, R95, -INF , P4 ;  /* 0xff8000005f5f7808 */ /* 0x000fe20002000000 */
[----:B------:R4:W-:Y:S01]  /*4710*/  MUFU.EX2 R13, R21 ;  /* 0x00000015000d7308 */ /* 0x0009e20000000800 */
[----:B------:R-:W-:-:S02]  /*4720*/  FMNMX.FTZ R20, R93, R20, !PT ;  /* 0x000000145d147209 */ /* 0x000fc40007810000 */
[----:B------:R-:W-:Y:S02]  /*4730*/  ISETP.GT.AND P4, PT, R133, 0x60, PT ;  /* 0x000000608500780c */ /* 0x000fe40003f84270 */
[----:B------:R-:W-:Y:S02]  /*4740*/  FSEL R96, R96, -INF , P3 ;  /* 0xff80000060607808 */ /* 0x000fe40001800000 */
[----:B------:R-:W-:Y:S01]  /*4750*/  FMNMX.FTZ R15, R95, R20, !PT ;  /* 0x000000145f0f7209 */ /* 0x000fe20007810000 */
[----:B------:R-:W0:Y:S01]  /*4760*/  MUFU.TANH R40, R40 ;  /* 0x0000002800287308 */ /* 0x000e220000002400 */
[----:B------:R-:W-:Y:S01]  /*4770*/  ISETP.GT.AND P3, PT, R133, 0x61, PT ;  /* 0x000000618500780c */ /* 0x000fe20003f64270 */
[--C-:B----4-:R-:W-:Y:S01]  /*4780*/  FFMA.FTZ R21, R108, UR10, -R27.reuse ;  /* 0x0000000a6c157c23 */ /* 0x110fe2000801081b */
[----:B------:R-:W-:Y:S01]  /*4790*/  FSEL R73, R73, -INF , P4 ;  /* 0xff80000049497808 */ /* 0x000fe20002000000 */
[----:B------:R-:W-:Y:S01]  /*47a0*/  FFMA.FTZ R108, R100, UR10, -R27 ;  /* 0x0000000a646c7c23 */ /* 0x000fe2000801081b */
[----:B------:R-:W-:-:S02]  /*47b0*/  FMNMX.FTZ R112, R96, R15, !PT ;  /* 0x0000000f60707209 */ /* 0x000fc40007810000 */
[----:B------:R-:W-:Y:S01]  /*47c0*/  ISETP.GT.AND P4, PT, R133, 0x68, PT ;  /* 0x000000688500780c */ /* 0x000fe20003f84270 */
[----:B------:R4:W-:Y:S01]  /*47d0*/  MUFU.EX2 R20, R89 ;  /* 0x0000005900147308 */ /* 0x0009e20000000800 */
[----:B------:R-:W-:Y:S01]  /*47e0*/  FSEL R110, R72, -INF , P3 ;  /* 0xff800000486e7808 */ /* 0x000fe20001800000 */
[----:B------:R-:W-:Y:S01]  /*47f0*/  FFMA.FTZ R72, R106, UR10, -R27 ;  /* 0x0000000a6a487c23 */ /* 0x000fe2000801081b */
[----:B------:R-:W-:Y:S02]  /*4800*/  FMNMX.FTZ R15, R73, R112, !PT ;  /* 0x00000070490f7209 */ /* 0x000fe40007810000 */
[----:B------:R-:W-:Y:S02]  /*4810*/  ISETP.GT.AND P3, PT, R133, 0x69, PT ;  /* 0x000000698500780c */ /* 0x000fe40003f64270 */
[----:B------:R-:W-:Y:S01]  /*4820*/  FSEL R74, R74, -INF , P4 ;  /* 0xff8000004a4a7808 */ /* 0x000fe20002000000 */
[----:B------:R-:W0:Y:S01]  /*4830*/  MUFU.TANH R43, R43 ;  /* 0x0000002b002b7308 */ /* 0x000e220000002400 */
[----:B------:R-:W-:-:S02]  /*4840*/  FMNMX.FTZ R15, R110, R15, !PT ;  /* 0x0000000f6e0f7209 */ /* 0x000fc40007810000 */
[----:B------:R-:W-:Y:S02]  /*4850*/  ISETP.GT.AND P4, PT, R133, 0x70, PT ;  /* 0x000000708500780c */ /* 0x000fe40003f84270 */
[----:B------:R-:W-:Y:S02]  /*4860*/  FSEL R75, R75, -INF , P3 ;  /* 0xff8000004b4b7808 */ /* 0x000fe40001800000 */
[----:B------:R-:W-:Y:S01]  /*4870*/  FMNMX.FTZ R106, R74, R15, !PT ;  /* 0x0000000f4a6a7209 */ /* 0x000fe20007810000 */
[----:B------:R-:W0:Y:S01]  /*4880*/  MUFU.TANH R83, R83 ;  /* 0x0000005300537308 */ /* 0x000e220000002400 */
[----:B------:R-:W-:Y:S02]  /*4890*/  ISETP.GT.AND P3, PT, R133, 0x71, PT ;  /* 0x000000718500780c */ /* 0x000fe40003f64270 */
[----:B------:R-:W-:Y:S02]  /*48a0*/  FSEL R76, R76, -INF , P4 ;  /* 0xff8000004c4c7808 */ /* 0x000fe40002000000 */
[----:B------:R-:W-:Y:S01]  /*48b0*/  FMNMX.FTZ R15, R75, R106, !PT ;  /* 0x0000006a4b0f7209 */ /* 0x000fe20007810000 */
[----:B------:R-:W-:Y:S01]  /*48c0*/  FFMA.FTZ R106, R102, UR10, -R27 ;  /* 0x0000000a666a7c23 */ /* 0x000fe2000801081b */
[----:B------:R-:W-:Y:S01]  /*48d0*/  ISETP.GT.AND P4, PT, R133, 0x78, PT ;  /* 0x000000788500780c */ /* 0x000fe20003f84270 */
[----:B------:R-:W0:Y:S01]  /*48e0*/  MUFU.TANH R85, R85 ;  /* 0x0000005500557308 */ /* 0x000e220000002400 */
[----:B------:R-:W-:-:S02]  /*48f0*/  FSEL R77, R77, -INF , P3 ;  /* 0xff8000004d4d7808 */ /* 0x000fc40001800000 */
[----:B------:R-:W-:Y:S02]  /*4900*/  FMNMX.FTZ R102, R76, R15, !PT ;  /* 0x0000000f4c667209 */ /* 0x000fe40007810000 */
[----:B------:R-:W-:Y:S02]  /*4910*/  ISETP.GT.AND P3, PT, R133, 0x79, PT ;  /* 0x000000798500780c */ /* 0x000fe40003f64270 */
[----:B------:R-:W-:Y:S01]  /*4920*/  FSEL R79, R79, -INF , P4 ;  /* 0xff8000004f4f7808 */ /* 0x000fe20002000000 */
[----:B------:R1:W-:Y:S01]  /*4930*/  MUFU.EX2 R15, R106 ;  /* 0x0000006a000f7308 */ /* 0x0003e20000000800 */
[----:B------:R-:W-:Y:S02]  /*4940*/  FMNMX.FTZ R102, R77, R102, !PT ;  /* 0x000000664d667209 */ /* 0x000fe40007810000 */
[----:B------:R-:W-:Y:S02]  /*4950*/  ISETP.GT.AND P4, PT, R133, 0x80, PT ;  /* 0x000000808500780c */ /* 0x000fe40003f84270 */
[----:B------:R-:W-:-:S02]  /*4960*/  FSEL R78, R78, -INF , P3 ;  /* 0xff8000004e4e7808 */ /* 0x000fc40001800000 */
[----:B----4-:R-:W-:Y:S01]  /*4970*/  FMNMX.FTZ R89, R79, R102, !PT ;  /* 0x000000664f597209 */ /* 0x010fe20007810000 */
[----:B------:R-:W4:Y:S01]  /*4980*/  MUFU.TANH R97, R97 ;  /* 0x0000006100617308 */ /* 0x000f220000002400 */
[C---:B------:R-:W-:Y:S01]  /*4990*/  ISETP.GT.AND P3, PT, R133.reuse, 0x81, PT ;  /* 0x000000818500780c */ /* 0x040fe20003f64270 */
[--C-:B-1----:R-:W-:Y:S01]  /*49a0*/  FFMA.FTZ R106, R86, UR10, -R27.reuse ;  /* 0x0000000a566a7c23 */ /* 0x102fe2000801081b */
[----:B------:R-:W-:Y:S02]  /*49b0*/  FSEL R100, R56, -INF , P4 ;  /* 0xff80000038647808 */ /* 0x000fe40002000000 */
[----:B------:R-:W-:Y:S02]  /*49c0*/  FMNMX.FTZ R89, R78, R89, !PT ;  /* 0x000000594e597209 */ /* 0x000fe40007810000 */
[----:B------:R-:W-:Y:S01]  /*49d0*/  ISETP.GT.AND P4, PT, R133, 0x88, PT ;  /* 0x000000888500780c */ /* 0x000fe20003f84270 */
[----:B------:R-:W1:Y:S01]  /*49e0*/  MUFU.TANH R87, R87 ;  /* 0x0000005700577308 */ /* 0x000e620000002400 */
[----:B------:R-:W-:Y:S01]  /*49f0*/  FSEL R102, R57, -INF , P3 ;  /* 0xff80000039667808 */ /* 0x000fe20001800000 */
[----:B------:R-:W-:Y:S01]  /*4a00*/  FFMA.FTZ R57, R98, UR10, -R27 ;  /* 0x0000000a62397c23 */ /* 0x000fe2000801081b */
[----:B------:R-:W-:-:S02]  /*4a10*/  FMNMX.FTZ R89, R100, R89, !PT ;  /* 0x0000005964597209 */ /* 0x000fc40007810000 */
[C---:B------:R-:W-:Y:S02]  /*4a20*/  ISETP.GT.AND P3, PT, R133.reuse, 0x89, PT ;  /* 0x000000898500780c */ /* 0x040fe40003f64270 */
[----:B------:R-:W-:Y:S01]  /*4a30*/  FSEL R98, R58, -INF , P4 ;  /* 0xff8000003a627808 */ /* 0x000fe20002000000 */
[----:B------:R-:W1:Y:S01]  /*4a40*/  MUFU.TANH R101, R101 ;  /* 0x0000006500657308 */ /* 0x000e620000002400 */
[----:B------:R-:W-:Y:S02]  /*4a50*/  FMNMX.FTZ R89, R102, R89, !PT ;  /* 0x0000005966597209 */ /* 0x000fe40007810000 */
[----:B------:R-:W-:Y:S02]  /*4a60*/  ISETP.GT.AND P4, PT, R133, 0x90, PT ;  /* 0x000000908500780c */ /* 0x000fe40003f84270 */
[----:B--2---:R-:W-:Y:S02]  /*4a70*/  FSEL R59, R59, -INF , P3 ;  /* 0xff8000003b3b7808 */ /* 0x004fe40001800000 */
[----:B------:R-:W-:Y:S01]  /*4a80*/  FMNMX.FTZ R58, R98, R89, !PT ;  /* 0x00000059623a7209 */ /* 0x000fe20007810000 */
[----:B------:R-:W2:Y:S01]  /*4a90*/  MUFU.TANH R99, R99 ;  /* 0x0000006300637308 */ /* 0x000ea20000002400 */
[----:B------:R-:W-:-:S02]  /*4aa0*/  ISETP.GT.AND P3, PT, R133, 0x91, PT ;  /* 0x000000918500780c */ /* 0x000fc40003f64270 */
[----:B---3--:R-:W-:Y:S02]  /*4ab0*/  FSEL R86, R60, -INF , P4 ;  /* 0xff8000003c567808 */ /* 0x008fe40002000000 */
[----:B------:R-:W-:Y:S01]  /*4ac0*/  FMNMX.FTZ R89, R59, R58, !PT ;  /* 0x0000003a3b597209 */ /* 0x000fe20007810000 */
[----:B------:R-:W-:Y:S01]  /*4ad0*/  FFMA.FTZ R58, R84, UR10, -R27 ;  /* 0x0000000a543a7c23 */ /* 0x000fe2000801081b */
[----:B------:R-:W-:Y:S01]  /*4ae0*/  ISETP.GT.AND P4, PT, R133, 0x98, PT ;  /* 0x000000988500780c */ /* 0x000fe20003f84270 */
[----:B------:R3:W-:Y:S01]  /*4af0*/  MUFU.EX2 R60, R106 ;  /* 0x0000006a003c7308 */ /* 0x0007e20000000800 */
[----:B------:R-:W-:Y:S02]  /*4b00*/  FSEL R61, R61, -INF , P3 ;  /* 0xff8000003d3d7808 */ /* 0x000fe40001800000 */
[----:B------:R-:W-:Y:S02]  /*4b10*/  FMNMX.FTZ R84, R86, R89, !PT ;  /* 0x0000005956547209 */ /* 0x000fe40007810000 */
[----:B------:R-:W-:-:S02]  /*4b20*/  ISETP.GT.AND P3, PT, R133, 0x99, PT ;  /* 0x000000998500780c */ /* 0x000fc40003f64270 */
[----:B-----5:R-:W-:Y:S01]  /*4b30*/  FSEL R62, R62, -INF , P4 ;  /* 0xff8000003e3e7808 */ /* 0x020fe20002000000 */
[----:B------:R-:W5:Y:S01]  /*4b40*/  MUFU.TANH R107, R107 ;  /* 0x0000006b006b7308 */ /* 0x000f620000002400 */
[----:B------:R-:W-:Y:S02]  /*4b50*/  FMNMX.FTZ R89, R61, R84, !PT ;  /* 0x000000543d597209 */ /* 0x000fe40007810000 */
[----:B------:R-:W-:Y:S02]  /*4b60*/  ISETP.GT.AND P4, PT, R133, 0xa0, PT ;  /* 0x000000a08500780c */ /* 0x000fe40003f84270 */
[----:B0-----:R-:W-:Y:S02]  /*4b70*/  FSEL R63, R63, -INF , P3 ;  /* 0xff8000003f3f7808 */ /* 0x001fe40001800000 */
[----:B---3--:R-:W-:Y:S01]  /*4b80*/  FMNMX.FTZ R106, R62, R89, !PT ;  /* 0x000000593e6a7209 */ /* 0x008fe20007810000 */
[----:B------:R-:W0:Y:S01]  /*4b90*/  MUFU.TANH R103, R103 ;  /* 0x0000006700677308 */ /* 0x000e220000002400 */
[----:B------:R-:W-:-:S02]  /*4ba0*/  ISETP.GT.AND P3, PT, R133, 0xa1, PT ;  /* 0x000000a18500780c */ /* 0x000fc40003f64270 */
[----:B------:R-:W-:Y:S01]  /*4bb0*/  FSEL R84, R40, -INF , P4 ;  /* 0xff80000028547808 */ /* 0x000fe20002000000 */
[----:B------:R-:W-:-:S01]  /*4bc0*/  FFMA.FTZ R40, R42, UR10, -R27 ;  /* 0x0000000a2a287c23 */ /* 0x000fc2000801081b */
[----:B------:R-:W-:Y:S02]  /*4bd0*/  FMNMX.FTZ R89, R63, R106, !PT ;  /* 0x0000006a3f597209 */ /* 0x000fe40007810000 */
[----:B------:R-:W-:Y:S01]  /*4be0*/  ISETP.GT.AND P4, PT, R133, 0xa8, PT ;  /* 0x000000a88500780c */ /* 0x000fe20003f84270 */
[----:B------:R-:W3:Y:S01]  /*4bf0*/  MUFU.TANH R109, R109 ;  /* 0x0000006d006d7308 */ /* 0x000ee20000002400 */
[----:B------:R-:W-:Y:S01]  /*4c00*/  FSEL R106, R43, -INF , P3 ;  /* 0xff8000002b6a7808 */ /* 0x000fe20001800000 */
[----:B------:R-:W-:Y:S01]  /*4c10*/  FFMA.FTZ R43, R44, UR10, -R27 ;  /* 0x0000000a2c2b7c23 */ /* 0x000fe2000801081b */
[----:B------:R-:W-:Y:S02]  /*4c20*/  FMNMX.FTZ R89, R84, R89, !PT ;  /* 0x0000005954597209 */ /* 0x000fe40007810000 */
[----:B------:R-:W-:-:S02]  /*4c30*/  ISETP.GT.AND P3, PT, R133, 0xa9, PT ;  /* 0x000000a98500780c */ /* 0x000fc40003f64270 */
[----:B------:R-:W-:Y:S01]  /*4c40*/  FSEL R83, R83, -INF , P4 ;  /* 0xff80000053537808 */ /* 0x000fe20002000000 */
[----:B------:R-:W3:Y:S01]  /*4c50*/  MUFU.TANH R111, R111 ;  /* 0x0000006f006f7308 */ /* 0x000ee20000002400 */
[----:B------:R-:W-:Y:S02]  /*4c60*/  FMNMX.FTZ R42, R106, R89, !PT ;  /* 0x000000596a2a7209 */ /* 0x000fe40007810000 */
[----:B------:R-:W-:Y:S02]  /*4c70*/  ISETP.GT.AND P4, PT, R133, 0xb0, PT ;  /* 0x000000b08500780c */ /* 0x000fe40003f84270 */
[----:B------:R-:W-:Y:S02]  /*4c80*/  FSEL R85, R85, -INF , P3 ;  /* 0xff80000055557808 */ /* 0x000fe40001800000 */
[----:B------:R-:W-:Y:S01]  /*4c90*/  FMNMX.FTZ R42, R83, R42, !PT ;  /* 0x0000002a532a7209 */ /* 0x000fe20007810000 */
[----:B------:R-:W3:Y:S01]  /*4ca0*/  MUFU.TANH R115, R115 ;  /* 0x0000007300737308 */ /* 0x000ee20000002400 */
[----:B------:R-:W-:-:S02]  /*4cb0*/  ISETP.GT.AND P3, PT, R133, 0xb1, PT ;  /* 0x000000b18500780c */ /* 0x000fc40003f64270 */
[----:B----4-:R-:W-:Y:S02]  /*4cc0*/  FSEL R97, R97, -INF , P4 ;  /* 0xff80000061617808 */ /* 0x010fe40002000000 */
[----:B------:R-:W-:Y:S02]  /*4cd0*/  FMNMX.FTZ R42, R85, R42, !PT ;  /* 0x0000002a552a7209 */ /* 0x000fe40007810000 */
[----:B------:R-:W-:Y:S01]  /*4ce0*/  ISETP.GT.AND P4, PT, R133, 0xb8, PT ;  /* 0x000000b88500780c */ /* 0x000fe20003f84270 */
[----:B------:R-:W4:Y:S01]  /*4cf0*/  MUFU.TANH R113, R113 ;  /* 0x0000007100717308 */ /* 0x000f220000002400 */
[----:B-1----:R-:W-:Y:S02]  /*4d00*/  FSEL R87, R87, -INF , P3 ;  /* 0xff80000057577808 */ /* 0x002fe40001800000 */
[----:B------:R-:W-:Y:S02]  /*4d10*/  FMNMX.FTZ R42, R97, R42, !PT ;  /* 0x0000002a612a7209 */ /* 0x000fe40007810000 */
[----:B------:R-:W-:-:S02]  /*4d20*/  ISETP.GT.AND P3, PT, R133, 0xb9, PT ;  /* 0x000000b98500780c */ /* 0x000fc40003f64270 */
        /* <DEDUP_REMOVED lines=8> */
[----:B-----5:R-:W-:Y:S02]  /*4db0*/  FSEL R107, R107, -INF , P4 ;  /* 0xff8000006b6b7808 */ /* 0x020fe40002000000 */
[----:B------:R-:W-:Y:S02]  /*4dc0*/  FMNMX.FTZ R42, R99, R42, !PT ;  /* 0x0000002a632a7209 */ /* 0x000fe40007810000 */
[----:B------:R-:W-:Y:S01]  /*4dd0*/  ISETP.GT.AND P4, PT, R133, 0xc8, PT ;  /* 0x000000c88500780c */ /* 0x000fe20003f84270 */
[----:B------:R-:W-:Y:S01]  /*4de0*/  MUFU.EX2 R56, R108 ;  /* 0x0000006c00387308 */ /* 0x000fe20000000800 */
[----:B0-----:R-:W-:Y:S02]  /*4df0*/  FSEL R103, R103, -INF , P3 ;  /* 0xff80000067677808 */ /* 0x001fe40001800000 */
[----:B------:R-:W-:Y:S02]  /*4e00*/  FMNMX.FTZ R42, R107, R42, !PT ;  /* 0x0000002a6b2a7209 */ /* 0x000fe40007810000 */
[----:B------:R-:W-:-:S02]  /*4e10*/  ISETP.GT.AND P3, PT, R133, 0xc9, PT ;  /* 0x000000c98500780c */ /* 0x000fc40003f64270 */
[----:B---3--:R-:W-:Y:S01]  /*4e20*/  FSEL R109, R109, -INF , P4 ;  /* 0xff8000006d6d7808 */ /* 0x008fe20002000000 */
        /* <DEDUP_REMOVED lines=10> */
[----:B------:R0:W-:Y:S01]  /*4ed0*/  MUFU.EX2 R42, R48 ;  /* 0x00000030002a7308 */ /* 0x0001e20000000800 */
[----:B----4-:R-:W-:Y:S02]  /*4ee0*/  FSEL R113, R113, -INF , P3 ;  /* 0xff80000071717808 */ /* 0x010fe40001800000 */
[----:B------:R-:W-:Y:S02]  /*4ef0*/  FMNMX.FTZ R44, R115, R44, !PT ;  /* 0x0000002c732c7209 */ /* 0x000fe40007810000 */
[----:B------:R-:W-:-:S02]  /*4f00*/  ISETP.GT.AND P3, PT, R133, 0xd9, PT ;  /* 0x000000d98500780c */ /* 0x000fc40003f64270 */
[----:B-1----:R-:W-:Y:S01]  /*4f10*/  FSEL R119, R119, -INF , P4 ;  /* 0xff80000077777808 */ /* 0x002fe20002000000 */
[----:B------:R-:W-:Y:S01]  /*4f20*/  MUFU.EX2 R30, R30 ;  /* 0x0000001e001e7308 */ /* 0x000fe20000000800 */
[----:B------:R-:W-:Y:S01]  /*4f30*/  FMNMX.FTZ R44, R113, R44, !PT ;  /* 0x0000002c712c7209 */ /* 0x000fe20007810000 */
[--C-:B0-----:R-:W-:Y:S01]  /*4f40*/  FFMA.FTZ R48, R53, UR10, -R27.reuse ;  /* 0x0000000a35307c23 */ /* 0x101fe2000801081b */
[----:B--2---:R-:W-:Y:S01]  /*4f50*/  FSEL R117, R117, -INF , P3 ;  /* 0xff80000075757808 */ /* 0x004fe20001800000 */
[--C-:B------:R-:W-:Y:S01]  /*4f60*/  FFMA.FTZ R53, R32, UR10, -R27.reuse ;  /* 0x0000000a20357c23 */ /* 0x100fe2000801081b */
[----:B------:R-:W-:Y:S01]  /*4f70*/  FMNMX.FTZ R44, R119, R44, !PT ;  /* 0x0000002c772c7209 */ /* 0x000fe20007810000 */
[--C-:B------:R-:W-:Y:S01]  /*4f80*/  FFMA.FTZ R32, R64, UR10, -R27.reuse ;  /* 0x0000000a40207c23 */ /* 0x100fe2000801081b */
[----:B------:R-:W-:-:S01]  /*4f90*/  FFMA.FTZ R64, R68, UR10, -R27 ;  /* 0x0000000a44407c23 */ /* 0x000fc2000801081b */
[----:B------:R-:W0:Y:S01]  /*4fa0*/  MUFU.EX2 R35, R35 ;  /* 0x0000002300237308 */ /* 0x000e220000000800 */
[----:B------:R-:W-:Y:S01]  /*4fb0*/  FMNMX.FTZ R89, R117, R44, !PT ;  /* 0x0000002c75597209 */ /* 0x000fe20007810000 */
[--C-:B------:R-:W-:Y:S01]  /*4fc0*/  FFMA.FTZ R44, R52, UR10, -R27.reuse ;  /* 0x0000000a342c7c23 */ /* 0x100fe2000801081b */
[----:B------:R-:W-:-:S01]  /*4fd0*/  FFMA.FTZ R52, R65, UR10, -R27 ;  /* 0x0000000a41347c23 */ /* 0x000fc2000801081b */
[--C-:B------:R-:W-:Y:S01]  /*4fe0*/  FFMA.FTZ R65, R36, UR10, -R27.reuse ;  /* 0x0000000a24417c23 */ /* 0x100fe2000801081b */
[----:B------:R-:W-:-:S01]  /*4ff0*/  FFMA.FTZ R36, R67, UR10, -R27 ;  /* 0x0000000a43247c23 */ /* 0x000fc2000801081b */
[----:B------:R-:W1:Y:S01]  /*5000*/  SHFL.BFLY PT, R108, R89, 0x2, 0x1f ;  /* 0x0c401f00596c7f89 */ /* 0x000e6200000e0000 */
[----:B------:R-:W-:-:S01]  /*5010*/  FFMA.FTZ R67, R66, UR10, -R27 ;  /* 0x0000000a42437c23 */ /* 0x000fc2000801081b */
[----:B------:R-:W-:Y:S01]  /*5020*/  IMAD.U32 R66, RZ, RZ, UR10 ;  /* 0x0000000aff427e24 */ /* 0x000fe2000f8e00ff */
[----:B------:R-:W-:Y:S08]  /*5030*/  MUFU.EX2 R14, R116 ;  /* 0x00000074000e7308 */ /* 0x000ff00000000800 */
[----:B------:R-:W-:Y:S01]  /*5040*/  MUFU.EX2 R34, R34 ;  /* 0x0000002200227308 */ /* 0x000fe20000000800 */
[----:B0-----:R-:W-:-:S04]  /*5050*/  F2FP.SATFINITE.E4M3.F32.PACK_AB_MERGE_C R224, R35, R30, RZ ;  /* 0x0000001e23e0723e */ /* 0x001fc800048070ff */
[----:B------:R-:W-:-:S03]  /*5060*/  F2FP.SATFINITE.E4M3.F32.PACK_AB_MERGE_C R224, R31, R26, R224 ;  /* 0x0000001a1fe0723e */ /* 0x000fc600048070e0 */
[----:B------:R-:W-:Y:S01]  /*5070*/  MUFU.EX2 R39, R39 ;  /* 0x0000002700277308 */ /* 0x000fe20000000800 */
[----:B-1----:R-:W-:-:S07]  /*5080*/  FMNMX.FTZ R108, R89, R108, !PT ;  /* 0x0000006c596c7209 */ /* 0x002fce0007810000 */
[----:B------:R-:W-:Y:S01]  /*5090*/  MUFU.EX2 R38, R38 ;  /* 0x0000002600267308 */ /* 0x000fe20000000800 */
[----:B------:R-:W0:Y:S07]  /*50a0*/  SHFL.BFLY PT, R89, R108, 0x1, 0x1f ;  /* 0x0c201f006c597f89 */ /* 0x000e2e00000e0000 */
[----:B------:R-:W1:Y:S08]  /*50b0*/  MUFU.EX2 R51, R51 ;  /* 0x0000003300337308 */ /* 0x000e700000000800 */
[----:B------:R-:W-:Y:S08]  /*50c0*/  MUFU.EX2 R50, R50 ;  /* 0x0000003200327308 */ /* 0x000ff00000000800 */
[----:B------:R-:W-:Y:S01]  /*50d0*/  MUFU.EX2 R55, R55 ;  /* 0x0000003700377308 */ /* 0x000fe20000000800 */
[----:B-1----:R-:W-:-:S02]  /*50e0*/  F2FP.SATFINITE.E4M3.F32.PACK_AB_MERGE_C R226, R51, R38, RZ ;  /* 0x0000002633e2723e */ /* 0x002fc400048070ff */
[----:B0-----:R-:W-:Y:S02]  /*50f0*/  FMNMX.FTZ R89, R108, R89, !PT ;  /* 0x000000596c597209 */ /* 0x001fe40007810000 */
[----:B------:R-:W-:Y:S02]  /*5100*/  F2FP.SATFINITE.E4M3.F32.PACK_AB_MERGE_C R226, R39, R34, R226 ;  /* 0x0000002227e2723e */ /* 0x000fe400048070e2 */
[C---:B------:R-:W-:Y:S01]  /*5110*/  FSETP.NEU.FTZ.AND P3, PT, R89.reuse, -INF , PT ;  /* 0xff8000005900780b */ /* 0x040fe20003f7d000 */
[----:B------:R-:W-:-:S01]  /*5120*/  FFMA.FTZ R66, R89, R66, -8 ;  /* 0xc100000059427423 */ /* 0x000fc20000010042 */
[----:B------:R-:W-:Y:S04]  /*5130*/  MUFU.EX2 R54, R54 ;  /* 0x0000003600367308 */ /* 0x000fe80000000800 */
[----:B------:R-:W-:-:S02]  /*5140*/  FSEL R68, R66, RZ, P3 ;  /* 0x000000ff42447208 */ /* 0x000fc40001800000 */
        /* <DEDUP_REMOVED lines=35> */
[----:B------:R-:W-:Y:S01]  /*5380*/  FADD.FTZ R78, R30, R77 ;  /* 0x0000004d1e4e7221 */ /* 0x000fe20000010000 */
[----:B------:R-:W-:-:S01]  /*5390*/  FFMA.FTZ R108, R124, UR10, -R68 ;  /* 0x0000000a7c6c7c23 */ /* 0x000fc20008010844 */
[----:B------:R-:W-:Y:S01]  /*53a0*/  @!P1 PRMT R77, RZ, 0x654, R2 ;  /* 0x00000654ff4d9816 */ /* 0x000fe20000000002 */
[----:B------:R-:W-:-:S01]  /*53b0*/  FFMA.FTZ R100, R100, UR10, -R68 ;  /* 0x0000000a64647c23 */ /* 0x000fc20008010844 */
[--C-:B------:R-:W-:Y:S01]  /*53c0*/  FFMA.FTZ R112, R130, UR10, -R68.reuse ;  /* 0x0000000a82707c23 */ /* 0x100fe20008010844 */
[----:B------:R-:W-:-:S01]  /*53d0*/  FFMA.FTZ R118, R104, UR10, -R68 ;  /* 0x0000000a68767c23 */ /* 0x000fc20008010844 */
[----:B------:R-:W0:Y:S01]  /*53e0*/  MUFU.EX2 R80, R80 ;  /* 0x0000005000507308 */ /* 0x000e220000000800 */
[----:B-1----:R-:W-:-:S01]  /*53f0*/  FADD.FTZ R110, R82, R131 ;  /* 0x00000083526e7221 */ /* 0x002fc20000010000 */
[----:B------:R-:W-:Y:S01]  /*5400*/  FADD.FTZ R131, R35, R78 ;  /* 0x0000004e23837221 */ /* 0x000fe20000010000 */
[----:B------:R1:W-:Y:S01]  /*5410*/  @!P1 SYNCS.ARRIVE.TRANS64.RED.A1T0 RZ, [R77+URZ], RZ ;  /* 0x000000ff4dff99a7 */ /* 0x0003e2000810043f */
[----:B------:R-:W-:-:S01]  /*5420*/  FFMA.FTZ R98, R98, UR10, -R68 ;  /* 0x0000000a62627c23 */ /* 0x000fc20008010844 */
[----:B------:R-:W-:Y:S01]  /*5430*/  FFMA.FTZ R104, R126, UR10, -R68 ;  /* 0x0000000a7e687c23 */ /* 0x000fe20008010844 */
[----:B------:R-:W-:-:S01]  /*5440*/  FADD.FTZ R78, R34, R131 ;  /* 0x00000083224e7221 */ /* 0x000fc20000010000 */
[----:B------:R-:W-:Y:S01]  /*5450*/  FFMA.FTZ R73, R73, UR10, -R68 ;  /* 0x0000000a49497c23 */ /* 0x000fe20008010844 */
[----:B------:R-:W3:Y:S01]  /*5460*/  MUFU.EX2 R81, R81 ;  /* 0x0000005100517308 */ /* 0x000ee20000000800 */
[----:B--2---:R-:W-:-:S01]  /*5470*/  FADD.FTZ R137, R133, R110 ;  /* 0x0000006e85897221 */ /* 0x004fc20000010000 */
[----:B------:R-:W-:Y:S01]  /*5480*/  FADD.FTZ R131, R39, R78 ;  /* 0x0000004e27837221 */ /* 0x000fe20000010000 */
[----:B-1----:R-:W-:-:S01]  /*5490*/  FFMA.FTZ R77, R102, UR10, -R68 ;  /* 0x0000000a664d7c23 */ /* 0x002fc20008010844 */
[--C-:B------:R-:W-:Y:S01]  /*54a0*/  FFMA.FTZ R78, R59, UR10, -R68.reuse ;  /* 0x0000000a3b4e7c23 */ /* 0x100fe20008010844 */
[----:B------:R-:W-:-:S01]  /*54b0*/  FFMA.FTZ R59, R86, UR10, -R68 ;  /* 0x0000000a563b7c23 */ /* 0x000fc20008010844 */
[----:B------:R-:W-:Y:S01]  /*54c0*/  FADD.FTZ R102, R38, R131 ;  /* 0x0000008326667221 */ /* 0x000fe20000010000 */
[----:B------:R-:W-:-:S01]  /*54d0*/  FFMA.FTZ R86, R61, UR10, -R68 ;  /* 0x0000000a3d567c23 */ /* 0x000fc20008010844 */
[----:B------:R-:W-:Y:S01]  /*54e0*/  MUFU.EX2 R114, R114 ;  /* 0x0000007200727308 */ /* 0x000fe20000000800 */
[----:B0-----:R-:W-:-:S01]  /*54f0*/  FADD.FTZ R110, R80, R137 ;  /* 0x00000089506e7221 */ /* 0x001fc20000010000 */
[----:B------:R-:W-:Y:S01]  /*5500*/  FADD.FTZ R131, R51, R102 ;  /* 0x0000006633837221 */ /* 0x000fe20000010000 */
[----:B------:R-:W-:-:S01]  /*5510*/  FFMA.FTZ R102, R63, UR10, -R68 ;  /* 0x0000000a3f667c23 */ /* 0x000fc20008010844 */
[--C-:B------:R-:W-:Y:S01]  /*5520*/  FFMA.FTZ R63, R84, UR10, -R68.reuse ;  /* 0x0000000a543f7c23 */ /* 0x100fe20008010844 */
[----:B------:R-:W-:-:S01]  /*5530*/  FFMA.FTZ R84, R83, UR10, -R68 ;  /* 0x0000000a53547c23 */ /* 0x000fc20008010844 */
[--C-:B------:R-:W-:Y:S01]  /*5540*/  FFMA.FTZ R106, R106, UR10, -R68.reuse ;  /* 0x0000000a6a6a7c23 */ /* 0x100fe20008010844 */
        /* <DEDUP_REMOVED lines=18> */
[----:B------:R-:W-:-:S02]  /*5670*/  F2FP.SATFINITE.E4M3.F32.PACK_AB_MERGE_C R225, R133, R82, RZ ;  /* 0x0000005285e1723e */ /* 0x000fc400048070ff */
[----:B------:R-:W-:Y:S02]  /*5680*/  F2FP.SATFINITE.E4M3.F32.PACK_AB_MERGE_C R220, R69, R54, RZ ;  /* 0x0000003645dc723e */ /* 0x000fe400048070ff */
[----:B0-----:R-:W-:Y:S02]  /*5690*/  F2FP.SATFINITE.E4M3.F32.PACK_AB_MERGE_C R227, R135, R114, RZ ;  /* 0x0000007287e3723e */ /* 0x001fe400048070ff */
[----:B------:R-:W-:Y:S01]  /*56a0*/  F2FP.SATFINITE.E4M3.F32.PACK_AB_MERGE_C R225, R66, R27, R225 ;  /* 0x0000001b42e1723e */ /* 0x000fe200048070e1 */
[----:B------:R-:W-:Y:S01]  /*56b0*/  MUFU.EX2 R116, R116 ;  /* 0x0000007400747308 */ /* 0x000fe20000000800 */
[----:B------:R-:W-:Y:S02]  /*56c0*/  F2FP.SATFINITE.E4M3.F32.PACK_AB_MERGE_C R227, R81, R80, R227 ;  /* 0x0000005051e3723e */ /* 0x000fe400048070e3 */
[----:B------:R-:W-:Y:S02]  /*56d0*/  CS2R R80, SRZ ;  /* 0x0000000000507805 */ /* 0x000fe4000001ff00 */
[----:B------:R-:W-:-:S03]  /*56e0*/  F2FP.SATFINITE.E4M3.F32.PACK_AB_MERGE_C R220, R55, R50, R220 ;  /* 0x0000003237dc723e */ /* 0x000fc600048070dc */
[----:B------:R0:W-:Y:S08]  /*56f0*/  MUFU.EX2 R2, R100 ;  /* 0x0000006400027308 */ /* 0x0001f00000000800 */
[----:B------:R-:W3:Y:S01]  /*5700*/  MUFU.EX2 R125, R125 ;  /* 0x0000007d007d7308 */ /* 0x000ee20000000800 */
[----:B0-----:R-:W-:-:S04]  /*5710*/  FADD.FTZ R100, R114, R137 ;  /* 0x0000008972647221 */ /* 0x001fc80000010000 */
[----:B------:R-:W-:Y:S01]  /*5720*/  FADD.FTZ R137, R135, R100 ;  /* 0x0000006487897221 */ /* 0x000fe20000010000 */
[----:B------:R-:W-:-:S01]  /*5730*/  FFMA.FTZ R100, R62, UR10, -R68 ;  /* 0x0000000a3e647c23 */ /* 0x000fc20008010844 */
[----:B------:R-:W-:Y:S01]  /*5740*/  FFMA.FTZ R68, R117, UR10, -R68 ;  /* 0x0000000a75447c23 */ /* 0x000fe20008010844 */
[----:B------:R-:W0:Y:S01]  /*5750*/  MUFU.EX2 R70, R70 ;  /* 0x0000004600467308 */ /* 0x000e220000000800 */
[----:B-1----:R-:W-:-:S04]  /*5760*/  FADD.FTZ R62, R108, R137 ;  /* 0x000000896c3e7221 */ /* 0x002fc80000010000 */
[----:B--2---:R-:W-:Y:S01]  /*5770*/  FADD.FTZ R137, R121, R62 ;  /* 0x0000003e79897221 */ /* 0x004fe20000010000 */
[----:B------:R-:W-:-:S02]  /*5780*/  FADD.FTZ R62, R54, R131 ;  /* 0x00000083363e7221 */ /* 0x000fc40000010000 */
[----:B------:R-:W-:Y:S01]  /*5790*/  MUFU.EX2 R112, R112 ;  /* 0x0000007000707308 */ /* 0x000fe20000000800 */
[----:B---3--:R-:W-:Y:S01]  /*57a0*/  F2FP.SATFINITE.E4M3.F32.PACK_AB_MERGE_C R221, R125, R116, RZ ;  /* 0x000000747ddd723e */ /* 0x008fe200048070ff */
[----:B------:R-:W-:-:S03]  /*57b0*/  FADD.FTZ R83, R69, R62 ;  /* 0x0000003e45537221 */ /* 0x000fc60000010000 */
[----:B------:R-:W-:-:S03]  /*57c0*/  F2FP.SATFINITE.E4M3.F32.PACK_AB_MERGE_C R221, R121, R108, R221 ;  /* 0x0000006c79dd723e */ /* 0x000fc600048070dd */
[----:B------:R-:W1:Y:S01]  /*57d0*/  MUFU.EX2 R71, R71 ;  /* 0x0000004700477308 */ /* 0x000e620000000800 */
[----:B0-----:R-:W-:-:S07]  /*57e0*/  FADD.FTZ R62, R70, R83 ;  /* 0x00000053463e7221 */ /* 0x001fce0000010000 */
[----:B------:R-:W-:Y:S08]  /*57f0*/  MUFU.EX2 R123, R123 ;  /* 0x0000007b007b7308 */ /* 0x000ff00000000800 */
[----:B------:R-:W0:Y:S01]  /*5800*/  MUFU.EX2 R3, R3 ;  /* 0x0000000300037308 */ /* 0x000e220000000800 */
[----:B-1----:R-:W-:-:S07]  /*5810*/  FADD.FTZ R110, R71, R62 ;  /* 0x0000003e476e7221 */ /* 0x002fce0000010000 */
[----:B------:R-:W1:Y:S08]  /*5820*/  MUFU.EX2 R118, R118 ;  /* 0x0000007600767308 */ /* 0x000e700000000800 */
[----:B------:R2:W-:Y:S08]  /*5830*/  MUFU.EX2 R61, R98 ;  /* 0x00000062003d7308 */ /* 0x0005f00000000800 */
[----:B------:R-:W3:Y:S01]  /*5840*/  MUFU.EX2 R6, R6 ;  /* 0x0000000600067308 */ /* 0x000ee20000000800 */
[----:B--2---:R-:W-:-:S04]  /*5850*/  FADD.FTZ R98, R116, R137 ;  /* 0x0000008974627221 */ /* 0x004fc80000010000 */
[----:B------:R-:W-:-:S03]  /*5860*/  FADD.FTZ R131, R125, R98 ;  /* 0x000000627d837221 */ /* 0x000fc60000010000 */
[----:B------:R-:W2:Y:S01]  /*5870*/  MUFU.EX2 R127, R127 ;  /* 0x0000007f007f7308 */ /* 0x000ea20000000800 */
[----:B------:R-:W-:-:S01]  /*5880*/  FADD.FTZ R98, R112, R131 ;  /* 0x0000008370627221 */ /* 0x000fc20000010000 */
[----:B0-----:R-:W-:-:S03]  /*5890*/  FADD.FTZ R131, R3, R110 ;  /* 0x0000006e03837221 */ /* 0x001fc60000010000 */
[----:B------:R-:W-:-:S03]  /*58a0*/  FADD.FTZ R83, R123, R98 ;  /* 0x000000627b537221 */ /* 0x000fc60000010000 */
[----:B------:R-:W0:Y:S01]  /*58b0*/  MUFU.EX2 R5, R140 ;  /* 0x0000008c00057308 */ /* 0x000e220000000800 */
[----:B-1----:R-:W-:-:S01]  /*58c0*/  FADD.FTZ R98, R118, R83 ;  /* 0x0000005376627221 */ /* 0x002fc20000010000 */
[C---:B---3--:R-:W-:Y:S01]  /*58d0*/  FADD.FTZ R110, R6.reuse, R131 ;  /* 0x00000083066e7221 */ /* 0x048fe20000010000 */
[----:B------:R-:W-:-:S04]  /*58e0*/  F2FP.SATFINITE.E4M3.F32.PACK_AB_MERGE_C R222, R6, R3, RZ ;  /* 0x0000000306de723e */ /* 0x000fc800048070ff */
[----:B------:R-:W-:Y:S01]  /*58f0*/  F2FP.SATFINITE.E4M3.F32.PACK_AB_MERGE_C R222, R71, R70, R222 ;  /* 0x0000004647de723e */ /* 0x000fe200048070de */
[----:B------:R-:W-:Y:S01]  /*5900*/  MUFU.EX2 R104, R104 ;  /* 0x0000006800687308 */ /* 0x000fe20000000800 */
[----:B--2---:R-:W-:-:S01]  /*5910*/  FADD.FTZ R83, R127, R98 ;  /* 0x000000627f537221 */ /* 0x004fc20000010000 */
[----:B------:R-:W-:Y:S02]  /*5920*/  F2FP.SATFINITE.E4M3.F32.PACK_AB_MERGE_C R223, R127, R118, RZ ;  /* 0x000000767fdf723e */ /* 0x000fe400048070ff */
[----:B------:R-:W-:Y:S02]  /*5930*/  CS2R R70, SRZ ;  /* 0x0000000000467805 */ /* 0x000fe4000001ff00 */
[----:B------:R-:W-:Y:S02]  /*5940*/  F2FP.SATFINITE.E4M3.F32.PACK_AB_MERGE_C R223, R123, R112, R223 ;  /* 0x000000707bdf723e */ /* 0x000fe400048070df */
        /* <DEDUP_REMOVED lines=10> */
[----:B-1----:R-:W-:-:S01]  /*59f0*/  FADD.FTZ R98, R10, R137 ;  /* 0x000000890a627221 */ /* 0x002fc20000010000 */
[----:B------:R-:W-:-:S04]  /*5a00*/  F2FP.SATFINITE.E4M3.F32.PACK_AB_MERGE_C R216, R10, R7, RZ ;  /* 0x000000070ad8723e */ /* 0x000fc800048070ff */
[----:B------:R-:W-:Y:S02]  /*5a10*/  F2FP.SATFINITE.E4M3.F32.PACK_AB_MERGE_C R216, R8, R5, R216 ;  /* 0x0000000508d8723e */ /* 0x000fe400048070d8 */
[----:B------:R-:W1:Y:S08]  /*5a20*/  MUFU.EX2 R90, R90 ;  /* 0x0000005a005a7308 */ /* 0x000e700000000800 */
[----:B------:R2:W-:Y:S08]  /*5a30*/  MUFU.EX2 R62, R86 ;  /* 0x00000056003e7308 */ /* 0x0005f00000000800 */
[----:B------:R-:W3:Y:S01]  /*5a40*/  MUFU.EX2 R12, R12 ;  /* 0x0000000c000c7308 */ /* 0x000ee20000000800 */
[----:B--2---:R-:W-:-:S04]  /*5a50*/  FADD.FTZ R86, R104, R83 ;  /* 0x0000005368567221 */ /* 0x004fc80000010000 */
[----:B------:R-:W-:-:S03]  /*5a60*/  FADD.FTZ R131, R105, R86 ;  /* 0x0000005669837221 */ /* 0x000fc60000010000 */
[----:B------:R-:W2:Y:S01]  /*5a70*/  MUFU.EX2 R91, R91 ;  /* 0x0000005b005b7308 */ /* 0x000ea20000000800 */
[----:B------:R-:W-:-:S01]  /*5a80*/  FADD.FTZ R86, R120, R131 ;  /* 0x0000008378567221 */ /* 0x000fc20000010000 */
[----:B0-----:R-:W-:Y:S01]  /*5a90*/  FADD.FTZ R131, R9, R98 ;  /* 0x0000006209837221 */ /* 0x001fe20000010000 */
[C---:B------:R-:W-:Y:S02]  /*5aa0*/  F2FP.SATFINITE.E4M3.F32.PACK_AB_MERGE_C R120, R129.reuse, R120, RZ ;  /* 0x000000788178723e */ /* 0x040fe400048070ff */
[----:B------:R-:W-:Y:S02]  /*5ab0*/  FADD.FTZ R117, R129, R86 ;  /* 0x0000005681757221 */ /* 0x000fe40000010000 */
[----:B------:R-:W-:Y:S01]  /*5ac0*/  F2FP.SATFINITE.E4M3.F32.PACK_AB_MERGE_C R217, R105, R104, R120 ;  /* 0x0000006869d9723e */ /* 0x000fe20004807078 */
[----:B------:R-:W0:Y:S01]  /*5ad0*/  MUFU.EX2 R11, R122 ;  /* 0x0000007a000b7308 */ /* 0x000e220000000800 */
[----:B-1----:R-:W-:-:S01]  /*5ae0*/  FADD.FTZ R30, R90, R117 ;  /* 0x000000755a1e7221 */ /* 0x002fc20000010000 */
[----:B---3--:R-:W-:-:S06]  /*5af0*/  FADD.FTZ R82, R12, R131 ;  /* 0x000000830c527221 */ /* 0x008fcc0000010000 */
        /* <DEDUP_REMOVED lines=9> */
[----:B------:R-:W-:Y:S01]  /*5b90*/  FADD.FTZ R35, R13, R38 ;  /* 0x000000260d237221 */ /* 0x000fe20000010000 */
[----:B------:R-:W-:Y:S01]  /*5ba0*/  CS2R R38, SRZ ;  /* 0x0000000000267805 */ /* 0x000fe2000001ff00 */
[----:B------:R-:W1:Y:S01]  /*5bb0*/  MUFU.EX2 R92, R92 ;  /* 0x0000005c005c7308 */ /* 0x000e620000000800 */
[----:B--2---:R-:W-:-:S01]  /*5bc0*/  FADD.FTZ R54, R94, R51 ;  /* 0x000000335e367221 */ /* 0x004fc20000010000 */
[----:B------:R-:W-:Y:S01]  /*5bd0*/  FADD.FTZ R6, R20, R35 ;  /* 0x0000002314067221 */ /* 0x000fe20000010000 */
[----:B------:R-:W-:Y:S02]  /*5be0*/  F2FP.SATFINITE.E4M3.F32.PACK_AB_MERGE_C R93, R94, R93, RZ ;  /* 0x0000005d5e5d723e */ /* 0x000fe400048070ff */
[----:B------:R-:W-:Y:S02]  /*5bf0*/  CS2R R50, SRZ ;  /* 0x0000000000327805 */ /* 0x000fe4000001ff00 */
[----:B------:R-:W-:Y:S02]  /*5c00*/  CS2R R34, SRZ ;  /* 0x0000000000227805 */ /* 0x000fe4000001ff00 */
[----:B------:R-:W-:Y:S01]  /*5c10*/  F2FP.SATFINITE.E4M3.F32.PACK_AB_MERGE_C R219, R91, R90, R93 ;  /* 0x0000005a5bdb723e */ /* 0x000fe2000480705d */
        /* <DEDUP_REMOVED lines=14> */
[----:B------:R-:W1:Y:S01]  /*5d00*/  MUFU.EX2 R75, R75 ;  /* 0x0000004b004b7308 */ /* 0x000e620000000800 */
[----:B--2---:R-:W-:-:S01]  /*5d10*/  FADD.FTZ R7, R96, R7 ;  /* 0x0000000760077221 */ /* 0x004fc20000010000 */
[----:B------:R-:W-:Y:S01]  /*5d20*/  FADD.FTZ R10, R56, R3 ;  /* 0x00000003380a7221 */ /* 0x000fe20000010000 */
[----:B------:R-:W-:-:S04]  /*5d30*/  F2FP.SATFINITE.E4M3.F32.PACK_AB_MERGE_C R95, R96, R95, RZ ;  /* 0x0000005f605f723e */ /* 0x000fc800048070ff */
[----:B------:R-:W-:Y:S01]  /*5d40*/  F2FP.SATFINITE.E4M3.F32.PACK_AB_MERGE_C R213, R92, R73, R95 ;  /* 0x000000495cd5723e */ /* 0x000fe2000480705f */
[----:B------:R-:W2:Y:S01]  /*5d50*/  MUFU.EX2 R57, R57 ;  /* 0x0000003900397308 */ /* 0x000ea20000000800 */
[----:B0-----:R-:W-:-:S01]  /*5d60*/  FADD.FTZ R6, R74, R7 ;  /* 0x000000074a067221 */ /* 0x001fc20000010000 */
[----:B------:R-:W-:-:S06]  /*5d70*/  CS2R R72, SRZ ;  /* 0x0000000000487805 */ /* 0x000fcc000001ff00 */
        /* <DEDUP_REMOVED lines=9> */
[----:B0-----:R-:W-:-:S07]  /*5e10*/  FADD.FTZ R10, R76, R3 ;  /* 0x000000034c0a7221 */ /* 0x001fce0000010000 */
[----:B------:R-:W0:Y:S01]  /*5e20*/  MUFU.EX2 R41, R41 ;  /* 0x0000002900297308 */ /* 0x000e220000000800 */
[C---:B-1----:R-:W-:Y:S01]  /*5e30*/  F2FP.SATFINITE.E4M3.F32.PACK_AB_MERGE_C R76, R79.reuse, R76, RZ ;  /* 0x0000004c4f4c723e */ /* 0x042fe200048070ff */
[----:B------:R-:W-:-:S03]  /*5e40*/  FADD.FTZ R79, R79, R10 ;  /* 0x0000000a4f4f7221 */ /* 0x000fc60000010000 */
[----:B------:R-:W-:Y:S01]  /*5e50*/  F2FP.SATFINITE.E4M3.F32.PACK_AB_MERGE_C R215, R75, R74, R76 ;  /* 0x0000004a4bd7723e */ /* 0x000fe2000480704c */
[----:B------:R-:W-:-:S01]  /*5e60*/  FADD.FTZ R14, R2, R79 ;  /* 0x0000004f020e7221 */ /* 0x000fc20000010000 */
        /* <DEDUP_REMOVED lines=9> */
[----:B------:R-:W-:-:S06]  /*5f00*/  FADD.FTZ R3, R61, R14 ;  /* 0x0000000e3d037221 */ /* 0x000fcc0000010000 */
[----:B------:R-:W2:Y:S01]  /*5f10*/  MUFU.EX2 R24, R24 ;  /* 0x0000001800187308 */ /* 0x000ea20000000800 */
[C---:B0-----:R-:W-:Y:S01]  /*5f20*/  F2FP.SATFINITE.E4M3.F32.PACK_AB_MERGE_C R40, R43.reuse, R40, RZ ;  /* 0x000000282b28723e */ /* 0x041fe200048070ff */
[----:B------:R-:W-:-:S03]  /*5f30*/  FADD.FTZ R43, R43, R26 ;  /* 0x0000001a2b2b7221 */ /* 0x000fc60000010000 */
[----:B------:R-:W-:Y:S02]  /*5f40*/  F2FP.SATFINITE.E4M3.F32.PACK_AB_MERGE_C R208, R41, R58, R40 ;  /* 0x0000003a29d0723e */ /* 0x000fe40004807028 */
        /* <DEDUP_REMOVED lines=11> */
[----:B------:R-:W-:-:S03]  /*6000*/  CS2R R78, SRZ ;  /* 0x00000000004e7805 */ /* 0x000fc6000001ff00 */
[----:B------:R-:W-:-:S03]  /*6010*/  FADD.FTZ R3, R62, R3 ;  /* 0x000000033e037221 */ /* 0x000fc60000010000 */
        /* <DEDUP_REMOVED lines=10> */
[----:B------:R-:W-:-:S06]  /*60c0*/  CS2R R24, SRZ ;  /* 0x0000000000187805 */ /* 0x000fcc000001ff00 */
[----:B------:R-:W0:Y:S01]  /*60d0*/  MUFU.EX2 R63, R63 ;  /* 0x0000003f003f7308 */ /* 0x000e220000000800 */
[----:B-1----:R-:W-:-:S01]  /*60e0*/  FADD.FTZ R14, R83, R14 ;  /* 0x0000000e530e7221 */ /* 0x002fc20000010000 */
[----:B------:R-:W-:Y:S02]  /*60f0*/  F2FP.SATFINITE.E4M3.F32.PACK_AB_MERGE_C R100, R83, R100, RZ ;  /* 0x000000645364723e */ /* 0x000fe400048070ff */
[----:B------:R-:W-:Y:S02]  /*6100*/  CS2R R82, SRZ ;  /* 0x0000000000527805 */ /* 0x000fe4000001ff00 */
[----:B------:R-:W-:Y:S02]  /*6110*/  F2FP.SATFINITE.E4M3.F32.PACK_AB_MERGE_C R211, R62, R59, R100 ;  /* 0x0000003b3ed3723e */ /* 0x000fe40004807064 */
        /* <DEDUP_REMOVED lines=26> */
[----:B------:R-:W-:Y:S02]  /*62c0*/  CS2R R62, SRZ ;  /* 0x00000000003e7805 */ /* 0x000fe4000001ff00 */
[----:B------:R-:W-:-:S04]  /*62d0*/  CS2R R30, SRZ ;  /* 0x00000000001e7805 */ /* 0x000fc8000001ff00 */
[----:B------:R1:W3:Y:S01]  /*62e0*/  MUFU.EX2 R6, R87 ;  /* 0x0000005700067308 */ /* 0x0002e20000000800 */
[----:B--2---:R-:W-:-:S07]  /*62f0*/  FADD.FTZ R3, R97, R14 ;  /* 0x0000000e61037221 */ /* 0x004fce0000010000 */
[----:B------:R-:W2:Y:S01]  /*6300*/  MUFU.EX2 R32, R32 ;  /* 0x0000002000207308 */ /* 0x000ea20000000800 */
[----:B0-----:R-:W-:-:S01]  /*6310*/  FADD.FTZ R5, R53, R20 ;  /* 0x0000001435057221 */ /* 0x001fc20000010000 */
[----:B-1----:R-:W-:-:S06]  /*6320*/  CS2R R86, SRZ ;  /* 0x0000000000567805 */ /* 0x002fcc000001ff00 */
[----:B------:R-:W0:Y:S01]  /*6330*/  MUFU.EX2 R101, R101 ;  /* 0x0000006500657308 */ /* 0x000e220000000800 */
[----:B---3--:R-:W-:-:S07]  /*6340*/  FADD.FTZ R20, R6, R3 ;  /* 0x0000000306147221 */ /* 0x008fce0000010000 */
[----:B------:R-:W1:Y:S01]  /*6350*/  MUFU.EX2 R33, R33 ;  /* 0x0000002100217308 */ /* 0x000e620000000800 */
[----:B--2---:R-:W-:-:S07]  /*6360*/  FADD.FTZ R26, R32, R5 ;  /* 0x00000005201a7221 */ /* 0x004fce0000010000 */
[----:B------:R-:W2:Y:S01]  /*6370*/  MUFU.EX2 R10, R99 ;  /* 0x00000063000a7308 */ /* 0x000ea20000000800 */
[----:B0-----:R-:W-:-:S07]  /*6380*/  FADD.FTZ R3, R101, R20 ;  /* 0x0000001465037221 */ /* 0x001fce0000010000 */
[----:B------:R-:W0:Y:S01]  /*6390*/  MUFU.EX2 R52, R52 ;  /* 0x0000003400347308 */ /* 0x000e220000000800 */
[C---:B-1----:R-:W-:Y:S01]  /*63a0*/  F2FP.SATFINITE.E4M3.F32.PACK_AB_MERGE_C R32, R33.reuse, R32, RZ ;  /* 0x000000202120723e */ /* 0x042fe200048070ff */
[----:B------:R-:W-:Y:S01]  /*63b0*/  FADD.FTZ R33, R33, R26 ;  /* 0x0000001a21217221 */ /* 0x000fe20000010000 */
[----:B------:R-:W-:Y:S02]  /*63c0*/  CS2R R26, SRZ ;  /* 0x00000000001a7805 */ /* 0x000fe4000001ff00 */
[----:B------:R-:W-:Y:S02]  /*63d0*/  F2FP.SATFINITE.E4M3.F32.PACK_AB_MERGE_C R206, R53, R48, R32 ;  /* 0x0000003035ce723e */ /* 0x000fe40004807020 */
[----:B------:R-:W-:Y:S01]  /*63e0*/  CS2R R48, SRZ ;  /* 0x0000000000307805 */ /* 0x000fe2000001ff00 */
[----:B------:R-:W1:Y:S01]  /*63f0*/  MUFU.EX2 R107, R107 ;  /* 0x0000006b006b7308 */ /* 0x000e620000000800 */
[C---:B--2---:R-:W-:Y:S01]  /*6400*/  F2FP.SATFINITE.E4M3.F32.PACK_AB_MERGE_C R101, R10.reuse, R101, RZ ;  /* 0x000000650a65723e */ /* 0x044fe200048070ff */
[----:B------:R-:W-:-:S03]  /*6410*/  FADD.FTZ R10, R10, R3 ;  /* 0x000000030a0a7221 */ /* 0x000fc60000010000 */
[----:B------:R-:W-:-:S03]  /*6420*/  F2FP.SATFINITE.E4M3.F32.PACK_AB_MERGE_C R207, R6, R97, R101 ;  /* 0x0000006106cf723e */ /* 0x000fc60004807065 */
        /* <DEDUP_REMOVED lines=21> */
[----:B------:R-:W-:-:S03]  /*6580*/  F2FP.SATFINITE.E4M3.F32.PACK_AB_MERGE_C R201, R8, R107, R109 ;  /* 0x0000006b08c9723e */ /* 0x000fc6000480706d */
[----:B------:R-:W1:Y:S01]  /*6590*/  MUFU.EX2 R37, R37 ;  /* 0x0000002500257308 */ /* 0x000e620000000800 */
[----:B--2---:R-:W-:-:S01]  /*65a0*/  FADD.FTZ R2, R46, R67 ;  /* 0x000000432e027221 */ /* 0x004fc20000010000 */
[----:B------:R-:W-:-:S06]  /*65b0*/  CS2R R66, SRZ ;  /* 0x0000000000427805 */ /* 0x000fcc000001ff00 */
[----:B------:R-:W2:Y:S01]  /*65c0*/  MUFU.EX2 R14, R113 ;  /* 0x00000071000e7308 */ /* 0x000ea20000000800 */
[----:B0-----:R-:W-:-:S07]  /*65d0*/  FADD.FTZ R3, R115, R12 ;  /* 0x0000000c73037221 */ /* 0x001fce0000010000 */
        /* <DEDUP_REMOVED lines=9> */
[----:B-1----:R-:W-:-:S01]  /*6670*/  FADD.FTZ R3, R47, R2 ;  /* 0x000000022f037221 */ /* 0x002fc20000010000 */
[----:B------:R-:W-:Y:S01]  /*6680*/  FADD.FTZ R2, R68, R119 ;  /* 0x0000007744027221 */ /* 0x000fe20000010000 */
[----:B------:R-:W-:Y:S02]  /*6690*/  CS2R R68, SRZ ;  /* 0x0000000000447805 */ /* 0x000fe4000001ff00 */
[C---:B--2---:R-:W-:Y:S01]  /*66a0*/  F2FP.SATFINITE.E4M3.F32.PACK_AB_MERGE_C R5, R64.reuse, R47, RZ ;  /* 0x0000002f4005723e */ /* 0x044fe200048070ff */
[----:B------:R-:W-:-:S01]  /*66b0*/  FADD.FTZ R3, R64, R3 ;  /* 0x0000000340037221 */ /* 0x000fc20000010000 */
[----:B------:R-:W-:Y:S02]  /*66c0*/  CS2R R64, SRZ ;  /* 0x0000000000407805 */ /* 0x000fe4000001ff00 */
[----:B------:R-:W-:Y:S02]  /*66d0*/  F2FP.SATFINITE.E4M3.F32.PACK_AB_MERGE_C R202, R37, R46, R5 ;  /* 0x0000002e25ca723e */ /* 0x000fe40004807005 */
[----:B------:R-:W-:-:S02]  /*66e0*/  CS2R R46, SRZ ;  /* 0x00000000002e7805 */ /* 0x000fc4000001ff00 */
        /* <DEDUP_REMOVED lines=9> */
.L_x_7620:
[----:B------:R-:W-:Y:S01]  /*6780*/  ISETP.NE.AND P4, PT, RZ, UR40, PT ;  /* 0x00000028ff007c0c */ /* 0x000fe2000bf85270 */
[----:B------:R-:W-:-:S04]  /*6790*/  UISETP.NE.AND UP1, UPT, UR54, 0x1, UPT ;  /* 0x000000013600788c */ /* 0x000fc8000bf25270 */
[----:B------:R-:W-:-:S04]  /*67a0*/  USEL UR43, URZ, 0x1, UP1 ;  /* 0x000000013f2b7887 */ /* 0x000fc80008800000 */
[----:B------:R-:W-:-:S04]  /*67b0*/  ULOP3.LUT UR43, UR55, UR43, URZ, 0x3c, !UPT ;  /* 0x0000002b372b7292 */ /* 0x000fc8000f8e3c3f */
[----:B------:R-:W-:Y:S08]  /*67c0*/  @P4 BRA `(.L_x_7611) ;  /* 0x0000000000384947 */ /* 0x000ff00003800000 */
[----:B------:R-:W-:Y:S05]  /*67d0*/  @!P0 BRA `(.L_x_7612) ;  /* 0x0000000000048947 */ /* 0x000fea0003800000 */
[----:B------:R-:W-:Y:S01]  /*67e0*/  BPT.TRAP 0x1 ;  /* 0x000000040000795c */ /* 0x000fe20000300000 */
.L_x_7612:
        /* <DEDUP_REMOVED lines=9> */
.L_x_7613:
[----:B-1----:R-:W-:Y:S05]  /*6880*/  @P3 BRA `(.L_x_7611) ;  /* 0x0000000000083947 */ /* 0x002fea0003800000 */
[----:B------:R-:W1:Y:S02]  /*6890*/  SYNCS.PHASECHK.TRANS64.TRYWAIT P3, [UR6+0x2e830], R7 ;  /* 0x02e83007ff0075a7 */ /* 0x000e640008060146 */
[----:B-1----:R-:W-:Y:S05]  /*68a0*/  @!P3 BRA `(.L_x_7614) ;  /* 0x000001080030b947 */ /* 0x002fea0003800000 */
.L_x_7611:
[----:B-1----:R-:W1:Y:S01]  /*68b0*/  S2R R8, SR_TID.X ;  /* 0x0000000000087919 */ /* 0x002e620000002100 */
[----:B------:R-:W-:Y:S01]  /*68c0*/  R2UR UR56, R4 ;  /* 0x00000000043872ca */ /* 0x000fe200000e0000 */
        /* <DEDUP_REMOVED lines=11> */
[----:B------:R-:W-:Y:S02]  /*6980*/  UMOV UR28, UR16 ;  /* 0x00000010001c7c82 */ /* 0x000fe40008000000 */
[----:B------:R-:W-:Y:S02]  /*6990*/  UIADD3 UR22, UR56, 0x100, URZ ;  /* 0x0000010038167890 */ /* 0x000fe4000fffe03f */
[----:B------:R-:W-:Y:S02]  /*69a0*/  UIADD3 UR26, UR56, 0x200, URZ ;  /* 0x00000200381a7890 */ /* 0x000fe4000fffe03f */
[----:B------:R-:W-:Y:S01]  /*69b0*/  UMOV UR18, UR56 ;  /* 0x0000003800127c82 */ /* 0x000fe20008000000 */
[----:B------:R-:W-:Y:S01]  /*69c0*/  UIADD3 UR30, UR56, 0x300, URZ ;  /* 0x00000300381e7890 */ /* 0x000fe2000fffe03f */
[----:B------:R-:W-:Y:S01]  /*69d0*/  UMOV UR29, UR17 ;  /* 0x00000011001d7c82 */ /* 0x000fe20008000000 */
[----:B------:R-:W-:Y:S01]  /*69e0*/  UMOV UR31, 0x40000040 ;  /* 0x40000040001f7882 */ /* 0x000fe20000000000 */
[----:B------:R-:W-:Y:S01]  /*69f0*/  UIADD3 UR34, UR56, 0x400, URZ ;  /* 0x0000040038227890 */ /* 0x000fe2000fffe03f */
[----:B------:R-:W-:Y:S01]  /*6a00*/  UMOV UR32, UR16 ;  /* 0x0000001000207c82 */ /* 0x000fe20008000000 */
[----:B------:R-:W-:Y:S01]  /*6a10*/  UMOV UR33, UR17 ;  /* 0x0000001100217c82 */ /* 0x000fe20008000000 */
[----:B------:R-:W-:Y:S01]  /*6a20*/  UMOV UR35, 0x40000040 ;  /* 0x4000004000237882 */ /* 0x000fe20000000000 */
[----:B-1----:R-:W-:Y:S01]  /*6a30*/  SHF.R.U32.HI R8, RZ, 0x7, R8 ;  /* 0x00000007ff087819 */ /* 0x002fe20000011608 */
[----:B------:R-:W-:Y:S01]  /*6a40*/  UIADD3 UR6, UR56, 0x600, URZ ;  /* 0x0000060038067890 */ /* 0x000fe2000fffe03f */
[----:B------:R-:W-:Y:S01]  /*6a50*/  UMOV UR7, 0x40000040 ;  /* 0x4000004000077882 */ /* 0x000fe20000000000 */
[----:B------:R-:W-:-:S02]  /*6a60*/  UIADD3 UR10, UR56, 0x602, URZ ;  /* 0x00000602380a7890 */ /* 0x000fc4000fffe03f */
[----:B0-----:R-:W-:Y:S01]  /*6a70*/  VIADD R7, R8, 0x8 ;  /* 0x0000000808077836 */ /* 0x001fe20000000000 */
[----:B------:R-:W-:Y:S01]  /*6a80*/  UMOV UR11, 0x40000040 ;  /* 0x40000040000b7882 */ /* 0x000fe20000000000 */
[----:B------:R-:W-:Y:S01]  /*6a90*/  UIADD3 UR14, UR56, 0x6, URZ ;  /* 0x00000006380e7890 */ /* 0x000fe2000fffe03f */
[----:B------:R-:W-:Y:S02]  /*6aa0*/  UMOV UR15, 0x40000040 ;  /* 0x40000040000f7882 */ /* 0x000fe40000000000 */
        /* <DEDUP_REMOVED lines=156> */
.L_x_7616:
[----:B------:R-:W-:Y:S01]  /*7470*/  ULEA UR6, UR54, UR41, 0x3 ;  /* 0x0000002936067291 */ /* 0x000fe2000f8e183f */
[----:B------:R-:W-:-:S05]  /*7480*/  IMAD.U32 R7, RZ, RZ, UR55 ;  /* 0x00000037ff077e24 */ /* 0x000fca000f8e00ff */
[----:B------:R-:W-:-:S04]  /*7490*/  SHF.L.U32 R7, R7, 0x1f, RZ ;  /* 0x0000001f07077819 */ /* 0x000fc800000006ff */
[----:B------:R0:W1:Y:S01]  /*74a0*/  SYNCS.PHASECHK.TRANS64.TRYWAIT P3, [UR6+0x2e850], R7 ;  /* 0x02e85007ff0075a7 */ /* 0x0000620008060146 */
[----:B------:R-:W-:Y:S05]  /*74b0*/  @!P0 BRA `(.L_x_7617) ;  /* 0x0000000000048947 */ /* 0x000fea0003800000 */
[----:B------:R-:W-:Y:S01]  /*74c0*/  BPT.TRAP 0x1 ;  /* 0x000000040000795c */ /* 0x000fe20000300000 */
.L_x_7617:
[----:B-1----:R-:W-:Y:S05]  /*74d0*/  @P3 BRA `(.L_x_7615) ;  /* 0x0000000000083947 */ /* 0x002fea0003800000 */
[----:B------:R-:W1:Y:S02]  /*74e0*/  SYNCS.PHASECHK.TRANS64.TRYWAIT P3, [UR6+0x2e850], R7 ;  /* 0x02e85007ff0075a7 */ /* 0x000e640008060146 */
[----:B-1----:R-:W-:Y:S05]  /*74f0*/  @!P3 BRA `(.L_x_7618) ;  /* 0x000000fc0034b947 */ /* 0x002fea0003800000 */
.L_x_7615:
        /* <DEDUP_REMOVED lines=11> */
[----:B------:R-:W-:Y:S01]  /*75b0*/  IMAD.MOV.U32 R116, RZ, RZ, R190 ;  /* 0x000000ffff747224 */ /* 0x000fe200078e00be */
[----:B------:R-:W-:Y:S01]  /*75c0*/  ULOP3.LUT UR6, UR6, 0x10000, URZ, 0xfc, !UPT ;  /* 0x0001000006067892 */ /* 0x000fe2000f8efc3f */
[----:B------:R-:W2:Y:S01]  /*75d0*/  LDC R194, c[0x0][0x2f0] ;  /* 0x0000bc00ffc27b82 */ /* 0x000ea20000000800 */
[C---:B------:R-:W-:Y:S01]  /*75e0*/  FMUL.FTZ R15, R0.reuse, R192 ;  /* 0x000000c0000f7220 */ /* 0x040fe20000410000 */
[C---:B01----:R-:W-:Y:S01]  /*75f0*/  FMUL.FTZ R7, R0.reuse, R184 ;  /* 0x000000b800077220 */ /* 0x043fe20000410000 */
[----:B------:R-:W-:Y:S01]  /*7600*/  UIMAD UR11, UR54, 0x700, UR6 ;  /* 0x00000700360b78a4 */ /* 0x000fe2000f8e0206 */
[C---:B------:R-:W-:Y:S01]  /*7610*/  FMUL.FTZ R8, R0.reuse, R185 ;  /* 0x000000b900087220 */ /* 0x040fe20000410000 */
[----:B------:R-:W-:Y:S01]  /*7620*/  FMUL.FTZ R185, R0, R196 ;  /* 0x000000c400b97220 */ /* 0x000fe20000410000 */
[----:B------:R-:W-:-:S02]  /*7630*/  IMAD.MOV.U32 R196, RZ, RZ, -0x2 ;  /* 0xfffffffeffc47424 */ /* 0x000fc400078e00ff */
[C---:B------:R-:W-:Y:S01]  /*7640*/  FMUL.FTZ R168, R0.reuse, R168 ;  /* 0x000000a800a87220 */ /* 0x040fe20000410000 */
[----:B------:R-:W0:Y:S01]  /*7650*/  MUFU.TANH R7, R7 ;  /* 0x0000000700077308 */ /* 0x000e220000002400 */
[C---:B------:R-:W-:Y:S01]  /*7660*/  FMUL.FTZ R20, R0.reuse, R193 ;  /* 0x000000c100147220 */ /* 0x040fe20000410000 */
[----:B------:R-:W-:Y:S01]  /*7670*/  UMOV UR6, UR11 ;  /* 0x0000000b00067c82 */ /* 0x000fe20008000000 */
[C---:B------:R-:W-:Y:S01]  /*7680*/  FMUL.FTZ R193, R0.reuse, R93 ;  /* 0x0000005d00c17220 */ /* 0x040fe20000410000 */
[----:B------:R-:W-:Y:S01]  /*7690*/  QGMMA.64x128x32.F32.E4M3.E4M3 R24, R224, gdesc[UR4], R24, gsb0 ;  /* 0x01e00004e0187df3 */ /* 0x000fe20008000818 */
[----:B------:R-:W-:Y:S01]  /*76a0*/  UIADD3 UR6, UR11, 0x100, URZ ;  /* 0x000001000b067890 */ /* 0x000fe2000fffe03f */
[C---:B------:R-:W-:Y:S01]  /*76b0*/  FMUL.FTZ R176, R0.reuse, R176 ;  /* 0x000000b000b07220 */ /* 0x040fe20000410000 */
[----:B------:R-:W-:Y:S01]  /*76c0*/  UMOV UR7, 0xc0000010 ;  /* 0xc000001000077882 */ /* 0x000fe20000000000 */
        /* <DEDUP_REMOVED lines=52> */
[----:B------:R-:W-:Y:S01]  /*7a10*/  UMOV UR10, UR47 ;  /* 0x0000002f000a7c82 */ /* 0x000fe20008000000 */
        /* <DEDUP_REMOVED lines=47> */
[----:B------:R-:W-:Y:S01]  /*7d10*/  FMUL.FTZ R102, R0, R102 ;  /* 0x0000006600667220 */ /* 0x000fe20000410000 */
[----:B------:R-:W0:Y:S03]  /*7d20*/  S2R R235, SR_TID.X ;  /* 0x0000000000eb7919 */ /* 0x000e260000002100 */
[----:B------:R-:W5:Y:S08]  /*7d30*/  MUFU.TANH R169, R169 ;  /* 0x000000a900a97308 */ /* 0x000f700000002400 */
[----:B------:R-:W5:Y:S08]  /*7d40*/  MUFU.TANH R172, R172 ;  /* 0x000000ac00ac7308 */ /* 0x000f700000002400 */
[----:B------:R-:W5:Y:S08]  /*7d50*/  MUFU.TANH R173, R173 ;  /* 0x000000ad00ad7308 */ /* 0x000f700000002400 */
[----:B------:R-:W5:Y:S01]  /*7d60*/  MUFU.TANH R120, R120 ;  /* 0x0000007800787308 */ /* 0x000f620000002400 */
[----:B0-----:R-:W-:-:S07]  /*7d70*/  SHF.R.U32.HI R235, RZ, 0x7, R235 ;  /* 0x00000007ffeb7819 */ /* 0x001fce00000116eb */
[----:B------:R-:W0:Y:S01]  /*7d80*/  MUFU.TANH R177, R177 ;  /* 0x000000b100b17308 */ /* 0x000e220000002400 */
[----:B------:R-:W-:Y:S02]  /*7d90*/  WARPGROUP.DEPBAR.LE gsb0, 0x0 ;  /* 0x00008000000079c5 */ /* 0x000fe40000010000 */
[----:B------:R-:W-:-:S05]  /*7da0*/  WARPGROUP.ARRIVE ;  /* 0x00000000000079c5 */ /* 0x000fca0000000000 */
[----:B------:R-:W0:Y:S01]  /*7db0*/  MUFU.TANH R180, R180 ;  /* 0x000000b400b47308 */ /* 0x000e220000002400 */
[----:B------:R-:W-:Y:S01]  /*7dc0*/  QGMMA.64x128x32.F32.E4M3.E4M3 R24, R220, gdesc[UR4], R24, gsb0 ;  /* 0x01e00004dc187df3 */ /* 0x000fe20008000818 */
[----:B------:R-:W-:Y:S01]  /*7dd0*/  @UP0 ULDC UR6, c[0x0][0x44c] ;  /* 0x0001130000060ab9 */ /* 0x000fe20000000800 */
[----:B------:R-:W-:Y:S01]  /*7de0*/  UMOV UR7, 0xc0000010 ;  /* 0xc000001000077882 */ /* 0x000fe20000000000 */
[----:B------:R-:W-:Y:S01]  /*7df0*/  @P2 IMAD.HI.U32 R191, R190, UR6, RZ ;  /* 0x00000006bebf2c27 */ /* 0x000fe2000f8e00ff */
[----:B------:R-:W-:-:S03]  /*7e00*/  @UP0 ULDC UR6, c[0x0][0x450] ;  /* 0x0001140000060ab9 */ /* 0x000fc60000000800 */
[C---:B------:R-:W-:Y:S01]  /*7e10*/  FMUL.FTZ R190, R0.reuse, R89 ;  /* 0x0000005900be7220 */ /* 0x040fe20000410000 */
[----:B------:R-:W0:Y:S01]  /*7e20*/  MUFU.TANH R181, R181 ;  /* 0x000000b500b57308 */ /* 0x000e220000002400 */
[----:B------:R-:W-:Y:S01]  /*7e30*/  @P2 SHF.R.U32.HI R116, RZ, UR6, R191 ;  /* 0x00000006ff742c19 */ /* 0x000fe200080116bf */
[----:B------:R-:W-:Y:S01]  /*7e40*/  UMOV UR6, 0x1 ;  /* 0x0000000100067882 */ /* 0x000fe20000000000 */
[----:B------:R-:W-:Y:S01]  /*7e50*/  FMUL.FTZ R191, R0, R159 ;  /* 0x0000009f00bf7220 */ /* 0x000fe20000410000 */
[----:B------:R-:W-:Y:S02]  /*7e60*/  UIMAD UR6, UR51, -0xe0, UR6 ;  /* 0xffffff20330678a4 */ /* 0x000fe4000f8e0206 */
[----:B------:R-:W1:Y:S02]  /*7e70*/  SHFL.IDX PT, R192, R116, RZ, 0x1c1f ;  /* 0x001c1fff74c07589 */ /* 0x000e6400000e0000 */
[----:B------:R-:W0:Y:S02]  /*7e80*/  MUFU.TANH R128, R128 ;  /* 0x0000008000807308 */ /* 0x000e240000002400 */
[----:B------:R-:W-:Y:S01]  /*7e90*/  IMAD R89, R17, R196, UR6 ;  /* 0x0000000611597e24 */ /* 0x000fe2000f8e02c4 */
[----:B------:R-:W0:Y:S01]  /*7ea0*/  SHFL.IDX PT, R116, R116, 0x1, 0x1c1f ;  /* 0x003c1f0074747f89 */ /* 0x000e2200000e0000 */
[----:B------:R-:W-:Y:S01]  /*7eb0*/  UIADD3 UR6, UR11, 0x200, URZ ;  /* 0x000002000b067890 */ /* 0x000fe2000fffe03f */
[----:B------:R-:W-:-:S02]  /*7ec0*/  IMAD.U32 R196, RZ, RZ, UR53 ;  /* 0x00000035ffc47e24 */ /* 0x000fc4000f8e00ff */
[----:B--2---:R-:W-:Y:S01]  /*7ed0*/  IMAD R89, R194, UR46, R89 ;  /* 0x0000002ec2597c24 */ /* 0x004fe2000f8e0259 */
[----:B------:R-:W2:Y:S02]  /*7ee0*/  MUFU.TANH R153, R153 ;  /* 0x0000009900997308 */ /* 0x000ea40000002400 */
[----:B------:R-:W-:-:S06]  /*7ef0*/  @!P1 LEA R196, R196, UR41, 0x3 ;  /* 0x00000029c4c49c11 */ /* 0x000fcc000f8e18ff */
[----:B------:R-:W2:Y:S01]  /*7f00*/  MUFU.TANH R156, R156 ;  /* 0x0000009c009c7308 */ /* 0x000ea20000002400 */
[----:B-1----:R-:W-:-:S07]  /*7f10*/  IADD3 R93, R192, -UR52, R89 ;  /* 0x80000034c05d7c10 */ /* 0x002fce000fffe059 */
[----:B------:R-:W1:Y:S01]  /*7f20*/  MUFU.TANH R157, R157 ;  /* 0x0000009d009d7308 */ /* 0x000e620000002400 */
[C---:B------:R-:W-:Y:S02]  /*7f30*/  ISETP.GT.AND P5, PT, R93.reuse, RZ, PT ;  /* 0x000000ff5d00720c */ /* 0x040fe40003fa4270 */
[----:B------:R-:W-:Y:S02]  /*7f40*/  ISETP.GT.AND P6, PT, R93, 0x1, PT ;  /* 0x000000015d00780c */ /* 0x000fe40003fc4270 */
[----:B------:R-:W-:Y:S02]  /*7f50*/  FSEL R192, R7, -INF , P5 ;  /* 0xff80000007c07808 */ /* 0x000fe40002800000 */
[C---:B------:R-:W-:Y:S01]  /*7f60*/  ISETP.GT.AND P5, PT, R93.reuse, 0x10, PT ;  /* 0x000000105d00780c */ /* 0x040fe20003fa4270 */
[----:B------:R-:W1:Y:S01]  /*7f70*/  MUFU.TANH R104, R104 ;  /* 0x0000006800687308 */ /* 0x000e620000002400 */
[----:B------:R-:W-:Y:S02]  /*7f80*/  ISETP.GT.AND P3, PT, R93, 0x8, PT ;  /* 0x000000085d00780c */ /* 0x000fe40003f64270 */
[----:B------:R-:W-:-:S02]  /*7f90*/  FSEL R15, R15, -INF , P5 ;  /* 0xff8000000f0f7808 */ /* 0x000fc40002800000 */
[C---:B------:R-:W-:Y:S02]  /*7fa0*/  ISETP.GT.AND P5, PT, R93.reuse, 0x20, PT ;  /* 0x000000205d00780c */ /* 0x040fe40003fa4270 */
[C---:B------:R-:W-:Y:S01]  /*7fb0*/  ISETP.GT.AND P4, PT, R93.reuse, 0x9, PT ;  /* 0x000000095d00780c */ /* 0x040fe20003f84270 */
[----:B------:R-:W1:Y:S01]  /*7fc0*/  MUFU.TANH R161, R161 ;  /* 0x000000a100a17308 */ /* 0x000e620000002400 */
[----:B---3--:R-:W-:Y:S02]  /*7fd0*/  FSEL R168, R168, -INF , P5 ;  /* 0xff800000a8a87808 */ /* 0x008fe40002800000 */
[C---:B------:R-:W-:Y:S02]  /*7fe0*/  ISETP.GT.AND P5, PT, R93.reuse, 0x30, PT ;  /* 0x000000305d00780c */ /* 0x040fe40003fa4270 */
[----:B----4-:R-:W-:Y:S02]  /*7ff0*/  FSEL R8, R8, -INF , P6 ;  /* 0xff80000008087808 */ /* 0x010fe40003000000 */
[----:B------:R-:W-:Y:S01]  /*8000*/  FSEL R176, R176, -INF , P5 ;  /* 0xff800000b0b07808 */ /* 0x000fe20002800000 */
[----:B------:R-:W3:Y:S01]  /*8010*/  MUFU.TANH R164, R164 ;  /* 0x000000a400a47308 */ /* 0x000ee20000002400 */
[----:B------:R-:W-:-:S02]  /*8020*/  ISETP.GT.AND P5, PT, R93, 0x40, PT ;  /* 0x000000405d00780c */ /* 0x000fc40003fa4270 */
[----:B-----5:R-:W-:Y:S02]  /*8030*/  FSEL R11, R11, -INF , P3 ;  /* 0xff8000000b0b7808 */ /* 0x020fe40001800000 */
[----:B------:R-:W-:Y:S02]  /*8040*/  FSEL R152, R152, -INF , P5 ;  /* 0xff80000098987808 */ /* 0x000fe40002800000 */
[C---:B------:R-:W-:Y:S01]  /*8050*/  ISETP.GT.AND P5, PT, R93.reuse, 0x50, PT ;  /* 0x000000505d00780c */ /* 0x040fe20003fa4270 */
[----:B------:R-:W4:Y:S01]  /*8060*/  MUFU.TANH R165, R165 ;  /* 0x000000a500a57308 */ /* 0x000f220000002400 */
[----:B------:R-:W-:Y:S02]  /*8070*/  FSEL R12, R12, -INF , P4 ;  /* 0xff8000000c0c7808 */ /* 0x000fe40002000000 */
[----:B------:R-:W-:Y:S02]  /*8080*/  FSEL R160, R160, -INF , P5 ;  /* 0xff800000a0a07808 */ /* 0x000fe40002800000 */
[----:B------:R-:W-:-:S02]  /*8090*/  ISETP.GT.AND P5, PT, R93, 0x60, PT ;  /* 0x000000605d00780c */ /* 0x000fc40003fa4270 */
[C---:B------:R-:W-:Y:S01]  /*80a0*/  ISETP.GT.AND P6, PT, R93.reuse, 0x11, PT ;  /* 0x000000115d00780c */ /* 0x040fe20003fc4270 */
[----:B------:R-:W5:Y:S01]  /*80b0*/  MUFU.TANH R112, R112 ;  /* 0x0000007000707308 */ /* 0x000f620000002400 */
[C---:B------:R-:W-:Y:S02]  /*80c0*/  ISETP.GT.AND P3, PT, R93.reuse, 0x18, PT ;  /* 0x000000185d00780c */ /* 0x040fe40003f64270 */
[C---:B------:R-:W-:Y:S02]  /*80d0*/  ISETP.GT.AND P4, PT, R93.reuse, 0x19, PT ;  /* 0x000000195d00780c */ /* 0x040fe40003f84270 */
[----:B------:R-:W-:Y:S02]  /*80e0*/  FSEL R136, R136, -INF , P5 ;  /* 0xff80000088887808 */ /* 0x000fe40002800000 */
[----:B------:R-:W-:Y:S01]  /*80f0*/  ISETP.GT.AND P5, PT, R93, 0x70, PT ;  /* 0x000000705d00780c */ /* 0x000fe20003fa4270 */
[----:B------:R-:W5:Y:S01]  /*8100*/  MUFU.TANH R137, R137 ;  /* 0x0000008900897308 */ /* 0x000f620000002400 */
[----:B------:R-:W-:-:S02]  /*8110*/  FSEL R20, R20, -INF , P6 ;  /* 0xff80000014147808 */ /* 0x000fc40003000000 */
[----:B------:R-:W-:Y:S02]  /*8120*/  FSEL R185, R185, -INF , P3 ;  /* 0xff800000b9b97808 */ /* 0x000fe40001800000 */
[----:B------:R-:W-:Y:S02]  /*8130*/  FSEL R186, R186, -INF , P4 ;  /* 0xff800000baba7808 */ /* 0x000fe40002000000 */
[C---:B------:R-:W-:Y:S01]  /*8140*/  ISETP.GT.AND P6, PT, R93.reuse, 0x21, PT ;  /* 0x000000215d00780c */ /* 0x040fe20003fc4270 */
[----:B------:R-:W5:Y:S01]  /*8150*/  MUFU.TANH R140, R140 ;  /* 0x0000008c008c7308 */ /* 0x000f620000002400 */
[C---:B------:R-:W-:Y:S02]  /*8160*/  ISETP.GT.AND P3, PT, R93.reuse, 0x28, PT ;  /* 0x000000285d00780c */ /* 0x040fe40003f64270 */
[----:B------:R-:W-:Y:S02]  /*8170*/  ISETP.GT.AND P4, PT, R93, 0x29, PT ;  /* 0x000000295d00780c */ /* 0x000fe40003f84270 */
[----:B------:R-:W-:-:S02]  /*8180*/  FSEL R144, R144, -INF , P5 ;  /* 0xff80000090907808 */ /* 0x000fc40002800000 */
[----:B------:R-:W-:Y:S01]  /*8190*/  ISETP.GT.AND P5, PT, R93, 0x80, PT ;  /* 0x000000805d00780c */ /* 0x000fe20003fa4270 */
[----:B------:R-:W5:Y:S01]  /*81a0*/  MUFU.TANH R141, R141 ;  /* 0x0000008d008d7308 */ /* 0x000f620000002400 */
[----:B------:R-:W-:Y:S02]  /*81b0*/  FSEL R169, R169, -INF , P6 ;  /* 0xff800000a9a97808 */ /* 0x000fe40003000000 */
[----:B------:R-:W-:Y:S02]  /*81c0*/  FSEL R172, R172, -INF , P3 ;  /* 0xff800000acac7808 */ /* 0x000fe40001800000 */
[----:B------:R-:W-:Y:S02]  /*81d0*/  FSEL R173, R173, -INF , P4 ;  /* 0xff800000adad7808 */ /* 0x000fe40002000000 */
[C---:B------:R-:W-:Y:S01]  /*81e0*/  ISETP.GT.AND P6, PT, R93.reuse, 0x31, PT ;  /* 0x000000315d00780c */ /* 0x040fe20003fc4270 */
[----:B------:R-:W5:Y:S01]  /*81f0*/  MUFU.TANH R88, R88 ;  /* 0x0000005800587308 */ /* 0x000f620000002400 */
[----:B------:R-:W-:-:S02]  /*8200*/  ISETP.GT.AND P3, PT, R93, 0x38, PT ;  /* 0x000000385d00780c */ /* 0x000fc40003f64270 */
[C---:B------:R-:W-:Y:S02]  /*8210*/  ISETP.GT.AND P4, PT, R93.reuse, 0x39, PT ;  /* 0x000000395d00780c */ /* 0x040fe40003f84270 */
[----:B------:R-:W-:Y:S02]  /*8220*/  FSEL R120, R120, -INF , P5 ;  /* 0xff80000078787808 */ /* 0x000fe40002800000 */
[----:B------:R-:W-:Y:S01]  /*8230*/  ISETP.GT.AND P5, PT, R93, 0x90, PT ;  /* 0x000000905d00780c */ /* 0x000fe20003fa4270 */
[----:B------:R-:W5:Y:S01]  /*8240*/  MUFU.TANH R145, R145 ;  /* 0x0000009100917308 */ /* 0x000f620000002400 */
[----:B0-----:R-:W-:Y:S02]  /*8250*/  FSEL R177, R177, -INF , P6 ;  /* 0xff800000b1b17808 */ /* 0x001fe40003000000 */
[----:B------:R-:W-:Y:S02]  /*8260*/  FSEL R180, R180, -INF , P3 ;  /* 0xff800000b4b47808 */ /* 0x000fe40001800000 */
[----:B------:R-:W-:-:S02]  /*8270*/  FSEL R181, R181, -INF , P4 ;  /* 0xff800000b5b57808 */ /* 0x000fc40002000000 */
[C---:B------:R-:W-:Y:S01]  /*8280*/  ISETP.GT.AND P6, PT, R93.reuse, 0x41, PT ;  /* 0x000000415d00780c */ /* 0x040fe20003fc4270 */
[----:B------:R-:W0:Y:S01]  /*8290*/  MUFU.TANH R148, R148 ;  /* 0x0000009400947308 */ /* 0x000e220000002400 */
[C---:B------:R-:W-:Y:S02]  /*82a0*/  ISETP.GT.AND P3, PT, R93.reuse, 0x48, PT ;  /* 0x000000485d00780c */ /* 0x040fe40003f64270 */
[C---:B------:R-:W-:Y:S02]  /*82b0*/  ISETP.GT.AND P4, PT, R93.reuse, 0x49, PT ;  /* 0x000000495d00780c */ /* 0x040fe40003f84270 */
[----:B------:R-:W-:Y:S02]  /*82c0*/  FSEL R128, R128, -INF , P5 ;  /* 0xff80000080807808 */ /* 0x000fe40002800000 */
[----:B------:R-:W-:Y:S01]  /*82d0*/  ISETP.GT.AND P5, PT, R93, 0xa0, PT ;  /* 0x000000a05d00780c */ /* 0x000fe20003fa4270 */
[----:B------:R-:W0:Y:S01]  /*82e0*/  MUFU.TANH R149, R149 ;  /* 0x0000009500957308 */ /* 0x000e220000002400 */
[----:B--2---:R-:W-:-:S02]  /*82f0*/  FSEL R153, R153, -INF , P6 ;  /* 0xff80000099997808 */ /* 0x004fc40003000000 */
[----:B------:R-:W-:Y:S02]  /*8300*/  FSEL R156, R156, -INF , P3 ;  /* 0xff8000009c9c7808 */ /* 0x000fe40001800000 */
[----:B-1----:R-:W-:Y:S01]  /*8310*/  FSEL R157, R157, -INF , P4 ;  /* 0xff8000009d9d7808 */ /* 0x002fe20002000000 */
[----:B------:R-:W-:Y:S02]  /*8320*/  WARPGROUP.DEPBAR.LE gsb0, 0x0 ;  /* 0x00008000000079c5 */ /* 0x000fe40000010000 */
[C---:B------:R-:W-:Y:S01]  /*8330*/  ISETP.GT.AND P6, PT, R93.reuse, 0x51, PT ;  /* 0x000000515d00780c */ /* 0x040fe20003fc4270 */
[----:B------:R-:W1:Y:S01]  /*8340*/  MUFU.TANH R121, R121 ;  /* 0x0000007900797308 */ /* 0x000e620000002400 */
[C---:B------:R-:W-:Y:S01]  /*8350*/  ISETP.GT.AND P3, PT, R93.reuse, 0x58, PT ;  /* 0x000000585d00780c */ /* 0x040fe20003f64270 */
[----:B------:R-:W-:Y:S01]  /*8360*/  WARPGROUP.ARRIVE ;  /* 0x00000000000079c5 */ /* 0x000fe20000000000 */
[----:B------:R-:W-:Y:S02]  /*8370*/  ISETP.GT.AND P4, PT, R93, 0x59, PT ;  /* 0x000000595d00780c */ /* 0x000fe40003f84270 */
[----:B------:R-:W-:-:S02]  /*8380*/  FSEL R104, R104, -INF , P5 ;  /* 0xff80000068687808 */ /* 0x000fc40002800000 */
[----:B------:R-:W-:Y:S01]  /*8390*/  ISETP.GT.AND P5, PT, R93, 0xb0, PT ;  /* 0x000000b05d00780c */ /* 0x000fe20003fa4270 */
[----:B------:R-:W2:Y:S01]  /*83a0*/  MUFU.TANH R124, R124 ;  /* 0x0000007c007c7308 */ /* 0x000ea20000002400 */
[----:B------:R-:W-:Y:S01]  /*83b0*/  FSEL R161, R161, -INF , P6 ;  /* 0xff800000a1a17808 */ /* 0x000fe20003000000 */
[----:B------:R-:W-:Y:S01]  /*83c0*/  QGMMA.64x128x32.F32.E4M3.E4M3 R24, R216, gdesc[UR4], R24, gsb0 ;  /* 0x01e00004d8187df3 */ /* 0x000fe20008000818 */
[----:B---3--:R-:W-:Y:S01]  /*83d0*/  FSEL R164, R164, -INF , P3 ;  /* 0xff800000a4a47808 */ /* 0x008fe20001800000 */
[----:B------:R-:W-:Y:S01]  /*83e0*/  UIADD3 UR6, UR11, 0x300, URZ ;  /* 0x000003000b067890 */ /* 0x000fe2000fffe03f */
[----:B----4-:R-:W-:Y:S01]  /*83f0*/  FSEL R165, R165, -INF , P4 ;  /* 0xff800000a5a57808 */ /* 0x010fe20002000000 */
[----:B------:R-:W-:Y:S01]  /*8400*/  UMOV UR7, 0xc0000010 ;  /* 0xc000001000077882 */ /* 0x000fe20000000000 */
[C---:B------:R-:W-:Y:S01]  /*8410*/  ISETP.GT.AND P6, PT, R93.reuse, 0x61, PT ;  /* 0x000000615d00780c */ /* 0x040fe20003fc4270 */
[----:B------:R-:W3:Y:S01]  /*8420*/  MUFU.TANH R125, R125 ;  /* 0x0000007d007d7308 */ /* 0x000ee20000002400 */
[----:B------:R-:W-:-:S02]  /*8430*/  ISETP.GT.AND P3, PT, R93, 0x68, PT ;  /* 0x000000685d00780c */ /* 0x000fc40003f64270 */
[C---:B------:R-:W-:Y:S02]  /*8440*/  ISETP.GT.AND P4, PT, R93.reuse, 0x69, PT ;  /* 0x000000695d00780c */ /* 0x040fe40003f84270 */
[----:B-----5:R-:W-:Y:S02]  /*8450*/  FSEL R112, R112, -INF , P5 ;  /* 0xff80000070707808 */ /* 0x020fe40002800000 */
[----:B------:R-:W-:Y:S01]  /*8460*/  ISETP.GT.AND P5, PT, R93, 0xc0, PT ;  /* 0x000000c05d00780c */ /* 0x000fe20003fa4270 */
[----:B------:R-:W4:Y:S01]  /*8470*/  MUFU.TANH R129, R129 ;  /* 0x0000008100817308 */ /* 0x000f220000002400 */
[----:B------:R-:W-:Y:S02]  /*8480*/  FSEL R137, R137, -INF , P6 ;  /* 0xff80000089897808 */ /* 0x000fe40003000000 */
[----:B------:R-:W-:Y:S02]  /*8490*/  FSEL R140, R140, -INF , P3 ;  /* 0xff8000008c8c7808 */ /* 0x000fe40001800000 */
[----:B------:R-:W-:-:S02]  /*84a0*/  FSEL R141, R141, -INF , P4 ;  /* 0xff8000008d8d7808 */ /* 0x000fc40002000000 */
[C---:B------:R-:W-:Y:S01]  /*84b0*/  ISETP.GT.AND P6, PT, R93.reuse, 0x71, PT ;  /* 0x000000715d00780c */ /* 0x040fe20003fc4270 */
[----:B------:R-:W5:Y:S01]  /*84c0*/  MUFU.TANH R132, R132 ;  /* 0x0000008400847308 */ /* 0x000f620000002400 */
[C---:B------:R-:W-:Y:S02]  /*84d0*/  ISETP.GT.AND P3, PT, R93.reuse, 0x78, PT ;  /* 0x000000785d00780c */ /* 0x040fe40003f64270 */
[----:B------:R-:W-:Y:S02]  /*84e0*/  ISETP.GT.AND P4, PT, R93, 0x79, PT ;  /* 0x000000795d00780c */ /* 0x000fe40003f84270 */
[----:B------:R-:W-:Y:S02]  /*84f0*/  FSEL R7, R88, -INF , P5 ;  /* 0xff80000058077808 */ /* 0x000fe40002800000 */
[----:B------:R-:W-:Y:S01]  /*8500*/  FSEL R145, R145, -INF , P6 ;  /* 0xff80000091917808 */ /* 0x000fe20003000000 */
[----:B------:R-:W5:Y:S01]  /*8510*/  MUFU.TANH R133, R133 ;  /* 0x0000008500857308 */ /* 0x000f620000002400 */
[----:B0-----:R-:W-:-:S02]  /*8520*/  FSEL R148, R148, -INF , P3 ;  /* 0xff80000094947808 */ /* 0x001fc40001800000 */
[----:B------:R-:W-:Y:S02]  /*8530*/  FSEL R149, R149, -INF , P4 ;  /* 0xff80000095957808 */ /* 0x000fe40002000000 */
[C---:B------:R-:W-:Y:S02]  /*8540*/  ISETP.GT.AND P6, PT, R93.reuse, 0x81, PT ;  /* 0x000000815d00780c */ /* 0x040fe40003fc4270 */
[C---:B------:R-:W-:Y:S01]  /*8550*/  ISETP.GT.AND P3, PT, R93.reuse, 0x88, PT ;  /* 0x000000885d00780c */ /* 0x040fe20003f64270 */
[----:B------:R0:W-:Y:S01]  /*8560*/  MUFU.TANH R159, R193 ;  /* 0x000000c1009f7308 */ /* 0x0001e20000002400 */
[----:B------:R-:W-:Y:S02]  /*8570*/  ISETP.GT.AND P4, PT, R93, 0x89, PT ;  /* 0x000000895d00780c */ /* 0x000fe40003f84270 */
[----:B-1----:R-:W-:Y:S02]  /*8580*/  FSEL R121, R121, -INF , P6 ;  /* 0xff80000079797808 */ /* 0x002fe40003000000 */
[----:B--2---:R-:W-:-:S02]  /*8590*/  FSEL R124, R124, -INF , P3 ;  /* 0xff8000007c7c7808 */ /* 0x004fc40001800000 */
[----:B---3--:R-:W-:Y:S01]  /*85a0*/  FSEL R125, R125, -INF , P4 ;  /* 0xff8000007d7d7808 */ /* 0x008fe20002000000 */
[----:B------:R-:W1:Y:S01]  /*85b0*/  MUFU.TANH R105, R105 ;  /* 0x0000006900697308 */ /* 0x000e620000002400 */
[----:B0-----:R-:W-:Y:S02]  /*85c0*/  FMNMX.FTZ R193, R192, R5, !PT ;  /* 0x00000005c0c17209 */ /* 0x001fe40007810000 */
[C---:B------:R-:W-:Y:S02]  /*85d0*/  ISETP.GT.AND P6, PT, R93.reuse, 0x91, PT ;  /* 0x000000915d00780c */ /* 0x040fe40003fc4270 */
[----:B------:R-:W-:Y:S02]  /*85e0*/  FMNMX.FTZ R88, R8, R193, !PT ;  /* 0x000000c108587209 */ /* 0x000fe40007810000 */
[----:B------:R-:W-:Y:S01]  /*85f0*/  ISETP.GT.AND P3, PT, R93, 0x98, PT ;  /* 0x000000985d00780c */ /* 0x000fe20003f64270 */
[----:B------:R-:W0:Y:S01]  /*8600*/  MUFU.TANH R108, R108 ;  /* 0x0000006c006c7308 */ /* 0x000e220000002400 */
[----:B------:R-:W-:-:S02]  /*8610*/  FMNMX.FTZ R193, R11, R88, !PT ;  /* 0x000000580bc17209 */ /* 0x000fc40007810000 */
[----:B------:R-:W-:Y:S02]  /*8620*/  ISETP.GT.AND P4, PT, R93, 0x99, PT ;  /* 0x000000995d00780c */ /* 0x000fe40003f84270 */
[----:B------:R-:W-:Y:S02]  /*8630*/  FMNMX.FTZ R88, R12, R193, !PT ;  /* 0x000000c10c587209 */ /* 0x000fe40007810000 */
[----:B----4-:R-:W-:Y:S01]  /*8640*/  FSEL R129, R129, -INF , P6 ;  /* 0xff80000081817808 */ /* 0x010fe20003000000 */
[----:B------:R-:W2:Y:S01]  /*8650*/  MUFU.TANH R109, R109 ;  /* 0x0000006d006d7308 */ /* 0x000ea20000002400 */
[----:B-----5:R-:W-:Y:S02]  /*8660*/  FSEL R132, R132, -INF , P3 ;  /* 0xff80000084847808 */ /* 0x020fe40001800000 */
[----:B------:R-:W-:Y:S02]  /*8670*/  FSEL R133, R133, -INF , P4 ;  /* 0xff80000085857808 */ /* 0x000fe40002000000 */
[----:B------:R-:W-:-:S02]  /*8680*/  ISETP.GT.AND P6, PT, R93, 0xa1, PT ;  /* 0x000000a15d00780c */ /* 0x000fc40003fc4270 */
[C---:B------:R-:W-:Y:S01]  /*8690*/  ISETP.GT.AND P3, PT, R93.reuse, 0xa8, PT ;  /* 0x000000a85d00780c */ /* 0x040fe20003f64270 */
[----:B------:R-:W3:Y:S01]  /*86a0*/  MUFU.TANH R113, R113 ;  /* 0x0000007100717308 */ /* 0x000ee20000002400 */
[----:B------:R-:W-:Y:S02]  /*86b0*/  ISETP.GT.AND P4, PT, R93, 0xa9, PT ;  /* 0x000000a95d00780c */ /* 0x000fe40003f84270 */
[----:B------:R-:W-:Y:S02]  /*86c0*/  FMNMX.FTZ R193, R15, R88, !PT ;  /* 0x000000580fc17209 */ /* 0x000fe40007810000 */
[----:B-1----:R-:W-:Y:S02]  /*86d0*/  FSEL R105, R105, -INF , P6 ;  /* 0xff80000069697808 */ /* 0x002fe40003000000 */
[----:B0-----:R-:W-:Y:S01]  /*86e0*/  FSEL R108, R108, -INF , P3 ;  /* 0xff8000006c6c7808 */ /* 0x001fe20001800000 */
[----:B------:R-:W0:Y:S01]  /*86f0*/  MUFU.TANH R189, R189 ;  /* 0x000000bd00bd7308 */ /* 0x000e220000002400 */
[----:B--2---:R-:W-:-:S02]  /*8700*/  FSEL R109, R109, -INF , P4 ;  /* 0xff8000006d6d7808 */ /* 0x004fc40002000000 */
[----:B------:R-:W-:Y:S02]  /*8710*/  FMNMX.FTZ R88, R20, R193, !PT ;  /* 0x000000c114587209 */ /* 0x000fe40007810000 */
[C---:B------:R-:W-:Y:S02]  /*8720*/  ISETP.GT.AND P6, PT, R93.reuse, 0xb1, PT ;  /* 0x000000b15d00780c */ /* 0x040fe40003fc4270 */
[C---:B------:R-:W-:Y:S01]  /*8730*/  ISETP.GT.AND P3, PT, R93.reuse, 0xb8, PT ;  /* 0x000000b85d00780c */ /* 0x040fe20003f64270 */
[----:B------:R-:W1:Y:S01]  /*8740*/  MUFU.TANH R117, R117 ;  /* 0x0000007500757308 */ /* 0x000e620000002400 */
[----:B------:R-:W-:Y:S02]  /*8750*/  ISETP.GT.AND P4, PT, R93, 0xb9, PT ;  /* 0x000000b95d00780c */ /* 0x000fe40003f84270 */
[----:B------:R-:W-:Y:S02]  /*8760*/  FMNMX.FTZ R193, R185, R88, !PT ;  /* 0x00000058b9c17209 */ /* 0x000fe40007810000 */
[----:B---3--:R-:W-:-:S02]  /*8770*/  FSEL R113, R113, -INF , P6 ;  /* 0xff80000071717808 */ /* 0x008fc40003000000 */
[----:B------:R-:W-:Y:S01]  /*8780*/  ISETP.GT.AND P6, PT, R93, 0xc1, PT ;  /* 0x000000c15d00780c */ /* 0x000fe20003fc4270 */
[----:B------:R-:W2:Y:S01]  /*8790*/  MUFU.TANH R190, R190 ;  /* 0x000000be00be7308 */ /* 0x000ea20000002400 */
[----:B0-----:R-:W-:Y:S02]  /*87a0*/  FSEL R189, R189, -INF , P3 ;  /* 0xff800000bdbd7808 */ /* 0x001fe40001800000 */
[C---:B------:R-:W-:Y:S02]  /*87b0*/  ISETP.GT.AND P3, PT, R93.reuse, 0xc8, PT ;  /* 0x000000c85d00780c */ /* 0x040fe40003f64270 */
[----:B------:R-:W-:Y:S02]  /*87c0*/  FMNMX.FTZ R193, R186, R193, !PT ;  /* 0x000000c1bac17209 */ /* 0x000fe40007810000 */
[----:B------:R-:W-:Y:S01]  /*87d0*/  ISETP.GT.AND P5, PT, R93, 0xd0, PT ;  /* 0x000000d05d00780c */ /* 0x000fe20003fa4270 */
[----:B------:R-:W0:Y:S01]  /*87e0*/  MUFU.TANH R92, R92 ;  /* 0x0000005c005c7308 */ /* 0x000e220000002400 */
[----:B-1----:R-:W-:-:S02]  /*87f0*/  FSEL R117, R117, -INF , P4 ;  /* 0xff80000075757808 */ /* 0x002fc40002000000 */
[----:B------:R-:W-:Y:S02]  /*8800*/  ISETP.GT.AND P4, PT, R93, 0xc9, PT ;  /* 0x000000c95d00780c */ /* 0x000fe40003f84270 */
[----:B------:R-:W-:Y:S01]  /*8810*/  FMNMX.FTZ R88, R168, R193, !PT ;  /* 0x000000c1a8587209 */ /* 0x000fe20007810000 */
[----:B------:R-:W-:Y:S01]  /*8820*/  FMUL.FTZ R193, R0, R101 ;  /* 0x0000006500c17220 */ /* 0x000fe20000410000 */
[----:B------:R-:W-:Y:S01]  /*8830*/  FSEL R159, R159, -INF , P4 ;  /* 0xff8000009f9f7808 */ /* 0x000fe20002000000 */
[----:B------:R-:W1:Y:S01]  /*8840*/  MUFU.TANH R96, R96 ;  /* 0x0000006000607308 */ /* 0x000e620000002400 */
[----:B--2---:R-:W-:Y:S02]  /*8850*/  FSEL R190, R190, -INF , P6 ;  /* 0xff800000bebe7808 */ /* 0x004fe40003000000 */
[C---:B------:R-:W-:Y:S02]  /*8860*/  ISETP.GT.AND P6, PT, R93.reuse, 0xd1, PT ;  /* 0x000000d15d00780c */ /* 0x040fe40003fc4270 */
[----:B------:R-:W-:-:S02]  /*8870*/  ISETP.GT.AND P4, PT, R93, 0xd9, PT ;  /* 0x000000d95d00780c */ /* 0x000fc40003f84270 */
[----:B------:R-:W-:Y:S01]  /*8880*/  IADD3 R89, R116, -UR52, R89 ;  /* 0x8000003474597c10 */ /* 0x000fe2000fffe059 */
[----:B------:R-:W-:Y:S01]  /*8890*/  MUFU.TANH R193, R193 ;  /* 0x000000c100c17308 */ /* 0x000fe20000002400 */
[----:B0-----:R-:W-:Y:S02]  /*88a0*/  FSEL R92, R92, -INF , P3 ;  /* 0xff8000005c5c7808 */ /* 0x001fe40001800000 */
[----:B------:R-:W-:Y:S01]  /*88b0*/  ISETP.GT.AND P3, PT, R93, 0xd8, PT ;  /* 0x000000d85d00780c */ /* 0x000fe20003f64270 */
[C---:B------:R-:W-:Y:S01]  /*88c0*/  FMUL.FTZ R93, R0.reuse, R162 ;  /* 0x000000a2005d7220 */ /* 0x040fe20000410000 */
[C---:B------:R-:W-:Y:S01]  /*88d0*/  FMUL.FTZ R162, R0.reuse, R163 ;  /* 0x000000a300a27220 */ /* 0x040fe20000410000 */
[C---:B------:R-:W-:Y:S01]  /*88e0*/  FMUL.FTZ R163, R0.reuse, R166 ;  /* 0x000000a600a37220 */ /* 0x040fe20000410000 */
[----:B------:R-:W-:Y:S01]  /*88f0*/  FMUL.FTZ R166, R0, R167 ;  /* 0x000000a700a67220 */ /* 0x000fe20000410000 */
[----:B------:R-:W-:Y:S01]  /*8900*/  FMNMX.FTZ R167, R169, R88, !PT ;  /* 0x00000058a9a77209 */ /* 0x000fe20007810000 */
[----:B------:R-:W-:Y:S01]  /*8910*/  MUFU.TANH R9, R9 ;  /* 0x0000000900097308 */ /* 0x000fe20000002400 */
[----:B-1----:R-:W-:-:S02]  /*8920*/  FSEL R96, R96, -INF , P5 ;  /* 0xff80000060607808 */ /* 0x002fc40002800000 */
[----:B------:R-:W-:Y:S02]  /*8930*/  FMNMX.FTZ R88, R172, R167, !PT ;  /* 0x000000a7ac587209 */ /* 0x000fe40007810000 */
[----:B------:R-:W-:Y:S02]  /*8940*/  ISETP.GT.AND P5, PT, R89, 0x1, PT ;  /* 0x000000015900780c */ /* 0x000fe40003fa4270 */
[----:B------:R-:W-:Y:S01]  /*8950*/  FMNMX.FTZ R167, R173, R88, !PT ;  /* 0x00000058ada77209 */ /* 0x000fe20007810000 */
[----:B------:R-:W0:Y:S03]  /*8960*/  MUFU.TANH R10, R10 ;  /* 0x0000000a000a7308 */ /* 0x000e260000002400 */
[----:B------:R-:W-:-:S04]  /*8970*/  FMNMX.FTZ R88, R176, R167, !PT ;  /* 0x000000a7b0587209 */ /* 0x000fc80007810000 */
[----:B------:R-:W-:Y:S01]  /*8980*/  FMNMX.FTZ R167, R177, R88, !PT ;  /* 0x00000058b1a77209 */ /* 0x000fe20007810000 */
[----:B------:R-:W-:Y:S01]  /*8990*/  MUFU.TANH R13, R13 ;  /* 0x0000000d000d7308 */ /* 0x000fe20000002400 */
[----:B------:R-:W-:Y:S02]  /*89a0*/  WARPGROUP.DEPBAR.LE gsb0, 0x0 ;  /* 0x00008000000079c5 */ /* 0x000fe40000010000 */
[----:B------:R-:W-:Y:S01]  /*89b0*/  FMNMX.FTZ R88, R180, R167, !PT ;  /* 0x000000a7b4587209 */ /* 0x000fe20007810000 */
[----:B------:R-:W-:-:S03]  /*89c0*/  WARPGROUP.ARRIVE ;  /* 0x00000000000079c5 */ /* 0x000fc60000000000 */
[----:B------:R-:W-:Y:S01]  /*89d0*/  FMNMX.FTZ R167, R181, R88, !PT ;  /* 0x00000058b5a77209 */ /* 0x000fe20007810000 */
[----:B------:R-:W1:Y:S01]  /*89e0*/  MUFU.TANH R14, R14 ;  /* 0x0000000e000e7308 */ /* 0x000e620000002400 */
[----:B0-----:R-:W-:Y:S01]  /*89f0*/  FSEL R10, R10, -INF , P5 ;  /* 0xff8000000a0a7808 */ /* 0x001fe20002800000 */
[----:B------:R-:W-:Y:S01]  /*8a00*/  QGMMA.64x128x32.F32.E4M3.E4M3 R24, R212, gdesc[UR4], R24, gsb0 ;  /* 0x01e00004d4187df3 */ /* 0x000fe20008000818 */
[----:B------:R-:W-:Y:S01]  /*8a10*/  FMNMX.FTZ R88, R152, R167, !PT ;  /* 0x000000a798587209 */ /* 0x000fe20007810000 */
[----:B------:R-:W-:Y:S01]  /*8a20*/  UIADD3 UR6, UR11, 0x400, URZ ;  /* 0x000004000b067890 */ /* 0x000fe2000fffe03f */
[----:B------:R-:W-:Y:S01]  /*8a30*/  ISETP.GT.AND P5, PT, R89, 0x9, PT ;  /* 0x000000095900780c */ /* 0x000fe20003fa4270 */
[----:B------:R-:W-:Y:S01]  /*8a40*/  UMOV UR7, 0xc0000010 ;  /* 0xc000001000077882 */ /* 0x000fe20000000000 */
[----:B------:R-:W-:Y:S01]  /*8a50*/  FMNMX.FTZ R167, R153, R88, !PT ;  /* 0x0000005899a77209 */ /* 0x000fe20007810000 */
[----:B------:R-:W-:Y:S03]  /*8a60*/  MUFU.TANH R21, R21 ;  /* 0x0000001500157308 */ /* 0x000fe60000002400 */
[----:B------:R-:W-:-:S04]  /*8a70*/  FMNMX.FTZ R88, R156, R167, !PT ;  /* 0x000000a79c587209 */ /* 0x000fc80007810000 */
[----:B------:R-:W-:Y:S01]  /*8a80*/  FMNMX.FTZ R167, R157, R88, !PT ;  /* 0x000000589da77209 */ /* 0x000fe20007810000 */
[----:B------:R-:W0:Y:S01]  /*8a90*/  MUFU.TANH R184, R184 ;  /* 0x000000b800b87308 */ /* 0x000e220000002400 */
[----:B-1----:R-:W-:Y:S02]  /*8aa0*/  FSEL R14, R14, -INF , P5 ;  /* 0xff8000000e0e7808 */ /* 0x002fe40002800000 */
[----:B------:R-:W-:Y:S02]  /*8ab0*/  FMNMX.FTZ R88, R160, R167, !PT ;  /* 0x000000a7a0587209 */ /* 0x000fe40007810000 */
[----:B------:R-:W-:Y:S02]  /*8ac0*/  ISETP.GT.AND P5, PT, R89, 0x11, PT ;  /* 0x000000115900780c */ /* 0x000fe40003fa4270 */
[----:B------:R-:W-:Y:S01]  /*8ad0*/  FMNMX.FTZ R167, R161, R88, !PT ;  /* 0x00000058a1a77209 */ /* 0x000fe20007810000 */
[----:B------:R-:W-:Y:S03]  /*8ae0*/  MUFU.TANH R187, R187 ;  /* 0x000000bb00bb7308 */ /* 0x000fe60000002400 */
[----:B------:R-:W-:-:S04]  /*8af0*/  FMNMX.FTZ R88, R164, R167, !PT ;  /* 0x000000a7a4587209 */ /* 0x000fc80007810000 */
[----:B------:R-:W-:Y:S01]  /*8b00*/  FMNMX.FTZ R167, R165, R88, !PT ;  /* 0x00000058a5a77209 */ /* 0x000fe20007810000 */
[----:B------:R-:W1:Y:S01]  /*8b10*/  MUFU.TANH R188, R188 ;  /* 0x000000bc00bc7308 */ /* 0x000e620000002400 */
[----:B0-----:R-:W-:Y:S02]  /*8b20*/  FSEL R184, R184, -INF , P5 ;  /* 0xff800000b8b87808 */ /* 0x001fe40002800000 */
[----:B------:R-:W-:Y:S02]  /*8b30*/  FMNMX.FTZ R88, R136, R167, !PT ;  /* 0x000000a788587209 */ /* 0x000fe40007810000 */
[----:B------:R-:W-:Y:S02]  /*8b40*/  ISETP.GT.AND P5, PT, R89, 0x19, PT ;  /* 0x000000195900780c */ /* 0x000fe40003fa4270 */
        /* <DEDUP_REMOVED lines=36> */
[----:B------:R-:W-:Y:S01]  /*8d90*/  FMUL.FTZ R88, R0, R97 ;  /* 0x0000006100587220 */ /* 0x000fe20000410000 */
[----:B------:R-:W0:Y:S01]  /*8da0*/  MUFU.TANH R155, R155 ;  /* 0x0000009b009b7308 */ /* 0x000e220000002400 */
[----:B-1----:R-:W-:Y:S02]  /*8db0*/  FSEL R183, R183, -INF , P5 ;  /* 0xff800000b7b77808 */ /* 0x002fe40002800000 */
[----:B------:R-:W-:Y:S01]  /*8dc0*/  FMNMX.FTZ R194, R112, R167, !PT ;  /* 0x000000a770c27209 */ /* 0x000fe20007810000 */
[----:B------:R-:W-:Y:S01]  /*8dd0*/  FMUL.FTZ R167, R0, R100 ;  /* 0x0000006400a77220 */ /* 0x000fe20000410000 */
[----:B------:R-:W-:Y:S02]  /*8de0*/  ISETP.GT.AND P5, PT, R89, 0x41, PT ;  /* 0x000000415900780c */ /* 0x000fe40003fa4270 */
[----:B------:R-:W-:Y:S01]  /*8df0*/  FMNMX.FTZ R194, R113, R194, !PT ;  /* 0x000000c271c27209 */ /* 0x000fe20007810000 */
[----:B------:R-:W1:Y:S03]  /*8e00*/  MUFU.TANH R88, R88 ;  /* 0x0000005800587308 */ /* 0x000e660000002400 */
[----:B------:R-:W-:-:S04]  /*8e10*/  FMNMX.FTZ R194, R189, R194, !PT ;  /* 0x000000c2bdc27209 */ /* 0x000fc80007810000 */
[----:B------:R-:W-:Y:S01]  /*8e20*/  FMNMX.FTZ R194, R117, R194, !PT ;  /* 0x000000c275c27209 */ /* 0x000fe20007810000 */
[----:B------:R2:W3:Y:S01]  /*8e30*/  MUFU.TANH R195, R167 ;  /* 0x000000a700c37308 */ /* 0x0004e20000002400 */
[----:B0-----:R-:W-:Y:S02]  /*8e40*/  FSEL R155, R155, -INF , P5 ;  /* 0xff8000009b9b7808 */ /* 0x001fe40002800000 */
[----:B------:R-:W-:Y:S02]  /*8e50*/  FMNMX.FTZ R97, R7, R194, !PT ;  /* 0x000000c207617209 */ /* 0x000fe40007810000 */
[----:B------:R-:W-:Y:S02]  /*8e60*/  ISETP.GT.AND P5, PT, R89, 0x49, PT ;  /* 0x000000495900780c */ /* 0x000fe40003fa4270 */
[----:B------:R-:W-:Y:S01]  /*8e70*/  FMNMX.FTZ R97, R190, R97, !PT ;  /* 0x00000061be617209 */ /* 0x000fe20007810000 */
[----:B------:R-:W-:Y:S03]  /*8e80*/  MUFU.TANH R158, R158 ;  /* 0x0000009e009e7308 */ /* 0x000fe60000002400 */
[----:B------:R-:W-:Y:S01]  /*8e90*/  FMNMX.FTZ R100, R92, R97, !PT ;  /* 0x000000615c647209 */ /* 0x000fe20007810000 */
[C---:B------:R-:W-:Y:S01]  /*8ea0*/  FMUL.FTZ R97, R0.reuse, R107 ;  /* 0x0000006b00617220 */ /* 0x040fe20000410000 */
[----:B------:R-:W-:Y:S01]  /*8eb0*/  FMUL.FTZ R107, R0, R110 ;  /* 0x0000006e006b7220 */ /* 0x000fe20000410000 */
[----:B------:R-:W-:Y:S01]  /*8ec0*/  FSEL R110, R193, -INF , P4 ;  /* 0xff800000c16e7808 */ /* 0x000fe20002000000 */
[----:B------:R-:W-:-:S02]  /*8ed0*/  WARPGROUP.DEPBAR.LE gsb0, 0x0 ;  /* 0x00008000000079c5 */ /* 0x000fc40000010000 */
[----:B------:R-:W-:Y:S01]  /*8ee0*/  FMNMX.FTZ R101, R159, R100, !PT ;  /* 0x000000649f657209 */ /* 0x000fe20007810000 */
[----:B------:R-:W0:Y:S01]  /*8ef0*/  MUFU.TANH R191, R191 ;  /* 0x000000bf00bf7308 */ /* 0x000e220000002400 */
[----:B-1----:R-:W-:Y:S01]  /*8f00*/  FSEL R100, R88, -INF , P6 ;  /* 0xff80000058647808 */ /* 0x002fe20003000000 */
[----:B------:R-:W-:Y:S01]  /*8f10*/  WARPGROUP.ARRIVE ;  /* 0x00000000000079c5 */ /* 0x000fe20000000000 */
[----:B--2---:R-:W-:Y:S02]  /*8f20*/  FMNMX.FTZ R167, R96, R101, !PT ;  /* 0x0000006560a77209 */ /* 0x004fe40007810000 */
[----:B---3--:R-:W-:Y:S02]  /*8f30*/  FSEL R101, R195, -INF , P3 ;  /* 0xff800000c3657808 */ /* 0x008fe40001800000 */
[----:B------:R-:W-:Y:S01]  /*8f40*/  FMNMX.FTZ R88, R100, R167, !PT ;  /* 0x000000a764587209 */ /* 0x000fe20007810000 */
[----:B------:R-:W-:Y:S01]  /*8f50*/  MUFU.TANH R93, R93 ;  /* 0x0000005d005d7308 */ /* 0x000fe20000002400 */
[----:B------:R-:W-:Y:S01]  /*8f60*/  ISETP.GT.AND P4, PT, R89, RZ, PT ;  /* 0x000000ff5900720c */ /* 0x000fe20003f84270 */
[----:B------:R-:W-:Y:S01]  /*8f70*/  QGMMA.64x128x32.F32.E4M3.E4M3 R24, R208, gdesc[UR4], R24, gsb0 ;  /* 0x01e00004d0187df3 */ /* 0x000fe20008000818 */
[----:B------:R-:W-:Y:S01]  /*8f80*/  FMNMX.FTZ R167, R101, R88, !PT ;  /* 0x0000005865a77209 */ /* 0x000fe20007810000 */
[----:B------:R-:W-:Y:S01]  /*8f90*/  UIADD3 UR6, UR11, 0x500, URZ ;  /* 0x000005000b067890 */ /* 0x000fe2000fffe03f */
[----:B------:R-:W-:Y:S01]  /*8fa0*/  FSEL R9, R9, -INF , P4 ;  /* 0xff80000009097808 */ /* 0x000fe20002000000 */
[----:B------:R-:W-:Y:S01]  /*8fb0*/  UMOV UR7, 0xc0000010 ;  /* 0xc000001000077882 */ /* 0x000fe20000000000 */
[----:B------:R-:W-:Y:S01]  /*8fc0*/  FMNMX.FTZ R167, R110, R167, !PT ;  /* 0x000000a76ea77209 */ /* 0x000fe20007810000 */
[----:B------:R-:W1:Y:S01]  /*8fd0*/  MUFU.TANH R162, R162 ;  /* 0x000000a200a27308 */ /* 0x000e620000002400 */
[----:B------:R-:W-:-:S02]  /*8fe0*/  ISETP.GT.AND P4, PT, R89, 0x8, PT ;  /* 0x000000085900780c */ /* 0x000fc40003f84270 */
[----:B------:R-:W-:Y:S01]  /*8ff0*/  FMNMX.FTZ R195, R9, R6, !PT ;  /* 0x0000000609c37209 */ /* 0x000fe20007810000 */
[----:B------:R-:W2:Y:S01]  /*9000*/  SHFL.BFLY PT, R88, R167, 0x2, 0x1f ;  /* 0x0c401f00a7587f89 */ /* 0x000ea200000e0000 */
[----:B------:R-:W-:Y:S02]  /*9010*/  FSEL R13, R13, -INF , P4 ;  /* 0xff8000000d0d7808 */ /* 0x000fe40002000000 */
[----:B------:R-:W-:Y:S01]  /*9020*/  ISETP.GT.AND P4, PT, R89, 0x10, PT ;  /* 0x000000105900780c */ /* 0x000fe20003f84270 */
[----:B------:R-:W-:Y:S01]  /*9030*/  MUFU.TANH R163, R163 ;  /* 0x000000a300a37308 */ /* 0x000fe20000002400 */
[----:B0-----:R-:W-:Y:S02]  /*9040*/  FSEL R191, R191, -INF , P5 ;  /* 0xff800000bfbf7808 */ /* 0x001fe40002800000 */
[----:B------:R-:W-:Y:S02]  /*9050*/  FSEL R21, R21, -INF , P4 ;  /* 0xff80000015157808 */ /* 0x000fe40002000000 */
[----:B------:R-:W-:-:S02]  /*9060*/  ISETP.GT.AND P4, PT, R89, 0x18, PT ;  /* 0x000000185900780c */ /* 0x000fc40003f84270 */
[----:B------:R-:W-:Y:S01]  /*9070*/  ISETP.GT.AND P5, PT, R89, 0x51, PT ;  /* 0x000000515900780c */ /* 0x000fe20003fa4270 */
[----:B------:R-:W0:Y:S01]  /*9080*/  MUFU.TANH R166, R166 ;  /* 0x000000a600a67308 */ /* 0x000e220000002400 */
[----:B------:R-:W-:Y:S02]  /*9090*/  FSEL R187, R187, -INF , P4 ;  /* 0xff800000bbbb7808 */ /* 0x000fe40002000000 */
[C---:B------:R-:W-:Y:S02]  /*90a0*/  ISETP.GT.AND P4, PT, R89.reuse, 0x20, PT ;  /* 0x000000205900780c */ /* 0x040fe40003f84270 */
[----:B-1----:R-:W-:Y:S02]  /*90b0*/  FSEL R162, R162, -INF , P5 ;  /* 0xff800000a2a27808 */ /* 0x002fe40002800000 */
[----:B------:R-:W-:Y:S01]  /*90c0*/  FSEL R170, R170, -INF , P4 ;  /* 0xff800000aaaa7808 */ /* 0x000fe20002000000 */
[----:B------:R-:W-:Y:S01]  /*90d0*/  MUFU.TANH R138, R138 ;  /* 0x0000008a008a7308 */ /* 0x000fe20000002400 */
[----:B------:R-:W-:-:S02]  /*90e0*/  ISETP.GT.AND P4, PT, R89, 0x28, PT ;  /* 0x000000285900780c */ /* 0x000fc40003f84270 */
[----:B------:R-:W-:Y:S02]  /*90f0*/  ISETP.GT.AND P5, PT, R89, 0x59, PT ;  /* 0x000000595900780c */ /* 0x000fe40003fa4270 */
[----:B--2---:R-:W-:Y:S01]  /*9100*/  FMNMX.FTZ R193, R167, R88, !PT ;  /* 0x00000058a7c17209 */ /* 0x004fe20007810000 */
[----:B------:R-:W-:Y:S01]  /*9110*/  FMUL.FTZ R167, R0, R103 ;  /* 0x0000006700a77220 */ /* 0x000fe20000410000 */
[----:B------:R-:W-:Y:S01]  /*9120*/  FSEL R174, R174, -INF , P4 ;  /* 0xff800000aeae7808 */ /* 0x000fe20002000000 */
[----:B------:R-:W1:Y:S01]  /*9130*/  MUFU.TANH R139, R139 ;  /* 0x0000008b008b7308 */ /* 0x000e620000002400 */
[----:B------:R-:W-:Y:S01]  /*9140*/  ISETP.GT.AND P4, PT, R89, 0x30, PT ;  /* 0x000000305900780c */ /* 0x000fe20003f84270 */
[----:B------:R-:W2:Y:S01]  /*9150*/  SHFL.BFLY PT, R88, R193, 0x1, 0x1f ;  /* 0x0c201f00c1587f89 */ /* 0x000ea200000e0000 */
[----:B0-----:R-:W-:Y:S02]  /*9160*/  FSEL R166, R166, -INF , P5 ;  /* 0xff800000a6a67808 */ /* 0x001fe40002800000 */
[----:B------:R-:W-:-:S02]  /*9170*/  FSEL R178, R178, -INF , P4 ;  /* 0xff800000b2b27808 */ /* 0x000fc40002000000 */
[C---:B------:R-:W-:Y:S01]  /*9180*/  ISETP.GT.AND P4, PT, R89.reuse, 0x38, PT ;  /* 0x000000385900780c */ /* 0x040fe20003f84270 */
[----:B------:R-:W-:Y:S01]  /*9190*/  MUFU.TANH R142, R142 ;  /* 0x0000008e008e7308 */ /* 0x000fe20000002400 */
[C---:B------:R-:W-:Y:S02]  /*91a0*/  ISETP.GT.AND P5, PT, R89.reuse, 0x61, PT ;  /* 0x000000615900780c */ /* 0x040fe40003fa4270 */
[----:B------:R-:W-:Y:S02]  /*91b0*/  FSEL R182, R182, -INF , P4 ;  /* 0xff800000b6b67808 */ /* 0x000fe40002000000 */
[----:B------:R-:W-:-:S03]  /*91c0*/  ISETP.GT.AND P4, PT, R89, 0x40, PT ;  /* 0x000000405900780c */ /* 0x000fc60003f84270 */
[----:B------:R-:W0:Y:S01]  /*91d0*/  MUFU.TANH R143, R143 ;  /* 0x0000008f008f7308 */ /* 0x000e220000002400 */
[----:B-1----:R-:W-:Y:S02]  /*91e0*/  FSEL R139, R139, -INF , P5 ;  /* 0xff8000008b8b7808 */ /* 0x002fe40002800000 */
[----:B------:R-:W-:-:S05]  /*91f0*/  ISETP.GT.AND P5, PT, R89, 0x69, PT ;  /* 0x000000695900780c */ /* 0x000fca0003fa4270 */
[----:B------:R-:W1:Y:S01]  /*9200*/  MUFU.TANH R146, R146 ;  /* 0x0000009200927308 */ /* 0x000e620000002400 */
[----:B--2---:R-:W-:Y:S01]  /*9210*/  FMNMX.FTZ R88, R193, R88, !PT ;  /* 0x00000058c1587209 */ /* 0x004fe20007810000 */
[----:B------:R-:W-:-:S03]  /*9220*/  IMAD.U32 R193, RZ, RZ, UR10 ;  /* 0x0000000affc17e24 */ /* 0x000fc6000f8e00ff */
[C---:B------:R-:W-:Y:S01]  /*9230*/  FSETP.NEU.FTZ.AND P3, PT, R88.reuse, -INF , PT ;  /* 0xff8000005800780b */ /* 0x040fe20003f7d000 */
[----:B------:R-:W-:-:S02]  /*9240*/  FFMA.FTZ R193, R88, R193, -8 ;  /* 0xc100000058c17423 */ /* 0x000fc400000100c1 */
[----:B------:R-:W2:Y:S01]  /*9250*/  MUFU.TANH R147, R147 ;  /* 0x0000009300937308 */ /* 0x000ea20000002400 */
[----:B0-----:R-:W-:Y:S02]  /*9260*/  FSEL R143, R143, -INF , P5 ;  /* 0xff8000008f8f7808 */ /* 0x001fe40002800000 */
[----:B------:R-:W-:Y:S02]  /*9270*/  ISETP.GT.AND P5, PT, R89, 0x71, PT ;  /* 0x000000715900780c */ /* 0x000fe40003fa4270 */
[----:B------:R-:W-:-:S03]  /*9280*/  FSEL R103, R193, RZ, P3 ;  /* 0x000000ffc1677208 */ /* 0x000fc60001800000 */
[----:B------:R-:W0:Y:S02]  /*9290*/  MUFU.TANH R150, R150 ;  /* 0x0000009600967308 */ /* 0x000e240000002400 */
        /* <DEDUP_REMOVED lines=12> */
[----:B------:R-:W-:Y:S01]  /*9360*/  FSEL R164, R154, -INF , P4 ;  /* 0xff8000009aa47808 */ /* 0x000fe20002000000 */
[--C-:B------:R-:W-:Y:S01]  /*9370*/  FFMA.FTZ R194, R136, UR10, -R103.reuse ;  /* 0x0000000a88c27c23 */ /* 0x100fe20008010867 */
[----:B------:R-:W-:Y:S01]  /*9380*/  FMNMX.FTZ R195, R21, R180, !PT ;  /* 0x000000b415c37209 */ /* 0x000fe20007810000 */
[----:B------:R-:W-:Y:S01]  /*9390*/  MUFU.EX2 R154, R186 ;  /* 0x000000ba009a7308 */ /* 0x000fe20000000800 */
[----:B------:R-:W-:Y:S01]  /*93a0*/  ISETP.GT.AND P4, PT, R89, 0x48, PT ;  /* 0x000000485900780c */ /* 0x000fe20003f84270 */
[--C-:B------:R-:W-:Y:S01]  /*93b0*/  FFMA.FTZ R192, R192, UR10, -R103.reuse ;  /* 0x0000000ac0c07c23 */ /* 0x100fe20008010867 */
[----:B------:R-:W-:Y:S01]  /*93c0*/  FMNMX.FTZ R180, R184, R195, !PT ;  /* 0x000000c3b8b47209 */ /* 0x000fe20007810000 */
[--C-:B------:R-:W-:Y:S01]  /*93d0*/  FFMA.FTZ R168, R168, UR10, -R103.reuse ;  /* 0x0000000aa8a87c23 */ /* 0x100fe20008010867 */
[----:B------:R-:W-:Y:S01]  /*93e0*/  FSEL R158, R158, -INF , P4 ;  /* 0xff8000009e9e7808 */ /* 0x000fe20002000000 */
[--C-:B------:R-:W-:Y:S01]  /*93f0*/  FFMA.FTZ R169, R169, UR10, -R103.reuse ;  /* 0x0000000aa9a97c23 */ /* 0x100fe20008010867 */
[----:B------:R-:W-:Y:S01]  /*9400*/  FMNMX.FTZ R195, R187, R180, !PT ;  /* 0x000000b4bbc37209 */ /* 0x000fe20007810000 */
[----:B------:R-:W3:Y:S01]  /*9410*/  MUFU.TANH R151, R151 ;  /* 0x0000009700977308 */ /* 0x000ee20000002400 */
[----:B------:R-:W-:Y:S01]  /*9420*/  ISETP.GT.AND P4, PT, R89, 0x50, PT ;  /* 0x000000505900780c */ /* 0x000fe20003f84270 */
[--C-:B------:R-:W-:Y:S01]  /*9430*/  FFMA.FTZ R172, R172, UR10, -R103.reuse ;  /* 0x0000000aacac7c23 */ /* 0x100fe20008010867 */
[----:B------:R-:W-:Y:S01]  /*9440*/  FMNMX.FTZ R195, R188, R195, !PT ;  /* 0x000000c3bcc37209 */ /* 0x000fe20007810000 */
[--C-:B------:R-:W-:Y:S01]  /*9450*/  FFMA.FTZ R173, R173, UR10, -R103.reuse ;  /* 0x0000000aadad7c23 */ /* 0x100fe20008010867 */
[----:B------:R-:W-:Y:S01]  /*9460*/  FSEL R136, R93, -INF , P4 ;  /* 0xff8000005d887808 */ /* 0x000fe20002000000 */
[--C-:B------:R-:W-:Y:S01]  /*9470*/  FFMA.FTZ R176, R176, UR10, -R103.reuse ;  /* 0x0000000ab0b07c23 */ /* 0x100fe20008010867 */
[----:B------:R-:W-:Y:S01]  /*9480*/  FMNMX.FTZ R180, R170, R195, !PT ;  /* 0x000000c3aab47209 */ /* 0x000fe20007810000 */
[----:B------:R4:W-:Y:S01]  /*9490*/  MUFU.EX2 R93, R194 ;  /* 0x000000c2005d7308 */ /* 0x0009e20000000800 */
[----:B------:R-:W-:Y:S01]  /*94a0*/  ISETP.GT.AND P4, PT, R89, 0x58, PT ;  /* 0x000000585900780c */ /* 0x000fe20003f84270 */
[--C-:B------:R-:W-:Y:S01]  /*94b0*/  FFMA.FTZ R177, R177, UR10, -R103.reuse ;  /* 0x0000000ab1b17c23 */ /* 0x100fe20008010867 */
[----:B------:R-:W-:Y:S01]  /*94c0*/  FMNMX.FTZ R195, R171, R180, !PT ;  /* 0x000000b4abc37209 */ /* 0x000fe20007810000 */
[--C-:B------:R-:W-:Y:S01]  /*94d0*/  FFMA.FTZ R181, R181, UR10, -R103.reuse ;  /* 0x0000000ab5b57c23 */ /* 0x100fe20008010867 */
[----:B------:R-:W-:Y:S01]  /*94e0*/  FSEL R163, R163, -INF , P4 ;  /* 0xff800000a3a37808 */ /* 0x000fe20002000000 */
[--C-:B------:R-:W-:Y:S01]  /*94f0*/  FFMA.FTZ R152, R152, UR10, -R103.reuse ;  /* 0x0000000a98987c23 */ /* 0x100fe20008010867 */
[----:B------:R-:W-:Y:S01]  /*9500*/  FMNMX.FTZ R180, R174, R195, !PT ;  /* 0x000000c3aeb47209 */ /* 0x000fe20007810000 */
[----:B------:R-:W5:Y:S01]  /*9510*/  MUFU.TANH R122, R122 ;  /* 0x0000007a007a7308 */ /* 0x000f620000002400 */
[----:B------:R-:W-:Y:S01]  /*9520*/  ISETP.GT.AND P4, PT, R89, 0x60, PT ;  /* 0x000000605900780c */ /* 0x000fe20003f84270 */
[--C-:B----4-:R-:W-:Y:S01]  /*9530*/  FFMA.FTZ R194, R144, UR10, -R103.reuse ;  /* 0x0000000a90c27c23 */ /* 0x110fe20008010867 */
[----:B------:R-:W-:Y:S01]  /*9540*/  FMNMX.FTZ R195, R175, R180, !PT ;  /* 0x000000b4afc37209 */ /* 0x000fe20007810000 */
[--C-:B------:R-:W-:Y:S01]  /*9550*/  FFMA.FTZ R153, R153, UR10, -R103.reuse ;  /* 0x0000000a99997c23 */ /* 0x100fe20008010867 */
[----:B------:R-:W-:Y:S01]  /*9560*/  FSEL R138, R138, -INF , P4 ;  /* 0xff8000008a8a7808 */ /* 0x000fe20002000000 */
[--C-:B------:R-:W-:Y:S01]  /*9570*/  FFMA.FTZ R156, R156, UR10, -R103.reuse ;  /* 0x0000000a9c9c7c23 */ /* 0x100fe20008010867 */
[----:B------:R-:W-:Y:S01]  /*9580*/  FMNMX.FTZ R180, R178, R195, !PT ;  /* 0x000000c3b2b47209 */ /* 0x000fe20007810000 */
[----:B------:R-:W4:Y:S01]  /*9590*/  MUFU.TANH R123, R123 ;  /* 0x0000007b007b7308 */ /* 0x000f220000002400 */
[----:B------:R-:W-:Y:S01]  /*95a0*/  ISETP.GT.AND P4, PT, R89, 0x68, PT ;  /* 0x000000685900780c */ /* 0x000fe20003f84270 */
[--C-:B------:R-:W-:Y:S01]  /*95b0*/  FFMA.FTZ R157, R157, UR10, -R103.reuse ;  /* 0x0000000a9d9d7c23 */ /* 0x100fe20008010867 */
        /* <DEDUP_REMOVED lines=26> */
[----:B------:R-:W-:-:S01]  /*9760*/  FFMA.FTZ R137, R140, UR10, -R103 ;  /* 0x0000000a8c897c23 */ /* 0x000fc20008010867 */
        /* <DEDUP_REMOVED lines=19> */
[----:B-----5:R-:W-:Y:S01]  /*98a0*/  FSEL R122, R122, -INF , P4 ;  /* 0xff8000007a7a7808 */ /* 0x020fe20002000000 */
[--C-:B------:R-:W-:Y:S01]  /*98b0*/  FFMA.FTZ R92, R92, UR10, -R103.reuse ;  /* 0x0000000a5c5c7c23 */ /* 0x100fe20008010867 */
[----:B------:R-:W-:Y:S01]  /*98c0*/  FMNMX.FTZ R141, R139, R186, !PT ;  /* 0x000000ba8b8d7209 */ /* 0x000fe20007810000 */
[----:B------:R-:W-:Y:S01]  /*98d0*/  FFMA.FTZ R96, R96, UR10, -R103 ;  /* 0x0000000a60607c23 */ /* 0x000fe20008010867 */
[----:B------:R-:W-:Y:S01]  /*98e0*/  ISETP.GT.AND P4, PT, R89, 0x88, PT ;  /* 0x000000885900780c */ /* 0x000fe20003f84270 */
[----:B------:R-:W-:-:S02]  /*98f0*/  WARPGROUP.DEPBAR.LE gsb0, 0x0 ;  /* 0x00008000000079c5 */ /* 0x000fc40000010000 */
[----:B------:R-:W-:Y:S01]  /*9900*/  FMNMX.FTZ R144, R142, R141, !PT ;  /* 0x0000008d8e907209 */ /* 0x000fe20007810000 */
[----:B------:R-:W5:Y:S01]  /*9910*/  MUFU.TANH R106, R106 ;  /* 0x0000006a006a7308 */ /* 0x000f620000002400 */
[----:B----4-:R-:W-:Y:S01]  /*9920*/  FSEL R123, R123, -INF , P5 ;  /* 0xff8000007b7b7808 */ /* 0x010fe20002800000 */
[----:B------:R-:W-:Y:S01]  /*9930*/  WARPGROUP.ARRIVE ;  /* 0x00000000000079c5 */ /* 0x000fe20000000000 */
[----:B------:R-:W-:Y:S01]  /*9940*/  FMNMX.FTZ R195, R143, R144, !PT ;  /* 0x000000908fc37209 */ /* 0x000fe20007810000 */
[--C-:B------:R-:W-:Y:S01]  /*9950*/  FFMA.FTZ R144, R145, UR10, -R103.reuse ;  /* 0x0000000a91907c23 */ /* 0x100fe20008010867 */
[----:B------:R-:W-:Y:S02]  /*9960*/  ISETP.GT.AND P5, PT, R89, 0x89, PT ;  /* 0x000000895900780c */ /* 0x000fe40003fa4270 */
[----:B------:R-:W-:Y:S01]  /*9970*/  FMNMX.FTZ R186, R146, R195, !PT ;  /* 0x000000c392ba7209 */ /* 0x000fe20007810000 */
[----:B------:R4:W-:Y:S01]  /*9980*/  MUFU.EX2 R141, R194 ;  /* 0x000000c2008d7308 */ /* 0x0009e20000000800 */
[----:B------:R-:W-:Y:S01]  /*9990*/  FSEL R126, R126, -INF , P4 ;  /* 0xff8000007e7e7808 */ /* 0x000fe20002000000 */
[----:B------:R-:W-:Y:S01]  /*99a0*/  QGMMA.64x128x32.F32.E4M3.E4M3 R24, R204, gdesc[UR4], R24, gsb0 ;  /* 0x01e00004cc187df3 */ /* 0x000fe20008000818 */
[----:B------:R-:W-:Y:S01]  /*99b0*/  FMNMX.FTZ R145, R147, R186, !PT ;  /* 0x000000ba93917209 */ /* 0x000fe20007810000 */
[----:B------:R-:W-:Y:S01]  /*99c0*/  UIADD3 UR6, UR11, 0x600, URZ ;  /* 0x000006000b067890 */ /* 0x000fe2000fffe03f */
[----:B------:R-:W-:Y:S01]  /*99d0*/  ISETP.GT.AND P4, PT, R89, 0x90, PT ;  /* 0x000000905900780c */ /* 0x000fe20003f84270 */
[----:B------:R-:W-:Y:S01]  /*99e0*/  UMOV UR7, 0xc0000010 ;  /* 0xc000001000077882 */ /* 0x000fe20000000000 */
[----:B-1----:R-:W-:Y:S01]  /*99f0*/  FSEL R127, R127, -INF , P5 ;  /* 0xff8000007f7f7808 */ /* 0x002fe20002800000 */
[----:B------:R-:W1:Y:S01]  /*9a00*/  MUFU.TANH R97, R97 ;  /* 0x0000006100617308 */ /* 0x000e620000002400 */
[----:B----4-:R-:W-:-:S01]  /*9a10*/  FFMA.FTZ R194, R148, UR10, -R103 ;  /* 0x0000000a94c27c23 */ /* 0x010fc20008010867 */
[----:B------:R-:W-:-:S02]  /*9a20*/  FMNMX.FTZ R148, R150, R145, !PT ;  /* 0x0000009196947209 */ /* 0x000fc40007810000 */
[----:B------:R-:W-:Y:S02]  /*9a30*/  ISETP.GT.AND P5, PT, R89, 0x91, PT ;  /* 0x000000915900780c */ /* 0x000fe40003fa4270 */
[----:B------:R-:W-:Y:S01]  /*9a40*/  FMNMX.FTZ R195, R151, R148, !PT ;  /* 0x0000009497c37209 */ /* 0x000fe20007810000 */
[----:B------:R-:W-:-:S01]  /*9a50*/  FFMA.FTZ R148, R149, UR10, -R103 ;  /* 0x0000000a95947c23 */ /* 0x000fc20008010867 */
[----:B--2---:R-:W-:Y:S01]  /*9a60*/  FSEL R130, R130, -INF , P4 ;  /* 0xff80000082827808 */ /* 0x004fe20002000000 */
[----:B------:R-:W2:Y:S01]  /*9a70*/  MUFU.TANH R107, R107 ;  /* 0x0000006b006b7308 */ /* 0x000ea20000002400 */
[----:B------:R-:W-:Y:S01]  /*9a80*/  FMNMX.FTZ R186, R122, R195, !PT ;  /* 0x000000c37aba7209 */ /* 0x000fe20007810000 */
[----:B------:R-:W-:Y:S01]  /*9a90*/  FFMA.FTZ R195, R128, UR10, -R103 ;  /* 0x0000000a80c37c23 */ /* 0x000fe20008010867 */
[----:B------:R-:W-:Y:S02]  /*9aa0*/  ISETP.GT.AND P4, PT, R89, 0x98, PT ;  /* 0x000000985900780c */ /* 0x000fe40003f84270 */
[----:B------:R-:W-:-:S02]  /*9ab0*/  FMNMX.FTZ R149, R123, R186, !PT ;  /* 0x000000ba7b957209 */ /* 0x000fc40007810000 */
[----:B------:R-:W-:Y:S01]  /*9ac0*/  FSEL R131, R131, -INF , P5 ;  /* 0xff80000083837808 */ /* 0x000fe20002800000 */
[----:B------:R-:W4:Y:S01]  /*9ad0*/  MUFU.TANH R111, R111 ;  /* 0x0000006f006f7308 */ /* 0x000f220000002400 */
[----:B------:R-:W-:Y:S02]  /*9ae0*/  FMNMX.FTZ R186, R126, R149, !PT ;  /* 0x000000957eba7209 */ /* 0x000fe40007810000 */
[----:B------:R-:W-:Y:S02]  /*9af0*/  ISETP.GT.AND P5, PT, R89, 0x99, PT ;  /* 0x000000995900780c */ /* 0x000fe40003fa4270 */
[----:B------:R-:W-:Y:S02]  /*9b00*/  FMNMX.FTZ R149, R127, R186, !PT ;  /* 0x000000ba7f957209 */ /* 0x000fe40007810000 */
[----:B0-----:R-:W-:Y:S01]  /*9b10*/  FSEL R134, R134, -INF , P4 ;  /* 0xff80000086867808 */ /* 0x001fe20002000000 */
[----:B------:R-:W0:Y:S01]  /*9b20*/  MUFU.TANH R114, R114 ;  /* 0x0000007200727308 */ /* 0x000e220000002400 */
[----:B------:R-:W-:-:S02]  /*9b30*/  FMNMX.FTZ R186, R130, R149, !PT ;  /* 0x0000009582ba7209 */ /* 0x000fc40007810000 */
[----:B------:R-:W-:Y:S02]  /*9b40*/  ISETP.GT.AND P4, PT, R89, 0xa0, PT ;  /* 0x000000a05900780c */ /* 0x000fe40003f84270 */
[----:B------:R-:W-:Y:S02]  /*9b50*/  FMNMX.FTZ R149, R131, R186, !PT ;  /* 0x000000ba83957209 */ /* 0x000fe40007810000 */
[----:B---3--:R-:W-:Y:S01]  /*9b60*/  FSEL R135, R135, -INF , P5 ;  /* 0xff80000087877808 */ /* 0x008fe20002800000 */
[----:B------:R-:W3:Y:S01]  /*9b70*/  MUFU.TANH R115, R115 ;  /* 0x0000007300737308 */ /* 0x000ee20000002400 */
[----:B------:R-:W-:Y:S02]  /*9b80*/  FMNMX.FTZ R186, R134, R149, !PT ;  /* 0x0000009586ba7209 */ /* 0x000fe40007810000 */
[----:B------:R-:W-:Y:S02]  /*9b90*/  ISETP.GT.AND P5, PT, R89, 0xa1, PT ;  /* 0x000000a15900780c */ /* 0x000fe40003fa4270 */
[----:B-----5:R-:W-:-:S02]  /*9ba0*/  FSEL R106, R106, -INF , P4 ;  /* 0xff8000006a6a7808 */ /* 0x020fc40002000000 */
[----:B------:R-:W-:Y:S01]  /*9bb0*/  FMNMX.FTZ R149, R135, R186, !PT ;  /* 0x000000ba87957209 */ /* 0x000fe20007810000 */
[----:B------:R5:W-:Y:S01]  /*9bc0*/  MUFU.EX2 R145, R194 ;  /* 0x000000c200917308 */ /* 0x000be20000000800 */
[----:B------:R-:W-:Y:S02]  /*9bd0*/  ISETP.GT.AND P4, PT, R89, 0xa8, PT ;  /* 0x000000a85900780c */ /* 0x000fe40003f84270 */
[----:B-1----:R-:W-:Y:S02]  /*9be0*/  FSEL R97, R97, -INF , P5 ;  /* 0xff80000061617808 */ /* 0x002fe40002800000 */
[----:B------:R-:W-:Y:S02]  /*9bf0*/  FMNMX.FTZ R186, R106, R149, !PT ;  /* 0x000000956aba7209 */ /* 0x000fe40007810000 */
[----:B------:R-:W-:Y:S01]  /*9c00*/  ISETP.GT.AND P5, PT, R89, 0xa9, PT ;  /* 0x000000a95900780c */ /* 0x000fe20003fa4270 */
[----:B------:R-:W1:Y:S01]  /*9c10*/  MUFU.TANH R118, R118 ;  /* 0x0000007600767308 */ /* 0x000e620000002400 */
[----:B-----5:R-:W-:-:S01]  /*9c20*/  FFMA.FTZ R194, R125, UR10, -R103 ;  /* 0x0000000a7dc27c23 */ /* 0x020fc20008010867 */
[----:B--2---:R-:W-:-:S02]  /*9c30*/  FSEL R125, R107, -INF , P4 ;  /* 0xff8000006b7d7808 */ /* 0x004fc40002000000 */
[----:B------:R-:W-:Y:S02]  /*9c40*/  FMNMX.FTZ R186, R97, R186, !PT ;  /* 0x000000ba61ba7209 */ /* 0x000fe40007810000 */
[----:B------:R-:W-:Y:S02]  /*9c50*/  ISETP.GT.AND P4, PT, R89, 0xb0, PT ;  /* 0x000000b05900780c */ /* 0x000fe40003f84270 */
[----:B------:R-:W2:Y:S01]  /*9c60*/  MUFU.TANH R119, R119 ;  /* 0x0000007700777308 */ /* 0x000ea20000002400 */
[----:B----4-:R-:W-:Y:S02]  /*9c70*/  FSEL R111, R111, -INF , P5 ;  /* 0xff8000006f6f7808 */ /* 0x010fe40002800000 */
[----:B------:R-:W-:Y:S02]  /*9c80*/  FMNMX.FTZ R186, R125, R186, !PT ;  /* 0x000000ba7dba7209 */ /* 0x000fe40007810000 */
[----:B------:R-:W-:Y:S02]  /*9c90*/  ISETP.GT.AND P5, PT, R89, 0xb1, PT ;  /* 0x000000b15900780c */ /* 0x000fe40003fa4270 */
[----:B0-----:R-:W-:Y:S01]  /*9ca0*/  FSEL R128, R114, -INF , P4 ;  /* 0xff80000072807808 */ /* 0x001fe20002000000 */
[----:B------:R-:W-:Y:S01]  /*9cb0*/  MUFU.TANH R90, R90 ;  /* 0x0000005a005a7308 */ /* 0x000fe20000002400 */
[----:B------:R-:W-:-:S02]  /*9cc0*/  FMNMX.FTZ R149, R111, R186, !PT ;  /* 0x000000ba6f957209 */ /* 0x000fc40007810000 */
[----:B------:R-:W-:Y:S02]  /*9cd0*/  ISETP.GT.AND P4, PT, R89, 0xb8, PT ;  /* 0x000000b85900780c */ /* 0x000fe40003f84270 */
[----:B---3--:R-:W-:Y:S02]  /*9ce0*/  FSEL R115, R115, -INF , P5 ;  /* 0xff80000073737808 */ /* 0x008fe40002800000 */
[----:B------:R-:W-:Y:S01]  /*9cf0*/  FMNMX.FTZ R186, R128, R149, !PT ;  /* 0x0000009580ba7209 */ /* 0x000fe20007810000 */
[----:B------:R-:W0:Y:S01]  /*9d00*/  MUFU.TANH R91, R91 ;  /* 0x0000005b005b7308 */ /* 0x000e220000002400 */
[----:B------:R-:W-:Y:S02]  /*9d10*/  ISETP.GT.AND P5, PT, R89, 0xb9, PT ;  /* 0x000000b95900780c */ /* 0x000fe40003fa4270 */
[----:B-1----:R-:W-:Y:S02]  /*9d20*/  FSEL R118, R118, -INF , P4 ;  /* 0xff80000076767808 */ /* 0x002fe40002000000 */
[----:B------:R-:W-:-:S02]  /*9d30*/  FMNMX.FTZ R149, R115, R186, !PT ;  /* 0x000000ba73957209 */ /* 0x000fc40007810000 */
[----:B------:R-:W-:Y:S01]  /*9d40*/  ISETP.GT.AND P4, PT, R89, 0xc0, PT ;  /* 0x000000c05900780c */ /* 0x000fe20003f84270 */
[----:B------:R-:W1:Y:S01]  /*9d50*/  MUFU.TANH R94, R94 ;  /* 0x0000005e005e7308 */ /* 0x000e620000002400 */
[----:B--2---:R-:W-:Y:S02]  /*9d60*/  FSEL R119, R119, -INF , P5 ;  /* 0xff80000077777808 */ /* 0x004fe40002800000 */
[----:B------:R-:W-:Y:S02]  /*9d70*/  FMNMX.FTZ R186, R118, R149, !PT ;  /* 0x0000009576ba7209 */ /* 0x000fe40007810000 */
[----:B------:R-:W-:Y:S02]  /*9d80*/  ISETP.GT.AND P5, PT, R89, 0xc1, PT ;  /* 0x000000c15900780c */ /* 0x000fe40003fa4270 */
[----:B------:R-:W-:Y:S01]  /*9d90*/  FMNMX.FTZ R149, R119, R186, !PT ;  /* 0x000000ba77957209 */ /* 0x000fe20007810000 */
[----:B------:R-:W2:Y:S01]  /*9da0*/  MUFU.TANH R95, R95 ;  /* 0x0000005f005f7308 */ /* 0x000ea20000002400 */
[----:B0-----:R-:W-:-:S02]  /*9db0*/  FSEL R91, R91, -INF , P5 ;  /* 0xff8000005b5b7808 */ /* 0x001fc40002800000 */
[----:B------:R-:W-:-:S05]  /*9dc0*/  ISETP.GT.AND P5, PT, R89, 0xc9, PT ;  /* 0x000000c95900780c */ /* 0x000fca0003fa4270 */
[----:B------:R0:W-:Y:S08]  /*9dd0*/  MUFU.EX2 R107, R194 ;  /* 0x000000c2006b7308 */ /* 0x0001f00000000800 */
[----:B------:R-:W-:Y:S01]  /*9de0*/  MUFU.TANH R98, R98 ;  /* 0x0000006200627308 */ /* 0x000fe20000002400 */
[----:B0-----:R-:W-:-:S01]  /*9df0*/  FFMA.FTZ R194, R132, UR10, -R103 ;  /* 0x0000000a84c27c23 */ /* 0x001fc20008010867 */
[----:B------:R-:W-:-:S02]  /*9e00*/  FSEL R132, R90, -INF , P4 ;  /* 0xff8000005a847808 */ /* 0x000fc40002000000 */
[----:B------:R-:W-:Y:S02]  /*9e10*/  ISETP.GT.AND P4, PT, R89, 0xc8, PT ;  /* 0x000000c85900780c */ /* 0x000fe40003f84270 */
[----:B------:R-:W-:Y:S02]  /*9e20*/  FMNMX.FTZ R186, R132, R149, !PT ;  /* 0x0000009584ba7209 */ /* 0x000fe40007810000 */
[----:B------:R-:W0:Y:S01]  /*9e30*/  MUFU.TANH R99, R99 ;  /* 0x0000006300637308 */ /* 0x000e220000002400 */
[----:B-1----:R-:W-:Y:S02]  /*9e40*/  FSEL R94, R94, -INF , P4 ;  /* 0xff8000005e5e7808 */ /* 0x002fe40002000000 */
[----:B------:R-:W-:Y:S02]  /*9e50*/  FMNMX.FTZ R149, R91, R186, !PT ;  /* 0x000000ba5b957209 */ /* 0x000fe40007810000 */
[----:B------:R-:W-:Y:S02]  /*9e60*/  ISETP.GT.AND P4, PT, R89, 0xd0, PT ;  /* 0x000000d05900780c */ /* 0x000fe40003f84270 */
[----:B--2---:R-:W-:Y:S01]  /*9e70*/  FSEL R95, R95, -INF , P5 ;  /* 0xff8000005f5f7808 */ /* 0x004fe20002800000 */
[----:B------:R-:W-:Y:S01]  /*9e80*/  MUFU.TANH R102, R102 ;  /* 0x0000006600667308 */ /* 0x000fe20000002400 */
[----:B------:R-:W-:-:S02]  /*9e90*/  FMNMX.FTZ R186, R94, R149, !PT ;  /* 0x000000955eba7209 */ /* 0x000fc40007810000 */
[----:B------:R-:W-:Y:S02]  /*9ea0*/  ISETP.GT.AND P5, PT, R89, 0xd1, PT ;  /* 0x000000d15900780c */ /* 0x000fe40003fa4270 */
[----:B------:R-:W-:-:S03]  /*9eb0*/  FMNMX.FTZ R149, R95, R186, !PT ;  /* 0x000000ba5f957209 */ /* 0x000fc60007810000 */
[----:B------:R-:W1:Y:S01]  /*9ec0*/  MUFU.TANH R167, R167 ;  /* 0x000000a700a77308 */ /* 0x000e620000002400 */
[----:B0-----:R-:W-:Y:S02]  /*9ed0*/  FSEL R99, R99, -INF , P5 ;  /* 0xff80000063637808 */ /* 0x001fe40002800000 */
[----:B------:R-:W-:Y:S01]  /*9ee0*/  ISETP.GT.AND P5, PT, R89, 0xd9, PT ;  /* 0x000000d95900780c */ /* 0x000fe20003fa4270 */
[----:B------:R-:W-:-:S04]  /*9ef0*/  WARPGROUP.DEPBAR.LE gsb0, 0x0 ;  /* 0x00008000000079c5 */ /* 0x000fc80000010000 */
[----:B------:R0:W-:Y:S01]  /*9f00*/  MUFU.EX2 R90, R194 ;  /* 0x000000c2005a7308 */ /* 0x0001e20000000800 */
[----:B------:R-:W-:-:S06]  /*9f10*/  WARPGROUP.ARRIVE ;  /* 0x00000000000079c5 */ /* 0x000fcc0000000000 */
[----:B------:R-:W-:Y:S01]  /*9f20*/  QGMMA.64x128x32.F32.E4M3.E4M3 R24, R200, gdesc[UR4], R24, gsb0 ;  /* 0x01e00004c8187df3 */ /* 0x000fe20008000818 */
[----:B-1----:R-:W-:Y:S01]  /*9f30*/  FSEL R167, R167, -INF , P5 ;  /* 0xff800000a7a77808 */ /* 0x002fe20002800000 */
[--C-:B0-----:R-:W-:Y:S01]  /*9f40*/  FFMA.FTZ R194, R104, UR10, -R103.reuse ;  /* 0x0000000a68c27c23 */ /* 0x101fe20008010867 */
[----:B------:R-:W-:Y:S01]  /*9f50*/  FSEL R104, R98, -INF , P4 ;  /* 0xff80000062687808 */ /* 0x000fe20002000000 */
[----:B------:R-:W-:Y:S01]  /*9f60*/  MUFU.EX2 R114, R195 ;  /* 0x000000c300727308 */ /* 0x000fe20000000800 */
[----:B------:R-:W-:Y:S02]  /*9f70*/  ISETP.GT.AND P4, PT, R89, 0xd8, PT ;  /* 0x000000d85900780c */ /* 0x000fe40003f84270 */
[----:B------:R-:W-:Y:S01]  /*9f80*/  FMNMX.FTZ R186, R104, R149, !PT ;  /* 0x0000009568ba7209 */ /* 0x000fe20007810000 */
[----:B------:R-:W-:-:S01]  /*9f90*/  FFMA.FTZ R149, R189, UR10, -R103 ;  /* 0x0000000abd957c23 */ /* 0x000fc20008010867 */
[----:B------:R-:W-:Y:S02]  /*9fa0*/  FSEL R102, R102, -INF , P4 ;  /* 0xff80000066667808 */ /* 0x000fe40002000000 */
[----:B------:R-:W-:Y:S01]  /*9fb0*/  FMNMX.FTZ R89, R99, R186, !PT ;  /* 0x000000ba63597209 */ /* 0x000fe20007810000 */
[----:B------:R0:W-:Y:S03]  /*9fc0*/  MUFU.EX2 R98, R194 ;  /* 0x000000c200627308 */ /* 0x0001e60000000800 */
        /* <DEDUP_REMOVED lines=30> */
[----:B------:R-:W-:Y:S01]  /*a1b0*/  FSEL R166, R88, RZ, P3 ;  /* 0x000000ff58a67208 */ /* 0x000fe20001800000 */
[--C-:B------:R-:W-:Y:S01]  /*a1c0*/  FFMA.FTZ R9, R9, UR10, -R103.reuse ;  /* 0x0000000a09097c23 */ /* 0x100fe20008010867 */
[----:B------:R-:W-:Y:S01]  /*a1d0*/  FMUL.FTZ R6, R6, UR10 ;  /* 0x0000000a06067c20 */ /* 0x000fe20008410000 */
[--C-:B------:R-:W-:Y:S01]  /*a1e0*/  FFMA.FTZ R10, R10, UR10, -R103.reuse ;  /* 0x0000000a0a0a7c23 */ /* 0x100fe20008010867 */
[----:B------:R-:W-:-:S01]  /*a1f0*/  FFMA.FTZ R13, R13, UR10, -R103 ;  /* 0x0000000a0d0d7c23 */ /* 0x000fc20008010867 */
[----:B------:R-:W-:Y:S01]  /*a200*/  FADD.FTZ R166, -R166, R5 ;  /* 0x00000005a6a67221 */ /* 0x000fe20000010100 */
[----:B------:R-:W-:-:S01]  /*a210*/  FFMA.FTZ R14, R14, UR10, -R103 ;  /* 0x0000000a0e0e7c23 */ /* 0x000fc20008010867 */
[----:B------:R-:W-:Y:S01]  /*a220*/  MUFU.EX2 R9, R9 ;  /* 0x0000000900097308 */ /* 0x000fe20000000800 */
[----:B------:R-:W-:-:S01]  /*a230*/  FFMA.FTZ R21, R21, UR10, -R103 ;  /* 0x0000000a15157c23 */ /* 0x000fc20008010867 */
[----:B------:R-:W-:Y:S01]  /*a240*/  FMUL.FTZ R166, R166, UR10 ;  /* 0x0000000aa6a67c20 */ /* 0x000fe20008410000 */
        /* <DEDUP_REMOVED lines=47> */
[--C-:B------:R-:W-:Y:S01]  /*a540*/  FFMA.FTZ R97, R97, UR10, -R103.reuse ;  /* 0x0000000a61617c23 */ /* 0x100fe20008010867 */
[----:B------:R-:W-:-:S01]  /*a550*/  FFMA.FTZ R125, R125, UR10, -R103 ;  /* 0x0000000a7d7d7c23 */ /* 0x000fc20008010867 */
[----:B------:R-:W-:-:S04]  /*a560*/  WARPGROUP.DEPBAR.LE gsb0, 0x0 ;  /* 0x00008000000079c5 */ /* 0x000fc80000010000 */
[----:B------:R-:W0:Y:S01]  /*a570*/  MUFU.EX2 R110, R110 ;  /* 0x0000006e006e7308 */ /* 0x000e220000000800 */
[----:B-1----:R-:W-:-:S07]  /*a580*/  FADD.FTZ R2, R14, R3 ;  /* 0x000000030e027221 */ /* 0x002fce0000010000 */
[----:B------:R-:W1:Y:S01]  /*a590*/  MUFU.EX2 R184, R184 ;  /* 0x000000b800b87308 */ /* 0x000e620000000800 */
[----:B--2---:R-:W-:-:S01]  /*a5a0*/  FADD.FTZ R3, R21, R2 ;  /* 0x0000000215037221 */ /* 0x004fc20000010000 */
[----:B------:R-:W-:-:S06]  /*a5b0*/  FADD.FTZ R2, R20, R151 ;  /* 0x0000009714027221 */ /* 0x000fcc0000010000 */
[----:B------:R-:W2:Y:S01]  /*a5c0*/  MUFU.EX2 R187, R187 ;  /* 0x000000bb00bb7308 */ /* 0x000ea20000000800 */
[----:B0-----:R-:W-:-:S07]  /*a5d0*/  FADD.FTZ R3, R110, R3 ;  /* 0x000000036e037221 */ /* 0x001fce0000010000 */
[----:B------:R-:W0:Y:S01]  /*a5e0*/  MUFU.EX2 R170, R170 ;  /* 0x000000aa00aa7308 */ /* 0x000e220000000800 */
[----:B-1----:R-:W-:-:S01]  /*a5f0*/  FADD.FTZ R166, R184, R3 ;  /* 0x00000003b8a67221 */ /* 0x002fc20000010000 */
[----:B------:R-:W-:-:S04]  /*a600*/  FADD.FTZ R3, R185, R2 ;  /* 0x00000002b9037221 */ /* 0x000fc80000010000 */
[----:B------:R-:W-:Y:S02]  /*a610*/  FADD.FTZ R2, R168, R3 ;  /* 0x00000003a8027221 */ /* 0x000fe40000010000 */
        /* <DEDUP_REMOVED lines=79> */
[----:B0-----:R-:W-:-:S01]  /*ab10*/  FADD.FTZ R188, R142, R111 ;  /* 0x0000006f8ebc7221 */ /* 0x001fc20000010000 */
[--C-:B------:R-:W-:Y:S01]  /*ab20*/  FFMA.FTZ R111, R128, UR10, -R103.reuse ;  /* 0x0000000a806f7c23 */ /* 0x100fe20008010867 */
[----:B------:R-:W-:-:S05]  /*ab30*/  FFMA.FTZ R128, R115, UR10, -R103 ;  /* 0x0000000a73807c23 */ /* 0x000fca0008010867 */
        /* <DEDUP_REMOVED lines=25> */
[----:B--2---:R-:W-:-:S04]  /*acd0*/  FADD.FTZ R2, R124, R3 ;  /* 0x000000037c027221 */ /* 0x004fc80000010000 */
[----:B------:R-:W-:-:S03]  /*ace0*/  FADD.FTZ R3, R107, R2 ;  /* 0x000000026b037221 */ /* 0x000fc60000010000 */
        /* <DEDUP_REMOVED lines=11> */
[----:B-1----:R-:W-:-:S01]  /*ada0*/  FADD.FTZ R151, R131, R132 ;  /* 0x0000008483977221 */ /* 0x002fc20000010000 */
[--C-:B------:R-:W-:Y:S01]  /*adb0*/  FFMA.FTZ R132, R91, UR10, -R103.reuse ;  /* 0x0000000a5b847c23 */ /* 0x100fe20008010867 */
        /* <DEDUP_REMOVED lines=32> */
[----:B------:R-:W-:Y:S01]  /*afc0*/  FFMA.FTZ R104, R99, UR10, -R103 ;  /* 0x0000000a63687c23 */ /* 0x000fe20008010867 */
[----:B-1----:R-:W-:Y:S02]  /*afd0*/  @!P1 VIADD R2, R196, 0x2e840 ;  /* 0x0002e840c4029836 */ /* 0x002fe40000000000 */
[----:B0-----:R-:W-:-:S03]  /*afe0*/  FADD.FTZ R194, R128, R3 ;  /* 0x0000000380c27221 */ /* 0x001fc60000010000 */
[----:B------:R-:W0:Y:S01]  /*aff0*/  MUFU.EX2 R115, R115 ;  /* 0x0000007300737308 */ /* 0x000e220000000800 */
[----:B------:R-:W-:-:S04]  /*b000*/  @!P1 PRMT R2, RZ, 0x654, R2 ;  /* 0x00000654ff029816 */ /* 0x000fc80000000002 */
[----:B------:R1:W-:Y:S03]  /*b010*/  @!P1 SYNCS.ARRIVE.TRANS64.RED.A1T0 RZ, [R2+URZ], RZ ;  /* 0x000000ff02ff99a7 */ /* 0x0003e6000810043f */
        /* <DEDUP_REMOVED lines=42> */
.L_x_7619:
        /* <DEDUP_REMOVED lines=133> */
[----:B------:R-:W-:Y:S01]  /*bb10*/  UMOV UR47, UR53 ;  /* 0x00000035002f7c82 */ /* 0x000fe20008000000 */
[----:B------:R-:W-:-:S05]  /*bb20*/  UMOV UR51, UR7 ;  /* 0x0000000700337c82 */ /* 0x000fca0008000000 */
.L_x_7610:
[----:B------:R-:W-:-:S13]  /*bb30*/  ISETP.LE.AND P2, PT, RZ, UR51, PT ;  /* 0x00000033ff007c0c */ /* 0x000fda000bf43270 */
[----:B------:R-:W-:Y:S05]  /*bb40*/  @!P2 BRA `(.L_x_7621) ;  /* 0x00000044000ca947 */ /* 0x000fea0003800000 */
[----:B------:R-:W-:Y:S01]  /*bb50*/  IMAD.MOV.U32 R6, RZ, RZ, R89 ;  /* 0x000000ffff067224 */ /* 0x000fe200078e0059 */
[----:B------:R-:W-:Y:S01]  /*bb60*/  UMOV UR52, UR43 ;  /* 0x0000002b00347c82 */ /* 0x000fe20008000000 */
[----:B------:R-:W-:Y:S01]  /*bb70*/  IMAD.MOV.U32 R5, RZ, RZ, R88 ;  /* 0x000000ffff057224 */ /* 0x000fe200078e0058 */
[----:B------:R-:W-:Y:S01]  /*bb80*/  UMOV UR50, UR47 ;  /* 0x0000002f00327c82 */ /* 0x000fe20008000000 */
[----:B------:R-:W-:-:S05]  /*bb90*/  ULDC UR46, c[0x0][0x988] ;  /* 0x00026200002e7ab9 */ /* 0x000fca0000000800 */
.L_x_7631:
        /* <DEDUP_REMOVED lines=9> */
.L_x_7623:
[----:B------:R-:W-:Y:S01]  /*bc30*/  ULEA UR6, UR47, UR41, 0x3 ;  /* 0x000000292f067291 */ /* 0x000fe2000f8e183f */
[----:B------:R-:W-:-:S05]  /*bc40*/  IMAD.U32 R7, RZ, RZ, UR43 ;  /* 0x0000002bff077e24 */ /* 0x000fca000f8e00ff */
[----:B------:R-:W-:-:S04]  /*bc50*/  SHF.L.U32 R7, R7, 0x1f, RZ ;  /* 0x0000001f07077819 */ /* 0x000fc800000006ff */
[----:B------:R0:W1:Y:S01]  /*bc60*/  SYNCS.PHASECHK.TRANS64.TRYWAIT P2, [UR6+0x2e830], R7 ;  /* 0x02e83007ff0075a7 */ /* 0x0000620008040146 */
[----:B------:R-:W-:Y:S05]  /*bc70*/  @!P0 BRA `(.L_x_7624) ;  /* 0x0000000000048947 */ /* 0x000fea0003800000 */
[----:B------:R-:W-:Y:S01]  /*bc80*/  BPT.TRAP 0x1 ;  /* 0x000000040000795c */ /* 0x000fe20000300000 */
.L_x_7624:
[----:B-1----:R-:W-:Y:S05]  /*bc90*/  @P2 BRA `(.L_x_7622) ;  /* 0x0000000000082947 */ /* 0x002fea0003800000 */
[----:B------:R-:W1:Y:S02]  /*bca0*/  SYNCS.PHASECHK.TRANS64.TRYWAIT P2, [UR6+0x2e830], R7 ;  /* 0x02e83007ff0075a7 */ /* 0x000e640008040146 */
[----:B-1----:R-:W-:Y:S05]  /*bcb0*/  @!P2 BRA `(.L_x_7625) ;  /* 0x000000b4005ca947 */ /* 0x002fea0003800000 */
.L_x_7622:
[----:B-1----:R-:W1:Y:S01]  /*bcc0*/  S2R R8, SR_TID.X ;  /* 0x0000000000087919 */ /* 0x002e620000002100 */
[----:B------:R-:W-:Y:S01]  /*bcd0*/  R2UR UR53, R4 ;  /* 0x00000000043572ca */ /* 0x000fe200000e0000 */
[----:B------:R-:W-:Y:S01]  /*bce0*/  UMOV UR19, 0x40000040 ;  /* 0x4000004000137882 */ /* 0x000fe20000000000 */
[----:B------:R-:W-:Y:S01]  /*bcf0*/  UMOV UR20, UR16 ;  /* 0x0000001000147c82 */ /* 0x000fe20008000000 */
[----:B------:R-:W-:Y:S01]  /*bd00*/  UMOV UR21, UR17 ;  /* 0x0000001100157c82 */ /* 0x000fe20008000000 */
        /* <DEDUP_REMOVED lines=9> */
[----:B------:R-:W-:Y:S01]  /*bda0*/  UIMAD UR53, UR47, 0x700, UR53 ;  /* 0x000007002f3578a4 */ /* 0x000fe2000f8e0235 */
[----:B------:R-:W-:Y:S01]  /*bdb0*/  UMOV UR35, 0x40000040 ;  /* 0x4000004000237882 */ /* 0x000fe20000000000 */
[----:B------:R-:W-:-:S02]  /*bdc0*/  UMOV UR7, 0x40000040 ;  /* 0x4000004000077882 */ /* 0x000fc40000000000 */
[----:B------:R-:W-:Y:S02]  /*bdd0*/  UIADD3 UR22, UR53, 0x100, URZ ;  /* 0x0000010035167890 */ /* 0x000fe4000fffe03f */
[----:B------:R-:W-:Y:S02]  /*bde0*/  UIADD3 UR26, UR53, 0x200, URZ ;  /* 0x00000200351a7890 */ /* 0x000fe4000fffe03f */
[----:B------:R-:W-:Y:S01]  /*bdf0*/  UMOV UR18, UR53 ;  /* 0x0000003500127c82 */ /* 0x000fe20008000000 */
[----:B------:R-:W-:Y:S02]  /*be00*/  UIADD3 UR30, UR53, 0x300, URZ ;  /* 0x00000300351e7890 */ /* 0x000fe4000fffe03f */
[----:B------:R-:W-:Y:S02]  /*be10*/  UIADD3 UR34, UR53, 0x400, URZ ;  /* 0x0000040035227890 */ /* 0x000fe4000fffe03f */
[----:B------:R-:W-:Y:S02]  /*be20*/  UIADD3 UR6, UR53, 0x600, URZ ;  /* 0x0000060035067890 */ /* 0x000fe4000fffe03f */
[----:B------:R-:W-:Y:S01]  /*be30*/  UIADD3 UR10, UR53, 0x602, URZ ;  /* 0x00000602350a7890 */ /* 0x000fe2000fffe03f */
[----:B------:R-:W-:Y:S01]  /*be40*/  UMOV UR11, 0x40000040 ;  /* 0x40000040000b7882 */ /* 0x000fe20000000000 */
[----:B-1----:R-:W-:Y:S01]  /*be50*/  SHF.R.U32.HI R8, RZ, 0x7, R8 ;  /* 0x00000007ff087819 */ /* 0x002fe20000011608 */
[----:B------:R-:W-:Y:S01]  /*be60*/  UIADD3 UR14, UR53, 0x6, URZ ;  /* 0x00000006350e7890 */ /* 0x000fe2000fffe03f */
[----:B------:R-:W-:-:S03]  /*be70*/  UMOV UR15, 0x40000040 ;  /* 0x40000040000f7882 */ /* 0x000fc60000000000 */
        /* <DEDUP_REMOVED lines=157> */
.L_x_7627:
[----:B------:R-:W-:Y:S01]  /*c850*/  ULEA UR6, UR50, UR41, 0x3 ;  /* 0x0000002932067291 */ /* 0x000fe2000f8e183f */
[----:B------:R-:W-:-:S05]  /*c860*/  IMAD.U32 R7, RZ, RZ, UR52 ;  /* 0x00000034ff077e24 */ /* 0x000fca000f8e00ff */
[----:B------:R-:W-:-:S04]  /*c870*/  SHF.L.U32 R7, R7, 0x1f, RZ ;  /* 0x0000001f07077819 */ /* 0x000fc800000006ff */
[----:B------:R0:W1:Y:S01]  /*c880*/  SYNCS.PHASECHK.TRANS64.TRYWAIT P2, [UR6+0x2e850], R7 ;  /* 0x02e85007ff0075a7 */ /* 0x0000620008040146 */
[----:B------:R-:W-:Y:S05]  /*c890*/  @!P0 BRA `(.L_x_7628) ;  /* 0x0000000000048947 */ /* 0x000fea0003800000 */
[----:B------:R-:W-:Y:S01]  /*c8a0*/  BPT.TRAP 0x1 ;  /* 0x000000040000795c */ /* 0x000fe20000300000 */
.L_x_7628:
[----:B-1----:R-:W-:Y:S05]  /*c8b0*/  @P2 BRA `(.L_x_7626) ;  /* 0x0000000000082947 */ /* 0x002fea0003800000 */
[----:B------:R-:W1:Y:S02]  /*c8c0*/  SYNCS.PHASECHK.TRANS64.TRYWAIT P2, [UR6+0x2e850], R7 ;  /* 0x02e85007ff0075a7 */ /* 0x000e640008040146 */
[----:B-1----:R-:W-:Y:S05]  /*c8d0*/  @!P2 BRA `(.L_x_7629) ;  /* 0x000000a8006ca947 */ /* 0x002fea0003800000 */
.L_x_7626:
        /* <DEDUP_REMOVED lines=161> */
[----:B--2---:R-:W-:Y:S02]  /*d2f0*/  FMNMX.FTZ R192, R170, R191, !PT ;  /* 0x000000bfaac07209 */ /* 0x004fe40007810000 */
[----:B------:R-:W-:Y:S01]  /*d300*/  @!P1 LEA R195, R195, UR41, 0x3 ;  /* 0x00000029c3c39c11 */ /* 0x000fe2000f8e18ff */
[----:B------:R-:W-:Y:S02]  /*d310*/  WARPGROUP.DEPBAR.LE gsb0, 0x0 ;  /* 0x00008000000079c5 */ /* 0x000fe40000010000 */
[----:B------:R-:W-:Y:S02]  /*d320*/  WARPGROUP.ARRIVE ;  /* 0x00000000000079c5 */ /* 0x000fe40000000000 */
[----:B------:R-:W2:Y:S01]  /*d330*/  MUFU.TANH R172, R172 ;  /* 0x000000ac00ac7308 */ /* 0x000ea20000002400 */
[----:B0-----:R-:W-:-:S03]  /*d340*/  FMNMX.FTZ R189, R169, R190, !PT ;  /* 0x000000bea9bd7209 */ /* 0x001fc60007810000 */
[----:B------:R-:W-:Y:S01]  /*d350*/  QGMMA.64x128x32.F32.E4M3.E4M3 R24, R220, gdesc[UR4], R24, gsb0 ;  /* 0x01e00004dc187df3 */ /* 0x000fe20008000818 */
[----:B------:R-:W-:Y:S01]  /*d360*/  UIADD3 UR6, UR11, 0x200, URZ ;  /* 0x000002000b067890 */ /* 0x000fe2000fffe03f */
[----:B------:R-:W-:Y:S02]  /*d370*/  UMOV UR7, 0xc0000010 ;  /* 0xc000001000077882 */ /* 0x000fe40000000000 */
[----:B------:R-:W0:Y:S01]  /*d380*/  MUFU.TANH R174, R174 ;  /* 0x000000ae00ae7308 */ /* 0x000e220000002400 */
[----:B---3--:R-:W-:-:S07]  /*d390*/  FMNMX.FTZ R191, R171, R192, !PT ;  /* 0x000000c0abbf7209 */ /* 0x008fce0007810000 */
        /* <DEDUP_REMOVED lines=202> */
[----:B--2---:R-:W-:-:S05]  /*e040*/  FMNMX.FTZ R89, R101, R88, !PT ;  /* 0x0000005865597209 */ /* 0x004fca0007810000 */
[----:B------:R-:W2:Y:S01]  /*e050*/  SHFL.BFLY PT, R88, R89, 0x2, 0x1f ;  /* 0x0c401f0059587f89 */ /* 0x000ea200000e0000 */
[----:B-1----:R-:W-:-:S04]  /*e060*/  FMNMX.FTZ R192, R102, R191, !PT ;  /* 0x000000bf66c07209 */ /* 0x002fc80007810000 */
[----:B0-----:R-:W-:-:S05]  /*e070*/  FMNMX.FTZ R192, R103, R192, !PT ;  /* 0x000000c067c07209 */ /* 0x001fca0007810000 */
[----:B------:R-:W0:Y:S01]  /*e080*/  SHFL.BFLY PT, R193, R192, 0x2, 0x1f ;  /* 0x0c401f00c0c17f89 */ /* 0x000e2200000e0000 */
[----:B------:R-:W-:Y:S02]  /*e090*/  WARPGROUP.DEPBAR.LE gsb0, 0x0 ;  /* 0x00008000000079c5 */ /* 0x000fe40000010000 */
[----:B------:R-:W-:Y:S01]  /*e0a0*/  WARPGROUP.ARRIVE ;  /* 0x00000000000079c5 */ /* 0x000fe20000000000 */
[----:B--2---:R-:W-:-:S05]  /*e0b0*/  FMNMX.FTZ R191, R89, R88, !PT ;  /* 0x0000005859bf7209 */ /* 0x004fca0007810000 */
[----:B------:R-:W-:Y:S01]  /*e0c0*/  QGMMA.64x128x32.F32.E4M3.E4M3 R24, R200, gdesc[UR4], R24, gsb0 ;  /* 0x01e00004c8187df3 */ /* 0x000fe20008000818 */
        /* <DEDUP_REMOVED lines=154> */
[----:B------:R-:W-:Y:S01]  /*ea70*/  IADD3 R194, -R235, 0xb, RZ ;  /* 0x0000000bebc27810 */ /* 0x000fe20007ffe1ff */
[----:B------:R-:W-:Y:S01]  /*ea80*/  FFMA.FTZ R103, R103, UR10, -R189 ;  /* 0x0000000a67677c23 */ /* 0x000fe200080108bd */
[----:B------:R-:W-:-:S02]  /*ea90*/  WARPGROUP.DEPBAR.LE gsb0, 0x0 ;  /* 0x00008000000079c5 */ /* 0x000fc40000010000 */
        /* <DEDUP_REMOVED lines=176> */
[----:B------:R-:W0:Y:S01]  /*f5a0*/  MUFU.EX2 R94, R94 ;  /* 0x0000005e005e7308 */ /* 0x000e220000000800 */
[----:B--2---:R-:W-:-:S07]  /*f5b0*/  FADD.FTZ R3, R91, R188 ;  /* 0x000000bc5b037221 */ /* 0x004fce0000010000 */
[----:B------:R-:W2:Y:S01]  /*f5c0*/  MUFU.EX2 R93, R93 ;  /* 0x0000005d005d7308 */ /* 0x000ea20000000800 */
[----:B---3--:R-:W-:-:S07]  /*f5d0*/  FADD.FTZ R188, R92, R191 ;  /* 0x000000bf5cbc7221 */ /* 0x008fce0000010000 */
[----:B------:R-:W3:Y:S01]  /*f5e0*/  MUFU.EX2 R95, R95 ;  /* 0x0000005f005f7308 */ /* 0x000ee20000000800 */
[----:B0-----:R-:W-:-:S07]  /*f5f0*/  FADD.FTZ R194, R94, R3 ;  /* 0x000000035ec27221 */ /* 0x001fce0000010000 */
[----:B------:R-:W1:Y:S01]  /*f600*/  MUFU.EX2 R96, R96 ;  /* 0x0000006000607308 */ /* 0x000e620000000800 */
[----:B--2---:R-:W-:-:S07]  /*f610*/  FADD.FTZ R3, R93, R188 ;  /* 0x000000bc5d037221 */ /* 0x004fce0000010000 */
        /* <DEDUP_REMOVED lines=18> */
.L_x_7630:
        /* <DEDUP_REMOVED lines=132> */
.L_x_7621:
[----:B------:R-:W-:Y:S06]  /*ff80*/  BAR.ARV 0x8, 0x180 ;  /* 0x0206000000007b1d */ /* 0x000fec0000002000 */
[----:B------:R-:W-:Y:S05]  /*ff90*/  @!P0 BRA `(.L_x_7632) ;  /* 0x0000000000048947 */ /* 0x000fea0003800000 */
[----:B------:R-:W-:Y:S01]  /*ffa0*/  BPT.TRAP 0x1 ;  /* 0x000000040000795c */ /* 0x000fe20000300000 */
.L_x_7632:
[----:B------:R-:W-:Y:S01]  /*ffb0*/  ULEA UR4, UR47, UR41, 0x3 ;  /* 0x000000292f047291 */ /* 0x000fe2000f8e183f */
[----:B------:R-:W-:-:S05]  /*ffc0*/  IMAD.U32 R0, RZ, RZ, UR43 ;  /* 0x0000002bff007e24 */ /* 0x000fca000f8e00ff */
[----:B------:R-:W-:-:S04]  /*ffd0*/  SHF.L.U32 R0, R0, 0x1f, RZ ;  /* 0x0000001f00007819 */ /* 0x000fc800000006ff */
[----:B------:R0:W1:Y:S01]  /*ffe0*/  SYNCS.PHASECHK.TRANS64.TRYWAIT P1, [UR4+0x2e850], R0 ;  /* 0x02e85000ff0075a7 */ /* 0x0000620008020144 */
[----:B------:R-:W-:Y:S05]  /*fff0*/  @!P0 BRA `(.L_x_7633) ;  /* 0x0000000000048947 */ /* 0x000fea0003800000 */
[----:B------:R-:W-:Y:S01]  /*10000*/  BPT.TRAP 0x1 ;  /* 0x000000040000795c */ /* 0x000fe20000300000 */
.L_x_7633:
[----:B-1----:R-:W-:Y:S05]  /*10010*/  @P1 BRA `(.L_x_7634) ;  /* 0x0000000000081947 */ /* 0x002fea0003800000 */
[----:B------:R-:W1:Y:S02]  /*10020*/  SYNCS.PHASECHK.TRANS64.TRYWAIT P1, [UR4+0x2e850], R0 ;  /* 0x02e85000ff0075a7 */ /* 0x000e640008020144 */
[----:B-1----:R-:W-:Y:S05]  /*10030*/  @!P1 BRA `(.L_x_7635) ;  /* 0x0000007000ac9947 */ /* 0x002fea0003800000 */
.L_x_7634:
        /* <DEDUP_REMOVED lines=14> */
[----:B------:R-:W-:-:S06]  /*10120*/  @UP0 ULDC.64 UR14, c[0x0][0x9c8] ;  /* 0x00027200000e0ab9 */ /* 0x000fcc0000000a00 */
[----:B------:R-:W-:Y:S01]  /*10130*/  QGMMA.64x128x32.F32.E4M3.E4M3 R24, R224, gdesc[UR4], R24, gsb0 ;  /* 0x01e00004e0187df3 */ /* 0x000fe20008000818 */
[----:B------:R-:W-:Y:S01]  /*10140*/  UIADD3 UR6, UR12, 0x100, URZ ;  /* 0x000001000c067890 */ /* 0x000fe2000fffe03f */
[----:B------:R-:W-:Y:S01]  /*10150*/  UMOV UR7, 0xc0000010 ;  /* 0xc000001000077882 */ /* 0x000fe20000000000 */
[----:B------:R-:W-:Y:S02]  /*10160*/  @UP0 UIMAD UR5, UR5, UR14, URZ ;  /* 0x0000000e050502a4 */ /* 0x000fe4000f8e023f */
[----:B------:R-:W-:Y:S02]  /*10170*/  @UP0 USHF.R.S32.HI UR11, URZ, 0x1f, UR37 ;  /* 0x0000001f3f0b0899 */ /* 0x000fe40008011425 */
[----:B------:R-:W-:Y:S01]  /*10180*/  @UP0 UIMAD UR5, UR42, UR15, UR5 ;  /* 0x0000000f2a0502a4 */ /* 0x000fe2000f8e0205 */
[----:B------:R-:W-:Y:S02]  /*10190*/  WARPGROUP.DEPBAR.LE gsb0, 0x0 ;  /* 0x00008000000079c5 */ /* 0x000fe40000010000 */
[----:B------:R-:W-:-:S06]  /*101a0*/  WARPGROUP.ARRIVE ;  /* 0x00000000000079c5 */ /* 0x000fcc0000000000 */
        /* <DEDUP_REMOVED lines=20> */
[----:B------:R-:W-:Y:S01]  /*102f0*/  IMAD.U32 R4, RZ, RZ, UR8 ;  /* 0x00000008ff047e24 */ /* 0x000fe2000f8e00ff */
[----:B------:R-:W-:Y:S01]  /*10300*/  UIADD3 UR6, UR12, 0x400, URZ ;  /* 0x000004000c067890 */ /* 0x000fe2000fffe03f */
[----:B------:R-:W-:-:S03]  /*10310*/  UMOV UR7, 0xc0000010 ;  /* 0xc000001000077882 */ /* 0x000fc60000000000 */
[----:B-1----:R-:W-:-:S05]  /*10320*/  IMAD.U32 R5, RZ, RZ, UR9 ;  /* 0x00000009ff057e24 */ /* 0x002fca000f8e00ff */
[----:B------:R1:W2:Y:S01]  /*10330*/  @P1 LDG.E R6, desc[UR48][R4.64] ;  /* 0x0000003004061981 */ /* 0x0002a2000c1e1900 */
[----:B------:R-:W-:Y:S02]  /*10340*/  WARPGROUP.DEPBAR.LE gsb0, 0x0 ;  /* 0x00008000000079c5 */ /* 0x000fe40000010000 */
[----:B------:R-:W-:-:S06]  /*10350*/  WARPGROUP.ARRIVE ;  /* 0x00000000000079c5 */ /* 0x000fcc0000000000 */
[----:B------:R-:W-:Y:S01]  /*10360*/  QGMMA.64x128x32.F32.E4M3.E4M3 R24, R208, gdesc[UR4], R24, gsb0 ;  /* 0x01e00004d0187df3 */ /* 0x000fe20008000818 */
[----:B------:R-:W-:Y:S01]  /*10370*/  UIADD3 UR6, UR12, 0x500, URZ ;  /* 0x000005000c067890 */ /* 0x000fe2000fffe03f */
[----:B------:R-:W-:Y:S01]  /*10380*/  UMOV UR7, 0xc0000010 ;  /* 0xc000001000077882 */ /* 0x000fe20000000000 */
[----:B------:R-:W-:Y:S01]  /*10390*/  UIADD3 UR12, UR12, 0x600, URZ ;  /* 0x000006000c0c7890 */ /* 0x000fe2000fffe03f */
[----:B0-----:R-:W0:Y:S04]  /*103a0*/  SHFL.BFLY PT, R0, R3, 0x2, 0x1f ;  /* 0x0c401f0003007f89 */ /* 0x001e2800000e0000 */
[----:B------:R-:W3:Y:S01]  /*103b0*/  SHFL.BFLY PT, R7, R2, 0x2, 0x1f ;  /* 0x0c401f0002077f89 */ /* 0x000ee200000e0000 */
[----:B------:R-:W-:Y:S02]  /*103c0*/  WARPGROUP.DEPBAR.LE gsb0, 0x0 ;  /* 0x00008000000079c5 */ /* 0x000fe40000010000 */
[----:B------:R-:W-:-:S06]  /*103d0*/  WARPGROUP.ARRIVE ;  /* 0x00000000000079c5 */ /* 0x000fcc0000000000 */
[----:B------:R-:W-:Y:S01]  /*103e0*/  QGMMA.64x128x32.F32.E4M3.E4M3 R24, R204, gdesc[UR4], R24, gsb0 ;  /* 0x01e00004cc187df3 */ /* 0x000fe20008000818 */
[----:B------:R-:W-:Y:S01]  /*103f0*/  UMOV UR6, UR12 ;  /* 0x0000000c00067c82 */ /* 0x000fe20008000000 */
[----:B------:R-:W-:Y:S01]  /*10400*/  UMOV UR7, 0xc0000010 ;  /* 0xc000001000077882 */ /* 0x000fe20000000000 */
[----:B0-----:R-:W-:-:S01]  /*10410*/  FADD.FTZ R0, R0, R3 ;  /* 0x0000000300007221 */ /* 0x001fc20000010000 */
[----:B---3--:R-:W-:-:S04]  /*10420*/  FADD.FTZ R7, R7, R2 ;  /* 0x0000000207077221 */ /* 0x008fc80000010000 */
[----:B-1----:R-:W0:Y:S04]  /*10430*/  SHFL.BFLY PT, R5, R0, 0x1, 0x1f ;  /* 0x0c201f0000057f89 */ /* 0x002e2800000e0000 */
        /* <DEDUP_REMOVED lines=33> */
.L_x_7636:
        /* <DEDUP_REMOVED lines=74> */
.L_x_7603:
        /* <DEDUP_REMOVED lines=47> */
[----:B------:R-:W-:Y:S01]  /*10de0*/  USHF.R.S32.HI UR13, URZ, 0x1f, UR42 ;  /* 0x0000001f3f0d7899 */ /* 0x000fe2000801142a */
[----:B------:R-:W-:Y:S01]  /*10df0*/  BAR.SYNC.DEFER_BLOCKING 0x1, 0x100 ;  /* 0x0044000000007b1d */ /* 0x000fe20000010000 */
[----:B------:R-:W-:-:S05]  /*10e00*/  IADD3 R24, P0, R24, UR6, RZ ;  /* 0x0000000618187c10 */ /* 0x000fca000ff1e0ff */
[----:B------:R-:W-:Y:S01]  /*10e10*/  IMAD.X R25, RZ, RZ, UR7, P0 ;  /* 0x00000007ff197e24 */ /* 0x000fe200080e06ff */
[----:B------:R-:W-:-:S04]  /*10e20*/  ULDC.64 UR10, c[0x0][0xb98] ;  /* 0x0002e600000a7ab9 */ /* 0x000fc80000000a00 */
[----:B------:R0:W2:Y:S01]  /*10e30*/  LDG.E.CONSTANT R24, desc[UR48][R24.64] ;  /* 0x0000003018187981 */ /* 0x0000a2000c1e9900 */
[----:B------:R-:W-:Y:S02]  /*10e40*/  UIMAD UR5, UR12, UR8, URZ ;  /* 0x000000080c0572a4 */ /* 0x000fe4000f8e023f */
[----:B------:R-:W-:Y:S01]  /*10e50*/  UIMAD.WIDE.U32 UR6, UR37, UR8, URZ ;  /* 0x00000008250672a5 */ /* 0x000fe2000f8e003f */
[----:B------:R-:W1:Y:S01]  /*10e60*/  S2R R34, SR_SWINHI ;  /* 0x0000000000227919 */ /* 0x000e620000002f00 */
[----:B------:R-:W-:Y:S02]  /*10e70*/  UIMAD UR5, UR37, UR9, UR5 ;  /* 0x00000009250572a4 */ /* 0x000fe4000f8e0205 */
[----:B------:R-:W-:Y:S02]  /*10e80*/  UIMAD UR8, UR13, UR10, URZ ;  /* 0x0000000a0d0872a4 */ /* 0x000fe4000f8e023f */
[----:B------:R-:W-:Y:S01]  /*10e90*/  UIADD3 UR7, UR7, UR5, URZ ;  /* 0x0000000507077290 */ /* 0x000fe2000fffe03f */
[----:B0-----:R-:W-:Y:S01]  /*10ea0*/  LOP3.LUT P0, R25, R35, 0x3, RZ, 0xc0, !PT ;  /* 0x0000000323197812 */ /* 0x001fe2000780c0ff */
[----:B------:R-:W-:-:S02]  /*10eb0*/  UIMAD UR8, UR42, UR11, UR8 ;  /* 0x0000000b2a0872a4 */ /* 0x000fc4000f8e0208 */
[----:B------:R-:W-:Y:S01]  /*10ec0*/  UIMAD.WIDE.U32 UR6, UR42, UR10, UR6 ;  /* 0x0000000a2a0672a5 */ /* 0x000fe2000f8e0006 */
[----:B------:R-:W-:Y:S01]  /*10ed0*/  ISETP.EQ.OR P0, PT, R25, 0x3, !P0 ;  /* 0x000000031900780c */ /* 0x000fe20004702670 */
[----:B------:R-:W-:Y:S01]  /*10ee0*/  ULDC UR5, c[0x0][0xa88] ;  /* 0x0002a20000057ab9 */ /* 0x000fe20000000800 */
[----:B------:R-:W-:Y:S02]  /*10ef0*/  ULDC.64 UR10, c[0x0][0xaf0] ;  /* 0x0002bc00000a7ab9 */ /* 0x000fe40000000a00 */
[----:B------:R-:W-:Y:S02]  /*10f00*/  SEL R61, R7, R6, P0 ;  /* 0x00000006073d7207 */ /* 0x000fe40000000000 */
[----:B------:R-:W-:Y:S02]  /*10f10*/  SEL R58, R6, R7, P0 ;  /* 0x00000007063a7207 */ /* 0x000fe40000000000 */
[----:B------:R-:W-:Y:S02]  /*10f20*/  SEL R53, R33, R32, P0 ;  /* 0x0000002021357207 */ /* 0x000fe40000000000 */
[----:B------:R-:W-:-:S02]  /*10f30*/  SEL R50, R32, R33, P0 ;  /* 0x0000002120327207 */ /* 0x000fc40000000000 */
[----:B------:R-:W-:Y:S02]  /*10f40*/  SEL R55, R29, R28, P0 ;  /* 0x0000001c1d377207 */ /* 0x000fe40000000000 */
[----:B------:R-:W-:Y:S01]  /*10f50*/  SEL R52, R28, R29, P0 ;  /* 0x0000001d1c347207 */ /* 0x000fe20000000000 */
[----:B------:R-:W-:Y:S01]  /*10f60*/  IMAD R29, R23, 0x40, R16 ;  /* 0x00000040171d7824 */ /* 0x000fe200078e0210 */
[----:B------:R-:W-:Y:S02]  /*10f70*/  SEL R65, R31, R30, P0 ;  /* 0x0000001e1f417207 */ /* 0x000fe40000000000 */
[----:B------:R-:W-:Y:S02]  /*10f80*/  SEL R62, R30, R31, P0 ;  /* 0x0000001f1e3e7207 */ /* 0x000fe40000000000 */
[----:B------:R-:W0:Y:S01]  /*10f90*/  LDC R30, c[0x0][0xbe8] ;  /* 0x0002fa00ff1e7b82 */ /* 0x000e220000000800 */
[----:B------:R-:W-:Y:S02]  /*10fa0*/  SEL R73, R9, R8, P0 ;  /* 0x0000000809497207 */ /* 0x000fe40000000000 */
        /* <DEDUP_REMOVED lines=9> */
[----:B------:R-:W-:Y:S02]  /*11040*/  IADD3 R5, P2, R6, 0x20, RZ ;  /* 0x0000002006057810 */ /* 0x000fe40007f5e0ff */
[----:B------:R-:W-:Y:S02]  /*11050*/  LOP3.LUT R32, R33, 0x380, RZ, 0xc0, !PT ;  /* 0x0000038021207812 */ /* 0x000fe400078ec0ff */
[----:B------:R-:W-:Y:S01]  /*11060*/  SEL R54, R14, R15, P0 ;  /* 0x0000000f0e367207 */ /* 0x000fe20000000000 */
[--C-:B------:R-:W-:Y:S01]  /*11070*/  IMAD.X R43, RZ, RZ, R7.reuse, P2 ;  /* 0x000000ffff2b7224 */ /* 0x100fe200010e0607 */
[----:B------:R-:W-:Y:S02]  /*11080*/  SHF.R.U64 R32, R32, 0x3, RZ ;  /* 0x0000000320207819 */ /* 0x000fe400000012ff */
[----:B------:R-:W-:Y:S02]  /*11090*/  SEL R69, R21, R20, P0 ;  /* 0x0000001415457207 */ /* 0x000fe40000000000 */
[----:B------:R-:W-:Y:S01]  /*110a0*/  LOP3.LUT R32, R32, R33, RZ, 0x3c, !PT ;  /* 0x0000002120207212 */ /* 0x000fe200078e3cff */
[----:B------:R-:W-:Y:S01]  /*110b0*/  IMAD.X R33, RZ, RZ, R7, P6 ;  /* 0x000000ffff217224 */ /* 0x000fe200030e0607 */
[----:B------:R-:W-:-:S02]  /*110c0*/  IADD3 R9, P6, R6, 0x40, RZ ;  /* 0x0000004006097810 */ /* 0x000fc40007fde0ff */
[----:B------:R-:W-:Y:S02]  /*110d0*/  SEL R66, R20, R21, P0 ;  /* 0x0000001514427207 */ /* 0x000fe40000000000 */
[----:B------:R-:W-:Y:S01]  /*110e0*/  LOP3.LUT R4, R5, 0x380, RZ, 0xc0, !PT ;  /* 0x0000038005047812 */ /* 0x000fe200078ec0ff */
[----:B------:R-:W-:Y:S01]  /*110f0*/  IMAD.X R27, RZ, RZ, R7, P6 ;  /* 0x000000ffff1b7224 */ /* 0x000fe200030e0607 */
[C---:B------:R-:W-:Y:S02]  /*11100*/  IADD3 R21, P6, R28.reuse, 0x1000, RZ ;  /* 0x000010001c157810 */ /* 0x040fe40007fde0ff */
[----:B------:R-:W-:Y:S02]  /*11110*/  IADD3 R15, P2, R28, 0x2000, RZ ;  /* 0x000020001c0f7810 */ /* 0x000fe40007f5e0ff */
[----:B------:R-:W-:Y:S02]  /*11120*/  SHF.R.U64 R4, R4, 0x3, RZ ;  /* 0x0000000304047819 */ /* 0x000fe400000012ff */
[----:B------:R-:W-:-:S02]  /*11130*/  LOP3.LUT R20, R21, 0x380, RZ, 0xc0, !PT ;  /* 0x0000038015147812 */ /* 0x000fc400078ec0ff */
[----:B------:R-:W-:Y:S02]  /*11140*/  LOP3.LUT R14, R15, 0x380, RZ, 0xc0, !PT ;  /* 0x000003800f0e7812 */ /* 0x000fe400078ec0ff */
[----:B------:R-:W-:Y:S02]  /*11150*/  LOP3.LUT R42, R4, R5, RZ, 0x3c, !PT ;  /* 0x00000005042a7212 */ /* 0x000fe400078e3cff */
[----:B------:R-:W-:Y:S02]  /*11160*/  SHF.R.U64 R20, R20, 0x3, RZ ;  /* 0x0000000314147819 */ /* 0x000fe400000012ff */
[----:B------:R-:W-:Y:S02]  /*11170*/  SHF.R.U64 R14, R14, 0x3, RZ ;  /* 0x000000030e0e7819 */ /* 0x000fe400000012ff */
[----:B------:R-:W-:Y:S02]  /*11180*/  LOP3.LUT R4, R9, 0x380, RZ, 0xc0, !PT ;  /* 0x0000038009047812 */ /* 0x000fe400078ec0ff */
[----:B------:R-:W-:Y:S01]  /*11190*/  LOP3.LUT R20, R20, R21, RZ, 0x3c, !PT ;  /* 0x0000001514147212 */ /* 0x000fe200078e3cff */
[--C-:B------:R-:W-:Y:S01]  /*111a0*/  IMAD.X R21, RZ, RZ, R29.reuse, P6 ;  /* 0x000000ffff157224 */ /* 0x100fe200030e061d */
[----:B------:R-:W-:Y:S01]  /*111b0*/  LOP3.LUT R14, R14, R15, RZ, 0x3c, !PT ;  /* 0x0000000f0e0e7212 */ /* 0x000fe200078e3cff */
[----:B------:R-:W-:Y:S01]  /*111c0*/  IMAD.X R15, RZ, RZ, R29, P2 ;  /* 0x000000ffff0f7224 */ /* 0x000fe200010e061d */
[----:B------:R-:W-:-:S02]  /*111d0*/  SHF.R.U64 R4, R4, 0x3, RZ ;  /* 0x0000000304047819 */ /* 0x000fc400000012ff */
[----:B------:R-:W-:Y:S02]  /*111e0*/  IADD3 R31, P6, R28, 0x7000, RZ ;  /* 0x000070001c1f7810 */ /* 0x000fe40007fde0ff */
[----:B0-----:R-:W-:Y:S02]  /*111f0*/  ISETP.NE.AND P2, PT, R30, 0x1, PT ;  /* 0x000000011e00780c */ /* 0x001fe40003f45270 */
[----:B------:R-:W-:Y:S02]  /*11200*/  LOP3.LUT R26, R4, R9, RZ, 0x3c, !PT ;  /* 0x00000009041a7212 */ /* 0x000fe400078e3cff */
[----:B------:R-:W-:Y:S02]  /*11210*/  LOP3.LUT R4, R31, 0x380, RZ, 0xc0, !PT ;  /* 0x000003801f047812 */ /* 0x000fe400078ec0ff */
[----:B------:R-:W-:Y:S02]  /*11220*/  SEL R71, R13, R12, P0 ;  /* 0x0000000c0d477207 */ /* 0x000fe40000000000 */
[----:B------:R-:W-:-:S02]  /*11230*/  SHF.R.U64 R4, R4, 0x3, RZ ;  /* 0x0000000304047819 */ /* 0x000fc400000012ff */
[----:B------:R-:W-:Y:S02]  /*11240*/  SEL R70, R12, R13, P0 ;  /* 0x0000000d0c467207 */ /* 0x000fe40000000000 */
[----:B------:R-:W-:Y:S02]  /*11250*/  LOP3.LUT R4, R4, R31, RZ, 0x3c, !PT ;  /* 0x0000001f04047212 */ /* 0x000fe400078e3cff */
[----:B------:R-:W0:Y:S01]  /*11260*/  @P2 LDC R31, c[0x0][0xbec] ;  /* 0x0002fb00ff1f2b82 */ /* 0x000e220000000800 */
[C---:B------:R-:W-:Y:S02]  /*11270*/  IADD3 R13, P5, R6.reuse, 0x4040, RZ ;  /* 0x00004040060d7810 */ /* 0x040fe40007fbe0ff */
[----:B------:R-:W-:Y:S02]  /*11280*/  MOV R74, R32 ;  /* 0x00000020004a7202 */ /* 0x000fe40000000f00 */
[----:B------:R-:W-:Y:S01]  /*11290*/  LOP3.LUT R12, R13, 0x380, RZ, 0xc0, !PT ;  /* 0x000003800d0c7812 */ /* 0x000fe200078ec0ff */
[----:B------:R-:W-:Y:S01]  /*112a0*/  IMAD.X R35, RZ, RZ, R7, P5 ;  /* 0x000000ffff237224 */ /* 0x000fe200028e0607 */
[----:B------:R-:W-:Y:S01]  /*112b0*/  LOP3.LUT R45, R6, 0x380, RZ, 0xc0, !PT ;  /* 0x00000380062d7812 */ /* 0x000fe200078ec0ff */
[----:B------:R-:W1:Y:S01]  /*112c0*/  @P2 LDC R32, c[0x0][0xbf0] ;  /* 0x0002fc00ff202b82 */ /* 0x000e620000000800 */
[----:B------:R-:W-:-:S02]  /*112d0*/  SHF.R.U64 R12, R12, 0x3, RZ ;  /* 0x000000030c0c7819 */ /* 0x000fc400000012ff */
[----:B------:R-:W-:Y:S02]  /*112e0*/  SHF.R.U64 R45, R45, 0x3, RZ ;  /* 0x000000032d2d7819 */ /* 0x000fe400000012ff */
[----:B------:R-:W-:Y:S02]  /*112f0*/  LOP3.LUT R34, R12, R13, RZ, 0x3c, !PT ;  /* 0x0000000d0c227212 */ /* 0x000fe400078e3cff */
[----:B------:R-:W-:Y:S01]  /*11300*/  LOP3.LUT R44, R45, R6, RZ, 0x3c, !PT ;  /* 0x000000062d2c7212 */ /* 0x000fe200078e3cff */
[----:B------:R-:W-:Y:S01]  /*11310*/  IMAD.MOV.U32 R45, RZ, RZ, R7 ;  /* 0x000000ffff2d7224 */ /* 0x000fe200078e0007 */
[----:B------:R-:W-:Y:S02]  /*11320*/  SEL R59, R11, R10, P0 ;  /* 0x0000000a0b3b7207 */ /* 0x000fe40000000000 */
[----:B------:R-:W-:Y:S02]  /*11330*/  SEL R56, R10, R11, P0 ;  /* 0x0000000b0a387207 */ /* 0x000fe40000000000 */
[----:B------:R-:W-:-:S02]  /*11340*/  IADD3 R10, P4, R6, 0x4020, RZ ;  /* 0x00004020060a7810 */ /* 0x000fc40007f9e0ff */
[C---:B------:R-:W-:Y:S02]  /*11350*/  IADD3 R11, P3, R6.reuse, 0x4000, RZ ;  /* 0x00004000060b7810 */ /* 0x040fe40007f7e0ff */
[----:B------:R-:W-:Y:S02]  /*11360*/  IADD3 R8, P1, R6, 0x60, RZ ;  /* 0x0000006006087810 */ /* 0x000fe40007f3e0ff */
[----:B------:R-:W-:Y:S01]  /*11370*/  MOV R76, R34 ;  /* 0x00000022004c7202 */ /* 0x000fe20000000f00 */
[----:B------:R-:W-:Y:S01]  /*11380*/  VIADD R34, R18, UR36 ;  /* 0x0000002412227c36 */ /* 0x000fe20008000000 */
[----:B------:R-:W-:Y:S01]  /*11390*/  SEL R63, R48, R49, P0 ;  /* 0x00000031303f7207 */ /* 0x000fe20000000000 */
[----:B------:R-:W-:Y:S01]  /*113a0*/  IMAD.X R41, RZ, RZ, R7, P1 ;  /* 0x000000ffff297224 */ /* 0x000fe200008e0607 */
[----:B------:R-:W-:Y:S02]  /*113b0*/  SEL R48, R49, R48, P0 ;  /* 0x0000003031307207 */ /* 0x000fe40000000000 */
[----:B------:R-:W-:-:S02]  /*113c0*/  SEL R51, R37, R36, P0 ;  /* 0x0000002425337207 */ /* 0x000fc40000000000 */
[----:B------:R-:W-:Y:S01]  /*113d0*/  SEL R46, R36, R37, P0 ;  /* 0x00000025242e7207 */ /* 0x000fe20000000000 */
[--C-:B------:R-:W-:Y:S01]  /*113e0*/  IMAD.X R37, RZ, RZ, R7.reuse, P4 ;  /* 0x000000ffff257224 */ /* 0x100fe200020e0607 */
[----:B------:R-:W-:Y:S02]  /*113f0*/  SEL R49, R38, R39, P0 ;  /* 0x0000002726317207 */ /* 0x000fe40000000000 */
[----:B------:R-:W-:Y:S01]  /*11400*/  SEL R60, R39, R38, P0 ;  /* 0x00000026273c7207 */ /* 0x000fe20000000000 */
[----:B------:R-:W-:Y:S01]  /*11410*/  IMAD.X R39, RZ, RZ, R7, P3 ;  /* 0x000000ffff277224 */ /* 0x000fe200018e0607 */
[----:B------:R-:W-:Y:S02]  /*11420*/  LOP3.LUT R6, R11, 0x380, RZ, 0xc0, !PT ;  /* 0x000003800b067812 */ /* 0x000fe400078ec0ff */
[----:B------:R-:W-:Y:S02]  /*11430*/  MOV R81, R44 ;  /* 0x0000002c00517202 */ /* 0x000fe40000000f00 */
[----:B------:R-:W-:-:S02]  /*11440*/  SEL R25, R94, R93, P0 ;  /* 0x0000005d5e197207 */ /* 0x000fc40000000000 */
[----:B------:R-:W-:Y:S02]  /*11450*/  SEL R47, R90, R89, P0 ;  /* 0x000000595a2f7207 */ /* 0x000fe40000000000 */
[----:B------:R-:W-:Y:S01]  /*11460*/  MOV R45, R26 ;  /* 0x0000001a002d7202 */ /* 0x000fe20000000f00 */
[----:B0-----:R-:W-:Y:S01]  /*11470*/  @P2 IMAD.HI.U32 R27, R34, R31, RZ ;  /* 0x0000001f221b2227 */ /* 0x001fe200078e00ff */
[----:B------:R-:W-:Y:S02]  /*11480*/  SEL R94, R93, R94, P0 ;  /* 0x0000005e5d5e7207 */ /* 0x000fe40000000000 */
[----:B------:R-:W-:Y:S01]  /*11490*/  SEL R90, R89, R90, P0 ;  /* 0x0000005a595a7207 */ /* 0x000fe20000000000 */
[----:B------:R-:W-:Y:S01]  /*114a0*/  IMAD.MOV.U32 R26, RZ, RZ, R34 ;  /* 0x000000ffff1a7224 */ /* 0x000fe200078e0022 */
[----:B------:R-:W-:Y:S02]  /*114b0*/  LOP3.LUT R7, R10, 0x380, RZ, 0xc0, !PT ;  /* 0x000003800a077812 */ /* 0x000fe400078ec0ff */
[----:B------:R-:W-:-:S02]  /*114c0*/  SHF.R.U64 R6, R6, 0x3, RZ ;  /* 0x0000000306067819 */ /* 0x000fc400000012ff */
[----:B------:R-:W-:Y:S02]  /*114d0*/  SHF.R.U64 R7, R7, 0x3, RZ ;  /* 0x0000000307077819 */ /* 0x000fe400000012ff */
[----:B------:R-:W-:Y:S02]  /*114e0*/  LOP3.LUT R38, R6, R11, RZ, 0x3c, !PT ;  /* 0x0000000b06267212 */ /* 0x000fe400078e3cff */
[----:B------:R-:W-:Y:S02]  /*114f0*/  IADD3 R13, P1, R28, 0x3000, RZ ;  /* 0x000030001c0d7810 */ /* 0x000fe40007f3e0ff */
[----:B------:R-:W-:Y:S02]  /*11500*/  LOP3.LUT R6, R8, 0x380, RZ, 0xc0, !PT ;  /* 0x0000038008067812 */ /* 0x000fe400078ec0ff */
[----:B------:R-:W-:Y:S02]  /*11510*/  LOP3.LUT R36, R7, R10, RZ, 0x3c, !PT ;  /* 0x0000000a07247212 */ /* 0x000fe400078e3cff */
[----:B-1----:R-:W-:Y:S01]  /*11520*/  @P2 SHF.R.U32.HI R26, RZ, R32, R27 ;  /* 0x00000020ff1a2219 */ /* 0x002fe2000001161b */
[----:B------:R-:W-:Y:S01]  /*11530*/  IMAD.U32 R27, RZ, RZ, UR8 ;  /* 0x00000008ff1b7e24 */ /* 0x000fe2000f8e00ff */
[----:B------:R-:W-:Y:S01]  /*11540*/  LOP3.LUT R12, R13, 0x380, RZ, 0xc0, !PT ;  /* 0x000003800d0c7812 */ /* 0x000fe200078ec0ff */
[----:B------:R-:W-:Y:S01]  /*11550*/  ULDC.64 UR8, c[0x0][0xae8] ;  /* 0x0002ba0000087ab9 */ /* 0x000fe20000000a00 */
[----:B------:R-:W-:-:S02]  /*11560*/  SHF.R.U64 R5, R6, 0x3, RZ ;  /* 0x0000000306057819 */ /* 0x000fc400000012ff */
[----:B------:R-:W-:Y:S01]  /*11570*/  MOV R77, R36 ;  /* 0x00000024004d7202 */ /* 0x000fe20000000f00 */
[----:B------:R-:W-:Y:S01]  /*11580*/  IMAD.MOV R37, RZ, RZ, -R26 ;  /* 0x000000ffff257224 */ /* 0x000fe200078e0a1a */
[----:B------:R-:W-:Y:S02]  /*11590*/  SEL R75, R86, R87, P0 ;  /* 0x00000057564b7207 */ /* 0x000fe40000000000 */
[----:B------:R-:W-:Y:S01]  /*115a0*/  SHF.R.U64 R12, R12, 0x3, RZ ;  /* 0x000000030c0c7819 */ /* 0x000fe200000012ff */
[----:B------:R-:W-:Y:S01]  /*115b0*/  IMAD R37, R30, R37, R34 ;  /* 0x000000251e257224 */ /* 0x000fe200078e0222 */
[----:B------:R-:W-:Y:S02]  /*115c0*/  LOP3.LUT R40, R5, R8, RZ, 0x3c, !PT ;  /* 0x0000000805287212 */ /* 0x000fe400078e3cff */
[----:B------:R-:W-:Y:S02]  /*115d0*/  SEL R86, R87, R86, P0 ;  /* 0x0000005657567207 */ /* 0x000fe40000000000 */
[----:B------:R-:W-:Y:S01]  /*115e0*/  LOP3.LUT R12, R12, R13, RZ, 0x3c, !PT ;  /* 0x0000000d0c0c7212 */ /* 0x000fe200078e3cff */
[----:B------:R-:W-:Y:S01]  /*115f0*/  IMAD.X R13, RZ, RZ, R29, P1 ;  /* 0x000000ffff0d7224 */ /* 0x000fe200008e061d */
[----:B------:R-:W-:-:S02]  /*11600*/  MOV R80, R42 ;  /* 0x0000002a00507202 */ /* 0x000fc40000000f00 */
[----:B------:R-:W-:Y:S02]  /*11610*/  MOV R79, R40 ;  /* 0x00000028004f7202 */ /* 0x000fe40000000f00 */
[----:B------:R-:W-:Y:S02]  /*11620*/  IADD3 R40, P1, R26, UR6, RZ ;  /* 0x000000061a287c10 */ /* 0x000fe4000ff3e0ff */
[----:B------:R-:W-:Y:S02]  /*11630*/  SHF.R.S32.HI R36, RZ, 0x1f, R37 ;  /* 0x0000001fff247819 */ /* 0x000fe40000011425 */
[C---:B------:R-:W-:Y:S02]  /*11640*/  IADD3 R9, P4, R28.reuse, 0x5000, RZ ;  /* 0x000050001c097810 */ /* 0x040fe40007f9e0ff */
[----:B------:R-:W-:Y:S02]  /*11650*/  IADD3 R11, P3, R28, 0x4000, RZ ;  /* 0x000040001c0b7810 */ /* 0x000fe40007f7e0ff */
[----:B------:R-:W-:-:S02]  /*11660*/  LOP3.LUT R8, R9, 0x380, RZ, 0xc0, !PT ;  /* 0x0000038009087812 */ /* 0x000fc400078ec0ff */
[----:B------:R-:W-:Y:S02]  /*11670*/  LOP3.LUT R10, R11, 0x380, RZ, 0xc0, !PT ;  /* 0x000003800b0a7812 */ /* 0x000fe400078ec0ff */
[----:B------:R-:W-:Y:S02]  /*11680*/  MOV R78, R38 ;  /* 0x00000026004e7202 */ /* 0x000fe40000000f00 */
[----:B------:R-:W-:Y:S02]  /*11690*/  SHF.R.U64 R8, R8, 0x3, RZ ;  /* 0x0000000308087819 */ /* 0x000fe400000012ff */
[----:B------:R-:W-:Y:S02]  /*116a0*/  SHF.R.U64 R10, R10, 0x3, RZ ;  /* 0x000000030a0a7819 */ /* 0x000fe400000012ff */
[----:B------:R-:W-:Y:S01]  /*116b0*/  LOP3.LUT R8, R8, R9, RZ, 0x3c, !PT ;  /* 0x0000000908087212 */ /* 0x000fe200078e3cff */
[--C-:B------:R-:W-:Y:S01]  /*116c0*/  IMAD.X R9, RZ, RZ, R29.reuse, P4 ;  /* 0x000000ffff097224 */ /* 0x100fe200020e061d */
[----:B------:R-:W-:Y:S01]  /*116d0*/  LOP3.LUT R10, R10, R11, RZ, 0x3c, !PT ;  /* 0x0000000b0a0a7212 */ /* 0x000fe200078e3cff */
        /* <DEDUP_REMOVED lines=10> */
[----:B--2---:R-:W-:Y:S01]  /*11780*/  LOP3.LUT R31, R24, 0x2, RZ, 0x3c, !PT ;  /* 0x00000002181f7812 */ /* 0x004fe200078e3cff */
[----:B------:R-:W-:Y:S04]  /*11790*/  SHFL.IDX PT, R25, R25, R24, 0x1c1f ;  /* 0x001c1f1819197589 */ /* 0x000fe800000e0000 */
[----:B------:R-:W-:Y:S04]  /*117a0*/  SHFL.IDX PT, R47, R47, R24, 0x1c1f ;  /* 0x001c1f182f2f7589 */ /* 0x000fe800000e0000 */
[----:B------:R-:W-:Y:S04]  /*117b0*/  SHFL.IDX PT, R94, R94, R31, 0x1c1f ;  /* 0x001c1f1f5e5e7589 */ /* 0x000fe800000e0000 */
[----:B------:R-:W0:Y:S04]  /*117c0*/  SHFL.IDX PT, R90, R90, R31, 0x1c1f ;  /* 0x001c1f1f5a5a7589 */ /* 0x000e2800000e0000 */
[----:B------:R-:W-:Y:S04]  /*117d0*/  SHFL.IDX PT, R63, R63, R24, 0x1c1f ;  /* 0x001c1f183f3f7589 */ /* 0x000fe800000e0000 */
[----:B------:R-:W-:Y:S04]  /*117e0*/  SHFL.IDX PT, R48, R48, R31, 0x1c1f ;  /* 0x001c1f1f30307589 */ /* 0x000fe800000e0000 */
[----:B------:R-:W-:Y:S04]  /*117f0*/  SHFL.IDX PT, R51, R51, R24, 0x1c1f ;  /* 0x001c1f1833337589 */ /* 0x000fe800000e0000 */
[----:B------:R-:W1:Y:S04]  /*11800*/  SHFL.IDX PT, R46, R46, R31, 0x1c1f ;  /* 0x001c1f1f2e2e7589 */ /* 0x000e6800000e0000 */
[----:B------:R-:W-:Y:S04]  /*11810*/  SHFL.IDX PT, R49, R49, R24, 0x1c1f ;  /* 0x001c1f1831317589 */ /* 0x000fe800000e0000 */
[----:B------:R-:W2:Y:S01]  /*11820*/  SHFL.IDX PT, R60, R60, R31, 0x1c1f ;  /* 0x001c1f1f3c3c7589 */ /* 0x000ea200000e0000 */
[----:B0-----:R-:W-:-:S02]  /*11830*/  SEL R32, R47, R90, P0 ;  /* 0x0000005a2f207207 */ /* 0x001fc40000000000 */
[----:B------:R-:W-:Y:S01]  /*11840*/  SEL R34, R90, R47, P0 ;  /* 0x0000002f5a227207 */ /* 0x000fe20000000000 */
[----:B------:R-:W-:Y:S04]  /*11850*/  SHFL.IDX PT, R65, R65, R24, 0x1c1f ;  /* 0x001c1f1841417589 */ /* 0x000fe800000e0000 */
[----:B------:R-:W0:Y:S04]  /*11860*/  SHFL.IDX PT, R62, R62, R31, 0x1c1f ;  /* 0x001c1f1f3e3e7589 */ /* 0x000e2800000e0000 */
[----:B------:R-:W-:Y:S04]  /*11870*/  SHFL.IDX PT, R53, R53, R24, 0x1c1f ;  /* 0x001c1f1835357589 */ /* 0x000fe800000e0000 */
[----:B------:R-:W-:Y:S01]  /*11880*/  SHFL.IDX PT, R55, R55, R24, 0x1c1f ;  /* 0x001c1f1837377589 */ /* 0x000fe200000e0000 */
[----:B-1----:R-:W-:-:S03]  /*11890*/  SEL R38, R46, R51, P0 ;  /* 0x000000332e267207 */ /* 0x002fc60000000000 */
[----:B------:R-:W-:Y:S04]  /*118a0*/  SHFL.IDX PT, R57, R57, R24, 0x1c1f ;  /* 0x001c1f1839397589 */ /* 0x000fe800000e0000 */
[----:B------:R-:W-:Y:S01]  /*118b0*/  SHFL.IDX PT, R59, R59, R24, 0x1c1f ;  /* 0x001c1f183b3b7589 */ /* 0x000fe200000e0000 */
[----:B--2---:R-:W-:Y:S02]  /*118c0*/  SEL R33, R49, R60, P0 ;  /* 0x0000003c31217207 */ /* 0x004fe40000000000 */
[----:B------:R-:W-:Y:S01]  /*118d0*/  SEL R35, R60, R49, P0 ;  /* 0x000000313c237207 */ /* 0x000fe20000000000 */
[----:B------:R-:W-:Y:S04]  /*118e0*/  SHFL.IDX PT, R42, R61, R24, 0x1c1f ;  /* 0x001c1f183d2a7589 */ /* 0x000fe800000e0000 */
[----:B------:R-:W-:Y:S01]  /*118f0*/  SHFL.IDX PT, R67, R67, R24, 0x1c1f ;  /* 0x001c1f1843437589 */ /* 0x000fe200000e0000 */
[----:B0-----:R-:W-:-:S03]  /*11900*/  SEL R39, R62, R65, P0 ;  /* 0x000000413e277207 */ /* 0x001fc60000000000 */
[----:B------:R-:W-:Y:S04]  /*11910*/  SHFL.IDX PT, R69, R69, R24, 0x1c1f ;  /* 0x001c1f1845457589 */ /* 0x000fe800000e0000 */
[----:B------:R-:W-:Y:S04]  /*11920*/  SHFL.IDX PT, R71, R71, R24, 0x1c1f ;  /* 0x001c1f1847477589 */ /* 0x000fe800000e0000 */
[----:B------:R-:W-:Y:S04]  /*11930*/  SHFL.IDX PT, R73, R73, R24, 0x1c1f ;  /* 0x001c1f1849497589 */ /* 0x000fe800000e0000 */
[----:B------:R0:W-:Y:S04]  /*11940*/  SHFL.IDX PT, R75, R75, R24, 0x1c1f ;  /* 0x001c1f184b4b7589 */ /* 0x0001e800000e0000 */
[----:B------:R-:W-:Y:S04]  /*11950*/  SHFL.IDX PT, R50, R50, R31, 0x1c1f ;  /* 0x001c1f1f32327589 */ /* 0x000fe800000e0000 */
[----:B------:R-:W-:Y:S01]  /*11960*/  SHFL.IDX PT, R52, R52, R31, 0x1c1f ;  /* 0x001c1f1f34347589 */ /* 0x000fe200000e0000 */
[----:B0-----:R-:W-:-:S03]  /*11970*/  SHF.R.S32.HI R24, RZ, 0x1f, R26 ;  /* 0x0000001fff187819 */ /* 0x001fc6000001141a */
[----:B------:R-:W-:Y:S01]  /*11980*/  SHFL.IDX PT, R44, R64, R31, 0x1c1f ;  /* 0x001c1f1f402c7589 */ /* 0x000fe200000e0000 */
[----:B------:R-:W-:Y:S02]  /*11990*/  SEL R26, R94, R25, P0 ;  /* 0x000000195e1a7207 */ /* 0x000fe40000000000 */
[----:B------:R-:W-:Y:S01]  /*119a0*/  IADD3.X R41, R24, UR7, R27, P1, !PT ;  /* 0x0000000718297c10 */ /* 0x000fe20008ffe41b */
[----:B------:R-:W-:Y:S01]  /*119b0*/  SHFL.IDX PT, R54, R54, R31, 0x1c1f ;  /* 0x001c1f1f36367589 */ /* 0x000fe200000e0000 */
[----:B------:R-:W-:Y:S01]  /*119c0*/  ULDC.64 UR6, c[0x0][0xb88] ;  /* 0x0002e20000067ab9 */ /* 0x000fe20000000a00 */
[----:B------:R-:W-:Y:S01]  /*119d0*/  SEL R24, R25, R94, P0 ;  /* 0x0000005e19187207 */ /* 0x000fe20000000000 */
[----:B------:R-:W-:Y:S01]  /*119e0*/  IMAD R36, R36, UR6, RZ ;  /* 0x0000000624247c24 */ /* 0x000fe2000f8e02ff */
[----:B------:R-:W-:Y:S01]  /*119f0*/  SHFL.IDX PT, R68, R66, R31, 0x1c1f ;  /* 0x001c1f1f42447589 */ /* 0x000fe200000e0000 */
[----:B------:R-:W-:Y:S01]  /*11a00*/  SEL R25, R63, R48, P0 ;  /* 0x000000303f197207 */ /* 0x000fe20000000000 */
[C---:B------:R-:W-:Y:S01]  /*11a10*/  IMAD.WIDE.U32 R40, R37.reuse, UR6, R40 ;  /* 0x0000000625287c25 */ /* 0x040fe2000f8e0028 */
[----:B------:R-:W-:Y:S01]  /*11a20*/  SEL R27, R48, R63, P0 ;  /* 0x0000003f301b7207 */ /* 0x000fe20000000000 */
[----:B------:R-:W-:Y:S01]  /*11a30*/  SHFL.IDX PT, R70, R70, R31, 0x1c1f ;  /* 0x001c1f1f46467589 */ /* 0x000fe200000e0000 */
[----:B------:R-:W-:Y:S01]  /*11a40*/  LOP3.LUT P1, RZ, R228, 0x3, RZ, 0xc0, !PT ;  /* 0x00000003e4ff7812 */ /* 0x000fe2000782c0ff */
[----:B------:R-:W-:Y:S01]  /*11a50*/  IMAD R47, R37, UR7, R36 ;  /* 0x00000007252f7c24 */ /* 0x000fe2000f8e0224 */
[----:B------:R-:W-:Y:S01]  /*11a60*/  SEL R36, R51, R46, P0 ;  /* 0x0000002e33247207 */ /* 0x000fe20000000000 */
[----:B------:R-:W0:Y:S01]  /*11a70*/  SHFL.IDX PT, R56, R56, R31, 0x1c1f ;  /* 0x001c1f1f38387589 */ /* 0x000e2200000e0000 */
[----:B------:R-:W-:Y:S01]  /*11a80*/  VIADD R46, R230, UR36 ;  /* 0x00000024e62e7c36 */ /* 0x000fe20008000000 */
[----:B------:R-:W-:Y:S01]  /*11a90*/  ULDC.64 UR6, c[0x0][0xb50] ;  /* 0x0002d40000067ab9 */ /* 0x000fe20000000a00 */
[----:B------:R-:W-:Y:S01]  /*11aa0*/  SEL R37, R65, R62, P0 ;  /* 0x0000003e41257207 */ /* 0x000fe20000000000 */
[----:B------:R-:W1:Y:S04]  /*11ab0*/  SHFL.IDX PT, R72, R72, R31, 0x1c1f ;  /* 0x001c1f1f48487589 */ /* 0x000e6800000e0000 */
[----:B------:R-:W2:Y:S04]  /*11ac0*/  SHFL.IDX PT, R43, R58, R31, 0x1c1f ;  /* 0x001c1f1f3a2b7589 */ /* 0x000ea800000e0000 */
[----:B------:R3:W4:Y:S04]  /*11ad0*/  SHFL.IDX PT, R86, R86, R31, 0x1c1f ;  /* 0x001c1f1f56567589 */ /* 0x00072800000e0000 */
[----:B------:R2:W-:Y:S04]  /*11ae0*/  STSM.16.M88.4 [R81], R24 ;  /* 0x0000001851007844 */ /* 0x0005e80000000200 */
[----:B------:R4:W-:Y:S01]  /*11af0*/  STSM.16.M88.4 [R80], R32 ;  /* 0x0000002050007844 */ /* 0x0009e20000000200 */
[----:B---3--:R-:W-:Y:S01]  /*11b00*/  IMAD R31, R30, UR5, RZ ;  /* 0x000000051e1f7c24 */ /* 0x008fe2000f8e02ff */
[----:B0-----:R-:W-:-:S02]  /*11b10*/  SEL R48, R59, R56, P0 ;  /* 0x000000383b307207 */ /* 0x001fc40000000000 */
[----:B------:R-:W-:Y:S02]  /*11b20*/  STSM.16.M88.4 [R45], R36 ;  /* 0x000000242d007844 */ /* 0x000fe40000000200 */
[----:B------:R-:W-:Y:S02]  /*11b30*/  ISETP.GE.OR P3, PT, R46, R31, P1 ;  /* 0x0000001f2e00720c */ /* 0x000fe40000f66670 */
[----:B-1----:R-:W-:Y:S02]  /*11b40*/  SEL R49, R73, R72, P0 ;  /* 0x0000004849317207 */ /* 0x002fe40000000000 */
[----:B------:R-:W-:Y:S01]  /*11b50*/  SEL R51, R72, R73, P0 ;  /* 0x0000004948337207 */ /* 0x000fe20000000000 */
[----:B--2---:R-:W-:Y:S01]  /*11b60*/  VIADD R24, R46, 0x8 ;  /* 0x000000082e187836 */ /* 0x004fe20000000000 */
[----:B------:R-:W-:Y:S01]  /*11b70*/  SEL R26, R50, R53, P0 ;  /* 0x00000035321a7207 */ /* 0x000fe20000000000 */
[----:B------:R-:W-:Y:S01]  /*11b80*/  IMAD.IADD R25, R41, 0x1, R47 ;  /* 0x0000000129197824 */ /* 0x000fe200078e022f */
[----:B------:R-:W-:-:S02]  /*11b90*/  LEA R41, P4, R40, UR6, 0x2 ;  /* 0x0000000628297c11 */ /* 0x000fc4000f8810ff */
[----:B------:R-:W-:Y:S02]  /*11ba0*/  ISETP.GE.OR P1, PT, R24, R31, P1 ;  /* 0x0000001f1800720c */ /* 0x000fe40000f26670 */
[----:B------:R-:W-:Y:S01]  /*11bb0*/  LEA.HI.X R40, R40, UR7, R25, 0x2, P4 ;  /* 0x0000000728287c11 */ /* 0x000fe2000a0f1419 */
[----:B------:R-:W-:Y:S01]  /*11bc0*/  SHFL.IDX PT, R60, R41, RZ, 0x1c1f ;  /* 0x001c1fff293c7589 */ /* 0x000fe200000e0000 */
[----:B------:R-:W-:Y:S02]  /*11bd0*/  SEL R24, R53, R50, P0 ;  /* 0x0000003235187207 */ /* 0x000fe40000000000 */
[----:B----4-:R-:W-:Y:S01]  /*11be0*/  SEL R32, R55, R52, P0 ;  /* 0x0000003437207207 */ /* 0x010fe20000000000 */
[----:B------:R-:W0:Y:S01]  /*11bf0*/  SHFL.IDX PT, R61, R40, RZ, 0x1c1f ;  /* 0x001c1fff283d7589 */ /* 0x000e2200000e0000 */
[----:B------:R-:W-:Y:S02]  /*11c00*/  SEL R34, R52, R55, P0 ;  /* 0x0000003734227207 */ /* 0x000fe40000000000 */
[----:B------:R-:W-:Y:S01]  /*11c10*/  SEL R25, R67, R44, P0 ;  /* 0x0000002c43197207 */ /* 0x000fe20000000000 */
[----:B------:R-:W-:Y:S01]  /*11c20*/  SHFL.IDX PT, R62, R41, 0x1, 0x1c1f ;  /* 0x003c1f00293e7f89 */ /* 0x000fe200000e0000 */
[----:B------:R-:W-:-:S02]  /*11c30*/  SEL R27, R44, R67, P0 ;  /* 0x000000432c1b7207 */ /* 0x000fc40000000000 */
[----:B------:R-:W-:Y:S01]  /*11c40*/  SEL R52, R57, R54, P0 ;  /* 0x0000003639347207 */ /* 0x000fe20000000000 */
[----:B------:R-:W1:Y:S01]  /*11c50*/  SHFL.IDX PT, R63, R40, 0x1, 0x1c1f ;  /* 0x003c1f00283f7f89 */ /* 0x000e6200000e0000 */
        /* <DEDUP_REMOVED lines=8> */
[----:B------:R-:W-:Y:S01]  /*11ce0*/  SEL R64, R42, R43, P0 ;  /* 0x0000002b2a407207 */ /* 0x000fe20000000000 */
[----:B------:R-:W-:Y:S01]  /*11cf0*/  STSM.16.M88.4 [R77], R52 ;  /* 0x000000344d007844 */ /* 0x000fe20000000200 */
[----:B------:R-:W-:Y:S02]  /*11d00*/  SEL R66, R43, R42, P0 ;  /* 0x0000002a2b427207 */ /* 0x000fe40000000000 */
[----:B------:R-:W-:Y:S01]  /*11d10*/  SEL R65, R75, R86, P0 ;  /* 0x000000564b417207 */ /* 0x000fe20000000000 */
[----:B------:R-:W-:Y:S01]  /*11d20*/  STSM.16.M88.4 [R76], R48 ;  /* 0x000000304c007844 */ /* 0x000fe20000000200 */
[----:B------:R-:W-:-:S05]  /*11d30*/  SEL R67, R86, R75, P0 ;  /* 0x0000004b56437207 */ /* 0x000fca0000000000 */
[----:B------:R2:W-:Y:S01]  /*11d40*/  STSM.16.M88.4 [R74], R64 ;  /* 0x000000404a007844 */ /* 0x0005e20000000200 */
[----:B------:R-:W-:Y:S08]  /*11d50*/  BAR.SYNC.DEFER_BLOCKING 0x1, 0x100 ;  /* 0x0044000000007b1d */ /* 0x000ff00000010000 */
[----:B--2---:R-:W2:Y:S01]  /*11d60*/  @P2 LDC R65, c[0x0][0xbec] ;  /* 0x0002fb00ff412b82 */ /* 0x004ea20000000800 */
[----:B0-----:R0:W-:Y:S01]  /*11d70*/  @!P3 ST.E desc[UR48][R60.64], R2 ;  /* 0x000000023c00b985 */ /* 0x0011e2000c101930 */
[----:B------:R-:W-:-:S03]  /*11d80*/  UIMAD UR5, UR12, UR8, URZ ;  /* 0x000000080c0572a4 */ /* 0x000fc6000f8e023f */
[----:B-1----:R1:W-:Y:S03]  /*11d90*/  @!P1 ST.E desc[UR48][R62.64], R0 ;  /* 0x000000003e009985 */ /* 0x0023e6000c101930 */
[----:B0-----:R-:W0:Y:S01]  /*11da0*/  @P2 LDC R61, c[0x0][0xbf0] ;  /* 0x0002fc00ff3d2b82 */ /* 0x001e220000000800 */
[----:B------:R-:W-:Y:S01]  /*11db0*/  UIMAD.WIDE.U32 UR6, UR37, UR8, URZ ;  /* 0x00000008250672a5 */ /* 0x000fe2000f8e003f */
[----:B------:R3:W5:Y:S01]  /*11dc0*/  LD.E.128 R48, desc[UR48][R6.64] ;  /* 0x0000003006307980 */ /* 0x000762000c101d00 */
[----:B-1----:R-:W-:Y:S01]  /*11dd0*/  IMAD R0, R22, 0x20, R23 ;  /* 0x0000002016007824 */ /* 0x002fe200078e0217 */
[----:B------:R-:W-:Y:S02]  /*11de0*/  UIMAD UR5, UR37, UR9, UR5 ;  /* 0x00000009250572a4 */ /* 0x000fe4000f8e0205 */
[----:B------:R1:W5:Y:S01]  /*11df0*/  LD.E.128 R52, desc[UR48][R8.64] ;  /* 0x0000003008347980 */ /* 0x000362000c101d00 */
[----:B------:R-:W-:Y:S01]  /*11e00*/  VIADD R2, R0, UR36 ;  /* 0x0000002400027c36 */ /* 0x000fe20008000000 */
[----:B------:R-:W-:-:S02]  /*11e10*/  UIMAD UR8, UR13, UR10, URZ ;  /* 0x0000000a0d0872a4 */ /* 0x000fc4000f8e023f */
[----:B------:R4:W5:Y:S01]  /*11e20*/  LD.E.128 R32, desc[UR48][R4.64] ;  /* 0x0000003004207980 */ /* 0x000962000c101d00 */
[----:B--2---:R-:W-:Y:S01]  /*11e30*/  @P2 IMAD.HI.U32 R0, R2, R65, RZ ;  /* 0x0000004102002227 */ /* 0x004fe200078e00ff */
[----:B------:R-:W-:Y:S02]  /*11e40*/  UIADD3 UR7, UR7, UR5, URZ ;  /* 0x0000000507077290 */ /* 0x000fe4000fffe03f */
[----:B------:R-:W5:Y:S01]  /*11e50*/  LD.E.128 R44, desc[UR48][R28.64] ;  /* 0x000000301c2c7980 */ /* 0x000f62000c101d00 */
[----:B---3--:R-:W-:Y:S01]  /*11e60*/  IMAD.MOV.U32 R7, RZ, RZ, R2 ;  /* 0x000000ffff077224 */ /* 0x008fe200078e0002 */
[----:B------:R-:W-:Y:S02]  /*11e70*/  UIMAD UR5, UR42, UR11, UR8 ;  /* 0x0000000b2a0572a4 */ /* 0x000fe4000f8e0208 */
[----:B------:R-:W5:Y:S01]  /*11e80*/  LD.E.128 R40, desc[UR48][R20.64] ;  /* 0x0000003014287980 */ /* 0x000f62000c101d00 */
[----:B------:R-:W-:Y:S01]  /*11e90*/  UIMAD.WIDE.U32 UR6, UR42, UR10, UR6 ;  /* 0x0000000a2a0672a5 */ /* 0x000fe2000f8e0006 */
[----:B------:R-:W-:-:S02]  /*11ea0*/  ULDC.64 UR8, c[0x0][0xae0] ;  /* 0x0002b80000087ab9 */ /* 0x000fc40000000a00 */
[----:B------:R-:W5:Y:S01]  /*11eb0*/  LD.E.128 R36, desc[UR48][R14.64] ;  /* 0x000000300e247980 */ /* 0x000f62000c101d00 */
[----:B0-----:R-:W-:Y:S01]  /*11ec0*/  @P2 SHF.R.U32.HI R7, RZ, R61, R0 ;  /* 0x0000003dff072219 */ /* 0x001fe20000011600 */
[----:B------:R-:W-:Y:S02]  /*11ed0*/  UIADD3 UR5, UR7, UR5, URZ ;  /* 0x0000000507057290 */ /* 0x000fe4000fffe03f */
[----:B------:R-:W5:Y:S01]  /*11ee0*/  LD.E.128 R24, desc[UR48][R12.64] ;  /* 0x000000300c187980 */ /* 0x000f62000c101d00 */
[--C-:B------:R-:W-:Y:S01]  /*11ef0*/  SHF.R.S32.HI R0, RZ, 0x1f, R7.reuse ;  /* 0x0000001fff007819 */ /* 0x100fe20000011407 */
[----:B-1----:R-:W-:Y:S02]  /*11f00*/  IMAD.MOV R9, RZ, RZ, -R7 ;  /* 0x000000ffff097224 */ /* 0x002fe400078e0a07 */
[----:B------:R0:W5:Y:S01]  /*11f10*/  LD.E.128 R56, desc[UR48][R10.64] ;  /* 0x000000300a387980 */ /* 0x000162000c101d00 */
[----:B----4-:R-:W-:Y:S02]  /*11f20*/  IMAD.U32 R5, RZ, RZ, UR7 ;  /* 0x00000007ff057e24 */ /* 0x010fe4000f8e00ff */
[----:B------:R-:W-:Y:S01]  /*11f30*/  IMAD R0, R0, UR8, RZ ;  /* 0x0000000800007c24 */ /* 0x000fe2000f8e02ff */
[----:B------:R-:W-:Y:S01]  /*11f40*/  @!PT LDS RZ, [RZ] ;  /* 0x00000000fffff984 */ /* 0x000fe20000000800 */
[----:B------:R-:W-:Y:S01]  /*11f50*/  @!PT LDS RZ, [RZ] ;  /* 0x00000000fffff984 */ /* 0x000fe20000000800 */
[----:B------:R-:W-:Y:S01]  /*11f60*/  @!PT LDS RZ, [RZ] ;  /* 0x00000000fffff984 */ /* 0x000fe20000000800 */
[----:B------:R-:W-:Y:S01]  /*11f70*/  @!PT LDS RZ, [RZ] ;  /* 0x00000000fffff984 */ /* 0x000fe20000000800 */
[----:B------:R1:W-:Y:S06]  /*11f80*/  MEMBAR.ALL.CTA ;  /* 0x0000000000007992 */ /* 0x0003ec0000008000 */
[----:B-1----:R-:W1:Y:S01]  /*11f90*/  FENCE.VIEW.ASYNC.S ;  /* 0x00000000000073c6 */ /* 0x002e620000000000 */
[----:B------:R-:W-:-:S02]  /*11fa0*/  IMAD R9, R30, R9, R2 ;  /* 0x000000091e097224 */ /* 0x000fc400078e0202 */
[----:B------:R-:W-:Y:S01]  /*11fb0*/  IMAD.U32 R4, RZ, RZ, UR6 ;  /* 0x00000006ff047e24 */ /* 0x000fe2000f8e00ff */
[----:B------:R-:W-:Y:S01]  /*11fc0*/  ULDC.64 UR6, c[0x0][0xad8] ;  /* 0x0002b60000067ab9 */ /* 0x000fe20000000a00 */
[----:B------:R-:W-:Y:S02]  /*11fd0*/  IMAD.U32 R5, RZ, RZ, UR5 ;  /* 0x00000005ff057e24 */ /* 0x000fe4000f8e00ff */
[C---:B0-----:R-:W-:Y:S01]  /*11fe0*/  IMAD R11, R7.reuse, UR9, R0 ;  /* 0x00000009070b7c24 */ /* 0x041fe2000f8e0200 */
[----:B------:R-:W-:Y:S01]  /*11ff0*/  SHF.R.S32.HI R0, RZ, 0x1f, R9 ;  /* 0x0000001fff007819 */ /* 0x000fe20000011409 */
[----:B------:R-:W-:-:S04]  /*12000*/  IMAD.WIDE.U32 R4, R7, UR8, R4 ;  /* 0x0000000807047c25 */ /* 0x000fc8000f8e0004 */
[----:B------:R-:W-:Y:S02]  /*12010*/  IMAD.IADD R5, R5, 0x1, R11 ;  /* 0x0000000105057824 */ /* 0x000fe400078e020b */
[----:B------:R-:W-:Y:S02]  /*12020*/  IMAD R2, R0, UR6, RZ ;  /* 0x0000000600027c24 */ /* 0x000fe4000f8e02ff */
[----:B------:R-:W-:Y:S02]  /*12030*/  VIADD R8, R23, UR36 ;  /* 0x0000002417087c36 */ /* 0x000fe40008000000 */
        /* <DEDUP_REMOVED lines=27> */
.L_x_7640:
[----:B------:R-:W-:Y:S05]  /*121f0*/  BSYNC B1 ;  /* 0x0000000000017941 */ /* 0x000fea0003800000 */
.L_x_7639:
        /* <DEDUP_REMOVED lines=13> */
.L_x_7642:
[----:B------:R-:W-:Y:S05]  /*122d0*/  BSYNC B1 ;  /* 0x0000000000017941 */ /* 0x000fea0003800000 */
.L_x_7641:
        /* <DEDUP_REMOVED lines=11> */
[----:B-----5:R3:W-:Y:S04]  /*12390*/  @!P2 ST.E.128 desc[UR48][R2.64], R36 ;  /* 0x000000240200a985 */ /* 0x0207e8000c101d30 */
[----:B------:R3:W-:Y:S02]  /*123a0*/  @!P3 ST.E.128 desc[UR48][R4.64], R48 ;  /* 0x000000300400b985 */ /* 0x0007e4000c101d30 */
.L_x_7644:
[----:B------:R-:W-:Y:S05]  /*123b0*/  BSYNC B1 ;  /* 0x0000000000017941 */ /* 0x000fea0003800000 */
.L_x_7643:
        /* <DEDUP_REMOVED lines=16> */
.L_x_7638:
        /* <DEDUP_REMOVED lines=50> */
.L_x_7647:
[----:B------:R-:W-:Y:S05]  /*127e0*/  BSYNC B1 ;  /* 0x0000000000017941 */ /* 0x000fea0003800000 */
.L_x_7646:
        /* <DEDUP_REMOVED lines=55> */
.L_x_7649:
[----:B------:R-:W-:Y:S05]  /*12b60*/  BSYNC B1 ;  /* 0x0000000000017941 */ /* 0x000fea0003800000 */
.L_x_7648:
        /* <DEDUP_REMOVED lines=13> */
.L_x_7651:
[----:B------:R-:W-:Y:S05]  /*12c40*/  BSYNC B1 ;  /* 0x0000000000017941 */ /* 0x000fea0003800000 */
.L_x_7650:
        /* <DEDUP_REMOVED lines=13> */
.L_x_7653:
[----:B------:R-:W-:Y:S05]  /*12d20*/  BSYNC B1 ;  /* 0x0000000000017941 */ /* 0x000fea0003800000 */
.L_x_7652:
[----:B---3--:R-:W-:Y:S01]  /*12d30*/  VIADD R3, R6, 0x60 ;  /* 0x0000006006037836 */ /* 0x008fe20000000000 */
[----:B0-----:R0:W3:Y:S04]  /*12d40*/  SHFL.IDX PT, R0, R5, 0x3, 0x181f ;  /* 0x00781f0005007f89 */ /* 0x0010e800000e0000 */
[----:B------:R-:W-:Y:S01]  /*12d50*/  ISETP.GE.AND P0, PT, R3, R9, PT ;  /* 0x000000090300720c */ /* 0x000fe20003f06270 */
[----:B-1----:R0:W1:-:S12]  /*12d60*/  SHFL.IDX PT, R2, R4, 0x3, 0x181f ;  /* 0x00781f0004027f89 */ /* 0x00205800000e0000 */
[----:B0-----:R-:W-:Y:S05]  /*12d70*/  @P0 BRA `(.L_x_7645) ;  /* 0x0000000000240947 */ /* 0x001fea0003800000 */
[----:B------:R-:W-:Y:S02]  /*12d80*/  ULDC UR5, c[0x0][0xac8] ;  /* 0x0002b20000057ab9 */ /* 0x000fe40000000800 */
[----:B------:R-:W-:Y:S02]  /*12d90*/  ISETP.GE.AND P2, PT, R16, UR5, PT ;  /* 0x0000000510007c0c */ /* 0x000fe4000bf46270 */
[----:B------:R-:W-:-:S11]  /*12da0*/  ISETP.GE.AND P3, PT, R19, UR5, PT ;  /* 0x0000000513007c0c */ /* 0x000fd6000bf66270 */
[CC--:B-12-4-:R-:W-:Y:S02]  /*12db0*/  @!P2 LEA R4, P0, R16.reuse, R2.reuse, 0x1 ;  /* 0x000000021004a211 */ /* 0x0d6fe400078008ff */
[C---:B------:R-:W-:Y:S02]  /*12dc0*/  @!P3 LEA R2, P1, R19.reuse, R2, 0x1 ;  /* 0x000000021302b211 */ /* 0x040fe400078208ff */
[-C--:B---3--:R-:W-:Y:S02]  /*12dd0*/  @!P2 LEA.HI.X R5, R16, R0.reuse, R233, 0x1, P0 ;  /* 0x000000001005a211 */ /* 0x088fe400000f0ce9 */
[----:B------:R-:W-:-:S03]  /*12de0*/  @!P3 LEA.HI.X R3, R19, R0, R232, 0x1, P1 ;  /* 0x000000001303b211 */ /* 0x000fc600008f0ce8 */
[----:B------:R0:W-:Y:S04]  /*12df0*/  @!P2 ST.E.128 desc[UR48][R4.64], RZ ;  /* 0x000000ff0400a985 */ /* 0x0001e8000c101d30 */
[----:B------:R0:W-:Y:S02]  /*12e00*/  @!P3 ST.E.128 desc[UR48][R2.64], RZ ;  /* 0x000000ff0200b985 */ /* 0x0001e4000c101d30 */
.L_x_7645:
[----:B------:R-:W-:Y:S05]  /*12e10*/  BSYNC B0 ;  /* 0x0000000000007941 */ /* 0x000fea0003800000 */
.L_x_7637:
[----:B------:R-:W-:Y:S02]  /*12e20*/  ULDC UR5, c[0x0][0xc38] ;  /* 0x00030e0000057ab9 */ /* 0x000fe40000000800 */
[----:B------:R-:W-:-:S06]  /*12e30*/  UISETP.GE.AND UP0, UPT, UR4, UR5, UPT ;  /* 0x000000050400728c */ /* 0x000fcc000bf06270 */
[----:B------:R-:W-:-:S13]  /*12e40*/  PLOP3.LUT P0, PT, PT, PT, UP0, 0x80, 0x0 ;  /* 0x000000000000781c */ /* 0x000fda0003f0f008 */
[----:B------:R-:W-:Y:S05]  /*12e50*/  @!P0 BRA `(.L_x_7654) ;  /* 0xfffffedc00d08947 */ /* 0x000fea000383ffff */
[----:B------:R-:W-:Y:S05]  /*12e60*/  EXIT ;  /* 0x000000000000794d */ /* 0x000fea0003800000 */
.L_x_7599:
        /* <DEDUP_REMOVED lines=15> */
[----:B------:R0:W-:Y:S04]  /*12f60*/  STL [R1], RZ ;  /* 0x000000ff01007387 */ /* 0x0001e80000100800 */
        /* <DEDUP_REMOVED lines=14> */
[C---:B------:R-:W-:Y:S01]  /*13050*/  IMAD.SHL.U32 R5, R6.reuse, 0x4, RZ ;  /* 0x0000000406057824 */ /* 0x040fe200078e00ff */
[----:B------:R-:W-:Y:S01]  /*13060*/  SHF.R.U32.HI R3, RZ, 0x5, R4 ;  /* 0x00000005ff037819 */ /* 0x000fe20000011604 */
[----:B------:R-:W-:Y:S01]  /*13070*/  IMAD.SHL.U32 R19, R6, 0x80, RZ ;  /* 0x0000008006137824 */ /* 0x000fe200078e00ff */
[----:B------:R-:W-:-:S04]  /*13080*/  LOP3.LUT R2, R0, 0x80, RZ, 0xc0, !PT ;  /* 0x0000008000027812 */ /* 0x000fc800078ec0ff */
[----:B------:R-:W-:-:S04]  /*13090*/  LOP3.LUT R2, R2, 0x10, R6, 0xf8, !PT ;  /* 0x0000001002027812 */ /* 0x000fc800078ef806 */
[----:B------:R-:W-:Y:S02]  /*130a0*/  LOP3.LUT R5, R2, 0x10, R5, 0x78, !PT ;  /* 0x0000001002057812 */ /* 0x000fe400078e7805 */
[C---:B------:R-:W-:Y:S02]  /*130b0*/  LOP3.LUT R2, R0.reuse, 0x60, RZ, 0xc0, !PT ;  /* 0x0000006000027812 */ /* 0x040fe400078ec0ff */
[----:B------:R-:W-:-:S03]  /*130c0*/  LOP3.LUT R0, R0, 0x100, RZ, 0xc0, !PT ;  /* 0x0000010000007812 */ /* 0x000fc600078ec0ff */
[----:B------:R-:W-:-:S05]  /*130d0*/  IMAD R2, R3, 0x200, R2 ;  /* 0x0000020003027824 */ /* 0x000fca00078e0202 */
[----:B------:R-:W-:Y:S01]  /*130e0*/  IADD3 R2, R5, R2, R0 ;  /* 0x0000000205027210 */ /* 0x000fe20007ffe000 */
[----:B------:R-:W-:Y:S01]  /*130f0*/  IMAD.SHL.U32 R5, R6, 0x2, RZ ;  /* 0x0000000206057824 */ /* 0x000fe200078e00ff */
[----:B------:R-:W-:-:S03]  /*13100*/  LOP3.LUT R0, R19, 0x380, RZ, 0xc0, !PT ;  /* 0x0000038013007812 */ /* 0x000fc600078ec0ff */
[----:B------:R0:W-:Y:S02]  /*13110*/  STL [R1+0x18], R2 ;  /* 0x0000180201007387 */ /* 0x0001e40000100800 */
[----:B------:R-:W-:Y:S02]  /*13120*/  IMAD R0, R3, 0x10, R0 ;  /* 0x0000001003007824 */ /* 0x000fe400078e0200 */
[----:B------:R-:W-:-:S05]  /*13130*/  IMAD.SHL.U32 R3, R6, 0x10, RZ ;  /* 0x0000001006037824 */ /* 0x000fca00078e00ff */
[----:B------:R-:W-:Y:S01]  /*13140*/  LOP3.LUT R0, R0, 0x70, R3, 0x78, !PT ;  /* 0x0000007000007812 */ /* 0x000fe200078e7803 */
[----:B0-----:R-:W-:-:S03]  /*13150*/  IMAD.MOV.U32 R2, RZ, RZ, 0x40 ;  /* 0x00000040ff027424 */ /* 0x001fc600078e00ff */
[----:B------:R-:W-:Y:S02]  /*13160*/  LOP3.LUT R19, R0, 0xc00, R19, 0xf8, !PT ;  /* 0x00000c0000137812 */ /* 0x000fe400078ef813 */
[----:B------:R-:W-:Y:S02]  /*13170*/  LOP3.LUT R0, R3, 0x3f0, RZ, 0xc0, !PT ;  /* 0x000003f003007812 */ /* 0x000fe400078ec0ff */
[----:B------:R-:W-:Y:S02]  /*13180*/  SEL R2, R2, 0xffffffc0, !P0 ;  /* 0xffffffc002027807 */ /* 0x000fe40004000000 */
[----:B------:R-:W-:Y:S01]  /*13190*/  LOP3.LUT R5, R0, 0x70, R5, 0x78, !PT ;  /* 0x0000007000057812 */ /* 0x000fe200078e7805 */
[----:B------:R-:W-:Y:S01]  /*131a0*/  IMAD.SHL.U32 R0, R4, 0x10, RZ ;  /* 0x0000001004007824 */ /* 0x000fe200078e00ff */
[----:B------:R-:W-:-:S04]  /*131b0*/  SHF.R.U32.HI R4, RZ, 0x3, R4 ;  /* 0x00000003ff047819 */ /* 0x000fc80000011604 */
[----:B------:R-:W-:Y:S02]  /*131c0*/  LOP3.LUT R0, R5, 0x400, R0, 0xf8, !PT ;  /* 0x0000040005007812 */ /* 0x000fe400078ef800 */
[----:B------:R-:W-:-:S03]  /*131d0*/  LOP3.LUT R4, R4, 0x70, R3, 0xf8, !PT ;  /* 0x0000007004047812 */ /* 0x000fc600078ef803 */
[----:B------:R-:W-:Y:S02]  /*131e0*/  IMAD.IADD R3, R17, 0x1, R0 ;  /* 0x0000000111037824 */ /* 0x000fe400078e0200 */
[----:B------:R-:W-:-:S03]  /*131f0*/  IMAD.U32 R0, RZ, RZ, UR6 ;  /* 0x00000006ff007e24 */ /* 0x000fc6000f8e00ff */
[----:B------:R-:W-:Y:S04]  /*13200*/  STL [R1+0x20], R3 ;  /* 0x0000200301007387 */ /* 0x000fe80000100800 */
[----:B------:R-:W-:Y:S04]  /*13210*/  STL [R1], RZ ;  /* 0x000000ff01007387 */ /* 0x000fe80000100800 */
[----:B------:R0:W-:Y:S04]  /*13220*/  STL [R1+0x1c], R0 ;  /* 0x00001c0001007387 */ /* 0x0001e80000100800 */
[----:B------:R-:W-:Y:S01]  /*13230*/  STL [R1+0x24], RZ ;  /* 0x000024ff01007387 */ /* 0x000fe20000100800 */
[----:B0-----:R-:W-:-:S05]  /*13240*/  IMAD.MOV.U32 R0, RZ, RZ, 0x1 ;  /* 0x00000001ff007424 */ /* 0x001fca00078e00ff */
[----:B------:R0:W-:Y:S02]  /*13250*/  STL [R1+0x4], R0 ;  /* 0x0000040001007387 */ /* 0x0001e40000100800 */
[----:B0-----:R-:W-:-:S07]  /*13260*/  IMAD.IADD R0, R2, 0x1, R19 ;  /* 0x0000000102007824 */ /* 0x001fce00078e0213 */
.L_x_7714:
        /* <DEDUP_REMOVED lines=15> */
[----:B------:R-:W-:Y:S02]  /*13360*/  ULDC UR9, c[0x0][0xc6c] ;  /* 0x00031b0000097ab9 */ /* 0x000fe40000000800 */
[----:B------:R-:W-:-:S11]  /*13370*/  UISETP.NE.AND UP0, UPT, UR9, 0x1, UPT ;  /* 0x000000010900788c */ /* 0x000fd6000bf05270 */
[----:B------:R-:W-:Y:S02]  /*13380*/  @UP0 ULDC.64 UR6, c[0x0][0xc70] ;  /* 0x00031c0000060ab9 */ /* 0x000fe40000000a00 */
[----:B------:R-:W-:-:S03]  /*13390*/  UIMAD.WIDE.U32 UR4, UR10, UR6, URZ ;  /* 0x000000060a0472a5 */ /* 0x000fc6000f8e003f */
[----:B------:R-:W-:Y:S01]  /*133a0*/  UMOV UR6, UR10 ;  /* 0x0000000a00067c82 */ /* 0x000fe20008000000 */
[----:B------:R-:W-:-:S04]  /*133b0*/  @UP0 USHF.R.U32.HI UR6, URZ, UR7, UR5 ;  /* 0x000000073f060299 */ /* 0x000fc80008011605 */
[----:B------:R-:W-:Y:S01]  /*133c0*/  UIMAD UR9, UR6, UR9, URZ ;  /* 0x00000009060972a4 */ /* 0x000fe2000f8e023f */
[----:B------:R-:W-:Y:S11]  /*133d0*/  BRA `(.L_x_7657) ;  /* 0x00000000001c7947 */ /* 0x000ff60003800000 */
.L_x_7656:
[----:B------:R-:W-:Y:S02]  /*133e0*/  ULDC UR9, c[0x0][0xc54] ;  /* 0x0003150000097ab9 */ /* 0x000fe40000000800 */
[----:B------:R-:W-:-:S11]  /*133f0*/  UISETP.NE.AND UP0, UPT, UR9, 0x1, UPT ;  /* 0x000000010900788c */ /* 0x000fd6000bf05270 */
[----:B------:R-:W-:Y:S02]  /*13400*/  @UP0 ULDC.64 UR6, c[0x0][0xc58] ;  /* 0x0003160000060ab9 */ /* 0x000fe40000000a00 */
[----:B------:R-:W-:-:S03]  /*13410*/  UIMAD.WIDE.U32 UR4, UR10, UR6, URZ ;  /* 0x000000060a0472a5 */ /* 0x000fc6000f8e003f */
[----:B------:R-:W-:Y:S01]  /*13420*/  UMOV UR6, UR10 ;  /* 0x0000000a00067c82 */ /* 0x000fe20008000000 */
[----:B------:R-:W-:-:S04]  /*13430*/  @UP0 USHF.R.U32.HI UR6, URZ, UR7, UR5 ;  /* 0x000000073f060299 */ /* 0x000fc80008011605 */
[----:B------:R-:W-:-:S12]  /*13440*/  UIMAD UR9, UR6, UR9, URZ ;  /* 0x00000009060972a4 */ /* 0x000fd8000f8e023f */
.L_x_7657:
[----:B------:R-:W-:Y:S01]  /*13450*/  ULOP3.LUT UR41, URZ, UR6, URZ, 0x33, !UPT ;  /* 0x000000063f297292 */ /* 0x000fe2000f8e333f */
[----:B------:R-:W-:Y:S01]  /*13460*/  BSSY B7, `(.L_x_7658) ;  /* 0x0000368000077945 */ /* 0x000fe20003800000 */
[----:B------:R-:W-:Y:S01]  /*13470*/  ULDC UR5, c[0x0][0x448] ;  /* 0x0001120000057ab9 */ /* 0x000fe20000000800 */
[----:B------:R-:W-:Y:S01]  /*13480*/  ULDC UR4, c[0x0][0xc3c] ;  /* 0x00030f0000047ab9 */ /* 0x000fe20000000800 */
[----:B------:R-:W-:Y:S02]  /*13490*/  UISETP.NE.AND UP1, UPT, UR5, 0x1, UPT ;  /* 0x000000010500788c */ /* 0x000fe4000bf25270 */
[----:B------:R-:W-:Y:S01]  /*134a0*/  UIADD3 UR41, UR41, UR4, URZ ;  /* 0x0000000429297290 */ /* 0x000fe2000fffe03f */
[----:B------:R-:W-:Y:S01]  /*134b0*/  ULDC.64 UR6, c[0x0][0x418] ;  /* 0x0001060000067ab9 */ /* 0x000fe20000000a00 */
[----:B------:R-:W-:Y:S01]  /*134c0*/  ULDC UR5, c[0x0][0x288] ;  /* 0x0000a20000057ab9 */ /* 0x000fe20000000800 */
[----:B------:R-:W-:Y:S02]  /*134d0*/  UISETP.NE.U32.AND UP0, UPT, UR6, URZ, UPT ;  /* 0x0000003f0600728c */ /* 0x000fe4000bf05070 */
[----:B------:R-:W-:-:S02]  /*134e0*/  USHF.L.U32 UR6, UR41, 0x7, URZ ;  /* 0x0000000729067899 */ /* 0x000fc4000800063f */
[----:B------:R-:W-:Y:S02]  /*134f0*/  UISETP.NE.AND.EX UP0, UPT, UR7, URZ, UPT, UP0 ;  /* 0x0000003f0700728c */ /* 0x000fe4000bf05300 */
[----:B------:R-:W-:Y:S01]  /*13500*/  UIADD3 UR6, UR6, 0x7f, URZ ;  /* 0x0000007f06067890 */ /* 0x000fe2000fffe03f */
[----:B------:R-:W-:Y:S01]  /*13510*/  ULDC UR4, c[0x0][0x424] ;  /* 0x0001090000047ab9 */ /* 0x000fe20000000800 */
[----:B------:R-:W-:Y:S02]  /*13520*/  UIADD3 UR13, -UR5, 0xe0, URZ ;  /* 0x000000e0050d7890 */ /* 0x000fe4000fffe13f */
[----:B------:R-:W-:Y:S01]  /*13530*/  USEL UR7, UR4, 0x1, UP0 ;  /* 0x0000000104077887 */ /* 0x000fe20008000000 */
[----:B------:R-:W-:Y:S01]  /*13540*/  @UP1 ULDC UR5, c[0x0][0x44c] ;  /* 0x0001130000051ab9 */ /* 0x000fe20000000800 */
[----:B------:R-:W-:Y:S01]  /*13550*/  @UP1 ULDC UR14, c[0x0][0x450] ;  /* 0x00011400000e1ab9 */ /* 0x000fe20000000800 */
[----:B------:R-:W-:Y:S01]  /*13560*/  UIMAD.WIDE.U32 UR4, UR6, UR5, URZ ;  /* 0x00000005060472a5 */ /* 0x000fe2000f8e003f */
[----:B------:R-:W-:Y:S01]  /*13570*/  ULDC UR12, c[0x0][0x2f0] ;  /* 0x0000bc00000c7ab9 */ /* 0x000fe20000000800 */
[----:B------:R-:W-:-:S02]  /*13580*/  UIADD3 UR9, UR10, -UR9, URZ ;  /* 0x800000090a097290 */ /* 0x000fc4000fffe03f */
[----:B------:R-:W-:Y:S02]  /*13590*/  @UP1 USHF.R.U32.HI UR6, URZ, UR14, UR5 ;  /* 0x0000000e3f061299 */ /* 0x000fe40008011605 */
[----:B------:R-:W-:Y:S02]  /*135a0*/  UIMAD UR5, UR7, UR12, 0xdf ;  /* 0x000000df070574a4 */ /* 0x000fe4000f8e020c */
[----:B------:R-:W-:Y:S01]  /*135b0*/  UIMAD UR13, UR7, UR12, UR13 ;  /* 0x0000000c070d72a4 */ /* 0x000fe2000f8e020d */
[----:B------:R-:W-:Y:S01]  /*135c0*/  UMOV UR4, URZ ;  /* 0x0000003f00047c82 */ /* 0x000fe20008000000 */
[----:B------:R-:W-:Y:S01]  /*135d0*/  ULDC UR10, c[0x0][0xc54] ;  /* 0x00031500000a7ab9 */ /* 0x000fe20000000800 */
[----:B------:R-:W-:Y:S02]  /*135e0*/  UIMAD.WIDE UR4, UR5, -0x6db6db6d, UR4 ;  /* 0x92492493050478a5 */ /* 0x000fe4000f8e0204 */
[----:B------:R-:W-:Y:S02]  /*135f0*/  UIADD3 UR7, UR13, UR6, URZ ;  /* 0x000000060d077290 */ /* 0x000fe4000fffe03f */
[----:B------:R-:W-:Y:S01]  /*13600*/  UIMAD UR9, UR8, UR10, UR9 ;  /* 0x0000000a080972a4 */ /* 0x000fe2000f8e0209 */
[----:B------:R-:W-:-:S02]  /*13610*/  UMOV UR6, URZ ;  /* 0x0000003f00067c82 */ /* 0x000fc40008000000 */
[----:B------:R-:W-:Y:S01]  /*13620*/  UMOV UR10, UR5 ;  /* 0x00000005000a7c82 */ /* 0x000fe20008000000 */
[----:B------:R-:W-:Y:S02]  /*13630*/  UIMAD.WIDE UR6, UR7, -0x6db6db6d, UR6 ;  /* 0x92492493070678a5 */ /* 0x000fe4000f8e0206 */
[----:B------:R-:W-:Y:S02]  /*13640*/  USHF.R.U32.HI UR12, URZ, 0x1f, UR10 ;  /* 0x0000001f3f0c7899 */ /* 0x000fe4000801160a */
[----:B------:R-:W-:Y:S01]  /*13650*/  USHF.R.U32.HI UR6, URZ, 0x1f, UR7 ;  /* 0x0000001f3f067899 */ /* 0x000fe20008011607 */
[----:B------:R-:W-:Y:S01]  /*13660*/  ULDC UR11, c[0x0][0xc48] ;  /* 0x00031200000b7ab9 */ /* 0x000fe20000000800 */
[----:B------:R-:W-:Y:S02]  /*13670*/  ULEA.HI.SX32 UR12, UR10, UR12, 0x19 ;  /* 0x0000000c0a0c7291 */ /* 0x000fe4000f8fca3f */
[----:B------:R-:W-:Y:S02]  /*13680*/  ULEA.HI.SX32 UR6, UR7, UR6, 0x19 ;  /* 0x0000000607067291 */ /* 0x000fe4000f8fca3f */
[----:B------:R-:W-:-:S02]  /*13690*/  UISETP.NE.AND UP0, UPT, UR11, 0x1, UPT ;  /* 0x000000010b00788c */ /* 0x000fc4000bf05270 */
[----:B------:R-:W-:Y:S01]  /*136a0*/  UISETP.LT.AND UP1, UPT, UR12, UR6, UPT ;  /* 0x000000060c00728c */ /* 0x000fe2000bf21270 */
[----:B------:R-:W-:-:S03]  /*136b0*/  UMOV UR43, UR9 ;  /* 0x00000009002b7c82 */ /* 0x000fc60008000000 */
[----:B------:R-:W-:-:S05]  /*136c0*/  USEL UR40, UR12, UR6, UP1 ;  /* 0x000000060c287287 */ /* 0x000fca0008800000 */
[----:B------:R-:W-:Y:S01]  /*136d0*/  @UP0 ULDC UR8, c[0x0][0xc4c] ;  /* 0x0003130000080ab9 */ /* 0x000fe20000000800 */
[----:B------:R-:W-:Y:S01]  /*136e0*/  ISETP.LT.AND P0, PT, RZ, UR40, PT ;  /* 0x00000028ff007c0c */ /* 0x000fe2000bf01270 */
[----:B------:R-:W-:Y:S01]  /*136f0*/  UIMAD.WIDE.U32 UR4, UR9, UR8, URZ ;  /* 0x00000008090472a5 */ /* 0x000fe2000f8e003f */
[----:B------:R-:W-:-:S03]  /*13700*/  @UP0 ULDC UR7, c[0x0][0xc50] ;  /* 0x0003140000070ab9 */ /* 0x000fc60000000800 */
        /* <DEDUP_REMOVED lines=22> */
.L_x_7659:
        /* <DEDUP_REMOVED lines=20> */
.L_x_7662:
[----:B------:R-:W-:Y:S05]  /*139b0*/  BSYNC B6 ;  /* 0x0000000000067941 */ /* 0x000fea0003800000 */
.L_x_7661:
        /* <DEDUP_REMOVED lines=24> */
.L_x_7664:
[----:B------:R-:W-:Y:S05]  /*13b40*/  BSYNC B6 ;  /* 0x0000000000067941 */ /* 0x000fea0003800000 */
.L_x_7663:
        /* <DEDUP_REMOVED lines=21> */
.L_x_7666:
[----:B------:R-:W-:Y:S05]  /*13ca0*/  BSYNC B6 ;  /* 0x0000000000067941 */ /* 0x000fea0003800000 */
.L_x_7665:
        /* <DEDUP_REMOVED lines=20> */
.L_x_7668:
[----:B------:R-:W-:Y:S05]  /*13df0*/  BSYNC B6 ;  /* 0x0000000000067941 */ /* 0x000fea0003800000 */
.L_x_7667:
        /* <DEDUP_REMOVED lines=26> */
.L_x_7733:
        /* <DEDUP_REMOVED lines=12> */
.L_x_7736:
        /* <DEDUP_REMOVED lines=20> */
.L_x_7672:
[----:B------:R-:W2:Y:S04]  /*141a0*/  LDL R4, [R1] ;  /* 0x0000000001047983 */ /* 0x000ea80000100800 */
        /* <DEDUP_REMOVED lines=8> */
.L_x_7737:
        /* <DEDUP_REMOVED lines=8> */
.L_x_7674:
[----:B------:R-:W2:Y:S01]  /*142b0*/  LDL R2, [R1] ;  /* 0x0000000001027983 */ /* 0x000ea20000100800 */
        /* <DEDUP_REMOVED lines=16> */
.L_x_7738:
        /* <DEDUP_REMOVED lines=8> */
.L_x_7676:
        /* <DEDUP_REMOVED lines=19> */
.L_x_7670:
        /* <DEDUP_REMOVED lines=22> */
.L_x_7678:
[----:B---3--:R-:W-:Y:S05]  /*146d0*/  BSYNC B6 ;  /* 0x0000000000067941 */ /* 0x008fea0003800000 */
.L_x_7677:
[----:B------:R0:W5:Y:S01]  /*146e0*/  LDL R10, [R1+0x20] ;  /* 0x00002000010a7983 */ /* 0x0001620000100800 */
[----:B------:R-:W2:Y:S01]  /*146f0*/  LDC R7, c[0x0][0x448] ;  /* 0x00011200ff077b82 */ /* 0x000ea20000000800 */
[----:B------:R-:W3:Y:S01]  /*14700*/  S2R R2, SR_TID.X ;  /* 0x0000000000027919 */ /* 0x000ee20000002100 */
[----:B-1----:R-:W1:Y:S01]  /*14710*/  S2R R18, SR_TID.X ;  /* 0x0000000000127919 */ /* 0x002e620000002100 */
[----:B------:R-:W-:Y:S01]  /*14720*/  USHF.R.S32.HI UR4, URZ, 0x1f, UR36 ;  /* 0x0000001f3f047899 */ /* 0x000fe20008011424 */
[----:B------:R-:W-:Y:S01]  /*14730*/  ULDC.64 UR8, c[0x0][0x2d8] ;  /* 0x0000b60000087ab9 */ /* 0x000fe20000000a00 */
[----:B--2---:R-:W-:Y:S02]  /*14740*/  ISETP.NE.AND P0, PT, R7, 0x1, PT ;  /* 0x000000010700780c */ /* 0x004fe40003f05270 */
[----:B---3--:R-:W-:-:S11]  /*14750*/  LOP3.LUT R2, R2, 0x7f, RZ, 0xc0, !PT ;  /* 0x0000007f02027812 */ /* 0x008fd600078ec0ff */
[----:B------:R-:W2:Y:S01]  /*14760*/  @P0 LDC R3, c[0x0][0x44c] ;  /* 0x00011300ff030b82 */ /* 0x000ea20000000800 */
[----:B-1----:R-:W-:Y:S01]  /*14770*/  IMAD.SHL.U32 R18, R18, 0x10, RZ ;  /* 0x0000001012127824 */ /* 0x002fe200078e00ff */
[----:B------:R-:W-:Y:S01]  /*14780*/  SHF.R.U32.HI R2, RZ, 0x3, R2 ;  /* 0x00000003ff027819 */ /* 0x000fe20000011602 */
[----:B------:R-:W-:-:S03]  /*14790*/  UIMAD UR6, UR4, UR8, URZ ;  /* 0x00000008040672a4 */ /* 0x000fc6000f8e023f */
[----:B------:R-:W-:Y:S02]  /*147a0*/  LOP3.LUT R18, R2, 0x70, R18, 0xf8, !PT ;  /* 0x0000007002127812 */ /* 0x000fe400078ef812 */
[----:B------:R-:W1:Y:S01]  /*147b0*/  @P0 LDC R0, c[0x0][0x450] ;  /* 0x00011400ff000b82 */ /* 0x000e620000000800 */
[----:B------:R-:W-:Y:S01]  /*147c0*/  IMAD.U32 R2, RZ, RZ, UR41 ;  /* 0x00000029ff027e24 */ /* 0x000fe2000f8e00ff */
[----:B------:R-:W-:Y:S02]  /*147d0*/  UIMAD.WIDE.U32 UR4, UR36, UR8, URZ ;  /* 0x00000008240472a5 */ /* 0x000fe4000f8e003f */
[----:B------:R-:W-:Y:S01]  /*147e0*/  UIMAD UR6, UR36, UR9, UR6 ;  /* 0x00000009240672a4 */ /* 0x000fe2000f8e0206 */
[----:B------:R-:W-:Y:S01]  /*147f0*/  IMAD R2, R2, 0x80, R18 ;  /* 0x0000008002027824 */ /* 0x000fe200078e0212 */
[----:B------:R-:W-:Y:S02]  /*14800*/  USHF.R.S32.HI UR7, URZ, 0x1f, UR43 ;  /* 0x0000001f3f077899 */ /* 0x000fe4000801142b */
[----:B------:R-:W-:Y:S01]  /*14810*/  UIADD3 UR5, UR5, UR6, URZ ;  /* 0x0000000605057290 */ /* 0x000fe2000fffe03f */
[----:B------:R-:W-:Y:S01]  /*14820*/  IMAD.MOV.U32 R6, RZ, RZ, R2 ;  /* 0x000000ffff067224 */ /* 0x000fe200078e0002 */
[----:B------:R-:W-:Y:S01]  /*14830*/  ULDC.64 UR8, c[0x0][0x2e0] ;  /* 0x0000b80000087ab9 */ /* 0x000fe20000000a00 */
[----:B------:R-:W3:Y:S01]  /*14840*/  S2R R8, SR_TID.X ;  /* 0x0000000000087919 */ /* 0x000ee20000002100 */
[----:B--2---:R-:W-:Y:S01]  /*14850*/  @P0 IMAD.HI.U32 R3, R2, R3, RZ ;  /* 0x0000000302030227 */ /* 0x004fe200078e00ff */
[----:B------:R-:W-:-:S02]  /*14860*/  UIMAD.WIDE.U32 UR4, UR43, UR8, UR4 ;  /* 0x000000082b0472a5 */ /* 0x000fc4000f8e0004 */
[----:B------:R-:W-:Y:S02]  /*14870*/  UIMAD UR6, UR7, UR8, URZ ;  /* 0x00000008070672a4 */ /* 0x000fe4000f8e023f */
[----:B-1----:R-:W-:Y:S02]  /*14880*/  @P0 SHF.R.U32.HI R6, RZ, R0, R3 ;  /* 0x00000000ff060219 */ /* 0x002fe40000011603 */
[----:B------:R-:W-:Y:S01]  /*14890*/  UIMAD UR6, UR43, UR9, UR6 ;  /* 0x000000092b0672a4 */ /* 0x000fe2000f8e0206 */
[----:B------:R-:W-:Y:S02]  /*148a0*/  IMAD.U32 R4, RZ, RZ, UR4 ;  /* 0x00000004ff047e24 */ /* 0x000fe4000f8e00ff */
[----:B------:R-:W-:Y:S01]  /*148b0*/  IMAD.MOV R0, RZ, RZ, -R6 ;  /* 0x000000ffff007224 */ /* 0x000fe200078e0a06 */
[----:B------:R-:W-:-:S03]  /*148c0*/  UIADD3 UR6, UR5, UR6, URZ ;  /* 0x0000000605067290 */ /* 0x000fc6000fffe03f */
[----:B------:R-:W-:Y:S02]  /*148d0*/  IMAD R0, R7, R0, R2 ;  /* 0x0000000007007224 */ /* 0x000fe400078e0202 */
[----:B------:R-:W-:Y:S01]  /*148e0*/  IMAD.MOV.U32 R2, RZ, RZ, R4 ;  /* 0x000000ffff027224 */ /* 0x000fe200078e0004 */
[----:B------:R-:W-:Y:S01]  /*148f0*/  SHF.R.S32.HI R4, RZ, 0x1f, R6 ;  /* 0x0000001fff047819 */ /* 0x000fe20000011406 */
[----:B------:R-:W-:Y:S01]  /*14900*/  IMAD.U32 R5, RZ, RZ, UR5 ;  /* 0x00000005ff057e24 */ /* 0x000fe2000f8e00ff */
[----:B------:R-:W-:Y:S01]  /*14910*/  ULDC.64 UR4, c[0x0][0x2d0] ;  /* 0x0000b40000047ab9 */ /* 0x000fe20000000a00 */
[----:B------:R-:W-:Y:S01]  /*14920*/  IMAD.U32 R3, RZ, RZ, UR6 ;  /* 0x00000006ff037e24 */ /* 0x000fe2000f8e00ff */
[----:B------:R-:W-:Y:S01]  /*14930*/  ULDC UR6, c[0x0][0x2b8] ;  /* 0x0000ae0000067ab9 */ /* 0x000fe20000000800 */
[----:B------:R-:W-:Y:S02]  /*14940*/  IMAD R4, R4, UR4, RZ ;  /* 0x0000000404047c24 */ /* 0x000fe4000f8e02ff */
[----:B------:R-:W-:-:S04]  /*14950*/  IMAD.WIDE.U32 R2, R6, UR4, R2 ;  /* 0x0000000406027c25 */ /* 0x000fc8000f8e0002 */
[----:B------:R-:W-:Y:S01]  /*14960*/  IMAD R4, R6, UR5, R4 ;  /* 0x0000000506047c24 */ /* 0x000fe2000f8e0204 */
[----:B------:R-:W-:-:S03]  /*14970*/  ULDC.64 UR4, c[0x0][0x2c8] ;  /* 0x0000b20000047ab9 */ /* 0x000fc60000000a00 */
[----:B------:R-:W-:Y:S01]  /*14980*/  IMAD.IADD R3, R3, 0x1, R4 ;  /* 0x0000000103037824 */ /* 0x000fe200078e0204 */
[----:B------:R-:W-:Y:S01]  /*14990*/  SHF.R.S32.HI R4, RZ, 0x1f, R0 ;  /* 0x0000001fff047819 */ /* 0x000fe20000011400 */
[----:B---3--:R-:W-:Y:S02]  /*149a0*/  IMAD.SHL.U32 R18, R8, 0x10, RZ ;  /* 0x0000001008127824 */ /* 0x008fe400078e00ff */
[----:B------:R-:W-:-:S04]  /*149b0*/  IMAD.WIDE.U32 R2, R0, UR4, R2 ;  /* 0x0000000400027c25 */ /* 0x000fc8000f8e0002 */
[----:B------:R-:W-:Y:S01]  /*149c0*/  IMAD R4, R4, UR4, RZ ;  /* 0x0000000404047c24 */ /* 0x000fe2000f8e02ff */
[----:B------:R-:W-:-:S03]  /*149d0*/  LOP3.LUT R18, R18, 0x70, RZ, 0xc0, !PT ;  /* 0x0000007012127812 */ /* 0x000fc600078ec0ff */
[----:B------:R-:W-:Y:S01]  /*149e0*/  IMAD R4, R0, UR5, R4 ;  /* 0x0000000500047c24 */ /* 0x000fe2000f8e0204 */
[----:B------:R-:W-:Y:S02]  /*149f0*/  ULDC.64 UR4, c[0x0][0x280] ;  /* 0x0000a00000047ab9 */ /* 0x000fe40000000a00 */
[----:B------:R-:W-:Y:S01]  /*14a00*/  IADD3 R0, P1, R2, UR4, RZ ;  /* 0x0000000402007c10 */ /* 0x000fe2000ff3e0ff */
[----:B------:R-:W-:Y:S01]  /*14a10*/  UMOV UR4, 0xffffffff ;  /* 0xffffffff00047882 */ /* 0x000fe20000000000 */
[----:B------:R-:W-:Y:S02]  /*14a20*/  ISETP.GE.AND P0, PT, R18, UR6, PT ;  /* 0x0000000612007c0c */ /* 0x000fe4000bf06270 */
[----:B------:R-:W-:Y:S01]  /*14a30*/  IADD3.X R2, R3, UR5, R4, P1, !PT ;  /* 0x0000000503027c10 */ /* 0x000fe20008ffe404 */
[----:B0-----:R-:W-:Y:S10]  /*14a40*/  BRA.DIV UR4, `(.L_x_7679) ;  /* 0x0000002a04a87947 */ /* 0x001ff4000b800000 */
[----:B------:R-:W0:Y:S01]  /*14a50*/  S2R R6, SR_TID.X ;  /* 0x0000000000067919 */ /* 0x000e220000002100 */
[----:B------:R-:W-:Y:S01]  /*14a60*/  IMAD.U32 R4, RZ, RZ, UR41 ;  /* 0x00000029ff047e24 */ /* 0x000fe2000f8e00ff */
[----:B------:R-:W-:Y:S02]  /*14a70*/  ULDC UR4, c[0x0][0x288] ;  /* 0x0000a20000047ab9 */ /* 0x000fe40000000800 */
[----:B------:R-:W-:Y:S01]  /*14a80*/  IMAD R3, R7, UR4, RZ ;  /* 0x0000000407037c24 */ /* 0x000fe2000f8e02ff */
[----:B------:R-:W-:Y:S04]  /*14a90*/  SHFL.IDX PT, R8, R0, 0x1, 0x181f ;  /* 0x00381f0000087f89 */ /* 0x000fe800000e0000 */
        /* <DEDUP_REMOVED lines=8> */
[----:B------:R-:W1:Y:S07]  /*14b20*/  SHFL.IDX PT, R5, R2, RZ, 0x181f ;  /* 0x00181fff02057589 */ /* 0x000e6e00000e0000 */
[----:B0-----:R-:W-:-:S05]  /*14b30*/  @!P3 IADD3 R6, P2, R18, R6, RZ ;  /* 0x000000061206b210 */ /* 0x001fca0007f5e0ff */
[----:B-1----:R-:W-:-:S04]  /*14b40*/  @!P3 IMAD.X R5, RZ, RZ, R5, P2 ;  /* 0x000000ffff05b224 */ /* 0x002fc800010e0605 */
[----:B------:R-:W-:Y:S02]  /*14b50*/  @!P3 IMAD.MOV.U32 R7, RZ, RZ, R5 ;  /* 0x000000ffff07b224 */ /* 0x000fe400078e0005 */
[----:B------:R-:W-:-:S03]  /*14b60*/  VIADD R5, R4, 0x20 ;  /* 0x0000002004057836 */ /* 0x000fc60000000000 */
[----:B-----5:R0:W-:Y:S02]  /*14b70*/  @!P3 LDGSTS.E.BYPASS.LTC128B.128 [R10+0x1c400], desc[UR48][R6.64], !P0 ;  /* 0x1c400000060abfae */ /* 0x0201e4000c101d70 */
[----:B0-----:R-:W-:-:S05]  /*14b80*/  @!P1 IADD3 R6, P2, R18, R8, RZ ;  /* 0x0000000812069210 */ /* 0x001fca0007f5e0ff */
[----:B------:R-:W-:-:S05]  /*14b90*/  @!P1 IMAD.X R7, RZ, RZ, R9, P2 ;  /* 0x000000ffff079224 */ /* 0x000fca00010e0609 */
        /* <DEDUP_REMOVED lines=42> */
.L_x_7755:
        /* <DEDUP_REMOVED lines=10> */
.L_x_7680:
        /* <DEDUP_REMOVED lines=18> */
.L_x_7756:
[----:B------:R-:W-:Y:S05]  /*15000*/  BSYNC B0 ;  /* 0x0000000000007941 */ /* 0x000fea0003800000 */
.L_x_7681:
[----:B------:R-:W-:-:S06]  /*15010*/  UISETP.GE.AND UP0, UPT, UR40, 0x2, UPT ;  /* 0x000000022800788c */ /* 0x000fcc000bf06270 */
[----:B------:R-:W-:-:S13]  /*15020*/  PLOP3.LUT P0, PT, PT, PT, UP0, 0x80, 0x0 ;  /* 0x000000000000781c */ /* 0x000fda0003f0f008 */
[----:B------:R-:W-:Y:S05]  /*15030*/  @!P0 BRA `(.L_x_7683) ;  /* 0x0000001000348947 */ /* 0x000fea0003800000 */
[----:B0-----:R0:W5:Y:S01]  /*15040*/  LDL.LU R0, [R1+0x4] ;  /* 0x0000040001007983 */ /* 0x0011620000300800 */
[----:B------:R-:W-:-:S03]  /*15050*/  UIADD3 UR4, UR40, -0x2, URZ ;  /* 0xfffffffe28047890 */ /* 0x000fc6000fffe03f */
[----:B------:R0:W5:Y:S03]  /*15060*/  LDL.LU R6, [R1] ;  /* 0x0000000001067983 */ /* 0x0001660000300800 */
[----:B------:R-:W-:-:S07]  /*15070*/  IMAD.U32 R18, RZ, RZ, UR4 ;  /* 0x00000004ff127e24 */ /* 0x000fce000f8e00ff */
.L_x_7703:
        /* <DEDUP_REMOVED lines=11> */
[----:B-1----:R-:W-:Y:S05]  /*15130*/  @!P1 BRA `(.L_x_7685) ;  /* 0x0000000400889947 */ /* 0x002fea0003800000 */
[----:B------:R-:W-:Y:S01]  /*15140*/  LOP3.LUT P1, RZ, R4, 0x1, RZ, 0xc0, !PT ;  /* 0x0000000104ff7812 */ /* 0x000fe2000782c0ff */
[----:B------:R-:W-:-:S12]  /*15150*/  IMAD.MOV.U32 R7, RZ, RZ, R18 ;  /* 0x000000ffff077224 */ /* 0x000fd800078e0012 */
        /* <DEDUP_REMOVED lines=21> */
.L_x_7686:
        /* <DEDUP_REMOVED lines=8> */
.L_x_7757:
[----:B------:R-:W-:Y:S05]  /*15330*/  BSYNC B1 ;  /* 0x0000000000017941 */ /* 0x000fea0003800000 */
.L_x_7687:
        /* <DEDUP_REMOVED lines=9> */
.L_x_7690:
[----:B------:R-:W-:Y:S05]  /*153d0*/  BSYNC B1 ;  /* 0x0000000000017941 */ /* 0x000fea0003800000 */
.L_x_7689:
[----:B------:R-:W2:Y:S01]  /*153e0*/  LDL R2, [R1] ;  /* 0x0000000001027983 */ /* 0x000ea20000100800 */
        /* <DEDUP_REMOVED lines=11> */
.L_x_7691:
        /* <DEDUP_REMOVED lines=13> */
.L_x_7758:
[----:B------:R-:W-:Y:S05]  /*15570*/  BSYNC B1 ;  /* 0x0000000000017941 */ /* 0x000fea0003800000 */
.L_x_7692:
        /* <DEDUP_REMOVED lines=11> */
.L_x_7695:
[----:B------:R-:W-:Y:S05]  /*15630*/  BSYNC B1 ;  /* 0x0000000000017941 */ /* 0x000fea0003800000 */
.L_x_7694:
        /* <DEDUP_REMOVED lines=8> */
.L_x_7696:
        /* <DEDUP_REMOVED lines=10> */
.L_x_7685:
[----:B------:R-:W-:Y:S05]  /*15760*/  BSYNC B0 ;  /* 0x0000000000007941 */ /* 0x000fea0003800000 */
.L_x_7684:
[----:B------:R-:W-:-:S06]  /*15770*/  UISETP.NE.AND UP0, UPT, UR39, 0x3, UPT ;  /* 0x000000032700788c */ /* 0x000fcc000bf05270 */
[----:B------:R-:W-:-:S13]  /*15780*/  PLOP3.LUT P0, PT, PT, PT, UP0, 0x80, 0x0 ;  /* 0x000000000000781c */ /* 0x000fda0003f0f008 */
[----:B------:R-:W-:Y:S05]  /*15790*/  @!P0 BRA `(.L_x_7697) ;  /* 0x0000000000048947 */ /* 0x000fea0003800000 */
[----:B------:R-:W-:Y:S01]  /*157a0*/  BPT.TRAP 0x1 ;  /* 0x000000040000795c */ /* 0x000fe20000300000 */
.L_x_7697:
        /* <DEDUP_REMOVED lines=8> */
.L_x_7759:
[----:B------:R-:W-:Y:S05]  /*15830*/  BSYNC B0 ;  /* 0x0000000000007941 */ /* 0x000fea0003800000 */
.L_x_7698:
[----:B------:R-:W-:Y:S05]  /*15840*/  @!P0 BRA `(.L_x_7700) ;  /* 0x0000000000048947 */ /* 0x000fea0003800000 */
[----:B------:R-:W-:Y:S01]  /*15850*/  BPT.TRAP 0x1 ;  /* 0x000000040000795c */ /* 0x000fe20000300000 */
.L_x_7700:
[----:B------:R-:W-:Y:S01]  /*15860*/  SHF.L.U32 R0, R0, 0x1f, RZ ;  /* 0x0000001f00007819 */ /* 0x000fe200000006ff */
[----:B-1----:R-:W-:-:S03]  /*15870*/  IMAD R2, R6, 0x7000, RZ ;  /* 0x0000700006027824 */ /* 0x002fc600078e02ff */
[----:B------:R-:W1:Y:S02]  /*15880*/  SYNCS.PHASECHK.TRANS64.TRYWAIT P1, [R20+URZ+0x2e860], R0 ;  /* 0x02e86000140075a7 */ /* 0x000e64000802017f */
[----:B-1----:R-:W-:Y:S05]  /*15890*/  @!P1 BRA `(.L_x_7701) ;  /* 0x0000002400dc9947 */ /* 0x002fea0003800000 */
.L_x_7760:
[----:B------:R-:W2:Y:S04]  /*158a0*/  LDL R13, [R1+0x18] ;  /* 0x00001800010d7983 */ /* 0x000ea80000100800 */
[----:B------:R-:W2:Y:S01]  /*158b0*/  LDL R12, [R1+0x14] ;  /* 0x00001400010c7983 */ /* 0x000ea20000100800 */
[----:B-1----:R-:W-:Y:S01]  /*158c0*/  LOP3.LUT R0, R2, R19, RZ, 0xfc, !PT ;  /* 0x0000001302007212 */ /* 0x002fe200078efcff */
[----:B------:R-:W-:Y:S05]  /*158d0*/  WARPSYNC.ALL ;  /* 0x0000000000007948 */ /* 0x000fea0003800000 */
[----:B------:R-:W1:Y:S01]  /*158e0*/  S2R R3, SR_TID.X ;  /* 0x0000000000037919 */ /* 0x000e620000002100 */
[----:B------:R-:W-:-:S05]  /*158f0*/  IMAD.IADD R0, R17, 0x1, R0 ;  /* 0x0000000111007824 */ /* 0x000fca00078e0200 */
[----:B------:R-:W3:Y:S01]  /*15900*/  LDSM.16.MT88.4 R4, [R0+0xe400] ;  /* 0x00e400000004783b */ /* 0x000ee20000004200 */
[----:B-1----:R-:W-:Y:S01]  /*15910*/  LOP3.LUT P1, RZ, R3, 0x4, RZ, 0xc0, !PT ;  /* 0x0000000403ff7812 */ /* 0x002fe2000782c0ff */
[----:B------:R-:W-:-:S05]  /*15920*/  IMAD.MOV.U32 R3, RZ, RZ, 0x40 ;  /* 0x00000040ff037424 */ /* 0x000fca00078e00ff */
[----:B------:R-:W-:-:S05]  /*15930*/  SEL R3, R3, 0xffffffc0, !P1 ;  /* 0xffffffc003037807 */ /* 0x000fca0004800000 */
[----:B------:R-:W-:Y:S01]  /*15940*/  IMAD.IADD R3, R3, 0x1, R19 ;  /* 0x0000000103037824 */ /* 0x000fe200078e0213 */
[----:B---3--:R-:W-:-:S04]  /*15950*/  PRMT R8, R4, 0x6420, R5 ;  /* 0x0000642004087816 */ /* 0x008fc80000000005 */
[----:B------:R-:W-:Y:S02]  /*15960*/  IADD3 R3, R17, R3, R2 ;  /* 0x0000000311037210 */ /* 0x000fe40007ffe002 */
[----:B------:R-:W-:Y:S02]  /*15970*/  PRMT R9, R4, 0x7531, R5 ;  /* 0x0000753104097816 */ /* 0x000fe40000000005 */
[C-C-:B------:R-:W-:Y:S02]  /*15980*/  PRMT R10, R6.reuse, 0x6420, R7.reuse ;  /* 0x00006420060a7816 */ /* 0x140fe40000000007 */
[----:B------:R-:W-:Y:S02]  /*15990*/  PRMT R11, R6, 0x7531, R7 ;  /* 0x00007531060b7816 */ /* 0x000fe40000000007 */
[----:B------:R-:W1:Y:S02]  /*159a0*/  LDSM.16.MT88.4 R4, [R3+0xe400] ;  /* 0x00e400000304783b */ /* 0x000e640000004200 */
[----:B-1----:R-:W-:-:S02]  /*159b0*/  PRMT R14, R6, 0x6420, R7 ;  /* 0x00006420060e7816 */ /* 0x002fc40000000007 */
[----:B------:R-:W-:Y:S02]  /*159c0*/  PRMT R15, R6, 0x7531, R7 ;  /* 0x00007531060f7816 */ /* 0x000fe40000000007 */
[----:B--2---:R-:W-:Y:S02]  /*159d0*/  IADD3 R0, R12, R2, R13 ;  /* 0x000000020c007210 */ /* 0x004fe40007ffe00d */
        /* <DEDUP_REMOVED lines=102> */
.L_x_7702:
        /* <DEDUP_REMOVED lines=13> */
.L_x_7683:
        /* <DEDUP_REMOVED lines=18> */
.L_x_7705:
[----:B------:R-:W-:Y:S05]  /*16230*/  BSYNC B0 ;  /* 0x0000000000007941 */ /* 0x000fea0003800000 */
.L_x_7704:
[----:B------:R-:W-:-:S06]  /*16240*/  UISETP.NE.AND UP0, UPT, UR39, 0x3, UPT ;  /* 0x000000032700788c */ /* 0x000fcc000bf05270 */
[----:B------:R-:W-:-:S13]  /*16250*/  PLOP3.LUT P1, PT, PT, PT, UP0, 0x80, 0x0 ;  /* 0x000000000000781c */ /* 0x000fda0003f2f008 */
[----:B------:R-:W-:Y:S05]  /*16260*/  @!P1 BRA `(.L_x_7706) ;  /* 0x0000000000049947 */ /* 0x000fea0003800000 */
[----:B------:R-:W-:Y:S01]  /*16270*/  BPT.TRAP 0x1 ;  /* 0x000000040000795c */ /* 0x000fe20000300000 */
.L_x_7706:
        /* <DEDUP_REMOVED lines=10> */
.L_x_7761:
[----:B------:R-:W-:Y:S05]  /*16320*/  BSYNC B0 ;  /* 0x0000000000007941 */ /* 0x000fea0003800000 */
.L_x_7707:
[----:B------:R-:W-:Y:S05]  /*16330*/  @!P2 BRA `(.L_x_7709) ;  /* 0x000000000004a947 */ /* 0x000fea0003800000 */
[----:B------:R-:W-:Y:S01]  /*16340*/  BPT.TRAP 0x1 ;  /* 0x000000040000795c */ /* 0x000fe20000300000 */
.L_x_7709:
[----:B------:R-:W0:Y:S02]  /*16350*/  LDL R0, [R1+0x4] ;  /* 0x0000040001007983 */ /* 0x000e240000100800 */
[----:B0-----:R-:W-:-:S04]  /*16360*/  SHF.L.U32 R3, R0, 0x1f, RZ ;  /* 0x0000001f00037819 */ /* 0x001fc800000006ff */
[----:B------:R-:W0:Y:S02]  /*16370*/  SYNCS.PHASECHK.TRANS64.TRYWAIT P1, [R16+URZ+0x2e860], R3 ;  /* 0x02e86003100075a7 */ /* 0x000e24000802017f */
[----:B0-----:R-:W-:Y:S05]  /*16380*/  @!P1 BRA `(.L_x_7710) ;  /* 0x0000001c00489947 */ /* 0x001fea0003800000 */
.L_x_7762:
        /* <DEDUP_REMOVED lines=104> */
.L_x_7711:
        /* <DEDUP_REMOVED lines=13> */
.L_x_7660:
[----:B------:R-:W-:Y:S05]  /*16ae0*/  BSYNC B7 ;  /* 0x0000000000077941 */ /* 0x000fea0003800000 */
.L_x_7658:
        /* <DEDUP_REMOVED lines=13> */
.L_x_7712:
        /* <DEDUP_REMOVED lines=8> */
.L_x_7713:
[----:B-1----:R-:W2:Y:S01]  /*16c40*/  LDL R0, [R1+0x1c] ;  /* 0x00001c0001007983 */ /* 0x002ea20000100800 */
[----:B------:R-:W-:Y:S02]  /*16c50*/  ULDC UR4, c[0x0][0xc38] ;  /* 0x00030e0000047ab9 */ /* 0x000fe40000000800 */
[----:B--2---:R-:W-:-:S13]  /*16c60*/  ISETP.GE.AND P0, PT, R0, UR4, PT ;  /* 0x0000000400007c0c */ /* 0x004fda000bf06270 */
[----:B------:R-:W-:Y:S05]  /*16c70*/  @!P0 BRA `(.L_x_7714) ;  /* 0xffffffc4007c8947 */ /* 0x000fea000383ffff */
.L_x_7655:
        /* <DEDUP_REMOVED lines=12> */
.L_x_7763:
[----:B------:R-:W-:Y:S05]  /*16d40*/  BSYNC B0 ;  /* 0x0000000000007941 */ /* 0x000fea0003800000 */
.L_x_7715:
[----:B------:R-:W-:-:S03]  /*16d50*/  UMOV UR4, 0xffffffff ;  /* 0xffffffff00047882 */ /* 0x000fc60000000000 */
[----:B------:R-:W-:Y:S05]  /*16d60*/  BRA.DIV UR4, `(.L_x_7717) ;  /* 0x0000001204f87947 */ /* 0x000fea000b800000 */
[----:B------:R-:W1:Y:S02]  /*16d70*/  S2R R2, SR_TID.X ;  /* 0x0000000000027919 */ /* 0x000e640000002100 */
[----:B-1----:R-:W-:-:S04]  /*16d80*/  SHF.R.U32.HI R2, RZ, 0x5, R2 ;  /* 0x00000005ff027819 */ /* 0x002fc80000011602 */
[----:B------:R-:W-:-:S05]  /*16d90*/  LOP3.LUT R2, R2, 0x3, RZ, 0xc0, !PT ;  /* 0x0000000302027812 */ /* 0x000fca00078ec0ff */
[----:B------:R1:W2:Y:S02]  /*16da0*/  SHFL.IDX PT, R14, R2, RZ, 0x1f ;  /* 0x00001fff020e7589 */ /* 0x0002a400000e0000 */
.L_x_7766:
[----:B--2---:R-:W-:Y:S01]  /*16db0*/  ISETP.NE.AND P0, PT, R14, RZ, PT ;  /* 0x000000ff0e00720c */ /* 0x004fe20003f05270 */
[----:B------:R-:W-:-:S12]  /*16dc0*/  BSSY B0, `(.L_x_7718) ;  /* 0x000002e000007945 */ /* 0x000fd80003800000 */
[----:B------:R-:W-:Y:S05]  /*16dd0*/  @P0 BRA `(.L_x_7719) ;  /* 0x0000000000b00947 */ /* 0x000fea0003800000 */
[----:B------:R-:W-:-:S03]  /*16de0*/  UMOV UR4, 0xffffffff ;  /* 0xffffffff00047882 */ /* 0x000fc60000000000 */
[----:B------:R-:W-:Y:S05]  /*16df0*/  BRA.DIV UR4, `(.L_x_7720) ;  /* 0x0000001604087947 */ /* 0x000fea000b800000 */
[----:B------:R-:W-:-:S13]  /*16e00*/  ELECT P6, URZ, PT ;  /* 0x00000000003f782f */ /* 0x000fda00038c0000 */
.L_x_7769:
[----:B------:R-:W-:Y:S05]  /*16e10*/  @!P6 BRA `(.L_x_7719) ;  /* 0x0000000000a0e947 */ /* 0x000fea0003800000 */
[----:B------:R-:W-:-:S06]  /*16e20*/  ULOP3.LUT UR4, UR38, 0x2, URZ, 0xfc, !UPT ;  /* 0x0000000226047892 */ /* 0x000fcc000f8efc3f */
[----:B-1----:R-:W-:-:S05]  /*16e30*/  IMAD.U32 R2, RZ, RZ, UR4 ;  /* 0x00000004ff027e24 */ /* 0x002fca000f8e00ff */
[----:B------:R-:W-:-:S13]  /*16e40*/  ISETP.NE.AND P0, PT, R2, 0x3, PT ;  /* 0x000000030200780c */ /* 0x000fda0003f05270 */
[----:B------:R-:W-:Y:S05]  /*16e50*/  @!P0 BRA `(.L_x_7721) ;  /* 0x0000000000048947 */ /* 0x000fea0003800000 */
[----:B------:R-:W-:Y:S01]  /*16e60*/  BPT.TRAP 0x1 ;  /* 0x000000040000795c */ /* 0x000fe20000300000 */
.L_x_7721:
        /* <DEDUP_REMOVED lines=14> */
.L_x_7770:
[----:B------:R-:W1:Y:S02]  /*16f50*/  SYNCS.PHASECHK.TRANS64.TRYWAIT P1, [R7+URZ], R2 ;  /* 0x00000002070075a7 */ /* 0x000e64000802017f */
[----:B-1----:R-:W-:Y:S05]  /*16f60*/  @!P1 BRA `(.L_x_7723) ;  /* 0x0000001000e09947 */ /* 0x002fea0003800000 */
.L_x_7771:
[----:B------:R-:W-:Y:S05]  /*16f70*/  @!P0 BRA `(.L_x_7724) ;  /* 0x0000000000048947 */ /* 0x000fea0003800000 */
[----:B------:R-:W-:Y:S01]  /*16f80*/  BPT.TRAP 0x1 ;  /* 0x000000040000795c */ /* 0x000fe20000300000 */
.L_x_7724:
[----:B------:R-:W2:Y:S02]  /*16f90*/  LDL.LU R4, [R1] ;  /* 0x0000000001047983 */ /* 0x000ea40000300800 */
[----:B--2---:R-:W-:-:S04]  /*16fa0*/  IMAD R4, R4, 0x8, R0 ;  /* 0x0000000804047824 */ /* 0x004fc800078e0200 */
[----:B------:R-:W2:Y:S02]  /*16fb0*/  SYNCS.PHASECHK.TRANS64.TRYWAIT P1, [R4+URZ+0x2e860], R5 ;  /* 0x02e86005040075a7 */ /* 0x000ea4000802017f */
[----:B--2---:R-:W-:Y:S05]  /*16fc0*/  @!P1 BRA `(.L_x_7725) ;  /* 0x0000001000dc9947 */ /* 0x004fea0003800000 */
.L_x_7772:
[----:B------:R-:W-:Y:S05]  /*16fd0*/  @!P0 BRA `(.L_x_7726) ;  /* 0x0000000000048947 */ /* 0x000fea0003800000 */
[----:B------:R-:W-:Y:S01]  /*16fe0*/  BPT.TRAP 0x1 ;  /* 0x000000040000795c */ /* 0x000fe20000300000 */
.L_x_7726:
[----:B------:R-:W-:-:S04]  /*16ff0*/  IMAD R3, R3, 0x8, R0 ;  /* 0x0000000803037824 */ /* 0x000fc800078e0200 */
[----:B------:R-:W3:Y:S02]  /*17000*/  SYNCS.PHASECHK.TRANS64.TRYWAIT P1, [R3+URZ+0x2e860], R2 ;  /* 0x02e86002030075a7 */ /* 0x000ee4000802017f */
[----:B---3--:R-:W-:Y:S05]  /*17010*/  @!P1 BRA `(.L_x_7727) ;  /* 0x0000001000dc9947 */ /* 0x008fea0003800000 */
.L_x_7773:
[----:B------:R-:W-:Y:S05]  /*17020*/  @!P0 BRA `(.L_x_7728) ;  /* 0x0000000000048947 */ /* 0x000fea0003800000 */
[----:B------:R-:W-:Y:S01]  /*17030*/  BPT.TRAP 0x1 ;  /* 0x000000040000795c */ /* 0x000fe20000300000 */
.L_x_7728:
[----:B------:R-:W4:Y:S02]  /*17040*/  SYNCS.PHASECHK.TRANS64.TRYWAIT P0, [R4+URZ+0x2e880], R5 ;  /* 0x02e88005040075a7 */ /* 0x000f24000800017f */
[----:B----4-:R-:W-:Y:S05]  /*17050*/  @!P0 BRA `(.L_x_7729) ;  /* 0x0000001000e08947 */ /* 0x010fea0003800000 */
.L_x_7730:
[----:B------:R0:W0:Y:S02]  /*17060*/  SYNCS.PHASECHK.TRANS64.TRYWAIT P0, [R3+URZ+0x2e880], R2 ;  /* 0x02e88002030075a7 */ /* 0x000024000800017f */
[----:B0-----:R-:W-:Y:S05]  /*17070*/  @!P0 NANOSLEEP.SYNCS 0x989680 ;  /* 0x009896800000895d */ /* 0x001fea0003900000 */
[----:B------:R-:W0:Y:S02]  /*17080*/  @!P0 SYNCS.PHASECHK.TRANS64 P0, [R3+URZ+0x2e880], R2 ;  /* 0x02e88002030085a7 */ /* 0x000e24000800007f */
[----:B0-----:R-:W-:Y:S05]  /*17090*/  @!P0 BRA `(.L_x_7730) ;  /* 0xfffffffc00f08947 */ /* 0x001fea000383ffff */
.L_x_7719:
[----:B------:R-:W-:Y:S05]  /*170a0*/  BSYNC B0 ;  /* 0x0000000000007941 */ /* 0x000fea0003800000 */
.L_x_7718:
[----:B------:R-:W-:Y:S05]  /*170b0*/  EXIT ;  /* 0x000000000000794d */ /* 0x000fea0003800000 */
.L_x_7605:
[----:B0-----:R-:W-:-:S04]  /*170c0*/  IMAD.U32 R3, RZ, RZ, UR41 ;  /* 0x00000029ff037e24 */ /* 0x001fc8000f8e00ff */
[----:B------:R0:W1:Y:S03]  /*170d0*/  SYNCS.PHASECHK.TRANS64.TRYWAIT P1, [R3+URZ+0x2e800], R6 ;  /* 0x02e80006030075a7 */ /* 0x000066000802017f */
[----:B-1----:R-:W-:Y:S05]  /*170e0*/  @!P1 NANOSLEEP.SYNCS 0x989680 ;  /* 0x009896800000995d */ /* 0x002fea0003900000 */
[----:B------:R-:W1:Y:S02]  /*170f0*/  @!P1 SYNCS.PHASECHK.TRANS64 P1, [R3+URZ+0x2e800], R6 ;  /* 0x02e80006030095a7 */ /* 0x000e64000802007f */
[----:B-1----:R-:W-:Y:S05]  /*17100*/  @!P1 BRA `(.L_x_7605) ;  /* 0xfffffffc00ec9947 */ /* 0x002fea000383ffff */
[----:B------:R-:W-:Y:S05]  /*17110*/  BRA `(.L_x_7731) ;  /* 0xfffffea800387947 */ /* 0x000fea000383ffff */
.L_x_7609:
[----:B-1----:R1:W2:Y:S02]  /*17120*/  SYNCS.PHASECHK.TRANS64.TRYWAIT P1, [R2+URZ+0x2e830], R3 ;  /* 0x02e83003020075a7 */ /* 0x0022a4000802017f */
[----:B--2---:R-:W-:Y:S05]  /*17130*/  @!P1 NANOSLEEP.SYNCS 0x989680 ;  /* 0x009896800000995d */ /* 0x004fea0003900000 */
[----:B------:R-:W2:Y:S02]  /*17140*/  @!P1 SYNCS.PHASECHK.TRANS64 P1, [R2+URZ+0x2e830], R3 ;  /* 0x02e83003020095a7 */ /* 0x000ea4000802007f */
[----:B--2---:R-:W-:Y:S05]  /*17150*/  @!P1 BRA `(.L_x_7609) ;  /* 0xfffffffc00f09947 */ /* 0x004fea000383ffff */
[----:B------:R-:W-:Y:S05]  /*17160*/  BRA `(.L_x_7608) ;  /* 0xfffffea800547947 */ /* 0x000fea000383ffff */
.L_x_7614:
[----:B-1----:R-:W-:-:S04]  /*17170*/  IMAD.U32 R8, RZ, RZ, UR6 ;  /* 0x00000006ff087e24 */ /* 0x002fc8000f8e00ff */
[----:B------:R1:W2:Y:S03]  /*17180*/  SYNCS.PHASECHK.TRANS64.TRYWAIT P3, [R8+URZ+0x2e830], R7 ;  /* 0x02e83007080075a7 */ /* 0x0002a6000806017f */
[----:B--2---:R-:W-:Y:S05]  /*17190*/  @!P3 NANOSLEEP.SYNCS 0x989680 ;  /* 0x009896800000b95d */ /* 0x004fea0003900000 */
[----:B------:R-:W2:Y:S02]  /*171a0*/  @!P3 SYNCS.PHASECHK.TRANS64 P3, [R8+URZ+0x2e830], R7 ;  /* 0x02e830070800b5a7 */ /* 0x000ea4000806007f */
[----:B--2---:R-:W-:Y:S05]  /*171b0*/  @!P3 BRA `(.L_x_7614) ;  /* 0xfffffffc00ecb947 */ /* 0x004fea000383ffff */
[----:B------:R-:W-:Y:S05]  /*171c0*/  BRA `(.L_x_7611) ;  /* 0xfffffef400b87947 */ /* 0x000fea000383ffff */
.L_x_7618:
[----:B-1----:R-:W-:-:S04]  /*171d0*/  IMAD.U32 R8, RZ, RZ, UR6 ;  /* 0x00000006ff087e24 */ /* 0x002fc8000f8e00ff */
[----:B------:R1:W2:Y:S03]  /*171e0*/  SYNCS.PHASECHK.TRANS64.TRYWAIT P3, [R8+URZ+0x2e850], R7 ;  /* 0x02e85007080075a7 */ /* 0x0002a6000806017f */
[----:B--2---:R-:W-:Y:S05]  /*171f0*/  @!P3 NANOSLEEP.SYNCS 0x989680 ;  /* 0x009896800000b95d */ /* 0x004fea0003900000 */
[----:B------:R-:W2:Y:S02]  /*17200*/  @!P3 SYNCS.PHASECHK.TRANS64 P3, [R8+URZ+0x2e850], R7 ;  /* 0x02e850070800b5a7 */ /* 0x000ea4000806007f */
[----:B--2---:R-:W-:Y:S05]  /*17210*/  @!P3 BRA `(.L_x_7618) ;  /* 0xfffffffc00ecb947 */ /* 0x004fea000383ffff */
[----:B------:R-:W-:Y:S05]  /*17220*/  BRA `(.L_x_7615) ;  /* 0xffffff0000b47947 */ /* 0x000fea000383ffff */
.L_x_7625:
[----:B-1----:R-:W-:-:S04]  /*17230*/  IMAD.U32 R8, RZ, RZ, UR6 ;  /* 0x00000006ff087e24 */ /* 0x002fc8000f8e00ff */
[----:B------:R1:W2:Y:S03]  /*17240*/  SYNCS.PHASECHK.TRANS64.TRYWAIT P2, [R8+URZ+0x2e830], R7 ;  /* 0x02e83007080075a7 */ /* 0x0002a6000804017f */
[----:B--2---:R-:W-:Y:S05]  /*17250*/  @!P2 NANOSLEEP.SYNCS 0x989680 ;  /* 0x009896800000a95d */ /* 0x004fea0003900000 */
[----:B------:R-:W2:Y:S02]  /*17260*/  @!P2 SYNCS.PHASECHK.TRANS64 P2, [R8+URZ+0x2e830], R7 ;  /* 0x02e830070800a5a7 */ /* 0x000ea4000804007f */
[----:B--2---:R-:W-:Y:S05]  /*17270*/  @!P2 BRA `(.L_x_7625) ;  /* 0xfffffffc00eca947 */ /* 0x004fea000383ffff */
[----:B------:R-:W-:Y:S05]  /*17280*/  BRA `(.L_x_7622) ;  /* 0xffffff48008c7947 */ /* 0x000fea000383ffff */
.L_x_7629:
[----:B-1----:R-:W-:-:S04]  /*17290*/  IMAD.U32 R8, RZ, RZ, UR6 ;  /* 0x00000006ff087e24 */ /* 0x002fc8000f8e00ff */
[----:B------:R1:W2:Y:S03]  /*172a0*/  SYNCS.PHASECHK.TRANS64.TRYWAIT P2, [R8+URZ+0x2e850], R7 ;  /* 0x02e85007080075a7 */ /* 0x0002a6000804017f */
[----:B--2---:R-:W-:Y:S05]  /*172b0*/  @!P2 NANOSLEEP.SYNCS 0x989680 ;  /* 0x009896800000a95d */ /* 0x004fea0003900000 */
[----:B------:R-:W2:Y:S02]  /*172c0*/  @!P2 SYNCS.PHASECHK.TRANS64 P2, [R8+URZ+0x2e850], R7 ;  /* 0x02e850070800a5a7 */ /* 0x000ea4000804007f */
[----:B--2---:R-:W-:Y:S05]  /*172d0*/  @!P2 BRA `(.L_x_7629) ;  /* 0xfffffffc00eca947 */ /* 0x004fea000383ffff */
[----:B------:R-:W-:Y:S05]  /*172e0*/  BRA `(.L_x_7626) ;  /* 0xffffff54007c7947 */ /* 0x000fea000383ffff */
.L_x_7635:
[----:B-1----:R-:W-:-:S04]  /*172f0*/  IMAD.U32 R5, RZ, RZ, UR4 ;  /* 0x00000004ff057e24 */ /* 0x002fc8000f8e00ff */
[----:B------:R1:W2:Y:S03]  /*17300*/  SYNCS.PHASECHK.TRANS64.TRYWAIT P1, [R5+URZ+0x2e850], R0 ;  /* 0x02e85000050075a7 */ /* 0x0002a6000802017f */
[----:B--2---:R-:W-:Y:S05]  /*17310*/  @!P1 NANOSLEEP.SYNCS 0x989680 ;  /* 0x009896800000995d */ /* 0x004fea0003900000 */
[----:B------:R-:W2:Y:S02]  /*17320*/  @!P1 SYNCS.PHASECHK.TRANS64 P1, [R5+URZ+0x2e850], R0 ;  /* 0x02e85000050095a7 */ /* 0x000ea4000802007f */
[----:B--2---:R-:W-:Y:S05]  /*17330*/  @!P1 BRA `(.L_x_7635) ;  /* 0xfffffffc00ec9947 */ /* 0x004fea000383ffff */
[----:B------:R-:W-:Y:S05]  /*17340*/  BRA `(.L_x_7634) ;  /* 0xffffff8c003c7947 */ /* 0x000fea000383ffff */
.L_x_7669:
[----:B------:R-:W-:Y:S02]  /*17350*/  IMAD.MOV.U32 R13, RZ, RZ, R0 ;  /* 0x000000ffff0d7224 */ /* 0x000fe400078e0000 */
[----:B------:R-:W-:Y:S02]  /*17360*/  IMAD.MOV.U32 R12, RZ, RZ, RZ ;  /* 0x000000ffff0c7224 */ /* 0x000fe400078e00ff */
[----:B------:R-:W-:Y:S02]  /*17370*/  IMAD.MOV.U32 R11, RZ, RZ, 0x1f ;  /* 0x0000001fff0b7424 */ /* 0x000fe400078e00ff */
[----:B------:R-:W-:-:S07]  /*17380*/  IMAD.MOV.U32 R15, RZ, RZ, -0x1 ;  /* 0xffffffffff0f7424 */ /* 0x000fce00078e00ff */
[----:B-1----:R-:W-:Y:S05]  /*17390*/  WARPSYNC.COLLECTIVE R15, `(.L_x_7732) ;  /* 0x000000000f087348 */ /* 0x002fea0003c00000 */
[----:B------:R0:W2:Y:S02]  /*173a0*/  SHFL.IDX P6, R14, R13, R12, R11 ;  /* 0x0000000c0d0e7389 */ /* 0x0000a400000c000b */
[----:B012---:R-:W-:Y:S01]  /*173b0*/  ENDCOLLECTIVE ;  /* 0x000000000000791b */ /* 0x007fe20003800000 */
.L_x_7732:
[----:B------:R-:W-:Y:S05]  /*173c0*/  BRA `(.L_x_7733) ;  /* 0xffffffc800f47947 */ /* 0x000fea000383ffff */
.L_x_7671:
[----:B------:R-:W-:Y:S01]  /*173d0*/  BSSY B0, `(.L_x_7734) ;  /* 0x0000006000007945 */ /* 0x000fe20003800000 */
[----:B------:R-:W-:-:S07]  /*173e0*/  IMAD.MOV.U32 R15, RZ, RZ, -0x1 ;  /* 0xffffffffff0f7424 */ /* 0x000fce00078e00ff */
[----:B-1----:R-:W-:Y:S05]  /*173f0*/  WARPSYNC.COLLECTIVE R15, `(.L_x_7735) ;  /* 0x000000000f0c7348 */ /* 0x002fea0003c00000 */
[----:B------:R-:W-:Y:S02]  /*17400*/  ELECT P6, UR62, PT ;  /* 0x00000000003e782f */ /* 0x000fe400038c0000 */
[----:B------:R-:W-:Y:S01]  /*17410*/  MOV R14, UR62 ;  /* 0x0000003e000e7c02 */ /* 0x000fe20008000f00 */
[----:B-1----:R-:W-:Y:S10]  /*17420*/  ENDCOLLECTIVE ;  /* 0x000000000000791b */ /* 0x002ff40003800000 */
.L_x_7735:
[----:B------:R-:W-:Y:S05]  /*17430*/  BSYNC B0 ;  /* 0x0000000000007941 */ /* 0x000fea0003800000 */
.L_x_7734:
[----:B------:R-:W-:Y:S05]  /*17440*/  BRA `(.L_x_7736) ;  /* 0xffffffcc00047947 */ /* 0x000fea000383ffff */
.L_x_7673:
[----:B0-----:R0:W2:Y:S02]  /*17450*/  SYNCS.PHASECHK.TRANS64.TRYWAIT P1, [R4+URZ+0x2e880], R3 ;  /* 0x02e88003040075a7 */ /* 0x0010a4000802017f */
[----:B--2---:R-:W-:Y:S05]  /*17460*/  @!P1 NANOSLEEP.SYNCS 0x989680 ;  /* 0x009896800000995d */ /* 0x004fea0003900000 */
[----:B------:R-:W2:Y:S02]  /*17470*/  @!P1 SYNCS.PHASECHK.TRANS64 P1, [R4+URZ+0x2e880], R3 ;  /* 0x02e88003040095a7 */ /* 0x000ea4000802007f */
[----:B--2---:R-:W-:Y:S05]  /*17480*/  @!P1 BRA `(.L_x_7673) ;  /* 0xfffffffc00f09947 */ /* 0x004fea000383ffff */
[----:B------:R-:W-:Y:S05]  /*17490*/  BRA `(.L_x_7737) ;  /* 0xffffffcc00647947 */ /* 0x000fea000383ffff */
.L_x_7675:
[----:B--2---:R2:W3:Y:S02]  /*174a0*/  SYNCS.PHASECHK.TRANS64.TRYWAIT P1, [R4+URZ+0x2e840], R3 ;  /* 0x02e84003040075a7 */ /* 0x0044e4000802017f */
[----:B---3--:R-:W-:Y:S05]  /*174b0*/  @!P1 NANOSLEEP.SYNCS 0x989680 ;  /* 0x009896800000995d */ /* 0x008fea0003900000 */
[----:B------:R-:W3:Y:S02]  /*174c0*/  @!P1 SYNCS.PHASECHK.TRANS64 P1, [R4+URZ+0x2e840], R3 ;  /* 0x02e84003040095a7 */ /* 0x000ee4000802007f */
[----:B---3--:R-:W-:Y:S05]  /*174d0*/  @!P1 BRA `(.L_x_7675) ;  /* 0xfffffffc00f09947 */ /* 0x008fea000383ffff */
[----:B------:R-:W-:Y:S05]  /*174e0*/  BRA `(.L_x_7738) ;  /* 0xffffffcc00b47947 */ /* 0x000fea000383ffff */
.L_x_7679:
        /* <DEDUP_REMOVED lines=10> */
.L_x_7739:
[----:B------:R-:W-:Y:S02]  /*17590*/  IMAD R4, R4, 0x80, R8 ;  /* 0x0000008004047824 */ /* 0x000fe400078e0208 */
[----:B------:R-:W-:Y:S02]  /*175a0*/  IMAD.MOV.U32 R13, RZ, RZ, R0 ;  /* 0x000000ffff0d7224 */ /* 0x000fe400078e0000 */
[----:B------:R-:W-:-:S07]  /*175b0*/  IMAD.MOV.U32 R5, RZ, RZ, R14 ;  /* 0x000000ffff057224 */ /* 0x000fce00078e000e */
[----:B------:R-:W-:Y:S05]  /*175c0*/  WARPSYNC.COLLECTIVE R15, `(.L_x_7740) ;  /* 0x000000000f087348 */ /* 0x000fea0003c00000 */
[----:B------:R0:W1:Y:S02]  /*175d0*/  SHFL.IDX P6, R14, R13, R12, R11 ;  /* 0x0000000c0d0e7389 */ /* 0x00006400000c000b */
[----:B01----:R-:W-:Y:S01]  /*175e0*/  ENDCOLLECTIVE ;  /* 0x000000000000791b */ /* 0x003fe20003800000 */
.L_x_7740:
        /* <DEDUP_REMOVED lines=9> */
.L_x_7741:
[----:B------:R-:W-:-:S05]  /*17680*/  @!P1 IADD3 R6, P2, R18, R6, RZ ;  /* 0x0000000612069210 */ /* 0x000fca0007f5e0ff */
[----:B------:R-:W-:-:S04]  /*17690*/  @!P1 IMAD.X R5, RZ, RZ, R5, P2 ;  /* 0x000000ffff059224 */ /* 0x000fc800010e0605 */
        /* <DEDUP_REMOVED lines=13> */
.L_x_7742:
[----:B------:R-:W-:Y:S02]  /*17770*/  IMAD.MOV.U32 R13, RZ, RZ, R2 ;  /* 0x000000ffff0d7224 */ /* 0x000fe400078e0002 */
[----:B------:R-:W-:Y:S02]  /*17780*/  IMAD.MOV.U32 R12, RZ, RZ, 0x2 ;  /* 0x00000002ff0c7424 */ /* 0x000fe400078e00ff */
[----:B------:R-:W-:-:S07]  /*17790*/  IMAD.MOV.U32 R8, RZ, RZ, R14 ;  /* 0x000000ffff087224 */ /* 0x000fce00078e000e */
[----:B------:R-:W-:Y:S05]  /*177a0*/  WARPSYNC.COLLECTIVE R15, `(.L_x_7743) ;  /* 0x000000000f087348 */ /* 0x000fea0003c00000 */
[----:B------:R0:W1:Y:S02]  /*177b0*/  SHFL.IDX P6, R14, R13, R12, R11 ;  /* 0x0000000c0d0e7389 */ /* 0x00006400000c000b */
[----:B01----:R-:W-:Y:S01]  /*177c0*/  ENDCOLLECTIVE ;  /* 0x000000000000791b */ /* 0x003fe20003800000 */
.L_x_7743:
[----:B------:R-:W-:Y:S01]  /*177d0*/  @!P1 IADD3 R6, P2, R18, R8, RZ ;  /* 0x0000000812069210 */ /* 0x000fe20007f5e0ff */
[----:B------:R-:W-:-:S04]  /*177e0*/  VIADD R8, R4, 0x60 ;  /* 0x0000006004087836 */ /* 0x000fc80000000000 */
[----:B------:R-:W-:-:S05]  /*177f0*/  @!P1 IMAD.X R7, RZ, RZ, R9, P2 ;  /* 0x000000ffff079224 */ /* 0x000fca00010e0609 */
[----:B------:R-:W-:Y:S01]  /*17800*/  @!PT LDS RZ, [RZ] ;  /* 0x00000000fffff984 */ /* 0x000fe20000000800 */
[----:B------:R-:W-:Y:S01]  /*17810*/  @!PT LDS RZ, [RZ] ;  /* 0x00000000fffff984 */ /* 0x000fe20000000800 */
[----:B------:R-:W-:Y:S01]  /*17820*/  @!PT LDS RZ, [RZ] ;  /* 0x00000000fffff984 */ /* 0x000fe20000000800 */
[----:B------:R0:W-:Y:S01]  /*17830*/  @!P1 LDGSTS.E.BYPASS.LTC128B.128 [R10+0x1cc00], desc[UR48][R6.64], !P0 ;  /* 0x1cc00000060a9fae */ /* 0x0001e2000c101d70 */
[----:B------:R-:W-:Y:S01]  /*17840*/  IMAD.MOV.U32 R13, RZ, RZ, R0 ;  /* 0x000000ffff0d7224 */ /* 0x000fe200078e0000 */
[----:B------:R-:W-:Y:S01]  /*17850*/  ISETP.GE.AND P1, PT, R5, R3, PT ;  /* 0x000000030500720c */ /* 0x000fe20003f26270 */
[----:B------:R-:W-:-:S12]  /*17860*/  IMAD.MOV.U32 R5, RZ, RZ, R14 ;  /* 0x000000ffff057224 */ /* 0x000fd800078e000e */
[----:B0-----:R-:W-:Y:S05]  /*17870*/  WARPSYNC.COLLECTIVE R15, `(.L_x_7744) ;  /* 0x000000000f087348 */ /* 0x001fea0003c00000 */
[----:B------:R1:W2:Y:S02]  /*17880*/  SHFL.IDX P6, R14, R13, R12, R11 ;  /* 0x0000000c0d0e7389 */ /* 0x0002a400000c000b */
[----:B012---:R-:W-:Y:S01]  /*17890*/  ENDCOLLECTIVE ;  /* 0x000000000000791b */ /* 0x007fe20003800000 */
.L_x_7744:
[----:B------:R-:W-:Y:S02]  /*178a0*/  IMAD.MOV.U32 R13, RZ, RZ, R2 ;  /* 0x000000ffff0d7224 */ /* 0x000fe400078e0002 */
[----:B------:R-:W-:Y:S02]  /*178b0*/  IMAD.MOV.U32 R12, RZ, RZ, 0x3 ;  /* 0x00000003ff0c7424 */ /* 0x000fe400078e00ff */
[----:B------:R-:W-:-:S07]  /*178c0*/  IMAD.MOV.U32 R6, RZ, RZ, R14 ;  /* 0x000000ffff067224 */ /* 0x000fce00078e000e */
[----:B------:R-:W-:Y:S05]  /*178d0*/  WARPSYNC.COLLECTIVE R15, `(.L_x_7745) ;  /* 0x000000000f087348 */ /* 0x000fea0003c00000 */
[----:B------:R0:W1:Y:S02]  /*178e0*/  SHFL.IDX P6, R14, R13, R12, R11 ;  /* 0x0000000c0d0e7389 */ /* 0x00006400000c000b */
[----:B01----:R-:W-:Y:S01]  /*178f0*/  ENDCOLLECTIVE ;  /* 0x000000000000791b */ /* 0x003fe20003800000 */
.L_x_7745:
        /* <DEDUP_REMOVED lines=14> */
.L_x_7746:
[----:B------:R-:W-:Y:S02]  /*179e0*/  IMAD.MOV.U32 R13, RZ, RZ, R2 ;  /* 0x000000ffff0d7224 */ /* 0x000fe400078e0002 */
[----:B------:R-:W-:Y:S02]  /*179f0*/  IMAD.MOV.U32 R12, RZ, RZ, 0x4 ;  /* 0x00000004ff0c7424 */ /* 0x000fe400078e00ff */
[----:B------:R-:W-:-:S07]  /*17a00*/  IMAD.MOV.U32 R6, RZ, RZ, R14 ;  /* 0x000000ffff067224 */ /* 0x000fce00078e000e */
[----:B------:R-:W-:Y:S05]  /*17a10*/  WARPSYNC.COLLECTIVE R15, `(.L_x_7747) ;  /* 0x000000000f087348 */ /* 0x000fea0003c00000 */
[----:B------:R0:W1:Y:S02]  /*17a20*/  SHFL.IDX P6, R14, R13, R12, R11 ;  /* 0x0000000c0d0e7389 */ /* 0x00006400000c000b */
[----:B01----:R-:W-:Y:S01]  /*17a30*/  ENDCOLLECTIVE ;  /* 0x000000000000791b */ /* 0x003fe20003800000 */
.L_x_7747:
        /* <DEDUP_REMOVED lines=14> */
.L_x_7748:
[----:B------:R-:W-:Y:S02]  /*17b20*/  IMAD.MOV.U32 R13, RZ, RZ, R2 ;  /* 0x000000ffff0d7224 */ /* 0x000fe400078e0002 */
[----:B------:R-:W-:Y:S02]  /*17b30*/  IMAD.MOV.U32 R12, RZ, RZ, 0x5 ;  /* 0x00000005ff0c7424 */ /* 0x000fe400078e00ff */
[----:B------:R-:W-:-:S07]  /*17b40*/  IMAD.MOV.U32 R6, RZ, RZ, R14 ;  /* 0x000000ffff067224 */ /* 0x000fce00078e000e */
[----:B------:R-:W-:Y:S05]  /*17b50*/  WARPSYNC.COLLECTIVE R15, `(.L_x_7749) ;  /* 0x000000000f087348 */ /* 0x000fea0003c00000 */
[----:B------:R0:W1:Y:S02]  /*17b60*/  SHFL.IDX P6, R14, R13, R12, R11 ;  /* 0x0000000c0d0e7389 */ /* 0x00006400000c000b */
[----:B01----:R-:W-:Y:S01]  /*17b70*/  ENDCOLLECTIVE ;  /* 0x000000000000791b */ /* 0x003fe20003800000 */
.L_x_7749:
        /* <DEDUP_REMOVED lines=14> */
.L_x_7750:
[----:B------:R-:W-:Y:S02]  /*17c60*/  IMAD.MOV.U32 R13, RZ, RZ, R2 ;  /* 0x000000ffff0d7224 */ /* 0x000fe400078e0002 */
[----:B------:R-:W-:Y:S02]  /*17c70*/  IMAD.MOV.U32 R12, RZ, RZ, 0x6 ;  /* 0x00000006ff0c7424 */ /* 0x000fe400078e00ff */
[----:B------:R-:W-:-:S07]  /*17c80*/  IMAD.MOV.U32 R6, RZ, RZ, R14 ;  /* 0x000000ffff067224 */ /* 0x000fce00078e000e */
[----:B------:R-:W-:Y:S05]  /*17c90*/  WARPSYNC.COLLECTIVE R15, `(.L_x_7751) ;  /* 0x000000000f087348 */ /* 0x000fea0003c00000 */
[----:B------:R0:W1:Y:S02]  /*17ca0*/  SHFL.IDX P6, R14, R13, R12, R11 ;  /* 0x0000000c0d0e7389 */ /* 0x00006400000c000b */
[----:B01----:R-:W-:Y:S01]  /*17cb0*/  ENDCOLLECTIVE ;  /* 0x000000000000791b */ /* 0x003fe20003800000 */
.L_x_7751:
        /* <DEDUP_REMOVED lines=13> */
.L_x_7752:
[----:B------:R-:W-:Y:S02]  /*17d90*/  IMAD.MOV.U32 R13, RZ, RZ, R2 ;  /* 0x000000ffff0d7224 */ /* 0x000fe400078e0002 */
[----:B------:R-:W-:Y:S02]  /*17da0*/  IMAD.MOV.U32 R12, RZ, RZ, 0x7 ;  /* 0x00000007ff0c7424 */ /* 0x000fe400078e00ff */
[----:B------:R-:W-:-:S07]  /*17db0*/  IMAD.MOV.U32 R6, RZ, RZ, R14 ;  /* 0x000000ffff067224 */ /* 0x000fce00078e000e */
[----:B------:R-:W-:Y:S05]  /*17dc0*/  WARPSYNC.COLLECTIVE R15, `(.L_x_7753) ;  /* 0x000000000f087348 */ /* 0x000fea0003c00000 */
[----:B------:R0:W1:Y:S02]  /*17dd0*/  SHFL.IDX P6, R14, R13, R12, R11 ;  /* 0x0000000c0d0e7389 */ /* 0x00006400000c000b */
[----:B01----:R-:W-:Y:S01]  /*17de0*/  ENDCOLLECTIVE ;  /* 0x000000000000791b */ /* 0x003fe20003800000 */
.L_x_7753:
        /* <DEDUP_REMOVED lines=12> */
.L_x_7754:
[----:B------:R-:W-:Y:S01]  /*17eb0*/  IMAD.MOV.U32 R0, RZ, RZ, R14 ;  /* 0x000000ffff007224 */ /* 0x000fe200078e000e */
[----:B------:R-:W-:Y:S06]  /*17ec0*/  BRA `(.L_x_7755) ;  /* 0xffffffcc00dc7947 */ /* 0x000fec000383ffff */
.L_x_7682:
[----:B0-----:R0:W1:Y:S02]  /*17ed0*/  SYNCS.PHASECHK.TRANS64.TRYWAIT P0, [R17+URZ+0x2e820], R0 ;  /* 0x02e82000110075a7 */ /* 0x001064000800017f */
[----:B-1----:R-:W-:Y:S05]  /*17ee0*/  @!P0 NANOSLEEP.SYNCS 0x989680 ;  /* 0x009896800000895d */ /* 0x002fea0003900000 */
[----:B------:R-:W1:Y:S02]  /*17ef0*/  @!P0 SYNCS.PHASECHK.TRANS64 P0, [R17+URZ+0x2e820], R0 ;  /* 0x02e82000110085a7 */ /* 0x000e64000800007f */
[----:B-1----:R-:W-:Y:S05]  /*17f00*/  @!P0 BRA `(.L_x_7682) ;  /* 0xfffffffc00f08947 */ /* 0x002fea000383ffff */
[----:B------:R-:W-:Y:S05]  /*17f10*/  BRA `(.L_x_7756) ;  /* 0xffffffd000387947 */ /* 0x000fea000383ffff */
.L_x_7688:
[----:B-1----:R1:W2:Y:S02]  /*17f20*/  SYNCS.PHASECHK.TRANS64.TRYWAIT P0, [R4+URZ+0x2e880], R3 ;  /* 0x02e88003040075a7 */ /* 0x0022a4000800017f */
[----:B--2---:R-:W-:Y:S05]  /*17f30*/  @!P0 NANOSLEEP.SYNCS 0x989680 ;  /* 0x009896800000895d */ /* 0x004fea0003900000 */
[----:B------:R-:W2:Y:S02]  /*17f40*/  @!P0 SYNCS.PHASECHK.TRANS64 P0, [R4+URZ+0x2e880], R3 ;  /* 0x02e88003040085a7 */ /* 0x000ea4000800007f */
[----:B--2---:R-:W-:Y:S05]  /*17f50*/  @!P0 BRA `(.L_x_7688) ;  /* 0xfffffffc00f08947 */ /* 0x004fea000383ffff */
[----:B------:R-:W-:Y:S05]  /*17f60*/  BRA `(.L_x_7757) ;  /* 0xffffffd000f07947 */ /* 0x000fea000383ffff */
.L_x_7693:
[----:B--2---:R2:W3:Y:S02]  /*17f70*/  SYNCS.PHASECHK.TRANS64.TRYWAIT P0, [R4+URZ+0x2e840], R3 ;  /* 0x02e84003040075a7 */ /* 0x0044e4000800017f */
[----:B---3--:R-:W-:Y:S05]  /*17f80*/  @!P0 NANOSLEEP.SYNCS 0x989680 ;  /* 0x009896800000895d */ /* 0x008fea0003900000 */
[----:B------:R-:W3:Y:S02]  /*17f90*/  @!P0 SYNCS.PHASECHK.TRANS64 P0, [R4+URZ+0x2e840], R3 ;  /* 0x02e84003040085a7 */ /* 0x000ee4000800007f */
[----:B---3--:R-:W-:Y:S05]  /*17fa0*/  @!P0 BRA `(.L_x_7693) ;  /* 0xfffffffc00f08947 */ /* 0x008fea000383ffff */
[----:B------:R-:W-:Y:S05]  /*17fb0*/  BRA `(.L_x_7758) ;  /* 0xffffffd4006c7947 */ /* 0x000fea000383ffff */
.L_x_7699:
[----:B-1----:R1:W2:Y:S02]  /*17fc0*/  SYNCS.PHASECHK.TRANS64.TRYWAIT P1, [R20+URZ+0x2e870], R2 ;  /* 0x02e87002140075a7 */ /* 0x0022a4000802017f */
[----:B--2---:R-:W-:Y:S05]  /*17fd0*/  @!P1 NANOSLEEP.SYNCS 0x989680 ;  /* 0x009896800000995d */ /* 0x004fea0003900000 */
[----:B------:R-:W2:Y:S02]  /*17fe0*/  @!P1 SYNCS.PHASECHK.TRANS64 P1, [R20+URZ+0x2e870], R2 ;  /* 0x02e87002140095a7 */ /* 0x000ea4000802007f */
[----:B--2---:R-:W-:Y:S05]  /*17ff0*/  @!P1 BRA `(.L_x_7699) ;  /* 0xfffffffc00f09947 */ /* 0x004fea000383ffff */
[----:B------:R-:W-:Y:S05]  /*18000*/  BRA `(.L_x_7759) ;  /* 0xffffffd800087947 */ /* 0x000fea000383ffff */
.L_x_7701:
[----:B-1----:R1:W2:Y:S02]  /*18010*/  SYNCS.PHASECHK.TRANS64.TRYWAIT P1, [R20+URZ+0x2e860], R0 ;  /* 0x02e86000140075a7 */ /* 0x0022a4000802017f */
[----:B--2---:R-:W-:Y:S05]  /*18020*/  @!P1 NANOSLEEP.SYNCS 0x989680 ;  /* 0x009896800000995d */ /* 0x004fea0003900000 */
[----:B------:R-:W2:Y:S02]  /*18030*/  @!P1 SYNCS.PHASECHK.TRANS64 P1, [R20+URZ+0x2e860], R0 ;  /* 0x02e86000140095a7 */ /* 0x000ea4000802007f */
[----:B--2---:R-:W-:Y:S05]  /*18040*/  @!P1 BRA `(.L_x_7701) ;  /* 0xfffffffc00f09947 */ /* 0x004fea000383ffff */
[----:B------:R-:W-:Y:S05]  /*18050*/  BRA `(.L_x_7760) ;  /* 0xffffffd800107947 */ /* 0x000fea000383ffff */
.L_x_7708:
[----:B0-----:R0:W1:Y:S02]  /*18060*/  SYNCS.PHASECHK.TRANS64.TRYWAIT P1, [R16+URZ+0x2e870], R3 ;  /* 0x02e87003100075a7 */ /* 0x001064000802017f */
[----:B-1----:R-:W-:Y:S05]  /*18070*/  @!P1 NANOSLEEP.SYNCS 0x989680 ;  /* 0x009896800000995d */ /* 0x002fea0003900000 */
[----:B------:R-:W1:Y:S02]  /*18080*/  @!P1 SYNCS.PHASECHK.TRANS64 P1, [R16+URZ+0x2e870], R3 ;  /* 0x02e87003100095a7 */ /* 0x000e64000802007f */
[----:B-1----:R-:W-:Y:S05]  /*18090*/  @!P1 BRA `(.L_x_7708) ;  /* 0xfffffffc00f09947 */ /* 0x002fea000383ffff */
[----:B------:R-:W-:Y:S05]  /*180a0*/  BRA `(.L_x_7761) ;  /* 0xffffffe0009c7947 */ /* 0x000fea000383ffff */
.L_x_7710:
[----:B0-----:R0:W1:Y:S02]  /*180b0*/  SYNCS.PHASECHK.TRANS64.TRYWAIT P1, [R16+URZ+0x2e860], R3 ;  /* 0x02e86003100075a7 */ /* 0x001064000802017f */
[----:B-1----:R-:W-:Y:S05]  /*180c0*/  @!P1 NANOSLEEP.SYNCS 0x989680 ;  /* 0x009896800000995d */ /* 0x002fea0003900000 */
[----:B------:R-:W1:Y:S02]  /*180d0*/  @!P1 SYNCS.PHASECHK.TRANS64 P1, [R16+URZ+0x2e860], R3 ;  /* 0x02e86003100095a7 */ /* 0x000e64000802007f */
[----:B-1----:R-:W-:Y:S05]  /*180e0*/  @!P1 BRA `(.L_x_7710) ;  /* 0xfffffffc00f09947 */ /* 0x002fea000383ffff */
[----:B------:R-:W-:Y:S05]  /*180f0*/  BRA `(.L_x_7762) ;  /* 0xffffffe000a47947 */ /* 0x000fea000383ffff */
.L_x_7716:
[----:B0-----:R0:W1:Y:S02]  /*18100*/  SYNCS.PHASECHK.TRANS64.TRYWAIT P0, [R0+URZ+0x2e820], R3 ;  /* 0x02e82003000075a7 */ /* 0x001064000800017f */
[----:B-1----:R-:W-:Y:S05]  /*18110*/  @!P0 NANOSLEEP.SYNCS 0x989680 ;  /* 0x009896800000895d */ /* 0x002fea0003900000 */
[----:B------:R-:W1:Y:S02]  /*18120*/  @!P0 SYNCS.PHASECHK.TRANS64 P0, [R0+URZ+0x2e820], R3 ;  /* 0x02e82003000085a7 */ /* 0x000e64000800007f */
[----:B-1----:R-:W-:Y:S05]  /*18130*/  @!P0 BRA `(.L_x_7716) ;  /* 0xfffffffc00f08947 */ /* 0x002fea000383ffff */
[----:B------:R-:W-:Y:S05]  /*18140*/  BRA `(.L_x_7763) ;  /* 0xffffffe800fc7947 */ /* 0x000fea000383ffff */
.L_x_7717:
        /* <DEDUP_REMOVED lines=11> */
.L_x_7765:
[----:B------:R-:W-:Y:S05]  /*18200*/  BSYNC B0 ;  /* 0x0000000000007941 */ /* 0x000fea0003800000 */
.L_x_7764:
[----:B------:R-:W-:Y:S05]  /*18210*/  BRA `(.L_x_7766) ;  /* 0xffffffe800e47947 */ /* 0x000fea000383ffff */
.L_x_7720:
[----:B------:R-:W-:Y:S01]  /*18220*/  BSSY B1, `(.L_x_7767) ;  /* 0x0000006000017945 */ /* 0x000fe20003800000 */
[----:B------:R-:W-:-:S07]  /*18230*/  IMAD.MOV.U32 R15, RZ, RZ, -0x1 ;  /* 0xffffffffff0f7424 */ /* 0x000fce00078e00ff */
[----:B01----:R-:W-:Y:S05]  /*18240*/  WARPSYNC.COLLECTIVE R15, `(.L_x_7768) ;  /* 0x000000000f0c7348 */ /* 0x003fea0003c00000 */
[----:B------:R-:W-:Y:S02]  /*18250*/  ELECT P6, UR62, PT ;  /* 0x00000000003e782f */ /* 0x000fe400038c0000 */
[----:B------:R-:W-:Y:S01]  /*18260*/  MOV R14, UR62 ;  /* 0x0000003e000e7c02 */ /* 0x000fe20008000f00 */
[----:B01----:R-:W-:Y:S10]  /*18270*/  ENDCOLLECTIVE ;  /* 0x000000000000791b */ /* 0x003ff40003800000 */
.L_x_7768:
[----:B------:R-:W-:Y:S05]  /*18280*/  BSYNC B1 ;  /* 0x0000000000017941 */ /* 0x000fea0003800000 */
.L_x_7767:
[----:B------:R-:W-:Y:S05]  /*18290*/  BRA `(.L_x_7769) ;  /* 0xffffffe800dc7947 */ /* 0x000fea000383ffff */
.L_x_7722:
[----:B0-----:R0:W1:Y:S02]  /*182a0*/  SYNCS.PHASECHK.TRANS64.TRYWAIT P1, [R6+URZ], R5 ;  /* 0x00000005060075a7 */ /* 0x001064000802017f */
[----:B-1----:R-:W-:Y:S05]  /*182b0*/  @!P1 NANOSLEEP.SYNCS 0x989680 ;  /* 0x009896800000995d */ /* 0x002fea0003900000 */
[----:B------:R-:W1:Y:S02]  /*182c0*/  @!P1 SYNCS.PHASECHK.TRANS64 P1, [R6+URZ], R5 ;  /* 0x00000005060095a7 */ /* 0x000e64000802007f */
[----:B-1----:R-:W-:Y:S05]  /*182d0*/  @!P1 BRA `(.L_x_7722) ;  /* 0xfffffffc00f09947 */ /* 0x002fea000383ffff */
[----:B------:R-:W-:Y:S05]  /*182e0*/  BRA `(.L_x_7770) ;  /* 0xffffffec00187947 */ /* 0x000fea000383ffff */
.L_x_7723:
[----:B-1----:R1:W2:Y:S02]  /*182f0*/  SYNCS.PHASECHK.TRANS64.TRYWAIT P1, [R7+URZ], R2 ;  /* 0x00000002070075a7 */ /* 0x0022a4000802017f */
[----:B--2---:R-:W-:Y:S05]  /*18300*/  @!P1 NANOSLEEP.SYNCS 0x989680 ;  /* 0x009896800000995d */ /* 0x004fea0003900000 */
[----:B------:R-:W2:Y:S02]  /*18310*/  @!P1 SYNCS.PHASECHK.TRANS64 P1, [R7+URZ], R2 ;  /* 0x00000002070095a7 */ /* 0x000ea4000802007f */
[----:B--2---:R-:W-:Y:S05]  /*18320*/  @!P1 BRA `(.L_x_7723) ;  /* 0xfffffffc00f09947 */ /* 0x004fea000383ffff */
[----:B------:R-:W-:Y:S05]  /*18330*/  BRA `(.L_x_7771) ;  /* 0xffffffec000c7947 */ /* 0x000fea000383ffff */
.L_x_7725:
[----:B--2---:R2:W3:Y:S02]  /*18340*/  SYNCS.PHASECHK.TRANS64.TRYWAIT P1, [R4+URZ+0x2e860], R5 ;  /* 0x02e86005040075a7 */ /* 0x0044e4000802017f */
[----:B---3--:R-:W-:Y:S05]  /*18350*/  @!P1 NANOSLEEP.SYNCS 0x989680 ;  /* 0x009896800000995d */ /* 0x008fea0003900000 */
[----:B------:R-:W3:Y:S02]  /*18360*/  @!P1 SYNCS.PHASECHK.TRANS64 P1, [R4+URZ+0x2e860], R5 ;  /* 0x02e86005040095a7 */ /* 0x000ee4000802007f */
[----:B---3--:R-:W-:Y:S05]  /*18370*/  @!P1 BRA `(.L_x_7725) ;  /* 0xfffffffc00f09947 */ /* 0x008fea000383ffff */
[----:B------:R-:W-:Y:S05]  /*18380*/  BRA `(.L_x_7772) ;  /* 0xffffffec00107947 */ /* 0x000fea000383ffff */
.L_x_7727:
[----:B---3--:R3:W4:Y:S02]  /*18390*/  SYNCS.PHASECHK.TRANS64.TRYWAIT P1, [R3+URZ+0x2e860], R2 ;  /* 0x02e86002030075a7 */ /* 0x008724000802017f */
[----:B----4-:R-:W-:Y:S05]  /*183a0*/  @!P1 NANOSLEEP.SYNCS 0x989680 ;  /* 0x009896800000995d */ /* 0x010fea0003900000 */
[----:B------:R-:W4:Y:S02]  /*183b0*/  @!P1 SYNCS.PHASECHK.TRANS64 P1, [R3+URZ+0x2e860], R2 ;  /* 0x02e86002030095a7 */ /* 0x000f24000802007f */
[----:B----4-:R-:W-:Y:S05]  /*183c0*/  @!P1 BRA `(.L_x_7727) ;  /* 0xfffffffc00f09947 */ /* 0x010fea000383ffff */
[----:B------:R-:W-:Y:S05]  /*183d0*/  BRA `(.L_x_7773) ;  /* 0xffffffec00107947 */ /* 0x000fea000383ffff */
.L_x_7729:
[----:B----4-:R4:W0:Y:S02]  /*183e0*/  SYNCS.PHASECHK.TRANS64.TRYWAIT P0, [R4+URZ+0x2e880], R5 ;  /* 0x02e88005040075a7 */ /* 0x010824000800017f */
[----:B0-----:R-:W-:Y:S05]  /*183f0*/  @!P0 NANOSLEEP.SYNCS 0x989680 ;  /* 0x009896800000895d */ /* 0x001fea0003900000 */
[----:B------:R-:W0:Y:S02]  /*18400*/  @!P0 SYNCS.PHASECHK.TRANS64 P0, [R4+URZ+0x2e880], R5 ;  /* 0x02e88005040085a7 */ /* 0x000e24000800007f */
[----:B0-----:R-:W-:Y:S05]  /*18410*/  @!P0 BRA `(.L_x_7729) ;  /* 0xfffffffc00f08947 */ /* 0x001fea000383ffff */
[----:B------:R-:W-:Y:S05]  /*18420*/  BRA `(.L_x_7730) ;  /* 0xffffffec000c7947 */ /* 0x000fea000383ffff */
.L_x_7774:
        /* <DEDUP_REMOVED lines=13> */
.L_x_12978:


//--------------------- .text._ZN7cutlass13device_kernelIN5flash11enable_sm90INS1_16FlashAttnFwdSm90INS1_25CollectiveMainloopFwdSm90ILi2EN4cute5tupleIJNS5_1CILi1EEES8_S8_EEENS6_IJNS7_ILi128EEENS7_ILi224EEESA_EEELi128ENS_12float_e4m3_tEfNS_4arch4Sm90ELb1ELb0ELb1ELb1ELb0ELb0ELb0ELb1ELb1ELb1ELb0ELb0EEENS1_21CollectiveEpilogueFwdINS6_IJSA_SA_SB_EEES9_NS_10bfloat16_tESF_Li256ELb1ELb1ELb0ELb1EEENS1_36VarlenDynamicPersistentTileSchedulerILi128ELi224ELi256ELi128ELb0ELb1ELb1ELb1ELb1ELb1EEEEEEEEEvNT_6ParamsE --------------------------
	.section	.text._ZN7cutlass13device_kernelIN5flash11enable_sm90INS1_16FlashAttnFwdSm90INS1_25CollectiveMainloopFwdSm90ILi2EN4cute5tupleIJNS5_1CILi1EEES8_S8_EEENS6_IJNS7_ILi128EEENS7_ILi224EEESA_EEELi128ENS_12float_e4m3_tEfNS_4arch4Sm90ELb1ELb0ELb1ELb1ELb0ELb0ELb0ELb1ELb1ELb1ELb0ELb0EEENS1_21CollectiveEpilogueFwdINS6_IJSA_SA_SB_EEES9_NS_10bfloat16_tESF_Li256ELb1ELb1ELb0ELb1EEENS1_36VarlenDynamicPersistentTileSchedulerILi128ELi224ELi256ELi128ELb0ELb1ELb1ELb1ELb1ELb1EEEEEEEEEvNT_6ParamsE,"ax",@progbits
	.align	128
.text._ZN7cutlass13device_kernelIN5flash11enable_sm90INS1_16FlashAttnFwdSm90INS1_25CollectiveMainloopFwdSm90ILi2EN4cute5tupleIJNS5_1CILi1EEES8_S8_EEENS6_IJNS7_ILi128EEENS7_ILi224EEESA_EEELi128ENS_12float_e4m3_tEfNS_4arch4Sm90ELb1ELb0ELb1ELb1ELb0ELb0ELb0ELb1ELb1ELb1ELb0ELb0EEENS1_21CollectiveEpilogueFwdINS6_IJSA_SA_SB_EEES9_NS_10bfloat16_tESF_Li256ELb1ELb1ELb0ELb1EEENS1_36VarlenDynamicPersistentTileSchedulerILi128ELi224ELi256ELi128ELb0ELb1ELb1ELb1ELb1ELb1EEEEEEEEEvNT_6ParamsE:
        .type           _ZN7cutlass13device_kernelIN5flash11enable_sm90INS1_16FlashAttnFwdSm90INS1_25CollectiveMainloopFwdSm90ILi2EN4cute5tupleIJNS5_1CILi1EEES8_S8_EEENS6_IJNS7_ILi128EEENS7_ILi224EEESA_EEELi128ENS_12float_e4m3_tEfNS_4arch4Sm90ELb1ELb0ELb1ELb1ELb0ELb0ELb0ELb1ELb1ELb1ELb0ELb0EEENS1_21CollectiveEpilogueFwdINS6_IJSA_SA_SB_EEES9_NS_10bfloat16_tESF_Li256ELb1ELb1ELb0ELb1EEENS1_36VarlenDynamicPersistentTileSchedulerILi128ELi224ELi256ELi128ELb0ELb1ELb1ELb1ELb1ELb1EEEEEEEEEvNT_6ParamsE,@function
        .size           _ZN7cutlass13device_kernelIN5flash11enable_sm90INS1_16FlashAttnFwdSm90INS1_25CollectiveMainloopFwdSm90ILi2EN4cute5tupleIJNS5_1CILi1EEES8_S8_EEENS6_IJNS7_ILi128EEENS7_ILi224EEESA_EEELi128ENS_12float_e4m3_tEfNS_4arch4Sm90ELb1ELb0ELb1ELb1ELb0ELb0ELb0ELb1ELb1ELb1ELb0ELb0EEENS1_21CollectiveEpilogueFwdINS6_IJSA_SA_SB_EEES9_NS_10bfloat16_tESF_Li256ELb1ELb1ELb0ELb1EEENS1_36VarlenDynamicPersistentTileSchedulerILi128ELi224ELi256ELi128ELb0ELb1ELb1ELb1ELb1ELb1EEEEEEEEEvNT_6ParamsE,(.L_x_12979 - _ZN7cutlass13device_kernelIN5flash11enable_sm90INS1_16FlashAttnFwdSm90INS1_25CollectiveMainloopFwdSm90ILi2EN4cute5tupleIJNS5_1CILi1EEES8_S8_EEENS6_IJNS7_ILi128EEENS7_ILi224EEESA_EEELi128ENS_12float_e4m3_tEfNS_4arch4Sm90ELb1ELb0ELb1ELb1ELb0ELb0ELb0ELb1ELb1ELb1ELb0ELb0EEENS1_21CollectiveEpilogueFwdINS6_IJSA_SA_SB_EEES9_NS_10bfloat16_tESF_Li256ELb1ELb1ELb0ELb1EEENS1_36VarlenDynamicPersistentTileSchedulerILi128ELi224ELi256ELi128ELb0ELb1ELb1ELb1ELb1ELb1EEEEEEEEEvNT_6ParamsE)
        .other          _ZN7cutlass13device_kernelIN5flash11enable_sm90INS1_16FlashAttnFwdSm90INS1_25CollectiveMainloopFwdSm90ILi2EN4cute5tupleIJNS5_1CILi1EEES8_S8_EEENS6_IJNS7_ILi128EEENS7_ILi224EEESA_EEELi128ENS_12float_e4m3_tEfNS_4arch4Sm90ELb1ELb0ELb1ELb1ELb0ELb0ELb0ELb1ELb1ELb1ELb0ELb0EEENS1_21CollectiveEpilogueFwdINS6_IJSA_SA_SB_EEES9_NS_10bfloat16_tESF_Li256ELb1ELb1ELb0ELb1EEENS1_36VarlenDynamicPersistentTileSchedulerILi128ELi224ELi256ELi128ELb0ELb1ELb1ELb1ELb1ELb1EEEEEEEEEvNT_6ParamsE,@"STO_CUDA_ENTRY STV_DEFAULT"
_ZN7cutlass13device_kernelIN5flash11enable_sm90INS1_16FlashAttnFwdSm90INS1_25CollectiveMainloopFwdSm90ILi2EN4cute5tupleIJNS5_1CILi1EEES8_S8_EEENS6_IJNS7_ILi128EEENS7_ILi224EEESA_EEELi128ENS_12float_e4m3_tEfNS_4arch4Sm90ELb1ELb0ELb1ELb1ELb0ELb0ELb0ELb1ELb1ELb1ELb0ELb0EEENS1_21CollectiveEpilogueFwdINS6_IJSA_SA_SB_EEES9_NS_10bfloat16_tESF_Li256ELb1ELb1ELb0ELb1EEENS1_36VarlenDynamicPersistentTileSchedulerILi128ELi224ELi256ELi128ELb0ELb1ELb1ELb1ELb1ELb1EEEEEEEEEvNT_6ParamsE:
        /* <DEDUP_REMOVED lines=18> */
.L_x_7776:
[----:B------:R-:W-:Y:S05]  /*0120*/  BSYNC B0 ;  /* 0x0000000000007941 */ /* 0x000fea0003800000 */
.L_x_7775:
        /* <DEDUP_REMOVED lines=41> */
.L_x_7777:
        /* <DEDUP_REMOVED lines=22> */
.L_x_7778:
        /* <DEDUP_REMOVED lines=18> */
.L_x_7779:
        /* <DEDUP_REMOVED lines=22> */
.L_x_7780:
        /* <DEDUP_REMOVED lines=22> */
.L_x_7781:
[----:B------:R-:W-:Y:S01]  /*0900*/  PLOP3.LUT P0, PT, PT, PT, UP0, 0x80, 0x0 ;  /* 0x000000000000781c */ /* 0x000fe20003f0f008 */
[----:B------:R-:W-:Y:S01]  /*0910*/  UMOV UR38, 0x1 ;  /* 0x0000000100267882 */ /* 0x000fe20000000000 */
[----:B------:R-:W-:Y:S01]  /*0920*/  NOP ;  /* 0x0000000000007918 */ /* 0x000fe20000000000 */
[----:B------:R-:W-:Y:S01]  /*0930*/  USEL UR38, UR38, 0x2, !UP0 ;  /* 0x0000000226267887 */ /* 0x000fe2000c000000 */
[----:B------:R-:W-:Y:S01]  /*0940*/  ULDC.64 UR52, c[0x0][0x208] ;  /* 0x0000820000347ab9 */ /* 0x000fe20000000a00 */
[----:B012-4-:R-:W-:Y:S08]  /*0950*/  BAR.SYNC.DEFER_BLOCKING 0x0 ;  /* 0x0000000000007b1d */ /* 0x017ff00000010000 */
[----:B------:R-:W-:Y:S05]  /*0960*/  @!P0 BRA `(.L_x_7782) ;  /* 0x00000128009c8947 */ /* 0x000fea0003800000 */
.L_x_7783:
        /* <DEDUP_REMOVED lines=29> */
[CC--:B------:R-:W-:Y:S01]  /*0b40*/  LEA.HI R2, R3.reuse, R234.reuse, RZ, 0x4 ;  /* 0x000000ea03027211 */ /* 0x0c0fe200078f20ff */
[----:B------:R-:W-:Y:S01]  /*0b50*/  IMAD.SHL.U32 R4, R4, 0x20, RZ ;  /* 0x0000002004047824 */ /* 0x000fe200078e00ff */
[----:B------:R-:W-:Y:S01]  /*0b60*/  LEA.HI R10, R3, R234, RZ, 0x2 ;  /* 0x000000ea030a7211 */ /* 0x000fe200078f10ff */
        /* <DEDUP_REMOVED lines=8> */
[----:B------:R-:W-:Y:S02]  /*0bf0*/  LOP3.LUT R5, R10, 0xfffffffc, RZ, 0xc0, !PT ;  /* 0xfffffffc0a057812 */ /* 0x000fe400078ec0ff */
[--C-:B------:R-:W-:Y:S02]  /*0c00*/  SHF.R.S32.HI R8, RZ, 0x2, R6.reuse ;  /* 0x00000002ff087819 */ /* 0x100fe40000011406 */
[----:B------:R-:W-:Y:S01]  /*0c10*/  SHF.R.S32.HI R11, RZ, 0x1f, R6 ;  /* 0x0000001fff0b7819 */ /* 0x000fe20000011406 */
[----:B------:R-:W-:Y:S01]  /*0c20*/  IMAD.IADD R4, R234, 0x1, -R5 ;  /* 0x00000001ea047824 */ /* 0x000fe200078e0a05 */
[----:B------:R-:W-:Y:S02]  /*0c30*/  LEA.HI R2, R2, R7, RZ, 0x1 ;  /* 0x0000000702027211 */ /* 0x000fe400078f08ff */
[----:B------:R-:W-:-:S02]  /*0c40*/  LEA.HI R3, R3, R234, RZ, 0x3 ;  /* 0x000000ea03037211 */ /* 0x000fc400078f18ff */
[----:B------:R-:W-:Y:S02]  /*0c50*/  LEA.HI R11, R11, R8, RZ, 0x3 ;  /* 0x000000080b0b7211 */ /* 0x000fe400078f18ff */
[----:B------:R-:W-:Y:S02]  /*0c60*/  SHF.R.S32.HI R229, RZ, 0x7, R0 ;  /* 0x00000007ffe57819 */ /* 0x000fe40000011400 */
[----:B------:R-:W-:Y:S02]  /*0c70*/  LOP3.LUT R2, R2, 0x1ffffffe, RZ, 0xc0, !PT ;  /* 0x1ffffffe02027812 */ /* 0x000fe400078ec0ff */
[----:B------:R-:W-:Y:S02]  /*0c80*/  LOP3.LUT R5, R3, 0xfffffff8, RZ, 0xc0, !PT ;  /* 0xfffffff803057812 */ /* 0x000fe400078ec0ff */
[----:B------:R-:W-:Y:S01]  /*0c90*/  LOP3.LUT R11, R11, 0xfffffff8, RZ, 0xc0, !PT ;  /* 0xfffffff80b0b7812 */ /* 0x000fe200078ec0ff */
[----:B------:R-:W-:Y:S01]  /*0ca0*/  IMAD.IADD R2, R7, 0x1, -R2 ;  /* 0x0000000107027824 */ /* 0x000fe200078e0a02 */
        /* <DEDUP_REMOVED lines=21> */
.L_x_7840:
        /* <DEDUP_REMOVED lines=51> */
.L_x_7784:
        /* <DEDUP_REMOVED lines=9> */
.L_x_7785:
        /* <DEDUP_REMOVED lines=13> */
.L_x_7786:
        /* <DEDUP_REMOVED lines=21> */
[----:B------:R-:W-:Y:S02]  /*13e0*/  CS2R R14, SRZ ;  /* 0x00000000000e7805 */ /* 0x000fe4000001ff00 */
[----:B------:R-:W-:Y:S02]  /*13f0*/  CS2R R68, SRZ ;  /* 0x0000000000447805 */ /* 0x000fe4000001ff00 */
[----:B------:R-:W-:Y:S01]  /*1400*/  CS2R R20, SRZ ;  /* 0x0000000000147805 */ /* 0x000fe2000001ff00 */
[----:B------:R-:W-:Y:S01]  /*1410*/  @UP0 USHF.R.U32.HI UR6, URZ, UR8, UR5 ;  /* 0x000000083f060299 */ /* 0x000fe20008011605 */
[----:B------:R-:W-:Y:S01]  /*1420*/  CS2R R62, SRZ ;  /* 0x00000000003e7805 */ /* 0x000fe2000001ff00 */
[----:B------:R-:W-:Y:S01]  /*1430*/  UIADD3 UR5, UR48, 0xdf, URZ ;  /* 0x000000df30057890 */ /* 0x000fe2000fffe03f */
        /* <DEDUP_REMOVED lines=16> */
[----:B------:R-:W-:-:S02]  /*1540*/  CS2R R30, SRZ ;  /* 0x00000000001e7805 */ /* 0x000fc4000001ff00 */
[----:B------:R-:W-:Y:S02]  /*1550*/  CS2R R42, SRZ ;  /* 0x00000000002a7805 */ /* 0x000fe4000001ff00 */
[----:B------:R-:W-:Y:S01]  /*1560*/  CS2R R36, SRZ ;  /* 0x0000000000247805 */ /* 0x000fe2000001ff00 */
[----:B------:R-:W-:Y:S01]  /*1570*/  UISETP.LT.AND UP0, UPT, UR4, UR6, UPT ;  /* 0x000000060400728c */ /* 0x000fe2000bf01270 */
[----:B------:R-:W-:Y:S02]  /*1580*/  CS2R R40, SRZ ;  /* 0x0000000000287805 */ /* 0x000fe4000001ff00 */
[----:B------:R-:W-:Y:S01]  /*1590*/  CS2R R38, SRZ ;  /* 0x0000000000267805 */ /* 0x000fe2000001ff00 */
[----:B------:R-:W-:Y:S01]  /*15a0*/  IMAD.MOV.U32 R34, RZ, RZ, RZ ;  /* 0x000000ffff227224 */ /* 0x000fe200078e00ff */
[----:B------:R-:W-:Y:S01]  /*15b0*/  USEL UR51, UR4, UR6, UP0 ;  /* 0x0000000604337287 */ /* 0x000fe20008000000 */
[----:B------:R-:W-:Y:S02]  /*15c0*/  CS2R R88, SRZ ;  /* 0x0000000000587805 */ /* 0x000fe4000001ff00 */
[----:B------:R-:W-:-:S02]  /*15d0*/  CS2R R48, SRZ ;  /* 0x0000000000307805 */ /* 0x000fc4000001ff00 */
[----:B------:R-:W-:Y:S01]  /*15e0*/  CS2R R90, SRZ ;  /* 0x00000000005a7805 */ /* 0x000fe2000001ff00 */
[----:B------:R-:W-:Y:S01]  /*15f0*/  UISETP.GE.AND UP0, UPT, UR51, 0x1, UPT ;  /* 0x000000013300788c */ /* 0x000fe2000bf06270 */
[----:B------:R-:W-:Y:S02]  /*1600*/  CS2R R56, SRZ ;  /* 0x0000000000387805 */ /* 0x000fe4000001ff00 */
[----:B------:R-:W-:Y:S01]  /*1610*/  CS2R R92, SRZ ;  /* 0x00000000005c7805 */ /* 0x000fe2000001ff00 */
[----:B------:R-:W-:Y:S01]  /*1620*/  IMAD.MOV.U32 R65, RZ, RZ, RZ ;  /* 0x000000ffff417224 */ /* 0x000fe200078e00ff */
[----:B------:R-:W-:Y:S02]  /*1630*/  CS2R R94, SRZ ;  /* 0x00000000005e7805 */ /* 0x000fe4000001ff00 */
[----:B------:R-:W-:-:S13]  /*1640*/  PLOP3.LUT P1, PT, PT, PT, UP0, 0x80, 0x0 ;  /* 0x000000000000781c */ /* 0x000fda0003f2f008 */
[----:B------:R-:W-:Y:S05]  /*1650*/  @!P1 BRA `(.L_x_7787) ;  /* 0x000000f400709947 */ /* 0x000fea0003800000 */
        /* <DEDUP_REMOVED lines=31> */
.L_x_7788:
        /* <DEDUP_REMOVED lines=54> */
.L_x_7934:
[----:B------:R-:W-:Y:S05]  /*1bb0*/  @!P0 BRA `(.L_x_7790) ;  /* 0x0000000000048947 */ /* 0x000fea0003800000 */
[----:B------:R-:W-:Y:S01]  /*1bc0*/  BPT.TRAP 0x1 ;  /* 0x000000040000795c */ /* 0x000fe20000300000 */
.L_x_7790:
[----:B------:R-:W-:Y:S02]  /*1bd0*/  IMAD.U32 R2, RZ, RZ, UR50 ;  /* 0x00000032ff027e24 */ /* 0x000fe4000f8e00ff */
[----:B0-----:R-:W-:-:S03]  /*1be0*/  IMAD.U32 R3, RZ, RZ, UR44 ;  /* 0x0000002cff037e24 */ /* 0x001fc6000f8e00ff */
[----:B------:R-:W-:Y:S02]  /*1bf0*/  LEA R2, R2, UR41, 0x3 ;  /* 0x0000002902027c11 */ /* 0x000fe4000f8e18ff */
[----:B------:R-:W-:-:S04]  /*1c00*/  SHF.L.U32 R3, R3, 0x1f, RZ ;  /* 0x0000001f03037819 */ /* 0x000fc800000006ff */
[----:B------:R0:W1:Y:S01]  /*1c10*/  SYNCS.PHASECHK.TRANS64.TRYWAIT P1, [R2+URZ+0x2e830], R3 ;  /* 0x02e83003020075a7 */ /* 0x000062000802017f */
[----:B------:R-:W-:Y:S05]  /*1c20*/  @!P0 BRA `(.L_x_7791) ;  /* 0x0000000000048947 */ /* 0x000fea0003800000 */
[----:B------:R-:W-:Y:S01]  /*1c30*/  BPT.TRAP 0x1 ;  /* 0x000000040000795c */ /* 0x000fe20000300000 */
.L_x_7791:
[----:B-1----:R-:W-:Y:S05]  /*1c40*/  @P1 BRA `(.L_x_7792) ;  /* 0x0000000000081947 */ /* 0x002fea0003800000 */
[----:B------:R-:W1:Y:S02]  /*1c50*/  SYNCS.PHASECHK.TRANS64.TRYWAIT P1, [R2+URZ+0x2e830], R3 ;  /* 0x02e83003020075a7 */ /* 0x000e64000802017f */
[----:B-1----:R-:W-:Y:S05]  /*1c60*/  @!P1 BRA `(.L_x_7793) ;  /* 0x0000017000a49947 */ /* 0x002fea0003800000 */
.L_x_7792:
        /* <DEDUP_REMOVED lines=147> */
[----:B------:R-:W-:Y:S02]  /*25a0*/  UMOV UR7, 0xffffff20 ;  /* 0xffffff2000077882 */ /* 0x000fe40000000000 */
[----:B------:R-:W-:Y:S01]  /*25b0*/  UIMAD UR7, UR51, UR7, 0xe1 ;  /* 0x000000e1330774a4 */ /* 0x000fe2000f8e0207 */
        /* <DEDUP_REMOVED lines=104> */
[----:B------:R-:W-:Y:S01]  /*2c40*/  FMUL.FTZ R73, R0, R74 ;  /* 0x0000004a00497220 */ /* 0x000fe20000410000 */
[----:B------:R-:W-:-:S02]  /*2c50*/  IMAD.U32 R82, RZ, RZ, UR7 ;  /* 0x00000007ff527e24 */ /* 0x000fc4000f8e00ff */
[C---:B------:R-:W-:Y:S01]  /*2c60*/  FMUL.FTZ R74, R0.reuse, R78 ;  /* 0x0000004e004a7220 */ /* 0x040fe20000410000 */
[C---:B------:R-:W-:Y:S01]  /*2c70*/  FMUL.FTZ R78, R0.reuse, R87 ;  /* 0x00000057004e7220 */ /* 0x040fe20000410000 */
[C---:B------:R-:W-:Y:S01]  /*2c80*/  FMUL.FTZ R117, R0.reuse, R81 ;  /* 0x0000005100757220 */ /* 0x040fe20000410000 */
[----:B------:R-:W-:Y:S01]  /*2c90*/  IMAD R82, R17, -0x2, R82 ;  /* 0xfffffffe11527824 */ /* 0x000fe200078e0252 */
        /* <DEDUP_REMOVED lines=23> */
[----:B------:R-:W-:Y:S01]  /*2e10*/  UIMAD UR6, UR51, -0xe0, UR48 ;  /* 0xffffff20330678a4 */ /* 0x000fe2000f8e0230 */
[C---:B------:R-:W-:Y:S01]  /*2e20*/  FMUL.FTZ R131, R0.reuse, R68 ;  /* 0x0000004400837220 */ /* 0x040fe20000410000 */
[----:B------:R-:W-:Y:S01]  /*2e30*/  WARPGROUP.ARRIVE ;  /* 0x00000000000079c5 */ /* 0x000fe20000000000 */
[----:B------:R-:W-:Y:S01]  /*2e40*/  IADD3 R82, -R57, UR48, R82 ;  /* 0x0000003039527c10 */ /* 0x000fe2000fffe152 */
[----:B------:R-:W0:Y:S01]  /*2e50*/  SHFL.IDX PT, R56, R80, RZ, 0x1c1f ;  /* 0x001c1fff50387589 */ /* 0x000e2200000e0000 */
[----:B------:R-:W-:Y:S01]  /*2e60*/  UIADD3 UR6, UR6, 0xe0, URZ ;  /* 0x000000e006067890 */ /* 0x000fe2000fffe03f */
[C---:B------:R-:W-:Y:S01]  /*2e70*/  FMUL.FTZ R57, R0.reuse, R59 ;  /* 0x0000003b00397220 */ /* 0x040fe20000410000 */
[C---:B------:R-:W-:Y:S01]  /*2e80*/  FMUL.FTZ R127, R0.reuse, R61 ;  /* 0x0000003d007f7220 */ /* 0x040fe20000410000 */
[----:B------:R-:W-:Y:S01]  /*2e90*/  QGMMA.64x32x32.F32.E4M3.E4M3 R40, gdesc[UR12], R40, gsb0 ;  /* 0x006000000c2879f3 */ /* 0x000fe20008000828 */
[----:B------:R-:W-:Y:S01]  /*2ea0*/  UIADD3 UR14, UR20, 0x606, URZ ;  /* 0x00000606140e7890 */ /* 0x000fe2000fffe03f */
[----:B------:R-:W5:Y:S01]  /*2eb0*/  MUFU.TANH R115, R115 ;  /* 0x0000007300737308 */ /* 0x000f620000002400 */
[----:B------:R-:W-:Y:S01]  /*2ec0*/  IMAD.U32 R60, RZ, RZ, UR6 ;  /* 0x00000006ff3c7e24 */ /* 0x000fe2000f8e00ff */
[----:B------:R-:W-:Y:S01]  /*2ed0*/  UMOV UR15, 0x40000040 ;  /* 0x40000040000f7882 */ /* 0x000fe20000000000 */
[C---:B------:R-:W-:Y:S01]  /*2ee0*/  FMUL.FTZ R64, R0.reuse, R64 ;  /* 0x0000004000407220 */ /* 0x040fe20000410000 */
[----:B------:R-:W-:Y:S01]  /*2ef0*/  FMUL.FTZ R65, R0, R65 ;  /* 0x0000004100417220 */ /* 0x000fe20000410000 */
[----:B------:R-:W-:-:S02]  /*2f00*/  IMAD R81, R17, -0x2, R60 ;  /* 0xfffffffe11517824 */ /* 0x000fc400078e023c */
[C---:B------:R-:W-:Y:S01]  /*2f10*/  FMUL.FTZ R69, R0.reuse, R69 ;  /* 0x0000004500457220 */ /* 0x040fe20000410000 */
[----:B------:R-:W-:Y:S01]  /*2f20*/  FMUL.FTZ R60, R0, R66 ;  /* 0x00000042003c7220 */ /* 0x000fe20000410000 */
[----:B------:R-:W5:Y:S01]  /*2f30*/  MUFU.TANH R117, R117 ;  /* 0x0000007500757308 */ /* 0x000f620000002400 */
[----:B------:R-:W5:Y:S01]  /*2f40*/  SHFL.IDX PT, R133, R80, 0x1, 0x1c1f ;  /* 0x003c1f0050857f89 */ /* 0x000f6200000e0000 */
[----:B------:R-:W-:Y:S02]  /*2f50*/  @UP0 ULDC UR6, c[0x0][0x44c] ;  /* 0x0001130000060ab9 */ /* 0x000fe40000000800 */
[----:B------:R-:W-:-:S04]  /*2f60*/  UIMAD.WIDE.U32 UR6, UR39, UR6, URZ ;  /* 0x00000006270672a5 */ /* 0x000fc8000f8e003f */
[----:B------:R-:W5:Y:S01]  /*2f70*/  MUFU.TANH R84, R84 ;  /* 0x0000005400547308 */ /* 0x000f620000002400 */
[----:B0-----:R-:W-:Y:S01]  /*2f80*/  VIADDMNMX R68, R56, R82, R81, PT ;  /* 0x0000005238447246 */ /* 0x001fe20003800151 */
[C---:B------:R-:W-:Y:S01]  /*2f90*/  FMUL.FTZ R56, R0.reuse, R58 ;  /* 0x0000003a00387220 */ /* 0x040fe20000410000 */
[C---:B------:R-:W-:Y:S01]  /*2fa0*/  FMUL.FTZ R58, R0.reuse, R62 ;  /* 0x0000003e003a7220 */ /* 0x040fe20000410000 */
[----:B------:R-:W-:Y:S01]  /*2fb0*/  FMUL.FTZ R62, R0, R70 ;  /* 0x00000046003e7220 */ /* 0x000fe20000410000 */
[C---:B------:R-:W-:Y:S01]  /*2fc0*/  ISETP.GT.AND P5, PT, R68.reuse, RZ, PT ;  /* 0x000000ff4400720c */ /* 0x040fe20003fa4270 */
[----:B------:R-:W-:Y:S01]  /*2fd0*/  UMOV UR6, URZ ;  /* 0x0000003f00067c82 */ /* 0x000fe20008000000 */
[C---:B------:R-:W-:Y:S01]  /*2fe0*/  ISETP.GT.AND P6, PT, R68.reuse, 0x1, PT ;  /* 0x000000014400780c */ /* 0x040fe20003fc4270 */
[----:B------:R-:W0:Y:S01]  /*2ff0*/  MUFU.TANH R85, R85 ;  /* 0x0000005500557308 */ /* 0x000e220000002400 */
[----:B------:R-:W-:Y:S02]  /*3000*/  ISETP.GT.AND P3, PT, R68, 0x8, PT ;  /* 0x000000084400780c */ /* 0x000fe40003f64270 */
[----:B------:R-:W-:-:S02]  /*3010*/  FSEL R120, R120, -INF , P5 ;  /* 0xff80000078787808 */ /* 0x000fc40002800000 */
[----:B-1----:R-:W-:Y:S02]  /*3020*/  FSEL R136, R136, -INF , P6 ;  /* 0xff80000088887808 */ /* 0x002fe40003000000 */
[----:B------:R-:W-:Y:S01]  /*3030*/  ISETP.GT.AND P4, PT, R68, 0x9, PT ;  /* 0x000000094400780c */ /* 0x000fe20003f84270 */
[----:B------:R-:W1:Y:S01]  /*3040*/  MUFU.TANH R83, R83 ;  /* 0x0000005300537308 */ /* 0x000e620000002400 */
[----:B--2---:R-:W-:Y:S02]  /*3050*/  FSEL R114, R121, -INF , P3 ;  /* 0xff80000079727808 */ /* 0x004fe40001800000 */
[----:B------:R-:W-:Y:S02]  /*3060*/  FMNMX.FTZ R59, R120, R136, !PT ;  /* 0x00000088783b7209 */ /* 0x000fe40007810000 */
[----:B------:R-:W-:Y:S02]  /*3070*/  ISETP.GT.AND P5, PT, R68, 0x10, PT ;  /* 0x000000104400780c */ /* 0x000fe40003fa4270 */
[----:B---3--:R-:W-:Y:S01]  /*3080*/  FSEL R124, R124, -INF , P4 ;  /* 0xff8000007c7c7808 */ /* 0x008fe20002000000 */
[----:B------:R-:W2:Y:S01]  /*3090*/  MUFU.TANH R87, R87 ;  /* 0x0000005700577308 */ /* 0x000ea20000002400 */
[----:B------:R-:W-:Y:S01]  /*30a0*/  FMNMX.FTZ R61, R114, R59, !PT ;  /* 0x0000003b723d7209 */ /* 0x000fe20007810000 */
[----:B------:R-:W-:Y:S01]  /*30b0*/  FMUL.FTZ R59, R0, R63 ;  /* 0x0000003f003b7220 */ /* 0x000fe20000410000 */
[----:B------:R-:W-:-:S02]  /*30c0*/  ISETP.GT.AND P6, PT, R68, 0x11, PT ;  /* 0x000000114400780c */ /* 0x000fc40003fc4270 */
[----:B----4-:R-:W-:Y:S02]  /*30d0*/  FSEL R118, R137, -INF , P5 ;  /* 0xff80000089767808 */ /* 0x010fe40002800000 */
[----:B------:R-:W-:Y:S01]  /*30e0*/  FMNMX.FTZ R63, R124, R61, !PT ;  /* 0x0000003d7c3f7209 */ /* 0x000fe20007810000 */
[----:B------:R-:W-:Y:S01]  /*30f0*/  FMUL.FTZ R61, R0, R67 ;  /* 0x00000043003d7220 */ /* 0x000fe20000410000 */
[----:B------:R-:W-:Y:S01]  /*3100*/  ISETP.GT.AND P3, PT, R68, 0x18, PT ;  /* 0x000000184400780c */ /* 0x000fe20003f64270 */
[----:B------:R-:W3:Y:S01]  /*3110*/  MUFU.TANH R119, R119 ;  /* 0x0000007700777308 */ /* 0x000ee20000002400 */
[----:B-----5:R-:W-:Y:S02]  /*3120*/  FSEL R130, R129, -INF , P6 ;  /* 0xff80000081827808 */ /* 0x020fe40003000000 */
[----:B------:R-:W-:Y:S01]  /*3130*/  FMNMX.FTZ R67, R118, R63, !PT ;  /* 0x0000003f76437209 */ /* 0x000fe20007810000 */
[----:B------:R-:W-:Y:S01]  /*3140*/  FMUL.FTZ R63, R0, R71 ;  /* 0x00000047003f7220 */ /* 0x000fe20000410000 */
[----:B------:R-:W-:-:S02]  /*3150*/  ISETP.GT.AND P4, PT, R68, 0x19, PT ;  /* 0x000000194400780c */ /* 0x000fc40003f84270 */
[----:B------:R-:W-:Y:S01]  /*3160*/  FSEL R70, R125, -INF , P3 ;  /* 0xff8000007d467808 */ /* 0x000fe20001800000 */
[----:B------:R-:W-:Y:S02]  /*3170*/  WARPGROUP.DEPBAR.LE gsb0, 0x0 ;  /* 0x00008000000079c5 */ /* 0x000fe40000010000 */
[----:B------:R-:W-:Y:S01]  /*3180*/  FMNMX.FTZ R67, R130, R67, !PT ;  /* 0x0000004382437209 */ /* 0x000fe20007810000 */
[----:B------:R-:W-:Y:S01]  /*3190*/  WARPGROUP.ARRIVE ;  /* 0x00000000000079c5 */ /* 0x000fe20000000000 */
[----:B------:R-:W-:Y:S01]  /*31a0*/  ISETP.GT.AND P3, PT, R68, 0x20, PT ;  /* 0x000000204400780c */ /* 0x000fe20003f64270 */
[----:B------:R-:W4:Y:S01]  /*31b0*/  MUFU.TANH R127, R127 ;  /* 0x0000007f007f7308 */ /* 0x000f220000002400 */
[----:B------:R-:W-:Y:S01]  /*31c0*/  FSEL R144, R128, -INF , P4 ;  /* 0xff80000080907808 */ /* 0x000fe20002000000 */
[----:B------:R-:W-:Y:S01]  /*31d0*/  FMUL.FTZ R41, R0, R41 ;  /* 0x0000002900297220 */ /* 0x000fe20000410000 */
[----:B------:R-:W-:Y:S01]  /*31e0*/  FMNMX.FTZ R67, R70, R67, !PT ;  /* 0x0000004346437209 */ /* 0x000fe20007810000 */
[----:B------:R-:W-:Y:S01]  /*31f0*/  QGMMA.64x32x32.F32.E4M3.E4M3 R24, gdesc[UR12], R24, gsb0 ;  /* 0x006000000c1879f3 */ /* 0x000fe20008000818 */
        /* <DEDUP_REMOVED lines=13> */
[----:B------:R-:W-:Y:S01]  /*32d0*/  FMUL.FTZ R53, R0, R53 ;  /* 0x0000003500357220 */ /* 0x000fe20000410000 */
        /* <DEDUP_REMOVED lines=9> */
[----:B------:R-:W-:Y:S01]  /*3370*/  @UP0 ULDC UR14, c[0x0][0x450] ;  /* 0x00011400000e0ab9 */ /* 0x000fe20000000800 */
[----:B------:R-:W-:Y:S01]  /*3380*/  ISETP.GT.AND P4, PT, R68, 0x31, PT ;  /* 0x000000314400780c */ /* 0x000fe20003f84270 */
[----:B------:R-:W-:Y:S01]  /*3390*/  @UP0 USHF.R.U32.HI UR11, URZ, UR14, UR7 ;  /* 0x0000000e3f0b0299 */ /* 0x000fe20008011607 */
[----:B------:R-:W-:Y:S01]  /*33a0*/  FSEL R158, R109, -INF , P3 ;  /* 0xff8000006d9e7808 */ /* 0x000fe20001800000 */
[----:B------:R0:W-:Y:S01]  /*33b0*/  MUFU.TANH R66, R40 ;  /* 0x0000002800427308 */ /* 0x0001e20000002400 */
[----:B------:R-:W-:Y:S01]  /*33c0*/  FMNMX.FTZ R67, R154, R67, !PT ;  /* 0x000000439a437209 */ /* 0x000fe20007810000 */
[----:B------:R-:W-:Y:S01]  /*33d0*/  UIADD3 UR7, UR11, UR48, -UR49 ;  /* 0x000000300b077290 */ /* 0x000fe2000fffe831 */
[----:B------:R-:W-:-:S02]  /*33e0*/  ISETP.GT.AND P3, PT, R68, 0x38, PT ;  /* 0x000000384400780c */ /* 0x000fc40003f64270 */
[----:B------:R-:W-:Y:S01]  /*33f0*/  FSEL R156, R112, -INF , P4 ;  /* 0xff800000709c7808 */ /* 0x000fe20002000000 */
[----:B------:R-:W-:Y:S01]  /*3400*/  UIMAD.WIDE UR6, UR7, -0x6db6db6d, UR6 ;  /* 0x92492493070678a5 */ /* 0x000fe2000f8e0206 */
[----:B------:R-:W-:Y:S01]  /*3410*/  FMNMX.FTZ R67, R158, R67, !PT ;  /* 0x000000439e437209 */ /* 0x000fe20007810000 */
[----:B------:R-:W5:Y:S01]  /*3420*/  MUFU.TANH R131, R131 ;  /* 0x0000008300837308 */ /* 0x000f620000002400 */
[----:B------:R-:W-:Y:S01]  /*3430*/  ISETP.GT.AND P6, PT, R68, 0x39, PT ;  /* 0x000000394400780c */ /* 0x000fe20003fc4270 */
[----:B0-----:R-:W-:Y:S01]  /*3440*/  FMUL.FTZ R40, R0, R42 ;  /* 0x0000002a00287220 */ /* 0x001fe20000410000 */
[----:B------:R-:W-:Y:S01]  /*3450*/  FSEL R148, R113, -INF , P3 ;  /* 0xff80000071947808 */ /* 0x000fe20001800000 */
[----:B------:R-:W-:Y:S01]  /*3460*/  USHF.R.U32.HI UR6, URZ, 0x1f, UR7 ;  /* 0x0000001f3f067899 */ /* 0x000fe20008011607 */
[----:B------:R-:W-:Y:S02]  /*3470*/  FMNMX.FTZ R67, R156, R67, !PT ;  /* 0x000000439c437209 */ /* 0x000fe40007810000 */
[----:B------:R-:W-:Y:S01]  /*3480*/  ISETP.GT.AND P4, PT, R68, 0x40, PT ;  /* 0x000000404400780c */ /* 0x000fe20003f84270 */
[----:B------:R-:W0:Y:S01]  /*3490*/  MUFU.TANH R69, R69 ;  /* 0x0000004500457308 */ /* 0x000e220000002400 */
[----:B------:R-:W-:Y:S01]  /*34a0*/  FSEL R142, R116, -INF , P6 ;  /* 0xff800000748e7808 */ /* 0x000fe20003000000 */
[----:B------:R-:W-:Y:S01]  /*34b0*/  ULEA.HI.SX32 UR6, UR7, UR6, 0x19 ;  /* 0x0000000607067291 */ /* 0x000fe2000f8fca3f */
[----:B------:R-:W-:-:S02]  /*34c0*/  FMNMX.FTZ R67, R148, R67, !PT ;  /* 0x0000004394437209 */ /* 0x000fc40007810000 */
[----:B------:R-:W-:Y:S01]  /*34d0*/  ISETP.GT.AND P5, PT, R68, 0x41, PT ;  /* 0x000000414400780c */ /* 0x000fe20003fa4270 */
[----:B------:R-:W-:Y:S01]  /*34e0*/  UISETP.LT.AND UP1, UPT, URZ, UR6, UPT ;  /* 0x000000063f00728c */ /* 0x000fe2000bf21270 */
[----:B------:R-:W-:Y:S01]  /*34f0*/  FSEL R140, R88, -INF , P4 ;  /* 0xff800000588c7808 */ /* 0x000fe20002000000 */
[----:B------:R-:W-:Y:S01]  /*3500*/  MUFU.TANH R3, R3 ;  /* 0x0000000300037308 */ /* 0x000fe20000002400 */
[----:B------:R-:W-:Y:S01]  /*3510*/  FMNMX.FTZ R67, R142, R67, !PT ;  /* 0x000000438e437209 */ /* 0x000fe20007810000 */
[----:B------:R-:W-:Y:S01]  /*3520*/  USEL UR51, URZ, UR6, !UP1 ;  /* 0x000000063f337287 */ /* 0x000fe2000c800000 */
[----:B------:R-:W-:Y:S02]  /*3530*/  ISETP.GT.AND P3, PT, R68, 0x48, PT ;  /* 0x000000484400780c */ /* 0x000fe40003f64270 */
[----:B------:R-:W-:Y:S01]  /*3540*/  FSEL R138, R106, -INF , P5 ;  /* 0xff8000006a8a7808 */ /* 0x000fe20002800000 */
[----:B------:R-:W-:Y:S01]  /*3550*/  UISETP.GE.AND UP1, UPT, UR54, UR51, UPT ;  /* 0x000000333600728c */ /* 0x000fe2000bf26270 */
[----:B------:R-:W-:Y:S01]  /*3560*/  FMNMX.FTZ R67, R140, R67, !PT ;  /* 0x000000438c437209 */ /* 0x000fe20007810000 */
[----:B------:R-:W0:Y:S01]  /*3570*/  MUFU.TANH R88, R44 ;  /* 0x0000002c00587308 */ /* 0x000e220000002400 */
[----:B------:R-:W-:Y:S01]  /*3580*/  ISETP.GT.AND P4, PT, R68, 0x49, PT ;  /* 0x000000494400780c */ /* 0x000fe20003f84270 */
[----:B------:R-:W-:-:S02]  /*3590*/  WARPGROUP.DEPBAR.LE gsb0, 0x0 ;  /* 0x00008000000079c5 */ /* 0x000fc40000010000 */
[----:B------:R-:W-:Y:S01]  /*35a0*/  FSEL R134, R107, -INF , P3 ;  /* 0xff8000006b867808 */ /* 0x000fe20001800000 */
[----:B------:R-:W-:Y:S01]  /*35b0*/  FMUL.FTZ R113, R0, R35 ;  /* 0x0000002300717220 */ /* 0x000fe20000410000 */
        /* <DEDUP_REMOVED lines=9> */
[----:B------:R-:W-:Y:S01]  /*3650*/  FMUL.FTZ R111, R0, R31 ;  /* 0x0000001f006f7220 */ /* 0x000fe20000410000 */
        /* <DEDUP_REMOVED lines=22> */
[----:B------:R-:W-:Y:S01]  /*37c0*/  ISETP.GT.AND P4, PT, R68, 0x70, PT ;  /* 0x000000704400780c */ /* 0x000fe20003f84270 */
[----:B------:R1:W0:Y:S01]  /*37d0*/  MUFU.TANH R99, R49 ;  /* 0x0000003100637308 */ /* 0x0002220000002400 */
[----:B------:R-:W-:Y:S02]  /*37e0*/  FSEL R106, R103, -INF , P3 ;  /* 0xff800000676a7808 */ /* 0x000fe40001800000 */
[----:B------:R-:W-:Y:S02]  /*37f0*/  FMNMX.FTZ R67, R108, R67, !PT ;  /* 0x000000436c437209 */ /* 0x000fe40007810000 */
[----:B------:R-:W-:-:S02]  /*3800*/  ISETP.GT.AND P3, PT, R68, 0x71, PT ;  /* 0x000000714400780c */ /* 0x000fc40003f64270 */
[----:B------:R-:W-:Y:S01]  /*3810*/  FSEL R102, R115, -INF , P4 ;  /* 0xff80000073667808 */ /* 0x000fe20002000000 */
[----:B------:R2:W0:Y:S01]  /*3820*/  MUFU.TANH R103, R52 ;  /* 0x0000003400677308 */ /* 0x0004220000002400 */
        /* <DEDUP_REMOVED lines=9> */
[----:B--2---:R-:W-:Y:S01]  /*38c0*/  FMUL.FTZ R52, R0, R25 ;  /* 0x0000001900347220 */ /* 0x004fe20000410000 */
        /* <DEDUP_REMOVED lines=15> */
[----:B---3--:R-:W-:Y:S01]  /*39c0*/  FSEL R42, R119, -INF , P4 ;  /* 0xff800000772a7808 */ /* 0x008fe20002000000 */
[----:B------:R-:W-:Y:S01]  /*39d0*/  FMUL.FTZ R119, R0, R38 ;  /* 0x0000002600777220 */ /* 0x000fe20000410000 */
[----:B------:R-:W-:-:S02]  /*39e0*/  FMNMX.FTZ R45, R41, R44, !PT ;  /* 0x0000002c292d7209 */ /* 0x000fc40007810000 */
[----:B------:R-:W-:Y:S01]  /*39f0*/  ISETP.GT.AND P4, PT, R68, 0x90, PT ;  /* 0x000000904400780c */ /* 0x000fe20003f84270 */
[----:B------:R-:W-:Y:S01]  /*3a00*/  MUFU.TANH R10, R10 ;  /* 0x0000000a000a7308 */ /* 0x000fe20000002400 */
[----:B----4-:R-:W-:Y:S02]  /*3a10*/  FSEL R44, R127, -INF , P3 ;  /* 0xff8000007f2c7808 */ /* 0x010fe40001800000 */
[----:B------:R-:W-:Y:S02]  /*3a20*/  FMNMX.FTZ R45, R42, R45, !PT ;  /* 0x0000002d2a2d7209 */ /* 0x000fe40007810000 */
[----:B------:R-:W-:Y:S02]  /*3a30*/  ISETP.GT.AND P3, PT, R68, 0x91, PT ;  /* 0x000000914400780c */ /* 0x000fe40003f64270 */
[----:B-----5:R-:W-:Y:S01]  /*3a40*/  FSEL R24, R64, -INF , P4 ;  /* 0xff80000040187808 */ /* 0x020fe20002000000 */
[----:B------:R-:W-:Y:S01]  /*3a50*/  MUFU.TANH R11, R11 ;  /* 0x0000000b000b7308 */ /* 0x000fe20000002400 */
[----:B------:R-:W-:-:S02]  /*3a60*/  FMNMX.FTZ R53, R44, R45, !PT ;  /* 0x0000002d2c357209 */ /* 0x000fc40007810000 */
[----:B------:R-:W-:Y:S02]  /*3a70*/  ISETP.GT.AND P4, PT, R68, 0x98, PT ;  /* 0x000000984400780c */ /* 0x000fe40003f84270 */
[----:B------:R-:W-:Y:S02]  /*3a80*/  FSEL R45, R65, -INF , P3 ;  /* 0xff800000412d7808 */ /* 0x000fe40001800000 */
[----:B------:R-:W-:Y:S01]  /*3a90*/  FMNMX.FTZ R48, R24, R53, !PT ;  /* 0x0000003518307209 */ /* 0x000fe20007810000 */
[----:B------:R-:W-:Y:S01]  /*3aa0*/  FMUL.FTZ R53, R0, R28 ;  /* 0x0000001c00357220 */ /* 0x000fe20000410000 */
[----:B------:R-:W-:Y:S01]  /*3ab0*/  ISETP.GT.AND P3, PT, R68, 0x99, PT ;  /* 0x000000994400780c */ /* 0x000fe20003f64270 */
[----:B------:R-:W-:Y:S01]  /*3ac0*/  MUFU.TANH R12, R12 ;  /* 0x0000000c000c7308 */ /* 0x000fe20000002400 */
[----:B------:R-:W-:Y:S02]  /*3ad0*/  FSEL R25, R131, -INF , P4 ;  /* 0xff80000083197808 */ /* 0x000fe40002000000 */
[----:B------:R-:W-:-:S02]  /*3ae0*/  FMNMX.FTZ R64, R45, R48, !PT ;  /* 0x000000302d407209 */ /* 0x000fc40007810000 */
[----:B------:R-:W-:Y:S02]  /*3af0*/  ISETP.GT.AND P4, PT, R68, 0xa0, PT ;  /* 0x000000a04400780c */ /* 0x000fe40003f84270 */
[----:B0-----:R-:W-:Y:S01]  /*3b00*/  FSEL R48, R69, -INF , P3 ;  /* 0xff80000045307808 */ /* 0x001fe20001800000 */
[----:B------:R0:W3:Y:S01]  /*3b10*/  MUFU.TANH R87, R53 ;  /* 0x0000003500577308 */ /* 0x0000e20000002400 */
[----:B------:R-:W-:Y:S01]  /*3b20*/  FMNMX.FTZ R65, R25, R64, !PT ;  /* 0x0000004019417209 */ /* 0x000fe20007810000 */
[----:B------:R-:W-:Y:S01]  /*3b30*/  FMUL.FTZ R64, R0, R29 ;  /* 0x0000001d00407220 */ /* 0x000fe20000410000 */
[----:B------:R-:W-:Y:S01]  /*3b40*/  ISETP.GT.AND P3, PT, R68, 0xa1, PT ;  /* 0x000000a14400780c */ /* 0x000fe20003f64270 */
[----:B------:R-:W-:Y:S01]  /*3b50*/  FMUL.FTZ R69, R0, R36 ;  /* 0x0000002400457220 */ /* 0x000fe20000410000 */
[----:B------:R-:W-:Y:S02]  /*3b60*/  FSEL R28, R66, -INF , P4 ;  /* 0xff800000421c7808 */ /* 0x000fe40002000000 */
[----:B------:R-:W-:Y:S01]  /*3b70*/  FMNMX.FTZ R65, R48, R65, !PT ;  /* 0x0000004130417209 */ /* 0x000fe20007810000 */
[----:B------:R4:W5:Y:S01]  /*3b80*/  MUFU.TANH R109, R64 ;  /* 0x00000040006d7308 */ /* 0x0009620000002400 */
[----:B------:R-:W-:-:S02]  /*3b90*/  ISETP.GT.AND P4, PT, R68, 0xa8, PT ;  /* 0x000000a84400780c */ /* 0x000fc40003f84270 */
[----:B-1----:R-:W-:Y:S01]  /*3ba0*/  FSEL R49, R71, -INF , P3 ;  /* 0xff80000047317808 */ /* 0x002fe20001800000 */
[----:B------:R-:W-:Y:S01]  /*3bb0*/  FMUL.FTZ R71, R0, R37 ;  /* 0x0000002500477220 */ /* 0x000fe20000410000 */
[----:B------:R-:W-:Y:S01]  /*3bc0*/  FMNMX.FTZ R66, R28, R65, !PT ;  /* 0x000000411c427209 */ /* 0x000fe20007810000 */
[----:B------:R-:W-:Y:S01]  /*3bd0*/  FMUL.FTZ R65, R0, R32 ;  /* 0x0000002000417220 */ /* 0x000fe20000410000 */
[----:B------:R-:W-:Y:S01]  /*3be0*/  ISETP.GT.AND P3, PT, R68, 0xa9, PT ;  /* 0x000000a94400780c */ /* 0x000fe20003f64270 */
[----:B------:R-:W-:Y:S01]  /*3bf0*/  MUFU.TANH R13, R13 ;  /* 0x0000000d000d7308 */ /* 0x000fe20000002400 */
[----:B------:R-:W-:Y:S02]  /*3c00*/  FSEL R29, R88, -INF , P4 ;  /* 0xff800000581d7808 */ /* 0x000fe40002000000 */
[----:B------:R-:W-:Y:S02]  /*3c10*/  FMNMX.FTZ R66, R49, R66, !PT ;  /* 0x0000004231427209 */ /* 0x000fe40007810000 */
[----:B------:R-:W-:-:S02]  /*3c20*/  ISETP.GT.AND P4, PT, R68, 0xb0, PT ;  /* 0x000000b04400780c */ /* 0x000fc40003f84270 */
[----:B------:R-:W-:Y:S01]  /*3c30*/  FSEL R52, R97, -INF , P3 ;  /* 0xff80000061347808 */ /* 0x000fe20001800000 */
[----:B------:R-:W-:Y:S01]  /*3c40*/  MUFU.TANH R71, R71 ;  /* 0x0000004700477308 */ /* 0x000fe20000002400 */
[----:B------:R-:W-:Y:S02]  /*3c50*/  FMNMX.FTZ R67, R29, R66, !PT ;  /* 0x000000421d437209 */ /* 0x000fe40007810000 */
[----:B------:R-:W-:Y:S02]  /*3c60*/  ISETP.GT.AND P3, PT, R68, 0xb1, PT ;  /* 0x000000b14400780c */ /* 0x000fe40003f64270 */
[----:B0-----:R-:W-:Y:S02]  /*3c70*/  FSEL R53, R101, -INF , P4 ;  /* 0xff80000065357808 */ /* 0x001fe40002000000 */
[----:B------:R-:W-:Y:S01]  /*3c80*/  FMNMX.FTZ R66, R52, R67, !PT ;  /* 0x0000004334427209 */ /* 0x000fe20007810000 */
[----:B------:R2:W0:Y:S01]  /*3c90*/  MUFU.TANH R97, R65 ;  /* 0x0000004100617308 */ /* 0x0004220000002400 */
[----:B------:R-:W-:-:S02]  /*3ca0*/  ISETP.GT.AND P4, PT, R68, 0xb8, PT ;  /* 0x000000b84400780c */ /* 0x000fc40003f84270 */
[----:B------:R-:W-:Y:S02]  /*3cb0*/  FSEL R32, R99, -INF , P3 ;  /* 0xff80000063207808 */ /* 0x000fe40001800000 */
[----:B------:R-:W-:Y:S01]  /*3cc0*/  FMNMX.FTZ R67, R53, R66, !PT ;  /* 0x0000004235437209 */ /* 0x000fe20007810000 */
[----:B------:R-:W-:Y:S01]  /*3cd0*/  FMUL.FTZ R66, R0, R33 ;  /* 0x0000002100427220 */ /* 0x000fe20000410000 */
[----:B------:R-:W-:Y:S01]  /*3ce0*/  ISETP.GT.AND P3, PT, R68, 0xb9, PT ;  /* 0x000000b94400780c */ /* 0x000fe20003f64270 */
[----:B------:R-:W-:Y:S01]  /*3cf0*/  MUFU.TANH R101, R69 ;  /* 0x0000004500657308 */ /* 0x000fe20000002400 */
[----:B----4-:R-:W-:Y:S01]  /*3d00*/  FSEL R64, R103, -INF , P4 ;  /* 0xff80000067407808 */ /* 0x010fe20002000000 */
[----:B------:R-:W-:Y:S01]  /*3d10*/  FMUL.FTZ R103, R0, R27 ;  /* 0x0000001b00677220 */ /* 0x000fe20000410000 */
[----:B------:R-:W-:Y:S02]  /*3d20*/  FMNMX.FTZ R67, R32, R67, !PT ;  /* 0x0000004320437209 */ /* 0x000fe40007810000 */
[----:B------:R-:W-:-:S02]  /*3d30*/  ISETP.GT.AND P4, PT, R68, 0xc0, PT ;  /* 0x000000c04400780c */ /* 0x000fc40003f84270 */
[----:B------:R-:W-:Y:S01]  /*3d40*/  FSEL R33, R107, -INF , P3 ;  /* 0xff8000006b217808 */ /* 0x000fe20001800000 */
[----:B------:R5:W1:Y:S01]  /*3d50*/  MUFU.TANH R99, R66 ;  /* 0x0000004200637308 */ /* 0x000a620000002400 */
[----:B------:R-:W-:Y:S01]  /*3d60*/  FMNMX.FTZ R88, R64, R67, !PT ;  /* 0x0000004340587209 */ /* 0x000fe20007810000 */
[----:B------:R-:W-:Y:S01]  /*3d70*/  FMUL.FTZ R107, R0, R26 ;  /* 0x0000001a006b7220 */ /* 0x000fe20000410000 */
[C---:B------:R-:W-:Y:S02]  /*3d80*/  ISETP.GT.AND P3, PT, R68.reuse, 0xc1, PT ;  /* 0x000000c14400780c */ /* 0x040fe40003f64270 */
[----:B--2---:R-:W-:Y:S02]  /*3d90*/  FSEL R65, R83, -INF , P4 ;  /* 0xff80000053417808 */ /* 0x004fe40002000000 */
[----:B------:R-:W-:Y:S01]  /*3da0*/  FMNMX.FTZ R88, R33, R88, !PT ;  /* 0x0000005821587209 */ /* 0x000fe20007810000 */
[----:B------:R-:W2:Y:S01]  /*3db0*/  MUFU.TANH R14, R14 ;  /* 0x0000000e000e7308 */ /* 0x000ea20000002400 */
        /* <DEDUP_REMOVED lines=16> */
[----:B0-----:R-:W-:Y:S01]  /*3ec0*/  FSEL R46, R97, -INF , P4 ;  /* 0xff800000612e7808 */ /* 0x001fe20002000000 */
[----:B------:R-:W-:Y:S01]  /*3ed0*/  FMUL.FTZ R97, R0, R50 ;  /* 0x0000003200617220 */ /* 0x000fe20000410000 */
[----:B------:R-:W-:Y:S02]  /*3ee0*/  FMNMX.FTZ R69, R66, R37, !PT ;  /* 0x0000002542457209 */ /* 0x000fe40007810000 */
[----:B------:R-:W-:Y:S01]  /*3ef0*/  ISETP.GT.AND P4, PT, R68, 0xd8, PT ;  /* 0x000000d84400780c */ /* 0x000fe20003f84270 */
[----:B------:R-:W0:Y:S01]  /*3f00*/  MUFU.TANH R21, R21 ;  /* 0x0000001500157308 */ /* 0x000e220000002400 */
[----:B-1----:R-:W-:Y:S01]  /*3f10*/  FSEL R37, R99, -INF , P3 ;  /* 0xff80000063257808 */ /* 0x002fe20001800000 */
[----:B------:R-:W-:Y:S01]  /*3f20*/  FMUL.FTZ R99, R0, R55 ;  /* 0x0000003700637220 */ /* 0x000fe20000410000 */
[----:B------:R-:W-:-:S02]  /*3f30*/  FMNMX.FTZ R88, R46, R69, !PT ;  /* 0x000000452e587209 */ /* 0x000fc40007810000 */
[----:B------:R-:W-:Y:S02]  /*3f40*/  ISETP.GT.AND P3, PT, R68, 0xd9, PT ;  /* 0x000000d94400780c */ /* 0x000fe40003f64270 */
[----:B------:R-:W-:Y:S01]  /*3f50*/  FSEL R47, R101, -INF , P4 ;  /* 0xff800000652f7808 */ /* 0x000fe20002000000 */
[----:B------:R-:W1:Y:S01]  /*3f60*/  MUFU.TANH R104, R104 ;  /* 0x0000006800687308 */ /* 0x000e620000002400 */
[----:B------:R-:W-:Y:S01]  /*3f70*/  FMNMX.FTZ R88, R37, R88, !PT ;  /* 0x0000005825587209 */ /* 0x000fe20007810000 */
[----:B------:R-:W-:Y:S01]  /*3f80*/  FMUL.FTZ R101, R0, R54 ;  /* 0x0000003600657220 */ /* 0x000fe20000410000 */
[----:B------:R-:W-:Y:S02]  /*3f90*/  FSEL R68, R71, -INF , P3 ;  /* 0xff80000047447808 */ /* 0x000fe40001800000 */
[----:B------:R-:W-:Y:S02]  /*3fa0*/  FMNMX.FTZ R69, R47, R88, !PT ;  /* 0x000000582f457209 */ /* 0x000fe40007810000 */
[----:B------:R-:W-:Y:S01]  /*3fb0*/  VIADDMNMX R133, R133, R82, R81, PT ;  /* 0x0000005285857246 */ /* 0x000fe20003800151 */
[----:B------:R-:W5:Y:S01]  /*3fc0*/  MUFU.TANH R105, R105 ;  /* 0x0000006900697308 */ /* 0x000f620000002400 */
[----:B------:R-:W-:-:S02]  /*3fd0*/  FMNMX.FTZ R69, R68, R69, !PT ;  /* 0x0000004544457209 */ /* 0x000fc40007810000 */
[C---:B------:R-:W-:Y:S02]  /*3fe0*/  ISETP.GT.AND P4, PT, R133.reuse, 0x1, PT ;  /* 0x000000018500780c */ /* 0x040fe40003f84270 */
[----:B------:R-:W-:Y:S01]  /*3ff0*/  ISETP.GT.AND P5, PT, R133, 0x8, PT ;  /* 0x000000088500780c */ /* 0x000fe20003fa4270 */
[----:B------:R-:W2:Y:S01]  /*4000*/  SHFL.BFLY PT, R50, R69, 0x2, 0x1f ;  /* 0x0c401f0045327f89 */ /* 0x000ea200000e0000 */
[----:B------:R-:W-:Y:S01]  /*4010*/  FSEL R121, R5, -INF , P4 ;  /* 0xff80000005797808 */ /* 0x000fe20002000000 */
[----:B------:R-:W5:Y:S01]  /*4020*/  MUFU.TANH R89, R89 ;  /* 0x0000005900597308 */ /* 0x000f620000002400 */
[----:B------:R-:W-:Y:S02]  /*4030*/  FSEL R82, R6, -INF , P5 ;  /* 0xff80000006527808 */ /* 0x000fe40002800000 */
[----:B------:R-:W-:-:S05]  /*4040*/  ISETP.GT.AND P4, PT, R133, 0x10, PT ;  /* 0x000000108500780c */ /* 0x000fca0003f84270 */
[----:B------:R-:W5:Y:S08]  /*4050*/  MUFU.TANH R90, R90 ;  /* 0x0000005a005a7308 */ /* 0x000f700000002400 */
[----:B------:R-:W5:Y:S01]  /*4060*/  MUFU.TANH R91, R91 ;  /* 0x0000005b005b7308 */ /* 0x000f620000002400 */
[----:B--2---:R-:W-:-:S07]  /*4070*/  FMNMX.FTZ R50, R69, R50, !PT ;  /* 0x0000003245327209 */ /* 0x004fce0007810000 */
[----:B------:R-:W2:Y:S01]  /*4080*/  MUFU.TANH R92, R92 ;  /* 0x0000005c005c7308 */ /* 0x000ea20000002400 */
[----:B------:R-:W4:Y:S07]  /*4090*/  SHFL.BFLY PT, R27, R50, 0x1, 0x1f ;  /* 0x0c201f00321b7f89 */ /* 0x000f2e00000e0000 */
[----:B------:R-:W2:Y:S08]  /*40a0*/  MUFU.TANH R94, R94 ;  /* 0x0000005e005e7308 */ /* 0x000eb00000002400 */
[----:B------:R-:W2:Y:S08]  /*40b0*/  MUFU.TANH R93, R93 ;  /* 0x0000005d005d7308 */ /* 0x000eb00000002400 */
[----:B------:R-:W2:Y:S01]  /*40c0*/  MUFU.TANH R95, R95 ;  /* 0x0000005f005f7308 */ /* 0x000ea20000002400 */
        /* <DEDUP_REMOVED lines=69> */
[----:B---3--:R-:W-:Y:S01]  /*4520*/  FSEL R130, R20, -INF , P4 ;  /* 0xff80000014827808 */ /* 0x008fe20002000000 */
[--C-:B------:R-:W-:Y:S01]  /*4530*/  FFMA.FTZ R41, R41, UR10, -R27.reuse ;  /* 0x0000000a29297c23 */ /* 0x100fe2000801081b */
[----:B------:R-:W-:Y:S01]  /*4540*/  FMNMX.FTZ R9, R129, R12, !PT ;  /* 0x0000000c81097209 */ /* 0x000fe20007810000 */
[--C-:B------:R-:W-:Y:S01]  /*4550*/  FFMA.FTZ R24, R24, UR10, -R27.reuse ;  /* 0x0000000a18187c23 */ /* 0x100fe2000801081b */
[----:B------:R-:W-:Y:S01]  /*4560*/  ISETP.GT.AND P4, PT, R133, 0x38, PT ;  /* 0x000000388500780c */ /* 0x000fe20003f84270 */
[----:B------:R-:W3:Y:S01]  /*4570*/  MUFU.TANH R56, R56 ;  /* 0x0000003800387308 */ /* 0x000ee20000002400 */
[----:B0-----:R-:W-:Y:S01]  /*4580*/  FSEL R131, R21, -INF , P3 ;  /* 0xff80000015837808 */ /* 0x001fe20001800000 */
[--C-:B------:R-:W-:Y:S01]  /*4590*/  FFMA.FTZ R21, R112, UR10, -R27.reuse ;  /* 0x0000000a70157c23 */ /* 0x100fe2000801081b */
[----:B------:R-:W-:Y:S01]  /*45a0*/  FMNMX.FTZ R12, R130, R9, !PT ;  /* 0x00000009820c7209 */ /* 0x000fe20007810000 */
[--C-:B------:R-:W-:Y:S01]  /*45b0*/  FFMA.FTZ R45, R45, UR10, -R27.reuse ;  /* 0x0000000a2d2d7c23 */ /* 0x100fe2000801081b */
[----:B------:R-:W-:Y:S01]  /*45c0*/  ISETP.GT.AND P3, PT, R133, 0x39, PT ;  /* 0x000000398500780c */ /* 0x000fe20003f64270 */
[--C-:B------:R-:W-:Y:S01]  /*45d0*/  FFMA.FTZ R25, R25, UR10, -R27.reuse ;  /* 0x0000000a19197c23 */ /* 0x100fe2000801081b */
[----:B-1----:R-:W-:Y:S01]  /*45e0*/  FSEL R104, R104, -INF , P4 ;  /* 0xff80000068687808 */ /* 0x002fe20002000000 */
[----:B------:R-:W0:Y:S01]  /*45f0*/  MUFU.TANH R57, R57 ;  /* 0x0000003900397308 */ /* 0x000e220000002400 */
[----:B------:R-:W-:Y:S01]  /*4600*/  FMNMX.FTZ R11, R131, R12, !PT ;  /* 0x0000000c830b7209 */ /* 0x000fe20007810000 */
[--C-:B------:R-:W-:Y:S01]  /*4610*/  FFMA.FTZ R12, R126, UR10, -R27.reuse ;  /* 0x0000000a7e0c7c23 */ /* 0x100fe2000801081b */
[----:B------:R-:W-:Y:S01]  /*4620*/  ISETP.GT.AND P4, PT, R133, 0x40, PT ;  /* 0x000000408500780c */ /* 0x000fe20003f84270 */
[--C-:B------:R-:W-:Y:S01]  /*4630*/  FFMA.FTZ R28, R28, UR10, -R27.reuse ;  /* 0x0000000a1c1c7c23 */ /* 0x100fe2000801081b */
[----:B-----5:R-:W-:Y:S01]  /*4640*/  FSEL R105, R105, -INF , P3 ;  /* 0xff80000069697808 */ /* 0x020fe20001800000 */
        /* <DEDUP_REMOVED lines=8> */
[--C-:B------:R-:W-:Y:S01]  /*46d0*/  FFMA.FTZ R33, R33, UR10, -R27.reuse ;  /* 0x0000000a21217c23 */ /* 0x100fe2000801081b */
[----:B------:R-:W-:Y:S01]  /*46e0*/  ISETP.GT.AND P4, PT, R133, 0x48, PT ;  /* 0x000000488500780c */ /* 0x000fe20003f84270 */
[----:B------:R-:W5:Y:S01]  /*46f0*/  MUFU.TANH R59, R59 ;  /* 0x0000003b003b7308 */ /* 0x000f620000002400 */
[----:B------:R-:W-:Y:S01]  /*4700*/  FSEL R90, R90, -INF , P3 ;  /* 0xff8000005a5a7808 */ /* 0x000fe20001800000 */
[--C-:B------:R-:W-:Y:S01]  /*4710*/  FFMA.FTZ R46, R46, UR10, -R27.reuse ;  /* 0x0000000a2e2e7c23 */ /* 0x100fe2000801081b */
[----:B------:R-:W-:Y:S01]  /*4720*/  FMNMX.FTZ R13, R126, R11, !PT ;  /* 0x0000000b7e0d7209 */ /* 0x000fe20007810000 */
[--C-:B------:R-:W-:Y:S01]  /*4730*/  FFMA.FTZ R37, R37, UR10, -R27.reuse ;  /* 0x0000000a25257c23 */ /* 0x100fe2000801081b */
[----:B------:R-:W-:Y:S01]  /*4740*/  ISETP.GT.AND P3, PT, R133, 0x49, PT ;  /* 0x000000498500780c */ /* 0x000fe20003f64270 */
[----:B------:R-:W-:Y:S01]  /*4750*/  FFMA.FTZ R47, R47, UR10, -R27 ;  /* 0x0000000a2f2f7c23 */ /* 0x000fe2000801081b */
[----:B------:R-:W-:Y:S01]  /*4760*/  FSEL R91, R91, -INF , P4 ;  /* 0xff8000005b5b7808 */ /* 0x000fe20002000000 */
[----:B------:R-:W5:Y:S01]  /*4770*/  MUFU.TANH R60, R60 ;  /* 0x0000003c003c7308 */ /* 0x000f620000002400 */
        /* <DEDUP_REMOVED lines=8> */
[----:B------:R-:W-:Y:S01]  /*4800*/  ISETP.GT.AND P4, PT, R133, 0x58, PT ;  /* 0x000000588500780c */ /* 0x000fe20003f84270 */
[----:B------:R-:W2:Y:S01]  /*4810*/  MUFU.TANH R62, R62 ;  /* 0x0000003e003e7308 */ /* 0x000ea20000002400 */
[----:B------:R-:W-:Y:S02]  /*4820*/  FSEL R93, R93, -INF , P3 ;  /* 0xff8000005d5d7808 */ /* 0x000fe40001800000 */
[----:B------:R-:W-:Y:S02]  /*4830*/  FMNMX.FTZ R20, R94, R13, !PT ;  /* 0x0000000d5e147209 */ /* 0x000fe40007810000 */
[----:B------:R-:W-:Y:S02]  /*4840*/  ISETP.GT.AND P3, PT, R133, 0x59, PT ;  /* 0x000000598500780c */ /* 0x000fe40003f64270 */
[----:B------:R-:W-:Y:S01]  /*4850*/  FSEL R95, R95, -INF , P4 ;  /* 0xff8000005f5f7808 */ /* 0x000fe20002000000 */
[----:B------:R3:W-:Y:S01]  /*4860*/  MUFU.EX2 R13, R21 ;  /* 0x00000015000d7308 */ /* 0x0007e20000000800 */
[----:B------:R-:W-:-:S02]  /*4870*/  FMNMX.FTZ R20, R93, R20, !PT ;  /* 0x000000145d147209 */ /* 0x000fc40007810000 */
[----:B------:R-:W-:Y:S02]  /*4880*/  ISETP.GT.AND P4, PT, R133, 0x60, PT ;  /* 0x000000608500780c */ /* 0x000fe40003f84270 */
[----:B----4-:R-:W-:Y:S02]  /*4890*/  FSEL R96, R96, -INF , P3 ;  /* 0xff80000060607808 */ /* 0x010fe40001800000 */
[----:B------:R-:W-:Y:S01]  /*48a0*/  FMNMX.FTZ R15, R95, R20, !PT ;  /* 0x000000145f0f7209 */ /* 0x000fe20007810000 */
[----:B------:R-:W4:Y:S01]  /*48b0*/  MUFU.TANH R63, R63 ;  /* 0x0000003f003f7308 */ /* 0x000f220000002400 */
[----:B------:R-:W-:Y:S01]  /*48c0*/  ISETP.GT.AND P3, PT, R133, 0x61, PT ;  /* 0x000000618500780c */ /* 0x000fe20003f64270 */
[--C-:B---3--:R-:W-:Y:S01]  /*48d0*/  FFMA.FTZ R21, R108, UR10, -R27.reuse ;  /* 0x0000000a6c157c23 */ /* 0x108fe2000801081b */
        /* <DEDUP_REMOVED lines=10> */
[----:B------:R-:W4:Y:S01]  /*4980*/  MUFU.TANH R40, R40 ;  /* 0x0000002800287308 */ /* 0x000f220000002400 */
[----:B------:R-:W-:-:S02]  /*4990*/  FMNMX.FTZ R15, R110, R15, !PT ;  /* 0x0000000f6e0f7209 */ /* 0x000fc40007810000 */
[----:B------:R-:W-:Y:S02]  /*49a0*/  ISETP.GT.AND P4, PT, R133, 0x70, PT ;  /* 0x000000708500780c */ /* 0x000fe40003f84270 */
[----:B------:R-:W-:Y:S02]  /*49b0*/  FSEL R75, R75, -INF , P3 ;  /* 0xff8000004b4b7808 */ /* 0x000fe40001800000 */
[----:B------:R-:W-:Y:S01]  /*49c0*/  FMNMX.FTZ R106, R74, R15, !PT ;  /* 0x0000000f4a6a7209 */ /* 0x000fe20007810000 */
[----:B------:R-:W4:Y:S01]  /*49d0*/  MUFU.TANH R43, R43 ;  /* 0x0000002b002b7308 */ /* 0x000f220000002400 */
[----:B------:R-:W-:Y:S02]  /*49e0*/  ISETP.GT.AND P3, PT, R133, 0x71, PT ;  /* 0x000000718500780c */ /* 0x000fe40003f64270 */
[----:B------:R-:W-:Y:S02]  /*49f0*/  FSEL R76, R76, -INF , P4 ;  /* 0xff8000004c4c7808 */ /* 0x000fe40002000000 */
[----:B------:R-:W-:Y:S01]  /*4a00*/  FMNMX.FTZ R15, R75, R106, !PT ;  /* 0x0000006a4b0f7209 */ /* 0x000fe20007810000 */
[----:B------:R-:W-:Y:S01]  /*4a10*/  FFMA.FTZ R106, R102, UR10, -R27 ;  /* 0x0000000a666a7c23 */ /* 0x000fe2000801081b */
[----:B------:R-:W-:Y:S01]  /*4a20*/  ISETP.GT.AND P4, PT, R133, 0x78, PT ;  /* 0x000000788500780c */ /* 0x000fe20003f84270 */
[----:B------:R-:W4:Y:S01]  /*4a30*/  MUFU.TANH R83, R83 ;  /* 0x0000005300537308 */ /* 0x000f220000002400 */
        /* <DEDUP_REMOVED lines=8> */
[----:B---3--:R-:W-:Y:S01]  /*4ac0*/  FMNMX.FTZ R89, R79, R102, !PT ;  /* 0x000000664f597209 */ /* 0x008fe20007810000 */
[----:B------:R-:W3:Y:S01]  /*4ad0*/  MUFU.TANH R85, R85 ;  /* 0x0000005500557308 */ /* 0x000ee20000002400 */
[C---:B------:R-:W-:Y:S01]  /*4ae0*/  ISETP.GT.AND P3, PT, R133.reuse, 0x81, PT ;  /* 0x000000818500780c */ /* 0x040fe20003f64270 */
[--C-:B0-----:R-:W-:Y:S01]  /*4af0*/  FFMA.FTZ R106, R86, UR10, -R27.reuse ;  /* 0x0000000a566a7c23 */ /* 0x101fe2000801081b */
[----:B------:R-:W-:Y:S02]  /*4b00*/  FSEL R100, R56, -INF , P4 ;  /* 0xff80000038647808 */ /* 0x000fe40002000000 */
[----:B------:R-:W-:Y:S02]  /*4b10*/  FMNMX.FTZ R89, R78, R89, !PT ;  /* 0x000000594e597209 */ /* 0x000fe40007810000 */
[----:B------:R-:W-:Y:S01]  /*4b20*/  ISETP.GT.AND P4, PT, R133, 0x88, PT ;  /* 0x000000888500780c */ /* 0x000fe20003f84270 */
[----:B------:R-:W0:Y:S01]  /*4b30*/  MUFU.TANH R97, R97 ;  /* 0x0000006100617308 */ /* 0x000e220000002400 */
[----:B------:R-:W-:Y:S01]  /*4b40*/  FSEL R102, R57, -INF , P3 ;  /* 0xff80000039667808 */ /* 0x000fe20001800000 */
[----:B------:R-:W-:Y:S01]  /*4b50*/  FFMA.FTZ R57, R98, UR10, -R27 ;  /* 0x0000000a62397c23 */ /* 0x000fe2000801081b */
[----:B------:R-:W-:-:S02]  /*4b60*/  FMNMX.FTZ R89, R100, R89, !PT ;  /* 0x0000005964597209 */ /* 0x000fc40007810000 */
[C---:B------:R-:W-:Y:S02]  /*4b70*/  ISETP.GT.AND P3, PT, R133.reuse, 0x89, PT ;  /* 0x000000898500780c */ /* 0x040fe40003f64270 */
[----:B-1----:R-:W-:Y:S01]  /*4b80*/  FSEL R98, R58, -INF , P4 ;  /* 0xff8000003a627808 */ /* 0x002fe20002000000 */
[----:B------:R-:W1:Y:S01]  /*4b90*/  MUFU.TANH R87, R87 ;  /* 0x0000005700577308 */ /* 0x000e620000002400 */
[----:B------:R-:W-:Y:S02]  /*4ba0*/  FMNMX.FTZ R89, R102, R89, !PT ;  /* 0x0000005966597209 */ /* 0x000fe40007810000 */
[----:B------:R-:W-:Y:S02]  /*4bb0*/  ISETP.GT.AND P4, PT, R133, 0x90, PT ;  /* 0x000000908500780c */ /* 0x000fe40003f84270 */
[----:B-----5:R-:W-:Y:S02]  /*4bc0*/  FSEL R59, R59, -INF , P3 ;  /* 0xff8000003b3b7808 */ /* 0x020fe40001800000 */
[----:B------:R-:W-:Y:S01]  /*4bd0*/  FMNMX.FTZ R58, R98, R89, !PT ;  /* 0x00000059623a7209 */ /* 0x000fe20007810000 */
[----:B------:R-:W5:Y:S01]  /*4be0*/  MUFU.TANH R101, R101 ;  /* 0x0000006500657308 */ /* 0x000f620000002400 */
[----:B------:R-:W-:-:S02]  /*4bf0*/  ISETP.GT.AND P3, PT, R133, 0x91, PT ;  /* 0x000000918500780c */ /* 0x000fc40003f64270 */
[----:B------:R-:W-:Y:S02]  /*4c00*/  FSEL R86, R60, -INF , P4 ;  /* 0xff8000003c567808 */ /* 0x000fe40002000000 */
[----:B------:R-:W-:Y:S01]  /*4c10*/  FMNMX.FTZ R89, R59, R58, !PT ;  /* 0x0000003a3b597209 */ /* 0x000fe20007810000 */
[----:B------:R-:W-:Y:S01]  /*4c20*/  FFMA.FTZ R58, R84, UR10, -R27 ;  /* 0x0000000a543a7c23 */ /* 0x000fe2000801081b */
[----:B------:R-:W-:Y:S01]  /*4c30*/  ISETP.GT.AND P4, PT, R133, 0x98, PT ;  /* 0x000000988500780c */ /* 0x000fe20003f84270 */
[----:B------:R3:W-:Y:S01]  /*4c40*/  MUFU.EX2 R60, R106 ;  /* 0x0000006a003c7308 */ /* 0x0007e20000000800 */
[----:B--2---:R-:W-:Y:S02]  /*4c50*/  FSEL R61, R61, -INF , P3 ;  /* 0xff8000003d3d7808 */ /* 0x004fe40001800000 */
[----:B------:R-:W-:Y:S02]  /*4c60*/  FMNMX.FTZ R84, R86, R89, !PT ;  /* 0x0000005956547209 */ /* 0x000fe40007810000 */
[----:B------:R-:W-:-:S02]  /*4c70*/  ISETP.GT.AND P3, PT, R133, 0x99, PT ;  /* 0x000000998500780c */ /* 0x000fc40003f64270 */
[----:B------:R-:W-:Y:S01]  /*4c80*/  FSEL R62, R62, -INF , P4 ;  /* 0xff8000003e3e7808 */ /* 0x000fe20002000000 */
[----:B------:R-:W2:Y:S01]  /*4c90*/  MUFU.TANH R99, R99 ;  /* 0x0000006300637308 */ /* 0x000ea20000002400 */
[----:B------:R-:W-:Y:S02]  /*4ca0*/  FMNMX.FTZ R89, R61, R84, !PT ;  /* 0x000000543d597209 */ /* 0x000fe40007810000 */
[----:B------:R-:W-:Y:S02]  /*4cb0*/  ISETP.GT.AND P4, PT, R133, 0xa0, PT ;  /* 0x000000a08500780c */ /* 0x000fe40003f84270 */
[----:B----4-:R-:W-:Y:S02]  /*4cc0*/  FSEL R63, R63, -INF , P3 ;  /* 0xff8000003f3f7808 */ /* 0x010fe40001800000 */
[----:B---3--:R-:W-:Y:S01]  /*4cd0*/  FMNMX.FTZ R106, R62, R89, !PT ;  /* 0x000000593e6a7209 */ /* 0x008fe20007810000 */
[----:B------:R-:W3:Y:S01]  /*4ce0*/  MUFU.TANH R107, R107 ;  /* 0x0000006b006b7308 */ /* 0x000ee20000002400 */
[----:B------:R-:W-:-:S02]  /*4cf0*/  ISETP.GT.AND P3, PT, R133, 0xa1, PT ;  /* 0x000000a18500780c */ /* 0x000fc40003f64270 */
[----:B------:R-:W-:Y:S01]  /*4d00*/  FSEL R84, R40, -INF , P4 ;  /* 0xff80000028547808 */ /* 0x000fe20002000000 */
[----:B------:R-:W-:-:S01]  /*4d10*/  FFMA.FTZ R40, R42, UR10, -R27 ;  /* 0x0000000a2a287c23 */ /* 0x000fc2000801081b */
[----:B------:R-:W-:Y:S02]  /*4d20*/  FMNMX.FTZ R89, R63, R106, !PT ;  /* 0x0000006a3f597209 */ /* 0x000fe40007810000 */
[----:B------:R-:W-:Y:S01]  /*4d30*/  ISETP.GT.AND P4, PT, R133, 0xa8, PT ;  /* 0x000000a88500780c */ /* 0x000fe20003f84270 */
[----:B------:R-:W4:Y:S01]  /*4d40*/  MUFU.TANH R103, R103 ;  /* 0x0000006700677308 */ /* 0x000f220000002400 */
[----:B------:R-:W-:Y:S01]  /*4d50*/  FSEL R106, R43, -INF , P3 ;  /* 0xff8000002b6a7808 */ /* 0x000fe20001800000 */
[----:B------:R-:W-:Y:S01]  /*4d60*/  FFMA.FTZ R43, R44, UR10, -R27 ;  /* 0x0000000a2c2b7c23 */ /* 0x000fe2000801081b */
[----:B------:R-:W-:Y:S02]  /*4d70*/  FMNMX.FTZ R89, R84, R89, !PT ;  /* 0x0000005954597209 */ /* 0x000fe40007810000 */
[----:B------:R-:W-:-:S02]  /*4d80*/  ISETP.GT.AND P3, PT, R133, 0xa9, PT ;  /* 0x000000a98500780c */ /* 0x000fc40003f64270 */
[----:B------:R-:W-:Y:S01]  /*4d90*/  FSEL R83, R83, -INF , P4 ;  /* 0xff80000053537808 */ /* 0x000fe20002000000 */
[----:B------:R-:W4:Y:S01]  /*4da0*/  MUFU.TANH R109, R109 ;  /* 0x0000006d006d7308 */ /* 0x000f220000002400 */
[----:B------:R-:W-:Y:S02]  /*4db0*/  FMNMX.FTZ R42, R106, R89, !PT ;  /* 0x000000596a2a7209 */ /* 0x000fe40007810000 */
[----:B------:R-:W-:Y:S02]  /*4dc0*/  ISETP.GT.AND P4, PT, R133, 0xb0, PT ;  /* 0x000000b08500780c */ /* 0x000fe40003f84270 */
[----:B------:R-:W-:Y:S02]  /*4dd0*/  FSEL R85, R85, -INF , P3 ;  /* 0xff80000055557808 */ /* 0x000fe40001800000 */
[----:B------:R-:W-:Y:S01]  /*4de0*/  FMNMX.FTZ R42, R83, R42, !PT ;  /* 0x0000002a532a7209 */ /* 0x000fe20007810000 */
[----:B------:R-:W4:Y:S01]  /*4df0*/  MUFU.TANH R111, R111 ;  /* 0x0000006f006f7308 */ /* 0x000f220000002400 */
[----:B------:R-:W-:-:S02]  /*4e00*/  ISETP.GT.AND P3, PT, R133, 0xb1, PT ;  /* 0x000000b18500780c */ /* 0x000fc40003f64270 */
[----:B0-----:R-:W-:Y:S02]  /*4e10*/  FSEL R97, R97, -INF , P4 ;  /* 0xff80000061617808 */ /* 0x001fe40002000000 */
[----:B------:R-:W-:Y:S02]  /*4e20*/  FMNMX.FTZ R42, R85, R42, !PT ;  /* 0x0000002a552a7209 */ /* 0x000fe40007810000 */
[----:B------:R-:W-:Y:S01]  /*4e30*/  ISETP.GT.AND P4, PT, R133, 0xb8, PT ;  /* 0x000000b88500780c */ /* 0x000fe20003f84270 */
[----:B------:R-:W0:Y:S01]  /*4e40*/  MUFU.TANH R115, R115 ;  /* 0x0000007300737308 */ /* 0x000e220000002400 */
[----:B-1----:R-:W-:Y:S02]  /*4e50*/  FSEL R87, R87, -INF , P3 ;  /* 0xff80000057577808 */ /* 0x002fe40001800000 */
[----:B------:R-:W-:Y:S02]  /*4e60*/  FMNMX.FTZ R42, R97, R42, !PT ;  /* 0x0000002a612a7209 */ /* 0x000fe40007810000 */
[----:B------:R-:W-:-:S02]  /*4e70*/  ISETP.GT.AND P3, PT, R133, 0xb9, PT ;  /* 0x000000b98500780c */ /* 0x000fc40003f64270 */
[----:B-----5:R-:W-:Y:S01]  /*4e80*/  FSEL R101, R101, -INF , P4 ;  /* 0xff80000065657808 */ /* 0x020fe20002000000 */
        /* <DEDUP_REMOVED lines=8> */
[----:B------:R-:W-:Y:S02]  /*4f10*/  FMNMX.FTZ R42, R99, R42, !PT ;  /* 0x0000002a632a7209 */ /* 0x000fe40007810000 */
[----:B------:R-:W-:Y:S01]  /*4f20*/  ISETP.GT.AND P4, PT, R133, 0xc8, PT ;  /* 0x000000c88500780c */ /* 0x000fe20003f84270 */
[----:B------:R-:W3:Y:S01]  /*4f30*/  MUFU.TANH R117, R117 ;  /* 0x0000007500757308 */ /* 0x000ee20000002400 */
[----:B----4-:R-:W-:Y:S02]  /*4f40*/  FSEL R103, R103, -INF , P3 ;  /* 0xff80000067677808 */ /* 0x010fe40001800000 */
        /* <DEDUP_REMOVED lines=10> */
[----:B0-----:R-:W-:Y:S02]  /*4ff0*/  FSEL R115, R115, -INF , P4 ;  /* 0xff80000073737808 */ /* 0x001fe40002000000 */
[----:B------:R-:W-:Y:S02]  /*5000*/  FMNMX.FTZ R44, R111, R44, !PT ;  /* 0x0000002c6f2c7209 */ /* 0x000fe40007810000 */
[----:B------:R-:W-:Y:S01]  /*5010*/  ISETP.GT.AND P4, PT, R133, 0xd8, PT ;  /* 0x000000d88500780c */ /* 0x000fe20003f84270 */
[----:B------:R0:W-:Y:S01]  /*5020*/  MUFU.EX2 R42, R48 ;  /* 0x00000030002a7308 */ /* 0x0001e20000000800 */
[----:B-1----:R-:W-:Y:S02]  /*5030*/  FSEL R113, R113, -INF , P3 ;  /* 0xff80000071717808 */ /* 0x002fe40001800000 */
[----:B------:R-:W-:Y:S02]  /*5040*/  FMNMX.FTZ R44, R115, R44, !PT ;  /* 0x0000002c732c7209 */ /* 0x000fe40007810000 */
[----:B------:R-:W-:-:S02]  /*5050*/  ISETP.GT.AND P3, PT, R133, 0xd9, PT ;  /* 0x000000d98500780c */ /* 0x000fc40003f64270 */
[----:B--2---:R-:W-:Y:S01]  /*5060*/  FSEL R119, R119, -INF , P4 ;  /* 0xff80000077777808 */ /* 0x004fe20002000000 */
[----:B------:R-:W-:Y:S01]  /*5070*/  MUFU.EX2 R31, R31 ;  /* 0x0000001f001f7308 */ /* 0x000fe20000000800 */
[----:B------:R-:W-:Y:S01]  /*5080*/  FMNMX.FTZ R44, R113, R44, !PT ;  /* 0x0000002c712c7209 */ /* 0x000fe20007810000 */
[--C-:B0-----:R-:W-:Y:S01]  /*5090*/  FFMA.FTZ R48, R53, UR10, -R27.reuse ;  /* 0x0000000a35307c23 */ /* 0x101fe2000801081b */
[----:B---3--:R-:W-:Y:S01]  /*50a0*/  FSEL R117, R117, -INF , P3 ;  /* 0xff80000075757808 */ /* 0x008fe20001800000 */
        /* <DEDUP_REMOVED lines=9> */
[----:B------:R-:W-:-:S01]  /*5140*/  FFMA.FTZ R36, R67, UR10, -R27 ;  /* 0x0000000a43247c23 */ /* 0x000fc2000801081b */
[----:B------:R-:W0:Y:S01]  /*5150*/  SHFL.BFLY PT, R108, R89, 0x2, 0x1f ;  /* 0x0c401f00596c7f89 */ /* 0x000e2200000e0000 */
[----:B------:R-:W-:-:S01]  /*5160*/  FFMA.FTZ R67, R66, UR10, -R27 ;  /* 0x0000000a42437c23 */ /* 0x000fc2000801081b */
[----:B------:R-:W-:Y:S01]  /*5170*/  IMAD.U32 R66, RZ, RZ, UR10 ;  /* 0x0000000aff427e24 */ /* 0x000fe2000f8e00ff */
[----:B------:R-:W1:Y:S08]  /*5180*/  MUFU.EX2 R35, R35 ;  /* 0x0000002300237308 */ /* 0x000e700000000800 */
[----:B------:R-:W-:Y:S08]  /*5190*/  MUFU.EX2 R14, R116 ;  /* 0x00000074000e7308 */ /* 0x000ff00000000800 */
[----:B------:R-:W-:Y:S01]  /*51a0*/  MUFU.EX2 R34, R34 ;  /* 0x0000002200227308 */ /* 0x000fe20000000800 */
[----:B-1----:R-:W-:-:S02]  /*51b0*/  F2FP.SATFINITE.E4M3.F32.PACK_AB_MERGE_C R224, R35, R30, RZ ;  /* 0x0000001e23e0723e */ /* 0x002fc400048070ff */
[----:B0-----:R-:W-:Y:S02]  /*51c0*/  FMNMX.FTZ R108, R89, R108, !PT ;  /* 0x0000006c596c7209 */ /* 0x001fe40007810000 */
[----:B------:R-:W-:-:S03]  /*51d0*/  F2FP.SATFINITE.E4M3.F32.PACK_AB_MERGE_C R224, R31, R26, R224 ;  /* 0x0000001a1fe0723e */ /* 0x000fc600048070e0 */
[----:B------:R-:W-:Y:S01]  /*51e0*/  MUFU.EX2 R39, R39 ;  /* 0x0000002700277308 */ /* 0x000fe20000000800 */
[----:B------:R-:W0:Y:S07]  /*51f0*/  SHFL.BFLY PT, R89, R108, 0x1, 0x1f ;  /* 0x0c201f006c597f89 */ /* 0x000e2e00000e0000 */
[----:B------:R-:W-:Y:S08]  /*5200*/  MUFU.EX2 R38, R38 ;  /* 0x0000002600267308 */ /* 0x000ff00000000800 */
[----:B------:R-:W1:Y:S08]  /*5210*/  MUFU.EX2 R51, R51 ;  /* 0x0000003300337308 */ /* 0x000e700000000800 */
[----:B------:R-:W-:Y:S01]  /*5220*/  MUFU.EX2 R50, R50 ;  /* 0x0000003200327308 */ /* 0x000fe20000000800 */
[----:B0-----:R-:W-:-:S04]  /*5230*/  FMNMX.FTZ R89, R108, R89, !PT ;  /* 0x000000596c597209 */ /* 0x001fc80007810000 */
[C---:B------:R-:W-:Y:S01]  /*5240*/  FSETP.NEU.FTZ.AND P3, PT, R89.reuse, -INF , PT ;  /* 0xff8000005900780b */ /* 0x040fe20003f7d000 */
[----:B------:R-:W-:-:S02]  /*5250*/  FFMA.FTZ R66, R89, R66, -8 ;  /* 0xc100000059427423 */ /* 0x000fc40000010042 */
[----:B------:R-:W-:Y:S01]  /*5260*/  MUFU.EX2 R55, R55 ;  /* 0x0000003700377308 */ /* 0x000fe20000000800 */
[----:B-1----:R-:W-:Y:S02]  /*5270*/  F2FP.SATFINITE.E4M3.F32.PACK_AB_MERGE_C R226, R51, R38, RZ ;  /* 0x0000002633e2723e */ /* 0x002fe400048070ff */
        /* <DEDUP_REMOVED lines=84> */
[----:B0-----:R-:W-:Y:S02]  /*57c0*/  F2FP.SATFINITE.E4M3.F32.PACK_AB_MERGE_C R227, R135, R114, RZ ;  /* 0x0000007287e3723e */ /* 0x001fe400048070ff */
[----:B------:R-:W-:Y:S02]  /*57d0*/  F2FP.SATFINITE.E4M3.F32.PACK_AB_MERGE_C R225, R66, R27, R225 ;  /* 0x0000001b42e1723e */ /* 0x000fe400048070e1 */
[----:B------:R-:W-:Y:S01]  /*57e0*/  F2FP.SATFINITE.E4M3.F32.PACK_AB_MERGE_C R226, R39, R34, R226 ;  /* 0x0000002227e2723e */ /* 0x000fe200048070e2 */
[----:B------:R-:W-:Y:S01]  /*57f0*/  MUFU.EX2 R116, R116 ;  /* 0x0000007400747308 */ /* 0x000fe20000000800 */
[----:B------:R-:W-:Y:S02]  /*5800*/  F2FP.SATFINITE.E4M3.F32.PACK_AB_MERGE_C R227, R81, R80, R227 ;  /* 0x0000005051e3723e */ /* 0x000fe400048070e3 */
[----:B------:R-:W-:-:S05]  /*5810*/  CS2R R80, SRZ ;  /* 0x0000000000507805 */ /* 0x000fca000001ff00 */
        /* <DEDUP_REMOVED lines=10> */
[----:B------:R-:W1:Y:S01]  /*58c0*/  MUFU.EX2 R70, R70 ;  /* 0x0000004600467308 */ /* 0x000e620000000800 */
[C---:B---3--:R-:W-:Y:S01]  /*58d0*/  F2FP.SATFINITE.E4M3.F32.PACK_AB_MERGE_C R220, R69.reuse, R54, RZ ;  /* 0x0000003645dc723e */ /* 0x048fe200048070ff */
[----:B------:R-:W-:-:S03]  /*58e0*/  FADD.FTZ R83, R69, R62 ;  /* 0x0000003e45537221 */ /* 0x000fc60000010000 */
[----:B------:R-:W-:-:S03]  /*58f0*/  F2FP.SATFINITE.E4M3.F32.PACK_AB_MERGE_C R220, R55, R50, R220 ;  /* 0x0000003237dc723e */ /* 0x000fc600048070dc */
[----:B------:R-:W-:Y:S01]  /*5900*/  MUFU.EX2 R112, R112 ;  /* 0x0000007000707308 */ /* 0x000fe20000000800 */
[----:B0-----:R-:W-:-:S04]  /*5910*/  F2FP.SATFINITE.E4M3.F32.PACK_AB_MERGE_C R221, R125, R116, RZ ;  /* 0x000000747ddd723e */ /* 0x001fc800048070ff */
[----:B------:R-:W-:-:S03]  /*5920*/  F2FP.SATFINITE.E4M3.F32.PACK_AB_MERGE_C R221, R121, R108, R221 ;  /* 0x0000006c79dd723e */ /* 0x000fc600048070dd */
[----:B------:R-:W0:Y:S01]  /*5930*/  MUFU.EX2 R71, R71 ;  /* 0x0000004700477308 */ /* 0x000e220000000800 */
[----:B-1----:R-:W-:-:S07]  /*5940*/  FADD.FTZ R62, R70, R83 ;  /* 0x00000053463e7221 */ /* 0x002fce0000010000 */
[----:B------:R-:W-:Y:S08]  /*5950*/  MUFU.EX2 R123, R123 ;  /* 0x0000007b007b7308 */ /* 0x000ff00000000800 */
[----:B------:R-:W1:Y:S01]  /*5960*/  MUFU.EX2 R3, R3 ;  /* 0x0000000300037308 */ /* 0x000e620000000800 */
[----:B0-----:R-:W-:-:S07]  /*5970*/  FADD.FTZ R110, R71, R62 ;  /* 0x0000003e476e7221 */ /* 0x001fce0000010000 */
[----:B------:R-:W0:Y:S08]  /*5980*/  MUFU.EX2 R118, R118 ;  /* 0x0000007600767308 */ /* 0x000e300000000800 */
[----:B------:R2:W-:Y:S08]  /*5990*/  MUFU.EX2 R61, R98 ;  /* 0x00000062003d7308 */ /* 0x0005f00000000800 */
[----:B------:R-:W3:Y:S01]  /*59a0*/  MUFU.EX2 R6, R6 ;  /* 0x0000000600067308 */ /* 0x000ee20000000800 */
[----:B--2---:R-:W-:-:S04]  /*59b0*/  FADD.FTZ R98, R116, R137 ;  /* 0x0000008974627221 */ /* 0x004fc80000010000 */
[----:B------:R-:W-:-:S03]  /*59c0*/  FADD.FTZ R131, R125, R98 ;  /* 0x000000627d837221 */ /* 0x000fc60000010000 */
[----:B------:R-:W2:Y:S01]  /*59d0*/  MUFU.EX2 R127, R127 ;  /* 0x0000007f007f7308 */ /* 0x000ea20000000800 */
[----:B------:R-:W-:-:S01]  /*59e0*/  FADD.FTZ R98, R112, R131 ;  /* 0x0000008370627221 */ /* 0x000fc20000010000 */
[----:B-1----:R-:W-:-:S03]  /*59f0*/  FADD.FTZ R131, R3, R110 ;  /* 0x0000006e03837221 */ /* 0x002fc60000010000 */
[----:B------:R-:W-:-:S03]  /*5a00*/  FADD.FTZ R83, R123, R98 ;  /* 0x000000627b537221 */ /* 0x000fc60000010000 */
[----:B------:R-:W1:Y:S01]  /*5a10*/  MUFU.EX2 R5, R140 ;  /* 0x0000008c00057308 */ /* 0x000e620000000800 */
[----:B0-----:R-:W-:-:S01]  /*5a20*/  FADD.FTZ R98, R118, R83 ;  /* 0x0000005376627221 */ /* 0x001fc20000010000 */
        /* <DEDUP_REMOVED lines=18> */
[----:B0-----:R-:W-:-:S01]  /*5b50*/  FADD.FTZ R98, R10, R137 ;  /* 0x000000890a627221 */ /* 0x001fc20000010000 */
[----:B------:R-:W-:-:S04]  /*5b60*/  F2FP.SATFINITE.E4M3.F32.PACK_AB_MERGE_C R216, R10, R7, RZ ;  /* 0x000000070ad8723e */ /* 0x000fc800048070ff */
[----:B------:R-:W-:Y:S02]  /*5b70*/  F2FP.SATFINITE.E4M3.F32.PACK_AB_MERGE_C R216, R8, R5, R216 ;  /* 0x0000000508d8723e */ /* 0x000fe400048070d8 */
[----:B------:R-:W0:Y:S08]  /*5b80*/  MUFU.EX2 R90, R90 ;  /* 0x0000005a005a7308 */ /* 0x000e300000000800 */
[----:B------:R2:W-:Y:S08]  /*5b90*/  MUFU.EX2 R62, R86 ;  /* 0x00000056003e7308 */ /* 0x0005f00000000800 */
[----:B------:R-:W3:Y:S01]  /*5ba0*/  MUFU.EX2 R12, R12 ;  /* 0x0000000c000c7308 */ /* 0x000ee20000000800 */
[----:B--2---:R-:W-:-:S04]  /*5bb0*/  FADD.FTZ R86, R104, R83 ;  /* 0x0000005368567221 */ /* 0x004fc80000010000 */
[----:B------:R-:W-:-:S03]  /*5bc0*/  FADD.FTZ R131, R105, R86 ;  /* 0x0000005669837221 */ /* 0x000fc60000010000 */
[----:B------:R-:W2:Y:S01]  /*5bd0*/  MUFU.EX2 R91, R91 ;  /* 0x0000005b005b7308 */ /* 0x000ea20000000800 */
[----:B------:R-:W-:-:S01]  /*5be0*/  FADD.FTZ R86, R120, R131 ;  /* 0x0000008378567221 */ /* 0x000fc20000010000 */
[----:B-1----:R-:W-:Y:S01]  /*5bf0*/  FADD.FTZ R131, R9, R98 ;  /* 0x0000006209837221 */ /* 0x002fe20000010000 */
[C---:B------:R-:W-:Y:S02]  /*5c00*/  F2FP.SATFINITE.E4M3.F32.PACK_AB_MERGE_C R120, R129.reuse, R120, RZ ;  /* 0x000000788178723e */ /* 0x040fe400048070ff */
[----:B------:R-:W-:Y:S02]  /*5c10*/  FADD.FTZ R117, R129, R86 ;  /* 0x0000005681757221 */ /* 0x000fe40000010000 */
[----:B------:R-:W-:Y:S01]  /*5c20*/  F2FP.SATFINITE.E4M3.F32.PACK_AB_MERGE_C R217, R105, R104, R120 ;  /* 0x0000006869d9723e */ /* 0x000fe20004807078 */
[----:B------:R-:W1:Y:S01]  /*5c30*/  MUFU.EX2 R11, R122 ;  /* 0x0000007a000b7308 */ /* 0x000e620000000800 */
[----:B0-----:R-:W-:-:S01]  /*5c40*/  FADD.FTZ R30, R90, R117 ;  /* 0x000000755a1e7221 */ /* 0x001fc20000010000 */
[----:B---3--:R-:W-:-:S06]  /*5c50*/  FADD.FTZ R82, R12, R131 ;  /* 0x000000830c527221 */ /* 0x008fcc0000010000 */
[----:B------:R-:W0:Y:S01]  /*5c60*/  MUFU.EX2 R93, R93 ;  /* 0x0000005d005d7308 */ /* 0x000e220000000800 */
[----:B--2---:R-:W-:-:S07]  /*5c70*/  FADD.FTZ R38, R91, R30 ;  /* 0x0000001e5b267221 */ /* 0x004fce0000010000 */
[----:B------:R-:W2:Y:S01]  /*5c80*/  MUFU.EX2 R94, R94 ;  /* 0x0000005e005e7308 */ /* 0x000ea20000000800 */
[----:B-1----:R-:W-:-:S01]  /*5c90*/  FADD.FTZ R35, R11, R82 ;  /* 0x000000520b237221 */ /* 0x002fc20000010000 */
[----:B------:R-:W-:-:S04]  /*5ca0*/  F2FP.SATFINITE.E4M3.F32.PACK_AB_MERGE_C R11, R14, R11, RZ ;  /* 0x0000000b0e0b723e */ /* 0x000fc800048070ff */
[----:B------:R-:W-:Y:S02]  /*5cb0*/  F2FP.SATFINITE.E4M3.F32.PACK_AB_MERGE_C R218, R12, R9, R11 ;  /* 0x000000090cda723e */ /* 0x000fe4000480700b */
[----:B------:R-:W1:Y:S01]  /*5cc0*/  MUFU.EX2 R73, R73 ;  /* 0x0000004900497308 */ /* 0x000e620000000800 */
[----:B0-----:R-:W-:-:S01]  /*5cd0*/  FADD.FTZ R51, R93, R38 ;  /* 0x000000265d337221 */ /* 0x001fc20000010000 */
[----:B------:R-:W-:-:S04]  /*5ce0*/  FADD.FTZ R38, R14, R35 ;  /* 0x000000230e267221 */ /* 0x000fc80000010000 */
[----:B------:R-:W-:Y:S01]  /*5cf0*/  FADD.FTZ R35, R13, R38 ;  /* 0x000000260d237221 */ /* 0x000fe20000010000 */
[----:B------:R-:W-:Y:S01]  /*5d00*/  CS2R R38, SRZ ;  /* 0x0000000000267805 */ /* 0x000fe2000001ff00 */
[----:B------:R-:W0:Y:S01]  /*5d10*/  MUFU.EX2 R92, R92 ;  /* 0x0000005c005c7308 */ /* 0x000e220000000800 */
[----:B--2---:R-:W-:-:S01]  /*5d20*/  FADD.FTZ R54, R94, R51 ;  /* 0x000000335e367221 */ /* 0x004fc20000010000 */
[----:B------:R-:W-:Y:S01]  /*5d30*/  FADD.FTZ R6, R20, R35 ;  /* 0x0000002314067221 */ /* 0x000fe20000010000 */
[----:B------:R-:W-:Y:S02]  /*5d40*/  F2FP.SATFINITE.E4M3.F32.PACK_AB_MERGE_C R93, R94, R93, RZ ;  /* 0x0000005d5e5d723e */ /* 0x000fe400048070ff */
[----:B------:R-:W-:Y:S02]  /*5d50*/  CS2R R50, SRZ ;  /* 0x0000000000327805 */ /* 0x000fe4000001ff00 */
[----:B------:R-:W-:Y:S02]  /*5d60*/  CS2R R34, SRZ ;  /* 0x0000000000227805 */ /* 0x000fe4000001ff00 */
[----:B------:R-:W-:Y:S01]  /*5d70*/  F2FP.SATFINITE.E4M3.F32.PACK_AB_MERGE_C R219, R91, R90, R93 ;  /* 0x0000005a5bdb723e */ /* 0x000fe2000480705d */
[----:B------:R-:W2:Y:S01]  /*5d80*/  MUFU.EX2 R21, R21 ;  /* 0x0000001500157308 */ /* 0x000ea20000000800 */
[----:B-1----:R-:W-:-:S01]  /*5d90*/  FADD.FTZ R3, R73, R54 ;  /* 0x0000003649037221 */ /* 0x002fc20000010000 */
[----:B------:R-:W-:-:S06]  /*5da0*/  CS2R R54, SRZ ;  /* 0x0000000000367805 */ /* 0x000fcc000001ff00 */
        /* <DEDUP_REMOVED lines=8> */
[----:B------:R-:W-:-:S03]  /*5e30*/  F2FP.SATFINITE.E4M3.F32.PACK_AB_MERGE_C R21, R72, R21, RZ ;  /* 0x000000154815723e */ /* 0x000fc600048070ff */
[----:B------:R-:W-:Y:S01]  /*5e40*/  FADD.FTZ R3, R15, R6 ;  /* 0x000000060f037221 */ /* 0x000fe20000010000 */
[----:B------:R-:W-:Y:S02]  /*5e50*/  F2FP.SATFINITE.E4M3.F32.PACK_AB_MERGE_C R212, R20, R13, R21 ;  /* 0x0000000d14d4723e */ /* 0x000fe40004807015 */
[----:B------:R-:W0:Y:S01]  /*5e60*/  MUFU.EX2 R75, R75 ;  /* 0x0000004b004b7308 */ /* 0x000e220000000800 */
[----:B--2---:R-:W-:-:S01]  /*5e70*/  FADD.FTZ R7, R96, R7 ;  /* 0x0000000760077221 */ /* 0x004fc20000010000 */
[----:B------:R-:W-:Y:S01]  /*5e80*/  FADD.FTZ R10, R56, R3 ;  /* 0x00000003380a7221 */ /* 0x000fe20000010000 */
[----:B------:R-:W-:-:S04]  /*5e90*/  F2FP.SATFINITE.E4M3.F32.PACK_AB_MERGE_C R95, R96, R95, RZ ;  /* 0x0000005f605f723e */ /* 0x000fc800048070ff */
[----:B------:R-:W-:Y:S01]  /*5ea0*/  F2FP.SATFINITE.E4M3.F32.PACK_AB_MERGE_C R213, R92, R73, R95 ;  /* 0x000000495cd5723e */ /* 0x000fe2000480705f */
[----:B------:R-:W2:Y:S01]  /*5eb0*/  MUFU.EX2 R57, R57 ;  /* 0x0000003900397308 */ /* 0x000ea20000000800 */
[----:B-1----:R-:W-:-:S01]  /*5ec0*/  FADD.FTZ R6, R74, R7 ;  /* 0x000000074a067221 */ /* 0x002fc20000010000 */
[----:B------:R-:W-:-:S06]  /*5ed0*/  CS2R R72, SRZ ;  /* 0x0000000000487805 */ /* 0x000fcc000001ff00 */
[----:B------:R-:W1:Y:S01]  /*5ee0*/  MUFU.EX2 R76, R76 ;  /* 0x0000004c004c7308 */ /* 0x000e620000000800 */
[----:B0-----:R-:W-:-:S07]  /*5ef0*/  FADD.FTZ R3, R75, R6 ;  /* 0x000000064b037221 */ /* 0x001fce0000010000 */
[----:B------:R-:W0:Y:S01]  /*5f00*/  MUFU.EX2 R79, R79 ;  /* 0x0000004f004f7308 */ /* 0x000e220000000800 */
[----:B--2---:R-:W-:-:S01]  /*5f10*/  FADD.FTZ R7, R57, R10 ;  /* 0x0000000a39077221 */ /* 0x004fc20000010000 */
[----:B------:R-:W-:-:S03]  /*5f20*/  F2FP.SATFINITE.E4M3.F32.PACK_AB_MERGE_C R57, R60, R57, RZ ;  /* 0x000000393c39723e */ /* 0x000fc600048070ff */
[----:B------:R-:W-:Y:S01]  /*5f30*/  FADD.FTZ R7, R60, R7 ;  /* 0x000000073c077221 */ /* 0x000fe20000010000 */
[----:B------:R-:W-:Y:S02]  /*5f40*/  F2FP.SATFINITE.E4M3.F32.PACK_AB_MERGE_C R214, R56, R15, R57 ;  /* 0x0000000f38d6723e */ /* 0x000fe40004807039 */
[----:B------:R-:W-:Y:S01]  /*5f50*/  CS2R R56, SRZ ;  /* 0x0000000000387805 */ /* 0x000fe2000001ff00 */
[----:B------:R-:W2:Y:S01]  /*5f60*/  MUFU.EX2 R58, R58 ;  /* 0x0000003a003a7308 */ /* 0x000ea20000000800 */
[----:B-1----:R-:W-:-:S07]  /*5f70*/  FADD.FTZ R10, R76, R3 ;  /* 0x000000034c0a7221 */ /* 0x002fce0000010000 */
[----:B------:R-:W1:Y:S01]  /*5f80*/  MUFU.EX2 R41, R41 ;  /* 0x0000002900297308 */ /* 0x000e620000000800 */
[C---:B0-----:R-:W-:Y:S01]  /*5f90*/  F2FP.SATFINITE.E4M3.F32.PACK_AB_MERGE_C R76, R79.reuse, R76, RZ ;  /* 0x0000004c4f4c723e */ /* 0x041fe200048070ff */
[----:B------:R-:W-:-:S03]  /*5fa0*/  FADD.FTZ R79, R79, R10 ;  /* 0x0000000a4f4f7221 */ /* 0x000fc60000010000 */
[----:B------:R-:W-:Y:S01]  /*5fb0*/  F2FP.SATFINITE.E4M3.F32.PACK_AB_MERGE_C R215, R75, R74, R76 ;  /* 0x0000004a4bd7723e */ /* 0x000fe2000480704c */
[----:B------:R-:W-:-:S01]  /*5fc0*/  FADD.FTZ R14, R2, R79 ;  /* 0x0000004f020e7221 */ /* 0x000fc20000010000 */
[----:B------:R-:W-:Y:S01]  /*5fd0*/  CS2R R74, SRZ ;  /* 0x00000000004a7805 */ /* 0x000fe2000001ff00 */
        /* <DEDUP_REMOVED lines=8> */
[----:B------:R-:W-:-:S06]  /*6060*/  FADD.FTZ R3, R61, R14 ;  /* 0x0000000e3d037221 */ /* 0x000fcc0000010000 */
        /* <DEDUP_REMOVED lines=9> */
[----:B------:R-:W-:Y:S02]  /*6100*/  CS2R R76, SRZ ;  /* 0x00000000004c7805 */ /* 0x000fe4000001ff00 */
[----:B------:R-:W-:Y:S01]  /*6110*/  CS2R R60, SRZ ;  /* 0x00000000003c7805 */ /* 0x000fe2000001ff00 */
[----:B------:R-:W0:Y:S01]  /*6120*/  MUFU.EX2 R45, R45 ;  /* 0x0000002d002d7308 */ /* 0x000e220000000800 */
[----:B--2---:R-:W-:-:S07]  /*6130*/  FADD.FTZ R14, R24, R43 ;  /* 0x0000002b180e7221 */ /* 0x004fce0000010000 */
[----:B------:R-:W2:Y:S01]  /*6140*/  MUFU.EX2 R25, R25 ;  /* 0x0000001900197308 */ /* 0x000ea20000000800 */
[----:B-1----:R-:W-:-:S01]  /*6150*/  FADD.FTZ R3, R59, R78 ;  /* 0x0000004e3b037221 */ /* 0x002fc20000010000 */
[----:B------:R-:W-:-:S03]  /*6160*/  CS2R R78, SRZ ;  /* 0x00000000004e7805 */ /* 0x000fc6000001ff00 */
[----:B------:R-:W-:-:S03]  /*6170*/  FADD.FTZ R3, R62, R3 ;  /* 0x000000033e037221 */ /* 0x000fc60000010000 */
        /* <DEDUP_REMOVED lines=9> */
[----:B-1----:R-:W-:-:S01]  /*6210*/  FADD.FTZ R14, R100, R3 ;  /* 0x00000003640e7221 */ /* 0x002fc20000010000 */
[----:B------:R-:W-:-:S06]  /*6220*/  CS2R R24, SRZ ;  /* 0x0000000000187805 */ /* 0x000fcc000001ff00 */
[----:B------:R-:W1:Y:S01]  /*6230*/  MUFU.EX2 R63, R63 ;  /* 0x0000003f003f7308 */ /* 0x000e620000000800 */
[----:B0-----:R-:W-:-:S01]  /*6240*/  FADD.FTZ R14, R83, R14 ;  /* 0x0000000e530e7221 */ /* 0x001fc20000010000 */
[----:B------:R-:W-:Y:S02]  /*6250*/  F2FP.SATFINITE.E4M3.F32.PACK_AB_MERGE_C R100, R83, R100, RZ ;  /* 0x000000645364723e */ /* 0x000fe400048070ff */
[----:B------:R-:W-:Y:S02]  /*6260*/  CS2R R82, SRZ ;  /* 0x0000000000527805 */ /* 0x000fe4000001ff00 */
[----:B------:R-:W-:Y:S02]  /*6270*/  F2FP.SATFINITE.E4M3.F32.PACK_AB_MERGE_C R211, R62, R59, R100 ;  /* 0x0000003b3ed3723e */ /* 0x000fe40004807064 */
        /* <DEDUP_REMOVED lines=15> */
[----:B------:R-:W-:Y:S02]  /*6370*/  F2FP.SATFINITE.E4M3.F32.PACK_AB_MERGE_C R29, R44, R29, RZ ;  /* 0x0000001d2c1d723e */ /* 0x000fe400048070ff */
[----:B------:R-:W-:Y:S02]  /*6380*/  CS2R R44, SRZ ;  /* 0x00000000002c7805 */ /* 0x000fe4000001ff00 */
[----:B------:R-:W-:Y:S02]  /*6390*/  F2FP.SATFINITE.E4M3.F32.PACK_AB_MERGE_C R204, R49, R28, R29 ;  /* 0x0000001c31cc723e */ /* 0x000fe4000480701d */
[----:B------:R-:W-:Y:S01]  /*63a0*/  CS2R R28, SRZ ;  /* 0x00000000001c7805 */ /* 0x000fe2000001ff00 */
[----:B------:R-:W2:Y:S01]  /*63b0*/  MUFU.EX2 R97, R97 ;  /* 0x0000006100617308 */ /* 0x000ea20000000800 */
[----:B-1----:R-:W-:-:S01]  /*63c0*/  FADD.FTZ R14, R85, R14 ;  /* 0x0000000e550e7221 */ /* 0x002fc20000010000 */
[----:B------:R-:W-:-:S04]  /*63d0*/  F2FP.SATFINITE.E4M3.F32.PACK_AB_MERGE_C R84, R85, R84, RZ ;  /* 0x000000545554723e */ /* 0x000fc800048070ff */
[----:B------:R-:W-:Y:S02]  /*63e0*/  F2FP.SATFINITE.E4M3.F32.PACK_AB_MERGE_C R205, R30, R63, R84 ;  /* 0x0000003f1ecd723e */ /* 0x000fe40004807054 */
[----:B------:R-:W-:Y:S01]  /*63f0*/  CS2R R84, SRZ ;  /* 0x0000000000547805 */ /* 0x000fe2000001ff00 */
[----:B------:R-:W1:Y:S01]  /*6400*/  MUFU.EX2 R53, R53 ;  /* 0x0000003500357308 */ /* 0x000e620000000800 */
[----:B0-----:R-:W-:-:S01]  /*6410*/  FADD.FTZ R20, R48, R5 ;  /* 0x0000000530147221 */ /* 0x001fc20000010000 */
[----:B------:R-:W-:Y:S02]  /*6420*/  CS2R R62, SRZ ;  /* 0x00000000003e7805 */ /* 0x000fe4000001ff00 */
[----:B------:R-:W-:-:S04]  /*6430*/  CS2R R30, SRZ ;  /* 0x00000000001e7805 */ /* 0x000fc8000001ff00 */
[----:B------:R0:W3:Y:S01]  /*6440*/  MUFU.EX2 R6, R87 ;  /* 0x0000005700067308 */ /* 0x0000e20000000800 */
[----:B--2---:R-:W-:-:S07]  /*6450*/  FADD.FTZ R3, R97, R14 ;  /* 0x0000000e61037221 */ /* 0x004fce0000010000 */
[----:B------:R-:W2:Y:S01]  /*6460*/  MUFU.EX2 R32, R32 ;  /* 0x0000002000207308 */ /* 0x000ea20000000800 */
[----:B-1----:R-:W-:-:S01]  /*6470*/  FADD.FTZ R5, R53, R20 ;  /* 0x0000001435057221 */ /* 0x002fc20000010000 */
[----:B0-----:R-:W-:-:S06]  /*6480*/  CS2R R86, SRZ ;  /* 0x0000000000567805 */ /* 0x001fcc000001ff00 */
        /* <DEDUP_REMOVED lines=68> */
.L_x_7804:
[----:B------:R-:W-:Y:S01]  /*68d0*/  ISETP.NE.AND P4, PT, RZ, UR43, PT ;  /* 0x0000002bff007c0c */ /* 0x000fe2000bf85270 */
[----:B------:R-:W-:-:S04]  /*68e0*/  UISETP.NE.AND UP1, UPT, UR56, 0x1, UPT ;  /* 0x000000013800788c */ /* 0x000fc8000bf25270 */
[----:B------:R-:W-:-:S04]  /*68f0*/  USEL UR44, URZ, 0x1, UP1 ;  /* 0x000000013f2c7887 */ /* 0x000fc80008800000 */
[----:B------:R-:W-:-:S04]  /*6900*/  ULOP3.LUT UR44, UR57, UR44, URZ, 0x3c, !UPT ;  /* 0x0000002c392c7292 */ /* 0x000fc8000f8e3c3f */
[----:B------:R-:W-:Y:S08]  /*6910*/  @P4 BRA `(.L_x_7795) ;  /* 0x0000000000384947 */ /* 0x000ff00003800000 */
[----:B------:R-:W-:Y:S05]  /*6920*/  @!P0 BRA `(.L_x_7796) ;  /* 0x0000000000048947 */ /* 0x000fea0003800000 */
[----:B------:R-:W-:Y:S01]  /*6930*/  BPT.TRAP 0x1 ;  /* 0x000000040000795c */ /* 0x000fe20000300000 */
.L_x_7796:
        /* <DEDUP_REMOVED lines=9> */
.L_x_7797:
[----:B-1----:R-:W-:Y:S05]  /*69d0*/  @P3 BRA `(.L_x_7795) ;  /* 0x0000000000083947 */ /* 0x002fea0003800000 */
[----:B------:R-:W1:Y:S02]  /*69e0*/  SYNCS.PHASECHK.TRANS64.TRYWAIT P3, [UR6+0x2e830], R7 ;  /* 0x02e83007ff0075a7 */ /* 0x000e640008060146 */
[----:B-1----:R-:W-:Y:S05]  /*69f0*/  @!P3 BRA `(.L_x_7798) ;  /* 0x000001240054b947 */ /* 0x002fea0003800000 */
.L_x_7795:
        /* <DEDUP_REMOVED lines=188> */
.L_x_7800:
[----:B------:R-:W-:Y:S01]  /*75c0*/  ULEA UR6, UR56, UR41, 0x3 ;  /* 0x0000002938067291 */ /* 0x000fe2000f8e183f */
[----:B------:R-:W-:-:S05]  /*75d0*/  IMAD.U32 R7, RZ, RZ, UR57 ;  /* 0x00000039ff077e24 */ /* 0x000fca000f8e00ff */
[----:B------:R-:W-:-:S04]  /*75e0*/  SHF.L.U32 R7, R7, 0x1f, RZ ;  /* 0x0000001f07077819 */ /* 0x000fc800000006ff */
[----:B------:R0:W1:Y:S01]  /*75f0*/  SYNCS.PHASECHK.TRANS64.TRYWAIT P3, [UR6+0x2e850], R7 ;  /* 0x02e85007ff0075a7 */ /* 0x0000620008060146 */
[----:B------:R-:W-:Y:S05]  /*7600*/  @!P0 BRA `(.L_x_7801) ;  /* 0x0000000000048947 */ /* 0x000fea0003800000 */
[----:B------:R-:W-:Y:S01]  /*7610*/  BPT.TRAP 0x1 ;  /* 0x000000040000795c */ /* 0x000fe20000300000 */
.L_x_7801:
[----:B-1----:R-:W-:Y:S05]  /*7620*/  @P3 BRA `(.L_x_7799) ;  /* 0x0000000000083947 */ /* 0x002fea0003800000 */
[----:B------:R-:W1:Y:S02]  /*7630*/  SYNCS.PHASECHK.TRANS64.TRYWAIT P3, [UR6+0x2e850], R7 ;  /* 0x02e85007ff0075a7 */ /* 0x000e640008060146 */
[----:B-1----:R-:W-:Y:S05]  /*7640*/  @!P3 BRA `(.L_x_7802) ;  /* 0x000001180058b947 */ /* 0x002fea0003800000 */
.L_x_7799:
        /* <DEDUP_REMOVED lines=9> */
[----:B------:R-:W-:Y:S01]  /*76e0*/  FMUL.FTZ R189, R0, R116 ;  /* 0x0000007400bd7220 */ /* 0x000fe20000410000 */
[----:B------:R-:W-:-:S02]  /*76f0*/  IMAD.MOV.U32 R116, RZ, RZ, R190 ;  /* 0x000000ffff747224 */ /* 0x000fc400078e00be */
[C---:B01----:R-:W-:Y:S01]  /*7700*/  FMUL.FTZ R7, R0.reuse, R184 ;  /* 0x000000b800077220 */ /* 0x043fe20000410000 */
[----:B------:R-:W-:Y:S01]  /*7710*/  ULOP3.LUT UR6, UR6, 0x10000, URZ, 0xfc, !UPT ;  /* 0x0001000006067892 */ /* 0x000fe2000f8efc3f */
[C---:B------:R-:W-:Y:S01]  /*7720*/  FMUL.FTZ R184, R0.reuse, R195 ;  /* 0x000000c300b87220 */ /* 0x040fe20000410000 */
[C---:B------:R-:W-:Y:S01]  /*7730*/  FMUL.FTZ R15, R0.reuse, R192 ;  /* 0x000000c0000f7220 */ /* 0x040fe20000410000 */
[----:B------:R-:W-:Y:S01]  /*7740*/  IMAD.U32 R192, RZ, RZ, UR49 ;  /* 0x00000031ffc07e24 */ /* 0x000fe2000f8e00ff */
[----:B------:R-:W-:Y:S01]  /*7750*/  UIMAD UR11, UR56, 0x700, UR6 ;  /* 0x00000700380b78a4 */ /* 0x000fe2000f8e0206 */
[----:B------:R-:W0:Y:S01]  /*7760*/  MUFU.TANH R7, R7 ;  /* 0x0000000700077308 */ /* 0x000e220000002400 */
[C---:B------:R-:W-:Y:S01]  /*7770*/  FMUL.FTZ R168, R0.reuse, R168 ;  /* 0x000000a800a87220 */ /* 0x040fe20000410000 */
[C---:B------:R-:W-:Y:S01]  /*7780*/  FMUL.FTZ R20, R0.reuse, R193 ;  /* 0x000000c100147220 */ /* 0x040fe20000410000 */
[C---:B------:R-:W-:Y:S01]  /*7790*/  FMUL.FTZ R193, R0.reuse, R93 ;  /* 0x0000005d00c17220 */ /* 0x040fe20000410000 */
[C---:B------:R-:W-:Y:S01]  /*77a0*/  FMUL.FTZ R176, R0.reuse, R176 ;  /* 0x000000b000b07220 */ /* 0x040fe20000410000 */
[C---:B------:R-:W-:Y:S01]  /*77b0*/  FMUL.FTZ R152, R0.reuse, R152 ;  /* 0x0000009800987220 */ /* 0x040fe20000410000 */
[----:B------:R-:W-:Y:S01]  /*77c0*/  UMOV UR6, UR11 ;  /* 0x0000000b00067c82 */ /* 0x000fe20008000000 */
[C---:B------:R-:W-:Y:S01]  /*77d0*/  FMUL.FTZ R160, R0.reuse, R160 ;  /* 0x000000a000a07220 */ /* 0x040fe20000410000 */
[----:B------:R-:W-:Y:S01]  /*77e0*/  QGMMA.64x128x32.F32.E4M3.E4M3 R24, R224, gdesc[UR4], R24, gsb0 ;  /* 0x01e00004e0187df3 */ /* 0x000fe20008000818 */
[----:B------:R-:W-:Y:S01]  /*77f0*/  UIADD3 UR6, UR11, 0x100, URZ ;  /* 0x000001000b067890 */ /* 0x000fe2000fffe03f */
[----:B------:R-:W1:Y:S01]  /*7800*/  MUFU.TANH R15, R15 ;  /* 0x0000000f000f7308 */ /* 0x000e620000002400 */
[----:B------:R-:W-:Y:S01]  /*7810*/  UMOV UR7, 0xc0000010 ;  /* 0xc000001000077882 */ /* 0x000fe20000000000 */
        /* <DEDUP_REMOVED lines=51> */
[----:B------:R-:W-:Y:S01]  /*7b50*/  UMOV UR10, UR50 ;  /* 0x00000032000a7c82 */ /* 0x000fe20008000000 */
        /* <DEDUP_REMOVED lines=47> */
[----:B------:R-:W-:Y:S01]  /*7e50*/  FMUL.FTZ R102, R0, R102 ;  /* 0x0000006600667220 */ /* 0x000fe20000410000 */
[----:B------:R-:W0:Y:S01]  /*7e60*/  S2R R235, SR_TID.X ;  /* 0x0000000000eb7919 */ /* 0x000e220000002100 */
[----:B------:R-:W-:Y:S01]  /*7e70*/  IMAD.U32 R196, RZ, RZ, UR55 ;  /* 0x00000037ffc47e24 */ /* 0x000fe2000f8e00ff */
[----:B------:R-:W5:Y:S04]  /*7e80*/  MUFU.TANH R169, R169 ;  /* 0x000000a900a97308 */ /* 0x000f680000002400 */
[----:B------:R-:W-:-:S04]  /*7e90*/  @!P1 LEA R196, R196, UR41, 0x3 ;  /* 0x00000029c4c49c11 */ /* 0x000fc8000f8e18ff */
        /* <DEDUP_REMOVED lines=13> */
[----:B------:R-:W0:Y:S01]  /*7f70*/  MUFU.TANH R181, R181 ;  /* 0x000000b500b57308 */ /* 0x000e220000002400 */
[----:B------:R-:W-:Y:S01]  /*7f80*/  IMAD.MOV.U32 R190, RZ, RZ, -0x2 ;  /* 0xfffffffeffbe7424 */ /* 0x000fe200078e00ff */
[----:B------:R-:W-:Y:S01]  /*7f90*/  @P2 SHF.R.U32.HI R116, RZ, UR6, R191 ;  /* 0x00000006ff742c19 */ /* 0x000fe200080116bf */
[----:B------:R-:W-:Y:S02]  /*7fa0*/  UMOV UR6, 0x1 ;  /* 0x0000000100067882 */ /* 0x000fe40000000000 */
[----:B------:R-:W-:Y:S02]  /*7fb0*/  UIMAD UR6, UR54, -0xe0, UR6 ;  /* 0xffffff20360678a4 */ /* 0x000fe4000f8e0206 */
[----:B------:R-:W1:Y:S01]  /*7fc0*/  SHFL.IDX PT, R195, R116, RZ, 0x1c1f ;  /* 0x001c1fff74c37589 */ /* 0x000e6200000e0000 */
[----:B------:R-:W0:Y:S03]  /*7fd0*/  MUFU.TANH R128, R128 ;  /* 0x0000008000807308 */ /* 0x000e260000002400 */
[----:B------:R-:W-:-:S02]  /*7fe0*/  IMAD R191, R17, R190, UR6 ;  /* 0x0000000611bf7e24 */ /* 0x000fc4000f8e02be */
[----:B------:R-:W-:Y:S01]  /*7ff0*/  FMUL.FTZ R190, R0, R92 ;  /* 0x0000005c00be7220 */ /* 0x000fe20000410000 */
[----:B------:R-:W-:Y:S02]  /*8000*/  UIADD3 UR6, UR11, 0x200, URZ ;  /* 0x000002000b067890 */ /* 0x000fe4000fffe03f */
[----:B------:R-:W-:Y:S01]  /*8010*/  IADD3 R92, -R192, UR48, R191 ;  /* 0x00000030c05c7c10 */ /* 0x000fe2000fffe1bf */
[----:B------:R-:W0:Y:S01]  /*8020*/  MUFU.TANH R153, R153 ;  /* 0x0000009900997308 */ /* 0x000e220000002400 */
[----:B------:R-:W-:-:S07]  /*8030*/  FMUL.FTZ R191, R0, R159 ;  /* 0x0000009f00bf7220 */ /* 0x000fce0000410000 */
[----:B------:R-:W0:Y:S01]  /*8040*/  MUFU.TANH R156, R156 ;  /* 0x0000009c009c7308 */ /* 0x000e220000002400 */
[----:B-1----:R-:W-:-:S07]  /*8050*/  IMAD.IADD R93, R92, 0x1, R195 ;  /* 0x000000015c5d7824 */ /* 0x002fce00078e02c3 */
[----:B------:R-:W1:Y:S01]  /*8060*/  MUFU.TANH R157, R157 ;  /* 0x0000009d009d7308 */ /* 0x000e620000002400 */
[C---:B------:R-:W-:Y:S02]  /*8070*/  ISETP.GT.AND P5, PT, R93.reuse, RZ, PT ;  /* 0x000000ff5d00720c */ /* 0x040fe40003fa4270 */
[----:B------:R-:W-:Y:S02]  /*8080*/  ISETP.GT.AND P6, PT, R93, 0x1, PT ;  /* 0x000000015d00780c */ /* 0x000fe40003fc4270 */
[----:B------:R-:W-:-:S03]  /*8090*/  FSEL R192, R7, -INF , P5 ;  /* 0xff80000007c07808 */ /* 0x000fc60002800000 */
[----:B------:R-:W1:Y:S01]  /*80a0*/  MUFU.TANH R104, R104 ;  /* 0x0000006800687308 */ /* 0x000e620000002400 */
[C---:B------:R-:W-:Y:S02]  /*80b0*/  ISETP.GT.AND P5, PT, R93.reuse, 0x10, PT ;  /* 0x000000105d00780c */ /* 0x040fe40003fa4270 */
[----:B------:R-:W-:Y:S02]  /*80c0*/  ISETP.GT.AND P3, PT, R93, 0x8, PT ;  /* 0x000000085d00780c */ /* 0x000fe40003f64270 */
[----:B------:R-:W-:Y:S02]  /*80d0*/  FSEL R15, R15, -INF , P5 ;  /* 0xff8000000f0f7808 */ /* 0x000fe40002800000 */
[C---:B------:R-:W-:Y:S01]  /*80e0*/  ISETP.GT.AND P5, PT, R93.reuse, 0x20, PT ;  /* 0x000000205d00780c */ /* 0x040fe20003fa4270 */
[----:B------:R-:W1:Y:S01]  /*80f0*/  MUFU.TANH R161, R161 ;  /* 0x000000a100a17308 */ /* 0x000e620000002400 */
[----:B------:R-:W-:Y:S02]  /*8100*/  ISETP.GT.AND P4, PT, R93, 0x9, PT ;  /* 0x000000095d00780c */ /* 0x000fe40003f84270 */
[----:B--2---:R-:W-:-:S02]  /*8110*/  FSEL R168, R168, -INF , P5 ;  /* 0xff800000a8a87808 */ /* 0x004fc40002800000 */
[C---:B------:R-:W-:Y:S02]  /*8120*/  ISETP.GT.AND P5, PT, R93.reuse, 0x30, PT ;  /* 0x000000305d00780c */ /* 0x040fe40003fa4270 */
[----:B---3--:R-:W-:Y:S01]  /*8130*/  FSEL R8, R8, -INF , P6 ;  /* 0xff80000008087808 */ /* 0x008fe20003000000 */
[----:B------:R-:W2:Y:S01]  /*8140*/  MUFU.TANH R164, R164 ;  /* 0x000000a400a47308 */ /* 0x000ea20000002400 */
[----:B------:R-:W-:Y:S02]  /*8150*/  FSEL R176, R176, -INF , P5 ;  /* 0xff800000b0b07808 */ /* 0x000fe40002800000 */
[----:B------:R-:W-:Y:S02]  /*8160*/  ISETP.GT.AND P5, PT, R93, 0x40, PT ;  /* 0x000000405d00780c */ /* 0x000fe40003fa4270 */
        /* <DEDUP_REMOVED lines=8> */
[C---:B------:R-:W-:Y:S02]  /*81f0*/  ISETP.GT.AND P6, PT, R93.reuse, 0x11, PT ;  /* 0x000000115d00780c */ /* 0x040fe40003fc4270 */
[C---:B------:R-:W-:Y:S02]  /*8200*/  ISETP.GT.AND P3, PT, R93.reuse, 0x18, PT ;  /* 0x000000185d00780c */ /* 0x040fe40003f64270 */
[----:B------:R-:W-:-:S02]  /*8210*/  ISETP.GT.AND P4, PT, R93, 0x19, PT ;  /* 0x000000195d00780c */ /* 0x000fc40003f84270 */
[----:B------:R-:W-:Y:S01]  /*8220*/  FSEL R136, R136, -INF , P5 ;  /* 0xff80000088887808 */ /* 0x000fe20002800000 */
[----:B------:R-:W5:Y:S01]  /*8230*/  MUFU.TANH R137, R137 ;  /* 0x0000008900897308 */ /* 0x000f620000002400 */
[----:B------:R-:W-:Y:S02]  /*8240*/  ISETP.GT.AND P5, PT, R93, 0x70, PT ;  /* 0x000000705d00780c */ /* 0x000fe40003fa4270 */
[----:B------:R-:W-:Y:S02]  /*8250*/  FSEL R20, R20, -INF , P6 ;  /* 0xff80000014147808 */ /* 0x000fe40003000000 */
[----:B------:R-:W-:Y:S02]  /*8260*/  FSEL R185, R185, -INF , P3 ;  /* 0xff800000b9b97808 */ /* 0x000fe40001800000 */
[----:B------:R-:W-:Y:S01]  /*8270*/  FSEL R186, R186, -INF , P4 ;  /* 0xff800000baba7808 */ /* 0x000fe20002000000 */
[----:B------:R-:W5:Y:S01]  /*8280*/  MUFU.TANH R140, R140 ;  /* 0x0000008c008c7308 */ /* 0x000f620000002400 */
[----:B------:R-:W-:-:S02]  /*8290*/  ISETP.GT.AND P6, PT, R93, 0x21, PT ;  /* 0x000000215d00780c */ /* 0x000fc40003fc4270 */
[C---:B------:R-:W-:Y:S02]  /*82a0*/  ISETP.GT.AND P3, PT, R93.reuse, 0x28, PT ;  /* 0x000000285d00780c */ /* 0x040fe40003f64270 */
[C---:B------:R-:W-:Y:S02]  /*82b0*/  ISETP.GT.AND P4, PT, R93.reuse, 0x29, PT ;  /* 0x000000295d00780c */ /* 0x040fe40003f84270 */
[----:B------:R-:W-:Y:S01]  /*82c0*/  FSEL R144, R144, -INF , P5 ;  /* 0xff80000090907808 */ /* 0x000fe20002800000 */
[----:B------:R-:W5:Y:S01]  /*82d0*/  MUFU.TANH R141, R141 ;  /* 0x0000008d008d7308 */ /* 0x000f620000002400 */
[----:B------:R-:W-:Y:S02]  /*82e0*/  ISETP.GT.AND P5, PT, R93, 0x80, PT ;  /* 0x000000805d00780c */ /* 0x000fe40003fa4270 */
[----:B------:R-:W-:Y:S02]  /*82f0*/  FSEL R169, R169, -INF , P6 ;  /* 0xff800000a9a97808 */ /* 0x000fe40003000000 */
[----:B------:R-:W-:-:S02]  /*8300*/  FSEL R172, R172, -INF , P3 ;  /* 0xff800000acac7808 */ /* 0x000fc40001800000 */
[----:B------:R-:W-:Y:S01]  /*8310*/  FSEL R173, R173, -INF , P4 ;  /* 0xff800000adad7808 */ /* 0x000fe20002000000 */
[----:B------:R-:W5:Y:S01]  /*8320*/  MUFU.TANH R88, R88 ;  /* 0x0000005800587308 */ /* 0x000f620000002400 */
[C---:B------:R-:W-:Y:S02]  /*8330*/  ISETP.GT.AND P6, PT, R93.reuse, 0x31, PT ;  /* 0x000000315d00780c */ /* 0x040fe40003fc4270 */
[C---:B------:R-:W-:Y:S02]  /*8340*/  ISETP.GT.AND P3, PT, R93.reuse, 0x38, PT ;  /* 0x000000385d00780c */ /* 0x040fe40003f64270 */
[C---:B------:R-:W-:Y:S02]  /*8350*/  ISETP.GT.AND P4, PT, R93.reuse, 0x39, PT ;  /* 0x000000395d00780c */ /* 0x040fe40003f84270 */
[----:B------:R-:W-:Y:S01]  /*8360*/  FSEL R120, R120, -INF , P5 ;  /* 0xff80000078787808 */ /* 0x000fe20002800000 */
[----:B------:R-:W5:Y:S01]  /*8370*/  MUFU.TANH R145, R145 ;  /* 0x0000009100917308 */ /* 0x000f620000002400 */
[----:B------:R-:W-:-:S02]  /*8380*/  ISETP.GT.AND P5, PT, R93, 0x90, PT ;  /* 0x000000905d00780c */ /* 0x000fc40003fa4270 */
[----:B0-----:R-:W-:Y:S02]  /*8390*/  FSEL R177, R177, -INF , P6 ;  /* 0xff800000b1b17808 */ /* 0x001fe40003000000 */
[----:B------:R-:W-:Y:S02]  /*83a0*/  FSEL R180, R180, -INF , P3 ;  /* 0xff800000b4b47808 */ /* 0x000fe40001800000 */
[----:B------:R-:W-:Y:S01]  /*83b0*/  FSEL R181, R181, -INF , P4 ;  /* 0xff800000b5b57808 */ /* 0x000fe20002000000 */
[----:B------:R-:W0:Y:S01]  /*83c0*/  MUFU.TANH R148, R148 ;  /* 0x0000009400947308 */ /* 0x000e220000002400 */
[C---:B------:R-:W-:Y:S02]  /*83d0*/  ISETP.GT.AND P6, PT, R93.reuse, 0x41, PT ;  /* 0x000000415d00780c */ /* 0x040fe40003fc4270 */
[C---:B------:R-:W-:Y:S02]  /*83e0*/  ISETP.GT.AND P3, PT, R93.reuse, 0x48, PT ;  /* 0x000000485d00780c */ /* 0x040fe40003f64270 */
[----:B------:R-:W-:-:S02]  /*83f0*/  ISETP.GT.AND P4, PT, R93, 0x49, PT ;  /* 0x000000495d00780c */ /* 0x000fc40003f84270 */
[----:B------:R-:W-:Y:S01]  /*8400*/  FSEL R128, R128, -INF , P5 ;  /* 0xff80000080807808 */ /* 0x000fe20002800000 */
[----:B------:R-:W0:Y:S01]  /*8410*/  MUFU.TANH R149, R149 ;  /* 0x0000009500957308 */ /* 0x000e220000002400 */
[----:B------:R-:W-:Y:S02]  /*8420*/  ISETP.GT.AND P5, PT, R93, 0xa0, PT ;  /* 0x000000a05d00780c */ /* 0x000fe40003fa4270 */
[----:B------:R-:W-:Y:S02]  /*8430*/  FSEL R153, R153, -INF , P6 ;  /* 0xff80000099997808 */ /* 0x000fe40003000000 */
[----:B------:R-:W-:Y:S02]  /*8440*/  FSEL R156, R156, -INF , P3 ;  /* 0xff8000009c9c7808 */ /* 0x000fe40001800000 */
[----:B-1----:R-:W-:Y:S01]  /*8450*/  FSEL R157, R157, -INF , P4 ;  /* 0xff8000009d9d7808 */ /* 0x002fe20002000000 */
[----:B------:R-:W1:Y:S01]  /*8460*/  MUFU.TANH R121, R121 ;  /* 0x0000007900797308 */ /* 0x000e620000002400 */
[----:B------:R-:W-:Y:S01]  /*8470*/  ISETP.GT.AND P6, PT, R93, 0x51, PT ;  /* 0x000000515d00780c */ /* 0x000fe20003fc4270 */
[----:B------:R-:W-:-:S02]  /*8480*/  WARPGROUP.DEPBAR.LE gsb0, 0x0 ;  /* 0x00008000000079c5 */ /* 0x000fc40000010000 */
[C---:B------:R-:W-:Y:S01]  /*8490*/  ISETP.GT.AND P3, PT, R93.reuse, 0x58, PT ;  /* 0x000000585d00780c */ /* 0x040fe20003f64270 */
[----:B------:R-:W-:Y:S01]  /*84a0*/  WARPGROUP.ARRIVE ;  /* 0x00000000000079c5 */ /* 0x000fe20000000000 */
[C---:B------:R-:W-:Y:S02]  /*84b0*/  ISETP.GT.AND P4, PT, R93.reuse, 0x59, PT ;  /* 0x000000595d00780c */ /* 0x040fe40003f84270 */
[----:B------:R-:W1:Y:S01]  /*84c0*/  MUFU.TANH R124, R124 ;  /* 0x0000007c007c7308 */ /* 0x000e620000002400 */
[----:B------:R-:W-:Y:S02]  /*84d0*/  FSEL R104, R104, -INF , P5 ;  /* 0xff80000068687808 */ /* 0x000fe40002800000 */
[----:B------:R-:W-:Y:S01]  /*84e0*/  ISETP.GT.AND P5, PT, R93, 0xb0, PT ;  /* 0x000000b05d00780c */ /* 0x000fe20003fa4270 */
[----:B------:R-:W-:Y:S01]  /*84f0*/  QGMMA.64x128x32.F32.E4M3.E4M3 R24, R216, gdesc[UR4], R24, gsb0 ;  /* 0x01e00004d8187df3 */ /* 0x000fe20008000818 */
[----:B------:R-:W-:Y:S01]  /*8500*/  FSEL R161, R161, -INF , P6 ;  /* 0xff800000a1a17808 */ /* 0x000fe20003000000 */
[----:B------:R-:W-:Y:S01]  /*8510*/  UIADD3 UR6, UR11, 0x300, URZ ;  /* 0x000003000b067890 */ /* 0x000fe2000fffe03f */
[----:B--2---:R-:W-:Y:S01]  /*8520*/  FSEL R164, R164, -INF , P3 ;  /* 0xff800000a4a47808 */ /* 0x004fe20001800000 */
[----:B------:R-:W2:Y:S01]  /*8530*/  MUFU.TANH R125, R125 ;  /* 0x0000007d007d7308 */ /* 0x000ea20000002400 */
[----:B---3--:R-:W-:Y:S01]  /*8540*/  FSEL R165, R165, -INF , P4 ;  /* 0xff800000a5a57808 */ /* 0x008fe20002000000 */
[----:B------:R-:W-:Y:S01]  /*8550*/  UMOV UR7, 0xc0000010 ;  /* 0xc000001000077882 */ /* 0x000fe20000000000 */
[----:B------:R-:W-:-:S02]  /*8560*/  ISETP.GT.AND P6, PT, R93, 0x61, PT ;  /* 0x000000615d00780c */ /* 0x000fc40003fc4270 */
[C---:B------:R-:W-:Y:S02]  /*8570*/  ISETP.GT.AND P3, PT, R93.reuse, 0x68, PT ;  /* 0x000000685d00780c */ /* 0x040fe40003f64270 */
[C---:B------:R-:W-:Y:S01]  /*8580*/  ISETP.GT.AND P4, PT, R93.reuse, 0x69, PT ;  /* 0x000000695d00780c */ /* 0x040fe20003f84270 */
[----:B------:R-:W3:Y:S01]  /*8590*/  MUFU.TANH R129, R129 ;  /* 0x0000008100817308 */ /* 0x000ee20000002400 */
[----:B----4-:R-:W-:Y:S02]  /*85a0*/  FSEL R112, R112, -INF , P5 ;  /* 0xff80000070707808 */ /* 0x010fe40002800000 */
[----:B------:R-:W-:Y:S02]  /*85b0*/  ISETP.GT.AND P5, PT, R93, 0xc0, PT ;  /* 0x000000c05d00780c */ /* 0x000fe40003fa4270 */
[----:B-----5:R-:W-:Y:S02]  /*85c0*/  FSEL R137, R137, -INF , P6 ;  /* 0xff80000089897808 */ /* 0x020fe40003000000 */
[----:B------:R-:W-:Y:S01]  /*85d0*/  FSEL R140, R140, -INF , P3 ;  /* 0xff8000008c8c7808 */ /* 0x000fe20001800000 */
[----:B------:R-:W4:Y:S01]  /*85e0*/  MUFU.TANH R132, R132 ;  /* 0x0000008400847308 */ /* 0x000f220000002400 */
[----:B------:R-:W-:-:S02]  /*85f0*/  FSEL R141, R141, -INF , P4 ;  /* 0xff8000008d8d7808 */ /* 0x000fc40002000000 */
[C---:B------:R-:W-:Y:S02]  /*8600*/  ISETP.GT.AND P6, PT, R93.reuse, 0x71, PT ;  /* 0x000000715d00780c */ /* 0x040fe40003fc4270 */
[C---:B------:R-:W-:Y:S02]  /*8610*/  ISETP.GT.AND P3, PT, R93.reuse, 0x78, PT ;  /* 0x000000785d00780c */ /* 0x040fe40003f64270 */
[----:B------:R-:W-:Y:S01]  /*8620*/  ISETP.GT.AND P4, PT, R93, 0x79, PT ;  /* 0x000000795d00780c */ /* 0x000fe20003f84270 */
[----:B------:R-:W5:Y:S01]  /*8630*/  MUFU.TANH R133, R133 ;  /* 0x0000008500857308 */ /* 0x000f620000002400 */
[----:B------:R-:W-:Y:S02]  /*8640*/  FSEL R7, R88, -INF , P5 ;  /* 0xff80000058077808 */ /* 0x000fe40002800000 */
[----:B------:R-:W-:Y:S02]  /*8650*/  FSEL R145, R145, -INF , P6 ;  /* 0xff80000091917808 */ /* 0x000fe40003000000 */
[----:B0-----:R-:W-:-:S02]  /*8660*/  FSEL R148, R148, -INF , P3 ;  /* 0xff80000094947808 */ /* 0x001fc40001800000 */
[----:B------:R-:W-:Y:S01]  /*8670*/  FSEL R149, R149, -INF , P4 ;  /* 0xff80000095957808 */ /* 0x000fe20002000000 */
[----:B------:R0:W-:Y:S01]  /*8680*/  MUFU.TANH R159, R193 ;  /* 0x000000c1009f7308 */ /* 0x0001e20000002400 */
[C---:B------:R-:W-:Y:S02]  /*8690*/  ISETP.GT.AND P6, PT, R93.reuse, 0x81, PT ;  /* 0x000000815d00780c */ /* 0x040fe40003fc4270 */
[C---:B------:R-:W-:Y:S02]  /*86a0*/  ISETP.GT.AND P3, PT, R93.reuse, 0x88, PT ;  /* 0x000000885d00780c */ /* 0x040fe40003f64270 */
[----:B------:R-:W-:Y:S02]  /*86b0*/  ISETP.GT.AND P4, PT, R93, 0x89, PT ;  /* 0x000000895d00780c */ /* 0x000fe40003f84270 */
[----:B-1----:R-:W-:Y:S01]  /*86c0*/  FSEL R121, R121, -INF , P6 ;  /* 0xff80000079797808 */ /* 0x002fe20003000000 */
[----:B------:R-:W1:Y:S01]  /*86d0*/  MUFU.TANH R105, R105 ;  /* 0x0000006900697308 */ /* 0x000e620000002400 */
[----:B0-----:R-:W-:-:S02]  /*86e0*/  FMNMX.FTZ R193, R192, R5, !PT ;  /* 0x00000005c0c17209 */ /* 0x001fc40007810000 */
[----:B------:R-:W-:Y:S02]  /*86f0*/  FSEL R124, R124, -INF , P3 ;  /* 0xff8000007c7c7808 */ /* 0x000fe40001800000 */
[----:B------:R-:W-:Y:S02]  /*8700*/  FMNMX.FTZ R88, R8, R193, !PT ;  /* 0x000000c108587209 */ /* 0x000fe40007810000 */
[----:B--2---:R-:W-:Y:S01]  /*8710*/  FSEL R125, R125, -INF , P4 ;  /* 0xff8000007d7d7808 */ /* 0x004fe20002000000 */
[----:B------:R-:W0:Y:S01]  /*8720*/  MUFU.TANH R108, R108 ;  /* 0x0000006c006c7308 */ /* 0x000e220000002400 */
[----:B------:R-:W-:Y:S02]  /*8730*/  FMNMX.FTZ R193, R11, R88, !PT ;  /* 0x000000580bc17209 */ /* 0x000fe40007810000 */
[C---:B------:R-:W-:Y:S02]  /*8740*/  ISETP.GT.AND P6, PT, R93.reuse, 0x91, PT ;  /* 0x000000915d00780c */ /* 0x040fe40003fc4270 */
[----:B------:R-:W-:-:S02]  /*8750*/  ISETP.GT.AND P3, PT, R93, 0x98, PT ;  /* 0x000000985d00780c */ /* 0x000fc40003f64270 */
[----:B------:R-:W-:Y:S01]  /*8760*/  ISETP.GT.AND P4, PT, R93, 0x99, PT ;  /* 0x000000995d00780c */ /* 0x000fe20003f84270 */
[----:B------:R-:W2:Y:S01]  /*8770*/  MUFU.TANH R109, R109 ;  /* 0x0000006d006d7308 */ /* 0x000ea20000002400 */
[----:B------:R-:W-:Y:S02]  /*8780*/  FMNMX.FTZ R88, R12, R193, !PT ;  /* 0x000000c10c587209 */ /* 0x000fe40007810000 */
[----:B---3--:R-:W-:Y:S02]  /*8790*/  FSEL R129, R129, -INF , P6 ;  /* 0xff80000081817808 */ /* 0x008fe40003000000 */
[----:B----4-:R-:W-:Y:S02]  /*87a0*/  FSEL R132, R132, -INF , P3 ;  /* 0xff80000084847808 */ /* 0x010fe40001800000 */
[----:B-----5:R-:W-:Y:S01]  /*87b0*/  FSEL R133, R133, -INF , P4 ;  /* 0xff80000085857808 */ /* 0x020fe20002000000 */
[----:B------:R-:W3:Y:S01]  /*87c0*/  MUFU.TANH R113, R113 ;  /* 0x0000007100717308 */ /* 0x000ee20000002400 */
[----:B------:R-:W-:-:S02]  /*87d0*/  ISETP.GT.AND P6, PT, R93, 0xa1, PT ;  /* 0x000000a15d00780c */ /* 0x000fc40003fc4270 */
[C---:B------:R-:W-:Y:S02]  /*87e0*/  ISETP.GT.AND P3, PT, R93.reuse, 0xa8, PT ;  /* 0x000000a85d00780c */ /* 0x040fe40003f64270 */
[----:B------:R-:W-:Y:S02]  /*87f0*/  ISETP.GT.AND P4, PT, R93, 0xa9, PT ;  /* 0x000000a95d00780c */ /* 0x000fe40003f84270 */
[----:B------:R-:W-:Y:S01]  /*8800*/  FMNMX.FTZ R193, R15, R88, !PT ;  /* 0x000000580fc17209 */ /* 0x000fe20007810000 */
[----:B------:R-:W4:Y:S01]  /*8810*/  MUFU.TANH R189, R189 ;  /* 0x000000bd00bd7308 */ /* 0x000f220000002400 */
[----:B-1----:R-:W-:Y:S02]  /*8820*/  FSEL R105, R105, -INF , P6 ;  /* 0xff80000069697808 */ /* 0x002fe40003000000 */
[----:B0-----:R-:W-:Y:S02]  /*8830*/  FSEL R108, R108, -INF , P3 ;  /* 0xff8000006c6c7808 */ /* 0x001fe40001800000 */
[----:B--2---:R-:W-:-:S02]  /*8840*/  FSEL R109, R109, -INF , P4 ;  /* 0xff8000006d6d7808 */ /* 0x004fc40002000000 */
[----:B------:R-:W-:Y:S01]  /*8850*/  FMNMX.FTZ R88, R20, R193, !PT ;  /* 0x000000c114587209 */ /* 0x000fe20007810000 */
[----:B------:R-:W0:Y:S01]  /*8860*/  MUFU.TANH R117, R117 ;  /* 0x0000007500757308 */ /* 0x000e220000002400 */
[C---:B------:R-:W-:Y:S02]  /*8870*/  ISETP.GT.AND P6, PT, R93.reuse, 0xb1, PT ;  /* 0x000000b15d00780c */ /* 0x040fe40003fc4270 */
[C---:B------:R-:W-:Y:S02]  /*8880*/  ISETP.GT.AND P3, PT, R93.reuse, 0xb8, PT ;  /* 0x000000b85d00780c */ /* 0x040fe40003f64270 */
[----:B------:R-:W-:Y:S02]  /*8890*/  ISETP.GT.AND P4, PT, R93, 0xb9, PT ;  /* 0x000000b95d00780c */ /* 0x000fe40003f84270 */
[----:B------:R-:W-:Y:S01]  /*88a0*/  FMNMX.FTZ R193, R185, R88, !PT ;  /* 0x00000058b9c17209 */ /* 0x000fe20007810000 */
[----:B------:R-:W1:Y:S01]  /*88b0*/  MUFU.TANH R89, R89 ;  /* 0x0000005900597308 */ /* 0x000e620000002400 */
[----:B---3--:R-:W-:-:S02]  /*88c0*/  FSEL R113, R113, -INF , P6 ;  /* 0xff80000071717808 */ /* 0x008fc40003000000 */
[----:B----4-:R-:W-:Y:S02]  /*88d0*/  FSEL R189, R189, -INF , P3 ;  /* 0xff800000bdbd7808 */ /* 0x010fe40001800000 */
[C---:B------:R-:W-:Y:S02]  /*88e0*/  ISETP.GT.AND P6, PT, R93.reuse, 0xc1, PT ;  /* 0x000000c15d00780c */ /* 0x040fe40003fc4270 */
[----:B------:R-:W-:Y:S01]  /*88f0*/  ISETP.GT.AND P3, PT, R93, 0xc8, PT ;  /* 0x000000c85d00780c */ /* 0x000fe20003f64270 */
[----:B------:R-:W2:Y:S01]  /*8900*/  MUFU.TANH R190, R190 ;  /* 0x000000be00be7308 */ /* 0x000ea20000002400 */
[----:B0-----:R-:W-:Y:S02]  /*8910*/  FSEL R117, R117, -INF , P4 ;  /* 0xff80000075757808 */ /* 0x001fe40002000000 */
[----:B------:R-:W-:Y:S02]  /*8920*/  ISETP.GT.AND P4, PT, R93, 0xc9, PT ;  /* 0x000000c95d00780c */ /* 0x000fe40003f84270 */
[----:B------:R-:W-:-:S02]  /*8930*/  FMNMX.FTZ R193, R186, R193, !PT ;  /* 0x000000c1bac17209 */ /* 0x000fc40007810000 */
[----:B------:R-:W-:Y:S01]  /*8940*/  FSEL R159, R159, -INF , P4 ;  /* 0xff8000009f9f7808 */ /* 0x000fe20002000000 */
[----:B------:R-:W0:Y:S01]  /*8950*/  MUFU.TANH R96, R96 ;  /* 0x0000006000607308 */ /* 0x000e220000002400 */
[----:B-1----:R-:W-:Y:S02]  /*8960*/  FSEL R89, R89, -INF , P6 ;  /* 0xff80000059597808 */ /* 0x002fe40003000000 */
[C---:B------:R-:W-:Y:S02]  /*8970*/  ISETP.GT.AND P5, PT, R93.reuse, 0xd0, PT ;  /* 0x000000d05d00780c */ /* 0x040fe40003fa4270 */
[C---:B------:R-:W-:Y:S02]  /*8980*/  ISETP.GT.AND P6, PT, R93.reuse, 0xd1, PT ;  /* 0x000000d15d00780c */ /* 0x040fe40003fc4270 */
[----:B------:R-:W-:Y:S01]  /*8990*/  ISETP.GT.AND P4, PT, R93, 0xd9, PT ;  /* 0x000000d95d00780c */ /* 0x000fe20003f84270 */
[----:B------:R-:W-:Y:S01]  /*89a0*/  MUFU.TANH R9, R9 ;  /* 0x0000000900097308 */ /* 0x000fe20000002400 */
[----:B--2---:R-:W-:-:S02]  /*89b0*/  FSEL R190, R190, -INF , P3 ;  /* 0xff800000bebe7808 */ /* 0x004fc40001800000 */
[----:B------:R-:W-:Y:S01]  /*89c0*/  ISETP.GT.AND P3, PT, R93, 0xd8, PT ;  /* 0x000000d85d00780c */ /* 0x000fe20003f64270 */
[----:B------:R-:W-:Y:S01]  /*89d0*/  FMUL.FTZ R93, R0, R162 ;  /* 0x000000a2005d7220 */ /* 0x000fe20000410000 */
[----:B------:R-:W-:Y:S01]  /*89e0*/  FMNMX.FTZ R88, R168, R193, !PT ;  /* 0x000000c1a8587209 */ /* 0x000fe20007810000 */
[C---:B------:R-:W-:Y:S01]  /*89f0*/  FMUL.FTZ R162, R0.reuse, R163 ;  /* 0x000000a300a27220 */ /* 0x040fe20000410000 */
[C---:B------:R-:W-:Y:S01]  /*8a00*/  FMUL.FTZ R163, R0.reuse, R166 ;  /* 0x000000a600a37220 */ /* 0x040fe20000410000 */
[C---:B------:R-:W-:Y:S01]  /*8a10*/  FMUL.FTZ R166, R0.reuse, R167 ;  /* 0x000000a700a67220 */ /* 0x040fe20000410000 */
[----:B------:R-:W-:Y:S01]  /*8a20*/  FMNMX.FTZ R167, R169, R88, !PT ;  /* 0x00000058a9a77209 */ /* 0x000fe20007810000 */
[----:B------:R-:W-:Y:S01]  /*8a30*/  FMUL.FTZ R193, R0, R101 ;  /* 0x0000006500c17220 */ /* 0x000fe20000410000 */
[----:B0-----:R-:W-:Y:S01]  /*8a40*/  FSEL R96, R96, -INF , P5 ;  /* 0xff80000060607808 */ /* 0x001fe20002800000 */
[----:B------:R-:W-:Y:S01]  /*8a50*/  MUFU.TANH R10, R10 ;  /* 0x0000000a000a7308 */ /* 0x000fe20000002400 */
[----:B------:R-:W-:-:S04]  /*8a60*/  FMNMX.FTZ R88, R172, R167, !PT ;  /* 0x000000a7ac587209 */ /* 0x000fc80007810000 */
[----:B------:R-:W-:-:S03]  /*8a70*/  FMNMX.FTZ R167, R173, R88, !PT ;  /* 0x00000058ada77209 */ /* 0x000fc60007810000 */
[----:B------:R-:W0:Y:S01]  /*8a80*/  MUFU.TANH R193, R193 ;  /* 0x000000c100c17308 */ /* 0x000e220000002400 */
[----:B------:R-:W-:-:S04]  /*8a90*/  FMNMX.FTZ R88, R176, R167, !PT ;  /* 0x000000a7b0587209 */ /* 0x000fc80007810000 */
[----:B------:R-:W-:Y:S01]  /*8aa0*/  FMNMX.FTZ R167, R177, R88, !PT ;  /* 0x00000058b1a77209 */ /* 0x000fe20007810000 */
[----:B------:R-:W-:Y:S02]  /*8ab0*/  WARPGROUP.DEPBAR.LE gsb0, 0x0 ;  /* 0x00008000000079c5 */ /* 0x000fe40000010000 */
[----:B------:R-:W-:Y:S01]  /*8ac0*/  MUFU.TANH R13, R13 ;  /* 0x0000000d000d7308 */ /* 0x000fe20000002400 */
[----:B------:R-:W-:Y:S01]  /*8ad0*/  FMNMX.FTZ R88, R180, R167, !PT ;  /* 0x000000a7b4587209 */ /* 0x000fe20007810000 */
[----:B------:R-:W-:-:S03]  /*8ae0*/  WARPGROUP.ARRIVE ;  /* 0x00000000000079c5 */ /* 0x000fc60000000000 */
[----:B------:R-:W-:-:S03]  /*8af0*/  FMNMX.FTZ R167, R181, R88, !PT ;  /* 0x00000058b5a77209 */ /* 0x000fc60007810000 */
[----:B------:R-:W-:Y:S01]  /*8b00*/  MUFU.TANH R14, R14 ;  /* 0x0000000e000e7308 */ /* 0x000fe20000002400 */
[----:B------:R-:W-:Y:S01]  /*8b10*/  FMNMX.FTZ R88, R152, R167, !PT ;  /* 0x000000a798587209 */ /* 0x000fe20007810000 */
[----:B------:R-:W-:Y:S01]  /*8b20*/  QGMMA.64x128x32.F32.E4M3.E4M3 R24, R212, gdesc[UR4], R24, gsb0 ;  /* 0x01e00004d4187df3 */ /* 0x000fe20008000818 */
[----:B------:R-:W-:Y:S02]  /*8b30*/  UIADD3 UR6, UR11, 0x400, URZ ;  /* 0x000004000b067890 */ /* 0x000fe4000fffe03f */
[----:B------:R-:W-:Y:S01]  /*8b40*/  FMNMX.FTZ R167, R153, R88, !PT ;  /* 0x0000005899a77209 */ /* 0x000fe20007810000 */
[----:B------:R-:W-:Y:S02]  /*8b50*/  UMOV UR7, 0xc0000010 ;  /* 0xc000001000077882 */ /* 0x000fe40000000000 */
[----:B------:R-:W-:Y:S01]  /*8b60*/  MUFU.TANH R21, R21 ;  /* 0x0000001500157308 */ /* 0x000fe20000002400 */
[----:B------:R-:W-:-:S04]  /*8b70*/  FMNMX.FTZ R88, R156, R167, !PT ;  /* 0x000000a79c587209 */ /* 0x000fc80007810000 */
[----:B------:R-:W-:-:S03]  /*8b80*/  FMNMX.FTZ R167, R157, R88, !PT ;  /* 0x000000589da77209 */ /* 0x000fc60007810000 */
        /* <DEDUP_REMOVED lines=35> */
[----:B------:R-:W-:Y:S01]  /*8dc0*/  FMNMX.FTZ R167, R109, R88, !PT ;  /* 0x000000586da77209 */ /* 0x000fe20007810000 */
[----:B------:R-:W-:Y:S02]  /*8dd0*/  FMUL.FTZ R88, R0, R97 ;  /* 0x0000006100587220 */ /* 0x000fe40000410000 */
[----:B------:R-:W-:Y:S01]  /*8de0*/  MUFU.TANH R155, R155 ;  /* 0x0000009b009b7308 */ /* 0x000fe20000002400 */
[----:B------:R-:W-:Y:S01]  /*8df0*/  FMNMX.FTZ R194, R112, R167, !PT ;  /* 0x000000a770c27209 */ /* 0x000fe20007810000 */
[----:B------:R-:W-:-:S03]  /*8e00*/  FMUL.FTZ R167, R0, R100 ;  /* 0x0000006400a77220 */ /* 0x000fc60000410000 */
[----:B------:R-:W-:-:S03]  /*8e10*/  FMNMX.FTZ R194, R113, R194, !PT ;  /* 0x000000c271c27209 */ /* 0x000fc60007810000 */
[----:B------:R-:W1:Y:S01]  /*8e20*/  MUFU.TANH R88, R88 ;  /* 0x0000005800587308 */ /* 0x000e620000002400 */
[----:B------:R-:W-:-:S04]  /*8e30*/  FMNMX.FTZ R194, R189, R194, !PT ;  /* 0x000000c2bdc27209 */ /* 0x000fc80007810000 */
[----:B------:R-:W-:-:S03]  /*8e40*/  FMNMX.FTZ R194, R117, R194, !PT ;  /* 0x000000c275c27209 */ /* 0x000fc60007810000 */
[----:B------:R2:W3:Y:S01]  /*8e50*/  MUFU.TANH R195, R167 ;  /* 0x000000a700c37308 */ /* 0x0004e20000002400 */
[----:B------:R-:W-:-:S04]  /*8e60*/  FMNMX.FTZ R194, R7, R194, !PT ;  /* 0x000000c207c27209 */ /* 0x000fc80007810000 */
[----:B------:R-:W-:-:S03]  /*8e70*/  FMNMX.FTZ R97, R89, R194, !PT ;  /* 0x000000c259617209 */ /* 0x000fc60007810000 */
[----:B------:R-:W4:Y:S01]  /*8e80*/  MUFU.TANH R158, R158 ;  /* 0x0000009e009e7308 */ /* 0x000f220000002400 */
[----:B------:R-:W-:Y:S01]  /*8e90*/  FMNMX.FTZ R100, R190, R97, !PT ;  /* 0x00000061be647209 */ /* 0x000fe20007810000 */
[C---:B------:R-:W-:Y:S01]  /*8ea0*/  FMUL.FTZ R97, R0.reuse, R107 ;  /* 0x0000006b00617220 */ /* 0x040fe20000410000 */
[----:B------:R-:W-:Y:S01]  /*8eb0*/  FMUL.FTZ R107, R0, R110 ;  /* 0x0000006e006b7220 */ /* 0x000fe20000410000 */
[----:B0-----:R-:W-:Y:S02]  /*8ec0*/  FSEL R110, R193, -INF , P4 ;  /* 0xff800000c16e7808 */ /* 0x001fe40002000000 */
[----:B------:R-:W-:Y:S02]  /*8ed0*/  FMNMX.FTZ R101, R159, R100, !PT ;  /* 0x000000649f657209 */ /* 0x000fe40007810000 */
[----:B-1----:R-:W-:Y:S01]  /*8ee0*/  FSEL R100, R88, -INF , P6 ;  /* 0xff80000058647808 */ /* 0x002fe20003000000 */
[----:B------:R-:W0:Y:S01]  /*8ef0*/  MUFU.TANH R191, R191 ;  /* 0x000000bf00bf7308 */ /* 0x000e220000002400 */
[----:B--2---:R-:W-:Y:S01]  /*8f00*/  FMNMX.FTZ R167, R96, R101, !PT ;  /* 0x0000006560a77209 */ /* 0x004fe20007810000 */
[----:B------:R-:W-:-:S02]  /*8f10*/  WARPGROUP.DEPBAR.LE gsb0, 0x0 ;  /* 0x00008000000079c5 */ /* 0x000fc40000010000 */
[----:B---3--:R-:W-:Y:S01]  /*8f20*/  FSEL R101, R195, -INF , P3 ;  /* 0xff800000c3657808 */ /* 0x008fe20001800000 */
[----:B------:R-:W-:Y:S01]  /*8f30*/  WARPGROUP.ARRIVE ;  /* 0x00000000000079c5 */ /* 0x000fe20000000000 */
[----:B------:R-:W-:Y:S01]  /*8f40*/  FMNMX.FTZ R88, R100, R167, !PT ;  /* 0x000000a764587209 */ /* 0x000fe20007810000 */
[----:B------:R-:W1:Y:S01]  /*8f50*/  SHFL.IDX PT, R195, R116, 0x1, 0x1c1f ;  /* 0x003c1f0074c37f89 */ /* 0x000e6200000e0000 */
[----:B------:R-:W2:Y:S02]  /*8f60*/  MUFU.TANH R93, R93 ;  /* 0x0000005d005d7308 */ /* 0x000ea40000002400 */
[----:B------:R-:W-:Y:S01]  /*8f70*/  FMNMX.FTZ R167, R101, R88, !PT ;  /* 0x0000005865a77209 */ /* 0x000fe20007810000 */
[----:B------:R-:W-:Y:S01]  /*8f80*/  QGMMA.64x128x32.F32.E4M3.E4M3 R24, R208, gdesc[UR4], R24, gsb0 ;  /* 0x01e00004d0187df3 */ /* 0x000fe20008000818 */
[----:B------:R-:W-:Y:S02]  /*8f90*/  UIADD3 UR6, UR11, 0x500, URZ ;  /* 0x000005000b067890 */ /* 0x000fe4000fffe03f */
[----:B------:R-:W-:Y:S01]  /*8fa0*/  FMNMX.FTZ R167, R110, R167, !PT ;  /* 0x000000a76ea77209 */ /* 0x000fe20007810000 */
[----:B------:R-:W-:Y:S01]  /*8fb0*/  UMOV UR7, 0xc0000010 ;  /* 0xc000001000077882 */ /* 0x000fe20000000000 */
[----:B------:R-:W3:Y:S03]  /*8fc0*/  MUFU.TANH R162, R162 ;  /* 0x000000a200a27308 */ /* 0x000ee60000002400 */
[----:B------:R-:W5:Y:S05]  /*8fd0*/  SHFL.BFLY PT, R88, R167, 0x2, 0x1f ;  /* 0x0c401f00a7587f89 */ /* 0x000f6a00000e0000 */
[----:B------:R-:W3:Y:S01]  /*8fe0*/  MUFU.TANH R163, R163 ;  /* 0x000000a300a37308 */ /* 0x000ee20000002400 */
[----:B-1----:R-:W-:-:S07]  /*8ff0*/  IMAD.IADD R92, R92, 0x1, R195 ;  /* 0x000000015c5c7824 */ /* 0x002fce00078e02c3 */
[----:B------:R-:W1:Y:S01]  /*9000*/  MUFU.TANH R166, R166 ;  /* 0x000000a600a67308 */ /* 0x000e620000002400 */
[C---:B------:R-:W-:Y:S02]  /*9010*/  ISETP.GT.AND P4, PT, R92.reuse, RZ, PT ;  /* 0x000000ff5c00720c */ /* 0x040fe40003f84270 */
[----:B------:R-:W-:Y:S02]  /*9020*/  ISETP.GT.AND P5, PT, R92, 0x1, PT ;  /* 0x000000015c00780c */ /* 0x000fe40003fa4270 */
[----:B------:R-:W-:-:S03]  /*9030*/  FSEL R9, R9, -INF , P4 ;  /* 0xff80000009097808 */ /* 0x000fc60002000000 */
[----:B------:R-:W1:Y:S01]  /*9040*/  MUFU.TANH R138, R138 ;  /* 0x0000008a008a7308 */ /* 0x000e620000002400 */
[----:B------:R-:W-:Y:S02]  /*9050*/  ISETP.GT.AND P4, PT, R92, 0x8, PT ;  /* 0x000000085c00780c */ /* 0x000fe40003f84270 */
[----:B-----5:R-:W-:Y:S01]  /*9060*/  FMNMX.FTZ R193, R167, R88, !PT ;  /* 0x00000058a7c17209 */ /* 0x020fe20007810000 */
[----:B------:R-:W-:Y:S01]  /*9070*/  FMUL.FTZ R167, R0, R103 ;  /* 0x0000006700a77220 */ /* 0x000fe20000410000 */
[----:B------:R-:W-:Y:S02]  /*9080*/  FSEL R10, R10, -INF , P5 ;  /* 0xff8000000a0a7808 */ /* 0x000fe40002800000 */
[----:B------:R-:W-:Y:S01]  /*9090*/  FMNMX.FTZ R195, R9, R6, !PT ;  /* 0x0000000609c37209 */ /* 0x000fe20007810000 */
[----:B------:R-:W5:Y:S01]  /*90a0*/  SHFL.BFLY PT, R88, R193, 0x1, 0x1f ;  /* 0x0c201f00c1587f89 */ /* 0x000f6200000e0000 */
[----:B------:R-:W-:Y:S01]  /*90b0*/  ISETP.GT.AND P5, PT, R92, 0x9, PT ;  /* 0x000000095c00780c */ /* 0x000fe20003fa4270 */
[----:B------:R-:W1:Y:S01]  /*90c0*/  MUFU.TANH R139, R139 ;  /* 0x0000008b008b7308 */ /* 0x000e620000002400 */
[----:B------:R-:W-:-:S02]  /*90d0*/  FSEL R13, R13, -INF , P4 ;  /* 0xff8000000d0d7808 */ /* 0x000fc40002000000 */
[----:B------:R-:W-:Y:S02]  /*90e0*/  ISETP.GT.AND P4, PT, R92, 0x10, PT ;  /* 0x000000105c00780c */ /* 0x000fe40003f84270 */
[----:B------:R-:W-:Y:S02]  /*90f0*/  FSEL R14, R14, -INF , P5 ;  /* 0xff8000000e0e7808 */ /* 0x000fe40002800000 */
[C---:B------:R-:W-:Y:S01]  /*9100*/  ISETP.GT.AND P5, PT, R92.reuse, 0x11, PT ;  /* 0x000000115c00780c */ /* 0x040fe20003fa4270 */
[----:B------:R-:W1:Y:S01]  /*9110*/  MUFU.TANH R142, R142 ;  /* 0x0000008e008e7308 */ /* 0x000e620000002400 */
[----:B------:R-:W-:Y:S02]  /*9120*/  FSEL R21, R21, -INF , P4 ;  /* 0xff80000015157808 */ /* 0x000fe40002000000 */
[----:B------:R-:W-:Y:S02]  /*9130*/  ISETP.GT.AND P4, PT, R92, 0x18, PT ;  /* 0x000000185c00780c */ /* 0x000fe40003f84270 */
[----:B------:R-:W-:-:S02]  /*9140*/  FSEL R184, R184, -INF , P5 ;  /* 0xff800000b8b87808 */ /* 0x000fc40002800000 */
[C---:B------:R-:W-:Y:S01]  /*9150*/  ISETP.GT.AND P5, PT, R92.reuse, 0x19, PT ;  /* 0x000000195c00780c */ /* 0x040fe20003fa4270 */
[----:B------:R-:W1:Y:S01]  /*9160*/  MUFU.TANH R143, R143 ;  /* 0x0000008f008f7308 */ /* 0x000e620000002400 */
[----:B------:R-:W-:Y:S02]  /*9170*/  FSEL R187, R187, -INF , P4 ;  /* 0xff800000bbbb7808 */ /* 0x000fe40002000000 */
[----:B------:R-:W-:Y:S02]  /*9180*/  ISETP.GT.AND P4, PT, R92, 0x20, PT ;  /* 0x000000205c00780c */ /* 0x000fe40003f84270 */
[----:B------:R-:W-:Y:S02]  /*9190*/  FSEL R188, R188, -INF , P5 ;  /* 0xff800000bcbc7808 */ /* 0x000fe40002800000 */
[----:B-----5:R-:W-:Y:S01]  /*91a0*/  FMNMX.FTZ R88, R193, R88, !PT ;  /* 0x00000058c1587209 */ /* 0x020fe20007810000 */
[----:B------:R-:W-:Y:S01]  /*91b0*/  IMAD.U32 R193, RZ, RZ, UR10 ;  /* 0x0000000affc17e24 */ /* 0x000fe2000f8e00ff */
[----:B------:R-:W-:Y:S01]  /*91c0*/  ISETP.GT.AND P5, PT, R92, 0x21, PT ;  /* 0x000000215c00780c */ /* 0x000fe20003fa4270 */
[----:B------:R-:W5:Y:S01]  /*91d0*/  MUFU.TANH R146, R146 ;  /* 0x0000009200927308 */ /* 0x000f620000002400 */
[C---:B------:R-:W-:Y:S01]  /*91e0*/  FSETP.NEU.FTZ.AND P3, PT, R88.reuse, -INF , PT ;  /* 0xff8000005800780b */ /* 0x040fe20003f7d000 */
[----:B------:R-:W-:-:S01]  /*91f0*/  FFMA.FTZ R193, R88, R193, -8 ;  /* 0xc100000058c17423 */ /* 0x000fc200000100c1 */
[----:B------:R-:W-:-:S02]  /*9200*/  FSEL R170, R170, -INF , P4 ;  /* 0xff800000aaaa7808 */ /* 0x000fc40002000000 */
[C---:B------:R-:W-:Y:S02]  /*9210*/  ISETP.GT.AND P4, PT, R92.reuse, 0x28, PT ;  /* 0x000000285c00780c */ /* 0x040fe40003f84270 */
[----:B------:R-:W-:Y:S01]  /*9220*/  FSEL R103, R193, RZ, P3 ;  /* 0x000000ffc1677208 */ /* 0x000fe20001800000 */
[----:B------:R-:W5:Y:S01]  /*9230*/  MUFU.TANH R147, R147 ;  /* 0x0000009300937308 */ /* 0x000f620000002400 */
[----:B------:R-:W-:Y:S02]  /*9240*/  FSEL R171, R171, -INF , P5 ;  /* 0xff800000abab7808 */ /* 0x000fe40002800000 */
[----:B------:R-:W-:Y:S01]  /*9250*/  ISETP.GT.AND P5, PT, R92, 0x29, PT ;  /* 0x000000295c00780c */ /* 0x000fe20003fa4270 */
[----:B------:R-:W-:-:S01]  /*9260*/  FFMA.FTZ R116, R180, UR10, -R103 ;  /* 0x0000000ab4747c23 */ /* 0x000fc20008010867 */
[----:B------:R-:W-:Y:S01]  /*9270*/  FMNMX.FTZ R180, R10, R195, !PT ;  /* 0x000000c30ab47209 */ /* 0x000fe20007810000 */
[----:B------:R-:W-:-:S01]  /*9280*/  FFMA.FTZ R193, R8, UR10, -R103 ;  /* 0x0000000a08c17c23 */ /* 0x000fc20008010867 */
[----:B------:R-:W-:Y:S01]  /*9290*/  FSEL R174, R174, -INF , P4 ;  /* 0xff800000aeae7808 */ /* 0x000fe20002000000 */
[----:B------:R-:W-:-:S01]  /*92a0*/  FFMA.FTZ R8, R11, UR10, -R103 ;  /* 0x0000000a0b087c23 */ /* 0x000fc20008010867 */
[----:B------:R-:W-:Y:S01]  /*92b0*/  FMNMX.FTZ R195, R13, R180, !PT ;  /* 0x000000b40dc37209 */ /* 0x000fe20007810000 */
        /* <DEDUP_REMOVED lines=14> */
[----:B------:R-:W5:Y:S01]  /*93a0*/  MUFU.TANH R150, R150 ;  /* 0x0000009600967308 */ /* 0x000f620000002400 */
[----:B------:R-:W-:Y:S01]  /*93b0*/  FMNMX.FTZ R195, R187, R180, !PT ;  /* 0x000000b4bbc37209 */ /* 0x000fe20007810000 */
[--C-:B------:R-:W-:Y:S01]  /*93c0*/  FFMA.FTZ R192, R192, UR10, -R103.reuse ;  /* 0x0000000ac0c07c23 */ /* 0x100fe20008010867 */
[----:B------:R-:W-:Y:S01]  /*93d0*/  ISETP.GT.AND P4, PT, R92, 0x38, PT ;  /* 0x000000385c00780c */ /* 0x000fe20003f84270 */
[--C-:B------:R-:W-:Y:S01]  /*93e0*/  FFMA.FTZ R168, R168, UR10, -R103.reuse ;  /* 0x0000000aa8a87c23 */ /* 0x100fe20008010867 */
[----:B------:R-:W-:Y:S01]  /*93f0*/  FMNMX.FTZ R195, R188, R195, !PT ;  /* 0x000000c3bcc37209 */ /* 0x000fe20007810000 */
[--C-:B------:R-:W-:Y:S01]  /*9400*/  FFMA.FTZ R169, R169, UR10, -R103.reuse ;  /* 0x0000000aa9a97c23 */ /* 0x100fe20008010867 */
        /* <DEDUP_REMOVED lines=33> */
[----:B------:R1:W-:Y:S01]  /*9620*/  MUFU.EX2 R154, R186 ;  /* 0x000000ba009a7308 */ /* 0x0003e20000000800 */
[----:B------:R-:W-:Y:S01]  /*9630*/  FMNMX.FTZ R180, R164, R195, !PT ;  /* 0x000000c3a4b47209 */ /* 0x000fe20007810000 */
[--C-:B------:R-:W-:Y:S01]  /*9640*/  FFMA.FTZ R120, R120, UR10, -R103.reuse ;  /* 0x0000000a78787c23 */ /* 0x100fe20008010867 */
[----:B------:R-:W-:Y:S01]  /*9650*/  ISETP.GT.AND P5, PT, R92, 0x49, PT ;  /* 0x000000495c00780c */ /* 0x000fe20003fa4270 */
[--C-:B------:R-:W-:Y:S01]  /*9660*/  FFMA.FTZ R121, R121, UR10, -R103.reuse ;  /* 0x0000000a79797c23 */ /* 0x100fe20008010867 */
[----:B----4-:R-:W-:Y:S01]  /*9670*/  FSEL R158, R158, -INF , P4 ;  /* 0xff8000009e9e7808 */ /* 0x010fe20002000000 */
[--C-:B------:R-:W-:Y:S01]  /*9680*/  FFMA.FTZ R124, R124, UR10, -R103.reuse ;  /* 0x0000000a7c7c7c23 */ /* 0x100fe20008010867 */
[----:B------:R-:W-:Y:S01]  /*9690*/  FMNMX.FTZ R195, R155, R180, !PT ;  /* 0x000000b49bc37209 */ /* 0x000fe20007810000 */
[----:B------:R-:W4:Y:S01]  /*96a0*/  MUFU.TANH R127, R127 ;  /* 0x0000007f007f7308 */ /* 0x000f220000002400 */
[----:B------:R-:W-:Y:S01]  /*96b0*/  ISETP.GT.AND P4, PT, R92, 0x50, PT ;  /* 0x000000505c00780c */ /* 0x000fe20003f84270 */
[--C-:B------:R-:W-:Y:S01]  /*96c0*/  FFMA.FTZ R129, R129, UR10, -R103.reuse ;  /* 0x0000000a81817c23 */ /* 0x100fe20008010867 */
[----:B0-----:R-:W-:Y:S01]  /*96d0*/  FSEL R191, R191, -INF , P5 ;  /* 0xff800000bfbf7808 */ /* 0x001fe20002800000 */
[--C-:B------:R-:W-:Y:S01]  /*96e0*/  FFMA.FTZ R133, R133, UR10, -R103.reuse ;  /* 0x0000000a85857c23 */ /* 0x100fe20008010867 */
[----:B------:R-:W-:Y:S01]  /*96f0*/  FMNMX.FTZ R180, R158, R195, !PT ;  /* 0x000000c39eb47209 */ /* 0x000fe20007810000 */
[--C-:B------:R-:W-:Y:S01]  /*9700*/  FFMA.FTZ R105, R105, UR10, -R103.reuse ;  /* 0x0000000a69697c23 */ /* 0x100fe20008010867 */
[C---:B------:R-:W-:Y:S01]  /*9710*/  ISETP.GT.AND P5, PT, R92.reuse, 0x51, PT ;  /* 0x000000515c00780c */ /* 0x040fe20003fa4270 */
[----:B------:R-:W0:Y:S01]  /*9720*/  MUFU.TANH R130, R130 ;  /* 0x0000008200827308 */ /* 0x000e220000002400 */
[----:B--2---:R-:W-:Y:S01]  /*9730*/  FSEL R136, R93, -INF , P4 ;  /* 0xff8000005d887808 */ /* 0x004fe20002000000 */
[--C-:B------:R-:W-:Y:S01]  /*9740*/  FFMA.FTZ R109, R109, UR10, -R103.reuse ;  /* 0x0000000a6d6d7c23 */ /* 0x100fe20008010867 */
[----:B------:R-:W-:Y:S01]  /*9750*/  FMNMX.FTZ R195, R191, R180, !PT ;  /* 0x000000b4bfc37209 */ /* 0x000fe20007810000 */
[--C-:B------:R-:W-:Y:S01]  /*9760*/  FFMA.FTZ R180, R137, UR10, -R103.reuse ;  /* 0x0000000a89b47c23 */ /* 0x100fe20008010867 */
[----:B------:R-:W-:Y:S01]  /*9770*/  ISETP.GT.AND P4, PT, R92, 0x58, PT ;  /* 0x000000585c00780c */ /* 0x000fe20003f84270 */
[--C-:B------:R-:W-:Y:S01]  /*9780*/  FFMA.FTZ R137, R140, UR10, -R103.reuse ;  /* 0x0000000a8c897c23 */ /* 0x100fe20008010867 */
[----:B---3--:R-:W-:Y:S01]  /*9790*/  FSEL R162, R162, -INF , P5 ;  /* 0xff800000a2a27808 */ /* 0x008fe20002800000 */
[--C-:B------:R-:W-:Y:S01]  /*97a0*/  FFMA.FTZ R140, R141, UR10, -R103.reuse ;  /* 0x0000000a8d8c7c23 */ /* 0x100fe20008010867 */
[----:B------:R-:W-:Y:S01]  /*97b0*/  FMNMX.FTZ R195, R136, R195, !PT ;  /* 0x000000c388c37209 */ /* 0x000fe20007810000 */
[----:B------:R2:W-:Y:S01]  /*97c0*/  MUFU.EX2 R93, R194 ;  /* 0x000000c2005d7308 */ /* 0x0005e20000000800 */
[----:B------:R-:W-:Y:S01]  /*97d0*/  ISETP.GT.AND P5, PT, R92, 0x59, PT ;  /* 0x000000595c00780c */ /* 0x000fe20003fa4270 */
[--C-:B------:R-:W-:Y:S01]  /*97e0*/  FFMA.FTZ R113, R113, UR10, -R103.reuse ;  /* 0x0000000a71717c23 */ /* 0x100fe20008010867 */
[----:B------:R-:W-:Y:S01]  /*97f0*/  FSEL R163, R163, -INF , P4 ;  /* 0xff800000a3a37808 */ /* 0x000fe20002000000 */
[--C-:B------:R-:W-:Y:S01]  /*9800*/  FFMA.FTZ R117, R117, UR10, -R103.reuse ;  /* 0x0000000a75757c23 */ /* 0x100fe20008010867 */
[----:B-1----:R-:W-:Y:S01]  /*9810*/  FMNMX.FTZ R186, R162, R195, !PT ;  /* 0x000000c3a2ba7209 */ /* 0x002fe20007810000 */
[--C-:B------:R-:W-:Y:S01]  /*9820*/  FFMA.FTZ R7, R7, UR10, -R103.reuse ;  /* 0x0000000a07077c23 */ /* 0x100fe20008010867 */
[----:B------:R-:W-:Y:S01]  /*9830*/  ISETP.GT.AND P4, PT, R92, 0x60, PT ;  /* 0x000000605c00780c */ /* 0x000fe20003f84270 */
[----:B------:R-:W1:Y:S01]  /*9840*/  MUFU.TANH R131, R131 ;  /* 0x0000008300837308 */ /* 0x000e620000002400 */
[----:B------:R-:W-:Y:S01]  /*9850*/  FSEL R166, R166, -INF , P5 ;  /* 0xff800000a6a67808 */ /* 0x000fe20002800000 */
[--C-:B--2---:R-:W-:Y:S01]  /*9860*/  FFMA.FTZ R194, R144, UR10, -R103.reuse ;  /* 0x0000000a90c27c23 */ /* 0x104fe20008010867 */
[----:B------:R-:W-:Y:S01]  /*9870*/  FMNMX.FTZ R195, R163, R186, !PT ;  /* 0x000000baa3c37209 */ /* 0x000fe20007810000 */
[----:B------:R-:W-:Y:S01]  /*9880*/  FFMA.FTZ R96, R96, UR10, -R103 ;  /* 0x0000000a60607c23 */ /* 0x000fe20008010867 */
[----:B------:R-:W-:Y:S01]  /*9890*/  ISETP.GT.AND P5, PT, R92, 0x61, PT ;  /* 0x000000615c00780c */ /* 0x000fe20003fa4270 */
[----:B------:R-:W-:-:S02]  /*98a0*/  WARPGROUP.DEPBAR.LE gsb0, 0x0 ;  /* 0x00008000000079c5 */ /* 0x000fc40000010000 */
[----:B------:R-:W-:Y:S01]  /*98b0*/  FSEL R138, R138, -INF , P4 ;  /* 0xff8000008a8a7808 */ /* 0x000fe20002000000 */
[----:B------:R-:W2:Y:S01]  /*98c0*/  MUFU.TANH R134, R134 ;  /* 0x0000008600867308 */ /* 0x000ea20000002400 */
[----:B------:R-:W-:Y:S01]  /*98d0*/  FMNMX.FTZ R195, R166, R195, !PT ;  /* 0x000000c3a6c37209 */ /* 0x000fe20007810000 */
[----:B------:R-:W-:Y:S01]  /*98e0*/  WARPGROUP.ARRIVE ;  /* 0x00000000000079c5 */ /* 0x000fe20000000000 */
[----:B------:R-:W-:Y:S02]  /*98f0*/  ISETP.GT.AND P4, PT, R92, 0x68, PT ;  /* 0x000000685c00780c */ /* 0x000fe40003f84270 */
[----:B------:R-:W-:Y:S02]  /*9900*/  FSEL R139, R139, -INF , P5 ;  /* 0xff8000008b8b7808 */ /* 0x000fe40002800000 */
[----:B------:R-:W-:Y:S01]  /*9910*/  FMNMX.FTZ R186, R138, R195, !PT ;  /* 0x000000c38aba7209 */ /* 0x000fe20007810000 */
[----:B------:R-:W3:Y:S01]  /*9920*/  MUFU.TANH R135, R135 ;  /* 0x0000008700877308 */ /* 0x000ee20000002400 */
[----:B------:R-:W-:Y:S01]  /*9930*/  ISETP.GT.AND P5, PT, R92, 0x69, PT ;  /* 0x000000695c00780c */ /* 0x000fe20003fa4270 */
[----:B------:R-:W-:Y:S01]  /*9940*/  QGMMA.64x128x32.F32.E4M3.E4M3 R24, R204, gdesc[UR4], R24, gsb0 ;  /* 0x01e00004cc187df3 */ /* 0x000fe20008000818 */
[----:B------:R-:W-:Y:S01]  /*9950*/  FSEL R142, R142, -INF , P4 ;  /* 0xff8000008e8e7808 */ /* 0x000fe20002000000 */
[----:B------:R-:W-:Y:S01]  /*9960*/  UIADD3 UR6, UR11, 0x600, URZ ;  /* 0x000006000b067890 */ /* 0x000fe2000fffe03f */
[----:B------:R-:W-:Y:S01]  /*9970*/  FMNMX.FTZ R141, R139, R186, !PT ;  /* 0x000000ba8b8d7209 */ /* 0x000fe20007810000 */
[----:B------:R-:W-:Y:S01]  /*9980*/  UMOV UR7, 0xc0000010 ;  /* 0xc000001000077882 */ /* 0x000fe20000000000 */
[----:B------:R-:W-:Y:S01]  /*9990*/  ISETP.GT.AND P4, PT, R92, 0x70, PT ;  /* 0x000000705c00780c */ /* 0x000fe20003f84270 */
[----:B------:R-:W3:Y:S01]  /*99a0*/  MUFU.TANH R106, R106 ;  /* 0x0000006a006a7308 */ /* 0x000ee20000002400 */
[----:B------:R-:W-:-:S02]  /*99b0*/  FSEL R143, R143, -INF , P5 ;  /* 0xff8000008f8f7808 */ /* 0x000fc40002800000 */
[----:B------:R-:W-:Y:S02]  /*99c0*/  FMNMX.FTZ R144, R142, R141, !PT ;  /* 0x0000008d8e907209 */ /* 0x000fe40007810000 */
[----:B------:R-:W-:Y:S02]  /*99d0*/  ISETP.GT.AND P5, PT, R92, 0x71, PT ;  /* 0x000000715c00780c */ /* 0x000fe40003fa4270 */
[----:B-----5:R-:W-:Y:S01]  /*99e0*/  FSEL R146, R146, -INF , P4 ;  /* 0xff80000092927808 */ /* 0x020fe20002000000 */
[----:B------:R5:W-:Y:S01]  /*99f0*/  MUFU.EX2 R141, R194 ;  /* 0x000000c2008d7308 */ /* 0x000be20000000800 */
[----:B------:R-:W-:Y:S01]  /*9a00*/  FMNMX.FTZ R195, R143, R144, !PT ;  /* 0x000000908fc37209 */ /* 0x000fe20007810000 */
[----:B------:R-:W-:Y:S01]  /*9a10*/  FFMA.FTZ R144, R145, UR10, -R103 ;  /* 0x0000000a91907c23 */ /* 0x000fe20008010867 */
[----:B------:R-:W-:Y:S02]  /*9a20*/  ISETP.GT.AND P4, PT, R92, 0x78, PT ;  /* 0x000000785c00780c */ /* 0x000fe40003f84270 */
[----:B------:R-:W-:-:S02]  /*9a30*/  FSEL R147, R147, -INF , P5 ;  /* 0xff80000093937808 */ /* 0x000fc40002800000 */
[----:B------:R-:W-:Y:S01]  /*9a40*/  FMNMX.FTZ R186, R146, R195, !PT ;  /* 0x000000c392ba7209 */ /* 0x000fe20007810000 */
[----:B------:R-:W3:Y:S01]  /*9a50*/  MUFU.TANH R97, R97 ;  /* 0x0000006100617308 */ /* 0x000ee20000002400 */
[----:B------:R-:W-:Y:S01]  /*9a60*/  ISETP.GT.AND P5, PT, R92, 0x79, PT ;  /* 0x000000795c00780c */ /* 0x000fe20003fa4270 */
[----:B-----5:R-:W-:Y:S01]  /*9a70*/  FFMA.FTZ R194, R148, UR10, -R103 ;  /* 0x0000000a94c27c23 */ /* 0x020fe20008010867 */
[----:B------:R-:W-:Y:S02]  /*9a80*/  FSEL R150, R150, -INF , P4 ;  /* 0xff80000096967808 */ /* 0x000fe40002000000 */
[----:B------:R-:W-:Y:S02]  /*9a90*/  FMNMX.FTZ R145, R147, R186, !PT ;  /* 0x000000ba93917209 */ /* 0x000fe40007810000 */
[----:B------:R-:W-:Y:S01]  /*9aa0*/  ISETP.GT.AND P4, PT, R92, 0x80, PT ;  /* 0x000000805c00780c */ /* 0x000fe20003f84270 */
[----:B------:R-:W5:Y:S01]  /*9ab0*/  MUFU.TANH R107, R107 ;  /* 0x0000006b006b7308 */ /* 0x000f620000002400 */
[----:B------:R-:W-:-:S02]  /*9ac0*/  FSEL R151, R151, -INF , P5 ;  /* 0xff80000097977808 */ /* 0x000fc40002800000 */
[----:B------:R-:W-:Y:S02]  /*9ad0*/  FMNMX.FTZ R148, R150, R145, !PT ;  /* 0x0000009196947209 */ /* 0x000fe40007810000 */
[----:B------:R-:W-:Y:S02]  /*9ae0*/  ISETP.GT.AND P5, PT, R92, 0x81, PT ;  /* 0x000000815c00780c */ /* 0x000fe40003fa4270 */
[----:B------:R-:W-:Y:S01]  /*9af0*/  FSEL R122, R122, -INF , P4 ;  /* 0xff8000007a7a7808 */ /* 0x000fe20002000000 */
[----:B------:R-:W5:Y:S01]  /*9b00*/  MUFU.TANH R111, R111 ;  /* 0x0000006f006f7308 */ /* 0x000f620000002400 */
[----:B------:R-:W-:Y:S01]  /*9b10*/  FMNMX.FTZ R195, R151, R148, !PT ;  /* 0x0000009497c37209 */ /* 0x000fe20007810000 */
[----:B------:R-:W-:Y:S01]  /*9b20*/  FFMA.FTZ R148, R149, UR10, -R103 ;  /* 0x0000000a95947c23 */ /* 0x000fe20008010867 */
[----:B------:R-:W-:Y:S02]  /*9b30*/  ISETP.GT.AND P4, PT, R92, 0x88, PT ;  /* 0x000000885c00780c */ /* 0x000fe40003f84270 */
[----:B------:R-:W-:-:S02]  /*9b40*/  FSEL R123, R123, -INF , P5 ;  /* 0xff8000007b7b7808 */ /* 0x000fc40002800000 */
[----:B------:R-:W-:Y:S01]  /*9b50*/  FMNMX.FTZ R186, R122, R195, !PT ;  /* 0x000000c37aba7209 */ /* 0x000fe20007810000 */
[----:B------:R-:W5:Y:S01]  /*9b60*/  MUFU.TANH R114, R114 ;  /* 0x0000007200727308 */ /* 0x000f620000002400 */
[----:B------:R-:W-:Y:S01]  /*9b70*/  ISETP.GT.AND P5, PT, R92, 0x89, PT ;  /* 0x000000895c00780c */ /* 0x000fe20003fa4270 */
[----:B------:R-:W-:Y:S01]  /*9b80*/  FFMA.FTZ R195, R128, UR10, -R103 ;  /* 0x0000000a80c37c23 */ /* 0x000fe20008010867 */
[----:B------:R-:W-:Y:S02]  /*9b90*/  FSEL R126, R126, -INF , P4 ;  /* 0xff8000007e7e7808 */ /* 0x000fe40002000000 */
[----:B------:R-:W-:Y:S02]  /*9ba0*/  FMNMX.FTZ R149, R123, R186, !PT ;  /* 0x000000ba7b957209 */ /* 0x000fe40007810000 */
[----:B------:R-:W-:Y:S01]  /*9bb0*/  ISETP.GT.AND P4, PT, R92, 0x90, PT ;  /* 0x000000905c00780c */ /* 0x000fe20003f84270 */
[----:B------:R-:W5:Y:S01]  /*9bc0*/  MUFU.TANH R115, R115 ;  /* 0x0000007300737308 */ /* 0x000f620000002400 */
[----:B----4-:R-:W-:-:S02]  /*9bd0*/  FSEL R127, R127, -INF , P5 ;  /* 0xff8000007f7f7808 */ /* 0x010fc40002800000 */
[----:B------:R-:W-:Y:S02]  /*9be0*/  FMNMX.FTZ R186, R126, R149, !PT ;  /* 0x000000957eba7209 */ /* 0x000fe40007810000 */
[----:B------:R-:W-:Y:S02]  /*9bf0*/  ISETP.GT.AND P5, PT, R92, 0x91, PT ;  /* 0x000000915c00780c */ /* 0x000fe40003fa4270 */
[----:B0-----:R-:W-:Y:S01]  /*9c00*/  FSEL R130, R130, -INF , P4 ;  /* 0xff80000082827808 */ /* 0x001fe20002000000 */
[----:B------:R0:W-:Y:S01]  /*9c10*/  MUFU.EX2 R145, R194 ;  /* 0x000000c200917308 */ /* 0x0001e20000000800 */
[----:B------:R-:W-:Y:S02]  /*9c20*/  FMNMX.FTZ R149, R127, R186, !PT ;  /* 0x000000ba7f957209 */ /* 0x000fe40007810000 */
[----:B------:R-:W-:Y:S02]  /*9c30*/  ISETP.GT.AND P4, PT, R92, 0x98, PT ;  /* 0x000000985c00780c */ /* 0x000fe40003f84270 */
[----:B-1----:R-:W-:-:S02]  /*9c40*/  FSEL R131, R131, -INF , P5 ;  /* 0xff80000083837808 */ /* 0x002fc40002800000 */
[----:B------:R-:W-:Y:S01]  /*9c50*/  FMNMX.FTZ R186, R130, R149, !PT ;  /* 0x0000009582ba7209 */ /* 0x000fe20007810000 */
[----:B------:R-:W1:Y:S01]  /*9c60*/  MUFU.TANH R118, R118 ;  /* 0x0000007600767308 */ /* 0x000e620000002400 */
[----:B------:R-:W-:Y:S01]  /*9c70*/  ISETP.GT.AND P5, PT, R92, 0x99, PT ;  /* 0x000000995c00780c */ /* 0x000fe20003fa4270 */
[----:B0-----:R-:W-:Y:S01]  /*9c80*/  FFMA.FTZ R194, R125, UR10, -R103 ;  /* 0x0000000a7dc27c23 */ /* 0x001fe20008010867 */
[----:B--2---:R-:W-:Y:S02]  /*9c90*/  FSEL R134, R134, -INF , P4 ;  /* 0xff80000086867808 */ /* 0x004fe40002000000 */
[----:B------:R-:W-:Y:S02]  /*9ca0*/  FMNMX.FTZ R149, R131, R186, !PT ;  /* 0x000000ba83957209 */ /* 0x000fe40007810000 */
[----:B------:R-:W-:Y:S01]  /*9cb0*/  ISETP.GT.AND P4, PT, R92, 0xa0, PT ;  /* 0x000000a05c00780c */ /* 0x000fe20003f84270 */
[----:B------:R-:W0:Y:S01]  /*9cc0*/  MUFU.TANH R119, R119 ;  /* 0x0000007700777308 */ /* 0x000e220000002400 */
[----:B---3--:R-:W-:-:S02]  /*9cd0*/  FSEL R135, R135, -INF , P5 ;  /* 0xff80000087877808 */ /* 0x008fc40002800000 */
[----:B------:R-:W-:Y:S02]  /*9ce0*/  FMNMX.FTZ R186, R134, R149, !PT ;  /* 0x0000009586ba7209 */ /* 0x000fe40007810000 */
[----:B------:R-:W-:Y:S02]  /*9cf0*/  ISETP.GT.AND P5, PT, R92, 0xa1, PT ;  /* 0x000000a15c00780c */ /* 0x000fe40003fa4270 */
[----:B------:R-:W-:Y:S01]  /*9d00*/  FSEL R106, R106, -INF , P4 ;  /* 0xff8000006a6a7808 */ /* 0x000fe20002000000 */
[----:B------:R-:W2:Y:S01]  /*9d10*/  MUFU.TANH R90, R90 ;  /* 0x0000005a005a7308 */ /* 0x000ea20000002400 */
[----:B------:R-:W-:Y:S02]  /*9d20*/  FMNMX.FTZ R149, R135, R186, !PT ;  /* 0x000000ba87957209 */ /* 0x000fe40007810000 */
[----:B------:R-:W-:Y:S02]  /*9d30*/  ISETP.GT.AND P4, PT, R92, 0xa8, PT ;  /* 0x000000a85c00780c */ /* 0x000fe40003f84270 */
[----:B------:R-:W-:-:S02]  /*9d40*/  FSEL R97, R97, -INF , P5 ;  /* 0xff80000061617808 */ /* 0x000fc40002800000 */
[----:B------:R-:W-:Y:S01]  /*9d50*/  FMNMX.FTZ R186, R106, R149, !PT ;  /* 0x000000956aba7209 */ /* 0x000fe20007810000 */
[----:B------:R-:W3:Y:S01]  /*9d60*/  MUFU.TANH R91, R91 ;  /* 0x0000005b005b7308 */ /* 0x000ee20000002400 */
[C---:B------:R-:W-:Y:S02]  /*9d70*/  ISETP.GT.AND P5, PT, R92.reuse, 0xa9, PT ;  /* 0x000000a95c00780c */ /* 0x040fe40003fa4270 */
[----:B-----5:R-:W-:Y:S02]  /*9d80*/  FSEL R125, R107, -INF , P4 ;  /* 0xff8000006b7d7808 */ /* 0x020fe40002000000 */
[----:B------:R-:W-:Y:S02]  /*9d90*/  FMNMX.FTZ R186, R97, R186, !PT ;  /* 0x000000ba61ba7209 */ /* 0x000fe40007810000 */
[----:B------:R-:W-:Y:S01]  /*9da0*/  ISETP.GT.AND P4, PT, R92, 0xb0, PT ;  /* 0x000000b05c00780c */ /* 0x000fe20003f84270 */
[----:B------:R-:W4:Y:S01]  /*9db0*/  MUFU.TANH R94, R94 ;  /* 0x0000005e005e7308 */ /* 0x000f220000002400 */
[----:B------:R-:W-:-:S02]  /*9dc0*/  FSEL R111, R111, -INF , P5 ;  /* 0xff8000006f6f7808 */ /* 0x000fc40002800000 */
[----:B------:R-:W-:Y:S02]  /*9dd0*/  FMNMX.FTZ R186, R125, R186, !PT ;  /* 0x000000ba7dba7209 */ /* 0x000fe40007810000 */
[----:B------:R-:W-:Y:S02]  /*9de0*/  ISETP.GT.AND P5, PT, R92, 0xb1, PT ;  /* 0x000000b15c00780c */ /* 0x000fe40003fa4270 */
[----:B------:R-:W-:Y:S01]  /*9df0*/  FSEL R128, R114, -INF , P4 ;  /* 0xff80000072807808 */ /* 0x000fe20002000000 */
[----:B------:R-:W5:Y:S01]  /*9e00*/  MUFU.TANH R95, R95 ;  /* 0x0000005f005f7308 */ /* 0x000f620000002400 */
[----:B------:R-:W-:Y:S02]  /*9e10*/  FMNMX.FTZ R149, R111, R186, !PT ;  /* 0x000000ba6f957209 */ /* 0x000fe40007810000 */
[----:B------:R-:W-:Y:S02]  /*9e20*/  ISETP.GT.AND P4, PT, R92, 0xb8, PT ;  /* 0x000000b85c00780c */ /* 0x000fe40003f84270 */
[----:B------:R-:W-:-:S02]  /*9e30*/  FSEL R115, R115, -INF , P5 ;  /* 0xff80000073737808 */ /* 0x000fc40002800000 */
[----:B------:R-:W-:Y:S01]  /*9e40*/  FMNMX.FTZ R186, R128, R149, !PT ;  /* 0x0000009580ba7209 */ /* 0x000fe20007810000 */
[----:B------:R2:W-:Y:S01]  /*9e50*/  MUFU.EX2 R107, R194 ;  /* 0x000000c2006b7308 */ /* 0x0005e20000000800 */
[----:B------:R-:W-:Y:S02]  /*9e60*/  ISETP.GT.AND P5, PT, R92, 0xb9, PT ;  /* 0x000000b95c00780c */ /* 0x000fe40003fa4270 */
[----:B-1----:R-:W-:Y:S02]  /*9e70*/  FSEL R118, R118, -INF , P4 ;  /* 0xff80000076767808 */ /* 0x002fe40002000000 */
[----:B------:R-:W-:Y:S02]  /*9e80*/  FMNMX.FTZ R149, R115, R186, !PT ;  /* 0x000000ba73957209 */ /* 0x000fe40007810000 */
[----:B------:R-:W-:Y:S01]  /*9e90*/  ISETP.GT.AND P4, PT, R92, 0xc0, PT ;  /* 0x000000c05c00780c */ /* 0x000fe20003f84270 */
[----:B------:R-:W-:Y:S01]  /*9ea0*/  MUFU.TANH R98, R98 ;  /* 0x0000006200627308 */ /* 0x000fe20000002400 */
[----:B0-----:R-:W-:Y:S01]  /*9eb0*/  FSEL R119, R119, -INF , P5 ;  /* 0xff80000077777808 */ /* 0x001fe20002800000 */
[----:B--2---:R-:W-:Y:S01]  /*9ec0*/  FFMA.FTZ R194, R132, UR10, -R103 ;  /* 0x0000000a84c27c23 */ /* 0x004fe20008010867 */
[----:B------:R-:W-:-:S02]  /*9ed0*/  FMNMX.FTZ R186, R118, R149, !PT ;  /* 0x0000009576ba7209 */ /* 0x000fc40007810000 */
[----:B------:R-:W-:Y:S02]  /*9ee0*/  ISETP.GT.AND P5, PT, R92, 0xc1, PT ;  /* 0x000000c15c00780c */ /* 0x000fe40003fa4270 */
[----:B------:R-:W-:Y:S01]  /*9ef0*/  FSEL R132, R90, -INF , P4 ;  /* 0xff8000005a847808 */ /* 0x000fe20002000000 */
[----:B------:R-:W0:Y:S01]  /*9f00*/  MUFU.TANH R99, R99 ;  /* 0x0000006300637308 */ /* 0x000e220000002400 */
[----:B------:R-:W-:Y:S02]  /*9f10*/  FMNMX.FTZ R149, R119, R186, !PT ;  /* 0x000000ba77957209 */ /* 0x000fe40007810000 */
[----:B------:R-:W-:Y:S02]  /*9f20*/  ISETP.GT.AND P4, PT, R92, 0xc8, PT ;  /* 0x000000c85c00780c */ /* 0x000fe40003f84270 */
[----:B---3--:R-:W-:Y:S02]  /*9f30*/  FSEL R91, R91, -INF , P5 ;  /* 0xff8000005b5b7808 */ /* 0x008fe40002800000 */
[----:B------:R-:W-:Y:S01]  /*9f40*/  FMNMX.FTZ R186, R132, R149, !PT ;  /* 0x0000009584ba7209 */ /* 0x000fe20007810000 */
[----:B------:R-:W1:Y:S01]  /*9f50*/  MUFU.TANH R102, R102 ;  /* 0x0000006600667308 */ /* 0x000e620000002400 */
[----:B------:R-:W-:Y:S01]  /*9f60*/  ISETP.GT.AND P5, PT, R92, 0xc9, PT ;  /* 0x000000c95c00780c */ /* 0x000fe20003fa4270 */
[----:B------:R-:W-:-:S02]  /*9f70*/  WARPGROUP.DEPBAR.LE gsb0, 0x0 ;  /* 0x00008000000079c5 */ /* 0x000fc40000010000 */
[----:B----4-:R-:W-:Y:S01]  /*9f80*/  FSEL R94, R94, -INF , P4 ;  /* 0xff8000005e5e7808 */ /* 0x010fe20002000000 */
[----:B------:R-:W-:Y:S01]  /*9f90*/  WARPGROUP.ARRIVE ;  /* 0x00000000000079c5 */ /* 0x000fe20000000000 */
[----:B------:R-:W-:Y:S02]  /*9fa0*/  FMNMX.FTZ R149, R91, R186, !PT ;  /* 0x000000ba5b957209 */ /* 0x000fe40007810000 */
[----:B------:R-:W2:Y:S01]  /*9fb0*/  MUFU.TANH R167, R167 ;  /* 0x000000a700a77308 */ /* 0x000ea20000002400 */
[----:B------:R-:W-:Y:S02]  /*9fc0*/  ISETP.GT.AND P4, PT, R92, 0xd0, PT ;  /* 0x000000d05c00780c */ /* 0x000fe40003f84270 */
[----:B-----5:R-:W-:Y:S01]  /*9fd0*/  FSEL R95, R95, -INF , P5 ;  /* 0xff8000005f5f7808 */ /* 0x020fe20002800000 */
[----:B------:R-:W-:Y:S01]  /*9fe0*/  QGMMA.64x128x32.F32.E4M3.E4M3 R24, R200, gdesc[UR4], R24, gsb0 ;  /* 0x01e00004c8187df3 */ /* 0x000fe20008000818 */
[----:B------:R-:W-:Y:S02]  /*9ff0*/  FMNMX.FTZ R186, R94, R149, !PT ;  /* 0x000000955eba7209 */ /* 0x000fe40007810000 */
[----:B------:R-:W-:Y:S01]  /*a000*/  ISETP.GT.AND P5, PT, R92, 0xd1, PT ;  /* 0x000000d15c00780c */ /* 0x000fe20003fa4270 */
[----:B------:R3:W-:Y:S01]  /*a010*/  MUFU.EX2 R90, R194 ;  /* 0x000000c2005a7308 */ /* 0x0007e20000000800 */
[----:B------:R-:W-:-:S02]  /*a020*/  FMNMX.FTZ R149, R95, R186, !PT ;  /* 0x000000ba5f957209 */ /* 0x000fc40007810000 */
[----:B0-----:R-:W-:Y:S02]  /*a030*/  FSEL R99, R99, -INF , P5 ;  /* 0xff80000063637808 */ /* 0x001fe40002800000 */
[----:B------:R-:W-:-:S03]  /*a040*/  ISETP.GT.AND P5, PT, R92, 0xd9, PT ;  /* 0x000000d95c00780c */ /* 0x000fc60003fa4270 */
[----:B------:R-:W-:Y:S01]  /*a050*/  MUFU.EX2 R114, R195 ;  /* 0x000000c300727308 */ /* 0x000fe20000000800 */
[----:B---3--:R-:W-:-:S01]  /*a060*/  FFMA.FTZ R194, R104, UR10, -R103 ;  /* 0x0000000a68c27c23 */ /* 0x008fc20008010867 */
[----:B------:R-:W-:Y:S02]  /*a070*/  FSEL R104, R98, -INF , P4 ;  /* 0xff80000062687808 */ /* 0x000fe40002000000 */
[----:B------:R-:W-:Y:S01]  /*a080*/  ISETP.GT.AND P4, PT, R92, 0xd8, PT ;  /* 0x000000d85c00780c */ /* 0x000fe20003f84270 */
[----:B------:R-:W-:Y:S01]  /*a090*/  FFMA.FTZ R92, R108, UR10, -R103 ;  /* 0x0000000a6c5c7c23 */ /* 0x000fe20008010867 */
[----:B------:R-:W-:Y:S02]  /*a0a0*/  FMNMX.FTZ R186, R104, R149, !PT ;  /* 0x0000009568ba7209 */ /* 0x000fe40007810000 */
[----:B-1----:R-:W-:Y:S01]  /*a0b0*/  FSEL R102, R102, -INF , P4 ;  /* 0xff80000066667808 */ /* 0x002fe20002000000 */
[----:B------:R0:W-:Y:S01]  /*a0c0*/  MUFU.EX2 R98, R194 ;  /* 0x000000c200627308 */ /* 0x0001e20000000800 */
[----:B------:R-:W-:-:S02]  /*a0d0*/  FMNMX.FTZ R149, R99, R186, !PT ;  /* 0x000000ba63957209 */ /* 0x000fc40007810000 */
[----:B--2---:R-:W-:Y:S02]  /*a0e0*/  FSEL R167, R167, -INF , P5 ;  /* 0xff800000a7a77808 */ /* 0x004fe40002800000 */
[----:B------:R-:W-:-:S03]  /*a0f0*/  FMNMX.FTZ R108, R102, R149, !PT ;  /* 0x00000095666c7209 */ /* 0x000fc60007810000 */
[----:B------:R-:W-:Y:S01]  /*a100*/  MUFU.EX2 R192, R192 ;  /* 0x000000c000c07308 */ /* 0x000fe20000000800 */
[----:B------:R-:W-:Y:S01]  /*a110*/  FMNMX.FTZ R149, R167, R108, !PT ;  /* 0x0000006ca7957209 */ /* 0x000fe20007810000 */
[--C-:B------:R-:W-:Y:S01]  /*a120*/  FFMA.FTZ R108, R112, UR10, -R103.reuse ;  /* 0x0000000a706c7c23 */ /* 0x100fe20008010867 */
[----:B------:R-:W-:-:S03]  /*a130*/  FFMA.FTZ R112, R189, UR10, -R103 ;  /* 0x0000000abd707c23 */ /* 0x000fc60008010867 */
[----:B------:R-:W1:Y:S02]  /*a140*/  SHFL.BFLY PT, R186, R149, 0x2, 0x1f ;  /* 0x0c401f0095ba7f89 */ /* 0x000e6400000e0000 */
[----:B------:R-:W-:Y:S08]  /*a150*/  MUFU.EX2 R193, R193 ;  /* 0x000000c100c17308 */ /* 0x000ff00000000800 */
[----:B------:R-:W-:Y:S08]  /*a160*/  MUFU.EX2 R8, R8 ;  /* 0x0000000800087308 */ /* 0x000ff00000000800 */
[----:B------:R-:W-:Y:S01]  /*a170*/  MUFU.EX2 R11, R11 ;  /* 0x0000000b000b7308 */ /* 0x000fe20000000800 */
[----:B-1----:R-:W-:Y:S01]  /*a180*/  FMNMX.FTZ R189, R149, R186, !PT ;  /* 0x000000ba95bd7209 */ /* 0x002fe20007810000 */
[--C-:B------:R-:W-:Y:S01]  /*a190*/  FFMA.FTZ R186, R89, UR10, -R103.reuse ;  /* 0x0000000a59ba7c23 */ /* 0x100fe20008010867 */
[----:B------:R-:W-:-:S01]  /*a1a0*/  FFMA.FTZ R149, R190, UR10, -R103 ;  /* 0x0000000abe957c23 */ /* 0x000fc20008010867 */
[--C-:B------:R-:W-:Y:S01]  /*a1b0*/  FFMA.FTZ R190, R159, UR10, -R103.reuse ;  /* 0x0000000a9fbe7c23 */ /* 0x100fe20008010867 */
[----:B------:R-:W-:-:S01]  /*a1c0*/  FFMA.FTZ R159, R100, UR10, -R103 ;  /* 0x0000000a649f7c23 */ /* 0x000fc20008010867 */
[----:B0-----:R-:W0:Y:S01]  /*a1d0*/  SHFL.BFLY PT, R194, R189, 0x1, 0x1f ;  /* 0x0c201f00bdc27f89 */ /* 0x001e2200000e0000 */
[----:B------:R-:W-:-:S01]  /*a1e0*/  FFMA.FTZ R100, R101, UR10, -R103 ;  /* 0x0000000a65647c23 */ /* 0x000fc20008010867 */
[----:B------:R-:W-:Y:S01]  /*a1f0*/  FFMA.FTZ R101, R110, UR10, -R103 ;  /* 0x0000000a6e657c23 */ /* 0x000fe20008010867 */
[----:B------:R-:W-:Y:S08]  /*a200*/  MUFU.EX2 R12, R12 ;  /* 0x0000000c000c7308 */ /* 0x000ff00000000800 */
[----:B------:R-:W-:Y:S08]  /*a210*/  MUFU.EX2 R15, R15 ;  /* 0x0000000f000f7308 */ /* 0x000ff00000000800 */
[----:B------:R-:W-:Y:S01]  /*a220*/  MUFU.EX2 R20, R20 ;  /* 0x0000001400147308 */ /* 0x000fe20000000800 */
[----:B0-----:R-:W-:Y:S01]  /*a230*/  FMNMX.FTZ R89, R189, R194, !PT ;  /* 0x000000c2bd597209 */ /* 0x001fe20007810000 */
[----:B------:R-:W-:-:S06]  /*a240*/  IMAD.U32 R194, RZ, RZ, UR10 ;  /* 0x0000000affc27e24 */ /* 0x000fcc000f8e00ff */
[----:B------:R-:W-:Y:S01]  /*a250*/  MUFU.EX2 R185, R185 ;  /* 0x000000b900b97308 */ /* 0x000fe20000000800 */
[C---:B------:R-:W-:Y:S01]  /*a260*/  FSETP.NEU.FTZ.AND P4, PT, R89.reuse, -INF , PT ;  /* 0xff8000005900780b */ /* 0x040fe20003f9d000 */
[----:B------:R-:W-:-:S03]  /*a270*/  FFMA.FTZ R189, R89, R194, -8 ;  /* 0xc100000059bd7423 */ /* 0x000fc600000100c2 */
[----:B------:R-:W-:Y:S02]  /*a280*/  FSEL R195, R89, RZ, P4 ;  /* 0x000000ff59c37208 */ /* 0x000fe40002000000 */
[----:B------:R-:W-:Y:S01]  /*a290*/  FSEL R103, R189, RZ, P4 ;  /* 0x000000ffbd677208 */ /* 0x000fe20002000000 */
[----:B------:R-:W-:Y:S02]  /*a2a0*/  MUFU.EX2 R168, R168 ;  /* 0x000000a800a87308 */ /* 0x000fe40000000800 */
[----:B------:R-:W-:-:S02]  /*a2b0*/  FADD.FTZ R6, -R195, R6 ;  /* 0x00000006c3067221 */ /* 0x000fc40000010100 */
[--C-:B------:R-:W-:Y:S01]  /*a2c0*/  FFMA.FTZ R189, R191, UR10, -R103.reuse ;  /* 0x0000000abfbd7c23 */ /* 0x100fe20008010867 */
[----:B------:R-:W-:-:S01]  /*a2d0*/  FFMA.FTZ R191, R162, UR10, -R103 ;  /* 0x0000000aa2bf7c23 */ /* 0x000fc20008010867 */
[--C-:B------:R-:W-:Y:S01]  /*a2e0*/  FFMA.FTZ R162, R163, UR10, -R103.reuse ;  /* 0x0000000aa3a27c23 */ /* 0x100fe20008010867 */
[----:B------:R-:W-:-:S01]  /*a2f0*/  FFMA.FTZ R163, R166, UR10, -R103 ;  /* 0x0000000aa6a37c23 */ /* 0x000fc20008010867 */
[----:B------:R-:W-:Y:S01]  /*a300*/  FSEL R166, R88, RZ, P3 ;  /* 0x000000ff58a67208 */ /* 0x000fe20001800000 */
[----:B------:R-:W-:-:S01]  /*a310*/  FFMA.FTZ R9, R9, UR10, -R103 ;  /* 0x0000000a09097c23 */ /* 0x000fc20008010867 */
[----:B------:R-:W-:Y:S01]  /*a320*/  FMUL.FTZ R6, R6, UR10 ;  /* 0x0000000a06067c20 */ /* 0x000fe20008410000 */
[----:B------:R-:W-:-:S01]  /*a330*/  FFMA.FTZ R10, R10, UR10, -R103 ;  /* 0x0000000a0a0a7c23 */ /* 0x000fc20008010867 */
[----:B------:R-:W-:Y:S01]  /*a340*/  FFMA.FTZ R13, R13, UR10, -R103 ;  /* 0x0000000a0d0d7c23 */ /* 0x000fe20008010867 */
[----:B------:R-:W-:-:S01]  /*a350*/  FADD.FTZ R166, -R166, R5 ;  /* 0x00000005a6a67221 */ /* 0x000fc20000010100 */
[--C-:B------:R-:W-:Y:S01]  /*a360*/  FFMA.FTZ R14, R14, UR10, -R103.reuse ;  /* 0x0000000a0e0e7c23 */ /* 0x100fe20008010867 */
        /* <DEDUP_REMOVED lines=218> */
[--C-:B------:R-:W-:Y:S01]  /*b110*/  FFMA.FTZ R104, R99, UR10, -R103.reuse ;  /* 0x0000000a63687c23 */ /* 0x100fe20008010867 */
[----:B------:R-:W-:-:S01]  /*b120*/  FFMA.FTZ R99, R102, UR10, -R103 ;  /* 0x0000000a66637c23 */ /* 0x000fc20008010867 */
[----:B0-----:R-:W-:Y:S01]  /*b130*/  FADD.FTZ R188, R128, R3 ;  /* 0x0000000380bc7221 */ /* 0x001fe20000010000 */
[----:B-1----:R-:W-:-:S02]  /*b140*/  @!P1 VIADD R2, R196, 0x2e840 ;  /* 0x0002e840c4029836 */ /* 0x002fc40000000000 */
[----:B------:R-:W-:Y:S01]  /*b150*/  FFMA.FTZ R103, R167, UR10, -R103 ;  /* 0x0000000aa7677c23 */ /* 0x000fe20008010867 */
[----:B------:R-:W0:Y:S02]  /*b160*/  MUFU.EX2 R115, R115 ;  /* 0x0000007300737308 */ /* 0x000e240000000800 */
        /* <DEDUP_REMOVED lines=42> */
.L_x_7803:
        /* <DEDUP_REMOVED lines=135> */
.L_x_7794:
[----:B------:R-:W-:-:S13]  /*bc80*/  ISETP.LE.AND P2, PT, RZ, UR54, PT ;  /* 0x00000036ff007c0c */ /* 0x000fda000bf43270 */
[----:B------:R-:W-:Y:S05]  /*bc90*/  @!P2 BRA `(.L_x_7805) ;  /* 0x00000044000ca947 */ /* 0x000fea0003800000 */
[----:B------:R-:W-:Y:S01]  /*bca0*/  IMAD.MOV.U32 R6, RZ, RZ, R89 ;  /* 0x000000ffff067224 */ /* 0x000fe200078e0059 */
[----:B------:R-:W-:Y:S01]  /*bcb0*/  UMOV UR51, UR44 ;  /* 0x0000002c00337c82 */ /* 0x000fe20008000000 */
[----:B------:R-:W-:Y:S01]  /*bcc0*/  IMAD.MOV.U32 R5, RZ, RZ, R88 ;  /* 0x000000ffff057224 */ /* 0x000fe200078e0058 */
[----:B------:R-:W-:Y:S01]  /*bcd0*/  UMOV UR49, UR50 ;  /* 0x0000003200317c82 */ /* 0x000fe20008000000 */
[----:B------:R-:W-:-:S05]  /*bce0*/  ULDC UR48, c[0x0][0x988] ;  /* 0x0002620000307ab9 */ /* 0x000fca0000000800 */
.L_x_7815:
        /* <DEDUP_REMOVED lines=9> */
.L_x_7807:
[----:B------:R-:W-:Y:S01]  /*bd80*/  ULEA UR6, UR50, UR41, 0x3 ;  /* 0x0000002932067291 */ /* 0x000fe2000f8e183f */
[----:B------:R-:W-:-:S05]  /*bd90*/  IMAD.U32 R7, RZ, RZ, UR44 ;  /* 0x0000002cff077e24 */ /* 0x000fca000f8e00ff */
[----:B------:R-:W-:-:S04]  /*bda0*/  SHF.L.U32 R7, R7, 0x1f, RZ ;  /* 0x0000001f07077819 */ /* 0x000fc800000006ff */
[----:B------:R0:W1:Y:S01]  /*bdb0*/  SYNCS.PHASECHK.TRANS64.TRYWAIT P2, [UR6+0x2e830], R7 ;  /* 0x02e83007ff0075a7 */ /* 0x0000620008040146 */
[----:B------:R-:W-:Y:S05]  /*bdc0*/  @!P0 BRA `(.L_x_7808) ;  /* 0x0000000000048947 */ /* 0x000fea0003800000 */
[----:B------:R-:W-:Y:S01]  /*bdd0*/  BPT.TRAP 0x1 ;  /* 0x000000040000795c */ /* 0x000fe20000300000 */
.L_x_7808:
[----:B-1----:R-:W-:Y:S05]  /*bde0*/  @P2 BRA `(.L_x_7806) ;  /* 0x0000000000082947 */ /* 0x002fea0003800000 */
[----:B------:R-:W1:Y:S02]  /*bdf0*/  SYNCS.PHASECHK.TRANS64.TRYWAIT P2, [UR6+0x2e830], R7 ;  /* 0x02e83007ff0075a7 */ /* 0x000e640008040146 */
[----:B-1----:R-:W-:Y:S05]  /*be00*/  @!P2 BRA `(.L_x_7809) ;  /* 0x000000d00080a947 */ /* 0x002fea0003800000 */
.L_x_7806:
        /* <DEDUP_REMOVED lines=185> */
.L_x_7811:
[----:B------:R-:W-:Y:S01]  /*c9a0*/  ULEA UR6, UR49, UR41, 0x3 ;  /* 0x0000002931067291 */ /* 0x000fe2000f8e183f */
[----:B------:R-:W-:-:S05]  /*c9b0*/  IMAD.U32 R7, RZ, RZ, UR51 ;  /* 0x00000033ff077e24 */ /* 0x000fca000f8e00ff */
[----:B------:R-:W-:-:S04]  /*c9c0*/  SHF.L.U32 R7, R7, 0x1f, RZ ;  /* 0x0000001f07077819 */ /* 0x000fc800000006ff */
[----:B------:R0:W1:Y:S01]  /*c9d0*/  SYNCS.PHASECHK.TRANS64.TRYWAIT P2, [UR6+0x2e850], R7 ;  /* 0x02e85007ff0075a7 */ /* 0x0000620008040146 */
[----:B------:R-:W-:Y:S05]  /*c9e0*/  @!P0 BRA `(.L_x_7812) ;  /* 0x0000000000048947 */ /* 0x000fea0003800000 */
[----:B------:R-:W-:Y:S01]  /*c9f0*/  BPT.TRAP 0x1 ;  /* 0x000000040000795c */ /* 0x000fe20000300000 */
.L_x_7812:
[----:B-1----:R-:W-:Y:S05]  /*ca00*/  @P2 BRA `(.L_x_7810) ;  /* 0x0000000000082947 */ /* 0x002fea0003800000 */
[----:B------:R-:W1:Y:S02]  /*ca10*/  SYNCS.PHASECHK.TRANS64.TRYWAIT P2, [UR6+0x2e850], R7 ;  /* 0x02e85007ff0075a7 */ /* 0x000e640008040146 */
[----:B-1----:R-:W-:Y:S05]  /*ca20*/  @!P2 BRA `(.L_x_7813) ;  /* 0x000000c40090a947 */ /* 0x002fea0003800000 */
.L_x_7810:
        /* <DEDUP_REMOVED lines=742> */
.L_x_7814:
        /* <DEDUP_REMOVED lines=132> */
.L_x_7805:
[----:B------:R-:W-:Y:S06]  /*100d0*/  BAR.ARV 0x8, 0x180 ;  /* 0x0206000000007b1d */ /* 0x000fec0000002000 */
[----:B------:R-:W-:Y:S05]  /*100e0*/  @!P0 BRA `(.L_x_7816) ;  /* 0x0000000000048947 */ /* 0x000fea0003800000 */
[----:B------:R-:W-:Y:S01]  /*100f0*/  BPT.TRAP 0x1 ;  /* 0x000000040000795c */ /* 0x000fe20000300000 */
.L_x_7816:
[----:B------:R-:W-:Y:S01]  /*10100*/  ULEA UR4, UR50, UR41, 0x3 ;  /* 0x0000002932047291 */ /* 0x000fe2000f8e183f */
[----:B------:R-:W-:-:S05]  /*10110*/  IMAD.U32 R0, RZ, RZ, UR44 ;  /* 0x0000002cff007e24 */ /* 0x000fca000f8e00ff */
[----:B------:R-:W-:-:S04]  /*10120*/  SHF.L.U32 R0, R0, 0x1f, RZ ;  /* 0x0000001f00007819 */ /* 0x000fc800000006ff */
[----:B------:R0:W1:Y:S01]  /*10130*/  SYNCS.PHASECHK.TRANS64.TRYWAIT P1, [UR4+0x2e850], R0 ;  /* 0x02e85000ff0075a7 */ /* 0x0000620008020144 */
[----:B------:R-:W-:Y:S05]  /*10140*/  @!P0 BRA `(.L_x_7817) ;  /* 0x0000000000048947 */ /* 0x000fea0003800000 */
[----:B------:R-:W-:Y:S01]  /*10150*/  BPT.TRAP 0x1 ;  /* 0x000000040000795c */ /* 0x000fe20000300000 */
.L_x_7817:
[----:B-1----:R-:W-:Y:S05]  /*10160*/  @P1 BRA `(.L_x_7818) ;  /* 0x0000000000081947 */ /* 0x002fea0003800000 */
[----:B------:R-:W1:Y:S02]  /*10170*/  SYNCS.PHASECHK.TRANS64.TRYWAIT P1, [UR4+0x2e850], R0 ;  /* 0x02e85000ff0075a7 */ /* 0x000e640008020144 */
[----:B-1----:R-:W-:Y:S05]  /*10180*/  @!P1 BRA `(.L_x_7819) ;  /* 0x0000008c00d09947 */ /* 0x002fea0003800000 */
.L_x_7818:
        /* <DEDUP_REMOVED lines=12> */
[----:B------:R-:W-:Y:S01]  /*10250*/  @UP0 ULDC.64 UR14, c[0x0][0x9c8] ;  /* 0x00027200000e0ab9 */ /* 0x000fe20000000a00 */
[----:B------:R-:W-:Y:S01]  /*10260*/  @UP0 USHF.R.S32.HI UR9, URZ, 0x1f, UR47 ;  /* 0x0000001f3f090899 */ /* 0x000fe2000801142f */
[----:B------:R-:W-:Y:S01]  /*10270*/  UMOV UR6, UR5 ;  /* 0x0000000500067c82 */ /* 0x000fe20008000000 */
[----:B------:R-:W-:Y:S01]  /*10280*/  @UP0 UIMAD UR8, UR37, UR14, URZ ;  /* 0x0000000e250802a4 */ /* 0x000fe2000f8e023f */
[----:B------:R-:W-:Y:S01]  /*10290*/  QGMMA.64x128x32.F32.E4M3.E4M3 R24, R224, gdesc[UR4], R24, gsb0 ;  /* 0x01e00004e0187df3 */ /* 0x000fe20008000818 */
[----:B------:R-:W-:Y:S01]  /*102a0*/  UIADD3 UR6, UR5, 0x100, URZ ;  /* 0x0000010005067890 */ /* 0x000fe2000fffe03f */
[----:B------:R-:W-:Y:S01]  /*102b0*/  UMOV UR7, 0xc0000010 ;  /* 0xc000001000077882 */ /* 0x000fe20000000000 */
        /* <DEDUP_REMOVED lines=26> */
[----:B-1----:R-:W-:-:S05]  /*10460*/  IMAD.U32 R5, RZ, RZ, UR9 ;  /* 0x00000009ff057e24 */ /* 0x002fca000f8e00ff */
        /* <DEDUP_REMOVED lines=49> */
.L_x_7820:
        /* <DEDUP_REMOVED lines=74> */
.L_x_7787:
        /* <DEDUP_REMOVED lines=50> */
[----:B------:R-:W-:Y:S02]  /*10f40*/  IADD3 R63, P2, R6, 0x60, RZ ;  /* 0x00000060063f7810 */ /* 0x000fe40007f5e0ff */
[----:B------:R-:W-:Y:S02]  /*10f50*/  LOP3.LUT R10, R61, 0x380, RZ, 0xc0, !PT ;  /* 0x000003803d0a7812 */ /* 0x000fe400078ec0ff */
[----:B------:R-:W-:Y:S02]  /*10f60*/  SEL R46, R9, R8, P0 ;  /* 0x00000008092e7207 */ /* 0x000fe40000000000 */
[----:B------:R-:W-:Y:S02]  /*10f70*/  SHF.R.U64 R10, R10, 0x3, RZ ;  /* 0x000000030a0a7819 */ /* 0x000fe400000012ff */
[----:B------:R-:W-:Y:S02]  /*10f80*/  SEL R45, R8, R9, P0 ;  /* 0x00000009082d7207 */ /* 0x000fe40000000000 */
[----:B------:R-:W-:-:S02]  /*10f90*/  IADD3 R67, P4, R6, 0x4020, RZ ;  /* 0x0000402006437810 */ /* 0x000fc40007f9e0ff */
[----:B------:R-:W-:Y:S02]  /*10fa0*/  F2FP.BF16.F32.PACK_AB R27, R54, R27 ;  /* 0x0000001b361b723e */ /* 0x000fe400000010ff */
[----:B------:R-:W-:Y:S02]  /*10fb0*/  LOP3.LUT R9, R6, 0x380, RZ, 0xc0, !PT ;  /* 0x0000038006097812 */ /* 0x000fe400078ec0ff */
[----:B------:R-:W-:Y:S02]  /*10fc0*/  F2FP.BF16.F32.PACK_AB R32, R53, R32 ;  /* 0x000000203520723e */ /* 0x000fe400000010ff */
[----:B------:R-:W-:Y:S02]  /*10fd0*/  SEL R44, R13, R12, P0 ;  /* 0x0000000c0d2c7207 */ /* 0x000fe40000000000 */
[----:B------:R-:W-:Y:S01]  /*10fe0*/  SEL R43, R12, R13, P0 ;  /* 0x0000000d0c2b7207 */ /* 0x000fe20000000000 */
[----:B------:R-:W-:Y:S01]  /*10ff0*/  IMAD.X R13, RZ, RZ, R7, P4 ;  /* 0x000000ffff0d7224 */ /* 0x000fe200020e0607 */
[----:B------:R-:W-:-:S02]  /*11000*/  SEL R50, R38, R39, P0 ;  /* 0x0000002726327207 */ /* 0x000fc40000000000 */
[----:B------:R-:W-:Y:S02]  /*11010*/  SEL R54, R25, R24, P0 ;  /* 0x0000001819367207 */ /* 0x000fe40000000000 */
[----:B------:R-:W-:Y:S01]  /*11020*/  SEL R51, R24, R25, P0 ;  /* 0x0000001918337207 */ /* 0x000fe20000000000 */
[----:B------:R-:W-:Y:S01]  /*11030*/  IMAD.X R25, RZ, RZ, R7, P1 ;  /* 0x000000ffff197224 */ /* 0x000fe200008e0607 */
[----:B------:R-:W-:Y:S02]  /*11040*/  IADD3 R59, P6, R6, 0x20, RZ ;  /* 0x00000020063b7810 */ /* 0x000fe40007fde0ff */
[----:B------:R-:W-:Y:S02]  /*11050*/  SEL R39, R39, R38, P0 ;  /* 0x0000002627277207 */ /* 0x000fe40000000000 */
[----:B------:R-:W-:Y:S02]  /*11060*/  LOP3.LUT R12, R63, 0x380, RZ, 0xc0, !PT ;  /* 0x000003803f0c7812 */ /* 0x000fe400078ec0ff */
[----:B------:R-:W-:-:S02]  /*11070*/  LOP3.LUT R24, R10, R61, RZ, 0x3c, !PT ;  /* 0x0000003d0a187212 */ /* 0x000fc400078e3cff */
[----:B------:R-:W-:Y:S02]  /*11080*/  F2FP.BF16.F32.PACK_AB R29, R60, R29 ;  /* 0x0000001d3c1d723e */ /* 0x000fe400000010ff */
[----:B------:R-:W-:Y:S02]  /*11090*/  SEL R42, R37, R36, P0 ;  /* 0x00000024252a7207 */ /* 0x000fe40000000000 */
[----:B------:R-:W-:Y:S02]  /*110a0*/  SEL R38, R31, R30, P0 ;  /* 0x0000001e1f267207 */ /* 0x000fe40000000000 */
[----:B------:R-:W-:Y:S02]  /*110b0*/  LOP3.LUT R10, R67, 0x380, RZ, 0xc0, !PT ;  /* 0x00000380430a7812 */ /* 0x000fe400078ec0ff */
[----:B------:R-:W-:Y:S02]  /*110c0*/  SEL R37, R36, R37, P0 ;  /* 0x0000002524257207 */ /* 0x000fe40000000000 */
[----:B------:R-:W-:-:S02]  /*110d0*/  SEL R31, R30, R31, P0 ;  /* 0x0000001f1e1f7207 */ /* 0x000fc40000000000 */
[----:B------:R-:W-:Y:S02]  /*110e0*/  SHF.R.U64 R9, R9, 0x3, RZ ;  /* 0x0000000309097819 */ /* 0x000fe400000012ff */
[----:B------:R-:W-:Y:S02]  /*110f0*/  F2FP.BF16.F32.PACK_AB R21, R68, R21 ;  /* 0x000000154415723e */ /* 0x000fe400000010ff */
[----:B------:R-:W-:Y:S02]  /*11100*/  F2FP.BF16.F32.PACK_AB R20, R69, R20 ;  /* 0x000000144514723e */ /* 0x000fe400000010ff */
[----:B------:R-:W-:Y:S02]  /*11110*/  SEL R36, R33, R32, P0 ;  /* 0x0000002021247207 */ /* 0x000fe40000000000 */
[----:B------:R-:W-:Y:S02]  /*11120*/  SEL R30, R27, R26, P0 ;  /* 0x0000001a1b1e7207 */ /* 0x000fe40000000000 */
[----:B------:R-:W-:Y:S01]  /*11130*/  SEL R49, R26, R27, P0 ;  /* 0x0000001b1a317207 */ /* 0x000fe20000000000 */
[----:B------:R-:W-:Y:S01]  /*11140*/  IMAD.X R27, RZ, RZ, R7, P6 ;  /* 0x000000ffff1b7224 */ /* 0x000fe200030e0607 */
[----:B------:R-:W-:-:S02]  /*11150*/  F2FP.BF16.F32.PACK_AB R56, R56, R65 ;  /* 0x000000413838723e */ /* 0x000fc400000010ff */
[----:B------:R-:W-:Y:S02]  /*11160*/  SEL R33, R32, R33, P0 ;  /* 0x0000002120217207 */ /* 0x000fe40000000000 */
[----:B------:R-:W-:Y:S02]  /*11170*/  SHF.R.U64 R12, R12, 0x3, RZ ;  /* 0x000000030c0c7819 */ /* 0x000fe400000012ff */
[----:B------:R-:W-:Y:S02]  /*11180*/  F2FP.BF16.F32.PACK_AB R94, R94, R95 ;  /* 0x0000005f5e5e723e */ /* 0x000fe400000010ff */
[----:B------:R-:W-:Y:S02]  /*11190*/  F2FP.BF16.F32.PACK_AB R93, R92, R93 ;  /* 0x0000005d5c5d723e */ /* 0x000fe400000010ff */
[----:B------:R-:W-:Y:S02]  /*111a0*/  F2FP.BF16.F32.PACK_AB R57, R48, R57 ;  /* 0x000000393039723e */ /* 0x000fe400000010ff */
[----:B------:R-:W-:-:S02]  /*111b0*/  SEL R32, R29, R28, P0 ;  /* 0x0000001c1d207207 */ /* 0x000fc40000000000 */
[C---:B------:R-:W-:Y:S02]  /*111c0*/  IADD3 R65, P3, R6.reuse, 0x4000, RZ ;  /* 0x0000400006417810 */ /* 0x040fe40007f7e0ff */
[C---:B------:R-:W-:Y:S02]  /*111d0*/  IADD3 R69, P5, R6.reuse, 0x4040, RZ ;  /* 0x0000404006457810 */ /* 0x040fe40007fbe0ff */
[----:B------:R-:W-:Y:S02]  /*111e0*/  IADD3 R62, P6, R6, 0x4060, RZ ;  /* 0x00004060063e7810 */ /* 0x000fe40007fde0ff */
[----:B------:R-:W-:Y:S01]  /*111f0*/  SHF.R.U64 R10, R10, 0x3, RZ ;  /* 0x000000030a0a7819 */ /* 0x000fe200000012ff */
[----:B------:R-:W-:Y:S01]  /*11200*/  IMAD.X R11, RZ, RZ, R7, P5 ;  /* 0x000000ffff0b7224 */ /* 0x000fe200028e0607 */
[----:B------:R-:W-:Y:S02]  /*11210*/  F2FP.BF16.F32.PACK_AB R90, R90, R91 ;  /* 0x0000005b5a5a723e */ /* 0x000fe400000010ff */
[----:B------:R-:W-:-:S02]  /*11220*/  F2FP.BF16.F32.PACK_AB R89, R88, R89 ;  /* 0x000000595859723e */ /* 0x000fc400000010ff */
[----:B------:R-:W-:Y:S02]  /*11230*/  SEL R29, R28, R29, P0 ;  /* 0x0000001d1c1d7207 */ /* 0x000fe40000000000 */
[----:B------:R-:W-:Y:S01]  /*11240*/  LOP3.LUT R6, R9, R6, RZ, 0x3c, !PT ;  /* 0x0000000609067212 */ /* 0x000fe200078e3cff */
[--C-:B------:R-:W-:Y:S01]  /*11250*/  IMAD.X R9, RZ, RZ, R7.reuse, P6 ;  /* 0x000000ffff097224 */ /* 0x100fe200030e0607 */
[----:B------:R-:W-:Y:S02]  /*11260*/  SEL R28, R21, R20, P0 ;  /* 0x00000014151c7207 */ /* 0x000fe40000000000 */
[----:B------:R-:W-:Y:S01]  /*11270*/  SEL R41, R20, R21, P0 ;  /* 0x0000001514297207 */ /* 0x000fe20000000000 */
[----:B------:R-:W-:Y:S01]  /*11280*/  IMAD.X R21, RZ, RZ, R7, P2 ;  /* 0x000000ffff157224 */ /* 0x000fe200010e0607 */
[----:B------:R-:W-:Y:S02]  /*11290*/  LOP3.LUT R20, R12, R63, RZ, 0x3c, !PT ;  /* 0x0000003f0c147212 */ /* 0x000fe400078e3cff */
[----:B------:R-:W-:-:S02]  /*112a0*/  SEL R34, R94, R93, P0 ;  /* 0x0000005d5e227207 */ /* 0x000fc40000000000 */
[----:B------:R-:W-:Y:S02]  /*112b0*/  SEL R48, R56, R57, P0 ;  /* 0x0000003938307207 */ /* 0x000fe40000000000 */
[----:B------:R-:W-:Y:S02]  /*112c0*/  LOP3.LUT R52, R69, 0x380, RZ, 0xc0, !PT ;  /* 0x0000038045347812 */ /* 0x000fe400078ec0ff */
[----:B------:R-:W-:Y:S02]  /*112d0*/  LOP3.LUT R12, R10, R67, RZ, 0x3c, !PT ;  /* 0x000000430a0c7212 */ /* 0x000fe400078e3cff */
[----:B------:R-:W-:Y:S02]  /*112e0*/  SEL R93, R93, R94, P0 ;  /* 0x0000005e5d5d7207 */ /* 0x000fe40000000000 */
[----:B------:R-:W-:Y:S02]  /*112f0*/  SEL R40, R90, R89, P0 ;  /* 0x000000595a287207 */ /* 0x000fe40000000000 */
[----:B------:R-:W-:-:S02]  /*11300*/  SEL R57, R57, R56, P0 ;  /* 0x0000003839397207 */ /* 0x000fc40000000000 */
[----:B------:R-:W-:Y:S02]  /*11310*/  MOV R67, R6 ;  /* 0x0000000600437202 */ /* 0x000fe40000000f00 */
[----:B------:R-:W-:Y:S02]  /*11320*/  F2FP.BF16.F32.PACK_AB R15, R70, R15 ;  /* 0x0000000f460f723e */ /* 0x000fe400000010ff */
[----:B------:R-:W-:Y:S02]  /*11330*/  F2FP.BF16.F32.PACK_AB R14, R71, R14 ;  /* 0x0000000e470e723e */ /* 0x000fe400000010ff */
[----:B------:R-:W-:Y:S02]  /*11340*/  SEL R89, R89, R90, P0 ;  /* 0x0000005a59597207 */ /* 0x000fe40000000000 */
[----:B------:R-:W-:Y:S02]  /*11350*/  SHF.R.U64 R52, R52, 0x3, RZ ;  /* 0x0000000334347819 */ /* 0x000fe400000012ff */
[----:B------:R-:W-:-:S02]  /*11360*/  SEL R56, R15, R14, P0 ;  /* 0x0000000e0f387207 */ /* 0x000fc40000000000 */
[----:B------:R-:W-:Y:S01]  /*11370*/  SEL R53, R14, R15, P0 ;  /* 0x0000000f0e357207 */ /* 0x000fe20000000000 */
[----:B------:R-:W-:Y:S01]  /*11380*/  IMAD.X R15, RZ, RZ, R7, P3 ;  /* 0x000000ffff0f7224 */ /* 0x000fe200018e0607 */
[----:B------:R-:W-:Y:S02]  /*11390*/  SEL R60, R86, R87, P0 ;  /* 0x00000057563c7207 */ /* 0x000fe40000000000 */
[----:B------:R-:W-:Y:S02]  /*113a0*/  SEL R87, R87, R86, P0 ;  /* 0x0000005657577207 */ /* 0x000fe40000000000 */
[----:B------:R-:W-:Y:S02]  /*113b0*/  LOP3.LUT R8, R59, 0x380, RZ, 0xc0, !PT ;  /* 0x000003803b087812 */ /* 0x000fe400078ec0ff */
[----:B------:R-:W-:Y:S02]  /*113c0*/  LOP3.LUT R10, R52, R69, RZ, 0x3c, !PT ;  /* 0x00000045340a7212 */ /* 0x000fe400078e3cff */
[----:B------:R-:W-:-:S02]  /*113d0*/  MOV R64, R20 ;  /* 0x0000001400407202 */ /* 0x000fc40000000f00 */
[----:B------:R-:W-:Y:S02]  /*113e0*/  SHF.R.U64 R8, R8, 0x3, RZ ;  /* 0x0000000308087819 */ /* 0x000fe400000012ff */
[----:B------:R-:W-:Y:S02]  /*113f0*/  MOV R61, R10 ;  /* 0x0000000a003d7202 */ /* 0x000fe40000000f00 */
[----:B------:R-:W-:Y:S02]  /*11400*/  LOP3.LUT R26, R8, R59, RZ, 0x3c, !PT ;  /* 0x0000003b081a7212 */ /* 0x000fe400078e3cff */
[----:B------:R-:W-:Y:S02]  /*11410*/  LOP3.LUT R8, R65, 0x380, RZ, 0xc0, !PT ;  /* 0x0000038041087812 */ /* 0x000fe400078ec0ff */
[----:B------:R-:W-:Y:S02]  /*11420*/  LOP3.LUT R59, R62, 0x380, RZ, 0xc0, !PT ;  /* 0x000003803e3b7812 */ /* 0x000fe400078ec0ff */
[----:B------:R-:W-:-:S02]  /*11430*/  SHF.R.U64 R8, R8, 0x3, RZ ;  /* 0x0000000308087819 */ /* 0x000fc400000012ff */
[----:B------:R-:W-:Y:S02]  /*11440*/  SHF.R.U64 R59, R59, 0x3, RZ ;  /* 0x000000033b3b7819 */ /* 0x000fe400000012ff */
[----:B------:R-:W-:Y:S02]  /*11450*/  LOP3.LUT R14, R8, R65, RZ, 0x3c, !PT ;  /* 0x00000041080e7212 */ /* 0x000fe400078e3cff */
[----:B------:R-:W-:Y:S02]  /*11460*/  LOP3.LUT R8, R59, R62, RZ, 0x3c, !PT ;  /* 0x0000003e3b087212 */ /* 0x000fe400078e3cff */
[----:B------:R-:W-:Y:S02]  /*11470*/  MOV R63, R14 ;  /* 0x0000000e003f7202 */ /* 0x000fe40000000f00 */
[----:B------:R-:W-:Y:S02]  /*11480*/  MOV R59, R8 ;  /* 0x00000008003b7202 */ /* 0x000fe40000000f00 */
[----:B------:R-:W-:-:S02]  /*11490*/  MOV R62, R12 ;  /* 0x0000000c003e7202 */ /* 0x000fc40000000f00 */
[----:B------:R-:W-:Y:S02]  /*114a0*/  MOV R66, R26 ;  /* 0x0000001a00427202 */ /* 0x000fe40000000f00 */
[----:B------:R-:W-:Y:S02]  /*114b0*/  MOV R65, R24 ;  /* 0x0000001800417202 */ /* 0x000fe40000000f00 */
[----:B------:R-:W-:Y:S01]  /*114c0*/  PLOP3.LUT P2, PT, PT, PT, UP0, 0x80, 0x0 ;  /* 0x000000000000781c */ /* 0x000fe20003f4f008 */
        /* <DEDUP_REMOVED lines=9> */
[----:B------:R-:W3:Y:S01]  /*11560*/  SHFL.IDX PT, R39, R39, R6, 0x1c1f ;  /* 0x001c1f0627277589 */ /* 0x000ee200000e0000 */
[----:B0-----:R-:W-:-:S02]  /*11570*/  SEL R8, R34, R93, P0 ;  /* 0x0000005d22087207 */ /* 0x001fc40000000000 */
[----:B------:R-:W-:Y:S01]  /*11580*/  SEL R10, R93, R34, P0 ;  /* 0x000000225d0a7207 */ /* 0x000fe20000000000 */
[----:B------:R-:W-:Y:S04]  /*11590*/  SHFL.IDX PT, R42, R42, R35, 0x1c1f ;  /* 0x001c1f232a2a7589 */ /* 0x000fe800000e0000 */
[----:B------:R-:W0:Y:S01]  /*115a0*/  SHFL.IDX PT, R37, R37, R6, 0x1c1f ;  /* 0x001c1f0625257589 */ /* 0x000e2200000e0000 */
[----:B-1----:R-:W-:Y:S02]  /*115b0*/  SEL R9, R48, R57, P0 ;  /* 0x0000003930097207 */ /* 0x002fe40000000000 */
[----:B------:R-:W-:Y:S01]  /*115c0*/  SEL R11, R57, R48, P0 ;  /* 0x00000030390b7207 */ /* 0x000fe20000000000 */
[----:B------:R-:W-:Y:S04]  /*115d0*/  SHFL.IDX PT, R38, R38, R35, 0x1c1f ;  /* 0x001c1f2326267589 */ /* 0x000fe800000e0000 */
[----:B------:R-:W1:Y:S01]  /*115e0*/  SHFL.IDX PT, R31, R31, R6, 0x1c1f ;  /* 0x001c1f061f1f7589 */ /* 0x000e6200000e0000 */
[----:B--2---:R-:W-:-:S02]  /*115f0*/  SEL R12, R40, R89, P0 ;  /* 0x00000059280c7207 */ /* 0x004fc40000000000 */
[----:B------:R-:W-:Y:S01]  /*11600*/  SEL R14, R89, R40, P0 ;  /* 0x00000028590e7207 */ /* 0x000fe20000000000 */
[----:B------:R-:W-:Y:S04]  /*11610*/  SHFL.IDX PT, R36, R36, R35, 0x1c1f ;  /* 0x001c1f2324247589 */ /* 0x000fe800000e0000 */
[----:B------:R-:W2:Y:S01]  /*11620*/  SHFL.IDX PT, R33, R33, R6, 0x1c1f ;  /* 0x001c1f0621217589 */ /* 0x000ea200000e0000 */
[----:B---3--:R-:W-:Y:S02]  /*11630*/  SEL R13, R50, R39, P0 ;  /* 0x00000027320d7207 */ /* 0x008fe40000000000 */
[----:B------:R-:W-:Y:S01]  /*11640*/  SEL R15, R39, R50, P0 ;  /* 0x00000032270f7207 */ /* 0x000fe20000000000 */
[----:B------:R2:W-:Y:S04]  /*11650*/  SHFL.IDX PT, R21, R30, R35, 0x1c1f ;  /* 0x001c1f231e157589 */ /* 0x0005e800000e0000 */
[----:B------:R-:W3:Y:S01]  /*11660*/  SHFL.IDX PT, R52, R49, R6, 0x1c1f ;  /* 0x001c1f0631347589 */ /* 0x000ee200000e0000 */
[----:B0-----:R-:W-:-:S02]  /*11670*/  SEL R24, R42, R37, P0 ;  /* 0x000000252a187207 */ /* 0x001fc40000000000 */
[----:B------:R-:W-:Y:S01]  /*11680*/  SEL R26, R37, R42, P0 ;  /* 0x0000002a251a7207 */ /* 0x000fe20000000000 */
[----:B------:R-:W-:Y:S04]  /*11690*/  SHFL.IDX PT, R32, R32, R35, 0x1c1f ;  /* 0x001c1f2320207589 */ /* 0x000fe800000e0000 */
[----:B------:R-:W-:Y:S01]  /*116a0*/  SHFL.IDX PT, R54, R54, R35, 0x1c1f ;  /* 0x001c1f2336367589 */ /* 0x000fe200000e0000 */
[----:B-1----:R-:W-:Y:S02]  /*116b0*/  SEL R25, R38, R31, P0 ;  /* 0x0000001f26197207 */ /* 0x002fe40000000000 */
[----:B------:R-:W-:Y:S01]  /*116c0*/  SEL R27, R31, R38, P0 ;  /* 0x000000261f1b7207 */ /* 0x000fe20000000000 */
[----:B------:R3:W0:Y:S04]  /*116d0*/  SHFL.IDX PT, R7, R29, R6, 0x1c1f ;  /* 0x001c1f061d077589 */ /* 0x00062800000e0000 */
[----:B------:R-:W1:Y:S01]  /*116e0*/  SHFL.IDX PT, R51, R51, R6, 0x1c1f ;  /* 0x001c1f0633337589 */ /* 0x000e6200000e0000 */
[----:B--2---:R-:W-:-:S03]  /*116f0*/  SEL R30, R33, R36, P0 ;  /* 0x00000024211e7207 */ /* 0x004fc60000000000 */
[----:B------:R2:W-:Y:S04]  /*11700*/  SHFL.IDX PT, R20, R28, R35, 0x1c1f ;  /* 0x001c1f231c147589 */ /* 0x0005e800000e0000 */
[----:B------:R-:W-:Y:S01]  /*11710*/  SHFL.IDX PT, R44, R44, R35, 0x1c1f ;  /* 0x001c1f232c2c7589 */ /* 0x000fe200000e0000 */
[----:B---3--:R-:W-:Y:S02]  /*11720*/  SEL R29, R21, R52, P0 ;  /* 0x00000034151d7207 */ /* 0x008fe40000000000 */
[----:B------:R-:W-:Y:S01]  /*11730*/  SEL R31, R52, R21, P0 ;  /* 0x00000015341f7207 */ /* 0x000fe20000000000 */
[----:B------:R-:W-:Y:S01]  /*11740*/  SHFL.IDX PT, R56, R56, R35, 0x1c1f ;  /* 0x001c1f2338387589 */ /* 0x000fe200000e0000 */
[----:B--2---:R-:W-:-:S03]  /*11750*/  SEL R28, R36, R33, P0 ;  /* 0x00000021241c7207 */ /* 0x004fc60000000000 */
[----:B------:R-:W2:Y:S04]  /*11760*/  SHFL.IDX PT, R41, R41, R6, 0x1c1f ;  /* 0x001c1f0629297589 */ /* 0x000ea800000e0000 */
[----:B------:R-:W3:Y:S01]  /*11770*/  SHFL.IDX PT, R43, R43, R6, 0x1c1f ;  /* 0x001c1f062b2b7589 */ /* 0x000ee200000e0000 */
[----:B0-----:R-:W-:Y:S02]  /*11780*/  SEL R36, R32, R7, P0 ;  /* 0x0000000720247207 */ /* 0x001fe40000000000 */
[----:B------:R-:W-:Y:S01]  /*11790*/  SEL R38, R7, R32, P0 ;  /* 0x0000002007267207 */ /* 0x000fe20000000000 */
[----:B------:R-:W0:Y:S01]  /*117a0*/  SHFL.IDX PT, R53, R53, R6, 0x1c1f ;  /* 0x001c1f0635357589 */ /* 0x000e2200000e0000 */
[----:B-1----:R-:W-:Y:S01]  /*117b0*/  SEL R37, R54, R51, P0 ;  /* 0x0000003336257207 */ /* 0x002fe20000000000 */
[----:B------:R-:W-:Y:S01]  /*117c0*/  IMAD.U32 R7, RZ, RZ, UR7 ;  /* 0x00000007ff077e24 */ /* 0x000fe2000f8e00ff */
[----:B------:R-:W-:Y:S01]  /*117d0*/  SEL R39, R51, R54, P0 ;  /* 0x0000003633277207 */ /* 0x000fe20000000000 */
[----:B------:R-:W-:Y:S06]  /*117e0*/  BAR.SYNC.DEFER_BLOCKING 0x1, 0x100 ;  /* 0x0044000000007b1d */ /* 0x000fec0000010000 */
[----:B------:R-:W-:Y:S04]  /*117f0*/  SHFL.IDX PT, R58, R58, R35, 0x1c1f ;  /* 0x001c1f233a3a7589 */ /* 0x000fe800000e0000 */
[----:B------:R-:W1:Y:S01]  /*11800*/  SHFL.IDX PT, R55, R55, R6, 0x1c1f ;  /* 0x001c1f0637377589 */ /* 0x000e6200000e0000 */
[----:B--2---:R-:W-:-:S02]  /*11810*/  SEL R32, R20, R41, P0 ;  /* 0x0000002914207207 */ /* 0x004fc40000000000 */
[----:B------:R-:W-:Y:S01]  /*11820*/  SEL R34, R41, R20, P0 ;  /* 0x0000001429227207 */ /* 0x000fe20000000000 */
[----:B------:R-:W-:Y:S01]  /*11830*/  SHFL.IDX PT, R46, R46, R35, 0x1c1f ;  /* 0x001c1f232e2e7589 */ /* 0x000fe200000e0000 */
[----:B---3--:R-:W-:Y:S02]  /*11840*/  SEL R40, R44, R43, P0 ;  /* 0x0000002b2c287207 */ /* 0x008fe40000000000 */
[----:B------:R-:W-:Y:S01]  /*11850*/  SEL R42, R43, R44, P0 ;  /* 0x0000002c2b2a7207 */ /* 0x000fe20000000000 */
[----:B------:R2:W-:Y:S01]  /*11860*/  SHFL.IDX PT, R60, R60, R35, 0x1c1f ;  /* 0x001c1f233c3c7589 */ /* 0x0005e200000e0000 */
[----:B0-----:R-:W-:-:S03]  /*11870*/  SEL R33, R56, R53, P0 ;  /* 0x0000003538217207 */ /* 0x001fc60000000000 */
[----:B------:R-:W0:Y:S04]  /*11880*/  SHFL.IDX PT, R45, R45, R6, 0x1c1f ;  /* 0x001c1f062d2d7589 */ /* 0x000e2800000e0000 */
[----:B------:R3:W4:Y:S01]  /*11890*/  SHFL.IDX PT, R87, R87, R6, 0x1c1f ;  /* 0x001c1f0657577589 */ /* 0x00072200000e0000 */
[----:B--2---:R-:W-:-:S03]  /*118a0*/  SEL R35, R53, R56, P0 ;  /* 0x0000003835237207 */ /* 0x004fc60000000000 */
[----:B------:R0:W-:Y:S04]  /*118b0*/  STSM.16.M88.4 [R67], R8 ;  /* 0x0000000843007844 */ /* 0x0001e80000000200 */
[----:B------:R-:W-:Y:S01]  /*118c0*/  STSM.16.M88.4 [R66], R12 ;  /* 0x0000000c42007844 */ /* 0x000fe20000000200 */
[----:B-1----:R-:W-:Y:S01]  /*118d0*/  SEL R41, R58, R55, P0 ;  /* 0x000000373a297207 */ /* 0x002fe20000000000 */
[----:B---3--:R-:W-:Y:S01]  /*118e0*/  IMAD.U32 R6, RZ, RZ, UR6 ;  /* 0x00000006ff067e24 */ /* 0x008fe2000f8e00ff */
[----:B------:R-:W-:Y:S01]  /*118f0*/  SEL R43, R55, R58, P0 ;  /* 0x0000003a372b7207 */ /* 0x000fe20000000000 */
[----:B------:R-:W-:Y:S01]  /*11900*/  STSM.16.M88.4 [R65], R24 ;  /* 0x0000001841007844 */ /* 0x000fe20000000200 */
[----:B------:R-:W-:-:S03]  /*11910*/  ULDC.64 UR6, c[0x0][0xc08] ;  /* 0x0003020000067ab9 */ /* 0x000fc60000000a00 */
[----:B------:R-:W-:Y:S01]  /*11920*/  STSM.16.M88.4 [R64], R28 ;  /* 0x0000001c40007844 */ /* 0x000fe20000000200 */
[----:B0-----:R-:W-:-:S03]  /*11930*/  SEL R8, R46, R45, P0 ;  /* 0x0000002d2e087207 */ /* 0x001fc60000000000 */
[----:B------:R-:W-:Y:S01]  /*11940*/  STSM.16.M88.4 [R63], R36 ;  /* 0x000000243f007844 */ /* 0x000fe20000000200 */
[----:B------:R-:W-:Y:S02]  /*11950*/  SEL R10, R45, R46, P0 ;  /* 0x0000002e2d0a7207 */ /* 0x000fe40000000000 */
[----:B----4-:R-:W-:Y:S01]  /*11960*/  SEL R9, R60, R87, P0 ;  /* 0x000000573c097207 */ /* 0x010fe20000000000 */
[----:B------:R-:W-:Y:S01]  /*11970*/  STSM.16.M88.4 [R62], R32 ;  /* 0x000000203e007844 */ /* 0x000fe20000000200 */
[----:B------:R-:W-:Y:S01]  /*11980*/  SEL R11, R87, R60, P0 ;  /* 0x0000003c570b7207 */ /* 0x000fe20000000000 */
[----:B------:R-:W-:Y:S01]  /*11990*/  UISETP.NE.U32.AND UP1, UPT, UR6, URZ, UPT ;  /* 0x0000003f0600728c */ /* 0x000fe2000bf25070 */
[----:B------:R-:W0:Y:S01]  /*119a0*/  LDC R46, c[0x0][0xbe8] ;  /* 0x0002fa00ff2e7b82 */ /* 0x000e220000000800 */
[----:B------:R-:W-:Y:S04]  /*119b0*/  STSM.16.M88.4 [R61], R40 ;  /* 0x000000283d007844 */ /* 0x000fe80000000200 */
[----:B------:R1:W-:Y:S03]  /*119c0*/  STSM.16.M88.4 [R59], R8 ;  /* 0x000000083b007844 */ /* 0x0003e60000000200 */
[----:B------:R-:W-:Y:S01]  /*119d0*/  BAR.SYNC.DEFER_BLOCKING 0x1, 0x100 ;  /* 0x0044000000007b1d */ /* 0x000fe20000010000 */
[----:B------:R-:W-:-:S06]  /*119e0*/  UISETP.NE.AND.EX UP1, UPT, UR7, URZ, UPT, UP1 ;  /* 0x0000003f0700728c */ /* 0x000fcc000bf25310 */
[----:B------:R-:W-:-:S05]  /*119f0*/  PLOP3.LUT P0, PT, PT, PT, UP1, 0x80, 0x0 ;  /* 0x000000000000781c */ /* 0x000fca0003f0f018 */
[----:B------:R-:W-:-:S04]  /*11a00*/  @UP1 ULEA UR6, UP2, UR36, UR6, 0x2 ;  /* 0x0000000624061291 */ /* 0x000fc8000f84103f */
[----:B------:R-:W-:Y:S01]  /*11a10*/  @UP1 ULEA.HI.X UR7, UR36, UR7, UR37, 0x2, UP2 ;  /* 0x0000000724071291 */ /* 0x000fe200090f1425 */
[----:B-1----:R-:W-:Y:S02]  /*11a20*/  IMAD.U32 R9, RZ, RZ, UR8 ;  /* 0x00000008ff097e24 */ /* 0x002fe4000f8e00ff */
[----:B------:R-:W-:-:S03]  /*11a30*/  IMAD.U32 R10, RZ, RZ, UR6 ;  /* 0x00000006ff0a7e24 */ /* 0x000fc6000f8e00ff */
[----:B------:R-:W-:Y:S01]  /*11a40*/  IMAD.U32 R11, RZ, RZ, UR7 ;  /* 0x00000007ff0b7e24 */ /* 0x000fe2000f8e00ff */
[----:B------:R-:W2:Y:S01]  /*11a50*/  @P2 LDG.E R12, desc[UR52][R6.64] ;  /* 0x00000034060c2981 */ /* 0x000ea2000c1e1900 */
[----:B0-----:R-:W-:Y:S01]  /*11a60*/  ISETP.NE.AND P1, PT, R46, 0x1, PT ;  /* 0x000000012e00780c */ /* 0x001fe20003f25270 */
[----:B------:R-:W-:Y:S02]  /*11a70*/  UMOV UR4, URZ ;  /* 0x0000003f00047c82 */ /* 0x000fe40008000000 */
[----:B------:R0:W5:Y:S10]  /*11a80*/  @P0 LDG.E R9, desc[UR52][R10.64] ;  /* 0x000000340a090981 */ /* 0x000174000c1e1900 */
        /* <DEDUP_REMOVED lines=8> */
.L_x_7823:
        /* <DEDUP_REMOVED lines=30> */
[----:B------:R-:W-:Y:S01]  /*11cf0*/  SHF.R.S32.HI R8, RZ, 0x1f, R11 ;  /* 0x0000001fff087819 */ /* 0x000fe2000001140b */
[----:B------:R-:W-:Y:S01]  /*11d00*/  IMAD.X R9, RZ, RZ, R5, P3 ;  /* 0x000000ffff097224 */ /* 0x000fe200018e0605 */
[----:B------:R-:W-:-:S02]  /*11d10*/  IADD3 R15, P0, R4, 0x1000, RZ ;  /* 0x00001000040f7810 */ /* 0x000fc40007f1e0ff */
[----:B------:R-:W-:Y:S01]  /*11d20*/  IADD3.X R7, R7, UR7, R10, P2, !PT ;  /* 0x0000000707077c10 */ /* 0x000fe200097fe40a */
[----:B------:R-:W-:Y:S01]  /*11d30*/  ULDC.64 UR6, c[0x0][0xb88] ;  /* 0x0002e20000067ab9 */ /* 0x000fe20000000a00 */
[----:B------:R-:W-:Y:S01]  /*11d40*/  LOP3.LUT R10, R13, 0x380, RZ, 0xc0, !PT ;  /* 0x000003800d0a7812 */ /* 0x000fe200078ec0ff */
[----:B------:R-:W-:Y:S01]  /*11d50*/  IMAD R14, R8, UR6, RZ ;  /* 0x00000006080e7c24 */ /* 0x000fe2000f8e02ff */
[----:B------:R-:W-:Y:S01]  /*11d60*/  LOP3.LUT R12, R15, 0x380, RZ, 0xc0, !PT ;  /* 0x000003800f0c7812 */ /* 0x000fe200078ec0ff */
[C---:B------:R-:W-:Y:S01]  /*11d70*/  IMAD.WIDE.U32 R6, R11.reuse, UR6, R6 ;  /* 0x000000060b067c25 */ /* 0x040fe2000f8e0006 */
[----:B------:R-:W-:Y:S02]  /*11d80*/  SHF.R.U64 R8, R10, 0x3, RZ ;  /* 0x000000030a087819 */ /* 0x000fe400000012ff */
[----:B------:R-:W-:Y:S01]  /*11d90*/  SHF.R.U64 R12, R12, 0x3, RZ ;  /* 0x000000030c0c7819 */ /* 0x000fe200000012ff */
[----:B------:R-:W-:Y:S01]  /*11da0*/  IMAD R21, R11, UR7, R14 ;  /* 0x000000070b157c24 */ /* 0x000fe2000f8e020e */
[----:B------:R-:W-:Y:S01]  /*11db0*/  LOP3.LUT R8, R8, R13, RZ, 0x3c, !PT ;  /* 0x0000000d08087212 */ /* 0x000fe200078e3cff */
[----:B------:R-:W-:Y:S01]  /*11dc0*/  ULDC.64 UR6, c[0x0][0xb50] ;  /* 0x0002d40000067ab9 */ /* 0x000fe20000000a00 */
[----:B------:R-:W-:Y:S01]  /*11dd0*/  LOP3.LUT R12, R12, R15, RZ, 0x3c, !PT ;  /* 0x0000000f0c0c7212 */ /* 0x000fe200078e3cff */
[----:B------:R-:W-:Y:S01]  /*11de0*/  IMAD.IADD R13, R7, 0x1, R21 ;  /* 0x00000001070d7824 */ /* 0x000fe200078e0215 */
[----:B------:R-:W-:Y:S01]  /*11df0*/  LEA R14, P4, R6, UR6, 0x2 ;  /* 0x00000006060e7c11 */ /* 0x000fe2000f8810ff */
[----:B------:R-:W-:Y:S01]  /*11e00*/  VIADD R10, R24, 0x8 ;  /* 0x00000008180a7836 */ /* 0x000fe20000000000 */
[----:B------:R-:W-:-:S02]  /*11e10*/  IADD3 R11, P2, R4, 0x3000, RZ ;  /* 0x00003000040b7810 */ /* 0x000fc40007f5e0ff */
[----:B------:R-:W-:Y:S01]  /*11e20*/  LEA.HI.X R15, R6, UR7, R13, 0x2, P4 ;  /* 0x00000007060f7c11 */ /* 0x000fe2000a0f140d */
[----:B------:R-:W-:Y:S01]  /*11e30*/  SHFL.IDX PT, R20, R14, RZ, 0x1c1f ;  /* 0x001c1fff0e147589 */ /* 0x000fe200000e0000 */
[----:B------:R-:W-:Y:S01]  /*11e40*/  LOP3.LUT R7, R11, 0x380, RZ, 0xc0, !PT ;  /* 0x000003800b077812 */ /* 0x000fe200078ec0ff */
[--C-:B------:R-:W-:Y:S01]  /*11e50*/  IMAD.X R13, RZ, RZ, R5.reuse, P0 ;  /* 0x000000ffff0d7224 */ /* 0x100fe200000e0605 */
[----:B------:R-:W-:Y:S01]  /*11e60*/  LOP3.LUT P0, RZ, R228, 0x3, RZ, 0xc0, !PT ;  /* 0x00000003e4ff7812 */ /* 0x000fe2000780c0ff */
[----:B------:R-:W1:Y:S01]  /*11e70*/  SHFL.IDX PT, R21, R15, RZ, 0x1c1f ;  /* 0x001c1fff0f157589 */ /* 0x000e6200000e0000 */
[----:B------:R-:W-:Y:S01]  /*11e80*/  SHF.R.U64 R6, R7, 0x3, RZ ;  /* 0x0000000307067819 */ /* 0x000fe200000012ff */
[----:B------:R-:W-:Y:S01]  /*11e90*/  IMAD.X R7, RZ, RZ, R5, P2 ;  /* 0x000000ffff077224 */ /* 0x000fe200010e0605 */
[-C--:B------:R-:W-:Y:S01]  /*11ea0*/  ISETP.GE.OR P2, PT, R24, R53.reuse, P0 ;  /* 0x000000351800720c */ /* 0x080fe20000746670 */
[----:B------:R-:W-:Y:S01]  /*11eb0*/  SHFL.IDX PT, R44, R14, 0x1, 0x1c1f ;  /* 0x003c1f000e2c7f89 */ /* 0x000fe200000e0000 */
[----:B------:R-:W-:Y:S01]  /*11ec0*/  ISETP.GE.OR P0, PT, R10, R53, P0 ;  /* 0x000000350a00720c */ /* 0x000fe20000706670 */
[----:B------:R-:W-:Y:S01]  /*11ed0*/  UIMAD UR8, UR9, UR10, URZ ;  /* 0x0000000a090872a4 */ /* 0x000fe2000f8e023f */
[C---:B------:R-:W-:Y:S01]  /*11ee0*/  IADD3 R41, P6, R4.reuse, 0x4000, RZ ;  /* 0x0000400004297810 */ /* 0x040fe20007fde0ff */
[----:B------:R-:W2:Y:S01]  /*11ef0*/  SHFL.IDX PT, R45, R15, 0x1, 0x1c1f ;  /* 0x003c1f000f2d7f89 */ /* 0x000ea200000e0000 */
[----:B------:R-:W-:Y:S01]  /*11f00*/  UIMAD.WIDE.U32 UR6, UR4, UR10, URZ ;  /* 0x0000000a040672a5 */ /* 0x000fe2000f8e003f */
[----:B------:R-:W-:-:S02]  /*11f10*/  IADD3 R37, P5, R4, 0x5000, RZ ;  /* 0x0000500004257810 */ /* 0x000fc40007fbe0ff */
[----:B------:R-:W-:Y:S02]  /*11f20*/  IADD3 R33, P4, R4, 0x6000, RZ ;  /* 0x0000600004217810 */ /* 0x000fe40007f9e0ff */
[----:B------:R-:W-:Y:S02]  /*11f30*/  LOP3.LUT R6, R6, R11, RZ, 0x3c, !PT ;  /* 0x0000000b06067212 */ /* 0x000fe400078e3cff */
[C---:B------:R-:W-:Y:S01]  /*11f40*/  LOP3.LUT R29, R4.reuse, 0x380, RZ, 0xc0, !PT ;  /* 0x00000380041d7812 */ /* 0x040fe200078ec0ff */
[----:B-1----:R1:W-:Y:S01]  /*11f50*/  @!P2 ST.E desc[UR52][R20.64], R2 ;  /* 0x000000021400a985 */ /* 0x0023e2000c101934 */
[----:B------:R-:W-:Y:S01]  /*11f60*/  UIMAD UR8, UR4, UR11, UR8 ;  /* 0x0000000b040872a4 */ /* 0x000fe2000f8e0208 */
[----:B------:R-:W-:Y:S02]  /*11f70*/  IADD3 R11, P3, R4, 0x7000, RZ ;  /* 0x00007000040b7810 */ /* 0x000fe40007f7e0ff */
[----:B------:R-:W-:Y:S01]  /*11f80*/  ULDC.64 UR10, c[0x0][0xae8] ;  /* 0x0002ba00000a7ab9 */ /* 0x000fe20000000a00 */
[----:B------:R-:W-:-:S02]  /*11f90*/  LOP3.LUT R40, R41, 0x380, RZ, 0xc0, !PT ;  /* 0x0000038029287812 */ /* 0x000fc400078ec0ff */
[----:B------:R-:W-:Y:S01]  /*11fa0*/  LOP3.LUT R36, R37, 0x380, RZ, 0xc0, !PT ;  /* 0x0000038025247812 */ /* 0x000fe200078ec0ff */
[----:B--2---:R2:W-:Y:S01]  /*11fb0*/  @!P0 ST.E desc[UR52][R44.64], R0 ;  /* 0x000000002c008985 */ /* 0x0045e2000c101934 */
[----:B------:R-:W-:Y:S02]  /*11fc0*/  LOP3.LUT R32, R33, 0x380, RZ, 0xc0, !PT ;  /* 0x0000038021207812 */ /* 0x000fe400078ec0ff */
[----:B------:R-:W-:Y:S01]  /*11fd0*/  SHF.R.U64 R29, R29, 0x3, RZ ;  /* 0x000000031d1d7819 */ /* 0x000fe200000012ff */
[----:B-1----:R-:W1:Y:S01]  /*11fe0*/  @P1 LDC R21, c[0x0][0xbec] ;  /* 0x0002fb00ff151b82 */ /* 0x002e620000000800 */
[----:B------:R-:W-:Y:S01]  /*11ff0*/  UIADD3 UR7, UR7, UR8, URZ ;  /* 0x0000000807077290 */ /* 0x000fe2000fffe03f */
[----:B------:R-:W-:Y:S01]  /*12000*/  LOP3.LUT R10, R11, 0x380, RZ, 0xc0, !PT ;  /* 0x000003800b0a7812 */ /* 0x000fe200078ec0ff */
[----:B------:R-:W-:Y:S01]  /*12010*/  UIMAD UR4, UR14, UR10, URZ ;  /* 0x0000000a0e0472a4 */ /* 0x000fe2000f8e023f */
[----:B------:R-:W-:Y:S01]  /*12020*/  SHF.R.U64 R40, R40, 0x3, RZ ;  /* 0x0000000328287819 */ /* 0x000fe200000012ff */
[----:B------:R-:W-:Y:S01]  /*12030*/  IMAD.X R25, RZ, RZ, R5, P3 ;  /* 0x000000ffff197224 */ /* 0x000fe200018e0605 */
[----:B------:R-:W-:Y:S01]  /*12040*/  SHF.R.U64 R36, R36, 0x3, RZ ;  /* 0x0000000324247819 */ /* 0x000fe200000012ff */
[----:B--2---:R-:W-:Y:S01]  /*12050*/  IMAD R0, R22, 0x20, R23 ;  /* 0x0000002016007824 */ /* 0x004fe200078e0217 */
        /* <DEDUP_REMOVED lines=9> */
[----:B------:R-:W-:Y:S01]  /*120f0*/  SHF.R.U64 R4, R10, 0x3, RZ ;  /* 0x000000030a047819 */ /* 0x000fe200000012ff */
[----:B------:R-:W5:Y:S01]  /*12100*/  LD.E.128 R12, desc[UR52][R12.64] ;  /* 0x000000340c0c7980 */ /* 0x000f62000c101d00 */
[----:B------:R-:W-:-:S02]  /*12110*/  LOP3.LUT R40, R40, R41, RZ, 0x3c, !PT ;  /* 0x0000002928287212 */ /* 0x000fc400078e3cff */
[----:B------:R-:W-:Y:S01]  /*12120*/  LOP3.LUT R36, R36, R37, RZ, 0x3c, !PT ;  /* 0x0000002524247212 */ /* 0x000fe200078e3cff */
[----:B-1----:R-:W-:Y:S01]  /*12130*/  @P1 IMAD.HI.U32 R0, R2, R21, RZ ;  /* 0x0000001502001227 */ /* 0x002fe200078e00ff */
[----:B------:R-:W-:Y:S01]  /*12140*/  UIMAD UR4, UR36, UR9, UR4 ;  /* 0x00000009240472a4 */ /* 0x000fe2000f8e0204 */
[----:B------:R-:W-:Y:S01]  /*12150*/  LOP3.LUT R32, R32, R33, RZ, 0x3c, !PT ;  /* 0x0000002120207212 */ /* 0x000fe200078e3cff */
[----:B------:R-:W-:Y:S01]  /*12160*/  UIMAD.WIDE.U32 UR6, UR36, UR8, UR6 ;  /* 0x00000008240672a5 */ /* 0x000fe2000f8e0006 */
[--C-:B------:R-:W-:Y:S01]  /*12170*/  IMAD.X R41, RZ, RZ, R5.reuse, P6 ;  /* 0x000000ffff297224 */ /* 0x100fe200030e0605 */
[----:B0-----:R-:W-:Y:S01]  /*12180*/  @P1 SHF.R.U32.HI R45, RZ, R49, R0 ;  /* 0x00000031ff2d1219 */ /* 0x001fe20000011600 */
[--C-:B------:R-:W-:Y:S01]  /*12190*/  IMAD.X R37, RZ, RZ, R5.reuse, P5 ;  /* 0x000000ffff257224 */ /* 0x100fe200028e0605 */
[----:B------:R-:W-:Y:S01]  /*121a0*/  UIADD3 UR4, UR7, UR4, URZ ;  /* 0x0000000407047290 */ /* 0x000fe2000fffe03f */
[----:B------:R-:W-:Y:S01]  /*121b0*/  IMAD.X R33, RZ, RZ, R5, P4 ;  /* 0x000000ffff217224 */ /* 0x000fe200020e0605 */
[--C-:B------:R-:W-:Y:S01]  /*121c0*/  SHF.R.S32.HI R0, RZ, 0x1f, R45.reuse ;  /* 0x0000001fff007819 */ /* 0x100fe2000001142d */
[----:B------:R-:W-:Y:S01]  /*121d0*/  IMAD.MOV R49, RZ, RZ, -R45 ;  /* 0x000000ffff317224 */ /* 0x000fe200078e0a2d */
[----:B------:R-:W-:Y:S01]  /*121e0*/  LOP3.LUT R24, R4, R11, RZ, 0x3c, !PT ;  /* 0x0000000b04187212 */ /* 0x000fe200078e3cff */
[----:B------:R-:W-:Y:S01]  /*121f0*/  IMAD.MOV.U32 R29, RZ, RZ, R5 ;  /* 0x000000ffff1d7224 */ /* 0x000fe200078e0005 */
        /* <DEDUP_REMOVED lines=53> */
.L_x_7825:
[----:B------:R-:W-:Y:S05]  /*12550*/  BSYNC B1 ;  /* 0x0000000000017941 */ /* 0x000fea0003800000 */
.L_x_7824:
        /* <DEDUP_REMOVED lines=13> */
.L_x_7827:
[----:B------:R-:W-:Y:S05]  /*12630*/  BSYNC B1 ;  /* 0x0000000000017941 */ /* 0x000fea0003800000 */
.L_x_7826:
        /* <DEDUP_REMOVED lines=13> */
.L_x_7829:
[----:B------:R-:W-:Y:S05]  /*12710*/  BSYNC B1 ;  /* 0x0000000000017941 */ /* 0x000fea0003800000 */
.L_x_7828:
        /* <DEDUP_REMOVED lines=16> */
.L_x_7822:
        /* <DEDUP_REMOVED lines=33> */
.L_x_7831:
        /* <DEDUP_REMOVED lines=45> */
.L_x_7833:
[----:B------:R-:W-:Y:S05]  /*12d00*/  BSYNC B1 ;  /* 0x0000000000017941 */ /* 0x000fea0003800000 */
.L_x_7832:
        /* <DEDUP_REMOVED lines=61> */
.L_x_7835:
[----:B------:R-:W-:Y:S05]  /*130e0*/  BSYNC B1 ;  /* 0x0000000000017941 */ /* 0x000fea0003800000 */
.L_x_7834:
        /* <DEDUP_REMOVED lines=13> */
.L_x_7837:
[----:B------:R-:W-:Y:S05]  /*131c0*/  BSYNC B1 ;  /* 0x0000000000017941 */ /* 0x000fea0003800000 */
.L_x_7836:
        /* <DEDUP_REMOVED lines=13> */
.L_x_7839:
[----:B------:R-:W-:Y:S05]  /*132a0*/  BSYNC B1 ;  /* 0x0000000000017941 */ /* 0x000fea0003800000 */
.L_x_7838:
        /* <DEDUP_REMOVED lines=14> */
.L_x_7830:
[----:B------:R-:W-:Y:S05]  /*13390*/  BSYNC B0 ;  /* 0x0000000000007941 */ /* 0x000fea0003800000 */
.L_x_7821:
[----:B------:R-:W-:Y:S02]  /*133a0*/  ULDC UR4, c[0x0][0xc3c] ;  /* 0x00030f0000047ab9 */ /* 0x000fe40000000800 */
[----:B------:R-:W-:-:S13]  /*133b0*/  ISETP.GE.AND P0, PT, R47, UR4, PT ;  /* 0x000000042f007c0c */ /* 0x000fda000bf06270 */
[----:B------:R-:W-:Y:S05]  /*133c0*/  @!P0 BRA `(.L_x_7840) ;  /* 0xfffffed8008c8947 */ /* 0x000fea000383ffff */
[----:B------:R-:W-:Y:S05]  /*133d0*/  EXIT ;  /* 0x000000000000794d */ /* 0x000fea0003800000 */
.L_x_7782:
        /* <DEDUP_REMOVED lines=20> */
.L_x_7841:
        /* <DEDUP_REMOVED lines=41> */
.L_x_7847:
        /* <DEDUP_REMOVED lines=14> */
.L_x_7846:
[----:B------:R-:W-:Y:S05]  /*13890*/  BSYNC B0 ;  /* 0x0000000000007941 */ /* 0x000fea0003800000 */
.L_x_7845:
        /* <DEDUP_REMOVED lines=22> */
.L_x_7843:
        /* <DEDUP_REMOVED lines=25> */
.L_x_7848:
        /* <DEDUP_REMOVED lines=58> */
.L_x_7844:
[----:B------:R0:W-:Y:S01]  /*13f30*/  STL [R1+0x10], R0 ;  /* 0x0000100001007387 */ /* 0x0001e20000100800 */
[----:B------:R-:W-:-:S03]  /*13f40*/  UMOV UR36, URZ ;  /* 0x0000003f00247c82 */ /* 0x000fc60008000000 */
[----:B------:R0:W-:Y:S02]  /*13f50*/  STL [R1+0x14], RZ ;  /* 0x000014ff01007387 */ /* 0x0001e40000100800 */
.L_x_7849:
        /* <DEDUP_REMOVED lines=11> */
.L_x_7842:
[----:B0-2---:R-:W-:Y:S01]  /*14010*/  IMAD.MOV.U32 R0, RZ, RZ, 0x1 ;  /* 0x00000001ff007424 */ /* 0x005fe200078e00ff */
[----:B------:R-:W-:Y:S01]  /*14020*/  ULDC UR4, c[0x0][0xc3c] ;  /* 0x00030f0000047ab9 */ /* 0x000fe20000000800 */
[----:B------:R0:W-:Y:S01]  /*14030*/  STL [R1+0x30], RZ ;  /* 0x000030ff01007387 */ /* 0x0001e20000100800 */
[----:B------:R-:W-:-:S03]  /*14040*/  UISETP.GE.AND UP0, UPT, UR42, UR4, UPT ;  /* 0x000000042a00728c */ /* 0x000fc6000bf06270 */
[----:B------:R0:W-:Y:S03]  /*14050*/  STL [R1+0x4], R0 ;  /* 0x0000040001007387 */ /* 0x0001e60000100800 */
[----:B------:R-:W-:Y:S01]  /*14060*/  PLOP3.LUT P0, PT, PT, PT, UP0, 0x80, 0x0 ;  /* 0x000000000000781c */ /* 0x000fe20003f0f008 */
[----:B------:R0:W-:-:S12]  /*14070*/  STL [R1], RZ ;  /* 0x000000ff01007387 */ /* 0x0001d80000100800 */
        /* <DEDUP_REMOVED lines=45> */
.L_x_7917:
        /* <DEDUP_REMOVED lines=8> */
[----:B--2---:R-:W2:Y:S01]  /*143d0*/  LDG.E R2, desc[UR52][R2.64] ;  /* 0x0000003402027981 */ /* 0x004ea2000c1e1900 */
        /* <DEDUP_REMOVED lines=45> */
.L_x_7851:
        /* <DEDUP_REMOVED lines=16> */
[----:B--2---:R-:W-:Y:S02]  /*147b0*/  IMAD.U32 R2, RZ, RZ, UR4 ;  /* 0x00000004ff027e24 */ /* 0x004fe4000f8e00ff */
[----:B0-----:R-:W-:Y:S05]  /*147c0*/  @!P0 BRA `(.L_x_7852) ;  /* 0x0000000000188947 */ /* 0x001fea0003800000 */
[----:B------:R-:W-:-:S04]  /*147d0*/  UIADD3 UR4, UP0, UR48, UR6, URZ ;  /* 0x0000000630047290 */ /* 0x000fc8000ff1e03f */
[----:B------:R-:W-:Y:S02]  /*147e0*/  UIADD3.X UR5, UR49, UR7, URZ, UP0, !UPT ;  /* 0x0000000731057290 */ /* 0x000fe400087fe43f */
[----:B------:R-:W-:-:S04]  /*147f0*/  IMAD.U32 R2, RZ, RZ, UR4 ;  /* 0x00000004ff027e24 */ /* 0x000fc8000f8e00ff */
[----:B------:R-:W-:-:S05]  /*14800*/  IMAD.U32 R3, RZ, RZ, UR5 ;  /* 0x00000005ff037e24 */ /* 0x000fca000f8e00ff */
[----:B------:R0:W5:Y:S01]  /*14810*/  LDG.E R2, desc[UR52][R2.64] ;  /* 0x0000003402027981 */ /* 0x000162000c1e1900 */
[----:B------:R-:W-:Y:S05]  /*14820*/  BRA `(.L_x_7853) ;  /* 0x0000000000107947 */ /* 0x000fea0003800000 */
.L_x_7852:
[----:B------:R-:W-:Y:S05]  /*14830*/  @!P1 BRA `(.L_x_7853) ;  /* 0x00000000000c9947 */ /* 0x000fea0003800000 */
[----:B------:R-:W2:Y:S04]  /*14840*/  LDG.E R2, desc[UR52][R4.64] ;  /* 0x0000003404027981 */ /* 0x000ea8000c1e1900 */
[----:B------:R-:W2:Y:S02]  /*14850*/  LDG.E R4, desc[UR52][R4.64+0x4] ;  /* 0x0000043404047981 */ /* 0x000ea4000c1e1900 */
[----:B--2---:R-:W-:-:S07]  /*14860*/  IMAD.IADD R2, R4, 0x1, -R2 ;  /* 0x0000000104027824 */ /* 0x004fce00078e0a02 */
.L_x_7853:
[----:B0-----:R-:W2:Y:S04]  /*14870*/  LDL R3, [R1+0x28] ;  /* 0x0000280001037983 */ /* 0x001ea80000100800 */
[----:B------:R-:W3:Y:S01]  /*14880*/  LDL R5, [R1+0x14] ;  /* 0x0000140001057983 */ /* 0x000ee20000100800 */
[----:B-----5:R-:W-:Y:S01]  /*14890*/  IMAD.IADD R0, R2, 0x1, -R0 ;  /* 0x0000000102007824 */ /* 0x020fe200078e0a00 */
[----:B------:R-:W-:Y:S01]  /*148a0*/  BSSY B7, `(.L_x_7854) ;  /* 0x0000353000077945 */ /* 0x000fe20003800000 */
[----:B------:R-:W0:Y:S02]  /*148b0*/  LDC R2, c[0x0][0x448] ;  /* 0x00011200ff027b82 */ /* 0x000e240000000800 */
[----:B0-----:R-:W-:-:S13]  /*148c0*/  ISETP.NE.AND P0, PT, R2, 0x1, PT ;  /* 0x000000010200780c */ /* 0x001fda0003f05270 */
[----:B------:R-:W0:Y:S01]  /*148d0*/  @P0 LDC R4, c[0x0][0x44c] ;  /* 0x00011300ff040b82 */ /* 0x000e220000000800 */
[----:B--2---:R-:W-:-:S07]  /*148e0*/  IMAD.MOV.U32 R6, RZ, RZ, R3 ;  /* 0x000000ffff067224 */ /* 0x004fce00078e0003 */
[----:B------:R-:W2:Y:S01]  /*148f0*/  @P0 LDC R3, c[0x0][0x450] ;  /* 0x00011400ff030b82 */ /* 0x000ea20000000800 */
[----:B---3--:R-:W-:Y:S02]  /*14900*/  IMAD.SHL.U32 R2, R5, 0x80, RZ ;  /* 0x0000008005027824 */ /* 0x008fe400078e00ff */
[C---:B------:R-:W-:Y:S01]  /*14910*/  VIADD R5, R0.reuse, 0xdf ;  /* 0x000000df00057836 */ /* 0x040fe20000000000 */
[----:B------:R-:W-:Y:S01]  /*14920*/  IADD3 R0, R0, 0xe0, -R6 ;  /* 0x000000e000007810 */ /* 0x000fe20007ffe806 */
[----:B------:R-:W-:-:S04]  /*14930*/  VIADD R2, R2, 0x7f ;  /* 0x0000007f02027836 */ /* 0x000fc80000000000 */
[----:B0-----:R-:W-:-:S05]  /*14940*/  @P0 IMAD.HI.U32 R4, R2, R4, RZ ;  /* 0x0000000402040227 */ /* 0x001fca00078e00ff */
[----:B--2---:R-:W-:Y:S01]  /*14950*/  @P0 SHF.R.U32.HI R2, RZ, R3, R4 ;  /* 0x00000003ff020219 */ /* 0x004fe20000011604 */
[----:B------:R-:W-:-:S04]  /*14960*/  IMAD.MOV.U32 R4, RZ, RZ, RZ ;  /* 0x000000ffff047224 */ /* 0x000fc800078e00ff */
[----:B------:R-:W-:Y:S02]  /*14970*/  IMAD.IADD R3, R0, 0x1, R2 ;  /* 0x0000000100037824 */ /* 0x000fe400078e0202 */
[----:B------:R-:W-:Y:S02]  /*14980*/  IMAD.MOV.U32 R2, RZ, RZ, RZ ;  /* 0x000000ffff027224 */ /* 0x000fe400078e00ff */
[----:B------:R-:W-:-:S04]  /*14990*/  IMAD.HI R4, R5, -0x6db6db6d, R4 ;  /* 0x9249249305047827 */ /* 0x000fc800078e0204 */
[----:B------:R-:W-:Y:S01]  /*149a0*/  IMAD.HI R2, R3, -0x6db6db6d, R2 ;  /* 0x9249249303027827 */ /* 0x000fe200078e0202 */
[----:B------:R-:W-:-:S04]  /*149b0*/  SHF.R.U32.HI R0, RZ, 0x1f, R4 ;  /* 0x0000001fff007819 */ /* 0x000fc80000011604 */
[----:B------:R-:W-:Y:S02]  /*149c0*/  SHF.R.U32.HI R3, RZ, 0x1f, R2 ;  /* 0x0000001fff037819 */ /* 0x000fe40000011602 */
[----:B------:R-:W-:Y:S02]  /*149d0*/  LEA.HI.SX32 R0, R4, R0, 0x19 ;  /* 0x0000000004007211 */ /* 0x000fe400078fcaff */
[----:B------:R-:W-:-:S04]  /*149e0*/  LEA.HI.SX32 R3, R2, R3, 0x19 ;  /* 0x0000000302037211 */ /* 0x000fc800078fcaff */
        /* <DEDUP_REMOVED lines=21> */
.L_x_7855:
        /* <DEDUP_REMOVED lines=20> */
.L_x_7858:
[----:B------:R-:W-:Y:S05]  /*14c80*/  BSYNC B6 ;  /* 0x0000000000067941 */ /* 0x000fea0003800000 */
.L_x_7857:
        /* <DEDUP_REMOVED lines=21> */
.L_x_7860:
[----:B------:R-:W-:Y:S05]  /*14de0*/  BSYNC B6 ;  /* 0x0000000000067941 */ /* 0x000fea0003800000 */
.L_x_7859:
        /* <DEDUP_REMOVED lines=21> */
.L_x_7862:
[----:B------:R-:W-:Y:S05]  /*14f40*/  BSYNC B6 ;  /* 0x0000000000067941 */ /* 0x000fea0003800000 */
.L_x_7861:
        /* <DEDUP_REMOVED lines=19> */
.L_x_7864:
[----:B------:R-:W-:Y:S05]  /*15080*/  BSYNC B6 ;  /* 0x0000000000067941 */ /* 0x000fea0003800000 */
.L_x_7863:
        /* <DEDUP_REMOVED lines=11> */
[----:B--2---:R2:W3:Y:S01]  /*15140*/  @P0 LDG.E R8, desc[UR52][R2.64] ;  /* 0x0000003402080981 */ /* 0x0044e2000c1e1900 */
[----:B0-----:R-:W-:-:S04]  /*15150*/  SHF.R.U32.HI R0, RZ, 0x5, R0 ;  /* 0x00000005ff007819 */ /* 0x001fc80000011600 */
[----:B------:R-:W-:Y:S01]  /*15160*/  LOP3.LUT R0, R0, 0x3, RZ, 0xc0, !PT ;  /* 0x0000000300007812 */ /* 0x000fe200078ec0ff */
[----:B--2---:R-:W0:Y:S01]  /*15170*/  LDC.64 R2, c[0x0][0x418] ;  /* 0x00010600ff027b82 */ /* 0x004e220000000a00 */
[----:B---3--:R-:W-:Y:S01]  /*15180*/  SHF.R.S32.HI R9, RZ, 0x1f, R8 ;  /* 0x0000001fff097819 */ /* 0x008fe20000011408 */
[----:B------:R2:W-:Y:S01]  /*15190*/  @P0 STL [R1+0x8], R8 ;  /* 0x0000080801000387 */ /* 0x0005e20000100800 */
[----:B0-----:R-:W-:Y:S01]  /*151a0*/  LOP3.LUT P0, RZ, R2, UR4, RZ, 0xfc, !PT ;  /* 0x0000000402ff7c12 */ /* 0x001fe2000f80fcff */
[----:B------:R-:W-:Y:S02]  /*151b0*/  UMOV UR4, 0xffffffff ;  /* 0xffffffff00047882 */ /* 0x000fe40000000000 */
[----:B------:R2:W-:Y:S01]  /*151c0*/  STL [R1+0xc], R9 ;  /* 0x00000c0901007387 */ /* 0x0005e20000100800 */
[----:B------:R-:W-:-:S04]  /*151d0*/  LOP3.LUT P0, RZ, R3, UR5, RZ, 0xfc, P0 ;  /* 0x0000000503ff7c12 */ /* 0x000fc8000800fcff */
[----:B------:R-:W-:Y:S01]  /*151e0*/  SEL R16, R8, RZ, !P0 ;  /* 0x000000ff08107207 */ /* 0x000fe20004000000 */
[----:B------:R-:W-:Y:S08]  /*151f0*/  BRA.DIV UR4, `(.L_x_7865) ;  /* 0x0000003e04cc7947 */ /* 0x000ff0000b800000 */
[----:B------:R0:W3:Y:S02]  /*15200*/  SHFL.IDX PT, R14, R0, RZ, 0x1f ;  /* 0x00001fff000e7589 */ /* 0x0000e400000e0000 */
.L_x_7936:
[----:B------:R-:W-:Y:S02]  /*15210*/  PLOP3.LUT P1, PT, PT, PT, PT, 0x8, 0x0 ;  /* 0x000000000000781c */ /* 0x000fe40003f2e170 */
[----:B---3--:R-:W-:Y:S02]  /*15220*/  ISETP.NE.AND P0, PT, R14, RZ, PT ;  /* 0x000000ff0e00720c */ /* 0x008fe40003f05270 */
[----:B0-----:R-:W-:-:S05]  /*15230*/  P2R R0, PR, RZ, 0x2 ;  /* 0x00000002ff007803 */ /* 0x001fca0000000000 */
[----:B------:R0:W-:Y:S06]  /*15240*/  STL [R1+0x18], R0 ;  /* 0x0000180001007387 */ /* 0x0001ec0000100800 */
[----:B------:R-:W-:Y:S05]  /*15250*/  @P0 BRA `(.L_x_7866) ;  /* 0x0000000400540947 */ /* 0x000fea0003800000 */
[----:B------:R-:W-:Y:S01]  /*15260*/  UMOV UR4, 0xffffffff ;  /* 0xffffffff00047882 */ /* 0x000fe20000000000 */
[----:B0-----:R-:W-:Y:S02]  /*15270*/  VIADD R0, R18, 0xffffffff ;  /* 0xffffffff12007836 */ /* 0x001fe40000000000 */
[----:B------:R-:W-:Y:S05]  /*15280*/  BRA.DIV UR4, `(.L_x_7867) ;  /* 0x0000003e04c87947 */ /* 0x000fea000b800000 */
[----:B------:R-:W-:-:S13]  /*15290*/  ELECT P6, URZ, PT ;  /* 0x00000000003f782f */ /* 0x000fda00038c0000 */
.L_x_7939:
        /* <DEDUP_REMOVED lines=21> */
.L_x_7868:
[----:B0-----:R-:W3:Y:S04]  /*153f0*/  LDL R3, [R1] ;  /* 0x0000000001037983 */ /* 0x001ee80000100800 */
        /* <DEDUP_REMOVED lines=8> */
.L_x_7940:
        /* <DEDUP_REMOVED lines=8> */
.L_x_7870:
        /* <DEDUP_REMOVED lines=18> */
.L_x_7941:
        /* <DEDUP_REMOVED lines=8> */
.L_x_7872:
        /* <DEDUP_REMOVED lines=10> */
[----:B------:R-:W-:-:S02]  /*15740*/  UMOV UR12, UR36 ;  /* 0x00000024000c7c82 */ /* 0x000fc40008000000 */
[----:B------:R-:W-:Y:S01]  /*15750*/  P2R R0, PR, RZ, 0x1 ;  /* 0x00000001ff007803 */ /* 0x000fe20000000000 */
[----:B------:R-:W-:Y:S02]  /*15760*/  UIADD3 UR8, UR8, 0x20400, URZ ;  /* 0x0002040008087890 */ /* 0x000fe4000fffe03f */
[----:B------:R-:W-:Y:S02]  /*15770*/  UIADD3 UR9, UR9, 0x2e830, URZ ;  /* 0x0002e83009097890 */ /* 0x000fe4000fffe03f */
[----:B------:R3:W-:Y:S07]  /*15780*/  STL [R1+0x18], R0 ;  /* 0x0000180001007387 */ /* 0x0007ee0000100800 */
[----:B------:R3:W-:Y:S01]  /*15790*/  UTMALDG.4D [UR8], [UR4], desc[UR6] ;  /* 0x00000608040075b4 */ /* 0x0007e20008019000 */
[----:B------:R-:W-:-:S02]  /*157a0*/  NOP ;  /* 0x0000000000007918 */ /* 0x000fc40000000000 */
.L_x_7866:
[----:B------:R-:W-:Y:S05]  /*157b0*/  WARPSYNC.ALL ;  /* 0x0000000000007948 */ /* 0x000fea0003800000 */
[----:B0--3--:R-:W-:Y:S01]  /*157c0*/  VIADD R0, R17, 0x1c400 ;  /* 0x0001c40011007836 */ /* 0x009fe20000000000 */
[----:B------:R-:W-:Y:S01]  /*157d0*/  USHF.R.S32.HI UR4, URZ, 0x1f, UR47 ;  /* 0x0000001f3f047899 */ /* 0x000fe2000801142f */
[----:B------:R-:W-:Y:S03]  /*157e0*/  BAR.SYNC.DEFER_BLOCKING 0x8, 0x180 ;  /* 0x0206000000007b1d */ /* 0x000fe60000010000 */
        /* <DEDUP_REMOVED lines=9> */
[----:B------:R-:W-:Y:S02]  /*15880*/  USHF.R.S32.HI UR47, URZ, 0x1f, UR36 ;  /* 0x0000001f3f2f7899 */ /* 0x000fe40008011424 */
        /* <DEDUP_REMOVED lines=8> */
[----:B--2---:R-:W-:Y:S02]  /*15910*/  IMAD.U32 R4, RZ, RZ, UR6 ;  /* 0x00000006ff047e24 */ /* 0x004fe4000f8e00ff */
        /* <DEDUP_REMOVED lines=11> */
.L_x_7874:
[----:B------:R-:W-:Y:S05]  /*159d0*/  BSYNC B6 ;  /* 0x0000000000067941 */ /* 0x000fea0003800000 */
.L_x_7873:
[----:B------:R-:W3:Y:S01]  /*159e0*/  LDL R7, [R1+0x14] ;  /* 0x0000140001077983 */ /* 0x000ee20000100800 */
[----:B------:R-:W0:Y:S01]  /*159f0*/  LDC R5, c[0x0][0x448] ;  /* 0x00011200ff057b82 */ /* 0x000e220000000800 */
[----:B------:R-:W-:Y:S02]  /*15a00*/  ULDC.64 UR8, c[0x0][0x2d8] ;  /* 0x0000b60000087ab9 */ /* 0x000fe40000000a00 */
[----:B--2---:R2:W5:Y:S01]  /*15a10*/  LDL R9, [R1+0x2c] ;  /* 0x00002c0001097983 */ /* 0x0045620000100800 */
[----:B------:R-:W4:Y:S01]  /*15a20*/  S2R R2, SR_TID.X ;  /* 0x0000000000027919 */ /* 0x000f220000002100 */
[----:B0-----:R-:W-:-:S13]  /*15a30*/  ISETP.NE.AND P0, PT, R5, 0x1, PT ;  /* 0x000000010500780c */ /* 0x001fda0003f05270 */
[----:B------:R-:W0:Y:S01]  /*15a40*/  @P0 LDC R3, c[0x0][0x44c] ;  /* 0x00011300ff030b82 */ /* 0x000e220000000800 */
[C---:B----4-:R-:W-:Y:S01]  /*15a50*/  LOP3.LUT R0, R2.reuse, 0x7f, RZ, 0xc0, !PT ;  /* 0x0000007f02007812 */ /* 0x050fe200078ec0ff */
[----:B------:R-:W-:-:S03]  /*15a60*/  IMAD.SHL.U32 R2, R2, 0x10, RZ ;  /* 0x0000001002027824 */ /* 0x000fc600078e00ff */
[----:B------:R-:W-:-:S03]  /*15a70*/  SHF.R.U32.HI R0, RZ, 0x3, R0 ;  /* 0x00000003ff007819 */ /* 0x000fc60000011600 */
[----:B------:R-:W4:Y:S01]  /*15a80*/  @P0 LDC R4, c[0x0][0x450] ;  /* 0x00011400ff040b82 */ /* 0x000f220000000800 */
[----:B------:R-:W-:Y:S01]  /*15a90*/  LOP3.LUT R2, R0, 0x70, R2, 0xf8, !PT ;  /* 0x0000007000027812 */ /* 0x000fe200078ef802 */
[----:B------:R-:W-:Y:S01]  /*15aa0*/  UIMAD UR6, UR47, UR8, URZ ;  /* 0x000000082f0672a4 */ /* 0x000fe2000f8e023f */
[----:B------:R-:W-:Y:S01]  /*15ab0*/  UMOV UR4, UR48 ;  /* 0x0000003000047c82 */ /* 0x000fe20008000000 */
[----:B------:R-:W-:Y:S02]  /*15ac0*/  UMOV UR5, UR37 ;  /* 0x0000002500057c82 */ /* 0x000fe40008000000 */
[----:B------:R-:W-:Y:S01]  /*15ad0*/  UIMAD UR6, UR36, UR9, UR6 ;  /* 0x00000009240672a4 */ /* 0x000fe2000f8e0206 */
[----:B------:R-:W1:Y:S01]  /*15ae0*/  S2R R8, SR_TID.X ;  /* 0x0000000000087919 */ /* 0x000e620000002100 */
        /* <DEDUP_REMOVED lines=8> */
[----:B-1----:R-:W-:-:S05]  /*15b70*/  IMAD.SHL.U32 R10, R8, 0x10, RZ ;  /* 0x00000010080a7824 */ /* 0x002fca00078e00ff */
[----:B------:R-:W-:Y:S01]  /*15b80*/  LOP3.LUT R10, R10, 0x70, RZ, 0xc0, !PT ;  /* 0x000000700a0a7812 */ /* 0x000fe200078ec0ff */
[----:B---3--:R-:W-:-:S04]  /*15b90*/  IMAD R0, R7, 0x80, R2 ;  /* 0x0000008007007824 */ /* 0x008fc800078e0202 */
[----:B0-----:R-:W-:-:S04]  /*15ba0*/  @P0 IMAD.HI.U32 R3, R0, R3, RZ ;  /* 0x0000000300030227 */ /* 0x001fc800078e00ff */
[----:B------:R-:W-:Y:S01]  /*15bb0*/  IMAD.MOV.U32 R2, RZ, RZ, R0 ;  /* 0x000000ffff027224 */ /* 0x000fe200078e0000 */
[----:B----4-:R-:W-:-:S04]  /*15bc0*/  @P0 SHF.R.U32.HI R2, RZ, R4, R3 ;  /* 0x00000004ff020219 */ /* 0x010fc80000011603 */
        /* <DEDUP_REMOVED lines=19> */
[----:B--2---:R-:W-:Y:S09]  /*15d00*/  BRA.DIV UR4, `(.L_x_7875) ;  /* 0x0000003604707947 */ /* 0x004ff2000b800000 */
        /* <DEDUP_REMOVED lines=13> */
[----:B------:R-:W-:Y:S02]  /*15de0*/  @!P1 IMAD.MOV.U32 R6, RZ, RZ, R5 ;  /* 0x000000ffff069224 */ /* 0x000fe400078e0005 */
[----:B------:R-:W-:-:S03]  /*15df0*/  VIADD R5, R4, 0x10 ;  /* 0x0000001004057836 */ /* 0x000fc60000000000 */
[----:B------:R-:W-:Y:S01]  /*15e00*/  @!PT LDS RZ, [RZ] ;  /* 0x00000000fffff984 */ /* 0x000fe20000000800 */
[----:B-----5:R0:W-:Y:S02]  /*15e10*/  @!P1 LDGSTS.E.BYPASS.LTC128B.128 [R9+0x1c400], desc[UR52][R6.64], !P0 ;  /* 0x1c40000006099fae */ /* 0x0201e4000c101d74 */
        /* <DEDUP_REMOVED lines=49> */
.L_x_7958:
        /* <DEDUP_REMOVED lines=10> */
.L_x_7876:
        /* <DEDUP_REMOVED lines=18> */
.L_x_7959:
[----:B------:R-:W-:Y:S05]  /*162f0*/  BSYNC B0 ;  /* 0x0000000000007941 */ /* 0x000fea0003800000 */
.L_x_7877:
[----:B------:R-:W-:-:S13]  /*16300*/  ISETP.GE.AND P0, PT, R18, 0x2, PT ;  /* 0x000000021200780c */ /* 0x000fda0003f06270 */
[----:B------:R-:W-:Y:S05]  /*16310*/  @!P0 BRA `(.L_x_7879) ;  /* 0x0000001000388947 */ /* 0x000fea0003800000 */
[----:B-1----:R1:W5:Y:S01]  /*16320*/  LDL.LU R0, [R1+0x4] ;  /* 0x0000040001007983 */ /* 0x0023620000300800 */
[----:B------:R-:W-:-:S03]  /*16330*/  VIADD R18, R18, 0xfffffffe ;  /* 0xfffffffe12127836 */ /* 0x000fc60000000000 */
[----:B0-----:R1:W5:Y:S04]  /*16340*/  LDL.LU R6, [R1] ;  /* 0x0000000001067983 */ /* 0x0013680000300800 */
.L_x_7899:
        /* <DEDUP_REMOVED lines=36> */
.L_x_7882:
        /* <DEDUP_REMOVED lines=8> */
.L_x_7960:
[----:B------:R-:W-:Y:S05]  /*16610*/  BSYNC B1 ;  /* 0x0000000000017941 */ /* 0x000fea0003800000 */
.L_x_7883:
        /* <DEDUP_REMOVED lines=9> */
.L_x_7886:
[----:B------:R-:W-:Y:S05]  /*166b0*/  BSYNC B1 ;  /* 0x0000000000017941 */ /* 0x000fea0003800000 */
.L_x_7885:
[----:B------:R-:W3:Y:S04]  /*166c0*/  LDL R2, [R1] ;  /* 0x0000000001027983 */ /* 0x000ee80000100800 */
        /* <DEDUP_REMOVED lines=12> */
.L_x_7887:
        /* <DEDUP_REMOVED lines=13> */
.L_x_7961:
[----:B------:R-:W-:Y:S05]  /*16860*/  BSYNC B1 ;  /* 0x0000000000017941 */ /* 0x000fea0003800000 */
.L_x_7888:
        /* <DEDUP_REMOVED lines=11> */
.L_x_7891:
[----:B------:R-:W-:Y:S05]  /*16920*/  BSYNC B1 ;  /* 0x0000000000017941 */ /* 0x000fea0003800000 */
.L_x_7890:
        /* <DEDUP_REMOVED lines=8> */
.L_x_7892:
        /* <DEDUP_REMOVED lines=10> */
.L_x_7881:
[----:B------:R-:W-:Y:S05]  /*16a50*/  BSYNC B0 ;  /* 0x0000000000007941 */ /* 0x000fea0003800000 */
.L_x_7880:
[----:B------:R-:W-:-:S06]  /*16a60*/  UISETP.NE.AND UP0, UPT, UR39, 0x3, UPT ;  /* 0x000000032700788c */ /* 0x000fcc000bf05270 */
[----:B------:R-:W-:-:S13]  /*16a70*/  PLOP3.LUT P0, PT, PT, PT, UP0, 0x80, 0x0 ;  /* 0x000000000000781c */ /* 0x000fda0003f0f008 */
[----:B------:R-:W-:Y:S05]  /*16a80*/  @!P0 BRA `(.L_x_7893) ;  /* 0x0000000000048947 */ /* 0x000fea0003800000 */
[----:B------:R-:W-:Y:S01]  /*16a90*/  BPT.TRAP 0x1 ;  /* 0x000000040000795c */ /* 0x000fe20000300000 */
.L_x_7893:
        /* <DEDUP_REMOVED lines=8> */
.L_x_7962:
[----:B------:R-:W-:Y:S05]  /*16b20*/  BSYNC B0 ;  /* 0x0000000000007941 */ /* 0x000fea0003800000 */
.L_x_7894:
[----:B------:R-:W-:Y:S05]  /*16b30*/  @!P1 BRA `(.L_x_7896) ;  /* 0x0000000000049947 */ /* 0x000fea0003800000 */
[----:B------:R-:W-:Y:S01]  /*16b40*/  BPT.TRAP 0x1 ;  /* 0x000000040000795c */ /* 0x000fe20000300000 */
.L_x_7896:
[----:B------:R-:W-:Y:S01]  /*16b50*/  SHF.L.U32 R0, R0, 0x1f, RZ ;  /* 0x0000001f00007819 */ /* 0x000fe200000006ff */
[----:B--2---:R-:W-:-:S03]  /*16b60*/  IMAD R2, R6, 0x7000, RZ ;  /* 0x0000700006027824 */ /* 0x004fc600078e02ff */
[----:B------:R-:W2:Y:S02]  /*16b70*/  SYNCS.PHASECHK.TRANS64.TRYWAIT P0, [R20+URZ+0x2e860], R0 ;  /* 0x02e86000140075a7 */ /* 0x000ea4000800017f */
[----:B--2---:R-:W-:Y:S05]  /*16b80*/  @!P0 BRA `(.L_x_7897) ;  /* 0x00000030009c8947 */ /* 0x004fea0003800000 */
.L_x_7963:
[----:B------:R-:W3:Y:S04]  /*16b90*/  LDL R13, [R1+0x24] ;  /* 0x00002400010d7983 */ /* 0x000ee80000100800 */
[----:B------:R-:W3:Y:S01]  /*16ba0*/  LDL R12, [R1+0x1c] ;  /* 0x00001c00010c7983 */ /* 0x000ee20000100800 */
[----:B--2---:R-:W-:Y:S01]  /*16bb0*/  LOP3.LUT R0, R2, R19, RZ, 0xfc, !PT ;  /* 0x0000001302007212 */ /* 0x004fe200078efcff */
[----:B------:R-:W-:Y:S05]  /*16bc0*/  WARPSYNC.ALL ;  /* 0x0000000000007948 */ /* 0x000fea0003800000 */
[----:B------:R-:W2:Y:S01]  /*16bd0*/  S2R R3, SR_TID.X ;  /* 0x0000000000037919 */ /* 0x000ea20000002100 */
[----:B------:R-:W-:-:S05]  /*16be0*/  IMAD.IADD R0, R17, 0x1, R0 ;  /* 0x0000000111007824 */ /* 0x000fca00078e0200 */
[----:B------:R-:W0:Y:S01]  /*16bf0*/  LDSM.16.MT88.4 R4, [R0+0xe400] ;  /* 0x00e400000004783b */ /* 0x000e220000004200 */
[----:B--2---:R-:W-:Y:S01]  /*16c00*/  LOP3.LUT P0, RZ, R3, 0x4, RZ, 0xc0, !PT ;  /* 0x0000000403ff7812 */ /* 0x004fe2000780c0ff */
[----:B------:R-:W-:-:S05]  /*16c10*/  IMAD.MOV.U32 R3, RZ, RZ, 0x40 ;  /* 0x00000040ff037424 */ /* 0x000fca00078e00ff */
[----:B------:R-:W-:-:S05]  /*16c20*/  SEL R3, R3, 0xffffffc0, !P0 ;  /* 0xffffffc003037807 */ /* 0x000fca0004000000 */
[----:B------:R-:W-:Y:S01]  /*16c30*/  IMAD.IADD R3, R3, 0x1, R19 ;  /* 0x0000000103037824 */ /* 0x000fe200078e0213 */
[----:B0-----:R-:W-:-:S04]  /*16c40*/  PRMT R8, R4, 0x6420, R5 ;  /* 0x0000642004087816 */ /* 0x001fc80000000005 */
[----:B------:R-:W-:Y:S02]  /*16c50*/  IADD3 R3, R17, R3, R2 ;  /* 0x0000000311037210 */ /* 0x000fe40007ffe002 */
[----:B------:R-:W-:Y:S02]  /*16c60*/  PRMT R9, R4, 0x7531, R5 ;  /* 0x0000753104097816 */ /* 0x000fe40000000005 */
[C-C-:B------:R-:W-:Y:S02]  /*16c70*/  PRMT R10, R6.reuse, 0x6420, R7.reuse ;  /* 0x00006420060a7816 */ /* 0x140fe40000000007 */
[----:B------:R-:W-:Y:S02]  /*16c80*/  PRMT R11, R6, 0x7531, R7 ;  /* 0x00007531060b7816 */ /* 0x000fe40000000007 */
[----:B------:R-:W0:Y:S02]  /*16c90*/  LDSM.16.MT88.4 R4, [R3+0xe400] ;  /* 0x00e400000304783b */ /* 0x000e240000004200 */
[----:B0-----:R-:W-:-:S02]  /*16ca0*/  PRMT R14, R6, 0x6420, R7 ;  /* 0x00006420060e7816 */ /* 0x001fc40000000007 */
        /* <DEDUP_REMOVED lines=9> */
[----:B------:R-:W0:Y:S02]  /*16d40*/  LDSM.16.MT88.4 R8, [R4+0xe400] ;  /* 0x00e400000408783b */ /* 0x000e240000004200 */
[C-C-:B0-----:R-:W-:Y:S02]  /*16d50*/  PRMT R4, R8.reuse, 0x6420, R9.reuse ;  /* 0x0000642008047816 */ /* 0x141fe40000000009 */
[----:B------:R-:W-:Y:S02]  /*16d60*/  PRMT R5, R8, 0x7531, R9 ;  /* 0x0000753108057816 */ /* 0x000fe40000000009 */
[C-C-:B------:R-:W-:Y:S02]  /*16d70*/  PRMT R6, R10.reuse, 0x6420, R11.reuse ;  /* 0x000064200a067816 */ /* 0x140fe4000000000b */
[----:B------:R-:W-:Y:S02]  /*16d80*/  PRMT R7, R10, 0x7531, R11 ;  /* 0x000075310a077816 */ /* 0x000fe4000000000b */
[----:B------:R-:W0:Y:S04]  /*16d90*/  LDSM.16.MT88.4 R8, [R3+0xf400] ;  /* 0x00f400000308783b */ /* 0x000e280000004200 */
[----:B------:R2:W-:Y:S02]  /*16da0*/  STSM.16.M88.4 [R0+0x1000], R4 ;  /* 0x0010000400007844 */ /* 0x0005e40000000200 */
[----:B--2---:R-:W-:-:S05]  /*16db0*/  VIADD R4, R2, 0x2000 ;  /* 0x0000200002047836 */ /* 0x004fca0000000000 */
        /* <DEDUP_REMOVED lines=44> */
[C---:B--2---:R-:W-:Y:S02]  /*17080*/  VIADD R4, R2.reuse, 0x5000 ;  /* 0x0000500002047836 */ /* 0x044fe40000000000 */
[----:B------:R-:W-:-:S03]  /*17090*/  VIADD R2, R2, 0x6000 ;  /* 0x0000600002027836 */ /* 0x000fc60000000000 */
[-C--:B------:R-:W-:Y:S02]  /*170a0*/  LOP3.LUT R4, R4, R19.reuse, RZ, 0xfc, !PT ;  /* 0x0000001304047212 */ /* 0x080fe400078efcff */
[----:B------:R-:W-:-:S03]  /*170b0*/  LOP3.LUT R2, R2, R19, RZ, 0xfc, !PT ;  /* 0x0000001302027212 */ /* 0x000fc600078efcff */
[C---:B------:R-:W-:Y:S02]  /*170c0*/  IMAD.IADD R4, R17.reuse, 0x1, R4 ;  /* 0x0000000111047824 */ /* 0x040fe400078e0204 */
        /* <DEDUP_REMOVED lines=38> */
.L_x_7898:
[----:B0-----:R-:W0:Y:S01]  /*17330*/  S2R R0, SR_TID.X ;  /* 0x0000000000007919 */ /* 0x001e220000002100 */
[----:B--2---:R2:W-:Y:S01]  /*17340*/  SYNCS.ARRIVE.TRANS64.A1T0 RZ, [R20+URZ+0x2e850], RZ ;  /* 0x02e850ff14ff79a7 */ /* 0x0045e2000810003f */
[----:B------:R3:W5:Y:S01]  /*17350*/  LDL R6, [R1] ;  /* 0x0000000001067983 */ /* 0x0007620000100800 */
[----:B0-----:R-:W-:Y:S01]  /*17360*/  LOP3.LUT R0, R0, 0x7f, RZ, 0xc0, !PT ;  /* 0x0000007f00007812 */ /* 0x001fe200078ec0ff */
        /* <DEDUP_REMOVED lines=9> */
.L_x_7879:
[----:B------:R-:W2:Y:S01]  /*17400*/  S2R R2, SR_TID.X ;  /* 0x0000000000027919 */ /* 0x000ea20000002100 */
[----:B------:R-:W-:Y:S01]  /*17410*/  BSSY B0, `(.L_x_7900) ;  /* 0x0000011000007945 */ /* 0x000fe20003800000 */
[----:B--2---:R-:W-:-:S04]  /*17420*/  LOP3.LUT R2, R2, 0x7f, RZ, 0xc0, !PT ;  /* 0x0000007f02027812 */ /* 0x004fc800078ec0ff */
[----:B------:R-:W-:-:S13]  /*17430*/  ISETP.NE.AND P0, PT, R2, RZ, PT ;  /* 0x000000ff0200720c */ /* 0x000fda0003f05270 */
[----:B------:R-:W-:Y:S05]  /*17440*/  @P0 BRA `(.L_x_7901) ;  /* 0x0000000000340947 */ /* 0x000fea0003800000 */
[----:B------:R-:W2:Y:S01]  /*17450*/  S2R R3, SR_LANEID ;  /* 0x0000000000037919 */ /* 0x000ea20000000000 */
[----:B------:R-:W-:Y:S02]  /*17460*/  VOTEU.ANY UR4, UPT, PT ;  /* 0x0000000000047886 */ /* 0x000fe400038e0100 */
[----:B-1---5:R-:W2:Y:S08]  /*17470*/  FLO.U32 R0, UR4 ;  /* 0x0000000400007d00 */ /* 0x022eb000080e0000 */
        /* <DEDUP_REMOVED lines=10> */
.L_x_7901:
[----:B------:R-:W-:Y:S05]  /*17520*/  BSYNC B0 ;  /* 0x0000000000007941 */ /* 0x000fea0003800000 */
.L_x_7900:
[----:B------:R-:W-:-:S06]  /*17530*/  UISETP.NE.AND UP0, UPT, UR39, 0x3, UPT ;  /* 0x000000032700788c */ /* 0x000fcc000bf05270 */
[----:B------:R-:W-:-:S13]  /*17540*/  PLOP3.LUT P1, PT, PT, PT, UP0, 0x80, 0x0 ;  /* 0x000000000000781c */ /* 0x000fda0003f2f008 */
[----:B------:R-:W-:Y:S05]  /*17550*/  @!P1 BRA `(.L_x_7902) ;  /* 0x0000000000049947 */ /* 0x000fea0003800000 */
[----:B------:R-:W-:Y:S01]  /*17560*/  BPT.TRAP 0x1 ;  /* 0x000000040000795c */ /* 0x000fe20000300000 */
.L_x_7902:
[----:B------:R-:W3:Y:S04]  /*17570*/  LDL R3, [R1+0x4] ;  /* 0x0000040001037983 */ /* 0x000ee80000100800 */
[----:B------:R-:W4:Y:S01]  /*17580*/  LDL R2, [R1] ;  /* 0x0000000001027983 */ /* 0x000f220000100800 */
[----:B-12--5:R-:W-:Y:S01]  /*17590*/  IMAD.U32 R0, RZ, RZ, UR41 ;  /* 0x00000029ff007e24 */ /* 0x026fe2000f8e00ff */
[----:B------:R-:W-:Y:S04]  /*175a0*/  BSSY B0, `(.L_x_7903) ;  /* 0x0000007000007945 */ /* 0x000fe80003800000 */
[----:B------:R-:W-:-:S02]  /*175b0*/  ISETP.NE.AND P2, PT, R0, 0x3, PT ;  /* 0x000000030000780c */ /* 0x000fc40003f45270 */
[----:B---3--:R-:W-:-:S04]  /*175c0*/  LOP3.LUT R3, R3, 0x1, RZ, 0x3c, !PT ;  /* 0x0000000103037812 */ /* 0x008fc800078e3cff */
[----:B------:R-:W-:Y:S01]  /*175d0*/  SHF.L.U32 R3, R3, 0x1f, RZ ;  /* 0x0000001f03037819 */ /* 0x000fe200000006ff */
[----:B----4-:R-:W-:-:S04]  /*175e0*/  IMAD R16, R2, 0x8, R17 ;  /* 0x0000000802107824 */ /* 0x010fc800078e0211 */
[----:B------:R-:W1:Y:S02]  /*175f0*/  SYNCS.PHASECHK.TRANS64.TRYWAIT P1, [R16+URZ+0x2e870], R3 ;  /* 0x02e87003100075a7 */ /* 0x000e64000802017f */
[----:B-1----:R-:W-:Y:S05]  /*17600*/  @!P1 BRA `(.L_x_7904) ;  /* 0x0000002800109947 */ /* 0x002fea0003800000 */
.L_x_7964:
[----:B------:R-:W-:Y:S05]  /*17610*/  BSYNC B0 ;  /* 0x0000000000007941 */ /* 0x000fea0003800000 */
.L_x_7903:
[----:B------:R-:W-:Y:S05]  /*17620*/  @!P2 BRA `(.L_x_7905) ;  /* 0x000000000004a947 */ /* 0x000fea0003800000 */
[----:B------:R-:W-:Y:S01]  /*17630*/  BPT.TRAP 0x1 ;  /* 0x000000040000795c */ /* 0x000fe20000300000 */
.L_x_7905:
[----:B------:R-:W1:Y:S02]  /*17640*/  LDL R0, [R1+0x4] ;  /* 0x0000040001007983 */ /* 0x000e640000100800 */
[----:B-1----:R-:W-:-:S04]  /*17650*/  SHF.L.U32 R3, R0, 0x1f, RZ ;  /* 0x0000001f00037819 */ /* 0x002fc800000006ff */
[----:B------:R-:W1:Y:S02]  /*17660*/  SYNCS.PHASECHK.TRANS64.TRYWAIT P1, [R16+URZ+0x2e860], R3 ;  /* 0x02e86003100075a7 */ /* 0x000e64000802017f */
[----:B-1----:R-:W-:Y:S05]  /*17670*/  @!P1 BRA `(.L_x_7906) ;  /* 0x0000002800089947 */ /* 0x002fea0003800000 */
.L_x_7965:
[----:B------:R-:W2:Y:S04]  /*17680*/  LDL R18, [R1] ;  /* 0x0000000001127983 */ /* 0x000ea80000100800 */
[----:B------:R-:W3:Y:S01]  /*17690*/  LDL R12, [R1+0x24] ;  /* 0x00002400010c7983 */ /* 0x000ee20000100800 */
[----:B0-----:R-:W0:Y:S01]  /*176a0*/  S2R R9, SR_TID.X ;  /* 0x0000000000097919 */ /* 0x001e220000002100 */
[----:B------:R-:W-:Y:S05]  /*176b0*/  WARPSYNC.ALL ;  /* 0x0000000000007948 */ /* 0x000fea0003800000 */
[----:B------:R-:W-:Y:S01]  /*176c0*/  IMAD.MOV.U32 R13, RZ, RZ, 0x40 ;  /* 0x00000040ff0d7424 */ /* 0x000fe200078e00ff */
[----:B0-----:R-:W-:-:S04]  /*176d0*/  LOP3.LUT P1, RZ, R9, 0x4, RZ, 0xc0, !PT ;  /* 0x0000000409ff7812 */ /* 0x001fc8000782c0ff */
[----:B------:R-:W-:Y:S01]  /*176e0*/  SEL R13, R13, 0xffffffc0, !P1 ;  /* 0xffffffc00d0d7807 */ /* 0x000fe20004800000 */
[----:B--2---:R-:W-:-:S05]  /*176f0*/  IMAD R0, R18, 0x7000, RZ ;  /* 0x0000700012007824 */ /* 0x004fca00078e02ff */
[----:B------:R-:W-:-:S05]  /*17700*/  LOP3.LUT R2, R0, R19, RZ, 0xfc, !PT ;  /* 0x0000001300027212 */ /* 0x000fca00078efcff */
[----:B------:R-:W-:-:S05]  /*17710*/  IMAD.IADD R2, R17, 0x1, R2 ;  /* 0x0000000111027824 */ /* 0x000fca00078e0202 */
[----:B------:R-:W0:Y:S01]  /*17720*/  LDSM.16.MT88.4 R4, [R2+0xe400] ;  /* 0x00e400000204783b */ /* 0x000e220000004200 */
[----:B-1----:R-:W-:Y:S01]  /*17730*/  IMAD.IADD R3, R13, 0x1, R2 ;  /* 0x000000010d037824 */ /* 0x002fe200078e0202 */
[----:B---3--:R-:W-:Y:S02]  /*17740*/  IADD3 R0, R17, R0, R12 ;  /* 0x0000000011007210 */ /* 0x008fe40007ffe00c */
[C-C-:B0-----:R-:W-:Y:S02]  /*17750*/  PRMT R8, R4.reuse, 0x6420, R5.reuse ;  /* 0x0000642004087816 */ /* 0x141fe40000000005 */
        /* <DEDUP_REMOVED lines=90> */
.L_x_7907:
        /* <DEDUP_REMOVED lines=13> */
.L_x_7856:
[----:B------:R-:W-:Y:S05]  /*17dd0*/  BSYNC B7 ;  /* 0x0000000000077941 */ /* 0x000fea0003800000 */
.L_x_7854:
[----:B0--3--:R-:W2:Y:S02]  /*17de0*/  LDL R0, [R1+0x34] ;  /* 0x0000340001007983 */ /* 0x009ea40000100800 */
        /* <DEDUP_REMOVED lines=15> */
.L_x_7908:
[----:B------:R-:W0:Y:S01]  /*17ee0*/  S2R R2, SR_TID.X ;  /* 0x0000000000027919 */ /* 0x000e220000002100 */
[----:B------:R-:W-:Y:S01]  /*17ef0*/  ULDC UR4, c[0x0][0xc3c] ;  /* 0x00030f0000047ab9 */ /* 0x000fe20000000800 */
[----:B------:R-:W-:Y:S01]  /*17f00*/  IMAD.MOV.U32 R4, RZ, RZ, RZ ;  /* 0x000000ffff047224 */ /* 0x000fe200078e00ff */
        /* <DEDUP_REMOVED lines=8> */
[----:B0-----:R-:W-:-:S05]  /*17f90*/  @!P1 IMAD.WIDE R2, R5, 0x4, R2 ;  /* 0x0000000405029825 */ /* 0x001fca00078e0202 */
        /* <DEDUP_REMOVED lines=29> */
.L_x_7914:
        /* <DEDUP_REMOVED lines=14> */
.L_x_7913:
[----:B------:R-:W-:Y:S05]  /*18250*/  BSYNC B0 ;  /* 0x0000000000007941 */ /* 0x000fea0003800000 */
.L_x_7912:
        /* <DEDUP_REMOVED lines=21> */
.L_x_7910:
        /* <DEDUP_REMOVED lines=21> */
.L_x_7915:
        /* <DEDUP_REMOVED lines=63> */
.L_x_7911:
[----:B------:R2:W-:Y:S01]  /*188f0*/  STL [R1+0x10], R0 ;  /* 0x0000100001007387 */ /* 0x0005e20000100800 */
[----:B------:R-:W-:Y:S01]  /*18900*/  ULDC UR42, c[0x0][0xc3c] ;  /* 0x00030f00002a7ab9 */ /* 0x000fe20000000800 */
[----:B------:R-:W-:Y:S02]  /*18910*/  UMOV UR36, URZ ;  /* 0x0000003f00247c82 */ /* 0x000fe40008000000 */
[----:B------:R2:W-:Y:S03]  /*18920*/  STL [R1+0x14], RZ ;  /* 0x000014ff01007387 */ /* 0x0005e60000100800 */
.L_x_7916:
        /* <DEDUP_REMOVED lines=15> */
.L_x_7909:
[----:B------:R-:W-:Y:S02]  /*18a20*/  ULDC UR4, c[0x0][0xc3c] ;  /* 0x00030f0000047ab9 */ /* 0x000fe40000000800 */
[----:B------:R-:W-:-:S06]  /*18a30*/  UISETP.GE.AND UP0, UPT, UR42, UR4, UPT ;  /* 0x000000042a00728c */ /* 0x000fcc000bf06270 */
[----:B------:R-:W-:-:S13]  /*18a40*/  PLOP3.LUT P0, PT, PT, PT, UP0, 0x80, 0x0 ;  /* 0x000000000000781c */ /* 0x000fda0003f0f008 */
[----:B------:R-:W-:Y:S05]  /*18a50*/  @!P0 BRA `(.L_x_7917) ;  /* 0xffffffb8003c8947 */ /* 0x000fea000383ffff */
.L_x_7850:
        /* <DEDUP_REMOVED lines=12> */
.L_x_7966:
[----:B------:R-:W-:Y:S05]  /*18b20*/  BSYNC B0 ;  /* 0x0000000000007941 */ /* 0x000fea0003800000 */
.L_x_7918:
[----:B------:R-:W-:-:S03]  /*18b30*/  UMOV UR4, 0xffffffff ;  /* 0xffffffff00047882 */ /* 0x000fc60000000000 */
[----:B------:R-:W-:Y:S05]  /*18b40*/  BRA.DIV UR4, `(.L_x_7920) ;  /* 0x0000001204fc7947 */ /* 0x000fea000b800000 */
[----:B------:R-:W1:Y:S02]  /*18b50*/  S2R R2, SR_TID.X ;  /* 0x0000000000027919 */ /* 0x000e640000002100 */
[----:B-1----:R-:W-:-:S04]  /*18b60*/  SHF.R.U32.HI R2, RZ, 0x5, R2 ;  /* 0x00000005ff027819 */ /* 0x002fc80000011602 */
[----:B------:R-:W-:-:S05]  /*18b70*/  LOP3.LUT R2, R2, 0x3, RZ, 0xc0, !PT ;  /* 0x0000000302027812 */ /* 0x000fca00078ec0ff */
[----:B------:R1:W2:Y:S02]  /*18b80*/  SHFL.IDX PT, R14, R2, RZ, 0x1f ;  /* 0x00001fff020e7589 */ /* 0x0002a400000e0000 */
.L_x_7969:
[----:B--2---:R-:W-:Y:S01]  /*18b90*/  ISETP.NE.AND P0, PT, R14, RZ, PT ;  /* 0x000000ff0e00720c */ /* 0x004fe20003f05270 */
[----:B------:R-:W-:-:S12]  /*18ba0*/  BSSY B0, `(.L_x_7921) ;  /* 0x000002e000007945 */ /* 0x000fd80003800000 */
[----:B------:R-:W-:Y:S05]  /*18bb0*/  @P0 BRA `(.L_x_7922) ;  /* 0x0000000000b00947 */ /* 0x000fea0003800000 */
[----:B------:R-:W-:-:S03]  /*18bc0*/  UMOV UR4, 0xffffffff ;  /* 0xffffffff00047882 */ /* 0x000fc60000000000 */
[----:B------:R-:W-:Y:S05]  /*18bd0*/  BRA.DIV UR4, `(.L_x_7923) ;  /* 0x00000016040c7947 */ /* 0x000fea000b800000 */
[----:B------:R-:W-:-:S13]  /*18be0*/  ELECT P6, URZ, PT ;  /* 0x00000000003f782f */ /* 0x000fda00038c0000 */
.L_x_7972:
[----:B------:R-:W-:Y:S05]  /*18bf0*/  @!P6 BRA `(.L_x_7922) ;  /* 0x0000000000a0e947 */ /* 0x000fea0003800000 */
[----:B------:R-:W-:-:S06]  /*18c00*/  ULOP3.LUT UR4, UR38, 0x2, URZ, 0xfc, !UPT ;  /* 0x0000000226047892 */ /* 0x000fcc000f8efc3f */
[----:B-1----:R-:W-:-:S05]  /*18c10*/  IMAD.U32 R2, RZ, RZ, UR4 ;  /* 0x00000004ff027e24 */ /* 0x002fca000f8e00ff */
[----:B------:R-:W-:-:S13]  /*18c20*/  ISETP.NE.AND P0, PT, R2, 0x3, PT ;  /* 0x000000030200780c */ /* 0x000fda0003f05270 */
[----:B------:R-:W-:Y:S05]  /*18c30*/  @!P0 BRA `(.L_x_7924) ;  /* 0x0000000000048947 */ /* 0x000fea0003800000 */
[----:B------:R-:W-:Y:S01]  /*18c40*/  BPT.TRAP 0x1 ;  /* 0x000000040000795c */ /* 0x000fe20000300000 */
.L_x_7924:
        /* <DEDUP_REMOVED lines=14> */
.L_x_7973:
[----:B------:R-:W1:Y:S02]  /*18d30*/  SYNCS.PHASECHK.TRANS64.TRYWAIT P1, [R7+URZ], R2 ;  /* 0x00000002070075a7 */ /* 0x000e64000802017f */
[----:B-1----:R-:W-:Y:S05]  /*18d40*/  @!P1 BRA `(.L_x_7926) ;  /* 0x0000001000e49947 */ /* 0x002fea0003800000 */
.L_x_7974:
[----:B------:R-:W-:Y:S05]  /*18d50*/  @!P0 BRA `(.L_x_7927) ;  /* 0x0000000000048947 */ /* 0x000fea0003800000 */
[----:B------:R-:W-:Y:S01]  /*18d60*/  BPT.TRAP 0x1 ;  /* 0x000000040000795c */ /* 0x000fe20000300000 */
.L_x_7927:
[----:B------:R-:W2:Y:S02]  /*18d70*/  LDL.LU R4, [R1] ;  /* 0x0000000001047983 */ /* 0x000ea40000300800 */
[----:B--2---:R-:W-:-:S04]  /*18d80*/  IMAD R4, R4, 0x8, R0 ;  /* 0x0000000804047824 */ /* 0x004fc800078e0200 */
[----:B------:R-:W2:Y:S02]  /*18d90*/  SYNCS.PHASECHK.TRANS64.TRYWAIT P1, [R4+URZ+0x2e860], R5 ;  /* 0x02e86005040075a7 */ /* 0x000ea4000802017f */
[----:B--2---:R-:W-:Y:S05]  /*18da0*/  @!P1 BRA `(.L_x_7928) ;  /* 0x0000001000e09947 */ /* 0x004fea0003800000 */
.L_x_7975:
[----:B------:R-:W-:Y:S05]  /*18db0*/  @!P0 BRA `(.L_x_7929) ;  /* 0x0000000000048947 */ /* 0x000fea0003800000 */
[----:B------:R-:W-:Y:S01]  /*18dc0*/  BPT.TRAP 0x1 ;  /* 0x000000040000795c */ /* 0x000fe20000300000 */
.L_x_7929:
[----:B------:R-:W-:-:S04]  /*18dd0*/  IMAD R3, R3, 0x8, R0 ;  /* 0x0000000803037824 */ /* 0x000fc800078e0200 */
[----:B------:R-:W3:Y:S02]  /*18de0*/  SYNCS.PHASECHK.TRANS64.TRYWAIT P1, [R3+URZ+0x2e860], R2 ;  /* 0x02e86002030075a7 */ /* 0x000ee4000802017f */
[----:B---3--:R-:W-:Y:S05]  /*18df0*/  @!P1 BRA `(.L_x_7930) ;  /* 0x0000001000e09947 */ /* 0x008fea0003800000 */
.L_x_7976:
[----:B------:R-:W-:Y:S05]  /*18e00*/  @!P0 BRA `(.L_x_7931) ;  /* 0x0000000000048947 */ /* 0x000fea0003800000 */
[----:B------:R-:W-:Y:S01]  /*18e10*/  BPT.TRAP 0x1 ;  /* 0x000000040000795c */ /* 0x000fe20000300000 */
.L_x_7931:
[----:B------:R-:W4:Y:S02]  /*18e20*/  SYNCS.PHASECHK.TRANS64.TRYWAIT P0, [R4+URZ+0x2e880], R5 ;  /* 0x02e88005040075a7 */ /* 0x000f24000800017f */
[----:B----4-:R-:W-:Y:S05]  /*18e30*/  @!P0 BRA `(.L_x_7932) ;  /* 0x0000001000e48947 */ /* 0x010fea0003800000 */
.L_x_7933:
[----:B------:R0:W0:Y:S02]  /*18e40*/  SYNCS.PHASECHK.TRANS64.TRYWAIT P0, [R3+URZ+0x2e880], R2 ;  /* 0x02e88002030075a7 */ /* 0x000024000800017f */
[----:B0-----:R-:W-:Y:S05]  /*18e50*/  @!P0 NANOSLEEP.SYNCS 0x989680 ;  /* 0x009896800000895d */ /* 0x001fea0003900000 */
[----:B------:R-:W0:Y:S02]  /*18e60*/  @!P0 SYNCS.PHASECHK.TRANS64 P0, [R3+URZ+0x2e880], R2 ;  /* 0x02e88002030085a7 */ /* 0x000e24000800007f */
[----:B0-----:R-:W-:Y:S05]  /*18e70*/  @!P0 BRA `(.L_x_7933) ;  /* 0xfffffffc00f08947 */ /* 0x001fea000383ffff */
.L_x_7922:
[----:B------:R-:W-:Y:S05]  /*18e80*/  BSYNC B0 ;  /* 0x0000000000007941 */ /* 0x000fea0003800000 */
.L_x_7921:
[----:B------:R-:W-:Y:S05]  /*18e90*/  EXIT ;  /* 0x000000000000794d */ /* 0x000fea0003800000 */
.L_x_7789:
[----:B0-----:R-:W-:-:S04]  /*18ea0*/  IMAD.U32 R3, RZ, RZ, UR41 ;  /* 0x00000029ff037e24 */ /* 0x001fc8000f8e00ff */
[----:B------:R0:W1:Y:S03]  /*18eb0*/  SYNCS.PHASECHK.TRANS64.TRYWAIT P1, [R3+URZ+0x2e800], R6 ;  /* 0x02e80006030075a7 */ /* 0x000066000802017f */
[----:B-1----:R-:W-:Y:S05]  /*18ec0*/  @!P1 NANOSLEEP.SYNCS 0x989680 ;  /* 0x009896800000995d */ /* 0x002fea0003900000 */
[----:B------:R-:W1:Y:S02]  /*18ed0*/  @!P1 SYNCS.PHASECHK.TRANS64 P1, [R3+URZ+0x2e800], R6 ;  /* 0x02e80006030095a7 */ /* 0x000e64000802007f */
[----:B-1----:R-:W-:Y:S05]  /*18ee0*/  @!P1 BRA `(.L_x_7789) ;  /* 0xfffffffc00ec9947 */ /* 0x002fea000383ffff */
[----:B------:R-:W-:Y:S05]  /*18ef0*/  BRA `(.L_x_7934) ;  /* 0xfffffe8c002c7947 */ /* 0x000fea000383ffff */
.L_x_7793:
[----:B-1----:R1:W2:Y:S02]  /*18f00*/  SYNCS.PHASECHK.TRANS64.TRYWAIT P1, [R2+URZ+0x2e830], R3 ;  /* 0x02e83003020075a7 */ /* 0x0022a4000802017f */
[----:B--2---:R-:W-:Y:S05]  /*18f10*/  @!P1 NANOSLEEP.SYNCS 0x989680 ;  /* 0x009896800000995d */ /* 0x004fea0003900000 */
[----:B------:R-:W2:Y:S02]  /*18f20*/  @!P1 SYNCS.PHASECHK.TRANS64 P1, [R2+URZ+0x2e830], R3 ;  /* 0x02e83003020095a7 */ /* 0x000ea4000802007f */
[----:B--2---:R-:W-:Y:S05]  /*18f30*/  @!P1 BRA `(.L_x_7793) ;  /* 0xfffffffc00f09947 */ /* 0x004fea000383ffff */
[----:B------:R-:W-:Y:S05]  /*18f40*/  BRA `(.L_x_7792) ;  /* 0xfffffe8c00487947 */ /* 0x000fea000383ffff */
.L_x_7798:
[----:B-1----:R-:W-:-:S04]  /*18f50*/  IMAD.U32 R8, RZ, RZ, UR6 ;  /* 0x00000006ff087e24 */ /* 0x002fc8000f8e00ff */
[----:B------:R1:W2:Y:S03]  /*18f60*/  SYNCS.PHASECHK.TRANS64.TRYWAIT P3, [R8+URZ+0x2e830], R7 ;  /* 0x02e83007080075a7 */ /* 0x0002a6000806017f */
[----:B--2---:R-:W-:Y:S05]  /*18f70*/  @!P3 NANOSLEEP.SYNCS 0x989680 ;  /* 0x009896800000b95d */ /* 0x004fea0003900000 */
[----:B------:R-:W2:Y:S02]  /*18f80*/  @!P3 SYNCS.PHASECHK.TRANS64 P3, [R8+URZ+0x2e830], R7 ;  /* 0x02e830070800b5a7 */ /* 0x000ea4000806007f */
[----:B--2---:R-:W-:Y:S05]  /*18f90*/  @!P3 BRA `(.L_x_7798) ;  /* 0xfffffffc00ecb947 */ /* 0x004fea000383ffff */
[----:B------:R-:W-:Y:S05]  /*18fa0*/  BRA `(.L_x_7795) ;  /* 0xfffffed800947947 */ /* 0x000fea000383ffff */
.L_x_7802:
[----:B-1----:R-:W-:-:S04]  /*18fb0*/  IMAD.U32 R8, RZ, RZ, UR6 ;  /* 0x00000006ff087e24 */ /* 0x002fc8000f8e00ff */
[----:B------:R1:W2:Y:S03]  /*18fc0*/  SYNCS.PHASECHK.TRANS64.TRYWAIT P3, [R8+URZ+0x2e850], R7 ;  /* 0x02e85007080075a7 */ /* 0x0002a6000806017f */
[----:B--2---:R-:W-:Y:S05]  /*18fd0*/  @!P3 NANOSLEEP.SYNCS 0x989680 ;  /* 0x009896800000b95d */ /* 0x004fea0003900000 */
[----:B------:R-:W2:Y:S02]  /*18fe0*/  @!P3 SYNCS.PHASECHK.TRANS64 P3, [R8+URZ+0x2e850], R7 ;  /* 0x02e850070800b5a7 */ /* 0x000ea4000806007f */
[----:B--2---:R-:W-:Y:S05]  /*18ff0*/  @!P3 BRA `(.L_x_7802) ;  /* 0xfffffffc00ecb947 */ /* 0x004fea000383ffff */
[----:B------:R-:W-:Y:S05]  /*19000*/  BRA `(.L_x_7799) ;  /* 0xfffffee400907947 */ /* 0x000fea000383ffff */
.L_x_7809:
[----:B-1----:R-:W-:-:S04]  /*19010*/  IMAD.U32 R8, RZ, RZ, UR6 ;  /* 0x00000006ff087e24 */ /* 0x002fc8000f8e00ff */
[----:B------:R1:W2:Y:S03]  /*19020*/  SYNCS.PHASECHK.TRANS64.TRYWAIT P2, [R8+URZ+0x2e830], R7 ;  /* 0x02e83007080075a7 */ /* 0x0002a6000804017f */
[----:B--2---:R-:W-:Y:S05]  /*19030*/  @!P2 NANOSLEEP.SYNCS 0x989680 ;  /* 0x009896800000a95d */ /* 0x004fea0003900000 */
[----:B------:R-:W2:Y:S02]  /*19040*/  @!P2 SYNCS.PHASECHK.TRANS64 P2, [R8+URZ+0x2e830], R7 ;  /* 0x02e830070800a5a7 */ /* 0x000ea4000804007f */
[----:B--2---:R-:W-:Y:S05]  /*19050*/  @!P2 BRA `(.L_x_7809) ;  /* 0xfffffffc00eca947 */ /* 0x004fea000383ffff */
[----:B------:R-:W-:Y:S05]  /*19060*/  BRA `(.L_x_7806) ;  /* 0xffffff2c00687947 */ /* 0x000fea000383ffff */
.L_x_7813:
[----:B-1----:R-:W-:-:S04]  /*19070*/  IMAD.U32 R8, RZ, RZ, UR6 ;  /* 0x00000006ff087e24 */ /* 0x002fc8000f8e00ff */
[----:B------:R1:W2:Y:S03]  /*19080*/  SYNCS.PHASECHK.TRANS64.TRYWAIT P2, [R8+URZ+0x2e850], R7 ;  /* 0x02e85007080075a7 */ /* 0x0002a6000804017f */
[----:B--2---:R-:W-:Y:S05]  /*19090*/  @!P2 NANOSLEEP.SYNCS 0x989680 ;  /* 0x009896800000a95d */ /* 0x004fea0003900000 */
[----:B------:R-:W2:Y:S02]  /*190a0*/  @!P2 SYNCS.PHASECHK.TRANS64 P2, [R8+URZ+0x2e850], R7 ;  /* 0x02e850070800a5a7 */ /* 0x000ea4000804007f */
[----:B--2---:R-:W-:Y:S05]  /*190b0*/  @!P2 BRA `(.L_x_7813) ;  /* 0xfffffffc00eca947 */ /* 0x004fea000383ffff */
[----:B------:R-:W-:Y:S05]  /*190c0*/  BRA `(.L_x_7810) ;  /* 0xffffff3800587947 */ /* 0x000fea000383ffff */
.L_x_7819:
[----:B-1----:R-:W-:-:S04]  /*190d0*/  IMAD.U32 R5, RZ, RZ, UR4 ;  /* 0x00000004ff057e24 */ /* 0x002fc8000f8e00ff */
[----:B------:R1:W2:Y:S03]  /*190e0*/  SYNCS.PHASECHK.TRANS64.TRYWAIT P1, [R5+URZ+0x2e850], R0 ;  /* 0x02e85000050075a7 */ /* 0x0002a6000802017f */
[----:B--2---:R-:W-:Y:S05]  /*190f0*/  @!P1 NANOSLEEP.SYNCS 0x989680 ;  /* 0x009896800000995d */ /* 0x004fea0003900000 */
[----:B------:R-:W2:Y:S02]  /*19100*/  @!P1 SYNCS.PHASECHK.TRANS64 P1, [R5+URZ+0x2e850], R0 ;  /* 0x02e85000050095a7 */ /* 0x000ea4000802007f */
[----:B--2---:R-:W-:Y:S05]  /*19110*/  @!P1 BRA `(.L_x_7819) ;  /* 0xfffffffc00ec9947 */ /* 0x004fea000383ffff */
[----:B------:R-:W-:Y:S05]  /*19120*/  BRA `(.L_x_7818) ;  /* 0xffffff7000187947 */ /* 0x000fea000383ffff */
.L_x_7865:
[----:B------:R-:W-:Y:S02]  /*19130*/  IMAD.MOV.U32 R13, RZ, RZ, R0 ;  /* 0x000000ffff0d7224 */ /* 0x000fe400078e0000 */
[----:B------:R-:W-:Y:S02]  /*19140*/  IMAD.MOV.U32 R12, RZ, RZ, RZ ;  /* 0x000000ffff0c7224 */ /* 0x000fe400078e00ff */
[----:B------:R-:W-:Y:S02]  /*19150*/  IMAD.MOV.U32 R11, RZ, RZ, 0x1f ;  /* 0x0000001fff0b7424 */ /* 0x000fe400078e00ff */
[----:B------:R-:W-:-:S07]  /*19160*/  IMAD.MOV.U32 R15, RZ, RZ, -0x1 ;  /* 0xffffffffff0f7424 */ /* 0x000fce00078e00ff */
[----:B-12---:R-:W-:Y:S05]  /*19170*/  WARPSYNC.COLLECTIVE R15, `(.L_x_7935) ;  /* 0x000000000f087348 */ /* 0x006fea0003c00000 */
[----:B------:R0:W3:Y:S02]  /*19180*/  SHFL.IDX P6, R14, R13, R12, R11 ;  /* 0x0000000c0d0e7389 */ /* 0x0000e400000c000b */
[----:B0123--:R-:W-:Y:S01]  /*19190*/  ENDCOLLECTIVE ;  /* 0x000000000000791b */ /* 0x00ffe20003800000 */
.L_x_7935:
[----:B------:R-:W-:Y:S05]  /*191a0*/  BRA `(.L_x_7936) ;  /* 0xffffffc000187947 */ /* 0x000fea000383ffff */
.L_x_7867:
[----:B------:R-:W-:Y:S01]  /*191b0*/  BSSY B0, `(.L_x_7937) ;  /* 0x0000006000007945 */ /* 0x000fe20003800000 */
[----:B------:R-:W-:-:S07]  /*191c0*/  IMAD.MOV.U32 R15, RZ, RZ, -0x1 ;  /* 0xffffffffff0f7424 */ /* 0x000fce00078e00ff */
[----:B-12---:R-:W-:Y:S05]  /*191d0*/  WARPSYNC.COLLECTIVE R15, `(.L_x_7938) ;  /* 0x000000000f0c7348 */ /* 0x006fea0003c00000 */
[----:B------:R-:W-:Y:S02]  /*191e0*/  ELECT P6, UR62, PT ;  /* 0x00000000003e782f */ /* 0x000fe400038c0000 */
[----:B------:R-:W-:Y:S01]  /*191f0*/  MOV R14, UR62 ;  /* 0x0000003e000e7c02 */ /* 0x000fe20008000f00 */
[----:B-12---:R-:W-:Y:S10]  /*19200*/  ENDCOLLECTIVE ;  /* 0x000000000000791b */ /* 0x006ff40003800000 */
.L_x_7938:
[----:B------:R-:W-:Y:S05]  /*19210*/  BSYNC B0 ;  /* 0x0000000000007941 */ /* 0x000fea0003800000 */
.L_x_7937:
[----:B------:R-:W-:Y:S05]  /*19220*/  BRA `(.L_x_7939) ;  /* 0xffffffc0001c7947 */ /* 0x000fea000383ffff */
.L_x_7869:
[----:B0-----:R0:W2:Y:S02]  /*19230*/  SYNCS.PHASECHK.TRANS64.TRYWAIT P0, [R4+URZ+0x2e880], R3 ;  /* 0x02e88003040075a7 */ /* 0x0010a4000800017f */
[----:B--2---:R-:W-:Y:S05]  /*19240*/  @!P0 NANOSLEEP.SYNCS 0x989680 ;  /* 0x009896800000895d */ /* 0x004fea0003900000 */
[----:B------:R-:W2:Y:S02]  /*19250*/  @!P0 SYNCS.PHASECHK.TRANS64 P0, [R4+URZ+0x2e880], R3 ;  /* 0x02e88003040085a7 */ /* 0x000ea4000800007f */
[----:B--2---:R-:W-:Y:S05]  /*19260*/  @!P0 BRA `(.L_x_7869) ;  /* 0xfffffffc00f08947 */ /* 0x004fea000383ffff */
[----:B------:R-:W-:Y:S05]  /*19270*/  BRA `(.L_x_7940) ;  /* 0xffffffc000807947 */ /* 0x000fea000383ffff */
.L_x_7871:
[----:B--2---:R2:W3:Y:S02]  /*19280*/  SYNCS.PHASECHK.TRANS64.TRYWAIT P0, [R4+URZ+0x2e840], R3 ;  /* 0x02e84003040075a7 */ /* 0x0044e4000800017f */
[----:B---3--:R-:W-:Y:S05]  /*19290*/  @!P0 NANOSLEEP.SYNCS 0x989680 ;  /* 0x009896800000895d */ /* 0x008fea0003900000 */
[----:B------:R-:W3:Y:S02]  /*192a0*/  @!P0 SYNCS.PHASECHK.TRANS64 P0, [R4+URZ+0x2e840], R3 ;  /* 0x02e84003040085a7 */ /* 0x000ee4000800007f */
[----:B---3--:R-:W-:Y:S05]  /*192b0*/  @!P0 BRA `(.L_x_7871) ;  /* 0xfffffffc00f08947 */ /* 0x008fea000383ffff */
[----:B------:R-:W-:Y:S05]  /*192c0*/  BRA `(.L_x_7941) ;  /* 0xffffffc000d47947 */ /* 0x000fea000383ffff */
.L_x_7875:
        /* <DEDUP_REMOVED lines=11> */
.L_x_7942:
[----:B------:R-:W-:Y:S02]  /*19380*/  VIADD R8, R4, 0x60 ;  /* 0x0000006004087836 */ /* 0x000fe40000000000 */
[----:B------:R-:W-:Y:S02]  /*19390*/  IMAD.MOV.U32 R13, RZ, RZ, R2 ;  /* 0x000000ffff0d7224 */ /* 0x000fe400078e0002 */
[----:B------:R-:W-:Y:S02]  /*193a0*/  IMAD R3, R6, R5, RZ ;  /* 0x0000000506037224 */ /* 0x000fe400078e02ff */
[----:B------:R-:W-:-:S07]  /*193b0*/  IMAD.MOV.U32 R6, RZ, RZ, R14 ;  /* 0x000000ffff067224 */ /* 0x000fce00078e000e */
[----:B------:R-:W-:Y:S05]  /*193c0*/  WARPSYNC.COLLECTIVE R15, `(.L_x_7943) ;  /* 0x000000000f087348 */ /* 0x000fea0003c00000 */
[----:B------:R0:W1:Y:S02]  /*193d0*/  SHFL.IDX P6, R14, R13, R12, R11 ;  /* 0x0000000c0d0e7389 */ /* 0x00006400000c000b */
[----:B01----:R-:W-:Y:S01]  /*193e0*/  ENDCOLLECTIVE ;  /* 0x000000000000791b */ /* 0x003fe20003800000 */
.L_x_7943:
[----:B------:R-:W-:Y:S01]  /*193f0*/  ISETP.GE.AND P1, PT, R4, R3, PT ;  /* 0x000000030400720c */ /* 0x000fe20003f26270 */
[----:B------:R-:W-:Y:S02]  /*19400*/  IMAD.MOV.U32 R13, RZ, RZ, R0 ;  /* 0x000000ffff0d7224 */ /* 0x000fe400078e0000 */
[----:B------:R-:W-:Y:S02]  /*19410*/  IMAD.MOV.U32 R12, RZ, RZ, 0x1 ;  /* 0x00000001ff0c7424 */ /* 0x000fe400078e00ff */
[----:B------:R-:W-:-:S08]  /*19420*/  IMAD.MOV.U32 R5, RZ, RZ, R14 ;  /* 0x000000ffff057224 */ /* 0x000fd000078e000e */
[----:B------:R-:W-:Y:S05]  /*19430*/  WARPSYNC.COLLECTIVE R15, `(.L_x_7944) ;  /* 0x000000000f087348 */ /* 0x000fea0003c00000 */
[----:B------:R0:W1:Y:S02]  /*19440*/  SHFL.IDX P6, R14, R13, R12, R11 ;  /* 0x0000000c0d0e7389 */ /* 0x00006400000c000b */
[----:B01----:R-:W-:Y:S01]  /*19450*/  ENDCOLLECTIVE ;  /* 0x000000000000791b */ /* 0x003fe20003800000 */
.L_x_7944:
[----:B------:R-:W-:-:S05]  /*19460*/  @!P1 IADD3 R5, P2, R10, R5, RZ ;  /* 0x000000050a059210 */ /* 0x000fca0007f5e0ff */
[----:B------:R-:W-:-:S04]  /*19470*/  @!P1 IMAD.X R6, RZ, RZ, R6, P2 ;  /* 0x000000ffff069224 */ /* 0x000fc800010e0606 */
        /* <DEDUP_REMOVED lines=13> */
.L_x_7945:
[----:B------:R-:W-:Y:S02]  /*19550*/  IMAD.MOV.U32 R13, RZ, RZ, R0 ;  /* 0x000000ffff0d7224 */ /* 0x000fe400078e0000 */
[----:B------:R-:W-:Y:S02]  /*19560*/  IMAD.MOV.U32 R12, RZ, RZ, 0x2 ;  /* 0x00000002ff0c7424 */ /* 0x000fe400078e00ff */
[----:B------:R-:W-:-:S07]  /*19570*/  IMAD.MOV.U32 R6, RZ, RZ, R14 ;  /* 0x000000ffff067224 */ /* 0x000fce00078e000e */
[----:B------:R-:W-:Y:S05]  /*19580*/  WARPSYNC.COLLECTIVE R15, `(.L_x_7946) ;  /* 0x000000000f087348 */ /* 0x000fea0003c00000 */
[----:B------:R0:W1:Y:S02]  /*19590*/  SHFL.IDX P6, R14, R13, R12, R11 ;  /* 0x0000000c0d0e7389 */ /* 0x00006400000c000b */
[----:B01----:R-:W-:Y:S01]  /*195a0*/  ENDCOLLECTIVE ;  /* 0x000000000000791b */ /* 0x003fe20003800000 */
.L_x_7946:
        /* <DEDUP_REMOVED lines=14> */
.L_x_7947:
[----:B------:R-:W-:Y:S02]  /*19690*/  IMAD.MOV.U32 R13, RZ, RZ, R0 ;  /* 0x000000ffff0d7224 */ /* 0x000fe400078e0000 */
[----:B------:R-:W-:Y:S02]  /*196a0*/  IMAD.MOV.U32 R12, RZ, RZ, 0x3 ;  /* 0x00000003ff0c7424 */ /* 0x000fe400078e00ff */
[----:B------:R-:W-:-:S07]  /*196b0*/  IMAD.MOV.U32 R6, RZ, RZ, R14 ;  /* 0x000000ffff067224 */ /* 0x000fce00078e000e */
[----:B------:R-:W-:Y:S05]  /*196c0*/  WARPSYNC.COLLECTIVE R15, `(.L_x_7948) ;  /* 0x000000000f087348 */ /* 0x000fea0003c00000 */
[----:B------:R0:W1:Y:S02]  /*196d0*/  SHFL.IDX P6, R14, R13, R12, R11 ;  /* 0x0000000c0d0e7389 */ /* 0x00006400000c000b */
[----:B01----:R-:W-:Y:S01]  /*196e0*/  ENDCOLLECTIVE ;  /* 0x000000000000791b */ /* 0x003fe20003800000 */
.L_x_7948:
        /* <DEDUP_REMOVED lines=14> */
.L_x_7949:
[----:B------:R-:W-:Y:S02]  /*197d0*/  IMAD.MOV.U32 R13, RZ, RZ, R0 ;  /* 0x000000ffff0d7224 */ /* 0x000fe400078e0000 */
[----:B------:R-:W-:Y:S02]  /*197e0*/  IMAD.MOV.U32 R12, RZ, RZ, 0x4 ;  /* 0x00000004ff0c7424 */ /* 0x000fe400078e00ff */
[----:B------:R-:W-:-:S07]  /*197f0*/  IMAD.MOV.U32 R6, RZ, RZ, R14 ;  /* 0x000000ffff067224 */ /* 0x000fce00078e000e */
[----:B------:R-:W-:Y:S05]  /*19800*/  WARPSYNC.COLLECTIVE R15, `(.L_x_7950) ;  /* 0x000000000f087348 */ /* 0x000fea0003c00000 */
[----:B------:R0:W1:Y:S02]  /*19810*/  SHFL.IDX P6, R14, R13, R12, R11 ;  /* 0x0000000c0d0e7389 */ /* 0x00006400000c000b */
[----:B01----:R-:W-:Y:S01]  /*19820*/  ENDCOLLECTIVE ;  /* 0x000000000000791b */ /* 0x003fe20003800000 */
.L_x_7950:
        /* <DEDUP_REMOVED lines=14> */
.L_x_7951:
[----:B------:R-:W-:Y:S02]  /*19910*/  IMAD.MOV.U32 R13, RZ, RZ, R0 ;  /* 0x000000ffff0d7224 */ /* 0x000fe400078e0000 */
[----:B------:R-:W-:Y:S02]  /*19920*/  IMAD.MOV.U32 R12, RZ, RZ, 0x5 ;  /* 0x00000005ff0c7424 */ /* 0x000fe400078e00ff */
[----:B------:R-:W-:-:S07]  /*19930*/  IMAD.MOV.U32 R6, RZ, RZ, R14 ;  /* 0x000000ffff067224 */ /* 0x000fce00078e000e */
[----:B------:R-:W-:Y:S05]  /*19940*/  WARPSYNC.COLLECTIVE R15, `(.L_x_7952) ;  /* 0x000000000f087348 */ /* 0x000fea0003c00000 */
[----:B------:R0:W1:Y:S02]  /*19950*/  SHFL.IDX P6, R14, R13, R12, R11 ;  /* 0x0000000c0d0e7389 */ /* 0x00006400000c000b */
[----:B01----:R-:W-:Y:S01]  /*19960*/  ENDCOLLECTIVE ;  /* 0x000000000000791b */ /* 0x003fe20003800000 */
.L_x_7952:
        /* <DEDUP_REMOVED lines=14> */
.L_x_7953:
[----:B------:R-:W-:Y:S02]  /*19a50*/  IMAD.MOV.U32 R13, RZ, RZ, R0 ;  /* 0x000000ffff0d7224 */ /* 0x000fe400078e0000 */
[----:B------:R-:W-:Y:S02]  /*19a60*/  IMAD.MOV.U32 R12, RZ, RZ, 0x6 ;  /* 0x00000006ff0c7424 */ /* 0x000fe400078e00ff */
[----:B------:R-:W-:-:S07]  /*19a70*/  IMAD.MOV.U32 R6, RZ, RZ, R14 ;  /* 0x000000ffff067224 */ /* 0x000fce00078e000e */
[----:B------:R-:W-:Y:S05]  /*19a80*/  WARPSYNC.COLLECTIVE R15, `(.L_x_7954) ;  /* 0x000000000f087348 */ /* 0x000fea0003c00000 */
[----:B------:R0:W1:Y:S02]  /*19a90*/  SHFL.IDX P6, R14, R13, R12, R11 ;  /* 0x0000000c0d0e7389 */ /* 0x00006400000c000b */
[----:B01----:R-:W-:Y:S01]  /*19aa0*/  ENDCOLLECTIVE ;  /* 0x000000000000791b */ /* 0x003fe20003800000 */
.L_x_7954:
        /* <DEDUP_REMOVED lines=13> */
.L_x_7955:
[----:B------:R-:W-:Y:S02]  /*19b80*/  IMAD.MOV.U32 R13, RZ, RZ, R0 ;  /* 0x000000ffff0d7224 */ /* 0x000fe400078e0000 */
[----:B------:R-:W-:Y:S02]  /*19b90*/  IMAD.MOV.U32 R12, RZ, RZ, 0x7 ;  /* 0x00000007ff0c7424 */ /* 0x000fe400078e00ff */
[----:B------:R-:W-:-:S07]  /*19ba0*/  IMAD.MOV.U32 R6, RZ, RZ, R14 ;  /* 0x000000ffff067224 */ /* 0x000fce00078e000e */
[----:B------:R-:W-:Y:S05]  /*19bb0*/  WARPSYNC.COLLECTIVE R15, `(.L_x_7956) ;  /* 0x000000000f087348 */ /* 0x000fea0003c00000 */
[----:B------:R0:W1:Y:S02]  /*19bc0*/  SHFL.IDX P6, R14, R13, R12, R11 ;  /* 0x0000000c0d0e7389 */ /* 0x00006400000c000b */
[----:B01----:R-:W-:Y:S01]  /*19bd0*/  ENDCOLLECTIVE ;  /* 0x000000000000791b */ /* 0x003fe20003800000 */
.L_x_7956:
        /* <DEDUP_REMOVED lines=12> */
.L_x_7957:
[----:B------:R-:W-:Y:S01]  /*19ca0*/  IMAD.MOV.U32 R2, RZ, RZ, R14 ;  /* 0x000000ffff027224 */ /* 0x000fe200078e000e */
[----:B------:R-:W-:Y:S06]  /*19cb0*/  BRA `(.L_x_7958) ;  /* 0xffffffc4001c7947 */ /* 0x000fec000383ffff */
.L_x_7878:
[----:B-1----:R1:W2:Y:S02]  /*19cc0*/  SYNCS.PHASECHK.TRANS64.TRYWAIT P0, [R17+URZ+0x2e820], R0 ;  /* 0x02e82000110075a7 */ /* 0x0022a4000800017f */
[----:B--2---:R-:W-:Y:S05]  /*19cd0*/  @!P0 NANOSLEEP.SYNCS 0x989680 ;  /* 0x009896800000895d */ /* 0x004fea0003900000 */
[----:B------:R-:W2:Y:S02]  /*19ce0*/  @!P0 SYNCS.PHASECHK.TRANS64 P0, [R17+URZ+0x2e820], R0 ;  /* 0x02e82000110085a7 */ /* 0x000ea4000800007f */
[----:B--2---:R-:W-:Y:S05]  /*19cf0*/  @!P0 BRA `(.L_x_7878) ;  /* 0xfffffffc00f08947 */ /* 0x004fea000383ffff */
[----:B------:R-:W-:Y:S05]  /*19d00*/  BRA `(.L_x_7959) ;  /* 0xffffffc400787947 */ /* 0x000fea000383ffff */
.L_x_7884:
[----:B--2---:R2:W3:Y:S02]  /*19d10*/  SYNCS.PHASECHK.TRANS64.TRYWAIT P0, [R4+URZ+0x2e880], R3 ;  /* 0x02e88003040075a7 */ /* 0x0044e4000800017f */
[----:B---3--:R-:W-:Y:S05]  /*19d20*/  @!P0 NANOSLEEP.SYNCS 0x989680 ;  /* 0x009896800000895d */ /* 0x008fea0003900000 */
[----:B------:R-:W3:Y:S02]  /*19d30*/  @!P0 SYNCS.PHASECHK.TRANS64 P0, [R4+URZ+0x2e880], R3 ;  /* 0x02e88003040085a7 */ /* 0x000ee4000800007f */
[----:B---3--:R-:W-:Y:S05]  /*19d40*/  @!P0 BRA `(.L_x_7884) ;  /* 0xfffffffc00f08947 */ /* 0x008fea000383ffff */
[----:B------:R-:W-:Y:S05]  /*19d50*/  BRA `(.L_x_7960) ;  /* 0xffffffc8002c7947 */ /* 0x000fea000383ffff */
.L_x_7889:
[----:B0-----:R0:W3:Y:S02]  /*19d60*/  SYNCS.PHASECHK.TRANS64.TRYWAIT P0, [R4+URZ+0x2e840], R3 ;  /* 0x02e84003040075a7 */ /* 0x0010e4000800017f */
[----:B---3--:R-:W-:Y:S05]  /*19d70*/  @!P0 NANOSLEEP.SYNCS 0x989680 ;  /* 0x009896800000895d */ /* 0x008fea0003900000 */
[----:B------:R-:W3:Y:S02]  /*19d80*/  @!P0 SYNCS.PHASECHK.TRANS64 P0, [R4+URZ+0x2e840], R3 ;  /* 0x02e84003040085a7 */ /* 0x000ee4000800007f */
[----:B---3--:R-:W-:Y:S05]  /*19d90*/  @!P0 BRA `(.L_x_7889) ;  /* 0xfffffffc00f08947 */ /* 0x008fea000383ffff */
[----:B------:R-:W-:Y:S05]  /*19da0*/  BRA `(.L_x_7961) ;  /* 0xffffffc800ac7947 */ /* 0x000fea000383ffff */
.L_x_7895:
[----:B--2---:R2:W3:Y:S02]  /*19db0*/  SYNCS.PHASECHK.TRANS64.TRYWAIT P0, [R20+URZ+0x2e870], R2 ;  /* 0x02e87002140075a7 */ /* 0x0044e4000800017f */
[----:B---3--:R-:W-:Y:S05]  /*19dc0*/  @!P0 NANOSLEEP.SYNCS 0x989680 ;  /* 0x009896800000895d */ /* 0x008fea0003900000 */
[----:B------:R-:W3:Y:S02]  /*19dd0*/  @!P0 SYNCS.PHASECHK.TRANS64 P0, [R20+URZ+0x2e870], R2 ;  /* 0x02e87002140085a7 */ /* 0x000ee4000800007f */
[----:B---3--:R-:W-:Y:S05]  /*19de0*/  @!P0 BRA `(.L_x_7895) ;  /* 0xfffffffc00f08947 */ /* 0x008fea000383ffff */
[----:B------:R-:W-:Y:S05]  /*19df0*/  BRA `(.L_x_7962) ;  /* 0xffffffcc00487947 */ /* 0x000fea000383ffff */
.L_x_7897:
[----:B--2---:R2:W3:Y:S02]  /*19e00*/  SYNCS.PHASECHK.TRANS64.TRYWAIT P0, [R20+URZ+0x2e860], R0 ;  /* 0x02e86000140075a7 */ /* 0x0044e4000800017f */
[----:B---3--:R-:W-:Y:S05]  /*19e10*/  @!P0 NANOSLEEP.SYNCS 0x989680 ;  /* 0x009896800000895d */ /* 0x008fea0003900000 */
[----:B------:R-:W3:Y:S02]  /*19e20*/  @!P0 SYNCS.PHASECHK.TRANS64 P0, [R20+URZ+0x2e860], R0 ;  /* 0x02e86000140085a7 */ /* 0x000ee4000800007f */
[----:B---3--:R-:W-:Y:S05]  /*19e30*/  @!P0 BRA `(.L_x_7897) ;  /* 0xfffffffc00f08947 */ /* 0x008fea000383ffff */
[----:B------:R-:W-:Y:S05]  /*19e40*/  BRA `(.L_x_7963) ;  /* 0xffffffcc00507947 */ /* 0x000fea000383ffff */
.L_x_7904:
[----:B-1----:R1:W2:Y:S02]  /*19e50*/  SYNCS.PHASECHK.TRANS64.TRYWAIT P1, [R16+URZ+0x2e870], R3 ;  /* 0x02e87003100075a7 */ /* 0x0022a4000802017f */
[----:B--2---:R-:W-:Y:S05]  /*19e60*/  @!P1 NANOSLEEP.SYNCS 0x989680 ;  /* 0x009896800000995d */ /* 0x004fea0003900000 */
[----:B------:R-:W2:Y:S02]  /*19e70*/  @!P1 SYNCS.PHASECHK.TRANS64 P1, [R16+URZ+0x2e870], R3 ;  /* 0x02e87003100095a7 */ /* 0x000ea4000802007f */
[----:B--2---:R-:W-:Y:S05]  /*19e80*/  @!P1 BRA `(.L_x_7904) ;  /* 0xfffffffc00f09947 */ /* 0x004fea000383ffff */
[----:B------:R-:W-:Y:S05]  /*19e90*/  BRA `(.L_x_7964) ;  /* 0xffffffd400dc7947 */ /* 0x000fea000383ffff */
.L_x_7906:
[----:B-1----:R1:W2:Y:S02]  /*19ea0*/  SYNCS.PHASECHK.TRANS64.TRYWAIT P1, [R16+URZ+0x2e860], R3 ;  /* 0x02e86003100075a7 */ /* 0x0022a4000802017f */
[----:B--2---:R-:W-:Y:S05]  /*19eb0*/  @!P1 NANOSLEEP.SYNCS 0x989680 ;  /* 0x009896800000995d */ /* 0x004fea0003900000 */
[----:B------:R-:W2:Y:S02]  /*19ec0*/  @!P1 SYNCS.PHASECHK.TRANS64 P1, [R16+URZ+0x2e860], R3 ;  /* 0x02e86003100095a7 */ /* 0x000ea4000802007f */
[----:B--2---:R-:W-:Y:S05]  /*19ed0*/  @!P1 BRA `(.L_x_7906) ;  /* 0xfffffffc00f09947 */ /* 0x004fea000383ffff */
[----:B------:R-:W-:Y:S05]  /*19ee0*/  BRA `(.L_x_7965) ;  /* 0xffffffd400e47947 */ /* 0x000fea000383ffff */
.L_x_7919:
[----:B0-----:R0:W1:Y:S02]  /*19ef0*/  SYNCS.PHASECHK.TRANS64.TRYWAIT P0, [R0+URZ+0x2e820], R3 ;  /* 0x02e82003000075a7 */ /* 0x001064000800017f */
[----:B-1----:R-:W-:Y:S05]  /*19f00*/  @!P0 NANOSLEEP.SYNCS 0x989680 ;  /* 0x009896800000895d */ /* 0x002fea0003900000 */
[----:B------:R-:W1:Y:S02]  /*19f10*/  @!P0 SYNCS.PHASECHK.TRANS64 P0, [R0+URZ+0x2e820], R3 ;  /* 0x02e82003000085a7 */ /* 0x000e64000800007f */
[----:B-1----:R-:W-:Y:S05]  /*19f20*/  @!P0 BRA `(.L_x_7919) ;  /* 0xfffffffc00f08947 */ /* 0x002fea000383ffff */
[----:B------:R-:W-:Y:S05]  /*19f30*/  BRA `(.L_x_7966) ;  /* 0xffffffe800f87947 */ /* 0x000fea000383ffff */
.L_x_7920:
        /* <DEDUP_REMOVED lines=11> */
.L_x_7968:
[----:B------:R-:W-:Y:S05]  /*19ff0*/  BSYNC B0 ;  /* 0x0000000000007941 */ /* 0x000fea0003800000 */
.L_x_7967:
[----:B------:R-:W-:Y:S05]  /*1a000*/  BRA `(.L_x_7969) ;  /* 0xffffffe800e07947 */ /* 0x000fea000383ffff */
.L_x_7923:
[----:B------:R-:W-:Y:S01]  /*1a010*/  BSSY B1, `(.L_x_7970) ;  /* 0x0000006000017945 */ /* 0x000fe20003800000 */
[----:B------:R-:W-:-:S07]  /*1a020*/  IMAD.MOV.U32 R15, RZ, RZ, -0x1 ;  /* 0xffffffffff0f7424 */ /* 0x000fce00078e00ff */
[----:B01----:R-:W-:Y:S05]  /*1a030*/  WARPSYNC.COLLECTIVE R15, `(.L_x_7971) ;  /* 0x000000000f0c7348 */ /* 0x003fea0003c00000 */
[----:B------:R-:W-:Y:S02]  /*1a040*/  ELECT P6, UR62, PT ;  /* 0x00000000003e782f */ /* 0x000fe400038c0000 */
[----:B------:R-:W-:Y:S01]  /*1a050*/  MOV R14, UR62 ;  /* 0x0000003e000e7c02 */ /* 0x000fe20008000f00 */
[----:B01----:R-:W-:Y:S10]  /*1a060*/  ENDCOLLECTIVE ;  /* 0x000000000000791b */ /* 0x003ff40003800000 */
.L_x_7971:
[----:B------:R-:W-:Y:S05]  /*1a070*/  BSYNC B1 ;  /* 0x0000000000017941 */ /* 0x000fea0003800000 */
.L_x_7970:
[----:B------:R-:W-:Y:S05]  /*1a080*/  BRA `(.L_x_7972) ;  /* 0xffffffe800d87947 */ /* 0x000fea000383ffff */
.L_x_7925:
[----:B0-----:R0:W1:Y:S02]  /*1a090*/  SYNCS.PHASECHK.TRANS64.TRYWAIT P1, [R6+URZ], R5 ;  /* 0x00000005060075a7 */ /* 0x001064000802017f */
[----:B-1----:R-:W-:Y:S05]  /*1a0a0*/  @!P1 NANOSLEEP.SYNCS 0x989680 ;  /* 0x009896800000995d */ /* 0x002fea0003900000 */
[----:B------:R-:W1:Y:S02]  /*1a0b0*/  @!P1 SYNCS.PHASECHK.TRANS64 P1, [R6+URZ], R5 ;  /* 0x00000005060095a7 */ /* 0x000e64000802007f */
[----:B-1----:R-:W-:Y:S05]  /*1a0c0*/  @!P1 BRA `(.L_x_7925) ;  /* 0xfffffffc00f09947 */ /* 0x002fea000383ffff */
[----:B------:R-:W-:Y:S05]  /*1a0d0*/  BRA `(.L_x_7973) ;  /* 0xffffffec00147947 */ /* 0x000fea000383ffff */
.L_x_7926:
[----:B-1----:R1:W2:Y:S02]  /*1a0e0*/  SYNCS.PHASECHK.TRANS64.TRYWAIT P1, [R7+URZ], R2 ;  /* 0x00000002070075a7 */ /* 0x0022a4000802017f */
[----:B--2---:R-:W-:Y:S05]  /*1a0f0*/  @!P1 NANOSLEEP.SYNCS 0x989680 ;  /* 0x009896800000995d */ /* 0x004fea0003900000 */
[----:B------:R-:W2:Y:S02]  /*1a100*/  @!P1 SYNCS.PHASECHK.TRANS64 P1, [R7+URZ], R2 ;  /* 0x00000002070095a7 */ /* 0x000ea4000802007f */
[----:B--2---:R-:W-:Y:S05]  /*1a110*/  @!P1 BRA `(.L_x_7926) ;  /* 0xfffffffc00f09947 */ /* 0x004fea000383ffff */
[----:B------:R-:W-:Y:S05]  /*1a120*/  BRA `(.L_x_7974) ;  /* 0xffffffec00087947 */ /* 0x000fea000383ffff */
.L_x_7928:
[----:B--2---:R2:W3:Y:S02]  /*1a130*/  SYNCS.PHASECHK.TRANS64.TRYWAIT P1, [R4+URZ+0x2e860], R5 ;  /* 0x02e86005040075a7 */ /* 0x0044e4000802017f */
[----:B---3--:R-:W-:Y:S05]  /*1a140*/  @!P1 NANOSLEEP.SYNCS 0x989680 ;  /* 0x009896800000995d */ /* 0x008fea0003900000 */
[----:B------:R-:W3:Y:S02]  /*1a150*/  @!P1 SYNCS.PHASECHK.TRANS64 P1, [R4+URZ+0x2e860], R5 ;  /* 0x02e86005040095a7 */ /* 0x000ee4000802007f */
[----:B---3--:R-:W-:Y:S05]  /*1a160*/  @!P1 BRA `(.L_x_7928) ;  /* 0xfffffffc00f09947 */ /* 0x008fea000383ffff */
[----:B------:R-:W-:Y:S05]  /*1a170*/  BRA `(.L_x_7975) ;  /* 0xffffffec000c7947 */ /* 0x000fea000383ffff */
.L_x_7930:
[----:B---3--:R3:W4:Y:S02]  /*1a180*/  SYNCS.PHASECHK.TRANS64.TRYWAIT P1, [R3+URZ+0x2e860], R2 ;  /* 0x02e86002030075a7 */ /* 0x008724000802017f */
[----:B----4-:R-:W-:Y:S05]  /*1a190*/  @!P1 NANOSLEEP.SYNCS 0x989680 ;  /* 0x009896800000995d */ /* 0x010fea0003900000 */
[----:B------:R-:W4:Y:S02]  /*1a1a0*/  @!P1 SYNCS.PHASECHK.TRANS64 P1, [R3+URZ+0x2e860], R2 ;  /* 0x02e86002030095a7 */ /* 0x000f24000802007f */
[----:B----4-:R-:W-:Y:S05]  /*1a1b0*/  @!P1 BRA `(.L_x_7930) ;  /* 0xfffffffc00f09947 */ /* 0x010fea000383ffff */
[----:B------:R-:W-:Y:S05]  /*1a1c0*/  BRA `(.L_x_7976) ;  /* 0xffffffec000c7947 */ /* 0x000fea000383ffff */
.L_x_7932:
[----:B----4-:R4:W0:Y:S02]  /*1a1d0*/  SYNCS.PHASECHK.TRANS64.TRYWAIT P0, [R4+URZ+0x2e880], R5 ;  /* 0x02e88005040075a7 */ /* 0x010824000800017f */
[----:B0-----:R-:W-:Y:S05]  /*1a1e0*/  @!P0 NANOSLEEP.SYNCS 0x989680 ;  /* 0x009896800000895d */ /* 0x001fea0003900000 */
[----:B------:R-:W0:Y:S02]  /*1a1f0*/  @!P0 SYNCS.PHASECHK.TRANS64 P0, [R4+URZ+0x2e880], R5 ;  /* 0x02e88005040085a7 */ /* 0x000e24000800007f */
[----:B0-----:R-:W-:Y:S05]  /*1a200*/  @!P0 BRA `(.L_x_7932) ;  /* 0xfffffffc00f08947 */ /* 0x001fea000383ffff */
[----:B------:R-:W-:Y:S05]  /*1a210*/  BRA `(.L_x_7933) ;  /* 0xffffffec00087947 */ /* 0x000fea000383ffff */
.L_x_7977:
        /* <DEDUP_REMOVED lines=14> */
.L_x_12979:


//--------------------- .text._ZN7cutlass13device_kernelIN5flash11enable_sm90INS1_16FlashAttnFwdSm90INS1_25CollectiveMainloopFwdSm90ILi2EN4cute5tupleIJNS5_1CILi1EEES8_S8_EEENS6_IJNS7_ILi128EEENS7_ILi224EEESA_EEELi128ENS_12float_e4m3_tEfNS_4arch4Sm90ELb1ELb0ELb1ELb1ELb0ELb1ELb0ELb1ELb1ELb1ELb0ELb0EEENS1_21CollectiveEpilogueFwdINS6_IJSA_SA_SB_EEES9_NS_10bfloat16_tESF_Li256ELb1ELb1ELb0ELb1EEENS1_36VarlenDynamicPersistentTileSchedulerILi128ELi224ELi256ELi128ELb0ELb1ELb1ELb1ELb1ELb1EEEEEEEEEvNT_6ParamsE --------------------------
	.section	.text._ZN7cutlass13device_kernelIN5flash11enable_sm90INS1_16FlashAttnFwdSm90INS1_25CollectiveMainloopFwdSm90ILi2EN4cute5tupleIJNS5_1CILi1EEES8_S8_EEENS6_IJNS7_ILi128EEENS7_ILi224EEESA_EEELi128ENS_12float_e4m3_tEfNS_4arch4Sm90ELb1ELb0ELb1ELb1ELb0ELb1ELb0ELb1ELb1ELb1ELb0ELb0EEENS1_21CollectiveEpilogueFwdINS6_IJSA_SA_SB_EEES9_NS_10bfloat16_tESF_Li256ELb1ELb1ELb0ELb1EEENS1_36VarlenDynamicPersistentTileSchedulerILi128ELi224ELi256ELi128ELb0ELb1ELb1ELb1ELb1ELb1EEEEEEEEEvNT_6ParamsE,"ax",@progbits
	.align	128
.text._ZN7cutlass13device_kernelIN5flash11enable_sm90INS1_16FlashAttnFwdSm90INS1_25CollectiveMainloopFwdSm90ILi2EN4cute5tupleIJNS5_1CILi1EEES8_S8_EEENS6_IJNS7_ILi128EEENS7_ILi224EEESA_EEELi128ENS_12float_e4m3_tEfNS_4arch4Sm90ELb1ELb0ELb1ELb1ELb0ELb1ELb0ELb1ELb1ELb1ELb0ELb0EEENS1_21CollectiveEpilogueFwdINS6_IJSA_SA_SB_EEES9_NS_10bfloat16_tESF_Li256ELb1ELb1ELb0ELb1EEENS1_36VarlenDynamicPersistentTileSchedulerILi128ELi224ELi256ELi128ELb0ELb1ELb1ELb1ELb1ELb1EEEEEEEEEvNT_6ParamsE:
        .type           _ZN7cutlass13device_kernelIN5flash11enable_sm90INS1_16FlashAttnFwdSm90INS1_25CollectiveMainloopFwdSm90ILi2EN4cute5tupleIJNS5_1CILi1EEES8_S8_EEENS6_IJNS7_ILi128EEENS7_ILi224EEESA_EEELi128ENS_12float_e4m3_tEfNS_4arch4Sm90ELb1ELb0ELb1ELb1ELb0ELb1ELb0ELb1ELb1ELb1ELb0ELb0EEENS1_21CollectiveEpilogueFwdINS6_IJSA_SA_SB_EEES9_NS_10bfloat16_tESF_Li256ELb1ELb1ELb0ELb1EEENS1_36VarlenDynamicPersistentTileSchedulerILi128ELi224ELi256ELi128ELb0ELb1ELb1ELb1ELb1ELb1EEEEEEEEEvNT_6ParamsE,@function
        .size           _ZN7cutlass13device_kernelIN5flash11enable_sm90INS1_16FlashAttnFwdSm90INS1_25CollectiveMainloopFwdSm90ILi2EN4cute5tupleIJNS5_1CILi1EEES8_S8_EEENS6_IJNS7_ILi128EEENS7_ILi224EEESA_EEELi128ENS_12float_e4m3_tEfNS_4arch4Sm90ELb1ELb0ELb1ELb1ELb0ELb1ELb0ELb1ELb1ELb1ELb0ELb0EEENS1_21CollectiveEpilogueFwdINS6_IJSA_SA_SB_EEES9_NS_10bfloat16_tESF_Li256ELb1ELb1ELb0ELb1EEENS1_36VarlenDynamicPersistentTileSchedulerILi128ELi224ELi256ELi128ELb0ELb1ELb1ELb1ELb1ELb1EEEEEEEEEvNT_6ParamsE,(.L_x_12980 - _ZN7cutlass13device_kernelIN5flash11enable_sm90INS1_16FlashAttnFwdSm90INS1_25CollectiveMainloopFwdSm90ILi2EN4cute5tupleIJNS5_1CILi1EEES8_S8_EEENS6_IJNS7_ILi128EEENS7_ILi224EEESA_EEELi128ENS_12float_e4m3_tEfNS_4arch4Sm90ELb1ELb0ELb1ELb1ELb0ELb1ELb0ELb1ELb1ELb1ELb0ELb0EEENS1_21CollectiveEpilogueFwdINS6_IJSA_SA_SB_EEES9_NS_10bfloat16_tESF_Li256ELb1ELb1ELb0ELb1EEENS1_36VarlenDynamicPersistentTileSchedulerILi128ELi224ELi256ELi128ELb0ELb1ELb1ELb1ELb1ELb1EEEEEEEEEvNT_6ParamsE)
        .other          _ZN7cutlass13device_kernelIN5flash11enable_sm90INS1_16FlashAttnFwdSm90INS1_25CollectiveMainloopFwdSm90ILi2EN4cute5tupleIJNS5_1CILi1EEES8_S8_EEENS6_IJNS7_ILi128EEENS7_ILi224EEESA_EEELi128ENS_12float_e4m3_tEfNS_4arch4Sm90ELb1ELb0ELb1ELb1ELb0ELb1ELb0ELb1ELb1ELb1ELb0ELb0EEENS1_21CollectiveEpilogueFwdINS6_IJSA_SA_SB_EEES9_NS_10bfloat16_tESF_Li256ELb1ELb1ELb0ELb1EEENS1_36VarlenDynamicPersistentTileSchedulerILi128ELi224ELi256ELi128ELb0ELb1ELb1ELb1ELb1ELb1EEEEEEEEEvNT_6ParamsE,@"STO_CUDA_ENTRY STV_DEFAULT"
_ZN7cutlass13device_kernelIN5flash11enable_sm90INS1_16FlashAttnFwdSm90INS1_25CollectiveMainloopFwdSm90ILi2EN4cute5tupleIJNS5_1CILi1EEES8_S8_EEENS6_IJNS7_ILi128EEENS7_ILi224EEESA_EEELi128ENS_12float_e4m3_tEfNS_4arch4Sm90ELb1ELb0ELb1ELb1ELb0ELb1ELb0ELb1ELb1ELb1ELb0ELb0EEENS1_21CollectiveEpilogueFwdINS6_IJSA_SA_SB_EEES9_NS_10bfloat16_tESF_Li256ELb1ELb1ELb0ELb1EEENS1_36VarlenDynamicPersistentTileSchedulerILi128ELi224ELi256ELi128ELb0ELb1ELb1ELb1ELb1ELb1EEEEEEEEEvNT_6ParamsE:
        /* <DEDUP_REMOVED lines=24> */
.L_x_7979:
[----:B------:R-:W-:Y:S05]  /*0180*/  BSYNC B0 ;  /* 0x0000000000007941 */ /* 0x000fea0003800000 */
.L_x_7978:
        /* <DEDUP_REMOVED lines=41> */
.L_x_7980:
        /* <DEDUP_REMOVED lines=22> */
.L_x_7981:
        /* <DEDUP_REMOVED lines=18> */
.L_x_7982:
        /* <DEDUP_REMOVED lines=22> */
.L_x_7983:
        /* <DEDUP_REMOVED lines=22> */
.L_x_7984:
[----:B0-----:R-:W-:Y:S01]  /*0960*/  UMOV UR4, 0x1 ;  /* 0x0000000100047882 */ /* 0x001fe20000000000 */
[----:B------:R-:W-:Y:S01]  /*0970*/  PLOP3.LUT P0, PT, PT, PT, UP0, 0x80, 0x0 ;  /* 0x000000000000781c */ /* 0x000fe20003f0f008 */
[----:B------:R-:W-:Y:S01]  /*0980*/  USEL UR4, UR4, 0x2, !UP0 ;  /* 0x0000000204047887 */ /* 0x000fe2000c000000 */
[----:B------:R-:W-:Y:S01]  /*0990*/  NOP ;  /* 0x0000000000007918 */ /* 0x000fe20000000000 */
[----:B------:R-:W-:Y:S04]  /*09a0*/  BSSY B8, `(.L_x_7985) ;  /* 0x0002c9e000087945 */ /* 0x000fe80003800000 */
[----:B------:R-:W-:-:S05]  /*09b0*/  IMAD.U32 R2, RZ, RZ, UR4 ;  /* 0x00000004ff027e24 */ /* 0x000fca000f8e00ff */
[----:B------:R0:W-:Y:S01]  /*09c0*/  STL [R1+0xc0], R2 ;  /* 0x0000c00201007387 */ /* 0x0001e20000100800 */
[----:B-12-4-:R-:W-:Y:S06]  /*09d0*/  BAR.SYNC.DEFER_BLOCKING 0x0 ;  /* 0x0000000000007b1d */ /* 0x016fec0000010000 */
[----:B------:R-:W-:Y:S05]  /*09e0*/  @!P0 BRA `(.L_x_7986) ;  /* 0x00000254002c8947 */ /* 0x000fea0003800000 */
.L_x_7987:
        /* <DEDUP_REMOVED lines=25> */
[----:B------:R-:W-:Y:S01]  /*0b80*/  STL [R1+0x64], R13 ;  /* 0x0000640d01007387 */ /* 0x000fe20000100800 */
[----:B0-----:R-:W-:-:S05]  /*0b90*/  VIADD R12, R0, 0xffffff80 ;  /* 0xffffff80000c7836 */ /* 0x001fca0000000000 */
[----:B------:R-:W-:Y:S02]  /*0ba0*/  SHF.R.S32.HI R0, RZ, 0x1f, R12 ;  /* 0x0000001fff007819 */ /* 0x000fe4000001140c */
[----:B--2---:R-:W-:Y:S02]  /*0bb0*/  R2UR UR4, R2 ;  /* 0x00000000020472ca */ /* 0x004fe400000e0000 */
[----:B------:R-:W-:-:S04]  /*0bc0*/  LEA.HI R2, R0, R12, RZ, 0x7 ;  /* 0x0000000c00027211 */ /* 0x000fc800078f38ff */
[----:B------:R-:W-:Y:S02]  /*0bd0*/  LOP3.LUT R3, R2, 0xffffff80, RZ, 0xc0, !PT ;  /* 0xffffff8002037812 */ /* 0x000fe400078ec0ff */
[----:B------:R-:W-:-:S03]  /*0be0*/  SHF.R.S32.HI R17, RZ, 0x7, R2 ;  /* 0x00000007ff117819 */ /* 0x000fc60000011402 */
[----:B------:R-:W-:Y:S01]  /*0bf0*/  IMAD.IADD R11, R12, 0x1, -R3 ;  /* 0x000000010c0b7824 */ /* 0x000fe200078e0a03 */
[----:B------:R-:W-:Y:S01]  /*0c00*/  LEA.HI R2, R2, R17, RZ, 0x1 ;  /* 0x0000001102027211 */ /* 0x000fe200078f08ff */
[----:B------:R-:W-:-:S03]  /*0c10*/  ULOP3.LUT UR4, UR4, 0x1, URZ, 0xfc, !UPT ;  /* 0x0000000104047892 */ /* 0x000fc6000f8efc3f */
[----:B------:R-:W-:Y:S02]  /*0c20*/  SHF.R.S32.HI R6, RZ, 0x1f, R11 ;  /* 0x0000001fff067819 */ /* 0x000fe4000001140b */
[----:B------:R-:W-:Y:S02]  /*0c30*/  LOP3.LUT R2, R2, 0x3fffffe, RZ, 0xc0, !PT ;  /* 0x03fffffe02027812 */ /* 0x000fe400078ec0ff */
[CC--:B------:R-:W-:Y:S02]  /*0c40*/  LEA.HI R8, R6.reuse, R11.reuse, RZ, 0x2 ;  /* 0x0000000b06087211 */ /* 0x0c0fe400078f10ff */
[----:B------:R-:W-:Y:S01]  /*0c50*/  LEA.HI R6, R6, R11, RZ, 0x5 ;  /* 0x0000000b06067211 */ /* 0x000fe200078f28ff */
[----:B------:R-:W-:Y:S01]  /*0c60*/  IMAD.IADD R2, R17, 0x1, -R2 ;  /* 0x0000000111027824 */ /* 0x000fe200078e0a02 */
[--C-:B------:R-:W-:Y:S01]  /*0c70*/  SHF.R.S32.HI R5, RZ, 0x2, R8.reuse ;  /* 0x00000002ff057819 */ /* 0x100fe20000011408 */
[----:B------:R-:W-:Y:S01]  /*0c80*/  IMAD.MOV.U32 R17, RZ, RZ, RZ ;  /* 0x000000ffff117224 */ /* 0x000fe200078e00ff */
[----:B------:R-:W-:-:S02]  /*0c90*/  SHF.R.S32.HI R4, RZ, 0x1f, R8 ;  /* 0x0000001fff047819 */ /* 0x000fc40000011408 */
[----:B------:R-:W-:Y:S02]  /*0ca0*/  SHF.R.S32.HI R6, RZ, 0x5, R6 ;  /* 0x00000005ff067819 */ /* 0x000fe40000011406 */
[----:B------:R-:W-:Y:S02]  /*0cb0*/  LEA.HI R3, R4, R5, RZ, 0x3 ;  /* 0x0000000504037211 */ /* 0x000fe400078f18ff */
        /* <DEDUP_REMOVED lines=9> */
[----:B------:R-:W-:Y:S01]  /*0d50*/  LOP3.LUT R8, R8, 0x7ffffffc, RZ, 0xc0, !PT ;  /* 0x7ffffffc08087812 */ /* 0x000fe200078ec0ff */
[----:B------:R-:W-:Y:S01]  /*0d60*/  IMAD.IADD R5, R12, 0x1, -R5 ;  /* 0x000000010c057824 */ /* 0x000fe200078e0a05 */
[----:B------:R-:W-:Y:S01]  /*0d70*/  LOP3.LUT R18, R3, 0xfffffc00, RZ, 0xc0, !PT ;  /* 0xfffffc0003127812 */ /* 0x000fe200078ec0ff */
[----:B------:R-:W-:Y:S01]  /*0d80*/  IMAD R10, R2, 0x40, R9 ;  /* 0x00000040020a7824 */ /* 0x000fe200078e0209 */
[----:B------:R-:W-:-:S02]  /*0d90*/  LOP3.LUT R4, R4, 0x1ffffffe, RZ, 0xc0, !PT ;  /* 0x1ffffffe04047812 */ /* 0x000fc400078ec0ff */
[----:B------:R-:W-:Y:S02]  /*0da0*/  LEA R5, R5, R18, 0x6 ;  /* 0x0000001205057211 */ /* 0x000fe400078e30ff */
[----:B------:R-:W-:Y:S01]  /*0db0*/  LEA.HI R2, R0, R12, RZ, 0x3 ;  /* 0x0000000c00027211 */ /* 0x000fe200078f18ff */
[----:B------:R-:W-:-:S04]  /*0dc0*/  IMAD.IADD R4, R7, 0x1, -R4 ;  /* 0x0000000107047824 */ /* 0x000fc800078e0a04 */
[----:B------:R-:W-:Y:S02]  /*0dd0*/  IMAD R3, R4, 0x8, R5 ;  /* 0x0000000804037824 */ /* 0x000fe400078e0205 */
[----:B------:R-:W-:Y:S01]  /*0de0*/  IMAD.U32 R4, RZ, RZ, UR4 ;  /* 0x00000004ff047e24 */ /* 0x000fe2000f8e00ff */
[----:B------:R-:W-:Y:S02]  /*0df0*/  UMOV UR4, URZ ;  /* 0x0000003f00047c82 */ /* 0x000fe40008000000 */
[----:B------:R0:W-:Y:S04]  /*0e00*/  STL [R1+0xb4], R3 ;  /* 0x0000b40301007387 */ /* 0x0001e80000100800 */
[----:B------:R1:W-:Y:S04]  /*0e10*/  STL [R1+0x68], R14 ;  /* 0x0000680e01007387 */ /* 0x0003e80000100800 */
[----:B------:R2:W-:Y:S01]  /*0e20*/  STL [R1+0x6c], R15 ;  /* 0x00006c0f01007387 */ /* 0x0005e20000100800 */
[----:B0-----:R-:W-:-:S03]  /*0e30*/  LEA.HI R3, R0, R12, RZ, 0x2 ;  /* 0x0000000c00037211 */ /* 0x001fc600078f10ff */
[----:B------:R-:W-:Y:S01]  /*0e40*/  STL [R1+0xb0], R10 ;  /* 0x0000b00a01007387 */ /* 0x000fe20000100800 */
[----:B------:R-:W-:Y:S02]  /*0e50*/  LOP3.LUT R0, R2, 0xfffffff8, RZ, 0xc0, !PT ;  /* 0xfffffff802007812 */ /* 0x000fe400078ec0ff */
[----:B------:R-:W-:Y:S01]  /*0e60*/  SHF.R.S32.HI R228, RZ, 0x2, R3 ;  /* 0x00000002ffe47819 */ /* 0x000fe20000011403 */
[----:B------:R-:W-:Y:S01]  /*0e70*/  STL [R1], RZ ;  /* 0x000000ff01007387 */ /* 0x000fe20000100800 */
[----:B------:R-:W-:Y:S01]  /*0e80*/  SHF.R.S32.HI R2, RZ, 0x3, R2 ;  /* 0x00000003ff027819 */ /* 0x000fe20000011402 */
[----:B------:R-:W-:Y:S01]  /*0e90*/  IMAD.IADD R13, R12, 0x1, -R0 ;  /* 0x000000010c0d7824 */ /* 0x000fe200078e0a00 */
[C---:B------:R-:W-:Y:S01]  /*0ea0*/  IADD3 R20, R228.reuse, 0x40, RZ ;  /* 0x00000040e4147810 */ /* 0x040fe20007ffe0ff */
[----:B------:R0:W-:Y:S01]  /*0eb0*/  STL [R1+0x4c], R4 ;  /* 0x00004c0401007387 */ /* 0x0001e20000100800 */
[C---:B-1----:R-:W-:Y:S01]  /*0ec0*/  VIADD R14, R228.reuse, 0xc0 ;  /* 0x000000c0e40e7836 */ /* 0x042fe20000000000 */
[----:B------:R-:W-:Y:S01]  /*0ed0*/  SHF.R.S32.HI R0, RZ, 0x1f, R228 ;  /* 0x0000001fff007819 */ /* 0x000fe200000114e4 */
[----:B--2---:R-:W-:-:S02]  /*0ee0*/  VIADD R15, R228, 0x80 ;  /* 0x00000080e40f7836 */ /* 0x004fc40000000000 */
[----:B------:R-:W-:Y:S01]  /*0ef0*/  IMAD.SHL.U32 R7, R14, 0x80, RZ ;  /* 0x000000800e077824 */ /* 0x000fe200078e00ff */
[----:B------:R-:W-:Y:S01]  /*0f00*/  SHF.R.S32.HI R9, RZ, 0x1f, R14 ;  /* 0x0000001fff097819 */ /* 0x000fe2000001140e */
[----:B------:R-:W-:Y:S01]  /*0f10*/  IMAD.SHL.U32 R13, R13, 0x8, RZ ;  /* 0x000000080d0d7824 */ /* 0x000fe200078e00ff */
[----:B------:R-:W-:Y:S01]  /*0f20*/  SHF.R.S32.HI R6, RZ, 0x1f, R15 ;  /* 0x0000001fff067819 */ /* 0x000fe2000001140f */
[----:B------:R-:W-:Y:S01]  /*0f30*/  IMAD.SHL.U32 R2, R20, 0x80, RZ ;  /* 0x0000008014027824 */ /* 0x000fe200078e00ff */
[----:B0-----:R-:W-:Y:S01]  /*0f40*/  LOP3.LUT R4, R3, 0xfffffffc, RZ, 0xc0, !PT ;  /* 0xfffffffc03047812 */ /* 0x001fe200078ec0ff */
[----:B------:R-:W-:Y:S01]  /*0f50*/  IMAD.SHL.U32 R5, R15, 0x80, RZ ;  /* 0x000000800f057824 */ /* 0x000fe200078e00ff */
[----:B------:R-:W-:Y:S01]  /*0f60*/  SHF.R.S32.HI R3, RZ, 0x1f, R3 ;  /* 0x0000001fff037819 */ /* 0x000fe20000011403 */
[----:B------:R-:W-:Y:S01]  /*0f70*/  STL [R1+0x74], R13 ;  /* 0x0000740d01007387 */ /* 0x000fe20000100800 */
[----:B------:R-:W-:Y:S01]  /*0f80*/  LOP3.LUT R2, R2, 0x380, RZ, 0xc0, !PT ;  /* 0x0000038002027812 */ /* 0x000fe200078ec0ff */
[----:B------:R-:W-:Y:S01]  /*0f90*/  IMAD.IADD R12, R12, 0x1, -R4 ;  /* 0x000000010c0c7824 */ /* 0x000fe200078e0a04 */
[----:B------:R-:W-:-:S02]  /*0fa0*/  LEA.HI R3, R3, R228, RZ, 0x3 ;  /* 0x000000e403037211 */ /* 0x000fc400078f18ff */
[----:B------:R-:W-:Y:S01]  /*0fb0*/  SHF.R.S32.HI R4, RZ, 0x1f, R20 ;  /* 0x0000001fff047819 */ /* 0x000fe20000011414 */
[C---:B------:R-:W-:Y:S01]  /*0fc0*/  IMAD.SHL.U32 R18, R12.reuse, 0x10, RZ ;  /* 0x000000100c127824 */ /* 0x040fe200078e00ff */
[----:B------:R-:W-:Y:S01]  /*0fd0*/  LOP3.LUT R3, R3, 0xfffffff8, RZ, 0xc0, !PT ;  /* 0xfffffff803037812 */ /* 0x000fe200078ec0ff */
[----:B------:R-:W-:Y:S01]  /*0fe0*/  IMAD.SHL.U32 R22, R12, 0x8, RZ ;  /* 0x000000080c167824 */ /* 0x000fe200078e00ff */
[----:B------:R-:W-:Y:S02]  /*0ff0*/  LEA.HI R4, R4, R20, RZ, 0x3 ;  /* 0x0000001404047211 */ /* 0x000fe400078f18ff */
[----:B------:R-:W-:Y:S01]  /*1000*/  LEA.HI R6, R6, R15, RZ, 0x3 ;  /* 0x0000000f06067211 */ /* 0x000fe200078f18ff */
[----:B------:R-:W-:Y:S01]  /*1010*/  IMAD.IADD R229, R228, 0x1, -R3 ;  /* 0x00000001e4e57824 */ /* 0x000fe200078e0a03 */
[----:B------:R-:W-:Y:S01]  /*1020*/  LOP3.LUT R3, R7, 0x380, RZ, 0xc0, !PT ;  /* 0x0000038007037812 */ /* 0x000fe200078ec0ff */
[----:B------:R-:W-:Y:S01]  /*1030*/  IMAD.SHL.U32 R4, R4, 0x80, RZ ;  /* 0x0000008004047824 */ /* 0x000fe200078e00ff */
[----:B------:R-:W-:Y:S01]  /*1040*/  SHF.R.S32.HI R3, RZ, 0x1f, R13 ;  /* 0x0000001fff037819 */ /* 0x000fe2000001140d */
[----:B------:R-:W-:Y:S01]  /*1050*/  VIADD R230, R22, 0x20 ;  /* 0x0000002016e67836 */ /* 0x000fe20000000000 */
[----:B------:R-:W-:Y:S01]  /*1060*/  IADD3 R7, R13, 0x40, RZ ;  /* 0x000000400d077810 */ /* 0x000fe20007ffe0ff */
[----:B------:R-:W-:Y:S01]  /*1070*/  IMAD.SHL.U32 R6, R6, 0x80, RZ ;  /* 0x0000008006067824 */ /* 0x000fe200078e00ff */
[----:B------:R-:W-:Y:S01]  /*1080*/  LOP3.LUT R5, R5, 0x380, RZ, 0xc0, !PT ;  /* 0x0000038005057812 */ /* 0x000fe200078ec0ff */
[----:B------:R0:W-:Y:S01]  /*1090*/  STL [R1+0xbc], R3 ;  /* 0x0000bc0301007387 */ /* 0x0001e20000100800 */
[----:B------:R-:W-:-:S02]  /*10a0*/  LEA.HI R0, R12, R12, RZ, 0x1 ;  /* 0x0000000c0c007211 */ /* 0x000fc400078f08ff */
[----:B------:R-:W-:Y:S01]  /*10b0*/  SHF.R.U32.HI R5, RZ, 0x3, R2 ;  /* 0x00000003ff057819 */ /* 0x000fe20000011602 */
[----:B------:R1:W-:Y:S01]  /*10c0*/  STL [R1+0x90], R7 ;  /* 0x0000900701007387 */ /* 0x0003e20000100800 */
[----:B------:R-:W-:Y:S02]  /*10d0*/  LEA.HI R9, R9, R14, RZ, 0x3 ;  /* 0x0000000e09097211 */ /* 0x000fe400078f18ff */
[----:B------:R-:W-:Y:S02]  /*10e0*/  LOP3.LUT R2, R2, 0x70, R18, 0xf8, !PT ;  /* 0x0000007002027812 */ /* 0x000fe400078ef812 */
[----:B------:R-:W-:Y:S01]  /*10f0*/  LOP3.LUT R0, R0, 0x1ffffffe, RZ, 0xc0, !PT ;  /* 0x1ffffffe00007812 */ /* 0x000fe200078ec0ff */
[----:B------:R-:W-:Y:S01]  /*1100*/  IMAD.SHL.U32 R9, R9, 0x80, RZ ;  /* 0x0000008009097824 */ /* 0x000fe200078e00ff */
[----:B0-----:R-:W-:Y:S02]  /*1110*/  LOP3.LUT R3, R4, 0xfffffc00, RZ, 0xc0, !PT ;  /* 0xfffffc0004037812 */ /* 0x001fe400078ec0ff */
[----:B------:R-:W-:Y:S01]  /*1120*/  SHF.R.S32.HI R4, RZ, 0x1f, R230 ;  /* 0x0000001fff047819 */ /* 0x000fe200000114e6 */
[----:B------:R-:W-:Y:S01]  /*1130*/  IMAD.IADD R0, R12, 0x1, -R0 ;  /* 0x000000010c007824 */ /* 0x000fe200078e0a00 */
[----:B-1----:R-:W-:Y:S01]  /*1140*/  SHF.R.S32.HI R7, RZ, 0x1f, R7 ;  /* 0x0000001fff077819 */ /* 0x002fe20000011407 */
[----:B------:R0:W-:Y:S01]  /*1150*/  STL [R1+0x78], R3 ;  /* 0x0000780301007387 */ /* 0x0001e20000100800 */
[----:B------:R-:W-:-:S02]  /*1160*/  SHF.R.S32.HI R19, RZ, 0x1f, R18 ;  /* 0x0000001fff137819 */ /* 0x000fc40000011412 */
[----:B------:R-:W-:Y:S01]  /*1170*/  SHF.R.S32.HI R23, RZ, 0x1f, R22 ;  /* 0x0000001fff177819 */ /* 0x000fe20000011416 */
[----:B------:R-:W-:Y:S04]  /*1180*/  STL [R1+0xb8], R7 ;  /* 0x0000b80701007387 */ /* 0x000fe80000100800 */
[----:B------:R1:W-:Y:S01]  /*1190*/  STL [R1+0xa8], R4 ;  /* 0x0000a80401007387 */ /* 0x0003e20000100800 */
[----:B0-----:R-:W-:Y:S01]  /*11a0*/  LOP3.LUT R3, R3, R2, R5, 0xf6, !PT ;  /* 0x0000000203037212 */ /* 0x001fe200078ef605 */
[----:B------:R-:W-:Y:S01]  /*11b0*/  IMAD.IADD R5, R11, 0x1, -R8 ;  /* 0x000000010b057824 */ /* 0x000fe200078e0a08 */
[----:B------:R-:W-:-:S03]  /*11c0*/  LOP3.LUT R2, R6, 0xfffffc00, RZ, 0xc0, !PT ;  /* 0xfffffc0006027812 */ /* 0x000fc600078ec0ff */
[----:B------:R-:W-:Y:S01]  /*11d0*/  IMAD.IADD R3, R16, 0x1, R3 ;  /* 0x0000000110037824 */ /* 0x000fe200078e0203 */
[----:B------:R-:W-:Y:S01]  /*11e0*/  STL [R1+0x7c], R5 ;  /* 0x00007c0501007387 */ /* 0x000fe20000100800 */
[----:B-1----:R-:W-:-:S03]  /*11f0*/  LOP3.LUT R4, R9, 0xfffffc00, RZ, 0xc0, !PT ;  /* 0xfffffc0009047812 */ /* 0x002fc600078ec0ff */
[----:B------:R0:W-:Y:S04]  /*1200*/  STL [R1+0x88], R2 ;  /* 0x0000880201007387 */ /* 0x0001e80000100800 */
[----:B------:R1:W-:Y:S04]  /*1210*/  STL [R1+0x84], R4 ;  /* 0x0000840401007387 */ /* 0x0003e80000100800 */
[----:B------:R1:W-:Y:S01]  /*1220*/  STL [R1+0xac], R3 ;  /* 0x0000ac0301007387 */ /* 0x0003e20000100800 */
[----:B0-----:R-:W-:Y:S02]  /*1230*/  IMAD R2, R0, 0x8, R10 ;  /* 0x0000000800027824 */ /* 0x001fe400078e020a */
[----:B------:R-:W-:-:S03]  /*1240*/  IMAD.U32 R0, RZ, RZ, UR4 ;  /* 0x00000004ff007e24 */ /* 0x000fc6000f8e00ff */
[----:B------:R1:W-:Y:S04]  /*1250*/  STL [R1+0x80], R2 ;  /* 0x0000800201007387 */ /* 0x0003e80000100800 */
[----:B------:R1:W-:Y:S02]  /*1260*/  STL [R1+0xa4], R0 ;  /* 0x0000a40001007387 */ /* 0x0003e40000100800 */
.L_x_8174:
[----:B-12---:R-:W2:Y:S01]  /*1270*/  LDL.LU R0, [R1+0x6c] ;  /* 0x00006c0001007983 */ /* 0x006ea20000300800 */
[----:B----4-:R-:W2:Y:S01]  /*1280*/  LDC.64 R2, c[0x0][0xc88] ;  /* 0x00032200ff027b82 */ /* 0x010ea20000000a00 */
[----:B------:R-:W-:Y:S01]  /*1290*/  ULDC.64 UR4, c[0x0][0x208] ;  /* 0x0000820000047ab9 */ /* 0x000fe20000000a00 */
[----:B--2---:R-:W-:-:S05]  /*12a0*/  IMAD.WIDE R2, R0, 0x4, R2 ;  /* 0x0000000400027825 */ /* 0x004fca00078e0202 */
[----:B------:R0:W2:Y:S01]  /*12b0*/  LDG.E R0, desc[UR4][R2.64] ;  /* 0x0000000402007981 */ /* 0x0000a2000c1e1900 */
[----:B------:R-:W-:Y:S05]  /*12c0*/  YIELD ;  /* 0x0000000000007946 */ /* 0x000fea0003800000 */
[----:B------:R-:W-:Y:S01]  /*12d0*/  ULDC.64 UR4, c[0x0][0xa28] ;  /* 0x00028a0000047ab9 */ /* 0x000fe20000000a00 */
[----:B------:R-:W-:Y:S01]  /*12e0*/  ULDC.64 UR8, c[0x0][0xa18] ;  /* 0x0002860000087ab9 */ /* 0x000fe20000000a00 */
[----:B------:R-:W-:Y:S01]  /*12f0*/  ISETP.NE.U32.AND P1, PT, RZ, UR4, PT ;  /* 0x00000004ff007c0c */ /* 0x000fe2000bf25070 */
[----:B------:R-:W-:Y:S01]  /*1300*/  ULDC.64 UR10, c[0x0][0x208] ;  /* 0x00008200000a7ab9 */ /* 0x000fe20000000a00 */
[----:B0-----:R-:W-:Y:S01]  /*1310*/  IMAD.MOV.U32 R3, RZ, RZ, RZ ;  /* 0x000000ffff037224 */ /* 0x001fe200078e00ff */
[----:B------:R-:W-:Y:S01]  /*1320*/  ULDC.64 UR6, c[0x0][0xa08] ;  /* 0x0002820000067ab9 */ /* 0x000fe20000000a00 */
[----:B------:R-:W-:-:S02]  /*1330*/  ISETP.NE.AND.EX P1, PT, RZ, UR5, PT, P1 ;  /* 0x00000005ff007c0c */ /* 0x000fc4000bf25310 */
[----:B------:R-:W-:Y:S02]  /*1340*/  ISETP.NE.U32.AND P0, PT, RZ, UR6, PT ;  /* 0x00000006ff007c0c */ /* 0x000fe4000bf05070 */
[----:B------:R-:W-:Y:S02]  /*1350*/  MOV R29, RZ ;  /* 0x000000ff001d7202 */ /* 0x000fe40000000f00 */
[----:B------:R-:W-:Y:S02]  /*1360*/  ISETP.NE.AND.EX P0, PT, RZ, UR7, PT, P0 ;  /* 0x00000007ff007c0c */ /* 0x000fe4000bf05300 */
        /* <DEDUP_REMOVED lines=11> */
[----:B------:R-:W-:Y:S01]  /*1420*/  ISETP.NE.AND.EX P2, PT, RZ, UR9, PT, P2 ;  /* 0x00000009ff007c0c */ /* 0x000fe2000bf45320 */
[----:B------:R-:W-:Y:S01]  /*1430*/  IMAD.U32 R2, RZ, RZ, UR4 ;  /* 0x00000004ff027e24 */ /* 0x000fe2000f8e00ff */
[----:B------:R-:W-:Y:S01]  /*1440*/  ULDC.64 UR4, c[0x0][0x418] ;  /* 0x0001060000047ab9 */ /* 0x000fe20000000a00 */
[----:B------:R-:W-:Y:S01]  /*1450*/  IADD3.X R9, R28, UR7, RZ, P3, !PT ;  /* 0x000000071c097c10 */ /* 0x000fe20009ffe4ff */
[----:B------:R-:W-:Y:S09]  /*1460*/  STL [R1+0x98], R30 ;  /* 0x0000981e01007387 */ /* 0x000ff20000100800 */
[----:B0-----:R-:W-:Y:S01]  /*1470*/  @P2 IADD3 R6, P1, R30, UR8, RZ ;  /* 0x000000081e062c10 */ /* 0x001fe2000ff3e0ff */
[----:B------:R-:W-:Y:S01]  /*1480*/  UISETP.NE.U32.AND UP0, UPT, UR4, URZ, UPT ;  /* 0x0000003f0400728c */ /* 0x000fe2000bf05070 */
[----:B------:R-:W-:Y:S02]  /*1490*/  STL [R1+0x9c], R28 ;  /* 0x00009c1c01007387 */ /* 0x000fe40000100800 */
[----:B------:R-:W-:Y:S01]  /*14a0*/  @P2 IADD3.X R7, R28, UR9, RZ, P1, !PT ;  /* 0x000000091c072c10 */ /* 0x000fe20008ffe4ff */
[----:B------:R-:W-:Y:S01]  /*14b0*/  ULDC UR4, c[0x0][0x424] ;  /* 0x0001090000047ab9 */ /* 0x000fe20000000800 */
[----:B------:R1:W5:Y:S04]  /*14c0*/  @P0 LDG.E R29, desc[UR10][R8.64] ;  /* 0x0000000a081d0981 */ /* 0x000368000c1e1900 */
[----:B------:R-:W2:Y:S01]  /*14d0*/  @P2 LDG.E R2, desc[UR10][R6.64] ;  /* 0x0000000a06022981 */ /* 0x000ea2000c1e1900 */
        /* <DEDUP_REMOVED lines=15> */
[----:B------:R-:W0:Y:S01]  /*15d0*/  LDC.64 R4, c[0x0][0xa00] ;  /* 0x00028000ff047b82 */ /* 0x000e220000000a00 */
[----:B------:R-:W-:Y:S01]  /*15e0*/  ULDC.64 UR4, c[0x0][0x208] ;  /* 0x0000820000047ab9 */ /* 0x000fe20000000a00 */
[----:B0-----:R-:W-:-:S05]  /*15f0*/  IMAD.WIDE R4, R27, 0x4, R4 ;  /* 0x000000041b047825 */ /* 0x001fca00078e0204 */
[----:B------:R-:W2:Y:S04]  /*1600*/  LDG.E R0, desc[UR4][R4.64] ;  /* 0x0000000404007981 */ /* 0x000ea8000c1e1900 */
[----:B------:R-:W2:Y:S02]  /*1610*/  LDG.E R7, desc[UR4][R4.64+0x4] ;  /* 0x0000040404077981 */ /* 0x000ea4000c1e1900 */
[----:B--2---:R-:W-:-:S05]  /*1620*/  IMAD.IADD R10, R7, 0x1, -R0 ;  /* 0x00000001070a7824 */ /* 0x004fca00078e0a00 */
[----:B------:R0:W-:Y:S02]  /*1630*/  STL [R1+0x40], R10 ;  /* 0x0000400a01007387 */ /* 0x0001e40000100800 */
.L_x_7989:
[----:B------:R-:W2:Y:S01]  /*1640*/  LDL R31, [R1+0x68] ;  /* 0x00006800011f7983 */ /* 0x000ea20000100800 */
[----:B------:R-:W-:Y:S02]  /*1650*/  ULDC.64 UR4, c[0x0][0xa20] ;  /* 0x0002880000047ab9 */ /* 0x000fe40000000a00 */
[----:B------:R-:W-:-:S04]  /*1660*/  ISETP.NE.U32.AND P1, PT, RZ, UR4, PT ;  /* 0x00000004ff007c0c */ /* 0x000fc8000bf25070 */
[----:B------:R-:W-:Y:S01]  /*1670*/  ISETP.NE.AND.EX P1, PT, RZ, UR5, PT, P1 ;  /* 0x00000005ff007c0c */ /* 0x000fe2000bf25310 */
[----:B--2---:R1:W-:-:S12]  /*1680*/  STL [R1+0x94], R31 ;  /* 0x0000941f01007387 */ /* 0x0043d80000100800 */
[----:B------:R-:W-:Y:S05]  /*1690*/  @!P1 BRA `(.L_x_7990) ;  /* 0x0000000000149947 */ /* 0x000fea0003800000 */
[----:B------:R-:W-:Y:S01]  /*16a0*/  IADD3 R4, P0, R30, UR4, RZ ;  /* 0x000000041e047c10 */ /* 0x000fe2000ff1e0ff */
[----:B------:R-:W-:-:S03]  /*16b0*/  ULDC.64 UR6, c[0x0][0x208] ;  /* 0x0000820000067ab9 */ /* 0x000fc60000000a00 */
[----:B------:R-:W-:-:S05]  /*16c0*/  IADD3.X R5, R28, UR5, RZ, P0, !PT ;  /* 0x000000051c057c10 */ /* 0x000fca00087fe4ff */
[----:B------:R2:W5:Y:S01]  /*16d0*/  LDG.E R26, desc[UR6][R4.64] ;  /* 0x00000006041a7981 */ /* 0x000562000c1e1900 */
[----:B------:R-:W-:Y:S05]  /*16e0*/  BRA `(.L_x_7991) ;  /* 0x0000000000147947 */ /* 0x000fea0003800000 */
.L_x_7990:
[----:B------:R-:W-:Y:S05]  /*16f0*/  @!P0 BRA `(.L_x_7991) ;  /* 0x0000000000108947 */ /* 0x000fea0003800000 */
[----:B------:R-:W-:Y:S02]  /*1700*/  ULDC.64 UR4, c[0x0][0x208] ;  /* 0x0000820000047ab9 */ /* 0x000fe40000000a00 */
[----:B------:R-:W2:Y:S04]  /*1710*/  LDG.E R5, desc[UR4][R8.64] ;  /* 0x0000000408057981 */ /* 0x000ea8000c1e1900 */
[----:B------:R-:W2:Y:S02]  /*1720*/  LDG.E R26, desc[UR4][R8.64+0x4] ;  /* 0x00000404081a7981 */ /* 0x000ea4000c1e1900 */
[----:B--2---:R-:W-:-:S07]  /*1730*/  IMAD.IADD R26, R26, 0x1, -R5 ;  /* 0x000000011a1a7824 */ /* 0x004fce00078e0a05 */
.L_x_7991:
[----:B------:R-:W-:Y:S01]  /*1740*/  ULDC.64 UR4, c[0x0][0xa10] ;  /* 0x0002840000047ab9 */ /* 0x000fe20000000a00 */
[----:B------:R-:W3:Y:S01]  /*1750*/  LDL.LU R12, [R1+0x64] ;  /* 0x00006400010c7983 */ /* 0x000ee20000300800 */
[----:B------:R-:W-:Y:S01]  /*1760*/  ISETP.NE.U32.AND P0, PT, RZ, UR4, PT ;  /* 0x00000004ff007c0c */ /* 0x000fe2000bf05070 */
[----:B------:R-:W-:Y:S01]  /*1770*/  ULDC.64 UR6, c[0x0][0x208] ;  /* 0x0000820000067ab9 */ /* 0x000fe20000000a00 */
[----:B------:R-:W4:Y:S02]  /*1780*/  LDC R8, c[0x0][0x448] ;  /* 0x00011200ff087b82 */ /* 0x000f240000000800 */
[----:B------:R-:W-:Y:S01]  /*1790*/  ISETP.NE.AND.EX P0, PT, RZ, UR5, PT, P0 ;  /* 0x00000005ff007c0c */ /* 0x000fe2000bf05300 */
[----:B------:R-:W-:-:S12]  /*17a0*/  ULDC.64 UR4, c[0x0][0xa30] ;  /* 0x00028c0000047ab9 */ /* 0x000fd80000000a00 */
[----:B--2---:R-:W2:Y:S02]  /*17b0*/  @P0 LDC.64 R4, c[0x0][0xa10] ;  /* 0x00028400ff040b82 */ /* 0x004ea40000000a00 */
[----:B--2---:R-:W-:-:S05]  /*17c0*/  @P0 IMAD.WIDE R4, R27, 0x4, R4 ;  /* 0x000000041b040825 */ /* 0x004fca00078e0204 */
[----:B------:R-:W2:Y:S04]  /*17d0*/  @P0 LDG.E R0, desc[UR6][R4.64] ;  /* 0x0000000604000981 */ /* 0x000ea8000c1e1900 */
[----:B------:R-:W2:Y:S01]  /*17e0*/  @P0 LDG.E R9, desc[UR6][R4.64+0x4] ;  /* 0x0000040604090981 */ /* 0x000ea2000c1e1900 */
[----:B------:R-:W-:Y:S01]  /*17f0*/  ISETP.NE.U32.AND P1, PT, RZ, UR4, PT ;  /* 0x00000004ff007c0c */ /* 0x000fe2000bf25070 */
[----:B-----5:R-:W-:-:S03]  /*1800*/  IMAD.MOV.U32 R121, RZ, RZ, R26 ;  /* 0x000000ffff797224 */ /* 0x020fc600078e001a */
[----:B------:R-:W-:-:S13]  /*1810*/  ISETP.NE.AND.EX P1, PT, RZ, UR5, PT, P1 ;  /* 0x00000005ff007c0c */ /* 0x000fda000bf25310 */
[----:B------:R-:W-:-:S04]  /*1820*/  @P1 IADD3 R6, P2, R30, UR4, RZ ;  /* 0x000000041e061c10 */ /* 0x000fc8000ff5e0ff */
[----:B------:R-:W-:-:S05]  /*1830*/  @P1 IADD3.X R7, R28, UR5, RZ, P2, !PT ;  /* 0x000000051c071c10 */ /* 0x000fca00097fe4ff */
[----:B------:R0:W5:Y:S01]  /*1840*/  @P1 LDG.E R121, desc[UR6][R6.64] ;  /* 0x0000000606791981 */ /* 0x000162000c1e1900 */
[----:B----4-:R-:W-:Y:S01]  /*1850*/  ISETP.NE.AND P1, PT, R8, 0x1, PT ;  /* 0x000000010800780c */ /* 0x010fe20003f25270 */
[----:B------:R-:W-:Y:S02]  /*1860*/  IMAD.IADD R8, R26, 0x1, -R3 ;  /* 0x000000011a087824 */ /* 0x000fe400078e0a03 */
[----:B0-----:R-:W-:-:S10]  /*1870*/  IMAD.MOV.U32 R6, RZ, RZ, RZ ;  /* 0x000000ffff067224 */ /* 0x001fd400078e00ff */
[----:B------:R-:W0:Y:S08]  /*1880*/  @P1 LDC R11, c[0x0][0x44c] ;  /* 0x00011300ff0b1b82 */ /* 0x000e300000000800 */
[----:B------:R-:W4:Y:S01]  /*1890*/  @P1 LDC R5, c[0x0][0x450] ;  /* 0x00011400ff051b82 */ /* 0x000f220000000800 */
[----:B---3--:R-:W-:-:S04]  /*18a0*/  IMAD.SHL.U32 R12, R12, 0x80, RZ ;  /* 0x000000800c0c7824 */ /* 0x008fc800078e00ff */
[----:B------:R-:W-:Y:S01]  /*18b0*/  VIADD R4, R12, 0x7f ;  /* 0x0000007f0c047836 */ /* 0x000fe20000000000 */
[----:B------:R-:W-:Y:S01]  /*18c0*/  STL [R1+0x50], R12 ;  /* 0x0000500c01007387 */ /* 0x000fe20000100800 */
[----:B--2---:R-:W-:Y:S02]  /*18d0*/  @P0 IADD3 R2, -R0, R9, RZ ;  /* 0x0000000900020210 */ /* 0x004fe40007ffe1ff */
[----:B0-----:R-:W-:-:S04]  /*18e0*/  @P1 IMAD.HI.U32 R0, R4, R11, RZ ;  /* 0x0000000b04001227 */ /* 0x001fc800078e00ff */
[----:B------:R-:W-:Y:S01]  /*18f0*/  IMAD.IADD R7, R8, 0x1, R2 ;  /* 0x0000000108077824 */ /* 0x000fe200078e0202 */
[----:B----4-:R-:W-:Y:S01]  /*1900*/  @P1 SHF.R.U32.HI R4, RZ, R5, R0 ;  /* 0x00000005ff041219 */ /* 0x010fe20000011600 */
[----:B------:R-:W-:Y:S02]  /*1910*/  IMAD.MOV R0, RZ, RZ, -R8 ;  /* 0x000000ffff007224 */ /* 0x000fe400078e0a08 */
[C---:B------:R-:W-:Y:S01]  /*1920*/  VIADD R5, R7.reuse, 0xdf ;  /* 0x000000df07057836 */ /* 0x040fe20000000000 */
[----:B------:R-:W-:Y:S01]  /*1930*/  IADD3 R137, R7, 0xe0, -R10 ;  /* 0x000000e007897810 */ /* 0x000fe20007ffe80a */
[----:B------:R0:W-:Y:S01]  /*1940*/  STL [R1+0x58], R7 ;  /* 0x0000580701007387 */ /* 0x0001e20000100800 */
[----:B------:R-:W-:-:S04]  /*1950*/  VIMNMX R0, RZ, R0, !PT ;  /* 0x00000000ff007248 */ /* 0x000fc80007fe0100 */
[----:B------:R-:W-:Y:S01]  /*1960*/  SHF.R.U32.HI R24, RZ, 0x5, R0 ;  /* 0x00000005ff187819 */ /* 0x000fe20000011600 */
[----:B0-----:R-:W-:Y:S02]  /*1970*/  IMAD.IADD R7, R137, 0x1, R4 ;  /* 0x0000000189077824 */ /* 0x001fe400078e0204 */
[----:B------:R-:W-:Y:S02]  /*1980*/  IMAD.MOV.U32 R4, RZ, RZ, RZ ;  /* 0x000000ffff047224 */ /* 0x000fe400078e00ff */
[----:B------:R-:W-:-:S04]  /*1990*/  IMAD.HI R6, R7, -0x6db6db6d, R6 ;  /* 0x9249249307067827 */ /* 0x000fc800078e0206 */
[----:B------:R-:W-:Y:S01]  /*19a0*/  IMAD.HI R4, R5, -0x6db6db6d, R4 ;  /* 0x9249249305047827 */ /* 0x000fe200078e0204 */
[----:B------:R-:W-:-:S03]  /*19b0*/  SHF.R.U32.HI R5, RZ, 0x1f, R6 ;  /* 0x0000001fff057819 */ /* 0x000fc60000011606 */
[----:B------:R-:W-:Y:S01]  /*19c0*/  IMAD.WIDE.U32 R24, R24, 0x24924925, RZ ;  /* 0x2492492518187825 */ /* 0x000fe200078e00ff */
[----:B------:R-:W-:Y:S02]  /*19d0*/  SHF.R.U32.HI R3, RZ, 0x1f, R4 ;  /* 0x0000001fff037819 */ /* 0x000fe40000011604 */
[----:B------:R-:W-:Y:S01]  /*19e0*/  LEA.HI.SX32 R5, R6, R5, 0x19 ;  /* 0x0000000506057211 */ /* 0x000fe200078fcaff */
[----:B------:R-:W-:Y:S01]  /*19f0*/  IMAD.MOV.U32 R24, RZ, RZ, R25 ;  /* 0x000000ffff187224 */ /* 0x000fe200078e0019 */
[----:B------:R-:W-:-:S04]  /*1a00*/  LEA.HI.SX32 R138, R4, R3, 0x19 ;  /* 0x00000003048a7211 */ /* 0x000fc800078fcaff */
[----:B------:R-:W-:Y:S02]  /*1a10*/  VIMNMX R5, R138, R5, PT ;  /* 0x000000058a057248 */ /* 0x000fe40003fe0100 */
[----:B------:R-:W-:-:S03]  /*1a20*/  MOV R25, R24 ;  /* 0x0000001800197202 */ /* 0x000fc60000000f00 */
[----:B------:R-:W-:-:S05]  /*1a30*/  IMAD R5, R5, 0xe0, -R8 ;  /* 0x000000e005057824 */ /* 0x000fca00078e0a08 */
[----:B------:R-:W-:-:S04]  /*1a40*/  VIMNMX R5, R5, R2, PT ;  /* 0x0000000205057248 */ /* 0x000fc80003fe0100 */
[----:B------:R-:W-:-:S13]  /*1a50*/  ISETP.GT.AND P0, PT, R5, R0, PT ;  /* 0x000000000500720c */ /* 0x000fda0003f04270 */
[----:B------:R-:W-:Y:S02]  /*1a60*/  @P0 VIADD R5, R5, 0xdf ;  /* 0x000000df05050836 */ /* 0x000fe40000000000 */
[----:B------:R-:W-:-:S04]  /*1a70*/  @P0 IMAD.MOV.U32 R4, RZ, RZ, RZ ;  /* 0x000000ffff040224 */ /* 0x000fc800078e00ff */
[----:B------:R-:W-:-:S05]  /*1a80*/  @P0 IMAD.HI R4, R5, -0x6db6db6d, R4 ;  /* 0x9249249305040827 */ /* 0x000fca00078e0204 */
        /* <DEDUP_REMOVED lines=13> */
[----:B------:R0:W2:Y:S01]  /*1b60*/  LDC.64 R14, c[0x4][R0] ;  /* 0x01000000000e7b82 */ /* 0x0000a20000000a00 */
        /* <DEDUP_REMOVED lines=10> */
[----:B-12--5:R-:W-:Y:S05]  /*1c10*/  CALL.ABS.NOINC R14 ;  /* 0x000000000e007343 */ /* 0x026fea0003c00000 */
.L_x_7994:
[----:B------:R-:W-:Y:S05]  /*1c20*/  BSYNC B6 ;  /* 0x0000000000067941 */ /* 0x000fea0003800000 */
.L_x_7993:
[----:B------:R-:W-:Y:S01]  /*1c30*/  IADD3 R0, R16, 0xe400, RZ ;  /* 0x0000e40010007810 */ /* 0x000fe20007ffe0ff */
[----:B------:R-:W-:Y:S03]  /*1c40*/  BSSY B6, `(.L_x_7995) ;  /* 0x0000013000067945 */ /* 0x000fe60003800000 */
        /* <DEDUP_REMOVED lines=18> */
.L_x_7996:
[----:B------:R-:W-:Y:S05]  /*1d70*/  BSYNC B6 ;  /* 0x0000000000067941 */ /* 0x000fea0003800000 */
.L_x_7995:
[----:B------:R-:W-:Y:S01]  /*1d80*/  ULDC.64 UR4, c[0x0][0x9f8] ;  /* 0x00027e0000047ab9 */ /* 0x000fe20000000a00 */
[----:B------:R-:W-:Y:S01]  /*1d90*/  ULDC.64 UR6, c[0x0][0x208] ;  /* 0x0000820000067ab9 */ /* 0x000fe20000000a00 */
[----:B------:R-:W-:Y:S01]  /*1da0*/  ISETP.NE.U32.AND P0, PT, RZ, UR4, PT ;  /* 0x00000004ff007c0c */ /* 0x000fe2000bf05070 */
[----:B------:R-:W2:Y:S01]  /*1db0*/  LDL R51, [R1+0x78] ;  /* 0x0000780001337983 */ /* 0x000ea20000100800 */
[----:B------:R-:W0:Y:S02]  /*1dc0*/  LDC.64 R40, c[0x0][0x300] ;  /* 0x0000c000ff287b82 */ /* 0x000e240000000a00 */
[----:B------:R-:W-:Y:S01]  /*1dd0*/  ISETP.NE.AND.EX P0, PT, RZ, UR5, PT, P0 ;  /* 0x00000005ff007c0c */ /* 0x000fe2000bf05300 */
[----:B------:R-:W3:Y:S04]  /*1de0*/  LDL R50, [R1+0x88] ;  /* 0x0000880001327983 */ /* 0x000ee80000100800 */
[----:B------:R-:W4:Y:S01]  /*1df0*/  LDL R48, [R1+0x84] ;  /* 0x0000840001307983 */ /* 0x000f220000100800 */
[----:B------:R-:W-:Y:S01]  /*1e00*/  IMAD.IADD R99, R29, 0x1, R26 ;  /* 0x000000011d637824 */ /* 0x000fe200078e021a */
[----:B------:R-:W-:Y:S01]  /*1e10*/  SHF.R.S32.HI R8, RZ, 0x1f, R31 ;  /* 0x0000001fff087819 */ /* 0x000fe2000001141f */
[----:B------:R-:W1:Y:S05]  /*1e20*/  LDC R15, c[0x0][0x3f4] ;  /* 0x0000fd00ff0f7b82 */ /* 0x000e6a0000000800 */
[----:B------:R-:W-:Y:S01]  /*1e30*/  @P0 IADD3 R4, P1, R30, UR4, RZ ;  /* 0x000000041e040c10 */ /* 0x000fe2000ff3e0ff */
[----:B------:R-:W1:Y:S02]  /*1e40*/  S2R R20, SR_TID.X ;  /* 0x0000000000147919 */ /* 0x000e640000002100 */
[----:B------:R-:W1:Y:S01]  /*1e50*/  LDC.64 R96, c[0x0][0x408] ;  /* 0x00010200ff607b82 */ /* 0x000e620000000a00 */
[----:B------:R-:W-:Y:S01]  /*1e60*/  @P0 IADD3.X R5, R28, UR5, RZ, P1, !PT ;  /* 0x000000051c050c10 */ /* 0x000fe20008ffe4ff */
[----:B------:R-:W-:-:S04]  /*1e70*/  ULDC.64 UR4, c[0x0][0x308] ;  /* 0x0000c20000047ab9 */ /* 0x000fc80000000a00 */
[----:B------:R1:W2:Y:S01]  /*1e80*/  @P0 LDG.E R27, desc[UR6][R4.64] ;  /* 0x00000006041b0981 */ /* 0x0002a2000c1e1900 */
[----:B------:R-:W-:Y:S01]  /*1e90*/  SHF.R.S32.HI R21, RZ, 0x1f, R99 ;  /* 0x0000001fff157819 */ /* 0x000fe20000011463 */
[-C--:B0-----:R-:W-:Y:S01]  /*1ea0*/  IMAD.WIDE.U32 R6, R99, R40.reuse, RZ ;  /* 0x0000002863067225 */ /* 0x081fe200078e00ff */
[----:B------:R-:W-:Y:S01]  /*1eb0*/  ULDC.64 UR6, c[0x0][0xa08] ;  /* 0x0002820000067ab9 */ /* 0x000fe20000000a00 */
[----:B------:R-:W0:Y:S01]  /*1ec0*/  LDC.64 R28, c[0x0][0x3f8] ;  /* 0x0000fe00ff1c7b82 */ /* 0x000e220000000a00 */
[----:B------:R-:W-:Y:S01]  /*1ed0*/  ISETP.NE.U32.AND P0, PT, RZ, UR6, PT ;  /* 0x00000006ff007c0c */ /* 0x000fe2000bf05070 */
[----:B------:R-:W-:Y:S01]  /*1ee0*/  IMAD R0, R21, R40, RZ ;  /* 0x0000002815007224 */ /* 0x000fe200078e02ff */
[C---:B------:R-:W-:Y:S01]  /*1ef0*/  IADD3 R14, R228.reuse, 0x80, RZ ;  /* 0x00000080e40e7810 */ /* 0x040fe20007ffe0ff */
[----:B------:R-:W-:Y:S01]  /*1f00*/  VIADD R26, R228, 0x40 ;  /* 0x00000040e41a7836 */ /* 0x000fe20000000000 */
[----:B------:R-:W-:Y:S01]  /*1f10*/  ISETP.NE.AND.EX P0, PT, RZ, UR7, PT, P0 ;  /* 0x00000007ff007c0c */ /* 0x000fe2000bf05300 */
[----:B------:R-:W-:Y:S01]  /*1f20*/  IMAD R3, R99, R41, R0 ;  /* 0x0000002963037224 */ /* 0x000fe200078e0200 */
[----:B-1----:R-:W-:Y:S01]  /*1f30*/  ISETP.GE.AND P2, PT, R18, R15, PT ;  /* 0x0000000f1200720c */ /* 0x002fe20003f46270 */
[----:B------:R-:W-:Y:S01]  /*1f40*/  IMAD R0, R8, UR4, RZ ;  /* 0x0000000408007c24 */ /* 0x000fe2000f8e02ff */
[----:B------:R-:W-:Y:S01]  /*1f50*/  SHF.R.S32.HI R123, RZ, 0x1f, R14 ;  /* 0x0000001fff7b7819 */ /* 0x000fe2000001140e */
[----:B------:R-:W-:Y:S01]  /*1f60*/  VIADD R13, R228, 0xc0 ;  /* 0x000000c0e40d7836 */ /* 0x000fe20000000000 */
[----:B------:R-:W-:Y:S01]  /*1f70*/  IADD3 R7, R7, R3, RZ ;  /* 0x0000000307077210 */ /* 0x000fe20007ffe0ff */
[C---:B------:R-:W-:Y:S01]  /*1f80*/  IMAD R3, R31.reuse, UR5, R0 ;  /* 0x000000051f037c24 */ /* 0x040fe2000f8e0200 */
[C---:B------:R-:W-:Y:S01]  /*1f90*/  SHF.L.U64.HI R103, R40.reuse, 0x6, R41 ;  /* 0x0000000628677819 */ /* 0x040fe20000010229 */
[----:B------:R-:W-:Y:S01]  /*1fa0*/  IMAD.SHL.U32 R102, R40, 0x40, RZ ;  /* 0x0000004028667824 */ /* 0x000fe200078e00ff */
[----:B------:R-:W-:Y:S01]  /*1fb0*/  SHF.R.S32.HI R128, RZ, 0x1f, R26 ;  /* 0x0000001fff807819 */ /* 0x000fe2000001141a */
[----:B------:R-:W-:Y:S01]  /*1fc0*/  IMAD.WIDE.U32 R4, R31, UR4, R6 ;  /* 0x000000041f047c25 */ /* 0x000fe2000f8e0006 */
[----:B------:R-:W-:Y:S01]  /*1fd0*/  ULDC.64 UR4, c[0x0][0x310] ;  /* 0x0000c40000047ab9 */ /* 0x000fe20000000a00 */
[----:B------:R-:W-:-:S02]  /*1fe0*/  SHF.R.S32.HI R122, RZ, 0x1f, R13 ;  /* 0x0000001fff7a7819 */ /* 0x000fc4000001140d */
[----:B------:R-:W-:Y:S01]  /*1ff0*/  SHF.R.U32.HI R30, RZ, 0x7, R20 ;  /* 0x00000007ff1e7819 */ /* 0x000fe20000011614 */
[----:B------:R-:W-:Y:S01]  /*2000*/  IMAD.IADD R5, R5, 0x1, R3 ;  /* 0x0000000105057824 */ /* 0x000fe200078e0203 */
[----:B------:R-:W-:Y:S01]  /*2010*/  SHF.R.S32.HI R20, RZ, 0x1f, R228 ;  /* 0x0000001fff147819 */ /* 0x000fe200000114e4 */
[----:B------:R-:W-:Y:S01]  /*2020*/  IMAD R13, R41, 0xe0, RZ ;  /* 0x000000e0290d7824 */ /* 0x000fe200078e02ff */
[C---:B------:R-:W-:Y:S01]  /*2030*/  ISETP.NE.AND P6, PT, R30.reuse, 0x1, PT ;  /* 0x000000011e00780c */ /* 0x040fe20003fc5270 */
[----:B------:R-:W-:Y:S01]  /*2040*/  VIADD R136, R30, 0x8 ;  /* 0x000000081e887836 */ /* 0x000fe20000000000 */
[----:B------:R-:W-:Y:S01]  /*2050*/  SHF.L.U64.HI R26, R40, 0x7, R41 ;  /* 0x00000007281a7819 */ /* 0x000fe20000010229 */
[----:B------:R-:W1:Y:S01]  /*2060*/  S2R R30, SR_TID.X ;  /* 0x00000000001e7919 */ /* 0x000e620000002100 */
[----:B------:R-:W-:Y:S01]  /*2070*/  IMAD R14, R20, R40, RZ ;  /* 0x00000028140e7224 */ /* 0x000fe200078e02ff */
[----:B0-----:R-:W-:Y:S01]  /*2080*/  SHF.L.U64.HI R12, R28, 0x6, R29 ;  /* 0x000000061c0c7819 */ /* 0x001fe2000001021d */
[----:B------:R-:W-:-:S02]  /*2090*/  VIADD R35, R228, 0x40 ;  /* 0x00000040e4237836 */ /* 0x000fc40000000000 */
[----:B------:R-:W-:-:S04]  /*20a0*/  IMAD.WIDE.U32 R134, R228, R40, R102 ;  /* 0x00000028e4867225 */ /* 0x000fc800078e0066 */
[C---:B------:R-:W-:Y:S02]  /*20b0*/  VIADD R34, R228.reuse, 0x80 ;  /* 0x00000080e4227836 */ /* 0x040fe40000000000 */
[----:B------:R-:W-:Y:S02]  /*20c0*/  IMAD.SHL.U32 R35, R35, 0x80, RZ ;  /* 0x0000008023237824 */ /* 0x000fe400078e00ff */
[C---:B------:R-:W-:Y:S02]  /*20d0*/  VIADD R53, R228.reuse, 0xc0 ;  /* 0x000000c0e4357836 */ /* 0x040fe40000000000 */
[----:B------:R-:W-:Y:S01]  /*20e0*/  IMAD.WIDE.U32 R10, R228, R96, R18 ;  /* 0x00000060e40a7225 */ /* 0x000fe200078e0012 */
[----:B------:R-:W-:-:S03]  /*20f0*/  LOP3.LUT R35, R35, 0x380, RZ, 0xc0, !PT ;  /* 0x0000038023237812 */ /* 0x000fc600078ec0ff */
[----:B------:R-:W-:Y:S01]  /*2100*/  IMAD.WIDE.U32 R130, R40, 0xe0, RZ ;  /* 0x000000e028827825 */ /* 0x000fe200078e00ff */
[----:B------:R-:W-:-:S03]  /*2110*/  MOV R94, R10 ;  /* 0x0000000a005e7202 */ /* 0x000fc60000000f00 */
[----:B------:R-:W-:Y:S02]  /*2120*/  IMAD.SHL.U32 R120, R15, 0x2, RZ ;  /* 0x000000020f787824 */ /* 0x000fe400078e00ff */
[----:B------:R-:W-:Y:S02]  /*2130*/  IMAD.SHL.U32 R34, R34, 0x80, RZ ;  /* 0x0000008022227824 */ /* 0x000fe400078e00ff */
[----:B------:R-:W-:Y:S02]  /*2140*/  IMAD.SHL.U32 R53, R53, 0x80, RZ ;  /* 0x0000008035357824 */ /* 0x000fe400078e00ff */
[----:B------:R-:W-:Y:S01]  /*2150*/  IMAD.WIDE.U32 R90, R28, 0xe0, RZ ;  /* 0x000000e01c5a7825 */ /* 0x000fe200078e00ff */
[----:B------:R-:W-:Y:S02]  /*2160*/  LOP3.LUT R34, R34, 0x380, RZ, 0xc0, !PT ;  /* 0x0000038022227812 */ /* 0x000fe400078ec0ff */
[----:B------:R-:W-:Y:S01]  /*2170*/  LOP3.LUT R53, R53, 0x380, RZ, 0xc0, !PT ;  /* 0x0000038035357812 */ /* 0x000fe200078ec0ff */
[----:B-1----:R-:W-:Y:S01]  /*2180*/  VIADD R30, R30, 0xffffff80 ;  /* 0xffffff801e1e7836 */ /* 0x002fe20000000000 */
[----:B------:R-:W-:Y:S01]  /*2190*/  SHF.R.U32.HI R140, RZ, 0x3, R34 ;  /* 0x00000003ff8c7819 */ /* 0x000fe20000011622 */
[----:B------:R-:W-:Y:S01]  /*21a0*/  IMAD.WIDE.U32 R100, R228, R40, R18 ;  /* 0x00000028e4647225 */ /* 0x000fe200078e0012 */
[----:B------:R-:W-:-:S02]  /*21b0*/  SHF.R.U32.HI R139, RZ, 0x3, R53 ;  /* 0x00000003ff8b7819 */ /* 0x000fc40000011635 */
[----:B------:R-:W-:Y:S01]  /*21c0*/  SHF.R.S32.HI R52, RZ, 0x1f, R30 ;  /* 0x0000001fff347819 */ /* 0x000fe2000001141e */
[----:B------:R-:W-:Y:S02]  /*21d0*/  IMAD.SHL.U32 R10, R28, 0x40, RZ ;  /* 0x000000401c0a7824 */ /* 0x000fe400078e00ff */
[----:B------:R-:W-:Y:S01]  /*21e0*/  IMAD R111, R97, 0xe0, RZ ;  /* 0x000000e0616f7824 */ /* 0x000fe200078e02ff */
[----:B------:R-:W-:-:S05]  /*21f0*/  LEA.HI R52, R52, R30, RZ, 0x5 ;  /* 0x0000001e34347211 */ /* 0x000fca00078f28ff */
[----:B------:R-:W-:-:S05]  /*2200*/  IMAD.SHL.U32 R52, R52, 0x20, RZ ;  /* 0x0000002034347824 */ /* 0x000fca00078e00ff */
[----:B------:R-:W-:Y:S02]  /*2210*/  LOP3.LUT R52, R52, 0xfffffc00, RZ, 0xc0, !PT ;  /* 0xfffffc0034347812 */ /* 0x000fe400078ec0ff */
[----:B--2---:R-:W-:Y:S02]  /*2220*/  SHF.R.S32.HI R0, RZ, 0x1f, R27 ;  /* 0x0000001fff007819 */ /* 0x004fe4000001141b */
[----:B------:R-:W-:Y:S01]  /*2230*/  SEL R7, R27, RZ, !P0 ;  /* 0x000000ff1b077207 */ /* 0x000fe20004000000 */
[----:B------:R-:W-:Y:S01]  /*2240*/  IMAD R27, R228, R41, R14 ;  /* 0x00000029e41b7224 */ /* 0x000fe200078e020e */
[----:B------:R-:W-:-:S03]  /*2250*/  SEL R6, R0, RZ, !P0 ;  /* 0x000000ff00067207 */ /* 0x000fc60004000000 */
[----:B------:R-:W-:Y:S01]  /*2260*/  IMAD.WIDE.U32 R42, R7, UR4, R4 ;  /* 0x00000004072a7c25 */ /* 0x000fe2000f8e0004 */
[----:B------:R-:W-:-:S03]  /*2270*/  IADD3 R98, P0, R228, R99, RZ ;  /* 0x00000063e4627210 */ /* 0x000fc60007f1e0ff */
[----:B------:R-:W-:Y:S02]  /*2280*/  IMAD R0, R6, UR4, RZ ;  /* 0x0000000406007c24 */ /* 0x000fe4000f8e02ff */
[----:B------:R-:W-:Y:S02]  /*2290*/  VIADD R41, R228, 0x40 ;  /* 0x00000040e4297836 */ /* 0x000fe40000000000 */
[----:B------:R-:W-:Y:S01]  /*22a0*/  IMAD R49, R7, UR5, R0 ;  /* 0x0000000507317c24 */ /* 0x000fe2000f8e0200 */
[----:B------:R-:W-:Y:S05]  /*22b0*/  @!P6 WARPSYNC.ALL ;  /* 0x000000000000e948 */ /* 0x000fea0003800000 */
[----:B------:R-:W-:Y:S01]  /*22c0*/  ULDC.64 UR4, c[0x0][0x330] ;  /* 0x0000cc0000047ab9 */ /* 0x000fe20000000a00 */
[----:B------:R-:W-:-:S02]  /*22d0*/  IMAD.X R99, R20, 0x1, R21, P0 ;  /* 0x0000000114637824 */ /* 0x000fc400000e0615 */
[----:B------:R-:W-:Y:S02]  /*22e0*/  IMAD R0, R8, UR4, RZ ;  /* 0x0000000408007c24 */ /* 0x000fe4000f8e02ff */
[----:B------:R-:W-:-:S04]  /*22f0*/  IMAD.WIDE.U32 R4, R31, UR4, R18 ;  /* 0x000000041f047c25 */ /* 0x000fc8000f8e0012 */
[----:B------:R-:W-:Y:S01]  /*2300*/  IMAD R45, R31, UR5, R0 ;  /* 0x000000051f2d7c24 */ /* 0x000fe2000f8e0200 */
[----:B------:R-:W-:Y:S01]  /*2310*/  ULDC.64 UR4, c[0x0][0x338] ;  /* 0x0000ce0000047ab9 */ /* 0x000fe20000000a00 */
[-C--:B------:R-:W-:Y:S02]  /*2320*/  IMAD R0, R20, R28.reuse, RZ ;  /* 0x0000001c14007224 */ /* 0x080fe400078e02ff */
[----:B------:R-:W-:Y:S02]  /*2330*/  IMAD R3, R6, UR4, RZ ;  /* 0x0000000406037c24 */ /* 0x000fe4000f8e02ff */
[----:B------:R-:W-:-:S04]  /*2340*/  IMAD.WIDE.U32 R8, R228, R28, R18 ;  /* 0x0000001ce4087225 */ /* 0x000fc800078e0012 */
[----:B------:R-:W-:Y:S01]  /*2350*/  IMAD R107, R7, UR5, R3 ;  /* 0x00000005076b7c24 */ /* 0x000fe2000f8e0203 */
[----:B------:R-:W-:Y:S01]  /*2360*/  SEL R3, R15, RZ, P2 ;  /* 0x000000ff0f037207 */ /* 0x000fe20001000000 */
[----:B------:R-:W-:Y:S02]  /*2370*/  IMAD.IADD R45, R5, 0x1, R45 ;  /* 0x00000001052d7824 */ /* 0x000fe400078e022d */
[----:B------:R-:W-:Y:S02]  /*2380*/  IMAD.MOV.U32 R44, RZ, RZ, R4 ;  /* 0x000000ffff2c7224 */ /* 0x000fe400078e0004 */
[----:B------:R-:W-:Y:S02]  /*2390*/  IMAD.IADD R3, R18, 0x1, R3 ;  /* 0x0000000112037824 */ /* 0x000fe400078e0203 */
[----:B------:R-:W-:Y:S02]  /*23a0*/  IMAD R89, R228, R29, R0 ;  /* 0x0000001de4597224 */ /* 0x000fe400078e0200 */
[----:B------:R-:W-:-:S02]  /*23b0*/  IMAD R0, R20, R96, RZ ;  /* 0x0000006014007224 */ /* 0x000fc400078e02ff */
[----:B------:R-:W-:Y:S01]  /*23c0*/  IMAD.MOV.U32 R88, RZ, RZ, R8 ;  /* 0x000000ffff587224 */ /* 0x000fe200078e0008 */
[----:B------:R-:W-:Y:S01]  /*23d0*/  SHF.R.S32.HI R8, RZ, 0x1f, R3 ;  /* 0x0000001fff087819 */ /* 0x000fe20000011403 */
[----:B------:R-:W-:Y:S01]  /*23e0*/  IMAD.WIDE.U32 R44, R7, UR4, R44 ;  /* 0x00000004072c7c25 */ /* 0x000fe2000f8e002c */
[----:B------:R-:W-:Y:S01]  /*23f0*/  IADD3 R15, P0, R102, R134, RZ ;  /* 0x00000086660f7210 */ /* 0x000fe20007f1e0ff */
[----:B------:R-:W-:Y:S01]  /*2400*/  ULDC UR4, c[0x0][0x2f4] ;  /* 0x0000bd0000047ab9 */ /* 0x000fe20000000800 */
[----:B------:R-:W-:Y:S01]  /*2410*/  LEA.HI R36, R8, R3, RZ, 0x4 ;  /* 0x0000000308247211 */ /* 0x000fe200078f20ff */
[----:B------:R-:W-:Y:S01]  /*2420*/  IMAD.WIDE.U32 R6, R228, R96, R22 ;  /* 0x00000060e4067225 */ /* 0x000fe200078e0016 */
[----:B------:R-:W-:-:S03]  /*2430*/  SHF.L.U64.HI R8, R96, 0x6, R97 ;  /* 0x0000000660087819 */ /* 0x000fc60000010261 */
[C---:B------:R-:W-:Y:S02]  /*2440*/  IMAD R95, R228.reuse, R97, R0 ;  /* 0x00000061e45f7224 */ /* 0x040fe400078e0200 */
[----:B------:R-:W-:Y:S02]  /*2450*/  IMAD.SHL.U32 R3, R229, 0x80, RZ ;  /* 0x00000080e5037824 */ /* 0x000fe400078e00ff */
[----:B------:R-:W-:Y:S02]  /*2460*/  IMAD.SHL.U32 R41, R41, 0x80, RZ ;  /* 0x0000008029297824 */ /* 0x000fe400078e00ff */
[----:B------:R-:W-:Y:S01]  /*2470*/  IMAD.IADD R20, R27, 0x1, R135 ;  /* 0x000000011b147824 */ /* 0x000fe200078e0287 */
[----:B------:R-:W-:Y:S01]  /*2480*/  LOP3.LUT R3, R3, 0x380, RZ, 0xc0, !PT ;  /* 0x0000038003037812 */ /* 0x000fe200078ec0ff */
[----:B------:R-:W-:Y:S01]  /*2490*/  IMAD.IADD R93, R7, 0x1, R95 ;  /* 0x00000001075d7824 */ /* 0x000fe200078e025f */
[----:B-----5:R-:W-:Y:S01]  /*24a0*/  SHF.R.S32.HI R7, RZ, 0x1f, R121 ;  /* 0x0000001fff077819 */ /* 0x020fe20000011479 */
[----:B------:R-:W-:Y:S01]  /*24b0*/  IMAD.MOV.U32 R92, RZ, RZ, R6 ;  /* 0x000000ffff5c7224 */ /* 0x000fe200078e0006 */
[----:B------:R-:W-:Y:S01]  /*24c0*/  SHF.R.U32.HI R21, RZ, 0x3, R3 ;  /* 0x00000003ff157819 */ /* 0x000fe20000011603 */
[----:B------:R-:W-:Y:S01]  /*24d0*/  IMAD.WIDE.U32 R4, R228, R28, R22 ;  /* 0x0000001ce4047225 */ /* 0x000fe200078e0016 */
[----:B------:R-:W-:-:S03]  /*24e0*/  LOP3.LUT R38, R3, 0x70, R36, 0xf8, !PT ;  /* 0x0000007003267812 */ /* 0x000fc600078ef824 */
[----:B------:R-:W-:Y:S01]  /*24f0*/  IMAD.IADD R14, R131, 0x1, R13 ;  /* 0x00000001830e7824 */ /* 0x000fe200078e020d */
[----:B------:R-:W-:Y:S01]  /*2500*/  LOP3.LUT R37, R35, 0x70, R36, 0xf8, !PT ;  /* 0x0000007023257812 */ /* 0x000fe200078ef824 */
[----:B------:R-:W-:Y:S01]  /*2510*/  IMAD R6, R7, R28, RZ ;  /* 0x0000001c07067224 */ /* 0x000fe200078e02ff */
[----:B------:R-:W-:Y:S01]  /*2520*/  LOP3.LUT R41, R41, 0x380, RZ, 0xc0, !PT ;  /* 0x0000038029297812 */ /* 0x000fe200078ec0ff */
[----:B------:R-:W-:Y:S01]  /*2530*/  IMAD.IADD R95, R95, 0x1, R11 ;  /* 0x000000015f5f7824 */ /* 0x000fe200078e020b */
[----:B------:R-:W-:Y:S01]  /*2540*/  SHF.L.U64.HI R11, R28, 0x7, R29 ;  /* 0x000000071c0b7819 */ /* 0x000fe2000001021d */
[----:B------:R-:W-:Y:S01]  /*2550*/  IMAD R31, R121, R29, R6 ;  /* 0x0000001d791f7224 */ /* 0x000fe200078e0206 */
[----:B------:R-:W-:Y:S01]  /*2560*/  IADD3.X R13, R20, R103, RZ, P0, !PT ;  /* 0x00000067140d7210 */ /* 0x000fe200007fe4ff */
[----:B------:R-:W-:Y:S01]  /*2570*/  IMAD.IADD R5, R5, 0x1, R89 ;  /* 0x0000000105057824 */ /* 0x000fe200078e0259 */
[----:B------:R-:W-:Y:S01]  /*2580*/  IADD3 R110, P0, R15, R102, RZ ;  /* 0x000000660f6e7210 */ /* 0x000fe20007f1e0ff */
[----:B------:R-:W-:Y:S01]  /*2590*/  IMAD R29, R29, 0xe0, RZ ;  /* 0x000000e01d1d7824 */ /* 0x000fe200078e02ff */
[----:B------:R-:W-:Y:S01]  /*25a0*/  SHF.R.U32.HI R41, RZ, 0x3, R41 ;  /* 0x00000003ff297819 */ /* 0x000fe20000011629 */
[----:B------:R-:W-:Y:S01]  /*25b0*/  IMAD.IADD R89, R89, 0x1, R9 ;  /* 0x0000000159597824 */ /* 0x000fe200078e0209 */
[----:B------:R-:W-:Y:S01]  /*25c0*/  LOP3.LUT R38, R38, R21, RZ, 0x3c, !PT ;  /* 0x0000001526267212 */ /* 0x000fe200078e3cff */
[----:B------:R-:W-:Y:S01]  /*25d0*/  IMAD.IADD R112, R91, 0x1, R29 ;  /* 0x000000015b707824 */ /* 0x000fe200078e021d */
[--C-:B------:R-:W-:Y:S01]  /*25e0*/  LOP3.LUT R39, R34, 0x70, R36.reuse, 0xf8, !PT ;  /* 0x0000007022277812 */ /* 0x100fe200078ef824 */
[----:B------:R-:W-:Y:S01]  /*25f0*/  IMAD.SHL.U32 R9, R28, 0x80, RZ ;  /* 0x000000801c097824 */ /* 0x000fe200078e00ff */
[----:B------:R-:W-:Y:S01]  /*2600*/  SHF.R.S32.HI R34, RZ, 0x4, R36 ;  /* 0x00000004ff227819 */ /* 0x000fe20000011424 */
[----:B------:R-:W-:Y:S01]  /*2610*/  IMAD R6, R7, R96, RZ ;  /* 0x0000006007067224 */ /* 0x000fe200078e02ff */
[----:B------:R-:W-:Y:S01]  /*2620*/  LOP3.LUT R35, R36, 0xfffffff0, RZ, 0xc0, !PT ;  /* 0xfffffff024237812 */ /* 0x000fe200078ec0ff */
[----:B------:R-:W-:Y:S01]  /*2630*/  IMAD.WIDE.U32 R46, R121, R28, R4 ;  /* 0x0000001c792e7225 */ /* 0x000fe200078e0004 */
[----:B------:R-:W-:-:S02]  /*2640*/  LOP3.LUT R118, R37, R41, RZ, 0x3c, !PT ;  /* 0x0000002925767212 */ /* 0x000fc400078e3cff */
[----:B------:R-:W-:Y:S01]  /*2650*/  LOP3.LUT R36, R53, 0x70, R36, 0xf8, !PT ;  /* 0x0000007035247812 */ /* 0x000fe200078ef824 */
[----:B------:R-:W-:Y:S01]  /*2660*/  IMAD.WIDE.U32 R88, R121, R28, R88 ;  /* 0x0000001c79587225 */ /* 0x000fe200078e0058 */
[----:B------:R-:W-:Y:S02]  /*2670*/  LOP3.LUT R28, R3, 0x30, R18, 0xf8, !PT ;  /* 0x00000030031c7812 */ /* 0x000fe400078ef812 */
[----:B------:R-:W-:Y:S01]  /*2680*/  P2R R0, PR, RZ, 0x4 ;  /* 0x00000004ff007803 */ /* 0x000fe20000000000 */
[----:B------:R-:W-:Y:S01]  /*2690*/  IMAD.X R29, R13, 0x1, R103, P0 ;  /* 0x000000010d1d7824 */ /* 0x000fe200000e0667 */
[----:B------:R-:W-:Y:S01]  /*26a0*/  IADD3 R37, P0, R42, R100, RZ ;  /* 0x000000642a257210 */ /* 0x000fe20007f1e0ff */
[----:B------:R-:W-:Y:S02]  /*26b0*/  IMAD.IADD R119, R52, 0x1, R38 ;  /* 0x0000000134777824 */ /* 0x000fe400078e0226 */
[----:B------:R-:W-:Y:S01]  /*26c0*/  IMAD.IADD R27, R101, 0x1, R27 ;  /* 0x00000001651b7824 */ /* 0x000fe200078e021b */
[----:B------:R-:W-:Y:S01]  /*26d0*/  LOP3.LUT R114, R39, R140, RZ, 0x3c, !PT ;  /* 0x0000008c27727212 */ /* 0x000fe200078e3cff */
[----:B------:R-:W-:Y:S01]  /*26e0*/  IMAD.IADD R38, R43, 0x1, R49 ;  /* 0x000000012b267824 */ /* 0x000fe200078e0231 */
[----:B------:R-:W-:Y:S01]  /*26f0*/  SHF.L.U64.HI R7, R96, 0x7, R97 ;  /* 0x0000000760077819 */ /* 0x000fe20000010261 */
[C---:B------:R-:W-:Y:S01]  /*2700*/  IMAD R33, R121.reuse, R97, R6 ;  /* 0x0000006179217224 */ /* 0x040fe200078e0206 */
[----:B------:R-:W-:Y:S01]  /*2710*/  LOP3.LUT R28, R28, R21, RZ, 0x3c, !PT ;  /* 0x000000151c1c7212 */ /* 0x000fe200078e3cff */
[----:B------:R-:W-:Y:S01]  /*2720*/  IMAD.SHL.U32 R6, R96, 0x40, RZ ;  /* 0x0000004060067824 */ /* 0x000fe200078e00ff */
[----:B------:R-:W-:Y:S01]  /*2730*/  LOP3.LUT R113, R36, R139, RZ, 0x3c, !PT ;  /* 0x0000008b24717212 */ /* 0x000fe200078e3cff */
[----:B------:R-:W-:Y:S01]  /*2740*/  IMAD.SHL.U32 R5, R96, 0x80, RZ ;  /* 0x0000008060057824 */ /* 0x000fe200078e00ff */
[----:B------:R-:W-:Y:S01]  /*2750*/  IADD3 R39, P3, R42, 0x40, RZ ;  /* 0x000000402a277810 */ /* 0x000fe20007f7e0ff */
[----:B------:R-:W-:Y:S01]  /*2760*/  IMAD.WIDE.U32 R92, R121, R96, R92 ;  /* 0x00000060795c7225 */ /* 0x000fe200078e005c */
[----:B------:R-:W-:-:S03]  /*2770*/  IADD3 R41, P2, R37, 0x40, RZ ;  /* 0x0000004025297810 */ /* 0x000fc60007f5e0ff */
[----:B------:R-:W-:-:S04]  /*2780*/  IMAD.WIDE.U32 R94, R121, R96, R94 ;  /* 0x00000060795e7225 */ /* 0x000fc800078e005e */
[----:B------:R-:W-:Y:S02]  /*2790*/  VIADD R4, R18, 0x40 ;  /* 0x0000004012047836 */ /* 0x000fe40000000000 */
[----:B------:R-:W-:-:S04]  /*27a0*/  IMAD.WIDE.U32 R96, R96, 0xe0, RZ ;  /* 0x000000e060607825 */ /* 0x000fc800078e00ff */
[----:B------:R-:W-:Y:S01]  /*27b0*/  IMAD.X R104, R27, 0x1, R38, P0 ;  /* 0x000000011b687824 */ /* 0x000fe200000e0626 */
[----:B------:R-:W-:Y:S01]  /*27c0*/  SHF.R.S32.HI R36, RZ, 0x1f, R35 ;  /* 0x0000001fff247819 */ /* 0x000fe20000011423 */
[----:B------:R-:W-:Y:S01]  /*27d0*/  IMAD.IADD R30, R47, 0x1, R31 ;  /* 0x000000012f1e7824 */ /* 0x000fe200078e021f */
[----:B------:R-:W-:Y:S01]  /*27e0*/  ISETP.GE.AND P0, PT, R18, UR4, PT ;  /* 0x0000000412007c0c */ /* 0x000fe2000bf06270 */
[----:B------:R-:W-:Y:S01]  /*27f0*/  IMAD.IADD R32, R93, 0x1, R33 ;  /* 0x000000015d207824 */ /* 0x000fe200078e0221 */
[----:B------:R-:W-:Y:S01]  /*2800*/  IADD3 R33, R33, R95, RZ ;  /* 0x0000005f21217210 */ /* 0x000fe20007ffe0ff */
[----:B------:R-:W-:Y:S01]  /*2810*/  IMAD.IADD R111, R97, 0x1, R111 ;  /* 0x00000001616f7824 */ /* 0x000fe200078e026f */
[----:B------:R-:W-:Y:S01]  /*2820*/  ISETP.GE.AND P1, PT, R4, UR4, PT ;  /* 0x0000000404007c0c */ /* 0x000fe2000bf26270 */
[----:B------:R-:W-:Y:S01]  /*2830*/  IMAD.IADD R28, R52, 0x1, R28 ;  /* 0x00000001341c7824 */ /* 0x000fe200078e021c */
[----:B------:R-:W-:Y:S01]  /*2840*/  IADD3 R107, R45, R107, RZ ;  /* 0x0000006b2d6b7210 */ /* 0x000fe20007ffe0ff */
[----:B------:R-:W-:-:S02]  /*2850*/  IMAD.IADD R31, R31, 0x1, R89 ;  /* 0x000000011f1f7824 */ /* 0x000fc400078e0259 */
[----:B------:R-:W-:Y:S02]  /*2860*/  IMAD.IADD R118, R51, 0x1, R118 ;  /* 0x0000000133767824 */ /* 0x000fe400078e0276 */
[----:B---3--:R-:W-:Y:S02]  /*2870*/  IMAD.IADD R114, R50, 0x1, R114 ;  /* 0x0000000132727824 */ /* 0x008fe400078e0272 */
[----:B----4-:R-:W-:Y:S02]  /*2880*/  IMAD.IADD R113, R48, 0x1, R113 ;  /* 0x0000000130717824 */ /* 0x010fe400078e0271 */
[----:B------:R-:W-:Y:S02]  /*2890*/  IMAD.X R105, RZ, RZ, R38, P3 ;  /* 0x000000ffff697224 */ /* 0x000fe400018e0626 */
[----:B------:R-:W-:Y:S01]  /*28a0*/  IMAD.X R106, RZ, RZ, R104, P2 ;  /* 0x000000ffff6a7224 */ /* 0x000fe200010e0668 */
[----:B------:R-:W-:Y:S06]  /*28b0*/  @!P6 BAR.SYNC.DEFER_BLOCKING 0x9, 0x100 ;  /* 0x024400000000eb1d */ /* 0x000fec0000010000 */
.L_x_8080:
[----:B0-----:R-:W0:Y:S01]  /*28c0*/  LDC R126, c[0x0][0x3f4] ;  /* 0x0000fd00ff7e7b82 */ /* 0x001e220000000800 */
        /* <DEDUP_REMOVED lines=38> */
[----:B------:R-:W-:Y:S01]  /*2b30*/  CS2R R82, SRZ ;  /* 0x0000000000527805 */ /* 0x000fe2000001ff00 */
[----:B------:R-:W-:Y:S01]  /*2b40*/  ULDC.64 UR6, c[0x0][0x208] ;  /* 0x0000820000067ab9 */ /* 0x000fe20000000a00 */
        /* <DEDUP_REMOVED lines=12> */
.L_x_8001:
[----:B------:R-:W-:Y:S05]  /*2c10*/  BSYNC B1 ;  /* 0x0000000000017941 */ /* 0x000fea0003800000 */
.L_x_8000:
        /* <DEDUP_REMOVED lines=21> */
[----:B------:R-:W-:Y:S01]  /*2d70*/  IADD3.X R69, R30, R141, R12, P4, P5 ;  /* 0x0000008d1e457210 */ /* 0x000fe200027ea40c */
[----:B------:R-:W-:Y:S01]  /*2d80*/  ULDC.64 UR6, c[0x0][0x208] ;  /* 0x0000820000067ab9 */ /* 0x000fe20000000a00 */
        /* <DEDUP_REMOVED lines=15> */
.L_x_8003:
[----:B------:R-:W-:Y:S05]  /*2e80*/  BSYNC B1 ;  /* 0x0000000000017941 */ /* 0x000fea0003800000 */
.L_x_8002:
        /* <DEDUP_REMOVED lines=26> */
.L_x_8005:
[----:B------:R-:W-:Y:S05]  /*3030*/  BSYNC B1 ;  /* 0x0000000000017941 */ /* 0x000fea0003800000 */
.L_x_8004:
[----:B0-----:R-:W-:Y:S01]  /*3040*/  VIADD R84, R228, 0xc0 ;  /* 0x000000c0e4547836 */ /* 0x001fe20000000000 */
[----:B------:R-:W-:Y:S04]  /*3050*/  BSSY B1, `(.L_x_8006) ;  /* 0x000001e000017945 */ /* 0x000fe80003800000 */
[----:B------:R-:W-:-:S13]  /*3060*/  ISETP.GE.AND P4, PT, R84, R117, PT ;  /* 0x000000755400720c */ /* 0x000fda0003f86270 */
[----:B------:R-:W-:Y:S05]  /*3070*/  @P4 BRA `(.L_x_8007) ;  /* 0x00000000006c4947 */ /* 0x000fea0003800000 */
[----:B------:R-:W0:Y:S01]  /*3080*/  LDC.64 R52, c[0x0][0x3f8] ;  /* 0x0000fe00ff347b82 */ /* 0x000e220000000a00 */
[----:B------:R-:W-:Y:S01]  /*3090*/  MOV R49, R141 ;  /* 0x0000008d00317202 */ /* 0x000fe20000000f00 */
[----:B------:R-:W-:Y:S01]  /*30a0*/  ULDC.64 UR4, c[0x0][0x3e8] ;  /* 0x0000fa0000047ab9 */ /* 0x000fe20000000a00 */
[----:B------:R-:W-:Y:S01]  /*30b0*/  IMAD.MOV.U32 R51, RZ, RZ, R129 ;  /* 0x000000ffff337224 */ /* 0x000fe200078e0081 */
[----:B------:R-:W-:Y:S02]  /*30c0*/  CS2R R56, SRZ ;  /* 0x0000000000387805 */ /* 0x000fe4000001ff00 */
[----:B------:R-:W-:Y:S01]  /*30d0*/  CS2R R58, SRZ ;  /* 0x00000000003a7805 */ /* 0x000fe2000001ff00 */
[----:B------:R-:W-:Y:S01]  /*30e0*/  ULDC.64 UR6, c[0x0][0x208] ;  /* 0x0000820000067ab9 */ /* 0x000fe20000000a00 */
        /* <DEDUP_REMOVED lines=20> */
.L_x_8007:
[----:B------:R-:W-:Y:S05]  /*3230*/  BSYNC B1 ;  /* 0x0000000000017941 */ /* 0x000fea0003800000 */
.L_x_8006:
[----:B0-----:R-:W2:Y:S01]  /*3240*/  LDL R48, [R1+0x4c] ;  /* 0x00004c0001307983 */ /* 0x001ea20000100800 */
[----:B------:R-:W-:Y:S01]  /*3250*/  IMAD.MOV.U32 R153, RZ, RZ, R78 ;  /* 0x000000ffff997224 */ /* 0x000fe200078e004e */
[----:B-----5:R-:W-:Y:S01]  /*3260*/  MOV R144, R64 ;  /* 0x0000004000907202 */ /* 0x020fe20000000f00 */
        /* <DEDUP_REMOVED lines=12> */
[----:B--2---:R-:W-:-:S13]  /*3330*/  R2UR UR4, R48 ;  /* 0x00000000300472ca */ /* 0x004fda00000e0000 */
[----:B------:R-:W-:-:S06]  /*3340*/  UISETP.NE.AND UP0, UPT, UR4, 0x3, UPT ;  /* 0x000000030400788c */ /* 0x000fcc000bf05270 */
[----:B------:R-:W-:-:S13]  /*3350*/  PLOP3.LUT P5, PT, PT, PT, UP0, 0x80, 0x0 ;  /* 0x000000000000781c */ /* 0x000fda0003faf008 */
[----:B------:R-:W-:Y:S05]  /*3360*/  @!P5 BRA `(.L_x_8008) ;  /* 0x000000000004d947 */ /* 0x000fea0003800000 */
[----:B------:R-:W-:Y:S01]  /*3370*/  BPT.TRAP 0x1 ;  /* 0x000000040000795c */ /* 0x000fe20000300000 */
.L_x_8008:
[----:B------:R-:W2:Y:S01]  /*3380*/  LDL R48, [R1] ;  /* 0x0000000001307983 */ /* 0x000ea20000100800 */
[----:B------:R-:W-:Y:S01]  /*3390*/  IMAD R108, R17, 0x8, R16 ;  /* 0x00000008116c7824 */ /* 0x000fe200078e0210 */
[----:B------:R-:W-:Y:S01]  /*33a0*/  BSSY B1, `(.L_x_8009) ;  /* 0x0000004000017945 */ /* 0x000fe20003800000 */
[----:B--2---:R-:W-:-:S04]  /*33b0*/  SHF.L.U32 R129, R48, 0x1f, RZ ;  /* 0x0000001f30817819 */ /* 0x004fc800000006ff */
[----:B------:R-:W0:Y:S02]  /*33c0*/  SYNCS.PHASECHK.TRANS64.TRYWAIT P6, [R108+URZ+0x2e890], R129 ;  /* 0x02e890816c0075a7 */ /* 0x000e2400080c017f */
[----:B0-----:R-:W-:Y:S05]  /*33d0*/  @!P6 BRA `(.L_x_8010) ;  /* 0x0000029c00f0e947 */ /* 0x001fea0003800000 */
.L_x_8301:
[----:B------:R-:W-:Y:S05]  /*33e0*/  BSYNC B1 ;  /* 0x0000000000017941 */ /* 0x000fea0003800000 */
.L_x_8009:
[----:B------:R-:W-:Y:S01]  /*33f0*/  BSSY B1, `(.L_x_8011) ;  /* 0x00000f8000017945 */ /* 0x000fe20003800000 */
[----:B------:R-:W-:-:S03]  /*3400*/  IMAD R147, R17, 0x7000, R28 ;  /* 0x0000700011937824 */ /* 0x000fc600078e021c */
[----:B------:R-:W-:Y:S05]  /*3410*/  @P2 BRA `(.L_x_8012) ;  /* 0x0000000c00d42947 */ /* 0x000fea0003800000 */
[----:B------:R-:W-:Y:S01]  /*3420*/  IADD3 R152, P2, R100, R124, RZ ;  /* 0x0000007c64987210 */ /* 0x000fe20007f5e0ff */
[----:B------:R-:W-:Y:S04]  /*3430*/  BSSY B2, `(.L_x_8013) ;  /* 0x0000078000027945 */ /* 0x000fe80003800000 */
[----:B------:R-:W-:Y:S01]  /*3440*/  IMAD.X R151, R127, 0x1, R27, P2 ;  /* 0x000000017f977824 */ /* 0x000fe200010e061b */
[----:B------:R-:W-:Y:S07]  /*3450*/  @P0 BRA `(.L_x_8014) ;  /* 0x0000000400d40947 */ /* 0x000fee0003800000 */
        /* <DEDUP_REMOVED lines=21> */
[----:B------:R-:W-:-:S02]  /*35b0*/  F2FP.F16.E4M3.UNPACK_B R48, R49 ;  /* 0x00000031ff30723e */ /* 0x000fc400020006ff */
[-C--:B------:R-:W-:Y:S02]  /*35c0*/  F2FP.F16.E4M3.UNPACK_B R155, R154.reuse.H1 ;  /* 0x0000009aff9b723e */ /* 0x080fe400030006ff */
[----:B------:R-:W-:Y:S02]  /*35d0*/  LOP3.LUT R80, R81, 0xff0000, R80, 0xf8, !PT ;  /* 0x00ff000051507812 */ /* 0x000fe400078ef850 */
[----:B------:R-:W-:Y:S01]  /*35e0*/  LOP3.LUT R81, R156, 0xff0000, R83, 0xf8, !PT ;  /* 0x00ff00009c517812 */ /* 0x000fe200078ef853 */
[--C-:B------:R-:W-:Y:S01]  /*35f0*/  HADD2.F32 R83, -RZ, R48.reuse.H1_H1 ;  /* 0x30000030ff537230 */ /* 0x100fe20000004100 */
[----:B------:R-:W-:Y:S01]  /*3600*/  F2FP.F16.E4M3.UNPACK_B R157, R143.H1 ;  /* 0x0000008fff9d723e */ /* 0x000fe200030006ff */
[--C-:B------:R-:W-:Y:S01]  /*3610*/  HADD2.F32 R159, -RZ, R155.reuse.H0_H0 ;  /* 0x2000009bff9f7230 */ /* 0x100fe20000004100 */
[----:B------:R-:W-:Y:S01]  /*3620*/  F2FP.F16.E4M3.UNPACK_B R49, R49.H1 ;  /* 0x00000031ff31723e */ /* 0x000fe200030006ff */
[----:B------:R-:W-:Y:S01]  /*3630*/  HADD2.F32 R48, -RZ, R48.H0_H0 ;  /* 0x20000030ff307230 */ /* 0x000fe20000004100 */
[----:B------:R-:W-:Y:S01]  /*3640*/  F2FP.F16.E4M3.UNPACK_B R154, R154 ;  /* 0x0000009aff9a723e */ /* 0x000fe200020006ff */
[----:B------:R-:W-:-:S02]  /*3650*/  HADD2.F32 R160, -RZ, R155.H1_H1 ;  /* 0x3000009bffa07230 */ /* 0x000fc40000004100 */
[CC--:B------:R-:W-:Y:S01]  /*3660*/  FMUL.FTZ R161, R83.reuse, R159.reuse ;  /* 0x0000009f53a17220 */ /* 0x0c0fe20000410000 */
[----:B------:R-:W-:Y:S02]  /*3670*/  HADD2.F32 R158, -RZ, R157.H0_H0 ;  /* 0x2000009dff9e7230 */ /* 0x000fe40000004100 */
[----:B------:R-:W-:Y:S01]  /*3680*/  FMUL.FTZ R162, R48, R159 ;  /* 0x0000009f30a27220 */ /* 0x000fe20000410000 */
[--C-:B------:R-:W-:Y:S01]  /*3690*/  HADD2.F32 R156, -RZ, R49.reuse.H1_H1 ;  /* 0x30000031ff9c7230 */ /* 0x100fe20000004100 */
[----:B------:R-:W-:Y:S01]  /*36a0*/  F2FP.F16.E4M3.UNPACK_B R163, R81.H1 ;  /* 0x00000051ffa3723e */ /* 0x000fe200030006ff */
[----:B------:R-:W-:Y:S02]  /*36b0*/  HADD2.F32 R155, -RZ, R49.H0_H0 ;  /* 0x20000031ff9b7230 */ /* 0x000fe40000004100 */
[----:B------:R-:W-:Y:S01]  /*36c0*/  FFMA.FTZ R49, R83, R158, R162 ;  /* 0x0000009e53317223 */ /* 0x000fe200000100a2 */
[----:B------:R-:W-:Y:S02]  /*36d0*/  HADD2.F32 R157, -RZ, R157.H1_H1 ;  /* 0x3000009dff9d7230 */ /* 0x000fe40000004100 */
[----:B------:R-:W-:Y:S01]  /*36e0*/  FMUL.FTZ R164, R156, R160 ;  /* 0x000000a09ca47220 */ /* 0x000fe20000410000 */
[----:B------:R-:W-:Y:S01]  /*36f0*/  F2FP.F16.E4M3.UNPACK_B R83, R82.H1 ;  /* 0x00000052ff53723e */ /* 0x000fe200030006ff */
[C---:B------:R-:W-:Y:S01]  /*3700*/  FMUL.FTZ R159, R155.reuse, R160 ;  /* 0x000000a09b9f7220 */ /* 0x040fe20000410000 */
[----:B------:R-:W-:Y:S01]  /*3710*/  FFMA.FTZ R48, R48, R158, -R161 ;  /* 0x0000009e30307223 */ /* 0x000fe200000108a1 */
[----:B------:R-:W-:Y:S01]  /*3720*/  F2FP.F16.E4M3.UNPACK_B R82, R82 ;  /* 0x00000052ff52723e */ /* 0x000fe200020006ff */
[-C--:B------:R-:W-:Y:S01]  /*3730*/  FFMA.FTZ R164, R155, R157.reuse, -R164 ;  /* 0x0000009d9ba47223 */ /* 0x080fe200000108a4 */
        /* <DEDUP_REMOVED lines=18> */
[----:B------:R-:W-:Y:S01]  /*3860*/  F2FP.F16.E4M3.UNPACK_B R156, R51.H1 ;  /* 0x00000033ff9c723e */ /* 0x000fe200030006ff */
[----:B------:R-:W-:Y:S01]  /*3870*/  HADD2.F32 R160, -RZ, R163.H1_H1 ;  /* 0x300000a3ffa07230 */ /* 0x000fe20000004100 */
[----:B------:R-:W-:-:S02]  /*3880*/  F2FP.SATFINITE.E4M3.F32.PACK_AB_MERGE_C R154, R155, R154, RZ ;  /* 0x0000009a9b9a723e */ /* 0x000fc400048070ff */
[----:B------:R-:W-:Y:S01]  /*3890*/  F2FP.F16.E4M3.UNPACK_B R155, R50.H1 ;  /* 0x00000032ff9b723e */ /* 0x000fe200030006ff */
[--C-:B------:R-:W-:Y:S01]  /*38a0*/  HADD2.F32 R157, -RZ, R156.reuse.H0_H0 ;  /* 0x2000009cff9d7230 */ /* 0x100fe20000004100 */
[----:B------:R-:W-:Y:S01]  /*38b0*/  F2FP.F16.E4M3.UNPACK_B R162, R81 ;  /* 0x00000051ffa2723e */ /* 0x000fe200020006ff */
[----:B------:R-:W-:Y:S01]  /*38c0*/  HADD2.F32 R156, -RZ, R156.H1_H1 ;  /* 0x3000009cff9c7230 */ /* 0x000fe20000004100 */
[----:B------:R-:W-:Y:S01]  /*38d0*/  F2FP.SATFINITE.E4M3.F32.PACK_AB_MERGE_C R143, R161, R164, RZ ;  /* 0x000000a4a18f723e */ /* 0x000fe200048070ff */
[--C-:B------:R-:W-:Y:S01]  /*38e0*/  HADD2.F32 R81, -RZ, R155.reuse.H1_H1 ;  /* 0x3000009bff517230 */ /* 0x100fe20000004100 */
[-C--:B------:R-:W-:Y:S01]  /*38f0*/  F2FP.F16.E4M3.UNPACK_B R159, R80.reuse.H1 ;  /* 0x00000050ff9f723e */ /* 0x080fe200030006ff */
[----:B------:R-:W-:Y:S01]  /*3900*/  HADD2.F32 R164, -RZ, R162.H1_H1 ;  /* 0x300000a2ffa47230 */ /* 0x000fe20000004100 */
[----:B------:R-:W-:Y:S01]  /*3910*/  F2FP.F16.E4M3.UNPACK_B R158, R80 ;  /* 0x00000050ff9e723e */ /* 0x000fe200020006ff */
[----:B------:R-:W-:Y:S02]  /*3920*/  HADD2.F32 R155, -RZ, R155.H0_H0 ;  /* 0x2000009bff9b7230 */ /* 0x000fe40000004100 */
[----:B------:R-:W-:Y:S01]  /*3930*/  FMUL.FTZ R80, R156, R160 ;  /* 0x000000a09c507220 */ /* 0x000fe20000410000 */
[----:B------:R-:W-:-:S02]  /*3940*/  HADD2.F32 R161, -RZ, R159.H1_H1 ;  /* 0x3000009fffa17230 */ /* 0x000fc40000004100 */
[----:B------:R-:W-:Y:S01]  /*3950*/  FMUL.FTZ R165, R157, R160 ;  /* 0x000000a09da57220 */ /* 0x000fe20000410000 */
[----:B------:R-:W-:Y:S02]  /*3960*/  HADD2.F32 R160, -RZ, R158.H1_H1 ;  /* 0x3000009effa07230 */ /* 0x000fe40000004100 */
[-C--:B------:R-:W-:Y:S01]  /*3970*/  FMUL.FTZ R166, R81, R164.reuse ;  /* 0x000000a451a67220 */ /* 0x080fe20000410000 */
[----:B------:R-:W-:Y:S01]  /*3980*/  F2FP.F16.E4M3.UNPACK_B R51, R51 ;  /* 0x00000033ff33723e */ /* 0x000fe200020006ff */
[----:B------:R-:W-:Y:S01]  /*3990*/  FMUL.FTZ R164, R155, R164 ;  /* 0x000000a49ba47220 */ /* 0x000fe20000410000 */
[----:B------:R-:W-:Y:S01]  /*39a0*/  F2FP.F16.E4M3.UNPACK_B R50, R50 ;  /* 0x00000032ff32723e */ /* 0x000fe200020006ff */
[-C--:B------:R-:W-:Y:S01]  /*39b0*/  FFMA.FTZ R80, R157, R161.reuse, -R80 ;  /* 0x000000a19d507223 */ /* 0x080fe20000010850 */
[----:B------:R-:W-:Y:S01]  /*39c0*/  FFMA.FTZ R165, R156, R161, R165 ;  /* 0x000000a19ca57223 */ /* 0x000fe200000100a5 */
[-C--:B------:R-:W-:Y:S01]  /*39d0*/  FFMA.FTZ R166, R155, R160.reuse, -R166 ;  /* 0x000000a09ba67223 */ /* 0x080fe200000108a6 */
[----:B------:R-:W-:Y:S01]  /*39e0*/  FFMA.FTZ R161, R81, R160, R164 ;  /* 0x000000a051a17223 */ /* 0x000fe200000100a4 */
[--C-:B------:R-:W-:Y:S01]  /*39f0*/  HADD2.F32 R81, -RZ, R51.reuse.H0_H0 ;  /* 0x20000033ff517230 */ /* 0x100fe20000004100 */
[----:B------:R-:W-:Y:S01]  /*3a00*/  F2FP.SATFINITE.E4M3.F32.PACK_AB_MERGE_C R49, R49, R48, R143 ;  /* 0x000000303131723e */ /* 0x000fe2000480708f */
[----:B------:R-:W-:Y:S01]  /*3a10*/  HADD2.F32 R155, -RZ, R51.H1_H1 ;  /* 0x30000033ff9b7230 */ /* 0x000fe20000004100 */
[----:B------:R-:W-:Y:S01]  /*3a20*/  F2FP.SATFINITE.E4M3.F32.PACK_AB_MERGE_C R80, R165, R80, RZ ;  /* 0x00000050a550723e */ /* 0x000fe200048070ff */
[----:B------:R-:W-:Y:S01]  /*3a30*/  HADD2.F32 R160, -RZ, R163.H0_H0 ;  /* 0x200000a3ffa07230 */ /* 0x000fe20000004100 */
[----:B------:R-:W-:Y:S01]  /*3a40*/  F2FP.SATFINITE.E4M3.F32.PACK_AB_MERGE_C R161, R161, R166, RZ ;  /* 0x000000a6a1a1723e */ /* 0x000fe200048070ff */
[--C-:B------:R-:W-:Y:S01]  /*3a50*/  HADD2.F32 R51, -RZ, R50.reuse.H0_H0 ;  /* 0x20000032ff337230 */ /* 0x100fe20000004100 */
[----:B------:R-:W-:Y:S01]  /*3a60*/  F2FP.SATFINITE.E4M3.F32.PACK_AB_MERGE_C R48, R83, R82, R154 ;  /* 0x000000525330723e */ /* 0x000fe2000480709a */
[----:B------:R-:W-:-:S02]  /*3a70*/  HADD2.F32 R50, -RZ, R50.H1_H1 ;  /* 0x30000032ff327230 */ /* 0x000fc40000004100 */
[-C--:B------:R-:W-:Y:S01]  /*3a80*/  FMUL.FTZ R164, R155, R160.reuse ;  /* 0x000000a09ba47220 */ /* 0x080fe20000410000 */
[----:B------:R-:W-:Y:S02]  /*3a90*/  HADD2.F32 R162, -RZ, R162.H0_H0 ;  /* 0x200000a2ffa27230 */ /* 0x000fe40000004100 */
[----:B------:R-:W-:Y:S01]  /*3aa0*/  FMUL.FTZ R168, R81, R160 ;  /* 0x000000a051a87220 */ /* 0x000fe20000410000 */
[----:B------:R-:W-:Y:S02]  /*3ab0*/  HADD2.F32 R156, -RZ, R159.H0_H0 ;  /* 0x2000009fff9c7230 */ /* 0x000fe40000004100 */
[----:B------:R-:W-:Y:S02]  /*3ac0*/  HADD2.F32 R158, -RZ, R158.H0_H0 ;  /* 0x2000009eff9e7230 */ /* 0x000fe40000004100 */
[CC--:B------:R-:W-:Y:S01]  /*3ad0*/  FMUL.FTZ R160, R50.reuse, R162.reuse ;  /* 0x000000a232a07220 */ /* 0x0c0fe20000410000 */
[----:B------:R-:W-:Y:S01]  /*3ae0*/  FMUL.FTZ R157, R51, R162 ;  /* 0x000000a2339d7220 */ /* 0x000fe20000410000 */
[-C--:B------:R-:W-:Y:S01]  /*3af0*/  FFMA.FTZ R164, R81, R156.reuse, -R164 ;  /* 0x0000009c51a47223 */ /* 0x080fe200000108a4 */
[----:B------:R-:W-:Y:S01]  /*3b00*/  FFMA.FTZ R155, R155, R156, R168 ;  /* 0x0000009c9b9b7223 */ /* 0x000fe200000100a8 */
[-C--:B------:R-:W-:Y:S01]  /*3b10*/  FFMA.FTZ R160, R51, R158.reuse, -R160 ;  /* 0x0000009e33a07223 */ /* 0x080fe200000108a0 */
[----:B------:R-:W-:-:S03]  /*3b20*/  FFMA.FTZ R157, R50, R158, R157 ;  /* 0x0000009e329d7223 */ /* 0x000fc6000001009d */
[----:B------:R-:W-:Y:S02]  /*3b30*/  F2FP.SATFINITE.E4M3.F32.PACK_AB_MERGE_C R51, R155, R164, R80 ;  /* 0x000000a49b33723e */ /* 0x000fe40004807050 */
[----:B------:R-:W-:-:S07]  /*3b40*/  F2FP.SATFINITE.E4M3.F32.PACK_AB_MERGE_C R50, R157, R160, R161 ;  /* 0x000000a09d32723e */ /* 0x000fce00048070a1 */
.L_x_8016:
[----:B------:R-:W-:Y:S05]  /*3b50*/  BSYNC B3 ;  /* 0x0000000000037941 */ /* 0x000fea0003800000 */
.L_x_8015:
[----:B------:R-:W-:Y:S01]  /*3b60*/  ULDC.64 UR4, c[0x0][0x2e8] ;  /* 0x0000ba0000047ab9 */ /* 0x000fe20000000a00 */
[----:B------:R-:W-:Y:S01]  /*3b70*/  ULDC.64 UR6, c[0x0][0x208] ;  /* 0x0000820000067ab9 */ /* 0x000fe20000000a00 */
[----:B------:R-:W-:-:S04]  /*3b80*/  IADD3 R80, P2, P6, R152, UR4, R42 ;  /* 0x0000000498507c10 */ /* 0x000fc8000fe5e02a */
[----:B------:R-:W-:-:S05]  /*3b90*/  IADD3.X R81, R151, UR5, R38, P2, P6 ;  /* 0x0000000597517c10 */ /* 0x000fca00097ec426 */
[----:B--2---:R1:W-:Y:S04]  /*3ba0*/  STG.E.128 desc[UR6][R80.64], R48 ;  /* 0x0000003050007986 */ /* 0x0043e8000c101d06 */
.L_x_8014:
[----:B------:R-:W-:Y:S05]  /*3bb0*/  BSYNC B2 ;  /* 0x0000000000027941 */ /* 0x000fea0003800000 */
.L_x_8013:
        /* <DEDUP_REMOVED lines=21> */
[----:B-1----:R-:W-:Y:S01]  /*3d10*/  IMAD.MOV.U32 R77, RZ, RZ, R49 ;  /* 0x000000ffff4d7224 */ /* 0x002fe200078e0031 */
[----:B------:R-:W-:Y:S01]  /*3d20*/  LOP3.LUT R49, R76, 0xff00, R79, 0xf8, !PT ;  /* 0x0000ff004c317812 */ /* 0x000fe200078ef84f */
[----:B------:R-:W-:Y:S01]  /*3d30*/  IMAD.U32 R76, R83, 0x10000, RZ ;  /* 0x00010000534c7824 */ /* 0x000fe200078e00ff */
[----:B------:R-:W-:Y:S01]  /*3d40*/  LOP3.LUT R81, R80, 0xff00, R81, 0xf8, !PT ;  /* 0x0000ff0050517812 */ /* 0x000fe200078ef851 */
[----:B------:R-:W-:Y:S01]  /*3d50*/  IMAD.MOV.U32 R78, RZ, RZ, R48 ;  /* 0x000000ffff4e7224 */ /* 0x000fe200078e0030 */
[----:B------:R-:W-:-:S02]  /*3d60*/  SHF.L.U32 R82, R82, 0x10, RZ ;  /* 0x0000001052527819 */ /* 0x000fc400000006ff */
[----:B------:R-:W-:Y:S02]  /*3d70*/  F2FP.F16.E4M3.UNPACK_B R48, R77 ;  /* 0x0000004dff30723e */ /* 0x000fe400020006ff */
[----:B------:R-:W-:Y:S02]  /*3d80*/  F2FP.F16.E4M3.UNPACK_B R80, R153.H1 ;  /* 0x00000099ff50723e */ /* 0x000fe400030006ff */
[----:B------:R-:W-:Y:S01]  /*3d90*/  LOP3.LUT R49, R49, 0xff0000, R76, 0xf8, !PT ;  /* 0x00ff000031317812 */ /* 0x000fe200078ef84c */
[----:B------:R-:W-:Y:S01]  /*3da0*/  HADD2.F32 R79, -RZ, R48.H1_H1 ;  /* 0x30000030ff4f7230 */ /* 0x000fe20000004100 */
[----:B------:R-:W-:Y:S01]  /*3db0*/  LOP3.LUT R76, R81, 0xff0000, R82, 0xf8, !PT ;  /* 0x00ff0000514c7812 */ /* 0x000fe200078ef852 */
[----:B------:R-:W-:Y:S01]  /*3dc0*/  HADD2.F32 R143, -RZ, R80.H0_H0 ;  /* 0x20000050ff8f7230 */ /* 0x000fe20000004100 */
        /* <DEDUP_REMOVED lines=19> */
[----:B------:R-:W-:Y:S01]  /*3f00*/  HADD2.F32 R83, -RZ, R153.H1_H1 ;  /* 0x30000099ff537230 */ /* 0x000fe20000004100 */
[----:B------:R-:W-:Y:S01]  /*3f10*/  F2FP.F16.E4M3.UNPACK_B R132, R132 ;  /* 0x00000084ff84723e */ /* 0x000fe200020006ff */
[--C-:B------:R-:W-:Y:S01]  /*3f20*/  HADD2.F32 R82, -RZ, R79.reuse.H1_H1 ;  /* 0x3000004fff527230 */ /* 0x100fe20000004100 */
[----:B------:R-:W-:Y:S01]  /*3f30*/  F2FP.F16.E4M3.UNPACK_B R155, R76 ;  /* 0x0000004cff9b723e */ /* 0x000fe200020006ff */
[----:B------:R-:W-:-:S02]  /*3f40*/  HADD2.F32 R81, -RZ, R79.H0_H0 ;  /* 0x2000004fff517230 */ /* 0x000fc40000004100 */
[--C-:B------:R-:W-:Y:S02]  /*3f50*/  HADD2.F32 R79, -RZ, R78.reuse.H0_H0 ;  /* 0x2000004eff4f7230 */ /* 0x100fe40000004100 */
[-C--:B------:R-:W-:Y:S01]  /*3f60*/  FMUL.FTZ R156, R82, R83.reuse ;  /* 0x00000053529c7220 */ /* 0x080fe20000410000 */
[----:B------:R-:W-:Y:S02]  /*3f70*/  HADD2.F32 R80, -RZ, R78.H1_H1 ;  /* 0x3000004eff507230 */ /* 0x000fe40000004100 */
[----:B------:R-:W-:Y:S01]  /*3f80*/  FMUL.FTZ R83, R81, R83 ;  /* 0x0000005351537220 */ /* 0x000fe20000410000 */
[----:B------:R-:W-:Y:S02]  /*3f90*/  HADD2.F32 R153, -RZ, R153.H0_H0 ;  /* 0x20000099ff997230 */ /* 0x000fe40000004100 */
[--C-:B------:R-:W-:Y:S02]  /*3fa0*/  HADD2.F32 R78, -RZ, R132.reuse.H1_H1 ;  /* 0x30000084ff4e7230 */ /* 0x100fe40000004100 */
[----:B------:R-:W-:-:S02]  /*3fb0*/  HADD2.F32 R132, -RZ, R132.H0_H0 ;  /* 0x20000084ff847230 */ /* 0x000fc40000004100 */
[-C--:B------:R-:W-:Y:S01]  /*3fc0*/  FMUL.FTZ R154, R80, R153.reuse ;  /* 0x00000099509a7220 */ /* 0x080fe20000410000 */
[----:B------:R-:W-:Y:S01]  /*3fd0*/  FMUL.FTZ R153, R79, R153 ;  /* 0x000000994f997220 */ /* 0x000fe20000410000 */
[-C--:B------:R-:W-:Y:S01]  /*3fe0*/  FFMA.FTZ R82, R82, R78.reuse, R83 ;  /* 0x0000004e52527223 */ /* 0x080fe20000010053 */
[----:B------:R-:W-:Y:S01]  /*3ff0*/  FFMA.FTZ R81, R81, R78, -R156 ;  /* 0x0000004e51517223 */ /* 0x000fe2000001089c */
[----:B------:R-:W-:Y:S01]  /*4000*/  F2FP.F16.E4M3.UNPACK_B R83, R51.H1 ;  /* 0x00000033ff53723e */ /* 0x000fe200030006ff */
[----:B------:R-:W-:Y:S01]  /*4010*/  FFMA.FTZ R78, R79, R132, -R154 ;  /* 0x000000844f4e7223 */ /* 0x000fe2000001089a */
[----:B------:R-:W-:Y:S01]  /*4020*/  F2FP.F16.E4M3.UNPACK_B R156, R76.H1 ;  /* 0x0000004cff9c723e */ /* 0x000fe200030006ff */
[----:B------:R-:W-:Y:S01]  /*4030*/  FFMA.FTZ R79, R80, R132, R153 ;  /* 0x00000084504f7223 */ /* 0x000fe20000010099 */
[----:B------:R-:W-:Y:S01]  /*4040*/  F2FP.SATFINITE.E4M3.F32.PACK_AB_MERGE_C R80, R158, R143, RZ ;  /* 0x0000008f9e50723e */ /* 0x000fe200048070ff */
[--C-:B------:R-:W-:Y:S01]  /*4050*/  HADD2.F32 R132, -RZ, R83.reuse.H0_H0 ;  /* 0x20000053ff847230 */ /* 0x100fe20000004100 */
[----:B------:R-:W-:Y:S01]  /*4060*/  F2FP.SATFINITE.E4M3.F32.PACK_AB_MERGE_C R81, R82, R81, RZ ;  /* 0x000000515251723e */ /* 0x000fe200048070ff */
[----:B------:R-:W-:Y:S01]  /*4070*/  HADD2.F32 R83, -RZ, R83.H1_H1 ;  /* 0x30000053ff537230 */ /* 0x000fe20000004100 */
[-C--:B------:R-:W-:Y:S01]  /*4080*/  F2FP.F16.E4M3.UNPACK_B R153, R49.reuse.H1 ;  /* 0x00000031ff99723e */ /* 0x080fe200030006ff */
[----:B------:R-:W-:Y:S01]  /*4090*/  HADD2.F32 R158, -RZ, R156.H1_H1 ;  /* 0x3000009cff9e7230 */ /* 0x000fe20000004100 */
[----:B------:R-:W-:Y:S01]  /*40a0*/  F2FP.F16.E4M3.UNPACK_B R82, R50.H1 ;  /* 0x00000032ff52723e */ /* 0x000fe200030006ff */
        /* <DEDUP_REMOVED lines=18> */
[--C-:B------:R-:W-:Y:S02]  /*41d0*/  HADD2.F32 R49, -RZ, R50.reuse.H0_H0 ;  /* 0x20000032ff317230 */ /* 0x100fe40000004100 */
[----:B------:R-:W-:Y:S01]  /*41e0*/  HADD2.F32 R51, -RZ, R51.H1_H1 ;  /* 0x30000033ff337230 */ /* 0x000fe20000004100 */
[----:B------:R-:W-:Y:S01]  /*41f0*/  F2FP.SATFINITE.E4M3.F32.PACK_AB_MERGE_C R132, R132, R159, RZ ;  /* 0x0000009f8484723e */ /* 0x000fe200048070ff */
[----:B------:R-:W-:Y:S01]  /*4200*/  HADD2.F32 R50, -RZ, R50.H1_H1 ;  /* 0x30000032ff327230 */ /* 0x000fe20000004100 */
[----:B------:R-:W-:Y:S01]  /*4210*/  F2FP.SATFINITE.E4M3.F32.PACK_AB_MERGE_C R158, R161, R158, RZ ;  /* 0x0000009ea19e723e */ /* 0x000fe200048070ff */
        /* <DEDUP_REMOVED lines=15> */
.L_x_8018:
[----:B------:R-:W-:Y:S05]  /*4310*/  BSYNC B2 ;  /* 0x0000000000027941 */ /* 0x000fea0003800000 */
.L_x_8017:
[----:B------:R-:W-:Y:S01]  /*4320*/  ULDC.64 UR4, c[0x0][0x2e8] ;  /* 0x0000ba0000047ab9 */ /* 0x000fe20000000a00 */
[----:B------:R-:W-:Y:S01]  /*4330*/  ULDC.64 UR6, c[0x0][0x208] ;  /* 0x0000820000067ab9 */ /* 0x000fe20000000a00 */
[----:B------:R-:W-:-:S04]  /*4340*/  IADD3 R76, P2, P6, R39, UR4, R152 ;  /* 0x00000004274c7c10 */ /* 0x000fc8000fe5e098 */
[----:B------:R-:W-:-:S05]  /*4350*/  IADD3.X R77, R105, UR5, R151, P2, P6 ;  /* 0x00000005694d7c10 */ /* 0x000fca00097ec497 */
[----:B-1----:R2:W-:Y:S04]  /*4360*/  STG.E.128 desc[UR6][R76.64], R48 ;  /* 0x000000304c007986 */ /* 0x0025e8000c101d06 */
.L_x_8012:
[----:B------:R-:W-:Y:S05]  /*4370*/  BSYNC B1 ;  /* 0x0000000000017941 */ /* 0x000fea0003800000 */
.L_x_8011:
        /* <DEDUP_REMOVED lines=75> */
[----:B------:R-:W-:Y:S01]  /*4830*/  F2FP.SATFINITE.E4M3.F32.PACK_AB_MERGE_C R78, R152, R143, RZ ;  /* 0x0000008f984e723e */ /* 0x000fe200048070ff */
[----:B------:R-:W-:Y:S01]  /*4840*/  HADD2.F32 R151, -RZ, R149.H1_H1 ;  /* 0x30000095ff977230 */ /* 0x000fe20000004100 */
[----:B------:R-:W-:Y:S01]  /*4850*/  F2FP.F16.E4M3.UNPACK_B R79, R50.H1 ;  /* 0x00000032ff4f723e */ /* 0x000fe200030006ff */
[----:B------:R-:W-:Y:S01]  /*4860*/  HADD2.F32 R132, -RZ, R83.H1_H1 ;  /* 0x30000053ff847230 */ /* 0x000fe20000004100 */
[----:B------:R-:W-:Y:S01]  /*4870*/  F2FP.F16.E4M3.UNPACK_B R143, R73 ;  /* 0x00000049ff8f723e */ /* 0x000fe200020006ff */
[----:B------:R-:W-:Y:S01]  /*4880*/  HADD2.F32 R149, -RZ, R149.H0_H0 ;  /* 0x20000095ff957230 */ /* 0x000fe20000004100 */
        /* <DEDUP_REMOVED lines=13> */
[----:B------:R-:W-:Y:S01]  /*4960*/  FFMA.FTZ R152, R79, R72, -R152 ;  /* 0x000000484f987223 */ /* 0x000fe20000010898 */
[----:B------:R-:W-:Y:S01]  /*4970*/  FFMA.FTZ R154, R80, R132, R153 ;  /* 0x00000084509a7223 */ /* 0x000fe20000010099 */
[----:B------:R-:W-:Y:S01]  /*4980*/  FFMA.FTZ R79, R73, R72, R150 ;  /* 0x00000048494f7223 */ /* 0x000fe20000010096 */
[--C-:B------:R-:W-:Y:S01]  /*4990*/  HADD2.F32 R72, -RZ, R51.reuse.H0_H0 ;  /* 0x20000033ff487230 */ /* 0x100fe20000004100 */
[----:B------:R-:W-:Y:S01]  /*49a0*/  F2FP.SATFINITE.E4M3.F32.PACK_AB_MERGE_C R49, R49, R48, R78 ;  /* 0x000000303131723e */ /* 0x000fe2000480704e */
[----:B------:R-:W-:Y:S01]  /*49b0*/  HADD2.F32 R73, -RZ, R51.H1_H1 ;  /* 0x30000033ff497230 */ /* 0x000fe20000004100 */
[----:B------:R-:W-:Y:S01]  /*49c0*/  F2FP.SATFINITE.E4M3.F32.PACK_AB_MERGE_C R151, R154, R151, RZ ;  /* 0x000000979a97723e */ /* 0x000fe200048070ff */
[--C-:B------:R-:W-:Y:S02]  /*49d0*/  HADD2.F32 R51, -RZ, R50.reuse.H0_H0 ;  /* 0x20000032ff337230 */ /* 0x100fe40000004100 */
[----:B------:R-:W-:Y:S01]  /*49e0*/  FMUL.FTZ R132, R72, R149 ;  /* 0x0000009548847220 */ /* 0x000fe20000410000 */
[----:B------:R-:W-:-:S02]  /*49f0*/  HADD2.F32 R50, -RZ, R50.H1_H1 ;  /* 0x30000032ff327230 */ /* 0x000fc40000004100 */
        /* <DEDUP_REMOVED lines=13> */
.L_x_8024:
[----:B------:R-:W-:Y:S05]  /*4ad0*/  BSYNC B3 ;  /* 0x0000000000037941 */ /* 0x000fea0003800000 */
.L_x_8023:
[----:B------:R-:W-:Y:S01]  /*4ae0*/  ULDC.64 UR4, c[0x0][0x2e8] ;  /* 0x0000ba0000047ab9 */ /* 0x000fe20000000a00 */
[----:B------:R-:W-:Y:S01]  /*4af0*/  ULDC.64 UR6, c[0x0][0x208] ;  /* 0x0000820000067ab9 */ /* 0x000fe20000000a00 */
[----:B------:R-:W-:-:S04]  /*4b00*/  IADD3 R72, P2, P3, R77, UR4, R42 ;  /* 0x000000044d487c10 */ /* 0x000fc8000fb5e02a */
[----:B------:R-:W-:-:S05]  /*4b10*/  IADD3.X R73, R76, UR5, R38, P2, P3 ;  /* 0x000000054c497c10 */ /* 0x000fca00097e6426 */
[----:B--2---:R2:W-:Y:S04]  /*4b20*/  STG.E.128 desc[UR6][R72.64], R48 ;  /* 0x0000003048007986 */ /* 0x0045e8000c101d06 */
.L_x_8022:
[----:B------:R-:W-:Y:S05]  /*4b30*/  BSYNC B2 ;  /* 0x0000000000027941 */ /* 0x000fea0003800000 */
.L_x_8021:
[----:B------:R-:W-:Y:S05]  /*4b40*/  @P1 BRA `(.L_x_8020) ;  /* 0x0000000400e41947 */ /* 0x000fea0003800000 */
[----:B------:R-:W-:Y:S01]  /*4b50*/  LOP3.LUT P2, RZ, R229, 0x4, RZ, 0xc0, !PT ;  /* 0x00000004e5ff7812 */ /* 0x000fe2000784c0ff */
[C---:B-12---:R-:W-:Y:S01]  /*4b60*/  VIADD R49, R147.reuse, 0x40 ;  /* 0x0000004093317836 */ /* 0x046fe20000000000 */
        /* <DEDUP_REMOVED lines=17> */
[----:B------:R-:W-:Y:S01]  /*4c80*/  IMAD.SHL.U32 R70, R72, 0x100, RZ ;  /* 0x0000010048467824 */ /* 0x000fe200078e00ff */
[----:B-1----:R-:W-:Y:S02]  /*4c90*/  MOV R69, R48 ;  /* 0x0000003000457202 */ /* 0x002fe40000000f00 */
[----:B------:R-:W-:-:S02]  /*4ca0*/  F2FP.F16.E4M3.UNPACK_B R48, R49 ;  /* 0x00000031ff30723e */ /* 0x000fc400020006ff */
[----:B------:R-:W-:Y:S01]  /*4cb0*/  LOP3.LUT R73, R73, 0xff00, R70, 0xf8, !PT ;  /* 0x0000ff0049497812 */ /* 0x000fe200078ef846 */
[----:B------:R-:W-:Y:S01]  /*4cc0*/  IMAD.U32 R70, R74, 0x10000, RZ ;  /* 0x000100004a467824 */ /* 0x000fe200078e00ff */
        /* <DEDUP_REMOVED lines=11> */
[-C--:B------:R-:W-:Y:S01]  /*4d80*/  FMUL.FTZ R81, R70, R79.reuse ;  /* 0x0000004f46517220 */ /* 0x080fe20000410000 */
        /* <DEDUP_REMOVED lines=16> */
[----:B------:R-:W-:Y:S02]  /*4e90*/  HADD2.F32 R73, -RZ, R70.H1_H1 ;  /* 0x30000046ff497230 */ /* 0x000fe40000004100 */
[----:B------:R-:W-:Y:S02]  /*4ea0*/  HADD2.F32 R148, -RZ, R148.H0_H0 ;  /* 0x20000094ff947230 */ /* 0x000fe40000004100 */
[----:B------:R-:W-:Y:S02]  /*4eb0*/  HADD2.F32 R72, -RZ, R70.H0_H0 ;  /* 0x20000046ff487230 */ /* 0x000fe40000004100 */
[-C--:B------:R-:W-:Y:S01]  /*4ec0*/  FMUL.FTZ R79, R73, R74.reuse ;  /* 0x0000004a494f7220 */ /* 0x080fe20000410000 */
[--C-:B------:R-:W-:Y:S02]  /*4ed0*/  HADD2.F32 R71, -RZ, R69.reuse.H1_H1 ;  /* 0x30000045ff477230 */ /* 0x100fe40000004100 */
        /* <DEDUP_REMOVED lines=10> */
[----:B------:R-:W-:Y:S02]  /*4f80*/  F2FP.SATFINITE.E4M3.F32.PACK_AB_MERGE_C R146, R81, R80, RZ ;  /* 0x000000505192723e */ /* 0x000fe400048070ff */
[----:B------:R-:W-:-:S02]  /*4f90*/  F2FP.F16.E4M3.UNPACK_B R71, R51.H1 ;  /* 0x00000033ff47723e */ /* 0x000fc400030006ff */
[----:B------:R-:W-:Y:S02]  /*4fa0*/  F2FP.F16.E4M3.UNPACK_B R80, R78.H1 ;  /* 0x0000004eff50723e */ /* 0x000fe400030006ff */
        /* <DEDUP_REMOVED lines=29> */
[----:B------:R-:W-:Y:S01]  /*5180*/  HADD2.F32 R71, -RZ, R80.H0_H0 ;  /* 0x20000050ff477230 */ /* 0x000fe20000004100 */
[----:B------:R-:W-:Y:S01]  /*5190*/  F2FP.SATFINITE.E4M3.F32.PACK_AB_MERGE_C R48, R148, R69, R143 ;  /* 0x000000459430723e */ /* 0x000fe2000480708f */
[----:B------:R-:W-:-:S02]  /*51a0*/  HADD2.F32 R50, -RZ, R50.H1_H1 ;  /* 0x30000032ff327230 */ /* 0x000fc40000004100 */
[----:B------:R-:W-:Y:S02]  /*51b0*/  HADD2.F32 R79, -RZ, R79.H0_H0 ;  /* 0x2000004fff4f7230 */ /* 0x000fe40000004100 */
[-C--:B------:R-:W-:Y:S01]  /*51c0*/  FMUL.FTZ R73, R70, R71.reuse ;  /* 0x0000004746497220 */ /* 0x080fe20000410000 */
[----:B------:R-:W-:Y:S02]  /*51d0*/  HADD2.F32 R75, -RZ, R75.H0_H0 ;  /* 0x2000004bff4b7230 */ /* 0x000fe40000004100 */
[----:B------:R-:W-:Y:S01]  /*51e0*/  FMUL.FTZ R71, R68, R71 ;  /* 0x0000004744477220 */ /* 0x000fe20000410000 */
[----:B------:R-:W-:Y:S02]  /*51f0*/  HADD2.F32 R74, -RZ, R74.H0_H0 ;  /* 0x2000004aff4a7230 */ /* 0x000fe40000004100 */
[-C--:B------:R-:W-:Y:S01]  /*5200*/  FMUL.FTZ R72, R50, R79.reuse ;  /* 0x0000004f32487220 */ /* 0x080fe20000410000 */
[C---:B------:R-:W-:Y:S01]  /*5210*/  FMUL.FTZ R79, R51.reuse, R79 ;  /* 0x0000004f334f7220 */ /* 0x040fe20000410000 */
[-C--:B------:R-:W-:Y:S01]  /*5220*/  FFMA.FTZ R73, R68, R75.reuse, -R73 ;  /* 0x0000004b44497223 */ /* 0x080fe20000010849 */
[----:B------:R-:W-:Y:S01]  /*5230*/  FFMA.FTZ R70, R70, R75, R71 ;  /* 0x0000004b46467223 */ /* 0x000fe20000010047 */
[-C--:B------:R-:W-:Y:S01]  /*5240*/  FFMA.FTZ R72, R51, R74.reuse, -R72 ;  /* 0x0000004a33487223 */ /* 0x080fe20000010848 */
[----:B------:R-:W-:-:S03]  /*5250*/  FFMA.FTZ R79, R50, R74, R79 ;  /* 0x0000004a324f7223 */ /* 0x000fc6000001004f */
[----:B------:R-:W-:Y:S02]  /*5260*/  F2FP.SATFINITE.E4M3.F32.PACK_AB_MERGE_C R51, R70, R73, R81 ;  /* 0x000000494633723e */ /* 0x000fe40004807051 */
[----:B------:R-:W-:-:S07]  /*5270*/  F2FP.SATFINITE.E4M3.F32.PACK_AB_MERGE_C R50, R79, R72, R78 ;  /* 0x000000484f32723e */ /* 0x000fce000480704e */
.L_x_8026:
[----:B------:R-:W-:Y:S05]  /*5280*/  BSYNC B2 ;  /* 0x0000000000027941 */ /* 0x000fea0003800000 */
.L_x_8025:
[----:B------:R-:W-:Y:S01]  /*5290*/  ULDC.64 UR4, c[0x0][0x2e8] ;  /* 0x0000ba0000047ab9 */ /* 0x000fe20000000a00 */
[----:B------:R-:W-:Y:S01]  /*52a0*/  ULDC.64 UR6, c[0x0][0x208] ;  /* 0x0000820000067ab9 */ /* 0x000fe20000000a00 */
[----:B------:R-:W-:-:S04]  /*52b0*/  IADD3 R68, P2, P3, R39, UR4, R77 ;  /* 0x0000000427447c10 */ /* 0x000fc8000fb5e04d */
[----:B------:R-:W-:-:S05]  /*52c0*/  IADD3.X R69, R105, UR5, R76, P2, P3 ;  /* 0x0000000569457c10 */ /* 0x000fca00097e644c */
[----:B-1----:R3:W-:Y:S04]  /*52d0*/  STG.E.128 desc[UR6][R68.64], R48 ;  /* 0x0000003044007986 */ /* 0x0027e8000c101d06 */
.L_x_8020:
[----:B------:R-:W-:Y:S05]  /*52e0*/  BSYNC B1 ;  /* 0x0000000000017941 */ /* 0x000fea0003800000 */
.L_x_8019:
        /* <DEDUP_REMOVED lines=118> */
.L_x_8032:
[----:B------:R-:W-:Y:S05]  /*5a50*/  BSYNC B3 ;  /* 0x0000000000037941 */ /* 0x000fea0003800000 */
.L_x_8031:
[----:B------:R-:W-:Y:S01]  /*5a60*/  ULDC.64 UR4, c[0x0][0x2e8] ;  /* 0x0000ba0000047ab9 */ /* 0x000fe20000000a00 */
[----:B------:R-:W-:Y:S01]  /*5a70*/  ULDC.64 UR6, c[0x0][0x208] ;  /* 0x0000820000067ab9 */ /* 0x000fe20000000a00 */
[----:B------:R-:W-:-:S04]  /*5a80*/  IADD3 R64, P2, P3, R69, UR4, R42 ;  /* 0x0000000445407c10 */ /* 0x000fc8000fb5e02a */
[----:B------:R-:W-:-:S05]  /*5a90*/  IADD3.X R65, R68, UR5, R38, P2, P3 ;  /* 0x0000000544417c10 */ /* 0x000fca00097e6426 */
[----:B--2---:R3:W-:Y:S04]  /*5aa0*/  STG.E.128 desc[UR6][R64.64], R48 ;  /* 0x0000003040007986 */ /* 0x0047e8000c101d06 */
.L_x_8030:
[----:B------:R-:W-:Y:S05]  /*5ab0*/  BSYNC B2 ;  /* 0x0000000000027941 */ /* 0x000fea0003800000 */
.L_x_8029:
[----:B------:R-:W-:Y:S05]  /*5ac0*/  @P1 BRA `(.L_x_8028) ;  /* 0x0000000400e41947 */ /* 0x000fea0003800000 */
[----:B------:R-:W-:Y:S01]  /*5ad0*/  LOP3.LUT P2, RZ, R229, 0x4, RZ, 0xc0, !PT ;  /* 0x00000004e5ff7812 */ /* 0x000fe2000784c0ff */
[C---:B-123--:R-:W-:Y:S01]  /*5ae0*/  VIADD R49, R147.reuse, 0x40 ;  /* 0x0000004093317836 */ /* 0x04efe20000000000 */
[----:B------:R-:W-:Y:S11]  /*5af0*/  BSSY B2, `(.L_x_8033) ;  /* 0x0000071000027945 */ /* 0x000ff60003800000 */
[----:B------:R-:W-:Y:S01]  /*5b00*/  @P2 VIADD R49, R147, 0xffffffc0 ;  /* 0xffffffc093312836 */ /* 0x000fe20000000000 */
[----:B------:R-:W-:-:S03]  /*5b10*/  ISETP.GE.AND P2, PT, R230, R126, PT ;  /* 0x0000007ee600720c */ /* 0x000fc60003f46270 */
[----:B------:R-:W-:-:S06]  /*5b20*/  IMAD.IADD R49, R16, 0x1, R49 ;  /* 0x0000000110317824 */ /* 0x000fcc00078e0231 */
[----:B------:R-:W1:Y:S04]  /*5b30*/  LDS.128 R48, [R49+0x24400] ;  /* 0x0244000031307984 */ /* 0x000e680000000c00 */
[----:B------:R-:W-:Y:S05]  /*5b40*/  @P2 BRA `(.L_x_8034) ;  /* 0x0000000400ac2947 */ /* 0x000fea0003800000 */
[----:B------:R-:W-:Y:S02]  /*5b50*/  SHF.R.U32.HI R67, RZ, 0x18, R63 ;  /* 0x00000018ff437819 */ /* 0x000fe4000001163f */
[----:B------:R-:W-:Y:S02]  /*5b60*/  LOP3.LUT R62, R63, 0xff, RZ, 0xc0, !PT ;  /* 0x000000ff3f3e7812 */ /* 0x000fe400078ec0ff */
[--C-:B------:R-:W-:Y:S02]  /*5b70*/  SHF.R.U32.HI R71, RZ, 0x18, R61.reuse ;  /* 0x00000018ff477819 */ /* 0x100fe4000001163d */
[----:B------:R-:W-:Y:S02]  /*5b80*/  LOP3.LUT R60, R61, 0xff, RZ, 0xc0, !PT ;  /* 0x000000ff3d3c7812 */ /* 0x000fe400078ec0ff */
[----:B------:R-:W-:Y:S02]  /*5b90*/  SHF.R.U32.HI R70, RZ, 0x8, R61 ;  /* 0x00000008ff467819 */ /* 0x000fe4000001163d */
[----:B------:R-:W-:-:S02]  /*5ba0*/  SHF.R.U32.HI R64, RZ, 0x8, R63 ;  /* 0x00000008ff407819 */ /* 0x000fc4000001163f */
[----:B------:R-:W-:Y:S02]  /*5bb0*/  SHF.R.U32.HI R65, RZ, 0x10, R63 ;  /* 0x00000010ff417819 */ /* 0x000fe4000001163f */
[----:B------:R-:W-:Y:S01]  /*5bc0*/  SHF.R.U32.HI R66, RZ, 0x10, R61 ;  /* 0x00000010ff427819 */ /* 0x000fe2000001163d */
[----:B------:R-:W-:Y:S01]  /*5bd0*/  IMAD.SHL.U32 R64, R64, 0x100, RZ ;  /* 0x0000010040407824 */ /* 0x000fe200078e00ff */
[----:B------:R-:W-:Y:S01]  /*5be0*/  PRMT R63, R67, 0x654, R62 ;  /* 0x00000654433f7816 */ /* 0x000fe2000000003e */
[----:B------:R-:W-:Y:S01]  /*5bf0*/  IMAD.U32 R65, R65, 0x10000, RZ ;  /* 0x0001000041417824 */ /* 0x000fe200078e00ff */
[----:B------:R-:W-:Y:S01]  /*5c00*/  PRMT R61, R71, 0x654, R60 ;  /* 0x00000654473d7816 */ /* 0x000fe2000000003c */
[----:B-1----:R-:W-:Y:S01]  /*5c10*/  IMAD.MOV.U32 R60, RZ, RZ, R48 ;  /* 0x000000ffff3c7224 */ /* 0x002fe200078e0030 */
[----:B------:R-:W-:Y:S02]  /*5c20*/  SHF.L.U32 R62, R70, 0x8, RZ ;  /* 0x00000008463e7819 */ /* 0x000fe400000006ff */
        /* <DEDUP_REMOVED lines=93> */
.L_x_8034:
[----:B------:R-:W-:Y:S05]  /*6200*/  BSYNC B2 ;  /* 0x0000000000027941 */ /* 0x000fea0003800000 */
.L_x_8033:
[----:B------:R-:W-:Y:S01]  /*6210*/  ULDC.64 UR4, c[0x0][0x2e8] ;  /* 0x0000ba0000047ab9 */ /* 0x000fe20000000a00 */
[----:B------:R-:W-:Y:S01]  /*6220*/  ULDC.64 UR6, c[0x0][0x208] ;  /* 0x0000820000067ab9 */ /* 0x000fe20000000a00 */
[----:B------:R-:W-:-:S04]  /*6230*/  IADD3 R60, P2, P3, R39, UR4, R69 ;  /* 0x00000004273c7c10 */ /* 0x000fc8000fb5e045 */
[----:B------:R-:W-:-:S05]  /*6240*/  IADD3.X R61, R105, UR5, R68, P2, P3 ;  /* 0x00000005693d7c10 */ /* 0x000fca00097e6444 */
[----:B-1----:R4:W-:Y:S04]  /*6250*/  STG.E.128 desc[UR6][R60.64], R48 ;  /* 0x000000303c007986 */ /* 0x0029e8000c101d06 */
.L_x_8028:
[----:B------:R-:W-:Y:S05]  /*6260*/  BSYNC B1 ;  /* 0x0000000000017941 */ /* 0x000fea0003800000 */
.L_x_8027:
        /* <DEDUP_REMOVED lines=26> */
[----:B------:R-:W-:-:S02]  /*6410*/  F2FP.F16.E4M3.UNPACK_B R60, R87.H1 ;  /* 0x00000057ff3c723e */ /* 0x000fc400030006ff */
        /* <DEDUP_REMOVED lines=89> */
.L_x_8039:
[----:B------:R-:W-:Y:S05]  /*69b0*/  BSYNC B2 ;  /* 0x0000000000027941 */ /* 0x000fea0003800000 */
.L_x_8038:
[----:B------:R-:W-:Y:S01]  /*69c0*/  ULDC.64 UR4, c[0x0][0x2e8] ;  /* 0x0000ba0000047ab9 */ /* 0x000fe20000000a00 */
[----:B------:R-:W-:Y:S01]  /*69d0*/  ULDC.64 UR6, c[0x0][0x208] ;  /* 0x0000820000067ab9 */ /* 0x000fe20000000a00 */
[----:B------:R-:W-:-:S04]  /*69e0*/  IADD3 R56, P2, P3, R124, UR4, R42 ;  /* 0x000000047c387c10 */ /* 0x000fc8000fb5e02a */
[----:B------:R-:W-:-:S05]  /*69f0*/  IADD3.X R57, R127, UR5, R38, P2, P3 ;  /* 0x000000057f397c10 */ /* 0x000fca00097e6426 */
[----:B--2---:R1:W-:Y:S04]  /*6a00*/  STG.E.128 desc[UR6][R56.64], R48 ;  /* 0x0000003038007986 */ /* 0x0043e8000c101d06 */
.L_x_8037:
[----:B------:R-:W-:Y:S05]  /*6a10*/  BSYNC B1 ;  /* 0x0000000000017941 */ /* 0x000fea0003800000 */
.L_x_8036:
[----:B------:R-:W-:Y:S05]  /*6a20*/  @P1 BRA `(.L_x_8035) ;  /* 0x00000058000c1947 */ /* 0x000fea0003800000 */
[----:B------:R-:W-:Y:S01]  /*6a30*/  LOP3.LUT P2, RZ, R229, 0x4, RZ, 0xc0, !PT ;  /* 0x00000004e5ff7812 */ /* 0x000fe2000784c0ff */
[C---:B-1234-:R-:W-:Y:S01]  /*6a40*/  VIADD R49, R147.reuse, 0x40 ;  /* 0x0000004093317836 */ /* 0x05efe20000000000 */
[----:B------:R-:W-:Y:S11]  /*6a50*/  BSSY B1, `(.L_x_8040) ;  /* 0x0000071000017945 */ /* 0x000ff60003800000 */
[----:B------:R-:W-:-:S02]  /*6a60*/  @P2 IADD3 R49, R147, -0x40, RZ ;  /* 0xffffffc093312810 */ /* 0x000fc40007ffe0ff */
        /* <DEDUP_REMOVED lines=9> */
[----:B------:R-:W-:Y:S01]  /*6b00*/  SHF.R.U32.HI R60, RZ, 0x10, R53 ;  /* 0x00000010ff3c7819 */ /* 0x000fe20000011635 */
[----:B------:R-:W-:Y:S01]  /*6b10*/  IMAD.MOV.U32 R53, RZ, RZ, R50 ;  /* 0x000000ffff357224 */ /* 0x000fe200078e0032 */
[----:B------:R-:W-:Y:S01]  /*6b20*/  SHF.R.U32.HI R59, RZ, 0x10, R55 ;  /* 0x00000010ff3b7819 */ /* 0x000fe20000011637 */
[----:B------:R-:W-:Y:S01]  /*6b30*/  IMAD.SHL.U32 R50, R58, 0x100, RZ ;  /* 0x000001003a327824 */ /* 0x000fe200078e00ff */
[----:B------:R-:W-:Y:S01]  /*6b40*/  LOP3.LUT R56, R55, 0xff0000ff, RZ, 0xc0, !PT ;  /* 0xff0000ff37387812 */ /* 0x000fe200078ec0ff */
[----:B------:R-:W-:Y:S01]  /*6b50*/  IMAD.SHL.U32 R55, R57, 0x100, RZ ;  /* 0x0000010039377824 */ /* 0x000fe200078e00ff */
[----:B------:R-:W-:-:S04]  /*6b60*/  PRMT R51, R61, 0x654, R52 ;  /* 0x000006543d337816 */ /* 0x000fc80000000034 */
        /* <DEDUP_REMOVED lines=95> */
.L_x_8041:
[----:B------:R-:W-:Y:S05]  /*7160*/  BSYNC B1 ;  /* 0x0000000000017941 */ /* 0x000fea0003800000 */
.L_x_8040:
[----:B------:R-:W-:Y:S01]  /*7170*/  ULDC.64 UR4, c[0x0][0x2e8] ;  /* 0x0000ba0000047ab9 */ /* 0x000fe20000000a00 */
[----:B------:R-:W-:Y:S01]  /*7180*/  ULDC.64 UR6, c[0x0][0x208] ;  /* 0x0000820000067ab9 */ /* 0x000fe20000000a00 */
[----:B------:R-:W-:-:S04]  /*7190*/  IADD3 R52, P2, P3, R39, UR4, R124 ;  /* 0x0000000427347c10 */ /* 0x000fc8000fb5e07c */
[----:B------:R-:W-:-:S05]  /*71a0*/  IADD3.X R53, R105, UR5, R127, P2, P3 ;  /* 0x0000000569357c10 */ /* 0x000fca00097e647f */
[----:B-1----:R1:W-:Y:S01]  /*71b0*/  STG.E.128 desc[UR6][R52.64], R48 ;  /* 0x0000003034007986 */ /* 0x0023e2000c101d06 */
[----:B------:R-:W-:Y:S05]  /*71c0*/  BRA `(.L_x_8035) ;  /* 0x0000005000247947 */ /* 0x000fea0003800000 */
.L_x_7999:
[----:B------:R-:W2:Y:S01]  /*71d0*/  LDL R52, [R1+0x4c] ;  /* 0x00004c0001347983 */ /* 0x000ea20000100800 */
[C---:B------:R-:W-:Y:S01]  /*71e0*/  ISETP.GE.AND P5, PT, R228.reuse, R117, PT ;  /* 0x00000075e400720c */ /* 0x040fe20003fa6270 */
[C---:B------:R-:W-:Y:S01]  /*71f0*/  VIADD R60, R228.reuse, 0x40 ;  /* 0x00000040e43c7836 */ /* 0x040fe20000000000 */
[----:B------:R-:W-:Y:S01]  /*7200*/  P2R R61, PR, RZ, 0x1 ;  /* 0x00000001ff3d7803 */ /* 0x000fe20000000000 */
[----:B------:R-:W-:Y:S01]  /*7210*/  VIADD R62, R228, 0x80 ;  /* 0x00000080e43e7836 */ /* 0x000fe20000000000 */
[----:B------:R-:W-:Y:S01]  /*7220*/  ISETP.GE.OR P5, PT, R18, R126, P5 ;  /* 0x0000007e1200720c */ /* 0x000fe20002fa6670 */
[----:B------:R-:W-:-:S12]  /*7230*/  ULDC.64 UR6, c[0x0][0x208] ;  /* 0x0000820000067ab9 */ /* 0x000fd80000000a00 */
        /* <DEDUP_REMOVED lines=23> */
[----:B------:R-:W0:Y:S03]  /*73b0*/  @!P2 LDC.64 R52, c[0x0][0x408] ;  /* 0x00010200ff34ab82 */ /* 0x000e260000000a00 */
[----:B------:R-:W2:Y:S01]  /*73c0*/  @!P2 LDG.E.128 R72, desc[UR6][R80.64] ;  /* 0x000000065048a981 */ /* 0x000ea2000c1e1d00 */
[----:B0-----:R-:W-:-:S04]  /*73d0*/  @!P2 IMAD.WIDE.U32 R54, R52, 0xc0, R50 ;  /* 0x000000c03436a825 */ /* 0x001fc800078e0032 */
[----:B------:R-:W-:Y:S01]  /*73e0*/  @!P2 IMAD R53, R53, 0xc0, RZ ;  /* 0x000000c03535a824 */ /* 0x000fe200078e02ff */
[----:B---3--:R-:W-:-:S03]  /*73f0*/  @!P2 IADD3 R82, P3, P4, R94, R82, R54 ;  /* 0x000000525e52a210 */ /* 0x008fc60007c7e036 */
[----:B------:R-:W-:-:S05]  /*7400*/  @!P2 IMAD.IADD R52, R55, 0x1, R53 ;  /* 0x000000013734a824 */ /* 0x000fca00078e0235 */
        /* <DEDUP_REMOVED lines=27> */
[----:B------:R-:W-:-:S03]  /*75c0*/  CS2R R54, SRZ ;  /* 0x0000000000367805 */ /* 0x000fc6000001ff00 */
[----:B------:R-:W-:Y:S01]  /*75d0*/  @!P3 IMAD.X R69, R52, 0x1, R69, P6 ;  /* 0x000000013445b824 */ /* 0x000fe200030e0645 */
[----:B-----5:R-:W-:Y:S02]  /*75e0*/  @!P3 IADD3 R84, P6, R51, R84, RZ ;  /* 0x000000543354b210 */ /* 0x020fe40007fde0ff */
[----:B------:R-:W-:Y:S02]  /*75f0*/  CS2R R50, SRZ ;  /* 0x0000000000327805 */ /* 0x000fe4000001ff00 */
[----:B------:R-:W-:Y:S01]  /*7600*/  CS2R R52, SRZ ;  /* 0x0000000000347805 */ /* 0x000fe2000001ff00 */
[----:B------:R-:W-:Y:S01]  /*7610*/  @!P3 IMAD.X R85, R48, 0x1, R85, P6 ;  /* 0x000000013055b824 */ /* 0x000fe200030e0655 */
[----:B------:R-:W-:Y:S02]  /*7620*/  CS2R R48, SRZ ;  /* 0x0000000000307805 */ /* 0x000fe4000001ff00 */
[----:B------:R-:W-:Y:S02]  /*7630*/  CS2R R60, SRZ ;  /* 0x00000000003c7805 */ /* 0x000fe4000001ff00 */
[----:B------:R0:W4:Y:S04]  /*7640*/  @!P5 LDG.E.128 R52, desc[UR6][R58.64] ;  /* 0x000000063a34d981 */ /* 0x000128000c1e1d00 */
[----:B------:R1:W5:Y:S04]  /*7650*/  @!P5 LDG.E.128 R48, desc[UR6][R56.64] ;  /* 0x000000063830d981 */ /* 0x000368000c1e1d00 */
[----:B------:R1:W5:Y:S01]  /*7660*/  @!P4 LDG.E.128 R60, desc[UR6][R66.64] ;  /* 0x00000006423cc981 */ /* 0x000362000c1e1d00 */
[----:B0-----:R-:W-:-:S02]  /*7670*/  CS2R R58, SRZ ;  /* 0x00000000003a7805 */ /* 0x001fc4000001ff00 */
        /* <DEDUP_REMOVED lines=13> */
[----:B------:R-:W-:Y:S01]  /*7750*/  IMAD.MOV.U32 R144, RZ, RZ, R76 ;  /* 0x000000ffff907224 */ /* 0x000fe200078e004c */
[----:B----4-:R-:W-:Y:S01]  /*7760*/  MOV R158, R54 ;  /* 0x00000036009e7202 */ /* 0x010fe20000000f00 */
[----:B------:R-:W-:Y:S02]  /*7770*/  IMAD.MOV.U32 R160, RZ, RZ, R52 ;  /* 0x000000ffffa07224 */ /* 0x000fe400078e0034 */
[----:B-----5:R-:W-:-:S02]  /*7780*/  IMAD.MOV.U32 R159, RZ, RZ, R50 ;  /* 0x000000ffff9f7224 */ /* 0x020fc400078e0032 */
        /* <DEDUP_REMOVED lines=8> */
[----:B------:R-:W-:Y:S01]  /*7810*/  IMAD.MOV.U32 R146, RZ, RZ, R68 ;  /* 0x000000ffff927224 */ /* 0x000fe200078e0044 */
[----:B------:R-:W-:Y:S06]  /*7820*/  @!P5 BRA `(.L_x_8042) ;  /* 0x000000000004d947 */ /* 0x000fec0003800000 */
[----:B------:R-:W-:Y:S01]  /*7830*/  BPT.TRAP 0x1 ;  /* 0x000000040000795c */ /* 0x000fe20000300000 */
.L_x_8042:
[----:B------:R-:W2:Y:S01]  /*7840*/  LDL R80, [R1] ;  /* 0x0000000001507983 */ /* 0x000ea20000100800 */
[----:B------:R-:W-:Y:S01]  /*7850*/  IMAD R108, R17, 0x8, R16 ;  /* 0x00000008116c7824 */ /* 0x000fe200078e0210 */
[----:B------:R-:W0:Y:S01]  /*7860*/  LDC R145, c[0x0][0x2f4] ;  /* 0x0000bd00ff917b82 */ /* 0x000e220000000800 */
[----:B------:R-:W-:Y:S01]  /*7870*/  IMAD.MOV.U32 R125, RZ, RZ, R127 ;  /* 0x000000ffff7d7224 */ /* 0x000fe200078e007f */
[----:B------:R-:W-:Y:S06]  /*7880*/  BSSY B1, `(.L_x_8043) ;  /* 0x0000006000017945 */ /* 0x000fec0003800000 */
[----:B------:R-:W1:Y:S01]  /*7890*/  LDC.64 R126, c[0x0][0x300] ;  /* 0x0000c000ff7e7b82 */ /* 0x000e620000000a00 */
[----:B0-----:R-:W-:Y:S01]  /*78a0*/  IMAD.IADD R147, R145, 0x1, -R120 ;  /* 0x0000000191937824 */ /* 0x001fe200078e0a78 */
[----:B--2---:R-:W-:-:S04]  /*78b0*/  SHF.L.U32 R129, R80, 0x1f, RZ ;  /* 0x0000001f50817819 */ /* 0x004fc800000006ff */
[----:B------:R-:W0:Y:S02]  /*78c0*/  SYNCS.PHASECHK.TRANS64.TRYWAIT P3, [R108+URZ+0x2e890], R129 ;  /* 0x02e890816c0075a7 */ /* 0x000e24000806017f */
[----:B01----:R-:W-:Y:S05]  /*78d0*/  @!P3 BRA `(.L_x_8044) ;  /* 0x0000025800c4b947 */ /* 0x003fea0003800000 */
.L_x_8302:
[----:B------:R-:W-:Y:S05]  /*78e0*/  BSYNC B1 ;  /* 0x0000000000017941 */ /* 0x000fea0003800000 */
.L_x_8043:
[----:B------:R-:W-:Y:S01]  /*78f0*/  ISETP.GE.OR P3, PT, R228, R117, P0 ;  /* 0x00000075e400720c */ /* 0x000fe20000766670 */
[----:B------:R-:W-:-:S12]  /*7900*/  BSSY B1, `(.L_x_8045) ;  /* 0x0000101000017945 */ /* 0x000fd80003800000 */
[----:B------:R-:W-:Y:S05]  /*7910*/  @P3 BRA `(.L_x_8046) ;  /* 0x0000000c00fc3947 */ /* 0x000fea0003800000 */
[----:B------:R-:W1:Y:S01]  /*7920*/  S2R R81, SR_TID.X ;  /* 0x0000000000517919 */ /* 0x000e620000002100 */
[----:B------:R-:W-:Y:S01]  /*7930*/  SHF.R.S32.HI R80, RZ, 0x1f, R228 ;  /* 0x0000001fff507819 */ /* 0x000fe200000114e4 */
[-C--:B------:R-:W-:Y:S01]  /*7940*/  IMAD.WIDE.U32 R132, R228, R126.reuse, R124 ;  /* 0x0000007ee4847225 */ /* 0x080fe200078e007c */
        /* <DEDUP_REMOVED lines=18> */
[----:B------:R-:W-:Y:S02]  /*7a70*/  LOP3.LUT R82, R82, 0xfffffc00, RZ, 0xc0, !PT ;  /* 0xfffffc0052527812 */ /* 0x000fe400078ec0ff */
[----:B------:R-:W-:Y:S02]  /*7a80*/  LOP3.LUT R80, R80, R21, RZ, 0x3c, !PT ;  /* 0x0000001550507212 */ /* 0x000fe400078e3cff */
[----:B------:R-:W-:-:S03]  /*7a90*/  IADD3 R81, R16, R81, RZ ;  /* 0x0000005110517210 */ /* 0x000fc60007ffe0ff */
        /* <DEDUP_REMOVED lines=10> */
[--C-:B------:R-:W-:Y:S01]  /*7b40*/  SHF.R.U32.HI R171, RZ, 0x18, R53.reuse ;  /* 0x00000018ffab7819 */ /* 0x100fe20000011635 */
[----:B------:R-:W-:Y:S01]  /*7b50*/  IMAD.SHL.U32 R163, R163, 0x100, RZ ;  /* 0x00000100a3a37824 */ /* 0x000fe200078e00ff */
[----:B------:R-:W-:Y:S01]  /*7b60*/  LOP3.LUT R168, R53, 0xff, RZ, 0xc0, !PT ;  /* 0x000000ff35a87812 */ /* 0x000fe200078ec0ff */
[----:B------:R-:W-:Y:S01]  /*7b70*/  IMAD.U32 R50, R50, 0x10000, RZ ;  /* 0x0001000032327824 */ /* 0x000fe200078e00ff */
[----:B------:R-:W-:-:S02]  /*7b80*/  SHF.R.U32.HI R54, RZ, 0x8, R53 ;  /* 0x00000008ff367819 */ /* 0x000fc40000011635 */
[----:B------:R-:W-:Y:S02]  /*7b90*/  SHF.R.U32.HI R49, RZ, 0x10, R53 ;  /* 0x00000010ff317819 */ /* 0x000fe40000011635 */
[----:B------:R-:W-:Y:S02]  /*7ba0*/  SHF.R.U32.HI R52, RZ, 0x8, R51 ;  /* 0x00000008ff347819 */ /* 0x000fe40000011633 */
[----:B------:R-:W-:Y:S01]  /*7bb0*/  SHF.R.U32.HI R53, RZ, 0x8, R55 ;  /* 0x00000008ff357819 */ /* 0x000fe20000011637 */
[----:B------:R-:W-:Y:S01]  /*7bc0*/  IMAD.U32 R49, R49, 0x10000, RZ ;  /* 0x0001000031317824 */ /* 0x000fe200078e00ff */
[--C-:B------:R-:W-:Y:S01]  /*7bd0*/  SHF.R.U32.HI R166, RZ, 0x18, R51.reuse ;  /* 0x00000018ffa67819 */ /* 0x100fe20000011633 */
[----:B------:R-:W-:Y:S01]  /*7be0*/  IMAD.SHL.U32 R52, R52, 0x100, RZ ;  /* 0x0000010034347824 */ /* 0x000fe200078e00ff */
[----:B------:R-:W-:Y:S02]  /*7bf0*/  LOP3.LUT R165, R51, 0xff, RZ, 0xc0, !PT ;  /* 0x000000ff33a57812 */ /* 0x000fe400078ec0ff */
[----:B------:R-:W-:-:S02]  /*7c00*/  SHF.R.U32.HI R48, RZ, 0x10, R51 ;  /* 0x00000010ff307819 */ /* 0x000fc40000011633 */
[--C-:B------:R-:W-:Y:S02]  /*7c10*/  SHF.R.U32.HI R170, RZ, 0x18, R55.reuse ;  /* 0x00000018ffaa7819 */ /* 0x100fe40000011637 */
[----:B------:R-:W-:Y:S02]  /*7c20*/  LOP3.LUT R169, R55, 0xff, RZ, 0xc0, !PT ;  /* 0x000000ff37a97812 */ /* 0x000fe400078ec0ff */
[----:B------:R-:W-:Y:S01]  /*7c30*/  SHF.R.U32.HI R51, RZ, 0x10, R55 ;  /* 0x00000010ff337819 */ /* 0x000fe20000011637 */
[----:B------:R-:W-:Y:S01]  /*7c40*/  IMAD.SHL.U32 R55, R54, 0x100, RZ ;  /* 0x0000010036377824 */ /* 0x000fe200078e00ff */
[----:B------:R-:W-:Y:S01]  /*7c50*/  PRMT R165, R166, 0x654, R165 ;  /* 0x00000654a6a57816 */ /* 0x000fe200000000a5 */
[----:B------:R-:W-:Y:S01]  /*7c60*/  IMAD.SHL.U32 R54, R53, 0x100, RZ ;  /* 0x0000010035367824 */ /* 0x000fe200078e00ff */
[----:B------:R-:W-:Y:S01]  /*7c70*/  PRMT R168, R171, 0x654, R168 ;  /* 0x00000654aba87816 */ /* 0x000fe200000000a8 */
[----:B------:R-:W-:Y:S01]  /*7c80*/  IMAD.U32 R53, R48, 0x10000, RZ ;  /* 0x0001000030357824 */ /* 0x000fe200078e00ff */
[----:B------:R-:W-:Y:S01]  /*7c90*/  PRMT R169, R170, 0x654, R169 ;  /* 0x00000654aaa97816 */ /* 0x000fe200000000a9 */
[----:B------:R-:W-:Y:S01]  /*7ca0*/  IMAD.U32 R170, R51, 0x10000, RZ ;  /* 0x0001000033aa7824 */ /* 0x000fe200078e00ff */
[----:B------:R-:W-:-:S02]  /*7cb0*/  PRMT R164, R164, 0x654, R167 ;  /* 0x00000654a4a47816 */ /* 0x000fc400000000a7 */
[----:B------:R-:W-:Y:S02]  /*7cc0*/  LOP3.LUT R52, R165, 0xff00, R52, 0xf8, !PT ;  /* 0x0000ff00a5347812 */ /* 0x000fe400078ef834 */
[----:B------:R-:W-:Y:S02]  /*7cd0*/  LOP3.LUT R168, R168, 0xff00, R55, 0xf8, !PT ;  /* 0x0000ff00a8a87812 */ /* 0x000fe400078ef837 */
[----:B------:R-:W-:Y:S02]  /*7ce0*/  LOP3.LUT R169, R169, 0xff00, R54, 0xf8, !PT ;  /* 0x0000ff00a9a97812 */ /* 0x000fe400078ef836 */
[----:B------:R-:W-:Y:S02]  /*7cf0*/  LOP3.LUT R163, R164, 0xff00, R163, 0xf8, !PT ;  /* 0x0000ff00a4a37812 */ /* 0x000fe400078ef8a3 */
[----:B------:R-:W-:Y:S02]  /*7d00*/  F2FP.F16.E4M3.UNPACK_B R165, R160.H1 ;  /* 0x000000a0ffa5723e */ /* 0x000fe400030006ff */
[----:B--2---:R-:W-:-:S02]  /*7d10*/  F2FP.F16.E4M3.UNPACK_B R55, R84.H1 ;  /* 0x00000054ff37723e */ /* 0x004fc400030006ff */
[----:B-1----:R-:W-:Y:S01]  /*7d20*/  F2FP.F16.E4M3.UNPACK_B R54, R80.H1 ;  /* 0x00000050ff36723e */ /* 0x002fe200030006ff */
[--C-:B------:R-:W-:Y:S01]  /*7d30*/  HADD2.F32 R166, -RZ, R165.reuse.H0_H0 ;  /* 0x200000a5ffa67230 */ /* 0x100fe20000004100 */
[----:B------:R-:W-:Y:S01]  /*7d40*/  LOP3.LUT R50, R163, 0xff0000, R50, 0xf8, !PT ;  /* 0x00ff0000a3327812 */ /* 0x000fe200078ef832 */
[----:B------:R-:W-:Y:S01]  /*7d50*/  HADD2.F32 R165, -RZ, R165.H1_H1 ;  /* 0x300000a5ffa57230 */ /* 0x000fe20000004100 */
        /* <DEDUP_REMOVED lines=9> */
[----:B------:R-:W-:Y:S01]  /*7df0*/  F2FP.F16.E4M3.UNPACK_B R166, R160 ;  /* 0x000000a0ffa6723e */ /* 0x000fe200020006ff */
[----:B------:R-:W-:Y:S01]  /*7e00*/  HADD2.F32 R55, -RZ, R55.H1_H1 ;  /* 0x30000037ff377230 */ /* 0x000fe20000004100 */
[----:B------:R-:W-:Y:S01]  /*7e10*/  F2FP.F16.E4M3.UNPACK_B R160, R80 ;  /* 0x00000050ffa0723e */ /* 0x000fe200020006ff */
[-C--:B------:R-:W-:Y:S01]  /*7e20*/  FFMA.FTZ R53, R53, R164.reuse, -R172 ;  /* 0x000000a435357223 */ /* 0x080fe200000108ac */
[----:B------:R-:W-:Y:S01]  /*7e30*/  FFMA.FTZ R52, R52, R164, R167 ;  /* 0x000000a434347223 */ /* 0x000fe200000100a7 */
[----:B------:R-:W-:Y:S01]  /*7e40*/  LOP3.LUT R49, R169, 0xff0000, R170, 0xf8, !PT ;  /* 0x00ff0000a9317812 */ /* 0x000fe200078ef8aa */
        /* <DEDUP_REMOVED lines=43> */
[----:B------:R-:W-:Y:S01]  /*8100*/  F2FP.F16.E4M3.UNPACK_B R166, R86 ;  /* 0x00000056ffa6723e */ /* 0x000fe200020006ff */
[-C--:B------:R-:W-:Y:S01]  /*8110*/  FFMA.FTZ R165, R165, R168.reuse, -R172 ;  /* 0x000000a8a5a57223 */ /* 0x080fe200000108ac */
[--C-:B------:R-:W-:Y:S02]  /*8120*/  HADD2.F32 R173, -RZ, R158.reuse.H1_H1 ;  /* 0x3000009effad7230 */ /* 0x100fe40000004100 */
[----:B------:R-:W-:Y:S01]  /*8130*/  FFMA.FTZ R167, R167, R168, R170 ;  /* 0x000000a8a7a77223 */ /* 0x000fe200000100aa */
[----:B------:R-:W-:Y:S01]  /*8140*/  F2FP.F16.E4M3.UNPACK_B R168, R159 ;  /* 0x0000009fffa8723e */ /* 0x000fe200020006ff */
[----:B------:R-:W-:Y:S01]  /*8150*/  HADD2.F32 R170, -RZ, R158.H0_H0 ;  /* 0x2000009effaa7230 */ /* 0x000fe20000004100 */
[----:B------:R-:W-:Y:S01]  /*8160*/  F2FP.SATFINITE.E4M3.F32.PACK_AB_MERGE_C R53, R54, R53, RZ ;  /* 0x000000353635723e */ /* 0x000fe200048070ff */
[----:B------:R-:W-:Y:S01]  /*8170*/  HADD2.F32 R159, -RZ, R166.H0_H0 ;  /* 0x200000a6ff9f7230 */ /* 0x000fe20000004100 */
[----:B------:R-:W-:Y:S01]  /*8180*/  F2FP.SATFINITE.E4M3.F32.PACK_AB_MERGE_C R52, R55, R52, RZ ;  /* 0x000000343734723e */ /* 0x000fe200048070ff */
[----:B------:R-:W-:Y:S01]  /*8190*/  HADD2.F32 R86, -RZ, R82.H0_H0 ;  /* 0x20000052ff567230 */ /* 0x000fe20000004100 */
[----:B------:R-:W-:Y:S01]  /*81a0*/  F2FP.F16.E4M3.UNPACK_B R54, R85 ;  /* 0x00000055ff36723e */ /* 0x000fe200020006ff */
[----:B------:R-:W-:-:S02]  /*81b0*/  HADD2.F32 R166, -RZ, R166.H1_H1 ;  /* 0x300000a6ffa67230 */ /* 0x000fc40000004100 */
[-C--:B------:R-:W-:Y:S01]  /*81c0*/  FMUL.FTZ R175, R159, R170.reuse ;  /* 0x000000aa9faf7220 */ /* 0x080fe20000410000 */
[----:B------:R-:W-:Y:S02]  /*81d0*/  HADD2.F32 R169, -RZ, R168.H0_H0 ;  /* 0x200000a8ffa97230 */ /* 0x000fe40000004100 */
[----:B------:R-:W-:Y:S01]  /*81e0*/  FMUL.FTZ R170, R86, R170 ;  /* 0x000000aa56aa7220 */ /* 0x000fe20000410000 */
[----:B------:R-:W-:Y:S02]  /*81f0*/  HADD2.F32 R158, -RZ, R82.H1_H1 ;  /* 0x30000052ff9e7230 */ /* 0x000fe40000004100 */
[----:B------:R-:W-:Y:S01]  /*8200*/  FMUL.FTZ R177, R166, R173 ;  /* 0x000000ada6b17220 */ /* 0x000fe20000410000 */
[----:B------:R-:W-:Y:S01]  /*8210*/  HADD2.F32 R171, -RZ, R168.H1_H1 ;  /* 0x300000a8ffab7230 */ /* 0x000fe20000004100 */
[----:B------:R-:W-:Y:S01]  /*8220*/  F2FP.SATFINITE.E4M3.F32.PACK_AB_MERGE_C R80, R161, R80, R53 ;  /* 0x00000050a150723e */ /* 0x000fe20004807035 */
[----:B------:R-:W-:Y:S01]  /*8230*/  FFMA.FTZ R82, R86, R169, -R175 ;  /* 0x000000a956527223 */ /* 0x000fe200000108af */
[----:B------:R-:W-:Y:S01]  /*8240*/  F2FP.F16.E4M3.UNPACK_B R55, R51 ;  /* 0x00000033ff37723e */ /* 0x000fe200020006ff */
[C---:B------:R-:W-:Y:S01]  /*8250*/  FMUL.FTZ R173, R158.reuse, R173 ;  /* 0x000000ad9ead7220 */ /* 0x040fe20000410000 */
[----:B------:R-:W-:Y:S01]  /*8260*/  F2FP.F16.E4M3.UNPACK_B R53, R81 ;  /* 0x00000051ff35723e */ /* 0x000fe200020006ff */
        /* <DEDUP_REMOVED lines=22> */
[----:B------:R-:W-:Y:S01]  /*83d0*/  FFMA.FTZ R173, R166, R171, R173 ;  /* 0x000000aba6ad7223 */ /* 0x000fe200000100ad */
[----:B------:R-:W-:Y:S01]  /*83e0*/  F2FP.F16.E4M3.UNPACK_B R81, R81.H1 ;  /* 0x00000051ff51723e */ /* 0x000fe200030006ff */
[-C--:B------:R-:W-:Y:S01]  /*83f0*/  FFMA.FTZ R55, R55, R159.reuse, -R158 ;  /* 0x0000009f37377223 */ /* 0x080fe2000001089e */
[----:B------:R-:W-:Y:S01]  /*8400*/  FFMA.FTZ R54, R54, R159, R163 ;  /* 0x0000009f36367223 */ /* 0x000fe200000100a3 */
[----:B------:R-:W-:Y:S01]  /*8410*/  F2FP.F16.E4M3.UNPACK_B R50, R50.H1 ;  /* 0x00000032ff32723e */ /* 0x000fe200030006ff */
        /* <DEDUP_REMOVED lines=8> */
[----:B------:R-:W-:Y:S02]  /*84a0*/  HADD2.F32 R163, -RZ, R161.H1_H1 ;  /* 0x300000a1ffa37230 */ /* 0x000fe40000004100 */
[----:B------:R-:W-:Y:S01]  /*84b0*/  FMUL.FTZ R159, R51, R159 ;  /* 0x0000009f339f7220 */ /* 0x000fe20000410000 */
[----:B------:R-:W-:Y:S01]  /*84c0*/  HADD2.F32 R81, -RZ, R81.H1_H1 ;  /* 0x30000051ff517230 */ /* 0x000fe20000004100 */
[----:B------:R-:W-:Y:S01]  /*84d0*/  F2FP.F16.E4M3.UNPACK_B R170, R49.H1 ;  /* 0x00000031ffaa723e */ /* 0x000fe200030006ff */
[--C-:B------:R-:W-:Y:S02]  /*84e0*/  HADD2.F32 R85, -RZ, R50.reuse.H0_H0 ;  /* 0x20000032ff557230 */ /* 0x100fe40000004100 */
[-C--:B------:R-:W-:Y:S01]  /*84f0*/  FMUL.FTZ R166, R160, R163.reuse ;  /* 0x000000a3a0a67220 */ /* 0x080fe20000410000 */
[----:B------:R-:W-:Y:S02]  /*8500*/  HADD2.F32 R161, -RZ, R50.H1_H1 ;  /* 0x30000032ffa17230 */ /* 0x000fe40000004100 */
[----:B------:R-:W-:Y:S01]  /*8510*/  FMUL.FTZ R163, R81, R163 ;  /* 0x000000a351a37220 */ /* 0x000fe20000410000 */
[-C--:B------:R-:W-:Y:S01]  /*8520*/  F2FP.F16.E4M3.UNPACK_B R165, R48.reuse ;  /* 0x00000030ffa5723e */ /* 0x080fe200020006ff */
[-C--:B------:R-:W-:Y:S01]  /*8530*/  FFMA.FTZ R50, R51, R85.reuse, -R164 ;  /* 0x0000005533327223 */ /* 0x080fe200000108a4 */
[----:B------:R-:W-:Y:S01]  /*8540*/  FFMA.FTZ R51, R158, R85, R159 ;  /* 0x000000559e337223 */ /* 0x000fe2000001009f */
[----:B------:R-:W-:Y:S01]  /*8550*/  F2FP.F16.E4M3.UNPACK_B R159, R83 ;  /* 0x00000053ff9f723e */ /* 0x000fe200020006ff */
[----:B------:R-:W-:Y:S01]  /*8560*/  FFMA.FTZ R81, R81, R161, -R166 ;  /* 0x000000a151517223 */ /* 0x000fe200000108a6 */
        /* <DEDUP_REMOVED lines=11> */
[----:B------:R-:W-:Y:S01]  /*8620*/  HADD2.F32 R164, -RZ, R161.H0_H0 ;  /* 0x200000a1ffa47230 */ /* 0x000fe20000004100 */
[----:B------:R-:W-:Y:S01]  /*8630*/  F2FP.SATFINITE.E4M3.F32.PACK_AB_MERGE_C R81, R55, R52, R50 ;  /* 0x000000343751723e */ /* 0x000fe20004807032 */
        /* <DEDUP_REMOVED lines=19> */
[----:B------:R-:W-:Y:S01]  /*8770*/  FFMA.FTZ R171, R164, R167, R171 ;  /* 0x000000a7a4ab7223 */ /* 0x000fe200000100ab */
[----:B------:R-:W-:Y:S02]  /*8780*/  HADD2.F32 R164, -RZ, R165.H1_H1 ;  /* 0x300000a5ffa47230 */ /* 0x000fe40000004100 */
[-C--:B------:R-:W-:Y:S01]  /*8790*/  FMUL.FTZ R170, R85, R168.reuse ;  /* 0x000000a855aa7220 */ /* 0x080fe20000410000 */
[----:B------:R-:W-:Y:S01]  /*87a0*/  FMUL.FTZ R168, R159, R168 ;  /* 0x000000a89fa87220 */ /* 0x000fe20000410000 */
        /* <DEDUP_REMOVED lines=9> */
.L_x_8048:
[----:B------:R-:W-:Y:S05]  /*8840*/  BSYNC B2 ;  /* 0x0000000000027941 */ /* 0x000fea0003800000 */
.L_x_8047:
[----:B------:R-:W-:Y:S01]  /*8850*/  ISETP.GE.AND P3, PT, R157, R145, PT ;  /* 0x000000919d00720c */ /* 0x000fe20003f66270 */
[----:B------:R-:W-:Y:S01]  /*8860*/  ULDC.64 UR4, c[0x0][0x2e8] ;  /* 0x0000ba0000047ab9 */ /* 0x000fe20000000a00 */
[----:B------:R-:W-:-:S11]  /*8870*/  ULDC.64 UR6, c[0x0][0x208] ;  /* 0x0000820000067ab9 */ /* 0x000fd60000000a00 */
        /* <DEDUP_REMOVED lines=9> */
.L_x_8046:
[----:B------:R-:W-:Y:S05]  /*8910*/  BSYNC B1 ;  /* 0x0000000000017941 */ /* 0x000fea0003800000 */
.L_x_8045:
[----:B-1----:R-:W-:Y:S01]  /*8920*/  VIADD R49, R228, 0x40 ;  /* 0x00000040e4317836 */ /* 0x002fe20000000000 */
[----:B------:R-:W-:Y:S04]  /*8930*/  BSSY B1, `(.L_x_8049) ;  /* 0x000010b000017945 */ /* 0x000fe80003800000 */
[----:B------:R-:W-:-:S13]  /*8940*/  ISETP.GE.OR P3, PT, R49, R117, P0 ;  /* 0x000000753100720c */ /* 0x000fda0000766670 */
[----:B------:R-:W-:Y:S05]  /*8950*/  @P3 BRA `(.L_x_8050) ;  /* 0x0000001000203947 */ /* 0x000fea0003800000 */
[----:B------:R-:W2:Y:S01]  /*8960*/  LDL R50, [R1+0x78] ;  /* 0x0000780001327983 */ /* 0x000ea20000100800 */
[-C--:B------:R-:W-:Y:S01]  /*8970*/  IMAD R48, R128, R126.reuse, RZ ;  /* 0x0000007e80307224 */ /* 0x080fe200078e02ff */
[----:B------:R-:W-:Y:S01]  /*8980*/  ISETP.NE.AND P6, PT, R0, RZ, PT ;  /* 0x000000ff0000720c */ /* 0x000fe20003fc5270 */
[C---:B------:R-:W-:Y:S01]  /*8990*/  IMAD.WIDE.U32 R80, R49.reuse, R126, R124 ;  /* 0x0000007e31507225 */ /* 0x040fe200078e007c */
[----:B------:R-:W-:Y:S03]  /*89a0*/  BSSY B2, `(.L_x_8051) ;  /* 0x00000f7000027945 */ /* 0x000fe60003800000 */
[----:B------:R-:W-:Y:S01]  /*89b0*/  IMAD R83, R49, R127, R48 ;  /* 0x0000007f31537224 */ /* 0x000fe200078e0230 */
[----:B------:R-:W-:Y:S01]  /*89c0*/  SEL R48, R120, R147, !P6 ;  /* 0x0000009378307207 */ /* 0x000fe20007000000 */
[----:B------:R-:W-:Y:S01]  /*89d0*/  VIADD R51, R228, 0x40 ;  /* 0x00000040e4337836 */ /* 0x000fe20000000000 */
[----:B------:R-:W-:Y:S01]  /*89e0*/  IADD3 R82, P3, P4, R42, R80, R35 ;  /* 0x000000502a527210 */ /* 0x000fe20007c7e023 */
[----:B------:R-:W-:Y:S01]  /*89f0*/  VIADD R52, R228, 0x40 ;  /* 0x00000040e4347836 */ /* 0x000fe20000000000 */
[----:B------:R-:W-:Y:S01]  /*8a00*/  SHF.R.S32.HI R49, RZ, 0x1f, R48 ;  /* 0x0000001fff317819 */ /* 0x000fe20000011430 */
[----:B------:R-:W-:Y:S01]  /*8a10*/  IMAD.SHL.U32 R51, R51, 0x80, RZ ;  /* 0x0000008033337824 */ /* 0x000fe200078e00ff */
[----:B------:R-:W-:Y:S01]  /*8a20*/  IADD3 R83, R81, R83, RZ ;  /* 0x0000005351537210 */ /* 0x000fe20007ffe0ff */
[----:B------:R-:W-:Y:S01]  /*8a30*/  IMAD.SHL.U32 R52, R52, 0x80, RZ ;  /* 0x0000008034347824 */ /* 0x000fe200078e00ff */
[----:B------:R-:W-:-:S02]  /*8a40*/  LEA.HI R49, R49, R48, RZ, 0x5 ;  /* 0x0000003031317211 */ /* 0x000fc400078f28ff */
        /* <DEDUP_REMOVED lines=10> */
[----:B--2---:R-:W-:-:S04]  /*8af0*/  IMAD.IADD R48, R50, 0x1, R48 ;  /* 0x0000000132307824 */ /* 0x004fc800078e0230 */
[----:B------:R-:W-:-:S04]  /*8b00*/  IMAD R51, R17, 0x7000, R48 ;  /* 0x0000700011337824 */ /* 0x000fc800078e0230 */
[----:B------:R-:W-:Y:S02]  /*8b10*/  IMAD.IADD R52, R16, 0x1, R51 ;  /* 0x0000000110347824 */ /* 0x000fe400078e0233 */
[----:B------:R-:W1:Y:S04]  /*8b20*/  LDS.128 R48, [R49+0x20400] ;  /* 0x0204000031307984 */ /* 0x000e680000000c00 */
[----:B------:R-:W2:Y:S01]  /*8b30*/  LDS.128 R52, [R52+0x20400] ;  /* 0x0204000034347984 */ /* 0x000ea20000000c00 */
[----:B------:R-:W-:Y:S05]  /*8b40*/  @P2 BRA `(.L_x_8052) ;  /* 0x0000000c00702947 */ /* 0x000fea0003800000 */
[--C-:B------:R-:W-:Y:S01]  /*8b50*/  SHF.R.U32.HI R162, RZ, 0x8, R57.reuse ;  /* 0x00000008ffa27819 */ /* 0x100fe20000011639 */
[----:B-1----:R-:W-:Y:S01]  /*8b60*/  IMAD.MOV.U32 R60, RZ, RZ, R48 ;  /* 0x000000ffff3c7224 */ /* 0x002fe200078e0030 */
[----:B------:R-:W-:Y:S02]  /*8b70*/  LOP3.LUT R84, R57, 0xff, RZ, 0xc0, !PT ;  /* 0x000000ff39547812 */ /* 0x000fe400078ec0ff */
[----:B------:R-:W-:Y:S01]  /*8b80*/  SHF.R.U32.HI R157, RZ, 0x18, R57 ;  /* 0x00000018ff9d7819 */ /* 0x000fe20000011639 */
        /* <DEDUP_REMOVED lines=8> */
[----:B------:R-:W-:Y:S02]  /*8c10*/  SHF.R.U32.HI R156, RZ, 0x18, R63 ;  /* 0x00000018ff9c7819 */ /* 0x000fe4000001163f */
[----:B------:R-:W-:-:S02]  /*8c20*/  PRMT R63, R157, 0x654, R84 ;  /* 0x000006549d3f7816 */ /* 0x000fc40000000054 */
[--C-:B------:R-:W-:Y:S02]  /*8c30*/  SHF.R.U32.HI R159, RZ, 0x8, R61.reuse ;  /* 0x00000008ff9f7819 */ /* 0x100fe4000001163d */
[----:B------:R-:W-:Y:S02]  /*8c40*/  LOP3.LUT R133, R61, 0xff, RZ, 0xc0, !PT ;  /* 0x000000ff3d857812 */ /* 0x000fe400078ec0ff */
[----:B------:R-:W-:Y:S02]  /*8c50*/  SHF.R.U32.HI R160, RZ, 0x18, R61 ;  /* 0x00000018ffa07819 */ /* 0x000fe4000001163d */
[----:B------:R-:W-:Y:S01]  /*8c60*/  LOP3.LUT R63, R63, 0xff00, R48, 0xf8, !PT ;  /* 0x0000ff003f3f7812 */ /* 0x000fe200078ef830 */
[----:B------:R-:W-:Y:S01]  /*8c70*/  IMAD.SHL.U32 R48, R161, 0x100, RZ ;  /* 0x00000100a1307824 */ /* 0x000fe200078e00ff */
[----:B------:R-:W-:Y:S01]  /*8c80*/  MOV R56, R50 ;  /* 0x0000003200387202 */ /* 0x000fe20000000f00 */
[----:B------:R-:W-:Y:S01]  /*8c90*/  IMAD.SHL.U32 R50, R159, 0x100, RZ ;  /* 0x000001009f327824 */ /* 0x000fe200078e00ff */
[----:B------:R-:W-:-:S02]  /*8ca0*/  PRMT R87, R87, 0x654, R86 ;  /* 0x0000065457577816 */ /* 0x000fc40000000056 */
[----:B------:R-:W-:Y:S01]  /*8cb0*/  SHF.R.U32.HI R58, RZ, 0x10, R61 ;  /* 0x00000010ff3a7819 */ /* 0x000fe2000001163d */
[----:B--2---:R-:W-:Y:S01]  /*8cc0*/  IMAD.MOV.U32 R61, RZ, RZ, R52 ;  /* 0x000000ffff3d7224 */ /* 0x004fe200078e0034 */
[----:B------:R-:W-:Y:S01]  /*8cd0*/  SHF.R.U32.HI R163, RZ, 0x10, R57 ;  /* 0x00000010ffa37819 */ /* 0x000fe20000011639 */
[----:B------:R-:W-:Y:S01]  /*8ce0*/  IMAD.MOV.U32 R57, RZ, RZ, R54 ;  /* 0x000000ffff397224 */ /* 0x000fe200078e0036 */
[----:B------:R-:W-:Y:S01]  /*8cf0*/  PRMT R133, R160, 0x654, R133 ;  /* 0x00000654a0857816 */ /* 0x000fe20000000085 */
[----:B------:R-:W-:Y:S01]  /*8d00*/  IMAD.SHL.U32 R54, R158, 0x100, RZ ;  /* 0x000001009e367824 */ /* 0x000fe200078e00ff */
[----:B------:R-:W-:Y:S01]  /*8d10*/  LOP3.LUT R87, R87, 0xff00, R48, 0xf8, !PT ;  /* 0x0000ff0057577812 */ /* 0x000fe200078ef830 */
[----:B------:R-:W-:Y:S01]  /*8d20*/  IMAD.U32 R48, R62, 0x10000, RZ ;  /* 0x000100003e307824 */ /* 0x000fe200078e00ff */
[----:B------:R-:W-:Y:S01]  /*8d30*/  PRMT R157, R156, 0x654, R155 ;  /* 0x000006549c9d7816 */ /* 0x000fe2000000009b */
[----:B------:R-:W-:Y:S01]  /*8d40*/  IMAD.U32 R52, R163, 0x10000, RZ ;  /* 0x00010000a3347824 */ /* 0x000fe200078e00ff */
[----:B------:R-:W-:-:S02]  /*8d50*/  LOP3.LUT R155, R133, 0xff00, R50, 0xf8, !PT ;  /* 0x0000ff00859b7812 */ /* 0x000fc400078ef832 */
[----:B------:R-:W-:Y:S02]  /*8d60*/  F2FP.F16.E4M3.UNPACK_B R133, R151.H1 ;  /* 0x00000097ff85723e */ /* 0x000fe400030006ff */
[----:B------:R-:W-:Y:S02]  /*8d70*/  F2FP.F16.E4M3.UNPACK_B R84, R61.H1 ;  /* 0x0000003dff54723e */ /* 0x000fe400030006ff */
[----:B------:R-:W-:Y:S01]  /*8d80*/  F2FP.F16.E4M3.UNPACK_B R62, R60.H1 ;  /* 0x0000003cff3e723e */ /* 0x000fe200030006ff */
[--C-:B------:R-:W-:Y:S01]  /*8d90*/  HADD2.F32 R50, -RZ, R133.reuse.H0_H0 ;  /* 0x20000085ff327230 */ /* 0x100fe20000004100 */
[----:B------:R-:W-:Y:S01]  /*8da0*/  LOP3.LUT R48, R87, 0xff0000, R48, 0xf8, !PT ;  /* 0x00ff000057307812 */ /* 0x000fe200078ef830 */
[----:B------:R-:W-:Y:S01]  /*8db0*/  HADD2.F32 R86, -RZ, R84.H0_H0 ;  /* 0x20000054ff567230 */ /* 0x000fe20000004100 */
[----:B------:R-:W-:Y:S01]  /*8dc0*/  F2FP.F16.E4M3.UNPACK_B R87, R153.H1 ;  /* 0x00000099ff57723e */ /* 0x000fe200030006ff */
[----:B------:R-:W-:Y:S01]  /*8dd0*/  HADD2.F32 R158, -RZ, R133.H1_H1 ;  /* 0x30000085ff9e7230 */ /* 0x000fe20000004100 */
[----:B------:R-:W-:Y:S01]  /*8de0*/  LOP3.LUT R52, R63, 0xff0000, R52, 0xf8, !PT ;  /* 0x00ff00003f347812 */ /* 0x000fe200078ef834 */
[----:B------:R-:W-:Y:S01]  /*8df0*/  HADD2.F32 R63, -RZ, R62.H0_H0 ;  /* 0x2000003eff3f7230 */ /* 0x000fe20000004100 */
[----:B------:R-:W-:Y:S01]  /*8e00*/  LOP3.LUT R157, R157, 0xff00, R54, 0xf8, !PT ;  /* 0x0000ff009d9d7812 */ /* 0x000fe200078ef836 */
[----:B------:R-:W-:-:S02]  /*8e10*/  IMAD.U32 R54, R58, 0x10000, RZ ;  /* 0x000100003a367824 */ /* 0x000fc400078e00ff */
[CC--:B------:R-:W-:Y:S01]  /*8e20*/  FMUL.FTZ R156, R86.reuse, R50.reuse ;  /* 0x00000032569c7220 */ /* 0x0c0fe20000410000 */
[----:B------:R-:W-:Y:S02]  /*8e30*/  IMAD.U32 R58, R59, 0x10000, RZ ;  /* 0x000100003b3a7824 */ /* 0x000fe400078e00ff */
[----:B------:R-:W-:Y:S01]  /*8e40*/  FMUL.FTZ R159, R63, R50 ;  /* 0x000000323f9f7220 */ /* 0x000fe20000410000 */
[--C-:B------:R-:W-:Y:S01]  /*8e50*/  HADD2.F32 R59, -RZ, R87.reuse.H0_H0 ;  /* 0x20000057ff3b7230 */ /* 0x100fe20000004100 */
[----:B------:R-:W-:Y:S01]  /*8e60*/  F2FP.F16.E4M3.UNPACK_B R151, R151 ;  /* 0x00000097ff97723e */ /* 0x000fe200020006ff */
[----:B------:R-:W-:Y:S01]  /*8e70*/  HADD2.F32 R133, -RZ, R84.H1_H1 ;  /* 0x30000054ff857230 */ /* 0x000fe20000004100 */
[----:B------:R-:W-:Y:S02]  /*8e80*/  LOP3.LUT R50, R157, 0xff0000, R58, 0xf8, !PT ;  /* 0x00ff00009d327812 */ /* 0x000fe400078ef83a */
[-C--:B------:R-:W-:Y:S01]  /*8e90*/  FFMA.FTZ R58, R63, R59.reuse, -R156 ;  /* 0x0000003b3f3a7223 */ /* 0x080fe2000001089c */
[----:B------:R-:W-:Y:S01]  /*8ea0*/  FFMA.FTZ R59, R86, R59, R159 ;  /* 0x0000003b563b7223 */ /* 0x000fe2000001009f */
[----:B------:R-:W-:Y:S01]  /*8eb0*/  F2FP.F16.E4M3.UNPACK_B R86, R61 ;  /* 0x0000003dff56723e */ /* 0x000fe200020006ff */
[----:B------:R-:W-:Y:S01]  /*8ec0*/  HADD2.F32 R156, -RZ, R87.H1_H1 ;  /* 0x30000057ff9c7230 */ /* 0x000fe20000004100 */
[----:B------:R-:W-:Y:S01]  /*8ed0*/  F2FP.F16.E4M3.UNPACK_B R84, R60 ;  /* 0x0000003cff54723e */ /* 0x000fe200020006ff */
[----:B------:R-:W-:Y:S01]  /*8ee0*/  HADD2.F32 R63, -RZ, R62.H1_H1 ;  /* 0x3000003eff3f7230 */ /* 0x000fe20000004100 */
[----:B------:R-:W-:Y:S01]  /*8ef0*/  LOP3.LUT R54, R155, 0xff0000, R54, 0xf8, !PT ;  /* 0x00ff00009b367812 */ /* 0x000fe200078ef836 */
[----:B------:R-:W-:Y:S01]  /*8f00*/  FMUL.FTZ R60, R133, R158 ;  /* 0x0000009e853c7220 */ /* 0x000fe20000410000 */
[----:B------:R-:W-:Y:S01]  /*8f10*/  F2FP.F16.E4M3.UNPACK_B R153, R153 ;  /* 0x00000099ff99723e */ /* 0x000fe200020006ff */
        /* <DEDUP_REMOVED lines=12> */
[----:B------:R-:W-:Y:S01]  /*8fe0*/  HADD2.F32 R84, -RZ, R84.H1_H1 ;  /* 0x30000054ff547230 */ /* 0x000fe20000004100 */
[----:B------:R-:W-:Y:S01]  /*8ff0*/  F2FP.F16.E4M3.UNPACK_B R157, R152.H1 ;  /* 0x00000098ff9d723e */ /* 0x000fe200030006ff */
[----:B------:R-:W-:Y:S01]  /*9000*/  FFMA.FTZ R63, R87, R63, R158 ;  /* 0x0000003f573f7223 */ /* 0x000fe2000001009e */
[----:B------:R-:W-:Y:S01]  /*9010*/  F2FP.F16.E4M3.UNPACK_B R151, R57.H1 ;  /* 0x00000039ff97723e */ /* 0x000fe200030006ff */
[----:B------:R-:W-:Y:S02]  /*9020*/  HADD2.F32 R155, -RZ, R153.H1_H1 ;  /* 0x30000099ff9b7230 */ /* 0x000fe40000004100 */
        /* <DEDUP_REMOVED lines=10> */
[--C-:B------:R-:W-:Y:S02]  /*90d0*/  HADD2.F32 R133, -RZ, R86.reuse.H0_H0 ;  /* 0x20000056ff857230 */ /* 0x100fe40000004100 */
[----:B------:R-:W-:Y:S01]  /*90e0*/  FMUL.FTZ R164, R153, R160 ;  /* 0x000000a099a47220 */ /* 0x000fe20000410000 */
[----:B------:R-:W-:Y:S01]  /*90f0*/  HADD2.F32 R162, -RZ, R157.H1_H1 ;  /* 0x3000009dffa27230 */ /* 0x000fe20000004100 */
        /* <DEDUP_REMOVED lines=10> */
[----:B------:R-:W-:Y:S01]  /*91a0*/  FFMA.FTZ R159, R151, R156, -R164 ;  /* 0x0000009c979f7223 */ /* 0x000fe200000108a4 */
[----:B------:R-:W-:Y:S01]  /*91b0*/  FFMA.FTZ R157, R153, R158, R160 ;  /* 0x0000009e999d7223 */ /* 0x000fe200000100a0 */
[----:B------:R-:W-:Y:S01]  /*91c0*/  FFMA.FTZ R162, R155, R156, R162 ;  /* 0x0000009c9ba27223 */ /* 0x000fe200000100a2 */
[----:B------:R-:W-:Y:S01]  /*91d0*/  HADD2.F32 R156, -RZ, R152.H0_H0 ;  /* 0x20000098ff9c7230 */ /* 0x000fe20000004100 */
[----:B------:R-:W-:Y:S01]  /*91e0*/  F2FP.SATFINITE.E4M3.F32.PACK_AB_MERGE_C R58, R61, R58, RZ ;  /* 0x0000003a3d3a723e */ /* 0x000fe200048070ff */
        /* <DEDUP_REMOVED lines=8> */
[--C-:B------:R-:W-:Y:S01]  /*9270*/  HADD2.F32 R152, -RZ, R154.reuse.H0_H0 ;  /* 0x2000009aff987230 */ /* 0x100fe20000004100 */
[----:B------:R-:W-:Y:S01]  /*9280*/  F2FP.F16.E4M3.UNPACK_B R86, R53 ;  /* 0x00000035ff56723e */ /* 0x000fe200020006ff */
[----:B------:R-:W-:Y:S02]  /*9290*/  HADD2.F32 R133, -RZ, R133.H1_H1 ;  /* 0x30000085ff857230 */ /* 0x000fe40000004100 */
[C---:B------:R-:W-:Y:S01]  /*92a0*/  FMUL.FTZ R160, R56.reuse, R153 ;  /* 0x0000009938a07220 */ /* 0x040fe20000410000 */
[----:B------:R-:W-:Y:S02]  /*92b0*/  HADD2.F32 R154, -RZ, R154.H1_H1 ;  /* 0x3000009aff9a7230 */ /* 0x000fe40000004100 */
[-C--:B------:R-:W-:Y:S01]  /*92c0*/  FFMA.FTZ R156, R151, R152.reuse, R156 ;  /* 0x00000098979c7223 */ /* 0x080fe2000001009c */
[----:B------:R-:W-:Y:S01]  /*92d0*/  F2FP.F16.E4M3.UNPACK_B R61, R49 ;  /* 0x00000031ff3d723e */ /* 0x000fe200020006ff */
[----:B------:R-:W-:Y:S01]  /*92e0*/  FMUL.FTZ R155, R133, R153 ;  /* 0x00000099859b7220 */ /* 0x000fe20000410000 */
[----:B------:R-:W-:Y:S01]  /*92f0*/  FFMA.FTZ R57, R57, R152, -R158 ;  /* 0x0000009839397223 */ /* 0x000fe2000001089e */
[----:B------:R-:W-:Y:S01]  /*9300*/  FFMA.FTZ R151, R133, R154, R160 ;  /* 0x0000009a85977223 */ /* 0x000fe200000100a0 */
[----:B------:R-:W-:Y:S01]  /*9310*/  F2FP.F16.E4M3.UNPACK_B R133, R54 ;  /* 0x00000036ff85723e */ /* 0x000fe200020006ff */
[----:B------:R-:W-:Y:S01]  /*9320*/  FFMA.FTZ R56, R56, R154, -R155 ;  /* 0x0000009a38387223 */ /* 0x000fe2000001089b */
[----:B------:R-:W-:Y:S01]  /*9330*/  F2FP.SATFINITE.E4M3.F32.PACK_AB_MERGE_C R59, R87, R62, R58 ;  /* 0x0000003e573b723e */ /* 0x000fe2000480703a */
[--C-:B------:R-:W-:Y:S01]  /*9340*/  HADD2.F32 R62, -RZ, R86.reuse.H0_H0 ;  /* 0x20000056ff3e7230 */ /* 0x100fe20000004100 */
[----:B------:R-:W-:Y:S01]  /*9350*/  F2FP.SATFINITE.E4M3.F32.PACK_AB_MERGE_C R58, R84, R63, R60 ;  /* 0x0000003f543a723e */ /* 0x000fe2000480703c */
[----:B------:R-:W-:Y:S01]  /*9360*/  HADD2.F32 R63, -RZ, R133.H0_H0 ;  /* 0x20000085ff3f7230 */ /* 0x000fe20000004100 */
[----:B------:R-:W-:Y:S01]  /*9370*/  F2FP.SATFINITE.E4M3.F32.PACK_AB_MERGE_C R157, R162, R157, RZ ;  /* 0x0000009da29d723e */ /* 0x000fe200048070ff */
[----:B------:R-:W-:Y:S01]  /*9380*/  HADD2.F32 R60, -RZ, R61.H0_H0 ;  /* 0x2000003dff3c7230 */ /* 0x000fe20000004100 */
[----:B------:R-:W-:Y:S01]  /*9390*/  F2FP.F16.E4M3.UNPACK_B R84, R52 ;  /* 0x00000034ff54723e */ /* 0x000fe200020006ff */
[----:B------:R-:W-:Y:S01]  /*93a0*/  HADD2.F32 R86, -RZ, R86.H1_H1 ;  /* 0x30000056ff567230 */ /* 0x000fe20000004100 */
[----:B------:R-:W-:Y:S01]  /*93b0*/  F2FP.SATFINITE.E4M3.F32.PACK_AB_MERGE_C R57, R56, R57, R159 ;  /* 0x000000393839723e */ /* 0x000fe2000480709f */
[----:B------:R-:W-:Y:S01]  /*93c0*/  HADD2.F32 R133, -RZ, R133.H1_H1 ;  /* 0x30000085ff857230 */ /* 0x000fe20000004100 */
[----:B------:R-:W-:Y:S01]  /*93d0*/  F2FP.SATFINITE.E4M3.F32.PACK_AB_MERGE_C R56, R151, R156, R157 ;  /* 0x0000009c9738723e */ /* 0x000fe2000480709d */
[----:B------:R-:W-:-:S02]  /*93e0*/  HADD2.F32 R87, -RZ, R84.H0_H0 ;  /* 0x20000054ff577230 */ /* 0x000fc40000004100 */
[-C--:B------:R-:W-:Y:S01]  /*93f0*/  FMUL.FTZ R151, R62, R63.reuse ;  /* 0x0000003f3e977220 */ /* 0x080fe20000410000 */
[----:B------:R-:W-:Y:S01]  /*9400*/  FMUL.FTZ R153, R60, R63 ;  /* 0x0000003f3c997220 */ /* 0x000fe20000410000 */
[----:B------:R-:W-:Y:S02]  /*9410*/  HADD2.F32 R63, -RZ, R61.H1_H1 ;  /* 0x3000003dff3f7230 */ /* 0x000fe40000004100 */
[----:B------:R-:W-:Y:S01]  /*9420*/  FMUL.FTZ R152, R86, R133 ;  /* 0x0000008556987220 */ /* 0x000fe20000410000 */
[-C--:B------:R-:W-:Y:S01]  /*9430*/  FFMA.FTZ R60, R60, R87.reuse, -R151 ;  /* 0x000000573c3c7223 */ /* 0x080fe20000010897 */
[----:B------:R-:W-:Y:S01]  /*9440*/  FFMA.FTZ R61, R62, R87, R153 ;  /* 0x000000573e3d7223 */ /* 0x000fe20000010099 */
[----:B------:R-:W-:Y:S02]  /*9450*/  HADD2.F32 R87, -RZ, R84.H1_H1 ;  /* 0x30000054ff577230 */ /* 0x000fe40000004100 */
[----:B------:R-:W-:Y:S01]  /*9460*/  FMUL.FTZ R151, R63, R133 ;  /* 0x000000853f977220 */ /* 0x000fe20000410000 */
[----:B------:R-:W-:-:S02]  /*9470*/  F2FP.F16.E4M3.UNPACK_B R84, R53.H1 ;  /* 0x00000035ff54723e */ /* 0x000fc400030006ff */
[----:B------:R-:W-:Y:S01]  /*9480*/  F2FP.F16.E4M3.UNPACK_B R133, R54.H1 ;  /* 0x00000036ff85723e */ /* 0x000fe200030006ff */
[----:B------:R-:W-:Y:S01]  /*9490*/  FFMA.FTZ R54, R86, R87, R151 ;  /* 0x0000005756367223 */ /* 0x000fe20000010097 */
[----:B------:R-:W-:Y:S01]  /*94a0*/  F2FP.F16.E4M3.UNPACK_B R62, R49.H1 ;  /* 0x00000031ff3e723e */ /* 0x000fe200030006ff */
[----:B------:R-:W-:Y:S01]  /*94b0*/  FFMA.FTZ R49, R63, R87, -R152 ;  /* 0x000000573f317223 */ /* 0x000fe20000010898 */
[----:B------:R-:W-:Y:S01]  /*94c0*/  F2FP.F16.E4M3.UNPACK_B R52, R52.H1 ;  /* 0x00000034ff34723e */ /* 0x000fe200030006ff */
[----:B------:R-:W-:Y:S01]  /*94d0*/  HADD2.F32 R63, -RZ, R84.H0_H0 ;  /* 0x20000054ff3f7230 */ /* 0x000fe20000004100 */
[-C--:B------:R-:W-:Y:S01]  /*94e0*/  F2FP.F16.E4M3.UNPACK_B R156, R50.reuse.H1 ;  /* 0x00000032ff9c723e */ /* 0x080fe200030006ff */
[----:B------:R-:W-:Y:S01]  /*94f0*/  HADD2.F32 R152, -RZ, R133.H0_H0 ;  /* 0x20000085ff987230 */ /* 0x000fe20000004100 */
[----:B------:R-:W-:Y:S01]  /*9500*/  F2FP.F16.E4M3.UNPACK_B R155, R50 ;  /* 0x00000032ff9b723e */ /* 0x000fe200020006ff */
[----:B------:R-:W-:Y:S01]  /*9510*/  HADD2.F32 R53, -RZ, R62.H0_H0 ;  /* 0x2000003eff357230 */ /* 0x000fe20000004100 */
[----:B------:R-:W-:Y:S01]  /*9520*/  F2FP.F16.E4M3.UNPACK_B R50, R48 ;  /* 0x00000030ff32723e */ /* 0x000fe200020006ff */
[----:B------:R-:W-:-:S02]  /*9530*/  HADD2.F32 R86, -RZ, R84.H1_H1 ;  /* 0x30000054ff567230 */ /* 0x000fc40000004100 */
[-C--:B------:R-:W-:Y:S01]  /*9540*/  FMUL.FTZ R154, R63, R152.reuse ;  /* 0x000000983f9a7220 */ /* 0x080fe20000410000 */
[----:B------:R-:W-:Y:S02]  /*9550*/  HADD2.F32 R87, -RZ, R133.H1_H1 ;  /* 0x30000085ff577230 */ /* 0x000fe40000004100 */
[C---:B------:R-:W-:Y:S01]  /*9560*/  FMUL.FTZ R152, R53.reuse, R152 ;  /* 0x0000009835987220 */ /* 0x040fe20000410000 */
[----:B------:R-:W-:Y:S02]  /*9570*/  HADD2.F32 R62, -RZ, R62.H1_H1 ;  /* 0x3000003eff3e7230 */ /* 0x000fe40000004100 */
[--C-:B------:R-:W-:Y:S02]  /*9580*/  HADD2.F32 R84, -RZ, R52.reuse.H0_H0 ;  /* 0x20000034ff547230 */ /* 0x100fe40000004100 */
[-C--:B------:R-:W-:Y:S01]  /*9590*/  FMUL.FTZ R151, R86, R87.reuse ;  /* 0x0000005756977220 */ /* 0x080fe20000410000 */
[----:B------:R-:W-:Y:S02]  /*95a0*/  HADD2.F32 R133, -RZ, R52.H1_H1 ;  /* 0x30000034ff857230 */ /* 0x000fe40000004100 */
[C---:B------:R-:W-:Y:S01]  /*95b0*/  FMUL.FTZ R153, R62.reuse, R87 ;  /* 0x000000573e997220 */ /* 0x040fe20000410000 */
[----:B------:R-:W-:Y:S01]  /*95c0*/  F2FP.F16.E4M3.UNPACK_B R87, R55 ;  /* 0x00000037ff57723e */ /* 0x000fe200020006ff */
[-C--:B------:R-:W-:Y:S01]  /*95d0*/  FFMA.FTZ R52, R53, R84.reuse, -R154 ;  /* 0x0000005435347223 */ /* 0x080fe2000001089a */
[----:B------:R-:W-:Y:S01]  /*95e0*/  FFMA.FTZ R53, R63, R84, R152 ;  /* 0x000000543f357223 */ /* 0x000fe20000010098 */
[-C--:B------:R-:W-:Y:S01]  /*95f0*/  FFMA.FTZ R63, R62, R133.reuse, -R151 ;  /* 0x000000853e3f7223 */ /* 0x080fe20000010897 */
[----:B------:R-:W-:Y:S01]  /*9600*/  FFMA.FTZ R62, R86, R133, R153 ;  /* 0x00000085563e7223 */ /* 0x000fe20000010099 */
[----:B------:R-:W-:Y:S01]  /*9610*/  F2FP.F16.E4M3.UNPACK_B R133, R55.H1 ;  /* 0x00000037ff85723e */ /* 0x000fe200030006ff */
[----:B------:R-:W-:Y:S01]  /*9620*/  HADD2.F32 R157, -RZ, R156.H0_H0 ;  /* 0x2000009cff9d7230 */ /* 0x000fe20000004100 */
[-C--:B------:R-:W-:Y:S01]  /*9630*/  F2FP.F16.E4M3.UNPACK_B R84, R51.reuse ;  /* 0x00000033ff54723e */ /* 0x080fe200020006ff */
[----:B------:R-:W-:Y:S01]  /*9640*/  HADD2.F32 R151, -RZ, R87.H0_H0 ;  /* 0x20000057ff977230 */ /* 0x000fe20000004100 */
[----:B------:R-:W-:Y:S01]  /*9650*/  F2FP.F16.E4M3.UNPACK_B R51, R51.H1 ;  /* 0x00000033ff33723e */ /* 0x000fe200030006ff */
        /* <DEDUP_REMOVED lines=30> */
[----:B------:R-:W-:Y:S01]  /*9840*/  F2FP.SATFINITE.E4M3.F32.PACK_AB_MERGE_C R53, R62, R53, RZ ;  /* 0x000000353e35723e */ /* 0x000fe200048070ff */
[-C--:B------:R-:W-:Y:S01]  /*9850*/  FFMA.FTZ R55, R84, R50.reuse, -R55 ;  /* 0x0000003254377223 */ /* 0x080fe20000010837 */
[----:B------:R-:W-:Y:S01]  /*9860*/  F2FP.SATFINITE.E4M3.F32.PACK_AB_MERGE_C R86, R86, R159, RZ ;  /* 0x0000009f5656723e */ /* 0x000fe200048070ff */
[----:B------:R-:W-:Y:S01]  /*9870*/  FFMA.FTZ R87, R87, R50, R48 ;  /* 0x0000003257577223 */ /* 0x000fe20000010030 */
[----:B------:R-:W-:Y:S01]  /*9880*/  F2FP.SATFINITE.E4M3.F32.PACK_AB_MERGE_C R156, R156, R157, RZ ;  /* 0x0000009d9c9c723e */ /* 0x000fe200048070ff */
[----:B------:R-:W-:Y:S01]  /*9890*/  IMAD.MOV.U32 R48, RZ, RZ, R59 ;  /* 0x000000ffff307224 */ /* 0x000fe200078e003b */
[----:B------:R-:W-:Y:S01]  /*98a0*/  F2FP.SATFINITE.E4M3.F32.PACK_AB_MERGE_C R49, R49, R60, R52 ;  /* 0x0000003c3131723e */ /* 0x000fe20004807034 */
[----:B------:R-:W-:Y:S01]  /*98b0*/  IMAD.MOV.U32 R50, RZ, RZ, R57 ;  /* 0x000000ffff327224 */ /* 0x000fe200078e0039 */
[----:B------:R-:W-:-:S02]  /*98c0*/  F2FP.SATFINITE.E4M3.F32.PACK_AB_MERGE_C R51, R55, R160, R86 ;  /* 0x000000a03733723e */ /* 0x000fc40004807056 */
[----:B------:R-:W-:Y:S01]  /*98d0*/  F2FP.SATFINITE.E4M3.F32.PACK_AB_MERGE_C R53, R54, R61, R53 ;  /* 0x0000003d3635723e */ /* 0x000fe20004807035 */
[----:B------:R-:W-:Y:S01]  /*98e0*/  IMAD.MOV.U32 R54, RZ, RZ, R56 ;  /* 0x000000ffff367224 */ /* 0x000fe200078e0038 */
[----:B------:R-:W-:Y:S02]  /*98f0*/  F2FP.SATFINITE.E4M3.F32.PACK_AB_MERGE_C R55, R87, R158, R156 ;  /* 0x0000009e5737723e */ /* 0x000fe4000480709c */
[----:B------:R-:W-:-:S07]  /*9900*/  MOV R52, R58 ;  /* 0x0000003a00347202 */ /* 0x000fce0000000f00 */
.L_x_8052:
[----:B------:R-:W-:Y:S05]  /*9910*/  BSYNC B2 ;  /* 0x0000000000027941 */ /* 0x000fea0003800000 */
.L_x_8051:
        /* <DEDUP_REMOVED lines=12> */
.L_x_8050:
[----:B------:R-:W-:Y:S05]  /*99e0*/  BSYNC B1 ;  /* 0x0000000000017941 */ /* 0x000fea0003800000 */
.L_x_8049:
        /* <DEDUP_REMOVED lines=14> */
[----:B------:R-:W-:Y:S01]  /*9ad0*/  SHF.R.S32.HI R49, RZ, 0x1f, R48 ;  /* 0x0000001fff317819 */ /* 0x000fe20000011430 */
[----:B------:R-:W-:-:S03]  /*9ae0*/  IMAD.SHL.U32 R51, R51, 0x80, RZ ;  /* 0x0000008033337824 */ /* 0x000fc600078e00ff */
[----:B------:R-:W-:Y:S02]  /*9af0*/  LEA.HI R49, R49, R48, RZ, 0x5 ;  /* 0x0000003031317211 */ /* 0x000fe400078f28ff */
[----:B------:R-:W-:Y:S02]  /*9b00*/  LOP3.LUT R51, R51, 0x380, RZ, 0xc0, !PT ;  /* 0x0000038033337812 */ /* 0x000fe400078ec0ff */
[----:B------:R-:W-:Y:S02]  /*9b10*/  LEA.HI.SX32 R49, R49, R34, 0x1b ;  /* 0x0000002231317211 */ /* 0x000fe400078fdaff */
[----:B------:R-:W-:-:S03]  /*9b20*/  IADD3.X R80, R38, R59, R36, P3, P4 ;  /* 0x0000003b26507210 */ /* 0x000fc60001fe8424 */
[----:B------:R-:W-:-:S05]  /*9b30*/  IMAD.SHL.U32 R61, R49, 0x10, RZ ;  /* 0x00000010313d7824 */ /* 0x000fca00078e00ff */
[----:B------:R-:W-:-:S04]  /*9b40*/  LOP3.LUT R49, R51, 0x70, R61, 0xf8, !PT ;  /* 0x0000007033317812 */ /* 0x000fc800078ef83d */
[----:B------:R-:W-:-:S05]  /*9b50*/  LOP3.LUT R49, R49, R140, RZ, 0x3c, !PT ;  /* 0x0000008c31317212 */ /* 0x000fca00078e3cff */
[----:B--2---:R-:W-:Y:S02]  /*9b60*/  IMAD.IADD R48, R50, 0x1, R49 ;  /* 0x0000000132307824 */ /* 0x004fe400078e0231 */
        /* <DEDUP_REMOVED lines=11> */
[----:B------:R-:W-:Y:S02]  /*9c20*/  LOP3.LUT R63, R65, 0xff, RZ, 0xc0, !PT ;  /* 0x000000ff413f7812 */ /* 0x000fe400078ec0ff */
[----:B------:R-:W-:Y:S01]  /*9c30*/  SHF.R.U32.HI R132, RZ, 0x10, R65 ;  /* 0x00000010ff847819 */ /* 0x000fe20000011641 */
[----:B------:R-:W-:Y:S01]  /*9c40*/  IMAD.MOV.U32 R65, RZ, RZ, R48 ;  /* 0x000000ffff417224 */ /* 0x000fe200078e0030 */
[----:B------:R-:W-:Y:S01]  /*9c50*/  SHF.R.U32.HI R87, RZ, 0x18, R67 ;  /* 0x00000018ff577819 */ /* 0x000fe20000011643 */
[----:B------:R-:W-:Y:S01]  /*9c60*/  IMAD.SHL.U32 R48, R133, 0x100, RZ ;  /* 0x0000010085307824 */ /* 0x000fe200078e00ff */
[----:B------:R-:W-:-:S02]  /*9c70*/  LOP3.LUT R64, R67, 0xff, RZ, 0xc0, !PT ;  /* 0x000000ff43407812 */ /* 0x000fc400078ec0ff */
[--C-:B------:R-:W-:Y:S02]  /*9c80*/  SHF.R.U32.HI R86, RZ, 0x8, R67.reuse ;  /* 0x00000008ff567819 */ /* 0x100fe40000011643 */
[----:B------:R-:W-:Y:S02]  /*9c90*/  SHF.R.U32.HI R85, RZ, 0x10, R67 ;  /* 0x00000010ff557819 */ /* 0x000fe40000011643 */
[--C-:B------:R-:W-:Y:S02]  /*9ca0*/  SHF.R.U32.HI R82, RZ, 0x8, R69.reuse ;  /* 0x00000008ff527819 */ /* 0x100fe40000011645 */
[--C-:B------:R-:W-:Y:S02]  /*9cb0*/  SHF.R.U32.HI R84, RZ, 0x18, R69.reuse ;  /* 0x00000018ff547819 */ /* 0x100fe40000011645 */
[----:B------:R-:W-:Y:S01]  /*9cc0*/  LOP3.LUT R67, R69, 0xff, RZ, 0xc0, !PT ;  /* 0x000000ff45437812 */ /* 0x000fe200078ec0ff */
[----:B------:R-:W-:Y:S01]  /*9cd0*/  IMAD.SHL.U32 R50, R82, 0x100, RZ ;  /* 0x0000010052327824 */ /* 0x000fe200078e00ff */
[----:B------:R-:W-:-:S02]  /*9ce0*/  SHF.R.U32.HI R70, RZ, 0x10, R69 ;  /* 0x00000010ff467819 */ /* 0x000fc40000011645 */
[----:B------:R-:W-:Y:S02]  /*9cf0*/  SHF.R.U32.HI R69, RZ, 0x8, R71 ;  /* 0x00000008ff457819 */ /* 0x000fe40000011647 */
[----:B------:R-:W-:Y:S02]  /*9d00*/  PRMT R63, R152, 0x654, R63 ;  /* 0x00000654983f7816 */ /* 0x000fe4000000003f */
[----:B------:R-:W-:Y:S01]  /*9d10*/  SHF.R.U32.HI R81, RZ, 0x18, R71 ;  /* 0x00000018ff517819 */ /* 0x000fe20000011647 */
[----:B------:R-:W-:Y:S01]  /*9d20*/  IMAD.SHL.U32 R69, R69, 0x100, RZ ;  /* 0x0000010045457824 */ /* 0x000fe200078e00ff */
[----:B------:R-:W-:Y:S02]  /*9d30*/  LOP3.LUT R68, R71, 0xff, RZ, 0xc0, !PT ;  /* 0x000000ff47447812 */ /* 0x000fe400078ec0ff */
[----:B------:R-:W-:Y:S01]  /*9d40*/  MOV R60, R49 ;  /* 0x00000031003c7202 */ /* 0x000fe20000000f00 */
[----:B------:R-:W-:Y:S01]  /*9d50*/  IMAD.U32 R49, R132, 0x10000, RZ ;  /* 0x0001000084317824 */ /* 0x000fe200078e00ff */
[----:B------:R-:W-:-:S02]  /*9d60*/  PRMT R67, R84, 0x654, R67 ;  /* 0x0000065454437816 */ /* 0x000fc40000000043 */
[----:B------:R-:W-:Y:S01]  /*9d70*/  LOP3.LUT R48, R63, 0xff00, R48, 0xf8, !PT ;  /* 0x0000ff003f307812 */ /* 0x000fe200078ef830 */
[----:B------:R-:W-:Y:S01]  /*9d80*/  IMAD.SHL.U32 R63, R86, 0x100, RZ ;  /* 0x00000100563f7824 */ /* 0x000fe200078e00ff */
[----:B------:R-:W-:Y:S01]  /*9d90*/  PRMT R68, R81, 0x654, R68 ;  /* 0x0000065451447816 */ /* 0x000fe20000000044 */
[----:B------:R-:W-:Y:S01]  /*9da0*/  IMAD.U32 R81, R70, 0x10000, RZ ;  /* 0x0001000046517824 */ /* 0x000fe200078e00ff */
[----:B------:R-:W-:Y:S02]  /*9db0*/  PRMT R64, R87, 0x654, R64 ;  /* 0x0000065457407816 */ /* 0x000fe40000000040 */
[----:B------:R-:W-:Y:S02]  /*9dc0*/  LOP3.LUT R52, R67, 0xff00, R50, 0xf8, !PT ;  /* 0x0000ff0043347812 */ /* 0x000fe400078ef832 */
[----:B------:R-:W-:Y:S01]  /*9dd0*/  LOP3.LUT R50, R48, 0xff0000, R49, 0xf8, !PT ;  /* 0x00ff000030327812 */ /* 0x000fe200078ef831 */
[----:B------:R-:W-:Y:S01]  /*9de0*/  IMAD.U32 R48, R85, 0x10000, RZ ;  /* 0x0001000055307824 */ /* 0x000fe200078e00ff */
[----:B------:R-:W-:-:S02]  /*9df0*/  SHF.R.U32.HI R83, RZ, 0x10, R71 ;  /* 0x00000010ff537819 */ /* 0x000fc40000011647 */
[----:B------:R-:W-:Y:S02]  /*9e00*/  LOP3.LUT R82, R68, 0xff00, R69, 0xf8, !PT ;  /* 0x0000ff0044527812 */ /* 0x000fe400078ef845 */
[----:B------:R-:W-:Y:S02]  /*9e10*/  LOP3.LUT R63, R64, 0xff00, R63, 0xf8, !PT ;  /* 0x0000ff00403f7812 */ /* 0x000fe400078ef83f */
[----:B------:R-:W-:Y:S02]  /*9e20*/  F2FP.F16.E4M3.UNPACK_B R71, R146.H1 ;  /* 0x00000092ff47723e */ /* 0x000fe400030006ff */
[----:B------:R-:W-:Y:S02]  /*9e30*/  F2FP.F16.E4M3.UNPACK_B R69, R66.H1 ;  /* 0x00000042ff45723e */ /* 0x000fe400030006ff */
[----:B------:R-:W-:Y:S01]  /*9e40*/  F2FP.F16.E4M3.UNPACK_B R67, R65.H1 ;  /* 0x00000041ff43723e */ /* 0x000fe200030006ff */
[----:B------:R-:W-:Y:S01]  /*9e50*/  HADD2.F32 R49, -RZ, R71.H0_H0 ;  /* 0x20000047ff317230 */ /* 0x000fe20000004100 */
[----:B------:R-:W-:Y:S01]  /*9e60*/  LOP3.LUT R48, R63, 0xff0000, R48, 0xf8, !PT ;  /* 0x00ff00003f307812 */ /* 0x000fe200078ef830 */
[----:B------:R-:W-:Y:S01]  /*9e70*/  HADD2.F32 R64, -RZ, R69.H0_H0 ;  /* 0x20000045ff407230 */ /* 0x000fe20000004100 */
[----:B------:R-:W-:Y:S01]  /*9e80*/  F2FP.F16.E4M3.UNPACK_B R68, R149.H1 ;  /* 0x00000095ff44723e */ /* 0x000fe200030006ff */
[----:B------:R-:W-:Y:S01]  /*9e90*/  HADD2.F32 R63, -RZ, R67.H0_H0 ;  /* 0x20000043ff3f7230 */ /* 0x000fe20000004100 */
[----:B------:R-:W-:Y:S01]  /*9ea0*/  SHF.L.U32 R83, R83, 0x10, RZ ;  /* 0x0000001053537819 */ /* 0x000fe200000006ff */
[----:B------:R-:W-:-:S02]  /*9eb0*/  HADD2.F32 R71, -RZ, R71.H1_H1 ;  /* 0x30000047ff477230 */ /* 0x000fc40000004100 */
[-C--:B------:R-:W-:Y:S01]  /*9ec0*/  FMUL.FTZ R84, R64, R49.reuse ;  /* 0x0000003140547220 */ /* 0x080fe20000410000 */
[--C-:B------:R-:W-:Y:S02]  /*9ed0*/  HADD2.F32 R70, -RZ, R68.reuse.H0_H0 ;  /* 0x20000044ff467230 */ /* 0x100fe40000004100 */
        /* <DEDUP_REMOVED lines=11> */
[C---:B------:R-:W-:Y:S01]  /*9f90*/  FMUL.FTZ R86, R68.reuse, R71 ;  /* 0x0000004744567220 */ /* 0x040fe20000410000 */
[----:B------:R-:W-:Y:S01]  /*9fa0*/  F2FP.F16.E4M3.UNPACK_B R149, R149 ;  /* 0x00000095ff95723e */ /* 0x000fe200020006ff */
[C---:B------:R-:W-:Y:S01]  /*9fb0*/  FMUL.FTZ R65, R81.reuse, R71 ;  /* 0x0000004751417220 */ /* 0x040fe20000410000 */
[----:B------:R-:W-:Y:S01]  /*9fc0*/  HADD2.F32 R84, -RZ, R146.H0_H0 ;  /* 0x20000092ff547230 */ /* 0x000fe20000004100 */
[----:B------:R-:W-:Y:S01]  /*9fd0*/  F2FP.F16.E4M3.UNPACK_B R85, R150.H1 ;  /* 0x00000096ff55723e */ /* 0x000fe200030006ff */
        /* <DEDUP_REMOVED lines=19> */
[--C-:B------:R-:W-:Y:S02]  /*a110*/  HADD2.F32 R83, -RZ, R82.reuse.H0_H0 ;  /* 0x20000052ff537230 */ /* 0x100fe40000004100 */
[----:B------:R-:W-:Y:S01]  /*a120*/  FFMA.FTZ R87, R81, R84, R146 ;  /* 0x0000005451577223 */ /* 0x000fe20000010092 */
[--C-:B------:R-:W-:Y:S01]  /*a130*/  HADD2.F32 R81, -RZ, R71.reuse.H1_H1 ;  /* 0x30000047ff517230 */ /* 0x100fe20000004100 */
[----:B------:R-:W-:Y:S01]  /*a140*/  F2FP.F16.E4M3.UNPACK_B R148, R148 ;  /* 0x00000094ff94723e */ /* 0x000fe200020006ff */
[----:B------:R-:W-:Y:S01]  /*a150*/  HADD2.F32 R82, -RZ, R82.H1_H1 ;  /* 0x30000052ff527230 */ /* 0x000fe20000004100 */
[----:B------:R-:W-:Y:S01]  /*a160*/  F2FP.F16.E4M3.UNPACK_B R62, R62 ;  /* 0x0000003eff3e723e */ /* 0x000fe200020006ff */
[----:B------:R-:W-:Y:S01]  /*a170*/  HADD2.F32 R86, -RZ, R71.H0_H0 ;  /* 0x20000047ff567230 */ /* 0x000fe20000004100 */
[----:B------:R-:W-:Y:S01]  /*a180*/  F2FP.F16.E4M3.UNPACK_B R150, R150 ;  /* 0x00000096ff96723e */ /* 0x000fe200020006ff */
[----:B------:R-:W-:-:S02]  /*a190*/  HADD2.F32 R71, -RZ, R69.H0_H0 ;  /* 0x20000045ff477230 */ /* 0x000fc40000004100 */
[----:B------:R-:W-:Y:S01]  /*a1a0*/  FMUL.FTZ R146, R82, R81 ;  /* 0x0000005152927220 */ /* 0x000fe20000410000 */
[----:B------:R-:W-:Y:S02]  /*a1b0*/  HADD2.F32 R84, -RZ, R85.H0_H0 ;  /* 0x20000055ff547230 */ /* 0x000fe40000004100 */
        /* <DEDUP_REMOVED lines=8> */
[-C--:B------:R-:W-:Y:S01]  /*a240*/  FFMA.FTZ R133, R69, R85.reuse, -R146 ;  /* 0x0000005545857223 */ /* 0x080fe20000010892 */
[----:B------:R-:W-:Y:S01]  /*a250*/  F2FP.F16.E4M3.UNPACK_B R69, R54 ;  /* 0x00000036ff45723e */ /* 0x000fe200020006ff */
[----:B------:R-:W-:Y:S01]  /*a260*/  FFMA.FTZ R149, R82, R85, R81 ;  /* 0x0000005552957223 */ /* 0x000fe20000010051 */
[--C-:B------:R-:W-:Y:S01]  /*a270*/  HADD2.F32 R82, -RZ, R148.reuse.H0_H0 ;  /* 0x20000094ff527230 */ /* 0x100fe20000004100 */
[----:B------:R-:W-:Y:S01]  /*a280*/  F2FP.SATFINITE.E4M3.F32.PACK_AB_MERGE_C R65, R65, R64, RZ ;  /* 0x000000404141723e */ /* 0x000fe200048070ff */
[----:B------:R-:W-:Y:S01]  /*a290*/  HADD2.F32 R148, -RZ, R148.H1_H1 ;  /* 0x30000094ff947230 */ /* 0x000fe20000004100 */
[----:B------:R-:W-:Y:S01]  /*a2a0*/  F2FP.F16.E4M3.UNPACK_B R66, R60 ;  /* 0x0000003cff42723e */ /* 0x000fe200020006ff */
[--C-:B------:R-:W-:Y:S01]  /*a2b0*/  HADD2.F32 R71, -RZ, R69.reuse.H0_H0 ;  /* 0x20000045ff477230 */ /* 0x100fe20000004100 */
[----:B------:R-:W-:Y:S01]  /*a2c0*/  F2FP.SATFINITE.E4M3.F32.PACK_AB_MERGE_C R64, R70, R67, R63 ;  /* 0x000000434640723e */ /* 0x000fe2000480703f */
[----:B------:R-:W-:Y:S01]  /*a2d0*/  HADD2.F32 R54, -RZ, R62.H0_H0 ;  /* 0x2000003eff367230 */ /* 0x000fe20000004100 */
        /* <DEDUP_REMOVED lines=14> */
[----:B------:R-:W-:Y:S01]  /*a3c0*/  F2FP.F16.E4M3.UNPACK_B R69, R53 ;  /* 0x00000035ff45723e */ /* 0x000fe200020006ff */
[----:B------:R-:W-:Y:S01]  /*a3d0*/  HADD2.F32 R65, -RZ, R66.H0_H0 ;  /* 0x20000042ff417230 */ /* 0x000fe20000004100 */
[----:B------:R-:W-:-:S02]  /*a3e0*/  F2FP.F16.E4M3.UNPACK_B R81, R52 ;  /* 0x00000034ff51723e */ /* 0x000fc400020006ff */
[----:B------:R-:W-:Y:S01]  /*a3f0*/  F2FP.F16.E4M3.UNPACK_B R71, R50 ;  /* 0x00000032ff47723e */ /* 0x000fe200020006ff */
[----:B------:R-:W-:Y:S01]  /*a400*/  HADD2.F32 R67, -RZ, R69.H0_H0 ;  /* 0x20000045ff437230 */ /* 0x000fe20000004100 */
[----:B------:R-:W-:Y:S01]  /*a410*/  F2FP.SATFINITE.E4M3.F32.PACK_AB_MERGE_C R54, R85, R54, R86 ;  /* 0x000000365536723e */ /* 0x000fe20004807056 */
[----:B------:R-:W-:Y:S01]  /*a420*/  HADD2.F32 R68, -RZ, R81.H0_H0 ;  /* 0x20000051ff447230 */ /* 0x000fe20000004100 */
[----:B------:R-:W-:Y:S01]  /*a430*/  F2FP.SATFINITE.E4M3.F32.PACK_AB_MERGE_C R132, R133, R132, RZ ;  /* 0x000000848584723e */ /* 0x000fe200048070ff */
[----:B------:R-:W-:Y:S01]  /*a440*/  HADD2.F32 R70, -RZ, R69.H1_H1 ;  /* 0x30000045ff467230 */ /* 0x000fe20000004100 */
[----:B------:R-:W-:Y:S01]  /*a450*/  F2FP.F16.E4M3.UNPACK_B R69, R53.H1 ;  /* 0x00000035ff45723e */ /* 0x000fe200030006ff */
[----:B------:R-:W-:Y:S02]  /*a460*/  HADD2.F32 R81, -RZ, R81.H1_H1 ;  /* 0x30000051ff517230 */ /* 0x000fe40000004100 */
[-C--:B------:R-:W-:Y:S01]  /*a470*/  FMUL.FTZ R84, R67, R68.reuse ;  /* 0x0000004443547220 */ /* 0x080fe20000410000 */
[----:B------:R-:W-:Y:S01]  /*a480*/  FMUL.FTZ R86, R65, R68 ;  /* 0x0000004441567220 */ /* 0x000fe20000410000 */
[----:B------:R-:W-:Y:S01]  /*a490*/  HADD2.F32 R68, -RZ, R66.H1_H1 ;  /* 0x30000042ff447230 */ /* 0x000fe20000004100 */
[----:B------:R-:W-:Y:S01]  /*a4a0*/  F2FP.SATFINITE.E4M3.F32.PACK_AB_MERGE_C R62, R62, R83, R132 ;  /* 0x000000533e3e723e */ /* 0x000fe20004807084 */
        /* <DEDUP_REMOVED lines=72> */
[----:B------:R-:W-:-:S02]  /*a930*/  F2FP.SATFINITE.E4M3.F32.PACK_AB_MERGE_C R65, R60, R65, R86 ;  /* 0x000000413c41723e */ /* 0x000fc40004807056 */
[----:B------:R-:W-:Y:S02]  /*a940*/  F2FP.SATFINITE.E4M3.F32.PACK_AB_MERGE_C R87, R132, R87, RZ ;  /* 0x000000578457723e */ /* 0x000fe400048070ff */
[----:B------:R-:W-:Y:S01]  /*a950*/  F2FP.SATFINITE.E4M3.F32.PACK_AB_MERGE_C R51, R50, R149, R51 ;  /* 0x000000953233723e */ /* 0x000fe20004807033 */
[----:B------:R-:W-:Y:S01]  /*a960*/  IMAD.MOV.U32 R50, RZ, RZ, R62 ;  /* 0x000000ffff327224 */ /* 0x000fe200078e003e */
[----:B------:R-:W-:Y:S01]  /*a970*/  F2FP.SATFINITE.E4M3.F32.PACK_AB_MERGE_C R55, R49, R84, R68 ;  /* 0x000000543137723e */ /* 0x000fe20004807044 */
[----:B------:R-:W-:Y:S01]  /*a980*/  IMAD.MOV.U32 R49, RZ, RZ, R65 ;  /* 0x000000ffff317224 */ /* 0x000fe200078e0041 */
[----:B------:R-:W-:-:S07]  /*a990*/  F2FP.SATFINITE.E4M3.F32.PACK_AB_MERGE_C R53, R53, R66, R87 ;  /* 0x000000423535723e */ /* 0x000fce0004807057 */
.L_x_8056:
[----:B------:R-:W-:Y:S05]  /*a9a0*/  BSYNC B2 ;  /* 0x0000000000027941 */ /* 0x000fea0003800000 */
.L_x_8055:
        /* <DEDUP_REMOVED lines=12> */
.L_x_8054:
[----:B------:R-:W-:Y:S05]  /*aa70*/  BSYNC B1 ;  /* 0x0000000000017941 */ /* 0x000fea0003800000 */
.L_x_8053:
[----:B-1----:R-:W-:Y:S02]  /*aa80*/  VIADD R49, R228, 0xc0 ;  /* 0x000000c0e4317836 */ /* 0x002fe40000000000 */
[-C--:B------:R-:W-:Y:S02]  /*aa90*/  IMAD R48, R122, R126.reuse, RZ ;  /* 0x0000007e7a307224 */ /* 0x080fe400078e02ff */
        /* <DEDUP_REMOVED lines=8> */
[----:B------:R-:W-:Y:S01]  /*ab20*/  VIADD R50, R228, 0xc0 ;  /* 0x000000c0e4327836 */ /* 0x000fe20000000000 */
[----:B------:R-:W-:Y:S01]  /*ab30*/  ISETP.NE.AND P6, PT, R0, RZ, PT ;  /* 0x000000ff0000720c */ /* 0x000fe20003fc5270 */
[----:B------:R-:W-:Y:S01]  /*ab40*/  BSSY B1, `(.L_x_8057) ;  /* 0x00000ee000017945 */ /* 0x000fe20003800000 */
[----:B------:R-:W-:Y:S01]  /*ab50*/  IADD3.X R48, R38, R61, R36, P3, P4 ;  /* 0x0000003d26307210 */ /* 0x000fe20001fe8424 */
[----:B------:R-:W-:Y:S01]  /*ab60*/  IMAD.SHL.U32 R50, R50, 0x80, RZ ;  /* 0x0000008032327824 */ /* 0x000fe200078e00ff */
[----:B------:R-:W-:-:S04]  /*ab70*/  SEL R147, R120, R147, !P6 ;  /* 0x0000009378937207 */ /* 0x000fc80007000000 */
        /* <DEDUP_REMOVED lines=8> */
[----:B------:R-:W-:-:S04]  /*ac00*/  LOP3.LUT R48, R48, R139, RZ, 0x3c, !PT ;  /* 0x0000008b30307212 */ /* 0x000fc800078e3cff */
[----:B--2---:R-:W-:Y:S01]  /*ac10*/  IADD3 R48, R49, R48, RZ ;  /* 0x0000003031307210 */ /* 0x004fe20007ffe0ff */
[----:B------:R-:W-:-:S04]  /*ac20*/  IMAD R49, R17, 0x7000, R113 ;  /* 0x0000700011317824 */ /* 0x000fc800078e0271 */
[----:B------:R-:W-:Y:S02]  /*ac30*/  IMAD R51, R17, 0x7000, R48 ;  /* 0x0000700011337824 */ /* 0x000fe400078e0230 */
[C---:B------:R-:W-:Y:S02]  /*ac40*/  IMAD.IADD R49, R16.reuse, 0x1, R49 ;  /* 0x0000000110317824 */ /* 0x040fe400078e0231 */
[----:B------:R-:W-:-:S04]  /*ac50*/  IMAD.IADD R52, R16, 0x1, R51 ;  /* 0x0000000110347824 */ /* 0x000fc800078e0233 */
[----:B------:R-:W1:Y:S04]  /*ac60*/  LDS.128 R48, [R49+0x20400] ;  /* 0x0204000031307984 */ /* 0x000e680000000c00 */
[----:B------:R-:W2:Y:S01]  /*ac70*/  LDS.128 R52, [R52+0x20400] ;  /* 0x0204000034347984 */ /* 0x000ea20000000c00 */
[----:B------:R-:W-:Y:S05]  /*ac80*/  @P2 BRA `(.L_x_8058) ;  /* 0x0000000c00642947 */ /* 0x000fea0003800000 */
[----:B------:R-:W-:Y:S01]  /*ac90*/  SHF.R.U32.HI R82, RZ, 0x8, R73 ;  /* 0x00000008ff527819 */ /* 0x000fe20000011649 */
[----:B-1----:R-:W-:Y:S01]  /*aca0*/  IMAD.MOV.U32 R66, RZ, RZ, R48 ;  /* 0x000000ffff427224 */ /* 0x002fe200078e0030 */
[----:B------:R-:W-:Y:S01]  /*acb0*/  LOP3.LUT R64, R73, 0xff, RZ, 0xc0, !PT ;  /* 0x000000ff49407812 */ /* 0x000fe200078ec0ff */
[----:B------:R-:W-:Y:S01]  /*acc0*/  IMAD.MOV.U32 R60, RZ, RZ, R49 ;  /* 0x000000ffff3c7224 */ /* 0x000fe200078e0031 */
[--C-:B------:R-:W-:Y:S01]  /*acd0*/  SHF.R.U32.HI R81, RZ, 0x18, R73.reuse ;  /* 0x00000018ff517819 */ /* 0x100fe20000011649 */
[----:B------:R-:W-:Y:S01]  /*ace0*/  IMAD.SHL.U32 R48, R82, 0x100, RZ ;  /* 0x0000010052307824 */ /* 0x000fe200078e00ff */
[----:B------:R-:W-:Y:S01]  /*acf0*/  SHF.R.U32.HI R83, RZ, 0x10, R73 ;  /* 0x00000010ff537819 */ /* 0x000fe20000011649 */
[----:B--2---:R-:W-:Y:S01]  /*ad00*/  IMAD.MOV.U32 R69, RZ, RZ, R52 ;  /* 0x000000ffff457224 */ /* 0x004fe200078e0034 */
[----:B------:R-:W-:Y:S01]  /*ad10*/  SHF.R.U32.HI R78, RZ, 0x8, R75 ;  /* 0x00000008ff4e7819 */ /* 0x000fe2000001164b */
[----:B------:R-:W-:Y:S01]  /*ad20*/  IMAD.MOV.U32 R62, RZ, RZ, R50 ;  /* 0x000000ffff3e7224 */ /* 0x000fe200078e0032 */
[----:B------:R-:W-:-:S02]  /*ad30*/  PRMT R49, R81, 0x654, R64 ;  /* 0x0000065451317816 */ /* 0x000fc40000000040 */
[----:B------:R-:W-:Y:S02]  /*ad40*/  SHF.R.U32.HI R73, RZ, 0x8, R77 ;  /* 0x00000008ff497819 */ /* 0x000fe4000001164d */
[----:B------:R-:W-:Y:S02]  /*ad50*/  LOP3.LUT R65, R75, 0xff, RZ, 0xc0, !PT ;  /* 0x000000ff4b417812 */ /* 0x000fe400078ec0ff */
[----:B------:R-:W-:Y:S01]  /*ad60*/  SHF.R.U32.HI R76, RZ, 0x18, R75 ;  /* 0x00000018ff4c7819 */ /* 0x000fe2000001164b */
[----:B------:R-:W-:Y:S01]  /*ad70*/  IMAD.SHL.U32 R52, R73, 0x100, RZ ;  /* 0x0000010049347824 */ /* 0x000fe200078e00ff */
[----:B------:R-:W-:Y:S02]  /*ad80*/  LOP3.LUT R67, R77, 0xff, RZ, 0xc0, !PT ;  /* 0x000000ff4d437812 */ /* 0x000fe400078ec0ff */
[----:B------:R-:W-:Y:S02]  /*ad90*/  SHF.R.U32.HI R70, RZ, 0x18, R77 ;  /* 0x00000018ff467819 */ /* 0x000fe4000001164d */
[----:B------:R-:W-:Y:S01]  /*ada0*/  LOP3.LUT R49, R49, 0xff00, R48, 0xf8, !PT ;  /* 0x0000ff0031317812 */ /* 0x000fe200078ef830 */
[----:B------:R-:W-:Y:S01]  /*adb0*/  IMAD.SHL.U32 R48, R78, 0x100, RZ ;  /* 0x000001004e307824 */ /* 0x000fe200078e00ff */
[----:B------:R-:W-:-:S02]  /*adc0*/  SHF.R.U32.HI R80, RZ, 0x10, R75 ;  /* 0x00000010ff507819 */ /* 0x000fc4000001164b */
[----:B------:R-:W-:Y:S02]  /*add0*/  SHF.R.U32.HI R68, RZ, 0x8, R79 ;  /* 0x00000008ff447819 */ /* 0x000fe4000001164f */
[----:B------:R-:W-:Y:S02]  /*ade0*/  PRMT R65, R76, 0x654, R65 ;  /* 0x000006544c417816 */ /* 0x000fe40000000041 */
[----:B------:R-:W-:Y:S01]  /*adf0*/  PRMT R67, R70, 0x654, R67 ;  /* 0x0000065446437816 */ /* 0x000fe20000000043 */
[----:B------:R-:W-:Y:S01]  /*ae00*/  IMAD.SHL.U32 R64, R68, 0x100, RZ ;  /* 0x0000010044407824 */ /* 0x000fe200078e00ff */
[----:B------:R-:W-:Y:S01]  /*ae10*/  LOP3.LUT R65, R65, 0xff00, R48, 0xf8, !PT ;  /* 0x0000ff0041417812 */ /* 0x000fe200078ef830 */
[----:B------:R-:W-:Y:S01]  /*ae20*/  IMAD.U32 R48, R80, 0x10000, RZ ;  /* 0x0001000050307824 */ /* 0x000fe200078e00ff */
[----:B------:R-:W-:Y:S02]  /*ae30*/  LOP3.LUT R75, R67, 0xff00, R52, 0xf8, !PT ;  /* 0x0000ff00434b7812 */ /* 0x000fe400078ef834 */
[----:B------:R-:W-:-:S02]  /*ae40*/  LOP3.LUT R71, R79, 0xff0000ff, RZ, 0xc0, !PT ;  /* 0xff0000ff4f477812 */ /* 0x000fc400078ec0ff */
[----:B------:R-:W-:Y:S02]  /*ae50*/  SHF.L.U32 R50, R83, 0x10, RZ ;  /* 0x0000001053327819 */ /* 0x000fe400000006ff */
[----:B------:R-:W-:Y:S02]  /*ae60*/  F2FP.F16.E4M3.UNPACK_B R73, R144.H1 ;  /* 0x00000090ff49723e */ /* 0x000fe400030006ff */
[----:B------:R-:W-:Y:S02]  /*ae70*/  F2FP.F16.E4M3.UNPACK_B R70, R69.H1 ;  /* 0x00000045ff46723e */ /* 0x000fe400030006ff */
[----:B------:R-:W-:Y:S02]  /*ae80*/  F2FP.F16.E4M3.UNPACK_B R67, R66.H1 ;  /* 0x00000042ff43723e */ /* 0x000fe400030006ff */
[----:B------:R-:W-:Y:S02]  /*ae90*/  SHF.R.U32.HI R74, RZ, 0x10, R77 ;  /* 0x00000010ff4a7819 */ /* 0x000fe4000001164d */
[----:B------:R-:W-:-:S02]  /*aea0*/  SHF.R.U32.HI R72, RZ, 0x10, R79 ;  /* 0x00000010ff487819 */ /* 0x000fc4000001164f */
[----:B------:R-:W-:Y:S01]  /*aeb0*/  LOP3.LUT R77, R71, 0xff00, R64, 0xf8, !PT ;  /* 0x0000ff00474d7812 */ /* 0x000fe200078ef840 */
[----:B------:R-:W-:Y:S01]  /*aec0*/  HADD2.F32 R64, -RZ, R67.H0_H0 ;  /* 0x20000043ff407230 */ /* 0x000fe20000004100 */
[----:B------:R-:W-:Y:S01]  /*aed0*/  LOP3.LUT R50, R49, 0xff0000, R50, 0xf8, !PT ;  /* 0x00ff000031327812 */ /* 0x000fe200078ef832 */
[----:B------:R-:W-:Y:S01]  /*aee0*/  HADD2.F32 R49, -RZ, R73.H0_H0 ;  /* 0x20000049ff317230 */ /* 0x000fe20000004100 */
[----:B------:R-:W-:Y:S01]  /*aef0*/  LOP3.LUT R48, R65, 0xff0000, R48, 0xf8, !PT ;  /* 0x00ff000041307812 */ /* 0x000fe200078ef830 */
[----:B------:R-:W-:Y:S01]  /*af00*/  HADD2.F32 R65, -RZ, R70.H0_H0 ;  /* 0x20000046ff417230 */ /* 0x000fe20000004100 */
[----:B------:R-:W-:Y:S01]  /*af10*/  F2FP.F16.E4M3.UNPACK_B R68, R142.H1 ;  /* 0x0000008eff44723e */ /* 0x000fe200030006ff */
[----:B------:R-:W-:Y:S02]  /*af20*/  IMAD.U32 R52, R74, 0x10000, RZ ;  /* 0x000100004a347824 */ /* 0x000fe400078e00ff */
[----:B------:R-:W-:Y:S01]  /*af30*/  FMUL.FTZ R74, R64, R49 ;  /* 0x00000031404a7220 */ /* 0x000fe20000410000 */
[----:B------:R-:W-:-:S02]  /*af40*/  IMAD.U32 R72, R72, 0x10000, RZ ;  /* 0x0001000048487824 */ /* 0x000fc400078e00ff */
[----:B------:R-:W-:Y:S01]  /*af50*/  FMUL.FTZ R79, R65, R49 ;  /* 0x00000031414f7220 */ /* 0x000fe20000410000 */
[--C-:B------:R-:W-:Y:S01]  /*af60*/  HADD2.F32 R71, -RZ, R68.reuse.H0_H0 ;  /* 0x20000044ff477230 */ /* 0x100fe20000004100 */
[----:B------:R-:W-:Y:S02]  /*af70*/  F2FP.F16.E4M3.UNPACK_B R144, R144 ;  /* 0x00000090ff90723e */ /* 0x000fe400020006ff */
        /* <DEDUP_REMOVED lines=65> */
[----:B------:R-:W-:Y:S01]  /*b390*/  F2FP.SATFINITE.E4M3.F32.PACK_AB_MERGE_C R65, R77, R74, R64 ;  /* 0x0000004a4d41723e */ /* 0x000fe20004807040 */
        /* <DEDUP_REMOVED lines=8> */
[----:B------:R-:W-:Y:S01]  /*b420*/  F2FP.SATFINITE.E4M3.F32.PACK_AB_MERGE_C R62, R73, R78, RZ ;  /* 0x0000004e493e723e */ /* 0x000fe200048070ff */
[----:B------:R-:W-:Y:S01]  /*b430*/  FFMA.FTZ R143, R66, R141, R143 ;  /* 0x0000008d428f7223 */ /* 0x000fe2000001008f */
[----:B------:R-:W-:Y:S01]  /*b440*/  F2FP.F16.E4M3.UNPACK_B R73, R52 ;  /* 0x00000034ff49723e */ /* 0x000fe200020006ff */
[----:B------:R-:W-:Y:S01]  /*b450*/  HADD2.F32 R69, -RZ, R68.H0_H0 ;  /* 0x20000044ff457230 */ /* 0x000fe20000004100 */
[----:B------:R-:W-:-:S02]  /*b460*/  F2FP.F16.E4M3.UNPACK_B R67, R60 ;  /* 0x0000003cff43723e */ /* 0x000fc400020006ff */
[----:B------:R-:W-:Y:S01]  /*b470*/  F2FP.SATFINITE.E4M3.F32.PACK_AB_MERGE_C R72, R83, R72, RZ ;  /* 0x000000485348723e */ /* 0x000fe200048070ff */
[----:B------:R-:W-:Y:S01]  /*b480*/  HADD2.F32 R74, -RZ, R73.H0_H0 ;  /* 0x20000049ff4a7230 */ /* 0x000fe20000004100 */
[----:B------:R-:W-:Y:S01]  /*b490*/  F2FP.F16.E4M3.UNPACK_B R71, R50 ;  /* 0x00000032ff47723e */ /* 0x000fe200020006ff */
[----:B------:R-:W-:Y:S01]  /*b4a0*/  HADD2.F32 R66, -RZ, R67.H0_H0 ;  /* 0x20000043ff427230 */ /* 0x000fe20000004100 */
[----:B------:R-:W-:Y:S01]  /*b4b0*/  F2FP.SATFINITE.E4M3.F32.PACK_AB_MERGE_C R62, R81, R54, R62 ;  /* 0x00000036513e723e */ /* 0x000fe2000480703e */
[----:B------:R-:W-:Y:S01]  /*b4c0*/  HADD2.F32 R73, -RZ, R73.H1_H1 ;  /* 0x30000049ff497230 */ /* 0x000fe20000004100 */
[----:B------:R-:W-:Y:S01]  /*b4d0*/  F2FP.SATFINITE.E4M3.F32.PACK_AB_MERGE_C R64, R144, R75, R76 ;  /* 0x0000004b9040723e */ /* 0x000fe2000480704c */
[----:B------:R-:W-:Y:S01]  /*b4e0*/  FMUL.FTZ R75, R69, R74 ;  /* 0x0000004a454b7220 */ /* 0x000fe20000410000 */
[----:B------:R-:W-:Y:S01]  /*b4f0*/  F2FP.SATFINITE.E4M3.F32.PACK_AB_MERGE_C R54, R143, R70, R72 ;  /* 0x000000468f36723e */ /* 0x000fe20004807048 */
[----:B------:R-:W-:Y:S02]  /*b500*/  HADD2.F32 R72, -RZ, R71.H0_H0 ;  /* 0x20000047ff487230 */ /* 0x000fe40000004100 */
[----:B------:R-:W-:Y:S01]  /*b510*/  FMUL.FTZ R74, R66, R74 ;  /* 0x0000004a424a7220 */ /* 0x000fe20000410000 */
[----:B------:R-:W-:Y:S01]  /*b520*/  HADD2.F32 R70, -RZ, R68.H1_H1 ;  /* 0x30000044ff467230 */ /* 0x000fe20000004100 */
[----:B------:R-:W-:Y:S01]  /*b530*/  F2FP.F16.E4M3.UNPACK_B R53, R53.H1 ;  /* 0x00000035ff35723e */ /* 0x000fe200030006ff */
[----:B------:R-:W-:-:S02]  /*b540*/  HADD2.F32 R68, -RZ, R67.H1_H1 ;  /* 0x30000043ff447230 */ /* 0x000fc40000004100 */
[----:B------:R-:W-:Y:S01]  /*b550*/  FFMA.FTZ R67, R69, R72, R74 ;  /* 0x0000004845437223 */ /* 0x000fe2000001004a */
[----:B------:R-:W-:Y:S02]  /*b560*/  HADD2.F32 R71, -RZ, R71.H1_H1 ;  /* 0x30000047ff477230 */ /* 0x000fe40000004100 */
[-C--:B------:R-:W-:Y:S01]  /*b570*/  FMUL.FTZ R69, R70, R73.reuse ;  /* 0x0000004946457220 */ /* 0x080fe20000410000 */
[----:B------:R-:W-:Y:S01]  /*b580*/  F2FP.F16.E4M3.UNPACK_B R60, R60.H1 ;  /* 0x0000003cff3c723e */ /* 0x000fe200030006ff */
[----:B------:R-:W-:Y:S01]  /*b590*/  FMUL.FTZ R73, R68, R73 ;  /* 0x0000004944497220 */ /* 0x000fe20000410000 */
[----:B------:R-:W-:Y:S01]  /*b5a0*/  FFMA.FTZ R66, R66, R72, -R75 ;  /* 0x0000004842427223 */ /* 0x000fe2000001084b */
[----:B------:R-:W-:Y:S01]  /*b5b0*/  FFMA.FTZ R77, R68, R71, -R69 ;  /* 0x00000047444d7223 */ /* 0x000fe20000010845 */
[----:B------:R-:W-:Y:S01]  /*b5c0*/  F2FP.F16.E4M3.UNPACK_B R69, R52.H1 ;  /* 0x00000034ff45723e */ /* 0x000fe200030006ff */
[----:B------:R-:W-:Y:S01]  /*b5d0*/  HADD2.F32 R68, -RZ, R53.H0_H0 ;  /* 0x20000035ff447230 */ /* 0x000fe20000004100 */
[----:B------:R-:W-:Y:S01]  /*b5e0*/  F2FP.F16.E4M3.UNPACK_B R50, R50.H1 ;  /* 0x00000032ff32723e */ /* 0x000fe200030006ff */
[----:B------:R-:W-:-:S02]  /*b5f0*/  HADD2.F32 R52, -RZ, R60.H0_H0 ;  /* 0x2000003cff347230 */ /* 0x000fc40000004100 */
[----:B------:R-:W-:Y:S01]  /*b600*/  FFMA.FTZ R76, R70, R71, R73 ;  /* 0x00000047464c7223 */ /* 0x000fe20000010049 */
[----:B------:R-:W-:Y:S02]  /*b610*/  HADD2.F32 R53, -RZ, R53.H1_H1 ;  /* 0x30000035ff357230 */ /* 0x000fe40000004100 */
[--C-:B------:R-:W-:Y:S02]  /*b620*/  HADD2.F32 R72, -RZ, R69.reuse.H1_H1 ;  /* 0x30000045ff487230 */ /* 0x100fe40000004100 */
[----:B------:R-:W-:Y:S02]  /*b630*/  HADD2.F32 R60, -RZ, R60.H1_H1 ;  /* 0x3000003cff3c7230 */ /* 0x000fe40000004100 */
[----:B------:R-:W-:Y:S02]  /*b640*/  HADD2.F32 R71, -RZ, R69.H0_H0 ;  /* 0x20000045ff477230 */ /* 0x000fe40000004100 */
[----:B------:R-:W-:Y:S01]  /*b650*/  FMUL.FTZ R75, R53, R72 ;  /* 0x00000048354b7220 */ /* 0x000fe20000410000 */
[----:B------:R-:W-:-:S02]  /*b660*/  HADD2.F32 R70, -RZ, R50.H1_H1 ;  /* 0x30000032ff467230 */ /* 0x000fc40000004100 */
[----:B------:R-:W-:Y:S01]  /*b670*/  FMUL.FTZ R72, R60, R72 ;  /* 0x000000483c487220 */ /* 0x000fe20000410000 */
[----:B------:R-:W-:Y:S02]  /*b680*/  HADD2.F32 R69, -RZ, R50.H0_H0 ;  /* 0x20000032ff457230 */ /* 0x000fe40000004100 */
[-C--:B------:R-:W-:Y:S01]  /*b690*/  FMUL.FTZ R73, R68, R71.reuse ;  /* 0x0000004744497220 */ /* 0x080fe20000410000 */
[----:B------:R-:W-:Y:S01]  /*b6a0*/  FMUL.FTZ R71, R52, R71 ;  /* 0x0000004734477220 */ /* 0x000fe20000410000 */
        /* <DEDUP_REMOVED lines=15> */
[----:B------:R-:W-:Y:S01]  /*b7a0*/  FMUL.FTZ R83, R68, R75 ;  /* 0x0000004b44537220 */ /* 0x000fe20000410000 */
[----:B------:R-:W-:Y:S01]  /*b7b0*/  F2FP.F16.E4M3.UNPACK_B R69, R48.H1 ;  /* 0x00000030ff45723e */ /* 0x000fe200030006ff */
[----:B------:R-:W-:-:S02]  /*b7c0*/  HADD2.F32 R48, -RZ, R55.H0_H0 ;  /* 0x20000037ff307230 */ /* 0x000fc40000004100 */
[----:B------:R-:W-:Y:S01]  /*b7d0*/  FMUL.FTZ R75, R52, R75 ;  /* 0x0000004b344b7220 */ /* 0x000fe20000410000 */
[----:B------:R-:W-:Y:S01]  /*b7e0*/  HADD2.F32 R71, -RZ, R49.H0_H0 ;  /* 0x20000031ff477230 */ /* 0x000fe20000004100 */
[----:B------:R-:W-:Y:S01]  /*b7f0*/  F2FP.SATFINITE.E4M3.F32.PACK_AB_MERGE_C R78, R81, R78, RZ ;  /* 0x0000004e514e723e */ /* 0x000fe200048070ff */
[----:B------:R-:W-:Y:S02]  /*b800*/  HADD2.F32 R53, -RZ, R51.H0_H0 ;  /* 0x20000033ff357230 */ /* 0x000fe40000004100 */
[-C--:B------:R-:W-:Y:S01]  /*b810*/  FMUL.FTZ R82, R48, R74.reuse ;  /* 0x0000004a30527220 */ /* 0x080fe20000410000 */
[----:B------:R-:W-:Y:S02]  /*b820*/  HADD2.F32 R70, -RZ, R69.H0_H0 ;  /* 0x20000045ff467230 */ /* 0x000fe40000004100 */
[----:B------:R-:W-:Y:S01]  /*b830*/  FFMA.FTZ R83, R52, R71, -R83 ;  /* 0x0000004734537223 */ /* 0x000fe20000010853 */
[----:B------:R-:W-:Y:S02]  /*b840*/  HADD2.F32 R55, -RZ, R55.H1_H1 ;  /* 0x30000037ff377230 */ /* 0x000fe40000004100 */
[----:B------:R-:W-:Y:S01]  /*b850*/  FMUL.FTZ R85, R53, R74 ;  /* 0x0000004a35557220 */ /* 0x000fe20000410000 */
[----:B------:R-:W-:-:S02]  /*b860*/  HADD2.F32 R52, -RZ, R73.H1_H1 ;  /* 0x30000049ff347230 */ /* 0x000fc40000004100 */
[-C--:B------:R-:W-:Y:S01]  /*b870*/  FFMA.FTZ R82, R53, R70.reuse, -R82 ;  /* 0x0000004635527223 */ /* 0x080fe20000010852 */
[----:B------:R-:W-:Y:S02]  /*b880*/  HADD2.F32 R51, -RZ, R51.H1_H1 ;  /* 0x30000033ff337230 */ /* 0x000fe40000004100 */
[----:B------:R-:W-:Y:S01]  /*b890*/  FFMA.FTZ R75, R68, R71, R75 ;  /* 0x00000047444b7223 */ /* 0x000fe2000001004b */
[----:B------:R-:W-:Y:S01]  /*b8a0*/  FFMA.FTZ R85, R48, R70, R85 ;  /* 0x0000004630557223 */ /* 0x000fe20000010055 */
[----:B------:R-:W-:Y:S02]  /*b8b0*/  HADD2.F32 R60, -RZ, R60.H1_H1 ;  /* 0x3000003cff3c7230 */ /* 0x000fe40000004100 */
[-C--:B------:R-:W-:Y:S01]  /*b8c0*/  FMUL.FTZ R68, R55, R52.reuse ;  /* 0x0000003437447220 */ /* 0x080fe20000410000 */
[----:B------:R-:W-:Y:S02]  /*b8d0*/  HADD2.F32 R53, -RZ, R72.H1_H1 ;  /* 0x30000048ff357230 */ /* 0x000fe40000004100 */
[----:B------:R-:W-:Y:S01]  /*b8e0*/  FMUL.FTZ R52, R51, R52 ;  /* 0x0000003433347220 */ /* 0x000fe20000410000 */
[----:B------:R-:W-:Y:S01]  /*b8f0*/  HADD2.F32 R50, -RZ, R50.H1_H1 ;  /* 0x30000032ff327230 */ /* 0x000fe20000004100 */
[----:B------:R-:W-:Y:S01]  /*b900*/  F2FP.SATFINITE.E4M3.F32.PACK_AB_MERGE_C R79, R80, R79, RZ ;  /* 0x0000004f504f723e */ /* 0x000fe200048070ff */
[----:B------:R-:W-:-:S02]  /*b910*/  HADD2.F32 R48, -RZ, R69.H1_H1 ;  /* 0x30000045ff307230 */ /* 0x000fc40000004100 */
[-C--:B------:R-:W-:Y:S01]  /*b920*/  FMUL.FTZ R69, R60, R53.reuse ;  /* 0x000000353c457220 */ /* 0x080fe20000410000 */
[----:B------:R-:W-:Y:S02]  /*b930*/  HADD2.F32 R49, -RZ, R49.H1_H1 ;  /* 0x30000031ff317230 */ /* 0x000fe40000004100 */
[C---:B------:R-:W-:Y:S01]  /*b940*/  FMUL.FTZ R53, R50.reuse, R53 ;  /* 0x0000003532357220 */ /* 0x040fe20000410000 */
[-C--:B------:R-:W-:Y:S01]  /*b950*/  FFMA.FTZ R51, R51, R48.reuse, -R68 ;  /* 0x0000003033337223 */ /* 0x080fe20000010844 */
[----:B------:R-:W-:Y:S01]  /*b960*/  FFMA.FTZ R52, R55, R48, R52 ;  /* 0x0000003037347223 */ /* 0x000fe20000010034 */
[-C--:B------:R-:W-:Y:S01]  /*b970*/  FFMA.FTZ R50, R50, R49.reuse, -R69 ;  /* 0x0000003132327223 */ /* 0x080fe20000010845 */
[----:B------:R-:W-:Y:S01]  /*b980*/  FFMA.FTZ R60, R60, R49, R53 ;  /* 0x000000313c3c7223 */ /* 0x000fe20000010035 */
[----:B------:R-:W-:Y:S01]  /*b990*/  F2FP.SATFINITE.E4M3.F32.PACK_AB_MERGE_C R49, R77, R66, R78 ;  /* 0x000000424d31723e */ /* 0x000fe2000480704e */
[----:B------:R-:W-:Y:S01]  /*b9a0*/  IMAD.MOV.U32 R48, RZ, RZ, R65 ;  /* 0x000000ffff307224 */ /* 0x000fe200078e0041 */
[----:B------:R-:W-:-:S02]  /*b9b0*/  F2FP.SATFINITE.E4M3.F32.PACK_AB_MERGE_C R51, R51, R82, RZ ;  /* 0x000000523333723e */ /* 0x000fc400048070ff */
[----:B------:R-:W-:Y:S02]  /*b9c0*/  F2FP.SATFINITE.E4M3.F32.PACK_AB_MERGE_C R52, R52, R85, RZ ;  /* 0x000000553434723e */ /* 0x000fe400048070ff */
[----:B------:R-:W-:Y:S01]  /*b9d0*/  F2FP.SATFINITE.E4M3.F32.PACK_AB_MERGE_C R51, R50, R83, R51 ;  /* 0x000000533233723e */ /* 0x000fe20004807033 */
[----:B------:R-:W-:Y:S01]  /*b9e0*/  IMAD.MOV.U32 R50, RZ, RZ, R62 ;  /* 0x000000ffff327224 */ /* 0x000fe200078e003e */
[----:B------:R-:W-:Y:S01]  /*b9f0*/  F2FP.SATFINITE.E4M3.F32.PACK_AB_MERGE_C R55, R60, R75, R52 ;  /* 0x0000004b3c37723e */ /* 0x000fe20004807034 */
[----:B------:R-:W-:Y:S01]  /*ba00*/  IMAD.MOV.U32 R52, RZ, RZ, R64 ;  /* 0x000000ffff347224 */ /* 0x000fe200078e0040 */
[----:B------:R-:W-:-:S07]  /*ba10*/  F2FP.SATFINITE.E4M3.F32.PACK_AB_MERGE_C R53, R76, R67, R79 ;  /* 0x000000434c35723e */ /* 0x000fce000480704f */
.L_x_8058:
[----:B------:R-:W-:Y:S05]  /*ba20*/  BSYNC B1 ;  /* 0x0000000000017941 */ /* 0x000fea0003800000 */
.L_x_8057:
[----:B------:R-:W-:Y:S01]  /*ba30*/  ISETP.GE.AND P2, PT, R63, R145, PT ;  /* 0x000000913f00720c */ /* 0x000fe20003f46270 */
[----:B------:R-:W-:Y:S02]  /*ba40*/  ULDC.64 UR4, c[0x0][0x208] ;  /* 0x0000820000047ab9 */ /* 0x000fe40000000a00 */
[----:B-1----:R3:W-:Y:S10]  /*ba50*/  STG.E.128 desc[UR4][R58.64], R48 ;  /* 0x000000303a007986 */ /* 0x0027f4000c101d04 */
[----:B------:R-:W-:Y:S05]  /*ba60*/  @P2 BRA `(.L_x_8035) ;  /* 0x0000000400fc2947 */ /* 0x000fea0003800000 */
[--C-:B---3--:R-:W-:Y:S01]  /*ba70*/  SHF.R.S32.HI R48, RZ, 0x1f, R63.reuse ;  /* 0x0000001fff307819 */ /* 0x108fe2000001143f */
[----:B------:R-:W-:Y:S01]  /*ba80*/  ULDC.64 UR4, c[0x0][0x208] ;  /* 0x0000820000047ab9 */ /* 0x000fe20000000a00 */
[----:B------:R-:W-:-:S04]  /*ba90*/  IADD3 R63, P2, P3, R42, R124, R63 ;  /* 0x0000007c2a3f7210 */ /* 0x000fc80007b5e03f */
[----:B------:R-:W-:Y:S02]  /*baa0*/  IADD3.X R48, R38, R61, R48, P2, P3 ;  /* 0x0000003d26307210 */ /* 0x000fe400017e6430 */
[----:B------:R-:W-:-:S05]  /*bab0*/  IADD3 R56, P2, R63, R56, RZ ;  /* 0x000000383f387210 */ /* 0x000fca0007f5e0ff */
[----:B------:R-:W-:-:S05]  /*bac0*/  IMAD.X R57, R48, 0x1, R57, P2 ;  /* 0x0000000130397824 */ /* 0x000fca00010e0639 */
[----:B--2---:R4:W-:Y:S01]  /*bad0*/  STG.E.128 desc[UR4][R56.64], R52 ;  /* 0x0000003438007986 */ /* 0x0049e2000c101d04 */
[----:B------:R-:W-:Y:S05]  /*bae0*/  BRA `(.L_x_8035) ;  /* 0x0000000400dc7947 */ /* 0x000fea0003800000 */
.L_x_7998:
[----:B------:R-:W2:Y:S02]  /*baf0*/  LDL R48, [R1+0x4c] ;  /* 0x00004c0001307983 */ /* 0x000ea40000100800 */
[----:B--2---:R-:W-:-:S13]  /*bb00*/  R2UR UR4, R48 ;  /* 0x00000000300472ca */ /* 0x004fda00000e0000 */
[----:B------:R-:W-:-:S06]  /*bb10*/  UISETP.NE.AND UP0, UPT, UR4, 0x3, UPT ;  /* 0x000000030400788c */ /* 0x000fcc000bf05270 */
[----:B------:R-:W-:-:S13]  /*bb20*/  PLOP3.LUT P5, PT, PT, PT, UP0, 0x80, 0x0 ;  /* 0x000000000000781c */ /* 0x000fda0003faf008 */
[----:B------:R-:W-:Y:S05]  /*bb30*/  @!P5 BRA `(.L_x_8059) ;  /* 0x000000000004d947 */ /* 0x000fea0003800000 */
[----:B------:R-:W-:Y:S01]  /*bb40*/  BPT.TRAP 0x1 ;  /* 0x000000040000795c */ /* 0x000fe20000300000 */
.L_x_8059:
[----:B------:R-:W2:Y:S01]  /*bb50*/  LDL R48, [R1] ;  /* 0x0000000001307983 */ /* 0x000ea20000100800 */
[----:B------:R-:W-:Y:S01]  /*bb60*/  IMAD R108, R17, 0x8, R16 ;  /* 0x00000008116c7824 */ /* 0x000fe200078e0210 */
[----:B------:R-:W-:Y:S01]  /*bb70*/  BSSY B1, `(.L_x_8060) ;  /* 0x0000008000017945 */ /* 0x000fe20003800000 */
[----:B------:R-:W-:Y:S01]  /*bb80*/  IMAD R117, R25, -0xe0, R2 ;  /* 0xffffff2019757824 */ /* 0x000fe200078e0202 */
[----:B------:R-:W-:-:S04]  /*bb90*/  SHF.R.S32.HI R49, RZ, 0x1f, R25 ;  /* 0x0000001fff317819 */ /* 0x000fc80000011419 */
[----:B------:R-:W-:Y:S02]  /*bba0*/  VIMNMX R117, R117, 0xe0, PT ;  /* 0x000000e075757848 */ /* 0x000fe40003fe0100 */
[----:B--2---:R-:W-:Y:S01]  /*bbb0*/  SHF.L.U32 R129, R48, 0x1f, RZ ;  /* 0x0000001f30817819 */ /* 0x004fe200000006ff */
[----:B------:R-:W-:-:S03]  /*bbc0*/  IMAD R48, R14, R25, RZ ;  /* 0x000000190e307224 */ /* 0x000fc600078e02ff */
[----:B------:R-:W0:Y:S02]  /*bbd0*/  SYNCS.PHASECHK.TRANS64.TRYWAIT P2, [R108+URZ+0x2e890], R129 ;  /* 0x02e890816c0075a7 */ /* 0x000e24000804017f */
[----:B0-----:R-:W-:Y:S05]  /*bbe0*/  @!P2 BRA `(.L_x_8061) ;  /* 0x000002180014a947 */ /* 0x001fea0003800000 */
.L_x_8303:
[----:B------:R-:W-:Y:S05]  /*bbf0*/  BSYNC B1 ;  /* 0x0000000000017941 */ /* 0x000fea0003800000 */
.L_x_8060:
[----:B------:R-:W-:Y:S01]  /*bc00*/  ISETP.GE.AND P2, PT, R228, R117, PT ;  /* 0x00000075e400720c */ /* 0x000fe20003f46270 */
[----:B------:R-:W-:Y:S01]  /*bc10*/  IMAD R49, R49, R130, R48 ;  /* 0x0000008231317224 */ /* 0x000fe200078e0230 */
[----:B------:R-:W-:Y:S01]  /*bc20*/  BSSY B1, `(.L_x_8062) ;  /* 0x0000016000017945 */ /* 0x000fe20003800000 */
[----:B------:R-:W-:-:S04]  /*bc30*/  IMAD.WIDE.U32 R52, R130, R25, RZ ;  /* 0x0000001982347225 */ /* 0x000fc800078e00ff */
[----:B------:R-:W-:-:S06]  /*bc40*/  IMAD.IADD R57, R49, 0x1, R53 ;  /* 0x0000000131397824 */ /* 0x000fcc00078e0235 */
[----:B------:R-:W-:Y:S05]  /*bc50*/  @P2 BRA `(.L_x_8063) ;  /* 0x0000000000482947 */ /* 0x000fea0003800000 */
[----:B------:R-:W1:Y:S01]  /*bc60*/  @!P0 LDS.128 R48, [R116+0x20400] ;  /* 0x0204000074308984 */ /* 0x000e620000000c00 */
[----:B------:R-:W2:Y:S01]  /*bc70*/  @!P0 LDC.64 R54, c[0x0][0x2e8] ;  /* 0x0000ba00ff368b82 */ /* 0x000ea20000000a00 */
[----:B------:R-:W-:Y:S01]  /*bc80*/  ULDC.64 UR4, c[0x0][0x208] ;  /* 0x0000820000047ab9 */ /* 0x000fe20000000a00 */
[----:B--2---:R-:W-:-:S04]  /*bc90*/  @!P0 IADD3 R54, P2, P3, R52, R54, R37 ;  /* 0x0000003634368210 */ /* 0x004fc80007b5e025 */
[----:B------:R-:W-:-:S05]  /*bca0*/  @!P0 IADD3.X R55, R57, R55, R104, P2, P3 ;  /* 0x0000003739378210 */ /* 0x000fca00017e6468 */
[----:B-1----:R1:W-:Y:S01]  /*bcb0*/  @!P0 STG.E.128 desc[UR4][R54.64], R48 ;  /* 0x0000003036008986 */ /* 0x0023e2000c101d04 */
[----:B------:R-:W-:Y:S05]  /*bcc0*/  @P1 BRA `(.L_x_8063) ;  /* 0x00000000002c1947 */ /* 0x000fea0003800000 */
[----:B------:R-:W-:Y:S01]  /*bcd0*/  ULDC.64 UR4, c[0x0][0x2e8] ;  /* 0x0000ba0000047ab9 */ /* 0x000fe20000000a00 */
[----:B-1----:R-:W-:Y:S01]  /*bce0*/  VIADD R48, R28, 0x40 ;  /* 0x000000401c307836 */ /* 0x002fe20000000000 */
[----:B------:R-:W-:Y:S01]  /*bcf0*/  IADD3 R54, P2, P3, R41, UR4, R52 ;  /* 0x0000000429367c10 */ /* 0x000fe2000fb5e034 */
[----:B------:R-:W-:-:S03]  /*bd00*/  ULDC.64 UR6, c[0x0][0x208] ;  /* 0x0000820000067ab9 */ /* 0x000fc60000000a00 */
[----:B------:R-:W-:Y:S02]  /*bd10*/  IADD3.X R55, R106, UR5, R57, P2, P3 ;  /* 0x000000056a377c10 */ /* 0x000fe400097e6439 */
[----:B------:R-:W-:-:S13]  /*bd20*/  LOP3.LUT P2, RZ, R229, 0x4, RZ, 0xc0, !PT ;  /* 0x00000004e5ff7812 */ /* 0x000fda000784c0ff */
[----:B------:R-:W-:-:S05]  /*bd30*/  @P2 IADD3 R48, R28, -0x40, RZ ;  /* 0xffffffc01c302810 */ /* 0x000fca0007ffe0ff */
[----:B------:R-:W-:-:S04]  /*bd40*/  IMAD R49, R17, 0x7000, R48 ;  /* 0x0000700011317824 */ /* 0x000fc800078e0230 */
[----:B------:R-:W-:-:S06]  /*bd50*/  IMAD.IADD R49, R16, 0x1, R49 ;  /* 0x0000000110317824 */ /* 0x000fcc00078e0231 */
[----:B------:R-:W1:Y:S04]  /*bd60*/  LDS.128 R48, [R49+0x20400] ;  /* 0x0204000031307984 */ /* 0x000e680000000c00 */
[----:B-1----:R2:W-:Y:S02]  /*bd70*/  STG.E.128 desc[UR6][R54.64], R48 ;  /* 0x0000003036007986 */ /* 0x0025e4000c101d06 */
.L_x_8063:
[----:B------:R-:W-:Y:S05]  /*bd80*/  BSYNC B1 ;  /* 0x0000000000017941 */ /* 0x000fea0003800000 */
.L_x_8062:
[----:B-12---:R-:W-:Y:S01]  /*bd90*/  VIADD R48, R228, 0x40 ;  /* 0x00000040e4307836 */ /* 0x006fe20000000000 */
[----:B------:R-:W-:Y:S04]  /*bda0*/  BSSY B1, `(.L_x_8064) ;  /* 0x0000017000017945 */ /* 0x000fe80003800000 */
[----:B------:R-:W-:-:S13]  /*bdb0*/  ISETP.GE.AND P2, PT, R48, R117, PT ;  /* 0x000000753000720c */ /* 0x000fda0003f46270 */
[----:B------:R-:W-:Y:S05]  /*bdc0*/  @P2 BRA `(.L_x_8065) ;  /* 0x0000000000502947 */ /* 0x000fea0003800000 */
[----:B------:R-:W1:Y:S01]  /*bdd0*/  @!P0 LDS.128 R48, [R116+0x22400] ;  /* 0x0224000074308984 */ /* 0x000e620000000c00 */
[----:B------:R-:W2:Y:S01]  /*bde0*/  @!P0 LDC.64 R54, c[0x0][0x2e8] ;  /* 0x0000ba00ff368b82 */ /* 0x000ea20000000a00 */
[----:B------:R-:W-:Y:S01]  /*bdf0*/  IADD3 R56, P2, R102, R52, RZ ;  /* 0x0000003466387210 */ /* 0x000fe20007f5e0ff */
[----:B------:R-:W-:-:S04]  /*be00*/  ULDC.64 UR4, c[0x0][0x208] ;  /* 0x0000820000047ab9 */ /* 0x000fc80000000a00 */
[----:B------:R-:W-:Y:S01]  /*be10*/  IMAD.X R59, R57, 0x1, R103, P2 ;  /* 0x00000001393b7824 */ /* 0x000fe200010e0667 */
        /* <DEDUP_REMOVED lines=10> */
[----:B------:R-:W-:-:S04]  /*bec0*/  @P2 VIADD R48, R28, 0xffffffc0 ;  /* 0xffffffc01c302836 */ /* 0x000fc80000000000 */
[----:B------:R-:W-:-:S04]  /*bed0*/  IMAD R49, R17, 0x7000, R48 ;  /* 0x0000700011317824 */ /* 0x000fc800078e0230 */
[----:B------:R-:W-:-:S06]  /*bee0*/  IMAD.IADD R49, R16, 0x1, R49 ;  /* 0x0000000110317824 */ /* 0x000fcc00078e0231 */
[----:B------:R-:W1:Y:S04]  /*bef0*/  LDS.128 R48, [R49+0x22400] ;  /* 0x0224000031307984 */ /* 0x000e680000000c00 */
[----:B-1----:R2:W-:Y:S02]  /*bf00*/  STG.E.128 desc[UR6][R54.64], R48 ;  /* 0x0000003036007986 */ /* 0x0025e4000c101d06 */
.L_x_8065:
[----:B------:R-:W-:Y:S05]  /*bf10*/  BSYNC B1 ;  /* 0x0000000000017941 */ /* 0x000fea0003800000 */
.L_x_8064:
[----:B-12---:R-:W-:Y:S01]  /*bf20*/  VIADD R48, R228, 0x80 ;  /* 0x00000080e4307836 */ /* 0x006fe20000000000 */
[----:B------:R-:W-:Y:S04]  /*bf30*/  BSSY B1, `(.L_x_8066) ;  /* 0x0000017000017945 */ /* 0x000fe80003800000 */
[----:B------:R-:W-:-:S13]  /*bf40*/  ISETP.GE.AND P2, PT, R48, R117, PT ;  /* 0x000000753000720c */ /* 0x000fda0003f46270 */
[----:B------:R-:W-:Y:S05]  /*bf50*/  @P2 BRA `(.L_x_8067) ;  /* 0x0000000000502947 */ /* 0x000fea0003800000 */
[----:B------:R-:W1:Y:S01]  /*bf60*/  @!P0 LDS.128 R48, [R116+0x24400] ;  /* 0x0244000074308984 */ /* 0x000e620000000c00 */
[----:B------:R-:W2:Y:S01]  /*bf70*/  @!P0 LDC.64 R54, c[0x0][0x2e8] ;  /* 0x0000ba00ff368b82 */ /* 0x000ea20000000a00 */
[----:B------:R-:W-:Y:S01]  /*bf80*/  LEA R56, P2, R40, R52, 0x7 ;  /* 0x0000003428387211 */ /* 0x000fe200078438ff */
        /* <DEDUP_REMOVED lines=17> */
.L_x_8067:
[----:B------:R-:W-:Y:S05]  /*c0a0*/  BSYNC B1 ;  /* 0x0000000000017941 */ /* 0x000fea0003800000 */
.L_x_8066:
[----:B-12---:R-:W-:-:S05]  /*c0b0*/  VIADD R48, R228, 0xc0 ;  /* 0x000000c0e4307836 */ /* 0x006fca0000000000 */
[----:B------:R-:W-:-:S13]  /*c0c0*/  ISETP.GE.AND P2, PT, R48, R117, PT ;  /* 0x000000753000720c */ /* 0x000fda0003f46270 */
[----:B------:R-:W-:Y:S05]  /*c0d0*/  @P2 BRA `(.L_x_8035) ;  /* 0x0000000000602947 */ /* 0x000fea0003800000 */
[----:B------:R-:W1:Y:S01]  /*c0e0*/  LDC.64 R50, c[0x0][0x300] ;  /* 0x0000c000ff327b82 */ /* 0x000e620000000a00 */
[----:B------:R-:W-:Y:S01]  /*c0f0*/  IMAD.MOV.U32 R54, RZ, RZ, R52 ;  /* 0x000000ffff367224 */ /* 0x000fe200078e0034 */
[----:B------:R-:W-:Y:S01]  /*c100*/  ULDC.64 UR4, c[0x0][0x208] ;  /* 0x0000820000047ab9 */ /* 0x000fe20000000a00 */
[----:B------:R-:W-:-:S05]  /*c110*/  IMAD.MOV.U32 R55, RZ, RZ, R57 ;  /* 0x000000ffff377224 */ /* 0x000fca00078e0039 */
        /* <DEDUP_REMOVED lines=20> */
.L_x_8035:
[----:B------:R-:W-:Y:S05]  /*c260*/  BSYNC B0 ;  /* 0x0000000000007941 */ /* 0x000fea0003800000 */
.L_x_7997:
        /* <DEDUP_REMOVED lines=17> */
.L_x_8069:
[----:B------:R-:W-:Y:S05]  /*c380*/  BSYNC B0 ;  /* 0x0000000000007941 */ /* 0x000fea0003800000 */
.L_x_8068:
[----:B------:R-:W2:Y:S01]  /*c390*/  SYNCS.PHASECHK.TRANS64.TRYWAIT P3, [R108+URZ+0x2e8b0], R129 ;  /* 0x02e8b0816c0075a7 */ /* 0x000ea2000806017f */
[----:B------:R-:W-:Y:S01]  /*c3a0*/  ULDC.64 UR4, c[0x0][0x318] ;  /* 0x0000c60000047ab9 */ /* 0x000fe20000000a00 */
[----:B------:R-:W-:Y:S01]  /*c3b0*/  ULDC.64 UR60, c[0x0][0x328] ;  /* 0x0000ca00003c7ab9 */ /* 0x000fe20000000a00 */
[----:B------:R-:W-:Y:S01]  /*c3c0*/  MOV R233, UR4 ;  /* 0x0000000400e97c02 */ /* 0x000fe20008000f00 */
[----:B------:R-:W-:Y:S01]  /*c3d0*/  IMAD.U32 R232, RZ, RZ, UR5 ;  /* 0x00000005ffe87e24 */ /* 0x000fe2000f8e00ff */
[----:B------:R-:W-:Y:S04]  /*c3e0*/  BSSY B0, `(.L_x_8070) ;  /* 0x0000002000007945 */ /* 0x000fe80003800000 */
[----:B--2---:R-:W-:Y:S05]  /*c3f0*/  @!P3 BRA `(.L_x_8071) ;  /* 0x000002100024b947 */ /* 0x004fea0003800000 */
.L_x_8304:
[----:B------:R-:W-:Y:S05]  /*c400*/  BSYNC B0 ;  /* 0x0000000000007941 */ /* 0x000fea0003800000 */
.L_x_8070:
        /* <DEDUP_REMOVED lines=8> */
[----:B------:R-:W-:Y:S01]  /*c490*/  IMAD.MOV.U32 R49, RZ, RZ, R107 ;  /* 0x000000ffff317224 */ /* 0x000fe200078e006b */
[----:B------:R-:W-:Y:S01]  /*c4a0*/  R2UR UR5, R233 ;  /* 0x00000000e90572ca */ /* 0x000fe200000e0000 */
[----:B------:R-:W-:Y:S01]  /*c4b0*/  IMAD R51, R53, UR60, RZ ;  /* 0x0000003c35337c24 */ /* 0x000fe2000f8e02ff */
[----:B------:R-:W-:Y:S01]  /*c4c0*/  R2UR UR4, R232 ;  /* 0x00000000e80472ca */ /* 0x000fe200000e0000 */
[----:B------:R-:W-:-:S04]  /*c4d0*/  IMAD.WIDE.U32 R48, R52, UR60, R48 ;  /* 0x0000003c34307c25 */ /* 0x000fc8000f8e0030 */
[----:B------:R-:W-:-:S04]  /*c4e0*/  IMAD R51, R52, UR61, R51 ;  /* 0x0000003d34337c24 */ /* 0x000fc8000f8e0233 */
[----:B------:R-:W-:Y:S01]  /*c4f0*/  @!P3 LOP3.LUT P5, RZ, R229, 0x4, RZ, 0xc0, !PT ;  /* 0x00000004e5ffb812 */ /* 0x000fe200078ac0ff */
[----:B------:R-:W-:-:S03]  /*c500*/  @!P3 VIADD R56, R115, 0x40 ;  /* 0x000000407338b836 */ /* 0x000fc60000000000 */
[----:B------:R-:W-:Y:S02]  /*c510*/  @!P3 PLOP3.LUT P4, PT, P5, PT, PT, 0x80, 0x0 ;  /* 0x000000000000b81c */ /* 0x000fe40002f8f070 */
[----:B------:R-:W-:-:S04]  /*c520*/  IADD3 R54, P5, R48, UR5, RZ ;  /* 0x0000000530367c10 */ /* 0x000fc8000ffbe0ff */
[----:B------:R-:W-:Y:S01]  /*c530*/  IADD3.X R55, R49, UR4, R51, P5, !PT ;  /* 0x0000000431377c10 */ /* 0x000fe2000affe433 */
[----:B------:R-:W-:-:S06]  /*c540*/  ULDC.64 UR4, c[0x0][0x208] ;  /* 0x0000820000047ab9 */ /* 0x000fcc0000000a00 */
[----:B------:R-:W-:Y:S01]  /*c550*/  @P4 VIADD R56, R115, 0xffffffc0 ;  /* 0xffffffc073384836 */ /* 0x000fe20000000000 */
[----:B------:R-:W-:-:S03]  /*c560*/  ISETP.GE.AND P4, PT, R18, UR6, PT ;  /* 0x0000000612007c0c */ /* 0x000fc6000bf86270 */
[----:B------:R-:W-:-:S10]  /*c570*/  @!P3 IMAD.IADD R56, R16, 0x1, R56 ;  /* 0x000000011038b824 */ /* 0x000fd400078e0238 */
[----:B------:R-:W1:Y:S04]  /*c580*/  @!P4 LDS.128 R48, [R116+0xe400] ;  /* 0x00e400007430c984 */ /* 0x000e680000000c00 */
[----:B-1----:R-:W-:Y:S04]  /*c590*/  @!P4 STG.E.128 desc[UR4][R54.64], R48 ;  /* 0x000000303600c986 */ /* 0x002fe8000c101d04 */
[----:B------:R-:W1:Y:S04]  /*c5a0*/  @!P3 LDS.128 R48, [R56+0xe400] ;  /* 0x00e400003830b984 */ /* 0x000e680000000c00 */
[----:B-1----:R3:W-:Y:S02]  /*c5b0*/  @!P3 STG.E.128 desc[UR4][R54.64+0x40], R48 ;  /* 0x000040303600b986 */ /* 0x0027e4000c101d04 */
.L_x_8073:
[----:B------:R-:W-:Y:S05]  /*c5c0*/  BSYNC B0 ;  /* 0x0000000000007941 */ /* 0x000fea0003800000 */
.L_x_8072:
[----:B-1-3--:R-:W-:Y:S01]  /*c5d0*/  VIADD R48, R228, 0x40 ;  /* 0x00000040e4307836 */ /* 0x00afe20000000000 */
[----:B------:R-:W-:Y:S04]  /*c5e0*/  BSSY B0, `(.L_x_8074) ;  /* 0x000001c000007945 */ /* 0x000fe80003800000 */
[----:B------:R-:W-:-:S13]  /*c5f0*/  ISETP.GE.AND P3, PT, R48, R117, PT ;  /* 0x000000753000720c */ /* 0x000fda0003f66270 */
[----:B------:R-:W-:Y:S05]  /*c600*/  @P3 BRA `(.L_x_8075) ;  /* 0x0000000000643947 */ /* 0x000fea0003800000 */
[----:B------:R-:W-:Y:S01]  /*c610*/  ULDC UR6, c[0x0][0x2f4] ;  /* 0x0000bd0000067ab9 */ /* 0x000fe20000000800 */
[----:B------:R-:W-:Y:S01]  /*c620*/  PLOP3.LUT P4, PT, PT, PT, PT, 0x8, 0x0 ;  /* 0x000000000000781c */ /* 0x000fe20003f8e170 */
[----:B------:R-:W-:Y:S01]  /*c630*/  IMAD.MOV.U32 R48, RZ, RZ, R44 ;  /* 0x000000ffff307224 */ /* 0x000fe200078e002c */
[----:B------:R-:W-:Y:S01]  /*c640*/  ISETP.GE.AND P3, PT, R4, UR6, PT ;  /* 0x0000000604007c0c */ /* 0x000fe2000bf66270 */
[----:B------:R-:W-:Y:S01]  /*c650*/  IMAD.MOV.U32 R49, RZ, RZ, R107 ;  /* 0x000000ffff317224 */ /* 0x000fe200078e006b */
[----:B------:R-:W-:Y:S02]  /*c660*/  R2UR UR4, R233 ;  /* 0x00000000e90472ca */ /* 0x000fe400000e0000 */
[----:B------:R-:W-:-:S09]  /*c670*/  R2UR UR7, R232 ;  /* 0x00000000e80772ca */ /* 0x000fd200000e0000 */
[----:B------:R-:W-:Y:S01]  /*c680*/  @!P3 LOP3.LUT P5, RZ, R229, 0x4, RZ, 0xc0, !PT ;  /* 0x00000004e5ffb812 */ /* 0x000fe200078ac0ff */
[----:B------:R-:W-:-:S03]  /*c690*/  @!P3 VIADD R56, R115, 0x40 ;  /* 0x000000407338b836 */ /* 0x000fc60000000000 */
[----:B------:R-:W-:Y:S02]  /*c6a0*/  @!P3 PLOP3.LUT P4, PT, P5, PT, PT, 0x80, 0x0 ;  /* 0x000000000000b81c */ /* 0x000fe40002f8f070 */
[----:B------:R-:W-:-:S05]  /*c6b0*/  IADD3 R51, P5, R52, 0x40, RZ ;  /* 0x0000004034337810 */ /* 0x000fca0007fbe0ff */
[----:B------:R-:W-:Y:S02]  /*c6c0*/  IMAD.X R50, RZ, RZ, R53, P5 ;  /* 0x000000ffff327224 */ /* 0x000fe400028e0635 */
[----:B------:R-:W-:-:S04]  /*c6d0*/  IMAD.WIDE.U32 R48, R51, UR60, R48 ;  /* 0x0000003c33307c25 */ /* 0x000fc8000f8e0030 */
[----:B------:R-:W-:Y:S01]  /*c6e0*/  IMAD R50, R50, UR60, RZ ;  /* 0x0000003c32327c24 */ /* 0x000fe2000f8e02ff */
[----:B------:R-:W-:Y:S02]  /*c6f0*/  @P4 IADD3 R56, R115, -0x40, RZ ;  /* 0xffffffc073384810 */ /* 0x000fe40007ffe0ff */
[----:B------:R-:W-:Y:S01]  /*c700*/  IADD3 R54, P4, R48, UR4, RZ ;  /* 0x0000000430367c10 */ /* 0x000fe2000ff9e0ff */
[----:B------:R-:W-:Y:S01]  /*c710*/  IMAD R51, R51, UR61, R50 ;  /* 0x0000003d33337c24 */ /* 0x000fe2000f8e0232 */
[----:B------:R-:W-:Y:S01]  /*c720*/  ULDC.64 UR4, c[0x0][0x208] ;  /* 0x0000820000047ab9 */ /* 0x000fe20000000a00 */
[----:B------:R-:W-:-:S03]  /*c730*/  @!P3 IMAD.IADD R56, R16, 0x1, R56 ;  /* 0x000000011038b824 */ /* 0x000fc600078e0238 */
[----:B------:R-:W-:Y:S02]  /*c740*/  IADD3.X R55, R49, UR7, R51, P4, !PT ;  /* 0x0000000731377c10 */ /* 0x000fe4000a7fe433 */
[----:B------:R-:W-:-:S13]  /*c750*/  ISETP.GE.AND P4, PT, R18, UR6, PT ;  /* 0x0000000612007c0c */ /* 0x000fda000bf86270 */
[----:B------:R-:W1:Y:S04]  /*c760*/  @!P4 LDS.128 R48, [R116+0x10400] ;  /* 0x010400007430c984 */ /* 0x000e680000000c00 */
[----:B-1----:R-:W-:Y:S04]  /*c770*/  @!P4 STG.E.128 desc[UR4][R54.64], R48 ;  /* 0x000000303600c986 */ /* 0x002fe8000c101d04 */
[----:B------:R-:W1:Y:S04]  /*c780*/  @!P3 LDS.128 R48, [R56+0x10400] ;  /* 0x010400003830b984 */ /* 0x000e680000000c00 */
[----:B-1----:R1:W-:Y:S02]  /*c790*/  @!P3 STG.E.128 desc[UR4][R54.64+0x40], R48 ;  /* 0x000040303600b986 */ /* 0x0023e4000c101d04 */
.L_x_8075:
[----:B------:R-:W-:Y:S05]  /*c7a0*/  BSYNC B0 ;  /* 0x0000000000007941 */ /* 0x000fea0003800000 */
.L_x_8074:
        /* <DEDUP_REMOVED lines=20> */
[----:B------:R-:W-:Y:S01]  /*c8f0*/  IMAD R51, R51, UR61, R50 ;  /* 0x0000003d33337c24 */ /* 0x000fe2000f8e0232 */
[----:B------:R-:W-:Y:S02]  /*c900*/  ULDC.64 UR4, c[0x0][0x208] ;  /* 0x0000820000047ab9 */ /* 0x000fe40000000a00 */
[----:B------:R-:W-:Y:S02]  /*c910*/  @!P3 IADD3 R56, R16, R56, RZ ;  /* 0x000000381038b210 */ /* 0x000fe40007ffe0ff */
[----:B------:R-:W-:Y:S02]  /*c920*/  IADD3.X R55, R49, UR7, R51, P4, !PT ;  /* 0x0000000731377c10 */ /* 0x000fe4000a7fe433 */
[----:B------:R-:W-:-:S13]  /*c930*/  ISETP.GE.AND P4, PT, R18, UR6, PT ;  /* 0x0000000612007c0c */ /* 0x000fda000bf86270 */
[----:B------:R-:W1:Y:S04]  /*c940*/  @!P4 LDS.128 R48, [R116+0x12400] ;  /* 0x012400007430c984 */ /* 0x000e680000000c00 */
[----:B-1----:R-:W-:Y:S04]  /*c950*/  @!P4 STG.E.128 desc[UR4][R54.64], R48 ;  /* 0x000000303600c986 */ /* 0x002fe8000c101d04 */
[----:B------:R-:W1:Y:S04]  /*c960*/  @!P3 LDS.128 R48, [R56+0x12400] ;  /* 0x012400003830b984 */ /* 0x000e680000000c00 */
[----:B-1----:R1:W-:Y:S02]  /*c970*/  @!P3 STG.E.128 desc[UR4][R54.64+0x40], R48 ;  /* 0x000040303600b986 */ /* 0x0023e4000c101d04 */
.L_x_8077:
[----:B------:R-:W-:Y:S05]  /*c980*/  BSYNC B0 ;  /* 0x0000000000007941 */ /* 0x000fea0003800000 */
.L_x_8076:
        /* <DEDUP_REMOVED lines=21> */
[----:B------:R-:W-:Y:S01]  /*cae0*/  @!P3 IMAD.IADD R54, R16, 0x1, R54 ;  /* 0x000000011036b824 */ /* 0x000fe200078e0236 */
[----:B------:R-:W-:Y:S02]  /*caf0*/  ULDC.64 UR4, c[0x0][0x208] ;  /* 0x0000820000047ab9 */ /* 0x000fe40000000a00 */
[----:B------:R-:W-:Y:S02]  /*cb00*/  IADD3.X R53, R49, UR7, R51, P4, !PT ;  /* 0x0000000731357c10 */ /* 0x000fe4000a7fe433 */
[----:B------:R-:W-:-:S13]  /*cb10*/  ISETP.GE.AND P4, PT, R18, UR6, PT ;  /* 0x0000000612007c0c */ /* 0x000fda000bf86270 */
[----:B------:R-:W1:Y:S04]  /*cb20*/  @!P4 LDS.128 R48, [R116+0x14400] ;  /* 0x014400007430c984 */ /* 0x000e680000000c00 */
[----:B-1----:R-:W-:Y:S04]  /*cb30*/  @!P4 STG.E.128 desc[UR4][R52.64], R48 ;  /* 0x000000303400c986 */ /* 0x002fe8000c101d04 */
[----:B------:R-:W1:Y:S04]  /*cb40*/  @!P3 LDS.128 R48, [R54+0x14400] ;  /* 0x014400003630b984 */ /* 0x000e680000000c00 */
[----:B-1----:R1:W-:Y:S02]  /*cb50*/  @!P3 STG.E.128 desc[UR4][R52.64+0x40], R48 ;  /* 0x000040303400b986 */ /* 0x0023e4000c101d04 */
.L_x_8079:
[----:B------:R-:W-:Y:S05]  /*cb60*/  BSYNC B0 ;  /* 0x0000000000007941 */ /* 0x000fea0003800000 */
.L_x_8078:
[----:B-1----:R-:W3:Y:S01]  /*cb70*/  LDL.LU R49, [R1] ;  /* 0x0000000001317983 */ /* 0x002ee20000300800 */
[----:B0-2---:R-:W-:Y:S01]  /*cb80*/  @!P2 VIADD R108, R108, 0x2e8c0 ;  /* 0x0002e8c06c6ca836 */ /* 0x005fe20000000000 */
[----:B------:R-:W-:Y:S01]  /*cb90*/  ISETP.NE.AND P3, PT, R109, RZ, PT ;  /* 0x000000ff6d00720c */ /* 0x000fe20003f65270 */
[----:B------:R-:W-:Y:S01]  /*cba0*/  VIADD R17, R17, 0x1 ;  /* 0x0000000111117836 */ /* 0x000fe20000000000 */
[----:B------:R-:W-:Y:S01]  /*cbb0*/  @!PT LDS RZ, [RZ] ;  /* 0x00000000fffff984 */ /* 0x000fe20000000800 */
[----:B------:R-:W-:Y:S01]  /*cbc0*/  @!PT LDS RZ, [RZ] ;  /* 0x00000000fffff984 */ /* 0x000fe20000000800 */
[----:B------:R-:W-:Y:S01]  /*cbd0*/  @!PT LDS RZ, [RZ] ;  /* 0x00000000fffff984 */ /* 0x000fe20000000800 */
[----:B------:R-:W-:Y:S01]  /*cbe0*/  @!PT LDS RZ, [RZ] ;  /* 0x00000000fffff984 */ /* 0x000fe20000000800 */
[----:B------:R0:W-:Y:S06]  /*cbf0*/  MEMBAR.ALL.CTA ;  /* 0x0000000000007992 */ /* 0x0001ec0000008000 */
[----:B0-----:R-:W0:Y:S01]  /*cc00*/  FENCE.VIEW.ASYNC.S ;  /* 0x00000000000073c6 */ /* 0x001e220000000000 */
[----:B------:R-:W-:Y:S01]  /*cc10*/  @!P2 PRMT R108, RZ, 0x654, R108 ;  /* 0x00000654ff6ca816 */ /* 0x000fe2000000006c */
[----:B0-----:R0:W-:Y:S06]  /*cc20*/  BAR.SYNC.DEFER_BLOCKING R136, 0x80 ;  /* 0x000200880000751d */ /* 0x0011ec0000010000 */
[----:B------:R0:W-:Y:S01]  /*cc30*/  @!P2 SYNCS.ARRIVE.TRANS64.RED.A1T0 RZ, [R108+URZ], RZ ;  /* 0x000000ff6cffa9a7 */ /* 0x0001e2000810043f */
[----:B------:R-:W-:-:S04]  /*cc40*/  ISETP.NE.AND P2, PT, R17, 0x2, PT ;  /* 0x000000021100780c */ /* 0x000fc80003f45270 */
[----:B------:R-:W-:Y:S02]  /*cc50*/  SEL R48, RZ, 0x1, P2 ;  /* 0x00000001ff307807 */ /* 0x000fe40001000000 */
[----:B------:R-:W-:Y:S02]  /*cc60*/  SEL R17, R17, RZ, P2 ;  /* 0x000000ff11117207 */ /* 0x000fe40001000000 */
[----:B---3--:R-:W-:-:S05]  /*cc70*/  LOP3.LUT R49, R49, R48, RZ, 0x3c, !PT ;  /* 0x0000003031317212 */ /* 0x008fca00078e3cff */
[----:B------:R0:W-:Y:S01]  /*cc80*/  STL [R1], R49 ;  /* 0x0000003101007387 */ /* 0x0001e20000100800 */
[----:B------:R-:W-:Y:S05]  /*cc90*/  @P3 BRA `(.L_x_8080) ;  /* 0xffffff5c00083947 */ /* 0x000fea000383ffff */
[----:B0-----:R-:W0:Y:S01]  /*cca0*/  S2R R49, SR_TID.X ;  /* 0x0000000000317919 */ /* 0x001e220000002100 */
[----:B------:R-:W-:Y:S02]  /*ccb0*/  PLOP3.LUT P0, PT, PT, PT, PT, 0x8, 0x0 ;  /* 0x000000000000781c */ /* 0x000fe40003f0e170 */
[----:B0-----:R-:W-:-:S04]  /*ccc0*/  SHF.R.U32.HI R49, RZ, 0x7, R49 ;  /* 0x00000007ff317819 */ /* 0x001fc80000011631 */
[----:B------:R-:W-:-:S13]  /*ccd0*/  ISETP.NE.AND P3, PT, R49, 0x1, PT ;  /* 0x000000013100780c */ /* 0x000fda0003f65270 */
[----:B------:R-:W-:Y:S06]  /*cce0*/  @!P3 BAR.ARV 0x9, 0x100 ;  /* 0x024400000000bb1d */ /* 0x000fec0000002000 */
.L_x_7992:
[----:B------:R-:W2:Y:S01]  /*ccf0*/  LDL R2, [R1+0x50] ;  /* 0x0000500001027983 */ /* 0x000ea20000100800 */
[----:B------:R-:W0:Y:S01]  /*cd00*/  LDC R0, c[0x0][0x448] ;  /* 0x00011200ff007b82 */ /* 0x000e220000000800 */
        /* <DEDUP_REMOVED lines=23> */
[----:B0-----:R-:W-:Y:S02]  /*ce80*/  ISETP.NE.AND P1, PT, R0, 0x1, PT ;  /* 0x000000010000780c */ /* 0x001fe40003f25270 */
[----:B-1----:R-:W-:Y:S02]  /*ce90*/  CS2R R30, SRZ ;  /* 0x00000000001e7805 */ /* 0x002fe4000001ff00 */
        /* <DEDUP_REMOVED lines=9> */
[----:B------:R-:W0:Y:S08]  /*cf30*/  @P1 LDC R3, c[0x0][0x44c] ;  /* 0x00011300ff031b82 */ /* 0x000e300000000800 */
[----:B------:R-:W1:Y:S01]  /*cf40*/  @P1 LDC R0, c[0x0][0x450] ;  /* 0x00011400ff001b82 */ /* 0x000e620000000800 */
[----:B--2---:R-:W-:-:S05]  /*cf50*/  IADD3 R2, R2, 0x7f, RZ ;  /* 0x0000007f02027810 */ /* 0x004fca0007ffe0ff */
[----:B0-----:R-:W-:-:S05]  /*cf60*/  @P1 IMAD.HI.U32 R3, R2, R3, RZ ;  /* 0x0000000302031227 */ /* 0x001fca00078e00ff */
[----:B-1----:R-:W-:Y:S02]  /*cf70*/  @P1 SHF.R.U32.HI R2, RZ, R0, R3 ;  /* 0x00000000ff021219 */ /* 0x002fe40000011603 */
[----:B------:R-:W-:-:S03]  /*cf80*/  PLOP3.LUT P1, PT, PT, PT, PT, 0x80, 0x0 ;  /* 0x000000000000781c */ /* 0x000fc60003f2f070 */
[----:B------:R-:W-:Y:S02]  /*cf90*/  IMAD.IADD R3, R137, 0x1, R2 ;  /* 0x0000000189037824 */ /* 0x000fe400078e0202 */
[----:B------:R-:W-:-:S04]  /*cfa0*/  IMAD.MOV.U32 R2, RZ, RZ, RZ ;  /* 0x000000ffff027224 */ /* 0x000fc800078e00ff */
[----:B------:R-:W-:-:S05]  /*cfb0*/  IMAD.HI R2, R3, -0x6db6db6d, R2 ;  /* 0x9249249303027827 */ /* 0x000fca00078e0202 */
        /* <DEDUP_REMOVED lines=8> */
.L_x_8081:
[----:B------:R-:W-:Y:S01]  /*d040*/  CS2R R94, SRZ ;  /* 0x00000000005e7805 */ /* 0x000fe2000001ff00 */
[----:B------:R-:W-:Y:S06]  /*d050*/  @!P2 BRA `(.L_x_8082) ;  /* 0x000001600098a947 */ /* 0x000fec0003800000 */
[----:B------:R-:W-:-:S03]  /*d060*/  UMOV UR4, 0xffffffff ;  /* 0xffffffff00047882 */ /* 0x000fc60000000000 */
[----:B------:R-:W-:Y:S05]  /*d070*/  BRA.DIV UR4, `(.L_x_8083) ;  /* 0x0000020604187947 */ /* 0x000fea000b800000 */
[----:B------:R-:W0:Y:S02]  /*d080*/  S2R R0, SR_TID.X ;  /* 0x0000000000007919 */ /* 0x000e240000002100 */
[----:B0-----:R-:W-:-:S05]  /*d090*/  VIADD R2, R0, 0xffffff80 ;  /* 0xffffff8000027836 */ /* 0x001fca0000000000 */
[----:B------:R-:W-:-:S04]  /*d0a0*/  SHF.R.S32.HI R0, RZ, 0x1f, R2 ;  /* 0x0000001fff007819 */ /* 0x000fc80000011402 */
[----:B------:R-:W-:-:S04]  /*d0b0*/  LEA.HI R0, R0, R2, RZ, 0x7 ;  /* 0x0000000200007211 */ /* 0x000fc800078f38ff */
[----:B------:R-:W-:-:S06]  /*d0c0*/  SHF.R.S32.HI R0, RZ, 0x7, R0 ;  /* 0x00000007ff007819 */ /* 0x000fcc0000011400 */
[----:B------:R-:W0:Y:S04]  /*d0d0*/  SHFL.IDX PT, R0, R0, RZ, 0x1f ;  /* 0x00001fff00007589 */ /* 0x000e2800000e0000 */
[----:B0-----:R0:W-:Y:S02]  /*d0e0*/  STL [R1+0x44], R0 ;  /* 0x0000440001007387 */ /* 0x0011e40000100800 */
.L_x_8307:
        /* <DEDUP_REMOVED lines=27> */
.L_x_8085:
[----:B------:R-:W-:Y:S05]  /*d2a0*/  BSYNC B6 ;  /* 0x0000000000067941 */ /* 0x000fea0003800000 */
.L_x_8084:
[----:B------:R-:W2:Y:S01]  /*d2b0*/  LDL R2, [R1+0xa0] ;  /* 0x0000a00001027983 */ /* 0x000ea20000100800 */
[----:B------:R-:W-:Y:S01]  /*d2c0*/  ULDC.64 UR4, c[0x0][0x990] ;  /* 0x0002640000047ab9 */ /* 0x000fe20000000a00 */
[----:B------:R-:W-:Y:S02]  /*d2d0*/  ULDC.64 UR6, c[0x0][0x998] ;  /* 0x0002660000067ab9 */ /* 0x000fe40000000a00 */
[----:B------:R-:W3:Y:S04]  /*d2e0*/  LDL R21, [R1+0x8c] ;  /* 0x00008c0001157983 */ /* 0x000ee80000100800 */
[----:B------:R-:W4:Y:S01]  /*d2f0*/  LDL R20, [R1+0x68] ;  /* 0x0000680001147983 */ /* 0x000f220000100800 */
[----:B------:R-:W-:Y:S01]  /*d300*/  ISETP.NE.U32.AND P0, PT, RZ, UR4, PT ;  /* 0x00000004ff007c0c */ /* 0x000fe2000bf05070 */
[----:B------:R-:W-:Y:S01]  /*d310*/  ULDC.64 UR8, c[0x0][0x208] ;  /* 0x0000820000087ab9 */ /* 0x000fe20000000a00 */
        /* <DEDUP_REMOVED lines=51> */
.L_x_8089:
[----:B-1----:R1:W2:Y:S02]  /*d650*/  SYNCS.PHASECHK.TRANS64.TRYWAIT P0, [R16+URZ+0x2e800], R3 ;  /* 0x02e80003100075a7 */ /* 0x0022a4000800017f */
[----:B--2---:R-:W-:Y:S05]  /*d660*/  @!P0 NANOSLEEP.SYNCS 0x989680 ;  /* 0x009896800000895d */ /* 0x004fea0003900000 */
[----:B------:R-:W2:Y:S02]  /*d670*/  @!P0 SYNCS.PHASECHK.TRANS64 P0, [R16+URZ+0x2e800], R3 ;  /* 0x02e80003100085a7 */ /* 0x000ea4000800007f */
[----:B--2---:R-:W-:Y:S05]  /*d680*/  @!P0 BRA `(.L_x_8089) ;  /* 0xfffffffc00f08947 */ /* 0x004fea000383ffff */
.L_x_8088:
[----:B------:R-:W-:Y:S05]  /*d690*/  BSYNC B0 ;  /* 0x0000000000007941 */ /* 0x000fea0003800000 */
.L_x_8087:
[----:B------:R-:W-:Y:S05]  /*d6a0*/  BRA `(.L_x_8090) ;  /* 0x00000050004c7947 */ /* 0x000fea0003800000 */
.L_x_8086:
        /* <DEDUP_REMOVED lines=30> */
.L_x_8092:
[----:B------:R-:W-:Y:S05]  /*d890*/  BSYNC B6 ;  /* 0x0000000000067941 */ /* 0x000fea0003800000 */
.L_x_8091:
[----:B------:R-:W2:Y:S01]  /*d8a0*/  LDL R38, [R1+0x50] ;  /* 0x0000500001267983 */ /* 0x000ea20000100800 */
[----:B------:R-:W-:Y:S01]  /*d8b0*/  ULDC.U8 UR4, c[0x0][0x410] ;  /* 0x0001040000047ab9 */ /* 0x000fe20000000000 */
[----:B------:R-:W-:Y:S01]  /*d8c0*/  BSSY B0, `(.L_x_8093) ;  /* 0x00004e9000007945 */ /* 0x000fe20003800000 */
[----:B------:R-:W-:Y:S01]  /*d8d0*/  ISETP.NE.AND P0, PT, RZ, UR4, PT ;  /* 0x00000004ff007c0c */ /* 0x000fe2000bf05270 */
[----:B--2---:R-:W-:-:S12]  /*d8e0*/  IMAD.IADD R41, R228, 0x1, R38 ;  /* 0x00000001e4297824 */ /* 0x004fd800078e0226 */
[----:B------:R-:W-:Y:S05]  /*d8f0*/  @!P0 BRA `(.L_x_8094) ;  /* 0x0000002400ec8947 */ /* 0x000fea0003800000 */
[----:B------:R-:W0:Y:S01]  /*d900*/  LDC R37, c[0x0][0x448] ;  /* 0x00011200ff257b82 */ /* 0x000e220000000800 */
[----:B------:R-:W1:Y:S01]  /*d910*/  S2R R20, SR_TID.X ;  /* 0x0000000000147919 */ /* 0x000e620000002100 */
[----:B------:R-:W-:Y:S01]  /*d920*/  ULDC.64 UR4, c[0x0][0x3f8] ;  /* 0x0000fe0000047ab9 */ /* 0x000fe20000000a00 */
[----:B------:R-:W-:Y:S01]  /*d930*/  MOV R4, R24 ;  /* 0x0000001800047202 */ /* 0x000fe20000000f00 */
[----:B------:R-:W-:Y:S01]  /*d940*/  IMAD.MOV.U32 R8, RZ, RZ, R26 ;  /* 0x000000ffff087224 */ /* 0x000fe200078e001a */
[----:B------:R-:W-:Y:S01]  /*d950*/  ULDC.64 UR6, c[0x0][0x408] ;  /* 0x0001020000067ab9 */ /* 0x000fe20000000a00 */
[----:B------:R-:W-:Y:S01]  /*d960*/  IMAD.MOV.U32 R9, RZ, RZ, R31 ;  /* 0x000000ffff097224 */ /* 0x000fe200078e001f */
[----:B------:R-:W-:Y:S01]  /*d970*/  ULDC.64 UR8, c[0x0][0x400] ;  /* 0x0001000000087ab9 */ /* 0x000fe20000000a00 */
        /* <DEDUP_REMOVED lines=10> */
[----:B-1----:R-:W-:Y:S01]  /*da20*/  @P0 SHF.R.U32.HI R3, RZ, R5, R0 ;  /* 0x00000005ff030219 */ /* 0x002fe20000011600 */
        /* <DEDUP_REMOVED lines=15> */
[----:B------:R0:W1:Y:S04]  /*db20*/  SHFL.IDX PT, R3, R4, RZ, 0x1c1f ;  /* 0x001c1fff04037589 */ /* 0x00006800000e0000 */
[----:B------:R0:W2:Y:S04]  /*db30*/  SHFL.IDX PT, R5, R0, RZ, 0x1c1f ;  /* 0x001c1fff00057589 */ /* 0x0000a800000e0000 */
[----:B------:R0:W3:Y:S04]  /*db40*/  SHFL.IDX PT, R7, R8, RZ, 0x1c1f ;  /* 0x001c1fff08077589 */ /* 0x0000e800000e0000 */
[----:B------:R0:W4:Y:S02]  /*db50*/  SHFL.IDX PT, R14, R6, RZ, 0x1c1f ;  /* 0x001c1fff060e7589 */ /* 0x00012400000e0000 */
.L_x_8313:
        /* <DEDUP_REMOVED lines=9> */
[----:B------:R-:W1:Y:S01]  /*dbf0*/  LDL R9, [R1+0xa8] ;  /* 0x0000a80001097983 */ /* 0x000e620000100800 */
[----:B------:R-:W-:Y:S01]  /*dc00*/  ULDC UR4, c[0x0][0x3f4] ;  /* 0x0000fd0000047ab9 */ /* 0x000fe20000000800 */
[----:B------:R-:W-:Y:S02]  /*dc10*/  CS2R R20, SRZ ;  /* 0x0000000000147805 */ /* 0x000fe4000001ff00 */
[----:B------:R-:W-:Y:S02]  /*dc20*/  ISETP.GE.AND P4, PT, R230, UR4, PT ;  /* 0x00000004e6007c0c */ /* 0x000fe4000bf86270 */
[----:B------:R-:W-:Y:S02]  /*dc30*/  CS2R R28, SRZ ;  /* 0x00000000001c7805 */ /* 0x000fe4000001ff00 */
[----:B------:R-:W-:Y:S02]  /*dc40*/  ISETP.GE.AND P3, PT, R22, UR4, PT ;  /* 0x0000000416007c0c */ /* 0x000fe4000bf66270 */
[----:B------:R-:W-:Y:S01]  /*dc50*/  CS2R R30, SRZ ;  /* 0x00000000001e7805 */ /* 0x000fe2000001ff00 */
[----:B------:R-:W-:-:S06]  /*dc60*/  ULDC.64 UR6, c[0x0][0x208] ;  /* 0x0000820000067ab9 */ /* 0x000fcc0000000a00 */
[----:B--2---:R-:W-:-:S04]  /*dc70*/  @!P4 IADD3 R24, P0, R230, R5, RZ ;  /* 0x00000005e618c210 */ /* 0x004fc80007f1e0ff */
[-C--:B----4-:R-:W-:Y:S02]  /*dc80*/  @!P3 IADD3 R12, P1, R22, R14.reuse, RZ ;  /* 0x0000000e160cb210 */ /* 0x090fe40007f3e0ff */
[----:B------:R-:W-:Y:S02]  /*dc90*/  @!P4 IADD3 R14, P2, R230, R14, RZ ;  /* 0x0000000ee60ec210 */ /* 0x000fe40007f5e0ff */
[----:B------:R-:W-:Y:S01]  /*dca0*/  CS2R R26, SRZ ;  /* 0x00000000001a7805 */ /* 0x000fe2000001ff00 */
[----:B---3--:R-:W-:-:S05]  /*dcb0*/  @!P3 IMAD.X R13, R7, 0x1, R23, P1 ;  /* 0x00000001070db824 */ /* 0x008fca00008e0617 */
[----:B------:R2:W5:Y:S01]  /*dcc0*/  @!P3 LD.E.64 R30, desc[UR6][R12.64] ;  /* 0x000000060c1eb980 */ /* 0x000562000c101b00 */
[--C-:B-1----:R-:W-:Y:S01]  /*dcd0*/  @!P4 IMAD.X R25, R3, 0x1, R9.reuse, P0 ;  /* 0x000000010319c824 */ /* 0x102fe200000e0609 */
[----:B------:R-:W-:Y:S01]  /*dce0*/  @!P3 IADD3 R10, P0, R22, R5, RZ ;  /* 0x00000005160ab210 */ /* 0x000fe20007f1e0ff */
[----:B------:R-:W-:-:S03]  /*dcf0*/  @!P4 IMAD.X R15, R7, 0x1, R9, P2 ;  /* 0x00000001070fc824 */ /* 0x000fc600010e0609 */
[----:B------:R2:W5:Y:S01]  /*dd00*/  @!P4 LD.E.64 R20, desc[UR6][R24.64] ;  /* 0x000000061814c980 */ /* 0x000562000c101b00 */
[----:B------:R-:W-:-:S03]  /*dd10*/  @!P3 IMAD.X R11, R3, 0x1, R23, P0 ;  /* 0x00000001030bb824 */ /* 0x000fc600000e0617 */
[----:B------:R2:W5:Y:S04]  /*dd20*/  @!P4 LD.E.64 R26, desc[UR6][R14.64] ;  /* 0x000000060e1ac980 */ /* 0x000568000c101b00 */
[----:B------:R2:W5:Y:S02]  /*dd30*/  @!P3 LD.E.64 R28, desc[UR6][R10.64] ;  /* 0x000000060a1cb980 */ /* 0x000564000c101b00 */
.L_x_8097:
[----:B------:R-:W-:Y:S05]  /*dd40*/  BSYNC B1 ;  /* 0x0000000000017941 */ /* 0x000fea0003800000 */
.L_x_8096:
[----:B------:R-:W-:Y:S01]  /*dd50*/  UMOV UR4, 0xffffffff ;  /* 0xffffffff00047882 */ /* 0x000fe20000000000 */
[----:B--2---:R-:W-:Y:S02]  /*dd60*/  CS2R R24, SRZ ;  /* 0x0000000000187805 */ /* 0x004fe4000001ff00 */
[----:B------:R-:W-:Y:S05]  /*dd70*/  BRA.DIV UR4, `(.L_x_8098) ;  /* 0x000001fa04887947 */ /* 0x000fea000b800000 */
[----:B-1----:R1:W2:Y:S04]  /*dd80*/  SHFL.IDX PT, R3, R4, 0x1, 0x1c1f ;  /* 0x003c1f0004037f89 */ /* 0x0022a800000e0000 */
[----:B------:R1:W0:Y:S04]  /*dd90*/  SHFL.IDX PT, R5, R0, 0x1, 0x1c1f ;  /* 0x003c1f0000057f89 */ /* 0x00022800000e0000 */
[----:B---3--:R1:W3:Y:S04]  /*dda0*/  SHFL.IDX PT, R7, R8, 0x1, 0x1c1f ;  /* 0x003c1f0008077f89 */ /* 0x0082e800000e0000 */
[----:B----4-:R1:W4:Y:S02]  /*ddb0*/  SHFL.IDX PT, R14, R6, 0x1, 0x1c1f ;  /* 0x003c1f00060e7f89 */ /* 0x01032400000e0000 */
.L_x_8319:
[----:B01----:R-:W-:Y:S01]  /*ddc0*/  VIADD R0, R41, 0x40 ;  /* 0x0000004029007836 */ /* 0x003fe20000000000 */
[----:B------:R-:W-:Y:S01]  /*ddd0*/  BSSY B1, `(.L_x_8099) ;  /* 0x000001b000017945 */ /* 0x000fe20003800000 */
[----:B------:R-:W-:Y:S02]  /*dde0*/  CS2R R10, SRZ ;  /* 0x00000000000a7805 */ /* 0x000fe4000001ff00 */
[----:B------:R-:W-:Y:S02]  /*ddf0*/  CS2R R8, SRZ ;  /* 0x0000000000087805 */ /* 0x000fe4000001ff00 */
[----:B------:R-:W-:Y:S02]  /*de00*/  CS2R R12, SRZ ;  /* 0x00000000000c7805 */ /* 0x000fe4000001ff00 */
[----:B------:R-:W-:-:S13]  /*de10*/  ISETP.GE.AND P0, PT, R0, R37, PT ;  /* 0x000000250000720c */ /* 0x000fda0003f06270 */
[----:B------:R-:W-:Y:S05]  /*de20*/  @P0 BRA `(.L_x_8100) ;  /* 0x0000000000540947 */ /* 0x000fea0003800000 */
[----:B------:R-:W2:Y:S01]  /*de30*/  LDL R6, [R1+0xa8] ;  /* 0x0000a80001067983 */ /* 0x000ea20000100800 */
[----:B------:R-:W-:Y:S01]  /*de40*/  ULDC UR4, c[0x0][0x3f4] ;  /* 0x0000fd0000047ab9 */ /* 0x000fe20000000800 */
[----:B------:R-:W-:Y:S02]  /*de50*/  CS2R R24, SRZ ;  /* 0x0000000000187805 */ /* 0x000fe4000001ff00 */
[----:B------:R-:W-:Y:S02]  /*de60*/  ISETP.GE.AND P4, PT, R230, UR4, PT ;  /* 0x00000004e6007c0c */ /* 0x000fe4000bf86270 */
[----:B------:R-:W-:Y:S02]  /*de70*/  CS2R R10, SRZ ;  /* 0x00000000000a7805 */ /* 0x000fe4000001ff00 */
[----:B------:R-:W-:Y:S02]  /*de80*/  ISETP.GE.AND P3, PT, R22, UR4, PT ;  /* 0x0000000416007c0c */ /* 0x000fe4000bf66270 */
[----:B------:R-:W-:-:S02]  /*de90*/  CS2R R12, SRZ ;  /* 0x00000000000c7805 */ /* 0x000fc4000001ff00 */
[----:B------:R-:W-:Y:S01]  /*dea0*/  CS2R R8, SRZ ;  /* 0x0000000000087805 */ /* 0x000fe2000001ff00 */
[----:B------:R-:W-:-:S04]  /*deb0*/  ULDC.64 UR6, c[0x0][0x208] ;  /* 0x0000820000067ab9 */ /* 0x000fc80000000a00 */
[----:B------:R-:W-:-:S04]  /*dec0*/  @!P4 IADD3 R34, P0, R230, R5, RZ ;  /* 0x00000005e622c210 */ /* 0x000fc80007f1e0ff */
[-C--:B----4-:R-:W-:Y:S02]  /*ded0*/  @!P3 IADD3 R32, P1, R22, R14.reuse, RZ ;  /* 0x0000000e1620b210 */ /* 0x090fe40007f3e0ff */
[----:B------:R-:W-:-:S03]  /*dee0*/  @!P4 IADD3 R14, P2, R230, R14, RZ ;  /* 0x0000000ee60ec210 */ /* 0x000fc60007f5e0ff */
[----:B---3--:R-:W-:-:S05]  /*def0*/  @!P3 IMAD.X R33, R7, 0x1, R23, P1 ;  /* 0x000000010721b824 */ /* 0x008fca00008e0617 */
[----:B------:R0:W5:Y:S01]  /*df00*/  @!P3 LD.E.64 R12, desc[UR6][R32.64] ;  /* 0x00000006200cb980 */ /* 0x000162000c101b00 */
[--C-:B--2---:R-:W-:Y:S01]  /*df10*/  @!P4 IMAD.X R35, R3, 0x1, R6.reuse, P0 ;  /* 0x000000010323c824 */ /* 0x104fe200000e0606 */
[----:B------:R-:W-:Y:S01]  /*df20*/  @!P3 IADD3 R4, P0, R22, R5, RZ ;  /* 0x000000051604b210 */ /* 0x000fe20007f1e0ff */
[----:B------:R-:W-:-:S03]  /*df30*/  @!P4 IMAD.X R15, R7, 0x1, R6, P2 ;  /* 0x00000001070fc824 */ /* 0x000fc600010e0606 */
[----:B------:R-:W-:Y:S01]  /*df40*/  @!P3 IADD3.X R5, R3, R23, RZ, P0, !PT ;  /* 0x000000170305b210 */ /* 0x000fe200007fe4ff */
[----:B------:R0:W5:Y:S04]  /*df50*/  @!P4 LD.E.64 R24, desc[UR6][R34.64] ;  /* 0x000000062218c980 */ /* 0x000168000c101b00 */
[----:B------:R0:W5:Y:S04]  /*df60*/  @!P3 LD.E.64 R10, desc[UR6][R4.64] ;  /* 0x00000006040ab980 */ /* 0x000168000c101b00 */
[----:B------:R0:W5:Y:S02]  /*df70*/  @!P4 LD.E.64 R8, desc[UR6][R14.64] ;  /* 0x000000060e08c980 */ /* 0x000164000c101b00 */
.L_x_8100:
[----:B------:R-:W-:Y:S05]  /*df80*/  BSYNC B1 ;  /* 0x0000000000017941 */ /* 0x000fea0003800000 */
.L_x_8099:
[----:B------:R-:W2:Y:S01]  /*df90*/  LDL R0, [R1+0xa4] ;  /* 0x0000a40001007983 */ /* 0x000ea20000100800 */
[----:B0-----:R-:W-:Y:S01]  /*dfa0*/  VIADDMNMX R15, R37, -R38, 0x80, PT ;  /* 0x00000080250f7446 */ /* 0x001fe20003800926 */
[----:B------:R-:W-:Y:S01]  /*dfb0*/  BSSY B1, `(.L_x_8101) ;  /* 0x0000019000017945 */ /* 0x000fe20003800000 */
[----:B------:R-:W-:Y:S01]  /*dfc0*/  LOP3.LUT P2, RZ, R229, 0x4, RZ, 0xc0, !PT ;  /* 0x00000004e5ff7812 */ /* 0x000fe2000784c0ff */
[----:B------:R-:W0:Y:S01]  /*dfd0*/  S2R R4, SR_TID.X ;  /* 0x0000000000047919 */ /* 0x000e220000002100 */
[----:B------:R-:W-:Y:S01]  /*dfe0*/  ISETP.GE.AND P1, PT, R228, R15, PT ;  /* 0x0000000fe400720c */ /* 0x000fe20003f26270 */
[----:B0-----:R-:W-:-:S05]  /*dff0*/  VIADD R6, R4, 0xffffff80 ;  /* 0xffffff8004067836 */ /* 0x001fca0000000000 */
[----:B------:R-:W-:-:S04]  /*e000*/  SHF.R.S32.HI R4, RZ, 0x1f, R6 ;  /* 0x0000001fff047819 */ /* 0x000fc80000011406 */
[----:B------:R-:W-:-:S05]  /*e010*/  LEA.HI R4, R4, R6, RZ, 0x5 ;  /* 0x0000000604047211 */ /* 0x000fca00078f28ff */
[----:B------:R-:W-:-:S05]  /*e020*/  IMAD.SHL.U32 R4, R4, 0x20, RZ ;  /* 0x0000002004047824 */ /* 0x000fca00078e00ff */
[----:B------:R-:W-:Y:S02]  /*e030*/  LOP3.LUT R4, R4, 0xfffffc00, RZ, 0xc0, !PT ;  /* 0xfffffc0004047812 */ /* 0x000fe400078ec0ff */
[----:B--2---:R-:W-:Y:S01]  /*e040*/  R2UR UR5, R0 ;  /* 0x00000000000572ca */ /* 0x004fe200000e0000 */
[----:B------:R-:W-:-:S05]  /*e050*/  IMAD.SHL.U32 R0, R229, 0x80, RZ ;  /* 0x00000080e5007824 */ /* 0x000fca00078e00ff */
[----:B------:R-:W-:-:S04]  /*e060*/  LOP3.LUT R3, R0, 0x380, RZ, 0xc0, !PT ;  /* 0x0000038000037812 */ /* 0x000fc800078ec0ff */
[----:B------:R-:W-:Y:S02]  /*e070*/  LOP3.LUT R0, R3, 0x30, R18, 0xf8, !PT ;  /* 0x0000003003007812 */ /* 0x000fe400078ef812 */
[----:B------:R-:W-:Y:S01]  /*e080*/  SHF.R.U32.HI R3, RZ, 0x3, R3 ;  /* 0x00000003ff037819 */ /* 0x000fe20000011603 */
[----:B------:R-:W-:-:S03]  /*e090*/  ULEA.HI UR4, UR5, UR5, URZ, 0x1 ;  /* 0x0000000505047291 */ /* 0x000fc6000f8f083f */
[----:B------:R-:W-:Y:S01]  /*e0a0*/  LOP3.LUT R3, R0, R3, RZ, 0x3c, !PT ;  /* 0x0000000300037212 */ /* 0x000fe200078e3cff */
[----:B------:R-:W-:-:S03]  /*e0b0*/  ULOP3.LUT UR4, UR4, 0xfffffffe, URZ, 0xc0, !UPT ;  /* 0xfffffffe04047892 */ /* 0x000fc6000f8ec03f */
[----:B------:R-:W-:Y:S01]  /*e0c0*/  IADD3 R3, R16, R3, R4 ;  /* 0x0000000310037210 */ /* 0x000fe20007ffe004 */
[----:B------:R-:W-:-:S04]  /*e0d0*/  UIADD3 UR4, UR5, -UR4, URZ ;  /* 0x8000000405047290 */ /* 0x000fc8000fffe03f */
[C---:B------:R-:W-:Y:S02]  /*e0e0*/  VIADD R4, R3.reuse, 0x1c400 ;  /* 0x0001c40003047836 */ /* 0x040fe40000000000 */
[----:B------:R-:W-:Y:S02]  /*e0f0*/  IMAD.U32 R5, RZ, RZ, UR4 ;  /* 0x00000004ff057e24 */ /* 0x000fe4000f8e00ff */
[----:B------:R-:W-:-:S03]  /*e100*/  VIADD R0, R3, 0x1c440 ;  /* 0x0001c44003007836 */ /* 0x000fc60000000000 */
[----:B------:R-:W-:-:S04]  /*e110*/  SHF.L.U32 R5, R5, 0x1f, RZ ;  /* 0x0000001f05057819 */ /* 0x000fc800000006ff */
[----:B------:R-:W0:Y:S02]  /*e120*/  SYNCS.PHASECHK.TRANS64.TRYWAIT P0, [R16+URZ+0x2e800], R5 ;  /* 0x02e80005100075a7 */ /* 0x000e24000800017f */
[----:B0-----:R-:W-:Y:S05]  /*e130*/  @!P0 BRA `(.L_x_8102) ;  /* 0x000001f800088947 */ /* 0x001fea0003800000 */
.L_x_8320:
[----:B------:R-:W-:Y:S05]  /*e140*/  BSYNC B1 ;  /* 0x0000000000017941 */ /* 0x000fea0003800000 */
.L_x_8101:
[----:B------:R-:W-:Y:S01]  /*e150*/  BSSY B1, `(.L_x_8103) ;  /* 0x00000fa000017945 */ /* 0x000fe20003800000 */
[----:B------:R-:W-:-:S03]  /*e160*/  @P2 VIADD R0, R4, 0xffffffc0 ;  /* 0xffffffc004002836 */ /* 0x000fc60000000000 */
[----:B------:R-:W-:Y:S05]  /*e170*/  @P1 BRA `(.L_x_8104) ;  /* 0x0000000c00dc1947 */ /* 0x000fea0003800000 */
[----:B0-----:R-:W0:Y:S01]  /*e180*/  LDC R5, c[0x0][0x3f4] ;  /* 0x0000fd00ff057b82 */ /* 0x001e220000000800 */
[----:B------:R-:W-:Y:S01]  /*e190*/  BSSY B2, `(.L_x_8105) ;  /* 0x000007a000027945 */ /* 0x000fe20003800000 */
[-C--:B0-----:R-:W-:Y:S02]  /*e1a0*/  ISETP.GE.AND P0, PT, R22, R5.reuse, PT ;  /* 0x000000051600720c */ /* 0x081fe40003f06270 */
[----:B------:R-:W-:-:S11]  /*e1b0*/  ISETP.GE.AND P1, PT, R230, R5, PT ;  /* 0x00000005e600720c */ /* 0x000fd60003f26270 */
[----:B------:R-:W-:Y:S05]  /*e1c0*/  @P0 BRA `(.L_x_8106) ;  /* 0x0000000400d80947 */ /* 0x000fea0003800000 */
[----:B---3--:R-:W0:Y:S01]  /*e1d0*/  LDS.128 R4, [R3+0x1c400] ;  /* 0x01c4000003047984 */ /* 0x008e220000000c00 */
[----:B-----5:R-:W-:Y:S02]  /*e1e0*/  SHF.R.U32.HI R35, RZ, 0x8, R29 ;  /* 0x00000008ff237819 */ /* 0x020fe4000001161d */
[----:B------:R-:W-:Y:S02]  /*e1f0*/  SHF.R.U32.HI R39, RZ, 0x8, R31 ;  /* 0x00000008ff277819 */ /* 0x000fe4000001161f */
[----:B------:R-:W-:Y:S02]  /*e200*/  LOP3.LUT R34, R29, 0xff, RZ, 0xc0, !PT ;  /* 0x000000ff1d227812 */ /* 0x000fe400078ec0ff */
[----:B------:R-:W-:Y:S02]  /*e210*/  LOP3.LUT R35, R35, 0xff, RZ, 0xc0, !PT ;  /* 0x000000ff23237812 */ /* 0x000fe400078ec0ff */
[----:B------:R-:W-:Y:S02]  /*e220*/  SHF.R.U32.HI R32, RZ, 0x8, R28 ;  /* 0x00000008ff207819 */ /* 0x000fe4000001161c */
[----:B------:R-:W-:-:S02]  /*e230*/  LOP3.LUT R38, R31, 0xff, RZ, 0xc0, !PT ;  /* 0x000000ff1f267812 */ /* 0x000fc400078ec0ff */
[----:B------:R-:W-:Y:S02]  /*e240*/  LOP3.LUT R39, R39, 0xff, RZ, 0xc0, !PT ;  /* 0x000000ff27277812 */ /* 0x000fe400078ec0ff */
[----:B------:R-:W-:Y:S02]  /*e250*/  SHF.R.U32.HI R40, RZ, 0x10, R31 ;  /* 0x00000010ff287819 */ /* 0x000fe4000001161f */
[----:B------:R-:W-:Y:S02]  /*e260*/  PRMT R34, R35, 0x7604, R34 ;  /* 0x0000760423227816 */ /* 0x000fe40000000022 */
[----:B------:R-:W-:Y:S02]  /*e270*/  SHF.R.U32.HI R35, RZ, 0x10, R29 ;  /* 0x00000010ff237819 */ /* 0x000fe4000001161d */
[----:B----4-:R-:W-:Y:S02]  /*e280*/  LOP3.LUT R14, R28, 0xff, RZ, 0xc0, !PT ;  /* 0x000000ff1c0e7812 */ /* 0x010fe400078ec0ff */
[----:B------:R-:W-:-:S02]  /*e290*/  LOP3.LUT R33, R32, 0xff, RZ, 0xc0, !PT ;  /* 0x000000ff20217812 */ /* 0x000fc400078ec0ff */
[----:B------:R-:W-:Y:S01]  /*e2a0*/  PRMT R38, R39, 0x7604, R38 ;  /* 0x0000760427267816 */ /* 0x000fe20000000026 */
[----:B------:R-:W-:Y:S01]  /*e2b0*/  IMAD.U32 R39, R40, 0x10000, RZ ;  /* 0x0001000028277824 */ /* 0x000fe200078e00ff */
[----:B------:R-:W-:Y:S02]  /*e2c0*/  SHF.R.U32.HI R32, RZ, 0x8, R30 ;  /* 0x00000008ff207819 */ /* 0x000fe4000001161e */
[----:B------:R-:W-:Y:S02]  /*e2d0*/  SHF.L.U32 R35, R35, 0x10, RZ ;  /* 0x0000001023237819 */ /* 0x000fe400000006ff */
[----:B------:R-:W-:Y:S02]  /*e2e0*/  PRMT R33, R33, 0x7604, R14 ;  /* 0x0000760421217816 */ /* 0x000fe4000000000e */
[----:B------:R-:W-:Y:S02]  /*e2f0*/  LOP3.LUT R14, R30, 0xff, RZ, 0xc0, !PT ;  /* 0x000000ff1e0e7812 */ /* 0x000fe400078ec0ff */
[----:B------:R-:W-:-:S02]  /*e300*/  LOP3.LUT R37, R32, 0xff, RZ, 0xc0, !PT ;  /* 0x000000ff20257812 */ /* 0x000fc400078ec0ff */
[----:B------:R-:W-:Y:S02]  /*e310*/  LOP3.LUT R35, R34, 0xff0000, R35, 0xf8, !PT ;  /* 0x00ff000022237812 */ /* 0x000fe400078ef823 */
[----:B------:R-:W-:Y:S02]  /*e320*/  LOP3.LUT R39, R38, 0xff0000, R39, 0xf8, !PT ;  /* 0x00ff000026277812 */ /* 0x000fe400078ef827 */
[----:B------:R-:W-:Y:S02]  /*e330*/  PRMT R37, R37, 0x7604, R14 ;  /* 0x0000760425257816 */ /* 0x000fe4000000000e */
[----:B------:R-:W-:Y:S02]  /*e340*/  LOP3.LUT R39, R39, 0xff000000, R31, 0xf8, !PT ;  /* 0xff00000027277812 */ /* 0x000fe400078ef81f */
[----:B------:R-:W-:Y:S02]  /*e350*/  LOP3.LUT R35, R35, 0xff000000, R29, 0xf8, !PT ;  /* 0xff00000023237812 */ /* 0x000fe400078ef81d */
[----:B0-----:R-:W-:-:S02]  /*e360*/  F2FP.F16.E4M3.UNPACK_B R14, R6.H1 ;  /* 0x00000006ff0e723e */ /* 0x001fc400030006ff */
[--C-:B------:R-:W-:Y:S02]  /*e370*/  LOP3.LUT R37, R37, 0xff0000, R30.reuse, 0xf8, !PT ;  /* 0x00ff000025257812 */ /* 0x100fe400078ef81e */
        /* <DEDUP_REMOVED lines=14> */
[----:B------:R-:W-:Y:S01]  /*e460*/  FMUL.FTZ R40, R14, R37 ;  /* 0x000000250e287220 */ /* 0x000fe20000410000 */
        /* <DEDUP_REMOVED lines=57> */
[--C-:B------:R-:W-:Y:S02]  /*e800*/  HADD2.F32 R4, -RZ, R14.reuse.H1_H1 ;  /* 0x3000000eff047230 */ /* 0x100fe40000004100 */
[-C--:B------:R-:W-:Y:S01]  /*e810*/  FMUL.FTZ R32, R5, R6.reuse ;  /* 0x0000000605207220 */ /* 0x080fe20000410000 */
[----:B------:R-:W-:Y:S02]  /*e820*/  HADD2.F32 R33, -RZ, R33.H0_H0 ;  /* 0x20000021ff217230 */ /* 0x000fe40000004100 */
[----:B------:R-:W-:Y:S01]  /*e830*/  FFMA.FTZ R37, R28, R6, -R37 ;  /* 0x000000061c257223 */ /* 0x000fe20000010825 */
[----:B------:R-:W-:Y:S02]  /*e840*/  HADD2.F32 R14, -RZ, R14.H0_H0 ;  /* 0x2000000eff0e7230 */ /* 0x000fe40000004100 */
[----:B------:R-:W-:Y:S01]  /*e850*/  FMUL.FTZ R5, R4, R7 ;  /* 0x0000000704057220 */ /* 0x000fe20000410000 */
[----:B------:R-:W-:Y:S01]  /*e860*/  FFMA.FTZ R32, R28, R29, R32 ;  /* 0x0000001d1c207223 */ /* 0x000fe20000010020 */
[----:B------:R-:W-:Y:S01]  /*e870*/  FMUL.FTZ R4, R4, R33 ;  /* 0x0000002104047220 */ /* 0x000fe20000410000 */
[----:B------:R-:W-:Y:S01]  /*e880*/  F2FP.SATFINITE.E4M3.F32.PACK_AB_MERGE_C R6, R44, R43, RZ ;  /* 0x0000002b2c06723e */ /* 0x000fe200048070ff */
[----:B------:R-:W-:-:S02]  /*e890*/  FFMA.FTZ R5, R14, R33, -R5 ;  /* 0x000000210e057223 */ /* 0x000fc40000010805 */
[----:B------:R-:W-:Y:S01]  /*e8a0*/  FFMA.FTZ R14, R14, R7, R4 ;  /* 0x000000070e0e7223 */ /* 0x000fe20000010004 */
        /* <DEDUP_REMOVED lines=8> */
.L_x_8106:
[----:B------:R-:W-:Y:S05]  /*e930*/  BSYNC B2 ;  /* 0x0000000000027941 */ /* 0x000fea0003800000 */
.L_x_8105:
[----:B------:R-:W-:Y:S05]  /*e940*/  @P1 BRA `(.L_x_8104) ;  /* 0x0000000400e81947 */ /* 0x000fea0003800000 */
[----:B0--3--:R-:W0:Y:S01]  /*e950*/  LDS.128 R4, [R0] ;  /* 0x0000000000047984 */ /* 0x009e220000000c00 */
[----:B-----5:R-:W-:Y:S02]  /*e960*/  SHF.R.U32.HI R28, RZ, 0x8, R21 ;  /* 0x00000008ff1c7819 */ /* 0x020fe40000011615 */
[----:B------:R-:W-:Y:S02]  /*e970*/  SHF.R.U32.HI R32, RZ, 0x8, R27 ;  /* 0x00000008ff207819 */ /* 0x000fe4000001161b */
[----:B------:R-:W-:Y:S02]  /*e980*/  LOP3.LUT R31, R21, 0xff, RZ, 0xc0, !PT ;  /* 0x000000ff151f7812 */ /* 0x000fe400078ec0ff */
[----:B------:R-:W-:Y:S02]  /*e990*/  LOP3.LUT R35, R27, 0xff, RZ, 0xc0, !PT ;  /* 0x000000ff1b237812 */ /* 0x000fe400078ec0ff */
[----:B------:R-:W-:Y:S02]  /*e9a0*/  LOP3.LUT R28, R28, 0xff, RZ, 0xc0, !PT ;  /* 0x000000ff1c1c7812 */ /* 0x000fe400078ec0ff */
[----:B------:R-:W-:-:S02]  /*e9b0*/  LOP3.LUT R32, R32, 0xff, RZ, 0xc0, !PT ;  /* 0x000000ff20207812 */ /* 0x000fc400078ec0ff */
[----:B----4-:R-:W-:Y:S02]  /*e9c0*/  SHF.R.U32.HI R14, RZ, 0x8, R20 ;  /* 0x00000008ff0e7819 */ /* 0x010fe40000011614 */
        /* <DEDUP_REMOVED lines=113> */
[----:B------:R1:W-:Y:S02]  /*f0e0*/  STS.128 [R0], R4 ;  /* 0x0000000400007388 */ /* 0x0003e40000000c00 */
.L_x_8104:
[----:B------:R-:W-:Y:S05]  /*f0f0*/  BSYNC B1 ;  /* 0x0000000000017941 */ /* 0x000fea0003800000 */
.L_x_8103:
[----:B01----:R-:W-:-:S05]  /*f100*/  VIADD R4, R228, 0x40 ;  /* 0x00000040e4047836 */ /* 0x003fca0000000000 */
[----:B------:R-:W-:-:S13]  /*f110*/  ISETP.GE.AND P0, PT, R4, R15, PT ;  /* 0x0000000f0400720c */ /* 0x000fda0003f06270 */
[----:B------:R-:W-:Y:S05]  /*f120*/  @P0 BRA `(.L_x_8107) ;  /* 0x0000003400880947 */ /* 0x000fea0003800000 */
[----:B------:R-:W0:Y:S01]  /*f130*/  LDC R5, c[0x0][0x3f4] ;  /* 0x0000fd00ff057b82 */ /* 0x000e220000000800 */
        /* <DEDUP_REMOVED lines=126> */
.L_x_8109:
[----:B------:R-:W-:Y:S05]  /*f920*/  BSYNC B1 ;  /* 0x0000000000017941 */ /* 0x000fea0003800000 */
.L_x_8108:
[----:B------:R-:W-:Y:S05]  /*f930*/  @P1 BRA `(.L_x_8107) ;  /* 0x0000002c00841947 */ /* 0x000fea0003800000 */
[----:B0--3--:R-:W0:Y:S01]  /*f940*/  LDS.128 R4, [R0+0x2000] ;  /* 0x0020000000047984 */ /* 0x009e220000000c00 */
        /* <DEDUP_REMOVED lines=11> */
[----:B----4-:R-:W-:-:S02]  /*fa00*/  LOP3.LUT R14, R9, 0xff, RZ, 0xc0, !PT ;  /* 0x000000ff090e7812 */ /* 0x010fc400078ec0ff */
        /* <DEDUP_REMOVED lines=106> */
.L_x_8094:
[----:B------:R-:W0:Y:S01]  /*100b0*/  S2R R0, SR_TID.X ;  /* 0x0000000000007919 */ /* 0x000e220000002100 */
[----:B------:R-:W1:Y:S01]  /*100c0*/  LDC R34, c[0x0][0x448] ;  /* 0x00011200ff227b82 */ /* 0x000e620000000800 */
[----:B------:R-:W-:Y:S01]  /*100d0*/  MOV R6, R26 ;  /* 0x0000001a00067202 */ /* 0x000fe20000000f00 */
[----:B------:R-:W-:Y:S01]  /*100e0*/  IMAD.MOV.U32 R4, RZ, RZ, R24 ;  /* 0x000000ffff047224 */ /* 0x000fe200078e0018 */
[----:B------:R-:W-:Y:S01]  /*100f0*/  ULDC.64 UR4, c[0x0][0x3f8] ;  /* 0x0000fe0000047ab9 */ /* 0x000fe20000000a00 */
[----:B------:R-:W-:Y:S01]  /*10100*/  IMAD.MOV.U32 R7, RZ, RZ, R31 ;  /* 0x000000ffff077224 */ /* 0x000fe200078e001f */
[----:B------:R-:W-:Y:S01]  /*10110*/  ULDC.64 UR6, c[0x0][0x408] ;  /* 0x0001020000067ab9 */ /* 0x000fe20000000a00 */
        /* <DEDUP_REMOVED lines=28> */
[----:B------:R-:W0:Y:S01]  /*102e0*/  LDC R39, c[0x0][0x3f4] ;  /* 0x0000fd00ff277b82 */ /* 0x000e220000000800 */
[----:B------:R-:W-:Y:S02]  /*102f0*/  ULDC.64 UR4, c[0x0][0x208] ;  /* 0x0000820000047ab9 */ /* 0x000fe40000000a00 */
        /* <DEDUP_REMOVED lines=33> */
.L_x_8330:
        /* <DEDUP_REMOVED lines=11> */
[C---:B------:R-:W-:Y:S01]  /*105c0*/  IADD3 R8, P1, R18.reuse, R35, RZ ;  /* 0x0000002312087210 */ /* 0x040fe20007f3e0ff */
[----:B------:R-:W-:Y:S01]  /*105d0*/  ULDC.64 UR4, c[0x0][0x208] ;  /* 0x0000820000047ab9 */ /* 0x000fe20000000a00 */
[----:B------:R-:W-:-:S03]  /*105e0*/  IADD3 R4, P2, R18, R14, RZ ;  /* 0x0000000e12047210 */ /* 0x000fc60007f5e0ff */
[--C-:B------:R-:W-:Y:S02]  /*105f0*/  IMAD.X R9, R3, 0x1, R19.reuse, P1 ;  /* 0x0000000103097824 */ /* 0x100fe400008e0613 */
[----:B------:R-:W-:-:S04]  /*10600*/  IMAD.X R5, R37, 0x1, R19, P2 ;  /* 0x0000000125057824 */ /* 0x000fc800010e0613 */
[----:B------:R-:W5:Y:S04]  /*10610*/  LD.E.128 R8, desc[UR4][R8.64] ;  /* 0x0000000408087980 */ /* 0x000f68000c101d00 */
[----:B------:R-:W5:Y:S02]  /*10620*/  LD.E.128 R4, desc[UR4][R4.64] ;  /* 0x0000000404047980 */ /* 0x000f64000c101d00 */
.L_x_8112:
[----:B------:R-:W-:Y:S05]  /*10630*/  BSYNC B1 ;  /* 0x0000000000017941 */ /* 0x000fea0003800000 */
.L_x_8111:
[----:B------:R-:W2:Y:S04]  /*10640*/  LDL R0, [R1+0xa4] ;  /* 0x0000a40001007983 */ /* 0x000ea80000100800 */
[----:B------:R-:W3:Y:S01]  /*10650*/  LDL R12, [R1+0x50] ;  /* 0x00005000010c7983 */ /* 0x000ee20000100800 */
[----:B------:R-:W-:Y:S01]  /*10660*/  BSSY B1, `(.L_x_8113) ;  /* 0x000000d000017945 */ /* 0x000fe20003800000 */
[----:B--2---:R-:W-:Y:S01]  /*10670*/  R2UR UR5, R0 ;  /* 0x00000000000572ca */ /* 0x004fe200000e0000 */
[----:B------:R-:W-:Y:S01]  /*10680*/  VIADD R0, R228, 0x40 ;  /* 0x00000040e4007836 */ /* 0x000fe20000000000 */
[----:B---3--:R-:W-:-:S04]  /*10690*/  VIADDMNMX R13, R34, -R12, 0x80, PT ;  /* 0x00000080220d7446 */ /* 0x008fc8000380090c */
[-C--:B------:R-:W-:Y:S02]  /*106a0*/  ISETP.GE.OR P2, PT, R228, R13.reuse, P0 ;  /* 0x0000000de400720c */ /* 0x080fe40000746670 */
[----:B------:R-:W-:-:S05]  /*106b0*/  ISETP.GE.OR P0, PT, R0, R13, P0 ;  /* 0x0000000d0000720c */ /* 0x000fca0000706670 */
[----:B------:R-:W-:-:S04]  /*106c0*/  ULEA.HI UR4, UR5, UR5, URZ, 0x1 ;  /* 0x0000000505047291 */ /* 0x000fc8000f8f083f */
[----:B------:R-:W-:-:S04]  /*106d0*/  ULOP3.LUT UR4, UR4, 0xfffffffe, URZ, 0xc0, !UPT ;  /* 0xfffffffe04047892 */ /* 0x000fc8000f8ec03f */
[----:B------:R-:W-:-:S06]  /*106e0*/  UIADD3 UR4, UR5, -UR4, URZ ;  /* 0x8000000405047290 */ /* 0x000fcc000fffe03f */
[----:B------:R-:W-:-:S05]  /*106f0*/  IMAD.U32 R3, RZ, RZ, UR4 ;  /* 0x00000004ff037e24 */ /* 0x000fca000f8e00ff */
[----:B------:R-:W-:-:S04]  /*10700*/  SHF.L.U32 R3, R3, 0x1f, RZ ;  /* 0x0000001f03037819 */ /* 0x000fc800000006ff */
[----:B------:R-:W0:Y:S02]  /*10710*/  SYNCS.PHASECHK.TRANS64.TRYWAIT P1, [R16+URZ+0x2e800], R3 ;  /* 0x02e80003100075a7 */ /* 0x000e24000802017f */
[----:B0-----:R-:W-:Y:S05]  /*10720*/  @!P1 BRA `(.L_x_8114) ;  /* 0x000001d400d09947 */ /* 0x001fea0003800000 */
.L_x_8331:
[----:B------:R-:W-:Y:S05]  /*10730*/  BSYNC B1 ;  /* 0x0000000000017941 */ /* 0x000fea0003800000 */
.L_x_8113:
[----:B------:R-:W-:Y:S04]  /*10740*/  BSSY B1, `(.L_x_8115) ;  /* 0x0000106000017945 */ /* 0x000fe80003800000 */
[----:B------:R-:W-:Y:S05]  /*10750*/  @P2 BRA `(.L_x_8116) ;  /* 0x0000001000102947 */ /* 0x000fea0003800000 */
[----:B------:R-:W1:Y:S01]  /*10760*/  S2R R26, SR_TID.X ;  /* 0x00000000001a7919 */ /* 0x000e620000002100 */
[----:B------:R-:W-:Y:S02]  /*10770*/  SHF.R.U32.HI R0, RZ, 0x8, R32 ;  /* 0x00000008ff007819 */ /* 0x000fe40000011620 */
[----:B0-----:R-:W-:Y:S02]  /*10780*/  LOP3.LUT R3, R32, 0xff, RZ, 0xc0, !PT ;  /* 0x000000ff20037812 */ /* 0x001fe400078ec0ff */
[----:B------:R-:W-:Y:S02]  /*10790*/  SHF.R.U32.HI R12, RZ, 0x8, R33 ;  /* 0x00000008ff0c7819 */ /* 0x000fe40000011621 */
[----:B------:R-:W-:Y:S02]  /*107a0*/  LOP3.LUT R0, R0, 0xff, RZ, 0xc0, !PT ;  /* 0x000000ff00007812 */ /* 0x000fe400078ec0ff */
[----:B------:R-:W-:Y:S02]  /*107b0*/  SHF.R.U32.HI R14, RZ, 0x8, R30 ;  /* 0x00000008ff0e7819 */ /* 0x000fe4000001161e */
[----:B------:R-:W-:-:S02]  /*107c0*/  LOP3.LUT R13, R33, 0xff, RZ, 0xc0, !PT ;  /* 0x000000ff210d7812 */ /* 0x000fc400078ec0ff */
[----:B------:R-:W-:Y:S02]  /*107d0*/  LOP3.LUT R12, R12, 0xff, RZ, 0xc0, !PT ;  /* 0x000000ff0c0c7812 */ /* 0x000fe400078ec0ff */
[----:B------:R-:W-:Y:S02]  /*107e0*/  PRMT R35, R0, 0x7604, R3 ;  /* 0x0000760400237816 */ /* 0x000fe40000000003 */
[----:B------:R-:W-:Y:S02]  /*107f0*/  SHF.L.U32 R3, R229, 0x7, RZ ;  /* 0x00000007e5037819 */ /* 0x000fe400000006ff */
[----:B------:R-:W-:Y:S02]  /*10800*/  LOP3.LUT R15, R30, 0xff, RZ, 0xc0, !PT ;  /* 0x000000ff1e0f7812 */ /* 0x000fe400078ec0ff */
[----:B------:R-:W-:Y:S02]  /*10810*/  LOP3.LUT R14, R14, 0xff, RZ, 0xc0, !PT ;  /* 0x000000ff0e0e7812 */ /* 0x000fe400078ec0ff */
[----:B------:R-:W-:-:S02]  /*10820*/  PRMT R38, R12, 0x7604, R13 ;  /* 0x000076040c267816 */ /* 0x000fc4000000000d */
[----:B------:R-:W-:Y:S02]  /*10830*/  SHF.R.U32.HI R0, RZ, 0x8, R28 ;  /* 0x00000008ff007819 */ /* 0x000fe4000001161c */
[----:B------:R-:W-:Y:S02]  /*10840*/  SHF.R.U32.HI R13, RZ, 0x8, R31 ;  /* 0x00000008ff0d7819 */ /* 0x000fe4000001161f */
[----:B------:R-:W-:Y:S01]  /*10850*/  LOP3.LUT R12, R3, 0x380, RZ, 0xc0, !PT ;  /* 0x00000380030c7812 */ /* 0x000fe200078ec0ff */
[----:B------:R-:W-:Y:S01]  /*10860*/  IMAD.IADD R3, R18, 0x1, R39 ;  /* 0x0000000112037824 */ /* 0x000fe200078e0227 */
[----:B------:R-:W-:Y:S01]  /*10870*/  PRMT R41, R14, 0x7604, R15 ;  /* 0x000076040e297816 */ /* 0x000fe2000000000f */
[----:B-1----:R-:W-:Y:S01]  /*10880*/  VIADD R26, R26, 0xffffff80 ;  /* 0xffffff801a1a7836 */ /* 0x002fe20000000000 */
[----:B------:R-:W-:Y:S02]  /*10890*/  LOP3.LUT R15, R0, 0xff, RZ, 0xc0, !PT ;  /* 0x000000ff000f7812 */ /* 0x000fe400078ec0ff */
[----:B------:R-:W-:-:S02]  /*108a0*/  LOP3.LUT R14, R31, 0xff, RZ, 0xc0, !PT ;  /* 0x000000ff1f0e7812 */ /* 0x000fc400078ec0ff */
[----:B------:R-:W-:Y:S02]  /*108b0*/  SHF.R.S32.HI R40, RZ, 0x1f, R26 ;  /* 0x0000001fff287819 */ /* 0x000fe4000001141a */
[----:B------:R-:W-:Y:S02]  /*108c0*/  LOP3.LUT R13, R13, 0xff, RZ, 0xc0, !PT ;  /* 0x000000ff0d0d7812 */ /* 0x000fe400078ec0ff */
[----:B------:R-:W-:Y:S02]  /*108d0*/  LEA.HI R40, R40, R26, RZ, 0x5 ;  /* 0x0000001a28287211 */ /* 0x000fe400078f28ff */
[----:B------:R-:W-:Y:S02]  /*108e0*/  LOP3.LUT R0, R12, 0x70, R18, 0xf8, !PT ;  /* 0x000000700c007812 */ /* 0x000fe400078ef812 */
[----:B------:R-:W-:Y:S01]  /*108f0*/  SHF.R.U32.HI R25, RZ, 0x3, R12 ;  /* 0x00000003ff197819 */ /* 0x000fe2000001160c */
[----:B------:R-:W-:Y:S01]  /*10900*/  IMAD.SHL.U32 R40, R40, 0x20, RZ ;  /* 0x0000002028287824 */ /* 0x000fe200078e00ff */
[----:B------:R-:W-:-:S02]  /*10910*/  LOP3.LUT R12, R12, 0x70, R3, 0xf8, !PT ;  /* 0x000000700c0c7812 */ /* 0x000fc400078ef803 */
[----:B------:R-:W-:Y:S02]  /*10920*/  LOP3.LUT R24, R28, 0xff, RZ, 0xc0, !PT ;  /* 0x000000ff1c187812 */ /* 0x000fe400078ec0ff */
[----:B------:R-:W-:Y:S02]  /*10930*/  PRMT R43, R13, 0x7604, R14 ;  /* 0x000076040d2b7816 */ /* 0x000fe4000000000e */
[----:B------:R-:W-:Y:S02]  /*10940*/  LOP3.LUT R3, R0, R25, RZ, 0x3c, !PT ;  /* 0x0000001900037212 */ /* 0x000fe400078e3cff */
[----:B------:R-:W-:Y:S02]  /*10950*/  LOP3.LUT R40, R40, 0xfffffc00, RZ, 0xc0, !PT ;  /* 0xfffffc0028287812 */ /* 0x000fe400078ec0ff */
[----:B------:R-:W-:Y:S02]  /*10960*/  SHF.R.U32.HI R13, RZ, 0x8, R29 ;  /* 0x00000008ff0d7819 */ /* 0x000fe4000001161d */
[----:B------:R-:W-:-:S02]  /*10970*/  PRMT R45, R15, 0x7604, R24 ;  /* 0x000076040f2d7816 */ /* 0x000fc40000000018 */
[----:B------:R-:W-:Y:S02]  /*10980*/  LOP3.LUT R25, R12, R25, RZ, 0x3c, !PT ;  /* 0x000000190c197212 */ /* 0x000fe400078e3cff */
[----:B------:R-:W-:Y:S02]  /*10990*/  IADD3 R0, R16, R3, R40 ;  /* 0x0000000310007210 */ /* 0x000fe40007ffe028 */
[----:B------:R-:W-:Y:S02]  /*109a0*/  LOP3.LUT R24, R29, 0xff, RZ, 0xc0, !PT ;  /* 0x000000ff1d187812 */ /* 0x000fe400078ec0ff */
[----:B------:R-:W-:Y:S02]  /*109b0*/  SHF.R.U32.HI R12, RZ, 0x8, R20 ;  /* 0x00000008ff0c7819 */ /* 0x000fe40000011614 */
[----:B------:R-:W-:Y:S02]  /*109c0*/  LOP3.LUT R3, R13, 0xff, RZ, 0xc0, !PT ;  /* 0x000000ff0d037812 */ /* 0x000fe400078ec0ff */
[----:B------:R-:W-:-:S02]  /*109d0*/  LOP3.LUT R27, R20, 0xff, RZ, 0xc0, !PT ;  /* 0x000000ff141b7812 */ /* 0x000fc400078ec0ff */
[----:B------:R-:W-:Y:S02]  /*109e0*/  LOP3.LUT R26, R12, 0xff, RZ, 0xc0, !PT ;  /* 0x000000ff0c1a7812 */ /* 0x000fe400078ec0ff */
[----:B------:R-:W-:Y:S01]  /*109f0*/  PRMT R49, R3, 0x7604, R24 ;  /* 0x0000760403317816 */ /* 0x000fe20000000018 */
[----:B------:R-:W-:Y:S01]  /*10a00*/  LDS.128 R12, [R0+0x1c400] ;  /* 0x01c40000000c7984 */ /* 0x000fe20000000c00 */
[----:B------:R-:W-:Y:S02]  /*10a10*/  IADD3 R3, R16, R25, R40 ;  /* 0x0000001910037210 */ /* 0x000fe40007ffe028 */
[----:B------:R-:W-:Y:S02]  /*10a20*/  PRMT R51, R26, 0x7604, R27 ;  /* 0x000076041a337816 */ /* 0x000fe4000000001b */
[----:B------:R-:W-:Y:S01]  /*10a30*/  SHF.R.U32.HI R34, RZ, 0x8, R21 ;  /* 0x00000008ff227819 */ /* 0x000fe20000011615 */
[----:B------:R-:W0:Y:S01]  /*10a40*/  LDS.128 R24, [R3+0x1c400] ;  /* 0x01c4000003187984 */ /* 0x000e220000000c00 */
[----:B------:R-:W-:-:S02]  /*10a50*/  LOP3.LUT R37, R21, 0xff, RZ, 0xc0, !PT ;  /* 0x000000ff15257812 */ /* 0x000fc400078ec0ff */
[----:B------:R-:W-:Y:S02]  /*10a60*/  LOP3.LUT R34, R34, 0xff, RZ, 0xc0, !PT ;  /* 0x000000ff22227812 */ /* 0x000fe400078ec0ff */
[----:B------:R-:W-:Y:S02]  /*10a70*/  SHF.R.U32.HI R40, RZ, 0x10, R30 ;  /* 0x00000010ff287819 */ /* 0x000fe4000001161e */
[----:B------:R-:W-:Y:S02]  /*10a80*/  PRMT R53, R34, 0x7604, R37 ;  /* 0x0000760422357816 */ /* 0x000fe40000000025 */
[----:B------:R-:W-:Y:S02]  /*10a90*/  SHF.R.U32.HI R37, RZ, 0x10, R33 ;  /* 0x00000010ff257819 */ /* 0x000fe40000011621 */
[----:B------:R-:W-:Y:S02]  /*10aa0*/  SHF.R.U32.HI R42, RZ, 0x10, R31 ;  /* 0x00000010ff2a7819 */ /* 0x000fe4000001161f */
[----:B------:R-:W-:-:S02]  /*10ab0*/  LOP3.LUT R37, R37, 0xff, RZ, 0xc0, !PT ;  /* 0x000000ff25257812 */ /* 0x000fc400078ec0ff */
[----:B------:R-:W-:Y:S02]  /*10ac0*/  LOP3.LUT R40, R40, 0xff, RZ, 0xc0, !PT ;  /* 0x000000ff28287812 */ /* 0x000fe400078ec0ff */
[----:B------:R-:W-:Y:S02]  /*10ad0*/  SHF.R.U32.HI R34, RZ, 0x10, R32 ;  /* 0x00000010ff227819 */ /* 0x000fe40000011620 */
[----:B------:R-:W-:Y:S02]  /*10ae0*/  PRMT R37, R37, 0x7054, R38 ;  /* 0x0000705425257816 */ /* 0x000fe40000000026 */
[----:B------:R-:W-:Y:S02]  /*10af0*/  LOP3.LUT R42, R42, 0xff, RZ, 0xc0, !PT ;  /* 0x000000ff2a2a7812 */ /* 0x000fe400078ec0ff */
[----:B------:R-:W-:Y:S02]  /*10b00*/  SHF.R.U32.HI R38, RZ, 0x10, R29 ;  /* 0x00000010ff267819 */ /* 0x000fe4000001161d */
[----:B------:R-:W-:-:S02]  /*10b10*/  PRMT R41, R40, 0x7054, R41 ;  /* 0x0000705428297816 */ /* 0x000fc40000000029 */
[----:B------:R-:W-:Y:S02]  /*10b20*/  SHF.R.U32.HI R40, RZ, 0x10, R20 ;  /* 0x00000010ff287819 */ /* 0x000fe40000011614 */
[----:B------:R-:W-:Y:S02]  /*10b30*/  LOP3.LUT R34, R34, 0xff, RZ, 0xc0, !PT ;  /* 0x000000ff22227812 */ /* 0x000fe400078ec0ff */
[----:B------:R-:W-:Y:S02]  /*10b40*/  PRMT R43, R42, 0x7054, R43 ;  /* 0x000070542a2b7816 */ /* 0x000fe4000000002b */
[----:B------:R-:W-:Y:S02]  /*10b50*/  LOP3.LUT R38, R38, 0xff, RZ, 0xc0, !PT ;  /* 0x000000ff26267812 */ /* 0x000fe400078ec0ff */
[----:B------:R-:W-:Y:S02]  /*10b60*/  SHF.R.U32.HI R42, RZ, 0x10, R21 ;  /* 0x00000010ff2a7819 */ /* 0x000fe40000011615 */
[----:B------:R-:W-:-:S02]  /*10b70*/  LOP3.LUT R40, R40, 0xff, RZ, 0xc0, !PT ;  /* 0x000000ff28287812 */ /* 0x000fc400078ec0ff */
[----:B------:R-:W-:Y:S02]  /*10b80*/  PRMT R35, R34, 0x7054, R35 ;  /* 0x0000705422237816 */ /* 0x000fe40000000023 */
[----:B------:R-:W-:Y:S02]  /*10b90*/  SHF.R.U32.HI R34, RZ, 0x10, R28 ;  /* 0x00000010ff227819 */ /* 0x000fe4000001161c */
[----:B------:R-:W-:Y:S02]  /*10ba0*/  PRMT R49, R38, 0x7054, R49 ;  /* 0x0000705426317816 */ /* 0x000fe40000000031 */
[----:B------:R-:W-:Y:S02]  /*10bb0*/  LOP3.LUT R42, R42, 0xff, RZ, 0xc0, !PT ;  /* 0x000000ff2a2a7812 */ /* 0x000fe400078ec0ff */
[----:B------:R-:W-:Y:S02]  /*10bc0*/  PRMT R51, R40, 0x7054, R51 ;  /* 0x0000705428337816 */ /* 0x000fe40000000033 */
[----:B------:R-:W-:-:S02]  /*10bd0*/  LOP3.LUT R40, R37, 0xff000000, R33, 0xf8, !PT ;  /* 0xff00000025287812 */ /* 0x000fc400078ef821 */
[----:B------:R-:W-:Y:S02]  /*10be0*/  LOP3.LUT R34, R34, 0xff, RZ, 0xc0, !PT ;  /* 0x000000ff22227812 */ /* 0x000fe400078ec0ff */
[----:B------:R-:W-:Y:S02]  /*10bf0*/  LOP3.LUT R49, R49, 0xff000000, R29, 0xf8, !PT ;  /* 0xff00000031317812 */ /* 0x000fe400078ef81d */
[----:B------:R-:W-:Y:S02]  /*10c00*/  PRMT R53, R42, 0x7054, R53 ;  /* 0x000070542a357816 */ /* 0x000fe40000000035 */
[----:B------:R-:W-:Y:S02]  /*10c10*/  LOP3.LUT R44, R41, 0xff000000, R30, 0xf8, !PT ;  /* 0xff000000292c7812 */ /* 0x000fe400078ef81e */
[----:B------:R-:W-:Y:S02]  /*10c20*/  F2FP.F16.E4M3.UNPACK_B R41, R40.H1 ;  /* 0x00000028ff29723e */ /* 0x000fe400030006ff */
[----:B0-----:R-:W-:-:S02]  /*10c30*/  F2FP.F16.E4M3.UNPACK_B R33, R25.H1 ;  /* 0x00000019ff21723e */ /* 0x001fc400030006ff */
[----:B------:R-:W-:Y:S02]  /*10c40*/  PRMT R47, R34, 0x7054, R45 ;  /* 0x00007054222f7816 */ /* 0x000fe4000000002d */
[----:B------:R-:W-:Y:S02]  /*10c50*/  F2FP.F16.E4M3.UNPACK_B R46, R49.H1 ;  /* 0x00000031ff2e723e */ /* 0x000fe400030006ff */
[----:B------:R-:W-:Y:S01]  /*10c60*/  LOP3.LUT R45, R43, 0xff000000, R31, 0xf8, !PT ;  /* 0xff0000002b2d7812 */ /* 0x000fe200078ef81f */
[----:B------:R-:W-:Y:S01]  /*10c70*/  HADD2.F32 R43, -RZ, R41.H0_H0 ;  /* 0x20000029ff2b7230 */ /* 0x000fe20000004100 */
[----:B------:R-:W-:Y:S01]  /*10c80*/  LOP3.LUT R48, R51, 0xff000000, R20, 0xf8, !PT ;  /* 0xff00000033307812 */ /* 0x000fe200078ef814 */
[--C-:B------:R-:W-:Y:S01]  /*10c90*/  HADD2.F32 R51, -RZ, R46.reuse.H0_H0 ;  /* 0x2000002eff337230 */ /* 0x100fe20000004100 */
[----:B------:R-:W-:Y:S01]  /*10ca0*/  LOP3.LUT R53, R53, 0xff000000, R21, 0xf8, !PT ;  /* 0xff00000035357812 */ /* 0x000fe200078ef815 */
[----:B------:R-:W-:Y:S01]  /*10cb0*/  HADD2.F32 R46, -RZ, R46.H1_H1 ;  /* 0x3000002eff2e7230 */ /* 0x000fe20000004100 */
[----:B------:R-:W-:-:S02]  /*10cc0*/  F2FP.F16.E4M3.UNPACK_B R20, R13 ;  /* 0x0000000dff14723e */ /* 0x000fc400020006ff */
[----:B------:R-:W-:Y:S02]  /*10cd0*/  F2FP.F16.E4M3.UNPACK_B R21, R13.H1 ;  /* 0x0000000dff15723e */ /* 0x000fe400030006ff */
[-C--:B------:R-:W-:Y:S02]  /*10ce0*/  F2FP.F16.E4M3.UNPACK_B R30, R15.reuse ;  /* 0x0000000fff1e723e */ /* 0x080fe400020006ff */
[----:B------:R-:W-:Y:S02]  /*10cf0*/  F2FP.F16.E4M3.UNPACK_B R31, R15.H1 ;  /* 0x0000000fff1f723e */ /* 0x000fe400030006ff */
[-C--:B------:R-:W-:Y:S02]  /*10d00*/  F2FP.F16.E4M3.UNPACK_B R13, R12.reuse ;  /* 0x0000000cff0d723e */ /* 0x080fe400020006ff */
[----:B------:R-:W-:Y:S01]  /*10d10*/  F2FP.F16.E4M3.UNPACK_B R15, R12.H1 ;  /* 0x0000000cff0f723e */ /* 0x000fe200030006ff */
[--C-:B------:R-:W-:Y:S01]  /*10d20*/  HADD2.F32 R12, -RZ, R33.reuse.H0_H0 ;  /* 0x20000021ff0c7230 */ /* 0x100fe20000004100 */
[----:B------:R-:W-:Y:S01]  /*10d30*/  LOP3.LUT R47, R47, 0xff000000, R28, 0xf8, !PT ;  /* 0xff0000002f2f7812 */ /* 0x000fe200078ef81c */
[----:B------:R-:W-:Y:S01]  /*10d40*/  HADD2.F32 R33, -RZ, R33.H1_H1 ;  /* 0x30000021ff217230 */ /* 0x000fe20000004100 */
[----:B------:R-:W-:-:S02]  /*10d50*/  F2FP.F16.E4M3.UNPACK_B R28, R14 ;  /* 0x0000000eff1c723e */ /* 0x000fc400020006ff */
[----:B------:R-:W-:Y:S01]  /*10d60*/  F2FP.F16.E4M3.UNPACK_B R29, R14.H1 ;  /* 0x0000000eff1d723e */ /* 0x000fe200030006ff */
[----:B------:R-:W-:Y:S01]  /*10d70*/  HADD2.F32 R14, -RZ, R21.H0_H0 ;  /* 0x20000015ff0e7230 */ /* 0x000fe20000004100 */
[----:B------:R-:W-:Y:S01]  /*10d80*/  LOP3.LUT R38, R35, 0xff000000, R32, 0xf8, !PT ;  /* 0xff00000023267812 */ /* 0x000fe200078ef820 */
[C---:B------:R-:W-:Y:S01]  /*10d90*/  FMUL.FTZ R42, R12.reuse, R43 ;  /* 0x0000002b0c2a7220 */ /* 0x040fe20000410000 */
[----:B------:R-:W-:Y:S01]  /*10da0*/  F2FP.F16.E4M3.UNPACK_B R32, R25 ;  /* 0x00000019ff20723e */ /* 0x000fe200020006ff */
[----:B------:R-:W-:Y:S01]  /*10db0*/  FMUL.FTZ R55, R12, R51 ;  /* 0x000000330c377220 */ /* 0x000fe20000410000 */
[----:B------:R-:W-:Y:S01]  /*10dc0*/  F2FP.F16.E4M3.UNPACK_B R49, R49 ;  /* 0x00000031ff31723e */ /* 0x000fe200020006ff */
[C---:B------:R-:W-:Y:S01]  /*10dd0*/  FFMA.FTZ R52, R14.reuse, R51, R42 ;  /* 0x000000330e347223 */ /* 0x040fe2000001002a */
[----:B------:R-:W-:Y:S01]  /*10de0*/  F2FP.F16.E4M3.UNPACK_B R40, R40 ;  /* 0x00000028ff28723e */ /* 0x000fe200020006ff */
[----:B------:R-:W-:Y:S01]  /*10df0*/  FFMA.FTZ R12, R14, R43, -R55 ;  /* 0x0000002b0e0c7223 */ /* 0x000fe20000010837 */
[-C--:B------:R-:W-:Y:S01]  /*10e00*/  F2FP.F16.E4M3.UNPACK_B R35, R27.reuse ;  /* 0x0000001bff23723e */ /* 0x080fe200020006ff */
[----:B------:R-:W-:Y:S01]  /*10e10*/  HADD2.F32 R42, -RZ, R41.H1_H1 ;  /* 0x30000029ff2a7230 */ /* 0x000fe20000004100 */
[----:B------:R-:W-:Y:S01]  /*10e20*/  F2FP.F16.E4M3.UNPACK_B R37, R27.H1 ;  /* 0x0000001bff25723e */ /* 0x000fe200030006ff */
[----:B------:R-:W-:Y:S01]  /*10e30*/  HADD2.F32 R43, -RZ, R49.H0_H0 ;  /* 0x20000031ff2b7230 */ /* 0x000fe20000004100 */
[-C--:B------:R-:W-:Y:S01]  /*10e40*/  F2FP.F16.E4M3.UNPACK_B R27, R26.reuse ;  /* 0x0000001aff1b723e */ /* 0x080fe200020006ff */
[----:B------:R-:W-:Y:S01]  /*10e50*/  HADD2.F32 R41, -RZ, R40.H0_H0 ;  /* 0x20000028ff297230 */ /* 0x000fe20000004100 */
[----:B------:R-:W-:Y:S01]  /*10e60*/  F2FP.F16.E4M3.UNPACK_B R34, R26.H1 ;  /* 0x0000001aff22723e */ /* 0x000fe200030006ff */
[----:B------:R-:W-:-:S02]  /*10e70*/  HADD2.F32 R26, -RZ, R32.H0_H0 ;  /* 0x20000020ff1a7230 */ /* 0x000fc40000004100 */
[C---:B------:R-:W-:Y:S01]  /*10e80*/  FMUL.FTZ R50, R33.reuse, R46 ;  /* 0x0000002e21327220 */ /* 0x040fe20000410000 */
[----:B------:R-:W-:Y:S02]  /*10e90*/  HADD2.F32 R21, -RZ, R21.H1_H1 ;  /* 0x30000015ff157230 */ /* 0x000fe40000004100 */
[----:B------:R-:W-:Y:S01]  /*10ea0*/  FMUL.FTZ R51, R33, R42 ;  /* 0x0000002a21337220 */ /* 0x000fe20000410000 */
[----:B------:R-:W-:Y:S02]  /*10eb0*/  HADD2.F32 R14, -RZ, R20.H0_H0 ;  /* 0x20000014ff0e7230 */ /* 0x000fe40000004100 */
[C---:B------:R-:W-:Y:S01]  /*10ec0*/  FMUL.FTZ R33, R26.reuse, R43 ;  /* 0x0000002b1a217220 */ /* 0x040fe20000410000 */
[-C--:B------:R-:W-:Y:S01]  /*10ed0*/  FMUL.FTZ R26, R26, R41.reuse ;  /* 0x000000291a1a7220 */ /* 0x080fe20000410000 */
[----:B------:R-:W-:Y:S01]  /*10ee0*/  FFMA.FTZ R57, R21, R46, R51 ;  /* 0x0000002e15397223 */ /* 0x000fe20000010033 */
[----:B------:R-:W-:Y:S02]  /*10ef0*/  HADD2.F32 R49, -RZ, R49.H1_H1 ;  /* 0x30000031ff317230 */ /* 0x000fe40000004100 */
[C---:B------:R-:W-:Y:S01]  /*10f00*/  FFMA.FTZ R46, R14.reuse, R41, -R33 ;  /* 0x000000290e2e7223 */ /* 0x040fe20000010821 */
[----:B------:R-:W-:Y:S01]  /*10f10*/  FFMA.FTZ R43, R14, R43, R26 ;  /* 0x0000002b0e2b7223 */ /* 0x000fe2000001001a */
[----:B------:R-:W-:Y:S01]  /*10f20*/  F2FP.F16.E4M3.UNPACK_B R41, R53.H1 ;  /* 0x00000035ff29723e */ /* 0x000fe200030006ff */
[----:B------:R-:W-:Y:S01]  /*10f30*/  HADD2.F32 R32, -RZ, R32.H1_H1 ;  /* 0x30000020ff207230 */ /* 0x000fe20000004100 */
[----:B------:R-:W-:Y:S01]  /*10f40*/  F2FP.F16.E4M3.UNPACK_B R26, R45.H1 ;  /* 0x0000002dff1a723e */ /* 0x000fe200030006ff */
[----:B------:R-:W-:-:S02]  /*10f50*/  HADD2.F32 R33, -RZ, R40.H1_H1 ;  /* 0x30000028ff217230 */ /* 0x000fc40000004100 */
[----:B------:R-:W-:Y:S01]  /*10f60*/  FFMA.FTZ R55, R21, R42, -R50 ;  /* 0x0000002a15377223 */ /* 0x000fe20000010832 */
[----:B------:R-:W-:Y:S02]  /*10f70*/  HADD2.F32 R20, -RZ, R20.H1_H1 ;  /* 0x30000014ff147230 */ /* 0x000fe40000004100 */
[C---:B------:R-:W-:Y:S01]  /*10f80*/  FMUL.FTZ R51, R32.reuse, R49 ;  /* 0x0000003120337220 */ /* 0x040fe20000410000 */
[----:B------:R-:W-:Y:S02]  /*10f90*/  HADD2.F32 R42, -RZ, R41.H0_H0 ;  /* 0x20000029ff2a7230 */ /* 0x000fe40000004100 */
[----:B------:R-:W-:Y:S01]  /*10fa0*/  FMUL.FTZ R32, R32, R33 ;  /* 0x0000002120207220 */ /* 0x000fe20000410000 */
[----:B------:R-:W-:Y:S01]  /*10fb0*/  HADD2.F32 R21, -RZ, R37.H0_H0 ;  /* 0x20000025ff157230 */ /* 0x000fe20000004100 */
[----:B------:R-:W-:Y:S01]  /*10fc0*/  F2FP.F16.E4M3.UNPACK_B R53, R53 ;  /* 0x00000035ff35723e */ /* 0x000fe200020006ff */
[----:B------:R-:W-:Y:S02]  /*10fd0*/  HADD2.F32 R40, -RZ, R26.H0_H0 ;  /* 0x2000001aff287230 */ /* 0x000fe40000004100 */
[----:B------:R-:W-:Y:S01]  /*10fe0*/  FFMA.FTZ R50, R20, R49, R32 ;  /* 0x0000003114327223 */ /* 0x000fe20000010020 */
[----:B------:R-:W-:-:S02]  /*10ff0*/  HADD2.F32 R14, -RZ, R31.H0_H0 ;  /* 0x2000001fff0e7230 */ /* 0x000fc40000004100 */
[C---:B------:R-:W-:Y:S01]  /*11000*/  FMUL.FTZ R59, R21.reuse, R42 ;  /* 0x0000002a153b7220 */ /* 0x040fe20000410000 */
[----:B------:R-:W-:Y:S01]  /*11010*/  FFMA.FTZ R51, R20, R33, -R51 ;  /* 0x0000002114337223 */ /* 0x000fe20000010833 */
[-C--:B------:R-:W-:Y:S01]  /*11020*/  FMUL.FTZ R21, R21, R40.reuse ;  /* 0x0000002815157220 */ /* 0x080fe20000410000 */
[----:B------:R-:W-:Y:S01]  /*11030*/  HADD2.F32 R26, -RZ, R26.H1_H1 ;  /* 0x3000001aff1a7230 */ /* 0x000fe20000004100 */
[----:B------:R-:W-:Y:S01]  /*11040*/  F2FP.F16.E4M3.UNPACK_B R45, R45 ;  /* 0x0000002dff2d723e */ /* 0x000fe200020006ff */
[----:B------:R-:W-:Y:S02]  /*11050*/  HADD2.F32 R32, -RZ, R41.H1_H1 ;  /* 0x30000029ff207230 */ /* 0x000fe40000004100 */
[C---:B------:R-:W-:Y:S01]  /*11060*/  FFMA.FTZ R56, R14.reuse, R40, -R59 ;  /* 0x000000280e387223 */ /* 0x040fe2000001083b */
[----:B------:R-:W-:Y:S02]  /*11070*/  HADD2.F32 R37, -RZ, R37.H1_H1 ;  /* 0x30000025ff257230 */ /* 0x000fe40000004100 */
[----:B------:R-:W-:Y:S01]  /*11080*/  FFMA.FTZ R58, R14, R42, R21 ;  /* 0x0000002a0e3a7223 */ /* 0x000fe20000010015 */
[----:B------:R-:W-:Y:S01]  /*11090*/  HADD2.F32 R33, -RZ, R53.H0_H0 ;  /* 0x20000035ff217230 */ /* 0x000fe20000004100 */
[----:B------:R-:W-:Y:S01]  /*110a0*/  F2FP.F16.E4M3.UNPACK_B R25, R24 ;  /* 0x00000018ff19723e */ /* 0x000fe200020006ff */
[----:B------:R-:W-:-:S02]  /*110b0*/  HADD2.F32 R20, -RZ, R35.H0_H0 ;  /* 0x20000023ff147230 */ /* 0x000fc40000004100 */
[C---:B------:R-:W-:Y:S01]  /*110c0*/  FMUL.FTZ R40, R37.reuse, R32 ;  /* 0x0000002025287220 */ /* 0x040fe20000410000 */
[----:B------:R-:W-:Y:S02]  /*110d0*/  HADD2.F32 R31, -RZ, R31.H1_H1 ;  /* 0x3000001fff1f7230 */ /* 0x000fe40000004100 */
[-C--:B------:R-:W-:Y:S01]  /*110e0*/  FMUL.FTZ R41, R37, R26.reuse ;  /* 0x0000001a25297220 */ /* 0x080fe20000410000 */
[--C-:B------:R-:W-:Y:S02]  /*110f0*/  HADD2.F32 R21, -RZ, R45.reuse.H0_H0 ;  /* 0x2000002dff157230 */ /* 0x100fe40000004100 */
[C---:B------:R-:W-:Y:S01]  /*11100*/  FMUL.FTZ R37, R20.reuse, R33 ;  /* 0x0000002114257220 */ /* 0x040fe20000410000 */
[----:B------:R-:W-:Y:S02]  /*11110*/  HADD2.F32 R14, -RZ, R30.H0_H0 ;  /* 0x2000001eff0e7230 */ /* 0x000fe40000004100 */
[----:B------:R-:W-:Y:S01]  /*11120*/  FFMA.FTZ R61, R31, R26, -R40 ;  /* 0x0000001a1f3d7223 */ /* 0x000fe20000010828 */
[----:B------:R-:W-:Y:S01]  /*11130*/  F2FP.F16.E4M3.UNPACK_B R24, R24.H1 ;  /* 0x00000018ff18723e */ /* 0x000fe200030006ff */
[----:B------:R-:W-:Y:S01]  /*11140*/  FMUL.FTZ R20, R20, R21 ;  /* 0x0000001514147220 */ /* 0x000fe20000410000 */
[----:B------:R-:W-:Y:S01]  /*11150*/  F2FP.F16.E4M3.UNPACK_B R26, R47.H1 ;  /* 0x0000002fff1a723e */ /* 0x000fe200030006ff */
[C---:B------:R-:W-:Y:S01]  /*11160*/  FFMA.FTZ R42, R14.reuse, R21, -R37 ;  /* 0x000000150e2a7223 */ /* 0x040fe20000010825 */
[----:B------:R-:W-:Y:S01]  /*11170*/  F2FP.F16.E4M3.UNPACK_B R21, R38.H1 ;  /* 0x00000026ff15723e */ /* 0x000fe200030006ff */
[----:B------:R-:W-:Y:S01]  /*11180*/  FFMA.FTZ R49, R14, R33, R20 ;  /* 0x000000210e317223 */ /* 0x000fe20000010014 */
[----:B------:R-:W-:-:S02]  /*11190*/  HADD2.F32 R45, -RZ, R45.H1_H1 ;  /* 0x3000002dff2d7230 */ /* 0x000fc40000004100 */
[----:B------:R-:W-:Y:S01]  /*111a0*/  FFMA.FTZ R63, R31, R32, R41 ;  /* 0x000000201f3f7223 */ /* 0x000fe20000010029 */
[----:B------:R-:W-:Y:S01]  /*111b0*/  HADD2.F32 R53, -RZ, R53.H1_H1 ;  /* 0x30000035ff357230 */ /* 0x000fe20000004100 */
[----:B------:R-:W-:Y:S01]  /*111c0*/  F2FP.F16.E4M3.UNPACK_B R47, R47 ;  /* 0x0000002fff2f723e */ /* 0x000fe200020006ff */
[----:B------:R-:W-:Y:S01]  /*111d0*/  HADD2.F32 R35, -RZ, R35.H1_H1 ;  /* 0x30000023ff237230 */ /* 0x000fe20000004100 */
[----:B------:R-:W-:Y:S01]  /*111e0*/  F2FP.F16.E4M3.UNPACK_B R38, R38 ;  /* 0x00000026ff26723e */ /* 0x000fe200020006ff */
[----:B------:R-:W-:Y:S02]  /*111f0*/  HADD2.F32 R33, -RZ, R26.H0_H0 ;  /* 0x2000001aff217230 */ /* 0x000fe40000004100 */
[----:B------:R-:W-:Y:S02]  /*11200*/  HADD2.F32 R20, -RZ, R24.H0_H0 ;  /* 0x20000018ff147230 */ /* 0x000fe40000004100 */
[----:B------:R-:W-:Y:S01]  /*11210*/  FMUL.FTZ R37, R35, R53 ;  /* 0x0000003523257220 */ /* 0x000fe20000410000 */
[----:B------:R-:W-:-:S02]  /*11220*/  HADD2.F32 R31, -RZ, R21.H0_H0 ;  /* 0x20000015ff1f7230 */ /* 0x000fc40000004100 */
[----:B------:R-:W-:Y:S01]  /*11230*/  FMUL.FTZ R32, R35, R45 ;  /* 0x0000002d23207220 */ /* 0x000fe20000410000 */
[----:B------:R-:W-:Y:S02]  /*11240*/  HADD2.F32 R30, -RZ, R30.H1_H1 ;  /* 0x3000001eff1e7230 */ /* 0x000fe40000004100 */
[C---:B------:R-:W-:Y:S01]  /*11250*/  FMUL.FTZ R35, R20.reuse, R33 ;  /* 0x0000002114237220 */ /* 0x040fe20000410000 */
[----:B------:R-:W-:Y:S02]  /*11260*/  HADD2.F32 R14, -RZ, R15.H0_H0 ;  /* 0x2000000fff0e7230 */ /* 0x000fe40000004100 */
[----:B------:R-:W-:Y:S01]  /*11270*/  FMUL.FTZ R20, R20, R31 ;  /* 0x0000001f14147220 */ /* 0x000fe20000410000 */
[----:B------:R-:W-:Y:S02]  /*11280*/  HADD2.F32 R26, -RZ, R26.H1_H1 ;  /* 0x3000001aff1a7230 */ /* 0x000fe40000004100 */
[----:B------:R-:W-:Y:S01]  /*11290*/  FFMA.FTZ R59, R30, R45, -R37 ;  /* 0x0000002d1e3b7223 */ /* 0x000fe20000010825 */
[----:B------:R-:W-:-:S02]  /*112a0*/  HADD2.F32 R24, -RZ, R24.H1_H1 ;  /* 0x30000018ff187230 */ /* 0x000fc40000004100 */
[----:B------:R-:W-:Y:S01]  /*112b0*/  FFMA.FTZ R54, R30, R53, R32 ;  /* 0x000000351e367223 */ /* 0x000fe20000010020 */
[----:B------:R-:W-:Y:S02]  /*112c0*/  HADD2.F32 R21, -RZ, R21.H1_H1 ;  /* 0x30000015ff157230 */ /* 0x000fe40000004100 */
[C---:B------:R-:W-:Y:S01]  /*112d0*/  FFMA.FTZ R30, R14.reuse, R31, -R35 ;  /* 0x0000001f0e1e7223 */ /* 0x040fe20000010823 */
[----:B------:R-:W-:Y:S01]  /*112e0*/  FFMA.FTZ R32, R14, R33, R20 ;  /* 0x000000210e207223 */ /* 0x000fe20000010014 */
[----:B------:R-:W-:Y:S02]  /*112f0*/  HADD2.F32 R15, -RZ, R15.H1_H1 ;  /* 0x3000000fff0f7230 */ /* 0x000fe40000004100 */
[C---:B------:R-:W-:Y:S01]  /*11300*/  FMUL.FTZ R14, R24.reuse, R26 ;  /* 0x0000001a180e7220 */ /* 0x040fe20000410000 */
[----:B------:R-:W-:Y:S01]  /*11310*/  FMUL.FTZ R33, R24, R21 ;  /* 0x0000001518217220 */ /* 0x000fe20000410000 */
[----:B------:R-:W-:Y:S02]  /*11320*/  HADD2.F32 R31, -RZ, R47.H0_H0 ;  /* 0x2000002fff1f7230 */ /* 0x000fe40000004100 */
[----:B------:R-:W-:-:S02]  /*11330*/  HADD2.F32 R20, -RZ, R25.H0_H0 ;  /* 0x20000019ff147230 */ /* 0x000fc40000004100 */
        /* <DEDUP_REMOVED lines=8> */
[C---:B------:R-:W-:Y:S01]  /*113c0*/  FFMA.FTZ R26, R14.reuse, R15, -R21 ;  /* 0x0000000f0e1a7223 */ /* 0x040fe20000010815 */
[----:B------:R-:W-:Y:S01]  /*113d0*/  HADD2.F32 R38, -RZ, R38.H1_H1 ;  /* 0x30000026ff267230 */ /* 0x000fe20000004100 */
[----:B------:R-:W-:Y:S01]  /*113e0*/  F2FP.F16.E4M3.UNPACK_B R21, R48.H1 ;  /* 0x00000030ff15723e */ /* 0x000fe200030006ff */
[----:B------:R-:W-:Y:S02]  /*113f0*/  HADD2.F32 R13, -RZ, R13.H1_H1 ;  /* 0x3000000dff0d7230 */ /* 0x000fe40000004100 */
[C---:B------:R-:W-:Y:S01]  /*11400*/  FMUL.FTZ R20, R25.reuse, R24 ;  /* 0x0000001819147220 */ /* 0x040fe20000410000 */
[----:B------:R-:W-:Y:S01]  /*11410*/  FFMA.FTZ R33, R14, R31, R33 ;  /* 0x0000001f0e217223 */ /* 0x000fe20000010021 */
[----:B------:R-:W-:Y:S01]  /*11420*/  F2FP.F16.E4M3.UNPACK_B R15, R44.H1 ;  /* 0x0000002cff0f723e */ /* 0x000fe200030006ff */
[-C--:B------:R-:W-:Y:S01]  /*11430*/  FMUL.FTZ R35, R25, R38.reuse ;  /* 0x0000002619237220 */ /* 0x080fe20000410000 */
[----:B------:R-:W-:Y:S02]  /*11440*/  HADD2.F32 R25, -RZ, R21.H0_H0 ;  /* 0x20000015ff197230 */ /* 0x000fe40000004100 */
        /* <DEDUP_REMOVED lines=11> */
[----:B------:R-:W-:Y:S01]  /*11500*/  HADD2.F32 R15, -RZ, R15.H1_H1 ;  /* 0x3000000fff0f7230 */ /* 0x000fe20000004100 */
[----:B------:R-:W-:Y:S01]  /*11510*/  F2FP.F16.E4M3.UNPACK_B R48, R48 ;  /* 0x00000030ff30723e */ /* 0x000fe200020006ff */
[----:B------:R-:W-:-:S02]  /*11520*/  HADD2.F32 R29, -RZ, R29.H1_H1 ;  /* 0x3000001dff1d7230 */ /* 0x000fc40000004100 */
[C---:B------:R-:W-:Y:S01]  /*11530*/  FMUL.FTZ R20, R34.reuse, R21 ;  /* 0x0000001522147220 */ /* 0x040fe20000410000 */
[----:B------:R-:W-:Y:S01]  /*11540*/  FFMA.FTZ R35, R13, R25, R14 ;  /* 0x000000190d237223 */ /* 0x000fe2000001000e */
[-C--:B------:R-:W-:Y:S01]  /*11550*/  FMUL.FTZ R34, R34, R15.reuse ;  /* 0x0000000f22227220 */ /* 0x080fe20000410000 */
[----:B------:R-:W-:Y:S02]  /*11560*/  HADD2.F32 R14, -RZ, R27.H0_H0 ;  /* 0x2000001bff0e7230 */ /* 0x000fe40000004100 */
[C---:B------:R-:W-:Y:S01]  /*11570*/  FFMA.FTZ R45, R29.reuse, R15, -R20 ;  /* 0x0000000f1d2d7223 */ /* 0x040fe20000010814 */
[----:B------:R-:W-:Y:S02]  /*11580*/  HADD2.F32 R15, -RZ, R44.H0_H0 ;  /* 0x2000002cff0f7230 */ /* 0x000fe40000004100 */
[----:B------:R-:W-:Y:S01]  /*11590*/  FFMA.FTZ R40, R29, R21, R34 ;  /* 0x000000151d287223 */ /* 0x000fe20000010022 */
[--C-:B------:R-:W-:Y:S01]  /*115a0*/  HADD2.F32 R20, -RZ, R48.reuse.H0_H0 ;  /* 0x20000030ff147230 */ /* 0x100fe20000004100 */
[----:B------:R-:W-:Y:S01]  /*115b0*/  F2FP.SATFINITE.E4M3.F32.PACK_AB_MERGE_C R32, R41, R32, RZ ;  /* 0x000000202920723e */ /* 0x000fe200048070ff */
[----:B------:R-:W-:-:S02]  /*115c0*/  HADD2.F32 R48, -RZ, R48.H1_H1 ;  /* 0x30000030ff307230 */ /* 0x000fc40000004100 */
[C---:B------:R-:W-:Y:S01]  /*115d0*/  FMUL.FTZ R21, R14.reuse, R15 ;  /* 0x0000000f0e157220 */ /* 0x040fe20000410000 */
[----:B------:R-:W-:Y:S02]  /*115e0*/  HADD2.F32 R27, -RZ, R27.H1_H1 ;  /* 0x3000001bff1b7230 */ /* 0x000fe40000004100 */
[----:B------:R-:W-:Y:S01]  /*115f0*/  FMUL.FTZ R34, R14, R20 ;  /* 0x000000140e227220 */ /* 0x000fe20000410000 */
[----:B------:R-:W-:Y:S01]  /*11600*/  HADD2.F32 R44, -RZ, R44.H1_H1 ;  /* 0x3000002cff2c7230 */ /* 0x000fe20000004100 */
[----:B------:R-:W-:Y:S01]  /*11610*/  F2FP.SATFINITE.E4M3.F32.PACK_AB_MERGE_C R38, R45, R38, RZ ;  /* 0x000000262d26723e */ /* 0x000fe200048070ff */
[--C-:B------:R-:W-:Y:S02]  /*11620*/  HADD2.F32 R13, -RZ, R28.reuse.H0_H0 ;  /* 0x2000001cff0d7230 */ /* 0x100fe40000004100 */
[C---:B------:R-:W-:Y:S01]  /*11630*/  FMUL.FTZ R25, R27.reuse, R48 ;  /* 0x000000301b197220 */ /* 0x040fe20000410000 */
[----:B------:R-:W-:Y:S02]  /*11640*/  HADD2.F32 R28, -RZ, R28.H1_H1 ;  /* 0x3000001cff1c7230 */ /* 0x000fe40000004100 */
[----:B------:R-:W-:Y:S01]  /*11650*/  FMUL.FTZ R27, R27, R44 ;  /* 0x0000002c1b1b7220 */ /* 0x000fe20000410000 */
[----:B------:R-:W-:Y:S01]  /*11660*/  F2FP.SATFINITE.E4M3.F32.PACK_AB_MERGE_C R35, R40, R35, RZ ;  /* 0x000000232823723e */ /* 0x000fe200048070ff */
[C---:B------:R-:W-:Y:S01]  /*11670*/  FFMA.FTZ R14, R13.reuse, R15, -R34 ;  /* 0x0000000f0d0e7223 */ /* 0x040fe20000010822 */
[----:B------:R-:W-:Y:S01]  /*11680*/  FFMA.FTZ R21, R13, R20, R21 ;  /* 0x000000140d157223 */ /* 0x000fe20000010015 */
[C---:B------:R-:W-:Y:S01]  /*11690*/  FFMA.FTZ R29, R28.reuse, R44, -R25 ;  /* 0x0000002c1c1d7223 */ /* 0x040fe20000010819 */
[----:B------:R-:W-:Y:S01]  /*116a0*/  F2FP.SATFINITE.E4M3.F32.PACK_AB_MERGE_C R13, R55, R12, RZ ;  /* 0x0000000c370d723e */ /* 0x000fe200048070ff */
        /* <DEDUP_REMOVED lines=15> */
.L_x_8116:
[----:B------:R-:W-:Y:S05]  /*117a0*/  BSYNC B1 ;  /* 0x0000000000017941 */ /* 0x000fea0003800000 */
.L_x_8115:
[----:B------:R-:W-:Y:S05]  /*117b0*/  @P0 BRA `(.L_x_8107) ;  /* 0x0000000c00e40947 */ /* 0x000fea0003800000 */
[----:B-1----:R-:W2:Y:S04]  /*117c0*/  LDL R25, [R1+0x78] ;  /* 0x0000780001197983 */ /* 0x002ea80000100800 */
[----:B------:R-:W3:Y:S01]  /*117d0*/  LDL R50, [R1+0xac] ;  /* 0x0000ac0001327983 */ /* 0x000ee20000100800 */
[----:B0----5:R-:W-:Y:S01]  /*117e0*/  SHF.R.U32.HI R3, RZ, 0x8, R8 ;  /* 0x00000008ff037819 */ /* 0x021fe20000011608 */
[----:B------:R-:W-:Y:S01]  /*117f0*/  VIADD R24, R228, 0x40 ;  /* 0x00000040e4187836 */ /* 0x000fe20000000000 */
[----:B------:R-:W-:Y:S01]  /*11800*/  LOP3.LUT R0, R8, 0xff, RZ, 0xc0, !PT ;  /* 0x000000ff08007812 */ /* 0x000fe200078ec0ff */
[----:B------:R-:W-:Y:S01]  /*11810*/  IMAD.IADD R39, R18, 0x1, R39 ;  /* 0x0000000112277824 */ /* 0x000fe200078e0227 */
[----:B------:R-:W-:Y:S01]  /*11820*/  LOP3.LUT R3, R3, 0xff, RZ, 0xc0, !PT ;  /* 0x000000ff03037812 */ /* 0x000fe200078ec0ff */
[----:B------:R-:W-:Y:S01]  /*11830*/  IMAD.SHL.U32 R24, R24, 0x80, RZ ;  /* 0x0000008018187824 */ /* 0x000fe200078e00ff */
[----:B------:R-:W-:-:S02]  /*11840*/  SHF.R.U32.HI R13, RZ, 0x8, R9 ;  /* 0x00000008ff0d7819 */ /* 0x000fc40000011609 */
[----:B------:R-:W-:Y:S02]  /*11850*/  PRMT R21, R3, 0x7604, R0 ;  /* 0x0000760403157816 */ /* 0x000fe40000000000 */
[----:B------:R-:W-:Y:S02]  /*11860*/  SHF.R.U32.HI R3, RZ, 0x8, R10 ;  /* 0x00000008ff037819 */ /* 0x000fe4000001160a */
[----:B------:R-:W-:Y:S02]  /*11870*/  LOP3.LUT R0, R10, 0xff, RZ, 0xc0, !PT ;  /* 0x000000ff0a007812 */ /* 0x000fe400078ec0ff */
[----:B------:R-:W-:Y:S02]  /*11880*/  LOP3.LUT R3, R3, 0xff, RZ, 0xc0, !PT ;  /* 0x000000ff03037812 */ /* 0x000fe400078ec0ff */
[----:B------:R-:W-:Y:S02]  /*11890*/  LOP3.LUT R24, R24, 0x380, RZ, 0xc0, !PT ;  /* 0x0000038018187812 */ /* 0x000fe400078ec0ff */
[----:B------:R-:W-:-:S02]  /*118a0*/  PRMT R29, R3, 0x7604, R0 ;  /* 0x00007604031d7816 */ /* 0x000fc40000000000 */
[----:B------:R-:W-:Y:S01]  /*118b0*/  LOP3.LUT R0, R24, 0x70, R39, 0xf8, !PT ;  /* 0x0000007018007812 */ /* 0x000fe200078ef827 */
[----:B------:R-:W-:Y:S01]  /*118c0*/  VIADD R24, R228, 0x40 ;  /* 0x00000040e4187836 */ /* 0x000fe20000000000 */
[----:B------:R-:W-:Y:S02]  /*118d0*/  LOP3.LUT R12, R9, 0xff, RZ, 0xc0, !PT ;  /* 0x000000ff090c7812 */ /* 0x000fe400078ec0ff */
[----:B------:R-:W-:Y:S01]  /*118e0*/  LOP3.LUT R13, R13, 0xff, RZ, 0xc0, !PT ;  /* 0x000000ff0d0d7812 */ /* 0x000fe200078ec0ff */
[----:B------:R-:W-:Y:S01]  /*118f0*/  IMAD.SHL.U32 R24, R24, 0x80, RZ ;  /* 0x0000008018187824 */ /* 0x000fe200078e00ff */
[----:B------:R-:W-:Y:S02]  /*11900*/  SHF.R.U32.HI R15, RZ, 0x8, R4 ;  /* 0x00000008ff0f7819 */ /* 0x000fe40000011604 */
[----:B------:R-:W-:Y:S02]  /*11910*/  PRMT R20, R13, 0x7604, R12 ;  /* 0x000076040d147816 */ /* 0x000fe4000000000c */
[----:B------:R-:W-:-:S02]  /*11920*/  LOP3.LUT R24, R24, 0x380, RZ, 0xc0, !PT ;  /* 0x0000038018187812 */ /* 0x000fc400078ec0ff */
[----:B------:R-:W-:Y:S02]  /*11930*/  SHF.R.U32.HI R13, RZ, 0x8, R11 ;  /* 0x00000008ff0d7819 */ /* 0x000fe4000001160b */
[----:B------:R-:W-:Y:S02]  /*11940*/  SHF.R.U32.HI R24, RZ, 0x3, R24 ;  /* 0x00000003ff187819 */ /* 0x000fe40000011618 */
[----:B------:R-:W-:Y:S02]  /*11950*/  LOP3.LUT R12, R11, 0xff, RZ, 0xc0, !PT ;  /* 0x000000ff0b0c7812 */ /* 0x000fe400078ec0ff */
[----:B------:R-:W-:Y:S02]  /*11960*/  LOP3.LUT R3, R0, R24, RZ, 0x3c, !PT ;  /* 0x0000001800037212 */ /* 0x000fe400078e3cff */
[----:B------:R-:W-:Y:S02]  /*11970*/  SHF.R.U32.HI R24, RZ, 0x8, R5 ;  /* 0x00000008ff187819 */ /* 0x000fe40000011605 */
[----:B------:R-:W-:-:S02]  /*11980*/  LOP3.LUT R14, R4, 0xff, RZ, 0xc0, !PT ;  /* 0x000000ff040e7812 */ /* 0x000fc400078ec0ff */
[----:B------:R-:W-:Y:S02]  /*11990*/  LOP3.LUT R13, R13, 0xff, RZ, 0xc0, !PT ;  /* 0x000000ff0d0d7812 */ /* 0x000fe400078ec0ff */
[----:B------:R-:W-:Y:S02]  /*119a0*/  LOP3.LUT R15, R15, 0xff, RZ, 0xc0, !PT ;  /* 0x000000ff0f0f7812 */ /* 0x000fe400078ec0ff */
[----:B------:R-:W-:Y:S02]  /*119b0*/  PRMT R28, R13, 0x7604, R12 ;  /* 0x000076040d1c7816 */ /* 0x000fe4000000000c */
[----:B------:R-:W-:Y:S02]  /*119c0*/  PRMT R35, R15, 0x7604, R14 ;  /* 0x000076040f237816 */ /* 0x000fe4000000000e */
[----:B------:R-:W-:Y:S02]  /*119d0*/  LOP3.LUT R30, R5, 0xff, RZ, 0xc0, !PT ;  /* 0x000000ff051e7812 */ /* 0x000fe400078ec0ff */
[----:B------:R-:W-:-:S02]  /*119e0*/  SHF.R.U32.HI R32, RZ, 0x8, R6 ;  /* 0x00000008ff207819 */ /* 0x000fc40000011606 */
[----:B------:R-:W-:Y:S02]  /*119f0*/  LOP3.LUT R31, R6, 0xff, RZ, 0xc0, !PT ;  /* 0x000000ff061f7812 */ /* 0x000fe400078ec0ff */
[----:B------:R-:W-:Y:S02]  /*11a00*/  LOP3.LUT R32, R32, 0xff, RZ, 0xc0, !PT ;  /* 0x000000ff20207812 */ /* 0x000fe400078ec0ff */
[----:B------:R-:W-:Y:S02]  /*11a10*/  SHF.R.U32.HI R37, RZ, 0x10, R5 ;  /* 0x00000010ff257819 */ /* 0x000fe40000011605 */
[----:B------:R-:W-:Y:S02]  /*11a20*/  SHF.R.U32.HI R34, RZ, 0x8, R7 ;  /* 0x00000008ff227819 */ /* 0x000fe40000011607 */
[----:B------:R-:W-:Y:S01]  /*11a30*/  PRMT R39, R32, 0x7604, R31 ;  /* 0x0000760420277816 */ /* 0x000fe2000000001f */
[----:B------:R-:W-:Y:S01]  /*11a40*/  IMAD.U32 R37, R37, 0x10000, RZ ;  /* 0x0001000025257824 */ /* 0x000fe200078e00ff */
[----:B------:R-:W-:-:S02]  /*11a50*/  SHF.R.U32.HI R31, RZ, 0x10, R11 ;  /* 0x00000010ff1f7819 */ /* 0x000fc4000001160b */
[----:B------:R-:W-:Y:S02]  /*11a60*/  LOP3.LUT R33, R7, 0xff, RZ, 0xc0, !PT ;  /* 0x000000ff07217812 */ /* 0x000fe400078ec0ff */
[----:B------:R-:W-:Y:S02]  /*11a70*/  LOP3.LUT R34, R34, 0xff, RZ, 0xc0, !PT ;  /* 0x000000ff22227812 */ /* 0x000fe400078ec0ff */
[----:B------:R-:W-:Y:S02]  /*11a80*/  SHF.L.U32 R31, R31, 0x10, RZ ;  /* 0x000000101f1f7819 */ /* 0x000fe400000006ff */
[----:B------:R-:W-:Y:S02]  /*11a90*/  PRMT R34, R34, 0x7604, R33 ;  /* 0x0000760422227816 */ /* 0x000fe40000000021 */
[----:B------:R-:W-:Y:S02]  /*11aa0*/  SHF.R.U32.HI R41, RZ, 0x10, R7 ;  /* 0x00000010ff297819 */ /* 0x000fe40000011607 */
[----:B------:R-:W-:-:S02]  /*11ab0*/  LOP3.LUT R33, R28, 0xff0000, R31, 0xf8, !PT ;  /* 0x00ff00001c217812 */ /* 0x000fc400078ef81f */
[----:B------:R-:W-:Y:S01]  /*11ac0*/  LOP3.LUT R29, R29, 0xff0000, R10, 0xf8, !PT ;  /* 0x00ff00001d1d7812 */ /* 0x000fe200078ef80a */
        /* <DEDUP_REMOVED lines=11> */
[----:B--2---:R-:W-:-:S02]  /*11b80*/  IADD3 R0, R16, R3, R25 ;  /* 0x0000000310007210 */ /* 0x004fc40007ffe019 */
[----:B------:R-:W-:Y:S01]  /*11b90*/  LOP3.LUT R3, R24, 0xff, RZ, 0xc0, !PT ;  /* 0x000000ff18037812 */ /* 0x000fe200078ec0ff */
[----:B---3--:R-:W0:Y:S03]  /*11ba0*/  LDS.128 R12, [R50+0x1c400] ;  /* 0x01c40000320c7984 */ /* 0x008e260000000c00 */
[----:B------:R-:W-:Y:S01]  /*11bb0*/  PRMT R30, R3, 0x7604, R30 ;  /* 0x00007604031e7816 */ /* 0x000fe2000000001e */
[----:B------:R-:W1:Y:S01]  /*11bc0*/  LDS.128 R24, [R0+0x1c400] ;  /* 0x01c4000000187984 */ /* 0x000e620000000c00 */
[----:B------:R-:W-:Y:S02]  /*11bd0*/  SHF.R.U32.HI R3, RZ, 0x10, R9 ;  /* 0x00000010ff037819 */ /* 0x000fe40000011609 */
[----:B------:R-:W-:-:S03]  /*11be0*/  LOP3.LUT R37, R30, 0xff0000, R37, 0xf8, !PT ;  /* 0x00ff00001e257812 */ /* 0x000fc600078ef825 */
        /* <DEDUP_REMOVED lines=12> */
[-C--:B0-----:R-:W-:Y:S02]  /*11cb0*/  F2FP.F16.E4M3.UNPACK_B R4, R13.reuse ;  /* 0x0000000dff04723e */ /* 0x081fe400020006ff */
[----:B------:R-:W-:Y:S02]  /*11cc0*/  F2FP.F16.E4M3.UNPACK_B R13, R13.H1 ;  /* 0x0000000dff0d723e */ /* 0x000fe400030006ff */
[-C--:B-1----:R-:W-:Y:S01]  /*11cd0*/  F2FP.F16.E4M3.UNPACK_B R9, R25.reuse ;  /* 0x00000019ff09723e */ /* 0x082fe200020006ff */
[--C-:B------:R-:W-:Y:S01]  /*11ce0*/  HADD2.F32 R5, -RZ, R4.reuse.H0_H0 ;  /* 0x20000004ff057230 */ /* 0x100fe20000004100 */
[----:B------:R-:W-:Y:S01]  /*11cf0*/  F2FP.F16.E4M3.UNPACK_B R25, R25.H1 ;  /* 0x00000019ff19723e */ /* 0x000fe200030006ff */
[----:B------:R-:W-:Y:S01]  /*11d00*/  HADD2.F32 R4, -RZ, R4.H1_H1 ;  /* 0x30000004ff047230 */ /* 0x000fe20000004100 */
[----:B------:R-:W-:Y:S01]  /*11d10*/  F2FP.F16.E4M3.UNPACK_B R20, R27 ;  /* 0x0000001bff14723e */ /* 0x000fe200020006ff */
[--C-:B------:R-:W-:Y:S01]  /*11d20*/  HADD2.F32 R10, -RZ, R9.reuse.H0_H0 ;  /* 0x20000009ff0a7230 */ /* 0x100fe20000004100 */
[----:B------:R-:W-:Y:S01]  /*11d30*/  F2FP.F16.E4M3.UNPACK_B R7, R15 ;  /* 0x0000000fff07723e */ /* 0x000fe200020006ff */
[----:B------:R-:W-:Y:S01]  /*11d40*/  HADD2.F32 R9, -RZ, R9.H1_H1 ;  /* 0x30000009ff097230 */ /* 0x000fe20000004100 */
[----:B------:R-:W-:-:S02]  /*11d50*/  F2FP.F16.E4M3.UNPACK_B R27, R27.H1 ;  /* 0x0000001bff1b723e */ /* 0x000fc400030006ff */
[C---:B------:R-:W-:Y:S01]  /*11d60*/  FMUL.FTZ R38, R10.reuse, R34 ;  /* 0x000000220a267220 */ /* 0x040fe20000410000 */
[----:B------:R-:W-:Y:S01]  /*11d70*/  FMUL.FTZ R43, R10, R30 ;  /* 0x0000001e0a2b7220 */ /* 0x000fe20000410000 */
[----:B------:R-:W-:Y:S02]  /*11d80*/  HADD2.F32 R10, -RZ, R25.H0_H0 ;  /* 0x20000019ff0a7230 */ /* 0x000fe40000004100 */
[----:B------:R-:W-:Y:S01]  /*11d90*/  FMUL.FTZ R45, R9, R32 ;  /* 0x00000020092d7220 */ /* 0x000fe20000410000 */
[C---:B------:R-:W-:Y:S01]  /*11da0*/  FFMA.FTZ R38, R5.reuse, R30, -R38 ;  /* 0x0000001e05267223 */ /* 0x040fe20000010826 */
[----:B------:R-:W-:Y:S01]  /*11db0*/  FFMA.FTZ R43, R5, R34, R43 ;  /* 0x00000022052b7223 */ /* 0x000fe2000001002b */
[----:B------:R-:W-:Y:S02]  /*11dc0*/  HADD2.F32 R34, -RZ, R37.H0_H0 ;  /* 0x20000025ff227230 */ /* 0x000fe40000004100 */
[----:B------:R-:W-:Y:S01]  /*11dd0*/  FMUL.FTZ R9, R9, R29 ;  /* 0x0000001d09097220 */ /* 0x000fe20000410000 */
[----:B------:R-:W-:-:S02]  /*11de0*/  HADD2.F32 R30, -RZ, R28.H0_H0 ;  /* 0x2000001cff1e7230 */ /* 0x000fc40000004100 */
[----:B------:R-:W-:Y:S01]  /*11df0*/  FFMA.FTZ R45, R4, R29, -R45 ;  /* 0x0000001d042d7223 */ /* 0x000fe2000001082d */
[----:B------:R-:W-:Y:S02]  /*11e00*/  HADD2.F32 R5, -RZ, R13.H0_H0 ;  /* 0x2000000dff057230 */ /* 0x000fe40000004100 */
[----:B------:R-:W-:Y:S01]  /*11e10*/  FMUL.FTZ R42, R10, R34 ;  /* 0x000000220a2a7220 */ /* 0x000fe20000410000 */
[----:B------:R-:W-:Y:S01]  /*11e20*/  FFMA.FTZ R40, R4, R32, R9 ;  /* 0x0000002004287223 */ /* 0x000fe20000010009 */
[-C--:B------:R-:W-:Y:S01]  /*11e30*/  FMUL.FTZ R47, R10, R30.reuse ;  /* 0x0000001e0a2f7220 */ /* 0x080fe20000410000 */
        /* <DEDUP_REMOVED lines=8> */
[----:B------:R-:W-:Y:S01]  /*11ec0*/  HADD2.F32 R10, -RZ, R9.H0_H0 ;  /* 0x20000009ff0a7230 */ /* 0x000fe20000004100 */
[----:B------:R-:W-:Y:S01]  /*11ed0*/  F2FP.F16.E4M3.UNPACK_B R15, R15.H1 ;  /* 0x0000000fff0f723e */ /* 0x000fe200030006ff */
[----:B------:R-:W-:-:S02]  /*11ee0*/  HADD2.F32 R30, -RZ, R37.H1_H1 ;  /* 0x30000025ff1e7230 */ /* 0x000fc40000004100 */
[C---:B------:R-:W-:Y:S01]  /*11ef0*/  FMUL.FTZ R49, R5.reuse, R32 ;  /* 0x0000002005317220 */ /* 0x040fe20000410000 */
[----:B------:R-:W-:Y:S02]  /*11f00*/  HADD2.F32 R25, -RZ, R25.H1_H1 ;  /* 0x30000019ff197230 */ /* 0x000fe40000004100 */
[----:B------:R-:W-:Y:S01]  /*11f10*/  FMUL.FTZ R5, R5, R10 ;  /* 0x0000000a05057220 */ /* 0x000fe20000410000 */
[----:B------:R-:W-:Y:S01]  /*11f20*/  HADD2.F32 R28, -RZ, R28.H1_H1 ;  /* 0x3000001cff1c7230 */ /* 0x000fe20000004100 */
[----:B------:R-:W-:Y:S01]  /*11f30*/  F2FP.F16.E4M3.UNPACK_B R8, R24 ;  /* 0x00000018ff08723e */ /* 0x000fe200020006ff */
[----:B------:R-:W-:Y:S02]  /*11f40*/  HADD2.F32 R4, -RZ, R7.H0_H0 ;  /* 0x20000007ff047230 */ /* 0x000fe40000004100 */
[C---:B------:R-:W-:Y:S01]  /*11f50*/  FMUL.FTZ R34, R25.reuse, R30 ;  /* 0x0000001e19227220 */ /* 0x040fe20000410000 */
[----:B------:R-:W-:Y:S02]  /*11f60*/  HADD2.F32 R13, -RZ, R13.H1_H1 ;  /* 0x3000000dff0d7230 */ /* 0x000fe40000004100 */
[----:B------:R-:W-:Y:S01]  /*11f70*/  FMUL.FTZ R25, R25, R28 ;  /* 0x0000001c19197220 */ /* 0x000fe20000410000 */
[----:B------:R-:W-:-:S02]  /*11f80*/  HADD2.F32 R29, -RZ, R29.H1_H1 ;  /* 0x3000001dff1d7230 */ /* 0x000fc40000004100 */
[C---:B------:R-:W-:Y:S01]  /*11f90*/  FFMA.FTZ R49, R4.reuse, R10, -R49 ;  /* 0x0000000a04317223 */ /* 0x040fe20000010831 */
[----:B------:R-:W-:Y:S01]  /*11fa0*/  FFMA.FTZ R32, R4, R32, R5 ;  /* 0x0000002004207223 */ /* 0x000fe20000010005 */
[C---:B------:R-:W-:Y:S01]  /*11fb0*/  FFMA.FTZ R37, R13.reuse, R28, -R34 ;  /* 0x0000001c0d257223 */ /* 0x040fe20000010822 */
[----:B------:R-:W-:Y:S02]  /*11fc0*/  HADD2.F32 R20, -RZ, R20.H1_H1 ;  /* 0x30000014ff147230 */ /* 0x000fe40000004100 */
[----:B------:R-:W-:Y:S01]  /*11fd0*/  FFMA.FTZ R34, R13, R30, R25 ;  /* 0x0000001e0d227223 */ /* 0x000fe20000010019 */
[----:B------:R-:W-:Y:S01]  /*11fe0*/  HADD2.F32 R5, -RZ, R27.H0_H0 ;  /* 0x2000001bff057230 */ /* 0x000fe20000004100 */
[----:B------:R-:W-:Y:S01]  /*11ff0*/  F2FP.F16.E4M3.UNPACK_B R24, R24.H1 ;  /* 0x00000018ff18723e */ /* 0x000fe200030006ff */
[----:B------:R-:W-:Y:S02]  /*12000*/  HADD2.F32 R10, -RZ, R33.H0_H0 ;  /* 0x20000021ff0a7230 */ /* 0x000fe40000004100 */
[----:B------:R-:W-:Y:S01]  /*12010*/  FMUL.FTZ R28, R20, R29 ;  /* 0x0000001d141c7220 */ /* 0x000fe20000410000 */
[----:B------:R-:W-:Y:S01]  /*12020*/  HADD2.F32 R9, -RZ, R9.H1_H1 ;  /* 0x30000009ff097230 */ /* 0x000fe20000004100 */
[----:B------:R-:W-:Y:S01]  /*12030*/  F2FP.F16.E4M3.UNPACK_B R3, R12 ;  /* 0x0000000cff03723e */ /* 0x000fe200020006ff */
[----:B------:R-:W-:-:S02]  /*12040*/  HADD2.F32 R13, -RZ, R41.H0_H0 ;  /* 0x20000029ff0d7230 */ /* 0x000fc40000004100 */
[CC--:B------:R-:W-:Y:S01]  /*12050*/  FMUL.FTZ R30, R5.reuse, R10.reuse ;  /* 0x0000000a051e7220 */ /* 0x0c0fe20000410000 */
[----:B------:R-:W-:Y:S02]  /*12060*/  HADD2.F32 R4, -RZ, R15.H0_H0 ;  /* 0x2000000fff047230 */ /* 0x000fe40000004100 */
[----:B------:R-:W-:Y:S01]  /*12070*/  FMUL.FTZ R20, R20, R9 ;  /* 0x0000000914147220 */ /* 0x000fe20000410000 */
[----:B------:R-:W-:Y:S02]  /*12080*/  HADD2.F32 R7, -RZ, R7.H1_H1 ;  /* 0x30000007ff077230 */ /* 0x000fe40000004100 */
[-C--:B------:R-:W-:Y:S01]  /*12090*/  FMUL.FTZ R25, R5, R13.reuse ;  /* 0x0000000d05197220 */ /* 0x080fe20000410000 */
[----:B------:R-:W-:Y:S02]  /*120a0*/  HADD2.F32 R27, -RZ, R27.H1_H1 ;  /* 0x3000001bff1b7230 */ /* 0x000fe40000004100 */
[C---:B------:R-:W-:Y:S01]  /*120b0*/  FFMA.FTZ R48, R4.reuse, R13, R30 ;  /* 0x0000000d04307223 */ /* 0x040fe2000001001e */
[----:B------:R-:W-:Y:S01]  /*120c0*/  F2FP.F16.E4M3.UNPACK_B R13, R35.H1 ;  /* 0x00000023ff0d723e */ /* 0x000fe200030006ff */
[C---:B------:R-:W-:Y:S01]  /*120d0*/  FFMA.FTZ R44, R7.reuse, R9, -R28 ;  /* 0x00000009072c7223 */ /* 0x040fe2000001081c */
[----:B------:R-:W-:Y:S01]  /*120e0*/  FFMA.FTZ R29, R7, R29, R20 ;  /* 0x0000001d071d7223 */ /* 0x000fe20000010014 */
[----:B------:R-:W-:Y:S01]  /*120f0*/  FFMA.FTZ R46, R4, R10, -R25 ;  /* 0x0000000a042e7223 */ /* 0x000fe20000010819 */
[----:B------:R-:W-:Y:S01]  /*12100*/  HADD2.F32 R28, -RZ, R41.H1_H1 ;  /* 0x30000029ff1c7230 */ /* 0x000fe20000004100 */
[----:B------:R-:W-:Y:S01]  /*12110*/  F2FP.F16.E4M3.UNPACK_B R7, R21.H1 ;  /* 0x00000015ff07723e */ /* 0x000fe200030006ff */
[----:B------:R-:W-:Y:S01]  /*12120*/  HADD2.F32 R10, -RZ, R33.H1_H1 ;  /* 0x30000021ff0a7230 */ /* 0x000fe20000004100 */
[----:B------:R-:W-:Y:S01]  /*12130*/  F2FP.F16.E4M3.UNPACK_B R12, R12.H1 ;  /* 0x0000000cff0c723e */ /* 0x000fe200030006ff */
[----:B------:R-:W-:-:S02]  /*12140*/  HADD2.F32 R20, -RZ, R13.H0_H0 ;  /* 0x2000000dff147230 */ /* 0x000fc40000004100 */
[C---:B------:R-:W-:Y:S01]  /*12150*/  FMUL.FTZ R30, R27.reuse, R28 ;  /* 0x0000001c1b1e7220 */ /* 0x040fe20000410000 */
[--C-:B------:R-:W-:Y:S02]  /*12160*/  HADD2.F32 R5, -RZ, R24.reuse.H0_H0 ;  /* 0x20000018ff057230 */ /* 0x100fe40000004100 */
[----:B------:R-:W-:Y:S01]  /*12170*/  FMUL.FTZ R27, R27, R10 ;  /* 0x0000000a1b1b7220 */ /* 0x000fe20000410000 */
[----:B------:R-:W-:Y:S01]  /*12180*/  HADD2.F32 R15, -RZ, R15.H1_H1 ;  /* 0x3000000fff0f7230 */ /* 0x000fe20000004100 */
[----:B------:R-:W-:Y:S01]  /*12190*/  F2FP.F16.E4M3.UNPACK_B R35, R35 ;  /* 0x00000023ff23723e */ /* 0x000fe200020006ff */
[----:B------:R-:W-:Y:S02]  /*121a0*/  HADD2.F32 R9, -RZ, R7.H0_H0 ;  /* 0x20000007ff097230 */ /* 0x000fe40000004100 */
[----:B------:R-:W-:Y:S01]  /*121b0*/  FMUL.FTZ R25, R5, R20 ;  /* 0x0000001405197220 */ /* 0x000fe20000410000 */
[----:B------:R-:W-:Y:S02]  /*121c0*/  HADD2.F32 R13, -RZ, R13.H1_H1 ;  /* 0x3000000dff0d7230 */ /* 0x000fe40000004100 */
[----:B------:R-:W-:Y:S01]  /*121d0*/  FFMA.FTZ R41, R15, R28, R27 ;  /* 0x0000001c0f297223 */ /* 0x000fe2000001001b */
[----:B------:R-:W-:-:S02]  /*121e0*/  HADD2.F32 R24, -RZ, R24.H1_H1 ;  /* 0x30000018ff187230 */ /* 0x000fc40000004100 */
[----:B------:R-:W-:Y:S01]  /*121f0*/  FMUL.FTZ R5, R5, R9 ;  /* 0x0000000905057220 */ /* 0x000fe20000410000 */
[--C-:B------:R-:W-:Y:S01]  /*12200*/  HADD2.F32 R4, -RZ, R12.reuse.H0_H0 ;  /* 0x2000000cff047230 */ /* 0x100fe20000004100 */
[----:B------:R-:W-:Y:S01]  /*12210*/  F2FP.F16.E4M3.UNPACK_B R21, R21 ;  /* 0x00000015ff15723e */ /* 0x000fe200020006ff */
[----:B------:R-:W-:Y:S02]  /*12220*/  HADD2.F32 R7, -RZ, R7.H1_H1 ;  /* 0x30000007ff077230 */ /* 0x000fe40000004100 */
[----:B------:R-:W-:Y:S01]  /*12230*/  FMUL.FTZ R27, R24, R13 ;  /* 0x0000000d181b7220 */ /* 0x000fe20000410000 */
[----:B------:R-:W-:Y:S02]  /*12240*/  HADD2.F32 R12, -RZ, R12.H1_H1 ;  /* 0x3000000cff0c7230 */ /* 0x000fe40000004100 */
[----:B------:R-:W-:Y:S01]  /*12250*/  FFMA.FTZ R33, R15, R10, -R30 ;  /* 0x0000000a0f217223 */ /* 0x000fe2000001081e */
[C---:B------:R-:W-:Y:S01]  /*12260*/  FFMA.FTZ R25, R4.reuse, R9, -R25 ;  /* 0x0000000904197223 */ /* 0x040fe20000010819 */
[----:B------:R-:W-:Y:S01]  /*12270*/  FFMA.FTZ R15, R4, R20, R5 ;  /* 0x00000014040f7223 */ /* 0x000fe20000010005 */
[----:B------:R-:W-:Y:S01]  /*12280*/  FMUL.FTZ R24, R24, R7 ;  /* 0x0000000718187220 */ /* 0x000fe20000410000 */
[----:B------:R-:W-:-:S02]  /*12290*/  HADD2.F32 R9, -RZ, R35.H0_H0 ;  /* 0x20000023ff097230 */ /* 0x000fc40000004100 */
[C---:B------:R-:W-:Y:S01]  /*122a0*/  FFMA.FTZ R28, R12.reuse, R7, -R27 ;  /* 0x000000070c1c7223 */ /* 0x040fe2000001081b */
[--C-:B------:R-:W-:Y:S02]  /*122b0*/  HADD2.F32 R5, -RZ, R8.reuse.H0_H0 ;  /* 0x20000008ff057230 */ /* 0x100fe40000004100 */
[----:B------:R-:W-:Y:S01]  /*122c0*/  FFMA.FTZ R30, R12, R13, R24 ;  /* 0x0000000d0c1e7223 */ /* 0x000fe20000010018 */
[----:B------:R-:W-:Y:S01]  /*122d0*/  HADD2.F32 R7, -RZ, R21.H0_H0 ;  /* 0x20000015ff077230 */ /* 0x000fe20000004100 */
[-C--:B------:R-:W-:Y:S01]  /*122e0*/  F2FP.F16.E4M3.UNPACK_B R11, R26.reuse ;  /* 0x0000001aff0b723e */ /* 0x080fe200020006ff */
        /* <DEDUP_REMOVED lines=8> */
[----:B------:R-:W-:Y:S01]  /*12370*/  HADD2.F32 R3, -RZ, R3.H1_H1 ;  /* 0x30000003ff037230 */ /* 0x000fe20000004100 */
[-C--:B------:R-:W-:Y:S01]  /*12380*/  F2FP.F16.E4M3.UNPACK_B R6, R14.reuse ;  /* 0x0000000eff06723e */ /* 0x080fe200020006ff */
[C---:B------:R-:W-:Y:S01]  /*12390*/  FFMA.FTZ R12, R4.reuse, R9, R5 ;  /* 0x00000009040c7223 */ /* 0x040fe20000010005 */
[----:B------:R-:W-:Y:S01]  /*123a0*/  F2FP.F16.E4M3.UNPACK_B R14, R14.H1 ;  /* 0x0000000eff0e723e */ /* 0x000fe200030006ff */
[----:B------:R-:W-:Y:S01]  /*123b0*/  FFMA.FTZ R13, R4, R7, -R13 ;  /* 0x00000007040d7223 */ /* 0x000fe2000001080d */
[C---:B------:R-:W-:Y:S01]  /*123c0*/  FMUL.FTZ R20, R8.reuse, R35 ;  /* 0x0000002308147220 */ /* 0x040fe20000410000 */
        /* <DEDUP_REMOVED lines=18> */
[----:B------:R-:W-:Y:S01]  /*124f0*/  FFMA.FTZ R21, R3, R8, R4 ;  /* 0x0000000803157223 */ /* 0x000fe20000010004 */
[-C--:B------:R-:W-:Y:S01]  /*12500*/  FMUL.FTZ R26, R26, R5.reuse ;  /* 0x000000051a1a7220 */ /* 0x080fe20000410000 */
[----:B------:R-:W-:Y:S02]  /*12510*/  HADD2.F32 R4, -RZ, R11.H0_H0 ;  /* 0x2000000bff047230 */ /* 0x000fe40000004100 */
[----:B------:R-:W-:Y:S01]  /*12520*/  FFMA.FTZ R27, R14, R5, -R7 ;  /* 0x000000050e1b7223 */ /* 0x000fe20000010807 */
[----:B------:R-:W-:-:S02]  /*12530*/  HADD2.F32 R5, -RZ, R31.H0_H0 ;  /* 0x2000001fff057230 */ /* 0x000fc40000004100 */
[----:B------:R-:W-:Y:S01]  /*12540*/  FFMA.FTZ R26, R14, R9, R26 ;  /* 0x000000090e1a7223 */ /* 0x000fe2000001001a */
[----:B------:R-:W-:Y:S02]  /*12550*/  HADD2.F32 R7, -RZ, R39.H0_H0 ;  /* 0x20000027ff077230 */ /* 0x000fe40000004100 */
[----:B------:R-:W-:Y:S02]  /*12560*/  HADD2.F32 R31, -RZ, R31.H1_H1 ;  /* 0x3000001fff1f7230 */ /* 0x000fe40000004100 */
        /* <DEDUP_REMOVED lines=30> */
.L_x_8107:
[----:B------:R-:W-:Y:S05]  /*12750*/  BSYNC B0 ;  /* 0x0000000000007941 */ /* 0x000fea0003800000 */
.L_x_8093:
        /* <DEDUP_REMOVED lines=8> */
.L_x_8090:
[----:B-12---:R-:W2:Y:S02]  /*127e0*/  LDL R0, [R1+0x4c] ;  /* 0x00004c0001007983 */ /* 0x006ea40000100800 */
[----:B--2---:R-:W-:-:S13]  /*127f0*/  R2UR UR4, R0 ;  /* 0x00000000000472ca */ /* 0x004fda00000e0000 */
[----:B------:R-:W-:-:S05]  /*12800*/  IMAD.U32 R0, RZ, RZ, UR4 ;  /* 0x00000004ff007e24 */ /* 0x000fca000f8e00ff */
[----:B------:R-:W-:-:S13]  /*12810*/  ISETP.NE.AND P1, PT, R0, 0x3, PT ;  /* 0x000000030000780c */ /* 0x000fda0003f25270 */
[----:B------:R-:W-:Y:S05]  /*12820*/  @!P1 BRA `(.L_x_8117) ;  /* 0x0000000000049947 */ /* 0x000fea0003800000 */
[----:B------:R-:W-:Y:S01]  /*12830*/  BPT.TRAP 0x1 ;  /* 0x000000040000795c */ /* 0x000fe20000300000 */
.L_x_8117:
[----:B------:R-:W-:Y:S01]  /*12840*/  IMAD R0, R231, 0x8, R16 ;  /* 0x00000008e7007824 */ /* 0x000fe200078e0210 */
[----:B-----5:R-:W-:-:S04]  /*12850*/  SHF.L.U32 R5, R234, 0x1f, RZ ;  /* 0x0000001fea057819 */ /* 0x020fc800000006ff */
[----:B------:R1:W2:Y:S01]  /*12860*/  SYNCS.PHASECHK.TRANS64.TRYWAIT P0, [R0+URZ+0x2e830], R5 ;  /* 0x02e83005000075a7 */ /* 0x0002a2000800017f */
[----:B------:R-:W-:Y:S05]  /*12870*/  @!P1 BRA `(.L_x_8118) ;  /* 0x0000000000049947 */ /* 0x000fea0003800000 */
[----:B------:R-:W-:Y:S01]  /*12880*/  BPT.TRAP 0x1 ;  /* 0x000000040000795c */ /* 0x000fe20000300000 */
.L_x_8118:
[----:B0-----:R-:W0:Y:S02]  /*12890*/  S2R R3, SR_TID.X ;  /* 0x0000000000037919 */ /* 0x001e240000002100 */
[----:B0-----:R-:W-:Y:S01]  /*128a0*/  LOP3.LUT R4, R3, 0x7f, RZ, 0xc0, !PT ;  /* 0x0000007f03047812 */ /* 0x001fe200078ec0ff */
[----:B------:R-:W-:-:S03]  /*128b0*/  VIADD R3, R16, 0x20400 ;  /* 0x0002040010037836 */ /* 0x000fc60000000000 */
[----:B------:R-:W-:Y:S02]  /*128c0*/  ISETP.NE.AND P2, PT, R4, RZ, PT ;  /* 0x000000ff0400720c */ /* 0x000fe40003f45270 */
[----:B------:R-:W-:-:S04]  /*128d0*/  SHF.R.U32.HI R3, RZ, 0x4, R3 ;  /* 0x00000004ff037819 */ /* 0x000fc80000011603 */
[----:B------:R-:W-:Y:S01]  /*128e0*/  LOP3.LUT R3, R3, 0x3fff, RZ, 0xc0, !PT ;  /* 0x00003fff03037812 */ /* 0x000fe200078ec0ff */
[----:B--2---:R-:W-:Y:S06]  /*128f0*/  @P0 BRA `(.L_x_8119) ;  /* 0x0000000000080947 */ /* 0x004fec0003800000 */
[----:B------:R-:W0:Y:S02]  /*12900*/  SYNCS.PHASECHK.TRANS64.TRYWAIT P0, [R0+URZ+0x2e830], R5 ;  /* 0x02e83005000075a7 */ /* 0x000e24000800017f */
[----:B0-----:R-:W-:Y:S05]  /*12910*/  @!P0 BRA `(.L_x_8120) ;  /* 0x000001b400688947 */ /* 0x001fea0003800000 */
.L_x_8119:
[----:B------:R-:W-:Y:S01]  /*12920*/  LOP3.LUT R3, R3, 0x10000, RZ, 0xfc, !PT ;  /* 0x0001000003037812 */ /* 0x000fe200078efcff */
[----:B------:R-:W-:Y:S05]  /*12930*/  WARPSYNC.ALL ;  /* 0x0000000000007948 */ /* 0x000fea0003800000 */
[----:B------:R2:W-:Y:S01]  /*12940*/  STL [R1+0x48], R3 ;  /* 0x0000480301007387 */ /* 0x0005e20000100800 */
[----:B------:R-:W-:Y:S01]  /*12950*/  IMAD R12, R231, 0x700, R3 ;  /* 0x00000700e70c7824 */ /* 0x000fe200078e0203 */
[----:B------:R-:W-:Y:S01]  /*12960*/  LOP3.LUT R4, R36, 0x10000, RZ, 0xfc, !PT ;  /* 0x0001000024047812 */ /* 0x000fe200078efcff */
[----:B------:R-:W-:Y:S01]  /*12970*/  IMAD.MOV.U32 R13, RZ, RZ, 0x40000040 ;  /* 0x40000040ff0d7424 */ /* 0x000fe200078e00ff */
[----:B------:R-:W5:Y:S01]  /*12980*/  LDL R136, [R1+0x80] ;  /* 0x0000800001887983 */ /* 0x000f620000100800 */
[----:B01----:R-:W-:Y:S01]  /*12990*/  IMAD.MOV.U32 R5, RZ, RZ, 0x40000040 ;  /* 0x40000040ff057424 */ /* 0x003fe200078e00ff */
[----:B------:R-:W-:-:S02]  /*129a0*/  R2UR UR6, R12 ;  /* 0x000000000c0672ca */ /* 0x000fc400000e0000 */
[----:B------:R-:W-:Y:S01]  /*129b0*/  R2UR UR7, R13 ;  /* 0x000000000d0772ca */ /* 0x000fe200000e0000 */
[----:B------:R-:W5:Y:S01]  /*129c0*/  LDL R148, [R1+0x50] ;  /* 0x0000500001947983 */ /* 0x000f620000100800 */
[----:B------:R-:W-:Y:S02]  /*129d0*/  R2UR UR4, R4 ;  /* 0x00000000040472ca */ /* 0x000fe400000e0000 */
[----:B------:R-:W-:Y:S01]  /*129e0*/  R2UR UR5, R5 ;  /* 0x00000000050572ca */ /* 0x000fe200000e0000 */
[----:B------:R-:W-:Y:S01]  /*129f0*/  WARPGROUP.ARRIVE ;  /* 0x00000000000079c5 */ /* 0x000fe20000000000 */
[----:B------:R-:W5:Y:S04]  /*12a00*/  LDL R144, [R1+0x58] ;  /* 0x0000580001907983 */ /* 0x000f680000100800 */
[----:B------:R-:W5:Y:S04]  /*12a10*/  LDL R137, [R1+0x7c] ;  /* 0x00007c0001897983 */ /* 0x000f680000100800 */
[----:B------:R-:W5:Y:S03]  /*12a20*/  LDL R146, [R1+0x40] ;  /* 0x0000400001927983 */ /* 0x000f660000100800 */
[----:B------:R-:W-:Y:S01]  /*12a30*/  QGMMA.64x32x32.F32.E4M3.E4M3 R120, gdesc[UR4], RZ, !UPT, gsb0 ;  /* 0x00600000047879f3 */ /* 0x000fe2000c0008ff */
[----:B------:R-:W-:-:S02]  /*12a40*/  VIADD R6, R12, 0x100 ;  /* 0x000001000c067836 */ /* 0x000fc40000000000 */
[----:B---3--:R-:W-:Y:S01]  /*12a50*/  IMAD.MOV.U32 R7, RZ, RZ, 0x40000040 ;  /* 0x40000040ff077424 */ /* 0x008fe200078e00ff */
[----:B------:R-:W-:Y:S02]  /*12a60*/  R2UR UR4, R4 ;  /* 0x00000000040472ca */ /* 0x000fe400000e0000 */
[----:B------:R-:W-:Y:S02]  /*12a70*/  R2UR UR6, R6 ;  /* 0x00000000060672ca */ /* 0x000fe400000e0000 */
[----:B------:R-:W-:Y:S02]  /*12a80*/  R2UR UR7, R7 ;  /* 0x00000000070772ca */ /* 0x000fe400000e0000 */
        /* <DEDUP_REMOVED lines=49> */
[----:B----4-:R-:W-:Y:S01]  /*12da0*/  VIADD R14, R12, 0x2 ;  /* 0x000000020c0e7836 */ /* 0x010fe20000000000 */
        /* <DEDUP_REMOVED lines=65> */
[----:B------:R-:W-:Y:S02]  /*131c0*/  VIADD R8, R4, 0x4 ;  /* 0x0000000404087836 */ /* 0x000fe40000000000 */
[----:B------:R-:W-:Y:S02]  /*131d0*/  IMAD.MOV.U32 R15, RZ, RZ, 0x40000040 ;  /* 0x40000040ff0f7424 */ /* 0x000fe400078e00ff */
[----:B------:R-:W-:Y:S01]  /*131e0*/  IMAD.MOV.U32 R9, RZ, RZ, 0x40000040 ;  /* 0x40000040ff097424 */ /* 0x000fe200078e00ff */
[----:B------:R-:W-:Y:S02]  /*131f0*/  R2UR UR30, R14 ;  /* 0x000000000e1e72ca */ /* 0x000fe400000e0000 */
[----:B------:R-:W-:-:S02]  /*13200*/  R2UR UR31, R15 ;  /* 0x000000000f1f72ca */ /* 0x000fc400000e0000 */
[----:B------:R-:W-:Y:S02]  /*13210*/  R2UR UR28, R8 ;  /* 0x00000000081c72ca */ /* 0x000fe400000e0000 */
        /* <DEDUP_REMOVED lines=100> */
[----:B------:R-:W-:Y:S01]  /*13860*/  R2UR UR7, R15 ;  /* 0x000000000f0772ca */ /* 0x000fe200000e0000 */
[----:B------:R-:W0:Y:S01]  /*13870*/  LDC R14, c[0x0][0x448] ;  /* 0x00011200ff0e7b82 */ /* 0x000e220000000800 */
[----:B------:R-:W-:Y:S01]  /*13880*/  R2UR UR5, R7 ;  /* 0x00000000070572ca */ /* 0x000fe200000e0000 */
[----:B------:R-:W-:-:S02]  /*13890*/  WARPGROUP.DEPBAR.LE gsb0, 0x0 ;  /* 0x00008000000079c5 */ /* 0x000fc40000010000 */
[----:B------:R-:W-:-:S10]  /*138a0*/  WARPGROUP.ARRIVE ;  /* 0x00000000000079c5 */ /* 0x000fd40000000000 */
[----:B------:R-:W-:Y:S01]  /*138b0*/  QGMMA.64x32x32.F32.E4M3.E4M3 R56, gdesc[UR4], R56, gsb0 ;  /* 0x00600000043879f3 */ /* 0x000fe20008000838 */
[----:B0-----:R-:W-:Y:S01]  /*138c0*/  ISETP.NE.AND P0, PT, R14, 0x1, PT ;  /* 0x000000010e00780c */ /* 0x001fe20003f05270 */
[C---:B------:R-:W-:Y:S01]  /*138d0*/  FMUL.FTZ R20, R2.reuse, R124 ;  /* 0x0000007c02147220 */ /* 0x040fe20000410000 */
[C---:B------:R-:W-:Y:S01]  /*138e0*/  FMUL.FTZ R124, R2.reuse, R128 ;  /* 0x00000080027c7220 */ /* 0x040fe20000410000 */
[----:B------:R-:W-:-:S10]  /*138f0*/  FMUL.FTZ R128, R2, R133 ;  /* 0x0000008502807220 */ /* 0x000fd40000410000 */
[----:B------:R-:W0:Y:S08]  /*13900*/  @P0 LDC R15, c[0x0][0x44c] ;  /* 0x00011300ff0f0b82 */ /* 0x000e300000000800 */
[----:B------:R-:W1:Y:S01]  /*13910*/  @P0 LDC R133, c[0x0][0x450] ;  /* 0x00011400ff850b82 */ /* 0x000e620000000800 */
[C---:B--2---:R-:W-:Y:S01]  /*13920*/  FMUL.FTZ R3, R2.reuse, R120 ;  /* 0x0000007802037220 */ /* 0x044fe20000410000 */
        /* <DEDUP_REMOVED lines=8> */
[----:B------:R-:W-:Y:S01]  /*139b0*/  FMUL.FTZ R132, R2, R56 ;  /* 0x0000003802847220 */ /* 0x000fe20000410000 */
[----:B-----5:R-:W-:-:S04]  /*139c0*/  IMAD.IADD R56, R136, 0x1, R148 ;  /* 0x0000000188387824 */ /* 0x020fc800078e0294 */
[----:B0-----:R-:W-:-:S05]  /*139d0*/  @P0 IMAD.HI.U32 R14, R56, R15, RZ ;  /* 0x0000000f380e0227 */ /* 0x001fca00078e00ff */
[----:B-1----:R-:W-:Y:S01]  /*139e0*/  @P0 SHF.R.U32.HI R56, RZ, R133, R14 ;  /* 0x00000085ff380219 */ /* 0x002fe2000001160e */
[----:B------:R-:W-:-:S04]  /*139f0*/  IMAD.MOV.U32 R15, RZ, RZ, -0xe0 ;  /* 0xffffff20ff0f7424 */ /* 0x000fc800078e00ff */
[----:B------:R-:W0:Y:S01]  /*13a00*/  SHFL.IDX PT, R136, R56, RZ, 0x1c1f ;  /* 0x001c1fff38887589 */ /* 0x000e2200000e0000 */
[C---:B------:R-:W-:Y:S02]  /*13a10*/  IMAD R15, R138.reuse, R15, 0xe1 ;  /* 0x000000e18a0f7424 */ /* 0x040fe400078e020f */
[----:B------:R-:W-:Y:S02]  /*13a20*/  IMAD R14, R138, -0xe0, R144 ;  /* 0xffffff208a0e7824 */ /* 0x000fe400078e0290 */
[----:B------:R-:W-:Y:S02]  /*13a30*/  IMAD R15, R137, -0x2, R15 ;  /* 0xfffffffe890f7824 */ /* 0x000fe400078e020f */
[C---:B------:R-:W-:Y:S01]  /*13a40*/  FMUL.FTZ R133, R2.reuse, R64 ;  /* 0x0000004002857220 */ /* 0x040fe20000410000 */
[----:B------:R-:W1:Y:S01]  /*13a50*/  MUFU.TANH R3, R3 ;  /* 0x0000000300037308 */ /* 0x000e620000002400 */
[----:B------:R-:W-:Y:S01]  /*13a60*/  FMUL.FTZ R130, R2, R134 ;  /* 0x0000008602827220 */ /* 0x000fe20000410000 */
[----:B------:R-:W-:-:S02]  /*13a70*/  VIADD R64, R14, 0xe0 ;  /* 0x000000e00e407836 */ /* 0x000fc40000000000 */
[C---:B------:R-:W-:Y:S01]  /*13a80*/  FMUL.FTZ R134, R2.reuse, R65 ;  /* 0x0000004102867220 */ /* 0x040fe20000410000 */
[----:B------:R-:W-:Y:S01]  /*13a90*/  FMUL.FTZ R21, R2, R125 ;  /* 0x0000007d02157220 */ /* 0x000fe20000410000 */
[----:B------:R-:W-:Y:S02]  /*13aa0*/  IADD3 R65, -R146, R15, R144 ;  /* 0x0000000f92417210 */ /* 0x000fe40007ffe190 */
[----:B------:R-:W2:Y:S01]  /*13ab0*/  MUFU.TANH R13, R13 ;  /* 0x0000000d000d7308 */ /* 0x000ea20000002400 */
[----:B------:R-:W-:Y:S02]  /*13ac0*/  IMAD.MOV.U32 R15, RZ, RZ, 0x40000040 ;  /* 0x40000040ff0f7424 */ /* 0x000fe400078e00ff */
[----:B------:R-:W-:Y:S02]  /*13ad0*/  IMAD R64, R137, -0x2, R64 ;  /* 0xfffffffe89407824 */ /* 0x000fe400078e0240 */
[----:B------:R-:W-:-:S03]  /*13ae0*/  VIADD R14, R12, 0x506 ;  /* 0x000005060c0e7836 */ /* 0x000fc60000000000 */
[----:B------:R-:W-:Y:S01]  /*13af0*/  MUFU.TANH R20, R20 ;  /* 0x0000001400147308 */ /* 0x000fe20000002400 */
[----:B------:R-:W-:Y:S01]  /*13b00*/  R2UR UR7, R15 ;  /* 0x000000000f0772ca */ /* 0x000fe200000e0000 */
[----:B------:R-:W-:Y:S01]  /*13b10*/  FMUL.FTZ R125, R2, R129 ;  /* 0x00000081027d7220 */ /* 0x000fe20000410000 */
[----:B0-----:R-:W-:Y:S02]  /*13b20*/  VIADDMNMX R15, R136, R65, R64, PT ;  /* 0x00000041880f7246 */ /* 0x001fe40003800140 */
[----:B------:R-:W-:-:S03]  /*13b30*/  R2UR UR6, R14 ;  /* 0x000000000e0672ca */ /* 0x000fc600000e0000 */
[----:B------:R-:W0:Y:S01]  /*13b40*/  MUFU.TANH R21, R21 ;  /* 0x0000001500157308 */ /* 0x000e220000002400 */
[----:B------:R-:W-:Y:S02]  /*13b50*/  R2UR UR4, R6 ;  /* 0x00000000060472ca */ /* 0x000fe400000e0000 */
[----:B------:R-:W-:Y:S01]  /*13b60*/  R2UR UR5, R7 ;  /* 0x00000000070572ca */ /* 0x000fe200000e0000 */
[C---:B------:R-:W-:Y:S01]  /*13b70*/  FMUL.FTZ R129, R2.reuse, R131 ;  /* 0x0000008302817220 */ /* 0x040fe20000410000 */
[C---:B------:R-:W-:Y:S01]  /*13b80*/  ISETP.GT.AND P3, PT, R15.reuse, RZ, PT ;  /* 0x000000ff0f00720c */ /* 0x040fe20003f64270 */
[C---:B------:R-:W-:Y:S01]  /*13b90*/  FMUL.FTZ R131, R2.reuse, R135 ;  /* 0x0000008702837220 */ /* 0x040fe20000410000 */
[C---:B------:R-:W-:Y:S01]  /*13ba0*/  ISETP.GT.AND P5, PT, R15.reuse, 0x1, PT ;  /* 0x000000010f00780c */ /* 0x040fe20003fa4270 */
[----:B------:R-:W3:Y:S01]  /*13bb0*/  MUFU.TANH R124, R124 ;  /* 0x0000007c007c7308 */ /* 0x000ee20000002400 */
[C---:B------:R-:W-:Y:S01]  /*13bc0*/  FMUL.FTZ R135, R2.reuse, R68 ;  /* 0x0000004402877220 */ /* 0x040fe20000410000 */
[----:B------:R-:W-:Y:S01]  /*13bd0*/  FMUL.FTZ R68, R2, R69 ;  /* 0x0000004502447220 */ /* 0x000fe20000410000 */
[----:B------:R-:W-:Y:S01]  /*13be0*/  ISETP.GT.AND P4, PT, R15, 0x8, PT ;  /* 0x000000080f00780c */ /* 0x000fe20003f84270 */
[----:B------:R-:W-:Y:S01]  /*13bf0*/  WARPGROUP.ARRIVE ;  /* 0x00000000000079c5 */ /* 0x000fe20000000000 */
[----:B-1----:R-:W-:-:S02]  /*13c00*/  FSEL R3, R3, -INF , P3 ;  /* 0xff80000003037808 */ /* 0x002fc40001800000 */
[----:B--2---:R-:W-:Y:S01]  /*13c10*/  FSEL R69, R13, -INF , P5 ;  /* 0xff8000000d457808 */ /* 0x004fe20002800000 */
[----:B------:R-:W1:Y:S01]  /*13c20*/  MUFU.TANH R125, R125 ;  /* 0x0000007d007d7308 */ /* 0x000e620000002400 */
[----:B------:R-:W-:Y:S01]  /*13c30*/  ISETP.GT.AND P3, PT, R15, 0x9, PT ;  /* 0x000000090f00780c */ /* 0x000fe20003f64270 */
[C---:B------:R-:W-:Y:S01]  /*13c40*/  FMUL.FTZ R104, R2.reuse, R104 ;  /* 0x0000006802687220 */ /* 0x040fe20000410000 */
[----:B------:R-:W-:Y:S01]  /*13c50*/  FMNMX.FTZ R140, R3, R69, !PT ;  /* 0x00000045038c7209 */ /* 0x000fe20007810000 */
[----:B------:R-:W-:Y:S04]  /*13c60*/  QGMMA.64x32x32.F32.E4M3.E4M3 R40, gdesc[UR4], R40, gsb0 ;  /* 0x00600000042879f3 */ /* 0x000fe80008000828 */
[----:B------:R-:W2:Y:S01]  /*13c70*/  MUFU.TANH R120, R120 ;  /* 0x0000007800787308 */ /* 0x000ea20000002400 */
[----:B------:R-:W-:Y:S01]  /*13c80*/  FMUL.FTZ R13, R2, R58 ;  /* 0x0000003a020d7220 */ /* 0x000fe20000410000 */
[----:B------:R-:W-:-:S06]  /*13c90*/  ISETP.GT.AND P5, PT, R15, 0x10, PT ;  /* 0x000000100f00780c */ /* 0x000fcc0003fa4270 */
[----:B------:R4:W-:Y:S01]  /*13ca0*/  MUFU.TANH R14, R135 ;  /* 0x00000087000e7308 */ /* 0x0009e20000002400 */
[----:B0-----:R-:W-:Y:S01]  /*13cb0*/  FSEL R21, R21, -INF , P3 ;  /* 0xff80000015157808 */ /* 0x001fe20001800000 */
[C---:B------:R-:W-:Y:S01]  /*13cc0*/  FMUL.FTZ R105, R2.reuse, R105 ;  /* 0x0000006902697220 */ /* 0x040fe20000410000 */
[----:B------:R-:W-:Y:S01]  /*13cd0*/  FMUL.FTZ R58, R2, R59 ;  /* 0x0000003b023a7220 */ /* 0x000fe20000410000 */
[----:B----4-:R-:W-:-:S04]  /*13ce0*/  FSEL R135, R20, -INF , P4 ;  /* 0xff80000014877808 */ /* 0x010fc80002000000 */
[----:B------:R-:W0:Y:S01]  /*13cf0*/  MUFU.TANH R128, R128 ;  /* 0x0000008000807308 */ /* 0x000e220000002400 */
[C---:B------:R-:W-:Y:S01]  /*13d00*/  FMUL.FTZ R59, R2.reuse, R62 ;  /* 0x0000003e023b7220 */ /* 0x040fe20000410000 */
[----:B------:R-:W-:Y:S01]  /*13d10*/  FMNMX.FTZ R142, R135, R140, !PT ;  /* 0x0000008c878e7209 */ /* 0x000fe20007810000 */
[C---:B------:R-:W-:Y:S01]  /*13d20*/  FMUL.FTZ R62, R2.reuse, R63 ;  /* 0x0000003f023e7220 */ /* 0x040fe20000410000 */
[----:B------:R-:W-:Y:S01]  /*13d30*/  ISETP.GT.AND P3, PT, R15, 0x11, PT ;  /* 0x000000110f00780c */ /* 0x000fe20003f64270 */
[----:B------:R-:W-:Y:S01]  /*13d40*/  FMUL.FTZ R108, R2, R108 ;  /* 0x0000006c026c7220 */ /* 0x000fe20000410000 */
[----:B---3--:R-:W-:Y:S02]  /*13d50*/  FSEL R63, R124, -INF , P5 ;  /* 0xff8000007c3f7808 */ /* 0x008fe40002800000 */
[----:B------:R-:W3:Y:S01]  /*13d60*/  MUFU.TANH R104, R104 ;  /* 0x0000006800687308 */ /* 0x000ee20000002400 */
[----:B------:R-:W-:Y:S01]  /*13d70*/  FMNMX.FTZ R142, R21, R142, !PT ;  /* 0x0000008e158e7209 */ /* 0x000fe20007810000 */
[----:B------:R-:W-:Y:S01]  /*13d80*/  FMUL.FTZ R109, R2, R109 ;  /* 0x0000006d026d7220 */ /* 0x000fe20000410000 */
[----:B------:R-:W-:-:S02]  /*13d90*/  ISETP.GT.AND P4, PT, R15, 0x18, PT ;  /* 0x000000180f00780c */ /* 0x000fc40003f84270 */
[----:B-1----:R-:W-:Y:S02]  /*13da0*/  FSEL R125, R125, -INF , P3 ;  /* 0xff8000007d7d7808 */ /* 0x002fe40001800000 */
[----:B------:R-:W-:Y:S01]  /*13db0*/  FMNMX.FTZ R142, R63, R142, !PT ;  /* 0x0000008e3f8e7209 */ /* 0x000fe20007810000 */
[----:B------:R-:W1:Y:S01]  /*13dc0*/  MUFU.TANH R105, R105 ;  /* 0x0000006900697308 */ /* 0x000e620000002400 */
[C---:B------:R-:W-:Y:S01]  /*13dd0*/  FMUL.FTZ R136, R2.reuse, R67 ;  /* 0x0000004302887220 */ /* 0x040fe20000410000 */
[----:B------:R-:W-:Y:S01]  /*13de0*/  ISETP.GT.AND P3, PT, R15, 0x19, PT ;  /* 0x000000190f00780c */ /* 0x000fe20003f64270 */
[----:B------:R-:W-:Y:S01]  /*13df0*/  FMUL.FTZ R112, R2, R112 ;  /* 0x0000007002707220 */ /* 0x000fe20000410000 */
[----:B--2---:R-:W-:Y:S02]  /*13e00*/  FSEL R67, R120, -INF , P4 ;  /* 0xff80000078437808 */ /* 0x004fe40002000000 */
[----:B------:R-:W-:Y:S02]  /*13e10*/  FMNMX.FTZ R142, R125, R142, !PT ;  /* 0x0000008e7d8e7209 */ /* 0x000fe40007810000 */
[----:B------:R-:W2:Y:S01]  /*13e20*/  MUFU.TANH R108, R108 ;  /* 0x0000006c006c7308 */ /* 0x000ea20000002400 */
[C---:B------:R-:W-:Y:S01]  /*13e30*/  FMUL.FTZ R140, R2.reuse, R71 ;  /* 0x00000047028c7220 */ /* 0x040fe20000410000 */
[----:B------:R-:W-:Y:S01]  /*13e40*/  ISETP.GT.AND P4, PT, R15, 0x20, PT ;  /* 0x000000200f00780c */ /* 0x000fe20003f84270 */
[----:B------:R-:W-:Y:S01]  /*13e50*/  FMUL.FTZ R113, R2, R113 ;  /* 0x0000007102717220 */ /* 0x000fe20000410000 */
[----:B0-----:R-:W-:-:S02]  /*13e60*/  FSEL R71, R128, -INF , P3 ;  /* 0xff80000080477808 */ /* 0x001fc40001800000 */
[----:B------:R-:W-:Y:S02]  /*13e70*/  FMNMX.FTZ R142, R67, R142, !PT ;  /* 0x0000008e438e7209 */ /* 0x000fe40007810000 */
[----:B------:R-:W0:Y:S01]  /*13e80*/  MUFU.TANH R109, R109 ;  /* 0x0000006d006d7308 */ /* 0x000e220000002400 */
[----:B------:R-:W-:Y:S01]  /*13e90*/  ISETP.GT.AND P3, PT, R15, 0x21, PT ;  /* 0x000000210f00780c */ /* 0x000fe20003f64270 */
[----:B------:R-:W-:Y:S01]  /*13ea0*/  FMUL.FTZ R116, R2, R116 ;  /* 0x0000007402747220 */ /* 0x000fe20000410000 */
[----:B---3--:R-:W-:Y:S02]  /*13eb0*/  FSEL R137, R104, -INF , P4 ;  /* 0xff80000068897808 */ /* 0x008fe40002000000 */
[----:B------:R-:W-:-:S03]  /*13ec0*/  FMNMX.FTZ R142, R71, R142, !PT ;  /* 0x0000008e478e7209 */ /* 0x000fc60007810000 */
[----:B------:R-:W3:Y:S01]  /*13ed0*/  MUFU.TANH R112, R112 ;  /* 0x0000007000707308 */ /* 0x000ee20000002400 */
[----:B------:R-:W-:Y:S01]  /*13ee0*/  ISETP.GT.AND P4, PT, R15, 0x28, PT ;  /* 0x000000280f00780c */ /* 0x000fe20003f84270 */
[----:B------:R-:W-:Y:S01]  /*13ef0*/  FMUL.FTZ R117, R2, R117 ;  /* 0x0000007502757220 */ /* 0x000fe20000410000 */
[----:B-1----:R-:W-:Y:S02]  /*13f00*/  FSEL R105, R105, -INF , P3 ;  /* 0xff80000069697808 */ /* 0x002fe40001800000 */
[----:B------:R-:W-:-:S03]  /*13f10*/  FMNMX.FTZ R142, R137, R142, !PT ;  /* 0x0000008e898e7209 */ /* 0x000fc60007810000 */
[----:B------:R1:W-:Y:S01]  /*13f20*/  MUFU.TANH R20, R13 ;  /* 0x0000000d00147308 */ /* 0x0003e20000002400 */
[----:B------:R-:W-:Y:S01]  /*13f30*/  ISETP.GT.AND P3, PT, R15, 0x29, PT ;  /* 0x000000290f00780c */ /* 0x000fe20003f64270 */
[----:B------:R-:W-:Y:S01]  /*13f40*/  FMUL.FTZ R88, R2, R88 ;  /* 0x0000005802587220 */ /* 0x000fe20000410000 */
[----:B------:R-:W-:-:S05]  /*13f50*/  FMNMX.FTZ R142, R105, R142, !PT ;  /* 0x0000008e698e7209 */ /* 0x000fca0007810000 */
[----:B------:R-:W4:Y:S01]  /*13f60*/  MUFU.TANH R113, R113 ;  /* 0x0000007100717308 */ /* 0x000f220000002400 */
[----:B-1----:R-:W-:-:S04]  /*13f70*/  MOV R13, 0x40000040 ;  /* 0x40000040000d7802 */ /* 0x002fc80000000f00 */
[----:B------:R-:W-:Y:S02]  /*13f80*/  R2UR UR7, R13 ;  /* 0x000000000d0772ca */ /* 0x000fe400000e0000 */
[----:B--2---:R-:W-:Y:S01]  /*13f90*/  FSEL R13, R108, -INF , P4 ;  /* 0xff8000006c0d7808 */ /* 0x004fe20002000000 */
[----:B------:R-:W1:Y:S01]  /*13fa0*/  MUFU.TANH R116, R116 ;  /* 0x0000007400747308 */ /* 0x000e620000002400 */
        /* <DEDUP_REMOVED lines=27> */
[----:B--2---:R-:W-:Y:S02]  /*14160*/  FSEL R143, R88, -INF , P5 ;  /* 0xff800000588f7808 */ /* 0x004fe40002800000 */
[----:B------:R-:W-:-:S03]  /*14170*/  FMNMX.FTZ R142, R117, R142, !PT ;  /* 0x0000008e758e7209 */ /* 0x000fc60007810000 */
[----:B------:R-:W2:Y:S01]  /*14180*/  MUFU.TANH R96, R96 ;  /* 0x0000006000607308 */ /* 0x000ea20000002400 */
[----:B------:R-:W-:Y:S01]  /*14190*/  ISETP.GT.AND P4, PT, R15, 0x48, PT ;  /* 0x000000480f00780c */ /* 0x000fe20003f84270 */
[----:B------:R-:W-:Y:S01]  /*141a0*/  FMUL.FTZ R101, R2, R101 ;  /* 0x0000006502657220 */ /* 0x000fe20000410000 */
[----:B---3--:R-:W-:Y:S02]  /*141b0*/  FSEL R89, R89, -INF , P3 ;  /* 0xff80000059597808 */ /* 0x008fe40001800000 */
[----:B------:R-:W-:-:S03]  /*141c0*/  FMNMX.FTZ R142, R143, R142, !PT ;  /* 0x0000008e8f8e7209 */ /* 0x000fc60007810000 */
[----:B------:R-:W3:Y:S01]  /*141d0*/  MUFU.TANH R97, R97 ;  /* 0x0000006100617308 */ /* 0x000ee20000002400 */
[----:B------:R-:W-:Y:S02]  /*141e0*/  WARPGROUP.DEPBAR.LE gsb0, 0x0 ;  /* 0x00008000000079c5 */ /* 0x000fe40000010000 */
[C---:B------:R-:W-:Y:S01]  /*141f0*/  FMUL.FTZ R157, R2.reuse, R41 ;  /* 0x00000029029d7220 */ /* 0x040fe20000410000 */
[----:B------:R-:W-:Y:S01]  /*14200*/  ISETP.GT.AND P5, PT, R15, 0x49, PT ;  /* 0x000000490f00780c */ /* 0x000fe20003fa4270 */
[----:B------:R-:W-:Y:S01]  /*14210*/  FMUL.FTZ R72, R2, R72 ;  /* 0x0000004802487220 */ /* 0x000fe20000410000 */
[----:B-1----:R-:W-:Y:S02]  /*14220*/  FSEL R41, R92, -INF , P4 ;  /* 0xff8000005c297808 */ /* 0x002fe40002000000 */
[----:B------:R-:W1:Y:S01]  /*14230*/  MUFU.TANH R100, R100 ;  /* 0x0000006400647308 */ /* 0x000e620000002400 */
[----:B------:R-:W-:Y:S01]  /*14240*/  FMNMX.FTZ R142, R89, R142, !PT ;  /* 0x0000008e598e7209 */ /* 0x000fe20007810000 */
[----:B------:R-:W-:Y:S01]  /*14250*/  VIADD R12, R12, 0x606 ;  /* 0x000006060c0c7836 */ /* 0x000fe20000000000 */
[----:B------:R-:W-:Y:S01]  /*14260*/  ISETP.GT.AND P3, PT, R15, 0x50, PT ;  /* 0x000000500f00780c */ /* 0x000fe20003f64270 */
[----:B------:R-:W-:Y:S01]  /*14270*/  FMUL.FTZ R73, R2, R73 ;  /* 0x0000004902497220 */ /* 0x000fe20000410000 */
[----:B0-----:R-:W-:-:S02]  /*14280*/  FSEL R93, R93, -INF , P5 ;  /* 0xff8000005d5d7808 */ /* 0x001fc40002800000 */
[----:B------:R-:W-:Y:S01]  /*14290*/  FMNMX.FTZ R142, R41, R142, !PT ;  /* 0x0000008e298e7209 */ /* 0x000fe20007810000 */
[----:B------:R-:W0:Y:S01]  /*142a0*/  MUFU.TANH R101, R101 ;  /* 0x0000006500657308 */ /* 0x000e220000002400 */
[----:B------:R-:W-:Y:S02]  /*142b0*/  R2UR UR6, R12 ;  /* 0x000000000c0672ca */ /* 0x000fe400000e0000 */
[----:B------:R-:W-:Y:S02]  /*142c0*/  R2UR UR4, R6 ;  /* 0x00000000060472ca */ /* 0x000fe400000e0000 */
[----:B------:R-:W-:Y:S01]  /*142d0*/  R2UR UR5, R7 ;  /* 0x00000000070572ca */ /* 0x000fe200000e0000 */
[----:B------:R-:W-:Y:S01]  /*142e0*/  FMUL.FTZ R76, R2, R76 ;  /* 0x0000004c024c7220 */ /* 0x000fe20000410000 */
[----:B------:R-:W-:Y:S01]  /*142f0*/  ISETP.GT.AND P4, PT, R15, 0x51, PT ;  /* 0x000000510f00780c */ /* 0x000fe20003f84270 */
[----:B------:R-:W4:Y:S01]  /*14300*/  MUFU.TANH R72, R72 ;  /* 0x0000004800487308 */ /* 0x000f220000002400 */
[----:B--2---:R-:W-:-:S02]  /*14310*/  FSEL R145, R96, -INF , P3 ;  /* 0xff80000060917808 */ /* 0x004fc40001800000 */
[----:B------:R-:W-:Y:S01]  /*14320*/  FMNMX.FTZ R142, R93, R142, !PT ;  /* 0x0000008e5d8e7209 */ /* 0x000fe20007810000 */
[C---:B------:R-:W-:Y:S01]  /*14330*/  FMUL.FTZ R77, R2.reuse, R77 ;  /* 0x0000004d024d7220 */ /* 0x040fe20000410000 */
[----:B------:R-:W-:Y:S01]  /*14340*/  ISETP.GT.AND P5, PT, R15, 0x58, PT ;  /* 0x000000580f00780c */ /* 0x000fe20003fa4270 */
[----:B------:R-:W-:Y:S01]  /*14350*/  WARPGROUP.ARRIVE ;  /* 0x00000000000079c5 */ /* 0x000fe20000000000 */
[----:B---3--:R-:W-:Y:S01]  /*14360*/  FSEL R97, R97, -INF , P4 ;  /* 0xff80000061617808 */ /* 0x008fe20002000000 */
[----:B------:R-:W2:Y:S01]  /*14370*/  MUFU.TANH R73, R73 ;  /* 0x0000004900497308 */ /* 0x000ea20000002400 */
[----:B------:R-:W-:Y:S01]  /*14380*/  FMNMX.FTZ R142, R145, R142, !PT ;  /* 0x0000008e918e7209 */ /* 0x000fe20007810000 */
[C---:B------:R-:W-:Y:S01]  /*14390*/  FMUL.FTZ R161, R2.reuse, R44 ;  /* 0x0000002c02a17220 */ /* 0x040fe20000410000 */
[C---:B------:R-:W-:Y:S01]  /*143a0*/  FMUL.FTZ R44, R2.reuse, R45 ;  /* 0x0000002d022c7220 */ /* 0x040fe20000410000 */
[----:B------:R-:W-:Y:S01]  /*143b0*/  ISETP.GT.AND P3, PT, R15, 0x59, PT ;  /* 0x000000590f00780c */ /* 0x000fe20003f64270 */
[----:B------:R-:W-:Y:S01]  /*143c0*/  FMUL.FTZ R80, R2, R80 ;  /* 0x0000005002507220 */ /* 0x000fe20000410000 */
[----:B-1----:R-:W-:Y:S01]  /*143d0*/  FSEL R45, R100, -INF , P5 ;  /* 0xff800000642d7808 */ /* 0x002fe20002800000 */
[----:B------:R-:W-:Y:S01]  /*143e0*/  QGMMA.64x32x32.F32.E4M3.E4M3 R24, gdesc[UR4], R24, gsb0 ;  /* 0x00600000041879f3 */ /* 0x000fe20008000818 */
[----:B------:R-:W1:Y:S01]  /*143f0*/  MUFU.TANH R76, R76 ;  /* 0x0000004c004c7308 */ /* 0x000e620000002400 */
[----:B------:R-:W-:Y:S01]  /*14400*/  FMNMX.FTZ R142, R97, R142, !PT ;  /* 0x0000008e618e7209 */ /* 0x000fe20007810000 */
[C---:B------:R-:W-:Y:S01]  /*14410*/  FMUL.FTZ R81, R2.reuse, R81 ;  /* 0x0000005102517220 */ /* 0x040fe20000410000 */
[----:B------:R-:W-:Y:S01]  /*14420*/  ISETP.GT.AND P4, PT, R15, 0x60, PT ;  /* 0x000000600f00780c */ /* 0x000fe20003f84270 */
[C---:B------:R-:W-:Y:S01]  /*14430*/  FMUL.FTZ R84, R2.reuse, R84 ;  /* 0x0000005402547220 */ /* 0x040fe20000410000 */
[----:B0-----:R-:W-:Y:S01]  /*14440*/  FSEL R101, R101, -INF , P3 ;  /* 0xff80000065657808 */ /* 0x001fe20001800000 */
[C---:B------:R-:W-:Y:S01]  /*14450*/  FMUL.FTZ R85, R2.reuse, R85 ;  /* 0x0000005502557220 */ /* 0x040fe20000410000 */
[----:B------:R-:W-:Y:S01]  /*14460*/  FMNMX.FTZ R142, R45, R142, !PT ;  /* 0x0000008e2d8e7209 */ /* 0x000fe20007810000 */
[----:B------:R-:W0:Y:S01]  /*14470*/  MUFU.TANH R77, R77 ;  /* 0x0000004d004d7308 */ /* 0x000e220000002400 */
[----:B------:R-:W-:Y:S01]  /*14480*/  ISETP.GT.AND P3, PT, R15, 0x61, PT ;  /* 0x000000610f00780c */ /* 0x000fe20003f64270 */
[----:B------:R-:W-:Y:S01]  /*14490*/  FMUL.FTZ R165, R2, R49 ;  /* 0x0000003102a57220 */ /* 0x000fe20000410000 */
[----:B----4-:R-:W-:Y:S01]  /*144a0*/  FSEL R147, R72, -INF , P4 ;  /* 0xff80000048937808 */ /* 0x010fe20002000000 */
[C---:B------:R-:W-:Y:S01]  /*144b0*/  FMUL.FTZ R57, R2.reuse, R57 ;  /* 0x0000003902397220 */ /* 0x040fe20000410000 */
[----:B------:R-:W-:Y:S01]  /*144c0*/  FMNMX.FTZ R142, R101, R142, !PT ;  /* 0x0000008e658e7209 */ /* 0x000fe20007810000 */
[----:B------:R-:W-:-:S02]  /*144d0*/  FMUL.FTZ R60, R2, R60 ;  /* 0x0000003c023c7220 */ /* 0x000fc40000410000 */
[----:B------:R-:W3:Y:S01]  /*144e0*/  MUFU.TANH R80, R80 ;  /* 0x0000005000507308 */ /* 0x000ee20000002400 */
[----:B------:R-:W-:Y:S01]  /*144f0*/  ISETP.GT.AND P4, PT, R15, 0x68, PT ;  /* 0x000000680f00780c */ /* 0x000fe20003f84270 */
[----:B------:R-:W-:Y:S01]  /*14500*/  FMUL.FTZ R61, R2, R61 ;  /* 0x0000003d023d7220 */ /* 0x000fe20000410000 */
[----:B--2---:R-:W-:-:S05]  /*14510*/  FSEL R73, R73, -INF , P3 ;  /* 0xff80000049497808 */ /* 0x004fca0001800000 */
[----:B------:R-:W-:Y:S01]  /*14520*/  MUFU.TANH R132, R132 ;  /* 0x0000008400847308 */ /* 0x000fe20000002400 */
[----:B------:R-:W-:Y:S01]  /*14530*/  FMNMX.FTZ R142, R147, R142, !PT ;  /* 0x0000008e938e7209 */ /* 0x000fe20007810000 */
[----:B------:R-:W-:Y:S01]  /*14540*/  FMUL.FTZ R163, R2, R48 ;  /* 0x0000003002a37220 */ /* 0x000fe20000410000 */
[----:B------:R-:W-:-:S05]  /*14550*/  ISETP.GT.AND P3, PT, R15, 0x69, PT ;  /* 0x000000690f00780c */ /* 0x000fca0003f64270 */
[----:B------:R-:W-:Y:S01]  /*14560*/  MUFU.TANH R133, R133 ;  /* 0x0000008500857308 */ /* 0x000fe20000002400 */
[----:B-1----:R-:W-:Y:S01]  /*14570*/  FSEL R49, R76, -INF , P4 ;  /* 0xff8000004c317808 */ /* 0x002fe20002000000 */
[----:B------:R-:W-:Y:S01]  /*14580*/  FMUL.FTZ R159, R2, R40 ;  /* 0x00000028029f7220 */ /* 0x000fe20000410000 */
[----:B------:R-:W-:-:S05]  /*14590*/  FMNMX.FTZ R142, R73, R142, !PT ;  /* 0x0000008e498e7209 */ /* 0x000fca0007810000 */
[----:B------:R-:W-:Y:S08]  /*145a0*/  MUFU.TANH R134, R134 ;  /* 0x0000008600867308 */ /* 0x000ff00000002400 */
[----:B------:R-:W-:Y:S01]  /*145b0*/  MUFU.TANH R68, R68 ;  /* 0x0000004400447308 */ /* 0x000fe20000002400 */
[----:B------:R-:W-:Y:S01]  /*145c0*/  FMUL.FTZ R167, R2, R52 ;  /* 0x0000003402a77220 */ /* 0x000fe20000410000 */
[----:B------:R-:W-:Y:S01]  /*145d0*/  SHFL.IDX PT, R56, R56, 0x1, 0x1c1f ;  /* 0x003c1f0038387f89 */ /* 0x000fe200000e0000 */
[----:B------:R-:W-:-:S05]  /*145e0*/  ULDC UR4, c[0x0][0x988] ;  /* 0x0002620000047ab9 */ /* 0x000fca0000000800 */
[----:B------:R-:W1:Y:S01]  /*145f0*/  MUFU.TANH R81, R81 ;  /* 0x0000005100517308 */ /* 0x000e620000002400 */
[----:B------:R-:W-:Y:S02]  /*14600*/  ISETP.GT.AND P4, PT, R15, 0x70, PT ;  /* 0x000000700f00780c */ /* 0x000fe40003f84270 */
[----:B0-----:R-:W-:-:S05]  /*14610*/  FSEL R77, R77, -INF , P3 ;  /* 0xff8000004d4d7808 */ /* 0x001fca0001800000 */
[----:B------:R-:W0:Y:S01]  /*14620*/  MUFU.TANH R84, R84 ;  /* 0x0000005400547308 */ /* 0x000e220000002400 */
[----:B------:R-:W-:Y:S02]  /*14630*/  FMNMX.FTZ R142, R49, R142, !PT ;  /* 0x0000008e318e7209 */ /* 0x000fe40007810000 */
[----:B------:R-:W-:-:S05]  /*14640*/  ISETP.GT.AND P3, PT, R15, 0x71, PT ;  /* 0x000000710f00780c */ /* 0x000fca0003f64270 */
[----:B------:R-:W2:Y:S01]  /*14650*/  MUFU.TANH R85, R85 ;  /* 0x0000005500557308 */ /* 0x000ea20000002400 */
[----:B---3--:R-:W-:Y:S02]  /*14660*/  FSEL R149, R80, -INF , P4 ;  /* 0xff80000050957808 */ /* 0x008fe40002000000 */
[----:B------:R-:W-:Y:S02]  /*14670*/  FMNMX.FTZ R142, R77, R142, !PT ;  /* 0x0000008e4d8e7209 */ /* 0x000fe40007810000 */
[----:B------:R-:W-:Y:S02]  /*14680*/  ISETP.GT.AND P4, PT, R15, 0x78, PT ;  /* 0x000000780f00780c */ /* 0x000fe40003f84270 */
[----:B-1----:R-:W-:Y:S01]  /*14690*/  FSEL R81, R81, -INF , P3 ;  /* 0xff80000051517808 */ /* 0x002fe20001800000 */
[----:B------:R-:W1:Y:S01]  /*146a0*/  MUFU.TANH R57, R57 ;  /* 0x0000003900397308 */ /* 0x000e620000002400 */
[----:B------:R-:W-:Y:S01]  /*146b0*/  FMNMX.FTZ R142, R149, R142, !PT ;  /* 0x0000008e958e7209 */ /* 0x000fe20007810000 */
[----:B------:R-:W-:Y:S01]  /*146c0*/  FMUL.FTZ R48, R2, R53 ;  /* 0x0000003502307220 */ /* 0x000fe20000410000 */
[----:B------:R-:W-:-:S02]  /*146d0*/  ISETP.GT.AND P3, PT, R15, 0x79, PT ;  /* 0x000000790f00780c */ /* 0x000fc40003f64270 */
[----:B0-----:R-:W-:Y:S02]  /*146e0*/  FSEL R53, R84, -INF , P4 ;  /* 0xff80000054357808 */ /* 0x001fe40002000000 */
[----:B------:R-:W-:Y:S01]  /*146f0*/  FMNMX.FTZ R142, R81, R142, !PT ;  /* 0x0000008e518e7209 */ /* 0x000fe20007810000 */
[----:B------:R-:W0:Y:S01]  /*14700*/  MUFU.TANH R60, R60 ;  /* 0x0000003c003c7308 */ /* 0x000e220000002400 */
[----:B------:R-:W-:Y:S02]  /*14710*/  ISETP.GT.AND P4, PT, R15, 0x80, PT ;  /* 0x000000800f00780c */ /* 0x000fe40003f84270 */
[----:B--2---:R-:W-:Y:S02]  /*14720*/  FSEL R85, R85, -INF , P3 ;  /* 0xff80000055557808 */ /* 0x004fe40001800000 */
[----:B------:R-:W-:-:S03]  /*14730*/  FMNMX.FTZ R142, R53, R142, !PT ;  /* 0x0000008e358e7209 */ /* 0x000fc60007810000 */
[----:B------:R-:W2:Y:S01]  /*14740*/  MUFU.TANH R61, R61 ;  /* 0x0000003d003d7308 */ /* 0x000ea20000002400 */
[----:B------:R-:W-:Y:S02]  /*14750*/  ISETP.GT.AND P3, PT, R15, 0x81, PT ;  /* 0x000000810f00780c */ /* 0x000fe40003f64270 */
[----:B------:R-:W-:Y:S02]  /*14760*/  FSEL R151, R132, -INF , P4 ;  /* 0xff80000084977808 */ /* 0x000fe40002000000 */
[----:B------:R-:W-:Y:S02]  /*14770*/  FMNMX.FTZ R142, R85, R142, !PT ;  /* 0x0000008e558e7209 */ /* 0x000fe40007810000 */
[----:B------:R-:W-:Y:S02]  /*14780*/  ISETP.GT.AND P4, PT, R15, 0x88, PT ;  /* 0x000000880f00780c */ /* 0x000fe40003f84270 */
[----:B-1----:R-:W-:Y:S02]  /*14790*/  FSEL R57, R57, -INF , P3 ;  /* 0xff80000039397808 */ /* 0x002fe40001800000 */
[----:B------:R-:W-:Y:S01]  /*147a0*/  FMNMX.FTZ R142, R151, R142, !PT ;  /* 0x0000008e978e7209 */ /* 0x000fe20007810000 */
[C---:B------:R-:W-:Y:S01]  /*147b0*/  FMUL.FTZ R40, R2.reuse, R42 ;  /* 0x0000002a02287220 */ /* 0x040fe20000410000 */
[----:B------:R-:W-:Y:S01]  /*147c0*/  FMUL.FTZ R42, R2, R43 ;  /* 0x0000002b022a7220 */ /* 0x000fe20000410000 */
[----:B------:R-:W-:-:S02]  /*147d0*/  ISETP.GT.AND P3, PT, R15, 0x89, PT ;  /* 0x000000890f00780c */ /* 0x000fc40003f64270 */
[----:B0-----:R-:W-:Y:S02]  /*147e0*/  FSEL R43, R60, -INF , P4 ;  /* 0xff8000003c2b7808 */ /* 0x001fe40002000000 */
[----:B------:R-:W-:Y:S02]  /*147f0*/  FMNMX.FTZ R142, R57, R142, !PT ;  /* 0x0000008e398e7209 */ /* 0x000fe40007810000 */
[----:B------:R-:W-:Y:S02]  /*14800*/  ISETP.GT.AND P4, PT, R15, 0x90, PT ;  /* 0x000000900f00780c */ /* 0x000fe40003f84270 */
[----:B--2---:R-:W-:Y:S02]  /*14810*/  FSEL R61, R61, -INF , P3 ;  /* 0xff8000003d3d7808 */ /* 0x004fe40001800000 */
[----:B------:R-:W-:Y:S01]  /*14820*/  FMNMX.FTZ R142, R43, R142, !PT ;  /* 0x0000008e2b8e7209 */ /* 0x000fe20007810000 */
[----:B------:R-:W0:Y:S01]  /*14830*/  MUFU.TANH R159, R159 ;  /* 0x0000009f009f7308 */ /* 0x000e220000002400 */
[----:B------:R-:W-:-:S02]  /*14840*/  ISETP.GT.AND P3, PT, R15, 0x91, PT ;  /* 0x000000910f00780c */ /* 0x000fc40003f64270 */
[----:B------:R-:W-:Y:S02]  /*14850*/  FSEL R133, R133, -INF , P4 ;  /* 0xff80000085857808 */ /* 0x000fe40002000000 */
[----:B------:R-:W-:Y:S02]  /*14860*/  FMNMX.FTZ R142, R61, R142, !PT ;  /* 0x0000008e3d8e7209 */ /* 0x000fe40007810000 */
[----:B------:R-:W-:Y:S01]  /*14870*/  ISETP.GT.AND P4, PT, R15, 0x98, PT ;  /* 0x000000980f00780c */ /* 0x000fe20003f84270 */
[----:B------:R-:W1:Y:S01]  /*14880*/  MUFU.TANH R157, R157 ;  /* 0x0000009d009d7308 */ /* 0x000e620000002400 */
[----:B------:R-:W-:Y:S02]  /*14890*/  FSEL R153, R134, -INF , P3 ;  /* 0xff80000086997808 */ /* 0x000fe40001800000 */
[----:B------:R-:W-:Y:S01]  /*148a0*/  FMNMX.FTZ R142, R133, R142, !PT ;  /* 0x0000008e858e7209 */ /* 0x000fe20007810000 */
[----:B------:R-:W-:Y:S02]  /*148b0*/  WARPGROUP.DEPBAR.LE gsb0, 0x0 ;  /* 0x00008000000079c5 */ /* 0x000fe40000010000 */
[----:B------:R-:W-:-:S02]  /*148c0*/  ISETP.GT.AND P3, PT, R15, 0x99, PT ;  /* 0x000000990f00780c */ /* 0x000fc40003f64270 */
[----:B------:R2:W-:Y:S01]  /*148d0*/  MUFU.TANH R52, R48 ;  /* 0x0000003000347308 */ /* 0x0005e20000002400 */
[----:B------:R-:W-:Y:S02]  /*148e0*/  FMNMX.FTZ R142, R153, R142, !PT ;  /* 0x0000008e998e7209 */ /* 0x000fe40007810000 */
[----:B------:R-:W-:-:S05]  /*148f0*/  FSEL R155, R68, -INF , P3 ;  /* 0xff800000449b7808 */ /* 0x000fca0001800000 */
[----:B------:R-:W3:Y:S01]  /*14900*/  MUFU.TANH R161, R161 ;  /* 0x000000a100a17308 */ /* 0x000ee20000002400 */
[----:B--2---:R-:W-:Y:S01]  /*14910*/  FMUL.FTZ R48, R2, R25 ;  /* 0x0000001902307220 */ /* 0x004fe20000410000 */
[----:B------:R-:W-:Y:S02]  /*14920*/  FSEL R25, R14, -INF , P4 ;  /* 0xff8000000e197808 */ /* 0x000fe40002000000 */
[----:B------:R-:W-:Y:S02]  /*14930*/  ISETP.GT.AND P4, PT, R15, 0xa0, PT ;  /* 0x000000a00f00780c */ /* 0x000fe40003f84270 */
[----:B------:R-:W-:Y:S02]  /*14940*/  FMNMX.FTZ R142, R25, R142, !PT ;  /* 0x0000008e198e7209 */ /* 0x000fe40007810000 */
[----:B------:R-:W2:Y:S01]  /*14950*/  MUFU.TANH R44, R44 ;  /* 0x0000002c002c7308 */ /* 0x000ea20000002400 */
[----:B------:R-:W-:Y:S02]  /*14960*/  ISETP.GT.AND P3, PT, R15, 0xa1, PT ;  /* 0x000000a10f00780c */ /* 0x000fe40003f64270 */
[----:B0-----:R-:W-:-:S02]  /*14970*/  FSEL R159, R159, -INF , P4 ;  /* 0xff8000009f9f7808 */ /* 0x001fc40002000000 */
[----:B------:R-:W-:-:S03]  /*14980*/  FMNMX.FTZ R142, R155, R142, !PT ;  /* 0x0000008e9b8e7209 */ /* 0x000fc60007810000 */
[----:B------:R-:W0:Y:S01]  /*14990*/  MUFU.TANH R163, R163 ;  /* 0x000000a300a37308 */ /* 0x000e220000002400 */
[----:B------:R-:W-:Y:S02]  /*149a0*/  ISETP.GT.AND P4, PT, R15, 0xa8, PT ;  /* 0x000000a80f00780c */ /* 0x000fe40003f84270 */
[----:B-1----:R-:W-:Y:S02]  /*149b0*/  FSEL R157, R157, -INF , P3 ;  /* 0xff8000009d9d7808 */ /* 0x002fe40001800000 */
[----:B------:R-:W-:-:S03]  /*149c0*/  FMNMX.FTZ R142, R159, R142, !PT ;  /* 0x0000008e9f8e7209 */ /* 0x000fc60007810000 */
[----:B------:R-:W1:Y:S01]  /*149d0*/  MUFU.TANH R165, R165 ;  /* 0x000000a500a57308 */ /* 0x000e620000002400 */
[----:B------:R-:W-:Y:S01]  /*149e0*/  ISETP.GT.AND P3, PT, R15, 0xa9, PT ;  /* 0x000000a90f00780c */ /* 0x000fe20003f64270 */
[----:B------:R-:W-:Y:S01]  /*149f0*/  FMUL.FTZ R24, R2, R24 ;  /* 0x0000001802187220 */ /* 0x000fe20000410000 */
[----:B---3--:R-:W-:Y:S02]  /*14a00*/  FSEL R161, R161, -INF , P4 ;  /* 0xff800000a1a17808 */ /* 0x008fe40002000000 */
[----:B------:R-:W-:-:S03]  /*14a10*/  FMNMX.FTZ R142, R157, R142, !PT ;  /* 0x0000008e9d8e7209 */ /* 0x000fc60007810000 */
[----:B------:R-:W3:Y:S01]  /*14a20*/  MUFU.TANH R167, R167 ;  /* 0x000000a700a77308 */ /* 0x000ee20000002400 */
[----:B------:R-:W-:Y:S01]  /*14a30*/  FMUL.FTZ R14, R2, R29 ;  /* 0x0000001d020e7220 */ /* 0x000fe20000410000 */
[----:B------:R-:W-:Y:S02]  /*14a40*/  ISETP.GT.AND P4, PT, R15, 0xb0, PT ;  /* 0x000000b00f00780c */ /* 0x000fe40003f84270 */
[----:B--2---:R-:W-:Y:S02]  /*14a50*/  FSEL R29, R44, -INF , P3 ;  /* 0xff8000002c1d7808 */ /* 0x004fe40001800000 */
[----:B------:R-:W-:Y:S02]  /*14a60*/  FMNMX.FTZ R142, R161, R142, !PT ;  /* 0x0000008ea18e7209 */ /* 0x000fe40007810000 */
[----:B------:R-:W2:Y:S01]  /*14a70*/  MUFU.TANH R24, R24 ;  /* 0x0000001800187308 */ /* 0x000ea20000002400 */
[----:B------:R-:W-:Y:S01]  /*14a80*/  ISETP.GT.AND P3, PT, R15, 0xb1, PT ;  /* 0x000000b10f00780c */ /* 0x000fe20003f64270 */
[----:B------:R-:W-:Y:S01]  /*14a90*/  FMUL.FTZ R28, R2, R28 ;  /* 0x0000001c021c7220 */ /* 0x000fe20000410000 */
[----:B0-----:R-:W-:-:S02]  /*14aa0*/  FSEL R163, R163, -INF , P4 ;  /* 0xff800000a3a37808 */ /* 0x001fc40002000000 */
[----:B------:R-:W-:Y:S02]  /*14ab0*/  FMNMX.FTZ R142, R29, R142, !PT ;  /* 0x0000008e1d8e7209 */ /* 0x000fe40007810000 */
[----:B------:R-:W-:Y:S01]  /*14ac0*/  ISETP.GT.AND P4, PT, R15, 0xb8, PT ;  /* 0x000000b80f00780c */ /* 0x000fe20003f84270 */
[----:B------:R-:W0:Y:S01]  /*14ad0*/  MUFU.TANH R48, R48 ;  /* 0x0000003000307308 */ /* 0x000e220000002400 */
[----:B-1----:R-:W-:Y:S02]  /*14ae0*/  FSEL R165, R165, -INF , P3 ;  /* 0xff800000a5a57808 */ /* 0x002fe40001800000 */
[----:B------:R-:W-:Y:S01]  /*14af0*/  FMNMX.FTZ R142, R163, R142, !PT ;  /* 0x0000008ea38e7209 */ /* 0x000fe20007810000 */
[----:B------:R-:W-:Y:S01]  /*14b00*/  FMUL.FTZ R32, R2, R32 ;  /* 0x0000002002207220 */ /* 0x000fe20000410000 */
[----:B------:R-:W-:Y:S02]  /*14b10*/  ISETP.GT.AND P3, PT, R15, 0xb9, PT ;  /* 0x000000b90f00780c */ /* 0x000fe40003f64270 */
[----:B---3--:R-:W-:Y:S01]  /*14b20*/  FSEL R167, R167, -INF , P4 ;  /* 0xff800000a7a77808 */ /* 0x008fe20002000000 */
[----:B------:R-:W1:Y:S01]  /*14b30*/  MUFU.TANH R28, R28 ;  /* 0x0000001c001c7308 */ /* 0x000e620000002400 */
[----:B------:R-:W-:-:S02]  /*14b40*/  FMNMX.FTZ R142, R165, R142, !PT ;  /* 0x0000008ea58e7209 */ /* 0x000fc40007810000 */
[----:B------:R-:W-:Y:S02]  /*14b50*/  ISETP.GT.AND P4, PT, R15, 0xc0, PT ;  /* 0x000000c00f00780c */ /* 0x000fe40003f84270 */
[----:B------:R-:W-:-:S03]  /*14b60*/  FMNMX.FTZ R142, R167, R142, !PT ;  /* 0x0000008ea78e7209 */ /* 0x000fc60007810000 */
[----:B------:R3:W4:Y:S01]  /*14b70*/  MUFU.TANH R60, R14 ;  /* 0x0000000e003c7308 */ /* 0x0007220000002400 */
[----:B--2---:R-:W-:Y:S01]  /*14b80*/  FSEL R171, R24, -INF , P4 ;  /* 0xff80000018ab7808 */ /* 0x004fe20002000000 */
[C---:B------:R-:W-:Y:S01]  /*14b90*/  FMUL.FTZ R36, R2.reuse, R36 ;  /* 0x0000002402247220 */ /* 0x040fe20000410000 */
[----:B---3--:R-:W-:Y:S01]  /*14ba0*/  FMUL.FTZ R14, R2, R33 ;  /* 0x00000021020e7220 */ /* 0x008fe20000410000 */
[----:B------:R-:W-:-:S04]  /*14bb0*/  FSEL R33, R52, -INF , P3 ;  /* 0xff80000034217808 */ /* 0x000fc80001800000 */
[----:B------:R-:W2:Y:S01]  /*14bc0*/  MUFU.TANH R32, R32 ;  /* 0x0000002000207308 */ /* 0x000ea20000002400 */
[----:B------:R-:W-:Y:S02]  /*14bd0*/  ISETP.GT.AND P3, PT, R15, 0xc1, PT ;  /* 0x000000c10f00780c */ /* 0x000fe40003f64270 */
[----:B------:R-:W-:Y:S02]  /*14be0*/  FMNMX.FTZ R142, R33, R142, !PT ;  /* 0x0000008e218e7209 */ /* 0x000fe40007810000 */
[----:B------:R-:W-:Y:S02]  /*14bf0*/  ISETP.GT.AND P4, PT, R15, 0xc8, PT ;  /* 0x000000c80f00780c */ /* 0x000fe40003f84270 */
[----:B0-----:R-:W-:Y:S01]  /*14c00*/  FSEL R169, R48, -INF , P3 ;  /* 0xff80000030a97808 */ /* 0x001fe20001800000 */
[----:B------:R0:W3:Y:S01]  /*14c10*/  MUFU.TANH R175, R14 ;  /* 0x0000000e00af7308 */ /* 0x0000e20000002400 */
[----:B------:R-:W-:Y:S02]  /*14c20*/  FMNMX.FTZ R142, R171, R142, !PT ;  /* 0x0000008eab8e7209 */ /* 0x000fe40007810000 */
[----:B------:R-:W-:-:S02]  /*14c30*/  ISETP.GT.AND P3, PT, R15, 0xc9, PT ;  /* 0x000000c90f00780c */ /* 0x000fc40003f64270 */
[----:B-1----:R-:W-:Y:S01]  /*14c40*/  FSEL R173, R28, -INF , P4 ;  /* 0xff8000001cad7808 */ /* 0x002fe20002000000 */
[----:B0-----:R-:W-:Y:S02]  /*14c50*/  FMUL.FTZ R14, R2, R37 ;  /* 0x00000025020e7220 */ /* 0x001fe40000410000 */
[----:B------:R-:W0:Y:S01]  /*14c60*/  MUFU.TANH R36, R36 ;  /* 0x0000002400247308 */ /* 0x000e220000002400 */
[----:B------:R-:W-:Y:S02]  /*14c70*/  FMNMX.FTZ R142, R169, R142, !PT ;  /* 0x0000008ea98e7209 */ /* 0x000fe40007810000 */
[----:B------:R-:W-:Y:S02]  /*14c80*/  ISETP.GT.AND P4, PT, R15, 0xd0, PT ;  /* 0x000000d00f00780c */ /* 0x000fe40003f84270 */
[----:B----4-:R-:W-:Y:S02]  /*14c90*/  FSEL R37, R60, -INF , P3 ;  /* 0xff8000003c257808 */ /* 0x010fe40001800000 */
[----:B------:R-:W-:Y:S01]  /*14ca0*/  FMNMX.FTZ R142, R173, R142, !PT ;  /* 0x0000008ead8e7209 */ /* 0x000fe20007810000 */
[----:B------:R-:W1:Y:S01]  /*14cb0*/  MUFU.TANH R14, R14 ;  /* 0x0000000e000e7308 */ /* 0x000e620000002400 */
[----:B------:R-:W-:-:S02]  /*14cc0*/  ISETP.GT.AND P3, PT, R15, 0xd1, PT ;  /* 0x000000d10f00780c */ /* 0x000fc40003f64270 */
[----:B--2---:R-:W-:Y:S02]  /*14cd0*/  FSEL R177, R32, -INF , P4 ;  /* 0xff80000020b17808 */ /* 0x004fe40002000000 */
[----:B------:R-:W-:Y:S02]  /*14ce0*/  FMNMX.FTZ R142, R37, R142, !PT ;  /* 0x0000008e258e7209 */ /* 0x000fe40007810000 */
[----:B------:R-:W-:Y:S02]  /*14cf0*/  ISETP.GT.AND P4, PT, R15, 0xd8, PT ;  /* 0x000000d80f00780c */ /* 0x000fe40003f84270 */
[----:B---3--:R-:W-:Y:S02]  /*14d00*/  FSEL R175, R175, -INF , P3 ;  /* 0xff800000afaf7808 */ /* 0x008fe40001800000 */
[----:B------:R-:W-:Y:S01]  /*14d10*/  FMNMX.FTZ R142, R177, R142, !PT ;  /* 0x0000008eb18e7209 */ /* 0x000fe20007810000 */
[----:B------:R-:W-:Y:S01]  /*14d20*/  FMUL.FTZ R28, R2, R47 ;  /* 0x0000002f021c7220 */ /* 0x000fe20000410000 */
[----:B------:R-:W-:-:S02]  /*14d30*/  ISETP.GT.AND P3, PT, R15, 0xd9, PT ;  /* 0x000000d90f00780c */ /* 0x000fc40003f64270 */
[----:B0-----:R-:W-:Y:S02]  /*14d40*/  FSEL R47, R36, -INF , P4 ;  /* 0xff800000242f7808 */ /* 0x001fe40002000000 */
[----:B------:R-:W-:Y:S02]  /*14d50*/  FMNMX.FTZ R142, R175, R142, !PT ;  /* 0x0000008eaf8e7209 */ /* 0x000fe40007810000 */
[----:B-1----:R-:W-:Y:S02]  /*14d60*/  FSEL R15, R14, -INF , P3 ;  /* 0xff8000000e0f7808 */ /* 0x002fe40001800000 */
[----:B------:R-:W-:-:S04]  /*14d70*/  FMNMX.FTZ R142, R47, R142, !PT ;  /* 0x0000008e2f8e7209 */ /* 0x000fc80007810000 */
[----:B------:R-:W-:-:S05]  /*14d80*/  FMNMX.FTZ R142, R15, R142, !PT ;  /* 0x0000008e0f8e7209 */ /* 0x000fca0007810000 */
[----:B------:R-:W0:Y:S01]  /*14d90*/  SHFL.BFLY PT, R179, R142, 0x2, 0x1f ;  /* 0x0c401f008eb37f89 */ /* 0x000e2200000e0000 */
[----:B------:R-:W1:Y:S01]  /*14da0*/  MUFU.TANH R121, R121 ;  /* 0x0000007900797308 */ /* 0x000e620000002400 */
[----:B0-----:R-:W-:-:S05]  /*14db0*/  FMNMX.FTZ R179, R142, R179, !PT ;  /* 0x000000b38eb37209 */ /* 0x001fca0007810000 */
[----:B------:R-:W0:Y:S02]  /*14dc0*/  SHFL.BFLY PT, R14, R179, 0x1, 0x1f ;  /* 0x0c201f00b30e7f89 */ /* 0x000e2400000e0000 */
[----:B------:R-:W2:Y:S01]  /*14dd0*/  MUFU.TANH R122, R122 ;  /* 0x0000007a007a7308 */ /* 0x000ea20000002400 */
[----:B------:R-:W-:Y:S01]  /*14de0*/  IMAD.U32 R88, RZ, RZ, UR4 ;  /* 0x00000004ff587e24 */ /* 0x000fe2000f8e00ff */
[----:B------:R-:W-:-:S06]  /*14df0*/  VIADDMNMX R64, R56, R65, R64, PT ;  /* 0x0000004138407246 */ /* 0x000fcc0003800140 */
[----:B------:R-:W3:Y:S01]  /*14e00*/  MUFU.TANH R123, R123 ;  /* 0x0000007b007b7308 */ /* 0x000ee20000002400 */
[----:B------:R-:W-:Y:S01]  /*14e10*/  FMUL.FTZ R48, R2, R38 ;  /* 0x0000002602307220 */ /* 0x000fe20000410000 */
[----:B------:R-:W-:-:S06]  /*14e20*/  ISETP.GT.AND P4, PT, R64, RZ, PT ;  /* 0x000000ff4000720c */ /* 0x000fcc0003f84270 */
[----:B------:R-:W4:Y:S01]  /*14e30*/  MUFU.TANH R126, R126 ;  /* 0x0000007e007e7308 */ /* 0x000f220000002400 */
[----:B0-----:R-:W-:-:S07]  /*14e40*/  FMNMX.FTZ R14, R179, R14, !PT ;  /* 0x0000000eb30e7209 */ /* 0x001fce0007810000 */
[----:B------:R-:W0:Y:S01]  /*14e50*/  MUFU.TANH R127, R127 ;  /* 0x0000007f007f7308 */ /* 0x000e220000002400 */
[----:B------:R-:W-:Y:S02]  /*14e60*/  ISETP.GT.AND P5, PT, R64, 0x1, PT ;  /* 0x000000014000780c */ /* 0x000fe40003fa4270 */
[C---:B------:R-:W-:Y:S01]  /*14e70*/  FSETP.NEU.FTZ.AND P3, PT, R14.reuse, -INF , PT ;  /* 0xff8000000e00780b */ /* 0x040fe20003f7d000 */
[----:B------:R-:W-:-:S01]  /*14e80*/  FFMA.FTZ R38, R14, R88, -8 ;  /* 0xc10000000e267423 */ /* 0x000fc20000010058 */
[----:B-1----:R-:W-:Y:S02]  /*14e90*/  FSEL R121, R121, -INF , P4 ;  /* 0xff80000079797808 */ /* 0x002fe40002000000 */
[----:B--2---:R-:W-:Y:S01]  /*14ea0*/  FSEL R122, R122, -INF , P5 ;  /* 0xff8000007a7a7808 */ /* 0x004fe20002800000 */
[----:B------:R-:W1:Y:S01]  /*14eb0*/  MUFU.TANH R129, R129 ;  /* 0x0000008100817308 */ /* 0x000e620000002400 */
[----:B------:R-:W-:Y:S02]  /*14ec0*/  FSEL R38, R38, RZ, P3 ;  /* 0x000000ff26267208 */ /* 0x000fe40001800000 */
[----:B------:R-:W-:Y:S01]  /*14ed0*/  ISETP.GT.AND P3, PT, R64, 0x8, PT ;  /* 0x000000084000780c */ /* 0x000fe20003f64270 */
[----:B------:R-:W-:Y:S01]  /*14ee0*/  FMUL.FTZ R106, R2, R106 ;  /* 0x0000006a026a7220 */ /* 0x000fe20000410000 */
[----:B------:R-:W-:-:S02]  /*14ef0*/  ISETP.GT.AND P4, PT, R64, 0x9, PT ;  /* 0x000000094000780c */ /* 0x000fc40003f84270 */
[----:B---3--:R-:W-:Y:S01]  /*14f00*/  FSEL R123, R123, -INF , P3 ;  /* 0xff8000007b7b7808 */ /* 0x008fe20001800000 */
[----:B------:R-:W2:Y:S01]  /*14f10*/  MUFU.TANH R130, R130 ;  /* 0x0000008200827308 */ /* 0x000ea20000002400 */
[----:B------:R-:W-:Y:S01]  /*14f20*/  FMNMX.FTZ R80, R121, R122, !PT ;  /* 0x0000007a79507209 */ /* 0x000fe20007810000 */
[----:B------:R-:W-:Y:S01]  /*14f30*/  FFMA.FTZ R60, R71, R88, -R38 ;  /* 0x00000058473c7223 */ /* 0x000fe20000010826 */
[----:B------:R-:W-:Y:S01]  /*14f40*/  ISETP.GT.AND P3, PT, R64, 0x10, PT ;  /* 0x000000104000780c */ /* 0x000fe20003f64270 */
[----:B------:R-:W-:Y:S01]  /*14f50*/  FMUL.FTZ R107, R2, R107 ;  /* 0x0000006b026b7220 */ /* 0x000fe20000410000 */
[----:B----4-:R-:W-:Y:S02]  /*14f60*/  FSEL R71, R126, -INF , P4 ;  /* 0xff8000007e477808 */ /* 0x010fe40002000000 */
[----:B------:R-:W-:Y:S01]  /*14f70*/  FMNMX.FTZ R80, R123, R80, !PT ;  /* 0x000000507b507209 */ /* 0x000fe20007810000 */
[----:B------:R-:W3:Y:S01]  /*14f80*/  MUFU.TANH R131, R131 ;  /* 0x0000008300837308 */ /* 0x000ee20000002400 */
[----:B------:R-:W-:Y:S01]  /*14f90*/  ISETP.GT.AND P4, PT, R64, 0x11, PT ;  /* 0x000000114000780c */ /* 0x000fe20003f84270 */
[----:B------:R-:W-:Y:S01]  /*14fa0*/  FMUL.FTZ R110, R2, R110 ;  /* 0x0000006e026e7220 */ /* 0x000fe20000410000 */
[----:B0-----:R-:W-:-:S02]  /*14fb0*/  FSEL R127, R127, -INF , P3 ;  /* 0xff8000007f7f7808 */ /* 0x001fc40001800000 */
        /* <DEDUP_REMOVED lines=8> */
[----:B------:R-:W-:Y:S01]  /*15040*/  ISETP.GT.AND P4, PT, R64, 0x19, PT ;  /* 0x000000194000780c */ /* 0x000fe20003f84270 */
[----:B------:R-:W-:Y:S01]  /*15050*/  FMUL.FTZ R114, R2, R114 ;  /* 0x0000007202727220 */ /* 0x000fe20000410000 */
[----:B--2---:R-:W-:Y:S02]  /*15060*/  FSEL R105, R130, -INF , P3 ;  /* 0xff80000082697808 */ /* 0x004fe40001800000 */
[----:B------:R-:W-:Y:S02]  /*15070*/  FMNMX.FTZ R84, R129, R84, !PT ;  /* 0x0000005481547209 */ /* 0x000fe40007810000 */
[----:B------:R-:W-:Y:S01]  /*15080*/  MUFU.TANH R110, R110 ;  /* 0x0000006e006e7308 */ /* 0x000fe20000002400 */
[----:B------:R-:W-:Y:S01]  /*15090*/  ISETP.GT.AND P3, PT, R64, 0x20, PT ;  /* 0x000000204000780c */ /* 0x000fe20003f64270 */
[----:B------:R-:W-:Y:S01]  /*150a0*/  FMUL.FTZ R115, R2, R115 ;  /* 0x0000007302737220 */ /* 0x000fe20000410000 */
[----:B---3--:R-:W-:-:S02]  /*150b0*/  FSEL R131, R131, -INF , P4 ;  /* 0xff80000083837808 */ /* 0x008fc40002000000 */
[----:B------:R-:W-:-:S03]  /*150c0*/  FMNMX.FTZ R84, R105, R84, !PT ;  /* 0x0000005469547209 */ /* 0x000fc60007810000 */
[----:B------:R-:W2:Y:S01]  /*150d0*/  MUFU.TANH R111, R111 ;  /* 0x0000006f006f7308 */ /* 0x000ea20000002400 */
[----:B------:R-:W-:-:S01]  /*150e0*/  FFMA.FTZ R72, R109, R88, -R38 ;  /* 0x000000586d487223 */ /* 0x000fc20000010826 */
[----:B------:R-:W-:Y:S01]  /*150f0*/  ISETP.GT.AND P4, PT, R64, 0x21, PT ;  /* 0x000000214000780c */ /* 0x000fe20003f84270 */
[----:B------:R-:W-:Y:S01]  /*15100*/  FMUL.FTZ R118, R2, R118 ;  /* 0x0000007602767220 */ /* 0x000fe20000410000 */
[----:B0-----:R-:W-:Y:S02]  /*15110*/  FSEL R109, R106, -INF , P3 ;  /* 0xff8000006a6d7808 */ /* 0x001fe40001800000 */
[----:B------:R-:W-:Y:S02]  /*15120*/  FMNMX.FTZ R84, R131, R84, !PT ;  /* 0x0000005483547209 */ /* 0x000fe40007810000 */
[----:B------:R-:W0:Y:S01]  /*15130*/  MUFU.TANH R114, R114 ;  /* 0x0000007200727308 */ /* 0x000e220000002400 */
[----:B------:R-:W-:-:S01]  /*15140*/  FFMA.FTZ R113, R113, R88, -R38 ;  /* 0x0000005871717223 */ /* 0x000fc20000010826 */
[----:B------:R-:W-:Y:S01]  /*15150*/  ISETP.GT.AND P3, PT, R64, 0x28, PT ;  /* 0x000000284000780c */ /* 0x000fe20003f64270 */
[----:B------:R-:W-:Y:S01]  /*15160*/  FMUL.FTZ R119, R2, R119 ;  /* 0x0000007702777220 */ /* 0x000fe20000410000 */
[----:B-1----:R-:W-:-:S02]  /*15170*/  FSEL R107, R107, -INF , P4 ;  /* 0xff8000006b6b7808 */ /* 0x002fc40002000000 */
[----:B------:R-:W-:Y:S02]  /*15180*/  FMNMX.FTZ R84, R109, R84, !PT ;  /* 0x000000546d547209 */ /* 0x000fe40007810000 */
[----:B------:R-:W1:Y:S01]  /*15190*/  MUFU.TANH R115, R115 ;  /* 0x0000007300737308 */ /* 0x000e620000002400 */
[----:B------:R-:W-:Y:S01]  /*151a0*/  ISETP.GT.AND P4, PT, R64, 0x29, PT ;  /* 0x000000294000780c */ /* 0x000fe20003f84270 */
[C---:B------:R-:W-:Y:S01]  /*151b0*/  FMUL.FTZ R90, R2.reuse, R90 ;  /* 0x0000005a025a7220 */ /* 0x040fe20000410000 */
[----:B------:R-:W-:Y:S01]  /*151c0*/  FMNMX.FTZ R92, R107, R84, !PT ;  /* 0x000000546b5c7209 */ /* 0x000fe20007810000 */
[----:B------:R-:W-:-:S04]  /*151d0*/  FMUL.FTZ R24, R2, R46 ;  /* 0x0000002e02187220 */ /* 0x000fc80000410000 */
[----:B------:R-:W3:Y:S01]  /*151e0*/  MUFU.TANH R118, R118 ;  /* 0x0000007600767308 */ /* 0x000ee20000002400 */
[----:B------:R-:W-:Y:S01]  /*151f0*/  FMUL.FTZ R46, R2, R55 ;  /* 0x00000037022e7220 */ /* 0x000fe20000410000 */
[----:B--2---:R-:W-:-:S06]  /*15200*/  FSEL R111, R111, -INF , P4 ;  /* 0xff8000006f6f7808 */ /* 0x004fcc0002000000 */
[----:B------:R2:W-:Y:S01]  /*15210*/  MUFU.EX2 R56, R113 ;  /* 0x0000007100387308 */ /* 0x0005e20000000800 */
[----:B------:R-:W-:Y:S01]  /*15220*/  FMUL.FTZ R91, R2, R91 ;  /* 0x0000005b025b7220 */ /* 0x000fe20000410000 */
[-CC-:B------:R-:W-:Y:S01]  /*15230*/  FFMA.FTZ R55, R67, R88.reuse, -R38.reuse ;  /* 0x0000005843377223 */ /* 0x180fe20000010826 */
[----:B------:R-:W-:-:S01]  /*15240*/  FFMA.FTZ R67, R13, R88, -R38 ;  /* 0x000000580d437223 */ /* 0x000fc20000010826 */
[----:B--2---:R-:W-:-:S04]  /*15250*/  FSEL R113, R110, -INF , P3 ;  /* 0xff8000006e717808 */ /* 0x004fc80001800000 */
[----:B------:R-:W2:Y:S01]  /*15260*/  MUFU.TANH R119, R119 ;  /* 0x0000007700777308 */ /* 0x000ea20000002400 */
[----:B------:R-:W-:Y:S02]  /*15270*/  ISETP.GT.AND P3, PT, R64, 0x30, PT ;  /* 0x000000304000780c */ /* 0x000fe40003f64270 */
[----:B------:R-:W-:Y:S01]  /*15280*/  FMNMX.FTZ R92, R113, R92, !PT ;  /* 0x0000005c715c7209 */ /* 0x000fe20007810000 */
[----:B------:R-:W-:-:S01]  /*15290*/  FFMA.FTZ R13, R93, R88, -R38 ;  /* 0x000000585d0d7223 */ /* 0x000fc20000010826 */
[----:B------:R-:W-:Y:S01]  /*152a0*/  ISETP.GT.AND P4, PT, R64, 0x31, PT ;  /* 0x000000314000780c */ /* 0x000fe20003f84270 */
[----:B------:R-:W-:Y:S01]  /*152b0*/  FMUL.FTZ R94, R2, R94 ;  /* 0x0000005e025e7220 */ /* 0x000fe20000410000 */
[----:B0-----:R-:W-:Y:S01]  /*152c0*/  FSEL R93, R114, -INF , P3 ;  /* 0xff800000725d7808 */ /* 0x001fe20001800000 */
[----:B------:R-:W0:Y:S01]  /*152d0*/  MUFU.TANH R90, R90 ;  /* 0x0000005a005a7308 */ /* 0x000e220000002400 */
[----:B------:R-:W-:Y:S01]  /*152e0*/  FMNMX.FTZ R96, R111, R92, !PT ;  /* 0x0000005c6f607209 */ /* 0x000fe20007810000 */
[----:B------:R-:W-:Y:S01]  /*152f0*/  FMUL.FTZ R95, R2, R95 ;  /* 0x0000005f025f7220 */ /* 0x000fe20000410000 */
[----:B------:R-:W-:-:S02]  /*15300*/  ISETP.GT.AND P3, PT, R64, 0x38, PT ;  /* 0x000000384000780c */ /* 0x000fc40003f64270 */
[----:B-1----:R-:W-:Y:S02]  /*15310*/  FSEL R115, R115, -INF , P4 ;  /* 0xff80000073737808 */ /* 0x002fe40002000000 */
[----:B------:R-:W-:Y:S01]  /*15320*/  FMNMX.FTZ R96, R93, R96, !PT ;  /* 0x000000605d607209 */ /* 0x000fe20007810000 */
[----:B------:R-:W1:Y:S01]  /*15330*/  MUFU.TANH R91, R91 ;  /* 0x0000005b005b7308 */ /* 0x000e620000002400 */
[----:B------:R-:W-:-:S01]  /*15340*/  FFMA.FTZ R76, R117, R88, -R38 ;  /* 0x00000058754c7223 */ /* 0x000fc20000010826 */
[----:B------:R-:W-:Y:S01]  /*15350*/  ISETP.GT.AND P4, PT, R64, 0x39, PT ;  /* 0x000000394000780c */ /* 0x000fe20003f84270 */
[----:B------:R-:W-:Y:S01]  /*15360*/  FMUL.FTZ R98, R2, R98 ;  /* 0x0000006202627220 */ /* 0x000fe20000410000 */
[----:B---3--:R-:W-:Y:S02]  /*15370*/  FSEL R117, R118, -INF , P3 ;  /* 0xff80000076757808 */ /* 0x008fe40001800000 */
[----:B------:R-:W-:Y:S02]  /*15380*/  FMNMX.FTZ R96, R115, R96, !PT ;  /* 0x0000006073607209 */ /* 0x000fe40007810000 */
[----:B------:R-:W3:Y:S01]  /*15390*/  MUFU.TANH R94, R94 ;  /* 0x0000005e005e7308 */ /* 0x000ee20000002400 */
[----:B------:R-:W-:Y:S01]  /*153a0*/  ISETP.GT.AND P3, PT, R64, 0x40, PT ;  /* 0x000000404000780c */ /* 0x000fe20003f64270 */
[----:B------:R-:W-:Y:S01]  /*153b0*/  FMUL.FTZ R99, R2, R99 ;  /* 0x0000006302637220 */ /* 0x000fe20000410000 */
[----:B--2---:R-:W-:-:S02]  /*153c0*/  FSEL R119, R119, -INF , P4 ;  /* 0xff80000077777808 */ /* 0x004fc40002000000 */
[----:B------:R-:W-:-:S03]  /*153d0*/  FMNMX.FTZ R96, R117, R96, !PT ;  /* 0x0000006075607209 */ /* 0x000fc60007810000 */
[----:B------:R-:W2:Y:S01]  /*153e0*/  MUFU.TANH R95, R95 ;  /* 0x0000005f005f7308 */ /* 0x000ea20000002400 */
[----:B------:R-:W-:Y:S01]  /*153f0*/  FMUL.FTZ R44, R2, R54 ;  /* 0x00000036022c7220 */ /* 0x000fe20000410000 */
[----:B------:R-:W-:Y:S01]  /*15400*/  FFMA.FTZ R54, R125, R88, -R38 ;  /* 0x000000587d367223 */ /* 0x000fe20000010826 */
[----:B------:R-:W-:Y:S01]  /*15410*/  ISETP.GT.AND P4, PT, R64, 0x41, PT ;  /* 0x000000414000780c */ /* 0x000fe20003f84270 */
[----:B------:R-:W-:Y:S01]  /*15420*/  FMUL.FTZ R102, R2, R102 ;  /* 0x0000006602667220 */ /* 0x000fe20000410000 */
[----:B0-----:R-:W-:Y:S02]  /*15430*/  FSEL R125, R90, -INF , P3 ;  /* 0xff8000005a7d7808 */ /* 0x001fe40001800000 */
[----:B------:R-:W-:Y:S01]  /*15440*/  FMNMX.FTZ R96, R119, R96, !PT ;  /* 0x0000006077607209 */ /* 0x000fe20007810000 */
[----:B------:R-:W0:Y:S01]  /*15450*/  MUFU.TANH R98, R98 ;  /* 0x0000006200627308 */ /* 0x000e220000002400 */
[----:B------:R-:W-:Y:S01]  /*15460*/  ISETP.GT.AND P3, PT, R64, 0x48, PT ;  /* 0x000000484000780c */ /* 0x000fe20003f64270 */
[----:B------:R-:W-:Y:S01]  /*15470*/  FMUL.FTZ R103, R2, R103 ;  /* 0x0000006702677220 */ /* 0x000fe20000410000 */
[----:B-1----:R-:W-:-:S02]  /*15480*/  FSEL R91, R91, -INF , P4 ;  /* 0xff8000005b5b7808 */ /* 0x002fc40002000000 */
[----:B------:R-:W-:-:S03]  /*15490*/  FMNMX.FTZ R96, R125, R96, !PT ;  /* 0x000000607d607209 */ /* 0x000fc60007810000 */
[----:B------:R-:W1:Y:S01]  /*154a0*/  MUFU.TANH R99, R99 ;  /* 0x0000006300637308 */ /* 0x000e620000002400 */
[----:B------:R-:W-:Y:S01]  /*154b0*/  FMUL.FTZ R36, R2, R51 ;  /* 0x0000003302247220 */ /* 0x000fe20000410000 */
[----:B------:R-:W-:Y:S01]  /*154c0*/  FFMA.FTZ R51, R135, R88, -R38 ;  /* 0x0000005887337223 */ /* 0x000fe20000010826 */
[----:B------:R-:W-:Y:S01]  /*154d0*/  ISETP.GT.AND P4, PT, R64, 0x49, PT ;  /* 0x000000494000780c */ /* 0x000fe20003f84270 */
[----:B------:R-:W-:Y:S01]  /*154e0*/  FMUL.FTZ R74, R2, R74 ;  /* 0x0000004a024a7220 */ /* 0x000fe20000410000 */
[----:B---3--:R-:W-:Y:S02]  /*154f0*/  FSEL R135, R94, -INF , P3 ;  /* 0xff8000005e877808 */ /* 0x008fe40001800000 */
[----:B------:R-:W-:Y:S01]  /*15500*/  FMNMX.FTZ R96, R91, R96, !PT ;  /* 0x000000605b607209 */ /* 0x000fe20007810000 */
[----:B------:R-:W3:Y:S01]  /*15510*/  MUFU.TANH R102, R102 ;  /* 0x0000006600667308 */ /* 0x000ee20000002400 */
[----:B------:R-:W-:Y:S01]  /*15520*/  ISETP.GT.AND P3, PT, R64, 0x50, PT ;  /* 0x000000504000780c */ /* 0x000fe20003f64270 */
[----:B------:R-:W-:Y:S01]  /*15530*/  FMUL.FTZ R75, R2, R75 ;  /* 0x0000004b024b7220 */ /* 0x000fe20000410000 */
[----:B--2---:R-:W-:-:S02]  /*15540*/  FSEL R95, R95, -INF , P4 ;  /* 0xff8000005f5f7808 */ /* 0x004fc40002000000 */
        /* <DEDUP_REMOVED lines=8> */
[----:B------:R-:W-:Y:S01]  /*155d0*/  ISETP.GT.AND P3, PT, R64, 0x58, PT ;  /* 0x000000584000780c */ /* 0x000fe20003f64270 */
[----:B------:R-:W-:Y:S01]  /*155e0*/  FMUL.FTZ R79, R2, R79 ;  /* 0x0000004f024f7220 */ /* 0x000fe20000410000 */
[----:B-1----:R-:W-:Y:S01]  /*155f0*/  FSEL R99, R99, -INF , P4 ;  /* 0xff80000063637808 */ /* 0x002fe20002000000 */
[----:B------:R-:W-:Y:S01]  /*15600*/  FFMA.FTZ R52, R21, R88, -R38 ;  /* 0x0000005815347223 */ /* 0x000fe20000010826 */
[----:B------:R-:W-:-:S03]  /*15610*/  FMNMX.FTZ R96, R101, R96, !PT ;  /* 0x0000006065607209 */ /* 0x000fc60007810000 */
[----:B------:R-:W1:Y:S01]  /*15620*/  MUFU.TANH R75, R75 ;  /* 0x0000004b004b7308 */ /* 0x000e620000002400 */
[----:B------:R-:W-:-:S01]  /*15630*/  FFMA.FTZ R21, R63, R88, -R38 ;  /* 0x000000583f157223 */ /* 0x000fc20000010826 */
[----:B------:R-:W-:Y:S01]  /*15640*/  FFMA.FTZ R63, R137, R88, -R38 ;  /* 0x00000058893f7223 */ /* 0x000fe20000010826 */
[----:B------:R-:W-:Y:S01]  /*15650*/  ISETP.GT.AND P4, PT, R64, 0x59, PT ;  /* 0x000000594000780c */ /* 0x000fe20003f84270 */
[----:B------:R-:W-:Y:S01]  /*15660*/  FMUL.FTZ R82, R2, R82 ;  /* 0x0000005202527220 */ /* 0x000fe20000410000 */
[----:B---3--:R-:W-:Y:S02]  /*15670*/  FSEL R137, R102, -INF , P3 ;  /* 0xff80000066897808 */ /* 0x008fe40001800000 */
[----:B------:R-:W-:Y:S01]  /*15680*/  FMNMX.FTZ R96, R99, R96, !PT ;  /* 0x0000006063607209 */ /* 0x000fe20007810000 */
[----:B------:R-:W3:Y:S01]  /*15690*/  MUFU.TANH R78, R78 ;  /* 0x0000004e004e7308 */ /* 0x000ee20000002400 */
[----:B------:R-:W-:Y:S01]  /*156a0*/  ISETP.GT.AND P3, PT, R64, 0x60, PT ;  /* 0x000000604000780c */ /* 0x000fe20003f64270 */
[C---:B------:R-:W-:Y:S01]  /*156b0*/  FMUL.FTZ R83, R2.reuse, R83 ;  /* 0x0000005302537220 */ /* 0x040fe20000410000 */
[----:B--2---:R-:W-:Y:S01]  /*156c0*/  FSEL R103, R103, -INF , P4 ;  /* 0xff80000067677808 */ /* 0x004fe20002000000 */
[----:B------:R-:W-:Y:S01]  /*156d0*/  FMUL.FTZ R32, R2, R50 ;  /* 0x0000003202207220 */ /* 0x000fe20000410000 */
[----:B------:R-:W-:-:S03]  /*156e0*/  FMNMX.FTZ R96, R137, R96, !PT ;  /* 0x0000006089607209 */ /* 0x000fc60007810000 */
[----:B------:R-:W2:Y:S01]  /*156f0*/  MUFU.TANH R79, R79 ;  /* 0x0000004f004f7308 */ /* 0x000ea20000002400 */
[----:B------:R-:W-:-:S01]  /*15700*/  FFMA.FTZ R50, R69, R88, -R38 ;  /* 0x0000005845327223 */ /* 0x000fc20000010826 */
        /* <DEDUP_REMOVED lines=11> */
[----:B------:R-:W-:-:S01]  /*157c0*/  FFMA.FTZ R65, R141, R88, -R38 ;  /* 0x000000588d417223 */ /* 0x000fc20000010826 */
[----:B------:R-:W-:Y:S02]  /*157d0*/  ISETP.GT.AND P4, PT, R64, 0x69, PT ;  /* 0x000000694000780c */ /* 0x000fe40003f84270 */
[----:B---3--:R-:W-:Y:S02]  /*157e0*/  FSEL R141, R78, -INF , P3 ;  /* 0xff8000004e8d7808 */ /* 0x008fe40001800000 */
[----:B------:R-:W-:Y:S02]  /*157f0*/  FMNMX.FTZ R96, R75, R96, !PT ;  /* 0x000000604b607209 */ /* 0x000fe40007810000 */
[----:B------:R-:W-:Y:S01]  /*15800*/  MUFU.TANH R86, R86 ;  /* 0x0000005600567308 */ /* 0x000fe20000002400 */
[----:B------:R-:W-:Y:S02]  /*15810*/  ISETP.GT.AND P3, PT, R64, 0x70, PT ;  /* 0x000000704000780c */ /* 0x000fe40003f64270 */
[----:B--2---:R-:W-:-:S02]  /*15820*/  FSEL R79, R79, -INF , P4 ;  /* 0xff8000004f4f7808 */ /* 0x004fc40002000000 */
[----:B------:R-:W-:-:S03]  /*15830*/  FMNMX.FTZ R96, R141, R96, !PT ;  /* 0x000000608d607209 */ /* 0x000fc60007810000 */
[----:B------:R-:W2:Y:S01]  /*15840*/  MUFU.TANH R87, R87 ;  /* 0x0000005700577308 */ /* 0x000ea20000002400 */
[----:B------:R-:W-:-:S01]  /*15850*/  FFMA.FTZ R74, R77, R88, -R38 ;  /* 0x000000584d4a7223 */ /* 0x000fc20000010826 */
[----:B------:R-:W-:Y:S02]  /*15860*/  ISETP.GT.AND P4, PT, R64, 0x71, PT ;  /* 0x000000714000780c */ /* 0x000fe40003f84270 */
[----:B0-----:R-:W-:Y:S02]  /*15870*/  FSEL R77, R82, -INF , P3 ;  /* 0xff800000524d7808 */ /* 0x001fe40001800000 */
[----:B------:R-:W-:Y:S01]  /*15880*/  FMNMX.FTZ R96, R79, R96, !PT ;  /* 0x000000604f607209 */ /* 0x000fe20007810000 */
[----:B------:R-:W-:-:S01]  /*15890*/  FFMA.FTZ R143, R143, R88, -R38 ;  /* 0x000000588f8f7223 */ /* 0x000fc20000010826 */
[----:B------:R-:W0:Y:S01]  /*158a0*/  MUFU.TANH R58, R58 ;  /* 0x0000003a003a7308 */ /* 0x000e220000002400 */
[----:B------:R-:W-:Y:S02]  /*158b0*/  ISETP.GT.AND P3, PT, R64, 0x78, PT ;  /* 0x000000784000780c */ /* 0x000fe40003f64270 */
[----:B-1----:R-:W-:-:S02]  /*158c0*/  FSEL R83, R83, -INF , P4 ;  /* 0xff80000053537808 */ /* 0x002fc40002000000 */
[----:B------:R-:W-:Y:S01]  /*158d0*/  FMNMX.FTZ R96, R77, R96, !PT ;  /* 0x000000604d607209 */ /* 0x000fe20007810000 */
[----:B------:R-:W-:Y:S01]  /*158e0*/  FMUL.FTZ R66, R2, R66 ;  /* 0x0000004202427220 */ /* 0x000fe20000410000 */
[----:B------:R-:W-:Y:S01]  /*158f0*/  ISETP.GT.AND P4, PT, R64, 0x79, PT ;  /* 0x000000794000780c */ /* 0x000fe20003f84270 */
[----:B------:R-:W1:Y:S01]  /*15900*/  MUFU.TANH R59, R59 ;  /* 0x0000003b003b7308 */ /* 0x000e620000002400 */
[----:B------:R-:W-:Y:S01]  /*15910*/  FMNMX.FTZ R96, R83, R96, !PT ;  /* 0x0000006053607209 */ /* 0x000fe20007810000 */
[----:B------:R-:W-:Y:S01]  /*15920*/  FFMA.FTZ R145, R145, R88, -R38 ;  /* 0x0000005891917223 */ /* 0x000fe20000010826 */
[----:B--2---:R-:W-:-:S05]  /*15930*/  FSEL R87, R87, -INF , P4 ;  /* 0xff80000057577808 */ /* 0x004fca0002000000 */
[----:B------:R2:W-:Y:S01]  /*15940*/  MUFU.EX2 R80, R143 ;  /* 0x0000008f00507308 */ /* 0x0005e20000000800 */
[----:B------:R-:W-:Y:S02]  /*15950*/  ISETP.GT.AND P4, PT, R64, 0x81, PT ;  /* 0x000000814000780c */ /* 0x000fe40003f84270 */
[----:B--2---:R-:W-:-:S05]  /*15960*/  FSEL R143, R86, -INF , P3 ;  /* 0xff800000568f7808 */ /* 0x004fca0001800000 */
[----:B------:R-:W2:Y:S01]  /*15970*/  MUFU.TANH R62, R62 ;  /* 0x0000003e003e7308 */ /* 0x000ea20000002400 */
[----:B------:R-:W-:Y:S02]  /*15980*/  ISETP.GT.AND P3, PT, R64, 0x80, PT ;  /* 0x000000804000780c */ /* 0x000fe40003f64270 */
[----:B------:R-:W-:Y:S01]  /*15990*/  FMNMX.FTZ R96, R143, R96, !PT ;  /* 0x000000608f607209 */ /* 0x000fe20007810000 */
[----:B------:R-:W-:-:S03]  /*159a0*/  FMUL.FTZ R70, R2, R70 ;  /* 0x0000004602467220 */ /* 0x000fc60000410000 */
[----:B------:R-:W-:Y:S01]  /*159b0*/  FMNMX.FTZ R96, R87, R96, !PT ;  /* 0x0000006057607209 */ /* 0x000fe20007810000 */
[----:B------:R-:W3:Y:S08]  /*159c0*/  MUFU.TANH R66, R66 ;  /* 0x0000004200427308 */ /* 0x000ef00000002400 */
[----:B------:R4:W-:Y:S02]  /*159d0*/  MUFU.EX2 R92, R145 ;  /* 0x00000091005c7308 */ /* 0x0009e40000000800 */
[----:B----4-:R-:W-:-:S06]  /*159e0*/  FSEL R145, R20, -INF , P3 ;  /* 0xff80000014917808 */ /* 0x010fcc0001800000 */
[----:B------:R-:W-:Y:S01]  /*159f0*/  MUFU.TANH R12, R136 ;  /* 0x00000088000c7308 */ /* 0x000fe20000002400 */
        /* <DEDUP_REMOVED lines=8> */
[-CC-:B------:R-:W-:Y:S01]  /*15a80*/  FFMA.FTZ R94, R147, R88.reuse, -R38.reuse ;  /* 0x00000058935e7223 */ /* 0x180fe20000010826 */
[----:B------:R-:W-:-:S01]  /*15a90*/  FFMA.FTZ R147, R85, R88, -R38 ;  /* 0x0000005855937223 */ /* 0x000fc20000010826 */
[----:B------:R-:W1:Y:S01]  /*15aa0*/  MUFU.TANH R104, R140 ;  /* 0x0000008c00687308 */ /* 0x000e620000002400 */
[----:B------:R-:W-:Y:S02]  /*15ab0*/  ISETP.GT.AND P3, PT, R64, 0x90, PT ;  /* 0x000000904000780c */ /* 0x000fe40003f64270 */
[----:B--2---:R-:W-:Y:S02]  /*15ac0*/  FSEL R85, R62, -INF , P4 ;  /* 0xff8000003e557808 */ /* 0x004fe40002000000 */
[----:B------:R-:W-:Y:S01]  /*15ad0*/  FMNMX.FTZ R96, R59, R96, !PT ;  /* 0x000000603b607209 */ /* 0x000fe20007810000 */
[----:B------:R-:W-:Y:S01]  /*15ae0*/  FFMA.FTZ R78, R149, R88, -R38 ;  /* 0x00000058954e7223 */ /* 0x000fe20000010826 */
[----:B------:R-:W-:Y:S01]  /*15af0*/  ISETP.GT.AND P4, PT, R64, 0x91, PT ;  /* 0x000000914000780c */ /* 0x000fe20003f84270 */
[----:B------:R-:W2:Y:S01]  /*15b00*/  MUFU.TANH R40, R40 ;  /* 0x0000002800287308 */ /* 0x000ea20000002400 */
[----:B---3--:R-:W-:-:S02]  /*15b10*/  FSEL R149, R66, -INF , P3 ;  /* 0xff80000042957808 */ /* 0x008fc40001800000 */
[----:B------:R-:W-:Y:S02]  /*15b20*/  FMNMX.FTZ R96, R85, R96, !PT ;  /* 0x0000006055607209 */ /* 0x000fe40007810000 */
[----:B------:R-:W-:-:S03]  /*15b30*/  ISETP.GT.AND P3, PT, R64, 0x98, PT ;  /* 0x000000984000780c */ /* 0x000fc60003f64270 */
[----:B------:R3:W-:Y:S01]  /*15b40*/  MUFU.EX2 R84, R13 ;  /* 0x0000000d00547308 */ /* 0x0007e20000000800 */
[----:B------:R-:W-:Y:S02]  /*15b50*/  FMNMX.FTZ R96, R149, R96, !PT ;  /* 0x0000006095607209 */ /* 0x000fe40007810000 */
[----:B0-----:R-:W-:-:S05]  /*15b60*/  FSEL R179, R70, -INF , P3 ;  /* 0xff80000046b37808 */ /* 0x001fca0001800000 */
[----:B------:R-:W0:Y:S01]  /*15b70*/  MUFU.TANH R42, R42 ;  /* 0x0000002a002a7308 */ /* 0x000e220000002400 */
[----:B---3--:R-:W-:-:S01]  /*15b80*/  FFMA.FTZ R13, R151, R88, -R38 ;  /* 0x00000058970d7223 */ /* 0x008fc20000010826 */
[----:B------:R-:W-:Y:S02]  /*15b90*/  FSEL R151, R12, -INF , P4 ;  /* 0xff8000000c977808 */ /* 0x000fe40002000000 */
[C---:B------:R-:W-:Y:S02]  /*15ba0*/  ISETP.GT.AND P4, PT, R64.reuse, 0x99, PT ;  /* 0x000000994000780c */ /* 0x040fe40003f84270 */
[----:B------:R-:W-:Y:S02]  /*15bb0*/  FMNMX.FTZ R96, R151, R96, !PT ;  /* 0x0000006097607209 */ /* 0x000fe40007810000 */
[----:B------:R-:W3:Y:S01]  /*15bc0*/  MUFU.TANH R24, R24 ;  /* 0x0000001800187308 */ /* 0x000ee20000002400 */
[----:B------:R-:W-:Y:S02]  /*15bd0*/  ISETP.GT.AND P3, PT, R64, 0xa0, PT ;  /* 0x000000a04000780c */ /* 0x000fe40003f64270 */
[----:B-1----:R-:W-:-:S02]  /*15be0*/  FSEL R181, R104, -INF , P4 ;  /* 0xff80000068b57808 */ /* 0x002fc40002000000 */
[----:B------:R-:W-:-:S03]  /*15bf0*/  FMNMX.FTZ R96, R179, R96, !PT ;  /* 0x00000060b3607209 */ /* 0x000fc60007810000 */
[----:B------:R-:W1:Y:S01]  /*15c00*/  MUFU.TANH R28, R28 ;  /* 0x0000001c001c7308 */ /* 0x000e620000002400 */
[----:B------:R-:W-:Y:S02]  /*15c10*/  ISETP.GT.AND P4, PT, R64, 0xa1, PT ;  /* 0x000000a14000780c */ /* 0x000fe40003f84270 */
[----:B--2---:R-:W-:Y:S02]  /*15c20*/  FSEL R183, R40, -INF , P3 ;  /* 0xff80000028b77808 */ /* 0x004fe40001800000 */
[----:B------:R-:W-:-:S03]  /*15c30*/  FMNMX.FTZ R96, R181, R96, !PT ;  /* 0x00000060b5607209 */ /* 0x000fc60007810000 */
[----:B------:R-:W2:Y:S01]  /*15c40*/  MUFU.TANH R32, R32 ;  /* 0x0000002000207308 */ /* 0x000ea20000002400 */
[----:B------:R-:W-:Y:S02]  /*15c50*/  ISETP.GT.AND P3, PT, R64, 0xa8, PT ;  /* 0x000000a84000780c */ /* 0x000fe40003f64270 */
        /* <DEDUP_REMOVED lines=26> */
[----:B---3--:R-:W-:Y:S01]  /*15e00*/  FSEL R193, R44, -INF , P3 ;  /* 0xff8000002cc17808 */ /* 0x008fe20001800000 */
[----:B------:R-:W-:Y:S01]  /*15e10*/  FFMA.FTZ R40, R43, R88, -R38 ;  /* 0x000000582b287223 */ /* 0x000fe20000010826 */
[----:B------:R-:W-:-:S03]  /*15e20*/  FMNMX.FTZ R96, R133, R96, !PT ;  /* 0x0000006085607209 */ /* 0x000fc60007810000 */
[----:B------:R-:W3:Y:S01]  /*15e30*/  MUFU.TANH R30, R30 ;  /* 0x0000001e001e7308 */ /* 0x000ee20000002400 */
[----:B------:R-:W-:-:S01]  /*15e40*/  FFMA.FTZ R43, R61, R88, -R38 ;  /* 0x000000583d2b7223 */ /* 0x000fc20000010826 */
[----:B------:R-:W-:Y:S01]  /*15e50*/  FFMA.FTZ R61, R153, R88, -R38 ;  /* 0x00000058993d7223 */ /* 0x000fe20000010826 */
[----:B------:R-:W-:Y:S01]  /*15e60*/  ISETP.GT.AND P3, PT, R64, 0xc0, PT ;  /* 0x000000c04000780c */ /* 0x000fe20003f64270 */
[----:B------:R-:W-:Y:S01]  /*15e70*/  FMUL.FTZ R35, R2, R35 ;  /* 0x0000002302237220 */ /* 0x000fe20000410000 */
[----:B-1----:R-:W-:Y:S02]  /*15e80*/  FSEL R153, R46, -INF , P4 ;  /* 0xff8000002e997808 */ /* 0x002fe40002000000 */
[----:B------:R-:W-:Y:S01]  /*15e90*/  FMNMX.FTZ R96, R193, R96, !PT ;  /* 0x00000060c1607209 */ /* 0x000fe20007810000 */
[----:B------:R-:W1:Y:S01]  /*15ea0*/  MUFU.TANH R31, R31 ;  /* 0x0000001f001f7308 */ /* 0x000e620000002400 */
[----:B------:R-:W-:Y:S02]  /*15eb0*/  ISETP.GT.AND P4, PT, R64, 0xc1, PT ;  /* 0x000000c14000780c */ /* 0x000fe40003f84270 */
[----:B--2---:R-:W-:-:S02]  /*15ec0*/  FSEL R195, R26, -INF , P3 ;  /* 0xff8000001ac37808 */ /* 0x004fc40001800000 */
[----:B------:R-:W-:-:S03]  /*15ed0*/  FMNMX.FTZ R96, R153, R96, !PT ;  /* 0x0000006099607209 */ /* 0x000fc60007810000 */
[----:B------:R-:W2:Y:S01]  /*15ee0*/  MUFU.TANH R34, R34 ;  /* 0x0000002200227308 */ /* 0x000ea20000002400 */
[----:B------:R-:W-:Y:S01]  /*15ef0*/  ISETP.GT.AND P3, PT, R64, 0xc8, PT ;  /* 0x000000c84000780c */ /* 0x000fe20003f64270 */
[----:B------:R-:W-:Y:S01]  /*15f00*/  FMUL.FTZ R39, R2, R39 ;  /* 0x0000002702277220 */ /* 0x000fe20000410000 */
[----:B0-----:R-:W-:Y:S02]  /*15f10*/  FSEL R197, R27, -INF , P4 ;  /* 0xff8000001bc57808 */ /* 0x001fe40002000000 */
[----:B------:R-:W-:-:S03]  /*15f20*/  FMNMX.FTZ R96, R195, R96, !PT ;  /* 0x00000060c3607209 */ /* 0x000fc60007810000 */
[----:B------:R-:W0:Y:S01]  /*15f30*/  MUFU.TANH R35, R35 ;  /* 0x0000002300237308 */ /* 0x000e220000002400 */
[----:B------:R-:W-:Y:S02]  /*15f40*/  ISETP.GT.AND P4, PT, R64, 0xc9, PT ;  /* 0x000000c94000780c */ /* 0x000fe40003f84270 */
[----:B---3--:R-:W-:Y:S02]  /*15f50*/  FSEL R199, R30, -INF , P3 ;  /* 0xff8000001ec77808 */ /* 0x008fe40001800000 */
[----:B------:R-:W-:-:S03]  /*15f60*/  FMNMX.FTZ R96, R197, R96, !PT ;  /* 0x00000060c5607209 */ /* 0x000fc60007810000 */
[----:B------:R-:W3:Y:S01]  /*15f70*/  MUFU.TANH R48, R48 ;  /* 0x0000003000307308 */ /* 0x000ee20000002400 */
[----:B------:R-:W-:Y:S02]  /*15f80*/  ISETP.GT.AND P3, PT, R64, 0xd0, PT ;  /* 0x000000d04000780c */ /* 0x000fe40003f64270 */
[----:B-1----:R-:W-:Y:S02]  /*15f90*/  FSEL R31, R31, -INF , P4 ;  /* 0xff8000001f1f7808 */ /* 0x002fe40002000000 */
[----:B------:R-:W-:-:S03]  /*15fa0*/  FMNMX.FTZ R96, R199, R96, !PT ;  /* 0x00000060c7607209 */ /* 0x000fc60007810000 */
[----:B------:R-:W1:Y:S01]  /*15fb0*/  MUFU.TANH R39, R39 ;  /* 0x0000002700277308 */ /* 0x000e620000002400 */
[----:B------:R-:W-:-:S01]  /*15fc0*/  FFMA.FTZ R26, R155, R88, -R38 ;  /* 0x000000589b1a7223 */ /* 0x000fc20000010826 */
[----:B------:R-:W-:Y:S02]  /*15fd0*/  ISETP.GT.AND P4, PT, R64, 0xd1, PT ;  /* 0x000000d14000780c */ /* 0x000fe40003f84270 */
[----:B--2---:R-:W-:Y:S02]  /*15fe0*/  FSEL R155, R34, -INF , P3 ;  /* 0xff800000229b7808 */ /* 0x004fe40001800000 */
[----:B------:R-:W-:Y:S01]  /*15ff0*/  FMNMX.FTZ R96, R31, R96, !PT ;  /* 0x000000601f607209 */ /* 0x000fe20007810000 */
[----:B------:R-:W-:-:S01]  /*16000*/  FFMA.FTZ R27, R159, R88, -R38 ;  /* 0x000000589f1b7223 */ /* 0x000fc20000010826 */
[----:B------:R-:W-:Y:S02]  /*16010*/  ISETP.GT.AND P3, PT, R64, 0xd8, PT ;  /* 0x000000d84000780c */ /* 0x000fe40003f64270 */
[----:B0-----:R-:W-:-:S02]  /*16020*/  FSEL R159, R35, -INF , P4 ;  /* 0xff800000239f7808 */ /* 0x001fc40002000000 */
[----:B------:R-:W-:Y:S02]  /*16030*/  FMNMX.FTZ R96, R155, R96, !PT ;  /* 0x000000609b607209 */ /* 0x000fe40007810000 */
[----:B------:R-:W-:Y:S02]  /*16040*/  ISETP.GT.AND P4, PT, R64, 0xd9, PT ;  /* 0x000000d94000780c */ /* 0x000fe40003f84270 */
[----:B---3--:R-:W-:Y:S02]  /*16050*/  FSEL R201, R48, -INF , P3 ;  /* 0xff80000030c97808 */ /* 0x008fe40001800000 */
[----:B------:R-:W-:Y:S01]  /*16060*/  FMNMX.FTZ R96, R159, R96, !PT ;  /* 0x000000609f607209 */ /* 0x000fe20007810000 */
[----:B------:R-:W-:Y:S01]  /*16070*/  FFMA.FTZ R28, R157, R88, -R38 ;  /* 0x000000589d1c7223 */ /* 0x000fe20000010826 */
[----:B-1----:R-:W-:Y:S02]  /*16080*/  FSEL R157, R39, -INF , P4 ;  /* 0xff800000279d7808 */ /* 0x002fe40002000000 */
[----:B------:R-:W-:-:S04]  /*16090*/  FMNMX.FTZ R96, R201, R96, !PT ;  /* 0x00000060c9607209 */ /* 0x000fc80007810000 */
[----:B------:R-:W-:Y:S01]  /*160a0*/  FMNMX.FTZ R96, R157, R96, !PT ;  /* 0x000000609d607209 */ /* 0x000fe20007810000 */
[----:B------:R0:W-:Y:S04]  /*160b0*/  MUFU.EX2 R12, R13 ;  /* 0x0000000d000c7308 */ /* 0x0001e80000000800 */
[----:B0-----:R-:W0:Y:S02]  /*160c0*/  SHFL.BFLY PT, R13, R96, 0x2, 0x1f ;  /* 0x0c401f00600d7f89 */ /* 0x001e2400000e0000 */
[----:B0-----:R-:W-:-:S05]  /*160d0*/  FMNMX.FTZ R46, R96, R13, !PT ;  /* 0x0000000d602e7209 */ /* 0x001fca0007810000 */
[----:B------:R-:W0:Y:S01]  /*160e0*/  SHFL.BFLY PT, R13, R46, 0x1, 0x1f ;  /* 0x0c201f002e0d7f89 */ /* 0x000e2200000e0000 */
        /* <DEDUP_REMOVED lines=15> */
[----:B0-----:R-:W-:Y:S01]  /*161e0*/  FMNMX.FTZ R13, R46, R13, !PT ;  /* 0x0000000d2e0d7209 */ /* 0x001fe20007810000 */
[----:B------:R-:W-:-:S03]  /*161f0*/  FFMA.FTZ R46, R47, R88, -R38 ;  /* 0x000000582f2e7223 */ /* 0x000fc60000010826 */
[C---:B------:R-:W-:Y:S01]  /*16200*/  FSETP.NEU.FTZ.AND P3, PT, R13.reuse, -INF , PT ;  /* 0xff8000000d00780b */ /* 0x040fe20003f7d000 */
[----:B------:R-:W-:-:S01]  /*16210*/  FFMA.FTZ R47, R13, R88, -8 ;  /* 0xc10000000d2f7423 */ /* 0x000fc20000010058 */
        /* <DEDUP_REMOVED lines=8> */
[----:B------:R-:W-:Y:S01]  /*162a0*/  FSEL R38, R47, RZ, P3 ;  /* 0x000000ff2f267208 */ /* 0x000fe20001800000 */
[----:B------:R-:W-:Y:S04]  /*162b0*/  MUFU.EX2 R3, R3 ;  /* 0x0000000300037308 */ /* 0x000fe80000000800 */
[----:B------:R-:W-:-:S01]  /*162c0*/  FFMA.FTZ R47, R121, R88, -R38 ;  /* 0x00000058792f7223 */ /* 0x000fc20000010826 */
[-CC-:B------:R-:W-:Y:S01]  /*162d0*/  FFMA.FTZ R48, R122, R88.reuse, -R38.reuse ;  /* 0x000000587a307223 */ /* 0x180fe20000010826 */
[----:B------:R-:W-:-:S02]  /*162e0*/  FFMA.FTZ R62, R123, R88, -R38 ;  /* 0x000000587b3e7223 */ /* 0x000fc40000010826 */
[----:B------:R-:W0:Y:S01]  /*162f0*/  MUFU.EX2 R50, R50 ;  /* 0x0000003200327308 */ /* 0x000e220000000800 */
[----:B------:R-:W-:-:S01]  /*16300*/  FFMA.FTZ R121, R71, R88, -R38 ;  /* 0x0000005847797223 */ /* 0x000fc20000010826 */
[----:B------:R-:W-:-:S06]  /*16310*/  FFMA.FTZ R58, R127, R88, -R38 ;  /* 0x000000587f3a7223 */ /* 0x000fcc0000010826 */
[----:B------:R-:W-:Y:S08]  /*16320*/  MUFU.EX2 R47, R47 ;  /* 0x0000002f002f7308 */ /* 0x000ff00000000800 */
[----:B------:R-:W1:Y:S08]  /*16330*/  MUFU.EX2 R48, R48 ;  /* 0x0000003000307308 */ /* 0x000e700000000800 */
[----:B------:R-:W2:Y:S01]  /*16340*/  MUFU.EX2 R51, R51 ;  /* 0x0000003300337308 */ /* 0x000ea20000000800 */
[----:B------:R-:W-:-:S07]  /*16350*/  FFMA.FTZ R71, R129, R88, -R38 ;  /* 0x0000005881477223 */ /* 0x000fce0000010826 */
[----:B------:R-:W3:Y:S08]  /*16360*/  MUFU.EX2 R62, R62 ;  /* 0x0000003e003e7308 */ /* 0x000ef00000000800 */
[----:B------:R-:W4:Y:S01]  /*16370*/  MUFU.EX2 R52, R52 ;  /* 0x0000003400347308 */ /* 0x000f220000000800 */
[----:B------:R-:W-:-:S01]  /*16380*/  FFMA.FTZ R96, R105, R88, -R38 ;  /* 0x0000005869607223 */ /* 0x000fc20000010826 */
[----:B0-----:R-:W-:-:S06]  /*16390*/  FADD.FTZ R112, R3, R50 ;  /* 0x0000003203707221 */ /* 0x001fcc0000010000 */
[----:B------:R-:W0:Y:S01]  /*163a0*/  MUFU.EX2 R121, R121 ;  /* 0x0000007900797308 */ /* 0x000e220000000800 */
[----:B------:R-:W-:-:S07]  /*163b0*/  FFMA.FTZ R104, R83, R88, -R38 ;  /* 0x0000005853687223 */ /* 0x000fce0000010826 */
[----:B------:R-:W5:Y:S01]  /*163c0*/  MUFU.EX2 R21, R21 ;  /* 0x0000001500157308 */ /* 0x000f620000000800 */
[----:B------:R-:W-:-:S01]  /*163d0*/  FFMA.FTZ R110, R87, R88, -R38 ;  /* 0x00000058576e7223 */ /* 0x000fc20000010826 */
[----:B-1----:R-:W-:-:S06]  /*163e0*/  FADD.FTZ R83, R47, R48 ;  /* 0x000000302f537221 */ /* 0x002fcc0000010000 */
[----:B------:R-:W1:Y:S01]  /*163f0*/  MUFU.EX2 R58, R58 ;  /* 0x0000003a003a7308 */ /* 0x000e620000000800 */
[----:B------:R-:W-:-:S01]  /*16400*/  FFMA.FTZ R123, R131, R88, -R38 ;  /* 0x00000058837b7223 */ /* 0x000fc20000010826 */
[----:B--2---:R-:W-:-:S06]  /*16410*/  FADD.FTZ R87, R51, R112 ;  /* 0x0000007033577221 */ /* 0x004fcc0000010000 */
[----:B------:R-:W2:Y:S01]  /*16420*/  MUFU.EX2 R54, R54 ;  /* 0x0000003600367308 */ /* 0x000ea20000000800 */
[----:B---3--:R-:W-:-:S01]  /*16430*/  FADD.FTZ R114, R62, R83 ;  /* 0x000000533e727221 */ /* 0x008fc20000010000 */
[----:B------:R-:W-:-:S06]  /*16440*/  FFMA.FTZ R64, R109, R88, -R38 ;  /* 0x000000586d407223 */ /* 0x000fcc0000010826 */
[----:B------:R-:W3:Y:S01]  /*16450*/  MUFU.EX2 R71, R71 ;  /* 0x0000004700477308 */ /* 0x000ee20000000800 */
[----:B----4-:R-:W-:-:S07]  /*16460*/  FADD.FTZ R116, R52, R87 ;  /* 0x0000005734747221 */ /* 0x010fce0000010000 */
[----:B------:R-:W4:Y:S01]  /*16470*/  MUFU.EX2 R55, R55 ;  /* 0x0000003700377308 */ /* 0x000f220000000800 */
[----:B------:R-:W-:-:S01]  /*16480*/  FFMA.FTZ R112, R85, R88, -R38 ;  /* 0x0000005855707223 */ /* 0x000fc20000010826 */
[----:B0-----:R-:W-:-:S06]  /*16490*/  FADD.FTZ R85, R121, R114 ;  /* 0x0000007279557221 */ /* 0x001fcc0000010000 */
[----:B------:R-:W0:Y:S01]  /*164a0*/  MUFU.EX2 R96, R96 ;  /* 0x0000006000607308 */ /* 0x000e220000000800 */
[----:B------:R-:W-:-:S01]  /*164b0*/  FFMA.FTZ R105, R107, R88, -R38 ;  /* 0x000000586b697223 */ /* 0x000fc20000010826 */
[----:B-----5:R-:W-:-:S06]  /*164c0*/  FADD.FTZ R87, R21, R116 ;  /* 0x0000007415577221 */ /* 0x020fcc0000010000 */
[----:B------:R-:W5:Y:S01]  /*164d0*/  MUFU.EX2 R60, R60 ;  /* 0x0000003c003c7308 */ /* 0x000f620000000800 */
[----:B-1----:R-:W-:-:S01]  /*164e0*/  FADD.FTZ R116, R58, R85 ;  /* 0x000000553a747221 */ /* 0x002fc20000010000 */
[----:B------:R-:W-:-:S06]  /*164f0*/  FFMA.FTZ R98, R113, R88, -R38 ;  /* 0x0000005871627223 */ /* 0x000fcc0000010826 */
[----:B------:R-:W1:Y:S01]  /*16500*/  MUFU.EX2 R123, R123 ;  /* 0x0000007b007b7308 */ /* 0x000e620000000800 */
[----:B--2---:R-:W-:-:S07]  /*16510*/  FADD.FTZ R118, R54, R87 ;  /* 0x0000005736767221 */ /* 0x004fce0000010000 */
[----:B------:R-:W2:Y:S01]  /*16520*/  MUFU.EX2 R63, R63 ;  /* 0x0000003f003f7308 */ /* 0x000ea20000000800 */
[----:B------:R-:W-:-:S01]  /*16530*/  FFMA.FTZ R106, R103, R88, -R38 ;  /* 0x00000058676a7223 */ /* 0x000fc20000010826 */
[----:B---3--:R-:W-:-:S06]  /*16540*/  FADD.FTZ R87, R71, R116 ;  /* 0x0000007447577221 */ /* 0x008fcc0000010000 */
[----:B------:R-:W3:Y:S01]  /*16550*/  MUFU.EX2 R64, R64 ;  /* 0x0000004000407308 */ /* 0x000ee20000000800 */
[----:B------:R-:W-:-:S01]  /*16560*/  FFMA.FTZ R107, R111, R88, -R38 ;  /* 0x000000586f6b7223 */ /* 0x000fc20000010826 */
[----:B----4-:R-:W-:-:S06]  /*16570*/  FADD.FTZ R103, R55, R118 ;  /* 0x0000007637677221 */ /* 0x010fcc0000010000 */
[----:B------:R-:W4:Y:S01]  /*16580*/  MUFU.EX2 R68, R68 ;  /* 0x0000004400447308 */ /* 0x000f220000000800 */
[----:B0-----:R-:W-:-:S01]  /*16590*/  FADD.FTZ R116, R96, R87 ;  /* 0x0000005760747221 */ /* 0x001fc20000010000 */
[----:B------:R-:W-:-:S06]  /*165a0*/  FFMA.FTZ R66, R93, R88, -R38 ;  /* 0x000000585d427223 */ /* 0x000fcc0000010826 */
[----:B------:R-:W0:Y:S01]  /*165b0*/  MUFU.EX2 R105, R105 ;  /* 0x0000006900697308 */ /* 0x000e220000000800 */
[----:B-----5:R-:W-:-:S07]  /*165c0*/  FADD.FTZ R118, R60, R103 ;  /* 0x000000673c767221 */ /* 0x020fce0000010000 */
[----:B------:R-:W5:Y:S01]  /*165d0*/  MUFU.EX2 R67, R67 ;  /* 0x0000004300437308 */ /* 0x000f620000000800 */
[----:B-1----:R-:W-:-:S01]  /*165e0*/  FADD.FTZ R87, R123, R116 ;  /* 0x000000747b577221 */ /* 0x002fc20000010000 */
[----:B------:R-:W-:-:S06]  /*165f0*/  FFMA.FTZ R93, R115, R88, -R38 ;  /* 0x00000058735d7223 */ /* 0x000fcc0000010826 */
[----:B------:R-:W1:Y:S01]  /*16600*/  MUFU.EX2 R98, R98 ;  /* 0x0000006200627308 */ /* 0x000e620000000800 */
[----:B--2---:R-:W-:-:S07]  /*16610*/  FADD.FTZ R103, R63, R118 ;  /* 0x000000763f677221 */ /* 0x004fce0000010000 */
[----:B------:R-:W2:Y:S01]  /*16620*/  MUFU.EX2 R72, R72 ;  /* 0x0000004800487308 */ /* 0x000ea20000000800 */
[----:B---3--:R-:W-:-:S01]  /*16630*/  FADD.FTZ R116, R64, R87 ;  /* 0x0000005740747221 */ /* 0x008fc20000010000 */
[----:B------:R-:W-:-:S06]  /*16640*/  FFMA.FTZ R100, R117, R88, -R38 ;  /* 0x0000005875647223 */ /* 0x000fcc0000010826 */
[----:B------:R-:W3:Y:S01]  /*16650*/  MUFU.EX2 R107, R107 ;  /* 0x0000006b006b7308 */ /* 0x000ee20000000800 */
[----:B----4-:R-:W-:-:S07]  /*16660*/  FADD.FTZ R118, R68, R103 ;  /* 0x0000006744767221 */ /* 0x010fce0000010000 */
[----:B------:R-:W4:Y:S01]  /*16670*/  MUFU.EX2 R69, R69 ;  /* 0x0000004500457308 */ /* 0x000f220000000800 */
[----:B0-----:R-:W-:-:S01]  /*16680*/  FADD.FTZ R87, R105, R116 ;  /* 0x0000007469577221 */ /* 0x001fc20000010000 */
[----:B------:R-:W-:-:S06]  /*16690*/  FFMA.FTZ R109, R119, R88, -R38 ;  /* 0x00000058776d7223 */ /* 0x000fcc0000010826 */
[----:B------:R-:W0:Y:S01]  /*166a0*/  MUFU.EX2 R66, R66 ;  /* 0x0000004200427308 */ /* 0x000e220000000800 */
[----:B-----5:R-:W-:-:S01]  /*166b0*/  FADD.FTZ R103, R67, R118 ;  /* 0x0000007643677221 */ /* 0x020fc20000010000 */
        /* <DEDUP_REMOVED lines=13> */
[----:B------:R-:W-:-:S01]  /*16790*/  FADD.FTZ R118, R56, R103 ;  /* 0x0000006738767221 */ /* 0x000fc20000010000 */
        /* <DEDUP_REMOVED lines=17> */
[----:B--2---:R-:W-:Y:S01]  /*168b0*/  FADD.FTZ R116, R89, R116 ;  /* 0x0000007459747221 */ /* 0x004fe20000010000 */
[----:B------:R-:W-:-:S05]  /*168c0*/  F2FP.SATFINITE.E4M3.F32.PACK_AB_MERGE_C R224, R52, R51, RZ ;  /* 0x0000003334e0723e */ /* 0x000fca00048070ff */
[----:B------:R-:W2:Y:S01]  /*168d0*/  MUFU.EX2 R82, R82 ;  /* 0x0000005200527308 */ /* 0x000ea20000000800 */
[----:B---3--:R-:W-:-:S01]  /*168e0*/  FADD.FTZ R51, R91, R118 ;  /* 0x000000765b337221 */ /* 0x008fc20000010000 */
[----:B----4-:R-:W-:-:S06]  /*168f0*/  FADD.FTZ R87, R41, R116 ;  /* 0x0000007429577221 */ /* 0x010fcc0000010000 */
[----:B------:R-:W3:Y:S01]  /*16900*/  MUFU.EX2 R97, R97 ;  /* 0x0000006100617308 */ /* 0x000ee20000000800 */
[----:B------:R-:W-:Y:S01]  /*16910*/  F2FP.SATFINITE.E4M3.F32.PACK_AB_MERGE_C R226, R60, R55, RZ ;  /* 0x000000373ce2723e */ /* 0x000fe200048070ff */
        /* <DEDUP_REMOVED lines=8> */
[----:B------:R-:W-:-:S07]  /*169a0*/  FADD.FTZ R60, R92, R87 ;  /* 0x000000575c3c7221 */ /* 0x000fce0000010000 */
[----:B------:R-:W5:Y:S01]  /*169b0*/  MUFU.EX2 R90, R90 ;  /* 0x0000005a005a7308 */ /* 0x000f620000000800 */
[----:B------:R-:W-:Y:S01]  /*169c0*/  F2FP.SATFINITE.E4M3.F32.PACK_AB_MERGE_C R225, R121, R62, RZ ;  /* 0x0000003e79e1723e */ /* 0x000fe200048070ff */
[----:B--2---:R-:W-:Y:S01]  /*169d0*/  FADD.FTZ R62, R82, R55 ;  /* 0x00000037523e7221 */ /* 0x004fe20000010000 */
[----:B------:R-:W-:-:S05]  /*169e0*/  F2FP.SATFINITE.E4M3.F32.PACK_AB_MERGE_C R220, R72, R67, RZ ;  /* 0x0000004348dc723e */ /* 0x000fca00048070ff */
[----:B------:R-:W2:Y:S01]  /*169f0*/  MUFU.EX2 R106, R106 ;  /* 0x0000006a006a7308 */ /* 0x000ea20000000800 */
[----:B------:R-:W-:-:S01]  /*16a00*/  FFMA.FTZ R101, R141, R88, -R38 ;  /* 0x000000588d657223 */ /* 0x000fc20000010826 */
[----:B---3--:R-:W-:-:S06]  /*16a10*/  FADD.FTZ R72, R97, R60 ;  /* 0x0000003c61487221 */ /* 0x008fcc0000010000 */
[----:B------:R-:W3:Y:S01]  /*16a20*/  MUFU.EX2 R94, R94 ;  /* 0x0000005e005e7308 */ /* 0x000ee20000000800 */
[----:B------:R-:W-:-:S01]  /*16a30*/  FFMA.FTZ R108, R79, R88, -R38 ;  /* 0x000000584f6c7223 */ /* 0x000fc20000010826 */
[----:B0-----:R-:W-:-:S06]  /*16a40*/  FADD.FTZ R62, R95, R62 ;  /* 0x0000003e5f3e7221 */ /* 0x001fcc0000010000 */
[----:B------:R-:W0:Y:S01]  /*16a50*/  MUFU.EX2 R86, R86 ;  /* 0x0000005600567308 */ /* 0x000e220000000800 */
[----:B----4-:R-:W-:-:S07]  /*16a60*/  FADD.FTZ R55, R45, R72 ;  /* 0x000000482d377221 */ /* 0x010fce0000010000 */
[----:B------:R-:W4:Y:S01]  /*16a70*/  MUFU.EX2 R73, R73 ;  /* 0x0000004900497308 */ /* 0x000f220000000800 */
[----:B------:R-:W-:Y:S01]  /*16a80*/  F2FP.SATFINITE.E4M3.F32.PACK_AB_MERGE_C R216, R84, R41, RZ ;  /* 0x0000002954d8723e */ /* 0x000fe200048070ff */
[----:B-1----:R-:W-:-:S06]  /*16a90*/  FADD.FTZ R41, R99, R62 ;  /* 0x0000003e63297221 */ /* 0x002fcc0000010000 */
[----:B------:R-:W1:Y:S01]  /*16aa0*/  MUFU.EX2 R75, R75 ;  /* 0x0000004b004b7308 */ /* 0x000e620000000800 */
[----:B------:R-:W-:-:S01]  /*16ab0*/  FFMA.FTZ R77, R77, R88, -R38 ;  /* 0x000000584d4d7223 */ /* 0x000fc20000010826 */
[----:B-----5:R-:W-:-:S06]  /*16ac0*/  FADD.FTZ R55, R90, R55 ;  /* 0x000000375a377221 */ /* 0x020fcc0000010000 */
[----:B------:R-:W5:Y:S01]  /*16ad0*/  MUFU.EX2 R49, R49 ;  /* 0x0000003100317308 */ /* 0x000f620000000800 */
[----:B--2---:R-:W-:-:S01]  /*16ae0*/  FADD.FTZ R41, R106, R41 ;  /* 0x000000296a297221 */ /* 0x004fc20000010000 */
[----:B---3--:R-:W-:-:S06]  /*16af0*/  FADD.FTZ R62, R94, R55 ;  /* 0x000000375e3e7221 */ /* 0x008fcc0000010000 */
[----:B------:R-:W2:Y:S01]  /*16b00*/  MUFU.EX2 R101, R101 ;  /* 0x0000006500657308 */ /* 0x000ea20000000800 */
[----:B------:R-:W-:-:S07]  /*16b10*/  @!P2 VIADD R0, R0, 0x2e840 ;  /* 0x0002e8400000a836 */ /* 0x000fce0000000000 */
[----:B------:R-:W3:Y:S01]  /*16b20*/  MUFU.EX2 R74, R74 ;  /* 0x0000004a004a7308 */ /* 0x000ee20000000800 */
[----:B0-----:R-:W-:-:S07]  /*16b30*/  FADD.FTZ R72, R86, R41 ;  /* 0x0000002956487221 */ /* 0x001fce0000010000 */
[----:B------:R-:W0:Y:S01]  /*16b40*/  MUFU.EX2 R108, R108 ;  /* 0x0000006c006c7308 */ /* 0x000e220000000800 */
[----:B------:R-:W-:-:S01]  /*16b50*/  FFMA.FTZ R79, R143, R88, -R38 ;  /* 0x000000588f4f7223 */ /* 0x000fc20000010826 */
[----:B----4-:R-:W-:-:S06]  /*16b60*/  FADD.FTZ R62, R73, R62 ;  /* 0x0000003e493e7221 */ /* 0x010fcc0000010000 */
[----:B------:R-:W4:Y:S01]  /*16b70*/  MUFU.EX2 R78, R78 ;  /* 0x0000004e004e7308 */ /* 0x000f220000000800 */
[----:B------:R-:W-:Y:S01]  /*16b80*/  @!P2 PRMT R0, RZ, 0x654, R0 ;  /* 0x00000654ff00a816 */ /* 0x000fe20000000000 */
[----:B-1----:R-:W-:Y:S01]  /*16b90*/  FADD.FTZ R72, R75, R72 ;  /* 0x000000484b487221 */ /* 0x002fe20000010000 */
[----:B------:R-:W-:-:S05]  /*16ba0*/  F2FP.SATFINITE.E4M3.F32.PACK_AB_MERGE_C R224, R50, R3, R224 ;  /* 0x0000000332e0723e */ /* 0x000fca00048070e0 */
[----:B------:R-:W1:Y:S01]  /*16bb0*/  MUFU.EX2 R77, R77 ;  /* 0x0000004d004d7308 */ /* 0x000e620000000800 */
[----:B-----5:R-:W-:-:S07]  /*16bc0*/  FADD.FTZ R3, R49, R62 ;  /* 0x0000003e31037221 */ /* 0x020fce0000010000 */
[----:B------:R-:W5:Y:S01]  /*16bd0*/  MUFU.EX2 R81, R81 ;  /* 0x0000005100517308 */ /* 0x000f620000000800 */
[----:B------:R-:W-:Y:S01]  /*16be0*/  F2FP.SATFINITE.E4M3.F32.PACK_AB_MERGE_C R226, R54, R21, R226 ;  /* 0x0000001536e2723e */ /* 0x000fe200048070e2 */
[----:B------:R0:W-:Y:S01]  /*16bf0*/  @!P2 SYNCS.ARRIVE.TRANS64.RED.A1T0 RZ, [R0+URZ], RZ ;  /* 0x000000ff00ffa9a7 */ /* 0x0001e2000810043f */
[----:B--2---:R-:W-:-:S05]  /*16c00*/  FADD.FTZ R21, R101, R72 ;  /* 0x0000004865157221 */ /* 0x004fca0000010000 */
[----:B------:R-:W2:Y:S01]  /*16c10*/  MUFU.EX2 R104, R104 ;  /* 0x0000006800687308 */ /* 0x000ea20000000800 */
[----:B---3--:R-:W-:-:S01]  /*16c20*/  FADD.FTZ R3, R74, R3 ;  /* 0x000000034a037221 */ /* 0x008fc20000010000 */
[----:B0-----:R-:W-:-:S06]  /*16c30*/  FFMA.FTZ R0, R145, R88, -R38 ;  /* 0x0000005891007223 */ /* 0x001fcc0000010826 */
[----:B------:R-:W0:Y:S01]  /*16c40*/  MUFU.EX2 R20, R20 ;  /* 0x0000001400147308 */ /* 0x000e220000000800 */
[C---:B------:R-:W-:Y:S01]  /*16c50*/  F2FP.SATFINITE.E4M3.F32.PACK_AB_MERGE_C R213, R108.reuse, R101, RZ ;  /* 0x000000656cd5723e */ /* 0x040fe200048070ff */
[----:B------:R-:W-:-:S06]  /*16c60*/  FADD.FTZ R108, R108, R21 ;  /* 0x000000156c6c7221 */ /* 0x000fcc0000010000 */
[----:B------:R-:W3:Y:S01]  /*16c70*/  MUFU.EX2 R147, R147 ;  /* 0x0000009300937308 */ /* 0x000ee20000000800 */
[----:B------:R-:W-:-:S01]  /*16c80*/  FFMA.FTZ R53, R53, R88, -R38 ;  /* 0x0000005835357223 */ /* 0x000fc20000010826 */
[----:B----4-:R-:W-:Y:S01]  /*16c90*/  FADD.FTZ R50, R78, R3 ;  /* 0x000000034e327221 */ /* 0x010fe20000010000 */
[----:B------:R-:W-:-:S05]  /*16ca0*/  F2FP.SATFINITE.E4M3.F32.PACK_AB_MERGE_C R227, R123, R96, RZ ;  /* 0x000000607be3723e */ /* 0x000fca00048070ff */
[----:B------:R-:W-:Y:S01]  /*16cb0*/  MUFU.EX2 R110, R110 ;  /* 0x0000006e006e7308 */ /* 0x000fe20000000800 */
[----:B------:R-:W-:-:S07]  /*16cc0*/  FFMA.FTZ R59, R59, R88, -R38 ;  /* 0x000000583b3b7223 */ /* 0x000fce0000010826 */
[----:B------:R-:W-:Y:S01]  /*16cd0*/  MUFU.EX2 R57, R57 ;  /* 0x0000003900397308 */ /* 0x000fe20000000800 */
[----:B------:R-:W-:-:S07]  /*16ce0*/  FFMA.FTZ R83, R149, R88, -R38 ;  /* 0x0000005895537223 */ /* 0x000fce0000010826 */
[----:B------:R-:W-:Y:S01]  /*16cf0*/  MUFU.EX2 R40, R40 ;  /* 0x0000002800287308 */ /* 0x000fe20000000800 */
[----:B------:R-:W-:-:S07]  /*16d00*/  FFMA.FTZ R114, R151, R88, -R38 ;  /* 0x0000005897727223 */ /* 0x000fce0000010826 */
[----:B------:R-:W-:Y:S01]  /*16d10*/  MUFU.EX2 R43, R43 ;  /* 0x0000002b002b7308 */ /* 0x000fe20000000800 */
[----:B------:R-:W-:-:S07]  /*16d20*/  F2FP.SATFINITE.E4M3.F32.PACK_AB_MERGE_C R222, R76, R65, RZ ;  /* 0x000000414cde723e */ /* 0x000fce00048070ff */
[----:B------:R-:W-:Y:S08]  /*16d30*/  MUFU.EX2 R112, R112 ;  /* 0x0000007000707308 */ /* 0x000ff00000000800 */
[----:B------:R-:W-:Y:S01]  /*16d40*/  MUFU.EX2 R24, R24 ;  /* 0x0000001800187308 */ /* 0x000fe20000000800 */
[----:B------:R-:W-:-:S07]  /*16d50*/  FFMA.FTZ R85, R179, R88, -R38 ;  /* 0x00000058b3557223 */ /* 0x000fce0000010826 */
        /* <DEDUP_REMOVED lines=11> */
[----:B------:R-:W-:-:S01]  /*16e10*/  FFMA.FTZ R191, R191, R88, -R38 ;  /* 0x00000058bfbf7223 */ /* 0x000fc20000010826 */
[----:B------:R-:W-:-:S06]  /*16e20*/  F2FP.SATFINITE.E4M3.F32.PACK_AB_MERGE_C R225, R48, R47, R225 ;  /* 0x0000002f30e1723e */ /* 0x000fcc00048070e1 */
[----:B------:R-:W-:Y:S01]  /*16e30*/  MUFU.EX2 R29, R29 ;  /* 0x0000001d001d7308 */ /* 0x000fe20000000800 */
[----:B------:R-:W-:-:S07]  /*16e40*/  FFMA.FTZ R133, R133, R88, -R38 ;  /* 0x0000005885857223 */ /* 0x000fce0000010826 */
[----:B------:R-:W-:Y:S01]  /*16e50*/  MUFU.EX2 R32, R32 ;  /* 0x0000002000207308 */ /* 0x000fe20000000800 */
[----:B------:R-:W-:-:S07]  /*16e60*/  FFMA.FTZ R193, R193, R88, -R38 ;  /* 0x00000058c1c17223 */ /* 0x000fce0000010826 */
[----:B------:R-:W-:Y:S01]  /*16e70*/  MUFU.EX2 R35, R35 ;  /* 0x0000002300237308 */ /* 0x000fe20000000800 */
[----:B------:R-:W-:-:S07]  /*16e80*/  FFMA.FTZ R153, R153, R88, -R38 ;  /* 0x0000005899997223 */ /* 0x000fce0000010826 */
[----:B------:R-:W-:Y:S08]  /*16e90*/  MUFU.EX2 R34, R34 ;  /* 0x0000002200227308 */ /* 0x000ff00000000800 */
[----:B------:R-:W-:Y:S01]  /*16ea0*/  MUFU.EX2 R33, R33 ;  /* 0x0000002100217308 */ /* 0x000fe20000000800 */
[----:B------:R-:W-:-:S01]  /*16eb0*/  FFMA.FTZ R195, R195, R88, -R38 ;  /* 0x00000058c3c37223 */ /* 0x000fc20000010826 */
[----:B------:R-:W4:Y:S06]  /*16ec0*/  @P0 LDC R41, c[0x0][0x450] ;  /* 0x00011400ff290b82 */ /* 0x000f2c0000000800 */
[----:B------:R-:W3:Y:S01]  /*16ed0*/  MUFU.EX2 R79, R79 ;  /* 0x0000004f004f7308 */ /* 0x000ee20000000800 */
[----:B-1----:R-:W-:-:S01]  /*16ee0*/  FADD.FTZ R3, R77, R108 ;  /* 0x0000006c4d037221 */ /* 0x002fc20000010000 */
[----:B-----5:R-:W-:Y:S01]  /*16ef0*/  FADD.FTZ R21, R81, R50 ;  /* 0x0000003251157221 */ /* 0x020fe20000010000 */
[----:B------:R-:W-:-:S05]  /*16f00*/  F2FP.SATFINITE.E4M3.F32.PACK_AB_MERGE_C R227, R71, R58, R227 ;  /* 0x0000003a47e3723e */ /* 0x000fca00048070e3 */
[----:B------:R-:W1:Y:S01]  /*16f10*/  MUFU.EX2 R0, R0 ;  /* 0x0000000000007308 */ /* 0x000e620000000800 */
[----:B--2---:R-:W-:-:S01]  /*16f20*/  FADD.FTZ R54, R104, R3 ;  /* 0x0000000368367221 */ /* 0x004fc20000010000 */
[----:B0-----:R-:W-:Y:S01]  /*16f30*/  FADD.FTZ R58, R20, R21 ;  /* 0x00000015143a7221 */ /* 0x001fe20000010000 */
[----:B---3--:R-:W-:-:S05]  /*16f40*/  F2FP.SATFINITE.E4M3.F32.PACK_AB_MERGE_C R214, R147, R20, RZ ;  /* 0x0000001493d6723e */ /* 0x008fca00048070ff */
[----:B------:R-:W0:Y:S01]  /*16f50*/  MUFU.EX2 R53, R53 ;  /* 0x0000003500357308 */ /* 0x000e220000000800 */
[----:B------:R-:W-:-:S01]  /*16f60*/  FADD.FTZ R3, R79, R54 ;  /* 0x000000364f037221 */ /* 0x000fc20000010000 */
[----:B------:R-:W-:-:S06]  /*16f70*/  FADD.FTZ R147, R147, R58 ;  /* 0x0000003a93937221 */ /* 0x000fcc0000010000 */
[----:B------:R-:W2:Y:S01]  /*16f80*/  MUFU.EX2 R59, R59 ;  /* 0x0000003b003b7308 */ /* 0x000ea20000000800 */
[----:B------:R-:W-:-:S01]  /*16f90*/  FADD.FTZ R3, R110, R3 ;  /* 0x000000036e037221 */ /* 0x000fc20000010000 */
[----:B------:R-:W-:-:S03]  /*16fa0*/  FADD.FTZ R20, R12, R147 ;  /* 0x000000930c147221 */ /* 0x000fc60000010000 */
[----:B-1----:R-:W-:Y:S01]  /*16fb0*/  FADD.FTZ R54, R0, R3 ;  /* 0x0000000300367221 */ /* 0x002fe20000010000 */
[----:B------:R-:W-:-:S02]  /*16fc0*/  FADD.FTZ R3, R57, R20 ;  /* 0x0000001439037221 */ /* 0x000fc40000010000 */
[----:B------:R-:W1:Y:S01]  /*16fd0*/  MUFU.EX2 R83, R83 ;  /* 0x0000005300537308 */ /* 0x000e620000000800 */
[----:B------:R-:W-:Y:S01]  /*16fe0*/  F2FP.SATFINITE.E4M3.F32.PACK_AB_MERGE_C R222, R56, R69, R222 ;  /* 0x0000004538de723e */ /* 0x000fe200048070de */
[----:B0-----:R-:W-:Y:S01]  /*16ff0*/  FADD.FTZ R54, R53, R54 ;  /* 0x0000003635367221 */ /* 0x001fe20000010000 */
[----:B------:R-:W-:-:S05]  /*17000*/  FADD.FTZ R56, R40, R3 ;  /* 0x0000000328387221 */ /* 0x000fca0000010000 */
[----:B------:R-:W0:Y:S01]  /*17010*/  MUFU.EX2 R114, R114 ;  /* 0x0000007200727308 */ /* 0x000e220000000800 */
[----:B--2---:R-:W-:-:S01]  /*17020*/  FADD.FTZ R3, R59, R54 ;  /* 0x000000363b037221 */ /* 0x004fc20000010000 */
[C---:B------:R-:W-:Y:S01]  /*17030*/  F2FP.SATFINITE.E4M3.F32.PACK_AB_MERGE_C R208, R43.reuse, R40, RZ ;  /* 0x000000282bd0723e */ /* 0x040fe200048070ff */
[----:B------:R-:W-:-:S01]  /*17040*/  FADD.FTZ R43, R43, R56 ;  /* 0x000000382b2b7221 */ /* 0x000fc20000010000 */
[C---:B------:R-:W-:Y:S01]  /*17050*/  F2FP.SATFINITE.E4M3.F32.PACK_AB_MERGE_C R209, R112.reuse, R59, RZ ;  /* 0x0000003b70d1723e */ /* 0x040fe200048070ff */
[----:B------:R-:W-:-:S03]  /*17060*/  FADD.FTZ R112, R112, R3 ;  /* 0x0000000370707221 */ /* 0x000fc60000010000 */
[----:B------:R-:W2:Y:S01]  /*17070*/  MUFU.EX2 R85, R85 ;  /* 0x0000005500557308 */ /* 0x000ea20000000800 */
[----:B------:R-:W-:-:S01]  /*17080*/  FADD.FTZ R40, R24, R43 ;  /* 0x0000002b18287221 */ /* 0x000fc20000010000 */
[----:B-1----:R-:W-:-:S06]  /*17090*/  FADD.FTZ R3, R83, R112 ;  /* 0x0000007053037221 */ /* 0x002fcc0000010000 */
[----:B------:R-:W1:Y:S01]  /*170a0*/  MUFU.EX2 R52, R181 ;  /* 0x000000b500347308 */ /* 0x000e620000000800 */
[----:B------:R-:W-:-:S01]  /*170b0*/  FADD.FTZ R54, R61, R40 ;  /* 0x000000283d367221 */ /* 0x000fc20000010000 */
[----:B0-----:R-:W-:-:S03]  /*170c0*/  FADD.FTZ R56, R114, R3 ;  /* 0x0000000372387221 */ /* 0x001fc60000010000 */
[----:B------:R-:W-:-:S03]  /*170d0*/  FADD.FTZ R3, R25, R54 ;  /* 0x0000003619037221 */ /* 0x000fc60000010000 */
[----:B------:R-:W0:Y:S01]  /*170e0*/  MUFU.EX2 R51, R183 ;  /* 0x000000b700337308 */ /* 0x000e220000000800 */
[C---:B------:R-:W-:Y:S01]  /*170f0*/  F2FP.SATFINITE.E4M3.F32.PACK_AB_MERGE_C R210, R26.reuse, R25, RZ ;  /* 0x000000191ad2723e */ /* 0x040fe200048070ff */
[----:B------:R-:W-:Y:S01]  /*17100*/  FADD.FTZ R26, R26, R3 ;  /* 0x000000031a1a7221 */ /* 0x000fe20000010000 */
[----:B--2---:R-:W-:-:S05]  /*17110*/  FADD.FTZ R21, R85, R56 ;  /* 0x0000003855157221 */ /* 0x004fca0000010000 */
[----:B------:R-:W2:Y:S01]  /*17120*/  MUFU.EX2 R60, R185 ;  /* 0x000000b9003c7308 */ /* 0x000ea20000000800 */
[----:B------:R-:W-:-:S01]  /*17130*/  FADD.FTZ R3, R27, R26 ;  /* 0x0000001a1b037221 */ /* 0x000fc20000010000 */
[C---:B-1----:R-:W-:Y:S01]  /*17140*/  F2FP.SATFINITE.E4M3.F32.PACK_AB_MERGE_C R211, R52.reuse, R85, RZ ;  /* 0x0000005534d3723e */ /* 0x042fe200048070ff */
[----:B------:R-:W-:-:S05]  /*17150*/  FADD.FTZ R52, R52, R21 ;  /* 0x0000001534347221 */ /* 0x000fca0000010000 */
[----:B------:R-:W1:Y:S01]  /*17160*/  MUFU.EX2 R187, R187 ;  /* 0x000000bb00bb7308 */ /* 0x000e620000000800 */
[----:B------:R-:W-:-:S01]  /*17170*/  FADD.FTZ R3, R28, R3 ;  /* 0x000000031c037221 */ /* 0x000fc20000010000 */
[----:B0-----:R-:W-:-:S06]  /*17180*/  FADD.FTZ R21, R51, R52 ;  /* 0x0000003433157221 */ /* 0x001fcc0000010000 */
[----:B------:R-:W0:Y:S01]  /*17190*/  MUFU.EX2 R48, R189 ;  /* 0x000000bd00307308 */ /* 0x000e220000000800 */
[----:B------:R-:W-:-:S01]  /*171a0*/  FADD.FTZ R26, R30, R3 ;  /* 0x000000031e1a7221 */ /* 0x000fc20000010000 */
[----:B------:R-:W-:Y:S01]  /*171b0*/  F2FP.SATFINITE.E4M3.F32.PACK_AB_MERGE_C R208, R57, R12, R208 ;  /* 0x0000000c39d0723e */ /* 0x000fe200048070d0 */
[----:B--2---:R-:W-:-:S05]  /*171c0*/  FADD.FTZ R12, R60, R21 ;  /* 0x000000153c0c7221 */ /* 0x004fca0000010000 */
[----:B------:R-:W2:Y:S01]  /*171d0*/  MUFU.EX2 R191, R191 ;  /* 0x000000bf00bf7308 */ /* 0x000ea20000000800 */
[C---:B------:R-:W-:Y:S01]  /*171e0*/  F2FP.SATFINITE.E4M3.F32.PACK_AB_MERGE_C R204, R29.reuse, R30, RZ ;  /* 0x0000001e1dcc723e */ /* 0x040fe200048070ff */
[----:B------:R-:W-:Y:S01]  /*171f0*/  FADD.FTZ R29, R29, R26 ;  /* 0x0000001a1d1d7221 */ /* 0x000fe20000010000 */
[----:B------:R-:W3:Y:S05]  /*17200*/  @P0 LDC R25, c[0x0][0x44c] ;  /* 0x00011300ff190b82 */ /* 0x000eea0000000800 */
[----:B------:R-:W5:Y:S01]  /*17210*/  MUFU.EX2 R50, R133 ;  /* 0x0000008500327308 */ /* 0x000f620000000800 */
[----:B-1----:R-:W-:-:S01]  /*17220*/  FADD.FTZ R3, R187, R12 ;  /* 0x0000000cbb037221 */ /* 0x002fc20000010000 */
[----:B------:R-:W-:Y:S01]  /*17230*/  FADD.FTZ R12, R32, R29 ;  /* 0x0000001d200c7221 */ /* 0x000fe20000010000 */
[----:B0-----:R-:W-:-:S05]  /*17240*/  F2FP.SATFINITE.E4M3.F32.PACK_AB_MERGE_C R205, R48, R187, RZ ;  /* 0x000000bb30cd723e */ /* 0x001fca00048070ff */
[----:B------:R-:W0:Y:S01]  /*17250*/  MUFU.EX2 R193, R193 ;  /* 0x000000c100c17308 */ /* 0x000e220000000800 */
[----:B------:R-:W-:-:S01]  /*17260*/  FADD.FTZ R48, R48, R3 ;  /* 0x0000000330307221 */ /* 0x000fc20000010000 */
[----:B------:R-:W-:-:S06]  /*17270*/  FADD.FTZ R21, R35, R12 ;  /* 0x0000000c23157221 */ /* 0x000fcc0000010000 */
[----:B------:R-:W1:Y:S01]  /*17280*/  MUFU.EX2 R36, R36 ;  /* 0x0000002400247308 */ /* 0x000e620000000800 */
[----:B------:R-:W-:-:S01]  /*17290*/  FFMA.FTZ R197, R197, R88, -R38 ;  /* 0x00000058c5c57223 */ /* 0x000fc20000010826 */
[----:B--2---:R-:W-:-:S06]  /*172a0*/  FADD.FTZ R3, R191, R48 ;  /* 0x00000030bf037221 */ /* 0x004fcc0000010000 */
[----:B------:R-:W2:Y:S01]  /*172b0*/  MUFU.EX2 R20, R153 ;  /* 0x0000009900147308 */ /* 0x000ea20000000800 */
[----:B------:R-:W-:-:S01]  /*172c0*/  FFMA.FTZ R199, R199, R88, -R38 ;  /* 0x00000058c7c77223 */ /* 0x000fc20000010826 */
[----:B------:R-:W-:Y:S01]  /*172d0*/  F2FP.SATFINITE.E4M3.F32.PACK_AB_MERGE_C R206, R33, R34, RZ ;  /* 0x0000002221ce723e */ /* 0x000fe200048070ff */
[----:B------:R-:W-:-:S05]  /*172e0*/  FADD.FTZ R34, R34, R21 ;  /* 0x0000001522227221 */ /* 0x000fca0000010000 */
[----:B------:R-:W4:Y:S01]  /*172f0*/  MUFU.EX2 R39, R39 ;  /* 0x0000002700277308 */ /* 0x000f220000000800 */
[----:B------:R-:W-:Y:S01]  /*17300*/  F2FP.SATFINITE.E4M3.F32.PACK_AB_MERGE_C R210, R61, R24, R210 ;  /* 0x000000183dd2723e */ /* 0x000fe200048070d2 */
[----:B-----5:R-:W-:-:S06]  /*17310*/  FADD.FTZ R24, R50, R3 ;  /* 0x0000000332187221 */ /* 0x020fcc0000010000 */
[----:B------:R-:W5:Y:S01]  /*17320*/  MUFU.EX2 R195, R195 ;  /* 0x000000c300c37308 */ /* 0x000f620000000800 */
[----:B------:R-:W-:-:S07]  /*17330*/  FADD.FTZ R33, R33, R34 ;  /* 0x0000002221217221 */ /* 0x000fce0000010000 */
[----:B------:R-:W5:Y:S01]  /*17340*/  MUFU.EX2 R42, R42 ;  /* 0x0000002a002a7308 */ /* 0x000f620000000800 */
[----:B0-----:R-:W-:-:S07]  /*17350*/  FADD.FTZ R3, R193, R24 ;  /* 0x00000018c1037221 */ /* 0x001fce0000010000 */
[----:B------:R-:W0:Y:S01]  /*17360*/  MUFU.EX2 R40, R197 ;  /* 0x000000c500287308 */ /* 0x000e220000000800 */
[----:B-1----:R-:W-:-:S07]  /*17370*/  FADD.FTZ R24, R36, R33 ;  /* 0x0000002124187221 */ /* 0x002fce0000010000 */
[----:B------:R-:W1:Y:S01]  /*17380*/  MUFU.EX2 R37, R37 ;  /* 0x0000002500257308 */ /* 0x000e620000000800 */
[C---:B--2---:R-:W-:Y:S01]  /*17390*/  F2FP.SATFINITE.E4M3.F32.PACK_AB_MERGE_C R193, R20.reuse, R193, RZ ;  /* 0x000000c114c1723e */ /* 0x044fe200048070ff */
[----:B------:R-:W-:-:S06]  /*173a0*/  FADD.FTZ R20, R20, R3 ;  /* 0x0000000314147221 */ /* 0x000fcc0000010000 */
[----:B------:R-:W2:Y:S01]  /*173b0*/  MUFU.EX2 R199, R199 ;  /* 0x000000c700c77308 */ /* 0x000ea20000000800 */
[----:B----4-:R-:W-:-:S01]  /*173c0*/  FADD.FTZ R21, R39, R24 ;  /* 0x0000001827157221 */ /* 0x010fc20000010000 */
[----:B---3--:R-:W-:-:S06]  /*173d0*/  @P0 IMAD.HI.U32 R26, R148, R25, RZ ;  /* 0x00000019941a0227 */ /* 0x008fcc00078e00ff */
[----:B------:R-:W3:Y:S01]  /*173e0*/  MUFU.EX2 R44, R44 ;  /* 0x0000002c002c7308 */ /* 0x000ee20000000800 */
[----:B-----5:R-:W-:-:S01]  /*173f0*/  FADD.FTZ R3, R195, R20 ;  /* 0x00000014c3037221 */ /* 0x020fc20000010000 */
[----:B------:R-:W-:-:S06]  /*17400*/  FADD.FTZ R24, R42, R21 ;  /* 0x000000152a187221 */ /* 0x000fcc0000010000 */
[----:B------:R-:W4:Y:S01]  /*17410*/  MUFU.EX2 R161, R161 ;  /* 0x000000a100a17308 */ /* 0x000f220000000800 */
[----:B------:R-:W-:Y:S01]  /*17420*/  IMAD.MOV.U32 R25, RZ, RZ, R148 ;  /* 0x000000ffff197224 */ /* 0x000fe200078e0094 */
[----:B------:R-:W-:Y:S01]  /*17430*/  @P0 SHF.R.U32.HI R25, RZ, R41, R26 ;  /* 0x00000029ff190219 */ /* 0x000fe2000001161a */
[----:B0-----:R-:W-:-:S05]  /*17440*/  FADD.FTZ R20, R40, R3 ;  /* 0x0000000328147221 */ /* 0x001fca0000010000 */
[----:B------:R-:W-:Y:S01]  /*17450*/  MUFU.EX2 R46, R46 ;  /* 0x0000002e002e7308 */ /* 0x000fe20000000800 */
[C---:B-1----:R-:W-:Y:S01]  /*17460*/  F2FP.SATFINITE.E4M3.F32.PACK_AB_MERGE_C R42, R37.reuse, R42, RZ ;  /* 0x0000002a252a723e */ /* 0x042fe200048070ff */
[----:B------:R-:W-:-:S06]  /*17470*/  FADD.FTZ R37, R37, R24 ;  /* 0x0000001825257221 */ /* 0x000fcc0000010000 */
[----:B------:R-:W0:Y:S01]  /*17480*/  MUFU.EX2 R15, R15 ;  /* 0x0000000f000f7308 */ /* 0x000e220000000800 */
[----:B------:R-:W-:Y:S01]  /*17490*/  IADD3 R21, R25, R144, -R146 ;  /* 0x0000009019157210 */ /* 0x000fe20007ffe892 */
[----:B--2---:R-:W-:Y:S01]  /*174a0*/  FADD.FTZ R3, R199, R20 ;  /* 0x00000014c7037221 */ /* 0x004fe20000010000 */
[----:B------:R-:W-:Y:S02]  /*174b0*/  IMAD.MOV.U32 R20, RZ, RZ, RZ ;  /* 0x000000ffff147224 */ /* 0x000fe400078e00ff */
[----:B---3--:R-:W-:Y:S01]  /*174c0*/  FADD.FTZ R24, R44, R37 ;  /* 0x000000252c187221 */ /* 0x008fe20000010000 */
[----:B------:R-:W-:-:S01]  /*174d0*/  FFMA.FTZ R31, R31, R88, -R38 ;  /* 0x000000581f1f7223 */ /* 0x000fc20000010826 */
[----:B------:R-:W-:-:S04]  /*174e0*/  IMAD.HI R20, R21, -0x6db6db6d, R20 ;  /* 0x9249249315147827 */ /* 0x000fc800078e0214 */
[----:B----4-:R-:W-:-:S01]  /*174f0*/  FADD.FTZ R21, R161, R24 ;  /* 0x00000018a1157221 */ /* 0x010fc20000010000 */
[----:B------:R-:W-:Y:S01]  /*17500*/  FFMA.FTZ R155, R155, R88, -R38 ;  /* 0x000000589b9b7223 */ /* 0x000fe20000010826 */
[----:B------:R-:W-:Y:S02]  /*17510*/  F2FP.SATFINITE.E4M3.F32.PACK_AB_MERGE_C R209, R53, R0, R209 ;  /* 0x0000000035d1723e */ /* 0x000fe400048070d1 */
[----:B------:R-:W1:Y:S01]  /*17520*/  MUFU.EX2 R0, R31 ;  /* 0x0000001f00007308 */ /* 0x000e620000000800 */
[----:B0-----:R-:W-:Y:S01]  /*17530*/  F2FP.SATFINITE.E4M3.F32.PACK_AB_MERGE_C R25, R15, R46, RZ ;  /* 0x0000002e0f19723e */ /* 0x001fe200048070ff */
[----:B------:R-:W-:Y:S01]  /*17540*/  FADD.FTZ R46, R46, R21 ;  /* 0x000000152e2e7221 */ /* 0x000fe20000010000 */
[----:B------:R-:W-:Y:S01]  /*17550*/  SHF.R.U32.HI R21, RZ, 0x1f, R20 ;  /* 0x0000001fff157819 */ /* 0x000fe20000011614 */
[-CC-:B------:R-:W-:Y:S01]  /*17560*/  FFMA.FTZ R159, R159, R88.reuse, -R38.reuse ;  /* 0x000000589f9f7223 */ /* 0x180fe20000010826 */
[----:B------:R-:W-:-:S03]  /*17570*/  FFMA.FTZ R201, R201, R88, -R38 ;  /* 0x00000058c9c97223 */ /* 0x000fc60000010826 */
[----:B------:R-:W0:Y:S01]  /*17580*/  MUFU.EX2 R155, R155 ;  /* 0x0000009b009b7308 */ /* 0x000e220000000800 */
[----:B------:R-:W-:-:S01]  /*17590*/  FFMA.FTZ R38, R157, R88, -R38 ;  /* 0x000000589d267223 */ /* 0x000fc20000010826 */
[----:B------:R-:W-:Y:S02]  /*175a0*/  LEA.HI.SX32 R21, R20, R21, 0x19 ;  /* 0x0000001514157211 */ /* 0x000fe400078fcaff */
[----:B------:R-:W-:Y:S02]  /*175b0*/  F2FP.SATFINITE.E4M3.F32.PACK_AB_MERGE_C R216, R89, R80, R216 ;  /* 0x0000005059d8723e */ /* 0x000fe400048070d8 */
[----:B------:R-:W-:Y:S02]  /*175c0*/  VIMNMX R89, RZ, R21, !PT ;  /* 0x00000015ff597248 */ /* 0x000fe40007fe0100 */
[----:B------:R-:W2:Y:S01]  /*175d0*/  MUFU.EX2 R12, R159 ;  /* 0x0000009f000c7308 */ /* 0x000ea20000000800 */
[----:B------:R-:W-:Y:S02]  /*175e0*/  VIADD R20, R138, 0xfffffffe ;  /* 0xfffffffe8a147836 */ /* 0x000fe40000000000 */
[----:B------:R3:W-:Y:S05]  /*175f0*/  STL [R1+0x3c], R89 ;  /* 0x00003c5901007387 */ /* 0x0007ea0000100800 */
[----:B------:R-:W-:Y:S01]  /*17600*/  MUFU.EX2 R201, R201 ;  /* 0x000000c900c97308 */ /* 0x000fe20000000800 */
[C---:B-1----:R-:W-:Y:S01]  /*17610*/  F2FP.SATFINITE.E4M3.F32.PACK_AB_MERGE_C R199, R0.reuse, R199, RZ ;  /* 0x000000c700c7723e */ /* 0x042fe200048070ff */
[----:B------:R-:W-:-:S06]  /*17620*/  FADD.FTZ R0, R0, R3 ;  /* 0x0000000300007221 */ /* 0x000fcc0000010000 */
[----:B------:R-:W1:Y:S01]  /*17630*/  MUFU.EX2 R38, R38 ;  /* 0x0000002600267308 */ /* 0x000e620000000800 */
[----:B------:R-:W-:Y:S01]  /*17640*/  ISETP.GE.AND P2, PT, R20, R89, PT ;  /* 0x000000591400720c */ /* 0x000fe20003f46270 */
[----:B0-----:R-:W-:-:S04]  /*17650*/  FADD.FTZ R3, R155, R0 ;  /* 0x000000009b037221 */ /* 0x001fc80000010000 */
[----:B--2---:R-:W-:Y:S01]  /*17660*/  FADD.FTZ R0, R12, R3 ;  /* 0x000000030c007221 */ /* 0x004fe20000010000 */
[----:B------:R-:W-:Y:S02]  /*17670*/  F2FP.SATFINITE.E4M3.F32.PACK_AB_MERGE_C R221, R107, R98, RZ ;  /* 0x000000626bdd723e */ /* 0x000fe400048070ff */
[----:B------:R-:W-:Y:S02]  /*17680*/  F2FP.SATFINITE.E4M3.F32.PACK_AB_MERGE_C R223, R109, R100, RZ ;  /* 0x000000646ddf723e */ /* 0x000fe400048070ff */
[----:B------:R-:W-:Y:S02]  /*17690*/  F2FP.SATFINITE.E4M3.F32.PACK_AB_MERGE_C R217, R111, R102, RZ ;  /* 0x000000666fd9723e */ /* 0x000fe400048070ff */
[----:B------:R-:W-:Y:S02]  /*176a0*/  F2FP.SATFINITE.E4M3.F32.PACK_AB_MERGE_C R219, R106, R99, RZ ;  /* 0x000000636adb723e */ /* 0x000fe400048070ff */
[----:B------:R-:W-:Y:S02]  /*176b0*/  F2FP.SATFINITE.E4M3.F32.PACK_AB_MERGE_C R212, R74, R49, RZ ;  /* 0x000000314ad4723e */ /* 0x000fe400048070ff */
[----:B-1----:R-:W-:Y:S01]  /*176c0*/  F2FP.SATFINITE.E4M3.F32.PACK_AB_MERGE_C R3, R38, R201, RZ ;  /* 0x000000c92603723e */ /* 0x002fe200048070ff */
[----:B------:R-:W-:-:S01]  /*176d0*/  FADD.FTZ R201, R201, R0 ;  /* 0x00000000c9c97221 */ /* 0x000fc20000010000 */
[----:B------:R-:W-:-:S02]  /*176e0*/  F2FP.SATFINITE.E4M3.F32.PACK_AB_MERGE_C R215, R110, R79, RZ ;  /* 0x0000004f6ed7723e */ /* 0x000fc400048070ff */
[----:B------:R-:W-:Y:S02]  /*176f0*/  F2FP.SATFINITE.E4M3.F32.PACK_AB_MERGE_C R199, R40, R195, R199 ;  /* 0x000000c328c7723e */ /* 0x000fe400048070c7 */
[----:B------:R-:W-:Y:S01]  /*17700*/  F2FP.SATFINITE.E4M3.F32.PACK_AB_MERGE_C R218, R90, R45, RZ ;  /* 0x0000002d5ada723e */ /* 0x000fe200048070ff */
[----:B------:R-:W-:-:S01]  /*17710*/  FADD.FTZ R236, R15, R46 ;  /* 0x0000002e0fec7221 */ /* 0x000fc20000010000 */
[----:B------:R-:W-:Y:S01]  /*17720*/  F2FP.SATFINITE.E4M3.F32.PACK_AB_MERGE_C R220, R68, R63, R220 ;  /* 0x0000003f44dc723e */ /* 0x000fe200048070dc */
[----:B------:R-:W-:-:S01]  /*17730*/  FADD.FTZ R235, R38, R201 ;  /* 0x000000c926eb7221 */ /* 0x000fc20000010000 */
        /* <DEDUP_REMOVED lines=49> */
[----:B------:R-:W-:Y:S01]  /*17a50*/  IMAD.MOV.U32 R201, RZ, RZ, R199 ;  /* 0x000000ffffc97224 */ /* 0x000fe200078e00c7 */
[----:B---3--:R-:W-:Y:S06]  /*17a60*/  @!P2 BRA `(.L_x_8121) ;  /* 0x0000005c006ca947 */ /* 0x008fec0003800000 */
[----:B------:R-:W-:Y:S01]  /*17a70*/  IMAD.MOV.U32 R0, RZ, RZ, R13 ;  /* 0x000000ffff007224 */ /* 0x000fe200078e000d */
[----:B------:R-:W-:Y:S01]  /*17a80*/  MOV R87, RZ ;  /* 0x000000ff00577202 */ /* 0x000fe20000000f00 */
[----:B------:R-:W-:Y:S02]  /*17a90*/  IMAD.MOV.U32 R3, RZ, RZ, R14 ;  /* 0x000000ffff037224 */ /* 0x000fe400078e000e */
[----:B------:R-:W-:-:S07]  /*17aa0*/  IMAD.MOV.U32 R12, RZ, RZ, R234 ;  /* 0x000000ffff0c7224 */ /* 0x000fce00078e00ea */
.L_x_8132:
        /* <DEDUP_REMOVED lines=9> */
.L_x_8123:
        /* <DEDUP_REMOVED lines=8> */
.L_x_8124:
[----:B------:R-:W-:Y:S04]  /*17bc0*/  BSSY B0, `(.L_x_8122) ;  /* 0x0000004000007945 */ /* 0x000fe80003800000 */
[----:B-1----:R-:W-:Y:S05]  /*17bd0*/  @P3 BRA `(.L_x_8125) ;  /* 0x0000000000083947 */ /* 0x002fea0003800000 */
[----:B------:R-:W1:Y:S02]  /*17be0*/  SYNCS.PHASECHK.TRANS64.TRYWAIT P3, [R13+URZ+0x2e830], R14 ;  /* 0x02e8300e0d0075a7 */ /* 0x000e64000806017f */
[----:B-1----:R-:W-:Y:S05]  /*17bf0*/  @!P3 BRA `(.L_x_8126) ;  /* 0x0000016000c4b947 */ /* 0x002fea0003800000 */
.L_x_8125:
[----:B------:R-:W-:Y:S05]  /*17c00*/  BSYNC B0 ;  /* 0x0000000000007941 */ /* 0x000fea0003800000 */
.L_x_8122:
[----:B01----:R-:W2:Y:S01]  /*17c10*/  LDL R14, [R1+0x48] ;  /* 0x00004800010e7983 */ /* 0x003ea20000100800 */
[----:B------:R-:W-:Y:S01]  /*17c20*/  VIADD R21, R231, 0x1 ;  /* 0x00000001e7157836 */ /* 0x000fe20000000000 */
[----:B------:R-:W-:Y:S05]  /*17c30*/  WARPSYNC.ALL ;  /* 0x0000000000007948 */ /* 0x000fea0003800000 */
[----:B------:R-:W0:Y:S01]  /*17c40*/  S2R R13, SR_TID.X ;  /* 0x00000000000d7919 */ /* 0x000e220000002100 */
[C---:B------:R-:W-:Y:S01]  /*17c50*/  ISETP.NE.AND P3, PT, R21.reuse, 0x2, PT ;  /* 0x000000021500780c */ /* 0x040fe20003f65270 */
[----:B------:R-:W-:Y:S01]  /*17c60*/  IMAD.MOV.U32 R15, RZ, RZ, 0x40000040 ;  /* 0x40000040ff0f7424 */ /* 0x000fe200078e00ff */
[C---:B------:R-:W-:Y:S01]  /*17c70*/  R2UR UR24, R4.reuse ;  /* 0x00000000041872ca */ /* 0x040fe200000e0000 */
[----:B------:R-:W-:Y:S01]  /*17c80*/  IMAD.MOV.U32 R89, RZ, RZ, 0x40000040 ;  /* 0x40000040ff597424 */ /* 0x000fe200078e00ff */
[----:B------:R-:W-:Y:S01]  /*17c90*/  SEL R21, R21, RZ, P3 ;  /* 0x000000ff15157207 */ /* 0x000fe20001800000 */
[----:B------:R-:W-:Y:S01]  /*17ca0*/  IMAD.MOV.U32 R91, RZ, RZ, 0x40000040 ;  /* 0x40000040ff5b7424 */ /* 0x000fe200078e00ff */
[----:B------:R-:W-:Y:S01]  /*17cb0*/  R2UR UR27, R15 ;  /* 0x000000000f1b72ca */ /* 0x000fe200000e0000 */
        /* <DEDUP_REMOVED lines=8> */
[----:B------:R-:W-:Y:S02]  /*17d40*/  MOV R93, 0x40000040 ;  /* 0x40000040005d7802 */ /* 0x000fe40000000f00 */
[----:B------:R-:W-:Y:S01]  /*17d50*/  R2UR UR32, R4 ;  /* 0x00000000042072ca */ /* 0x000fe200000e0000 */
[----:B------:R-:W-:Y:S01]  /*17d60*/  STL [R1+0xe4], R20 ;  /* 0x0000e41401007387 */ /* 0x000fe20000100800 */
[----:B------:R-:W-:Y:S02]  /*17d70*/  R2UR UR35, R93 ;  /* 0x000000005d2372ca */ /* 0x000fe400000e0000 */
[----:B------:R-:W-:Y:S01]  /*17d80*/  R2UR UR33, R5 ;  /* 0x00000000052172ca */ /* 0x000fe200000e0000 */
[----:B------:R1:W-:Y:S01]  /*17d90*/  STL [R1+0xe0], R19 ;  /* 0x0000e01301007387 */ /* 0x0003e20000100800 */
[----:B------:R-:W-:-:S02]  /*17da0*/  R2UR UR39, R91 ;  /* 0x000000005b2772ca */ /* 0x000fc400000e0000 */
[C---:B------:R-:W-:Y:S01]  /*17db0*/  R2UR UR36, R4.reuse ;  /* 0x00000000042472ca */ /* 0x040fe200000e0000 */
[----:B------:R-:W-:Y:S01]  /*17dc0*/  STL [R1+0xdc], R18 ;  /* 0x0000dc1201007387 */ /* 0x000fe20000100800 */
[----:B------:R-:W-:Y:S02]  /*17dd0*/  R2UR UR37, R5 ;  /* 0x00000000052572ca */ /* 0x000fe400000e0000 */
[----:B------:R-:W-:Y:S01]  /*17de0*/  R2UR UR47, R89 ;  /* 0x00000000592f72ca */ /* 0x000fe200000e0000 */
[----:B------:R-:W-:Y:S01]  /*17df0*/  STL [R1+0xd8], R17 ;  /* 0x0000d81101007387 */ /* 0x000fe20000100800 */
[----:B0-----:R-:W-:Y:S02]  /*17e00*/  SHF.R.U32.HI R13, RZ, 0x7, R13 ;  /* 0x00000007ff0d7819 */ /* 0x001fe4000001160d */
[C---:B------:R-:W-:Y:S01]  /*17e10*/  R2UR UR44, R4.reuse ;  /* 0x00000000042c72ca */ /* 0x040fe200000e0000 */
[----:B------:R-:W-:Y:S01]  /*17e20*/  STL [R1+0xd4], R16 ;  /* 0x0000d41001007387 */ /* 0x000fe20000100800 */
[----:B------:R-:W-:Y:S01]  /*17e30*/  R2UR UR45, R5 ;  /* 0x00000000052d72ca */ /* 0x000fe200000e0000 */
[----:B------:R-:W-:Y:S01]  /*17e40*/  VIADD R13, R13, 0x8 ;  /* 0x000000080d0d7836 */ /* 0x000fe20000000000 */
[----:B------:R-:W-:Y:S01]  /*17e50*/  R2UR UR55, R91 ;  /* 0x000000005b3772ca */ /* 0x000fe200000e0000 */
[----:B------:R-:W-:Y:S01]  /*17e60*/  STL [R1+0xd0], R12 ;  /* 0x0000d00c01007387 */ /* 0x000fe20000100800 */
[----:B------:R-:W-:-:S02]  /*17e70*/  R2UR UR52, R4 ;  /* 0x00000000043472ca */ /* 0x000fc400000e0000 */
[----:B------:R-:W-:Y:S01]  /*17e80*/  R2UR UR53, R5 ;  /* 0x00000000053572ca */ /* 0x000fe200000e0000 */
[----:B------:R0:W-:Y:S01]  /*17e90*/  BAR.SYNC.DEFER_BLOCKING R13, 0x100 ;  /* 0x0004000d0000751d */ /* 0x0001e20000010000 */
[----:B------:R-:W-:Y:S02]  /*17ea0*/  R2UR UR7, R93 ;  /* 0x000000005d0772ca */ /* 0x000fe400000e0000 */
[----:B------:R-:W-:Y:S02]  /*17eb0*/  R2UR UR11, R91 ;  /* 0x000000005b0b72ca */ /* 0x000fe400000e0000 */
[----:B------:R-:W-:Y:S02]  /*17ec0*/  R2UR UR15, R89 ;  /* 0x00000000590f72ca */ /* 0x000fe400000e0000 */
[----:B------:R-:W-:Y:S01]  /*17ed0*/  R2UR UR19, R91 ;  /* 0x000000005b1372ca */ /* 0x000fe200000e0000 */
[----:B------:R-:W-:Y:S01]  /*17ee0*/  STL [R1+0xcc], R3 ;  /* 0x0000cc0301007387 */ /* 0x000fe20000100800 */
[----:B------:R-:W-:-:S02]  /*17ef0*/  R2UR UR17, R89 ;  /* 0x00000000591172ca */ /* 0x000fc400000e0000 */
[----:B------:R-:W-:Y:S01]  /*17f00*/  R2UR UR21, R93 ;  /* 0x000000005d1572ca */ /* 0x000fe200000e0000 */
[----:B------:R3:W-:Y:S01]  /*17f10*/  STL [R1+0xc8], R2 ;  /* 0x0000c80201007387 */ /* 0x0007e20000100800 */
[C---:B------:R-:W-:Y:S02]  /*17f20*/  R2UR UR9, R89.reuse ;  /* 0x00000000590972ca */ /* 0x040fe400000e0000 */
[----:B------:R-:W-:Y:S01]  /*17f30*/  MOV R237, UR7 ;  /* 0x0000000700ed7c02 */ /* 0x000fe20008000f00 */
[----:B------:R-:W-:Y:S01]  /*17f40*/  UMOV UR7, UR11 ;  /* 0x0000000b00077c82 */ /* 0x000fe20008000000 */
[----:B------:R-:W-:Y:S01]  /*17f50*/  R2UR UR11, R89 ;  /* 0x00000000590b72ca */ /* 0x000fe200000e0000 */
[----:B------:R4:W-:Y:S01]  /*17f60*/  STL [R1+0xc4], R0 ;  /* 0x0000c40001007387 */ /* 0x0009e20000100800 */
[C---:B------:R-:W-:Y:S02]  /*17f70*/  R2UR UR13, R91.reuse ;  /* 0x000000005b0d72ca */ /* 0x040fe400000e0000 */
[----:B------:R-:W-:-:S02]  /*17f80*/  R2UR UR23, R91 ;  /* 0x000000005b1772ca */ /* 0x000fc400000e0000 */
[----:B------:R-:W-:Y:S01]  /*17f90*/  R2UR UR5, R93 ;  /* 0x000000005d0572ca */ /* 0x000fe200000e0000 */
[----:B------:R-:W-:Y:S01]  /*17fa0*/  WARPGROUP.ARRIVE ;  /* 0x00000000000079c5 */ /* 0x000fe20000000000 */
[----:B-1----:R-:W-:Y:S01]  /*17fb0*/  MOV R19, UR7 ;  /* 0x0000000700137c02 */ /* 0x002fe20008000f00 */
[----:B------:R-:W-:Y:S01]  /*17fc0*/  UMOV UR7, UR17 ;  /* 0x0000001100077c82 */ /* 0x000fe20008000000 */
[----:B------:R-:W-:Y:S01]  /*17fd0*/  R2UR UR17, R5 ;  /* 0x00000000051172ca */ /* 0x000fe200000e0000 */
[----:B------:R-:W-:Y:S01]  /*17fe0*/  IMAD.MOV.U32 R93, RZ, RZ, 0x40000040 ;  /* 0x40000040ff5d7424 */ /* 0x000fe200078e00ff */
[----:B------:R-:W-:Y:S02]  /*17ff0*/  R2UR UR59, R15 ;  /* 0x000000000f3b72ca */ /* 0x000fe400000e0000 */
[----:B---3--:R-:W-:Y:S01]  /*18000*/  MOV R2, UR11 ;  /* 0x0000000b00027c02 */ /* 0x008fe20008000f00 */
[----:B------:R-:W-:Y:S01]  /*18010*/  UMOV UR11, UR15 ;  /* 0x0000000f000b7c82 */ /* 0x000fe20008000000 */
[----:B------:R-:W-:-:S02]  /*18020*/  R2UR UR15, R91 ;  /* 0x000000005b0f72ca */ /* 0x000fc400000e0000 */
[----:B------:R-:W-:Y:S02]  /*18030*/  MOV R91, 0x40000040 ;  /* 0x40000040005b7802 */ /* 0x000fe40000000f00 */
[----:B------:R-:W-:Y:S02]  /*18040*/  R2UR UR43, R93 ;  /* 0x000000005d2b72ca */ /* 0x000fe400000e0000 */
[----:B------:R-:W-:Y:S01]  /*18050*/  MOV R22, UR11 ;  /* 0x0000000b00167c02 */ /* 0x000fe20008000f00 */
[----:B------:R-:W-:Y:S01]  /*18060*/  UMOV UR11, UR13 ;  /* 0x0000000d000b7c82 */ /* 0x000fe20008000000 */
[----:B------:R-:W-:-:S05]  /*18070*/  R2UR UR13, R11 ;  /* 0x000000000b0d72ca */ /* 0x000fca00000e0000 */
[----:B------:R-:W-:Y:S01]  /*18080*/  MOV R12, UR15 ;  /* 0x0000000f000c7c02 */ /* 0x000fe20008000f00 */
[----:B------:R-:W-:Y:S01]  /*18090*/  UMOV UR15, UR19 ;  /* 0x00000013000f7c82 */ /* 0x000fe20008000000 */
[----:B------:R-:W-:Y:S02]  /*180a0*/  R2UR UR19, R89 ;  /* 0x00000000591372ca */ /* 0x000fe400000e0000 */
[----:B------:R-:W-:Y:S01]  /*180b0*/  MOV R24, UR15 ;  /* 0x0000000f00187c02 */ /* 0x000fe20008000f00 */
[----:B------:R-:W-:-:S10]  /*180c0*/  UMOV UR15, UR9 ;  /* 0x00000009000f7c82 */ /* 0x000fd40008000000 */
[----:B------:R-:W-:Y:S01]  /*180d0*/  MOV R17, UR19 ;  /* 0x0000001300117c02 */ /* 0x000fe20008000f00 */
[----:B------:R-:W-:Y:S02]  /*180e0*/  UMOV UR19, UR21 ;  /* 0x0000001500137c82 */ /* 0x000fe40008000000 */
[----:B------:R-:W-:Y:S01]  /*180f0*/  MOV R95, UR19 ;  /* 0x00000013005f7c02 */ /* 0x000fe20008000f00 */
[----:B------:R-:W-:Y:S01]  /*18100*/  UMOV UR19, UR5 ;  /* 0x0000000500137c82 */ /* 0x000fe20008000000 */
[----:B--2---:R-:W-:-:S04]  /*18110*/  IMAD R14, R21, 0x700, R14 ;  /* 0x00000700150e7824 */ /* 0x004fc800078e020e */
        /* <DEDUP_REMOVED lines=13> */
[----:B------:R-:W-:Y:S01]  /*181f0*/  QGMMA.64x32x32.F32.E4M3.E4M3 R184, gdesc[UR24], RZ, !UPT, gsb0 ;  /* 0x0060000018b879f3 */ /* 0x000fe2000c0008ff */
[----:B------:R-:W-:Y:S01]  /*18200*/  R2UR UR54, R90 ;  /* 0x000000005a3672ca */ /* 0x000fe200000e0000 */
[----:B------:R-:W-:Y:S01]  /*18210*/  VIADD R90, R14, 0x102 ;  /* 0x000001020e5a7836 */ /* 0x000fe20000000000 */
[----:B------:R-:W-:Y:S01]  /*18220*/  R2UR UR8, R88 ;  /* 0x00000000580872ca */ /* 0x000fe200000e0000 */
[C---:B------:R-:W-:Y:S01]  /*18230*/  VIADD R92, R14.reuse, 0x302 ;  /* 0x000003020e5c7836 */ /* 0x040fe20000000000 */
[----:B------:R-:W-:Y:S01]  /*18240*/  R2UR UR27, R89 ;  /* 0x00000000591b72ca */ /* 0x000fe200000e0000 */
[----:B------:R-:W-:Y:S01]  /*18250*/  VIADD R88, R14, 0x202 ;  /* 0x000002020e587836 */ /* 0x000fe20000000000 */
[----:B------:R-:W-:Y:S01]  /*18260*/  R2UR UR12, R90 ;  /* 0x000000005a0c72ca */ /* 0x000fe200000e0000 */
[----:B------:R-:W-:Y:S01]  /*18270*/  VIADD R90, R14, 0x402 ;  /* 0x000004020e5a7836 */ /* 0x000fe20000000000 */
[----:B------:R-:W-:Y:S01]  /*18280*/  R2UR UR20, R92 ;  /* 0x000000005c1472ca */ /* 0x000fe200000e0000 */
[----:B------:R-:W-:Y:S01]  /*18290*/  VIADD R92, R14, 0x4 ;  /* 0x000000040e5c7836 */ /* 0x000fe20000000000 */
[----:B------:R-:W-:Y:S01]  /*182a0*/  R2UR UR16, R88 ;  /* 0x00000000581072ca */ /* 0x000fe200000e0000 */
[----:B------:R-:W-:Y:S01]  /*182b0*/  IMAD.MOV.U32 R89, RZ, RZ, 0x40000040 ;  /* 0x40000040ff597424 */ /* 0x000fe200078e00ff */
[----:B------:R-:W-:Y:S01]  /*182c0*/  R2UR UR18, R90 ;  /* 0x000000005a1272ca */ /* 0x000fe200000e0000 */
[----:B------:R-:W-:Y:S01]  /*182d0*/  VIADD R90, R14, 0x602 ;  /* 0x000006020e5a7836 */ /* 0x000fe20000000000 */
[----:B------:R-:W-:Y:S01]  /*182e0*/  R2UR UR6, R92 ;  /* 0x000000005c0672ca */ /* 0x000fe200000e0000 */
[C---:B------:R-:W-:Y:S01]  /*182f0*/  VIADD R92, R14.reuse, 0x206 ;  /* 0x000002060e5c7836 */ /* 0x040fe20000000000 */
[----:B------:R-:W-:-:S02]  /*18300*/  IADD3 R88, R14, 0x502, RZ ;  /* 0x000005020e587810 */ /* 0x000fc40007ffe0ff */
[----:B------:R-:W-:Y:S01]  /*18310*/  R2UR UR10, R90 ;  /* 0x000000005a0a72ca */ /* 0x000fe200000e0000 */
[----:B------:R-:W-:Y:S01]  /*18320*/  VIADD R90, R14, 0x204 ;  /* 0x000002040e5a7836 */ /* 0x000fe20000000000 */
[----:B------:R-:W-:Y:S01]  /*18330*/  R2UR UR14, R88 ;  /* 0x00000000580e72ca */ /* 0x000fe200000e0000 */
[----:B------:R-:W-:Y:S01]  /*18340*/  VIADD R88, R14, 0x104 ;  /* 0x000001040e587836 */ /* 0x000fe20000000000 */
[----:B------:R-:W-:-:S05]  /*18350*/  R2UR UR42, R92 ;  /* 0x000000005c2a72ca */ /* 0x000fca00000e0000 */
[----:B0-----:R-:W-:-:S04]  /*18360*/  MOV R13, UR6 ;  /* 0x00000006000d7c02 */ /* 0x001fc80008000f00 */
[----:B------:R-:W-:Y:S01]  /*18370*/  UMOV UR6, UR10 ;  /* 0x0000000a00067c82 */ /* 0x000fe20008000000 */
[----:B------:R-:W-:Y:S01]  /*18380*/  R2UR UR10, R88 ;  /* 0x00000000580a72ca */ /* 0x000fe200000e0000 */
[----:B------:R-:W-:Y:S01]  /*18390*/  VIADD R88, R14, 0x304 ;  /* 0x000003040e587836 */ /* 0x000fe20000000000 */
[----:B------:R-:W-:Y:S01]  /*183a0*/  MOV R18, UR6 ;  /* 0x0000000600127c02 */ /* 0x000fe20008000f00 */
[----:B------:R-:W-:Y:S01]  /*183b0*/  UMOV UR6, UR16 ;  /* 0x0000001000067c82 */ /* 0x000fe20008000000 */
[----:B------:R-:W-:-:S09]  /*183c0*/  R2UR UR16, R4 ;  /* 0x00000000041072ca */ /* 0x000fd200000e0000 */
[----:B----4-:R-:W-:Y:S01]  /*183d0*/  MOV R0, UR10 ;  /* 0x0000000a00007c02 */ /* 0x010fe20008000f00 */
[----:B------:R-:W-:Y:S01]  /*183e0*/  UMOV UR10, UR14 ;  /* 0x0000000e000a7c82 */ /* 0x000fe20008000000 */
[----:B------:R-:W-:Y:S01]  /*183f0*/  R2UR UR14, R90 ;  /* 0x000000005a0e72ca */ /* 0x000fe200000e0000 */
[----:B------:R-:W-:Y:S01]  /*18400*/  VIADD R90, R14, 0x404 ;  /* 0x000004040e5a7836 */ /* 0x000fe20000000000 */
[----:B------:R-:W-:Y:S01]  /*18410*/  MOV R20, UR10 ;  /* 0x0000000a00147c02 */ /* 0x000fe20008000f00 */
[----:B------:R-:W-:Y:S01]  /*18420*/  UMOV UR10, UR12 ;  /* 0x0000000c000a7c82 */ /* 0x000fe20008000000 */
[----:B------:R-:W-:Y:S02]  /*18430*/  R2UR UR12, R10 ;  /* 0x000000000a0c72ca */ /* 0x000fe400000e0000 */
[----:B------:R-:W-:Y:S01]  /*18440*/  R2UR UR22, R90 ;  /* 0x000000005a1672ca */ /* 0x000fe200000e0000 */
[----:B------:R-:W-:Y:S01]  /*18450*/  VIADD R90, R14, 0x604 ;  /* 0x000006040e5a7836 */ /* 0x000fe20000000000 */
[----:B------:R-:W-:-:S02]  /*18460*/  WARPGROUP.DEPBAR.LE gsb0, 0x0 ;  /* 0x00008000000079c5 */ /* 0x000fc40000010000 */
[----:B------:R-:W-:-:S03]  /*18470*/  WARPGROUP.ARRIVE ;  /* 0x00000000000079c5 */ /* 0x000fc60000000000 */
[----:B------:R-:W-:Y:S01]  /*18480*/  MOV R3, UR14 ;  /* 0x0000000e00037c02 */ /* 0x000fe20008000f00 */
[----:B------:R-:W-:Y:S01]  /*18490*/  UMOV UR14, UR18 ;  /* 0x00000012000e7c82 */ /* 0x000fe20008000000 */
[----:B------:R-:W-:Y:S01]  /*184a0*/  R2UR UR18, R88 ;  /* 0x00000000581272ca */ /* 0x000fe200000e0000 */
[----:B------:R-:W-:Y:S01]  /*184b0*/  VIADD R88, R14, 0x504 ;  /* 0x000005040e587836 */ /* 0x000fe20000000000 */
[----:B------:R-:W-:Y:S01]  /*184c0*/  MOV R23, UR14 ;  /* 0x0000000e00177c02 */ /* 0x000fe20008000f00 */
[----:B------:R-:W-:Y:S01]  /*184d0*/  QGMMA.64x32x32.F32.E4M3.E4M3 R168, gdesc[UR28], RZ, !UPT, gsb0 ;  /* 0x006000001ca879f3 */ /* 0x000fe2000c0008ff */
[----:B------:R-:W-:Y:S01]  /*184e0*/  R2UR UR30, R90 ;  /* 0x000000005a1e72ca */ /* 0x000fe200000e0000 */
[----:B------:R-:W-:Y:S01]  /*184f0*/  VIADD R90, R14, 0x106 ;  /* 0x000001060e5a7836 */ /* 0x000fe20000000000 */
[----:B------:R-:W-:Y:S01]  /*18500*/  R2UR UR26, R88 ;  /* 0x00000000581a72ca */ /* 0x000fe200000e0000 */
[----:B------:R-:W-:Y:S01]  /*18510*/  VIADD R88, R14, 0x6 ;  /* 0x000000060e587836 */ /* 0x000fe20000000000 */
[----:B------:R-:W-:Y:S01]  /*18520*/  R2UR UR31, R91 ;  /* 0x000000005b1f72ca */ /* 0x000fe200000e0000 */
[----:B------:R-:W-:Y:S01]  /*18530*/  IMAD.MOV.U32 R91, RZ, RZ, 0x40000040 ;  /* 0x40000040ff5b7424 */ /* 0x000fe200078e00ff */
[----:B------:R-:W-:-:S03]  /*18540*/  UMOV UR14, UR8 ;  /* 0x00000008000e7c82 */ /* 0x000fc60008000000 */
[----:B------:R-:W-:Y:S01]  /*18550*/  MOV R16, UR18 ;  /* 0x0000001200107c02 */ /* 0x000fe20008000f00 */
[----:B------:R-:W-:Y:S02]  /*18560*/  UMOV UR18, UR20 ;  /* 0x0000001400127c82 */ /* 0x000fe40008000000 */
[----:B------:R-:W-:Y:S01]  /*18570*/  MOV R94, UR18 ;  /* 0x00000012005e7c02 */ /* 0x000fe20008000f00 */
[----:B------:R-:W-:-:S04]  /*18580*/  UMOV UR18, UR4 ;  /* 0x0000000400127c82 */ /* 0x000fc80008000000 */
[----:B------:R-:W-:Y:S01]  /*18590*/  IMAD.MOV.U32 R15, RZ, RZ, R94 ;  /* 0x000000ffff0f7224 */ /* 0x000fe200078e005e */
[----:B------:R-:W-:Y:S02]  /*185a0*/  WARPGROUP.DEPBAR.LE gsb0, 0x0 ;  /* 0x00008000000079c5 */ /* 0x000fe40000010000 */
        /* <DEDUP_REMOVED lines=9> */
[----:B------:R-:W-:Y:S01]  /*18640*/  R2UR UR38, R90 ;  /* 0x000000005a2672ca */ /* 0x000fe200000e0000 */
[----:B------:R-:W-:Y:S01]  /*18650*/  VIADD R90, R14, 0x406 ;  /* 0x000004060e5a7836 */ /* 0x000fe20000000000 */
[----:B------:R-:W-:Y:S01]  /*18660*/  R2UR UR39, R91 ;  /* 0x000000005b2772ca */ /* 0x000fe200000e0000 */
[----:B------:R-:W-:-:S03]  /*18670*/  IMAD.MOV.U32 R91, RZ, RZ, 0x40000040 ;  /* 0x40000040ff5b7424 */ /* 0x000fc600078e00ff */
[----:B------:R-:W-:Y:S02]  /*18680*/  R2UR UR50, R90 ;  /* 0x000000005a3272ca */ /* 0x000fe400000e0000 */
[----:B------:R-:W-:Y:S01]  /*18690*/  R2UR UR51, R91 ;  /* 0x000000005b3372ca */ /* 0x000fe200000e0000 */
[----:B------:R-:W-:Y:S02]  /*186a0*/  WARPGROUP.DEPBAR.LE gsb0, 0x0 ;  /* 0x00008000000079c5 */ /* 0x000fe40000010000 */
[----:B------:R-:W-:-:S06]  /*186b0*/  WARPGROUP.ARRIVE ;  /* 0x00000000000079c5 */ /* 0x000fcc0000000000 */
[----:B------:R-:W-:Y:S01]  /*186c0*/  QGMMA.64x32x32.F32.E4M3.E4M3 R120, gdesc[UR44], RZ, !UPT, gsb0 ;  /* 0x006000002c7879f3 */ /* 0x000fe2000c0008ff */
[----:B------:R-:W-:Y:S02]  /*186d0*/  R2UR UR46, R88 ;  /* 0x00000000582e72ca */ /* 0x000fe400000e0000 */
[C---:B------:R-:W-:Y:S01]  /*186e0*/  IADD3 R88, R14.reuse, 0x506, RZ ;  /* 0x000005060e587810 */ /* 0x040fe20007ffe0ff */
[----:B------:R-:W-:Y:S01]  /*186f0*/  VIADD R14, R14, 0x606 ;  /* 0x000006060e0e7836 */ /* 0x000fe20000000000 */
[----:B------:R-:W-:Y:S01]  /*18700*/  R2UR UR47, R89 ;  /* 0x00000000592f72ca */ /* 0x000fe200000e0000 */
        /* <DEDUP_REMOVED lines=11> */
[C---:B------:R-:W-:Y:S02]  /*187c0*/  R2UR UR8, R10.reuse ;  /* 0x000000000a0872ca */ /* 0x040fe400000e0000 */
[C---:B------:R-:W-:Y:S02]  /*187d0*/  R2UR UR9, R11.reuse ;  /* 0x000000000b0972ca */ /* 0x040fe400000e0000 */
[----:B------:R-:W-:Y:S02]  /*187e0*/  R2UR UR4, R10 ;  /* 0x000000000a0472ca */ /* 0x000fe400000e0000 */
[----:B------:R-:W-:Y:S02]  /*187f0*/  R2UR UR5, R11 ;  /* 0x000000000b0572ca */ /* 0x000fe400000e0000 */
[----:B------:R-:W-:Y:S02]  /*18800*/  R2UR UR19, R14 ;  /* 0x000000000e1372ca */ /* 0x000fe400000e0000 */
[----:B------:R-:W-:Y:S01]  /*18810*/  R2UR UR18, R15 ;  /* 0x000000000f1272ca */ /* 0x000fe200000e0000 */
[----:B------:R-:W-:-:S02]  /*18820*/  WARPGROUP.DEPBAR.LE gsb0, 0x0 ;  /* 0x00008000000079c5 */ /* 0x000fc40000010000 */
        /* <DEDUP_REMOVED lines=123> */
[----:B------:R-:W-:Y:S03]  /*18fe0*/  QGMMA.64x32x32.F32.E4M3.E4M3 R88, gdesc[UR56], R88, gsb0 ;  /* 0x00600000385879f3 */ /* 0x000fe60008000858 */
[----:B------:R-:W-:Y:S02]  /*18ff0*/  WARPGROUP.DEPBAR.LE gsb0, 0x0 ;  /* 0x00008000000079c5 */ /* 0x000fe40000010000 */
[----:B0-----:R-:W-:Y:S05]  /*19000*/  @P2 BRA `(.L_x_8127) ;  /* 0x0000000000282947 */ /* 0x001fea0003800000 */
[----:B------:R-:W-:Y:S05]  /*19010*/  @!P1 BRA `(.L_x_8128) ;  /* 0x0000000000049947 */ /* 0x000fea0003800000 */
[----:B------:R-:W-:Y:S01]  /*19020*/  BPT.TRAP 0x1 ;  /* 0x000000040000795c */ /* 0x000fe20000300000 */
.L_x_8128:
[----:B-----5:R-:W-:Y:S01]  /*19030*/  SHF.L.U32 R12, R12, 0x1f, RZ ;  /* 0x0000001f0c0c7819 */ /* 0x020fe200000006ff */
[----:B------:R-:W-:-:S04]  /*19040*/  IMAD R13, R231, 0x8, R16 ;  /* 0x00000008e70d7824 */ /* 0x000fc800078e0210 */
[----:B------:R0:W1:Y:S01]  /*19050*/  SYNCS.PHASECHK.TRANS64.TRYWAIT P2, [R13+URZ+0x2e850], R12 ;  /* 0x02e8500c0d0075a7 */ /* 0x000062000804017f */
[----:B------:R-:W-:Y:S05]  /*19060*/  @!P1 BRA `(.L_x_8129) ;  /* 0x0000000000049947 */ /* 0x000fea0003800000 */
[----:B------:R-:W-:Y:S01]  /*19070*/  BPT.TRAP 0x1 ;  /* 0x000000040000795c */ /* 0x000fe20000300000 */
.L_x_8129:
[----:B-1----:R-:W-:Y:S05]  /*19080*/  @P2 BRA `(.L_x_8127) ;  /* 0x0000000000082947 */ /* 0x002fea0003800000 */
[----:B------:R-:W1:Y:S02]  /*19090*/  SYNCS.PHASECHK.TRANS64.TRYWAIT P2, [R13+URZ+0x2e850], R12 ;  /* 0x02e8500c0d0075a7 */ /* 0x000e64000804017f */
[----:B-1----:R-:W-:Y:S05]  /*190a0*/  @!P2 BRA `(.L_x_8130) ;  /* 0x0000014c00aca947 */ /* 0x002fea0003800000 */
.L_x_8127:
[----:B01---5:R-:W-:Y:S01]  /*190b0*/  VIADD R12, R16, 0x400 ;  /* 0x00000400100c7836 */ /* 0x023fe20000000000 */
[----:B------:R-:W-:Y:S05]  /*190c0*/  WARPSYNC.ALL ;  /* 0x0000000000007948 */ /* 0x000fea0003800000 */
[----:B------:R-:W-:Y:S01]  /*190d0*/  SHF.R.U32.HI R12, RZ, 0x4, R12 ;  /* 0x00000004ff0c7819 */ /* 0x000fe2000001160c */
[----:B------:R-:W-:Y:S01]  /*190e0*/  IMAD.MOV.U32 R13, RZ, RZ, -0x3ffffff0 ;  /* 0xc0000010ff0d7424 */ /* 0x000fe200078e00ff */
[----:B------:R-:W-:Y:S01]  /*190f0*/  WARPGROUP.ARRIVE ;  /* 0x00000000000079c5 */ /* 0x000fe20000000000 */
[----:B------:R-:W-:Y:S01]  /*19100*/  MOV R15, 0xc0000010 ;  /* 0xc0000010000f7802 */ /* 0x000fe20000000f00 */
[----:B------:R-:W-:Y:S01]  /*19110*/  FMUL.FTZ R168, R2, R168 ;  /* 0x000000a802a87220 */ /* 0x000fe20000410000 */
[----:B------:R-:W-:Y:S01]  /*19120*/  LOP3.LUT R12, R12, 0x3fff, RZ, 0xc0, !PT ;  /* 0x00003fff0c0c7812 */ /* 0x000fe200078ec0ff */
[C---:B------:R-:W-:Y:S01]  /*19130*/  FMUL.FTZ R169, R2.reuse, R169 ;  /* 0x000000a902a97220 */ /* 0x040fe20000410000 */
[----:B------:R-:W-:Y:S01]  /*19140*/  R2UR UR7, R13 ;  /* 0x000000000d0772ca */ /* 0x000fe200000e0000 */
[----:B------:R-:W-:Y:S01]  /*19150*/  FMUL.FTZ R172, R2, R172 ;  /* 0x000000ac02ac7220 */ /* 0x000fe20000410000 */
[----:B------:R-:W-:Y:S01]  /*19160*/  LOP3.LUT R12, R12, 0x10000, RZ, 0xfc, !PT ;  /* 0x000100000c0c7812 */ /* 0x000fe200078efcff */
[----:B------:R-:W0:Y:S01]  /*19170*/  @P0 LDC R13, c[0x0][0x44c] ;  /* 0x00011300ff0d0b82 */ /* 0x000e220000000800 */
[C---:B------:R-:W-:Y:S01]  /*19180*/  FMUL.FTZ R173, R2.reuse, R173 ;  /* 0x000000ad02ad7220 */ /* 0x040fe20000410000 */
[C---:B------:R-:W-:Y:S01]  /*19190*/  FMUL.FTZ R176, R2.reuse, R176 ;  /* 0x000000b002b07220 */ /* 0x040fe20000410000 */
[----:B------:R-:W-:Y:S01]  /*191a0*/  FMUL.FTZ R177, R2, R177 ;  /* 0x000000b102b17220 */ /* 0x000fe20000410000 */
[----:B------:R-:W-:-:S02]  /*191b0*/  IMAD R12, R231, 0x700, R12 ;  /* 0x00000700e70c7824 */ /* 0x000fc400078e020c */
[C---:B------:R-:W-:Y:S01]  /*191c0*/  FMUL.FTZ R180, R2.reuse, R180 ;  /* 0x000000b402b47220 */ /* 0x040fe20000410000 */
[C---:B------:R-:W-:Y:S01]  /*191d0*/  FMUL.FTZ R181, R2.reuse, R181 ;  /* 0x000000b502b57220 */ /* 0x040fe20000410000 */
[C---:B------:R-:W-:Y:S01]  /*191e0*/  FMUL.FTZ R152, R2.reuse, R152 ;  /* 0x0000009802987220 */ /* 0x040fe20000410000 */
[----:B------:R-:W-:Y:S01]  /*191f0*/  FMUL.FTZ R153, R2, R153 ;  /* 0x0000009902997220 */ /* 0x000fe20000410000 */
        /* <DEDUP_REMOVED lines=13> */
[----:B------:R-:W-:Y:S01]  /*192d0*/  QGMMA.64x128x32.F32.E4M3.E4M3 R24, R224, gdesc[UR4], R24, gsb0 ;  /* 0x01e00004e0187df3 */ /* 0x000fe20008000818 */
[----:B------:R-:W-:Y:S01]  /*192e0*/  VIADD R14, R12, 0x100 ;  /* 0x000001000c0e7836 */ /* 0x000fe20000000000 */
[----:B------:R-:W-:Y:S01]  /*192f0*/  R2UR UR7, R15 ;  /* 0x000000000f0772ca */ /* 0x000fe200000e0000 */
[C---:B------:R-:W-:Y:S01]  /*19300*/  FMUL.FTZ R148, R2.reuse, R148 ;  /* 0x0000009402947220 */ /* 0x040fe20000410000 */
[C---:B------:R-:W-:Y:S01]  /*19310*/  FMUL.FTZ R149, R2.reuse, R149 ;  /* 0x0000009502957220 */ /* 0x040fe20000410000 */
[----:B------:R-:W-:Y:S01]  /*19320*/  FMUL.FTZ R120, R2, R120 ;  /* 0x0000007802787220 */ /* 0x000fe20000410000 */
[----:B------:R-:W-:Y:S01]  /*19330*/  R2UR UR6, R14 ;  /* 0x000000000e0672ca */ /* 0x000fe200000e0000 */
[----:B------:R-:W-:-:S02]  /*19340*/  VIADD R14, R12, 0x200 ;  /* 0x000002000c0e7836 */ /* 0x000fc40000000000 */
[C---:B------:R-:W-:Y:S01]  /*19350*/  FMUL.FTZ R121, R2.reuse, R121 ;  /* 0x0000007902797220 */ /* 0x040fe20000410000 */
        /* <DEDUP_REMOVED lines=53> */
[----:B------:R-:W-:Y:S01]  /*196b0*/  ULDC UR4, c[0x0][0x988] ;  /* 0x0002620000047ab9 */ /* 0x000fe20000000800 */
[----:B------:R-:W-:-:S02]  /*196c0*/  WARPGROUP.DEPBAR.LE gsb0, 0x0 ;  /* 0x00008000000079c5 */ /* 0x000fc40000010000 */
[----:B------:R-:W-:Y:S01]  /*196d0*/  WARPGROUP.ARRIVE ;  /* 0x00000000000079c5 */ /* 0x000fe20000000000 */
[----:B------:R-:W2:Y:S04]  /*196e0*/  LDL R226, [R1+0x50] ;  /* 0x0000500001e27983 */ /* 0x000ea80000100800 */
[----:B------:R-:W2:Y:S01]  /*196f0*/  LDL R227, [R1+0x80] ;  /* 0x0000800001e37983 */ /* 0x000ea20000100800 */
[----:B------:R-:W-:Y:S01]  /*19700*/  QGMMA.64x128x32.F32.E4M3.E4M3 R24, R220, gdesc[UR4], R24, gsb0 ;  /* 0x01e00004dc187df3 */ /* 0x000fe20008000818 */
[----:B------:R-:W-:Y:S01]  /*19710*/  R2UR UR6, R14 ;  /* 0x000000000e0672ca */ /* 0x000fe200000e0000 */
[----:B------:R-:W-:Y:S01]  /*19720*/  VIADD R14, R12, 0x300 ;  /* 0x000003000c0e7836 */ /* 0x000fe20000000000 */
[----:B------:R-:W-:Y:S01]  /*19730*/  R2UR UR7, R15 ;  /* 0x000000000f0772ca */ /* 0x000fe200000e0000 */
[----:B------:R-:W-:Y:S01]  /*19740*/  IMAD.MOV.U32 R15, RZ, RZ, -0x3ffffff0 ;  /* 0xc0000010ff0f7424 */ /* 0x000fe200078e00ff */
[----:B------:R-:W-:-:S02]  /*19750*/  WARPGROUP.DEPBAR.LE gsb0, 0x0 ;  /* 0x00008000000079c5 */ /* 0x000fc40000010000 */
        /* <DEDUP_REMOVED lines=9> */
[----:B------:R-:W-:Y:S02]  /*197f0*/  R2UR UR6, R14 ;  /* 0x000000000e0672ca */ /* 0x000fe400000e0000 */
[----:B------:R-:W-:Y:S01]  /*19800*/  R2UR UR7, R15 ;  /* 0x000000000f0772ca */ /* 0x000fe200000e0000 */
[----:B------:R-:W1:Y:S01]  /*19810*/  @P0 LDC R14, c[0x0][0x450] ;  /* 0x00011400ff0e0b82 */ /* 0x000e620000000800 */
[----:B--2---:R-:W-:Y:S01]  /*19820*/  IMAD.IADD R15, R227, 0x1, R226 ;  /* 0x00000001e30f7824 */ /* 0x004fe200078e02e2 */
[----:B------:R-:W-:Y:S02]  /*19830*/  WARPGROUP.DEPBAR.LE gsb0, 0x0 ;  /* 0x00008000000079c5 */ /* 0x000fe40000010000 */
[----:B------:R-:W-:-:S08]  /*19840*/  WARPGROUP.ARRIVE ;  /* 0x00000000000079c5 */ /* 0x000fd00000000000 */
[----:B------:R-:W-:Y:S03]  /*19850*/  QGMMA.64x128x32.F32.E4M3.E4M3 R24, R208, gdesc[UR4], R24, gsb0 ;  /* 0x01e00004d0187df3 */ /* 0x000fe60008000818 */
[----:B------:R-:W-:Y:S02]  /*19860*/  WARPGROUP.DEPBAR.LE gsb0, 0x0 ;  /* 0x00008000000079c5 */ /* 0x000fe40000010000 */
[----:B------:R-:W2:Y:S04]  /*19870*/  LDL R211, [R1+0x7c] ;  /* 0x00007c0001d37983 */ /* 0x000ea80000100800 */
[----:B------:R-:W3:Y:S04]  /*19880*/  LDL R210, [R1+0x58] ;  /* 0x0000580001d27983 */ /* 0x000ee80000100800 */
[----:B------:R-:W3:Y:S01]  /*19890*/  LDL R209, [R1+0x40] ;  /* 0x0000400001d17983 */ /* 0x000ee20000100800 */
[----:B0-----:R-:W-:Y:S01]  /*198a0*/  @P0 IMAD.HI.U32 R208, R15, R13, RZ ;  /* 0x0000000d0fd00227 */ /* 0x001fe200078e00ff */
[----:B------:R-:W-:Y:S01]  /*198b0*/  WARPGROUP.ARRIVE ;  /* 0x00000000000079c5 */ /* 0x000fe20000000000 */
[----:B------:R-:W-:Y:S02]  /*198c0*/  MUFU.TANH R168, R168 ;  /* 0x000000a800a87308 */ /* 0x000fe40000002400 */
[----:B------:R-:W-:Y:S01]  /*198d0*/  FMUL.FTZ R119, R2, R119 ;  /* 0x0000007702777220 */ /* 0x000fe20000410000 */
[----:B------:R-:W-:Y:S01]  /*198e0*/  IMAD.MOV.U32 R13, RZ, RZ, R15 ;  /* 0x000000ffff0d7224 */ /* 0x000fe200078e000f */
[----:B-1----:R-:W-:Y:S01]  /*198f0*/  @P0 SHF.R.U32.HI R13, RZ, R14, R208 ;  /* 0x0000000eff0d0219 */ /* 0x002fe200000116d0 */
[----:B------:R-:W-:Y:S01]  /*19900*/  VIADD R14, R12, 0x500 ;  /* 0x000005000c0e7836 */ /* 0x000fe20000000000 */
[----:B------:R-:W-:Y:S01]  /*19910*/  MOV R15, 0xc0000010 ;  /* 0xc0000010000f7802 */ /* 0x000fe20000000f00 */
[C---:B------:R-:W-:Y:S01]  /*19920*/  FMUL.FTZ R90, R2.reuse, R90 ;  /* 0x0000005a025a7220 */ /* 0x040fe20000410000 */
[----:B------:R-:W-:Y:S01]  /*19930*/  FMUL.FTZ R91, R2, R91 ;  /* 0x0000005b025b7220 */ /* 0x000fe20000410000 */
[----:B------:R-:W-:Y:S01]  /*19940*/  MUFU.TANH R169, R169 ;  /* 0x000000a900a97308 */ /* 0x000fe20000002400 */
        /* <DEDUP_REMOVED lines=14> */
[----:B------:R-:W0:Y:S01]  /*19a30*/  SHFL.IDX PT, R124, R13, RZ, 0x1c1f ;  /* 0x001c1fff0d7c7589 */ /* 0x000e2200000e0000 */
[----:B------:R-:W-:Y:S01]  /*19a40*/  QGMMA.64x128x32.F32.E4M3.E4M3 R24, R204, gdesc[UR4], R24, gsb0 ;  /* 0x01e00004cc187df3 */ /* 0x000fe20008000818 */
[C---:B------:R-:W-:Y:S01]  /*19a50*/  FMUL.FTZ R189, R2.reuse, R191 ;  /* 0x000000bf02bd7220 */ /* 0x040fe20000410000 */
[C---:B------:R-:W-:Y:S01]  /*19a60*/  FMUL.FTZ R191, R2.reuse, R193 ;  /* 0x000000c102bf7220 */ /* 0x040fe20000410000 */
[C---:B------:R-:W-:Y:S01]  /*19a70*/  FMUL.FTZ R193, R2.reuse, R195 ;  /* 0x000000c302c17220 */ /* 0x040fe20000410000 */
[C---:B------:R-:W-:Y:S01]  /*19a80*/  FMUL.FTZ R195, R2.reuse, R197 ;  /* 0x000000c502c37220 */ /* 0x040fe20000410000 */
[C---:B------:R-:W-:Y:S01]  /*19a90*/  FMUL.FTZ R197, R2.reuse, R199 ;  /* 0x000000c702c57220 */ /* 0x040fe20000410000 */
[----:B------:R-:W-:Y:S01]  /*19aa0*/  IMAD.MOV.U32 R199, RZ, RZ, -0xe0 ;  /* 0xffffff20ffc77424 */ /* 0x000fe200078e00ff */
[----:B------:R-:W1:Y:S01]  /*19ab0*/  MUFU.TANH R14, R14 ;  /* 0x0000000e000e7308 */ /* 0x000e620000002400 */
[----:B------:R-:W4:Y:S01]  /*19ac0*/  SHFL.IDX PT, R13, R13, 0x1, 0x1c1f ;  /* 0x003c1f000d0d7f89 */ /* 0x000f2200000e0000 */
[----:B------:R-:W-:Y:S01]  /*19ad0*/  FMUL.FTZ R94, R2, R94 ;  /* 0x0000005e025e7220 */ /* 0x000fe20000410000 */
[----:B------:R-:W-:-:S02]  /*19ae0*/  IMAD R199, R20, R199, 0x1 ;  /* 0x0000000114c77424 */ /* 0x000fc400078e02c7 */
[C---:B------:R-:W-:Y:S01]  /*19af0*/  FMUL.FTZ R95, R2.reuse, R95 ;  /* 0x0000005f025f7220 */ /* 0x040fe20000410000 */
[C---:B------:R-:W-:Y:S01]  /*19b00*/  FMUL.FTZ R98, R2.reuse, R98 ;  /* 0x0000006202627220 */ /* 0x040fe20000410000 */
[C---:B------:R-:W-:Y:S01]  /*19b10*/  FMUL.FTZ R99, R2.reuse, R99 ;  /* 0x0000006302637220 */ /* 0x040fe20000410000 */
[----:B------:R-:W-:Y:S01]  /*19b20*/  FMUL.FTZ R102, R2, R102 ;  /* 0x0000006602667220 */ /* 0x000fe20000410000 */
[----:B------:R-:W1:Y:S01]  /*19b30*/  MUFU.TANH R15, R15 ;  /* 0x0000000f000f7308 */ /* 0x000e620000002400 */
[----:B------:R-:W0:Y:S07]  /*19b40*/  S2R R227, SR_TID.X ;  /* 0x0000000000e37919 */ /* 0x000e2e0000002100 */
[----:B------:R-:W1:Y:S08]  /*19b50*/  MUFU.TANH R186, R186 ;  /* 0x000000ba00ba7308 */ /* 0x000e700000002400 */
[----:B------:R-:W1:Y:S08]  /*19b60*/  MUFU.TANH R187, R187 ;  /* 0x000000bb00bb7308 */ /* 0x000e700000002400 */
[----:B------:R-:W1:Y:S08]  /*19b70*/  MUFU.TANH R190, R190 ;  /* 0x000000be00be7308 */ /* 0x000e700000002400 */
[----:B------:R-:W1:Y:S01]  /*19b80*/  MUFU.TANH R191, R191 ;  /* 0x000000bf00bf7308 */ /* 0x000e620000002400 */
[----:B0-----:R-:W-:-:S02]  /*19b90*/  LOP3.LUT R208, R227, 0x7f, RZ, 0xc0, !PT ;  /* 0x0000007fe3d07812 */ /* 0x001fc400078ec0ff */
[----:B------:R-:W0:Y:S05]  /*19ba0*/  S2R R227, SR_TID.X ;  /* 0x0000000000e37919 */ /* 0x000e2a0000002100 */
        /* <DEDUP_REMOVED lines=12> */
[----:B------:R-:W-:-:S05]  /*19c70*/  FMUL.FTZ R204, R2, R128 ;  /* 0x0000008002cc7220 */ /* 0x000fca0000410000 */
[----:B------:R-:W0:Y:S01]  /*19c80*/  MUFU.TANH R157, R157 ;  /* 0x0000009d009d7308 */ /* 0x000e220000002400 */
[----:B------:R-:W-:Y:S01]  /*19c90*/  FMUL.FTZ R206, R2, R103 ;  /* 0x0000006702ce7220 */ /* 0x000fe20000410000 */
[----:B------:R-:W-:-:S06]  /*19ca0*/  WARPGROUP.ARRIVE ;  /* 0x00000000000079c5 */ /* 0x000fcc0000000000 */
        /* <DEDUP_REMOVED lines=14> */
[----:B--2---:R-:W-:-:S07]  /*19d90*/  IMAD R199, R211, -0x2, R199 ;  /* 0xfffffffed3c77824 */ /* 0x004fce00078e02c7 */
[----:B------:R-:W2:Y:S01]  /*19da0*/  MUFU.TANH R198, R198 ;  /* 0x000000c600c67308 */ /* 0x000ea20000002400 */
[----:B---3--:R-:W-:-:S07]  /*19db0*/  IADD3 R199, -R209, R199, R210 ;  /* 0x000000c7d1c77210 */ /* 0x008fce0007ffe1d2 */
[----:B------:R-:W3:Y:S01]  /*19dc0*/  MUFU.TANH R125, R125 ;  /* 0x0000007d007d7308 */ /* 0x000ee20000002400 */
[C---:B------:R-:W-:Y:S02]  /*19dd0*/  IMAD.IADD R124, R199.reuse, 0x1, R124 ;  /* 0x00000001c77c7824 */ /* 0x040fe400078e027c */
[----:B----4-:R-:W-:-:S05]  /*19de0*/  IMAD.IADD R13, R199, 0x1, R13 ;  /* 0x00000001c70d7824 */ /* 0x010fca00078e020d */
[----:B------:R-:W-:Y:S01]  /*19df0*/  MUFU.TANH R129, R129 ;  /* 0x0000008100817308 */ /* 0x000fe20000002400 */
[C---:B------:R-:W-:Y:S02]  /*19e00*/  ISETP.GT.AND P2, PT, R124.reuse, RZ, PT ;  /* 0x000000ff7c00720c */ /* 0x040fe40003f44270 */
[----:B------:R-:W-:Y:S02]  /*19e10*/  ISETP.GT.AND P3, PT, R124, 0x1, PT ;  /* 0x000000017c00780c */ /* 0x000fe40003f64270 */
[----:B-1----:R-:W-:Y:S02]  /*19e20*/  FSEL R128, R14, -INF , P2 ;  /* 0xff8000000e807808 */ /* 0x002fe40001000000 */
[C---:B------:R-:W-:Y:S01]  /*19e30*/  ISETP.GT.AND P2, PT, R124.reuse, 0x8, PT ;  /* 0x000000087c00780c */ /* 0x040fe20003f44270 */
[----:B------:R1:W4:Y:S01]  /*19e40*/  MUFU.TANH R14, R204 ;  /* 0x000000cc000e7308 */ /* 0x0003220000002400 */
[----:B------:R-:W-:Y:S02]  /*19e50*/  FSEL R15, R15, -INF , P3 ;  /* 0xff8000000f0f7808 */ /* 0x000fe40001800000 */
[----:B------:R-:W-:-:S02]  /*19e60*/  ISETP.GT.AND P3, PT, R124, 0x9, PT ;  /* 0x000000097c00780c */ /* 0x000fc40003f64270 */
[----:B------:R-:W-:Y:S02]  /*19e70*/  FSEL R186, R186, -INF , P2 ;  /* 0xff800000baba7808 */ /* 0x000fe40001000000 */
[----:B------:R-:W-:Y:S01]  /*19e80*/  ISETP.GT.AND P2, PT, R124, 0x10, PT ;  /* 0x000000107c00780c */ /* 0x000fe20003f44270 */
[----:B------:R-:W4:Y:S01]  /*19e90*/  MUFU.TANH R132, R132 ;  /* 0x0000008400847308 */ /* 0x000f220000002400 */
[----:B-1----:R-:W-:Y:S02]  /*19ea0*/  FMNMX.FTZ R204, R128, R3, !PT ;  /* 0x0000000380cc7209 */ /* 0x002fe40007810000 */
[----:B------:R-:W-:Y:S02]  /*19eb0*/  FSEL R187, R187, -INF , P3 ;  /* 0xff800000bbbb7808 */ /* 0x000fe40001800000 */
[----:B------:R-:W-:Y:S02]  /*19ec0*/  FMNMX.FTZ R204, R15, R204, !PT ;  /* 0x000000cc0fcc7209 */ /* 0x000fe40007810000 */
[----:B------:R-:W-:Y:S01]  /*19ed0*/  ISETP.GT.AND P3, PT, R124, 0x11, PT ;  /* 0x000000117c00780c */ /* 0x000fe20003f64270 */
[----:B------:R-:W1:Y:S01]  /*19ee0*/  MUFU.TANH R133, R133 ;  /* 0x0000008500857308 */ /* 0x000e620000002400 */
[----:B------:R-:W-:-:S02]  /*19ef0*/  FMNMX.FTZ R204, R186, R204, !PT ;  /* 0x000000ccbacc7209 */ /* 0x000fc40007810000 */
[----:B------:R-:W-:Y:S02]  /*19f00*/  FSEL R190, R190, -INF , P2 ;  /* 0xff800000bebe7808 */ /* 0x000fe40001000000 */
[----:B------:R-:W-:Y:S02]  /*19f10*/  FMNMX.FTZ R204, R187, R204, !PT ;  /* 0x000000ccbbcc7209 */ /* 0x000fe40007810000 */
[----:B------:R-:W-:Y:S01]  /*19f20*/  ISETP.GT.AND P2, PT, R124, 0x18, PT ;  /* 0x000000187c00780c */ /* 0x000fe20003f44270 */
[----:B------:R-:W1:Y:S01]  /*19f30*/  MUFU.TANH R104, R104 ;  /* 0x0000006800687308 */ /* 0x000e620000002400 */
[----:B------:R-:W-:Y:S02]  /*19f40*/  FSEL R191, R191, -INF , P3 ;  /* 0xff800000bfbf7808 */ /* 0x000fe40001800000 */
[----:B------:R-:W-:Y:S02]  /*19f50*/  FMNMX.FTZ R204, R190, R204, !PT ;  /* 0x000000ccbecc7209 */ /* 0x000fe40007810000 */
[----:B------:R-:W-:-:S02]  /*19f60*/  ISETP.GT.AND P3, PT, R124, 0x19, PT ;  /* 0x000000197c00780c */ /* 0x000fc40003f64270 */
[----:B0-----:R-:W-:Y:S01]  /*19f70*/  FSEL R194, R194, -INF , P2 ;  /* 0xff800000c2c27808 */ /* 0x001fe20001000000 */
[----:B------:R-:W0:Y:S01]  /*19f80*/  MUFU.TANH R105, R105 ;  /* 0x0000006900697308 */ /* 0x000e220000002400 */
        /* <DEDUP_REMOVED lines=103> */
[----:B--2---:R-:W-:Y:S01]  /*1a600*/  FSEL R198, R198, -INF , P2 ;  /* 0xff800000c6c67808 */ /* 0x004fe20001000000 */
[----:B------:R-:W-:Y:S01]  /*1a610*/  MUFU.TANH R182, R182 ;  /* 0x000000b600b67308 */ /* 0x000fe20000002400 */
[----:B------:R-:W-:Y:S02]  /*1a620*/  FMNMX.FTZ R204, R121, R204, !PT ;  /* 0x000000cc79cc7209 */ /* 0x000fe40007810000 */
[C---:B------:R-:W-:Y:S02]  /*1a630*/  ISETP.GT.AND P2, PT, R124.reuse, 0x90, PT ;  /* 0x000000907c00780c */ /* 0x040fe40003f44270 */
[----:B---3--:R-:W-:Y:S02]  /*1a640*/  FSEL R125, R125, -INF , P3 ;  /* 0xff8000007d7d7808 */ /* 0x008fe40001800000 */
[----:B------:R-:W-:Y:S01]  /*1a650*/  ISETP.GT.AND P3, PT, R124, 0x91, PT ;  /* 0x000000917c00780c */ /* 0x000fe20003f64270 */
[----:B------:R-:W-:Y:S01]  /*1a660*/  MUFU.TANH R183, R183 ;  /* 0x000000b700b77308 */ /* 0x000fe20000002400 */
[----:B------:R-:W-:-:S02]  /*1a670*/  FMNMX.FTZ R205, R198, R204, !PT ;  /* 0x000000ccc6cd7209 */ /* 0x000fc40007810000 */
[----:B----4-:R-:W-:Y:S02]  /*1a680*/  FSEL R204, R14, -INF , P2 ;  /* 0xff8000000ecc7808 */ /* 0x010fe40001000000 */
[C---:B------:R-:W-:Y:S02]  /*1a690*/  ISETP.GT.AND P2, PT, R124.reuse, 0x98, PT ;  /* 0x000000987c00780c */ /* 0x040fe40003f44270 */
[----:B------:R-:W-:Y:S01]  /*1a6a0*/  FSEL R129, R129, -INF , P3 ;  /* 0xff80000081817808 */ /* 0x000fe20001800000 */
[----:B------:R2:W3:Y:S01]  /*1a6b0*/  MUFU.TANH R14, R88 ;  /* 0x00000058000e7308 */ /* 0x0004e20000002400 */
[----:B------:R-:W-:Y:S02]  /*1a6c0*/  ISETP.GT.AND P3, PT, R124, 0x99, PT ;  /* 0x000000997c00780c */ /* 0x000fe40003f64270 */
[----:B------:R-:W-:Y:S02]  /*1a6d0*/  FSEL R132, R132, -INF , P2 ;  /* 0xff80000084847808 */ /* 0x000fe40001000000 */
[----:B------:R-:W-:-:S02]  /*1a6e0*/  ISETP.GT.AND P2, PT, R124, 0xa0, PT ;  /* 0x000000a07c00780c */ /* 0x000fc40003f44270 */
[----:B-1----:R-:W-:Y:S01]  /*1a6f0*/  FSEL R133, R133, -INF , P3 ;  /* 0xff80000085857808 */ /* 0x002fe20001800000 */
[----:B------:R-:W-:Y:S01]  /*1a700*/  MUFU.TANH R154, R154 ;  /* 0x0000009a009a7308 */ /* 0x000fe20000002400 */
[----:B------:R-:W-:Y:S01]  /*1a710*/  ISETP.GT.AND P3, PT, R124, 0xa1, PT ;  /* 0x000000a17c00780c */ /* 0x000fe20003f64270 */
[----:B--2---:R-:W-:Y:S01]  /*1a720*/  FMUL.FTZ R88, R2, R89 ;  /* 0x0000005902587220 */ /* 0x004fe20000410000 */
[----:B------:R-:W-:Y:S01]  /*1a730*/  FSEL R104, R104, -INF , P2 ;  /* 0xff80000068687808 */ /* 0x000fe20001000000 */
[----:B------:R-:W-:Y:S01]  /*1a740*/  FMUL.FTZ R89, R2, R92 ;  /* 0x0000005c02597220 */ /* 0x000fe20000410000 */
[----:B------:R-:W-:Y:S01]  /*1a750*/  ISETP.GT.AND P2, PT, R124, 0xa8, PT ;  /* 0x000000a87c00780c */ /* 0x000fe20003f44270 */
[----:B------:R-:W-:Y:S01]  /*1a760*/  FMUL.FTZ R92, R2, R93 ;  /* 0x0000005d025c7220 */ /* 0x000fe20000410000 */
[----:B0-----:R-:W-:Y:S01]  /*1a770*/  FSEL R105, R105, -INF , P3 ;  /* 0xff80000069697808 */ /* 0x001fe20001800000 */
[----:B------:R-:W-:Y:S01]  /*1a780*/  MUFU.TANH R88, R88 ;  /* 0x0000005800587308 */ /* 0x000fe20000002400 */
[----:B------:R-:W-:Y:S01]  /*1a790*/  ISETP.GT.AND P3, PT, R124, 0xa9, PT ;  /* 0x000000a97c00780c */ /* 0x000fe20003f64270 */
[----:B------:R-:W-:Y:S01]  /*1a7a0*/  FMUL.FTZ R93, R2, R96 ;  /* 0x00000060025d7220 */ /* 0x000fe20000410000 */
[----:B------:R-:W-:Y:S01]  /*1a7b0*/  FSEL R108, R108, -INF , P2 ;  /* 0xff8000006c6c7808 */ /* 0x000fe20001000000 */
[----:B------:R-:W-:Y:S01]  /*1a7c0*/  FMUL.FTZ R96, R2, R97 ;  /* 0x0000006102607220 */ /* 0x000fe20000410000 */
[----:B------:R-:W-:-:S02]  /*1a7d0*/  ISETP.GT.AND P2, PT, R124, 0xb0, PT ;  /* 0x000000b07c00780c */ /* 0x000fc40003f44270 */
[----:B------:R-:W-:Y:S01]  /*1a7e0*/  FSEL R109, R109, -INF , P3 ;  /* 0xff8000006d6d7808 */ /* 0x000fe20001800000 */
[----:B------:R-:W-:Y:S01]  /*1a7f0*/  MUFU.TANH R92, R92 ;  /* 0x0000005c005c7308 */ /* 0x000fe20000002400 */
[----:B------:R-:W-:Y:S02]  /*1a800*/  ISETP.GT.AND P3, PT, R124, 0xb1, PT ;  /* 0x000000b17c00780c */ /* 0x000fe40003f64270 */
[----:B------:R-:W-:Y:S02]  /*1a810*/  FSEL R112, R112, -INF , P2 ;  /* 0xff80000070707808 */ /* 0x000fe40001000000 */
[C---:B------:R-:W-:Y:S02]  /*1a820*/  ISETP.GT.AND P2, PT, R124.reuse, 0xb8, PT ;  /* 0x000000b87c00780c */ /* 0x040fe40003f44270 */
[----:B------:R-:W-:Y:S01]  /*1a830*/  FSEL R113, R113, -INF , P3 ;  /* 0xff80000071717808 */ /* 0x000fe20001800000 */
[----:B------:R-:W0:Y:S01]  /*1a840*/  MUFU.TANH R89, R89 ;  /* 0x0000005900597308 */ /* 0x000e220000002400 */
[----:B------:R-:W-:-:S02]  /*1a850*/  ISETP.GT.AND P3, PT, R124, 0xb9, PT ;  /* 0x000000b97c00780c */ /* 0x000fc40003f64270 */
[----:B------:R-:W-:Y:S02]  /*1a860*/  FSEL R116, R116, -INF , P2 ;  /* 0xff80000074747808 */ /* 0x000fe40001000000 */
[C---:B------:R-:W-:Y:S02]  /*1a870*/  ISETP.GT.AND P2, PT, R124.reuse, 0xc0, PT ;  /* 0x000000c07c00780c */ /* 0x040fe40003f44270 */
[----:B------:R-:W-:Y:S01]  /*1a880*/  FSEL R117, R117, -INF , P3 ;  /* 0xff80000075757808 */ /* 0x000fe20001800000 */
[----:B------:R-:W1:Y:S01]  /*1a890*/  MUFU.TANH R96, R96 ;  /* 0x0000006000607308 */ /* 0x000e620000002400 */
[----:B------:R-:W-:Y:S02]  /*1a8a0*/  ISETP.GT.AND P3, PT, R124, 0xc1, PT ;  /* 0x000000c17c00780c */ /* 0x000fe40003f64270 */
[----:B---3--:R-:W-:Y:S02]  /*1a8b0*/  FSEL R97, R14, -INF , P2 ;  /* 0xff8000000e617808 */ /* 0x008fe40001000000 */
[----:B------:R-:W-:-:S02]  /*1a8c0*/  ISETP.GT.AND P2, PT, R124, 0xc8, PT ;  /* 0x000000c87c00780c */ /* 0x000fc40003f44270 */
[----:B------:R-:W-:Y:S01]  /*1a8d0*/  ISETP.GT.AND P4, PT, R13, 0x1, PT ;  /* 0x000000010d00780c */ /* 0x000fe20003f84270 */
[----:B------:R2:W-:Y:S01]  /*1a8e0*/  MUFU.TANH R14, R100 ;  /* 0x00000064000e7308 */ /* 0x0005e20000002400 */
[----:B0-----:R-:W-:Y:S02]  /*1a8f0*/  FSEL R89, R89, -INF , P2 ;  /* 0xff80000059597808 */ /* 0x001fe40001000000 */
[----:B------:R-:W-:Y:S02]  /*1a900*/  ISETP.GT.AND P2, PT, R124, 0xd0, PT ;  /* 0x000000d07c00780c */ /* 0x000fe40003f44270 */
[----:B------:R-:W-:Y:S02]  /*1a910*/  FSEL R185, R185, -INF , P4 ;  /* 0xff800000b9b97808 */ /* 0x000fe40002000000 */
[----:B------:R-:W-:Y:S01]  /*1a920*/  ISETP.GT.AND P4, PT, R13, 0x9, PT ;  /* 0x000000090d00780c */ /* 0x000fe20003f84270 */
[----:B------:R-:W0:Y:S01]  /*1a930*/  MUFU.TANH R93, R93 ;  /* 0x0000005d005d7308 */ /* 0x000e220000002400 */
[----:B--2---:R-:W-:Y:S01]  /*1a940*/  FSEL R100, R88, -INF , P3 ;  /* 0xff80000058647808 */ /* 0x004fe20001800000 */
[----:B------:R-:W-:Y:S01]  /*1a950*/  FMUL.FTZ R88, R2, R101 ;  /* 0x0000006502587220 */ /* 0x000fe20000410000 */
[----:B------:R-:W-:Y:S01]  /*1a960*/  ISETP.GT.AND P3, PT, R124, 0xc9, PT ;  /* 0x000000c97c00780c */ /* 0x000fe20003f64270 */
[----:B------:R-:W-:Y:S01]  /*1a970*/  FMUL.FTZ R101, R2, R110 ;  /* 0x0000006e02657220 */ /* 0x000fe20000410000 */
[----:B------:R-:W-:-:S02]  /*1a980*/  FSEL R189, R189, -INF , P4 ;  /* 0xff800000bdbd7808 */ /* 0x000fc40002000000 */
[----:B------:R-:W-:Y:S01]  /*1a990*/  FSEL R92, R92, -INF , P3 ;  /* 0xff8000005c5c7808 */ /* 0x000fe20001800000 */
[----:B------:R-:W2:Y:S01]  /*1a9a0*/  MUFU.TANH R88, R88 ;  /* 0x0000005800587308 */ /* 0x000ea20000002400 */
[----:B------:R-:W-:Y:S02]  /*1a9b0*/  ISETP.GT.AND P3, PT, R124, 0xd1, PT ;  /* 0x000000d17c00780c */ /* 0x000fe40003f64270 */
[----:B------:R-:W-:Y:S02]  /*1a9c0*/  ISETP.GT.AND P4, PT, R13, 0x11, PT ;  /* 0x000000110d00780c */ /* 0x000fe40003f84270 */
[----:B-1----:R-:W-:Y:S02]  /*1a9d0*/  FSEL R96, R96, -INF , P3 ;  /* 0xff80000060607808 */ /* 0x002fe40001800000 */
[----:B------:R-:W-:Y:S01]  /*1a9e0*/  ISETP.GT.AND P3, PT, R124, 0xd9, PT ;  /* 0x000000d97c00780c */ /* 0x000fe20003f64270 */
[----:B------:R-:W1:Y:S01]  /*1a9f0*/  MUFU.TANH R155, R155 ;  /* 0x0000009b009b7308 */ /* 0x000e620000002400 */
[----:B0-----:R-:W-:-:S02]  /*1aa00*/  FSEL R93, R93, -INF , P2 ;  /* 0xff8000005d5d7808 */ /* 0x001fc40001000000 */
[----:B------:R-:W-:Y:S02]  /*1aa10*/  ISETP.GT.AND P2, PT, R124, 0xd8, PT ;  /* 0x000000d87c00780c */ /* 0x000fe40003f44270 */
[----:B------:R-:W-:Y:S02]  /*1aa20*/  FSEL R193, R193, -INF , P4 ;  /* 0xff800000c1c17808 */ /* 0x000fe40002000000 */
[C---:B------:R-:W-:Y:S01]  /*1aa30*/  ISETP.GT.AND P4, PT, R13.reuse, 0x19, PT ;  /* 0x000000190d00780c */ /* 0x040fe20003f84270 */
[----:B------:R-:W0:Y:S01]  /*1aa40*/  MUFU.TANH R158, R158 ;  /* 0x0000009e009e7308 */ /* 0x000e220000002400 */
[----:B--2---:R-:W-:Y:S02]  /*1aa50*/  FSEL R124, R88, -INF , P3 ;  /* 0xff800000587c7808 */ /* 0x004fe40001800000 */
[----:B------:R-:W-:Y:S02]  /*1aa60*/  ISETP.GT.AND P3, PT, R13, RZ, PT ;  /* 0x000000ff0d00720c */ /* 0x000fe40003f64270 */
[----:B------:R-:W-:-:S02]  /*1aa70*/  FMNMX.FTZ R205, R125, R205, !PT ;  /* 0x000000cd7dcd7209 */ /* 0x000fc40007810000 */
[----:B------:R-:W-:Y:S01]  /*1aa80*/  FSEL R184, R184, -INF , P3 ;  /* 0xff800000b8b87808 */ /* 0x000fe20001800000 */
[----:B------:R-:W2:Y:S01]  /*1aa90*/  MUFU.TANH R159, R159 ;  /* 0x0000009f009f7308 */ /* 0x000ea20000002400 */
[----:B------:R-:W-:Y:S02]  /*1aaa0*/  ISETP.GT.AND P3, PT, R13, 0x8, PT ;  /* 0x000000080d00780c */ /* 0x000fe40003f64270 */
[----:B------:R-:W-:Y:S02]  /*1aab0*/  FMNMX.FTZ R199, R184, R0, !PT ;  /* 0x00000000b8c77209 */ /* 0x000fe40007810000 */
[----:B------:R-:W-:Y:S02]  /*1aac0*/  FSEL R188, R188, -INF , P3 ;  /* 0xff800000bcbc7808 */ /* 0x000fe40001800000 */
[----:B------:R-:W-:Y:S01]  /*1aad0*/  FMNMX.FTZ R199, R185, R199, !PT ;  /* 0x000000c7b9c77209 */ /* 0x000fe20007810000 */
[----:B------:R-:W3:Y:S01]  /*1aae0*/  MUFU.TANH R162, R162 ;  /* 0x000000a200a27308 */ /* 0x000ee20000002400 */
[----:B------:R-:W-:-:S02]  /*1aaf0*/  ISETP.GT.AND P3, PT, R13, 0x10, PT ;  /* 0x000000100d00780c */ /* 0x000fc40003f64270 */
[----:B------:R-:W-:Y:S02]  /*1ab00*/  FMNMX.FTZ R199, R188, R199, !PT ;  /* 0x000000c7bcc77209 */ /* 0x000fe40007810000 */
[----:B------:R-:W-:Y:S02]  /*1ab10*/  FSEL R192, R192, -INF , P3 ;  /* 0xff800000c0c07808 */ /* 0x000fe40001800000 */
[----:B------:R-:W-:Y:S01]  /*1ab20*/  FMNMX.FTZ R199, R189, R199, !PT ;  /* 0x000000c7bdc77209 */ /* 0x000fe20007810000 */
[----:B------:R-:W4:Y:S01]  /*1ab30*/  MUFU.TANH R163, R163 ;  /* 0x000000a300a37308 */ /* 0x000f220000002400 */
[----:B------:R-:W-:Y:S02]  /*1ab40*/  ISETP.GT.AND P3, PT, R13, 0x18, PT ;  /* 0x000000180d00780c */ /* 0x000fe40003f64270 */
[----:B------:R-:W-:Y:S02]  /*1ab50*/  FMNMX.FTZ R199, R192, R199, !PT ;  /* 0x000000c7c0c77209 */ /* 0x000fe40007810000 */
[----:B------:R-:W-:-:S02]  /*1ab60*/  FSEL R196, R196, -INF , P3 ;  /* 0xff800000c4c47808 */ /* 0x000fc40001800000 */
[----:B------:R-:W-:Y:S01]  /*1ab70*/  FMNMX.FTZ R199, R193, R199, !PT ;  /* 0x000000c7c1c77209 */ /* 0x000fe20007810000 */
[----:B------:R-:W4:Y:S01]  /*1ab80*/  MUFU.TANH R166, R166 ;  /* 0x000000a600a67308 */ /* 0x000f220000002400 */
[----:B------:R-:W-:Y:S02]  /*1ab90*/  ISETP.GT.AND P3, PT, R13, 0x20, PT ;  /* 0x000000200d00780c */ /* 0x000fe40003f64270 */
[----:B------:R-:W-:Y:S02]  /*1aba0*/  FSEL R197, R197, -INF , P4 ;  /* 0xff800000c5c57808 */ /* 0x000fe40002000000 */
[----:B------:R-:W-:Y:S02]  /*1abb0*/  FMNMX.FTZ R199, R196, R199, !PT ;  /* 0x000000c7c4c77209 */ /* 0x000fe40007810000 */
[----:B------:R-:W-:Y:S01]  /*1abc0*/  FMNMX.FTZ R205, R204, R205, !PT ;  /* 0x000000cdcccd7209 */ /* 0x000fe20007810000 */
[----:B------:R-:W4:Y:S01]  /*1abd0*/  MUFU.TANH R167, R167 ;  /* 0x000000a700a77308 */ /* 0x000f220000002400 */
[----:B------:R-:W-:-:S02]  /*1abe0*/  ISETP.GT.AND P4, PT, R13, 0x21, PT ;  /* 0x000000210d00780c */ /* 0x000fc40003f84270 */
[----:B------:R-:W-:Y:S02]  /*1abf0*/  FSEL R170, R170, -INF , P3 ;  /* 0xff800000aaaa7808 */ /* 0x000fe40001800000 */
[----:B------:R-:W-:Y:S02]  /*1ac00*/  FMNMX.FTZ R199, R197, R199, !PT ;  /* 0x000000c7c5c77209 */ /* 0x000fe40007810000 */
[----:B------:R-:W-:Y:S01]  /*1ac10*/  FMNMX.FTZ R205, R129, R205, !PT ;  /* 0x000000cd81cd7209 */ /* 0x000fe20007810000 */
[----:B------:R-:W4:Y:S01]  /*1ac20*/  MUFU.TANH R138, R138 ;  /* 0x0000008a008a7308 */ /* 0x000f220000002400 */
[----:B------:R-:W-:Y:S02]  /*1ac30*/  ISETP.GT.AND P3, PT, R13, 0x28, PT ;  /* 0x000000280d00780c */ /* 0x000fe40003f64270 */
[----:B------:R-:W-:Y:S02]  /*1ac40*/  FSEL R171, R171, -INF , P4 ;  /* 0xff800000abab7808 */ /* 0x000fe40002000000 */
[----:B------:R-:W-:-:S02]  /*1ac50*/  FMNMX.FTZ R199, R170, R199, !PT ;  /* 0x000000c7aac77209 */ /* 0x000fc40007810000 */
        /* <DEDUP_REMOVED lines=38> */
[----:B-1----:R-:W-:Y:S02]  /*1aec0*/  FSEL R155, R155, -INF , P4 ;  /* 0xff8000009b9b7808 */ /* 0x002fe40002000000 */
[----:B------:R-:W-:Y:S02]  /*1aed0*/  FMNMX.FTZ R199, R154, R199, !PT ;  /* 0x000000c79ac77209 */ /* 0x000fe40007810000 */
[----:B------:R-:W-:Y:S01]  /*1aee0*/  FMNMX.FTZ R205, R116, R205, !PT ;  /* 0x000000cd74cd7209 */ /* 0x000fe20007810000 */
[----:B------:R-:W1:Y:S01]  /*1aef0*/  MUFU.TANH R123, R123 ;  /* 0x0000007b007b7308 */ /* 0x000e620000002400 */
[----:B------:R-:W-:Y:S02]  /*1af00*/  ISETP.GT.AND P4, PT, R13, 0x49, PT ;  /* 0x000000490d00780c */ /* 0x000fe40003f84270 */
[----:B0-----:R-:W-:Y:S02]  /*1af10*/  FSEL R158, R158, -INF , P3 ;  /* 0xff8000009e9e7808 */ /* 0x001fe40001800000 */
[----:B------:R-:W-:-:S02]  /*1af20*/  FMNMX.FTZ R199, R155, R199, !PT ;  /* 0x000000c79bc77209 */ /* 0x000fc40007810000 */
[----:B------:R-:W-:Y:S01]  /*1af30*/  FMNMX.FTZ R205, R117, R205, !PT ;  /* 0x000000cd75cd7209 */ /* 0x000fe20007810000 */
[----:B------:R-:W0:Y:S01]  /*1af40*/  MUFU.TANH R126, R126 ;  /* 0x0000007e007e7308 */ /* 0x000e220000002400 */
[----:B------:R-:W-:Y:S02]  /*1af50*/  ISETP.GT.AND P3, PT, R13, 0x50, PT ;  /* 0x000000500d00780c */ /* 0x000fe40003f64270 */
[----:B--2---:R-:W-:Y:S02]  /*1af60*/  FSEL R159, R159, -INF , P4 ;  /* 0xff8000009f9f7808 */ /* 0x004fe40002000000 */
[----:B------:R-:W-:Y:S02]  /*1af70*/  FMNMX.FTZ R199, R158, R199, !PT ;  /* 0x000000c79ec77209 */ /* 0x000fe40007810000 */
[----:B------:R-:W-:Y:S01]  /*1af80*/  FMNMX.FTZ R205, R97, R205, !PT ;  /* 0x000000cd61cd7209 */ /* 0x000fe20007810000 */
[----:B------:R-:W2:Y:S01]  /*1af90*/  MUFU.TANH R127, R127 ;  /* 0x0000007f007f7308 */ /* 0x000ea20000002400 */
[----:B------:R-:W-:-:S02]  /*1afa0*/  ISETP.GT.AND P4, PT, R13, 0x51, PT ;  /* 0x000000510d00780c */ /* 0x000fc40003f84270 */
[----:B---3--:R-:W-:Y:S02]  /*1afb0*/  FSEL R162, R162, -INF , P3 ;  /* 0xff800000a2a27808 */ /* 0x008fe40001800000 */
[----:B------:R-:W-:Y:S02]  /*1afc0*/  FMNMX.FTZ R199, R159, R199, !PT ;  /* 0x000000c79fc77209 */ /* 0x000fe40007810000 */
[----:B------:R-:W-:Y:S01]  /*1afd0*/  FMNMX.FTZ R205, R100, R205, !PT ;  /* 0x000000cd64cd7209 */ /* 0x000fe20007810000 */
[----:B------:R-:W3:Y:S01]  /*1afe0*/  MUFU.TANH R130, R130 ;  /* 0x0000008200827308 */ /* 0x000ee20000002400 */
[----:B------:R-:W-:Y:S02]  /*1aff0*/  ISETP.GT.AND P3, PT, R13, 0x58, PT ;  /* 0x000000580d00780c */ /* 0x000fe40003f64270 */
[----:B----4-:R-:W-:Y:S02]  /*1b000*/  FSEL R163, R163, -INF , P4 ;  /* 0xff800000a3a37808 */ /* 0x010fe40002000000 */
        /* <DEDUP_REMOVED lines=16> */
[----:B------:R-:W-:Y:S01]  /*1b110*/  FSEL R110, R14, -INF , P2 ;  /* 0xff8000000e6e7808 */ /* 0x000fe20001000000 */
[----:B------:R-:W4:Y:S01]  /*1b120*/  MUFU.TANH R106, R106 ;  /* 0x0000006a006a7308 */ /* 0x000f220000002400 */
[----:B------:R-:W-:Y:S02]  /*1b130*/  FMNMX.FTZ R205, R96, R205, !PT ;  /* 0x000000cd60cd7209 */ /* 0x000fe40007810000 */
[----:B------:R-:W-:Y:S02]  /*1b140*/  ISETP.GT.AND P3, PT, R13, 0x68, PT ;  /* 0x000000680d00780c */ /* 0x000fe40003f64270 */
[----:B------:R-:W-:Y:S02]  /*1b150*/  FSEL R139, R139, -INF , P4 ;  /* 0xff8000008b8b7808 */ /* 0x000fe40002000000 */
[----:B------:R-:W-:Y:S01]  /*1b160*/  FMNMX.FTZ R199, R138, R199, !PT ;  /* 0x000000c78ac77209 */ /* 0x000fe20007810000 */
[----:B------:R-:W4:Y:S01]  /*1b170*/  MUFU.TANH R107, R107 ;  /* 0x0000006b006b7308 */ /* 0x000f220000002400 */
[----:B------:R-:W-:-:S02]  /*1b180*/  FMNMX.FTZ R14, R110, R205, !PT ;  /* 0x000000cd6e0e7209 */ /* 0x000fc40007810000 */
[----:B------:R-:W-:Y:S02]  /*1b190*/  ISETP.GT.AND P4, PT, R13, 0x69, PT ;  /* 0x000000690d00780c */ /* 0x000fe40003f84270 */
[----:B------:R-:W-:Y:S02]  /*1b1a0*/  FSEL R142, R142, -INF , P3 ;  /* 0xff8000008e8e7808 */ /* 0x000fe40001800000 */
[----:B------:R-:W-:Y:S01]  /*1b1b0*/  FMNMX.FTZ R199, R139, R199, !PT ;  /* 0x000000c78bc77209 */ /* 0x000fe20007810000 */
[----:B------:R-:W4:Y:S01]  /*1b1c0*/  MUFU.TANH R101, R101 ;  /* 0x0000006500657308 */ /* 0x000f220000002400 */
[----:B------:R-:W-:Y:S02]  /*1b1d0*/  FMNMX.FTZ R14, R124, R14, !PT ;  /* 0x0000000e7c0e7209 */ /* 0x000fe40007810000 */
[----:B------:R-:W-:Y:S02]  /*1b1e0*/  ISETP.GT.AND P3, PT, R13, 0x70, PT ;  /* 0x000000700d00780c */ /* 0x000fe40003f64270 */
[----:B------:R-:W-:Y:S01]  /*1b1f0*/  FSEL R143, R143, -INF , P4 ;  /* 0xff8000008f8f7808 */ /* 0x000fe20002000000 */
[----:B------:R-:W0:Y:S01]  /*1b200*/  SHFL.BFLY PT, R88, R14, 0x2, 0x1f ;  /* 0x0c401f000e587f89 */ /* 0x000e2200000e0000 */
[----:B------:R-:W-:Y:S01]  /*1b210*/  FMNMX.FTZ R199, R142, R199, !PT ;  /* 0x000000c78ec77209 */ /* 0x000fe20007810000 */
[----:B------:R-:W4:Y:S01]  /*1b220*/  MUFU.TANH R111, R111 ;  /* 0x0000006f006f7308 */ /* 0x000f220000002400 */
[----:B------:R-:W-:-:S02]  /*1b230*/  ISETP.GT.AND P4, PT, R13, 0x71, PT ;  /* 0x000000710d00780c */ /* 0x000fc40003f84270 */
[----:B------:R-:W-:Y:S02]  /*1b240*/  FSEL R146, R146, -INF , P3 ;  /* 0xff80000092927808 */ /* 0x000fe40001800000 */
[----:B------:R-:W-:Y:S02]  /*1b250*/  FMNMX.FTZ R199, R143, R199, !PT ;  /* 0x000000c78fc77209 */ /* 0x000fe40007810000 */
[----:B------:R-:W-:Y:S01]  /*1b260*/  ISETP.GT.AND P3, PT, R13, 0x78, PT ;  /* 0x000000780d00780c */ /* 0x000fe20003f64270 */
[----:B------:R-:W4:Y:S01]  /*1b270*/  MUFU.TANH R114, R114 ;  /* 0x0000007200727308 */ /* 0x000f220000002400 */
[----:B------:R-:W-:Y:S02]  /*1b280*/  FSEL R147, R147, -INF , P4 ;  /* 0xff80000093937808 */ /* 0x000fe40002000000 */
        /* <DEDUP_REMOVED lines=10> */
[----:B------:R-:W-:Y:S02]  /*1b330*/  FSEL R122, R122, -INF , P3 ;  /* 0xff8000007a7a7808 */ /* 0x000fe40001800000 */
[----:B------:R-:W-:Y:S02]  /*1b340*/  FMNMX.FTZ R199, R151, R199, !PT ;  /* 0x000000c797c77209 */ /* 0x000fe40007810000 */
[----:B------:R-:W-:Y:S01]  /*1b350*/  ISETP.GT.AND P3, PT, R13, 0x88, PT ;  /* 0x000000880d00780c */ /* 0x000fe20003f64270 */
[----:B------:R-:W4:Y:S01]  /*1b360*/  MUFU.TANH R119, R119 ;  /* 0x0000007700777308 */ /* 0x000f220000002400 */
[----:B-1----:R-:W-:Y:S02]  /*1b370*/  FSEL R123, R123, -INF , P4 ;  /* 0xff8000007b7b7808 */ /* 0x002fe40002000000 */
[----:B------:R-:W-:Y:S02]  /*1b380*/  FMNMX.FTZ R199, R122, R199, !PT ;  /* 0x000000c77ac77209 */ /* 0x000fe40007810000 */
[----:B0-----:R-:W-:-:S02]  /*1b390*/  FMNMX.FTZ R14, R14, R88, !PT ;  /* 0x000000580e0e7209 */ /* 0x001fc40007810000 */
[----:B------:R-:W-:Y:S01]  /*1b3a0*/  ISETP.GT.AND P4, PT, R13, 0x89, PT ;  /* 0x000000890d00780c */ /* 0x000fe20003f84270 */
[----:B------:R-:W0:Y:S01]  /*1b3b0*/  MUFU.TANH R90, R90 ;  /* 0x0000005a005a7308 */ /* 0x000e220000002400 */
[----:B------:R-:W-:Y:S01]  /*1b3c0*/  FSEL R126, R126, -INF , P3 ;  /* 0xff8000007e7e7808 */ /* 0x000fe20001800000 */
[----:B------:R-:W1:Y:S01]  /*1b3d0*/  SHFL.BFLY PT, R88, R14, 0x1, 0x1f ;  /* 0x0c201f000e587f89 */ /* 0x000e6200000e0000 */
[----:B------:R-:W-:Y:S02]  /*1b3e0*/  FMNMX.FTZ R199, R123, R199, !PT ;  /* 0x000000c77bc77209 */ /* 0x000fe40007810000 */
[----:B------:R-:W-:Y:S02]  /*1b3f0*/  ISETP.GT.AND P3, PT, R13, 0x90, PT ;  /* 0x000000900d00780c */ /* 0x000fe40003f64270 */
[----:B--2---:R-:W-:Y:S01]  /*1b400*/  FSEL R127, R127, -INF , P4 ;  /* 0xff8000007f7f7808 */ /* 0x004fe20002000000 */
[----:B------:R-:W2:Y:S01]  /*1b410*/  MUFU.TANH R91, R91 ;  /* 0x0000005b005b7308 */ /* 0x000ea20000002400 */
[----:B------:R-:W-:-:S02]  /*1b420*/  FMNMX.FTZ R199, R126, R199, !PT ;  /* 0x000000c77ec77209 */ /* 0x000fc40007810000 */
[----:B------:R-:W-:Y:S02]  /*1b430*/  ISETP.GT.AND P4, PT, R13, 0x91, PT ;  /* 0x000000910d00780c */ /* 0x000fe40003f84270 */
[----:B---3--:R-:W-:Y:S02]  /*1b440*/  FSEL R130, R130, -INF , P3 ;  /* 0xff80000082827808 */ /* 0x008fe40001800000 */
[----:B------:R-:W-:Y:S01]  /*1b450*/  FMNMX.FTZ R199, R127, R199, !PT ;  /* 0x000000c77fc77209 */ /* 0x000fe20007810000 */
[----:B------:R-:W3:Y:S01]  /*1b460*/  MUFU.TANH R94, R94 ;  /* 0x0000005e005e7308 */ /* 0x000ee20000002400 */
[----:B------:R-:W-:Y:S02]  /*1b470*/  ISETP.GT.AND P3, PT, R13, 0x98, PT ;  /* 0x000000980d00780c */ /* 0x000fe40003f64270 */
[----:B----4-:R-:W-:Y:S02]  /*1b480*/  FSEL R131, R131, -INF , P4 ;  /* 0xff80000083837808 */ /* 0x010fe40002000000 */
[----:B------:R-:W-:-:S02]  /*1b490*/  FMNMX.FTZ R199, R130, R199, !PT ;  /* 0x000000c782c77209 */ /* 0x000fc40007810000 */
[----:B------:R-:W-:Y:S01]  /*1b4a0*/  ISETP.GT.AND P4, PT, R13, 0x99, PT ;  /* 0x000000990d00780c */ /* 0x000fe20003f84270 */
[----:B------:R-:W4:Y:S01]  /*1b4b0*/  MUFU.TANH R95, R95 ;  /* 0x0000005f005f7308 */ /* 0x000f220000002400 */
[----:B------:R-:W-:Y:S02]  /*1b4c0*/  FSEL R134, R134, -INF , P3 ;  /* 0xff80000086867808 */ /* 0x000fe40001800000 */
        /* <DEDUP_REMOVED lines=8> */
[----:B------:R-:W-:Y:S01]  /*1b550*/  MUFU.TANH R99, R99 ;  /* 0x0000006300637308 */ /* 0x000fe20000002400 */
[----:B-1----:R-:W-:Y:S01]  /*1b560*/  FMNMX.FTZ R14, R14, R88, !PT ;  /* 0x000000580e0e7209 */ /* 0x002fe20007810000 */
[----:B------:R-:W-:Y:S01]  /*1b570*/  IMAD.U32 R88, RZ, RZ, UR4 ;  /* 0x00000004ff587e24 */ /* 0x000fe2000f8e00ff */
[----:B------:R-:W-:Y:S02]  /*1b580*/  ISETP.GT.AND P3, PT, R13, 0xa8, PT ;  /* 0x000000a80d00780c */ /* 0x000fe40003f64270 */
[----:B------:R-:W-:Y:S01]  /*1b590*/  FSEL R107, R107, -INF , P4 ;  /* 0xff8000006b6b7808 */ /* 0x000fe20002000000 */
[----:B------:R-:W-:-:S01]  /*1b5a0*/  FFMA.FTZ R205, R14, R88, -8 ;  /* 0xc10000000ecd7423 */ /* 0x000fc20000010058 */
[----:B------:R-:W-:Y:S01]  /*1b5b0*/  FMNMX.FTZ R199, R106, R199, !PT ;  /* 0x000000c76ac77209 */ /* 0x000fe20007810000 */
[----:B------:R-:W1:Y:S01]  /*1b5c0*/  MUFU.TANH R102, R102 ;  /* 0x0000006600667308 */ /* 0x000e620000002400 */
[----:B------:R-:W-:-:S02]  /*1b5d0*/  ISETP.GT.AND P4, PT, R13, 0xa9, PT ;  /* 0x000000a90d00780c */ /* 0x000fc40003f84270 */
[----:B------:R-:W-:Y:S02]  /*1b5e0*/  FSEL R101, R101, -INF , P3 ;  /* 0xff80000065657808 */ /* 0x000fe40001800000 */
[----:B------:R-:W-:Y:S02]  /*1b5f0*/  FMNMX.FTZ R199, R107, R199, !PT ;  /* 0x000000c76bc77209 */ /* 0x000fe40007810000 */
[----:B------:R-:W-:Y:S02]  /*1b600*/  FSETP.NEU.FTZ.AND P2, PT, R14, -INF , PT ;  /* 0xff8000000e00780b */ /* 0x000fe40003f5d000 */
[----:B------:R-:W-:Y:S02]  /*1b610*/  ISETP.GT.AND P3, PT, R13, 0xb0, PT ;  /* 0x000000b00d00780c */ /* 0x000fe40003f64270 */
[----:B------:R-:W-:Y:S02]  /*1b620*/  FSEL R111, R111, -INF , P4 ;  /* 0xff8000006f6f7808 */ /* 0x000fe40002000000 */
[----:B------:R-:W-:-:S02]  /*1b630*/  FMNMX.FTZ R199, R101, R199, !PT ;  /* 0x000000c765c77209 */ /* 0x000fc40007810000 */
[----:B------:R-:W-:Y:S02]  /*1b640*/  FSEL R103, R205, RZ, P2 ;  /* 0x000000ffcd677208 */ /* 0x000fe40001000000 */
[----:B------:R0:W1:Y:S01]  /*1b650*/  MUFU.TANH R205, R206 ;  /* 0x000000ce00cd7308 */ /* 0x0000620000002400 */
[----:B------:R-:W-:Y:S02]  /*1b660*/  ISETP.GT.AND P4, PT, R13, 0xb1, PT ;  /* 0x000000b10d00780c */ /* 0x000fe40003f84270 */
[----:B------:R-:W-:Y:S01]  /*1b670*/  FSEL R114, R114, -INF , P3 ;  /* 0xff80000072727808 */ /* 0x000fe20001800000 */
[----:B------:R-:W-:-:S01]  /*1b680*/  FFMA.FTZ R204, R204, R88, -R103 ;  /* 0x00000058cccc7223 */ /* 0x000fc20000010867 */
[----:B------:R-:W-:Y:S01]  /*1b690*/  ISETP.GT.AND P3, PT, R13, 0xb8, PT ;  /* 0x000000b80d00780c */ /* 0x000fe20003f64270 */
[----:B------:R-:W-:-:S01]  /*1b6a0*/  FFMA.FTZ R128, R128, R88, -R103 ;  /* 0x0000005880807223 */ /* 0x000fc20000010867 */
[----:B------:R-:W-:Y:S01]  /*1b6b0*/  FSEL R115, R115, -INF , P4 ;  /* 0xff80000073737808 */ /* 0x000fe20002000000 */
[----:B------:R-:W-:-:S01]  /*1b6c0*/  FFMA.FTZ R15, R15, R88, -R103 ;  /* 0x000000580f0f7223 */ /* 0x000fc20000010867 */
[----:B0-----:R-:W-:Y:S01]  /*1b6d0*/  FMNMX.FTZ R206, R111, R199, !PT ;  /* 0x000000c76fce7209 */ /* 0x001fe20007810000 */
[----:B------:R-:W-:-:S01]  /*1b6e0*/  FFMA.FTZ R186, R186, R88, -R103 ;  /* 0x00000058baba7223 */ /* 0x000fc20000010867 */
[----:B------:R-:W-:Y:S01]  /*1b6f0*/  ISETP.GT.AND P4, PT, R13, 0xb9, PT ;  /* 0x000000b90d00780c */ /* 0x000fe20003f84270 */
[----:B------:R0:W-:Y:S01]  /*1b700*/  MUFU.EX2 R199, R204 ;  /* 0x000000cc00c77308 */ /* 0x0001e20000000800 */
[----:B------:R-:W-:Y:S01]  /*1b710*/  FMNMX.FTZ R206, R114, R206, !PT ;  /* 0x000000ce72ce7209 */ /* 0x000fe20007810000 */
[-CC-:B------:R-:W-:Y:S01]  /*1b720*/  FFMA.FTZ R187, R187, R88.reuse, -R103.reuse ;  /* 0x00000058bbbb7223 */ /* 0x180fe20000010867 */
[----:B------:R-:W-:Y:S01]  /*1b730*/  FSEL R118, R118, -INF , P3 ;  /* 0xff80000076767808 */ /* 0x000fe20001800000 */
[--C-:B------:R-:W-:Y:S01]  /*1b740*/  FFMA.FTZ R190, R190, R88, -R103.reuse ;  /* 0x00000058bebe7223 */ /* 0x100fe20000010867 */
[----:B------:R-:W-:Y:S01]  /*1b750*/  FMNMX.FTZ R206, R115, R206, !PT ;  /* 0x000000ce73ce7209 */ /* 0x000fe20007810000 */
[-CC-:B------:R-:W-:Y:S01]  /*1b760*/  FFMA.FTZ R191, R191, R88.reuse, -R103.reuse ;  /* 0x00000058bfbf7223 */ /* 0x180fe20000010867 */
[----:B------:R-:W-:Y:S01]  /*1b770*/  ISETP.GT.AND P3, PT, R13, 0xc0, PT ;  /* 0x000000c00d00780c */ /* 0x000fe20003f64270 */
[----:B------:R-:W-:Y:S01]  /*1b780*/  MUFU.EX2 R128, R128 ;  /* 0x0000008000807308 */ /* 0x000fe20000000800 */
[----:B0-----:R-:W-:-:S01]  /*1b790*/  FFMA.FTZ R204, R129, R88, -R103 ;  /* 0x0000005881cc7223 */ /* 0x001fc20000010867 */
[----:B------:R-:W-:Y:S01]  /*1b7a0*/  FSEL R129, R119, -INF , P4 ;  /* 0xff80000077817808 */ /* 0x000fe20002000000 */
[----:B------:R-:W-:-:S01]  /*1b7b0*/  FFMA.FTZ R194, R194, R88, -R103 ;  /* 0x00000058c2c27223 */ /* 0x000fc20000010867 */
[----:B------:R-:W-:Y:S01]  /*1b7c0*/  FMNMX.FTZ R206, R118, R206, !PT ;  /* 0x000000ce76ce7209 */ /* 0x000fe20007810000 */
[----:B------:R-:W-:-:S01]  /*1b7d0*/  FFMA.FTZ R195, R195, R88, -R103 ;  /* 0x00000058c3c37223 */ /* 0x000fc20000010867 */
[----:B------:R-:W-:Y:S01]  /*1b7e0*/  ISETP.GT.AND P4, PT, R13, 0xc1, PT ;  /* 0x000000c10d00780c */ /* 0x000fe20003f84270 */
[----:B------:R-:W-:-:S01]  /*1b7f0*/  FFMA.FTZ R168, R168, R88, -R103 ;  /* 0x00000058a8a87223 */ /* 0x000fc20000010867 */
        /* <DEDUP_REMOVED lines=9> */
[----:B0-----:R-:W-:Y:S01]  /*1b890*/  FSEL R204, R90, -INF , P3 ;  /* 0xff8000005acc7808 */ /* 0x001fe20001800000 */
[--C-:B------:R-:W-:Y:S01]  /*1b8a0*/  FFMA.FTZ R152, R152, R88, -R103.reuse ;  /* 0x0000005898987223 */ /* 0x100fe20000010867 */
[----:B------:R-:W-:Y:S01]  /*1b8b0*/  FMNMX.FTZ R90, R129, R206, !PT ;  /* 0x000000ce815a7209 */ /* 0x000fe20007810000 */
[-CC-:B------:R-:W-:Y:S01]  /*1b8c0*/  FFMA.FTZ R153, R153, R88.reuse, -R103.reuse ;  /* 0x0000005899997223 */ /* 0x180fe20000010867 */
[----:B------:R-:W-:Y:S01]  /*1b8d0*/  ISETP.GT.AND P3, PT, R13, 0xc8, PT ;  /* 0x000000c80d00780c */ /* 0x000fe20003f64270 */
[-CC-:B------:R-:W-:Y:S01]  /*1b8e0*/  FFMA.FTZ R156, R156, R88.reuse, -R103.reuse ;  /* 0x000000589c9c7223 */ /* 0x180fe20000010867 */
[----:B--2---:R-:W-:Y:S01]  /*1b8f0*/  FSEL R206, R91, -INF , P4 ;  /* 0xff8000005bce7808 */ /* 0x004fe20002000000 */
[--C-:B------:R-:W-:Y:S01]  /*1b900*/  FFMA.FTZ R91, R133, R88, -R103.reuse ;  /* 0x00000058855b7223 */ /* 0x100fe20000010867 */
[----:B------:R-:W-:Y:S01]  /*1b910*/  FMNMX.FTZ R90, R204, R90, !PT ;  /* 0x0000005acc5a7209 */ /* 0x000fe20007810000 */
[----:B------:R-:W-:Y:S01]  /*1b920*/  MUFU.EX2 R186, R186 ;  /* 0x000000ba00ba7308 */ /* 0x000fe20000000800 */
[----:B------:R-:W-:Y:S01]  /*1b930*/  ISETP.GT.AND P4, PT, R13, 0xc9, PT ;  /* 0x000000c90d00780c */ /* 0x000fe20003f84270 */
[-CC-:B------:R-:W-:Y:S01]  /*1b940*/  FFMA.FTZ R157, R157, R88.reuse, -R103.reuse ;  /* 0x000000589d9d7223 */ /* 0x180fe20000010867 */
[----:B---3--:R-:W-:Y:S01]  /*1b950*/  FSEL R94, R94, -INF , P3 ;  /* 0xff8000005e5e7808 */ /* 0x008fe20001800000 */
[--C-:B------:R-:W-:Y:S01]  /*1b960*/  FFMA.FTZ R160, R160, R88, -R103.reuse ;  /* 0x00000058a0a07223 */ /* 0x100fe20000010867 */
[----:B------:R-:W-:Y:S01]  /*1b970*/  FMNMX.FTZ R90, R206, R90, !PT ;  /* 0x0000005ace5a7209 */ /* 0x000fe20007810000 */
[-CC-:B------:R-:W-:Y:S01]  /*1b980*/  FFMA.FTZ R161, R161, R88.reuse, -R103.reuse ;  /* 0x00000058a1a17223 */ /* 0x180fe20000010867 */
[----:B------:R-:W-:Y:S01]  /*1b990*/  ISETP.GT.AND P3, PT, R13, 0xd0, PT ;  /* 0x000000d00d00780c */ /* 0x000fe20003f64270 */
[----:B------:R-:W-:Y:S01]  /*1b9a0*/  MUFU.EX2 R187, R187 ;  /* 0x000000bb00bb7308 */ /* 0x000fe20000000800 */
[----:B----4-:R-:W-:Y:S01]  /*1b9b0*/  FSEL R133, R95, -INF , P4 ;  /* 0xff8000005f857808 */ /* 0x010fe20002000000 */
[--C-:B------:R-:W-:Y:S01]  /*1b9c0*/  FFMA.FTZ R164, R164, R88, -R103.reuse ;  /* 0x00000058a4a47223 */ /* 0x100fe20000010867 */
[----:B------:R-:W-:Y:S01]  /*1b9d0*/  FMNMX.FTZ R90, R94, R90, !PT ;  /* 0x0000005a5e5a7209 */ /* 0x000fe20007810000 */
[-CC-:B------:R-:W-:Y:S01]  /*1b9e0*/  FFMA.FTZ R165, R165, R88.reuse, -R103.reuse ;  /* 0x00000058a5a57223 */ /* 0x180fe20000010867 */
[----:B------:R-:W-:Y:S01]  /*1b9f0*/  ISETP.GT.AND P4, PT, R13, 0xd1, PT ;  /* 0x000000d10d00780c */ /* 0x000fe20003f84270 */
[--C-:B------:R-:W-:Y:S01]  /*1ba00*/  FFMA.FTZ R136, R136, R88, -R103.reuse ;  /* 0x0000005888887223 */ /* 0x100fe20000010867 */
[----:B------:R-:W-:Y:S01]  /*1ba10*/  FSEL R98, R98, -INF , P3 ;  /* 0xff80000062627808 */ /* 0x000fe20001800000 */
[----:B------:R0:W-:Y:S01]  /*1ba20*/  MUFU.EX2 R95, R91 ;  /* 0x0000005b005f7308 */ /* 0x0001e20000000800 */
[----:B------:R-:W-:Y:S01]  /*1ba30*/  FMNMX.FTZ R90, R133, R90, !PT ;  /* 0x0000005a855a7209 */ /* 0x000fe20007810000 */
[-CC-:B------:R-:W-:Y:S01]  /*1ba40*/  FFMA.FTZ R137, R137, R88.reuse, -R103.reuse ;  /* 0x0000005889897223 */ /* 0x180fe20000010867 */
[----:B------:R-:W-:Y:S01]  /*1ba50*/  ISETP.GT.AND P3, PT, R13, 0xd8, PT ;  /* 0x000000d80d00780c */ /* 0x000fe20003f64270 */
[--C-:B------:R-:W-:Y:S01]  /*1ba60*/  FFMA.FTZ R140, R140, R88, -R103.reuse ;  /* 0x000000588c8c7223 */ /* 0x100fe20000010867 */
[----:B------:R-:W-:Y:S01]  /*1ba70*/  FMNMX.FTZ R90, R98, R90, !PT ;  /* 0x0000005a625a7209 */ /* 0x000fe20007810000 */
[-CC-:B------:R-:W-:Y:S01]  /*1ba80*/  FFMA.FTZ R141, R141, R88.reuse, -R103.reuse ;  /* 0x000000588d8d7223 */ /* 0x180fe20000010867 */
[----:B-1----:R-:W-:Y:S01]  /*1ba90*/  FSEL R102, R102, -INF , P3 ;  /* 0xff80000066667808 */ /* 0x002fe20001800000 */
[----:B------:R-:W-:Y:S01]  /*1baa0*/  MUFU.EX2 R190, R190 ;  /* 0x000000be00be7308 */ /* 0x000fe20000000800 */
[----:B0-----:R-:W-:-:S01]  /*1bab0*/  FFMA.FTZ R91, R104, R88, -R103 ;  /* 0x00000058685b7223 */ /* 0x001fc20000010867 */
[----:B------:R-:W-:Y:S01]  /*1bac0*/  FSEL R104, R99, -INF , P4 ;  /* 0xff80000063687808 */ /* 0x000fe20002000000 */
[----:B------:R-:W-:-:S01]  /*1bad0*/  FFMA.FTZ R144, R144, R88, -R103 ;  /* 0x0000005890907223 */ /* 0x000fc20000010867 */
[----:B------:R-:W-:Y:S01]  /*1bae0*/  ISETP.GT.AND P4, PT, R13, 0xd9, PT ;  /* 0x000000d90d00780c */ /* 0x000fe20003f84270 */
[----:B------:R-:W-:-:S01]  /*1baf0*/  FFMA.FTZ R145, R145, R88, -R103 ;  /* 0x0000005891917223 */ /* 0x000fc20000010867 */
[----:B------:R-:W-:Y:S01]  /*1bb00*/  FMNMX.FTZ R90, R104, R90, !PT ;  /* 0x0000005a685a7209 */ /* 0x000fe20007810000 */
[----:B------:R-:W-:-:S01]  /*1bb10*/  FFMA.FTZ R148, R148, R88, -R103 ;  /* 0x0000005894947223 */ /* 0x000fc20000010867 */
[----:B------:R-:W-:Y:S01]  /*1bb20*/  FSEL R205, R205, -INF , P4 ;  /* 0xff800000cdcd7808 */ /* 0x000fe20002000000 */
[----:B------:R-:W-:Y:S01]  /*1bb30*/  MUFU.EX2 R191, R191 ;  /* 0x000000bf00bf7308 */ /* 0x000fe20000000800 */
[----:B------:R-:W-:Y:S01]  /*1bb40*/  FMNMX.FTZ R13, R102, R90, !PT ;  /* 0x0000005a660d7209 */ /* 0x000fe20007810000 */
[-CC-:B------:R-:W-:Y:S01]  /*1bb50*/  FFMA.FTZ R149, R149, R88.reuse, -R103.reuse ;  /* 0x0000005895957223 */ /* 0x180fe20000010867 */
[----:B------:R-:W-:-:S01]  /*1bb60*/  FFMA.FTZ R120, R120, R88, -R103 ;  /* 0x0000005878787223 */ /* 0x000fc20000010867 */
[-CC-:B------:R-:W-:Y:S01]  /*1bb70*/  FFMA.FTZ R121, R121, R88.reuse, -R103.reuse ;  /* 0x0000005879797223 */ /* 0x180fe20000010867 */
[----:B------:R-:W-:Y:S01]  /*1bb80*/  FMNMX.FTZ R13, R205, R13, !PT ;  /* 0x0000000dcd0d7209 */ /* 0x000fe20007810000 */
[-CC-:B------:R-:W-:Y:S01]  /*1bb90*/  FFMA.FTZ R198, R198, R88.reuse, -R103.reuse ;  /* 0x00000058c6c67223 */ /* 0x180fe20000010867 */
[----:B------:R-:W-:-:S01]  /*1bba0*/  FFMA.FTZ R125, R125, R88, -R103 ;  /* 0x000000587d7d7223 */ /* 0x000fc20000010867 */
[----:B------:R-:W-:Y:S01]  /*1bbb0*/  MUFU.EX2 R194, R194 ;  /* 0x000000c200c27308 */ /* 0x000fe20000000800 */
[----:B------:R-:W-:-:S01]  /*1bbc0*/  FFMA.FTZ R132, R132, R88, -R103 ;  /* 0x0000005884847223 */ /* 0x000fc20000010867 */
[----:B------:R-:W0:Y:S01]  /*1bbd0*/  SHFL.BFLY PT, R90, R13, 0x2, 0x1f ;  /* 0x0c401f000d5a7f89 */ /* 0x000e2200000e0000 */
        /* <DEDUP_REMOVED lines=16> */
[----:B------:R-:W-:-:S05]  /*1bce0*/  FFMA.FTZ R103, R124, R88, -R103 ;  /* 0x000000587c677223 */ /* 0x000fca0000010867 */
[----:B------:R-:W-:Y:S01]  /*1bcf0*/  MUFU.EX2 R169, R169 ;  /* 0x000000a900a97308 */ /* 0x000fe20000000800 */
[----:B0-----:R-:W-:-:S05]  /*1bd00*/  FMNMX.FTZ R13, R13, R90, !PT ;  /* 0x0000005a0d0d7209 */ /* 0x001fca0007810000 */
[----:B------:R-:W0:Y:S02]  /*1bd10*/  SHFL.BFLY PT, R90, R13, 0x1, 0x1f ;  /* 0x0c201f000d5a7f89 */ /* 0x000e2400000e0000 */
[----:B------:R-:W-:Y:S08]  /*1bd20*/  MUFU.EX2 R172, R172 ;  /* 0x000000ac00ac7308 */ /* 0x000ff00000000800 */
[----:B------:R1:W-:Y:S08]  /*1bd30*/  MUFU.EX2 R99, R91 ;  /* 0x0000005b00637308 */ /* 0x0003f00000000800 */
[----:B------:R-:W-:Y:S01]  /*1bd40*/  MUFU.EX2 R173, R173 ;  /* 0x000000ad00ad7308 */ /* 0x000fe20000000800 */
[----:B0-----:R-:W-:-:S07]  /*1bd50*/  FMNMX.FTZ R13, R13, R90, !PT ;  /* 0x0000005a0d0d7209 */ /* 0x001fce0007810000 */
[----:B------:R-:W-:Y:S01]  /*1bd60*/  MUFU.EX2 R176, R176 ;  /* 0x000000b000b07308 */ /* 0x000fe20000000800 */
[----:B------:R-:W-:Y:S02]  /*1bd70*/  FSEL R90, R14, RZ, P2 ;  /* 0x000000ff0e5a7208 */ /* 0x000fe40001000000 */
[C---:B------:R-:W-:Y:S01]  /*1bd80*/  FSETP.NEU.FTZ.AND P3, PT, R13.reuse, -INF , PT ;  /* 0xff8000000d00780b */ /* 0x040fe20003f7d000 */
[----:B------:R-:W-:-:S01]  /*1bd90*/  FFMA.FTZ R207, R13, R88, -8 ;  /* 0xc10000000dcf7423 */ /* 0x000fc20000010058 */
[----:B------:R-:W-:Y:S01]  /*1bda0*/  ISETP.NE.AND P2, PT, R208, RZ, PT ;  /* 0x000000ffd000720c */ /* 0x000fe20003f45270 */
[----:B------:R-:W-:-:S01]  /*1bdb0*/  FADD.FTZ R90, -R90, R3 ;  /* 0x000000035a5a7221 */ /* 0x000fc20000010100 */
[----:B-1----:R-:W-:Y:S01]  /*1bdc0*/  FSEL R91, R13, RZ, P3 ;  /* 0x000000ff0d5b7208 */ /* 0x002fe20001800000 */
[----:B------:R-:W-:Y:S01]  /*1bdd0*/  MUFU.EX2 R177, R177 ;  /* 0x000000b100b17308 */ /* 0x000fe20000000800 */
[----:B------:R-:W-:Y:S01]  /*1bde0*/  FSEL R207, R207, RZ, P3 ;  /* 0x000000ffcfcf7208 */ /* 0x000fe20001800000 */
[----:B------:R-:W-:Y:S01]  /*1bdf0*/  FMUL.FTZ R90, R90, R88 ;  /* 0x000000585a5a7220 */ /* 0x000fe20000410000 */
[----:B------:R-:W-:Y:S01]  /*1be00*/  SHF.R.U32.HI R208, RZ, 0x7, R227 ;  /* 0x00000007ffd07819 */ /* 0x000fe200000116e3 */
[----:B------:R-:W-:-:S02]  /*1be10*/  FADD.FTZ R91, -R91, R0 ;  /* 0x000000005b5b7221 */ /* 0x000fc40000010100 */
[----:B------:R-:W-:-:S01]  /*1be20*/  FFMA.FTZ R3, R142, R88, -R207 ;  /* 0x000000588e037223 */ /* 0x000fc200000108cf */
[-CC-:B------:R-:W-:Y:S01]  /*1be30*/  FFMA.FTZ R124, R184, R88.reuse, -R207.reuse ;  /* 0x00000058b87c7223 */ /* 0x180fe200000108cf */
[----:B------:R-:W0:Y:S01]  /*1be40*/  MUFU.EX2 R142, R90 ;  /* 0x0000005a008e7308 */ /* 0x000e220000000800 */
[-C--:B------:R-:W-:Y:S01]  /*1be50*/  FMUL.FTZ R0, R91, R88.reuse ;  /* 0x000000585b007220 */ /* 0x080fe20000410000 */
        /* <DEDUP_REMOVED lines=23> */
[----:B------:R-:W-:-:S01]  /*1bfd0*/  FADD.FTZ R236, R186, R236 ;  /* 0x000000ecbaec7221 */ /* 0x000fc20000010000 */
[----:B------:R-:W-:-:S02]  /*1bfe0*/  VIADD R90, R12, 0x600 ;  /* 0x000006000c5a7836 */ /* 0x000fc40000000000 */
[----:B------:R-:W-:-:S01]  /*1bff0*/  FFMA.FTZ R159, R159, R88, -R207 ;  /* 0x000000589f9f7223 */ /* 0x000fc200000108cf */
[----:B------:R-:W-:Y:S01]  /*1c000*/  FFMA.FTZ R12, R111, R88, -R207 ;  /* 0x000000586f0c7223 */ /* 0x000fe200000108cf */
[----:B------:R-:W-:-:S01]  /*1c010*/  FADD.FTZ R236, R187, R236 ;  /* 0x000000ecbbec7221 */ /* 0x000fc20000010000 */
[----:B------:R-:W-:Y:S01]  /*1c020*/  FFMA.FTZ R162, R162, R88, -R207 ;  /* 0x00000058a2a27223 */ /* 0x000fe200000108cf */
[----:B------:R-:W-:Y:S01]  /*1c030*/  R2UR UR6, R90 ;  /* 0x000000005a0672ca */ /* 0x000fe200000e0000 */
[----:B------:R-:W-:Y:S01]  /*1c040*/  MUFU.EX2 R181, R181 ;  /* 0x000000b500b57308 */ /* 0x000fe20000000800 */
[----:B------:R-:W-:-:S01]  /*1c050*/  FADD.FTZ R236, R190, R236 ;  /* 0x000000ecbeec7221 */ /* 0x000fc20000010000 */
[-CC-:B------:R-:W-:Y:S01]  /*1c060*/  FFMA.FTZ R163, R163, R88.reuse, -R207.reuse ;  /* 0x00000058a3a37223 */ /* 0x180fe200000108cf */
[----:B------:R-:W-:-:S01]  /*1c070*/  FFMA.FTZ R166, R166, R88, -R207 ;  /* 0x00000058a6a67223 */ /* 0x000fc200000108cf */
[----:B------:R-:W-:Y:S01]  /*1c080*/  FFMA.FTZ R167, R167, R88, -R207 ;  /* 0x00000058a7a77223 */ /* 0x000fe200000108cf */
[----:B------:R-:W-:-:S01]  /*1c090*/  FADD.FTZ R236, R191, R236 ;  /* 0x000000ecbfec7221 */ /* 0x000fc20000010000 */
[-CC-:B------:R-:W-:Y:S01]  /*1c0a0*/  FFMA.FTZ R138, R138, R88.reuse, -R207.reuse ;  /* 0x000000588a8a7223 */ /* 0x180fe200000108cf */
[----:B------:R-:W-:-:S01]  /*1c0b0*/  FFMA.FTZ R139, R139, R88, -R207 ;  /* 0x000000588b8b7223 */ /* 0x000fc200000108cf */
[----:B------:R-:W1:Y:S01]  /*1c0c0*/  MUFU.EX2 R184, R184 ;  /* 0x000000b800b87308 */ /* 0x000e620000000800 */
[----:B------:R-:W-:-:S01]  /*1c0d0*/  FADD.FTZ R236, R194, R236 ;  /* 0x000000ecc2ec7221 */ /* 0x000fc20000010000 */
[----:B0-----:R-:W-:Y:S01]  /*1c0e0*/  FFMA.FTZ R235, R0, R235, R124 ;  /* 0x000000eb00eb7223 */ /* 0x001fe2000001007c */
[----:B------:R-:W-:-:S01]  /*1c0f0*/  FFMA.FTZ R143, R143, R88, -R207 ;  /* 0x000000588f8f7223 */ /* 0x000fc200000108cf */
[----:B------:R-:W-:Y:S01]  /*1c100*/  FFMA.FTZ R146, R146, R88, -R207 ;  /* 0x0000005892927223 */ /* 0x000fe200000108cf */
[----:B------:R-:W-:-:S01]  /*1c110*/  FADD.FTZ R236, R195, R236 ;  /* 0x000000ecc3ec7221 */ /* 0x000fc20000010000 */
[-CC-:B------:R-:W-:Y:S01]  /*1c120*/  FFMA.FTZ R147, R147, R88.reuse, -R207.reuse ;  /* 0x0000005893937223 */ /* 0x180fe200000108cf */
[----:B------:R-:W-:-:S01]  /*1c130*/  FFMA.FTZ R150, R150, R88, -R207 ;  /* 0x0000005896967223 */ /* 0x000fc200000108cf */
        /* <DEDUP_REMOVED lines=10> */
[----:B-1----:R-:W-:Y:S01]  /*1c1e0*/  FADD.FTZ R235, R184, R235 ;  /* 0x000000ebb8eb7221 */ /* 0x002fe20000010000 */
[----:B------:R-:W-:-:S01]  /*1c1f0*/  FFMA.FTZ R130, R130, R88, -R207 ;  /* 0x0000005882827223 */ /* 0x000fc200000108cf */
[----:B------:R-:W-:Y:S01]  /*1c200*/  FFMA.FTZ R131, R131, R88, -R207 ;  /* 0x0000005883837223 */ /* 0x000fe200000108cf */
[----:B------:R-:W-:-:S01]  /*1c210*/  FADD.FTZ R236, R173, R236 ;  /* 0x000000ecadec7221 */ /* 0x000fc20000010000 */
[-CC-:B------:R-:W-:Y:S01]  /*1c220*/  FFMA.FTZ R134, R134, R88.reuse, -R207.reuse ;  /* 0x0000005886867223 */ /* 0x180fe200000108cf */
[----:B------:R-:W-:-:S01]  /*1c230*/  FFMA.FTZ R135, R135, R88, -R207 ;  /* 0x0000005887877223 */ /* 0x000fc200000108cf */
[----:B------:R-:W1:Y:S01]  /*1c240*/  MUFU.EX2 R153, R153 ;  /* 0x0000009900997308 */ /* 0x000e620000000800 */
[----:B------:R-:W-:-:S01]  /*1c250*/  FADD.FTZ R236, R176, R236 ;  /* 0x000000ecb0ec7221 */ /* 0x000fc20000010000 */
[-CC-:B------:R-:W-:Y:S01]  /*1c260*/  FFMA.FTZ R106, R106, R88.reuse, -R207.reuse ;  /* 0x000000586a6a7223 */ /* 0x180fe200000108cf */
[----:B------:R-:W-:-:S01]  /*1c270*/  FFMA.FTZ R107, R107, R88, -R207 ;  /* 0x000000586b6b7223 */ /* 0x000fc200000108cf */
[----:B------:R-:W-:Y:S01]  /*1c280*/  FFMA.FTZ R101, R101, R88, -R207 ;  /* 0x0000005865657223 */ /* 0x000fe200000108cf */
[----:B------:R-:W-:-:S01]  /*1c290*/  FADD.FTZ R236, R177, R236 ;  /* 0x000000ecb1ec7221 */ /* 0x000fc20000010000 */
[-CC-:B------:R-:W-:Y:S01]  /*1c2a0*/  FFMA.FTZ R90, R115, R88.reuse, -R207.reuse ;  /* 0x00000058735a7223 */ /* 0x180fe200000108cf */
[----:B------:R-:W-:-:S01]  /*1c2b0*/  FFMA.FTZ R114, R114, R88, -R207 ;  /* 0x0000005872727223 */ /* 0x000fc200000108cf */
[----:B------:R-:W2:Y:S01]  /*1c2c0*/  MUFU.EX2 R188, R188 ;  /* 0x000000bc00bc7308 */ /* 0x000ea20000000800 */
[----:B------:R-:W-:-:S01]  /*1c2d0*/  FADD.FTZ R236, R180, R236 ;  /* 0x000000ecb4ec7221 */ /* 0x000fc20000010000 */
[----:B0-----:R-:W-:Y:S01]  /*1c2e0*/  FADD.FTZ R235, R185, R235 ;  /* 0x000000ebb9eb7221 */ /* 0x001fe20000010000 */
[----:B------:R-:W-:-:S01]  /*1c2f0*/  FFMA.FTZ R118, R118, R88, -R207 ;  /* 0x0000005876767223 */ /* 0x000fc200000108cf */
[----:B------:R-:W-:Y:S01]  /*1c300*/  FFMA.FTZ R204, R204, R88, -R207 ;  /* 0x00000058cccc7223 */ /* 0x000fe200000108cf */
[----:B------:R-:W-:-:S01]  /*1c310*/  FADD.FTZ R236, R181, R236 ;  /* 0x000000ecb5ec7221 */ /* 0x000fc20000010000 */
[-CC-:B------:R-:W-:Y:S01]  /*1c320*/  FFMA.FTZ R206, R206, R88.reuse, -R207.reuse ;  /* 0x00000058cece7223 */ /* 0x180fe200000108cf */
[----:B------:R-:W-:-:S01]  /*1c330*/  FFMA.FTZ R94, R94, R88, -R207 ;  /* 0x000000585e5e7223 */ /* 0x000fc200000108cf */
[----:B------:R-:W0:Y:S01]  /*1c340*/  MUFU.EX2 R156, R156 ;  /* 0x0000009c009c7308 */ /* 0x000e220000000800 */
[----:B------:R-:W-:-:S01]  /*1c350*/  FADD.FTZ R236, R152, R236 ;  /* 0x000000ec98ec7221 */ /* 0x000fc20000010000 */
[-CC-:B------:R-:W-:Y:S01]  /*1c360*/  FFMA.FTZ R133, R133, R88.reuse, -R207.reuse ;  /* 0x0000005885857223 */ /* 0x180fe200000108cf */
[----:B------:R-:W-:-:S01]  /*1c370*/  FFMA.FTZ R98, R98, R88, -R207 ;  /* 0x0000005862627223 */ /* 0x000fc200000108cf */
[----:B------:R-:W-:Y:S01]  /*1c380*/  FFMA.FTZ R104, R104, R88, -R207 ;  /* 0x0000005868687223 */ /* 0x000fe200000108cf */
[----:B-1----:R-:W-:-:S01]  /*1c390*/  FADD.FTZ R236, R153, R236 ;  /* 0x000000ec99ec7221 */ /* 0x002fc20000010000 */
[-CC-:B------:R-:W-:Y:S01]  /*1c3a0*/  FFMA.FTZ R102, R102, R88.reuse, -R207.reuse ;  /* 0x0000005866667223 */ /* 0x180fe200000108cf */
[----:B------:R-:W-:-:S01]  /*1c3b0*/  FFMA.FTZ R205, R205, R88, -R207 ;  /* 0x00000058cdcd7223 */ /* 0x000fc200000108cf */
        /* <DEDUP_REMOVED lines=44> */
[----:B------:R-:W-:-:S05]  /*1c680*/  IMAD.MOV.U32 R91, RZ, RZ, -0x3ffffff0 ;  /* 0xc0000010ff5b7424 */ /* 0x000fca00078e00ff */
[----:B------:R-:W-:Y:S01]  /*1c690*/  R2UR UR7, R91 ;  /* 0x000000005b0772ca */ /* 0x000fe200000e0000 */
[----:B------:R-:W2:Y:S01]  /*1c6a0*/  MUFU.EX2 R154, R154 ;  /* 0x0000009a009a7308 */ /* 0x000ea20000000800 */
[----:B0-----:R-:W-:-:S01]  /*1c6b0*/  FADD.FTZ R235, R182, R235 ;  /* 0x000000ebb6eb7221 */ /* 0x001fc20000010000 */
[----:B------:R-:W-:-:S06]  /*1c6c0*/  FFMA.FTZ R91, R129, R88, -R207 ;  /* 0x00000058815b7223 */ /* 0x000fcc00000108cf */
[----:B------:R-:W0:Y:S01]  /*1c6d0*/  MUFU.EX2 R155, R155 ;  /* 0x0000009b009b7308 */ /* 0x000e220000000800 */
[----:B-1----:R-:W-:-:S03]  /*1c6e0*/  FADD.FTZ R235, R183, R235 ;  /* 0x000000ebb7eb7221 */ /* 0x002fc60000010000 */
[----:B------:R-:W-:Y:S04]  /*1c6f0*/  QGMMA.64x128x32.F32.E4M3.E4M3 R24, R200, gdesc[UR4], R24, gsb0 ;  /* 0x01e00004c8187df3 */ /* 0x000fe80008000818 */
        /* <DEDUP_REMOVED lines=112> */
[----:B--2---:R-:W-:Y:S01]  /*1ce00*/  IADD3 R133, -R208, 0xb, RZ ;  /* 0x0000000bd0857810 */ /* 0x004fe20007ffe1ff */
[----:B-1----:R-:W-:-:S04]  /*1ce10*/  FADD.FTZ R197, R92, R197 ;  /* 0x000000c55cc57221 */ /* 0x002fc80000010000 */
[----:B------:R1:W-:Y:S06]  /*1ce20*/  BAR.ARV R133, 0x100 ;  /* 0x000400850000751d */ /* 0x0003ec0000002000 */
[----:B------:R-:W2:Y:S01]  /*1ce30*/  MUFU.EX2 R98, R98 ;  /* 0x0000006200627308 */ /* 0x000ea20000000800 */
[----:B---3--:R-:W-:-:S01]  /*1ce40*/  FADD.FTZ R200, R129, R200 ;  /* 0x000000c881c87221 */ /* 0x008fc20000010000 */
[----:B-1----:R-:W-:Y:S02]  /*1ce50*/  @!P2 IMAD R133, R21, 0x8, R16 ;  /* 0x000000081585a824 */ /* 0x002fe400078e0210 */
[----:B0-----:R-:W-:-:S02]  /*1ce60*/  FADD.FTZ R197, R93, R197 ;  /* 0x000000c55dc57221 */ /* 0x001fc40000010000 */
[----:B------:R-:W-:Y:S02]  /*1ce70*/  @!P2 VIADD R133, R133, 0x2e840 ;  /* 0x0002e8408585a836 */ /* 0x000fe40000000000 */
[----:B------:R-:W0:Y:S03]  /*1ce80*/  MUFU.EX2 R96, R96 ;  /* 0x0000006000607308 */ /* 0x000e260000000800 */
[----:B------:R-:W-:-:S04]  /*1ce90*/  @!P2 PRMT R133, RZ, 0x654, R133 ;  /* 0x00000654ff85a816 */ /* 0x000fc80000000085 */
[----:B------:R1:W-:Y:S01]  /*1cea0*/  @!P2 SYNCS.ARRIVE.TRANS64.RED.A1T0 RZ, [R133+URZ], RZ ;  /* 0x000000ff85ffa9a7 */ /* 0x0003e2000810043f */
        /* <DEDUP_REMOVED lines=9> */
[----:B0-----:R-:W-:-:S01]  /*1cf40*/  FADD.FTZ R200, R102, R200 ;  /* 0x000000c866c87221 */ /* 0x001fc20000010000 */
[----:B---3--:R-:W-:-:S03]  /*1cf50*/  FADD.FTZ R236, R103, R197 ;  /* 0x000000c567ec7221 */ /* 0x008fc60000010000 */
[----:B--2---:R-:W-:Y:S01]  /*1cf60*/  FADD.FTZ R235, R205, R200 ;  /* 0x000000c8cdeb7221 */ /* 0x004fe20000010000 */
[----:B-1----:R-:W-:Y:S06]  /*1cf70*/  @!P1 BRA `(.L_x_8131) ;  /* 0x0000000000049947 */ /* 0x002fec0003800000 */
[----:B------:R-:W-:Y:S01]  /*1cf80*/  BPT.TRAP 0x1 ;  /* 0x000000040000795c */ /* 0x000fe20000300000 */
.L_x_8131:
[----:B------:R-:W2:Y:S02]  /*1cf90*/  LDL R133, [R1+0x54] ;  /* 0x0000540001857983 */ /* 0x000ea40000100800 */
[----:B--2---:R-:W-:Y:S01]  /*1cfa0*/  R2UR UR4, R133 ;  /* 0x00000000850472ca */ /* 0x004fe200000e0000 */
[----:B------:R-:W-:Y:S02]  /*1cfb0*/  IMAD R133, R231, 0x8, R16 ;  /* 0x00000008e7857824 */ /* 0x000fe400078e0210 */
[----:B------:R-:W2:Y:S01]  /*1cfc0*/  LDL R231, [R1+0x3c] ;  /* 0x00003c0001e77983 */ /* 0x000ea20000100800 */
[----:B------:R-:W-:Y:S01]  /*1cfd0*/  F2FP.SATFINITE.E4M3.F32.PACK_AB_MERGE_C R12, R12, R101, RZ ;  /* 0x000000650c0c723e */ /* 0x000fe200048070ff */
[-C--:B------:R-:W-:Y:S01]  /*1cfe0*/  FMUL.FTZ R26, R26, R0.reuse ;  /* 0x000000001a1a7220 */ /* 0x080fe20000410000 */
[----:B------:R-:W-:Y:S01]  /*1cff0*/  IADD3 R133, R133, 0x2e860, RZ ;  /* 0x0002e86085857810 */ /* 0x000fe20007ffe0ff */
[-C--:B------:R-:W-:Y:S01]  /*1d000*/  FMUL.FTZ R27, R27, R0.reuse ;  /* 0x000000001b1b7220 */ /* 0x080fe20000410000 */
[----:B------:R-:W-:Y:S01]  /*1d010*/  F2FP.SATFINITE.E4M3.F32.PACK_AB_MERGE_C R3, R143, R3, RZ ;  /* 0x000000038f03723e */ /* 0x000fe200048070ff */
[----:B------:R-:W-:Y:S01]  /*1d020*/  FMUL.FTZ R30, R30, R0 ;  /* 0x000000001e1e7220 */ /* 0x000fe20000410000 */
[----:B------:R-:W-:Y:S01]  /*1d030*/  F2FP.SATFINITE.E4M3.F32.PACK_AB_MERGE_C R205, R205, R102, RZ ;  /* 0x00000066cdcd723e */ /* 0x000fe200048070ff */
[----:B------:R-:W-:Y:S01]  /*1d040*/  FMUL.FTZ R31, R31, R0 ;  /* 0x000000001f1f7220 */ /* 0x000fe20000410000 */
[----:B------:R-:W-:Y:S01]  /*1d050*/  F2FP.SATFINITE.E4M3.F32.PACK_AB_MERGE_C R106, R107, R106, R12 ;  /* 0x0000006a6b6a723e */ /* 0x000fe2000480700c */
[----:B------:R-:W-:Y:S01]  /*1d060*/  IMAD.U32 R197, RZ, RZ, UR4 ;  /* 0x00000004ffc57e24 */ /* 0x000fe2000f8e00ff */
[----:B------:R-:W-:Y:S01]  /*1d070*/  F2FP.SATFINITE.E4M3.F32.PACK_AB_MERGE_C R186, R187, R186, RZ ;  /* 0x000000babbba723e */ /* 0x000fe200048070ff */
[-C--:B------:R-:W-:Y:S01]  /*1d080*/  FMUL.FTZ R34, R34, R0.reuse ;  /* 0x0000000022227220 */ /* 0x080fe20000410000 */
        /* <DEDUP_REMOVED lines=113> */
[----:B------:R-:W-:Y:S02]  /*1d7a0*/  IMAD.MOV.U32 R3, RZ, RZ, R14 ;  /* 0x000000ffff037224 */ /* 0x000fe400078e000e */
[----:B------:R-:W-:Y:S02]  /*1d7b0*/  IMAD.MOV.U32 R12, RZ, RZ, R234 ;  /* 0x000000ffff0c7224 */ /* 0x000fe400078e00ea */
[----:B------:R-:W-:Y:S01]  /*1d7c0*/  IMAD.MOV.U32 R205, RZ, RZ, R106 ;  /* 0x000000ffffcd7224 */ /* 0x000fe200078e006a */
[C---:B--2---:R-:W-:Y:S01]  /*1d7d0*/  ISETP.GT.AND P2, PT, R20.reuse, R231, PT ;  /* 0x000000e71400720c */ /* 0x044fe20003f44270 */
[----:B------:R-:W-:Y:S02]  /*1d7e0*/  VIADD R20, R20, 0xffffffff ;  /* 0xffffffff14147836 */ /* 0x000fe40000000000 */
[----:B------:R-:W-:-:S10]  /*1d7f0*/  IMAD.MOV.U32 R231, RZ, RZ, R21 ;  /* 0x000000ffffe77224 */ /* 0x000fd400078e0015 */
[----:B0-----:R-:W-:Y:S05]  /*1d800*/  @P2 BRA `(.L_x_8132) ;  /* 0xffffffa000a82947 */ /* 0x001fea000383ffff */
[----:B------:R-:W-:-:S07]  /*1d810*/  IMAD.MOV.U32 R231, RZ, RZ, R21 ;  /* 0x000000ffffe77224 */ /* 0x000fce00078e0015 */
.L_x_8121:
[----:B------:R-:W-:-:S13]  /*1d820*/  ISETP.GE.AND P0, PT, R20, RZ, PT ;  /* 0x000000ff1400720c */ /* 0x000fda0003f06270 */
[----:B------:R-:W-:Y:S05]  /*1d830*/  @!P0 BRA `(.L_x_8133) ;  /* 0x0000004c007c8947 */ /* 0x000fea0003800000 */
[----:B------:R-:W-:Y:S01]  /*1d840*/  IMAD.MOV.U32 R21, RZ, RZ, R13 ;  /* 0x000000ffff157224 */ /* 0x000fe200078e000d */
[----:B------:R-:W-:Y:S01]  /*1d850*/  MOV R0, R14 ;  /* 0x0000000e00007202 */ /* 0x000fe20000000f00 */
[----:B------:R-:W-:Y:S02]  /*1d860*/  IMAD.MOV.U32 R237, RZ, RZ, R234 ;  /* 0x000000ffffed7224 */ /* 0x000fe400078e00ea */
[----:B------:R-:W-:-:S07]  /*1d870*/  IMAD.MOV.U32 R3, RZ, RZ, R231 ;  /* 0x000000ffff037224 */ /* 0x000fce00078e00e7 */
.L_x_8144:
[----:B------:R-:W2:Y:S01]  /*1d880*/  LDL R12, [R1+0x44] ;  /* 0x00004400010c7983 */ /* 0x000ea20000100800 */
[----:B------:R-:W-:Y:S01]  /*1d890*/  VIADD R231, R3, 0x1 ;  /* 0x0000000103e77836 */ /* 0x000fe20000000000 */
[----:B------:R-:W-:Y:S05]  /*1d8a0*/  YIELD ;  /* 0x0000000000007946 */ /* 0x000fea0003800000 */
[----:B------:R-:W-:-:S04]  /*1d8b0*/  ISETP.NE.AND P0, PT, R231, 0x2, PT ;  /* 0x00000002e700780c */ /* 0x000fc80003f05270 */
[----:B------:R-:W-:Y:S02]  /*1d8c0*/  SEL R234, RZ, 0x1, P0 ;  /* 0x00000001ffea7807 */ /* 0x000fe40000000000 */
[----:B------:R-:W-:Y:S02]  /*1d8d0*/  SEL R231, R231, RZ, P0 ;  /* 0x000000ffe7e77207 */ /* 0x000fe40000000000 */
[----:B------:R-:W-:Y:S02]  /*1d8e0*/  LOP3.LUT R234, R237, R234, RZ, 0x3c, !PT ;  /* 0x000000eaedea7212 */ /* 0x000fe400078e3cff */
[----:B--2---:R-:W-:-:S13]  /*1d8f0*/  ISETP.NE.AND P2, PT, R12, RZ, PT ;  /* 0x000000ff0c00720c */ /* 0x004fda0003f45270 */
[----:B------:R-:W-:Y:S05]  /*1d900*/  @P2 BRA `(.L_x_8134) ;  /* 0x0000000000302947 */ /* 0x000fea0003800000 */
[----:B------:R-:W-:Y:S05]  /*1d910*/  @!P1 BRA `(.L_x_8135) ;  /* 0x0000000000049947 */ /* 0x000fea0003800000 */
[----:B------:R-:W-:Y:S01]  /*1d920*/  BPT.TRAP 0x1 ;  /* 0x000000040000795c */ /* 0x000fe20000300000 */
.L_x_8135:
[----:B------:R-:W-:Y:S01]  /*1d930*/  IMAD R12, R231, 0x8, R16 ;  /* 0x00000008e70c7824 */ /* 0x000fe200078e0210 */
[----:B------:R-:W-:-:S04]  /*1d940*/  SHF.L.U32 R13, R234, 0x1f, RZ ;  /* 0x0000001fea0d7819 */ /* 0x000fc800000006ff */
[----:B------:R0:W1:Y:S01]  /*1d950*/  SYNCS.PHASECHK.TRANS64.TRYWAIT P0, [R12+URZ+0x2e830], R13 ;  /* 0x02e8300d0c0075a7 */ /* 0x000062000800017f */
[----:B------:R-:W-:Y:S05]  /*1d960*/  @!P1 BRA `(.L_x_8136) ;  /* 0x0000000000049947 */ /* 0x000fea0003800000 */
[----:B------:R-:W-:Y:S01]  /*1d970*/  BPT.TRAP 0x1 ;  /* 0x000000040000795c */ /* 0x000fe20000300000 */
.L_x_8136:
[----:B------:R-:W-:Y:S04]  /*1d980*/  BSSY B0, `(.L_x_8134) ;  /* 0x0000004000007945 */ /* 0x000fe80003800000 */
[----:B-1----:R-:W-:Y:S05]  /*1d990*/  @P0 BRA `(.L_x_8137) ;  /* 0x0000000000080947 */ /* 0x002fea0003800000 */
[----:B------:R-:W1:Y:S02]  /*1d9a0*/  SYNCS.PHASECHK.TRANS64.TRYWAIT P0, [R12+URZ+0x2e830], R13 ;  /* 0x02e8300d0c0075a7 */ /* 0x000e64000800017f */
[----:B-1----:R-:W-:Y:S05]  /*1d9b0*/  @!P0 BRA `(.L_x_8138) ;  /* 0x00000104007c8947 */ /* 0x002fea0003800000 */
.L_x_8137:
[----:B------:R-:W-:Y:S05]  /*1d9c0*/  BSYNC B0 ;  /* 0x0000000000007941 */ /* 0x000fea0003800000 */
.L_x_8134:
[----:B01----:R-:W2:Y:S01]  /*1d9d0*/  LDL R12, [R1+0x48] ;  /* 0x00004800010c7983 */ /* 0x003ea20000100800 */
[----:B------:R-:W-:Y:S05]  /*1d9e0*/  WARPSYNC.ALL ;  /* 0x0000000000007948 */ /* 0x000fea0003800000 */
[----:B------:R-:W0:Y:S01]  /*1d9f0*/  S2R R14, SR_TID.X ;  /* 0x00000000000e7919 */ /* 0x000e220000002100 */
[----:B------:R-:W-:Y:S01]  /*1da00*/  IMAD.MOV.U32 R13, RZ, RZ, 0x40000040 ;  /* 0x40000040ff0d7424 */ /* 0x000fe200078e00ff */
[C---:B------:R-:W-:Y:S01]  /*1da10*/  R2UR UR24, R4.reuse ;  /* 0x00000000041872ca */ /* 0x040fe200000e0000 */
[----:B------:R-:W-:Y:S01]  /*1da20*/  IMAD.MOV.U32 R91, RZ, RZ, 0x40000040 ;  /* 0x40000040ff5b7424 */ /* 0x000fe200078e00ff */
[----:B------:R-:W-:Y:S01]  /*1da30*/  R2UR UR25, R5 ;  /* 0x00000000051972ca */ /* 0x000fe200000e0000 */
[----:B------:R-:W-:Y:S01]  /*1da40*/  IMAD.MOV.U32 R89, RZ, RZ, 0x40000040 ;  /* 0x40000040ff597424 */ /* 0x000fe200078e00ff */
[----:B------:R-:W-:Y:S01]  /*1da50*/  R2UR UR27, R13 ;  /* 0x000000000d1b72ca */ /* 0x000fe200000e0000 */
[----:B------:R-:W-:Y:S01]  /*1da60*/  STL [R1+0xf0], R25 ;  /* 0x0000f01901007387 */ /* 0x000fe20000100800 */
[----:B------:R-:W-:Y:S01]  /*1da70*/  MOV R15, 0x40000040 ;  /* 0x40000040000f7802 */ /* 0x000fe20000000f00 */
        /* <DEDUP_REMOVED lines=13> */
[----:B------:R-:W-:Y:S01]  /*1db50*/  R2UR UR37, R5 ;  /* 0x00000000052572ca */ /* 0x000fe200000e0000 */
[----:B------:R-:W-:Y:S01]  /*1db60*/  STL [R1+0xdc], R20 ;  /* 0x0000dc1401007387 */ /* 0x000fe20000100800 */
[----:B------:R-:W-:Y:S02]  /*1db70*/  R2UR UR47, R15 ;  /* 0x000000000f2f72ca */ /* 0x000fe400000e0000 */
[----:B------:R-:W-:Y:S01]  /*1db80*/  R2UR UR44, R4 ;  /* 0x00000000042c72ca */ /* 0x000fe200000e0000 */
[----:B------:R-:W-:Y:S01]  /*1db90*/  STL [R1+0xd8], R19 ;  /* 0x0000d81301007387 */ /* 0x000fe20000100800 */
[----:B0-----:R-:W-:Y:S02]  /*1dba0*/  SHF.R.U32.HI R14, RZ, 0x7, R14 ;  /* 0x00000007ff0e7819 */ /* 0x001fe4000001160e */
[----:B------:R-:W-:Y:S01]  /*1dbb0*/  R2UR UR45, R5 ;  /* 0x00000000052d72ca */ /* 0x000fe200000e0000 */
        /* <DEDUP_REMOVED lines=17> */
[----:B------:R-:W-:Y:S01]  /*1dcd0*/  R2UR UR23, R89 ;  /* 0x00000000591772ca */ /* 0x000fe200000e0000 */
[----:B------:R3:W-:Y:S01]  /*1dce0*/  STL [R1+0xc4], R2 ;  /* 0x0000c40201007387 */ /* 0x0007e20000100800 */
[----:B------:R-:W-:Y:S01]  /*1dcf0*/  R2UR UR5, R91 ;  /* 0x000000005b0572ca */ /* 0x000fe200000e0000 */
[----:B------:R-:W-:Y:S01]  /*1dd00*/  IMAD.MOV.U32 R91, RZ, RZ, 0x40000040 ;  /* 0x40000040ff5b7424 */ /* 0x000fe200078e00ff */
[----:B------:R-:W-:Y:S02]  /*1dd10*/  R2UR UR59, R13 ;  /* 0x000000000d3b72ca */ /* 0x000fe400000e0000 */
[----:B-1----:R-:W-:Y:S01]  /*1dd20*/  MOV R3, UR7 ;  /* 0x0000000700037c02 */ /* 0x002fe20008000f00 */
[----:B------:R-:W-:Y:S01]  /*1dd30*/  UMOV UR7, UR11 ;  /* 0x0000000b00077c82 */ /* 0x000fe20008000000 */
[----:B------:R-:W-:Y:S01]  /*1dd40*/  WARPGROUP.ARRIVE ;  /* 0x00000000000079c5 */ /* 0x000fe20000000000 */
[----:B------:R-:W-:-:S02]  /*1dd50*/  R2UR UR11, R15 ;  /* 0x000000000f0b72ca */ /* 0x000fc400000e0000 */
[----:B------:R-:W-:Y:S01]  /*1dd60*/  MOV R23, UR7 ;  /* 0x0000000700177c02 */ /* 0x000fe20008000f00 */
[----:B------:R-:W-:Y:S01]  /*1dd70*/  UMOV UR7, UR17 ;  /* 0x0000001100077c82 */ /* 0x000fe20008000000 */
[----:B------:R-:W-:Y:S02]  /*1dd80*/  R2UR UR17, R5 ;  /* 0x00000000051172ca */ /* 0x000fe400000e0000 */
[----:B------:R-:W-:-:S07]  /*1dd90*/  R2UR UR43, R91 ;  /* 0x000000005b2b72ca */ /* 0x000fce00000e0000 */
[----:B------:R-:W-:Y:S01]  /*1dda0*/  MOV R17, UR11 ;  /* 0x0000000b00117c02 */ /* 0x000fe20008000f00 */
[----:B------:R-:W-:Y:S01]  /*1ddb0*/  UMOV UR11, UR15 ;  /* 0x0000000f000b7c82 */ /* 0x000fe20008000000 */
[----:B------:R-:W-:Y:S01]  /*1ddc0*/  R2UR UR15, R89 ;  /* 0x00000000590f72ca */ /* 0x000fe200000e0000 */
[----:B------:R-:W-:Y:S01]  /*1ddd0*/  IMAD.MOV.U32 R89, RZ, RZ, 0x40000040 ;  /* 0x40000040ff597424 */ /* 0x000fe200078e00ff */
[----:B------:R-:W-:Y:S01]  /*1dde0*/  MOV R25, UR11 ;  /* 0x0000000b00197c02 */ /* 0x000fe20008000f00 */
[----:B------:R-:W-:Y:S01]  /*1ddf0*/  UMOV UR11, UR13 ;  /* 0x0000000d000b7c82 */ /* 0x000fe20008000000 */
[----:B------:R-:W-:-:S09]  /*1de00*/  R2UR UR13, R11 ;  /* 0x000000000b0d72ca */ /* 0x000fd200000e0000 */
[----:B------:R-:W-:Y:S01]  /*1de10*/  MOV R19, UR15 ;  /* 0x0000000f00137c02 */ /* 0x000fe20008000f00 */
[----:B------:R-:W-:Y:S01]  /*1de20*/  UMOV UR15, UR19 ;  /* 0x00000013000f7c82 */ /* 0x000fe20008000000 */
[----:B------:R-:W-:Y:S02]  /*1de30*/  R2UR UR19, R15 ;  /* 0x000000000f1372ca */ /* 0x000fe400000e0000 */
[----:B------:R-:W-:Y:S01]  /*1de40*/  MOV R96, UR15 ;  /* 0x0000000f00607c02 */ /* 0x000fe20008000f00 */
[----:B------:R-:W-:Y:S01]  /*1de50*/  UMOV UR15, UR9 ;  /* 0x00000009000f7c82 */ /* 0x000fe20008000000 */
[----:B------:R-:W-:-:S09]  /*1de60*/  R2UR UR9, R11 ;  /* 0x000000000b0972ca */ /* 0x000fd200000e0000 */
[----:B------:R-:W-:Y:S01]  /*1de70*/  MOV R21, UR19 ;  /* 0x0000001300157c02 */ /* 0x000fe20008000f00 */
[----:B------:R-:W-:Y:S02]  /*1de80*/  UMOV UR19, UR21 ;  /* 0x0000001500137c82 */ /* 0x000fe40008000000 */
[----:B------:R-:W-:Y:S01]  /*1de90*/  MOV R94, UR19 ;  /* 0x00000013005e7c02 */ /* 0x000fe20008000f00 */
[----:B------:R-:W-:Y:S01]  /*1dea0*/  UMOV UR19, UR5 ;  /* 0x0000000500137c82 */ /* 0x000fe20008000000 */
[----:B------:R-:W-:Y:S01]  /*1deb0*/  R2UR UR5, R11 ;  /* 0x000000000b0572ca */ /* 0x000fe200000e0000 */
        /* <DEDUP_REMOVED lines=22> */
[----:B------:R-:W-:Y:S01]  /*1e020*/  IMAD.MOV.U32 R15, RZ, RZ, 0x40000040 ;  /* 0x40000040ff0f7424 */ /* 0x000fe200078e00ff */
[----:B------:R-:W-:-:S02]  /*1e030*/  IADD3 R88, R12, 0x402, RZ ;  /* 0x000004020c587810 */ /* 0x000fc40007ffe0ff */
        /* <DEDUP_REMOVED lines=12> */
[----:B------:R-:W-:-:S07]  /*1e100*/  R2UR UR42, R90 ;  /* 0x000000005a2a72ca */ /* 0x000fce00000e0000 */
[----:B---3--:R-:W-:Y:S02]  /*1e110*/  MOV R2, UR6 ;  /* 0x0000000600027c02 */ /* 0x008fe40008000f00 */
[----:B------:R-:W-:Y:S01]  /*1e120*/  UMOV UR6, UR10 ;  /* 0x0000000a00067c82 */ /* 0x000fe20008000000 */
[----:B------:R-:W-:Y:S01]  /*1e130*/  R2UR UR10, R14 ;  /* 0x000000000e0a72ca */ /* 0x000fe200000e0000 */
[----:B------:R-:W-:Y:S01]  /*1e140*/  VIADD R14, R12, 0x304 ;  /* 0x000003040c0e7836 */ /* 0x000fe20000000000 */
[----:B------:R-:W-:Y:S01]  /*1e150*/  MOV R22, UR6 ;  /* 0x0000000600167c02 */ /* 0x000fe20008000f00 */
[----:B------:R-:W-:Y:S01]  /*1e160*/  UMOV UR6, UR16 ;  /* 0x0000001000067c82 */ /* 0x000fe20008000000 */
[----:B------:R-:W-:-:S09]  /*1e170*/  R2UR UR16, R4 ;  /* 0x00000000041072ca */ /* 0x000fd200000e0000 */
[----:B------:R-:W-:Y:S01]  /*1e180*/  MOV R16, UR10 ;  /* 0x0000000a00107c02 */ /* 0x000fe20008000f00 */
        /* <DEDUP_REMOVED lines=19> */
[----:B------:R-:W-:Y:S01]  /*1e2c0*/  UMOV UR14, UR8 ;  /* 0x00000008000e7c82 */ /* 0x000fe20008000000 */
[----:B------:R-:W-:-:S02]  /*1e2d0*/  IADD3 R14, R12, 0x6, RZ ;  /* 0x000000060c0e7810 */ /* 0x000fc40007ffe0ff */
[----:B------:R-:W-:Y:S01]  /*1e2e0*/  R2UR UR31, R89 ;  /* 0x00000000591f72ca */ /* 0x000fe200000e0000 */
[----:B------:R-:W-:Y:S01]  /*1e2f0*/  IMAD.MOV.U32 R89, RZ, RZ, 0x40000040 ;  /* 0x40000040ff597424 */ /* 0x000fe200078e00ff */
[C---:B------:R-:W-:Y:S02]  /*1e300*/  R2UR UR8, R10.reuse ;  /* 0x000000000a0872ca */ /* 0x040fe400000e0000 */
[----:B------:R-:W-:Y:S01]  /*1e310*/  MOV R20, UR18 ;  /* 0x0000001200147c02 */ /* 0x000fe20008000f00 */
[----:B------:R-:W-:Y:S02]  /*1e320*/  UMOV UR18, UR20 ;  /* 0x0000001400127c82 */ /* 0x000fe40008000000 */
[----:B------:R-:W-:Y:S01]  /*1e330*/  MOV R93, UR18 ;  /* 0x00000012005d7c02 */ /* 0x000fe20008000f00 */
[----:B------:R-:W-:Y:S01]  /*1e340*/  UMOV UR18, UR4 ;  /* 0x0000000400127c82 */ /* 0x000fe20008000000 */
[----:B------:R-:W-:-:S03]  /*1e350*/  R2UR UR4, R10 ;  /* 0x000000000a0472ca */ /* 0x000fc600000e0000 */
        /* <DEDUP_REMOVED lines=13> */
[----:B------:R-:W-:Y:S02]  /*1e430*/  R2UR UR39, R89 ;  /* 0x00000000592772ca */ /* 0x000fe400000e0000 */
[----:B------:R-:W-:Y:S02]  /*1e440*/  MOV R89, 0x40000040 ;  /* 0x4000004000597802 */ /* 0x000fe40000000f00 */
[----:B------:R-:W-:Y:S02]  /*1e450*/  R2UR UR50, R88 ;  /* 0x00000000583272ca */ /* 0x000fe400000e0000 */
[----:B------:R-:W-:Y:S01]  /*1e460*/  R2UR UR51, R89 ;  /* 0x00000000593372ca */ /* 0x000fe200000e0000 */
[----:B------:R-:W-:-:S02]  /*1e470*/  WARPGROUP.DEPBAR.LE gsb0, 0x0 ;  /* 0x00008000000079c5 */ /* 0x000fc40000010000 */
[----:B------:R-:W-:-:S06]  /*1e480*/  WARPGROUP.ARRIVE ;  /* 0x00000000000079c5 */ /* 0x000fcc0000000000 */
[----:B------:R-:W-:Y:S01]  /*1e490*/  QGMMA.64x32x32.F32.E4M3.E4M3 R120, gdesc[UR44], RZ, !UPT, gsb0 ;  /* 0x006000002c7879f3 */ /* 0x000fe2000c0008ff */
[----:B------:R-:W-:Y:S01]  /*1e4a0*/  R2UR UR46, R14 ;  /* 0x000000000e2e72ca */ /* 0x000fe200000e0000 */
[C---:B------:R-:W-:Y:S01]  /*1e4b0*/  VIADD R14, R12.reuse, 0x506 ;  /* 0x000005060c0e7836 */ /* 0x040fe20000000000 */
[----:B------:R-:W-:Y:S01]  /*1e4c0*/  R2UR UR47, R15 ;  /* 0x000000000f2f72ca */ /* 0x000fe200000e0000 */
[----:B------:R-:W-:Y:S02]  /*1e4d0*/  IMAD.MOV.U32 R15, RZ, RZ, 0x40000040 ;  /* 0x40000040ff0f7424 */ /* 0x000fe400078e00ff */
[----:B------:R-:W-:-:S05]  /*1e4e0*/  VIADD R12, R12, 0x606 ;  /* 0x000006060c0c7836 */ /* 0x000fca0000000000 */
[----:B------:R-:W-:Y:S01]  /*1e4f0*/  R2UR UR58, R12 ;  /* 0x000000000c3a72ca */ /* 0x000fe200000e0000 */
[----:B------:R-:W-:Y:S01]  /*1e500*/  IMAD.MOV.U32 R12, RZ, RZ, R94 ;  /* 0x000000ffff0c7224 */ /* 0x000fe200078e005e */
[----:B------:R-:W-:Y:S02]  /*1e510*/  WARPGROUP.DEPBAR.LE gsb0, 0x0 ;  /* 0x00008000000079c5 */ /* 0x000fe40000010000 */
[----:B------:R-:W-:-:S06]  /*1e520*/  WARPGROUP.ARRIVE ;  /* 0x00000000000079c5 */ /* 0x000fcc0000000000 */
[----:B------:R-:W-:Y:S01]  /*1e530*/  QGMMA.64x32x32.F32.E4M3.E4M3 R104, gdesc[UR52], RZ, !UPT, gsb0 ;  /* 0x00600000346879f3 */ /* 0x000fe2000c0008ff */
[----:B------:R-:W-:Y:S01]  /*1e540*/  R2UR UR54, R14 ;  /* 0x000000000e3672ca */ /* 0x000fe200000e0000 */
[----:B------:R-:W-:Y:S01]  /*1e550*/  IMAD.MOV.U32 R14, RZ, RZ, R96 ;  /* 0x000000ffff0e7224 */ /* 0x000fe200078e0060 */
[----:B------:R-:W-:Y:S01]  /*1e560*/  R2UR UR55, R15 ;  /* 0x000000000f3772ca */ /* 0x000fe200000e0000 */
[----:B------:R-:W-:Y:S01]  /*1e570*/  IMAD.MOV.U32 R15, RZ, RZ, R95 ;  /* 0x000000ffff0f7224 */ /* 0x000fe200078e005f */
[----:B------:R-:W-:Y:S02]  /*1e580*/  WARPGROUP.DEPBAR.LE gsb0, 0x0 ;  /* 0x00008000000079c5 */ /* 0x000fe40000010000 */
[----:B0-----:R-:W-:-:S06]  /*1e590*/  WARPGROUP.ARRIVE ;  /* 0x00000000000079c5 */ /* 0x001fcc0000000000 */
[----:B------:R-:W-:Y:S01]  /*1e5a0*/  QGMMA.64x32x32.F32.E4M3.E4M3 R88, gdesc[UR16], RZ, !UPT, gsb0 ;  /* 0x00600000105879f3 */ /* 0x000fe2000c0008ff */
        /* <DEDUP_REMOVED lines=131> */
.L_x_8140:
[----:B------:R-:W-:Y:S01]  /*1ede0*/  SHF.L.U32 R12, R237, 0x1f, RZ ;  /* 0x0000001fed0c7819 */ /* 0x000fe200000006ff */
[----:B-----5:R-:W-:-:S04]  /*1edf0*/  IMAD R13, R3, 0x8, R16 ;  /* 0x00000008030d7824 */ /* 0x020fc800078e0210 */
[----:B------:R0:W1:Y:S01]  /*1ee00*/  SYNCS.PHASECHK.TRANS64.TRYWAIT P0, [R13+URZ+0x2e850], R12 ;  /* 0x02e8500c0d0075a7 */ /* 0x000062000800017f */
[----:B------:R-:W-:Y:S05]  /*1ee10*/  @!P1 BRA `(.L_x_8141) ;  /* 0x0000000000049947 */ /* 0x000fea0003800000 */
[----:B------:R-:W-:Y:S01]  /*1ee20*/  BPT.TRAP 0x1 ;  /* 0x000000040000795c */ /* 0x000fe20000300000 */
.L_x_8141:
[----:B-1----:R-:W-:Y:S05]  /*1ee30*/  @P0 BRA `(.L_x_8139) ;  /* 0x0000000000080947 */ /* 0x002fea0003800000 */
[----:B------:R-:W1:Y:S02]  /*1ee40*/  SYNCS.PHASECHK.TRANS64.TRYWAIT P0, [R13+URZ+0x2e850], R12 ;  /* 0x02e8500c0d0075a7 */ /* 0x000e64000800017f */
[----:B-1----:R-:W-:Y:S05]  /*1ee50*/  @!P0 BRA `(.L_x_8142) ;  /* 0x000000f000688947 */ /* 0x002fea0003800000 */
.L_x_8139:
        /* <DEDUP_REMOVED lines=124> */
[----:B------:R-:W-:Y:S01]  /*1f620*/  FMUL.FTZ R103, R2, R103 ;  /* 0x0000006702677220 */ /* 0x000fe20000410000 */
[----:B------:R-:W-:-:S02]  /*1f630*/  ULDC UR4, c[0x0][0x988] ;  /* 0x0002620000047ab9 */ /* 0x000fc40000000800 */
        /* <DEDUP_REMOVED lines=19> */
[----:B0-----:R-:W-:-:S02]  /*1f770*/  LOP3.LUT R226, R227, 0x7f, RZ, 0xc0, !PT ;  /* 0x0000007fe3e27812 */ /* 0x001fc400078ec0ff */
[----:B------:R-:W0:Y:S05]  /*1f780*/  S2R R227, SR_TID.X ;  /* 0x0000000000e37919 */ /* 0x000e2a0000002100 */
[----:B------:R-:W-:Y:S01]  /*1f790*/  MUFU.TANH R162, R162 ;  /* 0x000000a200a27308 */ /* 0x000fe20000002400 */
[----:B------:R-:W-:-:S07]  /*1f7a0*/  ISETP.NE.AND P0, PT, R226, RZ, PT ;  /* 0x000000ffe200720c */ /* 0x000fce0003f05270 */
        /* <DEDUP_REMOVED lines=57> */
[----:B------:R-:W-:Y:S01]  /*1fb40*/  FMUL.FTZ R194, R2, R195 ;  /* 0x000000c302c27220 */ /* 0x000fe20000410000 */
[----:B------:R-:W-:Y:S01]  /*1fb50*/  R2UR UR6, R14 ;  /* 0x000000000e0672ca */ /* 0x000fe200000e0000 */
[----:B------:R-:W1:Y:S01]  /*1fb60*/  MUFU.TANH R185, R185 ;  /* 0x000000b900b97308 */ /* 0x000e620000002400 */
[C---:B------:R-:W-:Y:S01]  /*1fb70*/  FMUL.FTZ R195, R2.reuse, R196 ;  /* 0x000000c402c37220 */ /* 0x040fe20000410000 */
[C---:B------:R-:W-:Y:S01]  /*1fb80*/  FMUL.FTZ R196, R2.reuse, R197 ;  /* 0x000000c502c47220 */ /* 0x040fe20000410000 */
[C---:B------:R-:W-:Y:S01]  /*1fb90*/  FMUL.FTZ R197, R2.reuse, R198 ;  /* 0x000000c602c57220 */ /* 0x040fe20000410000 */
[C---:B------:R-:W-:Y:S01]  /*1fba0*/  FMUL.FTZ R198, R2.reuse, R199 ;  /* 0x000000c702c67220 */ /* 0x040fe20000410000 */
[----:B------:R-:W-:-:S03]  /*1fbb0*/  FMUL.FTZ R199, R2, R88 ;  /* 0x0000005802c77220 */ /* 0x000fc60000410000 */
        /* <DEDUP_REMOVED lines=28> */
[----:B------:R-:W-:Y:S01]  /*1fd80*/  MUFU.TANH R131, R131 ;  /* 0x0000008300837308 */ /* 0x000fe20000002400 */
[----:B--2---:R-:W-:-:S04]  /*1fd90*/  FMNMX.FTZ R13, R196, R13, !PT ;  /* 0x0000000dc40d7209 */ /* 0x004fc80007810000 */
[----:B------:R-:W-:Y:S01]  /*1fda0*/  FMNMX.FTZ R13, R168, R13, !PT ;  /* 0x0000000da80d7209 */ /* 0x000fe20007810000 */
[----:B------:R-:W-:Y:S02]  /*1fdb0*/  WARPGROUP.DEPBAR.LE gsb0, 0x0 ;  /* 0x00008000000079c5 */ /* 0x000fe40000010000 */
[----:B------:R-:W-:Y:S01]  /*1fdc0*/  WARPGROUP.ARRIVE ;  /* 0x00000000000079c5 */ /* 0x000fe20000000000 */
[----:B0-----:R-:W-:Y:S01]  /*1fdd0*/  FMNMX.FTZ R14, R198, R14, !PT ;  /* 0x0000000ec60e7209 */ /* 0x001fe20007810000 */
[----:B------:R-:W0:Y:S01]  /*1fde0*/  MUFU.TANH R132, R132 ;  /* 0x0000008400847308 */ /* 0x000e220000002400 */
[----:B------:R-:W-:Y:S02]  /*1fdf0*/  FMNMX.FTZ R13, R169, R13, !PT ;  /* 0x0000000da90d7209 */ /* 0x000fe40007810000 */
[----:B------:R-:W-:Y:S01]  /*1fe00*/  FMNMX.FTZ R14, R170, R14, !PT ;  /* 0x0000000eaa0e7209 */ /* 0x000fe20007810000 */
[----:B------:R-:W-:Y:S01]  /*1fe10*/  QGMMA.64x128x32.F32.E4M3.E4M3 R24, R208, gdesc[UR4], R24, gsb0 ;  /* 0x01e00004d0187df3 */ /* 0x000fe20008000818 */
[----:B------:R-:W-:-:S02]  /*1fe20*/  FMNMX.FTZ R13, R172, R13, !PT ;  /* 0x0000000dac0d7209 */ /* 0x000fc40007810000 */
[----:B------:R-:W-:Y:S01]  /*1fe30*/  FMNMX.FTZ R14, R171, R14, !PT ;  /* 0x0000000eab0e7209 */ /* 0x000fe20007810000 */
[----:B------:R-:W-:Y:S01]  /*1fe40*/  MUFU.TANH R134, R134 ;  /* 0x0000008600867308 */ /* 0x000fe20000002400 */
[----:B------:R-:W-:Y:S02]  /*1fe50*/  FMNMX.FTZ R13, R173, R13, !PT ;  /* 0x0000000dad0d7209 */ /* 0x000fe40007810000 */
[----:B------:R-:W-:Y:S02]  /*1fe60*/  FMNMX.FTZ R14, R174, R14, !PT ;  /* 0x0000000eae0e7209 */ /* 0x000fe40007810000 */
[----:B------:R-:W-:Y:S02]  /*1fe70*/  FMNMX.FTZ R13, R176, R13, !PT ;  /* 0x0000000db00d7209 */ /* 0x000fe40007810000 */
[----:B------:R-:W-:Y:S01]  /*1fe80*/  FMNMX.FTZ R14, R175, R14, !PT ;  /* 0x0000000eaf0e7209 */ /* 0x000fe20007810000 */
[----:B------:R-:W1:Y:S01]  /*1fe90*/  MUFU.TANH R133, R133 ;  /* 0x0000008500857308 */ /* 0x000e620000002400 */
        /* <DEDUP_REMOVED lines=29> */
[----:B------:R-:W4:Y:S01]  /*20070*/  MUFU.TANH R108, R108 ;  /* 0x0000006c006c7308 */ /* 0x000f220000002400 */
        /* <DEDUP_REMOVED lines=32> */
[----:B0-----:R-:W-:Y:S02]  /*20280*/  FMNMX.FTZ R13, R132, R13, !PT ;  /* 0x0000000d840d7209 */ /* 0x001fe40007810000 */
[----:B------:R-:W-:Y:S01]  /*20290*/  FMNMX.FTZ R14, R131, R14, !PT ;  /* 0x0000000e830e7209 */ /* 0x000fe20007810000 */
[----:B------:R-:W-:Y:S01]  /*202a0*/  MUFU.TANH R115, R115 ;  /* 0x0000007300737308 */ /* 0x000fe20000002400 */
[----:B-1----:R-:W-:Y:S02]  /*202b0*/  FMNMX.FTZ R13, R133, R13, !PT ;  /* 0x0000000d850d7209 */ /* 0x002fe40007810000 */
[----:B------:R-:W-:Y:S02]  /*202c0*/  FMNMX.FTZ R14, R134, R14, !PT ;  /* 0x0000000e860e7209 */ /* 0x000fe40007810000 */
[----:B--2---:R-:W-:-:S02]  /*202d0*/  FMNMX.FTZ R13, R104, R13, !PT ;  /* 0x0000000d680d7209 */ /* 0x004fc40007810000 */
[----:B------:R-:W-:Y:S01]  /*202e0*/  FMNMX.FTZ R14, R135, R14, !PT ;  /* 0x0000000e870e7209 */ /* 0x000fe20007810000 */
[----:B------:R-:W0:Y:S01]  /*202f0*/  MUFU.TANH R116, R116 ;  /* 0x0000007400747308 */ /* 0x000e220000002400 */
[----:B---3--:R-:W-:Y:S02]  /*20300*/  FMNMX.FTZ R13, R105, R13, !PT ;  /* 0x0000000d690d7209 */ /* 0x008fe40007810000 */
[----:B------:R-:W-:Y:S02]  /*20310*/  FMNMX.FTZ R14, R106, R14, !PT ;  /* 0x0000000e6a0e7209 */ /* 0x000fe40007810000 */
[----:B----4-:R-:W-:Y:S02]  /*20320*/  FMNMX.FTZ R13, R108, R13, !PT ;  /* 0x0000000d6c0d7209 */ /* 0x010fe40007810000 */
[----:B------:R-:W-:Y:S01]  /*20330*/  FMNMX.FTZ R14, R107, R14, !PT ;  /* 0x0000000e6b0e7209 */ /* 0x000fe20007810000 */
[----:B------:R-:W1:Y:S01]  /*20340*/  MUFU.TANH R118, R118 ;  /* 0x0000007600767308 */ /* 0x000e620000002400 */
[----:B------:R-:W-:-:S02]  /*20350*/  FMNMX.FTZ R13, R109, R13, !PT ;  /* 0x0000000d6d0d7209 */ /* 0x000fc40007810000 */
[----:B------:R-:W-:Y:S02]  /*20360*/  FMNMX.FTZ R14, R110, R14, !PT ;  /* 0x0000000e6e0e7209 */ /* 0x000fe40007810000 */
[----:B------:R-:W-:Y:S02]  /*20370*/  FMNMX.FTZ R13, R112, R13, !PT ;  /* 0x0000000d700d7209 */ /* 0x000fe40007810000 */
[----:B------:R-:W-:Y:S01]  /*20380*/  FMNMX.FTZ R14, R111, R14, !PT ;  /* 0x0000000e6f0e7209 */ /* 0x000fe20007810000 */
[----:B------:R-:W2:Y:S01]  /*20390*/  MUFU.TANH R117, R117 ;  /* 0x0000007500757308 */ /* 0x000ea20000002400 */
[----:B------:R-:W-:Y:S01]  /*203a0*/  FMNMX.FTZ R13, R113, R13, !PT ;  /* 0x0000000d710d7209 */ /* 0x000fe20007810000 */
[----:B------:R-:W-:Y:S02]  /*203b0*/  WARPGROUP.DEPBAR.LE gsb0, 0x0 ;  /* 0x00008000000079c5 */ /* 0x000fe40000010000 */
[----:B------:R-:W-:Y:S01]  /*203c0*/  FMUL.FTZ R208, R2, R89 ;  /* 0x0000005902d07220 */ /* 0x000fe20000410000 */
[----:B------:R-:W-:Y:S01]  /*203d0*/  FMNMX.FTZ R14, R114, R14, !PT ;  /* 0x0000000e720e7209 */ /* 0x000fe20007810000 */
[----:B------:R-:W-:Y:S01]  /*203e0*/  WARPGROUP.ARRIVE ;  /* 0x00000000000079c5 */ /* 0x000fe20000000000 */
[----:B0-----:R-:W-:Y:S01]  /*203f0*/  FMNMX.FTZ R13, R116, R13, !PT ;  /* 0x0000000d740d7209 */ /* 0x001fe20007810000 */
[----:B------:R-:W0:Y:S01]  /*20400*/  MUFU.TANH R119, R119 ;  /* 0x0000007700777308 */ /* 0x000e220000002400 */
[----:B------:R-:W-:-:S04]  /*20410*/  FMNMX.FTZ R14, R115, R14, !PT ;  /* 0x0000000e730e7209 */ /* 0x000fc80007810000 */
[----:B-1----:R-:W-:-:S03]  /*20420*/  FMNMX.FTZ R14, R118, R14, !PT ;  /* 0x0000000e760e7209 */ /* 0x002fc60007810000 */
        /* <DEDUP_REMOVED lines=36> */
[----:B0-----:R-:W-:Y:S01]  /*20670*/  FMNMX.FTZ R14, R14, R89, !PT ;  /* 0x000000590e0e7209 */ /* 0x001fe20007810000 */
[----:B------:R-:W-:-:S04]  /*20680*/  IMAD.MOV.U32 R89, RZ, RZ, -0x3ffffff0 ;  /* 0xc0000010ff597424 */ /* 0x000fc800078e00ff */
[----:B------:R-:W0:Y:S01]  /*20690*/  SHFL.BFLY PT, R210, R14, 0x1, 0x1f ;  /* 0x0c201f000ed27f89 */ /* 0x000e2200000e0000 */
[----:B------:R-:W-:Y:S02]  /*206a0*/  R2UR UR7, R89 ;  /* 0x00000000590772ca */ /* 0x000fe400000e0000 */
[----:B-1----:R-:W-:Y:S02]  /*206b0*/  FMNMX.FTZ R13, R13, R88, !PT ;  /* 0x000000580d0d7209 */ /* 0x002fe40007810000 */
[----:B------:R-:W-:-:S03]  /*206c0*/  IADD3 R88, R12, 0x500, RZ ;  /* 0x000005000c587810 */ /* 0x000fc60007ffe0ff */
[----:B------:R-:W1:Y:S01]  /*206d0*/  SHFL.BFLY PT, R209, R13, 0x1, 0x1f ;  /* 0x0c201f000dd17f89 */ /* 0x000e6200000e0000 */
[----:B------:R-:W-:Y:S01]  /*206e0*/  R2UR UR6, R88 ;  /* 0x00000000580672ca */ /* 0x000fe200000e0000 */
[----:B------:R-:W-:-:S12]  /*206f0*/  IMAD.U32 R88, RZ, RZ, UR4 ;  /* 0x00000004ff587e24 */ /* 0x000fd8000f8e00ff */
[----:B------:R-:W-:Y:S01]  /*20700*/  QGMMA.64x128x32.F32.E4M3.E4M3 R24, R204, gdesc[UR4], R24, gsb0 ;  /* 0x01e00004cc187df3 */ /* 0x000fe20008000818 */
[----:B0-----:R-:W-:-:S05]  /*20710*/  FMNMX.FTZ R14, R14, R210, !PT ;  /* 0x000000d20e0e7209 */ /* 0x001fca0007810000 */
[----:B------:R-:W-:Y:S01]  /*20720*/  FADD.FTZ R89, -R14, R0 ;  /* 0x000000000e597221 */ /* 0x000fe20000010100 */
[----:B-1----:R-:W-:-:S03]  /*20730*/  FMNMX.FTZ R13, R13, R209, !PT ;  /* 0x000000d10d0d7209 */ /* 0x002fc60007810000 */
[----:B------:R-:W-:Y:S02]  /*20740*/  FMUL.FTZ R89, R89, R88 ;  /* 0x0000005859597220 */ /* 0x000fe40000410000 */
[----:B------:R-:W-:-:S04]  /*20750*/  FADD.FTZ R21, -R13, R21 ;  /* 0x000000150d157221 */ /* 0x000fc80000010100 */
[----:B------:R-:W-:Y:S01]  /*20760*/  MUFU.EX2 R89, R89 ;  /* 0x0000005900597308 */ /* 0x000fe20000000800 */
[----:B------:R-:W-:-:S07]  /*20770*/  FMUL.FTZ R21, R21, R88 ;  /* 0x0000005815157220 */ /* 0x000fce0000410000 */
[----:B------:R-:W-:Y:S01]  /*20780*/  MUFU.EX2 R21, R21 ;  /* 0x0000001500157308 */ /* 0x000fe20000000800 */
[----:B------:R-:W-:Y:S02]  /*20790*/  WARPGROUP.DEPBAR.LE gsb0, 0x0 ;  /* 0x00008000000079c5 */ /* 0x000fe40000010000 */
[----:B------:R-:W-:Y:S01]  /*207a0*/  FFMA.FTZ R205, R14, R88, -8 ;  /* 0xc10000000ecd7423 */ /* 0x000fe20000010058 */
[----:B------:R-:W-:-:S03]  /*207b0*/  WARPGROUP.ARRIVE ;  /* 0x00000000000079c5 */ /* 0x000fc60000000000 */
        /* <DEDUP_REMOVED lines=61> */
[----:B------:R-:W-:-:S01]  /*20b90*/  FFMA.FTZ R205, R13, R88, -8 ;  /* 0xc10000000dcd7423 */ /* 0x000fc20000010058 */
[----:B0-----:R-:W-:Y:S01]  /*20ba0*/  FFMA.FTZ R236, R89, R236, R15 ;  /* 0x000000ec59ec7223 */ /* 0x001fe2000001000f */
[----:B------:R-:W0:Y:S01]  /*20bb0*/  MUFU.EX2 R192, R192 ;  /* 0x000000c000c07308 */ /* 0x000e220000000800 */
[----:B------:R-:W-:-:S02]  /*20bc0*/  VIADD R92, R12, 0x600 ;  /* 0x000006000c5c7836 */ /* 0x000fc40000000000 */
[----:B------:R-:W-:Y:S01]  /*20bd0*/  FFMA.FTZ R185, R185, R88, -R205 ;  /* 0x00000058b9b97223 */ /* 0x000fe200000108cd */
[----:B-1----:R-:W-:-:S01]  /*20be0*/  FADD.FTZ R236, R184, R236 ;  /* 0x000000ecb8ec7221 */ /* 0x002fc20000010000 */
[-CC-:B------:R-:W-:Y:S01]  /*20bf0*/  FFMA.FTZ R186, R186, R88.reuse, -R205.reuse ;  /* 0x00000058baba7223 */ /* 0x180fe200000108cd */
[----:B------:R-:W-:-:S01]  /*20c00*/  FFMA.FTZ R189, R189, R88, -R205 ;  /* 0x00000058bdbd7223 */ /* 0x000fc200000108cd */
[----:B------:R-:W-:Y:S01]  /*20c10*/  FFMA.FTZ R190, R190, R88, -R205 ;  /* 0x00000058bebe7223 */ /* 0x000fe200000108cd */
[----:B--2---:R-:W-:-:S01]  /*20c20*/  FADD.FTZ R236, R187, R236 ;  /* 0x000000ecbbec7221 */ /* 0x004fc20000010000 */
[----:B------:R-:W1:Y:S01]  /*20c30*/  MUFU.EX2 R195, R195 ;  /* 0x000000c300c37308 */ /* 0x000e620000000800 */
[----:B------:R-:W-:-:S01]  /*20c40*/  FFMA.FTZ R193, R193, R88, -R205 ;  /* 0x00000058c1c17223 */ /* 0x000fc200000108cd */
[----:B------:R-:W-:Y:S01]  /*20c50*/  FFMA.FTZ R194, R194, R88, -R205 ;  /* 0x00000058c2c27223 */ /* 0x000fe200000108cd */
[----:B---3--:R-:W-:-:S01]  /*20c60*/  FADD.FTZ R236, R188, R236 ;  /* 0x000000ecbcec7221 */ /* 0x008fc20000010000 */
[-CC-:B------:R-:W-:Y:S01]  /*20c70*/  FFMA.FTZ R197, R197, R88.reuse, -R205.reuse ;  /* 0x00000058c5c57223 */ /* 0x180fe200000108cd */
[----:B------:R-:W-:-:S01]  /*20c80*/  FFMA.FTZ R198, R198, R88, -R205 ;  /* 0x00000058c6c67223 */ /* 0x000fc200000108cd */
[----:B------:R-:W-:Y:S01]  /*20c90*/  FFMA.FTZ R170, R170, R88, -R205 ;  /* 0x00000058aaaa7223 */ /* 0x000fe200000108cd */
[----:B----4-:R-:W-:-:S01]  /*20ca0*/  FADD.FTZ R236, R191, R236 ;  /* 0x000000ecbfec7221 */ /* 0x010fc20000010000 */
[----:B------:R-:W2:Y:S01]  /*20cb0*/  MUFU.EX2 R185, R185 ;  /* 0x000000b900b97308 */ /* 0x000ea20000000800 */
[----:B------:R-:W-:-:S01]  /*20cc0*/  FFMA.FTZ R171, R171, R88, -R205 ;  /* 0x00000058abab7223 */ /* 0x000fc200000108cd */
[----:B------:R-:W-:Y:S01]  /*20cd0*/  FFMA.FTZ R174, R174, R88, -R205 ;  /* 0x00000058aeae7223 */ /* 0x000fe200000108cd */
[----:B0-----:R-:W-:-:S01]  /*20ce0*/  FADD.FTZ R236, R192, R236 ;  /* 0x000000ecc0ec7221 */ /* 0x001fc20000010000 */
[-CC-:B------:R-:W-:Y:S01]  /*20cf0*/  FFMA.FTZ R175, R175, R88.reuse, -R205.reuse ;  /* 0x00000058afaf7223 */ /* 0x180fe200000108cd */
[----:B------:R-:W-:-:S01]  /*20d00*/  FFMA.FTZ R178, R178, R88, -R205 ;  /* 0x00000058b2b27223 */ /* 0x000fc200000108cd */
[-CC-:B------:R-:W-:Y:S01]  /*20d10*/  FFMA.FTZ R179, R179, R88.reuse, -R205.reuse ;  /* 0x00000058b3b37223 */ /* 0x180fe200000108cd */
[----:B------:R-:W-:-:S01]  /*20d20*/  FFMA.FTZ R182, R182, R88, -R205 ;  /* 0x00000058b6b67223 */ /* 0x000fc200000108cd */
[----:B------:R-:W0:Y:S01]  /*20d30*/  MUFU.EX2 R196, R196 ;  /* 0x000000c400c47308 */ /* 0x000e220000000800 */
[----:B-1----:R-:W-:-:S01]  /*20d40*/  FADD.FTZ R236, R195, R236 ;  /* 0x000000ecc3ec7221 */ /* 0x002fc20000010000 */
[-CC-:B------:R-:W-:Y:S01]  /*20d50*/  FFMA.FTZ R183, R183, R88.reuse, -R205.reuse ;  /* 0x00000058b7b77223 */ /* 0x180fe200000108cd */
[----:B------:R-:W-:-:S01]  /*20d60*/  FFMA.FTZ R154, R154, R88, -R205 ;  /* 0x000000589a9a7223 */ /* 0x000fc200000108cd */
[-CC-:B------:R-:W-:Y:S01]  /*20d70*/  FFMA.FTZ R155, R155, R88.reuse, -R205.reuse ;  /* 0x000000589b9b7223 */ /* 0x180fe200000108cd */
[----:B------:R-:W-:-:S01]  /*20d80*/  FFMA.FTZ R158, R158, R88, -R205 ;  /* 0x000000589e9e7223 */ /* 0x000fc200000108cd */
[-CC-:B------:R-:W-:Y:S01]  /*20d90*/  FFMA.FTZ R159, R159, R88.reuse, -R205.reuse ;  /* 0x000000589f9f7223 */ /* 0x180fe200000108cd */
[----:B------:R-:W-:-:S01]  /*20da0*/  FFMA.FTZ R162, R162, R88, -R205 ;  /* 0x00000058a2a27223 */ /* 0x000fc200000108cd */
[----:B------:R-:W1:Y:S01]  /*20db0*/  MUFU.EX2 R186, R186 ;  /* 0x000000ba00ba7308 */ /* 0x000e620000000800 */
        /* <DEDUP_REMOVED lines=8> */
[----:B0-----:R-:W-:-:S01]  /*20e40*/  FADD.FTZ R236, R196, R236 ;  /* 0x000000ecc4ec7221 */ /* 0x001fc20000010000 */
[-CC-:B------:R-:W-:Y:S01]  /*20e50*/  FFMA.FTZ R12, R111, R88.reuse, -R205.reuse ;  /* 0x000000586f0c7223 */ /* 0x180fe200000108cd */
[----:B------:R-:W-:-:S01]  /*20e60*/  FFMA.FTZ R143, R143, R88, -R205 ;  /* 0x000000588f8f7223 */ /* 0x000fc200000108cd */
[-CC-:B------:R-:W-:Y:S01]  /*20e70*/  FFMA.FTZ R146, R146, R88.reuse, -R205.reuse ;  /* 0x0000005892927223 */ /* 0x180fe200000108cd */
[----:B------:R-:W-:Y:S01]  /*20e80*/  R2UR UR6, R92 ;  /* 0x000000005c0672ca */ /* 0x000fe200000e0000 */
        /* <DEDUP_REMOVED lines=32> */
[----:B------:R-:W-:-:S02]  /*21090*/  FFMA.FTZ R103, R103, R88, -R205 ;  /* 0x0000005867677223 */ /* 0x000fc400000108cd */
        /* <DEDUP_REMOVED lines=76> */
[----:B------:R-:W-:-:S05]  /*21560*/  IMAD.MOV.U32 R93, RZ, RZ, -0x3ffffff0 ;  /* 0xc0000010ff5d7424 */ /* 0x000fca00078e00ff */
[----:B------:R-:W-:Y:S01]  /*21570*/  R2UR UR7, R93 ;  /* 0x000000005d0772ca */ /* 0x000fe200000e0000 */
[----:B------:R-:W0:Y:S01]  /*21580*/  MUFU.EX2 R138, R138 ;  /* 0x0000008a008a7308 */ /* 0x000e220000000800 */
[----:B-1----:R-:W-:-:S01]  /*21590*/  FADD.FTZ R235, R166, R235 ;  /* 0x000000eba6eb7221 */ /* 0x002fc20000010000 */
[----:B------:R-:W-:-:S06]  /*215a0*/  FFMA.FTZ R93, R119, R88, -R205 ;  /* 0x00000058775d7223 */ /* 0x000fcc00000108cd */
[----:B------:R-:W1:Y:S01]  /*215b0*/  MUFU.EX2 R139, R139 ;  /* 0x0000008b008b7308 */ /* 0x000e620000000800 */
[----:B--2---:R-:W-:-:S03]  /*215c0*/  FADD.FTZ R235, R167, R235 ;  /* 0x000000eba7eb7221 */ /* 0x004fc60000010000 */
[----:B------:R-:W-:Y:S04]  /*215d0*/  QGMMA.64x128x32.F32.E4M3.E4M3 R24, R200, gdesc[UR4], R24, gsb0 ;  /* 0x01e00004c8187df3 */ /* 0x000fe80008000818 */
        /* <DEDUP_REMOVED lines=77> */
[----:B--2---:R-:W-:Y:S02]  /*21ab0*/  @!P0 IMAD R111, R231, 0x8, R16 ;  /* 0x00000008e76f8824 */ /* 0x004fe400078e0210 */
[----:B-1----:R-:W-:-:S02]  /*21ac0*/  FADD.FTZ R115, R113, R115 ;  /* 0x0000007371737221 */ /* 0x002fc40000010000 */
[----:B------:R-:W-:Y:S02]  /*21ad0*/  @!P0 VIADD R111, R111, 0x2e840 ;  /* 0x0002e8406f6f8836 */ /* 0x000fe40000000000 */
[----:B------:R-:W0:Y:S03]  /*21ae0*/  MUFU.EX2 R116, R116 ;  /* 0x0000007400747308 */ /* 0x000e260000000800 */
[----:B------:R-:W-:-:S04]  /*21af0*/  @!P0 PRMT R111, RZ, 0x654, R111 ;  /* 0x00000654ff6f8816 */ /* 0x000fc8000000006f */
[----:B------:R1:W-:Y:S01]  /*21b00*/  @!P0 SYNCS.ARRIVE.TRANS64.RED.A1T0 RZ, [R111+URZ], RZ ;  /* 0x000000ff6fff89a7 */ /* 0x0003e2000810043f */
        /* <DEDUP_REMOVED lines=38> */
[----:B0-----:R-:W-:-:S03]  /*21d70*/  FADD.FTZ R236, R101, R115 ;  /* 0x0000007365ec7221 */ /* 0x001fc60000010000 */
[----:B--2---:R-:W-:Y:S01]  /*21d80*/  FADD.FTZ R235, R103, R119 ;  /* 0x0000007767eb7221 */ /* 0x004fe20000010000 */
[----:B-1----:R-:W-:Y:S06]  /*21d90*/  @!P1 BRA `(.L_x_8143) ;  /* 0x0000000000049947 */ /* 0x002fec0003800000 */
[----:B------:R-:W-:Y:S01]  /*21da0*/  BPT.TRAP 0x1 ;  /* 0x000000040000795c */ /* 0x000fe20000300000 */
.L_x_8143:
        /* <DEDUP_REMOVED lines=122> */
[----:B------:R-:W-:Y:S01]  /*22550*/  IADD3 R20, R20, -0x1, RZ ;  /* 0xffffffff14147810 */ /* 0x000fe20007ffe0ff */
[----:B------:R-:W-:-:S02]  /*22560*/  IMAD.MOV.U32 R21, RZ, RZ, R13 ;  /* 0x000000ffff157224 */ /* 0x000fc400078e000d */
[----:B------:R-:W-:Y:S02]  /*22570*/  IMAD.MOV.U32 R237, RZ, RZ, R234 ;  /* 0x000000ffffed7224 */ /* 0x000fe400078e00ea */
[----:B------:R-:W-:Y:S02]  /*22580*/  IMAD.MOV.U32 R204, RZ, RZ, R108 ;  /* 0x000000ffffcc7224 */ /* 0x000fe400078e006c */
[----:B------:R-:W-:Y:S01]  /*22590*/  IMAD.MOV.U32 R206, RZ, RZ, R116 ;  /* 0x000000ffffce7224 */ /* 0x000fe200078e0074 */
[----:B--2---:R-:W-:Y:S01]  /*225a0*/  R2UR UR4, R0 ;  /* 0x00000000000472ca */ /* 0x004fe200000e0000 */
[----:B------:R-:W-:-:S04]  /*225b0*/  IMAD R0, R3, 0x8, R16 ;  /* 0x0000000803007824 */ /* 0x000fc800078e0210 */
[----:B------:R-:W-:-:S08]  /*225c0*/  VIADD R0, R0, 0x2e860 ;  /* 0x0002e86000007836 */ /* 0x000fd00000000000 */
[----:B------:R-:W-:-:S05]  /*225d0*/  IMAD.U32 R3, RZ, RZ, UR4 ;  /* 0x00000004ff037e24 */ /* 0x000fca000f8e00ff */
[----:B------:R-:W-:Y:S01]  /*225e0*/  PRMT R0, R3, 0x654, R0 ;  /* 0x0000065403007816 */ /* 0x000fe20000000000 */
[----:B------:R-:W-:-:S03]  /*225f0*/  IMAD.MOV.U32 R3, RZ, RZ, R231 ;  /* 0x000000ffff037224 */ /* 0x000fc600078e00e7 */
[----:B------:R0:W-:Y:S02]  /*22600*/  SYNCS.ARRIVE.TRANS64.RED.A1T0 RZ, [R0+URZ], RZ ;  /* 0x000000ff00ff79a7 */ /* 0x0001e4000810043f */
[----:B0-----:R-:W-:Y:S01]  /*22610*/  IMAD.MOV.U32 R0, RZ, RZ, R14 ;  /* 0x000000ffff007224 */ /* 0x001fe200078e000e */
[----:B------:R-:W-:Y:S06]  /*22620*/  @P0 BRA `(.L_x_8144) ;  /* 0xffffffb000940947 */ /* 0x000fec000383ffff */
.L_x_8133:
[----:B------:R-:W-:Y:S05]  /*22630*/  WARPSYNC.ALL ;  /* 0x0000000000007948 */ /* 0x000fea0003800000 */
[----:B------:R-:W-:Y:S06]  /*22640*/  BAR.ARV 0x8, 0x180 ;  /* 0x0206000000007b1d */ /* 0x000fec0000002000 */
[----:B------:R-:W-:Y:S05]  /*22650*/  @!P1 BRA `(.L_x_8145) ;  /* 0x0000000000049947 */ /* 0x000fea0003800000 */
[----:B------:R-:W-:Y:S01]  /*22660*/  BPT.TRAP 0x1 ;  /* 0x000000040000795c */ /* 0x000fe20000300000 */
.L_x_8145:
[----:B------:R-:W-:Y:S01]  /*22670*/  IMAD R9, R231, 0x8, R16 ;  /* 0x00000008e7097824 */ /* 0x000fe200078e0210 */
[----:B------:R-:W-:-:S04]  /*22680*/  SHF.L.U32 R0, R234, 0x1f, RZ ;  /* 0x0000001fea007819 */ /* 0x000fc800000006ff */
[----:B------:R0:W1:Y:S01]  /*22690*/  SYNCS.PHASECHK.TRANS64.TRYWAIT P0, [R9+URZ+0x2e850], R0 ;  /* 0x02e85000090075a7 */ /* 0x000062000800017f */
[----:B------:R-:W-:Y:S05]  /*226a0*/  @!P1 BRA `(.L_x_8146) ;  /* 0x0000000000049947 */ /* 0x000fea0003800000 */
[----:B------:R-:W-:Y:S01]  /*226b0*/  BPT.TRAP 0x1 ;  /* 0x000000040000795c */ /* 0x000fe20000300000 */
.L_x_8146:
[----:B------:R-:W-:-:S05]  /*226c0*/  VIADD R16, R16, 0x400 ;  /* 0x0000040010107836 */ /* 0x000fca0000000000 */
[----:B------:R-:W-:-:S04]  /*226d0*/  SHF.R.U32.HI R16, RZ, 0x4, R16 ;  /* 0x00000004ff107819 */ /* 0x000fc80000011610 */
[----:B------:R-:W-:-:S04]  /*226e0*/  LOP3.LUT R16, R16, 0x3fff, RZ, 0xc0, !PT ;  /* 0x00003fff10107812 */ /* 0x000fc800078ec0ff */
[----:B------:R-:W-:Y:S01]  /*226f0*/  LOP3.LUT R16, R16, 0x10000, RZ, 0xfc, !PT ;  /* 0x0001000010107812 */ /* 0x000fe200078efcff */
[----:B-1----:R-:W-:Y:S06]  /*22700*/  @P0 BRA `(.L_x_8147) ;  /* 0x0000000000080947 */ /* 0x002fec0003800000 */
[----:B------:R-:W1:Y:S02]  /*22710*/  SYNCS.PHASECHK.TRANS64.TRYWAIT P0, [R9+URZ+0x2e850], R0 ;  /* 0x02e85000090075a7 */ /* 0x000e64000800017f */
[----:B-1----:R-:W-:Y:S05]  /*22720*/  @!P0 BRA `(.L_x_8148) ;  /* 0x000000b800488947 */ /* 0x002fea0003800000 */
.L_x_8147:
        /* <DEDUP_REMOVED lines=12> */
[----:B------:R-:W-:Y:S01]  /*227f0*/  ISETP.NE.U32.AND P0, PT, RZ, UR4, PT ;  /* 0x00000004ff007c0c */ /* 0x000fe2000bf05070 */
[----:B------:R-:W-:-:S03]  /*22800*/  ULDC.64 UR8, c[0x0][0x208] ;  /* 0x0000820000087ab9 */ /* 0x000fc60000000a00 */
        /* <DEDUP_REMOVED lines=18> */
[----:B------:R-:W-:Y:S02]  /*22930*/  R2UR UR7, R5 ;  /* 0x00000000050772ca */ /* 0x000fe400000e0000 */
[----:B------:R-:W0:Y:S02]  /*22940*/  @P0 LDC.64 R4, c[0x0][0x9c8] ;  /* 0x00027200ff040b82 */ /* 0x000e240000000a00 */
[----:B01----:R-:W-:Y:S01]  /*22950*/  @P0 IMAD R0, R11, R4, RZ ;  /* 0x000000040b000224 */ /* 0x003fe200078e02ff */
[----:B---3--:R-:W-:-:S03]  /*22960*/  @P0 SHF.R.S32.HI R11, RZ, 0x1f, R8 ;  /* 0x0000001fff0b0819 */ /* 0x008fc60000011408 */
[C---:B--2---:R-:W-:Y:S02]  /*22970*/  @P0 IMAD R3, R10.reuse, R5, R0 ;  /* 0x000000050a030224 */ /* 0x044fe400078e0200 */
[----:B------:R-:W-:-:S04]  /*22980*/  @P0 IMAD.WIDE.U32 R4, R10, R4, RZ ;  /* 0x000000040a040225 */ /* 0x000fc800078e00ff */
[-C--:B----4-:R-:W-:Y:S01]  /*22990*/  @P0 IMAD R0, R11, R6.reuse, RZ ;  /* 0x000000060b000224 */ /* 0x090fe200078e02ff */
[----:B------:R-:W-:Y:S01]  /*229a0*/  MOV R11, 0xc0000010 ;  /* 0xc0000010000b7802 */ /* 0x000fe20000000f00 */
[----:B------:R-:W-:Y:S02]  /*229b0*/  VIADD R10, R2, 0x400 ;  /* 0x00000400020a7836 */ /* 0x000fe40000000000 */
        /* <DEDUP_REMOVED lines=31> */
[----:B------:R-:W0:Y:S04]  /*22bb0*/  SHFL.BFLY PT, R2, R5, 0x1, 0x1f ;  /* 0x0c201f0005027f89 */ /* 0x000e2800000e0000 */
[----:B------:R-:W1:Y:S01]  /*22bc0*/  SHFL.BFLY PT, R3, R4, 0x1, 0x1f ;  /* 0x0c201f0004037f89 */ /* 0x000e6200000e0000 */
        /* <DEDUP_REMOVED lines=30> */
.L_x_8149:
[----:B------:R-:W2:Y:S04]  /*22db0*/  LDL R0, [R1+0x54] ;  /* 0x0000540001007983 */ /* 0x000ea80000100800 */
[----:B------:R-:W3:Y:S01]  /*22dc0*/  LDL.LU R4, [R1+0xa4] ;  /* 0x0000a40001047983 */ /* 0x000ee20000300800 */
[----:B------:R-:W-:Y:S02]  /*22dd0*/  VIADD R231, R231, 0x1 ;  /* 0x00000001e7e77836 */ /* 0x000fe40000000000 */
        /* <DEDUP_REMOVED lines=69> */
[----:B------:R-:W-:Y:S01]  /*23230*/  FMUL.FTZ R4, R75, R2 ;  /* 0x000000024b047220 */ /* 0x000fe20000410000 */
[----:B------:R-:W-:Y:S01]  /*23240*/  PRMT R0, R5, 0x654, R0 ;  /* 0x0000065405007816 */ /* 0x000fe20000000000 */
[----:B------:R-:W-:Y:S01]  /*23250*/  FMUL.FTZ R5, R80, R3 ;  /* 0x0000000350057220 */ /* 0x000fe20000410000 */
[----:B------:R-:W-:Y:S02]  /*23260*/  SEL R3, RZ, 0x1, P0 ;  /* 0x00000001ff037807 */ /* 0x000fe40000000000 */
[----:B------:R0:W-:Y:S02]  /*23270*/  SYNCS.ARRIVE.TRANS64.RED.A1T0 RZ, [R0+URZ], RZ ;  /* 0x000000ff00ff79a7 */ /* 0x0001e4000810043f */
[----:B------:R-:W-:-:S05]  /*23280*/  LOP3.LUT R234, R234, R3, RZ, 0x3c, !PT ;  /* 0x00000003eaea7212 */ /* 0x000fca00078e3cff */
[----:B------:R-:W-:-:S06]  /*23290*/  UIADD3 UR4, UR4, 0x1, URZ ;  /* 0x0000000104047890 */ /* 0x000fcc000fffe03f */
[----:B0-----:R-:W-:-:S05]  /*232a0*/  IMAD.U32 R0, RZ, RZ, UR4 ;  /* 0x00000004ff007e24 */ /* 0x001fca000f8e00ff */
[----:B------:R0:W-:Y:S02]  /*232b0*/  STL [R1+0xa4], R0 ;  /* 0x0000a40001007387 */ /* 0x0001e40000100800 */
.L_x_8082:
[----:B------:R-:W-:Y:S05]  /*232c0*/  WARPSYNC.ALL ;  /* 0x0000000000007948 */ /* 0x000fea0003800000 */
[----:B------:R-:W1:Y:S08]  /*232d0*/  S2UR UR5, SR_CgaCtaId ;  /* 0x00000000000579c3 */ /* 0x000e700000008800 */
[----:B------:R-:W-:Y:S06]  /*232e0*/  BAR.SYNC.DEFER_BLOCKING 0x5, 0x180 ;  /* 0x0146000000007b1d */ /* 0x000fec0000010000 */
[----:B------:R-:W-:Y:S01]  /*232f0*/  UMOV UR4, 0x400 ;  /* 0x0000040000047882 */ /* 0x000fe20000000000 */
[----:B------:R-:W-:Y:S01]  /*23300*/  BSSY B0, `(.L_x_8150) ;  /* 0x00002b4000007945 */ /* 0x000fe20003800000 */
[----:B-1----:R-:W-:-:S02]  /*23310*/  ULEA UR4, UR5, UR4, 0x18 ;  /* 0x0000000405047291 */ /* 0x002fc4000f8ec03f */
[----:B0-----:R-:W-:-:S04]  /*23320*/  IMAD.U32 R0, RZ, RZ, UR5 ;  /* 0x00000005ff007e24 */ /* 0x001fc8000f8e00ff */
[----:B------:R-:W-:Y:S01]  /*23330*/  IMAD.U32 R16, RZ, RZ, UR4 ;  /* 0x00000004ff107e24 */ /* 0x000fe2000f8e00ff */
[----:B------:R-:W-:Y:S04]  /*23340*/  STL [R1+0x54], R0 ;  /* 0x0000540001007387 */ /* 0x000fe80000100800 */
[----:B------:R-:W0:Y:S04]  /*23350*/  LDS.128 R64, [R16+0x2e8d0] ;  /* 0x02e8d00010407984 */ /* 0x000e280000000c00 */
[----:B0-----:R0:W-:Y:S04]  /*23360*/  STL.64 [R1+0x60], R64 ;  /* 0x0000604001007387 */ /* 0x0011e80000100a00 */
[----:B------:R0:W-:Y:S01]  /*23370*/  STL.64 [R1+0x68], R66 ;  /* 0x0000684201007387 */ /* 0x0001e20000100a00 */
[----:B------:R-:W-:Y:S06]  /*23380*/  BAR.ARV 0x4, 0x180 ;  /* 0x0106000000007b1d */ /* 0x000fec0000002000 */
[----:B------:R-:W-:Y:S05]  /*23390*/  @P1 BRA `(.L_x_8151) ;  /* 0x0000001c00481947 */ /* 0x000fea0003800000 */
[----:B------:R-:W1:Y:S01]  /*233a0*/  S2R R56, SR_TID.X ;  /* 0x0000000000387919 */ /* 0x000e620000002100 */
[----:B------:R-:W-:Y:S01]  /*233b0*/  ULDC.64 UR4, c[0x4][0xa8] ;  /* 0x01002a0000047ab9 */ /* 0x000fe20000000a00 */
[----:B------:R-:W2:Y:S01]  /*233c0*/  LDL R50, [R1+0xb4] ;  /* 0x0000b40001327983 */ /* 0x000ea20000100800 */
[----:B------:R-:W-:Y:S01]  /*233d0*/  ULDC.64 UR6, c[0x0][0x208] ;  /* 0x0000820000067ab9 */ /* 0x000fe20000000a00 */
[----:B-1----:R-:W-:-:S05]  /*233e0*/  IMAD.SHL.U32 R0, R56, 0x4, RZ ;  /* 0x0000000438007824 */ /* 0x002fca00078e00ff */
[----:B------:R-:W-:-:S04]  /*233f0*/  LOP3.LUT R0, R0, 0xc, RZ, 0xc0, !PT ;  /* 0x0000000c00007812 */ /* 0x000fc800078ec0ff */
[----:B------:R-:W-:-:S05]  /*23400*/  IADD3 R2, P0, R0, UR4, RZ ;  /* 0x0000000400027c10 */ /* 0x000fca000ff1e0ff */
[----:B------:R-:W-:-:S05]  /*23410*/  IMAD.X R3, RZ, RZ, UR5, P0 ;  /* 0x00000005ff037e24 */ /* 0x000fca00080e06ff */
[----:B------:R1:W3:Y:S01]  /*23420*/  LDG.E.CONSTANT R0, desc[UR6][R2.64] ;  /* 0x0000000602007981 */ /* 0x0002e2000c1e9900 */
[----:B------:R-:W-:Y:S01]  /*23430*/  F2FP.BF16.F32.PACK_AB R29, R52, R29 ;  /* 0x0000001d341d723e */ /* 0x000fe200000010ff */
[----:B------:R-:W-:Y:S01]  /*23440*/  UMOV UR4, 0xffffffff ;  /* 0xffffffff00047882 */ /* 0x000fe20000000000 */
[----:B------:R-:W-:Y:S01]  /*23450*/  F2FP.BF16.F32.PACK_AB R28, R53, R28 ;  /* 0x0000001c351c723e */ /* 0x000fe200000010ff */
[----:B------:R-:W4:Y:S01]  /*23460*/  S2R R43, SR_SWINHI ;  /* 0x00000000002b7919 */ /* 0x000f220000002f00 */
        /* <DEDUP_REMOVED lines=19> */
[----:B------:R-:W-:Y:S02]  /*235a0*/  F2FP.BF16.F32.PACK_AB R57, R47, R30 ;  /* 0x0000001e2f39723e */ /* 0x000fe400000010ff */
[----:B0-----:R-:W-:Y:S02]  /*235b0*/  F2FP.BF16.F32.PACK_AB R65, R55, R26 ;  /* 0x0000001a3741723e */ /* 0x001fe400000010ff */
[----:B------:R-:W-:-:S02]  /*235c0*/  F2FP.BF16.F32.PACK_AB R30, R61, R24 ;  /* 0x000000183d1e723e */ /* 0x000fc400000010ff */
[----:B------:R-:W-:Y:S02]  /*235d0*/  F2FP.BF16.F32.PACK_AB R67, R63, R20 ;  /* 0x000000143f43723e */ /* 0x000fe400000010ff */
[----:B-1----:R-:W-:Y:S02]  /*235e0*/  LOP3.LUT P0, R2, R56, 0x3, RZ, 0xc0, !PT ;  /* 0x0000000338027812 */ /* 0x002fe4000780c0ff */
[----:B------:R-:W-:Y:S02]  /*235f0*/  F2FP.BF16.F32.PACK_AB R94, R94, R95 ;  /* 0x0000005f5e5e723e */ /* 0x000fe400000010ff */
[----:B------:R-:W-:Y:S02]  /*23600*/  F2FP.BF16.F32.PACK_AB R93, R92, R93 ;  /* 0x0000005d5c5d723e */ /* 0x000fe400000010ff */
[----:B------:R-:W-:Y:S02]  /*23610*/  ISETP.EQ.OR P0, PT, R2, 0x3, !P0 ;  /* 0x000000030200780c */ /* 0x000fe40004702670 */
        /* <DEDUP_REMOVED lines=8> */
[----:B--2---:R-:W-:Y:S01]  /*236a0*/  IMAD.WIDE R4, R50, 0x2, R52 ;  /* 0x0000000232047825 */ /* 0x004fe200078e0234 */
[----:B------:R-:W-:Y:S02]  /*236b0*/  F2FP.BF16.F32.PACK_AB R50, R87, R6 ;  /* 0x000000065732723e */ /* 0x000fe400000010ff */
[C---:B------:R-:W-:Y:S02]  /*236c0*/  IADD3 R7, P5, R4.reuse, 0x4060, RZ ;  /* 0x0000406004077810 */ /* 0x040fe40007fbe0ff */
[----:B------:R-:W-:Y:S02]  /*236d0*/  IADD3 R9, P1, R4, 0x4040, RZ ;  /* 0x0000404004097810 */ /* 0x000fe40007f3e0ff */
[----:B------:R-:W-:Y:S02]  /*236e0*/  LOP3.LUT R6, R7, 0x380, RZ, 0xc0, !PT ;  /* 0x0000038007067812 */ /* 0x000fe400078ec0ff */
[----:B------:R-:W-:-:S02]  /*236f0*/  LOP3.LUT R8, R9, 0x380, RZ, 0xc0, !PT ;  /* 0x0000038009087812 */ /* 0x000fc400078ec0ff */
        /* <DEDUP_REMOVED lines=11> */
[----:B------:R-:W-:Y:S02]  /*237b0*/  SHF.R.U64 R14, R14, 0x3, RZ ;  /* 0x000000030e0e7819 */ /* 0x000fe400000012ff */
[----:B------:R-:W-:Y:S02]  /*237c0*/  IADD3 R27, P1, R4, 0x20, RZ ;  /* 0x00000020041b7810 */ /* 0x000fe40007f3e0ff */
[----:B------:R-:W-:Y:S02]  /*237d0*/  LOP3.LUT R10, R11, 0x380, RZ, 0xc0, !PT ;  /* 0x000003800b0a7812 */ /* 0x000fe400078ec0ff */
[----:B------:R-:W-:-:S02]  /*237e0*/  LOP3.LUT R20, R21, 0x380, RZ, 0xc0, !PT ;  /* 0x0000038015147812 */ /* 0x000fc400078ec0ff */
[----:B------:R-:W-:Y:S02]  /*237f0*/  LOP3.LUT R14, R14, R15, RZ, 0x3c, !PT ;  /* 0x0000000f0e0e7212 */ /* 0x000fe400078e3cff */
        /* <DEDUP_REMOVED lines=41> */
[----:B------:R-:W1:Y:S01]  /*23a90*/  SHFL.IDX PT, R27, R27, R2, 0x1c1f ;  /* 0x001c1f021b1b7589 */ /* 0x000e6200000e0000 */
[----:B------:R-:W-:Y:S02]  /*23aa0*/  SEL R31, R30, R31, P0 ;  /* 0x0000001f1e1f7207 */ /* 0x000fe40000000000 */
[----:B------:R-:W-:Y:S01]  /*23ab0*/  SEL R35, R34, R35, P0 ;  /* 0x0000002322237207 */ /* 0x000fe20000000000 */
[----:B------:R-:W-:Y:S01]  /*23ac0*/  SHFL.IDX PT, R30, R29, R0, 0x1c1f ;  /* 0x001c1f001d1e7589 */ /* 0x000fe200000e0000 */
[----:B------:R-:W-:-:S02]  /*23ad0*/  SEL R39, R40, R39, P0 ;  /* 0x0000002728277207 */ /* 0x000fc40000000000 */
[----:B------:R-:W-:Y:S01]  /*23ae0*/  SEL R41, R43, R44, P0 ;  /* 0x0000002c2b297207 */ /* 0x000fe20000000000 */
[----:B------:R-:W2:Y:S01]  /*23af0*/  SHFL.IDX PT, R31, R31, R2, 0x1c1f ;  /* 0x001c1f021f1f7589 */ /* 0x000ea200000e0000 */
        /* <DEDUP_REMOVED lines=20> */
[----:B------:R-:W4:Y:S01]  /*23c40*/  SHFL.IDX PT, R38, R37, R0, 0x1c1f ;  /* 0x001c1f0025267589 */ /* 0x000f2200000e0000 */
[----:B------:R-:W-:Y:S02]  /*23c50*/  SEL R73, R42, R73, P0 ;  /* 0x000000492a497207 */ /* 0x000fe40000000000 */
[----:B------:R-:W-:Y:S01]  /*23c60*/  SEL R75, R77, R50, P0 ;  /* 0x000000324d4b7207 */ /* 0x000fe20000000000 */
[----:B------:R-:W-:Y:S01]  /*23c70*/  SHFL.IDX PT, R42, R41, R0, 0x1c1f ;  /* 0x001c1f00292a7589 */ /* 0x000fe200000e0000 */
[----:B------:R-:W-:-:S02]  /*23c80*/  SEL R77, R50, R77, P0 ;  /* 0x0000004d324d7207 */ /* 0x000fc40000000000 */
[----:B0-----:R-:W-:Y:S01]  /*23c90*/  SEL R8, R10, R7, P0 ;  /* 0x000000070a087207 */ /* 0x001fe20000000000 */
[----:B------:R-:W0:Y:S01]  /*23ca0*/  SHFL.IDX PT, R43, R43, R2, 0x1c1f ;  /* 0x001c1f022b2b7589 */ /* 0x000e2200000e0000 */
[----:B-1----:R-:W-:Y:S02]  /*23cb0*/  SEL R24, R26, R27, P0 ;  /* 0x0000001b1a187207 */ /* 0x002fe40000000000 */
[----:B--2---:R-:W-:Y:S01]  /*23cc0*/  SEL R28, R30, R31, P0 ;  /* 0x0000001f1e1c7207 */ /* 0x004fe20000000000 */
[----:B------:R-:W-:Y:S01]  /*23cd0*/  SHFL.IDX PT, R45, R45, R0, 0x1c1f ;  /* 0x001c1f002d2d7589 */ /* 0x000fe200000e0000 */
[----:B---3--:R-:W-:Y:S02]  /*23ce0*/  SEL R32, R34, R35, P0 ;  /* 0x0000002322207207 */ /* 0x008fe40000000000 */
        /* <DEDUP_REMOVED lines=14> */
[----:B0-----:R-:W-:Y:S02]  /*23dd0*/  SEL R40, R42, R43, P0 ;  /* 0x0000002b2a287207 */ /* 0x001fe40000000000 */
[----:B------:R-:W-:Y:S01]  /*23de0*/  SEL R6, R3, R6, P0 ;  /* 0x0000000603067207 */ /* 0x000fe20000000000 */
[----:B------:R-:W-:Y:S01]  /*23df0*/  SHFL.IDX PT, R71, R71, R0, 0x1c1f ;  /* 0x001c1f0047477589 */ /* 0x000fe200000e0000 */
[----:B------:R-:W-:-:S03]  /*23e00*/  SEL R42, R43, R42, P0 ;  /* 0x0000002a2b2a7207 */ /* 0x000fc60000000000 */
        /* <DEDUP_REMOVED lines=24> */
.L_x_8364:
[----:B------:R-:W2:Y:S01]  /*23f90*/  LDL.LU R2, [R1+0x98] ;  /* 0x0000980001027983 */ /* 0x000ea20000300800 */
[----:B------:R-:W-:Y:S05]  /*23fa0*/  WARPSYNC.ALL ;  /* 0x0000000000007948 */ /* 0x000fea0003800000 */
[----:B-1----:R-:W3:Y:S01]  /*23fb0*/  LDL.LU R0, [R1+0x9c] ;  /* 0x00009c0001007983 */ /* 0x002ee20000300800 */
[----:B------:R-:W0:Y:S01]  /*23fc0*/  LDC R49, c[0x0][0xbe8] ;  /* 0x0002fa00ff317b82 */ /* 0x000e220000000800 */
[----:B------:R-:W-:Y:S02]  /*23fd0*/  ULDC.64 UR4, c[0x0][0xc00] ;  /* 0x0003000000047ab9 */ /* 0x000fe40000000a00 */
[----:B------:R-:W4:Y:S04]  /*23fe0*/  LDL R44, [R1+0x80] ;  /* 0x00008000012c7983 */ /* 0x000f280000100800 */
[----:B------:R-:W4:Y:S01]  /*23ff0*/  LDL R56, [R1+0x50] ;  /* 0x0000500001387983 */ /* 0x000f220000100800 */
[----:B------:R-:W-:Y:S01]  /*24000*/  BAR.SYNC.DEFER_BLOCKING 0x1, 0x100 ;  /* 0x0044000000007b1d */ /* 0x000fe20000010000 */
[----:B------:R-:W-:-:S02]  /*24010*/  ISETP.NE.U32.AND P1, PT, RZ, UR4, PT ;  /* 0x00000004ff007c0c */ /* 0x000fc4000bf25070 */
[----:B------:R-:W-:Y:S02]  /*24020*/  SEL R41, R75, R60, P0 ;  /* 0x0000003c4b297207 */ /* 0x000fe40000000000 */
[----:B------:R-:W-:Y:S01]  /*24030*/  ISETP.NE.AND.EX P1, PT, RZ, UR5, PT, P1 ;  /* 0x00000005ff007c0c */ /* 0x000fe2000bf25310 */
[----:B------:R-:W-:Y:S01]  /*24040*/  ULDC.64 UR6, c[0x0][0x208] ;  /* 0x0000820000067ab9 */ /* 0x000fe20000000a00 */
[----:B------:R-:W-:Y:S01]  /*24050*/  SEL R43, R60, R75, P0 ;  /* 0x0000004b3c2b7207 */ /* 0x000fe20000000000 */
        /* <DEDUP_REMOVED lines=11> */
[----:B------:R-:W-:Y:S01]  /*24110*/  ULDC.64 UR4, c[0x0][0xc08] ;  /* 0x0003020000047ab9 */ /* 0x000fe20000000a00 */
[----:B0-----:R-:W-:Y:S02]  /*24120*/  ISETP.NE.AND P2, PT, R49, 0x1, PT ;  /* 0x000000013100780c */ /* 0x001fe40003f45270 */
[----:B------:R-:W-:Y:S01]  /*24130*/  ISETP.NE.U32.AND P0, PT, RZ, UR4, PT ;  /* 0x00000004ff007c0c */ /* 0x000fe2000bf05070 */
[----:B------:R1:W5:Y:S03]  /*24140*/  @P1 LDG.E R47, desc[UR6][R20.64] ;  /* 0x00000006142f1981 */ /* 0x000366000c1e1900 */
[----:B------:R-:W-:Y:S01]  /*24150*/  ISETP.NE.AND.EX P0, PT, RZ, UR5, PT, P0 ;  /* 0x00000005ff007c0c */ /* 0x000fe2000bf05300 */
[----:B----4-:R-:W-:-:S06]  /*24160*/  IMAD.IADD R13, R44, 0x1, R56 ;  /* 0x000000012c0d7824 */ /* 0x010fcc00078e0238 */
[----:B------:R-:W0:Y:S06]  /*24170*/  @P2 LDC R4, c[0x0][0xbec] ;  /* 0x0002fb00ff042b82 */ /* 0x000e2c0000000800 */
[----:B------:R-:W-:Y:S01]  /*24180*/  @P0 IADD3 R2, P3, R2, UR4, RZ ;  /* 0x0000000402020c10 */ /* 0x000fe2000ff7e0ff */
[----:B------:R-:W-:Y:S01]  /*24190*/  ULDC UR4, c[0x0][0xa88] ;  /* 0x0002a20000047ab9 */ /* 0x000fe20000000800 */
[----:B------:R-:W2:Y:S02]  /*241a0*/  @P2 LDC R5, c[0x0][0xbf0] ;  /* 0x0002fc00ff052b82 */ /* 0x000ea40000000800 */
[----:B------:R-:W-:Y:S01]  /*241b0*/  @P0 IADD3.X R3, R0, UR5, RZ, P3, !PT ;  /* 0x0000000500030c10 */ /* 0x000fe20009ffe4ff */
[----:B------:R-:W-:-:S06]  /*241c0*/  IMAD.U32 R0, RZ, RZ, UR4 ;  /* 0x00000004ff007e24 */ /* 0x000fcc000f8e00ff */
[----:B------:R1:W5:Y:S01]  /*241d0*/  @P0 LDG.E R0, desc[UR6][R2.64] ;  /* 0x0000000602000981 */ /* 0x000362000c1e1900 */
[----:B------:R-:W-:Y:S05]  /*241e0*/  @P0 BRA `(.L_x_8153) ;  /* 0x0000000000140947 */ /* 0x000fea0003800000 */
[----:B------:R-:W-:Y:S05]  /*241f0*/  @!P1 BRA `(.L_x_8153) ;  /* 0x0000000000109947 */ /* 0x000fea0003800000 */
[----:B------:R-:W-:Y:S02]  /*24200*/  ULDC.64 UR4, c[0x0][0x208] ;  /* 0x0000820000047ab9 */ /* 0x000fe40000000a00 */
[----:B-1----:R-:W3:Y:S04]  /*24210*/  LDG.E R3, desc[UR4][R20.64] ;  /* 0x0000000414037981 */ /* 0x002ee8000c1e1900 */
[----:B-----5:R-:W3:Y:S02]  /*24220*/  LDG.E R0, desc[UR4][R20.64+0x4] ;  /* 0x0000040414007981 */ /* 0x020ee4000c1e1900 */
[----:B---3--:R-:W-:-:S07]  /*24230*/  IMAD.IADD R0, R0, 0x1, -R3 ;  /* 0x0000000100007824 */ /* 0x008fce00078e0a03 */
.L_x_8153:
[----:B------:R-:W3:Y:S01]  /*24240*/  LDL.LU R10, [R1+0xa0] ;  /* 0x0000a000010a7983 */ /* 0x000ee20000300800 */
[----:B------:R-:W4:Y:S01]  /*24250*/  S2R R6, SR_TID.X ;  /* 0x0000000000067919 */ /* 0x000f220000002100 */
[----:B01----:R-:W-:Y:S01]  /*24260*/  @P2 IMAD.HI.U32 R2, R13, R4, RZ ;  /* 0x000000040d022227 */ /* 0x003fe200078e00ff */
[----:B------:R-:W-:Y:S01]  /*24270*/  ULDC.64 UR4, c[0x0][0xb90] ;  /* 0x0002e40000047ab9 */ /* 0x000fe20000000a00 */
[----:B-----5:R-:W-:Y:S01]  /*24280*/  SHF.R.S32.HI R3, RZ, 0x1f, R47 ;  /* 0x0000001fff037819 */ /* 0x020fe2000001142f */
[----:B------:R-:W3:Y:S01]  /*24290*/  LDL.LU R8, [R1+0x8c] ;  /* 0x00008c0001087983 */ /* 0x000ee20000300800 */
[----:B------:R-:W-:Y:S01]  /*242a0*/  IMAD.MOV.U32 R7, RZ, RZ, R13 ;  /* 0x000000ffff077224 */ /* 0x000fe200078e000d */
[----:B------:R-:W0:Y:S02]  /*242b0*/  @P2 LDC R57, c[0x0][0xbec] ;  /* 0x0002fb00ff392b82 */ /* 0x000e240000000800 */
[----:B------:R-:W3:Y:S04]  /*242c0*/  LDL.LU R58, [R1+0x94] ;  /* 0x00009400013a7983 */ /* 0x000ee80000300800 */
[----:B------:R-:W3:Y:S01]  /*242d0*/  LDL R50, [R1+0x74] ;  /* 0x0000740001327983 */ /* 0x000ee20000100800 */
[----:B--2---:R-:W-:-:S02]  /*242e0*/  @P2 SHF.R.U32.HI R7, RZ, R5, R2 ;  /* 0x00000005ff072219 */ /* 0x004fc40000011602 */
[----:B------:R-:W-:Y:S01]  /*242f0*/  MOV R2, R47 ;  /* 0x0000002f00027202 */ /* 0x000fe20000000f00 */
[----:B----4-:R-:W-:-:S05]  /*24300*/  VIADD R60, R6, 0xffffff80 ;  /* 0xffffff80063c7836 */ /* 0x010fca0000000000 */
[----:B------:R-:W-:-:S04]  /*24310*/  SHF.R.S32.HI R54, RZ, 0x1f, R60 ;  /* 0x0000001fff367819 */ /* 0x000fc8000001143c */
[----:B------:R-:W-:-:S04]  /*24320*/  LEA.HI R54, R54, R60, RZ, 0x3 ;  /* 0x0000003c36367211 */ /* 0x000fc800078f18ff */
[----:B------:R-:W-:Y:S01]  /*24330*/  SHF.R.S32.HI R54, RZ, 0x3, R54 ;  /* 0x00000003ff367819 */ /* 0x000fe20000011436 */
[----:B------:R-:W-:Y:S01]  /*24340*/  IMAD R55, R0, R49, RZ ;  /* 0x0000003100377224 */ /* 0x000fe200078e02ff */
[----:B------:R-:W-:Y:S01]  /*24350*/  ULDC.64 UR6, c[0x0][0x208] ;  /* 0x0000820000067ab9 */ /* 0x000fe20000000a00 */
[----:B---3--:R-:W-:Y:S02]  /*24360*/  SEL R46, R10, RZ, !P1 ;  /* 0x000000ff0a2e7207 */ /* 0x008fe40004800000 */
[----:B------:R-:W-:Y:S02]  /*24370*/  SEL R51, R8, RZ, !P1 ;  /* 0x000000ff08337207 */ /* 0x000fe40004800000 */
[----:B------:R-:W2:Y:S01]  /*24380*/  LDL R8, [R1+0xb0] ;  /* 0x0000b00001087983 */ /* 0x000ea20000100800 */
[----:B------:R-:W-:Y:S01]  /*24390*/  SHF.R.S32.HI R48, RZ, 0x1f, R58 ;  /* 0x0000001fff307819 */ /* 0x000fe2000001143a */
[----:B------:R-:W-:Y:S01]  /*243a0*/  IMAD.WIDE.U32 R4, R58, UR4, R2 ;  /* 0x000000043a047c25 */ /* 0x000fe2000f8e0002 */
[----:B------:R-:W1:Y:S03]  /*243b0*/  S2R R10, SR_TID.X ;  /* 0x00000000000a7919 */ /* 0x000e660000002100 */
[----:B------:R-:W-:-:S02]  /*243c0*/  IMAD R6, R48, UR4, RZ ;  /* 0x0000000430067c24 */ /* 0x000fc4000f8e02ff */
[----:B------:R-:W-:Y:S02]  /*243d0*/  IMAD.MOV R2, RZ, RZ, -R7 ;  /* 0x000000ffff027224 */ /* 0x000fe400078e0a07 */
[----:B------:R-:W-:Y:S01]  /*243e0*/  IMAD R9, R58, UR5, R6 ;  /* 0x000000053a097c24 */ /* 0x000fe2000f8e0206 */
[----:B------:R-:W-:Y:S01]  /*243f0*/  ULDC.64 UR4, c[0x0][0xb98] ;  /* 0x0002e60000047ab9 */ /* 0x000fe20000000a00 */
[----:B------:R-:W-:Y:S02]  /*24400*/  IMAD R11, R54, 0x40, R50 ;  /* 0x00000040360b7824 */ /* 0x000fe400078e0232 */
[----:B------:R-:W-:Y:S02]  /*24410*/  IMAD.IADD R5, R5, 0x1, R9 ;  /* 0x0000000105057824 */ /* 0x000fe400078e0209 */
[----:B------:R-:W-:Y:S02]  /*24420*/  IMAD R9, R49, R2, R13 ;  /* 0x0000000231097224 */ /* 0x000fe400078e020d */
[----:B------:R-:W-:-:S02]  /*24430*/  IMAD R2, R46, UR4, RZ ;  /* 0x000000042e027c24 */ /* 0x000fc4000f8e02ff */
        /* <DEDUP_REMOVED lines=9> */
[----:B-1----:R-:W-:Y:S02]  /*244d0*/  VIADD R14, R10, 0xffffff80 ;  /* 0xffffff800a0e7836 */ /* 0x002fe40000000000 */
[C---:B------:R-:W-:Y:S02]  /*244e0*/  IMAD R7, R9.reuse, UR5, R2 ;  /* 0x0000000509077c24 */ /* 0x040fe4000f8e0202 */
[----:B------:R-:W-:Y:S01]  /*244f0*/  IMAD.WIDE.U32 R4, R9, UR4, R4 ;  /* 0x0000000409047c25 */ /* 0x000fe2000f8e0004 */
[----:B------:R-:W-:Y:S01]  /*24500*/  ULDC.64 UR4, c[0x0][0xb50] ;  /* 0x0002d40000047ab9 */ /* 0x000fe20000000a00 */
[----:B------:R-:W-:Y:S02]  /*24510*/  SHF.R.S32.HI R10, RZ, 0x1f, R14 ;  /* 0x0000001fff0a7819 */ /* 0x000fe4000001140e */
[----:B------:R-:W-:Y:S01]  /*24520*/  IMAD.IADD R5, R5, 0x1, R7 ;  /* 0x0000000105057824 */ /* 0x000fe200078e0207 */
[----:B------:R-:W-:-:S02]  /*24530*/  LEA R2, P1, R4, UR4, 0x2 ;  /* 0x0000000404027c11 */ /* 0x000fc4000f8210ff */
[----:B------:R-:W-:Y:S02]  /*24540*/  IADD3 R37, P0, R52, 0x1000, RZ ;  /* 0x0000100034257810 */ /* 0x000fe40007f1e0ff */
[----:B------:R-:W-:Y:S02]  /*24550*/  LEA.HI R10, R10, R14, RZ, 0x7 ;  /* 0x0000000e0a0a7211 */ /* 0x000fe400078f38ff */
[----:B------:R-:W-:Y:S01]  /*24560*/  LEA.HI.X R4, R4, UR5, R5, 0x2, P1 ;  /* 0x0000000504047c11 */ /* 0x000fe200088f1405 */
[----:B------:R-:W-:Y:S01]  /*24570*/  SHFL.IDX PT, R20, R2, RZ, 0x1c1f ;  /* 0x001c1fff02147589 */ /* 0x000fe200000e0000 */
[----:B------:R-:W-:Y:S01]  /*24580*/  LOP3.LUT R36, R37, 0x380, RZ, 0xc0, !PT ;  /* 0x0000038025247812 */ /* 0x000fe200078ec0ff */
[----:B------:R-:W-:Y:S01]  /*24590*/  ULDC.64 UR4, c[0x0][0xaa0] ;  /* 0x0002a80000047ab9 */ /* 0x000fe20000000a00 */
[----:B------:R-:W-:Y:S02]  /*245a0*/  IADD3 R29, P1, R52, 0x3000, RZ ;  /* 0x00003000341d7810 */ /* 0x000fe40007f3e0ff */
[----:B------:R-:W-:Y:S01]  /*245b0*/  LOP3.LUT R10, R10, 0xffffff80, RZ, 0xc0, !PT ;  /* 0xffffff800a0a7812 */ /* 0x000fe200078ec0ff */
[----:B------:R-:W1:Y:S01]  /*245c0*/  SHFL.IDX PT, R21, R4, RZ, 0x1c1f ;  /* 0x001c1fff04157589 */ /* 0x000e6200000e0000 */
[----:B------:R-:W-:-:S02]  /*245d0*/  SHF.R.U64 R36, R36, 0x3, RZ ;  /* 0x0000000324247819 */ /* 0x000fc400000012ff */
[----:B------:R-:W-:Y:S01]  /*245e0*/  LOP3.LUT R28, R29, 0x380, RZ, 0xc0, !PT ;  /* 0x000003801d1c7812 */ /* 0x000fe200078ec0ff */
[----:B------:R-:W-:Y:S01]  /*245f0*/  SHFL.IDX PT, R44, R2, 0x1, 0x1c1f ;  /* 0x003c1f00022c7f89 */ /* 0x000fe200000e0000 */
[----:B------:R-:W-:-:S03]  /*24600*/  IMAD.IADD R10, R14, 0x1, -R10 ;  /* 0x000000010e0a7824 */ /* 0x000fc600078e0a0a */
[----:B------:R-:W3:Y:S01]  /*24610*/  SHFL.IDX PT, R45, R4, 0x1, 0x1c1f ;  /* 0x003c1f00042d7f89 */ /* 0x000ee200000e0000 */
[----:B------:R-:W-:Y:S02]  /*24620*/  IADD3 R25, P3, R52, 0x4000, RZ ;  /* 0x0000400034197810 */ /* 0x000fe40007f7e0ff */
[----:B------:R-:W-:Y:S01]  /*24630*/  LOP3.LUT R36, R36, R37, RZ, 0x3c, !PT ;  /* 0x0000002524247212 */ /* 0x000fe200078e3cff */
[----:B------:R-:W-:Y:S01]  /*24640*/  IMAD.X R37, RZ, RZ, R53, P0 ;  /* 0x000000ffff257224 */ /* 0x000fe200000e0635 */
[----:B------:R-:W-:Y:S02]  /*24650*/  SHF.R.U64 R28, R28, 0x3, RZ ;  /* 0x000000031c1c7819 */ /* 0x000fe400000012ff */
[----:B------:R-:W-:Y:S02]  /*24660*/  LOP3.LUT P0, RZ, R10, 0x3, RZ, 0xc0, !PT ;  /* 0x000000030aff7812 */ /* 0x000fe4000780c0ff */
[----:B------:R-:W-:Y:S02]  /*24670*/  LOP3.LUT R24, R25, 0x380, RZ, 0xc0, !PT ;  /* 0x0000038019187812 */ /* 0x000fe400078ec0ff */
[----:B------:R-:W-:-:S02]  /*24680*/  LOP3.LUT R28, R28, R29, RZ, 0x3c, !PT ;  /* 0x0000001d1c1c7212 */ /* 0x000fc400078e3cff */
[----:B------:R-:W-:Y:S02]  /*24690*/  IADD3.X R29, RZ, R53, RZ, P1, !PT ;  /* 0x00000035ff1d7210 */ /* 0x000fe40000ffe4ff */
[----:B------:R-:W-:-:S04]  /*246a0*/  SHF.R.U64 R24, R24, 0x3, RZ ;  /* 0x0000000318187819 */ /* 0x000fc800000012ff */
[----:B------:R-:W-:Y:S01]  /*246b0*/  LOP3.LUT R24, R24, R25, RZ, 0x3c, !PT ;  /* 0x0000001918187212 */ /* 0x000fe200078e3cff */
[----:B------:R-:W-:Y:S01]  /*246c0*/  IMAD.X R25, RZ, RZ, R53, P3 ;  /* 0x000000ffff197224 */ /* 0x000fe200018e0635 */
[----:B------:R-:W-:Y:S02]  /*246d0*/  IADD3 R7, P3, R52, 0x7000, RZ ;  /* 0x0000700034077810 */ /* 0x000fe40007f7e0ff */
[----:B------:R-:W-:-:S04]  /*246e0*/  SHF.R.S32.HI R59, RZ, 0x1f, R60 ;  /* 0x0000001fff3b7819 */ /* 0x000fc8000001143c */
[----:B------:R-:W-:-:S04]  /*246f0*/  LEA.HI R59, R59, R60, RZ, 0x3 ;  /* 0x0000003c3b3b7211 */ /* 0x000fc800078f18ff */
[----:B------:R-:W-:-:S05]  /*24700*/  LOP3.LUT R59, R59, 0xfffffff8, RZ, 0xc0, !PT ;  /* 0xfffffff83b3b7812 */ /* 0x000fca00078ec0ff */
[----:B------:R-:W-:Y:S02]  /*24710*/  IMAD.IADD R59, R60, 0x1, -R59 ;  /* 0x000000013c3b7824 */ /* 0x000fe400078e0a3b */
[----:B--2---:R-:W-:-:S04]  /*24720*/  IMAD.IADD R6, R8, 0x1, R56 ;  /* 0x0000000108067824 */ /* 0x004fc800078e0238 */
[C---:B------:R-:W-:Y:S01]  /*24730*/  VIADD R0, R6.reuse, 0x8 ;  /* 0x0000000806007836 */ /* 0x040fe20000000000 */
[----:B------:R-:W-:-:S04]  /*24740*/  ISETP.GE.OR P1, PT, R6, R55, P0 ;  /* 0x000000370600720c */ /* 0x000fc80000726670 */
[----:B------:R-:W-:Y:S02]  /*24750*/  ISETP.GE.OR P0, PT, R0, R55, P0 ;  /* 0x000000370000720c */ /* 0x000fe40000706670 */
[----:B------:R-:W-:-:S04]  /*24760*/  LOP3.LUT R0, R7, 0x380, RZ, 0xc0, !PT ;  /* 0x0000038007007812 */ /* 0x000fc800078ec0ff */
[----:B------:R-:W-:-:S03]  /*24770*/  SHF.R.U64 R0, R0, 0x3, RZ ;  /* 0x0000000300007819 */ /* 0x000fc600000012ff */
[----:B-1----:R-:W-:Y:S04]  /*24780*/  @!P1 ST.E desc[UR6][R20.64], R90 ;  /* 0x0000005a14009985 */ /* 0x002fe8000c101906 */
[----:B---3--:R1:W-:Y:S01]  /*24790*/  @!P0 ST.E desc[UR6][R44.64], R89 ;  /* 0x000000592c008985 */ /* 0x0083e2000c101906 */
[----:B------:R-:W-:Y:S01]  /*247a0*/  LOP3.LUT R4, R0, R7, RZ, 0x3c, !PT ;  /* 0x0000000700047212 */ /* 0x000fe200078e3cff */
[----:B------:R-:W-:Y:S01]  /*247b0*/  IMAD R0, R3, UR4, RZ ;  /* 0x0000000403007c24 */ /* 0x000fe2000f8e02ff */
[----:B-1----:R-:W1:Y:S03]  /*247c0*/  @P2 LDC R45, c[0x0][0xbf0] ;  /* 0x0002fc00ff2d2b82 */ /* 0x002e660000000800 */
[C---:B------:R-:W-:Y:S01]  /*247d0*/  IMAD R21, R47.reuse, UR5, R0 ;  /* 0x000000052f157c24 */ /* 0x040fe2000f8e0200 */
[C---:B------:R-:W-:Y:S01]  /*247e0*/  IADD3 R33, P4, R52.reuse, 0x2000, RZ ;  /* 0x0000200034217810 */ /* 0x040fe20007f9e0ff */
[----:B------:R-:W-:Y:S01]  /*247f0*/  IMAD.WIDE.U32 R2, R47, UR4, RZ ;  /* 0x000000042f027c25 */ /* 0x000fe2000f8e00ff */
[----:B------:R-:W-:Y:S01]  /*24800*/  ULDC.64 UR4, c[0x0][0xae8] ;  /* 0x0002ba0000047ab9 */ /* 0x000fe20000000a00 */
[----:B------:R-:W-:Y:S01]  /*24810*/  IADD3 R13, P5, R52, 0x5000, RZ ;  /* 0x00005000340d7810 */ /* 0x000fe20007fbe0ff */
[----:B------:R-:W5:Y:S01]  /*24820*/  LD.E.128 R36, desc[UR6][R36.64] ;  /* 0x0000000624247980 */ /* 0x000f62000c101d00 */
[----:B------:R-:W-:-:S02]  /*24830*/  IMAD R0, R59, 0x20, R54 ;  /* 0x000000203b007824 */ /* 0x000fc400078e0236 */
[----:B------:R-:W-:Y:S01]  /*24840*/  IMAD.IADD R3, R3, 0x1, R21 ;  /* 0x0000000103037824 */ /* 0x000fe200078e0215 */
[----:B------:R-:W-:Y:S01]  /*24850*/  LOP3.LUT R5, R52, 0x380, RZ, 0xc0, !PT ;  /* 0x0000038034057812 */ /* 0x000fe200078ec0ff */
[----:B------:R-:W-:Y:S01]  /*24860*/  IMAD R20, R48, UR4, RZ ;  /* 0x0000000430147c24 */ /* 0x000fe2000f8e02ff */
[----:B------:R-:W5:Y:S01]  /*24870*/  LD.E.128 R28, desc[UR6][R28.64] ;  /* 0x000000061c1c7980 */ /* 0x000f62000c101d00 */
[----:B------:R-:W-:Y:S02]  /*24880*/  IMAD.IADD R44, R56, 0x1, R0 ;  /* 0x00000001382c7824 */ /* 0x000fe400078e0200 */
[C---:B------:R-:W-:Y:S01]  /*24890*/  IMAD R21, R58.reuse, UR5, R20 ;  /* 0x000000053a157c24 */ /* 0x040fe2000f8e0214 */
[----:B------:R2:W5:Y:S01]  /*248a0*/  LDL R48, [R1+0x90] ;  /* 0x0000900001307983 */ /* 0x0005620000100800 */
[----:B------:R-:W-:Y:S01]  /*248b0*/  IMAD.WIDE.U32 R2, R58, UR4, R2 ;  /* 0x000000043a027c25 */ /* 0x000fe2000f8e0002 */
[----:B------:R-:W-:Y:S02]  /*248c0*/  ULDC.64 UR4, c[0x0][0xaf0] ;  /* 0x0002bc0000047ab9 */ /* 0x000fe40000000a00 */
[----:B------:R-:W5:Y:S01]  /*248d0*/  LD.E.128 R24, desc[UR6][R24.64] ;  /* 0x0000000618187980 */ /* 0x000f62000c101d00 */
[----:B0-----:R-:W-:Y:S01]  /*248e0*/  @P2 IMAD.HI.U32 R0, R44, R57, RZ ;  /* 0x000000392c002227 */ /* 0x001fe200078e00ff */
[----:B------:R-:W-:-:S03]  /*248f0*/  IADD3 R3, R3, R21, RZ ;  /* 0x0000001503037210 */ /* 0x000fc60007ffe0ff */
[----:B------:R-:W-:Y:S01]  /*24900*/  IMAD.MOV.U32 R21, RZ, RZ, R44 ;  /* 0x000000ffff157224 */ /* 0x000fe200078e002c */
[----:B-1----:R-:W-:Y:S01]  /*24910*/  @P2 SHF.R.U32.HI R21, RZ, R45, R0 ;  /* 0x0000002dff152219 */ /* 0x002fe20000011600 */
[----:B------:R-:W-:Y:S02]  /*24920*/  IMAD R20, R46, UR4, RZ ;  /* 0x000000042e147c24 */ /* 0x000fe4000f8e02ff */
[----:B------:R-:W-:-:S04]  /*24930*/  IMAD.WIDE.U32 R2, R51, UR4, R2 ;  /* 0x0000000433027c25 */ /* 0x000fc8000f8e0002 */
[----:B------:R-:W-:Y:S01]  /*24940*/  IMAD R45, R51, UR5, R20 ;  /* 0x00000005332d7c24 */ /* 0x000fe2000f8e0214 */
[----:B------:R-:W-:Y:S01]  /*24950*/  LOP3.LUT R32, R33, 0x380, RZ, 0xc0, !PT ;  /* 0x0000038021207812 */ /* 0x000fe200078ec0ff */
[----:B------:R-:W-:Y:S01]  /*24960*/  IMAD.MOV R20, RZ, RZ, -R21 ;  /* 0x000000ffff147224 */ /* 0x000fe200078e0a15 */
[----:B------:R2:W5:Y:S01]  /*24970*/  LDL R51, [R1+0xbc] ;  /* 0x0000bc0001337983 */ /* 0x0005620000100800 */
[----:B------:R-:W-:Y:S01]  /*24980*/  IMAD.IADD R3, R3, 0x1, R45 ;  /* 0x0000000103037824 */ /* 0x000fe200078e022d */
[----:B------:R-:W-:Y:S01]  /*24990*/  LOP3.LUT R12, R13, 0x380, RZ, 0xc0, !PT ;  /* 0x000003800d0c7812 */ /* 0x000fe200078ec0ff */
[----:B------:R-:W-:Y:S01]  /*249a0*/  IMAD R45, R49, R20, R44 ;  /* 0x00000014312d7224 */ /* 0x000fe200078e022c */
[----:B------:R-:W-:Y:S01]  /*249b0*/  SHF.R.U64 R5, R5, 0x3, RZ ;  /* 0x0000000305057819 */ /* 0x000fe200000012ff */
[----:B------:R2:W5:Y:S01]  /*249c0*/  LDL R49, [R1+0xb8] ;  /* 0x0000b80001317983 */ /* 0x0005620000100800 */
[----:B------:R-:W-:Y:S01]  /*249d0*/  SHF.R.U64 R32, R32, 0x3, RZ ;  /* 0x0000000320207819 */ /* 0x000fe200000012ff */
[----:B------:R-:W-:-:S03]  /*249e0*/  ULDC.64 UR4, c[0x0][0xae0] ;  /* 0x0002b80000047ab9 */ /* 0x000fc60000000a00 */
[----:B------:R-:W-:Y:S01]  /*249f0*/  LOP3.LUT R32, R32, R33, RZ, 0x3c, !PT ;  /* 0x0000002120207212 */ /* 0x000fe200078e3cff */
[----:B------:R-:W-:Y:S01]  /*24a00*/  IMAD.X R33, RZ, RZ, R53, P4 ;  /* 0x000000ffff217224 */ /* 0x000fe200020e0635 */
[----:B------:R-:W-:-:S04]  /*24a10*/  IADD3 R9, P4, R52, 0x6000, RZ ;  /* 0x0000600034097810 */ /* 0x000fc80007f9e0ff */
[----:B------:R-:W-:Y:S01]  /*24a20*/  LOP3.LUT R8, R9, 0x380, RZ, 0xc0, !PT ;  /* 0x0000038009087812 */ /* 0x000fe200078ec0ff */
[----:B------:R-:W5:Y:S01]  /*24a30*/  LD.E.128 R32, desc[UR6][R32.64] ;  /* 0x0000000620207980 */ /* 0x000f62000c101d00 */
        /* <DEDUP_REMOVED lines=8> */
[----:B------:R-:W-:Y:S01]  /*24ac0*/  SHF.R.S32.HI R0, RZ, 0x1f, R21 ;  /* 0x0000001fff007819 */ /* 0x000fe20000011415 */
[----:B------:R-:W5:Y:S04]  /*24ad0*/  LD.E.128 R12, desc[UR6][R12.64] ;  /* 0x000000060c0c7980 */ /* 0x000f68000c101d00 */
[----:B------:R-:W-:Y:S01]  /*24ae0*/  IMAD R0, R0, UR4, RZ ;  /* 0x0000000400007c24 */ /* 0x000fe2000f8e02ff */
[----:B------:R2:W5:Y:S04]  /*24af0*/  LD.E.128 R40, desc[UR6][R52.64] ;  /* 0x0000000634287980 */ /* 0x000568000c101d00 */
[----:B------:R-:W5:Y:S01]  /*24b00*/  LD.E.128 R8, desc[UR6][R8.64] ;  /* 0x0000000608087980 */ /* 0x000f62000c101d00 */
[----:B------:R-:W-:-:S03]  /*24b10*/  IMAD R47, R21, UR5, R0 ;  /* 0x00000005152f7c24 */ /* 0x000fc6000f8e0200 */
[----:B------:R-:W5:Y:S01]  /*24b20*/  LD.E.128 R4, desc[UR6][R4.64] ;  /* 0x0000000604047980 */ /* 0x000f62000c101d00 */
[----:B------:R-:W-:Y:S01]  /*24b30*/  SHF.R.S32.HI R0, RZ, 0x1f, R45 ;  /* 0x0000001fff007819 */ /* 0x000fe2000001142d */
        /* <DEDUP_REMOVED lines=8> */
[----:B------:R-:W-:Y:S02]  /*24bc0*/  IMAD.IADD R46, R54, 0x1, R56 ;  /* 0x00000001362e7824 */ /* 0x000fe400078e0238 */
        /* <DEDUP_REMOVED lines=20> */
[----:B------:R-:W-:Y:S01]  /*24d10*/  ULDC UR4, c[0x0][0xac8] ;  /* 0x0002b20000047ab9 */ /* 0x000fe20000000800 */
[----:B------:R-:W-:Y:S01]  /*24d20*/  ULDC.64 UR6, c[0x0][0x208] ;  /* 0x0000820000067ab9 */ /* 0x000fe20000000a00 */
        /* <DEDUP_REMOVED lines=8> */
.L_x_8155:
[----:B------:R-:W-:Y:S05]  /*24db0*/  BSYNC B1 ;  /* 0x0000000000017941 */ /* 0x000fea0003800000 */
.L_x_8154:
[----:B0-----:R0:W4:Y:S01]  /*24dc0*/  SHFL.IDX PT, R0, R45, 0x1, 0x181f ;  /* 0x00381f002d007f89 */ /* 0x00112200000e0000 */
[----:B------:R-:W-:Y:S03]  /*24dd0*/  BSSY B1, `(.L_x_8156) ;  /* 0x000000d000017945 */ /* 0x000fe60003800000 */
[----:B-1-3--:R0:W1:Y:S01]  /*24de0*/  SHFL.IDX PT, R20, R44, 0x1, 0x181f ;  /* 0x00381f002c147f89 */ /* 0x00a06200000e0000 */
[----:B------:R-:W-:Y:S05]  /*24df0*/  @P0 BRA `(.L_x_8157) ;  /* 0x0000000000280947 */ /* 0x000fea0003800000 */
[----:B------:R-:W-:Y:S01]  /*24e00*/  ULDC UR4, c[0x0][0xac8] ;  /* 0x0002b20000047ab9 */ /* 0x000fe20000000800 */
[----:B------:R-:W-:Y:S01]  /*24e10*/  ULDC.64 UR6, c[0x0][0x208] ;  /* 0x0000820000067ab9 */ /* 0x000fe20000000a00 */
[----:B------:R-:W-:Y:S02]  /*24e20*/  ISETP.GE.AND P3, PT, R50, UR4, PT ;  /* 0x0000000432007c0c */ /* 0x000fe4000bf66270 */
[----:B-----5:R-:W-:-:S11]  /*24e30*/  ISETP.GE.AND P4, PT, R48, UR4, PT ;  /* 0x0000000430007c0c */ /* 0x020fd6000bf86270 */
[-C--:B-1----:R-:W-:Y:S02]  /*24e40*/  @!P3 LEA R2, P0, R50, R20.reuse, 0x1 ;  /* 0x000000143202b211 */ /* 0x082fe400078008ff */
[----:B------:R-:W-:Y:S02]  /*24e50*/  @!P4 LEA R20, P2, R48, R20, 0x1 ;  /* 0x000000143014c211 */ /* 0x000fe400078408ff */
[-C--:B----4-:R-:W-:Y:S02]  /*24e60*/  @!P3 LEA.HI.X R3, R50, R0.reuse, R51, 0x1, P0 ;  /* 0x000000003203b211 */ /* 0x090fe400000f0c33 */
[----:B------:R-:W-:-:S03]  /*24e70*/  @!P4 LEA.HI.X R21, R48, R0, R49, 0x1, P2 ;  /* 0x000000003015c211 */ /* 0x000fc600010f0c31 */
[----:B------:R3:W-:Y:S04]  /*24e80*/  @!P3 ST.E.128 desc[UR6][R2.64], R36 ;  /* 0x000000240200b985 */ /* 0x0007e8000c101d06 */
[----:B------:R3:W-:Y:S02]  /*24e90*/  @!P4 ST.E.128 desc[UR6][R20.64], R12 ;  /* 0x0000000c1400c985 */ /* 0x0007e4000c101d06 */
.L_x_8157:
[----:B------:R-:W-:Y:S05]  /*24ea0*/  BSYNC B1 ;  /* 0x0000000000017941 */ /* 0x000fea0003800000 */
.L_x_8156:
[----:B----4-:R4:W0:Y:S01]  /*24eb0*/  SHFL.IDX PT, R0, R45, 0x2, 0x181f ;  /* 0x00581f002d007f89 */ /* 0x01082200000e0000 */
[----:B------:R-:W-:Y:S03]  /*24ec0*/  BSSY B1, `(.L_x_8158) ;  /* 0x000000d000017945 */ /* 0x000fe60003800000 */
[----:B---3-5:R4:W3:Y:S01]  /*24ed0*/  SHFL.IDX PT, R12, R44, 0x2, 0x181f ;  /* 0x00581f002c0c7f89 */ /* 0x0288e200000e0000 */
[----:B------:R-:W-:Y:S05]  /*24ee0*/  @P1 BRA `(.L_x_8159) ;  /* 0x0000000000281947 */ /* 0x000fea0003800000 */
[----:B------:R-:W-:Y:S01]  /*24ef0*/  ULDC UR4, c[0x0][0xac8] ;  /* 0x0002b20000047ab9 */ /* 0x000fe20000000800 */
[----:B------:R-:W-:Y:S01]  /*24f00*/  ULDC.64 UR6, c[0x0][0x208] ;  /* 0x0000820000067ab9 */ /* 0x000fe20000000a00 */
        /* <DEDUP_REMOVED lines=8> */
.L_x_8159:
[----:B------:R-:W-:Y:S05]  /*24f90*/  BSYNC B1 ;  /* 0x0000000000017941 */ /* 0x000fea0003800000 */
.L_x_8158:
[----:B0-----:R-:W-:Y:S01]  /*24fa0*/  IADD3 R0, R46, 0x60, RZ ;  /* 0x000000602e007810 */ /* 0x001fe20007ffe0ff */
[----:B--2-4-:R-:W0:Y:S03]  /*24fb0*/  SHFL.IDX PT, R45, R45, 0x3, 0x181f ;  /* 0x00781f002d2d7f89 */ /* 0x014e2600000e0000 */
[----:B------:R-:W-:Y:S01]  /*24fc0*/  ISETP.GE.AND P0, PT, R0, R55, PT ;  /* 0x000000370000720c */ /* 0x000fe20003f06270 */
[----:B------:R-:W2:-:S12]  /*24fd0*/  SHFL.IDX PT, R44, R44, 0x3, 0x181f ;  /* 0x00781f002c2c7f89 */ /* 0x000e9800000e0000 */
[----:B------:R-:W-:Y:S05]  /*24fe0*/  @P0 BRA `(.L_x_8160) ;  /* 0x0000000c00940947 */ /* 0x000fea0003800000 */
[----:B------:R-:W-:Y:S01]  /*24ff0*/  ULDC UR4, c[0x0][0xac8] ;  /* 0x0002b20000047ab9 */ /* 0x000fe20000000800 */
[----:B------:R-:W-:Y:S01]  /*25000*/  ULDC.64 UR6, c[0x0][0x208] ;  /* 0x0000820000067ab9 */ /* 0x000fe20000000a00 */
[----:B------:R-:W-:-:S13]  /*25010*/  ISETP.GE.AND P1, PT, R50, UR4, PT ;  /* 0x0000000432007c0c */ /* 0x000fda000bf26270 */
[----:B--2---:R-:W-:-:S04]  /*25020*/  @!P1 LEA R2, P0, R50, R44, 0x1 ;  /* 0x0000002c32029211 */ /* 0x004fc800078008ff */
[----:B0-----:R-:W-:Y:S02]  /*25030*/  @!P1 LEA.HI.X R3, R50, R45, R51, 0x1, P0 ;  /* 0x0000002d32039211 */ /* 0x001fe400000f0c33 */
[----:B------:R-:W-:-:S03]  /*25040*/  ISETP.GE.AND P0, PT, R48, UR4, PT ;  /* 0x0000000430007c0c */ /* 0x000fc6000bf06270 */
[----:B------:R4:W-:Y:S10]  /*25050*/  @!P1 ST.E.128 desc[UR6][R2.64], R28 ;  /* 0x0000001c02009985 */ /* 0x0009f4000c101d06 */
[----:B------:R-:W-:Y:S05]  /*25060*/  @P0 BRA `(.L_x_8160) ;  /* 0x0000000c00740947 */ /* 0x000fea0003800000 */
[----:B----4-:R-:W-:Y:S01]  /*25070*/  LEA R2, P0, R48, R44, 0x1 ;  /* 0x0000002c30027211 */ /* 0x010fe200078008ff */
[----:B------:R-:W-:-:S03]  /*25080*/  ULDC.64 UR4, c[0x0][0x208] ;  /* 0x0000820000047ab9 */ /* 0x000fc60000000a00 */
[----:B------:R-:W-:-:S05]  /*25090*/  LEA.HI.X R3, R48, R45, R49, 0x1, P0 ;  /* 0x0000002d30037211 */ /* 0x000fca00000f0c31 */
[----:B------:R0:W-:Y:S01]  /*250a0*/  ST.E.128 desc[UR4][R2.64], R4 ;  /* 0x0000000402007985 */ /* 0x0001e2000c101d04 */
[----:B------:R-:W-:Y:S05]  /*250b0*/  BRA `(.L_x_8160) ;  /* 0x0000000c00607947 */ /* 0x000fea0003800000 */
.L_x_8151:
[----:B------:R-:W2:Y:S01]  /*250c0*/  LDL.LU R4, [R1+0x98] ;  /* 0x0000980001047983 */ /* 0x000ea20000300800 */
[----:B------:R-:W-:Y:S01]  /*250d0*/  ULDC.64 UR4, c[0x0][0xc00] ;  /* 0x0003000000047ab9 */ /* 0x000fe20000000a00 */
[----:B------:R-:W1:Y:S02]  /*250e0*/  LDC R25, c[0x0][0xbe8] ;  /* 0x0002fa00ff197b82 */ /* 0x000e640000000800 */
[----:B------:R-:W3:Y:S01]  /*250f0*/  LDL.LU R6, [R1+0x9c] ;  /* 0x00009c0001067983 */ /* 0x000ee20000300800 */
[----:B------:R-:W-:Y:S01]  /*25100*/  ISETP.NE.U32.AND P0, PT, RZ, UR4, PT ;  /* 0x00000004ff007c0c */ /* 0x000fe2000bf05070 */
[----:B------:R-:W-:Y:S01]  /*25110*/  IMAD.MOV.U32 R0, RZ, RZ, RZ ;  /* 0x000000ffff007224 */ /* 0x000fe200078e00ff */
[----:B------:R-:W-:Y:S02]  /*25120*/  ULDC.64 UR6, c[0x0][0x208] ;  /* 0x0000820000067ab9 */ /* 0x000fe40000000a00 */
[----:B------:R-:W-:Y:S01]  /*25130*/  ISETP.NE.AND.EX P0, PT, RZ, UR5, PT, P0 ;  /* 0x00000005ff007c0c */ /* 0x000fe2000bf05300 */
[----:B------:R-:W4:Y:S02]  /*25140*/  S2R R7, SR_TID.X ;  /* 0x0000000000077919 */ /* 0x000f240000002100 */
[----:B----4-:R-:W-:-:S05]  /*25150*/  VIADD R26, R7, 0xffffff80 ;  /* 0xffffff80071a7836 */ /* 0x010fca0000000000 */
[----:B------:R-:W-:Y:S02]  /*25160*/  ISETP.GE.AND P3, PT, R26, 0x80, PT ;  /* 0x000000801a00780c */ /* 0x000fe40003f66270 */
[----:B--2---:R-:W-:-:S04]  /*25170*/  IADD3 R2, P1, R4, UR4, RZ ;  /* 0x0000000404027c10 */ /* 0x004fc8000ff3e0ff */
[----:B---3--:R-:W-:Y:S01]  /*25180*/  IADD3.X R3, R6, UR5, RZ, P1, !PT ;  /* 0x0000000506037c10 */ /* 0x008fe20008ffe4ff */
[----:B------:R-:W-:Y:S02]  /*25190*/  ULDC.64 UR4, c[0x0][0xc08] ;  /* 0x0003020000047ab9 */ /* 0x000fe40000000a00 */
[----:B------:R-:W-:Y:S02]  /*251a0*/  ISETP.NE.U32.AND P1, PT, RZ, UR4, PT ;  /* 0x00000004ff007c0c */ /* 0x000fe4000bf25070 */
[----:B------:R2:W5:Y:S02]  /*251b0*/  @P0 LDG.E R0, desc[UR6][R2.64] ;  /* 0x0000000602000981 */ /* 0x000564000c1e1900 */
[----:B------:R-:W-:-:S13]  /*251c0*/  ISETP.NE.AND.EX P1, PT, RZ, UR5, PT, P1 ;  /* 0x00000005ff007c0c */ /* 0x000fda000bf25310 */
[----:B------:R-:W-:Y:S01]  /*251d0*/  @P1 IADD3 R4, P2, R4, UR4, RZ ;  /* 0x0000000404041c10 */ /* 0x000fe2000ff5e0ff */
[----:B------:R-:W-:-:S03]  /*251e0*/  ULDC UR4, c[0x0][0xa88] ;  /* 0x0002a20000047ab9 */ /* 0x000fc60000000800 */
[----:B------:R-:W-:Y:S01]  /*251f0*/  @P1 IADD3.X R5, R6, UR5, RZ, P2, !PT ;  /* 0x0000000506051c10 */ /* 0x000fe200097fe4ff */
[----:B------:R-:W-:Y:S01]  /*25200*/  IMAD.U32 R6, RZ, RZ, UR4 ;  /* 0x00000004ff067e24 */ /* 0x000fe2000f8e00ff */
[----:B-1----:R-:W-:-:S05]  /*25210*/  ISETP.NE.AND P2, PT, R25, 0x1, PT ;  /* 0x000000011900780c */ /* 0x002fca0003f45270 */
[----:B------:R2:W5:Y:S08]  /*25220*/  @P1 LDG.E R6, desc[UR6][R4.64] ;  /* 0x0000000604061981 */ /* 0x000570000c1e1900 */
[----:B------:R-:W1:Y:S08]  /*25230*/  @P2 LDC R14, c[0x0][0xbec] ;  /* 0x0002fb00ff0e2b82 */ /* 0x000e700000000800 */
[----:B------:R-:W3:Y:S01]  /*25240*/  @P2 LDC R27, c[0x0][0xbf0] ;  /* 0x0002fc00ff1b2b82 */ /* 0x000ee20000000800 */
[----:B--2---:R-:W-:Y:S05]  /*25250*/  @P1 BRA `(.L_x_8161) ;  /* 0x0000000000141947 */ /* 0x004fea0003800000 */
[----:B------:R-:W-:Y:S05]  /*25260*/  @!P0 BRA `(.L_x_8161) ;  /* 0x0000000000108947 */ /* 0x000fea0003800000 */
[----:B------:R-:W-:Y:S02]  /*25270*/  ULDC.64 UR4, c[0x0][0x208] ;  /* 0x0000820000047ab9 */ /* 0x000fe40000000a00 */
[----:B------:R-:W2:Y:S04]  /*25280*/  LDG.E R5, desc[UR4][R2.64] ;  /* 0x0000000402057981 */ /* 0x000ea8000c1e1900 */
[----:B-----5:R-:W2:Y:S02]  /*25290*/  LDG.E R6, desc[UR4][R2.64+0x4] ;  /* 0x0000040402067981 */ /* 0x020ea4000c1e1900 */
[----:B--2---:R-:W-:-:S07]  /*252a0*/  IMAD.IADD R6, R6, 0x1, -R5 ;  /* 0x0000000106067824 */ /* 0x004fce00078e0a05 */
.L_x_8161:
        /* <DEDUP_REMOVED lines=11> */
[----:B------:R-:W-:Y:S01]  /*25360*/  IADD3 R8, R20, -0x80, R7 ;  /* 0xffffff8014087810 */ /* 0x000fe20007ffe007 */
[----:B0-----:R-:W-:-:S05]  /*25370*/  IMAD R2, R6, R9, RZ ;  /* 0x0000000906027224 */ /* 0x001fca00078e02ff */
[----:B------:R-:W-:-:S13]  /*25380*/  ISETP.GE.AND P0, PT, R8, R2, PT ;  /* 0x000000020800720c */ /* 0x000fda0003f06270 */
[----:B------:R-:W-:Y:S05]  /*25390*/  @P0 BRA `(.L_x_8163) ;  /* 0x0000000000880947 */ /* 0x000fea0003800000 */
[----:B------:R-:W-:Y:S01]  /*253a0*/  ISETP.NE.AND P0, PT, R9, 0x1, PT ;  /* 0x000000010900780c */ /* 0x000fe20003f05270 */
[----:B------:R-:W-:Y:S01]  /*253b0*/  ULDC.64 UR4, c[0x0][0xb90] ;  /* 0x0002e40000047ab9 */ /* 0x000fe20000000a00 */
[----:B------:R-:W-:Y:S01]  /*253c0*/  IMAD.MOV.U32 R2, RZ, RZ, R0 ;  /* 0x000000ffff027224 */ /* 0x000fe200078e0000 */
[----:B------:R-:W-:Y:S01]  /*253d0*/  ULDC.64 UR6, c[0x0][0x208] ;  /* 0x0000820000067ab9 */ /* 0x000fe20000000a00 */
[----:B------:R-:W-:Y:S02]  /*253e0*/  IMAD R7, R10, UR4, RZ ;  /* 0x000000040a077c24 */ /* 0x000fe4000f8e02ff */
[----:B------:R-:W-:Y:S02]  /*253f0*/  IMAD.MOV.U32 R3, RZ, RZ, R11 ;  /* 0x000000ffff037224 */ /* 0x000fe400078e000b */
[----:B------:R-:W-:Y:S02]  /*25400*/  IMAD.MOV.U32 R5, RZ, RZ, R8 ;  /* 0x000000ffff057224 */ /* 0x000fe400078e0008 */
[----:B------:R-:W-:-:S03]  /*25410*/  IMAD.WIDE.U32 R2, R24, UR4, R2 ;  /* 0x0000000418027c25 */ /* 0x000fc6000f8e0002 */
        /* <DEDUP_REMOVED lines=26> */
.L_x_8163:
[----:B------:R-:W-:Y:S05]  /*255c0*/  BSYNC B1 ;  /* 0x0000000000017941 */ /* 0x000fea0003800000 */
.L_x_8162:
        /* <DEDUP_REMOVED lines=15> */
[----:B------:R-:W-:Y:S02]  /*256c0*/  IMAD.IADD R9, R20, 0x1, R0 ;  /* 0x0000000114097824 */ /* 0x000fe400078e0200 */
[----:B------:R-:W-:-:S02]  /*256d0*/  IMAD R7, R24, UR5, R4 ;  /* 0x0000000518077c24 */ /* 0x000fc4000f8e0204 */
        /* <DEDUP_REMOVED lines=29> */
[----:B------:R0:W1:Y:S04]  /*258b0*/  SHFL.IDX PT, R0, R3, RZ, 0x181f ;  /* 0x00181fff03007589 */ /* 0x00006800000e0000 */
[----:B------:R0:W2:Y:S02]  /*258c0*/  SHFL.IDX PT, R14, R2, RZ, 0x181f ;  /* 0x00181fff020e7589 */ /* 0x0000a400000e0000 */
.L_x_8367:
[----:B------:R-:W-:Y:S01]  /*258d0*/  IMAD R25, R6, R25, RZ ;  /* 0x0000001906197224 */ /* 0x000fe200078e02ff */
[----:B------:R-:W-:Y:S01]  /*258e0*/  BSSY B1, `(.L_x_8165) ;  /* 0x0000012000017945 */ /* 0x000fe20003800000 */
[----:B------:R-:W-:-:S05]  /*258f0*/  IMAD.IADD R6, R8, 0x1, R20 ;  /* 0x0000000108067824 */ /* 0x000fca00078e0214 */
[----:B------:R-:W-:-:S13]  /*25900*/  ISETP.GE.AND P0, PT, R6, R25, PT ;  /* 0x000000190600720c */ /* 0x000fda0003f06270 */
[----:B------:R-:W-:Y:S05]  /*25910*/  @P0 BRA `(.L_x_8166) ;  /* 0x0000000000380947 */ /* 0x000fea0003800000 */
[----:B------:R-:W3:Y:S01]  /*25920*/  LDL R9, [R1+0x74] ;  /* 0x0000740001097983 */ /* 0x000ee20000100800 */
[----:B------:R-:W-:-:S03]  /*25930*/  ULDC UR4, c[0x0][0xac8] ;  /* 0x0002b20000047ab9 */ /* 0x000fc60000000800 */
[----:B------:R-:W4:Y:S04]  /*25940*/  LDL R7, [R1+0x90] ;  /* 0x0000900001077983 */ /* 0x000f280000100800 */
[----:B------:R-:W1:Y:S04]  /*25950*/  LDL R10, [R1+0xbc] ;  /* 0x0000bc00010a7983 */ /* 0x000e680000100800 */
[----:B------:R-:W5:Y:S01]  /*25960*/  LDL R8, [R1+0xb8] ;  /* 0x0000b80001087983 */ /* 0x000f620000100800 */
[----:B------:R-:W-:Y:S01]  /*25970*/  ULDC.64 UR6, c[0x0][0x208] ;  /* 0x0000820000067ab9 */ /* 0x000fe20000000a00 */
[----:B---3--:R-:W-:-:S02]  /*25980*/  ISETP.GE.AND P2, PT, R9, UR4, PT ;  /* 0x0000000409007c0c */ /* 0x008fc4000bf46270 */
[----:B----4-:R-:W-:-:S11]  /*25990*/  ISETP.GE.AND P3, PT, R7, UR4, PT ;  /* 0x0000000407007c0c */ /* 0x010fd6000bf66270 */
[-C--:B--2---:R-:W-:Y:S02]  /*259a0*/  @!P2 LEA R4, P0, R9, R14.reuse, 0x1 ;  /* 0x0000000e0904a211 */ /* 0x084fe400078008ff */
[----:B------:R-:W-:Y:S02]  /*259b0*/  @!P3 LEA R14, P1, R7, R14, 0x1 ;  /* 0x0000000e070eb211 */ /* 0x000fe400078208ff */
[-C--:B-1----:R-:W-:Y:S02]  /*259c0*/  @!P2 LEA.HI.X R5, R9, R0.reuse, R10, 0x1, P0 ;  /* 0x000000000905a211 */ /* 0x082fe400000f0c0a */
[----:B-----5:R-:W-:-:S03]  /*259d0*/  @!P3 LEA.HI.X R15, R7, R0, R8, 0x1, P1 ;  /* 0x00000000070fb211 */ /* 0x020fc600008f0c08 */
[----:B------:R3:W-:Y:S04]  /*259e0*/  @!P2 ST.E.128 desc[UR6][R4.64], RZ ;  /* 0x000000ff0400a985 */ /* 0x0007e8000c101d06 */
[----:B------:R3:W-:Y:S02]  /*259f0*/  @!P3 ST.E.128 desc[UR6][R14.64], RZ ;  /* 0x000000ff0e00b985 */ /* 0x0007e4000c101d06 */
.L_x_8166:
[----:B------:R-:W-:Y:S05]  /*25a00*/  BSYNC B1 ;  /* 0x0000000000017941 */ /* 0x000fea0003800000 */
.L_x_8165:
[----:B------:R-:W-:-:S03]  /*25a10*/  UMOV UR4, 0xffffffff ;  /* 0xffffffff00047882 */ /* 0x000fc60000000000 */
[----:B------:R-:W-:Y:S05]  /*25a20*/  BRA.DIV UR4, `(.L_x_8167) ;  /* 0x0000009604cc7947 */ /* 0x000fea000b800000 */
[----:B-1----:R1:W4:Y:S04]  /*25a30*/  SHFL.IDX PT, R0, R3, 0x1, 0x181f ;  /* 0x00381f0003007f89 */ /* 0x00232800000e0000 */
[----:B--23--:R1:W2:Y:S02]  /*25a40*/  SHFL.IDX PT, R14, R2, 0x1, 0x181f ;  /* 0x00381f00020e7f89 */ /* 0x00c2a400000e0000 */
.L_x_8371:
[----:B------:R-:W-:Y:S01]  /*25a50*/  VIADD R4, R6, 0x20 ;  /* 0x0000002006047836 */ /* 0x000fe20000000000 */
[----:B------:R-:W-:Y:S04]  /*25a60*/  BSSY B1, `(.L_x_8168) ;  /* 0x0000011000017945 */ /* 0x000fe80003800000 */
[----:B------:R-:W-:-:S13]  /*25a70*/  ISETP.GE.AND P0, PT, R4, R25, PT ;  /* 0x000000190400720c */ /* 0x000fda0003f06270 */
[----:B------:R-:W-:Y:S05]  /*25a80*/  @P0 BRA `(.L_x_8169) ;  /* 0x0000000000380947 */ /* 0x000fea0003800000 */
[----:B------:R-:W3:Y:S01]  /*25a90*/  LDL R9, [R1+0x74] ;  /* 0x0000740001097983 */ /* 0x000ee20000100800 */
[----:B------:R-:W-:-:S03]  /*25aa0*/  ULDC UR4, c[0x0][0xac8] ;  /* 0x0002b20000047ab9 */ /* 0x000fc60000000800 */
[----:B------:R-:W5:Y:S04]  /*25ab0*/  LDL R7, [R1+0x90] ;  /* 0x0000900001077983 */ /* 0x000f680000100800 */
[----:B------:R-:W4:Y:S04]  /*25ac0*/  LDL R10, [R1+0xbc] ;  /* 0x0000bc00010a7983 */ /* 0x000f280000100800 */
[----:B------:R-:W4:Y:S01]  /*25ad0*/  LDL R8, [R1+0xb8] ;  /* 0x0000b80001087983 */ /* 0x000f220000100800 */
[----:B------:R-:W-:Y:S01]  /*25ae0*/  ULDC.64 UR6, c[0x0][0x208] ;  /* 0x0000820000067ab9 */ /* 0x000fe20000000a00 */
[----:B---3--:R-:W-:-:S02]  /*25af0*/  ISETP.GE.AND P2, PT, R9, UR4, PT ;  /* 0x0000000409007c0c */ /* 0x008fc4000bf46270 */
[----:B-----5:R-:W-:-:S11]  /*25b00*/  ISETP.GE.AND P3, PT, R7, UR4, PT ;  /* 0x0000000407007c0c */ /* 0x020fd6000bf66270 */
[-C--:B--2---:R-:W-:Y:S02]  /*25b10*/  @!P2 LEA R4, P0, R9, R14.reuse, 0x1 ;  /* 0x0000000e0904a211 */ /* 0x084fe400078008ff */
[----:B------:R-:W-:Y:S02]  /*25b20*/  @!P3 LEA R14, P1, R7, R14, 0x1 ;  /* 0x0000000e070eb211 */ /* 0x000fe400078208ff */
[-C--:B----4-:R-:W-:Y:S02]  /*25b30*/  @!P2 LEA.HI.X R5, R9, R0.reuse, R10, 0x1, P0 ;  /* 0x000000000905a211 */ /* 0x090fe400000f0c0a */
[----:B------:R-:W-:-:S03]  /*25b40*/  @!P3 LEA.HI.X R15, R7, R0, R8, 0x1, P1 ;  /* 0x00000000070fb211 */ /* 0x000fc600008f0c08 */
[----:B------:R3:W-:Y:S04]  /*25b50*/  @!P2 ST.E.128 desc[UR6][R4.64], RZ ;  /* 0x000000ff0400a985 */ /* 0x0007e8000c101d06 */
[----:B------:R3:W-:Y:S02]  /*25b60*/  @!P3 ST.E.128 desc[UR6][R14.64], RZ ;  /* 0x000000ff0e00b985 */ /* 0x0007e4000c101d06 */
.L_x_8169:
[----:B------:R-:W-:Y:S05]  /*25b70*/  BSYNC B1 ;  /* 0x0000000000017941 */ /* 0x000fea0003800000 */
.L_x_8168:
[----:B------:R-:W-:-:S03]  /*25b80*/  UMOV UR4, 0xffffffff ;  /* 0xffffffff00047882 */ /* 0x000fc60000000000 */
[----:B------:R-:W-:Y:S05]  /*25b90*/  BRA.DIV UR4, `(.L_x_8170) ;  /* 0x0000009604b87947 */ /* 0x000fea000b800000 */
[----:B----4-:R4:W0:Y:S04]  /*25ba0*/  SHFL.IDX PT, R0, R3, 0x2, 0x181f ;  /* 0x00581f0003007f89 */ /* 0x01082800000e0000 */
[----:B--23--:R4:W2:Y:S02]  /*25bb0*/  SHFL.IDX PT, R14, R2, 0x2, 0x181f ;  /* 0x00581f00020e7f89 */ /* 0x00c8a400000e0000 */
.L_x_8375:
[----:B------:R-:W-:Y:S01]  /*25bc0*/  VIADD R4, R6, 0x40 ;  /* 0x0000004006047836 */ /* 0x000fe20000000000 */
[----:B------:R-:W-:Y:S04]  /*25bd0*/  BSSY B1, `(.L_x_8171) ;  /* 0x0000011000017945 */ /* 0x000fe80003800000 */
[----:B------:R-:W-:-:S13]  /*25be0*/  ISETP.GE.AND P0, PT, R4, R25, PT ;  /* 0x000000190400720c */ /* 0x000fda0003f06270 */
[----:B------:R-:W-:Y:S05]  /*25bf0*/  @P0 BRA `(.L_x_8172) ;  /* 0x0000000000380947 */ /* 0x000fea0003800000 */
[----:B------:R-:W3:Y:S01]  /*25c00*/  LDL R9, [R1+0x74] ;  /* 0x0000740001097983 */ /* 0x000ee20000100800 */
[----:B------:R-:W-:-:S03]  /*25c10*/  ULDC UR4, c[0x0][0xac8] ;  /* 0x0002b20000047ab9 */ /* 0x000fc60000000800 */
[----:B------:R-:W5:Y:S04]  /*25c20*/  LDL R7, [R1+0x90] ;  /* 0x0000900001077983 */ /* 0x000f680000100800 */
[----:B------:R-:W0:Y:S04]  /*25c30*/  LDL R10, [R1+0xbc] ;  /* 0x0000bc00010a7983 */ /* 0x000e280000100800 */
[----:B------:R-:W4:Y:S01]  /*25c40*/  LDL R8, [R1+0xb8] ;  /* 0x0000b80001087983 */ /* 0x000f220000100800 */
[----:B------:R-:W-:Y:S01]  /*25c50*/  ULDC.64 UR6, c[0x0][0x208] ;  /* 0x0000820000067ab9 */ /* 0x000fe20000000a00 */
[----:B---3--:R-:W-:-:S02]  /*25c60*/  ISETP.GE.AND P2, PT, R9, UR4, PT ;  /* 0x0000000409007c0c */ /* 0x008fc4000bf46270 */
[----:B-----5:R-:W-:-:S11]  /*25c70*/  ISETP.GE.AND P3, PT, R7, UR4, PT ;  /* 0x0000000407007c0c */ /* 0x020fd6000bf66270 */
[-C--:B--2---:R-:W-:Y:S02]  /*25c80*/  @!P2 LEA R4, P0, R9, R14.reuse, 0x1 ;  /* 0x0000000e0904a211 */ /* 0x084fe400078008ff */
[----:B------:R-:W-:Y:S02]  /*25c90*/  @!P3 LEA R14, P1, R7, R14, 0x1 ;  /* 0x0000000e070eb211 */ /* 0x000fe400078208ff */
[-C--:B0-----:R-:W-:Y:S02]  /*25ca0*/  @!P2 LEA.HI.X R5, R9, R0.reuse, R10, 0x1, P0 ;  /* 0x000000000905a211 */ /* 0x081fe400000f0c0a */
[----:B----4-:R-:W-:-:S03]  /*25cb0*/  @!P3 LEA.HI.X R15, R7, R0, R8, 0x1, P1 ;  /* 0x00000000070fb211 */ /* 0x010fc600008f0c08 */
[----:B------:R3:W-:Y:S04]  /*25cc0*/  @!P2 ST.E.128 desc[UR6][R4.64], RZ ;  /* 0x000000ff0400a985 */ /* 0x0007e8000c101d06 */
[----:B------:R3:W-:Y:S02]  /*25cd0*/  @!P3 ST.E.128 desc[UR6][R14.64], RZ ;  /* 0x000000ff0e00b985 */ /* 0x0007e4000c101d06 */
.L_x_8172:
[----:B------:R-:W-:Y:S05]  /*25ce0*/  BSYNC B1 ;  /* 0x0000000000017941 */ /* 0x000fea0003800000 */
.L_x_8171:
[----:B------:R-:W-:-:S03]  /*25cf0*/  UMOV UR4, 0xffffffff ;  /* 0xffffffff00047882 */ /* 0x000fc60000000000 */
[----:B------:R-:W-:Y:S05]  /*25d00*/  BRA.DIV UR4, `(.L_x_8173) ;  /* 0x0000009604a47947 */ /* 0x000fea000b800000 */
[----:B0-----:R0:W0:Y:S04]  /*25d10*/  SHFL.IDX PT, R0, R3, 0x3, 0x181f ;  /* 0x00781f0003007f89 */ /* 0x00102800000e0000 */
[----:B--23--:R2:W3:Y:S02]  /*25d20*/  SHFL.IDX PT, R14, R2, 0x3, 0x181f ;  /* 0x00781f00020e7f89 */ /* 0x00c4e400000e0000 */
.L_x_8379:
[----:B-12-4-:R-:W-:-:S05]  /*25d30*/  VIADD R2, R6, 0x60 ;  /* 0x0000006006027836 */ /* 0x016fca0000000000 */
[----:B------:R-:W-:-:S13]  /*25d40*/  ISETP.GE.AND P0, PT, R2, R25, PT ;  /* 0x000000190200720c */ /* 0x000fda0003f06270 */
[----:B------:R-:W-:Y:S05]  /*25d50*/  @P0 BRA `(.L_x_8160) ;  /* 0x0000000000380947 */ /* 0x000fea0003800000 */
[----:B------:R-:W2:Y:S01]  /*25d60*/  LDL R7, [R1+0x74] ;  /* 0x0000740001077983 */ /* 0x000ea20000100800 */
[----:B------:R-:W-:-:S03]  /*25d70*/  ULDC UR4, c[0x0][0xac8] ;  /* 0x0002b20000047ab9 */ /* 0x000fc60000000800 */
[----:B------:R-:W4:Y:S04]  /*25d80*/  LDL R4, [R1+0x90] ;  /* 0x0000900001047983 */ /* 0x000f280000100800 */
[----:B------:R-:W0:Y:S04]  /*25d90*/  LDL R8, [R1+0xbc] ;  /* 0x0000bc0001087983 */ /* 0x000e280000100800 */
[----:B------:R-:W5:Y:S01]  /*25da0*/  LDL R5, [R1+0xb8] ;  /* 0x0000b80001057983 */ /* 0x000f620000100800 */
[----:B------:R-:W-:Y:S01]  /*25db0*/  ULDC.64 UR6, c[0x0][0x208] ;  /* 0x0000820000067ab9 */ /* 0x000fe20000000a00 */
[----:B--2---:R-:W-:-:S02]  /*25dc0*/  ISETP.GE.AND P2, PT, R7, UR4, PT ;  /* 0x0000000407007c0c */ /* 0x004fc4000bf46270 */
[----:B----4-:R-:W-:-:S11]  /*25dd0*/  ISETP.GE.AND P3, PT, R4, UR4, PT ;  /* 0x0000000404007c0c */ /* 0x010fd6000bf66270 */
[CC--:B---3--:R-:W-:Y:S02]  /*25de0*/  @!P2 LEA R2, P0, R7.reuse, R14.reuse, 0x1 ;  /* 0x0000000e0702a211 */ /* 0x0c8fe400078008ff */
[C---:B------:R-:W-:Y:S02]  /*25df0*/  @!P3 LEA R14, P1, R4.reuse, R14, 0x1 ;  /* 0x0000000e040eb211 */ /* 0x040fe400078208ff */
[-C--:B0-----:R-:W-:Y:S02]  /*25e00*/  @!P2 LEA.HI.X R3, R7, R0.reuse, R8, 0x1, P0 ;  /* 0x000000000703a211 */ /* 0x081fe400000f0c08 */
[----:B-----5:R-:W-:-:S03]  /*25e10*/  @!P3 LEA.HI.X R15, R4, R0, R5, 0x1, P1 ;  /* 0x00000000040fb211 */ /* 0x020fc600008f0c05 */
[----:B------:R0:W-:Y:S04]  /*25e20*/  @!P2 ST.E.128 desc[UR6][R2.64], RZ ;  /* 0x000000ff0200a985 */ /* 0x0001e8000c101d06 */
[----:B------:R0:W-:Y:S02]  /*25e30*/  @!P3 ST.E.128 desc[UR6][R14.64], RZ ;  /* 0x000000ff0e00b985 */ /* 0x0001e4000c101d06 */
.L_x_8160:
[----:B------:R-:W-:Y:S05]  /*25e40*/  BSYNC B0 ;  /* 0x0000000000007941 */ /* 0x000fea0003800000 */
.L_x_8150:
[----:B0-----:R-:W5:Y:S01]  /*25e50*/  LDL R0, [R1+0x6c] ;  /* 0x00006c0001007983 */ /* 0x001f620000100800 */
[----:B------:R-:W-:Y:S02]  /*25e60*/  ULDC UR4, c[0x0][0xc3c] ;  /* 0x00030f0000047ab9 */ /* 0x000fe40000000800 */
[----:B-----5:R-:W-:-:S13]  /*25e70*/  ISETP.GE.AND P0, PT, R0, UR4, PT ;  /* 0x0000000400007c0c */ /* 0x020fda000bf06270 */
[----:B------:R-:W-:Y:S05]  /*25e80*/  @!P0 BRA `(.L_x_8174) ;  /* 0xfffffdb000f88947 */ /* 0x000fea000383ffff */
[----:B------:R-:W-:Y:S05]  /*25e90*/  BRA `(.L_x_7988) ;  /* 0x0000007400387947 */ /* 0x000fea0003800000 */
.L_x_7986:
[----:B------:R-:W-:-:S08]  /*25ea0*/  NOP ;  /* 0x0000000000007918 */ /* 0x000fd00000000000 */
[----:B0-----:R-:W0:-:S00]  /*25eb0*/  USETMAXREG.DEALLOC.CTAPOOL 0x18 ;  /* 0x00000018000079c8 */ /* 0x001e0000080e0500 */
        /* <DEDUP_REMOVED lines=16> */
.L_x_8175:
[----:B------:R-:W1:Y:S01]  /*25fc0*/  S2R R0, SR_TID.X ;  /* 0x0000000000007919 */ /* 0x000e620000002100 */
[----:B------:R-:W-:Y:S01]  /*25fd0*/  ULDC UR4, c[0x0][0xc3c] ;  /* 0x00030f0000047ab9 */ /* 0x000fe20000000800 */
[----:B------:R-:W-:Y:S01]  /*25fe0*/  ULDC.64 UR6, c[0x0][0x208] ;  /* 0x0000820000067ab9 */ /* 0x000fe20000000a00 */
        /* <DEDUP_REMOVED lines=8> */
[----:B------:R-:W0:Y:S01]  /*26070*/  S2UR UR6, SR_CTAID.X ;  /* 0x00000000000679c3 */ /* 0x000e220000002500 */
[C---:B------:R-:W-:Y:S01]  /*26080*/  ISETP.GE.U32.AND P2, PT, R0.reuse, 0x2, PT ;  /* 0x000000020000780c */ /* 0x040fe20003f46070 */
[----:B------:R-:W-:Y:S01]  /*26090*/  UMOV UR4, URZ ;  /* 0x0000003f00047c82 */ /* 0x000fe20008000000 */
[C---:B------:R-:W-:Y:S01]  /*260a0*/  ISETP.GE.U32.AND P3, PT, R0.reuse, 0x4, PT ;  /* 0x000000040000780c */ /* 0x040fe20003f66070 */
[----:B------:R-:W-:Y:S01]  /*260b0*/  IMAD.MOV.U32 R16, RZ, RZ, RZ ;  /* 0x000000ffff107224 */ /* 0x000fe200078e00ff */
[C---:B------:R-:W-:Y:S02]  /*260c0*/  ISETP.GE.U32.AND P4, PT, R0.reuse, 0x8, PT ;  /* 0x000000080000780c */ /* 0x040fe40003f86070 */
[----:B------:R-:W-:Y:S01]  /*260d0*/  ISETP.GE.U32.AND P5, PT, R0, 0x10, PT ;  /* 0x000000100000780c */ /* 0x000fe20003fa6070 */
        /* <DEDUP_REMOVED lines=15> */
[----:B------:R-:W1:Y:S02]  /*261d0*/  SHFL.IDX PT, R2, R4, 0x1f, 0x1f ;  /* 0x03e01f0004027f89 */ /* 0x000e6400000e0000 */
[----:B-1----:R-:W-:-:S04]  /*261e0*/  IMAD R6, R2, UR5, RZ ;  /* 0x0000000502067c24 */ /* 0x002fc8000f8e02ff */
[----:B------:R-:W-:Y:S01]  /*261f0*/  IMAD.MOV.U32 R7, RZ, RZ, R6 ;  /* 0x000000ffff077224 */ /* 0x000fe200078e0006 */
[----:B0-----:R-:W-:-:S13]  /*26200*/  ISETP.GT.AND P6, PT, R6, UR6, PT ;  /* 0x0000000606007c0c */ /* 0x001fda000bfc4270 */
[----:B------:R-:W-:Y:S05]  /*26210*/  @P6 BRA `(.L_x_8177) ;  /* 0x0000000000a06947 */ /* 0x000fea0003800000 */
[----:B------:R-:W0:Y:S01]  /*26220*/  LDC R4, c[0x0][0xc3c] ;  /* 0x00030f00ff047b82 */ /* 0x000e220000000800 */
[----:B------:R-:W-:Y:S01]  /*26230*/  IMAD.MOV.U32 R6, RZ, RZ, R7 ;  /* 0x000000ffff067224 */ /* 0x000fe200078e0007 */
[----:B------:R-:W-:Y:S01]  /*26240*/  UMOV UR4, URZ ;  /* 0x0000003f00047c82 */ /* 0x000fe20008000000 */
[----:B------:R-:W-:Y:S01]  /*26250*/  ULDC UR7, c[0x0][0xc3c] ;  /* 0x00030f0000077ab9 */ /* 0x000fe20000000800 */
[----:B------:R-:W-:-:S05]  /*26260*/  ULDC UR5, c[0x0][0xc38] ;  /* 0x00030e0000057ab9 */ /* 0x000fca0000000800 */
.L_x_8181:
        /* <DEDUP_REMOVED lines=9> */
[----:B------:R-:W0:Y:S01]  /*26300*/  LDC.64 R2, c[0x0][0xc80] ;  /* 0x00032000ff027b82 */ /* 0x000e220000000a00 */
[----:B------:R-:W-:Y:S01]  /*26310*/  ULDC.64 UR8, c[0x0][0x208] ;  /* 0x0000820000087ab9 */ /* 0x000fe20000000a00 */
[----:B0-----:R-:W-:-:S05]  /*26320*/  IMAD.WIDE R2, R7, 0x4, R2 ;  /* 0x0000000407027825 */ /* 0x001fca00078e0202 */
[----:B------:R0:W5:Y:S02]  /*26330*/  LDG.E R5, desc[UR8][R2.64] ;  /* 0x0000000802057981 */ /* 0x000164000c1e1900 */
.L_x_8180:
[----:B------:R-:W-:Y:S05]  /*26340*/  BSYNC B0 ;  /* 0x0000000000007941 */ /* 0x000fea0003800000 */
.L_x_8179:
        /* <DEDUP_REMOVED lines=21> */
.L_x_8177:
[----:B------:R-:W-:Y:S01]  /*264a0*/  IMAD.IADD R7, R6, 0x1, -R7 ;  /* 0x0000000106077824 */ /* 0x000fe200078e0a07 */
[----:B------:R-:W-:-:S03]  /*264b0*/  ULDC.64 UR8, c[0x0][0x208] ;  /* 0x0000820000087ab9 */ /* 0x000fc60000000a00 */
        /* <DEDUP_REMOVED lines=17> */
[----:B------:R-:W-:-:S05]  /*265d0*/  VIADD R11, R6, 0xffffffff ;  /* 0xffffffff060b7836 */ /* 0x000fca0000000000 */
[----:B------:R2:W3:Y:S02]  /*265e0*/  SHFL.IDX PT, R16, R4, R11, 0x1f ;  /* 0x00001f0b04107589 */ /* 0x0004e400000e0000 */
.L_x_8182:
[----:B-1----:R-:W-:Y:S01]  /*265f0*/  IMAD.MOV R2, RZ, RZ, -R3 ;  /* 0x000000ffff027224 */ /* 0x002fe200078e0a03 */
[----:B--2---:R-:W-:Y:S01]  /*26600*/  IABS R4, R8 ;  /* 0x0000000800047213 */ /* 0x004fe20000000000 */
[----:B---3--:R-:W-:Y:S02]  /*26610*/  IMAD R16, R16, UR5, R7 ;  /* 0x0000000510107c24 */ /* 0x008fe4000f8e0207 */
[----:B------:R-:W-:Y:S01]  /*26620*/  IMAD R7, R2, R9, RZ ;  /* 0x0000000902077224 */ /* 0x000fe200078e02ff */
[----:B------:R-:W-:Y:S01]  /*26630*/  MOV R2, RZ ;  /* 0x000000ff00027202 */ /* 0x000fe20000000f00 */
[----:B------:R-:W-:-:S04]  /*26640*/  IMAD.MOV R4, RZ, RZ, -R4 ;  /* 0x000000ffff047224 */ /* 0x000fc800078e0a04 */
[----:B------:R-:W-:Y:S01]  /*26650*/  IMAD.HI.U32 R2, R3, R7, R2 ;  /* 0x0000000703027227 */ /* 0x000fe200078e0002 */
[----:B------:R-:W-:-:S04]  /*26660*/  IADD3 R7, -R16, UR6, RZ ;  /* 0x0000000610077c10 */ /* 0x000fc8000fffe1ff */
[----:B------:R-:W-:-:S05]  /*26670*/  IABS R3, R7 ;  /* 0x0000000700037213 */ /* 0x000fca0000000000 */
        /* <DEDUP_REMOVED lines=17> */
[----:B------:R-:W-:Y:S01]  /*26790*/  VIADDMNMX R10, R3, UR5, R10, PT ;  /* 0x00000005030a7c46 */ /* 0x000fe2000b80010a */
[----:B------:R-:W-:Y:S01]  /*267a0*/  IMAD.IADD R4, R7, 0x1, R4 ;  /* 0x0000000107047824 */ /* 0x000fe200078e0204 */
[----:B------:R-:W-:Y:S02]  /*267b0*/  IABS R8, R7 ;  /* 0x0000000700087213 */ /* 0x000fe40000000000 */
[----:B------:R-:W-:-:S04]  /*267c0*/  IABS R6, R10 ;  /* 0x0000000a00067213 */ /* 0x000fc80000000000 */
[----:B------:R-:W1:Y:S08]  /*267d0*/  I2F.RP R11, R6 ;  /* 0x00000006000b7306 */ /* 0x000e700000209400 */
[----:B-1----:R-:W1:Y:S02]  /*267e0*/  MUFU.RCP R11, R11 ;  /* 0x0000000b000b7308 */ /* 0x002e640000001000 */
[----:B-1----:R-:W-:-:S06]  /*267f0*/  VIADD R2, R11, 0xffffffe ;  /* 0x0ffffffe0b027836 */ /* 0x002fcc0000000000 */
[----:B------:R1:W2:Y:S02]  /*26800*/  F2I.FTZ.U32.TRUNC.NTZ R3, R2 ;  /* 0x0000000200037305 */ /* 0x0002a4000021f000 */
[----:B-1----:R-:W-:Y:S01]  /*26810*/  IMAD.MOV.U32 R2, RZ, RZ, RZ ;  /* 0x000000ffff027224 */ /* 0x002fe200078e00ff */
[----:B--2---:R-:W-:-:S05]  /*26820*/  IADD3 R9, RZ, -R3, RZ ;  /* 0x80000003ff097210 */ /* 0x004fca0007ffe0ff */
[----:B------:R-:W-:-:S04]  /*26830*/  IMAD R9, R9, R6, RZ ;  /* 0x0000000609097224 */ /* 0x000fc800078e02ff */
[----:B------:R-:W-:Y:S01]  /*26840*/  IMAD.HI.U32 R3, R3, R9, R2 ;  /* 0x0000000903037227 */ /* 0x000fe200078e0002 */
[-C--:B------:R-:W-:Y:S02]  /*26850*/  IABS R9, R10.reuse ;  /* 0x0000000a00097213 */ /* 0x080fe40000000000 */
[----:B------:R-:W-:-:S03]  /*26860*/  LOP3.LUT R2, R7, R10, RZ, 0x3c, !PT ;  /* 0x0000000a07027212 */ /* 0x000fc600078e3cff */
[----:B------:R-:W-:Y:S01]  /*26870*/  IMAD.MOV R9, RZ, RZ, -R9 ;  /* 0x000000ffff097224 */ /* 0x000fe200078e0a09 */
[----:B------:R-:W-:Y:S01]  /*26880*/  ISETP.GE.AND P2, PT, R2, RZ, PT ;  /* 0x000000ff0200720c */ /* 0x000fe20003f46270 */
[----:B------:R-:W-:-:S04]  /*26890*/  IMAD.HI.U32 R3, R3, R8, RZ ;  /* 0x0000000803037227 */ /* 0x000fc800078e00ff */
        /* <DEDUP_REMOVED lines=14> */
.L_x_8178:
[----:B------:R-:W-:Y:S01]  /*26980*/  MOV R17, RZ ;  /* 0x000000ff00117202 */ /* 0x000fe20000000f00 */
[----:B------:R-:W-:Y:S02]  /*26990*/  IMAD.U32 R16, RZ, RZ, UR6 ;  /* 0x00000006ff107e24 */ /* 0x000fe4000f8e00ff */
[----:B------:R-:W-:-:S07]  /*269a0*/  IMAD.MOV.U32 R18, RZ, RZ, RZ ;  /* 0x000000ffff127224 */ /* 0x000fce00078e00ff */
.L_x_8183:
[----:B------:R-:W-:-:S13]  /*269b0*/  ISETP.NE.AND P0, PT, R0, RZ, PT ;  /* 0x000000ff0000720c */ /* 0x000fda0003f05270 */
[----:B------:R-:W1:Y:S01]  /*269c0*/  @!P0 S2R R3, SR_CgaCtaId ;  /* 0x0000000000038919 */ /* 0x000e620000008800 */
[----:B------:R-:W-:-:S04]  /*269d0*/  @!P0 MOV R0, 0x400 ;  /* 0x0000040000008802 */ /* 0x000fc80000000f00 */
[----:B-1----:R-:W-:-:S05]  /*269e0*/  @!P0 LEA R0, R3, R0, 0x18 ;  /* 0x0000000003008211 */ /* 0x002fca00078ec0ff */
[----:B------:R1:W-:Y:S01]  /*269f0*/  @!P0 STS.128 [R0+0x2e8d0], R16 ;  /* 0x02e8d01000008388 */ /* 0x0003e20000000c00 */
[----:B------:R-:W-:Y:S06]  /*26a00*/  BAR.ARV 0x5, 0x180 ;  /* 0x0146000000007b1d */ /* 0x000fec0000002000 */
.L_x_8176:
[----:B-1----:R-:W-:Y:S01]  /*26a10*/  IMAD.MOV.U32 R0, RZ, RZ, 0x1 ;  /* 0x00000001ff007424 */ /* 0x002fe200078e00ff */
[----:B------:R1:W-:Y:S01]  /*26a20*/  STL [R1+0x14], RZ ;  /* 0x000014ff01007387 */ /* 0x0003e20000100800 */
[----:B------:R-:W-:Y:S02]  /*26a30*/  ULDC UR4, c[0x0][0xc3c] ;  /* 0x00030f0000047ab9 */ /* 0x000fe40000000800 */
[----:B--2---:R-:W-:Y:S01]  /*26a40*/  ISETP.GE.AND P0, PT, R19, UR4, PT ;  /* 0x0000000413007c0c */ /* 0x004fe2000bf06270 */
[----:B------:R1:W-:Y:S04]  /*26a50*/  STL [R1+0x1c], R0 ;  /* 0x00001c0001007387 */ /* 0x0003e80000100800 */
[----:B------:R1:W-:Y:S08]  /*26a60*/  STL [R1+0x74], RZ ;  /* 0x000074ff01007387 */ /* 0x0003f00000100800 */
[----:B-1----:R-:W-:Y:S05]  /*26a70*/  @P0 BRA `(.L_x_8184) ;  /* 0x0000006400340947 */ /* 0x002fea0003800000 */
        /* <DEDUP_REMOVED lines=11> */
[----:B------:R-:W-:Y:S01]  /*26b30*/  SHF.R.U32.HI R6, RZ, 0x1, R11 ;  /* 0x00000001ff067819 */ /* 0x000fe2000001160b */
[C---:B------:R-:W-:Y:S01]  /*26b40*/  IMAD.SHL.U32 R5, R11.reuse, 0x20, RZ ;  /* 0x000000200b057824 */ /* 0x040fe200078e00ff */
[----:B------:R-:W-:-:S04]  /*26b50*/  LOP3.LUT P0, RZ, R11, 0x4, RZ, 0xc0, !PT ;  /* 0x000000040bff7812 */ /* 0x000fc8000780c0ff */
[----:B------:R-:W-:-:S04]  /*26b60*/  LOP3.LUT R7, R5, 0x80, RZ, 0xc0, !PT ;  /* 0x0000008005077812 */ /* 0x000fc800078ec0ff */
        /* <DEDUP_REMOVED lines=13> */
[----:B------:R-:W-:Y:S01]  /*26c40*/  LOP3.LUT R5, R5, 0x30, R6, 0xf8, !PT ;  /* 0x0000003005057812 */ /* 0x000fe200078ef806 */
[----:B------:R-:W-:-:S05]  /*26c50*/  IMAD.SHL.U32 R6, R11, 0x4, RZ ;  /* 0x000000040b067824 */ /* 0x000fca00078e00ff */
[----:B------:R-:W-:Y:S02]  /*26c60*/  LOP3.LUT R7, R7, 0x10, R6, 0x78, !PT ;  /* 0x0000001007077812 */ /* 0x000fe400078e7806 */
[----:B------:R-:W-:Y:S02]  /*26c70*/  LOP3.LUT R6, R5, 0x70, R2, 0x78, !PT ;  /* 0x0000007005067812 */ /* 0x000fe400078e7802 */
[----:B------:R-:W-:Y:S02]  /*26c80*/  LOP3.LUT R8, R4, R7, RZ, 0xfc, !PT ;  /* 0x0000000704087212 */ /* 0x000fe400078efcff */
[----:B------:R-:W-:Y:S02]  /*26c90*/  SHF.R.U32.HI R5, RZ, 0x3, R10 ;  /* 0x00000003ff057819 */ /* 0x000fe4000001160a */
[----:B------:R-:W-:Y:S01]  /*26ca0*/  MOV R4, UR4 ;  /* 0x0000000400047c02 */ /* 0x000fe20008000f00 */
[----:B------:R-:W-:Y:S01]  /*26cb0*/  STL [R1+0xc], R8 ;  /* 0x00000c0801007387 */ /* 0x000fe20000100800 */
[----:B------:R-:W-:-:S02]  /*26cc0*/  LOP3.LUT R9, R6, 0xc00, R3, 0xf8, !PT ;  /* 0x00000c0006097812 */ /* 0x000fc400078ef803 */
[----:B------:R-:W-:Y:S01]  /*26cd0*/  LOP3.LUT R5, R5, 0x70, R2, 0xf8, !PT ;  /* 0x0000007005057812 */ /* 0x000fe200078ef802 */
[----:B------:R-:W-:Y:S02]  /*26ce0*/  IMAD.IADD R2, R4, 0x1, R0 ;  /* 0x0000000104027824 */ /* 0x000fe400078e0200 */
[C---:B------:R-:W-:Y:S01]  /*26cf0*/  VIADD R3, R9.reuse, 0x40 ;  /* 0x0000004009037836 */ /* 0x040fe20000000000 */
[----:B------:R-:W-:Y:S01]  /*26d00*/  STL [R1+0x10], R9 ;  /* 0x0000100901007387 */ /* 0x000fe20000100800 */
[----:B------:R-:W-:Y:S02]  /*26d10*/  @P0 VIADD R3, R9, 0xffffffc0 ;  /* 0xffffffc009030836 */ /* 0x000fe40000000000 */
[----:B------:R-:W-:Y:S01]  /*26d20*/  IMAD.MOV.U32 R0, RZ, RZ, 0x1 ;  /* 0x00000001ff007424 */ /* 0x000fe200078e00ff */
        /* <DEDUP_REMOVED lines=20> */
.L_x_8286:
[----:B01-3--:R-:W0:Y:S01]  /*26e70*/  LDC.64 R2, c[0x0][0xc88] ;  /* 0x00032200ff027b82 */ /* 0x00be220000000a00 */
[----:B------:R-:W-:Y:S01]  /*26e80*/  ULDC.64 UR4, c[0x0][0x208] ;  /* 0x0000820000047ab9 */ /* 0x000fe20000000a00 */
[----:B0-----:R-:W-:-:S05]  /*26e90*/  IMAD.WIDE R2, R19, 0x4, R2 ;  /* 0x0000000413027825 */ /* 0x001fca00078e0202 */
[----:B------:R-:W2:Y:S01]  /*26ea0*/  LDG.E R4, desc[UR4][R2.64] ;  /* 0x0000000402047981 */ /* 0x000ea2000c1e1900 */
[----:B------:R-:W-:Y:S05]  /*26eb0*/  YIELD ;  /* 0x0000000000007946 */ /* 0x000fea0003800000 */
[----:B------:R-:W-:Y:S01]  /*26ec0*/  ULDC.64 UR4, c[0x0][0xa28] ;  /* 0x00028a0000047ab9 */ /* 0x000fe20000000a00 */
[----:B------:R-:W-:Y:S01]  /*26ed0*/  IMAD.MOV.U32 R0, RZ, RZ, RZ ;  /* 0x000000ffff007224 */ /* 0x000fe200078e00ff */
[----:B------:R-:W-:Y:S01]  /*26ee0*/  ISETP.NE.U32.AND P0, PT, RZ, UR4, PT ;  /* 0x00000004ff007c0c */ /* 0x000fe2000bf05070 */
[----:B------:R-:W-:Y:S01]  /*26ef0*/  ULDC.64 UR12, c[0x0][0x208] ;  /* 0x00008200000c7ab9 */ /* 0x000fe20000000a00 */
[----:B------:R-:W-:Y:S01]  /*26f00*/  IMAD.MOV.U32 R8, RZ, RZ, RZ ;  /* 0x000000ffff087224 */ /* 0x000fe200078e00ff */
[----:B------:R-:W-:Y:S01]  /*26f10*/  ULDC.64 UR10, c[0x0][0xa18] ;  /* 0x00028600000a7ab9 */ /* 0x000fe20000000a00 */
[----:B------:R-:W-:Y:S01]  /*26f20*/  ISETP.NE.AND.EX P0, PT, RZ, UR5, PT, P0 ;  /* 0x00000005ff007c0c */ /* 0x000fe2000bf05300 */
[----:B------:R-:W-:Y:S01]  /*26f30*/  ULDC.64 UR8, c[0x0][0xa10] ;  /* 0x0002840000087ab9 */ /* 0x000fe20000000a00 */
[----:B------:R-:W-:Y:S01]  /*26f40*/  ULDC.64 UR6, c[0x0][0xa08] ;  /* 0x0002820000067ab9 */ /* 0x000fe20000000a00 */
[----:B--2---:R-:W-:Y:S01]  /*26f50*/  SHF.R.S32.HI R5, RZ, 0x1f, R4 ;  /* 0x0000001fff057819 */ /* 0x004fe20000011404 */
[----:B------:R-:W-:-:S09]  /*26f60*/  IMAD.SHL.U32 R15, R4, 0x4, RZ ;  /* 0x00000004040f7824 */ /* 0x000fd200078e00ff */
[C---:B------:R-:W-:Y:S01]  /*26f70*/  @P0 LEA R2, P1, R4.reuse, UR4, 0x2 ;  /* 0x0000000404020c11 */ /* 0x040fe2000f8210ff */
[----:B------:R0:W-:Y:S03]  /*26f80*/  STL [R1+0x50], R4 ;  /* 0x0000500401007387 */ /* 0x0001e60000100800 */
        /* <DEDUP_REMOVED lines=20> */
[C---:B-1----:R-:W-:Y:S01]  /*270d0*/  IADD3.X R5, R14.reuse, UR9, RZ, P4, !PT ;  /* 0x000000090e057c10 */ /* 0x042fe2000a7fe4ff */
[----:B------:R-:W-:Y:S01]  /*270e0*/  ULDC UR4, c[0x0][0x288] ;  /* 0x0000a20000047ab9 */ /* 0x000fe20000000800 */
[----:B------:R-:W-:Y:S01]  /*270f0*/  IADD3 R6, P5, R15, UR6, RZ ;  /* 0x000000060f067c10 */ /* 0x000fe2000ffbe0ff */
[----:B------:R-:W-:Y:S01]  /*27100*/  IMAD.U32 R12, RZ, RZ, UR4 ;  /* 0x00000004ff0c7e24 */ /* 0x000fe2000f8e00ff */
[----:B------:R-:W-:Y:S01]  /*27110*/  ULDC.64 UR4, c[0x0][0x418] ;  /* 0x0001060000047ab9 */ /* 0x000fe20000000a00 */
[----:B--2---:R0:W-:Y:S01]  /*27120*/  STL [R1+0x58], R8 ;  /* 0x0000580801007387 */ /* 0x0041e20000100800 */
[----:B------:R-:W-:Y:S01]  /*27130*/  IADD3.X R7, R14, UR7, RZ, P5, !PT ;  /* 0x000000070e077c10 */ /* 0x000fe2000affe4ff */
[----:B------:R-:W-:-:S04]  /*27140*/  UISETP.NE.U32.AND UP0, UPT, UR4, URZ, UPT ;  /* 0x0000003f0400728c */ /* 0x000fc8000bf05070 */
[----:B------:R1:W5:Y:S01]  /*27150*/  @P1 LDG.E R10, desc[UR12][R4.64] ;  /* 0x0000000c040a1981 */ /* 0x000362000c1e1900 */
[----:B------:R-:W-:Y:S01]  /*27160*/  ULDC UR4, c[0x0][0x424] ;  /* 0x0001090000047ab9 */ /* 0x000fe20000000800 */
[----:B0-----:R-:W-:Y:S02]  /*27170*/  @P3 IADD3 R8, P4, R15, UR10, RZ ;  /* 0x0000000a0f083c10 */ /* 0x001fe4000ff9e0ff */
[----:B------:R1:W5:Y:S02]  /*27180*/  @P0 LDG.E R11, desc[UR12][R6.64] ;  /* 0x0000000c060b0981 */ /* 0x000364000c1e1900 */
[----:B------:R-:W-:-:S05]  /*27190*/  @P3 IADD3.X R9, R14, UR11, RZ, P4, !PT ;  /* 0x0000000b0e093c10 */ /* 0x000fca000a7fe4ff */
[----:B------:R-:W2:Y:S01]  /*271a0*/  @P3 LDG.E R12, desc[UR12][R8.64] ;  /* 0x0000000c080c3981 */ /* 0x000ea2000c1e1900 */
[----:B------:R-:W-:-:S03]  /*271b0*/  UISETP.NE.AND.EX UP0, UPT, UR5, URZ, UPT, UP0 ;  /* 0x0000003f0500728c */ /* 0x000fc6000bf05300 */
[----:B------:R-:W-:Y:S01]  /*271c0*/  ULDC UR5, c[0x0][0x2f0] ;  /* 0x0000bc0000057ab9 */ /* 0x000fe20000000800 */
[----:B------:R-:W-:-:S04]  /*271d0*/  USEL UR4, UR4, 0x1, UP0 ;  /* 0x0000000104047887 */ /* 0x000fc80008000000 */
[----:B------:R-:W-:Y:S01]  /*271e0*/  UIMAD UR4, UR4, UR5, URZ ;  /* 0x00000005040472a4 */ /* 0x000fe2000f8e023f */
[----:B--2---:R1:W-:Y:S04]  /*271f0*/  STL [R1+0x5c], R12 ;  /* 0x00005c0c01007387 */ /* 0x0043e80000100800 */
[----:B------:R1:W5:Y:S01]  /*27200*/  LDL R13, [R1+0x5c] ;  /* 0x00005c00010d7983 */ /* 0x0003620000100800 */
[----:B------:R-:W-:Y:S01]  /*27210*/  ULDC UR5, c[0x0][0x348] ;  /* 0x0000d20000057ab9 */ /* 0x000fe20000000800 */
[----:B------:R-:W-:Y:S01]  /*27220*/  MOV R9, UR4 ;  /* 0x0000000400097c02 */ /* 0x000fe20008000f00 */
[----:B------:R-:W-:Y:S01]  /*27230*/  IMAD.U32 R8, RZ, RZ, UR5 ;  /* 0x00000005ff087e24 */ /* 0x000fe2000f8e00ff */
[----:B------:R-:W-:Y:S06]  /*27240*/  @P3 BRA `(.L_x_8185) ;  /* 0x0000000000183947 */ /* 0x000fec0003800000 */
[----:B------:R-:W-:Y:S05]  /*27250*/  @!P2 BRA `(.L_x_8185) ;  /* 0x000000000014a947 */ /* 0x000fea0003800000 */
[----:B------:R-:W-:Y:S02]  /*27260*/  ULDC.64 UR4, c[0x0][0x208] ;  /* 0x0000820000047ab9 */ /* 0x000fe40000000a00 */
[----:B-1----:R-:W2:Y:S04]  /*27270*/  LDG.E R12, desc[UR4][R2.64] ;  /* 0x00000004020c7981 */ /* 0x002ea8000c1e1900 */
[----:B------:R-:W2:Y:S02]  /*27280*/  LDG.E R2, desc[UR4][R2.64+0x4] ;  /* 0x0000040402027981 */ /* 0x000ea4000c1e1900 */
[----:B--2--5:R-:W-:-:S05]  /*27290*/  IMAD.IADD R13, R2, 0x1, -R12 ;  /* 0x00000001020d7824 */ /* 0x024fca00078e0a0c */
[----:B------:R0:W-:Y:S02]  /*272a0*/  STL [R1+0x5c], R13 ;  /* 0x00005c0d01007387 */ /* 0x0001e40000100800 */
.L_x_8185:
[----:B-1----:R-:W2:Y:S01]  /*272b0*/  LDL R12, [R1+0x50] ;  /* 0x00005000010c7983 */ /* 0x002ea20000100800 */
[----:B-----5:R-:W-:Y:S01]  /*272c0*/  IMAD.IADD R2, R11, 0x1, R0 ;  /* 0x000000010b027824 */ /* 0x020fe200078e0200 */
[----:B------:R-:W-:Y:S02]  /*272d0*/  ULDC.64 UR4, c[0x0][0xa20] ;  /* 0x0002880000047ab9 */ /* 0x000fe40000000a00 */
[----:B------:R-:W-:Y:S02]  /*272e0*/  ISETP.NE.U32.AND P2, PT, RZ, UR4, PT ;  /* 0x00000004ff007c0c */ /* 0x000fe4000bf45070 */
[----:B------:R1:W-:Y:S02]  /*272f0*/  STL [R1+0x30], R2 ;  /* 0x0000300201007387 */ /* 0x0003e40000100800 */
[----:B------:R-:W-:Y:S02]  /*27300*/  ISETP.NE.AND.EX P2, PT, RZ, UR5, PT, P2 ;  /* 0x00000005ff007c0c */ /* 0x000fe4000bf45320 */
[----:B--2---:R1:W-:Y:S11]  /*27310*/  STL [R1+0x24], R12 ;  /* 0x0000240c01007387 */ /* 0x0043f60000100800 */
[----:B------:R-:W-:Y:S05]  /*27320*/  @!P2 BRA `(.L_x_8186) ;  /* 0x000000000014a947 */ /* 0x000fea0003800000 */
[----:B-1----:R-:W-:Y:S01]  /*27330*/  IADD3 R2, P0, R15, UR4, RZ ;  /* 0x000000040f027c10 */ /* 0x002fe2000ff1e0ff */
[----:B------:R-:W-:-:S03]  /*27340*/  ULDC.64 UR6, c[0x0][0x208] ;  /* 0x0000820000067ab9 */ /* 0x000fc60000000a00 */
[----:B------:R-:W-:-:S05]  /*27350*/  IADD3.X R3, R14, UR5, RZ, P0, !PT ;  /* 0x000000050e037c10 */ /* 0x000fca00087fe4ff */
[----:B------:R1:W5:Y:S01]  /*27360*/  LDG.E R9, desc[UR6][R2.64] ;  /* 0x0000000602097981 */ /* 0x000362000c1e1900 */
[----:B------:R-:W-:Y:S05]  /*27370*/  BRA `(.L_x_8187) ;  /* 0x0000000000147947 */ /* 0x000fea0003800000 */
.L_x_8186:
[----:B------:R-:W-:Y:S05]  /*27380*/  @!P0 BRA `(.L_x_8187) ;  /* 0x0000000000108947 */ /* 0x000fea0003800000 */
[----:B------:R-:W-:Y:S02]  /*27390*/  ULDC.64 UR4, c[0x0][0x208] ;  /* 0x0000820000047ab9 */ /* 0x000fe40000000a00 */
[----:B------:R-:W2:Y:S04]  /*273a0*/  LDG.E R9, desc[UR4][R6.64] ;  /* 0x0000000406097981 */ /* 0x000ea8000c1e1900 */
[----:B------:R-:W2:Y:S02]  /*273b0*/  LDG.E R6, desc[UR4][R6.64+0x4] ;  /* 0x0000040406067981 */ /* 0x000ea4000c1e1900 */
[----:B--2---:R-:W-:-:S07]  /*273c0*/  IMAD.IADD R9, R6, 0x1, -R9 ;  /* 0x0000000106097824 */ /* 0x004fce00078e0a09 */
.L_x_8187:
[----:B------:R-:W-:Y:S01]  /*273d0*/  ULDC.64 UR4, c[0x0][0x208] ;  /* 0x0000820000047ab9 */ /* 0x000fe20000000a00 */
[----:B-1----:R-:W1:Y:S01]  /*273e0*/  LDC R3, c[0x0][0x448] ;  /* 0x00011200ff037b82 */ /* 0x002e620000000800 */
[----:B------:R-:W2:Y:S04]  /*273f0*/  @P1 LDG.E R2, desc[UR4][R4.64] ;  /* 0x0000000404021981 */ /* 0x000ea8000c1e1900 */
[----:B------:R-:W2:Y:S01]  /*27400*/  @P1 LDG.E R4, desc[UR4][R4.64+0x4] ;  /* 0x0000040404041981 */ /* 0x000ea2000c1e1900 */
[----:B-----5:R-:W-:Y:S01]  /*27410*/  IMAD.IADD R0, R9, 0x1, -R0 ;  /* 0x0000000109007824 */ /* 0x020fe200078e0a00 */
[----:B------:R-:W-:Y:S01]  /*27420*/  BSSY B0, `(.L_x_8188) ;  /* 0x00000ff000007945 */ /* 0x000fe20003800000 */
[----:B-1----:R-:W-:-:S13]  /*27430*/  ISETP.NE.AND P0, PT, R3, 0x1, PT ;  /* 0x000000010300780c */ /* 0x002fda0003f05270 */
[----:B------:R-:W1:Y:S01]  /*27440*/  @P0 LDC R3, c[0x0][0x44c] ;  /* 0x00011300ff030b82 */ /* 0x000e620000000800 */
[----:B--2---:R-:W-:-:S07]  /*27450*/  @P1 IMAD.IADD R8, R4, 0x1, -R2 ;  /* 0x0000000104081824 */ /* 0x004fce00078e0a02 */
[----:B------:R-:W2:Y:S01]  /*27460*/  @P0 LDC R4, c[0x0][0x450] ;  /* 0x00011400ff040b82 */ /* 0x000ea20000000800 */
[----:B------:R-:W-:-:S04]  /*27470*/  IMAD.SHL.U32 R2, R17, 0x80, RZ ;  /* 0x0000008011027824 */ /* 0x000fc800078e00ff */
[----:B------:R-:W-:-:S04]  /*27480*/  VIADD R2, R2, 0x7f ;  /* 0x0000007f02027836 */ /* 0x000fc80000000000 */
[----:B-1----:R-:W-:-:S04]  /*27490*/  @P0 IMAD.HI.U32 R3, R2, R3, RZ ;  /* 0x0000000302030227 */ /* 0x002fc800078e00ff */
[----:B------:R-:W-:Y:S02]  /*274a0*/  IMAD.MOV.U32 R5, RZ, RZ, R2 ;  /* 0x000000ffff057224 */ /* 0x000fe400078e0002 */
[----:B------:R-:W-:Y:S01]  /*274b0*/  IMAD.MOV.U32 R2, RZ, RZ, RZ ;  /* 0x000000ffff027224 */ /* 0x000fe200078e00ff */
[----:B--2---:R-:W-:Y:S01]  /*274c0*/  @P0 SHF.R.U32.HI R5, RZ, R4, R3 ;  /* 0x00000004ff050219 */ /* 0x004fe20000011603 */
[----:B------:R-:W-:-:S05]  /*274d0*/  IMAD.IADD R4, R0, 0x1, R8 ;  /* 0x0000000100047824 */ /* 0x000fca00078e0208 */
[C---:B------:R-:W-:Y:S02]  /*274e0*/  IADD3 R3, R4.reuse, 0xdf, RZ ;  /* 0x000000df04037810 */ /* 0x040fe40007ffe0ff */
[----:B------:R-:W-:-:S03]  /*274f0*/  IADD3 R21, R4, 0xe0, -R13 ;  /* 0x000000e004157810 */ /* 0x000fc60007ffe80d */
[----:B------:R-:W-:-:S04]  /*27500*/  IMAD.HI R6, R3, -0x6db6db6d, R2 ;  /* 0x9249249303067827 */ /* 0x000fc800078e0202 */
[----:B------:R-:W-:Y:S01]  /*27510*/  IMAD.IADD R3, R21, 0x1, R5 ;  /* 0x0000000115037824 */ /* 0x000fe200078e0205 */
[----:B------:R-:W-:-:S03]  /*27520*/  SHF.R.U32.HI R20, RZ, 0x1f, R6 ;  /* 0x0000001fff147819 */ /* 0x000fc60000011606 */
[----:B------:R-:W-:Y:S01]  /*27530*/  IMAD.HI R2, R3, -0x6db6db6d, R2 ;  /* 0x9249249303027827 */ /* 0x000fe200078e0202 */
        /* <DEDUP_REMOVED lines=8> */
[----:B------:R-:W-:Y:S02]  /*275c0*/  ISETP.GT.AND P0, PT, R4, R0, PT ;  /* 0x000000000400720c */ /* 0x000fe40003f04270 */
[----:B------:R-:W-:-:S05]  /*275d0*/  SHF.R.U32.HI R2, RZ, 0x5, R0 ;  /* 0x00000005ff027819 */ /* 0x000fca0000011600 */
[----:B------:R-:W-:-:S04]  /*275e0*/  IMAD.WIDE.U32 R2, R2, 0x24924925, RZ ;  /* 0x2492492502027825 */ /* 0x000fc800078e00ff */
[----:B------:R-:W-:Y:S02]  /*275f0*/  IMAD.MOV.U32 R2, RZ, RZ, R3 ;  /* 0x000000ffff027224 */ /* 0x000fe400078e0003 */
[----:B------:R-:W-:Y:S02]  /*27600*/  @P0 VIADD R5, R4, 0xdf ;  /* 0x000000df04050836 */ /* 0x000fe40000000000 */
[----:B------:R-:W-:Y:S02]  /*27610*/  @P0 IMAD.MOV.U32 R4, RZ, RZ, RZ ;  /* 0x000000ffff040224 */ /* 0x000fe400078e00ff */
[----:B------:R-:W-:Y:S02]  /*27620*/  IMAD.MOV.U32 R7, RZ, RZ, R2 ;  /* 0x000000ffff077224 */ /* 0x000fe400078e0002 */
[----:B------:R-:W-:-:S05]  /*27630*/  @P0 IMAD.HI R4, R5, -0x6db6db6d, R4 ;  /* 0x9249249305040827 */ /* 0x000fca00078e0204 */
        /* <DEDUP_REMOVED lines=12> */
.L_x_8382:
[----:B--2---:R-:W-:Y:S02]  /*27700*/  ISETP.NE.AND P0, PT, R14, RZ, PT ;  /* 0x000000ff0e00720c */ /* 0x004fe40003f05270 */
[----:B------:R-:W-:-:S11]  /*27710*/  PLOP3.LUT P6, PT, PT, PT, PT, 0x8, 0x0 ;  /* 0x000000000000781c */ /* 0x000fd60003fce170 */
[----:B------:R-:W-:Y:S05]  /*27720*/  @P0 BRA `(.L_x_8191) ;  /* 0x00000000000c0947 */ /* 0x000fea0003800000 */
[----:B------:R-:W-:-:S03]  /*27730*/  UMOV UR4, 0xffffffff ;  /* 0xffffffff00047882 */ /* 0x000fc60000000000 */
[----:B------:R-:W-:Y:S05]  /*27740*/  BRA.DIV UR4, `(.L_x_8192) ;  /* 0x0000007e04907947 */ /* 0x000fea000b800000 */
[----:B------:R-:W-:-:S13]  /*27750*/  ELECT P6, URZ, PT ;  /* 0x00000000003f782f */ /* 0x000fda00038c0000 */
.L_x_8191:
        /* <DEDUP_REMOVED lines=10> */
.L_x_8385:
[----:B------:R-:W-:Y:S05]  /*27800*/  BSYNC B1 ;  /* 0x0000000000017941 */ /* 0x000fea0003800000 */
.L_x_8193:
[----:B------:R-:W-:Y:S04]  /*27810*/  BSSY B1, `(.L_x_8195) ;  /* 0x0000053000017945 */ /* 0x000fe80003800000 */
[----:B------:R-:W-:Y:S05]  /*27820*/  @!P6 BRA `(.L_x_8196) ;  /* 0x000000040044e947 */ /* 0x000fea0003800000 */
[----:B------:R-:W2:Y:S04]  /*27830*/  LDL R5, [R1+0x4] ;  /* 0x0000040001057983 */ /* 0x000ea80000100800 */
[----:B------:R-:W3:Y:S01]  /*27840*/  LDL R6, [R1+0x18] ;  /* 0x0000180001067983 */ /* 0x000ee20000100800 */
[----:B-1----:R-:W1:Y:S01]  /*27850*/  S2R R4, SR_TID.X ;  /* 0x0000000000047919 */ /* 0x002e620000002100 */
[----:B--2---:R-:W-:Y:S02]  /*27860*/  MOV R8, R5 ;  /* 0x0000000500087202 */ /* 0x004fe40000000f00 */
[----:B------:R-:W2:Y:S03]  /*27870*/  LDL R5, [R1+0x20] ;  /* 0x0000200001057983 */ /* 0x000ea60000100800 */
[----:B---3--:R-:W-:Y:S01]  /*27880*/  IMAD R6, R6, 0x8, R8 ;  /* 0x0000000806067824 */ /* 0x008fe200078e0208 */
[----:B-1----:R-:W-:Y:S01]  /*27890*/  LOP3.LUT R4, R4, 0x7f, RZ, 0xc0, !PT ;  /* 0x0000007f04047812 */ /* 0x002fe200078ec0ff */
[----:B------:R-:W-:Y:S03]  /*278a0*/  BSSY B2, `(.L_x_8197) ;  /* 0x0000005000027945 */ /* 0x000fe60003800000 */
[----:B------:R-:W-:-:S02]  /*278b0*/  ISETP.NE.AND P1, PT, R4, RZ, PT ;  /* 0x000000ff0400720c */ /* 0x000fc40003f25270 */
[----:B--2---:R-:W-:-:S04]  /*278c0*/  SHF.L.U32 R8, R5, 0x1f, RZ ;  /* 0x0000001f05087819 */ /* 0x004fc800000006ff */
[----:B------:R-:W1:Y:S02]  /*278d0*/  SYNCS.PHASECHK.TRANS64.TRYWAIT P0, [R6+URZ+0x2e8a0], R8 ;  /* 0x02e8a008060075a7 */ /* 0x000e64000800017f */
[----:B-1----:R-:W-:Y:S05]  /*278e0*/  @!P0 BRA `(.L_x_8198) ;  /* 0x0000007c00608947 */ /* 0x002fea0003800000 */
.L_x_8386:
[----:B------:R-:W-:Y:S05]  /*278f0*/  BSYNC B2 ;  /* 0x0000000000027941 */ /* 0x000fea0003800000 */
.L_x_8197:
        /* <DEDUP_REMOVED lines=9> */
.L_x_8200:
[----:B------:R-:W-:Y:S05]  /*27990*/  BSYNC B2 ;  /* 0x0000000000027941 */ /* 0x000fea0003800000 */
.L_x_8199:
        /* <DEDUP_REMOVED lines=14> */
.L_x_8201:
        /* <DEDUP_REMOVED lines=13> */
.L_x_8387:
[----:B------:R-:W-:Y:S05]  /*27b50*/  BSYNC B2 ;  /* 0x0000000000027941 */ /* 0x000fea0003800000 */
.L_x_8202:
        /* <DEDUP_REMOVED lines=11> */
.L_x_8205:
[----:B------:R-:W-:Y:S05]  /*27c10*/  BSYNC B2 ;  /* 0x0000000000027941 */ /* 0x000fea0003800000 */
.L_x_8204:
        /* <DEDUP_REMOVED lines=8> */
.L_x_8206:
        /* <DEDUP_REMOVED lines=10> */
.L_x_8196:
[----:B------:R-:W-:Y:S05]  /*27d40*/  BSYNC B1 ;  /* 0x0000000000017941 */ /* 0x000fea0003800000 */
.L_x_8195:
[----:B------:R-:W2:Y:S04]  /*27d50*/  LDL.LU R5, [R1+0x18] ;  /* 0x0000180001057983 */ /* 0x000ea80000300800 */
[----:B------:R-:W3:Y:S01]  /*27d60*/  LDL.LU R8, [R1+0x20] ;  /* 0x0000200001087983 */ /* 0x000ee20000300800 */
[----:B-1----:R-:W-:Y:S01]  /*27d70*/  VIADD R3, R7, 0xfffffffe ;  /* 0xfffffffe07037836 */ /* 0x002fe20000000000 */
        /* <DEDUP_REMOVED lines=10> */
.L_x_8219:
[----:B------:R-:W-:Y:S05]  /*27e20*/  YIELD ;  /* 0x0000000000007946 */ /* 0x000fea0003800000 */
[----:B------:R-:W-:Y:S04]  /*27e30*/  BSSY B1, `(.L_x_8207) ;  /* 0x0000051000017945 */ /* 0x000fe80003800000 */
[----:B--2---:R-:W-:Y:S05]  /*27e40*/  @!P6 BRA `(.L_x_8208) ;  /* 0x00000004003ce947 */ /* 0x004fea0003800000 */
[----:B------:R-:W2:Y:S04]  /*27e50*/  LDL R7, [R1+0x4] ;  /* 0x0000040001077983 */ /* 0x000ea80000100800 */
[----:B-1----:R-:W2:Y:S04]  /*27e60*/  LDL R4, [R1+0x18] ;  /* 0x0000180001047983 */ /* 0x002ea80000100800 */
        /* <DEDUP_REMOVED lines=9> */
.L_x_8388:
[----:B------:R-:W-:Y:S05]  /*27f00*/  BSYNC B2 ;  /* 0x0000000000027941 */ /* 0x000fea0003800000 */
.L_x_8209:
        /* <DEDUP_REMOVED lines=9> */
.L_x_8212:
[----:B------:R-:W-:Y:S05]  /*27fa0*/  BSYNC B2 ;  /* 0x0000000000027941 */ /* 0x000fea0003800000 */
.L_x_8211:
        /* <DEDUP_REMOVED lines=13> */
.L_x_8213:
        /* <DEDUP_REMOVED lines=13> */
.L_x_8389:
[----:B------:R-:W-:Y:S05]  /*28150*/  BSYNC B2 ;  /* 0x0000000000027941 */ /* 0x000fea0003800000 */
.L_x_8214:
[----:B------:R-:W-:Y:S01]  /*28160*/  BSSY B2, `(.L_x_8216) ;  /* 0x000000b000027945 */ /* 0x000fe20003800000 */
[----:B------:R-:W-:Y:S01]  /*28170*/  IMAD.MOV.U32 R8, RZ, RZ, 0x0 ;  /* 0x00000000ff087424 */ /* 0x000fe200078e00ff */
[----:B------:R-:W-:Y:S02]  /*28180*/  MOV R9, 0x12f00000 ;  /* 0x12f0000000097802 */ /* 0x000fe40000000f00 */
        /* <DEDUP_REMOVED lines=8> */
.L_x_8217:
[----:B------:R-:W-:Y:S05]  /*28210*/  BSYNC B2 ;  /* 0x0000000000027941 */ /* 0x000fea0003800000 */
.L_x_8216:
        /* <DEDUP_REMOVED lines=8> */
.L_x_8218:
        /* <DEDUP_REMOVED lines=10> */
.L_x_8208:
[----:B------:R-:W-:Y:S05]  /*28340*/  BSYNC B1 ;  /* 0x0000000000017941 */ /* 0x000fea0003800000 */
.L_x_8207:
[----:B------:R-:W2:Y:S04]  /*28350*/  LDL.LU R5, [R1+0x18] ;  /* 0x0000180001057983 */ /* 0x000ea80000300800 */
[----:B-1----:R-:W3:Y:S01]  /*28360*/  LDL.LU R8, [R1+0x20] ;  /* 0x0000200001087983 */ /* 0x002ee20000300800 */
        /* <DEDUP_REMOVED lines=10> */
.L_x_8189:
[----:B------:R-:W-:Y:S05]  /*28410*/  BSYNC B0 ;  /* 0x0000000000007941 */ /* 0x000fea0003800000 */
.L_x_8188:
[----:B------:R-:W3:Y:S01]  /*28420*/  LDC R0, c[0x0][0x448] ;  /* 0x00011200ff007b82 */ /* 0x000ee20000000800 */
[----:B------:R-:W-:Y:S07]  /*28430*/  @!P0 WARPSYNC.ALL ;  /* 0x0000000000008948 */ /* 0x000fee0003800000 */
[----:B------:R-:W-:Y:S01]  /*28440*/  @!P0 BAR.SYNC.DEFER_BLOCKING 0xc, 0x180 ;  /* 0x0306000000008b1d */ /* 0x000fe20000010000 */
[----:B---3--:R-:W-:Y:S02]  /*28450*/  ISETP.NE.AND P1, PT, R0, 0x1, PT ;  /* 0x000000010000780c */ /* 0x008fe40003f25270 */
[----:B------:R-:W-:-:S11]  /*28460*/  LEA R0, R17, 0x7f, 0x7 ;  /* 0x0000007f11007811 */ /* 0x000fd600078e38ff */
[----:B------:R-:W3:Y:S08]  /*28470*/  @P1 LDC R2, c[0x0][0x44c] ;  /* 0x00011300ff021b82 */ /* 0x000ef00000000800 */
[----:B------:R-:W4:Y:S01]  /*28480*/  @P1 LDC R3, c[0x0][0x450] ;  /* 0x00011400ff031b82 */ /* 0x000f220000000800 */
[----:B---3--:R-:W-:-:S05]  /*28490*/  @P1 IMAD.HI.U32 R2, R0, R2, RZ ;  /* 0x0000000200021227 */ /* 0x008fca00078e00ff */
[----:B----4-:R-:W-:Y:S01]  /*284a0*/  @P1 SHF.R.U32.HI R0, RZ, R3, R2 ;  /* 0x00000003ff001219 */ /* 0x010fe20000011602 */
[----:B------:R-:W-:-:S04]  /*284b0*/  IMAD.MOV.U32 R2, RZ, RZ, RZ ;  /* 0x000000ffff027224 */ /* 0x000fc800078e00ff */
[----:B------:R-:W-:-:S04]  /*284c0*/  IMAD.IADD R3, R21, 0x1, R0 ;  /* 0x0000000115037824 */ /* 0x000fc800078e0200 */
[----:B------:R-:W-:-:S05]  /*284d0*/  IMAD.HI R2, R3, -0x6db6db6d, R2 ;  /* 0x9249249303027827 */ /* 0x000fca00078e0202 */
[----:B------:R-:W-:-:S04]  /*284e0*/  SHF.R.U32.HI R0, RZ, 0x1f, R2 ;  /* 0x0000001fff007819 */ /* 0x000fc80000011602 */
[----:B------:R-:W-:-:S04]  /*284f0*/  LEA.HI.SX32 R2, R2, R0, 0x19 ;  /* 0x0000000002027211 */ /* 0x000fc800078fcaff */
[----:B-12---:R-:W-:-:S04]  /*28500*/  VIMNMX R4, R20, R2, PT ;  /* 0x0000000214047248 */ /* 0x006fc80003fe0100 */
        /* <DEDUP_REMOVED lines=10> */
[----:B------:R-:W1:Y:S01]  /*285b0*/  FLO.U32 R0, UR4 ;  /* 0x0000000400007d00 */ /* 0x000e6200080e0000 */
[----:B------:R-:W-:Y:S01]  /*285c0*/  ULDC.64 UR6, c[0x0][0x208] ;  /* 0x0000820000067ab9 */ /* 0x000fe20000000a00 */
        /* <DEDUP_REMOVED lines=9> */
.L_x_8220:
        /* <DEDUP_REMOVED lines=21> */
.L_x_8223:
[----:B------:R-:W-:Y:S05]  /*287b0*/  BSYNC B6 ;  /* 0x0000000000067941 */ /* 0x000fea0003800000 */
.L_x_8222:
        /* <DEDUP_REMOVED lines=25> */
.L_x_8225:
[----:B------:R-:W-:Y:S05]  /*28950*/  BSYNC B6 ;  /* 0x0000000000067941 */ /* 0x000fea0003800000 */
.L_x_8224:
        /* <DEDUP_REMOVED lines=22> */
.L_x_8227:
[----:B------:R-:W-:Y:S05]  /*28ac0*/  BSYNC B6 ;  /* 0x0000000000067941 */ /* 0x000fea0003800000 */
.L_x_8226:
        /* <DEDUP_REMOVED lines=20> */
.L_x_8229:
[----:B------:R-:W-:Y:S05]  /*28c10*/  BSYNC B6 ;  /* 0x0000000000067941 */ /* 0x000fea0003800000 */
.L_x_8228:
[----:B------:R-:W2:Y:S01]  /*28c20*/  LDL.LU R2, [R1] ;  /* 0x0000000001027983 */ /* 0x000ea20000300800 */
[----:B------:R-:W-:-:S03]  /*28c30*/  ULDC.64 UR4, c[0x0][0x9f8] ;  /* 0x00027e0000047ab9 */ /* 0x000fc60000000a00 */
[----:B------:R-:W3:Y:S04]  /*28c40*/  LDL.LU R0, [R1+0x2c] ;  /* 0x00002c0001007983 */ /* 0x000ee80000300800 */
[----:B------:R-:W4:Y:S01]  /*28c50*/  LDL R9, [R1+0x24] ;  /* 0x0000240001097983 */ /* 0x000f220000100800 */
[----:B------:R-:W-:Y:S01]  /*28c60*/  ISETP.NE.U32.AND P0, PT, RZ, UR4, PT ;  /* 0x00000004ff007c0c */ /* 0x000fe2000bf05070 */
[----:B------:R-:W-:-:S03]  /*28c70*/  ULDC.64 UR6, c[0x0][0x208] ;  /* 0x0000820000067ab9 */ /* 0x000fc60000000a00 */
        /* <DEDUP_REMOVED lines=18> */
.L_x_8392:
        /* <DEDUP_REMOVED lines=11> */
.L_x_8395:
        /* <DEDUP_REMOVED lines=9> */
[----:B------:R-:W-:Y:S01]  /*28ee0*/  ULDC.64 UR6, c[0x0][0x208] ;  /* 0x0000820000067ab9 */ /* 0x000fe20000000a00 */
[----:B-1----:R-:W-:-:S13]  /*28ef0*/  ISETP.NE.AND P0, PT, R8, 0x1, PT ;  /* 0x000000010800780c */ /* 0x002fda0003f05270 */
[----:B------:R-:W1:Y:S02]  /*28f00*/  @P0 LDC.64 R6, c[0x0][0x440] ;  /* 0x00011000ff060b82 */ /* 0x000e640000000a00 */
[----:B-1----:R-:W-:-:S05]  /*28f10*/  @P0 IMAD.HI.U32 R6, R4, R6, RZ ;  /* 0x0000000604060227 */ /* 0x002fca00078e00ff */
        /* <DEDUP_REMOVED lines=11> */
[----:B------:R-:W3:Y:S04]  /*28fd0*/  LDG.E R0, desc[UR6][R2.64] ;  /* 0x0000000602007981 */ /* 0x000ee8000c1e1900 */
[----:B---3--:R1:W-:Y:S02]  /*28fe0*/  STL [R1], R0 ;  /* 0x0000000001007387 */ /* 0x0083e40000100800 */
.L_x_8233:
        /* <DEDUP_REMOVED lines=10> */
.L_x_8396:
        /* <DEDUP_REMOVED lines=8> */
.L_x_8235:
        /* <DEDUP_REMOVED lines=19> */
[----:B------:R-:W3:Y:S02]  /*29240*/  SYNCS.PHASECHK.TRANS64.TRYWAIT P0, [R0+URZ+0x2e840], R3 ;  /* 0x02e84003000075a7 */ /* 0x000ee4000800017f */
[----:B--23--:R-:W-:Y:S05]  /*29250*/  @!P0 BRA `(.L_x_8236) ;  /* 0x0000006400bc8947 */ /* 0x00cfea0003800000 */
.L_x_8397:
        /* <DEDUP_REMOVED lines=8> */
.L_x_8237:
[----:B------:R-:W3:Y:S04]  /*292e0*/  LDL R5, [R1] ;  /* 0x0000000001057983 */ /* 0x000ee80000100800 */
        /* <DEDUP_REMOVED lines=13> */
[----:B---3--:R-:W-:Y:S02]  /*293c0*/  R2UR UR13, R5 ;  /* 0x00000000050d72ca */ /* 0x008fe400000e0000 */
[----:B--2---:R-:W-:-:S04]  /*293d0*/  LOP3.LUT R3, R3, 0xfffffffe, RZ, 0xc0, !PT ;  /* 0xfffffffe03037812 */ /* 0x004fc800078ec0ff */
[----:B------:R-:W-:-:S07]  /*293e0*/  @P0 LOP3.LUT R3, R3, 0x1, RZ, 0xfc, !PT ;  /* 0x0000000103030812 */ /* 0x000fce00078efcff */
[----:B------:R3:W-:Y:S01]  /*293f0*/  UTMALDG.4D [UR8], [UR4], desc[UR6] ;  /* 0x00000608040075b4 */ /* 0x0007e20008019000 */
[----:B------:R3:W-:Y:S01]  /*29400*/  STL [R1+0x28], R3 ;  /* 0x0000280301007387 */ /* 0x0007e20000100800 */
[----:B------:R-:W-:Y:S01]  /*29410*/  NOP ;  /* 0x0000000000007918 */ /* 0x000fe20000000000 */
.L_x_8231:
        /* <DEDUP_REMOVED lines=11> */
[----:B----4-:R-:W-:Y:S01]  /*294d0*/  VIADD R2, R2, 0x1c400 ;  /* 0x0001c40002027836 */ /* 0x010fe20000000000 */
[----:B---3--:R-:W-:-:S04]  /*294e0*/  SHF.R.S32.HI R0, RZ, 0x1f, R3 ;  /* 0x0000001fff007819 */ /* 0x008fc80000011403 */
        /* <DEDUP_REMOVED lines=30> */
.L_x_8239:
[----:B------:R-:W-:Y:S05]  /*296d0*/  BSYNC B6 ;  /* 0x0000000000067941 */ /* 0x000fea0003800000 */
.L_x_8238:
[----:B--2---:R-:W2:Y:S01]  /*296e0*/  LDL.LU R5, [R1+0x58] ;  /* 0x0000580001057983 */ /* 0x004ea20000300800 */
[----:B------:R-:W-:Y:S01]  /*296f0*/  ULDC.64 UR4, c[0x0][0x2d8] ;  /* 0x0000b60000047ab9 */ /* 0x000fe20000000a00 */
[----:B------:R-:W1:Y:S01]  /*29700*/  LDC R8, c[0x0][0x448] ;  /* 0x00011200ff087b82 */ /* 0x000e620000000800 */
[----:B------:R-:W-:Y:S01]  /*29710*/  ULDC UR6, c[0x0][0x2b8] ;  /* 0x0000ae0000067ab9 */ /* 0x000fe20000000800 */
[----:B------:R-:W2:Y:S04]  /*29720*/  LDL.LU.64 R2, [R1+0x60] ;  /* 0x0000600001027983 */ /* 0x000ea80000300a00 */
[----:B------:R-:W3:Y:S04]  /*29730*/  LDL.LU R0, [R1+0x68] ;  /* 0x0000680001007983 */ /* 0x000ee80000300800 */
[----:B------:R-:W4:Y:S04]  /*29740*/  LDL.LU R6, [R1+0x70] ;  /* 0x0000700001067983 */ /* 0x000f280000300800 */
[----:B------:R-:W4:Y:S04]  /*29750*/  LDL.LU R4, [R1+0x50] ;  /* 0x0000500001047983 */ /* 0x000f280000300800 */
[----:B------:R0:W5:Y:S01]  /*29760*/  LDL R10, [R1+0x6c] ;  /* 0x00006c00010a7983 */ /* 0x0001620000100800 */
[----:B-1----:R-:W-:Y:S01]  /*29770*/  ISETP.NE.AND P0, PT, R8, 0x1, PT ;  /* 0x000000010800780c */ /* 0x002fe20003f05270 */
[----:B------:R-:W1:Y:S01]  /*29780*/  S2R R9, SR_TID.X ;  /* 0x0000000000097919 */ /* 0x000e620000002100 */
[----:B------:R-:W0:Y:S01]  /*29790*/  S2R R11, SR_TID.X ;  /* 0x00000000000b7919 */ /* 0x000e220000002100 */
[----:B-1----:R-:W-:-:S05]  /*297a0*/  IMAD.SHL.U32 R9, R9, 0x10, RZ ;  /* 0x0000001009097824 */ /* 0x002fca00078e00ff */
[----:B------:R-:W-:Y:S01]  /*297b0*/  LOP3.LUT R9, R9, 0x70, RZ, 0xc0, !PT ;  /* 0x0000007009097812 */ /* 0x000fe200078ec0ff */
[----:B--2---:R-:W-:Y:S02]  /*297c0*/  IMAD.MOV.U32 R3, RZ, RZ, R5 ;  /* 0x000000ffff037224 */ /* 0x004fe400078e0005 */
[----:B------:R-:W1:Y:S01]  /*297d0*/  S2R R5, SR_TID.X ;  /* 0x0000000000057919 */ /* 0x000e620000002100 */
        /* <DEDUP_REMOVED lines=9> */
[----:B------:R-:W-:Y:S01]  /*29870*/  ULDC.64 UR4, c[0x0][0x2d0] ;  /* 0x0000b40000047ab9 */ /* 0x000fe20000000a00 */
[----:B------:R-:W3:Y:S02]  /*29880*/  S2R R4, SR_TID.X ;  /* 0x0000000000047919 */ /* 0x000ee40000002100 */
[----:B------:R-:W-:Y:S01]  /*29890*/  IMAD.IADD R3, R3, 0x1, R0 ;  /* 0x0000000103037824 */ /* 0x000fe200078e0200 */
[----:B-1----:R-:W-:-:S04]  /*298a0*/  LOP3.LUT R5, R5, 0x7f, RZ, 0xc0, !PT ;  /* 0x0000007f05057812 */ /* 0x002fc800078ec0ff */
[----:B------:R-:W-:Y:S01]  /*298b0*/  SHF.R.U32.HI R5, RZ, 0x3, R5 ;  /* 0x00000003ff057819 */ /* 0x000fe20000011605 */
[----:B---3--:R-:W-:-:S05]  /*298c0*/  IMAD.SHL.U32 R4, R4, 0x10, RZ ;  /* 0x0000001004047824 */ /* 0x008fca00078e00ff */
[----:B------:R-:W-:Y:S02]  /*298d0*/  LOP3.LUT R4, R5, 0x70, R4, 0xf8, !PT ;  /* 0x0000007005047812 */ /* 0x000fe400078ef804 */
[----:B------:R-:W1:Y:S02]  /*298e0*/  @P0 LDC R5, c[0x0][0x44c] ;  /* 0x00011300ff050b82 */ /* 0x000e640000000800 */
[----:B------:R-:W-:-:S05]  /*298f0*/  LEA R4, R17, R4, 0x7 ;  /* 0x0000000411047211 */ /* 0x000fca00078e38ff */
[----:B------:R-:W-:Y:S02]  /*29900*/  IMAD.MOV.U32 R0, RZ, RZ, R4 ;  /* 0x000000ffff007224 */ /* 0x000fe400078e0004 */
[----:B-1----:R-:W-:-:S05]  /*29910*/  @P0 IMAD.HI.U32 R5, R4, R5, RZ ;  /* 0x0000000504050227 */ /* 0x002fca00078e00ff */
        /* <DEDUP_REMOVED lines=18> */
[C---:B0-----:R-:W-:Y:S01]  /*29a40*/  IMAD.SHL.U32 R7, R11.reuse, 0x10, RZ ;  /* 0x000000100b077824 */ /* 0x041fe200078e00ff */
[----:B------:R-:W-:-:S04]  /*29a50*/  LOP3.LUT R9, R11, 0x7f, RZ, 0xc0, !PT ;  /* 0x0000007f0b097812 */ /* 0x000fc800078ec0ff */
[----:B------:R-:W-:Y:S02]  /*29a60*/  LOP3.LUT R7, R7, 0x70, RZ, 0xc0, !PT ;  /* 0x0000007007077812 */ /* 0x000fe400078ec0ff */
[----:B------:R-:W-:Y:S01]  /*29a70*/  SHF.R.U32.HI R9, RZ, 0x3, R9 ;  /* 0x00000003ff097819 */ /* 0x000fe20000011609 */
[----:B------:R-:W-:Y:S06]  /*29a80*/  BRA.DIV UR4, `(.L_x_8240) ;  /* 0x0000005e04c47947 */ /* 0x000fec000b800000 */
[----:B------:R-:W2:Y:S01]  /*29a90*/  LDL.LU R5, [R1+0x5c] ;  /* 0x00005c0001057983 */ /* 0x000ea20000300800 */
[----:B------:R-:W-:Y:S01]  /*29aa0*/  IMAD R17, R17, 0x80, R9 ;  /* 0x0000008011117824 */ /* 0x000fe200078e0209 */
[----:B------:R-:W-:Y:S02]  /*29ab0*/  ULDC.64 UR4, c[0x0][0x208] ;  /* 0x0000820000047ab9 */ /* 0x000fe40000000a00 */
[----:B------:R-:W-:Y:S04]  /*29ac0*/  SHFL.IDX PT, R4, R2, RZ, 0x181f ;  /* 0x00181fff02047589 */ /* 0x000fe800000e0000 */
        /* <DEDUP_REMOVED lines=9> */
[----:B-----5:R0:W-:Y:S02]  /*29b60*/  @!P1 LDGSTS.E.BYPASS.LTC128B.128 [R10+0x1c400], desc[UR4][R4.64], !P0 ;  /* 0x1c400000040a9fae */ /* 0x0201e4000c101d44 */
        /* <DEDUP_REMOVED lines=9> */
[----:B------:R0:W-:Y:S02]  /*29c00*/  @!P1 LDGSTS.E.BYPASS.LTC128B.128 [R10+0x1cc00], desc[UR4][R4.64], !P0 ;  /* 0x1cc00000040a9fae */ /* 0x0001e4000c101d44 */
[----:B0-----:R-:W-:-:S04]  /*29c10*/  IADD3 R4, R17, 0x20, RZ ;  /* 0x0000002011047810 */ /* 0x001fc80007ffe0ff */
        /* <DEDUP_REMOVED lines=48> */
[----:B------:R0:W-:Y:S04]  /*29f20*/  @!P1 LDGSTS.E.BYPASS.LTC128B.128 [R10+0x1f400], desc[UR4][R4.64], !P0 ;  /* 0x1f400000040a9fae */ /* 0x0001e8000c101d44 */
[----:B01----:R0:W2:Y:S02]  /*29f30*/  SHFL.IDX PT, R4, R2, 0x7, 0x181f ;  /* 0x00f81f0002047f89 */ /* 0x0030a400000e0000 */
.L_x_8414:
[----:B------:R1:W5:Y:S01]  /*29f40*/  LDL R9, [R1+0x4] ;  /* 0x0000040001097983 */ /* 0x0003620000100800 */
[----:B------:R-:W-:Y:S01]  /*29f50*/  IADD3 R17, R17, 0x70, RZ ;  /* 0x0000007011117810 */ /* 0x000fe20007ffe0ff */
[----:B------:R-:W-:-:S03]  /*29f60*/  ULDC.64 UR4, c[0x0][0x208] ;  /* 0x0000820000047ab9 */ /* 0x000fc60000000a00 */
        /* <DEDUP_REMOVED lines=9> */
.L_x_8241:
[----:B-1----:R-:W2:Y:S01]  /*2a000*/  LDL R2, [R1+0x4] ;  /* 0x0000040001027983 */ /* 0x002ea20000100800 */
        /* <DEDUP_REMOVED lines=18> */
.L_x_8415:
[----:B------:R-:W-:Y:S05]  /*2a130*/  BSYNC B0 ;  /* 0x0000000000007941 */ /* 0x000fea0003800000 */
.L_x_8242:
[----:B0-----:R-:W2:Y:S02]  /*2a140*/  LDL R2, [R1+0x54] ;  /* 0x0000540001027983 */ /* 0x001ea40000100800 */
[----:B--2---:R-:W-:-:S13]  /*2a150*/  ISETP.GE.AND P0, PT, R2, 0x2, PT ;  /* 0x000000020200780c */ /* 0x004fda0003f06270 */
[----:B------:R-:W-:Y:S05]  /*2a160*/  @!P0 BRA `(.L_x_8244) ;  /* 0x0000001400008947 */ /* 0x000fea0003800000 */
[----:B------:R0:W5:Y:S01]  /*2a170*/  LDL.LU R0, [R1+0x14] ;  /* 0x0000140001007983 */ /* 0x0001620000300800 */
[----:B------:R-:W-:-:S03]  /*2a180*/  VIADD R2, R2, 0xfffffffe ;  /* 0xfffffffe02027836 */ /* 0x000fc60000000000 */
[----:B------:R0:W5:Y:S04]  /*2a190*/  LDL.LU R8, [R1+0x1c] ;  /* 0x00001c0001087983 */ /* 0x0001680000300800 */
.L_x_8264:
        /* <DEDUP_REMOVED lines=21> */
[----:B------:R-:W-:Y:S01]  /*2a2f0*/  ULDC.64 UR8, c[0x0][0x208] ;  /* 0x0000820000087ab9 */ /* 0x000fe20000000a00 */
        /* <DEDUP_REMOVED lines=14> */
[----:B------:R-:W2:Y:S04]  /*2a3e0*/  LDG.E R4, desc[UR8][R6.64] ;  /* 0x0000000806047981 */ /* 0x000ea8000c1e1900 */
[----:B--2---:R2:W-:Y:S02]  /*2a3f0*/  STL [R1], R4 ;  /* 0x0000000401007387 */ /* 0x0045e40000100800 */
.L_x_8247:
[----:B------:R-:W3:Y:S01]  /*2a400*/  LDL R5, [R1+0x4] ;  /* 0x0000040001057983 */ /* 0x000ee20000100800 */
[----:B--2---:R-:W2:Y:S01]  /*2a410*/  S2R R4, SR_TID.X ;  /* 0x0000000000047919 */ /* 0x004ea20000002100 */
[----:B------:R-:W-:Y:S01]  /*2a420*/  BSSY B1, `(.L_x_8248) ;  /* 0x0000007000017945 */ /* 0x000fe20003800000 */
[----:B--2---:R-:W-:-:S04]  /*2a430*/  LOP3.LUT R4, R4, 0x7f, RZ, 0xc0, !PT ;  /* 0x0000007f04047812 */ /* 0x004fc800078ec0ff */
[----:B------:R-:W-:Y:S02]  /*2a440*/  ISETP.NE.AND P1, PT, R4, RZ, PT ;  /* 0x000000ff0400720c */ /* 0x000fe40003f25270 */
[----:B---3--:R-:W-:Y:S02]  /*2a450*/  LEA R6, R10, R5, 0x3 ;  /* 0x000000050a067211 */ /* 0x008fe400078e18ff */
[----:B------:R-:W-:-:S04]  /*2a460*/  SHF.L.U32 R5, R9, 0x1f, RZ ;  /* 0x0000001f09057819 */ /* 0x000fc800000006ff */
[----:B------:R-:W2:Y:S02]  /*2a470*/  SYNCS.PHASECHK.TRANS64.TRYWAIT P0, [R6+URZ+0x2e880], R5 ;  /* 0x02e88005060075a7 */ /* 0x000ea4000800017f */
[----:B--2---:R-:W-:Y:S05]  /*2a480*/  @!P0 BRA `(.L_x_8249) ;  /* 0x0000006000208947 */ /* 0x004fea0003800000 */
.L_x_8416:
[----:B------:R-:W-:Y:S05]  /*2a490*/  BSYNC B1 ;  /* 0x0000000000017941 */ /* 0x000fea0003800000 */
.L_x_8248:
        /* <DEDUP_REMOVED lines=9> */
.L_x_8251:
[----:B------:R-:W-:Y:S05]  /*2a530*/  BSYNC B1 ;  /* 0x0000000000017941 */ /* 0x000fea0003800000 */
.L_x_8250:
        /* <DEDUP_REMOVED lines=14> */
.L_x_8252:
        /* <DEDUP_REMOVED lines=14> */
.L_x_8417:
[----:B------:R-:W-:Y:S05]  /*2a700*/  BSYNC B1 ;  /* 0x0000000000017941 */ /* 0x000fea0003800000 */
.L_x_8253:
        /* <DEDUP_REMOVED lines=11> */
.L_x_8256:
[----:B------:R-:W-:Y:S05]  /*2a7c0*/  BSYNC B1 ;  /* 0x0000000000017941 */ /* 0x000fea0003800000 */
.L_x_8255:
        /* <DEDUP_REMOVED lines=8> */
.L_x_8257:
        /* <DEDUP_REMOVED lines=11> */
.L_x_8246:
[----:B------:R-:W-:Y:S05]  /*2a900*/  BSYNC B0 ;  /* 0x0000000000007941 */ /* 0x000fea0003800000 */
.L_x_8245:
[----:B------:R-:W-:-:S06]  /*2a910*/  UISETP.NE.AND UP0, UPT, UR38, 0x3, UPT ;  /* 0x000000032600788c */ /* 0x000fcc000bf05270 */
[----:B------:R-:W-:-:S13]  /*2a920*/  PLOP3.LUT P0, PT, PT, PT, UP0, 0x80, 0x0 ;  /* 0x000000000000781c */ /* 0x000fda0003f0f008 */
[----:B------:R-:W-:Y:S05]  /*2a930*/  @!P0 BRA `(.L_x_8258) ;  /* 0x0000000000048947 */ /* 0x000fea0003800000 */
[----:B------:R-:W-:Y:S01]  /*2a940*/  BPT.TRAP 0x1 ;  /* 0x000000040000795c */ /* 0x000fe20000300000 */
.L_x_8258:
[----:B------:R-:W2:Y:S01]  /*2a950*/  LDL R5, [R1+0x4] ;  /* 0x0000040001057983 */ /* 0x000ea20000100800 */
        /* <DEDUP_REMOVED lines=8> */
.L_x_8418:
[----:B------:R-:W-:Y:S05]  /*2a9e0*/  BSYNC B0 ;  /* 0x0000000000007941 */ /* 0x000fea0003800000 */
.L_x_8259:
[----:B------:R-:W-:Y:S05]  /*2a9f0*/  @!P1 BRA `(.L_x_8261) ;  /* 0x0000000000049947 */ /* 0x000fea0003800000 */
[----:B------:R-:W-:Y:S01]  /*2aa00*/  BPT.TRAP 0x1 ;  /* 0x000000040000795c */ /* 0x000fe20000300000 */
.L_x_8261:
[----:B--2---:R-:W-:Y:S01]  /*2aa10*/  SHF.L.U32 R4, R8, 0x1f, RZ ;  /* 0x0000001f08047819 */ /* 0x004fe200000006ff */
[----:B------:R-:W-:-:S03]  /*2aa20*/  IMAD R0, R0, 0x7000, RZ ;  /* 0x0000700000007824 */ /* 0x000fc600078e02ff */
[----:B------:R-:W2:Y:S02]  /*2aa30*/  SYNCS.PHASECHK.TRANS64.TRYWAIT P0, [R3+URZ+0x2e860], R4 ;  /* 0x02e86004030075a7 */ /* 0x000ea4000800017f */
[----:B--2---:R-:W-:Y:S05]  /*2aa40*/  @!P0 BRA `(.L_x_8262) ;  /* 0x0000005800ec8947 */ /* 0x004fea0003800000 */
.L_x_8419:
[----:B------:R-:W3:Y:S04]  /*2aa50*/  LDL R12, [R1+0x34] ;  /* 0x00003400010c7983 */ /* 0x000ee80000100800 */
[----:B------:R-:W4:Y:S04]  /*2aa60*/  LDL R13, [R1+0x8] ;  /* 0x00000800010d7983 */ /* 0x000f280000100800 */
[----:B------:R0:W-:Y:S04]  /*2aa70*/  STL [R1+0xcc], R16 ;  /* 0x0000cc1001007387 */ /* 0x0001e80000100800 */
[----:B0-----:R-:W3:Y:S04]  /*2aa80*/  LDL R16, [R1+0x10] ;  /* 0x0000100001107983 */ /* 0x001ee80000100800 */
[----:B------:R2:W-:Y:S04]  /*2aa90*/  STL [R1+0xc8], R3 ;  /* 0x0000c80301007387 */ /* 0x0005e80000100800 */
[----:B--2---:R-:W2:Y:S04]  /*2aaa0*/  LDL R3, [R1+0x4] ;  /* 0x0000040001037983 */ /* 0x004ea80000100800 */
[----:B------:R0:W-:Y:S04]  /*2aab0*/  STL [R1+0xc4], R2 ;  /* 0x0000c40201007387 */ /* 0x0001e80000100800 */
[----:B0-----:R-:W4:Y:S01]  /*2aac0*/  LDL R2, [R1+0xc] ;  /* 0x00000c0001027983 */ /* 0x001f220000100800 */
[----:B------:R-:W-:Y:S05]  /*2aad0*/  WARPSYNC.ALL ;  /* 0x0000000000007948 */ /* 0x000fea0003800000 */
[----:B---3--:R-:W-:-:S05]  /*2aae0*/  LOP3.LUT R4, R0, R16, RZ, 0xfc, !PT ;  /* 0x0000001000047212 */ /* 0x008fca00078efcff */
[C---:B--2---:R-:W-:Y:S01]  /*2aaf0*/  IMAD.IADD R4, R3.reuse, 0x1, R4 ;  /* 0x0000000103047824 */ /* 0x044fe200078e0204 */
[----:B------:R-:W-:-:S05]  /*2ab00*/  IADD3 R17, R3, R12, R0 ;  /* 0x0000000c03117210 */ /* 0x000fca0007ffe000 */
[----:B------:R-:W0:Y:S01]  /*2ab10*/  LDSM.16.MT88.4 R4, [R4+0xe400] ;  /* 0x00e400000404783b */ /* 0x000e220000004200 */
[----:B----4-:R-:W-:-:S05]  /*2ab20*/  LOP3.LUT R12, R0, R2, RZ, 0xfc, !PT ;  /* 0x00000002000c7212 */ /* 0x010fca00078efcff */
[----:B------:R-:W-:Y:S01]  /*2ab30*/  IMAD.IADD R12, R13, 0x1, R12 ;  /* 0x000000010d0c7824 */ /* 0x000fe200078e020c */
[C-C-:B0-----:R-:W-:Y:S02]  /*2ab40*/  PRMT R8, R4.reuse, 0x6420, R5.reuse ;  /* 0x0000642004087816 */ /* 0x141fe40000000005 */
[----:B-1----:R-:W-:Y:S02]  /*2ab50*/  PRMT R9, R4, 0x7531, R5 ;  /* 0x0000753104097816 */ /* 0x002fe40000000005 */
        /* <DEDUP_REMOVED lines=11> */
[----:B0-----:R-:W-:Y:S02]  /*2ac10*/  VIADD R8, R0, 0x1000 ;  /* 0x0000100000087836 */ /* 0x001fe40000000000 */
        /* <DEDUP_REMOVED lines=118> */
[----:B-1----:R-:W-:-:S04]  /*2b380*/  IMAD.MOV.U32 R17, RZ, RZ, R11 ;  /* 0x000000ffff117224 */ /* 0x002fc800078e000b */
        /* <DEDUP_REMOVED lines=17> */
.L_x_8263:
        /* <DEDUP_REMOVED lines=13> */
.L_x_8244:
[----:B------:R-:W0:Y:S01]  /*2b570*/  S2R R3, SR_TID.X ;  /* 0x0000000000037919 */ /* 0x000e220000002100 */
[----:B------:R-:W-:Y:S01]  /*2b580*/  BSSY B0, `(.L_x_8265) ;  /* 0x0000011000007945 */ /* 0x000fe20003800000 */
[----:B0-----:R-:W-:-:S04]  /*2b590*/  LOP3.LUT R3, R3, 0x7f, RZ, 0xc0, !PT ;  /* 0x0000007f03037812 */ /* 0x001fc800078ec0ff */
[----:B------:R-:W-:-:S13]  /*2b5a0*/  ISETP.NE.AND P0, PT, R3, RZ, PT ;  /* 0x000000ff0300720c */ /* 0x000fda0003f05270 */
[----:B------:R-:W-:Y:S05]  /*2b5b0*/  @P0 BRA `(.L_x_8266) ;  /* 0x0000000000340947 */ /* 0x000fea0003800000 */
[----:B------:R-:W0:Y:S01]  /*2b5c0*/  S2R R2, SR_LANEID ;  /* 0x0000000000027919 */ /* 0x000e220000000000 */
[----:B------:R-:W-:Y:S01]  /*2b5d0*/  VOTEU.ANY UR4, UPT, PT ;  /* 0x0000000000047886 */ /* 0x000fe200038e0100 */
[----:B------:R-:W-:Y:S01]  /*2b5e0*/  ULDC.64 UR6, c[0x0][0x208] ;  /* 0x0000820000067ab9 */ /* 0x000fe20000000a00 */
        /* <DEDUP_REMOVED lines=10> */
.L_x_8266:
[----:B------:R-:W-:Y:S05]  /*2b690*/  BSYNC B0 ;  /* 0x0000000000007941 */ /* 0x000fea0003800000 */
.L_x_8265:
[----:B------:R-:W-:-:S06]  /*2b6a0*/  UISETP.NE.AND UP0, UPT, UR38, 0x3, UPT ;  /* 0x000000032600788c */ /* 0x000fcc000bf05270 */
[----:B------:R-:W-:-:S13]  /*2b6b0*/  PLOP3.LUT P1, PT, PT, PT, UP0, 0x80, 0x0 ;  /* 0x000000000000781c */ /* 0x000fda0003f2f008 */
[----:B------:R-:W-:Y:S05]  /*2b6c0*/  @!P1 BRA `(.L_x_8267) ;  /* 0x0000000000049947 */ /* 0x000fea0003800000 */
[----:B------:R-:W-:Y:S01]  /*2b6d0*/  BPT.TRAP 0x1 ;  /* 0x000000040000795c */ /* 0x000fe20000300000 */
.L_x_8267:
        /* <DEDUP_REMOVED lines=9> */
[----:B------:R-:W0:Y:S02]  /*2b770*/  SYNCS.PHASECHK.TRANS64.TRYWAIT P1, [R0+URZ+0x2e870], R2 ;  /* 0x02e87002000075a7 */ /* 0x000e24000802017f */
[----:B0-----:R-:W-:Y:S05]  /*2b780*/  @!P1 BRA `(.L_x_8269) ;  /* 0x0000004c00b09947 */ /* 0x001fea0003800000 */
.L_x_8420:
[----:B------:R-:W-:Y:S05]  /*2b790*/  BSYNC B0 ;  /* 0x0000000000007941 */ /* 0x000fea0003800000 */
.L_x_8268:
[----:B------:R-:W-:Y:S05]  /*2b7a0*/  @!P2 BRA `(.L_x_8270) ;  /* 0x000000000004a947 */ /* 0x000fea0003800000 */
[----:B------:R-:W-:Y:S01]  /*2b7b0*/  BPT.TRAP 0x1 ;  /* 0x000000040000795c */ /* 0x000fe20000300000 */
.L_x_8270:
[----:B0-----:R-:W2:Y:S02]  /*2b7c0*/  LDL R2, [R1+0x1c] ;  /* 0x00001c0001027983 */ /* 0x001ea40000100800 */
[----:B--2---:R-:W-:-:S04]  /*2b7d0*/  SHF.L.U32 R2, R2, 0x1f, RZ ;  /* 0x0000001f02027819 */ /* 0x004fc800000006ff */
[----:B------:R-:W0:Y:S02]  /*2b7e0*/  SYNCS.PHASECHK.TRANS64.TRYWAIT P1, [R0+URZ+0x2e860], R2 ;  /* 0x02e86002000075a7 */ /* 0x000e24000802017f */
[----:B0-----:R-:W-:Y:S05]  /*2b7f0*/  @!P1 BRA `(.L_x_8271) ;  /* 0x0000004c00a89947 */ /* 0x001fea0003800000 */
.L_x_8421:
        /* <DEDUP_REMOVED lines=14> */
[----:B------:R-:W-:-:S03]  /*2b8e0*/  IMAD.IADD R4, R16, 0x1, R4 ;  /* 0x0000000110047824 */ /* 0x000fc600078e0204 */
[----:B------:R-:W-:-:S03]  /*2b8f0*/  IADD3 R12, R18, R12, RZ ;  /* 0x0000000c120c7210 */ /* 0x000fc60007ffe0ff */
[----:B------:R-:W0:Y:S02]  /*2b900*/  LDSM.16.MT88.4 R4, [R4+0xe400] ;  /* 0x00e400000404783b */ /* 0x000e240000004200 */
[C-C-:B0-----:R-:W-:Y:S02]  /*2b910*/  PRMT R8, R4.reuse, 0x6420, R5.reuse ;  /* 0x0000642004087816 */ /* 0x141fe40000000005 */
[----:B------:R-:W-:Y:S02]  /*2b920*/  PRMT R9, R4, 0x7531, R5 ;  /* 0x0000753104097816 */ /* 0x000fe40000000005 */
        /* <DEDUP_REMOVED lines=136> */
.L_x_8272:
[----:B------:R-:W2:Y:S01]  /*2c1b0*/  LDL.LU R3, [R1+0x1c] ;  /* 0x00001c0001037983 */ /* 0x000ea20000300800 */
[----:B-1---5:R1:W-:Y:S02]  /*2c1c0*/  SYNCS.ARRIVE.TRANS64.A1T0 RZ, [R0+URZ+0x2e850], RZ ;  /* 0x02e850ff00ff79a7 */ /* 0x0223e4000810003f */
[----:B-1----:R-:W-:-:S04]  /*2c1d0*/  @!P0 IADD3 R0, R0, 0x2e880, RZ ;  /* 0x0002e88000008810 */ /* 0x002fc80007ffe0ff */
[----:B------:R-:W-:Y:S01]  /*2c1e0*/  @!P0 PRMT R0, RZ, 0x654, R0 ;  /* 0x00000654ff008816 */ /* 0x000fe20000000000 */
[----:B------:R-:W-:Y:S06]  /*2c1f0*/  BAR.SYNC.DEFER_BLOCKING 0x2, 0x80 ;  /* 0x0082000000007b1d */ /* 0x000fec0000010000 */
[----:B------:R1:W-:Y:S02]  /*2c200*/  @!P0 SYNCS.ARRIVE.TRANS64.RED.A1T0 RZ, [R0+URZ], RZ ;  /* 0x000000ff00ff89a7 */ /* 0x0003e4000810043f */
[----:B-1----:R-:W-:-:S05]  /*2c210*/  VIADD R0, R17, 0x1 ;  /* 0x0000000111007836 */ /* 0x002fca0000000000 */
[----:B------:R-:W-:-:S04]  /*2c220*/  ISETP.NE.AND P0, PT, R0, 0x2, PT ;  /* 0x000000020000780c */ /* 0x000fc80003f05270 */
[----:B------:R-:W-:Y:S02]  /*2c230*/  SEL R2, RZ, 0x1, P0 ;  /* 0x00000001ff027807 */ /* 0x000fe40000000000 */
[----:B------:R-:W-:-:S05]  /*2c240*/  SEL R0, R0, RZ, P0 ;  /* 0x000000ff00007207 */ /* 0x000fca0000000000 */
[----:B------:R1:W-:Y:S01]  /*2c250*/  STL [R1+0x14], R0 ;  /* 0x0000140001007387 */ /* 0x0003e20000100800 */
[----:B--2---:R-:W-:-:S05]  /*2c260*/  LOP3.LUT R3, R3, R2, RZ, 0x3c, !PT ;  /* 0x0000000203037212 */ /* 0x004fca00078e3cff */
[----:B------:R1:W-:Y:S02]  /*2c270*/  STL [R1+0x1c], R3 ;  /* 0x00001c0301007387 */ /* 0x0003e40000100800 */
.L_x_8221:
        /* <DEDUP_REMOVED lines=13> */
.L_x_8273:
[----:B------:R-:W0:Y:S01]  /*2c350*/  S2R R0, SR_TID.X ;  /* 0x0000000000007919 */ /* 0x000e220000002100 */
[----:B------:R-:W-:Y:S01]  /*2c360*/  UMOV UR4, 0xffffffff ;  /* 0xffffffff00047882 */ /* 0x000fe20000000000 */
[----:B0-----:R-:W-:-:S04]  /*2c370*/  LOP3.LUT R8, R0, 0x1f, RZ, 0xc0, !PT ;  /* 0x0000001f00087812 */ /* 0x001fc800078ec0ff */
[----:B------:R-:W-:Y:S01]  /*2c380*/  ISETP.NE.AND P0, PT, R8, 0x1f, PT ;  /* 0x0000001f0800780c */ /* 0x000fe20003f05270 */
[----:B------:R-:W-:-:S12]  /*2c390*/  BRA.DIV UR4, `(.L_x_8275) ;  /* 0x0000004204d47947 */ /* 0x000fd8000b800000 */
[----:B------:R-:W-:Y:S01]  /*2c3a0*/  IMAD.IADD R0, R19, 0x1, R8 ;  /* 0x0000000113007824 */ /* 0x000fe200078e0208 */
[----:B------:R-:W-:Y:S01]  /*2c3b0*/  ULDC UR4, c[0x0][0xc3c] ;  /* 0x00030f0000047ab9 */ /* 0x000fe20000000800 */
[----:B------:R-:W-:-:S03]  /*2c3c0*/  ULDC.64 UR6, c[0x0][0x208] ;  /* 0x0000820000067ab9 */ /* 0x000fc60000000a00 */
        /* <DEDUP_REMOVED lines=29> */
.L_x_8431:
[----:B------:R-:W-:Y:S02]  /*2c5a0*/  ULDC UR4, c[0x0][0xc38] ;  /* 0x00030e0000047ab9 */ /* 0x000fe40000000800 */
[----:B------:R-:W-:-:S04]  /*2c5b0*/  IMAD.U32 R3, RZ, RZ, UR4 ;  /* 0x00000004ff037e24 */ /* 0x000fc8000f8e00ff */
[----:B-1----:R-:W-:-:S04]  /*2c5c0*/  IMAD R6, R6, R3, RZ ;  /* 0x0000000306067224 */ /* 0x002fc800078e02ff */
[----:B------:R-:W-:Y:S02]  /*2c5d0*/  IMAD.IADD R4, R7, 0x1, R6 ;  /* 0x0000000107047824 */ /* 0x000fe400078e0206 */
[----:B------:R-:W-:-:S03]  /*2c5e0*/  IMAD.MOV.U32 R7, RZ, RZ, R5 ;  /* 0x000000ffff077224 */ /* 0x000fc600078e0005 */
[----:B------:R-:W-:-:S13]  /*2c5f0*/  ISETP.GT.AND P6, PT, R4, R0, PT ;  /* 0x000000000400720c */ /* 0x000fda0003fc4270 */
[----:B------:R-:W-:Y:S05]  /*2c600*/  @P6 BRA `(.L_x_8276) ;  /* 0x0000000000a46947 */ /* 0x000fea0003800000 */
.L_x_8281:
        /* <DEDUP_REMOVED lines=11> */
[----:B------:R-:W1:Y:S01]  /*2c6c0*/  LDC.64 R6, c[0x0][0xc80] ;  /* 0x00032000ff067b82 */ /* 0x000e620000000a00 */
[----:B------:R-:W-:Y:S01]  /*2c6d0*/  ULDC.64 UR4, c[0x0][0x208] ;  /* 0x0000820000047ab9 */ /* 0x000fe20000000a00 */
[----:B-1----:R-:W-:-:S06]  /*2c6e0*/  IMAD.WIDE R2, R3, 0x4, R6 ;  /* 0x0000000403027825 */ /* 0x002fcc00078e0206 */
[----:B------:R1:W5:Y:S02]  /*2c6f0*/  LDG.E R2, desc[UR4][R2.64] ;  /* 0x0000000402027981 */ /* 0x000364000c1e1900 */
.L_x_8279:
[----:B------:R-:W-:Y:S05]  /*2c700*/  BSYNC B0 ;  /* 0x0000000000007941 */ /* 0x000fea0003800000 */
.L_x_8278:
        /* <DEDUP_REMOVED lines=17> */
[----:B------:R0:W1:Y:S02]  /*2c820*/  SHFL.IDX PT, R6, R5, 0x1f, 0x1f ;  /* 0x03e01f0005067f89 */ /* 0x00006400000e0000 */
.L_x_8439:
[----:B------:R-:W-:Y:S02]  /*2c830*/  ULDC UR4, c[0x0][0xc38] ;  /* 0x00030e0000047ab9 */ /* 0x000fe40000000800 */
[----:B------:R-:W-:-:S04]  /*2c840*/  IMAD.U32 R3, RZ, RZ, UR4 ;  /* 0x00000004ff037e24 */ /* 0x000fc8000f8e00ff */
[----:B-1----:R-:W-:-:S04]  /*2c850*/  IMAD R6, R6, R3, RZ ;  /* 0x0000000306067224 */ /* 0x002fc800078e02ff */
[----:B------:R-:W-:-:S05]  /*2c860*/  IMAD.IADD R4, R6, 0x1, R4 ;  /* 0x0000000106047824 */ /* 0x000fca00078e0204 */
[----:B------:R-:W-:-:S13]  /*2c870*/  ISETP.GT.AND P6, PT, R4, R0, PT ;  /* 0x000000000400720c */ /* 0x000fda0003fc4270 */
[----:B------:R-:W-:Y:S05]  /*2c880*/  @!P6 BRA `(.L_x_8281) ;  /* 0xfffffffc0060e947 */ /* 0x000fea000383ffff */
[----:B------:R-:W-:-:S07]  /*2c890*/  IMAD.MOV.U32 R7, RZ, RZ, R5 ;  /* 0x000000ffff077224 */ /* 0x000fce00078e0005 */
.L_x_8276:
        /* <DEDUP_REMOVED lines=8> */
.L_x_8443:
[----:B------:R-:W-:Y:S01]  /*2c920*/  ISETP.NE.AND P0, PT, R5, RZ, PT ;  /* 0x000000ff0500720c */ /* 0x000fe20003f05270 */
[----:B------:R-:W-:-:S12]  /*2c930*/  IMAD.MOV.U32 R16, RZ, RZ, RZ ;  /* 0x000000ffff107224 */ /* 0x000fd800078e00ff */
[----:B------:R-:W-:Y:S05]  /*2c940*/  @!P0 BRA `(.L_x_8283) ;  /* 0x0000000000148947 */ /* 0x000fea0003800000 */
[----:B------:R-:W-:Y:S01]  /*2c950*/  UMOV UR4, 0xffffffff ;  /* 0xffffffff00047882 */ /* 0x000fe20000000000 */
[----:B------:R-:W-:Y:S02]  /*2c960*/  VIADD R12, R4, 0xffffffff ;  /* 0xffffffff040c7836 */ /* 0x000fe40000000000 */
[----:B------:R-:W-:Y:S05]  /*2c970*/  BRA.DIV UR4, `(.L_x_8284) ;  /* 0x0000004604bc7947 */ /* 0x000fea000b800000 */
[----:B------:R2:W3:Y:S02]  /*2c980*/  SHFL.IDX PT, R7, R7, R12, 0x1f ;  /* 0x00001f0c07077589 */ /* 0x0004e400000e0000 */
.L_x_8446:
[----:B---3--:R-:W-:-:S07]  /*2c990*/  IMAD.MOV.U32 R16, RZ, RZ, R7 ;  /* 0x000000ffff107224 */ /* 0x008fce00078e0007 */
.L_x_8283:
[----:B------:R-:W0:Y:S01]  /*2c9a0*/  LDC.64 R8, c[0x0][0xc90] ;  /* 0x00032400ff087b82 */ /* 0x000e220000000a00 */
[----:B------:R-:W-:Y:S01]  /*2c9b0*/  IMAD.IADD R19, R4, 0x1, R19 ;  /* 0x0000000104137824 */ /* 0x000fe200078e0213 */
[----:B------:R-:W-:-:S03]  /*2c9c0*/  ULDC.64 UR4, c[0x0][0x208] ;  /* 0x0000820000047ab9 */ /* 0x000fc60000000a00 */
[----:B0-----:R-:W-:-:S05]  /*2c9d0*/  IMAD.WIDE R4, R19, 0x4, R8 ;  /* 0x0000000413047825 */ /* 0x001fca00078e0208 */
[----:B------:R-:W1:Y:S01]  /*2c9e0*/  LDG.E R2, desc[UR4][R4.64] ;  /* 0x0000000404027981 */ /* 0x000e62000c1e1900 */
[----:B------:R-:W-:Y:S02]  /*2c9f0*/  IMAD R16, R16, R3, R6 ;  /* 0x0000000310107224 */ /* 0x000fe400078e0206 */
[----:B-1----:R-:W-:-:S05]  /*2ca00*/  IMAD R8, R17, R2, RZ ;  /* 0x0000000211087224 */ /* 0x002fca00078e02ff */
[-C--:B------:R-:W-:Y:S02]  /*2ca10*/  IABS R7, R8.reuse ;  /* 0x0000000800077213 */ /* 0x080fe40000000000 */
[----:B------:R-:W-:Y:S02]  /*2ca20*/  IABS R9, R8 ;  /* 0x0000000800097213 */ /* 0x000fe40000000000 */
[----:B------:R-:W0:Y:S03]  /*2ca30*/  I2F.RP R4, R7 ;  /* 0x0000000700047306 */ /* 0x000e260000209400 */
[----:B------:R-:W-:-:S05]  /*2ca40*/  IMAD.MOV R9, RZ, RZ, -R9 ;  /* 0x000000ffff097224 */ /* 0x000fca00078e0a09 */
[----:B0-----:R-:W0:Y:S02]  /*2ca50*/  MUFU.RCP R4, R4 ;  /* 0x0000000400047308 */ /* 0x001e240000001000 */
[----:B0-----:R-:W-:-:S06]  /*2ca60*/  IADD3 R4, R4, 0xffffffe, RZ ;  /* 0x0ffffffe04047810 */ /* 0x001fcc0007ffe0ff */
[----:B------:R-:W0:Y:S02]  /*2ca70*/  F2I.FTZ.U32.TRUNC.NTZ R5, R4 ;  /* 0x0000000400057305 */ /* 0x000e24000021f000 */
[----:B0-----:R-:W-:-:S04]  /*2ca80*/  IMAD.MOV R4, RZ, RZ, -R5 ;  /* 0x000000ffff047224 */ /* 0x001fc800078e0a05 */
[----:B------:R-:W-:Y:S02]  /*2ca90*/  IMAD R6, R4, R7, RZ ;  /* 0x0000000704067224 */ /* 0x000fe400078e02ff */
[----:B------:R-:W-:-:S04]  /*2caa0*/  IMAD.MOV.U32 R4, RZ, RZ, RZ ;  /* 0x000000ffff047224 */ /* 0x000fc800078e00ff */
[----:B------:R-:W-:-:S04]  /*2cab0*/  IMAD.HI.U32 R5, R5, R6, R4 ;  /* 0x0000000605057227 */ /* 0x000fc800078e0004 */
[----:B------:R-:W-:-:S05]  /*2cac0*/  IMAD.IADD R6, R0, 0x1, -R16 ;  /* 0x0000000100067824 */ /* 0x000fca00078e0a10 */
        /* <DEDUP_REMOVED lines=21> */
[----:B0-----:R-:W-:-:S06]  /*2cc20*/  IADD3 R4, R4, 0xffffffe, RZ ;  /* 0x0ffffffe04047810 */ /* 0x001fcc0007ffe0ff */
[----:B------:R0:W1:Y:S02]  /*2cc30*/  F2I.FTZ.U32.TRUNC.NTZ R5, R4 ;  /* 0x0000000400057305 */ /* 0x000064000021f000 */
[----:B0-----:R-:W-:Y:S02]  /*2cc40*/  IMAD.MOV.U32 R4, RZ, RZ, RZ ;  /* 0x000000ffff047224 */ /* 0x001fe400078e00ff */
[----:B-1----:R-:W-:-:S04]  /*2cc50*/  IMAD.MOV R0, RZ, RZ, -R5 ;  /* 0x000000ffff007224 */ /* 0x002fc800078e0a05 */
[----:B------:R-:W-:-:S04]  /*2cc60*/  IMAD R0, R0, R2, RZ ;  /* 0x0000000200007224 */ /* 0x000fc800078e02ff */
        /* <DEDUP_REMOVED lines=12> */
[C---:B------:R-:W-:Y:S02]  /*2cd30*/  LOP3.LUT R2, R6.reuse, R3, RZ, 0x3c, !PT ;  /* 0x0000000306027212 */ /* 0x040fe400078e3cff */
[----:B------:R-:W-:Y:S02]  /*2cd40*/  IADD3 R6, R6, R7, RZ ;  /* 0x0000000706067210 */ /* 0x000fe40007ffe0ff */
        /* <DEDUP_REMOVED lines=9> */
.L_x_8277:
[----:B------:R-:W-:Y:S01]  /*2cde0*/  UMOV UR4, URZ ;  /* 0x0000003f00047c82 */ /* 0x000fe20008000000 */
[----:B------:R-:W-:Y:S01]  /*2cdf0*/  UMOV UR5, URZ ;  /* 0x0000003f00057c82 */ /* 0x000fe20008000000 */
[----:B------:R-:W-:Y:S01]  /*2ce00*/  ULDC UR6, c[0x0][0xc3c] ;  /* 0x00030f0000067ab9 */ /* 0x000fe20000000800 */
[----:B------:R-:W-:Y:S02]  /*2ce10*/  IMAD.MOV.U32 R16, RZ, RZ, R0 ;  /* 0x000000ffff107224 */ /* 0x000fe400078e0000 */
[----:B------:R-:W-:Y:S02]  /*2ce20*/  IMAD.U32 R17, RZ, RZ, UR4 ;  /* 0x00000004ff117e24 */ /* 0x000fe4000f8e00ff */
[----:B------:R-:W-:Y:S02]  /*2ce30*/  IMAD.U32 R18, RZ, RZ, UR5 ;  /* 0x00000005ff127e24 */ /* 0x000fe4000f8e00ff */
[----:B------:R-:W-:-:S07]  /*2ce40*/  IMAD.U32 R19, RZ, RZ, UR6 ;  /* 0x00000006ff137e24 */ /* 0x000fce000f8e00ff */
.L_x_8285:
[----:B------:R3:W4:Y:S01]  /*2ce50*/  LDL R3, [R1+0x4] ;  /* 0x0000040001037983 */ /* 0x0007220000100800 */
        /* <DEDUP_REMOVED lines=11> */
.L_x_8274:
[----:B------:R-:W-:Y:S02]  /*2cf10*/  ULDC UR4, c[0x0][0xc3c] ;  /* 0x00030f0000047ab9 */ /* 0x000fe40000000800 */
[----:B--2---:R-:W-:-:S13]  /*2cf20*/  ISETP.GE.AND P0, PT, R19, UR4, PT ;  /* 0x0000000413007c0c */ /* 0x004fda000bf06270 */
[----:B------:R-:W-:Y:S05]  /*2cf30*/  @!P0 BRA `(.L_x_8286) ;  /* 0xffffff9c00cc8947 */ /* 0x000fea000383ffff */
[----:B------:R-:W-:Y:S05]  /*2cf40*/  BSYNC B7 ;  /* 0x0000000000077941 */ /* 0x000fea0003800000 */
.L_x_8184:
[----:B-1----:R-:W2:Y:S01]  /*2cf50*/  LDL.LU R0, [R1+0x74] ;  /* 0x0000740001007983 */ /* 0x002ea20000300800 */
[----:B------:R-:W-:Y:S01]  /*2cf60*/  BSSY B0, `(.L_x_8287) ;  /* 0x000000b000007945 */ /* 0x000fe20003800000 */
[----:B0-----:R-:W0:Y:S01]  /*2cf70*/  S2R R5, SR_CgaCtaId ;  /* 0x0000000000057919 */ /* 0x001e220000008800 */
        /* <DEDUP_REMOVED lines=9> */
.L_x_8447:
[----:B------:R-:W-:Y:S05]  /*2d010*/  BSYNC B0 ;  /* 0x0000000000007941 */ /* 0x000fea0003800000 */
.L_x_8287:
[----:B------:R-:W-:-:S03]  /*2d020*/  UMOV UR4, 0xffffffff ;  /* 0xffffffff00047882 */ /* 0x000fc60000000000 */
[----:B------:R-:W-:Y:S05]  /*2d030*/  BRA.DIV UR4, `(.L_x_8289) ;  /* 0x0000004204487947 */ /* 0x000fea000b800000 */
[----:B------:R-:W1:Y:S02]  /*2d040*/  S2R R2, SR_TID.X ;  /* 0x0000000000027919 */ /* 0x000e640000002100 */
[----:B-1----:R-:W-:-:S04]  /*2d050*/  SHF.R.U32.HI R2, RZ, 0x5, R2 ;  /* 0x00000005ff027819 */ /* 0x002fc80000011602 */
[----:B------:R-:W-:-:S05]  /*2d060*/  LOP3.LUT R2, R2, 0x3, RZ, 0xc0, !PT ;  /* 0x0000000302027812 */ /* 0x000fca00078ec0ff */
[----:B------:R1:W2:Y:S02]  /*2d070*/  SHFL.IDX PT, R14, R2, RZ, 0x1f ;  /* 0x00001fff020e7589 */ /* 0x0002a400000e0000 */
.L_x_8450:
[----:B--2---:R-:W-:-:S13]  /*2d080*/  ISETP.NE.AND P0, PT, R14, RZ, PT ;  /* 0x000000ff0e00720c */ /* 0x004fda0003f05270 */
[----:B------:R-:W-:Y:S05]  /*2d090*/  @P0 BRA `(.L_x_7988) ;  /* 0x0000000000b80947 */ /* 0x000fea0003800000 */
[----:B------:R-:W-:-:S03]  /*2d0a0*/  UMOV UR4, 0xffffffff ;  /* 0xffffffff00047882 */ /* 0x000fc60000000000 */
[----:B------:R-:W-:Y:S05]  /*2d0b0*/  BRA.DIV UR4, `(.L_x_8290) ;  /* 0x00000042045c7947 */ /* 0x000fea000b800000 */
[----:B------:R-:W-:-:S13]  /*2d0c0*/  ELECT P6, URZ, PT ;  /* 0x00000000003f782f */ /* 0x000fda00038c0000 */
.L_x_8453:
        /* <DEDUP_REMOVED lines=8> */
.L_x_8291:
        /* <DEDUP_REMOVED lines=14> */
.L_x_8454:
[----:B------:R-:W1:Y:S02]  /*2d230*/  SYNCS.PHASECHK.TRANS64.TRYWAIT P1, [R7+URZ], R2 ;  /* 0x00000002070075a7 */ /* 0x000e64000802017f */
[----:B-1----:R-:W-:Y:S05]  /*2d240*/  @!P1 BRA `(.L_x_8293) ;  /* 0x00000040002c9947 */ /* 0x002fea0003800000 */
.L_x_8455:
[----:B------:R-:W-:Y:S05]  /*2d250*/  @!P0 BRA `(.L_x_8294) ;  /* 0x0000000000048947 */ /* 0x000fea0003800000 */
[----:B------:R-:W-:Y:S01]  /*2d260*/  BPT.TRAP 0x1 ;  /* 0x000000040000795c */ /* 0x000fe20000300000 */
.L_x_8294:
[----:B------:R-:W2:Y:S02]  /*2d270*/  LDL.LU R4, [R1+0x14] ;  /* 0x0000140001047983 */ /* 0x000ea40000300800 */
[----:B--2---:R-:W-:-:S04]  /*2d280*/  IMAD R4, R4, 0x8, R0 ;  /* 0x0000000804047824 */ /* 0x004fc800078e0200 */
[----:B------:R-:W2:Y:S02]  /*2d290*/  SYNCS.PHASECHK.TRANS64.TRYWAIT P1, [R4+URZ+0x2e860], R5 ;  /* 0x02e86005040075a7 */ /* 0x000ea4000802017f */
[----:B--2---:R-:W-:Y:S05]  /*2d2a0*/  @!P1 BRA `(.L_x_8295) ;  /* 0x0000004000289947 */ /* 0x004fea0003800000 */
.L_x_8456:
[----:B------:R-:W-:Y:S05]  /*2d2b0*/  @!P0 BRA `(.L_x_8296) ;  /* 0x0000000000048947 */ /* 0x000fea0003800000 */
[----:B------:R-:W-:Y:S01]  /*2d2c0*/  BPT.TRAP 0x1 ;  /* 0x000000040000795c */ /* 0x000fe20000300000 */
.L_x_8296:
[----:B------:R-:W-:-:S04]  /*2d2d0*/  IMAD R3, R3, 0x8, R0 ;  /* 0x0000000803037824 */ /* 0x000fc800078e0200 */
[----:B------:R-:W3:Y:S02]  /*2d2e0*/  SYNCS.PHASECHK.TRANS64.TRYWAIT P1, [R3+URZ+0x2e860], R2 ;  /* 0x02e86002030075a7 */ /* 0x000ee4000802017f */
[----:B---3--:R-:W-:Y:S05]  /*2d2f0*/  @!P1 BRA `(.L_x_8297) ;  /* 0x0000004000289947 */ /* 0x008fea0003800000 */
.L_x_8457:
[----:B------:R-:W-:Y:S05]  /*2d300*/  @!P0 BRA `(.L_x_8298) ;  /* 0x0000000000048947 */ /* 0x000fea0003800000 */
[----:B------:R-:W-:Y:S01]  /*2d310*/  BPT.TRAP 0x1 ;  /* 0x000000040000795c */ /* 0x000fe20000300000 */
.L_x_8298:
[----:B------:R-:W4:Y:S02]  /*2d320*/  SYNCS.PHASECHK.TRANS64.TRYWAIT P0, [R4+URZ+0x2e880], R5 ;  /* 0x02e88005040075a7 */ /* 0x000f24000800017f */
[----:B----4-:R-:W-:Y:S05]  /*2d330*/  @!P0 BRA `(.L_x_8299) ;  /* 0x00000040002c8947 */ /* 0x010fea0003800000 */
.L_x_8300:
[----:B------:R0:W0:Y:S02]  /*2d340*/  SYNCS.PHASECHK.TRANS64.TRYWAIT P0, [R3+URZ+0x2e880], R2 ;  /* 0x02e88002030075a7 */ /* 0x000024000800017f */
[----:B0-----:R-:W-:Y:S05]  /*2d350*/  @!P0 NANOSLEEP.SYNCS 0x989680 ;  /* 0x009896800000895d */ /* 0x001fea0003900000 */
[----:B------:R-:W0:Y:S02]  /*2d360*/  @!P0 SYNCS.PHASECHK.TRANS64 P0, [R3+URZ+0x2e880], R2 ;  /* 0x02e88002030085a7 */ /* 0x000e24000800007f */
[----:B0-----:R-:W-:Y:S05]  /*2d370*/  @!P0 BRA `(.L_x_8300) ;  /* 0xfffffffc00f08947 */ /* 0x001fea000383ffff */
.L_x_7988:
[----:B------:R-:W-:Y:S05]  /*2d380*/  BSYNC B8 ;  /* 0x0000000000087941 */ /* 0x000fea0003800000 */
.L_x_7985:
[----:B------:R-:W-:Y:S05]  /*2d390*/  EXIT ;  /* 0x000000000000794d */ /* 0x000fea0003800000 */
.L_x_8010:
[----:B0-----:R0:W1:Y:S02]  /*2d3a0*/  SYNCS.PHASECHK.TRANS64.TRYWAIT P6, [R108+URZ+0x2e890], R129 ;  /* 0x02e890816c0075a7 */ /* 0x00106400080c017f */
[----:B-1----:R-:W-:Y:S05]  /*2d3b0*/  @!P6 NANOSLEEP.SYNCS 0x989680 ;  /* 0x009896800000e95d */ /* 0x002fea0003900000 */
[----:B------:R-:W1:Y:S02]  /*2d3c0*/  @!P6 SYNCS.PHASECHK.TRANS64 P6, [R108+URZ+0x2e890], R129 ;  /* 0x02e890816c00e5a7 */ /* 0x000e6400080c007f */
[----:B-1----:R-:W-:Y:S05]  /*2d3d0*/  @!P6 BRA `(.L_x_8010) ;  /* 0xfffffffc00f0e947 */ /* 0x002fea000383ffff */
[----:B------:R-:W-:Y:S05]  /*2d3e0*/  BRA `(.L_x_8301) ;  /* 0xfffffd5c00fc7947 */ /* 0x000fea000383ffff */
.L_x_8044:
[----:B0-----:R0:W1:Y:S02]  /*2d3f0*/  SYNCS.PHASECHK.TRANS64.TRYWAIT P3, [R108+URZ+0x2e890], R129 ;  /* 0x02e890816c0075a7 */ /* 0x001064000806017f */
[----:B-1----:R-:W-:Y:S05]  /*2d400*/  @!P3 NANOSLEEP.SYNCS 0x989680 ;  /* 0x009896800000b95d */ /* 0x002fea0003900000 */
[----:B------:R-:W1:Y:S02]  /*2d410*/  @!P3 SYNCS.PHASECHK.TRANS64 P3, [R108+URZ+0x2e890], R129 ;  /* 0x02e890816c00b5a7 */ /* 0x000e64000806007f */
[----:B-1----:R-:W-:Y:S05]  /*2d420*/  @!P3 BRA `(.L_x_8044) ;  /* 0xfffffffc00f0b947 */ /* 0x002fea000383ffff */
[----:B------:R-:W-:Y:S05]  /*2d430*/  BRA `(.L_x_8302) ;  /* 0xfffffda400287947 */ /* 0x000fea000383ffff */
.L_x_8061:
[----:B0-----:R0:W1:Y:S02]  /*2d440*/  SYNCS.PHASECHK.TRANS64.TRYWAIT P2, [R108+URZ+0x2e890], R129 ;  /* 0x02e890816c0075a7 */ /* 0x001064000804017f */
[----:B-1----:R-:W-:Y:S05]  /*2d450*/  @!P2 NANOSLEEP.SYNCS 0x989680 ;  /* 0x009896800000a95d */ /* 0x002fea0003900000 */
[----:B------:R-:W1:Y:S02]  /*2d460*/  @!P2 SYNCS.PHASECHK.TRANS64 P2, [R108+URZ+0x2e890], R129 ;  /* 0x02e890816c00a5a7 */ /* 0x000e64000804007f */
[----:B-1----:R-:W-:Y:S05]  /*2d470*/  @!P2 BRA `(.L_x_8061) ;  /* 0xfffffffc00f0a947 */ /* 0x002fea000383ffff */
[----:B------:R-:W-:Y:S05]  /*2d480*/  BRA `(.L_x_8303) ;  /* 0xfffffde400d87947 */ /* 0x000fea000383ffff */
.L_x_8071:
[----:B--2---:R2:W3:Y:S02]  /*2d490*/  SYNCS.PHASECHK.TRANS64.TRYWAIT P3, [R108+URZ+0x2e8b0], R129 ;  /* 0x02e8b0816c0075a7 */ /* 0x0044e4000806017f */
[----:B---3--:R-:W-:Y:S05]  /*2d4a0*/  @!P3 NANOSLEEP.SYNCS 0x989680 ;  /* 0x009896800000b95d */ /* 0x008fea0003900000 */
[----:B------:R-:W3:Y:S02]  /*2d4b0*/  @!P3 SYNCS.PHASECHK.TRANS64 P3, [R108+URZ+0x2e8b0], R129 ;  /* 0x02e8b0816c00b5a7 */ /* 0x000ee4000806007f */
[----:B---3--:R-:W-:Y:S05]  /*2d4c0*/  @!P3 BRA `(.L_x_8071) ;  /* 0xfffffffc00f0b947 */ /* 0x008fea000383ffff */
[----:B------:R-:W-:Y:S05]  /*2d4d0*/  BRA `(.L_x_8304) ;  /* 0xfffffdec00c87947 */ /* 0x000fea000383ffff */
.L_x_8083:
[----:B------:R-:W0:Y:S01]  /*2d4e0*/  S2R R0, SR_TID.X ;  /* 0x0000000000007919 */ /* 0x000e220000002100 */
[----:B------:R-:W-:Y:S01]  /*2d4f0*/  BSSY B0, `(.L_x_8305) ;  /* 0x000000c000007945 */ /* 0x000fe20003800000 */
[----:B------:R-:W-:Y:S01]  /*2d500*/  IMAD.MOV.U32 R12, RZ, RZ, RZ ;  /* 0x000000ffff0c7224 */ /* 0x000fe200078e00ff */
[----:B------:R-:W-:Y:S01]  /*2d510*/  MOV R15, 0xffffffff ;  /* 0xffffffff000f7802 */ /* 0x000fe20000000f00 */
[----:B------:R-:W-:Y:S02]  /*2d520*/  IMAD.MOV.U32 R11, RZ, RZ, 0x1f ;  /* 0x0000001fff0b7424 */ /* 0x000fe400078e00ff */
        /* <DEDUP_REMOVED lines=8> */
.L_x_8306:
[----:B------:R-:W-:Y:S05]  /*2d5b0*/  BSYNC B0 ;  /* 0x0000000000007941 */ /* 0x000fea0003800000 */
.L_x_8305:
[----:B------:R1:W-:Y:S01]  /*2d5c0*/  STL [R1+0x44], R14 ;  /* 0x0000440e01007387 */ /* 0x0003e20000100800 */
[----:B------:R-:W-:Y:S05]  /*2d5d0*/  BRA `(.L_x_8307) ;  /* 0xfffffdf800c47947 */ /* 0x000fea000383ffff */
.L_x_8095:
        /* <DEDUP_REMOVED lines=8> */
.L_x_8309:
[----:B------:R-:W-:Y:S05]  /*2d660*/  BSYNC B1 ;  /* 0x0000000000017941 */ /* 0x000fea0003800000 */
.L_x_8308:
        /* <DEDUP_REMOVED lines=8> */
.L_x_8310:
[----:B------:R-:W-:Y:S01]  /*2d6f0*/  IMAD.MOV.U32 R13, RZ, RZ, R8 ;  /* 0x000000ffff0d7224 */ /* 0x000fe200078e0008 */
[----:B------:R-:W-:-:S07]  /*2d700*/  MOV R5, R14 ;  /* 0x0000000e00057202 */ /* 0x000fce0000000f00 */
[----:B------:R-:W-:Y:S05]  /*2d710*/  WARPSYNC.COLLECTIVE R15, `(.L_x_8311) ;  /* 0x000000000f087348 */ /* 0x000fea0003c00000 */
[----:B------:R0:W1:Y:S02]  /*2d720*/  SHFL.IDX P6, R14, R13, R12, R11 ;  /* 0x0000000c0d0e7389 */ /* 0x00006400000c000b */
[----:B01----:R-:W-:Y:S01]  /*2d730*/  ENDCOLLECTIVE ;  /* 0x000000000000791b */ /* 0x003fe20003800000 */
.L_x_8311:
[----:B------:R-:W-:Y:S02]  /*2d740*/  IMAD.MOV.U32 R13, RZ, RZ, R6 ;  /* 0x000000ffff0d7224 */ /* 0x000fe400078e0006 */
[----:B------:R-:W-:-:S07]  /*2d750*/  IMAD.MOV.U32 R7, RZ, RZ, R14 ;  /* 0x000000ffff077224 */ /* 0x000fce00078e000e */
[----:B------:R-:W-:Y:S05]  /*2d760*/  WARPSYNC.COLLECTIVE R15, `(.L_x_8312) ;  /* 0x000000000f087348 */ /* 0x000fea0003c00000 */
[----:B------:R0:W1:Y:S02]  /*2d770*/  SHFL.IDX P6, R14, R13, R12, R11 ;  /* 0x0000000c0d0e7389 */ /* 0x00006400000c000b */
[----:B01----:R-:W-:Y:S01]  /*2d780*/  ENDCOLLECTIVE ;  /* 0x000000000000791b */ /* 0x003fe20003800000 */
.L_x_8312:
[----:B------:R-:W-:Y:S05]  /*2d790*/  BRA `(.L_x_8313) ;  /* 0xfffffe0000f07947 */ /* 0x000fea000383ffff */
.L_x_8098:
        /* <DEDUP_REMOVED lines=8> */
.L_x_8315:
[----:B------:R-:W-:Y:S05]  /*2d820*/  BSYNC B1 ;  /* 0x0000000000017941 */ /* 0x000fea0003800000 */
.L_x_8314:
        /* <DEDUP_REMOVED lines=8> */
.L_x_8316:
[----:B------:R-:W-:Y:S02]  /*2d8b0*/  IMAD.MOV.U32 R13, RZ, RZ, R8 ;  /* 0x000000ffff0d7224 */ /* 0x000fe400078e0008 */
[----:B------:R-:W-:-:S07]  /*2d8c0*/  IMAD.MOV.U32 R5, RZ, RZ, R14 ;  /* 0x000000ffff057224 */ /* 0x000fce00078e000e */
[----:B------:R-:W-:Y:S05]  /*2d8d0*/  WARPSYNC.COLLECTIVE R15, `(.L_x_8317) ;  /* 0x000000000f087348 */ /* 0x000fea0003c00000 */
[----:B------:R0:W1:Y:S02]  /*2d8e0*/  SHFL.IDX P6, R14, R13, R12, R11 ;  /* 0x0000000c0d0e7389 */ /* 0x00006400000c000b */
[----:B01----:R-:W-:Y:S01]  /*2d8f0*/  ENDCOLLECTIVE ;  /* 0x000000000000791b */ /* 0x003fe20003800000 */
.L_x_8317:
[----:B------:R-:W-:Y:S02]  /*2d900*/  IMAD.MOV.U32 R13, RZ, RZ, R6 ;  /* 0x000000ffff0d7224 */ /* 0x000fe400078e0006 */
[----:B------:R-:W-:-:S07]  /*2d910*/  IMAD.MOV.U32 R7, RZ, RZ, R14 ;  /* 0x000000ffff077224 */ /* 0x000fce00078e000e */
[----:B------:R-:W-:Y:S05]  /*2d920*/  WARPSYNC.COLLECTIVE R15, `(.L_x_8318) ;  /* 0x000000000f087348 */ /* 0x000fea0003c00000 */
[----:B------:R0:W1:Y:S02]  /*2d930*/  SHFL.IDX P6, R14, R13, R12, R11 ;  /* 0x0000000c0d0e7389 */ /* 0x00006400000c000b */
[----:B01----:R-:W-:Y:S01]  /*2d940*/  ENDCOLLECTIVE ;  /* 0x000000000000791b */ /* 0x003fe20003800000 */
.L_x_8318:
[----:B------:R-:W-:Y:S05]  /*2d950*/  BRA `(.L_x_8319) ;  /* 0xfffffe0400187947 */ /* 0x000fea000383ffff */
.L_x_8102:
[----:B0-----:R0:W1:Y:S02]  /*2d960*/  SYNCS.PHASECHK.TRANS64.TRYWAIT P0, [R16+URZ+0x2e800], R5 ;  /* 0x02e80005100075a7 */ /* 0x001064000800017f */
[----:B-1----:R-:W-:Y:S05]  /*2d970*/  @!P0 NANOSLEEP.SYNCS 0x989680 ;  /* 0x009896800000895d */ /* 0x002fea0003900000 */
[----:B------:R-:W1:Y:S02]  /*2d980*/  @!P0 SYNCS.PHASECHK.TRANS64 P0, [R16+URZ+0x2e800], R5 ;  /* 0x02e80005100085a7 */ /* 0x000e64000800007f */
[----:B-1----:R-:W-:Y:S05]  /*2d990*/  @!P0 BRA `(.L_x_8102) ;  /* 0xfffffffc00f08947 */ /* 0x002fea000383ffff */
[----:B------:R-:W-:Y:S05]  /*2d9a0*/  BRA `(.L_x_8320) ;  /* 0xfffffe0400e47947 */ /* 0x000fea000383ffff */
.L_x_8110:
[----:B------:R-:W0:Y:S01]  /*2d9b0*/  LDC R39, c[0x0][0x3f4] ;  /* 0x0000fd00ff277b82 */ /* 0x000e220000000800 */
[----:B------:R-:W-:Y:S01]  /*2d9c0*/  BSSY B1, `(.L_x_8321) ;  /* 0x0000008000017945 */ /* 0x000fe20003800000 */
[----:B------:R-:W-:Y:S01]  /*2d9d0*/  IMAD.MOV.U32 R13, RZ, RZ, R8 ;  /* 0x000000ffff0d7224 */ /* 0x000fe200078e0008 */
[----:B------:R-:W-:Y:S01]  /*2d9e0*/  MOV R15, 0xffffffff ;  /* 0xffffffff000f7802 */ /* 0x000fe20000000f00 */
[----:B------:R-:W-:Y:S02]  /*2d9f0*/  IMAD.MOV.U32 R12, RZ, RZ, RZ ;  /* 0x000000ffff0c7224 */ /* 0x000fe400078e00ff */
[----:B------:R-:W-:-:S07]  /*2da00*/  IMAD.MOV.U32 R11, RZ, RZ, 0x1c1f ;  /* 0x00001c1fff0b7424 */ /* 0x000fce00078e00ff */
[----:B0-----:R-:W-:Y:S05]  /*2da10*/  WARPSYNC.COLLECTIVE R15, `(.L_x_8322) ;  /* 0x000000000f087348 */ /* 0x001fea0003c00000 */
[----:B------:R1:W2:Y:S02]  /*2da20*/  SHFL.IDX P6, R14, R13, R12, R11 ;  /* 0x0000000c0d0e7389 */ /* 0x0002a400000c000b */
[----:B012---:R-:W-:Y:S01]  /*2da30*/  ENDCOLLECTIVE ;  /* 0x000000000000791b */ /* 0x007fe20003800000 */
.L_x_8322:
[----:B------:R-:W-:Y:S05]  /*2da40*/  BSYNC B1 ;  /* 0x0000000000017941 */ /* 0x000fea0003800000 */
.L_x_8321:
[----:B------:R0:W5:Y:S01]  /*2da50*/  LDL R10, [R1+0x40] ;  /* 0x00004000010a7983 */ /* 0x0001620000100800 */
[----:B------:R-:W-:Y:S01]  /*2da60*/  IMAD.MOV.U32 R13, RZ, RZ, R35 ;  /* 0x000000ffff0d7224 */ /* 0x000fe200078e0023 */
[----:B------:R-:W-:Y:S01]  /*2da70*/  ISETP.GE.AND P0, PT, R18, R39, PT ;  /* 0x000000271200720c */ /* 0x000fe20003f06270 */
[----:B------:R-:W-:Y:S02]  /*2da80*/  IMAD.MOV.U32 R12, RZ, RZ, RZ ;  /* 0x000000ffff0c7224 */ /* 0x000fe400078e00ff */
[----:B------:R-:W-:Y:S02]  /*2da90*/  IMAD.MOV.U32 R11, RZ, RZ, 0x1c1f ;  /* 0x00001c1fff0b7424 */ /* 0x000fe400078e00ff */
[----:B------:R-:W-:Y:S02]  /*2daa0*/  IMAD.MOV.U32 R15, RZ, RZ, -0x1 ;  /* 0xffffffffff0f7424 */ /* 0x000fe400078e00ff */
[----:B0-----:R-:W-:-:S07]  /*2dab0*/  IMAD.MOV.U32 R3, RZ, RZ, R14 ;  /* 0x000000ffff037224 */ /* 0x001fce00078e000e */
[----:B-----5:R-:W-:Y:S05]  /*2dac0*/  WARPSYNC.COLLECTIVE R15, `(.L_x_8323) ;  /* 0x000000000f087348 */ /* 0x020fea0003c00000 */
[----:B------:R0:W1:Y:S02]  /*2dad0*/  SHFL.IDX P6, R14, R13, R12, R11 ;  /* 0x0000000c0d0e7389 */ /* 0x00006400000c000b */
[----:B01---5:R-:W-:Y:S01]  /*2dae0*/  ENDCOLLECTIVE ;  /* 0x000000000000791b */ /* 0x023fe20003800000 */
.L_x_8323:
[----:B------:R-:W-:Y:S02]  /*2daf0*/  IMAD.MOV.U32 R13, RZ, RZ, R37 ;  /* 0x000000ffff0d7224 */ /* 0x000fe400078e0025 */
[----:B------:R-:W-:-:S07]  /*2db00*/  IMAD.MOV.U32 R5, RZ, RZ, R14 ;  /* 0x000000ffff057224 */ /* 0x000fce00078e000e */
[----:B------:R-:W-:Y:S05]  /*2db10*/  WARPSYNC.COLLECTIVE R15, `(.L_x_8324) ;  /* 0x000000000f087348 */ /* 0x000fea0003c00000 */
[----:B------:R0:W1:Y:S02]  /*2db20*/  SHFL.IDX P6, R14, R13, R12, R11 ;  /* 0x0000000c0d0e7389 */ /* 0x00006400000c000b */
[----:B01----:R-:W-:Y:S01]  /*2db30*/  ENDCOLLECTIVE ;  /* 0x000000000000791b */ /* 0x003fe20003800000 */
.L_x_8324:
[----:B------:R-:W-:Y:S02]  /*2db40*/  IMAD.MOV.U32 R13, RZ, RZ, R9 ;  /* 0x000000ffff0d7224 */ /* 0x000fe400078e0009 */
[----:B------:R-:W-:-:S07]  /*2db50*/  IMAD.MOV.U32 R7, RZ, RZ, R14 ;  /* 0x000000ffff077224 */ /* 0x000fce00078e000e */
[----:B------:R-:W-:Y:S05]  /*2db60*/  WARPSYNC.COLLECTIVE R15, `(.L_x_8325) ;  /* 0x000000000f087348 */ /* 0x000fea0003c00000 */
[----:B------:R0:W1:Y:S02]  /*2db70*/  SHFL.IDX P6, R14, R13, R12, R11 ;  /* 0x0000000c0d0e7389 */ /* 0x00006400000c000b */
[----:B01----:R-:W-:Y:S01]  /*2db80*/  ENDCOLLECTIVE ;  /* 0x000000000000791b */ /* 0x003fe20003800000 */
.L_x_8325:
[----:B------:R-:W-:Y:S01]  /*2db90*/  ULDC.64 UR4, c[0x0][0x208] ;  /* 0x0000820000047ab9 */ /* 0x000fe20000000a00 */
        /* <DEDUP_REMOVED lines=9> */
[----:B------:R-:W5:Y:S05]  /*2dc30*/  @!P1 LD.E.128 R4, desc[UR4][R4.64] ;  /* 0x0000000404049980 */ /* 0x000f6a000c101d00 */
[----:B------:R-:W5:Y:S01]  /*2dc40*/  @!P1 LD.E.128 R24, desc[UR4][R24.64] ;  /* 0x0000000418189980 */ /* 0x000f62000c101d00 */
[----:B------:R-:W-:Y:S01]  /*2dc50*/  IMAD.MOV.U32 R13, RZ, RZ, R8 ;  /* 0x000000ffff0d7224 */ /* 0x000fe200078e0008 */
[----:B------:R-:W-:Y:S01]  /*2dc60*/  CS2R R32, SRZ ;  /* 0x0000000000207805 */ /* 0x000fe2000001ff00 */
[----:B------:R-:W-:Y:S01]  /*2dc70*/  IMAD.MOV.U32 R12, RZ, RZ, 0x1 ;  /* 0x00000001ff0c7424 */ /* 0x000fe200078e00ff */
[----:B------:R-:W-:-:S02]  /*2dc80*/  CS2R R30, SRZ ;  /* 0x00000000001e7805 */ /* 0x000fc4000001ff00 */
[----:B------:R-:W-:Y:S02]  /*2dc90*/  CS2R R28, SRZ ;  /* 0x00000000001c7805 */ /* 0x000fe4000001ff00 */
[----:B------:R-:W-:-:S07]  /*2dca0*/  CS2R R20, SRZ ;  /* 0x0000000000147805 */ /* 0x000fce000001ff00 */
[----:B-----5:R-:W-:Y:S05]  /*2dcb0*/  WARPSYNC.COLLECTIVE R15, `(.L_x_8326) ;  /* 0x000000000f087348 */ /* 0x020fea0003c00000 */
[----:B------:R0:W1:Y:S02]  /*2dcc0*/  SHFL.IDX P6, R14, R13, R12, R11 ;  /* 0x0000000c0d0e7389 */ /* 0x00006400000c000b */
[----:B01---5:R-:W-:Y:S01]  /*2dcd0*/  ENDCOLLECTIVE ;  /* 0x000000000000791b */ /* 0x023fe20003800000 */
.L_x_8326:
[----:B------:R-:W-:Y:S02]  /*2dce0*/  IMAD.MOV.U32 R13, RZ, RZ, R35 ;  /* 0x000000ffff0d7224 */ /* 0x000fe400078e0023 */
[----:B------:R-:W-:-:S07]  /*2dcf0*/  IMAD.MOV.U32 R3, RZ, RZ, R14 ;  /* 0x000000ffff037224 */ /* 0x000fce00078e000e */
[----:B------:R-:W-:Y:S05]  /*2dd00*/  WARPSYNC.COLLECTIVE R15, `(.L_x_8327) ;  /* 0x000000000f087348 */ /* 0x000fea0003c00000 */
[----:B------:R0:W1:Y:S02]  /*2dd10*/  SHFL.IDX P6, R14, R13, R12, R11 ;  /* 0x0000000c0d0e7389 */ /* 0x00006400000c000b */
[----:B01----:R-:W-:Y:S01]  /*2dd20*/  ENDCOLLECTIVE ;  /* 0x000000000000791b */ /* 0x003fe20003800000 */
.L_x_8327:
[----:B------:R-:W-:Y:S01]  /*2dd30*/  MOV R13, R37 ;  /* 0x00000025000d7202 */ /* 0x000fe20000000f00 */
[----:B------:R-:W-:-:S07]  /*2dd40*/  IMAD.MOV.U32 R35, RZ, RZ, R14 ;  /* 0x000000ffff237224 */ /* 0x000fce00078e000e */
[----:B------:R-:W-:Y:S05]  /*2dd50*/  WARPSYNC.COLLECTIVE R15, `(.L_x_8328) ;  /* 0x000000000f087348 */ /* 0x000fea0003c00000 */
[----:B------:R0:W1:Y:S02]  /*2dd60*/  SHFL.IDX P6, R14, R13, R12, R11 ;  /* 0x0000000c0d0e7389 */ /* 0x00006400000c000b */
[----:B01----:R-:W-:Y:S01]  /*2dd70*/  ENDCOLLECTIVE ;  /* 0x000000000000791b */ /* 0x003fe20003800000 */
.L_x_8328:
[----:B------:R-:W-:Y:S02]  /*2dd80*/  IMAD.MOV.U32 R13, RZ, RZ, R9 ;  /* 0x000000ffff0d7224 */ /* 0x000fe400078e0009 */
[----:B------:R-:W-:-:S07]  /*2dd90*/  IMAD.MOV.U32 R37, RZ, RZ, R14 ;  /* 0x000000ffff257224 */ /* 0x000fce00078e000e */
[----:B------:R-:W-:Y:S05]  /*2dda0*/  WARPSYNC.COLLECTIVE R15, `(.L_x_8329) ;  /* 0x000000000f087348 */ /* 0x000fea0003c00000 */
[----:B------:R0:W1:Y:S02]  /*2ddb0*/  SHFL.IDX P6, R14, R13, R12, R11 ;  /* 0x0000000c0d0e7389 */ /* 0x00006400000c000b */
[----:B01----:R-:W-:Y:S01]  /*2ddc0*/  ENDCOLLECTIVE ;  /* 0x000000000000791b */ /* 0x003fe20003800000 */
.L_x_8329:
        /* <DEDUP_REMOVED lines=10> */
.L_x_8114:
[----:B0-----:R0:W1:Y:S02]  /*2de70*/  SYNCS.PHASECHK.TRANS64.TRYWAIT P1, [R16+URZ+0x2e800], R3 ;  /* 0x02e80003100075a7 */ /* 0x001064000802017f */
[----:B-1----:R-:W-:Y:S05]  /*2de80*/  @!P1 NANOSLEEP.SYNCS 0x989680 ;  /* 0x009896800000995d */ /* 0x002fea0003900000 */
[----:B------:R-:W1:Y:S02]  /*2de90*/  @!P1 SYNCS.PHASECHK.TRANS64 P1, [R16+URZ+0x2e800], R3 ;  /* 0x02e80003100095a7 */ /* 0x000e64000802007f */
[----:B-1----:R-:W-:Y:S05]  /*2dea0*/  @!P1 BRA `(.L_x_8114) ;  /* 0xfffffffc00f09947 */ /* 0x002fea000383ffff */
[----:B------:R-:W-:Y:S05]  /*2deb0*/  BRA `(.L_x_8331) ;  /* 0xfffffe28001c7947 */ /* 0x000fea000383ffff */
.L_x_8120:
[----:B0-----:R0:W2:Y:S02]  /*2dec0*/  SYNCS.PHASECHK.TRANS64.TRYWAIT P0, [R0+URZ+0x2e830], R5 ;  /* 0x02e83005000075a7 */ /* 0x0010a4000800017f */
[----:B--2---:R-:W-:Y:S05]  /*2ded0*/  @!P0 NANOSLEEP.SYNCS 0x989680 ;  /* 0x009896800000895d */ /* 0x004fea0003900000 */
[----:B------:R-:W2:Y:S02]  /*2dee0*/  @!P0 SYNCS.PHASECHK.TRANS64 P0, [R0+URZ+0x2e830], R5 ;  /* 0x02e83005000085a7 */ /* 0x000ea4000800007f */
[----:B--2---:R-:W-:Y:S05]  /*2def0*/  @!P0 BRA `(.L_x_8120) ;  /* 0xfffffffc00f08947 */ /* 0x004fea000383ffff */
[----:B------:R-:W-:Y:S05]  /*2df00*/  BRA `(.L_x_8119) ;  /* 0xfffffe4800847947 */ /* 0x000fea000383ffff */
.L_x_8126:
[----:B-1----:R1:W2:Y:S02]  /*2df10*/  SYNCS.PHASECHK.TRANS64.TRYWAIT P3, [R13+URZ+0x2e830], R14 ;  /* 0x02e8300e0d0075a7 */ /* 0x0022a4000806017f */
[----:B--2---:R-:W-:Y:S05]  /*2df20*/  @!P3 NANOSLEEP.SYNCS 0x989680 ;  /* 0x009896800000b95d */ /* 0x004fea0003900000 */
[----:B------:R-:W2:Y:S02]  /*2df30*/  @!P3 SYNCS.PHASECHK.TRANS64 P3, [R13+URZ+0x2e830], R14 ;  /* 0x02e8300e0d00b5a7 */ /* 0x000ea4000806007f */
[----:B--2---:R-:W-:Y:S05]  /*2df40*/  @!P3 BRA `(.L_x_8126) ;  /* 0xfffffffc00f0b947 */ /* 0x004fea000383ffff */
[----:B------:R-:W-:Y:S05]  /*2df50*/  BRA `(.L_x_8125) ;  /* 0xfffffe9c00287947 */ /* 0x000fea000383ffff */
.L_x_8130:
[----:B-1----:R1:W2:Y:S02]  /*2df60*/  SYNCS.PHASECHK.TRANS64.TRYWAIT P2, [R13+URZ+0x2e850], R12 ;  /* 0x02e8500c0d0075a7 */ /* 0x0022a4000804017f */
[----:B--2---:R-:W-:Y:S05]  /*2df70*/  @!P2 NANOSLEEP.SYNCS 0x989680 ;  /* 0x009896800000a95d */ /* 0x004fea0003900000 */
[----:B------:R-:W2:Y:S02]  /*2df80*/  @!P2 SYNCS.PHASECHK.TRANS64 P2, [R13+URZ+0x2e850], R12 ;  /* 0x02e8500c0d00a5a7 */ /* 0x000ea4000804007f */
[----:B--2---:R-:W-:Y:S05]  /*2df90*/  @!P2 BRA `(.L_x_8130) ;  /* 0xfffffffc00f0a947 */ /* 0x004fea000383ffff */
[----:B------:R-:W-:Y:S05]  /*2dfa0*/  BRA `(.L_x_8127) ;  /* 0xfffffeb000407947 */ /* 0x000fea000383ffff */
.L_x_8138:
[----:B-1----:R1:W2:Y:S02]  /*2dfb0*/  SYNCS.PHASECHK.TRANS64.TRYWAIT P0, [R12+URZ+0x2e830], R13 ;  /* 0x02e8300d0c0075a7 */ /* 0x0022a4000800017f */
[----:B--2---:R-:W-:Y:S05]  /*2dfc0*/  @!P0 NANOSLEEP.SYNCS 0x989680 ;  /* 0x009896800000895d */ /* 0x004fea0003900000 */
[----:B------:R-:W2:Y:S02]  /*2dfd0*/  @!P0 SYNCS.PHASECHK.TRANS64 P0, [R12+URZ+0x2e830], R13 ;  /* 0x02e8300d0c0085a7 */ /* 0x000ea4000800007f */
[----:B--2---:R-:W-:Y:S05]  /*2dfe0*/  @!P0 BRA `(.L_x_8138) ;  /* 0xfffffffc00f08947 */ /* 0x004fea000383ffff */
[----:B------:R-:W-:Y:S05]  /*2dff0*/  BRA `(.L_x_8137) ;  /* 0xfffffef800707947 */ /* 0x000fea000383ffff */
.L_x_8142:
[----:B-1----:R1:W2:Y:S02]  /*2e000*/  SYNCS.PHASECHK.TRANS64.TRYWAIT P0, [R13+URZ+0x2e850], R12 ;  /* 0x02e8500c0d0075a7 */ /* 0x0022a4000800017f */
[----:B--2---:R-:W-:Y:S05]  /*2e010*/  @!P0 NANOSLEEP.SYNCS 0x989680 ;  /* 0x009896800000895d */ /* 0x004fea0003900000 */
[----:B------:R-:W2:Y:S02]  /*2e020*/  @!P0 SYNCS.PHASECHK.TRANS64 P0, [R13+URZ+0x2e850], R12 ;  /* 0x02e8500c0d0085a7 */ /* 0x000ea4000800007f */
[----:B--2---:R-:W-:Y:S05]  /*2e030*/  @!P0 BRA `(.L_x_8142) ;  /* 0xfffffffc00f08947 */ /* 0x004fea000383ffff */
[----:B------:R-:W-:Y:S05]  /*2e040*/  BRA `(.L_x_8139) ;  /* 0xffffff0c00847947 */ /* 0x000fea000383ffff */
.L_x_8148:
[----:B-1----:R1:W2:Y:S02]  /*2e050*/  SYNCS.PHASECHK.TRANS64.TRYWAIT P0, [R9+URZ+0x2e850], R0 ;  /* 0x02e85000090075a7 */ /* 0x0022a4000800017f */
[----:B--2---:R-:W-:Y:S05]  /*2e060*/  @!P0 NANOSLEEP.SYNCS 0x989680 ;  /* 0x009896800000895d */ /* 0x004fea0003900000 */
[----:B------:R-:W2:Y:S02]  /*2e070*/  @!P0 SYNCS.PHASECHK.TRANS64 P0, [R9+URZ+0x2e850], R0 ;  /* 0x02e85000090085a7 */ /* 0x000ea4000800007f */
[----:B--2---:R-:W-:Y:S05]  /*2e080*/  @!P0 BRA `(.L_x_8148) ;  /* 0xfffffffc00f08947 */ /* 0x004fea000383ffff */
[----:B------:R-:W-:Y:S05]  /*2e090*/  BRA `(.L_x_8147) ;  /* 0xffffff4400a47947 */ /* 0x000fea000383ffff */
.L_x_8152:
[----:B------:R-:W-:Y:S01]  /*2e0a0*/  IMAD.MOV.U32 R12, RZ, RZ, R0 ;  /* 0x000000ffff0c7224 */ /* 0x000fe200078e0000 */
[----:B------:R-:W-:Y:S01]  /*2e0b0*/  SEL R5, R36, R37, P0 ;  /* 0x0000002524057207 */ /* 0x000fe20000000000 */
        /* <DEDUP_REMOVED lines=8> */
.L_x_8332:
        /* <DEDUP_REMOVED lines=19> */
.L_x_8333:
        /* <DEDUP_REMOVED lines=19> */
.L_x_8334:
        /* <DEDUP_REMOVED lines=8> */
.L_x_8335:
[----:B------:R-:W-:Y:S02]  /*2e420*/  IMAD.MOV.U32 R13, RZ, RZ, R9 ;  /* 0x000000ffff0d7224 */ /* 0x000fe400078e0009 */
[----:B------:R-:W-:Y:S02]  /*2e430*/  IMAD.MOV.U32 R12, RZ, RZ, R0 ;  /* 0x000000ffff0c7224 */ /* 0x000fe400078e0000 */
[----:B------:R-:W-:-:S07]  /*2e440*/  IMAD.MOV.U32 R7, RZ, RZ, R14 ;  /* 0x000000ffff077224 */ /* 0x000fce00078e000e */
[----:B------:R-:W-:Y:S05]  /*2e450*/  WARPSYNC.COLLECTIVE R15, `(.L_x_8336) ;  /* 0x000000000f087348 */ /* 0x000fea0003c00000 */
[----:B------:R0:W1:Y:S02]  /*2e460*/  SHFL.IDX P6, R14, R13, R12, R11 ;  /* 0x0000000c0d0e7389 */ /* 0x00006400000c000b */
[----:B01----:R-:W-:Y:S01]  /*2e470*/  ENDCOLLECTIVE ;  /* 0x000000000000791b */ /* 0x003fe20003800000 */
.L_x_8336:
        /* <DEDUP_REMOVED lines=8> */
.L_x_8337:
[----:B------:R-:W-:Y:S01]  /*2e500*/  MOV R13, R25 ;  /* 0x00000019000d7202 */ /* 0x000fe20000000f00 */
[----:B------:R-:W-:Y:S02]  /*2e510*/  IMAD.MOV.U32 R12, RZ, RZ, R0 ;  /* 0x000000ffff0c7224 */ /* 0x000fe400078e0000 */
[----:B------:R-:W-:-:S07]  /*2e520*/  IMAD.MOV.U32 R20, RZ, RZ, R14 ;  /* 0x000000ffff147224 */ /* 0x000fce00078e000e */
[----:B------:R-:W-:Y:S05]  /*2e530*/  WARPSYNC.COLLECTIVE R15, `(.L_x_8338) ;  /* 0x000000000f087348 */ /* 0x000fea0003c00000 */
[----:B------:R0:W1:Y:S02]  /*2e540*/  SHFL.IDX P6, R14, R13, R12, R11 ;  /* 0x0000000c0d0e7389 */ /* 0x00006400000c000b */
[----:B01----:R-:W-:Y:S01]  /*2e550*/  ENDCOLLECTIVE ;  /* 0x000000000000791b */ /* 0x003fe20003800000 */
.L_x_8338:
[----:B------:R-:W-:Y:S02]  /*2e560*/  IMAD.MOV.U32 R13, RZ, RZ, R27 ;  /* 0x000000ffff0d7224 */ /* 0x000fe400078e001b */
[----:B------:R-:W-:Y:S02]  /*2e570*/  IMAD.MOV.U32 R12, RZ, RZ, R2 ;  /* 0x000000ffff0c7224 */ /* 0x000fe400078e0002 */
[----:B------:R-:W-:-:S07]  /*2e580*/  IMAD.MOV.U32 R26, RZ, RZ, R14 ;  /* 0x000000ffff1a7224 */ /* 0x000fce00078e000e */
[----:B------:R-:W-:Y:S05]  /*2e590*/  WARPSYNC.COLLECTIVE R15, `(.L_x_8339) ;  /* 0x000000000f087348 */ /* 0x000fea0003c00000 */
[----:B------:R0:W1:Y:S02]  /*2e5a0*/  SHFL.IDX P6, R14, R13, R12, R11 ;  /* 0x0000000c0d0e7389 */ /* 0x00006400000c000b */
[----:B01----:R-:W-:Y:S01]  /*2e5b0*/  ENDCOLLECTIVE ;  /* 0x000000000000791b */ /* 0x003fe20003800000 */
.L_x_8339:
[----:B------:R-:W-:Y:S02]  /*2e5c0*/  IMAD.MOV.U32 R13, RZ, RZ, R29 ;  /* 0x000000ffff0d7224 */ /* 0x000fe400078e001d */
[----:B------:R-:W-:Y:S02]  /*2e5d0*/  IMAD.MOV.U32 R12, RZ, RZ, R0 ;  /* 0x000000ffff0c7224 */ /* 0x000fe400078e0000 */
[----:B------:R-:W-:-:S07]  /*2e5e0*/  IMAD.MOV.U32 R27, RZ, RZ, R14 ;  /* 0x000000ffff1b7224 */ /* 0x000fce00078e000e */
[----:B------:R-:W-:Y:S05]  /*2e5f0*/  WARPSYNC.COLLECTIVE R15, `(.L_x_8340) ;  /* 0x000000000f087348 */ /* 0x000fea0003c00000 */
[----:B------:R0:W1:Y:S02]  /*2e600*/  SHFL.IDX P6, R14, R13, R12, R11 ;  /* 0x0000000c0d0e7389 */ /* 0x00006400000c000b */
[----:B01----:R-:W-:Y:S01]  /*2e610*/  ENDCOLLECTIVE ;  /* 0x000000000000791b */ /* 0x003fe20003800000 */
.L_x_8340:
        /* <DEDUP_REMOVED lines=8> */
.L_x_8341:
[----:B------:R-:W-:Y:S02]  /*2e6a0*/  IMAD.MOV.U32 R13, RZ, RZ, R33 ;  /* 0x000000ffff0d7224 */ /* 0x000fe400078e0021 */
[----:B------:R-:W-:Y:S02]  /*2e6b0*/  IMAD.MOV.U32 R12, RZ, RZ, R0 ;  /* 0x000000ffff0c7224 */ /* 0x000fe400078e0000 */
[----:B------:R-:W-:-:S07]  /*2e6c0*/  IMAD.MOV.U32 R31, RZ, RZ, R14 ;  /* 0x000000ffff1f7224 */ /* 0x000fce00078e000e */
[----:B------:R-:W-:Y:S05]  /*2e6d0*/  WARPSYNC.COLLECTIVE R15, `(.L_x_8342) ;  /* 0x000000000f087348 */ /* 0x000fea0003c00000 */
[----:B------:R0:W1:Y:S02]  /*2e6e0*/  SHFL.IDX P6, R14, R13, R12, R11 ;  /* 0x0000000c0d0e7389 */ /* 0x00006400000c000b */
[----:B01----:R-:W-:Y:S01]  /*2e6f0*/  ENDCOLLECTIVE ;  /* 0x000000000000791b */ /* 0x003fe20003800000 */
.L_x_8342:
        /* <DEDUP_REMOVED lines=8> */
.L_x_8343:
[----:B------:R-:W-:Y:S02]  /*2e780*/  IMAD.MOV.U32 R13, RZ, RZ, R37 ;  /* 0x000000ffff0d7224 */ /* 0x000fe400078e0025 */
[----:B------:R-:W-:Y:S02]  /*2e790*/  IMAD.MOV.U32 R12, RZ, RZ, R0 ;  /* 0x000000ffff0c7224 */ /* 0x000fe400078e0000 */
[----:B------:R-:W-:-:S07]  /*2e7a0*/  IMAD.MOV.U32 R35, RZ, RZ, R14 ;  /* 0x000000ffff237224 */ /* 0x000fce00078e000e */
[----:B------:R-:W-:Y:S05]  /*2e7b0*/  WARPSYNC.COLLECTIVE R15, `(.L_x_8344) ;  /* 0x000000000f087348 */ /* 0x000fea0003c00000 */
[----:B------:R0:W1:Y:S02]  /*2e7c0*/  SHFL.IDX P6, R14, R13, R12, R11 ;  /* 0x0000000c0d0e7389 */ /* 0x00006400000c000b */
[----:B01----:R-:W-:Y:S01]  /*2e7d0*/  ENDCOLLECTIVE ;  /* 0x000000000000791b */ /* 0x003fe20003800000 */
.L_x_8344:
        /* <DEDUP_REMOVED lines=8> */
.L_x_8345:
[----:B------:R-:W-:Y:S02]  /*2e860*/  IMAD.MOV.U32 R13, RZ, RZ, R41 ;  /* 0x000000ffff0d7224 */ /* 0x000fe400078e0029 */
[----:B------:R-:W-:Y:S02]  /*2e870*/  IMAD.MOV.U32 R12, RZ, RZ, R0 ;  /* 0x000000ffff0c7224 */ /* 0x000fe400078e0000 */
[----:B------:R-:W-:-:S07]  /*2e880*/  IMAD.MOV.U32 R39, RZ, RZ, R14 ;  /* 0x000000ffff277224 */ /* 0x000fce00078e000e */
[----:B------:R-:W-:Y:S05]  /*2e890*/  WARPSYNC.COLLECTIVE R15, `(.L_x_8346) ;  /* 0x000000000f087348 */ /* 0x000fea0003c00000 */
[----:B------:R0:W1:Y:S02]  /*2e8a0*/  SHFL.IDX P6, R14, R13, R12, R11 ;  /* 0x0000000c0d0e7389 */ /* 0x00006400000c000b */
[----:B01----:R-:W-:Y:S01]  /*2e8b0*/  ENDCOLLECTIVE ;  /* 0x000000000000791b */ /* 0x003fe20003800000 */
.L_x_8346:
        /* <DEDUP_REMOVED lines=8> */
.L_x_8347:
[----:B------:R-:W-:Y:S01]  /*2e940*/  MOV R13, R45 ;  /* 0x0000002d000d7202 */ /* 0x000fe20000000f00 */
[----:B------:R-:W-:Y:S02]  /*2e950*/  IMAD.MOV.U32 R12, RZ, RZ, R0 ;  /* 0x000000ffff0c7224 */ /* 0x000fe400078e0000 */
[----:B------:R-:W-:-:S07]  /*2e960*/  IMAD.MOV.U32 R43, RZ, RZ, R14 ;  /* 0x000000ffff2b7224 */ /* 0x000fce00078e000e */
[----:B------:R-:W-:Y:S05]  /*2e970*/  WARPSYNC.COLLECTIVE R15, `(.L_x_8348) ;  /* 0x000000000f087348 */ /* 0x000fea0003c00000 */
[----:B------:R0:W1:Y:S02]  /*2e980*/  SHFL.IDX P6, R14, R13, R12, R11 ;  /* 0x0000000c0d0e7389 */ /* 0x00006400000c000b */
[----:B01----:R-:W-:Y:S01]  /*2e990*/  ENDCOLLECTIVE ;  /* 0x000000000000791b */ /* 0x003fe20003800000 */
.L_x_8348:
        /* <DEDUP_REMOVED lines=9> */
.L_x_8349:
[----:B------:R-:W-:Y:S02]  /*2ea30*/  IMAD.MOV.U32 R13, RZ, RZ, R49 ;  /* 0x000000ffff0d7224 */ /* 0x000fe400078e0031 */
[----:B------:R-:W-:Y:S02]  /*2ea40*/  IMAD.MOV.U32 R12, RZ, RZ, R0 ;  /* 0x000000ffff0c7224 */ /* 0x000fe400078e0000 */
[----:B------:R-:W-:-:S07]  /*2ea50*/  IMAD.MOV.U32 R44, RZ, RZ, R14 ;  /* 0x000000ffff2c7224 */ /* 0x000fce00078e000e */
[----:B------:R-:W-:Y:S05]  /*2ea60*/  WARPSYNC.COLLECTIVE R15, `(.L_x_8350) ;  /* 0x000000000f087348 */ /* 0x000fea0003c00000 */
[----:B------:R0:W1:Y:S02]  /*2ea70*/  SHFL.IDX P6, R14, R13, R12, R11 ;  /* 0x0000000c0d0e7389 */ /* 0x00006400000c000b */
[----:B01----:R-:W-:Y:S01]  /*2ea80*/  ENDCOLLECTIVE ;  /* 0x000000000000791b */ /* 0x003fe20003800000 */
.L_x_8350:
        /* <DEDUP_REMOVED lines=8> */
.L_x_8351:
[----:B------:R-:W-:Y:S02]  /*2eb10*/  IMAD.MOV.U32 R13, RZ, RZ, R55 ;  /* 0x000000ffff0d7224 */ /* 0x000fe400078e0037 */
[----:B------:R-:W-:Y:S02]  /*2eb20*/  IMAD.MOV.U32 R12, RZ, RZ, R0 ;  /* 0x000000ffff0c7224 */ /* 0x000fe400078e0000 */
[----:B------:R-:W-:-:S07]  /*2eb30*/  IMAD.MOV.U32 R46, RZ, RZ, R14 ;  /* 0x000000ffff2e7224 */ /* 0x000fce00078e000e */
[----:B------:R-:W-:Y:S05]  /*2eb40*/  WARPSYNC.COLLECTIVE R15, `(.L_x_8352) ;  /* 0x000000000f087348 */ /* 0x000fea0003c00000 */
[----:B------:R0:W1:Y:S02]  /*2eb50*/  SHFL.IDX P6, R14, R13, R12, R11 ;  /* 0x0000000c0d0e7389 */ /* 0x00006400000c000b */
[----:B01----:R-:W-:Y:S01]  /*2eb60*/  ENDCOLLECTIVE ;  /* 0x000000000000791b */ /* 0x003fe20003800000 */
.L_x_8352:
[----:B------:R-:W-:Y:S02]  /*2eb70*/  IMAD.MOV.U32 R13, RZ, RZ, R57 ;  /* 0x000000ffff0d7224 */ /* 0x000fe400078e0039 */
[----:B------:R-:W-:Y:S02]  /*2eb80*/  IMAD.MOV.U32 R12, RZ, RZ, R2 ;  /* 0x000000ffff0c7224 */ /* 0x000fe400078e0002 */
[----:B------:R-:W-:-:S07]  /*2eb90*/  IMAD.MOV.U32 R55, RZ, RZ, R14 ;  /* 0x000000ffff377224 */ /* 0x000fce00078e000e */
[----:B------:R-:W-:Y:S05]  /*2eba0*/  WARPSYNC.COLLECTIVE R15, `(.L_x_8353) ;  /* 0x000000000f087348 */ /* 0x000fea0003c00000 */
[----:B------:R0:W1:Y:S02]  /*2ebb0*/  SHFL.IDX P6, R14, R13, R12, R11 ;  /* 0x0000000c0d0e7389 */ /* 0x00006400000c000b */
[----:B01----:R-:W-:Y:S01]  /*2ebc0*/  ENDCOLLECTIVE ;  /* 0x000000000000791b */ /* 0x003fe20003800000 */
.L_x_8353:
[----:B------:R-:W-:Y:S02]  /*2ebd0*/  IMAD.MOV.U32 R13, RZ, RZ, R59 ;  /* 0x000000ffff0d7224 */ /* 0x000fe400078e003b */
[----:B------:R-:W-:Y:S02]  /*2ebe0*/  IMAD.MOV.U32 R12, RZ, RZ, R0 ;  /* 0x000000ffff0c7224 */ /* 0x000fe400078e0000 */
[----:B------:R-:W-:-:S07]  /*2ebf0*/  IMAD.MOV.U32 R48, RZ, RZ, R14 ;  /* 0x000000ffff307224 */ /* 0x000fce00078e000e */
[----:B------:R-:W-:Y:S05]  /*2ec00*/  WARPSYNC.COLLECTIVE R15, `(.L_x_8354) ;  /* 0x000000000f087348 */ /* 0x000fea0003c00000 */
[----:B------:R0:W1:Y:S02]  /*2ec10*/  SHFL.IDX P6, R14, R13, R12, R11 ;  /* 0x0000000c0d0e7389 */ /* 0x00006400000c000b */
[----:B01----:R-:W-:Y:S01]  /*2ec20*/  ENDCOLLECTIVE ;  /* 0x000000000000791b */ /* 0x003fe20003800000 */
.L_x_8354:
[----:B------:R-:W-:Y:S02]  /*2ec30*/  IMAD.MOV.U32 R13, RZ, RZ, R61 ;  /* 0x000000ffff0d7224 */ /* 0x000fe400078e003d */
[----:B------:R-:W-:Y:S01]  /*2ec40*/  IMAD.MOV.U32 R12, RZ, RZ, R2 ;  /* 0x000000ffff0c7224 */ /* 0x000fe200078e0002 */
[----:B------:R-:W-:-:S07]  /*2ec50*/  MOV R59, R14 ;  /* 0x0000000e003b7202 */ /* 0x000fce0000000f00 */
[----:B------:R-:W-:Y:S05]  /*2ec60*/  WARPSYNC.COLLECTIVE R15, `(.L_x_8355) ;  /* 0x000000000f087348 */ /* 0x000fea0003c00000 */
[----:B------:R0:W1:Y:S02]  /*2ec70*/  SHFL.IDX P6, R14, R13, R12, R11 ;  /* 0x0000000c0d0e7389 */ /* 0x00006400000c000b */
[----:B01----:R-:W-:Y:S01]  /*2ec80*/  ENDCOLLECTIVE ;  /* 0x000000000000791b */ /* 0x003fe20003800000 */
.L_x_8355:
[----:B------:R-:W-:Y:S02]  /*2ec90*/  IMAD.MOV.U32 R13, RZ, RZ, R63 ;  /* 0x000000ffff0d7224 */ /* 0x000fe400078e003f */
[----:B------:R-:W-:Y:S02]  /*2eca0*/  IMAD.MOV.U32 R12, RZ, RZ, R0 ;  /* 0x000000ffff0c7224 */ /* 0x000fe400078e0000 */
[----:B------:R-:W-:-:S07]  /*2ecb0*/  IMAD.MOV.U32 R50, RZ, RZ, R14 ;  /* 0x000000ffff327224 */ /* 0x000fce00078e000e */
[----:B------:R-:W-:Y:S05]  /*2ecc0*/  WARPSYNC.COLLECTIVE R15, `(.L_x_8356) ;  /* 0x000000000f087348 */ /* 0x000fea0003c00000 */
[----:B------:R0:W1:Y:S02]  /*2ecd0*/  SHFL.IDX P6, R14, R13, R12, R11 ;  /* 0x0000000c0d0e7389 */ /* 0x00006400000c000b */
[----:B01----:R-:W-:Y:S01]  /*2ece0*/  ENDCOLLECTIVE ;  /* 0x000000000000791b */ /* 0x003fe20003800000 */
.L_x_8356:
        /* <DEDUP_REMOVED lines=8> */
.L_x_8357:
[----:B------:R-:W-:Y:S01]  /*2ed70*/  MOV R13, R67 ;  /* 0x00000043000d7202 */ /* 0x000fe20000000f00 */
[----:B------:R-:W-:Y:S02]  /*2ed80*/  IMAD.MOV.U32 R12, RZ, RZ, R0 ;  /* 0x000000ffff0c7224 */ /* 0x000fe400078e0000 */
[----:B------:R-:W-:-:S07]  /*2ed90*/  IMAD.MOV.U32 R54, RZ, RZ, R14 ;  /* 0x000000ffff367224 */ /* 0x000fce00078e000e */
[----:B------:R-:W-:Y:S05]  /*2eda0*/  WARPSYNC.COLLECTIVE R15, `(.L_x_8358) ;  /* 0x000000000f087348 */ /* 0x000fea0003c00000 */
[----:B------:R0:W1:Y:S02]  /*2edb0*/  SHFL.IDX P6, R14, R13, R12, R11 ;  /* 0x0000000c0d0e7389 */ /* 0x00006400000c000b */
[----:B01----:R-:W-:Y:S01]  /*2edc0*/  ENDCOLLECTIVE ;  /* 0x000000000000791b */ /* 0x003fe20003800000 */
.L_x_8358:
        /* <DEDUP_REMOVED lines=8> */
.L_x_8359:
[----:B------:R-:W-:Y:S02]  /*2ee50*/  IMAD.MOV.U32 R13, RZ, RZ, R71 ;  /* 0x000000ffff0d7224 */ /* 0x000fe400078e0047 */
[----:B------:R-:W-:Y:S02]  /*2ee60*/  IMAD.MOV.U32 R12, RZ, RZ, R0 ;  /* 0x000000ffff0c7224 */ /* 0x000fe400078e0000 */
[----:B------:R-:W-:-:S07]  /*2ee70*/  IMAD.MOV.U32 R56, RZ, RZ, R14 ;  /* 0x000000ffff387224 */ /* 0x000fce00078e000e */
[----:B------:R-:W-:Y:S05]  /*2ee80*/  WARPSYNC.COLLECTIVE R15, `(.L_x_8360) ;  /* 0x000000000f087348 */ /* 0x000fea0003c00000 */
[----:B------:R0:W1:Y:S02]  /*2ee90*/  SHFL.IDX P6, R14, R13, R12, R11 ;  /* 0x0000000c0d0e7389 */ /* 0x00006400000c000b */
[----:B01----:R-:W-:Y:S01]  /*2eea0*/  ENDCOLLECTIVE ;  /* 0x000000000000791b */ /* 0x003fe20003800000 */
.L_x_8360:
        /* <DEDUP_REMOVED lines=8> */
.L_x_8361:
[----:B------:R-:W-:Y:S02]  /*2ef30*/  IMAD.MOV.U32 R13, RZ, RZ, R75 ;  /* 0x000000ffff0d7224 */ /* 0x000fe400078e004b */
[----:B------:R-:W-:Y:S02]  /*2ef40*/  IMAD.MOV.U32 R12, RZ, RZ, R0 ;  /* 0x000000ffff0c7224 */ /* 0x000fe400078e0000 */
[----:B------:R-:W-:-:S07]  /*2ef50*/  IMAD.MOV.U32 R58, RZ, RZ, R14 ;  /* 0x000000ffff3a7224 */ /* 0x000fce00078e000e */
[----:B------:R-:W-:Y:S05]  /*2ef60*/  WARPSYNC.COLLECTIVE R15, `(.L_x_8362) ;  /* 0x000000000f087348 */ /* 0x000fea0003c00000 */
[----:B------:R0:W1:Y:S02]  /*2ef70*/  SHFL.IDX P6, R14, R13, R12, R11 ;  /* 0x0000000c0d0e7389 */ /* 0x00006400000c000b */
[----:B01----:R-:W-:Y:S01]  /*2ef80*/  ENDCOLLECTIVE ;  /* 0x000000000000791b */ /* 0x003fe20003800000 */
.L_x_8362:
        /* <DEDUP_REMOVED lines=8> */
.L_x_8363:
        /* <DEDUP_REMOVED lines=8> */
.L_x_8164:
[----:B------:R-:W-:Y:S01]  /*2f090*/  IMAD.MOV.U32 R13, RZ, RZ, R3 ;  /* 0x000000ffff0d7224 */ /* 0x000fe200078e0003 */
[----:B------:R-:W-:Y:S01]  /*2f0a0*/  MOV R12, RZ ;  /* 0x000000ff000c7202 */ /* 0x000fe20000000f00 */
[----:B------:R-:W-:Y:S02]  /*2f0b0*/  IMAD.MOV.U32 R11, RZ, RZ, 0x181f ;  /* 0x0000181fff0b7424 */ /* 0x000fe400078e00ff */
[----:B------:R-:W-:-:S07]  /*2f0c0*/  IMAD.MOV.U32 R15, RZ, RZ, -0x1 ;  /* 0xffffffffff0f7424 */ /* 0x000fce00078e00ff */
[----:B------:R-:W-:Y:S05]  /*2f0d0*/  WARPSYNC.COLLECTIVE R15, `(.L_x_8365) ;  /* 0x000000000f087348 */ /* 0x000fea0003c00000 */
[----:B------:R0:W1:Y:S02]  /*2f0e0*/  SHFL.IDX P6, R14, R13, R12, R11 ;  /* 0x0000000c0d0e7389 */ /* 0x00006400000c000b */
[----:B01----:R-:W-:Y:S01]  /*2f0f0*/  ENDCOLLECTIVE ;  /* 0x000000000000791b */ /* 0x003fe20003800000 */
.L_x_8365:
[----:B------:R-:W-:Y:S02]  /*2f100*/  IMAD.MOV.U32 R13, RZ, RZ, R2 ;  /* 0x000000ffff0d7224 */ /* 0x000fe400078e0002 */
[----:B------:R-:W-:-:S07]  /*2f110*/  IMAD.MOV.U32 R0, RZ, RZ, R14 ;  /* 0x000000ffff007224 */ /* 0x000fce00078e000e */
[----:B------:R-:W-:Y:S05]  /*2f120*/  WARPSYNC.COLLECTIVE R15, `(.L_x_8366) ;  /* 0x000000000f087348 */ /* 0x000fea0003c00000 */
[----:B------:R0:W1:Y:S02]  /*2f130*/  SHFL.IDX P6, R14, R13, R12, R11 ;  /* 0x0000000c0d0e7389 */ /* 0x00006400000c000b */
[----:B01----:R-:W-:Y:S01]  /*2f140*/  ENDCOLLECTIVE ;  /* 0x000000000000791b */ /* 0x003fe20003800000 */
.L_x_8366:
[----:B------:R-:W-:Y:S05]  /*2f150*/  BRA `(.L_x_8367) ;  /* 0xffffff6400dc7947 */ /* 0x000fea000383ffff */
.L_x_8167:
[----:B------:R-:W-:Y:S01]  /*2f160*/  BSSY B1, `(.L_x_8368) ;  /* 0x0000008000017945 */ /* 0x000fe20003800000 */
[----:B------:R-:W-:Y:S02]  /*2f170*/  IMAD.MOV.U32 R13, RZ, RZ, R3 ;  /* 0x000000ffff0d7224 */ /* 0x000fe400078e0003 */
[----:B------:R-:W-:Y:S02]  /*2f180*/  IMAD.MOV.U32 R12, RZ, RZ, 0x1 ;  /* 0x00000001ff0c7424 */ /* 0x000fe400078e00ff */
[----:B------:R-:W-:Y:S02]  /*2f190*/  IMAD.MOV.U32 R11, RZ, RZ, 0x181f ;  /* 0x0000181fff0b7424 */ /* 0x000fe400078e00ff */
[----:B---3--:R-:W-:-:S07]  /*2f1a0*/  IMAD.MOV.U32 R15, RZ, RZ, -0x1 ;  /* 0xffffffffff0f7424 */ /* 0x008fce00078e00ff */
[----:B012---:R-:W-:Y:S05]  /*2f1b0*/  WARPSYNC.COLLECTIVE R15, `(.L_x_8369) ;  /* 0x000000000f087348 */ /* 0x007fea0003c00000 */
[----:B--2---:R2:W3:Y:S02]  /*2f1c0*/  SHFL.IDX P6, R14, R13, R12, R11 ;  /* 0x0000000c0d0e7389 */ /* 0x0044e400000c000b */
[----:B0123--:R-:W-:Y:S01]  /*2f1d0*/  ENDCOLLECTIVE ;  /* 0x000000000000791b */ /* 0x00ffe20003800000 */
.L_x_8369:
[----:B------:R-:W-:Y:S05]  /*2f1e0*/  BSYNC B1 ;  /* 0x0000000000017941 */ /* 0x000fea0003800000 */
.L_x_8368:
        /* <DEDUP_REMOVED lines=8> */
.L_x_8370:
[----:B------:R-:W-:Y:S05]  /*2f270*/  BRA `(.L_x_8371) ;  /* 0xffffff6400f47947 */ /* 0x000fea000383ffff */
.L_x_8170:
[----:B------:R-:W-:Y:S01]  /*2f280*/  BSSY B1, `(.L_x_8372) ;  /* 0x0000008000017945 */ /* 0x000fe20003800000 */
[----:B------:R-:W-:Y:S02]  /*2f290*/  IMAD.MOV.U32 R13, RZ, RZ, R3 ;  /* 0x000000ffff0d7224 */ /* 0x000fe400078e0003 */
[----:B------:R-:W-:Y:S02]  /*2f2a0*/  IMAD.MOV.U32 R12, RZ, RZ, 0x2 ;  /* 0x00000002ff0c7424 */ /* 0x000fe400078e00ff */
[----:B------:R-:W-:Y:S02]  /*2f2b0*/  IMAD.MOV.U32 R11, RZ, RZ, 0x181f ;  /* 0x0000181fff0b7424 */ /* 0x000fe400078e00ff */
[----:B---3--:R-:W-:-:S07]  /*2f2c0*/  IMAD.MOV.U32 R15, RZ, RZ, -0x1 ;  /* 0xffffffffff0f7424 */ /* 0x008fce00078e00ff */
[----:B012-4-:R-:W-:Y:S05]  /*2f2d0*/  WARPSYNC.COLLECTIVE R15, `(.L_x_8373) ;  /* 0x000000000f087348 */ /* 0x017fea0003c00000 */
[----:B--2---:R2:W3:Y:S02]  /*2f2e0*/  SHFL.IDX P6, R14, R13, R12, R11 ;  /* 0x0000000c0d0e7389 */ /* 0x0044e400000c000b */
[----:B01234-:R-:W-:Y:S01]  /*2f2f0*/  ENDCOLLECTIVE ;  /* 0x000000000000791b */ /* 0x01ffe20003800000 */
.L_x_8373:
[----:B------:R-:W-:Y:S05]  /*2f300*/  BSYNC B1 ;  /* 0x0000000000017941 */ /* 0x000fea0003800000 */
.L_x_8372:
        /* <DEDUP_REMOVED lines=8> */
.L_x_8374:
[----:B------:R-:W-:Y:S05]  /*2f390*/  BRA `(.L_x_8375) ;  /* 0xffffff6800087947 */ /* 0x000fea000383ffff */
.L_x_8173:
        /* <DEDUP_REMOVED lines=8> */
.L_x_8377:
[----:B------:R-:W-:Y:S05]  /*2f420*/  BSYNC B1 ;  /* 0x0000000000017941 */ /* 0x000fea0003800000 */
.L_x_8376:
        /* <DEDUP_REMOVED lines=8> */
.L_x_8378:
[----:B------:R-:W-:Y:S05]  /*2f4b0*/  BRA `(.L_x_8379) ;  /* 0xffffff68001c7947 */ /* 0x000fea000383ffff */
.L_x_8190:
[----:B------:R-:W1:Y:S01]  /*2f4c0*/  S2R R11, SR_TID.X ;  /* 0x00000000000b7919 */ /* 0x000e620000002100 */
[----:B------:R-:W-:Y:S01]  /*2f4d0*/  BSSY B1, `(.L_x_8380) ;  /* 0x000000a000017945 */ /* 0x000fe20003800000 */
[----:B------:R-:W-:Y:S02]  /*2f4e0*/  IMAD.MOV.U32 R12, RZ, RZ, RZ ;  /* 0x000000ffff0c7224 */ /* 0x000fe400078e00ff */
[----:B------:R-:W-:Y:S01]  /*2f4f0*/  IMAD.MOV.U32 R15, RZ, RZ, -0x1 ;  /* 0xffffffffff0f7424 */ /* 0x000fe200078e00ff */
[----:B-1----:R-:W-:-:S04]  /*2f500*/  SHF.R.U32.HI R11, RZ, 0x5, R11 ;  /* 0x00000005ff0b7819 */ /* 0x002fc8000001160b */
[----:B------:R-:W-:-:S05]  /*2f510*/  LOP3.LUT R11, R11, 0x3, RZ, 0xc0, !PT ;  /* 0x000000030b0b7812 */ /* 0x000fca00078ec0ff */
[----:B0-----:R-:W-:Y:S02]  /*2f520*/  IMAD.MOV.U32 R13, RZ, RZ, R11 ;  /* 0x000000ffff0d7224 */ /* 0x001fe400078e000b */
[----:B------:R-:W-:-:S07]  /*2f530*/  IMAD.MOV.U32 R11, RZ, RZ, 0x1f ;  /* 0x0000001fff0b7424 */ /* 0x000fce00078e00ff */
[----:B------:R-:W-:Y:S05]  /*2f540*/  WARPSYNC.COLLECTIVE R15, `(.L_x_8381) ;  /* 0x000000000f087348 */ /* 0x000fea0003c00000 */
[----:B------:R0:W1:Y:S02]  /*2f550*/  SHFL.IDX P6, R14, R13, R12, R11 ;  /* 0x0000000c0d0e7389 */ /* 0x00006400000c000b */
[----:B01----:R-:W-:Y:S01]  /*2f560*/  ENDCOLLECTIVE ;  /* 0x000000000000791b */ /* 0x003fe20003800000 */
.L_x_8381:
[----:B------:R-:W-:Y:S05]  /*2f570*/  BSYNC B1 ;  /* 0x0000000000017941 */ /* 0x000fea0003800000 */
.L_x_8380:
[----:B------:R-:W-:Y:S05]  /*2f580*/  BRA `(.L_x_8382) ;  /* 0xffffff80005c7947 */ /* 0x000fea000383ffff */
.L_x_8192:
[----:B------:R-:W-:Y:S01]  /*2f590*/  BSSY B1, `(.L_x_8383) ;  /* 0x0000006000017945 */ /* 0x000fe20003800000 */
[----:B------:R-:W-:-:S07]  /*2f5a0*/  IMAD.MOV.U32 R15, RZ, RZ, -0x1 ;  /* 0xffffffffff0f7424 */ /* 0x000fce00078e00ff */
[----:B01----:R-:W-:Y:S05]  /*2f5b0*/  WARPSYNC.COLLECTIVE R15, `(.L_x_8384) ;  /* 0x000000000f0c7348 */ /* 0x003fea0003c00000 */
[----:B------:R-:W-:Y:S02]  /*2f5c0*/  ELECT P6, UR62, PT ;  /* 0x00000000003e782f */ /* 0x000fe400038c0000 */
[----:B------:R-:W-:Y:S01]  /*2f5d0*/  MOV R14, UR62 ;  /* 0x0000003e000e7c02 */ /* 0x000fe20008000f00 */
[----:B01----:R-:W-:Y:S10]  /*2f5e0*/  ENDCOLLECTIVE ;  /* 0x000000000000791b */ /* 0x003ff40003800000 */
.L_x_8384:
[----:B------:R-:W-:Y:S05]  /*2f5f0*/  BSYNC B1 ;  /* 0x0000000000017941 */ /* 0x000fea0003800000 */
.L_x_8383:
[----:B------:R-:W-:Y:S05]  /*2f600*/  BRA `(.L_x_8191) ;  /* 0xffffff8000547947 */ /* 0x000fea000383ffff */
.L_x_8194:
[----:B-1----:R-:W2:Y:S02]  /*2f610*/  LDL R4, [R1+0x4] ;  /* 0x0000040001047983 */ /* 0x002ea40000100800 */
[----:B--2---:R1:W2:Y:S02]  /*2f620*/  SYNCS.PHASECHK.TRANS64.TRYWAIT P0, [R4+URZ+0x2e820], R3 ;  /* 0x02e82003040075a7 */ /* 0x0042a4000800017f */
[----:B--2---:R-:W-:Y:S05]  /*2f630*/  @!P0 NANOSLEEP.SYNCS 0x989680 ;  /* 0x009896800000895d */ /* 0x004fea0003900000 */
[----:B------:R-:W2:Y:S02]  /*2f640*/  @!P0 SYNCS.PHASECHK.TRANS64 P0, [R4+URZ+0x2e820], R3 ;  /* 0x02e82003040085a7 */ /* 0x000ea4000800007f */
[----:B--2---:R-:W-:Y:S05]  /*2f650*/  @!P0 BRA `(.L_x_8194) ;  /* 0xfffffffc00ec8947 */ /* 0x004fea000383ffff */
[----:B------:R-:W-:Y:S05]  /*2f660*/  BRA `(.L_x_8385) ;  /* 0xffffff8000647947 */ /* 0x000fea000383ffff */
.L_x_8198:
[----:B-1----:R1:W2:Y:S02]  /*2f670*/  SYNCS.PHASECHK.TRANS64.TRYWAIT P0, [R6+URZ+0x2e8a0], R8 ;  /* 0x02e8a008060075a7 */ /* 0x0022a4000800017f */
[----:B--2---:R-:W-:Y:S05]  /*2f680*/  @!P0 NANOSLEEP.SYNCS 0x989680 ;  /* 0x009896800000895d */ /* 0x004fea0003900000 */
[----:B------:R-:W2:Y:S02]  /*2f690*/  @!P0 SYNCS.PHASECHK.TRANS64 P0, [R6+URZ+0x2e8a0], R8 ;  /* 0x02e8a008060085a7 */ /* 0x000ea4000800007f */
[----:B--2---:R-:W-:Y:S05]  /*2f6a0*/  @!P0 BRA `(.L_x_8198) ;  /* 0xfffffffc00f08947 */ /* 0x004fea000383ffff */
[----:B------:R-:W-:Y:S05]  /*2f6b0*/  BRA `(.L_x_8386) ;  /* 0xffffff80008c7947 */ /* 0x000fea000383ffff */
.L_x_8203:
[----:B--2---:R2:W3:Y:S02]  /*2f6c0*/  SYNCS.PHASECHK.TRANS64.TRYWAIT P0, [R6+URZ+0x2e8c0], R8 ;  /* 0x02e8c008060075a7 */ /* 0x0044e4000800017f */
[----:B---3--:R-:W-:Y:S05]  /*2f6d0*/  @!P0 NANOSLEEP.SYNCS 0x989680 ;  /* 0x009896800000895d */ /* 0x008fea0003900000 */
[----:B------:R-:W3:Y:S02]  /*2f6e0*/  @!P0 SYNCS.PHASECHK.TRANS64 P0, [R6+URZ+0x2e8c0], R8 ;  /* 0x02e8c008060085a7 */ /* 0x000ee4000800007f */
[----:B---3--:R-:W-:Y:S05]  /*2f6f0*/  @!P0 BRA `(.L_x_8203) ;  /* 0xfffffffc00f08947 */ /* 0x008fea000383ffff */
[----:B------:R-:W-:Y:S05]  /*2f700*/  BRA `(.L_x_8387) ;  /* 0xffffff8400107947 */ /* 0x000fea000383ffff */
.L_x_8210:
[----:B-1----:R1:W2:Y:S02]  /*2f710*/  SYNCS.PHASECHK.TRANS64.TRYWAIT P1, [R4+URZ+0x2e8a0], R5 ;  /* 0x02e8a005040075a7 */ /* 0x0022a4000802017f */
[----:B--2---:R-:W-:Y:S05]  /*2f720*/  @!P1 NANOSLEEP.SYNCS 0x989680 ;  /* 0x009896800000995d */ /* 0x004fea0003900000 */
[----:B------:R-:W2:Y:S02]  /*2f730*/  @!P1 SYNCS.PHASECHK.TRANS64 P1, [R4+URZ+0x2e8a0], R5 ;  /* 0x02e8a005040095a7 */ /* 0x000ea4000802007f */
[----:B--2---:R-:W-:Y:S05]  /*2f740*/  @!P1 BRA `(.L_x_8210) ;  /* 0xfffffffc00f09947 */ /* 0x004fea000383ffff */
[----:B------:R-:W-:Y:S05]  /*2f750*/  BRA `(.L_x_8388) ;  /* 0xffffff8400e87947 */ /* 0x000fea000383ffff */
.L_x_8215:
[----:B--2---:R2:W3:Y:S02]  /*2f760*/  SYNCS.PHASECHK.TRANS64.TRYWAIT P1, [R4+URZ+0x2e8c0], R5 ;  /* 0x02e8c005040075a7 */ /* 0x0044e4000802017f */
[----:B---3--:R-:W-:Y:S05]  /*2f770*/  @!P1 NANOSLEEP.SYNCS 0x989680 ;  /* 0x009896800000995d */ /* 0x008fea0003900000 */
[----:B------:R-:W3:Y:S02]  /*2f780*/  @!P1 SYNCS.PHASECHK.TRANS64 P1, [R4+URZ+0x2e8c0], R5 ;  /* 0x02e8c005040095a7 */ /* 0x000ee4000802007f */
[----:B---3--:R-:W-:Y:S05]  /*2f790*/  @!P1 BRA `(.L_x_8215) ;  /* 0xfffffffc00f09947 */ /* 0x008fea000383ffff */
[----:B------:R-:W-:Y:S05]  /*2f7a0*/  BRA `(.L_x_8389) ;  /* 0xffffff8800687947 */ /* 0x000fea000383ffff */
.L_x_8230:
[----:B------:R-:W1:Y:S01]  /*2f7b0*/  S2R R4, SR_TID.X ;  /* 0x0000000000047919 */ /* 0x000e620000002100 */
[----:B------:R-:W-:Y:S01]  /*2f7c0*/  BSSY B0, `(.L_x_8390) ;  /* 0x000000a000007945 */ /* 0x000fe20003800000 */
[----:B------:R-:W-:Y:S01]  /*2f7d0*/  IMAD.MOV.U32 R12, RZ, RZ, RZ ;  /* 0x000000ffff0c7224 */ /* 0x000fe200078e00ff */
[----:B------:R-:W-:Y:S01]  /*2f7e0*/  MOV R15, 0xffffffff ;  /* 0xffffffff000f7802 */ /* 0x000fe20000000f00 */
[----:B------:R-:W-:Y:S01]  /*2f7f0*/  IMAD.MOV.U32 R11, RZ, RZ, 0x1f ;  /* 0x0000001fff0b7424 */ /* 0x000fe200078e00ff */
[----:B-1----:R-:W-:-:S04]  /*2f800*/  SHF.R.U32.HI R4, RZ, 0x5, R4 ;  /* 0x00000005ff047819 */ /* 0x002fc80000011604 */
[----:B------:R-:W-:-:S05]  /*2f810*/  LOP3.LUT R4, R4, 0x3, RZ, 0xc0, !PT ;  /* 0x0000000304047812 */ /* 0x000fca00078ec0ff */
[----:B0-----:R-:W-:-:S07]  /*2f820*/  IMAD.MOV.U32 R13, RZ, RZ, R4 ;  /* 0x000000ffff0d7224 */ /* 0x001fce00078e0004 */
[----:B--2---:R-:W-:Y:S05]  /*2f830*/  WARPSYNC.COLLECTIVE R15, `(.L_x_8391) ;  /* 0x000000000f087348 */ /* 0x004fea0003c00000 */
[----:B------:R0:W1:Y:S02]  /*2f840*/  SHFL.IDX P6, R14, R13, R12, R11 ;  /* 0x0000000c0d0e7389 */ /* 0x00006400000c000b */
[----:B012---:R-:W-:Y:S01]  /*2f850*/  ENDCOLLECTIVE ;  /* 0x000000000000791b */ /* 0x007fe20003800000 */
.L_x_8391:
[----:B------:R-:W-:Y:S05]  /*2f860*/  BSYNC B0 ;  /* 0x0000000000007941 */ /* 0x000fea0003800000 */
.L_x_8390:
[----:B------:R-:W-:Y:S05]  /*2f870*/  BRA `(.L_x_8392) ;  /* 0xffffff9400487947 */ /* 0x000fea000383ffff */
.L_x_8232:
[----:B------:R-:W-:Y:S01]  /*2f880*/  BSSY B0, `(.L_x_8393) ;  /* 0x0000006000007945 */ /* 0x000fe20003800000 */
[----:B------:R-:W-:-:S07]  /*2f890*/  IMAD.MOV.U32 R15, RZ, RZ, -0x1 ;  /* 0xffffffffff0f7424 */ /* 0x000fce00078e00ff */
[----:B012---:R-:W-:Y:S05]  /*2f8a0*/  WARPSYNC.COLLECTIVE R15, `(.L_x_8394) ;  /* 0x000000000f0c7348 */ /* 0x007fea0003c00000 */
[----:B------:R-:W-:Y:S02]  /*2f8b0*/  ELECT P6, UR62, PT ;  /* 0x00000000003e782f */ /* 0x000fe400038c0000 */
[----:B------:R-:W-:Y:S01]  /*2f8c0*/  MOV R14, UR62 ;  /* 0x0000003e000e7c02 */ /* 0x000fe20008000f00 */
[----:B012---:R-:W-:Y:S10]  /*2f8d0*/  ENDCOLLECTIVE ;  /* 0x000000000000791b */ /* 0x007ff40003800000 */
.L_x_8394:
[----:B------:R-:W-:Y:S05]  /*2f8e0*/  BSYNC B0 ;  /* 0x0000000000007941 */ /* 0x000fea0003800000 */
.L_x_8393:
[----:B------:R-:W-:Y:S05]  /*2f8f0*/  BRA `(.L_x_8395) ;  /* 0xffffff9400547947 */ /* 0x000fea000383ffff */
.L_x_8234:
[----:B-1----:R1:W2:Y:S02]  /*2f900*/  SYNCS.PHASECHK.TRANS64.TRYWAIT P0, [R0+URZ+0x2e880], R3 ;  /* 0x02e88003000075a7 */ /* 0x0022a4000800017f */
[----:B--2---:R-:W-:Y:S05]  /*2f910*/  @!P0 NANOSLEEP.SYNCS 0x989680 ;  /* 0x009896800000895d */ /* 0x004fea0003900000 */
[----:B------:R-:W2:Y:S02]  /*2f920*/  @!P0 SYNCS.PHASECHK.TRANS64 P0, [R0+URZ+0x2e880], R3 ;  /* 0x02e88003000085a7 */ /* 0x000ea4000800007f */
[----:B--2---:R-:W-:Y:S05]  /*2f930*/  @!P0 BRA `(.L_x_8234) ;  /* 0xfffffffc00f08947 */ /* 0x004fea000383ffff */
[----:B------:R-:W-:Y:S05]  /*2f940*/  BRA `(.L_x_8396) ;  /* 0xffffff9400d07947 */ /* 0x000fea000383ffff */
.L_x_8236:
[----:B--2---:R2:W3:Y:S02]  /*2f950*/  SYNCS.PHASECHK.TRANS64.TRYWAIT P0, [R0+URZ+0x2e840], R3 ;  /* 0x02e84003000075a7 */ /* 0x0044e4000800017f */
[----:B---3--:R-:W-:Y:S05]  /*2f960*/  @!P0 NANOSLEEP.SYNCS 0x989680 ;  /* 0x009896800000895d */ /* 0x008fea0003900000 */
[----:B------:R-:W3:Y:S02]  /*2f970*/  @!P0 SYNCS.PHASECHK.TRANS64 P0, [R0+URZ+0x2e840], R3 ;  /* 0x02e84003000085a7 */ /* 0x000ee4000800007f */
[----:B---3--:R-:W-:Y:S05]  /*2f980*/  @!P0 BRA `(.L_x_8236) ;  /* 0xfffffffc00f08947 */ /* 0x008fea000383ffff */
[----:B------:R-:W-:Y:S05]  /*2f990*/  BRA `(.L_x_8397) ;  /* 0xffffff9800307947 */ /* 0x000fea000383ffff */
.L_x_8240:
[----:B------:R-:W2:Y:S01]  /*2f9a0*/  LDL.LU R11, [R1+0x5c] ;  /* 0x00005c00010b7983 */ /* 0x000ea20000300800 */
[----:B------:R-:W-:Y:S02]  /*2f9b0*/  IMAD.MOV.U32 R13, RZ, RZ, R2 ;  /* 0x000000ffff0d7224 */ /* 0x000fe400078e0002 */
[----:B------:R-:W-:Y:S02]  /*2f9c0*/  IMAD.MOV.U32 R12, RZ, RZ, RZ ;  /* 0x000000ffff0c7224 */ /* 0x000fe400078e00ff */
[----:B------:R-:W-:Y:S02]  /*2f9d0*/  IMAD.MOV.U32 R15, RZ, RZ, -0x1 ;  /* 0xffffffffff0f7424 */ /* 0x000fe400078e00ff */
[----:B------:R-:W-:Y:S02]  /*2f9e0*/  IMAD R17, R17, 0x80, R9 ;  /* 0x0000008011117824 */ /* 0x000fe400078e0209 */
[----:B--2---:R-:W-:Y:S02]  /*2f9f0*/  IMAD R0, R11, R8, RZ ;  /* 0x000000080b007224 */ /* 0x004fe400078e02ff */
[----:B------:R-:W-:-:S03]  /*2fa00*/  IMAD.MOV.U32 R11, RZ, RZ, 0x181f ;  /* 0x0000181fff0b7424 */ /* 0x000fc600078e00ff */
[----:B------:R-:W-:-:S13]  /*2fa10*/  ISETP.GE.AND P1, PT, R17, R0, PT ;  /* 0x000000001100720c */ /* 0x000fda0003f26270 */
[----:B-----5:R-:W-:Y:S05]  /*2fa20*/  WARPSYNC.COLLECTIVE R15, `(.L_x_8398) ;  /* 0x000000000f087348 */ /* 0x020fea0003c00000 */
[----:B------:R0:W1:Y:S02]  /*2fa30*/  SHFL.IDX P6, R14, R13, R12, R11 ;  /* 0x0000000c0d0e7389 */ /* 0x00006400000c000b */
[----:B01---5:R-:W-:Y:S01]  /*2fa40*/  ENDCOLLECTIVE ;  /* 0x000000000000791b */ /* 0x023fe20003800000 */
.L_x_8398:
[----:B------:R-:W-:Y:S02]  /*2fa50*/  IMAD.MOV.U32 R13, RZ, RZ, R3 ;  /* 0x000000ffff0d7224 */ /* 0x000fe400078e0003 */
[----:B------:R-:W-:-:S07]  /*2fa60*/  IMAD.MOV.U32 R4, RZ, RZ, R14 ;  /* 0x000000ffff047224 */ /* 0x000fce00078e000e */
[----:B------:R-:W-:Y:S05]  /*2fa70*/  WARPSYNC.COLLECTIVE R15, `(.L_x_8399) ;  /* 0x000000000f087348 */ /* 0x000fea0003c00000 */
[----:B------:R0:W1:Y:S02]  /*2fa80*/  SHFL.IDX P6, R14, R13, R12, R11 ;  /* 0x0000000c0d0e7389 */ /* 0x00006400000c000b */
[----:B01----:R-:W-:Y:S01]  /*2fa90*/  ENDCOLLECTIVE ;  /* 0x000000000000791b */ /* 0x003fe20003800000 */
.L_x_8399:
[----:B------:R-:W-:Y:S01]  /*2faa0*/  ULDC.64 UR4, c[0x0][0x208] ;  /* 0x0000820000047ab9 */ /* 0x000fe20000000a00 */
[----:B------:R-:W-:Y:S02]  /*2fab0*/  IMAD.MOV.U32 R13, RZ, RZ, R2 ;  /* 0x000000ffff0d7224 */ /* 0x000fe400078e0002 */
[----:B------:R-:W-:Y:S02]  /*2fac0*/  IMAD.MOV.U32 R12, RZ, RZ, 0x1 ;  /* 0x00000001ff0c7424 */ /* 0x000fe400078e00ff */
[----:B------:R-:W-:-:S05]  /*2fad0*/  IMAD.MOV.U32 R5, RZ, RZ, R14 ;  /* 0x000000ffff057224 */ /* 0x000fca00078e000e */
[----:B------:R-:W-:-:S04]  /*2fae0*/  @!P1 IADD3 R5, P2, R7, R5, RZ ;  /* 0x0000000507059210 */ /* 0x000fc80007f5e0ff */
[----:B------:R-:W-:-:S04]  /*2faf0*/  @!P1 IADD3.X R4, RZ, R4, RZ, P2, !PT ;  /* 0x00000004ff049210 */ /* 0x000fc800017fe4ff */
[----:B------:R-:W-:-:S04]  /*2fb00*/  @!P1 LOP3.LUT R5, R5, R4, RZ, 0x3c, !PT ;  /* 0x0000000405059212 */ /* 0x000fc800078e3cff */
[----:B------:R-:W-:-:S04]  /*2fb10*/  @!P1 LOP3.LUT R4, R5, R4, RZ, 0x3c, !PT ;  /* 0x0000000405049212 */ /* 0x000fc800078e3cff */
[----:B------:R-:W-:-:S05]  /*2fb20*/  @!P1 LOP3.LUT R5, R5, R4, RZ, 0x3c, !PT ;  /* 0x0000000405059212 */ /* 0x000fca00078e3cff */
[----:B------:R-:W-:Y:S01]  /*2fb30*/  @!PT LDS RZ, [RZ] ;  /* 0x00000000fffff984 */ /* 0x000fe20000000800 */
[----:B------:R-:W-:Y:S01]  /*2fb40*/  @!PT LDS RZ, [RZ] ;  /* 0x00000000fffff984 */ /* 0x000fe20000000800 */
[----:B------:R-:W-:Y:S01]  /*2fb50*/  @!PT LDS RZ, [RZ] ;  /* 0x00000000fffff984 */ /* 0x000fe20000000800 */
[----:B------:R0:W-:Y:S02]  /*2fb60*/  @!P1 LDGSTS.E.BYPASS.LTC128B.128 [R10+0x1c400], desc[UR4][R4.64], !P0 ;  /* 0x1c400000040a9fae */ /* 0x0001e4000c101d44 */
[----:B0-----:R-:W-:Y:S05]  /*2fb70*/  WARPSYNC.COLLECTIVE R15, `(.L_x_8400) ;  /* 0x000000000f087348 */ /* 0x001fea0003c00000 */
[----:B------:R1:W2:Y:S02]  /*2fb80*/  SHFL.IDX P6, R14, R13, R12, R11 ;  /* 0x0000000c0d0e7389 */ /* 0x0002a400000c000b */
[----:B012---:R-:W-:Y:S01]  /*2fb90*/  ENDCOLLECTIVE ;  /* 0x000000000000791b */ /* 0x007fe20003800000 */
.L_x_8400:
[----:B------:R-:W-:-:S05]  /*2fba0*/  VIADD R4, R17, 0x10 ;  /* 0x0000001011047836 */ /* 0x000fca0000000000 */
[----:B------:R-:W-:Y:S01]  /*2fbb0*/  ISETP.GE.AND P1, PT, R4, R0, PT ;  /* 0x000000000400720c */ /* 0x000fe20003f26270 */
[----:B------:R-:W-:Y:S02]  /*2fbc0*/  IMAD.MOV.U32 R13, RZ, RZ, R3 ;  /* 0x000000ffff0d7224 */ /* 0x000fe400078e0003 */
[----:B------:R-:W-:-:S10]  /*2fbd0*/  IMAD.MOV.U32 R6, RZ, RZ, R14 ;  /* 0x000000ffff067224 */ /* 0x000fd400078e000e */
[----:B------:R-:W-:Y:S05]  /*2fbe0*/  WARPSYNC.COLLECTIVE R15, `(.L_x_8401) ;  /* 0x000000000f087348 */ /* 0x000fea0003c00000 */
[----:B------:R0:W1:Y:S02]  /*2fbf0*/  SHFL.IDX P6, R14, R13, R12, R11 ;  /* 0x0000000c0d0e7389 */ /* 0x00006400000c000b */
[----:B01----:R-:W-:Y:S01]  /*2fc00*/  ENDCOLLECTIVE ;  /* 0x000000000000791b */ /* 0x003fe20003800000 */
.L_x_8401:
[----:B------:R-:W-:Y:S01]  /*2fc10*/  ULDC.64 UR4, c[0x0][0x208] ;  /* 0x0000820000047ab9 */ /* 0x000fe20000000a00 */
[----:B------:R-:W-:Y:S01]  /*2fc20*/  IMAD.MOV.U32 R13, RZ, RZ, R2 ;  /* 0x000000ffff0d7224 */ /* 0x000fe200078e0002 */
[----:B------:R-:W-:Y:S01]  /*2fc30*/  MOV R12, 0x2 ;  /* 0x00000002000c7802 */ /* 0x000fe20000000f00 */
[----:B------:R-:W-:-:S05]  /*2fc40*/  IMAD.MOV.U32 R4, RZ, RZ, R14 ;  /* 0x000000ffff047224 */ /* 0x000fca00078e000e */
[----:B------:R-:W-:-:S05]  /*2fc50*/  @!P1 IADD3 R5, P2, R7, R4, RZ ;  /* 0x0000000407059210 */ /* 0x000fca0007f5e0ff */
[----:B------:R-:W-:-:S05]  /*2fc60*/  @!P1 IMAD.X R4, RZ, RZ, R6, P2 ;  /* 0x000000ffff049224 */ /* 0x000fca00010e0606 */
        /* <DEDUP_REMOVED lines=10> */
.L_x_8402:
[----:B------:R-:W-:-:S05]  /*2fd10*/  VIADD R4, R17, 0x20 ;  /* 0x0000002011047836 */ /* 0x000fca0000000000 */
[----:B------:R-:W-:Y:S01]  /*2fd20*/  ISETP.GE.AND P1, PT, R4, R0, PT ;  /* 0x000000000400720c */ /* 0x000fe20003f26270 */
[----:B------:R-:W-:Y:S02]  /*2fd30*/  IMAD.MOV.U32 R13, RZ, RZ, R3 ;  /* 0x000000ffff0d7224 */ /* 0x000fe400078e0003 */
[----:B------:R-:W-:-:S10]  /*2fd40*/  IMAD.MOV.U32 R6, RZ, RZ, R14 ;  /* 0x000000ffff067224 */ /* 0x000fd400078e000e */
[----:B------:R-:W-:Y:S05]  /*2fd50*/  WARPSYNC.COLLECTIVE R15, `(.L_x_8403) ;  /* 0x000000000f087348 */ /* 0x000fea0003c00000 */
[----:B------:R0:W1:Y:S02]  /*2fd60*/  SHFL.IDX P6, R14, R13, R12, R11 ;  /* 0x0000000c0d0e7389 */ /* 0x00006400000c000b */
[----:B01----:R-:W-:Y:S01]  /*2fd70*/  ENDCOLLECTIVE ;  /* 0x000000000000791b */ /* 0x003fe20003800000 */
.L_x_8403:
[----:B------:R-:W-:Y:S01]  /*2fd80*/  ULDC.64 UR4, c[0x0][0x208] ;  /* 0x0000820000047ab9 */ /* 0x000fe20000000a00 */
[----:B------:R-:W-:Y:S02]  /*2fd90*/  IMAD.MOV.U32 R13, RZ, RZ, R2 ;  /* 0x000000ffff0d7224 */ /* 0x000fe400078e0002 */
[----:B------:R-:W-:Y:S02]  /*2fda0*/  IMAD.MOV.U32 R12, RZ, RZ, 0x3 ;  /* 0x00000003ff0c7424 */ /* 0x000fe400078e00ff */
        /* <DEDUP_REMOVED lines=13> */
.L_x_8404:
[----:B------:R-:W-:-:S05]  /*2fe80*/  VIADD R4, R17, 0x30 ;  /* 0x0000003011047836 */ /* 0x000fca0000000000 */
[----:B------:R-:W-:Y:S01]  /*2fe90*/  ISETP.GE.AND P1, PT, R4, R0, PT ;  /* 0x000000000400720c */ /* 0x000fe20003f26270 */
[----:B------:R-:W-:Y:S02]  /*2fea0*/  IMAD.MOV.U32 R13, RZ, RZ, R3 ;  /* 0x000000ffff0d7224 */ /* 0x000fe400078e0003 */
[----:B------:R-:W-:-:S10]  /*2feb0*/  IMAD.MOV.U32 R6, RZ, RZ, R14 ;  /* 0x000000ffff067224 */ /* 0x000fd400078e000e */
[----:B------:R-:W-:Y:S05]  /*2fec0*/  WARPSYNC.COLLECTIVE R15, `(.L_x_8405) ;  /* 0x000000000f087348 */ /* 0x000fea0003c00000 */
[----:B------:R0:W1:Y:S02]  /*2fed0*/  SHFL.IDX P6, R14, R13, R12, R11 ;  /* 0x0000000c0d0e7389 */ /* 0x00006400000c000b */
[----:B01----:R-:W-:Y:S01]  /*2fee0*/  ENDCOLLECTIVE ;  /* 0x000000000000791b */ /* 0x003fe20003800000 */
.L_x_8405:
[----:B------:R-:W-:Y:S01]  /*2fef0*/  ULDC.64 UR4, c[0x0][0x208] ;  /* 0x0000820000047ab9 */ /* 0x000fe20000000a00 */
[----:B------:R-:W-:Y:S02]  /*2ff00*/  IMAD.MOV.U32 R13, RZ, RZ, R2 ;  /* 0x000000ffff0d7224 */ /* 0x000fe400078e0002 */
[----:B------:R-:W-:Y:S01]  /*2ff10*/  IMAD.MOV.U32 R12, RZ, RZ, 0x4 ;  /* 0x00000004ff0c7424 */ /* 0x000fe200078e00ff */
[----:B------:R-:W-:-:S04]  /*2ff20*/  MOV R4, R14 ;  /* 0x0000000e00047202 */ /* 0x000fc80000000f00 */
        /* <DEDUP_REMOVED lines=12> */
.L_x_8406:
[----:B------:R-:W-:-:S05]  /*2fff0*/  VIADD R4, R17, 0x40 ;  /* 0x0000004011047836 */ /* 0x000fca0000000000 */
[----:B------:R-:W-:Y:S01]  /*30000*/  ISETP.GE.AND P1, PT, R4, R0, PT ;  /* 0x000000000400720c */ /* 0x000fe20003f26270 */
[----:B------:R-:W-:Y:S02]  /*30010*/  IMAD.MOV.U32 R13, RZ, RZ, R3 ;  /* 0x000000ffff0d7224 */ /* 0x000fe400078e0003 */
[----:B------:R-:W-:-:S10]  /*30020*/  IMAD.MOV.U32 R6, RZ, RZ, R14 ;  /* 0x000000ffff067224 */ /* 0x000fd400078e000e */
[----:B------:R-:W-:Y:S05]  /*30030*/  WARPSYNC.COLLECTIVE R15, `(.L_x_8407) ;  /* 0x000000000f087348 */ /* 0x000fea0003c00000 */
[----:B------:R0:W1:Y:S02]  /*30040*/  SHFL.IDX P6, R14, R13, R12, R11 ;  /* 0x0000000c0d0e7389 */ /* 0x00006400000c000b */
[----:B01----:R-:W-:Y:S01]  /*30050*/  ENDCOLLECTIVE ;  /* 0x000000000000791b */ /* 0x003fe20003800000 */
.L_x_8407:
[----:B------:R-:W-:Y:S01]  /*30060*/  ULDC.64 UR4, c[0x0][0x208] ;  /* 0x0000820000047ab9 */ /* 0x000fe20000000a00 */
[----:B------:R-:W-:Y:S01]  /*30070*/  MOV R13, R2 ;  /* 0x00000002000d7202 */ /* 0x000fe20000000f00 */
        /* <DEDUP_REMOVED lines=14> */
.L_x_8408:
[----:B------:R-:W-:-:S05]  /*30160*/  VIADD R4, R17, 0x50 ;  /* 0x0000005011047836 */ /* 0x000fca0000000000 */
[----:B------:R-:W-:Y:S01]  /*30170*/  ISETP.GE.AND P1, PT, R4, R0, PT ;  /* 0x000000000400720c */ /* 0x000fe20003f26270 */
[----:B------:R-:W-:Y:S02]  /*30180*/  IMAD.MOV.U32 R13, RZ, RZ, R3 ;  /* 0x000000ffff0d7224 */ /* 0x000fe400078e0003 */
[----:B------:R-:W-:-:S10]  /*30190*/  IMAD.MOV.U32 R6, RZ, RZ, R14 ;  /* 0x000000ffff067224 */ /* 0x000fd400078e000e */
[----:B------:R-:W-:Y:S05]  /*301a0*/  WARPSYNC.COLLECTIVE R15, `(.L_x_8409) ;  /* 0x000000000f087348 */ /* 0x000fea0003c00000 */
[----:B------:R0:W1:Y:S02]  /*301b0*/  SHFL.IDX P6, R14, R13, R12, R11 ;  /* 0x0000000c0d0e7389 */ /* 0x00006400000c000b */
[----:B01----:R-:W-:Y:S01]  /*301c0*/  ENDCOLLECTIVE ;  /* 0x000000000000791b */ /* 0x003fe20003800000 */
.L_x_8409:
        /* <DEDUP_REMOVED lines=16> */
.L_x_8410:
[----:B------:R-:W-:-:S05]  /*302d0*/  VIADD R5, R17, 0x60 ;  /* 0x0000006011057836 */ /* 0x000fca0000000000 */
[----:B------:R-:W-:Y:S01]  /*302e0*/  ISETP.GE.AND P1, PT, R5, R0, PT ;  /* 0x000000000500720c */ /* 0x000fe20003f26270 */
[----:B------:R-:W-:Y:S02]  /*302f0*/  IMAD.MOV.U32 R13, RZ, RZ, R3 ;  /* 0x000000ffff0d7224 */ /* 0x000fe400078e0003 */
[----:B------:R-:W-:-:S10]  /*30300*/  IMAD.MOV.U32 R6, RZ, RZ, R14 ;  /* 0x000000ffff067224 */ /* 0x000fd400078e000e */
[----:B------:R-:W-:Y:S05]  /*30310*/  WARPSYNC.COLLECTIVE R15, `(.L_x_8411) ;  /* 0x000000000f087348 */ /* 0x000fea0003c00000 */
[----:B------:R0:W1:Y:S02]  /*30320*/  SHFL.IDX P6, R14, R13, R12, R11 ;  /* 0x0000000c0d0e7389 */ /* 0x00006400000c000b */
[----:B01----:R-:W-:Y:S01]  /*30330*/  ENDCOLLECTIVE ;  /* 0x000000000000791b */ /* 0x003fe20003800000 */
.L_x_8411:
        /* <DEDUP_REMOVED lines=16> */
.L_x_8412:
[----:B------:R-:W-:Y:S02]  /*30440*/  IMAD.MOV.U32 R13, RZ, RZ, R3 ;  /* 0x000000ffff0d7224 */ /* 0x000fe400078e0003 */
[----:B------:R-:W-:-:S07]  /*30450*/  IMAD.MOV.U32 R4, RZ, RZ, R14 ;  /* 0x000000ffff047224 */ /* 0x000fce00078e000e */
[----:B------:R-:W-:Y:S05]  /*30460*/  WARPSYNC.COLLECTIVE R15, `(.L_x_8413) ;  /* 0x000000000f087348 */ /* 0x000fea0003c00000 */
[----:B------:R0:W1:Y:S02]  /*30470*/  SHFL.IDX P6, R14, R13, R12, R11 ;  /* 0x0000000c0d0e7389 */ /* 0x00006400000c000b */
[----:B01----:R-:W-:Y:S01]  /*30480*/  ENDCOLLECTIVE ;  /* 0x000000000000791b */ /* 0x003fe20003800000 */
.L_x_8413:
[----:B------:R-:W-:Y:S01]  /*30490*/  IMAD.MOV.U32 R3, RZ, RZ, R14 ;  /* 0x000000ffff037224 */ /* 0x000fe200078e000e */
[----:B------:R-:W-:Y:S06]  /*304a0*/  BRA `(.L_x_8414) ;  /* 0xffffff9800a47947 */ /* 0x000fec000383ffff */
.L_x_8243:
[----:B0-----:R-:W2:Y:S02]  /*304b0*/  LDL R2, [R1+0x4] ;  /* 0x0000040001027983 */ /* 0x001ea40000100800 */
[----:B--2---:R0:W1:Y:S02]  /*304c0*/  SYNCS.PHASECHK.TRANS64.TRYWAIT P0, [R2+URZ+0x2e820], R0 ;  /* 0x02e82000020075a7 */ /* 0x004064000800017f */
[----:B-1----:R-:W-:Y:S05]  /*304d0*/  @!P0 NANOSLEEP.SYNCS 0x989680 ;  /* 0x009896800000895d */ /* 0x002fea0003900000 */
[----:B------:R-:W1:Y:S02]  /*304e0*/  @!P0 SYNCS.PHASECHK.TRANS64 P0, [R2+URZ+0x2e820], R0 ;  /* 0x02e82000020085a7 */ /* 0x000e64000800007f */
[----:B-1----:R-:W-:Y:S05]  /*304f0*/  @!P0 BRA `(.L_x_8243) ;  /* 0xfffffffc00ec8947 */ /* 0x002fea000383ffff */
[----:B------:R-:W-:Y:S05]  /*30500*/  BRA `(.L_x_8415) ;  /* 0xffffff9c00087947 */ /* 0x000fea000383ffff */
.L_x_8249:
[----:B--2---:R2:W3:Y:S02]  /*30510*/  SYNCS.PHASECHK.TRANS64.TRYWAIT P0, [R6+URZ+0x2e880], R5 ;  /* 0x02e88005060075a7 */ /* 0x0044e4000800017f */
[----:B---3--:R-:W-:Y:S05]  /*30520*/  @!P0 NANOSLEEP.SYNCS 0x989680 ;  /* 0x009896800000895d */ /* 0x008fea0003900000 */
[----:B------:R-:W3:Y:S02]  /*30530*/  @!P0 SYNCS.PHASECHK.TRANS64 P0, [R6+URZ+0x2e880], R5 ;  /* 0x02e88005060085a7 */ /* 0x000ee4000800007f */
[----:B---3--:R-:W-:Y:S05]  /*30540*/  @!P0 BRA `(.L_x_8249) ;  /* 0xfffffffc00f08947 */ /* 0x008fea000383ffff */
[----:B------:R-:W-:Y:S05]  /*30550*/  BRA `(.L_x_8416) ;  /* 0xffffff9c00cc7947 */ /* 0x000fea000383ffff */
.L_x_8254:
[----:B-1----:R1:W3:Y:S02]  /*30560*/  SYNCS.PHASECHK.TRANS64.TRYWAIT P0, [R6+URZ+0x2e840], R5 ;  /* 0x02e84005060075a7 */ /* 0x0022e4000800017f */
[----:B---3--:R-:W-:Y:S05]  /*30570*/  @!P0 NANOSLEEP.SYNCS 0x989680 ;  /* 0x009896800000895d */ /* 0x008fea0003900000 */
[----:B------:R-:W3:Y:S02]  /*30580*/  @!P0 SYNCS.PHASECHK.TRANS64 P0, [R6+URZ+0x2e840], R5 ;  /* 0x02e84005060085a7 */ /* 0x000ee4000800007f */
[----:B---3--:R-:W-:Y:S05]  /*30590*/  @!P0 BRA `(.L_x_8254) ;  /* 0xfffffffc00f08947 */ /* 0x008fea000383ffff */
[----:B------:R-:W-:Y:S05]  /*305a0*/  BRA `(.L_x_8417) ;  /* 0xffffffa000547947 */ /* 0x000fea000383ffff */
.L_x_8260:
[----:B--2---:R2:W3:Y:S02]  /*305b0*/  SYNCS.PHASECHK.TRANS64.TRYWAIT P0, [R3+URZ+0x2e870], R4 ;  /* 0x02e87004030075a7 */ /* 0x0044e4000800017f */
[----:B---3--:R-:W-:Y:S05]  /*305c0*/  @!P0 NANOSLEEP.SYNCS 0x989680 ;  /* 0x009896800000895d */ /* 0x008fea0003900000 */
[----:B------:R-:W3:Y:S02]  /*305d0*/  @!P0 SYNCS.PHASECHK.TRANS64 P0, [R3+URZ+0x2e870], R4 ;  /* 0x02e87004030085a7 */ /* 0x000ee4000800007f */
[----:B---3--:R-:W-:Y:S05]  /*305e0*/  @!P0 BRA `(.L_x_8260) ;  /* 0xfffffffc00f08947 */ /* 0x008fea000383ffff */
[----:B------:R-:W-:Y:S05]  /*305f0*/  BRA `(.L_x_8418) ;  /* 0xffffffa000f87947 */ /* 0x000fea000383ffff */
.L_x_8262:
[----:B--2---:R2:W3:Y:S02]  /*30600*/  SYNCS.PHASECHK.TRANS64.TRYWAIT P0, [R3+URZ+0x2e860], R4 ;  /* 0x02e86004030075a7 */ /* 0x0044e4000800017f */
[----:B---3--:R-:W-:Y:S05]  /*30610*/  @!P0 NANOSLEEP.SYNCS 0x989680 ;  /* 0x009896800000895d */ /* 0x008fea0003900000 */
[----:B------:R-:W3:Y:S02]  /*30620*/  @!P0 SYNCS.PHASECHK.TRANS64 P0, [R3+URZ+0x2e860], R4 ;  /* 0x02e86004030085a7 */ /* 0x000ee4000800007f */
[----:B---3--:R-:W-:Y:S05]  /*30630*/  @!P0 BRA `(.L_x_8262) ;  /* 0xfffffffc00f08947 */ /* 0x008fea000383ffff */
[----:B------:R-:W-:Y:S05]  /*30640*/  BRA `(.L_x_8419) ;  /* 0xffffffa400007947 */ /* 0x000fea000383ffff */
.L_x_8269:
[----:B0-----:R0:W1:Y:S02]  /*30650*/  SYNCS.PHASECHK.TRANS64.TRYWAIT P1, [R0+URZ+0x2e870], R2 ;  /* 0x02e87002000075a7 */ /* 0x001064000802017f */
[----:B-1----:R-:W-:Y:S05]  /*30660*/  @!P1 NANOSLEEP.SYNCS 0x989680 ;  /* 0x009896800000995d */ /* 0x002fea0003900000 */
[----:B------:R-:W1:Y:S02]  /*30670*/  @!P1 SYNCS.PHASECHK.TRANS64 P1, [R0+URZ+0x2e870], R2 ;  /* 0x02e87002000095a7 */ /* 0x000e64000802007f */
[----:B-1----:R-:W-:Y:S05]  /*30680*/  @!P1 BRA `(.L_x_8269) ;  /* 0xfffffffc00f09947 */ /* 0x002fea000383ffff */
[----:B------:R-:W-:Y:S05]  /*30690*/  BRA `(.L_x_8420) ;  /* 0xffffffb0003c7947 */ /* 0x000fea000383ffff */
.L_x_8271:
[----:B0-----:R0:W1:Y:S02]  /*306a0*/  SYNCS.PHASECHK.TRANS64.TRYWAIT P1, [R0+URZ+0x2e860], R2 ;  /* 0x02e86002000075a7 */ /* 0x001064000802017f */
[----:B-1----:R-:W-:Y:S05]  /*306b0*/  @!P1 NANOSLEEP.SYNCS 0x989680 ;  /* 0x009896800000995d */ /* 0x002fea0003900000 */
[----:B------:R-:W1:Y:S02]  /*306c0*/  @!P1 SYNCS.PHASECHK.TRANS64 P1, [R0+URZ+0x2e860], R2 ;  /* 0x02e86002000095a7 */ /* 0x000e64000802007f */
[----:B-1----:R-:W-:Y:S05]  /*306d0*/  @!P1 BRA `(.L_x_8271) ;  /* 0xfffffffc00f09947 */ /* 0x002fea000383ffff */
[----:B------:R-:W-:Y:S05]  /*306e0*/  BRA `(.L_x_8421) ;  /* 0xffffffb000447947 */ /* 0x000fea000383ffff */
.L_x_8275:
        /* <DEDUP_REMOVED lines=8> */
.L_x_8423:
[----:B------:R-:W-:Y:S05]  /*30770*/  BSYNC B0 ;  /* 0x0000000000007941 */ /* 0x000fea0003800000 */
.L_x_8422:
        /* <DEDUP_REMOVED lines=9> */
.L_x_8424:
[----:B------:R-:W-:Y:S01]  /*30810*/  ULDC UR4, c[0x0][0xc3c] ;  /* 0x00030f0000047ab9 */ /* 0x000fe20000000800 */
[----:B------:R-:W-:Y:S01]  /*30820*/  ULDC.64 UR6, c[0x0][0x208] ;  /* 0x0000820000067ab9 */ /* 0x000fe20000000a00 */
        /* <DEDUP_REMOVED lines=17> */
.L_x_8425:
        /* <DEDUP_REMOVED lines=8> */
.L_x_8426:
        /* <DEDUP_REMOVED lines=8> */
.L_x_8427:
        /* <DEDUP_REMOVED lines=8> */
.L_x_8428:
        /* <DEDUP_REMOVED lines=8> */
.L_x_8429:
        /* <DEDUP_REMOVED lines=9> */
.L_x_8430:
[----:B------:R-:W-:Y:S01]  /*30bd0*/  IMAD.MOV.U32 R6, RZ, RZ, R14 ;  /* 0x000000ffff067224 */ /* 0x000fe200078e000e */
[----:B------:R-:W-:Y:S06]  /*30be0*/  BRA `(.L_x_8431) ;  /* 0xffffffb8006c7947 */ /* 0x000fec000383ffff */
.L_x_8280:
        /* <DEDUP_REMOVED lines=8> */
.L_x_8433:
[----:B------:R-:W-:Y:S05]  /*30c70*/  BSYNC B0 ;  /* 0x0000000000007941 */ /* 0x000fea0003800000 */
.L_x_8432:
        /* <DEDUP_REMOVED lines=10> */
.L_x_8434:
        /* <DEDUP_REMOVED lines=8> */
.L_x_8435:
        /* <DEDUP_REMOVED lines=8> */
.L_x_8436:
        /* <DEDUP_REMOVED lines=8> */
.L_x_8437:
        /* <DEDUP_REMOVED lines=9> */
.L_x_8438:
[----:B------:R-:W-:Y:S01]  /*30f30*/  IMAD.MOV.U32 R6, RZ, RZ, R14 ;  /* 0x000000ffff067224 */ /* 0x000fe200078e000e */
[----:B------:R-:W-:Y:S06]  /*30f40*/  BRA `(.L_x_8439) ;  /* 0xffffffb800387947 */ /* 0x000fec000383ffff */
.L_x_8282:
[----:B------:R-:W-:Y:S01]  /*30f50*/  BSSY B0, `(.L_x_8440) ;  /* 0x0000006000007945 */ /* 0x000fe20003800000 */
[----:B------:R-:W-:Y:S01]  /*30f60*/  PLOP3.LUT P6, PT, P6, PT, PT, 0x8, 0x0 ;  /* 0x000000000000781c */ /* 0x000fe200037ce170 */
[----:B------:R-:W-:-:S12]  /*30f70*/  IMAD.MOV.U32 R15, RZ, RZ, -0x1 ;  /* 0xffffffffff0f7424 */ /* 0x000fd800078e00ff */
[----:B0-----:R-:W-:Y:S05]  /*30f80*/  WARPSYNC.COLLECTIVE R15, `(.L_x_8441) ;  /* 0x000000000f087348 */ /* 0x001fea0003c00000 */
[----:B------:R-:W-:Y:S01]  /*30f90*/  VOTE.ANY R14, PT, P6 ;  /* 0x00000000000e7806 */ /* 0x000fe200030e0100 */
[----:B0-----:R-:W-:Y:S06]  /*30fa0*/  ENDCOLLECTIVE ;  /* 0x000000000000791b */ /* 0x001fec0003800000 */
.L_x_8441:
[----:B------:R-:W-:Y:S05]  /*30fb0*/  BSYNC B0 ;  /* 0x0000000000007941 */ /* 0x000fea0003800000 */
.L_x_8440:
        /* <DEDUP_REMOVED lines=9> */
.L_x_8442:
[----:B------:R-:W-:Y:S01]  /*31050*/  IMAD.MOV.U32 R17, RZ, RZ, R14 ;  /* 0x000000ffff117224 */ /* 0x000fe200078e000e */
[----:B------:R-:W-:Y:S06]  /*31060*/  BRA `(.L_x_8443) ;  /* 0xffffffb8002c7947 */ /* 0x000fec000383ffff */
.L_x_8284:
[----:B------:R-:W-:Y:S01]  /*31070*/  BSSY B0, `(.L_x_8444) ;  /* 0x0000007000007945 */ /* 0x000fe20003800000 */
[----:B------:R-:W-:Y:S01]  /*31080*/  MOV R13, R7 ;  /* 0x00000007000d7202 */ /* 0x000fe20000000f00 */
[----:B------:R-:W-:Y:S02]  /*31090*/  IMAD.MOV.U32 R11, RZ, RZ, 0x1f ;  /* 0x0000001fff0b7424 */ /* 0x000fe400078e00ff */
[----:B------:R-:W-:-:S07]  /*310a0*/  IMAD.MOV.U32 R15, RZ, RZ, -0x1 ;  /* 0xffffffffff0f7424 */ /* 0x000fce00078e00ff */
[----:B01----:R-:W-:Y:S05]  /*310b0*/  WARPSYNC.COLLECTIVE R15, `(.L_x_8445) ;  /* 0x000000000f087348 */ /* 0x003fea0003c00000 */
[----:B------:R2:W3:Y:S02]  /*310c0*/  SHFL.IDX P6, R14, R13, R12, R11 ;  /* 0x0000000c0d0e7389 */ /* 0x0004e400000c000b */
[----:B0123--:R-:W-:Y:S01]  /*310d0*/  ENDCOLLECTIVE ;  /* 0x000000000000791b */ /* 0x00ffe20003800000 */
.L_x_8445:
[----:B------:R-:W-:Y:S05]  /*310e0*/  BSYNC B0 ;  /* 0x0000000000007941 */ /* 0x000fea0003800000 */
.L_x_8444:
[----:B------:R-:W-:Y:S01]  /*310f0*/  IMAD.MOV.U32 R7, RZ, RZ, R14 ;  /* 0x000000ffff077224 */ /* 0x000fe200078e000e */
[----:B------:R-:W-:Y:S06]  /*31100*/  BRA `(.L_x_8446) ;  /* 0xffffffb800207947 */ /* 0x000fec000383ffff */
.L_x_8288:
[----:B0-----:R0:W1:Y:S02]  /*31110*/  SYNCS.PHASECHK.TRANS64.TRYWAIT P0, [R0+URZ+0x2e820], R3 ;  /* 0x02e82003000075a7 */ /* 0x001064000800017f */
[----:B-1----:R-:W-:Y:S05]  /*31120*/  @!P0 NANOSLEEP.SYNCS 0x989680 ;  /* 0x009896800000895d */ /* 0x002fea0003900000 */
[----:B------:R-:W1:Y:S02]  /*31130*/  @!P0 SYNCS.PHASECHK.TRANS64 P0, [R0+URZ+0x2e820], R3 ;  /* 0x02e82003000085a7 */ /* 0x000e64000800007f */
[----:B-1----:R-:W-:Y:S05]  /*31140*/  @!P0 BRA `(.L_x_8288) ;  /* 0xfffffffc00f08947 */ /* 0x002fea000383ffff */
[----:B------:R-:W-:Y:S05]  /*31150*/  BRA `(.L_x_8447) ;  /* 0xffffffbc00ac7947 */ /* 0x000fea000383ffff */
.L_x_8289:
        /* <DEDUP_REMOVED lines=11> */
.L_x_8449:
[----:B------:R-:W-:Y:S05]  /*31210*/  BSYNC B0 ;  /* 0x0000000000007941 */ /* 0x000fea0003800000 */
.L_x_8448:
[----:B------:R-:W-:Y:S05]  /*31220*/  BRA `(.L_x_8450) ;  /* 0xffffffbc00947947 */ /* 0x000fea000383ffff */
.L_x_8290:
[----:B------:R-:W-:Y:S01]  /*31230*/  BSSY B0, `(.L_x_8451) ;  /* 0x0000006000007945 */ /* 0x000fe20003800000 */
[----:B------:R-:W-:-:S07]  /*31240*/  IMAD.MOV.U32 R15, RZ, RZ, -0x1 ;  /* 0xffffffffff0f7424 */ /* 0x000fce00078e00ff */
[----:B01----:R-:W-:Y:S05]  /*31250*/  WARPSYNC.COLLECTIVE R15, `(.L_x_8452) ;  /* 0x000000000f0c7348 */ /* 0x003fea0003c00000 */
[----:B------:R-:W-:Y:S02]  /*31260*/  ELECT P6, UR62, PT ;  /* 0x00000000003e782f */ /* 0x000fe400038c0000 */
[----:B------:R-:W-:Y:S01]  /*31270*/  MOV R14, UR62 ;  /* 0x0000003e000e7c02 */ /* 0x000fe20008000f00 */
[----:B01----:R-:W-:Y:S10]  /*31280*/  ENDCOLLECTIVE ;  /* 0x000000000000791b */ /* 0x003ff40003800000 */
.L_x_8452:
[----:B------:R-:W-:Y:S05]  /*31290*/  BSYNC B0 ;  /* 0x0000000000007941 */ /* 0x000fea0003800000 */
.L_x_8451:
[----:B------:R-:W-:Y:S05]  /*312a0*/  BRA `(.L_x_8453) ;  /* 0xffffffbc00887947 */ /* 0x000fea000383ffff */
.L_x_8292:
[----:B0-----:R0:W1:Y:S02]  /*312b0*/  SYNCS.PHASECHK.TRANS64.TRYWAIT P1, [R6+URZ], R5 ;  /* 0x00000005060075a7 */ /* 0x001064000802017f */
[----:B-1----:R-:W-:Y:S05]  /*312c0*/  @!P1 NANOSLEEP.SYNCS 0x989680 ;  /* 0x009896800000995d */ /* 0x002fea0003900000 */
[----:B------:R-:W1:Y:S02]  /*312d0*/  @!P1 SYNCS.PHASECHK.TRANS64 P1, [R6+URZ], R5 ;  /* 0x00000005060095a7 */ /* 0x000e64000802007f */
[----:B-1----:R-:W-:Y:S05]  /*312e0*/  @!P1 BRA `(.L_x_8292) ;  /* 0xfffffffc00f09947 */ /* 0x002fea000383ffff */
[----:B------:R-:W-:Y:S05]  /*312f0*/  BRA `(.L_x_8454) ;  /* 0xffffffbc00cc7947 */ /* 0x000fea000383ffff */
.L_x_8293:
[----:B-1----:R1:W2:Y:S02]  /*31300*/  SYNCS.PHASECHK.TRANS64.TRYWAIT P1, [R7+URZ], R2 ;  /* 0x00000002070075a7 */ /* 0x0022a4000802017f */
[----:B--2---:R-:W-:Y:S05]  /*31310*/  @!P1 NANOSLEEP.SYNCS 0x989680 ;  /* 0x009896800000995d */ /* 0x004fea0003900000 */
[----:B------:R-:W2:Y:S02]  /*31320*/  @!P1 SYNCS.PHASECHK.TRANS64 P1, [R7+URZ], R2 ;  /* 0x00000002070095a7 */ /* 0x000ea4000802007f */
[----:B--2---:R-:W-:Y:S05]  /*31330*/  @!P1 BRA `(.L_x_8293) ;  /* 0xfffffffc00f09947 */ /* 0x004fea000383ffff */
[----:B------:R-:W-:Y:S05]  /*31340*/  BRA `(.L_x_8455) ;  /* 0xffffffbc00c07947 */ /* 0x000fea000383ffff */
.L_x_8295:
[----:B--2---:R2:W3:Y:S02]  /*31350*/  SYNCS.PHASECHK.TRANS64.TRYWAIT P1, [R4+URZ+0x2e860], R5 ;  /* 0x02e86005040075a7 */ /* 0x0044e4000802017f */
[----:B---3--:R-:W-:Y:S05]  /*31360*/  @!P1 NANOSLEEP.SYNCS 0x989680 ;  /* 0x009896800000995d */ /* 0x008fea0003900000 */
[----:B------:R-:W3:Y:S02]  /*31370*/  @!P1 SYNCS.PHASECHK.TRANS64 P1, [R4+URZ+0x2e860], R5 ;  /* 0x02e86005040095a7 */ /* 0x000ee4000802007f */
[----:B---3--:R-:W-:Y:S05]  /*31380*/  @!P1 BRA `(.L_x_8295) ;  /* 0xfffffffc00f09947 */ /* 0x008fea000383ffff */
[----:B------:R-:W-:Y:S05]  /*31390*/  BRA `(.L_x_8456) ;  /* 0xffffffbc00c47947 */ /* 0x000fea000383ffff */
.L_x_8297:
[----:B---3--:R3:W4:Y:S02]  /*313a0*/  SYNCS.PHASECHK.TRANS64.TRYWAIT P1, [R3+URZ+0x2e860], R2 ;  /* 0x02e86002030075a7 */ /* 0x008724000802017f */
[----:B----4-:R-:W-:Y:S05]  /*313b0*/  @!P1 NANOSLEEP.SYNCS 0x989680 ;  /* 0x009896800000995d */ /* 0x010fea0003900000 */
[----:B------:R-:W4:Y:S02]  /*313c0*/  @!P1 SYNCS.PHASECHK.TRANS64 P1, [R3+URZ+0x2e860], R2 ;  /* 0x02e86002030095a7 */ /* 0x000f24000802007f */
[----:B----4-:R-:W-:Y:S05]  /*313d0*/  @!P1 BRA `(.L_x_8297) ;  /* 0xfffffffc00f09947 */ /* 0x010fea000383ffff */
[----:B------:R-:W-:Y:S05]  /*313e0*/  BRA `(.L_x_8457) ;  /* 0xffffffbc00c47947 */ /* 0x000fea000383ffff */
.L_x_8299:
[----:B----4-:R4:W0:Y:S02]  /*313f0*/  SYNCS.PHASECHK.TRANS64.TRYWAIT P0, [R4+URZ+0x2e880], R5 ;  /* 0x02e88005040075a7 */ /* 0x010824000800017f */
[----:B0-----:R-:W-:Y:S05]  /*31400*/  @!P0 NANOSLEEP.SYNCS 0x989680 ;  /* 0x009896800000895d */ /* 0x001fea0003900000 */
[----:B------:R-:W0:Y:S02]  /*31410*/  @!P0 SYNCS.PHASECHK.TRANS64 P0, [R4+URZ+0x2e880], R5 ;  /* 0x02e88005040085a7 */ /* 0x000e24000800007f */
[----:B0-----:R-:W-:Y:S05]  /*31420*/  @!P0 BRA `(.L_x_8299) ;  /* 0xfffffffc00f08947 */ /* 0x001fea000383ffff */
[----:B------:R-:W-:Y:S05]  /*31430*/  BRA `(.L_x_8300) ;  /* 0xffffffbc00c07947 */ /* 0x000fea000383ffff */
.L_x_8458:
        /* <DEDUP_REMOVED lines=12> */
.L_x_12980:


//--------------------- .text._ZN7cutlass13device_kernelIN5flash11enable_sm90INS1_16FlashAttnFwdSm90INS1_25CollectiveMainloopFwdSm90ILi2EN4cute5tupleIJNS5_1CILi1EEES8_S8_EEENS6_IJNS7_ILi192EEENS7_ILi128EEENS7_ILi96EEEEEELi96ENS_12float_e4m3_tEfNS_4arch4Sm90ELb0ELb0ELb1ELb0ELb0ELb0ELb0ELb1ELb1ELb1ELb0ELb0EEENS1_21CollectiveEpilogueFwdINS6_IJSA_SC_SB_EEES9_NS_10bfloat16_tESG_Li384ELb0ELb1ELb0ELb1EEENS1_29StaticPersistentTileSchedulerILb0EEEEEEEEEvNT_6ParamsE --------------------------
	.section	.text._ZN7cutlass13device_kernelIN5flash11enable_sm90INS1_16FlashAttnFwdSm90INS1_25CollectiveMainloopFwdSm90ILi2EN4cute5tupleIJNS5_1CILi1EEES8_S8_EEENS6_IJNS7_ILi192EEENS7_ILi128EEENS7_ILi96EEEEEELi96ENS_12float_e4m3_tEfNS_4arch4Sm90ELb0ELb0ELb1ELb0ELb0ELb0ELb0ELb1ELb1ELb1ELb0ELb0EEENS1_21CollectiveEpilogueFwdINS6_IJSA_SC_SB_EEES9_NS_10bfloat16_tESG_Li384ELb0ELb1ELb0ELb1EEENS1_29StaticPersistentTileSchedulerILb0EEEEEEEEEvNT_6ParamsE,"ax",@progbits
	.align	128
.text._ZN7cutlass13device_kernelIN5flash11enable_sm90INS1_16FlashAttnFwdSm90INS1_25CollectiveMainloopFwdSm90ILi2EN4cute5tupleIJNS5_1CILi1EEES8_S8_EEENS6_IJNS7_ILi192EEENS7_ILi128EEENS7_ILi96EEEEEELi96ENS_12float_e4m3_tEfNS_4arch4Sm90ELb0ELb0ELb1ELb0ELb0ELb0ELb0ELb1ELb1ELb1ELb0ELb0EEENS1_21CollectiveEpilogueFwdINS6_IJSA_SC_SB_EEES9_NS_10bfloat16_tESG_Li384ELb0ELb1ELb0ELb1EEENS1_29StaticPersistentTileSchedulerILb0EEEEEEEEEvNT_6ParamsE:
        .type           _ZN7cutlass13device_kernelIN5flash11enable_sm90INS1_16FlashAttnFwdSm90INS1_25CollectiveMainloopFwdSm90ILi2EN4cute5tupleIJNS5_1CILi1EEES8_S8_EEENS6_IJNS7_ILi192EEENS7_ILi128EEENS7_ILi96EEEEEELi96ENS_12float_e4m3_tEfNS_4arch4Sm90ELb0ELb0ELb1ELb0ELb0ELb0ELb0ELb1ELb1ELb1ELb0ELb0EEENS1_21CollectiveEpilogueFwdINS6_IJSA_SC_SB_EEES9_NS_10bfloat16_tESG_Li384ELb0ELb1ELb0ELb1EEENS1_29StaticPersistentTileSchedulerILb0EEEEEEEEEvNT_6ParamsE,@function
        .size           _ZN7cutlass13device_kernelIN5flash11enable_sm90INS1_16FlashAttnFwdSm90INS1_25CollectiveMainloopFwdSm90ILi2EN4cute5tupleIJNS5_1CILi1EEES8_S8_EEENS6_IJNS7_ILi192EEENS7_ILi128EEENS7_ILi96EEEEEELi96ENS_12float_e4m3_tEfNS_4arch4Sm90ELb0ELb0ELb1ELb0ELb0ELb0ELb0ELb1ELb1ELb1ELb0ELb0EEENS1_21CollectiveEpilogueFwdINS6_IJSA_SC_SB_EEES9_NS_10bfloat16_tESG_Li384ELb0ELb1ELb0ELb1EEENS1_29StaticPersistentTileSchedulerILb0EEEEEEEEEvNT_6ParamsE,(.L_x_12981 - _ZN7cutlass13device_kernelIN5flash11enable_sm90INS1_16FlashAttnFwdSm90INS1_25CollectiveMainloopFwdSm90ILi2EN4cute5tupleIJNS5_1CILi1EEES8_S8_EEENS6_IJNS7_ILi192EEENS7_ILi128EEENS7_ILi96EEEEEELi96ENS_12float_e4m3_tEfNS_4arch4Sm90ELb0ELb0ELb1ELb0ELb0ELb0ELb0ELb1ELb1ELb1ELb0ELb0EEENS1_21CollectiveEpilogueFwdINS6_IJSA_SC_SB_EEES9_NS_10bfloat16_tESG_Li384ELb0ELb1ELb0ELb1EEENS1_29StaticPersistentTileSchedulerILb0EEEEEEEEEvNT_6ParamsE)
        .other          _ZN7cutlass13device_kernelIN5flash11enable_sm90INS1_16FlashAttnFwdSm90INS1_25CollectiveMainloopFwdSm90ILi2EN4cute5tupleIJNS5_1CILi1EEES8_S8_EEENS6_IJNS7_ILi192EEENS7_ILi128EEENS7_ILi96EEEEEELi96ENS_12float_e4m3_tEfNS_4arch4Sm90ELb0ELb0ELb1ELb0ELb0ELb0ELb0ELb1ELb1ELb1ELb0ELb0EEENS1_21CollectiveEpilogueFwdINS6_IJSA_SC_SB_EEES9_NS_10bfloat16_tESG_Li384ELb0ELb1ELb0ELb1EEENS1_29StaticPersistentTileSchedulerILb0EEEEEEEEEvNT_6ParamsE,@"STO_CUDA_ENTRY STV_DEFAULT"
_ZN7cutlass13device_kernelIN5flash11enable_sm90INS1_16FlashAttnFwdSm90INS1_25CollectiveMainloopFwdSm90ILi2EN4cute5tupleIJNS5_1CILi1EEES8_S8_EEENS6_IJNS7_ILi192EEENS7_ILi128EEENS7_ILi96EEEEEELi96ENS_12float_e4m3_tEfNS_4arch4Sm90ELb0ELb0ELb1ELb0ELb0ELb0ELb0ELb1ELb1ELb1ELb0ELb0EEENS1_21CollectiveEpilogueFwdINS6_IJSA_SC_SB_EEES9_NS_10bfloat16_tESG_Li384ELb0ELb1ELb0ELb1EEENS1_29StaticPersistentTileSchedulerILb0EEEEEEEEEvNT_6ParamsE:
[----:B------:R-:W0:Y:S02]  /*0000*/  LDC R1, c[0x0][0x28] ;  /* 0x00000a00ff017b82 */ /* 0x000e240000000800 */
[----:B0-----:R-:W-:Y:S01]  /*0010*/  VIADD R1, R1, 0xfffffff8 ;  /* 0xfffffff801017836 */ /* 0x001fe20000000000 */
[----:B------:R-:W0:Y:S01]  /*0020*/  S2R R3, SR_TID.X ;  /* 0x0000000000037919 */ /* 0x000e220000002100 */
[----:B------:R-:W-:Y:S01]  /*0030*/  ELECT P0, URZ, PT ;  /* 0x00000000003f782f */ /* 0x000fe20003800000 */
[----:B------:R-:W-:Y:S01]  /*0040*/  BSSY B0, `(.L_x_8459) ;  /* 0x000000e000007945 */ /* 0x000fe20003800000 */
[----:B0-----:R-:W-:-:S05]  /*0050*/  SHF.R.U32.HI R2, RZ, 0x5, R3 ;  /* 0x00000005ff027819 */ /* 0x001fca0000011603 */
[----:B------:R-:W0:Y:S02]  /*0060*/  SHFL.IDX PT, R0, R2, RZ, 0x1f ;  /* 0x00001fff02007589 */ /* 0x000e2400000e0000 */
[----:B0-----:R-:W-:Y:S02]  /*0070*/  ISETP.EQ.AND P0, PT, R0, RZ, P0 ;  /* 0x000000ff0000720c */ /* 0x001fe40000702270 */
[----:B------:R-:W-:-:S11]  /*0080*/  SHF.R.U32.HI R0, RZ, 0x7, R3 ;  /* 0x00000007ff007819 */ /* 0x000fd60000011603 */
        /* <DEDUP_REMOVED lines=9> */
.L_x_8460:
[----:B------:R-:W-:Y:S05]  /*0120*/  BSYNC B0 ;  /* 0x0000000000007941 */ /* 0x000fea0003800000 */
.L_x_8459:
        /* <DEDUP_REMOVED lines=41> */
.L_x_8461:
        /* <DEDUP_REMOVED lines=22> */
.L_x_8462:
        /* <DEDUP_REMOVED lines=18> */
.L_x_8463:
        /* <DEDUP_REMOVED lines=22> */
.L_x_8464:
        /* <DEDUP_REMOVED lines=22> */
.L_x_8465:
[----:B------:R-:W-:Y:S01]  /*0900*/  PLOP3.LUT P0, PT, PT, PT, UP0, 0x80, 0x0 ;  /* 0x000000000000781c */ /* 0x000fe20003f0f008 */
[----:B------:R-:W-:Y:S01]  /*0910*/  UMOV UR42, 0x1 ;  /* 0x00000001002a7882 */ /* 0x000fe20000000000 */
[----:B------:R-:W-:Y:S01]  /*0920*/  NOP ;  /* 0x0000000000007918 */ /* 0x000fe20000000000 */
[----:B------:R-:W-:Y:S01]  /*0930*/  USEL UR42, UR42, 0x2, !UP0 ;  /* 0x000000022a2a7887 */ /* 0x000fe2000c000000 */
[----:B------:R-:W-:Y:S01]  /*0940*/  ULDC.64 UR52, c[0x0][0x208] ;  /* 0x0000820000347ab9 */ /* 0x000fe20000000a00 */
[----:B012-4-:R-:W-:Y:S08]  /*0950*/  BAR.SYNC.DEFER_BLOCKING 0x0 ;  /* 0x0000000000007b1d */ /* 0x017ff00000010000 */
[----:B------:R-:W-:Y:S05]  /*0960*/  @!P0 BRA `(.L_x_8466) ;  /* 0x0000007400808947 */ /* 0x000fea0003800000 */
.L_x_8467:
[----:B------:R-:W-:-:S08]  /*0970*/  NOP ;  /* 0x0000000000007918 */ /* 0x000fd00000000000 */
[----:B------:R-:W0:Y:S02]  /*0980*/  USETMAXREG.TRY_ALLOC.CTAPOOL UP0, 0xa0 ;  /* 0x000000a0000079c8 */ /* 0x000e240008000600 */
[----:B0-----:R-:W-:-:S13]  /*0990*/  PLOP3.LUT P0, PT, PT, PT, UP0, 0x80, 0x0 ;  /* 0x000000000000781c */ /* 0x001fda0003f0f008 */
[----:B------:R-:W-:Y:S05]  /*09a0*/  @!P0 BRA `(.L_x_8467) ;  /* 0xfffffffc00f08947 */ /* 0x000fea000383ffff */
[----:B------:R-:W0:Y:S08]  /*09b0*/  S2UR UR45, SR_CTAID.X ;  /* 0x00000000002d79c3 */ /* 0x000e300000002500 */
[----:B------:R-:W-:Y:S08]  /*09c0*/  BAR.ARV 0x8, 0x200 ;  /* 0x0208000000007b1d */ /* 0x000ff00000002000 */
[----:B------:R-:W0:Y:S02]  /*09d0*/  LDC R0, c[0x0][0xc34] ;  /* 0x00030d00ff007b82 */ /* 0x000e240000000800 */
[----:B0-----:R-:W-:-:S13]  /*09e0*/  ISETP.LE.AND P0, PT, R0, UR45, PT ;  /* 0x0000002d00007c0c */ /* 0x001fda000bf03270 */
[----:B------:R-:W-:Y:S05]  /*09f0*/  @P0 EXIT ;  /* 0x000000000000094d */ /* 0x000fea0003800000 */
[----:B------:R-:W0:Y:S01]  /*0a00*/  S2R R2, SR_TID.X ;  /* 0x0000000000027919 */ /* 0x000e220000002100 */
[----:B------:R-:W-:Y:S01]  /*0a10*/  ULOP3.LUT UR39, UR42, 0x1, URZ, 0xfc, !UPT ;  /* 0x000000012a277892 */ /* 0x000fe2000f8efc3f */
[----:B------:R-:W-:Y:S01]  /*0a20*/  UMOV UR36, URZ ;  /* 0x0000003f00247c82 */ /* 0x000fe20008000000 */
[----:B------:R-:W-:Y:S01]  /*0a30*/  UMOV UR37, URZ ;  /* 0x0000003f00257c82 */ /* 0x000fe20008000000 */
[----:B------:R-:W-:Y:S01]  /*0a40*/  UMOV UR38, URZ ;  /* 0x0000003f00267c82 */ /* 0x000fe20008000000 */
[----:B0-----:R-:W-:-:S05]  /*0a50*/  VIADD R18, R2, 0xffffff80 ;  /* 0xffffff8002127836 */ /* 0x001fca0000000000 */
[----:B------:R-:W-:-:S04]  /*0a60*/  SHF.R.S32.HI R3, RZ, 0x1f, R18 ;  /* 0x0000001fff037819 */ /* 0x000fc80000011412 */
[CC--:B------:R-:W-:Y:S02]  /*0a70*/  LEA.HI R23, R3.reuse, R18.reuse, RZ, 0x7 ;  /* 0x0000001203177211 */ /* 0x0c0fe400078f38ff */
[-C--:B------:R-:W-:Y:S02]  /*0a80*/  LEA.HI R0, R3, R18.reuse, RZ, 0x4 ;  /* 0x0000001203007211 */ /* 0x080fe400078f20ff */
[----:B------:R-:W-:Y:S02]  /*0a90*/  LOP3.LUT R5, R23, 0xffffff80, RZ, 0xc0, !PT ;  /* 0xffffff8017057812 */ /* 0x000fe400078ec0ff */
[----:B------:R-:W-:Y:S02]  /*0aa0*/  LEA.HI R4, R3, R18, RZ, 0x5 ;  /* 0x0000001203047211 */ /* 0x000fe400078f28ff */
[----:B------:R-:W-:Y:S01]  /*0ab0*/  SHF.R.S32.HI R9, RZ, 0x4, R0 ;  /* 0x00000004ff097819 */ /* 0x000fe20000011400 */
[----:B------:R-:W-:Y:S01]  /*0ac0*/  IMAD.IADD R22, R18, 0x1, -R5 ;  /* 0x0000000112167824 */ /* 0x000fe200078e0a05 */
[----:B------:R-:W-:Y:S01]  /*0ad0*/  LOP3.LUT R7, R0, 0x7fffff0, RZ, 0xc0, !PT ;  /* 0x07fffff000077812 */ /* 0x000fe200078ec0ff */
[----:B------:R-:W-:Y:S01]  /*0ae0*/  IMAD.SHL.U32 R4, R4, 0x10, RZ ;  /* 0x0000001004047824 */ /* 0x000fe200078e00ff */
[----:B------:R-:W-:-:S02]  /*0af0*/  SHF.R.S32.HI R23, RZ, 0x7, R23 ;  /* 0x00000007ff177819 */ /* 0x000fc40000011417 */
[----:B------:R-:W-:Y:S01]  /*0b00*/  SHF.R.S32.HI R5, RZ, 0x1f, R22 ;  /* 0x0000001fff057819 */ /* 0x000fe20000011416 */
[----:B------:R-:W-:Y:S01]  /*0b10*/  IMAD.IADD R7, R18, 0x1, -R7 ;  /* 0x0000000112077824 */ /* 0x000fe200078e0a07 */
[----:B------:R-:W-:Y:S02]  /*0b20*/  LEA.HI R0, R0, R9, RZ, 0x1 ;  /* 0x0000000900007211 */ /* 0x000fe400078f08ff */
[----:B------:R-:W-:Y:S02]  /*0b30*/  LEA.HI R2, R5, R22, RZ, 0x2 ;  /* 0x0000001605027211 */ /* 0x000fe400078f10ff */
[----:B------:R-:W-:Y:S02]  /*0b40*/  LOP3.LUT R6, R4, 0xfffffe00, RZ, 0xc0, !PT ;  /* 0xfffffe0004067812 */ /* 0x000fe400078ec0ff */
[--C-:B------:R-:W-:Y:S02]  /*0b50*/  SHF.R.S32.HI R8, RZ, 0x2, R2.reuse ;  /* 0x00000002ff087819 */ /* 0x100fe40000011402 */
[----:B------:R-:W-:Y:S01]  /*0b60*/  SHF.R.S32.HI R11, RZ, 0x1f, R2 ;  /* 0x0000001fff0b7819 */ /* 0x000fe20000011402 */
[----:B------:R-:W-:Y:S01]  /*0b70*/  IMAD R7, R7, 0x20, R6 ;  /* 0x0000002007077824 */ /* 0x000fe200078e0206 */
[----:B------:R-:W-:Y:S01]  /*0b80*/  LOP3.LUT R4, R0, 0x1ffffffe, RZ, 0xc0, !PT ;  /* 0x1ffffffe00047812 */ /* 0x000fe200078ec0ff */
[----:B------:R-:W-:Y:S01]  /*0b90*/  IMAD.HI R0, R23, 0x55555556, RZ ;  /* 0x5555555617007827 */ /* 0x000fe200078e02ff */
[----:B------:R-:W-:-:S02]  /*0ba0*/  LEA.HI R11, R11, R8, RZ, 0x3 ;  /* 0x000000080b0b7211 */ /* 0x000fc400078f18ff */
[----:B------:R-:W-:Y:S01]  /*0bb0*/  LEA.HI R19, R3, R18, RZ, 0x2 ;  /* 0x0000001203137211 */ /* 0x000fe200078f10ff */
[----:B------:R-:W-:Y:S01]  /*0bc0*/  IMAD.IADD R4, R9, 0x1, -R4 ;  /* 0x0000000109047824 */ /* 0x000fe200078e0a04 */
[----:B------:R-:W-:Y:S02]  /*0bd0*/  LOP3.LUT R11, R11, 0xfffffff8, RZ, 0xc0, !PT ;  /* 0xfffffff80b0b7812 */ /* 0x000fe400078ec0ff */
[----:B------:R-:W-:Y:S01]  /*0be0*/  LEA.HI R5, R5, R22, RZ, 0x5 ;  /* 0x0000001605057211 */ /* 0x000fe200078f28ff */
[----:B------:R-:W-:Y:S01]  /*0bf0*/  IMAD R154, R4, 0x8, R7 ;  /* 0x00000008049a7824 */ /* 0x000fe200078e0207 */
[----:B------:R-:W-:Y:S01]  /*0c00*/  LEA.HI R0, R0, R0, RZ, 0x1 ;  /* 0x0000000000007211 */ /* 0x000fe200078f08ff */
[----:B------:R-:W-:Y:S01]  /*0c10*/  IMAD.IADD R8, R8, 0x1, -R11 ;  /* 0x0000000108087824 */ /* 0x000fe200078e0a0b */
[----:B------:R-:W-:Y:S02]  /*0c20*/  SHF.R.S32.HI R5, RZ, 0x5, R5 ;  /* 0x00000005ff057819 */ /* 0x000fe40000011405 */
[----:B------:R-:W-:Y:S01]  /*0c30*/  LOP3.LUT R9, R19, 0xfffffffc, RZ, 0xc0, !PT ;  /* 0xfffffffc13097812 */ /* 0x000fe200078ec0ff */
[----:B------:R-:W-:Y:S01]  /*0c40*/  IMAD R0, R0, -0x3, R23 ;  /* 0xfffffffd00007824 */ /* 0x000fe200078e0217 */
[----:B------:R-:W-:Y:S01]  /*0c50*/  LOP3.LUT R3, R2, 0x7ffffffc, RZ, 0xc0, !PT ;  /* 0x7ffffffc02037812 */ /* 0x000fe200078ec0ff */
[----:B------:R-:W-:Y:S01]  /*0c60*/  IMAD R5, R5, 0x10, R8 ;  /* 0x0000001005057824 */ /* 0x000fe200078e0208 */
[----:B------:R-:W-:Y:S01]  /*0c70*/  SHF.R.S32.HI R19, RZ, 0x2, R19 ;  /* 0x00000002ff137819 */ /* 0x000fe20000011413 */
[----:B------:R-:W-:-:S02]  /*0c80*/  IMAD.IADD R18, R18, 0x1, -R9 ;  /* 0x0000000112127824 */ /* 0x000fc400078e0a09 */
[----:B------:R-:W-:Y:S02]  /*0c90*/  IMAD.MOV.U32 R2, RZ, RZ, -0x2 ;  /* 0xfffffffeff027424 */ /* 0x000fe400078e00ff */
[----:B------:R-:W-:Y:S02]  /*0ca0*/  IMAD.IADD R3, R22, 0x1, -R3 ;  /* 0x0000000116037824 */ /* 0x000fe400078e0a03 */
[----:B------:R-:W-:Y:S01]  /*0cb0*/  IMAD R152, R0, 0x40, R5 ;  /* 0x0000004000987824 */ /* 0x000fe200078e0205 */
[C---:B------:R-:W-:Y:S01]  /*0cc0*/  LEA.HI R0, R18.reuse, R18, RZ, 0x1 ;  /* 0x0000001212007211 */ /* 0x040fe200078f08ff */
[----:B------:R-:W-:Y:S02]  /*0cd0*/  IMAD R155, R3, R2, 0x80 ;  /* 0x00000080039b7424 */ /* 0x000fe400078e0202 */
[----:B------:R-:W-:Y:S01]  /*0ce0*/  IMAD.SHL.U32 R2, R18, 0x8, RZ ;  /* 0x0000000812027824 */ /* 0x000fe200078e00ff */
[----:B------:R-:W-:-:S03]  /*0cf0*/  LOP3.LUT R3, R0, 0x1ffffffe, RZ, 0xc0, !PT ;  /* 0x1ffffffe00037812 */ /* 0x000fc600078ec0ff */
[C---:B------:R-:W-:Y:S02]  /*0d00*/  VIADD R17, R2.reuse, 0x20 ;  /* 0x0000002002117836 */ /* 0x040fe40000000000 */
[----:B------:R-:W-:Y:S02]  /*0d10*/  VIADD R16, R2, 0x40 ;  /* 0x0000004002107836 */ /* 0x000fe40000000000 */
[----:B------:R-:W-:Y:S01]  /*0d20*/  IMAD.IADD R3, R18, 0x1, -R3 ;  /* 0x0000000112037824 */ /* 0x000fe200078e0a03 */
[----:B------:R-:W-:Y:S02]  /*0d30*/  SHF.R.S32.HI R157, RZ, 0x1f, R17 ;  /* 0x0000001fff9d7819 */ /* 0x000fe40000011411 */
[----:B------:R-:W-:Y:S01]  /*0d40*/  SHF.R.S32.HI R156, RZ, 0x1f, R16 ;  /* 0x0000001fff9c7819 */ /* 0x000fe20000011410 */
[----:B------:R-:W-:-:S07]  /*0d50*/  IMAD R153, R3, 0x8, R152 ;  /* 0x0000000803997824 */ /* 0x000fce00078e0298 */
.L_x_8494:
[----:B0-----:R-:W0:Y:S01]  /*0d60*/  SHFL.IDX PT, R0, R23, RZ, 0x1f ;  /* 0x00001fff17007589 */ /* 0x001e2200000e0000 */
[----:B-1----:R-:W1:Y:S01]  /*0d70*/  S2UR UR40, SR_CgaCtaId ;  /* 0x00000000002879c3 */ /* 0x002e620000008800 */
[----:B------:R-:W-:Y:S01]  /*0d80*/  ULDC UR4, c[0x0][0xc38] ;  /* 0x00030e0000047ab9 */ /* 0x000fe20000000800 */
[----:B------:R-:W-:Y:S01]  /*0d90*/  ULDC.64 UR6, c[0x0][0x418] ;  /* 0x0001060000067ab9 */ /* 0x000fe20000000a00 */
[----:B------:R-:W-:Y:S02]  /*0da0*/  UISETP.NE.AND UP1, UPT, UR4, 0x1, UPT ;  /* 0x000000010400788c */ /* 0x000fe4000bf25270 */
[----:B------:R-:W-:Y:S01]  /*0db0*/  UISETP.NE.U32.AND UP0, UPT, UR6, URZ, UPT ;  /* 0x0000003f0600728c */ /* 0x000fe2000bf05070 */
[----:B------:R-:W-:Y:S01]  /*0dc0*/  ULDC UR4, c[0x0][0xc44] ;  /* 0x0003110000047ab9 */ /* 0x000fe20000000800 */
[----:B------:R-:W-:Y:S01]  /*0dd0*/  UMOV UR41, UR45 ;  /* 0x0000002d00297c82 */ /* 0x000fe20008000000 */
[----:B------:R-:W-:Y:S01]  /*0de0*/  UISETP.NE.AND UP2, UPT, UR4, 0x1, UPT ;  /* 0x000000010400788c */ /* 0x000fe2000bf45270 */
[----:B------:R-:W-:Y:S01]  /*0df0*/  UMOV UR43, 0x400 ;  /* 0x00000400002b7882 */ /* 0x000fe20000000000 */
[----:B------:R-:W-:-:S04]  /*0e00*/  UISETP.NE.AND.EX UP0, UPT, UR7, URZ, UPT, UP0 ;  /* 0x0000003f0700728c */ /* 0x000fc8000bf05300 */
[----:B------:R-:W-:Y:S01]  /*0e10*/  @UP1 ULDC UR4, c[0x0][0xc3c] ;  /* 0x00030f0000041ab9 */ /* 0x000fe20000000800 */
[----:B------:R-:W-:Y:S01]  /*0e20*/  @UP1 ULDC UR6, c[0x0][0xc40] ;  /* 0x0003100000061ab9 */ /* 0x000fe20000000800 */
[----:B------:R-:W-:Y:S01]  /*0e30*/  UIMAD.WIDE.U32 UR4, UR45, UR4, URZ ;  /* 0x000000042d0472a5 */ /* 0x000fe2000f8e003f */
[----:B------:R-:W-:-:S03]  /*0e40*/  ULDC UR47, c[0x0][0x424] ;  /* 0x00010900002f7ab9 */ /* 0x000fc60000000800 */
[----:B------:R-:W-:Y:S01]  /*0e50*/  @UP1 USHF.R.U32.HI UR41, URZ, UR6, UR5 ;  /* 0x000000063f291299 */ /* 0x000fe20008011605 */
[----:B------:R-:W-:Y:S01]  /*0e60*/  @UP2 ULDC.64 UR10, c[0x0][0xc48] ;  /* 0x00031200000a2ab9 */ /* 0x000fe20000000a00 */
[----:B0-----:R-:W-:Y:S01]  /*0e70*/  R2UR UR8, R0 ;  /* 0x00000000000872ca */ /* 0x001fe200000e0000 */
[----:B-1----:R-:W-:Y:S02]  /*0e80*/  ULEA UR43, UR40, UR43, 0x18 ;  /* 0x0000002b282b7291 */ /* 0x002fe4000f8ec03f */
[----:B------:R-:W-:Y:S02]  /*0e90*/  UIMAD.WIDE.U32 UR4, UR41, UR10, URZ ;  /* 0x0000000a290472a5 */ /* 0x000fe4000f8e003f */
[----:B------:R-:W-:Y:S02]  /*0ea0*/  UIADD3 UR9, UR43, 0xf000, URZ ;  /* 0x0000f0002b097890 */ /* 0x000fe4000fffe03f */
[----:B------:R-:W-:Y:S02]  /*0eb0*/  USEL UR47, UR47, 0x1, UP0 ;  /* 0x000000012f2f7887 */ /* 0x000fe40008000000 */
[----:B------:R-:W-:Y:S01]  /*0ec0*/  ULOP3.LUT UP0, URZ, UR9, 0x3ff, URZ, 0xc0, !UPT ;  /* 0x000003ff093f7892 */ /* 0x000fe2000f80c03f */
[----:B------:R-:W-:Y:S01]  /*0ed0*/  ULDC UR4, c[0x0][0x2f0] ;  /* 0x0000bc0000047ab9 */ /* 0x000fe20000000800 */
[----:B------:R-:W-:-:S02]  /*0ee0*/  UMOV UR44, UR41 ;  /* 0x00000029002c7c82 */ /* 0x000fc40008000000 */
[----:B------:R-:W-:Y:S02]  /*0ef0*/  UIMAD.WIDE UR6, UR8, 0x55555556, URZ ;  /* 0x55555556080678a5 */ /* 0x000fe4000f8e023f */
[----:B------:R-:W-:Y:S01]  /*0f00*/  UIMAD UR47, UR47, UR4, URZ ;  /* 0x000000042f2f72a4 */ /* 0x000fe2000f8e023f */
[----:B------:R-:W-:Y:S01]  /*0f10*/  PLOP3.LUT P0, PT, PT, PT, UP0, 0x80, 0x0 ;  /* 0x000000000000781c */ /* 0x000fe20003f0f008 */
[----:B------:R-:W-:Y:S02]  /*0f20*/  ULEA.HI UR7, UR7, UR7, URZ, 0x1 ;  /* 0x0000000707077291 */ /* 0x000fe4000f8f083f */
[----:B------:R-:W-:Y:S02]  /*0f30*/  UIADD3 UR4, UR47, 0x7f, URZ ;  /* 0x0000007f2f047890 */ /* 0x000fe4000fffe03f */
[----:B------:R-:W-:Y:S02]  /*0f40*/  UIMAD UR7, UR7, -0x3, UR8 ;  /* 0xfffffffd070778a4 */ /* 0x000fe4000f8e0208 */
[----:B------:R-:W-:-:S02]  /*0f50*/  @UP2 USHF.R.U32.HI UR44, URZ, UR11, UR5 ;  /* 0x0000000b3f2c2299 */ /* 0x000fc40008011605 */
[----:B------:R-:W-:Y:S02]  /*0f60*/  USHF.R.S32.HI UR5, URZ, 0x1f, UR4 ;  /* 0x0000001f3f057899 */ /* 0x000fe40008011404 */
[----:B------:R-:W-:Y:S02]  /*0f70*/  ULEA UR7, UR7, UR9, 0xb ;  /* 0x0000000907077291 */ /* 0x000fe4000f8e583f */
[----:B------:R-:W-:Y:S02]  /*0f80*/  ULEA.HI UR5, UR5, UR4, URZ, 0x7 ;  /* 0x0000000405057291 */ /* 0x000fe4000f8f383f */
[----:B------:R-:W-:Y:S02]  /*0f90*/  USHF.R.U32.HI UR7, URZ, 0x4, UR7 ;  /* 0x000000043f077899 */ /* 0x000fe40008011607 */
[----:B------:R-:W-:Y:S02]  /*0fa0*/  USHF.R.S32.HI UR46, URZ, 0x7, UR5 ;  /* 0x000000073f2e7899 */ /* 0x000fe40008011405 */
[----:B------:R-:W-:Y:S01]  /*0fb0*/  ULOP3.LUT UR48, UR7, 0x3fff, URZ, 0xc0, !UPT ;  /* 0x00003fff07307892 */ /* 0x000fe2000f8ec03f */
        /* <DEDUP_REMOVED lines=17> */
.L_x_8468:
        /* <DEDUP_REMOVED lines=13> */
[----:B------:R-:W-:Y:S02]  /*11a0*/  @UP0 UIADD3 UR16, -UR44, URZ, URZ ;  /* 0x0000003f2c100290 */ /* 0x000fe4000fffe13f */
[----:B------:R-:W-:Y:S01]  /*11b0*/  @UP1 UIADD3 UR20, -UR44, URZ, URZ ;  /* 0x0000003f2c141290 */ /* 0x000fe2000fffe13f */
[----:B------:R-:W-:Y:S01]  /*11c0*/  @UP1 ULDC.64 UR14, c[0x0][0x9b8] ;  /* 0x00026e00000e1ab9 */ /* 0x000fe20000000a00 */
[----:B------:R-:W-:Y:S02]  /*11d0*/  @UP0 UIMAD.WIDE.U32 UR10, UR44, UR12, URZ ;  /* 0x0000000c2c0a02a5 */ /* 0x000fe4000f8e003f */
[----:B------:R-:W-:Y:S01]  /*11e0*/  @UP0 UIMAD UR8, UR8, UR12, URZ ;  /* 0x0000000c080802a4 */ /* 0x000fe2000f8e023f */
[----:B------:R-:W-:Y:S01]  /*11f0*/  @UP0 ULDC UR17, c[0x0][0xc44] ;  /* 0x0003110000110ab9 */ /* 0x000fe20000000800 */
[----:B------:R-:W-:Y:S01]  /*1200*/  @UP1 ULDC UR21, c[0x0][0xc44] ;  /* 0x0003110000151ab9 */ /* 0x000fe20000000800 */
[----:B------:R-:W-:-:S02]  /*1210*/  @UP1 UIMAD UR12, UR9, UR14, URZ ;  /* 0x0000000e090c12a4 */ /* 0x000fc4000f8e023f */
[----:B------:R-:W-:Y:S02]  /*1220*/  @UP0 UIMAD UR16, UR17, UR16, UR41 ;  /* 0x00000010111002a4 */ /* 0x000fe4000f8e0229 */
[----:B------:R-:W-:Y:S02]  /*1230*/  @UP1 UIMAD UR20, UR21, UR20, UR41 ;  /* 0x00000014151412a4 */ /* 0x000fe4000f8e0229 */
[----:B------:R-:W-:Y:S02]  /*1240*/  @UP0 UIMAD UR18, UR44, UR13, UR8 ;  /* 0x0000000d2c1202a4 */ /* 0x000fe4000f8e0208 */
[----:B------:R-:W-:Y:S02]  /*1250*/  @UP0 USHF.R.S32.HI UR17, URZ, 0x1f, UR16 ;  /* 0x0000001f3f110899 */ /* 0x000fe40008011410 */
[----:B------:R-:W-:Y:S02]  /*1260*/  @UP1 USHF.R.S32.HI UR21, URZ, 0x1f, UR20 ;  /* 0x0000001f3f151899 */ /* 0x000fe40008011414 */
[----:B------:R-:W-:-:S02]  /*1270*/  @UP1 UIMAD.WIDE.U32 UR8, UR44, UR14, URZ ;  /* 0x0000000e2c0812a5 */ /* 0x000fc4000f8e003f */
[----:B------:R-:W-:Y:S02]  /*1280*/  @UP1 UIMAD UR19, UR44, UR15, UR12 ;  /* 0x0000000f2c1312a4 */ /* 0x000fe4000f8e020c */
[----:B------:R-:W-:Y:S01]  /*1290*/  @UP0 UIADD3 UR11, UR11, UR18, URZ ;  /* 0x000000120b0b0290 */ /* 0x000fe2000fffe03f */
[----:B------:R-:W-:Y:S01]  /*12a0*/  @UP0 ULDC.64 UR14, c[0x0][0x9b0] ;  /* 0x00026c00000e0ab9 */ /* 0x000fe20000000a00 */
[----:B------:R-:W-:Y:S01]  /*12b0*/  @UP1 ULDC.64 UR12, c[0x0][0x9c0] ;  /* 0x00027000000c1ab9 */ /* 0x000fe20000000a00 */
[----:B------:R-:W-:Y:S02]  /*12c0*/  @UP0 UIMAD UR17, UR17, UR14, URZ ;  /* 0x0000000e111102a4 */ /* 0x000fe4000f8e023f */
[----:B------:R-:W-:Y:S02]  /*12d0*/  @UP1 UIMAD UR18, UR21, UR12, URZ ;  /* 0x0000000c151212a4 */ /* 0x000fe4000f8e023f */
[----:B------:R-:W-:Y:S02]  /*12e0*/  @UP1 UIADD3 UR9, UR9, UR19, URZ ;  /* 0x0000001309091290 */ /* 0x000fe4000fffe03f */
[----:B------:R-:W-:-:S02]  /*12f0*/  @UP0 UIMAD UR17, UR16, UR15, UR17 ;  /* 0x0000000f101102a4 */ /* 0x000fc4000f8e0211 */
[----:B------:R-:W-:Y:S02]  /*1300*/  @UP1 UIMAD UR18, UR20, UR13, UR18 ;  /* 0x0000000d141212a4 */ /* 0x000fe4000f8e0212 */
[----:B------:R-:W-:Y:S02]  /*1310*/  @UP0 UIMAD.WIDE.U32 UR14, UR16, UR14, UR10 ;  /* 0x0000000e100e02a5 */ /* 0x000fe4000f8e000a */
[----:B------:R-:W-:Y:S02]  /*1320*/  @UP1 UIMAD.WIDE.U32 UR12, UR20, UR12, UR8 ;  /* 0x0000000c140c12a5 */ /* 0x000fe4000f8e0008 */
[----:B------:R-:W-:Y:S02]  /*1330*/  @UP0 UIADD3 UR9, UR15, UR17, URZ ;  /* 0x000000110f090290 */ /* 0x000fe4000fffe03f */
[----:B------:R-:W-:Y:S02]  /*1340*/  @UP0 ULEA UR6, UP2, UR14, UR6, 0x2 ;  /* 0x000000060e060291 */ /* 0x000fe4000f84103f */
[----:B------:R-:W-:-:S02]  /*1350*/  @UP1 UIADD3 UR8, UR13, UR18, URZ ;  /* 0x000000120d081290 */ /* 0x000fc4000fffe03f */
[----:B------:R-:W-:Y:S02]  /*1360*/  @UP1 ULEA UR4, UP3, UR12, UR4, 0x2 ;  /* 0x000000040c041291 */ /* 0x000fe4000f86103f */
[----:B------:R-:W-:Y:S01]  /*1370*/  @UP0 ULEA.HI.X UR7, UR14, UR7, UR9, 0x2, UP2 ;  /* 0x000000070e070291 */ /* 0x000fe200090f1409 */
[----:B------:R-:W-:Y:S01]  /*1380*/  IMAD.U32 R4, RZ, RZ, UR6 ;  /* 0x00000006ff047e24 */ /* 0x000fe2000f8e00ff */
[----:B------:R-:W-:Y:S02]  /*1390*/  @UP1 ULEA.HI.X UR5, UR12, UR5, UR8, 0x2, UP3 ;  /* 0x000000050c051291 */ /* 0x000fe400098f1408 */
[----:B------:R-:W-:Y:S02]  /*13a0*/  IMAD.U32 R6, RZ, RZ, UR4 ;  /* 0x00000004ff067e24 */ /* 0x000fe4000f8e00ff */
        /* <DEDUP_REMOVED lines=14> */
.L_x_8558:
[----:B------:R-:W-:Y:S05]  /*1490*/  @!P0 BRA `(.L_x_8470) ;  /* 0x0000000000048947 */ /* 0x000fea0003800000 */
[----:B------:R-:W-:Y:S01]  /*14a0*/  BPT.TRAP 0x1 ;  /* 0x000000040000795c */ /* 0x000fe20000300000 */
.L_x_8470:
[----:B0-----:R-:W-:Y:S02]  /*14b0*/  IMAD.U32 R3, RZ, RZ, UR38 ;  /* 0x00000026ff037e24 */ /* 0x001fe4000f8e00ff */
[----:B------:R-:W-:-:S03]  /*14c0*/  IMAD.U32 R4, RZ, RZ, UR37 ;  /* 0x00000025ff047e24 */ /* 0x000fc6000f8e00ff */
[----:B------:R-:W-:Y:S02]  /*14d0*/  LEA R3, R3, UR43, 0x3 ;  /* 0x0000002b03037c11 */ /* 0x000fe4000f8e18ff */
[----:B------:R-:W-:-:S04]  /*14e0*/  SHF.L.U32 R4, R4, 0x1f, RZ ;  /* 0x0000001f04047819 */ /* 0x000fc800000006ff */
[----:B------:R0:W1:Y:S01]  /*14f0*/  SYNCS.PHASECHK.TRANS64.TRYWAIT P1, [R3+URZ+0x19c30], R4 ;  /* 0x019c3004030075a7 */ /* 0x000062000802017f */
[----:B------:R-:W-:Y:S05]  /*1500*/  @!P0 BRA `(.L_x_8471) ;  /* 0x0000000000048947 */ /* 0x000fea0003800000 */
[----:B------:R-:W-:Y:S01]  /*1510*/  BPT.TRAP 0x1 ;  /* 0x000000040000795c */ /* 0x000fe20000300000 */
.L_x_8471:
[----:B------:R-:W2:Y:S01]  /*1520*/  S2R R5, SR_TID.X ;  /* 0x0000000000057919 */ /* 0x000ea20000002100 */
[----:B------:R-:W-:Y:S01]  /*1530*/  IMAD.MOV.U32 R135, RZ, RZ, RZ ;  /* 0x000000ffff877224 */ /* 0x000fe200078e00ff */
[----:B--2---:R-:W-:Y:S01]  /*1540*/  LOP3.LUT P2, RZ, R5, 0x7f, RZ, 0xc0, !PT ;  /* 0x0000007f05ff7812 */ /* 0x004fe2000784c0ff */
[----:B-1----:R-:W-:-:S12]  /*1550*/  @P1 BRA `(.L_x_8472) ;  /* 0x0000000000081947 */ /* 0x002fd80003800000 */
[----:B------:R-:W1:Y:S02]  /*1560*/  SYNCS.PHASECHK.TRANS64.TRYWAIT P1, [R3+URZ+0x19c30], R4 ;  /* 0x019c3004030075a7 */ /* 0x000e64000802017f */
[----:B-1----:R-:W-:Y:S05]  /*1570*/  @!P1 BRA `(.L_x_8473) ;  /* 0x000000a000509947 */ /* 0x002fea0003800000 */
.L_x_8472:
        /* <DEDUP_REMOVED lines=17> */
[----:B------:R-:W-:Y:S01]  /*1690*/  UIMAD UR14, UR38, 0x300, UR16 ;  /* 0x00000300260e78a4 */ /* 0x000fe2000f8e0210 */
[--C-:B------:R-:W-:Y:S01]  /*16a0*/  IMAD.MOV.U32 R130, RZ, RZ, R135.reuse ;  /* 0x000000ffff827224 */ /* 0x100fe200078e0087 */
[----:B------:R-:W-:Y:S01]  /*16b0*/  UIADD3 UR8, UR12, 0x300, URZ ;  /* 0x000003000c087890 */ /* 0x000fe2000fffe03f */
[--C-:B------:R-:W-:Y:S01]  /*16c0*/  IMAD.MOV.U32 R129, RZ, RZ, R135.reuse ;  /* 0x000000ffff817224 */ /* 0x100fe200078e0087 */
[----:B------:R-:W-:Y:S01]  /*16d0*/  UIADD3 UR6, UR14, 0x100, URZ ;  /* 0x000001000e067890 */ /* 0x000fe2000fffe03f */
[--C-:B------:R-:W-:Y:S01]  /*16e0*/  IMAD.MOV.U32 R128, RZ, RZ, R135.reuse ;  /* 0x000000ffff807224 */ /* 0x100fe200078e0087 */
[----:B------:R-:W-:Y:S01]  /*16f0*/  UIADD3 UR10, UR14, 0x200, URZ ;  /* 0x000002000e0a7890 */ /* 0x000fe2000fffe03f */
[-C--:B------:R-:W-:Y:S01]  /*1700*/  MOV R127, R135.reuse ;  /* 0x00000087007f7202 */ /* 0x080fe20000000f00 */
[----:B------:R-:W-:Y:S01]  /*1710*/  UMOV UR9, 0xc0000010 ;  /* 0xc000001000097882 */ /* 0x000fe20000000000 */
[----:B------:R-:W-:Y:S01]  /*1720*/  QGMMA.64x128x32.F32.E4M3.E4M3 R24, gdesc[UR12], RZ, !UPT, gsb0 ;  /* 0x01e000000c1879f3 */ /* 0x000fe2000c0008ff */
[----:B------:R-:W-:Y:S01]  /*1730*/  UMOV UR11, 0xc0000010 ;  /* 0xc0000010000b7882 */ /* 0x000fe20000000000 */
[----:B------:R-:W-:Y:S01]  /*1740*/  UISETP.GE.AND UP0, UPT, UR47, 0x81, UPT ;  /* 0x000000812f00788c */ /* 0x000fe2000bf06270 */
        /* <DEDUP_REMOVED lines=41> */
[----:B------:R-:W-:Y:S02]  /*19e0*/  WARPGROUP.DEPBAR.LE gsb0, 0x0 ;  /* 0x00008000000079c5 */ /* 0x000fe40000010000 */
        /* <DEDUP_REMOVED lines=8> */
[----:B------:R-:W-:Y:S01]  /*1a70*/  FMUL.FTZ R27, R0, R38 ;  /* 0x00000026001b7220 */ /* 0x000fe20000410000 */
[----:B------:R-:W-:-:S02]  /*1a80*/  VIADD R37, R155, UR47 ;  /* 0x0000002f9b257c36 */ /* 0x000fc40008000000 */
[C---:B01----:R-:W-:Y:S01]  /*1a90*/  FMUL.FTZ R4, R0.reuse, R26 ;  /* 0x0000001a00047220 */ /* 0x043fe20000410000 */
[----:B------:R-:W-:Y:S02]  /*1aa0*/  IMAD.U32 R38, RZ, RZ, UR46 ;  /* 0x0000002eff267e24 */ /* 0x000fe4000f8e00ff */
[C---:B------:R-:W-:Y:S01]  /*1ab0*/  FMUL.FTZ R15, R0.reuse, R36 ;  /* 0x00000024000f7220 */ /* 0x040fe20000410000 */
[----:B------:R-:W-:Y:S01]  /*1ac0*/  FMUL.FTZ R11, R0, R32 ;  /* 0x00000020000b7220 */ /* 0x000fe20000410000 */
[----:B------:R-:W0:Y:S01]  /*1ad0*/  MUFU.TANH R6, R6 ;  /* 0x0000000600067308 */ /* 0x000e220000002400 */
[----:B------:R-:W-:Y:S02]  /*1ae0*/  IMAD R37, R38, -0x80, R37 ;  /* 0xffffff8026257824 */ /* 0x000fe400078e0225 */
[C---:B------:R-:W-:Y:S01]  /*1af0*/  FMUL.FTZ R10, R0.reuse, R33 ;  /* 0x00000021000a7220 */ /* 0x040fe20000410000 */
[C---:B------:R-:W-:Y:S01]  /*1b00*/  FMUL.FTZ R26, R0.reuse, R39 ;  /* 0x00000027001a7220 */ /* 0x040fe20000410000 */
[C---:B------:R-:W-:Y:S01]  /*1b10*/  FMUL.FTZ R12, R0.reuse, R31 ;  /* 0x0000001f000c7220 */ /* 0x040fe20000410000 */
[C---:B------:R-:W-:Y:S01]  /*1b20*/  FMUL.FTZ R20, R0.reuse, R35 ;  /* 0x0000002300147220 */ /* 0x040fe20000410000 */
[C---:B------:R-:W-:Y:S01]  /*1b30*/  ISETP.GT.AND P4, PT, R37.reuse, RZ, PT ;  /* 0x000000ff2500720c */ /* 0x040fe20003f84270 */
[C---:B------:R-:W-:Y:S01]  /*1b40*/  FMUL.FTZ R24, R0.reuse, R40 ;  /* 0x0000002800187220 */ /* 0x040fe20000410000 */
[----:B------:R-:W1:Y:S01]  /*1b50*/  MUFU.TANH R7, R7 ;  /* 0x0000000700077308 */ /* 0x000e620000002400 */
[C---:B------:R-:W-:Y:S01]  /*1b60*/  ISETP.GT.AND P5, PT, R37.reuse, 0x1, PT ;  /* 0x000000012500780c */ /* 0x040fe20003fa4270 */
[C---:B------:R-:W-:Y:S01]  /*1b70*/  FMUL.FTZ R21, R0.reuse, R34 ;  /* 0x0000002200157220 */ /* 0x040fe20000410000 */
[----:B------:R-:W-:Y:S01]  /*1b80*/  ISETP.GT.AND P1, PT, R37, 0x8, PT ;  /* 0x000000082500780c */ /* 0x000fe20003f24270 */
[C---:B------:R-:W-:Y:S01]  /*1b90*/  FMUL.FTZ R28, R0.reuse, R45 ;  /* 0x0000002d001c7220 */ /* 0x040fe20000410000 */
[----:B---3--:R-:W-:Y:S01]  /*1ba0*/  FSEL R38, R5, -INF , P4 ;  /* 0xff80000005267808 */ /* 0x008fe20002000000 */
[----:B------:R-:W-:Y:S01]  /*1bb0*/  FMUL.FTZ R25, R0, R41 ;  /* 0x0000002900197220 */ /* 0x000fe20000410000 */
[C---:B------:R-:W-:Y:S01]  /*1bc0*/  ISETP.GT.AND P2, PT, R37.reuse, 0x9, PT ;  /* 0x000000092500780c */ /* 0x040fe20003f44270 */
[----:B------:R-:W3:Y:S01]  /*1bd0*/  MUFU.TANH R13, R13 ;  /* 0x0000000d000d7308 */ /* 0x000ee20000002400 */
[----:B0-----:R-:W-:Y:S01]  /*1be0*/  FSEL R39, R6, -INF , P5 ;  /* 0xff80000006277808 */ /* 0x001fe20002800000 */
[C---:B------:R-:W-:Y:S01]  /*1bf0*/  FMUL.FTZ R29, R0.reuse, R44 ;  /* 0x0000002c001d7220 */ /* 0x040fe20000410000 */
[----:B------:R-:W-:Y:S01]  /*1c00*/  ISETP.GT.AND P3, PT, R37, 0x10, PT ;  /* 0x000000102500780c */ /* 0x000fe20003f64270 */
[C---:B------:R-:W-:Y:S01]  /*1c10*/  FMUL.FTZ R30, R0.reuse, R42 ;  /* 0x0000002a001e7220 */ /* 0x040fe20000410000 */
[C---:B------:R-:W-:Y:S01]  /*1c20*/  FMUL.FTZ R31, R0.reuse, R43 ;  /* 0x0000002b001f7220 */ /* 0x040fe20000410000 */
[C---:B------:R-:W-:Y:S01]  /*1c30*/  FMUL.FTZ R32, R0.reuse, R48 ;  /* 0x0000003000207220 */ /* 0x040fe20000410000 */
[C---:B------:R-:W-:Y:S01]  /*1c40*/  FMUL.FTZ R89, R0.reuse, R50 ;  /* 0x0000003200597220 */ /* 0x040fe20000410000 */
[----:B------:R-:W0:Y:S01]  /*1c50*/  MUFU.TANH R9, R9 ;  /* 0x0000000900097308 */ /* 0x000e220000002400 */
[----:B-1----:R-:W-:Y:S01]  /*1c60*/  FSEL R40, R7, -INF , P1 ;  /* 0xff80000007287808 */ /* 0x002fe20000800000 */
[C---:B------:R-:W-:Y:S01]  /*1c70*/  FMUL.FTZ R50, R0.reuse, R51 ;  /* 0x0000003300327220 */ /* 0x040fe20000410000 */
[C---:B------:R-:W-:Y:S01]  /*1c80*/  FMUL.FTZ R33, R0.reuse, R49 ;  /* 0x0000003100217220 */ /* 0x040fe20000410000 */
[C---:B------:R-:W-:Y:S01]  /*1c90*/  FMUL.FTZ R88, R0.reuse, R46 ;  /* 0x0000002e00587220 */ /* 0x040fe20000410000 */
[C---:B------:R-:W-:Y:S01]  /*1ca0*/  FMUL.FTZ R36, R0.reuse, R52 ;  /* 0x0000003400247220 */ /* 0x040fe20000410000 */
[C---:B------:R-:W-:Y:S01]  /*1cb0*/  FMUL.FTZ R34, R0.reuse, R47 ;  /* 0x0000002f00227220 */ /* 0x040fe20000410000 */
[C---:B------:R-:W-:Y:S01]  /*1cc0*/  FMUL.FTZ R90, R0.reuse, R54 ;  /* 0x00000036005a7220 */ /* 0x040fe20000410000 */
[----:B------:R-:W1:Y:S01]  /*1cd0*/  MUFU.TANH R14, R14 ;  /* 0x0000000e000e7308 */ /* 0x000e620000002400 */
[----:B---3--:R-:W-:Y:S01]  /*1ce0*/  FSEL R6, R13, -INF , P1 ;  /* 0xff8000000d067808 */ /* 0x008fe20000800000 */
[C---:B------:R-:W-:Y:S01]  /*1cf0*/  FMUL.FTZ R54, R0.reuse, R55 ;  /* 0x0000003700367220 */ /* 0x040fe20000410000 */
[----:B------:R-:W-:Y:S01]  /*1d00*/  ISETP.GT.AND P1, PT, R37, 0x19, PT ;  /* 0x000000192500780c */ /* 0x000fe20003f24270 */
[----:B------:R-:W-:Y:S01]  /*1d10*/  FMUL.FTZ R35, R0, R53 ;  /* 0x0000003500237220 */ /* 0x000fe20000410000 */
[----:B------:R-:W-:Y:S01]  /*1d20*/  FMNMX.FTZ R13, R38, R39, !PT ;  /* 0x00000027260d7209 */ /* 0x000fe20007810000 */
[C---:B------:R-:W-:Y:S01]  /*1d30*/  FMUL.FTZ R51, R0.reuse, R56 ;  /* 0x0000003800337220 */ /* 0x040fe20000410000 */
[C---:B------:R-:W-:Y:S01]  /*1d40*/  FMUL.FTZ R49, R0.reuse, R57 ;  /* 0x0000003900317220 */ /* 0x040fe20000410000 */
[----:B------:R-:W3:Y:S01]  /*1d50*/  MUFU.TANH R8, R8 ;  /* 0x0000000800087308 */ /* 0x000ee20000002400 */
[----:B0-----:R-:W-:Y:S01]  /*1d60*/  FSEL R5, R9, -INF , P5 ;  /* 0xff80000009057808 */ /* 0x001fe20002800000 */
[C---:B------:R-:W-:Y:S01]  /*1d70*/  FMUL.FTZ R55, R0.reuse, R60 ;  /* 0x0000003c00377220 */ /* 0x040fe20000410000 */
[C---:B------:R-:W-:Y:S01]  /*1d80*/  ISETP.GT.AND P5, PT, R37.reuse, 0x18, PT ;  /* 0x000000182500780c */ /* 0x040fe20003fa4270 */
[C---:B------:R-:W-:Y:S01]  /*1d90*/  FMUL.FTZ R52, R0.reuse, R61 ;  /* 0x0000003d00347220 */ /* 0x040fe20000410000 */
[C---:B------:R-:W-:Y:S01]  /*1da0*/  FMUL.FTZ R61, R0.reuse, R63 ;  /* 0x0000003f003d7220 */ /* 0x040fe20000410000 */
[C---:B------:R-:W-:Y:S01]  /*1db0*/  FMUL.FTZ R91, R0.reuse, R58 ;  /* 0x0000003a005b7220 */ /* 0x040fe20000410000 */
[----:B------:R-:W-:Y:S01]  /*1dc0*/  FMUL.FTZ R57, R0, R59 ;  /* 0x0000003b00397220 */ /* 0x000fe20000410000 */
[----:B------:R-:W0:Y:S01]  /*1dd0*/  MUFU.TANH R4, R4 ;  /* 0x0000000400047308 */ /* 0x000e220000002400 */
[----:B-1----:R-:W-:Y:S01]  /*1de0*/  FSEL R45, R14, -INF , P1 ;  /* 0xff8000000e2d7808 */ /* 0x002fe20000800000 */
[----:B------:R-:W-:Y:S01]  /*1df0*/  FMUL.FTZ R59, R0, R64 ;  /* 0x00000040003b7220 */ /* 0x000fe20000410000 */
[----:B------:R-:W-:Y:S01]  /*1e00*/  FMNMX.FTZ R14, R40, R13, !PT ;  /* 0x0000000d280e7209 */ /* 0x000fe20007810000 */
[C---:B------:R-:W-:Y:S01]  /*1e10*/  FMUL.FTZ R58, R0.reuse, R65 ;  /* 0x00000041003a7220 */ /* 0x040fe20000410000 */
[C---:B------:R-:W-:Y:S01]  /*1e20*/  FMUL.FTZ R62, R0.reuse, R62 ;  /* 0x0000003e003e7220 */ /* 0x040fe20000410000 */
[C---:B------:R-:W-:Y:S01]  /*1e30*/  FMUL.FTZ R64, R0.reuse, R68 ;  /* 0x0000004400407220 */ /* 0x040fe20000410000 */
[----:B------:R-:W-:Y:S01]  /*1e40*/  FMUL.FTZ R65, R0, R66 ;  /* 0x0000004200417220 */ /* 0x000fe20000410000 */
[----:B------:R-:W1:Y:S01]  /*1e50*/  MUFU.TANH R15, R15 ;  /* 0x0000000f000f7308 */ /* 0x000e620000002400 */
[----:B---3--:R-:W-:Y:S01]  /*1e60*/  FSEL R41, R8, -INF , P2 ;  /* 0xff80000008297808 */ /* 0x008fe20001000000 */
[C---:B------:R-:W-:Y:S01]  /*1e70*/  FMUL.FTZ R66, R0.reuse, R69 ;  /* 0x0000004500427220 */ /* 0x040fe20000410000 */
[C---:B------:R-:W-:Y:S01]  /*1e80*/  FMUL.FTZ R72, R0.reuse, R72 ;  /* 0x0000004800487220 */ /* 0x040fe20000410000 */
[C---:B------:R-:W-:Y:S01]  /*1e90*/  FMUL.FTZ R60, R0.reuse, R67 ;  /* 0x00000043003c7220 */ /* 0x040fe20000410000 */
[C---:B------:R-:W-:Y:S01]  /*1ea0*/  FMUL.FTZ R73, R0.reuse, R73 ;  /* 0x0000004900497220 */ /* 0x040fe20000410000 */
[C---:B------:R-:W-:Y:S01]  /*1eb0*/  FMUL.FTZ R67, R0.reuse, R70 ;  /* 0x0000004600437220 */ /* 0x040fe20000410000 */
[----:B------:R-:W-:Y:S01]  /*1ec0*/  FMUL.FTZ R76, R0, R76 ;  /* 0x0000004c004c7220 */ /* 0x000fe20000410000 */
        /* <DEDUP_REMOVED lines=11> */
[----:B------:R-:W-:Y:S01]  /*1f80*/  FMNMX.FTZ R15, R41, R14, !PT ;  /* 0x0000000e290f7209 */ /* 0x000fe20007810000 */
[C---:B------:R-:W-:Y:S01]  /*1f90*/  FMUL.FTZ R78, R0.reuse, R78 ;  /* 0x0000004e004e7220 */ /* 0x040fe20000410000 */
[C---:B------:R-:W-:Y:S01]  /*1fa0*/  FMUL.FTZ R84, R0.reuse, R84 ;  /* 0x0000005400547220 */ /* 0x040fe20000410000 */
[C---:B------:R-:W-:Y:S01]  /*1fb0*/  FMUL.FTZ R85, R0.reuse, R85 ;  /* 0x0000005500557220 */ /* 0x040fe20000410000 */
[C---:B------:R-:W-:Y:S01]  /*1fc0*/  FMUL.FTZ R79, R0.reuse, R79 ;  /* 0x0000004f004f7220 */ /* 0x040fe20000410000 */
[----:B------:R-:W1:Y:S01]  /*1fd0*/  MUFU.TANH R12, R12 ;  /* 0x0000000c000c7308 */ /* 0x000e620000002400 */
[----:B---3--:R-:W-:Y:S01]  /*1fe0*/  FSEL R42, R11, -INF , P3 ;  /* 0xff8000000b2a7808 */ /* 0x008fe20001800000 */
[C---:B------:R-:W-:Y:S01]  /*1ff0*/  FMUL.FTZ R82, R0.reuse, R82 ;  /* 0x0000005200527220 */ /* 0x040fe20000410000 */
[C---:B------:R-:W-:Y:S01]  /*2000*/  FMUL.FTZ R83, R0.reuse, R83 ;  /* 0x0000005300537220 */ /* 0x040fe20000410000 */
[----:B------:R-:W-:Y:S01]  /*2010*/  FMUL.FTZ R86, R0, R86 ;  /* 0x0000005600567220 */ /* 0x000fe20000410000 */
[----:B------:R-:W-:Y:S01]  /*2020*/  FMNMX.FTZ R14, R42, R15, !PT ;  /* 0x0000000f2a0e7209 */ /* 0x000fe20007810000 */
[----:B------:R-:W-:-:S02]  /*2030*/  FMUL.FTZ R87, R0, R87 ;  /* 0x0000005700577220 */ /* 0x000fc40000410000 */
[----:B------:R-:W3:Y:S01]  /*2040*/  MUFU.TANH R20, R20 ;  /* 0x0000001400147308 */ /* 0x000ee20000002400 */
[----:B0-----:R-:W-:-:S04]  /*2050*/  FSEL R43, R10, -INF , P4 ;  /* 0xff8000000a2b7808 */ /* 0x001fc80002000000 */
[----:B------:R-:W-:-:S03]  /*2060*/  FMNMX.FTZ R15, R43, R14, !PT ;  /* 0x0000000e2b0f7209 */ /* 0x000fc60007810000 */
[----:B------:R-:W0:Y:S01]  /*2070*/  MUFU.TANH R21, R21 ;  /* 0x0000001500157308 */ /* 0x000e220000002400 */
[----:B-1----:R-:W-:Y:S02]  /*2080*/  FSEL R7, R12, -INF , P2 ;  /* 0xff8000000c077808 */ /* 0x002fe40001000000 */
[----:B------:R-:W-:-:S05]  /*2090*/  ISETP.GT.AND P2, PT, R37, 0x20, PT ;  /* 0x000000202500780c */ /* 0x000fca0003f44270 */
[----:B------:R-:W1:Y:S01]  /*20a0*/  MUFU.TANH R24, R24 ;  /* 0x0000001800187308 */ /* 0x000e620000002400 */
[----:B---3--:R-:W-:Y:S02]  /*20b0*/  FSEL R9, R20, -INF , P4 ;  /* 0xff80000014097808 */ /* 0x008fe40002000000 */
[----:B------:R-:W-:Y:S02]  /*20c0*/  FMNMX.FTZ R20, R44, R15, !PT ;  /* 0x0000000f2c147209 */ /* 0x000fe40007810000 */
[----:B------:R-:W-:-:S03]  /*20d0*/  ISETP.GT.AND P4, PT, R37, 0x28, PT ;  /* 0x000000282500780c */ /* 0x000fc60003f84270 */
[----:B------:R-:W3:Y:S01]  /*20e0*/  MUFU.TANH R25, R25 ;  /* 0x0000001900197308 */ /* 0x000ee20000002400 */
[----:B0-----:R-:W-:Y:S02]  /*20f0*/  FSEL R8, R21, -INF , P3 ;  /* 0xff80000015087808 */ /* 0x001fe40001800000 */
[----:B------:R-:W-:Y:S02]  /*2100*/  ISETP.GT.AND P3, PT, R37, 0x21, PT ;  /* 0x000000212500780c */ /* 0x000fe40003f64270 */
[----:B------:R-:W-:-:S03]  /*2110*/  FMNMX.FTZ R21, R45, R20, !PT ;  /* 0x000000142d157209 */ /* 0x000fc60007810000 */
[----:B------:R-:W0:Y:S01]  /*2120*/  MUFU.TANH R27, R27 ;  /* 0x0000001b001b7308 */ /* 0x000e220000002400 */
[----:B-1----:R-:W-:-:S04]  /*2130*/  FSEL R46, R24, -INF , P2 ;  /* 0xff800000182e7808 */ /* 0x002fc80001000000 */
[----:B------:R-:W-:-:S03]  /*2140*/  FMNMX.FTZ R24, R46, R21, !PT ;  /* 0x000000152e187209 */ /* 0x000fc60007810000 */
[----:B------:R-:W1:Y:S01]  /*2150*/  MUFU.TANH R29, R29 ;  /* 0x0000001d001d7308 */ /* 0x000e620000002400 */
[----:B---3--:R-:W-:-:S04]  /*2160*/  FSEL R47, R25, -INF , P3 ;  /* 0xff800000192f7808 */ /* 0x008fc80001800000 */
[----:B------:R-:W-:-:S03]  /*2170*/  FMNMX.FTZ R25, R47, R24, !PT ;  /* 0x000000182f197209 */ /* 0x000fc60007810000 */
[----:B------:R-:W3:Y:S01]  /*2180*/  MUFU.TANH R26, R26 ;  /* 0x0000001a001a7308 */ /* 0x000ee20000002400 */
[----:B0-----:R-:W-:Y:S02]  /*2190*/  FSEL R10, R27, -INF , P5 ;  /* 0xff8000001b0a7808 */ /* 0x001fe40002800000 */
[----:B------:R-:W-:-:S05]  /*21a0*/  ISETP.GT.AND P5, PT, R37, 0x29, PT ;  /* 0x000000292500780c */ /* 0x000fca0003fa4270 */
[----:B------:R-:W0:Y:S01]  /*21b0*/  MUFU.TANH R28, R28 ;  /* 0x0000001c001c7308 */ /* 0x000e220000002400 */
[----:B-1----:R-:W-:-:S07]  /*21c0*/  FSEL R48, R29, -INF , P4 ;  /* 0xff8000001d307808 */ /* 0x002fce0002000000 */
[----:B------:R-:W1:Y:S01]  /*21d0*/  MUFU.TANH R30, R30 ;  /* 0x0000001e001e7308 */ /* 0x000e620000002400 */
[----:B---3--:R-:W-:Y:S02]  /*21e0*/  FSEL R11, R26, -INF , P1 ;  /* 0xff8000001a0b7808 */ /* 0x008fe40000800000 */
[----:B------:R-:W-:Y:S02]  /*21f0*/  ISETP.GT.AND P1, PT, R37, 0x30, PT ;  /* 0x000000302500780c */ /* 0x000fe40003f24270 */
[----:B------:R-:W-:-:S03]  /*2200*/  FMNMX.FTZ R26, R48, R25, !PT ;  /* 0x00000019301a7209 */ /* 0x000fc60007810000 */
[----:B------:R-:W3:Y:S01]  /*2210*/  MUFU.TANH R32, R32 ;  /* 0x0000002000207308 */ /* 0x000ee20000002400 */
[----:B0-----:R-:W-:-:S04]  /*2220*/  FSEL R53, R28, -INF , P5 ;  /* 0xff8000001c357808 */ /* 0x001fc80002800000 */
[----:B------:R-:W-:-:S03]  /*2230*/  FMNMX.FTZ R27, R53, R26, !PT ;  /* 0x0000001a351b7209 */ /* 0x000fc60007810000 */
[----:B------:R-:W0:Y:S01]  /*2240*/  MUFU.TANH R31, R31 ;  /* 0x0000001f001f7308 */ /* 0x000e220000002400 */
[----:B-1----:R-:W-:Y:S02]  /*2250*/  FSEL R12, R30, -INF , P2 ;  /* 0xff8000001e0c7808 */ /* 0x002fe40001000000 */
[----:B------:R-:W-:-:S05]  /*2260*/  ISETP.GT.AND P2, PT, R37, 0x31, PT ;  /* 0x000000312500780c */ /* 0x000fca0003f44270 */
        /* <DEDUP_REMOVED lines=13> */
[----:B0-----:R-:W-:Y:S01]  /*2340*/  FSEL R14, R88, -INF , P4 ;  /* 0xff800000580e7808 */ /* 0x001fe20002000000 */
[----:B------:R-:W-:Y:S01]  /*2350*/  IMAD.MOV.U32 R88, RZ, RZ, R135 ;  /* 0x000000ffff587224 */ /* 0x000fe200078e0087 */
[----:B------:R-:W-:-:S05]  /*2360*/  ISETP.GT.AND P4, PT, R37, 0x39, PT ;  /* 0x000000392500780c */ /* 0x000fca0003f84270 */
[----:B------:R-:W0:Y:S01]  /*2370*/  MUFU.TANH R54, R54 ;  /* 0x0000003600367308 */ /* 0x000e220000002400 */
[----:B-1----:R-:W-:-:S04]  /*2380*/  FSEL R63, R36, -INF , P3 ;  /* 0xff800000243f7808 */ /* 0x002fc80001800000 */
[----:B------:R-:W-:-:S03]  /*2390*/  FMNMX.FTZ R29, R63, R28, !PT ;  /* 0x0000001c3f1d7209 */ /* 0x000fc60007810000 */
[----:B------:R-:W1:Y:S01]  /*23a0*/  MUFU.TANH R35, R35 ;  /* 0x0000002300237308 */ /* 0x000e620000002400 */
[----:B---3--:R-:W-:Y:S02]  /*23b0*/  FSEL R15, R34, -INF , P5 ;  /* 0xff800000220f7808 */ /* 0x008fe40002800000 */
[----:B------:R-:W-:-:S05]  /*23c0*/  ISETP.GT.AND P5, PT, R37, 0x40, PT ;  /* 0x000000402500780c */ /* 0x000fca0003fa4270 */
[----:B------:R-:W3:Y:S01]  /*23d0*/  MUFU.TANH R89, R89 ;  /* 0x0000005900597308 */ /* 0x000ee20000002400 */
[----:B0-----:R-:W-:-:S07]  /*23e0*/  FSEL R25, R54, -INF , P4 ;  /* 0xff80000036197808 */ /* 0x001fce0002000000 */
[----:B------:R-:W0:Y:S01]  /*23f0*/  MUFU.TANH R51, R51 ;  /* 0x0000003300337308 */ /* 0x000e220000002400 */
[----:B-1----:R-:W-:Y:S02]  /*2400*/  FSEL R54, R35, -INF , P4 ;  /* 0xff80000023367808 */ /* 0x002fe40002000000 */
[----:B------:R-:W-:Y:S02]  /*2410*/  ISETP.GT.AND P4, PT, R37, 0x50, PT ;  /* 0x000000502500780c */ /* 0x000fe40003f84270 */
[----:B------:R-:W-:-:S03]  /*2420*/  FMNMX.FTZ R30, R54, R29, !PT ;  /* 0x0000001d361e7209 */ /* 0x000fc60007810000 */
[----:B------:R-:W1:Y:S01]  /*2430*/  MUFU.TANH R49, R49 ;  /* 0x0000003100317308 */ /* 0x000e620000002400 */
[----:B---3--:R-:W-:Y:S01]  /*2440*/  FSEL R20, R89, -INF , P1 ;  /* 0xff80000059147808 */ /* 0x008fe20000800000 */
[----:B------:R-:W-:Y:S01]  /*2450*/  IMAD.MOV.U32 R89, RZ, RZ, R135 ;  /* 0x000000ffff597224 */ /* 0x000fe200078e0087 */
[----:B------:R-:W-:-:S05]  /*2460*/  ISETP.GT.AND P1, PT, R37, 0x41, PT ;  /* 0x000000412500780c */ /* 0x000fca0003f24270 */
[----:B------:R-:W3:Y:S01]  /*2470*/  MUFU.TANH R90, R90 ;  /* 0x0000005a005a7308 */ /* 0x000ee20000002400 */
[----:B0-----:R-:W-:-:S04]  /*2480*/  FSEL R51, R51, -INF , P5 ;  /* 0xff80000033337808 */ /* 0x001fc80002800000 */
[----:B------:R-:W-:-:S03]  /*2490*/  FMNMX.FTZ R30, R51, R30, !PT ;  /* 0x0000001e331e7209 */ /* 0x000fc60007810000 */
[----:B------:R-:W0:Y:S01]  /*24a0*/  MUFU.TANH R55, R55 ;  /* 0x0000003700377308 */ /* 0x000e220000002400 */
[----:B-1----:R-:W-:-:S04]  /*24b0*/  FSEL R49, R49, -INF , P1 ;  /* 0xff80000031317808 */ /* 0x002fc80000800000 */
        /* <DEDUP_REMOVED lines=46> */
[----:B-1----:R-:W-:Y:S02]  /*27a0*/  FSEL R60, R73, -INF , P4 ;  /* 0xff800000493c7808 */ /* 0x002fe40002000000 */
[----:B------:R-:W-:Y:S02]  /*27b0*/  FMNMX.FTZ R73, R4, R5, !PT ;  /* 0x0000000504497209 */ /* 0x000fe40007810000 */
[----:B------:R-:W-:-:S03]  /*27c0*/  FMNMX.FTZ R34, R60, R35, !PT ;  /* 0x000000233c227209 */ /* 0x000fc60007810000 */
[----:B------:R-:W1:Y:S01]  /*27d0*/  MUFU.TANH R68, R68 ;  /* 0x0000004400447308 */ /* 0x000e620000002400 */
[----:B---3--:R-:W-:Y:S02]  /*27e0*/  FSEL R32, R67, -INF , P1 ;  /* 0xff80000043207808 */ /* 0x008fe40000800000 */
[----:B------:R-:W-:-:S05]  /*27f0*/  ISETP.GT.AND P1, PT, R37, 0x69, PT ;  /* 0x000000692500780c */ /* 0x000fca0003f24270 */
[----:B------:R-:W3:Y:S01]  /*2800*/  MUFU.TANH R77, R77 ;  /* 0x0000004d004d7308 */ /* 0x000ee20000002400 */
[----:B0-----:R-:W-:Y:S02]  /*2810*/  FSEL R61, R76, -INF , P5 ;  /* 0xff8000004c3d7808 */ /* 0x001fe40002800000 */
[----:B------:R-:W-:Y:S02]  /*2820*/  FMNMX.FTZ R76, R6, R73, !PT ;  /* 0x00000049064c7209 */ /* 0x000fe40007810000 */
        /* <DEDUP_REMOVED lines=22> */
[----:B------:R-:W-:Y:S01]  /*2990*/  MUFU.TANH R79, R79 ;  /* 0x0000004f004f7308 */ /* 0x000fe20000002400 */
[----:B---3--:R-:W-:-:S04]  /*29a0*/  FSEL R69, R69, -INF , P4 ;  /* 0xff80000045457808 */ /* 0x008fc80002000000 */
[----:B------:R-:W-:-:S03]  /*29b0*/  FMNMX.FTZ R37, R69, R68, !PT ;  /* 0x0000004445257209 */ /* 0x000fc60007810000 */
[----:B------:R-:W-:Y:S01]  /*29c0*/  MUFU.TANH R82, R82 ;  /* 0x0000005200527308 */ /* 0x000fe20000002400 */
[----:B0-----:R-:W-:-:S04]  /*29d0*/  FSEL R70, R70, -INF , P5 ;  /* 0xff80000046467808 */ /* 0x001fc80002800000 */
[----:B------:R-:W-:-:S03]  /*29e0*/  FMNMX.FTZ R37, R70, R37, !PT ;  /* 0x0000002546257209 */ /* 0x000fc60007810000 */
[----:B------:R-:W0:Y:S02]  /*29f0*/  MUFU.TANH R74, R86 ;  /* 0x00000056004a7308 */ /* 0x000e240000002400 */
[----:B------:R-:W1:Y:S06]  /*2a00*/  SHFL.BFLY PT, R68, R37, 0x2, 0x1f ;  /* 0x0c401f0025447f89 */ /* 0x000e6c00000e0000 */
[----:B------:R-:W3:Y:S01]  /*2a10*/  MUFU.TANH R77, R87 ;  /* 0x00000057004d7308 */ /* 0x000ee20000002400 */
[----:B0-----:R-:W-:Y:S02]  /*2a20*/  FSEL R74, R74, -INF , P4 ;  /* 0xff8000004a4a7808 */ /* 0x001fe40002000000 */
[----:B---3--:R-:W-:-:S02]  /*2a30*/  FSEL R77, R77, -INF , P5 ;  /* 0xff8000004d4d7808 */ /* 0x008fc40002800000 */
[----:B-1----:R-:W-:-:S05]  /*2a40*/  FMNMX.FTZ R72, R37, R68, !PT ;  /* 0x0000004425487209 */ /* 0x002fca0007810000 */
[----:B------:R-:W0:Y:S02]  /*2a50*/  SHFL.BFLY PT, R71, R72, 0x1, 0x1f ;  /* 0x0c201f0048477f89 */ /* 0x000e2400000e0000 */
[----:B0-----:R-:W-:Y:S01]  /*2a60*/  FMNMX.FTZ R68, R72, R71, !PT ;  /* 0x0000004748447209 */ /* 0x001fe20007810000 */
[----:B------:R-:W-:Y:S01]  /*2a70*/  IMAD.U32 R71, RZ, RZ, UR10 ;  /* 0x0000000aff477e24 */ /* 0x000fe2000f8e00ff */
[----:B------:R-:W0:Y:S02]  /*2a80*/  MUFU.TANH R72, R83 ;  /* 0x0000005300487308 */ /* 0x000e240000002400 */
[C---:B------:R-:W-:Y:S01]  /*2a90*/  FSETP.NEU.FTZ.AND P6, PT, R68.reuse, -INF , PT ;  /* 0xff8000004400780b */ /* 0x040fe20003fdd000 */
[----:B------:R-:W-:-:S05]  /*2aa0*/  FFMA.FTZ R71, R68, R71, -8 ;  /* 0xc100000044477423 */ /* 0x000fca0000010047 */
[----:B------:R-:W-:Y:S02]  /*2ab0*/  FSEL R71, R71, RZ, P6 ;  /* 0x000000ff47477208 */ /* 0x000fe40003000000 */
[----:B--2---:R-:W-:Y:S01]  /*2ac0*/  LOP3.LUT P6, RZ, R92, 0x7f, RZ, 0xc0, !PT ;  /* 0x0000007f5cff7812 */ /* 0x004fe200078cc0ff */
[----:B------:R-:W-:Y:S02]  /*2ad0*/  IMAD.MOV.U32 R92, RZ, RZ, R135 ;  /* 0x000000ffff5c7224 */ /* 0x000fe400078e0087 */
[----:B------:R-:W-:-:S01]  /*2ae0*/  FFMA.FTZ R37, R38, UR10, -R71 ;  /* 0x0000000a26257c23 */ /* 0x000fc20008010847 */
[--C-:B------:R-:W-:Y:S01]  /*2af0*/  FFMA.FTZ R38, R39, UR10, -R71.reuse ;  /* 0x0000000a27267c23 */ /* 0x100fe20008010847 */
[----:B------:R-:W-:-:S01]  /*2b00*/  FFMA.FTZ R39, R40, UR10, -R71 ;  /* 0x0000000a28277c23 */ /* 0x000fc20008010847 */
[--C-:B------:R-:W-:Y:S01]  /*2b10*/  FFMA.FTZ R40, R41, UR10, -R71.reuse ;  /* 0x0000000a29287c23 */ /* 0x100fe20008010847 */
[----:B------:R-:W-:Y:S01]  /*2b20*/  FMNMX.FTZ R41, R7, R76, !PT ;  /* 0x0000004c07297209 */ /* 0x000fe20007810000 */
[--C-:B------:R-:W-:Y:S01]  /*2b30*/  FFMA.FTZ R75, R42, UR10, -R71.reuse ;  /* 0x0000000a2a4b7c23 */ /* 0x100fe20008010847 */
[----:B------:R-:W-:-:S01]  /*2b40*/  FFMA.FTZ R78, R44, UR10, -R71 ;  /* 0x0000000a2c4e7c23 */ /* 0x000fc20008010847 */
[----:B0-----:R-:W-:Y:S01]  /*2b50*/  FSEL R72, R72, -INF , P3 ;  /* 0xff80000048487808 */ /* 0x001fe20001800000 */
        /* <DEDUP_REMOVED lines=8> */
[----:B------:R0:W-:Y:S01]  /*2be0*/  MUFU.EX2 R41, R75 ;  /* 0x0000004b00297308 */ /* 0x0001e20000000800 */
[----:B------:R-:W-:Y:S01]  /*2bf0*/  FMNMX.FTZ R76, R10, R73, !PT ;  /* 0x000000490a4c7209 */ /* 0x000fe20007810000 */
[--C-:B------:R-:W-:Y:S01]  /*2c00*/  FFMA.FTZ R61, R61, UR10, -R71.reuse ;  /* 0x0000000a3d3d7c23 */ /* 0x100fe20008010847 */
[----:B------:R-:W-:-:S02]  /*2c10*/  FFMA.FTZ R62, R62, UR10, -R71 ;  /* 0x0000000a3e3e7c23 */ /* 0x000fc40008010847 */
        /* <DEDUP_REMOVED lines=26> */
[----:B------:R-:W-:Y:S02]  /*2dc0*/  FMNMX.FTZ R56, R30, R53, !PT ;  /* 0x000000351e387209 */ /* 0x000fe40007810000 */
[----:B-1----:R-:W-:Y:S02]  /*2dd0*/  F2FP.SATFINITE.E4M3.F32.PACK_AB_MERGE_C R148, R40, R39, RZ ;  /* 0x000000272894723e */ /* 0x002fe400048070ff */
[----:B------:R-:W-:Y:S02]  /*2de0*/  FMNMX.FTZ R73, R31, R56, !PT ;  /* 0x000000381f497209 */ /* 0x000fe40007810000 */
[----:B------:R-:W-:Y:S01]  /*2df0*/  F2FP.SATFINITE.E4M3.F32.PACK_AB_MERGE_C R148, R38, R37, R148 ;  /* 0x000000252694723e */ /* 0x000fe20004807094 */
[----:B------:R0:W-:Y:S01]  /*2e00*/  MUFU.EX2 R53, R75 ;  /* 0x0000004b00357308 */ /* 0x0001e20000000800 */
[----:B------:R-:W-:-:S04]  /*2e10*/  FMNMX.FTZ R56, R32, R73, !PT ;  /* 0x0000004920387209 */ /* 0x000fc80007810000 */
[----:B------:R-:W-:Y:S01]  /*2e20*/  FMNMX.FTZ R73, R33, R56, !PT ;  /* 0x0000003821497209 */ /* 0x000fe20007810000 */
[----:B------:R-:W-:-:S01]  /*2e30*/  FFMA.FTZ R56, R63, UR10, -R71 ;  /* 0x0000000a3f387c23 */ /* 0x000fc20008010847 */
[----:B------:R-:W-:Y:S01]  /*2e40*/  FSEL R63, R79, -INF , P1 ;  /* 0xff8000004f3f7808 */ /* 0x000fe20000800000 */
[----:B------:R-:W1:Y:S01]  /*2e50*/  MUFU.EX2 R44, R44 ;  /* 0x0000002c002c7308 */ /* 0x000e620000000800 */
[----:B------:R-:W-:Y:S01]  /*2e60*/  FMNMX.FTZ R76, R34, R73, !PT ;  /* 0x00000049224c7209 */ /* 0x000fe20007810000 */
[----:B0-----:R-:W-:Y:S01]  /*2e70*/  FFMA.FTZ R75, R54, UR10, -R71 ;  /* 0x0000000a364b7c23 */ /* 0x001fe20008010847 */
[----:B------:R-:W-:Y:S02]  /*2e80*/  FSEL R54, R82, -INF , P2 ;  /* 0xff80000052367808 */ /* 0x000fe40001000000 */
[----:B------:R-:W-:-:S03]  /*2e90*/  FMNMX.FTZ R73, R35, R76, !PT ;  /* 0x0000004c23497209 */ /* 0x000fc60007810000 */
[----:B------:R-:W-:Y:S01]  /*2ea0*/  MUFU.EX2 R46, R46 ;  /* 0x0000002e002e7308 */ /* 0x000fe20000000800 */
[----:B------:R-:W-:-:S04]  /*2eb0*/  FMNMX.FTZ R76, R36, R73, !PT ;  /* 0x00000049244c7209 */ /* 0x000fc80007810000 */
        /* <DEDUP_REMOVED lines=10> */
[----:B------:R-:W0:Y:S01]  /*2f60*/  MUFU.EX2 R48, R48 ;  /* 0x0000003000307308 */ /* 0x000e220000000800 */
[----:B-1----:R-:W-:-:S02]  /*2f70*/  F2FP.SATFINITE.E4M3.F32.PACK_AB_MERGE_C R150, R44, R43, RZ ;  /* 0x0000002b2c96723e */ /* 0x002fc400048070ff */
[----:B------:R-:W-:Y:S02]  /*2f80*/  FMNMX.FTZ R78, R74, R73, !PT ;  /* 0x000000494a4e7209 */ /* 0x000fe40007810000 */
[----:B------:R-:W-:Y:S02]  /*2f90*/  F2FP.SATFINITE.E4M3.F32.PACK_AB_MERGE_C R150, R42, R41, R150 ;  /* 0x000000292a96723e */ /* 0x000fe40004807096 */
[----:B------:R-:W-:Y:S01]  /*2fa0*/  FMNMX.FTZ R73, R77, R78, !PT ;  /* 0x0000004e4d497209 */ /* 0x000fe20007810000 */
[----:B------:R-:W-:-:S01]  /*2fb0*/  FFMA.FTZ R78, R52, UR10, -R71 ;  /* 0x0000000a344e7c23 */ /* 0x000fc20008010847 */
[--C-:B------:R-:W-:Y:S01]  /*2fc0*/  FFMA.FTZ R52, R59, UR10, -R71.reuse ;  /* 0x0000000a3b347c23 */ /* 0x100fe20008010847 */
[----:B------:R-:W-:-:S01]  /*2fd0*/  FFMA.FTZ R59, R66, UR10, -R71 ;  /* 0x0000000a423b7c23 */ /* 0x000fc20008010847 */
[----:B------:R-:W-:Y:S01]  /*2fe0*/  FFMA.FTZ R66, R69, UR10, -R71 ;  /* 0x0000000a45427c23 */ /* 0x000fe20008010847 */
[----:B------:R-:W1:Y:S01]  /*2ff0*/  SHFL.BFLY PT, R80, R73, 0x2, 0x1f ;  /* 0x0c401f0049507f89 */ /* 0x000e6200000e0000 */
[----:B------:R-:W-:Y:S01]  /*3000*/  MUFU.EX2 R50, R50 ;  /* 0x0000003200327308 */ /* 0x000fe20000000800 */
[----:B0-----:R-:W-:-:S07]  /*3010*/  F2FP.SATFINITE.E4M3.F32.PACK_AB_MERGE_C R136, R48, R47, RZ ;  /* 0x0000002f3088723e */ /* 0x001fce00048070ff */
[----:B------:R-:W-:Y:S01]  /*3020*/  MUFU.EX2 R56, R56 ;  /* 0x0000003800387308 */ /* 0x000fe20000000800 */
[----:B------:R-:W-:-:S07]  /*3030*/  F2FP.SATFINITE.E4M3.F32.PACK_AB_MERGE_C R136, R46, R45, R136 ;  /* 0x0000002d2e88723e */ /* 0x000fce0004807088 */
[----:B------:R-:W0:Y:S01]  /*3040*/  MUFU.EX2 R75, R75 ;  /* 0x0000004b004b7308 */ /* 0x000e220000000800 */
[----:B-1----:R-:W-:-:S07]  /*3050*/  FMNMX.FTZ R80, R73, R80, !PT ;  /* 0x0000005049507209 */ /* 0x002fce0007810000 */
[----:B------:R-:W-:Y:S01]  /*3060*/  MUFU.EX2 R51, R51 ;  /* 0x0000003300337308 */ /* 0x000fe20000000800 */
[----:B------:R-:W1:Y:S07]  /*3070*/  SHFL.BFLY PT, R73, R80, 0x1, 0x1f ;  /* 0x0c201f0050497f89 */ /* 0x000e6e00000e0000 */
[----:B------:R-:W-:Y:S01]  /*3080*/  MUFU.EX2 R76, R76 ;  /* 0x0000004c004c7308 */ /* 0x000fe20000000800 */
[----:B0-----:R-:W-:-:S04]  /*3090*/  F2FP.SATFINITE.E4M3.F32.PACK_AB_MERGE_C R138, R75, R56, RZ ;  /* 0x000000384b8a723e */ /* 0x001fc800048070ff */
[----:B------:R-:W-:-:S03]  /*30a0*/  F2FP.SATFINITE.E4M3.F32.PACK_AB_MERGE_C R138, R50, R53, R138 ;  /* 0x00000035328a723e */ /* 0x000fc6000480708a */
[----:B------:R-:W-:Y:S08]  /*30b0*/  MUFU.EX2 R49, R49 ;  /* 0x0000003100317308 */ /* 0x000ff00000000800 */
        /* <DEDUP_REMOVED lines=28> */
[----:B------:R-:W-:Y:S01]  /*3280*/  FADD.FTZ R27, R39, R20 ;  /* 0x00000014271b7221 */ /* 0x000fe20000010000 */
[----:B------:R-:W-:-:S01]  /*3290*/  FFMA.FTZ R30, R30, UR10, -R69 ;  /* 0x0000000a1e1e7c23 */ /* 0x000fc20008010845 */
[----:B------:R-:W-:-:S02]  /*32a0*/  @!P6 VIADD R20, R3, 0x19c40 ;  /* 0x00019c400314e836 */ /* 0x000fc40000000000 */
[----:B------:R-:W-:-:S01]  /*32b0*/  FFMA.FTZ R24, R24, UR10, -R69 ;  /* 0x0000000a18187c23 */ /* 0x000fc20008010845 */
[----:B------:R-:W1:Y:S01]  /*32c0*/  MUFU.EX2 R70, R70 ;  /* 0x0000004600467308 */ /* 0x000e620000000800 */
[----:B------:R-:W-:-:S01]  /*32d0*/  FADD.FTZ R82, R40, R27 ;  /* 0x0000001b28527221 */ /* 0x000fc20000010000 */
[--C-:B------:R-:W-:Y:S01]  /*32e0*/  FFMA.FTZ R31, R31, UR10, -R69.reuse ;  /* 0x0000000a1f1f7c23 */ /* 0x100fe20008010845 */
[----:B------:R-:W-:Y:S01]  /*32f0*/  @!P6 PRMT R20, RZ, 0x654, R20 ;  /* 0x00000654ff14e816 */ /* 0x000fe20000000014 */
[----:B------:R-:W-:Y:S01]  /*3300*/  FFMA.FTZ R25, R25, UR10, -R69 ;  /* 0x0000000a19197c23 */ /* 0x000fe20008010845 */
[----:B------:R-:W-:-:S01]  /*3310*/  FADD.FTZ R27, R41, R82 ;  /* 0x00000052291b7221 */ /* 0x000fc20000010000 */
[----:B------:R-:W-:Y:S01]  /*3320*/  FFMA.FTZ R28, R28, UR10, -R69 ;  /* 0x0000000a1c1c7c23 */ /* 0x000fe20008010845 */
[----:B------:R2:W-:Y:S01]  /*3330*/  @!P6 SYNCS.ARRIVE.TRANS64.RED.A1T0 RZ, [R20+URZ], RZ ;  /* 0x000000ff14ffe9a7 */ /* 0x0005e2000810043f */
[----:B------:R-:W3:Y:S01]  /*3340*/  MUFU.EX2 R71, R71 ;  /* 0x0000004700477308 */ /* 0x000ee20000000800 */
        /* <DEDUP_REMOVED lines=13> */
[----:B------:R-:W-:-:S02]  /*3420*/  FFMA.FTZ R74, R74, UR10, -R69 ;  /* 0x0000000a4a4a7c23 */ /* 0x000fc40008010845 */
[----:B------:R-:W1:Y:S01]  /*3430*/  MUFU.EX2 R7, R7 ;  /* 0x0000000700077308 */ /* 0x000e620000000800 */
[----:B---3--:R-:W-:-:S01]  /*3440*/  FADD.FTZ R21, R71, R26 ;  /* 0x0000001a47157221 */ /* 0x008fc20000010000 */
[----:B------:R-:W-:-:S04]  /*3450*/  F2FP.SATFINITE.E4M3.F32.PACK_AB_MERGE_C R70, R71, R70, RZ ;  /* 0x000000464746723e */ /* 0x000fc800048070ff */
[----:B------:R-:W-:Y:S02]  /*3460*/  F2FP.SATFINITE.E4M3.F32.PACK_AB_MERGE_C R149, R5, R4, R70 ;  /* 0x000000040595723e */ /* 0x000fe40004807046 */
[----:B------:R-:W3:Y:S01]  /*3470*/  MUFU.EX2 R10, R10 ;  /* 0x0000000a000a7308 */ /* 0x000ee20000000800 */
[----:B0-----:R-:W-:-:S07]  /*3480*/  FADD.FTZ R26, R6, R21 ;  /* 0x00000015061a7221 */ /* 0x001fce0000010000 */
[----:B------:R-:W0:Y:S01]  /*3490*/  MUFU.EX2 R11, R11 ;  /* 0x0000000b000b7308 */ /* 0x000e220000000800 */
[----:B-1----:R-:W-:-:S07]  /*34a0*/  FADD.FTZ R21, R7, R26 ;  /* 0x0000001a07157221 */ /* 0x002fce0000010000 */
[----:B------:R-:W1:Y:S01]  /*34b0*/  MUFU.EX2 R8, R8 ;  /* 0x0000000800087308 */ /* 0x000e620000000800 */
[----:B---3--:R-:W-:-:S01]  /*34c0*/  FADD.FTZ R26, R10, R21 ;  /* 0x000000150a1a7221 */ /* 0x008fc20000010000 */
[--C-:B------:R-:W-:Y:S01]  /*34d0*/  FFMA.FTZ R21, R34, UR10, -R69.reuse ;  /* 0x0000000a22157c23 */ /* 0x100fe20008010845 */
[----:B------:R-:W-:-:S05]  /*34e0*/  FFMA.FTZ R69, R77, UR10, -R69 ;  /* 0x0000000a4d457c23 */ /* 0x000fca0008010845 */
[----:B------:R-:W3:Y:S08]  /*34f0*/  MUFU.EX2 R9, R9 ;  /* 0x0000000900097308 */ /* 0x000ef00000000800 */
[----:B------:R-:W4:Y:S08]  /*3500*/  MUFU.EX2 R79, R79 ;  /* 0x0000004f004f7308 */ /* 0x000f300000000800 */
[----:B------:R5:W-:Y:S08]  /*3510*/  MUFU.EX2 R3, R30 ;  /* 0x0000001e00037308 */ /* 0x000bf00000000800 */
[----:B------:R-:W4:Y:S01]  /*3520*/  MUFU.EX2 R80, R80 ;  /* 0x0000005000507308 */ /* 0x000f220000000800 */
[----:B-----5:R-:W-:-:S01]  /*3530*/  FADD.FTZ R30, R44, R27 ;  /* 0x0000001b2c1e7221 */ /* 0x020fc20000010000 */
[----:B0-----:R-:W-:-:S03]  /*3540*/  FADD.FTZ R27, R11, R26 ;  /* 0x0000001a0b1b7221 */ /* 0x001fc60000010000 */
[----:B------:R-:W-:Y:S01]  /*3550*/  FADD.FTZ R81, R45, R30 ;  /* 0x0000001e2d517221 */ /* 0x000fe20000010000 */
[----:B-1----:R-:W-:-:S02]  /*3560*/  FADD.FTZ R26, R8, R27 ;  /* 0x0000001b081a7221 */ /* 0x002fc40000010000 */
[----:B------:R-:W0:Y:S01]  /*3570*/  MUFU.EX2 R12, R12 ;  /* 0x0000000c000c7308 */ /* 0x000e220000000800 */
[----:B------:R-:W-:-:S01]  /*3580*/  FADD.FTZ R30, R46, R81 ;  /* 0x000000512e1e7221 */ /* 0x000fc20000010000 */
[----:B---3--:R-:W-:-:S03]  /*3590*/  FADD.FTZ R26, R9, R26 ;  /* 0x0000001a091a7221 */ /* 0x008fc60000010000 */
[----:B------:R-:W-:-:S03]  /*35a0*/  FADD.FTZ R27, R47, R30 ;  /* 0x0000001e2f1b7221 */ /* 0x000fc60000010000 */
[----:B------:R-:W1:Y:S08]  /*35b0*/  MUFU.EX2 R13, R13 ;  /* 0x0000000d000d7308 */ /* 0x000e700000000800 */
[----:B------:R-:W3:Y:S08]  /*35c0*/  MUFU.EX2 R24, R24 ;  /* 0x0000001800187308 */ /* 0x000ef00000000800 */
[----:B--2---:R4:W-:Y:S08]  /*35d0*/  MUFU.EX2 R20, R31 ;  /* 0x0000001f00147308 */ /* 0x0049f00000000800 */
[----:B------:R-:W2:Y:S01]  /*35e0*/  MUFU.EX2 R25, R25 ;  /* 0x0000001900197308 */ /* 0x000ea20000000800 */
[----:B----4-:R-:W-:-:S01]  /*35f0*/  FADD.FTZ R31, R79, R26 ;  /* 0x0000001a4f1f7221 */ /* 0x010fc20000010000 */
[----:B------:R-:W-:Y:S01]  /*3600*/  FADD.FTZ R26, R48, R27 ;  /* 0x0000001b301a7221 */ /* 0x000fe20000010000 */
[----:B------:R-:W-:-:S02]  /*3610*/  F2FP.SATFINITE.E4M3.F32.PACK_AB_MERGE_C R79, R80, R79, RZ ;  /* 0x0000004f504f723e */ /* 0x000fc400048070ff */
[----:B------:R-:W-:Y:S01]  /*3620*/  FADD.FTZ R31, R80, R31 ;  /* 0x0000001f501f7221 */ /* 0x000fe20000010000 */
[----:B------:R-:W-:-:S01]  /*3630*/  FADD.FTZ R27, R53, R26 ;  /* 0x0000001a351b7221 */ /* 0x000fc20000010000 */
[----:B------:R-:W-:Y:S01]  /*3640*/  F2FP.SATFINITE.E4M3.F32.PACK_AB_MERGE_C R137, R9, R8, R79 ;  /* 0x000000080989723e */ /* 0x000fe2000480704f */
[----:B------:R-:W4:Y:S01]  /*3650*/  MUFU.EX2 R14, R14 ;  /* 0x0000000e000e7308 */ /* 0x000f220000000800 */
[----:B0-----:R-:W-:-:S01]  /*3660*/  FADD.FTZ R26, R12, R31 ;  /* 0x0000001f0c1a7221 */ /* 0x001fc20000010000 */
[----:B------:R-:W-:-:S03]  /*3670*/  FADD.FTZ R27, R50, R27 ;  /* 0x0000001b321b7221 */ /* 0x000fc60000010000 */
[----:B-1----:R-:W-:Y:S01]  /*3680*/  FADD.FTZ R31, R13, R26 ;  /* 0x0000001a0d1f7221 */ /* 0x002fe20000010000 */
[----:B------:R-:W-:-:S02]  /*3690*/  FADD.FTZ R30, R56, R27 ;  /* 0x0000001b381e7221 */ /* 0x000fc40000010000 */
[----:B------:R-:W0:Y:S01]  /*36a0*/  MUFU.EX2 R15, R15 ;  /* 0x0000000f000f7308 */ /* 0x000e220000000800 */
[----:B---3--:R-:W-:-:S01]  /*36b0*/  FADD.FTZ R34, R24, R31 ;  /* 0x0000001f18227221 */ /* 0x008fc20000010000 */
[----:B------:R-:W-:-:S03]  /*36c0*/  FADD.FTZ R30, R75, R30 ;  /* 0x0000001e4b1e7221 */ /* 0x000fc60000010000 */
[----:B--2---:R-:W-:Y:S01]  /*36d0*/  FADD.FTZ R27, R25, R34 ;  /* 0x00000022191b7221 */ /* 0x004fe20000010000 */
[----:B------:R-:W-:Y:S01]  /*36e0*/  F2FP.SATFINITE.E4M3.F32.PACK_AB_MERGE_C R34, R11, R10, RZ ;  /* 0x0000000a0b22723e */ /* 0x000fe200048070ff */
[----:B------:R-:W-:Y:S01]  /*36f0*/  FADD.FTZ R31, R51, R30 ;  /* 0x0000001e331f7221 */ /* 0x000fe20000010000 */
[----:B------:R-:W1:Y:S01]  /*3700*/  MUFU.EX2 R28, R28 ;  /* 0x0000001c001c7308 */ /* 0x000e620000000800 */
[----:B----4-:R-:W-:-:S01]  /*3710*/  FADD.FTZ R10, R14, R27 ;  /* 0x0000001b0e0a7221 */ /* 0x010fc20000010000 */
[----:B------:R-:W-:Y:S01]  /*3720*/  F2FP.SATFINITE.E4M3.F32.PACK_AB_MERGE_C R151, R7, R6, R34 ;  /* 0x000000060797723e */ /* 0x000fe20004807022 */
[----:B------:R-:W-:-:S01]  /*3730*/  FADD.FTZ R30, R76, R31 ;  /* 0x0000001f4c1e7221 */ /* 0x000fc20000010000 */
[----:B------:R-:W-:-:S03]  /*3740*/  F2FP.SATFINITE.E4M3.F32.PACK_AB_MERGE_C R31, R25, R24, RZ ;  /* 0x00000018191f723e */ /* 0x000fc600048070ff */
[----:B------:R-:W-:Y:S01]  /*3750*/  FADD.FTZ R25, R49, R30 ;  /* 0x0000001e31197221 */ /* 0x000fe20000010000 */
[----:B------:R-:W2:Y:S01]  /*3760*/  MUFU.EX2 R29, R29 ;  /* 0x0000001d001d7308 */ /* 0x000ea20000000800 */
[----:B0-----:R-:W-:-:S01]  /*3770*/  FADD.FTZ R11, R15, R10 ;  /* 0x0000000a0f0b7221 */ /* 0x001fc20000010000 */
[C---:B------:R-:W-:Y:S01]  /*3780*/  F2FP.SATFINITE.E4M3.F32.PACK_AB_MERGE_C R49, R78.reuse, R49, RZ ;  /* 0x000000314e31723e */ /* 0x040fe200048070ff */
[----:B------:R-:W-:-:S01]  /*3790*/  FADD.FTZ R25, R78, R25 ;  /* 0x000000194e197221 */ /* 0x000fc20000010000 */
[----:B------:R-:W-:Y:S02]  /*37a0*/  F2FP.SATFINITE.E4M3.F32.PACK_AB_MERGE_C R139, R13, R12, R31 ;  /* 0x0000000c0d8b723e */ /* 0x000fe4000480701f */
[----:B------:R-:W-:Y:S01]  /*37b0*/  F2FP.SATFINITE.E4M3.F32.PACK_AB_MERGE_C R140, R76, R51, R49 ;  /* 0x000000334c8c723e */ /* 0x000fe20004807031 */
[----:B------:R-:W-:Y:S01]  /*37c0*/  FADD.FTZ R24, R52, R25 ;  /* 0x0000001934187221 */ /* 0x000fe20000010000 */
[----:B------:R-:W0:Y:S01]  /*37d0*/  MUFU.EX2 R58, R58 ;  /* 0x0000003a003a7308 */ /* 0x000e220000000800 */
[----:B-1----:R-:W-:-:S02]  /*37e0*/  FADD.FTZ R10, R28, R11 ;  /* 0x0000000b1c0a7221 */ /* 0x002fc40000010000 */
[----:B------:R-:W-:-:S05]  /*37f0*/  FADD.FTZ R25, R55, R24 ;  /* 0x0000001837197221 */ /* 0x000fca0000010000 */
[----:B------:R-:W1:Y:S01]  /*3800*/  MUFU.EX2 R32, R32 ;  /* 0x0000002000207308 */ /* 0x000e620000000800 */
[----:B--2---:R-:W-:-:S01]  /*3810*/  FADD.FTZ R10, R29, R10 ;  /* 0x0000000a1d0a7221 */ /* 0x004fc20000010000 */
[----:B------:R-:W-:-:S03]  /*3820*/  F2FP.SATFINITE.E4M3.F32.PACK_AB_MERGE_C R28, R29, R28, RZ ;  /* 0x0000001c1d1c723e */ /* 0x000fc600048070ff */
[----:B------:R-:W-:Y:S01]  /*3830*/  FADD.FTZ R11, R3, R10 ;  /* 0x0000000a030b7221 */ /* 0x000fe20000010000 */
[----:B------:R-:W-:Y:S02]  /*3840*/  F2FP.SATFINITE.E4M3.F32.PACK_AB_MERGE_C R141, R15, R14, R28 ;  /* 0x0000000e0f8d723e */ /* 0x000fe4000480701c */
[----:B------:R-:W2:Y:S01]  /*3850*/  MUFU.EX2 R59, R59 ;  /* 0x0000003b003b7308 */ /* 0x000ea20000000800 */
[----:B------:R-:W-:-:S01]  /*3860*/  FADD.FTZ R27, R20, R11 ;  /* 0x0000000b141b7221 */ /* 0x000fc20000010000 */
[----:B0-----:R-:W-:-:S06]  /*3870*/  FADD.FTZ R10, R58, R25 ;  /* 0x000000193a0a7221 */ /* 0x001fcc0000010000 */
[----:B------:R-:W0:Y:S01]  /*3880*/  MUFU.EX2 R33, R33 ;  /* 0x0000002100217308 */ /* 0x000e220000000800 */
[----:B-1----:R-:W-:-:S07]  /*3890*/  FADD.FTZ R24, R32, R27 ;  /* 0x0000001b20187221 */ /* 0x002fce0000010000 */
[----:B------:R-:W-:Y:S01]  /*38a0*/  MUFU.EX2 R61, R61 ;  /* 0x0000003d003d7308 */ /* 0x000fe20000000800 */
[----:B--2---:R-:W-:-:S01]  /*38b0*/  FADD.FTZ R10, R59, R10 ;  /* 0x0000000a3b0a7221 */ /* 0x004fc20000010000 */
[----:B------:R-:W-:-:S04]  /*38c0*/  F2FP.SATFINITE.E4M3.F32.PACK_AB_MERGE_C R58, R59, R58, RZ ;  /* 0x0000003a3b3a723e */ /* 0x000fc800048070ff */
[----:B------:R-:W-:Y:S02]  /*38d0*/  F2FP.SATFINITE.E4M3.F32.PACK_AB_MERGE_C R142, R55, R52, R58 ;  /* 0x00000034378e723e */ /* 0x000fe4000480703a */
[----:B------:R-:W1:Y:S01]  /*38e0*/  MUFU.EX2 R62, R62 ;  /* 0x0000003e003e7308 */ /* 0x000e620000000800 */
[----:B0-----:R-:W-:-:S01]  /*38f0*/  FADD.FTZ R24, R33, R24 ;  /* 0x0000001821187221 */ /* 0x001fc20000010000 */
[----:B------:R-:W-:-:S04]  /*3900*/  F2FP.SATFINITE.E4M3.F32.PACK_AB_MERGE_C R32, R33, R32, RZ ;  /* 0x000000202120723e */ /* 0x000fc800048070ff */
[----:B------:R-:W-:Y:S02]  /*3910*/  F2FP.SATFINITE.E4M3.F32.PACK_AB_MERGE_C R143, R20, R3, R32 ;  /* 0x00000003148f723e */ /* 0x000fe40004807020 */
[----:B------:R-:W0:Y:S08]  /*3920*/  MUFU.EX2 R57, R57 ;  /* 0x0000003900397308 */ /* 0x000e300000000800 */
[----:B------:R-:W2:Y:S01]  /*3930*/  MUFU.EX2 R21, R21 ;  /* 0x0000001500157308 */ /* 0x000ea20000000800 */
[----:B-1----:R-:W-:-:S07]  /*3940*/  F2FP.SATFINITE.E4M3.F32.PACK_AB_MERGE_C R29, R62, R61, RZ ;  /* 0x0000003d3e1d723e */ /* 0x002fce00048070ff */
[----:B------:R-:W1:Y:S01]  /*3950*/  MUFU.EX2 R60, R60 ;  /* 0x0000003c003c7308 */ /* 0x000e620000000800 */
[----:B0-----:R-:W-:-:S07]  /*3960*/  FADD.FTZ R25, R57, R10 ;  /* 0x0000000a39197221 */ /* 0x001fce0000010000 */
[----:B------:R-:W0:Y:S01]  /*3970*/  MUFU.EX2 R26, R35 ;  /* 0x00000023001a7308 */ /* 0x000e220000000800 */
[----:B--2---:R-:W-:-:S07]  /*3980*/  FADD.FTZ R27, R21, R24 ;  /* 0x00000018151b7221 */ /* 0x004fce0000010000 */
        /* <DEDUP_REMOVED lines=12> */
[----:B------:R-:W-:-:S03]  /*3a50*/  F2FP.SATFINITE.E4M3.F32.PACK_AB_MERGE_C R145, R26, R21, R36 ;  /* 0x000000151a91723e */ /* 0x000fc60004807024 */
[----:B------:R-:W1:Y:S08]  /*3a60*/  MUFU.EX2 R64, R64 ;  /* 0x0000004000407308 */ /* 0x000e700000000800 */
        /* <DEDUP_REMOVED lines=11> */
[----:B-1----:R-:W-:-:S04]  /*3b20*/  FADD.FTZ R5, R11, R6 ;  /* 0x000000060b057221 */ /* 0x002fc80000010000 */
[----:B--2---:R-:W-:Y:S01]  /*3b30*/  FADD.FTZ R4, R74, R5 ;  /* 0x000000054a047221 */ /* 0x004fe20000010000 */
[----:B------:R-:W-:-:S01]  /*3b40*/  FADD.FTZ R5, R67, R66 ;  /* 0x0000004243057221 */ /* 0x000fc20000010000 */
[C---:B0-----:R-:W-:Y:S02]  /*3b50*/  F2FP.SATFINITE.E4M3.F32.PACK_AB_MERGE_C R3, R69.reuse, R74, RZ ;  /* 0x0000004a4503723e */ /* 0x041fe400048070ff */
[----:B------:R-:W-:-:S02]  /*3b60*/  FADD.FTZ R4, R69, R4 ;  /* 0x0000000445047221 */ /* 0x000fc40000010000 */
[----:B------:R-:W-:Y:S01]  /*3b70*/  F2FP.SATFINITE.E4M3.F32.PACK_AB_MERGE_C R147, R11, R54, R3 ;  /* 0x000000360b93723e */ /* 0x000fe20004807003 */
        /* <DEDUP_REMOVED lines=31> */
.L_x_8484:
[----:B------:R-:W-:-:S04]  /*3d70*/  UISETP.NE.AND UP0, UPT, UR19, 0x1, UPT ;  /* 0x000000011300788c */ /* 0x000fc8000bf05270 */
[----:B------:R-:W-:-:S04]  /*3d80*/  USEL UR37, URZ, 0x1, UP0 ;  /* 0x000000013f257887 */ /* 0x000fc80008000000 */
[----:B------:R-:W-:Y:S01]  /*3d90*/  ULOP3.LUT UR37, UR18, UR37, URZ, 0x3c, !UPT ;  /* 0x0000002512257292 */ /* 0x000fe2000f8e3c3f */
[----:B------:R-:W-:Y:S11]  /*3da0*/  @!P0 BRA `(.L_x_8475) ;  /* 0x0000000000048947 */ /* 0x000ff60003800000 */
[----:B------:R-:W-:Y:S01]  /*3db0*/  BPT.TRAP 0x1 ;  /* 0x000000040000795c */ /* 0x000fe20000300000 */
.L_x_8475:
        /* <DEDUP_REMOVED lines=9> */
.L_x_8476:
[----:B-1----:R-:W-:Y:S05]  /*3e50*/  @P1 BRA `(.L_x_8477) ;  /* 0x0000000000081947 */ /* 0x002fea0003800000 */
[----:B------:R-:W1:Y:S02]  /*3e60*/  SYNCS.PHASECHK.TRANS64.TRYWAIT P1, [UR20+0x19c30], R7 ;  /* 0x019c3007ff0075a7 */ /* 0x000e640008020154 */
[----:B-1----:R-:W-:Y:S05]  /*3e70*/  @!P1 BRA `(.L_x_8478) ;  /* 0x0000007800249947 */ /* 0x002fea0003800000 */
.L_x_8477:
[----:B------:R-:W-:Y:S01]  /*3e80*/  UIMAD UR14, UR38, 0x300, UR16 ;  /* 0x00000300260e78a4 */ /* 0x000fe2000f8e0210 */
[----:B------:R-:W-:Y:S01]  /*3e90*/  WARPGROUP.ARRIVE ;  /* 0x00000000000079c5 */ /* 0x000fe20000000000 */
[----:B------:R-:W-:Y:S01]  /*3ea0*/  UMOV UR15, 0xc0000010 ;  /* 0xc0000010000f7882 */ /* 0x000fe20000000000 */
[----:B------:R-:W-:Y:S01]  /*3eb0*/  UMOV UR7, 0xc0000010 ;  /* 0xc000001000077882 */ /* 0x000fe20000000000 */
[----:B------:R-:W-:Y:S02]  /*3ec0*/  UIADD3 UR6, UR14, 0x100, URZ ;  /* 0x000001000e067890 */ /* 0x000fe4000fffe03f */
[----:B------:R-:W-:Y:S01]  /*3ed0*/  UIADD3 UR10, UR14, 0x200, URZ ;  /* 0x000002000e0a7890 */ /* 0x000fe2000fffe03f */
[----:B------:R-:W-:Y:S02]  /*3ee0*/  UMOV UR11, 0xc0000010 ;  /* 0xc0000010000b7882 */ /* 0x000fe40000000000 */
[----:B------:R-:W-:Y:S03]  /*3ef0*/  QGMMA.64x128x32.F32.E4M3.E4M3 R24, gdesc[UR12], RZ, !UPT, gsb0 ;  /* 0x01e000000c1879f3 */ /* 0x000fe6000c0008ff */
[----:B------:R-:W-:-:S02]  /*3f00*/  WARPGROUP.DEPBAR.LE gsb0, 0x0 ;  /* 0x00008000000079c5 */ /* 0x000fc40000010000 */
[----:B------:R-:W-:-:S07]  /*3f10*/  WARPGROUP.ARRIVE ;  /* 0x00000000000079c5 */ /* 0x000fce0000000000 */
[----:B------:R-:W-:Y:S03]  /*3f20*/  QGMMA.64x128x32.F32.E4M3.E4M3 R24, gdesc[UR4], R24, gsb0 ;  /* 0x01e00000041879f3 */ /* 0x000fe60008000818 */
[----:B------:R-:W-:Y:S02]  /*3f30*/  WARPGROUP.DEPBAR.LE gsb0, 0x0 ;  /* 0x00008000000079c5 */ /* 0x000fe40000010000 */
[----:B------:R-:W-:-:S07]  /*3f40*/  WARPGROUP.ARRIVE ;  /* 0x00000000000079c5 */ /* 0x000fce0000000000 */
[----:B------:R-:W-:Y:S03]  /*3f50*/  QGMMA.64x128x32.F32.E4M3.E4M3 R24, gdesc[UR8], R24, gsb0 ;  /* 0x01e00000081879f3 */ /* 0x000fe60008000818 */
[----:B------:R-:W-:Y:S02]  /*3f60*/  WARPGROUP.DEPBAR.LE gsb0, 0x0 ;  /* 0x00008000000079c5 */ /* 0x000fe40000010000 */
[----:B------:R-:W-:Y:S05]  /*3f70*/  @!P0 BRA `(.L_x_8479) ;  /* 0x0000000000048947 */ /* 0x000fea0003800000 */
[----:B------:R-:W-:Y:S01]  /*3f80*/  BPT.TRAP 0x1 ;  /* 0x000000040000795c */ /* 0x000fe20000300000 */
.L_x_8479:
[----:B------:R-:W-:Y:S01]  /*3f90*/  ULEA UR14, UR19, UR43, 0x3 ;  /* 0x0000002b130e7291 */ /* 0x000fe2000f8e183f */
[----:B01----:R-:W-:-:S05]  /*3fa0*/  IMAD.U32 R7, RZ, RZ, UR18 ;  /* 0x00000012ff077e24 */ /* 0x003fca000f8e00ff */
[----:B------:R-:W-:-:S04]  /*3fb0*/  SHF.L.U32 R7, R7, 0x1f, RZ ;  /* 0x0000001f07077819 */ /* 0x000fc800000006ff */
[----:B------:R0:W1:Y:S01]  /*3fc0*/  SYNCS.PHASECHK.TRANS64.TRYWAIT P1, [UR14+0x19c50], R7 ;  /* 0x019c5007ff0075a7 */ /* 0x000062000802014e */
[----:B------:R-:W-:Y:S05]  /*3fd0*/  @!P0 BRA `(.L_x_8480) ;  /* 0x0000000000048947 */ /* 0x000fea0003800000 */
[----:B------:R-:W-:Y:S01]  /*3fe0*/  BPT.TRAP 0x1 ;  /* 0x000000040000795c */ /* 0x000fe20000300000 */
.L_x_8480:
[----:B-1----:R-:W-:Y:S05]  /*3ff0*/  @P1 BRA `(.L_x_8481) ;  /* 0x0000000000081947 */ /* 0x002fea0003800000 */
[----:B------:R-:W1:Y:S02]  /*4000*/  SYNCS.PHASECHK.TRANS64.TRYWAIT P1, [UR14+0x19c50], R7 ;  /* 0x019c5007ff0075a7 */ /* 0x000e64000802014e */
[----:B-1----:R-:W-:Y:S05]  /*4010*/  @!P1 BRA `(.L_x_8482) ;  /* 0x0000007400d49947 */ /* 0x002fea0003800000 */
.L_x_8481:
[----:B------:R-:W-:Y:S01]  /*4020*/  UIADD3 UR6, UR43, 0x3000, URZ ;  /* 0x000030002b067890 */ /* 0x000fe2000fffe03f */
[C---:B-1----:R-:W-:Y:S01]  /*4030*/  FMUL.FTZ R8, R0.reuse, R24 ;  /* 0x0000001800087220 */ /* 0x042fe20000410000 */
[C---:B------:R-:W-:Y:S01]  /*4040*/  FMUL.FTZ R9, R0.reuse, R26 ;  /* 0x0000001a00097220 */ /* 0x040fe20000410000 */
[C---:B0-----:R-:W-:Y:S01]  /*4050*/  FMUL.FTZ R7, R0.reuse, R25 ;  /* 0x0000001900077220 */ /* 0x041fe20000410000 */
[----:B------:R-:W-:Y:S01]  /*4060*/  USHF.R.U32.HI UR6, URZ, 0x4, UR6 ;  /* 0x000000043f067899 */ /* 0x000fe20008011606 */
[C---:B------:R-:W-:Y:S01]  /*4070*/  FMUL.FTZ R10, R0.reuse, R27 ;  /* 0x0000001b000a7220 */ /* 0x040fe20000410000 */
[C---:B------:R-:W-:Y:S01]  /*4080*/  FMUL.FTZ R11, R0.reuse, R28 ;  /* 0x0000001c000b7220 */ /* 0x040fe20000410000 */
[----:B------:R-:W0:Y:S01]  /*4090*/  MUFU.TANH R8, R8 ;  /* 0x0000000800087308 */ /* 0x000e220000002400 */
[----:B------:R-:W-:Y:S01]  /*40a0*/  ULOP3.LUT UR6, UR6, 0x3fff, URZ, 0xc0, !UPT ;  /* 0x00003fff06067892 */ /* 0x000fe2000f8ec03f */
[----:B------:R-:W-:Y:S01]  /*40b0*/  WARPGROUP.ARRIVE ;  /* 0x00000000000079c5 */ /* 0x000fe20000000000 */
[C---:B------:R-:W-:Y:S01]  /*40c0*/  FMUL.FTZ R13, R0.reuse, R30 ;  /* 0x0000001e000d7220 */ /* 0x040fe20000410000 */
[C---:B------:R-:W-:Y:S01]  /*40d0*/  FMUL.FTZ R12, R0.reuse, R29 ;  /* 0x0000001d000c7220 */ /* 0x040fe20000410000 */
[----:B------:R-:W-:Y:S01]  /*40e0*/  ULOP3.LUT UR6, UR6, 0x10000, URZ, 0xfc, !UPT ;  /* 0x0001000006067892 */ /* 0x000fe2000f8efc3f */
[C---:B------:R-:W-:Y:S01]  /*40f0*/  FMUL.FTZ R14, R0.reuse, R31 ;  /* 0x0000001f000e7220 */ /* 0x040fe20000410000 */
[----:B------:R-:W-:Y:S01]  /*4100*/  UMOV UR7, 0x40000040 ;  /* 0x4000004000077882 */ /* 0x000fe20000000000 */
[----:B------:R-:W1:Y:S01]  /*4110*/  MUFU.TANH R9, R9 ;  /* 0x0000000900097308 */ /* 0x000e620000002400 */
[----:B------:R-:W-:Y:S01]  /*4120*/  UIMAD UR11, UR19, 0x300, UR6 ;  /* 0x00000300130b78a4 */ /* 0x000fe2000f8e0206 */
[C---:B------:R-:W-:Y:S01]  /*4130*/  FMUL.FTZ R15, R0.reuse, R32 ;  /* 0x00000020000f7220 */ /* 0x040fe20000410000 */
[C---:B------:R-:W-:Y:S01]  /*4140*/  FMUL.FTZ R21, R0.reuse, R34 ;  /* 0x0000002200157220 */ /* 0x040fe20000410000 */
[C---:B------:R-:W-:Y:S01]  /*4150*/  FMUL.FTZ R20, R0.reuse, R33 ;  /* 0x0000002100147220 */ /* 0x040fe20000410000 */
[C---:B------:R-:W-:Y:S01]  /*4160*/  FMUL.FTZ R31, R0.reuse, R42 ;  /* 0x0000002a001f7220 */ /* 0x040fe20000410000 */
[C---:B------:R-:W-:Y:S01]  /*4170*/  FMUL.FTZ R42, R0.reuse, R53 ;  /* 0x00000035002a7220 */ /* 0x040fe20000410000 */
[C---:B------:R-:W-:Y:S01]  /*4180*/  FMUL.FTZ R53, R0.reuse, R64 ;  /* 0x0000004000357220 */ /* 0x040fe20000410000 */
[----:B------:R-:W2:Y:S01]  /*4190*/  MUFU.TANH R7, R7 ;  /* 0x0000000700077308 */ /* 0x000ea20000002400 */
[----:B------:R-:W-:Y:S01]  /*41a0*/  UMOV UR6, UR11 ;  /* 0x0000000b00067c82 */ /* 0x000fe20008000000 */
[C---:B------:R-:W-:Y:S01]  /*41b0*/  FMUL.FTZ R24, R0.reuse, R35 ;  /* 0x0000002300187220 */ /* 0x040fe20000410000 */
[----:B------:R-:W-:Y:S01]  /*41c0*/  QGMMA.64x96x32.F32.E4M3.E4M3 R88, R148, gdesc[UR4], R88, gsb0 ;  /* 0x0160000494587df3 */ /* 0x000fe20008000858 */
[----:B------:R-:W-:Y:S01]  /*41d0*/  FMUL.FTZ R32, R0, R43 ;  /* 0x0000002b00207220 */ /* 0x000fe20000410000 */
[----:B0-----:R-:W-:Y:S01]  /*41e0*/  FMNMX.FTZ R64, R8, R3, !PT ;  /* 0x0000000308407209 */ /* 0x001fe20007810000 */
[C---:B------:R-:W-:Y:S01]  /*41f0*/  FMUL.FTZ R25, R0.reuse, R36 ;  /* 0x0000002400197220 */ /* 0x040fe20000410000 */
[C---:B------:R-:W-:Y:S01]  /*4200*/  FMUL.FTZ R43, R0.reuse, R54 ;  /* 0x00000036002b7220 */ /* 0x040fe20000410000 */
[----:B------:R-:W0:Y:S01]  /*4210*/  MUFU.TANH R10, R10 ;  /* 0x0000000a000a7308 */ /* 0x000e220000002400 */
[C---:B------:R-:W-:Y:S01]  /*4220*/  FMUL.FTZ R54, R0.reuse, R65 ;  /* 0x0000004100367220 */ /* 0x040fe20000410000 */
[----:B-1----:R-:W-:Y:S01]  /*4230*/  FMNMX.FTZ R65, R9, R6, !PT ;  /* 0x0000000609417209 */ /* 0x002fe20007810000 */
        /* <DEDUP_REMOVED lines=43> */
[----:B------:R-:W-:Y:S01]  /*44f0*/  FMUL.FTZ R65, R0, R76 ;  /* 0x0000004c00417220 */ /* 0x000fe20000410000 */
[----:B------:R-:W-:Y:S01]  /*4500*/  UIADD3 UR6, UR11, 0x2, URZ ;  /* 0x000000020b067890 */ /* 0x000fe2000fffe03f */
[----:B------:R-:W0:Y:S01]  /*4510*/  MUFU.TANH R21, R21 ;  /* 0x0000001500157308 */ /* 0x000e220000002400 */
[----:B-1----:R-:W-:Y:S01]  /*4520*/  FMNMX.FTZ R68, R14, R67, !PT ;  /* 0x000000430e447209 */ /* 0x002fe20007810000 */
[----:B------:R-:W-:Y:S01]  /*4530*/  UMOV UR7, 0x40000040 ;  /* 0x4000004000077882 */ /* 0x000fe20000000000 */
[----:B------:R-:W-:-:S05]  /*4540*/  UMOV UR10, UR17 ;  /* 0x00000011000a7c82 */ /* 0x000fca0008000000 */
        /* <DEDUP_REMOVED lines=15> */
[----:B------:R-:W-:Y:S02]  /*4640*/  WARPGROUP.DEPBAR.LE gsb0, 0x0 ;  /* 0x00008000000079c5 */ /* 0x000fe40000010000 */
[----:B------:R-:W-:Y:S01]  /*4650*/  WARPGROUP.ARRIVE ;  /* 0x00000000000079c5 */ /* 0x000fe20000000000 */
[----:B------:R-:W-:-:S05]  /*4660*/  FMUL.FTZ R67, R0, R78 ;  /* 0x0000004e00437220 */ /* 0x000fca0000410000 */
[----:B------:R-:W2:Y:S01]  /*4670*/  S2R R151, SR_TID.X ;  /* 0x0000000000977919 */ /* 0x000ea20000002100 */
[----:B------:R-:W3:Y:S01]  /*4680*/  MUFU.TANH R31, R31 ;  /* 0x0000001f001f7308 */ /* 0x000ee20000002400 */
[----:B0-----:R-:W-:Y:S01]  /*4690*/  FMNMX.FTZ R70, R28, R69, !PT ;  /* 0x000000451c467209 */ /* 0x001fe20007810000 */
[----:B------:R-:W-:Y:S01]  /*46a0*/  QGMMA.64x96x32.F32.E4M3.E4M3 R88, R136, gdesc[UR4], R88, gsb0 ;  /* 0x0160000488587df3 */ /* 0x000fe20008000858 */
[----:B------:R-:W-:Y:S01]  /*46b0*/  UIADD3 UR6, UR11, 0x4, URZ ;  /* 0x000000040b067890 */ /* 0x000fe2000fffe03f */
[----:B------:R-:W-:-:S04]  /*46c0*/  UMOV UR7, 0x40000040 ;  /* 0x4000004000077882 */ /* 0x000fc80000000000 */
[----:B------:R-:W0:Y:S01]  /*46d0*/  MUFU.TANH R30, R30 ;  /* 0x0000001e001e7308 */ /* 0x000e220000002400 */
[----:B-1----:R-:W-:-:S07]  /*46e0*/  FMNMX.FTZ R69, R29, R68, !PT ;  /* 0x000000441d457209 */ /* 0x002fce0007810000 */
[----:B------:R-:W1:Y:S01]  /*46f0*/  MUFU.TANH R32, R32 ;  /* 0x0000002000207308 */ /* 0x000e620000002400 */
[----:B---3--:R-:W-:-:S07]  /*4700*/  FMNMX.FTZ R71, R31, R70, !PT ;  /* 0x000000461f477209 */ /* 0x008fce0007810000 */
[----:B------:R-:W3:Y:S01]  /*4710*/  MUFU.TANH R33, R33 ;  /* 0x0000002100217308 */ /* 0x000ee20000002400 */
[----:B0-----:R-:W-:Y:S01]  /*4720*/  FMNMX.FTZ R68, R30, R69, !PT ;  /* 0x000000451e447209 */ /* 0x001fe20007810000 */
[----:B------:R-:W-:Y:S01]  /*4730*/  FMUL.FTZ R69, R0, R79 ;  /* 0x0000004f00457220 */ /* 0x000fe20000410000 */
[----:B--2---:R-:W-:-:S05]  /*4740*/  LOP3.LUT P1, RZ, R151, 0x7f, RZ, 0xc0, !PT ;  /* 0x0000007f97ff7812 */ /* 0x004fca000782c0ff */
[----:B------:R-:W0:Y:S01]  /*4750*/  MUFU.TANH R35, R35 ;  /* 0x0000002300237308 */ /* 0x000e220000002400 */
[----:B-1----:R-:W-:-:S07]  /*4760*/  FMNMX.FTZ R70, R32, R71, !PT ;  /* 0x0000004720467209 */ /* 0x002fce0007810000 */
        /* <DEDUP_REMOVED lines=21> */
[----:B--2---:R-:W-:Y:S01]  /*48c0*/  FMNMX.FTZ R75, R43, R72, !PT ;  /* 0x000000482b4b7209 */ /* 0x004fe20007810000 */
[----:B------:R-:W-:Y:S01]  /*48d0*/  FMUL.FTZ R72, R0, R82 ;  /* 0x0000005200487220 */ /* 0x000fe20000410000 */
[----:B------:R-:W-:Y:S02]  /*48e0*/  WARPGROUP.DEPBAR.LE gsb0, 0x0 ;  /* 0x00008000000079c5 */ /* 0x000fe40000010000 */
[----:B------:R-:W-:-:S03]  /*48f0*/  WARPGROUP.ARRIVE ;  /* 0x00000000000079c5 */ /* 0x000fc60000000000 */
[----:B------:R-:W2:Y:S01]  /*4900*/  MUFU.TANH R45, R45 ;  /* 0x0000002d002d7308 */ /* 0x000ea20000002400 */
[----:B0-----:R-:W-:Y:S02]  /*4910*/  FMNMX.FTZ R68, R42, R73, !PT ;  /* 0x000000492a447209 */ /* 0x001fe40007810000 */
[----:B------:R-:W-:Y:S01]  /*4920*/  QGMMA.64x96x32.F32.E4M3.E4M3 R88, R140, gdesc[UR4], R88, gsb0 ;  /* 0x016000048c587df3 */ /* 0x000fe20008000858 */
[----:B------:R-:W-:Y:S01]  /*4930*/  UIADD3 UR6, UR11, 0x6, URZ ;  /* 0x000000060b067890 */ /* 0x000fe2000fffe03f */
[----:B------:R-:W-:-:S03]  /*4940*/  UMOV UR7, 0x40000040 ;  /* 0x4000004000077882 */ /* 0x000fc60000000000 */
        /* <DEDUP_REMOVED lines=35> */
[----:B------:R-:W-:Y:S06]  /*4b80*/  QGMMA.64x96x32.F32.E4M3.E4M3 R88, R144, gdesc[UR4], R88, gsb0 ;  /* 0x0160000490587df3 */ /* 0x000fec0008000858 */
        /* <DEDUP_REMOVED lines=30> */
[----:B------:R-:W-:-:S06]  /*4d70*/  WARPGROUP.DEPBAR.LE gsb0, 0x0 ;  /* 0x00008000000079c5 */ /* 0x000fcc0000010000 */
        /* <DEDUP_REMOVED lines=8> */
[----:B-1----:R-:W-:Y:S02]  /*4e00*/  FMNMX.FTZ R81, R80, R73, !PT ;  /* 0x0000004950517209 */ /* 0x002fe40007810000 */
[----:B0-----:R-:W-:Y:S01]  /*4e10*/  FMNMX.FTZ R82, R79, R68, !PT ;  /* 0x000000444f527209 */ /* 0x001fe20007810000 */
[----:B------:R-:W-:Y:S02]  /*4e20*/  IMAD.U32 R79, RZ, RZ, UR10 ;  /* 0x0000000aff4f7e24 */ /* 0x000fe4000f8e00ff */
[----:B------:R-:W0:Y:S04]  /*4e30*/  SHFL.BFLY PT, R68, R81, 0x1, 0x1f ;  /* 0x0c201f0051447f89 */ /* 0x000e2800000e0000 */
[----:B------:R-:W1:Y:S01]  /*4e40*/  SHFL.BFLY PT, R73, R82, 0x1, 0x1f ;  /* 0x0c201f0052497f89 */ /* 0x000e6200000e0000 */
[----:B0-----:R-:W-:-:S02]  /*4e50*/  FMNMX.FTZ R68, R81, R68, !PT ;  /* 0x0000004451447209 */ /* 0x001fc40007810000 */
        /* <DEDUP_REMOVED lines=20> */
[--C-:B------:R-:W-:Y:S01]  /*4fa0*/  FFMA.FTZ R61, R65, UR10, -R79.reuse ;  /* 0x0000000a413d7c23 */ /* 0x100fe2000801084f */
[----:B------:R-:W-:-:S01]  /*4fb0*/  FFMA.FTZ R65, R70, UR10, -R79 ;  /* 0x0000000a46417c23 */ /* 0x000fc2000801084f */
[--C-:B------:R-:W-:Y:S01]  /*4fc0*/  FFMA.FTZ R70, R71, UR10, -R79.reuse ;  /* 0x0000000a47467c23 */ /* 0x100fe2000801084f */
[----:B------:R-:W-:-:S01]  /*4fd0*/  FFMA.FTZ R71, R75, UR10, -R79 ;  /* 0x0000000a4b477c23 */ /* 0x000fc2000801084f */
[----:B------:R-:W-:Y:S01]  /*4fe0*/  FMUL.FTZ R3, R3, UR10 ;  /* 0x0000000a03037c20 */ /* 0x000fe20008410000 */
        /* <DEDUP_REMOVED lines=45> */
[----:B------:R-:W-:-:S04]  /*52c0*/  FFMA.FTZ R52, R55, UR10, -R75 ;  /* 0x0000000a37347c23 */ /* 0x000fc8000801084b */
        /* <DEDUP_REMOVED lines=34> */
[--C-:B------:R-:W-:Y:S01]  /*54f0*/  FFMA.FTZ R59, R60, UR10, -R75.reuse ;  /* 0x0000000a3c3b7c23 */ /* 0x100fe2000801084b */
        /* <DEDUP_REMOVED lines=45> */
[----:B------:R-:W-:-:S01]  /*57d0*/  FFMA.FTZ R72, R74, UR10, -R75 ;  /* 0x0000000a4a487c23 */ /* 0x000fc2000801084b */
[--C-:B------:R-:W-:Y:S01]  /*57e0*/  FFMA.FTZ R74, R77, UR10, -R75.reuse ;  /* 0x0000000a4d4a7c23 */ /* 0x100fe2000801084b */
[----:B------:R-:W-:-:S03]  /*57f0*/  FFMA.FTZ R75, R78, UR10, -R75 ;  /* 0x0000000a4e4b7c23 */ /* 0x000fc6000801084b */
        /* <DEDUP_REMOVED lines=18> */
[----:B------:R-:W-:-:S04]  /*5920*/  IMAD.U32 R4, RZ, RZ, UR20 ;  /* 0x00000014ff047e24 */ /* 0x000fc8000f8e00ff */
[----:B------:R-:W-:Y:S02]  /*5930*/  @!P1 VIADD R4, R4, 0x19c40 ;  /* 0x00019c4004049836 */ /* 0x000fe40000000000 */
[----:B------:R-:W1:Y:S01]  /*5940*/  MUFU.EX2 R62, R62 ;  /* 0x0000003e003e7308 */ /* 0x000e620000000800 */
[----:B--2---:R-:W-:-:S02]  /*5950*/  FADD.FTZ R77, R57, R82 ;  /* 0x00000052394d7221 */ /* 0x004fc40000010000 */
[----:B------:R-:W-:-:S04]  /*5960*/  @!P1 PRMT R4, RZ, 0x654, R4 ;  /* 0x00000654ff049816 */ /* 0x000fc80000000004 */
[----:B------:R2:W-:Y:S01]  /*5970*/  @!P1 SYNCS.ARRIVE.TRANS64.RED.A1T0 RZ, [R4+URZ], RZ ;  /* 0x000000ff04ff99a7 */ /* 0x0005e2000810043f */
[----:B------:R-:W3:Y:S01]  /*5980*/  MUFU.EX2 R63, R63 ;  /* 0x0000003f003f7308 */ /* 0x000ee20000000800 */
[----:B0-----:R-:W-:-:S07]  /*5990*/  FADD.FTZ R82, R60, R5 ;  /* 0x000000053c527221 */ /* 0x001fce0000010000 */
[----:B------:R-:W0:Y:S01]  /*59a0*/  MUFU.EX2 R61, R61 ;  /* 0x0000003d003d7308 */ /* 0x000e220000000800 */
[----:B-1----:R-:W-:-:S07]  /*59b0*/  FADD.FTZ R84, R62, R77 ;  /* 0x0000004d3e547221 */ /* 0x002fce0000010000 */
        /* <DEDUP_REMOVED lines=26> */
.L_x_8483:
[----:B------:R-:W-:Y:S01]  /*5b60*/  UIADD3 UR6, UR14, 0x19c60, URZ ;  /* 0x00019c600e067890 */ /* 0x000fe2000fffe03f */
[----:B------:R-:W-:Y:S01]  /*5b70*/  ISETP.LT.AND P1, PT, RZ, UR46, PT ;  /* 0x0000002eff007c0c */ /* 0x000fe2000bf21270 */
[----:B------:R-:W-:Y:S01]  /*5b80*/  UIADD3 UR7, UR46, -0x1, URZ ;  /* 0xffffffff2e077890 */ /* 0x000fe2000fffe03f */
[----:B------:R-:W-:Y:S01]  /*5b90*/  F2FP.SATFINITE.E4M3.F32.PACK_AB_MERGE_C R7, R12, R7, RZ ;  /* 0x000000070c07723e */ /* 0x000fe200048070ff */
[----:B------:R-:W-:Y:S01]  /*5ba0*/  UPRMT UR6, UR40, 0x654, UR6 ;  /* 0x0000065428067896 */ /* 0x000fe20008000006 */
[----:B------:R-:W-:Y:S01]  /*5bb0*/  F2FP.SATFINITE.E4M3.F32.PACK_AB_MERGE_C R10, R13, R10, RZ ;  /* 0x0000000a0d0a723e */ /* 0x000fe200048070ff */
[----:B------:R-:W-:Y:S01]  /*5bc0*/  UMOV UR18, UR37 ;  /* 0x0000002500127c82 */ /* 0x000fe20008000000 */
[----:B------:R-:W-:Y:S01]  /*5bd0*/  F2FP.SATFINITE.E4M3.F32.PACK_AB_MERGE_C R15, R26, R15, RZ ;  /* 0x0000000f1a0f723e */ /* 0x000fe200048070ff */
[----:B------:R-:W-:Y:S01]  /*5be0*/  UMOV UR19, UR38 ;  /* 0x0000002600137c82 */ /* 0x000fe20008000000 */
[----:B------:R-:W-:Y:S01]  /*5bf0*/  F2FP.SATFINITE.E4M3.F32.PACK_AB_MERGE_C R24, R27, R24, RZ ;  /* 0x000000181b18723e */ /* 0x000fe200048070ff */
[----:B------:R-:W-:Y:S01]  /*5c00*/  UMOV UR46, UR7 ;  /* 0x00000007002e7c82 */ /* 0x000fe20008000000 */
        /* <DEDUP_REMOVED lines=80> */
.L_x_8474:
[----:B------:R-:W-:Y:S06]  /*6110*/  BAR.ARV 0x8, 0x200 ;  /* 0x0208000000007b1d */ /* 0x000fec0000002000 */
[----:B------:R-:W-:Y:S05]  /*6120*/  @!P0 BRA `(.L_x_8485) ;  /* 0x0000000000048947 */ /* 0x000fea0003800000 */
[----:B------:R-:W-:Y:S01]  /*6130*/  BPT.TRAP 0x1 ;  /* 0x000000040000795c */ /* 0x000fe20000300000 */
.L_x_8485:
[----:B------:R-:W-:Y:S01]  /*6140*/  ULEA UR4, UR38, UR43, 0x3 ;  /* 0x0000002b26047291 */ /* 0x000fe2000f8e183f */
[----:B------:R-:W-:-:S04]  /*6150*/  MOV R0, UR37 ;  /* 0x0000002500007c02 */ /* 0x000fc80008000f00 */
[----:B------:R-:W-:-:S04]  /*6160*/  SHF.L.U32 R0, R0, 0x1f, RZ ;  /* 0x0000001f00007819 */ /* 0x000fc800000006ff */
[----:B------:R0:W1:Y:S01]  /*6170*/  SYNCS.PHASECHK.TRANS64.TRYWAIT P1, [UR4+0x19c50], R0 ;  /* 0x019c5000ff0075a7 */ /* 0x0000620008020144 */
[----:B------:R-:W-:Y:S05]  /*6180*/  @!P0 BRA `(.L_x_8486) ;  /* 0x0000000000048947 */ /* 0x000fea0003800000 */
[----:B------:R-:W-:Y:S01]  /*6190*/  BPT.TRAP 0x1 ;  /* 0x000000040000795c */ /* 0x000fe20000300000 */
.L_x_8486:
[----:B-1----:R-:W-:Y:S05]  /*61a0*/  @P1 BRA `(.L_x_8487) ;  /* 0x0000000000081947 */ /* 0x002fea0003800000 */
[----:B------:R-:W1:Y:S02]  /*61b0*/  SYNCS.PHASECHK.TRANS64.TRYWAIT P1, [UR4+0x19c50], R0 ;  /* 0x019c5000ff0075a7 */ /* 0x000e640008020144 */
[----:B-1----:R-:W-:Y:S05]  /*61c0*/  @!P1 BRA `(.L_x_8488) ;  /* 0x0000005400809947 */ /* 0x002fea0003800000 */
.L_x_8487:
[----:B------:R-:W-:Y:S01]  /*61d0*/  ULDC.64 UR8, c[0x0][0x9a0] ;  /* 0x0002680000087ab9 */ /* 0x000fe20000000a00 */
[----:B------:R-:W-:Y:S01]  /*61e0*/  UIADD3 UR5, UR43, 0x3000, URZ ;  /* 0x000030002b057890 */ /* 0x000fe2000fffe03f */
[----:B------:R-:W-:Y:S01]  /*61f0*/  WARPGROUP.ARRIVE ;  /* 0x00000000000079c5 */ /* 0x000fe20000000000 */
[----:B------:R-:W-:Y:S01]  /*6200*/  UISETP.NE.U32.AND UP0, UPT, UR8, URZ, UPT ;  /* 0x0000003f0800728c */ /* 0x000fe2000bf05070 */
[----:B------:R-:W-:Y:S01]  /*6210*/  IMAD.MOV.U32 R8, RZ, RZ, 0x3f800000 ;  /* 0x3f800000ff087424 */ /* 0x000fe200078e00ff */
[----:B------:R-:W-:Y:S02]  /*6220*/  USHF.R.U32.HI UR5, URZ, 0x4, UR5 ;  /* 0x000000043f057899 */ /* 0x000fe40008011605 */
[----:B------:R-:W-:Y:S02]  /*6230*/  UISETP.NE.AND.EX UP0, UPT, UR9, URZ, UPT, UP0 ;  /* 0x0000003f0900728c */ /* 0x000fe4000bf05300 */
[----:B------:R-:W-:-:S04]  /*6240*/  ULOP3.LUT UR5, UR5, 0x3fff, URZ, 0xc0, !UPT ;  /* 0x00003fff05057892 */ /* 0x000fc8000f8ec03f */
[----:B------:R-:W-:Y:S01]  /*6250*/  ULOP3.LUT UR11, UR5, 0x10000, URZ, 0xfc, !UPT ;  /* 0x00010000050b7892 */ /* 0x000fe2000f8efc3f */
[----:B------:R-:W-:-:S04]  /*6260*/  PLOP3.LUT P1, PT, PT, PT, UP0, 0x80, 0x0 ;  /* 0x000000000000781c */ /* 0x000fc80003f2f008 */
        /* <DEDUP_REMOVED lines=8> */
[----:B------:R-:W-:Y:S02]  /*62f0*/  @UP0 USHF.R.S32.HI UR7, URZ, 0x1f, UR16 ;  /* 0x0000001f3f070899 */ /* 0x000fe40008011410 */
[----:B------:R-:W-:Y:S01]  /*6300*/  UIMAD UR5, UR38, 0x300, UR11 ;  /* 0x00000300260578a4 */ /* 0x000fe2000f8e020b */
[----:B------:R-:W-:Y:S01]  /*6310*/  @UP0 ULDC.64 UR14, c[0x0][0x9d0] ;  /* 0x00027400000e0ab9 */ /* 0x000fe20000000a00 */
[----:B------:R-:W-:Y:S02]  /*6320*/  @UP0 UIADD3 UR13, UR13, UR6, URZ ;  /* 0x000000060d0d0290 */ /* 0x000fe4000fffe03f */
[----:B------:R-:W-:-:S03]  /*6330*/  @UP0 UIMAD UR11, UR7, UR14, URZ ;  /* 0x0000000e070b02a4 */ /* 0x000fc6000f8e023f */
[----:B------:R-:W-:Y:S01]  /*6340*/  UMOV UR6, UR5 ;  /* 0x0000000500067c82 */ /* 0x000fe20008000000 */
[----:B------:R-:W-:Y:S01]  /*6350*/  UMOV UR7, 0x40000040 ;  /* 0x4000004000077882 */ /* 0x000fe20000000000 */
[----:B------:R-:W-:Y:S01]  /*6360*/  @UP0 UIMAD UR11, UR16, UR15, UR11 ;  /* 0x0000000f100b02a4 */ /* 0x000fe2000f8e020b */
[----:B------:R-:W-:Y:S01]  /*6370*/  QGMMA.64x96x32.F32.E4M3.E4M3 R88, R148, gdesc[UR4], R88, gsb0 ;  /* 0x0160000494587df3 */ /* 0x000fe20008000858 */
[----:B------:R-:W-:-:S04]  /*6380*/  @UP0 UIMAD.WIDE.U32 UR12, UR16, UR14, UR12 ;  /* 0x0000000e100c02a5 */ /* 0x000fc8000f8e000c */
[----:B------:R-:W-:Y:S02]  /*6390*/  @UP0 UIADD3 UR6, UR13, UR11, URZ ;  /* 0x0000000b0d060290 */ /* 0x000fe4000fffe03f */
[----:B------:R-:W-:-:S04]  /*63a0*/  @UP0 ULEA UR8, UP1, UR12, UR8, 0x2 ;  /* 0x000000080c080291 */ /* 0x000fc8000f82103f */
[----:B------:R-:W-:Y:S02]  /*63b0*/  @UP0 ULEA.HI.X UR9, UR12, UR9, UR6, 0x2, UP1 ;  /* 0x000000090c090291 */ /* 0x000fe400088f1406 */
[----:B------:R-:W-:-:S04]  /*63c0*/  IMAD.U32 R6, RZ, RZ, UR8 ;  /* 0x00000008ff067e24 */ /* 0x000fc8000f8e00ff */
[----:B------:R-:W-:-:S05]  /*63d0*/  IMAD.U32 R7, RZ, RZ, UR9 ;  /* 0x00000009ff077e24 */ /* 0x000fca000f8e00ff */
[----:B------:R2:W3:Y:S01]  /*63e0*/  @P1 LDG.E R8, desc[UR52][R6.64] ;  /* 0x0000003406081981 */ /* 0x0004e2000c1e1900 */
[----:B------:R-:W-:Y:S01]  /*63f0*/  UIADD3 UR6, UR5, 0x2, URZ ;  /* 0x0000000205067890 */ /* 0x000fe2000fffe03f */
[----:B------:R-:W-:Y:S01]  /*6400*/  UMOV UR7, 0x40000040 ;  /* 0x4000004000077882 */ /* 0x000fe20000000000 */
[----:B------:R-:W-:Y:S02]  /*6410*/  WARPGROUP.DEPBAR.LE gsb0, 0x0 ;  /* 0x00008000000079c5 */ /* 0x000fe40000010000 */
[----:B------:R-:W-:-:S06]  /*6420*/  WARPGROUP.ARRIVE ;  /* 0x00000000000079c5 */ /* 0x000fcc0000000000 */
[----:B------:R-:W-:Y:S01]  /*6430*/  QGMMA.64x96x32.F32.E4M3.E4M3 R88, R136, gdesc[UR4], R88, gsb0 ;  /* 0x0160000488587df3 */ /* 0x000fe20008000858 */
[----:B------:R-:W-:Y:S01]  /*6440*/  UIADD3 UR6, UR5, 0x4, URZ ;  /* 0x0000000405067890 */ /* 0x000fe2000fffe03f */
[----:B------:R-:W-:Y:S01]  /*6450*/  UMOV UR7, 0x40000040 ;  /* 0x4000004000077882 */ /* 0x000fe20000000000 */
[----:B01----:R-:W0:Y:S04]  /*6460*/  SHFL.BFLY PT, R0, R5, 0x2, 0x1f ;  /* 0x0c401f0005007f89 */ /* 0x003e2800000e0000 */
[----:B------:R-:W1:Y:S01]  /*6470*/  SHFL.BFLY PT, R9, R4, 0x2, 0x1f ;  /* 0x0c401f0004097f89 */ /* 0x000e6200000e0000 */
[----:B------:R-:W-:Y:S02]  /*6480*/  WARPGROUP.DEPBAR.LE gsb0, 0x0 ;  /* 0x00008000000079c5 */ /* 0x000fe40000010000 */
[----:B------:R-:W-:-:S06]  /*6490*/  WARPGROUP.ARRIVE ;  /* 0x00000000000079c5 */ /* 0x000fcc0000000000 */
[----:B------:R-:W-:Y:S01]  /*64a0*/  QGMMA.64x96x32.F32.E4M3.E4M3 R88, R140, gdesc[UR4], R88, gsb0 ;  /* 0x016000048c587df3 */ /* 0x000fe20008000858 */
        /* <DEDUP_REMOVED lines=13> */
[----:B------:R-:W-:Y:S01]  /*6580*/  FSETP.NE.FTZ.AND P3, PT, R12, RZ, PT ;  /* 0x000000ff0c00720b */ /* 0x000fe20003f75000 */
[----:B------:R-:W-:Y:S02]  /*6590*/  WARPGROUP.DEPBAR.LE gsb0, 0x0 ;  /* 0x00008000000079c5 */ /* 0x000fe40000010000 */
[----:B------:R-:W-:-:S06]  /*65a0*/  WARPGROUP.ARRIVE ;  /* 0x00000000000079c5 */ /* 0x000fcc0000000000 */
[----:B------:R-:W-:Y:S01]  /*65b0*/  QGMMA.64x96x32.F32.E4M3.E4M3 R88, R144, gdesc[UR4], R88, gsb0 ;  /* 0x0160000490587df3 */ /* 0x000fe20008000858 */
[----:B------:R-:W-:Y:S01]  /*65c0*/  @P1 MUFU.RCP R5, R7 ;  /* 0x0000000700051308 */ /* 0x000fe20000001000 */
[----:B------:R-:W-:Y:S01]  /*65d0*/  FSETP.NE.FTZ.AND P1, PT, R10, RZ, PT ;  /* 0x000000ff0a00720b */ /* 0x000fe20003f35000 */
[----:B------:R-:W-:-:S06]  /*65e0*/  IMAD.MOV.U32 R9, RZ, RZ, RZ ;  /* 0x000000ffff097224 */ /* 0x000fcc00078e00ff */
        /* <DEDUP_REMOVED lines=18> */
.L_x_8489:
[----:B------:R-:W0:Y:S01]  /*6710*/  S2R R59, SR_TID.X ;  /* 0x00000000003b7919 */ /* 0x000e220000002100 */
[----:B------:R-:W-:Y:S01]  /*6720*/  ULDC.64 UR6, c[0x4][0x70] ;  /* 0x01001c0000067ab9 */ /* 0x000fe20000000a00 */
[----:B------:R-:W1:Y:S01]  /*6730*/  S2UR UR5, SR_SWINHI ;  /* 0x00000000000579c3 */ /* 0x000e620000002f00 */
        /* <DEDUP_REMOVED lines=47> */
[----:B------:R-:W-:Y:S01]  /*6a30*/  FMUL.FTZ R54, R130, R58 ;  /* 0x0000003a82367220 */ /* 0x000fe20000410000 */
[----:B------:R0:W2:Y:S01]  /*6a40*/  LDG.E.CONSTANT R4, desc[UR52][R4.64] ;  /* 0x0000003404047981 */ /* 0x0000a2000c1e9900 */
[----:B------:R-:W-:Y:S01]  /*6a50*/  F2FP.BF16.F32.PACK_AB R34, R33, R34 ;  /* 0x000000222122723e */ /* 0x000fe200000010ff */
[----:B------:R-:W-:Y:S01]  /*6a60*/  FMUL.FTZ R56, R129, R56 ;  /* 0x0000003881387220 */ /* 0x000fe20000410000 */
[----:B------:R-:W-:Y:S01]  /*6a70*/  F2FP.BF16.F32.PACK_AB R29, R29, R30 ;  /* 0x0000001e1d1d723e */ /* 0x000fe200000010ff */
[----:B------:R-:W-:Y:S01]  /*6a80*/  FMUL.FTZ R57, R135, R58 ;  /* 0x0000003a87397220 */ /* 0x000fe20000410000 */
[----:B------:R-:W-:Y:S01]  /*6a90*/  F2FP.BF16.F32.PACK_AB R27, R27, R28 ;  /* 0x0000001c1b1b723e */ /* 0x000fe200000010ff */
[----:B------:R-:W-:Y:S01]  /*6aa0*/  UMOV UR6, UR43 ;  /* 0x0000002b00067c82 */ /* 0x000fe20008000000 */
[----:B-1----:R-:W-:Y:S01]  /*6ab0*/  UMOV UR7, UR5 ;  /* 0x0000000500077c82 */ /* 0x002fe20008000000 */
[----:B------:R-:W-:Y:S01]  /*6ac0*/  F2FP.BF16.F32.PACK_AB R32, R31, R32 ;  /* 0x000000201f20723e */ /* 0x000fe200000010ff */
[----:B------:R-:W-:Y:S01]  /*6ad0*/  IMAD.U32 R33, RZ, RZ, UR7 ;  /* 0x00000007ff217e24 */ /* 0x000fe2000f8e00ff */
[----:B------:R-:W-:Y:S01]  /*6ae0*/  F2FP.BF16.F32.PACK_AB R36, R35, R36 ;  /* 0x000000242324723e */ /* 0x000fe200000010ff */
[-C--:B0-----:R-:W-:Y:S01]  /*6af0*/  FMUL.FTZ R5, R94, R58.reuse ;  /* 0x0000003a5e057220 */ /* 0x081fe20000410000 */
[----:B------:R-:W-:Y:S01]  /*6b00*/  FMUL.FTZ R58, R131, R58 ;  /* 0x0000003a833a7220 */ /* 0x000fe20000410000 */
[----:B------:R-:W-:Y:S01]  /*6b10*/  F2FP.BF16.F32.PACK_AB R56, R55, R56 ;  /* 0x000000383738723e */ /* 0x000fe200000010ff */
[----:B------:R-:W0:Y:S01]  /*6b20*/  LDC R81, c[0x0][0xc38] ;  /* 0x00030e00ff517b82 */ /* 0x000e220000000800 */
[----:B------:R-:W-:Y:S01]  /*6b30*/  F2FP.BF16.F32.PACK_AB R39, R39, R40 ;  /* 0x000000282727723e */ /* 0x000fe200000010ff */
[----:B------:R-:W-:Y:S01]  /*6b40*/  UIADD3 UR5, -UR44, URZ, URZ ;  /* 0x0000003f2c057290 */ /* 0x000fe2000fffe13f */
[----:B------:R-:W-:Y:S01]  /*6b50*/  F2FP.BF16.F32.PACK_AB R8, R5, R8 ;  /* 0x000000080508723e */ /* 0x000fe200000010ff */
[----:B------:R-:W-:Y:S01]  /*6b60*/  ULDC.64 UR8, c[0x0][0xb90] ;  /* 0x0002e40000087ab9 */ /* 0x000fe20000000a00 */
[----:B------:R-:W-:Y:S01]  /*6b70*/  LOP3.LUT P0, R5, R59, 0x3, RZ, 0xc0, !PT ;  /* 0x000000033b057812 */ /* 0x000fe2000780c0ff */
[----:B------:R-:W-:Y:S01]  /*6b80*/  USHF.R.S32.HI UR14, URZ, 0x1f, UR44 ;  /* 0x0000001f3f0e7899 */ /* 0x000fe2000801142c */
[----:B------:R-:W-:Y:S01]  /*6b90*/  F2FP.BF16.F32.PACK_AB R6, R6, R7 ;  /* 0x000000070606723e */ /* 0x000fe200000010ff */
[----:B------:R-:W-:Y:S01]  /*6ba0*/  ULDC.64 UR10, c[0x0][0xb98] ;  /* 0x0002e600000a7ab9 */ /* 0x000fe20000000a00 */
[----:B------:R-:W-:Y:S01]  /*6bb0*/  ISETP.EQ.OR P0, PT, R5, 0x3, !P0 ;  /* 0x000000030500780c */ /* 0x000fe20004702670 */
[----:B------:R-:W-:Y:S01]  /*6bc0*/  UIADD3 UR4, UR4, 0x19c60, URZ ;  /* 0x00019c6004047890 */ /* 0x000fe2000fffe03f */
[----:B------:R-:W-:-:S02]  /*6bd0*/  F2FP.BF16.F32.PACK_AB R7, R37, R38 ;  /* 0x000000262507723e */ /* 0x000fc400000010ff */
[----:B------:R-:W-:Y:S01]  /*6be0*/  SEL R67, R29, R34, P0 ;  /* 0x000000221d437207 */ /* 0x000fe20000000000 */
[----:B------:R-:W-:Y:S01]  /*6bf0*/  UPRMT UR4, UR40, 0x654, UR4 ;  /* 0x0000065428047896 */ /* 0x000fe20008000004 */
[----:B------:R-:W-:Y:S02]  /*6c00*/  SEL R69, R34, R29, P0 ;  /* 0x0000001d22457207 */ /* 0x000fe40000000000 */
[----:B------:R-:W1:Y:S01]  /*6c10*/  LDC R34, c[0x0][0xbe8] ;  /* 0x0002fa00ff227b82 */ /* 0x000e620000000800 */
[----:B------:R-:W-:Y:S02]  /*6c20*/  SEL R55, R27, R32, P0 ;  /* 0x000000201b377207 */ /* 0x000fe40000000000 */
[----:B------:R-:W-:Y:S01]  /*6c30*/  SEL R35, R32, R27, P0 ;  /* 0x0000001b20237207 */ /* 0x000fe20000000000 */
[----:B------:R-:W-:Y:S01]  /*6c40*/  IMAD.U32 R32, RZ, RZ, UR6 ;  /* 0x00000006ff207e24 */ /* 0x000fe2000f8e00ff */
[----:B------:R-:W-:Y:S01]  /*6c50*/  F2FP.BF16.F32.PACK_AB R58, R57, R58 ;  /* 0x0000003a393a723e */ /* 0x000fe200000010ff */
[----:B------:R-:W-:Y:S01]  /*6c60*/  ULDC UR6, c[0x0][0xc44] ;  /* 0x0003110000067ab9 */ /* 0x000fe20000000800 */
[----:B------:R-:W-:Y:S01]  /*6c70*/  SEL R57, R36, R39, P0 ;  /* 0x0000002724397207 */ /* 0x000fe20000000000 */
[----:B------:R-:W-:Y:S01]  /*6c80*/  UIMAD UR13, UR6, UR5, UR41 ;  /* 0x00000005060d72a4 */ /* 0x000fe2000f8e0229 */
[----:B------:R-:W-:Y:S01]  /*6c90*/  SEL R38, R39, R36, P0 ;  /* 0x0000002427267207 */ /* 0x000fe20000000000 */
[----:B------:R-:W-:Y:S01]  /*6ca0*/  IMAD.WIDE R36, R154, 0x2, R32 ;  /* 0x000000029a247825 */ /* 0x000fe200078e0220 */
[----:B------:R-:W-:Y:S01]  /*6cb0*/  F2FP.BF16.F32.PACK_AB R42, R41, R42 ;  /* 0x0000002a292a723e */ /* 0x000fe200000010ff */
[----:B------:R-:W-:Y:S01]  /*6cc0*/  USHF.R.S32.HI UR12, URZ, 0x1f, UR13 ;  /* 0x0000001f3f0c7899 */ /* 0x000fe2000801140d */
[----:B------:R-:W-:Y:S01]  /*6cd0*/  F2FP.BF16.F32.PACK_AB R13, R13, R14 ;  /* 0x0000000e0d0d723e */ /* 0x000fe200000010ff */
[----:B------:R-:W-:Y:S01]  /*6ce0*/  UIMAD.WIDE.U32 UR6, UR13, UR8, URZ ;  /* 0x000000080d0672a5 */ /* 0x000fe2000f8e003f */
[----:B------:R-:W-:Y:S01]  /*6cf0*/  IADD3 R29, P2, R36, 0x6000, RZ ;  /* 0x00006000241d7810 */ /* 0x000fe20007f5e0ff */
[----:B------:R-:W-:Y:S01]  /*6d00*/  UIMAD UR5, UR12, UR8, URZ ;  /* 0x000000080c0572a4 */ /* 0x000fe2000f8e023f */
[----:B------:R-:W-:Y:S01]  /*6d10*/  SEL R71, R7, R42, P0 ;  /* 0x0000002a07477207 */ /* 0x000fe20000000000 */
[----:B------:R-:W-:Y:S01]  /*6d20*/  UIMAD UR8, UR14, UR10, URZ ;  /* 0x0000000a0e0872a4 */ /* 0x000fe2000f8e023f */
[----:B------:R-:W-:Y:S01]  /*6d30*/  SEL R73, R42, R7, P0 ;  /* 0x000000072a497207 */ /* 0x000fe20000000000 */
[----:B------:R-:W-:Y:S01]  /*6d40*/  IMAD R7, R19, 0x20, R2 ;  /* 0x0000002013077824 */ /* 0x000fe200078e0202 */
[----:B------:R-:W-:Y:S01]  /*6d50*/  F2FP.BF16.F32.PACK_AB R24, R21, R24 ;  /* 0x000000181518723e */ /* 0x000fe200000010ff */
[----:B------:R-:W-:Y:S01]  /*6d60*/  IMAD.X R27, RZ, RZ, R37, P2 ;  /* 0x000000ffff1b7224 */ /* 0x000fe200010e0625 */
[----:B------:R-:W-:Y:S01]  /*6d70*/  F2FP.BF16.F32.PACK_AB R26, R25, R26 ;  /* 0x0000001a191a723e */ /* 0x000fe200000010ff */
[----:B------:R-:W-:Y:S01]  /*6d80*/  IMAD.WIDE R32, R7, 0x2, R32 ;  /* 0x0000000207207825 */ /* 0x000fe200078e0220 */
[----:B-1----:R-:W-:Y:S01]  /*6d90*/  ISETP.NE.AND P2, PT, R34, 0x1, PT ;  /* 0x000000012200780c */ /* 0x002fe20003f45270 */
[----:B------:R-:W-:Y:S01]  /*6da0*/  UIMAD UR5, UR13, UR9, UR5 ;  /* 0x000000090d0572a4 */ /* 0x000fe2000f8e0205 */
[C---:B------:R-:W-:Y:S01]  /*6db0*/  IADD3 R25, P1, R36.reuse, 0x6020, RZ ;  /* 0x0000602024197810 */ /* 0x040fe20007f3e0ff */
[----:B------:R-:W-:Y:S01]  /*6dc0*/  UIMAD UR8, UR44, UR11, UR8 ;  /* 0x0000000b2c0872a4 */ /* 0x000fe2000f8e0208 */
[----:B------:R-:W-:Y:S01]  /*6dd0*/  F2FP.BF16.F32.PACK_AB R43, R43, R44 ;  /* 0x0000002c2b2b723e */ /* 0x000fe200000010ff */
[----:B------:R-:W-:Y:S01]  /*6de0*/  UIADD3 UR7, UR7, UR5, URZ ;  /* 0x0000000507077290 */ /* 0x000fe2000fffe03f */
[----:B------:R-:W-:Y:S01]  /*6df0*/  F2FP.BF16.F32.PACK_AB R48, R47, R48 ;  /* 0x000000302f30723e */ /* 0x000fe200000010ff */
[----:B------:R-:W-:Y:S01]  /*6e00*/  SYNCS.ARRIVE.TRANS64.RED.A1T0 RZ, [UR4], RZ ;  /* 0x000000ffffff79a7 */ /* 0x000fe20008100404 */
[----:B------:R-:W-:Y:S01]  /*6e10*/  LOP3.LUT R7, R36, 0x180, RZ, 0xc0, !PT ;  /* 0x0000018024077812 */ /* 0x000fe200078ec0ff */
[----:B------:R-:W-:Y:S01]  /*6e20*/  UIMAD.WIDE.U32 UR6, UR44, UR10, UR6 ;  /* 0x0000000a2c0672a5 */ /* 0x000fe2000f8e0006 */
[----:B------:R-:W-:Y:S01]  /*6e30*/  F2FP.BF16.F32.PACK_AB R50, R49, R50 ;  /* 0x000000323132723e */ /* 0x000fe200000010ff */
[----:B------:R-:W-:Y:S01]  /*6e40*/  ULDC UR5, c[0x0][0xa88] ;  /* 0x0002a20000057ab9 */ /* 0x000fe20000000800 */
[----:B------:R-:W-:-:S02]  /*6e50*/  F2FP.BF16.F32.PACK_AB R51, R51, R52 ;  /* 0x000000343333723e */ /* 0x000fc400000010ff */
[----:B------:R-:W-:Y:S01]  /*6e60*/  F2FP.BF16.F32.PACK_AB R9, R9, R10 ;  /* 0x0000000a0909723e */ /* 0x000fe200000010ff */
[----:B------:R-:W1:Y:S01]  /*6e70*/  @P2 LDC R42, c[0x0][0xbec] ;  /* 0x0002fb00ff2a2b82 */ /* 0x000e620000000800 */
[----:B------:R-:W-:Y:S02]  /*6e80*/  F2FP.BF16.F32.PACK_AB R11, R11, R12 ;  /* 0x0000000c0b0b723e */ /* 0x000fe400000010ff */
[----:B------:R-:W-:Y:S02]  /*6e90*/  SEL R49, R13, R24, P0 ;  /* 0x000000180d317207 */ /* 0x000fe40000000000 */
[----:B------:R-:W-:Y:S02]  /*6ea0*/  SEL R5, R24, R13, P0 ;  /* 0x0000000d18057207 */ /* 0x000fe40000000000 */
[----:B------:R-:W-:Y:S02]  /*6eb0*/  LOP3.LUT R24, R25, 0x180, RZ, 0xc0, !PT ;  /* 0x0000018019187812 */ /* 0x000fe400078ec0ff */
[----:B------:R-:W-:-:S02]  /*6ec0*/  SEL R59, R43, R48, P0 ;  /* 0x000000302b3b7207 */ /* 0x000fc40000000000 */
[----:B------:R-:W-:Y:S02]  /*6ed0*/  SEL R39, R48, R43, P0 ;  /* 0x0000002b30277207 */ /* 0x000fe40000000000 */
[----:B------:R-:W-:Y:S02]  /*6ee0*/  SHF.R.U64 R7, R7, 0x3, RZ ;  /* 0x0000000307077819 */ /* 0x000fe400000012ff */
[----:B------:R-:W-:Y:S02]  /*6ef0*/  SEL R43, R51, R56, P0 ;  /* 0x00000038332b7207 */ /* 0x000fe40000000000 */
[----:B------:R-:W-:Y:S02]  /*6f00*/  SEL R40, R56, R51, P0 ;  /* 0x0000003338287207 */ /* 0x000fe40000000000 */
[----:B------:R-:W-:Y:S02]  /*6f10*/  SEL R47, R6, R9, P0 ;  /* 0x00000009062f7207 */ /* 0x000fe40000000000 */
[----:B------:R-:W-:-:S02]  /*6f20*/  SEL R41, R9, R6, P0 ;  /* 0x0000000609297207 */ /* 0x000fc40000000000 */
[----:B------:R-:W-:Y:S02]  /*6f30*/  SEL R51, R8, R11, P0 ;  /* 0x0000000b08337207 */ /* 0x000fe40000000000 */
[----:B------:R-:W-:Y:S02]  /*6f40*/  SEL R61, R11, R8, P0 ;  /* 0x000000080b3d7207 */ /* 0x000fe40000000000 */
[----:B------:R-:W-:Y:S02]  /*6f50*/  F2FP.BF16.F32.PACK_AB R15, R15, R20 ;  /* 0x000000140f0f723e */ /* 0x000fe400000010ff */
[----:B------:R-:W-:Y:S02]  /*6f60*/  SHF.R.U64 R24, R24, 0x3, RZ ;  /* 0x0000000318187819 */ /* 0x000fe400000012ff */
[C---:B------:R-:W-:Y:S02]  /*6f70*/  IADD3 R21, P3, R36.reuse, 0x3020, RZ ;  /* 0x0000302024157810 */ /* 0x040fe40007f7e0ff */
[----:B------:R-:W-:-:S02]  /*6f80*/  IADD3 R11, P4, R36, 0x3000, RZ ;  /* 0x00003000240b7810 */ /* 0x000fc40007f9e0ff */
[----:B------:R-:W-:Y:S02]  /*6f90*/  IADD3 R9, P5, R36, 0x20, RZ ;  /* 0x0000002024097810 */ /* 0x000fe40007fbe0ff */
[----:B------:R-:W-:Y:S01]  /*6fa0*/  LOP3.LUT R36, R7, R36, RZ, 0x3c, !PT ;  /* 0x0000002407247212 */ /* 0x000fe200078e3cff */
[--C-:B------:R-:W-:Y:S01]  /*6fb0*/  IMAD.X R13, RZ, RZ, R37.reuse, P4 ;  /* 0x000000ffff0d7224 */ /* 0x100fe200020e0625 */
[----:B------:R-:W-:Y:S01]  /*6fc0*/  SEL R63, R15, R26, P0 ;  /* 0x0000001a0f3f7207 */ /* 0x000fe20000000000 */
[--C-:B------:R-:W-:Y:S01]  /*6fd0*/  IMAD.X R7, RZ, RZ, R37.reuse, P5 ;  /* 0x000000ffff077224 */ /* 0x100fe200028e0625 */
[----:B------:R-:W-:Y:S01]  /*6fe0*/  SEL R65, R26, R15, P0 ;  /* 0x0000000f1a417207 */ /* 0x000fe20000000000 */
[--C-:B------:R-:W-:Y:S01]  /*6ff0*/  IMAD.X R15, RZ, RZ, R37.reuse, P3 ;  /* 0x000000ffff0f7224 */ /* 0x100fe200018e0625 */
[----:B------:R-:W-:Y:S01]  /*7000*/  LOP3.LUT R24, R24, R25, RZ, 0x3c, !PT ;  /* 0x0000001918187212 */ /* 0x000fe200078e3cff */
[----:B------:R-:W-:Y:S01]  /*7010*/  IMAD.X R25, RZ, RZ, R37, P1 ;  /* 0x000000ffff197224 */ /* 0x000fe200008e0625 */
[----:B------:R-:W-:-:S02]  /*7020*/  MOV R37, R36 ;  /* 0x0000002400257202 */ /* 0x000fc40000000f00 */
[----:B------:R-:W3:Y:S01]  /*7030*/  @P2 LDC R36, c[0x0][0xbf0] ;  /* 0x0002fc00ff242b82 */ /* 0x000ee20000000800 */
[----:B------:R-:W-:Y:S02]  /*7040*/  LOP3.LUT R10, R21, 0x180, RZ, 0xc0, !PT ;  /* 0x00000180150a7812 */ /* 0x000fe400078ec0ff */
[----:B------:R-:W-:Y:S02]  /*7050*/  LOP3.LUT R12, R29, 0x180, RZ, 0xc0, !PT ;  /* 0x000001801d0c7812 */ /* 0x000fe400078ec0ff */
[----:B------:R-:W-:Y:S02]  /*7060*/  LOP3.LUT R8, R11, 0x180, RZ, 0xc0, !PT ;  /* 0x000001800b087812 */ /* 0x000fe400078ec0ff */
[----:B------:R-:W-:Y:S02]  /*7070*/  SHF.R.U64 R10, R10, 0x3, RZ ;  /* 0x000000030a0a7819 */ /* 0x000fe400000012ff */
[----:B------:R-:W-:Y:S02]  /*7080*/  IADD3 R48, RZ, -UR41, RZ ;  /* 0x80000029ff307c10 */ /* 0x000fe4000fffe0ff */
[----:B------:R-:W-:-:S02]  /*7090*/  SHF.R.U64 R12, R12, 0x3, RZ ;  /* 0x000000030c0c7819 */ /* 0x000fc400000012ff */
[----:B------:R-:W-:Y:S01]  /*70a0*/  SHF.R.U64 R8, R8, 0x3, RZ ;  /* 0x0000000308087819 */ /* 0x000fe200000012ff */
[----:B0-----:R-:W-:Y:S01]  /*70b0*/  IMAD R48, R81, R48, UR45 ;  /* 0x0000002d51307e24 */ /* 0x001fe2000f8e0230 */
[----:B------:R-:W-:Y:S02]  /*70c0*/  LOP3.LUT R14, R10, R21, RZ, 0x3c, !PT ;  /* 0x000000150a0e7212 */ /* 0x000fe400078e3cff */
[----:B------:R-:W-:Y:S02]  /*70d0*/  LOP3.LUT R26, R12, R29, RZ, 0x3c, !PT ;  /* 0x0000001d0c1a7212 */ /* 0x000fe400078e3cff */
[----:B------:R-:W-:Y:S02]  /*70e0*/  LOP3.LUT R12, R8, R11, RZ, 0x3c, !PT ;  /* 0x0000000b080c7212 */ /* 0x000fe400078e3cff */
[----:B------:R-:W-:Y:S01]  /*70f0*/  MOV R70, R14 ;  /* 0x0000000e00467202 */ /* 0x000fe20000000f00 */
[----:B------:R-:W-:Y:S01]  /*7100*/  IMAD R15, R48, 0xc0, R153 ;  /* 0x000000c0300f7824 */ /* 0x000fe200078e0299 */
[----:B------:R-:W-:-:S02]  /*7110*/  LOP3.LUT R6, R9, 0x180, RZ, 0xc0, !PT ;  /* 0x0000018009067812 */ /* 0x000fc400078ec0ff */
[----:B------:R-:W-:Y:S02]  /*7120*/  IADD3 R31, P1, R32, 0x1800, RZ ;  /* 0x00001800201f7810 */ /* 0x000fe40007f3e0ff */
[----:B------:R-:W-:Y:S01]  /*7130*/  MOV R62, R12 ;  /* 0x0000000c003e7202 */ /* 0x000fe20000000f00 */
[----:B-1----:R-:W-:Y:S01]  /*7140*/  @P2 IMAD.HI.U32 R13, R15, R42, RZ ;  /* 0x0000002a0f0d2227 */ /* 0x002fe200078e00ff */
[----:B------:R-:W-:Y:S02]  /*7150*/  SHF.R.U64 R6, R6, 0x3, RZ ;  /* 0x0000000306067819 */ /* 0x000fe400000012ff */
[----:B------:R-:W-:Y:S01]  /*7160*/  LOP3.LUT R30, R31, 0x180, RZ, 0xc0, !PT ;  /* 0x000001801f1e7812 */ /* 0x000fe200078ec0ff */
[----:B------:R-:W-:Y:S01]  /*7170*/  IMAD.MOV.U32 R12, RZ, RZ, R15 ;  /* 0x000000ffff0c7224 */ /* 0x000fe200078e000f */
[----:B---3--:R-:W-:Y:S02]  /*7180*/  @P2 SHF.R.U32.HI R12, RZ, R36, R13 ;  /* 0x00000024ff0c2219 */ /* 0x008fe4000001160d */
[----:B------:R-:W-:-:S02]  /*7190*/  LOP3.LUT R6, R6, R9, RZ, 0x3c, !PT ;  /* 0x0000000906067212 */ /* 0x000fc400078e3cff */
[----:B------:R-:W-:Y:S02]  /*71a0*/  SHF.R.U64 R30, R30, 0x3, RZ ;  /* 0x000000031e1e7819 */ /* 0x000fe400000012ff */
[----:B------:R-:W-:Y:S01]  /*71b0*/  MOV R66, R24 ;  /* 0x0000001800427202 */ /* 0x000fe20000000f00 */
[----:B------:R-:W-:Y:S01]  /*71c0*/  IMAD.U32 R24, RZ, RZ, UR8 ;  /* 0x00000008ff187e24 */ /* 0x000fe2000f8e00ff */
[----:B------:R-:W-:Y:S01]  /*71d0*/  LOP3.LUT R30, R30, R31, RZ, 0x3c, !PT ;  /* 0x0000001f1e1e7212 */ /* 0x000fe200078e3cff */
[----:B------:R-:W-:Y:S01]  /*71e0*/  IMAD.X R31, RZ, RZ, R33, P1 ;  /* 0x000000ffff1f7224 */ /* 0x000fe200008e0621 */
[----:B------:R-:W-:Y:S01]  /*71f0*/  MOV R72, R6 ;  /* 0x0000000600487202 */ /* 0x000fe20000000f00 */
[--C-:B------:R-:W-:Y:S01]  /*7200*/  IMAD.MOV R7, RZ, RZ, -R12.reuse ;  /* 0x000000ffff077224 */ /* 0x100fe200078e0a0c */
[----:B------:R-:W-:Y:S01]  /*7210*/  F2FP.BF16.F32.PACK_AB R45, R45, R46 ;  /* 0x0000002e2d2d723e */ /* 0x000fe200000010ff */
[----:B------:R-:W-:Y:S01]  /*7220*/  ULDC.64 UR8, c[0x0][0xae8] ;  /* 0x0002ba0000087ab9 */ /* 0x000fe20000000a00 */
[----:B------:R-:W-:Y:S01]  /*7230*/  SHF.R.S32.HI R13, RZ, 0x1f, R12 ;  /* 0x0000001fff0d7819 */ /* 0x000fe2000001140c */
[----:B------:R-:W-:Y:S01]  /*7240*/  IMAD R7, R34, R7, R15 ;  /* 0x0000000722077224 */ /* 0x000fe200078e020f */
[----:B------:R-:W-:-:S02]  /*7250*/  F2FP.BF16.F32.PACK_AB R53, R53, R54 ;  /* 0x000000363535723e */ /* 0x000fc400000010ff */
[----:B------:R-:W-:Y:S02]  /*7260*/  IADD3 R12, P1, R12, UR6, RZ ;  /* 0x000000060c0c7c10 */ /* 0x000fe4000ff3e0ff */
[----:B------:R-:W-:Y:S02]  /*7270*/  SEL R75, R45, R50, P0 ;  /* 0x000000322d4b7207 */ /* 0x000fe40000000000 */
[----:B------:R-:W-:Y:S02]  /*7280*/  SEL R45, R50, R45, P0 ;  /* 0x0000002d322d7207 */ /* 0x000fe40000000000 */
[----:B------:R-:W-:Y:S02]  /*7290*/  SEL R77, R53, R58, P0 ;  /* 0x0000003a354d7207 */ /* 0x000fe40000000000 */
[----:B------:R-:W-:Y:S01]  /*72a0*/  IADD3.X R13, R13, UR7, R24, P1, !PT ;  /* 0x000000070d0d7c10 */ /* 0x000fe20008ffe418 */
[----:B------:R-:W-:Y:S01]  /*72b0*/  ULDC.64 UR6, c[0x0][0xb88] ;  /* 0x0002e20000067ab9 */ /* 0x000fe20000000a00 */
[----:B------:R-:W-:-:S02]  /*72c0*/  SEL R53, R58, R53, P0 ;  /* 0x000000353a357207 */ /* 0x000fc40000000000 */
[----:B------:R-:W-:Y:S01]  /*72d0*/  MOV R68, R26 ;  /* 0x0000001a00447202 */ /* 0x000fe20000000f00 */
[----:B------:R-:W-:Y:S01]  /*72e0*/  IMAD.WIDE.U32 R12, R7, UR6, R12 ;  /* 0x00000006070c7c25 */ /* 0x000fe2000f8e000c */
[----:B------:R-:W-:Y:S02]  /*72f0*/  SHF.R.S32.HI R15, RZ, 0x1f, R7 ;  /* 0x0000001fff0f7819 */ /* 0x000fe40000011407 */
[C---:B------:R-:W-:Y:S02]  /*7300*/  IADD3 R21, P4, R32.reuse, 0x4800, RZ ;  /* 0x0000480020157810 */ /* 0x040fe40007f9e0ff */
[----:B------:R-:W-:Y:S02]  /*7310*/  IADD3 R29, P3, R32, 0x3000, RZ ;  /* 0x00003000201d7810 */ /* 0x000fe40007f7e0ff */
[----:B------:R-:W-:Y:S02]  /*7320*/  LOP3.LUT R20, R21, 0x180, RZ, 0xc0, !PT ;  /* 0x0000018015147812 */ /* 0x000fe400078ec0ff */
[----:B------:R-:W-:-:S02]  /*7330*/  LOP3.LUT R28, R29, 0x180, RZ, 0xc0, !PT ;  /* 0x000001801d1c7812 */ /* 0x000fc400078ec0ff */
[----:B------:R-:W-:Y:S02]  /*7340*/  SHF.R.U64 R20, R20, 0x3, RZ ;  /* 0x0000000314147819 */ /* 0x000fe400000012ff */
[----:B------:R-:W-:Y:S02]  /*7350*/  SHF.R.U64 R28, R28, 0x3, RZ ;  /* 0x000000031c1c7819 */ /* 0x000fe400000012ff */
[----:B------:R-:W-:Y:S01]  /*7360*/  LOP3.LUT R20, R20, R21, RZ, 0x3c, !PT ;  /* 0x0000001514147212 */ /* 0x000fe200078e3cff */
[--C-:B------:R-:W-:Y:S01]  /*7370*/  IMAD.X R21, RZ, RZ, R33.reuse, P4 ;  /* 0x000000ffff157224 */ /* 0x100fe200020e0621 */
[----:B------:R-:W-:Y:S02]  /*7380*/  LOP3.LUT P1, RZ, R22, 0x3, RZ, 0xc0, !PT ;  /* 0x0000000316ff7812 */ /* 0x000fe4000782c0ff */
[----:B------:R-:W-:Y:S01]  /*7390*/  LOP3.LUT R28, R28, R29, RZ, 0x3c, !PT ;  /* 0x0000001d1c1c7212 */ /* 0x000fe200078e3cff */
[----:B------:R-:W-:Y:S01]  /*73a0*/  IMAD.X R29, RZ, RZ, R33, P3 ;  /* 0x000000ffff1d7224 */ /* 0x000fe200018e0621 */
[----:B------:R-:W-:-:S02]  /*73b0*/  IADD3 R11, P5, R32, 0x6000, RZ ;  /* 0x00006000200b7810 */ /* 0x000fc40007fbe0ff */
[C---:B------:R-:W-:Y:S02]  /*73c0*/  IADD3 R79, P6, R32.reuse, 0x7800, RZ ;  /* 0x00007800204f7810 */ /* 0x040fe40007fde0ff */
[----:B------:R-:W-:Y:S02]  /*73d0*/  LOP3.LUT R10, R11, 0x180, RZ, 0xc0, !PT ;  /* 0x000001800b0a7812 */ /* 0x000fe400078ec0ff */
[----:B------:R-:W-:Y:S02]  /*73e0*/  LOP3.LUT R9, R32, 0x180, RZ, 0xc0, !PT ;  /* 0x0000018020097812 */ /* 0x000fe400078ec0ff */
[----:B------:R-:W-:Y:S02]  /*73f0*/  SHF.R.U64 R10, R10, 0x3, RZ ;  /* 0x000000030a0a7819 */ /* 0x000fe400000012ff */
[----:B------:R-:W-:Y:S02]  /*7400*/  LOP3.LUT R8, R79, 0x180, RZ, 0xc0, !PT ;  /* 0x000001804f087812 */ /* 0x000fe400078ec0ff */
[----:B------:R-:W-:Y:S01]  /*7410*/  LOP3.LUT R10, R10, R11, RZ, 0x3c, !PT ;  /* 0x0000000b0a0a7212 */ /* 0x000fe200078e3cff */
[----:B------:R-:W-:Y:S01]  /*7420*/  IMAD.X R11, RZ, RZ, R33, P5 ;  /* 0x000000ffff0b7224 */ /* 0x000fe200028e0621 */
[----:B------:R-:W-:-:S02]  /*7430*/  SHF.R.U64 R9, R9, 0x3, RZ ;  /* 0x0000000309097819 */ /* 0x000fc400000012ff */
[----:B------:R-:W-:Y:S02]  /*7440*/  SHF.R.U64 R8, R8, 0x3, RZ ;  /* 0x0000000308087819 */ /* 0x000fe400000012ff */
[----:B------:R-:W-:Y:S01]  /*7450*/  LOP3.LUT R32, R9, R32, RZ, 0x3c, !PT ;  /* 0x0000002009207212 */ /* 0x000fe200078e3cff */
[----:B------:R-:W-:Y:S01]  /*7460*/  IMAD.X R9, RZ, RZ, R33, P6 ;  /* 0x000000ffff097224 */ /* 0x000fe200030e0621 */
[----:B------:R-:W-:Y:S02]  /*7470*/  LOP3.LUT R8, R8, R79, RZ, 0x3c, !PT ;  /* 0x0000004f08087212 */ /* 0x000fe400078e3cff */
[----:B--2---:R-:W-:Y:S01]  /*7480*/  LOP3.LUT R14, R4, 0x2, RZ, 0x3c, !PT ;  /* 0x00000002040e7812 */ /* 0x004fe200078e3cff */
[----:B------:R-:W-:Y:S04]  /*7490*/  SHFL.IDX PT, R51, R51, R4, 0x1c1f ;  /* 0x001c1f0433337589 */ /* 0x000fe800000e0000 */
[----:B------:R-:W0:Y:S04]  /*74a0*/  SHFL.IDX PT, R36, R61, R14, 0x1c1f ;  /* 0x001c1f0e3d247589 */ /* 0x000e2800000e0000 */
[----:B------:R-:W-:Y:S04]  /*74b0*/  SHFL.IDX PT, R47, R47, R4, 0x1c1f ;  /* 0x001c1f042f2f7589 */ /* 0x000fe800000e0000 */
[----:B------:R-:W-:Y:S04]  /*74c0*/  SHFL.IDX PT, R6, R41, R14, 0x1c1f ;  /* 0x001c1f0e29067589 */ /* 0x000fe800000e0000 */
[----:B------:R-:W-:Y:S04]  /*74d0*/  SHFL.IDX PT, R49, R49, R4, 0x1c1f ;  /* 0x001c1f0431317589 */ /* 0x000fe800000e0000 */
[----:B------:R0:W-:Y:S04]  /*74e0*/  SHFL.IDX PT, R24, R5, R14, 0x1c1f ;  /* 0x001c1f0e05187589 */ /* 0x0001e800000e0000 */
[----:B------:R-:W-:Y:S04]  /*74f0*/  SHFL.IDX PT, R55, R55, R4, 0x1c1f ;  /* 0x001c1f0437377589 */ /* 0x000fe800000e0000 */
[----:B------:R-:W-:Y:S01]  /*7500*/  SHFL.IDX PT, R63, R63, R4, 0x1c1f ;  /* 0x001c1f043f3f7589 */ /* 0x000fe200000e0000 */
[----:B0-----:R-:W-:-:S03]  /*7510*/  SEL R5, R51, R36, P0 ;  /* 0x0000002433057207 */ /* 0x001fc60000000000 */
[----:B------:R0:W-:Y:S04]  /*7520*/  SHFL.IDX PT, R26, R35, R14, 0x1c1f ;  /* 0x001c1f0e231a7589 */ /* 0x0001e800000e0000 */
[----:B------:R-:W-:Y:S04]  /*7530*/  SHFL.IDX PT, R52, R65, R14, 0x1c1f ;  /* 0x001c1f0e41347589 */ /* 0x000fe800000e0000 */
[----:B------:R-:W-:Y:S01]  /*7540*/  SHFL.IDX PT, R57, R57, R4, 0x1c1f ;  /* 0x001c1f0439397589 */ /* 0x000fe200000e0000 */
[----:B0-----:R-:W-:-:S03]  /*7550*/  IMAD R35, R34, UR5, RZ ;  /* 0x0000000522237c24 */ /* 0x001fc6000f8e02ff */
[----:B------:R-:W-:Y:S04]  /*7560*/  SHFL.IDX PT, R43, R43, R4, 0x1c1f ;  /* 0x001c1f042b2b7589 */ /* 0x000fe800000e0000 */
[----:B------:R-:W-:Y:S04]  /*7570*/  SHFL.IDX PT, R67, R67, R4, 0x1c1f ;  /* 0x001c1f0443437589 */ /* 0x000fe800000e0000 */
[----:B------:R-:W-:Y:S04]  /*7580*/  SHFL.IDX PT, R38, R38, R14, 0x1c1f ;  /* 0x001c1f0e26267589 */ /* 0x000fe800000e0000 */
[----:B------:R-:W0:Y:S04]  /*7590*/  SHFL.IDX PT, R46, R40, R14, 0x1c1f ;  /* 0x001c1f0e282e7589 */ /* 0x000e2800000e0000 */
[----:B------:R-:W1:Y:S04]  /*75a0*/  SHFL.IDX PT, R54, R69, R14, 0x1c1f ;  /* 0x001c1f0e45367589 */ /* 0x000e6800000e0000 */
[----:B------:R-:W-:Y:S04]  /*75b0*/  SHFL.IDX PT, R59, R59, R4, 0x1c1f ;  /* 0x001c1f043b3b7589 */ /* 0x000fe800000e0000 */
[----:B------:R-:W-:Y:S04]  /*75c0*/  SHFL.IDX PT, R71, R71, R4, 0x1c1f ;  /* 0x001c1f0447477589 */ /* 0x000fe800000e0000 */
[----:B------:R-:W2:Y:S04]  /*75d0*/  SHFL.IDX PT, R42, R39, R14, 0x1c1f ;  /* 0x001c1f0e272a7589 */ /* 0x000ea800000e0000 */
[----:B------:R-:W3:Y:S04]  /*75e0*/  SHFL.IDX PT, R56, R73, R14, 0x1c1f ;  /* 0x001c1f0e49387589 */ /* 0x000ee800000e0000 */
[----:B------:R-:W-:Y:S01]  /*75f0*/  SHFL.IDX PT, R75, R75, R4, 0x1c1f ;  /* 0x001c1f044b4b7589 */ /* 0x000fe200000e0000 */
[----:B0-----:R-:W-:-:S02]  /*7600*/  SEL R44, R43, R46, P0 ;  /* 0x0000002e2b2c7207 */ /* 0x001fc40000000000 */
[----:B------:R-:W-:Y:S01]  /*7610*/  SEL R46, R46, R43, P0 ;  /* 0x0000002b2e2e7207 */ /* 0x000fe20000000000 */
[----:B------:R-:W0:Y:S01]  /*7620*/  SHFL.IDX PT, R58, R45, R14, 0x1c1f ;  /* 0x001c1f0e2d3a7589 */ /* 0x000e2200000e0000 */
[----:B-1----:R-:W-:Y:S02]  /*7630*/  SEL R25, R67, R54, P0 ;  /* 0x0000003643197207 */ /* 0x002fe40000000000 */
[----:B------:R-:W-:Y:S01]  /*7640*/  SEL R27, R54, R67, P0 ;  /* 0x00000043361b7207 */ /* 0x000fe20000000000 */
[----:B------:R1:W-:Y:S04]  /*7650*/  SHFL.IDX PT, R77, R77, R4, 0x1c1f ;  /* 0x001c1f044d4d7589 */ /* 0x0003e800000e0000 */
[----:B------:R4:W0:Y:S01]  /*7660*/  SHFL.IDX PT, R60, R53, R14, 0x1c1f ;  /* 0x001c1f0e353c7589 */ /* 0x00082200000e0000 */
[----:B--2---:R-:W-:Y:S01]  /*7670*/  SEL R40, R59, R42, P0 ;  /* 0x0000002a3b287207 */ /* 0x004fe20000000000 */
[----:B-1----:R-:W-:Y:S01]  /*7680*/  IMAD R4, R15, UR6, RZ ;  /* 0x000000060f047c24 */ /* 0x002fe2000f8e02ff */
[----:B------:R-:W-:-:S03]  /*7690*/  SEL R42, R42, R59, P0 ;  /* 0x0000003b2a2a7207 */ /* 0x000fc60000000000 */
[----:B------:R-:W-:Y:S01]  /*76a0*/  IMAD R15, R7, UR7, R4 ;  /* 0x00000007070f7c24 */ /* 0x000fe2000f8e0204 */
[----:B------:R-:W-:Y:S01]  /*76b0*/  SEL R7, R36, R51, P0 ;  /* 0x0000003324077207 */ /* 0x000fe20000000000 */
[----:B------:R-:W-:Y:S01]  /*76c0*/  IMAD R36, R48, 0xc0, R152 ;  /* 0x000000c030247824 */ /* 0x000fe200078e0298 */
[----:B------:R-:W-:Y:S01]  /*76d0*/  ULDC.64 UR6, c[0x0][0xb50] ;  /* 0x0002d40000067ab9 */ /* 0x000fe20000000a00 */
[----:B------:R-:W-:Y:S01]  /*76e0*/  IMAD.IADD R13, R13, 0x1, R15 ;  /* 0x000000010d0d7824 */ /* 0x000fe200078e020f */
[----:B------:R-:W-:Y:S01]  /*76f0*/  LEA R39, P4, R12, UR6, 0x2 ;  /* 0x000000060c277c11 */ /* 0x000fe2000f8810ff */
[----:B----4-:R-:W-:Y:S01]  /*7700*/  VIADD R14, R36, 0x8 ;  /* 0x00000008240e7836 */ /* 0x010fe20000000000 */
[----:B------:R-:W-:Y:S02]  /*7710*/  SEL R4, R47, R6, P0 ;  /* 0x000000062f047207 */ /* 0x000fe40000000000 */
[----:B------:R-:W-:Y:S01]  /*7720*/  SEL R6, R6, R47, P0 ;  /* 0x0000002f06067207 */ /* 0x000fe20000000000 */
[----:B------:R-:W-:Y:S01]  /*7730*/  BAR.SYNC.DEFER_BLOCKING 0x1, 0x180 ;  /* 0x0046000000007b1d */ /* 0x000fe20000010000 */
[----:B------:R-:W-:-:S02]  /*7740*/  ISETP.GE.OR P3, PT, R36, R35, P1 ;  /* 0x000000232400720c */ /* 0x000fc40000f66670 */
[----:B------:R-:W-:Y:S02]  /*7750*/  LEA.HI.X R41, R12, UR7, R13, 0x2, P4 ;  /* 0x000000070c297c11 */ /* 0x000fe4000a0f140d */
[----:B------:R-:W-:Y:S02]  /*7760*/  ISETP.GE.OR P1, PT, R14, R35, P1 ;  /* 0x000000230e00720c */ /* 0x000fe40000f26670 */
[----:B------:R-:W-:Y:S01]  /*7770*/  SEL R12, R49, R24, P0 ;  /* 0x00000018310c7207 */ /* 0x000fe20000000000 */
[----:B------:R-:W-:Y:S01]  /*7780*/  SHFL.IDX PT, R50, R39, RZ, 0x1c1f ;  /* 0x001c1fff27327589 */ /* 0x000fe200000e0000 */
[----:B------:R-:W-:Y:S02]  /*7790*/  SEL R14, R24, R49, P0 ;  /* 0x00000031180e7207 */ /* 0x000fe40000000000 */
[----:B------:R-:W-:Y:S01]  /*77a0*/  SEL R24, R55, R26, P0 ;  /* 0x0000001a37187207 */ /* 0x000fe20000000000 */
[----:B------:R3:W-:Y:S01]  /*77b0*/  SHFL.IDX PT, R64, R39, 0x1, 0x1c1f ;  /* 0x003c1f0027407f89 */ /* 0x0007e200000e0000 */
[----:B------:R-:W-:-:S02]  /*77c0*/  SEL R13, R63, R52, P0 ;  /* 0x000000343f0d7207 */ /* 0x000fc40000000000 */
[----:B------:R-:W-:Y:S01]  /*77d0*/  SEL R15, R52, R63, P0 ;  /* 0x0000003f340f7207 */ /* 0x000fe20000000000 */
[----:B------:R-:W1:Y:S01]  /*77e0*/  SHFL.IDX PT, R51, R41, RZ, 0x1c1f ;  /* 0x001c1fff29337589 */ /* 0x000e6200000e0000 */
[----:B------:R-:W-:Y:S02]  /*77f0*/  SEL R26, R26, R55, P0 ;  /* 0x000000371a1a7207 */ /* 0x000fe40000000000 */
[----:B------:R-:W-:Y:S01]  /*7800*/  SEL R36, R57, R38, P0 ;  /* 0x0000002639247207 */ /* 0x000fe20000000000 */
[----:B------:R2:W4:Y:S01]  /*7810*/  SHFL.IDX PT, R65, R41, 0x1, 0x1c1f ;  /* 0x003c1f0029417f89 */ /* 0x00052200000e0000 */
[----:B------:R-:W-:Y:S02]  /*7820*/  SEL R38, R38, R57, P0 ;  /* 0x0000003926267207 */ /* 0x000fe40000000000 */
[----:B---3--:R-:W-:Y:S01]  /*7830*/  SEL R39, R56, R71, P0 ;  /* 0x0000004738277207 */ /* 0x008fe20000000000 */
[----:B------:R3:W-:Y:S01]  /*7840*/  STSM.16.M88.4 [R37], R4 ;  /* 0x0000000425007844 */ /* 0x0007e20000000200 */
[----:B0-----:R-:W-:-:S02]  /*7850*/  SEL R43, R58, R75, P0 ;  /* 0x0000004b3a2b7207 */ /* 0x001fc40000000000 */
[----:B------:R-:W-:Y:S01]  /*7860*/  SEL R45, R77, R60, P0 ;  /* 0x0000003c4d2d7207 */ /* 0x000fe20000000000 */
[----:B------:R-:W-:Y:S01]  /*7870*/  STSM.16.M88.4 [R72], R12 ;  /* 0x0000000c48007844 */ /* 0x000fe20000000200 */
[----:B--2---:R-:W-:Y:S02]  /*7880*/  SEL R41, R75, R58, P0 ;  /* 0x0000003a4b297207 */ /* 0x004fe40000000000 */
[----:B------:R-:W-:Y:S01]  /*7890*/  SEL R47, R60, R77, P0 ;  /* 0x0000004d3c2f7207 */ /* 0x000fe20000000000 */
[----:B------:R-:W-:Y:S01]  /*78a0*/  STSM.16.M88.4 [R62], R24 ;  /* 0x000000183e007844 */ /* 0x000fe20000000200 */
[----:B---3--:R-:W-:-:S05]  /*78b0*/  SEL R37, R71, R56, P0 ;  /* 0x0000003847257207 */ /* 0x008fca0000000000 */
[----:B------:R0:W-:Y:S04]  /*78c0*/  STSM.16.M88.4 [R70], R36 ;  /* 0x0000002446007844 */ /* 0x0001e80000000200 */
[----:B------:R-:W-:Y:S04]  /*78d0*/  STSM.16.M88.4 [R68], R40 ;  /* 0x0000002844007844 */ /* 0x000fe80000000200 */
[----:B------:R-:W-:Y:S01]  /*78e0*/  STSM.16.M88.4 [R66], R44 ;  /* 0x0000002c42007844 */ /* 0x000fe20000000200 */
[----:B------:R-:W-:Y:S08]  /*78f0*/  BAR.SYNC.DEFER_BLOCKING 0x1, 0x180 ;  /* 0x0046000000007b1d */ /* 0x000ff00000010000 */
[----:B0-----:R-:W0:Y:S08]  /*7900*/  @P2 LDC R37, c[0x0][0xbec] ;  /* 0x0002fb00ff252b82 */ /* 0x001e300000000800 */
[----:B------:R-:W2:Y:S01]  /*7910*/  @P2 LDC R39, c[0x0][0xbf0] ;  /* 0x0002fc00ff272b82 */ /* 0x000ea20000000800 */
[----:B------:R-:W-:Y:S01]  /*7920*/  UIMAD UR6, UR12, UR8, URZ ;  /* 0x000000080c0672a4 */ /* 0x000fe2000f8e023f */
[----:B-1----:R1:W-:Y:S04]  /*7930*/  @!P3 ST.E desc[UR52][R50.64], R3 ;  /* 0x000000033200b985 */ /* 0x0023e8000c101934 */
[----:B----4-:R0:W-:Y:S04]  /*7940*/  @!P1 ST.E desc[UR52][R64.64], R0 ;  /* 0x0000000040009985 */ /* 0x0101e8000c101934 */
[----:B------:R3:W5:Y:S01]  /*7950*/  LD.E.128 R60, desc[UR52][R10.64] ;  /* 0x000000340a3c7980 */ /* 0x000762000c101d00 */
[----:B-1----:R-:W-:Y:S01]  /*7960*/  IMAD R3, R18, 0x60, R19 ;  /* 0x0000006012037824 */ /* 0x002fe200078e0213 */
[----:B------:R-:W-:-:S02]  /*7970*/  UIMAD.WIDE.U32 UR4, UR13, UR8, URZ ;  /* 0x000000080d0472a5 */ /* 0x000fc4000f8e003f */
[----:B------:R1:W5:Y:S01]  /*7980*/  LD.E.128 R12, desc[UR52][R20.64] ;  /* 0x00000034140c7980 */ /* 0x000362000c101d00 */
[----:B---3--:R-:W-:Y:S01]  /*7990*/  IMAD R10, R48, 0xc0, R3 ;  /* 0x000000c0300a7824 */ /* 0x008fe200078e0203 */
[----:B------:R-:W-:Y:S02]  /*79a0*/  UIMAD UR6, UR13, UR9, UR6 ;  /* 0x000000090d0672a4 */ /* 0x000fe4000f8e0206 */
[----:B------:R3:W5:Y:S01]  /*79b0*/  LD.E.128 R24, desc[UR52][R8.64] ;  /* 0x0000003408187980 */ /* 0x000762000c101d00 */
[----:B0-----:R-:W-:Y:S01]  /*79c0*/  @P2 IMAD.HI.U32 R0, R10, R37, RZ ;  /* 0x000000250a002227 */ /* 0x001fe200078e00ff */
[----:B------:R-:W-:Y:S01]  /*79d0*/  ULDC.64 UR8, c[0x0][0xaf0] ;  /* 0x0002bc0000087ab9 */ /* 0x000fe20000000a00 */
[----:B------:R-:W-:Y:S01]  /*79e0*/  UIADD3 UR5, UR5, UR6, URZ ;  /* 0x0000000605057290 */ /* 0x000fe2000fffe03f */
[----:B------:R-:W5:Y:S01]  /*79f0*/  LD.E.128 R52, desc[UR52][R32.64] ;  /* 0x0000003420347980 */ /* 0x000f62000c101d00 */
[----:B------:R-:W-:Y:S01]  /*7a00*/  IMAD.MOV.U32 R3, RZ, RZ, R10 ;  /* 0x000000ffff037224 */ /* 0x000fe200078e000a */
[----:B--2---:R-:W-:Y:S01]  /*7a10*/  @P2 SHF.R.U32.HI R3, RZ, R39, R0 ;  /* 0x00000027ff032219 */ /* 0x004fe20000011600 */
[----:B------:R-:W-:Y:S01]  /*7a20*/  UIMAD UR7, UR14, UR8, URZ ;  /* 0x000000080e0772a4 */ /* 0x000fe2000f8e023f */
[----:B------:R0:W5:Y:S01]  /*7a30*/  LD.E.128 R4, desc[UR52][R30.64] ;  /* 0x000000341e047980 */ /* 0x000162000c101d00 */
[----:B------:R-:W-:Y:S01]  /*7a40*/  UIMAD.WIDE.U32 UR4, UR44, UR8, UR4 ;  /* 0x000000082c0472a5 */ /* 0x000fe2000f8e0004 */
[--C-:B------:R-:W-:Y:S01]  /*7a50*/  SHF.R.S32.HI R0, RZ, 0x1f, R3.reuse ;  /* 0x0000001fff007819 */ /* 0x100fe20000011403 */
[----:B------:R-:W-:Y:S01]  /*7a60*/  UIMAD UR6, UR44, UR9, UR7 ;  /* 0x000000092c0672a4 */ /* 0x000fe2000f8e0207 */
[----:B------:R-:W-:Y:S01]  /*7a70*/  IMAD.MOV R11, RZ, RZ, -R3 ;  /* 0x000000ffff0b7224 */ /* 0x000fe200078e0a03 */
[----:B------:R2:W5:Y:S01]  /*7a80*/  LD.E.128 R56, desc[UR52][R28.64] ;  /* 0x000000341c387980 */ /* 0x000562000c101d00 */
[----:B------:R-:W-:Y:S01]  /*7a90*/  ULDC.64 UR8, c[0x0][0xae0] ;  /* 0x0002b80000087ab9 */ /* 0x000fe20000000a00 */
[----:B------:R-:W-:Y:S01]  /*7aa0*/  UIADD3 UR6, UR5, UR6, URZ ;  /* 0x0000000605067290 */ /* 0x000fe2000fffe03f */
[----:B------:R-:W-:Y:S01]  /*7ab0*/  IMAD R0, R0, UR8, RZ ;  /* 0x0000000800007c24 */ /* 0x000fe2000f8e02ff */
[----:B------:R-:W-:Y:S01]  /*7ac0*/  @!PT LDS RZ, [RZ] ;  /* 0x00000000fffff984 */ /* 0x000fe20000000800 */
[----:B------:R-:W-:Y:S01]  /*7ad0*/  @!PT LDS RZ, [RZ] ;  /* 0x00000000fffff984 */ /* 0x000fe20000000800 */
[----:B------:R-:W-:Y:S01]  /*7ae0*/  @!PT LDS RZ, [RZ] ;  /* 0x00000000fffff984 */ /* 0x000fe20000000800 */
[----:B------:R-:W-:Y:S01]  /*7af0*/  @!PT LDS RZ, [RZ] ;  /* 0x00000000fffff984 */ /* 0x000fe20000000800 */
[----:B------:R4:W-:Y:S06]  /*7b00*/  MEMBAR.ALL.CTA ;  /* 0x0000000000007992 */ /* 0x0009ec0000008000 */
[----:B----4-:R-:W4:Y:S01]  /*7b10*/  FENCE.VIEW.ASYNC.S ;  /* 0x00000000000073c6 */ /* 0x010f220000000000 */
[----:B------:R-:W-:-:S02]  /*7b20*/  IMAD R11, R34, R11, R10 ;  /* 0x0000000b220b7224 */ /* 0x000fc400078e020a */
[C---:B-1----:R-:W-:Y:S02]  /*7b30*/  IMAD R21, R3.reuse, UR9, R0 ;  /* 0x0000000903157c24 */ /* 0x042fe4000f8e0200 */
[----:B---3--:R-:W-:Y:S01]  /*7b40*/  IMAD.U32 R9, RZ, RZ, UR5 ;  /* 0x00000005ff097e24 */ /* 0x008fe2000f8e00ff */
[----:B------:R-:W-:Y:S01]  /*7b50*/  SHF.R.S32.HI R0, RZ, 0x1f, R11 ;  /* 0x0000001fff007819 */ /* 0x000fe2000001140b */
[----:B------:R-:W-:Y:S01]  /*7b60*/  IMAD.U32 R8, RZ, RZ, UR4 ;  /* 0x00000004ff087e24 */ /* 0x000fe2000f8e00ff */
[----:B------:R-:W-:Y:S01]  /*7b70*/  ULDC.64 UR4, c[0x0][0xad8] ;  /* 0x0002b60000047ab9 */ /* 0x000fe20000000a00 */
[----:B------:R-:W-:Y:S01]  /*7b80*/  IMAD.U32 R9, RZ, RZ, UR6 ;  /* 0x00000006ff097e24 */ /* 0x000fe2000f8e00ff */
[----:B------:R-:W-:Y:S01]  /*7b90*/  UIADD3 UR43, UR43, 0x19c20, URZ ;  /* 0x00019c202b2b7890 */ /* 0x000fe2000fffe03f */
[----:B------:R-:W-:Y:S01]  /*7ba0*/  IMAD R0, R0, UR4, RZ ;  /* 0x0000000400007c24 */ /* 0x000fe2000f8e02ff */
[----:B------:R-:W-:Y:S01]  /*7bb0*/  UIADD3 UR38, UR38, 0x1, URZ ;  /* 0x0000000126267890 */ /* 0x000fe2000fffe03f */
[----:B------:R-:W-:Y:S01]  /*7bc0*/  IMAD.WIDE.U32 R8, R3, UR8, R8 ;  /* 0x0000000803087c25 */ /* 0x000fe2000f8e0008 */
[----:B------:R-:W-:-:S03]  /*7bd0*/  ULDC.64 UR6, c[0x0][0xa80] ;  /* 0x0002a00000067ab9 */ /* 0x000fc60000000a00 */
[----:B------:R-:W-:Y:S02]  /*7be0*/  IMAD.IADD R9, R9, 0x1, R21 ;  /* 0x0000000109097824 */ /* 0x000fe400078e0215 */
[C---:B------:R-:W-:Y:S02]  /*7bf0*/  IMAD R3, R11.reuse, UR5, R0 ;  /* 0x000000050b037c24 */ /* 0x040fe4000f8e0200 */
[----:B------:R-:W-:Y:S02]  /*7c00*/  IMAD R0, R48, 0xc0, R19 ;  /* 0x000000c030007824 */ /* 0x000fe400078e0213 */
[----:B------:R-:W-:-:S03]  /*7c10*/  IMAD.WIDE.U32 R8, R11, UR4, R8 ;  /* 0x000000040b087c25 */ /* 0x000fc6000f8e0008 */
[----:B------:R-:W-:Y:S01]  /*7c20*/  ISETP.GE.AND P0, PT, R0, R35, PT ;  /* 0x000000230000720c */ /* 0x000fe20003f06270 */
[----:B------:R-:W-:Y:S01]  /*7c30*/  IMAD.IADD R3, R9, 0x1, R3 ;  /* 0x0000000109037824 */ /* 0x000fe200078e0203 */
[----:B------:R-:W-:Y:S01]  /*7c40*/  UPRMT UR43, URZ, 0x654, UR43 ;  /* 0x000006543f2b7896 */ /* 0x000fe2000800002b */
[----:B0-----:R-:W-:Y:S01]  /*7c50*/  LEA R30, P1, R8, UR6, 0x1 ;  /* 0x00000006081e7c11 */ /* 0x001fe2000f8208ff */
[----:B------:R-:W-:-:S03]  /*7c60*/  UISETP.NE.AND UP0, UPT, UR38, 0x2, UPT ;  /* 0x000000022600788c */ /* 0x000fc6000bf05270 */
[----:B------:R-:W-:Y:S01]  /*7c70*/  LEA.HI.X R3, R8, UR7, R3, 0x1, P1 ;  /* 0x0000000708037c11 */ /* 0x000fe200088f0c03 */
[----:B------:R-:W-:Y:S01]  /*7c80*/  USEL UR5, URZ, 0x1, UP0 ;  /* 0x000000013f057887 */ /* 0x000fe20008000000 */
[----:B------:R-:W-:Y:S01]  /*7c90*/  ULDC UR4, c[0x0][0xc] ;  /* 0x0000030000047ab9 */ /* 0x000fe20000000800 */
[----:B------:R-:W-:Y:S01]  /*7ca0*/  USEL UR38, UR38, URZ, UP0 ;  /* 0x0000003f26267287 */ /* 0x000fe20008000000 */
[----:B----4-:R2:W0:Y:S01]  /*7cb0*/  SHFL.IDX PT, R10, R30, RZ, 0x1c1f ;  /* 0x001c1fff1e0a7589 */ /* 0x01042200000e0000 */
[----:B------:R-:W-:Y:S01]  /*7cc0*/  UIADD3 UR45, UR4, UR45, URZ ;  /* 0x0000002d042d7290 */ /* 0x000fe2000fffe03f */
[----:B------:R-:W-:Y:S01]  /*7cd0*/  SYNCS.ARRIVE.TRANS64.RED.A1T0 RZ, [UR43], RZ ;  /* 0x000000ffffff79a7 */ /* 0x000fe2000810042b */
[----:B------:R-:W-:Y:S01]  /*7ce0*/  ULOP3.LUT UR37, UR37, UR5, URZ, 0x3c, !UPT ;  /* 0x0000000525257292 */ /* 0x000fe2000f8e3c3f */
[----:B------:R2:W1:Y:S01]  /*7cf0*/  SHFL.IDX PT, R11, R3, RZ, 0x1c1f ;  /* 0x001c1fff030b7589 */ /* 0x00046200000e0000 */
[----:B------:R-:W-:Y:S04]  /*7d00*/  BSSY B0, `(.L_x_8490) ;  /* 0x000000e000007945 */ /* 0x000fe80003800000 */
[----:B------:R-:W-:Y:S06]  /*7d10*/  @P0 BRA `(.L_x_8491) ;  /* 0x0000000000300947 */ /* 0x000fec0003800000 */
[----:B------:R-:W-:Y:S02]  /*7d20*/  ULDC UR4, c[0x0][0xac8] ;  /* 0x0002b20000047ab9 */ /* 0x000fe40000000800 */
[----:B------:R-:W-:Y:S02]  /*7d30*/  ISETP.GE.AND P1, PT, R17, UR4, PT ;  /* 0x0000000411007c0c */ /* 0x000fe4000bf26270 */
[----:B------:R-:W-:Y:S02]  /*7d40*/  ISETP.GE.AND P2, PT, R16, UR4, PT ;  /* 0x0000000410007c0c */ /* 0x000fe4000bf46270 */
[----:B------:R-:W-:-:S09]  /*7d50*/  ISETP.GE.AND P0, PT, R2, UR4, PT ;  /* 0x0000000402007c0c */ /* 0x000fd2000bf06270 */
[CC--:B0-----:R-:W-:Y:S02]  /*7d60*/  @!P1 LEA R20, P3, R17.reuse, R10.reuse, 0x1 ;  /* 0x0000000a11149211 */ /* 0x0c1fe400078608ff */
[----:B--2---:R-:W-:Y:S02]  /*7d70*/  @!P2 LEA R28, P4, R16, R10, 0x1 ;  /* 0x0000000a101ca211 */ /* 0x004fe400078808ff */
[----:B-1----:R-:W-:Y:S01]  /*7d80*/  @!P0 IMAD.WIDE R8, R2, 0x2, R10 ;  /* 0x0000000202088825 */ /* 0x002fe200078e020a */
[-C--:B------:R-:W-:Y:S02]  /*7d90*/  @!P1 LEA.HI.X R21, R17, R11.reuse, R157, 0x1, P3 ;  /* 0x0000000b11159211 */ /* 0x080fe400018f0c9d */
[----:B------:R-:W-:Y:S02]  /*7da0*/  @!P2 LEA.HI.X R29, R16, R11, R156, 0x1, P4 ;  /* 0x0000000b101da211 */ /* 0x000fe400020f0c9c */
[----:B-----5:R3:W-:Y:S04]  /*7db0*/  @!P0 ST.E.128 desc[UR52][R8.64], R52 ;  /* 0x0000003408008985 */ /* 0x0207e8000c101d34 */
[----:B------:R3:W-:Y:S04]  /*7dc0*/  @!P1 ST.E.128 desc[UR52][R20.64], R56 ;  /* 0x0000003814009985 */ /* 0x0007e8000c101d34 */
[----:B------:R3:W-:Y:S02]  /*7dd0*/  @!P2 ST.E.128 desc[UR52][R28.64], R60 ;  /* 0x0000003c1c00a985 */ /* 0x0007e4000c101d34 */
.L_x_8491:
[----:B------:R-:W-:Y:S05]  /*7de0*/  BSYNC B0 ;  /* 0x0000000000007941 */ /* 0x000fea0003800000 */
.L_x_8490:
[----:B------:R-:W-:Y:S01]  /*7df0*/  VIADD R0, R0, 0x60 ;  /* 0x0000006000007836 */ /* 0x000fe20000000000 */
[----:B-1----:R1:W4:Y:S01]  /*7e00*/  SHFL.IDX PT, R11, R3, 0x1, 0x1c1f ;  /* 0x003c1f00030b7f89 */ /* 0x00232200000e0000 */
[----:B------:R-:W-:Y:S01]  /*7e10*/  UIADD3 UR36, UR36, 0x1, URZ ;  /* 0x0000000124247890 */ /* 0x000fe2000fffe03f */
[----:B------:R-:W-:Y:S02]  /*7e20*/  BSSY B0, `(.L_x_8492) ;  /* 0x0000010000007945 */ /* 0x000fe40003800000 */
[----:B------:R-:W-:Y:S01]  /*7e30*/  ISETP.GE.AND P0, PT, R0, R35, PT ;  /* 0x000000230000720c */ /* 0x000fe20003f06270 */
[----:B0-----:R1:W0:-:S12]  /*7e40*/  SHFL.IDX PT, R10, R30, 0x1, 0x1c1f ;  /* 0x003c1f001e0a7f89 */ /* 0x00121800000e0000 */
[----:B-1----:R-:W-:Y:S05]  /*7e50*/  @P0 BRA `(.L_x_8493) ;  /* 0x0000000000300947 */ /* 0x002fea0003800000 */
[----:B------:R-:W-:Y:S02]  /*7e60*/  ULDC UR4, c[0x0][0xac8] ;  /* 0x0002b20000047ab9 */ /* 0x000fe40000000800 */
[----:B------:R-:W-:Y:S02]  /*7e70*/  ISETP.GE.AND P3, PT, R17, UR4, PT ;  /* 0x0000000411007c0c */ /* 0x000fe4000bf66270 */
[----:B------:R-:W-:Y:S02]  /*7e80*/  ISETP.GE.AND P4, PT, R16, UR4, PT ;  /* 0x0000000410007c0c */ /* 0x000fe4000bf86270 */
[----:B------:R-:W-:-:S09]  /*7e90*/  ISETP.GE.AND P2, PT, R2, UR4, PT ;  /* 0x0000000402007c0c */ /* 0x000fd2000bf46270 */
[CC--:B0--3--:R-:W-:Y:S02]  /*7ea0*/  @!P3 LEA R20, P0, R17.reuse, R10.reuse, 0x1 ;  /* 0x0000000a1114b211 */ /* 0x0c9fe400078008ff */
[----:B--2---:R-:W-:Y:S02]  /*7eb0*/  @!P4 LEA R28, P1, R16, R10, 0x1 ;  /* 0x0000000a101cc211 */ /* 0x004fe400078208ff */
[----:B----4-:R-:W-:Y:S01]  /*7ec0*/  @!P2 IMAD.WIDE R8, R2, 0x2, R10 ;  /* 0x000000020208a825 */ /* 0x010fe200078e020a */
[-C--:B------:R-:W-:Y:S02]  /*7ed0*/  @!P3 LEA.HI.X R21, R17, R11.reuse, R157, 0x1, P0 ;  /* 0x0000000b1115b211 */ /* 0x080fe400000f0c9d */
[----:B------:R-:W-:Y:S02]  /*7ee0*/  @!P4 LEA.HI.X R29, R16, R11, R156, 0x1, P1 ;  /* 0x0000000b101dc211 */ /* 0x000fe400008f0c9c */
[----:B-----5:R1:W-:Y:S04]  /*7ef0*/  @!P2 ST.E.128 desc[UR52][R8.64], R4 ;  /* 0x000000040800a985 */ /* 0x0203e8000c101d34 */
[----:B------:R1:W-:Y:S04]  /*7f00*/  @!P3 ST.E.128 desc[UR52][R20.64], R12 ;  /* 0x0000000c1400b985 */ /* 0x0003e8000c101d34 */
[----:B------:R1:W-:Y:S02]  /*7f10*/  @!P4 ST.E.128 desc[UR52][R28.64], R24 ;  /* 0x000000181c00c985 */ /* 0x0003e4000c101d34 */
.L_x_8493:
[----:B------:R-:W-:Y:S05]  /*7f20*/  BSYNC B0 ;  /* 0x0000000000007941 */ /* 0x000fea0003800000 */
.L_x_8492:
[----:B------:R-:W2:Y:S02]  /*7f30*/  LDC R0, c[0x0][0xc34] ;  /* 0x00030d00ff007b82 */ /* 0x000ea40000000800 */
[----:B--2---:R-:W-:-:S13]  /*7f40*/  ISETP.LE.AND P0, PT, R0, UR45, PT ;  /* 0x0000002d00007c0c */ /* 0x004fda000bf03270 */
[----:B------:R-:W-:Y:S05]  /*7f50*/  @!P0 BRA `(.L_x_8494) ;  /* 0xffffff8c00808947 */ /* 0x000fea000383ffff */
[----:B------:R-:W-:Y:S05]  /*7f60*/  EXIT ;  /* 0x000000000000794d */ /* 0x000fea0003800000 */
.L_x_8466:
[----:B------:R-:W-:-:S08]  /*7f70*/  NOP ;  /* 0x0000000000007918 */ /* 0x000fd00000000000 */
[----:B------:R-:W0:-:S00]  /*7f80*/  USETMAXREG.DEALLOC.CTAPOOL 0x20 ;  /* 0x00000020000079c8 */ /* 0x000e0000080e0500 */
[----:B------:R-:W1:Y:S01]  /*7f90*/  S2UR UR48, SR_CTAID.X ;  /* 0x00000000003079c3 */ /* 0x000e620000002500 */
[----:B------:R-:W-:Y:S01]  /*7fa0*/  UMOV UR46, 0x1 ;  /* 0x00000001002e7882 */ /* 0x000fe20000000000 */
[----:B0-----:R-:W-:Y:S02]  /*7fb0*/  IMAD.MOV.U32 R18, RZ, RZ, RZ ;  /* 0x000000ffff127224 */ /* 0x001fe400078e00ff */
[----:B------:R-:W-:-:S04]  /*7fc0*/  IMAD.MOV.U32 R22, RZ, RZ, 0x1 ;  /* 0x00000001ff167424 */ /* 0x000fc800078e00ff */
[----:B------:R-:W1:Y:S02]  /*7fd0*/  LDC R0, c[0x0][0xc34] ;  /* 0x00030d00ff007b82 */ /* 0x000e640000000800 */
[----:B-1----:R-:W-:-:S13]  /*7fe0*/  ISETP.LE.AND P0, PT, R0, UR48, PT ;  /* 0x0000003000007c0c */ /* 0x002fda000bf03270 */
[----:B------:R-:W-:Y:S05]  /*7ff0*/  @P0 BRA `(.L_x_8495) ;  /* 0x0000003000bc0947 */ /* 0x000fea0003800000 */
[----:B------:R-:W0:Y:S01]  /*8000*/  S2R R12, SR_TID.X ;  /* 0x00000000000c7919 */ /* 0x000e220000002100 */
[----:B------:R-:W1:Y:S01]  /*8010*/  S2UR UR4, SR_CgaCtaId ;  /* 0x00000000000479c3 */ /* 0x000e620000008800 */
[----:B------:R-:W-:Y:S01]  /*8020*/  IMAD.SHL.U32 R9, R2, 0x800, RZ ;  /* 0x0000080002097824 */ /* 0x000fe200078e00ff */
[----:B------:R-:W-:Y:S01]  /*8030*/  UMOV UR40, 0x400 ;  /* 0x0000040000287882 */ /* 0x000fe20000000000 */
[----:B------:R-:W-:Y:S01]  /*8040*/  IMAD.MOV.U32 R22, RZ, RZ, 0x1 ;  /* 0x00000001ff167424 */ /* 0x000fe200078e00ff */
[----:B------:R-:W-:Y:S01]  /*8050*/  MOV R18, RZ ;  /* 0x000000ff00127202 */ /* 0x000fe20000000f00 */
        /* <DEDUP_REMOVED lines=8> */
[C---:B------:R-:W-:Y:S01]  /*80e0*/  IMAD.SHL.U32 R0, R12.reuse, 0x10, RZ ;  /* 0x000000100c007824 */ /* 0x040fe200078e00ff */
[----:B------:R-:W-:Y:S01]  /*80f0*/  SHF.R.U32.HI R4, RZ, 0x1, R12 ;  /* 0x00000001ff047819 */ /* 0x000fe2000001160c */
[----:B------:R-:W-:Y:S01]  /*8100*/  IMAD.SHL.U32 R2, R12, 0x80, RZ ;  /* 0x000000800c027824 */ /* 0x000fe200078e00ff */
[C---:B------:R-:W-:Y:S01]  /*8110*/  LOP3.LUT R5, R3.reuse, 0x360, RZ, 0xc0, !PT ;  /* 0x0000036003057812 */ /* 0x040fe200078ec0ff */
[----:B------:R-:W-:Y:S01]  /*8120*/  IMAD.SHL.U32 R6, R10, 0x10, RZ ;  /* 0x000000100a067824 */ /* 0x000fe200078e00ff */
[----:B------:R-:W-:Y:S01]  /*8130*/  LOP3.LUT R3, R3, 0x80, RZ, 0xc0, !PT ;  /* 0x0000008003037812 */ /* 0x000fe200078ec0ff */
[----:B------:R-:W-:Y:S01]  /*8140*/  IMAD.SHL.U32 R8, R12, 0x4, RZ ;  /* 0x000000040c087824 */ /* 0x000fe200078e00ff */
[----:B------:R-:W-:Y:S01]  /*8150*/  LOP3.LUT R7, R0, 0x60, RZ, 0xc0, !PT ;  /* 0x0000006000077812 */ /* 0x000fe200078ec0ff */
[----:B------:R-:W-:Y:S01]  /*8160*/  IMAD.SHL.U32 R11, R12, 0x2, RZ ;  /* 0x000000020c0b7824 */ /* 0x000fe200078e00ff */
[----:B------:R-:W-:-:S02]  /*8170*/  LOP3.LUT R3, R3, 0x10, R4, 0xf8, !PT ;  /* 0x0000001003037812 */ /* 0x000fc400078ef804 */
[----:B------:R-:W-:Y:S02]  /*8180*/  LOP3.LUT R4, R4, 0x20, RZ, 0xc0, !PT ;  /* 0x0000002004047812 */ /* 0x000fe400078ec0ff */
[----:B------:R-:W-:Y:S02]  /*8190*/  LOP3.LUT R13, R7, 0x700, R6, 0xf8, !PT ;  /* 0x00000700070d7812 */ /* 0x000fe400078ef806 */
[----:B------:R-:W-:Y:S02]  /*81a0*/  LOP3.LUT R7, R4, 0x10, R12, 0xf8, !PT ;  /* 0x0000001004077812 */ /* 0x000fe400078ef80c */
[----:B------:R-:W-:Y:S02]  /*81b0*/  LOP3.LUT R5, R5, 0x400, R6, 0xf8, !PT ;  /* 0x0000040005057812 */ /* 0x000fe400078ef806 */
[----:B------:R-:W-:Y:S02]  /*81c0*/  LOP3.LUT R6, R0, 0x90, RZ, 0xc0, !PT ;  /* 0x0000009000067812 */ /* 0x000fe400078ec0ff */
[----:B------:R-:W-:-:S02]  /*81d0*/  LOP3.LUT R4, R2, 0x400, RZ, 0xc0, !PT ;  /* 0x0000040002047812 */ /* 0x000fc400078ec0ff */
[----:B------:R-:W-:Y:S02]  /*81e0*/  LOP3.LUT R7, R7, 0x380, R2, 0xf8, !PT ;  /* 0x0000038007077812 */ /* 0x000fe400078ef802 */
[----:B------:R-:W-:Y:S02]  /*81f0*/  LOP3.LUT R2, R3, 0x10, R8, 0x78, !PT ;  /* 0x0000001003027812 */ /* 0x000fe400078e7808 */
[----:B------:R-:W-:Y:S02]  /*8200*/  LOP3.LUT R6, R6, 0x10, R11, 0x78, !PT ;  /* 0x0000001006067812 */ /* 0x000fe400078e780b */
[----:B------:R-:W-:Y:S01]  /*8210*/  LOP3.LUT R19, R5, R2, RZ, 0xfc, !PT ;  /* 0x0000000205137212 */ /* 0x000fe200078efcff */
[----:B------:R-:W-:Y:S01]  /*8220*/  IMAD.SHL.U32 R2, R12, 0x40, RZ ;  /* 0x000000400c027824 */ /* 0x000fe200078e00ff */
[----:B------:R-:W-:Y:S02]  /*8230*/  LOP3.LUT R4, R4, 0x800, R9, 0xf8, !PT ;  /* 0x0000080004047812 */ /* 0x000fe400078ef809 */
[----:B------:R-:W-:-:S02]  /*8240*/  LOP3.LUT R7, R7, 0x70, R0, 0x78, !PT ;  /* 0x0000007007077812 */ /* 0x000fc400078e7800 */
[----:B------:R-:W-:Y:S02]  /*8250*/  SHF.R.U32.HI R3, RZ, 0x1, R10 ;  /* 0x00000001ff037819 */ /* 0x000fe4000001160a */
[----:B------:R-:W-:Y:S02]  /*8260*/  LOP3.LUT R6, R13, R6, RZ, 0xfc, !PT ;  /* 0x000000060d067212 */ /* 0x000fe400078efcff */
[----:B------:R-:W-:Y:S02]  /*8270*/  LOP3.LUT R0, R0, 0x10, RZ, 0xc0, !PT ;  /* 0x0000001000007812 */ /* 0x000fe400078ec0ff */
[----:B------:R-:W-:Y:S02]  /*8280*/  LOP3.LUT R23, R4, R7, RZ, 0xfc, !PT ;  /* 0x0000000704177212 */ /* 0x000fe400078efcff */
[----:B------:R-:W-:Y:S02]  /*8290*/  LOP3.LUT R4, R3, 0x40, R2, 0xf8, !PT ;  /* 0x0000004003047812 */ /* 0x000fe400078ef802 */
[C---:B------:R-:W-:Y:S01]  /*82a0*/  LOP3.LUT R3, R0.reuse, 0x20, RZ, 0xfc, !PT ;  /* 0x0000002000037812 */ /* 0x040fe200078efcff */
[----:B------:R-:W-:Y:S01]  /*82b0*/  VIADD R27, R23, 0x40 ;  /* 0x00000040171b7836 */ /* 0x000fe20000000000 */
[----:B------:R-:W-:Y:S01]  /*82c0*/  LOP3.LUT R2, R0, 0x40, RZ, 0xfc, !PT ;  /* 0x0000004000027812 */ /* 0x000fe200078efcff */
[----:B------:R-:W-:Y:S01]  /*82d0*/  VIADD R0, R6, UR40 ;  /* 0x0000002806007c36 */ /* 0x000fe20008000000 */
[----:B------:R-:W-:-:S02]  /*82e0*/  LOP3.LUT P0, RZ, R12, 0x4, RZ, 0xc0, !PT ;  /* 0x000000040cff7812 */ /* 0x000fc4000780c0ff */
[C---:B------:R-:W-:Y:S02]  /*82f0*/  LOP3.LUT R29, R19.reuse, 0x1800, RZ, 0xfc, !PT ;  /* 0x00001800131d7812 */ /* 0x040fe400078efcff */
[----:B------:R0:W-:Y:S01]  /*8300*/  STL [R1], R0 ;  /* 0x0000000001007387 */ /* 0x0001e20000100800 */
[----:B------:R-:W-:-:S08]  /*8310*/  LOP3.LUT R28, R19, 0x2800, RZ, 0xfc, !PT ;  /* 0x00002800131c7812 */ /* 0x000fd000078efcff */
[----:B------:R-:W-:-:S07]  /*8320*/  @P0 VIADD R27, R23, 0xffffffc0 ;  /* 0xffffffc0171b0836 */ /* 0x000fce0000000000 */
.L_x_8544:
        /* <DEDUP_REMOVED lines=28> */
[----:B------:R-:W-:Y:S11]  /*84f0*/  @!P0 BRA `(.L_x_8496) ;  /* 0x0000000000408947 */ /* 0x000ff60003800000 */
        /* <DEDUP_REMOVED lines=16> */
.L_x_8496:
        /* <DEDUP_REMOVED lines=20> */
.L_x_8497:
[----:B0-----:R-:W-:-:S04]  /*8740*/  IMAD.U32 R0, RZ, RZ, UR40 ;  /* 0x00000028ff007e24 */ /* 0x001fc8000f8e00ff */
[----:B------:R-:W-:-:S05]  /*8750*/  VIADD R0, R0, 0x3000 ;  /* 0x0000300000007836 */ /* 0x000fca0000000000 */
        /* <DEDUP_REMOVED lines=18> */
.L_x_8498:
        /* <DEDUP_REMOVED lines=18> */
.L_x_8499:
        /* <DEDUP_REMOVED lines=19> */
[----:B--2---:R-:W-:Y:S02]  /*8ad0*/  SHF.R.S32.HI R26, RZ, 0x1f, R25 ;  /* 0x0000001fff1a7819 */ /* 0x004fe40000011419 */
[----:B------:R-:W-:Y:S01]  /*8ae0*/  SEL R16, R25, RZ, !P1 ;  /* 0x000000ff19107207 */ /* 0x000fe20004800000 */
[----:B------:R-:W-:Y:S06]  /*8af0*/  BRA.DIV UR4, `(.L_x_8500) ;  /* 0x0000002e044c7947 */ /* 0x000fec000b800000 */
[----:B------:R0:W1:Y:S02]  /*8b00*/  SHFL.IDX PT, R14, R17, RZ, 0x1f ;  /* 0x00001fff110e7589 */ /* 0x00006400000e0000 */
.L_x_8560:
[----:B-1----:R-:W-:Y:S02]  /*8b10*/  ISETP.NE.AND P0, PT, R14, RZ, PT ;  /* 0x000000ff0e00720c */ /* 0x002fe40003f05270 */
[----:B------:R-:W-:Y:S02]  /*8b20*/  PLOP3.LUT P2, PT, PT, PT, PT, 0x8, 0x0 ;  /* 0x000000000000781c */ /* 0x000fe40003f4e170 */
[----:B------:R-:W-:-:S11]  /*8b30*/  LOP3.LUT R24, R24, 0xfffffffd, RZ, 0xc0, !PT ;  /* 0xfffffffd18187812 */ /* 0x000fd600078ec0ff */
[----:B------:R-:W-:Y:S01]  /*8b40*/  @P2 LOP3.LUT R24, R24, 0x2, RZ, 0xfc, !PT ;  /* 0x0000000218182812 */ /* 0x000fe200078efcff */
[----:B------:R-:W-:Y:S06]  /*8b50*/  @P0 BRA `(.L_x_8501) ;  /* 0x0000000400b80947 */ /* 0x000fec0003800000 */
[----:B------:R-:W-:-:S06]  /*8b60*/  ULEA.HI.SX32 UR4, UR38, 0xffffffff, 0x19 ;  /* 0xffffffff26047891 */ /* 0x000fcc000f8fca3f */
[----:B------:R-:W-:Y:S01]  /*8b70*/  IMAD.U32 R0, RZ, RZ, UR4 ;  /* 0x00000004ff007e24 */ /* 0x000fe2000f8e00ff */
[----:B------:R-:W-:-:S03]  /*8b80*/  UMOV UR4, 0xffffffff ;  /* 0xffffffff00047882 */ /* 0x000fc60000000000 */
[----:B------:R-:W-:Y:S05]  /*8b90*/  BRA.DIV UR4, `(.L_x_8502) ;  /* 0x0000002e04447947 */ /* 0x000fea000b800000 */
[----:B------:R-:W-:-:S13]  /*8ba0*/  ELECT P6, URZ, PT ;  /* 0x00000000003f782f */ /* 0x000fda00038c0000 */
.L_x_8563:
        /* <DEDUP_REMOVED lines=10> */
[----:B------:R-:W-:-:S03]  /*8c50*/  IMAD R6, R26, UR4, RZ ;  /* 0x000000041a067c24 */ /* 0x000fc6000f8e02ff */
[----:B------:R-:W-:-:S05]  /*8c60*/  IADD3 R5, -R4, RZ, RZ ;  /* 0x000000ff04057210 */ /* 0x000fca0007ffe1ff */
[----:B------:R-:W-:Y:S01]  /*8c70*/  IMAD R0, R7, R5, R0 ;  /* 0x0000000507007224 */ /* 0x000fe200078e0200 */
[----:B------:R-:W-:Y:S01]  /*8c80*/  SHF.R.S32.HI R5, RZ, 0x1f, R4 ;  /* 0x0000001fff057819 */ /* 0x000fe20000011404 */
[C---:B------:R-:W-:Y:S02]  /*8c90*/  IMAD R7, R25.reuse, UR5, R6 ;  /* 0x0000000519077c24 */ /* 0x040fe4000f8e0206 */
[----:B------:R-:W-:-:S04]  /*8ca0*/  IMAD.WIDE.U32 R4, R25, UR4, R4 ;  /* 0x0000000419047c25 */ /* 0x000fc8000f8e0004 */
[----:B------:R-:W-:Y:S01]  /*8cb0*/  IMAD.IADD R5, R5, 0x1, R7 ;  /* 0x0000000105057824 */ /* 0x000fe200078e0207 */
[----:B------:R-:W-:-:S04]  /*8cc0*/  LEA R2, P0, R4, R2, 0x2 ;  /* 0x0000000204027211 */ /* 0x000fc800078010ff */
[----:B------:R-:W-:-:S05]  /*8cd0*/  LEA.HI.X R3, R4, R3, R5, 0x2, P0 ;  /* 0x0000000304037211 */ /* 0x000fca00000f1405 */
[----:B------:R1:W5:Y:S04]  /*8ce0*/  LDG.E R16, desc[UR52][R2.64] ;  /* 0x0000003402107981 */ /* 0x000368000c1e1900 */
.L_x_8503:
[----:B-1----:R-:W1:Y:S01]  /*8cf0*/  S2R R2, SR_TID.X ;  /* 0x0000000000027919 */ /* 0x002e620000002100 */
[----:B------:R-:W-:Y:S02]  /*8d00*/  LEA R5, R18, UR40, 0x3 ;  /* 0x0000002812057c11 */ /* 0x000fe4000f8e18ff */
[----:B-1----:R-:W-:Y:S02]  /*8d10*/  LOP3.LUT R3, R2, 0x7f, RZ, 0xc0, !PT ;  /* 0x0000007f02037812 */ /* 0x002fe400078ec0ff */
[----:B------:R-:W-:Y:S02]  /*8d20*/  SHF.L.U32 R2, R22, 0x1f, RZ ;  /* 0x0000001f16027819 */ /* 0x000fe400000006ff */
[----:B------:R-:W-:Y:S02]  /*8d30*/  ISETP.NE.AND P1, PT, R3, RZ, PT ;  /* 0x000000ff0300720c */ /* 0x000fe40003f25270 */
[----:B------:R-:W1:Y:S02]  /*8d40*/  SYNCS.PHASECHK.TRANS64.TRYWAIT P0, [R5+URZ+0x19c80], R2 ;  /* 0x019c8002050075a7 */ /* 0x000e64000800017f */
[----:B-1----:R-:W-:Y:S09]  /*8d50*/  @!P0 BRA `(.L_x_8504) ;  /* 0x0000002800f48947 */ /* 0x002ff20003800000 */
.L_x_8564:
        /* <DEDUP_REMOVED lines=8> */
.L_x_8505:
[----:B------:R-:W-:Y:S01]  /*8de0*/  IMAD.U32 R3, RZ, RZ, UR40 ;  /* 0x00000028ff037e24 */ /* 0x000fe2000f8e00ff */
[----:B------:R-:W-:Y:S01]  /*8df0*/  R2UR UR33, R5 ;  /* 0x00000000052172ca */ /* 0x000fe200000e0000 */
[----:B------:R-:W-:Y:S01]  /*8e00*/  IMAD.SHL.U32 R0, R0, 0x80, RZ ;  /* 0x0000008000007824 */ /* 0x000fe200078e00ff */
        /* <DEDUP_REMOVED lines=26> */
[----:B------:R-:W3:Y:S02]  /*8fb0*/  SYNCS.PHASECHK.TRANS64.TRYWAIT P0, [R5+URZ+0x19c40], R2 ;  /* 0x019c4002050075a7 */ /* 0x000ee4000800017f */
[----:B--23--:R-:W-:Y:S05]  /*8fc0*/  @!P0 BRA `(.L_x_8506) ;  /* 0x00000028006c8947 */ /* 0x00cfea0003800000 */
.L_x_8565:
        /* <DEDUP_REMOVED lines=8> */
.L_x_8507:
        /* <DEDUP_REMOVED lines=10> */
[----:B------:R-:W-:Y:S01]  /*90f0*/  UMOV UR18, 0x20 ;  /* 0x0000002000127882 */ /* 0x000fe20000000000 */
[----:B------:R-:W-:Y:S01]  /*9100*/  UMOV UR20, UR36 ;  /* 0x0000002400147c82 */ /* 0x000fe20008000000 */
[----:B------:R-:W-:Y:S01]  /*9110*/  UMOV UR10, 0x40 ;  /* 0x00000040000a7882 */ /* 0x000fe20000000000 */
[----:B------:R-:W-:Y:S01]  /*9120*/  UIADD3 UR24, UR8, 0x13800, URZ ;  /* 0x0001380008187890 */ /* 0x000fe2000fffe03f */
[----:B------:R-:W-:Y:S01]  /*9130*/  PLOP3.LUT P0, PT, PT, PT, PT, 0x80, 0x0 ;  /* 0x000000000000781c */ /* 0x000fe20003f0f070 */
[----:B------:R-:W-:Y:S01]  /*9140*/  UIADD3 UR25, UR25, 0x19c30, URZ ;  /* 0x00019c3019197890 */ /* 0x000fe2000fffe03f */
[----:B------:R-:W-:Y:S01]  /*9150*/  LOP3.LUT R24, R24, 0xfffffffd, RZ, 0xc0, !PT ;  /* 0xfffffffd18187812 */ /* 0x000fe200078ec0ff */
[----:B------:R-:W-:-:S02]  /*9160*/  UIADD3 UR16, UR8, 0x14800, URZ ;  /* 0x0001480008107890 */ /* 0x000fc4000fffe03f */
[----:B------:R-:W-:Y:S01]  /*9170*/  UIADD3 UR8, UR8, 0x15800, URZ ;  /* 0x0001580008087890 */ /* 0x000fe2000fffe03f */
[----:B------:R-:W-:Y:S01]  /*9180*/  UMOV UR19, UR27 ;  /* 0x0000001b00137c82 */ /* 0x000fe20008000000 */
[----:B------:R-:W-:Y:S01]  /*9190*/  UMOV UR21, UR29 ;  /* 0x0000001d00157c82 */ /* 0x000fe20008000000 */
[----:B------:R-:W-:Y:S01]  /*91a0*/  UMOV UR17, UR25 ;  /* 0x0000001900117c82 */ /* 0x000fe20008000000 */
[----:B------:R-:W-:Y:S01]  /*91b0*/  UMOV UR12, UR36 ;  /* 0x00000024000c7c82 */ /* 0x000fe20008000000 */
[----:B------:R-:W-:Y:S01]  /*91c0*/  UMOV UR11, UR27 ;  /* 0x0000001b000b7c82 */ /* 0x000fe20008000000 */
[----:B------:R-:W-:Y:S01]  /*91d0*/  UMOV UR13, UR29 ;  /* 0x0000001d000d7c82 */ /* 0x000fe20008000000 */
[----:B------:R3:W-:Y:S01]  /*91e0*/  UTMALDG.4D [UR24], [UR4], desc[UR6] ;  /* 0x00000618040075b4 */ /* 0x0007e20008019000 */
[----:B------:R-:W-:Y:S01]  /*91f0*/  UMOV UR9, UR25 ;  /* 0x0000001900097c82 */ /* 0x000fe20008000000 */
[----:B------:R-:W-:Y:S01]  /*9200*/  @P0 LOP3.LUT R24, R24, 0x2, RZ, 0xfc, !PT ;  /* 0x0000000218180812 */ /* 0x000fe200078efcff */
[----:B------:R3:W-:Y:S01]  /*9210*/  UTMALDG.4D [UR16], [UR4], desc[UR6] ;  /* 0x00000610040075b4 */ /* 0x0007e20008019000 */
[----:B------:R3:W-:Y:S02]  /*9220*/  UTMALDG.4D [UR8], [UR4], desc[UR6] ;  /* 0x00000608040075b4 */ /* 0x0007e40008019000 */
[----:B---3--:R-:W-:-:S03]  /*9230*/  NOP ;  /* 0x0000000000007918 */ /* 0x008fc60000000000 */
.L_x_8501:
[----:B------:R-:W-:Y:S05]  /*9240*/  WARPSYNC.ALL ;  /* 0x0000000000007948 */ /* 0x000fea0003800000 */
[----:B------:R-:W-:Y:S01]  /*9250*/  UIADD3 UR5, UR40, 0xf000, URZ ;  /* 0x0000f00028057890 */ /* 0x000fe2000fffe03f */
[----:B------:R-:W-:Y:S01]  /*9260*/  BAR.SYNC.DEFER_BLOCKING 0x8, 0x200 ;  /* 0x0208000000007b1d */ /* 0x000fe20000010000 */
[----:B------:R-:W-:Y:S02]  /*9270*/  USHF.R.S32.HI UR4, URZ, 0x1f, UR36 ;  /* 0x0000001f3f047899 */ /* 0x000fe40008011424 */
[----:B------:R-:W-:Y:S02]  /*9280*/  ULOP3.LUT UP0, URZ, UR5, 0x9f, URZ, 0xc0, !UPT ;  /* 0x0000009f053f7892 */ /* 0x000fe4000f80c03f */
[----:B------:R-:W-:Y:S01]  /*9290*/  USHF.R.S32.HI UR37, URZ, 0x1f, UR44 ;  /* 0x0000001f3f257899 */ /* 0x000fe2000801142c */
[----:B------:R-:W-:-:S03]  /*92a0*/  ULDC.64 UR6, c[0x0][0x2d8] ;  /* 0x0000b60000067ab9 */ /* 0x000fc60000000a00 */
[----:B------:R-:W-:Y:S01]  /*92b0*/  PLOP3.LUT P0, PT, PT, PT, UP0, 0x80, 0x0 ;  /* 0x000000000000781c */ /* 0x000fe20003f0f008 */
[----:B------:R-:W-:Y:S02]  /*92c0*/  UIMAD UR4, UR4, UR6, URZ ;  /* 0x00000006040472a4 */ /* 0x000fe4000f8e023f */
[----:B------:R-:W-:Y:S02]  /*92d0*/  UIMAD.WIDE.U32 UR54, UR36, UR6, URZ ;  /* 0x00000006243672a5 */ /* 0x000fe4000f8e003f */
[----:B------:R-:W-:-:S04]  /*92e0*/  UIMAD UR4, UR36, UR7, UR4 ;  /* 0x00000007240472a4 */ /* 0x000fc8000f8e0204 */
[----:B------:R-:W-:-:S04]  /*92f0*/  UIADD3 UR49, UR55, UR4, URZ ;  /* 0x0000000437317290 */ /* 0x000fc8000fffe03f */
[----:B------:R-:W-:Y:S08]  /*9300*/  @!P0 BRA `(.L_x_8508) ;  /* 0x0000000000408947 */ /* 0x000ff00003800000 */
[----:B-12---:R-:W-:Y:S01]  /*9310*/  MOV R2, 0x0 ;  /* 0x0000000000027802 */ /* 0x006fe20000000f00 */
        /* <DEDUP_REMOVED lines=15> */
.L_x_8508:
[----:B-12---:R-:W1:Y:S01]  /*9410*/  S2R R2, SR_TID.X ;  /* 0x0000000000027919 */ /* 0x006e620000002100 */
[----:B------:R-:W2:Y:S01]  /*9420*/  LDC R3, c[0x0][0xc38] ;  /* 0x00030e00ff037b82 */ /* 0x000ea20000000800 */
[----:B------:R-:W-:Y:S01]  /*9430*/  IMAD R0, RZ, RZ, -UR45 ;  /* 0x8000002dff007e24 */ /* 0x000fe2000f8e02ff */
[----:B------:R-:W-:Y:S01]  /*9440*/  ULDC.64 UR8, c[0x0][0x2e0] ;  /* 0x0000b80000087ab9 */ /* 0x000fe20000000a00 */
[----:B0-----:R-:W0:Y:S01]  /*9450*/  S2R R17, SR_TID.X ;  /* 0x0000000000117919 */ /* 0x001e220000002100 */
[----:B------:R-:W-:Y:S01]  /*9460*/  UIMAD UR6, UR37, UR8, URZ ;  /* 0x00000008250672a4 */ /* 0x000fe2000f8e023f */
[----:B------:R-:W-:Y:S01]  /*9470*/  UMOV UR4, UR54 ;  /* 0x0000003600047c82 */ /* 0x000fe20008000000 */
[----:B------:R-:W-:Y:S02]  /*9480*/  UMOV UR5, UR49 ;  /* 0x0000003100057c82 */ /* 0x000fe40008000000 */
[----:B------:R-:W3:Y:S01]  /*9490*/  LDC R10, c[0x0][0x448] ;  /* 0x00011200ff0a7b82 */ /* 0x000ee20000000800 */
[----:B------:R-:W-:Y:S01]  /*94a0*/  UIMAD.WIDE.U32 UR4, UR44, UR8, UR4 ;  /* 0x000000082c0472a5 */ /* 0x000fe2000f8e0004 */
[----:B------:R-:W4:Y:S01]  /*94b0*/  S2R R21, SR_TID.X ;  /* 0x0000000000157919 */ /* 0x000f220000002100 */
[----:B------:R-:W-:-:S04]  /*94c0*/  UIMAD UR6, UR44, UR9, UR6 ;  /* 0x000000092c0672a4 */ /* 0x000fc8000f8e0206 */
[----:B------:R-:W-:-:S03]  /*94d0*/  UIADD3 UR5, UR5, UR6, URZ ;  /* 0x0000000605057290 */ /* 0x000fc6000fffe03f */
[----:B------:R-:W-:Y:S01]  /*94e0*/  ULDC.64 UR6, c[0x0][0x280] ;  /* 0x0000a00000067ab9 */ /* 0x000fe20000000a00 */
[----:B--2---:R-:W-:Y:S01]  /*94f0*/  IMAD R0, R3, R0, UR48 ;  /* 0x0000003003007e24 */ /* 0x004fe2000f8e0200 */
[----:B-1----:R-:W-:Y:S02]  /*9500*/  LOP3.LUT R2, R2, 0x7f, RZ, 0xc0, !PT ;  /* 0x0000007f02027812 */ /* 0x002fe400078ec0ff */
[----:B---3--:R-:W-:Y:S01]  /*9510*/  ISETP.NE.AND P0, PT, R10, 0x1, PT ;  /* 0x000000010a00780c */ /* 0x008fe20003f05270 */
[----:B0-----:R-:W-:Y:S01]  /*9520*/  IMAD.SHL.U32 R17, R17, 0x40, RZ ;  /* 0x0000004011117824 */ /* 0x001fe200078e00ff */
[----:B------:R-:W-:-:S04]  /*9530*/  SHF.R.U32.HI R20, RZ, 0x1, R2 ;  /* 0x00000001ff147819 */ /* 0x000fc80000011602 */
[----:B------:R-:W-:Y:S02]  /*9540*/  LOP3.LUT R17, R20, 0x40, R17, 0xf8, !PT ;  /* 0x0000004014117812 */ /* 0x000fe400078ef811 */
[----:B----4-:R-:W-:-:S03]  /*9550*/  SHF.L.U32 R20, R21, 0x4, RZ ;  /* 0x0000000415147819 */ /* 0x010fc600000006ff */
[----:B------:R-:W-:Y:S02]  /*9560*/  IMAD R7, R0, 0xc0, R17 ;  /* 0x000000c000077824 */ /* 0x000fe400078e0211 */
[----:B------:R-:W0:Y:S01]  /*9570*/  @P0 LDC R6, c[0x0][0x44c] ;  /* 0x00011300ff060b82 */ /* 0x000e220000000800 */
[----:B------:R-:W1:Y:S01]  /*9580*/  S2R R17, SR_TID.X ;  /* 0x0000000000117919 */ /* 0x000e620000002100 */
[----:B------:R-:W-:Y:S01]  /*9590*/  LOP3.LUT R20, R20, 0x10, RZ, 0xc0, !PT ;  /* 0x0000001014147812 */ /* 0x000fe200078ec0ff */
[----:B------:R-:W-:-:S05]  /*95a0*/  IMAD.MOV.U32 R4, RZ, RZ, R7 ;  /* 0x000000ffff047224 */ /* 0x000fca00078e0007 */
[----:B------:R-:W2:Y:S08]  /*95b0*/  @P0 LDC R2, c[0x0][0x450] ;  /* 0x00011400ff020b82 */ /* 0x000eb00000000800 */
[----:B------:R-:W3:Y:S08]  /*95c0*/  @P0 LDC R5, c[0x0][0x44c] ;  /* 0x00011300ff050b82 */ /* 0x000ef00000000800 */
[----:B------:R-:W4:Y:S01]  /*95d0*/  @P0 LDC R3, c[0x0][0x450] ;  /* 0x00011400ff030b82 */ /* 0x000f220000000800 */
[----:B0-----:R-:W-:-:S05]  /*95e0*/  @P0 IMAD.HI.U32 R6, R7, R6, RZ ;  /* 0x0000000607060227 */ /* 0x001fca00078e00ff */
[----:B--2---:R-:W-:Y:S01]  /*95f0*/  @P0 SHF.R.U32.HI R4, RZ, R2, R6 ;  /* 0x00000002ff040219 */ /* 0x004fe20000011606 */
[----:B-1----:R-:W-:Y:S02]  /*9600*/  IMAD.SHL.U32 R17, R17, 0x10, RZ ;  /* 0x0000001011117824 */ /* 0x002fe400078e00ff */
[----:B------:R-:W-:Y:S02]  /*9610*/  VIADD R6, R7, 0x80 ;  /* 0x0000008007067836 */ /* 0x000fe40000000000 */
[----:B------:R-:W-:Y:S01]  /*9620*/  IMAD.MOV R2, RZ, RZ, -R4 ;  /* 0x000000ffff027224 */ /* 0x000fe200078e0a04 */
[----:B------:R-:W-:Y:S01]  /*9630*/  LOP3.LUT R17, R17, 0x10, RZ, 0xc0, !PT ;  /* 0x0000001011117812 */ /* 0x000fe200078ec0ff */
[----:B------:R-:W-:Y:S02]  /*9640*/  IMAD.MOV.U32 R8, RZ, RZ, R6 ;  /* 0x000000ffff087224 */ /* 0x000fe400078e0006 */
[----:B---3--:R-:W-:Y:S01]  /*9650*/  @P0 IMAD.HI.U32 R5, R6, R5, RZ ;  /* 0x0000000506050227 */ /* 0x008fe200078e00ff */
[----:B------:R-:W-:-:S02]  /*9660*/  LOP3.LUT R12, R17, 0x20, RZ, 0xfc, !PT ;  /* 0x00000020110c7812 */ /* 0x000fc400078efcff */
[----:B------:R-:W-:Y:S01]  /*9670*/  LOP3.LUT R11, R17, 0x40, RZ, 0xfc, !PT ;  /* 0x00000040110b7812 */ /* 0x000fe200078efcff */
[----:B------:R-:W-:Y:S01]  /*9680*/  IMAD R7, R10, R2, R7 ;  /* 0x000000020a077224 */ /* 0x000fe200078e0207 */
[----:B------:R0:W5:Y:S01]  /*9690*/  LDL R17, [R1] ;  /* 0x0000000001117983 */ /* 0x0001620000100800 */
[----:B----4-:R-:W-:Y:S02]  /*96a0*/  @P0 SHF.R.U32.HI R8, RZ, R3, R5 ;  /* 0x00000003ff080219 */ /* 0x010fe40000011605 */
[----:B------:R-:W1:Y:S01]  /*96b0*/  LDC.64 R2, c[0x0][0x2d0] ;  /* 0x0000b400ff027b82 */ /* 0x000e620000000a00 */
[----:B------:R-:W-:-:S05]  /*96c0*/  SHF.R.S32.HI R5, RZ, 0x1f, R4 ;  /* 0x0000001fff057819 */ /* 0x000fca0000011404 */
[----:B-1----:R-:W-:-:S04]  /*96d0*/  IMAD R5, R5, R2, RZ ;  /* 0x0000000205057224 */ /* 0x002fc800078e02ff */
[C---:B------:R-:W-:Y:S02]  /*96e0*/  IMAD R9, R4.reuse, R3, R5 ;  /* 0x0000000304097224 */ /* 0x040fe400078e0205 */
[----:B------:R-:W-:-:S04]  /*96f0*/  IMAD.WIDE.U32 R4, R4, R2, UR4 ;  /* 0x0000000404047e25 */ /* 0x000fc8000f8e0002 */
[----:B------:R-:W-:Y:S02]  /*9700*/  IMAD.IADD R5, R5, 0x1, R9 ;  /* 0x0000000105057824 */ /* 0x000fe400078e0209 */
[----:B------:R-:W-:-:S04]  /*9710*/  IMAD.MOV R9, RZ, RZ, -R8 ;  /* 0x000000ffff097224 */ /* 0x000fc800078e0a08 */
[----:B------:R-:W-:Y:S01]  /*9720*/  IMAD R6, R10, R9, R6 ;  /* 0x000000090a067224 */ /* 0x000fe200078e0206 */
[----:B------:R-:W-:-:S05]  /*9730*/  SHF.R.S32.HI R9, RZ, 0x1f, R8 ;  /* 0x0000001fff097819 */ /* 0x000fca0000011408 */
[----:B------:R-:W-:-:S04]  /*9740*/  IMAD R9, R9, R2, RZ ;  /* 0x0000000209097224 */ /* 0x000fc800078e02ff */
[C---:B------:R-:W-:Y:S02]  /*9750*/  IMAD R9, R8.reuse, R3, R9 ;  /* 0x0000000308097224 */ /* 0x040fe400078e0209 */
[----:B------:R-:W-:Y:S01]  /*9760*/  IMAD.WIDE.U32 R2, R8, R2, UR4 ;  /* 0x0000000408027e25 */ /* 0x000fe2000f8e0002 */
[----:B------:R-:W-:Y:S01]  /*9770*/  SHF.R.S32.HI R8, RZ, 0x1f, R7 ;  /* 0x0000001fff087819 */ /* 0x000fe20000011407 */
[----:B------:R-:W-:Y:S02]  /*9780*/  ULDC.64 UR4, c[0x0][0x2c8] ;  /* 0x0000b20000047ab9 */ /* 0x000fe40000000a00 */
[----:B------:R-:W-:-:S04]  /*9790*/  IMAD.WIDE.U32 R4, R7, UR4, R4 ;  /* 0x0000000407047c25 */ /* 0x000fc8000f8e0004 */
[----:B------:R-:W-:Y:S01]  /*97a0*/  IMAD R8, R8, UR4, RZ ;  /* 0x0000000408087c24 */ /* 0x000fe2000f8e02ff */
[----:B------:R-:W-:Y:S01]  /*97b0*/  IADD3 R4, P0, R4, UR6, RZ ;  /* 0x0000000604047c10 */ /* 0x000fe2000ff1e0ff */
[----:B------:R-:W-:Y:S02]  /*97c0*/  IMAD.IADD R3, R3, 0x1, R9 ;  /* 0x0000000103037824 */ /* 0x000fe400078e0209 */
[----:B------:R-:W-:Y:S01]  /*97d0*/  IMAD R8, R7, UR5, R8 ;  /* 0x0000000507087c24 */ /* 0x000fe2000f8e0208 */
[----:B------:R-:W-:Y:S01]  /*97e0*/  SHF.R.S32.HI R7, RZ, 0x1f, R6 ;  /* 0x0000001fff077819 */ /* 0x000fe20000011406 */
[----:B------:R-:W-:-:S03]  /*97f0*/  IMAD.WIDE.U32 R2, R6, UR4, R2 ;  /* 0x0000000406027c25 */ /* 0x000fc6000f8e0002 */
[----:B------:R-:W-:Y:S01]  /*9800*/  IADD3.X R5, R5, UR7, R8, P0, !PT ;  /* 0x0000000705057c10 */ /* 0x000fe200087fe408 */
[----:B------:R-:W-:Y:S01]  /*9810*/  IMAD R7, R7, UR4, RZ ;  /* 0x0000000407077c24 */ /* 0x000fe2000f8e02ff */
[----:B------:R-:W-:Y:S02]  /*9820*/  ULDC UR4, c[0x0][0x2b8] ;  /* 0x0000ae0000047ab9 */ /* 0x000fe40000000800 */
[----:B------:R-:W-:Y:S01]  /*9830*/  ISETP.GE.AND P2, PT, R20, UR4, PT ;  /* 0x0000000414007c0c */ /* 0x000fe2000bf46270 */
[----:B------:R-:W-:Y:S01]  /*9840*/  IMAD R7, R6, UR5, R7 ;  /* 0x0000000506077c24 */ /* 0x000fe2000f8e0207 */
[----:B------:R-:W-:Y:S02]  /*9850*/  IADD3 R6, P0, R2, UR6, RZ ;  /* 0x0000000602067c10 */ /* 0x000fe4000ff1e0ff */
[----:B------:R-:W-:Y:S02]  /*9860*/  ISETP.GE.AND P1, PT, R12, UR4, PT ;  /* 0x000000040c007c0c */ /* 0x000fe4000bf26270 */
[----:B------:R-:W-:-:S02]  /*9870*/  IADD3.X R7, R3, UR7, R7, P0, !PT ;  /* 0x0000000703077c10 */ /* 0x000fc400087fe407 */
[----:B------:R-:W-:Y:S01]  /*9880*/  ISETP.GE.AND P0, PT, R11, UR4, PT ;  /* 0x000000040b007c0c */ /* 0x000fe2000bf06270 */
[----:B------:R-:W-:Y:S01]  /*9890*/  UMOV UR4, 0xffffffff ;  /* 0xffffffff00047882 */ /* 0x000fe20000000000 */
[----:B------:R-:W-:-:S04]  /*98a0*/  LOP3.LUT R21, R21, 0x7f, RZ, 0xc0, !PT ;  /* 0x0000007f15157812 */ /* 0x000fc800078ec0ff */
[----:B------:R-:W-:Y:S01]  /*98b0*/  SHF.R.U32.HI R21, RZ, 0x1, R21 ;  /* 0x00000001ff157819 */ /* 0x000fe20000011615 */
[----:B0-----:R-:W-:Y:S06]  /*98c0*/  BRA.DIV UR4, `(.L_x_8509) ;  /* 0x0000002204407947 */ /* 0x001fec000b800000 */
[----:B------:R-:W0:Y:S01]  /*98d0*/  SHFL.IDX PT, R3, R4, RZ, 0x1e1f ;  /* 0x001e1fff04037589 */ /* 0x000e2200000e0000 */
[----:B------:R-:W-:Y:S01]  /*98e0*/  ULDC UR4, c[0x0][0x288] ;  /* 0x0000a20000047ab9 */ /* 0x000fe20000000800 */
[----:B------:R-:W-:Y:S02]  /*98f0*/  IMAD R0, R0, 0xc0, R21 ;  /* 0x000000c000007824 */ /* 0x000fe400078e0215 */
[----:B------:R-:W1:Y:S01]  /*9900*/  SHFL.IDX PT, R2, R5, RZ, 0x1e1f ;  /* 0x001e1fff05027589 */ /* 0x000e6200000e0000 */
[----:B------:R-:W-:Y:S02]  /*9910*/  IMAD R8, R10, UR4, RZ ;  /* 0x000000040a087c24 */ /* 0x000fe4000f8e02ff */
[C---:B------:R-:W-:Y:S01]  /*9920*/  VIADD R9, R0.reuse, 0x40 ;  /* 0x0000004000097836 */ /* 0x040fe20000000000 */
[----:B------:R-:W2:Y:S02]  /*9930*/  SHFL.IDX PT, R14, R4, 0x1, 0x1e1f ;  /* 0x003e1f00040e7f89 */ /* 0x000ea400000e0000 */
[----:B------:R-:W-:-:S02]  /*9940*/  ISETP.GE.AND P4, PT, R0, R8, PT ;  /* 0x000000080000720c */ /* 0x000fc40003f86270 */
[----:B------:R-:W3:Y:S04]  /*9950*/  SHFL.IDX PT, R5, R5, 0x1, 0x1e1f ;  /* 0x003e1f0005057f89 */ /* 0x000ee800000e0000 */
[----:B------:R-:W4:Y:S07]  /*9960*/  SHFL.IDX PT, R7, R7, RZ, 0x1e1f ;  /* 0x001e1fff07077589 */ /* 0x000f2e00000e0000 */
[----:B0-----:R-:W-:-:S05]  /*9970*/  @!P4 IADD3 R3, P3, R20, R3, RZ ;  /* 0x000000031403c210 */ /* 0x001fca0007f7e0ff */
[----:B-1----:R-:W-:-:S05]  /*9980*/  @!P4 IMAD.X R2, RZ, RZ, R2, P3 ;  /* 0x000000ffff02c224 */ /* 0x002fca00018e0602 */
[----:B------:R-:W-:-:S04]  /*9990*/  @!P4 LOP3.LUT R3, R3, R2, RZ, 0x3c, !PT ;  /* 0x000000020303c212 */ /* 0x000fc800078e3cff */
[----:B------:R-:W-:-:S04]  /*99a0*/  @!P4 LOP3.LUT R2, R3, R2, RZ, 0x3c, !PT ;  /* 0x000000020302c212 */ /* 0x000fc800078e3cff */
[----:B------:R-:W-:-:S05]  /*99b0*/  @!P4 LOP3.LUT R3, R3, R2, RZ, 0x3c, !PT ;  /* 0x000000020303c212 */ /* 0x000fca00078e3cff */
[----:B-----5:R-:W-:Y:S04]  /*99c0*/  @!P4 LDGSTS.E.BYPASS.LTC128B.128 [R17+0xf000], desc[UR52][R2.64], !P2 ;  /* 0x0f0000000211cfae */ /* 0x020fe8000d101d74 */
[----:B------:R-:W-:Y:S04]  /*99d0*/  @!P4 LDGSTS.E.BYPASS.LTC128B.128 [R17+0x10800], desc[UR52][R2.64+0x20], !P1 ;  /* 0x108000200211cfae */ /* 0x000fe8000c901d74 */
[----:B------:R0:W-:Y:S01]  /*99e0*/  @!P4 LDGSTS.E.BYPASS.LTC128B.128 [R17+0x12000], desc[UR52][R2.64+0x40], !P0 ;  /* 0x120000400211cfae */ /* 0x0001e2000c101d74 */
[----:B------:R-:W-:-:S13]  /*99f0*/  ISETP.GE.AND P4, PT, R9, R8, PT ;  /* 0x000000080900720c */ /* 0x000fda0003f86270 */
[----:B--2---:R-:W-:-:S05]  /*9a00*/  @!P4 IADD3 R14, P3, R20, R14, RZ ;  /* 0x0000000e140ec210 */ /* 0x004fca0007f7e0ff */
[----:B---3--:R-:W-:Y:S02]  /*9a10*/  @!P4 IMAD.X R9, RZ, RZ, R5, P3 ;  /* 0x000000ffff09c224 */ /* 0x008fe400018e0605 */
[----:B0-----:R-:W-:Y:S02]  /*9a20*/  @!P4 IMAD.MOV.U32 R2, RZ, RZ, R14 ;  /* 0x000000ffff02c224 */ /* 0x001fe400078e000e */
[----:B------:R-:W-:Y:S01]  /*9a30*/  @!P4 IMAD.MOV.U32 R3, RZ, RZ, R9 ;  /* 0x000000ffff03c224 */ /* 0x000fe200078e0009 */
[----:B------:R0:W1:Y:S04]  /*9a40*/  SHFL.IDX PT, R14, R6, RZ, 0x1e1f ;  /* 0x001e1fff060e7589 */ /* 0x00006800000e0000 */
[----:B------:R0:W-:Y:S04]  /*9a50*/  @!P4 LDGSTS.E.BYPASS.LTC128B.128 [R17+0xf800], desc[UR52][R2.64], !P2 ;  /* 0x0f8000000211cfae */ /* 0x0001e8000d101d74 */
[----:B------:R0:W-:Y:S04]  /*9a60*/  @!P4 LDGSTS.E.BYPASS.LTC128B.128 [R17+0x11000], desc[UR52][R2.64+0x20], !P1 ;  /* 0x110000200211cfae */ /* 0x0001e8000c901d74 */
[----:B----4-:R0:W-:Y:S02]  /*9a70*/  @!P4 LDGSTS.E.BYPASS.LTC128B.128 [R17+0x12800], desc[UR52][R2.64+0x40], !P0 ;  /* 0x128000400211cfae */ /* 0x0101e4000c101d74 */
.L_x_8572:
[----:B0-----:R-:W-:Y:S01]  /*9a80*/  VIADD R3, R0, 0x80 ;  /* 0x0000008000037836 */ /* 0x001fe20000000000 */
[----:B------:R-:W-:Y:S04]  /*9a90*/  BSSY B0, `(.L_x_8510) ;  /* 0x000000b000007945 */ /* 0x000fe80003800000 */
[----:B------:R-:W-:-:S13]  /*9aa0*/  ISETP.GE.AND P3, PT, R3, R8, PT ;  /* 0x000000080300720c */ /* 0x000fda0003f66270 */
[----:B------:R-:W-:Y:S05]  /*9ab0*/  @P3 BRA `(.L_x_8511) ;  /* 0x0000000000203947 */ /* 0x000fea0003800000 */
[----:B-1----:R-:W-:-:S05]  /*9ac0*/  IADD3 R2, P3, R20, R14, RZ ;  /* 0x0000000e14027210 */ /* 0x002fca0007f7e0ff */
[----:B------:R-:W-:-:S05]  /*9ad0*/  IMAD.X R3, RZ, RZ, R7, P3 ;  /* 0x000000ffff037224 */ /* 0x000fca00018e0607 */
[----:B------:R-:W-:Y:S01]  /*9ae0*/  @!PT LDS RZ, [RZ] ;  /* 0x00000000fffff984 */ /* 0x000fe20000000800 */
[----:B------:R-:W-:Y:S01]  /*9af0*/  @!PT LDS RZ, [RZ] ;  /* 0x00000000fffff984 */ /* 0x000fe20000000800 */
[----:B------:R-:W-:Y:S01]  /*9b00*/  @!PT LDS RZ, [RZ] ;  /* 0x00000000fffff984 */ /* 0x000fe20000000800 */
[----:B------:R0:W-:Y:S04]  /*9b10*/  LDGSTS.E.BYPASS.LTC128B.128 [R17+0x10000], desc[UR52][R2.64], !P2 ;  /* 0x1000000002117fae */ /* 0x0001e8000d101d74 */
[----:B------:R0:W-:Y:S04]  /*9b20*/  LDGSTS.E.BYPASS.LTC128B.128 [R17+0x11800], desc[UR52][R2.64+0x20], !P1 ;  /* 0x1180002002117fae */ /* 0x0001e8000c901d74 */
[----:B------:R0:W-:Y:S02]  /*9b30*/  LDGSTS.E.BYPASS.LTC128B.128 [R17+0x13000], desc[UR52][R2.64+0x40], !P0 ;  /* 0x1300004002117fae */ /* 0x0001e4000c101d74 */
.L_x_8511:
[----:B------:R-:W-:Y:S05]  /*9b40*/  BSYNC B0 ;  /* 0x0000000000007941 */ /* 0x000fea0003800000 */
.L_x_8510:
        /* <DEDUP_REMOVED lines=10> */
.L_x_8573:
[----:B------:R-:W-:-:S06]  /*9bf0*/  UISETP.GE.AND UP0, UPT, UR39, 0x81, UPT ;  /* 0x000000812700788c */ /* 0x000fcc000bf06270 */
[----:B------:R-:W-:-:S13]  /*9c00*/  PLOP3.LUT P0, PT, PT, PT, UP0, 0x80, 0x0 ;  /* 0x000000000000781c */ /* 0x000fda0003f0f008 */
[----:B------:R-:W-:Y:S05]  /*9c10*/  @!P0 BRA `(.L_x_8513) ;  /* 0x0000001000248947 */ /* 0x000fea0003800000 */
[----:B------:R-:W-:Y:S01]  /*9c20*/  ULEA.HI.SX32 UR4, UR38, 0xfffffffe, 0x19 ;  /* 0xfffffffe26047891 */ /* 0x000fe2000f8fca3f */
[----:B------:R-:W-:Y:S02]  /*9c30*/  IMAD.MOV.U32 R4, RZ, RZ, R22 ;  /* 0x000000ffff047224 */ /* 0x000fe400078e0016 */
[----:B------:R-:W-:-:S03]  /*9c40*/  IMAD.MOV.U32 R5, RZ, RZ, R18 ;  /* 0x000000ffff057224 */ /* 0x000fc600078e0012 */
[----:B0-----:R-:W-:-:S07]  /*9c50*/  IMAD.U32 R0, RZ, RZ, UR4 ;  /* 0x00000004ff007e24 */ /* 0x001fce000f8e00ff */
.L_x_8537:
[----:B------:R-:W-:Y:S01]  /*9c60*/  LOP3.LUT P1, RZ, R24, 0x2, RZ, 0xc0, !PT ;  /* 0x0000000218ff7812 */ /* 0x000fe2000782c0ff */
[----:B------:R-:W-:Y:S01]  /*9c70*/  VIADD R18, R5, 0x1 ;  /* 0x0000000105127836 */ /* 0x000fe20000000000 */
[----:B------:R-:W-:Y:S04]  /*9c80*/  BSSY B0, `(.L_x_8514) ;  /* 0x00000a4000007945 */ /* 0x000fe80003800000 */
[----:B------:R-:W-:-:S04]  /*9c90*/  ISETP.NE.AND P0, PT, R18, 0x2, PT ;  /* 0x000000021200780c */ /* 0x000fc80003f05270 */
[----:B------:R-:W-:Y:S02]  /*9ca0*/  SEL R3, RZ, 0x1, P0 ;  /* 0x00000001ff037807 */ /* 0x000fe40000000000 */
[----:B------:R-:W-:Y:S02]  /*9cb0*/  SEL R18, R18, RZ, P0 ;  /* 0x000000ff12127207 */ /* 0x000fe40000000000 */
[----:B------:R-:W-:Y:S01]  /*9cc0*/  LOP3.LUT R22, R4, R3, RZ, 0x3c, !PT ;  /* 0x0000000304167212 */ /* 0x000fe200078e3cff */
[----:B01----:R-:W-:Y:S06]  /*9cd0*/  @!P1 BRA `(.L_x_8515) ;  /* 0x0000000800789947 */ /* 0x003fec0003800000 */
[----:B------:R-:W-:Y:S01]  /*9ce0*/  LOP3.LUT P1, RZ, R24, 0x1, RZ, 0xc0, !PT ;  /* 0x0000000118ff7812 */ /* 0x000fe2000782c0ff */
[----:B------:R-:W-:-:S12]  /*9cf0*/  IMAD.MOV.U32 R6, RZ, RZ, R0 ;  /* 0x000000ffff067224 */ /* 0x000fd800078e0000 */
[----:B------:R-:W-:Y:S05]  /*9d00*/  @!P1 BRA `(.L_x_8516) ;  /* 0x0000000000489947 */ /* 0x000fea0003800000 */
[----:B------:R-:W0:Y:S01]  /*9d10*/  LDC R7, c[0x0][0x43c] ;  /* 0x00010f00ff077b82 */ /* 0x000e220000000800 */
[----:B------:R-:W-:Y:S02]  /*9d20*/  ULDC.64 UR4, c[0x0][0x428] ;  /* 0x00010a0000047ab9 */ /* 0x000fe40000000a00 */
[----:B------:R-:W-:Y:S01]  /*9d30*/  IMAD R8, R26, UR4, RZ ;  /* 0x000000041a087c24 */ /* 0x000fe2000f8e02ff */
        /* <DEDUP_REMOVED lines=8> */
[C---:B------:R-:W-:Y:S02]  /*9dc0*/  IMAD R7, R25.reuse, UR5, R8 ;  /* 0x0000000519077c24 */ /* 0x040fe4000f8e0208 */
[----:B------:R-:W-:Y:S01]  /*9dd0*/  IMAD.WIDE.U32 R2, R25, UR4, R2 ;  /* 0x0000000419027c25 */ /* 0x000fe2000f8e0002 */
[----:B------:R-:W-:-:S03]  /*9de0*/  ULDC.64 UR4, c[0x0][0x418] ;  /* 0x0001060000047ab9 */ /* 0x000fc60000000a00 */
[----:B------:R-:W-:Y:S01]  /*9df0*/  IMAD.IADD R7, R7, 0x1, R3 ;  /* 0x0000000107077824 */ /* 0x000fe200078e0203 */
[----:B------:R-:W-:-:S04]  /*9e00*/  LEA R16, P0, R2, UR4, 0x2 ;  /* 0x0000000402107c11 */ /* 0x000fc8000f8010ff */
[----:B------:R-:W-:-:S05]  /*9e10*/  LEA.HI.X R17, R2, UR5, R7, 0x2, P0 ;  /* 0x0000000502117c11 */ /* 0x000fca00080f1407 */
[----:B------:R0:W5:Y:S04]  /*9e20*/  LDG.E R16, desc[UR52][R16.64] ;  /* 0x0000003410107981 */ /* 0x000168000c1e1900 */
.L_x_8516:
[----:B------:R-:W2:Y:S01]  /*9e30*/  S2R R2, SR_TID.X ;  /* 0x0000000000027919 */ /* 0x000ea20000002100 */
[----:B------:R-:W-:Y:S01]  /*9e40*/  LEA R7, R18, UR40, 0x3 ;  /* 0x0000002812077c11 */ /* 0x000fe2000f8e18ff */
[----:B------:R-:W-:Y:S01]  /*9e50*/  BSSY B1, `(.L_x_8517) ;  /* 0x0000006000017945 */ /* 0x000fe20003800000 */
[----:B--2---:R-:W-:Y:S02]  /*9e60*/  LOP3.LUT R3, R2, 0x7f, RZ, 0xc0, !PT ;  /* 0x0000007f02037812 */ /* 0x004fe400078ec0ff */
[----:B------:R-:W-:Y:S02]  /*9e70*/  SHF.L.U32 R2, R22, 0x1f, RZ ;  /* 0x0000001f16027819 */ /* 0x000fe400000006ff */
[----:B------:R-:W-:Y:S02]  /*9e80*/  ISETP.NE.AND P1, PT, R3, RZ, PT ;  /* 0x000000ff0300720c */ /* 0x000fe40003f25270 */
[----:B------:R-:W2:Y:S02]  /*9e90*/  SYNCS.PHASECHK.TRANS64.TRYWAIT P0, [R7+URZ+0x19c80], R2 ;  /* 0x019c8002070075a7 */ /* 0x000ea4000800017f */
[----:B--2---:R-:W-:Y:S09]  /*9ea0*/  @!P0 BRA `(.L_x_8518) ;  /* 0x0000001c00d48947 */ /* 0x004ff20003800000 */
.L_x_8574:
[----:B------:R-:W-:Y:S05]  /*9eb0*/  BSYNC B1 ;  /* 0x0000000000017941 */ /* 0x000fea0003800000 */
.L_x_8517:
[----:B------:R-:W-:Y:S04]  /*9ec0*/  BSSY B1, `(.L_x_8519) ;  /* 0x0000009000017945 */ /* 0x000fe80003800000 */
[----:B------:R-:W-:Y:S05]  /*9ed0*/  @P1 BRA `(.L_x_8520) ;  /* 0x00000000001c1947 */ /* 0x000fea0003800000 */
[----:B------:R-:W3:Y:S01]  /*9ee0*/  S2R R3, SR_TID.X ;  /* 0x0000000000037919 */ /* 0x000ee20000002100 */
[----:B------:R-:W-:-:S04]  /*9ef0*/  IMAD.MOV.U32 R8, RZ, RZ, 0x3000 ;  /* 0x00003000ff087424 */ /* 0x000fc800078e00ff */
[----:B------:R4:W-:Y:S01]  /*9f00*/  SYNCS.ARRIVE.TRANS64 RZ, [R7+URZ+0x19c70], R8 ;  /* 0x019c700807ff79a7 */ /* 0x0009e2000800003f */
[----:B---3--:R-:W-:-:S04]  /*9f10*/  LOP3.LUT R3, R3, 0x1f, RZ, 0xc0, !PT ;  /* 0x0000001f03037812 */ /* 0x008fc800078ec0ff */
[----:B------:R-:W-:-:S13]  /*9f20*/  ISETP.NE.AND P0, PT, R3, RZ, PT ;  /* 0x000000ff0300720c */ /* 0x000fda0003f05270 */
[----:B----4-:R-:W-:Y:S05]  /*9f30*/  @!P0 BRA `(.L_x_8520) ;  /* 0x0000000000048947 */ /* 0x010fea0003800000 */
[----:B------:R-:W-:Y:S01]  /*9f40*/  BPT.TRAP 0x1 ;  /* 0x000000040000795c */ /* 0x000fe20000300000 */
.L_x_8520:
[----:B------:R-:W-:Y:S05]  /*9f50*/  BSYNC B1 ;  /* 0x0000000000017941 */ /* 0x000fea0003800000 */
.L_x_8519:
[----:B------:R-:W-:Y:S01]  /*9f60*/  IMAD.MOV.U32 R8, RZ, RZ, RZ ;  /* 0x000000ffff087224 */ /* 0x000fe200078e00ff */
[----:B------:R-:W-:Y:S01]  /*9f70*/  UIADD3 UR4, UP0, UR50, 0x470, URZ ;  /* 0x0000047032047890 */ /* 0x000fe2000ff1e03f */
[----:B------:R-:W-:Y:S01]  /*9f80*/  IMAD.U32 R3, RZ, RZ, UR40 ;  /* 0x00000028ff037e24 */ /* 0x000fe2000f8e00ff */
[----:B------:R-:W-:Y:S01]  /*9f90*/  PLOP3.LUT P0, PT, PT, PT, PT, 0x80, 0x0 ;  /* 0x000000000000781c */ /* 0x000fe20003f0f070 */
[----:B------:R-:W-:Y:S01]  /*9fa0*/  IMAD.SHL.U32 R6, R6, 0x80, RZ ;  /* 0x0000008006067824 */ /* 0x000fe200078e00ff */
[----:B------:R-:W-:Y:S01]  /*9fb0*/  R2UR UR10, R8 ;  /* 0x00000000080a72ca */ /* 0x000fe200000e0000 */
[----:B------:R-:W-:Y:S01]  /*9fc0*/  IMAD R9, R18, 0x3000, R3 ;  /* 0x0000300012097824 */ /* 0x000fe200078e0203 */
[----:B------:R-:W-:Y:S01]  /*9fd0*/  UIADD3.X UR5, URZ, UR51, URZ, UP0, !UPT ;  /* 0x000000333f057290 */ /* 0x000fe200087fe43f */
[----:B------:R-:W-:Y:S01]  /*9fe0*/  VIADD R3, R7, 0x19c70 ;  /* 0x00019c7007037836 */ /* 0x000fe20000000000 */
[----:B------:R-:W-:Y:S01]  /*9ff0*/  UMOV UR6, 0x0 ;  /* 0x0000000000067882 */ /* 0x000fe20000000000 */
[----:B------:R-:W-:Y:S01]  /*a000*/  VIADD R10, R9, 0x9000 ;  /* 0x00009000090a7836 */ /* 0x000fe20000000000 */
[----:B------:R-:W-:-:S09]  /*a010*/  UMOV UR7, 0x14f00000 ;  /* 0x14f0000000077882 */ /* 0x000fd20000000000 */
.L_x_8521:
        /* <DEDUP_REMOVED lines=10> */
[----:B------:R-:W-:Y:S01]  /*a0c0*/  MOV R10, 0x20 ;  /* 0x00000020000a7802 */ /* 0x000fe20000000f00 */
[----:B------:R-:W-:Y:S01]  /*a0d0*/  VIADD R11, R9, 0xa000 ;  /* 0x0000a000090b7836 */ /* 0x000fe20000000000 */
[----:B------:R-:W-:Y:S01]  /*a0e0*/  PLOP3.LUT P0, PT, PT, PT, PT, 0x80, 0x0 ;  /* 0x000000000000781c */ /* 0x000fe20003f0f070 */
[----:B------:R-:W-:Y:S01]  /*a0f0*/  UMOV UR6, 0x0 ;  /* 0x0000000000067882 */ /* 0x000fe20000000000 */
[----:B------:R-:W-:Y:S01]  /*a100*/  R2UR UR10, R10 ;  /* 0x000000000a0a72ca */ /* 0x000fe200000e0000 */
[----:B------:R-:W-:-:S14]  /*a110*/  UMOV UR7, 0x14f00000 ;  /* 0x14f0000000077882 */ /* 0x000fdc0000000000 */
.L_x_8522:
        /* <DEDUP_REMOVED lines=16> */
.L_x_8523:
        /* <DEDUP_REMOVED lines=10> */
[----:B------:R-:W3:Y:S01]  /*a2c0*/  SYNCS.PHASECHK.TRANS64.TRYWAIT P0, [R7+URZ+0x19c40], R2 ;  /* 0x019c4002070075a7 */ /* 0x000ee2000800017f */
[----:B------:R-:W-:Y:S04]  /*a2d0*/  BSSY B1, `(.L_x_8524) ;  /* 0x0000002000017945 */ /* 0x000fe80003800000 */
[----:B---3--:R-:W-:Y:S05]  /*a2e0*/  @!P0 BRA `(.L_x_8525) ;  /* 0x0000001800d88947 */ /* 0x008fea0003800000 */
.L_x_8575:
[----:B------:R-:W-:Y:S05]  /*a2f0*/  BSYNC B1 ;  /* 0x0000000000017941 */ /* 0x000fea0003800000 */
.L_x_8524:
[----:B------:R-:W-:Y:S01]  /*a300*/  BSSY B1, `(.L_x_8526) ;  /* 0x000000b000017945 */ /* 0x000fe20003800000 */
[----:B--23--:R-:W-:Y:S02]  /*a310*/  IMAD.MOV.U32 R2, RZ, RZ, 0x0 ;  /* 0x00000000ff027424 */ /* 0x00cfe400078e00ff */
        /* <DEDUP_REMOVED lines=9> */
.L_x_8527:
[----:B------:R-:W-:Y:S05]  /*a3b0*/  BSYNC B1 ;  /* 0x0000000000017941 */ /* 0x000fea0003800000 */
.L_x_8526:
        /* <DEDUP_REMOVED lines=8> */
.L_x_8528:
        /* <DEDUP_REMOVED lines=15> */
.L_x_8529:
        /* <DEDUP_REMOVED lines=15> */
.L_x_8530:
        /* <DEDUP_REMOVED lines=10> */
.L_x_8515:
[----:B------:R-:W-:Y:S05]  /*a6c0*/  BSYNC B0 ;  /* 0x0000000000007941 */ /* 0x000fea0003800000 */
.L_x_8514:
[----:B------:R-:W-:-:S06]  /*a6d0*/  UISETP.NE.AND UP0, UPT, UR41, 0x3, UPT ;  /* 0x000000032900788c */ /* 0x000fcc000bf05270 */
[----:B------:R-:W-:-:S13]  /*a6e0*/  PLOP3.LUT P0, PT, PT, PT, UP0, 0x80, 0x0 ;  /* 0x000000000000781c */ /* 0x000fda0003f0f008 */
[----:B------:R-:W-:Y:S05]  /*a6f0*/  @!P0 BRA `(.L_x_8531) ;  /* 0x0000000000048947 */ /* 0x000fea0003800000 */
[----:B------:R-:W-:Y:S01]  /*a700*/  BPT.TRAP 0x1 ;  /* 0x000000040000795c */ /* 0x000fe20000300000 */
.L_x_8531:
[----:B------:R-:W-:Y:S01]  /*a710*/  IMAD.U32 R2, RZ, RZ, UR47 ;  /* 0x0000002fff027e24 */ /* 0x000fe2000f8e00ff */
[----:B------:R-:W-:Y:S01]  /*a720*/  LEA R3, R5, UR40, 0x3 ;  /* 0x0000002805037c11 */ /* 0x000fe2000f8e18ff */
[----:B------:R-:W-:Y:S03]  /*a730*/  BSSY B0, `(.L_x_8532) ;  /* 0x0000006000007945 */ /* 0x000fe60003800000 */
[----:B------:R-:W-:Y:S02]  /*a740*/  ISETP.NE.AND P1, PT, R2, 0x3, PT ;  /* 0x000000030200780c */ /* 0x000fe40003f25270 */
[----:B------:R-:W-:-:S04]  /*a750*/  LOP3.LUT R2, R4, 0x1, RZ, 0x3c, !PT ;  /* 0x0000000104027812 */ /* 0x000fc800078e3cff */
[----:B------:R-:W-:-:S04]  /*a760*/  SHF.L.U32 R2, R2, 0x1f, RZ ;  /* 0x0000001f02027819 */ /* 0x000fc800000006ff */
[----:B------:R-:W2:Y:S02]  /*a770*/  SYNCS.PHASECHK.TRANS64.TRYWAIT P0, [R3+URZ+0x19c70], R2 ;  /* 0x019c7002030075a7 */ /* 0x000ea4000800017f */
[----:B--2---:R-:W-:Y:S05]  /*a780*/  @!P0 BRA `(.L_x_8533) ;  /* 0x0000001400c48947 */ /* 0x004fea0003800000 */
.L_x_8576:
[----:B------:R-:W-:Y:S05]  /*a790*/  BSYNC B0 ;  /* 0x0000000000007941 */ /* 0x000fea0003800000 */
.L_x_8532:
[----:B------:R-:W-:Y:S05]  /*a7a0*/  @!P1 BRA `(.L_x_8534) ;  /* 0x0000000000049947 */ /* 0x000fea0003800000 */
[----:B------:R-:W-:Y:S01]  /*a7b0*/  BPT.TRAP 0x1 ;  /* 0x000000040000795c */ /* 0x000fe20000300000 */
.L_x_8534:
[----:B------:R-:W-:Y:S01]  /*a7c0*/  SHF.L.U32 R4, R4, 0x1f, RZ ;  /* 0x0000001f04047819 */ /* 0x000fe200000006ff */
[----:B--2---:R-:W-:-:S03]  /*a7d0*/  IMAD R2, R5, 0x3000, RZ ;  /* 0x0000300005027824 */ /* 0x004fc600078e02ff */
[----:B------:R-:W2:Y:S02]  /*a7e0*/  SYNCS.PHASECHK.TRANS64.TRYWAIT P0, [R3+URZ+0x19c60], R4 ;  /* 0x019c6004030075a7 */ /* 0x000ea4000800017f */
[----:B--2---:R-:W-:Y:S05]  /*a7f0*/  @!P0 BRA `(.L_x_8535) ;  /* 0x0000001400bc8947 */ /* 0x004fea0003800000 */
.L_x_8577:
[----:B------:R-:W-:Y:S01]  /*a800*/  LOP3.LUT R12, R2, R19, RZ, 0xfc, !PT ;  /* 0x00000013020c7212 */ /* 0x000fe200078efcff */
[----:B------:R-:W-:Y:S05]  /*a810*/  WARPSYNC.ALL ;  /* 0x0000000000007948 */ /* 0x000fea0003800000 */
[----:B--2---:R-:W2:Y:S01]  /*a820*/  LDSM.16.MT88.4 R4, [R12+UR40+0x9000] ;  /* 0x009000280c04783b */ /* 0x004ea20008004200 */
[----:B-1----:R-:W-:-:S04]  /*a830*/  IMAD.U32 R14, RZ, RZ, UR40 ;  /* 0x00000028ff0e7e24 */ /* 0x002fc8000f8e00ff */
[----:B------:R-:W-:Y:S01]  /*a840*/  VIADD R14, R14, 0x3000 ;  /* 0x000030000e0e7836 */ /* 0x000fe20000000000 */
[C-C-:B--2---:R-:W-:Y:S02]  /*a850*/  PRMT R8, R4.reuse, 0x6420, R5.reuse ;  /* 0x0000642004087816 */ /* 0x144fe40000000005 */
[----:B------:R-:W-:Y:S02]  /*a860*/  PRMT R9, R4, 0x7531, R5 ;  /* 0x0000753104097816 */ /* 0x000fe40000000005 */
[----:B------:R-:W-:Y:S02]  /*a870*/  LOP3.LUT R4, R2, R23, RZ, 0xfc, !PT ;  /* 0x0000001702047212 */ /* 0x000fe400078efcff */
[C-C-:B------:R-:W-:Y:S02]  /*a880*/  PRMT R10, R6.reuse, 0x6420, R7.reuse ;  /* 0x00006420060a7816 */ /* 0x140fe40000000007 */
[----:B------:R-:W-:Y:S01]  /*a890*/  PRMT R11, R6, 0x7531, R7 ;  /* 0x00007531060b7816 */ /* 0x000fe20000000007 */
[----:B------:R-:W-:-:S05]  /*a8a0*/  IMAD.IADD R4, R14, 0x1, R4 ;  /* 0x000000010e047824 */ /* 0x000fca00078e0204 */
[----:B------:R1:W-:Y:S02]  /*a8b0*/  STSM.16.M88.4 [R4], R8 ;  /* 0x0000000804007844 */ /* 0x0003e40000000200 */
[----:B-1----:R-:W-:-:S05]  /*a8c0*/  VIADD R10, R2, 0x1000 ;  /* 0x00001000020a7836 */ /* 0x002fca0000000000 */
[----:B------:R-:W-:-:S05]  /*a8d0*/  LOP3.LUT R13, R10, R19, RZ, 0xfc, !PT ;  /* 0x000000130a0d7212 */ /* 0x000fca00078efcff */
[----:B------:R1:W2:Y:S02]  /*a8e0*/  LDSM.16.MT88.4 R4, [R13+UR40+0x9000] ;  /* 0x009000280d04783b */ /* 0x0002a40008004200 */
[----:B-1----:R-:W-:Y:S02]  /*a8f0*/  LOP3.LUT R13, R2, 0x800, R19, 0xfe, !PT ;  /* 0x00000800020d7812 */ /* 0x002fe400078efe13 */
[C-C-:B--2---:R-:W-:Y:S02]  /*a900*/  PRMT R8, R4.reuse, 0x6420, R5.reuse ;  /* 0x0000642004087816 */ /* 0x144fe40000000005 */
[----:B------:R-:W-:Y:S02]  /*a910*/  PRMT R9, R4, 0x7531, R5 ;  /* 0x0000753104097816 */ /* 0x000fe40000000005 */
[----:B------:R-:W-:Y:S02]  /*a920*/  LOP3.LUT R4, R10, R23, RZ, 0xfc, !PT ;  /* 0x000000170a047212 */ /* 0x000fe400078efcff */
[----:B------:R-:W-:-:S02]  /*a930*/  PRMT R10, R6, 0x6420, R7 ;  /* 0x00006420060a7816 */ /* 0x000fc40000000007 */
[----:B------:R-:W-:Y:S01]  /*a940*/  PRMT R11, R6, 0x7531, R7 ;  /* 0x00007531060b7816 */ /* 0x000fe20000000007 */
[----:B------:R-:W-:-:S05]  /*a950*/  IMAD.IADD R4, R14, 0x1, R4 ;  /* 0x000000010e047824 */ /* 0x000fca00078e0204 */
[----:B------:R1:W-:Y:S02]  /*a960*/  STSM.16.M88.4 [R4], R8 ;  /* 0x0000000804007844 */ /* 0x0003e40000000200 */
[----:B-1----:R-:W-:-:S05]  /*a970*/  VIADD R10, R2, 0x2000 ;  /* 0x00002000020a7836 */ /* 0x002fca0000000000 */
[----:B------:R-:W-:-:S05]  /*a980*/  LOP3.LUT R12, R10, R19, RZ, 0xfc, !PT ;  /* 0x000000130a0c7212 */ /* 0x000fca00078efcff */
[----:B------:R1:W2:Y:S02]  /*a990*/  LDSM.16.MT88.4 R4, [R12+UR40+0x9000] ;  /* 0x009000280c04783b */ /* 0x0002a40008004200 */
[----:B-1----:R-:W-:Y:S02]  /*a9a0*/  IADD3 R12, R14, R27, R2 ;  /* 0x0000001b0e0c7210 */ /* 0x002fe40007ffe002 */
[C-C-:B--2---:R-:W-:Y:S02]  /*a9b0*/  PRMT R8, R4.reuse, 0x6420, R5.reuse ;  /* 0x0000642004087816 */ /* 0x144fe40000000005 */
[----:B------:R-:W-:Y:S02]  /*a9c0*/  PRMT R9, R4, 0x7531, R5 ;  /* 0x0000753104097816 */ /* 0x000fe40000000005 */
[----:B------:R-:W-:Y:S02]  /*a9d0*/  LOP3.LUT R4, R10, R23, RZ, 0xfc, !PT ;  /* 0x000000170a047212 */ /* 0x000fe400078efcff */
[----:B------:R-:W-:-:S02]  /*a9e0*/  PRMT R10, R6, 0x6420, R7 ;  /* 0x00006420060a7816 */ /* 0x000fc40000000007 */
[----:B------:R-:W-:Y:S01]  /*a9f0*/  PRMT R11, R6, 0x7531, R7 ;  /* 0x00007531060b7816 */ /* 0x000fe20000000007 */
[----:B------:R-:W-:Y:S01]  /*aa00*/  IMAD.IADD R4, R14, 0x1, R4 ;  /* 0x000000010e047824 */ /* 0x000fe200078e0204 */
[----:B------:R-:W-:-:S04]  /*aa10*/  IADD3 R14, R29, UR40, R2 ;  /* 0x000000281d0e7c10 */ /* 0x000fc8000fffe002 */
[----:B------:R-:W-:Y:S04]  /*aa20*/  STSM.16.M88.4 [R4], R8 ;  /* 0x0000000804007844 */ /* 0x000fe80000000200 */
[----:B------:R-:W1:Y:S02]  /*aa30*/  LDSM.16.MT88.4 R4, [R13+UR40+0x9000] ;  /* 0x009000280d04783b */ /* 0x000e640008004200 */
[C-C-:B-1----:R-:W-:Y:S02]  /*aa40*/  PRMT R8, R4.reuse, 0x6420, R5.reuse ;  /* 0x0000642004087816 */ /* 0x142fe40000000005 */
[----:B------:R-:W-:Y:S02]  /*aa50*/  PRMT R9, R4, 0x7531, R5 ;  /* 0x0000753104097816 */ /* 0x000fe40000000005 */
[----:B------:R-:W-:-:S02]  /*aa60*/  PRMT R10, R6, 0x6420, R7 ;  /* 0x00006420060a7816 */ /* 0x000fc40000000007 */
[----:B------:R-:W-:-:S05]  /*aa70*/  PRMT R11, R6, 0x7531, R7 ;  /* 0x00007531060b7816 */ /* 0x000fca0000000007 */
[----:B------:R-:W-:Y:S04]  /*aa80*/  STSM.16.M88.4 [R12], R8 ;  /* 0x000000080c007844 */ /* 0x000fe80000000200 */
[----:B------:R-:W1:Y:S02]  /*aa90*/  LDSM.16.MT88.4 R4, [R14+0x9000] ;  /* 0x009000000e04783b */ /* 0x000e640000004200 */
[C-C-:B-1----:R-:W-:Y:S02]  /*aaa0*/  PRMT R8, R4.reuse, 0x6420, R5.reuse ;  /* 0x0000642004087816 */ /* 0x142fe40000000005 */
[----:B------:R-:W-:Y:S02]  /*aab0*/  PRMT R9, R4, 0x7531, R5 ;  /* 0x0000753104097816 */ /* 0x000fe40000000005 */
[----:B------:R-:W-:-:S02]  /*aac0*/  PRMT R10, R6, 0x6420, R7 ;  /* 0x00006420060a7816 */ /* 0x000fc40000000007 */
[----:B------:R-:W-:Y:S02]  /*aad0*/  PRMT R11, R6, 0x7531, R7 ;  /* 0x00007531060b7816 */ /* 0x000fe40000000007 */
[----:B------:R-:W-:-:S03]  /*aae0*/  IADD3 R4, R28, UR40, R2 ;  /* 0x000000281c047c10 */ /* 0x000fc6000fffe002 */
[----:B------:R-:W-:Y:S04]  /*aaf0*/  STSM.16.M88.4 [R12+0x1000], R8 ;  /* 0x001000080c007844 */ /* 0x000fe80000000200 */
[----:B------:R-:W1:Y:S02]  /*ab00*/  LDSM.16.MT88.4 R4, [R4+0x9000] ;  /* 0x009000000404783b */ /* 0x000e640000004200 */
        /* <DEDUP_REMOVED lines=13> */
.L_x_8536:
[----:B------:R-:W3:Y:S01]  /*abe0*/  S2R R2, SR_TID.X ;  /* 0x0000000000027919 */ /* 0x000ee20000002100 */
[----:B--2---:R2:W-:Y:S01]  /*abf0*/  SYNCS.ARRIVE.TRANS64.A1T0 RZ, [R3+URZ+0x19c50], RZ ;  /* 0x019c50ff03ff79a7 */ /* 0x0045e2000810003f */
[----:B------:R-:W-:Y:S02]  /*ac00*/  IMAD.MOV.U32 R4, RZ, RZ, R22 ;  /* 0x000000ffff047224 */ /* 0x000fe400078e0016 */
[----:B------:R-:W-:Y:S01]  /*ac10*/  IMAD.MOV.U32 R5, RZ, RZ, R18 ;  /* 0x000000ffff057224 */ /* 0x000fe200078e0012 */
[----:B---3--:R-:W-:Y:S01]  /*ac20*/  LOP3.LUT R2, R2, 0x7f, RZ, 0xc0, !PT ;  /* 0x0000007f02027812 */ /* 0x008fe200078ec0ff */
[----:B------:R-:W-:Y:S03]  /*ac30*/  BAR.SYNC.DEFER_BLOCKING 0x2, 0x80 ;  /* 0x0082000000007b1d */ /* 0x000fe60000010000 */
[----:B------:R-:W-:-:S13]  /*ac40*/  ISETP.NE.AND P0, PT, R2, RZ, PT ;  /* 0x000000ff0200720c */ /* 0x000fda0003f05270 */
[----:B------:R-:W-:-:S05]  /*ac50*/  @!P0 VIADD R2, R3, 0x19c80 ;  /* 0x00019c8003028836 */ /* 0x000fca0000000000 */
[----:B------:R-:W-:-:S04]  /*ac60*/  @!P0 PRMT R2, RZ, 0x654, R2 ;  /* 0x00000654ff028816 */ /* 0x000fc80000000002 */
[----:B------:R2:W-:Y:S01]  /*ac70*/  @!P0 SYNCS.ARRIVE.TRANS64.RED.A1T0 RZ, [R2+URZ], RZ ;  /* 0x000000ff02ff89a7 */ /* 0x0005e2000810043f */
[C---:B------:R-:W-:Y:S01]  /*ac80*/  ISETP.GT.AND P0, PT, R0.reuse, RZ, PT ;  /* 0x000000ff0000720c */ /* 0x040fe20003f04270 */
[----:B------:R-:W-:-:S12]  /*ac90*/  VIADD R0, R0, 0xffffffff ;  /* 0xffffffff00007836 */ /* 0x000fd80000000000 */
[----:B--2---:R-:W-:Y:S05]  /*aca0*/  @P0 BRA `(.L_x_8537) ;  /* 0xffffffec00ec0947 */ /* 0x004fea000383ffff */
.L_x_8513:
[----:B------:R-:W-:-:S06]  /*acb0*/  UISETP.NE.AND UP0, UPT, UR41, 0x3, UPT ;  /* 0x000000032900788c */ /* 0x000fcc000bf05270 */
[----:B------:R-:W-:-:S13]  /*acc0*/  PLOP3.LUT P0, PT, PT, PT, UP0, 0x80, 0x0 ;  /* 0x000000000000781c */ /* 0x000fda0003f0f008 */
[----:B------:R-:W-:Y:S05]  /*acd0*/  @!P0 BRA `(.L_x_8538) ;  /* 0x0000000000048947 */ /* 0x000fea0003800000 */
[----:B------:R-:W-:Y:S01]  /*ace0*/  BPT.TRAP 0x1 ;  /* 0x000000040000795c */ /* 0x000fe20000300000 */
.L_x_8538:
[----:B0-----:R-:W-:Y:S01]  /*acf0*/  LOP3.LUT R3, R22, 0x1, RZ, 0x3c, !PT ;  /* 0x0000000116037812 */ /* 0x001fe200078e3cff */
[----:B------:R-:W-:Y:S01]  /*ad00*/  IMAD.U32 R2, RZ, RZ, UR47 ;  /* 0x0000002fff027e24 */ /* 0x000fe2000f8e00ff */
[----:B------:R-:W-:Y:S01]  /*ad10*/  LEA R0, R18, UR40, 0x3 ;  /* 0x0000002812007c11 */ /* 0x000fe2000f8e18ff */
[----:B------:R-:W-:Y:S01]  /*ad20*/  BSSY B0, `(.L_x_8539) ;  /* 0x0000005000007945 */ /* 0x000fe20003800000 */
[----:B------:R-:W-:Y:S02]  /*ad30*/  SHF.L.U32 R3, R3, 0x1f, RZ ;  /* 0x0000001f03037819 */ /* 0x000fe400000006ff */
[----:B------:R-:W-:Y:S02]  /*ad40*/  ISETP.NE.AND P1, PT, R2, 0x3, PT ;  /* 0x000000030200780c */ /* 0x000fe40003f25270 */
[----:B------:R-:W0:Y:S02]  /*ad50*/  SYNCS.PHASECHK.TRANS64.TRYWAIT P0, [R0+URZ+0x19c70], R3 ;  /* 0x019c7003000075a7 */ /* 0x000e24000800017f */
[----:B0-----:R-:W-:Y:S09]  /*ad60*/  @!P0 BRA `(.L_x_8540) ;  /* 0x0000001000748947 */ /* 0x001ff20003800000 */
.L_x_8578:
[----:B------:R-:W-:Y:S05]  /*ad70*/  BSYNC B0 ;  /* 0x0000000000007941 */ /* 0x000fea0003800000 */
.L_x_8539:
[----:B------:R-:W-:Y:S05]  /*ad80*/  @!P1 BRA `(.L_x_8541) ;  /* 0x0000000000049947 */ /* 0x000fea0003800000 */
[----:B------:R-:W-:Y:S01]  /*ad90*/  BPT.TRAP 0x1 ;  /* 0x000000040000795c */ /* 0x000fe20000300000 */
.L_x_8541:
[----:B0-----:R-:W-:-:S04]  /*ada0*/  SHF.L.U32 R3, R22, 0x1f, RZ ;  /* 0x0000001f16037819 */ /* 0x001fc800000006ff */
[----:B------:R-:W0:Y:S02]  /*adb0*/  SYNCS.PHASECHK.TRANS64.TRYWAIT P0, [R0+URZ+0x19c60], R3 ;  /* 0x019c6003000075a7 */ /* 0x000e24000800017f */
[----:B0-----:R-:W-:Y:S05]  /*adc0*/  @!P0 BRA `(.L_x_8542) ;  /* 0x0000001000708947 */ /* 0x001fea0003800000 */
.L_x_8579:
[----:B0-----:R-:W-:Y:S01]  /*add0*/  IMAD R3, R18, 0x3000, RZ ;  /* 0x0000300012037824 */ /* 0x001fe200078e02ff */
[----:B------:R-:W-:Y:S05]  /*ade0*/  WARPSYNC.ALL ;  /* 0x0000000000007948 */ /* 0x000fea0003800000 */
[C---:B------:R-:W-:Y:S01]  /*adf0*/  LOP3.LUT R2, R3.reuse, R19, RZ, 0xfc, !PT ;  /* 0x0000001303027212 */ /* 0x040fe200078efcff */
[----:B-1----:R-:W-:Y:S01]  /*ae00*/  VIADD R14, R3, 0x1000 ;  /* 0x00001000030e7836 */ /* 0x002fe20000000000 */
[----:B------:R-:W-:-:S03]  /*ae10*/  MOV R15, UR40 ;  /* 0x00000028000f7c02 */ /* 0x000fc60008000f00 */
[----:B------:R0:W1:Y:S01]  /*ae20*/  LDSM.16.MT88.4 R4, [R2+UR40+0x9000] ;  /* 0x009000280204783b */ /* 0x0000620008004200 */
[C---:B------:R-:W-:Y:S01]  /*ae30*/  LOP3.LUT R13, R14.reuse, R19, RZ, 0xfc, !PT ;  /* 0x000000130e0d7212 */ /* 0x040fe200078efcff */
[----:B------:R-:W-:Y:S01]  /*ae40*/  VIADD R15, R15, 0x3000 ;  /* 0x000030000f0f7836 */ /* 0x000fe20000000000 */
[----:B------:R-:W-:Y:S01]  /*ae50*/  LOP3.LUT R14, R14, R23, RZ, 0xfc, !PT ;  /* 0x000000170e0e7212 */ /* 0x000fe200078efcff */
[----:B0-----:R-:W-:-:S04]  /*ae60*/  VIADD R2, R3, 0x2000 ;  /* 0x0000200003027836 */ /* 0x001fc80000000000 */
[----:B------:R-:W-:Y:S01]  /*ae70*/  IMAD.IADD R14, R15, 0x1, R14 ;  /* 0x000000010f0e7824 */ /* 0x000fe200078e020e */
[C-C-:B-1----:R-:W-:Y:S02]  /*ae80*/  PRMT R8, R4.reuse, 0x6420, R5.reuse ;  /* 0x0000642004087816 */ /* 0x142fe40000000005 */
[----:B------:R-:W-:Y:S02]  /*ae90*/  PRMT R9, R4, 0x7531, R5 ;  /* 0x0000753104097816 */ /* 0x000fe40000000005 */
[----:B------:R-:W-:Y:S02]  /*aea0*/  LOP3.LUT R4, R3, R23, RZ, 0xfc, !PT ;  /* 0x0000001703047212 */ /* 0x000fe400078efcff */
[C-C-:B------:R-:W-:Y:S02]  /*aeb0*/  PRMT R10, R6.reuse, 0x6420, R7.reuse ;  /* 0x00006420060a7816 */ /* 0x140fe40000000007 */
[----:B------:R-:W-:Y:S01]  /*aec0*/  PRMT R11, R6, 0x7531, R7 ;  /* 0x00007531060b7816 */ /* 0x000fe20000000007 */
[----:B------:R-:W-:-:S05]  /*aed0*/  IMAD.IADD R12, R15, 0x1, R4 ;  /* 0x000000010f0c7824 */ /* 0x000fca00078e0204 */
[----:B------:R0:W-:Y:S04]  /*aee0*/  STSM.16.M88.4 [R12], R8 ;  /* 0x000000080c007844 */ /* 0x0001e80000000200 */
[----:B------:R1:W2:Y:S01]  /*aef0*/  LDSM.16.MT88.4 R4, [R13+UR40+0x9000] ;  /* 0x009000280d04783b */ /* 0x0002a20008004200 */
[C---:B0-----:R-:W-:Y:S02]  /*af00*/  LOP3.LUT R12, R2.reuse, R19, RZ, 0xfc, !PT ;  /* 0x00000013020c7212 */ /* 0x041fe400078efcff */
[----:B------:R-:W-:-:S05]  /*af10*/  LOP3.LUT R2, R2, R23, RZ, 0xfc, !PT ;  /* 0x0000001702027212 */ /* 0x000fca00078efcff */
[C---:B-1----:R-:W-:Y:S01]  /*af20*/  IMAD.IADD R13, R15.reuse, 0x1, R2 ;  /* 0x000000010f0d7824 */ /* 0x042fe200078e0202 */
[----:B------:R-:W-:Y:S02]  /*af30*/  IADD3 R2, R15, R27, R3 ;  /* 0x0000001b0f027210 */ /* 0x000fe40007ffe003 */
[C-C-:B--2---:R-:W-:Y:S02]  /*af40*/  PRMT R8, R4.reuse, 0x6420, R5.reuse ;  /* 0x0000642004087816 */ /* 0x144fe40000000005 */
[----:B------:R-:W-:Y:S02]  /*af50*/  PRMT R9, R4, 0x7531, R5 ;  /* 0x0000753104097816 */ /* 0x000fe40000000005 */
[C-C-:B------:R-:W-:Y:S02]  /*af60*/  PRMT R10, R6.reuse, 0x6420, R7.reuse ;  /* 0x00006420060a7816 */ /* 0x140fe40000000007 */
[----:B------:R-:W-:-:S05]  /*af70*/  PRMT R11, R6, 0x7531, R7 ;  /* 0x00007531060b7816 */ /* 0x000fca0000000007 */
[----:B------:R-:W-:Y:S04]  /*af80*/  STSM.16.M88.4 [R14], R8 ;  /* 0x000000080e007844 */ /* 0x000fe80000000200 */
[----:B------:R0:W1:Y:S02]  /*af90*/  LDSM.16.MT88.4 R4, [R12+UR40+0x9000] ;  /* 0x009000280c04783b */ /* 0x0000640008004200 */
[----:B0-----:R-:W-:Y:S02]  /*afa0*/  IADD3 R12, R29, UR40, R3 ;  /* 0x000000281d0c7c10 */ /* 0x001fe4000fffe003 */
[----:B------:R-:W-:Y:S02]  /*afb0*/  LOP3.LUT R14, R3, 0x800, R19, 0xfe, !PT ;  /* 0x00000800030e7812 */ /* 0x000fe400078efe13 */
[----:B-1----:R-:W-:-:S02]  /*afc0*/  PRMT R8, R4, 0x6420, R5 ;  /* 0x0000642004087816 */ /* 0x002fc40000000005 */
[----:B------:R-:W-:Y:S02]  /*afd0*/  PRMT R9, R4, 0x7531, R5 ;  /* 0x0000753104097816 */ /* 0x000fe40000000005 */
[C-C-:B------:R-:W-:Y:S02]  /*afe0*/  PRMT R10, R6.reuse, 0x6420, R7.reuse ;  /* 0x00006420060a7816 */ /* 0x140fe40000000007 */
        /* <DEDUP_REMOVED lines=8> */
[----:B------:R-:W0:Y:S02]  /*b070*/  LDSM.16.MT88.4 R4, [R12+0x9000] ;  /* 0x009000000c04783b */ /* 0x000e240000004200 */
[C-C-:B0-----:R-:W-:Y:S02]  /*b080*/  PRMT R8, R4.reuse, 0x6420, R5.reuse ;  /* 0x0000642004087816 */ /* 0x141fe40000000005 */
[----:B------:R-:W-:Y:S02]  /*b090*/  PRMT R9, R4, 0x7531, R5 ;  /* 0x0000753104097816 */ /* 0x000fe40000000005 */
[----:B------:R-:W-:-:S02]  /*b0a0*/  PRMT R10, R6, 0x6420, R7 ;  /* 0x00006420060a7816 */ /* 0x000fc40000000007 */
[----:B------:R-:W-:Y:S02]  /*b0b0*/  PRMT R11, R6, 0x7531, R7 ;  /* 0x00007531060b7816 */ /* 0x000fe40000000007 */
[----:B------:R-:W-:-:S03]  /*b0c0*/  IADD3 R4, R28, UR40, R3 ;  /* 0x000000281c047c10 */ /* 0x000fc6000fffe003 */
        /* <DEDUP_REMOVED lines=15> */
.L_x_8543:
[----:B0-----:R-:W0:Y:S01]  /*b1c0*/  S2R R2, SR_TID.X ;  /* 0x0000000000027919 */ /* 0x001e220000002100 */
[----:B------:R-:W2:Y:S01]  /*b1d0*/  LDC R3, c[0x0][0xc34] ;  /* 0x00030d00ff037b82 */ /* 0x000ea20000000800 */
[----:B------:R-:W-:Y:S01]  /*b1e0*/  UIADD3 UR48, UR43, UR48, URZ ;  /* 0x000000302b307290 */ /* 0x000fe2000fffe03f */
[----:B------:R-:W-:Y:S01]  /*b1f0*/  VIADD R18, R18, 0x1 ;  /* 0x0000000112127836 */ /* 0x000fe20000000000 */
[----:B------:R-:W-:Y:S01]  /*b200*/  UIADD3 UR46, UR46, 0x1, URZ ;  /* 0x000000012e2e7890 */ /* 0x000fe2000fffe03f */
[----:B-1----:R1:W-:Y:S04]  /*b210*/  SYNCS.ARRIVE.TRANS64.A1T0 RZ, [R0+URZ+0x19c50], RZ ;  /* 0x019c50ff00ff79a7 */ /* 0x0023e8000810003f */
[----:B------:R-:W-:Y:S01]  /*b220*/  BAR.SYNC.DEFER_BLOCKING 0x2, 0x80 ;  /* 0x0082000000007b1d */ /* 0x000fe20000010000 */
[----:B--2---:R-:W-:-:S02]  /*b230*/  ISETP.LE.AND P1, PT, R3, UR48, PT ;  /* 0x0000003003007c0c */ /* 0x004fc4000bf23270 */
[----:B0-----:R-:W-:-:S04]  /*b240*/  LOP3.LUT R2, R2, 0x7f, RZ, 0xc0, !PT ;  /* 0x0000007f02027812 */ /* 0x001fc800078ec0ff */
[----:B------:R-:W-:-:S13]  /*b250*/  ISETP.NE.AND P0, PT, R2, RZ, PT ;  /* 0x000000ff0200720c */ /* 0x000fda0003f05270 */
[----:B------:R-:W-:-:S05]  /*b260*/  @!P0 VIADD R2, R0, 0x19c80 ;  /* 0x00019c8000028836 */ /* 0x000fca0000000000 */
[----:B------:R-:W-:-:S04]  /*b270*/  @!P0 PRMT R2, RZ, 0x654, R2 ;  /* 0x00000654ff028816 */ /* 0x000fc80000000002 */
[----:B------:R1:W-:Y:S01]  /*b280*/  @!P0 SYNCS.ARRIVE.TRANS64.RED.A1T0 RZ, [R2+URZ], RZ ;  /* 0x000000ff02ff89a7 */ /* 0x0003e2000810043f */
[----:B------:R-:W-:-:S04]  /*b290*/  ISETP.NE.AND P0, PT, R18, 0x2, PT ;  /* 0x000000021200780c */ /* 0x000fc80003f05270 */
[----:B------:R-:W-:Y:S02]  /*b2a0*/  SEL R3, RZ, 0x1, P0 ;  /* 0x00000001ff037807 */ /* 0x000fe40000000000 */
[----:B------:R-:W-:Y:S02]  /*b2b0*/  SEL R18, R18, RZ, P0 ;  /* 0x000000ff12127207 */ /* 0x000fe40000000000 */
[----:B------:R-:W-:Y:S01]  /*b2c0*/  LOP3.LUT R22, R22, R3, RZ, 0x3c, !PT ;  /* 0x0000000316167212 */ /* 0x000fe200078e3cff */
[----:B-1----:R-:W-:Y:S06]  /*b2d0*/  @!P1 BRA `(.L_x_8544) ;  /* 0xffffffd000149947 */ /* 0x002fec000383ffff */
[----:B------:R-:W-:-:S12]  /*b2e0*/  ULOP3.LUT UR46, UR46, 0x1, URZ, 0xc, !UPT ;  /* 0x000000012e2e7892 */ /* 0x000fd8000f8e0c3f */
.L_x_8495:
[----:B------:R-:W0:Y:S01]  /*b2f0*/  S2R R3, SR_CgaCtaId ;  /* 0x0000000000037919 */ /* 0x000e220000008800 */
[----:B------:R-:W-:Y:S01]  /*b300*/  MOV R0, 0x400 ;  /* 0x0000040000007802 */ /* 0x000fe20000000f00 */
[----:B------:R-:W-:-:S03]  /*b310*/  IMAD.U32 R2, RZ, RZ, UR46 ;  /* 0x0000002eff027e24 */ /* 0x000fc6000f8e00ff */
[----:B0-----:R-:W-:Y:S02]  /*b320*/  LEA R9, R3, R0, 0x18 ;  /* 0x0000000003097211 */ /* 0x001fe400078ec0ff */
[----:B------:R-:W-:-:S04]  /*b330*/  SHF.L.U32 R0, R2, 0x1f, RZ ;  /* 0x0000001f02007819 */ /* 0x000fc800000006ff */
[----:B------:R-:W0:Y:S02]  /*b340*/  SYNCS.PHASECHK.TRANS64.TRYWAIT P0, [R9+URZ+0x19c20], R0 ;  /* 0x019c2000090075a7 */ /* 0x000e24000800017f */
[----:B0-----:R-:W-:Y:S05]  /*b350*/  @!P0 BRA `(.L_x_8545) ;  /* 0x0000000c00208947 */ /* 0x001fea0003800000 */
.L_x_8580:
        /* <DEDUP_REMOVED lines=14> */
.L_x_8548:
[----:B------:R-:W-:Y:S01]  /*b440*/  VIADD R3, R9, 0x19c40 ;  /* 0x00019c4009037836 */ /* 0x000fe20000000000 */
[----:B------:R-:W-:Y:S01]  /*b450*/  SHF.L.U32 R2, R22, 0x1f, RZ ;  /* 0x0000001f16027819 */ /* 0x000fe200000006ff */
[C---:B------:R-:W-:Y:S02]  /*b460*/  VIADD R0, R18.reuse, 0x1 ;  /* 0x0000000112007836 */ /* 0x040fe40000000000 */
[----:B------:R-:W-:-:S03]  /*b470*/  IMAD R7, R18, 0x8, R3 ;  /* 0x0000000812077824 */ /* 0x000fc600078e0203 */
        /* <DEDUP_REMOVED lines=8> */
.L_x_8581:
[----:B------:R-:W1:Y:S02]  /*b500*/  SYNCS.PHASECHK.TRANS64.TRYWAIT P1, [R3+URZ], R0 ;  /* 0x00000000030075a7 */ /* 0x000e64000802017f */
[----:B-1----:R-:W-:Y:S05]  /*b510*/  @!P1 BRA `(.L_x_8550) ;  /* 0x0000000800d89947 */ /* 0x002fea0003800000 */
.L_x_8582:
[----:B------:R-:W-:Y:S05]  /*b520*/  @!P0 BRA `(.L_x_8551) ;  /* 0x0000000000048947 */ /* 0x000fea0003800000 */
[----:B------:R-:W-:Y:S01]  /*b530*/  BPT.TRAP 0x1 ;  /* 0x000000040000795c */ /* 0x000fe20000300000 */
.L_x_8551:
[----:B-1----:R-:W-:-:S04]  /*b540*/  IMAD R3, R18, 0x8, R9 ;  /* 0x0000000812037824 */ /* 0x002fc800078e0209 */
[----:B------:R-:W1:Y:S02]  /*b550*/  SYNCS.PHASECHK.TRANS64.TRYWAIT P1, [R3+URZ+0x19c60], R2 ;  /* 0x019c6002030075a7 */ /* 0x000e64000802017f */
[----:B-1----:R-:W-:Y:S05]  /*b560*/  @!P1 BRA `(.L_x_8552) ;  /* 0x0000000800d89947 */ /* 0x002fea0003800000 */
.L_x_8583:
[----:B------:R-:W-:Y:S05]  /*b570*/  @!P0 BRA `(.L_x_8553) ;  /* 0x0000000000048947 */ /* 0x000fea0003800000 */
[----:B------:R-:W-:Y:S01]  /*b580*/  BPT.TRAP 0x1 ;  /* 0x000000040000795c */ /* 0x000fe20000300000 */
.L_x_8553:
[----:B------:R-:W-:-:S04]  /*b590*/  IMAD R5, R4, 0x8, R9 ;  /* 0x0000000804057824 */ /* 0x000fc800078e0209 */
[----:B------:R-:W2:Y:S02]  /*b5a0*/  SYNCS.PHASECHK.TRANS64.TRYWAIT P1, [R5+URZ+0x19c60], R0 ;  /* 0x019c6000050075a7 */ /* 0x000ea4000802017f */
[----:B--2---:R-:W-:Y:S05]  /*b5b0*/  @!P1 BRA `(.L_x_8554) ;  /* 0x0000000800d89947 */ /* 0x004fea0003800000 */
.L_x_8584:
[----:B------:R-:W-:Y:S05]  /*b5c0*/  @!P0 BRA `(.L_x_8555) ;  /* 0x0000000000048947 */ /* 0x000fea0003800000 */
[----:B------:R-:W-:Y:S01]  /*b5d0*/  BPT.TRAP 0x1 ;  /* 0x000000040000795c */ /* 0x000fe20000300000 */
.L_x_8555:
[----:B------:R-:W3:Y:S02]  /*b5e0*/  SYNCS.PHASECHK.TRANS64.TRYWAIT P0, [R3+URZ+0x19c80], R2 ;  /* 0x019c8002030075a7 */ /* 0x000ee4000800017f */
[----:B---3--:R-:W-:Y:S05]  /*b5f0*/  @!P0 BRA `(.L_x_8556) ;  /* 0x0000000800dc8947 */ /* 0x008fea0003800000 */
.L_x_8557:
[----:B----4-:R4:W0:Y:S02]  /*b600*/  SYNCS.PHASECHK.TRANS64.TRYWAIT P0, [R5+URZ+0x19c80], R0 ;  /* 0x019c8000050075a7 */ /* 0x010824000800017f */
[----:B0-----:R-:W-:Y:S05]  /*b610*/  @!P0 NANOSLEEP.SYNCS 0x989680 ;  /* 0x009896800000895d */ /* 0x001fea0003900000 */
[----:B------:R-:W0:Y:S02]  /*b620*/  @!P0 SYNCS.PHASECHK.TRANS64 P0, [R5+URZ+0x19c80], R0 ;  /* 0x019c8000050085a7 */ /* 0x000e24000800007f */
[----:B0-----:R-:W-:Y:S05]  /*b630*/  @!P0 BRA `(.L_x_8557) ;  /* 0xfffffffc00f08947 */ /* 0x001fea000383ffff */
.L_x_8547:
[----:B------:R-:W-:Y:S05]  /*b640*/  BSYNC B0 ;  /* 0x0000000000007941 */ /* 0x000fea0003800000 */
.L_x_8546:
[----:B------:R-:W-:Y:S05]  /*b650*/  EXIT ;  /* 0x000000000000794d */ /* 0x000fea0003800000 */
.L_x_8469:
[----:B0-----:R-:W-:-:S04]  /*b660*/  IMAD.U32 R3, RZ, RZ, UR43 ;  /* 0x0000002bff037e24 */ /* 0x001fc8000f8e00ff */
[----:B------:R0:W1:Y:S03]  /*b670*/  SYNCS.PHASECHK.TRANS64.TRYWAIT P1, [R3+URZ+0x19c00], R8 ;  /* 0x019c0008030075a7 */ /* 0x000066000802017f */
[----:B-1----:R-:W-:Y:S05]  /*b680*/  @!P1 NANOSLEEP.SYNCS 0x989680 ;  /* 0x009896800000995d */ /* 0x002fea0003900000 */
[----:B------:R-:W1:Y:S02]  /*b690*/  @!P1 SYNCS.PHASECHK.TRANS64 P1, [R3+URZ+0x19c00], R8 ;  /* 0x019c0008030095a7 */ /* 0x000e64000802007f */
[----:B-1----:R-:W-:Y:S05]  /*b6a0*/  @!P1 BRA `(.L_x_8469) ;  /* 0xfffffffc00ec9947 */ /* 0x002fea000383ffff */
[----:B------:R-:W-:Y:S05]  /*b6b0*/  BRA `(.L_x_8558) ;  /* 0xffffff5c00747947 */ /* 0x000fea000383ffff */
.L_x_8473:
[----:B-1----:R1:W2:Y:S02]  /*b6c0*/  SYNCS.PHASECHK.TRANS64.TRYWAIT P1, [R3+URZ+0x19c30], R4 ;  /* 0x019c3004030075a7 */ /* 0x0022a4000802017f */
[----:B--2---:R-:W-:Y:S05]  /*b6d0*/  @!P1 NANOSLEEP.SYNCS 0x989680 ;  /* 0x009896800000995d */ /* 0x004fea0003900000 */
[----:B------:R-:W2:Y:S02]  /*b6e0*/  @!P1 SYNCS.PHASECHK.TRANS64 P1, [R3+URZ+0x19c30], R4 ;  /* 0x019c3004030095a7 */ /* 0x000ea4000802007f */
[----:B--2---:R-:W-:Y:S05]  /*b6f0*/  @!P1 BRA `(.L_x_8473) ;  /* 0xfffffffc00f09947 */ /* 0x004fea000383ffff */
[----:B------:R-:W-:Y:S05]  /*b700*/  BRA `(.L_x_8472) ;  /* 0xffffff5c009c7947 */ /* 0x000fea000383ffff */
.L_x_8478:
[----:B-1----:R-:W-:-:S04]  /*b710*/  IMAD.U32 R8, RZ, RZ, UR20 ;  /* 0x00000014ff087e24 */ /* 0x002fc8000f8e00ff */
[----:B------:R1:W2:Y:S03]  /*b720*/  SYNCS.PHASECHK.TRANS64.TRYWAIT P1, [R8+URZ+0x19c30], R7 ;  /* 0x019c3007080075a7 */ /* 0x0002a6000802017f */
[----:B--2---:R-:W-:Y:S05]  /*b730*/  @!P1 NANOSLEEP.SYNCS 0x989680 ;  /* 0x009896800000995d */ /* 0x004fea0003900000 */
[----:B------:R-:W2:Y:S02]  /*b740*/  @!P1 SYNCS.PHASECHK.TRANS64 P1, [R8+URZ+0x19c30], R7 ;  /* 0x019c3007080095a7 */ /* 0x000ea4000802007f */
[----:B--2---:R-:W-:Y:S05]  /*b750*/  @!P1 BRA `(.L_x_8478) ;  /* 0xfffffffc00ec9947 */ /* 0x004fea000383ffff */
[----:B------:R-:W-:Y:S05]  /*b760*/  BRA `(.L_x_8477) ;  /* 0xffffff8400c47947 */ /* 0x000fea000383ffff */
.L_x_8482:
[----:B-1----:R-:W-:-:S04]  /*b770*/  IMAD.U32 R8, RZ, RZ, UR14 ;  /* 0x0000000eff087e24 */ /* 0x002fc8000f8e00ff */
[----:B------:R1:W2:Y:S03]  /*b780*/  SYNCS.PHASECHK.TRANS64.TRYWAIT P1, [R8+URZ+0x19c50], R7 ;  /* 0x019c5007080075a7 */ /* 0x0002a6000802017f */
[----:B--2---:R-:W-:Y:S05]  /*b790*/  @!P1 NANOSLEEP.SYNCS 0x989680 ;  /* 0x009896800000995d */ /* 0x004fea0003900000 */
[----:B------:R-:W2:Y:S02]  /*b7a0*/  @!P1 SYNCS.PHASECHK.TRANS64 P1, [R8+URZ+0x19c50], R7 ;  /* 0x019c5007080095a7 */ /* 0x000ea4000802007f */
[----:B--2---:R-:W-:Y:S05]  /*b7b0*/  @!P1 BRA `(.L_x_8482) ;  /* 0xfffffffc00ec9947 */ /* 0x004fea000383ffff */
[----:B------:R-:W-:Y:S05]  /*b7c0*/  BRA `(.L_x_8481) ;  /* 0xffffff8800147947 */ /* 0x000fea000383ffff */
.L_x_8488:
[----:B-1----:R-:W-:-:S04]  /*b7d0*/  IMAD.U32 R3, RZ, RZ, UR4 ;  /* 0x00000004ff037e24 */ /* 0x002fc8000f8e00ff */
[----:B------:R1:W2:Y:S03]  /*b7e0*/  SYNCS.PHASECHK.TRANS64.TRYWAIT P1, [R3+URZ+0x19c50], R0 ;  /* 0x019c5000030075a7 */ /* 0x0002a6000802017f */
[----:B--2---:R-:W-:Y:S05]  /*b7f0*/  @!P1 NANOSLEEP.SYNCS 0x989680 ;  /* 0x009896800000995d */ /* 0x004fea0003900000 */
[----:B------:R-:W2:Y:S02]  /*b800*/  @!P1 SYNCS.PHASECHK.TRANS64 P1, [R3+URZ+0x19c50], R0 ;  /* 0x019c5000030095a7 */ /* 0x000ea4000802007f */
[----:B--2---:R-:W-:Y:S05]  /*b810*/  @!P1 BRA `(.L_x_8488) ;  /* 0xfffffffc00ec9947 */ /* 0x004fea000383ffff */
[----:B------:R-:W-:Y:S05]  /*b820*/  BRA `(.L_x_8487) ;  /* 0xffffffa800687947 */ /* 0x000fea000383ffff */
.L_x_8500:
[----:B------:R-:W-:Y:S01]  /*b830*/  IMAD.MOV.U32 R13, RZ, RZ, R17 ;  /* 0x000000ffff0d7224 */ /* 0x000fe200078e0011 */
[----:B------:R-:W-:Y:S01]  /*b840*/  MOV R15, 0xffffffff ;  /* 0xffffffff000f7802 */ /* 0x000fe20000000f00 */
[----:B------:R-:W-:Y:S02]  /*b850*/  IMAD.MOV.U32 R12, RZ, RZ, RZ ;  /* 0x000000ffff0c7224 */ /* 0x000fe400078e00ff */
[----:B------:R-:W-:-:S07]  /*b860*/  IMAD.MOV.U32 R11, RZ, RZ, 0x1f ;  /* 0x0000001fff0b7424 */ /* 0x000fce00078e00ff */
[----:B------:R-:W-:Y:S05]  /*b870*/  WARPSYNC.COLLECTIVE R15, `(.L_x_8559) ;  /* 0x000000000f087348 */ /* 0x000fea0003c00000 */
[----:B------:R0:W1:Y:S02]  /*b880*/  SHFL.IDX P6, R14, R13, R12, R11 ;  /* 0x0000000c0d0e7389 */ /* 0x00006400000c000b */
[----:B01----:R-:W-:Y:S01]  /*b890*/  ENDCOLLECTIVE ;  /* 0x000000000000791b */ /* 0x003fe20003800000 */
.L_x_8559:
[----:B------:R-:W-:Y:S05]  /*b8a0*/  BRA `(.L_x_8560) ;  /* 0xffffffd000987947 */ /* 0x000fea000383ffff */
.L_x_8502:
[----:B------:R-:W-:Y:S01]  /*b8b0*/  BSSY B0, `(.L_x_8561) ;  /* 0x0000006000007945 */ /* 0x000fe20003800000 */
[----:B------:R-:W-:-:S07]  /*b8c0*/  IMAD.MOV.U32 R15, RZ, RZ, -0x1 ;  /* 0xffffffffff0f7424 */ /* 0x000fce00078e00ff */
[----:B0-----:R-:W-:Y:S05]  /*b8d0*/  WARPSYNC.COLLECTIVE R15, `(.L_x_8562) ;  /* 0x000000000f0c7348 */ /* 0x001fea0003c00000 */
[----:B------:R-:W-:Y:S02]  /*b8e0*/  ELECT P6, UR62, PT ;  /* 0x00000000003e782f */ /* 0x000fe400038c0000 */
[----:B------:R-:W-:Y:S01]  /*b8f0*/  MOV R14, UR62 ;  /* 0x0000003e000e7c02 */ /* 0x000fe20008000f00 */
[----:B0-----:R-:W-:Y:S10]  /*b900*/  ENDCOLLECTIVE ;  /* 0x000000000000791b */ /* 0x001ff40003800000 */
.L_x_8562:
[----:B------:R-:W-:Y:S05]  /*b910*/  BSYNC B0 ;  /* 0x0000000000007941 */ /* 0x000fea0003800000 */
.L_x_8561:
[----:B------:R-:W-:Y:S05]  /*b920*/  BRA `(.L_x_8563) ;  /* 0xffffffd000a07947 */ /* 0x000fea000383ffff */
.L_x_8504:
[----:B-1----:R1:W2:Y:S02]  /*b930*/  SYNCS.PHASECHK.TRANS64.TRYWAIT P0, [R5+URZ+0x19c80], R2 ;  /* 0x019c8002050075a7 */ /* 0x0022a4000800017f */
[----:B--2---:R-:W-:Y:S05]  /*b940*/  @!P0 NANOSLEEP.SYNCS 0x989680 ;  /* 0x009896800000895d */ /* 0x004fea0003900000 */
[----:B------:R-:W2:Y:S02]  /*b950*/  @!P0 SYNCS.PHASECHK.TRANS64 P0, [R5+URZ+0x19c80], R2 ;  /* 0x019c8002050085a7 */ /* 0x000ea4000800007f */
[----:B--2---:R-:W-:Y:S05]  /*b960*/  @!P0 BRA `(.L_x_8504) ;  /* 0xfffffffc00f08947 */ /* 0x004fea000383ffff */
[----:B------:R-:W-:Y:S05]  /*b970*/  BRA `(.L_x_8564) ;  /* 0xffffffd000f87947 */ /* 0x000fea000383ffff */
.L_x_8506:
[----:B--2---:R2:W3:Y:S02]  /*b980*/  SYNCS.PHASECHK.TRANS64.TRYWAIT P0, [R5+URZ+0x19c40], R2 ;  /* 0x019c4002050075a7 */ /* 0x0044e4000800017f */
[----:B---3--:R-:W-:Y:S05]  /*b990*/  @!P0 NANOSLEEP.SYNCS 0x989680 ;  /* 0x009896800000895d */ /* 0x008fea0003900000 */
[----:B------:R-:W3:Y:S02]  /*b9a0*/  @!P0 SYNCS.PHASECHK.TRANS64 P0, [R5+URZ+0x19c40], R2 ;  /* 0x019c4002050085a7 */ /* 0x000ee4000800007f */
[----:B---3--:R-:W-:Y:S05]  /*b9b0*/  @!P0 BRA `(.L_x_8506) ;  /* 0xfffffffc00f08947 */ /* 0x008fea000383ffff */
[----:B------:R-:W-:Y:S05]  /*b9c0*/  BRA `(.L_x_8565) ;  /* 0xffffffd400807947 */ /* 0x000fea000383ffff */
.L_x_8509:
[----:B------:R-:W-:Y:S02]  /*b9d0*/  IMAD.MOV.U32 R13, RZ, RZ, R5 ;  /* 0x000000ffff0d7224 */ /* 0x000fe400078e0005 */
[----:B------:R-:W-:Y:S02]  /*b9e0*/  IMAD.MOV.U32 R12, RZ, RZ, RZ ;  /* 0x000000ffff0c7224 */ /* 0x000fe400078e00ff */
[----:B------:R-:W-:Y:S02]  /*b9f0*/  IMAD.MOV.U32 R11, RZ, RZ, 0x1e1f ;  /* 0x00001e1fff0b7424 */ /* 0x000fe400078e00ff */
[----:B------:R-:W-:Y:S02]  /*ba00*/  IMAD.MOV.U32 R15, RZ, RZ, -0x1 ;  /* 0xffffffffff0f7424 */ /* 0x000fe400078e00ff */
[----:B------:R-:W-:-:S07]  /*ba10*/  IMAD R0, R0, 0xc0, R21 ;  /* 0x000000c000007824 */ /* 0x000fce00078e0215 */
[----:B-----5:R-:W-:Y:S05]  /*ba20*/  WARPSYNC.COLLECTIVE R15, `(.L_x_8566) ;  /* 0x000000000f087348 */ /* 0x020fea0003c00000 */
[----:B------:R0:W1:Y:S02]  /*ba30*/  SHFL.IDX P6, R14, R13, R12, R11 ;  /* 0x0000000c0d0e7389 */ /* 0x00006400000c000b */
[----:B01---5:R-:W-:Y:S01]  /*ba40*/  ENDCOLLECTIVE ;  /* 0x000000000000791b */ /* 0x023fe20003800000 */
.L_x_8566:
[----:B------:R-:W-:Y:S02]  /*ba50*/  IMAD.MOV.U32 R13, RZ, RZ, R4 ;  /* 0x000000ffff0d7224 */ /* 0x000fe400078e0004 */
[----:B------:R-:W-:-:S07]  /*ba60*/  IMAD.MOV.U32 R2, RZ, RZ, R14 ;  /* 0x000000ffff027224 */ /* 0x000fce00078e000e */
[----:B------:R-:W-:Y:S05]  /*ba70*/  WARPSYNC.COLLECTIVE R15, `(.L_x_8567) ;  /* 0x000000000f087348 */ /* 0x000fea0003c00000 */
[----:B------:R0:W1:Y:S02]  /*ba80*/  SHFL.IDX P6, R14, R13, R12, R11 ;  /* 0x0000000c0d0e7389 */ /* 0x00006400000c000b */
[----:B01----:R-:W-:Y:S01]  /*ba90*/  ENDCOLLECTIVE ;  /* 0x000000000000791b */ /* 0x003fe20003800000 */
.L_x_8567:
        /* <DEDUP_REMOVED lines=9> */
.L_x_8568:
        /* <DEDUP_REMOVED lines=10> */
.L_x_8569:
[----:B------:R-:W-:Y:S01]  /*bbd0*/  @!PT LDS RZ, [RZ] ;  /* 0x00000000fffff984 */ /* 0x000fe20000000800 */
[----:B------:R-:W-:Y:S01]  /*bbe0*/  @!PT LDS RZ, [RZ] ;  /* 0x00000000fffff984 */ /* 0x000fe20000000800 */
[----:B------:R-:W-:Y:S01]  /*bbf0*/  @!PT LDS RZ, [RZ] ;  /* 0x00000000fffff984 */ /* 0x000fe20000000800 */
[----:B------:R-:W-:Y:S04]  /*bc00*/  @!P4 LDGSTS.E.BYPASS.LTC128B.128 [R17+0xf000], desc[UR52][R2.64], !P2 ;  /* 0x0f0000000211cfae */ /* 0x000fe8000d101d74 */
[----:B------:R-:W-:Y:S04]  /*bc10*/  @!P4 LDGSTS.E.BYPASS.LTC128B.128 [R17+0x10800], desc[UR52][R2.64+0x20], !P1 ;  /* 0x108000200211cfae */ /* 0x000fe8000c901d74 */
[----:B------:R0:W-:Y:S01]  /*bc20*/  @!P4 LDGSTS.E.BYPASS.LTC128B.128 [R17+0x12000], desc[UR52][R2.64+0x40], !P0 ;  /* 0x120000400211cfae */ /* 0x0001e2000c101d74 */
[----:B------:R-:W-:Y:S02]  /*bc30*/  IMAD.MOV.U32 R13, RZ, RZ, R7 ;  /* 0x000000ffff0d7224 */ /* 0x000fe400078e0007 */
[----:B------:R-:W-:-:S02]  /*bc40*/  IMAD.MOV.U32 R12, RZ, RZ, RZ ;  /* 0x000000ffff0c7224 */ /* 0x000fc400078e00ff */
[----:B0-----:R-:W-:-:S05]  /*bc50*/  VIADD R3, R0, 0x40 ;  /* 0x0000004000037836 */ /* 0x001fca0000000000 */
[----:B------:R-:W-:-:S13]  /*bc60*/  ISETP.GE.AND P4, PT, R3, R8, PT ;  /* 0x000000080300720c */ /* 0x000fda0003f86270 */
[----:B------:R-:W-:-:S05]  /*bc70*/  @!P4 IADD3 R14, P3, R20, R14, RZ ;  /* 0x0000000e140ec210 */ /* 0x000fca0007f7e0ff */
[----:B------:R-:W-:-:S08]  /*bc80*/  @!P4 IMAD.MOV.U32 R2, RZ, RZ, R14 ;  /* 0x000000ffff02c224 */ /* 0x000fd000078e000e */
[----:B------:R-:W-:Y:S05]  /*bc90*/  WARPSYNC.COLLECTIVE R15, `(.L_x_8570) ;  /* 0x000000000f087348 */ /* 0x000fea0003c00000 */
[----:B------:R0:W1:Y:S02]  /*bca0*/  SHFL.IDX P6, R14, R13, R12, R11 ;  /* 0x0000000c0d0e7389 */ /* 0x00006400000c000b */
[----:B01----:R-:W-:Y:S01]  /*bcb0*/  ENDCOLLECTIVE ;  /* 0x000000000000791b */ /* 0x003fe20003800000 */
.L_x_8570:
[----:B------:R-:W-:-:S04]  /*bcc0*/  @!P4 IMAD.X R9, RZ, RZ, R5, P3 ;  /* 0x000000ffff09c224 */ /* 0x000fc800018e0605 */
[----:B------:R-:W-:-:S05]  /*bcd0*/  @!P4 IMAD.MOV.U32 R3, RZ, RZ, R9 ;  /* 0x000000ffff03c224 */ /* 0x000fca00078e0009 */
[----:B------:R-:W-:Y:S01]  /*bce0*/  @!PT LDS RZ, [RZ] ;  /* 0x00000000fffff984 */ /* 0x000fe20000000800 */
[----:B------:R-:W-:Y:S01]  /*bcf0*/  @!PT LDS RZ, [RZ] ;  /* 0x00000000fffff984 */ /* 0x000fe20000000800 */
[----:B------:R-:W-:Y:S01]  /*bd00*/  @!PT LDS RZ, [RZ] ;  /* 0x00000000fffff984 */ /* 0x000fe20000000800 */
[----:B------:R0:W-:Y:S01]  /*bd10*/  @!P4 LDGSTS.E.BYPASS.LTC128B.128 [R17+0xf800], desc[UR52][R2.64], !P2 ;  /* 0x0f8000000211cfae */ /* 0x0001e2000d101d74 */
[----:B------:R-:W-:-:S03]  /*bd20*/  IMAD.MOV.U32 R13, RZ, RZ, R6 ;  /* 0x000000ffff0d7224 */ /* 0x000fc600078e0006 */
[----:B------:R0:W-:Y:S04]  /*bd30*/  @!P4 LDGSTS.E.BYPASS.LTC128B.128 [R17+0x11000], desc[UR52][R2.64+0x20], !P1 ;  /* 0x110000200211cfae */ /* 0x0001e8000c901d74 */
[----:B------:R0:W-:Y:S01]  /*bd40*/  @!P4 LDGSTS.E.BYPASS.LTC128B.128 [R17+0x12800], desc[UR52][R2.64+0x40], !P0 ;  /* 0x128000400211cfae */ /* 0x0001e2000c101d74 */
[----:B------:R-:W-:-:S07]  /*bd50*/  IMAD.MOV.U32 R7, RZ, RZ, R14 ;  /* 0x000000ffff077224 */ /* 0x000fce00078e000e */
[----:B0-----:R-:W-:Y:S05]  /*bd60*/  WARPSYNC.COLLECTIVE R15, `(.L_x_8571) ;  /* 0x000000000f087348 */ /* 0x001fea0003c00000 */
[----:B------:R1:W2:Y:S02]  /*bd70*/  SHFL.IDX P6, R14, R13, R12, R11 ;  /* 0x0000000c0d0e7389 */ /* 0x0002a400000c000b */
[----:B012---:R-:W-:Y:S01]  /*bd80*/  ENDCOLLECTIVE ;  /* 0x000000000000791b */ /* 0x007fe20003800000 */
.L_x_8571:
[----:B------:R-:W-:Y:S05]  /*bd90*/  BRA `(.L_x_8572) ;  /* 0xffffffdc00387947 */ /* 0x000fea000383ffff */
.L_x_8512:
[----:B0-----:R-:W-:-:S04]  /*bda0*/  IMAD.U32 R2, RZ, RZ, UR40 ;  /* 0x00000028ff027e24 */ /* 0x001fc8000f8e00ff */
[----:B------:R0:W2:Y:S03]  /*bdb0*/  SYNCS.PHASECHK.TRANS64.TRYWAIT P0, [R2+URZ+0x19c20], R0 ;  /* 0x019c2000020075a7 */ /* 0x0000a6000800017f */
[----:B--2---:R-:W-:Y:S05]  /*bdc0*/  @!P0 NANOSLEEP.SYNCS 0x989680 ;  /* 0x009896800000895d */ /* 0x004fea0003900000 */
[----:B------:R-:W2:Y:S02]  /*bdd0*/  @!P0 SYNCS.PHASECHK.TRANS64 P0, [R2+URZ+0x19c20], R0 ;  /* 0x019c2000020085a7 */ /* 0x000ea4000800007f */
[----:B--2---:R-:W-:Y:S05]  /*bde0*/  @!P0 BRA `(.L_x_8512) ;  /* 0xfffffffc00ec8947 */ /* 0x004fea000383ffff */
[----:B------:R-:W-:Y:S05]  /*bdf0*/  BRA `(.L_x_8573) ;  /* 0xffffffdc007c7947 */ /* 0x000fea000383ffff */
.L_x_8518:
[----:B--2---:R2:W3:Y:S02]  /*be00*/  SYNCS.PHASECHK.TRANS64.TRYWAIT P0, [R7+URZ+0x19c80], R2 ;  /* 0x019c8002070075a7 */ /* 0x0044e4000800017f */
[----:B---3--:R-:W-:Y:S05]  /*be10*/  @!P0 NANOSLEEP.SYNCS 0x989680 ;  /* 0x009896800000895d */ /* 0x008fea0003900000 */
[----:B------:R-:W3:Y:S02]  /*be20*/  @!P0 SYNCS.PHASECHK.TRANS64 P0, [R7+URZ+0x19c80], R2 ;  /* 0x019c8002070085a7 */ /* 0x000ee4000800007f */
[----:B---3--:R-:W-:Y:S05]  /*be30*/  @!P0 BRA `(.L_x_8518) ;  /* 0xfffffffc00f08947 */ /* 0x008fea000383ffff */
[----:B------:R-:W-:Y:S05]  /*be40*/  BRA `(.L_x_8574) ;  /* 0xffffffe000187947 */ /* 0x000fea000383ffff */
.L_x_8525:
[----:B---3--:R3:W4:Y:S02]  /*be50*/  SYNCS.PHASECHK.TRANS64.TRYWAIT P0, [R7+URZ+0x19c40], R2 ;  /* 0x019c4002070075a7 */ /* 0x008724000800017f */
[----:B----4-:R-:W-:Y:S05]  /*be60*/  @!P0 NANOSLEEP.SYNCS 0x989680 ;  /* 0x009896800000895d */ /* 0x010fea0003900000 */
[----:B------:R-:W4:Y:S02]  /*be70*/  @!P0 SYNCS.PHASECHK.TRANS64 P0, [R7+URZ+0x19c40], R2 ;  /* 0x019c4002070085a7 */ /* 0x000f24000800007f */
[----:B----4-:R-:W-:Y:S05]  /*be80*/  @!P0 BRA `(.L_x_8525) ;  /* 0xfffffffc00f08947 */ /* 0x010fea000383ffff */
[----:B------:R-:W-:Y:S05]  /*be90*/  BRA `(.L_x_8575) ;  /* 0xffffffe400147947 */ /* 0x000fea000383ffff */
.L_x_8533:
[----:B--2---:R2:W3:Y:S02]  /*bea0*/  SYNCS.PHASECHK.TRANS64.TRYWAIT P0, [R3+URZ+0x19c70], R2 ;  /* 0x019c7002030075a7 */ /* 0x0044e4000800017f */
[----:B---3--:R-:W-:Y:S05]  /*beb0*/  @!P0 NANOSLEEP.SYNCS 0x989680 ;  /* 0x009896800000895d */ /* 0x008fea0003900000 */
[----:B------:R-:W3:Y:S02]  /*bec0*/  @!P0 SYNCS.PHASECHK.TRANS64 P0, [R3+URZ+0x19c70], R2 ;  /* 0x019c7002030085a7 */ /* 0x000ee4000800007f */
[----:B---3--:R-:W-:Y:S05]  /*bed0*/  @!P0 BRA `(.L_x_8533) ;  /* 0xfffffffc00f08947 */ /* 0x008fea000383ffff */
[----:B------:R-:W-:Y:S05]  /*bee0*/  BRA `(.L_x_8576) ;  /* 0xffffffe800287947 */ /* 0x000fea000383ffff */
.L_x_8535:
[----:B--2---:R2:W3:Y:S02]  /*bef0*/  SYNCS.PHASECHK.TRANS64.TRYWAIT P0, [R3+URZ+0x19c60], R4 ;  /* 0x019c6004030075a7 */ /* 0x0044e4000800017f */
[----:B---3--:R-:W-:Y:S05]  /*bf00*/  @!P0 NANOSLEEP.SYNCS 0x989680 ;  /* 0x009896800000895d */ /* 0x008fea0003900000 */
[----:B------:R-:W3:Y:S02]  /*bf10*/  @!P0 SYNCS.PHASECHK.TRANS64 P0, [R3+URZ+0x19c60], R4 ;  /* 0x019c6004030085a7 */ /* 0x000ee4000800007f */
[----:B---3--:R-:W-:Y:S05]  /*bf20*/  @!P0 BRA `(.L_x_8535) ;  /* 0xfffffffc00f08947 */ /* 0x008fea000383ffff */
[----:B------:R-:W-:Y:S05]  /*bf30*/  BRA `(.L_x_8577) ;  /* 0xffffffe800307947 */ /* 0x000fea000383ffff */
.L_x_8540:
[----:B0-----:R0:W2:Y:S02]  /*bf40*/  SYNCS.PHASECHK.TRANS64.TRYWAIT P0, [R0+URZ+0x19c70], R3 ;  /* 0x019c7003000075a7 */ /* 0x0010a4000800017f */
[----:B--2---:R-:W-:Y:S05]  /*bf50*/  @!P0 NANOSLEEP.SYNCS 0x989680 ;  /* 0x009896800000895d */ /* 0x004fea0003900000 */
[----:B------:R-:W2:Y:S02]  /*bf60*/  @!P0 SYNCS.PHASECHK.TRANS64 P0, [R0+URZ+0x19c70], R3 ;  /* 0x019c7003000085a7 */ /* 0x000ea4000800007f */
[----:B--2---:R-:W-:Y:S05]  /*bf70*/  @!P0 BRA `(.L_x_8540) ;  /* 0xfffffffc00f08947 */ /* 0x004fea000383ffff */
[----:B------:R-:W-:Y:S05]  /*bf80*/  BRA `(.L_x_8578) ;  /* 0xffffffec00787947 */ /* 0x000fea000383ffff */
.L_x_8542:
[----:B0-----:R0:W2:Y:S02]  /*bf90*/  SYNCS.PHASECHK.TRANS64.TRYWAIT P0, [R0+URZ+0x19c60], R3 ;  /* 0x019c6003000075a7 */ /* 0x0010a4000800017f */
[----:B--2---:R-:W-:Y:S05]  /*bfa0*/  @!P0 NANOSLEEP.SYNCS 0x989680 ;  /* 0x009896800000895d */ /* 0x004fea0003900000 */
[----:B------:R-:W2:Y:S02]  /*bfb0*/  @!P0 SYNCS.PHASECHK.TRANS64 P0, [R0+URZ+0x19c60], R3 ;  /* 0x019c6003000085a7 */ /* 0x000ea4000800007f */
[----:B--2---:R-:W-:Y:S05]  /*bfc0*/  @!P0 BRA `(.L_x_8542) ;  /* 0xfffffffc00f08947 */ /* 0x004fea000383ffff */
[----:B------:R-:W-:Y:S05]  /*bfd0*/  BRA `(.L_x_8579) ;  /* 0xffffffec007c7947 */ /* 0x000fea000383ffff */
.L_x_8545:
[----:B0-----:R0:W1:Y:S02]  /*bfe0*/  SYNCS.PHASECHK.TRANS64.TRYWAIT P0, [R9+URZ+0x19c20], R0 ;  /* 0x019c2000090075a7 */ /* 0x001064000800017f */
[----:B-1----:R-:W-:Y:S05]  /*bff0*/  @!P0 NANOSLEEP.SYNCS 0x989680 ;  /* 0x009896800000895d */ /* 0x002fea0003900000 */
[----:B------:R-:W1:Y:S02]  /*c000*/  @!P0 SYNCS.PHASECHK.TRANS64 P0, [R9+URZ+0x19c20], R0 ;  /* 0x019c2000090085a7 */ /* 0x000e64000800007f */
[----:B-1----:R-:W-:Y:S05]  /*c010*/  @!P0 BRA `(.L_x_8545) ;  /* 0xfffffffc00f08947 */ /* 0x002fea000383ffff */
[----:B------:R-:W-:Y:S05]  /*c020*/  BRA `(.L_x_8580) ;  /* 0xfffffff000cc7947 */ /* 0x000fea000383ffff */
.L_x_8549:
[----:B0-----:R0:W1:Y:S02]  /*c030*/  SYNCS.PHASECHK.TRANS64.TRYWAIT P1, [R7+URZ], R2 ;  /* 0x00000002070075a7 */ /* 0x001064000802017f */
[----:B-1----:R-:W-:Y:S05]  /*c040*/  @!P1 NANOSLEEP.SYNCS 0x989680 ;  /* 0x009896800000995d */ /* 0x002fea0003900000 */
[----:B------:R-:W1:Y:S02]  /*c050*/  @!P1 SYNCS.PHASECHK.TRANS64 P1, [R7+URZ], R2 ;  /* 0x00000002070095a7 */ /* 0x000e64000802007f */
[----:B-1----:R-:W-:Y:S05]  /*c060*/  @!P1 BRA `(.L_x_8549) ;  /* 0xfffffffc00f09947 */ /* 0x002fea000383ffff */
[----:B------:R-:W-:Y:S05]  /*c070*/  BRA `(.L_x_8581) ;  /* 0xfffffff400207947 */ /* 0x000fea000383ffff */
.L_x_8550:
[----:B-1----:R1:W2:Y:S02]  /*c080*/  SYNCS.PHASECHK.TRANS64.TRYWAIT P1, [R3+URZ], R0 ;  /* 0x00000000030075a7 */ /* 0x0022a4000802017f */
[----:B--2---:R-:W-:Y:S05]  /*c090*/  @!P1 NANOSLEEP.SYNCS 0x989680 ;  /* 0x009896800000995d */ /* 0x004fea0003900000 */
[----:B------:R-:W2:Y:S02]  /*c0a0*/  @!P1 SYNCS.PHASECHK.TRANS64 P1, [R3+URZ], R0 ;  /* 0x00000000030095a7 */ /* 0x000ea4000802007f */
[----:B--2---:R-:W-:Y:S05]  /*c0b0*/  @!P1 BRA `(.L_x_8550) ;  /* 0xfffffffc00f09947 */ /* 0x004fea000383ffff */
[----:B------:R-:W-:Y:S05]  /*c0c0*/  BRA `(.L_x_8582) ;  /* 0xfffffff400147947 */ /* 0x000fea000383ffff */
.L_x_8552:
[----:B-1----:R1:W2:Y:S02]  /*c0d0*/  SYNCS.PHASECHK.TRANS64.TRYWAIT P1, [R3+URZ+0x19c60], R2 ;  /* 0x019c6002030075a7 */ /* 0x0022a4000802017f */
[----:B--2---:R-:W-:Y:S05]  /*c0e0*/  @!P1 NANOSLEEP.SYNCS 0x989680 ;  /* 0x009896800000995d */ /* 0x004fea0003900000 */
[----:B------:R-:W2:Y:S02]  /*c0f0*/  @!P1 SYNCS.PHASECHK.TRANS64 P1, [R3+URZ+0x19c60], R2 ;  /* 0x019c6002030095a7 */ /* 0x000ea4000802007f */
[----:B--2---:R-:W-:Y:S05]  /*c100*/  @!P1 BRA `(.L_x_8552) ;  /* 0xfffffffc00f09947 */ /* 0x004fea000383ffff */
[----:B------:R-:W-:Y:S05]  /*c110*/  BRA `(.L_x_8583) ;  /* 0xfffffff400147947 */ /* 0x000fea000383ffff */
.L_x_8554:
[----:B--2---:R2:W3:Y:S02]  /*c120*/  SYNCS.PHASECHK.TRANS64.TRYWAIT P1, [R5+URZ+0x19c60], R0 ;  /* 0x019c6000050075a7 */ /* 0x0044e4000802017f */
[----:B---3--:R-:W-:Y:S05]  /*c130*/  @!P1 NANOSLEEP.SYNCS 0x989680 ;  /* 0x009896800000995d */ /* 0x008fea0003900000 */
[----:B------:R-:W3:Y:S02]  /*c140*/  @!P1 SYNCS.PHASECHK.TRANS64 P1, [R5+URZ+0x19c60], R0 ;  /* 0x019c6000050095a7 */ /* 0x000ee4000802007f */
[----:B---3--:R-:W-:Y:S05]  /*c150*/  @!P1 BRA `(.L_x_8554) ;  /* 0xfffffffc00f09947 */ /* 0x008fea000383ffff */
[----:B------:R-:W-:Y:S05]  /*c160*/  BRA `(.L_x_8584) ;  /* 0xfffffff400147947 */ /* 0x000fea000383ffff */
.L_x_8556:
[----:B---3--:R3:W4:Y:S02]  /*c170*/  SYNCS.PHASECHK.TRANS64.TRYWAIT P0, [R3+URZ+0x19c80], R2 ;  /* 0x019c8002030075a7 */ /* 0x008724000800017f */
[----:B----4-:R-:W-:Y:S05]  /*c180*/  @!P0 NANOSLEEP.SYNCS 0x989680 ;  /* 0x009896800000895d */ /* 0x010fea0003900000 */
[----:B------:R-:W4:Y:S02]  /*c190*/  @!P0 SYNCS.PHASECHK.TRANS64 P0, [R3+URZ+0x19c80], R2 ;  /* 0x019c8002030085a7 */ /* 0x000f24000800007f */
[----:B----4-:R-:W-:Y:S05]  /*c1a0*/  @!P0 BRA `(.L_x_8556) ;  /* 0xfffffffc00f08947 */ /* 0x010fea000383ffff */
[----:B------:R-:W-:Y:S05]  /*c1b0*/  BRA `(.L_x_8557) ;  /* 0xfffffff400107947 */ /* 0x000fea000383ffff */
.L_x_8585:
        /* <DEDUP_REMOVED lines=12> */
.L_x_12981:


//--------------------- .text._ZN7cutlass13device_kernelIN5flash11enable_sm90INS1_16FlashAttnFwdSm90INS1_25CollectiveMainloopFwdSm90ILi2EN4cute5tupleIJNS5_1CILi1EEES8_S8_EEENS6_IJNS7_ILi192EEENS7_ILi128EEENS7_ILi96EEEEEELi96ENS_12float_e4m3_tEfNS_4arch4Sm90ELb0ELb0ELb1ELb1ELb0ELb0ELb0ELb1ELb1ELb1ELb0ELb0EEENS1_21CollectiveEpilogueFwdINS6_IJSA_SC_SB_EEES9_NS_10bfloat16_tESG_Li384ELb1ELb1ELb0ELb1EEENS1_36VarlenDynamicPersistentTileSchedulerILi192ELi128ELi384ELi128ELb0ELb1ELb1ELb0ELb1ELb1EEEEEEEEEvNT_6ParamsE --------------------------
	.section	.text._ZN7cutlass13device_kernelIN5flash11enable_sm90INS1_16FlashAttnFwdSm90INS1_25CollectiveMainloopFwdSm90ILi2EN4cute5tupleIJNS5_1CILi1EEES8_S8_EEENS6_IJNS7_ILi192EEENS7_ILi128EEENS7_ILi96EEEEEELi96ENS_12float_e4m3_tEfNS_4arch4Sm90ELb0ELb0ELb1ELb1ELb0ELb0ELb0ELb1ELb1ELb1ELb0ELb0EEENS1_21CollectiveEpilogueFwdINS6_IJSA_SC_SB_EEES9_NS_10bfloat16_tESG_Li384ELb1ELb1ELb0ELb1EEENS1_36VarlenDynamicPersistentTileSchedulerILi192ELi128ELi384ELi128ELb0ELb1ELb1ELb0ELb1ELb1EEEEEEEEEvNT_6ParamsE,"ax",@progbits
	.align	128
.text._ZN7cutlass13device_kernelIN5flash11enable_sm90INS1_16FlashAttnFwdSm90INS1_25CollectiveMainloopFwdSm90ILi2EN4cute5tupleIJNS5_1CILi1EEES8_S8_EEENS6_IJNS7_ILi192EEENS7_ILi128EEENS7_ILi96EEEEEELi96ENS_12float_e4m3_tEfNS_4arch4Sm90ELb0ELb0ELb1ELb1ELb0ELb0ELb0ELb1ELb1ELb1ELb0ELb0EEENS1_21CollectiveEpilogueFwdINS6_IJSA_SC_SB_EEES9_NS_10bfloat16_tESG_Li384ELb1ELb1ELb0ELb1EEENS1_36VarlenDynamicPersistentTileSchedulerILi192ELi128ELi384ELi128ELb0ELb1ELb1ELb0ELb1ELb1EEEEEEEEEvNT_6ParamsE:
        .type           _ZN7cutlass13device_kernelIN5flash11enable_sm90INS1_16FlashAttnFwdSm90INS1_25CollectiveMainloopFwdSm90ILi2EN4cute5tupleIJNS5_1CILi1EEES8_S8_EEENS6_IJNS7_ILi192EEENS7_ILi128EEENS7_ILi96EEEEEELi96ENS_12float_e4m3_tEfNS_4arch4Sm90ELb0ELb0ELb1ELb1ELb0ELb0ELb0ELb1ELb1ELb1ELb0ELb0EEENS1_21CollectiveEpilogueFwdINS6_IJSA_SC_SB_EEES9_NS_10bfloat16_tESG_Li384ELb1ELb1ELb0ELb1EEENS1_36VarlenDynamicPersistentTileSchedulerILi192ELi128ELi384ELi128ELb0ELb1ELb1ELb0ELb1ELb1EEEEEEEEEvNT_6ParamsE,@function
        .size           _ZN7cutlass13device_kernelIN5flash11enable_sm90INS1_16FlashAttnFwdSm90INS1_25CollectiveMainloopFwdSm90ILi2EN4cute5tupleIJNS5_1CILi1EEES8_S8_EEENS6_IJNS7_ILi192EEENS7_ILi128EEENS7_ILi96EEEEEELi96ENS_12float_e4m3_tEfNS_4arch4Sm90ELb0ELb0ELb1ELb1ELb0ELb0ELb0ELb1ELb1ELb1ELb0ELb0EEENS1_21CollectiveEpilogueFwdINS6_IJSA_SC_SB_EEES9_NS_10bfloat16_tESG_Li384ELb1ELb1ELb0ELb1EEENS1_36VarlenDynamicPersistentTileSchedulerILi192ELi128ELi384ELi128ELb0ELb1ELb1ELb0ELb1ELb1EEEEEEEEEvNT_6ParamsE,(.L_x_12982 - _ZN7cutlass13device_kernelIN5flash11enable_sm90INS1_16FlashAttnFwdSm90INS1_25CollectiveMainloopFwdSm90ILi2EN4cute5tupleIJNS5_1CILi1EEES8_S8_EEENS6_IJNS7_ILi192EEENS7_ILi128EEENS7_ILi96EEEEEELi96ENS_12float_e4m3_tEfNS_4arch4Sm90ELb0ELb0ELb1ELb1ELb0ELb0ELb0ELb1ELb1ELb1ELb0ELb0EEENS1_21CollectiveEpilogueFwdINS6_IJSA_SC_SB_EEES9_NS_10bfloat16_tESG_Li384ELb1ELb1ELb0ELb1EEENS1_36VarlenDynamicPersistentTileSchedulerILi192ELi128ELi384ELi128ELb0ELb1ELb1ELb0ELb1ELb1EEEEEEEEEvNT_6ParamsE)
        .other          _ZN7cutlass13device_kernelIN5flash11enable_sm90INS1_16FlashAttnFwdSm90INS1_25CollectiveMainloopFwdSm90ILi2EN4cute5tupleIJNS5_1CILi1EEES8_S8_EEENS6_IJNS7_ILi192EEENS7_ILi128EEENS7_ILi96EEEEEELi96ENS_12float_e4m3_tEfNS_4arch4Sm90ELb0ELb0ELb1ELb1ELb0ELb0ELb0ELb1ELb1ELb1ELb0ELb0EEENS1_21CollectiveEpilogueFwdINS6_IJSA_SC_SB_EEES9_NS_10bfloat16_tESG_Li384ELb1ELb1ELb0ELb1EEENS1_36VarlenDynamicPersistentTileSchedulerILi192ELi128ELi384ELi128ELb0ELb1ELb1ELb0ELb1ELb1EEEEEEEEEvNT_6ParamsE,@"STO_CUDA_ENTRY STV_DEFAULT"
_ZN7cutlass13device_kernelIN5flash11enable_sm90INS1_16FlashAttnFwdSm90INS1_25CollectiveMainloopFwdSm90ILi2EN4cute5tupleIJNS5_1CILi1EEES8_S8_EEENS6_IJNS7_ILi192EEENS7_ILi128EEENS7_ILi96EEEEEELi96ENS_12float_e4m3_tEfNS_4arch4Sm90ELb0ELb0ELb1ELb1ELb0ELb0ELb0ELb1ELb1ELb1ELb0ELb0EEENS1_21CollectiveEpilogueFwdINS6_IJSA_SC_SB_EEES9_NS_10bfloat16_tESG_Li384ELb1ELb1ELb0ELb1EEENS1_36VarlenDynamicPersistentTileSchedulerILi192ELi128ELi384ELi128ELb0ELb1ELb1ELb0ELb1ELb1EEEEEEEEEvNT_6ParamsE:
        /* <DEDUP_REMOVED lines=18> */
.L_x_8587:
[----:B------:R-:W-:Y:S05]  /*0120*/  BSYNC B0 ;  /* 0x0000000000007941 */ /* 0x000fea0003800000 */
.L_x_8586:
        /* <DEDUP_REMOVED lines=41> */
.L_x_8588:
        /* <DEDUP_REMOVED lines=22> */
.L_x_8589:
        /* <DEDUP_REMOVED lines=18> */
.L_x_8590:
        /* <DEDUP_REMOVED lines=22> */
.L_x_8591:
        /* <DEDUP_REMOVED lines=22> */
.L_x_8592:
[----:B------:R-:W-:Y:S01]  /*0900*/  PLOP3.LUT P0, PT, PT, PT, UP0, 0x80, 0x0 ;  /* 0x000000000000781c */ /* 0x000fe20003f0f008 */
[----:B------:R-:W-:Y:S01]  /*0910*/  UMOV UR42, 0x1 ;  /* 0x00000001002a7882 */ /* 0x000fe20000000000 */
[----:B------:R-:W-:Y:S01]  /*0920*/  NOP ;  /* 0x0000000000007918 */ /* 0x000fe20000000000 */
[----:B------:R-:W-:Y:S01]  /*0930*/  USEL UR42, UR42, 0x2, !UP0 ;  /* 0x000000022a2a7887 */ /* 0x000fe2000c000000 */
[----:B------:R-:W-:Y:S01]  /*0940*/  ULDC.64 UR52, c[0x0][0x208] ;  /* 0x0000820000347ab9 */ /* 0x000fe20000000a00 */
[----:B012-4-:R-:W-:Y:S08]  /*0950*/  BAR.SYNC.DEFER_BLOCKING 0x0 ;  /* 0x0000000000007b1d */ /* 0x017ff00000010000 */
[----:B------:R-:W-:Y:S05]  /*0960*/  @!P0 BRA `(.L_x_8593) ;  /* 0x0000008400f88947 */ /* 0x000fea0003800000 */
.L_x_8594:
[----:B------:R-:W-:-:S08]  /*0970*/  NOP ;  /* 0x0000000000007918 */ /* 0x000fd00000000000 */
[----:B------:R-:W0:Y:S02]  /*0980*/  USETMAXREG.TRY_ALLOC.CTAPOOL UP0, 0xa0 ;  /* 0x000000a0000079c8 */ /* 0x000e240008000600 */
[----:B0-----:R-:W-:-:S13]  /*0990*/  PLOP3.LUT P0, PT, PT, PT, UP0, 0x80, 0x0 ;  /* 0x000000000000781c */ /* 0x001fda0003f0f008 */
[----:B------:R-:W-:Y:S05]  /*09a0*/  @!P0 BRA `(.L_x_8594) ;  /* 0xfffffffc00f08947 */ /* 0x000fea000383ffff */
[----:B------:R-:W0:Y:S08]  /*09b0*/  S2UR UR5, SR_CgaCtaId ;  /* 0x00000000000579c3 */ /* 0x000e300000008800 */
[----:B------:R-:W-:Y:S06]  /*09c0*/  BAR.ARV 0x8, 0x200 ;  /* 0x0208000000007b1d */ /* 0x000fec0000002000 */
[----:B------:R-:W-:-:S02]  /*09d0*/  UMOV UR4, 0x400 ;  /* 0x0000040000047882 */ /* 0x000fc40000000000 */
[----:B------:R-:W-:Y:S01]  /*09e0*/  BAR.SYNC.DEFER_BLOCKING 0x5, 0x200 ;  /* 0x0148000000007b1d */ /* 0x000fe20000010000 */
[----:B0-----:R-:W-:-:S09]  /*09f0*/  ULEA UR4, UR5, UR4, 0x18 ;  /* 0x0000000405047291 */ /* 0x001fd2000f8ec03f */
[----:B------:R-:W0:Y:S01]  /*0a00*/  LDS.128 R40, [UR4+0x19cd0] ;  /* 0x019cd004ff287984 */ /* 0x000e220008000c00 */
[----:B------:R-:W-:Y:S01]  /*0a10*/  ULDC UR4, c[0x0][0xc3c] ;  /* 0x00030f0000047ab9 */ /* 0x000fe20000000800 */
[----:B------:R-:W-:Y:S06]  /*0a20*/  BAR.ARV 0x4, 0x200 ;  /* 0x0108000000007b1d */ /* 0x000fec0000002000 */
[----:B0-----:R-:W-:-:S13]  /*0a30*/  ISETP.GE.AND P0, PT, R43, UR4, PT ;  /* 0x000000042b007c0c */ /* 0x001fda000bf06270 */
[----:B------:R-:W-:Y:S05]  /*0a40*/  @P0 EXIT ;  /* 0x000000000000094d */ /* 0x000fea0003800000 */
[----:B------:R-:W0:Y:S01]  /*0a50*/  S2R R0, SR_TID.X ;  /* 0x0000000000007919 */ /* 0x000e220000002100 */
[----:B------:R-:W-:Y:S01]  /*0a60*/  R2UR UR5, R41 ;  /* 0x00000000290572ca */ /* 0x000fe200000e0000 */
[----:B------:R-:W-:Y:S01]  /*0a70*/  ULOP3.LUT UR45, UR42, 0x1, URZ, 0xfc, !UPT ;  /* 0x000000012a2d7892 */ /* 0x000fe2000f8efc3f */
[----:B------:R-:W-:Y:S01]  /*0a80*/  R2UR UR43, R42 ;  /* 0x000000002a2b72ca */ /* 0x000fe200000e0000 */
        /* <DEDUP_REMOVED lines=8> */
[-C--:B------:R-:W-:Y:S02]  /*0b10*/  LEA.HI R3, R0, R10.reuse, RZ, 0x5 ;  /* 0x0000000a00037211 */ /* 0x080fe400078f28ff */
[----:B------:R-:W-:Y:S01]  /*0b20*/  SHF.R.S32.HI R5, RZ, 0x4, R2 ;  /* 0x00000004ff057819 */ /* 0x000fe20000011402 */
[----:B------:R-:W-:Y:S01]  /*0b30*/  IMAD.IADD R23, R10, 0x1, -R23 ;  /* 0x000000010a177824 */ /* 0x000fe200078e0a17 */
[----:B------:R-:W-:Y:S01]  /*0b40*/  LEA.HI R0, R0, R10, RZ, 0x2 ;  /* 0x0000000a00007211 */ /* 0x000fe200078f10ff */
[----:B------:R-:W-:Y:S01]  /*0b50*/  IMAD.SHL.U32 R4, R3, 0x10, RZ ;  /* 0x0000001003047824 */ /* 0x000fe200078e00ff */
[----:B------:R-:W-:-:S02]  /*0b60*/  LOP3.LUT R3, R2, 0x7fffff0, RZ, 0xc0, !PT ;  /* 0x07fffff002037812 */ /* 0x000fc400078ec0ff */
[----:B------:R-:W-:Y:S02]  /*0b70*/  SHF.R.S32.HI R6, RZ, 0x1f, R23 ;  /* 0x0000001fff067819 */ /* 0x000fe40000011417 */
[----:B------:R-:W-:Y:S01]  /*0b80*/  LEA.HI R2, R2, R5, RZ, 0x1 ;  /* 0x0000000502027211 */ /* 0x000fe200078f08ff */
[----:B------:R-:W-:Y:S01]  /*0b90*/  IMAD.IADD R3, R10, 0x1, -R3 ;  /* 0x000000010a037824 */ /* 0x000fe200078e0a03 */
[----:B------:R-:W-:Y:S02]  /*0ba0*/  LEA.HI R7, R6, R23, RZ, 0x2 ;  /* 0x0000001706077211 */ /* 0x000fe400078f10ff */
[----:B------:R-:W-:Y:S02]  /*0bb0*/  LOP3.LUT R4, R4, 0xfffffe00, RZ, 0xc0, !PT ;  /* 0xfffffe0004047812 */ /* 0x000fe400078ec0ff */
[--C-:B------:R-:W-:Y:S02]  /*0bc0*/  SHF.R.S32.HI R8, RZ, 0x2, R7.reuse ;  /* 0x00000002ff087819 */ /* 0x100fe40000011407 */
[----:B------:R-:W-:Y:S01]  /*0bd0*/  SHF.R.S32.HI R9, RZ, 0x1f, R7 ;  /* 0x0000001fff097819 */ /* 0x000fe20000011407 */
[----:B------:R-:W-:Y:S01]  /*0be0*/  IMAD R3, R3, 0x20, R4 ;  /* 0x0000002003037824 */ /* 0x000fe200078e0204 */
[----:B------:R-:W-:-:S02]  /*0bf0*/  SHF.R.S32.HI R152, RZ, 0x7, R152 ;  /* 0x00000007ff987819 */ /* 0x000fc40000011498 */
[----:B------:R-:W-:Y:S02]  /*0c00*/  LOP3.LUT R2, R2, 0x1ffffffe, RZ, 0xc0, !PT ;  /* 0x1ffffffe02027812 */ /* 0x000fe400078ec0ff */
[----:B------:R-:W-:Y:S01]  /*0c10*/  LOP3.LUT R19, R0, 0xfffffffc, RZ, 0xc0, !PT ;  /* 0xfffffffc00137812 */ /* 0x000fe200078ec0ff */
[----:B------:R-:W-:Y:S01]  /*0c20*/  IMAD.HI R4, R152, 0x55555556, RZ ;  /* 0x5555555698047827 */ /* 0x000fe200078e02ff */
[----:B------:R-:W-:Y:S02]  /*0c30*/  LEA.HI R9, R9, R8, RZ, 0x3 ;  /* 0x0000000809097211 */ /* 0x000fe400078f18ff */
        /* <DEDUP_REMOVED lines=8> */
[C---:B------:R-:W-:Y:S01]  /*0cc0*/  LEA.HI R2, R19.reuse, R19, RZ, 0x1 ;  /* 0x0000001313027211 */ /* 0x040fe200078f08ff */
[----:B------:R-:W-:Y:S01]  /*0cd0*/  IMAD.SHL.U32 R16, R19, 0x8, RZ ;  /* 0x0000000813107824 */ /* 0x000fe200078e00ff */
[----:B------:R-:W-:Y:S01]  /*0ce0*/  LOP3.LUT R4, R7, 0x7ffffffc, RZ, 0xc0, !PT ;  /* 0x7ffffffc07047812 */ /* 0x000fe200078ec0ff */
[----:B------:R-:W-:Y:S01]  /*0cf0*/  IMAD R5, R5, -0x3, R152 ;  /* 0xfffffffd05057824 */ /* 0x000fe200078e0298 */
[----:B------:R-:W-:Y:S01]  /*0d00*/  LOP3.LUT R2, R2, 0x1ffffffe, RZ, 0xc0, !PT ;  /* 0x1ffffffe02027812 */ /* 0x000fe200078ec0ff */
[----:B------:R-:W-:Y:S01]  /*0d10*/  IMAD R6, R6, 0x10, R9 ;  /* 0x0000001006067824 */ /* 0x000fe200078e0209 */
[----:B------:R-:W-:Y:S01]  /*0d20*/  SHF.R.S32.HI R22, RZ, 0x2, R0 ;  /* 0x00000002ff167819 */ /* 0x000fe20000011400 */
[----:B------:R-:W-:-:S02]  /*0d30*/  VIADD R17, R16, 0x20 ;  /* 0x0000002010117836 */ /* 0x000fc40000000000 */
[----:B------:R-:W-:Y:S02]  /*0d40*/  VIADD R18, R16, 0x40 ;  /* 0x0000004010127836 */ /* 0x000fe40000000000 */
[----:B------:R-:W-:Y:S01]  /*0d50*/  IMAD.MOV.U32 R7, RZ, RZ, -0x2 ;  /* 0xfffffffeff077424 */ /* 0x000fe200078e00ff */
[----:B------:R-:W-:Y:S01]  /*0d60*/  SHF.R.S32.HI R0, RZ, 0x1f, R17 ;  /* 0x0000001fff007819 */ /* 0x000fe20000011411 */
[----:B------:R-:W-:Y:S01]  /*0d70*/  IMAD.IADD R4, R23, 0x1, -R4 ;  /* 0x0000000117047824 */ /* 0x000fe200078e0a04 */
[----:B------:R-:W-:Y:S01]  /*0d80*/  SHF.R.S32.HI R157, RZ, 0x1f, R18 ;  /* 0x0000001fff9d7819 */ /* 0x000fe20000011412 */
[----:B------:R-:W-:Y:S02]  /*0d90*/  IMAD R153, R5, 0x40, R6 ;  /* 0x0000004005997824 */ /* 0x000fe400078e0206 */
[----:B------:R-:W-:Y:S02]  /*0da0*/  IMAD.IADD R2, R19, 0x1, -R2 ;  /* 0x0000000113027824 */ /* 0x000fe400078e0a02 */
[----:B------:R-:W-:-:S02]  /*0db0*/  IMAD R154, R4, R7, 0x80 ;  /* 0x00000080049a7424 */ /* 0x000fc400078e0207 */
[----:B------:R-:W-:-:S07]  /*0dc0*/  IMAD R155, R2, 0x8, R153 ;  /* 0x00000008029b7824 */ /* 0x000fce00078e0299 */
.L_x_8630:
[----:B01-34-:R-:W0:Y:S01]  /*0dd0*/  LDC.64 R2, c[0x0][0xc88] ;  /* 0x00032200ff027b82 */ /* 0x01be220000000a00 */
[----:B------:R-:W-:Y:S01]  /*0de0*/  ULDC.64 UR6, c[0x0][0xa28] ;  /* 0x00028a0000067ab9 */ /* 0x000fe20000000a00 */
[----:B------:R-:W-:Y:S01]  /*0df0*/  ULDC.64 UR8, c[0x0][0xa20] ;  /* 0x0002880000087ab9 */ /* 0x000fe20000000a00 */
[----:B------:R-:W-:Y:S01]  /*0e00*/  ULDC UR47, c[0x0][0x2f0] ;  /* 0x0000bc00002f7ab9 */ /* 0x000fe20000000800 */
[----:B0-----:R-:W-:-:S06]  /*0e10*/  IMAD.WIDE R2, R43, 0x4, R2 ;  /* 0x000000042b027825 */ /* 0x001fcc00078e0202 */
[----:B--2---:R-:W2:Y:S01]  /*0e20*/  LDG.E R2, desc[UR52][R2.64] ;  /* 0x0000003402027981 */ /* 0x004ea2000c1e1900 */
        /* <DEDUP_REMOVED lines=18> */
[----:B------:R-:W3:Y:S01]  /*0f50*/  @P1 LDG.E R4, desc[UR52][R4.64] ;  /* 0x0000003404041981 */ /* 0x000ee2000c1e1900 */
        /* <DEDUP_REMOVED lines=9> */
[----:B------:R-:W-:Y:S01]  /*0ff0*/  IMAD.MOV.U32 R8, RZ, RZ, RZ ;  /* 0x000000ffff087224 */ /* 0x000fe200078e00ff */
[----:B------:R-:W-:-:S02]  /*1000*/  CS2R R10, SRZ ;  /* 0x00000000000a7805 */ /* 0x000fc4000001ff00 */
[----:B------:R-:W-:Y:S01]  /*1010*/  CS2R R12, SRZ ;  /* 0x00000000000c7805 */ /* 0x000fe2000001ff00 */
[----:B------:R-:W-:Y:S01]  /*1020*/  UIMAD UR47, UR6, UR47, URZ ;  /* 0x0000002f062f72a4 */ /* 0x000fe2000f8e023f */
        /* <DEDUP_REMOVED lines=14> */
[----:B--2---:R-:W-:Y:S01]  /*1110*/  @P0 R2UR UR4, R2 ;  /* 0x00000000020402ca */ /* 0x004fe200000e0000 */
[----:B------:R-:W-:Y:S01]  /*1120*/  IMAD.MOV.U32 R2, RZ, RZ, RZ ;  /* 0x000000ffff027224 */ /* 0x000fe200078e00ff */
[----:B------:R-:W-:Y:S02]  /*1130*/  PLOP3.LUT P0, PT, PT, PT, PT, 0x80, 0x0 ;  /* 0x000000000000781c */ /* 0x000fe40003f0f070 */
        /* <DEDUP_REMOVED lines=15> */
.L_x_8595:
[----:B------:R-:W-:Y:S01]  /*1230*/  UIADD3 UR47, -UR4, UR47, URZ ;  /* 0x0000002f042f7290 */ /* 0x000fe2000fffe13f */
[----:B------:R-:W-:Y:S01]  /*1240*/  IMAD.MOV.U32 R51, RZ, RZ, RZ ;  /* 0x000000ffff337224 */ /* 0x000fe200078e00ff */
[----:B------:R-:W-:Y:S01]  /*1250*/  UMOV UR44, UR43 ;  /* 0x0000002b002c7c82 */ /* 0x000fe20008000000 */
[----:B------:R-:W-:Y:S01]  /*1260*/  CS2R R52, SRZ ;  /* 0x0000000000347805 */ /* 0x000fe2000001ff00 */
[----:B------:R-:W-:Y:S01]  /*1270*/  UISETP.GE.AND UP0, UPT, UR47, 0x1, UPT ;  /* 0x000000012f00788c */ /* 0x000fe2000bf06270 */
[----:B------:R-:W-:Y:S01]  /*1280*/  CS2R R54, SRZ ;  /* 0x0000000000367805 */ /* 0x000fe2000001ff00 */
[----:B------:R-:W-:Y:S01]  /*1290*/  UIADD3 UR4, UR47, 0x7f, URZ ;  /* 0x0000007f2f047890 */ /* 0x000fe2000fffe03f */
[----:B------:R-:W-:Y:S02]  /*12a0*/  CS2R R56, SRZ ;  /* 0x0000000000387805 */ /* 0x000fe4000001ff00 */
[----:B------:R-:W-:Y:S02]  /*12b0*/  CS2R R58, SRZ ;  /* 0x00000000003a7805 */ /* 0x000fe4000001ff00 */
[----:B------:R-:W-:-:S02]  /*12c0*/  CS2R R60, SRZ ;  /* 0x00000000003c7805 */ /* 0x000fc4000001ff00 */
[----:B------:R-:W-:Y:S01]  /*12d0*/  PLOP3.LUT P1, PT, PT, PT, UP0, 0x80, 0x0 ;  /* 0x000000000000781c */ /* 0x000fe20003f2f008 */
[----:B------:R-:W-:Y:S01]  /*12e0*/  USHF.R.S32.HI UR5, URZ, 0x1f, UR4 ;  /* 0x0000001f3f057899 */ /* 0x000fe20008011404 */
[----:B------:R-:W-:-:S03]  /*12f0*/  CS2R R62, SRZ ;  /* 0x00000000003e7805 */ /* 0x000fc6000001ff00 */
[----:B------:R-:W-:-:S08]  /*1300*/  ULEA.HI UR46, UR5, UR4, URZ, 0x7 ;  /* 0x00000004052e7291 */ /* 0x000fd0000f8f383f */
[----:B------:R-:W-:Y:S05]  /*1310*/  @!P1 BRA `(.L_x_8596) ;  /* 0x0000005c00289947 */ /* 0x000fea0003800000 */
[----:B------:R-:W0:Y:S01]  /*1320*/  SHFL.IDX PT, R0, R152, RZ, 0x1f ;  /* 0x00001fff98007589 */ /* 0x000e2200000e0000 */
[----:B------:R-:W1:Y:S01]  /*1330*/  S2UR UR8, SR_CgaCtaId ;  /* 0x00000000000879c3 */ /* 0x000e620000008800 */
[----:B------:R-:W-:Y:S01]  /*1340*/  UMOV UR7, 0x400 ;  /* 0x0000040000077882 */ /* 0x000fe20000000000 */
[----:B------:R-:W-:Y:S01]  /*1350*/  USHF.R.S32.HI UR46, URZ, 0x7, UR46 ;  /* 0x000000073f2e7899 */ /* 0x000fe2000801142e */
[----:B0-----:R-:W-:Y:S01]  /*1360*/  R2UR UR6, R0 ;  /* 0x00000000000672ca */ /* 0x001fe200000e0000 */
[----:B-1----:R-:W-:-:S12]  /*1370*/  ULEA UR7, UR8, UR7, 0x18 ;  /* 0x0000000708077291 */ /* 0x002fd8000f8ec03f */
[----:B------:R-:W-:Y:S02]  /*1380*/  UIMAD.WIDE UR4, UR6, 0x55555556, URZ ;  /* 0x55555556060478a5 */ /* 0x000fe4000f8e023f */
[----:B------:R-:W-:Y:S02]  /*1390*/  UIADD3 UR4, UR7, 0xf000, URZ ;  /* 0x0000f00007047890 */ /* 0x000fe4000fffe03f */
[----:B------:R-:W-:Y:S02]  /*13a0*/  ULEA.HI UR5, UR5, UR5, URZ, 0x1 ;  /* 0x0000000505057291 */ /* 0x000fe4000f8f083f */
[----:B------:R-:W-:Y:S02]  /*13b0*/  ULOP3.LUT UP0, URZ, UR4, 0x3ff, URZ, 0xc0, !UPT ;  /* 0x000003ff043f7892 */ /* 0x000fe4000f80c03f */
[----:B------:R-:W-:-:S04]  /*13c0*/  UIMAD UR5, UR5, -0x3, UR6 ;  /* 0xfffffffd050578a4 */ /* 0x000fc8000f8e0206 */
[----:B------:R-:W-:Y:S01]  /*13d0*/  PLOP3.LUT P0, PT, PT, PT, UP0, 0x80, 0x0 ;  /* 0x000000000000781c */ /* 0x000fe20003f0f008 */
[----:B------:R-:W-:-:S04]  /*13e0*/  ULEA UR5, UR5, UR4, 0xb ;  /* 0x0000000405057291 */ /* 0x000fc8000f8e583f */
[----:B------:R-:W-:-:S04]  /*13f0*/  USHF.R.U32.HI UR5, URZ, 0x4, UR5 ;  /* 0x000000043f057899 */ /* 0x000fc80008011605 */
[----:B------:R-:W-:-:S04]  /*1400*/  ULOP3.LUT UR48, UR5, 0x3fff, URZ, 0xc0, !UPT ;  /* 0x00003fff05307892 */ /* 0x000fc8000f8ec03f */
[----:B------:R-:W-:Y:S08]  /*1410*/  @!P0 BRA `(.L_x_8597) ;  /* 0x0000000000408947 */ /* 0x000ff00003800000 */
        /* <DEDUP_REMOVED lines=16> */
.L_x_8597:
        /* <DEDUP_REMOVED lines=10> */
[----:B------:R-:W-:Y:S01]  /*15c0*/  @UP0 ULDC.64 UR14, c[0x0][0x9a8] ;  /* 0x00026a00000e0ab9 */ /* 0x000fe20000000a00 */
[----:B------:R-:W-:Y:S01]  /*15d0*/  @UP0 ULDC.64 UR18, c[0x0][0x9b0] ;  /* 0x00026c0000120ab9 */ /* 0x000fe20000000a00 */
[----:B------:R-:W-:Y:S01]  /*15e0*/  @UP1 ULDC.64 UR16, c[0x0][0x9b8] ;  /* 0x00026e0000101ab9 */ /* 0x000fe20000000a00 */
[----:B------:R-:W-:Y:S02]  /*15f0*/  @UP0 UIMAD UR8, UR40, UR14, URZ ;  /* 0x0000000e280802a4 */ /* 0x000fe4000f8e023f */
[----:B------:R-:W-:Y:S02]  /*1600*/  @UP1 UIMAD UR10, UR40, UR16, URZ ;  /* 0x00000010280a12a4 */ /* 0x000fe4000f8e023f */
[----:B------:R-:W-:Y:S02]  /*1610*/  @UP0 UIMAD UR15, UR41, UR15, UR8 ;  /* 0x0000000f290f02a4 */ /* 0x000fe4000f8e0208 */
[----:B------:R-:W-:Y:S02]  /*1620*/  @UP1 UIMAD.WIDE.U32 UR8, UR41, UR16, URZ ;  /* 0x00000010290812a5 */ /* 0x000fe4000f8e003f */
[----:B------:R-:W-:-:S02]  /*1630*/  @UP0 UIMAD.WIDE.U32 UR12, UR41, UR14, URZ ;  /* 0x0000000e290c02a5 */ /* 0x000fc4000f8e003f */
[----:B------:R-:W-:Y:S02]  /*1640*/  @UP1 UIMAD UR16, UR41, UR17, UR10 ;  /* 0x00000011291012a4 */ /* 0x000fe4000f8e020a */
[----:B------:R-:W-:Y:S02]  /*1650*/  @UP1 USHF.R.S32.HI UR17, URZ, 0x1f, UR43 ;  /* 0x0000001f3f111899 */ /* 0x000fe4000801142b */
[----:B------:R-:W-:Y:S01]  /*1660*/  @UP0 USHF.R.S32.HI UR14, URZ, 0x1f, UR43 ;  /* 0x0000001f3f0e0899 */ /* 0x000fe2000801142b */
[----:B------:R-:W-:Y:S01]  /*1670*/  @UP1 ULDC.64 UR10, c[0x0][0x9c0] ;  /* 0x00027000000a1ab9 */ /* 0x000fe20000000a00 */
[----:B------:R-:W-:Y:S02]  /*1680*/  @UP0 UIADD3 UR13, UR13, UR15, URZ ;  /* 0x0000000f0d0d0290 */ /* 0x000fe4000fffe03f */
        /* <DEDUP_REMOVED lines=35> */
.L_x_8730:
[----:B------:R-:W-:Y:S05]  /*18c0*/  @!P0 BRA `(.L_x_8599) ;  /* 0x0000000000048947 */ /* 0x000fea0003800000 */
[----:B------:R-:W-:Y:S01]  /*18d0*/  BPT.TRAP 0x1 ;  /* 0x000000040000795c */ /* 0x000fe20000300000 */
.L_x_8599:
[----:B------:R-:W-:Y:S02]  /*18e0*/  IMAD.U32 R5, RZ, RZ, UR36 ;  /* 0x00000024ff057e24 */ /* 0x000fe4000f8e00ff */
[----:B------:R-:W-:Y:S02]  /*18f0*/  IMAD.U32 R6, RZ, RZ, UR37 ;  /* 0x00000025ff067e24 */ /* 0x000fe4000f8e00ff */
[----:B------:R-:W-:-:S03]  /*1900*/  IMAD R4, R5, 0x8, R2 ;  /* 0x0000000805047824 */ /* 0x000fc600078e0202 */
[----:B------:R-:W-:-:S04]  /*1910*/  SHF.L.U32 R5, R6, 0x1f, RZ ;  /* 0x0000001f06057819 */ /* 0x000fc800000006ff */
[----:B------:R1:W2:Y:S01]  /*1920*/  SYNCS.PHASECHK.TRANS64.TRYWAIT P1, [R4+URZ+0x19c30], R5 ;  /* 0x019c3005040075a7 */ /* 0x0002a2000802017f */
[----:B------:R-:W-:Y:S05]  /*1930*/  @!P0 BRA `(.L_x_8600) ;  /* 0x0000000000048947 */ /* 0x000fea0003800000 */
[----:B------:R-:W-:Y:S01]  /*1940*/  BPT.TRAP 0x1 ;  /* 0x000000040000795c */ /* 0x000fe20000300000 */
.L_x_8600:
[----:B------:R-:W3:Y:S01]  /*1950*/  S2R R6, SR_TID.X ;  /* 0x0000000000067919 */ /* 0x000ee20000002100 */
[----:B------:R-:W-:Y:S01]  /*1960*/  IMAD.MOV.U32 R135, RZ, RZ, RZ ;  /* 0x000000ffff877224 */ /* 0x000fe200078e00ff */
[----:B---3--:R-:W-:Y:S01]  /*1970*/  LOP3.LUT P2, RZ, R6, 0x7f, RZ, 0xc0, !PT ;  /* 0x0000007f06ff7812 */ /* 0x008fe2000784c0ff */
[----:B--2---:R-:W-:-:S12]  /*1980*/  @P1 BRA `(.L_x_8601) ;  /* 0x0000000000081947 */ /* 0x004fd80003800000 */
[----:B------:R-:W2:Y:S02]  /*1990*/  SYNCS.PHASECHK.TRANS64.TRYWAIT P1, [R4+URZ+0x19c30], R5 ;  /* 0x019c3005040075a7 */ /* 0x000ea4000802017f */
[----:B--2---:R-:W-:Y:S05]  /*19a0*/  @!P1 BRA `(.L_x_8602) ;  /* 0x000000c800e49947 */ /* 0x004fea0003800000 */
.L_x_8601:
[----:B------:R-:W-:Y:S05]  /*19b0*/  WARPSYNC.ALL ;  /* 0x0000000000007948 */ /* 0x000fea0003800000 */
[----:B------:R-:W-:Y:S01]  /*19c0*/  R2UR UR4, R2 ;  /* 0x00000000020472ca */ /* 0x000fe200000e0000 */
[----:B------:R-:W-:Y:S01]  /*19d0*/  WARPGROUP.ARRIVE ;  /* 0x00000000000079c5 */ /* 0x000fe20000000000 */
[----:B------:R-:W-:Y:S01]  /*19e0*/  UMOV UR5, 0xc0000010 ;  /* 0xc000001000057882 */ /* 0x000fe20000000000 */
[----:B------:R-:W-:Y:S01]  /*19f0*/  UMOV UR7, 0xc0000010 ;  /* 0xc000001000077882 */ /* 0x000fe20000000000 */
[----:B------:R-:W-:Y:S01]  /*1a00*/  UMOV UR9, 0xc0000010 ;  /* 0xc000001000097882 */ /* 0x000fe20000000000 */
[----:B------:R-:W-:Y:S01]  /*1a10*/  UMOV UR11, 0xc0000010 ;  /* 0xc0000010000b7882 */ /* 0x000fe20000000000 */
[----:B------:R-:W-:Y:S01]  /*1a20*/  UMOV UR13, 0xc0000010 ;  /* 0xc0000010000d7882 */ /* 0x000fe20000000000 */
[----:B------:R-:W-:Y:S01]  /*1a30*/  UMOV UR15, 0xc0000010 ;  /* 0xc0000010000f7882 */ /* 0x000fe20000000000 */
[----:B------:R-:W-:Y:S01]  /*1a40*/  ULDC UR17, c[0x0][0x988] ;  /* 0x0002620000117ab9 */ /* 0x000fe20000000800 */
[----:B------:R-:W3:Y:S01]  /*1a50*/  S2R R92, SR_TID.X ;  /* 0x00000000005c7919 */ /* 0x000ee20000002100 */
[----:B------:R-:W-:Y:S01]  /*1a60*/  UISETP.GE.AND UP0, UPT, UR47, 0x81, UPT ;  /* 0x000000812f00788c */ /* 0x000fe2000bf06270 */
[----:B------:R-:W-:-:S02]  /*1a70*/  IMAD.MOV.U32 R134, RZ, RZ, R135 ;  /* 0x000000ffff867224 */ /* 0x000fc400078e0087 */
[----:B------:R-:W-:Y:S01]  /*1a80*/  UIADD3 UR4, UR4, 0x13800, URZ ;  /* 0x0001380004047890 */ /* 0x000fe2000fffe03f */
[--C-:B------:R-:W-:Y:S02]  /*1a90*/  IMAD.MOV.U32 R133, RZ, RZ, R135.reuse ;  /* 0x000000ffff857224 */ /* 0x100fe400078e0087 */
[--C-:B------:R-:W-:Y:S01]  /*1aa0*/  IMAD.MOV.U32 R132, RZ, RZ, R135.reuse ;  /* 0x000000ffff847224 */ /* 0x100fe200078e0087 */
[----:B------:R-:W-:Y:S01]  /*1ab0*/  USHF.R.U32.HI UR4, URZ, 0x4, UR4 ;  /* 0x000000043f047899 */ /* 0x000fe20008011604 */
[--C-:B------:R-:W-:Y:S02]  /*1ac0*/  IMAD.MOV.U32 R131, RZ, RZ, R135.reuse ;  /* 0x000000ffff837224 */ /* 0x100fe400078e0087 */
[--C-:B------:R-:W-:Y:S01]  /*1ad0*/  IMAD.MOV.U32 R130, RZ, RZ, R135.reuse ;  /* 0x000000ffff827224 */ /* 0x100fe200078e0087 */
[----:B------:R-:W-:Y:S01]  /*1ae0*/  ULOP3.LUT UR4, UR4, 0x3fff, URZ, 0xc0, !UPT ;  /* 0x00003fff04047892 */ /* 0x000fe2000f8ec03f */
[--C-:B------:R-:W-:Y:S02]  /*1af0*/  IMAD.MOV.U32 R129, RZ, RZ, R135.reuse ;  /* 0x000000ffff817224 */ /* 0x100fe400078e0087 */
[--C-:B------:R-:W-:Y:S01]  /*1b00*/  IMAD.MOV.U32 R128, RZ, RZ, R135.reuse ;  /* 0x000000ffff807224 */ /* 0x100fe200078e0087 */
[----:B------:R-:W-:Y:S01]  /*1b10*/  ULOP3.LUT UR16, UR4, 0x10000, URZ, 0xfc, !UPT ;  /* 0x0001000004107892 */ /* 0x000fe2000f8efc3f */
[--C-:B------:R-:W-:Y:S01]  /*1b20*/  IMAD.MOV.U32 R127, RZ, RZ, R135.reuse ;  /* 0x000000ffff7f7224 */ /* 0x100fe200078e0087 */
[----:B------:R-:W-:Y:S01]  /*1b30*/  ULOP3.LUT UR4, UR48, 0x10000, URZ, 0xfc, !UPT ;  /* 0x0001000030047892 */ /* 0x000fe2000f8efc3f */
        /* <DEDUP_REMOVED lines=58> */
[----:B------:R-:W-:Y:S01]  /*1ee0*/  FMUL.FTZ R32, R0, R42 ;  /* 0x0000002a00207220 */ /* 0x000fe20000410000 */
[----:B------:R-:W-:-:S02]  /*1ef0*/  VIADD R41, R154, UR47 ;  /* 0x0000002f9a297c36 */ /* 0x000fc40008000000 */
[C---:B-12---:R-:W-:Y:S01]  /*1f00*/  FMUL.FTZ R5, R0.reuse, R26 ;  /* 0x0000001a00057220 */ /* 0x046fe20000410000 */
[----:B------:R-:W1:Y:S01]  /*1f10*/  MUFU.TANH R7, R7 ;  /* 0x0000000700077308 */ /* 0x000e620000002400 */
[----:B------:R-:W-:Y:S02]  /*1f20*/  IMAD.U32 R42, RZ, RZ, UR46 ;  /* 0x0000002eff2a7e24 */ /* 0x000fe4000f8e00ff */
[C---:B------:R-:W-:Y:S01]  /*1f30*/  FMUL.FTZ R20, R0.reuse, R36 ;  /* 0x0000002400147220 */ /* 0x040fe20000410000 */
[C---:B0-----:R-:W-:Y:S01]  /*1f40*/  FMUL.FTZ R11, R0.reuse, R33 ;  /* 0x00000021000b7220 */ /* 0x041fe20000410000 */
[----:B------:R-:W-:Y:S01]  /*1f50*/  FMUL.FTZ R29, R0, R45 ;  /* 0x0000002d001d7220 */ /* 0x000fe20000410000 */
[----:B------:R-:W-:Y:S02]  /*1f60*/  IMAD R41, R42, -0x80, R41 ;  /* 0xffffff802a297824 */ /* 0x000fe400078e0229 */
[C---:B------:R-:W-:Y:S01]  /*1f70*/  FMUL.FTZ R21, R0.reuse, R35 ;  /* 0x0000002300157220 */ /* 0x040fe20000410000 */
[C---:B------:R-:W-:Y:S01]  /*1f80*/  FMUL.FTZ R35, R0.reuse, R46 ;  /* 0x0000002e00237220 */ /* 0x040fe20000410000 */
[----:B------:R-:W0:Y:S01]  /*1f90*/  MUFU.TANH R8, R8 ;  /* 0x0000000800087308 */ /* 0x000e220000002400 */
[C---:B------:R-:W-:Y:S01]  /*1fa0*/  FMUL.FTZ R24, R0.reuse, R34 ;  /* 0x0000002200187220 */ /* 0x040fe20000410000 */
[C---:B------:R-:W-:Y:S01]  /*1fb0*/  ISETP.GT.AND P4, PT, R41.reuse, RZ, PT ;  /* 0x000000ff2900720c */ /* 0x040fe20003f84270 */
[C---:B------:R-:W-:Y:S01]  /*1fc0*/  FMUL.FTZ R28, R0.reuse, R38 ;  /* 0x00000026001c7220 */ /* 0x040fe20000410000 */
[C---:B------:R-:W-:Y:S01]  /*1fd0*/  ISETP.GT.AND P5, PT, R41.reuse, 0x1, PT ;  /* 0x000000012900780c */ /* 0x040fe20003fa4270 */
[C---:B------:R-:W-:Y:S01]  /*1fe0*/  FMUL.FTZ R26, R0.reuse, R40 ;  /* 0x00000028001a7220 */ /* 0x040fe20000410000 */
[C---:B------:R-:W-:Y:S01]  /*1ff0*/  ISETP.GT.AND P1, PT, R41.reuse, 0x8, PT ;  /* 0x000000082900780c */ /* 0x040fe20003f24270 */
[C---:B------:R-:W-:Y:S01]  /*2000*/  FMUL.FTZ R38, R0.reuse, R52 ;  /* 0x0000003400267220 */ /* 0x040fe20000410000 */
[----:B------:R-:W2:Y:S01]  /*2010*/  MUFU.TANH R14, R14 ;  /* 0x0000000e000e7308 */ /* 0x000ea20000002400 */
[----:B------:R-:W-:Y:S01]  /*2020*/  ISETP.GT.AND P2, PT, R41, 0x9, PT ;  /* 0x000000092900780c */ /* 0x000fe20003f44270 */
[----:B------:R-:W-:Y:S01]  /*2030*/  FMUL.FTZ R33, R0, R48 ;  /* 0x0000003000217220 */ /* 0x000fe20000410000 */
[----:B----4-:R-:W-:Y:S01]  /*2040*/  FSEL R42, R6, -INF , P4 ;  /* 0xff800000062a7808 */ /* 0x010fe20002000000 */
[C---:B------:R-:W-:Y:S01]  /*2050*/  FMUL.FTZ R27, R0.reuse, R39 ;  /* 0x00000027001b7220 */ /* 0x040fe20000410000 */
[----:B-1----:R-:W-:Y:S01]  /*2060*/  FSEL R45, R7, -INF , P5 ;  /* 0xff800000072d7808 */ /* 0x002fe20002800000 */
[----:B------:R-:W-:Y:S01]  /*2070*/  FMUL.FTZ R39, R0, R51 ;  /* 0x0000003300277220 */ /* 0x000fe20000410000 */
[C---:B------:R-:W-:Y:S01]  /*2080*/  ISETP.GT.AND P3, PT, R41.reuse, 0x10, PT ;  /* 0x000000102900780c */ /* 0x040fe20003f64270 */
[----:B------:R-:W1:Y:S01]  /*2090*/  MUFU.TANH R13, R13 ;  /* 0x0000000d000d7308 */ /* 0x000e620000002400 */
[----:B0-----:R-:W-:Y:S01]  /*20a0*/  FSEL R46, R8, -INF , P1 ;  /* 0xff800000082e7808 */ /* 0x001fe20000800000 */
[C---:B------:R-:W-:Y:S01]  /*20b0*/  FMUL.FTZ R34, R0.reuse, R49 ;  /* 0x0000003100227220 */ /* 0x040fe20000410000 */
[C---:B------:R-:W-:Y:S01]  /*20c0*/  FMUL.FTZ R30, R0.reuse, R44 ;  /* 0x0000002c001e7220 */ /* 0x040fe20000410000 */
[C---:B------:R-:W-:Y:S01]  /*20d0*/  FMUL.FTZ R40, R0.reuse, R50 ;  /* 0x0000003200287220 */ /* 0x040fe20000410000 */
[C---:B------:R-:W-:Y:S01]  /*20e0*/  FMUL.FTZ R31, R0.reuse, R43 ;  /* 0x0000002b001f7220 */ /* 0x040fe20000410000 */
[C---:B------:R-:W-:Y:S01]  /*20f0*/  FMUL.FTZ R37, R0.reuse, R53 ;  /* 0x0000003500257220 */ /* 0x040fe20000410000 */
[----:B------:R-:W-:Y:S01]  /*2100*/  FMUL.FTZ R89, R0, R54 ;  /* 0x0000003600597220 */ /* 0x000fe20000410000 */
[----:B------:R-:W0:Y:S01]  /*2110*/  MUFU.TANH R10, R10 ;  /* 0x0000000a000a7308 */ /* 0x000e220000002400 */
[----:B--2---:R-:W-:Y:S01]  /*2120*/  FSEL R7, R14, -INF , P1 ;  /* 0xff8000000e077808 */ /* 0x004fe20000800000 */
[C---:B------:R-:W-:Y:S01]  /*2130*/  FMUL.FTZ R36, R0.reuse, R47 ;  /* 0x0000002f00247220 */ /* 0x040fe20000410000 */
[----:B------:R-:W-:Y:S01]  /*2140*/  ISETP.GT.AND P1, PT, R41, 0x19, PT ;  /* 0x000000192900780c */ /* 0x000fe20003f24270 */
[C---:B------:R-:W-:Y:S01]  /*2150*/  FMUL.FTZ R88, R0.reuse, R55 ;  /* 0x0000003700587220 */ /* 0x040fe20000410000 */
[C---:B------:R-:W-:Y:S01]  /*2160*/  FMUL.FTZ R44, R0.reuse, R56 ;  /* 0x00000038002c7220 */ /* 0x040fe20000410000 */
[C---:B------:R-:W-:Y:S01]  /*2170*/  FMUL.FTZ R43, R0.reuse, R57 ;  /* 0x00000039002b7220 */ /* 0x040fe20000410000 */
[C---:B------:R-:W-:Y:S01]  /*2180*/  FMUL.FTZ R57, R0.reuse, R60 ;  /* 0x0000003c00397220 */ /* 0x040fe20000410000 */
[----:B------:R-:W2:Y:S01]  /*2190*/  MUFU.TANH R15, R15 ;  /* 0x0000000f000f7308 */ /* 0x000ea20000002400 */
        /* <DEDUP_REMOVED lines=16> */
[----:B--2---:R-:W-:Y:S01]  /*22a0*/  FSEL R52, R15, -INF , P1 ;  /* 0xff8000000f347808 */ /* 0x004fe20000800000 */
[----:B------:R-:W-:Y:S01]  /*22b0*/  FMUL.FTZ R72, R0, R72 ;  /* 0x0000004800487220 */ /* 0x000fe20000410000 */
[----:B------:R-:W-:Y:S01]  /*22c0*/  FMNMX.FTZ R15, R46, R13, !PT ;  /* 0x0000000d2e0f7209 */ /* 0x000fe20007810000 */
[C---:B------:R-:W-:Y:S01]  /*22d0*/  FMUL.FTZ R62, R0.reuse, R67 ;  /* 0x00000043003e7220 */ /* 0x040fe20000410000 */
[C---:B------:R-:W-:Y:S01]  /*22e0*/  FMUL.FTZ R73, R0.reuse, R73 ;  /* 0x0000004900497220 */ /* 0x040fe20000410000 */
[C---:B------:R-:W-:Y:S01]  /*22f0*/  FMUL.FTZ R67, R0.reuse, R70 ;  /* 0x0000004600437220 */ /* 0x040fe20000410000 */
[C---:B------:R-:W-:Y:S01]  /*2300*/  FMUL.FTZ R76, R0.reuse, R76 ;  /* 0x0000004c004c7220 */ /* 0x040fe20000410000 */
[----:B------:R-:W2:Y:S01]  /*2310*/  MUFU.TANH R20, R20 ;  /* 0x0000001400147308 */ /* 0x000ea20000002400 */
[----:B-1----:R-:W-:Y:S01]  /*2320*/  FSEL R48, R9, -INF , P2 ;  /* 0xff80000009307808 */ /* 0x002fe20001000000 */
[C---:B------:R-:W-:Y:S01]  /*2330*/  FMUL.FTZ R68, R0.reuse, R71 ;  /* 0x0000004700447220 */ /* 0x040fe20000410000 */
[----:B------:R-:W-:Y:S01]  /*2340*/  ISETP.GT.AND P2, PT, R41, 0x20, PT ;  /* 0x000000202900780c */ /* 0x000fe20003f44270 */
[C---:B------:R-:W-:Y:S01]  /*2350*/  FMUL.FTZ R77, R0.reuse, R77 ;  /* 0x0000004d004d7220 */ /* 0x040fe20000410000 */
[C---:B------:R-:W-:Y:S01]  /*2360*/  FMUL.FTZ R74, R0.reuse, R74 ;  /* 0x0000004a004a7220 */ /* 0x040fe20000410000 */
[C---:B------:R-:W-:Y:S01]  /*2370*/  FMUL.FTZ R80, R0.reuse, R80 ;  /* 0x0000005000507220 */ /* 0x040fe20000410000 */
[C---:B------:R-:W-:Y:S01]  /*2380*/  FMUL.FTZ R81, R0.reuse, R81 ;  /* 0x0000005100517220 */ /* 0x040fe20000410000 */
[----:B------:R-:W1:Y:S01]  /*2390*/  MUFU.TANH R12, R12 ;  /* 0x0000000c000c7308 */ /* 0x000e620000002400 */
[----:B0-----:R-:W-:Y:S01]  /*23a0*/  FSEL R5, R5, -INF , P4 ;  /* 0xff80000005057808 */ /* 0x001fe20002000000 */
[C---:B------:R-:W-:Y:S01]  /*23b0*/  FMUL.FTZ R75, R0.reuse, R75 ;  /* 0x0000004b004b7220 */ /* 0x040fe20000410000 */
[----:B------:R-:W-:Y:S01]  /*23c0*/  ISETP.GT.AND P4, PT, R41, 0x11, PT ;  /* 0x000000112900780c */ /* 0x000fe20003f84270 */
[C---:B------:R-:W-:Y:S01]  /*23d0*/  FMUL.FTZ R78, R0.reuse, R78 ;  /* 0x0000004e004e7220 */ /* 0x040fe20000410000 */
[C---:B------:R-:W-:Y:S01]  /*23e0*/  FMUL.FTZ R84, R0.reuse, R84 ;  /* 0x0000005400547220 */ /* 0x040fe20000410000 */
[C---:B------:R-:W-:Y:S01]  /*23f0*/  FMUL.FTZ R85, R0.reuse, R85 ;  /* 0x0000005500557220 */ /* 0x040fe20000410000 */
[----:B------:R-:W-:Y:S01]  /*2400*/  FMUL.FTZ R79, R0, R79 ;  /* 0x0000004f004f7220 */ /* 0x000fe20000410000 */
[----:B------:R-:W0:Y:S01]  /*2410*/  MUFU.TANH R11, R11 ;  /* 0x0000000b000b7308 */ /* 0x000e220000002400 */
[----:B--2---:R-:W-:Y:S01]  /*2420*/  FSEL R51, R20, -INF , P5 ;  /* 0xff80000014337808 */ /* 0x004fe20002800000 */
[----:B------:R-:W-:Y:S01]  /*2430*/  FMUL.FTZ R82, R0, R82 ;  /* 0x0000005200527220 */ /* 0x000fe20000410000 */
[----:B------:R-:W-:Y:S01]  /*2440*/  FMNMX.FTZ R20, R48, R15, !PT ;  /* 0x0000000f30147209 */ /* 0x000fe20007810000 */
[C---:B------:R-:W-:Y:S01]  /*2450*/  FMUL.FTZ R83, R0.reuse, R83 ;  /* 0x0000005300537220 */ /* 0x040fe20000410000 */
[C---:B------:R-:W-:Y:S01]  /*2460*/  FMUL.FTZ R86, R0.reuse, R86 ;  /* 0x0000005600567220 */ /* 0x040fe20000410000 */
[----:B------:R-:W-:-:S02]  /*2470*/  FMUL.FTZ R87, R0, R87 ;  /* 0x0000005700577220 */ /* 0x000fc40000410000 */
[----:B------:R-:W2:Y:S01]  /*2480*/  MUFU.TANH R21, R21 ;  /* 0x0000001500157308 */ /* 0x000ea20000002400 */
[----:B-1----:R-:W-:-:S04]  /*2490*/  FSEL R49, R12, -INF , P3 ;  /* 0xff8000000c317808 */ /* 0x002fc80001800000 */
[----:B------:R-:W-:-:S03]  /*24a0*/  FMNMX.FTZ R15, R49, R20, !PT ;  /* 0x00000014310f7209 */ /* 0x000fc60007810000 */
[----:B------:R-:W1:Y:S01]  /*24b0*/  MUFU.TANH R24, R24 ;  /* 0x0000001800187308 */ /* 0x000e620000002400 */
[----:B0-----:R-:W-:-:S04]  /*24c0*/  FSEL R50, R11, -INF , P4 ;  /* 0xff8000000b327808 */ /* 0x001fc80002000000 */
[----:B------:R-:W-:-:S03]  /*24d0*/  FMNMX.FTZ R20, R50, R15, !PT ;  /* 0x0000000f32147209 */ /* 0x000fc60007810000 */
[----:B------:R-:W0:Y:S01]  /*24e0*/  MUFU.TANH R26, R26 ;  /* 0x0000001a001a7308 */ /* 0x000e220000002400 */
[----:B--2---:R-:W-:Y:S02]  /*24f0*/  FSEL R10, R21, -INF , P4 ;  /* 0xff800000150a7808 */ /* 0x004fe40002000000 */
[----:B------:R-:W-:Y:S02]  /*2500*/  FMNMX.FTZ R21, R51, R20, !PT ;  /* 0x0000001433157209 */ /* 0x000fe40007810000 */
[----:B------:R-:W-:-:S03]  /*2510*/  ISETP.GT.AND P4, PT, R41, 0x28, PT ;  /* 0x000000282900780c */ /* 0x000fc60003f84270 */
[----:B------:R-:W2:Y:S01]  /*2520*/  MUFU.TANH R25, R25 ;  /* 0x0000001900197308 */ /* 0x000ea20000002400 */
[----:B-1----:R-:W-:Y:S02]  /*2530*/  FSEL R9, R24, -INF , P3 ;  /* 0xff80000018097808 */ /* 0x002fe40001800000 */
[----:B------:R-:W-:Y:S02]  /*2540*/  ISETP.GT.AND P3, PT, R41, 0x21, PT ;  /* 0x000000212900780c */ /* 0x000fe40003f64270 */
[----:B------:R-:W-:-:S03]  /*2550*/  FMNMX.FTZ R24, R52, R21, !PT ;  /* 0x0000001534187209 */ /* 0x000fc60007810000 */
[----:B------:R-:W1:Y:S01]  /*2560*/  MUFU.TANH R28, R28 ;  /* 0x0000001c001c7308 */ /* 0x000e620000002400 */
[----:B0-----:R-:W-:-:S07]  /*2570*/  FSEL R53, R26, -INF , P2 ;  /* 0xff8000001a357808 */ /* 0x001fce0001000000 */
[----:B------:R-:W0:Y:S01]  /*2580*/  MUFU.TANH R30, R30 ;  /* 0x0000001e001e7308 */ /* 0x000e220000002400 */
[----:B--2---:R-:W-:Y:S02]  /*2590*/  FSEL R54, R25, -INF , P3 ;  /* 0xff80000019367808 */ /* 0x004fe40001800000 */
[----:B------:R-:W-:-:S04]  /*25a0*/  FMNMX.FTZ R25, R53, R24, !PT ;  /* 0x0000001835197209 */ /* 0x000fc80007810000 */
[----:B------:R-:W-:Y:S01]  /*25b0*/  FMNMX.FTZ R26, R54, R25, !PT ;  /* 0x00000019361a7209 */ /* 0x000fe20007810000 */
[----:B------:R-:W2:Y:S01]  /*25c0*/  MUFU.TANH R27, R27 ;  /* 0x0000001b001b7308 */ /* 0x000ea20000002400 */
[----:B-1----:R-:W-:Y:S02]  /*25d0*/  FSEL R11, R28, -INF , P5 ;  /* 0xff8000001c0b7808 */ /* 0x002fe40002800000 */
[----:B------:R-:W-:-:S05]  /*25e0*/  ISETP.GT.AND P5, PT, R41, 0x29, PT ;  /* 0x000000292900780c */ /* 0x000fca0003fa4270 */
[----:B------:R-:W1:Y:S01]  /*25f0*/  MUFU.TANH R29, R29 ;  /* 0x0000001d001d7308 */ /* 0x000e620000002400 */
[----:B0-----:R-:W-:-:S07]  /*2600*/  FSEL R55, R30, -INF , P4 ;  /* 0xff8000001e377808 */ /* 0x001fce0002000000 */
[----:B------:R-:W0:Y:S01]  /*2610*/  MUFU.TANH R32, R32 ;  /* 0x0000002000207308 */ /* 0x000e220000002400 */
[----:B--2---:R-:W-:Y:S02]  /*2620*/  FSEL R12, R27, -INF , P1 ;  /* 0xff8000001b0c7808 */ /* 0x004fe40000800000 */
[----:B------:R-:W-:Y:S02]  /*2630*/  ISETP.GT.AND P1, PT, R41, 0x30, PT ;  /* 0x000000302900780c */ /* 0x000fe40003f24270 */
[----:B------:R-:W-:-:S03]  /*2640*/  FMNMX.FTZ R27, R55, R26, !PT ;  /* 0x0000001a371b7209 */ /* 0x000fc60007810000 */
[----:B------:R-:W2:Y:S01]  /*2650*/  MUFU.TANH R40, R40 ;  /* 0x0000002800287308 */ /* 0x000ea20000002400 */
[----:B-1----:R-:W-:-:S04]  /*2660*/  FSEL R56, R29, -INF , P5 ;  /* 0xff8000001d387808 */ /* 0x002fc80002800000 */
[----:B------:R-:W-:-:S03]  /*2670*/  FMNMX.FTZ R27, R56, R27, !PT ;  /* 0x0000001b381b7209 */ /* 0x000fc60007810000 */
[----:B------:R-:W1:Y:S01]  /*2680*/  MUFU.TANH R33, R33 ;  /* 0x0000002100217308 */ /* 0x000e620000002400 */
[----:B0-----:R-:W-:Y:S02]  /*2690*/  FSEL R13, R32, -INF , P2 ;  /* 0xff800000200d7808 */ /* 0x001fe40001000000 */
[----:B------:R-:W-:-:S05]  /*26a0*/  ISETP.GT.AND P2, PT, R41, 0x31, PT ;  /* 0x000000312900780c */ /* 0x000fca0003f44270 */
[----:B------:R-:W0:Y:S01]  /*26b0*/  MUFU.TANH R31, R31 ;  /* 0x0000001f001f7308 */ /* 0x000e220000002400 */
[----:B--2---:R-:W-:-:S07]  /*26c0*/  FSEL R21, R40, -INF , P1 ;  /* 0xff80000028157808 */ /* 0x004fce0000800000 */
        /* <DEDUP_REMOVED lines=31> */
[----:B------:R-:W1:Y:S01]  /*28c0*/  MUFU.TANH R88, R88 ;  /* 0x0000005800587308 */ /* 0x000e620000002400 */
[----:B0-----:R-:W-:Y:S01]  /*28d0*/  FSEL R25, R89, -INF , P3 ;  /* 0xff80000059197808 */ /* 0x001fe20001800000 */
[----:B------:R-:W-:Y:S01]  /*28e0*/  IMAD.MOV.U32 R89, RZ, RZ, R135 ;  /* 0x000000ffff597224 */ /* 0x000fe200078e0087 */
[----:B------:R-:W-:-:S05]  /*28f0*/  ISETP.GT.AND P3, PT, R41, 0x49, PT ;  /* 0x000000492900780c */ /* 0x000fca0003f64270 */
[----:B------:R-:W0:Y:S01]  /*2900*/  MUFU.TANH R47, R47 ;  /* 0x0000002f002f7308 */ /* 0x000e220000002400 */
[----:B--2---:R-:W-:-:S04]  /*2910*/  FSEL R57, R57, -INF , P2 ;  /* 0xff80000039397808 */ /* 0x004fc80001000000 */
[----:B------:R-:W-:-:S03]  /*2920*/  FMNMX.FTZ R34, R57, R32, !PT ;  /* 0x0000002039227209 */ /* 0x000fc60007810000 */
[----:B------:R-:W2:Y:S01]  /*2930*/  MUFU.TANH R91, R91 ;  /* 0x0000005b005b7308 */ /* 0x000ea20000002400 */
[----:B-1----:R-:W-:Y:S01]  /*2940*/  FSEL R26, R88, -INF , P4 ;  /* 0xff800000581a7808 */ /* 0x002fe20002000000 */
[----:B------:R-:W-:Y:S01]  /*2950*/  IMAD.MOV.U32 R88, RZ, RZ, R135 ;  /* 0x000000ffff587224 */ /* 0x000fe200078e0087 */
[----:B------:R-:W-:-:S05]  /*2960*/  ISETP.GT.AND P4, PT, R41, 0x50, PT ;  /* 0x000000502900780c */ /* 0x000fca0003f84270 */
[----:B------:R-:W1:Y:S01]  /*2970*/  MUFU.TANH R59, R59 ;  /* 0x0000003b003b7308 */ /* 0x000e620000002400 */
[----:B0-----:R-:W-:-:S04]  /*2980*/  FSEL R47, R47, -INF , P3 ;  /* 0xff8000002f2f7808 */ /* 0x001fc80001800000 */
[----:B------:R-:W-:-:S03]  /*2990*/  FMNMX.FTZ R34, R47, R34, !PT ;  /* 0x000000222f227209 */ /* 0x000fc60007810000 */
[----:B------:R-:W0:Y:S01]  /*29a0*/  MUFU.TANH R90, R90 ;  /* 0x0000005a005a7308 */ /* 0x000e220000002400 */
[----:B--2---:R-:W-:Y:S01]  /*29b0*/  FSEL R27, R91, -INF , P5 ;  /* 0xff8000005b1b7808 */ /* 0x004fe20002800000 */
[----:B------:R-:W-:Y:S01]  /*29c0*/  IMAD.MOV.U32 R91, RZ, RZ, R135 ;  /* 0x000000ffff5b7224 */ /* 0x000fe200078e0087 */
[----:B------:R-:W-:-:S05]  /*29d0*/  ISETP.GT.AND P5, PT, R41, 0x51, PT ;  /* 0x000000512900780c */ /* 0x000fca0003fa4270 */
        /* <DEDUP_REMOVED lines=18> */
[----:B------:R-:W-:-:S05]  /*2b00*/  ISETP.GT.AND P3, PT, R41, 0x60, PT ;  /* 0x000000602900780c */ /* 0x000fca0003f64270 */
[----:B------:R-:W2:Y:S01]  /*2b10*/  MUFU.TANH R72, R72 ;  /* 0x0000004800487308 */ /* 0x000ea20000002400 */
[----:B-1----:R-:W-:-:S07]  /*2b20*/  FSEL R66, R66, -INF , P2 ;  /* 0xff80000042427808 */ /* 0x002fce0001000000 */
[----:B------:R-:W1:Y:S01]  /*2b30*/  MUFU.TANH R62, R62 ;  /* 0x0000003e003e7308 */ /* 0x000e620000002400 */
[----:B0-----:R-:W-:Y:S02]  /*2b40*/  FSEL R32, R65, -INF , P4 ;  /* 0xff80000041207808 */ /* 0x001fe40002000000 */
[----:B------:R-:W-:Y:S02]  /*2b50*/  ISETP.GT.AND P4, PT, R41, 0x61, PT ;  /* 0x000000612900780c */ /* 0x000fe40003f84270 */
[----:B------:R-:W-:-:S03]  /*2b60*/  FMNMX.FTZ R65, R66, R61, !PT ;  /* 0x0000003d42417209 */ /* 0x000fc60007810000 */
        /* <DEDUP_REMOVED lines=13> */
[----:B-1----:R-:W-:Y:S01]  /*2c40*/  FSEL R62, R76, -INF , P5 ;  /* 0xff8000004c3e7808 */ /* 0x002fe20002800000 */
[----:B------:R-:W-:-:S06]  /*2c50*/  IMAD.U32 R76, RZ, RZ, UR17 ;  /* 0x00000011ff4c7e24 */ /* 0x000fcc000f8e00ff */
[----:B------:R1:W4:Y:S01]  /*2c60*/  MUFU.TANH R35, R74 ;  /* 0x0000004a00237308 */ /* 0x0003220000002400 */
[----:B0-----:R-:W-:Y:S02]  /*2c70*/  FSEL R34, R68, -INF , P2 ;  /* 0xff80000044227808 */ /* 0x001fe40001000000 */
[----:B------:R-:W-:Y:S02]  /*2c80*/  ISETP.GT.AND P2, PT, R41, 0x70, PT ;  /* 0x000000702900780c */ /* 0x000fe40003f44270 */
[----:B------:R-:W-:-:S03]  /*2c90*/  FMNMX.FTZ R68, R62, R65, !PT ;  /* 0x000000413e447209 */ /* 0x000fc60007810000 */
[----:B------:R-:W0:Y:S01]  /*2ca0*/  MUFU.TANH R69, R80 ;  /* 0x0000005000457308 */ /* 0x000e220000002400 */
[----:B--2---:R-:W-:-:S04]  /*2cb0*/  FSEL R67, R77, -INF , P1 ;  /* 0xff8000004d437808 */ /* 0x004fc80000800000 */
[----:B-1----:R-:W-:-:S03]  /*2cc0*/  FMNMX.FTZ R74, R67, R68, !PT ;  /* 0x00000044434a7209 */ /* 0x002fc60007810000 */
[----:B------:R-:W1:Y:S01]  /*2cd0*/  MUFU.TANH R36, R75 ;  /* 0x0000004b00247308 */ /* 0x000e620000002400 */
[----:B----4-:R-:W-:Y:S02]  /*2ce0*/  FSEL R35, R35, -INF , P3 ;  /* 0xff80000023237808 */ /* 0x010fe40001800000 */
[----:B------:R-:W-:-:S05]  /*2cf0*/  ISETP.GT.AND P3, PT, R41, 0x71, PT ;  /* 0x000000712900780c */ /* 0x000fca0003f64270 */
[----:B------:R-:W2:Y:S01]  /*2d00*/  MUFU.TANH R81, R81 ;  /* 0x0000005100517308 */ /* 0x000ea20000002400 */
[----:B0-----:R-:W-:-:S04]  /*2d10*/  FSEL R69, R69, -INF , P2 ;  /* 0xff80000045457808 */ /* 0x001fc80001000000 */
[----:B------:R-:W-:-:S03]  /*2d20*/  FMNMX.FTZ R65, R69, R74, !PT ;  /* 0x0000004a45417209 */ /* 0x000fc60007810000 */
[----:B------:R-:W0:Y:S01]  /*2d30*/  MUFU.TANH R37, R78 ;  /* 0x0000004e00257308 */ /* 0x000e220000002400 */
[----:B-1----:R-:W-:Y:S02]  /*2d40*/  FSEL R36, R36, -INF , P4 ;  /* 0xff80000024247808 */ /* 0x002fe40002000000 */
[----:B------:R-:W-:-:S05]  /*2d50*/  ISETP.GT.AND P4, PT, R41, 0x78, PT ;  /* 0x000000782900780c */ /* 0x000fca0003f84270 */
[----:B------:R-:W1:Y:S01]  /*2d60*/  MUFU.TANH R72, R84 ;  /* 0x0000005400487308 */ /* 0x000e620000002400 */
[----:B--2---:R-:W-:-:S04]  /*2d70*/  FSEL R68, R81, -INF , P3 ;  /* 0xff80000051447808 */ /* 0x004fc80001800000 */
[----:B------:R-:W-:-:S03]  /*2d80*/  FMNMX.FTZ R65, R68, R65, !PT ;  /* 0x0000004144417209 */ /* 0x000fc60007810000 */
[----:B------:R-:W2:Y:S01]  /*2d90*/  MUFU.TANH R70, R85 ;  /* 0x0000005500467308 */ /* 0x000ea20000002400 */
[----:B0-----:R-:W-:Y:S02]  /*2da0*/  FSEL R37, R37, -INF , P5 ;  /* 0xff80000025257808 */ /* 0x001fe40002800000 */
[----:B------:R-:W-:-:S05]  /*2db0*/  ISETP.GT.AND P5, PT, R41, 0x79, PT ;  /* 0x000000792900780c */ /* 0x000fca0003fa4270 */
[----:B------:R-:W-:Y:S01]  /*2dc0*/  MUFU.TANH R79, R79 ;  /* 0x0000004f004f7308 */ /* 0x000fe20000002400 */
[----:B-1----:R-:W-:-:S04]  /*2dd0*/  FSEL R72, R72, -INF , P4 ;  /* 0xff80000048487808 */ /* 0x002fc80002000000 */
[----:B------:R-:W-:-:S03]  /*2de0*/  FMNMX.FTZ R65, R72, R65, !PT ;  /* 0x0000004148417209 */ /* 0x000fc60007810000 */
[----:B------:R-:W-:Y:S01]  /*2df0*/  MUFU.TANH R82, R82 ;  /* 0x0000005200527308 */ /* 0x000fe20000002400 */
[----:B--2---:R-:W-:-:S04]  /*2e00*/  FSEL R70, R70, -INF , P5 ;  /* 0xff80000046467808 */ /* 0x004fc80002800000 */
[----:B------:R-:W-:-:S03]  /*2e10*/  FMNMX.FTZ R41, R70, R65, !PT ;  /* 0x0000004146297209 */ /* 0x000fc60007810000 */
[----:B------:R-:W0:Y:S02]  /*2e20*/  MUFU.TANH R77, R87 ;  /* 0x00000057004d7308 */ /* 0x000e240000002400 */
[----:B------:R-:W1:Y:S01]  /*2e30*/  SHFL.BFLY PT, R74, R41, 0x2, 0x1f ;  /* 0x0c401f00294a7f89 */ /* 0x000e6200000e0000 */
[----:B0-----:R-:W-:Y:S02]  /*2e40*/  FSEL R77, R77, -INF , P5 ;  /* 0xff8000004d4d7808 */ /* 0x001fe40002800000 */
[----:B-1----:R-:W-:-:S05]  /*2e50*/  FMNMX.FTZ R74, R41, R74, !PT ;  /* 0x0000004a294a7209 */ /* 0x002fca0007810000 */
[----:B------:R-:W0:Y:S02]  /*2e60*/  SHFL.BFLY PT, R65, R74, 0x1, 0x1f ;  /* 0x0c201f004a417f89 */ /* 0x000e2400000e0000 */
[----:B0-----:R-:W-:Y:S02]  /*2e70*/  FMNMX.FTZ R65, R74, R65, !PT ;  /* 0x000000414a417209 */ /* 0x001fe40007810000 */
[----:B------:R-:W0:Y:S02]  /*2e80*/  MUFU.TANH R74, R83 ;  /* 0x00000053004a7308 */ /* 0x000e240000002400 */
[C---:B------:R-:W-:Y:S01]  /*2e90*/  FSETP.NEU.FTZ.AND P6, PT, R65.reuse, -INF , PT ;  /* 0xff8000004100780b */ /* 0x040fe20003fdd000 */
[----:B------:R-:W-:-:S05]  /*2ea0*/  FFMA.FTZ R73, R65, R76, -8 ;  /* 0xc100000041497423 */ /* 0x000fca000001004c */
[----:B------:R-:W-:Y:S01]  /*2eb0*/  FSEL R73, R73, RZ, P6 ;  /* 0x000000ff49497208 */ /* 0x000fe20003000000 */
[----:B------:R-:W1:Y:S01]  /*2ec0*/  MUFU.TANH R76, R86 ;  /* 0x00000056004c7308 */ /* 0x000e620000002400 */
[----:B---3--:R-:W-:Y:S01]  /*2ed0*/  LOP3.LUT P6, RZ, R92, 0x7f, RZ, 0xc0, !PT ;  /* 0x0000007f5cff7812 */ /* 0x008fe200078cc0ff */
[----:B------:R-:W-:Y:S02]  /*2ee0*/  IMAD.MOV.U32 R92, RZ, RZ, R135 ;  /* 0x000000ffff5c7224 */ /* 0x000fe400078e0087 */
        /* <DEDUP_REMOVED lines=14> */
[----:B-1----:R-:W-:Y:S01]  /*2fd0*/  FSEL R76, R76, -INF , P4 ;  /* 0xff8000004c4c7808 */ /* 0x002fe20002000000 */
[--C-:B------:R-:W-:Y:S01]  /*2fe0*/  FFMA.FTZ R44, R44, UR17, -R73.reuse ;  /* 0x000000112c2c7c23 */ /* 0x100fe20008010849 */
[----:B------:R-:W-:Y:S01]  /*2ff0*/  FMNMX.FTZ R49, R9, R48, !PT ;  /* 0x0000003009317209 */ /* 0x000fe20007810000 */
[--C-:B------:R-:W-:Y:S01]  /*3000*/  FFMA.FTZ R43, R43, UR17, -R73.reuse ;  /* 0x000000112b2b7c23 */ /* 0x100fe20008010849 */
[----:B--2---:R-:W-:-:S01]  /*3010*/  FFMA.FTZ R75, R53, UR17, -R73 ;  /* 0x00000011354b7c23 */ /* 0x004fc20008010849 */
        /* <DEDUP_REMOVED lines=10> */
[--C-:B0-----:R-:W-:Y:S01]  /*30c0*/  FFMA.FTZ R80, R55, UR17, -R73.reuse ;  /* 0x0000001137507c23 */ /* 0x101fe20008010849 */
[----:B------:R-:W-:-:S01]  /*30d0*/  FFMA.FTZ R62, R62, UR17, -R73 ;  /* 0x000000113e3e7c23 */ /* 0x000fc20008010849 */
[--C-:B------:R-:W-:Y:S01]  /*30e0*/  FFMA.FTZ R68, R68, UR17, -R73.reuse ;  /* 0x0000001144447c23 */ /* 0x100fe20008010849 */
[----:B------:R-:W-:Y:S01]  /*30f0*/  FMNMX.FTZ R51, R13, R50, !PT ;  /* 0x000000320d337209 */ /* 0x000fe20007810000 */
[--C-:B------:R-:W-:Y:S01]  /*3100*/  FFMA.FTZ R70, R70, UR17, -R73.reuse ;  /* 0x0000001146467c23 */ /* 0x100fe20008010849 */
        /* <DEDUP_REMOVED lines=8> */
[----:B------:R-:W-:Y:S01]  /*3190*/  FMNMX.FTZ R78, R24, R53, !PT ;  /* 0x00000035184e7209 */ /* 0x000fe20007810000 */
[----:B------:R-:W-:-:S03]  /*31a0*/  FFMA.FTZ R53, R54, UR17, -R73 ;  /* 0x0000001136357c23 */ /* 0x000fc60008010849 */
[----:B------:R-:W-:Y:S02]  /*31b0*/  FMNMX.FTZ R71, R25, R78, !PT ;  /* 0x0000004e19477209 */ /* 0x000fe40007810000 */
[----:B------:R-:W1:Y:S01]  /*31c0*/  MUFU.EX2 R45, R45 ;  /* 0x0000002d002d7308 */ /* 0x000e620000000800 */
[----:B0-----:R-:W-:-:S01]  /*31d0*/  FFMA.FTZ R75, R64, UR17, -R73 ;  /* 0x00000011404b7c23 */ /* 0x001fc20008010849 */
[----:B------:R-:W-:Y:S02]  /*31e0*/  FMNMX.FTZ R54, R26, R71, !PT ;  /* 0x000000471a367209 */ /* 0x000fe40007810000 */
[----:B------:R-:W-:Y:S02]  /*31f0*/  FSEL R64, R82, -INF , P2 ;  /* 0xff80000052407808 */ /* 0x000fe40001000000 */
[----:B------:R-:W-:Y:S02]  /*3200*/  FMNMX.FTZ R55, R27, R54, !PT ;  /* 0x000000361b377209 */ /* 0x000fe40007810000 */
[----:B------:R-:W-:Y:S02]  /*3210*/  MUFU.EX2 R54, R80 ;  /* 0x0000005000367308 */ /* 0x000fe40000000800 */
[----:B------:R-:W-:Y:S01]  /*3220*/  FMNMX.FTZ R78, R28, R55, !PT ;  /* 0x000000371c4e7209 */ /* 0x000fe20007810000 */
[----:B------:R-:W-:-:S03]  /*3230*/  FFMA.FTZ R55, R56, UR17, -R73 ;  /* 0x0000001138377c23 */ /* 0x000fc60008010849 */
[----:B------:R-:W-:Y:S02]  /*3240*/  FMNMX.FTZ R71, R29, R78, !PT ;  /* 0x0000004e1d477209 */ /* 0x000fe40007810000 */
[----:B------:R-:W-:Y:S01]  /*3250*/  MUFU.EX2 R49, R49 ;  /* 0x0000003100317308 */ /* 0x000fe20000000800 */
[----:B-1----:R-:W-:Y:S02]  /*3260*/  F2FP.SATFINITE.E4M3.F32.PACK_AB_MERGE_C R148, R46, R45, RZ ;  /* 0x0000002d2e94723e */ /* 0x002fe400048070ff */
[----:B------:R-:W-:Y:S02]  /*3270*/  FMNMX.FTZ R71, R30, R71, !PT ;  /* 0x000000471e477209 */ /* 0x000fe40007810000 */
[----:B------:R-:W-:Y:S02]  /*3280*/  F2FP.SATFINITE.E4M3.F32.PACK_AB_MERGE_C R148, R42, R41, R148 ;  /* 0x000000292a94723e */ /* 0x000fe40004807094 */
[----:B------:R-:W-:Y:S01]  /*3290*/  FMNMX.FTZ R56, R32, R71, !PT ;  /* 0x0000004720387209 */ /* 0x000fe20007810000 */
[----:B------:R-:W-:Y:S03]  /*32a0*/  MUFU.EX2 R50, R81 ;  /* 0x0000005100327308 */ /* 0x000fe60000000800 */
[----:B------:R-:W-:-:S04]  /*32b0*/  FMNMX.FTZ R56, R31, R56, !PT ;  /* 0x000000381f387209 */ /* 0x000fc80007810000 */
[----:B------:R-:W-:Y:S01]  /*32c0*/  FMNMX.FTZ R71, R33, R56, !PT ;  /* 0x0000003821477209 */ /* 0x000fe20007810000 */
[----:B------:R-:W0:Y:S03]  /*32d0*/  MUFU.EX2 R51, R51 ;  /* 0x0000003300337308 */ /* 0x000e260000000800 */
[----:B------:R-:W-:-:S04]  /*32e0*/  FMNMX.FTZ R56, R34, R71, !PT ;  /* 0x0000004722387209 */ /* 0x000fc80007810000 */
[----:B------:R-:W-:Y:S01]  /*32f0*/  FMNMX.FTZ R71, R35, R56, !PT ;  /* 0x0000003823477209 */ /* 0x000fe20007810000 */
[----:B------:R-:W-:Y:S01]  /*3300*/  MUFU.EX2 R53, R53 ;  /* 0x0000003500357308 */ /* 0x000fe20000000800 */
[----:B------:R-:W-:Y:S02]  /*3310*/  FSEL R56, R79, -INF , P1 ;  /* 0xff8000004f387808 */ /* 0x000fe40000800000 */
[----:B------:R-:W-:-:S04]  /*3320*/  FMNMX.FTZ R78, R36, R71, !PT ;  /* 0x00000047244e7209 */ /* 0x000fc80007810000 */
[----:B------:R-:W-:Y:S01]  /*3330*/  FMNMX.FTZ R71, R37, R78, !PT ;  /* 0x0000004e25477209 */ /* 0x000fe20007810000 */
[----:B------:R-:W1:Y:S01]  /*3340*/  MUFU.EX2 R55, R55 ;  /* 0x0000003700377308 */ /* 0x000e620000000800 */
[----:B0-----:R-:W-:Y:S02]  /*3350*/  F2FP.SATFINITE.E4M3.F32.PACK_AB_MERGE_C R150, R51, R50, RZ ;  /* 0x000000323396723e */ /* 0x001fe400048070ff */
[----:B------:R-:W-:Y:S02]  /*3360*/  FMNMX.FTZ R71, R56, R71, !PT ;  /* 0x0000004738477209 */ /* 0x000fe40007810000 */
[----:B------:R-:W-:Y:S02]  /*3370*/  F2FP.SATFINITE.E4M3.F32.PACK_AB_MERGE_C R150, R49, R48, R150 ;  /* 0x000000303196723e */ /* 0x000fe40004807096 */
[----:B------:R-:W-:Y:S01]  /*3380*/  FMNMX.FTZ R71, R64, R71, !PT ;  /* 0x0000004740477209 */ /* 0x000fe20007810000 */
[----:B------:R-:W-:Y:S03]  /*3390*/  MUFU.EX2 R40, R40 ;  /* 0x0000002800287308 */ /* 0x000fe60000000800 */
[----:B------:R-:W-:-:S04]  /*33a0*/  FMNMX.FTZ R71, R74, R71, !PT ;  /* 0x000000474a477209 */ /* 0x000fc80007810000 */
[----:B------:R-:W-:Y:S01]  /*33b0*/  FMNMX.FTZ R78, R76, R71, !PT ;  /* 0x000000474c4e7209 */ /* 0x000fe20007810000 */
[----:B------:R-:W-:Y:S01]  /*33c0*/  MUFU.EX2 R39, R39 ;  /* 0x0000002700277308 */ /* 0x000fe20000000800 */
[----:B-1----:R-:W-:Y:S02]  /*33d0*/  F2FP.SATFINITE.E4M3.F32.PACK_AB_MERGE_C R136, R55, R54, RZ ;  /* 0x000000363788723e */ /* 0x002fe400048070ff */
[----:B------:R-:W-:Y:S01]  /*33e0*/  FMNMX.FTZ R71, R77, R78, !PT ;  /* 0x0000004e4d477209 */ /* 0x000fe20007810000 */
[----:B------:R-:W-:-:S01]  /*33f0*/  FFMA.FTZ R78, R47, UR17, -R73 ;  /* 0x000000112f4e7c23 */ /* 0x000fc20008010849 */
[--C-:B------:R-:W-:Y:S01]  /*3400*/  FFMA.FTZ R47, R59, UR17, -R73.reuse ;  /* 0x000000113b2f7c23 */ /* 0x100fe20008010849 */
[----:B------:R-:W-:-:S01]  /*3410*/  FFMA.FTZ R59, R63, UR17, -R73 ;  /* 0x000000113f3b7c23 */ /* 0x000fc20008010849 */
[--C-:B------:R-:W-:Y:S01]  /*3420*/  FFMA.FTZ R63, R67, UR17, -R73.reuse ;  /* 0x00000011433f7c23 */ /* 0x100fe20008010849 */
[----:B------:R-:W0:Y:S01]  /*3430*/  SHFL.BFLY PT, R80, R71, 0x2, 0x1f ;  /* 0x0c401f0047507f89 */ /* 0x000e2200000e0000 */
[----:B------:R-:W-:-:S01]  /*3440*/  FFMA.FTZ R67, R69, UR17, -R73 ;  /* 0x0000001145437c23 */ /* 0x000fc20008010849 */
[----:B------:R-:W-:Y:S01]  /*3450*/  FFMA.FTZ R69, R72, UR17, -R73 ;  /* 0x0000001148457c23 */ /* 0x000fe20008010849 */
[----:B------:R-:W-:Y:S01]  /*3460*/  MUFU.EX2 R38, R38 ;  /* 0x0000002600267308 */ /* 0x000fe20000000800 */
[----:B------:R-:W-:-:S07]  /*3470*/  F2FP.SATFINITE.E4M3.F32.PACK_AB_MERGE_C R136, R53, R52, R136 ;  /* 0x000000343588723e */ /* 0x000fce0004807088 */
        /* <DEDUP_REMOVED lines=53> */
[----:B------:R-:W-:-:S04]  /*37d0*/  FFMA.FTZ R76, R76, UR17, -R73 ;  /* 0x000000114c4c7c23 */ /* 0x000fc80008010849 */
[----:B------:R-:W0:Y:S08]  /*37e0*/  MUFU.EX2 R7, R7 ;  /* 0x0000000700077308 */ /* 0x000e300000000800 */
[----:B------:R-:W3:Y:S08]  /*37f0*/  MUFU.EX2 R8, R8 ;  /* 0x0000000800087308 */ /* 0x000ef00000000800 */
[----:B------:R4:W-:Y:S08]  /*3800*/  MUFU.EX2 R81, R25 ;  /* 0x0000001900517308 */ /* 0x0009f00000000800 */
[----:B------:R-:W5:Y:S01]  /*3810*/  MUFU.EX2 R11, R11 ;  /* 0x0000000b000b7308 */ /* 0x000f620000000800 */
[----:B----4-:R-:W-:-:S01]  /*3820*/  FADD.FTZ R25, R45, R28 ;  /* 0x0000001c2d197221 */ /* 0x010fc20000010000 */
[----:B-1----:R-:W-:Y:S01]  /*3830*/  FADD.FTZ R28, R72, R27 ;  /* 0x0000001b481c7221 */ /* 0x002fe20000010000 */
[----:B--2---:R-:W-:-:S02]  /*3840*/  F2FP.SATFINITE.E4M3.F32.PACK_AB_MERGE_C R72, R79, R72, RZ ;  /* 0x000000484f48723e */ /* 0x004fc400048070ff */
[----:B------:R-:W-:Y:S01]  /*3850*/  FADD.FTZ R27, R46, R25 ;  /* 0x000000192e1b7221 */ /* 0x000fe20000010000 */
[----:B------:R-:W-:-:S01]  /*3860*/  FADD.FTZ R28, R79, R28 ;  /* 0x0000001c4f1c7221 */ /* 0x000fc20000010000 */
[----:B------:R-:W-:Y:S01]  /*3870*/  @!P6 VIADD R25, R4, 0x19c40 ;  /* 0x00019c400419e836 */ /* 0x000fe20000000000 */
[----:B------:R-:W1:Y:S01]  /*3880*/  MUFU.EX2 R12, R12 ;  /* 0x0000000c000c7308 */ /* 0x000e620000000800 */
[----:B------:R-:W-:-:S01]  /*3890*/  FADD.FTZ R82, R48, R27 ;  /* 0x0000001b30527221 */ /* 0x000fc20000010000 */
[----:B0-----:R-:W-:Y:S01]  /*38a0*/  FADD.FTZ R27, R7, R28 ;  /* 0x0000001c071b7221 */ /* 0x001fe20000010000 */
[----:B------:R-:W-:Y:S02]  /*38b0*/  F2FP.SATFINITE.E4M3.F32.PACK_AB_MERGE_C R149, R6, R5, R72 ;  /* 0x000000050695723e */ /* 0x000fe40004807048 */
[----:B------:R-:W-:Y:S01]  /*38c0*/  FADD.FTZ R83, R49, R82 ;  /* 0x0000005231537221 */ /* 0x000fe20000010000 */
[----:B---3--:R-:W-:-:S01]  /*38d0*/  FADD.FTZ R28, R8, R27 ;  /* 0x0000001b081c7221 */ /* 0x008fc20000010000 */
[----:B------:R-:W-:Y:S01]  /*38e0*/  @!P6 PRMT R25, RZ, 0x654, R25 ;  /* 0x00000654ff19e816 */ /* 0x000fe20000000019 */
[----:B------:R-:W0:Y:S01]  /*38f0*/  MUFU.EX2 R9, R9 ;  /* 0x0000000900097308 */ /* 0x000e220000000800 */
[----:B------:R-:W-:-:S01]  /*3900*/  FFMA.FTZ R27, R35, UR17, -R73 ;  /* 0x00000011231b7c23 */ /* 0x000fc20008010849 */
[----:B------:R-:W-:Y:S01]  /*3910*/  FFMA.FTZ R73, R77, UR17, -R73 ;  /* 0x000000114d497c23 */ /* 0x000fe20008010849 */
[----:B------:R2:W-:Y:S05]  /*3920*/  @!P6 SYNCS.ARRIVE.TRANS64.RED.A1T0 RZ, [R25+URZ], RZ ;  /* 0x000000ff19ffe9a7 */ /* 0x0005ea000810043f */
[----:B------:R-:W3:Y:S08]  /*3930*/  MUFU.EX2 R10, R10 ;  /* 0x0000000a000a7308 */ /* 0x000ef00000000800 */
[----:B------:R4:W-:Y:S08]  /*3940*/  MUFU.EX2 R29, R30 ;  /* 0x0000001e001d7308 */ /* 0x0009f00000000800 */
[----:B------:R-:W3:Y:S01]  /*3950*/  MUFU.EX2 R15, R15 ;  /* 0x0000000f000f7308 */ /* 0x000ee20000000800 */
[----:B----4-:R-:W-:-:S01]  /*3960*/  FADD.FTZ R30, R50, R83 ;  /* 0x00000053321e7221 */ /* 0x010fc20000010000 */
[----:B-----5:R-:W-:-:S03]  /*3970*/  FADD.FTZ R83, R11, R28 ;  /* 0x0000001c0b537221 */ /* 0x020fc60000010000 */
[----:B------:R-:W-:Y:S01]  /*3980*/  FADD.FTZ R85, R51, R30 ;  /* 0x0000001e33557221 */ /* 0x000fe20000010000 */
[----:B-1----:R-:W-:-:S02]  /*3990*/  FADD.FTZ R28, R12, R83 ;  /* 0x000000530c1c7221 */ /* 0x002fc40000010000 */
[----:B------:R-:W1:Y:S01]  /*39a0*/  MUFU.EX2 R80, R80 ;  /* 0x0000005000507308 */ /* 0x000e620000000800 */
[----:B------:R-:W-:-:S04]  /*39b0*/  FADD.FTZ R30, R52, R85 ;  /* 0x00000055341e7221 */ /* 0x000fc80000010000 */
[----:B------:R-:W-:-:S03]  /*39c0*/  FADD.FTZ R35, R53, R30 ;  /* 0x0000001e35237221 */ /* 0x000fc60000010000 */
[----:B------:R-:W4:Y:S01]  /*39d0*/  MUFU.EX2 R13, R13 ;  /* 0x0000000d000d7308 */ /* 0x000f220000000800 */
[----:B------:R-:W-:-:S04]  /*39e0*/  FADD.FTZ R30, R54, R35 ;  /* 0x00000023361e7221 */ /* 0x000fc80000010000 */
[----:B------:R-:W-:-:S03]  /*39f0*/  FADD.FTZ R35, R55, R30 ;  /* 0x0000001e37237221 */ /* 0x000fc60000010000 */
[----:B--2---:R0:W-:Y:S01]  /*3a00*/  MUFU.EX2 R25, R31 ;  /* 0x0000001f00197308 */ /* 0x0041e20000000800 */
[----:B------:R-:W-:-:S04]  /*3a10*/  FADD.FTZ R30, R40, R35 ;  /* 0x00000023281e7221 */ /* 0x000fc80000010000 */
[----:B------:R-:W-:-:S03]  /*3a20*/  FADD.FTZ R35, R39, R30 ;  /* 0x0000001e27237221 */ /* 0x000fc60000010000 */
[----:B------:R-:W2:Y:S01]  /*3a30*/  MUFU.EX2 R14, R14 ;  /* 0x0000000e000e7308 */ /* 0x000ea20000000800 */
[----:B0-----:R-:W-:-:S04]  /*3a40*/  FADD.FTZ R31, R9, R28 ;  /* 0x0000001c091f7221 */ /* 0x001fc80000010000 */
[----:B---3--:R-:W-:-:S03]  /*3a50*/  FADD.FTZ R28, R10, R31 ;  /* 0x0000001f0a1c7221 */ /* 0x008fc60000010000 */
[----:B------:R-:W0:Y:S01]  /*3a60*/  MUFU.EX2 R24, R24 ;  /* 0x0000001800187308 */ /* 0x000e220000000800 */
[----:B------:R-:W-:-:S04]  /*3a70*/  FADD.FTZ R31, R15, R28 ;  /* 0x0000001c0f1f7221 */ /* 0x000fc80000010000 */
[C---:B-1----:R-:W-:Y:S01]  /*3a80*/  FADD.FTZ R28, R80.reuse, R31 ;  /* 0x0000001f501c7221 */ /* 0x042fe20000010000 */
[----:B------:R-:W-:Y:S02]  /*3a90*/  F2FP.SATFINITE.E4M3.F32.PACK_AB_MERGE_C R80, R80, R15, RZ ;  /* 0x0000000f5050723e */ /* 0x000fe400048070ff */
[----:B------:R-:W1:Y:S01]  /*3aa0*/  MUFU.EX2 R20, R20 ;  /* 0x0000001400147308 */ /* 0x000e620000000800 */
[----:B----4-:R-:W-:-:S01]  /*3ab0*/  FADD.FTZ R31, R13, R28 ;  /* 0x0000001c0d1f7221 */ /* 0x010fc20000010000 */
[----:B------:R-:W-:Y:S01]  /*3ac0*/  FADD.FTZ R28, R38, R35 ;  /* 0x00000023261c7221 */ /* 0x000fe20000010000 */
[----:B------:R-:W-:Y:S02]  /*3ad0*/  F2FP.SATFINITE.E4M3.F32.PACK_AB_MERGE_C R137, R10, R9, R80 ;  /* 0x000000090a89723e */ /* 0x000fe40004807050 */
[----:B--2---:R-:W-:Y:S01]  /*3ae0*/  FADD.FTZ R31, R14, R31 ;  /* 0x0000001f0e1f7221 */ /* 0x004fe20000010000 */
[----:B------:R-:W-:-:S02]  /*3af0*/  FADD.FTZ R75, R75, R28 ;  /* 0x0000001c4b4b7221 */ /* 0x000fc40000010000 */
[----:B------:R-:W2:Y:S01]  /*3b00*/  MUFU.EX2 R21, R21 ;  /* 0x0000001500157308 */ /* 0x000ea20000000800 */
[----:B0-----:R-:W-:-:S01]  /*3b10*/  FADD.FTZ R30, R24, R31 ;  /* 0x0000001f181e7221 */ /* 0x001fc20000010000 */
[----:B------:R-:W-:-:S03]  /*3b20*/  FADD.FTZ R28, R44, R75 ;  /* 0x0000004b2c1c7221 */ /* 0x000fc60000010000 */
[----:B------:R-:W-:Y:S01]  /*3b30*/  FADD.FTZ R31, R81, R30 ;  /* 0x0000001e511f7221 */ /* 0x000fe20000010000 */
[----:B------:R-:W-:Y:S01]  /*3b40*/  F2FP.SATFINITE.E4M3.F32.PACK_AB_MERGE_C R30, R12, R11, RZ ;  /* 0x0000000b0c1e723e */ /* 0x000fe200048070ff */
[----:B------:R-:W-:Y:S01]  /*3b50*/  FADD.FTZ R28, R43, R28 ;  /* 0x0000001c2b1c7221 */ /* 0x000fe20000010000 */
[----:B------:R-:W0:Y:S01]  /*3b60*/  MUFU.EX2 R26, R26 ;  /* 0x0000001a001a7308 */ /* 0x000e220000000800 */
[----:B-1----:R-:W-:-:S01]  /*3b70*/  FADD.FTZ R12, R20, R31 ;  /* 0x0000001f140c7221 */ /* 0x002fc20000010000 */
[----:B------:R-:W-:Y:S01]  /*3b80*/  F2FP.SATFINITE.E4M3.F32.PACK_AB_MERGE_C R81, R81, R24, RZ ;  /* 0x000000185151723e */ /* 0x000fe200048070ff */
[----:B------:R-:W-:-:S01]  /*3b90*/  FADD.FTZ R15, R57, R28 ;  /* 0x0000001c390f7221 */ /* 0x000fc20000010000 */
[----:B------:R-:W-:Y:S02]  /*3ba0*/  F2FP.SATFINITE.E4M3.F32.PACK_AB_MERGE_C R57, R78, R57, RZ ;  /* 0x000000394e39723e */ /* 0x000fe400048070ff */
[----:B------:R-:W-:Y:S01]  /*3bb0*/  F2FP.SATFINITE.E4M3.F32.PACK_AB_MERGE_C R151, R8, R7, R30 ;  /* 0x000000070897723e */ /* 0x000fe2000480701e */
[----:B------:R-:W-:Y:S01]  /*3bc0*/  FADD.FTZ R78, R78, R15 ;  /* 0x0000000f4e4e7221 */ /* 0x000fe20000010000 */
[----:B------:R-:W1:Y:S01]  /*3bd0*/  MUFU.EX2 R4, R32 ;  /* 0x0000002000047308 */ /* 0x000e620000000800 */
[----:B--2---:R-:W-:-:S01]  /*3be0*/  FADD.FTZ R11, R21, R12 ;  /* 0x0000000c150b7221 */ /* 0x004fc20000010000 */
[----:B------:R-:W-:-:S02]  /*3bf0*/  F2FP.SATFINITE.E4M3.F32.PACK_AB_MERGE_C R140, R43, R44, R57 ;  /* 0x0000002c2b8c723e */ /* 0x000fc40004807039 */
[----:B------:R-:W-:-:S04]  /*3c00*/  F2FP.SATFINITE.E4M3.F32.PACK_AB_MERGE_C R139, R14, R13, R81 ;  /* 0x0000000d0e8b723e */ /* 0x000fc80004807051 */
[----:B------:R-:W2:Y:S01]  /*3c10*/  MUFU.EX2 R33, R33 ;  /* 0x0000002100217308 */ /* 0x000ea20000000800 */
[----:B0-----:R-:W-:-:S01]  /*3c20*/  FADD.FTZ R12, R26, R11 ;  /* 0x0000000b1a0c7221 */ /* 0x001fc20000010000 */
[----:B------:R-:W-:Y:S01]  /*3c30*/  F2FP.SATFINITE.E4M3.F32.PACK_AB_MERGE_C R26, R29, R26, RZ ;  /* 0x0000001a1d1a723e */ /* 0x000fe200048070ff */
[----:B------:R-:W-:-:S02]  /*3c40*/  FADD.FTZ R11, R47, R78 ;  /* 0x0000004e2f0b7221 */ /* 0x000fc40000010000 */
[----:B------:R-:W-:Y:S01]  /*3c50*/  FADD.FTZ R29, R29, R12 ;  /* 0x0000000c1d1d7221 */ /* 0x000fe20000010000 */
[----:B------:R-:W-:Y:S01]  /*3c60*/  F2FP.SATFINITE.E4M3.F32.PACK_AB_MERGE_C R141, R21, R20, R26 ;  /* 0x00000014158d723e */ /* 0x000fe2000480701a */
[----:B------:R-:W-:Y:S01]  /*3c70*/  FADD.FTZ R24, R58, R11 ;  /* 0x0000000b3a187221 */ /* 0x000fe20000010000 */
[----:B------:R-:W0:Y:S01]  /*3c80*/  MUFU.EX2 R66, R66 ;  /* 0x0000004200427308 */ /* 0x000e220000000800 */
[----:B-1----:R-:W-:-:S02]  /*3c90*/  FADD.FTZ R12, R4, R29 ;  /* 0x0000001d040c7221 */ /* 0x002fc40000010000 */
[----:B------:R-:W-:-:S02]  /*3ca0*/  FADD.FTZ R15, R59, R24 ;  /* 0x000000183b0f7221 */ /* 0x000fc40000010000 */
[----:B------:R-:W-:-:S03]  /*3cb0*/  FADD.FTZ R12, R25, R12 ;  /* 0x0000000c190c7221 */ /* 0x000fc60000010000 */
[----:B------:R-:W1:Y:S01]  /*3cc0*/  MUFU.EX2 R34, R34 ;  /* 0x0000002200227308 */ /* 0x000e620000000800 */
[----:B--2---:R-:W-:-:S07]  /*3cd0*/  FADD.FTZ R29, R33, R12 ;  /* 0x0000000c211d7221 */ /* 0x004fce0000010000 */
[----:B------:R-:W2:Y:S01]  /*3ce0*/  MUFU.EX2 R60, R60 ;  /* 0x0000003c003c7308 */ /* 0x000ea20000000800 */
[----:B0-----:R-:W-:-:S01]  /*3cf0*/  FADD.FTZ R15, R66, R15 ;  /* 0x0000000f420f7221 */ /* 0x001fc20000010000 */
[----:B------:R-:W-:-:S04]  /*3d00*/  F2FP.SATFINITE.E4M3.F32.PACK_AB_MERGE_C R59, R66, R59, RZ ;  /* 0x0000003b423b723e */ /* 0x000fc800048070ff */
[----:B------:R-:W-:Y:S02]  /*3d10*/  F2FP.SATFINITE.E4M3.F32.PACK_AB_MERGE_C R142, R58, R47, R59 ;  /* 0x0000002f3a8e723e */ /* 0x000fe4000480703b */
[----:B------:R-:W-:Y:S01]  /*3d20*/  MUFU.EX2 R62, R62 ;  /* 0x0000003e003e7308 */ /* 0x000fe20000000800 */
[C---:B-1----:R-:W-:Y:S01]  /*3d30*/  F2FP.SATFINITE.E4M3.F32.PACK_AB_MERGE_C R33, R34.reuse, R33, RZ ;  /* 0x000000212221723e */ /* 0x042fe200048070ff */
[----:B------:R-:W-:-:S03]  /*3d40*/  FADD.FTZ R34, R34, R29 ;  /* 0x0000001d22227221 */ /* 0x000fc60000010000 */
[----:B------:R-:W-:-:S03]  /*3d50*/  F2FP.SATFINITE.E4M3.F32.PACK_AB_MERGE_C R143, R25, R4, R33 ;  /* 0x00000004198f723e */ /* 0x000fc60004807021 */
[----:B------:R-:W0:Y:S01]  /*3d60*/  MUFU.EX2 R63, R63 ;  /* 0x0000003f003f7308 */ /* 0x000e220000000800 */
[----:B--2---:R-:W-:-:S07]  /*3d70*/  FADD.FTZ R12, R60, R15 ;  /* 0x0000000f3c0c7221 */ /* 0x004fce0000010000 */
[----:B------:R-:W1:Y:S08]  /*3d80*/  MUFU.EX2 R27, R27 ;  /* 0x0000001b001b7308 */ /* 0x000e700000000800 */
[----:B------:R-:W2:Y:S01]  /*3d90*/  MUFU.EX2 R61, R61 ;  /* 0x0000003d003d7308 */ /* 0x000ea20000000800 */
[----:B0-----:R-:W-:-:S07]  /*3da0*/  F2FP.SATFINITE.E4M3.F32.PACK_AB_MERGE_C R24, R63, R62, RZ ;  /* 0x0000003e3f18723e */ /* 0x001fce00048070ff */
[----:B------:R-:W0:Y:S01]  /*3db0*/  MUFU.EX2 R36, R36 ;  /* 0x0000002400247308 */ /* 0x000e220000000800 */
[----:B-1----:R-:W-:-:S07]  /*3dc0*/  FADD.FTZ R15, R27, R34 ;  /* 0x000000221b0f7221 */ /* 0x002fce0000010000 */
[----:B------:R-:W1:Y:S01]  /*3dd0*/  MUFU.EX2 R37, R37 ;  /* 0x0000002500257308 */ /* 0x000e620000000800 */
[C---:B--2---:R-:W-:Y:S01]  /*3de0*/  F2FP.SATFINITE.E4M3.F32.PACK_AB_MERGE_C R144, R61.reuse, R60, R24 ;  /* 0x0000003c3d90723e */ /* 0x044fe20004807018 */
[----:B------:R-:W-:-:S04]  /*3df0*/  FADD.FTZ R61, R61, R12 ;  /* 0x0000000c3d3d7221 */ /* 0x000fc80000010000 */
[----:B------:R-:W-:Y:S02]  /*3e00*/  FADD.FTZ R62, R62, R61 ;  /* 0x0000003d3e3e7221 */ /* 0x000fe40000010000 */
[----:B------:R-:W2:Y:S01]  /*3e10*/  MUFU.EX2 R56, R56 ;  /* 0x0000003800387308 */ /* 0x000ea20000000800 */
[----:B0-----:R-:W-:-:S01]  /*3e20*/  FADD.FTZ R6, R36, R15 ;  /* 0x0000000f24067221 */ /* 0x001fc20000010000 */
[----:B------:R-:W-:-:S06]  /*3e30*/  FADD.FTZ R62, R63, R62 ;  /* 0x0000003e3f3e7221 */ /* 0x000fcc0000010000 */
        /* <DEDUP_REMOVED lines=55> */
.L_x_8613:
[----:B------:R-:W-:-:S04]  /*41b0*/  UISETP.NE.AND UP0, UPT, UR19, 0x1, UPT ;  /* 0x000000011300788c */ /* 0x000fc8000bf05270 */
[----:B------:R-:W-:-:S04]  /*41c0*/  USEL UR37, URZ, 0x1, UP0 ;  /* 0x000000013f257887 */ /* 0x000fc80008000000 */
[----:B------:R-:W-:Y:S01]  /*41d0*/  ULOP3.LUT UR37, UR18, UR37, URZ, 0x3c, !UPT ;  /* 0x0000002512257292 */ /* 0x000fe2000f8e3c3f */
[----:B------:R-:W-:Y:S11]  /*41e0*/  @!P0 BRA `(.L_x_8604) ;  /* 0x0000000000048947 */ /* 0x000ff60003800000 */
[----:B------:R-:W-:Y:S01]  /*41f0*/  BPT.TRAP 0x1 ;  /* 0x000000040000795c */ /* 0x000fe20000300000 */
.L_x_8604:
[----:B------:R-:W0:Y:S01]  /*4200*/  S2UR UR6, SR_CgaCtaId ;  /* 0x00000000000679c3 */ /* 0x000e220000008800 */
[----:B------:R-:W-:Y:S01]  /*4210*/  UIADD3 UR36, UR19, 0x1, URZ ;  /* 0x0000000113247890 */ /* 0x000fe2000fffe03f */
[----:B------:R-:W-:Y:S01]  /*4220*/  MOV R2, 0x400 ;  /* 0x0000040000027802 */ /* 0x000fe20000000f00 */
[----:B------:R-:W-:Y:S02]  /*4230*/  IMAD.U32 R9, RZ, RZ, UR37 ;  /* 0x00000025ff097e24 */ /* 0x000fe4000f8e00ff */
[----:B------:R-:W-:-:S03]  /*4240*/  UISETP.NE.AND UP0, UPT, UR36, 0x2, UPT ;  /* 0x000000022400788c */ /* 0x000fc6000bf05270 */
[----:B------:R-:W-:Y:S01]  /*4250*/  SHF.L.U32 R9, R9, 0x1f, RZ ;  /* 0x0000001f09097819 */ /* 0x000fe200000006ff */
[----:B------:R-:W-:-:S06]  /*4260*/  USEL UR36, UR36, URZ, UP0 ;  /* 0x0000003f24247287 */ /* 0x000fcc0008000000 */
[----:B------:R-:W-:Y:S02]  /*4270*/  IMAD.U32 R11, RZ, RZ, UR36 ;  /* 0x00000024ff0b7e24 */ /* 0x000fe4000f8e00ff */
[----:B0-----:R-:W-:-:S05]  /*4280*/  IMAD.U32 R3, RZ, RZ, UR6 ;  /* 0x00000006ff037e24 */ /* 0x001fca000f8e00ff */
[----:B------:R-:W-:-:S05]  /*4290*/  LEA R2, R3, R2, 0x18 ;  /* 0x0000000203027211 */ /* 0x000fca00078ec0ff */
[----:B------:R-:W-:-:S04]  /*42a0*/  IMAD R6, R11, 0x8, R2 ;  /* 0x000000080b067824 */ /* 0x000fc800078e0202 */
[----:B------:R0:W1:Y:S01]  /*42b0*/  SYNCS.PHASECHK.TRANS64.TRYWAIT P1, [R6+URZ+0x19c30], R9 ;  /* 0x019c3009060075a7 */ /* 0x000062000802017f */
[----:B------:R-:W-:Y:S05]  /*42c0*/  @!P0 BRA `(.L_x_8605) ;  /* 0x0000000000048947 */ /* 0x000fea0003800000 */
[----:B------:R-:W-:Y:S01]  /*42d0*/  BPT.TRAP 0x1 ;  /* 0x000000040000795c */ /* 0x000fe20000300000 */
.L_x_8605:
[----:B-1----:R-:W-:Y:S05]  /*42e0*/  @P1 BRA `(.L_x_8606) ;  /* 0x0000000000081947 */ /* 0x002fea0003800000 */
[----:B------:R-:W1:Y:S02]  /*42f0*/  SYNCS.PHASECHK.TRANS64.TRYWAIT P1, [R6+URZ+0x19c30], R9 ;  /* 0x019c3009060075a7 */ /* 0x000e64000802017f */
[----:B-1----:R-:W-:Y:S05]  /*4300*/  @!P1 BRA `(.L_x_8607) ;  /* 0x000000a000a09947 */ /* 0x002fea0003800000 */
.L_x_8606:
        /* <DEDUP_REMOVED lines=17> */
.L_x_8608:
[----:B------:R-:W-:Y:S01]  /*4420*/  R2UR UR11, R2 ;  /* 0x00000000020b72ca */ /* 0x000fe200000e0000 */
[----:B01----:R-:W-:-:S05]  /*4430*/  IMAD.U32 R9, RZ, RZ, UR18 ;  /* 0x00000012ff097e24 */ /* 0x003fca000f8e00ff */
[----:B------:R-:W-:-:S07]  /*4440*/  SHF.L.U32 R9, R9, 0x1f, RZ ;  /* 0x0000001f09097819 */ /* 0x000fce00000006ff */
[----:B------:R-:W-:-:S09]  /*4450*/  ULEA UR11, UR19, UR11, 0x3 ;  /* 0x0000000b130b7291 */ /* 0x000fd2000f8e183f */
[----:B------:R0:W1:Y:S01]  /*4460*/  SYNCS.PHASECHK.TRANS64.TRYWAIT P1, [UR11+0x19c50], R9 ;  /* 0x019c5009ff0075a7 */ /* 0x000062000802014b */
[----:B------:R-:W-:Y:S05]  /*4470*/  @!P0 BRA `(.L_x_8609) ;  /* 0x0000000000048947 */ /* 0x000fea0003800000 */
[----:B------:R-:W-:Y:S01]  /*4480*/  BPT.TRAP 0x1 ;  /* 0x000000040000795c */ /* 0x000fe20000300000 */
.L_x_8609:
[----:B-1----:R-:W-:Y:S05]  /*4490*/  @P1 BRA `(.L_x_8610) ;  /* 0x0000000000081947 */ /* 0x002fea0003800000 */
[----:B------:R-:W1:Y:S02]  /*44a0*/  SYNCS.PHASECHK.TRANS64.TRYWAIT P1, [UR11+0x19c50], R9 ;  /* 0x019c5009ff0075a7 */ /* 0x000e64000802014b */
[----:B-1----:R-:W-:Y:S05]  /*44b0*/  @!P1 BRA `(.L_x_8611) ;  /* 0x000000a000489947 */ /* 0x002fea0003800000 */
.L_x_8610:
[----:B------:R-:W-:Y:S01]  /*44c0*/  R2UR UR6, R2 ;  /* 0x00000000020672ca */ /* 0x000fe200000e0000 */
[C---:B01----:R-:W-:Y:S01]  /*44d0*/  FMUL.FTZ R9, R0.reuse, R24 ;  /* 0x0000001800097220 */ /* 0x043fe20000410000 */
[----:B------:R-:W-:Y:S01]  /*44e0*/  WARPGROUP.ARRIVE ;  /* 0x00000000000079c5 */ /* 0x000fe20000000000 */
[C---:B------:R-:W-:Y:S01]  /*44f0*/  FMUL.FTZ R11, R0.reuse, R26 ;  /* 0x0000001a000b7220 */ /* 0x040fe20000410000 */
[C---:B------:R-:W-:Y:S01]  /*4500*/  FMUL.FTZ R10, R0.reuse, R25 ;  /* 0x00000019000a7220 */ /* 0x040fe20000410000 */
[----:B------:R-:W-:Y:S01]  /*4510*/  UMOV UR7, 0x40000040 ;  /* 0x4000004000077882 */ /* 0x000fe20000000000 */
[C---:B------:R-:W-:Y:S01]  /*4520*/  FMUL.FTZ R12, R0.reuse, R27 ;  /* 0x0000001b000c7220 */ /* 0x040fe20000410000 */
[----:B------:R-:W0:Y:S01]  /*4530*/  MUFU.TANH R9, R9 ;  /* 0x0000000900097308 */ /* 0x000e220000002400 */
[C---:B------:R-:W-:Y:S01]  /*4540*/  FMUL.FTZ R13, R0.reuse, R28 ;  /* 0x0000001c000d7220 */ /* 0x040fe20000410000 */
[C---:B------:R-:W-:Y:S01]  /*4550*/  FMUL.FTZ R15, R0.reuse, R30 ;  /* 0x0000001e000f7220 */ /* 0x040fe20000410000 */
[C---:B------:R-:W-:Y:S01]  /*4560*/  FMUL.FTZ R14, R0.reuse, R29 ;  /* 0x0000001d000e7220 */ /* 0x040fe20000410000 */
[C---:B------:R-:W-:Y:S01]  /*4570*/  FMUL.FTZ R20, R0.reuse, R31 ;  /* 0x0000001f00147220 */ /* 0x040fe20000410000 */
[C---:B------:R-:W-:Y:S01]  /*4580*/  FMUL.FTZ R21, R0.reuse, R32 ;  /* 0x0000002000157220 */ /* 0x040fe20000410000 */
[----:B------:R-:W-:Y:S01]  /*4590*/  UIADD3 UR6, UR6, 0x3000, URZ ;  /* 0x0000300006067890 */ /* 0x000fe2000fffe03f */
[C---:B------:R-:W-:Y:S01]  /*45a0*/  FMUL.FTZ R25, R0.reuse, R34 ;  /* 0x0000002200197220 */ /* 0x040fe20000410000 */
[----:B------:R-:W1:Y:S01]  /*45b0*/  MUFU.TANH R11, R11 ;  /* 0x0000000b000b7308 */ /* 0x000e620000002400 */
[C---:B------:R-:W-:Y:S01]  /*45c0*/  FMUL.FTZ R29, R0.reuse, R38 ;  /* 0x00000026001d7220 */ /* 0x040fe20000410000 */
[----:B------:R-:W-:Y:S01]  /*45d0*/  USHF.R.U32.HI UR6, URZ, 0x4, UR6 ;  /* 0x000000043f067899 */ /* 0x000fe20008011606 */
[C---:B------:R-:W-:Y:S01]  /*45e0*/  FMUL.FTZ R24, R0.reuse, R33 ;  /* 0x0000002100187220 */ /* 0x040fe20000410000 */
[C---:B------:R-:W-:Y:S01]  /*45f0*/  FMUL.FTZ R38, R0.reuse, R47 ;  /* 0x0000002f00267220 */ /* 0x040fe20000410000 */
[C---:B------:R-:W-:Y:S01]  /*4600*/  FMUL.FTZ R47, R0.reuse, R56 ;  /* 0x00000038002f7220 */ /* 0x040fe20000410000 */
[----:B------:R-:W-:Y:S01]  /*4610*/  ULOP3.LUT UR6, UR6, 0x3fff, URZ, 0xc0, !UPT ;  /* 0x00003fff06067892 */ /* 0x000fe2000f8ec03f */
[C---:B------:R-:W-:Y:S01]  /*4620*/  FMUL.FTZ R31, R0.reuse, R40 ;  /* 0x00000028001f7220 */ /* 0x040fe20000410000 */
[----:B------:R-:W2:Y:S01]  /*4630*/  MUFU.TANH R10, R10 ;  /* 0x0000000a000a7308 */ /* 0x000ea20000002400 */
[C---:B------:R-:W-:Y:S01]  /*4640*/  FMUL.FTZ R56, R0.reuse, R65 ;  /* 0x0000004100387220 */ /* 0x040fe20000410000 */
[----:B------:R-:W-:Y:S01]  /*4650*/  ULOP3.LUT UR6, UR6, 0x10000, URZ, 0xfc, !UPT ;  /* 0x0001000006067892 */ /* 0x000fe2000f8efc3f */
[C---:B------:R-:W-:Y:S01]  /*4660*/  FMUL.FTZ R26, R0.reuse, R35 ;  /* 0x00000023001a7220 */ /* 0x040fe20000410000 */
[C---:B------:R-:W-:Y:S01]  /*4670*/  FMUL.FTZ R32, R0.reuse, R41 ;  /* 0x0000002900207220 */ /* 0x040fe20000410000 */
[C---:B------:R-:W-:Y:S01]  /*4680*/  FMUL.FTZ R40, R0.reuse, R49 ;  /* 0x0000003100287220 */ /* 0x040fe20000410000 */
[----:B------:R-:W-:Y:S01]  /*4690*/  UIMAD UR10, UR19, 0x300, UR6 ;  /* 0x00000300130a78a4 */ /* 0x000fe2000f8e0206 */
[----:B0-----:R-:W-:Y:S01]  /*46a0*/  FMNMX.FTZ R65, R9, R4, !PT ;  /* 0x0000000409417209 */ /* 0x001fe20007810000 */
[----:B------:R-:W0:Y:S01]  /*46b0*/  MUFU.TANH R12, R12 ;  /* 0x0000000c000c7308 */ /* 0x000e220000002400 */
[C---:B------:R-:W-:Y:S01]  /*46c0*/  FMUL.FTZ R27, R0.reuse, R36 ;  /* 0x00000024001b7220 */ /* 0x040fe20000410000 */
[C---:B------:R-:W-:Y:S01]  /*46d0*/  FMUL.FTZ R41, R0.reuse, R50 ;  /* 0x0000003200297220 */ /* 0x040fe20000410000 */
[C---:B------:R-:W-:Y:S01]  /*46e0*/  FMUL.FTZ R49, R0.reuse, R58 ;  /* 0x0000003a00317220 */ /* 0x040fe20000410000 */
[C---:B------:R-:W-:Y:S01]  /*46f0*/  FMUL.FTZ R50, R0.reuse, R59 ;  /* 0x0000003b00327220 */ /* 0x040fe20000410000 */
[----:B------:R-:W-:Y:S01]  /*4700*/  UMOV UR6, UR10 ;  /* 0x0000000a00067c82 */ /* 0x000fe20008000000 */
[C---:B------:R-:W-:Y:S01]  /*4710*/  FMUL.FTZ R58, R0.reuse, R67 ;  /* 0x00000043003a7220 */ /* 0x040fe20000410000 */
[----:B------:R-:W-:Y:S01]  /*4720*/  QGMMA.64x96x32.F32.E4M3.E4M3 R88, R148, gdesc[UR4], R88, gsb0 ;  /* 0x0160000494587df3 */ /* 0x000fe20008000858 */
[----:B------:R-:W3:Y:S01]  /*4730*/  MUFU.TANH R13, R13 ;  /* 0x0000000d000d7308 */ /* 0x000ee20000002400 */
[C---:B------:R-:W-:Y:S01]  /*4740*/  FMUL.FTZ R34, R0.reuse, R43 ;  /* 0x0000002b00227220 */ /* 0x040fe20000410000 */
[C---:B------:R-:W-:Y:S01]  /*4750*/  FMUL.FTZ R59, R0.reuse, R68 ;  /* 0x00000044003b7220 */ /* 0x040fe20000410000 */
[----:B-1----:R-:W-:Y:S01]  /*4760*/  FMNMX.FTZ R67, R11, R8, !PT ;  /* 0x000000080b437209 */ /* 0x002fe20007810000 */
[----:B------:R-:W-:Y:S01]  /*4770*/  FMUL.FTZ R43, R0, R52 ;  /* 0x00000034002b7220 */ /* 0x000fe20000410000 */
[----:B--2---:R-:W-:Y:S01]  /*4780*/  FMNMX.FTZ R68, R10, R65, !PT ;  /* 0x000000410a447209 */ /* 0x004fe20007810000 */
[C---:B------:R-:W-:Y:S01]  /*4790*/  FMUL.FTZ R28, R0.reuse, R37 ;  /* 0x00000025001c7220 */ /* 0x040fe20000410000 */
[C---:B------:R-:W-:Y:S01]  /*47a0*/  FMUL.FTZ R52, R0.reuse, R61 ;  /* 0x0000003d00347220 */ /* 0x040fe20000410000 */
[----:B------:R-:W1:Y:S01]  /*47b0*/  MUFU.TANH R15, R15 ;  /* 0x0000000f000f7308 */ /* 0x000e620000002400 */
        /* <DEDUP_REMOVED lines=24> */
[----:B0-----:R-:W-:Y:S01]  /*4940*/  FMNMX.FTZ R68, R14, R65, !PT ;  /* 0x000000410e447209 */ /* 0x001fe20007810000 */
[C---:B------:R-:W-:Y:S01]  /*4950*/  FMUL.FTZ R66, R0.reuse, R74 ;  /* 0x0000004a00427220 */ /* 0x040fe20000410000 */
[C---:B------:R-:W-:Y:S01]  /*4960*/  FMUL.FTZ R46, R0.reuse, R55 ;  /* 0x00000037002e7220 */ /* 0x040fe20000410000 */
[C---:B------:R-:W-:Y:S01]  /*4970*/  FMUL.FTZ R55, R0.reuse, R64 ;  /* 0x0000004000377220 */ /* 0x040fe20000410000 */
[----:B------:R-:W-:Y:S01]  /*4980*/  UIADD3 UR6, UR10, 0x2, URZ ;  /* 0x000000020a067890 */ /* 0x000fe2000fffe03f */
[----:B------:R-:W-:Y:S01]  /*4990*/  FMUL.FTZ R64, R0, R73 ;  /* 0x0000004900407220 */ /* 0x000fe20000410000 */
[----:B------:R-:W-:Y:S01]  /*49a0*/  UMOV UR7, 0x40000040 ;  /* 0x4000004000077882 */ /* 0x000fe20000000000 */
[----:B------:R-:W0:Y:S01]  /*49b0*/  MUFU.TANH R25, R25 ;  /* 0x0000001900197308 */ /* 0x000e220000002400 */
[----:B--2---:R-:W-:Y:S01]  /*49c0*/  FMNMX.FTZ R70, R20, R69, !PT ;  /* 0x0000004514467209 */ /* 0x004fe20007810000 */
[C---:B------:R-:W-:Y:S01]  /*49d0*/  FMUL.FTZ R73, R0.reuse, R80 ;  /* 0x0000005000497220 */ /* 0x040fe20000410000 */
[C---:B------:R-:W-:Y:S01]  /*49e0*/  FMUL.FTZ R67, R0.reuse, R75 ;  /* 0x0000004b00437220 */ /* 0x040fe20000410000 */
[----:B------:R-:W-:-:S04]  /*49f0*/  FMUL.FTZ R75, R0, R82 ;  /* 0x00000052004b7220 */ /* 0x000fc80000410000 */
        /* <DEDUP_REMOVED lines=8> */
[----:B-1----:R-:W-:Y:S01]  /*4a80*/  FMNMX.FTZ R72, R26, R69, !PT ;  /* 0x000000451a487209 */ /* 0x002fe20007810000 */
[C---:B------:R-:W-:Y:S01]  /*4a90*/  FMUL.FTZ R69, R0.reuse, R77 ;  /* 0x0000004d00457220 */ /* 0x040fe20000410000 */
[----:B------:R-:W-:-:S05]  /*4aa0*/  FMUL.FTZ R77, R0, R84 ;  /* 0x00000054004d7220 */ /* 0x000fca0000410000 */
        /* <DEDUP_REMOVED lines=12> */
[----:B------:R-:W-:Y:S01]  /*4b70*/  FMUL.FTZ R70, R0, R78 ;  /* 0x0000004e00467220 */ /* 0x000fe20000410000 */
[----:B------:R-:W2:Y:S01]  /*4b80*/  S2R R151, SR_TID.X ;  /* 0x0000000000977919 */ /* 0x000ea20000002100 */
[----:B------:R-:W-:Y:S01]  /*4b90*/  QGMMA.64x96x32.F32.E4M3.E4M3 R88, R136, gdesc[UR4], R88, gsb0 ;  /* 0x0160000488587df3 */ /* 0x000fe20008000858 */
[----:B------:R-:W-:-:S03]  /*4ba0*/  UIADD3 UR6, UR10, 0x4, URZ ;  /* 0x000000040a067890 */ /* 0x000fc6000fffe03f */
[----:B------:R-:W3:Y:S01]  /*4bb0*/  MUFU.TANH R34, R34 ;  /* 0x0000002200227308 */ /* 0x000ee20000002400 */
[----:B-1----:R-:W-:Y:S01]  /*4bc0*/  FMNMX.FTZ R71, R33, R72, !PT ;  /* 0x0000004821477209 */ /* 0x002fe20007810000 */
[----:B------:R-:W-:-:S06]  /*4bd0*/  UMOV UR7, 0x40000040 ;  /* 0x4000004000077882 */ /* 0x000fcc0000000000 */
[----:B------:R-:W1:Y:S01]  /*4be0*/  MUFU.TANH R35, R35 ;  /* 0x0000002300237308 */ /* 0x000e620000002400 */
[----:B0-----:R-:W-:-:S07]  /*4bf0*/  FMNMX.FTZ R72, R32, R65, !PT ;  /* 0x0000004120487209 */ /* 0x001fce0007810000 */
[----:B------:R-:W0:Y:S01]  /*4c00*/  MUFU.TANH R37, R37 ;  /* 0x0000002500257308 */ /* 0x000e220000002400 */
[----:B---3--:R-:W-:-:S07]  /*4c10*/  FMNMX.FTZ R74, R34, R71, !PT ;  /* 0x00000047224a7209 */ /* 0x008fce0007810000 */
[----:B------:R-:W3:Y:S01]  /*4c20*/  MUFU.TANH R36, R36 ;  /* 0x0000002400247308 */ /* 0x000ee20000002400 */
[----:B-1----:R-:W-:Y:S01]  /*4c30*/  FMNMX.FTZ R65, R35, R72, !PT ;  /* 0x0000004823417209 */ /* 0x002fe20007810000 */
[C---:B------:R-:W-:Y:S01]  /*4c40*/  FMUL.FTZ R72, R0.reuse, R79 ;  /* 0x0000004f00487220 */ /* 0x040fe20000410000 */
[----:B------:R-:W-:Y:S01]  /*4c50*/  FMUL.FTZ R79, R0, R86 ;  /* 0x00000056004f7220 */ /* 0x000fe20000410000 */
[----:B--2---:R-:W-:-:S04]  /*4c60*/  LOP3.LUT P1, RZ, R151, 0x7f, RZ, 0xc0, !PT ;  /* 0x0000007f97ff7812 */ /* 0x004fc8000782c0ff */
        /* <DEDUP_REMOVED lines=25> */
[----:B------:R-:W-:Y:S01]  /*4e00*/  QGMMA.64x96x32.F32.E4M3.E4M3 R88, R140, gdesc[UR4], R88, gsb0 ;  /* 0x016000048c587df3 */ /* 0x000fe20008000858 */
        /* <DEDUP_REMOVED lines=36> */
[----:B------:R-:W-:Y:S06]  /*5050*/  QGMMA.64x96x32.F32.E4M3.E4M3 R88, R144, gdesc[UR4], R88, gsb0 ;  /* 0x0160000490587df3 */ /* 0x000fec0008000858 */
        /* <DEDUP_REMOVED lines=29> */
[----:B------:R-:W-:-:S06]  /*5230*/  WARPGROUP.DEPBAR.LE gsb0, 0x0 ;  /* 0x00008000000079c5 */ /* 0x000fcc0000010000 */
[----:B------:R-:W0:Y:S01]  /*5240*/  MUFU.TANH R80, R80 ;  /* 0x0000005000507308 */ /* 0x000e220000002400 */
[----:B--2---:R-:W-:Y:S02]  /*5250*/  FMNMX.FTZ R81, R78, R65, !PT ;  /* 0x000000414e517209 */ /* 0x004fe40007810000 */
[----:B-1----:R-:W-:-:S03]  /*5260*/  FMNMX.FTZ R71, R79, R84, !PT ;  /* 0x000000544f477209 */ /* 0x002fc60007810000 */
[----:B------:R-:W1:Y:S01]  /*5270*/  SHFL.BFLY PT, R84, R81, 0x2, 0x1f ;  /* 0x0c401f0051547f89 */ /* 0x000e6200000e0000 */
[----:B0-----:R-:W-:-:S05]  /*5280*/  FMNMX.FTZ R82, R80, R71, !PT ;  /* 0x0000004750527209 */ /* 0x001fca0007810000 */
[----:B------:R-:W0:Y:S01]  /*5290*/  SHFL.BFLY PT, R65, R82, 0x2, 0x1f ;  /* 0x0c401f0052417f89 */ /* 0x000e2200000e0000 */
[----:B-1----:R-:W-:Y:S02]  /*52a0*/  FMNMX.FTZ R84, R81, R84, !PT ;  /* 0x0000005451547209 */ /* 0x002fe40007810000 */
[----:B0-----:R-:W-:-:S03]  /*52b0*/  FMNMX.FTZ R83, R82, R65, !PT ;  /* 0x0000004152537209 */ /* 0x001fc60007810000 */
[----:B------:R-:W0:Y:S04]  /*52c0*/  SHFL.BFLY PT, R65, R84, 0x1, 0x1f ;  /* 0x0c201f0054417f89 */ /* 0x000e2800000e0000 */
[----:B------:R-:W1:Y:S01]  /*52d0*/  SHFL.BFLY PT, R86, R83, 0x1, 0x1f ;  /* 0x0c201f0053567f89 */ /* 0x000e6200000e0000 */
[----:B0-----:R-:W-:Y:S02]  /*52e0*/  FMNMX.FTZ R65, R84, R65, !PT ;  /* 0x0000004154417209 */ /* 0x001fe40007810000 */
[----:B-1----:R-:W-:-:S03]  /*52f0*/  FMNMX.FTZ R71, R83, R86, !PT ;  /* 0x0000005653477209 */ /* 0x002fc60007810000 */
[----:B------:R-:W-:Y:S01]  /*5300*/  FADD.FTZ R4, -R65, R4 ;  /* 0x0000000441047221 */ /* 0x000fe20000010100 */
[----:B------:R-:W-:-:S03]  /*5310*/  IMAD.U32 R86, RZ, RZ, UR17 ;  /* 0x00000011ff567e24 */ /* 0x000fc6000f8e00ff */
[----:B------:R-:W-:Y:S01]  /*5320*/  FMUL.FTZ R82, R4, UR17 ;  /* 0x0000001104527c20 */ /* 0x000fe20008410000 */
[----:B------:R-:W-:-:S01]  /*5330*/  FADD.FTZ R4, -R71, R8 ;  /* 0x0000000847047221 */ /* 0x000fc20000010100 */
[----:B------:R-:W-:Y:S02]  /*5340*/  FFMA.FTZ R81, R65, R86, -8 ;  /* 0xc100000041517423 */ /* 0x000fe40000010056 */
        /* <DEDUP_REMOVED lines=35> */
[----:B------:R-:W-:-:S01]  /*5580*/  FFMA.FTZ R81, R71, R82, -8 ;  /* 0xc100000047517423 */ /* 0x000fc20000010052 */
[----:B------:R-:W0:Y:S03]  /*5590*/  MUFU.EX2 R9, R9 ;  /* 0x0000000900097308 */ /* 0x000e260000000800 */
        /* <DEDUP_REMOVED lines=35> */
[----:B------:R-:W-:-:S02]  /*57d0*/  FFMA.FTZ R75, R76, UR17, -R81 ;  /* 0x000000114c4b7c23 */ /* 0x000fc40008010851 */
        /* <DEDUP_REMOVED lines=97> */
[----:B------:R-:W-:-:S05]  /*5df0*/  @!P1 VIADD R5, R6, 0x19c40 ;  /* 0x00019c4006059836 */ /* 0x000fca0000000000 */
[----:B------:R-:W-:Y:S01]  /*5e00*/  @!P1 PRMT R5, RZ, 0x654, R5 ;  /* 0x00000654ff059816 */ /* 0x000fe20000000005 */
[----:B------:R-:W1:Y:S01]  /*5e10*/  MUFU.EX2 R68, R68 ;  /* 0x0000004400447308 */ /* 0x000e620000000800 */
[----:B0-----:R-:W-:-:S01]  /*5e20*/  FADD.FTZ R85, R64, R79 ;  /* 0x0000004f40557221 */ /* 0x001fc20000010000 */
[----:B------:R-:W-:Y:S01]  /*5e30*/  FFMA.FTZ R79, R80, UR17, -R81 ;  /* 0x00000011504f7c23 */ /* 0x000fe20008010851 */
[----:B------:R0:W-:Y:S05]  /*5e40*/  @!P1 SYNCS.ARRIVE.TRANS64.RED.A1T0 RZ, [R5+URZ], RZ ;  /* 0x000000ff05ff99a7 */ /* 0x0001ea000810043f */
        /* <DEDUP_REMOVED lines=10> */
[----:B------:R-:W0:Y:S08]  /*5ef0*/  MUFU.EX2 R74, R74 ;  /* 0x0000004a004a7308 */ /* 0x000e300000000800 */
[----:B------:R-:W3:Y:S08]  /*5f00*/  MUFU.EX2 R75, R75 ;  /* 0x0000004b004b7308 */ /* 0x000ef00000000800 */
[----:B------:R-:W4:Y:S08]  /*5f10*/  MUFU.EX2 R77, R77 ;  /* 0x0000004d004d7308 */ /* 0x000f300000000800 */
[----:B------:R1:W5:Y:S08]  /*5f20*/  MUFU.EX2 R6, R7 ;  /* 0x0000000700067308 */ /* 0x0003700000000800 */
[----:B------:R-:W5:Y:S01]  /*5f30*/  MUFU.EX2 R78, R78 ;  /* 0x0000004e004e7308 */ /* 0x000f620000000800 */
[----:B-1----:R-:W-:-:S01]  /*5f40*/  FADD.FTZ R7, R73, R76 ;  /* 0x0000004c49077221 */ /* 0x002fc20000010000 */
[----:B--2---:R-:W-:-:S03]  /*5f50*/  FADD.FTZ R76, R72, R5 ;  /* 0x00000005484c7221 */ /* 0x004fc60000010000 */
[----:B0-----:R-:W-:Y:S01]  /*5f60*/  FADD.FTZ R80, R74, R7 ;  /* 0x000000074a507221 */ /* 0x001fe20000010000 */
[----:B---3--:R-:W-:-:S02]  /*5f70*/  FADD.FTZ R5, R75, R76 ;  /* 0x0000004c4b057221 */ /* 0x008fc40000010000 */
[----:B------:R-:W0:Y:S01]  /*5f80*/  MUFU.EX2 R79, R79 ;  /* 0x0000004f004f7308 */ /* 0x000e220000000800 */
[----:B----4-:R-:W-:-:S01]  /*5f90*/  FADD.FTZ R7, R77, R80 ;  /* 0x000000504d077221 */ /* 0x010fc20000010000 */
[----:B-----5:R-:W-:-:S03]  /*5fa0*/  FADD.FTZ R76, R6, R5 ;  /* 0x00000005064c7221 */ /* 0x020fc60000010000 */
[----:B------:R-:W-:Y:S01]  /*5fb0*/  FADD.FTZ R7, R78, R7 ;  /* 0x000000074e077221 */ /* 0x000fe20000010000 */
[----:B0-----:R-:W-:-:S01]  /*5fc0*/  FADD.FTZ R5, R79, R76 ;  /* 0x0000004c4f057221 */ /* 0x001fc20000010000 */
[----:B------:R-:W-:Y:S06]  /*5fd0*/  @!P0 BRA `(.L_x_8612) ;  /* 0x0000000000048947 */ /* 0x000fec0003800000 */
[----:B------:R-:W-:Y:S01]  /*5fe0*/  BPT.TRAP 0x1 ;  /* 0x000000040000795c */ /* 0x000fe20000300000 */
.L_x_8612:
[----:B------:R-:W-:Y:S01]  /*5ff0*/  R2UR UR7, R3 ;  /* 0x00000000030772ca */ /* 0x000fe200000e0000 */
[----:B------:R-:W-:Y:S01]  /*6000*/  UIADD3 UR6, UR11, 0x19c60, URZ ;  /* 0x00019c600b067890 */ /* 0x000fe2000fffe03f */
[----:B------:R-:W-:Y:S01]  /*6010*/  ISETP.LT.AND P1, PT, RZ, UR46, PT ;  /* 0x0000002eff007c0c */ /* 0x000fe2000bf21270 */
        /* <DEDUP_REMOVED lines=8> */
[-C--:B------:R-:W-:Y:S01]  /*60a0*/  FMUL.FTZ R92, R92, R8.reuse ;  /* 0x000000085c5c7220 */ /* 0x080fe20000410000 */
[----:B------:R-:W-:Y:S01]  /*60b0*/  F2FP.SATFINITE.E4M3.F32.PACK_AB_MERGE_C R35, R36, R35, RZ ;  /* 0x000000232423723e */ /* 0x000fe200048070ff */
[----:B------:R-:W-:Y:S01]  /*60c0*/  UPRMT UR6, UR7, 0x654, UR6 ;  /* 0x0000065407067896 */ /* 0x000fe20008000006 */
[----:B------:R-:W-:Y:S01]  /*60d0*/  F2FP.SATFINITE.E4M3.F32.PACK_AB_MERGE_C R37, R38, R37, RZ ;  /* 0x000000252625723e */ /* 0x000fe200048070ff */
[----:B------:R-:W-:Y:S01]  /*60e0*/  UIADD3 UR7, UR46, -0x1, URZ ;  /* 0xffffffff2e077890 */ /* 0x000fe2000fffe03f */
        /* <DEDUP_REMOVED lines=8> */
[----:B------:R-:W-:Y:S01]  /*6170*/  F2FP.SATFINITE.E4M3.F32.PACK_AB_MERGE_C R59, R60, R59, RZ ;  /* 0x0000003b3c3b723e */ /* 0x000fe200048070ff */
[----:B------:R-:W-:Y:S01]  /*6180*/  UMOV UR46, UR7 ;  /* 0x00000007002e7c82 */ /* 0x000fe20008000000 */
        /* <DEDUP_REMOVED lines=66> */
.L_x_8603:
[----:B------:R-:W-:Y:S06]  /*65b0*/  BAR.ARV 0x8, 0x200 ;  /* 0x0208000000007b1d */ /* 0x000fec0000002000 */
[----:B------:R-:W-:Y:S05]  /*65c0*/  @!P0 BRA `(.L_x_8614) ;  /* 0x0000000000048947 */ /* 0x000fea0003800000 */
[----:B------:R-:W-:Y:S01]  /*65d0*/  BPT.TRAP 0x1 ;  /* 0x000000040000795c */ /* 0x000fe20000300000 */
.L_x_8614:
[----:B------:R-:W-:Y:S02]  /*65e0*/  IMAD.U32 R0, RZ, RZ, UR37 ;  /* 0x00000025ff007e24 */ /* 0x000fe4000f8e00ff */
[----:B------:R-:W-:-:S03]  /*65f0*/  IMAD.U32 R15, RZ, RZ, UR36 ;  /* 0x00000024ff0f7e24 */ /* 0x000fc6000f8e00ff */
[----:B------:R-:W-:Y:S01]  /*6600*/  SHF.L.U32 R0, R0, 0x1f, RZ ;  /* 0x0000001f00007819 */ /* 0x000fe200000006ff */
[----:B------:R-:W-:-:S04]  /*6610*/  IMAD R15, R15, 0x8, R2 ;  /* 0x000000080f0f7824 */ /* 0x000fc800078e0202 */
[----:B------:R0:W1:Y:S01]  /*6620*/  SYNCS.PHASECHK.TRANS64.TRYWAIT P1, [R15+URZ+0x19c50], R0 ;  /* 0x019c50000f0075a7 */ /* 0x000062000802017f */
[----:B------:R-:W-:Y:S05]  /*6630*/  @!P0 BRA `(.L_x_8615) ;  /* 0x0000000000048947 */ /* 0x000fea0003800000 */
[----:B------:R-:W-:Y:S01]  /*6640*/  BPT.TRAP 0x1 ;  /* 0x000000040000795c */ /* 0x000fe20000300000 */
.L_x_8615:
[----:B------:R-:W-:Y:S01]  /*6650*/  VIADD R2, R2, 0x3000 ;  /* 0x0000300002027836 */ /* 0x000fe20000000000 */
[----:B-1----:R-:W-:Y:S06]  /*6660*/  @P1 BRA `(.L_x_8616) ;  /* 0x0000000000081947 */ /* 0x002fec0003800000 */
[----:B------:R-:W1:Y:S02]  /*6670*/  SYNCS.PHASECHK.TRANS64.TRYWAIT P1, [R15+URZ+0x19c50], R0 ;  /* 0x019c50000f0075a7 */ /* 0x000e64000802017f */
[----:B-1----:R-:W-:Y:S05]  /*6680*/  @!P1 BRA `(.L_x_8617) ;  /* 0x0000007c00ec9947 */ /* 0x002fea0003800000 */
.L_x_8616:
[----:B------:R-:W-:Y:S05]  /*6690*/  WARPSYNC.ALL ;  /* 0x0000000000007948 */ /* 0x000fea0003800000 */
[----:B------:R-:W-:Y:S01]  /*66a0*/  ULDC.64 UR10, c[0x0][0x9a0] ;  /* 0x00026800000a7ab9 */ /* 0x000fe20000000a00 */
[----:B------:R-:W-:Y:S01]  /*66b0*/  SHF.R.U32.HI R2, RZ, 0x4, R2 ;  /* 0x00000004ff027819 */ /* 0x000fe20000011602 */
[----:B------:R-:W-:Y:S01]  /*66c0*/  UISETP.NE.U32.AND UP0, UPT, UR10, URZ, UPT ;  /* 0x0000003f0a00728c */ /* 0x000fe2000bf05070 */
[----:B------:R-:W-:Y:S01]  /*66d0*/  IMAD.U32 R9, RZ, RZ, UR36 ;  /* 0x00000024ff097e24 */ /* 0x000fe2000f8e00ff */
[----:B------:R-:W-:Y:S01]  /*66e0*/  WARPGROUP.ARRIVE ;  /* 0x00000000000079c5 */ /* 0x000fe20000000000 */
[----:B------:R-:W-:Y:S01]  /*66f0*/  LOP3.LUT R2, R2, 0x3fff, RZ, 0xc0, !PT ;  /* 0x00003fff02027812 */ /* 0x000fe200078ec0ff */
[----:B------:R-:W-:Y:S01]  /*6700*/  UISETP.NE.AND.EX UP0, UPT, UR11, URZ, UPT, UP0 ;  /* 0x0000003f0b00728c */ /* 0x000fe2000bf05300 */
[----:B------:R-:W-:-:S02]  /*6710*/  IMAD.MOV.U32 R4, RZ, RZ, 0x3f800000 ;  /* 0x3f800000ff047424 */ /* 0x000fc400078e00ff */
[----:B------:R-:W-:-:S03]  /*6720*/  LOP3.LUT R2, R2, 0x10000, RZ, 0xfc, !PT ;  /* 0x0001000002027812 */ /* 0x000fc600078efcff */
[----:B------:R-:W-:Y:S02]  /*6730*/  PLOP3.LUT P1, PT, PT, PT, UP0, 0x80, 0x0 ;  /* 0x000000000000781c */ /* 0x000fe40003f2f008 */
[----:B------:R-:W-:Y:S02]  /*6740*/  IMAD R8, R9, 0x300, R2 ;  /* 0x0000030009087824 */ /* 0x000fe400078e0202 */
[----:B------:R-:W-:Y:S01]  /*6750*/  IMAD.MOV.U32 R9, RZ, RZ, 0x40000040 ;  /* 0x40000040ff097424 */ /* 0x000fe200078e00ff */
[----:B------:R-:W-:Y:S01]  /*6760*/  @UP0 ULDC.64 UR8, c[0x0][0x9c8] ;  /* 0x0002720000080ab9 */ /* 0x000fe20000000a00 */
[----:B------:R-:W-:Y:S01]  /*6770*/  @UP0 ULDC.64 UR12, c[0x0][0x9d0] ;  /* 0x00027400000c0ab9 */ /* 0x000fe20000000a00 */
[----:B------:R-:W-:Y:S02]  /*6780*/  @UP0 UIMAD UR6, UR40, UR8, URZ ;  /* 0x00000008280602a4 */ /* 0x000fe4000f8e023f */
[----:B------:R-:W-:Y:S01]  /*6790*/  @UP0 UIMAD.WIDE.U32 UR4, UR41, UR8, URZ ;  /* 0x00000008290402a5 */ /* 0x000fe2000f8e003f */
[----:B------:R-:W-:Y:S01]  /*67a0*/  R2UR UR7, R9 ;  /* 0x00000000090772ca */ /* 0x000fe200000e0000 */
[----:B------:R-:W-:-:S02]  /*67b0*/  @UP0 UIMAD UR8, UR41, UR9, UR6 ;  /* 0x00000009290802a4 */ /* 0x000fc4000f8e0206 */
[----:B------:R-:W-:Y:S01]  /*67c0*/  @UP0 USHF.R.S32.HI UR9, URZ, 0x1f, UR43 ;  /* 0x0000001f3f090899 */ /* 0x000fe2000801142b */
[----:B------:R-:W-:Y:S01]  /*67d0*/  R2UR UR6, R8 ;  /* 0x00000000080672ca */ /* 0x000fe200000e0000 */
[----:B------:R-:W-:Y:S02]  /*67e0*/  @UP0 UIADD3 UR5, UR5, UR8, URZ ;  /* 0x0000000805050290 */ /* 0x000fe4000fffe03f */
[----:B------:R-:W-:Y:S02]  /*67f0*/  @UP0 UIMAD UR8, UR9, UR12, URZ ;  /* 0x0000000c090802a4 */ /* 0x000fe4000f8e023f */
[----:B------:R-:W-:Y:S02]  /*6800*/  @UP0 UIMAD.WIDE.U32 UR4, UR43, UR12, UR4 ;  /* 0x0000000c2b0402a5 */ /* 0x000fe4000f8e0004 */
[----:B------:R-:W-:-:S04]  /*6810*/  @UP0 UIMAD UR8, UR43, UR13, UR8 ;  /* 0x0000000d2b0802a4 */ /* 0x000fc8000f8e0208 */
[----:B------:R-:W-:-:S09]  /*6820*/  @UP0 UIADD3 UR5, UR5, UR8, URZ ;  /* 0x0000000805050290 */ /* 0x000fd2000fffe03f */
[----:B------:R-:W-:Y:S01]  /*6830*/  QGMMA.64x96x32.F32.E4M3.E4M3 R88, R148, gdesc[UR4], R88, gsb0 ;  /* 0x0160000494587df3 */ /* 0x000fe20008000858 */
[----:B------:R-:W-:-:S04]  /*6840*/  @UP0 ULEA UR6, UP1, UR4, UR10, 0x2 ;  /* 0x0000000a04060291 */ /* 0x000fc8000f82103f */
[----:B------:R-:W-:-:S03]  /*6850*/  @UP0 ULEA.HI.X UR5, UR4, UR11, UR5, 0x2, UP1 ;  /* 0x0000000b04050291 */ /* 0x000fc600088f1405 */
[----:B------:R-:W-:Y:S02]  /*6860*/  @UP0 UMOV UR4, UR6 ;  /* 0x0000000600040c82 */ /* 0x000fe40008000000 */
[----:B------:R-:W-:Y:S02]  /*6870*/  IMAD.U32 R12, RZ, RZ, UR4 ;  /* 0x00000004ff0c7e24 */ /* 0x000fe4000f8e00ff */
[----:B------:R-:W-:-:S05]  /*6880*/  IMAD.U32 R13, RZ, RZ, UR5 ;  /* 0x00000005ff0d7e24 */ /* 0x000fca000f8e00ff */
[----:B------:R2:W3:Y:S01]  /*6890*/  @P1 LDG.E R4, desc[UR52][R12.64] ;  /* 0x000000340c041981 */ /* 0x0004e2000c1e1900 */
[----:B------:R-:W-:Y:S02]  /*68a0*/  VIADD R10, R8, 0x2 ;  /* 0x00000002080a7836 */ /* 0x000fe40000000000 */
[----:B------:R-:W-:-:S03]  /*68b0*/  IMAD.MOV.U32 R11, RZ, RZ, 0x40000040 ;  /* 0x40000040ff0b7424 */ /* 0x000fc600078e00ff */
[----:B------:R-:W-:Y:S02]  /*68c0*/  R2UR UR6, R10 ;  /* 0x000000000a0672ca */ /* 0x000fe400000e0000 */
[----:B------:R-:W-:Y:S01]  /*68d0*/  R2UR UR7, R11 ;  /* 0x000000000b0772ca */ /* 0x000fe200000e0000 */
[----:B------:R-:W-:Y:S02]  /*68e0*/  VIADD R10, R8, 0x4 ;  /* 0x00000004080a7836 */ /* 0x000fe40000000000 */
[----:B------:R-:W-:Y:S01]  /*68f0*/  IMAD.MOV.U32 R11, RZ, RZ, 0x40000040 ;  /* 0x40000040ff0b7424 */ /* 0x000fe200078e00ff */
[----:B------:R-:W-:Y:S02]  /*6900*/  WARPGROUP.DEPBAR.LE gsb0, 0x0 ;  /* 0x00008000000079c5 */ /* 0x000fe40000010000 */
[----:B------:R-:W-:-:S07]  /*6910*/  WARPGROUP.ARRIVE ;  /* 0x00000000000079c5 */ /* 0x000fce0000000000 */
[----:B------:R-:W-:Y:S01]  /*6920*/  QGMMA.64x96x32.F32.E4M3.E4M3 R88, R136, gdesc[UR4], R88, gsb0 ;  /* 0x0160000488587df3 */ /* 0x000fe20008000858 */
[----:B------:R-:W-:Y:S02]  /*6930*/  R2UR UR6, R10 ;  /* 0x000000000a0672ca */ /* 0x000fe400000e0000 */
[----:B------:R-:W-:Y:S01]  /*6940*/  R2UR UR7, R11 ;  /* 0x000000000b0772ca */ /* 0x000fe200000e0000 */
[----:B------:R-:W-:Y:S01]  /*6950*/  VIADD R8, R8, 0x6 ;  /* 0x0000000608087836 */ /* 0x000fe20000000000 */
[----:B01----:R-:W0:Y:S01]  /*6960*/  SHFL.BFLY PT, R0, R7, 0x2, 0x1f ;  /* 0x0c401f0007007f89 */ /* 0x003e2200000e0000 */
[----:B------:R-:W-:-:S03]  /*6970*/  IMAD.MOV.U32 R9, RZ, RZ, 0x40000040 ;  /* 0x40000040ff097424 */ /* 0x000fc600078e00ff */
[----:B------:R-:W1:Y:S01]  /*6980*/  SHFL.BFLY PT, R2, R5, 0x2, 0x1f ;  /* 0x0c401f0005027f89 */ /* 0x000e6200000e0000 */
[----:B------:R-:W-:Y:S02]  /*6990*/  WARPGROUP.DEPBAR.LE gsb0, 0x0 ;  /* 0x00008000000079c5 */ /* 0x000fe40000010000 */
[----:B------:R-:W-:-:S06]  /*69a0*/  WARPGROUP.ARRIVE ;  /* 0x00000000000079c5 */ /* 0x000fcc0000000000 */
[----:B------:R-:W-:Y:S01]  /*69b0*/  QGMMA.64x96x32.F32.E4M3.E4M3 R88, R140, gdesc[UR4], R88, gsb0 ;  /* 0x016000048c587df3 */ /* 0x000fe20008000858 */
[----:B------:R-:W-:Y:S02]  /*69c0*/  R2UR UR6, R8 ;  /* 0x00000000080672ca */ /* 0x000fe400000e0000 */
[----:B------:R-:W-:Y:S01]  /*69d0*/  R2UR UR7, R9 ;  /* 0x00000000090772ca */ /* 0x000fe200000e0000 */
        /* <DEDUP_REMOVED lines=20> */
[----:B------:R-:W4:Y:S01]  /*6b20*/  @P1 MUFU.RCP R9, R11 ;  /* 0x0000000b00091308 */ /* 0x000f220000001000 */
[----:B--2---:R-:W-:-:S02]  /*6b30*/  IMAD.U32 R12, RZ, RZ, UR17 ;  /* 0x00000011ff0c7e24 */ /* 0x004fc4000f8e00ff */
        /* <DEDUP_REMOVED lines=10> */
[----:B----4-:R-:W-:Y:S01]  /*6be0*/  FMUL.FTZ R9, R9, R4 ;  /* 0x0000000409097220 */ /* 0x010fe20000410000 */
[----:B------:R-:W-:-:S02]  /*6bf0*/  WARPGROUP.DEPBAR.LE gsb0, 0x0 ;  /* 0x00008000000079c5 */ /* 0x000fc40000010000 */
[----:B------:R-:W-:Y:S05]  /*6c00*/  @!P0 BRA `(.L_x_8618) ;  /* 0x0000000000048947 */ /* 0x000fea0003800000 */
[----:B------:R-:W-:Y:S01]  /*6c10*/  BPT.TRAP 0x1 ;  /* 0x000000040000795c */ /* 0x000fe20000300000 */
.L_x_8618:
        /* <DEDUP_REMOVED lines=58> */
.L_x_8596:
        /* <DEDUP_REMOVED lines=36> */
[----:B------:R-:W-:-:S02]  /*7200*/  SEL R34, R26, R21, P0 ;  /* 0x000000151a227207 */ /* 0x000fc40000000000 */
[----:B------:R-:W-:Y:S02]  /*7210*/  SEL R27, R21, R26, P0 ;  /* 0x0000001a151b7207 */ /* 0x000fe40000000000 */
[----:B------:R-:W-:Y:S02]  /*7220*/  SEL R26, R12, R7, P0 ;  /* 0x000000070c1a7207 */ /* 0x000fe40000000000 */
[----:B------:R-:W-:Y:S02]  /*7230*/  SEL R33, R7, R12, P0 ;  /* 0x0000000c07217207 */ /* 0x000fe40000000000 */
        /* <DEDUP_REMOVED lines=10> */
[----:B------:R-:W-:Y:S02]  /*72e0*/  F2FP.BF16.F32.PACK_AB R24, R24, R25 ;  /* 0x000000191818723e */ /* 0x000fe400000010ff */
[----:B------:R-:W-:Y:S01]  /*72f0*/  LOP3.LUT R6, R41, 0x180, RZ, 0xc0, !PT ;  /* 0x0000018029067812 */ /* 0x000fe200078ec0ff */
[----:B------:R-:W-:Y:S01]  /*7300*/  IMAD.X R25, RZ, RZ, R13, P5 ;  /* 0x000000ffff197224 */ /* 0x000fe200028e060d */
[----:B------:R-:W-:Y:S02]  /*7310*/  F2FP.BF16.F32.PACK_AB R15, R14, R15 ;  /* 0x0000000f0e0f723e */ /* 0x000fe400000010ff */
[----:B------:R-:W-:Y:S02]  /*7320*/  SEL R46, R44, R37, P0 ;  /* 0x000000252c2e7207 */ /* 0x000fe40000000000 */
[----:B------:R-:W-:Y:S02]  /*7330*/  SEL R37, R37, R44, P0 ;  /* 0x0000002c25257207 */ /* 0x000fe40000000000 */
[----:B------:R-:W-:-:S02]  /*7340*/  SHF.R.U64 R6, R6, 0x3, RZ ;  /* 0x0000000306067819 */ /* 0x000fc400000012ff */
[----:B------:R-:W-:Y:S02]  /*7350*/  SEL R44, R32, R29, P0 ;  /* 0x0000001d202c7207 */ /* 0x000fe40000000000 */
[----:B------:R-:W-:Y:S02]  /*7360*/  IADD3 R45, P4, R12, 0x3000, RZ ;  /* 0x000030000c2d7810 */ /* 0x000fe40007f9e0ff */
[----:B------:R-:W-:Y:S02]  /*7370*/  SEL R29, R29, R32, P0 ;  /* 0x000000201d1d7207 */ /* 0x000fe40000000000 */
[----:B------:R-:W-:Y:S01]  /*7380*/  SEL R32, R24, R15, P0 ;  /* 0x0000000f18207207 */ /* 0x000fe20000000000 */
[----:B------:R-:W-:Y:S01]  /*7390*/  IMAD.X R21, RZ, RZ, R13, P4 ;  /* 0x000000ffff157224 */ /* 0x000fe200020e060d */
[----:B------:R-:W-:Y:S02]  /*73a0*/  SEL R35, R15, R24, P0 ;  /* 0x000000180f237207 */ /* 0x000fe40000000000 */
[----:B------:R-:W-:-:S02]  /*73b0*/  LOP3.LUT R24, R6, R41, RZ, 0x3c, !PT ;  /* 0x0000002906187212 */ /* 0x000fc400078e3cff */
[----:B------:R-:W-:Y:S02]  /*73c0*/  LOP3.LUT R6, R45, 0x180, RZ, 0xc0, !PT ;  /* 0x000001802d067812 */ /* 0x000fe400078ec0ff */
[----:B------:R-:W-:Y:S02]  /*73d0*/  LOP3.LUT R7, R12, 0x180, RZ, 0xc0, !PT ;  /* 0x000001800c077812 */ /* 0x000fe400078ec0ff */
[----:B------:R-:W-:Y:S02]  /*73e0*/  SHF.R.U64 R6, R6, 0x3, RZ ;  /* 0x0000000306067819 */ /* 0x000fe400000012ff */
[----:B------:R-:W-:Y:S02]  /*73f0*/  F2FP.BF16.F32.PACK_AB R10, R10, R11 ;  /* 0x0000000b0a0a723e */ /* 0x000fe400000010ff */
[----:B------:R-:W-:Y:S02]  /*7400*/  F2FP.BF16.F32.PACK_AB R52, R52, R53 ;  /* 0x000000353434723e */ /* 0x000fe400000010ff */
[----:B------:R-:W-:-:S02]  /*7410*/  F2FP.BF16.F32.PACK_AB R49, R48, R49 ;  /* 0x000000313031723e */ /* 0x000fc400000010ff */
[----:B------:R-:W-:Y:S02]  /*7420*/  F2FP.BF16.F32.PACK_AB R62, R62, R63 ;  /* 0x0000003f3e3e723e */ /* 0x000fe400000010ff */
[----:B------:R-:W-:Y:S02]  /*7430*/  F2FP.BF16.F32.PACK_AB R59, R58, R59 ;  /* 0x0000003b3a3b723e */ /* 0x000fe400000010ff */
[C---:B------:R-:W-:Y:S02]  /*7440*/  IADD3 R47, P3, R12.reuse, 0x3020, RZ ;  /* 0x000030200c2f7810 */ /* 0x040fe40007f7e0ff */
[----:B------:R-:W-:Y:S02]  /*7450*/  IADD3 R53, P2, R12, 0x6000, RZ ;  /* 0x000060000c357810 */ /* 0x000fe40007f5e0ff */
[----:B------:R-:W-:Y:S01]  /*7460*/  F2FP.BF16.F32.PACK_AB R60, R60, R61 ;  /* 0x0000003d3c3c723e */ /* 0x000fe200000010ff */
[--C-:B------:R-:W-:Y:S01]  /*7470*/  IMAD.X R15, RZ, RZ, R13.reuse, P3 ;  /* 0x000000ffff0f7224 */ /* 0x100fe200018e060d */
[----:B------:R-:W-:Y:S01]  /*7480*/  F2FP.BF16.F32.PACK_AB R57, R56, R57 ;  /* 0x000000393839723e */ /* 0x000fe200000010ff */
[----:B------:R-:W-:Y:S01]  /*7490*/  IMAD.X R11, RZ, RZ, R13, P2 ;  /* 0x000000ffff0b7224 */ /* 0x000fe200010e060d */
[----:B------:R-:W-:-:S02]  /*74a0*/  F2FP.BF16.F32.PACK_AB R54, R54, R55 ;  /* 0x000000373636723e */ /* 0x000fc400000010ff */
[----:B------:R-:W-:Y:S02]  /*74b0*/  F2FP.BF16.F32.PACK_AB R51, R50, R51 ;  /* 0x000000333233723e */ /* 0x000fe400000010ff */
[----:B------:R-:W-:Y:S02]  /*74c0*/  SHF.R.U64 R7, R7, 0x3, RZ ;  /* 0x0000000307077819 */ /* 0x000fe400000012ff */
[----:B------:R-:W-:Y:S02]  /*74d0*/  LOP3.LUT R20, R6, R45, RZ, 0x3c, !PT ;  /* 0x0000002d06147212 */ /* 0x000fe400078e3cff */
[----:B------:R-:W-:Y:S02]  /*74e0*/  SEL R50, R10, R135, P0 ;  /* 0x000000870a327207 */ /* 0x000fe40000000000 */
[----:B------:R-:W-:Y:S02]  /*74f0*/  IADD3 R48, P1, R12, 0x6020, RZ ;  /* 0x000060200c307810 */ /* 0x000fe40007f3e0ff */
[----:B------:R-:W-:-:S02]  /*7500*/  SEL R42, R52, R49, P0 ;  /* 0x00000031342a7207 */ /* 0x000fc40000000000 */
[----:B------:R-:W-:Y:S02]  /*7510*/  SEL R135, R135, R10, P0 ;  /* 0x0000000a87877207 */ /* 0x000fe40000000000 */
[----:B------:R-:W-:Y:S02]  /*7520*/  SEL R8, R62, R59, P0 ;  /* 0x0000003b3e087207 */ /* 0x000fe40000000000 */
[----:B------:R-:W-:Y:S02]  /*7530*/  SEL R49, R49, R52, P0 ;  /* 0x0000003431317207 */ /* 0x000fe40000000000 */
[----:B------:R-:W-:Y:S02]  /*7540*/  LOP3.LUT R10, R47, 0x180, RZ, 0xc0, !PT ;  /* 0x000001802f0a7812 */ /* 0x000fe400078ec0ff */
[----:B------:R-:W-:Y:S02]  /*7550*/  LOP3.LUT R38, R53, 0x180, RZ, 0xc0, !PT ;  /* 0x0000018035267812 */ /* 0x000fe400078ec0ff */
[----:B------:R-:W-:-:S02]  /*7560*/  SEL R59, R59, R62, P0 ;  /* 0x0000003e3b3b7207 */ /* 0x000fc40000000000 */
[----:B------:R-:W-:Y:S02]  /*7570*/  SEL R28, R54, R51, P0 ;  /* 0x00000033361c7207 */ /* 0x000fe40000000000 */
[----:B------:R-:W-:Y:S02]  /*7580*/  SEL R40, R60, R57, P0 ;  /* 0x000000393c287207 */ /* 0x000fe40000000000 */
[----:B------:R-:W-:Y:S01]  /*7590*/  LOP3.LUT R12, R7, R12, RZ, 0x3c, !PT ;  /* 0x0000000c070c7212 */ /* 0x000fe200078e3cff */
[----:B------:R-:W-:Y:S01]  /*75a0*/  IMAD.X R7, RZ, RZ, R13, P1 ;  /* 0x000000ffff077224 */ /* 0x000fe200008e060d */
[----:B------:R-:W-:Y:S02]  /*75b0*/  MOV R52, R20 ;  /* 0x0000001400347202 */ /* 0x000fe40000000f00 */
[----:B------:R-:W-:Y:S02]  /*75c0*/  SEL R51, R51, R54, P0 ;  /* 0x0000003633337207 */ /* 0x000fe40000000000 */
[----:B------:R-:W-:-:S02]  /*75d0*/  SEL R57, R57, R60, P0 ;  /* 0x0000003c39397207 */ /* 0x000fc40000000000 */
[----:B------:R-:W-:Y:S02]  /*75e0*/  LOP3.LUT R41, R48, 0x180, RZ, 0xc0, !PT ;  /* 0x0000018030297812 */ /* 0x000fe400078ec0ff */
[----:B------:R-:W-:Y:S02]  /*75f0*/  SHF.R.U64 R10, R10, 0x3, RZ ;  /* 0x000000030a0a7819 */ /* 0x000fe400000012ff */
[----:B------:R-:W-:Y:S02]  /*7600*/  SHF.R.U64 R38, R38, 0x3, RZ ;  /* 0x0000000326267819 */ /* 0x000fe400000012ff */
[----:B------:R-:W-:Y:S02]  /*7610*/  SHF.R.U64 R41, R41, 0x3, RZ ;  /* 0x0000000329297819 */ /* 0x000fe400000012ff */
[----:B------:R-:W-:Y:S02]  /*7620*/  MOV R54, R12 ;  /* 0x0000000c00367202 */ /* 0x000fe40000000f00 */
[----:B------:R-:W-:-:S02]  /*7630*/  LOP3.LUT R14, R10, R47, RZ, 0x3c, !PT ;  /* 0x0000002f0a0e7212 */ /* 0x000fc400078e3cff */
[----:B------:R-:W-:Y:S02]  /*7640*/  LOP3.LUT R10, R38, R53, RZ, 0x3c, !PT ;  /* 0x00000035260a7212 */ /* 0x000fe400078e3cff */
[----:B------:R-:W-:Y:S02]  /*7650*/  LOP3.LUT R6, R41, R48, RZ, 0x3c, !PT ;  /* 0x0000003029067212 */ /* 0x000fe400078e3cff */
[----:B------:R-:W-:Y:S02]  /*7660*/  MOV R45, R10 ;  /* 0x0000000a002d7202 */ /* 0x000fe40000000f00 */
[----:B------:R-:W-:Y:S02]  /*7670*/  MOV R53, R24 ;  /* 0x0000001800357202 */ /* 0x000fe40000000f00 */
[----:B------:R-:W-:Y:S02]  /*7680*/  MOV R47, R14 ;  /* 0x0000000e002f7202 */ /* 0x000fe40000000f00 */
[----:B------:R-:W-:-:S02]  /*7690*/  PLOP3.LUT P2, PT, PT, PT, UP0, 0x80, 0x0 ;  /* 0x000000000000781c */ /* 0x000fc40003f4f008 */
[----:B--2---:R-:W-:Y:S01]  /*76a0*/  LOP3.LUT R20, R9, 0x2, RZ, 0x3c, !PT ;  /* 0x0000000209147812 */ /* 0x004fe200078e3cff */
[----:B------:R-:W-:Y:S04]  /*76b0*/  SHFL.IDX PT, R12, R8, R9, 0x1c1f ;  /* 0x001c1f09080c7589 */ /* 0x000fe800000e0000 */
[----:B------:R-:W0:Y:S04]  /*76c0*/  SHFL.IDX PT, R59, R59, R20, 0x1c1f ;  /* 0x001c1f143b3b7589 */ /* 0x000e2800000e0000 */
[----:B------:R-:W-:Y:S04]  /*76d0*/  SHFL.IDX PT, R28, R28, R9, 0x1c1f ;  /* 0x001c1f091c1c7589 */ /* 0x000fe800000e0000 */
[----:B------:R-:W-:Y:S04]  /*76e0*/  SHFL.IDX PT, R40, R40, R9, 0x1c1f ;  /* 0x001c1f0928287589 */ /* 0x000fe800000e0000 */
[----:B------:R-:W1:Y:S04]  /*76f0*/  SHFL.IDX PT, R51, R51, R20, 0x1c1f ;  /* 0x001c1f1433337589 */ /* 0x000e6800000e0000 */
[----:B------:R-:W2:Y:S04]  /*7700*/  SHFL.IDX PT, R57, R57, R20, 0x1c1f ;  /* 0x001c1f1439397589 */ /* 0x000ea800000e0000 */
[----:B------:R-:W-:Y:S04]  /*7710*/  SHFL.IDX PT, R30, R30, R9, 0x1c1f ;  /* 0x001c1f091e1e7589 */ /* 0x000fe800000e0000 */
[----:B------:R-:W-:Y:S01]  /*7720*/  SHFL.IDX PT, R34, R34, R9, 0x1c1f ;  /* 0x001c1f0922227589 */ /* 0x000fe200000e0000 */
[----:B0-----:R-:W-:-:S02]  /*7730*/  SEL R8, R12, R59, P0 ;  /* 0x0000003b0c087207 */ /* 0x001fc40000000000 */
[----:B------:R-:W-:Y:S01]  /*7740*/  SEL R10, R59, R12, P0 ;  /* 0x0000000c3b0a7207 */ /* 0x000fe20000000000 */
[----:B------:R-:W0:Y:S04]  /*7750*/  SHFL.IDX PT, R39, R39, R20, 0x1c1f ;  /* 0x001c1f1427277589 */ /* 0x000e2800000e0000 */
[----:B------:R-:W-:Y:S04]  /*7760*/  SHFL.IDX PT, R27, R27, R20, 0x1c1f ;  /* 0x001c1f141b1b7589 */ /* 0x000fe800000e0000 */
[----:B------:R-:W-:Y:S01]  /*7770*/  SHFL.IDX PT, R42, R42, R9, 0x1c1f ;  /* 0x001c1f092a2a7589 */ /* 0x000fe200000e0000 */
[----:B-1----:R-:W-:-:S02]  /*7780*/  SEL R12, R28, R51, P0 ;  /* 0x000000331c0c7207 */ /* 0x002fc40000000000 */
[----:B------:R-:W-:Y:S01]  /*7790*/  SEL R14, R51, R28, P0 ;  /* 0x0000001c330e7207 */ /* 0x000fe20000000000 */
[----:B------:R-:W1:Y:S01]  /*77a0*/  SHFL.IDX PT, R49, R49, R20, 0x1c1f ;  /* 0x001c1f1431317589 */ /* 0x000e6200000e0000 */
[----:B--2---:R-:W-:-:S03]  /*77b0*/  SEL R11, R57, R40, P0 ;  /* 0x00000028390b7207 */ /* 0x004fc60000000000 */
[----:B------:R-:W-:Y:S04]  /*77c0*/  SHFL.IDX PT, R36, R36, R9, 0x1c1f ;  /* 0x001c1f0924247589 */ /* 0x000fe800000e0000 */
[----:B------:R-:W2:Y:S04]  /*77d0*/  SHFL.IDX PT, R31, R31, R20, 0x1c1f ;  /* 0x001c1f141f1f7589 */ /* 0x000ea800000e0000 */
[----:B------:R3:W-:Y:S01]  /*77e0*/  SHFL.IDX PT, R38, R26, R9, 0x1c1f ;  /* 0x001c1f091a267589 */ /* 0x0007e200000e0000 */
[----:B0-----:R-:W-:-:S03]  /*77f0*/  SEL R24, R30, R39, P0 ;  /* 0x000000271e187207 */ /* 0x001fc60000000000 */
[----:B------:R-:W-:Y:S04]  /*7800*/  SHFL.IDX PT, R46, R46, R9, 0x1c1f ;  /* 0x001c1f092e2e7589 */ /* 0x000fe800000e0000 */
[----:B------:R-:W0:Y:S01]  /*7810*/  SHFL.IDX PT, R33, R33, R20, 0x1c1f ;  /* 0x001c1f1421217589 */ /* 0x000e2200000e0000 */
[----:B---3--:R-:W-:-:S03]  /*7820*/  SEL R26, R39, R30, P0 ;  /* 0x0000001e271a7207 */ /* 0x008fc60000000000 */
[----:B------:R-:W3:Y:S01]  /*7830*/  SHFL.IDX PT, R37, R37, R20, 0x1c1f ;  /* 0x001c1f1425257589 */ /* 0x000ee200000e0000 */
[----:B-1----:R-:W-:Y:S02]  /*7840*/  SEL R13, R42, R49, P0 ;  /* 0x000000312a0d7207 */ /* 0x002fe40000000000 */
[----:B------:R-:W-:Y:S01]  /*7850*/  SEL R15, R49, R42, P0 ;  /* 0x0000002a310f7207 */ /* 0x000fe20000000000 */
[----:B------:R-:W-:Y:S04]  /*7860*/  SHFL.IDX PT, R44, R44, R9, 0x1c1f ;  /* 0x001c1f092c2c7589 */ /* 0x000fe800000e0000 */
[----:B------:R-:W1:Y:S01]  /*7870*/  SHFL.IDX PT, R21, R29, R20, 0x1c1f ;  /* 0x001c1f141d157589 */ /* 0x000e6200000e0000 */
[----:B--2---:R-:W-:Y:S02]  /*7880*/  SEL R28, R36, R31, P0 ;  /* 0x0000001f241c7207 */ /* 0x004fe40000000000 */
[----:B------:R-:W-:Y:S01]  /*7890*/  SEL R30, R31, R36, P0 ;  /* 0x000000241f1e7207 */ /* 0x000fe20000000000 */
[----:B------:R2:W-:Y:S04]  /*78a0*/  SHFL.IDX PT, R41, R32, R9, 0x1c1f ;  /* 0x001c1f0920297589 */ /* 0x0005e800000e0000 */
[----:B------:R-:W4:Y:S04]  /*78b0*/  SHFL.IDX PT, R48, R35, R20, 0x1c1f ;  /* 0x001c1f1423307589 */ /* 0x000f2800000e0000 */
[----:B------:R1:W-:Y:S01]  /*78c0*/  SHFL.IDX PT, R50, R50, R9, 0x1c1f ;  /* 0x001c1f0932327589 */ /* 0x0003e200000e0000 */
[----:B0-----:R-:W-:-:S02]  /*78d0*/  SEL R36, R38, R33, P0 ;  /* 0x0000002126247207 */ /* 0x001fc40000000000 */
[----:B--2---:R-:W-:Y:S01]  /*78e0*/  SEL R32, R34, R27, P0 ;  /* 0x0000001b22207207 */ /* 0x004fe20000000000 */
[----:B------:R-:W0:Y:S01]  /*78f0*/  SHFL.IDX PT, R135, R135, R20, 0x1c1f ;  /* 0x001c1f1487877589 */ /* 0x000e2200000e0000 */
[----:B------:R-:W-:Y:S02]  /*7900*/  SEL R34, R27, R34, P0 ;  /* 0x000000221b227207 */ /* 0x000fe40000000000 */
[----:B---3--:R-:W-:Y:S02]  /*7910*/  SEL R25, R46, R37, P0 ;  /* 0x000000252e197207 */ /* 0x008fe40000000000 */
[----:B------:R-:W-:Y:S02]  /*7920*/  SEL R27, R37, R46, P0 ;  /* 0x0000002e251b7207 */ /* 0x000fe40000000000 */
[----:B-1----:R-:W-:Y:S01]  /*7930*/  SEL R9, R40, R57, P0 ;  /* 0x0000003928097207 */ /* 0x002fe20000000000 */
[----:B------:R-:W-:Y:S01]  /*7940*/  BAR.SYNC.DEFER_BLOCKING 0x1, 0x180 ;  /* 0x0046000000007b1d */ /* 0x000fe20000010000 */
[----:B------:R-:W-:-:S02]  /*7950*/  SEL R38, R33, R38, P0 ;  /* 0x0000002621267207 */ /* 0x000fc40000000000 */
[----:B------:R-:W-:Y:S02]  /*7960*/  SEL R29, R44, R21, P0 ;  /* 0x000000152c1d7207 */ /* 0x000fe40000000000 */
[----:B------:R-:W-:Y:S02]  /*7970*/  SEL R31, R21, R44, P0 ;  /* 0x0000002c151f7207 */ /* 0x000fe40000000000 */
[----:B------:R-:W-:Y:S01]  /*7980*/  MOV R40, R6 ;  /* 0x0000000600287202 */ /* 0x000fe20000000f00 */
[----:B------:R-:W-:Y:S01]  /*7990*/  IMAD.U32 R6, RZ, RZ, UR6 ;  /* 0x00000006ff067e24 */ /* 0x000fe2000f8e00ff */
[----:B----4-:R-:W-:Y:S01]  /*79a0*/  SEL R33, R41, R48, P0 ;  /* 0x0000003029217207 */ /* 0x010fe20000000000 */
[----:B------:R-:W-:Y:S01]  /*79b0*/  IMAD.U32 R7, RZ, RZ, UR7 ;  /* 0x00000007ff077e24 */ /* 0x000fe2000f8e00ff */
[----:B------:R-:W-:Y:S01]  /*79c0*/  SEL R35, R48, R41, P0 ;  /* 0x0000002930237207 */ /* 0x000fe20000000000 */
[----:B------:R-:W-:Y:S01]  /*79d0*/  ULDC.64 UR6, c[0x0][0xc08] ;  /* 0x0003020000067ab9 */ /* 0x000fe20000000a00 */
[----:B------:R-:W-:Y:S01]  /*79e0*/  UMOV UR4, URZ ;  /* 0x0000003f00047c82 */ /* 0x000fe20008000000 */
[----:B0-----:R-:W-:-:S02]  /*79f0*/  SEL R37, R50, R135, P0 ;  /* 0x0000008732257207 */ /* 0x001fc40000000000 */
[----:B------:R-:W-:Y:S01]  /*7a00*/  SEL R39, R135, R50, P0 ;  /* 0x0000003287277207 */ /* 0x000fe20000000000 */
[----:B------:R0:W-:Y:S01]  /*7a10*/  STSM.16.M88.4 [R54], R8 ;  /* 0x0000000836007844 */ /* 0x0001e20000000200 */
[----:B------:R-:W-:Y:S01]  /*7a20*/  ULDC UR8, c[0x0][0xa88] ;  /* 0x0002a20000087ab9 */ /* 0x000fe20000000800 */
[----:B------:R-:W1:Y:S02]  /*7a30*/  LDC R41, c[0x0][0xbe8] ;  /* 0x0002fa00ff297b82 */ /* 0x000e640000000800 */
[----:B------:R2:W-:Y:S04]  /*7a40*/  STSM.16.M88.4 [R53], R12 ;  /* 0x0000000c35007844 */ /* 0x0005e80000000200 */
[----:B------:R3:W-:Y:S04]  /*7a50*/  STSM.16.M88.4 [R52], R24 ;  /* 0x0000001834007844 */ /* 0x0007e80000000200 */
[----:B------:R3:W-:Y:S04]  /*7a60*/  STSM.16.M88.4 [R47], R28 ;  /* 0x0000001c2f007844 */ /* 0x0007e80000000200 */
[----:B------:R3:W-:Y:S04]  /*7a70*/  STSM.16.M88.4 [R45], R32 ;  /* 0x000000202d007844 */ /* 0x0007e80000000200 */
[----:B------:R3:W-:Y:S01]  /*7a80*/  STSM.16.M88.4 [R40], R36 ;  /* 0x0000002428007844 */ /* 0x0007e20000000200 */
[----:B------:R-:W-:Y:S06]  /*7a90*/  BAR.SYNC.DEFER_BLOCKING 0x1, 0x180 ;  /* 0x0046000000007b1d */ /* 0x000fec0000010000 */
[----:B0-----:R-:W4:Y:S01]  /*7aa0*/  @P2 LDG.E R8, desc[UR52][R6.64] ;  /* 0x0000003406082981 */ /* 0x001f22000c1e1900 */
[----:B------:R-:W-:Y:S01]  /*7ab0*/  UISETP.NE.U32.AND UP1, UPT, UR6, URZ, UPT ;  /* 0x0000003f0600728c */ /* 0x000fe2000bf25070 */
[----:B-1----:R-:W-:-:S03]  /*7ac0*/  ISETP.NE.AND P1, PT, R41, 0x1, PT ;  /* 0x000000012900780c */ /* 0x002fc60003f25270 */
[----:B------:R-:W-:-:S06]  /*7ad0*/  UISETP.NE.AND.EX UP1, UPT, UR7, URZ, UPT, UP1 ;  /* 0x0000003f0700728c */ /* 0x000fcc000bf25310 */
[----:B------:R-:W-:-:S04]  /*7ae0*/  PLOP3.LUT P0, PT, PT, PT, UP1, 0x80, 0x0 ;  /* 0x000000000000781c */ /* 0x000fc80003f0f018 */
[----:B------:R-:W0:Y:S01]  /*7af0*/  @P1 LDC R10, c[0x0][0xbec] ;  /* 0x0002fb00ff0a1b82 */ /* 0x000e220000000800 */
[----:B------:R-:W-:-:S04]  /*7b00*/  @UP1 ULEA UR6, UP2, UR41, UR6, 0x2 ;  /* 0x0000000629061291 */ /* 0x000fc8000f84103f */
[----:B------:R-:W-:Y:S02]  /*7b10*/  @UP1 ULEA.HI.X UR7, UR41, UR7, UR40, 0x2, UP2 ;  /* 0x0000000729071291 */ /* 0x000fe400090f1428 */
[----:B--2---:R-:W-:Y:S01]  /*7b20*/  IMAD.U32 R14, RZ, RZ, UR6 ;  /* 0x00000006ff0e7e24 */ /* 0x004fe2000f8e00ff */
[----:B------:R-:W1:Y:S03]  /*7b30*/  @P1 LDC R12, c[0x0][0xbf0] ;  /* 0x0002fc00ff0c1b82 */ /* 0x000e660000000800 */
[----:B------:R-:W-:Y:S01]  /*7b40*/  IMAD.U32 R15, RZ, RZ, UR7 ;  /* 0x00000007ff0f7e24 */ /* 0x000fe2000f8e00ff */
[----:B----4-:R-:W-:Y:S01]  /*7b50*/  @P2 R2UR UR4, R8 ;  /* 0x00000000080422ca */ /* 0x010fe200000e0000 */
[----:B------:R-:W-:-:S06]  /*7b60*/  IMAD.U32 R8, RZ, RZ, UR8 ;  /* 0x00000008ff087e24 */ /* 0x000fcc000f8e00ff */
[----:B------:R3:W5:Y:S01]  /*7b70*/  @P0 LDG.E R8, desc[UR52][R14.64] ;  /* 0x000000340e080981 */ /* 0x000762000c1e1900 */
[----:B01----:R-:W-:Y:S07]  /*7b80*/  @P0 BRA `(.L_x_8621) ;  /* 0x0000000000100947 */ /* 0x003fee0003800000 */
[----:B------:R-:W-:Y:S05]  /*7b90*/  @!P2 BRA `(.L_x_8621) ;  /* 0x00000000000ca947 */ /* 0x000fea0003800000 */
[----:B------:R-:W2:Y:S04]  /*7ba0*/  LDG.E R9, desc[UR52][R6.64] ;  /* 0x0000003406097981 */ /* 0x000ea8000c1e1900 */
[----:B-----5:R-:W2:Y:S02]  /*7bb0*/  LDG.E R8, desc[UR52][R6.64+0x4] ;  /* 0x0000043406087981 */ /* 0x020ea4000c1e1900 */
[----:B--2---:R-:W-:-:S07]  /*7bc0*/  IMAD.IADD R8, R8, 0x1, -R9 ;  /* 0x0000000108087824 */ /* 0x004fce00078e0a09 */
.L_x_8621:
[----:B------:R-:W-:Y:S01]  /*7bd0*/  IMAD.U32 R6, RZ, RZ, UR39 ;  /* 0x00000027ff067e24 */ /* 0x000fe2000f8e00ff */
[----:B------:R-:W-:Y:S01]  /*7be0*/  USHF.R.S32.HI UR14, URZ, 0x1f, UR44 ;  /* 0x0000001f3f0e7899 */ /* 0x000fe2000801142c */
[----:B------:R-:W-:Y:S01]  /*7bf0*/  IMAD R9, R22, 0x20, R16 ;  /* 0x0000002016097824 */ /* 0x000fe200078e0210 */
[----:B------:R-:W-:Y:S01]  /*7c00*/  ULDC.64 UR12, c[0x0][0xb90] ;  /* 0x0002e400000c7ab9 */ /* 0x000fe20000000a00 */
[----:B------:R-:W-:Y:S01]  /*7c10*/  IMAD R11, R6, 0xc0, R155 ;  /* 0x000000c0060b7824 */ /* 0x000fe200078e029b */
[----:B------:R-:W-:Y:S01]  /*7c20*/  USHF.R.S32.HI UR9, URZ, 0x1f, UR4 ;  /* 0x0000001f3f097899 */ /* 0x000fe20008011404 */
[----:B------:R-:W-:Y:S01]  /*7c30*/  IMAD.WIDE R4, R9, 0x2, R4 ;  /* 0x0000000209047825 */ /* 0x000fe200078e0204 */
[----:B------:R-:W-:Y:S01]  /*7c40*/  UIMAD UR10, UR14, UR12, URZ ;  /* 0x0000000c0e0a72a4 */ /* 0x000fe2000f8e023f */
[----:B---3--:R-:W0:Y:S01]  /*7c50*/  @P1 LDC R47, c[0x0][0xbec] ;  /* 0x0002fb00ff2f1b82 */ /* 0x008e220000000800 */
[----:B------:R-:W-:Y:S01]  /*7c60*/  UMOV UR8, UR4 ;  /* 0x0000000400087c82 */ /* 0x000fe20008000000 */
[----:B------:R-:W-:Y:S01]  /*7c70*/  @P1 IMAD.HI.U32 R7, R11, R10, RZ ;  /* 0x0000000a0b071227 */ /* 0x000fe200078e00ff */
[----:B------:R-:W-:Y:S01]  /*7c80*/  USEL UR40, UR40, URZ, !UP0 ;  /* 0x0000003f28287287 */ /* 0x000fe2000c000000 */
[----:B------:R-:W-:Y:S01]  /*7c90*/  IADD3 R21, P2, R4, 0x1800, RZ ;  /* 0x0000180004157810 */ /* 0x000fe20007f5e0ff */
[----:B------:R-:W-:Y:S01]  /*7ca0*/  UIMAD.WIDE.U32 UR6, UR44, UR12, UR8 ;  /* 0x0000000c2c0672a5 */ /* 0x000fe2000f8e0008 */
[----:B------:R-:W-:Y:S01]  /*7cb0*/  IMAD.MOV.U32 R6, RZ, RZ, R11 ;  /* 0x000000ffff067224 */ /* 0x000fe200078e000b */
[----:B------:R-:W-:Y:S01]  /*7cc0*/  UIMAD UR10, UR44, UR13, UR10 ;  /* 0x0000000d2c0a72a4 */ /* 0x000fe2000f8e020a */
[----:B------:R-:W-:Y:S01]  /*7cd0*/  @P1 SHF.R.U32.HI R6, RZ, R12, R7 ;  /* 0x0000000cff061219 */ /* 0x000fe20000011607 */
[----:B------:R-:W-:Y:S01]  /*7ce0*/  USEL UR41, UR41, URZ, !UP0 ;  /* 0x0000003f29297287 */ /* 0x000fe2000c000000 */
[----:B------:R-:W-:Y:S01]  /*7cf0*/  IMAD.U32 R14, RZ, RZ, UR39 ;  /* 0x00000027ff0e7e24 */ /* 0x000fe2000f8e00ff */
[----:B------:R-:W-:Y:S01]  /*7d00*/  ULDC.64 UR12, c[0x0][0xb98] ;  /* 0x0002e600000c7ab9 */ /* 0x000fe20000000a00 */
[----:B------:R-:W-:Y:S01]  /*7d10*/  UIADD3 UR7, UR7, UR10, URZ ;  /* 0x0000000a07077290 */ /* 0x000fe2000fffe03f */
[--C-:B------:R-:W-:Y:S01]  /*7d20*/  IMAD.MOV R10, RZ, RZ, -R6.reuse ;  /* 0x000000ffff0a7224 */ /* 0x100fe200078e0a06 */
[----:B------:R-:W-:Y:S01]  /*7d30*/  UIMAD UR8, UR40, UR12, URZ ;  /* 0x0000000c280872a4 */ /* 0x000fe2000f8e023f */
[----:B------:R-:W-:Y:S01]  /*7d40*/  SHF.R.S32.HI R7, RZ, 0x1f, R6 ;  /* 0x0000001fff077819 */ /* 0x000fe20000011406 */
[----:B------:R-:W-:Y:S01]  /*7d50*/  UIMAD.WIDE.U32 UR6, UR41, UR12, UR6 ;  /* 0x0000000c290672a5 */ /* 0x000fe2000f8e0006 */
[----:B------:R-:W-:Y:S01]  /*7d60*/  IMAD R9, R41, R10, R11 ;  /* 0x0000000a29097224 */ /* 0x000fe200078e020b */
[----:B------:R-:W-:Y:S01]  /*7d70*/  UIMAD UR8, UR41, UR13, UR8 ;  /* 0x0000000d290872a4 */ /* 0x000fe2000f8e0208 */
[----:B------:R-:W-:Y:S01]  /*7d80*/  LOP3.LUT R20, R21, 0x180, RZ, 0xc0, !PT ;  /* 0x0000018015147812 */ /* 0x000fe200078ec0ff */
[----:B------:R-:W-:Y:S01]  /*7d90*/  IMAD R14, R14, 0xc0, R153 ;  /* 0x000000c00e0e7824 */ /* 0x000fe200078e0299 */
[----:B------:R-:W-:Y:S01]  /*7da0*/  IADD3 R29, P6, R4, 0x3000, RZ ;  /* 0x00003000041d7810 */ /* 0x000fe20007fde0ff */
[----:B-----5:R-:W-:Y:S01]  /*7db0*/  IMAD R45, R8, R41, RZ ;  /* 0x00000029082d7224 */ /* 0x020fe200078e02ff */
[----:B------:R-:W-:Y:S01]  /*7dc0*/  IADD3 R6, P0, R6, UR6, RZ ;  /* 0x0000000606067c10 */ /* 0x000fe2000ff1e0ff */
[----:B------:R-:W-:Y:S01]  /*7dd0*/  IMAD.U32 R12, RZ, RZ, UR8 ;  /* 0x00000008ff0c7e24 */ /* 0x000fe2000f8e00ff */
[----:B------:R-:W-:Y:S01]  /*7de0*/  SHF.R.S32.HI R10, RZ, 0x1f, R9 ;  /* 0x0000001fff0a7819 */ /* 0x000fe20000011409 */
[----:B------:R-:W-:Y:S01]  /*7df0*/  ULDC.64 UR10, c[0x0][0xaa0] ;  /* 0x0002a800000a7ab9 */ /* 0x000fe20000000a00 */
[----:B------:R-:W-:-:S02]  /*7e00*/  SHF.R.U64 R20, R20, 0x3, RZ ;  /* 0x0000000314147819 */ /* 0x000fc400000012ff */
[----:B------:R-:W-:Y:S01]  /*7e10*/  IADD3.X R7, R7, UR7, R12, P0, !PT ;  /* 0x0000000707077c10 */ /* 0x000fe200087fe40c */
[----:B------:R-:W-:Y:S01]  /*7e20*/  ULDC.64 UR6, c[0x0][0xb88] ;  /* 0x0002e20000067ab9 */ /* 0x000fe20000000a00 */
[----:B------:R-:W-:Y:S01]  /*7e30*/  LOP3.LUT R20, R20, R21, RZ, 0x3c, !PT ;  /* 0x0000001514147212 */ /* 0x000fe200078e3cff */
[----:B------:R-:W-:Y:S01]  /*7e40*/  IMAD R10, R10, UR6, RZ ;  /* 0x000000060a0a7c24 */ /* 0x000fe2000f8e02ff */
[C---:B------:R-:W-:Y:S01]  /*7e50*/  IADD3 R13, P5, R4.reuse, 0x4800, RZ ;  /* 0x00004800040d7810 */ /* 0x040fe20007fbe0ff */
[----:B------:R-:W-:Y:S01]  /*7e60*/  IMAD.WIDE.U32 R6, R9, UR6, R6 ;  /* 0x0000000609067c25 */ /* 0x000fe2000f8e0006 */
[----:B------:R-:W-:Y:S02]  /*7e70*/  IADD3 R33, P4, R4, 0x6000, RZ ;  /* 0x0000600004217810 */ /* 0x000fe40007f9e0ff */
[----:B------:R-:W-:Y:S01]  /*7e80*/  LOP3.LUT R28, R29, 0x180, RZ, 0xc0, !PT ;  /* 0x000001801d1c7812 */ /* 0x000fe200078ec0ff */
[----:B------:R-:W-:Y:S01]  /*7e90*/  IMAD R11, R9, UR7, R10 ;  /* 0x00000007090b7c24 */ /* 0x000fe2000f8e020a */
[----:B------:R-:W-:Y:S01]  /*7ea0*/  ULDC.64 UR6, c[0x0][0xb50] ;  /* 0x0002d40000067ab9 */ /* 0x000fe20000000a00 */
[----:B------:R-:W-:Y:S01]  /*7eb0*/  IMAD.X R21, RZ, RZ, R5, P2 ;  /* 0x000000ffff157224 */ /* 0x000fe200010e0605 */
[----:B------:R-:W-:Y:S01]  /*7ec0*/  LEA R10, P0, R6, UR6, 0x2 ;  /* 0x00000006060a7c11 */ /* 0x000fe2000f8010ff */
[----:B------:R-:W-:Y:S01]  /*7ed0*/  IMAD.IADD R7, R7, 0x1, R11 ;  /* 0x0000000107077824 */ /* 0x000fe200078e020b */
[----:B------:R-:W-:-:S02]  /*7ee0*/  LOP3.LUT R9, R4, 0x180, RZ, 0xc0, !PT ;  /* 0x0000018004097812 */ /* 0x000fc400078ec0ff */
[----:B------:R-:W-:Y:S01]  /*7ef0*/  LOP3.LUT R12, R13, 0x180, RZ, 0xc0, !PT ;  /* 0x000001800d0c7812 */ /* 0x000fe200078ec0ff */
[----:B------:R-:W-:Y:S01]  /*7f00*/  SHFL.IDX PT, R36, R10, RZ, 0x1c1f ;  /* 0x001c1fff0a247589 */ /* 0x000fe200000e0000 */
[----:B------:R-:W-:Y:S01]  /*7f10*/  LEA.HI.X R11, R6, UR7, R7, 0x2, P0 ;  /* 0x00000007060b7c11 */ /* 0x000fe200080f1407 */
[----:B------:R-:W-:Y:S01]  /*7f20*/  VIADD R6, R14, 0x8 ;  /* 0x000000080e067836 */ /* 0x000fe20000000000 */
[----:B------:R-:W-:Y:S01]  /*7f30*/  LOP3.LUT P0, RZ, R23, 0x3, RZ, 0xc0, !PT ;  /* 0x0000000317ff7812 */ /* 0x000fe2000780c0ff */
[----:B------:R-:W-:Y:S01]  /*7f40*/  SHFL.IDX PT, R38, R10, 0x1, 0x1c1f ;  /* 0x003c1f000a267f89 */ /* 0x000fe200000e0000 */
[----:B------:R-:W-:Y:S02]  /*7f50*/  IADD3 R7, P3, R4, 0x7800, RZ ;  /* 0x0000780004077810 */ /* 0x000fe40007f7e0ff */
[-C--:B------:R-:W-:Y:S01]  /*7f60*/  ISETP.GE.OR P2, PT, R14, R45.reuse, P0 ;  /* 0x0000002d0e00720c */ /* 0x080fe20000746670 */
[----:B------:R-:W1:Y:S01]  /*7f70*/  SHFL.IDX PT, R37, R11, RZ, 0x1c1f ;  /* 0x001c1fff0b257589 */ /* 0x000e6200000e0000 */
[----:B------:R-:W-:-:S02]  /*7f80*/  ISETP.GE.OR P0, PT, R6, R45, P0 ;  /* 0x0000002d0600720c */ /* 0x000fc40000706670 */
[----:B------:R-:W-:Y:S01]  /*7f90*/  SHF.R.U64 R9, R9, 0x3, RZ ;  /* 0x0000000309097819 */ /* 0x000fe200000012ff */
[----:B------:R-:W2:Y:S01]  /*7fa0*/  SHFL.IDX PT, R39, R11, 0x1, 0x1c1f ;  /* 0x003c1f000b277f89 */ /* 0x000ea200000e0000 */
[----:B------:R-:W-:Y:S01]  /*7fb0*/  LOP3.LUT R32, R33, 0x180, RZ, 0xc0, !PT ;  /* 0x0000018021207812 */ /* 0x000fe200078ec0ff */
[----:B------:R-:W-:Y:S01]  /*7fc0*/  UIMAD UR8, UR9, UR10, URZ ;  /* 0x0000000a090872a4 */ /* 0x000fe2000f8e023f */
[----:B------:R-:W-:Y:S02]  /*7fd0*/  LOP3.LUT R6, R7, 0x180, RZ, 0xc0, !PT ;  /* 0x0000018007067812 */ /* 0x000fe400078ec0ff */
[----:B------:R-:W-:Y:S02]  /*7fe0*/  SHF.R.U64 R28, R28, 0x3, RZ ;  /* 0x000000031c1c7819 */ /* 0x000fe400000012ff */
[----:B------:R-:W-:Y:S01]  /*7ff0*/  SHF.R.U64 R12, R12, 0x3, RZ ;  /* 0x000000030c0c7819 */ /* 0x000fe200000012ff */
[----:B------:R-:W-:Y:S01]  /*8000*/  UIMAD.WIDE.U32 UR6, UR4, UR10, URZ ;  /* 0x0000000a040672a5 */ /* 0x000fe2000f8e003f */
[----:B------:R-:W-:Y:S01]  /*8010*/  LOP3.LUT R8, R9, R4, RZ, 0x3c, !PT ;  /* 0x0000000409087212 */ /* 0x000fe200078e3cff */
[--C-:B------:R-:W-:Y:S01]  /*8020*/  IMAD.X R25, RZ, RZ, R5.reuse, P3 ;  /* 0x000000ffff197224 */ /* 0x100fe200018e0605 */
[----:B------:R-:W-:Y:S01]  /*8030*/  SHF.R.U64 R32, R32, 0x3, RZ ;  /* 0x0000000320207819 */ /* 0x000fe200000012ff */
[----:B-1----:R-:W-:Y:S01]  /*8040*/  @!P2 ST.E desc[UR52][R36.64], R0 ;  /* 0x000000002400a985 */ /* 0x002fe2000c101934 */
[----:B------:R-:W-:Y:S01]  /*8050*/  SHF.R.U64 R4, R6, 0x3, RZ ;  /* 0x0000000306047819 */ /* 0x000fe200000012ff */
[----:B------:R-:W-:Y:S01]  /*8060*/  UIMAD UR8, UR4, UR11, UR8 ;  /* 0x0000000b040872a4 */ /* 0x000fe2000f8e0208 */
[----:B------:R-:W-:Y:S01]  /*8070*/  LOP3.LUT R28, R28, R29, RZ, 0x3c, !PT ;  /* 0x0000001d1c1c7212 */ /* 0x000fe200078e3cff */
[----:B--2---:R1:W-:Y:S01]  /*8080*/  @!P0 ST.E desc[UR52][R38.64], R2 ;  /* 0x0000000226008985 */ /* 0x0043e2000c101934 */
[----:B------:R-:W-:Y:S01]  /*8090*/  LOP3.LUT R12, R12, R13, RZ, 0x3c, !PT ;  /* 0x0000000d0c0c7212 */ /* 0x000fe200078e3cff */
[--C-:B------:R-:W-:Y:S01]  /*80a0*/  IMAD.X R29, RZ, RZ, R5.reuse, P6 ;  /* 0x000000ffff1d7224 */ /* 0x100fe200030e0605 */
[----:B------:R-:W-:Y:S01]  /*80b0*/  LOP3.LUT R32, R32, R33, RZ, 0x3c, !PT ;  /* 0x0000002120207212 */ /* 0x000fe200078e3cff */
[--C-:B------:R-:W-:Y:S01]  /*80c0*/  IMAD.X R13, RZ, RZ, R5.reuse, P5 ;  /* 0x000000ffff0d7224 */ /* 0x100fe200028e0605 */
[----:B------:R-:W-:Y:S01]  /*80d0*/  LOP3.LUT R24, R4, R7, RZ, 0x3c, !PT ;  /* 0x0000000704187212 */ /* 0x000fe200078e3cff */
[--C-:B------:R-:W-:Y:S01]  /*80e0*/  IMAD.X R33, RZ, RZ, R5.reuse, P4 ;  /* 0x000000ffff217224 */ /* 0x100fe200020e0605 */
[----:B------:R-:W-:Y:S01]  /*80f0*/  ULDC.64 UR10, c[0x0][0xae8] ;  /* 0x0002ba00000a7ab9 */ /* 0x000fe20000000a00 */
[----:B------:R-:W-:Y:S01]  /*8100*/  IMAD.MOV.U32 R9, RZ, RZ, R5 ;  /* 0x000000ffff097224 */ /* 0x000fe200078e0005 */
[----:B------:R-:W-:Y:S01]  /*8110*/  UIADD3 UR7, UR7, UR8, URZ ;  /* 0x0000000807077290 */ /* 0x000fe2000fffe03f */
[----:B------:R2:W5:Y:S01]  /*8120*/  LD.E.128 R4, desc[UR52][R20.64] ;  /* 0x0000003414047980 */ /* 0x000562000c101d00 */
[----:B-1----:R-:W1:Y:S01]  /*8130*/  @P1 LDC R39, c[0x0][0xbf0] ;  /* 0x0002fc00ff271b82 */ /* 0x002e620000000800 */
[----:B------:R-:W-:Y:S01]  /*8140*/  IMAD R0, R19, 0x60, R22 ;  /* 0x0000006013007824 */ /* 0x000fe200078e0216 */
[----:B------:R-:W-:Y:S01]  /*8150*/  UIMAD UR4, UR14, UR10, URZ ;  /* 0x0000000a0e0472a4 */ /* 0x000fe2000f8e023f */
[----:B------:R-:W5:Y:S01]  /*8160*/  LD.E.128 R8, desc[UR52][R8.64] ;  /* 0x0000003408087980 */ /* 0x000f62000c101d00 */
[----:B------:R-:W-:-:S03]  /*8170*/  ULDC.64 UR8, c[0x0][0xaf0] ;  /* 0x0002bc0000087ab9 */ /* 0x000fc60000000a00 */
[----:B------:R-:W5:Y:S01]  /*8180*/  LD.E.128 R28, desc[UR52][R28.64] ;  /* 0x000000341c1c7980 */ /* 0x000f62000c101d00 */
[----:B--2---:R-:W-:Y:S01]  /*8190*/  IMAD.U32 R21, RZ, RZ, UR39 ;  /* 0x00000027ff157e24 */ /* 0x004fe2000f8e00ff */
[----:B------:R-:W-:Y:S02]  /*81a0*/  UIMAD UR4, UR44, UR11, UR4 ;  /* 0x0000000b2c0472a4 */ /* 0x000fe4000f8e0204 */
[----:B------:R-:W-:Y:S01]  /*81b0*/  UIMAD.WIDE.U32 UR6, UR44, UR10, UR6 ;  /* 0x0000000a2c0672a5 */ /* 0x000fe2000f8e0006 */
[----:B------:R-:W-:Y:S01]  /*81c0*/  IMAD R36, R21, 0xc0, R0 ;  /* 0x000000c015247824 */ /* 0x000fe200078e0200 */
[----:B------:R-:W5:Y:S02]  /*81d0*/  LD.E.128 R12, desc[UR52][R12.64] ;  /* 0x000000340c0c7980 */ /* 0x000f64000c101d00 */
[----:B------:R-:W-:Y:S01]  /*81e0*/  UIADD3 UR7, UR7, UR4, URZ ;  /* 0x0000000407077290 */ /* 0x000fe2000fffe03f */
[----:B0-----:R-:W-:Y:S01]  /*81f0*/  @P1 IMAD.HI.U32 R0, R36, R47, RZ ;  /* 0x0000002f24001227 */ /* 0x001fe200078e00ff */
[----:B------:R-:W-:Y:S01]  /*8200*/  UIMAD UR4, UR40, UR8, URZ ;  /* 0x00000008280472a4 */ /* 0x000fe2000f8e023f */
[----:B------:R-:W5:Y:S02]  /*8210*/  LD.E.128 R32, desc[UR52][R32.64] ;  /* 0x0000003420207980 */ /* 0x000f64000c101d00 */
[----:B------:R-:W-:Y:S01]  /*8220*/  IMAD.MOV.U32 R37, RZ, RZ, R36 ;  /* 0x000000ffff257224 */ /* 0x000fe200078e0024 */
[----:B------:R-:W-:Y:S01]  /*8230*/  UIMAD UR4, UR41, UR9, UR4 ;  /* 0x00000009290472a4 */ /* 0x000fe2000f8e0204 */
[----:B------:R-:W5:Y:S01]  /*8240*/  LD.E.128 R24, desc[UR52][R24.64] ;  /* 0x0000003418187980 */ /* 0x000f62000c101d00 */
[----:B------:R-:W-:Y:S01]  /*8250*/  UIMAD.WIDE.U32 UR6, UR41, UR8, UR6 ;  /* 0x00000008290672a5 */ /* 0x000fe2000f8e0006 */
[----:B-1----:R-:W-:-:S02]  /*8260*/  @P1 SHF.R.U32.HI R37, RZ, R39, R0 ;  /* 0x00000027ff251219 */ /* 0x002fc40000011600 */
[----:B------:R-:W-:Y:S01]  /*8270*/  ULDC.64 UR8, c[0x0][0xae0] ;  /* 0x0002b80000087ab9 */ /* 0x000fe20000000a00 */
[----:B------:R-:W-:Y:S01]  /*8280*/  UIADD3 UR4, UR7, UR4, URZ ;  /* 0x0000000407047290 */ /* 0x000fe2000fffe03f */
[--C-:B------:R-:W-:Y:S01]  /*8290*/  SHF.R.S32.HI R0, RZ, 0x1f, R37.reuse ;  /* 0x0000001fff007819 */ /* 0x100fe20000011425 */
        /* <DEDUP_REMOVED lines=18> */
[----:B------:R-:W-:Y:S02]  /*83c0*/  IMAD.U32 R41, RZ, RZ, UR39 ;  /* 0x00000027ff297e24 */ /* 0x000fe4000f8e00ff */
[----:B------:R-:W-:Y:S02]  /*83d0*/  IMAD R37, R39, UR7, R0 ;  /* 0x0000000727257c24 */ /* 0x000fe4000f8e0200 */
[----:B------:R-:W-:Y:S02]  /*83e0*/  IMAD R0, R41, 0xc0, R22 ;  /* 0x000000c029007824 */ /* 0x000fe400078e0216 */
[----:B------:R-:W-:Y:S01]  /*83f0*/  IMAD.WIDE.U32 R20, R39, UR6, R20 ;  /* 0x0000000627147c25 */ /* 0x000fe2000f8e0014 */
[----:B------:R-:W-:-:S02]  /*8400*/  ULDC.64 UR6, c[0x0][0xa80] ;  /* 0x0002a00000067ab9 */ /* 0x000fc40000000a00 */
[----:B------:R-:W-:Y:S01]  /*8410*/  ISETP.GE.AND P0, PT, R0, R45, PT ;  /* 0x0000002d0000720c */ /* 0x000fe20003f06270 */
[----:B------:R-:W-:Y:S01]  /*8420*/  IMAD.IADD R21, R21, 0x1, R37 ;  /* 0x0000000115157824 */ /* 0x000fe200078e0225 */
[----:B------:R-:W-:Y:S01]  /*8430*/  LEA R40, P1, R20, UR6, 0x1 ;  /* 0x0000000614287c11 */ /* 0x000fe2000f8208ff */
[----:B------:R-:W-:-:S03]  /*8440*/  VIADD R3, R3, 0x19c20 ;  /* 0x00019c2003037836 */ /* 0x000fc60000000000 */
[----:B------:R-:W-:Y:S02]  /*8450*/  LEA.HI.X R41, R20, UR7, R21, 0x1, P1 ;  /* 0x0000000714297c11 */ /* 0x000fe400088f0c15 */
[----:B------:R-:W-:Y:S01]  /*8460*/  PRMT R3, RZ, 0x654, R3 ;  /* 0x00000654ff037816 */ /* 0x000fe20000000003 */
[----:B0-----:R0:W1:Y:S01]  /*8470*/  SHFL.IDX PT, R20, R40, RZ, 0x1c1f ;  /* 0x001c1fff28147589 */ /* 0x00106200000e0000 */
[----:B------:R-:W-:Y:S02]  /*8480*/  BSSY B1, `(.L_x_8622) ;  /* 0x0000011000017945 */ /* 0x000fe40003800000 */
[----:B------:R0:W-:Y:S01]  /*8490*/  SYNCS.ARRIVE.TRANS64.RED.A1T0 RZ, [R3+URZ], RZ ;  /* 0x000000ff03ff79a7 */ /* 0x0001e2000810043f */
[----:B------:R0:W2:Y:S01]  /*84a0*/  SHFL.IDX PT, R21, R41, RZ, 0x1c1f ;  /* 0x001c1fff29157589 */ /* 0x0000a200000e0000 */
[----:B------:R-:W-:Y:S01]  /*84b0*/  SHF.R.S32.HI R42, RZ, 0x1f, R17 ;  /* 0x0000001fff2a7819 */ /* 0x000fe20000011411 */
[----:B------:R-:W-:Y:S06]  /*84c0*/  @P0 BRA `(.L_x_8623) ;  /* 0x0000000000300947 */ /* 0x000fec0003800000 */
[----:B------:R-:W-:Y:S02]  /*84d0*/  ULDC UR4, c[0x0][0xac8] ;  /* 0x0002b20000047ab9 */ /* 0x000fe40000000800 */
[----:B------:R-:W-:Y:S02]  /*84e0*/  ISETP.GE.AND P1, PT, R17, UR4, PT ;  /* 0x0000000411007c0c */ /* 0x000fe4000bf26270 */
[----:B------:R-:W-:Y:S02]  /*84f0*/  ISETP.GE.AND P2, PT, R18, UR4, PT ;  /* 0x0000000412007c0c */ /* 0x000fe4000bf46270 */
[----:B------:R-:W-:-:S09]  /*8500*/  ISETP.GE.AND P0, PT, R16, UR4, PT ;  /* 0x0000000410007c0c */ /* 0x000fd2000bf06270 */
[CC--:B-1----:R-:W-:Y:S02]  /*8510*/  @!P1 LEA R36, P3, R17.reuse, R20.reuse, 0x1 ;  /* 0x0000001411249211 */ /* 0x0c2fe400078608ff */
[----:B------:R-:W-:Y:S02]  /*8520*/  @!P2 LEA R38, P4, R18, R20, 0x1 ;  /* 0x000000141226a211 */ /* 0x000fe400078808ff */
[----:B0-2---:R-:W-:Y:S01]  /*8530*/  @!P0 IMAD.WIDE R2, R16, 0x2, R20 ;  /* 0x0000000210028825 */ /* 0x005fe200078e0214 */
[-C--:B------:R-:W-:Y:S02]  /*8540*/  @!P1 LEA.HI.X R37, R17, R21.reuse, R42, 0x1, P3 ;  /* 0x0000001511259211 */ /* 0x080fe400018f0c2a */
[----:B------:R-:W-:Y:S02]  /*8550*/  @!P2 LEA.HI.X R39, R18, R21, R157, 0x1, P4 ;  /* 0x000000151227a211 */ /* 0x000fe400020f0c9d */
[----:B-----5:R3:W-:Y:S04]  /*8560*/  @!P0 ST.E.128 desc[UR52][R2.64], R8 ;  /* 0x0000000802008985 */ /* 0x0207e8000c101d34 */
[----:B------:R3:W-:Y:S04]  /*8570*/  @!P1 ST.E.128 desc[UR52][R36.64], R28 ;  /* 0x0000001c24009985 */ /* 0x0007e8000c101d34 */
[----:B------:R3:W-:Y:S02]  /*8580*/  @!P2 ST.E.128 desc[UR52][R38.64], R32 ;  /* 0x000000202600a985 */ /* 0x0007e4000c101d34 */
.L_x_8623:
[----:B------:R-:W-:Y:S05]  /*8590*/  BSYNC B1 ;  /* 0x0000000000017941 */ /* 0x000fea0003800000 */
.L_x_8622:
[----:B------:R-:W-:Y:S01]  /*85a0*/  VIADD R0, R0, 0x60 ;  /* 0x0000006000007836 */ /* 0x000fe20000000000 */
[----:B---3-5:R3:W4:Y:S04]  /*85b0*/  SHFL.IDX PT, R9, R41, 0x1, 0x1c1f ;  /* 0x003c1f0029097f89 */ /* 0x02872800000e0000 */
[----:B------:R-:W-:Y:S01]  /*85c0*/  ISETP.GE.AND P0, PT, R0, R45, PT ;  /* 0x0000002d0000720c */ /* 0x000fe20003f06270 */
[----:B------:R3:W0:-:S12]  /*85d0*/  SHFL.IDX PT, R8, R40, 0x1, 0x1c1f ;  /* 0x003c1f0028087f89 */ /* 0x00061800000e0000 */
[----:B---3--:R-:W-:Y:S05]  /*85e0*/  @P0 BRA `(.L_x_8624) ;  /* 0x0000000800c40947 */ /* 0x008fea0003800000 */
[----:B------:R-:W-:Y:S02]  /*85f0*/  ULDC UR4, c[0x0][0xac8] ;  /* 0x0002b20000047ab9 */ /* 0x000fe40000000800 */
[----:B------:R-:W-:Y:S02]  /*8600*/  ISETP.GE.AND P2, PT, R17, UR4, PT ;  /* 0x0000000411007c0c */ /* 0x000fe4000bf46270 */
[----:B------:R-:W-:-:S11]  /*8610*/  ISETP.GE.AND P1, PT, R16, UR4, PT ;  /* 0x0000000410007c0c */ /* 0x000fd6000bf26270 */
[C---:B0-----:R-:W-:Y:S02]  /*8620*/  @!P2 LEA R10, P0, R17.reuse, R8, 0x1 ;  /* 0x00000008110aa211 */ /* 0x041fe400078008ff */
[----:B----4-:R-:W-:Y:S02]  /*8630*/  @!P1 IMAD.WIDE R2, R16, 0x2, R8 ;  /* 0x0000000210029825 */ /* 0x010fe400078e0208 */
        /* <DEDUP_REMOVED lines=9> */
.L_x_8620:
        /* <DEDUP_REMOVED lines=35> */
.L_x_8625:
        /* <DEDUP_REMOVED lines=46> */
.L_x_8627:
[----:B------:R-:W-:Y:S05]  /*8be0*/  BSYNC B1 ;  /* 0x0000000000017941 */ /* 0x000fea0003800000 */
.L_x_8626:
[----:B0-----:R-:W0:Y:S01]  /*8bf0*/  @P0 LDC R3, c[0x0][0xbf0] ;  /* 0x0002fc00ff030b82 */ /* 0x001e220000000800 */
[----:B------:R-:W-:Y:S01]  /*8c00*/  ULDC.64 UR12, c[0x0][0xaa0] ;  /* 0x0002a800000c7ab9 */ /* 0x000fe20000000a00 */
[----:B------:R-:W-:Y:S01]  /*8c10*/  IMAD.U32 R5, RZ, RZ, UR39 ;  /* 0x00000027ff057e24 */ /* 0x000fe2000f8e00ff */
[----:B------:R-:W-:Y:S01]  /*8c20*/  UIMAD UR8, UR9, UR12, URZ ;  /* 0x0000000c090872a4 */ /* 0x000fe2000f8e023f */
[----:B------:R-:W-:Y:S01]  /*8c30*/  IMAD R2, R19, 0x60, R22 ;  /* 0x0000006013027824 */ /* 0x000fe200078e0216 */
        /* <DEDUP_REMOVED lines=32> */
[----:B------:R-:W-:Y:S02]  /*8e40*/  IMAD.U32 R9, RZ, RZ, UR39 ;  /* 0x00000027ff097e24 */ /* 0x000fe4000f8e00ff */
[----:B------:R-:W-:Y:S02]  /*8e50*/  IMAD R4, R4, UR6, RZ ;  /* 0x0000000604047c24 */ /* 0x000fe4000f8e02ff */
[----:B-----5:R-:W-:Y:S02]  /*8e60*/  IMAD R11, R0, R11, RZ ;  /* 0x0000000b000b7224 */ /* 0x020fe400078e02ff */
[----:B------:R-:W-:Y:S02]  /*8e70*/  IMAD R0, R9, 0xc0, R22 ;  /* 0x000000c009007824 */ /* 0x000fe400078e0216 */
[----:B------:R-:W-:-:S02]  /*8e80*/  IMAD R5, R7, UR7, R4 ;  /* 0x0000000707057c24 */ /* 0x000fc4000f8e0204 */
[----:B------:R-:W-:Y:S01]  /*8e90*/  IMAD.WIDE.U32 R2, R7, UR6, R2 ;  /* 0x0000000607027c25 */ /* 0x000fe2000f8e0002 */
[----:B------:R-:W-:Y:S01]  /*8ea0*/  ISETP.GE.AND P0, PT, R0, R11, PT ;  /* 0x0000000b0000720c */ /* 0x000fe20003f06270 */
[----:B------:R-:W-:Y:S02]  /*8eb0*/  ULDC.64 UR6, c[0x0][0xa80] ;  /* 0x0002a00000067ab9 */ /* 0x000fe40000000a00 */
[----:B------:R-:W-:Y:S01]  /*8ec0*/  IMAD.IADD R3, R3, 0x1, R5 ;  /* 0x0000000103037824 */ /* 0x000fe200078e0205 */
[----:B------:R-:W-:-:S04]  /*8ed0*/  LEA R4, P1, R2, UR6, 0x1 ;  /* 0x0000000602047c11 */ /* 0x000fc8000f8208ff */
[----:B------:R-:W-:Y:S02]  /*8ee0*/  LEA.HI.X R5, R2, UR7, R3, 0x1, P1 ;  /* 0x0000000702057c11 */ /* 0x000fe400088f0c03 */
[----:B------:R0:W1:Y:S04]  /*8ef0*/  SHFL.IDX PT, R2, R4, RZ, 0x1c1f ;  /* 0x001c1fff04027589 */ /* 0x00006800000e0000 */
[----:B------:R0:W2:Y:S01]  /*8f00*/  SHFL.IDX PT, R3, R5, RZ, 0x1c1f ;  /* 0x001c1fff05037589 */ /* 0x0000a200000e0000 */
[----:B------:R-:W-:Y:S05]  /*8f10*/  @P0 BRA `(.L_x_8629) ;  /* 0x0000000000300947 */ /* 0x000fea0003800000 */
[----:B------:R-:W-:Y:S02]  /*8f20*/  ULDC UR4, c[0x0][0xac8] ;  /* 0x0002b20000047ab9 */ /* 0x000fe40000000800 */
[----:B------:R-:W-:Y:S02]  /*8f30*/  ISETP.GE.AND P3, PT, R17, UR4, PT ;  /* 0x0000000411007c0c */ /* 0x000fe4000bf66270 */
[----:B------:R-:W-:Y:S02]  /*8f40*/  ISETP.GE.AND P4, PT, R18, UR4, PT ;  /* 0x0000000412007c0c */ /* 0x000fe4000bf86270 */
[----:B------:R-:W-:-:S09]  /*8f50*/  ISETP.GE.AND P2, PT, R16, UR4, PT ;  /* 0x0000000410007c0c */ /* 0x000fd2000bf46270 */
[CC--:B-1----:R-:W-:Y:S02]  /*8f60*/  @!P3 LEA R8, P0, R17.reuse, R2.reuse, 0x1 ;  /* 0x000000021108b211 */ /* 0x0c2fe400078008ff */
[----:B------:R-:W-:Y:S02]  /*8f70*/  @!P4 LEA R12, P1, R18, R2, 0x1 ;  /* 0x00000002120cc211 */ /* 0x000fe400078208ff */
[----:B--2---:R-:W-:Y:S01]  /*8f80*/  @!P2 IMAD.WIDE R6, R16, 0x2, R2 ;  /* 0x000000021006a825 */ /* 0x004fe200078e0202 */
[-C--:B------:R-:W-:Y:S02]  /*8f90*/  @!P3 LEA.HI.X R9, R17, R3.reuse, R10, 0x1, P0 ;  /* 0x000000031109b211 */ /* 0x080fe400000f0c0a */
[----:B------:R-:W-:Y:S02]  /*8fa0*/  @!P4 LEA.HI.X R13, R18, R3, R157, 0x1, P1 ;  /* 0x00000003120dc211 */ /* 0x000fe400008f0c9d */
[----:B------:R3:W-:Y:S04]  /*8fb0*/  @!P2 ST.E.128 desc[UR52][R6.64], RZ ;  /* 0x000000ff0600a985 */ /* 0x0007e8000c101d34 */
[----:B------:R3:W-:Y:S04]  /*8fc0*/  @!P3 ST.E.128 desc[UR52][R8.64], RZ ;  /* 0x000000ff0800b985 */ /* 0x0007e8000c101d34 */
[----:B------:R3:W-:Y:S02]  /*8fd0*/  @!P4 ST.E.128 desc[UR52][R12.64], RZ ;  /* 0x000000ff0c00c985 */ /* 0x0007e4000c101d34 */
.L_x_8629:
[----:B------:R-:W-:Y:S05]  /*8fe0*/  BSYNC B1 ;  /* 0x0000000000017941 */ /* 0x000fea0003800000 */
.L_x_8628:
[----:B------:R-:W-:Y:S01]  /*8ff0*/  VIADD R0, R0, 0x60 ;  /* 0x0000006000007836 */ /* 0x000fe20000000000 */
[----:B--2---:R2:W4:Y:S04]  /*9000*/  SHFL.IDX PT, R3, R5, 0x1, 0x1c1f ;  /* 0x003c1f0005037f89 */ /* 0x00452800000e0000 */
[----:B------:R-:W-:Y:S01]  /*9010*/  ISETP.GE.AND P0, PT, R0, R11, PT ;  /* 0x0000000b0000720c */ /* 0x000fe20003f06270 */
[----:B-1----:R2:W1:-:S12]  /*9020*/  SHFL.IDX PT, R2, R4, 0x1, 0x1c1f ;  /* 0x003c1f0004027f89 */ /* 0x00245800000e0000 */
[----:B--2---:R-:W-:Y:S05]  /*9030*/  @P0 BRA `(.L_x_8624) ;  /* 0x0000000000300947 */ /* 0x004fea0003800000 */
[----:B------:R-:W-:Y:S02]  /*9040*/  ULDC UR4, c[0x0][0xac8] ;  /* 0x0002b20000047ab9 */ /* 0x000fe40000000800 */
[----:B------:R-:W-:Y:S02]  /*9050*/  ISETP.GE.AND P3, PT, R17, UR4, PT ;  /* 0x0000000411007c0c */ /* 0x000fe4000bf66270 */
[----:B------:R-:W-:Y:S02]  /*9060*/  ISETP.GE.AND P4, PT, R18, UR4, PT ;  /* 0x0000000412007c0c */ /* 0x000fe4000bf86270 */
[----:B------:R-:W-:-:S09]  /*9070*/  ISETP.GE.AND P2, PT, R16, UR4, PT ;  /* 0x0000000410007c0c */ /* 0x000fd2000bf46270 */
[CC--:B-1-3--:R-:W-:Y:S02]  /*9080*/  @!P3 LEA R6, P0, R17.reuse, R2.reuse, 0x1 ;  /* 0x000000021106b211 */ /* 0x0cafe400078008ff */
[----:B------:R-:W-:Y:S02]  /*9090*/  @!P4 LEA R8, P1, R18, R2, 0x1 ;  /* 0x000000021208c211 */ /* 0x000fe400078208ff */
[----:B0---4-:R-:W-:Y:S01]  /*90a0*/  @!P2 IMAD.WIDE R4, R16, 0x2, R2 ;  /* 0x000000021004a825 */ /* 0x011fe200078e0202 */
[-C--:B------:R-:W-:Y:S02]  /*90b0*/  @!P3 LEA.HI.X R7, R17, R3.reuse, R10, 0x1, P0 ;  /* 0x000000031107b211 */ /* 0x080fe400000f0c0a */
[----:B------:R-:W-:Y:S02]  /*90c0*/  @!P4 LEA.HI.X R9, R18, R3, R157, 0x1, P1 ;  /* 0x000000031209c211 */ /* 0x000fe400008f0c9d */
[----:B------:R0:W-:Y:S04]  /*90d0*/  @!P2 ST.E.128 desc[UR52][R4.64], RZ ;  /* 0x000000ff0400a985 */ /* 0x0001e8000c101d34 */
[----:B------:R0:W-:Y:S04]  /*90e0*/  @!P3 ST.E.128 desc[UR52][R6.64], RZ ;  /* 0x000000ff0600b985 */ /* 0x0001e8000c101d34 */
[----:B------:R0:W-:Y:S02]  /*90f0*/  @!P4 ST.E.128 desc[UR52][R8.64], RZ ;  /* 0x000000ff0800c985 */ /* 0x0001e4000c101d34 */
.L_x_8624:
[----:B------:R-:W-:Y:S05]  /*9100*/  BSYNC B0 ;  /* 0x0000000000007941 */ /* 0x000fea0003800000 */
.L_x_8619:
[----:B------:R-:W-:Y:S02]  /*9110*/  ULDC UR4, c[0x0][0xc3c] ;  /* 0x00030f0000047ab9 */ /* 0x000fe40000000800 */
[----:B------:R-:W-:-:S13]  /*9120*/  ISETP.GE.AND P0, PT, R43, UR4, PT ;  /* 0x000000042b007c0c */ /* 0x000fda000bf06270 */
[----:B------:R-:W-:Y:S05]  /*9130*/  @!P0 BRA `(.L_x_8630) ;  /* 0xffffff7c00248947 */ /* 0x000fea000383ffff */
[----:B------:R-:W-:Y:S05]  /*9140*/  EXIT ;  /* 0x000000000000794d */ /* 0x000fea0003800000 */
.L_x_8593:
        /* <DEDUP_REMOVED lines=17> */
[----:B------:R0:W-:Y:S01]  /*9260*/  STL [R1], R4 ;  /* 0x0000000401007387 */ /* 0x0001e20000100800 */
[----:B------:R-:W-:Y:S06]  /*9270*/  BAR.ARV 0x4, 0x200 ;  /* 0x0108000000007b1d */ /* 0x000fec0000002000 */
[----:B------:R-:W-:Y:S07]  /*9280*/  BRA `(.L_x_8632) ;  /* 0x0000000800307947 */ /* 0x000fee0003800000 */
.L_x_8631:
        /* <DEDUP_REMOVED lines=28> */
[----:B-1----:R-:W-:Y:S02]  /*9450*/  SEL R7, R2, RZ, P5 ;  /* 0x000000ff02077207 */ /* 0x002fe40002800000 */
[----:B------:R-:W1:Y:S03]  /*9460*/  LDC R2, c[0x0][0xc38] ;  /* 0x00030e00ff027b82 */ /* 0x000e660000000800 */
[----:B------:R-:W-:Y:S02]  /*9470*/  IMAD.IADD R11, R8, 0x1, R7 ;  /* 0x00000001080b7824 */ /* 0x000fe400078e0207 */
[----:B------:R-:W-:-:S03]  /*9480*/  IMAD.MOV.U32 R7, RZ, RZ, RZ ;  /* 0x000000ffff077224 */ /* 0x000fc600078e00ff */
[----:B------:R-:W1:Y:S02]  /*9490*/  SHFL.IDX PT, R9, R11, 0x1f, 0x1f ;  /* 0x03e01f000b097f89 */ /* 0x000e6400000e0000 */
[----:B-1----:R-:W-:-:S04]  /*94a0*/  IMAD R9, R9, R2, RZ ;  /* 0x0000000209097224 */ /* 0x002fc800078e02ff */
[----:B------:R-:W-:Y:S01]  /*94b0*/  IMAD.MOV.U32 R10, RZ, RZ, R9 ;  /* 0x000000ffff0a7224 */ /* 0x000fe200078e0009 */
[----:B0-----:R-:W-:-:S13]  /*94c0*/  ISETP.GT.AND P6, PT, R9, R6, PT ;  /* 0x000000060900720c */ /* 0x001fda0003fc4270 */
[----:B------:R-:W-:Y:S05]  /*94d0*/  @P6 BRA `(.L_x_8633) ;  /* 0x0000000000a46947 */ /* 0x000fea0003800000 */
[----:B------:R-:W-:Y:S01]  /*94e0*/  IMAD.MOV.U32 R9, RZ, RZ, R10 ;  /* 0x000000ffff097224 */ /* 0x000fe200078e000a */
[----:B------:R-:W-:Y:S01]  /*94f0*/  UMOV UR45, URZ ;  /* 0x0000003f002d7c82 */ /* 0x000fe20008000000 */
[----:B------:R-:W-:Y:S01]  /*9500*/  ULDC UR6, c[0x0][0xc3c] ;  /* 0x00030f0000067ab9 */ /* 0x000fe20000000800 */
[----:B------:R-:W-:-:S05]  /*9510*/  ULDC UR5, c[0x0][0xc3c] ;  /* 0x00030f0000057ab9 */ /* 0x000fca0000000800 */
.L_x_8637:
        /* <DEDUP_REMOVED lines=14> */
.L_x_8636:
[----:B------:R-:W-:Y:S05]  /*9600*/  BSYNC B0 ;  /* 0x0000000000007941 */ /* 0x000fea0003800000 */
.L_x_8635:
        /* <DEDUP_REMOVED lines=21> */
[----:B------:R-:W-:-:S07]  /*9760*/  IMAD.MOV.U32 R11, RZ, RZ, R13 ;  /* 0x000000ffff0b7224 */ /* 0x000fce00078e000d */
.L_x_8633:
        /* <DEDUP_REMOVED lines=17> */
.L_x_8638:
[----:B0-----:R-:W-:Y:S01]  /*9880*/  IMAD.MOV R9, RZ, RZ, -R3 ;  /* 0x000000ffff097224 */ /* 0x001fe200078e0a03 */
[----:B------:R-:W-:Y:S01]  /*9890*/  UIADD3 UR45, UR4, UR45, URZ ;  /* 0x0000002d042d7290 */ /* 0x000fe2000fffe03f */
[----:B--2---:R-:W-:Y:S01]  /*98a0*/  IMAD R10, R7, R2, R10 ;  /* 0x00000002070a7224 */ /* 0x004fe200078e020a */
[----:B------:R-:W-:Y:S01]  /*98b0*/  IABS R2, R4 ;  /* 0x0000000400027213 */ /* 0x000fe20000000000 */
[----:B------:R-:W-:Y:S02]  /*98c0*/  IMAD.MOV.U32 R7, RZ, RZ, R9 ;  /* 0x000000ffff077224 */ /* 0x000fe400078e0009 */
[----:B------:R-:W-:Y:S01]  /*98d0*/  IMAD.IADD R9, R6, 0x1, -R10 ;  /* 0x0000000106097824 */ /* 0x000fe200078e0a0a */
[----:B------:R0:W-:Y:S01]  /*98e0*/  STL [R1], R10 ;  /* 0x0000000a01007387 */ /* 0x0001e20000100800 */
[----:B------:R-:W-:-:S03]  /*98f0*/  IMAD R7, R7, R8, RZ ;  /* 0x0000000807077224 */ /* 0x000fc600078e02ff */
[----:B------:R-:W-:Y:S01]  /*9900*/  IABS R6, R9 ;  /* 0x0000000900067213 */ /* 0x000fe20000000000 */
[----:B0-----:R-:W-:Y:S02]  /*9910*/  IMAD.MOV R10, RZ, RZ, -R2 ;  /* 0x000000ffff0a7224 */ /* 0x001fe400078e0a02 */
[----:B------:R-:W-:-:S04]  /*9920*/  IMAD.MOV.U32 R2, RZ, RZ, RZ ;  /* 0x000000ffff027224 */ /* 0x000fc800078e00ff */
[----:B------:R-:W-:-:S04]  /*9930*/  IMAD.HI.U32 R2, R3, R7, R2 ;  /* 0x0000000703027227 */ /* 0x000fc800078e0002 */
[----:B------:R-:W-:Y:S02]  /*9940*/  IMAD.MOV.U32 R3, RZ, RZ, R6 ;  /* 0x000000ffff037224 */ /* 0x000fe400078e0006 */
        /* <DEDUP_REMOVED lines=18> */
.L_x_8634:
[----:B------:R0:W-:Y:S01]  /*9a70*/  STL [R1], R6 ;  /* 0x0000000601007387 */ /* 0x0001e20000100800 */
[----:B------:R-:W-:-:S03]  /*9a80*/  UMOV UR36, URZ ;  /* 0x0000003f00247c82 */ /* 0x000fc60008000000 */
[----:B------:R0:W-:Y:S02]  /*9a90*/  STL [R1+0x4], RZ ;  /* 0x000004ff01007387 */ /* 0x0001e40000100800 */
.L_x_8639:
[----:B------:R-:W3:Y:S04]  /*9aa0*/  LDL R8, [R1+0x4] ;  /* 0x0000040001087983 */ /* 0x000ee80000100800 */
[----:B------:R-:W4:Y:S01]  /*9ab0*/  LDL R4, [R1] ;  /* 0x0000000001047983 */ /* 0x000f220000100800 */
[----:B------:R-:W-:-:S13]  /*9ac0*/  ISETP.NE.AND P0, PT, R5, RZ, PT ;  /* 0x000000ff0500720c */ /* 0x000fda0003f05270 */
[----:B------:R-:W5:Y:S01]  /*9ad0*/  @!P0 S2R R3, SR_CgaCtaId ;  /* 0x0000000000038919 */ /* 0x000f620000008800 */
[----:B--2---:R-:W-:Y:S01]  /*9ae0*/  @!P0 MOV R2, 0x400 ;  /* 0x0000040000028802 */ /* 0x004fe20000000f00 */
[----:B0-----:R-:W-:Y:S02]  /*9af0*/  IMAD.U32 R6, RZ, RZ, UR36 ;  /* 0x00000024ff067e24 */ /* 0x001fe4000f8e00ff */
[----:B------:R-:W-:Y:S01]  /*9b00*/  IMAD.U32 R7, RZ, RZ, UR45 ;  /* 0x0000002dff077e24 */ /* 0x000fe2000f8e00ff */
[----:B-----5:R-:W-:Y:S01]  /*9b10*/  @!P0 LEA R2, R3, R2, 0x18 ;  /* 0x0000000203028211 */ /* 0x020fe200078ec0ff */
[----:B---3--:R-:W-:-:S05]  /*9b20*/  IMAD.MOV.U32 R5, RZ, RZ, R8 ;  /* 0x000000ffff057224 */ /* 0x008fca00078e0008 */
[----:B----4-:R2:W-:Y:S01]  /*9b30*/  @!P0 STS.128 [R2+0x19cd0], R4 ;  /* 0x019cd00402008388 */ /* 0x0105e20000000c00 */
[----:B------:R-:W-:Y:S06]  /*9b40*/  BAR.ARV 0x5, 0x200 ;  /* 0x0148000000007b1d */ /* 0x000fec0000002000 */
.L_x_8632:
[----:B------:R-:W-:Y:S01]  /*9b50*/  ULDC UR4, c[0x0][0xc3c] ;  /* 0x00030f0000047ab9 */ /* 0x000fe20000000800 */
[----:B------:R3:W-:Y:S01]  /*9b60*/  STL [R1+0x10], RZ ;  /* 0x000010ff01007387 */ /* 0x0007e20000100800 */
[----:B------:R-:W-:Y:S01]  /*9b70*/  UISETP.GE.AND UP0, UPT, UR45, UR4, UPT ;  /* 0x000000042d00728c */ /* 0x000fe2000bf06270 */
[----:B------:R-:W-:Y:S02]  /*9b80*/  IMAD.MOV.U32 R23, RZ, RZ, 0x1 ;  /* 0x00000001ff177424 */ /* 0x000fe400078e00ff */
[----:B------:R-:W-:-:S03]  /*9b90*/  IMAD.MOV.U32 R18, RZ, RZ, RZ ;  /* 0x000000ffff127224 */ /* 0x000fc600078e00ff */
[----:B------:R-:W-:-:S13]  /*9ba0*/  PLOP3.LUT P0, PT, PT, PT, UP0, 0x80, 0x0 ;  /* 0x000000000000781c */ /* 0x000fda0003f0f008 */
[----:B---3--:R-:W-:Y:S05]  /*9bb0*/  @P0 BRA `(.L_x_8640) ;  /* 0x0000004400480947 */ /* 0x008fea0003800000 */
[----:B------:R-:W3:Y:S01]  /*9bc0*/  S2R R10, SR_TID.X ;  /* 0x00000000000a7919 */ /* 0x000ee20000002100 */
[----:B------:R-:W4:Y:S01]  /*9bd0*/  S2UR UR5, SR_CgaCtaId ;  /* 0x00000000000579c3 */ /* 0x000f220000008800 */
[----:B------:R-:W-:Y:S01]  /*9be0*/  IMAD.SHL.U32 R9, R0, 0x800, RZ ;  /* 0x0000080000097824 */ /* 0x000fe200078e00ff */
[----:B------:R-:W-:Y:S01]  /*9bf0*/  UMOV UR4, 0x400 ;  /* 0x0000040000047882 */ /* 0x000fe20000000000 */
[----:B------:R-:W-:Y:S01]  /*9c00*/  STL [R1+0x10], RZ ;  /* 0x000010ff01007387 */ /* 0x000fe20000100800 */
[----:B------:R-:W-:Y:S01]  /*9c10*/  IMAD.MOV.U32 R23, RZ, RZ, 0x1 ;  /* 0x00000001ff177424 */ /* 0x000fe200078e00ff */
[----:B------:R-:W-:Y:S01]  /*9c20*/  ULDC UR43, c[0x0][0xc] ;  /* 0x00000300002b7ab9 */ /* 0x000fe20000000800 */
[----:B------:R-:W-:Y:S01]  /*9c30*/  IMAD.MOV.U32 R18, RZ, RZ, RZ ;  /* 0x000000ffff127224 */ /* 0x000fe200078e00ff */
[----:B------:R-:W-:Y:S02]  /*9c40*/  ULOP3.LUT UR38, UR42, 0x1, URZ, 0xfc, !UPT ;  /* 0x000000012a267892 */ /* 0x000fe4000f8efc3f */
[----:B------:R-:W-:Y:S01]  /*9c50*/  ULOP3.LUT UR44, UR42, 0x2, URZ, 0xfc, !UPT ;  /* 0x000000022a2c7892 */ /* 0x000fe2000f8efc3f */
[----:B------:R-:W-:Y:S01]  /*9c60*/  ULDC.64 UR50, c[0x0][0x198] ;  /* 0x0000660000327ab9 */ /* 0x000fe20000000a00 */
[----:B----4-:R-:W-:-:S06]  /*9c70*/  ULEA UR4, UR5, UR4, 0x18 ;  /* 0x0000000405047291 */ /* 0x010fcc000f8ec03f */
[----:B------:R-:W-:Y:S01]  /*9c80*/  IMAD.U32 R16, RZ, RZ, UR4 ;  /* 0x00000004ff107e24 */ /* 0x000fe2000f8e00ff */
[C---:B---3--:R-:W-:Y:S01]  /*9c90*/  LOP3.LUT R8, R10.reuse, 0x7f, RZ, 0xc0, !PT ;  /* 0x0000007f0a087812 */ /* 0x048fe200078ec0ff */
[C---:B------:R-:W-:Y:S01]  /*9ca0*/  IMAD.SHL.U32 R3, R10.reuse, 0x20, RZ ;  /* 0x000000200a037824 */ /* 0x040fe200078e00ff */
[----:B0-2---:R-:W-:Y:S01]  /*9cb0*/  SHF.R.U32.HI R4, RZ, 0x1, R10 ;  /* 0x00000001ff047819 */ /* 0x005fe2000001160a */
[C---:B------:R-:W-:Y:S01]  /*9cc0*/  IMAD.SHL.U32 R2, R10.reuse, 0x10, RZ ;  /* 0x000000100a027824 */ /* 0x040fe200078e00ff */
[----:B------:R-:W-:Y:S01]  /*9cd0*/  LOP3.LUT P0, RZ, R10, 0x4, RZ, 0xc0, !PT ;  /* 0x000000040aff7812 */ /* 0x000fe2000780c0ff */
[----:B------:R-:W-:Y:S01]  /*9ce0*/  IMAD.SHL.U32 R6, R8, 0x10, RZ ;  /* 0x0000001008067824 */ /* 0x000fe200078e00ff */
[C---:B------:R-:W-:Y:S01]  /*9cf0*/  LOP3.LUT R5, R3.reuse, 0x360, RZ, 0xc0, !PT ;  /* 0x0000036003057812 */ /* 0x040fe200078ec0ff */
[C---:B-1----:R-:W-:Y:S01]  /*9d00*/  IMAD.SHL.U32 R11, R10.reuse, 0x2, RZ ;  /* 0x000000020a0b7824 */ /* 0x042fe200078e00ff */
[----:B------:R-:W-:Y:S01]  /*9d10*/  LOP3.LUT R3, R3, 0x80, RZ, 0xc0, !PT ;  /* 0x0000008003037812 */ /* 0x000fe200078ec0ff */
[----:B------:R-:W-:Y:S01]  /*9d20*/  IMAD.SHL.U32 R0, R10, 0x80, RZ ;  /* 0x000000800a007824 */ /* 0x000fe200078e00ff */
[----:B------:R-:W-:Y:S01]  /*9d30*/  LOP3.LUT R7, R2, 0x60, RZ, 0xc0, !PT ;  /* 0x0000006002077812 */ /* 0x000fe200078ec0ff */
[----:B------:R-:W-:Y:S01]  /*9d40*/  IMAD.SHL.U32 R22, R10, 0x4, RZ ;  /* 0x000000040a167824 */ /* 0x000fe200078e00ff */
[----:B------:R-:W-:-:S02]  /*9d50*/  LOP3.LUT R3, R3, 0x10, R4, 0xf8, !PT ;  /* 0x0000001003037812 */ /* 0x000fc400078ef804 */
[----:B------:R-:W-:Y:S02]  /*9d60*/  LOP3.LUT R4, R4, 0x20, RZ, 0xc0, !PT ;  /* 0x0000002004047812 */ /* 0x000fe400078ec0ff */
[--C-:B------:R-:W-:Y:S02]  /*9d70*/  LOP3.LUT R5, R5, 0x400, R6.reuse, 0xf8, !PT ;  /* 0x0000040005057812 */ /* 0x100fe400078ef806 */
[----:B------:R-:W-:Y:S02]  /*9d80*/  LOP3.LUT R13, R7, 0x700, R6, 0xf8, !PT ;  /* 0x00000700070d7812 */ /* 0x000fe400078ef806 */
[----:B------:R-:W-:Y:S02]  /*9d90*/  LOP3.LUT R6, R2, 0x90, RZ, 0xc0, !PT ;  /* 0x0000009002067812 */ /* 0x000fe400078ec0ff */
[----:B------:R-:W-:Y:S02]  /*9da0*/  LOP3.LUT R7, R4, 0x10, R10, 0xf8, !PT ;  /* 0x0000001004077812 */ /* 0x000fe400078ef80a */
[----:B------:R-:W-:-:S02]  /*9db0*/  LOP3.LUT R6, R6, 0x10, R11, 0x78, !PT ;  /* 0x0000001006067812 */ /* 0x000fc400078e780b */
[----:B------:R-:W-:Y:S02]  /*9dc0*/  LOP3.LUT R4, R0, 0x400, RZ, 0xc0, !PT ;  /* 0x0000040000047812 */ /* 0x000fe400078ec0ff */
[----:B------:R-:W-:Y:S01]  /*9dd0*/  LOP3.LUT R7, R7, 0x380, R0, 0xf8, !PT ;  /* 0x0000038007077812 */ /* 0x000fe200078ef800 */
[----:B------:R-:W-:Y:S01]  /*9de0*/  IMAD.SHL.U32 R0, R10, 0x40, RZ ;  /* 0x000000400a007824 */ /* 0x000fe200078e00ff */
[----:B------:R-:W-:Y:S02]  /*9df0*/  LOP3.LUT R22, R3, 0x10, R22, 0x78, !PT ;  /* 0x0000001003167812 */ /* 0x000fe400078e7816 */
[----:B------:R-:W-:Y:S02]  /*9e00*/  LOP3.LUT R13, R13, R6, RZ, 0xfc, !PT ;  /* 0x000000060d0d7212 */ /* 0x000fe400078efcff */
[----:B------:R-:W-:Y:S02]  /*9e10*/  SHF.R.U32.HI R3, RZ, 0x1, R8 ;  /* 0x00000001ff037819 */ /* 0x000fe40000011608 */
[----:B------:R-:W-:-:S02]  /*9e20*/  LOP3.LUT R4, R4, 0x800, R9, 0xf8, !PT ;  /* 0x0000080004047812 */ /* 0x000fc400078ef809 */
[----:B------:R-:W-:Y:S02]  /*9e30*/  LOP3.LUT R7, R7, 0x70, R2, 0x78, !PT ;  /* 0x0000007007077812 */ /* 0x000fe400078e7802 */
[----:B------:R-:W-:Y:S01]  /*9e40*/  LOP3.LUT R3, R3, 0x40, R0, 0xf8, !PT ;  /* 0x0000004003037812 */ /* 0x000fe200078ef800 */
[----:B------:R-:W-:Y:S01]  /*9e50*/  IMAD.IADD R0, R16, 0x1, R13 ;  /* 0x0000000110007824 */ /* 0x000fe200078e020d */
[----:B------:R-:W-:Y:S02]  /*9e60*/  LOP3.LUT R24, R4, R7, RZ, 0xfc, !PT ;  /* 0x0000000704187212 */ /* 0x000fe400078efcff */
[----:B------:R-:W-:Y:S02]  /*9e70*/  LOP3.LUT R2, R2, 0x10, RZ, 0xc0, !PT ;  /* 0x0000001002027812 */ /* 0x000fe400078ec0ff */
[----:B------:R-:W-:Y:S01]  /*9e80*/  LOP3.LUT R22, R5, R22, RZ, 0xfc, !PT ;  /* 0x0000001605167212 */ /* 0x000fe200078efcff */
[----:B------:R-:W-:Y:S01]  /*9e90*/  VIADD R28, R24, 0x40 ;  /* 0x00000040181c7836 */ /* 0x000fe20000000000 */
[----:B------:R-:W-:Y:S01]  /*9ea0*/  LOP3.LUT R3, R2, 0x20, RZ, 0xfc, !PT ;  /* 0x0000002002037812 */ /* 0x000fe200078efcff */
[----:B------:R0:W-:Y:S01]  /*9eb0*/  STL [R1+0xc], R0 ;  /* 0x00000c0001007387 */ /* 0x0001e20000100800 */
[----:B------:R-:W-:Y:S01]  /*9ec0*/  @P0 VIADD R28, R24, 0xffffffc0 ;  /* 0xffffffc0181c0836 */ /* 0x000fe20000000000 */
[----:B------:R-:W-:-:S02]  /*9ed0*/  LOP3.LUT R2, R2, 0x40, RZ, 0xfc, !PT ;  /* 0x0000004002027812 */ /* 0x000fc400078efcff */
[C---:B------:R-:W-:Y:S02]  /*9ee0*/  LOP3.LUT R29, R22.reuse, 0x2800, RZ, 0xfc, !PT ;  /* 0x00002800161d7812 */ /* 0x040fe400078efcff */
[----:B0-----:R-:W-:-:S07]  /*9ef0*/  LOP3.LUT R0, R22, 0x1800, RZ, 0xfc, !PT ;  /* 0x0000180016007812 */ /* 0x001fce00078efcff */
.L_x_8713:
        /* <DEDUP_REMOVED lines=42> */
[----:B------:R-:W-:-:S04]  /*a1a0*/  IMAD.U32 R5, RZ, RZ, UR7 ;  /* 0x00000007ff057e24 */ /* 0x000fc8000f8e00ff */
[----:B------:R0:W5:Y:S04]  /*a1b0*/  @P0 LDG.E R7, desc[UR52][R2.64] ;  /* 0x0000003402070981 */ /* 0x000168000c1e1900 */
[----:B--2---:R1:W-:Y:S04]  /*a1c0*/  STL [R1+0x8], R0 ;  /* 0x0000080001007387 */ /* 0x0043e80000100800 */
[----:B-1----:R0:W5:Y:S01]  /*a1d0*/  @P1 LDG.E R0, desc[UR52][R4.64] ;  /* 0x0000003404001981 */ /* 0x002162000c1e1900 */
[----:B------:R-:W-:Y:S01]  /*a1e0*/  UMOV UR40, URZ ;  /* 0x0000003f00287c82 */ /* 0x000fe20008000000 */
[----:B---3--:R-:W-:Y:S01]  /*a1f0*/  @P2 R2UR UR40, R6 ;  /* 0x00000000062822ca */ /* 0x008fe200000e0000 */
[----:B------:R-:W-:-:S14]  /*a200*/  @P3 BRA `(.L_x_8641) ;  /* 0x0000000000143947 */ /* 0x000fdc0003800000 */
[----:B------:R-:W-:Y:S05]  /*a210*/  @!P0 BRA `(.L_x_8641) ;  /* 0x0000000000108947 */ /* 0x000fea0003800000 */
[----:B------:R-:W0:Y:S04]  /*a220*/  LDG.E R9, desc[UR52][R2.64] ;  /* 0x0000003402097981 */ /* 0x000e28000c1e1900 */
[----:B------:R-:W0:Y:S02]  /*a230*/  LDG.E R6, desc[UR52][R2.64+0x4] ;  /* 0x0000043402067981 */ /* 0x000e24000c1e1900 */
[----:B0-----:R-:W-:-:S05]  /*a240*/  IMAD.IADD R2, R6, 0x1, -R9 ;  /* 0x0000000106027824 */ /* 0x001fca00078e0a09 */
[----:B------:R1:W-:Y:S02]  /*a250*/  STL [R1+0x8], R2 ;  /* 0x0000080201007387 */ /* 0x0003e40000100800 */
.L_x_8641:
[----:B------:R-:W-:Y:S01]  /*a260*/  UMOV UR54, URZ ;  /* 0x0000003f00367c82 */ /* 0x000fe20008000000 */
[----:B------:R-:W-:Y:S01]  /*a270*/  ULDC.64 UR6, c[0x0][0xa20] ;  /* 0x0002880000067ab9 */ /* 0x000fe20000000a00 */
[----:B-----5:R-:W-:Y:S01]  /*a280*/  @P0 R2UR UR54, R7 ;  /* 0x00000000073602ca */ /* 0x020fe200000e0000 */
[----:B------:R-:W-:Y:S01]  /*a290*/  UMOV UR41, URZ ;  /* 0x0000003f00297c82 */ /* 0x000fe20008000000 */
[----:B------:R-:W-:Y:S01]  /*a2a0*/  ISETP.NE.U32.AND P0, PT, RZ, UR6, PT ;  /* 0x00000006ff007c0c */ /* 0x000fe2000bf05070 */
[----:B------:R-:W-:Y:S01]  /*a2b0*/  ULDC.64 UR4, c[0x0][0x418] ;  /* 0x0001060000047ab9 */ /* 0x000fe20000000a00 */
[----:B------:R-:W-:Y:S01]  /*a2c0*/  @P1 R2UR UR41, R0 ;  /* 0x00000000002912ca */ /* 0x000fe200000e0000 */
[----:B------:R-:W-:Y:S01]  /*a2d0*/  UISETP.NE.U32.AND UP0, UPT, UR4, URZ, UPT ;  /* 0x0000003f0400728c */ /* 0x000fe2000bf05070 */
[----:B------:R-:W-:Y:S01]  /*a2e0*/  ISETP.NE.AND.EX P0, PT, RZ, UR7, PT, P0 ;  /* 0x00000007ff007c0c */ /* 0x000fe2000bf05300 */
[----:B------:R-:W-:Y:S01]  /*a2f0*/  IMAD.U32 R25, RZ, RZ, UR46 ;  /* 0x0000002eff197e24 */ /* 0x000fe2000f8e00ff */
[----:B------:R-:W-:Y:S01]  /*a300*/  ULDC UR4, c[0x0][0x424] ;  /* 0x0001090000047ab9 */ /* 0x000fe20000000800 */
[----:B------:R-:W-:-:S03]  /*a310*/  UISETP.NE.AND.EX UP0, UPT, UR5, URZ, UPT, UP0 ;  /* 0x0000003f0500728c */ /* 0x000fc6000bf05300 */
[----:B------:R-:W-:Y:S01]  /*a320*/  ULDC UR5, c[0x0][0x2f0] ;  /* 0x0000bc0000057ab9 */ /* 0x000fe20000000800 */
[----:B------:R-:W-:-:S04]  /*a330*/  USEL UR4, UR4, 0x1, UP0 ;  /* 0x0000000104047887 */ /* 0x000fc80008000000 */
[----:B------:R-:W-:Y:S02]  /*a340*/  UIMAD UR4, UR4, UR5, URZ ;  /* 0x00000005040472a4 */ /* 0x000fe4000f8e023f */
[----:B------:R-:W-:Y:S01]  /*a350*/  UIADD3 UR41, UR41, UR40, URZ ;  /* 0x0000002829297290 */ /* 0x000fe2000fffe03f */
[----:B------:R-:W-:Y:S11]  /*a360*/  @!P0 BRA `(.L_x_8642) ;  /* 0x00000000001c8947 */ /* 0x000ff60003800000 */
[----:B------:R-:W-:-:S04]  /*a370*/  UIADD3 UR4, UP0, UR47, UR6, URZ ;  /* 0x000000062f047290 */ /* 0x000fc8000ff1e03f */
[----:B------:R-:W-:Y:S02]  /*a380*/  UIADD3.X UR5, UR49, UR7, URZ, UP0, !UPT ;  /* 0x0000000731057290 */ /* 0x000fe400087fe43f */
[----:B01----:R-:W-:-:S04]  /*a390*/  IMAD.U32 R2, RZ, RZ, UR4 ;  /* 0x00000004ff027e24 */ /* 0x003fc8000f8e00ff */
[----:B------:R-:W-:-:S05]  /*a3a0*/  IMAD.U32 R3, RZ, RZ, UR5 ;  /* 0x00000005ff037e24 */ /* 0x000fca000f8e00ff */
[----:B------:R-:W2:Y:S02]  /*a3b0*/  LDG.E R2, desc[UR52][R2.64] ;  /* 0x0000003402027981 */ /* 0x000ea4000c1e1900 */
[----:B--2---:R-:W-:Y:S01]  /*a3c0*/  R2UR UR4, R2 ;  /* 0x00000000020472ca */ /* 0x004fe200000e0000 */
[----:B------:R-:W-:-:S14]  /*a3d0*/  BRA `(.L_x_8643) ;  /* 0x0000000000187947 */ /* 0x000fdc0003800000 */
.L_x_8642:
[----:B------:R-:W-:Y:S05]  /*a3e0*/  @!P1 BRA `(.L_x_8643) ;  /* 0x0000000000149947 */ /* 0x000fea0003800000 */
[----:B01----:R-:W2:Y:S04]  /*a3f0*/  LDG.E R2, desc[UR52][R4.64] ;  /* 0x0000003404027981 */ /* 0x003ea8000c1e1900 */
[----:B------:R-:W3:Y:S01]  /*a400*/  LDG.E R0, desc[UR52][R4.64+0x4] ;  /* 0x0000043404007981 */ /* 0x000ee2000c1e1900 */
[----:B--2---:R-:W-:Y:S02]  /*a410*/  R2UR UR5, R2 ;  /* 0x00000000020572ca */ /* 0x004fe400000e0000 */
[----:B---3--:R-:W-:-:S13]  /*a420*/  R2UR UR4, R0 ;  /* 0x00000000000472ca */ /* 0x008fda00000e0000 */
[----:B------:R-:W-:-:S12]  /*a430*/  UIADD3 UR4, -UR5, UR4, URZ ;  /* 0x0000000405047290 */ /* 0x000fd8000fffe13f */
.L_x_8643:
[----:B------:R-:W-:Y:S01]  /*a440*/  UIADD3 UR40, -UR40, UR4, URZ ;  /* 0x0000000428287290 */ /* 0x000fe2000fffe13f */
[----:B------:R-:W-:Y:S03]  /*a450*/  BSSY B7, `(.L_x_8644) ;  /* 0x0000324000077945 */ /* 0x000fe60003800000 */
[----:B------:R-:W-:Y:S02]  /*a460*/  UIADD3 UR39, UR40, 0x7f, URZ ;  /* 0x0000007f28277890 */ /* 0x000fe4000fffe03f */
[----:B------:R-:W-:Y:S02]  /*a470*/  ISETP.LT.AND P0, PT, RZ, UR40, PT ;  /* 0x00000028ff007c0c */ /* 0x000fe4000bf01270 */
[----:B------:R-:W-:-:S04]  /*a480*/  USHF.R.S32.HI UR4, URZ, 0x1f, UR39 ;  /* 0x0000001f3f047899 */ /* 0x000fc80008011427 */
[----:B------:R-:W-:-:S07]  /*a490*/  ULEA.HI UR39, UR4, UR39, URZ, 0x7 ;  /* 0x0000002704277291 */ /* 0x000fce000f8f383f */
[----:B------:R-:W-:Y:S05]  /*a4a0*/  @P0 BRA `(.L_x_8645) ;  /* 0x0000000000480947 */ /* 0x000fea0003800000 */
[----:B------:R-:W2:Y:S02]  /*a4b0*/  S2R R0, SR_TID.X ;  /* 0x0000000000007919 */ /* 0x000ea40000002100 */
[----:B--2---:R-:W-:-:S04]  /*a4c0*/  LOP3.LUT R0, R0, 0x7f, RZ, 0xc0, !PT ;  /* 0x0000007f00007812 */ /* 0x004fc800078ec0ff */
[----:B------:R-:W-:-:S13]  /*a4d0*/  ISETP.NE.AND P0, PT, R0, RZ, PT ;  /* 0x000000ff0000720c */ /* 0x000fda0003f05270 */
[----:B------:R-:W-:Y:S05]  /*a4e0*/  @P0 BRA `(.L_x_8646) ;  /* 0x0000003000680947 */ /* 0x000fea0003800000 */
[----:B0-----:R-:W0:Y:S01]  /*a4f0*/  S2R R5, SR_LANEID ;  /* 0x0000000000057919 */ /* 0x001e220000000000 */
[----:B------:R-:W-:Y:S01]  /*a500*/  VOTEU.ANY UR4, UPT, PT ;  /* 0x0000000000047886 */ /* 0x000fe200038e0100 */
[----:B-1----:R-:W1:Y:S01]  /*a510*/  LDC.64 R2, c[0x0][0xc60] ;  /* 0x00031800ff027b82 */ /* 0x002e620000000a00 */
[----:B------:R-:W0:Y:S02]  /*a520*/  FLO.U32 R0, UR4 ;  /* 0x0000000400007d00 */ /* 0x000e2400080e0000 */
[----:B0-----:R-:W-:-:S06]  /*a530*/  ISETP.EQ.U32.AND P0, PT, R0, R5, PT ;  /* 0x000000050000720c */ /* 0x001fcc0003f02070 */
[----:B------:R-:W1:Y:S07]  /*a540*/  POPC R5, UR4 ;  /* 0x0000000400057d09 */ /* 0x000e6e0008000000 */
[----:B-1----:R-:W2:Y:S01]  /*a550*/  @P0 ATOMG.E.ADD.STRONG.GPU PT, R3, desc[UR52][R2.64], R5 ;  /* 0x00000005020309a8 */ /* 0x002ea200081ee1f4 */
[----:B------:R-:W0:Y:S02]  /*a560*/  S2R R4, SR_LTMASK ;  /* 0x0000000000047919 */ /* 0x000e240000003900 */
[----:B0-----:R-:W-:-:S04]  /*a570*/  LOP3.LUT R4, R4, UR4, RZ, 0xc0, !PT ;  /* 0x0000000404047c12 */ /* 0x001fc8000f8ec0ff */
[----:B------:R-:W0:Y:S01]  /*a580*/  POPC R7, R4 ;  /* 0x0000000400077309 */ /* 0x000e220000000000 */
[----:B--2---:R-:W0:Y:S02]  /*a590*/  SHFL.IDX PT, R0, R3, R0, 0x1f ;  /* 0x00001f0003007589 */ /* 0x004e2400000e0000 */
[----:B0-----:R-:W-:-:S05]  /*a5a0*/  IADD3 R0, R0, UR43, R7 ;  /* 0x0000002b00007c10 */ /* 0x001fca000fffe007 */
[----:B------:R2:W-:Y:S01]  /*a5b0*/  STL [R1], R0 ;  /* 0x0000000001007387 */ /* 0x0005e20000100800 */
[----:B------:R-:W-:Y:S05]  /*a5c0*/  BRA `(.L_x_8646) ;  /* 0x0000003000307947 */ /* 0x000fea0003800000 */
.L_x_8645:
        /* <DEDUP_REMOVED lines=20> */
.L_x_8648:
[----:B------:R-:W-:Y:S05]  /*a710*/  BSYNC B6 ;  /* 0x0000000000067941 */ /* 0x000fea0003800000 */
.L_x_8647:
[----:B------:R-:W-:Y:S01]  /*a720*/  VIADD R0, R16, 0x9000 ;  /* 0x0000900010007836 */ /* 0x000fe20000000000 */
[----:B------:R-:W-:Y:S01]  /*a730*/  LOP3.LUT R26, R26, 0xfffffffe, RZ, 0xc0, !PT ;  /* 0xfffffffe1a1a7812 */ /* 0x000fe200078ec0ff */
[----:B------:R-:W-:Y:S03]  /*a740*/  BSSY B6, `(.L_x_8649) ;  /* 0x0000014000067945 */ /* 0x000fe60003800000 */
[----:B------:R-:W-:-:S13]  /*a750*/  LOP3.LUT P0, RZ, R0, 0x9f, RZ, 0xc0, !PT ;  /* 0x0000009f00ff7812 */ /* 0x000fda000780c0ff */
[----:B------:R-:W-:Y:S01]  /*a760*/  @P0 LOP3.LUT R26, R26, 0x1, RZ, 0xfc, !PT ;  /* 0x000000011a1a0812 */ /* 0x000fe200078efcff */
[----:B------:R-:W-:Y:S06]  /*a770*/  @!P0 BRA `(.L_x_8650) ;  /* 0x0000000000408947 */ /* 0x000fec0003800000 */
        /* <DEDUP_REMOVED lines=16> */
.L_x_8650:
[----:B------:R-:W-:Y:S05]  /*a880*/  BSYNC B6 ;  /* 0x0000000000067941 */ /* 0x000fea0003800000 */
.L_x_8649:
        /* <DEDUP_REMOVED lines=20> */
.L_x_8652:
[----:B------:R-:W-:Y:S05]  /*a9d0*/  BSYNC B6 ;  /* 0x0000000000067941 */ /* 0x000fea0003800000 */
.L_x_8651:
        /* <DEDUP_REMOVED lines=19> */
.L_x_8654:
[----:B------:R-:W-:Y:S05]  /*ab10*/  BSYNC B6 ;  /* 0x0000000000067941 */ /* 0x000fea0003800000 */
.L_x_8653:
        /* <DEDUP_REMOVED lines=17> */
[----:B--2---:R-:W-:Y:S02]  /*ac30*/  SHF.R.S32.HI R27, RZ, 0x1f, R25 ;  /* 0x0000001fff1b7819 */ /* 0x004fe40000011419 */
[----:B------:R-:W-:Y:S01]  /*ac40*/  SEL R17, R25, RZ, !P0 ;  /* 0x000000ff19117207 */ /* 0x000fe20004000000 */
[----:B------:R-:W-:Y:S08]  /*ac50*/  BRA.DIV UR4, `(.L_x_8655) ;  /* 0x0000003a048c7947 */ /* 0x000ff0000b800000 */
[----:B------:R0:W1:Y:S02]  /*ac60*/  SHFL.IDX PT, R14, R20, RZ, 0x1f ;  /* 0x00001fff140e7589 */ /* 0x00006400000e0000 */
.L_x_8732:
        /* <DEDUP_REMOVED lines=10> */
.L_x_8735:
        /* <DEDUP_REMOVED lines=21> */
.L_x_8658:
[----:B------:R-:W-:Y:S01]  /*ae60*/  IMAD R4, R18, 0x8, R16 ;  /* 0x0000000812047824 */ /* 0x000fe200078e0210 */
[----:B-1----:R-:W-:Y:S01]  /*ae70*/  SHF.L.U32 R3, R23, 0x1f, RZ ;  /* 0x0000001f17037819 */ /* 0x002fe200000006ff */
[----:B------:R-:W1:Y:S03]  /*ae80*/  S2R R2, SR_TID.X ;  /* 0x0000000000027919 */ /* 0x000e660000002100 */
[----:B------:R-:W2:Y:S01]  /*ae90*/  SYNCS.PHASECHK.TRANS64.TRYWAIT P0, [R4+URZ+0x19c80], R3 ;  /* 0x019c8003040075a7 */ /* 0x000ea2000800017f */
[----:B-1----:R-:W-:-:S04]  /*aea0*/  LOP3.LUT R2, R2, 0x7f, RZ, 0xc0, !PT ;  /* 0x0000007f02027812 */ /* 0x002fc800078ec0ff */
[----:B------:R-:W-:Y:S01]  /*aeb0*/  ISETP.NE.AND P1, PT, R2, RZ, PT ;  /* 0x000000ff0200720c */ /* 0x000fe20003f25270 */
[----:B--2---:R-:W-:-:S12]  /*aec0*/  @!P0 BRA `(.L_x_8659) ;  /* 0x0000003800308947 */ /* 0x004fd80003800000 */
.L_x_8736:
        /* <DEDUP_REMOVED lines=8> */
.L_x_8660:
[----:B------:R-:W-:Y:S01]  /*af50*/  IMAD R2, R18, 0x3000, R16 ;  /* 0x0000300012027824 */ /* 0x000fe200078e0210 */
[----:B------:R-:W-:Y:S01]  /*af60*/  R2UR UR33, R4 ;  /* 0x00000000042172ca */ /* 0x000fe200000e0000 */
[----:B------:R-:W-:Y:S01]  /*af70*/  UIADD3 UR4, UP0, UR50, 0x470, URZ ;  /* 0x0000047032047890 */ /* 0x000fe2000ff1e03f */
[----:B------:R-:W-:Y:S01]  /*af80*/  LEA R0, R0, UR41, 0x7 ;  /* 0x0000002900007c11 */ /* 0x000fe2000f8e38ff */
[----:B------:R-:W-:Y:S01]  /*af90*/  UMOV UR6, 0x0 ;  /* 0x0000000000067882 */ /* 0x000fe20000000000 */
[----:B------:R-:W-:Y:S01]  /*afa0*/  R2UR UR8, R2 ;  /* 0x00000000020872ca */ /* 0x000fe200000e0000 */
[----:B------:R-:W-:Y:S01]  /*afb0*/  UIADD3.X UR5, URZ, UR51, URZ, UP0, !UPT ;  /* 0x000000333f057290 */ /* 0x000fe200087fe43f */
[----:B-----5:R-:W-:Y:S01]  /*afc0*/  R2UR UR37, R17 ;  /* 0x00000000112572ca */ /* 0x020fe200000e0000 */
[----:B------:R-:W-:Y:S01]  /*afd0*/  UMOV UR7, 0x14f00000 ;  /* 0x14f0000000077882 */ /* 0x000fe20000000000 */
[----:B------:R-:W-:Y:S01]  /*afe0*/  R2UR UR35, R0 ;  /* 0x00000000002372ca */ /* 0x000fe200000e0000 */
[----:B------:R-:W-:Y:S01]  /*aff0*/  UMOV UR34, URZ ;  /* 0x0000003f00227c82 */ /* 0x000fe20008000000 */
[----:B------:R-:W-:Y:S01]  /*b000*/  UMOV UR18, 0x20 ;  /* 0x0000002000127882 */ /* 0x000fe20000000000 */
[----:B------:R-:W-:Y:S01]  /*b010*/  UMOV UR20, UR36 ;  /* 0x0000002400147c82 */ /* 0x000fe20008000000 */
[----:B------:R-:W-:Y:S01]  /*b020*/  UMOV UR10, 0x40 ;  /* 0x00000040000a7882 */ /* 0x000fe20000000000 */
[----:B------:R-:W-:Y:S01]  /*b030*/  UIADD3 UR33, UR33, 0x19c70, URZ ;  /* 0x00019c7021217890 */ /* 0x000fe2000fffe03f */
[----:B------:R-:W-:-:S03]  /*b040*/  UMOV UR12, UR36 ;  /* 0x00000024000c7c82 */ /* 0x000fc60008000000 */
[----:B------:R-:W-:Y:S02]  /*b050*/  UIADD3 UR32, UR8, 0x9000, URZ ;  /* 0x0000900008207890 */ /* 0x000fe4000fffe03f */
[----:B------:R-:W-:Y:S02]  /*b060*/  UIADD3 UR16, UR8, 0xa000, URZ ;  /* 0x0000a00008107890 */ /* 0x000fe4000fffe03f */
        /* <DEDUP_REMOVED lines=8> */
[----:B------:R2:W-:Y:S01]  /*b0f0*/  UTMALDG.4D [UR16], [UR4], desc[UR6] ;  /* 0x00000610040075b4 */ /* 0x0005e20008019000 */
[----:B------:R2:W-:Y:S01]  /*b100*/  UTMALDG.4D [UR8], [UR4], desc[UR6] ;  /* 0x00000608040075b4 */ /* 0x0005e20008019000 */
[----:B------:R-:W3:Y:S02]  /*b110*/  SYNCS.PHASECHK.TRANS64.TRYWAIT P0, [R4+URZ+0x19c40], R3 ;  /* 0x019c4003040075a7 */ /* 0x000ee4000800017f */
[----:B--23--:R-:W-:Y:S05]  /*b120*/  @!P0 BRA `(.L_x_8661) ;  /* 0x0000003400ac8947 */ /* 0x00cfea0003800000 */
.L_x_8737:
        /* <DEDUP_REMOVED lines=8> */
.L_x_8662:
        /* <DEDUP_REMOVED lines=31> */
.L_x_8656:
[----:B------:R-:W-:Y:S05]  /*b3a0*/  WARPSYNC.ALL ;  /* 0x0000000000007948 */ /* 0x000fea0003800000 */
[----:B------:R-:W-:Y:S01]  /*b3b0*/  VIADD R0, R16, 0xf000 ;  /* 0x0000f00010007836 */ /* 0x000fe20000000000 */
        /* <DEDUP_REMOVED lines=20> */
[----:B-12---:R-:W-:Y:S02]  /*b500*/  IMAD.U32 R4, RZ, RZ, UR6 ;  /* 0x00000006ff047e24 */ /* 0x006fe4000f8e00ff */
        /* <DEDUP_REMOVED lines=9> */
[----:B0-----:R-:W-:-:S07]  /*b5a0*/  LEPC R20, `(.L_x_8664) ;  /* 0x000000001014794e */ /* 0x001fce0000000000 */
[----:B-1----:R-:W-:Y:S05]  /*b5b0*/  CALL.ABS.NOINC R2 ;  /* 0x0000000002007343 */ /* 0x002fea0003c00000 */
.L_x_8664:
[----:B------:R-:W-:Y:S05]  /*b5c0*/  BSYNC B6 ;  /* 0x0000000000067941 */ /* 0x000fea0003800000 */
.L_x_8663:
[----:B------:R-:W3:Y:S01]  /*b5d0*/  LDL R21, [R1+0x4] ;  /* 0x0000040001157983 */ /* 0x000ee20000100800 */
[----:B------:R-:W4:Y:S01]  /*b5e0*/  LDC R9, c[0x0][0x448] ;  /* 0x00011200ff097b82 */ /* 0x000f220000000800 */
[----:B------:R-:W-:Y:S01]  /*b5f0*/  ULDC.64 UR8, c[0x0][0x2d8] ;  /* 0x0000b60000087ab9 */ /* 0x000fe20000000a00 */
[----:B------:R-:W0:Y:S01]  /*b600*/  S2R R2, SR_TID.X ;  /* 0x0000000000027919 */ /* 0x000e220000002100 */
[----:B------:R-:W-:Y:S01]  /*b610*/  UMOV UR48, UR56 ;  /* 0x0000003800307c82 */ /* 0x000fe20008000000 */
[----:B------:R-:W-:Y:S01]  /*b620*/  ULDC.64 UR10, c[0x0][0x280] ;  /* 0x0000a000000a7ab9 */ /* 0x000fe20000000a00 */
[----:B----4-:R-:W-:Y:S01]  /*b630*/  ISETP.NE.AND P0, PT, R9, 0x1, PT ;  /* 0x000000010900780c */ /* 0x010fe20003f05270 */
[----:B------:R-:W-:Y:S01]  /*b640*/  UIMAD UR6, UR47, UR8, URZ ;  /* 0x000000082f0672a4 */ /* 0x000fe2000f8e023f */
[----:B0-----:R-:W-:-:S11]  /*b650*/  LOP3.LUT R20, R2, 0x7f, RZ, 0xc0, !PT ;  /* 0x0000007f02147812 */ /* 0x001fd600078ec0ff */
[----:B-12---:R-:W0:Y:S01]  /*b660*/  @P0 LDC R3, c[0x0][0x44c] ;  /* 0x00011300ff030b82 */ /* 0x006e220000000800 */
[----:B------:R-:W-:Y:S01]  /*b670*/  IMAD.SHL.U32 R2, R2, 0x40, RZ ;  /* 0x0000004002027824 */ /* 0x000fe200078e00ff */
[----:B------:R-:W-:-:S06]  /*b680*/  SHF.R.U32.HI R20, RZ, 0x1, R20 ;  /* 0x00000001ff147819 */ /* 0x000fcc0000011614 */
[----:B------:R-:W1:Y:S01]  /*b690*/  @P0 LDC R0, c[0x0][0x450] ;  /* 0x00011400ff000b82 */ /* 0x000e620000000800 */
[----:B------:R-:W-:Y:S01]  /*b6a0*/  LOP3.LUT R2, R20, 0x40, R2, 0xf8, !PT ;  /* 0x0000004014027812 */ /* 0x000fe200078ef802 */
        /* <DEDUP_REMOVED lines=8> */
[----:B------:R-:W-:-:S03]  /*b730*/  UIADD3 UR5, UR5, UR6, URZ ;  /* 0x0000000605057290 */ /* 0x000fc6000fffe03f */
[----:B------:R-:W-:Y:S02]  /*b740*/  ULDC.64 UR6, c[0x0][0x2d0] ;  /* 0x0000b40000067ab9 */ /* 0x000fe40000000a00 */
[----:B------:R-:W-:Y:S01]  /*b750*/  IMAD.U32 R5, RZ, RZ, UR6 ;  /* 0x00000006ff057e24 */ /* 0x000fe2000f8e00ff */
[----:B------:R-:W2:Y:S02]  /*b760*/  S2R R8, SR_TID.X ;  /* 0x0000000000087919 */ /* 0x000ea40000002100 */
[----:B--2---:R-:W-:-:S05]  /*b770*/  IMAD.SHL.U32 R10, R8, 0x10, RZ ;  /* 0x00000010080a7824 */ /* 0x004fca00078e00ff */
[----:B------:R-:W-:-:S04]  /*b780*/  LOP3.LUT R10, R10, 0x10, RZ, 0xc0, !PT ;  /* 0x000000100a0a7812 */ /* 0x000fc800078ec0ff */
[C---:B------:R-:W-:Y:S02]  /*b790*/  LOP3.LUT R11, R10.reuse, 0x20, RZ, 0xfc, !PT ;  /* 0x000000200a0b7812 */ /* 0x040fe400078efcff */
[----:B------:R-:W-:Y:S01]  /*b7a0*/  LOP3.LUT R10, R10, 0x40, RZ, 0xfc, !PT ;  /* 0x000000400a0a7812 */ /* 0x000fe200078efcff */
[----:B---3--:R-:W-:-:S04]  /*b7b0*/  IMAD R6, R21, 0xc0, R2 ;  /* 0x000000c015067824 */ /* 0x008fc800078e0202 */
[----:B0-----:R-:W-:-:S04]  /*b7c0*/  @P0 IMAD.HI.U32 R3, R6, R3, RZ ;  /* 0x0000000306030227 */ /* 0x001fc800078e00ff */
[----:B------:R-:W-:Y:S01]  /*b7d0*/  IMAD.MOV.U32 R2, RZ, RZ, R6 ;  /* 0x000000ffff027224 */ /* 0x000fe200078e0006 */
[----:B-1----:R-:W-:-:S04]  /*b7e0*/  @P0 SHF.R.U32.HI R2, RZ, R0, R3 ;  /* 0x00000000ff020219 */ /* 0x002fc80000011603 */
[--C-:B------:R-:W-:Y:S01]  /*b7f0*/  SHF.R.S32.HI R4, RZ, 0x1f, R2.reuse ;  /* 0x0000001fff047819 */ /* 0x100fe20000011402 */
[----:B------:R-:W-:-:S04]  /*b800*/  IMAD.MOV R0, RZ, RZ, -R2 ;  /* 0x000000ffff007224 */ /* 0x000fc800078e0a02 */
[----:B------:R-:W-:Y:S02]  /*b810*/  IMAD R4, R4, UR6, RZ ;  /* 0x0000000604047c24 */ /* 0x000fe4000f8e02ff */
[----:B------:R-:W-:Y:S02]  /*b820*/  IMAD R0, R9, R0, R6 ;  /* 0x0000000009007224 */ /* 0x000fe400078e0206 */
[C---:B------:R-:W-:Y:S02]  /*b830*/  IMAD R4, R2.reuse, UR7, R4 ;  /* 0x0000000702047c24 */ /* 0x040fe4000f8e0204 */
[----:B------:R-:W-:-:S04]  /*b840*/  IMAD.WIDE.U32 R2, R2, R5, UR4 ;  /* 0x0000000402027e25 */ /* 0x000fc8000f8e0005 */
[----:B------:R-:W-:Y:S01]  /*b850*/  IMAD.IADD R3, R3, 0x1, R4 ;  /* 0x0000000103037824 */ /* 0x000fe200078e0204 */
[----:B------:R-:W-:Y:S01]  /*b860*/  SHF.R.S32.HI R4, RZ, 0x1f, R0 ;  /* 0x0000001fff047819 */ /* 0x000fe20000011400 */
[----:B------:R-:W-:-:S04]  /*b870*/  IMAD.WIDE.U32 R2, R0, UR8, R2 ;  /* 0x0000000800027c25 */ /* 0x000fc8000f8e0002 */
[----:B------:R-:W-:-:S04]  /*b880*/  IMAD R4, R4, UR8, RZ ;  /* 0x0000000804047c24 */ /* 0x000fc8000f8e02ff */
[----:B------:R-:W-:Y:S01]  /*b890*/  IMAD R0, R0, UR9, R4 ;  /* 0x0000000900007c24 */ /* 0x000fe2000f8e0204 */
[----:B------:R-:W-:Y:S02]  /*b8a0*/  IADD3 R4, P1, R2, UR10, RZ ;  /* 0x0000000a02047c10 */ /* 0x000fe4000ff3e0ff */
[----:B------:R-:W0:Y:S02]  /*b8b0*/  @P0 LDC R2, c[0x0][0x44c] ;  /* 0x00011300ff020b82 */ /* 0x000e240000000800 */
[----:B------:R-:W-:-:S06]  /*b8c0*/  IADD3.X R0, R3, UR11, R0, P1, !PT ;  /* 0x0000000b03007c10 */ /* 0x000fcc0008ffe400 */
[----:B------:R-:W1:Y:S01]  /*b8d0*/  @P0 LDC R3, c[0x0][0x450] ;  /* 0x00011400ff030b82 */ /* 0x000e620000000800 */
[----:B------:R-:W-:-:S04]  /*b8e0*/  VIADD R6, R6, 0x80 ;  /* 0x0000008006067836 */ /* 0x000fc80000000000 */
[----:B0-----:R-:W-:-:S04]  /*b8f0*/  @P0 IMAD.HI.U32 R7, R6, R2, RZ ;  /* 0x0000000206070227 */ /* 0x001fc800078e00ff */
[----:B------:R-:W-:Y:S01]  /*b900*/  IMAD.MOV.U32 R2, RZ, RZ, R6 ;  /* 0x000000ffff027224 */ /* 0x000fe200078e0006 */
[----:B-1----:R-:W-:-:S05]  /*b910*/  @P0 SHF.R.U32.HI R2, RZ, R3, R7 ;  /* 0x00000003ff020219 */ /* 0x002fca0000011607 */
[----:B------:R-:W-:-:S04]  /*b920*/  IMAD.MOV R3, RZ, RZ, -R2 ;  /* 0x000000ffff037224 */ /* 0x000fc800078e0a02 */
[----:B------:R-:W-:Y:S01]  /*b930*/  IMAD R6, R9, R3, R6 ;  /* 0x0000000309067224 */ /* 0x000fe200078e0206 */
[----:B------:R-:W-:-:S05]  /*b940*/  SHF.R.S32.HI R3, RZ, 0x1f, R2 ;  /* 0x0000001fff037819 */ /* 0x000fca0000011402 */
[----:B------:R-:W-:-:S04]  /*b950*/  IMAD R3, R3, UR6, RZ ;  /* 0x0000000603037c24 */ /* 0x000fc8000f8e02ff */
[C---:B------:R-:W-:Y:S02]  /*b960*/  IMAD R7, R2.reuse, UR7, R3 ;  /* 0x0000000702077c24 */ /* 0x040fe4000f8e0203 */
[----:B------:R-:W-:Y:S01]  /*b970*/  IMAD.WIDE.U32 R2, R2, R5, UR4 ;  /* 0x0000000402027e25 */ /* 0x000fe2000f8e0005 */
[----:B------:R-:W-:Y:S01]  /*b980*/  SHF.R.S32.HI R5, RZ, 0x1f, R6 ;  /* 0x0000001fff057819 */ /* 0x000fe20000011406 */
[----:B------:R-:W-:Y:S02]  /*b990*/  ULDC UR4, c[0x0][0x2b8] ;  /* 0x0000ae0000047ab9 */ /* 0x000fe40000000800 */
[----:B------:R-:W-:Y:S02]  /*b9a0*/  IMAD.IADD R3, R3, 0x1, R7 ;  /* 0x0000000103037824 */ /* 0x000fe400078e0207 */
[----:B------:R-:W-:Y:S02]  /*b9b0*/  IMAD R5, R5, UR8, RZ ;  /* 0x0000000805057c24 */ /* 0x000fe4000f8e02ff */
[----:B------:R-:W-:-:S04]  /*b9c0*/  IMAD.WIDE.U32 R2, R6, UR8, R2 ;  /* 0x0000000806027c25 */ /* 0x000fc8000f8e0002 */
[----:B------:R-:W-:Y:S01]  /*b9d0*/  IMAD R5, R6, UR9, R5 ;  /* 0x0000000906057c24 */ /* 0x000fe2000f8e0205 */
[----:B------:R-:W-:-:S04]  /*b9e0*/  IADD3 R8, P0, R2, UR10, RZ ;  /* 0x0000000a02087c10 */ /* 0x000fc8000ff1e0ff */
[----:B------:R-:W-:Y:S02]  /*b9f0*/  IADD3.X R7, R3, UR11, R5, P0, !PT ;  /* 0x0000000b03077c10 */ /* 0x000fe400087fe405 */
[----:B------:R-:W-:Y:S02]  /*ba00*/  ISETP.GE.AND P0, PT, R10, UR4, PT ;  /* 0x000000040a007c0c */ /* 0x000fe4000bf06270 */
[----:B------:R0:W5:Y:S01]  /*ba10*/  LDL R10, [R1+0xc] ;  /* 0x00000c00010a7983 */ /* 0x0001620000100800 */
[----:B------:R-:W1:Y:S01]  /*ba20*/  S2R R6, SR_TID.X ;  /* 0x0000000000067919 */ /* 0x000e620000002100 */
        /* <DEDUP_REMOVED lines=10> */
[----:B------:R-:W0:Y:S03]  /*bad0*/  SHFL.IDX PT, R3, R4, RZ, 0x1e1f ;  /* 0x001e1fff04037589 */ /* 0x000e2600000e0000 */
[----:B------:R-:W-:Y:S01]  /*bae0*/  IMAD R6, R21, 0xc0, R11 ;  /* 0x000000c015067824 */ /* 0x000fe200078e020b */
[----:B------:R-:W-:Y:S04]  /*baf0*/  SHFL.IDX PT, R4, R4, 0x1, 0x1e1f ;  /* 0x003e1f0004047f89 */ /* 0x000fe800000e0000 */
[----:B------:R-:W-:Y:S04]  /*bb00*/  SHFL.IDX PT, R7, R7, RZ, 0x1e1f ;  /* 0x001e1fff07077589 */ /* 0x000fe800000e0000 */
[----:B------:R-:W-:Y:S01]  /*bb10*/  SHFL.IDX PT, R14, R8, RZ, 0x1e1f ;  /* 0x001e1fff080e7589 */ /* 0x000fe200000e0000 */
[----:B--2---:R-:W-:-:S03]  /*bb20*/  IMAD R5, R2, R9, RZ ;  /* 0x0000000902057224 */ /* 0x004fc600078e02ff */
[----:B------:R-:W1:Y:S02]  /*bb30*/  SHFL.IDX PT, R2, R0, RZ, 0x1e1f ;  /* 0x001e1fff00027589 */ /* 0x000e6400000e0000 */
[----:B------:R-:W-:Y:S02]  /*bb40*/  ISETP.GE.AND P4, PT, R6, R5, PT ;  /* 0x000000050600720c */ /* 0x000fe40003f86270 */
[----:B------:R-:W2:Y:S11]  /*bb50*/  SHFL.IDX PT, R0, R0, 0x1, 0x1e1f ;  /* 0x003e1f0000007f89 */ /* 0x000eb600000e0000 */
[----:B0-----:R-:W-:-:S05]  /*bb60*/  @!P4 IADD3 R3, P3, R20, R3, RZ ;  /* 0x000000031403c210 */ /* 0x001fca0007f7e0ff */
[----:B-1----:R-:W-:-:S05]  /*bb70*/  @!P4 IMAD.X R2, RZ, RZ, R2, P3 ;  /* 0x000000ffff02c224 */ /* 0x002fca00018e0602 */
[----:B------:R-:W-:-:S04]  /*bb80*/  @!P4 LOP3.LUT R3, R3, R2, RZ, 0x3c, !PT ;  /* 0x000000020303c212 */ /* 0x000fc800078e3cff */
[----:B------:R-:W-:-:S04]  /*bb90*/  @!P4 LOP3.LUT R2, R3, R2, RZ, 0x3c, !PT ;  /* 0x000000020302c212 */ /* 0x000fc800078e3cff */
[----:B------:R-:W-:-:S05]  /*bba0*/  @!P4 LOP3.LUT R3, R3, R2, RZ, 0x3c, !PT ;  /* 0x000000020303c212 */ /* 0x000fca00078e3cff */
[----:B-----5:R-:W-:Y:S04]  /*bbb0*/  @!P4 LDGSTS.E.BYPASS.LTC128B.128 [R10+0xf000], desc[UR52][R2.64], !P2 ;  /* 0x0f000000020acfae */ /* 0x020fe8000d101d74 */
[----:B------:R-:W-:Y:S04]  /*bbc0*/  @!P4 LDGSTS.E.BYPASS.LTC128B.128 [R10+0x10800], desc[UR52][R2.64+0x20], !P1 ;  /* 0x10800020020acfae */ /* 0x000fe8000c901d74 */
[----:B------:R0:W-:Y:S02]  /*bbd0*/  @!P4 LDGSTS.E.BYPASS.LTC128B.128 [R10+0x12000], desc[UR52][R2.64+0x40], !P0 ;  /* 0x12000040020acfae */ /* 0x0001e4000c101d74 */
[----:B0-----:R-:W-:-:S05]  /*bbe0*/  VIADD R2, R6, 0x40 ;  /* 0x0000004006027836 */ /* 0x001fca0000000000 */
[----:B------:R-:W-:-:S13]  /*bbf0*/  ISETP.GE.AND P4, PT, R2, R5, PT ;  /* 0x000000050200720c */ /* 0x000fda0003f86270 */
[----:B------:R-:W-:-:S05]  /*bc00*/  @!P4 IADD3 R2, P3, R20, R4, RZ ;  /* 0x000000041402c210 */ /* 0x000fca0007f7e0ff */
[----:B--2---:R-:W-:-:S04]  /*bc10*/  @!P4 IMAD.X R0, RZ, RZ, R0, P3 ;  /* 0x000000ffff00c224 */ /* 0x004fc800018e0600 */
[----:B------:R-:W-:-:S05]  /*bc20*/  @!P4 IMAD.MOV.U32 R3, RZ, RZ, R0 ;  /* 0x000000ffff03c224 */ /* 0x000fca00078e0000 */
[----:B------:R0:W-:Y:S04]  /*bc30*/  @!P4 LDGSTS.E.BYPASS.LTC128B.128 [R10+0xf800], desc[UR52][R2.64], !P2 ;  /* 0x0f800000020acfae */ /* 0x0001e8000d101d74 */
[----:B------:R0:W-:Y:S04]  /*bc40*/  @!P4 LDGSTS.E.BYPASS.LTC128B.128 [R10+0x11000], desc[UR52][R2.64+0x20], !P1 ;  /* 0x11000020020acfae */ /* 0x0001e8000c901d74 */
[----:B------:R0:W-:Y:S02]  /*bc50*/  @!P4 LDGSTS.E.BYPASS.LTC128B.128 [R10+0x12800], desc[UR52][R2.64+0x40], !P0 ;  /* 0x12800040020acfae */ /* 0x0001e4000c101d74 */
.L_x_8744:
[----:B------:R-:W-:Y:S01]  /*bc60*/  VIADD R6, R6, 0x80 ;  /* 0x0000008006067836 */ /* 0x000fe20000000000 */
[----:B------:R-:W-:Y:S04]  /*bc70*/  BSSY B0, `(.L_x_8666) ;  /* 0x000000b000007945 */ /* 0x000fe80003800000 */
[----:B------:R-:W-:-:S13]  /*bc80*/  ISETP.GE.AND P3, PT, R6, R5, PT ;  /* 0x000000050600720c */ /* 0x000fda0003f66270 */
[----:B------:R-:W-:Y:S05]  /*bc90*/  @P3 BRA `(.L_x_8667) ;  /* 0x0000000000203947 */ /* 0x000fea0003800000 */
[----:B01----:R-:W-:-:S05]  /*bca0*/  IADD3 R2, P3, R20, R14, RZ ;  /* 0x0000000e14027210 */ /* 0x003fca0007f7e0ff */
[----:B------:R-:W-:-:S05]  /*bcb0*/  IMAD.X R3, RZ, RZ, R7, P3 ;  /* 0x000000ffff037224 */ /* 0x000fca00018e0607 */
[----:B------:R-:W-:Y:S01]  /*bcc0*/  @!PT LDS RZ, [RZ] ;  /* 0x00000000fffff984 */ /* 0x000fe20000000800 */
[----:B------:R-:W-:Y:S01]  /*bcd0*/  @!PT LDS RZ, [RZ] ;  /* 0x00000000fffff984 */ /* 0x000fe20000000800 */
[----:B------:R-:W-:Y:S01]  /*bce0*/  @!PT LDS RZ, [RZ] ;  /* 0x00000000fffff984 */ /* 0x000fe20000000800 */
[----:B------:R2:W-:Y:S04]  /*bcf0*/  LDGSTS.E.BYPASS.LTC128B.128 [R10+0x10000], desc[UR52][R2.64], !P2 ;  /* 0x10000000020a7fae */ /* 0x0005e8000d101d74 */
[----:B------:R2:W-:Y:S04]  /*bd00*/  LDGSTS.E.BYPASS.LTC128B.128 [R10+0x11800], desc[UR52][R2.64+0x20], !P1 ;  /* 0x11800020020a7fae */ /* 0x0005e8000c901d74 */
[----:B------:R2:W-:Y:S02]  /*bd10*/  LDGSTS.E.BYPASS.LTC128B.128 [R10+0x13000], desc[UR52][R2.64+0x40], !P0 ;  /* 0x13000040020a7fae */ /* 0x0005e4000c101d74 */
.L_x_8667:
[----:B------:R-:W-:Y:S05]  /*bd20*/  BSYNC B0 ;  /* 0x0000000000007941 */ /* 0x000fea0003800000 */
.L_x_8666:
[----:B------:R-:W-:Y:S01]  /*bd30*/  NOP ;  /* 0x0000000000007918 */ /* 0x000fe20000000000 */
[----:B------:R-:W-:-:S13]  /*bd40*/  PLOP3.LUT P0, PT, PT, PT, PT, 0x80, 0x0 ;  /* 0x000000000000781c */ /* 0x000fda0003f0f070 */
.L_x_8668:
[----:B------:R-:W-:Y:S02]  /*bd50*/  PLOP3.LUT P1, PT, P1, P0, PT, 0xa2, 0x0 ;  /* 0x000000000000781c */ /* 0x000fe40000f21472 */
[----:B------:R-:W-:-:S08]  /*bd60*/  @P0 R2UR P1, UR4, R16 ;  /* 0x00000000100402ca */ /* 0x000fd00000020000 */
[----:B------:R-:W-:-:S05]  /*bd70*/  @P0 PLOP3.LUT P0, PT, P1, PT, PT, 0x80, 0x0 ;  /* 0x000000000000081c */ /* 0x000fca0000f0f070 */
[----:B------:R-:W-:Y:S01]  /*bd80*/  @!P1 SYNCS.ARRIVE.TRANS64.RED.A0T1 RZ, [UR4+0x19c00], RZ ;  /* 0x019c00ffffff99a7 */ /* 0x000fe20008200404 */
[----:B------:R-:W-:Y:S07]  /*bd90*/  @!P1 ARRIVES.LDGSTSBAR.64.TRANSCNT [UR4+0x19c00] ;  /* 0x019c0000ff0099b0 */ /* 0x000fee0008000a84 */
[----:B------:R-:W-:Y:S05]  /*bda0*/  @P0 BRA.U.ANY `(.L_x_8668) ;  /* 0xfffffffd00e80947 */ /* 0x000fea000393ffff */
[----:B012---:R-:W2:Y:S02]  /*bdb0*/  LDL.LU R2, [R1+0x10] ;  /* 0x0000100001027983 */ /* 0x007ea40000300800 */
        /* <DEDUP_REMOVED lines=11> */
.L_x_8745:
[----:B------:R-:W-:Y:S05]  /*be70*/  BSYNC B0 ;  /* 0x0000000000007941 */ /* 0x000fea0003800000 */
.L_x_8669:
[----:B------:R-:W-:-:S06]  /*be80*/  UISETP.GE.AND UP0, UPT, UR40, 0x81, UPT ;  /* 0x000000812800788c */ /* 0x000fcc000bf06270 */
[----:B------:R-:W-:-:S13]  /*be90*/  PLOP3.LUT P0, PT, PT, PT, UP0, 0x80, 0x0 ;  /* 0x000000000000781c */ /* 0x000fda0003f0f008 */
[----:B------:R-:W-:Y:S05]  /*bea0*/  @!P0 BRA `(.L_x_8671) ;  /* 0x0000001000348947 */ /* 0x000fea0003800000 */
[----:B------:R-:W-:Y:S01]  /*beb0*/  ULEA.HI.SX32 UR4, UR39, 0xfffffffe, 0x19 ;  /* 0xfffffffe27047891 */ /* 0x000fe2000f8fca3f */
[----:B------:R-:W-:Y:S02]  /*bec0*/  IMAD.MOV.U32 R8, RZ, RZ, R23 ;  /* 0x000000ffff087224 */ /* 0x000fe400078e0017 */
[----:B------:R-:W-:-:S03]  /*bed0*/  IMAD.MOV.U32 R0, RZ, RZ, R18 ;  /* 0x000000ffff007224 */ /* 0x000fc600078e0012 */
[----:B------:R-:W-:-:S07]  /*bee0*/  IMAD.U32 R2, RZ, RZ, UR4 ;  /* 0x00000004ff027e24 */ /* 0x000fce000f8e00ff */
.L_x_8695:
[----:B------:R-:W-:Y:S01]  /*bef0*/  LOP3.LUT P1, RZ, R26, 0x1, RZ, 0xc0, !PT ;  /* 0x000000011aff7812 */ /* 0x000fe2000782c0ff */
[----:B------:R-:W-:Y:S01]  /*bf00*/  VIADD R18, R0, 0x1 ;  /* 0x0000000100127836 */ /* 0x000fe20000000000 */
[----:B------:R-:W-:Y:S05]  /*bf10*/  YIELD ;  /* 0x0000000000007946 */ /* 0x000fea0003800000 */
[----:B------:R-:W-:Y:S01]  /*bf20*/  ISETP.NE.AND P0, PT, R18, 0x2, PT ;  /* 0x000000021200780c */ /* 0x000fe20003f05270 */
[----:B------:R-:W-:Y:S03]  /*bf30*/  BSSY B0, `(.L_x_8672) ;  /* 0x00000a3000007945 */ /* 0x000fe60003800000 */
[----:B------:R-:W-:-:S02]  /*bf40*/  SEL R23, RZ, 0x1, P0 ;  /* 0x00000001ff177807 */ /* 0x000fc40000000000 */
[----:B------:R-:W-:Y:S02]  /*bf50*/  SEL R18, R18, RZ, P0 ;  /* 0x000000ff12127207 */ /* 0x000fe40000000000 */
[----:B------:R-:W-:Y:S01]  /*bf60*/  LOP3.LUT R23, R8, R23, RZ, 0x3c, !PT ;  /* 0x0000001708177212 */ /* 0x000fe200078e3cff */
[----:B------:R-:W-:Y:S06]  /*bf70*/  @!P1 BRA `(.L_x_8673) ;  /* 0x0000000800789947 */ /* 0x000fec0003800000 */
[----:B------:R-:W-:Y:S01]  /*bf80*/  ULDC.64 UR4, c[0x0][0x418] ;  /* 0x0001060000047ab9 */ /* 0x000fe20000000a00 */
[----:B0-----:R-:W-:Y:S01]  /*bf90*/  IMAD.MOV.U32 R3, RZ, RZ, R2 ;  /* 0x000000ffff037224 */ /* 0x001fe200078e0002 */
[----:B------:R-:W-:-:S04]  /*bfa0*/  ISETP.NE.U32.AND P0, PT, RZ, UR4, PT ;  /* 0x00000004ff007c0c */ /* 0x000fc8000bf05070 */
[----:B------:R-:W-:-:S13]  /*bfb0*/  ISETP.NE.AND.EX P0, PT, RZ, UR5, PT, P0 ;  /* 0x00000005ff007c0c */ /* 0x000fda000bf05300 */
        /* <DEDUP_REMOVED lines=15> */
[----:B------:R-:W-:-:S04]  /*c0b0*/  LEA R6, P0, R4, UR4, 0x2 ;  /* 0x0000000404067c11 */ /* 0x000fc8000f8010ff */
[----:B------:R-:W-:-:S05]  /*c0c0*/  LEA.HI.X R7, R4, UR5, R5, 0x2, P0 ;  /* 0x0000000504077c11 */ /* 0x000fca00080f1405 */
[----:B------:R0:W5:Y:S04]  /*c0d0*/  LDG.E R17, desc[UR52][R6.64] ;  /* 0x0000003406117981 */ /* 0x000168000c1e1900 */
.L_x_8674:
[----:B------:R-:W1:Y:S01]  /*c0e0*/  S2R R4, SR_TID.X ;  /* 0x0000000000047919 */ /* 0x000e620000002100 */
[----:B0-----:R-:W-:Y:S01]  /*c0f0*/  IMAD R6, R18, 0x8, R16 ;  /* 0x0000000812067824 */ /* 0x001fe200078e0210 */
[----:B------:R-:W-:Y:S01]  /*c100*/  BSSY B1, `(.L_x_8675) ;  /* 0x0000006000017945 */ /* 0x000fe20003800000 */
[----:B-1----:R-:W-:Y:S02]  /*c110*/  LOP3.LUT R5, R4, 0x7f, RZ, 0xc0, !PT ;  /* 0x0000007f04057812 */ /* 0x002fe400078ec0ff */
[----:B------:R-:W-:Y:S02]  /*c120*/  SHF.L.U32 R4, R23, 0x1f, RZ ;  /* 0x0000001f17047819 */ /* 0x000fe400000006ff */
[----:B------:R-:W-:Y:S02]  /*c130*/  ISETP.NE.AND P1, PT, R5, RZ, PT ;  /* 0x000000ff0500720c */ /* 0x000fe40003f25270 */
[----:B------:R-:W0:Y:S02]  /*c140*/  SYNCS.PHASECHK.TRANS64.TRYWAIT P0, [R6+URZ+0x19c80], R4 ;  /* 0x019c8004060075a7 */ /* 0x000e24000800017f */
[----:B0-----:R-:W-:Y:S09]  /*c150*/  @!P0 BRA `(.L_x_8676) ;  /* 0x0000002800c48947 */ /* 0x001ff20003800000 */
.L_x_8746:
[----:B------:R-:W-:Y:S05]  /*c160*/  BSYNC B1 ;  /* 0x0000000000017941 */ /* 0x000fea0003800000 */
.L_x_8675:
        /* <DEDUP_REMOVED lines=9> */
.L_x_8678:
[----:B------:R-:W-:Y:S05]  /*c200*/  BSYNC B1 ;  /* 0x0000000000017941 */ /* 0x000fea0003800000 */
.L_x_8677:
[----:B------:R-:W-:Y:S01]  /*c210*/  IMAD.MOV.U32 R7, RZ, RZ, RZ ;  /* 0x000000ffff077224 */ /* 0x000fe200078e00ff */
[----:B------:R-:W-:Y:S01]  /*c220*/  UIADD3 UR4, UP0, UR50, 0x470, URZ ;  /* 0x0000047032047890 */ /* 0x000fe2000ff1e03f */
[----:B------:R-:W-:Y:S01]  /*c230*/  IMAD R9, R18, 0x3000, R16 ;  /* 0x0000300012097824 */ /* 0x000fe200078e0210 */
[----:B------:R-:W-:Y:S01]  /*c240*/  PLOP3.LUT P0, PT, PT, PT, PT, 0x80, 0x0 ;  /* 0x000000000000781c */ /* 0x000fe20003f0f070 */
[----:B------:R-:W-:Y:S01]  /*c250*/  VIADD R5, R6, 0x19c70 ;  /* 0x00019c7006057836 */ /* 0x000fe20000000000 */
[----:B------:R-:W-:Y:S01]  /*c260*/  R2UR UR10, R7 ;  /* 0x00000000070a72ca */ /* 0x000fe200000e0000 */
[----:B------:R-:W-:Y:S01]  /*c270*/  VIADD R10, R9, 0x9000 ;  /* 0x00009000090a7836 */ /* 0x000fe20000000000 */
[----:B------:R-:W-:Y:S01]  /*c280*/  LEA R3, R3, UR41, 0x7 ;  /* 0x0000002903037c11 */ /* 0x000fe2000f8e38ff */
[----:B------:R-:W-:Y:S01]  /*c290*/  UIADD3.X UR5, URZ, UR51, URZ, UP0, !UPT ;  /* 0x000000333f057290 */ /* 0x000fe200087fe43f */
[----:B------:R-:W-:Y:S01]  /*c2a0*/  UMOV UR6, 0x0 ;  /* 0x0000000000067882 */ /* 0x000fe20000000000 */
[----:B------:R-:W-:-:S10]  /*c2b0*/  UMOV UR7, 0x14f00000 ;  /* 0x14f0000000077882 */ /* 0x000fd40000000000 */
.L_x_8679:
        /* <DEDUP_REMOVED lines=16> */
.L_x_8680:
        /* <DEDUP_REMOVED lines=16> */
.L_x_8681:
        /* <DEDUP_REMOVED lines=13> */
.L_x_8747:
[----:B------:R-:W-:Y:S05]  /*c590*/  BSYNC B1 ;  /* 0x0000000000017941 */ /* 0x000fea0003800000 */
.L_x_8682:
[----:B------:R-:W-:Y:S01]  /*c5a0*/  BSSY B1, `(.L_x_8684) ;  /* 0x000000b000017945 */ /* 0x000fe20003800000 */
[----:B01----:R-:W-:Y:S02]  /*c5b0*/  IMAD.MOV.U32 R4, RZ, RZ, 0x0 ;  /* 0x00000000ff047424 */ /* 0x003fe400078e00ff */
        /* <DEDUP_REMOVED lines=9> */
.L_x_8685:
[----:B------:R-:W-:Y:S05]  /*c650*/  BSYNC B1 ;  /* 0x0000000000017941 */ /* 0x000fea0003800000 */
.L_x_8684:
        /* <DEDUP_REMOVED lines=8> */
.L_x_8686:
        /* <DEDUP_REMOVED lines=15> */
.L_x_8687:
        /* <DEDUP_REMOVED lines=15> */
.L_x_8688:
        /* <DEDUP_REMOVED lines=10> */
.L_x_8673:
[----:B------:R-:W-:Y:S05]  /*c960*/  BSYNC B0 ;  /* 0x0000000000007941 */ /* 0x000fea0003800000 */
.L_x_8672:
[----:B------:R-:W-:-:S06]  /*c970*/  UISETP.NE.AND UP0, UPT, UR38, 0x3, UPT ;  /* 0x000000032600788c */ /* 0x000fcc000bf05270 */
[----:B------:R-:W-:-:S13]  /*c980*/  PLOP3.LUT P0, PT, PT, PT, UP0, 0x80, 0x0 ;  /* 0x000000000000781c */ /* 0x000fda0003f0f008 */
[----:B------:R-:W-:Y:S05]  /*c990*/  @!P0 BRA `(.L_x_8689) ;  /* 0x0000000000048947 */ /* 0x000fea0003800000 */
[----:B------:R-:W-:Y:S01]  /*c9a0*/  BPT.TRAP 0x1 ;  /* 0x000000040000795c */ /* 0x000fe20000300000 */
.L_x_8689:
[----:B0-----:R-:W-:Y:S01]  /*c9b0*/  IMAD.U32 R3, RZ, RZ, UR44 ;  /* 0x0000002cff037e24 */ /* 0x001fe2000f8e00ff */
[----:B------:R-:W-:Y:S01]  /*c9c0*/  LOP3.LUT R4, R8, 0x1, RZ, 0x3c, !PT ;  /* 0x0000000108047812 */ /* 0x000fe200078e3cff */
[----:B------:R-:W-:Y:S03]  /*c9d0*/  BSSY B0, `(.L_x_8690) ;  /* 0x0000006000007945 */ /* 0x000fe60003800000 */
[----:B------:R-:W-:Y:S01]  /*c9e0*/  ISETP.NE.AND P1, PT, R3, 0x3, PT ;  /* 0x000000030300780c */ /* 0x000fe20003f25270 */
[----:B------:R-:W-:Y:S01]  /*c9f0*/  IMAD R3, R0, 0x8, R16 ;  /* 0x0000000800037824 */ /* 0x000fe200078e0210 */
[----:B------:R-:W-:-:S04]  /*ca00*/  SHF.L.U32 R4, R4, 0x1f, RZ ;  /* 0x0000001f04047819 */ /* 0x000fc800000006ff */
[----:B------:R-:W0:Y:S02]  /*ca10*/  SYNCS.PHASECHK.TRANS64.TRYWAIT P0, [R3+URZ+0x19c70], R4 ;  /* 0x019c7004030075a7 */ /* 0x000e24000800017f */
[----:B0-----:R-:W-:Y:S05]  /*ca20*/  @!P0 BRA `(.L_x_8691) ;  /* 0x0000002000b88947 */ /* 0x001fea0003800000 */
.L_x_8748:
[----:B------:R-:W-:Y:S05]  /*ca30*/  BSYNC B0 ;  /* 0x0000000000007941 */ /* 0x000fea0003800000 */
.L_x_8690:
[----:B------:R-:W-:Y:S05]  /*ca40*/  @!P1 BRA `(.L_x_8692) ;  /* 0x0000000000049947 */ /* 0x000fea0003800000 */
[----:B------:R-:W-:Y:S01]  /*ca50*/  BPT.TRAP 0x1 ;  /* 0x000000040000795c */ /* 0x000fe20000300000 */
.L_x_8692:
[----:B0-----:R-:W-:Y:S01]  /*ca60*/  SHF.L.U32 R4, R8, 0x1f, RZ ;  /* 0x0000001f08047819 */ /* 0x001fe200000006ff */
[----:B------:R-:W-:-:S03]  /*ca70*/  IMAD R0, R0, 0x3000, RZ ;  /* 0x0000300000007824 */ /* 0x000fc600078e02ff */
[----:B------:R-:W0:Y:S02]  /*ca80*/  SYNCS.PHASECHK.TRANS64.TRYWAIT P0, [R3+URZ+0x19c60], R4 ;  /* 0x019c6004030075a7 */ /* 0x000e24000800017f */
[----:B0-----:R-:W-:Y:S05]  /*ca90*/  @!P0 BRA `(.L_x_8693) ;  /* 0x0000002000b08947 */ /* 0x001fea0003800000 */
.L_x_8749:
[----:B------:R-:W-:Y:S01]  /*caa0*/  LOP3.LUT R5, R0, R22, RZ, 0xfc, !PT ;  /* 0x0000001600057212 */ /* 0x000fe200078efcff */
[----:B------:R-:W-:Y:S05]  /*cab0*/  WARPSYNC.ALL ;  /* 0x0000000000007948 */ /* 0x000fea0003800000 */
[----:B------:R-:W-:Y:S01]  /*cac0*/  IMAD.IADD R6, R16, 0x1, R5 ;  /* 0x0000000110067824 */ /* 0x000fe200078e0205 */
[----:B------:R-:W-:-:S04]  /*cad0*/  LOP3.LUT R14, R22, 0x1800, RZ, 0xfc, !PT ;  /* 0x00001800160e7812 */ /* 0x000fc800078efcff */
[----:B------:R-:W-:Y:S01]  /*cae0*/  IADD3 R14, R16, R14, R0 ;  /* 0x0000000e100e7210 */ /* 0x000fe20007ffe000 */
[----:B0-----:R-:W0:Y:S02]  /*caf0*/  LDSM.16.MT88.4 R4, [R6+0x9000] ;  /* 0x009000000604783b */ /* 0x001e240000004200 */
        /* <DEDUP_REMOVED lines=20> */
[----:B------:R-:W-:-:S05]  /*cc40*/  IMAD.IADD R12, R16, 0x1, R5 ;  /* 0x00000001100c7824 */ /* 0x000fca00078e0205 */
[----:B------:R0:W1:Y:S02]  /*cc50*/  LDSM.16.MT88.4 R4, [R12+0x9000] ;  /* 0x009000000c04783b */ /* 0x0000640000004200 */
[----:B0-----:R-:W-:Y:S02]  /*cc60*/  IADD3 R12, R19, R28, R0 ;  /* 0x0000001c130c7210 */ /* 0x001fe40007ffe000 */
[C-C-:B-1----:R-:W-:Y:S02]  /*cc70*/  PRMT R8, R4.reuse, 0x6420, R5.reuse ;  /* 0x0000642004087816 */ /* 0x142fe40000000005 */
[----:B------:R-:W-:Y:S02]  /*cc80*/  PRMT R9, R4, 0x7531, R5 ;  /* 0x0000753104097816 */ /* 0x000fe40000000005 */
[----:B------:R-:W-:Y:S02]  /*cc90*/  LOP3.LUT R4, R10, R24, RZ, 0xfc, !PT ;  /* 0x000000180a047212 */ /* 0x000fe400078efcff */
[----:B------:R-:W-:-:S02]  /*cca0*/  LOP3.LUT R5, R0, 0x800, R22, 0xfe, !PT ;  /* 0x0000080000057812 */ /* 0x000fc400078efe16 */
[C-C-:B------:R-:W-:Y:S01]  /*ccb0*/  PRMT R10, R6.reuse, 0x6420, R7.reuse ;  /* 0x00006420060a7816 */ /* 0x140fe20000000007 */
[----:B------:R-:W-:Y:S01]  /*ccc0*/  IMAD.IADD R4, R19, 0x1, R4 ;  /* 0x0000000113047824 */ /* 0x000fe200078e0204 */
[----:B------:R-:W-:Y:S01]  /*ccd0*/  PRMT R11, R6, 0x7531, R7 ;  /* 0x00007531060b7816 */ /* 0x000fe20000000007 */
[----:B------:R-:W-:-:S04]  /*cce0*/  IMAD.IADD R13, R16, 0x1, R5 ;  /* 0x00000001100d7824 */ /* 0x000fc800078e0205 */
[----:B------:R-:W-:Y:S04]  /*ccf0*/  STSM.16.M88.4 [R4], R8 ;  /* 0x0000000804007844 */ /* 0x000fe80000000200 */
[----:B------:R-:W0:Y:S02]  /*cd00*/  LDSM.16.MT88.4 R4, [R13+0x9000] ;  /* 0x009000000d04783b */ /* 0x000e240000004200 */
        /* <DEDUP_REMOVED lines=26> */
.L_x_8694:
[----:B------:R-:W2:Y:S01]  /*ceb0*/  S2R R0, SR_TID.X ;  /* 0x0000000000007919 */ /* 0x000ea20000002100 */
[----:B-1----:R-:W-:Y:S01]  /*cec0*/  SYNCS.ARRIVE.TRANS64.A1T0 RZ, [R3+URZ+0x19c50], RZ ;  /* 0x019c50ff03ff79a7 */ /* 0x002fe2000810003f */
[----:B0-----:R-:W-:Y:S01]  /*ced0*/  IMAD.MOV.U32 R8, RZ, RZ, R23 ;  /* 0x000000ffff087224 */ /* 0x001fe200078e0017 */
[----:B--2---:R-:W-:Y:S01]  /*cee0*/  LOP3.LUT R0, R0, 0x7f, RZ, 0xc0, !PT ;  /* 0x0000007f00007812 */ /* 0x004fe200078ec0ff */
[----:B------:R-:W-:Y:S03]  /*cef0*/  BAR.SYNC.DEFER_BLOCKING 0x2, 0x80 ;  /* 0x0082000000007b1d */ /* 0x000fe60000010000 */
[----:B------:R-:W-:-:S13]  /*cf00*/  ISETP.NE.AND P0, PT, R0, RZ, PT ;  /* 0x000000ff0000720c */ /* 0x000fda0003f05270 */
[----:B------:R-:W-:-:S05]  /*cf10*/  @!P0 VIADD R0, R3, 0x19c80 ;  /* 0x00019c8003008836 */ /* 0x000fca0000000000 */
[----:B------:R-:W-:-:S04]  /*cf20*/  @!P0 PRMT R0, RZ, 0x654, R0 ;  /* 0x00000654ff008816 */ /* 0x000fc80000000000 */
[----:B------:R0:W-:Y:S01]  /*cf30*/  @!P0 SYNCS.ARRIVE.TRANS64.RED.A1T0 RZ, [R0+URZ], RZ ;  /* 0x000000ff00ff89a7 */ /* 0x0001e2000810043f */
[C---:B------:R-:W-:Y:S01]  /*cf40*/  ISETP.GT.AND P0, PT, R2.reuse, RZ, PT ;  /* 0x000000ff0200720c */ /* 0x040fe20003f04270 */
[----:B------:R-:W-:Y:S02]  /*cf50*/  VIADD R2, R2, 0xffffffff ;  /* 0xffffffff02027836 */ /* 0x000fe40000000000 */
[----:B0-----:R-:W-:-:S10]  /*cf60*/  IMAD.MOV.U32 R0, RZ, RZ, R18 ;  /* 0x000000ffff007224 */ /* 0x001fd400078e0012 */
[----:B------:R-:W-:Y:S05]  /*cf70*/  @P0 BRA `(.L_x_8695) ;  /* 0xffffffec00dc0947 */ /* 0x000fea000383ffff */
.L_x_8671:
[----:B0-----:R-:W0:Y:S01]  /*cf80*/  S2R R3, SR_TID.X ;  /* 0x0000000000037919 */ /* 0x001e220000002100 */
[----:B------:R-:W-:Y:S01]  /*cf90*/  BSSY B0, `(.L_x_8696) ;  /* 0x0000011000007945 */ /* 0x000fe20003800000 */
        /* <DEDUP_REMOVED lines=15> */
[----:B------:R0:W-:Y:S02]  /*d090*/  STL [R1], R0 ;  /* 0x0000000001007387 */ /* 0x0001e40000100800 */
.L_x_8697:
[----:B------:R-:W-:Y:S05]  /*d0a0*/  BSYNC B0 ;  /* 0x0000000000007941 */ /* 0x000fea0003800000 */
.L_x_8696:
[----:B------:R-:W-:-:S06]  /*d0b0*/  UISETP.NE.AND UP0, UPT, UR38, 0x3, UPT ;  /* 0x000000032600788c */ /* 0x000fcc000bf05270 */
[----:B------:R-:W-:-:S13]  /*d0c0*/  PLOP3.LUT P1, PT, PT, PT, UP0, 0x80, 0x0 ;  /* 0x000000000000781c */ /* 0x000fda0003f2f008 */
[----:B------:R-:W-:Y:S05]  /*d0d0*/  @!P1 BRA `(.L_x_8698) ;  /* 0x0000000000049947 */ /* 0x000fea0003800000 */
[----:B------:R-:W-:Y:S01]  /*d0e0*/  BPT.TRAP 0x1 ;  /* 0x000000040000795c */ /* 0x000fe20000300000 */
.L_x_8698:
[----:B------:R-:W-:Y:S01]  /*d0f0*/  LOP3.LUT R3, R23, 0x1, RZ, 0x3c, !PT ;  /* 0x0000000117037812 */ /* 0x000fe200078e3cff */
[----:B0-----:R-:W-:Y:S01]  /*d100*/  IMAD R0, R18, 0x8, R16 ;  /* 0x0000000812007824 */ /* 0x001fe200078e0210 */
[----:B------:R-:W-:Y:S01]  /*d110*/  BSSY B0, `(.L_x_8699) ;  /* 0x0000006000007945 */ /* 0x000fe20003800000 */
[----:B------:R-:W-:Y:S01]  /*d120*/  IMAD.U32 R2, RZ, RZ, UR44 ;  /* 0x0000002cff027e24 */ /* 0x000fe2000f8e00ff */
[----:B------:R-:W-:-:S04]  /*d130*/  SHF.L.U32 R3, R3, 0x1f, RZ ;  /* 0x0000001f03037819 */ /* 0x000fc800000006ff */
[----:B------:R-:W0:Y:S01]  /*d140*/  SYNCS.PHASECHK.TRANS64.TRYWAIT P1, [R0+URZ+0x19c70], R3 ;  /* 0x019c7003000075a7 */ /* 0x000e22000802017f */
[----:B------:R-:W-:Y:S01]  /*d150*/  ISETP.NE.AND P2, PT, R2, 0x3, PT ;  /* 0x000000030200780c */ /* 0x000fe20003f45270 */
[----:B0-----:R-:W-:-:S12]  /*d160*/  @!P1 BRA `(.L_x_8700) ;  /* 0x0000001c00109947 */ /* 0x001fd80003800000 */
.L_x_8750:
[----:B------:R-:W-:Y:S05]  /*d170*/  BSYNC B0 ;  /* 0x0000000000007941 */ /* 0x000fea0003800000 */
.L_x_8699:
[----:B------:R-:W-:Y:S05]  /*d180*/  @!P2 BRA `(.L_x_8701) ;  /* 0x000000000004a947 */ /* 0x000fea0003800000 */
[----:B------:R-:W-:Y:S01]  /*d190*/  BPT.TRAP 0x1 ;  /* 0x000000040000795c */ /* 0x000fe20000300000 */
.L_x_8701:
[----:B0-----:R-:W-:-:S04]  /*d1a0*/  SHF.L.U32 R3, R23, 0x1f, RZ ;  /* 0x0000001f17037819 */ /* 0x001fc800000006ff */
[----:B------:R-:W0:Y:S02]  /*d1b0*/  SYNCS.PHASECHK.TRANS64.TRYWAIT P1, [R0+URZ+0x19c60], R3 ;  /* 0x019c6003000075a7 */ /* 0x000e24000802017f */
[----:B0-----:R-:W-:Y:S05]  /*d1c0*/  @!P1 BRA `(.L_x_8702) ;  /* 0x0000001c000c9947 */ /* 0x001fea0003800000 */
.L_x_8751:
[----:B------:R-:W-:Y:S01]  /*d1d0*/  IMAD R2, R18, 0x3000, RZ ;  /* 0x0000300012027824 */ /* 0x000fe200078e02ff */
[----:B------:R-:W-:Y:S05]  /*d1e0*/  WARPSYNC.ALL ;  /* 0x0000000000007948 */ /* 0x000fea0003800000 */
[----:B0-----:R-:W-:Y:S02]  /*d1f0*/  LOP3.LUT R3, R2, R22, RZ, 0xfc, !PT ;  /* 0x0000001602037212 */ /* 0x001fe400078efcff */
[----:B------:R-:W-:-:S03]  /*d200*/  LOP3.LUT R14, R22, 0x1800, RZ, 0xfc, !PT ;  /* 0x00001800160e7812 */ /* 0x000fc600078efcff */
[----:B------:R-:W-:Y:S02]  /*d210*/  IMAD.IADD R6, R16, 0x1, R3 ;  /* 0x0000000110067824 */ /* 0x000fe400078e0203 */
[----:B------:R-:W-:-:S04]  /*d220*/  VIADD R3, R2, 0x1000 ;  /* 0x0000100002037836 */ /* 0x000fc80000000000 */
[----:B------:R-:W0:Y:S02]  /*d230*/  LDSM.16.MT88.4 R4, [R6+0x9000] ;  /* 0x009000000604783b */ /* 0x000e240000004200 */
[C-C-:B0-----:R-:W-:Y:S02]  /*d240*/  PRMT R8, R4.reuse, 0x6420, R5.reuse ;  /* 0x0000642004087816 */ /* 0x141fe40000000005 */
[----:B------:R-:W-:Y:S02]  /*d250*/  PRMT R9, R4, 0x7531, R5 ;  /* 0x0000753104097816 */ /* 0x000fe40000000005 */
[----:B------:R-:W-:Y:S02]  /*d260*/  LOP3.LUT R4, R2, R24, RZ, 0xfc, !PT ;  /* 0x0000001802047212 */ /* 0x000fe400078efcff */
[----:B------:R-:W-:Y:S02]  /*d270*/  LOP3.LUT R5, R3, R22, RZ, 0xfc, !PT ;  /* 0x0000001603057212 */ /* 0x000fe400078efcff */
[C-C-:B------:R-:W-:Y:S01]  /*d280*/  PRMT R10, R6.reuse, 0x6420, R7.reuse ;  /* 0x00006420060a7816 */ /* 0x140fe20000000007 */
[----:B------:R-:W-:Y:S01]  /*d290*/  IMAD.IADD R12, R19, 0x1, R4 ;  /* 0x00000001130c7824 */ /* 0x000fe200078e0204 */
[----:B------:R-:W-:Y:S01]  /*d2a0*/  PRMT R11, R6, 0x7531, R7 ;  /* 0x00007531060b7816 */ /* 0x000fe20000000007 */
[----:B------:R-:W-:Y:S01]  /*d2b0*/  IMAD.IADD R4, R16, 0x1, R5 ;  /* 0x0000000110047824 */ /* 0x000fe200078e0205 */
[----:B------:R-:W-:-:S03]  /*d2c0*/  LOP3.LUT R3, R3, R24, RZ, 0xfc, !PT ;  /* 0x0000001803037212 */ /* 0x000fc600078efcff */
[----:B------:R-:W-:Y:S02]  /*d2d0*/  STSM.16.M88.4 [R12], R8 ;  /* 0x000000080c007844 */ /* 0x000fe40000000200 */
[----:B------:R-:W-:Y:S02]  /*d2e0*/  IMAD.IADD R13, R19, 0x1, R3 ;  /* 0x00000001130d7824 */ /* 0x000fe400078e0203 */
[----:B------:R-:W0:Y:S01]  /*d2f0*/  LDSM.16.MT88.4 R4, [R4+0x9000] ;  /* 0x009000000404783b */ /* 0x000e220000004200 */
[----:B------:R-:W-:Y:S01]  /*d300*/  VIADD R3, R2, 0x2000 ;  /* 0x0000200002037836 */ /* 0x000fe20000000000 */
        /* <DEDUP_REMOVED lines=8> */
[C---:B------:R-:W-:Y:S01]  /*d390*/  IMAD.IADD R3, R19.reuse, 0x1, R3 ;  /* 0x0000000113037824 */ /* 0x040fe200078e0203 */
[--C-:B------:R-:W-:Y:S01]  /*d3a0*/  IADD3 R19, R19, R28, R2.reuse ;  /* 0x0000001c13137210 */ /* 0x100fe20007ffe002 */
[----:B------:R0:W1:Y:S02]  /*d3b0*/  LDSM.16.MT88.4 R4, [R12+0x9000] ;  /* 0x009000000c04783b */ /* 0x0000640000004200 */
[----:B0-----:R-:W-:Y:S02]  /*d3c0*/  IADD3 R12, R16, R14, R2 ;  /* 0x0000000e100c7210 */ /* 0x001fe40007ffe002 */
[C-C-:B-1----:R-:W-:Y:S02]  /*d3d0*/  PRMT R8, R4.reuse, 0x6420, R5.reuse ;  /* 0x0000642004087816 */ /* 0x142fe40000000005 */
[----:B------:R-:W-:-:S02]  /*d3e0*/  PRMT R9, R4, 0x7531, R5 ;  /* 0x0000753104097816 */ /* 0x000fc40000000005 */
[----:B------:R-:W-:Y:S02]  /*d3f0*/  LOP3.LUT R5, R2, 0x800, R22, 0xfe, !PT ;  /* 0x0000080002057812 */ /* 0x000fe400078efe16 */
[C-C-:B------:R-:W-:Y:S02]  /*d400*/  PRMT R10, R6.reuse, 0x6420, R7.reuse ;  /* 0x00006420060a7816 */ /* 0x140fe40000000007 */
        /* <DEDUP_REMOVED lines=30> */
.L_x_8703:
[----:B-1----:R1:W-:Y:S01]  /*d5f0*/  SYNCS.ARRIVE.TRANS64.A1T0 RZ, [R0+URZ+0x19c50], RZ ;  /* 0x019c50ff00ff79a7 */ /* 0x0023e2000810003f */
[----:B------:R-:W-:Y:S02]  /*d600*/  @!P0 VIADD R2, R0, 0x19c80 ;  /* 0x00019c8000028836 */ /* 0x000fe40000000000 */
[----:B------:R-:W-:-:S03]  /*d610*/  VIADD R18, R18, 0x1 ;  /* 0x0000000112127836 */ /* 0x000fc60000000000 */
[----:B------:R-:W-:Y:S01]  /*d620*/  @!P0 PRMT R2, RZ, 0x654, R2 ;  /* 0x00000654ff028816 */ /* 0x000fe20000000002 */
[----:B------:R-:W-:Y:S06]  /*d630*/  BAR.SYNC.DEFER_BLOCKING 0x2, 0x80 ;  /* 0x0082000000007b1d */ /* 0x000fec0000010000 */
[----:B------:R2:W-:Y:S01]  /*d640*/  @!P0 SYNCS.ARRIVE.TRANS64.RED.A1T0 RZ, [R2+URZ], RZ ;  /* 0x000000ff02ff89a7 */ /* 0x0005e2000810043f */
[----:B------:R-:W-:-:S04]  /*d650*/  ISETP.NE.AND P0, PT, R18, 0x2, PT ;  /* 0x000000021200780c */ /* 0x000fc80003f05270 */
[----:B-1----:R-:W-:Y:S02]  /*d660*/  SEL R0, RZ, 0x1, P0 ;  /* 0x00000001ff007807 */ /* 0x002fe40000000000 */
[----:B------:R-:W-:Y:S02]  /*d670*/  SEL R18, R18, RZ, P0 ;  /* 0x000000ff12127207 */ /* 0x000fe40000000000 */
[----:B--2---:R-:W-:-:S07]  /*d680*/  LOP3.LUT R23, R23, R0, RZ, 0x3c, !PT ;  /* 0x0000000017177212 */ /* 0x004fce00078e3cff */
.L_x_8646:
[----:B------:R-:W-:Y:S05]  /*d690*/  BSYNC B7 ;  /* 0x0000000000077941 */ /* 0x000fea0003800000 */
.L_x_8644:
[----:B------:R-:W-:-:S13]  /*d6a0*/  LOP3.LUT P0, RZ, R26, 0x2, RZ, 0xc0, !PT ;  /* 0x000000021aff7812 */ /* 0x000fda000780c0ff */
[----:B------:R-:W-:Y:S05]  /*d6b0*/  @!P0 BRA `(.L_x_8704) ;  /* 0x0000000000348947 */ /* 0x000fea0003800000 */
[----:B------:R-:W3:Y:S08]  /*d6c0*/  S2UR UR5, SR_CgaCtaId ;  /* 0x00000000000579c3 */ /* 0x000ef00000008800 */
[----:B------:R-:W-:Y:S06]  /*d6d0*/  BAR.SYNC.DEFER_BLOCKING 0x5, 0x200 ;  /* 0x0148000000007b1d */ /* 0x000fec0000010000 */
[----:B------:R-:W-:-:S02]  /*d6e0*/  UMOV UR4, 0x400 ;  /* 0x0000040000047882 */ /* 0x000fc40000000000 */
[----:B---3--:R-:W-:-:S06]  /*d6f0*/  ULEA UR4, UR5, UR4, 0x18 ;  /* 0x0000000405047291 */ /* 0x008fcc000f8ec03f */
[----:B------:R-:W-:-:S05]  /*d700*/  IMAD.U32 R16, RZ, RZ, UR4 ;  /* 0x00000004ff107e24 */ /* 0x000fca000f8e00ff */
[----:B0-----:R-:W0:Y:S04]  /*d710*/  LDS.128 R4, [R16+0x19cd0] ;  /* 0x019cd00010047984 */ /* 0x001e280000000c00 */
[----:B0-----:R0:W-:Y:S01]  /*d720*/  STL.64 [R1], R4 ;  /* 0x0000000401007387 */ /* 0x0011e20000100a00 */
[----:B-1----:R-:W-:Y:S02]  /*d730*/  IMAD.MOV.U32 R2, RZ, RZ, R7 ;  /* 0x000000ffff027224 */ /* 0x002fe400078e0007 */
[----:B--2---:R-:W-:-:S03]  /*d740*/  IMAD.MOV.U32 R0, RZ, RZ, R6 ;  /* 0x000000ffff007224 */ /* 0x004fc600078e0006 */
[----:B------:R-:W-:Y:S02]  /*d750*/  R2UR UR45, R2 ;  /* 0x00000000022d72ca */ /* 0x000fe400000e0000 */
[----:B------:R-:W-:Y:S01]  /*d760*/  R2UR UR36, R0 ;  /* 0x00000000002472ca */ /* 0x000fe200000e0000 */
[----:B------:R-:W-:Y:S06]  /*d770*/  BAR.ARV 0x4, 0x200 ;  /* 0x0108000000007b1d */ /* 0x000fec0000002000 */
[----:B------:R-:W-:Y:S08]  /*d780*/  BRA `(.L_x_8705) ;  /* 0x0000000800447947 */ /* 0x000ff00003800000 */
.L_x_8704:
[----:B01----:R-:W0:Y:S01]  /*d790*/  S2R R2, SR_TID.X ;  /* 0x0000000000027919 */ /* 0x003e220000002100 */
[----:B------:R-:W-:Y:S01]  /*d7a0*/  ULDC UR4, c[0x0][0xc3c] ;  /* 0x00030f0000047ab9 */ /* 0x000fe20000000800 */
[----:B--2---:R-:W2:Y:S01]  /*d7b0*/  LDL.LU R0, [R1] ;  /* 0x0000000001007983 */ /* 0x004ea20000300800 */
[----:B------:R-:W-:Y:S01]  /*d7c0*/  IMAD.MOV.U32 R4, RZ, RZ, RZ ;  /* 0x000000ffff047224 */ /* 0x000fe200078e00ff */
[----:B0-----:R-:W-:-:S04]  /*d7d0*/  LOP3.LUT R8, R2, 0x1f, RZ, 0xc0, !PT ;  /* 0x0000001f02087812 */ /* 0x001fc800078ec0ff */
[C---:B------:R-:W-:Y:S01]  /*d7e0*/  ISETP.NE.AND P0, PT, R8.reuse, 0x1f, PT ;  /* 0x0000001f0800780c */ /* 0x040fe20003f05270 */
[----:B------:R-:W-:-:S05]  /*d7f0*/  VIADD R5, R8, UR45 ;  /* 0x0000002d08057c36 */ /* 0x000fca0008000000 */
[----:B------:R-:W-:Y:S01]  /*d800*/  ISETP.GE.OR P1, PT, R5, UR4, !P0 ;  /* 0x0000000405007c0c */ /* 0x000fe2000c726670 */
[----:B------:R-:W-:-:S12]  /*d810*/  ULDC UR4, c[0x0][0xc3c] ;  /* 0x00030f0000047ab9 */ /* 0x000fd80000000800 */
[----:B------:R-:W0:Y:S02]  /*d820*/  @!P1 LDC.64 R2, c[0x0][0xc80] ;  /* 0x00032000ff029b82 */ /* 0x000e240000000a00 */
[----:B0-----:R-:W-:-:S05]  /*d830*/  @!P1 IMAD.WIDE R2, R5, 0x4, R2 ;  /* 0x0000000405029825 */ /* 0x001fca00078e0202 */
        /* <DEDUP_REMOVED lines=30> */
.L_x_8710:
        /* <DEDUP_REMOVED lines=14> */
.L_x_8709:
[----:B------:R-:W-:Y:S05]  /*db00*/  BSYNC B0 ;  /* 0x0000000000007941 */ /* 0x000fea0003800000 */
.L_x_8708:
[----:B0----5:R-:W0:Y:S02]  /*db10*/  SHFL.UP PT, R2, R4, 0x1, RZ ;  /* 0x0420000004027989 */ /* 0x021e2400000e00ff */
        /* <DEDUP_REMOVED lines=19> */
[----:B------:R-:W-:Y:S05]  /*dc50*/  @!P6 BRA `(.L_x_8710) ;  /* 0xfffffffc0070e947 */ /* 0x000fea000383ffff */
[----:B------:R-:W-:Y:S02]  /*dc60*/  IMAD.MOV.U32 R2, RZ, RZ, R9 ;  /* 0x000000ffff027224 */ /* 0x000fe400078e0009 */
[----:B------:R-:W-:-:S07]  /*dc70*/  IMAD.MOV.U32 R6, RZ, RZ, R8 ;  /* 0x000000ffff067224 */ /* 0x000fce00078e0008 */
.L_x_8706:
[----:B------:R-:W-:Y:S02]  /*dc80*/  IMAD.IADD R6, R5, 0x1, -R6 ;  /* 0x0000000105067824 */ /* 0x000fe400078e0a06 */
[----:B------:R-:W-:Y:S02]  /*dc90*/  IMAD.MOV.U32 R8, RZ, RZ, RZ ;  /* 0x000000ffff087224 */ /* 0x000fe400078e00ff */
        /* <DEDUP_REMOVED lines=16> */
.L_x_8711:
[----:B--2---:R-:W-:Y:S01]  /*dda0*/  IMAD R8, R8, R3, R6 ;  /* 0x0000000308087224 */ /* 0x004fe200078e0206 */
[----:B------:R-:W-:Y:S01]  /*ddb0*/  UIADD3 UR45, UR4, UR45, URZ ;  /* 0x0000002d042d7290 */ /* 0x000fe2000fffe03f */
[--C-:B0-----:R-:W-:Y:S02]  /*ddc0*/  IMAD.MOV R6, RZ, RZ, -R7.reuse ;  /* 0x000000ffff067224 */ /* 0x101fe400078e0a07 */
[----:B-1----:R-:W-:Y:S01]  /*ddd0*/  IMAD.MOV.U32 R2, RZ, RZ, RZ ;  /* 0x000000ffff027224 */ /* 0x002fe200078e00ff */
[----:B------:R1:W-:Y:S01]  /*dde0*/  STL [R1], R8 ;  /* 0x0000000801007387 */ /* 0x0003e20000100800 */
[----:B------:R-:W-:Y:S02]  /*ddf0*/  IMAD R6, R6, R5, RZ ;  /* 0x0000000506067224 */ /* 0x000fe400078e02ff */
[----:B------:R-:W-:Y:S02]  /*de00*/  IMAD.MOV.U32 R3, RZ, RZ, R7 ;  /* 0x000000ffff037224 */ /* 0x000fe400078e0007 */
        /* <DEDUP_REMOVED lines=22> */
.L_x_8707:
[----:B------:R0:W-:Y:S01]  /*df70*/  STL [R1], R0 ;  /* 0x0000000001007387 */ /* 0x0001e20000100800 */
[----:B------:R-:W-:Y:S01]  /*df80*/  ULDC UR45, c[0x0][0xc3c] ;  /* 0x00030f00002d7ab9 */ /* 0x000fe20000000800 */
[----:B------:R-:W-:Y:S02]  /*df90*/  UMOV UR36, URZ ;  /* 0x0000003f00247c82 */ /* 0x000fe40008000000 */
[----:B------:R0:W-:Y:S03]  /*dfa0*/  STL [R1+0x4], RZ ;  /* 0x000004ff01007387 */ /* 0x0001e60000100800 */
.L_x_8712:
[----:B------:R-:W2:Y:S04]  /*dfb0*/  LDL R3, [R1] ;  /* 0x0000000001037983 */ /* 0x000ea80000100800 */
        /* <DEDUP_REMOVED lines=14> */
.L_x_8705:
[----:B------:R-:W-:Y:S02]  /*e0a0*/  ULDC UR4, c[0x0][0xc3c] ;  /* 0x00030f0000047ab9 */ /* 0x000fe40000000800 */
[----:B------:R-:W-:-:S06]  /*e0b0*/  UISETP.GE.AND UP0, UPT, UR45, UR4, UPT ;  /* 0x000000042d00728c */ /* 0x000fcc000bf06270 */
[----:B------:R-:W-:-:S13]  /*e0c0*/  PLOP3.LUT P0, PT, PT, PT, UP0, 0x80, 0x0 ;  /* 0x000000000000781c */ /* 0x000fda0003f0f008 */
[----:B------:R-:W-:Y:S05]  /*e0d0*/  @!P0 BRA `(.L_x_8713) ;  /* 0xffffffbc00888947 */ /* 0x000fea000383ffff */
.L_x_8640:
[----:B------:R-:W3:Y:S01]  /*e0e0*/  LDL.LU R0, [R1+0x10] ;  /* 0x0000100001007983 */ /* 0x000ee20000300800 */
[----:B------:R-:W-:Y:S01]  /*e0f0*/  BSSY B0, `(.L_x_8714) ;  /* 0x000000b000007945 */ /* 0x000fe20003800000 */
[----:B012---:R-:W0:Y:S01]  /*e100*/  S2R R5, SR_CgaCtaId ;  /* 0x0000000000057919 */ /* 0x007e220000008800 */
[----:B---3--:R-:W-:-:S05]  /*e110*/  VIADD R0, R0, 0x1 ;  /* 0x0000000100007836 */ /* 0x008fca0000000000 */
[----:B------:R-:W-:-:S04]  /*e120*/  LEA.HI R2, R0, R0, RZ, 0x1 ;  /* 0x0000000000027211 */ /* 0x000fc800078f08ff */
[----:B------:R-:W-:Y:S02]  /*e130*/  LOP3.LUT R3, R2, 0xfffffffe, RZ, 0xc0, !PT ;  /* 0xfffffffe02037812 */ /* 0x000fe400078ec0ff */
[----:B------:R-:W-:-:S03]  /*e140*/  MOV R2, 0x400 ;  /* 0x0000040000027802 */ /* 0x000fc60000000f00 */
[----:B------:R-:W-:Y:S01]  /*e150*/  IMAD.IADD R0, R0, 0x1, -R3 ;  /* 0x0000000100007824 */ /* 0x000fe200078e0a03 */
[----:B0-----:R-:W-:-:S04]  /*e160*/  LEA R7, R5, R2, 0x18 ;  /* 0x0000000205077211 */ /* 0x001fc800078ec0ff */
[----:B------:R-:W-:-:S04]  /*e170*/  SHF.L.U32 R0, R0, 0x1f, RZ ;  /* 0x0000001f00007819 */ /* 0x000fc800000006ff */
[----:B------:R-:W0:Y:S02]  /*e180*/  SYNCS.PHASECHK.TRANS64.TRYWAIT P0, [R7+URZ+0x19c20], R0 ;  /* 0x019c2000070075a7 */ /* 0x000e24000800017f */
[----:B0-----:R-:W-:Y:S05]  /*e190*/  @!P0 BRA `(.L_x_8715) ;  /* 0x0000000c002c8947 */ /* 0x001fea0003800000 */
.L_x_8752:
[----:B------:R-:W-:Y:S05]  /*e1a0*/  BSYNC B0 ;  /* 0x0000000000007941 */ /* 0x000fea0003800000 */
.L_x_8714:
[----:B------:R-:W-:-:S03]  /*e1b0*/  UMOV UR4, 0xffffffff ;  /* 0xffffffff00047882 */ /* 0x000fc60000000000 */
[----:B------:R-:W-:Y:S05]  /*e1c0*/  BRA.DIV UR4, `(.L_x_8716) ;  /* 0x0000000e04347947 */ /* 0x000fea000b800000 */
[----:B0-----:R-:W0:Y:S02]  /*e1d0*/  S2R R0, SR_TID.X ;  /* 0x0000000000007919 */ /* 0x001e240000002100 */
[----:B0-----:R-:W-:-:S04]  /*e1e0*/  SHF.R.U32.HI R0, RZ, 0x5, R0 ;  /* 0x00000005ff007819 */ /* 0x001fc80000011600 */
[----:B------:R-:W-:-:S05]  /*e1f0*/  LOP3.LUT R0, R0, 0x3, RZ, 0xc0, !PT ;  /* 0x0000000300007812 */ /* 0x000fca00078ec0ff */
[----:B------:R0:W1:Y:S02]  /*e200*/  SHFL.IDX PT, R14, R0, RZ, 0x1f ;  /* 0x00001fff000e7589 */ /* 0x00006400000e0000 */
.L_x_8755:
[----:B-1----:R-:W-:Y:S01]  /*e210*/  ISETP.NE.AND P0, PT, R14, RZ, PT ;  /* 0x000000ff0e00720c */ /* 0x002fe20003f05270 */
[----:B------:R-:W-:-:S12]  /*e220*/  BSSY B0, `(.L_x_8717) ;  /* 0x000002b000007945 */ /* 0x000fd80003800000 */
[----:B------:R-:W-:Y:S05]  /*e230*/  @P0 BRA `(.L_x_8718) ;  /* 0x0000000000a40947 */ /* 0x000fea0003800000 */
[----:B------:R-:W-:-:S03]  /*e240*/  UMOV UR4, 0xffffffff ;  /* 0xffffffff00047882 */ /* 0x000fc60000000000 */
[----:B------:R-:W-:Y:S05]  /*e250*/  BRA.DIV UR4, `(.L_x_8719) ;  /* 0x0000000e04447947 */ /* 0x000fea000b800000 */
[----:B------:R-:W-:-:S13]  /*e260*/  ELECT P6, URZ, PT ;  /* 0x00000000003f782f */ /* 0x000fda00038c0000 */
.L_x_8758:
[----:B------:R-:W-:Y:S05]  /*e270*/  @!P6 BRA `(.L_x_8718) ;  /* 0x000000000094e947 */ /* 0x000fea0003800000 */
[----:B------:R-:W-:-:S06]  /*e280*/  ULOP3.LUT UR4, UR42, 0x2, URZ, 0xfc, !UPT ;  /* 0x000000022a047892 */ /* 0x000fcc000f8efc3f */
[----:B0-----:R-:W-:-:S05]  /*e290*/  IMAD.U32 R0, RZ, RZ, UR4 ;  /* 0x00000004ff007e24 */ /* 0x001fca000f8e00ff */
[----:B------:R-:W-:-:S13]  /*e2a0*/  ISETP.NE.AND P0, PT, R0, 0x3, PT ;  /* 0x000000030000780c */ /* 0x000fda0003f05270 */
[----:B------:R-:W-:Y:S05]  /*e2b0*/  @!P0 BRA `(.L_x_8720) ;  /* 0x0000000000048947 */ /* 0x000fea0003800000 */
[----:B------:R-:W-:Y:S01]  /*e2c0*/  BPT.TRAP 0x1 ;  /* 0x000000040000795c */ /* 0x000fe20000300000 */
.L_x_8720:
        /* <DEDUP_REMOVED lines=12> */
.L_x_8759:
[----:B------:R-:W1:Y:S02]  /*e390*/  SYNCS.PHASECHK.TRANS64.TRYWAIT P1, [R3+URZ], R0 ;  /* 0x00000000030075a7 */ /* 0x000e64000802017f */
[----:B-1----:R-:W-:Y:S05]  /*e3a0*/  @!P1 BRA `(.L_x_8722) ;  /* 0x0000000c00249947 */ /* 0x002fea0003800000 */
.L_x_8760:
[----:B------:R-:W-:Y:S05]  /*e3b0*/  @!P0 BRA `(.L_x_8723) ;  /* 0x0000000000048947 */ /* 0x000fea0003800000 */
[----:B------:R-:W-:Y:S01]  /*e3c0*/  BPT.TRAP 0x1 ;  /* 0x000000040000795c */ /* 0x000fe20000300000 */
.L_x_8723:
[----:B-1----:R-:W-:-:S04]  /*e3d0*/  IMAD R3, R18, 0x8, R7 ;  /* 0x0000000812037824 */ /* 0x002fc800078e0207 */
[----:B------:R-:W1:Y:S02]  /*e3e0*/  SYNCS.PHASECHK.TRANS64.TRYWAIT P1, [R3+URZ+0x19c60], R4 ;  /* 0x019c6004030075a7 */ /* 0x000e64000802017f */
[----:B-1----:R-:W-:Y:S05]  /*e3f0*/  @!P1 BRA `(.L_x_8724) ;  /* 0x0000000c00249947 */ /* 0x002fea0003800000 */
.L_x_8761:
[----:B------:R-:W-:Y:S05]  /*e400*/  @!P0 BRA `(.L_x_8725) ;  /* 0x0000000000048947 */ /* 0x000fea0003800000 */
[----:B------:R-:W-:Y:S01]  /*e410*/  BPT.TRAP 0x1 ;  /* 0x000000040000795c */ /* 0x000fe20000300000 */
.L_x_8725:
[----:B0-----:R-:W-:-:S04]  /*e420*/  IMAD R5, R6, 0x8, R7 ;  /* 0x0000000806057824 */ /* 0x001fc800078e0207 */
[----:B------:R-:W0:Y:S02]  /*e430*/  SYNCS.PHASECHK.TRANS64.TRYWAIT P1, [R5+URZ+0x19c60], R0 ;  /* 0x019c6000050075a7 */ /* 0x000e24000802017f */
[----:B0-----:R-:W-:Y:S05]  /*e440*/  @!P1 BRA `(.L_x_8726) ;  /* 0x0000000c00249947 */ /* 0x001fea0003800000 */
.L_x_8762:
[----:B------:R-:W-:Y:S05]  /*e450*/  @!P0 BRA `(.L_x_8727) ;  /* 0x0000000000048947 */ /* 0x000fea0003800000 */
[----:B------:R-:W-:Y:S01]  /*e460*/  BPT.TRAP 0x1 ;  /* 0x000000040000795c */ /* 0x000fe20000300000 */
.L_x_8727:
[----:B------:R-:W2:Y:S02]  /*e470*/  SYNCS.PHASECHK.TRANS64.TRYWAIT P0, [R3+URZ+0x19c80], R4 ;  /* 0x019c8004030075a7 */ /* 0x000ea4000800017f */
[----:B--2---:R-:W-:Y:S05]  /*e480*/  @!P0 BRA `(.L_x_8728) ;  /* 0x0000000c00288947 */ /* 0x004fea0003800000 */
.L_x_8729:
[----:B---3--:R3:W4:Y:S02]  /*e490*/  SYNCS.PHASECHK.TRANS64.TRYWAIT P0, [R5+URZ+0x19c80], R0 ;  /* 0x019c8000050075a7 */ /* 0x008724000800017f */
[----:B----4-:R-:W-:Y:S05]  /*e4a0*/  @!P0 NANOSLEEP.SYNCS 0x989680 ;  /* 0x009896800000895d */ /* 0x010fea0003900000 */
[----:B------:R-:W4:Y:S02]  /*e4b0*/  @!P0 SYNCS.PHASECHK.TRANS64 P0, [R5+URZ+0x19c80], R0 ;  /* 0x019c8000050085a7 */ /* 0x000f24000800007f */
[----:B----4-:R-:W-:Y:S05]  /*e4c0*/  @!P0 BRA `(.L_x_8729) ;  /* 0xfffffffc00f08947 */ /* 0x010fea000383ffff */
.L_x_8718:
[----:B------:R-:W-:Y:S05]  /*e4d0*/  BSYNC B0 ;  /* 0x0000000000007941 */ /* 0x000fea0003800000 */
.L_x_8717:
[----:B------:R-:W-:Y:S05]  /*e4e0*/  EXIT ;  /* 0x000000000000794d */ /* 0x000fea0003800000 */
.L_x_8598:
[----:B0-----:R0:W1:Y:S02]  /*e4f0*/  SYNCS.PHASECHK.TRANS64.TRYWAIT P1, [R2+URZ+0x19c00], R11 ;  /* 0x019c000b020075a7 */ /* 0x001064000802017f */
[----:B-1----:R-:W-:Y:S05]  /*e500*/  @!P1 NANOSLEEP.SYNCS 0x989680 ;  /* 0x009896800000995d */ /* 0x002fea0003900000 */
[----:B------:R-:W1:Y:S02]  /*e510*/  @!P1 SYNCS.PHASECHK.TRANS64 P1, [R2+URZ+0x19c00], R11 ;  /* 0x019c000b020095a7 */ /* 0x000e64000802007f */
[----:B-1----:R-:W-:Y:S05]  /*e520*/  @!P1 BRA `(.L_x_8598) ;  /* 0xfffffffc00f09947 */ /* 0x002fea000383ffff */
[----:B------:R-:W-:Y:S05]  /*e530*/  BRA `(.L_x_8730) ;  /* 0xffffff3000e07947 */ /* 0x000fea000383ffff */
.L_x_8602:
[----:B--2---:R2:W3:Y:S02]  /*e540*/  SYNCS.PHASECHK.TRANS64.TRYWAIT P1, [R4+URZ+0x19c30], R5 ;  /* 0x019c3005040075a7 */ /* 0x0044e4000802017f */
[----:B---3--:R-:W-:Y:S05]  /*e550*/  @!P1 NANOSLEEP.SYNCS 0x989680 ;  /* 0x009896800000995d */ /* 0x008fea0003900000 */
[----:B------:R-:W3:Y:S02]  /*e560*/  @!P1 SYNCS.PHASECHK.TRANS64 P1, [R4+URZ+0x19c30], R5 ;  /* 0x019c3005040095a7 */ /* 0x000ee4000802007f */
[----:B---3--:R-:W-:Y:S05]  /*e570*/  @!P1 BRA `(.L_x_8602) ;  /* 0xfffffffc00f09947 */ /* 0x008fea000383ffff */
[----:B------:R-:W-:Y:S05]  /*e580*/  BRA `(.L_x_8601) ;  /* 0xffffff3400087947 */ /* 0x000fea000383ffff */
.L_x_8607:
[----:B-1----:R1:W2:Y:S02]  /*e590*/  SYNCS.PHASECHK.TRANS64.TRYWAIT P1, [R6+URZ+0x19c30], R9 ;  /* 0x019c3009060075a7 */ /* 0x0022a4000802017f */
[----:B--2---:R-:W-:Y:S05]  /*e5a0*/  @!P1 NANOSLEEP.SYNCS 0x989680 ;  /* 0x009896800000995d */ /* 0x004fea0003900000 */
[----:B------:R-:W2:Y:S02]  /*e5b0*/  @!P1 SYNCS.PHASECHK.TRANS64 P1, [R6+URZ+0x19c30], R9 ;  /* 0x019c3009060095a7 */ /* 0x000ea4000802007f */
[----:B--2---:R-:W-:Y:S05]  /*e5c0*/  @!P1 BRA `(.L_x_8607) ;  /* 0xfffffffc00f09947 */ /* 0x004fea000383ffff */
[----:B------:R-:W-:Y:S05]  /*e5d0*/  BRA `(.L_x_8606) ;  /* 0xffffff5c004c7947 */ /* 0x000fea000383ffff */
.L_x_8611:
[----:B-1----:R-:W-:-:S04]  /*e5e0*/  IMAD.U32 R10, RZ, RZ, UR11 ;  /* 0x0000000bff0a7e24 */ /* 0x002fc8000f8e00ff */
[----:B------:R1:W2:Y:S03]  /*e5f0*/  SYNCS.PHASECHK.TRANS64.TRYWAIT P1, [R10+URZ+0x19c50], R9 ;  /* 0x019c50090a0075a7 */ /* 0x0002a6000802017f */
[----:B--2---:R-:W-:Y:S05]  /*e600*/  @!P1 NANOSLEEP.SYNCS 0x989680 ;  /* 0x009896800000995d */ /* 0x004fea0003900000 */
[----:B------:R-:W2:Y:S02]  /*e610*/  @!P1 SYNCS.PHASECHK.TRANS64 P1, [R10+URZ+0x19c50], R9 ;  /* 0x019c50090a0095a7 */ /* 0x000ea4000802007f */
[----:B--2---:R-:W-:Y:S05]  /*e620*/  @!P1 BRA `(.L_x_8611) ;  /* 0xfffffffc00ec9947 */ /* 0x004fea000383ffff */
[----:B------:R-:W-:Y:S05]  /*e630*/  BRA `(.L_x_8610) ;  /* 0xffffff5c00a07947 */ /* 0x000fea000383ffff */
.L_x_8617:
[----:B-1----:R1:W2:Y:S02]  /*e640*/  SYNCS.PHASECHK.TRANS64.TRYWAIT P1, [R15+URZ+0x19c50], R0 ;  /* 0x019c50000f0075a7 */ /* 0x0022a4000802017f */
[----:B--2---:R-:W-:Y:S05]  /*e650*/  @!P1 NANOSLEEP.SYNCS 0x989680 ;  /* 0x009896800000995d */ /* 0x004fea0003900000 */
[----:B------:R-:W2:Y:S02]  /*e660*/  @!P1 SYNCS.PHASECHK.TRANS64 P1, [R15+URZ+0x19c50], R0 ;  /* 0x019c50000f0095a7 */ /* 0x000ea4000802007f */
[----:B--2---:R-:W-:Y:S05]  /*e670*/  @!P1 BRA `(.L_x_8617) ;  /* 0xfffffffc00f09947 */ /* 0x004fea000383ffff */
[----:B------:R-:W-:Y:S05]  /*e680*/  BRA `(.L_x_8616) ;  /* 0xffffff8000007947 */ /* 0x000fea000383ffff */
.L_x_8655:
[----:B------:R-:W-:Y:S02]  /*e690*/  IMAD.MOV.U32 R13, RZ, RZ, R20 ;  /* 0x000000ffff0d7224 */ /* 0x000fe400078e0014 */
[----:B------:R-:W-:Y:S02]  /*e6a0*/  IMAD.MOV.U32 R12, RZ, RZ, RZ ;  /* 0x000000ffff0c7224 */ /* 0x000fe400078e00ff */
[----:B------:R-:W-:Y:S02]  /*e6b0*/  IMAD.MOV.U32 R11, RZ, RZ, 0x1f ;  /* 0x0000001fff0b7424 */ /* 0x000fe400078e00ff */
[----:B------:R-:W-:-:S07]  /*e6c0*/  IMAD.MOV.U32 R15, RZ, RZ, -0x1 ;  /* 0xffffffffff0f7424 */ /* 0x000fce00078e00ff */
[----:B------:R-:W-:Y:S05]  /*e6d0*/  WARPSYNC.COLLECTIVE R15, `(.L_x_8731) ;  /* 0x000000000f087348 */ /* 0x000fea0003c00000 */
[----:B------:R0:W1:Y:S02]  /*e6e0*/  SHFL.IDX P6, R14, R13, R12, R11 ;  /* 0x0000000c0d0e7389 */ /* 0x00006400000c000b */
[----:B01----:R-:W-:Y:S01]  /*e6f0*/  ENDCOLLECTIVE ;  /* 0x000000000000791b */ /* 0x003fe20003800000 */
.L_x_8731:
[----:B------:R-:W-:Y:S05]  /*e700*/  BRA `(.L_x_8732) ;  /* 0xffffffc400587947 */ /* 0x000fea000383ffff */
.L_x_8657:
[----:B------:R-:W-:Y:S01]  /*e710*/  BSSY B0, `(.L_x_8733) ;  /* 0x0000006000007945 */ /* 0x000fe20003800000 */
[----:B------:R-:W-:-:S07]  /*e720*/  IMAD.MOV.U32 R15, RZ, RZ, -0x1 ;  /* 0xffffffffff0f7424 */ /* 0x000fce00078e00ff */
[----:B0-----:R-:W-:Y:S05]  /*e730*/  WARPSYNC.COLLECTIVE R15, `(.L_x_8734) ;  /* 0x000000000f0c7348 */ /* 0x001fea0003c00000 */
[----:B------:R-:W-:Y:S02]  /*e740*/  ELECT P6, UR62, PT ;  /* 0x00000000003e782f */ /* 0x000fe400038c0000 */
[----:B------:R-:W-:Y:S01]  /*e750*/  MOV R14, UR62 ;  /* 0x0000003e000e7c02 */ /* 0x000fe20008000f00 */
[----:B0-----:R-:W-:Y:S10]  /*e760*/  ENDCOLLECTIVE ;  /* 0x000000000000791b */ /* 0x001ff40003800000 */
.L_x_8734:
[----:B------:R-:W-:Y:S05]  /*e770*/  BSYNC B0 ;  /* 0x0000000000007941 */ /* 0x000fea0003800000 */
.L_x_8733:
[----:B------:R-:W-:Y:S05]  /*e780*/  BRA `(.L_x_8735) ;  /* 0xffffffc400607947 */ /* 0x000fea000383ffff */
.L_x_8659:
[----:B-1----:R1:W2:Y:S02]  /*e790*/  SYNCS.PHASECHK.TRANS64.TRYWAIT P0, [R4+URZ+0x19c80], R3 ;  /* 0x019c8003040075a7 */ /* 0x0022a4000800017f */
[----:B--2---:R-:W-:Y:S05]  /*e7a0*/  @!P0 NANOSLEEP.SYNCS 0x989680 ;  /* 0x009896800000895d */ /* 0x004fea0003900000 */
[----:B------:R-:W2:Y:S02]  /*e7b0*/  @!P0 SYNCS.PHASECHK.TRANS64 P0, [R4+URZ+0x19c80], R3 ;  /* 0x019c8003040085a7 */ /* 0x000ea4000800007f */
[----:B--2---:R-:W-:Y:S05]  /*e7c0*/  @!P0 BRA `(.L_x_8659) ;  /* 0xfffffffc00f08947 */ /* 0x004fea000383ffff */
[----:B------:R-:W-:Y:S05]  /*e7d0*/  BRA `(.L_x_8736) ;  /* 0xffffffc400bc7947 */ /* 0x000fea000383ffff */
.L_x_8661:
[----:B--2---:R2:W3:Y:S02]  /*e7e0*/  SYNCS.PHASECHK.TRANS64.TRYWAIT P0, [R4+URZ+0x19c40], R3 ;  /* 0x019c4003040075a7 */ /* 0x0044e4000800017f */
[----:B---3--:R-:W-:Y:S05]  /*e7f0*/  @!P0 NANOSLEEP.SYNCS 0x989680 ;  /* 0x009896800000895d */ /* 0x008fea0003900000 */
[----:B------:R-:W3:Y:S02]  /*e800*/  @!P0 SYNCS.PHASECHK.TRANS64 P0, [R4+URZ+0x19c40], R3 ;  /* 0x019c4003040085a7 */ /* 0x000ee4000800007f */
[----:B---3--:R-:W-:Y:S05]  /*e810*/  @!P0 BRA `(.L_x_8661) ;  /* 0xfffffffc00f08947 */ /* 0x008fea000383ffff */
[----:B------:R-:W-:Y:S05]  /*e820*/  BRA `(.L_x_8737) ;  /* 0xffffffc800407947 */ /* 0x000fea000383ffff */
.L_x_8665:
[----:B------:R-:W2:Y:S01]  /*e830*/  LDL.LU R11, [R1+0x8] ;  /* 0x00000800010b7983 */ /* 0x000ea20000300800 */
[----:B------:R-:W-:Y:S01]  /*e840*/  IMAD.MOV.U32 R13, RZ, RZ, R0 ;  /* 0x000000ffff0d7224 */ /* 0x000fe200078e0000 */
[----:B------:R-:W-:Y:S01]  /*e850*/  LOP3.LUT R6, R6, 0x7f, RZ, 0xc0, !PT ;  /* 0x0000007f06067812 */ /* 0x000fe200078ec0ff */
[----:B------:R-:W-:Y:S02]  /*e860*/  IMAD.MOV.U32 R12, RZ, RZ, RZ ;  /* 0x000000ffff0c7224 */ /* 0x000fe400078e00ff */
[----:B------:R-:W-:Y:S01]  /*e870*/  IMAD.MOV.U32 R15, RZ, RZ, -0x1 ;  /* 0xffffffffff0f7424 */ /* 0x000fe200078e00ff */
        /* <DEDUP_REMOVED lines=8> */
.L_x_8738:
[----:B------:R-:W-:Y:S02]  /*e900*/  IMAD.MOV.U32 R13, RZ, RZ, R4 ;  /* 0x000000ffff0d7224 */ /* 0x000fe400078e0004 */
[----:B------:R-:W-:-:S07]  /*e910*/  IMAD.MOV.U32 R2, RZ, RZ, R14 ;  /* 0x000000ffff027224 */ /* 0x000fce00078e000e */
[----:B------:R-:W-:Y:S05]  /*e920*/  WARPSYNC.COLLECTIVE R15, `(.L_x_8739) ;  /* 0x000000000f087348 */ /* 0x000fea0003c00000 */
[----:B------:R0:W1:Y:S02]  /*e930*/  SHFL.IDX P6, R14, R13, R12, R11 ;  /* 0x0000000c0d0e7389 */ /* 0x00006400000c000b */
[----:B01----:R-:W-:Y:S01]  /*e940*/  ENDCOLLECTIVE ;  /* 0x000000000000791b */ /* 0x003fe20003800000 */
.L_x_8739:
[----:B------:R-:W-:Y:S02]  /*e950*/  IMAD.MOV.U32 R13, RZ, RZ, R0 ;  /* 0x000000ffff0d7224 */ /* 0x000fe400078e0000 */
[----:B------:R-:W-:Y:S02]  /*e960*/  IMAD.MOV.U32 R12, RZ, RZ, 0x1 ;  /* 0x00000001ff0c7424 */ /* 0x000fe400078e00ff */
[----:B------:R-:W-:-:S07]  /*e970*/  IMAD.MOV.U32 R3, RZ, RZ, R14 ;  /* 0x000000ffff037224 */ /* 0x000fce00078e000e */
[----:B------:R-:W-:Y:S05]  /*e980*/  WARPSYNC.COLLECTIVE R15, `(.L_x_8740) ;  /* 0x000000000f087348 */ /* 0x000fea0003c00000 */
[----:B------:R0:W1:Y:S02]  /*e990*/  SHFL.IDX P6, R14, R13, R12, R11 ;  /* 0x0000000c0d0e7389 */ /* 0x00006400000c000b */
[----:B01----:R-:W-:Y:S01]  /*e9a0*/  ENDCOLLECTIVE ;  /* 0x000000000000791b */ /* 0x003fe20003800000 */
.L_x_8740:
        /* <DEDUP_REMOVED lines=10> */
.L_x_8741:
        /* <DEDUP_REMOVED lines=8> */
[----:B0-----:R-:W-:Y:S02]  /*ead0*/  VIADD R2, R6, 0x40 ;  /* 0x0000004006027836 */ /* 0x001fe40000000000 */
[----:B------:R-:W-:-:S07]  /*eae0*/  IMAD.MOV.U32 R4, RZ, RZ, R14 ;  /* 0x000000ffff047224 */ /* 0x000fce00078e000e */
[----:B------:R-:W-:Y:S05]  /*eaf0*/  WARPSYNC.COLLECTIVE R15, `(.L_x_8742) ;  /* 0x000000000f087348 */ /* 0x000fea0003c00000 */
[----:B------:R0:W1:Y:S02]  /*eb00*/  SHFL.IDX P6, R14, R13, R12, R11 ;  /* 0x0000000c0d0e7389 */ /* 0x00006400000c000b */
[----:B01----:R-:W-:Y:S01]  /*eb10*/  ENDCOLLECTIVE ;  /* 0x000000000000791b */ /* 0x003fe20003800000 */
.L_x_8742:
[----:B------:R-:W-:-:S13]  /*eb20*/  ISETP.GE.AND P4, PT, R2, R5, PT ;  /* 0x000000050200720c */ /* 0x000fda0003f86270 */
[----:B------:R-:W-:Y:S01]  /*eb30*/  @!P4 IADD3 R2, P3, R20, R4, RZ ;  /* 0x000000041402c210 */ /* 0x000fe20007f7e0ff */
[----:B------:R-:W-:-:S04]  /*eb40*/  IMAD.MOV.U32 R13, RZ, RZ, R8 ;  /* 0x000000ffff0d7224 */ /* 0x000fc800078e0008 */
[----:B------:R-:W-:-:S04]  /*eb50*/  @!P4 IMAD.X R0, RZ, RZ, R0, P3 ;  /* 0x000000ffff00c224 */ /* 0x000fc800018e0600 */
[----:B------:R-:W-:Y:S02]  /*eb60*/  @!P4 IMAD.MOV.U32 R3, RZ, RZ, R0 ;  /* 0x000000ffff03c224 */ /* 0x000fe400078e0000 */
[----:B------:R-:W-:-:S07]  /*eb70*/  IMAD.MOV.U32 R7, RZ, RZ, R14 ;  /* 0x000000ffff077224 */ /* 0x000fce00078e000e */
[----:B------:R-:W-:Y:S05]  /*eb80*/  WARPSYNC.COLLECTIVE R15, `(.L_x_8743) ;  /* 0x000000000f087348 */ /* 0x000fea0003c00000 */
[----:B------:R0:W1:Y:S02]  /*eb90*/  SHFL.IDX P6, R14, R13, R12, R11 ;  /* 0x0000000c0d0e7389 */ /* 0x00006400000c000b */
[----:B01----:R-:W-:Y:S01]  /*eba0*/  ENDCOLLECTIVE ;  /* 0x000000000000791b */ /* 0x003fe20003800000 */
.L_x_8743:
[----:B------:R-:W-:Y:S01]  /*ebb0*/  @!PT LDS RZ, [RZ] ;  /* 0x00000000fffff984 */ /* 0x000fe20000000800 */
[----:B------:R-:W-:Y:S01]  /*ebc0*/  @!PT LDS RZ, [RZ] ;  /* 0x00000000fffff984 */ /* 0x000fe20000000800 */
[----:B------:R-:W-:Y:S01]  /*ebd0*/  @!PT LDS RZ, [RZ] ;  /* 0x00000000fffff984 */ /* 0x000fe20000000800 */
[----:B------:R1:W-:Y:S04]  /*ebe0*/  @!P4 LDGSTS.E.BYPASS.LTC128B.128 [R10+0xf800], desc[UR52][R2.64], !P2 ;  /* 0x0f800000020acfae */ /* 0x0003e8000d101d74 */
[----:B------:R1:W-:Y:S04]  /*ebf0*/  @!P4 LDGSTS.E.BYPASS.LTC128B.128 [R10+0x11000], desc[UR52][R2.64+0x20], !P1 ;  /* 0x11000020020acfae */ /* 0x0003e8000c901d74 */
[----:B------:R1:W-:Y:S01]  /*ec00*/  @!P4 LDGSTS.E.BYPASS.LTC128B.128 [R10+0x12800], desc[UR52][R2.64+0x40], !P0 ;  /* 0x12800040020acfae */ /* 0x0003e2000c101d74 */
[----:B------:R-:W-:Y:S05]  /*ec10*/  BRA `(.L_x_8744) ;  /* 0xffffffd000107947 */ /* 0x000fea000383ffff */
.L_x_8670:
[----:B0-----:R0:W1:Y:S02]  /*ec20*/  SYNCS.PHASECHK.TRANS64.TRYWAIT P0, [R16+URZ+0x19c20], R3 ;  /* 0x019c2003100075a7 */ /* 0x001064000800017f */
[----:B-1----:R-:W-:Y:S05]  /*ec30*/  @!P0 NANOSLEEP.SYNCS 0x989680 ;  /* 0x009896800000895d */ /* 0x002fea0003900000 */
[----:B------:R-:W1:Y:S02]  /*ec40*/  @!P0 SYNCS.PHASECHK.TRANS64 P0, [R16+URZ+0x19c20], R3 ;  /* 0x019c2003100085a7 */ /* 0x000e64000800007f */
[----:B-1----:R-:W-:Y:S05]  /*ec50*/  @!P0 BRA `(.L_x_8670) ;  /* 0xfffffffc00f08947 */ /* 0x002fea000383ffff */
[----:B------:R-:W-:Y:S05]  /*ec60*/  BRA `(.L_x_8745) ;  /* 0xffffffd000807947 */ /* 0x000fea000383ffff */
.L_x_8676:
[----:B0-----:R0:W1:Y:S02]  /*ec70*/  SYNCS.PHASECHK.TRANS64.TRYWAIT P0, [R6+URZ+0x19c80], R4 ;  /* 0x019c8004060075a7 */ /* 0x001064000800017f */
[----:B-1----:R-:W-:Y:S05]  /*ec80*/  @!P0 NANOSLEEP.SYNCS 0x989680 ;  /* 0x009896800000895d */ /* 0x002fea0003900000 */
[----:B------:R-:W1:Y:S02]  /*ec90*/  @!P0 SYNCS.PHASECHK.TRANS64 P0, [R6+URZ+0x19c80], R4 ;  /* 0x019c8004060085a7 */ /* 0x000e64000800007f */
[----:B-1----:R-:W-:Y:S05]  /*eca0*/  @!P0 BRA `(.L_x_8676) ;  /* 0xfffffffc00f08947 */ /* 0x002fea000383ffff */
[----:B------:R-:W-:Y:S05]  /*ecb0*/  BRA `(.L_x_8746) ;  /* 0xffffffd400287947 */ /* 0x000fea000383ffff */
.L_x_8683:
[----:B-1----:R1:W2:Y:S02]  /*ecc0*/  SYNCS.PHASECHK.TRANS64.TRYWAIT P0, [R6+URZ+0x19c40], R4 ;  /* 0x019c4004060075a7 */ /* 0x0022a4000800017f */
[----:B--2---:R-:W-:Y:S05]  /*ecd0*/  @!P0 NANOSLEEP.SYNCS 0x989680 ;  /* 0x009896800000895d */ /* 0x004fea0003900000 */
[----:B------:R-:W2:Y:S02]  /*ece0*/  @!P0 SYNCS.PHASECHK.TRANS64 P0, [R6+URZ+0x19c40], R4 ;  /* 0x019c4004060085a7 */ /* 0x000ea4000800007f */
[----:B--2---:R-:W-:Y:S05]  /*ecf0*/  @!P0 BRA `(.L_x_8683) ;  /* 0xfffffffc00f08947 */ /* 0x004fea000383ffff */
[----:B------:R-:W-:Y:S05]  /*ed00*/  BRA `(.L_x_8747) ;  /* 0xffffffd800207947 */ /* 0x000fea000383ffff */
.L_x_8691:
[----:B0-----:R0:W1:Y:S02]  /*ed10*/  SYNCS.PHASECHK.TRANS64.TRYWAIT P0, [R3+URZ+0x19c70], R4 ;  /* 0x019c7004030075a7 */ /* 0x001064000800017f */
[----:B-1----:R-:W-:Y:S05]  /*ed20*/  @!P0 NANOSLEEP.SYNCS 0x989680 ;  /* 0x009896800000895d */ /* 0x002fea0003900000 */
[----:B------:R-:W1:Y:S02]  /*ed30*/  @!P0 SYNCS.PHASECHK.TRANS64 P0, [R3+URZ+0x19c70], R4 ;  /* 0x019c7004030085a7 */ /* 0x000e64000800007f */
[----:B-1----:R-:W-:Y:S05]  /*ed40*/  @!P0 BRA `(.L_x_8691) ;  /* 0xfffffffc00f08947 */ /* 0x002fea000383ffff */
[----:B------:R-:W-:Y:S05]  /*ed50*/  BRA `(.L_x_8748) ;  /* 0xffffffdc00347947 */ /* 0x000fea000383ffff */
.L_x_8693:
[----:B0-----:R0:W1:Y:S02]  /*ed60*/  SYNCS.PHASECHK.TRANS64.TRYWAIT P0, [R3+URZ+0x19c60], R4 ;  /* 0x019c6004030075a7 */ /* 0x001064000800017f */
[----:B-1----:R-:W-:Y:S05]  /*ed70*/  @!P0 NANOSLEEP.SYNCS 0x989680 ;  /* 0x009896800000895d */ /* 0x002fea0003900000 */
[----:B------:R-:W1:Y:S02]  /*ed80*/  @!P0 SYNCS.PHASECHK.TRANS64 P0, [R3+URZ+0x19c60], R4 ;  /* 0x019c6004030085a7 */ /* 0x000e64000800007f */
[----:B-1----:R-:W-:Y:S05]  /*ed90*/  @!P0 BRA `(.L_x_8693) ;  /* 0xfffffffc00f08947 */ /* 0x002fea000383ffff */
[----:B------:R-:W-:Y:S05]  /*eda0*/  BRA `(.L_x_8749) ;  /* 0xffffffdc003c7947 */ /* 0x000fea000383ffff */
.L_x_8700:
[----:B0-----:R0:W1:Y:S02]  /*edb0*/  SYNCS.PHASECHK.TRANS64.TRYWAIT P1, [R0+URZ+0x19c70], R3 ;  /* 0x019c7003000075a7 */ /* 0x001064000802017f */
[----:B-1----:R-:W-:Y:S05]  /*edc0*/  @!P1 NANOSLEEP.SYNCS 0x989680 ;  /* 0x009896800000995d */ /* 0x002fea0003900000 */
[----:B------:R-:W1:Y:S02]  /*edd0*/  @!P1 SYNCS.PHASECHK.TRANS64 P1, [R0+URZ+0x19c70], R3 ;  /* 0x019c7003000095a7 */ /* 0x000e64000802007f */
[----:B-1----:R-:W-:Y:S05]  /*ede0*/  @!P1 BRA `(.L_x_8700) ;  /* 0xfffffffc00f09947 */ /* 0x002fea000383ffff */
[----:B------:R-:W-:Y:S05]  /*edf0*/  BRA `(.L_x_8750) ;  /* 0xffffffe000dc7947 */ /* 0x000fea000383ffff */
.L_x_8702:
[----:B0-----:R0:W1:Y:S02]  /*ee00*/  SYNCS.PHASECHK.TRANS64.TRYWAIT P1, [R0+URZ+0x19c60], R3 ;  /* 0x019c6003000075a7 */ /* 0x001064000802017f */
[----:B-1----:R-:W-:Y:S05]  /*ee10*/  @!P1 NANOSLEEP.SYNCS 0x989680 ;  /* 0x009896800000995d */ /* 0x002fea0003900000 */
[----:B------:R-:W1:Y:S02]  /*ee20*/  @!P1 SYNCS.PHASECHK.TRANS64 P1, [R0+URZ+0x19c60], R3 ;  /* 0x019c6003000095a7 */ /* 0x000e64000802007f */
[----:B-1----:R-:W-:Y:S05]  /*ee30*/  @!P1 BRA `(.L_x_8702) ;  /* 0xfffffffc00f09947 */ /* 0x002fea000383ffff */
[----:B------:R-:W-:Y:S05]  /*ee40*/  BRA `(.L_x_8751) ;  /* 0xffffffe000e07947 */ /* 0x000fea000383ffff */
.L_x_8715:
[----:B0-----:R0:W1:Y:S02]  /*ee50*/  SYNCS.PHASECHK.TRANS64.TRYWAIT P0, [R7+URZ+0x19c20], R0 ;  /* 0x019c2000070075a7 */ /* 0x001064000800017f */
[----:B-1----:R-:W-:Y:S05]  /*ee60*/  @!P0 NANOSLEEP.SYNCS 0x989680 ;  /* 0x009896800000895d */ /* 0x002fea0003900000 */
[----:B------:R-:W1:Y:S02]  /*ee70*/  @!P0 SYNCS.PHASECHK.TRANS64 P0, [R7+URZ+0x19c20], R0 ;  /* 0x019c2000070085a7 */ /* 0x000e64000800007f */
[----:B-1----:R-:W-:Y:S05]  /*ee80*/  @!P0 BRA `(.L_x_8715) ;  /* 0xfffffffc00f08947 */ /* 0x002fea000383ffff */
[----:B------:R-:W-:Y:S05]  /*ee90*/  BRA `(.L_x_8752) ;  /* 0xfffffff000c07947 */ /* 0x000fea000383ffff */
.L_x_8716:
        /* <DEDUP_REMOVED lines=11> */
.L_x_8754:
[----:B------:R-:W-:Y:S05]  /*ef50*/  BSYNC B0 ;  /* 0x0000000000007941 */ /* 0x000fea0003800000 */
.L_x_8753:
[----:B------:R-:W-:Y:S05]  /*ef60*/  BRA `(.L_x_8755) ;  /* 0xfffffff000a87947 */ /* 0x000fea000383ffff */
.L_x_8719:
[----:B------:R-:W-:Y:S01]  /*ef70*/  BSSY B1, `(.L_x_8756) ;  /* 0x0000006000017945 */ /* 0x000fe20003800000 */
[----:B------:R-:W-:-:S07]  /*ef80*/  IMAD.MOV.U32 R15, RZ, RZ, -0x1 ;  /* 0xffffffffff0f7424 */ /* 0x000fce00078e00ff */
[----:B0-----:R-:W-:Y:S05]  /*ef90*/  WARPSYNC.COLLECTIVE R15, `(.L_x_8757) ;  /* 0x000000000f0c7348 */ /* 0x001fea0003c00000 */
[----:B------:R-:W-:Y:S02]  /*efa0*/  ELECT P6, UR62, PT ;  /* 0x00000000003e782f */ /* 0x000fe400038c0000 */
[----:B------:R-:W-:Y:S01]  /*efb0*/  MOV R14, UR62 ;  /* 0x0000003e000e7c02 */ /* 0x000fe20008000f00 */
[----:B0-----:R-:W-:Y:S10]  /*efc0*/  ENDCOLLECTIVE ;  /* 0x000000000000791b */ /* 0x001ff40003800000 */
.L_x_8757:
[----:B------:R-:W-:Y:S05]  /*efd0*/  BSYNC B1 ;  /* 0x0000000000017941 */ /* 0x000fea0003800000 */
.L_x_8756:
[----:B------:R-:W-:Y:S05]  /*efe0*/  BRA `(.L_x_8758) ;  /* 0xfffffff000a07947 */ /* 0x000fea000383ffff */
.L_x_8721:
[----:B0-----:R0:W1:Y:S02]  /*eff0*/  SYNCS.PHASECHK.TRANS64.TRYWAIT P1, [R5+URZ], R4 ;  /* 0x00000004050075a7 */ /* 0x001064000802017f */
[----:B-1----:R-:W-:Y:S05]  /*f000*/  @!P1 NANOSLEEP.SYNCS 0x989680 ;  /* 0x009896800000995d */ /* 0x002fea0003900000 */
[----:B------:R-:W1:Y:S02]  /*f010*/  @!P1 SYNCS.PHASECHK.TRANS64 P1, [R5+URZ], R4 ;  /* 0x00000004050095a7 */ /* 0x000e64000802007f */
[----:B-1----:R-:W-:Y:S05]  /*f020*/  @!P1 BRA `(.L_x_8721) ;  /* 0xfffffffc00f09947 */ /* 0x002fea000383ffff */
[----:B------:R-:W-:Y:S05]  /*f030*/  BRA `(.L_x_8759) ;  /* 0xfffffff000d47947 */ /* 0x000fea000383ffff */
.L_x_8722:
[----:B-1----:R1:W2:Y:S02]  /*f040*/  SYNCS.PHASECHK.TRANS64.TRYWAIT P1, [R3+URZ], R0 ;  /* 0x00000000030075a7 */ /* 0x0022a4000802017f */
[----:B--2---:R-:W-:Y:S05]  /*f050*/  @!P1 NANOSLEEP.SYNCS 0x989680 ;  /* 0x009896800000995d */ /* 0x004fea0003900000 */
[----:B------:R-:W2:Y:S02]  /*f060*/  @!P1 SYNCS.PHASECHK.TRANS64 P1, [R3+URZ], R0 ;  /* 0x00000000030095a7 */ /* 0x000ea4000802007f */
[----:B--2---:R-:W-:Y:S05]  /*f070*/  @!P1 BRA `(.L_x_8722) ;  /* 0xfffffffc00f09947 */ /* 0x004fea000383ffff */
[----:B------:R-:W-:Y:S05]  /*f080*/  BRA `(.L_x_8760) ;  /* 0xfffffff000c87947 */ /* 0x000fea000383ffff */
.L_x_8724:
[----:B-1----:R1:W2:Y:S02]  /*f090*/  SYNCS.PHASECHK.TRANS64.TRYWAIT P1, [R3+URZ+0x19c60], R4 ;  /* 0x019c6004030075a7 */ /* 0x0022a4000802017f */
[----:B--2---:R-:W-:Y:S05]  /*f0a0*/  @!P1 NANOSLEEP.SYNCS 0x989680 ;  /* 0x009896800000995d */ /* 0x004fea0003900000 */
[----:B------:R-:W2:Y:S02]  /*f0b0*/  @!P1 SYNCS.PHASECHK.TRANS64 P1, [R3+URZ+0x19c60], R4 ;  /* 0x019c6004030095a7 */ /* 0x000ea4000802007f */
[----:B--2---:R-:W-:Y:S05]  /*f0c0*/  @!P1 BRA `(.L_x_8724) ;  /* 0xfffffffc00f09947 */ /* 0x004fea000383ffff */
[----:B------:R-:W-:Y:S05]  /*f0d0*/  BRA `(.L_x_8761) ;  /* 0xfffffff000c87947 */ /* 0x000fea000383ffff */
.L_x_8726:
[----:B0-----:R0:W2:Y:S02]  /*f0e0*/  SYNCS.PHASECHK.TRANS64.TRYWAIT P1, [R5+URZ+0x19c60], R0 ;  /* 0x019c6000050075a7 */ /* 0x0010a4000802017f */
[----:B--2---:R-:W-:Y:S05]  /*f0f0*/  @!P1 NANOSLEEP.SYNCS 0x989680 ;  /* 0x009896800000995d */ /* 0x004fea0003900000 */
[----:B------:R-:W2:Y:S02]  /*f100*/  @!P1 SYNCS.PHASECHK.TRANS64 P1, [R5+URZ+0x19c60], R0 ;  /* 0x019c6000050095a7 */ /* 0x000ea4000802007f */
[----:B--2---:R-:W-:Y:S05]  /*f110*/  @!P1 BRA `(.L_x_8726) ;  /* 0xfffffffc00f09947 */ /* 0x004fea000383ffff */
[----:B------:R-:W-:Y:S05]  /*f120*/  BRA `(.L_x_8762) ;  /* 0xfffffff000c87947 */ /* 0x000fea000383ffff */
.L_x_8728:
[----:B--2---:R2:W3:Y:S02]  /*f130*/  SYNCS.PHASECHK.TRANS64.TRYWAIT P0, [R3+URZ+0x19c80], R4 ;  /* 0x019c8004030075a7 */ /* 0x0044e4000800017f */
[----:B---3--:R-:W-:Y:S05]  /*f140*/  @!P0 NANOSLEEP.SYNCS 0x989680 ;  /* 0x009896800000895d */ /* 0x008fea0003900000 */
[----:B------:R-:W3:Y:S02]  /*f150*/  @!P0 SYNCS.PHASECHK.TRANS64 P0, [R3+URZ+0x19c80], R4 ;  /* 0x019c8004030085a7 */ /* 0x000ee4000800007f */
[----:B---3--:R-:W-:Y:S05]  /*f160*/  @!P0 BRA `(.L_x_8728) ;  /* 0xfffffffc00f08947 */ /* 0x008fea000383ffff */
[----:B------:R-:W-:Y:S05]  /*f170*/  BRA `(.L_x_8729) ;  /* 0xfffffff000c47947 */ /* 0x000fea000383ffff */
.L_x_8763:
        /* <DEDUP_REMOVED lines=16> */
.L_x_12982:


//--------------------- .text._ZN7cutlass13device_kernelIN5flash11enable_sm90INS1_16FlashAttnFwdSm90INS1_25CollectiveMainloopFwdSm90ILi2EN4cute5tupleIJNS5_1CILi1EEES8_S8_EEENS6_IJNS7_ILi192EEENS7_ILi128EEENS7_ILi96EEEEEELi96ENS_12float_e4m3_tEfNS_4arch4Sm90ELb0ELb0ELb1ELb1ELb0ELb1ELb0ELb1ELb1ELb1ELb0ELb0EEENS1_21CollectiveEpilogueFwdINS6_IJSA_SC_SB_EEES9_NS_10bfloat16_tESG_Li384ELb1ELb1ELb0ELb1EEENS1_36VarlenDynamicPersistentTileSchedulerILi192ELi128ELi384ELi128ELb0ELb1ELb1ELb0ELb1ELb1EEEEEEEEEvNT_6ParamsE --------------------------
	.section	.text._ZN7cutlass13device_kernelIN5flash11enable_sm90INS1_16FlashAttnFwdSm90INS1_25CollectiveMainloopFwdSm90ILi2EN4cute5tupleIJNS5_1CILi1EEES8_S8_EEENS6_IJNS7_ILi192EEENS7_ILi128EEENS7_ILi96EEEEEELi96ENS_12float_e4m3_tEfNS_4arch4Sm90ELb0ELb0ELb1ELb1ELb0ELb1ELb0ELb1ELb1ELb1ELb0ELb0EEENS1_21CollectiveEpilogueFwdINS6_IJSA_SC_SB_EEES9_NS_10bfloat16_tESG_Li384ELb1ELb1ELb0ELb1EEENS1_36VarlenDynamicPersistentTileSchedulerILi192ELi128ELi384ELi128ELb0ELb1ELb1ELb0ELb1ELb1EEEEEEEEEvNT_6ParamsE,"ax",@progbits
	.align	128
.text._ZN7cutlass13device_kernelIN5flash11enable_sm90INS1_16FlashAttnFwdSm90INS1_25CollectiveMainloopFwdSm90ILi2EN4cute5tupleIJNS5_1CILi1EEES8_S8_EEENS6_IJNS7_ILi192EEENS7_ILi128EEENS7_ILi96EEEEEELi96ENS_12float_e4m3_tEfNS_4arch4Sm90ELb0ELb0ELb1ELb1ELb0ELb1ELb0ELb1ELb1ELb1ELb0ELb0EEENS1_21CollectiveEpilogueFwdINS6_IJSA_SC_SB_EEES9_NS_10bfloat16_tESG_Li384ELb1ELb1ELb0ELb1EEENS1_36VarlenDynamicPersistentTileSchedulerILi192ELi128ELi384ELi128ELb0ELb1ELb1ELb0ELb1ELb1EEEEEEEEEvNT_6ParamsE:
        .type           _ZN7cutlass13device_kernelIN5flash11enable_sm90INS1_16FlashAttnFwdSm90INS1_25CollectiveMainloopFwdSm90ILi2EN4cute5tupleIJNS5_1CILi1EEES8_S8_EEENS6_IJNS7_ILi192EEENS7_ILi128EEENS7_ILi96EEEEEELi96ENS_12float_e4m3_tEfNS_4arch4Sm90ELb0ELb0ELb1ELb1ELb0ELb1ELb0ELb1ELb1ELb1ELb0ELb0EEENS1_21CollectiveEpilogueFwdINS6_IJSA_SC_SB_EEES9_NS_10bfloat16_tESG_Li384ELb1ELb1ELb0ELb1EEENS1_36VarlenDynamicPersistentTileSchedulerILi192ELi128ELi384ELi128ELb0ELb1ELb1ELb0ELb1ELb1EEEEEEEEEvNT_6ParamsE,@function
        .size           _ZN7cutlass13device_kernelIN5flash11enable_sm90INS1_16FlashAttnFwdSm90INS1_25CollectiveMainloopFwdSm90ILi2EN4cute5tupleIJNS5_1CILi1EEES8_S8_EEENS6_IJNS7_ILi192EEENS7_ILi128EEENS7_ILi96EEEEEELi96ENS_12float_e4m3_tEfNS_4arch4Sm90ELb0ELb0ELb1ELb1ELb0ELb1ELb0ELb1ELb1ELb1ELb0ELb0EEENS1_21CollectiveEpilogueFwdINS6_IJSA_SC_SB_EEES9_NS_10bfloat16_tESG_Li384ELb1ELb1ELb0ELb1EEENS1_36VarlenDynamicPersistentTileSchedulerILi192ELi128ELi384ELi128ELb0ELb1ELb1ELb0ELb1ELb1EEEEEEEEEvNT_6ParamsE,(.L_x_12983 - _ZN7cutlass13device_kernelIN5flash11enable_sm90INS1_16FlashAttnFwdSm90INS1_25CollectiveMainloopFwdSm90ILi2EN4cute5tupleIJNS5_1CILi1EEES8_S8_EEENS6_IJNS7_ILi192EEENS7_ILi128EEENS7_ILi96EEEEEELi96ENS_12float_e4m3_tEfNS_4arch4Sm90ELb0ELb0ELb1ELb1ELb0ELb1ELb0ELb1ELb1ELb1ELb0ELb0EEENS1_21CollectiveEpilogueFwdINS6_IJSA_SC_SB_EEES9_NS_10bfloat16_tESG_Li384ELb1ELb1ELb0ELb1EEENS1_36VarlenDynamicPersistentTileSchedulerILi192ELi128ELi384ELi128ELb0ELb1ELb1ELb0ELb1ELb1EEEEEEEEEvNT_6ParamsE)
        .other          _ZN7cutlass13device_kernelIN5flash11enable_sm90INS1_16FlashAttnFwdSm90INS1_25CollectiveMainloopFwdSm90ILi2EN4cute5tupleIJNS5_1CILi1EEES8_S8_EEENS6_IJNS7_ILi192EEENS7_ILi128EEENS7_ILi96EEEEEELi96ENS_12float_e4m3_tEfNS_4arch4Sm90ELb0ELb0ELb1ELb1ELb0ELb1ELb0ELb1ELb1ELb1ELb0ELb0EEENS1_21CollectiveEpilogueFwdINS6_IJSA_SC_SB_EEES9_NS_10bfloat16_tESG_Li384ELb1ELb1ELb0ELb1EEENS1_36VarlenDynamicPersistentTileSchedulerILi192ELi128ELi384ELi128ELb0ELb1ELb1ELb0ELb1ELb1EEEEEEEEEvNT_6ParamsE,@"STO_CUDA_ENTRY STV_DEFAULT"
_ZN7cutlass13device_kernelIN5flash11enable_sm90INS1_16FlashAttnFwdSm90INS1_25CollectiveMainloopFwdSm90ILi2EN4cute5tupleIJNS5_1CILi1EEES8_S8_EEENS6_IJNS7_ILi192EEENS7_ILi128EEENS7_ILi96EEEEEELi96ENS_12float_e4m3_tEfNS_4arch4Sm90ELb0ELb0ELb1ELb1ELb0ELb1ELb0ELb1ELb1ELb1ELb0ELb0EEENS1_21CollectiveEpilogueFwdINS6_IJSA_SC_SB_EEES9_NS_10bfloat16_tESG_Li384ELb1ELb1ELb0ELb1EEENS1_36VarlenDynamicPersistentTileSchedulerILi192ELi128ELi384ELi128ELb0ELb1ELb1ELb0ELb1ELb1EEEEEEEEEvNT_6ParamsE:
        /* <DEDUP_REMOVED lines=24> */
.L_x_8765:
[----:B------:R-:W-:Y:S05]  /*0180*/  BSYNC B0 ;  /* 0x0000000000007941 */ /* 0x000fea0003800000 */
.L_x_8764:
        /* <DEDUP_REMOVED lines=41> */
.L_x_8766:
        /* <DEDUP_REMOVED lines=22> */
.L_x_8767:
        /* <DEDUP_REMOVED lines=18> */
.L_x_8768:
        /* <DEDUP_REMOVED lines=22> */
.L_x_8769:
        /* <DEDUP_REMOVED lines=22> */
.L_x_8770:
        /* <DEDUP_REMOVED lines=8> */
.L_x_8773:
[----:B------:R-:W-:-:S08]  /*09e0*/  NOP ;  /* 0x0000000000007918 */ /* 0x000fd00000000000 */
[----:B------:R-:W0:Y:S02]  /*09f0*/  USETMAXREG.TRY_ALLOC.CTAPOOL UP0, 0xa0 ;  /* 0x000000a0000079c8 */ /* 0x000e240008000600 */
[----:B0-----:R-:W-:-:S13]  /*0a00*/  PLOP3.LUT P0, PT, PT, PT, UP0, 0x80, 0x0 ;  /* 0x000000000000781c */ /* 0x001fda0003f0f008 */
[----:B------:R-:W-:Y:S05]  /*0a10*/  @!P0 BRA `(.L_x_8773) ;  /* 0xfffffffc00f08947 */ /* 0x000fea000383ffff */
[----:B------:R-:W0:Y:S08]  /*0a20*/  S2UR UR4, SR_CgaCtaId ;  /* 0x00000000000479c3 */ /* 0x000e300000008800 */
[----:B------:R-:W-:Y:S06]  /*0a30*/  BAR.ARV 0x8, 0x200 ;  /* 0x0208000000007b1d */ /* 0x000fec0000002000 */
[----:B------:R-:W-:-:S02]  /*0a40*/  MOV R16, 0x400 ;  /* 0x0000040000107802 */ /* 0x000fc40000000f00 */
[----:B------:R-:W-:Y:S01]  /*0a50*/  BAR.SYNC.DEFER_BLOCKING 0x5, 0x200 ;  /* 0x0148000000007b1d */ /* 0x000fe20000010000 */
[----:B0-----:R-:W-:-:S05]  /*0a60*/  IMAD.U32 R0, RZ, RZ, UR4 ;  /* 0x00000004ff007e24 */ /* 0x001fca000f8e00ff */
[----:B------:R-:W-:Y:S01]  /*0a70*/  ULDC UR4, c[0x0][0xc3c] ;  /* 0x00030f0000047ab9 */ /* 0x000fe20000000800 */
[----:B------:R-:W-:Y:S01]  /*0a80*/  LEA R16, R0, R16, 0x18 ;  /* 0x0000001000107211 */ /* 0x000fe200078ec0ff */
[----:B------:R-:W-:Y:S04]  /*0a90*/  STL [R1+0x18], R0 ;  /* 0x0000180001007387 */ /* 0x000fe80000100800 */
[----:B------:R-:W0:Y:S01]  /*0aa0*/  LDS.128 R8, [R16+0x19cd0] ;  /* 0x019cd00010087984 */ /* 0x000e220000000c00 */
[----:B------:R-:W-:Y:S06]  /*0ab0*/  BAR.ARV 0x4, 0x200 ;  /* 0x0108000000007b1d */ /* 0x000fec0000002000 */
[----:B0-----:R-:W-:-:S13]  /*0ac0*/  ISETP.GE.AND P0, PT, R11, UR4, PT ;  /* 0x000000040b007c0c */ /* 0x001fda000bf06270 */
[----:B------:R-:W-:Y:S05]  /*0ad0*/  @P0 BRA `(.L_x_8774) ;  /* 0x0000018800b40947 */ /* 0x000fea0003800000 */
[----:B------:R-:W0:Y:S01]  /*0ae0*/  S2R R0, SR_TID.X ;  /* 0x0000000000007919 */ /* 0x000e220000002100 */
[----:B------:R-:W-:Y:S01]  /*0af0*/  IMAD.MOV.U32 R23, RZ, RZ, RZ ;  /* 0x000000ffff177224 */ /* 0x000fe200078e00ff */
[----:B------:R-:W-:Y:S01]  /*0b00*/  CS2R R154, SRZ ;  /* 0x00000000009a7805 */ /* 0x000fe2000001ff00 */
[----:B------:R-:W-:Y:S01]  /*0b10*/  ULOP3.LUT UR36, UR37, 0x1, URZ, 0xfc, !UPT ;  /* 0x0000000125247892 */ /* 0x000fe2000f8efc3f */
[----:B0-----:R-:W-:-:S05]  /*0b20*/  VIADD R24, R0, 0xffffff80 ;  /* 0xffffff8000187836 */ /* 0x001fca0000000000 */
[----:B------:R-:W-:Y:S02]  /*0b30*/  SHF.R.S32.HI R0, RZ, 0x1f, R24 ;  /* 0x0000001fff007819 */ /* 0x000fe40000011418 */
[-C--:B------:R-:W-:Y:S02]  /*0b40*/  LEA.HI R6, R24, R24.reuse, RZ, 0x1 ;  /* 0x0000001818067211 */ /* 0x080fe400078f08ff */
[CC--:B------:R-:W-:Y:S02]  /*0b50*/  LEA.HI R2, R0.reuse, R24.reuse, RZ, 0x5 ;  /* 0x0000001800027211 */ /* 0x0c0fe400078f28ff */
[----:B------:R-:W-:Y:S02]  /*0b60*/  LEA.HI R3, R0, R24, RZ, 0x4 ;  /* 0x0000001800037211 */ /* 0x000fe400078f20ff */
[----:B------:R-:W-:Y:S01]  /*0b70*/  LOP3.LUT R7, R6, 0xfffffffe, RZ, 0xc0, !PT ;  /* 0xfffffffe06077812 */ /* 0x000fe200078ec0ff */
[----:B------:R-:W-:Y:S01]  /*0b80*/  IMAD.SHL.U32 R4, R2, 0x10, RZ ;  /* 0x0000001002047824 */ /* 0x000fe200078e00ff */
[----:B------:R-:W-:-:S02]  /*0b90*/  LOP3.LUT R2, R3, 0x7fffff0, RZ, 0xc0, !PT ;  /* 0x07fffff003027812 */ /* 0x000fc400078ec0ff */
[----:B------:R-:W-:Y:S01]  /*0ba0*/  SHF.R.S32.HI R22, RZ, 0x1, R6 ;  /* 0x00000001ff167819 */ /* 0x000fe20000011406 */
[----:B------:R-:W-:Y:S01]  /*0bb0*/  IMAD.IADD R18, R24, 0x1, -R7 ;  /* 0x0000000118127824 */ /* 0x000fe200078e0a07 */
[----:B------:R-:W-:Y:S01]  /*0bc0*/  LOP3.LUT R5, R4, 0xfffffe00, RZ, 0xc0, !PT ;  /* 0xfffffe0004057812 */ /* 0x000fe200078ec0ff */
[----:B------:R-:W-:Y:S01]  /*0bd0*/  IMAD.IADD R4, R24, 0x1, -R2 ;  /* 0x0000000118047824 */ /* 0x000fe200078e0a02 */
[----:B------:R-:W-:Y:S01]  /*0be0*/  LEA.HI R2, R0, R24, RZ, 0x7 ;  /* 0x0000001800027211 */ /* 0x000fe200078f38ff */
[----:B------:R-:W-:Y:S01]  /*0bf0*/  IMAD.SHL.U32 R152, R18, 0x8, RZ ;  /* 0x0000000812987824 */ /* 0x000fe200078e00ff */
[----:B------:R-:W-:Y:S01]  /*0c00*/  SHF.R.S32.HI R13, RZ, 0x1f, R6 ;  /* 0x0000001fff0d7819 */ /* 0x000fe20000011406 */
[----:B------:R-:W-:Y:S01]  /*0c10*/  IMAD R4, R4, 0x20, R5 ;  /* 0x0000002004047824 */ /* 0x000fe200078e0205 */
[----:B------:R-:W-:Y:S01]  /*0c20*/  LOP3.LUT R6, R2, 0xffffff80, RZ, 0xc0, !PT ;  /* 0xffffff8002067812 */ /* 0x000fe200078ec0ff */
[C---:B------:R-:W-:Y:S01]  /*0c30*/  VIADD R21, R152.reuse, 0x20 ;  /* 0x0000002098157836 */ /* 0x040fe20000000000 */
[----:B------:R-:W-:Y:S01]  /*0c40*/  SHF.R.S32.HI R20, RZ, 0x7, R2 ;  /* 0x00000007ff147819 */ /* 0x000fe20000011402 */
[----:B------:R-:W-:Y:S01]  /*0c50*/  VIADD R157, R152, 0x10 ;  /* 0x00000010989d7836 */ /* 0x000fe20000000000 */
[----:B------:R-:W-:Y:S01]  /*0c60*/  LEA.HI R13, R13, R22, RZ, 0x2 ;  /* 0x000000160d0d7211 */ /* 0x000fe200078f10ff */
[----:B------:R-:W-:Y:S01]  /*0c70*/  IMAD.IADD R17, R24, 0x1, -R6 ;  /* 0x0000000118117824 */ /* 0x000fe200078e0a06 */
[----:B------:R-:W-:Y:S01]  /*0c80*/  SHF.R.S32.HI R2, RZ, 0x4, R3 ;  /* 0x00000004ff027819 */ /* 0x000fe20000011403 */
[----:B------:R-:W-:Y:S01]  /*0c90*/  IMAD.IADD R12, R152, 0x1, R21 ;  /* 0x00000001980c7824 */ /* 0x000fe200078e0215 */
[----:B------:R-:W-:Y:S01]  /*0ca0*/  LOP3.LUT R13, R13, 0x7fffffc, RZ, 0xc0, !PT ;  /* 0x07fffffc0d0d7812 */ /* 0x000fe200078ec0ff */
[----:B------:R-:W-:Y:S01]  /*0cb0*/  STL [R1+0x10], R21 ;  /* 0x0000101501007387 */ /* 0x000fe20000100800 */
[----:B------:R-:W-:-:S02]  /*0cc0*/  SHF.R.S32.HI R6, RZ, 0x1f, R17 ;  /* 0x0000001fff067819 */ /* 0x000fc40000011411 */
[----:B------:R-:W-:Y:S01]  /*0cd0*/  LEA.HI R3, R3, R2, RZ, 0x1 ;  /* 0x0000000203037211 */ /* 0x000fe200078f08ff */
[----:B------:R-:W-:Y:S01]  /*0ce0*/  IMAD.IADD R13, R22, 0x1, -R13 ;  /* 0x00000001160d7824 */ /* 0x000fe200078e0a0d */
[----:B------:R-:W-:Y:S02]  /*0cf0*/  LEA.HI R7, R6, R17, RZ, 0x2 ;  /* 0x0000001106077211 */ /* 0x000fe400078f10ff */
[----:B------:R-:W-:Y:S01]  /*0d00*/  LEA.HI R5, R0, R24, RZ, 0x3 ;  /* 0x0000001800057211 */ /* 0x000fe200078f18ff */
[----:B------:R-:W-:Y:S01]  /*0d10*/  IMAD R14, R2, 0x8, R13 ;  /* 0x00000008020e7824 */ /* 0x000fe200078e020d */
[--C-:B------:R-:W-:Y:S02]  /*0d20*/  SHF.R.S32.HI R8, RZ, 0x2, R7.reuse ;  /* 0x00000002ff087819 */ /* 0x100fe40000011407 */
[----:B------:R-:W-:Y:S01]  /*0d30*/  SHF.R.S32.HI R15, RZ, 0x1f, R7 ;  /* 0x0000001fff0f7819 */ /* 0x000fe20000011407 */
[----:B------:R-:W-:Y:S01]  /*0d40*/  IMAD.SHL.U32 R14, R14, 0x20, RZ ;  /* 0x000000200e0e7824 */ /* 0x000fe200078e00ff */
[----:B------:R-:W-:-:S02]  /*0d50*/  LOP3.LUT R3, R3, 0x1ffffffe, RZ, 0xc0, !PT ;  /* 0x1ffffffe03037812 */ /* 0x000fc400078ec0ff */
[----:B------:R-:W-:Y:S02]  /*0d60*/  LEA.HI R15, R15, R8, RZ, 0x3 ;  /* 0x000000080f0f7211 */ /* 0x000fe400078f18ff */
[----:B------:R-:W-:Y:S01]  /*0d70*/  SHF.R.S32.HI R5, RZ, 0x3, R5 ;  /* 0x00000003ff057819 */ /* 0x000fe20000011405 */
[----:B------:R-:W-:Y:S01]  /*0d80*/  STL [R1+0x14], R14 ;  /* 0x0000140e01007387 */ /* 0x000fe20000100800 */
[----:B------:R-:W-:Y:S01]  /*0d90*/  IADD3 R3, R2, -R3, RZ ;  /* 0x8000000302037210 */ /* 0x000fe20007ffe0ff */
[----:B------:R-:W-:Y:S01]  /*0da0*/  IMAD.HI R2, R20, 0x55555556, RZ ;  /* 0x5555555614027827 */ /* 0x000fe200078e02ff */
[----:B------:R-:W-:Y:S02]  /*0db0*/  SHF.R.S32.HI R13, RZ, 0x1f, R12 ;  /* 0x0000001fff0d7819 */ /* 0x000fe4000001140c */
[----:B------:R-:W-:Y:S01]  /*0dc0*/  LOP3.LUT R15, R15, 0xfffffff8, RZ, 0xc0, !PT ;  /* 0xfffffff80f0f7812 */ /* 0x000fe200078ec0ff */
[----:B------:R-:W-:Y:S01]  /*0dd0*/  IMAD.SHL.U32 R5, R5, 0x80, RZ ;  /* 0x0000008005057824 */ /* 0x000fe200078e00ff */
[----:B------:R-:W-:Y:S01]  /*0de0*/  LEA.HI R6, R6, R17, RZ, 0x5 ;  /* 0x0000001106067211 */ /* 0x000fe200078f28ff */
[----:B------:R-:W-:Y:S01]  /*0df0*/  IMAD R3, R3, 0x8, R4 ;  /* 0x0000000803037824 */ /* 0x000fe200078e0204 */
[----:B------:R-:W-:Y:S01]  /*0e00*/  LEA.HI R19, R13, R12, RZ, 0x4 ;  /* 0x0000000c0d137211 */ /* 0x000fe200078f20ff */
[----:B------:R-:W-:Y:S01]  /*0e10*/  IMAD.IADD R15, R8, 0x1, -R15 ;  /* 0x00000001080f7824 */ /* 0x000fe200078e0a0f */
[----:B------:R-:W-:Y:S01]  /*0e20*/  LEA.HI R2, R2, R2, RZ, 0x1 ;  /* 0x0000000202027211 */ /* 0x000fe200078f08ff */
[----:B------:R-:W-:Y:S01]  /*0e30*/  IMAD.MOV.U32 R8, RZ, RZ, -0x2 ;  /* 0xfffffffeff087424 */ /* 0x000fe200078e00ff */
[----:B------:R-:W-:Y:S01]  /*0e40*/  LOP3.LUT R7, R7, 0x7ffffffc, RZ, 0xc0, !PT ;  /* 0x7ffffffc07077812 */ /* 0x000fe200078ec0ff */
[----:B------:R0:W-:Y:S01]  /*0e50*/  STL [R1+0x6c], R3 ;  /* 0x00006c0301007387 */ /* 0x0001e20000100800 */
[----:B------:R-:W-:Y:S01]  /*0e60*/  SHF.R.S32.HI R6, RZ, 0x5, R6 ;  /* 0x00000005ff067819 */ /* 0x000fe20000011406 */
[----:B------:R-:W-:Y:S01]  /*0e70*/  IMAD R2, R2, -0x3, R20 ;  /* 0xfffffffd02027824 */ /* 0x000fe200078e0214 */
[----:B------:R-:W-:Y:S01]  /*0e80*/  LEA.HI R12, R13, R12, RZ, 0x5 ;  /* 0x0000000c0d0c7211 */ /* 0x000fe200078f28ff */
[----:B------:R-:W-:Y:S01]  /*0e90*/  IMAD.IADD R7, R17, 0x1, -R7 ;  /* 0x0000000111077824 */ /* 0x000fe200078e0a07 */
[----:B------:R-:W-:Y:S01]  /*0ea0*/  LOP3.LUT R156, R5, 0x80, RZ, 0xc0, !PT ;  /* 0x00000080059c7812 */ /* 0x000fe200078ec0ff */
[----:B------:R-:W-:Y:S01]  /*0eb0*/  IMAD R15, R6, 0x10, R15 ;  /* 0x00000010060f7824 */ /* 0x000fe200078e020f */
[----:B------:R-:W-:Y:S01]  /*0ec0*/  SHF.R.S32.HI R12, RZ, 0x5, R12 ;  /* 0x00000005ff0c7819 */ /* 0x000fe2000001140c */
[----:B------:R-:W-:Y:S01]  /*0ed0*/  IMAD R6, R7, R8, 0x80 ;  /* 0x0000008007067424 */ /* 0x000fe200078e0208 */
[----:B------:R-:W-:Y:S01]  /*0ee0*/  LEA.HI R0, R0, R24, RZ, 0x2 ;  /* 0x0000001800007211 */ /* 0x000fe200078f10ff */
[----:B0-----:R-:W-:Y:S01]  /*0ef0*/  IMAD R3, R2, 0x40, R15 ;  /* 0x0000004002037824 */ /* 0x001fe200078e020f */
[----:B------:R-:W-:Y:S01]  /*0f00*/  SHF.R.U32.HI R20, RZ, 0x3, R156 ;  /* 0x00000003ff147819 */ /* 0x000fe2000001169c */
[----:B------:R-:W-:Y:S01]  /*0f10*/  IMAD R13, R12, 0x1800, R14 ;  /* 0x000018000c0d7824 */ /* 0x000fe200078e020e */
[----:B------:R-:W-:Y:S01]  /*0f20*/  LOP3.LUT R5, R156, 0x10, R19, 0xf8, !PT ;  /* 0x000000109c057812 */ /* 0x000fe200078ef813 */
[----:B------:R0:W-:Y:S01]  /*0f30*/  STL [R1+0x64], R6 ;  /* 0x0000640601007387 */ /* 0x0001e20000100800 */
[----:B------:R-:W-:Y:S01]  /*0f40*/  LOP3.LUT R2, R0, 0xfffffffc, RZ, 0xc0, !PT ;  /* 0xfffffffc00027812 */ /* 0x000fe200078ec0ff */
[----:B------:R-:W-:Y:S01]  /*0f50*/  IMAD.MOV.U32 R17, RZ, RZ, RZ ;  /* 0x000000ffff117224 */ /* 0x000fe200078e00ff */
[----:B------:R-:W-:-:S02]  /*0f60*/  LOP3.LUT R5, R5, R20, RZ, 0x3c, !PT ;  /* 0x0000001405057212 */ /* 0x000fc400078e3cff */
[----:B------:R-:W-:Y:S02]  /*0f70*/  SHF.R.S32.HI R0, RZ, 0x2, R0 ;  /* 0x00000002ff007819 */ /* 0x000fe40000011400 */
[----:B------:R-:W-:Y:S02]  /*0f80*/  IADD3 R4, R16, R13, R5 ;  /* 0x0000000d10047210 */ /* 0x000fe40007ffe005 */
[----:B------:R-:W-:Y:S01]  /*0f90*/  SHF.L.U32 R18, R18, 0x4, RZ ;  /* 0x0000000412127819 */ /* 0x000fe200000006ff */
[----:B0-----:R-:W-:Y:S01]  /*0fa0*/  IMAD.IADD R6, R24, 0x1, -R2 ;  /* 0x0000000118067824 */ /* 0x001fe200078e0a02 */
[----:B------:R-:W-:Y:S01]  /*0fb0*/  SHF.R.S32.HI R2, RZ, 0x1f, R22 ;  /* 0x0000001fff027819 */ /* 0x000fe20000011416 */
[----:B------:R0:W-:Y:S01]  /*0fc0*/  STL [R1+0x5c], R4 ;  /* 0x00005c0401007387 */ /* 0x0001e20000100800 */
[----:B------:R-:W-:Y:S02]  /*0fd0*/  SHF.R.S32.HI R8, RZ, 0x1f, R157 ;  /* 0x0000001fff087819 */ /* 0x000fe4000001149d */
[----:B------:R-:W-:Y:S01]  /*0fe0*/  LEA.HI R0, R6, R6, RZ, 0x1 ;  /* 0x0000000606007211 */ /* 0x000fe200078f08ff */
[----:B------:R-:W-:Y:S01]  /*0ff0*/  STL [R1+0x4], R9 ;  /* 0x0000040901007387 */ /* 0x000fe20000100800 */
[----:B------:R-:W-:-:S02]  /*1000*/  SHF.R.S32.HI R7, RZ, 0x1f, R21 ;  /* 0x0000001fff077819 */ /* 0x000fc40000011415 */
[----:B------:R-:W-:Y:S01]  /*1010*/  LOP3.LUT R2, R0, 0x1ffffffe, RZ, 0xc0, !PT ;  /* 0x1ffffffe00027812 */ /* 0x000fe200078ec0ff */
[----:B------:R-:W-:Y:S01]  /*1020*/  STL [R1+0x8], R10 ;  /* 0x0000080a01007387 */ /* 0x000fe20000100800 */
[----:B------:R-:W-:Y:S01]  /*1030*/  LOP3.LUT R0, R156, 0x10, R18, 0xf8, !PT ;  /* 0x000000109c007812 */ /* 0x000fe200078ef812 */
[----:B0-----:R-:W-:Y:S02]  /*1040*/  IMAD.SHL.U32 R4, R6, 0x8, RZ ;  /* 0x0000000806047824 */ /* 0x001fe400078e00ff */
[----:B------:R-:W-:Y:S01]  /*1050*/  STL [R1+0x60], R3 ;  /* 0x0000600301007387 */ /* 0x000fe20000100800 */
[----:B------:R-:W-:Y:S01]  /*1060*/  LOP3.LUT R0, R0, R20, RZ, 0x3c, !PT ;  /* 0x0000001400007212 */ /* 0x000fe200078e3cff */
[----:B------:R-:W-:Y:S02]  /*1070*/  VIADD R5, R4, 0x20 ;  /* 0x0000002004057836 */ /* 0x000fe40000000000 */
[----:B------:R-:W-:Y:S01]  /*1080*/  STL [R1+0xc], R11 ;  /* 0x00000c0b01007387 */ /* 0x000fe20000100800 */
[----:B------:R-:W-:-:S03]  /*1090*/  IMAD.IADD R2, R6, 0x1, -R2 ;  /* 0x0000000106027824 */ /* 0x000fc600078e0a02 */
[----:B------:R-:W-:Y:S04]  /*10a0*/  STL [R1+0x34], RZ ;  /* 0x000034ff01007387 */ /* 0x000fe80000100800 */
[----:B------:R0:W-:Y:S04]  /*10b0*/  STL [R1+0x24], R4 ;  /* 0x0000240401007387 */ /* 0x0001e80000100800 */
[----:B------:R-:W-:Y:S04]  /*10c0*/  STL [R1+0x58], R8 ;  /* 0x0000580801007387 */ /* 0x000fe80000100800 */
[----:B------:R-:W-:Y:S01]  /*10d0*/  STL [R1+0x40], R5 ;  /* 0x0000400501007387 */ /* 0x000fe20000100800 */
[----:B0-----:R-:W-:-:S03]  /*10e0*/  VIADD R4, R4, 0x40 ;  /* 0x0000004004047836 */ /* 0x001fc60000000000 */
[----:B------:R0:W-:Y:S02]  /*10f0*/  STL [R1+0x54], R7 ;  /* 0x0000540701007387 */ /* 0x0001e40000100800 */
[----:B------:R-:W-:Y:S02]  /*1100*/  SHF.R.S32.HI R6, RZ, 0x1f, R4 ;  /* 0x0000001fff067819 */ /* 0x000fe40000011404 */
[----:B------:R1:W-:Y:S01]  /*1110*/  STL [R1+0x44], R4 ;  /* 0x0000440401007387 */ /* 0x0003e20000100800 */
[----:B0-----:R-:W-:Y:S01]  /*1120*/  SHF.R.S32.HI R7, RZ, 0x1f, R5 ;  /* 0x0000001fff077819 */ /* 0x001fe20000011405 */
[----:B------:R-:W-:Y:S02]  /*1130*/  IMAD.IADD R5, R14, 0x1, R0 ;  /* 0x000000010e057824 */ /* 0x000fe400078e0200 */
[----:B------:R-:W-:Y:S01]  /*1140*/  IMAD R0, R2, 0x8, R3 ;  /* 0x0000000802007824 */ /* 0x000fe200078e0203 */
[----:B-1----:R-:W-:Y:S01]  /*1150*/  SHF.R.S32.HI R4, RZ, 0x4, R19 ;  /* 0x00000004ff047819 */ /* 0x002fe20000011413 */
[----:B------:R0:W-:Y:S04]  /*1160*/  STL [R1+0x74], R7 ;  /* 0x0000740701007387 */ /* 0x0001e80000100800 */
[----:B------:R0:W-:Y:S04]  /*1170*/  STL [R1+0x70], R6 ;  /* 0x0000700601007387 */ /* 0x0001e80000100800 */
[----:B------:R0:W-:Y:S04]  /*1180*/  STL [R1+0x1c], R5 ;  /* 0x00001c0501007387 */ /* 0x0001e80000100800 */
[----:B------:R0:W-:Y:S04]  /*1190*/  STL [R1+0x68], R0 ;  /* 0x0000680001007387 */ /* 0x0001e80000100800 */
[----:B------:R0:W-:Y:S02]  /*11a0*/  STL [R1+0x50], R4 ;  /* 0x0000500401007387 */ /* 0x0001e40000100800 */
.L_x_8889:
[----:B0-----:R-:W2:Y:S01]  /*11b0*/  LDL.LU R0, [R1+0xc] ;  /* 0x00000c0001007983 */ /* 0x001ea20000300800 */
[----:B----4-:R-:W2:Y:S01]  /*11c0*/  LDC.64 R2, c[0x0][0xc88] ;  /* 0x00032200ff027b82 */ /* 0x010ea20000000a00 */
[----:B------:R-:W-:Y:S01]  /*11d0*/  ULDC.64 UR4, c[0x0][0xa28] ;  /* 0x00028a0000047ab9 */ /* 0x000fe20000000a00 */
[----:B------:R-:W-:Y:S01]  /*11e0*/  ULDC.64 UR8, c[0x0][0xa18] ;  /* 0x0002860000087ab9 */ /* 0x000fe20000000a00 */
[----:B------:R-:W-:Y:S01]  /*11f0*/  ISETP.NE.U32.AND P2, PT, RZ, UR4, PT ;  /* 0x00000004ff007c0c */ /* 0x000fe2000bf45070 */
[----:B-1-3--:R-:W-:Y:S01]  /*1200*/  IMAD.MOV.U32 R9, RZ, RZ, RZ ;  /* 0x000000ffff097224 */ /* 0x00afe200078e00ff */
[----:B------:R-:W3:Y:S01]  /*1210*/  LDL R30, [R1+0x8] ;  /* 0x00000800011e7983 */ /* 0x000ee20000100800 */
[----:B------:R-:W-:Y:S01]  /*1220*/  ULDC.64 UR6, c[0x0][0xa08] ;  /* 0x0002820000067ab9 */ /* 0x000fe20000000a00 */
[----:B------:R-:W-:Y:S01]  /*1230*/  ISETP.NE.AND.EX P2, PT, RZ, UR5, PT, P2 ;  /* 0x00000005ff007c0c */ /* 0x000fe2000bf45320 */
[----:B--2---:R-:W-:-:S05]  /*1240*/  IMAD.WIDE R2, R0, 0x4, R2 ;  /* 0x0000000400027825 */ /* 0x004fca00078e0202 */
[----:B------:R-:W2:Y:S01]  /*1250*/  LDG.E R0, desc[UR42][R2.64] ;  /* 0x0000002a02007981 */ /* 0x000ea2000c1e1900 */
[----:B------:R-:W-:Y:S01]  /*1260*/  ISETP.NE.U32.AND P1, PT, RZ, UR8, PT ;  /* 0x00000008ff007c0c */ /* 0x000fe2000bf25070 */
[----:B------:R-:W-:Y:S01]  /*1270*/  IMAD.MOV.U32 R47, RZ, RZ, RZ ;  /* 0x000000ffff2f7224 */ /* 0x000fe200078e00ff */
[----:B------:R-:W-:Y:S02]  /*1280*/  ISETP.NE.U32.AND P0, PT, RZ, UR6, PT ;  /* 0x00000006ff007c0c */ /* 0x000fe4000bf05070 */
[----:B------:R-:W-:Y:S02]  /*1290*/  ISETP.NE.AND.EX P1, PT, RZ, UR9, PT, P1 ;  /* 0x00000009ff007c0c */ /* 0x000fe4000bf25310 */
[----:B------:R-:W-:Y:S02]  /*12a0*/  ISETP.NE.AND.EX P0, PT, RZ, UR7, PT, P0 ;  /* 0x00000007ff007c0c */ /* 0x000fe4000bf05300 */
[----:B--2---:R-:W-:Y:S01]  /*12b0*/  SHF.R.S32.HI R4, RZ, 0x1f, R0 ;  /* 0x0000001fff047819 */ /* 0x004fe20000011400 */
[C---:B------:R-:W-:Y:S01]  /*12c0*/  IMAD.SHL.U32 R32, R0.reuse, 0x4, RZ ;  /* 0x0000000400207824 */ /* 0x040fe200078e00ff */
[C---:B------:R-:W-:Y:S01]  /*12d0*/  @P2 LEA R2, P3, R0.reuse, UR4, 0x2 ;  /* 0x0000000400022c11 */ /* 0x040fe2000f8610ff */
[----:B------:R-:W-:Y:S01]  /*12e0*/  STL [R1+0x20], R0 ;  /* 0x0000200001007387 */ /* 0x000fe20000100800 */
[----:B------:R-:W-:-:S02]  /*12f0*/  SHF.L.U64.HI R31, R0, 0x2, R4 ;  /* 0x00000002001f7819 */ /* 0x000fc40000010204 */
[----:B------:R-:W-:Y:S01]  /*1300*/  @P2 LEA.HI.X R3, R0, UR5, R4, 0x2, P3 ;  /* 0x0000000500032c11 */ /* 0x000fe200098f1404 */
[----:B------:R0:W-:Y:S01]  /*1310*/  STL [R1+0x38], R4 ;  /* 0x0000380401007387 */ /* 0x0001e20000100800 */
[----:B------:R-:W-:-:S03]  /*1320*/  IADD3 R6, P4, R32, UR6, RZ ;  /* 0x0000000620067c10 */ /* 0x000fc6000ff9e0ff */
[----:B------:R1:W-:Y:S01]  /*1330*/  STL [R1+0x2c], R32 ;  /* 0x00002c2001007387 */ /* 0x0003e20000100800 */
[----:B------:R-:W-:Y:S01]  /*1340*/  ULDC UR4, c[0x0][0x288] ;  /* 0x0000a20000047ab9 */ /* 0x000fe20000000800 */
[C---:B------:R-:W-:Y:S02]  /*1350*/  IADD3.X R7, R31.reuse, UR7, RZ, P4, !PT ;  /* 0x000000071f077c10 */ /* 0x040fe4000a7fe4ff */
[----:B------:R1:W-:Y:S04]  /*1360*/  STL [R1+0x30], R31 ;  /* 0x0000301f01007387 */ /* 0x0003e80000100800 */
[----:B-----5:R1:W5:Y:S01]  /*1370*/  @P2 LDG.E R9, desc[UR42][R2.64] ;  /* 0x0000002a02092981 */ /* 0x020362000c1e1900 */
[----:B0-----:R-:W-:Y:S01]  /*1380*/  @P1 IADD3 R4, P2, R32, UR8, RZ ;  /* 0x0000000820041c10 */ /* 0x001fe2000ff5e0ff */
[----:B------:R-:W-:Y:S01]  /*1390*/  IMAD.U32 R25, RZ, RZ, UR4 ;  /* 0x00000004ff197e24 */ /* 0x000fe2000f8e00ff */
[----:B------:R-:W-:Y:S01]  /*13a0*/  ULDC.64 UR4, c[0x0][0x418] ;  /* 0x0001060000047ab9 */ /* 0x000fe20000000a00 */
[----:B------:R1:W5:Y:S01]  /*13b0*/  @P0 LDG.E R47, desc[UR42][R6.64] ;  /* 0x0000002a062f0981 */ /* 0x000362000c1e1900 */
[----:B------:R-:W-:-:S03]  /*13c0*/  @P1 IADD3.X R5, R31, UR9, RZ, P2, !PT ;  /* 0x000000091f051c10 */ /* 0x000fc600097fe4ff */
[----:B------:R-:W2:Y:S01]  /*13d0*/  LDL R2, [R1+0x4] ;  /* 0x0000040001027983 */ /* 0x000ea20000100800 */
[----:B------:R-:W-:Y:S01]  /*13e0*/  UISETP.NE.U32.AND UP0, UPT, UR4, URZ, UPT ;  /* 0x0000003f0400728c */ /* 0x000fe2000bf05070 */
[----:B------:R-:W-:Y:S02]  /*13f0*/  ULDC.64 UR8, c[0x0][0xa20] ;  /* 0x0002880000087ab9 */ /* 0x000fe40000000a00 */
[----:B------:R1:W5:Y:S01]  /*1400*/  @P1 LDG.E R25, desc[UR42][R4.64] ;  /* 0x0000002a04191981 */ /* 0x000362000c1e1900 */
[----:B------:R-:W-:Y:S01]  /*1410*/  UISETP.NE.AND.EX UP0, UPT, UR5, URZ, UPT, UP0 ;  /* 0x0000003f0500728c */ /* 0x000fe2000bf05300 */
[----:B------:R-:W-:Y:S01]  /*1420*/  ISETP.NE.U32.AND P2, PT, RZ, UR8, PT ;  /* 0x00000008ff007c0c */ /* 0x000fe2000bf45070 */
[----:B------:R-:W-:Y:S01]  /*1430*/  ULDC UR4, c[0x0][0x424] ;  /* 0x0001090000047ab9 */ /* 0x000fe20000000800 */
[----:B---3--:R1:W-:Y:S01]  /*1440*/  STL [R1+0x28], R30 ;  /* 0x0000281e01007387 */ /* 0x0083e20000100800 */
[----:B------:R-:W-:Y:S01]  /*1450*/  USEL UR4, UR4, 0x1, UP0 ;  /* 0x0000000104047887 */ /* 0x000fe20008000000 */
[----:B------:R-:W-:Y:S01]  /*1460*/  ISETP.NE.AND.EX P2, PT, RZ, UR9, PT, P2 ;  /* 0x00000009ff007c0c */ /* 0x000fe2000bf45320 */
[----:B------:R-:W-:-:S02]  /*1470*/  ULDC UR5, c[0x0][0x2f0] ;  /* 0x0000bc0000057ab9 */ /* 0x000fc40000000800 */
[----:B------:R-:W-:-:S03]  /*1480*/  UIMAD UR4, UR4, UR5, URZ ;  /* 0x00000005040472a4 */ /* 0x000fc6000f8e023f */
[----:B------:R-:W-:Y:S01]  /*1490*/  ULDC UR5, c[0x0][0x348] ;  /* 0x0000d20000057ab9 */ /* 0x000fe20000000800 */
[----:B------:R-:W-:Y:S01]  /*14a0*/  IMAD.MOV.U32 R29, RZ, RZ, R0 ;  /* 0x000000ffff1d7224 */ /* 0x000fe200078e0000 */
[----:B--2---:R1:W-:Y:S01]  /*14b0*/  STL [R1+0x3c], R2 ;  /* 0x00003c0201007387 */ /* 0x0043e20000100800 */
[----:B------:R-:W-:Y:S06]  /*14c0*/  @P1 BRA `(.L_x_8775) ;  /* 0x0000000000241947 */ /* 0x000fec0003800000 */
[----:B------:R-:W-:Y:S02]  /*14d0*/  ULDC.64 UR6, c[0x0][0xa00] ;  /* 0x0002800000067ab9 */ /* 0x000fe40000000a00 */
[----:B------:R-:W-:-:S04]  /*14e0*/  ISETP.NE.U32.AND P1, PT, RZ, UR6, PT ;  /* 0x00000006ff007c0c */ /* 0x000fc8000bf25070 */
[----:B------:R-:W-:-:S13]  /*14f0*/  ISETP.NE.AND.EX P1, PT, RZ, UR7, PT, P1 ;  /* 0x00000007ff007c0c */ /* 0x000fda000bf25310 */
[----:B------:R-:W-:Y:S05]  /*1500*/  @!P1 BRA `(.L_x_8775) ;  /* 0x0000000000149947 */ /* 0x000fea0003800000 */
[----:B-1----:R-:W0:Y:S02]  /*1510*/  LDC.64 R2, c[0x0][0xa00] ;  /* 0x00028000ff027b82 */ /* 0x002e240000000a00 */
[----:B0-----:R-:W-:-:S05]  /*1520*/  IMAD.WIDE R2, R29, 0x4, R2 ;  /* 0x000000041d027825 */ /* 0x001fca00078e0202 */
[----:B-----5:R-:W2:Y:S04]  /*1530*/  LDG.E R25, desc[UR42][R2.64] ;  /* 0x0000002a02197981 */ /* 0x020ea8000c1e1900 */
[----:B------:R-:W2:Y:S02]  /*1540*/  LDG.E R0, desc[UR42][R2.64+0x4] ;  /* 0x0000042a02007981 */ /* 0x000ea4000c1e1900 */
[----:B--2---:R-:W-:-:S07]  /*1550*/  IADD3 R25, -R25, R0, RZ ;  /* 0x0000000019197210 */ /* 0x004fce0007ffe1ff */
.L_x_8775:
[----:B------:R-:W-:Y:S02]  /*1560*/  IMAD.U32 R27, RZ, RZ, UR5 ;  /* 0x00000005ff1b7e24 */ /* 0x000fe4000f8e00ff */
[----:B------:R-:W-:Y:S01]  /*1570*/  IMAD.U32 R28, RZ, RZ, UR4 ;  /* 0x00000004ff1c7e24 */ /* 0x000fe2000f8e00ff */
[----:B------:R-:W-:Y:S06]  /*1580*/  @!P2 BRA `(.L_x_8776) ;  /* 0x000000000010a947 */ /* 0x000fec0003800000 */
[----:B-1----:R-:W-:-:S04]  /*1590*/  IADD3 R2, P0, R32, UR8, RZ ;  /* 0x0000000820027c10 */ /* 0x002fc8000ff1e0ff */
[----:B------:R-:W-:-:S05]  /*15a0*/  IADD3.X R3, R31, UR9, RZ, P0, !PT ;  /* 0x000000091f037c10 */ /* 0x000fca00087fe4ff */
[----:B------:R0:W5:Y:S01]  /*15b0*/  LDG.E R28, desc[UR42][R2.64] ;  /* 0x0000002a021c7981 */ /* 0x000162000c1e1900 */
[----:B------:R-:W-:Y:S05]  /*15c0*/  BRA `(.L_x_8777) ;  /* 0x0000000000107947 */ /* 0x000fea0003800000 */
.L_x_8776:
[----:B------:R-:W-:Y:S05]  /*15d0*/  @!P0 BRA `(.L_x_8777) ;  /* 0x00000000000c8947 */ /* 0x000fea0003800000 */
[----:B-1----:R-:W2:Y:S04]  /*15e0*/  LDG.E R3, desc[UR42][R6.64] ;  /* 0x0000002a06037981 */ /* 0x002ea8000c1e1900 */
[----:B------:R-:W2:Y:S02]  /*15f0*/  LDG.E R28, desc[UR42][R6.64+0x4] ;  /* 0x0000042a061c7981 */ /* 0x000ea4000c1e1900 */
[----:B--2---:R-:W-:-:S07]  /*1600*/  IMAD.IADD R28, R28, 0x1, -R3 ;  /* 0x000000011c1c7824 */ /* 0x004fce00078e0a03 */
.L_x_8777:
[----:B------:R-:W-:Y:S02]  /*1610*/  ULDC.64 UR4, c[0x0][0xa10] ;  /* 0x0002840000047ab9 */ /* 0x000fe40000000a00 */
[----:B------:R-:W-:-:S04]  /*1620*/  ISETP.NE.U32.AND P0, PT, RZ, UR4, PT ;  /* 0x00000004ff007c0c */ /* 0x000fc8000bf05070 */
[----:B------:R-:W-:Y:S01]  /*1630*/  ISETP.NE.AND.EX P0, PT, RZ, UR5, PT, P0 ;  /* 0x00000005ff007c0c */ /* 0x000fe2000bf05300 */
[----:B-1---5:R-:W-:Y:S01]  /*1640*/  IMAD.IADD R6, R28, 0x1, -R9 ;  /* 0x000000011c067824 */ /* 0x022fe200078e0a09 */
[----:B------:R-:W-:-:S11]  /*1650*/  ULDC.64 UR4, c[0x0][0xa30] ;  /* 0x00028c0000047ab9 */ /* 0x000fd60000000a00 */
[----:B0-----:R-:W0:Y:S02]  /*1660*/  @P0 LDC.64 R2, c[0x0][0xa10] ;  /* 0x00028400ff020b82 */ /* 0x001e240000000a00 */
[----:B0-----:R-:W-:-:S05]  /*1670*/  @P0 IMAD.WIDE R2, R29, 0x4, R2 ;  /* 0x000000041d020825 */ /* 0x001fca00078e0202 */
[----:B------:R-:W2:Y:S04]  /*1680*/  @P0 LDG.E R0, desc[UR42][R2.64] ;  /* 0x0000002a02000981 */ /* 0x000ea8000c1e1900 */
[----:B------:R-:W2:Y:S01]  /*1690*/  @P0 LDG.E R7, desc[UR42][R2.64+0x4] ;  /* 0x0000042a02070981 */ /* 0x000ea2000c1e1900 */
[----:B------:R-:W-:Y:S01]  /*16a0*/  ISETP.NE.U32.AND P1, PT, RZ, UR4, PT ;  /* 0x00000004ff007c0c */ /* 0x000fe2000bf25070 */
[----:B------:R-:W-:Y:S02]  /*16b0*/  IMAD.MOV R26, RZ, RZ, -R6 ;  /* 0x000000ffff1a7224 */ /* 0x000fe400078e0a06 */
[----:B------:R-:W-:Y:S01]  /*16c0*/  IMAD.MOV.U32 R24, RZ, RZ, R28 ;  /* 0x000000ffff187224 */ /* 0x000fe200078e001c */
[----:B------:R-:W-:Y:S02]  /*16d0*/  ISETP.NE.AND.EX P1, PT, RZ, UR5, PT, P1 ;  /* 0x00000005ff007c0c */ /* 0x000fe4000bf25310 */
[----:B------:R-:W-:-:S11]  /*16e0*/  VIMNMX R26, RZ, R26, !PT ;  /* 0x0000001aff1a7248 */ /* 0x000fd60007fe0100 */
[----:B------:R-:W-:-:S04]  /*16f0*/  @P1 IADD3 R4, P2, R32, UR4, RZ ;  /* 0x0000000420041c10 */ /* 0x000fc8000ff5e0ff */
[----:B------:R-:W-:-:S05]  /*1700*/  @P1 IADD3.X R5, R31, UR5, RZ, P2, !PT ;  /* 0x000000051f051c10 */ /* 0x000fca00097fe4ff */
[----:B------:R0:W5:Y:S01]  /*1710*/  @P1 LDG.E R24, desc[UR42][R4.64] ;  /* 0x0000002a04181981 */ /* 0x000162000c1e1900 */
[----:B------:R-:W-:Y:S01]  /*1720*/  PLOP3.LUT P3, PT, PT, PT, PT, 0x80, 0x0 ;  /* 0x000000000000781c */ /* 0x000fe20003f6f070 */
[----:B--2---:R-:W-:-:S04]  /*1730*/  @P0 IMAD.IADD R27, R7, 0x1, -R0 ;  /* 0x00000001071b0824 */ /* 0x004fc800078e0a00 */
[----:B------:R-:W-:-:S04]  /*1740*/  IMAD.IADD R88, R6, 0x1, R27 ;  /* 0x0000000106587824 */ /* 0x000fc800078e021b */
[----:B------:R-:W-:-:S05]  /*1750*/  VIADD R0, R88, 0x7f ;  /* 0x0000007f58007836 */ /* 0x000fca0000000000 */
[----:B------:R-:W-:-:S04]  /*1760*/  SHF.R.S32.HI R3, RZ, 0x1f, R0 ;  /* 0x0000001fff037819 */ /* 0x000fc80000011400 */
[----:B------:R-:W-:-:S04]  /*1770*/  LEA.HI R3, R3, R0, RZ, 0x7 ;  /* 0x0000000003037211 */ /* 0x000fc800078f38ff */
[----:B------:R-:W-:-:S04]  /*1780*/  LOP3.LUT R0, R3, 0xffffff80, RZ, 0xc0, !PT ;  /* 0xffffff8003007812 */ /* 0x000fc800078ec0ff */
[----:B------:R-:W-:-:S04]  /*1790*/  VIADDMNMX R7, R0, -R6, R27, PT ;  /* 0x8000000600077246 */ /* 0x000fc8000380011b */
[----:B------:R-:W-:Y:S02]  /*17a0*/  ISETP.GT.AND P0, PT, R7, R26, PT ;  /* 0x0000001a0700720c */ /* 0x000fe40003f04270 */
[----:B------:R-:W-:-:S05]  /*17b0*/  SHF.R.U32.HI R26, RZ, 0x7, R26 ;  /* 0x00000007ff1a7819 */ /* 0x000fca000001161a */
[----:B------:R-:W-:-:S06]  /*17c0*/  IMAD.MOV.U32 R2, RZ, RZ, R26 ;  /* 0x000000ffff027224 */ /* 0x000fcc00078e001a */
[----:B------:R-:W-:-:S05]  /*17d0*/  @P0 VIADD R0, R7, 0x7f ;  /* 0x0000007f07000836 */ /* 0x000fca0000000000 */
[----:B0-----:R-:W-:-:S04]  /*17e0*/  @P0 SHF.R.S32.HI R5, RZ, 0x1f, R0 ;  /* 0x0000001fff050819 */ /* 0x001fc80000011400 */
[----:B------:R-:W-:Y:S02]  /*17f0*/  @P0 LEA.HI R5, R5, R0, RZ, 0x7 ;  /* 0x0000000005050211 */ /* 0x000fe400078f38ff */
[----:B------:R-:W-:Y:S02]  /*1800*/  SHF.R.S32.HI R0, RZ, 0x7, R3 ;  /* 0x00000007ff007819 */ /* 0x000fe40000011403 */
[----:B------:R-:W-:-:S03]  /*1810*/  @P0 SHF.R.S32.HI R2, RZ, 0x7, R5 ;  /* 0x00000007ff020819 */ /* 0x000fc60000011405 */
[----:B------:R0:W-:Y:S01]  /*1820*/  STL [R1+0xc], R0 ;  /* 0x00000c0001007387 */ /* 0x0001e20000100800 */
        /* <DEDUP_REMOVED lines=22> */
.L_x_8780:
[----:B------:R-:W-:Y:S05]  /*1990*/  BSYNC B6 ;  /* 0x0000000000067941 */ /* 0x000fea0003800000 */
.L_x_8779:
        /* <DEDUP_REMOVED lines=20> */
.L_x_8782:
[----:B------:R-:W-:Y:S05]  /*1ae0*/  BSYNC B6 ;  /* 0x0000000000067941 */ /* 0x000fea0003800000 */
.L_x_8781:
[----:B------:R-:W-:Y:S01]  /*1af0*/  ULDC.64 UR4, c[0x0][0x9f8] ;  /* 0x00027e0000047ab9 */ /* 0x000fe20000000a00 */
[----:B------:R-:W2:Y:S01]  /*1b00*/  LDL R14, [R1+0x14] ;  /* 0x00001400010e7983 */ /* 0x000ea20000100800 */
[----:B------:R-:W-:Y:S01]  /*1b10*/  ISETP.NE.U32.AND P0, PT, RZ, UR4, PT ;  /* 0x00000004ff007c0c */ /* 0x000fe2000bf05070 */
[----:B------:R-:W0:Y:S01]  /*1b20*/  LDC.64 R68, c[0x0][0x300] ;  /* 0x0000c000ff447b82 */ /* 0x000e220000000a00 */
[----:B------:R-:W-:Y:S01]  /*1b30*/  IMAD.IADD R47, R47, 0x1, R28 ;  /* 0x000000012f2f7824 */ /* 0x000fe200078e021c */
[----:B------:R-:W-:Y:S01]  /*1b40*/  ULDC.64 UR6, c[0x0][0x330] ;  /* 0x0000cc0000067ab9 */ /* 0x000fe20000000a00 */
[----:B------:R-:W-:Y:S01]  /*1b50*/  ISETP.NE.AND.EX P0, PT, RZ, UR5, PT, P0 ;  /* 0x00000005ff007c0c */ /* 0x000fe2000bf05300 */
[----:B------:R-:W-:Y:S01]  /*1b60*/  ULDC.64 UR8, c[0x0][0xa08] ;  /* 0x0002820000087ab9 */ /* 0x000fe20000000a00 */
[----:B------:R-:W-:-:S03]  /*1b70*/  SHF.R.S32.HI R19, RZ, 0x1f, R18 ;  /* 0x0000001fff137819 */ /* 0x000fc60000011412 */
[----:B------:R-:W1:Y:S08]  /*1b80*/  LDC.64 R66, c[0x0][0x3f8] ;  /* 0x0000fe00ff427b82 */ /* 0x000e700000000a00 */
[----:B------:R-:W-:Y:S01]  /*1b90*/  @P0 IADD3 R4, P1, R32, UR4, RZ ;  /* 0x0000000420040c10 */ /* 0x000fe2000ff3e0ff */
[----:B------:R-:W3:Y:S03]  /*1ba0*/  LDC R61, c[0x0][0x3f4] ;  /* 0x0000fd00ff3d7b82 */ /* 0x000ee60000000800 */
[----:B------:R-:W-:Y:S01]  /*1bb0*/  @P0 IADD3.X R5, R31, UR5, RZ, P1, !PT ;  /* 0x000000051f050c10 */ /* 0x000fe20008ffe4ff */
[----:B------:R-:W-:-:S04]  /*1bc0*/  ULDC.64 UR4, c[0x0][0x308] ;  /* 0x0000c20000047ab9 */ /* 0x000fc80000000a00 */
[----:B------:R4:W2:Y:S01]  /*1bd0*/  @P0 LDG.E R29, desc[UR42][R4.64] ;  /* 0x0000002a041d0981 */ /* 0x0008a2000c1e1900 */
[----:B------:R-:W-:Y:S01]  /*1be0*/  SHF.R.S32.HI R3, RZ, 0x1f, R47 ;  /* 0x0000001fff037819 */ /* 0x000fe2000001142f */
[----:B0-----:R-:W-:Y:S01]  /*1bf0*/  IMAD.WIDE.U32 R6, R47, R68, RZ ;  /* 0x000000442f067225 */ /* 0x001fe200078e00ff */
[----:B------:R-:W-:-:S03]  /*1c00*/  ISETP.NE.U32.AND P0, PT, RZ, UR8, PT ;  /* 0x00000008ff007c0c */ /* 0x000fc6000bf05070 */
[----:B------:R-:W-:Y:S02]  /*1c10*/  IMAD R0, R3, R68, RZ ;  /* 0x0000004403007224 */ /* 0x000fe400078e02ff */
[----:B------:R-:W-:-:S04]  /*1c20*/  IMAD.WIDE.U32 R56, R30, UR6, R18 ;  /* 0x000000061e387c25 */ /* 0x000fc8000f8e0012 */
[----:B------:R-:W-:Y:S01]  /*1c30*/  IMAD R9, R47, R69, R0 ;  /* 0x000000452f097224 */ /* 0x000fe200078e0200 */
[----:B------:R-:W-:-:S03]  /*1c40*/  SHF.R.S32.HI R0, RZ, 0x1f, R30 ;  /* 0x0000001fff007819 */ /* 0x000fc6000001141e */
[----:B------:R-:W-:Y:S02]  /*1c50*/  IMAD.IADD R7, R7, 0x1, R9 ;  /* 0x0000000107077824 */ /* 0x000fe400078e0209 */
[C---:B----4-:R-:W-:Y:S02]  /*1c60*/  IMAD R4, R0.reuse, UR6, RZ ;  /* 0x0000000600047c24 */ /* 0x050fe4000f8e02ff */
[----:B------:R-:W-:Y:S02]  /*1c70*/  IMAD R0, R0, UR4, RZ ;  /* 0x0000000400007c24 */ /* 0x000fe4000f8e02ff */
[C---:B------:R-:W-:Y:S01]  /*1c80*/  IMAD R9, R30.reuse, UR7, R4 ;  /* 0x000000071e097c24 */ /* 0x040fe2000f8e0204 */
[----:B------:R-:W-:Y:S01]  /*1c90*/  ISETP.NE.AND.EX P0, PT, RZ, UR9, PT, P0 ;  /* 0x00000009ff007c0c */ /* 0x000fe2000bf05300 */
[----:B------:R-:W-:Y:S01]  /*1ca0*/  IMAD.WIDE.U32 R4, R30, UR4, R6 ;  /* 0x000000041e047c25 */ /* 0x000fe2000f8e0006 */
[----:B------:R-:W-:Y:S01]  /*1cb0*/  SHF.R.S32.HI R12, RZ, 0x1f, R22 ;  /* 0x0000001fff0c7819 */ /* 0x000fe20000011416 */
[----:B------:R-:W-:-:S02]  /*1cc0*/  ULDC.64 UR6, c[0x0][0x338] ;  /* 0x0000ce0000067ab9 */ /* 0x000fc40000000a00 */
[----:B------:R-:W-:Y:S01]  /*1cd0*/  IMAD R59, R30, UR5, R0 ;  /* 0x000000051e3b7c24 */ /* 0x000fe2000f8e0200 */
[----:B------:R-:W-:Y:S01]  /*1ce0*/  ULDC.64 UR4, c[0x0][0x310] ;  /* 0x0000c40000047ab9 */ /* 0x000fe20000000a00 */
[----:B------:R-:W-:Y:S02]  /*1cf0*/  IMAD.MOV.U32 R58, RZ, RZ, R4 ;  /* 0x000000ffff3a7224 */ /* 0x000fe400078e0004 */
[----:B------:R-:W-:Y:S02]  /*1d00*/  IMAD.IADD R59, R5, 0x1, R59 ;  /* 0x00000001053b7824 */ /* 0x000fe400078e023b */
[----:B------:R-:W0:Y:S01]  /*1d10*/  LDC.64 R4, c[0x0][0x408] ;  /* 0x00010200ff047b82 */ /* 0x000e220000000a00 */
[----:B------:R-:W-:Y:S02]  /*1d20*/  IMAD.IADD R57, R57, 0x1, R9 ;  /* 0x0000000139397824 */ /* 0x000fe400078e0209 */
[----:B------:R-:W-:Y:S02]  /*1d30*/  VIADD R81, R18, 0x20 ;  /* 0x0000002012517836 */ /* 0x000fe40000000000 */
[----:B------:R-:W-:-:S02]  /*1d40*/  IMAD R11, R12, R68, RZ ;  /* 0x000000440c0b7224 */ /* 0x000fc400078e02ff */
[----:B------:R-:W-:-:S04]  /*1d50*/  IMAD.WIDE.U32 R6, R22, R68, R18 ;  /* 0x0000004416067225 */ /* 0x000fc800078e0012 */
[C---:B------:R-:W-:Y:S01]  /*1d60*/  IMAD R11, R22.reuse, R69, R11 ;  /* 0x00000045160b7224 */ /* 0x040fe200078e020b */
[----:B---3--:R-:W-:Y:S02]  /*1d70*/  ISETP.GE.AND P2, PT, R81, R61, PT ;  /* 0x0000003d5100720c */ /* 0x008fe40003f46270 */
[----:B------:R-:W-:Y:S01]  /*1d80*/  SHF.R.S32.HI R153, RZ, 0x1f, R152 ;  /* 0x0000001fff997819 */ /* 0x000fe20000011498 */
[----:B-1----:R-:W-:-:S04]  /*1d90*/  IMAD.WIDE.U32 R52, R22, R66, R18 ;  /* 0x0000004216347225 */ /* 0x002fc800078e0012 */
[----:B------:R-:W-:Y:S01]  /*1da0*/  IMAD.WIDE.U32 R54, R22, R66, R152 ;  /* 0x0000004216367225 */ /* 0x000fe200078e0098 */
[----:B------:R-:W-:-:S03]  /*1db0*/  SHF.R.U32.HI R20, RZ, 0x3, R156 ;  /* 0x00000003ff147819 */ /* 0x000fc6000001169c */
[----:B0-----:R-:W-:-:S04]  /*1dc0*/  IMAD.WIDE.U32 R50, R22, R4, R152 ;  /* 0x0000000416327225 */ /* 0x001fc800078e0098 */
[----:B------:R-:W-:Y:S01]  /*1dd0*/  IMAD.WIDE.U32 R48, R22, R4, R18 ;  /* 0x0000000416307225 */ /* 0x000fe200078e0012 */
[----:B------:R-:W-:-:S03]  /*1de0*/  P2R R82, PR, RZ, 0x4 ;  /* 0x00000004ff527803 */ /* 0x000fc60000000000 */
[----:B------:R-:W-:Y:S01]  /*1df0*/  VIADD R65, R18, 0x40 ;  /* 0x0000004012417836 */ /* 0x000fe20000000000 */
[----:B------:R-:W-:Y:S01]  /*1e00*/  SHF.L.U64.HI R69, R68, 0x7, R69 ;  /* 0x0000000744457819 */ /* 0x000fe20000010245 */
[C---:B------:R-:W-:Y:S01]  /*1e10*/  IMAD.SHL.U32 R63, R4.reuse, 0x80, RZ ;  /* 0x00000080043f7824 */ /* 0x040fe200078e00ff */
[----:B------:R-:W-:Y:S01]  /*1e20*/  SHF.L.U64.HI R64, R4, 0x7, R5 ;  /* 0x0000000704407819 */ /* 0x000fe20000010205 */
[----:B------:R-:W-:Y:S01]  /*1e30*/  IMAD.SHL.U32 R68, R68, 0x80, RZ ;  /* 0x0000008044447824 */ /* 0x000fe200078e00ff */
[----:B--2---:R-:W-:Y:S02]  /*1e40*/  SHF.R.S32.HI R0, RZ, 0x1f, R29 ;  /* 0x0000001fff007819 */ /* 0x004fe4000001141d */
[----:B------:R-:W-:Y:S02]  /*1e50*/  SEL R9, R29, RZ, !P0 ;  /* 0x000000ff1d097207 */ /* 0x000fe40004000000 */
[----:B------:R-:W-:-:S03]  /*1e60*/  SEL R10, R0, RZ, !P0 ;  /* 0x000000ff000a7207 */ /* 0x000fc60004000000 */
[----:B------:R-:W-:-:S04]  /*1e70*/  IMAD.WIDE.U32 R58, R9, UR4, R58 ;  /* 0x00000004093a7c25 */ /* 0x000fc8000f8e003a */
[----:B------:R-:W-:Y:S01]  /*1e80*/  IMAD R0, R10, UR4, RZ ;  /* 0x000000040a007c24 */ /* 0x000fe2000f8e02ff */
[----:B------:R-:W-:Y:S02]  /*1e90*/  ULDC UR4, c[0x0][0x2f4] ;  /* 0x0000bd0000047ab9 */ /* 0x000fe40000000800 */
[----:B------:R-:W-:Y:S01]  /*1ea0*/  ISETP.GE.AND P1, PT, R81, UR4, PT ;  /* 0x0000000451007c0c */ /* 0x000fe2000bf26270 */
[----:B------:R-:W-:Y:S01]  /*1eb0*/  IMAD R75, R9, UR5, R0 ;  /* 0x00000005094b7c24 */ /* 0x000fe2000f8e0200 */
[----:B------:R-:W-:Y:S02]  /*1ec0*/  ISETP.GE.AND P0, PT, R18, UR4, PT ;  /* 0x0000000412007c0c */ /* 0x000fe4000bf06270 */
[----:B------:R-:W-:Y:S02]  /*1ed0*/  SEL R8, RZ, 0xffffffff, P1 ;  /* 0xffffffffff087807 */ /* 0x000fe40000800000 */
[----:B------:R-:W-:Y:S02]  /*1ee0*/  SEL R0, RZ, 0x1, P0 ;  /* 0x00000001ff007807 */ /* 0x000fe40000000000 */
[----:B------:R-:W-:-:S02]  /*1ef0*/  IADD3 R80, P0, R58, R6, RZ ;  /* 0x000000063a507210 */ /* 0x000fc40007f1e0ff */
[----:B------:R-:W-:Y:S01]  /*1f00*/  IADD3 R75, R59, R75, RZ ;  /* 0x0000004b3b4b7210 */ /* 0x000fe20007ffe0ff */
[----:B------:R-:W-:Y:S02]  /*1f10*/  IMAD.SHL.U32 R13, R8, 0x2, RZ ;  /* 0x00000002080d7824 */ /* 0x000fe400078e00ff */
[----:B------:R-:W-:Y:S01]  /*1f20*/  IMAD R10, R10, UR6, RZ ;  /* 0x000000060a0a7c24 */ /* 0x000fe2000f8e02ff */
[----:B------:R-:W-:Y:S01]  /*1f30*/  IADD3.X R74, R75, R7, R11, P0, !PT ;  /* 0x000000074b4a7210 */ /* 0x000fe200007fe40b */
[----:B------:R-:W-:Y:S01]  /*1f40*/  IMAD R6, R12, R66, RZ ;  /* 0x000000420c067224 */ /* 0x000fe200078e02ff */
[----:B------:R-:W-:Y:S01]  /*1f50*/  ISETP.GE.AND P0, PT, R18, R61, PT ;  /* 0x0000003d1200720c */ /* 0x000fe20003f06270 */
[----:B------:R-:W-:Y:S01]  /*1f60*/  IMAD R7, R12, R4, RZ ;  /* 0x000000040c077224 */ /* 0x000fe200078e02ff */
[----:B------:R-:W-:Y:S01]  /*1f70*/  LOP3.LUT R0, R13, 0x2, R0, 0xe2, !PT ;  /* 0x000000020d007812 */ /* 0x000fe200078ee200 */
[----:B------:R-:W-:-:S04]  /*1f80*/  IMAD.WIDE.U32 R56, R9, UR6, R56 ;  /* 0x0000000609387c25 */ /* 0x000fc8000f8e0038 */
[----:B------:R-:W-:Y:S02]  /*1f90*/  IMAD R15, R9, UR7, R10 ;  /* 0x00000007090f7c24 */ /* 0x000fe4000f8e020a */
[C---:B------:R-:W-:Y:S01]  /*1fa0*/  IMAD R9, R22.reuse, R67, R6 ;  /* 0x0000004316097224 */ /* 0x040fe200078e0206 */
[C---:B------:R-:W-:Y:S01]  /*1fb0*/  SEL R6, R61.reuse, RZ, P2 ;  /* 0x000000ff3d067207 */ /* 0x040fe20001000000 */
[----:B------:R-:W-:Y:S01]  /*1fc0*/  IMAD R13, R22, R5, R7 ;  /* 0x00000005160d7224 */ /* 0x000fe200078e0207 */
[----:B------:R-:W-:-:S03]  /*1fd0*/  SEL R7, R61, RZ, P0 ;  /* 0x000000ff3d077207 */ /* 0x000fc60000000000 */
[----:B------:R-:W-:Y:S02]  /*1fe0*/  IMAD.IADD R8, R81, 0x1, R6 ;  /* 0x0000000151087824 */ /* 0x000fe400078e0206 */
[----:B------:R-:W-:Y:S02]  /*1ff0*/  IMAD.IADD R7, R18, 0x1, R7 ;  /* 0x0000000112077824 */ /* 0x000fe400078e0207 */
[----:B------:R-:W-:Y:S02]  /*2000*/  IMAD.IADD R55, R55, 0x1, R9 ;  /* 0x0000000137377824 */ /* 0x000fe400078e0209 */
[----:B------:R-:W-:Y:S01]  /*2010*/  IMAD.IADD R53, R9, 0x1, R53 ;  /* 0x0000000109357824 */ /* 0x000fe200078e0235 */
[----:B------:R-:W-:Y:S02]  /*2020*/  SHF.R.S32.HI R6, RZ, 0x1f, R7 ;  /* 0x0000001fff067819 */ /* 0x000fe40000011407 */
[----:B------:R-:W-:Y:S02]  /*2030*/  SHF.R.S32.HI R9, RZ, 0x1f, R8 ;  /* 0x0000001fff097819 */ /* 0x000fe40000011408 */
[----:B------:R-:W-:-:S02]  /*2040*/  LEA.HI R73, R6, R7, RZ, 0x4 ;  /* 0x0000000706497211 */ /* 0x000fc400078f20ff */
[CC--:B------:R-:W-:Y:S02]  /*2050*/  LEA.HI R72, R9.reuse, R8.reuse, RZ, 0x4 ;  /* 0x0000000809487211 */ /* 0x0c0fe400078f20ff */
[----:B------:R-:W-:Y:S02]  /*2060*/  LEA.HI R6, R6, R7, RZ, 0x5 ;  /* 0x0000000706067211 */ /* 0x000fe400078f28ff */
[----:B------:R-:W-:-:S03]  /*2070*/  LEA.HI R8, R9, R8, RZ, 0x5 ;  /* 0x0000000809087211 */ /* 0x000fc600078f28ff */
[----:B------:R-:W-:Y:S01]  /*2080*/  IMAD.SHL.U32 R7, R6, 0x80, RZ ;  /* 0x0000008006077824 */ /* 0x000fe200078e00ff */
[----:B------:R-:W-:Y:S01]  /*2090*/  LOP3.LUT R6, R156, 0x10, R73, 0xf8, !PT ;  /* 0x000000109c067812 */ /* 0x000fe200078ef849 */
[----:B------:R-:W-:Y:S01]  /*20a0*/  IMAD.SHL.U32 R9, R8, 0x80, RZ ;  /* 0x0000008008097824 */ /* 0x000fe200078e00ff */
[----:B------:R-:W-:Y:S02]  /*20b0*/  LOP3.LUT R8, R156, 0x10, R72, 0xf8, !PT ;  /* 0x000000109c087812 */ /* 0x000fe400078ef848 */
[-C--:B------:R-:W-:Y:S02]  /*20c0*/  LOP3.LUT R6, R6, R20.reuse, RZ, 0x3c, !PT ;  /* 0x0000001406067212 */ /* 0x080fe400078e3cff */
[----:B------:R-:W-:Y:S02]  /*20d0*/  LOP3.LUT R8, R8, R20, RZ, 0x3c, !PT ;  /* 0x0000001408087212 */ /* 0x000fe400078e3cff */
[----:B------:R-:W0:Y:S01]  /*20e0*/  S2R R20, SR_TID.X ;  /* 0x0000000000147919 */ /* 0x000e220000002100 */
[----:B-----5:R-:W-:-:S02]  /*20f0*/  SHF.R.S32.HI R11, RZ, 0x1f, R24 ;  /* 0x0000001fff0b7819 */ /* 0x020fc40000011418 */
[----:B------:R-:W-:Y:S02]  /*2100*/  LOP3.LUT R7, R7, 0xfffff000, RZ, 0xc0, !PT ;  /* 0xfffff00007077812 */ /* 0x000fe400078ec0ff */
[----:B------:R-:W-:Y:S02]  /*2110*/  LOP3.LUT R9, R9, 0xfffff000, RZ, 0xc0, !PT ;  /* 0xfffff00009097812 */ /* 0x000fe400078ec0ff */
[--C-:B------:R-:W-:Y:S01]  /*2120*/  IADD3 R71, R6, R7, R14.reuse ;  /* 0x0000000706477210 */ /* 0x100fe20007ffe00e */
[----:B------:R-:W-:Y:S02]  /*2130*/  IMAD R6, R11, R66, RZ ;  /* 0x000000420b067224 */ /* 0x000fe400078e02ff */
[----:B------:R-:W-:Y:S02]  /*2140*/  IMAD.IADD R51, R51, 0x1, R13 ;  /* 0x0000000133337824 */ /* 0x000fe400078e020d */
[----:B------:R-:W-:Y:S02]  /*2150*/  IMAD.IADD R49, R13, 0x1, R49 ;  /* 0x000000010d317824 */ /* 0x000fe400078e0231 */
[----:B------:R-:W-:Y:S01]  /*2160*/  IMAD R11, R11, R4, RZ ;  /* 0x000000040b0b7224 */ /* 0x000fe200078e02ff */
[----:B------:R-:W-:Y:S01]  /*2170*/  IADD3 R70, R8, R9, R14 ;  /* 0x0000000908467210 */ /* 0x000fe20007ffe00e */
[----:B------:R-:W-:Y:S01]  /*2180*/  IMAD R21, R24, R67, R6 ;  /* 0x0000004318157224 */ /* 0x000fe200078e0206 */
[----:B------:R-:W-:Y:S01]  /*2190*/  IADD3 R46, P2, R22, R47, RZ ;  /* 0x0000002f162e7210 */ /* 0x000fe20007f5e0ff */
[----:B------:R-:W-:Y:S01]  /*21a0*/  IMAD.WIDE.U32 R54, R24, R66, R54 ;  /* 0x0000004218367225 */ /* 0x000fe200078e0036 */
[----:B------:R-:W-:-:S03]  /*21b0*/  LOP3.LUT R7, R72, 0xfffffff0, RZ, 0xc0, !PT ;  /* 0xfffffff048077812 */ /* 0x000fc600078ec0ff */
[----:B------:R-:W-:Y:S01]  /*21c0*/  IMAD.WIDE.U32 R52, R24, R66, R52 ;  /* 0x0000004218347225 */ /* 0x000fe200078e0034 */
[----:B------:R-:W-:-:S03]  /*21d0*/  SHF.L.U64.HI R67, R66, 0x7, R67 ;  /* 0x0000000742437819 */ /* 0x000fc60000010243 */
[C---:B------:R-:W-:Y:S02]  /*21e0*/  IMAD R11, R24.reuse, R5, R11 ;  /* 0x00000005180b7224 */ /* 0x040fe400078e020b */
[----:B------:R-:W-:Y:S01]  /*21f0*/  IMAD.WIDE.U32 R50, R24, R4, R50 ;  /* 0x0000000418327225 */ /* 0x000fe200078e0032 */
[----:B0-----:R-:W-:-:S03]  /*2200*/  SHF.R.U32.HI R14, RZ, 0x7, R20 ;  /* 0x00000007ff0e7819 */ /* 0x001fc60000011614 */
[----:B------:R-:W-:Y:S01]  /*2210*/  IMAD.WIDE.U32 R48, R24, R4, R48 ;  /* 0x0000000418307225 */ /* 0x000fe200078e0030 */
[----:B------:R-:W-:Y:S02]  /*2220*/  LOP3.LUT R20, R73, 0xfffffff0, RZ, 0xc0, !PT ;  /* 0xfffffff049147812 */ /* 0x000fe400078ec0ff */
[----:B------:R-:W-:Y:S01]  /*2230*/  LOP3.LUT R60, R0, 0x1, RZ, 0xc0, !PT ;  /* 0x00000001003c7812 */ /* 0x000fe200078ec0ff */
[----:B------:R-:W-:Y:S01]  /*2240*/  IMAD.X R47, R12, 0x1, R3, P2 ;  /* 0x000000010c2f7824 */ /* 0x000fe200010e0603 */
[----:B------:R-:W-:Y:S01]  /*2250*/  LOP3.LUT R45, R0, 0x2, RZ, 0xc0, !PT ;  /* 0x00000002002d7812 */ /* 0x000fe200078ec0ff */
[----:B------:R-:W-:Y:S01]  /*2260*/  IMAD.IADD R44, R55, 0x1, R21 ;  /* 0x00000001372c7824 */ /* 0x000fe200078e0215 */
[----:B------:R-:W-:Y:S01]  /*2270*/  IADD3 R62, R14, 0x8, RZ ;  /* 0x000000080e3e7810 */ /* 0x000fe20007ffe0ff */
[----:B------:R-:W-:Y:S01]  /*2280*/  IMAD.SHL.U32 R66, R66, 0x80, RZ ;  /* 0x0000008042427824 */ /* 0x000fe200078e00ff */
[----:B------:R-:W-:Y:S01]  /*2290*/  ISETP.GE.AND P1, PT, R65, UR4, PT ;  /* 0x0000000441007c0c */ /* 0x000fe2000bf26270 */
[----:B------:R-:W-:Y:S01]  /*22a0*/  IMAD.SHL.U32 R61, R61, 0x2, RZ ;  /* 0x000000023d3d7824 */ /* 0x000fe200078e00ff */
[----:B------:R-:W-:Y:S01]  /*22b0*/  SHF.R.S32.HI R4, RZ, 0x1f, R20 ;  /* 0x0000001fff047819 */ /* 0x000fe20000011414 */
[----:B------:R-:W-:Y:S01]  /*22c0*/  IMAD.IADD R21, R21, 0x1, R53 ;  /* 0x0000000115157824 */ /* 0x000fe200078e0235 */
[----:B------:R-:W-:Y:S01]  /*22d0*/  SHF.R.S32.HI R3, RZ, 0x1f, R7 ;  /* 0x0000001fff037819 */ /* 0x000fe20000011407 */
[----:B------:R-:W-:-:S02]  /*22e0*/  IMAD.IADD R6, R51, 0x1, R11 ;  /* 0x0000000133067824 */ /* 0x000fc400078e020b */
[----:B------:R-:W-:Y:S02]  /*22f0*/  IMAD.IADD R5, R11, 0x1, R49 ;  /* 0x000000010b057824 */ /* 0x000fe400078e0231 */
[----:B------:R-:W-:-:S07]  /*2300*/  IMAD.IADD R0, R57, 0x1, R15 ;  /* 0x0000000139007824 */ /* 0x000fce00078e020f */
.L_x_8822:
[----:B------:R-:W2:Y:S01]  /*2310*/  LDL R8, [R1+0x1c] ;  /* 0x00001c0001087983 */ /* 0x000ea20000100800 */
[----:B------:R-:W0:Y:S01]  /*2320*/  LDC R87, c[0x0][0x3f4] ;  /* 0x0000fd00ff577b82 */ /* 0x000e220000000800 */
[----:B------:R-:W-:Y:S01]  /*2330*/  VIADD R2, R2, 0xffffffff ;  /* 0xffffffff02027836 */ /* 0x000fe20000000000 */
[----:B------:R-:W-:Y:S05]  /*2340*/  YIELD ;  /* 0x0000000000007946 */ /* 0x000fea0003800000 */
[----:B------:R-:W-:Y:S01]  /*2350*/  SHF.R.S32.HI R10, RZ, 0x1f, R2 ;  /* 0x0000001fff0a7819 */ /* 0x000fe20000011402 */
[----:B------:R-:W1:Y:S01]  /*2360*/  LDC.64 R76, c[0x0][0x2e8] ;  /* 0x0000ba00ff4c7b82 */ /* 0x000e620000000a00 */
[-C--:B------:R-:W-:Y:S01]  /*2370*/  IMAD R9, R69, R2.reuse, RZ ;  /* 0x0000000245097224 */ /* 0x080fe200078e02ff */
[----:B------:R-:W-:Y:S01]  /*2380*/  BSSY B0, `(.L_x_8783) ;  /* 0x00003f1000007945 */ /* 0x000fe20003800000 */
[----:B----4-:R-:W-:Y:S01]  /*2390*/  IMAD.WIDE.U32 R36, R68, R2, RZ ;  /* 0x0000000244247225 */ /* 0x010fe200078e00ff */
[----:B------:R-:W-:-:S03]  /*23a0*/  ISETP.GT.AND P2, PT, R2, R26, PT ;  /* 0x0000001a0200720c */ /* 0x000fc60003f44270 */
[----:B------:R-:W-:-:S04]  /*23b0*/  IMAD R11, R10, R68, R9 ;  /* 0x000000440a0b7224 */ /* 0x000fc800078e0209 */
[----:B------:R-:W-:Y:S01]  /*23c0*/  IMAD.IADD R79, R37, 0x1, R11 ;  /* 0x00000001254f7824 */ /* 0x000fe200078e020b */
[----:B0-----:R-:W-:Y:S02]  /*23d0*/  ISETP.GE.AND P3, PT, R87, 0x1, PT ;  /* 0x000000015700780c */ /* 0x001fe40003f66270 */
[----:B-1----:R-:W-:-:S04]  /*23e0*/  IADD3 R32, P4, P5, R36, R76, R80 ;  /* 0x0000004c24207210 */ /* 0x002fc80007d9e050 */
[----:B------:R-:W-:Y:S01]  /*23f0*/  IADD3.X R33, R79, R77, R74, P4, P5 ;  /* 0x0000004d4f217210 */ /* 0x000fe200027ea44a */
[----:B--2---:R-:W-:-:S04]  /*2400*/  IMAD R9, R17, 0x3000, R8 ;  /* 0x0000300011097824 */ /* 0x004fc800078e0208 */
[----:B------:R-:W-:Y:S02]  /*2410*/  IMAD.IADD R84, R16, 0x1, R9 ;  /* 0x0000000110547824 */ /* 0x000fe400078e0209 */
        /* <DEDUP_REMOVED lines=21> */
[----:B------:R-:W-:Y:S01]  /*2570*/  CS2R R36, SRZ ;  /* 0x0000000000247805 */ /* 0x000fe2000001ff00 */
[----:B------:R-:W-:Y:S06]  /*2580*/  @P4 BRA `(.L_x_8787) ;  /* 0x0000000000584947 */ /* 0x000fec0003800000 */
[----:B------:R-:W2:Y:S01]  /*2590*/  LDL R78, [R1+0x10] ;  /* 0x00001000014e7983 */ /* 0x000ea20000100800 */
[----:B------:R-:W-:Y:S01]  /*25a0*/  ULDC.64 UR4, c[0x0][0x3e8] ;  /* 0x0000fa0000047ab9 */ /* 0x000fe20000000a00 */
[----:B------:R-:W-:Y:S01]  /*25b0*/  ULDC.64 UR6, c[0x0][0x400] ;  /* 0x0001000000067ab9 */ /* 0x000fe20000000a00 */
[----:B------:R-:W-:Y:S02]  /*25c0*/  IADD3 R40, P3, P5, R54, UR4, R40 ;  /* 0x0000000436287c10 */ /* 0x000fe4000fd7e028 */
[----:B------:R-:W-:Y:S02]  /*25d0*/  CS2R R34, SRZ ;  /* 0x0000000000227805 */ /* 0x000fe4000001ff00 */
[----:B------:R-:W-:Y:S02]  /*25e0*/  CS2R R36, SRZ ;  /* 0x0000000000247805 */ /* 0x000fe4000001ff00 */
[----:B------:R-:W-:Y:S02]  /*25f0*/  IADD3.X R41, R44, UR5, R42, P3, P5 ;  /* 0x000000052c297c10 */ /* 0x000fe40009fea42a */
[----:B------:R-:W-:-:S04]  /*2600*/  IADD3 R38, P3, P5, R50, UR6, R38 ;  /* 0x0000000632267c10 */ /* 0x000fc8000fd7e026 */
[----:B------:R-:W-:Y:S02]  /*2610*/  IADD3.X R39, R6, UR7, R43, P3, P5 ;  /* 0x0000000706277c10 */ /* 0x000fe40009fea42b */
[-C--:B------:R-:W-:Y:S02]  /*2620*/  ISETP.GE.AND P5, PT, R152, R87.reuse, PT ;  /* 0x000000579800720c */ /* 0x080fe40003fa6270 */
[----:B------:R-:W-:Y:S02]  /*2630*/  ISETP.GE.AND P3, PT, R157, R87, PT ;  /* 0x000000579d00720c */ /* 0x000fe40003f66270 */
[----:B------:R-:W-:Y:S02]  /*2640*/  CS2R R28, SRZ ;  /* 0x00000000001c7805 */ /* 0x000fe4000001ff00 */
[----:B------:R-:W-:Y:S02]  /*2650*/  CS2R R12, SRZ ;  /* 0x00000000000c7805 */ /* 0x000fe4000001ff00 */
[----:B------:R-:W-:-:S05]  /*2660*/  CS2R R30, SRZ ;  /* 0x00000000001e7805 */ /* 0x000fca000001ff00 */
[----:B------:R0:W5:Y:S04]  /*2670*/  @!P5 LDG.E.64 R34, desc[UR42][R40.64] ;  /* 0x0000002a2822d981 */ /* 0x000168000c1e1b00 */
[----:B------:R0:W5:Y:S01]  /*2680*/  @!P5 LDG.E.64 R36, desc[UR42][R38.64] ;  /* 0x0000002a2624d981 */ /* 0x000162000c1e1b00 */
[----:B------:R-:W-:-:S03]  /*2690*/  CS2R R14, SRZ ;  /* 0x00000000000e7805 */ /* 0x000fc6000001ff00 */
[----:B------:R0:W5:Y:S04]  /*26a0*/  @!P3 LDG.E.64 R28, desc[UR42][R40.64+0x10] ;  /* 0x0000102a281cb981 */ /* 0x000168000c1e1b00 */
[----:B------:R0:W5:Y:S01]  /*26b0*/  @!P3 LDG.E.64 R30, desc[UR42][R38.64+0x10] ;  /* 0x0000102a261eb981 */ /* 0x000162000c1e1b00 */
[----:B--2---:R-:W-:-:S13]  /*26c0*/  ISETP.GE.AND P5, PT, R78, R87, PT ;  /* 0x000000574e00720c */ /* 0x004fda0003fa6270 */
[----:B------:R0:W5:Y:S04]  /*26d0*/  @!P5 LDG.E.64 R12, desc[UR42][R40.64+0x20] ;  /* 0x0000202a280cd981 */ /* 0x000168000c1e1b00 */
[----:B------:R0:W5:Y:S02]  /*26e0*/  @!P5 LDG.E.64 R14, desc[UR42][R38.64+0x20] ;  /* 0x0000202a260ed981 */ /* 0x000164000c1e1b00 */
.L_x_8787:
[----:B------:R-:W-:Y:S05]  /*26f0*/  BSYNC B1 ;  /* 0x0000000000017941 */ /* 0x000fea0003800000 */
.L_x_8786:
[----:B------:R-:W-:Y:S01]  /*2700*/  UISETP.NE.AND UP0, UPT, UR36, 0x3, UPT ;  /* 0x000000032400788c */ /* 0x000fe2000bf05270 */
[----:B0----5:R-:W-:Y:S01]  /*2710*/  MOV R39, R12 ;  /* 0x0000000c00277202 */ /* 0x021fe20000000f00 */
[----:B------:R-:W-:Y:S02]  /*2720*/  IMAD.MOV.U32 R40, RZ, RZ, R28 ;  /* 0x000000ffff287224 */ /* 0x000fe400078e001c */
[----:B------:R-:W-:Y:S02]  /*2730*/  IMAD.MOV.U32 R42, RZ, RZ, R34 ;  /* 0x000000ffff2a7224 */ /* 0x000fe400078e0022 */
[----:B------:R-:W-:Y:S01]  /*2740*/  PLOP3.LUT P3, PT, PT, PT, UP0, 0x80, 0x0 ;  /* 0x000000000000781c */ /* 0x000fe20003f6f008 */
[----:B------:R-:W-:Y:S02]  /*2750*/  IMAD.MOV.U32 R38, RZ, RZ, R14 ;  /* 0x000000ffff267224 */ /* 0x000fe400078e000e */
[----:B------:R-:W-:Y:S02]  /*2760*/  IMAD.MOV.U32 R41, RZ, RZ, R30 ;  /* 0x000000ffff297224 */ /* 0x000fe400078e001e */
[----:B------:R-:W-:-:S08]  /*2770*/  IMAD.MOV.U32 R43, RZ, RZ, R36 ;  /* 0x000000ffff2b7224 */ /* 0x000fd000078e0024 */
[----:B------:R-:W-:Y:S05]  /*2780*/  @!P3 BRA `(.L_x_8788) ;  /* 0x000000000004b947 */ /* 0x000fea0003800000 */
[----:B------:R-:W-:Y:S01]  /*2790*/  BPT.TRAP 0x1 ;  /* 0x000000040000795c */ /* 0x000fe20000300000 */
.L_x_8788:
[----:B------:R-:W-:Y:S01]  /*27a0*/  IMAD R83, R17, 0x8, R16 ;  /* 0x0000000811537824 */ /* 0x000fe200078e0210 */
[----:B------:R-:W-:Y:S01]  /*27b0*/  SHF.L.U32 R86, R23, 0x1f, RZ ;  /* 0x0000001f17567819 */ /* 0x000fe200000006ff */
[----:B------:R-:W-:Y:S03]  /*27c0*/  BSSY B1, `(.L_x_8789) ;  /* 0x0000003000017945 */ /* 0x000fe60003800000 */
[----:B------:R-:W0:Y:S02]  /*27d0*/  SYNCS.PHASECHK.TRANS64.TRYWAIT P5, [R83+URZ+0x19c90], R86 ;  /* 0x019c9056530075a7 */ /* 0x000e2400080a017f */
[----:B0-----:R-:W-:Y:S05]  /*27e0*/  @!P5 BRA `(.L_x_8790) ;  /* 0x0000016c0078d947 */ /* 0x001fea0003800000 */
.L_x_9030:
[----:B------:R-:W-:Y:S05]  /*27f0*/  BSYNC B1 ;  /* 0x0000000000017941 */ /* 0x000fea0003800000 */
.L_x_8789:
        /* <DEDUP_REMOVED lines=25> */
[----:B------:R-:W-:-:S02]  /*2990*/  F2FP.F16.E4M3.UNPACK_B R8, R9 ;  /* 0x00000009ff08723e */ /* 0x000fc400020006ff */
[----:B------:R-:W-:Y:S02]  /*29a0*/  F2FP.F16.E4M3.UNPACK_B R76, R43.H1 ;  /* 0x0000002bff4c723e */ /* 0x000fe400030006ff */
[----:B------:R-:W-:Y:S02]  /*29b0*/  LOP3.LUT R34, R35, 0xff0000, R34, 0xf8, !PT ;  /* 0x00ff000023227812 */ /* 0x000fe400078ef822 */
[----:B------:R-:W-:Y:S01]  /*29c0*/  LOP3.LUT R35, R78, 0xff0000, R37, 0xf8, !PT ;  /* 0x00ff00004e237812 */ /* 0x000fe200078ef825 */
[----:B------:R-:W-:Y:S01]  /*29d0*/  HADD2.F32 R37, -RZ, R8.H1_H1 ;  /* 0x30000008ff257230 */ /* 0x000fe20000004100 */
[----:B------:R-:W-:Y:S01]  /*29e0*/  F2FP.F16.E4M3.UNPACK_B R9, R9.H1 ;  /* 0x00000009ff09723e */ /* 0x000fe200030006ff */
[----:B------:R-:W-:Y:S01]  /*29f0*/  HADD2.F32 R89, -RZ, R76.H0_H0 ;  /* 0x2000004cff597230 */ /* 0x000fe20000004100 */
[----:B------:R-:W-:Y:S01]  /*2a00*/  F2FP.F16.E4M3.UNPACK_B R78, R42.H1 ;  /* 0x0000002aff4e723e */ /* 0x000fe200030006ff */
[----:B------:R-:W-:Y:S01]  /*2a10*/  HADD2.F32 R8, -RZ, R8.H0_H0 ;  /* 0x20000008ff087230 */ /* 0x000fe20000004100 */
[----:B------:R-:W-:Y:S01]  /*2a20*/  F2FP.F16.E4M3.UNPACK_B R43, R43 ;  /* 0x0000002bff2b723e */ /* 0x000fe200020006ff */
[----:B------:R-:W-:-:S02]  /*2a30*/  HADD2.F32 R90, -RZ, R76.H1_H1 ;  /* 0x3000004cff5a7230 */ /* 0x000fc40000004100 */
[-C--:B------:R-:W-:Y:S01]  /*2a40*/  FMUL.FTZ R91, R37, R89.reuse ;  /* 0x00000059255b7220 */ /* 0x080fe20000410000 */
[--C-:B------:R-:W-:Y:S02]  /*2a50*/  HADD2.F32 R77, -RZ, R9.reuse.H1_H1 ;  /* 0x30000009ff4d7230 */ /* 0x100fe40000004100 */
[----:B------:R-:W-:Y:S01]  /*2a60*/  FMUL.FTZ R92, R8, R89 ;  /* 0x00000059085c7220 */ /* 0x000fe20000410000 */
[--C-:B------:R-:W-:Y:S02]  /*2a70*/  HADD2.F32 R79, -RZ, R78.reuse.H0_H0 ;  /* 0x2000004eff4f7230 */ /* 0x100fe40000004100 */
[----:B------:R-:W-:Y:S02]  /*2a80*/  HADD2.F32 R76, -RZ, R9.H0_H0 ;  /* 0x20000009ff4c7230 */ /* 0x000fe40000004100 */
[----:B------:R-:W-:Y:S01]  /*2a90*/  FMUL.FTZ R89, R77, R90 ;  /* 0x0000005a4d597220 */ /* 0x000fe20000410000 */
[----:B------:R-:W-:Y:S02]  /*2aa0*/  HADD2.F32 R78, -RZ, R78.H1_H1 ;  /* 0x3000004eff4e7230 */ /* 0x000fe40000004100 */
[-C--:B------:R-:W-:Y:S01]  /*2ab0*/  FFMA.FTZ R9, R37, R79.reuse, R92 ;  /* 0x0000004f25097223 */ /* 0x080fe2000001005c */
[----:B------:R-:W-:Y:S01]  /*2ac0*/  F2FP.F16.E4M3.UNPACK_B R37, R36.H1 ;  /* 0x00000024ff25723e */ /* 0x000fe200030006ff */
[----:B------:R-:W-:Y:S01]  /*2ad0*/  FMUL.FTZ R90, R76, R90 ;  /* 0x0000005a4c5a7220 */ /* 0x000fe20000410000 */
[----:B------:R-:W-:Y:S01]  /*2ae0*/  F2FP.F16.E4M3.UNPACK_B R36, R36 ;  /* 0x00000024ff24723e */ /* 0x000fe200020006ff */
[----:B------:R-:W-:Y:S01]  /*2af0*/  FFMA.FTZ R8, R8, R79, -R91 ;  /* 0x0000004f08087223 */ /* 0x000fe2000001085b */
        /* <DEDUP_REMOVED lines=50> */
[--C-:B------:R-:W-:Y:S02]  /*2e20*/  HADD2.F32 R11, -RZ, R10.reuse.H0_H0 ;  /* 0x2000000aff0b7230 */ /* 0x100fe40000004100 */
[-C--:B------:R-:W-:Y:S01]  /*2e30*/  FMUL.FTZ R77, R35, R92.reuse ;  /* 0x0000005c234d7220 */ /* 0x080fe20000410000 */
[----:B------:R-:W-:Y:S02]  /*2e40*/  HADD2.F32 R10, -RZ, R10.H1_H1 ;  /* 0x3000000aff0a7230 */ /* 0x000fe40000004100 */
[----:B------:R-:W-:Y:S01]  /*2e50*/  FMUL.FTZ R90, R76, R92 ;  /* 0x0000005c4c5a7220 */ /* 0x000fe20000410000 */
[----:B------:R-:W-:Y:S01]  /*2e60*/  HADD2.F32 R89, -RZ, R89.H0_H0 ;  /* 0x20000059ff597230 */ /* 0x000fe20000004100 */
[----:B------:R-:W-:Y:S01]  /*2e70*/  F2FP.SATFINITE.E4M3.F32.PACK_AB_MERGE_C R94, R94, R95, RZ ;  /* 0x0000005f5e5e723e */ /* 0x000fe200048070ff */
[----:B------:R-:W-:-:S02]  /*2e80*/  HADD2.F32 R79, -RZ, R79.H0_H0 ;  /* 0x2000004fff4f7230 */ /* 0x000fc40000004100 */
[-C--:B------:R-:W-:Y:S01]  /*2e90*/  FMUL.FTZ R78, R10, R91.reuse ;  /* 0x0000005b0a4e7220 */ /* 0x080fe20000410000 */
[----:B------:R-:W-:Y:S01]  /*2ea0*/  FMUL.FTZ R91, R11, R91 ;  /* 0x0000005b0b5b7220 */ /* 0x000fe20000410000 */
[-C--:B------:R-:W-:Y:S01]  /*2eb0*/  FFMA.FTZ R90, R35, R89.reuse, -R90 ;  /* 0x00000059235a7223 */ /* 0x080fe2000001085a */
[----:B------:R-:W-:Y:S01]  /*2ec0*/  FFMA.FTZ R77, R76, R89, R77 ;  /* 0x000000594c4d7223 */ /* 0x000fe2000001004d */
[-C--:B------:R-:W-:Y:S01]  /*2ed0*/  FFMA.FTZ R78, R11, R79.reuse, -R78 ;  /* 0x0000004f0b4e7223 */ /* 0x080fe2000001084e */
[----:B------:R-:W-:Y:S01]  /*2ee0*/  FFMA.FTZ R91, R10, R79, R91 ;  /* 0x0000004f0a5b7223 */ /* 0x000fe2000001005b */
[----:B------:R-:W-:Y:S02]  /*2ef0*/  F2FP.SATFINITE.E4M3.F32.PACK_AB_MERGE_C R34, R93, R34, RZ ;  /* 0x000000225d22723e */ /* 0x000fe400048070ff */
[----:B------:R-:W-:Y:S02]  /*2f00*/  F2FP.SATFINITE.E4M3.F32.PACK_AB_MERGE_C R8, R37, R36, R43 ;  /* 0x000000242508723e */ /* 0x000fe4000480702b */
[----:B------:R-:W-:-:S02]  /*2f10*/  F2FP.SATFINITE.E4M3.F32.PACK_AB_MERGE_C R10, R91, R78, R94 ;  /* 0x0000004e5b0a723e */ /* 0x000fc4000480705e */
[----:B------:R-:W-:-:S07]  /*2f20*/  F2FP.SATFINITE.E4M3.F32.PACK_AB_MERGE_C R11, R77, R90, R34 ;  /* 0x0000005a4d0b723e */ /* 0x000fce0004807022 */
.L_x_8795:
[----:B------:R-:W-:Y:S05]  /*2f30*/  BSYNC B2 ;  /* 0x0000000000027941 */ /* 0x000fea0003800000 */
.L_x_8794:
[----:B--2---:R1:W-:Y:S02]  /*2f40*/  STG.E.128 desc[UR42][R32.64], R8 ;  /* 0x0000000820007986 */ /* 0x0043e4000c101d2a */
.L_x_8793:
[----:B------:R-:W-:Y:S05]  /*2f50*/  BSYNC B1 ;  /* 0x0000000000017941 */ /* 0x000fea0003800000 */
.L_x_8792:
        /* <DEDUP_REMOVED lines=115> */
.L_x_8799:
[----:B------:R-:W-:Y:S05]  /*3690*/  BSYNC B2 ;  /* 0x0000000000027941 */ /* 0x000fea0003800000 */
.L_x_8798:
[----:B--2---:R2:W-:Y:S02]  /*36a0*/  STG.E.128 desc[UR42][R32.64+0x20], R8 ;  /* 0x0000200820007986 */ /* 0x0045e4000c101d2a */
.L_x_8797:
[----:B------:R-:W-:Y:S05]  /*36b0*/  BSYNC B1 ;  /* 0x0000000000017941 */ /* 0x000fea0003800000 */
.L_x_8796:
[----:B------:R-:W-:Y:S05]  /*36c0*/  @P1 BRA `(.L_x_8791) ;  /* 0x0000002800f01947 */ /* 0x000fea0003800000 */
[----:B------:R-:W3:Y:S01]  /*36d0*/  LDL R28, [R1+0x10] ;  /* 0x00001000011c7983 */ /* 0x000ee20000100800 */
[----:B------:R-:W-:Y:S03]  /*36e0*/  BSSY B1, `(.L_x_8800) ;  /* 0x000006d000017945 */ /* 0x000fe60003800000 */
[----:B-12---:R1:W2:Y:S01]  /*36f0*/  LDS.128 R8, [R84+0x15800] ;  /* 0x0158000054087984 */ /* 0x0062a20000000c00 */
[----:B---3--:R-:W-:-:S13]  /*3700*/  ISETP.GE.AND P4, PT, R28, R87, PT ;  /* 0x000000571c00720c */ /* 0x008fda0003f86270 */
[----:B-12---:R-:W-:Y:S05]  /*3710*/  @P4 BRA `(.L_x_8801) ;  /* 0x0000000400a44947 */ /* 0x006fea0003800000 */
[--C-:B------:R-:W-:Y:S02]  /*3720*/  SHF.R.U32.HI R31, RZ, 0x10, R13.reuse ;  /* 0x00000010ff1f7819 */ /* 0x100fe4000001160d */
[--C-:B------:R-:W-:Y:S02]  /*3730*/  SHF.R.U32.HI R30, RZ, 0x8, R13.reuse ;  /* 0x00000008ff1e7819 */ /* 0x100fe4000001160d */
[----:B------:R-:W-:Y:S02]  /*3740*/  LOP3.LUT R12, R13, 0xff, RZ, 0xc0, !PT ;  /* 0x000000ff0d0c7812 */ /* 0x000fe400078ec0ff */
[----:B------:R-:W-:Y:S02]  /*3750*/  SHF.R.U32.HI R13, RZ, 0x18, R13 ;  /* 0x00000018ff0d7819 */ /* 0x000fe4000001160d */
[--C-:B------:R-:W-:Y:S02]  /*3760*/  SHF.R.U32.HI R14, RZ, 0x8, R15.reuse ;  /* 0x00000008ff0e7819 */ /* 0x100fe4000001160f */
[----:B------:R-:W-:Y:S01]  /*3770*/  PRMT R13, R13, 0x654, R12 ;  /* 0x000006540d0d7816 */ /* 0x000fe2000000000c */
[----:B------:R-:W-:Y:S01]  /*3780*/  IMAD.SHL.U32 R12, R30, 0x100, RZ ;  /* 0x000001001e0c7824 */ /* 0x000fe200078e00ff */
[----:B------:R-:W-:-:S02]  /*3790*/  SHF.R.U32.HI R29, RZ, 0x10, R15 ;  /* 0x00000010ff1d7819 */ /* 0x000fc4000001160f */
[----:B------:R-:W-:Y:S01]  /*37a0*/  LOP3.LUT R28, R15, 0xff0000ff, RZ, 0xc0, !PT ;  /* 0xff0000ff0f1c7812 */ /* 0x000fe200078ec0ff */
[----:B------:R-:W-:Y:S01]  /*37b0*/  IMAD.SHL.U32 R15, R14, 0x100, RZ ;  /* 0x000001000e0f7824 */ /* 0x000fe200078e00ff */
[----:B------:R-:W-:Y:S01]  /*37c0*/  LOP3.LUT R13, R13, 0xff00, R12, 0xf8, !PT ;  /* 0x0000ff000d0d7812 */ /* 0x000fe200078ef80c */
[----:B------:R-:W-:Y:S02]  /*37d0*/  IMAD.U32 R12, R31, 0x10000, RZ ;  /* 0x000100001f0c7824 */ /* 0x000fe400078e00ff */
[----:B------:R-:W-:Y:S01]  /*37e0*/  IMAD.MOV.U32 R14, RZ, RZ, R8 ;  /* 0x000000ffff0e7224 */ /* 0x000fe200078e0008 */
[----:B------:R-:W-:Y:S01]  /*37f0*/  LOP3.LUT R30, R28, 0xff00, R15, 0xf8, !PT ;  /* 0x0000ff001c1e7812 */ /* 0x000fe200078ef80f */
[----:B------:R-:W-:Y:S01]  /*3800*/  IMAD.U32 R15, R29, 0x10000, RZ ;  /* 0x000100001d0f7824 */ /* 0x000fe200078e00ff */
[----:B------:R-:W-:Y:S02]  /*3810*/  F2FP.F16.E4M3.UNPACK_B R28, R38.H1 ;  /* 0x00000026ff1c723e */ /* 0x000fe400030006ff */
[----:B------:R-:W-:-:S02]  /*3820*/  F2FP.F16.E4M3.UNPACK_B R8, R9 ;  /* 0x00000009ff08723e */ /* 0x000fc400020006ff */
        /* <DEDUP_REMOVED lines=45> */
[----:B------:R-:W-:Y:S01]  /*3b00*/  F2FP.F16.E4M3.UNPACK_B R30, R10.H1 ;  /* 0x0000000aff1e723e */ /* 0x000fe200030006ff */
[----:B------:R-:W-:Y:S01]  /*3b10*/  HADD2.F32 R31, -RZ, R31.H1_H1 ;  /* 0x3000001fff1f7230 */ /* 0x000fe20000004100 */
[----:B------:R-:W-:Y:S01]  /*3b20*/  F2FP.SATFINITE.E4M3.F32.PACK_AB_MERGE_C R28, R40, R37, RZ ;  /* 0x00000025281c723e */ /* 0x000fe200048070ff */
[----:B------:R-:W-:Y:S01]  /*3b30*/  HADD2.F32 R41, -RZ, R39.H1_H1 ;  /* 0x30000027ff297230 */ /* 0x000fe20000004100 */
[-C--:B------:R-:W-:Y:S01]  /*3b40*/  F2FP.F16.E4M3.UNPACK_B R35, R12.reuse ;  /* 0x0000000cff23723e */ /* 0x080fe200020006ff */
[----:B------:R-:W-:Y:S01]  /*3b50*/  HADD2.F32 R13, -RZ, R30.H1_H1 ;  /* 0x3000001eff0d7230 */ /* 0x000fe20000004100 */
[----:B------:R-:W-:Y:S01]  /*3b60*/  F2FP.F16.E4M3.UNPACK_B R36, R12.H1 ;  /* 0x0000000cff24723e */ /* 0x000fe200030006ff */
[----:B------:R-:W-:Y:S02]  /*3b70*/  HADD2.F32 R40, -RZ, R38.H1_H1 ;  /* 0x30000026ff287230 */ /* 0x000fe40000004100 */
[----:B------:R-:W-:Y:S01]  /*3b80*/  FMUL.FTZ R43, R31, R41 ;  /* 0x000000291f2b7220 */ /* 0x000fe20000410000 */
[----:B------:R-:W-:-:S02]  /*3b90*/  HADD2.F32 R30, -RZ, R30.H0_H0 ;  /* 0x2000001eff1e7230 */ /* 0x000fc40000004100 */
[----:B------:R-:W-:Y:S01]  /*3ba0*/  FMUL.FTZ R42, R34, R41 ;  /* 0x00000029222a7220 */ /* 0x000fe20000410000 */
[----:B------:R-:W-:Y:S02]  /*3bb0*/  HADD2.F32 R12, -RZ, R35.H1_H1 ;  /* 0x30000023ff0c7230 */ /* 0x000fe40000004100 */
[CC--:B------:R-:W-:Y:S01]  /*3bc0*/  FMUL.FTZ R41, R13.reuse, R40.reuse ;  /* 0x000000280d297220 */ /* 0x0c0fe20000410000 */
[----:B------:R-:W-:Y:S01]  /*3bd0*/  F2FP.F16.E4M3.UNPACK_B R11, R11 ;  /* 0x0000000bff0b723e */ /* 0x000fe200020006ff */
[C---:B------:R-:W-:Y:S01]  /*3be0*/  FMUL.FTZ R40, R30.reuse, R40 ;  /* 0x000000281e287220 */ /* 0x040fe20000410000 */
[----:B------:R-:W-:Y:S01]  /*3bf0*/  F2FP.F16.E4M3.UNPACK_B R10, R10 ;  /* 0x0000000aff0a723e */ /* 0x000fe200020006ff */
[-C--:B------:R-:W-:Y:S01]  /*3c00*/  FFMA.FTZ R41, R30, R12.reuse, -R41 ;  /* 0x0000000c1e297223 */ /* 0x080fe20000010829 */
[----:B------:R-:W-:Y:S02]  /*3c10*/  HADD2.F32 R37, -RZ, R36.H1_H1 ;  /* 0x30000024ff257230 */ /* 0x000fe40000004100 */
[----:B------:R-:W-:Y:S01]  /*3c20*/  FFMA.FTZ R40, R13, R12, R40 ;  /* 0x0000000c0d287223 */ /* 0x000fe20000010028 */
[--C-:B------:R-:W-:Y:S01]  /*3c30*/  HADD2.F32 R12, -RZ, R11.reuse.H0_H0 ;  /* 0x2000000bff0c7230 */ /* 0x100fe20000004100 */
[----:B------:R-:W-:Y:S01]  /*3c40*/  F2FP.SATFINITE.E4M3.F32.PACK_AB_MERGE_C R9, R9, R8, R28 ;  /* 0x000000080909723e */ /* 0x000fe2000480701c */
[----:B------:R-:W-:-:S02]  /*3c50*/  HADD2.F32 R13, -RZ, R11.H1_H1 ;  /* 0x3000000bff0d7230 */ /* 0x000fc40000004100 */
[-C--:B------:R-:W-:Y:S01]  /*3c60*/  FFMA.FTZ R43, R34, R37.reuse, -R43 ;  /* 0x00000025222b7223 */ /* 0x080fe2000001082b */
[--C-:B------:R-:W-:Y:S02]  /*3c70*/  HADD2.F32 R11, -RZ, R10.reuse.H0_H0 ;  /* 0x2000000aff0b7230 */ /* 0x100fe40000004100 */
[----:B------:R-:W-:Y:S01]  /*3c80*/  FFMA.FTZ R42, R31, R37, R42 ;  /* 0x000000251f2a7223 */ /* 0x000fe2000001002a */
[----:B------:R-:W-:Y:S01]  /*3c90*/  HADD2.F32 R39, -RZ, R39.H0_H0 ;  /* 0x20000027ff277230 */ /* 0x000fe20000004100 */
[----:B------:R-:W-:Y:S01]  /*3ca0*/  F2FP.SATFINITE.E4M3.F32.PACK_AB_MERGE_C R40, R40, R41, RZ ;  /* 0x000000292828723e */ /* 0x000fe200048070ff */
[----:B------:R-:W-:Y:S01]  /*3cb0*/  HADD2.F32 R10, -RZ, R10.H1_H1 ;  /* 0x3000000aff0a7230 */ /* 0x000fe20000004100 */
[----:B------:R-:W-:Y:S01]  /*3cc0*/  F2FP.SATFINITE.E4M3.F32.PACK_AB_MERGE_C R8, R15, R14, R29 ;  /* 0x0000000e0f08723e */ /* 0x000fe2000480701d */
[----:B------:R-:W-:Y:S02]  /*3cd0*/  HADD2.F32 R38, -RZ, R38.H0_H0 ;  /* 0x20000026ff267230 */ /* 0x000fe40000004100 */
        /* <DEDUP_REMOVED lines=13> */
.L_x_8801:
[----:B------:R-:W-:Y:S05]  /*3db0*/  BSYNC B1 ;  /* 0x0000000000017941 */ /* 0x000fea0003800000 */
.L_x_8800:
[----:B------:R3:W-:Y:S01]  /*3dc0*/  STG.E.128 desc[UR42][R32.64+0x40], R8 ;  /* 0x0000400820007986 */ /* 0x0007e2000c101d2a */
[----:B------:R-:W-:Y:S05]  /*3dd0*/  BRA `(.L_x_8791) ;  /* 0x00000024002c7947 */ /* 0x000fea0003800000 */
.L_x_8785:
        /* <DEDUP_REMOVED lines=10> */
[----:B------:R-:W-:Y:S06]  /*3e80*/  @P4 BRA `(.L_x_8803) ;  /* 0x0000000000404947 */ /* 0x000fec0003800000 */
[----:B------:R-:W-:Y:S01]  /*3e90*/  ULDC.64 UR4, c[0x0][0x3e8] ;  /* 0x0000fa0000047ab9 */ /* 0x000fe20000000a00 */
[----:B------:R-:W-:Y:S01]  /*3ea0*/  ULDC.64 UR6, c[0x0][0x400] ;  /* 0x0001000000067ab9 */ /* 0x000fe20000000a00 */
[----:B------:R-:W-:Y:S02]  /*3eb0*/  IADD3 R40, P3, P5, R52, UR4, R40 ;  /* 0x0000000434287c10 */ /* 0x000fe4000fd7e028 */
[----:B------:R-:W-:Y:S02]  /*3ec0*/  CS2R R10, SRZ ;  /* 0x00000000000a7805 */ /* 0x000fe4000001ff00 */
[----:B------:R-:W-:Y:S02]  /*3ed0*/  CS2R R8, SRZ ;  /* 0x0000000000087805 */ /* 0x000fe4000001ff00 */
[----:B------:R-:W-:Y:S02]  /*3ee0*/  CS2R R30, SRZ ;  /* 0x00000000001e7805 */ /* 0x000fe4000001ff00 */
[----:B------:R-:W-:-:S02]  /*3ef0*/  IADD3.X R41, R21, UR5, R42, P3, P5 ;  /* 0x0000000515297c10 */ /* 0x000fc40009fea42a */
[----:B------:R-:W-:Y:S02]  /*3f00*/  CS2R R28, SRZ ;  /* 0x00000000001c7805 */ /* 0x000fe4000001ff00 */
[----:B------:R-:W-:-:S04]  /*3f10*/  IADD3 R38, P3, P5, R48, UR6, R38 ;  /* 0x0000000630267c10 */ /* 0x000fc8000fd7e026 */
[----:B------:R-:W-:Y:S02]  /*3f20*/  IADD3.X R39, R5, UR7, R43, P3, P5 ;  /* 0x0000000705277c10 */ /* 0x000fe40009fea42b */
[-C--:B------:R-:W-:Y:S02]  /*3f30*/  ISETP.GE.AND P3, PT, R18, R87.reuse, PT ;  /* 0x000000571200720c */ /* 0x080fe40003f66270 */
[----:B------:R-:W-:-:S11]  /*3f40*/  ISETP.GE.AND P5, PT, R81, R87, PT ;  /* 0x000000575100720c */ /* 0x000fd60003fa6270 */
[----:B------:R0:W5:Y:S04]  /*3f50*/  @!P3 LDG.E.128 R12, desc[UR42][R40.64] ;  /* 0x0000002a280cb981 */ /* 0x000168000c1e1d00 */
[----:B------:R0:W5:Y:S04]  /*3f60*/  @!P5 LDG.E.128 R8, desc[UR42][R40.64+0x20] ;  /* 0x0000202a2808d981 */ /* 0x000168000c1e1d00 */
[----:B------:R0:W5:Y:S04]  /*3f70*/  @!P3 LDG.E.128 R32, desc[UR42][R38.64] ;  /* 0x0000002a2620b981 */ /* 0x000168000c1e1d00 */
[----:B------:R0:W5:Y:S02]  /*3f80*/  @!P5 LDG.E.128 R28, desc[UR42][R38.64+0x20] ;  /* 0x0000202a261cd981 */ /* 0x000164000c1e1d00 */
.L_x_8803:
[----:B------:R-:W-:Y:S05]  /*3f90*/  BSYNC B1 ;  /* 0x0000000000017941 */ /* 0x000fea0003800000 */
.L_x_8802:
[----:B------:R-:W-:Y:S01]  /*3fa0*/  UISETP.NE.AND UP0, UPT, UR36, 0x3, UPT ;  /* 0x000000032400788c */ /* 0x000fe2000bf05270 */
[----:B-----5:R-:W-:Y:S01]  /*3fb0*/  IMAD.MOV.U32 R92, RZ, RZ, R10 ;  /* 0x000000ffff5c7224 */ /* 0x020fe200078e000a */
[----:B------:R-:W-:Y:S01]  /*3fc0*/  MOV R96, R12 ;  /* 0x0000000c00607202 */ /* 0x000fe20000000f00 */
[----:B------:R-:W-:Y:S02]  /*3fd0*/  IMAD.MOV.U32 R91, RZ, RZ, R8 ;  /* 0x000000ffff5b7224 */ /* 0x000fe400078e0008 */
[----:B------:R-:W-:Y:S01]  /*3fe0*/  IMAD.MOV.U32 R99, RZ, RZ, R14 ;  /* 0x000000ffff637224 */ /* 0x000fe200078e000e */
[----:B------:R-:W-:Y:S01]  /*3ff0*/  PLOP3.LUT P3, PT, PT, PT, UP0, 0x80, 0x0 ;  /* 0x000000000000781c */ /* 0x000fe20003f6f008 */
[----:B------:R-:W-:Y:S02]  /*4000*/  IMAD.MOV.U32 R90, RZ, RZ, R30 ;  /* 0x000000ffff5a7224 */ /* 0x000fe400078e001e */
[----:B------:R-:W-:Y:S02]  /*4010*/  IMAD.MOV.U32 R89, RZ, RZ, R28 ;  /* 0x000000ffff597224 */ /* 0x000fe400078e001c */
[----:B------:R-:W-:-:S02]  /*4020*/  IMAD.MOV.U32 R98, RZ, RZ, R34 ;  /* 0x000000ffff627224 */ /* 0x000fc400078e0022 */
[----:B------:R-:W-:-:S06]  /*4030*/  IMAD.MOV.U32 R97, RZ, RZ, R32 ;  /* 0x000000ffff617224 */ /* 0x000fcc00078e0020 */
[----:B------:R-:W-:Y:S05]  /*4040*/  @!P3 BRA `(.L_x_8804) ;  /* 0x000000000004b947 */ /* 0x000fea0003800000 */
[----:B------:R-:W-:Y:S01]  /*4050*/  BPT.TRAP 0x1 ;  /* 0x000000040000795c */ /* 0x000fe20000300000 */
.L_x_8804:
[----:B------:R-:W-:Y:S01]  /*4060*/  IMAD R83, R17, 0x8, R16 ;  /* 0x0000000811537824 */ /* 0x000fe200078e0210 */
[----:B------:R-:W-:Y:S01]  /*4070*/  SHF.L.U32 R86, R23, 0x1f, RZ ;  /* 0x0000001f17567819 */ /* 0x000fe200000006ff */
[----:B------:R-:W-:Y:S03]  /*4080*/  BSSY B1, `(.L_x_8805) ;  /* 0x0000003000017945 */ /* 0x000fe60003800000 */
[----:B------:R-:W1:Y:S02]  /*4090*/  SYNCS.PHASECHK.TRANS64.TRYWAIT P5, [R83+URZ+0x19c90], R86 ;  /* 0x019c9056530075a7 */ /* 0x000e6400080a017f */
[----:B-1----:R-:W-:Y:S05]  /*40a0*/  @!P5 BRA `(.L_x_8806) ;  /* 0x00000154005cd947 */ /* 0x002fea0003800000 */
.L_x_9031:
[----:B------:R-:W-:Y:S05]  /*40b0*/  BSYNC B1 ;  /* 0x0000000000017941 */ /* 0x000fea0003800000 */
.L_x_8805:
        /* <DEDUP_REMOVED lines=13> */
[----:B------:R-:W2:Y:S01]  /*4190*/  LDL R38, [R1+0x14] ;  /* 0x0000140001267983 */ /* 0x000ea20000100800 */
[----:B------:R-:W-:Y:S01]  /*41a0*/  SEL R36, R61, R95, !P0 ;  /* 0x0000005f3d247207 */ /* 0x000fe20004000000 */
[----:B------:R-:W-:Y:S01]  /*41b0*/  BSSY B2, `(.L_x_8809) ;  /* 0x00000f1000027945 */ /* 0x000fe20003800000 */
[----:B------:R-:W-:Y:S02]  /*41c0*/  SHF.R.U32.HI R39, RZ, 0x3, R156 ;  /* 0x00000003ff277819 */ /* 0x000fe4000001169c */
[----:B------:R-:W-:Y:S02]  /*41d0*/  SHF.R.S32.HI R37, RZ, 0x1f, R36 ;  /* 0x0000001fff257819 */ /* 0x000fe40000011424 */
[----:B------:R-:W-:Y:S02]  /*41e0*/  IADD3 R102, P4, P5, R58, R78, R20 ;  /* 0x0000004e3a667210 */ /* 0x000fe40007d9e014 */
[----:B------:R-:W-:Y:S02]  /*41f0*/  LEA.HI R37, R37, R36, RZ, 0x5 ;  /* 0x0000002425257211 */ /* 0x000fe400078f28ff */
[----:B------:R-:W-:-:S02]  /*4200*/  IADD3.X R100, R75, R94, R4, P4, P5 ;  /* 0x0000005e4b647210 */ /* 0x000fc400027ea404 */
[----:B------:R-:W-:Y:S02]  /*4210*/  SHF.R.S32.HI R36, RZ, 0x5, R37 ;  /* 0x00000005ff247819 */ /* 0x000fe40000011425 */
[----:B------:R-:W-:Y:S02]  /*4220*/  ISETP.GE.AND P5, PT, R18, R87, PT ;  /* 0x000000571200720c */ /* 0x000fe40003fa6270 */
[----:B------:R-:W-:-:S04]  /*4230*/  LEA.HI.SX32 R36, R73, R36, 0x1c ;  /* 0x0000002449247211 */ /* 0x000fc800078fe2ff */
[C---:B------:R-:W-:Y:S01]  /*4240*/  LEA.HI R37, R36.reuse, R36, RZ, 0x1 ;  /* 0x0000002424257211 */ /* 0x040fe200078f08ff */
[----:B------:R-:W-:-:S04]  /*4250*/  IMAD.SHL.U32 R101, R36, 0x10, RZ ;  /* 0x0000001024657824 */ /* 0x000fc800078e00ff */
[----:B------:R-:W-:Y:S01]  /*4260*/  IMAD.SHL.U32 R37, R37, 0x800, RZ ;  /* 0x0000080025257824 */ /* 0x000fe200078e00ff */
[----:B------:R-:W-:Y:S02]  /*4270*/  LOP3.LUT R36, R156, 0x10, R101, 0xf8, !PT ;  /* 0x000000109c247812 */ /* 0x000fe400078ef865 */
[----:B------:R-:W-:Y:S02]  /*4280*/  ISETP.GE.AND P4, PT, R101, R93, PT ;  /* 0x0000005d6500720c */ /* 0x000fe40003f86270 */
[----:B------:R-:W-:Y:S02]  /*4290*/  LOP3.LUT R37, R37, 0xfffff000, RZ, 0xc0, !PT ;  /* 0xfffff00025257812 */ /* 0x000fe400078ec0ff */
[----:B------:R-:W-:-:S04]  /*42a0*/  LOP3.LUT R36, R36, R39, RZ, 0x3c, !PT ;  /* 0x0000002724247212 */ /* 0x000fc800078e3cff */
[----:B--2---:R-:W-:Y:S01]  /*42b0*/  IADD3 R36, R36, R37, R38 ;  /* 0x0000002524247210 */ /* 0x004fe20007ffe026 */
        /* <DEDUP_REMOVED lines=8> */
[----:B------:R-:W-:Y:S02]  /*4340*/  LOP3.LUT R104, R13, 0xff, RZ, 0xc0, !PT ;  /* 0x000000ff0d687812 */ /* 0x000fe400078ec0ff */
[----:B------:R-:W-:Y:S02]  /*4350*/  SHF.R.U32.HI R107, RZ, 0x18, R13 ;  /* 0x00000018ff6b7819 */ /* 0x000fe4000001160d */
[--C-:B------:R-:W-:Y:S02]  /*4360*/  SHF.R.U32.HI R109, RZ, 0x8, R33.reuse ;  /* 0x00000008ff6d7819 */ /* 0x100fe40000011621 */
[----:B------:R-:W-:Y:S02]  /*4370*/  LOP3.LUT R110, R33, 0xff, RZ, 0xc0, !PT ;  /* 0x000000ff216e7812 */ /* 0x000fe400078ec0ff */
[----:B------:R-:W-:Y:S01]  /*4380*/  SHF.R.U32.HI R111, RZ, 0x18, R33 ;  /* 0x00000018ff6f7819 */ /* 0x000fe20000011621 */
[----:B------:R-:W-:Y:S01]  /*4390*/  IMAD.SHL.U32 R109, R109, 0x100, RZ ;  /* 0x000001006d6d7824 */ /* 0x000fe200078e00ff */
[----:B------:R-:W-:-:S02]  /*43a0*/  SHF.R.U32.HI R105, RZ, 0x10, R13 ;  /* 0x00000010ff697819 */ /* 0x000fc4000001160d */
[----:B------:R-:W-:Y:S02]  /*43b0*/  PRMT R104, R107, 0x654, R104 ;  /* 0x000006546b687816 */ /* 0x000fe40000000068 */
[----:B------:R-:W-:Y:S02]  /*43c0*/  SHF.L.U32 R103, R103, 0x8, RZ ;  /* 0x0000000867677819 */ /* 0x000fe400000006ff */
[----:B------:R-:W-:Y:S02]  /*43d0*/  SHF.R.U32.HI R108, RZ, 0x10, R33 ;  /* 0x00000010ff6c7819 */ /* 0x000fe40000011621 */
[----:B------:R-:W-:Y:S02]  /*43e0*/  PRMT R110, R111, 0x654, R110 ;  /* 0x000006546f6e7816 */ /* 0x000fe4000000006e */
[----:B------:R-:W-:Y:S01]  /*43f0*/  LOP3.LUT R104, R104, 0xff00, R103, 0xf8, !PT ;  /* 0x0000ff0068687812 */ /* 0x000fe200078ef867 */
[----:B------:R-:W-:Y:S01]  /*4400*/  IMAD.U32 R103, R105, 0x10000, RZ ;  /* 0x0001000069677824 */ /* 0x000fe200078e00ff */
[----:B------:R-:W-:-:S02]  /*4410*/  SHF.R.U32.HI R32, RZ, 0x10, R35 ;  /* 0x00000010ff207819 */ /* 0x000fc40000011623 */
[--C-:B------:R-:W-:Y:S02]  /*4420*/  SHF.R.U32.HI R33, RZ, 0x8, R35.reuse ;  /* 0x00000008ff217819 */ /* 0x100fe40000011623 */
[----:B------:R-:W-:Y:S02]  /*4430*/  LOP3.LUT R34, R35, 0xff, RZ, 0xc0, !PT ;  /* 0x000000ff23227812 */ /* 0x000fe400078ec0ff */
[----:B------:R-:W-:Y:S01]  /*4440*/  SHF.R.U32.HI R106, RZ, 0x18, R35 ;  /* 0x00000018ff6a7819 */ /* 0x000fe20000011623 */
[----:B------:R-:W-:Y:S01]  /*4450*/  IMAD.U32 R35, R108, 0x10000, RZ ;  /* 0x000100006c237824 */ /* 0x000fe200078e00ff */
[----:B------:R-:W-:Y:S01]  /*4460*/  LOP3.LUT R110, R110, 0xff00, R109, 0xf8, !PT ;  /* 0x0000ff006e6e7812 */ /* 0x000fe200078ef86d */
[----:B------:R-:W-:Y:S01]  /*4470*/  IMAD.SHL.U32 R33, R33, 0x100, RZ ;  /* 0x0000010021217824 */ /* 0x000fe200078e00ff */
[----:B------:R-:W-:Y:S01]  /*4480*/  LOP3.LUT R103, R104, 0xff0000, R103, 0xf8, !PT ;  /* 0x00ff000068677812 */ /* 0x000fe200078ef867 */
[----:B0-----:R-:W-:Y:S01]  /*4490*/  IMAD.MOV.U32 R104, RZ, RZ, R37 ;  /* 0x000000ffff687224 */ /* 0x001fe200078e0025 */
[----:B------:R-:W-:-:S02]  /*44a0*/  LOP3.LUT R35, R110, 0xff0000, R35, 0xf8, !PT ;  /* 0x00ff00006e237812 */ /* 0x000fc400078ef823 */
[----:B--2---:R-:W-:Y:S02]  /*44b0*/  F2FP.F16.E4M3.UNPACK_B R37, R41 ;  /* 0x00000029ff25723e */ /* 0x004fe400020006ff */
[----:B------:R-:W-:Y:S02]  /*44c0*/  F2FP.F16.E4M3.UNPACK_B R107, R35 ;  /* 0x00000023ff6b723e */ /* 0x000fe400020006ff */
[----:B------:R-:W-:Y:S01]  /*44d0*/  F2FP.F16.E4M3.UNPACK_B R105, R104 ;  /* 0x00000068ff69723e */ /* 0x000fe200020006ff */
[----:B------:R-:W-:Y:S01]  /*44e0*/  HADD2.F32 R109, -RZ, R37.H0_H0 ;  /* 0x20000025ff6d7230 */ /* 0x000fe20000004100 */
[----:B------:R-:W-:Y:S01]  /*44f0*/  F2FP.F16.E4M3.UNPACK_B R108, R103 ;  /* 0x00000067ff6c723e */ /* 0x000fe200020006ff */
[----:B------:R-:W-:Y:S01]  /*4500*/  HADD2.F32 R111, -RZ, R107.H0_H0 ;  /* 0x2000006bff6f7230 */ /* 0x000fe20000004100 */
[--C-:B------:R-:W-:Y:S01]  /*4510*/  SHF.R.U32.HI R13, RZ, 0x10, R15.reuse ;  /* 0x00000010ff0d7819 */ /* 0x100fe2000001160f */
[----:B------:R-:W-:Y:S01]  /*4520*/  HADD2.F32 R112, -RZ, R105.H0_H0 ;  /* 0x20000069ff707230 */ /* 0x000fe20000004100 */
[----:B------:R-:W-:Y:S01]  /*4530*/  SHF.R.U32.HI R14, RZ, 0x8, R15 ;  /* 0x00000008ff0e7819 */ /* 0x000fe2000001160f */
[----:B------:R-:W-:-:S02]  /*4540*/  HADD2.F32 R110, -RZ, R108.H0_H0 ;  /* 0x2000006cff6e7230 */ /* 0x000fc40000004100 */
[-C--:B------:R-:W-:Y:S01]  /*4550*/  FMUL.FTZ R113, R109, R111.reuse ;  /* 0x0000006f6d717220 */ /* 0x080fe20000410000 */
[----:B------:R-:W-:Y:S02]  /*4560*/  HADD2.F32 R37, -RZ, R37.H1_H1 ;  /* 0x30000025ff257230 */ /* 0x000fe40000004100 */
[C---:B------:R-:W-:Y:S01]  /*4570*/  FMUL.FTZ R111, R112.reuse, R111 ;  /* 0x0000006f706f7220 */ /* 0x040fe20000410000 */
[----:B------:R-:W-:Y:S01]  /*4580*/  HADD2.F32 R107, -RZ, R107.H1_H1 ;  /* 0x3000006bff6b7230 */ /* 0x000fe20000004100 */
[----:B------:R-:W-:Y:S01]  /*4590*/  LOP3.LUT R12, R15, 0xff, RZ, 0xc0, !PT ;  /* 0x000000ff0f0c7812 */ /* 0x000fe200078ec0ff */
        /* <DEDUP_REMOVED lines=8> */
[----:B------:R-:W-:Y:S01]  /*4620*/  SHF.R.U32.HI R15, RZ, 0x18, R15 ;  /* 0x00000018ff0f7819 */ /* 0x000fe2000001160f */
[----:B------:R-:W-:Y:S01]  /*4630*/  FFMA.FTZ R37, R37, R108, R107 ;  /* 0x0000006c25257223 */ /* 0x000fe2000001006b */
[----:B------:R-:W-:Y:S01]  /*4640*/  F2FP.F16.E4M3.UNPACK_B R104, R104.H1 ;  /* 0x00000068ff68723e */ /* 0x000fe200030006ff */
[----:B------:R-:W-:Y:S01]  /*4650*/  FFMA.FTZ R113, R112, R110, -R113 ;  /* 0x0000006e70717223 */ /* 0x000fe20000010871 */
[----:B------:R-:W-:Y:S01]  /*4660*/  PRMT R34, R106, 0x654, R34 ;  /* 0x000006546a227816 */ /* 0x000fe20000000022 */
[----:B------:R-:W-:Y:S01]  /*4670*/  HADD2.F32 R107, -RZ, R41.H0_H0 ;  /* 0x20000029ff6b7230 */ /* 0x000fe20000004100 */
[----:B------:R-:W-:Y:S01]  /*4680*/  F2FP.F16.E4M3.UNPACK_B R103, R103.H1 ;  /* 0x00000067ff67723e */ /* 0x000fe200030006ff */
[----:B------:R-:W-:Y:S01]  /*4690*/  HADD2.F32 R109, -RZ, R35.H0_H0 ;  /* 0x20000023ff6d7230 */ /* 0x000fe20000004100 */
[----:B------:R-:W-:Y:S01]  /*46a0*/  PRMT R15, R15, 0x654, R12 ;  /* 0x000006540f0f7816 */ /* 0x000fe2000000000c */
[----:B------:R-:W-:Y:S01]  /*46b0*/  IMAD.SHL.U32 R14, R14, 0x100, RZ ;  /* 0x000001000e0e7824 */ /* 0x000fe200078e00ff */
[----:B------:R-:W-:Y:S01]  /*46c0*/  LOP3.LUT R34, R34, 0xff00, R33, 0xf8, !PT ;  /* 0x0000ff0022227812 */ /* 0x000fe200078ef821 */
[----:B------:R-:W-:-:S02]  /*46d0*/  HADD2.F32 R110, -RZ, R104.H0_H0 ;  /* 0x20000068ff6e7230 */ /* 0x000fc40000004100 */
[-C--:B------:R-:W-:Y:S01]  /*46e0*/  FMUL.FTZ R112, R107, R109.reuse ;  /* 0x0000006d6b707220 */ /* 0x080fe20000410000 */
[----:B------:R-:W-:Y:S01]  /*46f0*/  IMAD.U32 R12, R13, 0x10000, RZ ;  /* 0x000100000d0c7824 */ /* 0x000fe200078e00ff */
[----:B------:R-:W-:Y:S01]  /*4700*/  LOP3.LUT R15, R15, 0xff00, R14, 0xf8, !PT ;  /* 0x0000ff000f0f7812 */ /* 0x000fe200078ef80e */
[----:B------:R-:W-:Y:S02]  /*4710*/  IMAD.U32 R13, R32, 0x10000, RZ ;  /* 0x00010000200d7824 */ /* 0x000fe400078e00ff */
[----:B------:R-:W-:Y:S01]  /*4720*/  FMUL.FTZ R109, R110, R109 ;  /* 0x0000006d6e6d7220 */ /* 0x000fe20000410000 */
[----:B------:R-:W-:Y:S01]  /*4730*/  HADD2.F32 R108, -RZ, R103.H0_H0 ;  /* 0x20000067ff6c7230 */ /* 0x000fe20000004100 */
[----:B------:R-:W-:Y:S01]  /*4740*/  LOP3.LUT R12, R15, 0xff0000, R12, 0xf8, !PT ;  /* 0x00ff00000f0c7812 */ /* 0x000fe200078ef80c */
[----:B------:R-:W-:Y:S01]  /*4750*/  HADD2.F32 R41, -RZ, R41.H1_H1 ;  /* 0x30000029ff297230 */ /* 0x000fe20000004100 */
[----:B------:R-:W-:Y:S01]  /*4760*/  LOP3.LUT R13, R34, 0xff0000, R13, 0xf8, !PT ;  /* 0x00ff0000220d7812 */ /* 0x000fe200078ef80d */
[----:B------:R-:W-:-:S02]  /*4770*/  HADD2.F32 R35, -RZ, R35.H1_H1 ;  /* 0x30000023ff237230 */ /* 0x000fc40000004100 */
[----:B------:R-:W-:Y:S01]  /*4780*/  FFMA.FTZ R109, R107, R108, R109 ;  /* 0x0000006c6b6d7223 */ /* 0x000fe2000001006d */
[----:B------:R-:W-:Y:S01]  /*4790*/  IMAD.MOV.U32 R14, RZ, RZ, R43 ;  /* 0x000000ffff0e7224 */ /* 0x000fe200078e002b */
[----:B------:R-:W-:Y:S01]  /*47a0*/  F2FP.F16.E4M3.UNPACK_B R34, R13 ;  /* 0x0000000dff22723e */ /* 0x000fe200020006ff */
[----:B------:R-:W-:Y:S02]  /*47b0*/  IMAD.MOV.U32 R33, RZ, RZ, R39 ;  /* 0x000000ffff217224 */ /* 0x000fe400078e0027 */
[----:B------:R-:W-:Y:S01]  /*47c0*/  FMUL.FTZ R107, R41, R35 ;  /* 0x00000023296b7220 */ /* 0x000fe20000410000 */
[----:B------:R-:W-:Y:S01]  /*47d0*/  HADD2.F32 R104, -RZ, R104.H1_H1 ;  /* 0x30000068ff687230 */ /* 0x000fe20000004100 */
[----:B------:R-:W-:Y:S01]  /*47e0*/  F2FP.F16.E4M3.UNPACK_B R15, R14 ;  /* 0x0000000eff0f723e */ /* 0x000fe200020006ff */
[----:B------:R-:W-:Y:S01]  /*47f0*/  HADD2.F32 R103, -RZ, R103.H1_H1 ;  /* 0x30000067ff677230 */ /* 0x000fe20000004100 */
[----:B------:R-:W-:Y:S01]  /*4800*/  F2FP.F16.E4M3.UNPACK_B R32, R33 ;  /* 0x00000021ff20723e */ /* 0x000fe200020006ff */
[----:B------:R-:W-:Y:S01]  /*4810*/  FFMA.FTZ R112, R110, R108, -R112 ;  /* 0x0000006c6e707223 */ /* 0x000fe20000010870 */
[----:B------:R-:W-:Y:S01]  /*4820*/  FMUL.FTZ R108, R104, R35 ;  /* 0x00000023686c7220 */ /* 0x000fe20000410000 */
[----:B------:R-:W-:-:S02]  /*4830*/  HADD2.F32 R43, -RZ, R15.H0_H0 ;  /* 0x2000000fff2b7230 */ /* 0x000fc40000004100 */
[-C--:B------:R-:W-:Y:S01]  /*4840*/  FFMA.FTZ R35, R104, R103.reuse, -R107 ;  /* 0x0000006768237223 */ /* 0x080fe2000001086b */
[----:B------:R-:W-:Y:S01]  /*4850*/  HADD2.F32 R104, -RZ, R34.H0_H0 ;  /* 0x20000022ff687230 */ /* 0x000fe20000004100 */
[----:B------:R-:W-:Y:S01]  /*4860*/  F2FP.F16.E4M3.UNPACK_B R39, R12 ;  /* 0x0000000cff27723e */ /* 0x000fe200020006ff */
[----:B------:R-:W-:Y:S02]  /*4870*/  HADD2.F32 R106, -RZ, R32.H0_H0 ;  /* 0x20000020ff6a7230 */ /* 0x000fe40000004100 */
[----:B------:R-:W-:Y:S01]  /*4880*/  FFMA.FTZ R41, R41, R103, R108 ;  /* 0x0000006729297223 */ /* 0x000fe2000001006c */
[----:B------:R-:W-:Y:S02]  /*4890*/  HADD2.F32 R15, -RZ, R15.H1_H1 ;  /* 0x3000000fff0f7230 */ /* 0x000fe40000004100 */
[-C--:B------:R-:W-:Y:S01]  /*48a0*/  FMUL.FTZ R107, R43, R104.reuse ;  /* 0x000000682b6b7220 */ /* 0x080fe20000410000 */
[----:B------:R-:W-:Y:S02]  /*48b0*/  HADD2.F32 R103, -RZ, R39.H0_H0 ;  /* 0x20000027ff677230 */ /* 0x000fe40000004100 */
[----:B------:R-:W-:Y:S01]  /*48c0*/  FMUL.FTZ R104, R106, R104 ;  /* 0x000000686a687220 */ /* 0x000fe20000410000 */
[----:B------:R-:W-:Y:S01]  /*48d0*/  HADD2.F32 R34, -RZ, R34.H1_H1 ;  /* 0x30000022ff227230 */ /* 0x000fe20000004100 */
[----:B------:R-:W-:Y:S01]  /*48e0*/  F2FP.F16.E4M3.UNPACK_B R14, R14.H1 ;  /* 0x0000000eff0e723e */ /* 0x000fe200030006ff */
[----:B------:R-:W-:-:S02]  /*48f0*/  HADD2.F32 R32, -RZ, R32.H1_H1 ;  /* 0x30000020ff207230 */ /* 0x000fc40000004100 */
[----:B------:R-:W-:Y:S01]  /*4900*/  FFMA.FTZ R104, R43, R103, R104 ;  /* 0x000000672b687223 */ /* 0x000fe20000010068 */
[----:B------:R-:W-:Y:S02]  /*4910*/  HADD2.F32 R39, -RZ, R39.H1_H1 ;  /* 0x30000027ff277230 */ /* 0x000fe40000004100 */
[CC--:B------:R-:W-:Y:S01]  /*4920*/  FMUL.FTZ R43, R15.reuse, R34.reuse ;  /* 0x000000220f2b7220 */ /* 0x0c0fe20000410000 */
[----:B------:R-:W-:Y:S01]  /*4930*/  F2FP.F16.E4M3.UNPACK_B R13, R13.H1 ;  /* 0x0000000dff0d723e */ /* 0x000fe200030006ff */
[C---:B------:R-:W-:Y:S01]  /*4940*/  FMUL.FTZ R34, R32.reuse, R34 ;  /* 0x0000002220227220 */ /* 0x040fe20000410000 */
[----:B------:R-:W-:Y:S01]  /*4950*/  F2FP.F16.E4M3.UNPACK_B R33, R33.H1 ;  /* 0x00000021ff21723e */ /* 0x000fe200030006ff */
[----:B------:R-:W-:Y:S01]  /*4960*/  FFMA.FTZ R32, R32, R39, -R43 ;  /* 0x0000002720207223 */ /* 0x000fe2000001082b */
[----:B------:R-:W-:Y:S01]  /*4970*/  FFMA.FTZ R107, R106, R103, -R107 ;  /* 0x000000676a6b7223 */ /* 0x000fe2000001086b */
[----:B------:R-:W-:Y:S01]  /*4980*/  FFMA.FTZ R15, R15, R39, R34 ;  /* 0x000000270f0f7223 */ /* 0x000fe20000010022 */
[----:B------:R-:W-:Y:S01]  /*4990*/  F2FP.F16.E4M3.UNPACK_B R12, R12.H1 ;  /* 0x0000000cff0c723e */ /* 0x000fe200030006ff */
[----:B------:R-:W-:Y:S01]  /*49a0*/  HADD2.F32 R34, -RZ, R14.H0_H0 ;  /* 0x2000000eff227230 */ /* 0x000fe20000004100 */
[----:B------:R-:W-:Y:S01]  /*49b0*/  F2FP.SATFINITE.E4M3.F32.PACK_AB_MERGE_C R35, R35, R112, RZ ;  /* 0x000000702323723e */ /* 0x000fe200048070ff */
[----:B------:R-:W-:-:S02]  /*49c0*/  HADD2.F32 R43, -RZ, R13.H0_H0 ;  /* 0x2000000dff2b7230 */ /* 0x000fc40000004100 */
[----:B------:R-:W-:Y:S02]  /*49d0*/  HADD2.F32 R103, -RZ, R33.H0_H0 ;  /* 0x20000021ff677230 */ /* 0x000fe40000004100 */
        /* <DEDUP_REMOVED lines=9> */
[-C--:B------:R-:W-:Y:S01]  /*4a70*/  FMUL.FTZ R34, R14, R13.reuse ;  /* 0x0000000d0e227220 */ /* 0x080fe20000410000 */
[----:B------:R-:W-:-:S03]  /*4a80*/  FMUL.FTZ R39, R33, R13 ;  /* 0x0000000d21277220 */ /* 0x000fc60000410000 */
[----:B------:R-:W-:Y:S01]  /*4a90*/  FFMA.FTZ R13, R33, R12, -R34 ;  /* 0x0000000c210d7223 */ /* 0x000fe20000010822 */
[----:B------:R-:W-:Y:S01]  /*4aa0*/  F2FP.F16.E4M3.UNPACK_B R33, R40.H1 ;  /* 0x00000028ff21723e */ /* 0x000fe200030006ff */
[----:B------:R-:W-:Y:S01]  /*4ab0*/  FFMA.FTZ R12, R14, R12, R39 ;  /* 0x0000000c0e0c7223 */ /* 0x000fe20000010027 */
[----:B------:R-:W-:Y:S02]  /*4ac0*/  F2FP.F16.E4M3.UNPACK_B R14, R36.H1 ;  /* 0x00000024ff0e723e */ /* 0x000fe400030006ff */
[----:B------:R-:W-:Y:S01]  /*4ad0*/  F2FP.SATFINITE.E4M3.F32.PACK_AB_MERGE_C R106, R13, R106, RZ ;  /* 0x0000006a0d6a723e */ /* 0x000fe200048070ff */
[--C-:B------:R-:W-:Y:S01]  /*4ae0*/  HADD2.F32 R34, -RZ, R33.reuse.H0_H0 ;  /* 0x20000021ff227230 */ /* 0x100fe20000004100 */
[-C--:B------:R-:W-:Y:S01]  /*4af0*/  F2FP.F16.E4M3.UNPACK_B R13, R97.reuse.H1 ;  /* 0x00000061ff0d723e */ /* 0x080fe200030006ff */
[----:B------:R-:W-:Y:S01]  /*4b00*/  HADD2.F32 R103, -RZ, R14.H0_H0 ;  /* 0x2000000eff677230 */ /* 0x000fe20000004100 */
[----:B------:R-:W-:Y:S01]  /*4b10*/  F2FP.F16.E4M3.UNPACK_B R39, R96.H1 ;  /* 0x00000060ff27723e */ /* 0x000fe200030006ff */
[----:B------:R-:W-:Y:S01]  /*4b20*/  HADD2.F32 R33, -RZ, R33.H1_H1 ;  /* 0x30000021ff217230 */ /* 0x000fe20000004100 */
[----:B------:R-:W-:Y:S01]  /*4b30*/  F2FP.F16.E4M3.UNPACK_B R97, R97 ;  /* 0x00000061ff61723e */ /* 0x000fe200020006ff */
[----:B------:R-:W-:Y:S01]  /*4b40*/  HADD2.F32 R112, -RZ, R13.H0_H0 ;  /* 0x2000000dff707230 */ /* 0x000fe20000004100 */
[----:B------:R-:W-:Y:S01]  /*4b50*/  F2FP.F16.E4M3.UNPACK_B R40, R40 ;  /* 0x00000028ff28723e */ /* 0x000fe200020006ff */
[----:B------:R-:W-:Y:S01]  /*4b60*/  HADD2.F32 R108, -RZ, R39.H0_H0 ;  /* 0x20000027ff6c7230 */ /* 0x000fe20000004100 */
[----:B------:R-:W-:Y:S01]  /*4b70*/  F2FP.F16.E4M3.UNPACK_B R36, R36 ;  /* 0x00000024ff24723e */ /* 0x000fe200020006ff */
[----:B------:R-:W-:-:S02]  /*4b80*/  HADD2.F32 R13, -RZ, R13.H1_H1 ;  /* 0x3000000dff0d7230 */ /* 0x000fc40000004100 */
[CC--:B------:R-:W-:Y:S01]  /*4b90*/  FMUL.FTZ R110, R34.reuse, R112.reuse ;  /* 0x00000070226e7220 */ /* 0x0c0fe20000410000 */
[----:B------:R-:W-:Y:S01]  /*4ba0*/  FMUL.FTZ R112, R103, R112 ;  /* 0x0000007067707220 */ /* 0x000fe20000410000 */
[----:B------:R-:W-:Y:S01]  /*4bb0*/  HADD2.F32 R14, -RZ, R14.H1_H1 ;  /* 0x3000000eff0e7230 */ /* 0x000fe20000004100 */
[----:B------:R-:W-:Y:S01]  /*4bc0*/  F2FP.F16.E4M3.UNPACK_B R96, R96 ;  /* 0x00000060ff60723e */ /* 0x000fe200020006ff */
[----:B------:R-:W-:Y:S02]  /*4bd0*/  HADD2.F32 R39, -RZ, R39.H1_H1 ;  /* 0x30000027ff277230 */ /* 0x000fe40000004100 */
[-C--:B------:R-:W-:Y:S01]  /*4be0*/  FFMA.FTZ R112, R34, R108.reuse, R112 ;  /* 0x0000006c22707223 */ /* 0x080fe20000010070 */
[-C--:B------:R-:W-:Y:S01]  /*4bf0*/  FMUL.FTZ R34, R33, R13.reuse ;  /* 0x0000000d21227220 */ /* 0x080fe20000410000 */
[----:B------:R-:W-:Y:S01]  /*4c00*/  FMUL.FTZ R13, R14, R13 ;  /* 0x0000000d0e0d7220 */ /* 0x000fe20000410000 */
[----:B------:R-:W-:Y:S01]  /*4c10*/  FFMA.FTZ R110, R103, R108, -R110 ;  /* 0x0000006c676e7223 */ /* 0x000fe2000001086e */
[----:B------:R-:W-:-:S02]  /*4c20*/  HADD2.F32 R108, -RZ, R97.H0_H0 ;  /* 0x20000061ff6c7230 */ /* 0x000fc40000004100 */
[-C--:B------:R-:W-:Y:S01]  /*4c30*/  FFMA.FTZ R14, R14, R39.reuse, -R34 ;  /* 0x000000270e0e7223 */ /* 0x080fe20000010822 */
        /* <DEDUP_REMOVED lines=15> */
[-C--:B------:R-:W-:Y:S01]  /*4d30*/  F2FP.F16.E4M3.UNPACK_B R34, R38.reuse.H1 ;  /* 0x00000026ff22723e */ /* 0x080fe200030006ff */
        /* <DEDUP_REMOVED lines=9> */
[----:B------:R-:W-:Y:S01]  /*4dd0*/  F2FP.F16.E4M3.UNPACK_B R36, R42.H1 ;  /* 0x0000002aff24723e */ /* 0x000fe200030006ff */
[--C-:B------:R-:W-:Y:S01]  /*4de0*/  HADD2.F32 R114, -RZ, R33.reuse.H0_H0 ;  /* 0x20000021ff727230 */ /* 0x100fe20000004100 */
[-C--:B------:R-:W-:Y:S01]  /*4df0*/  F2FP.F16.E4M3.UNPACK_B R40, R99.reuse.H1 ;  /* 0x00000063ff28723e */ /* 0x080fe200030006ff */
[----:B------:R-:W-:Y:S01]  /*4e00*/  HADD2.F32 R33, -RZ, R33.H1_H1 ;  /* 0x30000021ff217230 */ /* 0x000fe20000004100 */
[----:B------:R-:W-:Y:S01]  /*4e10*/  F2FP.F16.E4M3.UNPACK_B R98, R98 ;  /* 0x00000062ff62723e */ /* 0x000fe200020006ff */
[----:B------:R-:W-:Y:S01]  /*4e20*/  HADD2.F32 R39, -RZ, R36.H0_H0 ;  /* 0x20000024ff277230 */ /* 0x000fe20000004100 */
[----:B------:R-:W-:Y:S01]  /*4e30*/  F2FP.F16.E4M3.UNPACK_B R42, R42 ;  /* 0x0000002aff2a723e */ /* 0x000fe200020006ff */
[----:B------:R-:W-:Y:S01]  /*4e40*/  HADD2.F32 R97, -RZ, R40.H0_H0 ;  /* 0x20000028ff617230 */ /* 0x000fe20000004100 */
[----:B------:R-:W-:Y:S01]  /*4e50*/  F2FP.F16.E4M3.UNPACK_B R99, R99 ;  /* 0x00000063ff63723e */ /* 0x000fe200020006ff */
[----:B------:R-:W-:-:S02]  /*4e60*/  HADD2.F32 R36, -RZ, R36.H1_H1 ;  /* 0x30000024ff247230 */ /* 0x000fc40000004100 */
[-C--:B------:R-:W-:Y:S01]  /*4e70*/  FMUL.FTZ R110, R39, R114.reuse ;  /* 0x00000072276e7220 */ /* 0x080fe20000410000 */
[C---:B------:R-:W-:Y:S01]  /*4e80*/  FMUL.FTZ R114, R96.reuse, R114 ;  /* 0x0000007260727220 */ /* 0x040fe20000410000 */
[----:B------:R-:W-:Y:S01]  /*4e90*/  HADD2.F32 R115, -RZ, R38.H1_H1 ;  /* 0x30000026ff737230 */ /* 0x000fe20000004100 */
[----:B------:R-:W-:Y:S01]  /*4ea0*/  F2FP.SATFINITE.E4M3.F32.PACK_AB_MERGE_C R12, R105, R113, R35 ;  /* 0x00000071690c723e */ /* 0x000fe20004807023 */
[-C--:B------:R-:W-:Y:S01]  /*4eb0*/  FFMA.FTZ R110, R96, R97.reuse, -R110 ;  /* 0x00000061606e7223 */ /* 0x080fe2000001086e */
[----:B------:R-:W-:Y:S01]  /*4ec0*/  FFMA.FTZ R114, R39, R97, R114 ;  /* 0x0000006127727223 */ /* 0x000fe20000010072 */
[----:B------:R-:W-:Y:S02]  /*4ed0*/  HADD2.F32 R39, -RZ, R40.H1_H1 ;  /* 0x30000028ff277230 */ /* 0x000fe40000004100 */
[-C--:B------:R-:W-:Y:S01]  /*4ee0*/  FMUL.FTZ R97, R36, R33.reuse ;  /* 0x0000002124617220 */ /* 0x080fe20000410000 */
[C---:B------:R-:W-:Y:S01]  /*4ef0*/  FMUL.FTZ R33, R34.reuse, R33 ;  /* 0x0000002122217220 */ /* 0x040fe20000410000 */
[----:B------:R-:W-:Y:S01]  /*4f00*/  HADD2.F32 R40, -RZ, R38.H0_H0 ;  /* 0x20000026ff287230 */ /* 0x000fe20000004100 */
[----:B------:R-:W-:Y:S01]  /*4f10*/  F2FP.SATFINITE.E4M3.F32.PACK_AB_MERGE_C R43, R15, R104, R43 ;  /* 0x000000680f2b723e */ /* 0x000fe2000480702b */
[-C--:B------:R-:W-:Y:S01]  /*4f20*/  FFMA.FTZ R34, R34, R39.reuse, -R97 ;  /* 0x0000002722227223 */ /* 0x080fe20000010861 */
[----:B------:R-:W-:Y:S01]  /*4f30*/  FFMA.FTZ R33, R36, R39, R33 ;  /* 0x0000002724217223 */ /* 0x000fe20000010021 */
[----:B------:R-:W-:-:S02]  /*4f40*/  HADD2.F32 R97, -RZ, R98.H0_H0 ;  /* 0x20000062ff617230 */ /* 0x000fc40000004100 */
[----:B------:R-:W-:Y:S01]  /*4f50*/  HADD2.F32 R36, -RZ, R42.H0_H0 ;  /* 0x2000002aff247230 */ /* 0x000fe20000004100 */
[----:B------:R-:W-:Y:S01]  /*4f60*/  F2FP.SATFINITE.E4M3.F32.PACK_AB_MERGE_C R34, R34, R110, RZ ;  /* 0x0000006e2222723e */ /* 0x000fe200048070ff */
[----:B------:R-:W-:Y:S01]  /*4f70*/  HADD2.F32 R39, -RZ, R99.H0_H0 ;  /* 0x20000063ff277230 */ /* 0x000fe20000004100 */
[----:B------:R-:W-:Y:S01]  /*4f80*/  F2FP.SATFINITE.E4M3.F32.PACK_AB_MERGE_C R33, R33, R114, RZ ;  /* 0x000000722121723e */ /* 0x000fe200048070ff */
[----:B------:R-:W-:Y:S02]  /*4f90*/  HADD2.F32 R98, -RZ, R98.H1_H1 ;  /* 0x30000062ff627230 */ /* 0x000fe40000004100 */
[-C--:B------:R-:W-:Y:S01]  /*4fa0*/  FMUL.FTZ R96, R36, R97.reuse ;  /* 0x0000006124607220 */ /* 0x080fe20000410000 */
[----:B------:R-:W-:-:S03]  /*4fb0*/  FMUL.FTZ R97, R40, R97 ;  /* 0x0000006128617220 */ /* 0x000fc60000410000 */
[-C--:B------:R-:W-:Y:S01]  /*4fc0*/  FFMA.FTZ R96, R40, R39.reuse, -R96 ;  /* 0x0000002728607223 */ /* 0x080fe20000010860 */
[----:B------:R-:W-:Y:S01]  /*4fd0*/  FFMA.FTZ R97, R36, R39, R97 ;  /* 0x0000002724617223 */ /* 0x000fe20000010061 */
[----:B------:R-:W-:Y:S01]  /*4fe0*/  HADD2.F32 R39, -RZ, R42.H1_H1 ;  /* 0x3000002aff277230 */ /* 0x000fe20000004100 */
[----:B------:R-:W-:Y:S01]  /*4ff0*/  F2FP.SATFINITE.E4M3.F32.PACK_AB_MERGE_C R40, R14, R108, R13 ;  /* 0x0000006c0e28723e */ /* 0x000fe2000480700d */
[----:B------:R-:W-:Y:S01]  /*5000*/  HADD2.F32 R36, -RZ, R99.H1_H1 ;  /* 0x30000063ff247230 */ /* 0x000fe20000004100 */
[----:B------:R-:W-:Y:S02]  /*5010*/  F2FP.SATFINITE.E4M3.F32.PACK_AB_MERGE_C R14, R41, R109, RZ ;  /* 0x0000006d290e723e */ /* 0x000fe400048070ff */
[-C--:B------:R-:W-:Y:S01]  /*5020*/  FMUL.FTZ R38, R39, R98.reuse ;  /* 0x0000006227267220 */ /* 0x080fe20000410000 */
[----:B------:R-:W-:Y:S01]  /*5030*/  FMUL.FTZ R98, R115, R98 ;  /* 0x0000006273627220 */ /* 0x000fe20000410000 */
[----:B------:R-:W-:Y:S02]  /*5040*/  F2FP.SATFINITE.E4M3.F32.PACK_AB_MERGE_C R41, R37, R111, R14 ;  /* 0x0000006f2529723e */ /* 0x000fe4000480700e */
[-C--:B------:R-:W-:Y:S01]  /*5050*/  FFMA.FTZ R115, R115, R36.reuse, -R38 ;  /* 0x0000002473737223 */ /* 0x080fe20000010826 */
[----:B------:R-:W-:Y:S01]  /*5060*/  FFMA.FTZ R36, R39, R36, R98 ;  /* 0x0000002427247223 */ /* 0x000fe20000010062 */
[----:B------:R-:W-:-:S02]  /*5070*/  F2FP.SATFINITE.E4M3.F32.PACK_AB_MERGE_C R39, R32, R107, R106 ;  /* 0x0000006b2027723e */ /* 0x000fc4000480706a */
[----:B------:R-:W-:Y:S02]  /*5080*/  MOV R37, R12 ;  /* 0x0000000c00257202 */ /* 0x000fe40000000f00 */
[----:B------:R-:W-:Y:S01]  /*5090*/  F2FP.SATFINITE.E4M3.F32.PACK_AB_MERGE_C R42, R36, R97, R33 ;  /* 0x00000061242a723e */ /* 0x000fe20004807021 */
[----:B------:R-:W-:Y:S01]  /*50a0*/  IMAD.MOV.U32 R36, RZ, RZ, R103 ;  /* 0x000000ffff247224 */ /* 0x000fe200078e0067 */
[----:B------:R-:W-:-:S07]  /*50b0*/  F2FP.SATFINITE.E4M3.F32.PACK_AB_MERGE_C R38, R115, R96, R34 ;  /* 0x000000607326723e */ /* 0x000fce0004807022 */
.L_x_8810:
[----:B------:R-:W-:Y:S05]  /*50c0*/  BSYNC B2 ;  /* 0x0000000000027941 */ /* 0x000fea0003800000 */
.L_x_8809:
        /* <DEDUP_REMOVED lines=9> */
.L_x_8808:
[----:B------:R-:W-:Y:S05]  /*5160*/  BSYNC B1 ;  /* 0x0000000000017941 */ /* 0x000fea0003800000 */
.L_x_8807:
[----:B------:R-:W-:-:S13]  /*5170*/  ISETP.NE.AND P4, PT, R45, RZ, PT ;  /* 0x000000ff2d00720c */ /* 0x000fda0003f85270 */
[----:B------:R-:W-:Y:S05]  /*5180*/  @!P4 BRA `(.L_x_8791) ;  /* 0x000000100040c947 */ /* 0x000fea0003800000 */
[----:B0-----:R-:W2:Y:S01]  /*5190*/  LDL R14, [R1+0x14] ;  /* 0x00001400010e7983 */ /* 0x001ea20000100800 */
[----:B------:R-:W-:Y:S01]  /*51a0*/  ISETP.NE.AND P5, PT, R82, RZ, PT ;  /* 0x000000ff5200720c */ /* 0x000fe20003fa5270 */
[----:B------:R-:W-:Y:S01]  /*51b0*/  BSSY B1, `(.L_x_8811) ;  /* 0x00000ed000017945 */ /* 0x000fe20003800000 */
[----:B------:R-:W-:Y:S02]  /*51c0*/  SHF.R.U32.HI R15, RZ, 0x3, R156 ;  /* 0x00000003ff0f7819 */ /* 0x000fe4000001169c */
[----:B------:R-:W-:Y:S02]  /*51d0*/  SEL R95, R61, R95, !P5 ;  /* 0x0000005f3d5f7207 */ /* 0x000fe40006800000 */
[----:B------:R-:W-:Y:S02]  /*51e0*/  IADD3 R37, P4, P5, R58, R78, R7 ;  /* 0x0000004e3a257210 */ /* 0x000fe40007d9e007 */
[----:B------:R-:W-:Y:S02]  /*51f0*/  SHF.R.S32.HI R12, RZ, 0x1f, R95 ;  /* 0x0000001fff0c7819 */ /* 0x000fe4000001145f */
[----:B------:R-:W-:-:S02]  /*5200*/  IADD3.X R38, R75, R94, R3, P4, P5 ;  /* 0x0000005e4b267210 */ /* 0x000fc400027ea403 */
[----:B------:R-:W-:Y:S02]  /*5210*/  LEA.HI R12, R12, R95, RZ, 0x5 ;  /* 0x0000005f0c0c7211 */ /* 0x000fe400078f28ff */
[----:B------:R-:W-:Y:S02]  /*5220*/  ISETP.GE.AND P5, PT, R81, R87, PT ;  /* 0x000000575100720c */ /* 0x000fe40003fa6270 */
[----:B------:R-:W-:Y:S02]  /*5230*/  SHF.R.S32.HI R13, RZ, 0x5, R12 ;  /* 0x00000005ff0d7819 */ /* 0x000fe4000001140c */
[----:B------:R-:W-:Y:S02]  /*5240*/  IADD3 R36, P4, R37, R76, RZ ;  /* 0x0000004c25247210 */ /* 0x000fe40007f9e0ff */
[----:B------:R-:W-:-:S03]  /*5250*/  LEA.HI.SX32 R13, R72, R13, 0x1c ;  /* 0x0000000d480d7211 */ /* 0x000fc600078fe2ff */
[----:B------:R-:W-:Y:S01]  /*5260*/  IMAD.X R37, R38, 0x1, R77, P4 ;  /* 0x0000000126257824 */ /* 0x000fe200020e064d */
[C---:B------:R-:W-:Y:S01]  /*5270*/  LEA.HI R12, R13.reuse, R13, RZ, 0x1 ;  /* 0x0000000d0d0c7211 */ /* 0x040fe200078f08ff */
[----:B------:R-:W-:-:S04]  /*5280*/  IMAD.SHL.U32 R39, R13, 0x10, RZ ;  /* 0x000000100d277824 */ /* 0x000fc800078e00ff */
[----:B------:R-:W-:Y:S01]  /*5290*/  IMAD.SHL.U32 R13, R12, 0x800, RZ ;  /* 0x000008000c0d7824 */ /* 0x000fe200078e00ff */
[----:B------:R-:W-:-:S04]  /*52a0*/  LOP3.LUT R12, R156, 0x10, R39, 0xf8, !PT ;  /* 0x000000109c0c7812 */ /* 0x000fc800078ef827 */
        /* <DEDUP_REMOVED lines=11> */
[----:B------:R-:W-:Y:S02]  /*5360*/  SHF.R.U32.HI R97, RZ, 0x18, R9 ;  /* 0x00000018ff617819 */ /* 0x000fe40000011609 */
[----:B------:R-:W-:Y:S02]  /*5370*/  LOP3.LUT R38, R9, 0xff, RZ, 0xc0, !PT ;  /* 0x000000ff09267812 */ /* 0x000fe400078ec0ff */
[--C-:B------:R-:W-:Y:S02]  /*5380*/  SHF.R.U32.HI R95, RZ, 0x18, R11.reuse ;  /* 0x00000018ff5f7819 */ /* 0x100fe4000001160b */
[----:B------:R-:W-:Y:S02]  /*5390*/  LOP3.LUT R40, R11, 0xff, RZ, 0xc0, !PT ;  /* 0x000000ff0b287812 */ /* 0x000fe400078ec0ff */
[----:B------:R-:W-:-:S02]  /*53a0*/  SHF.R.U32.HI R30, RZ, 0x8, R11 ;  /* 0x00000008ff1e7819 */ /* 0x000fc4000001160b */
[----:B------:R-:W-:Y:S02]  /*53b0*/  SHF.R.U32.HI R8, RZ, 0x10, R11 ;  /* 0x00000010ff087819 */ /* 0x000fe4000001160b */
[----:B------:R-:W-:Y:S02]  /*53c0*/  SHF.R.U32.HI R10, RZ, 0x10, R9 ;  /* 0x00000010ff0a7819 */ /* 0x000fe40000011609 */
[--C-:B------:R-:W-:Y:S02]  /*53d0*/  SHF.R.U32.HI R87, RZ, 0x8, R31.reuse ;  /* 0x00000008ff577819 */ /* 0x100fe4000001161f */
[----:B------:R-:W-:Y:S01]  /*53e0*/  LOP3.LUT R28, R31, 0xff0000ff, RZ, 0xc0, !PT ;  /* 0xff0000ff1f1c7812 */ /* 0x000fe200078ec0ff */
[----:B------:R-:W-:Y:S01]  /*53f0*/  IMAD.U32 R10, R10, 0x10000, RZ ;  /* 0x000100000a0a7824 */ /* 0x000fe200078e00ff */
[----:B------:R-:W-:Y:S01]  /*5400*/  SHF.R.U32.HI R11, RZ, 0x10, R31 ;  /* 0x00000010ff0b7819 */ /* 0x000fe2000001161f */
[----:B------:R-:W-:Y:S01]  /*5410*/  IMAD.SHL.U32 R31, R96, 0x100, RZ ;  /* 0x00000100601f7824 */ /* 0x000fe200078e00ff */
[----:B------:R-:W-:-:S02]  /*5420*/  SHF.R.U32.HI R43, RZ, 0x8, R29 ;  /* 0x00000008ff2b7819 */ /* 0x000fc4000001161d */
[--C-:B------:R-:W-:Y:S02]  /*5430*/  SHF.R.U32.HI R42, RZ, 0x18, R29.reuse ;  /* 0x00000018ff2a7819 */ /* 0x100fe4000001161d */
[----:B------:R-:W-:Y:S01]  /*5440*/  LOP3.LUT R41, R29, 0xff, RZ, 0xc0, !PT ;  /* 0x000000ff1d297812 */ /* 0x000fe200078ec0ff */
[----:B------:R-:W-:Y:S01]  /*5450*/  IMAD.SHL.U32 R43, R43, 0x100, RZ ;  /* 0x000001002b2b7824 */ /* 0x000fe200078e00ff */
[----:B------:R-:W-:Y:S02]  /*5460*/  PRMT R38, R97, 0x654, R38 ;  /* 0x0000065461267816 */ /* 0x000fe40000000026 */
[----:B------:R-:W-:Y:S01]  /*5470*/  SHF.R.U32.HI R9, RZ, 0x10, R29 ;  /* 0x00000010ff097819 */ /* 0x000fe2000001161d */
[----:B0-----:R-:W-:Y:S01]  /*5480*/  IMAD.MOV.U32 R29, RZ, RZ, R12 ;  /* 0x000000ffff1d7224 */ /* 0x001fe200078e000c */
[----:B------:R-:W-:Y:S01]  /*5490*/  PRMT R12, R42, 0x654, R41 ;  /* 0x000006542a0c7816 */ /* 0x000fe20000000029 */
[----:B------:R-:W-:Y:S01]  /*54a0*/  IMAD.SHL.U32 R41, R30, 0x100, RZ ;  /* 0x000001001e297824 */ /* 0x000fe200078e00ff */
[----:B------:R-:W-:Y:S01]  /*54b0*/  LOP3.LUT R31, R38, 0xff00, R31, 0xf8, !PT ;  /* 0x0000ff00261f7812 */ /* 0x000fe200078ef81f */
[----:B------:R-:W-:Y:S01]  /*54c0*/  IMAD.U32 R9, R9, 0x10000, RZ ;  /* 0x0001000009097824 */ /* 0x000fe200078e00ff */
[----:B------:R-:W-:-:S02]  /*54d0*/  PRMT R40, R95, 0x654, R40 ;  /* 0x000006545f287816 */ /* 0x000fc40000000028 */
[----:B------:R-:W-:Y:S01]  /*54e0*/  LOP3.LUT R10, R31, 0xff0000, R10, 0xf8, !PT ;  /* 0x00ff00001f0a7812 */ /* 0x000fe200078ef80a */
[----:B------:R-:W-:Y:S01]  /*54f0*/  IMAD.U32 R31, R8, 0x10000, RZ ;  /* 0x00010000081f7824 */ /* 0x000fe200078e00ff */
[----:B------:R-:W-:Y:S02]  /*5500*/  LOP3.LUT R42, R12, 0xff00, R43, 0xf8, !PT ;  /* 0x0000ff000c2a7812 */ /* 0x000fe400078ef82b */
[----:B------:R-:W-:Y:S02]  /*5510*/  SHF.L.U32 R87, R87, 0x8, RZ ;  /* 0x0000000857577819 */ /* 0x000fe400000006ff */
[----:B------:R-:W-:Y:S02]  /*5520*/  LOP3.LUT R40, R40, 0xff00, R41, 0xf8, !PT ;  /* 0x0000ff0028287812 */ /* 0x000fe400078ef829 */
[----:B------:R-:W-:Y:S02]  /*5530*/  F2FP.F16.E4M3.UNPACK_B R43, R89.H1 ;  /* 0x00000059ff2b723e */ /* 0x000fe400030006ff */
[----:B--2---:R-:W-:-:S02]  /*5540*/  F2FP.F16.E4M3.UNPACK_B R38, R32.H1 ;  /* 0x00000020ff26723e */ /* 0x004fc400030006ff */
        /* <DEDUP_REMOVED lines=8> */
[----:B------:R-:W-:Y:S02]  /*55d0*/  IMAD.U32 R40, R11, 0x10000, RZ ;  /* 0x000100000b287824 */ /* 0x000fe400078e00ff */
[----:B------:R-:W-:Y:S01]  /*55e0*/  FMUL.FTZ R97, R28, R87 ;  /* 0x000000571c617220 */ /* 0x000fe20000410000 */
        /* <DEDUP_REMOVED lines=15> */
[----:B------:R-:W-:Y:S02]  /*56e0*/  HADD2.F32 R43, -RZ, R91.H0_H0 ;  /* 0x2000005bff2b7230 */ /* 0x000fe40000004100 */
[----:B------:R-:W-:Y:S01]  /*56f0*/  FMUL.FTZ R96, R41, R40 ;  /* 0x0000002829607220 */ /* 0x000fe20000410000 */
[----:B------:R-:W-:Y:S02]  /*5700*/  HADD2.F32 R40, -RZ, R32.H0_H0 ;  /* 0x20000020ff287230 */ /* 0x000fe40000004100 */
[----:B------:R-:W-:Y:S02]  /*5710*/  HADD2.F32 R30, -RZ, R38.H0_H0 ;  /* 0x20000026ff1e7230 */ /* 0x000fe40000004100 */
[-C--:B------:R-:W-:Y:S01]  /*5720*/  FFMA.FTZ R29, R31, R42.reuse, -R96 ;  /* 0x0000002a1f1d7223 */ /* 0x080fe20000010860 */
        /* <DEDUP_REMOVED lines=23> */
[----:B------:R-:W-:Y:S01]  /*58a0*/  HADD2.F32 R42, -RZ, R42.H1_H1 ;  /* 0x3000002aff2a7230 */ /* 0x000fe20000004100 */
[----:B------:R-:W-:Y:S01]  /*58b0*/  F2FP.F16.E4M3.UNPACK_B R14, R14 ;  /* 0x0000000eff0e723e */ /* 0x000fe200020006ff */
[----:B------:R-:W-:Y:S02]  /*58c0*/  HADD2.F32 R87, -RZ, R38.H1_H1 ;  /* 0x30000026ff577230 */ /* 0x000fe40000004100 */
[----:B------:R-:W-:Y:S01]  /*58d0*/  FMUL.FTZ R96, R40, R96 ;  /* 0x0000006028607220 */ /* 0x000fe20000410000 */
[----:B------:R-:W-:-:S02]  /*58e0*/  HADD2.F32 R91, -RZ, R95.H0_H0 ;  /* 0x2000005fff5b7230 */ /* 0x000fc40000004100 */
[-C--:B------:R-:W-:Y:S01]  /*58f0*/  FMUL.FTZ R98, R42, R97.reuse ;  /* 0x000000612a627220 */ /* 0x080fe20000410000 */
[----:B------:R-:W-:Y:S02]  /*5900*/  HADD2.F32 R95, -RZ, R95.H1_H1 ;  /* 0x3000005fff5f7230 */ /* 0x000fe40000004100 */
[----:B------:R-:W-:Y:S01]  /*5910*/  FMUL.FTZ R97, R87, R97 ;  /* 0x0000006157617220 */ /* 0x000fe20000410000 */
[----:B------:R-:W-:Y:S01]  /*5920*/  F2FP.F16.E4M3.UNPACK_B R92, R92 ;  /* 0x0000005cff5c723e */ /* 0x000fe200020006ff */
[-C--:B------:R-:W-:Y:S01]  /*5930*/  FFMA.FTZ R38, R40, R91.reuse, -R99 ;  /* 0x0000005b28267223 */ /* 0x080fe20000010863 */
[----:B------:R-:W-:Y:S01]  /*5940*/  FFMA.FTZ R40, R89, R91, R96 ;  /* 0x0000005b59287223 */ /* 0x000fe20000010060 */
[-C--:B------:R-:W-:Y:S01]  /*5950*/  FFMA.FTZ R89, R42, R95.reuse, R97 ;  /* 0x0000005f2a597223 */ /* 0x080fe20000010061 */
[----:B------:R-:W-:Y:S01]  /*5960*/  F2FP.F16.E4M3.UNPACK_B R42, R34 ;  /* 0x00000022ff2a723e */ /* 0x000fe200020006ff */
[--C-:B------:R-:W-:Y:S02]  /*5970*/  HADD2.F32 R97, -RZ, R90.reuse.H0_H0 ;  /* 0x2000005aff617230 */ /* 0x100fe40000004100 */
[----:B------:R-:W-:Y:S01]  /*5980*/  FFMA.FTZ R87, R87, R95, -R98 ;  /* 0x0000005f57577223 */ /* 0x000fe20000010862 */
[----:B------:R-:W-:Y:S01]  /*5990*/  HADD2.F32 R99, -RZ, R90.H1_H1 ;  /* 0x3000005aff637230 */ /* 0x000fe20000004100 */
[----:B------:R-:W-:Y:S01]  /*59a0*/  F2FP.SATFINITE.E4M3.F32.PACK_AB_MERGE_C R12, R29, R12, RZ ;  /* 0x0000000c1d0c723e */ /* 0x000fe200048070ff */
[--C-:B------:R-:W-:Y:S01]  /*59b0*/  HADD2.F32 R90, -RZ, R42.reuse.H0_H0 ;  /* 0x2000002aff5a7230 */ /* 0x100fe20000004100 */
[----:B------:R-:W-:Y:S01]  /*59c0*/  F2FP.SATFINITE.E4M3.F32.PACK_AB_MERGE_C R29, R31, R28, RZ ;  /* 0x0000001c1f1d723e */ /* 0x000fe200048070ff */
[----:B------:R-:W-:Y:S01]  /*59d0*/  HADD2.F32 R42, -RZ, R42.H1_H1 ;  /* 0x3000002aff2a7230 */ /* 0x000fe20000004100 */
[----:B------:R-:W-:Y:S01]  /*59e0*/  F2FP.SATFINITE.E4M3.F32.PACK_AB_MERGE_C R12, R43, R30, R12 ;  /* 0x0000001e2b0c723e */ /* 0x000fe2000480700c */
[----:B------:R-:W-:-:S02]  /*59f0*/  HADD2.F32 R34, -RZ, R14.H0_H0 ;  /* 0x2000000eff227230 */ /* 0x000fc40000004100 */
[----:B------:R-:W-:Y:S01]  /*5a00*/  FMUL.FTZ R101, R90, R97 ;  /* 0x000000615a657220 */ /* 0x000fe20000410000 */
[----:B------:R-:W-:Y:S02]  /*5a10*/  HADD2.F32 R14, -RZ, R14.H1_H1 ;  /* 0x3000000eff0e7230 */ /* 0x000fe40000004100 */
[----:B------:R-:W-:Y:S01]  /*5a20*/  FMUL.FTZ R103, R42, R99 ;  /* 0x000000632a677220 */ /* 0x000fe20000410000 */
[--C-:B------:R-:W-:Y:S02]  /*5a30*/  HADD2.F32 R91, -RZ, R92.reuse.H0_H0 ;  /* 0x2000005cff5b7230 */ /* 0x100fe40000004100 */
[----:B------:R-:W-:Y:S01]  /*5a40*/  FMUL.FTZ R97, R34, R97 ;  /* 0x0000006122617220 */ /* 0x000fe20000410000 */
[----:B------:R-:W-:Y:S02]  /*5a50*/  HADD2.F32 R95, -RZ, R92.H1_H1 ;  /* 0x3000005cff5f7230 */ /* 0x000fe40000004100 */
[----:B------:R-:W-:Y:S01]  /*5a60*/  FMUL.FTZ R99, R14, R99 ;  /* 0x000000630e637220 */ /* 0x000fe20000410000 */
[----:B------:R-:W-:Y:S01]  /*5a70*/  F2FP.SATFINITE.E4M3.F32.PACK_AB_MERGE_C R32, R41, R32, R29 ;  /* 0x000000202920723e */ /* 0x000fe2000480701d */
[----:B------:R-:W-:Y:S01]  /*5a80*/  FFMA.FTZ R101, R34, R91, -R101 ;  /* 0x0000005b22657223 */ /* 0x000fe20000010865 */
[----:B------:R-:W-:Y:S01]  /*5a90*/  F2FP.SATFINITE.E4M3.F32.PACK_AB_MERGE_C R28, R87, R38, RZ ;  /* 0x00000026571c723e */ /* 0x000fe200048070ff */
[----:B------:R-:W-:Y:S01]  /*5aa0*/  FFMA.FTZ R14, R14, R95, -R103 ;  /* 0x0000005f0e0e7223 */ /* 0x000fe20000010867 */
[----:B------:R-:W-:Y:S01]  /*5ab0*/  F2FP.F16.E4M3.UNPACK_B R31, R33 ;  /* 0x00000021ff1f723e */ /* 0x000fe200020006ff */
[----:B------:R-:W-:Y:S01]  /*5ac0*/  FFMA.FTZ R34, R90, R91, R97 ;  /* 0x0000005b5a227223 */ /* 0x000fe20000010061 */
[----:B------:R-:W-:Y:S01]  /*5ad0*/  F2FP.F16.E4M3.UNPACK_B R30, R11 ;  /* 0x0000000bff1e723e */ /* 0x000fe200020006ff */
[----:B------:R-:W-:Y:S01]  /*5ae0*/  FFMA.FTZ R99, R42, R95, R99 ;  /* 0x0000005f2a637223 */ /* 0x000fe20000010063 */
[----:B------:R-:W-:Y:S01]  /*5af0*/  F2FP.F16.E4M3.UNPACK_B R29, R13 ;  /* 0x0000000dff1d723e */ /* 0x000fe200020006ff */
[----:B------:R-:W-:Y:S01]  /*5b00*/  HADD2.F32 R38, -RZ, R31.H0_H0 ;  /* 0x2000001fff267230 */ /* 0x000fe20000004100 */
[----:B------:R-:W-:Y:S01]  /*5b10*/  F2FP.SATFINITE.E4M3.F32.PACK_AB_MERGE_C R40, R89, R40, RZ ;  /* 0x000000285928723e */ /* 0x000fe200048070ff */
[----:B------:R-:W-:Y:S01]  /*5b20*/  HADD2.F32 R87, -RZ, R30.H0_H0 ;  /* 0x2000001eff577230 */ /* 0x000fe20000004100 */
[----:B------:R-:W-:Y:S01]  /*5b30*/  F2FP.SATFINITE.E4M3.F32.PACK_AB_MERGE_C R14, R14, R101, R28 ;  /* 0x000000650e0e723e */ /* 0x000fe2000480701c */
[----:B------:R-:W-:Y:S01]  /*5b40*/  HADD2.F32 R28, -RZ, R29.H0_H0 ;  /* 0x2000001dff1c7230 */ /* 0x000fe20000004100 */
[----:B------:R-:W-:-:S02]  /*5b50*/  F2FP.F16.E4M3.UNPACK_B R41, R10 ;  /* 0x0000000aff29723e */ /* 0x000fc400020006ff */
[----:B------:R-:W-:Y:S01]  /*5b60*/  F2FP.SATFINITE.E4M3.F32.PACK_AB_MERGE_C R34, R99, R34, R40 ;  /* 0x000000226322723e */ /* 0x000fe20004807028 */
[----:B------:R-:W-:Y:S02]  /*5b70*/  HADD2.F32 R40, -RZ, R31.H1_H1 ;  /* 0x3000001fff287230 */ /* 0x000fe40000004100 */
        /* <DEDUP_REMOVED lines=18> */
[-C--:B------:R-:W-:Y:S01]  /*5ca0*/  F2FP.F16.E4M3.UNPACK_B R95, R9.reuse ;  /* 0x00000009ff5f723e */ /* 0x080fe200020006ff */
[----:B------:R-:W-:Y:S01]  /*5cb0*/  HADD2.F32 R11, -RZ, R31.H0_H0 ;  /* 0x2000001fff0b7230 */ /* 0x000fe20000004100 */
[----:B------:R-:W-:Y:S01]  /*5cc0*/  F2FP.F16.E4M3.UNPACK_B R96, R9.H1 ;  /* 0x00000009ff60723e */ /* 0x000fe200030006ff */
[----:B------:R-:W-:-:S02]  /*5cd0*/  HADD2.F32 R40, -RZ, R33.H1_H1 ;  /* 0x30000021ff287230 */ /* 0x000fc40000004100 */
[-C--:B------:R-:W-:Y:S01]  /*5ce0*/  FMUL.FTZ R90, R38, R41.reuse ;  /* 0x00000029265a7220 */ /* 0x080fe20000410000 */
[----:B------:R-:W-:Y:S02]  /*5cf0*/  HADD2.F32 R43, -RZ, R42.H1_H1 ;  /* 0x3000002aff2b7230 */ /* 0x000fe40000004100 */
[----:B------:R-:W-:Y:S01]  /*5d00*/  FMUL.FTZ R41, R11, R41 ;  /* 0x000000290b297220 */ /* 0x000fe20000410000 */
[----:B------:R-:W-:Y:S01]  /*5d10*/  HADD2.F32 R31, -RZ, R31.H1_H1 ;  /* 0x3000001fff1f7230 */ /* 0x000fe20000004100 */
[----:B------:R-:W-:Y:S01]  /*5d20*/  F2FP.F16.E4M3.UNPACK_B R89, R8 ;  /* 0x00000008ff59723e */ /* 0x000fe200020006ff */
[--C-:B------:R-:W-:Y:S02]  /*5d30*/  HADD2.F32 R33, -RZ, R10.reuse.H0_H0 ;  /* 0x2000000aff217230 */ /* 0x100fe40000004100 */
[-C--:B------:R-:W-:Y:S01]  /*5d40*/  FMUL.FTZ R92, R40, R43.reuse ;  /* 0x0000002b285c7220 */ /* 0x080fe20000410000 */
[----:B------:R-:W-:Y:S02]  /*5d50*/  HADD2.F32 R42, -RZ, R10.H1_H1 ;  /* 0x3000000aff2a7230 */ /* 0x000fe40000004100 */
[----:B------:R-:W-:Y:S01]  /*5d60*/  FMUL.FTZ R43, R31, R43 ;  /* 0x0000002b1f2b7220 */ /* 0x000fe20000410000 */
[----:B------:R-:W-:-:S02]  /*5d70*/  HADD2.F32 R9, -RZ, R96.H0_H0 ;  /* 0x20000060ff097230 */ /* 0x000fc40000004100 */
[-C--:B------:R-:W-:Y:S01]  /*5d80*/  FFMA.FTZ R10, R11, R33.reuse, -R90 ;  /* 0x000000210b0a7223 */ /* 0x080fe2000001085a */
[----:B------:R-:W-:Y:S01]  /*5d90*/  FFMA.FTZ R11, R38, R33, R41 ;  /* 0x00000021260b7223 */ /* 0x000fe20000010029 */
        /* <DEDUP_REMOVED lines=17> */
[----:B------:R-:W-:Y:S01]  /*5eb0*/  FMUL.FTZ R100, R35, R8 ;  /* 0x0000000823647220 */ /* 0x000fe20000410000 */
[----:B------:R-:W-:Y:S02]  /*5ec0*/  HADD2.F32 R42, -RZ, R42.H1_H1 ;  /* 0x3000002aff2a7230 */ /* 0x000fe40000004100 */
[-C--:B------:R-:W-:Y:S01]  /*5ed0*/  FMUL.FTZ R102, R40, R9.reuse ;  /* 0x0000000928667220 */ /* 0x080fe20000410000 */
[----:B------:R-:W-:Y:S02]  /*5ee0*/  HADD2.F32 R96, -RZ, R96.H1_H1 ;  /* 0x30000060ff607230 */ /* 0x000fe40000004100 */
[----:B------:R-:W-:Y:S01]  /*5ef0*/  FMUL.FTZ R97, R87, R9 ;  /* 0x0000000957617220 */ /* 0x000fe20000410000 */
[----:B------:R-:W-:Y:S02]  /*5f00*/  HADD2.F32 R15, -RZ, R15.H1_H1 ;  /* 0x3000000fff0f7230 */ /* 0x000fe40000004100 */
[----:B------:R-:W-:Y:S01]  /*5f10*/  FFMA.FTZ R8, R35, R92, -R98 ;  /* 0x0000005c23087223 */ /* 0x000fe20000010862 */
[----:B------:R-:W-:-:S02]  /*5f20*/  HADD2.F32 R91, -RZ, R90.H0_H0 ;  /* 0x2000005aff5b7230 */ /* 0x000fc40000004100 */
        /* <DEDUP_REMOVED lines=8> */
[----:B------:R-:W-:Y:S01]  /*5fb0*/  FMUL.FTZ R96, R41, R92 ;  /* 0x0000005c29607220 */ /* 0x000fe20000410000 */
[----:B------:R-:W-:Y:S02]  /*5fc0*/  HADD2.F32 R40, -RZ, R89.H1_H1 ;  /* 0x30000059ff287230 */ /* 0x000fe40000004100 */
[----:B------:R-:W-:Y:S01]  /*5fd0*/  FFMA.FTZ R98, R15, R90, -R98 ;  /* 0x0000005a0f627223 */ /* 0x000fe20000010862 */
[----:B------:R-:W-:Y:S01]  /*5fe0*/  FFMA.FTZ R102, R87, R91, R102 ;  /* 0x0000005b57667223 */ /* 0x000fe20000010066 */
[C---:B------:R-:W-:Y:S01]  /*5ff0*/  FMUL.FTZ R92, R33.reuse, R92 ;  /* 0x0000005c215c7220 */ /* 0x040fe20000410000 */
[----:B------:R-:W-:Y:S01]  /*6000*/  FFMA.FTZ R35, R42, R90, R35 ;  /* 0x0000005a2a237223 */ /* 0x000fe20000010023 */
[-C--:B------:R-:W-:Y:S01]  /*6010*/  FFMA.FTZ R33, R33, R40.reuse, -R96 ;  /* 0x0000002821217223 */ /* 0x080fe20000010860 */
[----:B------:R-:W-:Y:S01]  /*6020*/  F2FP.SATFINITE.E4M3.F32.PACK_AB_MERGE_C R97, R98, R97, RZ ;  /* 0x000000616261723e */ /* 0x000fe200048070ff */
[----:B------:R-:W-:Y:S02]  /*6030*/  FFMA.FTZ R92, R41, R40, R92 ;  /* 0x00000028295c7223 */ /* 0x000fe4000001005c */
[----:B------:R-:W-:-:S02]  /*6040*/  F2FP.SATFINITE.E4M3.F32.PACK_AB_MERGE_C R35, R35, R102, RZ ;  /* 0x000000662323723e */ /* 0x000fc400048070ff */
[----:B------:R-:W-:Y:S02]  /*6050*/  F2FP.SATFINITE.E4M3.F32.PACK_AB_MERGE_C R15, R33, R8, R97 ;  /* 0x00000008210f723e */ /* 0x000fe40004807061 */
[----:B------:R-:W-:Y:S02]  /*6060*/  F2FP.SATFINITE.E4M3.F32.PACK_AB_MERGE_C R33, R30, R29, R11 ;  /* 0x0000001d1e21723e */ /* 0x000fe4000480700b */
[----:B------:R-:W-:-:S07]  /*6070*/  F2FP.SATFINITE.E4M3.F32.PACK_AB_MERGE_C R35, R92, R9, R35 ;  /* 0x000000095c23723e */ /* 0x000fce0004807023 */
.L_x_8812:
[----:B------:R-:W-:Y:S05]  /*6080*/  BSYNC B1 ;  /* 0x0000000000017941 */ /* 0x000fea0003800000 */
.L_x_8811:
[----:B0-----:R4:W-:Y:S01]  /*6090*/  STG.E.128 desc[UR42][R36.64], R12 ;  /* 0x0000000c24007986 */ /* 0x0019e2000c101d2a */
[----:B------:R-:W-:-:S13]  /*60a0*/  ISETP.GE.AND P4, PT, R39, R93, PT ;  /* 0x0000005d2700720c */ /* 0x000fda0003f86270 */
[----:B------:R-:W-:Y:S05]  /*60b0*/  @P4 BRA `(.L_x_8791) ;  /* 0x0000000000744947 */ /* 0x000fea0003800000 */
[--C-:B------:R-:W-:Y:S02]  /*60c0*/  IADD3 R79, P4, P5, R58, R78, R39.reuse ;  /* 0x0000004e3a4f7210 */ /* 0x100fe40007d9e027 */
[----:B------:R-:W-:-:S04]  /*60d0*/  SHF.R.S32.HI R39, RZ, 0x1f, R39 ;  /* 0x0000001fff277819 */ /* 0x000fc80000011427 */
[----:B------:R-:W-:Y:S02]  /*60e0*/  IADD3.X R94, R75, R94, R39, P4, P5 ;  /* 0x0000005e4b5e7210 */ /* 0x000fe400027ea427 */
[----:B------:R-:W-:-:S05]  /*60f0*/  IADD3 R76, P4, R79, R76, RZ ;  /* 0x0000004c4f4c7210 */ /* 0x000fca0007f9e0ff */
[----:B------:R-:W-:-:S05]  /*6100*/  IMAD.X R77, R94, 0x1, R77, P4 ;  /* 0x000000015e4d7824 */ /* 0x000fca00020e064d */
[----:B--2---:R0:W-:Y:S01]  /*6110*/  STG.E.128 desc[UR42][R76.64], R32 ;  /* 0x000000204c007986 */ /* 0x0041e2000c101d2a */
[----:B------:R-:W-:Y:S05]  /*6120*/  BRA `(.L_x_8791) ;  /* 0x0000000000587947 */ /* 0x000fea0003800000 */
.L_x_8784:
[----:B------:R-:W-:-:S06]  /*6130*/  UISETP.NE.AND UP0, UPT, UR36, 0x3, UPT ;  /* 0x000000032400788c */ /* 0x000fcc000bf05270 */
[----:B------:R-:W-:-:S13]  /*6140*/  PLOP3.LUT P3, PT, PT, PT, UP0, 0x80, 0x0 ;  /* 0x000000000000781c */ /* 0x000fda0003f6f008 */
[----:B------:R-:W-:Y:S05]  /*6150*/  @!P3 BRA `(.L_x_8813) ;  /* 0x000000000004b947 */ /* 0x000fea0003800000 */
[----:B------:R-:W-:Y:S01]  /*6160*/  BPT.TRAP 0x1 ;  /* 0x000000040000795c */ /* 0x000fe20000300000 */
.L_x_8813:
[----:B------:R-:W-:Y:S01]  /*6170*/  IMAD R83, R17, 0x8, R16 ;  /* 0x0000000811537824 */ /* 0x000fe200078e0210 */
[----:B------:R-:W-:Y:S01]  /*6180*/  SHF.L.U32 R86, R23, 0x1f, RZ ;  /* 0x0000001f17567819 */ /* 0x000fe200000006ff */
[----:B------:R-:W-:Y:S01]  /*6190*/  IMAD R85, R2, -0x80, R27 ;  /* 0xffffff8002557824 */ /* 0x000fe200078e021b */
[----:B------:R-:W-:Y:S02]  /*61a0*/  BSSY B1, `(.L_x_8814) ;  /* 0x0000005000017945 */ /* 0x000fe40003800000 */
[----:B------:R-:W0:Y:S02]  /*61b0*/  SYNCS.PHASECHK.TRANS64.TRYWAIT P5, [R83+URZ+0x19c90], R86 ;  /* 0x019c9056530075a7 */ /* 0x000e2400080a017f */
[----:B------:R-:W-:-:S04]  /*61c0*/  VIMNMX R85, R85, 0x80, PT ;  /* 0x0000008055557848 */ /* 0x000fc80003fe0100 */
[----:B------:R-:W-:Y:S01]  /*61d0*/  ISETP.GE.AND P4, PT, R22, R85, PT ;  /* 0x000000551600720c */ /* 0x000fe20003f86270 */
[----:B0-----:R-:W-:-:S12]  /*61e0*/  @!P5 BRA `(.L_x_8815) ;  /* 0x000001340020d947 */ /* 0x001fd80003800000 */
.L_x_9032:
[----:B------:R-:W-:Y:S05]  /*61f0*/  BSYNC B1 ;  /* 0x0000000000017941 */ /* 0x000fea0003800000 */
.L_x_8814:
[----:B------:R-:W-:Y:S05]  /*6200*/  @P4 BRA `(.L_x_8791) ;  /* 0x0000000000204947 */ /* 0x000fea0003800000 */
[----:B------:R-:W-:Y:S01]  /*6210*/  ISETP.NE.AND P4, PT, R60, RZ, PT ;  /* 0x000000ff3c00720c */ /* 0x000fe20003f85270 */
[----:B------:R-:W1:Y:S01]  /*6220*/  @!P1 LDS.128 R8, [R84+0x15800] ;  /* 0x0158000054089984 */ /* 0x000e620000000c00 */
[----:B------:R-:W-:-:S11]  /*6230*/  ISETP.NE.AND P5, PT, R45, RZ, PT ;  /* 0x000000ff2d00720c */ /* 0x000fd60003fa5270 */
[----:B------:R-:W2:Y:S04]  /*6240*/  @P4 LDS.128 R12, [R84+0x13800] ;  /* 0x01380000540c4984 */ /* 0x000ea80000000c00 */
[----:B------:R-:W3:Y:S04]  /*6250*/  @P5 LDS.128 R28, [R84+0x14800] ;  /* 0x01480000541c5984 */ /* 0x000ee80000000c00 */
[----:B-1----:R1:W-:Y:S04]  /*6260*/  @!P1 STG.E.128 desc[UR42][R32.64+0x40], R8 ;  /* 0x0000400820009986 */ /* 0x0023e8000c101d2a */
[----:B--2---:R1:W-:Y:S04]  /*6270*/  @P4 STG.E.128 desc[UR42][R32.64], R12 ;  /* 0x0000000c20004986 */ /* 0x0043e8000c101d2a */
[----:B---3--:R1:W-:Y:S02]  /*6280*/  @P5 STG.E.128 desc[UR42][R32.64+0x20], R28 ;  /* 0x0000201c20005986 */ /* 0x0083e4000c101d2a */
.L_x_8791:
[----:B------:R-:W-:Y:S05]  /*6290*/  BSYNC B0 ;  /* 0x0000000000007941 */ /* 0x000fea0003800000 */
.L_x_8783:
[----:B-123--:R-:W1:Y:S01]  /*62a0*/  S2R R8, SR_TID.X ;  /* 0x0000000000087919 */ /* 0x00ee620000002100 */
        /* <DEDUP_REMOVED lines=16> */
.L_x_8817:
[----:B------:R-:W-:Y:S05]  /*63b0*/  BSYNC B0 ;  /* 0x0000000000007941 */ /* 0x000fea0003800000 */
.L_x_8816:
[----:B------:R-:W2:Y:S01]  /*63c0*/  SYNCS.PHASECHK.TRANS64.TRYWAIT P5, [R83+URZ+0x19cb0], R86 ;  /* 0x019cb056530075a7 */ /* 0x000ea200080a017f */
[----:B------:R-:W-:Y:S01]  /*63d0*/  BSSY B0, `(.L_x_8818) ;  /* 0x0000003000007945 */ /* 0x000fe20003800000 */
[----:B------:R-:W-:-:S03]  /*63e0*/  ISETP.GE.AND P3, PT, R22, R85, PT ;  /* 0x000000551600720c */ /* 0x000fc60003f66270 */
[----:B--2---:R-:W-:Y:S10]  /*63f0*/  @!P5 BRA `(.L_x_8819) ;  /* 0x0000013000b0d947 */ /* 0x004ff40003800000 */
.L_x_9033:
[----:B------:R-:W-:Y:S05]  /*6400*/  BSYNC B0 ;  /* 0x0000000000007941 */ /* 0x000fea0003800000 */
.L_x_8818:
[----:B------:R-:W-:Y:S04]  /*6410*/  BSSY B0, `(.L_x_8820) ;  /* 0x0000016000007945 */ /* 0x000fe80003800000 */
[----:B------:R-:W-:Y:S05]  /*6420*/  @P3 BRA `(.L_x_8821) ;  /* 0x0000000000503947 */ /* 0x000fea0003800000 */
[----:B------:R-:W-:Y:S01]  /*6430*/  ULDC UR8, c[0x0][0x2f4] ;  /* 0x0000bd0000087ab9 */ /* 0x000fe20000000800 */
[----:B0---4-:R-:W-:Y:S01]  /*6440*/  IMAD.WIDE R12, R2, 0x80, R46 ;  /* 0x00000080020c7825 */ /* 0x011fe200078e022e */
[----:B------:R-:W-:Y:S01]  /*6450*/  ISETP.GE.AND P5, PT, R18, UR8, PT ;  /* 0x0000000812007c0c */ /* 0x000fe2000bfa6270 */
[----:B------:R-:W-:Y:S01]  /*6460*/  ULDC.64 UR4, c[0x0][0x328] ;  /* 0x0000ca0000047ab9 */ /* 0x000fe20000000a00 */
[----:B------:R-:W-:Y:S01]  /*6470*/  ULDC.64 UR6, c[0x0][0x318] ;  /* 0x0000c60000067ab9 */ /* 0x000fe20000000a00 */
[----:B------:R-:W-:Y:S02]  /*6480*/  IMAD.MOV.U32 R14, RZ, RZ, R56 ;  /* 0x000000ffff0e7224 */ /* 0x000fe400078e0038 */
[----:B------:R-:W-:Y:S02]  /*6490*/  IMAD.MOV.U32 R15, RZ, RZ, R0 ;  /* 0x000000ffff0f7224 */ /* 0x000fe400078e0000 */
[----:B------:R-:W-:Y:S02]  /*64a0*/  IMAD R13, R13, UR4, RZ ;  /* 0x000000040d0d7c24 */ /* 0x000fe4000f8e02ff */
[----:B------:R-:W-:-:S04]  /*64b0*/  IMAD.WIDE.U32 R14, R12, UR4, R14 ;  /* 0x000000040c0e7c25 */ /* 0x000fc8000f8e000e */
[----:B-1----:R-:W0:Y:S01]  /*64c0*/  @!P5 LDS.128 R8, [R84+0x9000] ;  /* 0x009000005408d984 */ /* 0x002e220000000c00 */
[----:B------:R-:W-:Y:S01]  /*64d0*/  IMAD R13, R12, UR5, R13 ;  /* 0x000000050c0d7c24 */ /* 0x000fe2000f8e020d */
[----:B------:R-:W-:-:S04]  /*64e0*/  IADD3 R28, P3, R14, UR6, RZ ;  /* 0x000000060e1c7c10 */ /* 0x000fc8000ff7e0ff */
[----:B------:R-:W-:Y:S02]  /*64f0*/  IADD3.X R29, R15, UR7, R13, P3, !PT ;  /* 0x000000070f1d7c10 */ /* 0x000fe40009ffe40d */
[----:B------:R-:W-:-:S03]  /*6500*/  ISETP.GE.AND P3, PT, R81, UR8, PT ;  /* 0x0000000851007c0c */ /* 0x000fc6000bf66270 */
[----:B0-----:R-:W-:Y:S01]  /*6510*/  @!P5 STG.E.128 desc[UR42][R28.64], R8 ;  /* 0x000000081c00d986 */ /* 0x001fe2000c101d2a */
[----:B------:R-:W-:-:S09]  /*6520*/  ISETP.GE.AND P5, PT, R65, UR8, PT ;  /* 0x0000000841007c0c */ /* 0x000fd2000bfa6270 */
[----:B------:R-:W0:Y:S04]  /*6530*/  @!P3 LDS.128 R8, [R84+0xa000] ;  /* 0x00a000005408b984 */ /* 0x000e280000000c00 */
[----:B------:R-:W1:Y:S04]  /*6540*/  @!P5 LDS.128 R12, [R84+0xb000] ;  /* 0x00b00000540cd984 */ /* 0x000e680000000c00 */
[----:B0-----:R3:W-:Y:S04]  /*6550*/  @!P3 STG.E.128 desc[UR42][R28.64+0x20], R8 ;  /* 0x000020081c00b986 */ /* 0x0017e8000c101d2a */
[----:B-1----:R3:W-:Y:S02]  /*6560*/  @!P5 STG.E.128 desc[UR42][R28.64+0x40], R12 ;  /* 0x0000400c1c00d986 */ /* 0x0027e4000c101d2a */
.L_x_8821:
[----:B------:R-:W-:Y:S05]  /*6570*/  BSYNC B0 ;  /* 0x0000000000007941 */ /* 0x000fea0003800000 */
.L_x_8820:
[----:B------:R-:W-:Y:S01]  /*6580*/  @!PT LDS RZ, [RZ] ;  /* 0x00000000fffff984 */ /* 0x000fe20000000800 */
[----:B------:R-:W-:Y:S01]  /*6590*/  @!PT LDS RZ, [RZ] ;  /* 0x00000000fffff984 */ /* 0x000fe20000000800 */
[----:B------:R-:W-:Y:S01]  /*65a0*/  @!PT LDS RZ, [RZ] ;  /* 0x00000000fffff984 */ /* 0x000fe20000000800 */
[----:B------:R-:W-:Y:S01]  /*65b0*/  @!PT LDS RZ, [RZ] ;  /* 0x00000000fffff984 */ /* 0x000fe20000000800 */
[----:B------:R5:W-:Y:S06]  /*65c0*/  MEMBAR.ALL.CTA ;  /* 0x0000000000007992 */ /* 0x000bec0000008000 */
[----:B-----5:R-:W5:Y:S01]  /*65d0*/  FENCE.VIEW.ASYNC.S ;  /* 0x00000000000073c6 */ /* 0x020f620000000000 */
[----:B0-2---:R-:W-:Y:S01]  /*65e0*/  @!P4 VIADD R83, R83, 0x19cc0 ;  /* 0x00019cc05353c836 */ /* 0x005fe20000000000 */
[----:B-----5:R0:W-:Y:S04]  /*65f0*/  BAR.SYNC.DEFER_BLOCKING R62, 0x80 ;  /* 0x0002003e0000751d */ /* 0x0201e80000010000 */
[----:B------:R-:W-:Y:S01]  /*6600*/  @!P4 PRMT R83, RZ, 0x654, R83 ;  /* 0x00000654ff53c816 */ /* 0x000fe20000000053 */
[----:B------:R-:W-:Y:S01]  /*6610*/  VIADD R17, R17, 0x1 ;  /* 0x0000000111117836 */ /* 0x000fe20000000000 */
[----:B------:R-:W-:-:S02]  /*6620*/  PLOP3.LUT P3, PT, PT, PT, PT, 0x8, 0x0 ;  /* 0x000000000000781c */ /* 0x000fc40003f6e170 */
[----:B------:R0:W-:Y:S02]  /*6630*/  @!P4 SYNCS.ARRIVE.TRANS64.RED.A1T0 RZ, [R83+URZ], RZ ;  /* 0x000000ff53ffc9a7 */ /* 0x0001e4000810043f */
[----:B------:R-:W-:-:S04]  /*6640*/  ISETP.NE.AND P4, PT, R17, 0x2, PT ;  /* 0x000000021100780c */ /* 0x000fc80003f85270 */
[----:B-1-3--:R-:W-:Y:S02]  /*6650*/  SEL R8, RZ, 0x1, P4 ;  /* 0x00000001ff087807 */ /* 0x00afe40002000000 */
[----:B------:R-:W-:Y:S02]  /*6660*/  SEL R17, R17, RZ, P4 ;  /* 0x000000ff11117207 */ /* 0x000fe40002000000 */
[----:B------:R-:W-:Y:S01]  /*6670*/  LOP3.LUT R23, R23, R8, RZ, 0x3c, !PT ;  /* 0x0000000817177212 */ /* 0x000fe200078e3cff */
[----:B0-----:R-:W-:Y:S06]  /*6680*/  @P2 BRA `(.L_x_8822) ;  /* 0xffffffbc00202947 */ /* 0x001fec000383ffff */
.L_x_8778:
[----:B------:R-:W-:Y:S01]  /*6690*/  BSSY B0, `(.L_x_8823) ;  /* 0x0000021000007945 */ /* 0x000fe20003800000 */
[----:B------:R-:W-:Y:S01]  /*66a0*/  ISETP.GE.AND P1, PT, R88, 0x1, PT ;  /* 0x000000015800780c */ /* 0x000fe20003f26270 */
[----:B------:R-:W-:Y:S01]  /*66b0*/  IMAD.MOV.U32 R2, RZ, RZ, RZ ;  /* 0x000000ffff027224 */ /* 0x000fe200078e00ff */
[----:B------:R-:W-:Y:S01]  /*66c0*/  PLOP3.LUT P0, PT, PT, PT, PT, 0x80, 0x0 ;  /* 0x000000000000781c */ /* 0x000fe20003f0f070 */
[----:B------:R-:W-:Y:S01]  /*66d0*/  IMAD.MOV.U32 R135, RZ, RZ, RZ ;  /* 0x000000ffff877224 */ /* 0x000fe200078e00ff */
[----:B------:R-:W-:Y:S02]  /*66e0*/  MOV R0, RZ ;  /* 0x000000ff00007202 */ /* 0x000fe40000000f00 */
[----:B------:R-:W-:Y:S02]  /*66f0*/  CS2R R38, SRZ ;  /* 0x0000000000267805 */ /* 0x000fe4000001ff00 */
[----:B------:R-:W-:Y:S02]  /*6700*/  CS2R R30, SRZ ;  /* 0x00000000001e7805 */ /* 0x000fe4000001ff00 */
[----:B------:R-:W-:-:S02]  /*6710*/  CS2R R20, SRZ ;  /* 0x0000000000147805 */ /* 0x000fc4000001ff00 */
[----:B----4-:R-:W-:Y:S02]  /*6720*/  CS2R R36, SRZ ;  /* 0x0000000000247805 */ /* 0x010fe4000001ff00 */
        /* <DEDUP_REMOVED lines=17> */
[----:B------:R-:W-:Y:S01]  /*6840*/  CS2R R6, SRZ ;  /* 0x0000000000067805 */ /* 0x000fe2000001ff00 */
[----:B------:R-:W-:-:S02]  /*6850*/  IMAD.MOV.U32 R58, RZ, RZ, RZ ;  /* 0x000000ffff3a7224 */ /* 0x000fc400078e00ff */
[----:B------:R-:W-:Y:S01]  /*6860*/  IMAD.MOV.U32 R60, RZ, RZ, RZ ;  /* 0x000000ffff3c7224 */ /* 0x000fe200078e00ff */
[----:B------:R-:W-:Y:S06]  /*6870*/  @P3 BRA `(.L_x_8824) ;  /* 0x0000000000083947 */ /* 0x000fec0003800000 */
[----:B------:R-:W0:Y:S02]  /*6880*/  FENCE.VIEW.ASYNC.G ;  /* 0x00000000000073c6 */ /* 0x000e240000000100 */
[----:B0-----:R-:W-:Y:S06]  /*6890*/  BAR.ARV 0xc, 0x200 ;  /* 0x0308000000007b1d */ /* 0x001fec0000002000 */
.L_x_8824:
[----:B------:R-:W-:Y:S05]  /*68a0*/  BSYNC B0 ;  /* 0x0000000000007941 */ /* 0x000fea0003800000 */
.L_x_8823:
[----:B------:R-:W-:Y:S02]  /*68b0*/  IMAD.MOV.U32 R32, RZ, RZ, RZ ;  /* 0x000000ffff207224 */ /* 0x000fe400078e00ff */
[----:B------:R-:W-:Y:S01]  /*68c0*/  IMAD.MOV.U32 R3, RZ, RZ, RZ ;  /* 0x000000ffff037224 */ /* 0x000fe200078e00ff */
[----:B------:R-:W-:Y:S06]  /*68d0*/  @!P1 BRA `(.L_x_8825) ;  /* 0x000000a000449947 */ /* 0x000fec0003800000 */
[----:B------:R-:W0:Y:S01]  /*68e0*/  S2R R4, SR_TID.X ;  /* 0x0000000000047919 */ /* 0x000e220000002100 */
[----:B------:R-:W-:Y:S01]  /*68f0*/  VIADD R30, R16, 0xf000 ;  /* 0x0000f000101e7836 */ /* 0x000fe20000000000 */
[----:B------:R-:W-:Y:S04]  /*6900*/  BSSY B6, `(.L_x_8826) ;  /* 0x000001e000067945 */ /* 0x000fe80003800000 */
[----:B------:R-:W-:Y:S01]  /*6910*/  LOP3.LUT P0, RZ, R30, 0x3ff, RZ, 0xc0, !PT ;  /* 0x000003ff1eff7812 */ /* 0x000fe2000780c0ff */
[----:B0-----:R-:W-:-:S05]  /*6920*/  VIADD R5, R4, 0xffffff80 ;  /* 0xffffff8004057836 */ /* 0x001fca0000000000 */
[----:B------:R-:W-:-:S04]  /*6930*/  SHF.R.S32.HI R4, RZ, 0x1f, R5 ;  /* 0x0000001fff047819 */ /* 0x000fc80000011405 */
[----:B------:R-:W-:-:S04]  /*6940*/  LEA.HI R4, R4, R5, RZ, 0x7 ;  /* 0x0000000504047211 */ /* 0x000fc800078f38ff */
[----:B------:R-:W-:-:S05]  /*6950*/  SHF.R.S32.HI R4, RZ, 0x7, R4 ;  /* 0x00000007ff047819 */ /* 0x000fca0000011404 */
[----:B------:R-:W0:Y:S02]  /*6960*/  SHFL.IDX PT, R0, R4, RZ, 0x1f ;  /* 0x00001fff04007589 */ /* 0x000e2400000e0000 */
[----:B0-----:R-:W-:-:S05]  /*6970*/  IMAD.HI R2, R0, 0x55555556, RZ ;  /* 0x5555555600027827 */ /* 0x001fca00078e02ff */
[----:B------:R-:W-:-:S05]  /*6980*/  LEA.HI R3, R2, R2, RZ, 0x1 ;  /* 0x0000000202037211 */ /* 0x000fca00078f08ff */
[----:B------:R-:W-:-:S04]  /*6990*/  IMAD R3, R3, -0x3, R0 ;  /* 0xfffffffd03037824 */ /* 0x000fc800078e0200 */
        /* <DEDUP_REMOVED lines=20> */
.L_x_8827:
[----:B------:R-:W-:Y:S05]  /*6ae0*/  BSYNC B6 ;  /* 0x0000000000067941 */ /* 0x000fea0003800000 */
.L_x_8826:
        /* <DEDUP_REMOVED lines=36> */
[----:B------:R-:W-:Y:S02]  /*6d30*/  @P1 LEA.HI.X R9, R6, UR7, R3, 0x2, P3 ;  /* 0x0000000706091c11 */ /* 0x000fe400098f1403 */
[----:B------:R-:W-:-:S03]  /*6d40*/  MOV R3, 0x3f800000 ;  /* 0x3f80000000037802 */ /* 0x000fc60000000f00 */
        /* <DEDUP_REMOVED lines=8> */
[----:B--2---:R-:W-:-:S04]  /*6dd0*/  LEA.HI R0, R14, R14, RZ, 0x1 ;  /* 0x0000000e0e007211 */ /* 0x004fc800078f08ff */
[----:B------:R-:W-:-:S05]  /*6de0*/  LOP3.LUT R0, R0, 0xfffffffe, RZ, 0xc0, !PT ;  /* 0xfffffffe00007812 */ /* 0x000fca00078ec0ff */
[----:B------:R-:W-:-:S05]  /*6df0*/  IMAD.IADD R0, R14, 0x1, -R0 ;  /* 0x000000010e007824 */ /* 0x000fca00078e0a00 */
[----:B------:R-:W-:-:S04]  /*6e00*/  SHF.L.U32 R3, R0, 0x1f, RZ ;  /* 0x0000001f00037819 */ /* 0x000fc800000006ff */
[----:B------:R0:W1:Y:S03]  /*6e10*/  SYNCS.PHASECHK.TRANS64.TRYWAIT P0, [R16+URZ+0x19c00], R3 ;  /* 0x019c0003100075a7 */ /* 0x000066000800017f */
[----:B-1----:R-:W-:Y:S05]  /*6e20*/  @!P0 NANOSLEEP.SYNCS 0x989680 ;  /* 0x009896800000895d */ /* 0x002fea0003900000 */
[----:B------:R-:W1:Y:S01]  /*6e30*/  @!P0 SYNCS.PHASECHK.TRANS64 P0, [R16+URZ+0x19c00], R3 ;  /* 0x019c0003100085a7 */ /* 0x000e62000800007f */
[----:B------:R-:W-:Y:S04]  /*6e40*/  BSSY B0, `(.L_x_8829) ;  /* 0x0000006000007945 */ /* 0x000fe80003800000 */
[----:B-1----:R-:W-:Y:S05]  /*6e50*/  @P0 BRA `(.L_x_8830) ;  /* 0x0000000000100947 */ /* 0x002fea0003800000 */
.L_x_8831:
[----:B-1----:R1:W2:Y:S02]  /*6e60*/  SYNCS.PHASECHK.TRANS64.TRYWAIT P0, [R16+URZ+0x19c00], R3 ;  /* 0x019c0003100075a7 */ /* 0x0022a4000800017f */
[----:B--2---:R-:W-:Y:S05]  /*6e70*/  @!P0 NANOSLEEP.SYNCS 0x989680 ;  /* 0x009896800000895d */ /* 0x004fea0003900000 */
[----:B------:R-:W2:Y:S02]  /*6e80*/  @!P0 SYNCS.PHASECHK.TRANS64 P0, [R16+URZ+0x19c00], R3 ;  /* 0x019c0003100085a7 */ /* 0x000ea4000800007f */
[----:B--2---:R-:W-:Y:S05]  /*6e90*/  @!P0 BRA `(.L_x_8831) ;  /* 0xfffffffc00f08947 */ /* 0x004fea000383ffff */
.L_x_8830:
[----:B------:R-:W-:Y:S05]  /*6ea0*/  BSYNC B0 ;  /* 0x0000000000007941 */ /* 0x000fea0003800000 */
.L_x_8829:
[----:B------:R-:W-:Y:S05]  /*6eb0*/  BRA `(.L_x_8832) ;  /* 0x00000040008c7947 */ /* 0x000fea0003800000 */
.L_x_8828:
        /* <DEDUP_REMOVED lines=11> */
[----:B0-----:R-:W-:-:S04]  /*6f70*/  IMAD.WIDE.U32 R28, R24, UR4, R28 ;  /* 0x00000004181c7c25 */ /* 0x001fc8000f8e001c */
[----:B-1----:R-:W-:-:S04]  /*6f80*/  IMAD.WIDE.U32 R26, R24, UR6, R26 ;  /* 0x00000006181a7c25 */ /* 0x002fc8000f8e001a */
        /* <DEDUP_REMOVED lines=19> */
.L_x_8834:
[----:B------:R-:W-:Y:S05]  /*70c0*/  BSYNC B6 ;  /* 0x0000000000067941 */ /* 0x000fea0003800000 */
.L_x_8833:
[----:B------:R-:W2:Y:S01]  /*70d0*/  LDL R20, [R1+0x1c] ;  /* 0x00001c0001147983 */ /* 0x000ea20000100800 */
[----:B------:R-:W-:-:S03]  /*70e0*/  ULDC.U8 UR4, c[0x0][0x410] ;  /* 0x0001040000047ab9 */ /* 0x000fc60000000000 */
[----:B------:R-:W3:Y:S01]  /*70f0*/  LDL R38, [R1+0x4] ;  /* 0x0000040001267983 */ /* 0x000ee20000100800 */
[----:B------:R-:W-:Y:S01]  /*7100*/  ISETP.NE.AND P0, PT, RZ, UR4, PT ;  /* 0x00000004ff007c0c */ /* 0x000fe2000bf05270 */
[----:B------:R-:W-:Y:S01]  /*7110*/  BSSY B0, `(.L_x_8835) ;  /* 0x00003f5000007945 */ /* 0x000fe20003800000 */
[----:B--2---:R-:W-:Y:S02]  /*7120*/  IMAD.IADD R20, R16, 0x1, R20 ;  /* 0x0000000110147824 */ /* 0x004fe400078e0214 */
[----:B---3--:R-:W-:-:S09]  /*7130*/  IMAD R6, R38, 0xc0, R22 ;  /* 0x000000c026067824 */ /* 0x008fd200078e0216 */
[----:B------:R-:W-:Y:S05]  /*7140*/  @!P0 BRA `(.L_x_8836) ;  /* 0x0000001800c88947 */ /* 0x000fea0003800000 */
[----:B------:R-:W-:-:S03]  /*7150*/  UMOV UR4, 0xffffffff ;  /* 0xffffffff00047882 */ /* 0x000fc60000000000 */
[----:B------:R-:W-:Y:S05]  /*7160*/  BRA.DIV UR4, `(.L_x_8837) ;  /* 0x0000012604687947 */ /* 0x000fea000b800000 */
[----:B------:R-:W0:Y:S04]  /*7170*/  SHFL.IDX PT, R28, R28, RZ, 0x1e1f ;  /* 0x001e1fff1c1c7589 */ /* 0x000e2800000e0000 */
[----:B------:R1:W2:Y:S04]  /*7180*/  SHFL.IDX PT, R14, R26, RZ, 0x1e1f ;  /* 0x001e1fff1a0e7589 */ /* 0x0002a800000e0000 */
[----:B------:R1:W3:Y:S04]  /*7190*/  SHFL.IDX PT, R0, R24, RZ, 0x1e1f ;  /* 0x001e1fff18007589 */ /* 0x0002e800000e0000 */
[----:B------:R1:W4:Y:S02]  /*71a0*/  SHFL.IDX PT, R3, R30, RZ, 0x1e1f ;  /* 0x001e1fff1e037589 */ /* 0x00032400000e0000 */
.L_x_9039:
[----:B------:R-:W5:Y:S01]  /*71b0*/  LDL R5, [R1+0x34] ;  /* 0x0000340001057983 */ /* 0x000f620000100800 */
[----:B------:R-:W-:Y:S01]  /*71c0*/  ULDC UR4, c[0x0][0x448] ;  /* 0x0001120000047ab9 */ /* 0x000fe20000000800 */
[----:B------:R-:W-:Y:S01]  /*71d0*/  BSSY B1, `(.L_x_8838) ;  /* 0x000002e000017945 */ /* 0x000fe20003800000 */
[----:B------:R-:W-:Y:S01]  /*71e0*/  IMAD R37, R25, UR4, RZ ;  /* 0x0000000419257c24 */ /* 0x000fe2000f8e02ff */
[----:B------:R-:W-:Y:S02]  /*71f0*/  CS2R R8, SRZ ;  /* 0x0000000000087805 */ /* 0x000fe4000001ff00 */
[----:B------:R-:W-:Y:S02]  /*7200*/  CS2R R12, SRZ ;  /* 0x00000000000c7805 */ /* 0x000fe4000001ff00 */
[----:B-1----:R-:W-:Y:S02]  /*7210*/  CS2R R26, SRZ ;  /* 0x00000000001a7805 */ /* 0x002fe4000001ff00 */
[----:B------:R-:W-:-:S02]  /*7220*/  CS2R R10, SRZ ;  /* 0x00000000000a7805 */ /* 0x000fc4000001ff00 */
[----:B------:R-:W-:Y:S02]  /*7230*/  ISETP.GE.AND P0, PT, R6, R37, PT ;  /* 0x000000250600720c */ /* 0x000fe40003f06270 */
[----:B------:R-:W-:Y:S02]  /*7240*/  CS2R R24, SRZ ;  /* 0x0000000000187805 */ /* 0x000fe4000001ff00 */
[----:B------:R-:W-:Y:S02]  /*7250*/  CS2R R30, SRZ ;  /* 0x00000000001e7805 */ /* 0x000fe4000001ff00 */
[----:B-----5:R-:W-:-:S04]  /*7260*/  LEA.HI R4, R5, R5, RZ, 0x1 ;  /* 0x0000000505047211 */ /* 0x020fc800078f08ff */
[----:B------:R-:W-:-:S05]  /*7270*/  LOP3.LUT R4, R4, 0xfffffffe, RZ, 0xc0, !PT ;  /* 0xfffffffe04047812 */ /* 0x000fca00078ec0ff */
[----:B------:R-:W-:-:S05]  /*7280*/  IMAD.IADD R4, R5, 0x1, -R4 ;  /* 0x0000000105047824 */ /* 0x000fca00078e0a04 */
[----:B------:R-:W-:Y:S01]  /*7290*/  SHF.L.U32 R21, R4, 0x1f, RZ ;  /* 0x0000001f04157819 */ /* 0x000fe200000006ff */
[----:B------:R-:W-:Y:S06]  /*72a0*/  @P0 BRA `(.L_x_8839) ;  /* 0x0000000000800947 */ /* 0x000fec0003800000 */
[----:B------:R-:W4:Y:S01]  /*72b0*/  LDL R15, [R1+0x10] ;  /* 0x00001000010f7983 */ /* 0x000f220000100800 */
[----:B------:R-:W-:-:S03]  /*72c0*/  ULDC UR4, c[0x0][0x3f4] ;  /* 0x0000fd0000047ab9 */ /* 0x000fc60000000800 */
[----:B------:R-:W4:Y:S04]  /*72d0*/  LDL R40, [R1+0x58] ;  /* 0x0000580001287983 */ /* 0x000f280000100800 */
[----:B------:R-:W4:Y:S01]  /*72e0*/  LDL R39, [R1+0x54] ;  /* 0x0000540001277983 */ /* 0x000f220000100800 */
[----:B------:R-:W-:Y:S02]  /*72f0*/  ISETP.GE.AND P5, PT, R152, UR4, PT ;  /* 0x0000000498007c0c */ /* 0x000fe4000bfa6270 */
[----:B------:R-:W-:Y:S02]  /*7300*/  CS2R R26, SRZ ;  /* 0x00000000001a7805 */ /* 0x000fe4000001ff00 */
[----:B------:R-:W-:Y:S02]  /*7310*/  ISETP.GE.AND P1, PT, R157, UR4, PT ;  /* 0x000000049d007c0c */ /* 0x000fe4000bf26270 */
[----:B------:R-:W-:-:S02]  /*7320*/  CS2R R30, SRZ ;  /* 0x00000000001e7805 */ /* 0x000fc4000001ff00 */
[----:B------:R-:W-:-:S05]  /*7330*/  CS2R R12, SRZ ;  /* 0x00000000000c7805 */ /* 0x000fca000001ff00 */
[----:B------:R-:W-:Y:S02]  /*7340*/  @!P5 SHF.R.S32.HI R7, RZ, 0x1f, R152 ;  /* 0x0000001fff07d819 */ /* 0x000fe40000011498 */
[C---:B0-----:R-:W-:Y:S02]  /*7350*/  @!P5 IADD3 R4, P2, R152.reuse, R28, RZ ;  /* 0x0000001c9804d210 */ /* 0x041fe40007f5e0ff */
[----:B--2---:R-:W-:Y:S02]  /*7360*/  @!P5 IADD3 R6, P3, R152, R14, RZ ;  /* 0x0000000e9806d210 */ /* 0x004fe40007f7e0ff */
[C---:B------:R-:W-:Y:S01]  /*7370*/  @!P1 IADD3 R32, P4, R157.reuse, R28, RZ ;  /* 0x0000001c9d209210 */ /* 0x040fe20007f9e0ff */
[--C-:B---3--:R-:W-:Y:S01]  /*7380*/  @!P5 IMAD.X R5, R0, 0x1, R7.reuse, P2 ;  /* 0x000000010005d824 */ /* 0x108fe200010e0607 */
[----:B------:R-:W-:Y:S01]  /*7390*/  @!P1 IADD3 R34, P2, R157, R14, RZ ;  /* 0x0000000e9d229210 */ /* 0x000fe20007f5e0ff */
[----:B----4-:R-:W-:Y:S01]  /*73a0*/  @!P5 IMAD.X R7, R3, 0x1, R7, P3 ;  /* 0x000000010307d824 */ /* 0x010fe200018e0607 */
[----:B------:R-:W-:-:S02]  /*73b0*/  CS2R R24, SRZ ;  /* 0x0000000000187805 */ /* 0x000fc4000001ff00 */
[----:B------:R-:W-:Y:S02]  /*73c0*/  CS2R R8, SRZ ;  /* 0x0000000000087805 */ /* 0x000fe4000001ff00 */
[----:B------:R-:W-:Y:S01]  /*73d0*/  CS2R R10, SRZ ;  /* 0x00000000000a7805 */ /* 0x000fe2000001ff00 */
[----:B------:R1:W5:Y:S04]  /*73e0*/  @!P5 LD.E.64 R26, desc[UR42][R4.64] ;  /* 0x0000002a041ad980 */ /* 0x000368000c101b00 */
[----:B------:R1:W5:Y:S01]  /*73f0*/  @!P5 LD.E.64 R30, desc[UR42][R6.64] ;  /* 0x0000002a061ed980 */ /* 0x000362000c101b00 */
[----:B------:R-:W-:Y:S01]  /*7400*/  ISETP.GE.AND P0, PT, R15, UR4, PT ;  /* 0x000000040f007c0c */ /* 0x000fe2000bf06270 */
[--C-:B------:R-:W-:Y:S02]  /*7410*/  @!P1 IMAD.X R33, R0, 0x1, R40.reuse, P4 ;  /* 0x0000000100219824 */ /* 0x100fe400020e0628 */
[----:B------:R-:W-:-:S03]  /*7420*/  @!P1 IMAD.X R35, R3, 0x1, R40, P2 ;  /* 0x0000000103239824 */ /* 0x000fc600010e0628 */
[----:B------:R1:W5:Y:S07]  /*7430*/  @!P1 LD.E.64 R12, desc[UR42][R32.64] ;  /* 0x0000002a200c9980 */ /* 0x00036e000c101b00 */
[C---:B------:R-:W-:Y:S01]  /*7440*/  @!P0 IADD3 R28, P3, R15.reuse, R28, RZ ;  /* 0x0000001c0f1c8210 */ /* 0x040fe20007f7e0ff */
[----:B------:R1:W5:Y:S01]  /*7450*/  @!P1 LD.E.64 R24, desc[UR42][R34.64] ;  /* 0x0000002a22189980 */ /* 0x000362000c101b00 */
[----:B------:R-:W-:-:S03]  /*7460*/  @!P0 IADD3 R14, P4, R15, R14, RZ ;  /* 0x0000000e0f0e8210 */ /* 0x000fc60007f9e0ff */
[--C-:B------:R-:W-:Y:S02]  /*7470*/  @!P0 IMAD.X R29, R0, 0x1, R39.reuse, P3 ;  /* 0x00000001001d8824 */ /* 0x100fe400018e0627 */
[----:B------:R-:W-:-:S03]  /*7480*/  @!P0 IMAD.X R15, R3, 0x1, R39, P4 ;  /* 0x00000001030f8824 */ /* 0x000fc600020e0627 */
[----:B------:R1:W5:Y:S04]  /*7490*/  @!P0 LD.E.64 R8, desc[UR42][R28.64] ;  /* 0x0000002a1c088980 */ /* 0x000368000c101b00 */
[----:B------:R1:W5:Y:S02]  /*74a0*/  @!P0 LD.E.64 R10, desc[UR42][R14.64] ;  /* 0x0000002a0e0a8980 */ /* 0x000364000c101b00 */
.L_x_8839:
[----:B------:R-:W-:Y:S05]  /*74b0*/  BSYNC B1 ;  /* 0x0000000000017941 */ /* 0x000fea0003800000 */
.L_x_8838:
[----:B------:R-:W0:Y:S01]  /*74c0*/  SYNCS.PHASECHK.TRANS64.TRYWAIT P0, [R16+URZ+0x19c00], R21 ;  /* 0x019c0015100075a7 */ /* 0x000e22000800017f */
[----:B---3--:R-:W-:Y:S01]  /*74d0*/  IMAD R0, R38, -0xc0, R37 ;  /* 0xffffff4026007824 */ /* 0x008fe200078e0225 */
[----:B------:R-:W-:Y:S04]  /*74e0*/  BSSY B1, `(.L_x_8840) ;  /* 0x0000004000017945 */ /* 0x000fe80003800000 */
[----:B----4-:R-:W-:-:S04]  /*74f0*/  VIMNMX R3, R0, 0xc0, PT ;  /* 0x000000c000037848 */ /* 0x010fc80003fe0100 */
[----:B------:R-:W-:Y:S01]  /*7500*/  ISETP.GE.AND P1, PT, R22, R3, PT ;  /* 0x000000031600720c */ /* 0x000fe20003f26270 */
[----:B0-----:R-:W-:-:S12]  /*7510*/  @!P0 BRA `(.L_x_8841) ;  /* 0x0000012000ec8947 */ /* 0x001fd80003800000 */
.L_x_9040:
[----:B------:R-:W-:Y:S05]  /*7520*/  BSYNC B1 ;  /* 0x0000000000017941 */ /* 0x000fea0003800000 */
.L_x_8840:
[----:B------:R-:W-:Y:S05]  /*7530*/  @P1 BRA `(.L_x_8842) ;  /* 0x0000003800c81947 */ /* 0x000fea0003800000 */
[----:B------:R-:W3:Y:S01]  /*7540*/  LDL R3, [R1+0x10] ;  /* 0x0000100001037983 */ /* 0x000ee20000100800 */
[----:B------:R-:W4:Y:S01]  /*7550*/  LDC R0, c[0x0][0x3f4] ;  /* 0x0000fd00ff007b82 */ /* 0x000f220000000800 */
[----:B------:R-:W-:Y:S01]  /*7560*/  BSSY B1, `(.L_x_8843) ;  /* 0x000007b000017945 */ /* 0x000fe20003800000 */
[-C--:B----4-:R-:W-:Y:S02]  /*7570*/  ISETP.GE.AND P0, PT, R152, R0.reuse, PT ;  /* 0x000000009800720c */ /* 0x090fe40003f06270 */
[-C--:B------:R-:W-:Y:S02]  /*7580*/  ISETP.GE.AND P1, PT, R157, R0.reuse, PT ;  /* 0x000000009d00720c */ /* 0x080fe40003f26270 */
[----:B---3--:R-:W-:-:S09]  /*7590*/  ISETP.GE.AND P2, PT, R3, R0, PT ;  /* 0x000000000300720c */ /* 0x008fd20003f46270 */
[----:B------:R-:W-:Y:S05]  /*75a0*/  @P0 BRA `(.L_x_8844) ;  /* 0x0000000400d80947 */ /* 0x000fea0003800000 */
[----:B-1----:R-:W1:Y:S01]  /*75b0*/  LDS.128 R4, [R20+0xf000] ;  /* 0x00f0000014047984 */ /* 0x002e620000000c00 */
[----:B-----5:R-:W-:Y:S02]  /*75c0*/  SHF.R.U32.HI R15, RZ, 0x8, R27 ;  /* 0x00000008ff0f7819 */ /* 0x020fe4000001161b */
[----:B--2---:R-:W-:Y:S02]  /*75d0*/  LOP3.LUT R14, R27, 0xff, RZ, 0xc0, !PT ;  /* 0x000000ff1b0e7812 */ /* 0x004fe400078ec0ff */
        /* <DEDUP_REMOVED lines=11> */
[----:B0-----:R-:W-:Y:S01]  /*7690*/  LOP3.LUT R21, R15, 0xff, RZ, 0xc0, !PT ;  /* 0x000000ff0f157812 */ /* 0x001fe200078ec0ff */
[----:B------:R-:W-:Y:S01]  /*76a0*/  IMAD.U32 R15, R33, 0x10000, RZ ;  /* 0x00010000210f7824 */ /* 0x000fe200078e00ff */
[----:B------:R-:W-:-:S02]  /*76b0*/  LOP3.LUT R0, R26, 0xff, RZ, 0xc0, !PT ;  /* 0x000000ff1a007812 */ /* 0x000fc400078ec0ff */
[----:B------:R-:W-:Y:S02]  /*76c0*/  LOP3.LUT R3, R3, 0xff, RZ, 0xc0, !PT ;  /* 0x000000ff03037812 */ /* 0x000fe400078ec0ff */
[----:B------:R-:W-:Y:S02]  /*76d0*/  LOP3.LUT R29, R28, 0xff0000, R29, 0xf8, !PT ;  /* 0x00ff00001c1d7812 */ /* 0x000fe400078ef81d */
[----:B------:R-:W-:Y:S02]  /*76e0*/  PRMT R3, R3, 0x7604, R0 ;  /* 0x0000760403037816 */ /* 0x000fe40000000000 */
[----:B------:R-:W-:Y:S02]  /*76f0*/  LOP3.LUT R0, R30, 0xff, RZ, 0xc0, !PT ;  /* 0x000000ff1e007812 */ /* 0x000fe400078ec0ff */
[----:B------:R-:W-:Y:S02]  /*7700*/  LOP3.LUT R15, R14, 0xff0000, R15, 0xf8, !PT ;  /* 0x00ff00000e0f7812 */ /* 0x000fe400078ef80f */
[----:B------:R-:W-:-:S02]  /*7710*/  LOP3.LUT R32, R29, 0xff000000, R31, 0xf8, !PT ;  /* 0xff0000001d207812 */ /* 0x000fc400078ef81f */
[----:B------:R-:W-:Y:S02]  /*7720*/  PRMT R21, R21, 0x7604, R0 ;  /* 0x0000760415157816 */ /* 0x000fe40000000000 */
[----:B------:R-:W-:Y:S02]  /*7730*/  LOP3.LUT R27, R15, 0xff000000, R27, 0xf8, !PT ;  /* 0xff0000000f1b7812 */ /* 0x000fe400078ef81b */
[----:B-1----:R-:W-:Y:S02]  /*7740*/  F2FP.F16.E4M3.UNPACK_B R0, R6.H1 ;  /* 0x00000006ff00723e */ /* 0x002fe400030006ff */
[----:B------:R-:W-:Y:S02]  /*7750*/  F2FP.F16.E4M3.UNPACK_B R33, R32 ;  /* 0x00000020ff21723e */ /* 0x000fe400020006ff */
[----:B------:R-:W-:Y:S01]  /*7760*/  LOP3.LUT R21, R21, 0xff0000, R30, 0xf8, !PT ;  /* 0x00ff000015157812 */ /* 0x000fe200078ef81e */
[--C-:B------:R-:W-:Y:S01]  /*7770*/  HADD2.F32 R15, -RZ, R0.reuse.H1_H1 ;  /* 0x30000000ff0f7230 */ /* 0x100fe20000004100 */
[----:B------:R-:W-:Y:S01]  /*7780*/  F2FP.F16.E4M3.UNPACK_B R29, R27 ;  /* 0x0000001bff1d723e */ /* 0x000fe200020006ff */
[----:B------:R-:W-:Y:S01]  /*7790*/  HADD2.F32 R34, -RZ, R33.H1_H1 ;  /* 0x30000021ff227230 */ /* 0x000fe20000004100 */
[----:B------:R-:W-:Y:S01]  /*77a0*/  LOP3.LUT R3, R3, 0xff0000, R26, 0xf8, !PT ;  /* 0x00ff000003037812 */ /* 0x000fe200078ef81a */
[----:B------:R-:W-:Y:S01]  /*77b0*/  HADD2.F32 R14, -RZ, R0.H0_H0 ;  /* 0x20000000ff0e7230 */ /* 0x000fe20000004100 */
[----:B------:R-:W-:Y:S01]  /*77c0*/  LOP3.LUT R31, R21, 0xff000000, R30, 0xf8, !PT ;  /* 0xff000000151f7812 */ /* 0x000fe200078ef81e */
[----:B------:R-:W-:Y:S01]  /*77d0*/  HADD2.F32 R30, -RZ, R29.H1_H1 ;  /* 0x3000001dff1e7230 */ /* 0x000fe20000004100 */
[----:B------:R-:W-:Y:S01]  /*77e0*/  LOP3.LUT R28, R3, 0xff000000, R26, 0xf8, !PT ;  /* 0xff000000031c7812 */ /* 0x000fe200078ef81a */
[----:B------:R-:W-:Y:S01]  /*77f0*/  FMUL.FTZ R35, R15, R34 ;  /* 0x000000220f237220 */ /* 0x000fe20000410000 */
[----:B------:R-:W-:-:S02]  /*7800*/  F2FP.F16.E4M3.UNPACK_B R3, R6 ;  /* 0x00000006ff03723e */ /* 0x000fc400020006ff */
[-C--:B------:R-:W-:Y:S01]  /*7810*/  FMUL.FTZ R15, R15, R30.reuse ;  /* 0x0000001e0f0f7220 */ /* 0x080fe20000410000 */
[-C--:B------:R-:W-:Y:S01]  /*7820*/  F2FP.F16.E4M3.UNPACK_B R21, R7.reuse ;  /* 0x00000007ff15723e */ /* 0x080fe200020006ff */
[C---:B------:R-:W-:Y:S01]  /*7830*/  FFMA.FTZ R37, R14.reuse, R30, -R35 ;  /* 0x0000001e0e257223 */ /* 0x040fe20000010823 */
[----:B------:R-:W-:Y:S01]  /*7840*/  F2FP.F16.E4M3.UNPACK_B R26, R7.H1 ;  /* 0x00000007ff1a723e */ /* 0x000fe200030006ff */
[----:B------:R-:W-:Y:S01]  /*7850*/  FFMA.FTZ R40, R14, R34, R15 ;  /* 0x000000220e287223 */ /* 0x000fe2000001000f */
[-C--:B------:R-:W-:Y:S01]  /*7860*/  F2FP.F16.E4M3.UNPACK_B R6, R5.reuse ;  /* 0x00000005ff06723e */ /* 0x080fe200020006ff */
[----:B------:R-:W-:Y:S01]  /*7870*/  HADD2.F32 R30, -RZ, R33.H0_H0 ;  /* 0x20000021ff1e7230 */ /* 0x000fe20000004100 */
[----:B------:R-:W-:Y:S01]  /*7880*/  F2FP.F16.E4M3.UNPACK_B R7, R5.H1 ;  /* 0x00000005ff07723e */ /* 0x000fe200030006ff */
        /* <DEDUP_REMOVED lines=13> */
[C---:B------:R-:W-:Y:S01]  /*7960*/  FMUL.FTZ R30, R5.reuse, R34 ;  /* 0x00000022051e7220 */ /* 0x040fe20000410000 */
[----:B------:R-:W-:Y:S02]  /*7970*/  HADD2.F32 R32, -RZ, R32.H1_H1 ;  /* 0x30000020ff207230 */ /* 0x000fe40000004100 */
[----:B------:R-:W-:Y:S01]  /*7980*/  FMUL.FTZ R42, R5, R14 ;  /* 0x0000000e052a7220 */ /* 0x000fe20000410000 */
[--C-:B------:R-:W-:Y:S01]  /*7990*/  HADD2.F32 R3, -RZ, R26.reuse.H1_H1 ;  /* 0x3000001aff037230 */ /* 0x100fe20000004100 */
[----:B------:R-:W-:Y:S01]  /*79a0*/  F2FP.F16.E4M3.UNPACK_B R0, R4 ;  /* 0x00000004ff00723e */ /* 0x000fe200020006ff */
[----:B------:R-:W-:Y:S02]  /*79b0*/  HADD2.F32 R27, -RZ, R27.H1_H1 ;  /* 0x3000001bff1b7230 */ /* 0x000fe40000004100 */
[----:B------:R-:W-:Y:S01]  /*79c0*/  FFMA.FTZ R39, R21, R14, -R30 ;  /* 0x0000000e15277223 */ /* 0x000fe2000001081e */
[----:B------:R-:W-:Y:S02]  /*79d0*/  HADD2.F32 R26, -RZ, R26.H0_H0 ;  /* 0x2000001aff1a7230 */ /* 0x000fe40000004100 */
[C---:B------:R-:W-:Y:S01]  /*79e0*/  FMUL.FTZ R5, R3.reuse, R32 ;  /* 0x0000002003057220 */ /* 0x040fe20000410000 */
[----:B------:R-:W-:Y:S01]  /*79f0*/  F2FP.F16.E4M3.UNPACK_B R15, R31 ;  /* 0x0000001fff0f723e */ /* 0x000fe200020006ff */
[-C--:B------:R-:W-:Y:S01]  /*7a00*/  FMUL.FTZ R3, R3, R27.reuse ;  /* 0x0000001b03037220 */ /* 0x080fe20000410000 */
[----:B------:R-:W-:Y:S01]  /*7a10*/  F2FP.F16.E4M3.UNPACK_B R4, R4.H1 ;  /* 0x00000004ff04723e */ /* 0x000fe200030006ff */
[----:B------:R-:W-:Y:S01]  /*7a20*/  FFMA.FTZ R42, R21, R34, R42 ;  /* 0x00000022152a7223 */ /* 0x000fe2000001002a */
[----:B------:R-:W-:Y:S01]  /*7a30*/  F2FP.F16.E4M3.UNPACK_B R14, R28 ;  /* 0x0000001cff0e723e */ /* 0x000fe200020006ff */
[----:B------:R-:W-:Y:S01]  /*7a40*/  FFMA.FTZ R34, R26, R27, -R5 ;  /* 0x0000001b1a227223 */ /* 0x000fe20000010805 */
[----:B------:R-:W-:-:S02]  /*7a50*/  HADD2.F32 R27, -RZ, R15.H1_H1 ;  /* 0x3000000fff1b7230 */ /* 0x000fc40000004100 */
[----:B------:R-:W-:Y:S01]  /*7a60*/  FFMA.FTZ R41, R26, R32, R3 ;  /* 0x000000201a297223 */ /* 0x000fe20000010003 */
[----:B------:R-:W-:Y:S01]  /*7a70*/  HADD2.F32 R21, -RZ, R15.H0_H0 ;  /* 0x2000000fff157230 */ /* 0x000fe20000004100 */
[----:B------:R-:W-:Y:S01]  /*7a80*/  F2FP.F16.E4M3.UNPACK_B R28, R28.H1 ;  /* 0x0000001cff1c723e */ /* 0x000fe200030006ff */
[----:B------:R-:W-:Y:S01]  /*7a90*/  HADD2.F32 R5, -RZ, R4.H1_H1 ;  /* 0x30000004ff057230 */ /* 0x000fe20000004100 */
[----:B------:R-:W-:Y:S01]  /*7aa0*/  F2FP.F16.E4M3.UNPACK_B R31, R31.H1 ;  /* 0x0000001fff1f723e */ /* 0x000fe200030006ff */
[----:B------:R-:W-:Y:S02]  /*7ab0*/  HADD2.F32 R15, -RZ, R14.H1_H1 ;  /* 0x3000000eff0f7230 */ /* 0x000fe40000004100 */
[----:B------:R-:W-:Y:S02]  /*7ac0*/  HADD2.F32 R3, -RZ, R0.H1_H1 ;  /* 0x30000000ff037230 */ /* 0x000fe40000004100 */
[----:B------:R-:W-:Y:S01]  /*7ad0*/  FMUL.FTZ R29, R5, R27 ;  /* 0x0000001b051d7220 */ /* 0x000fe20000410000 */
[----:B------:R-:W-:-:S02]  /*7ae0*/  HADD2.F32 R4, -RZ, R4.H0_H0 ;  /* 0x20000004ff047230 */ /* 0x000fc40000004100 */
[----:B------:R-:W-:Y:S01]  /*7af0*/  FMUL.FTZ R33, R5, R15 ;  /* 0x0000000f05217220 */ /* 0x000fe20000410000 */
[----:B------:R-:W-:Y:S02]  /*7b00*/  HADD2.F32 R14, -RZ, R14.H0_H0 ;  /* 0x2000000eff0e7230 */ /* 0x000fe40000004100 */
[C---:B------:R-:W-:Y:S01]  /*7b10*/  FMUL.FTZ R5, R3.reuse, R21 ;  /* 0x0000001503057220 */ /* 0x040fe20000410000 */
[----:B------:R-:W-:Y:S02]  /*7b20*/  HADD2.F32 R0, -RZ, R0.H0_H0 ;  /* 0x20000000ff007230 */ /* 0x000fe40000004100 */
[C---:B------:R-:W-:Y:S01]  /*7b30*/  FFMA.FTZ R29, R4.reuse, R15, -R29 ;  /* 0x0000000f041d7223 */ /* 0x040fe2000001081d */
[----:B------:R-:W-:Y:S01]  /*7b40*/  FFMA.FTZ R30, R4, R27, R33 ;  /* 0x0000001b041e7223 */ /* 0x000fe20000010021 */
[-C--:B------:R-:W-:Y:S01]  /*7b50*/  FMUL.FTZ R26, R3, R14.reuse ;  /* 0x0000000e031a7220 */ /* 0x080fe20000410000 */
[----:B------:R-:W-:Y:S02]  /*7b60*/  HADD2.F32 R4, -RZ, R28.H1_H1 ;  /* 0x3000001cff047230 */ /* 0x000fe40000004100 */
[----:B------:R-:W-:Y:S01]  /*7b70*/  FFMA.FTZ R15, R0, R14, -R5 ;  /* 0x0000000e000f7223 */ /* 0x000fe20000010805 */
[----:B------:R-:W-:-:S02]  /*7b80*/  HADD2.F32 R3, -RZ, R7.H1_H1 ;  /* 0x30000007ff037230 */ /* 0x000fc40000004100 */
[----:B------:R-:W-:Y:S01]  /*7b90*/  FFMA.FTZ R26, R0, R21, R26 ;  /* 0x00000015001a7223 */ /* 0x000fe2000001001a */
        /* <DEDUP_REMOVED lines=23> */
.L_x_8844:
[----:B------:R-:W-:Y:S05]  /*7d10*/  BSYNC B1 ;  /* 0x0000000000017941 */ /* 0x000fea0003800000 */
.L_x_8843:
[----:B------:R-:W-:Y:S04]  /*7d20*/  BSSY B1, `(.L_x_8845) ;  /* 0x000007c000017945 */ /* 0x000fe80003800000 */
[----:B------:R-:W-:Y:S05]  /*7d30*/  @P1 BRA `(.L_x_8846) ;  /* 0x0000000400e81947 */ /* 0x000fea0003800000 */
[----:B-1-3--:R-:W1:Y:S01]  /*7d40*/  LDS.128 R4, [R20+0x10800] ;  /* 0x0108000014047984 */ /* 0x00ae620000000c00 */
[----:B-----5:R-:W-:Y:S02]  /*7d50*/  SHF.R.U32.HI R27, RZ, 0x8, R25 ;  /* 0x00000008ff1b7819 */ /* 0x020fe40000011619 */
[----:B--2---:R-:W-:Y:S02]  /*7d60*/  SHF.R.U32.HI R14, RZ, 0x8, R13 ;  /* 0x00000008ff0e7819 */ /* 0x004fe4000001160d */
[----:B0-----:R-:W-:Y:S02]  /*7d70*/  SHF.R.U32.HI R21, RZ, 0x8, R24 ;  /* 0x00000008ff157819 */ /* 0x001fe40000011618 */
        /* <DEDUP_REMOVED lines=27> */
[-C--:B-1----:R-:W-:Y:S02]  /*7f30*/  F2FP.F16.E4M3.UNPACK_B R0, R6.reuse.H1 ;  /* 0x00000006ff00723e */ /* 0x082fe400030006ff */
[----:B------:R-:W-:Y:S02]  /*7f40*/  LOP3.LUT R27, R27, 0xff000000, R24, 0xf8, !PT ;  /* 0xff0000001b1b7812 */ /* 0x000fe400078ef818 */
[----:B------:R-:W-:Y:S01]  /*7f50*/  F2FP.F16.E4M3.UNPACK_B R28, R29 ;  /* 0x0000001dff1c723e */ /* 0x000fe200020006ff */
[----:B------:R-:W-:Y:S01]  /*7f60*/  HADD2.F32 R13, -RZ, R0.H1_H1 ;  /* 0x30000000ff0d7230 */ /* 0x000fe20000004100 */
[----:B------:R-:W-:Y:S02]  /*7f70*/  F2FP.F16.E4M3.UNPACK_B R24, R25 ;  /* 0x00000019ff18723e */ /* 0x000fe400020006ff */
[----:B------:R-:W-:Y:S01]  /*7f80*/  LOP3.LUT R21, R3, 0xff000000, R12, 0xf8, !PT ;  /* 0xff00000003157812 */ /* 0x000fe200078ef80c */
[----:B------:R-:W-:Y:S01]  /*7f90*/  HADD2.F32 R30, -RZ, R28.H1_H1 ;  /* 0x3000001cff1e7230 */ /* 0x000fe20000004100 */
[----:B------:R-:W-:Y:S01]  /*7fa0*/  F2FP.F16.E4M3.UNPACK_B R3, R6 ;  /* 0x00000006ff03723e */ /* 0x000fe200020006ff */
[----:B------:R-:W-:Y:S01]  /*7fb0*/  HADD2.F32 R26, -RZ, R24.H1_H1 ;  /* 0x30000018ff1a7230 */ /* 0x000fe20000004100 */
[-C--:B------:R-:W-:Y:S01]  /*7fc0*/  F2FP.F16.E4M3.UNPACK_B R14, R7.reuse ;  /* 0x00000007ff0e723e */ /* 0x080fe200020006ff */
[----:B------:R-:W-:Y:S01]  /*7fd0*/  HADD2.F32 R12, -RZ, R0.H0_H0 ;  /* 0x20000000ff0c7230 */ /* 0x000fe20000004100 */
[----:B------:R-:W-:Y:S01]  /*7fe0*/  F2FP.F16.E4M3.UNPACK_B R15, R7.H1 ;  /* 0x00000007ff0f723e */ /* 0x000fe200030006ff */
[C---:B------:R-:W-:Y:S01]  /*7ff0*/  FMUL.FTZ R31, R13.reuse, R30 ;  /* 0x0000001e0d1f7220 */ /* 0x040fe20000410000 */
[-C--:B------:R-:W-:Y:S01]  /*8000*/  F2FP.F16.E4M3.UNPACK_B R6, R5.reuse ;  /* 0x00000005ff06723e */ /* 0x080fe200020006ff */
[----:B------:R-:W-:Y:S01]  /*8010*/  FMUL.FTZ R13, R13, R26 ;  /* 0x0000001a0d0d7220 */ /* 0x000fe20000410000 */
[----:B------:R-:W-:Y:S01]  /*8020*/  F2FP.F16.E4M3.UNPACK_B R7, R5.H1 ;  /* 0x00000005ff07723e */ /* 0x000fe200030006ff */
        /* <DEDUP_REMOVED lines=45> */
[----:B------:R-:W-:Y:S01]  /*8300*/  FMUL.FTZ R3, R3, R12 ;  /* 0x0000000c03037220 */ /* 0x000fe20000410000 */
        /* <DEDUP_REMOVED lines=29> */
.L_x_8846:
[----:B------:R-:W-:Y:S05]  /*84e0*/  BSYNC B1 ;  /* 0x0000000000017941 */ /* 0x000fea0003800000 */
.L_x_8845:
[----:B------:R-:W-:Y:S05]  /*84f0*/  @P2 BRA `(.L_x_8842) ;  /* 0x0000002800d82947 */ /* 0x000fea0003800000 */
[----:B-1-34-:R-:W1:Y:S01]  /*8500*/  LDS.128 R4, [R20+0x12000] ;  /* 0x0120000014047984 */ /* 0x01ae620000000c00 */
[----:B-----5:R-:W-:Y:S02]  /*8510*/  SHF.R.U32.HI R13, RZ, 0x8, R9 ;  /* 0x00000008ff0d7819 */ /* 0x020fe40000011609 */
[----:B0-----:R-:W-:Y:S02]  /*8520*/  SHF.R.U32.HI R21, RZ, 0x8, R11 ;  /* 0x00000008ff157819 */ /* 0x001fe4000001160b */
[----:B------:R-:W-:Y:S02]  /*8530*/  LOP3.LUT R12, R9, 0xff, RZ, 0xc0, !PT ;  /* 0x000000ff090c7812 */ /* 0x000fe400078ec0ff */
[----:B------:R-:W-:Y:S02]  /*8540*/  LOP3.LUT R13, R13, 0xff, RZ, 0xc0, !PT ;  /* 0x000000ff0d0d7812 */ /* 0x000fe400078ec0ff */
[----:B--2---:R-:W-:Y:S02]  /*8550*/  LOP3.LUT R14, R11, 0xff, RZ, 0xc0, !PT ;  /* 0x000000ff0b0e7812 */ /* 0x004fe400078ec0ff */
[----:B------:R-:W-:-:S02]  /*8560*/  LOP3.LUT R21, R21, 0xff, RZ, 0xc0, !PT ;  /* 0x000000ff15157812 */ /* 0x000fc400078ec0ff */
[----:B------:R-:W-:Y:S02]  /*8570*/  SHF.R.U32.HI R24, RZ, 0x10, R11 ;  /* 0x00000010ff187819 */ /* 0x000fe4000001160b */
[----:B------:R-:W-:Y:S02]  /*8580*/  PRMT R12, R13, 0x7604, R12 ;  /* 0x000076040d0c7816 */ /* 0x000fe4000000000c */
[----:B------:R-:W-:Y:S02]  /*8590*/  SHF.R.U32.HI R3, RZ, 0x8, R8 ;  /* 0x00000008ff037819 */ /* 0x000fe40000011608 */
[----:B------:R-:W-:Y:S02]  /*85a0*/  SHF.R.U32.HI R13, RZ, 0x8, R10 ;  /* 0x00000008ff0d7819 */ /* 0x000fe4000001160a */
[----:B------:R-:W-:Y:S02]  /*85b0*/  SHF.R.U32.HI R25, RZ, 0x10, R9 ;  /* 0x00000010ff197819 */ /* 0x000fe40000011609 */
[----:B------:R-:W-:Y:S01]  /*85c0*/  PRMT R14, R21, 0x7604, R14 ;  /* 0x00007604150e7816 */ /* 0x000fe2000000000e */
[----:B------:R-:W-:Y:S01]  /*85d0*/  IMAD.U32 R21, R24, 0x10000, RZ ;  /* 0x0001000018157824 */ /* 0x000fe200078e00ff */
[----:B------:R-:W-:-:S02]  /*85e0*/  LOP3.LUT R0, R8, 0xff, RZ, 0xc0, !PT ;  /* 0x000000ff08007812 */ /* 0x000fc400078ec0ff */
[----:B------:R-:W-:Y:S02]  /*85f0*/  LOP3.LUT R3, R3, 0xff, RZ, 0xc0, !PT ;  /* 0x000000ff03037812 */ /* 0x000fe400078ec0ff */
[----:B------:R-:W-:Y:S02]  /*8600*/  LOP3.LUT R15, R13, 0xff, RZ, 0xc0, !PT ;  /* 0x000000ff0d0f7812 */ /* 0x000fe400078ec0ff */
[----:B------:R-:W-:Y:S02]  /*8610*/  SHF.L.U32 R13, R25, 0x10, RZ ;  /* 0x00000010190d7819 */ /* 0x000fe400000006ff */
[----:B------:R-:W-:Y:S02]  /*8620*/  PRMT R3, R3, 0x7604, R0 ;  /* 0x0000760403037816 */ /* 0x000fe40000000000 */
[----:B------:R-:W-:Y:S02]  /*8630*/  LOP3.LUT R21, R14, 0xff0000, R21, 0xf8, !PT ;  /* 0x00ff00000e157812 */ /* 0x000fe400078ef815 */
[----:B------:R-:W-:-:S02]  /*8640*/  LOP3.LUT R0, R10, 0xff, RZ, 0xc0, !PT ;  /* 0x000000ff0a007812 */ /* 0x000fc400078ec0ff */
[----:B------:R-:W-:Y:S02]  /*8650*/  LOP3.LUT R13, R12, 0xff0000, R13, 0xf8, !PT ;  /* 0x00ff00000c0d7812 */ /* 0x000fe400078ef80d */
[----:B------:R-:W-:Y:S02]  /*8660*/  LOP3.LUT R24, R21, 0xff000000, R11, 0xf8, !PT ;  /* 0xff00000015187812 */ /* 0x000fe400078ef80b */
[----:B------:R-:W-:Y:S02]  /*8670*/  PRMT R15, R15, 0x7604, R0 ;  /* 0x000076040f0f7816 */ /* 0x000fe40000000000 */
[----:B------:R-:W-:Y:S02]  /*8680*/  LOP3.LUT R13, R13, 0xff000000, R9, 0xf8, !PT ;  /* 0xff0000000d0d7812 */ /* 0x000fe400078ef809 */
[----:B-1----:R-:W-:Y:S02]  /*8690*/  F2FP.F16.E4M3.UNPACK_B R0, R6.H1 ;  /* 0x00000006ff00723e */ /* 0x002fe400030006ff */
[----:B------:R-:W-:-:S02]  /*86a0*/  F2FP.F16.E4M3.UNPACK_B R25, R24 ;  /* 0x00000018ff19723e */ /* 0x000fc400020006ff */
[----:B------:R-:W-:Y:S01]  /*86b0*/  LOP3.LUT R15, R15, 0xff0000, R10, 0xf8, !PT ;  /* 0x00ff00000f0f7812 */ /* 0x000fe200078ef80a */
[----:B------:R-:W-:Y:S01]  /*86c0*/  HADD2.F32 R9, -RZ, R0.H1_H1 ;  /* 0x30000000ff097230 */ /* 0x000fe20000004100 */
[----:B------:R-:W-:Y:S01]  /*86d0*/  F2FP.F16.E4M3.UNPACK_B R14, R13 ;  /* 0x0000000dff0e723e */ /* 0x000fe200020006ff */
[--C-:B------:R-:W-:Y:S01]  /*86e0*/  HADD2.F32 R26, -RZ, R25.reuse.H1_H1 ;  /* 0x30000019ff1a7230 */ /* 0x100fe20000004100 */
[----:B------:R-:W-:Y:S02]  /*86f0*/  LOP3.LUT R3, R3, 0xff0000, R8, 0xf8, !PT ;  /* 0x00ff000003037812 */ /* 0x000fe400078ef808 */
[----:B------:R-:W-:Y:S01]  /*8700*/  LOP3.LUT R21, R15, 0xff000000, R10, 0xf8, !PT ;  /* 0xff0000000f157812 */ /* 0x000fe200078ef80a */
[----:B------:R-:W-:Y:S01]  /*8710*/  HADD2.F32 R15, -RZ, R14.H1_H1 ;  /* 0x3000000eff0f7230 */ /* 0x000fe20000004100 */
[----:B------:R-:W-:Y:S01]  /*8720*/  LOP3.LUT R12, R3, 0xff000000, R8, 0xf8, !PT ;  /* 0xff000000030c7812 */ /* 0x000fe200078ef808 */
[----:B------:R-:W-:Y:S02]  /*8730*/  HADD2.F32 R8, -RZ, R0.H0_H0 ;  /* 0x20000000ff087230 */ /* 0x000fe40000004100 */
[C---:B------:R-:W-:Y:S01]  /*8740*/  FMUL.FTZ R27, R9.reuse, R26 ;  /* 0x0000001a091b7220 */ /* 0x040fe20000410000 */
[----:B------:R-:W-:Y:S01]  /*8750*/  F2FP.F16.E4M3.UNPACK_B R3, R6 ;  /* 0x00000006ff03723e */ /* 0x000fe200020006ff */
[----:B------:R-:W-:Y:S01]  /*8760*/  FMUL.FTZ R9, R9, R15 ;  /* 0x0000000f09097220 */ /* 0x000fe20000410000 */
[----:B------:R-:W-:Y:S01]  /*8770*/  F2FP.F16.E4M3.UNPACK_B R10, R7 ;  /* 0x00000007ff0a723e */ /* 0x000fe200020006ff */
[C---:B------:R-:W-:Y:S01]  /*8780*/  FFMA.FTZ R27, R8.reuse, R15, -R27 ;  /* 0x0000000f081b7223 */ /* 0x040fe2000001081b */
[----:B------:R-:W-:Y:S01]  /*8790*/  F2FP.F16.E4M3.UNPACK_B R11, R7.H1 ;  /* 0x00000007ff0b723e */ /* 0x000fe200030006ff */
[----:B------:R-:W-:Y:S01]  /*87a0*/  FFMA.FTZ R28, R8, R26, R9 ;  /* 0x0000001a081c7223 */ /* 0x000fe20000010009 */
[-C--:B------:R-:W-:Y:S01]  /*87b0*/  F2FP.F16.E4M3.UNPACK_B R6, R5.reuse ;  /* 0x00000005ff06723e */ /* 0x080fe200020006ff */
[----:B------:R-:W-:Y:S01]  /*87c0*/  HADD2.F32 R8, -RZ, R25.H0_H0 ;  /* 0x20000019ff087230 */ /* 0x000fe20000004100 */
[----:B------:R-:W-:Y:S01]  /*87d0*/  F2FP.F16.E4M3.UNPACK_B R7, R5.H1 ;  /* 0x00000005ff07723e */ /* 0x000fe200030006ff */
[--C-:B------:R-:W-:Y:S01]  /*87e0*/  HADD2.F32 R5, -RZ, R3.reuse.H1_H1 ;  /* 0x30000003ff057230 */ /* 0x100fe20000004100 */
[----:B------:R-:W-:Y:S01]  /*87f0*/  F2FP.F16.E4M3.UNPACK_B R24, R24.H1 ;  /* 0x00000018ff18723e */ /* 0x000fe200030006ff */
[----:B------:R-:W-:Y:S01]  /*8800*/  HADD2.F32 R14, -RZ, R14.H0_H0 ;  /* 0x2000000eff0e7230 */ /* 0x000fe20000004100 */
[----:B------:R-:W-:Y:S01]  /*8810*/  F2FP.F16.E4M3.UNPACK_B R13, R13.H1 ;  /* 0x0000000dff0d723e */ /* 0x000fe200030006ff */
[----:B------:R-:W-:-:S02]  /*8820*/  HADD2.F32 R3, -RZ, R3.H0_H0 ;  /* 0x20000003ff037230 */ /* 0x000fc40000004100 */
        /* <DEDUP_REMOVED lines=8> */
[CC--:B------:R-:W-:Y:S01]  /*88b0*/  FMUL.FTZ R15, R5.reuse, R9.reuse ;  /* 0x00000009050f7220 */ /* 0x0c0fe20000410000 */
[----:B------:R-:W-:Y:S01]  /*88c0*/  HADD2.F32 R24, -RZ, R24.H1_H1 ;  /* 0x30000018ff187230 */ /* 0x000fe20000004100 */
[----:B------:R-:W-:Y:S01]  /*88d0*/  F2FP.F16.E4M3.UNPACK_B R0, R4 ;  /* 0x00000004ff00723e */ /* 0x000fe200020006ff */
[----:B------:R-:W-:Y:S02]  /*88e0*/  HADD2.F32 R3, -RZ, R11.H1_H1 ;  /* 0x3000000bff037230 */ /* 0x000fe40000004100 */
[-C--:B------:R-:W-:Y:S01]  /*88f0*/  FMUL.FTZ R5, R5, R8.reuse ;  /* 0x0000000805057220 */ /* 0x080fe20000410000 */
[C---:B------:R-:W-:Y:S01]  /*8900*/  FFMA.FTZ R29, R10.reuse, R8, -R15 ;  /* 0x000000080a1d7223 */ /* 0x040fe2000001080f */
[----:B------:R-:W-:Y:S01]  /*8910*/  HADD2.F32 R8, -RZ, R13.H1_H1 ;  /* 0x3000000dff087230 */ /* 0x000fe20000004100 */
[----:B------:R-:W-:Y:S01]  /*8920*/  F2FP.F16.E4M3.UNPACK_B R4, R4.H1 ;  /* 0x00000004ff04723e */ /* 0x000fe200030006ff */
[----:B------:R-:W-:Y:S02]  /*8930*/  HADD2.F32 R11, -RZ, R11.H0_H0 ;  /* 0x2000000bff0b7230 */ /* 0x000fe40000004100 */
[C---:B------:R-:W-:Y:S01]  /*8940*/  FMUL.FTZ R14, R3.reuse, R24 ;  /* 0x00000018030e7220 */ /* 0x040fe20000410000 */
[----:B------:R-:W-:Y:S01]  /*8950*/  FFMA.FTZ R30, R10, R9, R5 ;  /* 0x000000090a1e7223 */ /* 0x000fe20000010005 */
[----:B------:R-:W-:Y:S01]  /*8960*/  F2FP.F16.E4M3.UNPACK_B R9, R21 ;  /* 0x00000015ff09723e */ /* 0x000fe200020006ff */
[-C--:B------:R-:W-:Y:S01]  /*8970*/  FMUL.FTZ R10, R3, R8.reuse ;  /* 0x00000008030a7220 */ /* 0x080fe20000410000 */
[----:B------:R-:W-:Y:S01]  /*8980*/  FFMA.FTZ R31, R11, R8, -R14 ;  /* 0x000000080b1f7223 */ /* 0x000fe2000001080e */
[----:B------:R-:W-:Y:S01]  /*8990*/  F2FP.F16.E4M3.UNPACK_B R8, R12 ;  /* 0x0000000cff08723e */ /* 0x000fe200020006ff */
[----:B------:R-:W-:-:S02]  /*89a0*/  HADD2.F32 R5, -RZ, R4.H1_H1 ;  /* 0x30000004ff057230 */ /* 0x000fc40000004100 */
[----:B------:R-:W-:Y:S01]  /*89b0*/  FFMA.FTZ R24, R11, R24, R10 ;  /* 0x000000180b187223 */ /* 0x000fe2000001000a */
[--C-:B------:R-:W-:Y:S01]  /*89c0*/  HADD2.F32 R13, -RZ, R9.reuse.H1_H1 ;  /* 0x30000009ff0d7230 */ /* 0x100fe20000004100 */
[----:B------:R-:W-:Y:S01]  /*89d0*/  F2FP.F16.E4M3.UNPACK_B R12, R12.H1 ;  /* 0x0000000cff0c723e */ /* 0x000fe200030006ff */
[----:B------:R-:W-:Y:S01]  /*89e0*/  HADD2.F32 R10, -RZ, R9.H0_H0 ;  /* 0x20000009ff0a7230 */ /* 0x000fe20000004100 */
[----:B------:R-:W-:Y:S01]  /*89f0*/  F2FP.F16.E4M3.UNPACK_B R21, R21.H1 ;  /* 0x00000015ff15723e */ /* 0x000fe200030006ff */
[----:B------:R-:W-:Y:S02]  /*8a00*/  HADD2.F32 R9, -RZ, R8.H1_H1 ;  /* 0x30000008ff097230 */ /* 0x000fe40000004100 */
[----:B------:R-:W-:Y:S01]  /*8a10*/  FMUL.FTZ R11, R5, R13 ;  /* 0x0000000d050b7220 */ /* 0x000fe20000410000 */
[----:B------:R-:W-:Y:S02]  /*8a20*/  HADD2.F32 R3, -RZ, R0.H1_H1 ;  /* 0x30000000ff037230 */ /* 0x000fe40000004100 */
        /* <DEDUP_REMOVED lines=11> */
[----:B------:R-:W-:Y:S02]  /*8ae0*/  HADD2.F32 R3, -RZ, R7.H1_H1 ;  /* 0x30000007ff037230 */ /* 0x000fe40000004100 */
        /* <DEDUP_REMOVED lines=24> */
.L_x_8836:
[----:B------:R-:W-:-:S03]  /*8c70*/  UMOV UR4, 0xffffffff ;  /* 0xffffffff00047882 */ /* 0x000fc60000000000 */
[----:B------:R-:W-:Y:S05]  /*8c80*/  BRA.DIV UR4, `(.L_x_8847) ;  /* 0x0000010e04247947 */ /* 0x000fea000b800000 */
[----:B------:R0:W1:Y:S04]  /*8c90*/  SHFL.IDX PT, R29, R28, RZ, 0x1e1f ;  /* 0x001e1fff1c1d7589 */ /* 0x00006800000e0000 */
[----:B------:R0:W2:Y:S04]  /*8ca0*/  SHFL.IDX PT, R21, R26, RZ, 0x1e1f ;  /* 0x001e1fff1a157589 */ /* 0x0000a800000e0000 */
[----:B------:R0:W3:Y:S04]  /*8cb0*/  SHFL.IDX PT, R0, R24, RZ, 0x1e1f ;  /* 0x001e1fff18007589 */ /* 0x0000e800000e0000 */
[----:B------:R0:W4:Y:S02]  /*8cc0*/  SHFL.IDX PT, R3, R30, RZ, 0x1e1f ;  /* 0x001e1fff1e037589 */ /* 0x00012400000e0000 */
.L_x_9046:
[----:B------:R-:W5:Y:S01]  /*8cd0*/  LDL R13, [R1+0x34] ;  /* 0x00003400010d7983 */ /* 0x000f620000100800 */
[----:B------:R-:W-:Y:S01]  /*8ce0*/  ULDC UR4, c[0x0][0x448] ;  /* 0x0001120000047ab9 */ /* 0x000fe20000000800 */
[----:B------:R-:W-:Y:S01]  /*8cf0*/  BSSY B1, `(.L_x_8848) ;  /* 0x000002c000017945 */ /* 0x000fe20003800000 */
[----:B------:R-:W-:Y:S01]  /*8d00*/  IMAD R39, R25, UR4, RZ ;  /* 0x0000000419277c24 */ /* 0x000fe2000f8e02ff */
[----:B------:R-:W-:Y:S02]  /*8d10*/  CS2R R4, SRZ ;  /* 0x0000000000047805 */ /* 0x000fe4000001ff00 */
[----:B------:R-:W-:Y:S02]  /*8d20*/  CS2R R8, SRZ ;  /* 0x0000000000087805 */ /* 0x000fe4000001ff00 */
[----:B------:R-:W-:Y:S02]  /*8d30*/  CS2R R10, SRZ ;  /* 0x00000000000a7805 */ /* 0x000fe4000001ff00 */
[----:B------:R-:W-:-:S02]  /*8d40*/  CS2R R14, SRZ ;  /* 0x00000000000e7805 */ /* 0x000fc4000001ff00 */
[----:B------:R-:W-:Y:S02]  /*8d50*/  ISETP.GE.AND P0, PT, R6, R39, PT ;  /* 0x000000270600720c */ /* 0x000fe40003f06270 */
[----:B0-----:R-:W-:Y:S02]  /*8d60*/  CS2R R24, SRZ ;  /* 0x0000000000187805 */ /* 0x001fe4000001ff00 */
[----:B------:R-:W-:Y:S02]  /*8d70*/  CS2R R26, SRZ ;  /* 0x00000000001a7805 */ /* 0x000fe4000001ff00 */
[----:B-----5:R-:W-:-:S04]  /*8d80*/  LEA.HI R7, R13, R13, RZ, 0x1 ;  /* 0x0000000d0d077211 */ /* 0x020fc800078f08ff */
[----:B------:R-:W-:Y:S02]  /*8d90*/  LOP3.LUT R12, R7, 0xfffffffe, RZ, 0xc0, !PT ;  /* 0xfffffffe070c7812 */ /* 0x000fe400078ec0ff */
[----:B------:R-:W-:-:S03]  /*8da0*/  CS2R R6, SRZ ;  /* 0x0000000000067805 */ /* 0x000fc6000001ff00 */
[----:B------:R-:W-:Y:S01]  /*8db0*/  IMAD.IADD R37, R13, 0x1, -R12 ;  /* 0x000000010d257824 */ /* 0x000fe200078e0a0c */
[----:B------:R-:W-:-:S04]  /*8dc0*/  CS2R R12, SRZ ;  /* 0x00000000000c7805 */ /* 0x000fc8000001ff00 */
[----:B------:R-:W-:Y:S01]  /*8dd0*/  SHF.L.U32 R37, R37, 0x1f, RZ ;  /* 0x0000001f25257819 */ /* 0x000fe200000006ff */
[----:B------:R-:W-:Y:S06]  /*8de0*/  @P0 BRA `(.L_x_8849) ;  /* 0x0000000000700947 */ /* 0x000fec0003800000 */
[----:B------:R-:W3:Y:S01]  /*8df0*/  LDL R28, [R1+0x50] ;  /* 0x00005000011c7983 */ /* 0x000ee20000100800 */
[C---:B------:R-:W-:Y:S01]  /*8e00*/  VIADD R4, R18.reuse, 0x20 ;  /* 0x0000002012047836 */ /* 0x040fe20000000000 */
[----:B------:R-:W-:Y:S01]  /*8e10*/  ULDC UR4, c[0x0][0x3f4] ;  /* 0x0000fd0000047ab9 */ /* 0x000fe20000000800 */
[----:B------:R-:W-:Y:S02]  /*8e20*/  CS2R R12, SRZ ;  /* 0x00000000000c7805 */ /* 0x000fe4000001ff00 */
[----:B------:R-:W-:Y:S02]  /*8e30*/  ISETP.GE.AND P4, PT, R18, UR4, PT ;  /* 0x0000000412007c0c */ /* 0x000fe4000bf86270 */
[----:B------:R-:W-:Y:S02]  /*8e40*/  CS2R R14, SRZ ;  /* 0x00000000000e7805 */ /* 0x000fe4000001ff00 */
[----:B------:R-:W-:Y:S02]  /*8e50*/  ISETP.GE.AND P5, PT, R4, UR4, PT ;  /* 0x0000000404007c0c */ /* 0x000fe4000bfa6270 */
[----:B------:R-:W-:-:S02]  /*8e60*/  CS2R R6, SRZ ;  /* 0x0000000000067805 */ /* 0x000fc4000001ff00 */
[----:B------:R-:W-:Y:S02]  /*8e70*/  CS2R R24, SRZ ;  /* 0x0000000000187805 */ /* 0x000fe4000001ff00 */
[----:B------:R-:W-:Y:S02]  /*8e80*/  CS2R R26, SRZ ;  /* 0x00000000001a7805 */ /* 0x000fe4000001ff00 */
[----:B------:R-:W-:Y:S02]  /*8e90*/  CS2R R8, SRZ ;  /* 0x0000000000087805 */ /* 0x000fe4000001ff00 */
[----:B------:R-:W-:Y:S02]  /*8ea0*/  CS2R R10, SRZ ;  /* 0x00000000000a7805 */ /* 0x000fe4000001ff00 */
[----:B------:R-:W-:Y:S02]  /*8eb0*/  @!P4 SHF.R.S32.HI R5, RZ, 0x1f, R18 ;  /* 0x0000001fff05c819 */ /* 0x000fe40000011412 */
[----:B--2---:R-:W-:-:S05]  /*8ec0*/  @!P4 IADD3 R30, P1, R18, R21, RZ ;  /* 0x00000015121ec210 */ /* 0x004fca0007f3e0ff */
[----:B----4-:R-:W-:Y:S02]  /*8ed0*/  @!P4 IMAD.X R31, R3, 0x1, R5, P1 ;  /* 0x00000001031fc824 */ /* 0x010fe400008e0605 */
[----:B---3--:R-:W-:Y:S01]  /*8ee0*/  @!P5 IMAD.SHL.U32 R4, R28, 0x10, RZ ;  /* 0x000000101c04d824 */ /* 0x008fe200078e00ff */
[----:B-1----:R-:W-:-:S04]  /*8ef0*/  @!P4 IADD3 R28, P0, R18, R29, RZ ;  /* 0x0000001d121cc210 */ /* 0x002fc80007f1e0ff */
[-C--:B------:R-:W-:Y:S01]  /*8f00*/  @!P5 IADD3 R32, P2, R29, R4.reuse, RZ ;  /* 0x000000041d20d210 */ /* 0x080fe20007f5e0ff */
[C---:B------:R-:W-:Y:S01]  /*8f10*/  @!P4 IMAD.X R29, R0.reuse, 0x1, R5, P0 ;  /* 0x00000001001dc824 */ /* 0x040fe200000e0605 */
[----:B------:R-:W-:Y:S02]  /*8f20*/  @!P5 IADD3 R34, P3, R21, R4, RZ ;  /* 0x000000041522d210 */ /* 0x000fe40007f7e0ff */
[----:B------:R-:W-:Y:S02]  /*8f30*/  @!P5 SHF.R.S32.HI R4, RZ, 0x1f, R4 ;  /* 0x0000001fff04d819 */ /* 0x000fe40000011404 */
[----:B------:R0:W5:Y:S03]  /*8f40*/  @!P4 LD.E.128 R12, desc[UR42][R28.64] ;  /* 0x0000002a1c0cc980 */ /* 0x000166000c101d00 */
[--C-:B------:R-:W-:Y:S02]  /*8f50*/  @!P5 IMAD.X R33, R0, 0x1, R4.reuse, P2 ;  /* 0x000000010021d824 */ /* 0x100fe400010e0604 */
[----:B------:R-:W-:Y:S01]  /*8f60*/  @!P5 IMAD.X R35, R3, 0x1, R4, P3 ;  /* 0x000000010323d824 */ /* 0x000fe200018e0604 */
[----:B------:R-:W-:-:S02]  /*8f70*/  CS2R R4, SRZ ;  /* 0x0000000000047805 */ /* 0x000fc4000001ff00 */
[----:B------:R0:W5:Y:S04]  /*8f80*/  @!P5 LD.E.128 R24, desc[UR42][R32.64] ;  /* 0x0000002a2018d980 */ /* 0x000168000c101d00 */
[----:B------:R0:W5:Y:S04]  /*8f90*/  @!P4 LD.E.128 R4, desc[UR42][R30.64] ;  /* 0x0000002a1e04c980 */ /* 0x000168000c101d00 */
[----:B------:R0:W5:Y:S02]  /*8fa0*/  @!P5 LD.E.128 R8, desc[UR42][R34.64] ;  /* 0x0000002a2208d980 */ /* 0x000164000c101d00 */
.L_x_8849:
[----:B------:R-:W-:Y:S05]  /*8fb0*/  BSYNC B1 ;  /* 0x0000000000017941 */ /* 0x000fea0003800000 */
.L_x_8848:
[----:B---3--:R-:W3:Y:S01]  /*8fc0*/  LDL.LU R0, [R1+0x4] ;  /* 0x0000040001007983 */ /* 0x008ee20000300800 */
[----:B------:R-:W1:Y:S01]  /*8fd0*/  SYNCS.PHASECHK.TRANS64.TRYWAIT P0, [R16+URZ+0x19c00], R37 ;  /* 0x019c0025100075a7 */ /* 0x000e62000800017f */
[----:B------:R-:W-:Y:S01]  /*8fe0*/  BSSY B1, `(.L_x_8850) ;  /* 0x0000005000017945 */ /* 0x000fe20003800000 */
[----:B---3--:R-:W-:-:S05]  /*8ff0*/  IMAD R0, R0, -0xc0, R39 ;  /* 0xffffff4000007824 */ /* 0x008fca00078e0227 */
[----:B----4-:R-:W-:-:S04]  /*9000*/  VIMNMX R3, R0, 0xc0, PT ;  /* 0x000000c000037848 */ /* 0x010fc80003fe0100 */
[----:B------:R-:W-:Y:S01]  /*9010*/  ISETP.GE.AND P1, PT, R22, R3, PT ;  /* 0x000000031600720c */ /* 0x000fe20003f26270 */
[----:B-1----:R-:W-:-:S12]  /*9020*/  @!P0 BRA `(.L_x_8851) ;  /* 0x0000010800b08947 */ /* 0x002fd80003800000 */
.L_x_9047:
[----:B------:R-:W-:Y:S05]  /*9030*/  BSYNC B1 ;  /* 0x0000000000017941 */ /* 0x000fea0003800000 */
.L_x_8850:
[----:B------:R-:W-:Y:S05]  /*9040*/  @P1 BRA `(.L_x_8842) ;  /* 0x0000002000041947 */ /* 0x000fea0003800000 */
[----:B------:R3:W5:Y:S01]  /*9050*/  LDL R62, [R1+0x14] ;  /* 0x00001400013e7983 */ /* 0x0007620000100800 */
[----:B------:R-:W4:Y:S01]  /*9060*/  LDC R3, c[0x0][0x3f4] ;  /* 0x0000fd00ff037b82 */ /* 0x000f220000000800 */
[C---:B------:R-:W-:Y:S01]  /*9070*/  VIADD R0, R18.reuse, 0x20 ;  /* 0x0000002012007836 */ /* 0x040fe20000000000 */
[----:B------:R-:W-:Y:S01]  /*9080*/  BSSY B1, `(.L_x_8852) ;  /* 0x00000fe000017945 */ /* 0x000fe20003800000 */
[----:B------:R-:W-:Y:S02]  /*9090*/  SHF.R.U32.HI R61, RZ, 0x3, R156 ;  /* 0x00000003ff3d7819 */ /* 0x000fe4000001169c */
[-C--:B----4-:R-:W-:Y:S02]  /*90a0*/  ISETP.GE.AND P0, PT, R18, R3.reuse, PT ;  /* 0x000000031200720c */ /* 0x090fe40003f06270 */
[----:B------:R-:W-:-:S11]  /*90b0*/  ISETP.GE.AND P1, PT, R0, R3, PT ;  /* 0x000000030000720c */ /* 0x000fd60003f26270 */
[----:B---3--:R-:W-:Y:S05]  /*90c0*/  @P0 BRA `(.L_x_8853) ;  /* 0x0000000c00e40947 */ /* 0x008fea0003800000 */
[----:B0-----:R-:W0:Y:S01]  /*90d0*/  S2R R30, SR_TID.X ;  /* 0x00000000001e7919 */ /* 0x001e220000002100 */
[----:B--2--5:R-:W-:Y:S02]  /*90e0*/  SHF.R.U32.HI R21, RZ, 0x8, R12 ;  /* 0x00000008ff157819 */ /* 0x024fe4000001160c */
[----:B------:R-:W-:Y:S02]  /*90f0*/  LOP3.LUT R0, R12, 0xff, RZ, 0xc0, !PT ;  /* 0x000000ff0c007812 */ /* 0x000fe400078ec0ff */
[----:B------:R-:W-:Y:S02]  /*9100*/  LOP3.LUT R21, R21, 0xff, RZ, 0xc0, !PT ;  /* 0x000000ff15157812 */ /* 0x000fe400078ec0ff */
[----:B------:R-:W-:Y:S02]  /*9110*/  SHF.R.U32.HI R29, RZ, 0x8, R13 ;  /* 0x00000008ff1d7819 */ /* 0x000fe4000001160d */
[----:B-1----:R-:W-:Y:S02]  /*9120*/  PRMT R37, R21, 0x7604, R0 ;  /* 0x0000760415257816 */ /* 0x002fe40000000000 */
[----:B------:R-:W-:-:S02]  /*9130*/  LOP3.LUT R28, R13, 0xff, RZ, 0xc0, !PT ;  /* 0x000000ff0d1c7812 */ /* 0x000fc400078ec0ff */
[----:B------:R-:W-:Y:S02]  /*9140*/  LOP3.LUT R29, R29, 0xff, RZ, 0xc0, !PT ;  /* 0x000000ff1d1d7812 */ /* 0x000fe400078ec0ff */
[----:B------:R-:W-:Y:S02]  /*9150*/  SHF.R.U32.HI R31, RZ, 0x8, R14 ;  /* 0x00000008ff1f7819 */ /* 0x000fe4000001160e */
[----:B------:R-:W-:Y:S02]  /*9160*/  PRMT R38, R29, 0x7604, R28 ;  /* 0x000076041d267816 */ /* 0x000fe4000000001c */
[----:B------:R-:W-:Y:S02]  /*9170*/  LOP3.LUT R31, R31, 0xff, RZ, 0xc0, !PT ;  /* 0x000000ff1f1f7812 */ /* 0x000fe400078ec0ff */
[----:B------:R-:W-:Y:S02]  /*9180*/  LOP3.LUT R28, R15, 0xff, RZ, 0xc0, !PT ;  /* 0x000000ff0f1c7812 */ /* 0x000fe400078ec0ff */
[----:B------:R-:W-:-:S02]  /*9190*/  SHF.R.U32.HI R42, RZ, 0x8, R5 ;  /* 0x00000008ff2a7819 */ /* 0x000fc40000011605 */
[----:B------:R-:W-:Y:S02]  /*91a0*/  SHF.R.U32.HI R43, RZ, 0x8, R6 ;  /* 0x00000008ff2b7819 */ /* 0x000fe40000011606 */
[----:B------:R-:W-:Y:S02]  /*91b0*/  SHF.R.U32.HI R47, RZ, 0x8, R7 ;  /* 0x00000008ff2f7819 */ /* 0x000fe40000011607 */
[----:B------:R-:W-:Y:S02]  /*91c0*/  LOP3.LUT R42, R42, 0xff, RZ, 0xc0, !PT ;  /* 0x000000ff2a2a7812 */ /* 0x000fe400078ec0ff */
[----:B------:R-:W-:Y:S01]  /*91d0*/  LOP3.LUT R44, R43, 0xff, RZ, 0xc0, !PT ;  /* 0x000000ff2b2c7812 */ /* 0x000fe200078ec0ff */
[----:B0-----:R-:W-:Y:S01]  /*91e0*/  VIADD R33, R30, 0xffffff80 ;  /* 0xffffff801e217836 */ /* 0x001fe20000000000 */
[----:B------:R-:W-:Y:S02]  /*91f0*/  LOP3.LUT R30, R14, 0xff, RZ, 0xc0, !PT ;  /* 0x000000ff0e1e7812 */ /* 0x000fe400078ec0ff */
[----:B------:R-:W-:-:S02]  /*9200*/  LOP3.LUT R46, R7, 0xff, RZ, 0xc0, !PT ;  /* 0x000000ff072e7812 */ /* 0x000fc400078ec0ff */
[----:B------:R-:W-:Y:S02]  /*9210*/  LEA.HI R32, R33, R33, RZ, 0x1 ;  /* 0x0000002121207211 */ /* 0x000fe400078f08ff */
[----:B------:R-:W-:Y:S02]  /*9220*/  PRMT R41, R31, 0x7604, R30 ;  /* 0x000076041f297816 */ /* 0x000fe4000000001e */
[----:B------:R-:W-:Y:S02]  /*9230*/  LOP3.LUT R32, R32, 0xfffffffe, RZ, 0xc0, !PT ;  /* 0xfffffffe20207812 */ /* 0x000fe400078ec0ff */
[----:B------:R-:W-:Y:S02]  /*9240*/  SHF.R.U32.HI R31, RZ, 0x8, R15 ;  /* 0x00000008ff1f7819 */ /* 0x000fe4000001160f */
[----:B------:R-:W-:Y:S01]  /*9250*/  LOP3.LUT R43, R47, 0xff, RZ, 0xc0, !PT ;  /* 0x000000ff2f2b7812 */ /* 0x000fe200078ec0ff */
[----:B------:R-:W-:Y:S01]  /*9260*/  IMAD.IADD R32, R33, 0x1, -R32 ;  /* 0x0000000121207824 */ /* 0x000fe200078e0a20 */
[----:B------:R-:W-:-:S02]  /*9270*/  LOP3.LUT R31, R31, 0xff, RZ, 0xc0, !PT ;  /* 0x000000ff1f1f7812 */ /* 0x000fc400078ec0ff */
[----:B------:R-:W-:Y:S02]  /*9280*/  PRMT R46, R43, 0x7604, R46 ;  /* 0x000076042b2e7816 */ /* 0x000fe4000000002e */
[----:B------:R-:W-:Y:S02]  /*9290*/  LEA.HI R0, R3, R32, RZ, 0x1c ;  /* 0x0000002003007211 */ /* 0x000fe400078fe0ff */
[----:B------:R-:W-:Y:S02]  /*92a0*/  LOP3.LUT R32, R4, 0xff, RZ, 0xc0, !PT ;  /* 0x000000ff04207812 */ /* 0x000fe400078ec0ff */
[C---:B------:R-:W-:Y:S02]  /*92b0*/  LEA.HI R21, R0.reuse, R0, RZ, 0x1 ;  /* 0x0000000000157211 */ /* 0x040fe400078f08ff */
[----:B------:R-:W-:Y:S02]  /*92c0*/  SHF.L.U32 R29, R0, 0x4, RZ ;  /* 0x00000004001d7819 */ /* 0x000fe400000006ff */
[----:B------:R-:W-:-:S02]  /*92d0*/  SHF.R.S32.HI R21, RZ, 0x1, R21 ;  /* 0x00000001ff157819 */ /* 0x000fc40000011415 */
[----:B------:R-:W-:Y:S02]  /*92e0*/  SHF.R.U32.HI R0, RZ, 0x8, R4 ;  /* 0x00000008ff007819 */ /* 0x000fe40000011604 */
[----:B------:R-:W-:Y:S01]  /*92f0*/  LOP3.LUT R29, R156, 0x10, R29, 0xf8, !PT ;  /* 0x000000109c1d7812 */ /* 0x000fe200078ef81d */
[----:B------:R-:W-:Y:S01]  /*9300*/  IMAD R21, R21, 0x1800, R62 ;  /* 0x0000180015157824 */ /* 0x000fe200078e023e */
[----:B------:R-:W-:Y:S02]  /*9310*/  LOP3.LUT R33, R0, 0xff, RZ, 0xc0, !PT ;  /* 0x000000ff00217812 */ /* 0x000fe400078ec0ff */
[----:B------:R-:W-:Y:S02]  /*9320*/  LOP3.LUT R0, R29, R61, RZ, 0x3c, !PT ;  /* 0x0000003d1d007212 */ /* 0x000fe400078e3cff */
[----:B------:R-:W-:Y:S02]  /*9330*/  PRMT R40, R31, 0x7604, R28 ;  /* 0x000076041f287816 */ /* 0x000fe4000000001c */
[----:B------:R-:W-:Y:S01]  /*9340*/  IADD3 R0, R16, R21, R0 ;  /* 0x0000001510007210 */ /* 0x000fe20007ffe000 */
[----:B------:R-:W0:Y:S01]  /*9350*/  LDS.128 R28, [R20+0xf000] ;  /* 0x00f00000141c7984 */ /* 0x000e220000000c00 */
[----:B------:R-:W-:-:S02]  /*9360*/  PRMT R45, R33, 0x7604, R32 ;  /* 0x00007604212d7816 */ /* 0x000fc40000000020 */
[----:B------:R-:W-:Y:S01]  /*9370*/  LOP3.LUT R21, R5, 0xff, RZ, 0xc0, !PT ;  /* 0x000000ff05157812 */ /* 0x000fe200078ec0ff */
[----:B------:R-:W1:Y:S01]  /*9380*/  LDS.128 R32, [R0+0xf000] ;  /* 0x00f0000000207984 */ /* 0x000e620000000c00 */
[----:B------:R-:W-:Y:S02]  /*9390*/  SHF.R.U32.HI R47, RZ, 0x10, R5 ;  /* 0x00000010ff2f7819 */ /* 0x000fe40000011605 */
[----:B------:R-:W-:Y:S02]  /*93a0*/  PRMT R42, R42, 0x7604, R21 ;  /* 0x000076042a2a7816 */ /* 0x000fe40000000015 */
[----:B------:R-:W-:Y:S01]  /*93b0*/  SHF.R.U32.HI R21, RZ, 0x10, R13 ;  /* 0x00000010ff157819 */ /* 0x000fe2000001160d */
[----:B------:R-:W-:Y:S01]  /*93c0*/  IMAD.U32 R47, R47, 0x10000, RZ ;  /* 0x000100002f2f7824 */ /* 0x000fe200078e00ff */
[----:B------:R-:W-:Y:S02]  /*93d0*/  SHF.R.U32.HI R43, RZ, 0x10, R15 ;  /* 0x00000010ff2b7819 */ /* 0x000fe4000001160f */
[----:B------:R-:W-:Y:S01]  /*93e0*/  LOP3.LUT R39, R6, 0xff, RZ, 0xc0, !PT ;  /* 0x000000ff06277812 */ /* 0x000fe200078ec0ff */
[----:B------:R-:W-:Y:S01]  /*93f0*/  IMAD.U32 R21, R21, 0x10000, RZ ;  /* 0x0001000015157824 */ /* 0x000fe200078e00ff */
[----:B------:R-:W-:Y:S01]  /*9400*/  LOP3.LUT R47, R42, 0xff0000, R47, 0xf8, !PT ;  /* 0x00ff00002a2f7812 */ /* 0x000fe200078ef82f */
[----:B------:R-:W-:Y:S01]  /*9410*/  IMAD.U32 R43, R43, 0x10000, RZ ;  /* 0x000100002b2b7824 */ /* 0x000fe200078e00ff */
[----:B------:R-:W-:-:S02]  /*9420*/  PRMT R49, R44, 0x7604, R39 ;  /* 0x000076042c317816 */ /* 0x000fc40000000027 */
[----:B------:R-:W-:Y:S02]  /*9430*/  LOP3.LUT R39, R38, 0xff0000, R21, 0xf8, !PT ;  /* 0x00ff000026277812 */ /* 0x000fe400078ef815 */
[----:B------:R-:W-:Y:S02]  /*9440*/  LOP3.LUT R43, R40, 0xff0000, R43, 0xf8, !PT ;  /* 0x00ff0000282b7812 */ /* 0x000fe400078ef82b */
[----:B------:R-:W-:Y:S02]  /*9450*/  LOP3.LUT R21, R37, 0xff0000, R12, 0xf8, !PT ;  /* 0x00ff000025157812 */ /* 0x000fe400078ef80c */
[----:B------:R-:W-:Y:S02]  /*9460*/  LOP3.LUT R44, R39, 0xff000000, R13, 0xf8, !PT ;  /* 0xff000000272c7812 */ /* 0x000fe400078ef80d */
        /* <DEDUP_REMOVED lines=11> */
[-C--:B0-----:R-:W-:Y:S02]  /*9520*/  F2FP.F16.E4M3.UNPACK_B R14, R28.reuse ;  /* 0x0000001cff0e723e */ /* 0x081fe400020006ff */
[----:B------:R-:W-:Y:S02]  /*9530*/  F2FP.F16.E4M3.UNPACK_B R37, R28.H1 ;  /* 0x0000001cff25723e */ /* 0x000fe400030006ff */
[-C--:B------:R-:W-:Y:S02]  /*9540*/  F2FP.F16.E4M3.UNPACK_B R38, R29.reuse ;  /* 0x0000001dff26723e */ /* 0x080fe400020006ff */
[----:B------:R-:W-:-:S02]  /*9550*/  F2FP.F16.E4M3.UNPACK_B R39, R29.H1 ;  /* 0x0000001dff27723e */ /* 0x000fc400030006ff */
[----:B------:R-:W-:Y:S01]  /*9560*/  F2FP.F16.E4M3.UNPACK_B R49, R48 ;  /* 0x00000030ff31723e */ /* 0x000fe200020006ff */
[--C-:B------:R-:W-:Y:S01]  /*9570*/  HADD2.F32 R13, -RZ, R38.reuse.H0_H0 ;  /* 0x20000026ff0d7230 */ /* 0x100fe20000004100 */
[----:B-1----:R-:W-:Y:S01]  /*9580*/  F2FP.F16.E4M3.UNPACK_B R28, R33 ;  /* 0x00000021ff1c723e */ /* 0x002fe200020006ff */
[----:B------:R-:W-:Y:S01]  /*9590*/  HADD2.F32 R38, -RZ, R38.H1_H1 ;  /* 0x30000026ff267230 */ /* 0x000fe20000004100 */
[----:B------:R-:W-:Y:S01]  /*95a0*/  F2FP.F16.E4M3.UNPACK_B R29, R44 ;  /* 0x0000002cff1d723e */ /* 0x000fe200020006ff */
[--C-:B------:R-:W-:Y:S01]  /*95b0*/  HADD2.F32 R50, -RZ, R49.reuse.H0_H0 ;  /* 0x20000031ff327230 */ /* 0x100fe20000004100 */
[----:B------:R-:W-:Y:S01]  /*95c0*/  LOP3.LUT R51, R46, 0xff0000, R51, 0xf8, !PT ;  /* 0x00ff00002e337812 */ /* 0x000fe200078ef833 */
[--C-:B------:R-:W-:Y:S01]  /*95d0*/  HADD2.F32 R6, -RZ, R28.reuse.H0_H0 ;  /* 0x2000001cff067230 */ /* 0x100fe20000004100 */
[-C--:B------:R-:W-:Y:S01]  /*95e0*/  F2FP.F16.E4M3.UNPACK_B R40, R31.reuse ;  /* 0x0000001fff28723e */ /* 0x080fe200020006ff */
[----:B------:R-:W-:Y:S01]  /*95f0*/  HADD2.F32 R49, -RZ, R49.H1_H1 ;  /* 0x30000031ff317230 */ /* 0x000fe20000004100 */
[----:B------:R-:W-:Y:S01]  /*9600*/  F2FP.F16.E4M3.UNPACK_B R46, R31.H1 ;  /* 0x0000001fff2e723e */ /* 0x000fe200030006ff */
[----:B------:R-:W-:Y:S01]  /*9610*/  HADD2.F32 R31, -RZ, R29.H0_H0 ;  /* 0x2000001dff1f7230 */ /* 0x000fe20000004100 */
[----:B------:R-:W-:Y:S01]  /*9620*/  F2FP.F16.E4M3.UNPACK_B R41, R33.H1 ;  /* 0x00000021ff29723e */ /* 0x000fe200030006ff */
[----:B------:R-:W-:Y:S01]  /*9630*/  HADD2.F32 R28, -RZ, R28.H1_H1 ;  /* 0x3000001cff1c7230 */ /* 0x000fe20000004100 */
[----:B------:R-:W-:-:S02]  /*9640*/  F2FP.F16.E4M3.UNPACK_B R33, R32 ;  /* 0x00000020ff21723e */ /* 0x000fc400020006ff */
[----:B------:R-:W-:Y:S01]  /*9650*/  F2FP.F16.E4M3.UNPACK_B R43, R32.H1 ;  /* 0x00000020ff2b723e */ /* 0x000fe200030006ff */
[----:B------:R-:W-:Y:S01]  /*9660*/  FMUL.FTZ R32, R6, R50 ;  /* 0x0000003206207220 */ /* 0x000fe20000410000 */
[----:B------:R-:W-:Y:S01]  /*9670*/  F2FP.F16.E4M3.UNPACK_B R42, R35 ;  /* 0x00000023ff2a723e */ /* 0x000fe200020006ff */
[----:B------:R-:W-:Y:S01]  /*9680*/  FMUL.FTZ R53, R28, R49 ;  /* 0x000000311c357220 */ /* 0x000fe20000410000 */
[----:B------:R-:W-:Y:S01]  /*9690*/  F2FP.F16.E4M3.UNPACK_B R47, R35.H1 ;  /* 0x00000023ff2f723e */ /* 0x000fe200030006ff */
[-C--:B------:R-:W-:Y:S01]  /*96a0*/  FMUL.FTZ R35, R6, R31.reuse ;  /* 0x0000001f06237220 */ /* 0x080fe20000410000 */
[----:B------:R-:W-:Y:S01]  /*96b0*/  F2FP.F16.E4M3.UNPACK_B R48, R48.H1 ;  /* 0x00000030ff30723e */ /* 0x000fe200030006ff */
[C---:B------:R-:W-:Y:S01]  /*96c0*/  FFMA.FTZ R6, R13.reuse, R31, -R32 ;  /* 0x0000001f0d067223 */ /* 0x040fe20000010820 */
[----:B------:R-:W-:Y:S01]  /*96d0*/  F2FP.F16.E4M3.UNPACK_B R44, R44.H1 ;  /* 0x0000002cff2c723e */ /* 0x000fe200030006ff */
[----:B------:R-:W-:Y:S01]  /*96e0*/  FFMA.FTZ R13, R13, R50, R35 ;  /* 0x000000320d0d7223 */ /* 0x000fe20000010023 */
[----:B------:R-:W-:Y:S01]  /*96f0*/  HADD2.F32 R31, -RZ, R29.H1_H1 ;  /* 0x3000001dff1f7230 */ /* 0x000fe20000004100 */
[----:B------:R-:W-:Y:S01]  /*9700*/  LOP3.LUT R51, R51, 0xff000000, R7, 0xf8, !PT ;  /* 0xff00000033337812 */ /* 0x000fe200078ef807 */
[----:B------:R-:W-:Y:S01]  /*9710*/  HADD2.F32 R50, -RZ, R48.H0_H0 ;  /* 0x20000030ff327230 */ /* 0x000fe20000004100 */
[----:B------:R-:W-:Y:S01]  /*9720*/  F2FP.F16.E4M3.UNPACK_B R7, R34 ;  /* 0x00000022ff07723e */ /* 0x000fe200020006ff */
[----:B------:R-:W-:-:S02]  /*9730*/  HADD2.F32 R29, -RZ, R41.H0_H0 ;  /* 0x20000029ff1d7230 */ /* 0x000fc40000004100 */
[----:B------:R-:W-:Y:S01]  /*9740*/  FMUL.FTZ R28, R28, R31 ;  /* 0x0000001f1c1c7220 */ /* 0x000fe20000410000 */
[----:B------:R-:W-:Y:S01]  /*9750*/  HADD2.F32 R35, -RZ, R44.H0_H0 ;  /* 0x2000002cff237230 */ /* 0x000fe20000004100 */
[----:B------:R-:W-:Y:S01]  /*9760*/  F2FP.F16.E4M3.UNPACK_B R52, R51 ;  /* 0x00000033ff34723e */ /* 0x000fe200020006ff */
[----:B------:R-:W-:Y:S02]  /*9770*/  HADD2.F32 R32, -RZ, R39.H0_H0 ;  /* 0x20000027ff207230 */ /* 0x000fe40000004100 */
[CC--:B------:R-:W-:Y:S01]  /*9780*/  FMUL.FTZ R55, R29.reuse, R50.reuse ;  /* 0x000000321d377220 */ /* 0x0c0fe20000410000 */
[----:B------:R-:W-:Y:S02]  /*9790*/  HADD2.F32 R41, -RZ, R41.H1_H1 ;  /* 0x30000029ff297230 */ /* 0x000fe40000004100 */
[----:B------:R-:W-:Y:S01]  /*97a0*/  FMUL.FTZ R57, R29, R35 ;  /* 0x000000231d397220 */ /* 0x000fe20000410000 */
[----:B------:R-:W-:Y:S01]  /*97b0*/  FFMA.FTZ R29, R38, R31, -R53 ;  /* 0x0000001f261d7223 */ /* 0x000fe20000010835 */
[----:B------:R-:W-:Y:S01]  /*97c0*/  FFMA.FTZ R31, R32, R35, -R55 ;  /* 0x00000023201f7223 */ /* 0x000fe20000010837 */
[----:B------:R-:W-:Y:S01]  /*97d0*/  FFMA.FTZ R28, R38, R49, R28 ;  /* 0x00000031261c7223 */ /* 0x000fe2000001001c */
[----:B------:R-:W-:Y:S01]  /*97e0*/  FFMA.FTZ R32, R32, R50, R57 ;  /* 0x0000003220207223 */ /* 0x000fe20000010039 */
[----:B------:R-:W-:Y:S01]  /*97f0*/  HADD2.F32 R50, -RZ, R48.H1_H1 ;  /* 0x30000030ff327230 */ /* 0x000fe20000004100 */
[----:B------:R-:W-:Y:S01]  /*9800*/  F2FP.F16.E4M3.UNPACK_B R48, R45 ;  /* 0x0000002dff30723e */ /* 0x000fe200020006ff */
[----:B------:R-:W-:Y:S01]  /*9810*/  HADD2.F32 R44, -RZ, R44.H1_H1 ;  /* 0x3000002cff2c7230 */ /* 0x000fe20000004100 */
[----:B------:R-:W-:Y:S01]  /*9820*/  F2FP.F16.E4M3.UNPACK_B R34, R34.H1 ;  /* 0x00000022ff22723e */ /* 0x000fe200030006ff */
[----:B------:R-:W-:-:S02]  /*9830*/  HADD2.F32 R53, -RZ, R52.H0_H0 ;  /* 0x20000034ff357230 */ /* 0x000fc40000004100 */
[C---:B------:R-:W-:Y:S01]  /*9840*/  FMUL.FTZ R54, R41.reuse, R50 ;  /* 0x0000003229367220 */ /* 0x040fe20000410000 */
[----:B------:R-:W-:Y:S02]  /*9850*/  HADD2.F32 R38, -RZ, R42.H0_H0 ;  /* 0x2000002aff267230 */ /* 0x000fe40000004100 */
[----:B------:R-:W-:Y:S01]  /*9860*/  FMUL.FTZ R41, R41, R44 ;  /* 0x0000002c29297220 */ /* 0x000fe20000410000 */
[----:B------:R-:W-:Y:S01]  /*9870*/  HADD2.F32 R49, -RZ, R48.H0_H0 ;  /* 0x20000030ff317230 */ /* 0x000fe20000004100 */
[----:B------:R-:W-:Y:S01]  /*9880*/  F2FP.F16.E4M3.UNPACK_B R5, R30 ;  /* 0x0000001eff05723e */ /* 0x000fe200020006ff */
        /* <DEDUP_REMOVED lines=8> */
[----:B------:R-:W-:Y:S01]  /*9910*/  F2FP.F16.E4M3.UNPACK_B R54, R51.H1 ;  /* 0x00000033ff36723e */ /* 0x000fe200030006ff */
[----:B------:R-:W-:Y:S01]  /*9920*/  HADD2.F32 R49, -RZ, R48.H1_H1 ;  /* 0x30000030ff317230 */ /* 0x000fe20000004100 */
[----:B------:R-:W-:Y:S01]  /*9930*/  F2FP.F16.E4M3.UNPACK_B R48, R45.H1 ;  /* 0x0000002dff30723e */ /* 0x000fe200030006ff */
[----:B------:R-:W-:Y:S02]  /*9940*/  HADD2.F32 R51, -RZ, R52.H1_H1 ;  /* 0x30000034ff337230 */ /* 0x000fe40000004100 */
[----:B------:R-:W-:Y:S01]  /*9950*/  FFMA.FTZ R35, R35, R53, R58 ;  /* 0x0000003523237223 */ /* 0x000fe2000001003a */
        /* <DEDUP_REMOVED lines=8> */
[--C-:B------:R-:W-:Y:S02]  /*99e0*/  HADD2.F32 R45, -RZ, R46.reuse.H0_H0 ;  /* 0x2000002eff2d7230 */ /* 0x100fe40000004100 */
[-C--:B------:R-:W-:Y:S01]  /*99f0*/  FMUL.FTZ R55, R44, R50.reuse ;  /* 0x000000322c377220 */ /* 0x080fe20000410000 */
[----:B------:R-:W-:Y:S02]  /*9a00*/  HADD2.F32 R46, -RZ, R46.H1_H1 ;  /* 0x3000002eff2e7230 */ /* 0x000fe40000004100 */
[C---:B------:R-:W-:Y:S01]  /*9a10*/  FFMA.FTZ R42, R40.reuse, R49, -R53 ;  /* 0x00000031282a7223 */ /* 0x040fe20000010835 */
[----:B------:R-:W-:Y:S01]  /*9a20*/  FFMA.FTZ R40, R40, R51, R56 ;  /* 0x0000003328287223 */ /* 0x000fe20000010038 */
[C---:B------:R-:W-:Y:S01]  /*9a30*/  FFMA.FTZ R44, R45.reuse, R50, -R58 ;  /* 0x000000322d2c7223 */ /* 0x040fe2000001083a */
[----:B------:R-:W-:Y:S01]  /*9a40*/  F2FP.F16.E4M3.UNPACK_B R53, R15.H1 ;  /* 0x0000000fff35723e */ /* 0x000fe200030006ff */
[----:B------:R-:W-:Y:S01]  /*9a50*/  FFMA.FTZ R45, R45, R52, R55 ;  /* 0x000000342d2d7223 */ /* 0x000fe20000010037 */
[----:B------:R-:W-:Y:S01]  /*9a60*/  F2FP.F16.E4M3.UNPACK_B R50, R21.H1 ;  /* 0x00000015ff32723e */ /* 0x000fe200030006ff */
[----:B------:R-:W-:Y:S01]  /*9a70*/  HADD2.F32 R51, -RZ, R48.H1_H1 ;  /* 0x30000030ff337230 */ /* 0x000fe20000004100 */
[----:B------:R-:W-:Y:S01]  /*9a80*/  F2FP.SATFINITE.E4M3.F32.PACK_AB_MERGE_C R32, R41, R32, RZ ;  /* 0x000000202920723e */ /* 0x000fe200048070ff */
[----:B------:R-:W-:-:S02]  /*9a90*/  HADD2.F32 R55, -RZ, R54.H1_H1 ;  /* 0x30000036ff377230 */ /* 0x000fc40000004100 */
[----:B------:R-:W-:Y:S01]  /*9aa0*/  HADD2.F32 R48, -RZ, R47.H1_H1 ;  /* 0x3000002fff307230 */ /* 0x000fe20000004100 */
[----:B------:R-:W-:Y:S01]  /*9ab0*/  F2FP.SATFINITE.E4M3.F32.PACK_AB_MERGE_C R13, R28, R13, R32 ;  /* 0x0000000d1c0d723e */ /* 0x000fe20004807020 */
[----:B------:R-:W-:Y:S02]  /*9ac0*/  HADD2.F32 R54, -RZ, R53.H0_H0 ;  /* 0x20000035ff367230 */ /* 0x000fe40000004100 */
        /* <DEDUP_REMOVED lines=8> */
[C---:B------:R-:W-:Y:S01]  /*9b50*/  FFMA.FTZ R47, R46.reuse, R51, -R59 ;  /* 0x000000332e2f7223 */ /* 0x040fe2000001083b */
[----:B------:R-:W-:Y:S01]  /*9b60*/  FFMA.FTZ R46, R46, R55, R56 ;  /* 0x000000372e2e7223 */ /* 0x000fe20000010038 */
[----:B------:R-:W-:Y:S02]  /*9b70*/  HADD2.F32 R56, -RZ, R53.H1_H1 ;  /* 0x30000035ff387230 */ /* 0x000fe40000004100 */
[----:B------:R-:W-:Y:S01]  /*9b80*/  FFMA.FTZ R48, R49, R52, -R48 ;  /* 0x0000003431307223 */ /* 0x000fe20000010830 */
[----:B------:R-:W-:Y:S01]  /*9b90*/  HADD2.F32 R52, -RZ, R50.H1_H1 ;  /* 0x30000032ff347230 */ /* 0x000fe20000004100 */
[----:B------:R-:W-:Y:S01]  /*9ba0*/  F2FP.F16.E4M3.UNPACK_B R51, R15 ;  /* 0x0000000fff33723e */ /* 0x000fe200020006ff */
[----:B------:R-:W-:Y:S01]  /*9bb0*/  HADD2.F32 R37, -RZ, R37.H1_H1 ;  /* 0x30000025ff257230 */ /* 0x000fe20000004100 */
[----:B------:R-:W-:Y:S01]  /*9bc0*/  F2FP.F16.E4M3.UNPACK_B R50, R21 ;  /* 0x00000015ff32723e */ /* 0x000fe200020006ff */
        /* <DEDUP_REMOVED lines=14> */
[----:B------:R-:W-:Y:S01]  /*9cb0*/  F2FP.F16.E4M3.UNPACK_B R21, R12.H1 ;  /* 0x0000000cff15723e */ /* 0x000fe200030006ff */
[----:B------:R-:W-:-:S02]  /*9cc0*/  HADD2.F32 R50, -RZ, R50.H1_H1 ;  /* 0x30000032ff327230 */ /* 0x000fc40000004100 */
[-C--:B------:R-:W-:Y:S01]  /*9cd0*/  FMUL.FTZ R43, R33, R51.reuse ;  /* 0x00000033212b7220 */ /* 0x080fe20000410000 */
        /* <DEDUP_REMOVED lines=24> */
[----:B------:R-:W-:Y:S02]  /*9e60*/  HADD2.F32 R14, -RZ, R12.H1_H1 ;  /* 0x3000000cff0e7230 */ /* 0x000fe40000004100 */
[----:B------:R-:W-:Y:S01]  /*9e70*/  FFMA.FTZ R52, R30, R37, R34 ;  /* 0x000000251e347223 */ /* 0x000fe20000010022 */
[--C-:B------:R-:W-:Y:S02]  /*9e80*/  HADD2.F32 R12, -RZ, R7.reuse.H0_H0 ;  /* 0x20000007ff0c7230 */ /* 0x100fe40000004100 */
[--C-:B------:R-:W-:Y:S01]  /*9e90*/  HADD2.F32 R30, -RZ, R4.reuse.H1_H1 ;  /* 0x30000004ff1e7230 */ /* 0x100fe20000004100 */
[----:B------:R-:W-:Y:S01]  /*9ea0*/  F2FP.SATFINITE.E4M3.F32.PACK_AB_MERGE_C R50, R50, R57, RZ ;  /* 0x000000393232723e */ /* 0x000fe200048070ff */
[----:B------:R-:W-:Y:S01]  /*9eb0*/  HADD2.F32 R7, -RZ, R7.H1_H1 ;  /* 0x30000007ff077230 */ /* 0x000fe20000004100 */
[----:B------:R-:W-:Y:S01]  /*9ec0*/  F2FP.SATFINITE.E4M3.F32.PACK_AB_MERGE_C R43, R52, R43, RZ ;  /* 0x0000002b342b723e */ /* 0x000fe200048070ff */
[----:B------:R-:W-:-:S02]  /*9ed0*/  HADD2.F32 R21, -RZ, R4.H0_H0 ;  /* 0x20000004ff157230 */ /* 0x000fc40000004100 */
[--C-:B------:R-:W-:Y:S02]  /*9ee0*/  HADD2.F32 R4, -RZ, R5.reuse.H0_H0 ;  /* 0x20000005ff047230 */ /* 0x100fe40000004100 */
[C---:B------:R-:W-:Y:S01]  /*9ef0*/  FMUL.FTZ R34, R7.reuse, R30 ;  /* 0x0000001e07227220 */ /* 0x040fe20000410000 */
[----:B------:R-:W-:Y:S02]  /*9f00*/  HADD2.F32 R5, -RZ, R5.H1_H1 ;  /* 0x30000005ff057230 */ /* 0x000fe40000004100 */
[C---:B------:R-:W-:Y:S01]  /*9f10*/  FMUL.FTZ R33, R12.reuse, R21 ;  /* 0x000000150c217220 */ /* 0x040fe20000410000 */
[-C--:B------:R-:W-:Y:S01]  /*9f20*/  FMUL.FTZ R7, R7, R14.reuse ;  /* 0x0000000e07077220 */ /* 0x080fe20000410000 */
[-C--:B------:R-:W-:Y:S01]  /*9f30*/  FMUL.FTZ R12, R12, R15.reuse ;  /* 0x0000000f0c0c7220 */ /* 0x080fe20000410000 */
[C---:B------:R-:W-:Y:S02]  /*9f40*/  FFMA.FTZ R34, R5.reuse, R14, -R34 ;  /* 0x0000000e05227223 */ /* 0x040fe40000010822 */
        /* <DEDUP_REMOVED lines=17> */
.L_x_8853:
[----:B------:R-:W-:Y:S05]  /*a060*/  BSYNC B1 ;  /* 0x0000000000017941 */ /* 0x000fea0003800000 */
.L_x_8852:
[----:B------:R-:W-:Y:S05]  /*a070*/  @P1 BRA `(.L_x_8842) ;  /* 0x0000000c00f81947 */ /* 0x000fea0003800000 */
[----:B--2---:R-:W2:Y:S04]  /*a080*/  LDL R21, [R1+0x50] ;  /* 0x0000500001157983 */ /* 0x004ea80000100800 */
[----:B------:R-:W4:Y:S01]  /*a090*/  LDL R49, [R1+0x5c] ;  /* 0x00005c0001317983 */ /* 0x000f220000100800 */
[----:B---3-5:R-:W-:Y:S02]  /*a0a0*/  SHF.R.U32.HI R0, RZ, 0x8, R24 ;  /* 0x00000008ff007819 */ /* 0x028fe40000011618 */
[----:B------:R-:W-:Y:S02]  /*a0b0*/  LOP3.LUT R5, R24, 0xff, RZ, 0xc0, !PT ;  /* 0x000000ff18057812 */ /* 0x000fe400078ec0ff */
[----:B------:R-:W-:Y:S02]  /*a0c0*/  LOP3.LUT R0, R0, 0xff, RZ, 0xc0, !PT ;  /* 0x000000ff00007812 */ /* 0x000fe400078ec0ff */
[----:B------:R-:W-:-:S02]  /*a0d0*/  SHF.R.U32.HI R14, RZ, 0x8, R25 ;  /* 0x00000008ff0e7819 */ /* 0x000fc40000011619 */
[----:B------:R-:W-:Y:S02]  /*a0e0*/  PRMT R20, R0, 0x7604, R5 ;  /* 0x0000760400147816 */ /* 0x000fe40000000005 */
[----:B------:R-:W-:Y:S02]  /*a0f0*/  LOP3.LUT R7, R25, 0xff, RZ, 0xc0, !PT ;  /* 0x000000ff19077812 */ /* 0x000fe400078ec0ff */
[----:B------:R-:W-:Y:S02]  /*a100*/  SHF.R.U32.HI R6, RZ, 0x8, R27 ;  /* 0x00000008ff067819 */ /* 0x000fe4000001161b */
[----:B------:R-:W-:Y:S02]  /*a110*/  LOP3.LUT R0, R14, 0xff, RZ, 0xc0, !PT ;  /* 0x000000ff0e007812 */ /* 0x000fe400078ec0ff */
[----:B------:R-:W-:Y:S02]  /*a120*/  LOP3.LUT R13, R27, 0xff, RZ, 0xc0, !PT ;  /* 0x000000ff1b0d7812 */ /* 0x000fe400078ec0ff */
[----:B------:R-:W-:-:S02]  /*a130*/  LOP3.LUT R6, R6, 0xff, RZ, 0xc0, !PT ;  /* 0x000000ff06067812 */ /* 0x000fc400078ec0ff */
[----:B0-----:R-:W-:Y:S02]  /*a140*/  PRMT R28, R0, 0x7604, R7 ;  /* 0x00007604001c7816 */ /* 0x001fe40000000007 */
[----:B------:R-:W-:Y:S02]  /*a150*/  SHF.R.U32.HI R12, RZ, 0x8, R8 ;  /* 0x00000008ff0c7819 */ /* 0x000fe40000011608 */
[----:B------:R-:W-:Y:S02]  /*a160*/  PRMT R32, R6, 0x7604, R13 ;  /* 0x0000760406207816 */ /* 0x000fe4000000000d */
[----:B------:R-:W-:Y:S02]  /*a170*/  LOP3.LUT R15, R8, 0xff, RZ, 0xc0, !PT ;  /* 0x000000ff080f7812 */ /* 0x000fe400078ec0ff */
[----:B------:R-:W-:Y:S02]  /*a180*/  LOP3.LUT R12, R12, 0xff, RZ, 0xc0, !PT ;  /* 0x000000ff0c0c7812 */ /* 0x000fe400078ec0ff */
[----:B------:R-:W-:-:S02]  /*a190*/  SHF.R.U32.HI R13, RZ, 0x8, R10 ;  /* 0x00000008ff0d7819 */ /* 0x000fc4000001160a */
[----:B------:R-:W-:Y:S02]  /*a1a0*/  PRMT R33, R12, 0x7604, R15 ;  /* 0x000076040c217816 */ /* 0x000fe4000000000f */
[----:B------:R-:W-:Y:S02]  /*a1b0*/  LOP3.LUT R14, R13, 0xff, RZ, 0xc0, !PT ;  /* 0x000000ff0d0e7812 */ /* 0x000fe400078ec0ff */
[----:B------:R-:W-:Y:S02]  /*a1c0*/  SHF.R.U32.HI R12, RZ, 0x8, R9 ;  /* 0x00000008ff0c7819 */ /* 0x000fe40000011609 */
[----:B------:R-:W-:Y:S02]  /*a1d0*/  SHF.R.U32.HI R4, RZ, 0x8, R26 ;  /* 0x00000008ff047819 */ /* 0x000fe4000001161a */
[----:B------:R-:W-:Y:S02]  /*a1e0*/  LOP3.LUT R15, R9, 0xff, RZ, 0xc0, !PT ;  /* 0x000000ff090f7812 */ /* 0x000fe400078ec0ff */
[----:B------:R-:W-:-:S02]  /*a1f0*/  LOP3.LUT R12, R12, 0xff, RZ, 0xc0, !PT ;  /* 0x000000ff0c0c7812 */ /* 0x000fc400078ec0ff */
[----:B------:R-:W-:Y:S02]  /*a200*/  LOP3.LUT R5, R26, 0xff, RZ, 0xc0, !PT ;  /* 0x000000ff1a057812 */ /* 0x000fe400078ec0ff */
[----:B------:R-:W-:Y:S02]  /*a210*/  LOP3.LUT R4, R4, 0xff, RZ, 0xc0, !PT ;  /* 0x000000ff04047812 */ /* 0x000fe400078ec0ff */
[----:B------:R-:W-:Y:S02]  /*a220*/  PRMT R35, R12, 0x7604, R15 ;  /* 0x000076040c237816 */ /* 0x000fe4000000000f */
[----:B------:R-:W-:Y:S02]  /*a230*/  PRMT R30, R4, 0x7604, R5 ;  /* 0x00007604041e7816 */ /* 0x000fe40000000005 */
[----:B------:R-:W-:Y:S02]  /*a240*/  SHF.R.U32.HI R29, RZ, 0x8, R11 ;  /* 0x00000008ff1d7819 */ /* 0x000fe4000001160b */
[----:B------:R-:W-:-:S02]  /*a250*/  LOP3.LUT R34, R11, 0xff, RZ, 0xc0, !PT ;  /* 0x000000ff0b227812 */ /* 0x000fc400078ec0ff */
[----:B------:R-:W-:-:S04]  /*a260*/  SHF.R.U32.HI R31, RZ, 0x10, R27 ;  /* 0x00000010ff1f7819 */ /* 0x000fc8000001161b */
[----:B------:R-:W-:-:S04]  /*a270*/  LOP3.LUT R31, R31, 0xff, RZ, 0xc0, !PT ;  /* 0x000000ff1f1f7812 */ /* 0x000fc800078ec0ff */
[----:B------:R-:W-:Y:S02]  /*a280*/  PRMT R31, R31, 0x7054, R32 ;  /* 0x000070541f1f7816 */ /* 0x000fe40000000020 */
[----:B------:R-:W-:-:S04]  /*a290*/  SHF.R.U32.HI R32, RZ, 0x10, R11 ;  /* 0x00000010ff207819 */ /* 0x000fc8000001160b */
[----:B------:R-:W-:Y:S02]  /*a2a0*/  LOP3.LUT R32, R32, 0xff, RZ, 0xc0, !PT ;  /* 0x000000ff20207812 */ /* 0x000fe400078ec0ff */
[----:B--2---:R-:W-:Y:S02]  /*a2b0*/  LEA.HI R3, R3, R21, RZ, 0x1c ;  /* 0x0000001503037211 */ /* 0x004fe400078fe0ff */
[----:B------:R-:W-:Y:S02]  /*a2c0*/  LOP3.LUT R21, R10, 0xff, RZ, 0xc0, !PT ;  /* 0x000000ff0a157812 */ /* 0x000fe400078ec0ff */
[C---:B------:R-:W-:Y:S01]  /*a2d0*/  LEA.HI R0, R3.reuse, R3, RZ, 0x1 ;  /* 0x0000000303007211 */ /* 0x040fe200078f08ff */
[----:B------:R-:W-:Y:S01]  /*a2e0*/  IMAD.SHL.U32 R3, R3, 0x10, RZ ;  /* 0x0000001003037824 */ /* 0x000fe200078e00ff */
[----:B-1----:R-:W-:Y:S01]  /*a2f0*/  PRMT R37, R14, 0x7604, R21 ;  /* 0x000076040e257816 */ /* 0x002fe20000000015 */
[----:B----4-:R-:W-:Y:S01]  /*a300*/  LDS.128 R4, [R49+0xf000] ;  /* 0x00f0000031047984 */ /* 0x010fe20000000c00 */
[----:B------:R-:W-:-:S02]  /*a310*/  SHF.R.S32.HI R0, RZ, 0x1, R0 ;  /* 0x00000001ff007819 */ /* 0x000fc40000011400 */
[----:B------:R-:W-:Y:S02]  /*a320*/  LOP3.LUT R3, R156, 0x10, R3, 0xf8, !PT ;  /* 0x000000109c037812 */ /* 0x000fe400078ef803 */
[----:B------:R-:W-:Y:S01]  /*a330*/  SHF.R.U32.HI R21, RZ, 0x10, R25 ;  /* 0x00000010ff157819 */ /* 0x000fe20000011619 */
[----:B------:R-:W-:Y:S01]  /*a340*/  IMAD R13, R0, 0x1800, R62 ;  /* 0x00001800000d7824 */ /* 0x000fe200078e023e */
[----:B------:R-:W-:Y:S02]  /*a350*/  LOP3.LUT R0, R3, R61, RZ, 0x3c, !PT ;  /* 0x0000003d03007212 */ /* 0x000fe400078e3cff */
[----:B------:R-:W-:Y:S02]  /*a360*/  LOP3.LUT R3, R29, 0xff, RZ, 0xc0, !PT ;  /* 0x000000ff1d037812 */ /* 0x000fe400078ec0ff */
[----:B------:R-:W-:Y:S02]  /*a370*/  IADD3 R0, R16, R13, R0 ;  /* 0x0000000d10007210 */ /* 0x000fe40007ffe000 */
[----:B------:R-:W-:-:S02]  /*a380*/  PRMT R41, R3, 0x7604, R34 ;  /* 0x0000760403297816 */ /* 0x000fc40000000022 */
[----:B------:R-:W-:Y:S01]  /*a390*/  SHF.R.U32.HI R3, RZ, 0x10, R24 ;  /* 0x00000010ff037819 */ /* 0x000fe20000011618 */
[----:B------:R-:W0:Y:S01]  /*a3a0*/  LDS.128 R12, [R0+0xf000] ;  /* 0x00f00000000c7984 */ /* 0x000e220000000c00 */
[----:B------:R-:W-:Y:S02]  /*a3b0*/  SHF.R.U32.HI R29, RZ, 0x10, R26 ;  /* 0x00000010ff1d7819 */ /* 0x000fe4000001161a */
[----:B------:R-:W-:Y:S02]  /*a3c0*/  LOP3.LUT R3, R3, 0xff, RZ, 0xc0, !PT ;  /* 0x000000ff03037812 */ /* 0x000fe400078ec0ff */
[----:B------:R-:W-:Y:S02]  /*a3d0*/  LOP3.LUT R21, R21, 0xff, RZ, 0xc0, !PT ;  /* 0x000000ff15157812 */ /* 0x000fe400078ec0ff */
[----:B------:R-:W-:Y:S02]  /*a3e0*/  LOP3.LUT R29, R29, 0xff, RZ, 0xc0, !PT ;  /* 0x000000ff1d1d7812 */ /* 0x000fe400078ec0ff */
[----:B------:R-:W-:-:S02]  /*a3f0*/  PRMT R3, R3, 0x7054, R20 ;  /* 0x0000705403037816 */ /* 0x000fc40000000014 */
[----:B------:R-:W-:Y:S02]  /*a400*/  PRMT R21, R21, 0x7054, R28 ;  /* 0x0000705415157816 */ /* 0x000fe4000000001c */
[----:B------:R-:W-:Y:S02]  /*a410*/  SHF.R.U32.HI R20, RZ, 0x10, R8 ;  /* 0x00000010ff147819 */ /* 0x000fe40000011608 */
[----:B------:R-:W-:Y:S02]  /*a420*/  SHF.R.U32.HI R28, RZ, 0x10, R9 ;  /* 0x00000010ff1c7819 */ /* 0x000fe40000011609 */
[----:B------:R-:W-:Y:S02]  /*a430*/  PRMT R29, R29, 0x7054, R30 ;  /* 0x000070541d1d7816 */ /* 0x000fe4000000001e */
[----:B------:R-:W-:Y:S02]  /*a440*/  SHF.R.U32.HI R30, RZ, 0x10, R10 ;  /* 0x00000010ff1e7819 */ /* 0x000fe4000001160a */
[----:B------:R-:W-:-:S02]  /*a450*/  LOP3.LUT R20, R20, 0xff, RZ, 0xc0, !PT ;  /* 0x000000ff14147812 */ /* 0x000fc400078ec0ff */
[----:B------:R-:W-:Y:S02]  /*a460*/  LOP3.LUT R28, R28, 0xff, RZ, 0xc0, !PT ;  /* 0x000000ff1c1c7812 */ /* 0x000fe400078ec0ff */
[----:B------:R-:W-:Y:S02]  /*a470*/  LOP3.LUT R30, R30, 0xff, RZ, 0xc0, !PT ;  /* 0x000000ff1e1e7812 */ /* 0x000fe400078ec0ff */
[----:B------:R-:W-:Y:S02]  /*a480*/  PRMT R33, R20, 0x7054, R33 ;  /* 0x0000705414217816 */ /* 0x000fe40000000021 */
[----:B------:R-:W-:Y:S02]  /*a490*/  PRMT R35, R28, 0x7054, R35 ;  /* 0x000070541c237816 */ /* 0x000fe40000000023 */
[----:B------:R-:W-:Y:S02]  /*a4a0*/  LOP3.LUT R28, R21, 0xff000000, R25, 0xf8, !PT ;  /* 0xff000000151c7812 */ /* 0x000fe400078ef819 */
[----:B------:R-:W-:-:S02]  /*a4b0*/  PRMT R39, R30, 0x7054, R37 ;  /* 0x000070541e277816 */ /* 0x000fc40000000025 */
[----:B------:R-:W-:Y:S02]  /*a4c0*/  LOP3.LUT R21, R33, 0xff000000, R8, 0xf8, !PT ;  /* 0xff00000021157812 */ /* 0x000fe400078ef808 */
[----:B------:R-:W-:Y:S02]  /*a4d0*/  LOP3.LUT R33, R35, 0xff000000, R9, 0xf8, !PT ;  /* 0xff00000023217812 */ /* 0x000fe400078ef809 */
[----:B------:R-:W-:Y:S02]  /*a4e0*/  LOP3.LUT R8, R39, 0xff000000, R10, 0xf8, !PT ;  /* 0xff00000027087812 */ /* 0x000fe400078ef80a */
[----:B------:R-:W-:Y:S02]  /*a4f0*/  F2FP.F16.E4M3.UNPACK_B R39, R33 ;  /* 0x00000021ff27723e */ /* 0x000fe400020006ff */
[----:B0-----:R-:W-:Y:S02]  /*a500*/  F2FP.F16.E4M3.UNPACK_B R25, R13 ;  /* 0x0000000dff19723e */ /* 0x001fe400020006ff */
[----:B------:R-:W-:Y:S01]  /*a510*/  PRMT R41, R32, 0x7054, R41 ;  /* 0x0000705420297816 */ /* 0x000fe20000000029 */
[--C-:B------:R-:W-:Y:S01]  /*a520*/  HADD2.F32 R42, -RZ, R39.reuse.H0_H0 ;  /* 0x20000027ff2a7230 */ /* 0x100fe20000004100 */
[----:B------:R-:W-:Y:S01]  /*a530*/  LOP3.LUT R20, R3, 0xff000000, R24, 0xf8, !PT ;  /* 0xff00000003147812 */ /* 0x000fe200078ef818 */
[----:B------:R-:W-:Y:S01]  /*a540*/  HADD2.F32 R39, -RZ, R39.H1_H1 ;  /* 0x30000027ff277230 */ /* 0x000fe20000004100 */
[----:B------:R-:W-:-:S02]  /*a550*/  F2FP.F16.E4M3.UNPACK_B R32, R28 ;  /* 0x0000001cff20723e */ /* 0x000fc400020006ff */
[-C--:B------:R-:W-:Y:S02]  /*a560*/  F2FP.F16.E4M3.UNPACK_B R10, R5.reuse ;  /* 0x00000005ff0a723e */ /* 0x080fe400020006ff */
[----:B------:R-:W-:Y:S01]  /*a570*/  F2FP.F16.E4M3.UNPACK_B R24, R5.H1 ;  /* 0x00000005ff18723e */ /* 0x000fe200030006ff */
[--C-:B------:R-:W-:Y:S01]  /*a580*/  HADD2.F32 R5, -RZ, R25.reuse.H0_H0 ;  /* 0x20000019ff057230 */ /* 0x100fe20000004100 */
[----:B------:R-:W-:Y:S01]  /*a590*/  LOP3.LUT R37, R31, 0xff000000, R27, 0xf8, !PT ;  /* 0xff0000001f257812 */ /* 0x000fe200078ef81b */
[----:B------:R-:W-:Y:S01]  /*a5a0*/  HADD2.F32 R40, -RZ, R32.H0_H0 ;  /* 0x20000020ff287230 */ /* 0x000fe20000004100 */
[-C--:B------:R-:W-:Y:S01]  /*a5b0*/  F2FP.F16.E4M3.UNPACK_B R27, R12.reuse ;  /* 0x0000000cff1b723e */ /* 0x080fe200020006ff */
[----:B------:R-:W-:Y:S01]  /*a5c0*/  HADD2.F32 R9, -RZ, R10.H0_H0 ;  /* 0x2000000aff097230 */ /* 0x000fe20000004100 */
[----:B------:R-:W-:Y:S01]  /*a5d0*/  F2FP.F16.E4M3.UNPACK_B R34, R12.H1 ;  /* 0x0000000cff22723e */ /* 0x000fe200030006ff */
[----:B------:R-:W-:Y:S01]  /*a5e0*/  FMUL.FTZ R12, R5, R42 ;  /* 0x0000002a050c7220 */ /* 0x000fe20000410000 */
[----:B------:R-:W-:Y:S01]  /*a5f0*/  LOP3.LUT R3, R29, 0xff000000, R26, 0xf8, !PT ;  /* 0xff0000001d037812 */ /* 0x000fe200078ef81a */
[----:B------:R-:W-:Y:S01]  /*a600*/  HADD2.F32 R25, -RZ, R25.H1_H1 ;  /* 0x30000019ff197230 */ /* 0x000fe20000004100 */
[----:B------:R-:W-:Y:S01]  /*a610*/  F2FP.F16.E4M3.UNPACK_B R26, R13.H1 ;  /* 0x0000000dff1a723e */ /* 0x000fe200030006ff */
[-C--:B------:R-:W-:Y:S01]  /*a620*/  FMUL.FTZ R13, R5, R40.reuse ;  /* 0x00000028050d7220 */ /* 0x080fe20000410000 */
[C---:B------:R-:W-:Y:S01]  /*a630*/  FFMA.FTZ R5, R9.reuse, R40, -R12 ;  /* 0x0000002809057223 */ /* 0x040fe2000001080c */
[----:B------:R-:W-:Y:S01]  /*a640*/  F2FP.F16.E4M3.UNPACK_B R40, R33.H1 ;  /* 0x00000021ff28723e */ /* 0x000fe200030006ff */
[----:B------:R-:W-:Y:S01]  /*a650*/  HADD2.F32 R32, -RZ, R32.H1_H1 ;  /* 0x30000020ff207230 */ /* 0x000fe20000004100 */
[----:B------:R-:W-:Y:S01]  /*a660*/  F2FP.F16.E4M3.UNPACK_B R28, R28.H1 ;  /* 0x0000001cff1c723e */ /* 0x000fe200030006ff */
[----:B------:R-:W-:Y:S01]  /*a670*/  FFMA.FTZ R9, R9, R42, R13 ;  /* 0x0000002a09097223 */ /* 0x000fe2000001000d */
[----:B------:R-:W-:Y:S01]  /*a680*/  HADD2.F32 R12, -RZ, R26.H0_H0 ;  /* 0x2000001aff0c7230 */ /* 0x000fe20000004100 */
[----:B------:R-:W-:Y:S01]  /*a690*/  LOP3.LUT R43, R41, 0xff000000, R11, 0xf8, !PT ;  /* 0xff000000292b7812 */ /* 0x000fe200078ef80b */
[----:B------:R-:W-:-:S02]  /*a6a0*/  HADD2.F32 R33, -RZ, R40.H0_H0 ;  /* 0x20000028ff217230 */ /* 0x000fc40000004100 */
[C---:B------:R-:W-:Y:S01]  /*a6b0*/  FMUL.FTZ R41, R25.reuse, R39 ;  /* 0x0000002719297220 */ /* 0x040fe20000410000 */
[----:B------:R-:W-:Y:S01]  /*a6c0*/  HADD2.F32 R13, -RZ, R28.H0_H0 ;  /* 0x2000001cff0d7230 */ /* 0x000fe20000004100 */
[-C--:B------:R-:W-:Y:S01]  /*a6d0*/  F2FP.F16.E4M3.UNPACK_B R31, R15.reuse ;  /* 0x0000000fff1f723e */ /* 0x080fe200020006ff */
[----:B------:R-:W-:Y:S01]  /*a6e0*/  HADD2.F32 R10, -RZ, R10.H1_H1 ;  /* 0x3000000aff0a7230 */ /* 0x000fe20000004100 */
[----:B------:R-:W-:Y:S01]  /*a6f0*/  F2FP.F16.E4M3.UNPACK_B R38, R15.H1 ;  /* 0x0000000fff26723e */ /* 0x000fe200030006ff */
[-C--:B------:R-:W-:Y:S01]  /*a700*/  FMUL.FTZ R42, R25, R32.reuse ;  /* 0x00000020192a7220 */ /* 0x080fe20000410000 */
[----:B------:R-:W-:Y:S02]  /*a710*/  HADD2.F32 R15, -RZ, R24.H0_H0 ;  /* 0x20000018ff0f7230 */ /* 0x000fe40000004100 */
[C---:B------:R-:W-:Y:S01]  /*a720*/  FMUL.FTZ R44, R12.reuse, R33 ;  /* 0x000000210c2c7220 */ /* 0x040fe20000410000 */
[----:B------:R-:W-:Y:S01]  /*a730*/  FMUL.FTZ R46, R12, R13 ;  /* 0x0000000d0c2e7220 */ /* 0x000fe20000410000 */
[C---:B------:R-:W-:Y:S01]  /*a740*/  FFMA.FTZ R12, R10.reuse, R32, -R41 ;  /* 0x000000200a0c7223 */ /* 0x040fe20000010829 */
[----:B------:R-:W-:Y:S01]  /*a750*/  FFMA.FTZ R10, R10, R39, R42 ;  /* 0x000000270a0a7223 */ /* 0x000fe2000001002a */
[----:B------:R-:W-:Y:S01]  /*a760*/  F2FP.F16.E4M3.UNPACK_B R42, R43 ;  /* 0x0000002bff2a723e */ /* 0x000fe200020006ff */
[C---:B------:R-:W-:Y:S01]  /*a770*/  FFMA.FTZ R13, R15.reuse, R13, -R44 ;  /* 0x0000000d0f0d7223 */ /* 0x040fe2000001082c */
[----:B------:R-:W-:Y:S01]  /*a780*/  F2FP.F16.E4M3.UNPACK_B R32, R37 ;  /* 0x00000025ff20723e */ /* 0x000fe200020006ff */
[----:B------:R-:W-:Y:S01]  /*a790*/  FFMA.FTZ R15, R15, R33, R46 ;  /* 0x000000210f0f7223 */ /* 0x000fe2000001002e */
[----:B------:R-:W-:Y:S01]  /*a7a0*/  HADD2.F32 R41, -RZ, R40.H1_H1 ;  /* 0x30000028ff297230 */ /* 0x000fe20000004100 */
[----:B------:R-:W-:Y:S01]  /*a7b0*/  F2FP.F16.E4M3.UNPACK_B R30, R7 ;  /* 0x00000007ff1e723e */ /* 0x000fe200020006ff */
[----:B------:R-:W-:Y:S01]  /*a7c0*/  HADD2.F32 R26, -RZ, R26.H1_H1 ;  /* 0x3000001aff1a7230 */ /* 0x000fe20000004100 */
[----:B------:R-:W-:Y:S01]  /*a7d0*/  F2FP.F16.E4M3.UNPACK_B R37, R37.H1 ;  /* 0x00000025ff25723e */ /* 0x000fe200030006ff */
[----:B------:R-:W-:Y:S01]  /*a7e0*/  HADD2.F32 R33, -RZ, R28.H1_H1 ;  /* 0x3000001cff217230 */ /* 0x000fe20000004100 */
[----:B------:R-:W-:Y:S01]  /*a7f0*/  F2FP.F16.E4M3.UNPACK_B R35, R7.H1 ;  /* 0x00000007ff23723e */ /* 0x000fe200030006ff */
[----:B------:R-:W-:-:S02]  /*a800*/  HADD2.F32 R28, -RZ, R24.H1_H1 ;  /* 0x30000018ff1c7230 */ /* 0x000fc40000004100 */
[C---:B------:R-:W-:Y:S01]  /*a810*/  FMUL.FTZ R45, R26.reuse, R41 ;  /* 0x000000291a2d7220 */ /* 0x040fe20000410000 */
[----:B------:R-:W-:Y:S02]  /*a820*/  HADD2.F32 R40, -RZ, R42.H0_H0 ;  /* 0x2000002aff287230 */ /* 0x000fe40000004100 */
[----:B------:R-:W-:Y:S01]  /*a830*/  FMUL.FTZ R26, R26, R33 ;  /* 0x000000211a1a7220 */ /* 0x000fe20000410000 */
[----:B------:R-:W-:Y:S01]  /*a840*/  HADD2.F32 R24, -RZ, R31.H0_H0 ;  /* 0x2000001fff187230 */ /* 0x000fe20000004100 */
[-C--:B------:R-:W-:Y:S01]  /*a850*/  F2FP.F16.E4M3.UNPACK_B R29, R4.reuse.H1 ;  /* 0x00000004ff1d723e */ /* 0x080fe200030006ff */
[----:B------:R-:W-:Y:S01]  /*a860*/  HADD2.F32 R39, -RZ, R32.H0_H0 ;  /* 0x20000020ff277230 */ /* 0x000fe20000004100 */
[----:B------:R-:W-:Y:S01]  /*a870*/  F2FP.F16.E4M3.UNPACK_B R11, R4 ;  /* 0x00000004ff0b723e */ /* 0x000fe200020006ff */
[----:B------:R-:W-:Y:S02]  /*a880*/  HADD2.F32 R25, -RZ, R30.H0_H0 ;  /* 0x2000001eff197230 */ /* 0x000fe40000004100 */
[----:B------:R-:W-:Y:S01]  /*a890*/  FMUL.FTZ R44, R24, R40 ;  /* 0x00000028182c7220 */ /* 0x000fe20000410000 */
[----:B------:R-:W-:-:S02]  /*a8a0*/  HADD2.F32 R42, -RZ, R42.H1_H1 ;  /* 0x3000002aff2a7230 */ /* 0x000fc40000004100 */
[----:B------:R-:W-:Y:S01]  /*a8b0*/  FMUL.FTZ R47, R24, R39 ;  /* 0x00000027182f7220 */ /* 0x000fe20000410000 */
[C---:B------:R-:W-:Y:S01]  /*a8c0*/  FFMA.FTZ R24, R28.reuse, R33, -R45 ;  /* 0x000000211c187223 */ /* 0x040fe2000001082d */
[----:B------:R-:W-:Y:S01]  /*a8d0*/  FFMA.FTZ R28, R28, R41, R26 ;  /* 0x000000291c1c7223 */ /* 0x000fe2000001001a */
[----:B------:R-:W-:Y:S01]  /*a8e0*/  F2FP.F16.E4M3.UNPACK_B R41, R43.H1 ;  /* 0x0000002bff29723e */ /* 0x000fe200030006ff */
[C---:B------:R-:W-:Y:S01]  /*a8f0*/  FFMA.FTZ R26, R25.reuse, R39, -R44 ;  /* 0x00000027191a7223 */ /* 0x040fe2000001082c */
[----:B------:R-:W-:Y:S02]  /*a900*/  HADD2.F32 R39, -RZ, R32.H1_H1 ;  /* 0x30000020ff277230 */ /* 0x000fe40000004100 */
[----:B------:R-:W-:Y:S01]  /*a910*/  FFMA.FTZ R25, R25, R40, R47 ;  /* 0x0000002819197223 */ /* 0x000fe2000001002f */
[----:B------:R-:W-:Y:S01]  /*a920*/  HADD2.F32 R32, -RZ, R38.H0_H0 ;  /* 0x20000026ff207230 */ /* 0x000fe20000004100 */
[-C--:B------:R-:W-:Y:S01]  /*a930*/  F2FP.F16.E4M3.UNPACK_B R4, R6.reuse ;  /* 0x00000006ff04723e */ /* 0x080fe200020006ff */
[----:B------:R-:W-:Y:S01]  /*a940*/  HADD2.F32 R43, -RZ, R41.H0_H0 ;  /* 0x20000029ff2b7230 */ /* 0x000fe20000004100 */
[----:B------:R-:W-:Y:S01]  /*a950*/  F2FP.F16.E4M3.UNPACK_B R7, R6.H1 ;  /* 0x00000006ff07723e */ /* 0x000fe200030006ff */
[----:B------:R-:W-:Y:S01]  /*a960*/  HADD2.F32 R40, -RZ, R37.H0_H0 ;  /* 0x20000025ff287230 */ /* 0x000fe20000004100 */
[----:B------:R-:W-:Y:S01]  /*a970*/  F2FP.F16.E4M3.UNPACK_B R6, R14 ;  /* 0x0000000eff06723e */ /* 0x000fe200020006ff */
[----:B------:R-:W-:-:S02]  /*a980*/  HADD2.F32 R31, -RZ, R31.H1_H1 ;  /* 0x3000001fff1f7230 */ /* 0x000fc40000004100 */
[C---:B------:R-:W-:Y:S01]  /*a990*/  FMUL.FTZ R44, R32.reuse, R43 ;  /* 0x0000002b202c7220 */ /* 0x040fe20000410000 */
[----:B------:R-:W-:Y:S02]  /*a9a0*/  HADD2.F32 R33, -RZ, R35.H0_H0 ;  /* 0x20000023ff217230 */ /* 0x000fe40000004100 */
[----:B------:R-:W-:Y:S01]  /*a9b0*/  FMUL.FTZ R46, R32, R40 ;  /* 0x00000028202e7220 */ /* 0x000fe20000410000 */
[----:B------:R-:W-:Y:S02]  /*a9c0*/  HADD2.F32 R30, -RZ, R30.H1_H1 ;  /* 0x3000001eff1e7230 */ /* 0x000fe40000004100 */
[C---:B------:R-:W-:Y:S01]  /*a9d0*/  FMUL.FTZ R45, R31.reuse, R42 ;  /* 0x0000002a1f2d7220 */ /* 0x040fe20000410000 */
[----:B------:R-:W-:Y:S01]  /*a9e0*/  FMUL.FTZ R47, R31, R39 ;  /* 0x000000271f2f7220 */ /* 0x000fe20000410000 */
[C---:B------:R-:W-:Y:S01]  /*a9f0*/  FFMA.FTZ R32, R33.reuse, R40, -R44 ;  /* 0x0000002821207223 */ /* 0x040fe2000001082c */
[----:B------:R-:W-:Y:S01]  /*aa00*/  FFMA.FTZ R33, R33, R43, R46 ;  /* 0x0000002b21217223 */ /* 0x000fe2000001002e */
[----:B------:R-:W-:Y:S01]  /*aa10*/  F2FP.F16.E4M3.UNPACK_B R43, R21.H1 ;  /* 0x00000015ff2b723e */ /* 0x000fe200030006ff */
[C---:B------:R-:W-:Y:S01]  /*aa20*/  FFMA.FTZ R31, R30.reuse, R39, -R45 ;  /* 0x000000271e1f7223 */ /* 0x040fe2000001082d */
[----:B------:R-:W-:Y:S01]  /*aa30*/  F2FP.F16.E4M3.UNPACK_B R40, R20.H1 ;  /* 0x00000014ff28723e */ /* 0x000fe200030006ff */
[----:B------:R-:W-:Y:S01]  /*aa40*/  FFMA.FTZ R30, R30, R42, R47 ;  /* 0x0000002a1e1e7223 */ /* 0x000fe2000001002f */
[----:B------:R-:W-:Y:S01]  /*aa50*/  HADD2.F32 R42, -RZ, R37.H1_H1 ;  /* 0x30000025ff2a7230 */ /* 0x000fe20000004100 */
[----:B------:R-:W-:Y:S01]  /*aa60*/  F2FP.F16.E4M3.UNPACK_B R14, R14.H1 ;  /* 0x0000000eff0e723e */ /* 0x000fe200030006ff */
[----:B------:R-:W-:Y:S01]  /*aa70*/  HADD2.F32 R46, -RZ, R41.H1_H1 ;  /* 0x30000029ff2e7230 */ /* 0x000fe20000004100 */
[----:B------:R-:W-:Y:S01]  /*aa80*/  F2FP.SATFINITE.E4M3.F32.PACK_AB_MERGE_C R13, R24, R13, RZ ;  /* 0x0000000d180d723e */ /* 0x000fe200048070ff */
[----:B------:R-:W-:Y:S01]  /*aa90*/  HADD2.F32 R39, -RZ, R38.H1_H1 ;  /* 0x30000026ff277230 */ /* 0x000fe20000004100 */
[----:B------:R-:W-:Y:S01]  /*aaa0*/  F2FP.SATFINITE.E4M3.F32.PACK_AB_MERGE_C R15, R28, R15, RZ ;  /* 0x0000000f1c0f723e */ /* 0x000fe200048070ff */
[----:B------:R-:W-:Y:S01]  /*aab0*/  HADD2.F32 R44, -RZ, R43.H0_H0 ;  /* 0x2000002bff2c7230 */ /* 0x000fe20000004100 */
[----:B------:R-:W-:Y:S01]  /*aac0*/  F2FP.SATFINITE.E4M3.F32.PACK_AB_MERGE_C R5, R12, R5, R13 ;  /* 0x000000050c05723e */ /* 0x000fe2000480700d */
        /* <DEDUP_REMOVED lines=9> */
[----:B------:R-:W-:Y:S01]  /*ab60*/  FFMA.FTZ R47, R37, R42, -R50 ;  /* 0x0000002a252f7223 */ /* 0x000fe20000010832 */
[----:B------:R-:W-:Y:S02]  /*ab70*/  HADD2.F32 R34, -RZ, R34.H1_H1 ;  /* 0x30000022ff227230 */ /* 0x000fe40000004100 */
[C---:B------:R-:W-:Y:S01]  /*ab80*/  FFMA.FTZ R48, R35.reuse, R41, -R48 ;  /* 0x0000002923307223 */ /* 0x040fe20000010830 */
[----:B------:R-:W-:Y:S02]  /*ab90*/  HADD2.F32 R40, -RZ, R40.H1_H1 ;  /* 0x30000028ff287230 */ /* 0x000fe40000004100 */
[----:B------:R-:W-:Y:S01]  /*aba0*/  FFMA.FTZ R44, R35, R44, R39 ;  /* 0x0000002c232c7223 */ /* 0x000fe20000010027 */
[----:B------:R-:W-:Y:S01]  /*abb0*/  FFMA.FTZ R52, R37, R46, R45 ;  /* 0x0000002e25347223 */ /* 0x000fe2000001002d */
[----:B------:R-:W-:Y:S01]  /*abc0*/  F2FP.F16.E4M3.UNPACK_B R35, R20 ;  /* 0x00000014ff23723e */ /* 0x000fe200020006ff */
[----:B------:R-:W-:Y:S01]  /*abd0*/  HADD2.F32 R29, -RZ, R29.H1_H1 ;  /* 0x3000001dff1d7230 */ /* 0x000fe20000004100 */
[----:B------:R-:W-:Y:S01]  /*abe0*/  F2FP.F16.E4M3.UNPACK_B R37, R21 ;  /* 0x00000015ff25723e */ /* 0x000fe200020006ff */
[C---:B------:R-:W-:Y:S01]  /*abf0*/  FMUL.FTZ R20, R34.reuse, R43 ;  /* 0x0000002b22147220 */ /* 0x040fe20000410000 */
[----:B------:R-:W-:Y:S01]  /*ac00*/  FMUL.FTZ R34, R34, R40 ;  /* 0x0000002822227220 */ /* 0x000fe20000410000 */
[----:B------:R-:W-:Y:S01]  /*ac10*/  HADD2.F32 R21, -RZ, R27.H0_H0 ;  /* 0x2000001bff157230 */ /* 0x000fe20000004100 */
[----:B------:R-:W-:Y:S01]  /*ac20*/  F2FP.SATFINITE.E4M3.F32.PACK_AB_MERGE_C R9, R10, R9, R15 ;  /* 0x000000090a09723e */ /* 0x000fe2000480700f */
        /* <DEDUP_REMOVED lines=14> */
[----:B------:R-:W-:Y:S01]  /*ad10*/  F2FP.F16.E4M3.UNPACK_B R29, R8.H1 ;  /* 0x00000008ff1d723e */ /* 0x000fe200030006ff */
[-C--:B------:R-:W-:Y:S01]  /*ad20*/  FMUL.FTZ R27, R27, R34.reuse ;  /* 0x000000221b1b7220 */ /* 0x080fe20000410000 */
[----:B------:R-:W-:Y:S01]  /*ad30*/  F2FP.F16.E4M3.UNPACK_B R21, R3.H1 ;  /* 0x00000003ff15723e */ /* 0x000fe200030006ff */
[----:B------:R-:W-:Y:S01]  /*ad40*/  FFMA.FTZ R42, R11, R34, -R42 ;  /* 0x000000220b2a7223 */ /* 0x000fe2000001082a */
[----:B------:R-:W-:-:S02]  /*ad50*/  HADD2.F32 R20, -RZ, R14.H0_H0 ;  /* 0x2000000eff147230 */ /* 0x000fc40000004100 */
[----:B------:R-:W-:Y:S01]  /*ad60*/  FFMA.FTZ R35, R11, R40, R27 ;  /* 0x000000280b237223 */ /* 0x000fe2000001001b */
[----:B------:R-:W-:Y:S01]  /*ad70*/  HADD2.F32 R34, -RZ, R29.H0_H0 ;  /* 0x2000001dff227230 */ /* 0x000fe20000004100 */
[----:B------:R-:W-:Y:S01]  /*ad80*/  F2FP.F16.E4M3.UNPACK_B R3, R3 ;  /* 0x00000003ff03723e */ /* 0x000fe200020006ff */
[--C-:B------:R-:W-:Y:S02]  /*ad90*/  HADD2.F32 R27, -RZ, R21.reuse.H0_H0 ;  /* 0x20000015ff1b7230 */ /* 0x100fe40000004100 */
[----:B------:R-:W-:Y:S02]  /*ada0*/  HADD2.F32 R21, -RZ, R21.H1_H1 ;  /* 0x30000015ff157230 */ /* 0x000fe40000004100 */
[C---:B------:R-:W-:Y:S01]  /*adb0*/  FMUL.FTZ R40, R20.reuse, R34 ;  /* 0x0000002214287220 */ /* 0x040fe20000410000 */
[----:B------:R-:W-:Y:S02]  /*adc0*/  HADD2.F32 R29, -RZ, R29.H1_H1 ;  /* 0x3000001dff1d7230 */ /* 0x000fe40000004100 */
[----:B------:R-:W-:Y:S01]  /*add0*/  FMUL.FTZ R20, R20, R27 ;  /* 0x0000001b14147220 */ /* 0x000fe20000410000 */
[----:B------:R-:W-:-:S02]  /*ade0*/  HADD2.F32 R14, -RZ, R14.H1_H1 ;  /* 0x3000000eff0e7230 */ /* 0x000fc40000004100 */
[--C-:B------:R-:W-:Y:S02]  /*adf0*/  HADD2.F32 R11, -RZ, R7.reuse.H0_H0 ;  /* 0x20000007ff0b7230 */ /* 0x100fe40000004100 */
[----:B------:R-:W-:Y:S02]  /*ae00*/  HADD2.F32 R7, -RZ, R7.H1_H1 ;  /* 0x30000007ff077230 */ /* 0x000fe40000004100 */
[C---:B------:R-:W-:Y:S01]  /*ae10*/  FMUL.FTZ R46, R14.reuse, R29 ;  /* 0x0000001d0e2e7220 */ /* 0x040fe20000410000 */
[-C--:B------:R-:W-:Y:S01]  /*ae20*/  FMUL.FTZ R50, R14, R21.reuse ;  /* 0x000000150e327220 */ /* 0x080fe20000410000 */
[----:B------:R-:W-:Y:S01]  /*ae30*/  F2FP.F16.E4M3.UNPACK_B R14, R8 ;  /* 0x00000008ff0e723e */ /* 0x000fe200020006ff */
[----:B------:R-:W-:Y:S01]  /*ae40*/  FFMA.FTZ R37, R11, R34, R20 ;  /* 0x000000220b257223 */ /* 0x000fe20000010014 */
[C---:B------:R-:W-:Y:S01]  /*ae50*/  FFMA.FTZ R45, R7.reuse, R21, -R46 ;  /* 0x00000015072d7223 */ /* 0x040fe2000001082e */
[----:B------:R-:W-:Y:S01]  /*ae60*/  FFMA.FTZ R50, R7, R29, R50 ;  /* 0x0000001d07327223 */ /* 0x000fe20000010032 */
[----:B------:R-:W-:Y:S01]  /*ae70*/  FFMA.FTZ R40, R11, R27, -R40 ;  /* 0x0000001b0b287223 */ /* 0x000fe20000010828 */
[----:B------:R-:W-:-:S02]  /*ae80*/  HADD2.F32 R20, -RZ, R14.H0_H0 ;  /* 0x2000000eff147230 */ /* 0x000fc40000004100 */
[----:B------:R-:W-:Y:S01]  /*ae90*/  HADD2.F32 R7, -RZ, R6.H0_H0 ;  /* 0x20000006ff077230 */ /* 0x000fe20000004100 */
[----:B------:R-:W-:Y:S01]  /*aea0*/  F2FP.SATFINITE.E4M3.F32.PACK_AB_MERGE_C R37, R50, R37, RZ ;  /* 0x000000253225723e */ /* 0x000fe200048070ff */
[--C-:B------:R-:W-:Y:S01]  /*aeb0*/  HADD2.F32 R8, -RZ, R3.reuse.H0_H0 ;  /* 0x20000003ff087230 */ /* 0x100fe20000004100 */
[----:B------:R-:W-:Y:S01]  /*aec0*/  F2FP.SATFINITE.E4M3.F32.PACK_AB_MERGE_C R40, R45, R40, RZ ;  /* 0x000000282d28723e */ /* 0x000fe200048070ff */
[----:B------:R-:W-:Y:S02]  /*aed0*/  HADD2.F32 R11, -RZ, R3.H1_H1 ;  /* 0x30000003ff0b7230 */ /* 0x000fe40000004100 */
[----:B------:R-:W-:Y:S02]  /*aee0*/  HADD2.F32 R21, -RZ, R14.H1_H1 ;  /* 0x3000000eff157230 */ /* 0x000fe40000004100 */
[C---:B------:R-:W-:Y:S01]  /*aef0*/  FMUL.FTZ R14, R7.reuse, R20 ;  /* 0x00000014070e7220 */ /* 0x040fe20000410000 */
[----:B------:R-:W-:Y:S02]  /*af00*/  HADD2.F32 R6, -RZ, R6.H1_H1 ;  /* 0x30000006ff067230 */ /* 0x000fe40000004100 */
[----:B------:R-:W-:Y:S01]  /*af10*/  FMUL.FTZ R7, R7, R8 ;  /* 0x0000000807077220 */ /* 0x000fe20000410000 */
[----:B------:R-:W-:-:S02]  /*af20*/  HADD2.F32 R3, -RZ, R4.H0_H0 ;  /* 0x20000004ff037230 */ /* 0x000fc40000004100 */
        /* <DEDUP_REMOVED lines=14> */
[----:B------:R-:W-:-:S02]  /*b010*/  F2FP.SATFINITE.E4M3.F32.PACK_AB_MERGE_C R11, R30, R25, R11 ;  /* 0x000000191e0b723e */ /* 0x000fc4000480700b */
[----:B------:R-:W-:Y:S01]  /*b020*/  F2FP.SATFINITE.E4M3.F32.PACK_AB_MERGE_C R8, R35, R38, R8 ;  /* 0x000000262308723e */ /* 0x000fe20004807008 */
[----:B------:R4:W-:Y:S01]  /*b030*/  STS.128 [R49+0xf000], R4 ;  /* 0x00f0000431007388 */ /* 0x0009e20000000c00 */
[----:B------:R-:W-:-:S05]  /*b040*/  F2FP.SATFINITE.E4M3.F32.PACK_AB_MERGE_C R10, R34, R3, R37 ;  /* 0x00000003220a723e */ /* 0x000fca0004807025 */
[----:B------:R4:W-:Y:S02]  /*b050*/  STS.128 [R0+0xf000], R8 ;  /* 0x00f0000800007388 */ /* 0x0009e40000000c00 */
.L_x_8842:
[----:B------:R-:W-:Y:S05]  /*b060*/  BSYNC B0 ;  /* 0x0000000000007941 */ /* 0x000fea0003800000 */
.L_x_8835:
        /* <DEDUP_REMOVED lines=8> */
.L_x_8832:
[----:B---34-:R-:W-:-:S05]  /*b0f0*/  IMAD.U32 R0, RZ, RZ, UR36 ;  /* 0x00000024ff007e24 */ /* 0x018fca000f8e00ff */
[----:B------:R-:W-:-:S13]  /*b100*/  ISETP.NE.AND P0, PT, R0, 0x3, PT ;  /* 0x000000030000780c */ /* 0x000fda0003f05270 */
[----:B------:R-:W-:Y:S05]  /*b110*/  @!P0 BRA `(.L_x_8854) ;  /* 0x0000000000048947 */ /* 0x000fea0003800000 */
[----:B------:R-:W-:Y:S01]  /*b120*/  BPT.TRAP 0x1 ;  /* 0x000000040000795c */ /* 0x000fe20000300000 */
.L_x_8854:
[----:B------:R-:W-:Y:S01]  /*b130*/  IMAD R0, R154, 0x8, R16 ;  /* 0x000000089a007824 */ /* 0x000fe200078e0210 */
[----:B0----5:R-:W-:-:S04]  /*b140*/  SHF.L.U32 R7, R155, 0x1f, RZ ;  /* 0x0000001f9b077819 */ /* 0x021fc800000006ff */
[----:B------:R0:W3:Y:S01]  /*b150*/  SYNCS.PHASECHK.TRANS64.TRYWAIT P1, [R0+URZ+0x19c30], R7 ;  /* 0x019c3007000075a7 */ /* 0x0000e2000802017f */
[----:B------:R-:W-:Y:S05]  /*b160*/  @!P0 BRA `(.L_x_8855) ;  /* 0x0000000000048947 */ /* 0x000fea0003800000 */
[----:B------:R-:W-:Y:S01]  /*b170*/  BPT.TRAP 0x1 ;  /* 0x000000040000795c */ /* 0x000fe20000300000 */
.L_x_8855:
[----:B-1----:R-:W-:Y:S01]  /*b180*/  VIADD R3, R16, 0x13800 ;  /* 0x0001380010037836 */ /* 0x002fe20000000000 */
[----:B------:R-:W-:Y:S01]  /*b190*/  LOP3.LUT R4, R36, 0x10000, RZ, 0xfc, !PT ;  /* 0x0001000024047812 */ /* 0x000fe200078efcff */
[----:B------:R-:W-:-:S03]  /*b1a0*/  IMAD.MOV.U32 R5, RZ, RZ, -0x3ffffff0 ;  /* 0xc0000010ff057424 */ /* 0x000fc600078e00ff */
[----:B------:R-:W-:-:S04]  /*b1b0*/  SHF.R.U32.HI R3, RZ, 0x4, R3 ;  /* 0x00000004ff037819 */ /* 0x000fc80000011603 */
[----:B------:R-:W-:-:S04]  /*b1c0*/  LOP3.LUT R3, R3, 0x3fff, RZ, 0xc0, !PT ;  /* 0x00003fff03037812 */ /* 0x000fc800078ec0ff */
[----:B--2---:R-:W-:Y:S01]  /*b1d0*/  LOP3.LUT R21, R3, 0x10000, RZ, 0xfc, !PT ;  /* 0x0001000003157812 */ /* 0x004fe200078efcff */
[----:B---3--:R-:W-:Y:S06]  /*b1e0*/  @P1 BRA `(.L_x_8856) ;  /* 0x0000000000081947 */ /* 0x008fec0003800000 */
[----:B------:R-:W1:Y:S02]  /*b1f0*/  SYNCS.PHASECHK.TRANS64.TRYWAIT P1, [R0+URZ+0x19c30], R7 ;  /* 0x019c3007000075a7 */ /* 0x000e64000802017f */
[----:B-1----:R-:W-:Y:S05]  /*b200*/  @!P1 BRA `(.L_x_8857) ;  /* 0x000000e8004c9947 */ /* 0x002fea0003800000 */
.L_x_8856:
[----:B------:R-:W-:Y:S01]  /*b210*/  IMAD R8, R154, 0x300, R21 ;  /* 0x000003009a087824 */ /* 0x000fe200078e0215 */
[----:B------:R-:W-:Y:S05]  /*b220*/  WARPSYNC.ALL ;  /* 0x0000000000007948 */ /* 0x000fea0003800000 */
[----:B------:R-:W-:Y:S01]  /*b230*/  IMAD.MOV.U32 R9, RZ, RZ, -0x3ffffff0 ;  /* 0xc0000010ff097424 */ /* 0x000fe200078e00ff */
[C---:B------:R-:W-:Y:S01]  /*b240*/  R2UR UR4, R4.reuse ;  /* 0x00000000040472ca */ /* 0x040fe200000e0000 */
[----:B------:R-:W-:Y:S01]  /*b250*/  WARPGROUP.ARRIVE ;  /* 0x00000000000079c5 */ /* 0x000fe20000000000 */
[----:B------:R-:W-:Y:S01]  /*b260*/  R2UR UR5, R5 ;  /* 0x00000000050572ca */ /* 0x000fe200000e0000 */
[----:B------:R-:W-:Y:S01]  /*b270*/  VIADD R10, R4, 0x180 ;  /* 0x00000180040a7836 */ /* 0x000fe20000000000 */
[C---:B------:R-:W-:Y:S01]  /*b280*/  R2UR UR6, R8.reuse ;  /* 0x00000000080672ca */ /* 0x040fe200000e0000 */
[----:B------:R-:W-:Y:S01]  /*b290*/  IMAD.MOV.U32 R11, RZ, RZ, -0x3ffffff0 ;  /* 0xc0000010ff0b7424 */ /* 0x000fe200078e00ff */
[----:B------:R-:W-:Y:S01]  /*b2a0*/  R2UR UR7, R9 ;  /* 0x00000000090772ca */ /* 0x000fe200000e0000 */
[----:B01----:R-:W-:Y:S01]  /*b2b0*/  IMAD.MOV.U32 R7, RZ, RZ, -0x3ffffff0 ;  /* 0xc0000010ff077424 */ /* 0x003fe200078e00ff */
[----:B------:R-:W-:-:S02]  /*b2c0*/  IADD3 R6, R8, 0x100, RZ ;  /* 0x0000010008067810 */ /* 0x000fc40007ffe0ff */
[----:B------:R0:W-:Y:S01]  /*b2d0*/  STL.64 [R1], R10 ;  /* 0x0000000a01007387 */ /* 0x0001e20000100a00 */
[----:B------:R-:W-:-:S03]  /*b2e0*/  P2R R89, PR, RZ, 0x1 ;  /* 0x00000001ff597803 */ /* 0x000fc60000000000 */
[----:B------:R-:W2:Y:S04]  /*b2f0*/  LDL R91, [R1+0x64] ;  /* 0x00006400015b7983 */ /* 0x000ea80000100800 */
[----:B------:R-:W3:Y:S01]  /*b300*/  LDL R90, [R1+0xc] ;  /* 0x00000c00015a7983 */ /* 0x000ee20000100800 */
[----:B------:R-:W-:Y:S01]  /*b310*/  QGMMA.64x128x32.F32.E4M3.E4M3 R24, gdesc[UR4], RZ, !UPT, gsb0 ;  /* 0x01e00000041879f3 */ /* 0x000fe2000c0008ff */
[----:B------:R-:W-:Y:S02]  /*b320*/  R2UR UR4, R10 ;  /* 0x000000000a0472ca */ /* 0x000fe400000e0000 */
[----:B------:R-:W-:Y:S02]  /*b330*/  R2UR UR5, R11 ;  /* 0x000000000b0572ca */ /* 0x000fe400000e0000 */
[----:B------:R-:W-:-:S02]  /*b340*/  R2UR UR6, R6 ;  /* 0x00000000060672ca */ /* 0x000fc400000e0000 */
[----:B------:R-:W-:Y:S01]  /*b350*/  R2UR UR7, R7 ;  /* 0x00000000070772ca */ /* 0x000fe200000e0000 */
[----:B------:R-:W-:Y:S02]  /*b360*/  VIADD R6, R4, 0x300 ;  /* 0x0000030004067836 */ /* 0x000fe40000000000 */
[----:B------:R-:W-:Y:S02]  /*b370*/  VIADD R8, R8, 0x200 ;  /* 0x0000020008087836 */ /* 0x000fe40000000000 */
[----:B------:R-:W-:Y:S02]  /*b380*/  IMAD.MOV.U32 R7, RZ, RZ, -0x3ffffff0 ;  /* 0xc0000010ff077424 */ /* 0x000fe400078e00ff */
[----:B------:R-:W-:Y:S01]  /*b390*/  IMAD.MOV.U32 R9, RZ, RZ, -0x3ffffff0 ;  /* 0xc0000010ff097424 */ /* 0x000fe200078e00ff */
[----:B------:R-:W-:Y:S02]  /*b3a0*/  WARPGROUP.DEPBAR.LE gsb0, 0x0 ;  /* 0x00008000000079c5 */ /* 0x000fe40000010000 */
[----:B------:R-:W-:-:S06]  /*b3b0*/  WARPGROUP.ARRIVE ;  /* 0x00000000000079c5 */ /* 0x000fcc0000000000 */
[----:B------:R-:W-:Y:S01]  /*b3c0*/  QGMMA.64x128x32.F32.E4M3.E4M3 R24, gdesc[UR4], R24, gsb0 ;  /* 0x01e00000041879f3 */ /* 0x000fe20008000818 */
[----:B------:R-:W-:Y:S02]  /*b3d0*/  R2UR UR4, R6 ;  /* 0x00000000060472ca */ /* 0x000fe400000e0000 */
[----:B------:R-:W-:Y:S02]  /*b3e0*/  R2UR UR5, R7 ;  /* 0x00000000070572ca */ /* 0x000fe400000e0000 */
[----:B------:R-:W-:Y:S02]  /*b3f0*/  R2UR UR6, R8 ;  /* 0x00000000080672ca */ /* 0x000fe400000e0000 */
[----:B------:R-:W-:Y:S01]  /*b400*/  R2UR UR7, R9 ;  /* 0x00000000090772ca */ /* 0x000fe200000e0000 */
[----:B------:R-:W-:Y:S02]  /*b410*/  WARPGROUP.DEPBAR.LE gsb0, 0x0 ;  /* 0x00008000000079c5 */ /* 0x000fe40000010000 */
[----:B------:R-:W-:-:S10]  /*b420*/  WARPGROUP.ARRIVE ;  /* 0x00000000000079c5 */ /* 0x000fd40000000000 */
[----:B------:R-:W-:Y:S01]  /*b430*/  QGMMA.64x128x32.F32.E4M3.E4M3 R24, gdesc[UR4], R24, gsb0 ;  /* 0x01e00000041879f3 */ /* 0x000fe20008000818 */
[----:B------:R-:W-:Y:S02]  /*b440*/  ULDC UR4, c[0x0][0x988] ;  /* 0x0002620000047ab9 */ /* 0x000fe40000000800 */
[----:B------:R-:W-:Y:S02]  /*b450*/  WARPGROUP.DEPBAR.LE gsb0, 0x0 ;  /* 0x00008000000079c5 */ /* 0x000fe40000010000 */
[C---:B------:R-:W-:Y:S01]  /*b460*/  FMUL.FTZ R3, R2.reuse, R24 ;  /* 0x0000001802037220 */ /* 0x040fe20000410000 */
[C---:B------:R-:W-:Y:S01]  /*b470*/  FMUL.FTZ R8, R2.reuse, R25 ;  /* 0x0000001902087220 */ /* 0x040fe20000410000 */
[C---:B------:R-:W-:Y:S01]  /*b480*/  FMUL.FTZ R20, R2.reuse, R33 ;  /* 0x0000002102147220 */ /* 0x040fe20000410000 */
[C---:B0-----:R-:W-:Y:S01]  /*b490*/  FMUL.FTZ R11, R2.reuse, R28 ;  /* 0x0000001c020b7220 */ /* 0x041fe20000410000 */
[C---:B------:R-:W-:Y:S01]  /*b4a0*/  FMUL.FTZ R10, R2.reuse, R27 ;  /* 0x0000001b020a7220 */ /* 0x040fe20000410000 */
[C---:B------:R-:W-:Y:S01]  /*b4b0*/  FMUL.FTZ R27, R2.reuse, R37 ;  /* 0x00000025021b7220 */ /* 0x040fe20000410000 */
[----:B------:R-:W0:Y:S01]  /*b4c0*/  MUFU.TANH R3, R3 ;  /* 0x0000000300037308 */ /* 0x000e220000002400 */
[C---:B------:R-:W-:Y:S01]  /*b4d0*/  FMUL.FTZ R12, R2.reuse, R29 ;  /* 0x0000001d020c7220 */ /* 0x040fe20000410000 */
[C---:B------:R-:W-:Y:S01]  /*b4e0*/  FMUL.FTZ R37, R2.reuse, R47 ;  /* 0x0000002f02257220 */ /* 0x040fe20000410000 */
[----:B------:R-:W-:Y:S01]  /*b4f0*/  FMUL.FTZ R47, R2, R57 ;  /* 0x00000039022f7220 */ /* 0x000fe20000410000 */
[----:B--2---:R-:W-:-:S04]  /*b500*/  IMAD.IADD R57, R91, 0x1, R88 ;  /* 0x000000015b397824 */ /* 0x004fc800078e0258 */
[----:B------:R-:W1:Y:S01]  /*b510*/  MUFU.TANH R8, R8 ;  /* 0x0000000800087308 */ /* 0x000e620000002400 */
[----:B------:R-:W-:Y:S01]  /*b520*/  FMUL.FTZ R15, R2, R32 ;  /* 0x00000020020f7220 */ /* 0x000fe20000410000 */
[----:B---3--:R-:W-:-:S06]  /*b530*/  IMAD R57, R90, -0x80, R57 ;  /* 0xffffff805a397824 */ /* 0x008fcc00078e0239 */
[----:B------:R-:W2:Y:S01]  /*b540*/  MUFU.TANH R20, R20 ;  /* 0x0000001400147308 */ /* 0x000ea20000002400 */
[----:B------:R-:W-:-:S07]  /*b550*/  FMUL.FTZ R9, R2, R26 ;  /* 0x0000001a02097220 */ /* 0x000fce0000410000 */
[----:B------:R-:W3:Y:S01]  /*b560*/  MUFU.TANH R11, R11 ;  /* 0x0000000b000b7308 */ /* 0x000ee20000002400 */
[----:B------:R-:W-:Y:S01]  /*b570*/  FMUL.FTZ R14, R2, R31 ;  /* 0x0000001f020e7220 */ /* 0x000fe20000410000 */
[----:B------:R-:W-:-:S06]  /*b580*/  ISETP.GT.AND P1, PT, R57, RZ, PT ;  /* 0x000000ff3900720c */ /* 0x000fcc0003f24270 */
[----:B------:R-:W4:Y:S01]  /*b590*/  MUFU.TANH R12, R12 ;  /* 0x0000000c000c7308 */ /* 0x000f220000002400 */
[C---:B------:R-:W-:Y:S01]  /*b5a0*/  ISETP.GT.AND P2, PT, R57.reuse, 0x1, PT ;  /* 0x000000013900780c */ /* 0x040fe20003f44270 */
[C---:B------:R-:W-:Y:S01]  /*b5b0*/  FMUL.FTZ R26, R2.reuse, R36 ;  /* 0x00000024021a7220 */ /* 0x040fe20000410000 */
[----:B------:R-:W-:Y:S01]  /*b5c0*/  FMUL.FTZ R28, R2, R38 ;  /* 0x00000026021c7220 */ /* 0x000fe20000410000 */
[----:B------:R-:W-:-:S04]  /*b5d0*/  ISETP.GT.AND P3, PT, R57, 0x11, PT ;  /* 0x000000113900780c */ /* 0x000fc80003f64270 */
[----:B------:R-:W5:Y:S01]  /*b5e0*/  MUFU.TANH R15, R15 ;  /* 0x0000000f000f7308 */ /* 0x000f620000002400 */
[C---:B------:R-:W-:Y:S01]  /*b5f0*/  FMUL.FTZ R13, R2.reuse, R30 ;  /* 0x0000001e020d7220 */ /* 0x040fe20000410000 */
[C---:B------:R-:W-:Y:S01]  /*b600*/  FMUL.FTZ R38, R2.reuse, R48 ;  /* 0x0000003002267220 */ /* 0x040fe20000410000 */
[----:B------:R-:W-:Y:S01]  /*b610*/  ISETP.GT.AND P6, PT, R57, 0x8, PT ;  /* 0x000000083900780c */ /* 0x000fe20003fc4270 */
[----:B------:R-:W-:Y:S01]  /*b620*/  FMUL.FTZ R31, R2, R41 ;  /* 0x00000029021f7220 */ /* 0x000fe20000410000 */
[----:B0-----:R-:W-:-:S03]  /*b630*/  FSEL R3, R3, -INF , P1 ;  /* 0xff80000003037808 */ /* 0x001fc60000800000 */
[----:B------:R-:W0:Y:S01]  /*b640*/  MUFU.TANH R9, R9 ;  /* 0x0000000900097308 */ /* 0x000e220000002400 */
[----:B-1----:R-:W-:Y:S01]  /*b650*/  FSEL R8, R8, -INF , P2 ;  /* 0xff80000008087808 */ /* 0x002fe20001000000 */
[C---:B------:R-:W-:Y:S01]  /*b660*/  FMUL.FTZ R48, R2.reuse, R58 ;  /* 0x0000003a02307220 */ /* 0x040fe20000410000 */
[C---:B------:R-:W-:Y:S01]  /*b670*/  FMUL.FTZ R41, R2.reuse, R51 ;  /* 0x0000003302297220 */ /* 0x040fe20000410000 */
[C---:B------:R-:W-:Y:S01]  /*b680*/  FMUL.FTZ R58, R2.reuse, R67 ;  /* 0x00000043023a7220 */ /* 0x040fe20000410000 */
[----:B------:R-:W-:Y:S01]  /*b690*/  FMUL.FTZ R51, R2, R61 ;  /* 0x0000003d02337220 */ /* 0x000fe20000410000 */
[----:B--2---:R-:W-:Y:S02]  /*b6a0*/  FSEL R67, R20, -INF , P3 ;  /* 0xff80000014437808 */ /* 0x004fe40001800000 */
[----:B------:R-:W1:Y:S01]  /*b6b0*/  MUFU.TANH R14, R14 ;  /* 0x0000000e000e7308 */ /* 0x000e620000002400 */
[----:B------:R-:W-:Y:S01]  /*b6c0*/  ISETP.GT.AND P5, PT, R57, 0x9, PT ;  /* 0x000000093900780c */ /* 0x000fe20003fa4270 */
[C---:B------:R-:W-:Y:S01]  /*b6d0*/  FMUL.FTZ R30, R2.reuse, R40 ;  /* 0x00000028021e7220 */ /* 0x040fe20000410000 */
[----:B---3--:R-:W-:Y:S01]  /*b6e0*/  FSEL R61, R11, -INF , P6 ;  /* 0xff8000000b3d7808 */ /* 0x008fe20003000000 */
[----:B------:R-:W-:Y:S01]  /*b6f0*/  FMUL.FTZ R33, R2, R43 ;  /* 0x0000002b02217220 */ /* 0x000fe20000410000 */
[----:B------:R-:W-:-:S03]  /*b700*/  FMNMX.FTZ R20, R3, R8, !PT ;  /* 0x0000000803147209 */ /* 0x000fc60007810000 */
[----:B------:R-:W2:Y:S01]  /*b710*/  MUFU.TANH R10, R10 ;  /* 0x0000000a000a7308 */ /* 0x000ea20000002400 */
[C---:B------:R-:W-:Y:S01]  /*b720*/  FMUL.FTZ R43, R2.reuse, R53 ;  /* 0x00000035022b7220 */ /* 0x040fe20000410000 */
[C---:B------:R-:W-:Y:S01]  /*b730*/  FMUL.FTZ R53, R2.reuse, R63 ;  /* 0x0000003f02357220 */ /* 0x040fe20000410000 */
[----:B------:R-:W-:-:S05]  /*b740*/  FMUL.FTZ R24, R2, R34 ;  /* 0x0000002202187220 */ /* 0x000fca0000410000 */
[----:B------:R-:W3:Y:S01]  /*b750*/  MUFU.TANH R26, R26 ;  /* 0x0000001a001a7308 */ /* 0x000ee20000002400 */
[----:B------:R-:W-:Y:S02]  /*b760*/  ISETP.GT.AND P4, PT, R57, 0x10, PT ;  /* 0x000000103900780c */ /* 0x000fe40003f84270 */
[----:B----4-:R-:W-:Y:S02]  /*b770*/  FSEL R63, R12, -INF , P5 ;  /* 0xff8000000c3f7808 */ /* 0x010fe40002800000 */
[----:B------:R-:W-:-:S03]  /*b780*/  FMNMX.FTZ R20, R61, R20, !PT ;  /* 0x000000143d147209 */ /* 0x000fc60007810000 */
[----:B------:R-:W4:Y:S01]  /*b790*/  MUFU.TANH R13, R13 ;  /* 0x0000000d000d7308 */ /* 0x000f220000002400 */
[----:B------:R-:W-:Y:S01]  /*b7a0*/  FMUL.FTZ R25, R2, R35 ;  /* 0x0000002302197220 */ /* 0x000fe20000410000 */
[----:B-----5:R-:W-:-:S06]  /*b7b0*/  FSEL R15, R15, -INF , P4 ;  /* 0xff8000000f0f7808 */ /* 0x020fcc0002000000 */
[----:B------:R-:W5:Y:S01]  /*b7c0*/  MUFU.TANH R27, R27 ;  /* 0x0000001b001b7308 */ /* 0x000f620000002400 */
[----:B------:R-:W-:Y:S01]  /*b7d0*/  FMNMX.FTZ R20, R63, R20, !PT ;  /* 0x000000143f147209 */ /* 0x000fe20007810000 */
[----:B------:R-:W-:Y:S01]  /*b7e0*/  FMUL.FTZ R34, R2, R44 ;  /* 0x0000002c02227220 */ /* 0x000fe20000410000 */
[----:B0-----:R-:W-:-:S05]  /*b7f0*/  FSEL R9, R9, -INF , P1 ;  /* 0xff80000009097808 */ /* 0x001fca0000800000 */
[----:B------:R-:W0:Y:S01]  /*b800*/  MUFU.TANH R30, R30 ;  /* 0x0000001e001e7308 */ /* 0x000e220000002400 */
[----:B------:R-:W-:Y:S01]  /*b810*/  ISETP.GT.AND P1, PT, R57, 0x18, PT ;  /* 0x000000183900780c */ /* 0x000fe20003f24270 */
[----:B------:R-:W-:Y:S01]  /*b820*/  FMUL.FTZ R35, R2, R45 ;  /* 0x0000002d02237220 */ /* 0x000fe20000410000 */
[----:B------:R-:W-:-:S05]  /*b830*/  FMNMX.FTZ R20, R15, R20, !PT ;  /* 0x000000140f147209 */ /* 0x000fca0007810000 */
[----:B------:R-:W0:Y:S01]  /*b840*/  MUFU.TANH R24, R24 ;  /* 0x0000001800187308 */ /* 0x000e220000002400 */
[----:B-1----:R-:W-:Y:S01]  /*b850*/  FSEL R11, R14, -INF , P5 ;  /* 0xff8000000e0b7808 */ /* 0x002fe20002800000 */
[----:B------:R-:W-:Y:S01]  /*b860*/  FMUL.FTZ R14, R2, R71 ;  /* 0x00000047020e7220 */ /* 0x000fe20000410000 */
[----:B--2---:R-:W-:-:S05]  /*b870*/  FSEL R10, R10, -INF , P2 ;  /* 0xff8000000a0a7808 */ /* 0x004fca0001000000 */
[----:B------:R-:W1:Y:S01]  /*b880*/  MUFU.TANH R31, R31 ;  /* 0x0000001f001f7308 */ /* 0x000e620000002400 */
[----:B------:R-:W-:Y:S01]  /*b890*/  FMUL.FTZ R29, R2, R39 ;  /* 0x00000027021d7220 */ /* 0x000fe20000410000 */
[----:B------:R-:W-:Y:S02]  /*b8a0*/  ISETP.GT.AND P2, PT, R57, 0x19, PT ;  /* 0x000000193900780c */ /* 0x000fe40003f44270 */
[----:B---3--:R-:W-:Y:S02]  /*b8b0*/  FSEL R71, R26, -INF , P1 ;  /* 0xff8000001a477808 */ /* 0x008fe40000800000 */
[----:B------:R-:W-:Y:S02]  /*b8c0*/  FMNMX.FTZ R20, R67, R20, !PT ;  /* 0x0000001443147209 */ /* 0x000fe40007810000 */
[----:B------:R-:W2:Y:S01]  /*b8d0*/  MUFU.TANH R25, R25 ;  /* 0x0000001900197308 */ /* 0x000ea20000002400 */
[----:B----4-:R-:W-:Y:S01]  /*b8e0*/  FSEL R13, R13, -INF , P6 ;  /* 0xff8000000d0d7808 */ /* 0x010fe20003000000 */
[----:B------:R-:W-:Y:S01]  /*b8f0*/  FMUL.FTZ R32, R2, R42 ;  /* 0x0000002a02207220 */ /* 0x000fe20000410000 */
[----:B------:R-:W-:-:S05]  /*b900*/  ISETP.GT.AND P6, PT, R57, 0x20, PT ;  /* 0x000000203900780c */ /* 0x000fca0003fc4270 */
[----:B------:R-:W3:Y:S01]  /*b910*/  MUFU.TANH R34, R34 ;  /* 0x0000002200227308 */ /* 0x000ee20000002400 */
[----:B-----5:R-:W-:Y:S01]  /*b920*/  FSEL R27, R27, -INF , P2 ;  /* 0xff8000001b1b7808 */ /* 0x020fe20001000000 */
[----:B------:R-:W-:Y:S01]  /*b930*/  FMUL.FTZ R39, R2, R49 ;  /* 0x0000003102277220 */ /* 0x000fe20000410000 */
[----:B------:R-:W-:-:S05]  /*b940*/  FMNMX.FTZ R20, R71, R20, !PT ;  /* 0x0000001447147209 */ /* 0x000fca0007810000 */
[----:B------:R-:W4:Y:S01]  /*b950*/  MUFU.TANH R28, R28 ;  /* 0x0000001c001c7308 */ /* 0x000f220000002400 */
[----:B------:R-:W-:Y:S01]  /*b960*/  ISETP.GT.AND P5, PT, R57, 0x21, PT ;  /* 0x000000213900780c */ /* 0x000fe20003fa4270 */
[----:B------:R-:W-:Y:S01]  /*b970*/  FMUL.FTZ R42, R2, R52 ;  /* 0x00000034022a7220 */ /* 0x000fe20000410000 */
[----:B0-----:R-:W-:-:S05]  /*b980*/  FSEL R93, R30, -INF , P6 ;  /* 0xff8000001e5d7808 */ /* 0x001fca0003000000 */
[----:B------:R-:W0:Y:S01]  /*b990*/  MUFU.TANH R35, R35 ;  /* 0x0000002300237308 */ /* 0x000e220000002400 */
[----:B------:R-:W-:Y:S01]  /*b9a0*/  FMNMX.FTZ R20, R27, R20, !PT ;  /* 0x000000141b147209 */ /* 0x000fe20007810000 */
[C---:B------:R-:W-:Y:S01]  /*b9b0*/  FMUL.FTZ R45, R2.reuse, R55 ;  /* 0x00000037022d7220 */ /* 0x040fe20000410000 */
[----:B------:R-:W-:-:S05]  /*b9c0*/  FMUL.FTZ R55, R2, R65 ;  /* 0x0000004102377220 */ /* 0x000fca0000410000 */
[----:B------:R-:W5:Y:S01]  /*b9d0*/  MUFU.TANH R29, R29 ;  /* 0x0000001d001d7308 */ /* 0x000f620000002400 */
[----:B------:R-:W-:Y:S01]  /*b9e0*/  FSEL R65, R24, -INF , P4 ;  /* 0xff80000018417808 */ /* 0x000fe20002000000 */
[----:B------:R-:W-:Y:S01]  /*b9f0*/  FMUL.FTZ R36, R2, R46 ;  /* 0x0000002e02247220 */ /* 0x000fe20000410000 */
[----:B------:R-:W-:-:S05]  /*ba00*/  ISETP.GT.AND P4, PT, R57, 0x28, PT ;  /* 0x000000283900780c */ /* 0x000fca0003f84270 */
[----:B------:R-:W5:Y:S01]  /*ba10*/  MUFU.TANH R38, R38 ;  /* 0x0000002600267308 */ /* 0x000f620000002400 */
[----:B-1----:R-:W-:Y:S02]  /*ba20*/  FSEL R31, R31, -INF , P5 ;  /* 0xff8000001f1f7808 */ /* 0x002fe40002800000 */
[----:B------:R-:W-:-:S05]  /*ba30*/  FMNMX.FTZ R20, R93, R20, !PT ;  /* 0x000000145d147209 */ /* 0x000fca0007810000 */
[----:B------:R-:W1:Y:S01]  /*ba40*/  MUFU.TANH R32, R32 ;  /* 0x0000002000207308 */ /* 0x000e620000002400 */
[----:B--2---:R-:W-:Y:S01]  /*ba50*/  FSEL R25, R25, -INF , P3 ;  /* 0xff80000019197808 */ /* 0x004fe20001800000 */
[----:B------:R-:W-:Y:S01]  /*ba60*/  FMUL.FTZ R40, R2, R50 ;  /* 0x0000003202287220 */ /* 0x000fe20000410000 */
[----:B------:R-:W-:-:S05]  /*ba70*/  ISETP.GT.AND P3, PT, R57, 0x29, PT ;  /* 0x000000293900780c */ /* 0x000fca0003f64270 */
[----:B------:R-:W2:Y:S01]  /*ba80*/  MUFU.TANH R39, R39 ;  /* 0x0000002700277308 */ /* 0x000ea20000002400 */
[----:B---3--:R-:W-:Y:S01]  /*ba90*/  FSEL R95, R34, -INF , P4 ;  /* 0xff800000225f7808 */ /* 0x008fe20002000000 */
[C---:B------:R-:W-:Y:S01]  /*baa0*/  FMUL.FTZ R46, R2.reuse, R56 ;  /* 0x00000038022e7220 */ /* 0x040fe20000410000 */
[----:B------:R-:W-:Y:S01]  /*bab0*/  FMNMX.FTZ R20, R31, R20, !PT ;  /* 0x000000141f147209 */ /* 0x000fe20007810000 */
[----:B------:R-:W-:-:S04]  /*bac0*/  FMUL.FTZ R50, R2, R60 ;  /* 0x0000003c02327220 */ /* 0x000fc80000410000 */
[----:B------:R-:W3:Y:S01]  /*bad0*/  MUFU.TANH R33, R33 ;  /* 0x0000002100217308 */ /* 0x000ee20000002400 */
[----:B------:R-:W-:Y:S01]  /*bae0*/  FMUL.FTZ R60, R2, R69 ;  /* 0x00000045023c7220 */ /* 0x000fe20000410000 */
[----:B----4-:R-:W-:-:S06]  /*baf0*/  FSEL R69, R28, -INF , P1 ;  /* 0xff8000001c457808 */ /* 0x010fcc0000800000 */
[----:B------:R-:W4:Y:S01]  /*bb00*/  MUFU.TANH R42, R42 ;  /* 0x0000002a002a7308 */ /* 0x000f220000002400 */
[----:B------:R-:W-:Y:S02]  /*bb10*/  ISETP.GT.AND P1, PT, R57, 0x30, PT ;  /* 0x000000303900780c */ /* 0x000fe40003f24270 */
[----:B0-----:R-:W-:Y:S02]  /*bb20*/  FSEL R35, R35, -INF , P3 ;  /* 0xff80000023237808 */ /* 0x001fe40001800000 */
[----:B------:R-:W-:-:S03]  /*bb30*/  FMNMX.FTZ R20, R95, R20, !PT ;  /* 0x000000145f147209 */ /* 0x000fc60007810000 */
[----:B------:R-:W0:Y:S01]  /*bb40*/  MUFU.TANH R36, R36 ;  /* 0x0000002400247308 */ /* 0x000e220000002400 */
[----:B-----5:R-:W-:Y:S02]  /*bb50*/  FSEL R29, R29, -INF , P2 ;  /* 0xff8000001d1d7808 */ /* 0x020fe40001000000 */
[----:B------:R-:W-:-:S05]  /*bb60*/  ISETP.GT.AND P2, PT, R57, 0x31, PT ;  /* 0x000000313900780c */ /* 0x000fca0003f44270 */
[----:B------:R-:W5:Y:S01]  /*bb70*/  MUFU.TANH R43, R43 ;  /* 0x0000002b002b7308 */ /* 0x000f620000002400 */
[----:B------:R-:W-:Y:S02]  /*bb80*/  FSEL R99, R38, -INF , P1 ;  /* 0xff80000026637808 */ /* 0x000fe40000800000 */
[----:B------:R-:W-:-:S05]  /*bb90*/  FMNMX.FTZ R20, R35, R20, !PT ;  /* 0x0000001423147209 */ /* 0x000fca0007810000 */
[----:B------:R-:W5:Y:S01]  /*bba0*/  MUFU.TANH R37, R37 ;  /* 0x0000002500257308 */ /* 0x000f620000002400 */
[----:B-1----:R-:W-:Y:S01]  /*bbb0*/  FSEL R91, R32, -INF , P6 ;  /* 0xff800000205b7808 */ /* 0x002fe20003000000 */
[----:B------:R-:W-:Y:S01]  /*bbc0*/  FMUL.FTZ R44, R2, R54 ;  /* 0x00000036022c7220 */ /* 0x000fe20000410000 */
[----:B------:R-:W-:-:S05]  /*bbd0*/  ISETP.GT.AND P6, PT, R57, 0x38, PT ;  /* 0x000000383900780c */ /* 0x000fca0003fc4270 */
[----:B------:R-:W1:Y:S01]  /*bbe0*/  MUFU.TANH R46, R46 ;  /* 0x0000002e002e7308 */ /* 0x000e620000002400 */
[----:B--2---:R-:W-:Y:S02]  /*bbf0*/  FSEL R39, R39, -INF , P2 ;  /* 0xff80000027277808 */ /* 0x004fe40001000000 */
[----:B------:R-:W-:-:S05]  /*bc00*/  FMNMX.FTZ R20, R99, R20, !PT ;  /* 0x0000001463147209 */ /* 0x000fca0007810000 */
[----:B------:R-:W2:Y:S01]  /*bc10*/  MUFU.TANH R40, R40 ;  /* 0x0000002800287308 */ /* 0x000ea20000002400 */
[----:B---3--:R-:W-:Y:S01]  /*bc20*/  FSEL R33, R33, -INF , P5 ;  /* 0xff80000021217808 */ /* 0x008fe20002800000 */
[----:B------:R-:W-:Y:S01]  /*bc30*/  FMUL.FTZ R54, R2, R64 ;  /* 0x0000004002367220 */ /* 0x000fe20000410000 */
[----:B------:R-:W-:-:S05]  /*bc40*/  ISETP.GT.AND P5, PT, R57, 0x39, PT ;  /* 0x000000393900780c */ /* 0x000fca0003fa4270 */
[----:B------:R-:W3:Y:S01]  /*bc50*/  MUFU.TANH R47, R47 ;  /* 0x0000002f002f7308 */ /* 0x000ee20000002400 */
[----:B----4-:R-:W-:Y:S02]  /*bc60*/  FSEL R101, R42, -INF , P6 ;  /* 0xff8000002a657808 */ /* 0x010fe40003000000 */
[----:B------:R-:W-:Y:S01]  /*bc70*/  FMNMX.FTZ R20, R39, R20, !PT ;  /* 0x0000001427147209 */ /* 0x000fe20007810000 */
[----:B------:R-:W-:-:S04]  /*bc80*/  FMUL.FTZ R117, R2, R73 ;  /* 0x0000004902757220 */ /* 0x000fc80000410000 */
[----:B------:R-:W4:Y:S01]  /*bc90*/  MUFU.TANH R41, R41 ;  /* 0x0000002900297308 */ /* 0x000f220000002400 */
[----:B0-----:R-:W-:Y:S02]  /*bca0*/  FSEL R73, R36, -INF , P4 ;  /* 0xff80000024497808 */ /* 0x001fe40002000000 */
[----:B------:R-:W-:-:S05]  /*bcb0*/  ISETP.GT.AND P4, PT, R57, 0x40, PT ;  /* 0x000000403900780c */ /* 0x000fca0003f84270 */
[----:B------:R-:W0:Y:S01]  /*bcc0*/  MUFU.TANH R50, R50 ;  /* 0x0000003200327308 */ /* 0x000e220000002400 */
[----:B-----5:R-:W-:Y:S02]  /*bcd0*/  FSEL R43, R43, -INF , P5 ;  /* 0xff8000002b2b7808 */ /* 0x020fe40002800000 */
[----:B------:R-:W-:-:S05]  /*bce0*/  FMNMX.FTZ R20, R101, R20, !PT ;  /* 0x0000001465147209 */ /* 0x000fca0007810000 */
[----:B------:R-:W5:Y:S01]  /*bcf0*/  MUFU.TANH R44, R44 ;  /* 0x0000002c002c7308 */ /* 0x000f620000002400 */
[----:B------:R-:W-:Y:S01]  /*bd00*/  FSEL R37, R37, -INF , P3 ;  /* 0xff80000025257808 */ /* 0x000fe20001800000 */
[----:B------:R-:W-:Y:S01]  /*bd10*/  FMUL.FTZ R49, R2, R59 ;  /* 0x0000003b02317220 */ /* 0x000fe20000410000 */
[----:B------:R-:W-:-:S05]  /*bd20*/  ISETP.GT.AND P3, PT, R57, 0x41, PT ;  /* 0x000000413900780c */ /* 0x000fca0003f64270 */
[----:B------:R-:W5:Y:S01]  /*bd30*/  MUFU.TANH R51, R51 ;  /* 0x0000003300337308 */ /* 0x000f620000002400 */
[----:B-1----:R-:W-:Y:S01]  /*bd40*/  FSEL R107, R46, -INF , P4 ;  /* 0xff8000002e6b7808 */ /* 0x002fe20002000000 */
[----:B------:R-:W-:Y:S01]  /*bd50*/  FMUL.FTZ R59, R2, R68 ;  /* 0x00000044023b7220 */ /* 0x000fe20000410000 */
[----:B------:R-:W-:-:S05]  /*bd60*/  FMNMX.FTZ R20, R43, R20, !PT ;  /* 0x000000142b147209 */ /* 0x000fca0007810000 */
[----:B------:R-:W1:Y:S01]  /*bd70*/  MUFU.TANH R45, R45 ;  /* 0x0000002d002d7308 */ /* 0x000e620000002400 */
[----:B--2---:R-:W-:Y:S02]  /*bd80*/  FSEL R97, R40, -INF , P1 ;  /* 0xff80000028617808 */ /* 0x004fe40000800000 */
[----:B------:R-:W-:-:S05]  /*bd90*/  ISETP.GT.AND P1, PT, R57, 0x48, PT ;  /* 0x000000483900780c */ /* 0x000fca0003f24270 */
[----:B------:R-:W2:Y:S01]  /*bda0*/  MUFU.TANH R54, R54 ;  /* 0x0000003600367308 */ /* 0x000ea20000002400 */
[----:B---3--:R-:W-:Y:S02]  /*bdb0*/  FSEL R47, R47, -INF , P3 ;  /* 0xff8000002f2f7808 */ /* 0x008fe40001800000 */
[----:B------:R-:W-:-:S05]  /*bdc0*/  FMNMX.FTZ R24, R107, R20, !PT ;  /* 0x000000146b187209 */ /* 0x000fca0007810000 */
[----:B------:R-:W3:Y:S01]  /*bdd0*/  MUFU.TANH R48, R48 ;  /* 0x0000003000307308 */ /* 0x000ee20000002400 */
[----:B----4-:R-:W-:Y:S01]  /*bde0*/  FSEL R41, R41, -INF , P2 ;  /* 0xff80000029297808 */ /* 0x010fe20001000000 */
[----:B------:R-:W-:Y:S01]  /*bdf0*/  FMUL.FTZ R52, R2, R62 ;  /* 0x0000003e02347220 */ /* 0x000fe20000410000 */
[----:B------:R-:W-:-:S05]  /*be00*/  ISETP.GT.AND P2, PT, R57, 0x49, PT ;  /* 0x000000493900780c */ /* 0x000fca0003f44270 */
[----:B------:R-:W4:Y:S01]  /*be10*/  MUFU.TANH R55, R55 ;  /* 0x0000003700377308 */ /* 0x000f220000002400 */
[----:B0-----:R-:W-:Y:S01]  /*be20*/  FSEL R109, R50, -INF , P1 ;  /* 0xff800000326d7808 */ /* 0x001fe20000800000 */
[C---:B------:R-:W-:Y:S01]  /*be30*/  FMUL.FTZ R119, R2.reuse, R72 ;  /* 0x0000004802777220 */ /* 0x040fe20000410000 */
[----:B------:R-:W-:Y:S01]  /*be40*/  FMNMX.FTZ R24, R47, R24, !PT ;  /* 0x000000182f187209 */ /* 0x000fe20007810000 */
[----:B------:R-:W-:-:S04]  /*be50*/  FMUL.FTZ R121, R2, R75 ;  /* 0x0000004b02797220 */ /* 0x000fc80000410000 */
[----:B------:R-:W0:Y:S01]  /*be60*/  MUFU.TANH R49, R49 ;  /* 0x0000003100317308 */ /* 0x000e220000002400 */
[----:B-----5:R-:W-:Y:S01]  /*be70*/  FSEL R75, R44, -INF , P6 ;  /* 0xff8000002c4b7808 */ /* 0x020fe20003000000 */
[----:B------:R-:W-:Y:S01]  /*be80*/  FMUL.FTZ R56, R2, R66 ;  /* 0x0000004202387220 */ /* 0x000fe20000410000 */
        /* <DEDUP_REMOVED lines=16> */
[----:B----4-:R-:W-:Y:S01]  /*bf90*/  FSEL R55, R55, -INF , P5 ;  /* 0xff80000037377808 */ /* 0x010fe20002800000 */
[----:B------:R-:W-:Y:S01]  /*bfa0*/  FMUL.FTZ R20, R2, R77 ;  /* 0x0000004d02147220 */ /* 0x000fe20000410000 */
[----:B------:R-:W-:-:S05]  /*bfb0*/  FMNMX.FTZ R26, R111, R24, !PT ;  /* 0x000000186f1a7209 */ /* 0x000fca0007810000 */
[----:B------:R-:W4:Y:S01]  /*bfc0*/  MUFU.TANH R56, R56 ;  /* 0x0000003800387308 */ /* 0x000f220000002400 */
[----:B0-----:R-:W-:Y:S01]  /*bfd0*/  FSEL R49, R49, -INF , P3 ;  /* 0xff80000031317808 */ /* 0x001fe20001800000 */
[----:B------:R-:W-:Y:S01]  /*bfe0*/  FMUL.FTZ R80, R2, R80 ;  /* 0x0000005002507220 */ /* 0x000fe20000410000 */
        /* <DEDUP_REMOVED lines=13> */
[----:B--2---:R-:W-:Y:S01]  /*c0c0*/  FSEL R77, R52, -INF , P1 ;  /* 0xff800000344d7808 */ /* 0x004fe20000800000 */
[----:B------:R-:W-:Y:S01]  /*c0d0*/  FMUL.FTZ R84, R2, R84 ;  /* 0x0000005402547220 */ /* 0x000fe20000410000 */
[----:B------:R-:W-:-:S05]  /*c0e0*/  ISETP.GT.AND P1, PT, R57, 0x61, PT ;  /* 0x000000613900780c */ /* 0x000fca0003f24270 */
[----:B------:R-:W2:Y:S01]  /*c0f0*/  MUFU.TANH R20, R20 ;  /* 0x0000001400147308 */ /* 0x000ea20000002400 */
[----:B---3--:R-:W-:Y:S02]  /*c100*/  FSEL R119, R119, -INF , P2 ;  /* 0xff80000077777808 */ /* 0x008fe40001000000 */
[----:B------:R-:W-:-:S05]  /*c110*/  FMNMX.FTZ R26, R113, R26, !PT ;  /* 0x0000001a711a7209 */ /* 0x000fca0007810000 */
[----:B------:R-:W3:Y:S01]  /*c120*/  MUFU.TANH R14, R14 ;  /* 0x0000000e000e7308 */ /* 0x000ee20000002400 */
[----:B----4-:R-:W-:Y:S02]  /*c130*/  FSEL R81, R56, -INF , P6 ;  /* 0xff80000038517808 */ /* 0x010fe40003000000 */
[----:B------:R-:W-:-:S05]  /*c140*/  ISETP.GT.AND P6, PT, R57, 0x68, PT ;  /* 0x000000683900780c */ /* 0x000fca0003fc4270 */
[----:B------:R-:W4:Y:S01]  /*c150*/  MUFU.TANH R80, R80 ;  /* 0x0000005000507308 */ /* 0x000f220000002400 */
[----:B0-----:R-:W-:Y:S02]  /*c160*/  FSEL R117, R117, -INF , P1 ;  /* 0xff80000075757808 */ /* 0x001fe40000800000 */
[----:B------:R-:W-:Y:S01]  /*c170*/  FMNMX.FTZ R28, R119, R26, !PT ;  /* 0x0000001a771c7209 */ /* 0x000fe20007810000 */
[----:B------:R-:W-:-:S04]  /*c180*/  FMUL.FTZ R26, R2, R85 ;  /* 0x00000055021a7220 */ /* 0x000fc80000410000 */
[----:B------:R-:W0:Y:S01]  /*c190*/  MUFU.TANH R123, R123 ;  /* 0x0000007b007b7308 */ /* 0x000e220000002400 */
[----:B-----5:R-:W-:Y:S02]  /*c1a0*/  FSEL R115, R58, -INF , P5 ;  /* 0xff8000003a737808 */ /* 0x020fe40002800000 */
[----:B------:R-:W-:-:S05]  /*c1b0*/  ISETP.GT.AND P5, PT, R57, 0x69, PT ;  /* 0x000000693900780c */ /* 0x000fca0003fa4270 */
[----:B------:R-:W5:Y:S01]  /*c1c0*/  MUFU.TANH R24, R24 ;  /* 0x0000001800187308 */ /* 0x000f620000002400 */
[----:B------:R-:W-:Y:S02]  /*c1d0*/  FSEL R129, R129, -INF , P6 ;  /* 0xff80000081817808 */ /* 0x000fe40003000000 */
[----:B------:R-:W-:-:S05]  /*c1e0*/  FMNMX.FTZ R28, R117, R28, !PT ;  /* 0x0000001c751c7209 */ /* 0x000fca0007810000 */
[----:B------:R-:W5:Y:S01]  /*c1f0*/  MUFU.TANH R121, R121 ;  /* 0x0000007900797308 */ /* 0x000f620000002400 */
[----:B-1----:R-:W-:Y:S02]  /*c200*/  FSEL R85, R12, -INF , P4 ;  /* 0xff8000000c557808 */ /* 0x002fe40002000000 */
[----:B------:R-:W-:-:S05]  /*c210*/  ISETP.GT.AND P4, PT, R57, 0x70, PT ;  /* 0x000000703900780c */ /* 0x000fca0003f84270 */
[----:B------:R-:W1:Y:S01]  /*c220*/  MUFU.TANH R84, R84 ;  /* 0x0000005400547308 */ /* 0x000e620000002400 */
[----:B--2---:R-:W-:Y:S02]  /*c230*/  FSEL R127, R20, -INF , P5 ;  /* 0xff800000147f7808 */ /* 0x004fe40002800000 */
[----:B------:R-:W-:-:S05]  /*c240*/  FMNMX.FTZ R28, R129, R28, !PT ;  /* 0x0000001c811c7209 */ /* 0x000fca0007810000 */
[----:B------:R-:W2:Y:S01]  /*c250*/  MUFU.TANH R26, R26 ;  /* 0x0000001a001a7308 */ /* 0x000ea20000002400 */
[----:B---3--:R-:W-:Y:S02]  /*c260*/  FSEL R125, R14, -INF , P3 ;  /* 0xff8000000e7d7808 */ /* 0x008fe40001800000 */
[----:B------:R-:W-:Y:S02]  /*c270*/  ISETP.GT.AND P3, PT, R57, 0x71, PT ;  /* 0x000000713900780c */ /* 0x000fe40003f64270 */
[----:B----4-:R-:W-:Y:S02]  /*c280*/  FSEL R135, R80, -INF , P4 ;  /* 0xff80000050877808 */ /* 0x010fe40002000000 */
[----:B------:R-:W-:Y:S02]  /*c290*/  FMNMX.FTZ R28, R127, R28, !PT ;  /* 0x0000001c7f1c7209 */ /* 0x000fe40007810000 */
[----:B0-----:R-:W-:Y:S02]  /*c2a0*/  FSEL R123, R123, -INF , P2 ;  /* 0xff8000007b7b7808 */ /* 0x001fe40001000000 */
[----:B------:R-:W-:-:S02]  /*c2b0*/  ISETP.GT.AND P2, PT, R57, 0x78, PT ;  /* 0x000000783900780c */ /* 0x000fc40003f44270 */
[----:B-----5:R-:W-:Y:S02]  /*c2c0*/  FSEL R133, R24, -INF , P3 ;  /* 0xff80000018857808 */ /* 0x020fe40001800000 */
[----:B------:R-:W-:Y:S02]  /*c2d0*/  FMNMX.FTZ R28, R135, R28, !PT ;  /* 0x0000001c871c7209 */ /* 0x000fe40007810000 */
[----:B------:R-:W-:Y:S02]  /*c2e0*/  FMNMX.FTZ R20, R9, R10, !PT ;  /* 0x0000000a09147209 */ /* 0x000fe40007810000 */
[----:B------:R-:W-:Y:S02]  /*c2f0*/  FSEL R121, R121, -INF , P1 ;  /* 0xff80000079797808 */ /* 0x000fe40000800000 */
[----:B------:R-:W-:Y:S02]  /*c300*/  ISETP.GT.AND P1, PT, R57, 0x79, PT ;  /* 0x000000793900780c */ /* 0x000fe40003f24270 */
[----:B-1----:R-:W-:-:S02]  /*c310*/  FSEL R131, R84, -INF , P2 ;  /* 0xff80000054837808 */ /* 0x002fc40001000000 */
[----:B------:R-:W-:Y:S02]  /*c320*/  FMNMX.FTZ R28, R133, R28, !PT ;  /* 0x0000001c851c7209 */ /* 0x000fe40007810000 */
[----:B------:R-:W-:Y:S02]  /*c330*/  FMNMX.FTZ R20, R13, R20, !PT ;  /* 0x000000140d147209 */ /* 0x000fe40007810000 */
[----:B--2---:R-:W-:Y:S02]  /*c340*/  FSEL R57, R26, -INF , P1 ;  /* 0xff8000001a397808 */ /* 0x004fe40000800000 */
        /* <DEDUP_REMOVED lines=14> */
[----:B------:R-:W-:Y:S01]  /*c430*/  FMNMX.FTZ R28, R41, R28, !PT ;  /* 0x0000001c291c7209 */ /* 0x000fe20007810000 */
[----:B------:R-:W0:Y:S03]  /*c440*/  SHFL.BFLY PT, R45, R14, 0x1, 0x1f ;  /* 0x0c201f000e2d7f89 */ /* 0x000e2600000e0000 */
[----:B------:R-:W-:-:S04]  /*c450*/  FMNMX.FTZ R28, R75, R28, !PT ;  /* 0x0000001c4b1c7209 */ /* 0x000fc80007810000 */
[----:B------:R-:W-:-:S04]  /*c460*/  FMNMX.FTZ R28, R103, R28, !PT ;  /* 0x0000001c671c7209 */ /* 0x000fc80007810000 */
[----:B------:R-:W-:-:S04]  /*c470*/  FMNMX.FTZ R28, R105, R28, !PT ;  /* 0x0000001c691c7209 */ /* 0x000fc80007810000 */
[----:B------:R-:W-:-:S04]  /*c480*/  FMNMX.FTZ R28, R49, R28, !PT ;  /* 0x0000001c311c7209 */ /* 0x000fc80007810000 */
[----:B------:R-:W-:Y:S01]  /*c490*/  FMNMX.FTZ R28, R77, R28, !PT ;  /* 0x0000001c4d1c7209 */ /* 0x000fe20007810000 */
[----:B------:R-:W-:-:S03]  /*c4a0*/  FMUL.FTZ R34, R2, R78 ;  /* 0x0000004e02227220 */ /* 0x000fc60000410000 */
[----:B------:R-:W-:Y:S01]  /*c4b0*/  FMNMX.FTZ R32, R53, R28, !PT ;  /* 0x0000001c35207209 */ /* 0x000fe20007810000 */
[----:B------:R-:W-:Y:S01]  /*c4c0*/  IMAD.U32 R44, RZ, RZ, UR4 ;  /* 0x00000004ff2c7e24 */ /* 0x000fe2000f8e00ff */
[----:B0-----:R-:W-:Y:S01]  /*c4d0*/  FMNMX.FTZ R45, R14, R45, !PT ;  /* 0x0000002d0e2d7209 */ /* 0x001fe20007810000 */
[C---:B------:R-:W-:Y:S01]  /*c4e0*/  FMUL.FTZ R38, R2.reuse, R79 ;  /* 0x0000004f02267220 */ /* 0x040fe20000410000 */
[----:B------:R-:W-:Y:S01]  /*c4f0*/  FMNMX.FTZ R32, R81, R32, !PT ;  /* 0x0000002051207209 */ /* 0x000fe20007810000 */
[----:B------:R-:W0:Y:S01]  /*c500*/  MUFU.TANH R34, R34 ;  /* 0x0000002200227308 */ /* 0x000e220000002400 */
[----:B------:R-:W-:Y:S01]  /*c510*/  FMUL.FTZ R36, R2, R82 ;  /* 0x0000005202247220 */ /* 0x000fe20000410000 */
[----:B------:R-:W-:-:S01]  /*c520*/  FFMA.FTZ R12, R45, R44, -8 ;  /* 0xc10000002d0c7423 */ /* 0x000fc2000001002c */
[----:B------:R-:W-:Y:S02]  /*c530*/  FMNMX.FTZ R32, R115, R32, !PT ;  /* 0x0000002073207209 */ /* 0x000fe40007810000 */
[----:B------:R-:W-:Y:S01]  /*c540*/  FSETP.NEU.FTZ.AND P0, PT, R45, -INF , PT ;  /* 0xff8000002d00780b */ /* 0x000fe20003f1d000 */
[----:B------:R-:W-:Y:S01]  /*c550*/  FMUL.FTZ R79, R2, R83 ;  /* 0x00000053024f7220 */ /* 0x000fe20000410000 */
[----:B------:R-:W-:Y:S01]  /*c560*/  FMNMX.FTZ R32, R85, R32, !PT ;  /* 0x0000002055207209 */ /* 0x000fe20007810000 */
[----:B------:R-:W1:Y:S01]  /*c570*/  MUFU.TANH R38, R38 ;  /* 0x0000002600267308 */ /* 0x000e620000002400 */
[----:B------:R-:W-:Y:S01]  /*c580*/  FSEL R12, R12, RZ, P0 ;  /* 0x000000ff0c0c7208 */ /* 0x000fe20000000000 */
[----:B------:R-:W-:Y:S01]  /*c590*/  FMUL.FTZ R83, R2, R86 ;  /* 0x0000005602537220 */ /* 0x000fe20000410000 */
[----:B------:R-:W-:-:S05]  /*c5a0*/  FMNMX.FTZ R40, R125, R32, !PT ;  /* 0x000000207d287209 */ /* 0x000fca0007810000 */
[----:B------:R-:W-:Y:S01]  /*c5b0*/  MUFU.TANH R36, R36 ;  /* 0x0000002400247308 */ /* 0x000fe20000002400 */
[----:B------:R-:W-:-:S01]  /*c5c0*/  FFMA.FTZ R14, R61, R44, -R12 ;  /* 0x0000002c3d0e7223 */ /* 0x000fc2000001080c */
[--C-:B------:R-:W-:Y:S01]  /*c5d0*/  FFMA.FTZ R61, R63, R44, -R12.reuse ;  /* 0x0000002c3f3d7223 */ /* 0x100fe2000001080c */
[----:B------:R-:W-:Y:S01]  /*c5e0*/  FMNMX.FTZ R40, R123, R40, !PT ;  /* 0x000000287b287209 */ /* 0x000fe20007810000 */
[----:B------:R-:W-:Y:S01]  /*c5f0*/  FMUL.FTZ R87, R2, R87 ;  /* 0x0000005702577220 */ /* 0x000fe20000410000 */
[----:B------:R-:W-:-:S03]  /*c600*/  FFMA.FTZ R63, R27, R44, -R12 ;  /* 0x0000002c1b3f7223 */ /* 0x000fc6000001080c */
[----:B------:R-:W2:Y:S01]  /*c610*/  MUFU.TANH R79, R79 ;  /* 0x0000004f004f7308 */ /* 0x000ea20000002400 */
[----:B------:R-:W-:-:S01]  /*c620*/  FFMA.FTZ R67, R67, R44, -R12 ;  /* 0x0000002c43437223 */ /* 0x000fc2000001080c */
[-CC-:B------:R-:W-:Y:S01]  /*c630*/  FFMA.FTZ R27, R31, R44.reuse, -R12.reuse ;  /* 0x0000002c1f1b7223 */ /* 0x180fe2000001080c */
[----:B------:R-:W-:-:S01]  /*c640*/  FFMA.FTZ R31, R39, R44, -R12 ;  /* 0x0000002c271f7223 */ /* 0x000fc2000001080c */
[----:B0-----:R-:W-:Y:S02]  /*c650*/  FSEL R39, R34, -INF , P6 ;  /* 0xff80000022277808 */ /* 0x001fe40003000000 */
[----:B------:R-:W-:Y:S02]  /*c660*/  FMNMX.FTZ R40, R121, R40, !PT ;  /* 0x0000002879287209 */ /* 0x000fe40007810000 */
[----:B------:R-:W0:Y:S01]  /*c670*/  MUFU.TANH R83, R83 ;  /* 0x0000005300537308 */ /* 0x000e220000002400 */
[----:B------:R-:W-:-:S01]  /*c680*/  FFMA.FTZ R71, R71, R44, -R12 ;  /* 0x0000002c47477223 */ /* 0x000fc2000001080c */
[----:B------:R-:W-:-:S06]  /*c690*/  FMNMX.FTZ R40, R39, R40, !PT ;  /* 0x0000002827287209 */ /* 0x000fcc0007810000 */
[----:B------:R3:W-:Y:S08]  /*c6a0*/  MUFU.EX2 R20, R67 ;  /* 0x0000004300147308 */ /* 0x0007f00000000800 */
[----:B------:R-:W4:Y:S01]  /*c6b0*/  MUFU.TANH R87, R87 ;  /* 0x0000005700577308 */ /* 0x000f220000002400 */
[----:B---3--:R-:W-:-:S01]  /*c6c0*/  FFMA.FTZ R67, R43, R44, -R12 ;  /* 0x0000002c2b437223 */ /* 0x008fc2000001080c */
[----:B-1----:R-:W-:-:S04]  /*c6d0*/  FSEL R43, R38, -INF , P5 ;  /* 0xff800000262b7808 */ /* 0x002fc80002800000 */
[----:B------:R-:W-:Y:S02]  /*c6e0*/  FMNMX.FTZ R40, R43, R40, !PT ;  /* 0x000000282b287209 */ /* 0x000fe40007810000 */
[----:B------:R1:W-:Y:S01]  /*c6f0*/  MUFU.EX2 R24, R71 ;  /* 0x0000004700187308 */ /* 0x0003e20000000800 */
[----:B--2---:R-:W-:Y:S02]  /*c700*/  FSEL R79, R79, -INF , P3 ;  /* 0xff8000004f4f7808 */ /* 0x004fe40001800000 */
[----:B-1----:R-:W-:-:S04]  /*c710*/  FSEL R71, R36, -INF , P4 ;  /* 0xff80000024477808 */ /* 0x002fc80002000000 */
[----:B------:R-:W-:Y:S02]  /*c720*/  FMNMX.FTZ R40, R71, R40, !PT ;  /* 0x0000002847287209 */ /* 0x000fe40007810000 */
[----:B0-----:R-:W-:Y:S02]  /*c730*/  FSEL R83, R83, -INF , P2 ;  /* 0xff80000053537808 */ /* 0x001fe40001000000 */
[----:B------:R-:W-:Y:S02]  /*c740*/  FMNMX.FTZ R40, R79, R40, !PT ;  /* 0x000000284f287209 */ /* 0x000fe40007810000 */
[----:B----4-:R-:W-:Y:S02]  /*c750*/  FSEL R87, R87, -INF , P1 ;  /* 0xff80000057577808 */ /* 0x010fe40000800000 */
[----:B------:R-:W-:Y:S01]  /*c760*/  FMNMX.FTZ R40, R83, R40, !PT ;  /* 0x0000002853287209 */ /* 0x000fe20007810000 */
[----:B------:R-:W-:-:S03]  /*c770*/  FFMA.FTZ R93, R93, R44, -R12 ;  /* 0x0000002c5d5d7223 */ /* 0x000fc6000001080c */
[----:B------:R-:W-:Y:S01]  /*c780*/  FMNMX.FTZ R42, R87, R40, !PT ;  /* 0x00000028572a7209 */ /* 0x000fe20007810000 */
[----:B------:R0:W-:Y:S04]  /*c790*/  MUFU.EX2 R26, R93 ;  /* 0x0000005d001a7308 */ /* 0x0001e80000000800 */
[----:B0-----:R-:W0:Y:S01]  /*c7a0*/  SHFL.BFLY PT, R93, R42, 0x2, 0x1f ;  /* 0x0c401f002a5d7f89 */ /* 0x001e2200000e0000 */
[----:B------:R-:W-:-:S01]  /*c7b0*/  FFMA.FTZ R30, R95, R44, -R12 ;  /* 0x0000002c5f1e7223 */ /* 0x000fc2000001080c */
[----:B0-----:R-:W-:-:S05]  /*c7c0*/  FMNMX.FTZ R50, R42, R93, !PT ;  /* 0x0000005d2a327209 */ /* 0x001fca0007810000 */
[----:B------:R-:W0:Y:S01]  /*c7d0*/  SHFL.BFLY PT, R95, R50, 0x1, 0x1f ;  /* 0x0c201f00325f7f89 */ /* 0x000e2200000e0000 */
[----:B------:R-:W-:-:S01]  /*c7e0*/  FFMA.FTZ R3, R3, R44, -R12 ;  /* 0x0000002c03037223 */ /* 0x000fc2000001080c */
[-CC-:B------:R-:W-:Y:S01]  /*c7f0*/  FFMA.FTZ R8, R8, R44.reuse, -R12.reuse ;  /* 0x0000002c08087223 */ /* 0x180fe2000001080c */
[----:B------:R-:W-:-:S01]  /*c800*/  FFMA.FTZ R99, R99, R44, -R12 ;  /* 0x0000002c63637223 */ /* 0x000fc2000001080c */
        /* <DEDUP_REMOVED lines=8> */
[----:B------:R-:W0:Y:S01]  /*c890*/  MUFU.EX2 R8, R8 ;  /* 0x0000000800087308 */ /* 0x000e220000000800 */
[----:B------:R-:W-:-:S01]  /*c8a0*/  FFMA.FTZ R15, R15, R44, -R12 ;  /* 0x0000002c0f0f7223 */ /* 0x000fc2000001080c */
[----:B------:R-:W-:-:S06]  /*c8b0*/  ISETP.NE.AND P0, PT, R89, RZ, PT ;  /* 0x000000ff5900720c */ /* 0x000fcc0003f05270 */
[----:B------:R-:W-:Y:S01]  /*c8c0*/  MUFU.EX2 R9, R9 ;  /* 0x0000000900097308 */ /* 0x000fe20000000800 */
[----:B------:R-:W-:-:S07]  /*c8d0*/  FFMA.FTZ R89, R51, R44, -R12 ;  /* 0x0000002c33597223 */ /* 0x000fce000001080c */
[----:B------:R-:W1:Y:S01]  /*c8e0*/  MUFU.EX2 R10, R10 ;  /* 0x0000000a000a7308 */ /* 0x000e620000000800 */
[----:B------:R-:W-:-:S07]  /*c8f0*/  FFMA.FTZ R51, R55, R44, -R12 ;  /* 0x0000002c37337223 */ /* 0x000fce000001080c */
[----:B------:R2:W-:Y:S01]  /*c900*/  MUFU.EX2 R28, R99 ;  /* 0x00000063001c7308 */ /* 0x0005e20000000800 */
[----:B------:R-:W-:-:S07]  /*c910*/  FFMA.FTZ R55, R59, R44, -R12 ;  /* 0x0000002c3b377223 */ /* 0x000fce000001080c */
[----:B------:R-:W3:Y:S01]  /*c920*/  MUFU.EX2 R14, R14 ;  /* 0x0000000e000e7308 */ /* 0x000ee20000000800 */
[----:B--2---:R-:W-:-:S01]  /*c930*/  FFMA.FTZ R99, R11, R44, -R56 ;  /* 0x0000002c0b637223 */ /* 0x004fc20000010838 */
[-C--:B------:R-:W-:Y:S01]  /*c940*/  FFMA.FTZ R11, R65, R44.reuse, -R56 ;  /* 0x0000002c410b7223 */ /* 0x080fe20000010838 */
[----:B------:R-:W-:-:S05]  /*c950*/  FFMA.FTZ R35, R35, R44, -R12 ;  /* 0x0000002c23237223 */ /* 0x000fca000001080c */
[----:B------:R-:W2:Y:S01]  /*c960*/  MUFU.EX2 R58, R58 ;  /* 0x0000003a003a7308 */ /* 0x000ea20000000800 */
[----:B------:R-:W-:-:S01]  /*c970*/  FFMA.FTZ R101, R101, R44, -R12 ;  /* 0x0000002c65657223 */ /* 0x000fc2000001080c */
[-CC-:B------:R-:W-:Y:S01]  /*c980*/  FFMA.FTZ R34, R107, R44.reuse, -R12.reuse ;  /* 0x0000002c6b227223 */ /* 0x180fe2000001080c */
[----:B------:R-:W-:-:S01]  /*c990*/  FFMA.FTZ R47, R47, R44, -R12 ;  /* 0x0000002c2f2f7223 */ /* 0x000fc2000001080c */
[-CC-:B------:R-:W-:Y:S01]  /*c9a0*/  FFMA.FTZ R38, R109, R44.reuse, -R12.reuse ;  /* 0x0000002c6d267223 */ /* 0x180fe2000001080c */
[----:B------:R-:W-:-:S03]  /*c9b0*/  FFMA.FTZ R36, R111, R44, -R12 ;  /* 0x0000002c6f247223 */ /* 0x000fc6000001080c */
        /* <DEDUP_REMOVED lines=8> */
[----:B------:R-:W5:Y:S01]  /*ca40*/  MUFU.EX2 R99, R99 ;  /* 0x0000006300637308 */ /* 0x000f620000000800 */
[----:B------:R-:W-:-:S01]  /*ca50*/  FFMA.FTZ R50, R131, R44, -R12 ;  /* 0x0000002c83327223 */ /* 0x000fc2000001080c */
[-C--:B------:R-:W-:Y:S01]  /*ca60*/  FFMA.FTZ R57, R57, R44.reuse, -R12 ;  /* 0x0000002c39397223 */ /* 0x080fe2000001080c */
[----:B------:R-:W-:-:S01]  /*ca70*/  FFMA.FTZ R12, R25, R44, -R56 ;  /* 0x0000002c190c7223 */ /* 0x000fc20000010838 */
[----:B------:R-:W-:-:S04]  /*ca80*/  FFMA.FTZ R60, R69, R44, -R56 ;  /* 0x0000002c453c7223 */ /* 0x000fc80000010838 */
[----:B------:R-:W5:Y:S01]  /*ca90*/  MUFU.EX2 R15, R15 ;  /* 0x0000000f000f7308 */ /* 0x000f620000000800 */
[----:B------:R-:W-:-:S01]  /*caa0*/  FFMA.FTZ R54, R41, R44, -R56 ;  /* 0x0000002c29367223 */ /* 0x000fc20000010838 */
[----:B0-----:R-:W-:Y:S01]  /*cab0*/  FADD.FTZ R41, R3, R8 ;  /* 0x0000000803297221 */ /* 0x001fe20000010000 */
[----:B------:R-:W-:-:S05]  /*cac0*/  FFMA.FTZ R68, R53, R44, -R56 ;  /* 0x0000002c35447223 */ /* 0x000fca0000010838 */
[----:B------:R-:W0:Y:S01]  /*cad0*/  MUFU.EX2 R11, R11 ;  /* 0x0000000b000b7308 */ /* 0x000e220000000800 */
[----:B-1----:R-:W-:-:S01]  /*cae0*/  FADD.FTZ R53, R9, R10 ;  /* 0x0000000a09357221 */ /* 0x002fc20000010000 */
[----:B------:R-:W-:Y:S01]  /*caf0*/  FFMA.FTZ R29, R29, R44, -R56 ;  /* 0x0000002c1d1d7223 */ /* 0x000fe20000010838 */
[----:B------:R-:W1:Y:S01]  /*cb00*/  S2R R90, SR_TID.X ;  /* 0x00000000005a7919 */ /* 0x000e620000002100 */
[----:B---3--:R-:W-:-:S04]  /*cb10*/  FADD.FTZ R70, R14, R41 ;  /* 0x000000290e467221 */ /* 0x008fc80000010000 */
[----:B------:R-:W3:Y:S01]  /*cb20*/  MUFU.EX2 R12, R12 ;  /* 0x0000000c000c7308 */ /* 0x000ee20000000800 */
[----:B--2---:R-:W-:-:S01]  /*cb30*/  FADD.FTZ R72, R58, R53 ;  /* 0x000000353a487221 */ /* 0x004fc20000010000 */
[----:B------:R-:W-:Y:S01]  /*cb40*/  FFMA.FTZ R13, R91, R44, -R56 ;  /* 0x0000002c5b0d7223 */ /* 0x000fe20000010838 */
[----:B----4-:R-:W-:-:S05]  /*cb50*/  FADD.FTZ R70, R61, R70 ;  /* 0x000000463d467221 */ /* 0x010fca0000010000 */
[----:B------:R-:W2:Y:S01]  /*cb60*/  MUFU.EX2 R60, R60 ;  /* 0x0000003c003c7308 */ /* 0x000ea20000000800 */
[----:B-----5:R-:W-:-:S01]  /*cb70*/  FADD.FTZ R72, R99, R72 ;  /* 0x0000004863487221 */ /* 0x020fc20000010000 */
[----:B------:R-:W-:Y:S01]  /*cb80*/  FFMA.FTZ R52, R33, R44, -R56 ;  /* 0x0000002c21347223 */ /* 0x000fe20000010838 */
[----:B------:R-:W-:-:S05]  /*cb90*/  FADD.FTZ R69, R15, R70 ;  /* 0x000000460f457221 */ /* 0x000fca0000010000 */
[----:B------:R-:W4:Y:S01]  /*cba0*/  MUFU.EX2 R63, R63 ;  /* 0x0000003f003f7308 */ /* 0x000f220000000800 */
[----:B------:R-:W-:-:S01]  /*cbb0*/  FFMA.FTZ R62, R73, R44, -R56 ;  /* 0x0000002c493e7223 */ /* 0x000fc20000010838 */
[----:B0-----:R-:W-:-:S06]  /*cbc0*/  FADD.FTZ R73, R11, R72 ;  /* 0x000000480b497221 */ /* 0x001fcc0000010000 */
[----:B------:R-:W0:Y:S01]  /*cbd0*/  MUFU.EX2 R29, R29 ;  /* 0x0000001d001d7308 */ /* 0x000e220000000800 */
[----:B------:R-:W-:-:S01]  /*cbe0*/  FADD.FTZ R69, R20, R69 ;  /* 0x0000004514457221 */ /* 0x000fc20000010000 */
[----:B---3--:R-:W-:-:S06]  /*cbf0*/  FADD.FTZ R73, R12, R73 ;  /* 0x000000490c497221 */ /* 0x008fcc0000010000 */
[----:B------:R-:W3:Y:S01]  /*cc00*/  MUFU.EX2 R13, R13 ;  /* 0x0000000d000d7308 */ /* 0x000ee20000000800 */
[----:B------:R-:W-:-:S01]  /*cc10*/  FFMA.FTZ R37, R37, R44, -R56 ;  /* 0x0000002c25257223 */ /* 0x000fc20000010838 */
[----:B------:R-:W-:Y:S01]  /*cc20*/  FADD.FTZ R72, R24, R69 ;  /* 0x0000004518487221 */ /* 0x000fe20000010000 */
[----:B--2---:R-:W-:-:S05]  /*cc30*/  FADD.FTZ R74, R60, R73 ;  /* 0x000000493c4a7221 */ /* 0x004fca0000010000 */
[----:B------:R-:W2:Y:S01]  /*cc40*/  MUFU.EX2 R27, R27 ;  /* 0x0000001b001b7308 */ /* 0x000ea20000000800 */
[----:B------:R-:W-:-:S07]  /*cc50*/  FFMA.FTZ R25, R97, R44, -R56 ;  /* 0x0000002c61197223 */ /* 0x000fce0000010838 */
[----:B------:R-:W5:Y:S01]  /*cc60*/  MUFU.EX2 R52, R52 ;  /* 0x0000003400347308 */ /* 0x000f620000000800 */
[----:B----4-:R-:W-:-:S01]  /*cc70*/  FADD.FTZ R69, R63, R72 ;  /* 0x000000483f457221 */ /* 0x010fc20000010000 */
[----:B0-----:R-:W-:-:S06]  /*cc80*/  FADD.FTZ R74, R29, R74 ;  /* 0x0000004a1d4a7221 */ /* 0x001fcc0000010000 */
[----:B------:R-:W0:Y:S01]  /*cc90*/  MUFU.EX2 R30, R30 ;  /* 0x0000001e001e7308 */ /* 0x000e220000000800 */
[----:B------:R-:W-:-:S07]  /*cca0*/  FADD.FTZ R72, R26, R69 ;  /* 0x000000451a487221 */ /* 0x000fce0000010000 */
[----:B------:R-:W4:Y:S01]  /*ccb0*/  MUFU.EX2 R62, R62 ;  /* 0x0000003e003e7308 */ /* 0x000f220000000800 */
[----:B------:R-:W-:-:S01]  /*ccc0*/  FFMA.FTZ R69, R39, R44, -R56 ;  /* 0x0000002c27457223 */ /* 0x000fc20000010838 */
[----:B---3--:R-:W-:-:S06]  /*ccd0*/  FADD.FTZ R39, R13, R74 ;  /* 0x0000004a0d277221 */ /* 0x008fcc0000010000 */
[----:B------:R-:W3:Y:S01]  /*cce0*/  MUFU.EX2 R35, R35 ;  /* 0x0000002300237308 */ /* 0x000ee20000000800 */
[----:B------:R-:W-:-:S07]  /*ccf0*/  FFMA.FTZ R65, R75, R44, -R56 ;  /* 0x0000002c4b417223 */ /* 0x000fce0000010838 */
[----:B------:R-:W3:Y:S01]  /*cd00*/  MUFU.EX2 R37, R37 ;  /* 0x0000002500257308 */ /* 0x000ee20000000800 */
[----:B--2---:R-:W-:-:S01]  /*cd10*/  FADD.FTZ R73, R27, R72 ;  /* 0x000000481b497221 */ /* 0x004fc20000010000 */
[----:B-----5:R-:W-:-:S06]  /*cd20*/  FADD.FTZ R39, R52, R39 ;  /* 0x0000002734277221 */ /* 0x020fcc0000010000 */
[----:B------:R-:W2:Y:S01]  /*cd30*/  MUFU.EX2 R25, R25 ;  /* 0x0000001900197308 */ /* 0x000ea20000000800 */
[----:B------:R-:W-:-:S01]  /*cd40*/  FFMA.FTZ R66, R103, R44, -R56 ;  /* 0x0000002c67427223 */ /* 0x000fc20000010838 */
[----:B-1----:R-:W-:Y:S01]  /*cd50*/  LOP3.LUT R90, R90, 0x7f, RZ, 0xc0, !PT ;  /* 0x0000007f5a5a7812 */ /* 0x002fe200078ec0ff */
[----:B0-----:R-:W-:-:S05]  /*cd60*/  FADD.FTZ R72, R30, R73 ;  /* 0x000000491e487221 */ /* 0x001fca0000010000 */
[----:B------:R-:W0:Y:S01]  /*cd70*/  MUFU.EX2 R31, R31 ;  /* 0x0000001f001f7308 */ /* 0x000e220000000800 */
[----:B----4-:R-:W-:-:S01]  /*cd80*/  FADD.FTZ R74, R62, R39 ;  /* 0x000000273e4a7221 */ /* 0x010fc20000010000 */
[----:B------:R-:W-:-:S06]  /*cd90*/  FFMA.FTZ R33, R105, R44, -R56 ;  /* 0x0000002c69217223 */ /* 0x000fcc0000010838 */
[----:B------:R-:W1:Y:S01]  /*cda0*/  MUFU.EX2 R54, R54 ;  /* 0x0000003600367308 */ /* 0x000e620000000800 */
[----:B------:R-:W-:Y:S01]  /*cdb0*/  ISETP.NE.AND P2, PT, R90, RZ, PT ;  /* 0x000000ff5a00720c */ /* 0x000fe20003f45270 */
[----:B---3--:R-:W-:Y:S01]  /*cdc0*/  FADD.FTZ R73, R35, R72 ;  /* 0x0000004823497221 */ /* 0x008fe20000010000 */
[----:B------:R-:W-:-:S05]  /*cdd0*/  FADD.FTZ R74, R37, R74 ;  /* 0x0000004a254a7221 */ /* 0x000fca0000010000 */
[----:B------:R-:W3:Y:S01]  /*cde0*/  MUFU.EX2 R32, R101 ;  /* 0x0000006500207308 */ /* 0x000ee20000000800 */
[----:B------:R-:W-:-:S07]  /*cdf0*/  FFMA.FTZ R64, R49, R44, -R56 ;  /* 0x0000002c31407223 */ /* 0x000fce0000010838 */
[----:B------:R-:W4:Y:S01]  /*ce00*/  MUFU.EX2 R65, R65 ;  /* 0x0000004100417308 */ /* 0x000f220000000800 */
[----:B------:R-:W-:Y:S01]  /*ce10*/  F2FP.SATFINITE.E4M3.F32.PACK_AB_MERGE_C R148, R61, R14, RZ ;  /* 0x0000000e3d94723e */ /* 0x000fe200048070ff */
[----:B------:R-:W-:-:S06]  /*ce20*/  FADD.FTZ R72, R28, R73 ;  /* 0x000000491c487221 */ /* 0x000fcc0000010000 */
[----:B------:R-:W5:Y:S01]  /*ce30*/  MUFU.EX2 R67, R67 ;  /* 0x0000004300437308 */ /* 0x000f620000000800 */
[----:B--2---:R-:W-:-:S01]  /*ce40*/  FADD.FTZ R61, R25, R74 ;  /* 0x0000004a193d7221 */ /* 0x004fc20000010000 */
[----:B------:R-:W-:-:S06]  /*ce50*/  FFMA.FTZ R49, R77, R44, -R56 ;  /* 0x0000002c4d317223 */ /* 0x000fcc0000010838 */
[----:B------:R-:W2:Y:S01]  /*ce60*/  MUFU.EX2 R66, R66 ;  /* 0x0000004200427308 */ /* 0x000ea20000000800 */
[----:B------:R-:W-:Y:S01]  /*ce70*/  F2FP.SATFINITE.E4M3.F32.PACK_AB_MERGE_C R150, R63, R24, RZ ;  /* 0x000000183f96723e */ /* 0x000fe200048070ff */
[----:B0-----:R-:W-:Y:S01]  /*ce80*/  FADD.FTZ R73, R31, R72 ;  /* 0x000000481f497221 */ /* 0x001fe20000010000 */
[----:B-1----:R-:W-:-:S05]  /*ce90*/  FADD.FTZ R24, R54, R61 ;  /* 0x0000003d36187221 */ /* 0x002fca0000010000 */
[----:B------:R-:W0:Y:S08]  /*cea0*/  MUFU.EX2 R34, R34 ;  /* 0x0000002200227308 */ /* 0x000e300000000800 */
[----:B------:R-:W1:Y:S01]  /*ceb0*/  MUFU.EX2 R33, R33 ;  /* 0x0000002100217308 */ /* 0x000e620000000800 */
[----:B------:R-:W-:Y:S01]  /*cec0*/  @!P2 VIADD R0, R0, 0x19c40 ;  /* 0x00019c400000a836 */ /* 0x000fe20000000000 */
[----:B------:R-:W-:Y:S01]  /*ced0*/  F2FP.SATFINITE.E4M3.F32.PACK_AB_MERGE_C R136, R35, R30, RZ ;  /* 0x0000001e2388723e */ /* 0x000fe200048070ff */
[----:B---3--:R-:W-:-:S05]  /*cee0*/  FADD.FTZ R72, R32, R73 ;  /* 0x0000004920487221 */ /* 0x008fca0000010000 */
[----:B------:R-:W3:Y:S01]  /*cef0*/  MUFU.EX2 R47, R47 ;  /* 0x0000002f002f7308 */ /* 0x000ee20000000800 */
[----:B----4-:R-:W-:-:S01]  /*cf00*/  FADD.FTZ R35, R65, R24 ;  /* 0x0000001841237221 */ /* 0x010fc20000010000 */
[----:B------:R-:W-:-:S06]  /*cf10*/  FFMA.FTZ R41, R81, R44, -R56 ;  /* 0x0000002c51297223 */ /* 0x000fcc0000010838 */
[----:B------:R-:W4:Y:S01]  /*cf20*/  MUFU.EX2 R64, R64 ;  /* 0x0000004000407308 */ /* 0x000f220000000800 */
[C---:B-----5:R-:W-:Y:S01]  /*cf30*/  F2FP.SATFINITE.E4M3.F32.PACK_AB_MERGE_C R138, R67.reuse, R32, RZ ;  /* 0x00000020438a723e */ /* 0x060fe200048070ff */
[----:B------:R-:W-:Y:S01]  /*cf40*/  FADD.FTZ R67, R67, R72 ;  /* 0x0000004843437221 */ /* 0x000fe20000010000 */
[----:B------:R-:W-:-:S05]  /*cf50*/  @!P2 PRMT R53, RZ, 0x654, R0 ;  /* 0x00000654ff35a816 */ /* 0x000fca0000000000 */
[----:B------:R-:W5:Y:S01]  /*cf60*/  MUFU.EX2 R38, R38 ;  /* 0x0000002600267308 */ /* 0x000f620000000800 */
[----:B--2---:R-:W-:-:S01]  /*cf70*/  FADD.FTZ R30, R66, R35 ;  /* 0x00000023421e7221 */ /* 0x004fc20000010000 */
[----:B------:R-:W-:Y:S01]  /*cf80*/  FFMA.FTZ R115, R115, R44, -R56 ;  /* 0x0000002c73737223 */ /* 0x000fe20000010838 */
[----:B------:R2:W-:Y:S05]  /*cf90*/  @!P2 SYNCS.ARRIVE.TRANS64.RED.A1T0 RZ, [R53+URZ], RZ ;  /* 0x000000ff35ffa9a7 */ /* 0x0005ea000810043f */
[----:B------:R-:W5:Y:S01]  /*cfa0*/  MUFU.EX2 R49, R49 ;  /* 0x0000003100317308 */ /* 0x000f620000000800 */
[----:B0-----:R-:W-:-:S01]  /*cfb0*/  FADD.FTZ R32, R34, R67 ;  /* 0x0000004322207221 */ /* 0x001fc20000010000 */
[----:B-1----:R-:W-:-:S06]  /*cfc0*/  FADD.FTZ R35, R33, R30 ;  /* 0x0000001e21237221 */ /* 0x002fcc0000010000 */
[----:B------:R-:W0:Y:S01]  /*cfd0*/  MUFU.EX2 R89, R89 ;  /* 0x0000005900597308 */ /* 0x000e220000000800 */
[----:B--2---:R-:W-:-:S07]  /*cfe0*/  FFMA.FTZ R53, R85, R44, -R56 ;  /* 0x0000002c55357223 */ /* 0x004fce0000010838 */
[----:B------:R-:W1:Y:S01]  /*cff0*/  MUFU.EX2 R68, R68 ;  /* 0x0000004400447308 */ /* 0x000e620000000800 */
[----:B------:R-:W-:Y:S01]  /*d000*/  F2FP.SATFINITE.E4M3.F32.PACK_AB_MERGE_C R137, R37, R62, RZ ;  /* 0x0000003e2589723e */ /* 0x000fe200048070ff */
[----:B------:R-:W-:Y:S01]  /*d010*/  FFMA.FTZ R70, R125, R44, -R56 ;  /* 0x0000002c7d467223 */ /* 0x000fe20000010838 */
[----:B---3--:R-:W-:-:S05]  /*d020*/  FADD.FTZ R37, R47, R32 ;  /* 0x000000202f257221 */ /* 0x008fca0000010000 */
[----:B------:R-:W2:Y:S01]  /*d030*/  MUFU.EX2 R36, R36 ;  /* 0x0000002400247308 */ /* 0x000ea20000000800 */
[----:B----4-:R-:W-:-:S07]  /*d040*/  FADD.FTZ R30, R64, R35 ;  /* 0x00000023401e7221 */ /* 0x010fce0000010000 */
[----:B------:R-:W3:Y:S01]  /*d050*/  MUFU.EX2 R41, R41 ;  /* 0x0000002900297308 */ /* 0x000ee20000000800 */
[----:B------:R-:W-:Y:S01]  /*d060*/  F2FP.SATFINITE.E4M3.F32.PACK_AB_MERGE_C R148, R8, R3, R148 ;  /* 0x000000030894723e */ /* 0x000fe20004807094 */
[----:B-----5:R-:W-:Y:S01]  /*d070*/  FADD.FTZ R32, R38, R37 ;  /* 0x0000002526207221 */ /* 0x020fe20000010000 */
[----:B------:R-:W-:-:S05]  /*d080*/  FADD.FTZ R3, R49, R30 ;  /* 0x0000001e31037221 */ /* 0x000fca0000010000 */
[----:B------:R-:W4:Y:S08]  /*d090*/  MUFU.EX2 R51, R51 ;  /* 0x0000003300337308 */ /* 0x000f300000000800 */
[----:B------:R-:W5:Y:S01]  /*d0a0*/  MUFU.EX2 R0, R115 ;  /* 0x0000007300007308 */ /* 0x000f620000000800 */
[----:B------:R-:W-:-:S01]  /*d0b0*/  FFMA.FTZ R123, R123, R44, -R56 ;  /* 0x0000002c7b7b7223 */ /* 0x000fc20000010838 */
[----:B0-----:R-:W-:-:S06]  /*d0c0*/  F2FP.SATFINITE.E4M3.F32.PACK_AB_MERGE_C R140, R89, R38, RZ ;  /* 0x00000026598c723e */ /* 0x001fcc00048070ff */
[----:B------:R-:W-:Y:S01]  /*d0d0*/  MUFU.EX2 R55, R55 ;  /* 0x0000003700377308 */ /* 0x000fe20000000800 */
[----:B-1----:R-:W-:Y:S01]  /*d0e0*/  F2FP.SATFINITE.E4M3.F32.PACK_AB_MERGE_C R141, R68, R49, RZ ;  /* 0x00000031448d723e */ /* 0x002fe200048070ff */
[----:B------:R-:W-:-:S06]  /*d0f0*/  FADD.FTZ R89, R89, R32 ;  /* 0x0000002059597221 */ /* 0x000fcc0000010000 */
[----:B------:R-:W0:Y:S01]  /*d100*/  MUFU.EX2 R40, R40 ;  /* 0x0000002800287308 */ /* 0x000e220000000800 */
[----:B------:R-:W-:-:S07]  /*d110*/  FADD.FTZ R68, R68, R3 ;  /* 0x0000000344447221 */ /* 0x000fce0000010000 */
[----:B------:R-:W1:Y:S01]  /*d120*/  MUFU.EX2 R53, R53 ;  /* 0x0000003500357308 */ /* 0x000e620000000800 */
[----:B------:R-:W-:-:S01]  /*d130*/  FFMA.FTZ R121, R121, R44, -R56 ;  /* 0x0000002c79797223 */ /* 0x000fc20000010838 */
[----:B--2---:R-:W-:-:S06]  /*d140*/  FADD.FTZ R8, R36, R89 ;  /* 0x0000005924087221 */ /* 0x004fcc0000010000 */
[----:B------:R-:W2:Y:S01]  /*d150*/  MUFU.EX2 R70, R70 ;  /* 0x0000004600467308 */ /* 0x000ea20000000800 */
[----:B---3--:R-:W-:-:S01]  /*d160*/  FADD.FTZ R3, R41, R68 ;  /* 0x0000004429037221 */ /* 0x008fc20000010000 */
[----:B------:R-:W-:-:S06]  /*d170*/  F2FP.SATFINITE.E4M3.F32.PACK_AB_MERGE_C R150, R20, R15, R150 ;  /* 0x0000000f1496723e */ /* 0x000fcc0004807096 */
[----:B------:R-:W-:Y:S01]  /*d180*/  MUFU.EX2 R46, R46 ;  /* 0x0000002e002e7308 */ /* 0x000fe20000000800 */
[----:B------:R-:W-:Y:S01]  /*d190*/  F2FP.SATFINITE.E4M3.F32.PACK_AB_MERGE_C R136, R27, R26, R136 ;  /* 0x0000001a1b88723e */ /* 0x000fe20004807088 */
[----:B----4-:R-:W-:-:S06]  /*d1a0*/  FADD.FTZ R20, R51, R8 ;  /* 0x0000000833147221 */ /* 0x010fcc0000010000 */
[----:B------:R-:W3:Y:S01]  /*d1b0*/  MUFU.EX2 R93, R93 ;  /* 0x0000005d005d7308 */ /* 0x000ee20000000800 */
[----:B-----5:R-:W-:-:S07]  /*d1c0*/  FADD.FTZ R26, R0, R3 ;  /* 0x00000003001a7221 */ /* 0x020fce0000010000 */
[----:B------:R-:W4:Y:S08]  /*d1d0*/  MUFU.EX2 R42, R42 ;  /* 0x0000002a002a7308 */ /* 0x000f300000000800 */
[----:B------:R-:W5:Y:S01]  /*d1e0*/  MUFU.EX2 R39, R123 ;  /* 0x0000007b00277308 */ /* 0x000f620000000800 */
[----:B------:R-:W-:-:S01]  /*d1f0*/  FFMA.FTZ R43, R43, R44, -R56 ;  /* 0x0000002c2b2b7223 */ /* 0x000fc20000010838 */
[----:B0-----:R-:W-:-:S06]  /*d200*/  F2FP.SATFINITE.E4M3.F32.PACK_AB_MERGE_C R142, R40, R55, RZ ;  /* 0x00000037288e723e */ /* 0x001fcc00048070ff */
[----:B------:R-:W-:Y:S01]  /*d210*/  MUFU.EX2 R59, R59 ;  /* 0x0000003b003b7308 */ /* 0x000fe20000000800 */
[----:B------:R-:W-:-:S01]  /*d220*/  FADD.FTZ R55, R55, R20 ;  /* 0x0000001437377221 */ /* 0x000fc20000010000 */
[----:B-1----:R-:W-:-:S06]  /*d230*/  FADD.FTZ R3, R53, R26 ;  /* 0x0000001a35037221 */ /* 0x002fcc0000010000 */
[----:B------:R-:W0:Y:S01]  /*d240*/  MUFU.EX2 R14, R121 ;  /* 0x00000079000e7308 */ /* 0x000e220000000800 */
[----:B------:R-:W-:-:S01]  /*d250*/  FFMA.FTZ R71, R71, R44, -R56 ;  /* 0x0000002c47477223 */ /* 0x000fc20000010838 */
[----:B------:R-:W-:Y:S01]  /*d260*/  F2FP.SATFINITE.E4M3.F32.PACK_AB_MERGE_C R151, R29, R60, RZ ;  /* 0x0000003c1d97723e */ /* 0x000fe200048070ff */
[----:B------:R-:W-:-:S01]  /*d270*/  FADD.FTZ R55, R40, R55 ;  /* 0x0000003728377221 */ /* 0x000fc20000010000 */
[----:B--2---:R-:W-:-:S04]  /*d280*/  F2FP.SATFINITE.E4M3.F32.PACK_AB_MERGE_C R143, R70, R53, RZ ;  /* 0x00000035468f723e */ /* 0x004fc800048070ff */
[----:B------:R-:W1:Y:S01]  /*d290*/  MUFU.EX2 R24, R69 ;  /* 0x0000004500187308 */ /* 0x000e620000000800 */
[----:B------:R-:W-:-:S01]  /*d2a0*/  FADD.FTZ R70, R70, R3 ;  /* 0x0000000346467221 */ /* 0x000fc20000010000 */
[----:B------:R-:W-:Y:S01]  /*d2b0*/  FFMA.FTZ R79, R79, R44, -R56 ;  /* 0x0000002c4f4f7223 */ /* 0x000fe20000010838 */
[----:B---3--:R-:W-:-:S05]  /*d2c0*/  F2FP.SATFINITE.E4M3.F32.PACK_AB_MERGE_C R144, R93, R46, RZ ;  /* 0x0000002e5d90723e */ /* 0x008fca00048070ff */
[----:B------:R-:W2:Y:S01]  /*d2d0*/  MUFU.EX2 R29, R43 ;  /* 0x0000002b001d7308 */ /* 0x000ea20000000800 */
[----:B------:R-:W-:-:S01]  /*d2e0*/  FFMA.FTZ R83, R83, R44, -R56 ;  /* 0x0000002c53537223 */ /* 0x000fc20000010838 */
[----:B----4-:R-:W-:Y:S01]  /*d2f0*/  FADD.FTZ R20, R42, R55 ;  /* 0x000000372a147221 */ /* 0x010fe20000010000 */
[----:B-----5:R-:W-:-:S01]  /*d300*/  FADD.FTZ R3, R39, R70 ;  /* 0x0000004627037221 */ /* 0x020fc20000010000 */
[----:B------:R-:W-:-:S04]  /*d310*/  FFMA.FTZ R56, R87, R44, -R56 ;  /* 0x0000002c57387223 */ /* 0x000fc80000010838 */
[----:B------:R-:W-:Y:S01]  /*d320*/  MUFU.EX2 R50, R50 ;  /* 0x0000003200327308 */ /* 0x000fe20000000800 */
[----:B------:R-:W-:Y:S01]  /*d330*/  F2FP.SATFINITE.E4M3.F32.PACK_AB_MERGE_C R149, R99, R58, RZ ;  /* 0x0000003a6395723e */ /* 0x000fe200048070ff */
[----:B0-----:R-:W-:Y:S01]  /*d340*/  FADD.FTZ R3, R14, R3 ;  /* 0x000000030e037221 */ /* 0x001fe20000010000 */
[----:B------:R-:W-:-:S05]  /*d350*/  F2FP.SATFINITE.E4M3.F32.PACK_AB_MERGE_C R144, R59, R42, R144 ;  /* 0x0000002a3b90723e */ /* 0x000fca0004807090 */
[----:B------:R-:W-:Y:S01]  /*d360*/  MUFU.EX2 R57, R57 ;  /* 0x0000003900397308 */ /* 0x000fe20000000800 */
[----:B------:R-:W-:-:S07]  /*d370*/  FADD.FTZ R59, R59, R20 ;  /* 0x000000143b3b7221 */ /* 0x000fce0000010000 */
[----:B------:R-:W0:Y:S08]  /*d380*/  MUFU.EX2 R48, R48 ;  /* 0x0000003000307308 */ /* 0x000e300000000800 */
[----:B------:R-:W3:Y:S01]  /*d390*/  MUFU.EX2 R71, R71 ;  /* 0x0000004700477308 */ /* 0x000ee20000000800 */
[----:B------:R-:W-:Y:S01]  /*d3a0*/  F2FP.SATFINITE.E4M3.F32.PACK_AB_MERGE_C R149, R10, R9, R149 ;  /* 0x000000090a95723e */ /* 0x000fe20004807095 */
[----:B------:R-:W-:-:S06]  /*d3b0*/  FADD.FTZ R46, R46, R59 ;  /* 0x0000003b2e2e7221 */ /* 0x000fcc0000010000 */
[----:B------:R-:W4:Y:S01]  /*d3c0*/  MUFU.EX2 R95, R133 ;  /* 0x00000085005f7308 */ /* 0x000f220000000800 */
[----:B-1----:R-:W-:-:S07]  /*d3d0*/  FADD.FTZ R10, R24, R3 ;  /* 0x00000003180a7221 */ /* 0x002fce0000010000 */
[----:B------:R-:W1:Y:S01]  /*d3e0*/  MUFU.EX2 R8, R79 ;  /* 0x0000004f00087308 */ /* 0x000e620000000800 */
[----:B------:R-:W-:-:S01]  /*d3f0*/  FADD.FTZ R93, R93, R46 ;  /* 0x0000002e5d5d7221 */ /* 0x000fc20000010000 */
[----:B--2---:R-:W-:-:S06]  /*d400*/  FADD.FTZ R10, R29, R10 ;  /* 0x0000000a1d0a7221 */ /* 0x004fcc0000010000 */
[----:B------:R-:W2:Y:S01]  /*d410*/  MUFU.EX2 R83, R83 ;  /* 0x0000005300537308 */ /* 0x000ea20000000800 */
[----:B------:R-:W-:-:S07]  /*d420*/  ISETP.GE.AND P1, PT, R88, 0x81, PT ;  /* 0x000000815800780c */ /* 0x000fce0003f26270 */
[----:B------:R-:W5:Y:S01]  /*d430*/  MUFU.EX2 R56, R56 ;  /* 0x0000003800387308 */ /* 0x000f620000000800 */
[----:B------:R-:W-:Y:S01]  /*d440*/  F2FP.SATFINITE.E4M3.F32.PACK_AB_MERGE_C R151, R12, R11, R151 ;  /* 0x0000000b0c97723e */ /* 0x000fe20004807097 */
[----:B0-----:R-:W-:Y:S01]  /*d450*/  FADD.FTZ R12, R48, R93 ;  /* 0x0000005d300c7221 */ /* 0x001fe20000010000 */
[----:B------:R-:W-:Y:S01]  /*d460*/  F2FP.SATFINITE.E4M3.F32.PACK_AB_MERGE_C R9, R57, R50, RZ ;  /* 0x000000323909723e */ /* 0x000fe200048070ff */
[----:B---3--:R-:W-:Y:S01]  /*d470*/  FADD.FTZ R3, R71, R10 ;  /* 0x0000000a47037221 */ /* 0x008fe20000010000 */
[----:B------:R-:W-:Y:S02]  /*d480*/  F2FP.SATFINITE.E4M3.F32.PACK_AB_MERGE_C R143, R0, R41, R143 ;  /* 0x00000029008f723e */ /* 0x000fe4000480708f */
[C---:B----4-:R-:W-:Y:S01]  /*d490*/  F2FP.SATFINITE.E4M3.F32.PACK_AB_MERGE_C R146, R95.reuse, R48, R9 ;  /* 0x000000305f92723e */ /* 0x050fe20004807009 */
[----:B------:R-:W-:-:S01]  /*d4a0*/  FADD.FTZ R95, R95, R12 ;  /* 0x0000000c5f5f7221 */ /* 0x000fc20000010000 */
[----:B-1----:R-:W-:Y:S01]  /*d4b0*/  FADD.FTZ R0, R8, R3 ;  /* 0x0000000308007221 */ /* 0x002fe20000010000 */
[----:B------:R-:W-:Y:S01]  /*d4c0*/  IMAD.MOV.U32 R135, RZ, RZ, RZ ;  /* 0x000000ffff877224 */ /* 0x000fe200078e00ff */
[----:B------:R-:W-:Y:S01]  /*d4d0*/  F2FP.SATFINITE.E4M3.F32.PACK_AB_MERGE_C R139, R66, R65, RZ ;  /* 0x00000041428b723e */ /* 0x000fe200048070ff */
[----:B------:R-:W-:-:S01]  /*d4e0*/  FADD.FTZ R50, R50, R95 ;  /* 0x0000005f32327221 */ /* 0x000fc20000010000 */
[----:B------:R-:W-:Y:S01]  /*d4f0*/  F2FP.SATFINITE.E4M3.F32.PACK_AB_MERGE_C R24, R29, R24, RZ ;  /* 0x000000181d18723e */ /* 0x000fe200048070ff */
[----:B--2---:R-:W-:-:S01]  /*d500*/  FADD.FTZ R3, R83, R0 ;  /* 0x0000000053037221 */ /* 0x004fc20000010000 */
[----:B------:R-:W-:Y:S01]  /*d510*/  BSSY B0, `(.L_x_8858) ;  /* 0x00002ae000007945 */ /* 0x000fe20003800000 */
[C---:B-----5:R-:W-:Y:S01]  /*d520*/  F2FP.SATFINITE.E4M3.F32.PACK_AB_MERGE_C R9, R56.reuse, R83, RZ ;  /* 0x000000533809723e */ /* 0x060fe200048070ff */
[----:B------:R-:W-:Y:S01]  /*d530*/  FADD.FTZ R0, R57, R50 ;  /* 0x0000003239007221 */ /* 0x000fe20000010000 */
[----:B------:R-:W-:Y:S01]  /*d540*/  F2FP.SATFINITE.E4M3.F32.PACK_AB_MERGE_C R138, R31, R28, R138 ;  /* 0x0000001c1f8a723e */ /* 0x000fe2000480708a */
[----:B------:R-:W-:Y:S01]  /*d550*/  FADD.FTZ R3, R56, R3 ;  /* 0x0000000338037221 */ /* 0x000fe20000010000 */
        /* <DEDUP_REMOVED lines=53> */
[----:B------:R-:W-:Y:S01]  /*d8b0*/  IMAD.MOV.U32 R88, RZ, RZ, R135 ;  /* 0x000000ffff587224 */ /* 0x000fe200078e0087 */
[----:B------:R-:W-:Y:S06]  /*d8c0*/  @!P1 BRA `(.L_x_8859) ;  /* 0x0000002400c89947 */ /* 0x000fec0003800000 */
[----:B------:R-:W2:Y:S01]  /*d8d0*/  LDL.LU R80, [R1+0xc] ;  /* 0x00000c0001507983 */ /* 0x000ea20000300800 */
[----:B------:R-:W-:Y:S01]  /*d8e0*/  IMAD.MOV.U32 R13, RZ, RZ, R76 ;  /* 0x000000ffff0d7224 */ /* 0x000fe200078e004c */
[----:B------:R-:W-:Y:S01]  /*d8f0*/  MOV R14, R45 ;  /* 0x0000002d000e7202 */ /* 0x000fe20000000f00 */
        /* <DEDUP_REMOVED lines=26> */
[----:B--2---:R-:W-:-:S07]  /*daa0*/  VIADD R12, R80, 0xfffffffe ;  /* 0xfffffffe500c7836 */ /* 0x004fce0000000000 */
.L_x_8871:
[----:B------:R-:W-:-:S04]  /*dab0*/  ISETP.NE.AND P1, PT, R8, 0x1, PT ;  /* 0x000000010800780c */ /* 0x000fc80003f25270 */
[----:B------:R-:W-:-:S04]  /*dac0*/  SEL R10, RZ, 0x1, P1 ;  /* 0x00000001ff0a7807 */ /* 0x000fc80000800000 */
[----:B------:R-:W-:Y:S01]  /*dad0*/  LOP3.LUT R155, R9, R10, RZ, 0x3c, !PT ;  /* 0x0000000a099b7212 */ /* 0x000fe200078e3cff */
[----:B0-----:R-:W-:Y:S06]  /*dae0*/  @!P0 BRA `(.L_x_8860) ;  /* 0x0000000000048947 */ /* 0x001fec0003800000 */
[----:B------:R-:W-:Y:S01]  /*daf0*/  BPT.TRAP 0x1 ;  /* 0x000000040000795c */ /* 0x000fe20000300000 */
.L_x_8860:
        /* <DEDUP_REMOVED lines=8> */
.L_x_8861:
[----:B------:R-:W-:Y:S01]  /*db80*/  BSSY B1, `(.L_x_8862) ;  /* 0x0000006000017945 */ /* 0x000fe20003800000 */
[----:B------:R-:W-:Y:S02]  /*db90*/  IMAD R24, R154, 0x300, R21 ;  /* 0x000003009a187824 */ /* 0x000fe400078e0215 */
[----:B------:R-:W-:Y:S01]  /*dba0*/  IMAD.MOV.U32 R25, RZ, RZ, -0x3ffffff0 ;  /* 0xc0000010ff197424 */ /* 0x000fe200078e00ff */
[----:B-1----:R-:W-:Y:S06]  /*dbb0*/  @P1 BRA `(.L_x_8863) ;  /* 0x0000000000081947 */ /* 0x002fec0003800000 */
[----:B------:R-:W1:Y:S02]  /*dbc0*/  SYNCS.PHASECHK.TRANS64.TRYWAIT P1, [R15+URZ+0x19c30], R10 ;  /* 0x019c300a0f0075a7 */ /* 0x000e64000802017f */
[----:B-1----:R-:W-:Y:S05]  /*dbd0*/  @!P1 BRA `(.L_x_8864) ;  /* 0x000000bc00ec9947 */ /* 0x002fea0003800000 */
.L_x_8863:
[----:B------:R-:W-:Y:S05]  /*dbe0*/  BSYNC B1 ;  /* 0x0000000000017941 */ /* 0x000fea0003800000 */
.L_x_8862:
[C---:B01----:R-:W-:Y:S01]  /*dbf0*/  VIADD R10, R24.reuse, 0x100 ;  /* 0x00000100180a7836 */ /* 0x043fe20000000000 */
[C---:B------:R-:W-:Y:S01]  /*dc00*/  R2UR UR6, R24.reuse ;  /* 0x00000000180672ca */ /* 0x040fe200000e0000 */
[----:B------:R-:W-:Y:S01]  /*dc10*/  IMAD.MOV.U32 R11, RZ, RZ, -0x3ffffff0 ;  /* 0xc0000010ff0b7424 */ /* 0x000fe200078e00ff */
[----:B------:R-:W-:Y:S01]  /*dc20*/  R2UR UR7, R25 ;  /* 0x00000000190772ca */ /* 0x000fe200000e0000 */
[----:B------:R-:W-:Y:S01]  /*dc30*/  VIADD R24, R24, 0x200 ;  /* 0x0000020018187836 */ /* 0x000fe20000000000 */
[----:B------:R-:W-:Y:S02]  /*dc40*/  R2UR UR10, R10 ;  /* 0x000000000a0a72ca */ /* 0x000fe400000e0000 */
[----:B------:R-:W-:Y:S02]  /*dc50*/  R2UR UR11, R11 ;  /* 0x000000000b0b72ca */ /* 0x000fe400000e0000 */
[----:B------:R-:W2:Y:S01]  /*dc60*/  LDL.64 R10, [R1] ;  /* 0x00000000010a7983 */ /* 0x000ea20000100a00 */
[----:B------:R-:W-:Y:S01]  /*dc70*/  R2UR UR4, R4 ;  /* 0x00000000040472ca */ /* 0x000fe200000e0000 */
[----:B------:R-:W-:Y:S01]  /*dc80*/  IMAD.MOV.U32 R25, RZ, RZ, -0x3ffffff0 ;  /* 0xc0000010ff197424 */ /* 0x000fe200078e00ff */
[----:B------:R-:W-:-:S02]  /*dc90*/  R2UR UR5, R5 ;  /* 0x00000000050572ca */ /* 0x000fc400000e0000 */
[----:B------:R-:W-:Y:S02]  /*dca0*/  R2UR UR14, R24 ;  /* 0x00000000180e72ca */ /* 0x000fe400000e0000 */
[----:B------:R-:W-:Y:S02]  /*dcb0*/  R2UR UR15, R25 ;  /* 0x00000000190f72ca */ /* 0x000fe400000e0000 */
[----:B------:R-:W-:-:S07]  /*dcc0*/  WARPGROUP.ARRIVE ;  /* 0x00000000000079c5 */ /* 0x000fce0000000000 */
[----:B------:R-:W-:Y:S01]  /*dcd0*/  QGMMA.64x128x32.F32.E4M3.E4M3 R24, gdesc[UR4], RZ, !UPT, gsb0 ;  /* 0x01e00000041879f3 */ /* 0x000fe2000c0008ff */
[----:B------:R-:W-:Y:S02]  /*dce0*/  R2UR UR12, R6 ;  /* 0x00000000060c72ca */ /* 0x000fe400000e0000 */
[----:B------:R-:W-:Y:S01]  /*dcf0*/  R2UR UR13, R7 ;  /* 0x00000000070d72ca */ /* 0x000fe200000e0000 */
[----:B------:R-:W-:Y:S02]  /*dd00*/  WARPGROUP.DEPBAR.LE gsb0, 0x0 ;  /* 0x00008000000079c5 */ /* 0x000fe40000010000 */
[----:B------:R-:W-:Y:S01]  /*dd10*/  WARPGROUP.ARRIVE ;  /* 0x00000000000079c5 */ /* 0x000fe20000000000 */
[----:B--2---:R-:W-:Y:S02]  /*dd20*/  R2UR UR8, R10 ;  /* 0x000000000a0872ca */ /* 0x004fe400000e0000 */
[----:B------:R-:W-:-:S13]  /*dd30*/  R2UR UR9, R11 ;  /* 0x000000000b0972ca */ /* 0x000fda00000e0000 */
[----:B------:R-:W-:Y:S03]  /*dd40*/  QGMMA.64x128x32.F32.E4M3.E4M3 R24, gdesc[UR8], R24, gsb0 ;  /* 0x01e00000081879f3 */ /* 0x000fe60008000818 */
[----:B------:R-:W-:Y:S02]  /*dd50*/  WARPGROUP.DEPBAR.LE gsb0, 0x0 ;  /* 0x00008000000079c5 */ /* 0x000fe40000010000 */
[----:B------:R-:W-:-:S07]  /*dd60*/  WARPGROUP.ARRIVE ;  /* 0x00000000000079c5 */ /* 0x000fce0000000000 */
[----:B------:R-:W-:Y:S03]  /*dd70*/  QGMMA.64x128x32.F32.E4M3.E4M3 R24, gdesc[UR12], R24, gsb0 ;  /* 0x01e000000c1879f3 */ /* 0x000fe60008000818 */
[----:B------:R-:W-:Y:S02]  /*dd80*/  WARPGROUP.DEPBAR.LE gsb0, 0x0 ;  /* 0x00008000000079c5 */ /* 0x000fe40000010000 */
[----:B------:R-:W-:Y:S05]  /*dd90*/  @!P0 BRA `(.L_x_8865) ;  /* 0x0000000000048947 */ /* 0x000fea0003800000 */
[----:B------:R-:W-:Y:S01]  /*dda0*/  BPT.TRAP 0x1 ;  /* 0x000000040000795c */ /* 0x000fe20000300000 */
.L_x_8865:
[----:B------:R-:W-:Y:S01]  /*ddb0*/  SHF.L.U32 R9, R9, 0x1f, RZ ;  /* 0x0000001f09097819 */ /* 0x000fe200000006ff */
[----:B------:R-:W-:-:S04]  /*ddc0*/  IMAD R20, R8, 0x8, R16 ;  /* 0x0000000808147824 */ /* 0x000fc800078e0210 */
[----:B------:R0:W1:Y:S01]  /*ddd0*/  SYNCS.PHASECHK.TRANS64.TRYWAIT P1, [R20+URZ+0x19c50], R9 ;  /* 0x019c5009140075a7 */ /* 0x000062000802017f */
[----:B------:R-:W-:Y:S05]  /*dde0*/  @!P0 BRA `(.L_x_8866) ;  /* 0x0000000000048947 */ /* 0x000fea0003800000 */
[----:B------:R-:W-:Y:S01]  /*ddf0*/  BPT.TRAP 0x1 ;  /* 0x000000040000795c */ /* 0x000fe20000300000 */
.L_x_8866:
[----:B------:R-:W-:Y:S04]  /*de00*/  BSSY B1, `(.L_x_8867) ;  /* 0x0000004000017945 */ /* 0x000fe80003800000 */
[----:B-1----:R-:W-:Y:S05]  /*de10*/  @P1 BRA `(.L_x_8868) ;  /* 0x0000000000081947 */ /* 0x002fea0003800000 */
[----:B------:R-:W1:Y:S02]  /*de20*/  SYNCS.PHASECHK.TRANS64.TRYWAIT P1, [R20+URZ+0x19c50], R9 ;  /* 0x019c5009140075a7 */ /* 0x000e64000802017f */
[----:B-1----:R-:W-:Y:S05]  /*de30*/  @!P1 BRA `(.L_x_8869) ;  /* 0x000000bc00689947 */ /* 0x002fea0003800000 */
.L_x_8868:
[----:B------:R-:W-:Y:S05]  /*de40*/  BSYNC B1 ;  /* 0x0000000000017941 */ /* 0x000fea0003800000 */
.L_x_8867:
[----:B01----:R-:W-:Y:S01]  /*de50*/  VIADD R9, R16, 0x3000 ;  /* 0x0000300010097836 */ /* 0x003fe20000000000 */
[----:B------:R-:W-:Y:S01]  /*de60*/  WARPGROUP.ARRIVE ;  /* 0x00000000000079c5 */ /* 0x000fe20000000000 */
[----:B------:R-:W-:Y:S02]  /*de70*/  IMAD.MOV.U32 R11, RZ, RZ, 0x40000040 ;  /* 0x40000040ff0b7424 */ /* 0x000fe400078e00ff */
[C---:B------:R-:W-:Y:S01]  /*de80*/  FMUL.FTZ R77, R2.reuse, R77 ;  /* 0x0000004d024d7220 */ /* 0x040fe20000410000 */
[C---:B------:R-:W-:Y:S01]  /*de90*/  FMUL.FTZ R78, R2.reuse, R78 ;  /* 0x0000004e024e7220 */ /* 0x040fe20000410000 */
[----:B------:R-:W-:Y:S01]  /*dea0*/  SHF.R.U32.HI R9, RZ, 0x4, R9 ;  /* 0x00000004ff097819 */ /* 0x000fe20000011609 */
[C---:B------:R-:W-:Y:S01]  /*deb0*/  FMUL.FTZ R79, R2.reuse, R79 ;  /* 0x0000004f024f7220 */ /* 0x040fe20000410000 */
[C---:B------:R-:W-:Y:S01]  /*dec0*/  FMUL.FTZ R80, R2.reuse, R80 ;  /* 0x0000005002507220 */ /* 0x040fe20000410000 */
[C---:B------:R-:W-:Y:S01]  /*ded0*/  FMUL.FTZ R81, R2.reuse, R81 ;  /* 0x0000005102517220 */ /* 0x040fe20000410000 */
[----:B------:R-:W-:Y:S01]  /*dee0*/  LOP3.LUT R9, R9, 0x3fff, RZ, 0xc0, !PT ;  /* 0x00003fff09097812 */ /* 0x000fe200078ec0ff */
[----:B------:R-:W-:Y:S01]  /*def0*/  MUFU.TANH R77, R77 ;  /* 0x0000004d004d7308 */ /* 0x000fe20000002400 */
[C---:B------:R-:W-:Y:S01]  /*df00*/  FMUL.FTZ R82, R2.reuse, R82 ;  /* 0x0000005202527220 */ /* 0x040fe20000410000 */
[C---:B------:R-:W-:Y:S01]  /*df10*/  FMUL.FTZ R83, R2.reuse, R83 ;  /* 0x0000005302537220 */ /* 0x040fe20000410000 */
[----:B------:R-:W-:Y:S01]  /*df20*/  LOP3.LUT R9, R9, 0x10000, RZ, 0xfc, !PT ;  /* 0x0001000009097812 */ /* 0x000fe200078efcff */
[C---:B------:R-:W-:Y:S01]  /*df30*/  FMUL.FTZ R84, R2.reuse, R84 ;  /* 0x0000005402547220 */ /* 0x040fe20000410000 */
[C---:B------:R-:W-:Y:S01]  /*df40*/  FMUL.FTZ R85, R2.reuse, R85 ;  /* 0x0000005502557220 */ /* 0x040fe20000410000 */
[C---:B------:R-:W-:Y:S01]  /*df50*/  FMUL.FTZ R86, R2.reuse, R86 ;  /* 0x0000005602567220 */ /* 0x040fe20000410000 */
[----:B------:R-:W-:Y:S01]  /*df60*/  FMUL.FTZ R87, R2, R87 ;  /* 0x0000005702577220 */ /* 0x000fe20000410000 */
[----:B------:R-:W-:Y:S01]  /*df70*/  IMAD R8, R8, 0x300, R9 ;  /* 0x0000030008087824 */ /* 0x000fe200078e0209 */
[----:B------:R-:W-:Y:S01]  /*df80*/  MOV R9, 0x40000040 ;  /* 0x4000004000097802 */ /* 0x000fe20000000f00 */
[----:B------:R-:W-:Y:S01]  /*df90*/  MUFU.TANH R78, R78 ;  /* 0x0000004e004e7308 */ /* 0x000fe20000002400 */
[----:B------:R-:W-:Y:S01]  /*dfa0*/  ULDC UR4, c[0x0][0x988] ;  /* 0x0002620000047ab9 */ /* 0x000fe20000000800 */
[C---:B------:R-:W-:Y:S01]  /*dfb0*/  VIADD R10, R8.reuse, 0x2 ;  /* 0x00000002080a7836 */ /* 0x040fe20000000000 */
[----:B------:R-:W-:-:S02]  /*dfc0*/  R2UR UR6, R8 ;  /* 0x00000000080672ca */ /* 0x000fc400000e0000 */
        /* <DEDUP_REMOVED lines=9> */
[----:B------:R-:W-:-:S04]  /*e060*/  FMUL.FTZ R42, R2, R45 ;  /* 0x0000002d022a7220 */ /* 0x000fc80000410000 */
[----:B------:R-:W-:Y:S01]  /*e070*/  QGMMA.64x96x32.F32.E4M3.E4M3 R88, R148, gdesc[UR4], R88, gsb0 ;  /* 0x0160000494587df3 */ /* 0x000fe20008000858 */
[----:B------:R-:W-:Y:S01]  /*e080*/  R2UR UR6, R10 ;  /* 0x000000000a0672ca */ /* 0x000fe200000e0000 */
[----:B------:R-:W-:Y:S01]  /*e090*/  VIADD R10, R8, 0x4 ;  /* 0x00000004080a7836 */ /* 0x000fe20000000000 */
[----:B------:R-:W-:Y:S01]  /*e0a0*/  R2UR UR7, R11 ;  /* 0x000000000b0772ca */ /* 0x000fe200000e0000 */
[----:B------:R-:W-:Y:S01]  /*e0b0*/  IMAD.MOV.U32 R11, RZ, RZ, 0x40000040 ;  /* 0x40000040ff0b7424 */ /* 0x000fe200078e00ff */
[----:B------:R-:W-:Y:S01]  /*e0c0*/  MUFU.TANH R24, R24 ;  /* 0x0000001800187308 */ /* 0x000fe20000002400 */
[----:B0-----:R-:W-:-:S07]  /*e0d0*/  FMNMX.FTZ R45, R9, R14, !PT ;  /* 0x0000000e092d7209 */ /* 0x001fce0007810000 */
        /* <DEDUP_REMOVED lines=17> */
[----:B------:R-:W-:Y:S01]  /*e1f0*/  QGMMA.64x96x32.F32.E4M3.E4M3 R88, R136, gdesc[UR4], R88, gsb0 ;  /* 0x0160000488587df3 */ /* 0x000fe20008000858 */
        /* <DEDUP_REMOVED lines=35> */
[----:B------:R-:W-:Y:S01]  /*e430*/  FMUL.FTZ R58, R2, R59 ;  /* 0x0000003b023a7220 */ /* 0x000fe20000410000 */
[----:B------:R-:W-:Y:S01]  /*e440*/  FMNMX.FTZ R44, R24, R44, !PT ;  /* 0x0000002c182c7209 */ /* 0x000fe20007810000 */
[C---:B------:R-:W-:Y:S01]  /*e450*/  FMUL.FTZ R59, R2.reuse, R60 ;  /* 0x0000003c023b7220 */ /* 0x040fe20000410000 */
[C---:B------:R-:W-:Y:S01]  /*e460*/  FMUL.FTZ R60, R2.reuse, R61 ;  /* 0x0000003d023c7220 */ /* 0x040fe20000410000 */
[----:B------:R-:W2:Y:S01]  /*e470*/  MUFU.TANH R28, R28 ;  /* 0x0000001c001c7308 */ /* 0x000ea20000002400 */
[----:B---3--:R-:W-:Y:S01]  /*e480*/  FMNMX.FTZ R45, R25, R45, !PT ;  /* 0x0000002d192d7209 */ /* 0x008fe20007810000 */
[C---:B------:R-:W-:Y:S01]  /*e490*/  FMUL.FTZ R61, R2.reuse, R62 ;  /* 0x0000003e023d7220 */ /* 0x040fe20000410000 */
[----:B------:R-:W-:Y:S01]  /*e4a0*/  FMNMX.FTZ R44, R27, R44, !PT ;  /* 0x0000002c1b2c7209 */ /* 0x000fe20007810000 */
        /* <DEDUP_REMOVED lines=17> */
[----:B------:R-:W-:Y:S01]  /*e5c0*/  FMUL.FTZ R75, R2, R76 ;  /* 0x0000004c024b7220 */ /* 0x000fe20000410000 */
[----:B0-----:R-:W-:-:S02]  /*e5d0*/  LOP3.LUT R151, R151, 0x7f, RZ, 0xc0, !PT ;  /* 0x0000007f97977812 */ /* 0x001fc400078ec0ff */
[----:B------:R-:W0:Y:S01]  /*e5e0*/  MUFU.TANH R32, R32 ;  /* 0x0000002000207308 */ /* 0x000e220000002400 */
[----:B---3--:R-:W-:Y:S02]  /*e5f0*/  FMNMX.FTZ R45, R29, R45, !PT ;  /* 0x0000002d1d2d7209 */ /* 0x008fe40007810000 */
[----:B------:R-:W-:Y:S02]  /*e600*/  ISETP.NE.AND P1, PT, R151, RZ, PT ;  /* 0x000000ff9700720c */ /* 0x000fe40003f25270 */
[----:B------:R-:W-:-:S03]  /*e610*/  FMNMX.FTZ R45, R30, R45, !PT ;  /* 0x0000002d1e2d7209 */ /* 0x000fc60007810000 */
[----:B------:R-:W2:Y:S01]  /*e620*/  MUFU.TANH R34, R34 ;  /* 0x0000002200227308 */ /* 0x000ea20000002400 */
[----:B-1----:R-:W-:Y:S02]  /*e630*/  FMNMX.FTZ R44, R31, R44, !PT ;  /* 0x0000002c1f2c7209 */ /* 0x002fe40007810000 */
[----:B------:R-:W-:-:S05]  /*e640*/  FMNMX.FTZ R45, R33, R45, !PT ;  /* 0x0000002d212d7209 */ /* 0x000fca0007810000 */
[----:B------:R-:W1:Y:S01]  /*e650*/  MUFU.TANH R35, R35 ;  /* 0x0000002300237308 */ /* 0x000e620000002400 */
[----:B0-----:R-:W-:Y:S01]  /*e660*/  FMNMX.FTZ R44, R32, R44, !PT ;  /* 0x0000002c202c7209 */ /* 0x001fe20007810000 */
[----:B------:R-:W-:-:S05]  /*e670*/  @!P1 VIADD R15, R15, 0x19c40 ;  /* 0x00019c400f0f9836 */ /* 0x000fca0000000000 */
[----:B------:R-:W-:Y:S01]  /*e680*/  @!P1 PRMT R15, RZ, 0x654, R15 ;  /* 0x00000654ff0f9816 */ /* 0x000fe2000000000f */
[----:B------:R-:W0:Y:S01]  /*e690*/  MUFU.TANH R37, R37 ;  /* 0x0000002500257308 */ /* 0x000e220000002400 */
[----:B--2---:R-:W-:-:S07]  /*e6a0*/  FMNMX.FTZ R45, R34, R45, !PT ;  /* 0x0000002d222d7209 */ /* 0x004fce0007810000 */
[----:B------:R-:W2:Y:S01]  /*e6b0*/  MUFU.TANH R38, R38 ;  /* 0x0000002600267308 */ /* 0x000ea20000002400 */
[----:B-1----:R-:W-:-:S04]  /*e6c0*/  FMNMX.FTZ R44, R35, R44, !PT ;  /* 0x0000002c232c7209 */ /* 0x002fc80007810000 */
[----:B------:R-:W-:-:S03]  /*e6d0*/  FMNMX.FTZ R44, R36, R44, !PT ;  /* 0x0000002c242c7209 */ /* 0x000fc60007810000 */
[----:B------:R-:W1:Y:S01]  /*e6e0*/  MUFU.TANH R40, R40 ;  /* 0x0000002800287308 */ /* 0x000e620000002400 */
[----:B0-----:R-:W-:Y:S02]  /*e6f0*/  FMNMX.FTZ R45, R37, R45, !PT ;  /* 0x0000002d252d7209 */ /* 0x001fe40007810000 */
[----:B------:R-:W-:Y:S01]  /*e700*/  FMNMX.FTZ R44, R39, R44, !PT ;  /* 0x0000002c272c7209 */ /* 0x000fe20007810000 */
[----:B------:R-:W-:-:S04]  /*e710*/  WARPGROUP.DEPBAR.LE gsb0, 0x0 ;  /* 0x00008000000079c5 */ /* 0x000fc80000010000 */
[----:B------:R-:W0:Y:S01]  /*e720*/  MUFU.TANH R41, R41 ;  /* 0x0000002900297308 */ /* 0x000e220000002400 */
[----:B--2---:R-:W-:Y:S01]  /*e730*/  FMNMX.FTZ R45, R38, R45, !PT ;  /* 0x0000002d262d7209 */ /* 0x004fe20007810000 */
[----:B------:R-:W-:-:S06]  /*e740*/  WARPGROUP.ARRIVE ;  /* 0x00000000000079c5 */ /* 0x000fcc0000000000 */
[----:B------:R-:W2:Y:S01]  /*e750*/  MUFU.TANH R43, R43 ;  /* 0x0000002b002b7308 */ /* 0x000ea20000002400 */
[----:B-1----:R-:W-:Y:S01]  /*e760*/  FMNMX.FTZ R44, R40, R44, !PT ;  /* 0x0000002c282c7209 */ /* 0x002fe20007810000 */
[----:B------:R-:W-:Y:S06]  /*e770*/  QGMMA.64x96x32.F32.E4M3.E4M3 R88, R140, gdesc[UR4], R88, gsb0 ;  /* 0x016000048c587df3 */ /* 0x000fec0008000858 */
        /* <DEDUP_REMOVED lines=64> */
[----:B0-----:R-:W-:-:S04]  /*eb80*/  FMNMX.FTZ R44, R74, R44, !PT ;  /* 0x0000002c4a2c7209 */ /* 0x001fc80007810000 */
[----:B------:R-:W-:Y:S02]  /*eb90*/  FMNMX.FTZ R44, R78, R44, !PT ;  /* 0x0000002c4e2c7209 */ /* 0x000fe40007810000 */
[----:B--2---:R-:W-:Y:S02]  /*eba0*/  FMNMX.FTZ R45, R75, R45, !PT ;  /* 0x0000002d4b2d7209 */ /* 0x004fe40007810000 */
[----:B------:R-:W-:Y:S02]  /*ebb0*/  FMNMX.FTZ R44, R79, R44, !PT ;  /* 0x0000002c4f2c7209 */ /* 0x000fe40007810000 */
[----:B------:R-:W-:Y:S02]  /*ebc0*/  FMNMX.FTZ R45, R77, R45, !PT ;  /* 0x0000002d4d2d7209 */ /* 0x000fe40007810000 */
[----:B------:R-:W-:Y:S02]  /*ebd0*/  FMNMX.FTZ R44, R82, R44, !PT ;  /* 0x0000002c522c7209 */ /* 0x000fe40007810000 */
[----:B------:R-:W-:-:S02]  /*ebe0*/  FMNMX.FTZ R45, R80, R45, !PT ;  /* 0x0000002d502d7209 */ /* 0x000fc40007810000 */
[----:B------:R-:W-:Y:S02]  /*ebf0*/  FMNMX.FTZ R44, R83, R44, !PT ;  /* 0x0000002c532c7209 */ /* 0x000fe40007810000 */
[----:B------:R-:W-:Y:S02]  /*ec00*/  FMNMX.FTZ R45, R81, R45, !PT ;  /* 0x0000002d512d7209 */ /* 0x000fe40007810000 */
[----:B------:R-:W-:Y:S02]  /*ec10*/  FMNMX.FTZ R44, R86, R44, !PT ;  /* 0x0000002c562c7209 */ /* 0x000fe40007810000 */
[----:B------:R-:W-:Y:S02]  /*ec20*/  FMNMX.FTZ R45, R84, R45, !PT ;  /* 0x0000002d542d7209 */ /* 0x000fe40007810000 */
[----:B-1----:R-:W-:Y:S02]  /*ec30*/  FMNMX.FTZ R76, R87, R44, !PT ;  /* 0x0000002c574c7209 */ /* 0x002fe40007810000 */
[----:B------:R-:W-:-:S03]  /*ec40*/  FMNMX.FTZ R136, R85, R45, !PT ;  /* 0x0000002d55887209 */ /* 0x000fc60007810000 */
[----:B------:R-:W0:Y:S04]  /*ec50*/  SHFL.BFLY PT, R44, R76, 0x2, 0x1f ;  /* 0x0c401f004c2c7f89 */ /* 0x000e2800000e0000 */
[----:B------:R-:W1:Y:S01]  /*ec60*/  SHFL.BFLY PT, R45, R136, 0x2, 0x1f ;  /* 0x0c401f00882d7f89 */ /* 0x000e6200000e0000 */
[----:B0-----:R-:W-:Y:S01]  /*ec70*/  FMNMX.FTZ R76, R76, R44, !PT ;  /* 0x0000002c4c4c7209 */ /* 0x001fe20007810000 */
[----:B------:R-:W-:Y:S01]  /*ec80*/  VIADD R44, R8, 0x6 ;  /* 0x00000006082c7836 */ /* 0x000fe20000000000 */
[----:B-1----:R-:W-:-:S03]  /*ec90*/  FMNMX.FTZ R136, R136, R45, !PT ;  /* 0x0000002d88887209 */ /* 0x002fc60007810000 */
[----:B------:R-:W0:Y:S01]  /*eca0*/  SHFL.BFLY PT, R8, R76, 0x1, 0x1f ;  /* 0x0c201f004c087f89 */ /* 0x000e2200000e0000 */
[----:B------:R-:W-:Y:S01]  /*ecb0*/  IMAD.MOV.U32 R45, RZ, RZ, 0x40000040 ;  /* 0x40000040ff2d7424 */ /* 0x000fe200078e00ff */
[----:B------:R-:W-:Y:S01]  /*ecc0*/  R2UR UR6, R44 ;  /* 0x000000002c0672ca */ /* 0x000fe200000e0000 */
[----:B------:R-:W-:Y:S01]  /*ecd0*/  IMAD.U32 R44, RZ, RZ, UR4 ;  /* 0x00000004ff2c7e24 */ /* 0x000fe2000f8e00ff */
[----:B------:R-:W1:Y:S02]  /*ece0*/  SHFL.BFLY PT, R137, R136, 0x1, 0x1f ;  /* 0x0c201f0088897f89 */ /* 0x000e6400000e0000 */
[----:B------:R-:W-:-:S13]  /*ecf0*/  R2UR UR7, R45 ;  /* 0x000000002d0772ca */ /* 0x000fda00000e0000 */
[----:B------:R-:W-:Y:S01]  /*ed00*/  QGMMA.64x96x32.F32.E4M3.E4M3 R88, R144, gdesc[UR4], R88, gsb0 ;  /* 0x0160000490587df3 */ /* 0x000fe20008000858 */
[----:B0-----:R-:W-:Y:S02]  /*ed10*/  FMNMX.FTZ R76, R76, R8, !PT ;  /* 0x000000084c4c7209 */ /* 0x001fe40007810000 */
[----:B-1----:R-:W-:-:S05]  /*ed20*/  FMNMX.FTZ R45, R136, R137, !PT ;  /* 0x00000089882d7209 */ /* 0x002fca0007810000 */
[----:B------:R-:W-:Y:S01]  /*ed30*/  FADD.FTZ R8, -R45, R14 ;  /* 0x0000000e2d087221 */ /* 0x000fe20000010100 */
[----:B------:R-:W-:-:S01]  /*ed40*/  FADD.FTZ R14, -R76, R13 ;  /* 0x0000000d4c0e7221 */ /* 0x000fc20000010100 */
[-C--:B------:R-:W-:Y:S02]  /*ed50*/  FFMA.FTZ R137, R45, R44.reuse, -8 ;  /* 0xc10000002d897423 */ /* 0x080fe4000001002c */
[-C--:B------:R-:W-:Y:S02]  /*ed60*/  FMUL.FTZ R8, R8, R44.reuse ;  /* 0x0000002c08087220 */ /* 0x080fe40000410000 */
[-CC-:B------:R-:W-:Y:S01]  /*ed70*/  FFMA.FTZ R9, R9, R44.reuse, -R137.reuse ;  /* 0x0000002c09097223 */ /* 0x180fe20000010889 */
[----:B------:R-:W-:-:S01]  /*ed80*/  FFMA.FTZ R10, R10, R44, -R137 ;  /* 0x0000002c0a0a7223 */ /* 0x000fc20000010889 */
[----:B------:R0:W-:Y:S08]  /*ed90*/  MUFU.EX2 R13, R8 ;  /* 0x00000008000d7308 */ /* 0x0001f00000000800 */
[----:B------:R-:W1:Y:S01]  /*eda0*/  MUFU.EX2 R9, R9 ;  /* 0x0000000900097308 */ /* 0x000e620000000800 */
        /* <DEDUP_REMOVED lines=33> */
[----:B-1----:R-:W-:-:S02]  /*efc0*/  FFMA.FTZ R0, R13, R0, R9 ;  /* 0x000000000d007223 */ /* 0x002fc40000010009 */
[-CC-:B------:R-:W-:Y:S01]  /*efd0*/  FFMA.FTZ R11, R11, R44.reuse, -R85.reuse ;  /* 0x0000002c0b0b7223 */ /* 0x180fe20000010855 */
[----:B------:R-:W-:-:S01]  /*efe0*/  FFMA.FTZ R24, R24, R44, -R85 ;  /* 0x0000002c18187223 */ /* 0x000fc20000010855 */
[-CC-:B------:R-:W-:Y:S01]  /*eff0*/  FFMA.FTZ R27, R27, R44.reuse, -R85.reuse ;  /* 0x0000002c1b1b7223 */ /* 0x180fe20000010855 */
[----:B------:R-:W-:-:S01]  /*f000*/  FFMA.FTZ R28, R28, R44, -R85 ;  /* 0x0000002c1c1c7223 */ /* 0x000fc20000010855 */
[-CC-:B------:R-:W-:Y:S01]  /*f010*/  FFMA.FTZ R31, R31, R44.reuse, -R85.reuse ;  /* 0x0000002c1f1f7223 */ /* 0x180fe20000010855 */
        /* <DEDUP_REMOVED lines=34> */
[----:B------:R-:W-:Y:S01]  /*f240*/  FFMA.FTZ R85, R87, R44, -R85 ;  /* 0x0000002c57557223 */ /* 0x000fe20000010855 */
[----:B------:R-:W-:-:S05]  /*f250*/  WARPGROUP.DEPBAR.LE gsb0, 0x0 ;  /* 0x00008000000079c5 */ /* 0x000fca0000010000 */
[----:B------:R-:W2:Y:S01]  /*f260*/  MUFU.EX2 R25, R25 ;  /* 0x0000001900197308 */ /* 0x000ea20000000800 */
[----:B0-----:R-:W-:-:S01]  /*f270*/  FADD.FTZ R0, R14, R0 ;  /* 0x000000000e007221 */ /* 0x001fc20000010000 */
[----:B------:R0:W-:Y:S06]  /*f280*/  @!P1 SYNCS.ARRIVE.TRANS64.RED.A1T0 RZ, [R15+URZ], RZ ;  /* 0x000000ff0fff99a7 */ /* 0x0001ec000810043f */
[----:B------:R-:W3:Y:S01]  /*f290*/  MUFU.EX2 R28, R28 ;  /* 0x0000001c001c7308 */ /* 0x000ee20000000800 */
[----:B-1----:R-:W-:-:S07]  /*f2a0*/  FADD.FTZ R3, R27, R3 ;  /* 0x000000031b037221 */ /* 0x002fce0000010000 */
[----:B------:R-:W1:Y:S01]  /*f2b0*/  MUFU.EX2 R26, R26 ;  /* 0x0000001a001a7308 */ /* 0x000e620000000800 */
[----:B--2---:R-:W-:-:S07]  /*f2c0*/  FADD.FTZ R0, R25, R0 ;  /* 0x0000000019007221 */ /* 0x004fce0000010000 */
[----:B------:R-:W2:Y:S01]  /*f2d0*/  MUFU.EX2 R31, R31 ;  /* 0x0000001f001f7308 */ /* 0x000ea20000000800 */
[----:B---3--:R-:W-:-:S07]  /*f2e0*/  FADD.FTZ R3, R28, R3 ;  /* 0x000000031c037221 */ /* 0x008fce0000010000 */
        /* <DEDUP_REMOVED lines=107> */
[----:B---3--:R-:W-:-:S01]  /*f9a0*/  FADD.FTZ R3, R86, R3 ;  /* 0x0000000356037221 */ /* 0x008fc20000010000 */
[----:B-1----:R-:W-:-:S03]  /*f9b0*/  FADD.FTZ R0, R84, R0 ;  /* 0x0000000054007221 */ /* 0x002fc60000010000 */
[----:B--2---:R-:W-:Y:S01]  /*f9c0*/  FADD.FTZ R3, R85, R3 ;  /* 0x0000000355037221 */ /* 0x004fe20000010000 */
[----:B0-----:R-:W-:Y:S06]  /*f9d0*/  @!P0 BRA `(.L_x_8870) ;  /* 0x0000000000048947 */ /* 0x001fec0003800000 */
[----:B------:R-:W-:Y:S01]  /*f9e0*/  BPT.TRAP 0x1 ;  /* 0x000000040000795c */ /* 0x000fe20000300000 */
.L_x_8870:
[----:B------:R-:W2:Y:S01]  /*f9f0*/  LDL R15, [R1+0x18] ;  /* 0x00001800010f7983 */ /* 0x000ea20000100800 */
[----:B------:R-:W-:Y:S01]  /*fa00*/  ISETP.GT.AND P1, PT, R12, RZ, PT ;  /* 0x000000ff0c00720c */ /* 0x000fe20003f24270 */
[----:B------:R-:W-:Y:S01]  /*fa10*/  VIADD R20, R20, 0x19c60 ;  /* 0x00019c6014147836 */ /* 0x000fe20000000000 */
        /* <DEDUP_REMOVED lines=89> */
[----:B------:R-:W-:Y:S02]  /*ffb0*/  MOV R14, R45 ;  /* 0x0000002d000e7202 */ /* 0x000fe40000000f00 */
[----:B--2---:R-:W-:-:S04]  /*ffc0*/  PRMT R20, R15, 0x654, R20 ;  /* 0x000006540f147816 */ /* 0x004fc80000000014 */
[----:B------:R0:W-:Y:S01]  /*ffd0*/  SYNCS.ARRIVE.TRANS64.RED.A1T0 RZ, [R20+URZ], RZ ;  /* 0x000000ff14ff79a7 */ /* 0x0001e2000810043f */
[----:B------:R-:W-:Y:S05]  /*ffe0*/  @P1 BRA `(.L_x_8871) ;  /* 0xffffffd800b01947 */ /* 0x000fea000383ffff */
.L_x_8859:
[----:B------:R-:W-:Y:S05]  /*fff0*/  BSYNC B0 ;  /* 0x0000000000007941 */ /* 0x000fea0003800000 */
.L_x_8858:
[----:B------:R-:W-:Y:S06]  /*10000*/  BAR.ARV 0x8, 0x200 ;  /* 0x0208000000007b1d */ /* 0x000fec0000002000 */
[----:B------:R-:W-:Y:S05]  /*10010*/  @!P0 BRA `(.L_x_8872) ;  /* 0x0000000000048947 */ /* 0x000fea0003800000 */
[----:B------:R-:W-:Y:S01]  /*10020*/  BPT.TRAP 0x1 ;  /* 0x000000040000795c */ /* 0x000fe20000300000 */
.L_x_8872:
[----:B------:R-:W-:Y:S01]  /*10030*/  IMAD R10, R154, 0x8, R16 ;  /* 0x000000089a0a7824 */ /* 0x000fe200078e0210 */
[----:B------:R-:W-:-:S04]  /*10040*/  SHF.L.U32 R5, R155, 0x1f, RZ ;  /* 0x0000001f9b057819 */ /* 0x000fc800000006ff */
[----:B------:R1:W2:Y:S01]  /*10050*/  SYNCS.PHASECHK.TRANS64.TRYWAIT P1, [R10+URZ+0x19c50], R5 ;  /* 0x019c50050a0075a7 */ /* 0x0002a2000802017f */
[----:B------:R-:W-:Y:S05]  /*10060*/  @!P0 BRA `(.L_x_8873) ;  /* 0x0000000000048947 */ /* 0x000fea0003800000 */
[----:B------:R-:W-:Y:S01]  /*10070*/  BPT.TRAP 0x1 ;  /* 0x000000040000795c */ /* 0x000fe20000300000 */
.L_x_8873:
[----:B------:R-:W-:Y:S04]  /*10080*/  BSSY B0, `(.L_x_8874) ;  /* 0x0000004000007945 */ /* 0x000fe80003800000 */
[----:B--2---:R-:W-:Y:S05]  /*10090*/  @P1 BRA `(.L_x_8875) ;  /* 0x0000000000081947 */ /* 0x004fea0003800000 */
[----:B------:R-:W2:Y:S02]  /*100a0*/  SYNCS.PHASECHK.TRANS64.TRYWAIT P1, [R10+URZ+0x19c50], R5 ;  /* 0x019c50050a0075a7 */ /* 0x000ea4000802017f */
[----:B--2---:R-:W-:Y:S05]  /*100b0*/  @!P1 BRA `(.L_x_8876) ;  /* 0x0000009800dc9947 */ /* 0x004fea0003800000 */
.L_x_8875:
[----:B------:R-:W-:Y:S05]  /*100c0*/  BSYNC B0 ;  /* 0x0000000000007941 */ /* 0x000fea0003800000 */
.L_x_8874:
[----:B------:R-:W3:Y:S04]  /*100d0*/  LDL R2, [R1+0x38] ;  /* 0x0000380001027983 */ /* 0x000ee80000100800 */
[----:B------:R-:W4:Y:S01]  /*100e0*/  LDL R13, [R1+0x20] ;  /* 0x00002000010d7983 */ /* 0x000f220000100800 */
[----:B------:R-:W-:-:S03]  /*100f0*/  ULDC.64 UR4, c[0x0][0x9a0] ;  /* 0x0002680000047ab9 */ /* 0x000fc60000000a00 */
[----:B------:R-:W5:Y:S01]  /*10100*/  LDL.LU R12, [R1+0x8] ;  /* 0x00000800010c7983 */ /* 0x000f620000300800 */
[----:B------:R-:W-:Y:S01]  /*10110*/  VIADD R16, R16, 0x3000 ;  /* 0x0000300010107836 */ /* 0x000fe20000000000 */
[----:B------:R-:W-:Y:S01]  /*10120*/  ISETP.NE.U32.AND P1, PT, RZ, UR4, PT ;  /* 0x00000004ff007c0c */ /* 0x000fe2000bf25070 */
[----:B------:R-:W-:-:S03]  /*10130*/  WARPGROUP.ARRIVE ;  /* 0x00000000000079c5 */ /* 0x000fc60000000000 */
[----:B------:R-:W-:Y:S02]  /*10140*/  SHF.R.U32.HI R16, RZ, 0x4, R16 ;  /* 0x00000004ff107819 */ /* 0x000fe40000011610 */
[----:B------:R-:W-:Y:S02]  /*10150*/  ISETP.NE.AND.EX P1, PT, RZ, UR5, PT, P1 ;  /* 0x00000005ff007c0c */ /* 0x000fe4000bf25310 */
[----:B------:R-:W-:-:S04]  /*10160*/  LOP3.LUT R16, R16, 0x3fff, RZ, 0xc0, !PT ;  /* 0x00003fff10107812 */ /* 0x000fc800078ec0ff */
[----:B-12---:R-:W-:-:S05]  /*10170*/  LOP3.LUT R5, R16, 0x10000, RZ, 0xfc, !PT ;  /* 0x0001000010057812 */ /* 0x006fca00078efcff */
[----:B------:R-:W-:Y:S02]  /*10180*/  IMAD R4, R154, 0x300, R5 ;  /* 0x000003009a047824 */ /* 0x000fe400078e0205 */
[----:B------:R-:W-:Y:S01]  /*10190*/  IMAD.MOV.U32 R5, RZ, RZ, 0x40000040 ;  /* 0x40000040ff057424 */ /* 0x000fe200078e00ff */
[----:B------:R-:W3:Y:S02]  /*101a0*/  @P1 LDC.64 R8, c[0x0][0x9c8] ;  /* 0x00027200ff081b82 */ /* 0x000ee40000000a00 */
[----:B------:R-:W-:Y:S02]  /*101b0*/  R2UR UR6, R4 ;  /* 0x00000000040672ca */ /* 0x000fe400000e0000 */
[----:B------:R-:W-:-:S04]  /*101c0*/  R2UR UR7, R5 ;  /* 0x00000000050772ca */ /* 0x000fc800000e0000 */
[----:B------:R-:W1:Y:S09]  /*101d0*/  @P1 LDC.64 R6, c[0x0][0x9d0] ;  /* 0x00027400ff061b82 */ /* 0x000e720000000a00 */
[----:B------:R-:W-:Y:S03]  /*101e0*/  QGMMA.64x96x32.F32.E4M3.E4M3 R88, R148, gdesc[UR4], R88, gsb0 ;  /* 0x0160000494587df3 */ /* 0x000fe60008000858 */
[----:B------:R-:W-:-:S02]  /*101f0*/  WARPGROUP.DEPBAR.LE gsb0, 0x0 ;  /* 0x00008000000079c5 */ /* 0x000fc40000010000 */
[----:B------:R-:W-:Y:S01]  /*10200*/  WARPGROUP.ARRIVE ;  /* 0x00000000000079c5 */ /* 0x000fe20000000000 */
[----:B---3--:R-:W-:-:S04]  /*10210*/  @P1 IMAD R2, R2, R8, RZ ;  /* 0x0000000802021224 */ /* 0x008fc800078e02ff */
[C---:B----4-:R-:W-:Y:S02]  /*10220*/  @P1 IMAD R5, R13.reuse, R9, R2 ;  /* 0x000000090d051224 */ /* 0x050fe400078e0202 */
[----:B------:R-:W-:Y:S01]  /*10230*/  @P1 IMAD.WIDE.U32 R8, R13, R8, RZ ;  /* 0x000000080d081225 */ /* 0x000fe200078e00ff */
[----:B-----5:R-:W-:-:S03]  /*10240*/  @P1 SHF.R.S32.HI R11, RZ, 0x1f, R12 ;  /* 0x0000001fff0b1819 */ /* 0x020fc6000001140c */
[----:B------:R-:W-:Y:S02]  /*10250*/  @P1 IMAD.IADD R9, R9, 0x1, R5 ;  /* 0x0000000109091824 */ /* 0x000fe400078e0205 */
[-C--:B-1----:R-:W-:Y:S02]  /*10260*/  @P1 IMAD R2, R11, R6.reuse, RZ ;  /* 0x000000060b021224 */ /* 0x082fe400078e02ff */
[----:B------:R-:W-:Y:S02]  /*10270*/  IMAD.MOV.U32 R11, RZ, RZ, 0x3f800000 ;  /* 0x3f800000ff0b7424 */ /* 0x000fe400078e00ff */
[C---:B------:R-:W-:Y:S02]  /*10280*/  @P1 IMAD R5, R12.reuse, R7, R2 ;  /* 0x000000070c051224 */ /* 0x040fe400078e0202 */
[----:B------:R-:W-:-:S05]  /*10290*/  @P1 IMAD.WIDE.U32 R6, R12, R6, R8 ;  /* 0x000000060c061225 */ /* 0x000fca00078e0008 */
[----:B------:R-:W-:Y:S02]  /*102a0*/  @P1 IADD3 R5, R7, R5, RZ ;  /* 0x0000000507051210 */ /* 0x000fe40007ffe0ff */
[----:B------:R-:W-:-:S04]  /*102b0*/  @P1 LEA R8, P2, R6, UR4, 0x2 ;  /* 0x0000000406081c11 */ /* 0x000fc8000f8410ff */
[----:B------:R-:W-:-:S05]  /*102c0*/  @P1 LEA.HI.X R9, R6, UR5, R5, 0x2, P2 ;  /* 0x0000000506091c11 */ /* 0x000fca00090f1405 */
[----:B------:R1:W2:Y:S01]  /*102d0*/  @P1 LDG.E R11, desc[UR42][R8.64] ;  /* 0x0000002a080b1981 */ /* 0x0002a2000c1e1900 */
[----:B------:R-:W-:Y:S02]  /*102e0*/  VIADD R6, R4, 0x2 ;  /* 0x0000000204067836 */ /* 0x000fe40000000000 */
[----:B------:R-:W-:Y:S02]  /*102f0*/  IMAD.MOV.U32 R7, RZ, RZ, 0x40000040 ;  /* 0x40000040ff077424 */ /* 0x000fe400078e00ff */
[----:B------:R-:W-:Y:S01]  /*10300*/  IMAD.MOV.U32 R5, RZ, RZ, 0x40000040 ;  /* 0x40000040ff057424 */ /* 0x000fe200078e00ff */
[----:B------:R-:W-:Y:S01]  /*10310*/  R2UR UR6, R6 ;  /* 0x00000000060672ca */ /* 0x000fe200000e0000 */
[C---:B------:R-:W-:Y:S01]  /*10320*/  VIADD R6, R4.reuse, 0x4 ;  /* 0x0000000404067836 */ /* 0x040fe20000000000 */
[----:B------:R-:W-:Y:S01]  /*10330*/  R2UR UR7, R7 ;  /* 0x00000000070772ca */ /* 0x000fe200000e0000 */
[----:B------:R-:W-:Y:S02]  /*10340*/  IMAD.MOV.U32 R7, RZ, RZ, 0x40000040 ;  /* 0x40000040ff077424 */ /* 0x000fe400078e00ff */
[----:B------:R-:W-:-:S02]  /*10350*/  VIADD R4, R4, 0x6 ;  /* 0x0000000604047836 */ /* 0x000fc40000000000 */
[----:B-1----:R-:W-:-:S08]  /*10360*/  IMAD.MOV.U32 R8, RZ, RZ, RZ ;  /* 0x000000ffff087224 */ /* 0x002fd000078e00ff */
[----:B------:R-:W-:Y:S01]  /*10370*/  QGMMA.64x96x32.F32.E4M3.E4M3 R88, R136, gdesc[UR4], R88, gsb0 ;  /* 0x0160000488587df3 */ /* 0x000fe20008000858 */
[----:B------:R-:W-:Y:S02]  /*10380*/  R2UR UR6, R6 ;  /* 0x00000000060672ca */ /* 0x000fe400000e0000 */
[----:B------:R-:W-:Y:S01]  /*10390*/  R2UR UR7, R7 ;  /* 0x00000000070772ca */ /* 0x000fe200000e0000 */
[----:B------:R-:W1:Y:S04]  /*103a0*/  SHFL.BFLY PT, R6, R3, 0x2, 0x1f ;  /* 0x0c401f0003067f89 */ /* 0x000e6800000e0000 */
[----:B------:R-:W3:Y:S01]  /*103b0*/  SHFL.BFLY PT, R7, R0, 0x2, 0x1f ;  /* 0x0c401f0000077f89 */ /* 0x000ee200000e0000 */
[----:B-1----:R-:W-:-:S01]  /*103c0*/  FADD.FTZ R6, R6, R3 ;  /* 0x0000000306067221 */ /* 0x002fc20000010000 */
[----:B---3--:R-:W-:Y:S01]  /*103d0*/  FADD.FTZ R7, R7, R0 ;  /* 0x0000000007077221 */ /* 0x008fe20000010000 */
[----:B------:R-:W-:-:S04]  /*103e0*/  IMAD.MOV.U32 R0, RZ, RZ, -0x800000 ;  /* 0xff800000ff007424 */ /* 0x000fc800078e00ff */
[----:B------:R-:W1:Y:S02]  /*103f0*/  SHFL.BFLY PT, R2, R7, 0x1, 0x1f ;  /* 0x0c201f0007027f89 */ /* 0x000e6400000e0000 */
[----:B-1----:R-:W-:-:S01]  /*10400*/  FADD.FTZ R9, R7, R2 ;  /* 0x0000000207097221 */ /* 0x002fc20000010000 */
[----:B------:R-:W-:-:S03]  /*10410*/  IMAD.MOV.U32 R2, RZ, RZ, -0x800000 ;  /* 0xff800000ff027424 */ /* 0x000fc600078e00ff */
[C---:B------:R-:W-:Y:S01]  /*10420*/  FMUL.FTZ R13, R9.reuse, 0.00390625 ;  /* 0x3b800000090d7820 */ /* 0x040fe20000410000 */
[----:B------:R-:W-:-:S04]  /*10430*/  FSETP.NE.FTZ.AND P1, PT, R9, RZ, PT ;  /* 0x000000ff0900720b */ /* 0x000fc80003f35000 */
[----:B------:R-:W-:-:S13]  /*10440*/  FSETP.NE.FTZ.AND P2, PT, R13, RZ, PT ;  /* 0x000000ff0d00720b */ /* 0x000fda0003f55000 */
[----:B------:R-:W1:Y:S02]  /*10450*/  @P2 MUFU.LG2 R3, R13 ;  /* 0x0000000d00032308 */ /* 0x000e640000000c00 */
[----:B-1----:R-:W-:Y:S01]  /*10460*/  @P2 FMUL.FTZ R3, R3, 0.69314718246459960938 ;  /* 0x3f31721803032820 */ /* 0x002fe20000410000 */
[----:B------:R-:W-:Y:S02]  /*10470*/  WARPGROUP.DEPBAR.LE gsb0, 0x0 ;  /* 0x00008000000079c5 */ /* 0x000fe40000010000 */
[----:B------:R-:W-:-:S06]  /*10480*/  WARPGROUP.ARRIVE ;  /* 0x00000000000079c5 */ /* 0x000fcc0000000000 */
[----:B------:R-:W-:Y:S01]  /*10490*/  QGMMA.64x96x32.F32.E4M3.E4M3 R88, R140, gdesc[UR4], R88, gsb0 ;  /* 0x016000048c587df3 */ /* 0x000fe20008000858 */
[----:B------:R-:W-:Y:S01]  /*104a0*/  R2UR UR6, R4 ;  /* 0x00000000040672ca */ /* 0x000fe200000e0000 */
[----:B------:R-:W-:Y:S01]  /*104b0*/  IMAD.MOV.U32 R4, RZ, RZ, RZ ;  /* 0x000000ffff047224 */ /* 0x000fe200078e00ff */
[----:B------:R-:W-:Y:S02]  /*104c0*/  R2UR UR7, R5 ;  /* 0x00000000050772ca */ /* 0x000fe400000e0000 */
[----:B------:R-:W1:Y:S03]  /*104d0*/  SHFL.BFLY PT, R5, R6, 0x1, 0x1f ;  /* 0x0c201f0006057f89 */ /* 0x000e6600000e0000 */
[----:B------:R-:W-:Y:S01]  /*104e0*/  @P1 MUFU.RCP R4, R9 ;  /* 0x0000000900041308 */ /* 0x000fe20000001000 */
[----:B-1----:R-:W-:-:S01]  /*104f0*/  FADD.FTZ R12, R6, R5 ;  /* 0x00000005060c7221 */ /* 0x002fc20000010000 */
[----:B------:R-:W-:-:S03]  /*10500*/  @P2 FMUL.FTZ R6, R44, 0.69314718246459960938 ;  /* 0x3f3172182c062820 */ /* 0x000fc60000410000 */
[C---:B------:R-:W-:Y:S01]  /*10510*/  FMUL.FTZ R14, R12.reuse, 0.00390625 ;  /* 0x3b8000000c0e7820 */ /* 0x040fe20000410000 */
[----:B------:R-:W-:Y:S01]  /*10520*/  FSETP.NE.FTZ.AND P1, PT, R12, RZ, PT ;  /* 0x000000ff0c00720b */ /* 0x000fe20003f35000 */
[----:B------:R-:W-:-:S03]  /*10530*/  @P2 FFMA.FTZ R2, R6, R45, R3 ;  /* 0x0000002d06022223 */ /* 0x000fc60000010003 */
[----:B------:R-:W-:-:S09]  /*10540*/  FSETP.NE.FTZ.AND P3, PT, R14, RZ, PT ;  /* 0x000000ff0e00720b */ /* 0x000fd20003f75000 */
[----:B------:R-:W-:Y:S04]  /*10550*/  @P1 MUFU.RCP R8, R12 ;  /* 0x0000000c00081308 */ /* 0x000fe80000001000 */
[----:B------:R-:W-:-:S04]  /*10560*/  @P3 FMUL.FTZ R44, R44, 0.69314718246459960938 ;  /* 0x3f3172182c2c3820 */ /* 0x000fc80000410000 */
[----:B------:R-:W1:Y:S02]  /*10570*/  @P3 MUFU.LG2 R5, R14 ;  /* 0x0000000e00053308 */ /* 0x000e640000000c00 */
[----:B-1----:R-:W-:-:S04]  /*10580*/  @P3 FMUL.FTZ R5, R5, 0.69314718246459960938 ;  /* 0x3f31721805053820 */ /* 0x002fc80000410000 */
[----:B------:R-:W-:Y:S01]  /*10590*/  @P3 FFMA.FTZ R0, R44, R76, R5 ;  /* 0x0000004c2c003223 */ /* 0x000fe20000010005 */
[----:B------:R-:W-:Y:S02]  /*105a0*/  WARPGROUP.DEPBAR.LE gsb0, 0x0 ;  /* 0x00008000000079c5 */ /* 0x000fe40000010000 */
[----:B------:R-:W-:-:S06]  /*105b0*/  WARPGROUP.ARRIVE ;  /* 0x00000000000079c5 */ /* 0x000fcc0000000000 */
[----:B------:R-:W-:Y:S01]  /*105c0*/  QGMMA.64x96x32.F32.E4M3.E4M3 R88, R144, gdesc[UR4], R88, gsb0 ;  /* 0x0160000490587df3 */ /* 0x000fe20008000858 */
[-C--:B--2---:R-:W-:Y:S01]  /*105d0*/  FMUL.FTZ R31, R4, R11.reuse ;  /* 0x0000000b041f7220 */ /* 0x084fe20000410000 */
[----:B------:R-:W-:Y:S01]  /*105e0*/  FMUL.FTZ R5, R8, R11 ;  /* 0x0000000b08057220 */ /* 0x000fe20000410000 */
[----:B------:R-:W-:Y:S02]  /*105f0*/  WARPGROUP.DEPBAR.LE gsb0, 0x0 ;  /* 0x00008000000079c5 */ /* 0x000fe40000010000 */
[----:B------:R-:W-:Y:S05]  /*10600*/  @!P0 BRA `(.L_x_8877) ;  /* 0x0000000000048947 */ /* 0x000fea0003800000 */
[----:B------:R-:W-:Y:S01]  /*10610*/  BPT.TRAP 0x1 ;  /* 0x000000040000795c */ /* 0x000fe20000300000 */
.L_x_8877:
[----:B------:R-:W2:Y:S01]  /*10620*/  LDL.LU R4, [R1+0x18] ;  /* 0x0000180001047983 */ /* 0x000ea20000300800 */
[----:B------:R-:W-:Y:S01]  /*10630*/  IADD3 R10, R10, 0x19c60, RZ ;  /* 0x00019c600a0a7810 */ /* 0x000fe20007ffe0ff */
[-C--:B------:R-:W-:Y:S01]  /*10640*/  FMUL.FTZ R3, R88, R31.reuse ;  /* 0x0000001f58037220 */ /* 0x080fe20000410000 */
[----:B------:R-:W-:Y:S01]  /*10650*/  FMUL.FTZ R6, R89, R31 ;  /* 0x0000001f59067220 */ /* 0x000fe20000410000 */
[----:B------:R-:W3:Y:S01]  /*10660*/  LDL.LU R16, [R1+0x34] ;  /* 0x0000340001107983 */ /* 0x000ee20000300800 */
[----:B------:R-:W-:-:S05]  /*10670*/  VIADD R154, R154, 0x1 ;  /* 0x000000019a9a7836 */ /* 0x000fca0000000000 */
        /* <DEDUP_REMOVED lines=47> */
[----:B--2---:R-:W-:Y:S01]  /*10970*/  PRMT R4, R4, 0x654, R10 ;  /* 0x0000065404047816 */ /* 0x004fe2000000000a */
[----:B---3--:R-:W-:-:S03]  /*10980*/  VIADD R16, R16, 0x1 ;  /* 0x0000000110107836 */ /* 0x008fc60000000000 */
[----:B------:R0:W-:Y:S02]  /*10990*/  SYNCS.ARRIVE.TRANS64.RED.A1T0 RZ, [R4+URZ], RZ ;  /* 0x000000ff04ff79a7 */ /* 0x0001e4000810043f */
[----:B------:R1:W-:Y:S01]  /*109a0*/  STL [R1+0x34], R16 ;  /* 0x0000341001007387 */ /* 0x0003e20000100800 */
[-C--:B------:R-:W-:Y:S01]  /*109b0*/  FMUL.FTZ R10, R105, R31.reuse ;  /* 0x0000001f690a7220 */ /* 0x080fe20000410000 */
[----:B0-----:R-:W-:Y:S01]  /*109c0*/  SEL R4, RZ, 0x1, P1 ;  /* 0x00000001ff047807 */ /* 0x001fe20000800000 */
[----:B------:R-:W-:-:S03]  /*109d0*/  FMUL.FTZ R31, R133, R31 ;  /* 0x0000001f851f7220 */ /* 0x000fc60000410000 */
[----:B------:R-:W-:-:S07]  /*109e0*/  LOP3.LUT R155, R155, R4, RZ, 0x3c, !PT ;  /* 0x000000049b9b7212 */ /* 0x000fce00078e3cff */
.L_x_8825:
[----:B------:R-:W0:Y:S08]  /*109f0*/  S2UR UR4, SR_CgaCtaId ;  /* 0x00000000000479c3 */ /* 0x000e300000008800 */
[----:B------:R-:W-:Y:S01]  /*10a00*/  BAR.SYNC.DEFER_BLOCKING 0x5, 0x200 ;  /* 0x0148000000007b1d */ /* 0x000fe20000010000 */
[----:B-1----:R-:W-:-:S05]  /*10a10*/  MOV R16, 0x400 ;  /* 0x0000040000107802 */ /* 0x002fca0000000f00 */
[----:B------:R-:W-:Y:S01]  /*10a20*/  BSSY B0, `(.L_x_8878) ;  /* 0x0000222000007945 */ /* 0x000fe20003800000 */
[----:B0-----:R-:W-:-:S05]  /*10a30*/  IMAD.U32 R4, RZ, RZ, UR4 ;  /* 0x00000004ff047e24 */ /* 0x001fca000f8e00ff */
[----:B------:R-:W-:Y:S01]  /*10a40*/  LEA R16, R4, R16, 0x18 ;  /* 0x0000001004107211 */ /* 0x000fe200078ec0ff */
[----:B------:R-:W-:Y:S04]  /*10a50*/  STL [R1+0x18], R4 ;  /* 0x0000180401007387 */ /* 0x000fe80000100800 */
[----:B------:R-:W0:Y:S04]  /*10a60*/  LDS.128 R64, [R16+0x19cd0] ;  /* 0x019cd00010407984 */ /* 0x000e280000000c00 */
[----:B0-----:R0:W-:Y:S04]  /*10a70*/  STL.64 [R1], R64 ;  /* 0x0000004001007387 */ /* 0x0011e80000100a00 */
[----:B------:R0:W-:Y:S01]  /*10a80*/  STL.64 [R1+0x8], R66 ;  /* 0x0000084201007387 */ /* 0x0001e20000100a00 */
[----:B------:R-:W-:Y:S06]  /*10a90*/  BAR.ARV 0x4, 0x200 ;  /* 0x0108000000007b1d */ /* 0x000fec0000002000 */
[----:B------:R-:W-:Y:S05]  /*10aa0*/  @P0 BRA `(.L_x_8879) ;  /* 0x0000001400d00947 */ /* 0x000fea0003800000 */
[----:B------:R-:W2:Y:S01]  /*10ab0*/  LDL R59, [R1+0x6c] ;  /* 0x00006c00013b7983 */ /* 0x000ea20000100800 */
[----:B------:R-:W-:Y:S01]  /*10ac0*/  ULDC.64 UR4, c[0x4][0x70] ;  /* 0x01001c0000047ab9 */ /* 0x000fe20000000a00 */
[----:B-----5:R-:W1:Y:S01]  /*10ad0*/  S2R R24, SR_TID.X ;  /* 0x0000000000187919 */ /* 0x020e620000002100 */
[----:B------:R-:W-:Y:S02]  /*10ae0*/  F2FP.BF16.F32.PACK_AB R10, R29, R10 ;  /* 0x0000000a1d0a723e */ /* 0x000fe400000010ff */
[----:B------:R-:W3:Y:S01]  /*10af0*/  S2R R29, SR_SWINHI ;  /* 0x00000000001d7919 */ /* 0x000ee20000002f00 */
[----:B-1----:R-:W-:-:S05]  /*10b00*/  IMAD.SHL.U32 R4, R24, 0x4, RZ ;  /* 0x0000000418047824 */ /* 0x002fca00078e00ff */
[----:B------:R-:W-:-:S04]  /*10b10*/  LOP3.LUT R4, R4, 0xc, RZ, 0xc0, !PT ;  /* 0x0000000c04047812 */ /* 0x000fc800078ec0ff */
[----:B------:R-:W-:-:S05]  /*10b20*/  IADD3 R4, P0, R4, UR4, RZ ;  /* 0x0000000404047c10 */ /* 0x000fca000ff1e0ff */
[----:B------:R-:W-:Y:S01]  /*10b30*/  IMAD.X R5, RZ, RZ, UR5, P0 ;  /* 0x00000005ff057e24 */ /* 0x000fe200080e06ff */
[----:B------:R-:W-:Y:S01]  /*10b40*/  F2FP.BF16.F32.PACK_AB R7, R34, R7 ;  /* 0x000000072207723e */ /* 0x000fe200000010ff */
[----:B------:R-:W-:-:S04]  /*10b50*/  ULDC.64 UR4, c[0x0][0xc00] ;  /* 0x0003000000047ab9 */ /* 0x000fc80000000a00 */
[----:B------:R1:W4:Y:S01]  /*10b60*/  LDG.E.CONSTANT R5, desc[UR42][R4.64] ;  /* 0x0000002a04057981 */ /* 0x000322000c1e9900 */
[----:B------:R-:W-:Y:S02]  /*10b70*/  F2FP.BF16.F32.PACK_AB R8, R33, R8 ;  /* 0x000000082108723e */ /* 0x000fe400000010ff */
[----:B------:R-:W-:Y:S02]  /*10b80*/  F2FP.BF16.F32.PACK_AB R9, R36, R9 ;  /* 0x000000092409723e */ /* 0x000fe400000010ff */
[----:B-1----:R-:W-:Y:S02]  /*10b90*/  LOP3.LUT P0, R4, R24, 0x3, RZ, 0xc0, !PT ;  /* 0x0000000318047812 */ /* 0x002fe4000780c0ff */
[----:B------:R-:W-:Y:S02]  /*10ba0*/  MOV R24, R16 ;  /* 0x0000001000187202 */ /* 0x000fe40000000f00 */
[----:B---3--:R-:W-:Y:S02]  /*10bb0*/  MOV R25, R29 ;  /* 0x0000001d00197202 */ /* 0x008fe40000000f00 */
[----:B------:R-:W-:-:S02]  /*10bc0*/  ISETP.EQ.OR P0, PT, R4, 0x3, !P0 ;  /* 0x000000030400780c */ /* 0x000fc40004702670 */
[----:B------:R-:W-:Y:S02]  /*10bd0*/  F2FP.BF16.F32.PACK_AB R3, R32, R3 ;  /* 0x000000032003723e */ /* 0x000fe400000010ff */
[----:B------:R-:W-:Y:S02]  /*10be0*/  F2FP.BF16.F32.PACK_AB R13, R28, R13 ;  /* 0x0000000d1c0d723e */ /* 0x000fe400000010ff */
[----:B------:R-:W-:Y:S02]  /*10bf0*/  F2FP.BF16.F32.PACK_AB R15, R30, R15 ;  /* 0x0000000f1e0f723e */ /* 0x000fe400000010ff */
[----:B------:R-:W-:Y:S02]  /*10c00*/  F2FP.BF16.F32.PACK_AB R57, R57, R60 ;  /* 0x0000003c3939723e */ /* 0x000fe400000010ff */
[----:B------:R-:W-:Y:S02]  /*10c10*/  F2FP.BF16.F32.PACK_AB R58, R55, R58 ;  /* 0x0000003a373a723e */ /* 0x000fe400000010ff */
[----:B------:R-:W-:-:S02]  /*10c20*/  SEL R28, R7, R8, P0 ;  /* 0x00000008071c7207 */ /* 0x000fc40000000000 */
[----:B------:R-:W-:Y:S02]  /*10c30*/  SEL R30, R8, R7, P0 ;  /* 0x00000007081e7207 */ /* 0x000fe40000000000 */
[----:B------:R-:W-:Y:S02]  /*10c40*/  SEL R32, R9, R10, P0 ;  /* 0x0000000a09207207 */ /* 0x000fe40000000000 */
[----:B------:R-:W-:Y:S02]  /*10c50*/  SEL R34, R10, R9, P0 ;  /* 0x000000090a227207 */ /* 0x000fe40000000000 */
[----:B------:R-:W-:Y:S02]  /*10c60*/  SEL R60, R57, R58, P0 ;  /* 0x0000003a393c7207 */ /* 0x000fe40000000000 */
[----:B------:R-:W-:Y:S02]  /*10c70*/  SEL R58, R58, R57, P0 ;  /* 0x000000393a3a7207 */ /* 0x000fe40000000000 */
[----:B------:R-:W-:-:S02]  /*10c80*/  F2FP.BF16.F32.PACK_AB R6, R35, R6 ;  /* 0x000000062306723e */ /* 0x000fc400000010ff */
[----:B------:R-:W-:Y:S02]  /*10c90*/  F2FP.BF16.F32.PACK_AB R11, R26, R11 ;  /* 0x0000000b1a0b723e */ /* 0x000fe400000010ff */
[----:B------:R-:W-:Y:S02]  /*10ca0*/  F2FP.BF16.F32.PACK_AB R14, R27, R14 ;  /* 0x0000000e1b0e723e */ /* 0x000fe400000010ff */
[----:B------:R-:W-:Y:S01]  /*10cb0*/  F2FP.BF16.F32.PACK_AB R45, R45, R48 ;  /* 0x000000302d2d723e */ /* 0x000fe200000010ff */
[----:B--2---:R-:W-:Y:S02]  /*10cc0*/  IMAD.WIDE R8, R59, 0x2, R24 ;  /* 0x000000023b087825 */ /* 0x004fe400078e0218 */
[----:B------:R-:W2:Y:S04]  /*10cd0*/  LDL.LU R59, [R1+0x2c] ;  /* 0x00002c00013b7983 */ /* 0x000ea80000300800 */
[----:B------:R-:W3:Y:S01]  /*10ce0*/  LDL.LU R57, [R1+0x30] ;  /* 0x0000300001397983 */ /* 0x000ee20000300800 */
[----:B------:R-:W-:-:S02]  /*10cf0*/  SEL R4, R3, R6, P0 ;  /* 0x0000000603047207 */ /* 0x000fc40000000000 */
[----:B------:R-:W-:Y:S01]  /*10d00*/  SEL R26, R6, R3, P0 ;  /* 0x00000003061a7207 */ /* 0x000fe20000000000 */
[----:B------:R-:W3:Y:S01]  /*10d10*/  LDL R55, [R1+0x68] ;  /* 0x0000680001377983 */ /* 0x000ee20000100800 */
[C---:B------:R-:W-:Y:S02]  /*10d20*/  LOP3.LUT R3, R8.reuse, 0x180, RZ, 0xc0, !PT ;  /* 0x0000018008037812 */ /* 0x040fe400078ec0ff */
[----:B------:R-:W-:Y:S02]  /*10d30*/  IADD3 R10, P5, R8, 0x20, RZ ;  /* 0x00000020080a7810 */ /* 0x000fe40007fbe0ff */
[----:B------:R-:W-:Y:S02]  /*10d40*/  SHF.R.U64 R3, R3, 0x3, RZ ;  /* 0x0000000303037819 */ /* 0x000fe400000012ff */
[----:B------:R-:W-:Y:S02]  /*10d50*/  F2FP.BF16.F32.PACK_AB R41, R41, R44 ;  /* 0x0000002c2929723e */ /* 0x000fe400000010ff */
[----:B------:R-:W-:-:S02]  /*10d60*/  LOP3.LUT R6, R10, 0x180, RZ, 0xc0, !PT ;  /* 0x000001800a067812 */ /* 0x000fc400078ec0ff */
[----:B------:R-:W-:Y:S02]  /*10d70*/  SEL R44, R13, R14, P0 ;  /* 0x0000000e0d2c7207 */ /* 0x000fe40000000000 */
[----:B------:R-:W-:Y:S02]  /*10d80*/  SEL R48, R14, R13, P0 ;  /* 0x0000000d0e307207 */ /* 0x000fe40000000000 */
[C---:B------:R-:W-:Y:S02]  /*10d90*/  IADD3 R14, P4, R8.reuse, 0x3000, RZ ;  /* 0x00003000080e7810 */ /* 0x040fe40007f9e0ff */
[C---:B------:R-:W-:Y:S02]  /*10da0*/  IADD3 R27, P3, R8.reuse, 0x3020, RZ ;  /* 0x00003020081b7810 */ /* 0x040fe40007f7e0ff */
[C---:B------:R-:W-:Y:S02]  /*10db0*/  IADD3 R29, P2, R8.reuse, 0x6000, RZ ;  /* 0x00006000081d7810 */ /* 0x040fe40007f5e0ff */
[----:B------:R-:W-:-:S02]  /*10dc0*/  IADD3 R72, P1, R8, 0x6020, RZ ;  /* 0x0000602008487810 */ /* 0x000fc40007f3e0ff */
[----:B------:R-:W-:Y:S02]  /*10dd0*/  F2FP.BF16.F32.PACK_AB R12, R21, R12 ;  /* 0x0000000c150c723e */ /* 0x000fe400000010ff */
[----:B------:R-:W-:Y:S02]  /*10de0*/  LOP3.LUT R8, R3, R8, RZ, 0x3c, !PT ;  /* 0x0000000803087212 */ /* 0x000fe400078e3cff */
[----:B------:R-:W-:Y:S02]  /*10df0*/  SHF.R.U64 R3, R6, 0x3, RZ ;  /* 0x0000000306037819 */ /* 0x000fe400000012ff */
[----:B------:R-:W-:Y:S02]  /*10e00*/  F2FP.BF16.F32.PACK_AB R37, R37, R40 ;  /* 0x000000282525723e */ /* 0x000fe400000010ff */
[----:B------:R-:W-:Y:S02]  /*10e10*/  SEL R36, R11, R12, P0 ;  /* 0x0000000c0b247207 */ /* 0x000fe40000000000 */
[----:B------:R-:W-:-:S02]  /*10e20*/  SEL R40, R12, R11, P0 ;  /* 0x0000000b0c287207 */ /* 0x000fc40000000000 */
[----:B------:R-:W-:Y:S02]  /*10e30*/  LOP3.LUT R12, R3, R10, RZ, 0x3c, !PT ;  /* 0x0000000a030c7212 */ /* 0x000fe400078e3cff */
[----:B------:R-:W-:Y:S02]  /*10e40*/  LOP3.LUT R3, R14, 0x180, RZ, 0xc0, !PT ;  /* 0x000001800e037812 */ /* 0x000fe400078ec0ff */
[----:B------:R-:W-:Y:S02]  /*10e50*/  LOP3.LUT R6, R27, 0x180, RZ, 0xc0, !PT ;  /* 0x000001801b067812 */ /* 0x000fe400078ec0ff */
[----:B------:R-:W-:Y:S02]  /*10e60*/  F2FP.BF16.F32.PACK_AB R20, R31, R20 ;  /* 0x000000141f14723e */ /* 0x000fe400000010ff */
[----:B------:R-:W-:Y:S02]  /*10e70*/  SHF.R.U64 R3, R3, 0x3, RZ ;  /* 0x0000000303037819 */ /* 0x000fe400000012ff */
[----:B------:R-:W-:-:S02]  /*10e80*/  F2FP.BF16.F32.PACK_AB R53, R53, R56 ;  /* 0x000000383535723e */ /* 0x000fc400000010ff */
[----:B------:R-:W-:Y:S02]  /*10e90*/  F2FP.BF16.F32.PACK_AB R54, R51, R54 ;  /* 0x000000363336723e */ /* 0x000fe400000010ff */
[----:B------:R-:W-:Y:S02]  /*10ea0*/  SHF.R.U64 R6, R6, 0x3, RZ ;  /* 0x0000000306067819 */ /* 0x000fe400000012ff */
[----:B------:R-:W-:Y:S02]  /*10eb0*/  F2FP.BF16.F32.PACK_AB R49, R49, R52 ;  /* 0x000000343131723e */ /* 0x000fe400000010ff */
[----:B------:R-:W-:Y:S01]  /*10ec0*/  F2FP.BF16.F32.PACK_AB R50, R47, R50 ;  /* 0x000000322f32723e */ /* 0x000fe200000010ff */
[----:B------:R-:W-:Y:S01]  /*10ed0*/  IMAD.X R11, RZ, RZ, R9, P3 ;  /* 0x000000ffff0b7224 */ /* 0x000fe200018e0609 */
[----:B------:R-:W-:Y:S02]  /*10ee0*/  F2FP.BF16.F32.PACK_AB R46, R43, R46 ;  /* 0x0000002e2b2e723e */ /* 0x000fe400000010ff */
[----:B------:R-:W-:-:S02]  /*10ef0*/  SEL R52, R15, R20, P0 ;  /* 0x000000140f347207 */ /* 0x000fc40000000000 */
[----:B------:R-:W-:Y:S01]  /*10f00*/  SEL R56, R20, R15, P0 ;  /* 0x0000000f14387207 */ /* 0x000fe20000000000 */
[--C-:B------:R-:W-:Y:S01]  /*10f10*/  IMAD.X R15, RZ, RZ, R9.reuse, P4 ;  /* 0x000000ffff0f7224 */ /* 0x100fe200020e0609 */
[----:B------:R-:W-:Y:S01]  /*10f20*/  LOP3.LUT R14, R3, R14, RZ, 0x3c, !PT ;  /* 0x0000000e030e7212 */ /* 0x000fe200078e3cff */
[----:B------:R-:W-:Y:S01]  /*10f30*/  IMAD.X R13, RZ, RZ, R9, P5 ;  /* 0x000000ffff0d7224 */ /* 0x000fe200028e0609 */
[----:B----4-:R-:W-:Y:S02]  /*10f40*/  LOP3.LUT R3, R5, 0x2, RZ, 0x3c, !PT ;  /* 0x0000000205037812 */ /* 0x010fe400078e3cff */
[----:B------:R-:W-:Y:S02]  /*10f50*/  SEL R62, R53, R54, P0 ;  /* 0x00000036353e7207 */ /* 0x000fe40000000000 */
[----:B------:R-:W-:Y:S02]  /*10f60*/  LOP3.LUT R10, R6, R27, RZ, 0x3c, !PT ;  /* 0x0000001b060a7212 */ /* 0x000fe400078e3cff */
[----:B------:R-:W-:-:S02]  /*10f70*/  SEL R54, R54, R53, P0 ;  /* 0x0000003536367207 */ /* 0x000fc40000000000 */
[----:B0-----:R-:W-:Y:S01]  /*10f80*/  SEL R64, R49, R50, P0 ;  /* 0x0000003231407207 */ /* 0x001fe20000000000 */
[--C-:B------:R-:W-:Y:S01]  /*10f90*/  IMAD.X R7, RZ, RZ, R9.reuse, P2 ;  /* 0x000000ffff077224 */ /* 0x100fe200010e0609 */
[----:B------:R-:W-:Y:S01]  /*10fa0*/  F2FP.BF16.F32.PACK_AB R42, R39, R42 ;  /* 0x0000002a272a723e */ /* 0x000fe200000010ff */
[----:B------:R-:W-:Y:S01]  /*10fb0*/  IMAD.X R21, RZ, RZ, R9, P1 ;  /* 0x000000ffff157224 */ /* 0x000fe200008e0609 */
[----:B------:R-:W-:Y:S02]  /*10fc0*/  SEL R50, R50, R49, P0 ;  /* 0x0000003132327207 */ /* 0x000fe40000000000 */
[----:B------:R-:W-:Y:S02]  /*10fd0*/  SEL R66, R45, R46, P0 ;  /* 0x0000002e2d427207 */ /* 0x000fe40000000000 */
[----:B------:R-:W-:Y:S02]  /*10fe0*/  F2FP.BF16.F32.PACK_AB R38, R135, R38 ;  /* 0x000000268726723e */ /* 0x000fe400000010ff */
[----:B------:R-:W-:-:S02]  /*10ff0*/  LOP3.LUT R20, R29, 0x180, RZ, 0xc0, !PT ;  /* 0x000001801d147812 */ /* 0x000fc400078ec0ff */
[----:B------:R-:W-:Y:S02]  /*11000*/  LOP3.LUT R31, R72, 0x180, RZ, 0xc0, !PT ;  /* 0x00000180481f7812 */ /* 0x000fe400078ec0ff */
[----:B------:R-:W-:Y:S01]  /*11010*/  MOV R51, R8 ;  /* 0x0000000800337202 */ /* 0x000fe20000000f00 */
[----:B------:R-:W-:Y:S01]  /*11020*/  SHFL.IDX PT, R28, R28, R5, 0x1c1f ;  /* 0x001c1f051c1c7589 */ /* 0x000fe200000e0000 */
[----:B------:R-:W-:Y:S02]  /*11030*/  SEL R46, R46, R45, P0 ;  /* 0x0000002d2e2e7207 */ /* 0x000fe40000000000 */
[----:B------:R-:W-:Y:S01]  /*11040*/  MOV R47, R14 ;  /* 0x0000000e002f7202 */ /* 0x000fe20000000f00 */
[----:B------:R-:W-:Y:S01]  /*11050*/  SHFL.IDX PT, R8, R4, R5, 0x1c1f ;  /* 0x001c1f0504087589 */ /* 0x000fe200000e0000 */
[----:B------:R-:W-:Y:S02]  /*11060*/  MOV R45, R10 ;  /* 0x0000000a002d7202 */ /* 0x000fe40000000f00 */
[----:B------:R-:W-:Y:S01]  /*11070*/  MOV R49, R12 ;  /* 0x0000000c00317202 */ /* 0x000fe20000000f00 */
[----:B------:R-:W0:Y:S01]  /*11080*/  SHFL.IDX PT, R9, R26, R3, 0x1c1f ;  /* 0x001c1f031a097589 */ /* 0x000e2200000e0000 */
[----:B------:R-:W-:-:S03]  /*11090*/  SEL R68, R41, R42, P0 ;  /* 0x0000002a29447207 */ /* 0x000fc60000000000 */
[----:B------:R-:W1:Y:S01]  /*110a0*/  SHFL.IDX PT, R11, R30, R3, 0x1c1f ;  /* 0x001c1f031e0b7589 */ /* 0x000e6200000e0000 */
[----:B------:R-:W-:-:S03]  /*110b0*/  SEL R42, R42, R41, P0 ;  /* 0x000000292a2a7207 */ /* 0x000fc60000000000 */
[----:B------:R-:W-:Y:S01]  /*110c0*/  SHFL.IDX PT, R60, R60, R5, 0x1c1f ;  /* 0x001c1f053c3c7589 */ /* 0x000fe200000e0000 */
[----:B------:R-:W-:-:S03]  /*110d0*/  SEL R70, R37, R38, P0 ;  /* 0x0000002625467207 */ /* 0x000fc60000000000 */
[----:B------:R-:W4:Y:S01]  /*110e0*/  SHFL.IDX PT, R15, R58, R3, 0x1c1f ;  /* 0x001c1f033a0f7589 */ /* 0x000f2200000e0000 */
[----:B------:R-:W-:Y:S02]  /*110f0*/  SHF.R.U64 R20, R20, 0x3, RZ ;  /* 0x0000000314147819 */ /* 0x000fe400000012ff */
[----:B------:R-:W-:Y:S01]  /*11100*/  SHF.R.U64 R31, R31, 0x3, RZ ;  /* 0x000000031f1f7819 */ /* 0x000fe200000012ff */
[----:B------:R-:W-:Y:S01]  /*11110*/  SHFL.IDX PT, R32, R32, R5, 0x1c1f ;  /* 0x001c1f0520207589 */ /* 0x000fe200000e0000 */
[----:B------:R-:W-:-:S03]  /*11120*/  SEL R38, R38, R37, P0 ;  /* 0x0000002526267207 */ /* 0x000fc60000000000 */
[----:B------:R-:W4:Y:S04]  /*11130*/  SHFL.IDX PT, R13, R34, R3, 0x1c1f ;  /* 0x001c1f03220d7589 */ /* 0x000f2800000e0000 */
[----:B------:R-:W-:Y:S04]  /*11140*/  SHFL.IDX PT, R62, R62, R5, 0x1c1f ;  /* 0x001c1f053e3e7589 */ /* 0x000fe800000e0000 */
[----:B------:R-:W4:Y:S04]  /*11150*/  SHFL.IDX PT, R33, R54, R3, 0x1c1f ;  /* 0x001c1f0336217589 */ /* 0x000f2800000e0000 */
[----:B------:R-:W-:Y:S04]  /*11160*/  SHFL.IDX PT, R64, R64, R5, 0x1c1f ;  /* 0x001c1f0540407589 */ /* 0x000fe800000e0000 */
[----:B------:R-:W4:Y:S01]  /*11170*/  SHFL.IDX PT, R35, R50, R3, 0x1c1f ;  /* 0x001c1f0332237589 */ /* 0x000f2200000e0000 */
[----:B------:R-:W-:-:S02]  /*11180*/  LOP3.LUT R6, R20, R29, RZ, 0x3c, !PT ;  /* 0x0000001d14067212 */ /* 0x000fc400078e3cff */
[----:B------:R-:W-:Y:S01]  /*11190*/  LOP3.LUT R20, R31, R72, RZ, 0x3c, !PT ;  /* 0x000000481f147212 */ /* 0x000fe200078e3cff */
[----:B------:R-:W-:Y:S04]  /*111a0*/  SHFL.IDX PT, R36, R36, R5, 0x1c1f ;  /* 0x001c1f0524247589 */ /* 0x000fe800000e0000 */
[----:B------:R-:W-:Y:S04]  /*111b0*/  SHFL.IDX PT, R66, R66, R5, 0x1c1f ;  /* 0x001c1f0542427589 */ /* 0x000fe800000e0000 */
[----:B------:R-:W4:Y:S04]  /*111c0*/  SHFL.IDX PT, R27, R40, R3, 0x1c1f ;  /* 0x001c1f03281b7589 */ /* 0x000f2800000e0000 */
[----:B------:R-:W4:Y:S04]  /*111d0*/  SHFL.IDX PT, R37, R46, R3, 0x1c1f ;  /* 0x001c1f032e257589 */ /* 0x000f2800000e0000 */
[----:B------:R-:W-:Y:S04]  /*111e0*/  SHFL.IDX PT, R44, R44, R5, 0x1c1f ;  /* 0x001c1f052c2c7589 */ /* 0x000fe800000e0000 */
[----:B------:R-:W-:Y:S04]  /*111f0*/  SHFL.IDX PT, R68, R68, R5, 0x1c1f ;  /* 0x001c1f0544447589 */ /* 0x000fe800000e0000 */
[----:B------:R-:W4:Y:S04]  /*11200*/  SHFL.IDX PT, R29, R48, R3, 0x1c1f ;  /* 0x001c1f03301d7589 */ /* 0x000f2800000e0000 */
[----:B------:R-:W4:Y:S04]  /*11210*/  SHFL.IDX PT, R39, R42, R3, 0x1c1f ;  /* 0x001c1f032a277589 */ /* 0x000f2800000e0000 */
[----:B------:R-:W-:Y:S04]  /*11220*/  SHFL.IDX PT, R52, R52, R5, 0x1c1f ;  /* 0x001c1f0534347589 */ /* 0x000fe800000e0000 */
[----:B------:R-:W-:Y:S04]  /*11230*/  SHFL.IDX PT, R70, R70, R5, 0x1c1f ;  /* 0x001c1f0546467589 */ /* 0x000fe800000e0000 */
[----:B------:R-:W4:Y:S04]  /*11240*/  SHFL.IDX PT, R31, R56, R3, 0x1c1f ;  /* 0x001c1f03381f7589 */ /* 0x000f2800000e0000 */
[----:B------:R4:W4:Y:S01]  /*11250*/  SHFL.IDX PT, R41, R38, R3, 0x1c1f ;  /* 0x001c1f0326297589 */ /* 0x00092200000e0000 */
[----:B------:R-:W-:-:S02]  /*11260*/  MOV R43, R6 ;  /* 0x00000006002b7202 */ /* 0x000fc40000000f00 */
[----:B0-----:R-:W-:Y:S01]  /*11270*/  SEL R4, R8, R9, P0 ;  /* 0x0000000908047207 */ /* 0x001fe20000000000 */
[----:B------:R-:W3:Y:S01]  /*11280*/  LDL R53, [R1+0x3c] ;  /* 0x00003c0001357983 */ /* 0x000ee20000100800 */
[----:B------:R-:W-:Y:S02]  /*11290*/  SEL R6, R9, R8, P0 ;  /* 0x0000000809067207 */ /* 0x000fe40000000000 */
[----:B-1----:R-:W-:Y:S02]  /*112a0*/  SEL R8, R28, R11, P0 ;  /* 0x0000000b1c087207 */ /* 0x002fe40000000000 */
[----:B------:R-:W-:Y:S01]  /*112b0*/  SEL R10, R11, R28, P0 ;  /* 0x0000001c0b0a7207 */ /* 0x000fe20000000000 */
[----:B----4-:R-:W0:Y:S01]  /*112c0*/  LDC R3, c[0x0][0xbe8] ;  /* 0x0002fa00ff037b82 */ /* 0x010e220000000800 */
[----:B------:R-:W-:Y:S02]  /*112d0*/  SEL R5, R60, R15, P0 ;  /* 0x0000000f3c057207 */ /* 0x000fe40000000000 */
[----:B------:R-:W-:-:S05]  /*112e0*/  SEL R7, R15, R60, P0 ;  /* 0x0000003c0f077207 */ /* 0x000fca0000000000 */
[----:B------:R-:W-:Y:S01]  /*112f0*/  BAR.SYNC.DEFER_BLOCKING 0x1, 0x180 ;  /* 0x0046000000007b1d */ /* 0x000fe20000010000 */
[----:B------:R-:W-:Y:S02]  /*11300*/  SEL R12, R32, R13, P0 ;  /* 0x0000000d200c7207 */ /* 0x000fe40000000000 */
[----:B------:R-:W-:Y:S02]  /*11310*/  SEL R14, R13, R32, P0 ;  /* 0x000000200d0e7207 */ /* 0x000fe40000000000 */
[----:B------:R-:W-:Y:S02]  /*11320*/  SEL R9, R62, R33, P0 ;  /* 0x000000213e097207 */ /* 0x000fe40000000000 */
[----:B------:R-:W-:Y:S02]  /*11330*/  SEL R11, R33, R62, P0 ;  /* 0x0000003e210b7207 */ /* 0x000fe40000000000 */
[----:B------:R-:W-:Y:S02]  /*11340*/  SEL R13, R64, R35, P0 ;  /* 0x00000023400d7207 */ /* 0x000fe40000000000 */
[----:B------:R-:W-:-:S02]  /*11350*/  SEL R15, R35, R64, P0 ;  /* 0x00000040230f7207 */ /* 0x000fc40000000000 */
[----:B------:R-:W-:Y:S02]  /*11360*/  ISETP.NE.U32.AND P2, PT, RZ, UR4, PT ;  /* 0x00000004ff007c0c */ /* 0x000fe4000bf45070 */
[----:B------:R-:W-:Y:S02]  /*11370*/  MOV R21, R20 ;  /* 0x0000001400157202 */ /* 0x000fe40000000f00 */
[----:B------:R-:W-:Y:S01]  /*11380*/  ISETP.NE.AND.EX P2, PT, RZ, UR5, PT, P2 ;  /* 0x00000005ff007c0c */ /* 0x000fe2000bf45320 */
[----:B------:R1:W-:Y:S04]  /*11390*/  STSM.16.M88.4 [R51], R4 ;  /* 0x0000000433007844 */ /* 0x0003e80000000200 */
[----:B------:R4:W-:Y:S04]  /*113a0*/  STSM.16.M88.4 [R49], R8 ;  /* 0x0000000831007844 */ /* 0x0009e80000000200 */
[----:B------:R0:W-:Y:S01]  /*113b0*/  STSM.16.M88.4 [R47], R12 ;  /* 0x0000000c2f007844 */ /* 0x0001e20000000200 */
[----:B-1----:R-:W-:-:S02]  /*113c0*/  SEL R4, R36, R27, P0 ;  /* 0x0000001b24047207 */ /* 0x002fc40000000000 */
[----:B------:R-:W-:Y:S02]  /*113d0*/  SEL R6, R27, R36, P0 ;  /* 0x000000241b067207 */ /* 0x000fe40000000000 */
[----:B------:R-:W-:Y:S02]  /*113e0*/  SEL R5, R66, R37, P0 ;  /* 0x0000002542057207 */ /* 0x000fe40000000000 */
[----:B------:R-:W-:Y:S02]  /*113f0*/  SEL R7, R37, R66, P0 ;  /* 0x0000004225077207 */ /* 0x000fe40000000000 */
[----:B----4-:R-:W-:Y:S02]  /*11400*/  SEL R8, R44, R29, P0 ;  /* 0x0000001d2c087207 */ /* 0x010fe40000000000 */
[----:B------:R-:W-:Y:S02]  /*11410*/  SEL R10, R29, R44, P0 ;  /* 0x0000002c1d0a7207 */ /* 0x000fe40000000000 */
[----:B------:R-:W-:-:S02]  /*11420*/  SEL R9, R68, R39, P0 ;  /* 0x0000002744097207 */ /* 0x000fc40000000000 */
[----:B------:R-:W-:Y:S02]  /*11430*/  SEL R11, R39, R68, P0 ;  /* 0x00000044270b7207 */ /* 0x000fe40000000000 */
[----:B0-----:R-:W-:Y:S02]  /*11440*/  SEL R12, R52, R31, P0 ;  /* 0x0000001f340c7207 */ /* 0x001fe40000000000 */
[----:B------:R-:W-:Y:S02]  /*11450*/  SEL R14, R31, R52, P0 ;  /* 0x000000341f0e7207 */ /* 0x000fe40000000000 */
[----:B------:R-:W-:Y:S02]  /*11460*/  SEL R13, R70, R41, P0 ;  /* 0x00000029460d7207 */ /* 0x000fe40000000000 */
[----:B------:R-:W-:Y:S01]  /*11470*/  SEL R15, R41, R70, P0 ;  /* 0x00000046290f7207 */ /* 0x000fe20000000000 */
[----:B------:R0:W-:Y:S04]  /*11480*/  STSM.16.M88.4 [R45], R4 ;  /* 0x000000042d007844 */ /* 0x0001e80000000200 */
[----:B------:R-:W-:Y:S04]  /*11490*/  STSM.16.M88.4 [R43], R8 ;  /* 0x000000082b007844 */ /* 0x000fe80000000200 */
[----:B------:R1:W-:Y:S01]  /*114a0*/  STSM.16.M88.4 [R21], R12 ;  /* 0x0000000c15007844 */ /* 0x0003e20000000200 */
[----:B------:R-:W-:Y:S01]  /*114b0*/  IMAD.MOV.U32 R20, RZ, RZ, RZ ;  /* 0x000000ffff147224 */ /* 0x000fe200078e00ff */
[----:B------:R-:W-:Y:S01]  /*114c0*/  BAR.SYNC.DEFER_BLOCKING 0x1, 0x180 ;  /* 0x0046000000007b1d */ /* 0x000fe20000010000 */
[----:B--2---:R-:W-:-:S04]  /*114d0*/  IADD3 R26, P1, R59, UR4, RZ ;  /* 0x000000043b1a7c10 */ /* 0x004fc8000ff3e0ff */
[----:B---3--:R-:W-:Y:S01]  /*114e0*/  IADD3.X R27, R57, UR5, RZ, P1, !PT ;  /* 0x00000005391b7c10 */ /* 0x008fe20008ffe4ff */
[----:B------:R-:W-:Y:S02]  /*114f0*/  ULDC.64 UR4, c[0x0][0xc08] ;  /* 0x0003020000047ab9 */ /* 0x000fe40000000a00 */
[----:B------:R-:W-:Y:S02]  /*11500*/  ISETP.NE.U32.AND P0, PT, RZ, UR4, PT ;  /* 0x00000004ff007c0c */ /* 0x000fe4000bf05070 */
[----:B------:R2:W5:Y:S02]  /*11510*/  @P2 LDG.E R20, desc[UR42][R26.64] ;  /* 0x0000002a1a142981 */ /* 0x000564000c1e1900 */
[----:B------:R-:W-:-:S13]  /*11520*/  ISETP.NE.AND.EX P0, PT, RZ, UR5, PT, P0 ;  /* 0x00000005ff007c0c */ /* 0x000fda000bf05300 */
[----:B0-----:R-:W-:Y:S01]  /*11530*/  @P0 IADD3 R4, P3, R59, UR4, RZ ;  /* 0x000000043b040c10 */ /* 0x001fe2000ff7e0ff */
[----:B------:R-:W-:Y:S02]  /*11540*/  ULDC UR4, c[0x0][0xa88] ;  /* 0x0002a20000047ab9 */ /* 0x000fe40000000800 */
[----:B------:R-:W-:Y:S02]  /*11550*/  MOV R38, UR4 ;  /* 0x0000000400267c02 */ /* 0x000fe40008000f00 */
[----:B------:R-:W-:-:S05]  /*11560*/  @P0 IADD3.X R5, R57, UR5, RZ, P3, !PT ;  /* 0x0000000539050c10 */ /* 0x000fca0009ffe4ff */
[----:B------:R2:W5:Y:S01]  /*11570*/  @P0 LDG.E R38, desc[UR42][R4.64] ;  /* 0x0000002a04260981 */ /* 0x000562000c1e1900 */
[----:B------:R-:W-:-:S13]  /*11580*/  ISETP.NE.AND P1, PT, R3, 0x1, PT ;  /* 0x000000010300780c */ /* 0x000fda0003f25270 */
[----:B------:R-:W0:Y:S08]  /*11590*/  @P1 LDC R6, c[0x0][0xbec] ;  /* 0x0002fb00ff061b82 */ /* 0x000e300000000800 */
[----:B------:R-:W3:Y:S01]  /*115a0*/  @P1 LDC R29, c[0x0][0xbf0] ;  /* 0x0002fc00ff1d1b82 */ /* 0x000ee20000000800 */
[----:B-1----:R-:W-:Y:S01]  /*115b0*/  IMAD R13, R53, 0xc0, R55 ;  /* 0x000000c0350d7824 */ /* 0x002fe200078e0237 */
[----:B0-23--:R-:W-:Y:S06]  /*115c0*/  @P0 BRA `(.L_x_8880) ;  /* 0x0000000000100947 */ /* 0x00dfec0003800000 */
[----:B------:R-:W-:Y:S05]  /*115d0*/  @!P2 BRA `(.L_x_8880) ;  /* 0x00000000000ca947 */ /* 0x000fea0003800000 */
[----:B------:R-:W2:Y:S04]  /*115e0*/  LDG.E R5, desc[UR42][R26.64] ;  /* 0x0000002a1a057981 */ /* 0x000ea8000c1e1900 */
[----:B-----5:R-:W2:Y:S02]  /*115f0*/  LDG.E R38, desc[UR42][R26.64+0x4] ;  /* 0x0000042a1a267981 */ /* 0x020ea4000c1e1900 */
[----:B--2---:R-:W-:-:S07]  /*11600*/  IMAD.IADD R38, R38, 0x1, -R5 ;  /* 0x0000000126267824 */ /* 0x004fce00078e0a05 */
.L_x_8880:
[----:B------:R-:W2:Y:S01]  /*11610*/  LDL.LU R5, [R1+0x20] ;  /* 0x0000200001057983 */ /* 0x000ea20000300800 */
[----:B------:R-:W-:Y:S01]  /*11620*/  ULDC.64 UR4, c[0x0][0xb90] ;  /* 0x0002e40000047ab9 */ /* 0x000fe20000000a00 */
[----:B------:R-:W0:Y:S01]  /*11630*/  S2R R4, SR_TID.X ;  /* 0x0000000000047919 */ /* 0x000e220000002100 */
[----:B------:R-:W1:Y:S01]  /*11640*/  S2R R14, SR_TID.X ;  /* 0x00000000000e7919 */ /* 0x000e620000002100 */
[----:B-----5:R-:W-:Y:S01]  /*11650*/  SHF.R.S32.HI R21, RZ, 0x1f, R20 ;  /* 0x0000001fff157819 */ /* 0x020fe20000011414 */
[----:B------:R-:W-:Y:S01]  /*11660*/  IMAD.MOV.U32 R7, RZ, RZ, R13 ;  /* 0x000000ffff077224 */ /* 0x000fe200078e000d */
[----:B------:R-:W3:Y:S01]  /*11670*/  @P1 LDC R45, c[0x0][0xbec] ;  /* 0x0002fb00ff2d1b82 */ /* 0x000ee20000000800 */
[----:B------:R-:W4:Y:S04]  /*11680*/  LDL.LU R10, [R1+0x38] ;  /* 0x00003800010a7983 */ /* 0x000f280000300800 */
[----:B------:R-:W3:Y:S04]  /*11690*/  LDL.LU R44, [R1+0x28] ;  /* 0x00002800012c7983 */ /* 0x000ee80000300800 */
[----:B------:R-:W4:Y:S04]  /*116a0*/  LDL R49, [R1+0x24] ;  /* 0x0000240001317983 */ /* 0x000f280000100800 */
[----:B------:R-:W4:Y:S01]  /*116b0*/  LDL R15, [R1+0x60] ;  /* 0x00006000010f7983 */ /* 0x000f220000100800 */
[----:B------:R-:W-:-:S03]  /*116c0*/  IMAD R38, R38, R3, RZ ;  /* 0x0000000326267224 */ /* 0x000fc600078e02ff */
[----:B------:R0:W5:Y:S02]  /*116d0*/  LDL R48, [R1+0x74] ;  /* 0x0000740001307983 */ /* 0x0001640000100800 */
[----:B0-----:R-:W-:-:S05]  /*116e0*/  VIADD R47, R4, 0xffffff80 ;  /* 0xffffff80042f7836 */ /* 0x001fca0000000000 */
[----:B------:R-:W-:Y:S01]  /*116f0*/  SHF.R.S32.HI R50, RZ, 0x1f, R47 ;  /* 0x0000001fff327819 */ /* 0x000fe2000001142f */
[----:B------:R-:W-:-:S03]  /*11700*/  @P1 IMAD.HI.U32 R4, R13, R6, RZ ;  /* 0x000000060d041227 */ /* 0x000fc600078e00ff */
[----:B------:R-:W-:Y:S02]  /*11710*/  LEA.HI R50, R50, R47, RZ, 0x2 ;  /* 0x0000002f32327211 */ /* 0x000fe400078f10ff */
[----:B------:R-:W-:Y:S02]  /*11720*/  @P1 SHF.R.U32.HI R7, RZ, R29, R4 ;  /* 0x0000001dff071219 */ /* 0x000fe40000011604 */
[----:B------:R-:W-:-:S03]  /*11730*/  SHF.R.S32.HI R50, RZ, 0x2, R50 ;  /* 0x00000002ff327819 */ /* 0x000fc60000011432 */
[----:B------:R-:W-:Y:S02]  /*11740*/  IMAD.MOV R6, RZ, RZ, -R7 ;  /* 0x000000ffff067224 */ /* 0x000fe400078e0a07 */
[----:B-1----:R-:W-:-:S05]  /*11750*/  VIADD R30, R14, 0xffffff80 ;  /* 0xffffff800e1e7836 */ /* 0x002fca0000000000 */
[----:B------:R-:W-:-:S04]  /*11760*/  SHF.R.S32.HI R14, RZ, 0x1f, R30 ;  /* 0x0000001fff0e7819 */ /* 0x000fc8000001141e */
[----:B------:R-:W-:-:S04]  /*11770*/  LEA.HI R14, R14, R30, RZ, 0x7 ;  /* 0x0000001e0e0e7211 */ /* 0x000fc800078f38ff */
[----:B------:R-:W-:-:S05]  /*11780*/  LOP3.LUT R14, R14, 0xffffff80, RZ, 0xc0, !PT ;  /* 0xffffff800e0e7812 */ /* 0x000fca00078ec0ff */
[----:B------:R-:W-:Y:S01]  /*11790*/  IMAD.IADD R14, R30, 0x1, -R14 ;  /* 0x000000011e0e7824 */ /* 0x000fe200078e0a0e */
[----:B------:R-:W-:-:S04]  /*117a0*/  SHF.R.S32.HI R46, RZ, 0x1f, R47 ;  /* 0x0000001fff2e7819 */ /* 0x000fc8000001142f */
[----:B------:R-:W-:-:S04]  /*117b0*/  LEA.HI R46, R46, R47, RZ, 0x2 ;  /* 0x0000002f2e2e7211 */ /* 0x000fc800078f10ff */
[----:B------:R-:W-:-:S05]  /*117c0*/  LOP3.LUT R46, R46, 0xfffffffc, RZ, 0xc0, !PT ;  /* 0xfffffffc2e2e7812 */ /* 0x000fca00078ec0ff */
[----:B------:R-:W-:Y:S02]  /*117d0*/  IMAD.IADD R46, R47, 0x1, -R46 ;  /* 0x000000012f2e7824 */ /* 0x000fe400078e0a2e */
[----:B------:R0:W5:Y:S01]  /*117e0*/  LDL R47, [R1+0x40] ;  /* 0x00004000012f7983 */ /* 0x0001620000100800 */
[----:B--2---:R-:W-:Y:S01]  /*117f0*/  IMAD.MOV.U32 R8, RZ, RZ, R5 ;  /* 0x000000ffff087224 */ /* 0x004fe200078e0005 */
[----:B---3--:R-:W-:-:S05]  /*11800*/  SHF.R.S32.HI R39, RZ, 0x1f, R44 ;  /* 0x0000001fff277819 */ /* 0x008fca000001142c */
[----:B------:R-:W-:-:S04]  /*11810*/  IMAD R5, R39, UR4, RZ ;  /* 0x0000000427057c24 */ /* 0x000fc8000f8e02ff */
[C---:B------:R-:W-:Y:S02]  /*11820*/  IMAD R11, R44.reuse, UR5, R5 ;  /* 0x000000052c0b7c24 */ /* 0x040fe4000f8e0205 */
[----:B------:R-:W-:Y:S01]  /*11830*/  IMAD.WIDE.U32 R4, R44, UR4, R20 ;  /* 0x000000042c047c25 */ /* 0x000fe2000f8e0014 */
[----:B----4-:R-:W-:Y:S01]  /*11840*/  SEL R37, R10, RZ, !P2 ;  /* 0x000000ff0a257207 */ /* 0x010fe20005000000 */
[----:B------:R-:W-:Y:S01]  /*11850*/  ULDC.64 UR4, c[0x0][0xb98] ;  /* 0x0002e60000047ab9 */ /* 0x000fe20000000a00 */
[----:B------:R-:W-:Y:S01]  /*11860*/  SEL R36, R8, RZ, !P2 ;  /* 0x000000ff08247207 */ /* 0x000fe20005000000 */
[----:B------:R-:W-:Y:S02]  /*11870*/  IMAD R9, R50, 0x20, R49 ;  /* 0x0000002032097824 */ /* 0x000fe400078e0231 */
[----:B------:R-:W-:Y:S02]  /*11880*/  IMAD.IADD R5, R5, 0x1, R11 ;  /* 0x0000000105057824 */ /* 0x000fe400078e020b */
[----:B------:R-:W-:-:S04]  /*11890*/  IMAD.WIDE R24, R9, 0x2, R24 ;  /* 0x0000000209187825 */ /* 0x000fc800078e0218 */
[----:B------:R-:W-:Y:S02]  /*118a0*/  IMAD R9, R3, R6, R13 ;  /* 0x0000000603097224 */ /* 0x000fe400078e020d */
[----:B------:R-:W-:Y:S02]  /*118b0*/  IMAD R11, R37, UR4, RZ ;  /* 0x00000004250b7c24 */ /* 0x000fe4000f8e02ff */
[----:B------:R-:W-:Y:S01]  /*118c0*/  IMAD.WIDE.U32 R4, R36, UR4, R4 ;  /* 0x0000000424047c25 */ /* 0x000fe2000f8e0004 */
[----:B------:R-:W-:-:S03]  /*118d0*/  SHF.R.S32.HI R6, RZ, 0x1f, R9 ;  /* 0x0000001fff067819 */ /* 0x000fc60000011409 */
        /* <DEDUP_REMOVED lines=8> */
[----:B------:R-:W-:-:S02]  /*11960*/  IMAD R7, R9, UR5, R6 ;  /* 0x0000000509077c24 */ /* 0x000fc4000f8e0206 */
[----:B------:R-:W-:Y:S01]  /*11970*/  IMAD.WIDE.U32 R4, R9, UR4, R4 ;  /* 0x0000000409047c25 */ /* 0x000fe2000f8e0004 */
[----:B------:R-:W-:Y:S01]  /*11980*/  SHF.R.U64 R8, R8, 0x3, RZ ;  /* 0x0000000308087819 */ /* 0x000fe200000012ff */
[----:B------:R-:W-:Y:S02]  /*11990*/  ULDC.64 UR4, c[0x0][0xb50] ;  /* 0x0002d40000047ab9 */ /* 0x000fe40000000a00 */
[----:B------:R-:W-:Y:S01]  /*119a0*/  IMAD.IADD R5, R5, 0x1, R7 ;  /* 0x0000000105057824 */ /* 0x000fe200078e0207 */
[----:B------:R-:W-:Y:S02]  /*119b0*/  LEA R6, P0, R4, UR4, 0x2 ;  /* 0x0000000404067c11 */ /* 0x000fe4000f8010ff */
[----:B------:R-:W-:Y:S02]  /*119c0*/  LOP3.LUT R8, R8, R13, RZ, 0x3c, !PT ;  /* 0x0000000d08087212 */ /* 0x000fe400078e3cff */
[----:B------:R-:W-:Y:S02]  /*119d0*/  IADD3 R13, P6, R24, 0x3000, RZ ;  /* 0x00003000180d7810 */ /* 0x000fe40007fde0ff */
[----:B------:R-:W-:Y:S01]  /*119e0*/  LEA.HI.X R4, R4, UR5, R5, 0x2, P0 ;  /* 0x0000000504047c11 */ /* 0x000fe200080f1405 */
[----:B------:R-:W-:Y:S01]  /*119f0*/  SHFL.IDX PT, R40, R6, RZ, 0x1c1f ;  /* 0x001c1fff06287589 */ /* 0x000fe200000e0000 */
[----:B------:R-:W-:Y:S01]  /*11a00*/  LOP3.LUT R12, R13, 0x180, RZ, 0xc0, !PT ;  /* 0x000001800d0c7812 */ /* 0x000fe200078ec0ff */
[----:B------:R-:W-:-:S02]  /*11a10*/  ULDC.64 UR4, c[0x0][0xaa0] ;  /* 0x0002a80000047ab9 */ /* 0x000fc40000000a00 */
[----:B------:R-:W1:Y:S01]  /*11a20*/  SHFL.IDX PT, R41, R4, RZ, 0x1c1f ;  /* 0x001c1fff04297589 */ /* 0x000e6200000e0000 */
[----:B------:R-:W-:Y:S02]  /*11a30*/  SHF.R.U64 R12, R12, 0x3, RZ ;  /* 0x000000030c0c7819 */ /* 0x000fe400000012ff */
[----:B------:R-:W-:Y:S02]  /*11a40*/  LOP3.LUT P0, RZ, R14, 0x3, RZ, 0xc0, !PT ;  /* 0x000000030eff7812 */ /* 0x000fe4000780c0ff */
[----:B------:R-:W-:Y:S01]  /*11a50*/  LOP3.LUT R12, R12, R13, RZ, 0x3c, !PT ;  /* 0x0000000d0c0c7212 */ /* 0x000fe200078e3cff */
[----:B------:R-:W-:Y:S01]  /*11a60*/  IMAD R13, R53, 0xc0, R15 ;  /* 0x000000c0350d7824 */ /* 0x000fe200078e020f */
[----:B------:R-:W-:Y:S01]  /*11a70*/  SHFL.IDX PT, R42, R6, 0x1, 0x1c1f ;  /* 0x003c1f00062a7f89 */ /* 0x000fe200000e0000 */
[----:B------:R-:W-:-:S03]  /*11a80*/  IADD3.X R9, RZ, R25, RZ, P2, !PT ;  /* 0x00000019ff097210 */ /* 0x000fc600017fe4ff */
[----:B------:R-:W2:Y:S01]  /*11a90*/  SHFL.IDX PT, R43, R4, 0x1, 0x1c1f ;  /* 0x003c1f00042b7f89 */ /* 0x000ea200000e0000 */
[C---:B------:R-:W-:Y:S01]  /*11aa0*/  ISETP.GE.OR P2, PT, R13.reuse, R38, P0 ;  /* 0x000000260d00720c */ /* 0x040fe20000746670 */
[----:B------:R-:W-:Y:S02]  /*11ab0*/  VIADD R5, R13, 0x8 ;  /* 0x000000080d057836 */ /* 0x000fe40000000000 */
[----:B------:R-:W-:-:S03]  /*11ac0*/  IMAD R21, R21, UR4, RZ ;  /* 0x0000000415157c24 */ /* 0x000fc6000f8e02ff */
[----:B------:R-:W-:-:S07]  /*11ad0*/  ISETP.GE.OR P0, PT, R5, R38, P0 ;  /* 0x000000260500720c */ /* 0x000fce0000706670 */
[----:B-1----:R1:W-:Y:S02]  /*11ae0*/  @!P2 ST.E desc[UR42][R40.64], R2 ;  /* 0x000000022800a985 */ /* 0x0023e4000c10192a */
[C---:B-1----:R-:W-:Y:S02]  /*11af0*/  IMAD R41, R20.reuse, UR5, R21 ;  /* 0x0000000514297c24 */ /* 0x042fe4000f8e0215 */
[----:B------:R-:W-:Y:S01]  /*11b00*/  IMAD.WIDE.U32 R20, R20, UR4, RZ ;  /* 0x0000000414147c25 */ /* 0x000fe2000f8e00ff */
[----:B------:R-:W-:-:S03]  /*11b10*/  ULDC.64 UR4, c[0x0][0xae8] ;  /* 0x0002ba0000047ab9 */ /* 0x000fc60000000a00 */
[----:B------:R-:W-:Y:S02]  /*11b20*/  IMAD.IADD R21, R21, 0x1, R41 ;  /* 0x0000000115157824 */ /* 0x000fe400078e0229 */
[----:B------:R-:W-:Y:S01]  /*11b30*/  IMAD R39, R39, UR4, RZ ;  /* 0x0000000427277c24 */ /* 0x000fe2000f8e02ff */
[----:B--2---:R1:W-:Y:S01]  /*11b40*/  @!P0 ST.E desc[UR42][R42.64], R0 ;  /* 0x000000002a008985 */ /* 0x0043e2000c10192a */
[----:B------:R-:W-:-:S04]  /*11b50*/  IMAD.WIDE.U32 R20, R44, UR4, R20 ;  /* 0x000000042c147c25 */ /* 0x000fc8000f8e0014 */
[----:B------:R-:W-:Y:S01]  /*11b60*/  IMAD R39, R44, UR5, R39 ;  /* 0x000000052c277c24 */ /* 0x000fe2000f8e0227 */
[C---:B------:R-:W-:Y:S01]  /*11b70*/  IADD3 R27, P5, R24.reuse, 0x4800, RZ ;  /* 0x00004800181b7810 */ /* 0x040fe20007fbe0ff */
[----:B------:R0:W5:Y:S01]  /*11b80*/  LDL R44, [R1+0x44] ;  /* 0x00004400012c7983 */ /* 0x0001620000100800 */
[----:B------:R-:W-:Y:S01]  /*11b90*/  IADD3 R29, P4, R24, 0x6000, RZ ;  /* 0x00006000181d7810 */ /* 0x000fe20007f9e0ff */
[----:B-1----:R-:W-:Y:S01]  /*11ba0*/  IMAD R0, R46, 0x60, R50 ;  /* 0x000000602e007824 */ /* 0x002fe200078e0232 */
[----:B------:R-:W1:Y:S01]  /*11bb0*/  @P1 LDC R43, c[0x0][0xbf0] ;  /* 0x0002fc00ff2b1b82 */ /* 0x000e620000000800 */
[----:B------:R0:W5:Y:S01]  /*11bc0*/  LDL R46, [R1+0x70] ;  /* 0x00007000012e7983 */ /* 0x0001620000100800 */
[----:B------:R-:W-:Y:S01]  /*11bd0*/  IADD3 R7, P3, R24, 0x7800, RZ ;  /* 0x0000780018077810 */ /* 0x000fe20007f7e0ff */
[----:B------:R-:W-:Y:S01]  /*11be0*/  IMAD R40, R53, 0xc0, R0 ;  /* 0x000000c035287824 */ /* 0x000fe200078e0200 */
[----:B------:R-:W-:Y:S01]  /*11bf0*/  LOP3.LUT R26, R27, 0x180, RZ, 0xc0, !PT ;  /* 0x000001801b1a7812 */ /* 0x000fe200078ec0ff */
[----:B------:R-:W-:-:S02]  /*11c00*/  ULDC.64 UR4, c[0x0][0xaf0] ;  /* 0x0002bc0000047ab9 */ /* 0x000fc40000000a00 */
[----:B------:R-:W-:Y:S01]  /*11c10*/  @P1 IMAD.HI.U32 R0, R40, R45, RZ ;  /* 0x0000002d28001227 */ /* 0x000fe200078e00ff */
[----:B------:R-:W-:Y:S02]  /*11c20*/  LOP3.LUT R28, R29, 0x180, RZ, 0xc0, !PT ;  /* 0x000001801d1c7812 */ /* 0x000fe400078ec0ff */
[----:B------:R-:W-:Y:S01]  /*11c30*/  LOP3.LUT R11, R24, 0x180, RZ, 0xc0, !PT ;  /* 0x00000180180b7812 */ /* 0x000fe200078ec0ff */
[----:B------:R-:W-:Y:S01]  /*11c40*/  IMAD.IADD R21, R21, 0x1, R39 ;  /* 0x0000000115157824 */ /* 0x000fe200078e0227 */
[----:B------:R-:W-:Y:S01]  /*11c50*/  LOP3.LUT R6, R7, 0x180, RZ, 0xc0, !PT ;  /* 0x0000018007067812 */ /* 0x000fe200078ec0ff */
[----:B------:R-:W-:Y:S01]  /*11c60*/  IMAD.MOV.U32 R39, RZ, RZ, R40 ;  /* 0x000000ffff277224 */ /* 0x000fe200078e0028 */
[----:B------:R-:W-:Y:S01]  /*11c70*/  SHF.R.U64 R26, R26, 0x3, RZ ;  /* 0x000000031a1a7819 */ /* 0x000fe200000012ff */
[----:B------:R-:W-:Y:S01]  /*11c80*/  IMAD R37, R37, UR4, RZ ;  /* 0x0000000425257c24 */ /* 0x000fe2000f8e02ff */
[----:B------:R-:W-:Y:S02]  /*11c90*/  SHF.R.U64 R28, R28, 0x3, RZ ;  /* 0x000000031c1c7819 */ /* 0x000fe400000012ff */
[----:B------:R-:W-:-:S02]  /*11ca0*/  SHF.R.U64 R11, R11, 0x3, RZ ;  /* 0x000000030b0b7819 */ /* 0x000fc400000012ff */
[----:B------:R-:W-:Y:S02]  /*11cb0*/  SHF.R.U64 R6, R6, 0x3, RZ ;  /* 0x0000000306067819 */ /* 0x000fe400000012ff */
[----:B-1----:R-:W-:Y:S01]  /*11cc0*/  @P1 SHF.R.U32.HI R39, RZ, R43, R0 ;  /* 0x0000002bff271219 */ /* 0x002fe20000011600 */
[----:B------:R-:W-:Y:S01]  /*11cd0*/  IMAD R41, R36, UR5, R37 ;  /* 0x0000000524297c24 */ /* 0x000fe2000f8e0225 */
[----:B------:R-:W-:Y:S01]  /*11ce0*/  LOP3.LUT R26, R26, R27, RZ, 0x3c, !PT ;  /* 0x0000001b1a1a7212 */ /* 0x000fe200078e3cff */
[----:B------:R-:W-:Y:S01]  /*11cf0*/  IMAD.WIDE.U32 R36, R36, UR4, R20 ;  /* 0x0000000424247c25 */ /* 0x000fe2000f8e0014 */
[--C-:B------:R-:W-:Y:S01]  /*11d00*/  SHF.R.S32.HI R0, RZ, 0x1f, R39.reuse ;  /* 0x0000001fff007819 */ /* 0x100fe20000011427 */
[----:B------:R-:W-:Y:S01]  /*11d10*/  ULDC.64 UR4, c[0x0][0xae0] ;  /* 0x0002b80000047ab9 */ /* 0x000fe20000000a00 */
[----:B------:R-:W-:Y:S01]  /*11d20*/  LOP3.LUT R28, R28, R29, RZ, 0x3c, !PT ;  /* 0x0000001d1c1c7212 */ /* 0x000fe200078e3cff */
[----:B------:R-:W-:Y:S01]  /*11d30*/  IMAD.MOV R2, RZ, RZ, -R39 ;  /* 0x000000ffff027224 */ /* 0x000fe200078e0a27 */
[----:B------:R-:W-:Y:S01]  /*11d40*/  LOP3.LUT R4, R11, R24, RZ, 0x3c, !PT ;  /* 0x000000180b047212 */ /* 0x000fe200078e3cff */
[--C-:B------:R-:W-:Y:S01]  /*11d50*/  IMAD.X R13, RZ, RZ, R25.reuse, P6 ;  /* 0x000000ffff0d7224 */ /* 0x100fe200030e0619 */
[----:B------:R-:W-:Y:S01]  /*11d60*/  LOP3.LUT R32, R6, R7, RZ, 0x3c, !PT ;  /* 0x0000000706207212 */ /* 0x000fe200078e3cff */
[--C-:B------:R-:W-:Y:S01]  /*11d70*/  IMAD.X R27, RZ, RZ, R25.reuse, P5 ;  /* 0x000000ffff1b7224 */ /* 0x100fe200028e0619 */
[----:B------:R-:W5:Y:S01]  /*11d80*/  LD.E.128 R8, desc[UR42][R8.64] ;  /* 0x0000002a08087980 */ /* 0x000f62000c101d00 */
[----:B------:R-:W-:-:S02]  /*11d90*/  IMAD.X R29, RZ, RZ, R25, P4 ;  /* 0x000000ffff1d7224 */ /* 0x000fc400020e0619 */
[--C-:B------:R-:W-:Y:S01]  /*11da0*/  IMAD.X R33, RZ, RZ, R25.reuse, P3 ;  /* 0x000000ffff217224 */ /* 0x100fe200018e0619 */
[----:B------:R-:W5:Y:S01]  /*11db0*/  LD.E.128 R12, desc[UR42][R12.64] ;  /* 0x0000002a0c0c7980 */ /* 0x000f62000c101d00 */
[----:B------:R-:W-:Y:S02]  /*11dc0*/  IMAD.MOV.U32 R5, RZ, RZ, R25 ;  /* 0x000000ffff057224 */ /* 0x000fe400078e0019 */
[----:B------:R-:W-:Y:S01]  /*11dd0*/  IMAD.IADD R37, R37, 0x1, R41 ;  /* 0x0000000125257824 */ /* 0x000fe200078e0229 */
[----:B------:R-:W5:Y:S01]  /*11de0*/  LD.E.128 R24, desc[UR42][R26.64] ;  /* 0x0000002a1a187980 */ /* 0x000f62000c101d00 */
[----:B------:R-:W-:Y:S02]  /*11df0*/  IMAD R0, R0, UR4, RZ ;  /* 0x0000000400007c24 */ /* 0x000fe4000f8e02ff */
[----:B------:R-:W-:Y:S01]  /*11e00*/  IMAD R21, R3, R2, R40 ;  /* 0x0000000203157224 */ /* 0x000fe200078e0228 */
[----:B------:R-:W5:Y:S01]  /*11e10*/  LD.E.128 R4, desc[UR42][R4.64] ;  /* 0x0000002a04047980 */ /* 0x000f62000c101d00 */
[----:B------:R-:W-:-:S02]  /*11e20*/  IMAD R41, R39, UR5, R0 ;  /* 0x0000000527297c24 */ /* 0x000fc4000f8e0200 */
[----:B------:R-:W-:Y:S01]  /*11e30*/  IMAD.WIDE.U32 R2, R39, UR4, R36 ;  /* 0x0000000427027c25 */ /* 0x000fe2000f8e0024 */
[----:B------:R-:W5:Y:S01]  /*11e40*/  LD.E.128 R28, desc[UR42][R28.64] ;  /* 0x0000002a1c1c7980 */ /* 0x000f62000c101d00 */
[----:B------:R-:W-:Y:S01]  /*11e50*/  SHF.R.S32.HI R0, RZ, 0x1f, R21 ;  /* 0x0000001fff007819 */ /* 0x000fe20000011415 */
[----:B------:R-:W-:Y:S02]  /*11e60*/  ULDC.64 UR4, c[0x0][0xad8] ;  /* 0x0002b60000047ab9 */ /* 0x000fe40000000a00 */
[----:B------:R-:W5:Y:S01]  /*11e70*/  LD.E.128 R32, desc[UR42][R32.64] ;  /* 0x0000002a20207980 */ /* 0x000f62000c101d00 */
[----:B------:R-:W-:Y:S01]  /*11e80*/  @!PT LDS RZ, [RZ] ;  /* 0x00000000fffff984 */ /* 0x000fe20000000800 */
[----:B------:R-:W-:Y:S01]  /*11e90*/  @!PT LDS RZ, [RZ] ;  /* 0x00000000fffff984 */ /* 0x000fe20000000800 */
[----:B------:R-:W-:Y:S01]  /*11ea0*/  @!PT LDS RZ, [RZ] ;  /* 0x00000000fffff984 */ /* 0x000fe20000000800 */
[----:B------:R-:W-:Y:S01]  /*11eb0*/  @!PT LDS RZ, [RZ] ;  /* 0x00000000fffff984 */ /* 0x000fe20000000800 */
[----:B------:R1:W-:Y:S06]  /*11ec0*/  MEMBAR.ALL.CTA ;  /* 0x0000000000007992 */ /* 0x0003ec0000008000 */
[----:B-1----:R-:W1:Y:S01]  /*11ed0*/  FENCE.VIEW.ASYNC.S ;  /* 0x00000000000073c6 */ /* 0x002e620000000000 */
[----:B------:R-:W-:Y:S01]  /*11ee0*/  IADD3 R3, R3, R41, RZ ;  /* 0x0000002903037210 */ /* 0x000fe20007ffe0ff */
[----:B------:R-:W-:-:S02]  /*11ef0*/  IMAD R0, R0, UR4, RZ ;  /* 0x0000000400007c24 */ /* 0x000fc4000f8e02ff */
[----:B------:R-:W-:Y:S02]  /*11f00*/  IMAD R43, R53, 0xc0, R50 ;  /* 0x000000c0352b7824 */ /* 0x000fe400078e0232 */
[C---:B------:R-:W-:Y:S02]  /*11f10*/  IMAD R37, R21.reuse, UR5, R0 ;  /* 0x0000000515257c24 */ /* 0x040fe4000f8e0200 */
[----:B------:R-:W-:Y:S01]  /*11f20*/  IMAD.WIDE.U32 R2, R21, UR4, R2 ;  /* 0x0000000415027c25 */ /* 0x000fe2000f8e0002 */
[----:B------:R-:W-:Y:S01]  /*11f30*/  ISETP.GE.AND P0, PT, R43, R38, PT ;  /* 0x000000262b00720c */ /* 0x000fe20003f06270 */
[----:B------:R-:W-:Y:S02]  /*11f40*/  ULDC.64 UR4, c[0x0][0xa80] ;  /* 0x0002a00000047ab9 */ /* 0x000fe40000000a00 */
[----:B------:R-:W-:Y:S01]  /*11f50*/  IMAD.IADD R3, R3, 0x1, R37 ;  /* 0x0000000103037824 */ /* 0x000fe200078e0225 */
[----:B------:R-:W-:Y:S01]  /*11f60*/  LEA R39, P1, R2, UR4, 0x1 ;  /* 0x0000000402277c11 */ /* 0x000fe2000f8208ff */
[----:B------:R-:W-:-:S03]  /*11f70*/  VIADD R0, R16, 0x19c20 ;  /* 0x00019c2010007836 */ /* 0x000fc60000000000 */
[----:B------:R-:W-:Y:S02]  /*11f80*/  LEA.HI.X R42, R2, UR5, R3, 0x1, P1 ;  /* 0x00000005022a7c11 */ /* 0x000fe400088f0c03 */
[----:B------:R-:W-:Y:S01]  /*11f90*/  PRMT R0, RZ, 0x654, R0 ;  /* 0x00000654ff007816 */ /* 0x000fe20000000000 */
[----:B-1----:R0:W1:Y:S01]  /*11fa0*/  SHFL.IDX PT, R20, R39, RZ, 0x1c1f ;  /* 0x001c1fff27147589 */ /* 0x00206200000e0000 */
[----:B------:R-:W-:Y:S02]  /*11fb0*/  BSSY B1, `(.L_x_8881) ;  /* 0x0000010000017945 */ /* 0x000fe40003800000 */
[----:B------:R0:W-:Y:S01]  /*11fc0*/  SYNCS.ARRIVE.TRANS64.RED.A1T0 RZ, [R0+URZ], RZ ;  /* 0x000000ff00ff79a7 */ /* 0x0001e2000810043f */
[----:B------:R0:W2:Y:S01]  /*11fd0*/  SHFL.IDX PT, R21, R42, RZ, 0x1c1f ;  /* 0x001c1fff2a157589 */ /* 0x0000a200000e0000 */
[----:B------:R-:W-:Y:S05]  /*11fe0*/  @P0 BRA `(.L_x_8882) ;  /* 0x0000000000300947 */ /* 0x000fea0003800000 */
[----:B------:R-:W-:Y:S02]  /*11ff0*/  ULDC UR4, c[0x0][0xac8] ;  /* 0x0002b20000047ab9 */ /* 0x000fe40000000800 */
[----:B-----5:R-:W-:Y:S02]  /*12000*/  ISETP.GE.AND P1, PT, R47, UR4, PT ;  /* 0x000000042f007c0c */ /* 0x020fe4000bf26270 */
[----:B------:R-:W-:Y:S02]  /*12010*/  ISETP.GE.AND P2, PT, R44, UR4, PT ;  /* 0x000000042c007c0c */ /* 0x000fe4000bf46270 */
[----:B------:R-:W-:-:S09]  /*12020*/  ISETP.GE.AND P0, PT, R49, UR4, PT ;  /* 0x0000000431007c0c */ /* 0x000fd2000bf06270 */
[-C--:B-1----:R-:W-:Y:S02]  /*12030*/  @!P1 LEA R36, P3, R47, R20.reuse, 0x1 ;  /* 0x000000142f249211 */ /* 0x082fe400078608ff */
[C---:B------:R-:W-:Y:S02]  /*12040*/  @!P2 LEA R40, P4, R44.reuse, R20, 0x1 ;  /* 0x000000142c28a211 */ /* 0x040fe400078808ff */
[----:B--2---:R-:W-:Y:S01]  /*12050*/  @!P0 IMAD.WIDE R2, R49, 0x2, R20 ;  /* 0x0000000231028825 */ /* 0x004fe200078e0214 */
[-C--:B------:R-:W-:Y:S02]  /*12060*/  @!P1 LEA.HI.X R37, R47, R21.reuse, R48, 0x1, P3 ;  /* 0x000000152f259211 */ /* 0x080fe400018f0c30 */
[----:B------:R-:W-:Y:S02]  /*12070*/  @!P2 LEA.HI.X R41, R44, R21, R46, 0x1, P4 ;  /* 0x000000152c29a211 */ /* 0x000fe400020f0c2e */
[----:B------:R3:W-:Y:S04]  /*12080*/  @!P0 ST.E.128 desc[UR42][R2.64], R4 ;  /* 0x0000000402008985 */ /* 0x0007e8000c101d2a */
[----:B------:R3:W-:Y:S04]  /*12090*/  @!P1 ST.E.128 desc[UR42][R36.64], R12 ;  /* 0x0000000c24009985 */ /* 0x0007e8000c101d2a */
[----:B------:R3:W-:Y:S02]  /*120a0*/  @!P2 ST.E.128 desc[UR42][R40.64], R28 ;  /* 0x0000001c2800a985 */ /* 0x0007e4000c101d2a */
.L_x_8882:
[----:B------:R-:W-:Y:S05]  /*120b0*/  BSYNC B1 ;  /* 0x0000000000017941 */ /* 0x000fea0003800000 */
.L_x_8881:
[----:B---3--:R-:W-:Y:S01]  /*120c0*/  VIADD R3, R43, 0x60 ;  /* 0x000000602b037836 */ /* 0x008fe20000000000 */
[----:B-----5:R3:W4:Y:S04]  /*120d0*/  SHFL.IDX PT, R5, R42, 0x1, 0x1c1f ;  /* 0x003c1f002a057f89 */ /* 0x02072800000e0000 */
[----:B------:R-:W-:Y:S01]  /*120e0*/  ISETP.GE.AND P0, PT, R3, R38, PT ;  /* 0x000000260300720c */ /* 0x000fe20003f06270 */
[----:B------:R3:W0:-:S12]  /*120f0*/  SHFL.IDX PT, R4, R39, 0x1, 0x1c1f ;  /* 0x003c1f0027047f89 */ /* 0x00061800000e0000 */
[----:B---3--:R-:W-:Y:S05]  /*12100*/  @P0 BRA `(.L_x_8883) ;  /* 0x0000000800cc0947 */ /* 0x008fea0003800000 */
[----:B------:R-:W-:Y:S02]  /*12110*/  ULDC UR4, c[0x0][0xac8] ;  /* 0x0002b20000047ab9 */ /* 0x000fe40000000800 */
[----:B------:R-:W-:Y:S02]  /*12120*/  ISETP.GE.AND P2, PT, R47, UR4, PT ;  /* 0x000000042f007c0c */ /* 0x000fe4000bf46270 */
[----:B------:R-:W-:-:S11]  /*12130*/  ISETP.GE.AND P1, PT, R49, UR4, PT ;  /* 0x0000000431007c0c */ /* 0x000fd6000bf26270 */
[----:B0-----:R-:W-:Y:S02]  /*12140*/  @!P2 LEA R6, P0, R47, R4, 0x1 ;  /* 0x000000042f06a211 */ /* 0x001fe400078008ff */
[----:B----4-:R-:W-:Y:S02]  /*12150*/  @!P1 IMAD.WIDE R2, R49, 0x2, R4 ;  /* 0x0000000231029825 */ /* 0x010fe400078e0204 */
        /* <DEDUP_REMOVED lines=9> */
.L_x_8879:
        /* <DEDUP_REMOVED lines=28> */
.L_x_8884:
[----:B------:R-:W2:Y:S04]  /*123b0*/  LDL.LU R3, [R1+0x20] ;  /* 0x0000200001037983 */ /* 0x000ea80000300800 */
[----:B------:R-:W3:Y:S04]  /*123c0*/  LDL.LU R2, [R1+0x38] ;  /* 0x0000380001027983 */ /* 0x000ee80000300800 */
[----:B------:R-:W4:Y:S04]  /*123d0*/  LDL R29, [R1+0x28] ;  /* 0x00002800011d7983 */ /* 0x000f280000100800 */
[----:B------:R0:W5:Y:S01]  /*123e0*/  LDL R26, [R1+0x3c] ;  /* 0x00003c00011a7983 */ /* 0x0001620000100800 */
[----:B------:R-:W-:Y:S01]  /*123f0*/  BSSY B1, `(.L_x_8885) ;  /* 0x000002d000017945 */ /* 0x000fe20003800000 */
[----:B-----5:R-:W-:-:S02]  /*12400*/  SHF.R.S32.HI R11, RZ, 0x1f, R6 ;  /* 0x0000001fff0b7819 */ /* 0x020fc40000011406 */
[----:B--2---:R-:W-:Y:S02]  /*12410*/  SEL R13, R3, RZ, !P0 ;  /* 0x000000ff030d7207 */ /* 0x004fe40004000000 */
[----:B---3--:R-:W-:Y:S02]  /*12420*/  SEL R12, R2, RZ, !P0 ;  /* 0x000000ff020c7207 */ /* 0x008fe40004000000 */
[----:B----4-:R-:W-:Y:S01]  /*12430*/  SHF.R.S32.HI R10, RZ, 0x1f, R29 ;  /* 0x0000001fff0a7819 */ /* 0x010fe2000001141d */
        /* <DEDUP_REMOVED lines=40> */
.L_x_8886:
[----:B------:R-:W-:Y:S05]  /*126c0*/  BSYNC B1 ;  /* 0x0000000000017941 */ /* 0x000fea0003800000 */
.L_x_8885:
[----:B------:R2:W5:Y:S04]  /*126d0*/  LDL R14, [R1+0x44] ;  /* 0x00004400010e7983 */ /* 0x0005680000100800 */
[----:B------:R2:W5:Y:S04]  /*126e0*/  LDL R15, [R1+0x70] ;  /* 0x00007000010f7983 */ /* 0x0005680000100800 */
[----:B------:R2:W5:Y:S04]  /*126f0*/  LDL R20, [R1+0x40] ;  /* 0x0000400001147983 */ /* 0x0005680000100800 */
[----:B------:R2:W5:Y:S04]  /*12700*/  LDL R21, [R1+0x74] ;  /* 0x0000740001157983 */ /* 0x0005680000100800 */
[----:B------:R2:W5:Y:S01]  /*12710*/  LDL R24, [R1+0x24] ;  /* 0x0000240001187983 */ /* 0x0005620000100800 */
[--C-:B0-----:R-:W-:Y:S01]  /*12720*/  SHF.R.S32.HI R4, RZ, 0x1f, R30.reuse ;  /* 0x0000001fff047819 */ /* 0x101fe2000001141e */
[----:B------:R-:W0:Y:S01]  /*12730*/  @P2 LDC R9, c[0x0][0xbf0] ;  /* 0x0002fc00ff092b82 */ /* 0x000e220000000800 */
[----:B------:R-:W-:Y:S01]  /*12740*/  SHF.R.S32.HI R28, RZ, 0x1f, R30 ;  /* 0x0000001fff1c7819 */ /* 0x000fe2000001141e */
[----:B------:R-:W-:Y:S01]  /*12750*/  ULDC.64 UR4, c[0x0][0xaa0] ;  /* 0x0002a80000047ab9 */ /* 0x000fe20000000a00 */
[-C--:B------:R-:W-:Y:S01]  /*12760*/  LEA.HI R4, R4, R30.reuse, RZ, 0x2 ;  /* 0x0000001e04047211 */ /* 0x080fe200078f10ff */
[----:B------:R-:W-:Y:S01]  /*12770*/  IMAD R3, R11, UR4, RZ ;  /* 0x000000040b037c24 */ /* 0x000fe2000f8e02ff */
[----:B------:R-:W-:Y:S01]  /*12780*/  LEA.HI R28, R28, R30, RZ, 0x2 ;  /* 0x0000001e1c1c7211 */ /* 0x000fe200078f10ff */
[----:B------:R-:W-:Y:S01]  /*12790*/  BSSY B1, `(.L_x_8887) ;  /* 0x0000039000017945 */ /* 0x000fe20003800000 */
[----:B------:R-:W-:Y:S01]  /*127a0*/  LOP3.LUT R4, R4, 0xfffffffc, RZ, 0xc0, !PT ;  /* 0xfffffffc04047812 */ /* 0x000fe200078ec0ff */
[C---:B------:R-:W-:Y:S01]  /*127b0*/  IMAD R5, R6.reuse, UR5, R3 ;  /* 0x0000000506057c24 */ /* 0x040fe2000f8e0203 */
[----:B------:R-:W-:Y:S01]  /*127c0*/  SHF.R.S32.HI R28, RZ, 0x2, R28 ;  /* 0x00000002ff1c7819 */ /* 0x000fe2000001141c */
[----:B------:R-:W-:Y:S01]  /*127d0*/  IMAD.WIDE.U32 R2, R6, UR4, RZ ;  /* 0x0000000406027c25 */ /* 0x000fe2000f8e00ff */
[----:B------:R-:W-:-:S03]  /*127e0*/  ULDC.64 UR4, c[0x0][0xae8] ;  /* 0x0002ba0000047ab9 */ /* 0x000fc60000000a00 */
[----:B------:R-:W-:Y:S02]  /*127f0*/  IMAD.IADD R4, R30, 0x1, -R4 ;  /* 0x000000011e047824 */ /* 0x000fe400078e0a04 */
[----:B------:R-:W-:Y:S02]  /*12800*/  IMAD.IADD R3, R3, 0x1, R5 ;  /* 0x0000000103037824 */ /* 0x000fe400078e0205 */
[----:B------:R-:W-:Y:S02]  /*12810*/  IMAD R6, R4, 0x60, R28 ;  /* 0x0000006004067824 */ /* 0x000fe400078e021c */
[----:B------:R-:W-:Y:S02]  /*12820*/  IMAD R4, R10, UR4, RZ ;  /* 0x000000040a047c24 */ /* 0x000fe4000f8e02ff */
[----:B------:R-:W-:Y:S02]  /*12830*/  IMAD R8, R26, 0xc0, R6 ;  /* 0x000000c01a087824 */ /* 0x000fe400078e0206 */
[----:B------:R-:W-:-:S02]  /*12840*/  IMAD R7, R29, UR5, R4 ;  /* 0x000000051d077c24 */ /* 0x000fc4000f8e0204 */
[----:B-1----:R-:W-:-:S04]  /*12850*/  @P2 IMAD.HI.U32 R4, R8, R27, RZ ;  /* 0x0000001b08042227 */ /* 0x002fc800078e00ff */
[----:B------:R-:W-:Y:S01]  /*12860*/  IMAD.WIDE.U32 R2, R29, UR4, R2 ;  /* 0x000000041d027c25 */ /* 0x000fe2000f8e0002 */
[----:B------:R-:W-:-:S03]  /*12870*/  ULDC.64 UR4, c[0x0][0xaf0] ;  /* 0x0002bc0000047ab9 */ /* 0x000fc60000000a00 */
[----:B------:R-:W-:Y:S01]  /*12880*/  IMAD.MOV.U32 R5, RZ, RZ, R8 ;  /* 0x000000ffff057224 */ /* 0x000fe200078e0008 */
[----:B0-----:R-:W-:Y:S01]  /*12890*/  @P2 SHF.R.U32.HI R5, RZ, R9, R4 ;  /* 0x00000009ff052219 */ /* 0x001fe20000011604 */
[----:B------:R-:W-:Y:S02]  /*128a0*/  IMAD.IADD R3, R3, 0x1, R7 ;  /* 0x0000000103037824 */ /* 0x000fe400078e0207 */
[----:B------:R-:W-:Y:S01]  /*128b0*/  IMAD R6, R12, UR4, RZ ;  /* 0x000000040c067c24 */ /* 0x000fe2000f8e02ff */
        /* <DEDUP_REMOVED lines=14> */
[----:B------:R-:W-:Y:S02]  /*129a0*/  IMAD R25, R0, R25, RZ ;  /* 0x0000001900197224 */ /* 0x000fe400078e02ff */
[----:B------:R-:W-:Y:S02]  /*129b0*/  IMAD R0, R26, 0xc0, R28 ;  /* 0x000000c01a007824 */ /* 0x000fe400078e021c */
[C---:B------:R-:W-:Y:S02]  /*129c0*/  IMAD R5, R7.reuse, UR5, R4 ;  /* 0x0000000507057c24 */ /* 0x040fe4000f8e0204 */
[----:B------:R-:W-:Y:S01]  /*129d0*/  IMAD.WIDE.U32 R2, R7, UR4, R2 ;  /* 0x0000000407027c25 */ /* 0x000fe2000f8e0002 */
[----:B------:R-:W-:Y:S01]  /*129e0*/  ISETP.GE.AND P0, PT, R0, R25, PT ;  /* 0x000000190000720c */ /* 0x000fe20003f06270 */
[----:B------:R-:W-:-:S02]  /*129f0*/  ULDC.64 UR4, c[0x0][0xa80] ;  /* 0x0002a00000047ab9 */ /* 0x000fc40000000a00 */
[----:B------:R-:W-:Y:S01]  /*12a00*/  IMAD.IADD R3, R3, 0x1, R5 ;  /* 0x0000000103037824 */ /* 0x000fe200078e0205 */
[----:B------:R-:W-:-:S04]  /*12a10*/  LEA R4, P1, R2, UR4, 0x1 ;  /* 0x0000000402047c11 */ /* 0x000fc8000f8208ff */
[----:B------:R-:W-:Y:S02]  /*12a20*/  LEA.HI.X R5, R2, UR5, R3, 0x1, P1 ;  /* 0x0000000502057c11 */ /* 0x000fe400088f0c03 */
[----:B------:R2:W0:Y:S04]  /*12a30*/  SHFL.IDX PT, R2, R4, RZ, 0x1c1f ;  /* 0x001c1fff04027589 */ /* 0x00042800000e0000 */
[----:B------:R2:W1:Y:S01]  /*12a40*/  SHFL.IDX PT, R3, R5, RZ, 0x1c1f ;  /* 0x001c1fff05037589 */ /* 0x00046200000e0000 */
[----:B------:R-:W-:Y:S05]  /*12a50*/  @P0 BRA `(.L_x_8888) ;  /* 0x0000000000300947 */ /* 0x000fea0003800000 */
[----:B------:R-:W-:Y:S02]  /*12a60*/  ULDC UR4, c[0x0][0xac8] ;  /* 0x0002b20000047ab9 */ /* 0x000fe40000000800 */
[----:B-----5:R-:W-:Y:S02]  /*12a70*/  ISETP.GE.AND P3, PT, R20, UR4, PT ;  /* 0x0000000414007c0c */ /* 0x020fe4000bf66270 */
[----:B------:R-:W-:Y:S02]  /*12a80*/  ISETP.GE.AND P4, PT, R14, UR4, PT ;  /* 0x000000040e007c0c */ /* 0x000fe4000bf86270 */
[----:B------:R-:W-:-:S09]  /*12a90*/  ISETP.GE.AND P2, PT, R24, UR4, PT ;  /* 0x0000000418007c0c */ /* 0x000fd2000bf46270 */
[-C--:B0-----:R-:W-:Y:S02]  /*12aa0*/  @!P3 LEA R8, P0, R20, R2.reuse, 0x1 ;  /* 0x000000021408b211 */ /* 0x081fe400078008ff */
[----:B------:R-:W-:Y:S02]  /*12ab0*/  @!P4 LEA R10, P1, R14, R2, 0x1 ;  /* 0x000000020e0ac211 */ /* 0x000fe400078208ff */
[----:B-1----:R-:W-:Y:S01]  /*12ac0*/  @!P2 IMAD.WIDE R6, R24, 0x2, R2 ;  /* 0x000000021806a825 */ /* 0x002fe200078e0202 */
[-C--:B------:R-:W-:Y:S02]  /*12ad0*/  @!P3 LEA.HI.X R9, R20, R3.reuse, R21, 0x1, P0 ;  /* 0x000000031409b211 */ /* 0x080fe400000f0c15 */
[----:B------:R-:W-:Y:S02]  /*12ae0*/  @!P4 LEA.HI.X R11, R14, R3, R15, 0x1, P1 ;  /* 0x000000030e0bc211 */ /* 0x000fe400008f0c0f */
[----:B------:R3:W-:Y:S04]  /*12af0*/  @!P2 ST.E.128 desc[UR42][R6.64], RZ ;  /* 0x000000ff0600a985 */ /* 0x0007e8000c101d2a */
[----:B------:R3:W-:Y:S04]  /*12b00*/  @!P3 ST.E.128 desc[UR42][R8.64], RZ ;  /* 0x000000ff0800b985 */ /* 0x0007e8000c101d2a */
[----:B------:R3:W-:Y:S02]  /*12b10*/  @!P4 ST.E.128 desc[UR42][R10.64], RZ ;  /* 0x000000ff0a00c985 */ /* 0x0007e4000c101d2a */
.L_x_8888:
[----:B------:R-:W-:Y:S05]  /*12b20*/  BSYNC B1 ;  /* 0x0000000000017941 */ /* 0x000fea0003800000 */
.L_x_8887:
[----:B------:R-:W-:Y:S01]  /*12b30*/  IADD3 R0, R0, 0x60, RZ ;  /* 0x0000006000007810 */ /* 0x000fe20007ffe0ff */
[----:B-1----:R1:W4:Y:S03]  /*12b40*/  SHFL.IDX PT, R3, R5, 0x1, 0x1c1f ;  /* 0x003c1f0005037f89 */ /* 0x00232600000e0000 */
[----:B------:R-:W-:Y:S01]  /*12b50*/  ISETP.GE.AND P0, PT, R0, R25, PT ;  /* 0x000000190000720c */ /* 0x000fe20003f06270 */
[----:B0-----:R1:W0:-:S12]  /*12b60*/  SHFL.IDX PT, R2, R4, 0x1, 0x1c1f ;  /* 0x003c1f0004027f89 */ /* 0x00121800000e0000 */
[----:B-1----:R-:W-:Y:S05]  /*12b70*/  @P0 BRA `(.L_x_8883) ;  /* 0x0000000000300947 */ /* 0x002fea0003800000 */
[----:B------:R-:W-:Y:S02]  /*12b80*/  ULDC UR4, c[0x0][0xac8] ;  /* 0x0002b20000047ab9 */ /* 0x000fe40000000800 */
[----:B-----5:R-:W-:Y:S02]  /*12b90*/  ISETP.GE.AND P3, PT, R20, UR4, PT ;  /* 0x0000000414007c0c */ /* 0x020fe4000bf66270 */
[----:B------:R-:W-:Y:S02]  /*12ba0*/  ISETP.GE.AND P4, PT, R14, UR4, PT ;  /* 0x000000040e007c0c */ /* 0x000fe4000bf86270 */
[----:B------:R-:W-:-:S09]  /*12bb0*/  ISETP.GE.AND P2, PT, R24, UR4, PT ;  /* 0x0000000418007c0c */ /* 0x000fd2000bf46270 */
[-C--:B0--3--:R-:W-:Y:S02]  /*12bc0*/  @!P3 LEA R6, P0, R20, R2.reuse, 0x1 ;  /* 0x000000021406b211 */ /* 0x089fe400078008ff */
[----:B------:R-:W-:Y:S02]  /*12bd0*/  @!P4 LEA R8, P1, R14, R2, 0x1 ;  /* 0x000000020e08c211 */ /* 0x000fe400078208ff */
[----:B--2-4-:R-:W-:Y:S01]  /*12be0*/  @!P2 IMAD.WIDE R4, R24, 0x2, R2 ;  /* 0x000000021804a825 */ /* 0x014fe200078e0202 */
[-C--:B------:R-:W-:Y:S02]  /*12bf0*/  @!P3 LEA.HI.X R7, R20, R3.reuse, R21, 0x1, P0 ;  /* 0x000000031407b211 */ /* 0x080fe400000f0c15 */
[----:B------:R-:W-:Y:S02]  /*12c00*/  @!P4 LEA.HI.X R9, R14, R3, R15, 0x1, P1 ;  /* 0x000000030e09c211 */ /* 0x000fe400008f0c0f */
[----:B------:R1:W-:Y:S04]  /*12c10*/  @!P2 ST.E.128 desc[UR42][R4.64], RZ ;  /* 0x000000ff0400a985 */ /* 0x0003e8000c101d2a */
[----:B------:R1:W-:Y:S04]  /*12c20*/  @!P3 ST.E.128 desc[UR42][R6.64], RZ ;  /* 0x000000ff0600b985 */ /* 0x0003e8000c101d2a */
[----:B------:R1:W-:Y:S02]  /*12c30*/  @!P4 ST.E.128 desc[UR42][R8.64], RZ ;  /* 0x000000ff0800c985 */ /* 0x0003e4000c101d2a */
.L_x_8883:
[----:B------:R-:W-:Y:S05]  /*12c40*/  BSYNC B0 ;  /* 0x0000000000007941 */ /* 0x000fea0003800000 */
.L_x_8878:
[----:B0-----:R-:W2:Y:S01]  /*12c50*/  LDL R0, [R1+0xc] ;  /* 0x00000c0001007983 */ /* 0x001ea20000100800 */
[----:B------:R-:W-:Y:S02]  /*12c60*/  ULDC UR4, c[0x0][0xc3c] ;  /* 0x00030f0000047ab9 */ /* 0x000fe40000000800 */
[----:B--2---:R-:W-:-:S13]  /*12c70*/  ISETP.GE.AND P0, PT, R0, UR4, PT ;  /* 0x0000000400007c0c */ /* 0x004fda000bf06270 */
[----:B------:R-:W-:Y:S05]  /*12c80*/  @!P0 BRA `(.L_x_8889) ;  /* 0xfffffee400488947 */ /* 0x000fea000383ffff */
[----:B------:R-:W-:Y:S05]  /*12c90*/  BRA `(.L_x_8774) ;  /* 0x0000006800447947 */ /* 0x000fea0003800000 */
.L_x_8772:
        /* <DEDUP_REMOVED lines=18> */
.L_x_8890:
        /* <DEDUP_REMOVED lines=42> */
.L_x_8896:
[----:B------:R-:W-:Y:S01]  /*13060*/  UIADD3 UR4, UR4, 0x1f, URZ ;  /* 0x0000001f04047890 */ /* 0x000fe2000fffe03f */
[----:B------:R-:W-:-:S05]  /*13070*/  IMAD.U32 R19, RZ, RZ, UR7 ;  /* 0x00000007ff137e24 */ /* 0x000fca000f8e00ff */
[----:B0-----:R-:W-:-:S13]  /*13080*/  ISETP.LE.AND P6, PT, R7, UR4, PT ;  /* 0x0000000407007c0c */ /* 0x001fda000bfc3270 */
[----:B------:R-:W-:Y:S05]  /*13090*/  @P6 BRA `(.L_x_8893) ;  /* 0x0000000400246947 */ /* 0x000fea0003800000 */
[----:B------:R-:W-:Y:S01]  /*130a0*/  VIADD R8, R5, UR4 ;  /* 0x0000000405087c36 */ /* 0x000fe20008000000 */
[----:B------:R-:W-:Y:S01]  /*130b0*/  BSSY B0, `(.L_x_8894) ;  /* 0x0000007000007945 */ /* 0x000fe20003800000 */
[----:B------:R-:W-:-:S03]  /*130c0*/  MOV R4, RZ ;  /* 0x000000ff00047202 */ /* 0x000fc60000000f00 */
[----:B------:R-:W-:-:S13]  /*130d0*/  ISETP.GE.OR P6, PT, R8, R7, !P0 ;  /* 0x000000070800720c */ /* 0x000fda00047c6670 */
[----:B------:R-:W-:Y:S05]  /*130e0*/  @P6 BRA `(.L_x_8895) ;  /* 0x00000000000c6947 */ /* 0x000fea0003800000 */
[----:B------:R-:W0:Y:S02]  /*130f0*/  LDC.64 R2, c[0x0][0xc80] ;  /* 0x00032000ff027b82 */ /* 0x000e240000000a00 */
[----:B0-----:R-:W-:-:S05]  /*13100*/  IMAD.WIDE R2, R8, 0x4, R2 ;  /* 0x0000000408027825 */ /* 0x001fca00078e0202 */
[----:B------:R0:W5:Y:S02]  /*13110*/  LDG.E R4, desc[UR42][R2.64] ;  /* 0x0000002a02047981 */ /* 0x000164000c1e1900 */
.L_x_8895:
[----:B------:R-:W-:Y:S05]  /*13120*/  BSYNC B0 ;  /* 0x0000000000007941 */ /* 0x000fea0003800000 */
.L_x_8894:
        /* <DEDUP_REMOVED lines=21> */
.L_x_8892:
        /* <DEDUP_REMOVED lines=11> */
[----:B------:R0:W1:Y:S01]  /*13330*/  F2I.FTZ.U32.TRUNC.NTZ R3, R2 ;  /* 0x0000000200037305 */ /* 0x000062000021f000 */
[----:B------:R-:W-:Y:S05]  /*13340*/  @!P0 BRA `(.L_x_8897) ;  /* 0x0000000000088947 */ /* 0x000fea0003800000 */
[----:B------:R-:W-:-:S06]  /*13350*/  VIADD R16, R19, 0xffffffff ;  /* 0xffffffff13107836 */ /* 0x000fcc0000000000 */
[----:B------:R2:W3:Y:S02]  /*13360*/  SHFL.IDX PT, R16, R7, R16, 0x1f ;  /* 0x00001f1007107589 */ /* 0x0004e400000e0000 */
.L_x_8897:
[----:B---3--:R-:W-:Y:S01]  /*13370*/  IMAD R16, R16, UR5, R10 ;  /* 0x0000000510107c24 */ /* 0x008fe2000f8e020a */
[----:B0-----:R-:W-:Y:S01]  /*13380*/  IABS R2, R4 ;  /* 0x0000000400027213 */ /* 0x001fe20000000000 */
[----:B-12---:R-:W-:Y:S02]  /*13390*/  IMAD.MOV R7, RZ, RZ, -R3 ;  /* 0x000000ffff077224 */ /* 0x006fe400078e0a03 */
[----:B------:R-:W-:Y:S01]  /*133a0*/  VIADD R19, R19, UR4 ;  /* 0x0000000413137c36 */ /* 0x000fe20008000000 */
[----:B------:R-:W-:Y:S01]  /*133b0*/  IADD3 R9, -R16, UR6, RZ ;  /* 0x0000000610097c10 */ /* 0x000fe2000fffe1ff */
[----:B------:R-:W-:Y:S01]  /*133c0*/  IMAD R7, R7, R6, RZ ;  /* 0x0000000607077224 */ /* 0x000fe200078e02ff */
[----:B------:R-:W-:Y:S01]  /*133d0*/  IADD3 R10, RZ, -R2, RZ ;  /* 0x80000002ff0a7210 */ /* 0x000fe20007ffe0ff */
[----:B------:R-:W-:Y:S01]  /*133e0*/  IMAD.MOV.U32 R2, RZ, RZ, RZ ;  /* 0x000000ffff027224 */ /* 0x000fe200078e00ff */
[----:B------:R-:W-:-:S03]  /*133f0*/  IABS R8, R9 ;  /* 0x0000000900087213 */ /* 0x000fc60000000000 */
        /* <DEDUP_REMOVED lines=15> */
[--C-:B------:R-:W-:Y:S02]  /*134f0*/  IMAD.MOV R17, RZ, RZ, -R2.reuse ;  /* 0x000000ffff117224 */ /* 0x100fe400078e0a02 */
[----:B------:R-:W-:Y:S02]  /*13500*/  IMAD.MOV.U32 R18, RZ, RZ, R2 ;  /* 0x000000ffff127224 */ /* 0x000fe400078e0002 */
[----:B------:R-:W-:Y:S01]  /*13510*/  IMAD R17, R4, R17, R9 ;  /* 0x0000001104117224 */ /* 0x000fe200078e0209 */
[----:B------:R-:W-:Y:S06]  /*13520*/  BRA `(.L_x_8898) ;  /* 0x00000000000c7947 */ /* 0x000fec0003800000 */
.L_x_8893:
[----:B------:R-:W-:Y:S01]  /*13530*/  IMAD.MOV.U32 R17, RZ, RZ, RZ ;  /* 0x000000ffff117224 */ /* 0x000fe200078e00ff */
[----:B------:R-:W-:Y:S01]  /*13540*/  MOV R16, UR6 ;  /* 0x0000000600107c02 */ /* 0x000fe20008000f00 */
[----:B------:R-:W-:-:S07]  /*13550*/  IMAD.MOV.U32 R18, RZ, RZ, RZ ;  /* 0x000000ffff127224 */ /* 0x000fce00078e00ff */
.L_x_8898:
[----:B------:R-:W-:-:S13]  /*13560*/  ISETP.NE.AND P0, PT, R5, RZ, PT ;  /* 0x000000ff0500720c */ /* 0x000fda0003f05270 */
[----:B------:R-:W0:Y:S01]  /*13570*/  @!P0 S2R R3, SR_CgaCtaId ;  /* 0x0000000000038919 */ /* 0x000e220000008800 */
[----:B------:R-:W-:-:S04]  /*13580*/  @!P0 MOV R2, 0x400 ;  /* 0x0000040000028802 */ /* 0x000fc80000000f00 */
[----:B0-----:R-:W-:-:S05]  /*13590*/  @!P0 LEA R2, R3, R2, 0x18 ;  /* 0x0000000203028211 */ /* 0x001fca00078ec0ff */
[----:B------:R2:W-:Y:S01]  /*135a0*/  @!P0 STS.128 [R2+0x19cd0], R16 ;  /* 0x019cd01002008388 */ /* 0x0005e20000000c00 */
[----:B------:R-:W-:Y:S06]  /*135b0*/  BAR.ARV 0x5, 0x200 ;  /* 0x0148000000007b1d */ /* 0x000fec0000002000 */
.L_x_8891:
[----:B------:R3:W-:Y:S01]  /*135c0*/  STL [R1+0x48], RZ ;  /* 0x000048ff01007387 */ /* 0x0007e20000100800 */
[----:B------:R-:W-:Y:S01]  /*135d0*/  ULDC UR4, c[0x0][0xc3c] ;  /* 0x00030f0000047ab9 */ /* 0x000fe20000000800 */
[----:B------:R-:W-:Y:S01]  /*135e0*/  IMAD.MOV.U32 R28, RZ, RZ, 0x1 ;  /* 0x00000001ff1c7424 */ /* 0x000fe200078e00ff */
[----:B-1----:R-:W-:Y:S01]  /*135f0*/  ISETP.GE.AND P0, PT, R19, UR4, PT ;  /* 0x0000000413007c0c */ /* 0x002fe2000bf06270 */
[----:B------:R-:W-:-:S12]  /*13600*/  IMAD.MOV.U32 R24, RZ, RZ, RZ ;  /* 0x000000ffff187224 */ /* 0x000fd800078e00ff */
[----:B---3--:R-:W-:Y:S05]  /*13610*/  @P0 BRA `(.L_x_8899) ;  /* 0x0000005800ec0947 */ /* 0x008fea0003800000 */
[----:B------:R-:W1:Y:S01]  /*13620*/  S2R R11, SR_TID.X ;  /* 0x00000000000b7919 */ /* 0x000e620000002100 */
[----:B------:R-:W3:Y:S01]  /*13630*/  S2UR UR5, SR_CgaCtaId ;  /* 0x00000000000579c3 */ /* 0x000ee20000008800 */
[----:B------:R-:W-:Y:S01]  /*13640*/  UMOV UR4, 0x400 ;  /* 0x0000040000047882 */ /* 0x000fe20000000000 */
[----:B------:R-:W-:Y:S01]  /*13650*/  BSSY B7, `(.L_x_8899) ;  /* 0x00005b7000077945 */ /* 0x000fe20003800000 */
[----:B------:R-:W-:Y:S01]  /*13660*/  IMAD.MOV.U32 R27, RZ, RZ, RZ ;  /* 0x000000ffff1b7224 */ /* 0x000fe200078e00ff */
[----:B------:R-:W-:Y:S01]  /*13670*/  ULDC.64 UR40, c[0x0][0x198] ;  /* 0x0000660000287ab9 */ /* 0x000fe20000000a00 */
[----:B------:R-:W-:Y:S01]  /*13680*/  IMAD.MOV.U32 R24, RZ, RZ, RZ ;  /* 0x000000ffff187224 */ /* 0x000fe200078e00ff */
[----:B------:R-:W-:Y:S01]  /*13690*/  ULOP3.LUT UR36, UR37, 0x1, URZ, 0xfc, !UPT ;  /* 0x0000000125247892 */ /* 0x000fe2000f8efc3f */
[----:B------:R-:W-:Y:S01]  /*136a0*/  IMAD.MOV.U32 R28, RZ, RZ, 0x1 ;  /* 0x00000001ff1c7424 */ /* 0x000fe200078e00ff */
[----:B------:R-:W-:Y:S01]  /*136b0*/  ULOP3.LUT UR39, UR37, 0x2, URZ, 0xfc, !UPT ;  /* 0x0000000225277892 */ /* 0x000fe2000f8efc3f */
[----:B------:R-:W-:Y:S01]  /*136c0*/  ULDC UR38, c[0x0][0xc] ;  /* 0x0000030000267ab9 */ /* 0x000fe20000000800 */
[----:B---3--:R-:W-:-:S06]  /*136d0*/  ULEA UR4, UR5, UR4, 0x18 ;  /* 0x0000000405047291 */ /* 0x008fcc000f8ec03f */
[----:B------:R-:W-:Y:S01]  /*136e0*/  IMAD.U32 R22, RZ, RZ, UR4 ;  /* 0x00000004ff167e24 */ /* 0x000fe2000f8e00ff */
[C---:B-1----:R-:W-:Y:S01]  /*136f0*/  LOP3.LUT R10, R11.reuse, 0x7f, RZ, 0xc0, !PT ;  /* 0x0000007f0b0a7812 */ /* 0x042fe200078ec0ff */
[C---:B0-----:R-:W-:Y:S01]  /*13700*/  IMAD.SHL.U32 R3, R11.reuse, 0x20, RZ ;  /* 0x000000200b037824 */ /* 0x041fe200078e00ff */
[----:B------:R-:W-:Y:S01]  /*13710*/  SHF.R.U32.HI R4, RZ, 0x1, R11 ;  /* 0x00000001ff047819 */ /* 0x000fe2000001160b */
[C---:B--2---:R-:W-:Y:S01]  /*13720*/  IMAD.SHL.U32 R2, R11.reuse, 0x10, RZ ;  /* 0x000000100b027824 */ /* 0x044fe200078e00ff */
[----:B------:R-:W-:Y:S01]  /*13730*/  LOP3.LUT P0, RZ, R11, 0x4, RZ, 0xc0, !PT ;  /* 0x000000040bff7812 */ /* 0x000fe2000780c0ff */
[----:B------:R-:W-:Y:S01]  /*13740*/  IMAD.SHL.U32 R5, R10, 0x10, RZ ;  /* 0x000000100a057824 */ /* 0x000fe200078e00ff */
[----:B------:R-:W-:Y:S01]  /*13750*/  LOP3.LUT R26, R3, 0x360, RZ, 0xc0, !PT ;  /* 0x00000360031a7812 */ /* 0x000fe200078ec0ff */
[----:B------:R-:W-:Y:S01]  /*13760*/  IMAD.SHL.U32 R7, R11, 0x2, RZ ;  /* 0x000000020b077824 */ /* 0x000fe200078e00ff */
[----:B------:R-:W-:Y:S02]  /*13770*/  LOP3.LUT R3, R3, 0x80, RZ, 0xc0, !PT ;  /* 0x0000008003037812 */ /* 0x000fe400078ec0ff */
[----:B------:R-:W-:-:S02]  /*13780*/  LOP3.LUT R8, R2, 0x60, RZ, 0xc0, !PT ;  /* 0x0000006002087812 */ /* 0x000fc400078ec0ff */
[----:B------:R-:W-:Y:S02]  /*13790*/  LOP3.LUT R3, R3, 0x10, R4, 0xf8, !PT ;  /* 0x0000001003037812 */ /* 0x000fe400078ef804 */
[----:B------:R-:W-:Y:S02]  /*137a0*/  LOP3.LUT R4, R4, 0x20, RZ, 0xc0, !PT ;  /* 0x0000002004047812 */ /* 0x000fe400078ec0ff */
[----:B------:R-:W-:Y:S02]  /*137b0*/  LOP3.LUT R6, R2, 0x90, RZ, 0xc0, !PT ;  /* 0x0000009002067812 */ /* 0x000fe400078ec0ff */
[--C-:B------:R-:W-:Y:S02]  /*137c0*/  LOP3.LUT R26, R26, 0x400, R5.reuse, 0xf8, !PT ;  /* 0x000004001a1a7812 */ /* 0x100fe400078ef805 */
[----:B------:R-:W-:Y:S01]  /*137d0*/  LOP3.LUT R9, R8, 0x700, R5, 0xf8, !PT ;  /* 0x0000070008097812 */ /* 0x000fe200078ef805 */
[C---:B------:R-:W-:Y:S01]  /*137e0*/  IMAD.SHL.U32 R5, R11.reuse, 0x80, RZ ;  /* 0x000000800b057824 */ /* 0x040fe200078e00ff */
[----:B------:R-:W-:Y:S01]  /*137f0*/  LOP3.LUT R4, R4, 0x10, R11, 0xf8, !PT ;  /* 0x0000001004047812 */ /* 0x000fe200078ef80b */
[----:B------:R-:W-:Y:S01]  /*13800*/  IMAD.SHL.U32 R8, R11, 0x4, RZ ;  /* 0x000000040b087824 */ /* 0x000fe200078e00ff */
[----:B------:R-:W-:Y:S01]  /*13810*/  LOP3.LUT R6, R6, 0x10, R7, 0x78, !PT ;  /* 0x0000001006067812 */ /* 0x000fe200078e7807 */
[----:B------:R-:W-:Y:S01]  /*13820*/  IMAD.SHL.U32 R7, R0, 0x800, RZ ;  /* 0x0000080000077824 */ /* 0x000fe200078e00ff */
[----:B------:R-:W-:-:S02]  /*13830*/  LOP3.LUT R0, R5, 0x400, RZ, 0xc0, !PT ;  /* 0x0000040005007812 */ /* 0x000fc400078ec0ff */
[----:B------:R-:W-:Y:S02]  /*13840*/  LOP3.LUT R5, R4, 0x380, R5, 0xf8, !PT ;  /* 0x0000038004057812 */ /* 0x000fe400078ef805 */
[----:B------:R-:W-:Y:S02]  /*13850*/  LOP3.LUT R0, R0, 0x800, R7, 0xf8, !PT ;  /* 0x0000080000007812 */ /* 0x000fe400078ef807 */
[----:B------:R-:W-:Y:S02]  /*13860*/  LOP3.LUT R5, R5, 0x70, R2, 0x78, !PT ;  /* 0x0000007005057812 */ /* 0x000fe400078e7802 */
[----:B------:R-:W-:Y:S02]  /*13870*/  LOP3.LUT R9, R9, R6, RZ, 0xfc, !PT ;  /* 0x0000000609097212 */ /* 0x000fe400078efcff */
[----:B------:R-:W-:Y:S01]  /*13880*/  LOP3.LUT R29, R0, R5, RZ, 0xfc, !PT ;  /* 0x00000005001d7212 */ /* 0x000fe200078efcff */
[----:B------:R-:W-:Y:S01]  /*13890*/  IMAD.SHL.U32 R0, R11, 0x40, RZ ;  /* 0x000000400b007824 */ /* 0x000fe200078e00ff */
[----:B------:R-:W-:-:S02]  /*138a0*/  SHF.R.U32.HI R4, RZ, 0x1, R10 ;  /* 0x00000001ff047819 */ /* 0x000fc4000001160a */
[----:B------:R-:W-:Y:S02]  /*138b0*/  LOP3.LUT R3, R3, 0x10, R8, 0x78, !PT ;  /* 0x0000001003037812 */ /* 0x000fe400078e7808 */
[----:B------:R-:W-:Y:S02]  /*138c0*/  MOV R5, 0x1 ;  /* 0x0000000100057802 */ /* 0x000fe40000000f00 */
[----:B------:R-:W-:Y:S01]  /*138d0*/  LOP3.LUT R4, R4, 0x40, R0, 0xf8, !PT ;  /* 0x0000004004047812 */ /* 0x000fe200078ef800 */
[----:B------:R-:W-:Y:S01]  /*138e0*/  IMAD.IADD R0, R22, 0x1, R9 ;  /* 0x0000000116007824 */ /* 0x000fe200078e0209 */
[----:B------:R-:W-:Y:S01]  /*138f0*/  LOP3.LUT R26, R26, R3, RZ, 0xfc, !PT ;  /* 0x000000031a1a7212 */ /* 0x000fe200078efcff */
[C---:B------:R-:W-:Y:S01]  /*13900*/  VIADD R3, R29.reuse, 0x40 ;  /* 0x000000401d037836 */ /* 0x040fe20000000000 */
[----:B------:R-:W-:Y:S01]  /*13910*/  STL [R1], R5 ;  /* 0x0000000501007387 */ /* 0x000fe20000100800 */
[----:B------:R-:W-:Y:S01]  /*13920*/  @P0 VIADD R3, R29, 0xffffffc0 ;  /* 0xffffffc01d030836 */ /* 0x000fe20000000000 */
[----:B------:R-:W-:-:S02]  /*13930*/  LOP3.LUT R2, R2, 0x10, RZ, 0xc0, !PT ;  /* 0x0000001002027812 */ /* 0x000fc400078ec0ff */
[----:B------:R0:W-:Y:S04]  /*13940*/  STL [R1+0x24], R0 ;  /* 0x0000240001007387 */ /* 0x0001e80000100800 */
[----:B------:R-:W-:Y:S04]  /*13950*/  STL [R1+0x48], RZ ;  /* 0x000048ff01007387 */ /* 0x000fe80000100800 */
[----:B------:R1:W-:Y:S01]  /*13960*/  STL [R1+0x14], R3 ;  /* 0x0000140301007387 */ /* 0x0003e20000100800 */
[----:B0-----:R-:W-:Y:S02]  /*13970*/  LOP3.LUT R0, R2, 0x20, RZ, 0xfc, !PT ;  /* 0x0000002002007812 */ /* 0x001fe400078efcff */
[----:B------:R-:W-:-:S02]  /*13980*/  LOP3.LUT R0, R26, 0x2800, RZ, 0xfc, !PT ;  /* 0x000028001a007812 */ /* 0x000fc400078efcff */
[----:B-1----:R-:W-:Y:S02]  /*13990*/  LOP3.LUT R3, R2, 0x40, RZ, 0xfc, !PT ;  /* 0x0000004002037812 */ /* 0x002fe400078efcff */
[----:B------:R-:W-:-:S07]  /*139a0*/  LOP3.LUT R2, R26, 0x1800, RZ, 0xfc, !PT ;  /* 0x000018001a027812 */ /* 0x000fce00078efcff */
.L_x_9015:
[----:B0-----:R-:W0:Y:S02]  /*139b0*/  LDC.64 R2, c[0x0][0xc88] ;  /* 0x00032200ff027b82 */ /* 0x001e240000000a00 */
[----:B0-----:R-:W-:-:S05]  /*139c0*/  IMAD.WIDE R2, R19, 0x4, R2 ;  /* 0x0000000413027825 */ /* 0x001fca00078e0202 */
[----:B--2---:R-:W2:Y:S01]  /*139d0*/  LDG.E R14, desc[UR42][R2.64] ;  /* 0x0000002a020e7981 */ /* 0x004ea2000c1e1900 */
[----:B------:R-:W-:Y:S05]  /*139e0*/  YIELD ;  /* 0x0000000000007946 */ /* 0x000fea0003800000 */
[----:B------:R-:W-:Y:S01]  /*139f0*/  ULDC.64 UR4, c[0x0][0xa28] ;  /* 0x00028a0000047ab9 */ /* 0x000fe20000000a00 */
[----:B------:R-:W-:Y:S01]  /*13a00*/  ULDC.64 UR6, c[0x0][0xa00] ;  /* 0x0002800000067ab9 */ /* 0x000fe20000000a00 */
[----:B------:R-:W-:Y:S01]  /*13a10*/  ISETP.NE.U32.AND P0, PT, RZ, UR4, PT ;  /* 0x00000004ff007c0c */ /* 0x000fe2000bf05070 */
[----:B------:R-:W-:Y:S01]  /*13a20*/  IMAD.MOV.U32 R10, RZ, RZ, RZ ;  /* 0x000000ffff0a7224 */ /* 0x000fe200078e00ff */
[----:B------:R-:W-:-:S02]  /*13a30*/  ULDC.64 UR8, c[0x0][0xa18] ;  /* 0x0002860000087ab9 */ /* 0x000fc40000000a00 */
[----:B------:R-:W-:Y:S02]  /*13a40*/  ISETP.NE.AND.EX P1, PT, RZ, UR5, PT, P0 ;  /* 0x00000005ff007c0c */ /* 0x000fe4000bf25300 */
[----:B------:R-:W-:-:S04]  /*13a50*/  ISETP.NE.U32.AND P0, PT, RZ, UR6, PT ;  /* 0x00000006ff007c0c */ /* 0x000fc8000bf05070 */
[----:B------:R-:W-:Y:S02]  /*13a60*/  ISETP.NE.AND.EX P0, PT, RZ, UR7, PT, P0 ;  /* 0x00000007ff007c0c */ /* 0x000fe4000bf05300 */
[----:B--2---:R-:W-:Y:S01]  /*13a70*/  SHF.R.S32.HI R0, RZ, 0x1f, R14 ;  /* 0x0000001fff007819 */ /* 0x004fe2000001140e */
[----:B------:R-:W-:-:S04]  /*13a80*/  IMAD.SHL.U32 R23, R14, 0x4, RZ ;  /* 0x000000040e177824 */ /* 0x000fc800078e00ff */
[C---:B------:R-:W-:Y:S01]  /*13a90*/  @P1 LEA R2, P2, R14.reuse, UR4, 0x2 ;  /* 0x000000040e021c11 */ /* 0x040fe2000f8410ff */
[----:B------:R-:W-:Y:S01]  /*13aa0*/  STL [R1+0x20], R14 ;  /* 0x0000200e01007387 */ /* 0x000fe20000100800 */
[C-C-:B------:R-:W-:Y:S02]  /*13ab0*/  SHF.L.U64.HI R13, R14.reuse, 0x2, R0.reuse ;  /* 0x000000020e0d7819 */ /* 0x140fe40000010200 */
[----:B------:R-:W-:Y:S01]  /*13ac0*/  @P1 LEA.HI.X R3, R14, UR5, R0, 0x2, P2 ;  /* 0x000000050e031c11 */ /* 0x000fe200090f1400 */
[----:B------:R-:W-:Y:S01]  /*13ad0*/  ULDC.64 UR4, c[0x0][0xa08] ;  /* 0x0002820000047ab9 */ /* 0x000fe20000000a00 */
[----:B------:R-:W-:Y:S01]  /*13ae0*/  IADD3 R4, P2, R23, UR6, RZ ;  /* 0x0000000617047c10 */ /* 0x000fe2000ff5e0ff */
[----:B------:R0:W-:Y:S03]  /*13af0*/  STL [R1+0x30], R0 ;  /* 0x0000300001007387 */ /* 0x0001e60000100800 */
[----:B-1----:R-:W-:Y:S01]  /*13b00*/  IADD3.X R5, R13, UR7, RZ, P2, !PT ;  /* 0x000000070d057c10 */ /* 0x002fe200097fe4ff */
[----:B------:R-:W-:Y:S01]  /*13b10*/  ULDC.64 UR6, c[0x0][0xa10] ;  /* 0x0002840000067ab9 */ /* 0x000fe20000000a00 */
[----:B------:R-:W-:Y:S01]  /*13b20*/  ISETP.NE.U32.AND P3, PT, RZ, UR8, PT ;  /* 0x00000008ff007c0c */ /* 0x000fe2000bf65070 */
[----:B------:R-:W-:Y:S04]  /*13b30*/  STL [R1+0xc], R13 ;  /* 0x00000c0d01007387 */ /* 0x000fe80000100800 */
[----:B------:R-:W2:Y:S01]  /*13b40*/  @P0 LDG.E R10, desc[UR42][R4.64] ;  /* 0x0000002a040a0981 */ /* 0x000ea2000c1e1900 */
[----:B------:R-:W-:Y:S01]  /*13b50*/  ISETP.NE.AND.EX P3, PT, RZ, UR9, PT, P3 ;  /* 0x00000009ff007c0c */ /* 0x000fe2000bf65330 */
[----:B0-----:R-:W-:Y:S01]  /*13b60*/  IMAD.MOV.U32 R0, RZ, RZ, RZ ;  /* 0x000000ffff007224 */ /* 0x001fe200078e00ff */
[----:B------:R-:W-:-:S04]  /*13b70*/  IADD3 R8, P4, R23, UR4, RZ ;  /* 0x0000000417087c10 */ /* 0x000fc8000ff9e0ff */
[----:B------:R-:W-:Y:S01]  /*13b80*/  IADD3.X R9, R13, UR5, RZ, P4, !PT ;  /* 0x000000050d097c10 */ /* 0x000fe2000a7fe4ff */
[----:B------:R0:W5:Y:S01]  /*13b90*/  @P1 LDG.E R0, desc[UR42][R2.64] ;  /* 0x0000002a02001981 */ /* 0x000162000c1e1900 */
[----:B------:R-:W-:Y:S01]  /*13ba0*/  IADD3 R6, P4, R23, UR6, RZ ;  /* 0x0000000617067c10 */ /* 0x000fe2000ff9e0ff */
[----:B------:R-:W-:Y:S01]  /*13bb0*/  IMAD.MOV.U32 R12, RZ, RZ, RZ ;  /* 0x000000ffff0c7224 */ /* 0x000fe200078e00ff */
[----:B------:R-:W-:Y:S02]  /*13bc0*/  ISETP.NE.U32.AND P1, PT, RZ, UR4, PT ;  /* 0x00000004ff007c0c */ /* 0x000fe4000bf25070 */
[----:B------:R-:W-:Y:S01]  /*13bd0*/  IADD3.X R7, R13, UR7, RZ, P4, !PT ;  /* 0x000000070d077c10 */ /* 0x000fe2000a7fe4ff */
[----:B------:R-:W-:Y:S01]  /*13be0*/  ULDC UR4, c[0x0][0x288] ;  /* 0x0000a20000047ab9 */ /* 0x000fe20000000800 */
[----:B------:R-:W-:Y:S02]  /*13bf0*/  ISETP.NE.U32.AND P2, PT, RZ, UR6, PT ;  /* 0x00000006ff007c0c */ /* 0x000fe4000bf45070 */
[----:B------:R-:W-:Y:S01]  /*13c00*/  ISETP.NE.AND.EX P1, PT, RZ, UR5, PT, P1 ;  /* 0x00000005ff007c0c */ /* 0x000fe2000bf25310 */
[----:B0-----:R-:W-:Y:S01]  /*13c10*/  IMAD.U32 R2, RZ, RZ, UR4 ;  /* 0x00000004ff027e24 */ /* 0x001fe2000f8e00ff */
[----:B------:R-:W-:Y:S01]  /*13c20*/  ISETP.NE.AND.EX P2, PT, RZ, UR7, PT, P2 ;  /* 0x00000007ff007c0c */ /* 0x000fe2000bf45320 */
[----:B------:R-:W-:Y:S01]  /*13c30*/  ULDC.64 UR4, c[0x0][0x418] ;  /* 0x0001060000047ab9 */ /* 0x000fe20000000a00 */
[----:B------:R-:W-:-:S09]  /*13c40*/  MOV R3, RZ ;  /* 0x000000ff00037202 */ /* 0x000fd20000000f00 */
        /* <DEDUP_REMOVED lines=12> */
[----:B------:R-:W-:-:S03]  /*13d10*/  ULDC UR5, c[0x0][0x348] ;  /* 0x0000d20000057ab9 */ /* 0x000fc60000000800 */
[----:B0-----:R-:W-:Y:S01]  /*13d20*/  IMAD.U32 R10, RZ, RZ, UR4 ;  /* 0x00000004ff0a7e24 */ /* 0x001fe2000f8e00ff */
[----:B--2---:R0:W-:Y:S02]  /*13d30*/  STL [R1+0x40], R2 ;  /* 0x0000400201007387 */ /* 0x0041e40000100800 */
[----:B0-----:R-:W-:Y:S01]  /*13d40*/  IMAD.U32 R2, RZ, RZ, UR5 ;  /* 0x00000005ff027e24 */ /* 0x001fe2000f8e00ff */
[----:B---3--:R-:W-:Y:S06]  /*13d50*/  @P3 BRA `(.L_x_8900) ;  /* 0x0000000000143947 */ /* 0x008fec0003800000 */
[----:B------:R-:W-:Y:S05]  /*13d60*/  @!P0 BRA `(.L_x_8900) ;  /* 0x0000000000108947 */ /* 0x000fea0003800000 */
[----:B------:R-:W2:Y:S04]  /*13d70*/  LDG.E R11, desc[UR42][R4.64] ;  /* 0x0000002a040b7981 */ /* 0x000ea8000c1e1900 */
[----:B------:R-:W2:Y:S02]  /*13d80*/  LDG.E R4, desc[UR42][R4.64+0x4] ;  /* 0x0000042a04047981 */ /* 0x000ea4000c1e1900 */
[----:B--2---:R-:W-:-:S05]  /*13d90*/  IMAD.IADD R4, R4, 0x1, -R11 ;  /* 0x0000000104047824 */ /* 0x004fca00078e0a0b */
[----:B------:R0:W-:Y:S02]  /*13da0*/  STL [R1+0x40], R4 ;  /* 0x0000400401007387 */ /* 0x0001e40000100800 */
.L_x_8900:
[----:B------:R-:W-:Y:S01]  /*13db0*/  IMAD.MOV.U32 R5, RZ, RZ, R14 ;  /* 0x000000ffff057224 */ /* 0x000fe200078e000e */
[----:B------:R-:W-:Y:S01]  /*13dc0*/  ULDC.64 UR4, c[0x0][0xa20] ;  /* 0x0002880000047ab9 */ /* 0x000fe20000000a00 */
[----:B0----5:R-:W-:Y:S01]  /*13dd0*/  IMAD.IADD R4, R12, 0x1, R0 ;  /* 0x000000010c047824 */ /* 0x021fe200078e0200 */
        /* <DEDUP_REMOVED lines=9> */
.L_x_8901:
[----:B------:R-:W-:Y:S05]  /*13e70*/  @!P1 BRA `(.L_x_8902) ;  /* 0x00000000000c9947 */ /* 0x000fea0003800000 */
[----:B------:R-:W2:Y:S04]  /*13e80*/  LDG.E R10, desc[UR42][R8.64] ;  /* 0x0000002a080a7981 */ /* 0x000ea8000c1e1900 */
[----:B------:R-:W2:Y:S02]  /*13e90*/  LDG.E R8, desc[UR42][R8.64+0x4] ;  /* 0x0000042a08087981 */ /* 0x000ea4000c1e1900 */
[----:B--2---:R-:W-:-:S07]  /*13ea0*/  IMAD.IADD R10, R8, 0x1, -R10 ;  /* 0x00000001080a7824 */ /* 0x004fce00078e0a0a */
.L_x_8902:
[----:B-----5:R-:W-:Y:S02]  /*13eb0*/  IMAD.IADD R10, R10, 0x1, -R0 ;  /* 0x000000010a0a7824 */ /* 0x020fe400078e0a00 */
[----:B------:R-:W2:Y:S04]  /*13ec0*/  @P2 LDG.E R0, desc[UR42][R6.64] ;  /* 0x0000002a06002981 */ /* 0x000ea8000c1e1900 */
[----:B------:R-:W2:Y:S01]  /*13ed0*/  @P2 LDG.E R6, desc[UR42][R6.64+0x4] ;  /* 0x0000042a06062981 */ /* 0x000ea2000c1e1900 */
[----:B------:R-:W-:Y:S01]  /*13ee0*/  BSSY B0, `(.L_x_8903) ;  /* 0x000015c000007945 */ /* 0x000fe20003800000 */
[----:B--2---:R-:W-:-:S04]  /*13ef0*/  @P2 IMAD.IADD R2, R6, 0x1, -R0 ;  /* 0x0000000106022824 */ /* 0x004fc800078e0a00 */
[----:B------:R-:W-:-:S04]  /*13f00*/  IMAD.IADD R4, R10, 0x1, R2 ;  /* 0x000000010a047824 */ /* 0x000fc800078e0202 */
[----:B------:R-:W-:Y:S01]  /*13f10*/  VIADD R0, R4, 0x7f ;  /* 0x0000007f04007836 */ /* 0x000fe20000000000 */
[----:B------:R1:W-:Y:S04]  /*13f20*/  STL [R1+0x38], R4 ;  /* 0x0000380401007387 */ /* 0x0003e80000100800 */
[----:B-1----:R-:W-:-:S04]  /*13f30*/  SHF.R.S32.HI R4, RZ, 0x1f, R0 ;  /* 0x0000001fff047819 */ /* 0x002fc80000011400 */
[----:B------:R-:W-:-:S04]  /*13f40*/  LEA.HI R6, R4, R0, RZ, 0x7 ;  /* 0x0000000004067211 */ /* 0x000fc800078f38ff */
[----:B------:R-:W-:Y:S01]  /*13f50*/  LOP3.LUT R0, R6, 0xffffff80, RZ, 0xc0, !PT ;  /* 0xffffff8006007812 */ /* 0x000fe200078ec0ff */
[----:B------:R1:W-:Y:S03]  /*13f60*/  STL [R1+0x3c], R6 ;  /* 0x00003c0601007387 */ /* 0x0003e60000100800 */
[----:B------:R-:W-:Y:S02]  /*13f70*/  VIADDMNMX R2, R0, -R10, R2, PT ;  /* 0x8000000a00027246 */ /* 0x000fe40003800102 */
[----:B------:R-:W-:-:S04]  /*13f80*/  IADD3 R0, -R10, RZ, RZ ;  /* 0x000000ff0a007210 */ /* 0x000fc80007ffe1ff */
[----:B------:R-:W-:-:S04]  /*13f90*/  VIMNMX R0, RZ, R0, !PT ;  /* 0x00000000ff007248 */ /* 0x000fc80007fe0100 */
[----:B------:R-:W-:-:S13]  /*13fa0*/  ISETP.GT.AND P0, PT, R2, R0, PT ;  /* 0x000000000200720c */ /* 0x000fda0003f04270 */
[----:B------:R-:W-:Y:S01]  /*13fb0*/  @P0 VIADD R4, R2, 0x7f ;  /* 0x0000007f02040836 */ /* 0x000fe20000000000 */
[----:B------:R-:W-:-:S04]  /*13fc0*/  SHF.R.U32.HI R2, RZ, 0x7, R0 ;  /* 0x00000007ff027819 */ /* 0x000fc80000011600 */
[----:B------:R-:W-:-:S04]  /*13fd0*/  @P0 SHF.R.S32.HI R0, RZ, 0x1f, R4 ;  /* 0x0000001fff000819 */ /* 0x000fc80000011404 */
[----:B------:R-:W-:Y:S01]  /*13fe0*/  @P0 LEA.HI R0, R0, R4, RZ, 0x7 ;  /* 0x0000000400000211 */ /* 0x000fe200078f38ff */
[----:B------:R-:W-:-:S03]  /*13ff0*/  IMAD.MOV.U32 R4, RZ, RZ, R2 ;  /* 0x000000ffff047224 */ /* 0x000fc600078e0002 */
[----:B------:R-:W-:Y:S02]  /*14000*/  @P0 SHF.R.S32.HI R4, RZ, 0x7, R0 ;  /* 0x00000007ff040819 */ /* 0x000fe40000011400 */
[----:B------:R-:W-:Y:S02]  /*14010*/  PLOP3.LUT P0, PT, PT, PT, PT, 0x80, 0x0 ;  /* 0x000000000000781c */ /* 0x000fe40003f0f070 */
[----:B------:R-:W-:-:S13]  /*14020*/  ISETP.GT.AND P1, PT, R4, R2, PT ;  /* 0x000000020400720c */ /* 0x000fda0003f24270 */
[----:B-1----:R-:W-:Y:S05]  /*14030*/  @!P1 BRA `(.L_x_8904) ;  /* 0x0000001400189947 */ /* 0x002fea0003800000 */
[----:B------:R-:W-:Y:S01]  /*14040*/  UMOV UR4, 0xffffffff ;  /* 0xffffffff00047882 */ /* 0x000fe20000000000 */
[----:B------:R-:W-:Y:S02]  /*14050*/  SEL R0, R5, RZ, !P2 ;  /* 0x000000ff05007207 */ /* 0x000fe40005000000 */
[----:B------:R-:W-:Y:S05]  /*14060*/  BRA.DIV UR4, `(.L_x_8905) ;  /* 0x0000005e04047947 */ /* 0x000fea000b800000 */
[----:B------:R-:W1:Y:S02]  /*14070*/  S2R R5, SR_TID.X ;  /* 0x0000000000057919 */ /* 0x000e640000002100 */
[----:B-1----:R-:W-:-:S04]  /*14080*/  SHF.R.U32.HI R5, RZ, 0x5, R5 ;  /* 0x00000005ff057819 */ /* 0x002fc80000011605 */
[----:B------:R-:W-:-:S05]  /*14090*/  LOP3.LUT R5, R5, 0x3, RZ, 0xc0, !PT ;  /* 0x0000000305057812 */ /* 0x000fca00078ec0ff */
[----:B------:R1:W2:Y:S02]  /*140a0*/  SHFL.IDX PT, R14, R5, RZ, 0x1f ;  /* 0x00001fff050e7589 */ /* 0x0002a400000e0000 */
.L_x_9050:
[----:B--2---:R-:W-:Y:S02]  /*140b0*/  ISETP.NE.AND P0, PT, R14, RZ, PT ;  /* 0x000000ff0e00720c */ /* 0x004fe40003f05270 */
[----:B------:R-:W-:-:S11]  /*140c0*/  PLOP3.LUT P6, PT, PT, PT, PT, 0x8, 0x0 ;  /* 0x000000000000781c */ /* 0x000fd60003fce170 */
[----:B------:R-:W-:Y:S05]  /*140d0*/  @P0 BRA `(.L_x_8906) ;  /* 0x00000000000c0947 */ /* 0x000fea0003800000 */
[----:B------:R-:W-:-:S03]  /*140e0*/  UMOV UR4, 0xffffffff ;  /* 0xffffffff00047882 */ /* 0x000fc60000000000 */
[----:B------:R-:W-:Y:S05]  /*140f0*/  BRA.DIV UR4, `(.L_x_8907) ;  /* 0x0000005e04147947 */ /* 0x000fea000b800000 */
[----:B------:R-:W-:-:S13]  /*14100*/  ELECT P6, URZ, PT ;  /* 0x00000000003f782f */ /* 0x000fda00038c0000 */
.L_x_8906:
[----:B-1----:R-:W2:Y:S01]  /*14110*/  LDL R5, [R1+0x48] ;  /* 0x0000480001057983 */ /* 0x002ea20000100800 */
[----:B------:R-:W-:Y:S01]  /*14120*/  BSSY B1, `(.L_x_8908) ;  /* 0x0000008000017945 */ /* 0x000fe20003800000 */
[----:B--2---:R-:W-:-:S05]  /*14130*/  VIADD R5, R5, 0x1 ;  /* 0x0000000105057836 */ /* 0x004fca0000000000 */
[----:B------:R-:W-:-:S04]  /*14140*/  LEA.HI R6, R5, R5, RZ, 0x1 ;  /* 0x0000000505067211 */ /* 0x000fc800078f08ff */
[----:B------:R-:W-:-:S05]  /*14150*/  LOP3.LUT R6, R6, 0xfffffffe, RZ, 0xc0, !PT ;  /* 0xfffffffe06067812 */ /* 0x000fca00078ec0ff */
[----:B------:R-:W-:-:S05]  /*14160*/  IMAD.IADD R5, R5, 0x1, -R6 ;  /* 0x0000000105057824 */ /* 0x000fca00078e0a06 */
[----:B------:R-:W-:-:S04]  /*14170*/  SHF.L.U32 R5, R5, 0x1f, RZ ;  /* 0x0000001f05057819 */ /* 0x000fc800000006ff */
[----:B------:R-:W1:Y:S02]  /*14180*/  SYNCS.PHASECHK.TRANS64.TRYWAIT P0, [R22+URZ+0x19c20], R5 ;  /* 0x019c2005160075a7 */ /* 0x000e64000800017f */
[----:B-1----:R-:W-:Y:S05]  /*14190*/  @!P0 BRA `(.L_x_8909) ;  /* 0x0000005c000c8947 */ /* 0x002fea0003800000 */
.L_x_9053:
[----:B------:R-:W-:Y:S05]  /*141a0*/  BSYNC B1 ;  /* 0x0000000000017941 */ /* 0x000fea0003800000 */
.L_x_8908:
[----:B------:R-:W-:Y:S04]  /*141b0*/  BSSY B1, `(.L_x_8910) ;  /* 0x000008c000017945 */ /* 0x000fe80003800000 */
[----:B------:R-:W-:Y:S05]  /*141c0*/  @!P6 BRA `(.L_x_8911) ;  /* 0x000000080028e947 */ /* 0x000fea0003800000 */
[----:B------:R-:W2:Y:S01]  /*141d0*/  LDL R7, [R1] ;  /* 0x0000000001077983 */ /* 0x000ea20000100800 */
[----:B------:R-:W-:Y:S01]  /*141e0*/  IMAD R8, R27, 0x8, R22 ;  /* 0x000000081b087824 */ /* 0x000fe200078e0216 */
[----:B------:R-:W3:Y:S01]  /*141f0*/  S2R R6, SR_TID.X ;  /* 0x0000000000067919 */ /* 0x000ee20000002100 */
[----:B------:R-:W-:Y:S01]  /*14200*/  BSSY B2, `(.L_x_8912) ;  /* 0x0000006000027945 */ /* 0x000fe20003800000 */
[----:B---3--:R-:W-:-:S04]  /*14210*/  LOP3.LUT R6, R6, 0x7f, RZ, 0xc0, !PT ;  /* 0x0000007f06067812 */ /* 0x008fc800078ec0ff */
[----:B------:R-:W-:Y:S02]  /*14220*/  ISETP.NE.AND P1, PT, R6, RZ, PT ;  /* 0x000000ff0600720c */ /* 0x000fe40003f25270 */
[----:B--2---:R-:W-:-:S04]  /*14230*/  SHF.L.U32 R10, R7, 0x1f, RZ ;  /* 0x0000001f070a7819 */ /* 0x004fc800000006ff */
[----:B------:R-:W2:Y:S02]  /*14240*/  SYNCS.PHASECHK.TRANS64.TRYWAIT P0, [R8+URZ+0x19ca0], R10 ;  /* 0x019ca00a080075a7 */ /* 0x000ea4000800017f */
[----:B--2---:R-:W-:Y:S05]  /*14250*/  @!P0 BRA `(.L_x_8913) ;  /* 0x0000005800f08947 */ /* 0x004fea0003800000 */
.L_x_9054:
[----:B------:R-:W-:Y:S05]  /*14260*/  BSYNC B2 ;  /* 0x0000000000027941 */ /* 0x000fea0003800000 */
.L_x_8912:
[----:B------:R-:W-:Y:S04]  /*14270*/  BSSY B2, `(.L_x_8914) ;  /* 0x0000009000027945 */ /* 0x000fe80003800000 */
[----:B------:R-:W-:Y:S05]  /*14280*/  @P1 BRA `(.L_x_8915) ;  /* 0x00000000001c1947 */ /* 0x000fea0003800000 */
[----:B-1----:R-:W1:Y:S02]  /*14290*/  S2R R5, SR_TID.X ;  /* 0x0000000000057919 */ /* 0x002e640000002100 */
[----:B-1----:R-:W-:Y:S01]  /*142a0*/  LOP3.LUT R6, R5, 0x1f, RZ, 0xc0, !PT ;  /* 0x0000001f05067812 */ /* 0x002fe200078ec0ff */
[----:B------:R-:W-:-:S03]  /*142b0*/  IMAD.MOV.U32 R5, RZ, RZ, 0x3000 ;  /* 0x00003000ff057424 */ /* 0x000fc600078e00ff */
[----:B------:R-:W-:Y:S01]  /*142c0*/  ISETP.NE.AND P0, PT, R6, RZ, PT ;  /* 0x000000ff0600720c */ /* 0x000fe20003f05270 */
[----:B------:R3:W-:-:S12]  /*142d0*/  SYNCS.ARRIVE.TRANS64 RZ, [R8+URZ+0x19c90], R5 ;  /* 0x019c900508ff79a7 */ /* 0x0007d8000800003f */
[----:B---3--:R-:W-:Y:S05]  /*142e0*/  @!P0 BRA `(.L_x_8915) ;  /* 0x0000000000048947 */ /* 0x008fea0003800000 */
[----:B------:R-:W-:Y:S01]  /*142f0*/  BPT.TRAP 0x1 ;  /* 0x000000040000795c */ /* 0x000fe20000300000 */
.L_x_8915:
[----:B------:R-:W-:Y:S05]  /*14300*/  BSYNC B2 ;  /* 0x0000000000027941 */ /* 0x000fea0003800000 */
.L_x_8914:
[----:B------:R-:W-:Y:S01]  /*14310*/  IMAD.MOV.U32 R14, RZ, RZ, RZ ;  /* 0x000000ffff0e7224 */ /* 0x000fe200078e00ff */
[----:B------:R-:W-:Y:S01]  /*14320*/  UIADD3 UR4, UP0, UR40, 0x570, URZ ;  /* 0x0000057028047890 */ /* 0x000fe2000ff1e03f */
[----:B------:R-:W-:Y:S01]  /*14330*/  IMAD R6, R4, 0x80, R3 ;  /* 0x0000008004067824 */ /* 0x000fe200078e0203 */
[----:B------:R-:W-:Y:S01]  /*14340*/  PLOP3.LUT P0, PT, PT, PT, PT, 0x80, 0x0 ;  /* 0x000000000000781c */ /* 0x000fe20003f0f070 */
[----:B------:R-:W-:Y:S01]  /*14350*/  IMAD R7, R27, 0x3000, R22 ;  /* 0x000030001b077824 */ /* 0x000fe200078e0216 */
[----:B------:R-:W-:Y:S01]  /*14360*/  R2UR UR10, R14 ;  /* 0x000000000e0a72ca */ /* 0x000fe200000e0000 */
[----:B------:R-:W-:Y:S01]  /*14370*/  VIADD R6, R6, 0xffffff80 ;  /* 0xffffff8006067836 */ /* 0x000fe20000000000 */
[----:B------:R-:W-:Y:S01]  /*14380*/  UIADD3.X UR5, URZ, UR41, URZ, UP0, !UPT ;  /* 0x000000293f057290 */ /* 0x000fe200087fe43f */
[----:B-1----:R-:W-:Y:S01]  /*14390*/  VIADD R5, R8, 0x19c90 ;  /* 0x00019c9008057836 */ /* 0x002fe20000000000 */
[----:B------:R-:W-:Y:S01]  /*143a0*/  UMOV UR6, 0x0 ;  /* 0x0000000000067882 */ /* 0x000fe20000000000 */
[----:B------:R-:W-:Y:S01]  /*143b0*/  VIADD R9, R7, 0x13800 ;  /* 0x0001380007097836 */ /* 0x000fe20000000000 */
[----:B------:R-:W-:-:S09]  /*143c0*/  UMOV UR7, 0x12f00000 ;  /* 0x12f0000000077882 */ /* 0x000fd20000000000 */
.L_x_8916:
        /* <DEDUP_REMOVED lines=16> */
.L_x_8917:
        /* <DEDUP_REMOVED lines=16> */
.L_x_8918:
        /* <DEDUP_REMOVED lines=13> */
.L_x_9055:
[----:B------:R-:W-:Y:S05]  /*146a0*/  BSYNC B2 ;  /* 0x0000000000027941 */ /* 0x000fea0003800000 */
.L_x_8919:
        /* <DEDUP_REMOVED lines=11> */
.L_x_8922:
[----:B------:R-:W-:Y:S05]  /*14760*/  BSYNC B2 ;  /* 0x0000000000027941 */ /* 0x000fea0003800000 */
.L_x_8921:
        /* <DEDUP_REMOVED lines=8> */
.L_x_8923:
        /* <DEDUP_REMOVED lines=15> */
.L_x_8924:
        /* <DEDUP_REMOVED lines=15> */
.L_x_8925:
        /* <DEDUP_REMOVED lines=10> */
.L_x_8911:
[----:B------:R-:W-:Y:S05]  /*14a70*/  BSYNC B1 ;  /* 0x0000000000017941 */ /* 0x000fea0003800000 */
.L_x_8910:
[----:B-1----:R-:W2:Y:S01]  /*14a80*/  LDL.LU R5, [R1] ;  /* 0x0000000001057983 */ /* 0x002ea20000300800 */
[----:B------:R-:W-:Y:S01]  /*14a90*/  VIADD R27, R27, 0x1 ;  /* 0x000000011b1b7836 */ /* 0x000fe20000000000 */
[----:B------:R-:W-:Y:S02]  /*14aa0*/  IADD3 R9, R4, -0x2, RZ ;  /* 0xfffffffe04097810 */ /* 0x000fe40007ffe0ff */
[----:B------:R-:W-:Y:S02]  /*14ab0*/  PLOP3.LUT P0, PT, PT, PT, PT, 0x8, 0x0 ;  /* 0x000000000000781c */ /* 0x000fe40003f0e170 */
[----:B------:R-:W-:Y:S02]  /*14ac0*/  ISETP.NE.AND P1, PT, R27, 0x2, PT ;  /* 0x000000021b00780c */ /* 0x000fe40003f25270 */
[----:B------:R-:W-:Y:S02]  /*14ad0*/  ISETP.GE.AND P2, PT, R9, R2, PT ;  /* 0x000000020900720c */ /* 0x000fe40003f46270 */
[----:B------:R-:W-:-:S02]  /*14ae0*/  SEL R4, RZ, 0x1, P1 ;  /* 0x00000001ff047807 */ /* 0x000fc40000800000 */
[----:B------:R-:W-:Y:S02]  /*14af0*/  SEL R27, R27, RZ, P1 ;  /* 0x000000ff1b1b7207 */ /* 0x000fe40000800000 */
[----:B--2---:R-:W-:-:S05]  /*14b00*/  LOP3.LUT R5, R5, R4, RZ, 0x3c, !PT ;  /* 0x0000000405057212 */ /* 0x004fca00078e3cff */
[----:B------:R1:W-:Y:S02]  /*14b10*/  STL [R1], R5 ;  /* 0x0000000501007387 */ /* 0x0003e40000100800 */
[----:B------:R-:W-:Y:S05]  /*14b20*/  @!P2 BRA `(.L_x_8904) ;  /* 0x00000008005ca947 */ /* 0x000fea0003800000 */
.L_x_8942:
[----:B------:R-:W-:Y:S05]  /*14b30*/  YIELD ;  /* 0x0000000000007946 */ /* 0x000fea0003800000 */
[----:B------:R-:W-:Y:S04]  /*14b40*/  BSSY B1, `(.L_x_8926) ;  /* 0x000008b000017945 */ /* 0x000fe80003800000 */
[----:B--2---:R-:W-:Y:S05]  /*14b50*/  @!P6 BRA `(.L_x_8927) ;  /* 0x000000080024e947 */ /* 0x004fea0003800000 */
[----:B-1----:R-:W2:Y:S01]  /*14b60*/  LDL R5, [R1] ;  /* 0x0000000001057983 */ /* 0x002ea20000100800 */
[----:B------:R-:W-:Y:S01]  /*14b70*/  IMAD R8, R27, 0x8, R22 ;  /* 0x000000081b087824 */ /* 0x000fe200078e0216 */
[----:B------:R-:W1:Y:S01]  /*14b80*/  S2R R4, SR_TID.X ;  /* 0x0000000000047919 */ /* 0x000e620000002100 */
[----:B------:R-:W-:Y:S01]  /*14b90*/  BSSY B2, `(.L_x_8928) ;  /* 0x0000006000027945 */ /* 0x000fe20003800000 */
[----:B-1----:R-:W-:-:S04]  /*14ba0*/  LOP3.LUT R4, R4, 0x7f, RZ, 0xc0, !PT ;  /* 0x0000007f04047812 */ /* 0x002fc800078ec0ff */
[----:B------:R-:W-:Y:S02]  /*14bb0*/  ISETP.NE.AND P2, PT, R4, RZ, PT ;  /* 0x000000ff0400720c */ /* 0x000fe40003f45270 */
[----:B--2---:R-:W-:-:S04]  /*14bc0*/  SHF.L.U32 R7, R5, 0x1f, RZ ;  /* 0x0000001f05077819 */ /* 0x004fc800000006ff */
[----:B------:R-:W1:Y:S02]  /*14bd0*/  SYNCS.PHASECHK.TRANS64.TRYWAIT P1, [R8+URZ+0x19ca0], R7 ;  /* 0x019ca007080075a7 */ /* 0x000e64000802017f */
[----:B-1----:R-:W-:Y:S05]  /*14be0*/  @!P1 BRA `(.L_x_8929) ;  /* 0x0000005000b49947 */ /* 0x002fea0003800000 */
.L_x_9056:
[----:B------:R-:W-:Y:S05]  /*14bf0*/  BSYNC B2 ;  /* 0x0000000000027941 */ /* 0x000fea0003800000 */
.L_x_8928:
        /* <DEDUP_REMOVED lines=9> */
.L_x_8931:
[----:B------:R-:W-:Y:S05]  /*14c90*/  BSYNC B2 ;  /* 0x0000000000027941 */ /* 0x000fea0003800000 */
.L_x_8930:
        /* <DEDUP_REMOVED lines=8> */
[----:B------:R-:W-:Y:S01]  /*14d20*/  VIADD R10, R6, 0x13800 ;  /* 0x00013800060a7836 */ /* 0x000fe20000000000 */
[----:B------:R-:W-:Y:S01]  /*14d30*/  UMOV UR6, 0x0 ;  /* 0x0000000000067882 */ /* 0x000fe20000000000 */
[----:B------:R-:W-:-:S10]  /*14d40*/  UMOV UR7, 0x12f00000 ;  /* 0x12f0000000077882 */ /* 0x000fd40000000000 */
.L_x_8932:
        /* <DEDUP_REMOVED lines=16> */
.L_x_8933:
        /* <DEDUP_REMOVED lines=16> */
.L_x_8934:
        /* <DEDUP_REMOVED lines=13> */
.L_x_9057:
[----:B------:R-:W-:Y:S05]  /*15020*/  BSYNC B2 ;  /* 0x0000000000027941 */ /* 0x000fea0003800000 */
.L_x_8935:
[----:B------:R-:W-:Y:S01]  /*15030*/  BSSY B2, `(.L_x_8937) ;  /* 0x000000b000027945 */ /* 0x000fe20003800000 */
[----:B------:R-:W-:Y:S01]  /*15040*/  IMAD.MOV.U32 R10, RZ, RZ, 0x0 ;  /* 0x00000000ff0a7424 */ /* 0x000fe200078e00ff */
[----:B0-----:R-:W-:Y:S02]  /*15050*/  MOV R11, 0x12f00000 ;  /* 0x12f00000000b7802 */ /* 0x001fe40000000f00 */
[----:B------:R-:W-:Y:S05]  /*15060*/  @P2 BRA `(.L_x_8938) ;  /* 0x00000000001c2947 */ /* 0x000fea0003800000 */
[----:B------:R-:W0:Y:S02]  /*15070*/  S2R R4, SR_TID.X ;  /* 0x0000000000047919 */ /* 0x000e240000002100 */
[----:B0-----:R-:W-:Y:S01]  /*15080*/  LOP3.LUT R15, R4, 0x1f, RZ, 0xc0, !PT ;  /* 0x0000001f040f7812 */ /* 0x001fe200078ec0ff */
[----:B------:R-:W-:-:S03]  /*15090*/  IMAD.MOV.U32 R4, RZ, RZ, 0x3000 ;  /* 0x00003000ff047424 */ /* 0x000fc600078e00ff */
[----:B------:R-:W-:Y:S01]  /*150a0*/  ISETP.NE.AND P1, PT, R15, RZ, PT ;  /* 0x000000ff0f00720c */ /* 0x000fe20003f25270 */
[----:B------:R0:W-:-:S12]  /*150b0*/  SYNCS.ARRIVE.TRANS64 RZ, [R8+URZ+0x19cb0], R4 ;  /* 0x019cb00408ff79a7 */ /* 0x0001d8000800003f */
[----:B0-----:R-:W-:Y:S05]  /*150c0*/  @!P1 BRA `(.L_x_8938) ;  /* 0x0000000000049947 */ /* 0x001fea0003800000 */
[----:B------:R-:W-:Y:S01]  /*150d0*/  BPT.TRAP 0x1 ;  /* 0x000000040000795c */ /* 0x000fe20000300000 */
.L_x_8938:
[----:B------:R-:W-:Y:S05]  /*150e0*/  BSYNC B2 ;  /* 0x0000000000027941 */ /* 0x000fea0003800000 */
.L_x_8937:
        /* <DEDUP_REMOVED lines=8> */
.L_x_8939:
        /* <DEDUP_REMOVED lines=15> */
.L_x_8940:
        /* <DEDUP_REMOVED lines=15> */
.L_x_8941:
        /* <DEDUP_REMOVED lines=10> */
.L_x_8927:
[----:B------:R-:W-:Y:S05]  /*153f0*/  BSYNC B1 ;  /* 0x0000000000017941 */ /* 0x000fea0003800000 */
.L_x_8926:
[----:B------:R-:W2:Y:S01]  /*15400*/  LDL.LU R7, [R1] ;  /* 0x0000000001077983 */ /* 0x000ea20000300800 */
[----:B------:R-:W-:Y:S01]  /*15410*/  VIADD R27, R27, 0x1 ;  /* 0x000000011b1b7836 */ /* 0x000fe20000000000 */
[C---:B------:R-:W-:Y:S01]  /*15420*/  ISETP.GT.AND P2, PT, R9.reuse, R2, PT ;  /* 0x000000020900720c */ /* 0x040fe20003f44270 */
[----:B------:R-:W-:-:S03]  /*15430*/  VIADD R9, R9, 0xffffffff ;  /* 0xffffffff09097836 */ /* 0x000fc60000000000 */
[----:B------:R-:W-:-:S04]  /*15440*/  ISETP.NE.AND P1, PT, R27, 0x2, PT ;  /* 0x000000021b00780c */ /* 0x000fc80003f25270 */
[----:B------:R-:W-:Y:S02]  /*15450*/  SEL R4, RZ, 0x1, P1 ;  /* 0x00000001ff047807 */ /* 0x000fe40000800000 */
[----:B------:R-:W-:Y:S02]  /*15460*/  SEL R27, R27, RZ, P1 ;  /* 0x000000ff1b1b7207 */ /* 0x000fe40000800000 */
[----:B--2---:R-:W-:-:S05]  /*15470*/  LOP3.LUT R7, R7, R4, RZ, 0x3c, !PT ;  /* 0x0000000407077212 */ /* 0x004fca00078e3cff */
[----:B------:R2:W-:Y:S01]  /*15480*/  STL [R1], R7 ;  /* 0x0000000701007387 */ /* 0x0005e20000100800 */
[----:B------:R-:W-:Y:S05]  /*15490*/  @P2 BRA `(.L_x_8942) ;  /* 0xfffffff400a42947 */ /* 0x000fea000383ffff */
.L_x_8904:
[----:B------:R-:W-:Y:S05]  /*154a0*/  BSYNC B0 ;  /* 0x0000000000007941 */ /* 0x000fea0003800000 */
.L_x_8903:
[----:B------:R-:W3:Y:S01]  /*154b0*/  LDL R4, [R1+0x38] ;  /* 0x0000380001047983 */ /* 0x000ee20000100800 */
[----:B------:R-:W-:Y:S05]  /*154c0*/  @!P0 WARPSYNC.ALL ;  /* 0x0000000000008948 */ /* 0x000fea0003800000 */
[----:B------:R-:W-:Y:S01]  /*154d0*/  @!P0 BAR.SYNC.DEFER_BLOCKING 0xc, 0x200 ;  /* 0x0308000000008b1d */ /* 0x000fe20000010000 */
[----:B---3--:R-:W-:-:S13]  /*154e0*/  ISETP.GT.AND P0, PT, R4, RZ, PT ;  /* 0x000000ff0400720c */ /* 0x008fda0003f04270 */
[----:B------:R-:W-:Y:S05]  /*154f0*/  @P0 BRA `(.L_x_8943) ;  /* 0x0000000000440947 */ /* 0x000fea0003800000 */
[----:B------:R-:W3:Y:S02]  /*15500*/  S2R R4, SR_TID.X ;  /* 0x0000000000047919 */ /* 0x000ee40000002100 */
[----:B---3--:R-:W-:-:S04]  /*15510*/  LOP3.LUT R4, R4, 0x7f, RZ, 0xc0, !PT ;  /* 0x0000007f04047812 */ /* 0x008fc800078ec0ff */
[----:B------:R-:W-:-:S13]  /*15520*/  ISETP.NE.AND P0, PT, R4, RZ, PT ;  /* 0x000000ff0400720c */ /* 0x000fda0003f05270 */
[----:B------:R-:W-:Y:S05]  /*15530*/  @P0 BRA `(.L_x_8944) ;  /* 0x0000003000a40947 */ /* 0x000fea0003800000 */
[----:B-1----:R-:W1:Y:S01]  /*15540*/  S2R R5, SR_LANEID ;  /* 0x0000000000057919 */ /* 0x002e620000000000 */
[----:B------:R-:W-:Y:S01]  /*15550*/  VOTEU.ANY UR4, UPT, PT ;  /* 0x0000000000047886 */ /* 0x000fe200038e0100 */
[----:B------:R-:W3:Y:S01]  /*15560*/  LDC.64 R2, c[0x0][0xc60] ;  /* 0x00031800ff027b82 */ /* 0x000ee20000000a00 */
[----:B------:R-:W1:Y:S02]  /*15570*/  FLO.U32 R0, UR4 ;  /* 0x0000000400007d00 */ /* 0x000e6400080e0000 */
[----:B-1----:R-:W-:-:S06]  /*15580*/  ISETP.EQ.U32.AND P0, PT, R0, R5, PT ;  /* 0x000000050000720c */ /* 0x002fcc0003f02070 */
[----:B------:R-:W3:Y:S07]  /*15590*/  POPC R5, UR4 ;  /* 0x0000000400057d09 */ /* 0x000eee0008000000 */
[----:B---3--:R-:W3:Y:S01]  /*155a0*/  @P0 ATOMG.E.ADD.STRONG.GPU PT, R3, desc[UR42][R2.64], R5 ;  /* 0x00000005020309a8 */ /* 0x008ee200081ee1ea */
[----:B------:R-:W1:Y:S02]  /*155b0*/  S2R R4, SR_LTMASK ;  /* 0x0000000000047919 */ /* 0x000e640000003900 */
[----:B-1----:R-:W-:-:S04]  /*155c0*/  LOP3.LUT R4, R4, UR4, RZ, 0xc0, !PT ;  /* 0x0000000404047c12 */ /* 0x002fc8000f8ec0ff */
[----:B--2---:R-:W1:Y:S01]  /*155d0*/  POPC R7, R4 ;  /* 0x0000000400077309 */ /* 0x004e620000000000 */
[----:B---3--:R-:W1:Y:S02]  /*155e0*/  SHFL.IDX PT, R0, R3, R0, 0x1f ;  /* 0x00001f0003007589 */ /* 0x008e6400000e0000 */
[----:B-1----:R-:W-:Y:S01]  /*155f0*/  IADD3 R16, R0, UR38, R7 ;  /* 0x0000002600107c10 */ /* 0x002fe2000fffe007 */
[----:B------:R-:W-:Y:S06]  /*15600*/  BRA `(.L_x_8944) ;  /* 0x0000003000707947 */ /* 0x000fec0003800000 */
.L_x_8943:
        /* <DEDUP_REMOVED lines=8> */
[----:B------:R-:W-:Y:S01]  /*15690*/  IMAD.U32 R4, RZ, RZ, UR6 ;  /* 0x00000006ff047e24 */ /* 0x000fe2000f8e00ff */
[----:B--2---:R-:W-:Y:S01]  /*156a0*/  MOV R7, UR9 ;  /* 0x0000000900077c02 */ /* 0x004fe20008000f00 */
[----:B------:R-:W2:Y:S01]  /*156b0*/  LDC.64 R2, c[0x4][R2] ;  /* 0x0100000002027b82 */ /* 0x000ea20000000a00 */
[----:B-1----:R-:W-:Y:S02]  /*156c0*/  IMAD.U32 R5, RZ, RZ, UR7 ;  /* 0x00000007ff057e24 */ /* 0x002fe4000f8e00ff */
[----:B------:R-:W-:Y:S02]  /*156d0*/  IMAD.U32 R6, RZ, RZ, UR8 ;  /* 0x00000008ff067e24 */ /* 0x000fe4000f8e00ff */
[----:B------:R-:W-:-:S02]  /*156e0*/  IMAD.U32 R10, RZ, RZ, UR4 ;  /* 0x00000004ff0a7e24 */ /* 0x000fc4000f8e00ff */
[----:B0-----:R-:W-:Y:S02]  /*156f0*/  IMAD.U32 R11, RZ, RZ, UR5 ;  /* 0x00000005ff0b7e24 */ /* 0x001fe4000f8e00ff */
[----:B------:R-:W-:Y:S02]  /*15700*/  IMAD.MOV.U32 R8, RZ, RZ, 0x70 ;  /* 0x00000070ff087424 */ /* 0x000fe400078e00ff */
[----:B------:R-:W-:Y:S02]  /*15710*/  IMAD.MOV.U32 R12, RZ, RZ, 0x1 ;  /* 0x00000001ff0c7424 */ /* 0x000fe400078e00ff */
[----:B------:R-:W-:-:S07]  /*15720*/  IMAD.MOV.U32 R13, RZ, RZ, RZ ;  /* 0x000000ffff0d7224 */ /* 0x000fce00078e00ff */
[----:B------:R-:W-:-:S07]  /*15730*/  LEPC R20, `(.L_x_8946) ;  /* 0x000000001014794e */ /* 0x000fce0000000000 */
[----:B--2---:R-:W-:Y:S05]  /*15740*/  CALL.ABS.NOINC R2 ;  /* 0x0000000002007343 */ /* 0x004fea0003c00000 */
.L_x_8946:
[----:B------:R-:W-:Y:S05]  /*15750*/  BSYNC B6 ;  /* 0x0000000000067941 */ /* 0x000fea0003800000 */
.L_x_8945:
[----:B------:R-:W3:Y:S01]  /*15760*/  LDL.LU R2, [R1+0x8] ;  /* 0x0000080001027983 */ /* 0x000ee20000300800 */
[----:B------:R-:W-:Y:S01]  /*15770*/  VIADD R0, R22, 0x9000 ;  /* 0x0000900016007836 */ /* 0x000fe20000000000 */
[----:B------:R-:W-:Y:S04]  /*15780*/  BSSY B6, `(.L_x_8947) ;  /* 0x0000016000067945 */ /* 0x000fe80003800000 */
[----:B------:R-:W-:Y:S02]  /*15790*/  LOP3.LUT P0, RZ, R0, 0x9f, RZ, 0xc0, !PT ;  /* 0x0000009f00ff7812 */ /* 0x000fe4000780c0ff */
[----:B---3--:R-:W-:-:S11]  /*157a0*/  LOP3.LUT R2, R2, 0xfffffffe, RZ, 0xc0, !PT ;  /* 0xfffffffe02027812 */ /* 0x008fd600078ec0ff */
[----:B------:R-:W-:-:S05]  /*157b0*/  @P0 LOP3.LUT R2, R2, 0x1, RZ, 0xfc, !PT ;  /* 0x0000000102020812 */ /* 0x000fca00078efcff */
[----:B------:R3:W-:Y:S01]  /*157c0*/  STL [R1+0x8], R2 ;  /* 0x0000080201007387 */ /* 0x0007e20000100800 */
[----:B------:R-:W-:Y:S05]  /*157d0*/  @!P0 BRA `(.L_x_8948) ;  /* 0x0000000000408947 */ /* 0x000fea0003800000 */
[----:B---3--:R-:W-:Y:S01]  /*157e0*/  MOV R2, 0x0 ;  /* 0x0000000000027802 */ /* 0x008fe20000000f00 */
[----:B------:R-:W-:Y:S01]  /*157f0*/  ULDC.64 UR6, c[0x4][0x1c8] ;  /* 0x0100720000067ab9 */ /* 0x000fe20000000a00 */
[----:B------:R-:W-:Y:S01]  /*15800*/  ULDC.64 UR8, c[0x4][0x1d0] ;  /* 0x0100740000087ab9 */ /* 0x000fe20000000a00 */
[----:B------:R-:W-:Y:S01]  /*15810*/  ULDC.64 UR4, c[0x4][0x48] ;  /* 0x0100120000047ab9 */ /* 0x000fe20000000a00 */
[----:B------:R-:W-:Y:S01]  /*15820*/  IMAD.U32 R4, RZ, RZ, UR6 ;  /* 0x00000006ff047e24 */ /* 0x000fe2000f8e00ff */
[----:B0-----:R-:W-:Y:S01]  /*15830*/  MOV R11, UR5 ;  /* 0x00000005000b7c02 */ /* 0x001fe20008000f00 */
[----:B------:R-:W0:Y:S01]  /*15840*/  LDC.64 R2, c[0x4][R2] ;  /* 0x0100000002027b82 */ /* 0x000e220000000a00 */
[----:B-1----:R-:W-:Y:S02]  /*15850*/  IMAD.U32 R5, RZ, RZ, UR7 ;  /* 0x00000007ff057e24 */ /* 0x002fe4000f8e00ff */
[----:B------:R-:W-:Y:S02]  /*15860*/  IMAD.U32 R6, RZ, RZ, UR8 ;  /* 0x00000008ff067e24 */ /* 0x000fe4000f8e00ff */
[----:B--2---:R-:W-:-:S02]  /*15870*/  IMAD.U32 R7, RZ, RZ, UR9 ;  /* 0x00000009ff077e24 */ /* 0x004fc4000f8e00ff */
[----:B------:R-:W-:Y:S02]  /*15880*/  IMAD.U32 R10, RZ, RZ, UR4 ;  /* 0x00000004ff0a7e24 */ /* 0x000fe4000f8e00ff */
[----:B------:R-:W-:Y:S02]  /*15890*/  IMAD.MOV.U32 R8, RZ, RZ, 0x70 ;  /* 0x00000070ff087424 */ /* 0x000fe400078e00ff */
[----:B------:R-:W-:Y:S02]  /*158a0*/  IMAD.MOV.U32 R12, RZ, RZ, 0x1 ;  /* 0x00000001ff0c7424 */ /* 0x000fe400078e00ff */
[----:B------:R-:W-:-:S07]  /*158b0*/  IMAD.MOV.U32 R13, RZ, RZ, RZ ;  /* 0x000000ffff0d7224 */ /* 0x000fce00078e00ff */
[----:B------:R-:W-:-:S07]  /*158c0*/  LEPC R20, `(.L_x_8948) ;  /* 0x000000001014794e */ /* 0x000fce0000000000 */
[----:B0-----:R-:W-:Y:S05]  /*158d0*/  CALL.ABS.NOINC R2 ;  /* 0x0000000002007343 */ /* 0x001fea0003c00000 */
.L_x_8948:
[----:B------:R-:W-:Y:S05]  /*158e0*/  BSYNC B6 ;  /* 0x0000000000067941 */ /* 0x000fea0003800000 */
.L_x_8947:
[----:B------:R-:W-:Y:S01]  /*158f0*/  VIADD R25, R22, 0x3000 ;  /* 0x0000300016197836 */ /* 0x000fe20000000000 */
[----:B------:R-:W-:Y:S04]  /*15900*/  BSSY B6, `(.L_x_8949) ;  /* 0x0000013000067945 */ /* 0x000fe80003800000 */
[----:B------:R-:W-:-:S13]  /*15910*/  LOP3.LUT P0, RZ, R25, 0x3ff, RZ, 0xc0, !PT ;  /* 0x000003ff19ff7812 */ /* 0x000fda000780c0ff */
[----:B------:R-:W-:Y:S05]  /*15920*/  @!P0 BRA `(.L_x_8950) ;  /* 0x0000000000408947 */ /* 0x000fea0003800000 */
[----:B---3--:R-:W-:Y:S01]  /*15930*/  MOV R2, 0x0 ;  /* 0x0000000000027802 */ /* 0x008fe20000000f00 */
[----:B------:R-:W-:Y:S01]  /*15940*/  ULDC.64 UR6, c[0x4][0x1c8] ;  /* 0x0100720000067ab9 */ /* 0x000fe20000000a00 */
[----:B------:R-:W-:Y:S01]  /*15950*/  ULDC.64 UR8, c[0x4][0x1d0] ;  /* 0x0100740000087ab9 */ /* 0x000fe20000000a00 */
[----:B------:R-:W-:Y:S01]  /*15960*/  ULDC.64 UR4, c[0x4][0x50] ;  /* 0x0100140000047ab9 */ /* 0x000fe20000000a00 */
[----:B------:R-:W-:Y:S01]  /*15970*/  IMAD.U32 R4, RZ, RZ, UR6 ;  /* 0x00000006ff047e24 */ /* 0x000fe2000f8e00ff */
[----:B------:R-:W-:Y:S01]  /*15980*/  MOV R12, 0x1 ;  /* 0x00000001000c7802 */ /* 0x000fe20000000f00 */
[----:B------:R-:W3:Y:S01]  /*15990*/  LDC.64 R2, c[0x4][R2] ;  /* 0x0100000002027b82 */ /* 0x000ee20000000a00 */
[----:B-1----:R-:W-:Y:S02]  /*159a0*/  IMAD.U32 R5, RZ, RZ, UR7 ;  /* 0x00000007ff057e24 */ /* 0x002fe4000f8e00ff */
[----:B------:R-:W-:Y:S02]  /*159b0*/  IMAD.U32 R6, RZ, RZ, UR8 ;  /* 0x00000008ff067e24 */ /* 0x000fe4000f8e00ff */
[----:B--2---:R-:W-:-:S02]  /*159c0*/  IMAD.U32 R7, RZ, RZ, UR9 ;  /* 0x00000009ff077e24 */ /* 0x004fc4000f8e00ff */
[----:B------:R-:W-:Y:S02]  /*159d0*/  IMAD.U32 R10, RZ, RZ, UR4 ;  /* 0x00000004ff0a7e24 */ /* 0x000fe4000f8e00ff */
[----:B0-----:R-:W-:Y:S02]  /*159e0*/  IMAD.U32 R11, RZ, RZ, UR5 ;  /* 0x00000005ff0b7e24 */ /* 0x001fe4000f8e00ff */
[----:B------:R-:W-:Y:S02]  /*159f0*/  IMAD.MOV.U32 R8, RZ, RZ, 0x70 ;  /* 0x00000070ff087424 */ /* 0x000fe400078e00ff */
[----:B------:R-:W-:-:S07]  /*15a00*/  IMAD.MOV.U32 R13, RZ, RZ, RZ ;  /* 0x000000ffff0d7224 */ /* 0x000fce00078e00ff */
[----:B------:R-:W-:-:S07]  /*15a10*/  LEPC R20, `(.L_x_8950) ;  /* 0x000000001014794e */ /* 0x000fce0000000000 */
[----:B---3--:R-:W-:Y:S05]  /*15a20*/  CALL.ABS.NOINC R2 ;  /* 0x0000000002007343 */ /* 0x008fea0003c00000 */
.L_x_8950:
[----:B------:R-:W-:Y:S05]  /*15a30*/  BSYNC B6 ;  /* 0x0000000000067941 */ /* 0x000fea0003800000 */
.L_x_8949:
[----:B---3--:R-:W3:Y:S01]  /*15a40*/  LDL R2, [R1+0x8] ;  /* 0x0000080001027983 */ /* 0x008ee20000100800 */
[----:B------:R-:W-:Y:S01]  /*15a50*/  BSSY B6, `(.L_x_8951) ;  /* 0x0000013000067945 */ /* 0x000fe20003800000 */
[----:B---3--:R-:W-:-:S13]  /*15a60*/  LOP3.LUT P6, RZ, R2, 0x1, RZ, 0xc0, !PT ;  /* 0x0000000102ff7812 */ /* 0x008fda00078cc0ff */
[----:B------:R-:W-:Y:S05]  /*15a70*/  @!P6 BRA `(.L_x_8952) ;  /* 0x000000000040e947 */ /* 0x000fea0003800000 */
[----:B------:R-:W-:Y:S01]  /*15a80*/  MOV R2, 0x0 ;  /* 0x0000000000027802 */ /* 0x000fe20000000f00 */
[----:B------:R-:W-:Y:S01]  /*15a90*/  ULDC.64 UR4, c[0x4][0x1c8] ;  /* 0x0100720000047ab9 */ /* 0x000fe20000000a00 */
[----:B------:R-:W-:Y:S01]  /*15aa0*/  ULDC.64 UR6, c[0x4][0x1d0] ;  /* 0x0100740000067ab9 */ /* 0x000fe20000000a00 */
[----:B------:R-:W-:Y:S01]  /*15ab0*/  ULDC.64 UR8, c[0x4][0x58] ;  /* 0x0100160000087ab9 */ /* 0x000fe20000000a00 */
[----:B------:R-:W-:Y:S02]  /*15ac0*/  IMAD.U32 R4, RZ, RZ, UR4 ;  /* 0x00000004ff047e24 */ /* 0x000fe4000f8e00ff */
[----:B------:R-:W3:Y:S01]  /*15ad0*/  LDC.64 R2, c[0x4][R2] ;  /* 0x0100000002027b82 */ /* 0x000ee20000000a00 */
[----:B-1----:R-:W-:Y:S02]  /*15ae0*/  IMAD.U32 R5, RZ, RZ, UR5 ;  /* 0x00000005ff057e24 */ /* 0x002fe4000f8e00ff */
[----:B------:R-:W-:Y:S02]  /*15af0*/  IMAD.U32 R6, RZ, RZ, UR6 ;  /* 0x00000006ff067e24 */ /* 0x000fe4000f8e00ff */
[----:B--2---:R-:W-:-:S02]  /*15b00*/  IMAD.U32 R7, RZ, RZ, UR7 ;  /* 0x00000007ff077e24 */ /* 0x004fc4000f8e00ff */
[----:B------:R-:W-:Y:S02]  /*15b10*/  IMAD.U32 R10, RZ, RZ, UR8 ;  /* 0x00000008ff0a7e24 */ /* 0x000fe4000f8e00ff */
[----:B0-----:R-:W-:Y:S02]  /*15b20*/  IMAD.U32 R11, RZ, RZ, UR9 ;  /* 0x00000009ff0b7e24 */ /* 0x001fe4000f8e00ff */
[----:B------:R-:W-:Y:S02]  /*15b30*/  IMAD.MOV.U32 R8, RZ, RZ, 0x70 ;  /* 0x00000070ff087424 */ /* 0x000fe400078e00ff */
[----:B------:R-:W-:Y:S02]  /*15b40*/  IMAD.MOV.U32 R12, RZ, RZ, 0x1 ;  /* 0x00000001ff0c7424 */ /* 0x000fe400078e00ff */
[----:B------:R-:W-:-:S07]  /*15b50*/  IMAD.MOV.U32 R13, RZ, RZ, RZ ;  /* 0x000000ffff0d7224 */ /* 0x000fce00078e00ff */
[----:B------:R-:W-:-:S07]  /*15b60*/  LEPC R20, `(.L_x_8952) ;  /* 0x000000001014794e */ /* 0x000fce0000000000 */
[----:B---3--:R-:W-:Y:S05]  /*15b70*/  CALL.ABS.NOINC R2 ;  /* 0x0000000002007343 */ /* 0x008fea0003c00000 */
.L_x_8952:
[----:B------:R-:W-:Y:S05]  /*15b80*/  BSYNC B6 ;  /* 0x0000000000067941 */ /* 0x000fea0003800000 */
.L_x_8951:
[----:B------:R-:W3:Y:S01]  /*15b90*/  LDL.LU R21, [R1+0xc] ;  /* 0x00000c0001157983 */ /* 0x000ee20000300800 */
[----:B------:R-:W-:-:S03]  /*15ba0*/  ULDC.64 UR4, c[0x0][0x9f8] ;  /* 0x00027e0000047ab9 */ /* 0x000fc60000000a00 */
[----:B------:R-:W4:Y:S01]  /*15bb0*/  LDL R20, [R1+0x4] ;  /* 0x0000040001147983 */ /* 0x000f220000100800 */
[----:B------:R-:W-:-:S04]  /*15bc0*/  ISETP.NE.U32.AND P0, PT, RZ, UR4, PT ;  /* 0x00000004ff007c0c */ /* 0x000fc8000bf05070 */
[----:B------:R-:W-:-:S13]  /*15bd0*/  ISETP.NE.AND.EX P0, PT, RZ, UR5, PT, P0 ;  /* 0x00000005ff007c0c */ /* 0x000fda000bf05300 */
[----:B------:R-:W-:-:S04]  /*15be0*/  @P0 IADD3 R2, P1, R23, UR4, RZ ;  /* 0x0000000417020c10 */ /* 0x000fc8000ff3e0ff */
[----:B---3--:R-:W-:Y:S01]  /*15bf0*/  @P0 IADD3.X R3, R21, UR5, RZ, P1, !PT ;  /* 0x0000000515030c10 */ /* 0x008fe20008ffe4ff */
[----:B------:R-:W-:-:S04]  /*15c00*/  ULDC.64 UR4, c[0x0][0xa08] ;  /* 0x0002820000047ab9 */ /* 0x000fc80000000a00 */
[----:B----4-:R3:W4:Y:S02]  /*15c10*/  @P0 LDG.E R20, desc[UR42][R2.64] ;  /* 0x0000002a02140981 */ /* 0x010724000c1e1900 */
[----:B---3--:R-:W3:Y:S01]  /*15c20*/  LDC.64 R2, c[0x0][0x418] ;  /* 0x00010600ff027b82 */ /* 0x008ee20000000a00 */
[----:B----4-:R-:W-:Y:S01]  /*15c30*/  SHF.R.S32.HI R8, RZ, 0x1f, R20 ;  /* 0x0000001fff087819 */ /* 0x010fe20000011414 */
[----:B------:R4:W-:Y:S01]  /*15c40*/  @P0 STL [R1+0x4], R20 ;  /* 0x0000041401000387 */ /* 0x0009e20000100800 */
[----:B---3--:R-:W-:Y:S01]  /*15c50*/  LOP3.LUT P0, RZ, R2, UR4, RZ, 0xfc, !PT ;  /* 0x0000000402ff7c12 */ /* 0x008fe2000f80fcff */
[----:B------:R-:W-:Y:S02]  /*15c60*/  UMOV UR4, 0xffffffff ;  /* 0xffffffff00047882 */ /* 0x000fe40000000000 */
[----:B------:R4:W-:Y:S01]  /*15c70*/  STL [R1+0xc], R8 ;  /* 0x00000c0801007387 */ /* 0x0009e20000100800 */
[----:B------:R-:W-:-:S04]  /*15c80*/  LOP3.LUT P0, RZ, R3, UR5, RZ, 0xfc, P0 ;  /* 0x0000000503ff7c12 */ /* 0x000fc8000800fcff */
[----:B------:R-:W-:Y:S01]  /*15c90*/  SEL R23, R20, RZ, !P0 ;  /* 0x000000ff14177207 */ /* 0x000fe20004000000 */
[----:B------:R-:W-:Y:S08]  /*15ca0*/  BRA.DIV UR4, `(.L_x_8953) ;  /* 0x0000004204ac7947 */ /* 0x000ff0000b800000 */
[----:B------:R-:W3:Y:S02]  /*15cb0*/  S2R R0, SR_TID.X ;  /* 0x0000000000007919 */ /* 0x000ee40000002100 */
[----:B---3--:R-:W-:-:S04]  /*15cc0*/  SHF.R.U32.HI R0, RZ, 0x5, R0 ;  /* 0x00000005ff007819 */ /* 0x008fc80000011600 */
[----:B------:R-:W-:-:S05]  /*15cd0*/  LOP3.LUT R0, R0, 0x3, RZ, 0xc0, !PT ;  /* 0x0000000300007812 */ /* 0x000fca00078ec0ff */
[----:B------:R3:W0:Y:S02]  /*15ce0*/  SHFL.IDX PT, R14, R0, RZ, 0x1f ;  /* 0x00001fff000e7589 */ /* 0x00062400000e0000 */
.L_x_9060:
[----:B---3--:R-:W3:Y:S01]  /*15cf0*/  LDL.LU R0, [R1+0x8] ;  /* 0x0000080001007983 */ /* 0x008ee20000300800 */
[----:B------:R-:W-:Y:S02]  /*15d00*/  PLOP3.LUT P1, PT, PT, PT, PT, 0x8, 0x0 ;  /* 0x000000000000781c */ /* 0x000fe40003f2e170 */
[----:B0-----:R-:W-:Y:S02]  /*15d10*/  ISETP.NE.AND P0, PT, R14, RZ, PT ;  /* 0x000000ff0e00720c */ /* 0x001fe40003f05270 */
[----:B---3--:R-:W-:-:S09]  /*15d20*/  LOP3.LUT R0, R0, 0xfffffffe, RZ, 0xc0, !PT ;  /* 0xfffffffe00007812 */ /* 0x008fd200078ec0ff */
[----:B------:R-:W-:-:S05]  /*15d30*/  @P1 LOP3.LUT R0, R0, 0x1, RZ, 0xfc, !PT ;  /* 0x0000000100001812 */ /* 0x000fca00078efcff */
[----:B------:R0:W-:Y:S01]  /*15d40*/  STL [R1+0x8], R0 ;  /* 0x0000080001007387 */ /* 0x0001e20000100800 */
[----:B------:R-:W-:Y:S05]  /*15d50*/  @P0 BRA `(.L_x_8954) ;  /* 0x0000000400a80947 */ /* 0x000fea0003800000 */
[----:B------:R-:W-:-:S03]  /*15d60*/  UMOV UR4, 0xffffffff ;  /* 0xffffffff00047882 */ /* 0x000fc60000000000 */
[----:B------:R-:W-:Y:S05]  /*15d70*/  BRA.DIV UR4, `(.L_x_8955) ;  /* 0x0000004204ac7947 */ /* 0x000fea000b800000 */
[----:B------:R-:W-:-:S13]  /*15d80*/  ELECT P6, URZ, PT ;  /* 0x00000000003f782f */ /* 0x000fda00038c0000 */
.L_x_9063:
[----:B------:R-:W-:Y:S05]  /*15d90*/  @!P6 BRA `(.L_x_8954) ;  /* 0x000000040098e947 */ /* 0x000fea0003800000 */
[----:B0-----:R-:W3:Y:S01]  /*15da0*/  LDL R0, [R1+0x3c] ;  /* 0x00003c0001007983 */ /* 0x001ee20000100800 */
[----:B------:R-:W-:-:S04]  /*15db0*/  ISETP.NE.U32.AND P0, PT, R2, RZ, PT ;  /* 0x000000ff0200720c */ /* 0x000fc80003f05070 */
[----:B------:R-:W-:Y:S02]  /*15dc0*/  ISETP.NE.AND.EX P0, PT, R3, RZ, PT, P0 ;  /* 0x000000ff0300720c */ /* 0x000fe40003f05300 */
[----:B---3--:R-:W-:-:S11]  /*15dd0*/  LEA.HI.SX32 R0, R0, 0xffffffff, 0x19 ;  /* 0xffffffff00007811 */ /* 0x008fd600078fcaff */
[----:B------:R-:W-:Y:S05]  /*15de0*/  @!P0 BRA `(.L_x_8956) ;  /* 0x0000000000448947 */ /* 0x000fea0003800000 */
[----:B--2---:R-:W0:Y:S01]  /*15df0*/  LDC R7, c[0x0][0x43c] ;  /* 0x00010f00ff077b82 */ /* 0x004e220000000800 */
[----:B------:R-:W-:Y:S01]  /*15e00*/  ULDC.64 UR4, c[0x0][0x428] ;  /* 0x00010a0000047ab9 */ /* 0x000fe20000000a00 */
[----:B0-----:R-:W-:-:S13]  /*15e10*/  ISETP.NE.AND P0, PT, R7, 0x1, PT ;  /* 0x000000010700780c */ /* 0x001fda0003f05270 */
[----:B-1----:R-:W0:Y:S02]  /*15e20*/  @P0 LDC.64 R4, c[0x0][0x440] ;  /* 0x00011000ff040b82 */ /* 0x002e240000000a00 */
[----:B0-----:R-:W-:-:S04]  /*15e30*/  @P0 IMAD.HI.U32 R6, R0, R4, RZ ;  /* 0x0000000400060227 */ /* 0x001fc800078e00ff */
[----:B------:R-:W-:Y:S01]  /*15e40*/  IMAD.MOV.U32 R4, RZ, RZ, R0 ;  /* 0x000000ffff047224 */ /* 0x000fe200078e0000 */
[----:B------:R-:W-:Y:S01]  /*15e50*/  @P0 SHF.R.U32.HI R4, RZ, R5, R6 ;  /* 0x00000005ff040219 */ /* 0x000fe20000011606 */
[----:B------:R-:W-:-:S03]  /*15e60*/  IMAD R6, R8, UR4, RZ ;  /* 0x0000000408067c24 */ /* 0x000fc6000f8e02ff */
[----:B------:R-:W-:Y:S01]  /*15e70*/  IADD3 R5, -R4, RZ, RZ ;  /* 0x000000ff04057210 */ /* 0x000fe20007ffe1ff */
[----:B------:R-:W-:-:S04]  /*15e80*/  IMAD R6, R20, UR5, R6 ;  /* 0x0000000514067c24 */ /* 0x000fc8000f8e0206 */
[----:B------:R-:W-:Y:S01]  /*15e90*/  IMAD R0, R7, R5, R0 ;  /* 0x0000000507007224 */ /* 0x000fe200078e0200 */
[----:B------:R-:W-:-:S03]  /*15ea0*/  SHF.R.S32.HI R5, RZ, 0x1f, R4 ;  /* 0x0000001fff057819 */ /* 0x000fc60000011404 */
[----:B------:R-:W-:-:S04]  /*15eb0*/  IMAD.WIDE.U32 R4, R20, UR4, R4 ;  /* 0x0000000414047c25 */ /* 0x000fc8000f8e0004 */
[----:B------:R-:W-:Y:S01]  /*15ec0*/  IMAD.IADD R5, R5, 0x1, R6 ;  /* 0x0000000105057824 */ /* 0x000fe200078e0206 */
[----:B------:R-:W-:-:S04]  /*15ed0*/  LEA R2, P0, R4, R2, 0x2 ;  /* 0x0000000204027211 */ /* 0x000fc800078010ff */
[----:B------:R-:W-:-:S05]  /*15ee0*/  LEA.HI.X R3, R4, R3, R5, 0x2, P0 ;  /* 0x0000000304037211 */ /* 0x000fca00000f1405 */
[----:B------:R0:W5:Y:S04]  /*15ef0*/  LDG.E R23, desc[UR42][R2.64] ;  /* 0x0000002a02177981 */ /* 0x000168000c1e1900 */
.L_x_8956:
[----:B------:R-:W-:Y:S01]  /*15f00*/  IMAD R4, R24, 0x8, R22 ;  /* 0x0000000818047824 */ /* 0x000fe200078e0216 */
[----:B0-----:R-:W-:Y:S01]  /*15f10*/  SHF.L.U32 R3, R28, 0x1f, RZ ;  /* 0x0000001f1c037819 */ /* 0x001fe200000006ff */
[----:B------:R-:W0:Y:S03]  /*15f20*/  S2R R2, SR_TID.X ;  /* 0x0000000000027919 */ /* 0x000e260000002100 */
[----:B------:R-:W3:Y:S01]  /*15f30*/  SYNCS.PHASECHK.TRANS64.TRYWAIT P0, [R4+URZ+0x19c80], R3 ;  /* 0x019c8003040075a7 */ /* 0x000ee2000800017f */
[----:B0-----:R-:W-:-:S04]  /*15f40*/  LOP3.LUT R2, R2, 0x7f, RZ, 0xc0, !PT ;  /* 0x0000007f02027812 */ /* 0x001fc800078ec0ff */
[----:B------:R-:W-:Y:S01]  /*15f50*/  ISETP.NE.AND P1, PT, R2, RZ, PT ;  /* 0x000000ff0200720c */ /* 0x000fe20003f25270 */
[----:B---3--:R-:W-:-:S12]  /*15f60*/  @!P0 BRA `(.L_x_8957) ;  /* 0x0000004000508947 */ /* 0x008fd80003800000 */
.L_x_9064:
[----:B------:R-:W-:Y:S05]  /*15f70*/  @P1 BRA `(.L_x_8958) ;  /* 0x00000000001c1947 */ /* 0x000fea0003800000 */
[----:B------:R-:W1:Y:S02]  /*15f80*/  S2R R2, SR_TID.X ;  /* 0x0000000000027919 */ /* 0x000e640000002100 */
[----:B-1----:R-:W-:Y:S01]  /*15f90*/  LOP3.LUT R5, R2, 0x1f, RZ, 0xc0, !PT ;  /* 0x0000001f02057812 */ /* 0x002fe200078ec0ff */
[----:B------:R-:W-:-:S03]  /*15fa0*/  IMAD.MOV.U32 R2, RZ, RZ, 0x3000 ;  /* 0x00003000ff027424 */ /* 0x000fc600078e00ff */
[----:B------:R-:W-:Y:S01]  /*15fb0*/  ISETP.NE.AND P0, PT, R5, RZ, PT ;  /* 0x000000ff0500720c */ /* 0x000fe20003f05270 */
[----:B------:R3:W-:-:S12]  /*15fc0*/  SYNCS.ARRIVE.TRANS64 RZ, [R4+URZ+0x19c70], R2 ;  /* 0x019c700204ff79a7 */ /* 0x0007d8000800003f */
[----:B---3--:R-:W-:Y:S05]  /*15fd0*/  @!P0 BRA `(.L_x_8958) ;  /* 0x0000000000048947 */ /* 0x008fea0003800000 */
[----:B------:R-:W-:Y:S01]  /*15fe0*/  BPT.TRAP 0x1 ;  /* 0x000000040000795c */ /* 0x000fe20000300000 */
.L_x_8958:
[----:B-1----:R-:W3:Y:S01]  /*15ff0*/  LDL R5, [R1+0x10] ;  /* 0x0000100001057983 */ /* 0x002ee20000100800 */
[----:B------:R-:W-:Y:S01]  /*16000*/  IMAD R2, R24, 0x3000, R22 ;  /* 0x0000300018027824 */ /* 0x000fe200078e0216 */
[----:B------:R-:W-:Y:S01]  /*16010*/  R2UR UR9, R4 ;  /* 0x00000000040972ca */ /* 0x000fe200000e0000 */
[----:B------:R-:W-:Y:S01]  /*16020*/  UIADD3 UR4, UP0, UR40, 0x470, URZ ;  /* 0x0000047028047890 */ /* 0x000fe2000ff1e03f */
[----:B------:R-:W-:Y:S01]  /*16030*/  R2UR UR12, R18 ;  /* 0x00000000120c72ca */ /* 0x000fe200000e0000 */
[----:B------:R-:W-:Y:S01]  /*16040*/  UMOV UR10, URZ ;  /* 0x0000003f000a7c82 */ /* 0x000fe20008000000 */
[----:B------:R-:W-:Y:S01]  /*16050*/  R2UR UR15, R2 ;  /* 0x00000000020f72ca */ /* 0x000fe200000e0000 */
[----:B------:R-:W-:Y:S01]  /*16060*/  UIADD3.X UR5, URZ, UR41, URZ, UP0, !UPT ;  /* 0x000000293f057290 */ /* 0x000fe200087fe43f */
[----:B-----5:R-:W-:Y:S01]  /*16070*/  R2UR UR13, R23 ;  /* 0x00000000170d72ca */ /* 0x020fe200000e0000 */
[----:B------:R-:W-:Y:S01]  /*16080*/  UMOV UR6, 0x0 ;  /* 0x0000000000067882 */ /* 0x000fe20000000000 */
[----:B------:R-:W-:Y:S01]  /*16090*/  UMOV UR7, 0x14f00000 ;  /* 0x14f0000000077882 */ /* 0x000fe20000000000 */
[----:B------:R-:W-:-:S04]  /*160a0*/  UMOV UR16, 0x20 ;  /* 0x0000002000107882 */ /* 0x000fc80000000000 */
[----:B------:R-:W-:-:S04]  /*160b0*/  UIADD3 UR9, UR9, 0x19c70, URZ ;  /* 0x00019c7009097890 */ /* 0x000fc8000fffe03f */
[----:B------:R-:W-:Y:S02]  /*160c0*/  UIADD3 UR8, UR15, 0x9000, URZ ;  /* 0x000090000f087890 */ /* 0x000fe4000fffe03f */
[----:B------:R-:W-:Y:S02]  /*160d0*/  UIADD3 UR14, UR15, 0xa000, URZ ;  /* 0x0000a0000f0e7890 */ /* 0x000fe4000fffe03f */
[----:B------:R-:W-:Y:S01]  /*160e0*/  UIADD3 UR15, UR15, 0xb000, URZ ;  /* 0x0000b0000f0f7890 */ /* 0x000fe2000fffe03f */
[----:B---3--:R-:W-:-:S05]  /*160f0*/  IMAD R0, R0, 0x80, R5 ;  /* 0x0000008000007824 */ /* 0x008fca00078e0205 */
[----:B------:R-:W-:-:S13]  /*16100*/  R2UR UR11, R0 ;  /* 0x00000000000b72ca */ /* 0x000fda00000e0000 */
        /* <DEDUP_REMOVED lines=8> */
[----:B------:R-:W3:Y:S02]  /*16190*/  SYNCS.PHASECHK.TRANS64.TRYWAIT P0, [R4+URZ+0x19c40], R3 ;  /* 0x019c4003040075a7 */ /* 0x000ee4000800017f */
[----:B-1-3--:R-:W-:Y:S05]  /*161a0*/  @!P0 BRA `(.L_x_8959) ;  /* 0x0000003c00d48947 */ /* 0x00afea0003800000 */
.L_x_9065:
[----:B------:R-:W-:Y:S05]  /*161b0*/  @P1 BRA `(.L_x_8960) ;  /* 0x00000000001c1947 */ /* 0x000fea0003800000 */
[----:B------:R-:W3:Y:S01]  /*161c0*/  S2R R5, SR_TID.X ;  /* 0x0000000000057919 */ /* 0x000ee20000002100 */
[----:B01----:R-:W-:-:S04]  /*161d0*/  IMAD.MOV.U32 R3, RZ, RZ, 0x3000 ;  /* 0x00003000ff037424 */ /* 0x003fc800078e00ff */
[----:B------:R0:W-:Y:S01]  /*161e0*/  SYNCS.ARRIVE.TRANS64 RZ, [R4+URZ+0x19c30], R3 ;  /* 0x019c300304ff79a7 */ /* 0x0001e2000800003f */
[----:B---3--:R-:W-:-:S04]  /*161f0*/  LOP3.LUT R5, R5, 0x1f, RZ, 0xc0, !PT ;  /* 0x0000001f05057812 */ /* 0x008fc800078ec0ff */
[----:B------:R-:W-:-:S13]  /*16200*/  ISETP.NE.AND P0, PT, R5, RZ, PT ;  /* 0x000000ff0500720c */ /* 0x000fda0003f05270 */
[----:B0-----:R-:W-:Y:S05]  /*16210*/  @!P0 BRA `(.L_x_8960) ;  /* 0x0000000000048947 */ /* 0x001fea0003800000 */
[----:B------:R-:W-:Y:S01]  /*16220*/  BPT.TRAP 0x1 ;  /* 0x000000040000795c */ /* 0x000fe20000300000 */
.L_x_8960:
        /* <DEDUP_REMOVED lines=18> */
[----:B0-----:R-:W-:Y:S01]  /*16350*/  UMOV UR8, UR14 ;  /* 0x0000000e00087c82 */ /* 0x001fe20008000000 */
[----:B------:R-:W-:Y:S01]  /*16360*/  UMOV UR10, UR16 ;  /* 0x00000010000a7c82 */ /* 0x000fe20008000000 */
[----:B------:R-:W-:Y:S01]  /*16370*/  UMOV UR14, 0x40 ;  /* 0x00000040000e7882 */ /* 0x000fe20000000000 */
[----:B------:R0:W-:Y:S02]  /*16380*/  UTMALDG.4D [UR8], [UR4], desc[UR6] ;  /* 0x00000608040075b4 */ /* 0x0001e40008019000 */
[----:B0-----:R-:W-:Y:S01]  /*16390*/  UMOV UR8, UR15 ;  /* 0x0000000f00087c82 */ /* 0x001fe20008000000 */
[----:B------:R-:W-:Y:S02]  /*163a0*/  UMOV UR10, UR14 ;  /* 0x0000000e000a7c82 */ /* 0x000fe40008000000 */
[----:B------:R0:W-:Y:S01]  /*163b0*/  UTMALDG.4D [UR8], [UR4], desc[UR6] ;  /* 0x00000608040075b4 */ /* 0x0001e20008019000 */
[----:B---3--:R-:W-:-:S04]  /*163c0*/  LOP3.LUT R3, R3, 0xfffffffe, RZ, 0xc0, !PT ;  /* 0xfffffffe03037812 */ /* 0x008fc800078ec0ff */
[----:B------:R-:W-:-:S05]  /*163d0*/  @P0 LOP3.LUT R3, R3, 0x1, RZ, 0xfc, !PT ;  /* 0x0000000103030812 */ /* 0x000fca00078efcff */
[----:B------:R0:W-:Y:S01]  /*163e0*/  STL [R1+0x8], R3 ;  /* 0x0000080301007387 */ /* 0x0001e20000100800 */
[----:B------:R-:W-:Y:S01]  /*163f0*/  NOP ;  /* 0x0000000000007918 */ /* 0x000fe20000000000 */
.L_x_8954:
[----:B------:R-:W3:Y:S04]  /*16400*/  LDL.LU R4, [R1+0x28] ;  /* 0x0000280001047983 */ /* 0x000ee80000300800 */
[----:B------:R-:W5:Y:S04]  /*16410*/  LDL.LU R6, [R1+0x20] ;  /* 0x0000200001067983 */ /* 0x000f680000300800 */
[----:B0-----:R-:W2:Y:S01]  /*16420*/  LDL.LU R3, [R1+0x30] ;  /* 0x0000300001037983 */ /* 0x001ea20000300800 */
[----:B------:R-:W-:Y:S05]  /*16430*/  WARPSYNC.ALL ;  /* 0x0000000000007948 */ /* 0x000fea0003800000 */
[----:B------:R-:W-:Y:S01]  /*16440*/  ULDC.64 UR6, c[0x0][0xa00] ;  /* 0x0002800000067ab9 */ /* 0x000fe20000000a00 */
[----:B------:R-:W-:Y:S01]  /*16450*/  ULDC.64 UR4, c[0x0][0x298] ;  /* 0x0000a60000047ab9 */ /* 0x000fe20000000a00 */
[----:B------:R-:W-:Y:S01]  /*16460*/  BAR.SYNC.DEFER_BLOCKING 0x8, 0x200 ;  /* 0x0208000000007b1d */ /* 0x000fe20000010000 */
[----:B------:R-:W-:Y:S01]  /*16470*/  ISETP.NE.U32.AND P0, PT, RZ, UR6, PT ;  /* 0x00000006ff007c0c */ /* 0x000fe2000bf05070 */
[----:B------:R-:W-:-:S03]  /*16480*/  VIADD R0, R22, 0xf000 ;  /* 0x0000f00016007836 */ /* 0x000fc60000000000 */
[----:B------:R-:W-:Y:S01]  /*16490*/  ISETP.NE.AND.EX P0, PT, RZ, UR7, PT, P0 ;  /* 0x00000007ff007c0c */ /* 0x000fe2000bf05300 */
[----:B------:R-:W-:Y:S01]  /*164a0*/  BSSY B6, `(.L_x_8961) ;  /* 0x0000020000067945 */ /* 0x000fe20003800000 */
[----:B------:R-:W-:Y:S02]  /*164b0*/  LOP3.LUT P1, RZ, R0, 0x9f, RZ, 0xc0, !PT ;  /* 0x0000009f00ff7812 */ /* 0x000fe4000782c0ff */
[----:B---3--:R-:W-:-:S05]  /*164c0*/  SHF.R.S32.HI R2, RZ, 0x1f, R4 ;  /* 0x0000001fff027819 */ /* 0x008fca0000011404 */
[----:B------:R-:W-:Y:S01]  /*164d0*/  IMAD R2, R2, UR4, RZ ;  /* 0x0000000402027c24 */ /* 0x000fe2000f8e02ff */
[----:B--2---:R-:W-:-:S03]  /*164e0*/  SEL R3, R3, RZ, !P0 ;  /* 0x000000ff03037207 */ /* 0x004fc60004000000 */
[----:B------:R-:W-:Y:S01]  /*164f0*/  IMAD R0, R4, UR5, R2 ;  /* 0x0000000504007c24 */ /* 0x000fe2000f8e0202 */
[----:B-----5:R-:W-:Y:S01]  /*16500*/  SEL R2, R6, RZ, !P0 ;  /* 0x000000ff06027207 */ /* 0x020fe20004000000 */
[----:B-1----:R-:W-:-:S05]  /*16510*/  IMAD.WIDE.U32 R4, R4, UR4, RZ ;  /* 0x0000000404047c25 */ /* 0x002fca000f8e00ff */
[----:B------:R-:W-:Y:S04]  /*16520*/  STL.64 [R1+0x28], R4 ;  /* 0x0000280401007387 */ /* 0x000fe80000100a00 */
[----:B------:R0:W-:Y:S04]  /*16530*/  STL [R1+0x20], R2 ;  /* 0x0000200201007387 */ /* 0x0001e80000100800 */
[----:B------:R1:W-:Y:S01]  /*16540*/  STL [R1+0x4c], R3 ;  /* 0x00004c0301007387 */ /* 0x0003e20000100800 */
[----:B0-----:R-:W-:Y:S01]  /*16550*/  IMAD.IADD R2, R5, 0x1, R0 ;  /* 0x0000000105027824 */ /* 0x001fe200078e0200 */
[----:B------:R-:W-:-:S05]  /*16560*/  SHF.R.S32.HI R0, RZ, 0x1f, R18 ;  /* 0x0000001fff007819 */ /* 0x000fca0000011412 */
[----:B------:R1:W-:Y:S04]  /*16570*/  STL [R1+0x44], R0 ;  /* 0x0000440001007387 */ /* 0x0003e80000100800 */
        /* <DEDUP_REMOVED lines=13> */
[----:B----4-:R-:W-:Y:S02]  /*16650*/  IMAD.MOV.U32 R8, RZ, RZ, 0x70 ;  /* 0x00000070ff087424 */ /* 0x010fe400078e00ff */
[----:B------:R-:W-:Y:S02]  /*16660*/  IMAD.MOV.U32 R12, RZ, RZ, 0x1 ;  /* 0x00000001ff0c7424 */ /* 0x000fe400078e00ff */
[----:B------:R-:W-:-:S07]  /*16670*/  IMAD.MOV.U32 R13, RZ, RZ, RZ ;  /* 0x000000ffff0d7224 */ /* 0x000fce00078e00ff */
[----:B------:R-:W-:-:S07]  /*16680*/  LEPC R20, `(.L_x_8962) ;  /* 0x000000001014794e */ /* 0x000fce0000000000 */
[----:B0-----:R-:W-:Y:S05]  /*16690*/  CALL.ABS.NOINC R2 ;  /* 0x0000000002007343 */ /* 0x001fea0003c00000 */
.L_x_8962:
[----:B------:R-:W-:Y:S05]  /*166a0*/  BSYNC B6 ;  /* 0x0000000000067941 */ /* 0x000fea0003800000 */
.L_x_8961:
[----:B-1----:R-:W2:Y:S01]  /*166b0*/  LDL.LU R0, [R1+0x30] ;  /* 0x0000300001007983 */ /* 0x002ea20000300800 */
[----:B------:R-:W0:Y:S01]  /*166c0*/  LDC R9, c[0x0][0x448] ;  /* 0x00011200ff097b82 */ /* 0x000e220000000800 */
[----:B------:R-:W-:Y:S01]  /*166d0*/  ULDC.64 UR4, c[0x0][0x2d8] ;  /* 0x0000b60000047ab9 */ /* 0x000fe20000000a00 */
[----:B------:R-:W-:Y:S01]  /*166e0*/  ULDC.64 UR6, c[0x0][0x2c8] ;  /* 0x0000b20000067ab9 */ /* 0x000fe20000000a00 */
[----:B------:R-:W2:Y:S01]  /*166f0*/  LDL.LU.64 R2, [R1+0x28] ;  /* 0x0000280001027983 */ /* 0x000ea20000300a00 */
[----:B------:R-:W-:-:S03]  /*16700*/  ULDC.64 UR8, c[0x0][0x280] ;  /* 0x0000a00000087ab9 */ /* 0x000fc60000000a00 */
[----:B----4-:R-:W3:Y:S04]  /*16710*/  LDL.LU R20, [R1+0x44] ;  /* 0x0000440001147983 */ /* 0x010ee80000300800 */
[----:B------:R-:W4:Y:S04]  /*16720*/  LDL.LU R21, [R1+0x4c] ;  /* 0x00004c0001157983 */ /* 0x000f280000300800 */
[----:B------:R-:W4:Y:S01]  /*16730*/  LDL.LU R4, [R1+0x20] ;  /* 0x0000200001047983 */ /* 0x000f220000300800 */
[----:B0-----:R-:W-:-:S13]  /*16740*/  ISETP.NE.AND P0, PT, R9, 0x1, PT ;  /* 0x000000010900780c */ /* 0x001fda0003f05270 */
[----:B------:R-:W0:Y:S08]  /*16750*/  @P0 LDC R5, c[0x0][0x44c] ;  /* 0x00011300ff050b82 */ /* 0x000e300000000800 */
[----:B------:R-:W1:Y:S08]  /*16760*/  @P0 LDC R6, c[0x0][0x450] ;  /* 0x00011400ff060b82 */ /* 0x000e700000000800 */
[----:B------:R-:W1:Y:S01]  /*16770*/  @P0 LDC R8, c[0x0][0x450] ;  /* 0x00011400ff080b82 */ /* 0x000e620000000800 */
[----:B--2---:R-:W-:-:S02]  /*16780*/  IMAD.MOV.U32 R3, RZ, RZ, R0 ;  /* 0x000000ffff037224 */ /* 0x004fc400078e0000 */
[----:B---3--:R-:W-:Y:S02]  /*16790*/  IMAD R0, R20, UR4, RZ ;  /* 0x0000000414007c24 */ /* 0x008fe4000f8e02ff */
[C---:B------:R-:W-:Y:S01]  /*167a0*/  IMAD.WIDE.U32 R2, R18.reuse, UR4, R2 ;  /* 0x0000000412027c25 */ /* 0x040fe2000f8e0002 */
[----:B------:R-:W2:Y:S03]  /*167b0*/  S2R R20, SR_TID.X ;  /* 0x0000000000147919 */ /* 0x000ea60000002100 */
[----:B------:R-:W-:Y:S01]  /*167c0*/  IMAD R0, R18, UR5, R0 ;  /* 0x0000000512007c24 */ /* 0x000fe2000f8e0200 */
[----:B------:R-:W-:-:S03]  /*167d0*/  ULDC.64 UR4, c[0x0][0x2e0] ;  /* 0x0000b80000047ab9 */ /* 0x000fc60000000a00 */
[----:B------:R-:W-:Y:S02]  /*167e0*/  IMAD.IADD R3, R3, 0x1, R0 ;  /* 0x0000000103037824 */ /* 0x000fe400078e0200 */
[----:B----4-:R-:W-:Y:S02]  /*167f0*/  IMAD R0, R21, UR4, RZ ;  /* 0x0000000415007c24 */ /* 0x010fe4000f8e02ff */
[----:B------:R-:W3:Y:S01]  /*16800*/  S2R R21, SR_TID.X ;  /* 0x0000000000157919 */ /* 0x000ee20000002100 */
[----:B------:R-:W-:-:S04]  /*16810*/  IMAD.WIDE.U32 R2, R4, UR4, R2 ;  /* 0x0000000404027c25 */ /* 0x000fc8000f8e0002 */
[----:B------:R-:W-:Y:S01]  /*16820*/  IMAD R0, R4, UR5, R0 ;  /* 0x0000000504007c24 */ /* 0x000fe2000f8e0200 */
[----:B------:R-:W-:-:S03]  /*16830*/  ULDC.64 UR4, c[0x0][0x2d0] ;  /* 0x0000b40000047ab9 */ /* 0x000fc60000000a00 */
[----:B------:R-:W-:Y:S01]  /*16840*/  IMAD.IADD R3, R3, 0x1, R0 ;  /* 0x0000000103037824 */ /* 0x000fe200078e0200 */
[----:B--2---:R-:W-:-:S04]  /*16850*/  LOP3.LUT R20, R20, 0x7f, RZ, 0xc0, !PT ;  /* 0x0000007f14147812 */ /* 0x004fc800078ec0ff */
[----:B------:R-:W-:Y:S01]  /*16860*/  SHF.R.U32.HI R20, RZ, 0x1, R20 ;  /* 0x00000001ff147819 */ /* 0x000fe20000011614 */
[----:B---3--:R-:W-:Y:S02]  /*16870*/  IMAD.SHL.U32 R4, R21, 0x40, RZ ;  /* 0x0000004015047824 */ /* 0x008fe400078e00ff */
[----:B------:R2:W5:Y:S03]  /*16880*/  LDL R21, [R1+0x40] ;  /* 0x0000400001157983 */ /* 0x0005660000100800 */
[----:B------:R-:W-:-:S05]  /*16890*/  LOP3.LUT R4, R20, 0x40, R4, 0xf8, !PT ;  /* 0x0000004014047812 */ /* 0x000fca00078ef804 */
[----:B------:R-:W-:-:S04]  /*168a0*/  IMAD R0, R17, 0xc0, R4 ;  /* 0x000000c011007824 */ /* 0x000fc800078e0204 */
[----:B0-----:R-:W-:-:S04]  /*168b0*/  @P0 IMAD.HI.U32 R5, R0, R5, RZ ;  /* 0x0000000500050227 */ /* 0x001fc800078e00ff */
[----:B------:R-:W-:Y:S01]  /*168c0*/  IMAD.MOV.U32 R4, RZ, RZ, R0 ;  /* 0x000000ffff047224 */ /* 0x000fe200078e0000 */
[----:B-1----:R-:W-:-:S04]  /*168d0*/  @P0 SHF.R.U32.HI R4, RZ, R6, R5 ;  /* 0x00000006ff040219 */ /* 0x002fc80000011605 */
[--C-:B------:R-:W-:Y:S01]  /*168e0*/  SHF.R.S32.HI R5, RZ, 0x1f, R4.reuse ;  /* 0x0000001fff057819 */ /* 0x100fe20000011404 */
[----:B------:R-:W-:-:S04]  /*168f0*/  IMAD.MOV R7, RZ, RZ, -R4 ;  /* 0x000000ffff077224 */ /* 0x000fc800078e0a04 */
[----:B------:R-:W-:-:S04]  /*16900*/  IMAD R5, R5, UR4, RZ ;  /* 0x0000000405057c24 */ /* 0x000fc8000f8e02ff */
[C---:B------:R-:W-:Y:S02]  /*16910*/  IMAD R6, R4.reuse, UR5, R5 ;  /* 0x0000000504067c24 */ /* 0x040fe4000f8e0205 */
[----:B------:R-:W-:-:S04]  /*16920*/  IMAD.WIDE.U32 R4, R4, UR4, R2 ;  /* 0x0000000404047c25 */ /* 0x000fc8000f8e0002 */
[----:B------:R-:W-:Y:S02]  /*16930*/  IMAD.IADD R5, R5, 0x1, R6 ;  /* 0x0000000105057824 */ /* 0x000fe400078e0206 */
[----:B------:R-:W-:-:S05]  /*16940*/  IMAD R6, R9, R7, R0 ;  /* 0x0000000709067224 */ /* 0x000fca00078e0200 */
[----:B------:R-:W-:Y:S01]  /*16950*/  SHF.R.S32.HI R7, RZ, 0x1f, R6 ;  /* 0x0000001fff077819 */ /* 0x000fe20000011406 */
[----:B------:R-:W-:-:S04]  /*16960*/  IMAD.WIDE.U32 R4, R6, UR6, R4 ;  /* 0x0000000606047c25 */ /* 0x000fc8000f8e0004 */
[----:B------:R-:W-:-:S04]  /*16970*/  IMAD R7, R7, UR6, RZ ;  /* 0x0000000607077c24 */ /* 0x000fc8000f8e02ff */
[----:B------:R-:W-:Y:S01]  /*16980*/  IMAD R7, R6, UR7, R7 ;  /* 0x0000000706077c24 */ /* 0x000fe2000f8e0207 */
[----:B------:R-:W-:-:S04]  /*16990*/  IADD3 R6, P1, R4, UR8, RZ ;  /* 0x0000000804067c10 */ /* 0x000fc8000ff3e0ff */
[----:B------:R-:W-:Y:S02]  /*169a0*/  IADD3.X R4, R5, UR9, R7, P1, !PT ;  /* 0x0000000905047c10 */ /* 0x000fe40008ffe407 */
[----:B------:R-:W0:Y:S01]  /*169b0*/  @P0 LDC R7, c[0x0][0x44c] ;  /* 0x00011300ff070b82 */ /* 0x000e220000000800 */
[----:B------:R-:W-:-:S05]  /*169c0*/  IADD3 R0, R0, 0x80, RZ ;  /* 0x0000008000007810 */ /* 0x000fca0007ffe0ff */
[----:B------:R-:W-:Y:S02]  /*169d0*/  IMAD.MOV.U32 R5, RZ, RZ, R0 ;  /* 0x000000ffff057224 */ /* 0x000fe400078e0000 */
[----:B0-----:R-:W-:-:S05]  /*169e0*/  @P0 IMAD.HI.U32 R7, R0, R7, RZ ;  /* 0x0000000700070227 */ /* 0x001fca00078e00ff */
[----:B------:R-:W-:Y:S02]  /*169f0*/  @P0 SHF.R.U32.HI R5, RZ, R8, R7 ;  /* 0x00000008ff050219 */ /* 0x000fe40000011607 */
[----:B------:R2:W5:Y:S01]  /*16a00*/  LDL R8, [R1+0x24] ;  /* 0x0000240001087983 */ /* 0x0005620000100800 */
[----:B------:R-:W0:Y:S01]  /*16a10*/  S2R R11, SR_TID.X ;  /* 0x00000000000b7919 */ /* 0x000e220000002100 */
[----:B------:R-:W1:Y:S01]  /*16a20*/  S2R R20, SR_TID.X ;  /* 0x0000000000147919 */ /* 0x000e620000002100 */
[----:B------:R-:W-:-:S04]  /*16a30*/  IMAD.MOV R7, RZ, RZ, -R5 ;  /* 0x000000ffff077224 */ /* 0x000fc800078e0a05 */
[----:B------:R-:W-:Y:S01]  /*16a40*/  IMAD R0, R9, R7, R0 ;  /* 0x0000000709007224 */ /* 0x000fe200078e0200 */
[----:B------:R-:W-:Y:S01]  /*16a50*/  SHF.R.S32.HI R7, RZ, 0x1f, R5 ;  /* 0x0000001fff077819 */ /* 0x000fe20000011405 */
[----:B------:R-:W-:-:S04]  /*16a60*/  IMAD.WIDE.U32 R2, R5, UR4, R2 ;  /* 0x0000000405027c25 */ /* 0x000fc8000f8e0002 */
[----:B------:R-:W-:Y:S01]  /*16a70*/  IMAD R7, R7, UR4, RZ ;  /* 0x0000000407077c24 */ /* 0x000fe2000f8e02ff */
[----:B------:R-:W-:-:S03]  /*16a80*/  ULDC UR4, c[0x0][0x2b8] ;  /* 0x0000ae0000047ab9 */ /* 0x000fc60000000800 */
[----:B------:R-:W-:-:S04]  /*16a90*/  IMAD R5, R5, UR5, R7 ;  /* 0x0000000505057c24 */ /* 0x000fc8000f8e0207 */
[----:B------:R-:W-:Y:S01]  /*16aa0*/  IMAD.IADD R3, R3, 0x1, R5 ;  /* 0x0000000103037824 */ /* 0x000fe200078e0205 */
[----:B------:R-:W-:Y:S01]  /*16ab0*/  SHF.R.S32.HI R5, RZ, 0x1f, R0 ;  /* 0x0000001fff057819 */ /* 0x000fe20000011400 */
[----:B0-----:R-:W-:Y:S02]  /*16ac0*/  IMAD.SHL.U32 R11, R11, 0x10, RZ ;  /* 0x000000100b0b7824 */ /* 0x001fe400078e00ff */
[----:B-1----:R-:W-:-:S03]  /*16ad0*/  IMAD.SHL.U32 R10, R20, 0x10, RZ ;  /* 0x00000010140a7824 */ /* 0x002fc600078e00ff */
[----:B------:R-:W-:Y:S01]  /*16ae0*/  LOP3.LUT R11, R11, 0x10, RZ, 0xc0, !PT ;  /* 0x000000100b0b7812 */ /* 0x000fe200078ec0ff */
[----:B------:R-:W-:Y:S02]  /*16af0*/  IMAD R5, R5, UR6, RZ ;  /* 0x0000000605057c24 */ /* 0x000fe4000f8e02ff */
[----:B------:R-:W-:Y:S01]  /*16b00*/  IMAD.WIDE.U32 R2, R0, UR6, R2 ;  /* 0x0000000600027c25 */ /* 0x000fe2000f8e0002 */
[C---:B------:R-:W-:Y:S02]  /*16b10*/  LOP3.LUT R12, R11.reuse, 0x20, RZ, 0xfc, !PT ;  /* 0x000000200b0c7812 */ /* 0x040fe400078efcff */
[----:B------:R-:W-:Y:S02]  /*16b20*/  LOP3.LUT R10, R10, 0x10, RZ, 0xc0, !PT ;  /* 0x000000100a0a7812 */ /* 0x000fe400078ec0ff */
[----:B------:R-:W-:Y:S01]  /*16b30*/  LOP3.LUT R11, R11, 0x40, RZ, 0xfc, !PT ;  /* 0x000000400b0b7812 */ /* 0x000fe200078efcff */
[----:B------:R-:W-:Y:S01]  /*16b40*/  IMAD R5, R0, UR7, R5 ;  /* 0x0000000700057c24 */ /* 0x000fe2000f8e0205 */
[----:B------:R-:W-:-:S02]  /*16b50*/  IADD3 R7, P3, R2, UR8, RZ ;  /* 0x0000000802077c10 */ /* 0x000fc4000ff7e0ff */
[----:B------:R-:W-:Y:S02]  /*16b60*/  ISETP.GE.AND P2, PT, R10, UR4, PT ;  /* 0x000000040a007c0c */ /* 0x000fe4000bf46270 */
        /* <DEDUP_REMOVED lines=8> */
[----:B-----5:R-:W-:Y:S02]  /*16bf0*/  IMAD R0, R21, R9, RZ ;  /* 0x0000000915007224 */ /* 0x020fe400078e02ff */
[----:B------:R-:W-:Y:S01]  /*16c00*/  IMAD R17, R17, 0xc0, R20 ;  /* 0x000000c011117824 */ /* 0x000fe200078e0214 */
[----:B------:R-:W1:Y:S04]  /*16c10*/  SHFL.IDX PT, R3, R4, RZ, 0x1e1f ;  /* 0x001e1fff04037589 */ /* 0x000e6800000e0000 */
[----:B------:R-:W-:Y:S01]  /*16c20*/  ISETP.GE.AND P4, PT, R17, R0, PT ;  /* 0x000000001100720c */ /* 0x000fe20003f86270 */
[----:B------:R-:W2:Y:S04]  /*16c30*/  SHFL.IDX PT, R6, R6, 0x1, 0x1e1f ;  /* 0x003e1f0006067f89 */ /* 0x000ea800000e0000 */
[----:B------:R-:W3:Y:S08]  /*16c40*/  SHFL.IDX PT, R4, R4, 0x1, 0x1e1f ;  /* 0x003e1f0004047f89 */ /* 0x000ef000000e0000 */
[----:B0-----:R-:W-:-:S05]  /*16c50*/  @!P4 IADD3 R2, P3, R10, R2, RZ ;  /* 0x000000020a02c210 */ /* 0x001fca0007f7e0ff */
[----:B-1----:R-:W-:-:S05]  /*16c60*/  @!P4 IMAD.X R3, RZ, RZ, R3, P3 ;  /* 0x000000ffff03c224 */ /* 0x002fca00018e0603 */
[----:B------:R-:W-:Y:S04]  /*16c70*/  @!P4 LDGSTS.E.BYPASS.LTC128B.128 [R8+0xf000], desc[UR42][R2.64], !P2 ;  /* 0x0f0000000208cfae */ /* 0x000fe8000d101d6a */
[----:B------:R-:W-:Y:S04]  /*16c80*/  @!P4 LDGSTS.E.BYPASS.LTC128B.128 [R8+0x10800], desc[UR42][R2.64+0x20], !P1 ;  /* 0x108000200208cfae */ /* 0x000fe8000c901d6a */
[----:B------:R0:W-:Y:S02]  /*16c90*/  @!P4 LDGSTS.E.BYPASS.LTC128B.128 [R8+0x12000], desc[UR42][R2.64+0x40], !P0 ;  /* 0x120000400208cfae */ /* 0x0001e4000c101d6a */
[----:B0-----:R-:W-:-:S05]  /*16ca0*/  VIADD R2, R17, 0x40 ;  /* 0x0000004011027836 */ /* 0x001fca0000000000 */
[----:B------:R-:W-:-:S13]  /*16cb0*/  ISETP.GE.AND P4, PT, R2, R0, PT ;  /* 0x000000000200720c */ /* 0x000fda0003f86270 */
[----:B--2---:R-:W-:-:S05]  /*16cc0*/  @!P4 IADD3 R2, P3, R10, R6, RZ ;  /* 0x000000060a02c210 */ /* 0x004fca0007f7e0ff */
[----:B---3--:R-:W-:-:S05]  /*16cd0*/  @!P4 IMAD.X R3, RZ, RZ, R4, P3 ;  /* 0x000000ffff03c224 */ /* 0x008fca00018e0604 */
[----:B------:R-:W-:Y:S04]  /*16ce0*/  @!P4 LDGSTS.E.BYPASS.LTC128B.128 [R8+0xf800], desc[UR42][R2.64], !P2 ;  /* 0x0f8000000208cfae */ /* 0x000fe8000d101d6a */
[----:B------:R-:W-:Y:S04]  /*16cf0*/  @!P4 LDGSTS.E.BYPASS.LTC128B.128 [R8+0x11000], desc[UR42][R2.64+0x20], !P1 ;  /* 0x110000200208cfae */ /* 0x000fe8000c901d6a */
[----:B------:R0:W-:Y:S04]  /*16d00*/  @!P4 LDGSTS.E.BYPASS.LTC128B.128 [R8+0x12800], desc[UR42][R2.64+0x40], !P0 ;  /* 0x128000400208cfae */ /* 0x0001e8000c101d6a */
[----:B0-----:R0:W1:Y:S04]  /*16d10*/  SHFL.IDX PT, R3, R5, RZ, 0x1e1f ;  /* 0x001e1fff05037589 */ /* 0x00106800000e0000 */
[----:B------:R0:W2:Y:S02]  /*16d20*/  SHFL.IDX PT, R2, R7, RZ, 0x1e1f ;  /* 0x001e1fff07027589 */ /* 0x0000a400000e0000 */
.L_x_9072:
[----:B------:R-:W-:Y:S01]  /*16d30*/  VIADD R17, R17, 0x80 ;  /* 0x0000008011117836 */ /* 0x000fe20000000000 */
[----:B------:R-:W-:Y:S04]  /*16d40*/  BSSY B0, `(.L_x_8964) ;  /* 0x000000b000007945 */ /* 0x000fe80003800000 */
[----:B------:R-:W-:-:S13]  /*16d50*/  ISETP.GE.AND P3, PT, R17, R0, PT ;  /* 0x000000001100720c */ /* 0x000fda0003f66270 */
[----:B------:R-:W-:Y:S05]  /*16d60*/  @P3 BRA `(.L_x_8965) ;  /* 0x0000000000203947 */ /* 0x000fea0003800000 */
[----:B--2---:R-:W-:-:S05]  /*16d70*/  IADD3 R2, P3, R10, R2, RZ ;  /* 0x000000020a027210 */ /* 0x004fca0007f7e0ff */
[----:B-1----:R-:W-:-:S05]  /*16d80*/  IMAD.X R3, RZ, RZ, R3, P3 ;  /* 0x000000ffff037224 */ /* 0x002fca00018e0603 */
[----:B------:R-:W-:Y:S01]  /*16d90*/  @!PT LDS RZ, [RZ] ;  /* 0x00000000fffff984 */ /* 0x000fe20000000800 */
[----:B------:R-:W-:Y:S01]  /*16da0*/  @!PT LDS RZ, [RZ] ;  /* 0x00000000fffff984 */ /* 0x000fe20000000800 */
[----:B------:R-:W-:Y:S01]  /*16db0*/  @!PT LDS RZ, [RZ] ;  /* 0x00000000fffff984 */ /* 0x000fe20000000800 */
[----:B------:R3:W-:Y:S04]  /*16dc0*/  LDGSTS.E.BYPASS.LTC128B.128 [R8+0x10000], desc[UR42][R2.64], !P2 ;  /* 0x1000000002087fae */ /* 0x0007e8000d101d6a */
[----:B------:R3:W-:Y:S04]  /*16dd0*/  LDGSTS.E.BYPASS.LTC128B.128 [R8+0x11800], desc[UR42][R2.64+0x20], !P1 ;  /* 0x1180002002087fae */ /* 0x0007e8000c901d6a */
[----:B------:R3:W-:Y:S02]  /*16de0*/  LDGSTS.E.BYPASS.LTC128B.128 [R8+0x13000], desc[UR42][R2.64+0x40], !P0 ;  /* 0x1300004002087fae */ /* 0x0007e4000c101d6a */
.L_x_8965:
[----:B------:R-:W-:Y:S05]  /*16df0*/  BSYNC B0 ;  /* 0x0000000000007941 */ /* 0x000fea0003800000 */
.L_x_8964:
[----:B------:R-:W-:Y:S01]  /*16e00*/  NOP ;  /* 0x0000000000007918 */ /* 0x000fe20000000000 */
[----:B------:R-:W-:-:S13]  /*16e10*/  PLOP3.LUT P0, PT, PT, PT, PT, 0x80, 0x0 ;  /* 0x000000000000781c */ /* 0x000fda0003f0f070 */
.L_x_8966:
        /* <DEDUP_REMOVED lines=16> */
[----:B------:R-:W3:Y:S03]  /*16f20*/  SYNCS.PHASECHK.TRANS64.TRYWAIT P0, [R22+URZ+0x19c20], R0 ;  /* 0x019c2000160075a7 */ /* 0x000ee6000800017f */
[----:B--23--:R-:W-:Y:S05]  /*16f30*/  @!P0 BRA `(.L_x_8968) ;  /* 0x0000003400688947 */ /* 0x00cfea0003800000 */
.L_x_9073:
[----:B------:R-:W-:Y:S05]  /*16f40*/  BSYNC B0 ;  /* 0x0000000000007941 */ /* 0x000fea0003800000 */
.L_x_8967:
[----:B------:R-:W3:Y:S02]  /*16f50*/  LDL.LU R2, [R1+0x38] ;  /* 0x0000380001027983 */ /* 0x000ee40000300800 */
[----:B---3--:R-:W-:-:S13]  /*16f60*/  ISETP.GE.AND P0, PT, R2, 0x81, PT ;  /* 0x000000810200780c */ /* 0x008fda0003f06270 */
[----:B------:R-:W-:Y:S05]  /*16f70*/  @!P0 BRA `(.L_x_8969) ;  /* 0x00000010004c8947 */ /* 0x000fea0003800000 */
[----:B------:R-:W3:Y:S01]  /*16f80*/  LDL.LU R2, [R1+0x3c] ;  /* 0x00003c0001027983 */ /* 0x000ee20000300800 */
[----:B--2---:R-:W-:Y:S02]  /*16f90*/  IMAD.MOV.U32 R0, RZ, RZ, R24 ;  /* 0x000000ffff007224 */ /* 0x004fe400078e0018 */
[----:B------:R-:W-:Y:S01]  /*16fa0*/  IMAD.MOV.U32 R8, RZ, RZ, R28 ;  /* 0x000000ffff087224 */ /* 0x000fe200078e001c */
[----:B---3--:R-:W-:-:S07]  /*16fb0*/  LEA.HI.SX32 R2, R2, 0xfffffffe, 0x19 ;  /* 0xfffffffe02027811 */ /* 0x008fce00078fcaff */
.L_x_8993:
[----:B-1----:R-:W2:Y:S01]  /*16fc0*/  LDL R3, [R1+0x8] ;  /* 0x0000080001037983 */ /* 0x002ea20000100800 */
[----:B------:R-:W-:Y:S01]  /*16fd0*/  VIADD R24, R0, 0x1 ;  /* 0x0000000100187836 */ /* 0x000fe20000000000 */
[----:B------:R-:W-:Y:S05]  /*16fe0*/  YIELD ;  /* 0x0000000000007946 */ /* 0x000fea0003800000 */
[----:B------:R-:W-:Y:S01]  /*16ff0*/  ISETP.NE.AND P0, PT, R24, 0x2, PT ;  /* 0x000000021800780c */ /* 0x000fe20003f05270 */
[----:B------:R-:W-:Y:S03]  /*17000*/  BSSY B0, `(.L_x_8970) ;  /* 0x00000a7000007945 */ /* 0x000fe60003800000 */
[----:B------:R-:W-:-:S02]  /*17010*/  SEL R28, RZ, 0x1, P0 ;  /* 0x00000001ff1c7807 */ /* 0x000fc40000000000 */
[----:B------:R-:W-:Y:S02]  /*17020*/  SEL R24, R24, RZ, P0 ;  /* 0x000000ff18187207 */ /* 0x000fe40000000000 */
[----:B------:R-:W-:Y:S02]  /*17030*/  LOP3.LUT R28, R8, R28, RZ, 0x3c, !PT ;  /* 0x0000001c081c7212 */ /* 0x000fe400078e3cff */
[----:B--2---:R-:W-:-:S13]  /*17040*/  LOP3.LUT P1, RZ, R3, 0x1, RZ, 0xc0, !PT ;  /* 0x0000000103ff7812 */ /* 0x004fda000782c0ff */
        /* <DEDUP_REMOVED lines=9> */
[----:B0-----:R-:W3:Y:S01]  /*170e0*/  LDL R7, [R1+0x4] ;  /* 0x0000040001077983 */ /* 0x001ee20000100800 */
[----:B-1----:R-:W-:-:S13]  /*170f0*/  ISETP.NE.AND P0, PT, R3, 0x1, PT ;  /* 0x000000010300780c */ /* 0x002fda0003f05270 */
        /* <DEDUP_REMOVED lines=9> */
[----:B------:R-:W-:-:S04]  /*17190*/  IMAD.WIDE.U32 R4, R7, UR6, R4 ;  /* 0x0000000607047c25 */ /* 0x000fc8000f8e0004 */
[----:B------:R-:W-:Y:S01]  /*171a0*/  IMAD.IADD R5, R6, 0x1, R5 ;  /* 0x0000000106057824 */ /* 0x000fe200078e0205 */
[----:B------:R-:W-:-:S04]  /*171b0*/  LEA R6, P0, R4, UR4, 0x2 ;  /* 0x0000000404067c11 */ /* 0x000fc8000f8010ff */
[----:B------:R-:W-:-:S05]  /*171c0*/  LEA.HI.X R7, R4, UR5, R5, 0x2, P0 ;  /* 0x0000000504077c11 */ /* 0x000fca00080f1405 */
[----:B------:R1:W5:Y:S04]  /*171d0*/  LDG.E R23, desc[UR42][R6.64] ;  /* 0x0000002a06177981 */ /* 0x000368000c1e1900 */
.L_x_8972:
[----:B-1----:R-:W-:Y:S01]  /*171e0*/  IMAD R6, R24, 0x8, R22 ;  /* 0x0000000818067824 */ /* 0x002fe200078e0216 */
[----:B0-----:R-:W-:Y:S01]  /*171f0*/  SHF.L.U32 R5, R28, 0x1f, RZ ;  /* 0x0000001f1c057819 */ /* 0x001fe200000006ff */
[----:B------:R-:W0:Y:S01]  /*17200*/  S2R R4, SR_TID.X ;  /* 0x0000000000047919 */ /* 0x000e220000002100 */
[----:B------:R-:W-:Y:S02]  /*17210*/  BSSY B1, `(.L_x_8973) ;  /* 0x0000005000017945 */ /* 0x000fe40003800000 */
[----:B------:R-:W1:Y:S01]  /*17220*/  SYNCS.PHASECHK.TRANS64.TRYWAIT P0, [R6+URZ+0x19c80], R5 ;  /* 0x019c8005060075a7 */ /* 0x000e62000800017f */
[----:B0-----:R-:W-:-:S04]  /*17230*/  LOP3.LUT R4, R4, 0x7f, RZ, 0xc0, !PT ;  /* 0x0000007f04047812 */ /* 0x001fc800078ec0ff */
[----:B------:R-:W-:Y:S01]  /*17240*/  ISETP.NE.AND P1, PT, R4, RZ, PT ;  /* 0x000000ff0400720c */ /* 0x000fe20003f25270 */
[----:B-1----:R-:W-:-:S12]  /*17250*/  @!P0 BRA `(.L_x_8974) ;  /* 0x0000003000b48947 */ /* 0x002fd80003800000 */
.L_x_9074:
[----:B------:R-:W-:Y:S05]  /*17260*/  BSYNC B1 ;  /* 0x0000000000017941 */ /* 0x000fea0003800000 */
.L_x_8973:
        /* <DEDUP_REMOVED lines=9> */
.L_x_8976:
[----:B------:R-:W-:Y:S05]  /*17300*/  BSYNC B1 ;  /* 0x0000000000017941 */ /* 0x000fea0003800000 */
.L_x_8975:
        /* <DEDUP_REMOVED lines=11> */
[----:B------:R-:W-:-:S10]  /*173c0*/  IADD3 R3, R6, 0x19c70, RZ ;  /* 0x00019c7006037810 */ /* 0x000fd40007ffe0ff */
.L_x_8977:
        /* <DEDUP_REMOVED lines=16> */
.L_x_8978:
        /* <DEDUP_REMOVED lines=16> */
.L_x_8979:
        /* <DEDUP_REMOVED lines=13> */
.L_x_9075:
[----:B------:R-:W-:Y:S05]  /*176a0*/  BSYNC B1 ;  /* 0x0000000000017941 */ /* 0x000fea0003800000 */
.L_x_8980:
        /* <DEDUP_REMOVED lines=11> */
.L_x_8983:
[----:B------:R-:W-:Y:S05]  /*17760*/  BSYNC B1 ;  /* 0x0000000000017941 */ /* 0x000fea0003800000 */
.L_x_8982:
        /* <DEDUP_REMOVED lines=8> */
.L_x_8984:
        /* <DEDUP_REMOVED lines=15> */
.L_x_8985:
        /* <DEDUP_REMOVED lines=15> */
.L_x_8986:
        /* <DEDUP_REMOVED lines=10> */
.L_x_8971:
[----:B------:R-:W-:Y:S05]  /*17a70*/  BSYNC B0 ;  /* 0x0000000000007941 */ /* 0x000fea0003800000 */
.L_x_8970:
[----:B------:R-:W-:-:S06]  /*17a80*/  UISETP.NE.AND UP0, UPT, UR36, 0x3, UPT ;  /* 0x000000032400788c */ /* 0x000fcc000bf05270 */
[----:B------:R-:W-:-:S13]  /*17a90*/  PLOP3.LUT P0, PT, PT, PT, UP0, 0x80, 0x0 ;  /* 0x000000000000781c */ /* 0x000fda0003f0f008 */
[----:B------:R-:W-:Y:S05]  /*17aa0*/  @!P0 BRA `(.L_x_8987) ;  /* 0x0000000000048947 */ /* 0x000fea0003800000 */
[----:B------:R-:W-:Y:S01]  /*17ab0*/  BPT.TRAP 0x1 ;  /* 0x000000040000795c */ /* 0x000fe20000300000 */
.L_x_8987:
[----:B------:R-:W-:Y:S01]  /*17ac0*/  IMAD.U32 R3, RZ, RZ, UR39 ;  /* 0x00000027ff037e24 */ /* 0x000fe2000f8e00ff */
[----:B------:R-:W-:Y:S01]  /*17ad0*/  LOP3.LUT R4, R8, 0x1, RZ, 0x3c, !PT ;  /* 0x0000000108047812 */ /* 0x000fe200078e3cff */
[----:B------:R-:W-:Y:S03]  /*17ae0*/  BSSY B0, `(.L_x_8988) ;  /* 0x0000006000007945 */ /* 0x000fe60003800000 */
[----:B------:R-:W-:Y:S01]  /*17af0*/  ISETP.NE.AND P1, PT, R3, 0x3, PT ;  /* 0x000000030300780c */ /* 0x000fe20003f25270 */
[----:B------:R-:W-:Y:S01]  /*17b00*/  IMAD R3, R0, 0x8, R22 ;  /* 0x0000000800037824 */ /* 0x000fe200078e0216 */
[----:B------:R-:W-:-:S04]  /*17b10*/  SHF.L.U32 R4, R4, 0x1f, RZ ;  /* 0x0000001f04047819 */ /* 0x000fc800000006ff */
[----:B------:R-:W1:Y:S02]  /*17b20*/  SYNCS.PHASECHK.TRANS64.TRYWAIT P0, [R3+URZ+0x19c70], R4 ;  /* 0x019c7004030075a7 */ /* 0x000e64000800017f */
[----:B-1----:R-:W-:Y:S05]  /*17b30*/  @!P0 BRA `(.L_x_8989) ;  /* 0x0000002800a48947 */ /* 0x002fea0003800000 */
.L_x_9076:
[----:B------:R-:W-:Y:S05]  /*17b40*/  BSYNC B0 ;  /* 0x0000000000007941 */ /* 0x000fea0003800000 */
.L_x_8988:
[----:B------:R-:W-:Y:S05]  /*17b50*/  @!P1 BRA `(.L_x_8990) ;  /* 0x0000000000049947 */ /* 0x000fea0003800000 */
[----:B------:R-:W-:Y:S01]  /*17b60*/  BPT.TRAP 0x1 ;  /* 0x000000040000795c */ /* 0x000fe20000300000 */
.L_x_8990:
[----:B-1----:R-:W-:Y:S01]  /*17b70*/  SHF.L.U32 R4, R8, 0x1f, RZ ;  /* 0x0000001f08047819 */ /* 0x002fe200000006ff */
[----:B------:R-:W-:-:S03]  /*17b80*/  IMAD R0, R0, 0x3000, RZ ;  /* 0x0000300000007824 */ /* 0x000fc600078e02ff */
[----:B------:R-:W1:Y:S02]  /*17b90*/  SYNCS.PHASECHK.TRANS64.TRYWAIT P0, [R3+URZ+0x19c60], R4 ;  /* 0x019c6004030075a7 */ /* 0x000e64000800017f */
[----:B-1----:R-:W-:Y:S05]  /*17ba0*/  @!P0 BRA `(.L_x_8991) ;  /* 0x00000028009c8947 */ /* 0x002fea0003800000 */
.L_x_9077:
[----:B------:R-:W2:Y:S01]  /*17bb0*/  LDL R12, [R1+0x14] ;  /* 0x00001400010c7983 */ /* 0x000ea20000100800 */
[----:B-1----:R-:W-:Y:S01]  /*17bc0*/  LOP3.LUT R4, R0, R26, RZ, 0xfc, !PT ;  /* 0x0000001a00047212 */ /* 0x002fe200078efcff */
[----:B------:R-:W-:Y:S05]  /*17bd0*/  WARPSYNC.ALL ;  /* 0x0000000000007948 */ /* 0x000fea0003800000 */
[----:B------:R-:W-:Y:S01]  /*17be0*/  IMAD.IADD R4, R22, 0x1, R4 ;  /* 0x0000000116047824 */ /* 0x000fe200078e0204 */
[----:B------:R-:W-:-:S05]  /*17bf0*/  LOP3.LUT R13, R26, 0x1800, RZ, 0xfc, !PT ;  /* 0x000018001a0d7812 */ /* 0x000fca00078efcff */
        /* <DEDUP_REMOVED lines=30> */
[----:B0-----:R-:W-:-:S05]  /*17de0*/  LOP3.LUT R4, R0, 0x800, R26, 0xfe, !PT ;  /* 0x0000080000047812 */ /* 0x001fca00078efe1a */
[----:B------:R-:W-:-:S06]  /*17df0*/  IMAD.IADD R4, R22, 0x1, R4 ;  /* 0x0000000116047824 */ /* 0x000fcc00078e0204 */
[----:B------:R-:W0:Y:S01]  /*17e00*/  LDSM.16.MT88.4 R4, [R4+0x9000] ;  /* 0x009000000404783b */ /* 0x000e220000004200 */
[--C-:B--2---:R-:W-:Y:S02]  /*17e10*/  IADD3 R12, R25, R12, R0.reuse ;  /* 0x0000000c190c7210 */ /* 0x104fe40007ffe000 */
[C-C-:B0-----:R-:W-:Y:S02]  /*17e20*/  PRMT R8, R4.reuse, 0x6420, R5.reuse ;  /* 0x0000642004087816 */ /* 0x141fe40000000005 */
[----:B------:R-:W-:Y:S02]  /*17e30*/  PRMT R9, R4, 0x7531, R5 ;  /* 0x0000753104097816 */ /* 0x000fe40000000005 */
[C-C-:B------:R-:W-:Y:S02]  /*17e40*/  PRMT R10, R6.reuse, 0x6420, R7.reuse ;  /* 0x00006420060a7816 */ /* 0x140fe40000000007 */
[----:B------:R-:W-:Y:S02]  /*17e50*/  PRMT R11, R6, 0x7531, R7 ;  /* 0x00007531060b7816 */ /* 0x000fe40000000007 */
[----:B------:R-:W-:-:S02]  /*17e60*/  IADD3 R4, R22, R13, R0 ;  /* 0x0000000d16047210 */ /* 0x000fc40007ffe000 */
[----:B------:R-:W-:Y:S01]  /*17e70*/  LOP3.LUT R13, R26, 0x2800, RZ, 0xfc, !PT ;  /* 0x000028001a0d7812 */ /* 0x000fe200078efcff */
        /* <DEDUP_REMOVED lines=22> */
.L_x_8992:
[----:B------:R-:W2:Y:S01]  /*17fe0*/  S2R R0, SR_TID.X ;  /* 0x0000000000007919 */ /* 0x000ea20000002100 */
[----:B-1----:R1:W-:Y:S01]  /*17ff0*/  SYNCS.ARRIVE.TRANS64.A1T0 RZ, [R3+URZ+0x19c50], RZ ;  /* 0x019c50ff03ff79a7 */ /* 0x0023e2000810003f */
[----:B0-----:R-:W-:Y:S01]  /*18000*/  IMAD.MOV.U32 R8, RZ, RZ, R28 ;  /* 0x000000ffff087224 */ /* 0x001fe200078e001c */
[----:B--2---:R-:W-:Y:S01]  /*18010*/  LOP3.LUT R0, R0, 0x7f, RZ, 0xc0, !PT ;  /* 0x0000007f00007812 */ /* 0x004fe200078ec0ff */
[----:B------:R-:W-:Y:S03]  /*18020*/  BAR.SYNC.DEFER_BLOCKING 0x2, 0x80 ;  /* 0x0082000000007b1d */ /* 0x000fe60000010000 */
[----:B------:R-:W-:Y:S01]  /*18030*/  ISETP.NE.AND P0, PT, R0, RZ, PT ;  /* 0x000000ff0000720c */ /* 0x000fe20003f05270 */
[----:B------:R-:W-:-:S12]  /*18040*/  IMAD.MOV.U32 R0, RZ, RZ, R24 ;  /* 0x000000ffff007224 */ /* 0x000fd800078e0018 */
[----:B-1----:R-:W-:-:S04]  /*18050*/  @!P0 IADD3 R3, R3, 0x19c80, RZ ;  /* 0x00019c8003038810 */ /* 0x002fc80007ffe0ff */
[----:B------:R-:W-:-:S04]  /*18060*/  @!P0 PRMT R3, RZ, 0x654, R3 ;  /* 0x00000654ff038816 */ /* 0x000fc80000000003 */
[----:B------:R3:W-:Y:S01]  /*18070*/  @!P0 SYNCS.ARRIVE.TRANS64.RED.A1T0 RZ, [R3+URZ], RZ ;  /* 0x000000ff03ff89a7 */ /* 0x0007e2000810043f */
[C---:B------:R-:W-:Y:S01]  /*18080*/  ISETP.GT.AND P0, PT, R2.reuse, RZ, PT ;  /* 0x000000ff0200720c */ /* 0x040fe20003f04270 */
[----:B------:R-:W-:-:S12]  /*18090*/  VIADD R2, R2, 0xffffffff ;  /* 0xffffffff02027836 */ /* 0x000fd80000000000 */
[----:B---3--:R-:W-:Y:S05]  /*180a0*/  @P0 BRA `(.L_x_8993) ;  /* 0xffffffec00c40947 */ /* 0x008fea000383ffff */
.L_x_8969:
[----:B-1----:R-:W1:Y:S01]  /*180b0*/  S2R R3, SR_TID.X ;  /* 0x0000000000037919 */ /* 0x002e620000002100 */
[----:B------:R-:W-:Y:S01]  /*180c0*/  BSSY B0, `(.L_x_8994) ;  /* 0x0000010000007945 */ /* 0x000fe20003800000 */
[----:B-1----:R-:W-:-:S04]  /*180d0*/  LOP3.LUT R3, R3, 0x7f, RZ, 0xc0, !PT ;  /* 0x0000007f03037812 */ /* 0x002fc800078ec0ff */
[----:B------:R-:W-:-:S13]  /*180e0*/  ISETP.NE.AND P0, PT, R3, RZ, PT ;  /* 0x000000ff0300720c */ /* 0x000fda0003f05270 */
[----:B------:R-:W-:Y:S05]  /*180f0*/  @P0 BRA `(.L_x_8995) ;  /* 0x0000000000300947 */ /* 0x000fea0003800000 */
[----:B0-----:R-:W0:Y:S01]  /*18100*/  S2R R5, SR_LANEID ;  /* 0x0000000000057919 */ /* 0x001e220000000000 */
[----:B------:R-:W-:Y:S01]  /*18110*/  VOTEU.ANY UR4, UPT, PT ;  /* 0x0000000000047886 */ /* 0x000fe200038e0100 */
[----:B------:R-:W1:Y:S01]  /*18120*/  LDC.64 R2, c[0x0][0xc60] ;  /* 0x00031800ff027b82 */ /* 0x000e620000000a00 */
[----:B--2---:R-:W0:Y:S02]  /*18130*/  FLO.U32 R0, UR4 ;  /* 0x0000000400007d00 */ /* 0x004e2400080e0000 */
[----:B0-----:R-:W-:-:S06]  /*18140*/  ISETP.EQ.U32.AND P1, PT, R0, R5, PT ;  /* 0x000000050000720c */ /* 0x001fcc0003f22070 */
[----:B------:R-:W1:Y:S07]  /*18150*/  POPC R5, UR4 ;  /* 0x0000000400057d09 */ /* 0x000e6e0008000000 */
[----:B-1----:R-:W2:Y:S01]  /*18160*/  @P1 ATOMG.E.ADD.STRONG.GPU PT, R3, desc[UR42][R2.64], R5 ;  /* 0x00000005020319a8 */ /* 0x002ea200081ee1ea */
[----:B------:R-:W0:Y:S02]  /*18170*/  S2R R4, SR_LTMASK ;  /* 0x0000000000047919 */ /* 0x000e240000003900 */
[----:B0-----:R-:W-:-:S04]  /*18180*/  LOP3.LUT R4, R4, UR4, RZ, 0xc0, !PT ;  /* 0x0000000404047c12 */ /* 0x001fc8000f8ec0ff */
[----:B------:R-:W0:Y:S01]  /*18190*/  POPC R7, R4 ;  /* 0x0000000400077309 */ /* 0x000e220000000000 */
[----:B--2---:R-:W0:Y:S02]  /*181a0*/  SHFL.IDX PT, R0, R3, R0, 0x1f ;  /* 0x00001f0003007589 */ /* 0x004e2400000e0000 */
[----:B0-----:R-:W-:-:S07]  /*181b0*/  IADD3 R16, R0, UR38, R7 ;  /* 0x0000002600107c10 */ /* 0x001fce000fffe007 */
.L_x_8995:
[----:B------:R-:W-:Y:S05]  /*181c0*/  BSYNC B0 ;  /* 0x0000000000007941 */ /* 0x000fea0003800000 */
.L_x_8994:
[----:B------:R-:W-:-:S06]  /*181d0*/  UISETP.NE.AND UP0, UPT, UR36, 0x3, UPT ;  /* 0x000000032400788c */ /* 0x000fcc000bf05270 */
[----:B------:R-:W-:-:S13]  /*181e0*/  PLOP3.LUT P1, PT, PT, PT, UP0, 0x80, 0x0 ;  /* 0x000000000000781c */ /* 0x000fda0003f2f008 */
[----:B------:R-:W-:Y:S05]  /*181f0*/  @!P1 BRA `(.L_x_8996) ;  /* 0x0000000000049947 */ /* 0x000fea0003800000 */
[----:B------:R-:W-:Y:S01]  /*18200*/  BPT.TRAP 0x1 ;  /* 0x000000040000795c */ /* 0x000fe20000300000 */
.L_x_8996:
[----:B------:R-:W-:Y:S01]  /*18210*/  LOP3.LUT R3, R28, 0x1, RZ, 0x3c, !PT ;  /* 0x000000011c037812 */ /* 0x000fe200078e3cff */
[----:B--2---:R-:W-:Y:S01]  /*18220*/  IMAD R0, R24, 0x8, R22 ;  /* 0x0000000818007824 */ /* 0x004fe200078e0216 */
[----:B------:R-:W-:Y:S01]  /*18230*/  BSSY B0, `(.L_x_8997) ;  /* 0x0000006000007945 */ /* 0x000fe20003800000 */
[----:B------:R-:W-:Y:S01]  /*18240*/  IMAD.U32 R2, RZ, RZ, UR39 ;  /* 0x00000027ff027e24 */ /* 0x000fe2000f8e00ff */
[----:B------:R-:W-:-:S04]  /*18250*/  SHF.L.U32 R3, R3, 0x1f, RZ ;  /* 0x0000001f03037819 */ /* 0x000fc800000006ff */
[----:B------:R-:W1:Y:S01]  /*18260*/  SYNCS.PHASECHK.TRANS64.TRYWAIT P1, [R0+URZ+0x19c70], R3 ;  /* 0x019c7003000075a7 */ /* 0x000e62000802017f */
[----:B------:R-:W-:Y:S01]  /*18270*/  ISETP.NE.AND P2, PT, R2, 0x3, PT ;  /* 0x000000030200780c */ /* 0x000fe20003f45270 */
[----:B-1----:R-:W-:-:S12]  /*18280*/  @!P1 BRA `(.L_x_8998) ;  /* 0x0000002000f89947 */ /* 0x002fd80003800000 */
.L_x_9078:
[----:B------:R-:W-:Y:S05]  /*18290*/  BSYNC B0 ;  /* 0x0000000000007941 */ /* 0x000fea0003800000 */
.L_x_8997:
[----:B------:R-:W-:Y:S05]  /*182a0*/  @!P2 BRA `(.L_x_8999) ;  /* 0x000000000004a947 */ /* 0x000fea0003800000 */
[----:B------:R-:W-:Y:S01]  /*182b0*/  BPT.TRAP 0x1 ;  /* 0x000000040000795c */ /* 0x000fe20000300000 */
.L_x_8999:
[----:B-1----:R-:W-:-:S04]  /*182c0*/  SHF.L.U32 R3, R28, 0x1f, RZ ;  /* 0x0000001f1c037819 */ /* 0x002fc800000006ff */
[----:B------:R-:W1:Y:S02]  /*182d0*/  SYNCS.PHASECHK.TRANS64.TRYWAIT P1, [R0+URZ+0x19c60], R3 ;  /* 0x019c6003000075a7 */ /* 0x000e64000802017f */
[----:B-1----:R-:W-:Y:S05]  /*182e0*/  @!P1 BRA `(.L_x_9000) ;  /* 0x0000002000f49947 */ /* 0x002fea0003800000 */
.L_x_9079:
[----:B------:R-:W2:Y:S01]  /*182f0*/  LDL R15, [R1+0x14] ;  /* 0x00001400010f7983 */ /* 0x000ea20000100800 */
[----:B------:R-:W-:Y:S01]  /*18300*/  IMAD R2, R24, 0x3000, RZ ;  /* 0x0000300018027824 */ /* 0x000fe200078e02ff */
[----:B------:R-:W-:Y:S05]  /*18310*/  WARPSYNC.ALL ;  /* 0x0000000000007948 */ /* 0x000fea0003800000 */
[----:B-1----:R-:W-:Y:S02]  /*18320*/  LOP3.LUT R3, R2, R26, RZ, 0xfc, !PT ;  /* 0x0000001a02037212 */ /* 0x002fe400078efcff */
[----:B------:R-:W-:-:S03]  /*18330*/  LOP3.LUT R14, R26, 0x1800, RZ, 0xfc, !PT ;  /* 0x000018001a0e7812 */ /* 0x000fc600078efcff */
[----:B------:R-:W-:Y:S01]  /*18340*/  IMAD.IADD R4, R22, 0x1, R3 ;  /* 0x0000000116047824 */ /* 0x000fe200078e0203 */
[----:B------:R-:W-:-:S05]  /*18350*/  LOP3.LUT R3, R2, R29, RZ, 0xfc, !PT ;  /* 0x0000001d02037212 */ /* 0x000fca00078efcff */
[----:B0-----:R-:W0:Y:S01]  /*18360*/  LDSM.16.MT88.4 R4, [R4+0x9000] ;  /* 0x009000000404783b */ /* 0x001e220000004200 */
        /* <DEDUP_REMOVED lines=21> */
[----:B------:R-:W-:Y:S02]  /*184c0*/  IMAD.IADD R3, R25, 0x1, R3 ;  /* 0x0000000119037824 */ /* 0x000fe400078e0203 */
[----:B------:R0:W1:Y:S02]  /*184d0*/  LDSM.16.MT88.4 R4, [R12+0x9000] ;  /* 0x009000000c04783b */ /* 0x0000640000004200 */
[----:B0-----:R-:W-:Y:S02]  /*184e0*/  IADD3 R12, R22, R14, R2 ;  /* 0x0000000e160c7210 */ /* 0x001fe40007ffe002 */
[----:B------:R-:W-:Y:S02]  /*184f0*/  LOP3.LUT R14, R26, 0x2800, RZ, 0xfc, !PT ;  /* 0x000028001a0e7812 */ /* 0x000fe400078efcff */
        /* <DEDUP_REMOVED lines=35> */
.L_x_9001:
[----:B-1----:R1:W-:Y:S01]  /*18730*/  SYNCS.ARRIVE.TRANS64.A1T0 RZ, [R0+URZ+0x19c50], RZ ;  /* 0x019c50ff00ff79a7 */ /* 0x0023e2000810003f */
[----:B------:R-:W-:Y:S02]  /*18740*/  @!P0 VIADD R2, R0, 0x19c80 ;  /* 0x00019c8000028836 */ /* 0x000fe40000000000 */
[----:B------:R-:W-:-:S03]  /*18750*/  VIADD R24, R24, 0x1 ;  /* 0x0000000118187836 */ /* 0x000fc60000000000 */
[----:B------:R-:W-:Y:S01]  /*18760*/  @!P0 PRMT R2, RZ, 0x654, R2 ;  /* 0x00000654ff028816 */ /* 0x000fe20000000002 */
[----:B------:R-:W-:Y:S06]  /*18770*/  BAR.SYNC.DEFER_BLOCKING 0x2, 0x80 ;  /* 0x0082000000007b1d */ /* 0x000fec0000010000 */
[----:B------:R1:W-:Y:S01]  /*18780*/  @!P0 SYNCS.ARRIVE.TRANS64.RED.A1T0 RZ, [R2+URZ], RZ ;  /* 0x000000ff02ff89a7 */ /* 0x0003e2000810043f */
[----:B------:R-:W-:-:S04]  /*18790*/  ISETP.NE.AND P0, PT, R24, 0x2, PT ;  /* 0x000000021800780c */ /* 0x000fc80003f05270 */
[----:B------:R-:W-:Y:S02]  /*187a0*/  SEL R3, RZ, 0x1, P0 ;  /* 0x00000001ff037807 */ /* 0x000fe40000000000 */
[----:B------:R-:W-:Y:S02]  /*187b0*/  SEL R24, R24, RZ, P0 ;  /* 0x000000ff18187207 */ /* 0x000fe40000000000 */
[----:B-1----:R-:W-:-:S07]  /*187c0*/  LOP3.LUT R28, R28, R3, RZ, 0x3c, !PT ;  /* 0x000000031c1c7212 */ /* 0x002fce00078e3cff */
.L_x_8944:
[----:B------:R-:W3:Y:S02]  /*187d0*/  LDL R0, [R1+0x8] ;  /* 0x0000080001007983 */ /* 0x000ee40000100800 */
[----:B---3--:R-:W-:-:S13]  /*187e0*/  LOP3.LUT P0, RZ, R0, 0x2, RZ, 0xc0, !PT ;  /* 0x0000000200ff7812 */ /* 0x008fda000780c0ff */
[----:B------:R-:W-:Y:S05]  /*187f0*/  @!P0 BRA `(.L_x_9002) ;  /* 0x0000000000248947 */ /* 0x000fea0003800000 */
[----:B------:R-:W-:Y:S05]  /*18800*/  WARPSYNC.ALL ;  /* 0x0000000000007948 */ /* 0x000fea0003800000 */
[----:B------:R-:W3:Y:S08]  /*18810*/  S2UR UR5, SR_CgaCtaId ;  /* 0x00000000000579c3 */ /* 0x000ef00000008800 */
[----:B------:R-:W-:Y:S06]  /*18820*/  BAR.SYNC.DEFER_BLOCKING 0x5, 0x200 ;  /* 0x0148000000007b1d */ /* 0x000fec0000010000 */
[----:B------:R-:W-:-:S02]  /*18830*/  UMOV UR4, 0x400 ;  /* 0x0000040000047882 */ /* 0x000fc40000000000 */
[----:B---3--:R-:W-:-:S06]  /*18840*/  ULEA UR4, UR5, UR4, 0x18 ;  /* 0x0000000405047291 */ /* 0x008fcc000f8ec03f */
[----:B------:R-:W-:-:S05]  /*18850*/  IMAD.U32 R22, RZ, RZ, UR4 ;  /* 0x00000004ff167e24 */ /* 0x000fca000f8e00ff */
[----:B------:R3:W4:Y:S01]  /*18860*/  LDS.128 R16, [R22+0x19cd0] ;  /* 0x019cd00016107984 */ /* 0x0007220000000c00 */
[----:B------:R-:W-:Y:S06]  /*18870*/  BAR.ARV 0x4, 0x200 ;  /* 0x0108000000007b1d */ /* 0x000fec0000002000 */
[----:B------:R-:W-:Y:S05]  /*18880*/  BRA `(.L_x_9003) ;  /* 0x0000000800407947 */ /* 0x000fea0003800000 */
.L_x_9002:
[----:B------:R-:W3:Y:S01]  /*18890*/  S2R R0, SR_TID.X ;  /* 0x0000000000007919 */ /* 0x000ee20000002100 */
[----:B------:R-:W-:Y:S01]  /*188a0*/  UMOV UR4, 0xffffffff ;  /* 0xffffffff00047882 */ /* 0x000fe20000000000 */
[----:B---3--:R-:W-:-:S04]  /*188b0*/  LOP3.LUT R6, R0, 0x1f, RZ, 0xc0, !PT ;  /* 0x0000001f00067812 */ /* 0x008fc800078ec0ff */
[----:B------:R-:W-:Y:S01]  /*188c0*/  ISETP.NE.AND P0, PT, R6, 0x1f, PT ;  /* 0x0000001f0600780c */ /* 0x000fe20003f05270 */
[----:B------:R-:W-:-:S12]  /*188d0*/  BRA.DIV UR4, `(.L_x_9004) ;  /* 0x0000001e048c7947 */ /* 0x000fd8000b800000 */
[----:B-1----:R-:W-:Y:S01]  /*188e0*/  IMAD.IADD R5, R19, 0x1, R6 ;  /* 0x0000000113057824 */ /* 0x002fe200078e0206 */
[----:B------:R-:W-:-:S04]  /*188f0*/  ULDC UR4, c[0x0][0xc3c] ;  /* 0x00030f0000047ab9 */ /* 0x000fc80000000800 */
[----:B------:R-:W-:-:S13]  /*18900*/  ISETP.GE.OR P1, PT, R5, UR4, !P0 ;  /* 0x0000000405007c0c */ /* 0x000fda000c726670 */
[----:B------:R-:W1:Y:S02]  /*18910*/  @!P1 LDC.64 R2, c[0x0][0xc80] ;  /* 0x00032000ff029b82 */ /* 0x000e640000000a00 */
[----:B-1----:R-:W-:-:S06]  /*18920*/  @!P1 IMAD.WIDE R2, R5, 0x4, R2 ;  /* 0x0000000405029825 */ /* 0x002fcc00078e0202 */
[----:B------:R1:W3:Y:S01]  /*18930*/  @!P1 LDG.E R3, desc[UR42][R2.64] ;  /* 0x0000002a02039981 */ /* 0x0002e2000c1e1900 */
[C---:B------:R-:W-:Y:S02]  /*18940*/  ISETP.GE.U32.AND P2, PT, R6.reuse, 0x2, PT ;  /* 0x000000020600780c */ /* 0x040fe40003f46070 */
[C---:B------:R-:W-:Y:S01]  /*18950*/  ISETP.GE.U32.AND P3, PT, R6.reuse, 0x4, PT ;  /* 0x000000040600780c */ /* 0x040fe20003f66070 */
[----:B------:R-:W-:Y:S01]  /*18960*/  SHFL.IDX PT, R0, R16, RZ, 0x1f ;  /* 0x00001fff10007589 */ /* 0x000fe200000e0000 */
[C---:B------:R-:W-:Y:S02]  /*18970*/  ISETP.GE.U32.AND P4, PT, R6.reuse, 0x8, PT ;  /* 0x000000080600780c */ /* 0x040fe40003f86070 */
[C---:B------:R-:W-:Y:S01]  /*18980*/  ISETP.GE.U32.AND P5, PT, R6.reuse, 0x10, PT ;  /* 0x000000100600780c */ /* 0x040fe20003fa6070 */
[----:B------:R-:W-:Y:S01]  /*18990*/  SHFL.IDX PT, R4, R16, 0x1, 0x1f ;  /* 0x00201f0010047f89 */ /* 0x000fe200000e0000 */
[----:B-1----:R-:W-:Y:S02]  /*189a0*/  IMAD.MOV.U32 R2, RZ, RZ, RZ ;  /* 0x000000ffff027224 */ /* 0x002fe400078e00ff */
[----:B---3--:R-:W-:Y:S01]  /*189b0*/  @!P1 IMAD.MOV.U32 R2, RZ, RZ, R3 ;  /* 0x000000ffff029224 */ /* 0x008fe200078e0003 */
[----:B------:R-:W-:-:S04]  /*189c0*/  ISETP.NE.AND P1, PT, R6, RZ, PT ;  /* 0x000000ff0600720c */ /* 0x000fc80003f25270 */
        /* <DEDUP_REMOVED lines=15> */
[----:B------:R1:W3:Y:S02]  /*18ac0*/  SHFL.IDX PT, R14, R3, 0x1f, 0x1f ;  /* 0x03e01f00030e7f89 */ /* 0x0002e400000e0000 */
.L_x_9089:
[----:B------:R-:W-:Y:S02]  /*18ad0*/  ULDC UR4, c[0x0][0xc38] ;  /* 0x00030e0000047ab9 */ /* 0x000fe40000000800 */
[----:B------:R-:W-:-:S04]  /*18ae0*/  IMAD.U32 R16, RZ, RZ, UR4 ;  /* 0x00000004ff107e24 */ /* 0x000fc8000f8e00ff */
[----:B---3--:R-:W-:-:S04]  /*18af0*/  IMAD R6, R14, R16, RZ ;  /* 0x000000100e067224 */ /* 0x008fc800078e02ff */
[----:B------:R-:W-:-:S05]  /*18b00*/  IMAD.IADD R4, R4, 0x1, R6 ;  /* 0x0000000104047824 */ /* 0x000fca00078e0206 */
[----:B------:R-:W-:-:S13]  /*18b10*/  ISETP.GT.AND P6, PT, R4, R0, PT ;  /* 0x000000000400720c */ /* 0x000fda0003fc4270 */
[----:B------:R-:W-:Y:S05]  /*18b20*/  @P6 BRA `(.L_x_9005) ;  /* 0x00000000009c6947 */ /* 0x000fea0003800000 */
.L_x_9010:
[----:B------:R-:W3:Y:S01]  /*18b30*/  LDC R6, c[0x0][0xc3c] ;  /* 0x00030f00ff067b82 */ /* 0x000ee20000000800 */
[----:B------:R-:W-:-:S05]  /*18b40*/  VIADD R19, R19, 0x1f ;  /* 0x0000001f13137836 */ /* 0x000fca0000000000 */
[----:B---3--:R-:W-:-:S13]  /*18b50*/  ISETP.GE.AND P6, PT, R19, R6, PT ;  /* 0x000000061300720c */ /* 0x008fda0003fc6270 */
[----:B------:R-:W-:Y:S05]  /*18b60*/  @P6 BRA `(.L_x_9006) ;  /* 0x0000000400446947 */ /* 0x000fea0003800000 */
[----:B------:R-:W3:Y:S01]  /*18b70*/  S2R R2, SR_TID.X ;  /* 0x0000000000027919 */ /* 0x000ee20000002100 */
[----:B------:R-:W-:Y:S01]  /*18b80*/  BSSY B0, `(.L_x_9007) ;  /* 0x0000009000007945 */ /* 0x000fe20003800000 */
[----:B---3--:R-:W-:-:S05]  /*18b90*/  LOP3.LUT R2, R2, 0x1f, RZ, 0xc0, !PT ;  /* 0x0000001f02027812 */ /* 0x008fca00078ec0ff */
[----:B------:R-:W-:Y:S02]  /*18ba0*/  IMAD.IADD R5, R19, 0x1, R2 ;  /* 0x0000000113057824 */ /* 0x000fe400078e0202 */
[----:B------:R-:W-:-:S03]  /*18bb0*/  IMAD.MOV.U32 R2, RZ, RZ, RZ ;  /* 0x000000ffff027224 */ /* 0x000fc600078e00ff */
[----:B------:R-:W-:-:S13]  /*18bc0*/  ISETP.GE.OR P6, PT, R5, R6, !P0 ;  /* 0x000000060500720c */ /* 0x000fda00047c6670 */
[----:B------:R-:W-:Y:S05]  /*18bd0*/  @P6 BRA `(.L_x_9008) ;  /* 0x00000000000c6947 */ /* 0x000fea0003800000 */
[----:B-1----:R-:W1:Y:S02]  /*18be0*/  LDC.64 R2, c[0x0][0xc80] ;  /* 0x00032000ff027b82 */ /* 0x002e640000000a00 */
[----:B-1----:R-:W-:-:S06]  /*18bf0*/  IMAD.WIDE R2, R5, 0x4, R2 ;  /* 0x0000000405027825 */ /* 0x002fcc00078e0202 */
[----:B------:R3:W5:Y:S02]  /*18c00*/  LDG.E R2, desc[UR42][R2.64] ;  /* 0x0000002a02027981 */ /* 0x000764000c1e1900 */
.L_x_9008:
[----:B------:R-:W-:Y:S05]  /*18c10*/  BSYNC B0 ;  /* 0x0000000000007941 */ /* 0x000fea0003800000 */
.L_x_9007:
[----:B------:R-:W-:-:S03]  /*18c20*/  UMOV UR4, 0xffffffff ;  /* 0xffffffff00047882 */ /* 0x000fc60000000000 */
[----:B------:R-:W-:Y:S05]  /*18c30*/  BRA.DIV UR4, `(.L_x_9009) ;  /* 0x0000001e04d87947 */ /* 0x000fea000b800000 */
[----:B-----5:R-:W1:Y:S02]  /*18c40*/  SHFL.UP PT, R14, R2, 0x1, RZ ;  /* 0x04200000020e7989 */ /* 0x020e6400000e00ff */
[----:B-1-3--:R-:W-:-:S05]  /*18c50*/  SEL R3, R14, RZ, P1 ;  /* 0x000000ff0e037207 */ /* 0x00afca0000800000 */
        /* <DEDUP_REMOVED lines=13> */
[----:B------:R1:W3:Y:S02]  /*18d30*/  SHFL.IDX PT, R14, R3, 0x1f, 0x1f ;  /* 0x03e01f00030e7f89 */ /* 0x0002e400000e0000 */
.L_x_9097:
[----:B------:R-:W-:Y:S02]  /*18d40*/  ULDC UR4, c[0x0][0xc38] ;  /* 0x00030e0000047ab9 */ /* 0x000fe40000000800 */
[----:B------:R-:W-:-:S05]  /*18d50*/  MOV R16, UR4 ;  /* 0x0000000400107c02 */ /* 0x000fca0008000f00 */
[----:B---3--:R-:W-:-:S04]  /*18d60*/  IMAD R6, R14, R16, RZ ;  /* 0x000000100e067224 */ /* 0x008fc800078e02ff */
[----:B------:R-:W-:-:S05]  /*18d70*/  IMAD.IADD R4, R6, 0x1, R4 ;  /* 0x0000000106047824 */ /* 0x000fca00078e0204 */
[----:B------:R-:W-:-:S13]  /*18d80*/  ISETP.GT.AND P6, PT, R4, R0, PT ;  /* 0x000000000400720c */ /* 0x000fda0003fc4270 */
[----:B------:R-:W-:Y:S05]  /*18d90*/  @!P6 BRA `(.L_x_9010) ;  /* 0xfffffffc0064e947 */ /* 0x000fea000383ffff */
.L_x_9005:
[----:B------:R-:W-:Y:S01]  /*18da0*/  IMAD.IADD R6, R4, 0x1, -R6 ;  /* 0x0000000104067824 */ /* 0x000fe200078e0a06 */
[----:B------:R-:W-:-:S03]  /*18db0*/  UMOV UR4, 0xffffffff ;  /* 0xffffffff00047882 */ /* 0x000fc60000000000 */
[----:B------:R-:W-:-:S05]  /*18dc0*/  IMAD R5, R3, R16, R6 ;  /* 0x0000001003057224 */ /* 0x000fca00078e0206 */
[----:B------:R-:W-:Y:S01]  /*18dd0*/  ISETP.GT.AND P6, PT, R5, R0, PT ;  /* 0x000000000500720c */ /* 0x000fe20003fc4270 */
[----:B------:R-:W-:-:S12]  /*18de0*/  BRA.DIV UR4, `(.L_x_9011) ;  /* 0x00000022042c7947 */ /* 0x000fd8000b800000 */
[----:B------:R-:W-:-:S04]  /*18df0*/  VOTE.ANY R5, PT, !P6 ;  /* 0x0000000000057806 */ /* 0x000fc800070e0100 */
[----:B------:R-:W3:Y:S02]  /*18e00*/  POPC R4, R5 ;  /* 0x0000000500047309 */ /* 0x000ee40000000000 */
[----:B---3--:R3:W4:Y:S02]  /*18e10*/  SHFL.IDX PT, R17, R2, R4, 0x1f ;  /* 0x00001f0402117589 */ /* 0x00872400000e0000 */
.L_x_9101:
[----:B------:R-:W-:Y:S01]  /*18e20*/  ISETP.NE.AND P0, PT, R5, RZ, PT ;  /* 0x000000ff0500720c */ /* 0x000fe20003f05270 */
[----:B------:R-:W-:-:S12]  /*18e30*/  IMAD.MOV.U32 R14, RZ, RZ, RZ ;  /* 0x000000ffff0e7224 */ /* 0x000fd800078e00ff */
[----:B------:R-:W-:Y:S05]  /*18e40*/  @!P0 BRA `(.L_x_9012) ;  /* 0x0000000000108947 */ /* 0x000fea0003800000 */
[----:B------:R-:W-:Y:S01]  /*18e50*/  UMOV UR4, 0xffffffff ;  /* 0xffffffff00047882 */ /* 0x000fe20000000000 */
[----:B------:R-:W-:Y:S02]  /*18e60*/  VIADD R12, R4, 0xffffffff ;  /* 0xffffffff040c7836 */ /* 0x000fe40000000000 */
[----:B------:R-:W-:Y:S05]  /*18e70*/  BRA.DIV UR4, `(.L_x_9013) ;  /* 0x0000002204507947 */ /* 0x000fea000b800000 */
[----:B------:R0:W0:Y:S02]  /*18e80*/  SHFL.IDX PT, R14, R3, R12, 0x1f ;  /* 0x00001f0c030e7589 */ /* 0x00002400000e0000 */
.L_x_9012:
[----:B----4-:R-:W-:Y:S01]  /*18e90*/  IABS R5, R17 ;  /* 0x0000001100057213 */ /* 0x010fe20000000000 */
[----:B0-----:R-:W-:Y:S02]  /*18ea0*/  IMAD R16, R14, R16, R6 ;  /* 0x000000100e107224 */ /* 0x001fe400078e0206 */
[----:B------:R-:W-:Y:S01]  /*18eb0*/  IMAD.IADD R19, R4, 0x1, R19 ;  /* 0x0000000104137824 */ /* 0x000fe200078e0213 */
[----:B--2---:R-:W0:Y:S01]  /*18ec0*/  I2F.RP R7, R5 ;  /* 0x0000000500077306 */ /* 0x004e220000209400 */
[----:B------:R-:W-:-:S07]  /*18ed0*/  IMAD.IADD R0, R0, 0x1, -R16 ;  /* 0x0000000100007824 */ /* 0x000fce00078e0a10 */
[----:B0-----:R-:W0:Y:S02]  /*18ee0*/  MUFU.RCP R7, R7 ;  /* 0x0000000700077308 */ /* 0x001e240000001000 */
[----:B0-----:R-:W-:-:S06]  /*18ef0*/  VIADD R8, R7, 0xffffffe ;  /* 0x0ffffffe07087836 */ /* 0x001fcc0000000000 */
[----:B-1----:R-:W3:Y:S02]  /*18f00*/  F2I.FTZ.U32.TRUNC.NTZ R3, R8 ;  /* 0x0000000800037305 */ /* 0x002ee4000021f000 */
[----:B---3--:R-:W-:-:S04]  /*18f10*/  IMAD.MOV R2, RZ, RZ, -R3 ;  /* 0x000000ffff027224 */ /* 0x008fc800078e0a03 */
[----:B------:R-:W-:Y:S02]  /*18f20*/  IMAD R6, R2, R5, RZ ;  /* 0x0000000502067224 */ /* 0x000fe400078e02ff */
[----:B------:R-:W-:-:S04]  /*18f30*/  IMAD.MOV.U32 R2, RZ, RZ, RZ ;  /* 0x000000ffff027224 */ /* 0x000fc800078e00ff */
[----:B------:R-:W-:Y:S01]  /*18f40*/  IMAD.HI.U32 R2, R3, R6, R2 ;  /* 0x0000000603027227 */ /* 0x000fe200078e0002 */
[----:B------:R-:W-:Y:S02]  /*18f50*/  IABS R6, R17 ;  /* 0x0000001100067213 */ /* 0x000fe40000000000 */
[----:B------:R-:W-:-:S03]  /*18f60*/  IABS R3, R0 ;  /* 0x0000000000037213 */ /* 0x000fc60000000000 */
[----:B------:R-:W-:Y:S02]  /*18f70*/  IMAD.MOV R6, RZ, RZ, -R6 ;  /* 0x000000ffff067224 */ /* 0x000fe400078e0a06 */
        /* <DEDUP_REMOVED lines=9> */
[----:B------:R-:W-:-:S05]  /*19010*/  @P0 IADD3 R2, R2, 0x1, RZ ;  /* 0x0000000102020810 */ /* 0x000fca0007ffe0ff */
[----:B------:R-:W-:Y:S01]  /*19020*/  @!P2 IMAD.MOV R2, RZ, RZ, -R2 ;  /* 0x000000ffff02a224 */ /* 0x000fe200078e0a02 */
[----:B------:R-:W-:-:S05]  /*19030*/  @!P1 LOP3.LUT R2, RZ, R17, RZ, 0x33, !PT ;  /* 0x00000011ff029212 */ /* 0x000fca00078e33ff */
[--C-:B------:R-:W-:Y:S02]  /*19040*/  IMAD.MOV R3, RZ, RZ, -R2.reuse ;  /* 0x000000ffff037224 */ /* 0x100fe400078e0a02 */
[----:B------:R-:W-:Y:S02]  /*19050*/  IMAD.MOV.U32 R18, RZ, RZ, R2 ;  /* 0x000000ffff127224 */ /* 0x000fe400078e0002 */
[----:B------:R-:W-:Y:S01]  /*19060*/  IMAD R17, R17, R3, R0 ;  /* 0x0000000311117224 */ /* 0x000fe200078e0200 */
[----:B------:R-:W-:Y:S06]  /*19070*/  BRA `(.L_x_9014) ;  /* 0x00000000001c7947 */ /* 0x000fec0003800000 */
.L_x_9006:
[----:B------:R-:W-:Y:S01]  /*19080*/  UMOV UR4, URZ ;  /* 0x0000003f00047c82 */ /* 0x000fe20008000000 */
[----:B------:R-:W-:Y:S01]  /*19090*/  UMOV UR5, URZ ;  /* 0x0000003f00057c82 */ /* 0x000fe20008000000 */
[----:B------:R-:W-:Y:S01]  /*190a0*/  ULDC UR6, c[0x0][0xc3c] ;  /* 0x00030f0000067ab9 */ /* 0x000fe20000000800 */
[----:B------:R-:W-:Y:S02]  /*190b0*/  IMAD.MOV.U32 R16, RZ, RZ, R0 ;  /* 0x000000ffff107224 */ /* 0x000fe400078e0000 */
[----:B------:R-:W-:Y:S02]  /*190c0*/  IMAD.U32 R17, RZ, RZ, UR4 ;  /* 0x00000004ff117e24 */ /* 0x000fe4000f8e00ff */
[----:B------:R-:W-:Y:S02]  /*190d0*/  IMAD.U32 R18, RZ, RZ, UR5 ;  /* 0x00000005ff127e24 */ /* 0x000fe4000f8e00ff */
[----:B------:R-:W-:-:S07]  /*190e0*/  IMAD.U32 R19, RZ, RZ, UR6 ;  /* 0x00000006ff137e24 */ /* 0x000fce000f8e00ff */
.L_x_9014:
[----:B------:R-:W3:Y:S01]  /*190f0*/  S2R R0, SR_TID.X ;  /* 0x0000000000007919 */ /* 0x000ee20000002100 */
[----:B------:R-:W-:Y:S05]  /*19100*/  WARPSYNC.ALL ;  /* 0x0000000000007948 */ /* 0x000fea0003800000 */
[----:B------:R-:W-:Y:S01]  /*19110*/  BAR.SYNC.DEFER_BLOCKING 0x4, 0x200 ;  /* 0x0108000000007b1d */ /* 0x000fe20000010000 */
[----:B---3--:R-:W-:-:S04]  /*19120*/  LOP3.LUT R0, R0, 0x1f, RZ, 0xc0, !PT ;  /* 0x0000001f00007812 */ /* 0x008fc800078ec0ff */
[----:B------:R-:W-:-:S13]  /*19130*/  ISETP.NE.AND P0, PT, R0, RZ, PT ;  /* 0x000000ff0000720c */ /* 0x000fda0003f05270 */
[----:B-1----:R-:W1:Y:S01]  /*19140*/  @!P0 S2R R3, SR_CgaCtaId ;  /* 0x0000000000038919 */ /* 0x002e620000008800 */
[----:B------:R-:W-:-:S04]  /*19150*/  @!P0 MOV R0, 0x400 ;  /* 0x0000040000008802 */ /* 0x000fc80000000f00 */
[----:B-1----:R-:W-:-:S05]  /*19160*/  @!P0 LEA R22, R3, R0, 0x18 ;  /* 0x0000000003168211 */ /* 0x002fca00078ec0ff */
[----:B------:R1:W-:Y:S01]  /*19170*/  @!P0 STS.128 [R22+0x19cd0], R16 ;  /* 0x019cd01016008388 */ /* 0x0003e20000000c00 */
[----:B------:R-:W-:Y:S06]  /*19180*/  BAR.ARV 0x5, 0x200 ;  /* 0x0148000000007b1d */ /* 0x000fec0000002000 */
.L_x_9003:
[----:B------:R-:W-:Y:S02]  /*19190*/  ULDC UR4, c[0x0][0xc3c] ;  /* 0x00030f0000047ab9 */ /* 0x000fe40000000800 */
[----:B----4-:R-:W-:-:S13]  /*191a0*/  ISETP.GE.AND P0, PT, R19, UR4, PT ;  /* 0x0000000413007c0c */ /* 0x010fda000bf06270 */
[----:B------:R-:W-:Y:S05]  /*191b0*/  @!P0 BRA `(.L_x_9015) ;  /* 0xffffffa400fc8947 */ /* 0x000fea000383ffff */
[----:B------:R-:W-:Y:S05]  /*191c0*/  BSYNC B7 ;  /* 0x0000000000077941 */ /* 0x000fea0003800000 */
.L_x_8899:
[----:B------:R-:W4:Y:S01]  /*191d0*/  LDL.LU R0, [R1+0x48] ;  /* 0x0000480001007983 */ /* 0x000f220000300800 */
[----:B------:R-:W-:Y:S01]  /*191e0*/  BSSY B0, `(.L_x_9016) ;  /* 0x000000b000007945 */ /* 0x000fe20003800000 */
[----:B-1----:R-:W1:Y:S01]  /*191f0*/  S2R R5, SR_CgaCtaId ;  /* 0x0000000000057919 */ /* 0x002e620000008800 */
[----:B----4-:R-:W-:-:S05]  /*19200*/  VIADD R0, R0, 0x1 ;  /* 0x0000000100007836 */ /* 0x010fca0000000000 */
[----:B--2---:R-:W-:-:S04]  /*19210*/  LEA.HI R2, R0, R0, RZ, 0x1 ;  /* 0x0000000000027211 */ /* 0x004fc800078f08ff */
[----:B0-----:R-:W-:Y:S02]  /*19220*/  LOP3.LUT R3, R2, 0xfffffffe, RZ, 0xc0, !PT ;  /* 0xfffffffe02037812 */ /* 0x001fe400078ec0ff */
[----:B------:R-:W-:-:S03]  /*19230*/  MOV R2, 0x400 ;  /* 0x0000040000027802 */ /* 0x000fc60000000f00 */
[----:B------:R-:W-:Y:S01]  /*19240*/  IMAD.IADD R0, R0, 0x1, -R3 ;  /* 0x0000000100007824 */ /* 0x000fe200078e0a03 */
[----:B-1----:R-:W-:-:S04]  /*19250*/  LEA R9, R5, R2, 0x18 ;  /* 0x0000000205097211 */ /* 0x002fc800078ec0ff */
[----:B------:R-:W-:-:S04]  /*19260*/  SHF.L.U32 R0, R0, 0x1f, RZ ;  /* 0x0000001f00007819 */ /* 0x000fc800000006ff */
[----:B------:R-:W0:Y:S02]  /*19270*/  SYNCS.PHASECHK.TRANS64.TRYWAIT P0, [R9+URZ+0x19c20], R0 ;  /* 0x019c2000090075a7 */ /* 0x000e24000800017f */
[----:B0-----:R-:W-:Y:S05]  /*19280*/  @!P0 BRA `(.L_x_9017) ;  /* 0x0000001c00708947 */ /* 0x001fea0003800000 */
.L_x_9104:
[----:B------:R-:W-:Y:S05]  /*19290*/  BSYNC B0 ;  /* 0x0000000000007941 */ /* 0x000fea0003800000 */
.L_x_9016:
[----:B------:R-:W-:-:S03]  /*192a0*/  UMOV UR4, 0xffffffff ;  /* 0xffffffff00047882 */ /* 0x000fc60000000000 */
[----:B------:R-:W-:Y:S05]  /*192b0*/  BRA.DIV UR4, `(.L_x_9018) ;  /* 0x0000001e04787947 */ /* 0x000fea000b800000 */
[----:B0-----:R-:W0:Y:S02]  /*192c0*/  S2R R0, SR_TID.X ;  /* 0x0000000000007919 */ /* 0x001e240000002100 */
[----:B0-----:R-:W-:-:S04]  /*192d0*/  SHF.R.U32.HI R0, RZ, 0x5, R0 ;  /* 0x00000005ff007819 */ /* 0x001fc80000011600 */
[----:B------:R-:W-:-:S05]  /*192e0*/  LOP3.LUT R0, R0, 0x3, RZ, 0xc0, !PT ;  /* 0x0000000300007812 */ /* 0x000fca00078ec0ff */
[----:B------:R0:W1:Y:S02]  /*192f0*/  SHFL.IDX PT, R14, R0, RZ, 0x1f ;  /* 0x00001fff000e7589 */ /* 0x00006400000e0000 */
.L_x_9107:
[----:B-1----:R-:W-:-:S13]  /*19300*/  ISETP.NE.AND P0, PT, R14, RZ, PT ;  /* 0x000000ff0e00720c */ /* 0x002fda0003f05270 */
[----:B------:R-:W-:Y:S05]  /*19310*/  @P0 BRA `(.L_x_8774) ;  /* 0x0000000000a40947 */ /* 0x000fea0003800000 */
[----:B------:R-:W-:-:S03]  /*19320*/  UMOV UR4, 0xffffffff ;  /* 0xffffffff00047882 */ /* 0x000fc60000000000 */
[----:B------:R-:W-:Y:S05]  /*19330*/  BRA.DIV UR4, `(.L_x_9019) ;  /* 0x0000001e048c7947 */ /* 0x000fea000b800000 */
[----:B------:R-:W-:-:S13]  /*19340*/  ELECT P6, URZ, PT ;  /* 0x00000000003f782f */ /* 0x000fda00038c0000 */
.L_x_9110:
[----:B------:R-:W-:Y:S05]  /*19350*/  @!P6 BRA `(.L_x_8774) ;  /* 0x000000000094e947 */ /* 0x000fea0003800000 */
[----:B------:R-:W-:-:S06]  /*19360*/  ULOP3.LUT UR4, UR37, 0x2, URZ, 0xfc, !UPT ;  /* 0x0000000225047892 */ /* 0x000fcc000f8efc3f */
[----:B0-----:R-:W-:-:S05]  /*19370*/  IMAD.U32 R0, RZ, RZ, UR4 ;  /* 0x00000004ff007e24 */ /* 0x001fca000f8e00ff */
[----:B------:R-:W-:-:S13]  /*19380*/  ISETP.NE.AND P0, PT, R0, 0x3, PT ;  /* 0x000000030000780c */ /* 0x000fda0003f05270 */
[----:B------:R-:W-:Y:S05]  /*19390*/  @!P0 BRA `(.L_x_9020) ;  /* 0x0000000000048947 */ /* 0x000fea0003800000 */
[----:B------:R-:W-:Y:S01]  /*193a0*/  BPT.TRAP 0x1 ;  /* 0x000000040000795c */ /* 0x000fe20000300000 */
.L_x_9020:
[----:B------:R-:W-:Y:S01]  /*193b0*/  IADD3 R3, R9, 0x19c40, RZ ;  /* 0x00019c4009037810 */ /* 0x000fe20007ffe0ff */
[----:B------:R-:W-:Y:S01]  /*193c0*/  VIADD R0, R24, 0x1 ;  /* 0x0000000118007836 */ /* 0x000fe20000000000 */
[----:B------:R-:W-:-:S03]  /*193d0*/  SHF.L.U32 R2, R28, 0x1f, RZ ;  /* 0x0000001f1c027819 */ /* 0x000fc600000006ff */
[----:B------:R-:W-:Y:S01]  /*193e0*/  IMAD R7, R24, 0x8, R3 ;  /* 0x0000000818077824 */ /* 0x000fe200078e0203 */
[----:B------:R-:W-:-:S03]  /*193f0*/  ISETP.NE.AND P2, PT, R0, 0x2, PT ;  /* 0x000000020000780c */ /* 0x000fc60003f45270 */
[----:B------:R-:W0:Y:S01]  /*19400*/  SYNCS.PHASECHK.TRANS64.TRYWAIT P1, [R7+URZ], R2 ;  /* 0x00000002070075a7 */ /* 0x000e22000802017f */
[----:B------:R-:W-:Y:S02]  /*19410*/  SEL R5, RZ, 0x1, P2 ;  /* 0x00000001ff057807 */ /* 0x000fe40001000000 */
[----:B------:R-:W-:Y:S02]  /*19420*/  SEL R4, R0, RZ, P2 ;  /* 0x000000ff00047207 */ /* 0x000fe40001000000 */
[----:B------:R-:W-:-:S03]  /*19430*/  LOP3.LUT R0, R28, R5, RZ, 0x3c, !PT ;  /* 0x000000051c007212 */ /* 0x000fc600078e3cff */
[----:B------:R-:W-:Y:S01]  /*19440*/  IMAD R3, R4, 0x8, R3 ;  /* 0x0000000804037824 */ /* 0x000fe200078e0203 */
[----:B------:R-:W-:Y:S01]  /*19450*/  SHF.L.U32 R0, R0, 0x1f, RZ ;  /* 0x0000001f00007819 */ /* 0x000fe200000006ff */
[----:B0-----:R-:W-:Y:S06]  /*19460*/  @!P1 BRA `(.L_x_9021) ;  /* 0x0000001c00609947 */ /* 0x001fec0003800000 */
.L_x_9111:
[----:B------:R-:W1:Y:S02]  /*19470*/  SYNCS.PHASECHK.TRANS64.TRYWAIT P1, [R3+URZ], R0 ;  /* 0x00000000030075a7 */ /* 0x000e64000802017f */
[----:B-1----:R-:W-:Y:S05]  /*19480*/  @!P1 BRA `(.L_x_9022) ;  /* 0x0000001c006c9947 */ /* 0x002fea0003800000 */
.L_x_9112:
[----:B------:R-:W-:Y:S05]  /*19490*/  @!P0 BRA `(.L_x_9023) ;  /* 0x0000000000048947 */ /* 0x000fea0003800000 */
[----:B------:R-:W-:Y:S01]  /*194a0*/  BPT.TRAP 0x1 ;  /* 0x000000040000795c */ /* 0x000fe20000300000 */
.L_x_9023:
[----:B-1----:R-:W-:-:S04]  /*194b0*/  IMAD R3, R24, 0x8, R9 ;  /* 0x0000000818037824 */ /* 0x002fc800078e0209 */
[----:B------:R-:W1:Y:S02]  /*194c0*/  SYNCS.PHASECHK.TRANS64.TRYWAIT P1, [R3+URZ+0x19c60], R2 ;  /* 0x019c6002030075a7 */ /* 0x000e64000802017f */
[----:B-1----:R-:W-:Y:S05]  /*194d0*/  @!P1 BRA `(.L_x_9024) ;  /* 0x0000001c006c9947 */ /* 0x002fea0003800000 */
.L_x_9113:
[----:B------:R-:W-:Y:S05]  /*194e0*/  @!P0 BRA `(.L_x_9025) ;  /* 0x0000000000048947 */ /* 0x000fea0003800000 */
[----:B------:R-:W-:Y:S01]  /*194f0*/  BPT.TRAP 0x1 ;  /* 0x000000040000795c */ /* 0x000fe20000300000 */
.L_x_9025:
[----:B------:R-:W-:-:S04]  /*19500*/  IMAD R5, R4, 0x8, R9 ;  /* 0x0000000804057824 */ /* 0x000fc800078e0209 */
[----:B------:R-:W2:Y:S02]  /*19510*/  SYNCS.PHASECHK.TRANS64.TRYWAIT P1, [R5+URZ+0x19c60], R0 ;  /* 0x019c6000050075a7 */ /* 0x000ea4000802017f */
[----:B--2---:R-:W-:Y:S05]  /*19520*/  @!P1 BRA `(.L_x_9026) ;  /* 0x0000001c006c9947 */ /* 0x004fea0003800000 */
.L_x_9114:
[----:B------:R-:W-:Y:S05]  /*19530*/  @!P0 BRA `(.L_x_9027) ;  /* 0x0000000000048947 */ /* 0x000fea0003800000 */
[----:B------:R-:W-:Y:S01]  /*19540*/  BPT.TRAP 0x1 ;  /* 0x000000040000795c */ /* 0x000fe20000300000 */
.L_x_9027:
[----:B------:R-:W4:Y:S02]  /*19550*/  SYNCS.PHASECHK.TRANS64.TRYWAIT P0, [R3+URZ+0x19c80], R2 ;  /* 0x019c8002030075a7 */ /* 0x000f24000800017f */
[----:B----4-:R-:W-:Y:S05]  /*19560*/  @!P0 BRA `(.L_x_9028) ;  /* 0x0000001c00708947 */ /* 0x010fea0003800000 */
.L_x_9029:
[----:B------:R0:W0:Y:S02]  /*19570*/  SYNCS.PHASECHK.TRANS64.TRYWAIT P0, [R5+URZ+0x19c80], R0 ;  /* 0x019c8000050075a7 */ /* 0x000024000800017f */
[----:B0-----:R-:W-:Y:S05]  /*19580*/  @!P0 NANOSLEEP.SYNCS 0x989680 ;  /* 0x009896800000895d */ /* 0x001fea0003900000 */
[----:B------:R-:W0:Y:S02]  /*19590*/  @!P0 SYNCS.PHASECHK.TRANS64 P0, [R5+URZ+0x19c80], R0 ;  /* 0x019c8000050085a7 */ /* 0x000e24000800007f */
[----:B0-----:R-:W-:Y:S05]  /*195a0*/  @!P0 BRA `(.L_x_9029) ;  /* 0xfffffffc00f08947 */ /* 0x001fea000383ffff */
.L_x_8774:
[----:B------:R-:W-:Y:S05]  /*195b0*/  BSYNC B8 ;  /* 0x0000000000087941 */ /* 0x000fea0003800000 */
.L_x_8771:
[----:B------:R-:W-:Y:S05]  /*195c0*/  EXIT ;  /* 0x000000000000794d */ /* 0x000fea0003800000 */
.L_x_8790:
[----:B0-----:R0:W1:Y:S02]  /*195d0*/  SYNCS.PHASECHK.TRANS64.TRYWAIT P5, [R83+URZ+0x19c90], R86 ;  /* 0x019c9056530075a7 */ /* 0x00106400080a017f */
[----:B-1----:R-:W-:Y:S05]  /*195e0*/  @!P5 NANOSLEEP.SYNCS 0x989680 ;  /* 0x009896800000d95d */ /* 0x002fea0003900000 */
[----:B------:R-:W1:Y:S02]  /*195f0*/  @!P5 SYNCS.PHASECHK.TRANS64 P5, [R83+URZ+0x19c90], R86 ;  /* 0x019c90565300d5a7 */ /* 0x000e6400080a007f */
[----:B-1----:R-:W-:Y:S05]  /*19600*/  @!P5 BRA `(.L_x_8790) ;  /* 0xfffffffc00f0d947 */ /* 0x002fea000383ffff */
[----:B------:R-:W-:Y:S05]  /*19610*/  BRA `(.L_x_9030) ;  /* 0xfffffe9000747947 */ /* 0x000fea000383ffff */
.L_x_8806:
[----:B-1----:R1:W2:Y:S02]  /*19620*/  SYNCS.PHASECHK.TRANS64.TRYWAIT P5, [R83+URZ+0x19c90], R86 ;  /* 0x019c9056530075a7 */ /* 0x0022a400080a017f */
[----:B--2---:R-:W-:Y:S05]  /*19630*/  @!P5 NANOSLEEP.SYNCS 0x989680 ;  /* 0x009896800000d95d */ /* 0x004fea0003900000 */
[----:B------:R-:W2:Y:S02]  /*19640*/  @!P5 SYNCS.PHASECHK.TRANS64 P5, [R83+URZ+0x19c90], R86 ;  /* 0x019c90565300d5a7 */ /* 0x000ea400080a007f */
[----:B--2---:R-:W-:Y:S05]  /*19650*/  @!P5 BRA `(.L_x_8806) ;  /* 0xfffffffc00f0d947 */ /* 0x004fea000383ffff */
[----:B------:R-:W-:Y:S05]  /*19660*/  BRA `(.L_x_9031) ;  /* 0xfffffea800907947 */ /* 0x000fea000383ffff */
.L_x_8815:
[----:B0-----:R0:W1:Y:S02]  /*19670*/  SYNCS.PHASECHK.TRANS64.TRYWAIT P5, [R83+URZ+0x19c90], R86 ;  /* 0x019c9056530075a7 */ /* 0x00106400080a017f */
[----:B-1----:R-:W-:Y:S05]  /*19680*/  @!P5 NANOSLEEP.SYNCS 0x989680 ;  /* 0x009896800000d95d */ /* 0x002fea0003900000 */
[----:B------:R-:W1:Y:S02]  /*19690*/  @!P5 SYNCS.PHASECHK.TRANS64 P5, [R83+URZ+0x19c90], R86 ;  /* 0x019c90565300d5a7 */ /* 0x000e6400080a007f */
[----:B-1----:R-:W-:Y:S05]  /*196a0*/  @!P5 BRA `(.L_x_8815) ;  /* 0xfffffffc00f0d947 */ /* 0x002fea000383ffff */
[----:B------:R-:W-:Y:S05]  /*196b0*/  BRA `(.L_x_9032) ;  /* 0xfffffec800cc7947 */ /* 0x000fea000383ffff */
.L_x_8819:
[----:B--2---:R2:W3:Y:S02]  /*196c0*/  SYNCS.PHASECHK.TRANS64.TRYWAIT P5, [R83+URZ+0x19cb0], R86 ;  /* 0x019cb056530075a7 */ /* 0x0044e400080a017f */
[----:B---3--:R-:W-:Y:S05]  /*196d0*/  @!P5 NANOSLEEP.SYNCS 0x989680 ;  /* 0x009896800000d95d */ /* 0x008fea0003900000 */
[----:B------:R-:W3:Y:S02]  /*196e0*/  @!P5 SYNCS.PHASECHK.TRANS64 P5, [R83+URZ+0x19cb0], R86 ;  /* 0x019cb0565300d5a7 */ /* 0x000ee400080a007f */
[----:B---3--:R-:W-:Y:S05]  /*196f0*/  @!P5 BRA `(.L_x_8819) ;  /* 0xfffffffc00f0d947 */ /* 0x008fea000383ffff */
[----:B------:R-:W-:Y:S05]  /*19700*/  BRA `(.L_x_9033) ;  /* 0xfffffecc003c7947 */ /* 0x000fea000383ffff */
.L_x_8837:
        /* <DEDUP_REMOVED lines=8> */
.L_x_9035:
[----:B------:R-:W-:Y:S05]  /*19790*/  BSYNC B1 ;  /* 0x0000000000017941 */ /* 0x000fea0003800000 */
.L_x_9034:
        /* <DEDUP_REMOVED lines=8> */
.L_x_9036:
[----:B------:R-:W-:Y:S02]  /*19820*/  IMAD.MOV.U32 R13, RZ, RZ, R30 ;  /* 0x000000ffff0d7224 */ /* 0x000fe400078e001e */
[----:B------:R-:W-:-:S07]  /*19830*/  IMAD.MOV.U32 R28, RZ, RZ, R14 ;  /* 0x000000ffff1c7224 */ /* 0x000fce00078e000e */
[----:B------:R-:W-:Y:S05]  /*19840*/  WARPSYNC.COLLECTIVE R15, `(.L_x_9037) ;  /* 0x000000000f087348 */ /* 0x000fea0003c00000 */
[----:B------:R0:W1:Y:S02]  /*19850*/  SHFL.IDX P6, R14, R13, R12, R11 ;  /* 0x0000000c0d0e7389 */ /* 0x00006400000c000b */
[----:B01----:R-:W-:Y:S01]  /*19860*/  ENDCOLLECTIVE ;  /* 0x000000000000791b */ /* 0x003fe20003800000 */
.L_x_9037:
[----:B------:R-:W-:Y:S02]  /*19870*/  IMAD.MOV.U32 R13, RZ, RZ, R26 ;  /* 0x000000ffff0d7224 */ /* 0x000fe400078e001a */
[----:B------:R-:W-:-:S07]  /*19880*/  IMAD.MOV.U32 R3, RZ, RZ, R14 ;  /* 0x000000ffff037224 */ /* 0x000fce00078e000e */
[----:B------:R-:W-:Y:S05]  /*19890*/  WARPSYNC.COLLECTIVE R15, `(.L_x_9038) ;  /* 0x000000000f087348 */ /* 0x000fea0003c00000 */
[----:B------:R0:W1:Y:S02]  /*198a0*/  SHFL.IDX P6, R14, R13, R12, R11 ;  /* 0x0000000c0d0e7389 */ /* 0x00006400000c000b */
[----:B01----:R-:W-:Y:S01]  /*198b0*/  ENDCOLLECTIVE ;  /* 0x000000000000791b */ /* 0x003fe20003800000 */
.L_x_9038:
[----:B------:R-:W-:Y:S05]  /*198c0*/  BRA `(.L_x_9039) ;  /* 0xfffffed800387947 */ /* 0x000fea000383ffff */
.L_x_8841:
[----:B0-----:R0:W3:Y:S02]  /*198d0*/  SYNCS.PHASECHK.TRANS64.TRYWAIT P0, [R16+URZ+0x19c00], R21 ;  /* 0x019c0015100075a7 */ /* 0x0010e4000800017f */
[----:B---3--:R-:W-:Y:S05]  /*198e0*/  @!P0 NANOSLEEP.SYNCS 0x989680 ;  /* 0x009896800000895d */ /* 0x008fea0003900000 */
[----:B------:R-:W3:Y:S02]  /*198f0*/  @!P0 SYNCS.PHASECHK.TRANS64 P0, [R16+URZ+0x19c00], R21 ;  /* 0x019c0015100085a7 */ /* 0x000ee4000800007f */
[----:B---3--:R-:W-:Y:S05]  /*19900*/  @!P0 BRA `(.L_x_8841) ;  /* 0xfffffffc00f08947 */ /* 0x008fea000383ffff */
[----:B------:R-:W-:Y:S05]  /*19910*/  BRA `(.L_x_9040) ;  /* 0xfffffedc00007947 */ /* 0x000fea000383ffff */
.L_x_8847:
        /* <DEDUP_REMOVED lines=8> */
.L_x_9042:
[----:B------:R-:W-:Y:S05]  /*199a0*/  BSYNC B1 ;  /* 0x0000000000017941 */ /* 0x000fea0003800000 */
.L_x_9041:
        /* <DEDUP_REMOVED lines=8> */
.L_x_9043:
[----:B------:R-:W-:Y:S02]  /*19a30*/  IMAD.MOV.U32 R13, RZ, RZ, R30 ;  /* 0x000000ffff0d7224 */ /* 0x000fe400078e001e */
[----:B------:R-:W-:-:S07]  /*19a40*/  IMAD.MOV.U32 R29, RZ, RZ, R14 ;  /* 0x000000ffff1d7224 */ /* 0x000fce00078e000e */
[----:B------:R-:W-:Y:S05]  /*19a50*/  WARPSYNC.COLLECTIVE R15, `(.L_x_9044) ;  /* 0x000000000f087348 */ /* 0x000fea0003c00000 */
[----:B------:R0:W1:Y:S02]  /*19a60*/  SHFL.IDX P6, R14, R13, R12, R11 ;  /* 0x0000000c0d0e7389 */ /* 0x00006400000c000b */
[----:B01----:R-:W-:Y:S01]  /*19a70*/  ENDCOLLECTIVE ;  /* 0x000000000000791b */ /* 0x003fe20003800000 */
.L_x_9044:
[----:B------:R-:W-:Y:S02]  /*19a80*/  IMAD.MOV.U32 R13, RZ, RZ, R26 ;  /* 0x000000ffff0d7224 */ /* 0x000fe400078e001a */
[----:B------:R-:W-:-:S07]  /*19a90*/  IMAD.MOV.U32 R3, RZ, RZ, R14 ;  /* 0x000000ffff037224 */ /* 0x000fce00078e000e */
[----:B------:R-:W-:Y:S05]  /*19aa0*/  WARPSYNC.COLLECTIVE R15, `(.L_x_9045) ;  /* 0x000000000f087348 */ /* 0x000fea0003c00000 */
[----:B------:R0:W1:Y:S02]  /*19ab0*/  SHFL.IDX P6, R14, R13, R12, R11 ;  /* 0x0000000c0d0e7389 */ /* 0x00006400000c000b */
[----:B01----:R-:W-:Y:S01]  /*19ac0*/  ENDCOLLECTIVE ;  /* 0x000000000000791b */ /* 0x003fe20003800000 */
.L_x_9045:
[----:B------:R-:W-:Y:S01]  /*19ad0*/  IMAD.MOV.U32 R21, RZ, RZ, R14 ;  /* 0x000000ffff157224 */ /* 0x000fe200078e000e */
[----:B------:R-:W-:Y:S06]  /*19ae0*/  BRA `(.L_x_9046) ;  /* 0xfffffef000787947 */ /* 0x000fec000383ffff */
.L_x_8851:
[----:B-1----:R1:W3:Y:S02]  /*19af0*/  SYNCS.PHASECHK.TRANS64.TRYWAIT P0, [R16+URZ+0x19c00], R37 ;  /* 0x019c0025100075a7 */ /* 0x0022e4000800017f */
[----:B---3--:R-:W-:Y:S05]  /*19b00*/  @!P0 NANOSLEEP.SYNCS 0x989680 ;  /* 0x009896800000895d */ /* 0x008fea0003900000 */
[----:B------:R-:W3:Y:S02]  /*19b10*/  @!P0 SYNCS.PHASECHK.TRANS64 P0, [R16+URZ+0x19c00], R37 ;  /* 0x019c0025100085a7 */ /* 0x000ee4000800007f */
[----:B---3--:R-:W-:Y:S05]  /*19b20*/  @!P0 BRA `(.L_x_8851) ;  /* 0xfffffffc00f08947 */ /* 0x008fea000383ffff */
[----:B------:R-:W-:Y:S05]  /*19b30*/  BRA `(.L_x_9047) ;  /* 0xfffffef4003c7947 */ /* 0x000fea000383ffff */
.L_x_8857:
[----:B-1----:R1:W2:Y:S02]  /*19b40*/  SYNCS.PHASECHK.TRANS64.TRYWAIT P1, [R0+URZ+0x19c30], R7 ;  /* 0x019c3007000075a7 */ /* 0x0022a4000802017f */
[----:B--2---:R-:W-:Y:S05]  /*19b50*/  @!P1 NANOSLEEP.SYNCS 0x989680 ;  /* 0x009896800000995d */ /* 0x004fea0003900000 */
[----:B------:R-:W2:Y:S02]  /*19b60*/  @!P1 SYNCS.PHASECHK.TRANS64 P1, [R0+URZ+0x19c30], R7 ;  /* 0x019c3007000095a7 */ /* 0x000ea4000802007f */
[----:B--2---:R-:W-:Y:S05]  /*19b70*/  @!P1 BRA `(.L_x_8857) ;  /* 0xfffffffc00f09947 */ /* 0x004fea000383ffff */
[----:B------:R-:W-:Y:S05]  /*19b80*/  BRA `(.L_x_8856) ;  /* 0xffffff1400a07947 */ /* 0x000fea000383ffff */
.L_x_8864:
[----:B-1----:R1:W2:Y:S02]  /*19b90*/  SYNCS.PHASECHK.TRANS64.TRYWAIT P1, [R15+URZ+0x19c30], R10 ;  /* 0x019c300a0f0075a7 */ /* 0x0022a4000802017f */
[----:B--2---:R-:W-:Y:S05]  /*19ba0*/  @!P1 NANOSLEEP.SYNCS 0x989680 ;  /* 0x009896800000995d */ /* 0x004fea0003900000 */
[----:B------:R-:W2:Y:S02]  /*19bb0*/  @!P1 SYNCS.PHASECHK.TRANS64 P1, [R15+URZ+0x19c30], R10 ;  /* 0x019c300a0f0095a7 */ /* 0x000ea4000802007f */
[----:B--2---:R-:W-:Y:S05]  /*19bc0*/  @!P1 BRA `(.L_x_8864) ;  /* 0xfffffffc00f09947 */ /* 0x004fea000383ffff */
[----:B------:R-:W-:Y:S05]  /*19bd0*/  BRA `(.L_x_8863) ;  /* 0xffffff4000007947 */ /* 0x000fea000383ffff */
.L_x_8869:
[----:B-1----:R1:W2:Y:S02]  /*19be0*/  SYNCS.PHASECHK.TRANS64.TRYWAIT P1, [R20+URZ+0x19c50], R9 ;  /* 0x019c5009140075a7 */ /* 0x0022a4000802017f */
[----:B--2---:R-:W-:Y:S05]  /*19bf0*/  @!P1 NANOSLEEP.SYNCS 0x989680 ;  /* 0x009896800000995d */ /* 0x004fea0003900000 */
[----:B------:R-:W2:Y:S02]  /*19c00*/  @!P1 SYNCS.PHASECHK.TRANS64 P1, [R20+URZ+0x19c50], R9 ;  /* 0x019c5009140095a7 */ /* 0x000ea4000802007f */
[----:B--2---:R-:W-:Y:S05]  /*19c10*/  @!P1 BRA `(.L_x_8869) ;  /* 0xfffffffc00f09947 */ /* 0x004fea000383ffff */
[----:B------:R-:W-:Y:S05]  /*19c20*/  BRA `(.L_x_8868) ;  /* 0xffffff4000847947 */ /* 0x000fea000383ffff */
.L_x_8876:
[----:B--2---:R2:W3:Y:S02]  /*19c30*/  SYNCS.PHASECHK.TRANS64.TRYWAIT P1, [R10+URZ+0x19c50], R5 ;  /* 0x019c50050a0075a7 */ /* 0x0044e4000802017f */
[----:B---3--:R-:W-:Y:S05]  /*19c40*/  @!P1 NANOSLEEP.SYNCS 0x989680 ;  /* 0x009896800000995d */ /* 0x008fea0003900000 */
[----:B------:R-:W3:Y:S02]  /*19c50*/  @!P1 SYNCS.PHASECHK.TRANS64 P1, [R10+URZ+0x19c50], R5 ;  /* 0x019c50050a0095a7 */ /* 0x000ee4000802007f */
[----:B---3--:R-:W-:Y:S05]  /*19c60*/  @!P1 BRA `(.L_x_8876) ;  /* 0xfffffffc00f09947 */ /* 0x008fea000383ffff */
[----:B------:R-:W-:Y:S05]  /*19c70*/  BRA `(.L_x_8875) ;  /* 0xffffff6400107947 */ /* 0x000fea000383ffff */
.L_x_8905:
[----:B------:R-:W1:Y:S01]  /*19c80*/  S2R R5, SR_TID.X ;  /* 0x0000000000057919 */ /* 0x000e620000002100 */
[----:B------:R-:W-:Y:S01]  /*19c90*/  BSSY B1, `(.L_x_9048) ;  /* 0x000000a000017945 */ /* 0x000fe20003800000 */
[----:B------:R-:W-:Y:S01]  /*19ca0*/  IMAD.MOV.U32 R12, RZ, RZ, RZ ;  /* 0x000000ffff0c7224 */ /* 0x000fe200078e00ff */
[----:B------:R-:W-:Y:S01]  /*19cb0*/  MOV R15, 0xffffffff ;  /* 0xffffffff000f7802 */ /* 0x000fe20000000f00 */
[----:B0-----:R-:W-:Y:S01]  /*19cc0*/  IMAD.MOV.U32 R11, RZ, RZ, 0x1f ;  /* 0x0000001fff0b7424 */ /* 0x001fe200078e00ff */
[----:B-1----:R-:W-:-:S04]  /*19cd0*/  SHF.R.U32.HI R5, RZ, 0x5, R5 ;  /* 0x00000005ff057819 */ /* 0x002fc80000011605 */
[----:B------:R-:W-:-:S05]  /*19ce0*/  LOP3.LUT R5, R5, 0x3, RZ, 0xc0, !PT ;  /* 0x0000000305057812 */ /* 0x000fca00078ec0ff */
[----:B------:R-:W-:-:S07]  /*19cf0*/  IMAD.MOV.U32 R13, RZ, RZ, R5 ;  /* 0x000000ffff0d7224 */ /* 0x000fce00078e0005 */
[----:B------:R-:W-:Y:S05]  /*19d00*/  WARPSYNC.COLLECTIVE R15, `(.L_x_9049) ;  /* 0x000000000f087348 */ /* 0x000fea0003c00000 */
[----:B------:R0:W1:Y:S02]  /*19d10*/  SHFL.IDX P6, R14, R13, R12, R11 ;  /* 0x0000000c0d0e7389 */ /* 0x00006400000c000b */
[----:B01----:R-:W-:Y:S01]  /*19d20*/  ENDCOLLECTIVE ;  /* 0x000000000000791b */ /* 0x003fe20003800000 */
.L_x_9049:
[----:B------:R-:W-:Y:S05]  /*19d30*/  BSYNC B1 ;  /* 0x0000000000017941 */ /* 0x000fea0003800000 */
.L_x_9048:
[----:B------:R-:W-:Y:S05]  /*19d40*/  BRA `(.L_x_9050) ;  /* 0xffffffa000d87947 */ /* 0x000fea000383ffff */
.L_x_8907:
[----:B------:R-:W-:Y:S01]  /*19d50*/  BSSY B1, `(.L_x_9051) ;  /* 0x0000006000017945 */ /* 0x000fe20003800000 */
[----:B------:R-:W-:-:S07]  /*19d60*/  IMAD.MOV.U32 R15, RZ, RZ, -0x1 ;  /* 0xffffffffff0f7424 */ /* 0x000fce00078e00ff */
[----:B01----:R-:W-:Y:S05]  /*19d70*/  WARPSYNC.COLLECTIVE R15, `(.L_x_9052) ;  /* 0x000000000f0c7348 */ /* 0x003fea0003c00000 */
[----:B------:R-:W-:Y:S02]  /*19d80*/  ELECT P6, UR62, PT ;  /* 0x00000000003e782f */ /* 0x000fe400038c0000 */
[----:B------:R-:W-:Y:S01]  /*19d90*/  MOV R14, UR62 ;  /* 0x0000003e000e7c02 */ /* 0x000fe20008000f00 */
[----:B01----:R-:W-:Y:S10]  /*19da0*/  ENDCOLLECTIVE ;  /* 0x000000000000791b */ /* 0x003ff40003800000 */
.L_x_9052:
[----:B------:R-:W-:Y:S05]  /*19db0*/  BSYNC B1 ;  /* 0x0000000000017941 */ /* 0x000fea0003800000 */
.L_x_9051:
[----:B------:R-:W-:Y:S05]  /*19dc0*/  BRA `(.L_x_8906) ;  /* 0xffffffa000d07947 */ /* 0x000fea000383ffff */
.L_x_8909:
[----:B-1----:R1:W2:Y:S02]  /*19dd0*/  SYNCS.PHASECHK.TRANS64.TRYWAIT P0, [R22+URZ+0x19c20], R5 ;  /* 0x019c2005160075a7 */ /* 0x0022a4000800017f */
[----:B--2---:R-:W-:Y:S05]  /*19de0*/  @!P0 NANOSLEEP.SYNCS 0x989680 ;  /* 0x009896800000895d */ /* 0x004fea0003900000 */
[----:B------:R-:W2:Y:S02]  /*19df0*/  @!P0 SYNCS.PHASECHK.TRANS64 P0, [R22+URZ+0x19c20], R5 ;  /* 0x019c2005160085a7 */ /* 0x000ea4000800007f */
[----:B--2---:R-:W-:Y:S05]  /*19e00*/  @!P0 BRA `(.L_x_8909) ;  /* 0xfffffffc00f08947 */ /* 0x004fea000383ffff */
[----:B------:R-:W-:Y:S05]  /*19e10*/  BRA `(.L_x_9053) ;  /* 0xffffffa000e07947 */ /* 0x000fea000383ffff */
.L_x_8913:
[----:B--2---:R2:W3:Y:S02]  /*19e20*/  SYNCS.PHASECHK.TRANS64.TRYWAIT P0, [R8+URZ+0x19ca0], R10 ;  /* 0x019ca00a080075a7 */ /* 0x0044e4000800017f */
[----:B---3--:R-:W-:Y:S05]  /*19e30*/  @!P0 NANOSLEEP.SYNCS 0x989680 ;  /* 0x009896800000895d */ /* 0x008fea0003900000 */
[----:B------:R-:W3:Y:S02]  /*19e40*/  @!P0 SYNCS.PHASECHK.TRANS64 P0, [R8+URZ+0x19ca0], R10 ;  /* 0x019ca00a080085a7 */ /* 0x000ee4000800007f */
[----:B---3--:R-:W-:Y:S05]  /*19e50*/  @!P0 BRA `(.L_x_8913) ;  /* 0xfffffffc00f08947 */ /* 0x008fea000383ffff */
[----:B------:R-:W-:Y:S05]  /*19e60*/  BRA `(.L_x_9054) ;  /* 0xffffffa000fc7947 */ /* 0x000fea000383ffff */
.L_x_8920:
[----:B-1----:R1:W3:Y:S02]  /*19e70*/  SYNCS.PHASECHK.TRANS64.TRYWAIT P0, [R8+URZ+0x19cc0], R10 ;  /* 0x019cc00a080075a7 */ /* 0x0022e4000800017f */
[----:B---3--:R-:W-:Y:S05]  /*19e80*/  @!P0 NANOSLEEP.SYNCS 0x989680 ;  /* 0x009896800000895d */ /* 0x008fea0003900000 */
[----:B------:R-:W3:Y:S02]  /*19e90*/  @!P0 SYNCS.PHASECHK.TRANS64 P0, [R8+URZ+0x19cc0], R10 ;  /* 0x019cc00a080085a7 */ /* 0x000ee4000800007f */
[----:B---3--:R-:W-:Y:S05]  /*19ea0*/  @!P0 BRA `(.L_x_8920) ;  /* 0xfffffffc00f08947 */ /* 0x008fea000383ffff */
[----:B------:R-:W-:Y:S05]  /*19eb0*/  BRA `(.L_x_9055) ;  /* 0xffffffa400f87947 */ /* 0x000fea000383ffff */
.L_x_8929:
[----:B-1----:R1:W2:Y:S02]  /*19ec0*/  SYNCS.PHASECHK.TRANS64.TRYWAIT P1, [R8+URZ+0x19ca0], R7 ;  /* 0x019ca007080075a7 */ /* 0x0022a4000802017f */
[----:B--2---:R-:W-:Y:S05]  /*19ed0*/  @!P1 NANOSLEEP.SYNCS 0x989680 ;  /* 0x009896800000995d */ /* 0x004fea0003900000 */
[----:B------:R-:W2:Y:S02]  /*19ee0*/  @!P1 SYNCS.PHASECHK.TRANS64 P1, [R8+URZ+0x19ca0], R7 ;  /* 0x019ca007080095a7 */ /* 0x000ea4000802007f */
[----:B--2---:R-:W-:Y:S05]  /*19ef0*/  @!P1 BRA `(.L_x_8929) ;  /* 0xfffffffc00f09947 */ /* 0x004fea000383ffff */
[----:B------:R-:W-:Y:S05]  /*19f00*/  BRA `(.L_x_9056) ;  /* 0xffffffac00387947 */ /* 0x000fea000383ffff */
.L_x_8936:
[----:B--2---:R2:W3:Y:S02]  /*19f10*/  SYNCS.PHASECHK.TRANS64.TRYWAIT P1, [R8+URZ+0x19cc0], R7 ;  /* 0x019cc007080075a7 */ /* 0x0044e4000802017f */
[----:B---3--:R-:W-:Y:S05]  /*19f20*/  @!P1 NANOSLEEP.SYNCS 0x989680 ;  /* 0x009896800000995d */ /* 0x008fea0003900000 */
[----:B------:R-:W3:Y:S02]  /*19f30*/  @!P1 SYNCS.PHASECHK.TRANS64 P1, [R8+URZ+0x19cc0], R7 ;  /* 0x019cc007080095a7 */ /* 0x000ee4000802007f */
[----:B---3--:R-:W-:Y:S05]  /*19f40*/  @!P1 BRA `(.L_x_8936) ;  /* 0xfffffffc00f09947 */ /* 0x008fea000383ffff */
[----:B------:R-:W-:Y:S05]  /*19f50*/  BRA `(.L_x_9057) ;  /* 0xffffffb000307947 */ /* 0x000fea000383ffff */
.L_x_8953:
[----:B------:R-:W3:Y:S01]  /*19f60*/  S2R R21, SR_TID.X ;  /* 0x0000000000157919 */ /* 0x000ee20000002100 */
[----:B------:R-:W-:Y:S01]  /*19f70*/  BSSY B0, `(.L_x_9058) ;  /* 0x000000a000007945 */ /* 0x000fe20003800000 */
[----:B------:R-:W-:Y:S02]  /*19f80*/  IMAD.MOV.U32 R12, RZ, RZ, RZ ;  /* 0x000000ffff0c7224 */ /* 0x000fe400078e00ff */
[----:B0-----:R-:W-:Y:S02]  /*19f90*/  IMAD.MOV.U32 R11, RZ, RZ, 0x1f ;  /* 0x0000001fff0b7424 */ /* 0x001fe400078e00ff */
[----:B------:R-:W-:Y:S01]  /*19fa0*/  IMAD.MOV.U32 R15, RZ, RZ, -0x1 ;  /* 0xffffffffff0f7424 */ /* 0x000fe200078e00ff */
[----:B---3--:R-:W-:-:S04]  /*19fb0*/  SHF.R.U32.HI R21, RZ, 0x5, R21 ;  /* 0x00000005ff157819 */ /* 0x008fc80000011615 */
[----:B------:R-:W-:-:S05]  /*19fc0*/  LOP3.LUT R21, R21, 0x3, RZ, 0xc0, !PT ;  /* 0x0000000315157812 */ /* 0x000fca00078ec0ff */
[----:B------:R-:W-:-:S07]  /*19fd0*/  IMAD.MOV.U32 R13, RZ, RZ, R21 ;  /* 0x000000ffff0d7224 */ /* 0x000fce00078e0015 */
[----:B-12-4-:R-:W-:Y:S05]  /*19fe0*/  WARPSYNC.COLLECTIVE R15, `(.L_x_9059) ;  /* 0x000000000f087348 */ /* 0x016fea0003c00000 */
[----:B------:R0:W3:Y:S02]  /*19ff0*/  SHFL.IDX P6, R14, R13, R12, R11 ;  /* 0x0000000c0d0e7389 */ /* 0x0000e400000c000b */
[----:B01234-:R-:W-:Y:S01]  /*1a000*/  ENDCOLLECTIVE ;  /* 0x000000000000791b */ /* 0x01ffe20003800000 */
.L_x_9059:
[----:B------:R-:W-:Y:S05]  /*1a010*/  BSYNC B0 ;  /* 0x0000000000007941 */ /* 0x000fea0003800000 */
.L_x_9058:
[----:B------:R-:W-:Y:S05]  /*1a020*/  BRA `(.L_x_9060) ;  /* 0xffffffbc00307947 */ /* 0x000fea000383ffff */
.L_x_8955:
[----:B------:R-:W-:Y:S01]  /*1a030*/  BSSY B0, `(.L_x_9061) ;  /* 0x0000006000007945 */ /* 0x000fe20003800000 */
[----:B------:R-:W-:-:S07]  /*1a040*/  IMAD.MOV.U32 R15, RZ, RZ, -0x1 ;  /* 0xffffffffff0f7424 */ /* 0x000fce00078e00ff */
[----:B012-4-:R-:W-:Y:S05]  /*1a050*/  WARPSYNC.COLLECTIVE R15, `(.L_x_9062) ;  /* 0x000000000f0c7348 */ /* 0x017fea0003c00000 */
[----:B------:R-:W-:Y:S02]  /*1a060*/  ELECT P6, UR62, PT ;  /* 0x00000000003e782f */ /* 0x000fe400038c0000 */
[----:B------:R-:W-:Y:S01]  /*1a070*/  MOV R14, UR62 ;  /* 0x0000003e000e7c02 */ /* 0x000fe20008000f00 */
[----:B012-4-:R-:W-:Y:S10]  /*1a080*/  ENDCOLLECTIVE ;  /* 0x000000000000791b */ /* 0x017ff40003800000 */
.L_x_9062:
[----:B------:R-:W-:Y:S05]  /*1a090*/  BSYNC B0 ;  /* 0x0000000000007941 */ /* 0x000fea0003800000 */
.L_x_9061:
[----:B------:R-:W-:Y:S05]  /*1a0a0*/  BRA `(.L_x_9063) ;  /* 0xffffffbc00387947 */ /* 0x000fea000383ffff */
.L_x_8957:
[----:B0-----:R0:W3:Y:S02]  /*1a0b0*/  SYNCS.PHASECHK.TRANS64.TRYWAIT P0, [R4+URZ+0x19c80], R3 ;  /* 0x019c8003040075a7 */ /* 0x0010e4000800017f */
[----:B---3--:R-:W-:Y:S05]  /*1a0c0*/  @!P0 NANOSLEEP.SYNCS 0x989680 ;  /* 0x009896800000895d */ /* 0x008fea0003900000 */
[----:B------:R-:W3:Y:S02]  /*1a0d0*/  @!P0 SYNCS.PHASECHK.TRANS64 P0, [R4+URZ+0x19c80], R3 ;  /* 0x019c8003040085a7 */ /* 0x000ee4000800007f */
[----:B---3--:R-:W-:Y:S05]  /*1a0e0*/  @!P0 BRA `(.L_x_8957) ;  /* 0xfffffffc00f08947 */ /* 0x008fea000383ffff */
[----:B------:R-:W-:Y:S05]  /*1a0f0*/  BRA `(.L_x_9064) ;  /* 0xffffffbc009c7947 */ /* 0x000fea000383ffff */
.L_x_8959:
[----:B-1----:R1:W3:Y:S02]  /*1a100*/  SYNCS.PHASECHK.TRANS64.TRYWAIT P0, [R4+URZ+0x19c40], R3 ;  /* 0x019c4003040075a7 */ /* 0x0022e4000800017f */
[----:B---3--:R-:W-:Y:S05]  /*1a110*/  @!P0 NANOSLEEP.SYNCS 0x989680 ;  /* 0x009896800000895d */ /* 0x008fea0003900000 */
[----:B------:R-:W3:Y:S02]  /*1a120*/  @!P0 SYNCS.PHASECHK.TRANS64 P0, [R4+URZ+0x19c40], R3 ;  /* 0x019c4003040085a7 */ /* 0x000ee4000800007f */
[----:B---3--:R-:W-:Y:S05]  /*1a130*/  @!P0 BRA `(.L_x_8959) ;  /* 0xfffffffc00f08947 */ /* 0x008fea000383ffff */
[----:B------:R-:W-:Y:S05]  /*1a140*/  BRA `(.L_x_9065) ;  /* 0xffffffc000187947 */ /* 0x000fea000383ffff */
.L_x_8963:
[----:B------:R-:W-:Y:S02]  /*1a150*/  IMAD.MOV.U32 R13, RZ, RZ, R4 ;  /* 0x000000ffff0d7224 */ /* 0x000fe400078e0004 */
[----:B------:R-:W-:Y:S02]  /*1a160*/  IMAD.MOV.U32 R12, RZ, RZ, RZ ;  /* 0x000000ffff0c7224 */ /* 0x000fe400078e00ff */
[----:B------:R-:W-:Y:S02]  /*1a170*/  IMAD.MOV.U32 R11, RZ, RZ, 0x1e1f ;  /* 0x00001e1fff0b7424 */ /* 0x000fe400078e00ff */
[----:B------:R-:W-:Y:S02]  /*1a180*/  IMAD.MOV.U32 R15, RZ, RZ, -0x1 ;  /* 0xffffffffff0f7424 */ /* 0x000fe400078e00ff */
[----:B-----5:R-:W-:Y:S02]  /*1a190*/  IMAD R0, R21, R9, RZ ;  /* 0x0000000915007224 */ /* 0x020fe400078e02ff */
[----:B------:R-:W-:-:S07]  /*1a1a0*/  IMAD R17, R17, 0xc0, R20 ;  /* 0x000000c011117824 */ /* 0x000fce00078e0214 */
[----:B------:R-:W-:Y:S05]  /*1a1b0*/  WARPSYNC.COLLECTIVE R15, `(.L_x_9066) ;  /* 0x000000000f087348 */ /* 0x000fea0003c00000 */
[----:B------:R0:W1:Y:S02]  /*1a1c0*/  SHFL.IDX P6, R14, R13, R12, R11 ;  /* 0x0000000c0d0e7389 */ /* 0x00006400000c000b */
[----:B01----:R-:W-:Y:S01]  /*1a1d0*/  ENDCOLLECTIVE ;  /* 0x000000000000791b */ /* 0x003fe20003800000 */
.L_x_9066:
[----:B------:R-:W-:Y:S02]  /*1a1e0*/  ISETP.GE.AND P4, PT, R17, R0, PT ;  /* 0x000000001100720c */ /* 0x000fe40003f86270 */
[----:B------:R-:W-:Y:S01]  /*1a1f0*/  MOV R13, R6 ;  /* 0x00000006000d7202 */ /* 0x000fe20000000f00 */
[----:B------:R-:W-:-:S10]  /*1a200*/  IMAD.MOV.U32 R3, RZ, RZ, R14 ;  /* 0x000000ffff037224 */ /* 0x000fd400078e000e */
[----:B------:R-:W-:Y:S05]  /*1a210*/  WARPSYNC.COLLECTIVE R15, `(.L_x_9067) ;  /* 0x000000000f087348 */ /* 0x000fea0003c00000 */
[----:B------:R0:W1:Y:S02]  /*1a220*/  SHFL.IDX P6, R14, R13, R12, R11 ;  /* 0x0000000c0d0e7389 */ /* 0x00006400000c000b */
[----:B01----:R-:W-:Y:S01]  /*1a230*/  ENDCOLLECTIVE ;  /* 0x000000000000791b */ /* 0x003fe20003800000 */
.L_x_9067:
[----:B------:R-:W-:Y:S02]  /*1a240*/  IMAD.MOV.U32 R13, RZ, RZ, R4 ;  /* 0x000000ffff0d7224 */ /* 0x000fe400078e0004 */
[----:B------:R-:W-:Y:S02]  /*1a250*/  IMAD.MOV.U32 R12, RZ, RZ, 0x1 ;  /* 0x00000001ff0c7424 */ /* 0x000fe400078e00ff */
[----:B------:R-:W-:-:S07]  /*1a260*/  IMAD.MOV.U32 R2, RZ, RZ, R14 ;  /* 0x000000ffff027224 */ /* 0x000fce00078e000e */
[----:B------:R-:W-:Y:S05]  /*1a270*/  WARPSYNC.COLLECTIVE R15, `(.L_x_9068) ;  /* 0x000000000f087348 */ /* 0x000fea0003c00000 */
[----:B------:R0:W1:Y:S02]  /*1a280*/  SHFL.IDX P6, R14, R13, R12, R11 ;  /* 0x0000000c0d0e7389 */ /* 0x00006400000c000b */
[----:B01----:R-:W-:Y:S01]  /*1a290*/  ENDCOLLECTIVE ;  /* 0x000000000000791b */ /* 0x003fe20003800000 */
.L_x_9068:
[----:B------:R-:W-:-:S05]  /*1a2a0*/  @!P4 IADD3 R2, P3, R10, R2, RZ ;  /* 0x000000020a02c210 */ /* 0x000fca0007f7e0ff */
[----:B------:R-:W-:-:S05]  /*1a2b0*/  @!P4 IMAD.X R3, RZ, RZ, R3, P3 ;  /* 0x000000ffff03c224 */ /* 0x000fca00018e0603 */
        /* <DEDUP_REMOVED lines=11> */
.L_x_9069:
[----:B------:R-:W-:-:S05]  /*1a370*/  VIADD R3, R17, 0x40 ;  /* 0x0000004011037836 */ /* 0x000fca0000000000 */
[----:B------:R-:W-:Y:S01]  /*1a380*/  ISETP.GE.AND P4, PT, R3, R0, PT ;  /* 0x000000000300720c */ /* 0x000fe20003f86270 */
[----:B------:R-:W-:Y:S02]  /*1a390*/  IMAD.MOV.U32 R13, RZ, RZ, R5 ;  /* 0x000000ffff0d7224 */ /* 0x000fe400078e0005 */
[----:B------:R-:W-:Y:S02]  /*1a3a0*/  IMAD.MOV.U32 R12, RZ, RZ, RZ ;  /* 0x000000ffff0c7224 */ /* 0x000fe400078e00ff */
[----:B------:R-:W-:-:S08]  /*1a3b0*/  IMAD.MOV.U32 R6, RZ, RZ, R14 ;  /* 0x000000ffff067224 */ /* 0x000fd000078e000e */
[----:B------:R-:W-:Y:S05]  /*1a3c0*/  WARPSYNC.COLLECTIVE R15, `(.L_x_9070) ;  /* 0x000000000f087348 */ /* 0x000fea0003c00000 */
[----:B------:R0:W1:Y:S02]  /*1a3d0*/  SHFL.IDX P6, R14, R13, R12, R11 ;  /* 0x0000000c0d0e7389 */ /* 0x00006400000c000b */
[----:B01----:R-:W-:Y:S01]  /*1a3e0*/  ENDCOLLECTIVE ;  /* 0x000000000000791b */ /* 0x003fe20003800000 */
.L_x_9070:
[----:B------:R-:W-:-:S05]  /*1a3f0*/  @!P4 IADD3 R2, P3, R10, R6, RZ ;  /* 0x000000060a02c210 */ /* 0x000fca0007f7e0ff */
[----:B------:R-:W-:-:S05]  /*1a400*/  @!P4 IMAD.X R3, RZ, RZ, R4, P3 ;  /* 0x000000ffff03c224 */ /* 0x000fca00018e0604 */
[----:B------:R-:W-:Y:S01]  /*1a410*/  @!PT LDS RZ, [RZ] ;  /* 0x00000000fffff984 */ /* 0x000fe20000000800 */
[----:B------:R-:W-:Y:S01]  /*1a420*/  @!PT LDS RZ, [RZ] ;  /* 0x00000000fffff984 */ /* 0x000fe20000000800 */
[----:B------:R-:W-:Y:S01]  /*1a430*/  @!PT LDS RZ, [RZ] ;  /* 0x00000000fffff984 */ /* 0x000fe20000000800 */
[----:B------:R-:W-:Y:S01]  /*1a440*/  @!P4 LDGSTS.E.BYPASS.LTC128B.128 [R8+0xf800], desc[UR42][R2.64], !P2 ;  /* 0x0f8000000208cfae */ /* 0x000fe2000d101d6a */
[----:B------:R-:W-:-:S03]  /*1a450*/  IMAD.MOV.U32 R13, RZ, RZ, R7 ;  /* 0x000000ffff0d7224 */ /* 0x000fc600078e0007 */
[----:B------:R-:W-:Y:S04]  /*1a460*/  @!P4 LDGSTS.E.BYPASS.LTC128B.128 [R8+0x11000], desc[UR42][R2.64+0x20], !P1 ;  /* 0x110000200208cfae */ /* 0x000fe8000c901d6a */
[----:B------:R0:W-:Y:S02]  /*1a470*/  @!P4 LDGSTS.E.BYPASS.LTC128B.128 [R8+0x12800], desc[UR42][R2.64+0x40], !P0 ;  /* 0x128000400208cfae */ /* 0x0001e4000c101d6a */
[----:B0-----:R-:W-:-:S07]  /*1a480*/  MOV R3, R14 ;  /* 0x0000000e00037202 */ /* 0x001fce0000000f00 */
[----:B------:R-:W-:Y:S05]  /*1a490*/  WARPSYNC.COLLECTIVE R15, `(.L_x_9071) ;  /* 0x000000000f087348 */ /* 0x000fea0003c00000 */
[----:B------:R0:W1:Y:S02]  /*1a4a0*/  SHFL.IDX P6, R14, R13, R12, R11 ;  /* 0x0000000c0d0e7389 */ /* 0x00006400000c000b */
[----:B01----:R-:W-:Y:S01]  /*1a4b0*/  ENDCOLLECTIVE ;  /* 0x000000000000791b */ /* 0x003fe20003800000 */
.L_x_9071:
[----:B------:R-:W-:Y:S01]  /*1a4c0*/  IMAD.MOV.U32 R2, RZ, RZ, R14 ;  /* 0x000000ffff027224 */ /* 0x000fe200078e000e */
[----:B------:R-:W-:Y:S06]  /*1a4d0*/  BRA `(.L_x_9072) ;  /* 0xffffffc800147947 */ /* 0x000fec000383ffff */
.L_x_8968:
[----:B--2---:R2:W3:Y:S02]  /*1a4e0*/  SYNCS.PHASECHK.TRANS64.TRYWAIT P0, [R22+URZ+0x19c20], R0 ;  /* 0x019c2000160075a7 */ /* 0x0044e4000800017f */
[----:B---3--:R-:W-:Y:S05]  /*1a4f0*/  @!P0 NANOSLEEP.SYNCS 0x989680 ;  /* 0x009896800000895d */ /* 0x008fea0003900000 */
[----:B------:R-:W3:Y:S02]  /*1a500*/  @!P0 SYNCS.PHASECHK.TRANS64 P0, [R22+URZ+0x19c20], R0 ;  /* 0x019c2000160085a7 */ /* 0x000ee4000800007f */
[----:B---3--:R-:W-:Y:S05]  /*1a510*/  @!P0 BRA `(.L_x_8968) ;  /* 0xfffffffc00f08947 */ /* 0x008fea000383ffff */
[----:B------:R-:W-:Y:S05]  /*1a520*/  BRA `(.L_x_9073) ;  /* 0xffffffc800847947 */ /* 0x000fea000383ffff */
.L_x_8974:
[----:B0-----:R0:W1:Y:S02]  /*1a530*/  SYNCS.PHASECHK.TRANS64.TRYWAIT P0, [R6+URZ+0x19c80], R5 ;  /* 0x019c8005060075a7 */ /* 0x001064000800017f */
[----:B-1----:R-:W-:Y:S05]  /*1a540*/  @!P0 NANOSLEEP.SYNCS 0x989680 ;  /* 0x009896800000895d */ /* 0x002fea0003900000 */
[----:B------:R-:W1:Y:S02]  /*1a550*/  @!P0 SYNCS.PHASECHK.TRANS64 P0, [R6+URZ+0x19c80], R5 ;  /* 0x019c8005060085a7 */ /* 0x000e64000800007f */
[----:B-1----:R-:W-:Y:S05]  /*1a560*/  @!P0 BRA `(.L_x_8974) ;  /* 0xfffffffc00f08947 */ /* 0x002fea000383ffff */
[----:B------:R-:W-:Y:S05]  /*1a570*/  BRA `(.L_x_9074) ;  /* 0xffffffcc00387947 */ /* 0x000fea000383ffff */
.L_x_8981:
[----:B-1----:R1:W2:Y:S02]  /*1a580*/  SYNCS.PHASECHK.TRANS64.TRYWAIT P0, [R6+URZ+0x19c40], R5 ;  /* 0x019c4005060075a7 */ /* 0x0022a4000800017f */
[----:B--2---:R-:W-:Y:S05]  /*1a590*/  @!P0 NANOSLEEP.SYNCS 0x989680 ;  /* 0x009896800000895d */ /* 0x004fea0003900000 */
[----:B------:R-:W2:Y:S02]  /*1a5a0*/  @!P0 SYNCS.PHASECHK.TRANS64 P0, [R6+URZ+0x19c40], R5 ;  /* 0x019c4005060085a7 */ /* 0x000ea4000800007f */
[----:B--2---:R-:W-:Y:S05]  /*1a5b0*/  @!P0 BRA `(.L_x_8981) ;  /* 0xfffffffc00f08947 */ /* 0x004fea000383ffff */
[----:B------:R-:W-:Y:S05]  /*1a5c0*/  BRA `(.L_x_9075) ;  /* 0xffffffd000347947 */ /* 0x000fea000383ffff */
.L_x_8989:
[----:B-1----:R1:W2:Y:S02]  /*1a5d0*/  SYNCS.PHASECHK.TRANS64.TRYWAIT P0, [R3+URZ+0x19c70], R4 ;  /* 0x019c7004030075a7 */ /* 0x0022a4000800017f */
[----:B--2---:R-:W-:Y:S05]  /*1a5e0*/  @!P0 NANOSLEEP.SYNCS 0x989680 ;  /* 0x009896800000895d */ /* 0x004fea0003900000 */
[----:B------:R-:W2:Y:S02]  /*1a5f0*/  @!P0 SYNCS.PHASECHK.TRANS64 P0, [R3+URZ+0x19c70], R4 ;  /* 0x019c7004030085a7 */ /* 0x000ea4000800007f */
[----:B--2---:R-:W-:Y:S05]  /*1a600*/  @!P0 BRA `(.L_x_8989) ;  /* 0xfffffffc00f08947 */ /* 0x004fea000383ffff */
[----:B------:R-:W-:Y:S05]  /*1a610*/  BRA `(.L_x_9076) ;  /* 0xffffffd400487947 */ /* 0x000fea000383ffff */
.L_x_8991:
[----:B-1----:R1:W2:Y:S02]  /*1a620*/  SYNCS.PHASECHK.TRANS64.TRYWAIT P0, [R3+URZ+0x19c60], R4 ;  /* 0x019c6004030075a7 */ /* 0x0022a4000800017f */
[----:B--2---:R-:W-:Y:S05]  /*1a630*/  @!P0 NANOSLEEP.SYNCS 0x989680 ;  /* 0x009896800000895d */ /* 0x004fea0003900000 */
[----:B------:R-:W2:Y:S02]  /*1a640*/  @!P0 SYNCS.PHASECHK.TRANS64 P0, [R3+URZ+0x19c60], R4 ;  /* 0x019c6004030085a7 */ /* 0x000ea4000800007f */
[----:B--2---:R-:W-:Y:S05]  /*1a650*/  @!P0 BRA `(.L_x_8991) ;  /* 0xfffffffc00f08947 */ /* 0x004fea000383ffff */
[----:B------:R-:W-:Y:S05]  /*1a660*/  BRA `(.L_x_9077) ;  /* 0xffffffd400507947 */ /* 0x000fea000383ffff */
.L_x_8998:
[----:B-1----:R1:W2:Y:S02]  /*1a670*/  SYNCS.PHASECHK.TRANS64.TRYWAIT P1, [R0+URZ+0x19c70], R3 ;  /* 0x019c7003000075a7 */ /* 0x0022a4000802017f */
[----:B--2---:R-:W-:Y:S05]  /*1a680*/  @!P1 NANOSLEEP.SYNCS 0x989680 ;  /* 0x009896800000995d */ /* 0x004fea0003900000 */
[----:B------:R-:W2:Y:S02]  /*1a690*/  @!P1 SYNCS.PHASECHK.TRANS64 P1, [R0+URZ+0x19c70], R3 ;  /* 0x019c7003000095a7 */ /* 0x000ea4000802007f */
[----:B--2---:R-:W-:Y:S05]  /*1a6a0*/  @!P1 BRA `(.L_x_8998) ;  /* 0xfffffffc00f09947 */ /* 0x004fea000383ffff */
[----:B------:R-:W-:Y:S05]  /*1a6b0*/  BRA `(.L_x_9078) ;  /* 0xffffffd800f47947 */ /* 0x000fea000383ffff */
.L_x_9000:
[----:B-1----:R1:W2:Y:S02]  /*1a6c0*/  SYNCS.PHASECHK.TRANS64.TRYWAIT P1, [R0+URZ+0x19c60], R3 ;  /* 0x019c6003000075a7 */ /* 0x0022a4000802017f */
[----:B--2---:R-:W-:Y:S05]  /*1a6d0*/  @!P1 NANOSLEEP.SYNCS 0x989680 ;  /* 0x009896800000995d */ /* 0x004fea0003900000 */
[----:B------:R-:W2:Y:S02]  /*1a6e0*/  @!P1 SYNCS.PHASECHK.TRANS64 P1, [R0+URZ+0x19c60], R3 ;  /* 0x019c6003000095a7 */ /* 0x000ea4000802007f */
[----:B--2---:R-:W-:Y:S05]  /*1a6f0*/  @!P1 BRA `(.L_x_9000) ;  /* 0xfffffffc00f09947 */ /* 0x004fea000383ffff */
[----:B------:R-:W-:Y:S05]  /*1a700*/  BRA `(.L_x_9079) ;  /* 0xffffffd800f87947 */ /* 0x000fea000383ffff */
.L_x_9004:
[----:B------:R-:W-:Y:S01]  /*1a710*/  BSSY B0, `(.L_x_9080) ;  /* 0x0000008000007945 */ /* 0x000fe20003800000 */
[----:B------:R-:W-:Y:S02]  /*1a720*/  IMAD.MOV.U32 R13, RZ, RZ, R16 ;  /* 0x000000ffff0d7224 */ /* 0x000fe400078e0010 */
[----:B------:R-:W-:Y:S02]  /*1a730*/  IMAD.MOV.U32 R12, RZ, RZ, RZ ;  /* 0x000000ffff0c7224 */ /* 0x000fe400078e00ff */
[----:B0-----:R-:W-:Y:S02]  /*1a740*/  IMAD.MOV.U32 R11, RZ, RZ, 0x1f ;  /* 0x0000001fff0b7424 */ /* 0x001fe400078e00ff */
[----:B------:R-:W-:-:S07]  /*1a750*/  IMAD.MOV.U32 R15, RZ, RZ, -0x1 ;  /* 0xffffffffff0f7424 */ /* 0x000fce00078e00ff */
[----:B-12---:R-:W-:Y:S05]  /*1a760*/  WARPSYNC.COLLECTIVE R15, `(.L_x_9081) ;  /* 0x000000000f087348 */ /* 0x006fea0003c00000 */
[----:B------:R0:W3:Y:S02]  /*1a770*/  SHFL.IDX P6, R14, R13, R12, R11 ;  /* 0x0000000c0d0e7389 */ /* 0x0000e400000c000b */
[----:B0123--:R-:W-:Y:S01]  /*1a780*/  ENDCOLLECTIVE ;  /* 0x000000000000791b */ /* 0x00ffe20003800000 */
.L_x_9081:
[----:B------:R-:W-:Y:S05]  /*1a790*/  BSYNC B0 ;  /* 0x0000000000007941 */ /* 0x000fea0003800000 */
.L_x_9080:
        /* <DEDUP_REMOVED lines=9> */
.L_x_9082:
[----:B------:R-:W-:Y:S02]  /*1a830*/  ULDC UR4, c[0x0][0xc3c] ;  /* 0x00030f0000047ab9 */ /* 0x000fe40000000800 */
[----:B------:R-:W-:-:S13]  /*1a840*/  ISETP.GE.OR P1, PT, R5, UR4, !P0 ;  /* 0x0000000405007c0c */ /* 0x000fda000c726670 */
[----:B------:R-:W0:Y:S01]  /*1a850*/  @!P1 LDC.64 R2, c[0x0][0xc80] ;  /* 0x00032000ff029b82 */ /* 0x000e220000000a00 */
[----:B------:R-:W-:Y:S01]  /*1a860*/  IMAD.MOV.U32 R11, RZ, RZ, RZ ;  /* 0x000000ffff0b7224 */ /* 0x000fe200078e00ff */
[----:B------:R-:W-:Y:S01]  /*1a870*/  MOV R4, R14 ;  /* 0x0000000e00047202 */ /* 0x000fe20000000f00 */
        /* <DEDUP_REMOVED lines=13> */
.L_x_9083:
[----:B------:R-:W-:Y:S01]  /*1a950*/  IMAD.MOV.U32 R12, RZ, RZ, 0x2 ;  /* 0x00000002ff0c7424 */ /* 0x000fe200078e00ff */
[----:B------:R-:W-:-:S05]  /*1a960*/  SEL R5, R14, RZ, P1 ;  /* 0x000000ff0e057207 */ /* 0x000fca0000800000 */
[----:B------:R-:W-:-:S04]  /*1a970*/  IMAD.IADD R3, R2, 0x1, R5 ;  /* 0x0000000102037824 */ /* 0x000fc800078e0205 */
[----:B------:R-:W-:-:S07]  /*1a980*/  IMAD.MOV.U32 R13, RZ, RZ, R3 ;  /* 0x000000ffff0d7224 */ /* 0x000fce00078e0003 */
[----:B------:R-:W-:Y:S05]  /*1a990*/  WARPSYNC.COLLECTIVE R15, `(.L_x_9084) ;  /* 0x000000000f087348 */ /* 0x000fea0003c00000 */
[----:B------:R0:W1:Y:S02]  /*1a9a0*/  SHFL.UP P6, R14, R13, R12, R11 ;  /* 0x0400000c0d0e7389 */ /* 0x00006400000c000b */
[----:B01----:R-:W-:Y:S01]  /*1a9b0*/  ENDCOLLECTIVE ;  /* 0x000000000000791b */ /* 0x003fe20003800000 */
.L_x_9084:
[----:B------:R-:W-:Y:S01]  /*1a9c0*/  IMAD.MOV.U32 R12, RZ, RZ, 0x4 ;  /* 0x00000004ff0c7424 */ /* 0x000fe200078e00ff */
[----:B------:R-:W-:-:S05]  /*1a9d0*/  SEL R14, R14, RZ, P2 ;  /* 0x000000ff0e0e7207 */ /* 0x000fca0001000000 */
[----:B------:R-:W-:-:S04]  /*1a9e0*/  IMAD.IADD R3, R3, 0x1, R14 ;  /* 0x0000000103037824 */ /* 0x000fc800078e020e */
[----:B------:R-:W-:-:S07]  /*1a9f0*/  IMAD.MOV.U32 R13, RZ, RZ, R3 ;  /* 0x000000ffff0d7224 */ /* 0x000fce00078e0003 */
[----:B------:R-:W-:Y:S05]  /*1aa00*/  WARPSYNC.COLLECTIVE R15, `(.L_x_9085) ;  /* 0x000000000f087348 */ /* 0x000fea0003c00000 */
[----:B------:R0:W1:Y:S02]  /*1aa10*/  SHFL.UP P6, R14, R13, R12, R11 ;  /* 0x0400000c0d0e7389 */ /* 0x00006400000c000b */
[----:B01----:R-:W-:Y:S01]  /*1aa20*/  ENDCOLLECTIVE ;  /* 0x000000000000791b */ /* 0x003fe20003800000 */
.L_x_9085:
[----:B------:R-:W-:Y:S01]  /*1aa30*/  IMAD.MOV.U32 R12, RZ, RZ, 0x8 ;  /* 0x00000008ff0c7424 */ /* 0x000fe200078e00ff */
[----:B------:R-:W-:-:S04]  /*1aa40*/  SEL R14, R14, RZ, P3 ;  /* 0x000000ff0e0e7207 */ /* 0x000fc80001800000 */
[----:B------:R-:W-:-:S05]  /*1aa50*/  IADD3 R3, R3, R14, RZ ;  /* 0x0000000e03037210 */ /* 0x000fca0007ffe0ff */
[----:B------:R-:W-:-:S07]  /*1aa60*/  IMAD.MOV.U32 R13, RZ, RZ, R3 ;  /* 0x000000ffff0d7224 */ /* 0x000fce00078e0003 */
[----:B------:R-:W-:Y:S05]  /*1aa70*/  WARPSYNC.COLLECTIVE R15, `(.L_x_9086) ;  /* 0x000000000f087348 */ /* 0x000fea0003c00000 */
[----:B------:R0:W1:Y:S02]  /*1aa80*/  SHFL.UP P6, R14, R13, R12, R11 ;  /* 0x0400000c0d0e7389 */ /* 0x00006400000c000b */
[----:B01----:R-:W-:Y:S01]  /*1aa90*/  ENDCOLLECTIVE ;  /* 0x000000000000791b */ /* 0x003fe20003800000 */
.L_x_9086:
[----:B------:R-:W-:Y:S01]  /*1aaa0*/  IMAD.MOV.U32 R12, RZ, RZ, 0x10 ;  /* 0x00000010ff0c7424 */ /* 0x000fe200078e00ff */
[----:B------:R-:W-:-:S05]  /*1aab0*/  SEL R14, R14, RZ, P4 ;  /* 0x000000ff0e0e7207 */ /* 0x000fca0002000000 */
[----:B------:R-:W-:-:S04]  /*1aac0*/  IMAD.IADD R3, R3, 0x1, R14 ;  /* 0x0000000103037824 */ /* 0x000fc800078e020e */
[----:B------:R-:W-:-:S07]  /*1aad0*/  IMAD.MOV.U32 R13, RZ, RZ, R3 ;  /* 0x000000ffff0d7224 */ /* 0x000fce00078e0003 */
[----:B------:R-:W-:Y:S05]  /*1aae0*/  WARPSYNC.COLLECTIVE R15, `(.L_x_9087) ;  /* 0x000000000f087348 */ /* 0x000fea0003c00000 */
[----:B------:R0:W1:Y:S02]  /*1aaf0*/  SHFL.UP P6, R14, R13, R12, R11 ;  /* 0x0400000c0d0e7389 */ /* 0x00006400000c000b */
[----:B01----:R-:W-:Y:S01]  /*1ab00*/  ENDCOLLECTIVE ;  /* 0x000000000000791b */ /* 0x003fe20003800000 */
.L_x_9087:
[----:B------:R-:W-:Y:S02]  /*1ab10*/  IMAD.MOV.U32 R12, RZ, RZ, 0x1f ;  /* 0x0000001fff0c7424 */ /* 0x000fe400078e00ff */
[----:B------:R-:W-:Y:S01]  /*1ab20*/  IMAD.MOV.U32 R11, RZ, RZ, 0x1f ;  /* 0x0000001fff0b7424 */ /* 0x000fe200078e00ff */
[----:B------:R-:W-:-:S05]  /*1ab30*/  SEL R14, R14, RZ, P5 ;  /* 0x000000ff0e0e7207 */ /* 0x000fca0002800000 */
[----:B------:R-:W-:-:S04]  /*1ab40*/  IMAD.IADD R3, R3, 0x1, R14 ;  /* 0x0000000103037824 */ /* 0x000fc800078e020e */
[----:B------:R-:W-:-:S07]  /*1ab50*/  IMAD.MOV.U32 R13, RZ, RZ, R3 ;  /* 0x000000ffff0d7224 */ /* 0x000fce00078e0003 */
[----:B------:R-:W-:Y:S05]  /*1ab60*/  WARPSYNC.COLLECTIVE R15, `(.L_x_9088) ;  /* 0x000000000f087348 */ /* 0x000fea0003c00000 */
[----:B------:R0:W1:Y:S02]  /*1ab70*/  SHFL.IDX P6, R14, R13, R12, R11 ;  /* 0x0000000c0d0e7389 */ /* 0x00006400000c000b */
[----:B01----:R-:W-:Y:S01]  /*1ab80*/  ENDCOLLECTIVE ;  /* 0x000000000000791b */ /* 0x003fe20003800000 */
.L_x_9088:
[----:B------:R-:W-:Y:S05]  /*1ab90*/  BRA `(.L_x_9089) ;  /* 0xffffffdc00cc7947 */ /* 0x000fea000383ffff */
.L_x_9009:
[----:B------:R-:W-:Y:S01]  /*1aba0*/  BSSY B0, `(.L_x_9090) ;  /* 0x0000008000007945 */ /* 0x000fe20003800000 */
[----:B-----5:R-:W-:Y:S01]  /*1abb0*/  IMAD.MOV.U32 R13, RZ, RZ, R2 ;  /* 0x000000ffff0d7224 */ /* 0x020fe200078e0002 */
[----:B0-----:R-:W-:Y:S01]  /*1abc0*/  MOV R11, RZ ;  /* 0x000000ff000b7202 */ /* 0x001fe20000000f00 */
[----:B------:R-:W-:Y:S02]  /*1abd0*/  IMAD.MOV.U32 R12, RZ, RZ, 0x1 ;  /* 0x00000001ff0c7424 */ /* 0x000fe400078e00ff */
[----:B------:R-:W-:-:S07]  /*1abe0*/  IMAD.MOV.U32 R15, RZ, RZ, -0x1 ;  /* 0xffffffffff0f7424 */ /* 0x000fce00078e00ff */
[----:B-123--:R-:W-:Y:S05]  /*1abf0*/  WARPSYNC.COLLECTIVE R15, `(.L_x_9091) ;  /* 0x000000000f087348 */ /* 0x00efea0003c00000 */
[----:B------:R0:W4:Y:S02]  /*1ac00*/  SHFL.UP P6, R14, R13, R12, R11 ;  /* 0x0400000c0d0e7389 */ /* 0x00012400000c000b */
[----:B01234-:R-:W-:Y:S01]  /*1ac10*/  ENDCOLLECTIVE ;  /* 0x000000000000791b */ /* 0x01ffe20003800000 */
.L_x_9091:
[----:B------:R-:W-:Y:S05]  /*1ac20*/  BSYNC B0 ;  /* 0x0000000000007941 */ /* 0x000fea0003800000 */
.L_x_9090:
[----:B------:R-:W-:Y:S01]  /*1ac30*/  SEL R3, R14, RZ, P1 ;  /* 0x000000ff0e037207 */ /* 0x000fe20000800000 */
[----:B------:R-:W-:Y:S02]  /*1ac40*/  IMAD.MOV.U32 R12, RZ, RZ, 0x2 ;  /* 0x00000002ff0c7424 */ /* 0x000fe400078e00ff */
[----:B------:R-:W-:Y:S02]  /*1ac50*/  IMAD.MOV.U32 R11, RZ, RZ, RZ ;  /* 0x000000ffff0b7224 */ /* 0x000fe400078e00ff */
[----:B------:R-:W-:Y:S02]  /*1ac60*/  IMAD.IADD R3, R2, 0x1, R3 ;  /* 0x0000000102037824 */ /* 0x000fe400078e0203 */
[----:B------:R-:W-:Y:S02]  /*1ac70*/  IMAD.MOV.U32 R15, RZ, RZ, -0x1 ;  /* 0xffffffffff0f7424 */ /* 0x000fe400078e00ff */
[----:B------:R-:W-:-:S07]  /*1ac80*/  IMAD.MOV.U32 R13, RZ, RZ, R3 ;  /* 0x000000ffff0d7224 */ /* 0x000fce00078e0003 */
[----:B------:R-:W-:Y:S05]  /*1ac90*/  WARPSYNC.COLLECTIVE R15, `(.L_x_9092) ;  /* 0x000000000f087348 */ /* 0x000fea0003c00000 */
[----:B------:R0:W1:Y:S02]  /*1aca0*/  SHFL.UP P6, R14, R13, R12, R11 ;  /* 0x0400000c0d0e7389 */ /* 0x00006400000c000b */
[----:B01----:R-:W-:Y:S01]  /*1acb0*/  ENDCOLLECTIVE ;  /* 0x000000000000791b */ /* 0x003fe20003800000 */
.L_x_9092:
[----:B------:R-:W-:Y:S01]  /*1acc0*/  IMAD.MOV.U32 R12, RZ, RZ, 0x4 ;  /* 0x00000004ff0c7424 */ /* 0x000fe200078e00ff */
[----:B------:R-:W-:-:S05]  /*1acd0*/  SEL R14, R14, RZ, P2 ;  /* 0x000000ff0e0e7207 */ /* 0x000fca0001000000 */
[----:B------:R-:W-:-:S04]  /*1ace0*/  IMAD.IADD R3, R3, 0x1, R14 ;  /* 0x0000000103037824 */ /* 0x000fc800078e020e */
[----:B------:R-:W-:-:S07]  /*1acf0*/  IMAD.MOV.U32 R13, RZ, RZ, R3 ;  /* 0x000000ffff0d7224 */ /* 0x000fce00078e0003 */
[----:B------:R-:W-:Y:S05]  /*1ad00*/  WARPSYNC.COLLECTIVE R15, `(.L_x_9093) ;  /* 0x000000000f087348 */ /* 0x000fea0003c00000 */
[----:B------:R0:W1:Y:S02]  /*1ad10*/  SHFL.UP P6, R14, R13, R12, R11 ;  /* 0x0400000c0d0e7389 */ /* 0x00006400000c000b */
[----:B01----:R-:W-:Y:S01]  /*1ad20*/  ENDCOLLECTIVE ;  /* 0x000000000000791b */ /* 0x003fe20003800000 */
.L_x_9093:
[----:B------:R-:W-:Y:S02]  /*1ad30*/  MOV R12, 0x8 ;  /* 0x00000008000c7802 */ /* 0x000fe40000000f00 */
[----:B------:R-:W-:-:S05]  /*1ad40*/  SEL R14, R14, RZ, P3 ;  /* 0x000000ff0e0e7207 */ /* 0x000fca0001800000 */
[----:B------:R-:W-:-:S04]  /*1ad50*/  IMAD.IADD R3, R3, 0x1, R14 ;  /* 0x0000000103037824 */ /* 0x000fc800078e020e */
[----:B------:R-:W-:-:S07]  /*1ad60*/  IMAD.MOV.U32 R13, RZ, RZ, R3 ;  /* 0x000000ffff0d7224 */ /* 0x000fce00078e0003 */
[----:B------:R-:W-:Y:S05]  /*1ad70*/  WARPSYNC.COLLECTIVE R15, `(.L_x_9094) ;  /* 0x000000000f087348 */ /* 0x000fea0003c00000 */
[----:B------:R0:W1:Y:S02]  /*1ad80*/  SHFL.UP P6, R14, R13, R12, R11 ;  /* 0x0400000c0d0e7389 */ /* 0x00006400000c000b */
[----:B01----:R-:W-:Y:S01]  /*1ad90*/  ENDCOLLECTIVE ;  /* 0x000000000000791b */ /* 0x003fe20003800000 */
.L_x_9094:
[----:B------:R-:W-:Y:S01]  /*1ada0*/  IMAD.MOV.U32 R12, RZ, RZ, 0x10 ;  /* 0x00000010ff0c7424 */ /* 0x000fe200078e00ff */
[----:B------:R-:W-:-:S05]  /*1adb0*/  SEL R14, R14, RZ, P4 ;  /* 0x000000ff0e0e7207 */ /* 0x000fca0002000000 */
[----:B------:R-:W-:-:S04]  /*1adc0*/  IMAD.IADD R3, R3, 0x1, R14 ;  /* 0x0000000103037824 */ /* 0x000fc800078e020e */
[----:B------:R-:W-:-:S07]  /*1add0*/  IMAD.MOV.U32 R13, RZ, RZ, R3 ;  /* 0x000000ffff0d7224 */ /* 0x000fce00078e0003 */
[----:B------:R-:W-:Y:S05]  /*1ade0*/  WARPSYNC.COLLECTIVE R15, `(.L_x_9095) ;  /* 0x000000000f087348 */ /* 0x000fea0003c00000 */
[----:B------:R0:W1:Y:S02]  /*1adf0*/  SHFL.UP P6, R14, R13, R12, R11 ;  /* 0x0400000c0d0e7389 */ /* 0x00006400000c000b */
[----:B01----:R-:W-:Y:S01]  /*1ae00*/  ENDCOLLECTIVE ;  /* 0x000000000000791b */ /* 0x003fe20003800000 */
.L_x_9095:
        /* <DEDUP_REMOVED lines=8> */
.L_x_9096:
[----:B------:R-:W-:Y:S05]  /*1ae90*/  BRA `(.L_x_9097) ;  /* 0xffffffdc00a87947 */ /* 0x000fea000383ffff */
.L_x_9011:
[----:B------:R-:W-:Y:S01]  /*1aea0*/  BSSY B0, `(.L_x_9098) ;  /* 0x0000006000007945 */ /* 0x000fe20003800000 */
[----:B------:R-:W-:Y:S01]  /*1aeb0*/  PLOP3.LUT P6, PT, P6, PT, PT, 0x8, 0x0 ;  /* 0x000000000000781c */ /* 0x000fe200037ce170 */
[----:B------:R-:W-:-:S12]  /*1aec0*/  IMAD.MOV.U32 R15, RZ, RZ, -0x1 ;  /* 0xffffffffff0f7424 */ /* 0x000fd800078e00ff */
[----:B012---:R-:W-:Y:S05]  /*1aed0*/  WARPSYNC.COLLECTIVE R15, `(.L_x_9099) ;  /* 0x000000000f087348 */ /* 0x007fea0003c00000 */
[----:B------:R-:W-:Y:S01]  /*1aee0*/  VOTE.ANY R14, PT, P6 ;  /* 0x00000000000e7806 */ /* 0x000fe200030e0100 */
[----:B012---:R-:W-:Y:S06]  /*1aef0*/  ENDCOLLECTIVE ;  /* 0x000000000000791b */ /* 0x007fec0003800000 */
.L_x_9099:
[----:B------:R-:W-:Y:S05]  /*1af00*/  BSYNC B0 ;  /* 0x0000000000007941 */ /* 0x000fea0003800000 */
.L_x_9098:
[----:B------:R-:W-:Y:S01]  /*1af10*/  IMAD.MOV.U32 R5, RZ, RZ, R14 ;  /* 0x000000ffff057224 */ /* 0x000fe200078e000e */
[----:B------:R-:W-:Y:S01]  /*1af20*/  MOV R11, 0x1f ;  /* 0x0000001f000b7802 */ /* 0x000fe20000000f00 */
[----:B------:R-:W-:Y:S02]  /*1af30*/  IMAD.MOV.U32 R13, RZ, RZ, R2 ;  /* 0x000000ffff0d7224 */ /* 0x000fe400078e0002 */
[----:B------:R-:W0:Y:S01]  /*1af40*/  POPC R4, R5 ;  /* 0x0000000500047309 */ /* 0x000e220000000000 */
[----:B------:R-:W-:Y:S02]  /*1af50*/  IMAD.MOV.U32 R15, RZ, RZ, -0x1 ;  /* 0xffffffffff0f7424 */ /* 0x000fe400078e00ff */
[----:B0-----:R-:W-:-:S07]  /*1af60*/  IMAD.MOV.U32 R12, RZ, RZ, R4 ;  /* 0x000000ffff0c7224 */ /* 0x001fce00078e0004 */
[----:B------:R-:W-:Y:S05]  /*1af70*/  WARPSYNC.COLLECTIVE R15, `(.L_x_9100) ;  /* 0x000000000f087348 */ /* 0x000fea0003c00000 */
[----:B------:R0:W1:Y:S02]  /*1af80*/  SHFL.IDX P6, R14, R13, R12, R11 ;  /* 0x0000000c0d0e7389 */ /* 0x00006400000c000b */
[----:B01----:R-:W-:Y:S01]  /*1af90*/  ENDCOLLECTIVE ;  /* 0x000000000000791b */ /* 0x003fe20003800000 */
.L_x_9100:
[----:B------:R-:W-:Y:S01]  /*1afa0*/  IMAD.MOV.U32 R17, RZ, RZ, R14 ;  /* 0x000000ffff117224 */ /* 0x000fe200078e000e */
[----:B------:R-:W-:Y:S06]  /*1afb0*/  BRA `(.L_x_9101) ;  /* 0xffffffdc00987947 */ /* 0x000fec000383ffff */
.L_x_9013:
[----:B------:R-:W-:Y:S01]  /*1afc0*/  BSSY B0, `(.L_x_9102) ;  /* 0x0000007000007945 */ /* 0x000fe20003800000 */
[----:B------:R-:W-:Y:S02]  /*1afd0*/  IMAD.MOV.U32 R13, RZ, RZ, R3 ;  /* 0x000000ffff0d7224 */ /* 0x000fe400078e0003 */
[----:B0-----:R-:W-:Y:S02]  /*1afe0*/  IMAD.MOV.U32 R11, RZ, RZ, 0x1f ;  /* 0x0000001fff0b7424 */ /* 0x001fe400078e00ff */
[----:B------:R-:W-:-:S07]  /*1aff0*/  IMAD.MOV.U32 R15, RZ, RZ, -0x1 ;  /* 0xffffffffff0f7424 */ /* 0x000fce00078e00ff */
[----:B-1234-:R-:W-:Y:S05]  /*1b000*/  WARPSYNC.COLLECTIVE R15, `(.L_x_9103) ;  /* 0x000000000f087348 */ /* 0x01efea0003c00000 */
[----:B------:R0:W0:Y:S02]  /*1b010*/  SHFL.IDX P6, R14, R13, R12, R11 ;  /* 0x0000000c0d0e7389 */ /* 0x00002400000c000b */
[----:B01234-:R-:W-:Y:S01]  /*1b020*/  ENDCOLLECTIVE ;  /* 0x000000000000791b */ /* 0x01ffe20003800000 */
.L_x_9103:
[----:B------:R-:W-:Y:S05]  /*1b030*/  BSYNC B0 ;  /* 0x0000000000007941 */ /* 0x000fea0003800000 */
.L_x_9102:
[----:B------:R-:W-:Y:S05]  /*1b040*/  BRA `(.L_x_9012) ;  /* 0xffffffdc00907947 */ /* 0x000fea000383ffff */
.L_x_9017:
[----:B0-----:R0:W1:Y:S02]  /*1b050*/  SYNCS.PHASECHK.TRANS64.TRYWAIT P0, [R9+URZ+0x19c20], R0 ;  /* 0x019c2000090075a7 */ /* 0x001064000800017f */
[----:B-1----:R-:W-:Y:S05]  /*1b060*/  @!P0 NANOSLEEP.SYNCS 0x989680 ;  /* 0x009896800000895d */ /* 0x002fea0003900000 */
[----:B------:R-:W1:Y:S02]  /*1b070*/  @!P0 SYNCS.PHASECHK.TRANS64 P0, [R9+URZ+0x19c20], R0 ;  /* 0x019c2000090085a7 */ /* 0x000e64000800007f */
[----:B-1----:R-:W-:Y:S05]  /*1b080*/  @!P0 BRA `(.L_x_9017) ;  /* 0xfffffffc00f08947 */ /* 0x002fea000383ffff */
[----:B------:R-:W-:Y:S05]  /*1b090*/  BRA `(.L_x_9104) ;  /* 0xffffffe0007c7947 */ /* 0x000fea000383ffff */
.L_x_9018:
        /* <DEDUP_REMOVED lines=8> */
[----:B0--3--:R-:W-:Y:S05]  /*1b120*/  WARPSYNC.COLLECTIVE R15, `(.L_x_9106) ;  /* 0x000000000f087348 */ /* 0x009fea0003c00000 */
[----:B------:R1:W2:Y:S02]  /*1b130*/  SHFL.IDX P6, R14, R13, R12, R11 ;  /* 0x0000000c0d0e7389 */ /* 0x0002a400000c000b */
[----:B0123--:R-:W-:Y:S01]  /*1b140*/  ENDCOLLECTIVE ;  /* 0x000000000000791b */ /* 0x00ffe20003800000 */
.L_x_9106:
[----:B------:R-:W-:Y:S05]  /*1b150*/  BSYNC B0 ;  /* 0x0000000000007941 */ /* 0x000fea0003800000 */
.L_x_9105:
[----:B------:R-:W-:Y:S05]  /*1b160*/  BRA `(.L_x_9107) ;  /* 0xffffffe000647947 */ /* 0x000fea000383ffff */
.L_x_9019:
[----:B------:R-:W-:Y:S01]  /*1b170*/  BSSY B0, `(.L_x_9108) ;  /* 0x0000006000007945 */ /* 0x000fe20003800000 */
[----:B------:R-:W-:-:S07]  /*1b180*/  IMAD.MOV.U32 R15, RZ, RZ, -0x1 ;  /* 0xffffffffff0f7424 */ /* 0x000fce00078e00ff */
[----:B0--3--:R-:W-:Y:S05]  /*1b190*/  WARPSYNC.COLLECTIVE R15, `(.L_x_9109) ;  /* 0x000000000f0c7348 */ /* 0x009fea0003c00000 */
[----:B------:R-:W-:Y:S02]  /*1b1a0*/  ELECT P6, UR62, PT ;  /* 0x00000000003e782f */ /* 0x000fe400038c0000 */
[----:B------:R-:W-:Y:S01]  /*1b1b0*/  MOV R14, UR62 ;  /* 0x0000003e000e7c02 */ /* 0x000fe20008000f00 */
[----:B0--3--:R-:W-:Y:S10]  /*1b1c0*/  ENDCOLLECTIVE ;  /* 0x000000000000791b */ /* 0x009ff40003800000 */
.L_x_9109:
[----:B------:R-:W-:Y:S05]  /*1b1d0*/  BSYNC B0 ;  /* 0x0000000000007941 */ /* 0x000fea0003800000 */
.L_x_9108:
[----:B------:R-:W-:Y:S05]  /*1b1e0*/  BRA `(.L_x_9110) ;  /* 0xffffffe000587947 */ /* 0x000fea000383ffff */
.L_x_9021:
[----:B0-----:R0:W1:Y:S02]  /*1b1f0*/  SYNCS.PHASECHK.TRANS64.TRYWAIT P1, [R7+URZ], R2 ;  /* 0x00000002070075a7 */ /* 0x001064000802017f */
[----:B-1----:R-:W-:Y:S05]  /*1b200*/  @!P1 NANOSLEEP.SYNCS 0x989680 ;  /* 0x009896800000995d */ /* 0x002fea0003900000 */
[----:B------:R-:W1:Y:S02]  /*1b210*/  @!P1 SYNCS.PHASECHK.TRANS64 P1, [R7+URZ], R2 ;  /* 0x00000002070095a7 */ /* 0x000e64000802007f */
[----:B-1----:R-:W-:Y:S05]  /*1b220*/  @!P1 BRA `(.L_x_9021) ;  /* 0xfffffffc00f09947 */ /* 0x002fea000383ffff */
[----:B------:R-:W-:Y:S05]  /*1b230*/  BRA `(.L_x_9111) ;  /* 0xffffffe0008c7947 */ /* 0x000fea000383ffff */
.L_x_9022:
[----:B-1----:R1:W2:Y:S02]  /*1b240*/  SYNCS.PHASECHK.TRANS64.TRYWAIT P1, [R3+URZ], R0 ;  /* 0x00000000030075a7 */ /* 0x0022a4000802017f */
[----:B--2---:R-:W-:Y:S05]  /*1b250*/  @!P1 NANOSLEEP.SYNCS 0x989680 ;  /* 0x009896800000995d */ /* 0x004fea0003900000 */
[----:B------:R-:W2:Y:S02]  /*1b260*/  @!P1 SYNCS.PHASECHK.TRANS64 P1, [R3+URZ], R0 ;  /* 0x00000000030095a7 */ /* 0x000ea4000802007f */
[----:B--2---:R-:W-:Y:S05]  /*1b270*/  @!P1 BRA `(.L_x_9022) ;  /* 0xfffffffc00f09947 */ /* 0x004fea000383ffff */
[----:B------:R-:W-:Y:S05]  /*1b280*/  BRA `(.L_x_9112) ;  /* 0xffffffe000807947 */ /* 0x000fea000383ffff */
.L_x_9024:
[----:B-1----:R1:W2:Y:S02]  /*1b290*/  SYNCS.PHASECHK.TRANS64.TRYWAIT P1, [R3+URZ+0x19c60], R2 ;  /* 0x019c6002030075a7 */ /* 0x0022a4000802017f */
[----:B--2---:R-:W-:Y:S05]  /*1b2a0*/  @!P1 NANOSLEEP.SYNCS 0x989680 ;  /* 0x009896800000995d */ /* 0x004fea0003900000 */
[----:B------:R-:W2:Y:S02]  /*1b2b0*/  @!P1 SYNCS.PHASECHK.TRANS64 P1, [R3+URZ+0x19c60], R2 ;  /* 0x019c6002030095a7 */ /* 0x000ea4000802007f */
[----:B--2---:R-:W-:Y:S05]  /*1b2c0*/  @!P1 BRA `(.L_x_9024) ;  /* 0xfffffffc00f09947 */ /* 0x004fea000383ffff */
[----:B------:R-:W-:Y:S05]  /*1b2d0*/  BRA `(.L_x_9113) ;  /* 0xffffffe000807947 */ /* 0x000fea000383ffff */
.L_x_9026:
[----:B--2---:R2:W4:Y:S02]  /*1b2e0*/  SYNCS.PHASECHK.TRANS64.TRYWAIT P1, [R5+URZ+0x19c60], R0 ;  /* 0x019c6000050075a7 */ /* 0x004524000802017f */
[----:B----4-:R-:W-:Y:S05]  /*1b2f0*/  @!P1 NANOSLEEP.SYNCS 0x989680 ;  /* 0x009896800000995d */ /* 0x010fea0003900000 */
[----:B------:R-:W4:Y:S02]  /*1b300*/  @!P1 SYNCS.PHASECHK.TRANS64 P1, [R5+URZ+0x19c60], R0 ;  /* 0x019c6000050095a7 */ /* 0x000f24000802007f */
[----:B----4-:R-:W-:Y:S05]  /*1b310*/  @!P1 BRA `(.L_x_9026) ;  /* 0xfffffffc00f09947 */ /* 0x010fea000383ffff */
[----:B------:R-:W-:Y:S05]  /*1b320*/  BRA `(.L_x_9114) ;  /* 0xffffffe000807947 */ /* 0x000fea000383ffff */
.L_x_9028:
[----:B----4-:R4:W0:Y:S02]  /*1b330*/  SYNCS.PHASECHK.TRANS64.TRYWAIT P0, [R3+URZ+0x19c80], R2 ;  /* 0x019c8002030075a7 */ /* 0x010824000800017f */
[----:B0-----:R-:W-:Y:S05]  /*1b340*/  @!P0 NANOSLEEP.SYNCS 0x989680 ;  /* 0x009896800000895d */ /* 0x001fea0003900000 */
[----:B------:R-:W0:Y:S02]  /*1b350*/  @!P0 SYNCS.PHASECHK.TRANS64 P0, [R3+URZ+0x19c80], R2 ;  /* 0x019c8002030085a7 */ /* 0x000e24000800007f */
[----:B0-----:R-:W-:Y:S05]  /*1b360*/  @!P0 BRA `(.L_x_9028) ;  /* 0xfffffffc00f08947 */ /* 0x001fea000383ffff */
[----:B------:R-:W-:Y:S05]  /*1b370*/  BRA `(.L_x_9029) ;  /* 0xffffffe0007c7947 */ /* 0x000fea000383ffff */
.L_x_9115:
        /* <DEDUP_REMOVED lines=16> */
.L_x_12983:


//--------------------- .text._ZN7cutlass13device_kernelIN5flash11enable_sm90INS1_16FlashAttnFwdSm90INS1_25CollectiveMainloopFwdSm90ILi2EN4cute5tupleIJNS5_1CILi1EEES8_S8_EEENS6_IJNS7_ILi192EEENS7_ILi128EEENS7_ILi96EEEEEELi96ENS_12float_e4m3_tEfNS_4arch4Sm90ELb0ELb1ELb1ELb0ELb0ELb0ELb0ELb1ELb1ELb1ELb0ELb0EEENS1_21CollectiveEpilogueFwdINS6_IJSA_SC_SB_EEES9_NS_10bfloat16_tESG_Li384ELb0ELb1ELb0ELb1EEENS1_30DynamicPersistentTileSchedulerILi384ELi128ELb0ELb1ELb1EEEEEEEEEvNT_6ParamsE --------------------------
	.section	.text._ZN7cutlass13device_kernelIN5flash11enable_sm90INS1_16FlashAttnFwdSm90INS1_25CollectiveMainloopFwdSm90ILi2EN4cute5tupleIJNS5_1CILi1EEES8_S8_EEENS6_IJNS7_ILi192EEENS7_ILi128EEENS7_ILi96EEEEEELi96ENS_12float_e4m3_tEfNS_4arch4Sm90ELb0ELb1ELb1ELb0ELb0ELb0ELb0ELb1ELb1ELb1ELb0ELb0EEENS1_21CollectiveEpilogueFwdINS6_IJSA_SC_SB_EEES9_NS_10bfloat16_tESG_Li384ELb0ELb1ELb0ELb1EEENS1_30DynamicPersistentTileSchedulerILi384ELi128ELb0ELb1ELb1EEEEEEEEEvNT_6ParamsE,"ax",@progbits
	.align	128
.text._ZN7cutlass13device_kernelIN5flash11enable_sm90INS1_16FlashAttnFwdSm90INS1_25CollectiveMainloopFwdSm90ILi2EN4cute5tupleIJNS5_1CILi1EEES8_S8_EEENS6_IJNS7_ILi192EEENS7_ILi128EEENS7_ILi96EEEEEELi96ENS_12float_e4m3_tEfNS_4arch4Sm90ELb0ELb1ELb1ELb0ELb0ELb0ELb0ELb1ELb1ELb1ELb0ELb0EEENS1_21CollectiveEpilogueFwdINS6_IJSA_SC_SB_EEES9_NS_10bfloat16_tESG_Li384ELb0ELb1ELb0ELb1EEENS1_30DynamicPersistentTileSchedulerILi384ELi128ELb0ELb1ELb1EEEEEEEEEvNT_6ParamsE:
        .type           _ZN7cutlass13device_kernelIN5flash11enable_sm90INS1_16FlashAttnFwdSm90INS1_25CollectiveMainloopFwdSm90ILi2EN4cute5tupleIJNS5_1CILi1EEES8_S8_EEENS6_IJNS7_ILi192EEENS7_ILi128EEENS7_ILi96EEEEEELi96ENS_12float_e4m3_tEfNS_4arch4Sm90ELb0ELb1ELb1ELb0ELb0ELb0ELb0ELb1ELb1ELb1ELb0ELb0EEENS1_21CollectiveEpilogueFwdINS6_IJSA_SC_SB_EEES9_NS_10bfloat16_tESG_Li384ELb0ELb1ELb0ELb1EEENS1_30DynamicPersistentTileSchedulerILi384ELi128ELb0ELb1ELb1EEEEEEEEEvNT_6ParamsE,@function
        .size           _ZN7cutlass13device_kernelIN5flash11enable_sm90INS1_16FlashAttnFwdSm90INS1_25CollectiveMainloopFwdSm90ILi2EN4cute5tupleIJNS5_1CILi1EEES8_S8_EEENS6_IJNS7_ILi192EEENS7_ILi128EEENS7_ILi96EEEEEELi96ENS_12float_e4m3_tEfNS_4arch4Sm90ELb0ELb1ELb1ELb0ELb0ELb0ELb0ELb1ELb1ELb1ELb0ELb0EEENS1_21CollectiveEpilogueFwdINS6_IJSA_SC_SB_EEES9_NS_10bfloat16_tESG_Li384ELb0ELb1ELb0ELb1EEENS1_30DynamicPersistentTileSchedulerILi384ELi128ELb0ELb1ELb1EEEEEEEEEvNT_6ParamsE,(.L_x_12984 - _ZN7cutlass13device_kernelIN5flash11enable_sm90INS1_16FlashAttnFwdSm90INS1_25CollectiveMainloopFwdSm90ILi2EN4cute5tupleIJNS5_1CILi1EEES8_S8_EEENS6_IJNS7_ILi192EEENS7_ILi128EEENS7_ILi96EEEEEELi96ENS_12float_e4m3_tEfNS_4arch4Sm90ELb0ELb1ELb1ELb0ELb0ELb0ELb0ELb1ELb1ELb1ELb0ELb0EEENS1_21CollectiveEpilogueFwdINS6_IJSA_SC_SB_EEES9_NS_10bfloat16_tESG_Li384ELb0ELb1ELb0ELb1EEENS1_30DynamicPersistentTileSchedulerILi384ELi128ELb0ELb1ELb1EEEEEEEEEvNT_6ParamsE)
        .other          _ZN7cutlass13device_kernelIN5flash11enable_sm90INS1_16FlashAttnFwdSm90INS1_25CollectiveMainloopFwdSm90ILi2EN4cute5tupleIJNS5_1CILi1EEES8_S8_EEENS6_IJNS7_ILi192EEENS7_ILi128EEENS7_ILi96EEEEEELi96ENS_12float_e4m3_tEfNS_4arch4Sm90ELb0ELb1ELb1ELb0ELb0ELb0ELb0ELb1ELb1ELb1ELb0ELb0EEENS1_21CollectiveEpilogueFwdINS6_IJSA_SC_SB_EEES9_NS_10bfloat16_tESG_Li384ELb0ELb1ELb0ELb1EEENS1_30DynamicPersistentTileSchedulerILi384ELi128ELb0ELb1ELb1EEEEEEEEEvNT_6ParamsE,@"STO_CUDA_ENTRY STV_DEFAULT"
_ZN7cutlass13device_kernelIN5flash11enable_sm90INS1_16FlashAttnFwdSm90INS1_25CollectiveMainloopFwdSm90ILi2EN4cute5tupleIJNS5_1CILi1EEES8_S8_EEENS6_IJNS7_ILi192EEENS7_ILi128EEENS7_ILi96EEEEEELi96ENS_12float_e4m3_tEfNS_4arch4Sm90ELb0ELb1ELb1ELb0ELb0ELb0ELb0ELb1ELb1ELb1ELb0ELb0EEENS1_21CollectiveEpilogueFwdINS6_IJSA_SC_SB_EEES9_NS_10bfloat16_tESG_Li384ELb0ELb1ELb0ELb1EEENS1_30DynamicPersistentTileSchedulerILi384ELi128ELb0ELb1ELb1EEEEEEEEEvNT_6ParamsE:
        /* <DEDUP_REMOVED lines=18> */
.L_x_9117:
[----:B------:R-:W-:Y:S05]  /*0120*/  BSYNC B0 ;  /* 0x0000000000007941 */ /* 0x000fea0003800000 */
.L_x_9116:
        /* <DEDUP_REMOVED lines=41> */
.L_x_9118:
        /* <DEDUP_REMOVED lines=22> */
.L_x_9119:
        /* <DEDUP_REMOVED lines=18> */
.L_x_9120:
        /* <DEDUP_REMOVED lines=22> */
.L_x_9121:
        /* <DEDUP_REMOVED lines=22> */
.L_x_9122:
[----:B------:R-:W-:Y:S01]  /*0900*/  PLOP3.LUT P0, PT, PT, PT, UP0, 0x80, 0x0 ;  /* 0x000000000000781c */ /* 0x000fe20003f0f008 */
[----:B------:R-:W-:Y:S01]  /*0910*/  UMOV UR42, 0x1 ;  /* 0x00000001002a7882 */ /* 0x000fe20000000000 */
[----:B------:R-:W-:Y:S01]  /*0920*/  NOP ;  /* 0x0000000000007918 */ /* 0x000fe20000000000 */
[----:B------:R-:W-:Y:S01]  /*0930*/  USEL UR42, UR42, 0x2, !UP0 ;  /* 0x000000022a2a7887 */ /* 0x000fe2000c000000 */
[----:B------:R-:W-:Y:S01]  /*0940*/  ULDC.64 UR46, c[0x0][0x208] ;  /* 0x00008200002e7ab9 */ /* 0x000fe20000000a00 */
[----:B012-4-:R-:W-:Y:S08]  /*0950*/  BAR.SYNC.DEFER_BLOCKING 0x0 ;  /* 0x0000000000007b1d */ /* 0x017ff00000010000 */
[----:B------:R-:W-:Y:S05]  /*0960*/  @!P0 BRA `(.L_x_9123) ;  /* 0x0000010000ac8947 */ /* 0x000fea0003800000 */
.L_x_9124:
[----:B------:R-:W-:-:S08]  /*0970*/  NOP ;  /* 0x0000000000007918 */ /* 0x000fd00000000000 */
[----:B------:R-:W0:Y:S02]  /*0980*/  USETMAXREG.TRY_ALLOC.CTAPOOL UP0, 0xa0 ;  /* 0x000000a0000079c8 */ /* 0x000e240008000600 */
[----:B0-----:R-:W-:-:S13]  /*0990*/  PLOP3.LUT P0, PT, PT, PT, UP0, 0x80, 0x0 ;  /* 0x000000000000781c */ /* 0x001fda0003f0f008 */
[----:B------:R-:W-:Y:S05]  /*09a0*/  @!P0 BRA `(.L_x_9124) ;  /* 0xfffffffc00f08947 */ /* 0x000fea000383ffff */
[----:B------:R-:W0:Y:S08]  /*09b0*/  S2UR UR4, SR_CTAID.X ;  /* 0x00000000000479c3 */ /* 0x000e300000002500 */
[----:B------:R-:W-:Y:S08]  /*09c0*/  BAR.ARV 0x4, 0x200 ;  /* 0x0108000000007b1d */ /* 0x000ff00000002000 */
[----:B------:R-:W0:Y:S08]  /*09d0*/  LDC R0, c[0x0][0xc38] ;  /* 0x00030e00ff007b82 */ /* 0x000e300000000800 */
[----:B------:R-:W-:Y:S06]  /*09e0*/  BAR.ARV 0x8, 0x200 ;  /* 0x0208000000007b1d */ /* 0x000fec0000002000 */
        /* <DEDUP_REMOVED lines=10> */
[CC--:B------:R-:W-:Y:S02]  /*0a90*/  LEA.HI R2, R0.reuse, R10.reuse, RZ, 0x4 ;  /* 0x0000000a00027211 */ /* 0x0c0fe400078f20ff */
        /* <DEDUP_REMOVED lines=37> */
[----:B------:R-:W-:Y:S01]  /*0cf0*/  IMAD R156, R4, 0x40, R7 ;  /* 0x00000040049c7824 */ /* 0x000fe200078e0207 */
[----:B------:R-:W-:Y:S01]  /*0d00*/  SHF.R.S32.HI R2, RZ, 0x1f, R22 ;  /* 0x0000001fff027819 */ /* 0x000fe20000011416 */
[----:B------:R-:W-:Y:S01]  /*0d10*/  IMAD.IADD R3, R152, 0x1, -R3 ;  /* 0x0000000198037824 */ /* 0x000fe200078e0a03 */
[----:B------:R-:W-:Y:S01]  /*0d20*/  SHF.R.S32.HI R0, RZ, 0x1f, R23 ;  /* 0x0000001fff007819 */ /* 0x000fe20000011417 */
[----:B------:R-:W-:Y:S02]  /*0d30*/  IMAD.IADD R16, R154, 0x1, -R5 ;  /* 0x000000019a107824 */ /* 0x000fe400078e0a05 */
[----:B------:R-:W-:-:S07]  /*0d40*/  IMAD R17, R3, 0x8, R156 ;  /* 0x0000000803117824 */ /* 0x000fce00078e029c */
.L_x_9217:
        /* <DEDUP_REMOVED lines=12> */
[----:B01234-:R-:W-:Y:S05]  /*0e10*/  @!P0 BRA `(.L_x_9125) ;  /* 0x0000000000208947 */ /* 0x01ffea0003800000 */
        /* <DEDUP_REMOVED lines=8> */
.L_x_9125:
[----:B------:R-:W-:Y:S01]  /*0ea0*/  ULDC UR7, c[0x0][0xc54] ;  /* 0x0003150000077ab9 */ /* 0x000fe20000000800 */
[----:B------:R-:W-:Y:S01]  /*0eb0*/  UMOV UR6, UR9 ;  /* 0x0000000900067c82 */ /* 0x000fe20008000000 */
[----:B------:R-:W-:-:S11]  /*0ec0*/  UISETP.NE.AND UP0, UPT, UR7, 0x1, UPT ;  /* 0x000000010700788c */ /* 0x000fd6000bf05270 */
[----:B------:R-:W-:Y:S02]  /*0ed0*/  @UP0 ULDC.64 UR10, c[0x0][0xc58] ;  /* 0x00031600000a0ab9 */ /* 0x000fe40000000a00 */
[----:B------:R-:W-:-:S04]  /*0ee0*/  UIMAD.WIDE.U32 UR4, UR9, UR10, URZ ;  /* 0x0000000a090472a5 */ /* 0x000fc8000f8e003f */
[----:B------:R-:W-:-:S04]  /*0ef0*/  @UP0 USHF.R.U32.HI UR6, URZ, UR11, UR5 ;  /* 0x0000000b3f060299 */ /* 0x000fc80008011605 */
[----:B------:R-:W-:-:S12]  /*0f00*/  UIMAD UR4, UR6, UR7, URZ ;  /* 0x00000007060472a4 */ /* 0x000fd8000f8e023f */
.L_x_9126:
        /* <DEDUP_REMOVED lines=9> */
[----:B------:R-:W-:-:S02]  /*0fa0*/  UIMAD UR38, UR6, 0xc0, URZ ;  /* 0x000000c0062678a4 */ /* 0x000fc4000f8e023f */
        /* <DEDUP_REMOVED lines=39> */
.L_x_9128:
[----:B------:R-:W-:-:S11]  /*1220*/  UISETP.NE.AND UP0, UPT, UR5, 0x1, UPT ;  /* 0x000000010500788c */ /* 0x000fd6000bf05270 */
[----:B------:R-:W-:Y:S02]  /*1230*/  @UP0 ULDC.64 UR8, c[0x0][0x9e8] ;  /* 0x00027a0000080ab9 */ /* 0x000fe40000000a00 */
[----:B------:R-:W-:-:S04]  /*1240*/  UIMAD.WIDE.U32 UR6, UR4, UR8, URZ ;  /* 0x00000008040672a5 */ /* 0x000fc8000f8e003f */
[----:B------:R-:W-:-:S12]  /*1250*/  @UP0 USHF.R.U32.HI UR4, URZ, UR9, UR7 ;  /* 0x000000093f040299 */ /* 0x000fd80008011607 */
.L_x_9129:
[----:B------:R-:W-:-:S06]  /*1260*/  UIMAD UR4, UR4, UR5, UR5 ;  /* 0x00000005040472a4 */ /* 0x000fcc000f8e0205 */
[----:B------:R-:W-:-:S07]  /*1270*/  VIMNMX R0, R0, UR4, PT ;  /* 0x0000000400007c48 */ /* 0x000fce000bfe0100 */
.L_x_9127:
        /* <DEDUP_REMOVED lines=29> */
.L_x_9131:
[----:B------:R-:W-:-:S11]  /*1450*/  UISETP.NE.AND UP0, UPT, UR5, 0x1, UPT ;  /* 0x000000010500788c */ /* 0x000fd6000bf05270 */
[----:B------:R-:W-:Y:S02]  /*1460*/  @UP0 ULDC.64 UR10, c[0x0][0x9e8] ;  /* 0x00027a00000a0ab9 */ /* 0x000fe40000000a00 */
[----:B------:R-:W-:-:S04]  /*1470*/  UIMAD.WIDE.U32 UR6, UR4, UR10, URZ ;  /* 0x0000000a040672a5 */ /* 0x000fc8000f8e003f */
[----:B------:R-:W-:-:S12]  /*1480*/  @UP0 USHF.R.U32.HI UR4, URZ, UR11, UR7 ;  /* 0x0000000b3f040299 */ /* 0x000fd80008011607 */
.L_x_9132:
[----:B------:R-:W-:-:S04]  /*1490*/  UIMAD UR4, UR4, UR5, URZ ;  /* 0x00000005040472a4 */ /* 0x000fc8000f8e023f */
[----:B------:R-:W-:-:S04]  /*14a0*/  UISETP.LT.AND UP0, UPT, UR9, UR4, UPT ;  /* 0x000000040900728c */ /* 0x000fc8000bf01270 */
[----:B------:R-:W-:-:S12]  /*14b0*/  USEL UR9, UR9, UR4, !UP0 ;  /* 0x0000000409097287 */ /* 0x000fd8000c000000 */
.L_x_9130:
        /* <DEDUP_REMOVED lines=65> */
.L_x_9134:
        /* <DEDUP_REMOVED lines=56> */
.L_x_9306:
[----:B------:R-:W-:Y:S05]  /*1c50*/  @!P0 BRA `(.L_x_9136) ;  /* 0x0000000000048947 */ /* 0x000fea0003800000 */
[----:B------:R-:W-:Y:S01]  /*1c60*/  BPT.TRAP 0x1 ;  /* 0x000000040000795c */ /* 0x000fe20000300000 */
.L_x_9136:
[----:B------:R-:W-:Y:S02]  /*1c70*/  IMAD.U32 R90, RZ, RZ, UR37 ;  /* 0x00000025ff5a7e24 */ /* 0x000fe4000f8e00ff */
[----:B0-----:R-:W-:-:S03]  /*1c80*/  IMAD.U32 R3, RZ, RZ, UR36 ;  /* 0x00000024ff037e24 */ /* 0x001fc6000f8e00ff */
[----:B------:R-:W-:Y:S02]  /*1c90*/  LEA R90, R90, UR45, 0x3 ;  /* 0x0000002d5a5a7c11 */ /* 0x000fe4000f8e18ff */
[----:B------:R-:W-:-:S04]  /*1ca0*/  SHF.L.U32 R3, R3, 0x1f, RZ ;  /* 0x0000001f03037819 */ /* 0x000fc800000006ff */
[----:B------:R0:W1:Y:S01]  /*1cb0*/  SYNCS.PHASECHK.TRANS64.TRYWAIT P2, [R90+URZ+0x19c30], R3 ;  /* 0x019c30035a0075a7 */ /* 0x000062000804017f */
[----:B------:R-:W-:Y:S05]  /*1cc0*/  @!P0 BRA `(.L_x_9137) ;  /* 0x0000000000048947 */ /* 0x000fea0003800000 */
[----:B------:R-:W-:Y:S01]  /*1cd0*/  BPT.TRAP 0x1 ;  /* 0x000000040000795c */ /* 0x000fe20000300000 */
.L_x_9137:
[----:B------:R-:W2:Y:S02]  /*1ce0*/  S2R R2, SR_TID.X ;  /* 0x0000000000027919 */ /* 0x000ea40000002100 */
[----:B--2---:R-:W-:Y:S01]  /*1cf0*/  LOP3.LUT P1, RZ, R2, 0x7f, RZ, 0xc0, !PT ;  /* 0x0000007f02ff7812 */ /* 0x004fe2000782c0ff */
[----:B-1----:R-:W-:-:S12]  /*1d00*/  @P2 BRA `(.L_x_9138) ;  /* 0x0000000000082947 */ /* 0x002fd80003800000 */
[----:B------:R-:W1:Y:S02]  /*1d10*/  SYNCS.PHASECHK.TRANS64.TRYWAIT P2, [R90+URZ+0x19c30], R3 ;  /* 0x019c30035a0075a7 */ /* 0x000e64000804017f */
[----:B-1----:R-:W-:Y:S05]  /*1d20*/  @!P2 BRA `(.L_x_9139) ;  /* 0x0000013000b4a947 */ /* 0x002fea0003800000 */
.L_x_9138:
[----:B------:R-:W-:Y:S05]  /*1d30*/  WARPSYNC.ALL ;  /* 0x0000000000007948 */ /* 0x000fea0003800000 */
[----:B------:R-:W-:Y:S01]  /*1d40*/  UIADD3 UR4, UR45, 0x13800, URZ ;  /* 0x000138002d047890 */ /* 0x000fe2000fffe03f */
[----:B------:R-:W-:Y:S01]  /*1d50*/  WARPGROUP.ARRIVE ;  /* 0x00000000000079c5 */ /* 0x000fe20000000000 */
[----:B------:R-:W-:Y:S01]  /*1d60*/  ULOP3.LUT UR12, UR51, 0x10000, URZ, 0xfc, !UPT ;  /* 0x00010000330c7892 */ /* 0x000fe2000f8efc3f */
[----:B01----:R-:W-:Y:S01]  /*1d70*/  @!P1 VIADD R90, R90, 0x19c40 ;  /* 0x00019c405a5a9836 */ /* 0x003fe20000000000 */
[----:B------:R-:W-:Y:S01]  /*1d80*/  USHF.R.U32.HI UR4, URZ, 0x4, UR4 ;  /* 0x000000043f047899 */ /* 0x000fe20008011604 */
[----:B------:R-:W-:Y:S01]  /*1d90*/  UMOV UR13, 0xc0000010 ;  /* 0xc0000010000d7882 */ /* 0x000fe20000000000 */
[----:B------:R-:W-:-:S02]  /*1da0*/  UMOV UR15, 0xc0000010 ;  /* 0xc0000010000f7882 */ /* 0x000fc40000000000 */
[----:B------:R-:W-:Y:S01]  /*1db0*/  ULOP3.LUT UR4, UR4, 0x3fff, URZ, 0xc0, !UPT ;  /* 0x00003fff04047892 */ /* 0x000fe2000f8ec03f */
[----:B------:R-:W-:Y:S01]  /*1dc0*/  @!P1 PRMT R90, RZ, 0x654, R90 ;  /* 0x00000654ff5a9816 */ /* 0x000fe2000000005a */
        /* <DEDUP_REMOVED lines=20> */
[----:B------:R-:W-:Y:S01]  /*1f10*/  @UP0 ULDC UR6, c[0x0][0x44c] ;  /* 0x0001130000060ab9 */ /* 0x000fe20000000800 */
[----:B------:R-:W-:Y:S02]  /*1f20*/  WARPGROUP.DEPBAR.LE gsb0, 0x0 ;  /* 0x00008000000079c5 */ /* 0x000fe40000010000 */
[----:B------:R-:W-:-:S06]  /*1f30*/  WARPGROUP.ARRIVE ;  /* 0x00000000000079c5 */ /* 0x000fcc0000000000 */
[----:B------:R-:W-:Y:S03]  /*1f40*/  QGMMA.64x128x32.F32.E4M3.E4M3 R24, gdesc[UR8], R24, gsb0 ;  /* 0x01e00000081879f3 */ /* 0x000fe60008000818 */
[----:B------:R-:W-:Y:S02]  /*1f50*/  WARPGROUP.DEPBAR.LE gsb0, 0x0 ;  /* 0x00008000000079c5 */ /* 0x000fe40000010000 */
[C---:B------:R-:W-:Y:S01]  /*1f60*/  FMUL.FTZ R3, R0.reuse, R24 ;  /* 0x0000001800037220 */ /* 0x040fe20000410000 */
[C---:B------:R-:W-:Y:S01]  /*1f70*/  FMUL.FTZ R5, R0.reuse, R31 ;  /* 0x0000001f00057220 */ /* 0x040fe20000410000 */
[C---:B------:R-:W-:Y:S01]  /*1f80*/  FMUL.FTZ R31, R0.reuse, R58 ;  /* 0x0000003a001f7220 */ /* 0x040fe20000410000 */
[----:B------:R-:W-:Y:S02]  /*1f90*/  VIADD R24, R17, UR38 ;  /* 0x0000002611187c36 */ /* 0x000fe40008000000 */
        /* <DEDUP_REMOVED lines=10> */
[----:B------:R-:W-:-:S04]  /*2040*/  @P2 IMAD.HI.U32 R25, R24, UR6, RZ ;  /* 0x0000000618192c27 */ /* 0x000fc8000f8e00ff */
[C---:B------:R-:W-:Y:S01]  /*2050*/  FMUL.FTZ R40, R0.reuse, R45 ;  /* 0x0000002d00287220 */ /* 0x040fe20000410000 */
[C---:B------:R-:W-:Y:S01]  /*2060*/  FMUL.FTZ R46, R0.reuse, R52 ;  /* 0x00000034002e7220 */ /* 0x040fe20000410000 */
[----:B------:R-:W1:Y:S01]  /*2070*/  LDC R60, c[0x0][0x288] ;  /* 0x0000a200ff3c7b82 */ /* 0x000e620000000800 */
[C---:B------:R-:W-:Y:S01]  /*2080*/  FMUL.FTZ R52, R0.reuse, R57 ;  /* 0x0000003900347220 */ /* 0x040fe20000410000 */
[C---:B------:R-:W-:Y:S01]  /*2090*/  FMUL.FTZ R45, R0.reuse, R71 ;  /* 0x00000047002d7220 */ /* 0x040fe20000410000 */
[C---:B------:R-:W-:Y:S01]  /*20a0*/  FMUL.FTZ R71, R0.reuse, R73 ;  /* 0x0000004900477220 */ /* 0x040fe20000410000 */
[----:B------:R-:W-:Y:S01]  /*20b0*/  IMAD.MOV.U32 R57, RZ, RZ, -0x80 ;  /* 0xffffff80ff397424 */ /* 0x000fe200078e00ff */
[----:B------:R-:W-:Y:S01]  /*20c0*/  @UP0 ULDC UR6, c[0x0][0x450] ;  /* 0x0001140000060ab9 */ /* 0x000fe20000000800 */
[----:B------:R-:W-:Y:S01]  /*20d0*/  IMAD.MOV.U32 R73, RZ, RZ, R24 ;  /* 0x000000ffff497224 */ /* 0x000fe200078e0018 */
[----:B------:R-:W-:Y:S01]  /*20e0*/  @P3 SHF.R.U32.HI R73, RZ, UR6, R25 ;  /* 0x00000006ff493c19 */ /* 0x000fe20008011619 */
[C---:B------:R-:W-:Y:S01]  /*20f0*/  FMUL.FTZ R15, R0.reuse, R79 ;  /* 0x0000004f000f7220 */ /* 0x040fe20000410000 */
[----:B------:R-:W-:Y:S01]  /*2100*/  FMUL.FTZ R92, R0, R29 ;  /* 0x0000001d005c7220 */ /* 0x000fe20000410000 */
[----:B------:R-:W-:-:S02]  /*2110*/  IMAD R79, R88, R57, 0x80 ;  /* 0x00000080584f7424 */ /* 0x000fc400078e0239 */
[C---:B------:R-:W-:Y:S01]  /*2120*/  FMUL.FTZ R29, R0.reuse, R54 ;  /* 0x00000036001d7220 */ /* 0x040fe20000410000 */
[C---:B------:R-:W-:Y:S01]  /*2130*/  FMUL.FTZ R54, R0.reuse, R61 ;  /* 0x0000003d00367220 */ /* 0x040fe20000410000 */
[----:B------:R-:W-:Y:S01]  /*2140*/  ULDC.64 UR6, c[0x0][0x9e0] ;  /* 0x0002780000067ab9 */ /* 0x000fe20000000a00 */
[----:B------:R-:W2:Y:S01]  /*2150*/  SHFL.IDX PT, R61, R73, RZ, 0x1c1f ;  /* 0x001c1fff493d7589 */ /* 0x000ea200000e0000 */
[----:B------:R-:W-:Y:S02]  /*2160*/  VIADD R25, R79, 0x1 ;  /* 0x000000014f197836 */ /* 0x000fe40000000000 */
        /* <DEDUP_REMOVED lines=45> */
[----:B------:R-:W-:Y:S01]  /*2440*/  PLOP3.LUT P2, PT, PT, PT, UP1, 0x40, 0x0 ;  /* 0x000000000000781c */ /* 0x000fe20003f4e818 */
[C---:B0-----:R-:W-:Y:S01]  /*2450*/  IMAD R59, R58.reuse, UR40, R57 ;  /* 0x000000283a3b7c24 */ /* 0x041fe2000f8e0239 */
[----:B------:R-:W0:Y:S01]  /*2460*/  MUFU.TANH R3, R3 ;  /* 0x0000000300037308 */ /* 0x000e220000002400 */
[----:B------:R-:W-:Y:S01]  /*2470*/  IMAD R57, R58, UR40, R79 ;  /* 0x000000283a397c24 */ /* 0x000fe2000f8e024f */
[----:B------:R3:W-:Y:S01]  /*2480*/  @!P1 SYNCS.ARRIVE.TRANS64.RED.A1T0 RZ, [R90+URZ], RZ ;  /* 0x000000ff5aff99a7 */ /* 0x0007e2000810043f */
[----:B-1----:R-:W-:Y:S01]  /*2490*/  IMAD.IADD R59, R59, 0x1, -R60 ;  /* 0x000000013b3b7824 */ /* 0x002fe200078e0a3c */
[----:B------:R-:W-:Y:S01]  /*24a0*/  LEA R78, R88, 0xffffff80, 0x7 ;  /* 0xffffff80584e7811 */ /* 0x000fe200078e38ff */
[----:B------:R-:W-:-:S02]  /*24b0*/  IMAD R82, R16, -0x2, R57 ;  /* 0xfffffffe10527824 */ /* 0x000fc400078e0239 */
[C---:B------:R-:W-:Y:S01]  /*24c0*/  VIADD R83, R59.reuse, UR6 ;  /* 0x000000063b537c36 */ /* 0x040fe20008000000 */
[----:B------:R-:W1:Y:S01]  /*24d0*/  MUFU.TANH R89, R89 ;  /* 0x0000005900597308 */ /* 0x000e620000002400 */
[----:B------:R-:W-:-:S03]  /*24e0*/  VIADD R86, R59, UR17 ;  /* 0x000000113b567c36 */ /* 0x000fc60008000000 */
[----:B--2---:R-:W-:Y:S01]  /*24f0*/  VIADDMNMX R75, R61, R83, R82, PT ;  /* 0x000000533d4b7246 */ /* 0x004fe20003800152 */
[----:B------:R-:W-:-:S03]  /*2500*/  IMAD.IADD R76, R86, 0x1, R61 ;  /* 0x00000001564c7824 */ /* 0x000fc600078e023d */
        /* <DEDUP_REMOVED lines=76> */
.L_x_9142:
[----:B------:R-:W-:-:S06]  /*29d0*/  UISETP.NE.AND UP2, UPT, UR7, 0x1, UPT ;  /* 0x000000010700788c */ /* 0x000fcc000bf45270 */
[----:B------:R-:W-:-:S05]  /*29e0*/  PLOP3.LUT P2, PT, PT, PT, UP2, 0x80, 0x0 ;  /* 0x000000000000781c */ /* 0x000fca0003f4f028 */
[----:B------:R-:W-:-:S08]  /*29f0*/  @UP2 ULDC.64 UR10, c[0x0][0x9e8] ;  /* 0x00027a00000a2ab9 */ /* 0x000fd00000000a00 */
[----:B------:R-:W-:-:S05]  /*2a00*/  @P2 IMAD.HI.U32 R59, R57, UR10, RZ ;  /* 0x0000000a393b2c27 */ /* 0x000fca000f8e00ff */
[----:B------:R-:W-:-:S07]  /*2a10*/  @P2 SHF.R.U32.HI R57, RZ, UR11, R59 ;  /* 0x0000000bff392c19 */ /* 0x000fce000801163b */
.L_x_9143:
[----:B------:R-:W-:Y:S05]  /*2a20*/  BSYNC B0 ;  /* 0x0000000000007941 */ /* 0x000fea0003800000 */
.L_x_9141:
[----:B------:R-:W-:-:S04]  /*2a30*/  IMAD R57, R57, UR7, -R78 ;  /* 0x0000000739397c24 */ /* 0x000fc8000f8e0a4e */
[----:B------:R-:W-:-:S05]  /*2a40*/  IMAD R57, R16, -0x2, R57 ;  /* 0xfffffffe10397824 */ /* 0x000fca00078e0239 */
[----:B------:R-:W-:Y:S02]  /*2a50*/  VIMNMX R76, R76, R57, !PT ;  /* 0x000000394c4c7248 */ /* 0x000fe40007fe0100 */
[----:B------:R-:W-:-:S07]  /*2a60*/  VIADDMNMX R75, R57, UR7, R75, PT ;  /* 0x00000007394b7c46 */ /* 0x000fce000b80014b */
.L_x_9140:
[C---:B------:R-:W-:Y:S02]  /*2a70*/  ISETP.GE.AND P4, PT, R79.reuse, 0x9, PT ;  /* 0x000000094f00780c */ /* 0x040fe40003f86270 */
[C---:B------:R-:W-:Y:S02]  /*2a80*/  ISETP.GE.AND P2, PT, R79.reuse, 0x2, PT ;  /* 0x000000024f00780c */ /* 0x040fe40003f46270 */
[----:B------:R-:W-:Y:S02]  /*2a90*/  ISETP.GE.AND P5, PT, R79, 0xa, PT ;  /* 0x0000000a4f00780c */ /* 0x000fe40003fa6270 */
[----:B------:R-:W-:Y:S02]  /*2aa0*/  LOP3.LUT R18, R18, 0xfffffffd, RZ, 0xc0, !PT ;  /* 0xfffffffd12127812 */ /* 0x000fe400078ec0ff */
[----:B------:R-:W-:-:S04]  /*2ab0*/  ISETP.GT.AND P3, PT, R76, 0x1, !P2 ;  /* 0x000000014c00780c */ /* 0x000fc80005764270 */
[----:B------:R-:W-:Y:S02]  /*2ac0*/  ISETP.LT.OR P3, PT, R75, 0x2, P3 ;  /* 0x000000024b00780c */ /* 0x000fe40001f61670 */
[----:B------:R-:W-:Y:S02]  /*2ad0*/  @P4 LOP3.LUT R18, R18, 0x2, RZ, 0xfc, !PT ;  /* 0x0000000212124812 */ /* 0x000fe400078efcff */
[----:B------:R-:W-:Y:S02]  /*2ae0*/  FSEL R89, R89, -INF , !P3 ;  /* 0xff80000059597808 */ /* 0x000fe40005800000 */
[----:B------:R-:W-:Y:S02]  /*2af0*/  LOP3.LUT R18, R18, 0xfffffffb, RZ, 0xc0, !PT ;  /* 0xfffffffb12127812 */ /* 0x000fe400078ec0ff */
[----:B------:R-:W-:Y:S02]  /*2b00*/  ISETP.GT.AND P4, PT, R76, 0x8, !P4 ;  /* 0x000000084c00780c */ /* 0x000fe40006784270 */
[----:B------:R-:W-:-:S02]  /*2b10*/  @P5 LOP3.LUT R18, R18, 0x4, RZ, 0xfc, !PT ;  /* 0x0000000412125812 */ /* 0x000fc400078efcff */
[----:B------:R-:W-:Y:S02]  /*2b20*/  ISETP.GT.AND P3, PT, R76, 0x9, !P5 ;  /* 0x000000094c00780c */ /* 0x000fe40006f64270 */
[----:B------:R-:W-:Y:S02]  /*2b30*/  ISETP.GE.AND P5, PT, R79, 0x11, PT ;  /* 0x000000114f00780c */ /* 0x000fe40003fa6270 */
        /* <DEDUP_REMOVED lines=136> */
[----:B------:R-:W-:Y:S01]  /*33c0*/  LOP3.LUT R18, R18, 0xffffffef, RZ, 0xc0, !PT ;  /* 0xffffffef12127812 */ /* 0x000fe200078ec0ff */
[----:B------:R-:W0:Y:S01]  /*33d0*/  SHFL.IDX PT, R71, R73, 0x1, 0x1c1f ;  /* 0x003c1f0049477f89 */ /* 0x000e2200000e0000 */
        /* <DEDUP_REMOVED lines=9> */
[----:B------:R-:W-:Y:S01]  /*3470*/  ISETP.GE.AND P3, PT, R79, 0x71, PT ;  /* 0x000000714f00780c */ /* 0x000fe20003f66270 */
[----:B0-----:R-:W-:Y:S01]  /*3480*/  IMAD.IADD R72, R86, 0x1, R71 ;  /* 0x0000000156487824 */ /* 0x001fe200078e0247 */
[----:B------:R-:W-:Y:S02]  /*3490*/  @P4 LOP3.LUT R18, R18, 0x4000000, RZ, 0xfc, !PT ;  /* 0x0400000012124812 */ /* 0x000fe400078efcff */
[----:B------:R-:W-:Y:S02]  /*34a0*/  ISETP.GT.AND P4, PT, R76, 0x70, !P3 ;  /* 0x000000704c00780c */ /* 0x000fe40005f84270 */
[----:B------:R-:W-:Y:S02]  /*34b0*/  LOP3.LUT R18, R18, 0xfffffffe, RZ, 0xc0, !PT ;  /* 0xfffffffe12127812 */ /* 0x000fe400078ec0ff */
[----:B------:R-:W-:-:S02]  /*34c0*/  ISETP.LT.OR P4, PT, R75, 0x71, P4 ;  /* 0x000000714b00780c */ /* 0x000fc40002781670 */
[----:B------:R-:W-:Y:S02]  /*34d0*/  VIADDMNMX R70, R71, R83, R82, PT ;  /* 0x0000005347467246 */ /* 0x000fe40003800152 */
        /* <DEDUP_REMOVED lines=11> */
[----:B------:R-:W-:Y:S02]  /*3590*/  ISETP.GT.AND P6, PT, R76, RZ, !P6 ;  /* 0x000000ff4c00720c */ /* 0x000fe400077c4270 */
[----:B------:R-:W-:Y:S02]  /*35a0*/  LOP3.LUT R18, R18, 0xf7ffffff, RZ, 0xc0, !PT ;  /* 0xf7ffffff12127812 */ /* 0x000fe400078ec0ff */
        /* <DEDUP_REMOVED lines=23> */
.L_x_9146:
[----:B------:R-:W-:-:S06]  /*3720*/  UISETP.NE.AND UP2, UPT, UR7, 0x1, UPT ;  /* 0x000000010700788c */ /* 0x000fcc000bf45270 */
[----:B------:R-:W-:-:S05]  /*3730*/  PLOP3.LUT P6, PT, PT, PT, UP2, 0x80, 0x0 ;  /* 0x000000000000781c */ /* 0x000fca0003fcf028 */
[----:B------:R-:W-:-:S08]  /*3740*/  @UP2 ULDC.64 UR10, c[0x0][0x9e8] ;  /* 0x00027a00000a2ab9 */ /* 0x000fd00000000a00 */
[----:B------:R-:W-:Y:S01]  /*3750*/  @P6 IMAD.HI.U32 R48, R71, UR10, RZ ;  /* 0x0000000a47306c27 */ /* 0x000fe2000f8e00ff */
[----:B------:R-:W-:-:S13]  /*3760*/  PLOP3.LUT P6, PT, PT, PT, UP2, 0x80, 0x0 ;  /* 0x000000000000781c */ /* 0x000fda0003fcf028 */
[----:B------:R-:W-:-:S07]  /*3770*/  @P6 SHF.R.U32.HI R71, RZ, UR11, R48 ;  /* 0x0000000bff476c19 */ /* 0x000fce0008011630 */
.L_x_9147:
[----:B------:R-:W-:Y:S05]  /*3780*/  BSYNC B0 ;  /* 0x0000000000007941 */ /* 0x000fea0003800000 */
.L_x_9145:
[----:B------:R-:W-:-:S04]  /*3790*/  IMAD R71, R71, UR7, -R78 ;  /* 0x0000000747477c24 */ /* 0x000fc8000f8e0a4e */
[----:B------:R-:W-:-:S05]  /*37a0*/  IMAD R71, R16, -0x2, R71 ;  /* 0xfffffffe10477824 */ /* 0x000fca00078e0247 */
[----:B------:R-:W-:Y:S02]  /*37b0*/  VIMNMX R72, R72, R71, !PT ;  /* 0x0000004748487248 */ /* 0x000fe40007fe0100 */
[----:B------:R-:W-:-:S07]  /*37c0*/  VIADDMNMX R70, R71, UR7, R70, PT ;  /* 0x0000000747467c46 */ /* 0x000fce000b800146 */
.L_x_9144:
[----:B------:R-:W-:Y:S01]  /*37d0*/  ISETP.GT.AND P2, PT, R72, 0x1, !P2 ;  /* 0x000000014800780c */ /* 0x000fe20005744270 */
[----:B------:R-:W-:Y:S01]  /*37e0*/  ULDC UR10, c[0x0][0x988] ;  /* 0x00026200000a7ab9 */ /* 0x000fe20000000800 */
[----:B------:R-:W-:Y:S01]  /*37f0*/  LOP3.LUT P6, RZ, R18, 0x8, RZ, 0xc0, !PT ;  /* 0x0000000812ff7812 */ /* 0x000fe200078cc0ff */
[----:B------:R-:W-:Y:S01]  /*3800*/  IMAD.U32 R79, RZ, RZ, UR10 ;  /* 0x0000000aff4f7e24 */ /* 0x000fe2000f8e00ff */
[----:B------:R-:W-:Y:S01]  /*3810*/  ISETP.LT.OR P2, PT, R70, 0x2, P2 ;  /* 0x000000024600780c */ /* 0x000fe20001741670 */
[----:B------:R-:W-:Y:S01]  /*3820*/  @UP0 ULDC UR14, c[0x0][0x44c] ;  /* 0x00011300000e0ab9 */ /* 0x000fe20000000800 */
[----:B------:R-:W-:Y:S01]  /*3830*/  ISETP.GT.AND P3, PT, R72, 0x70, !P3 ;  /* 0x000000704800780c */ /* 0x000fe20005f64270 */
[----:B------:R-:W-:Y:S01]  /*3840*/  UIMAD.WIDE.U32 UR14, UR38, UR14, URZ ;  /* 0x0000000e260e72a5 */ /* 0x000fe2000f8e003f */
[----:B------:R-:W-:Y:S01]  /*3850*/  FSEL R50, R4, -INF , !P2 ;  /* 0xff80000004327808 */ /* 0x000fe20005000000 */
[----:B------:R-:W-:Y:S01]  /*3860*/  @UP0 ULDC UR18, c[0x0][0x450] ;  /* 0x0001140000120ab9 */ /* 0x000fe20000000800 */
[----:B------:R-:W-:Y:S01]  /*3870*/  LOP3.LUT P2, RZ, R18, 0x2, RZ, 0xc0, !PT ;  /* 0x0000000212ff7812 */ /* 0x000fe2000784c0ff */
[----:B------:R-:W-:Y:S01]  /*3880*/  UMOV UR11, UR38 ;  /* 0x00000026000b7c82 */ /* 0x000fe20008000000 */
[C---:B------:R-:W-:Y:S01]  /*3890*/  ISETP.GT.AND P4, PT, R72.reuse, 0x71, !P4 ;  /* 0x000000714800780c */ /* 0x040fe20006784270 */
[----:B------:R-:W-:Y:S01]  /*38a0*/  @UP0 USHF.R.U32.HI UR11, URZ, UR18, UR15 ;  /* 0x000000123f0b0299 */ /* 0x000fe2000801160f */
[----:B------:R-:W-:-:S02]  /*38b0*/  ISETP.GT.AND P2, PT, R72, 0x8, !P2 ;  /* 0x000000084800780c */ /* 0x000fc40005744270 */
[C---:B------:R-:W-:Y:S01]  /*38c0*/  ISETP.LT.OR P3, PT, R70.reuse, 0x71, P3 ;  /* 0x000000714600780c */ /* 0x040fe20001f61670 */
[----:B------:R-:W-:Y:S01]  /*38d0*/  UIADD3 UR50, UR50, UR11, URZ ;  /* 0x0000000b32327290 */ /* 0x000fe2000fffe03f */
[----:B------:R-:W-:Y:S02]  /*38e0*/  ISETP.LT.OR P2, PT, R70, 0x9, P2 ;  /* 0x000000094600780c */ /* 0x000fe40001741670 */
[----:B------:R-:W-:Y:S01]  /*38f0*/  ISETP.GT.AND P5, PT, R72, 0x78, !P5 ;  /* 0x000000784800780c */ /* 0x000fe20006fa4270 */
[----:B------:R-:W-:Y:S01]  /*3900*/  UIADD3 UR6, UR50, UR6, URZ ;  /* 0x0000000632067290 */ /* 0x000fe2000fffe03f */
[----:B------:R-:W-:Y:S02]  /*3910*/  FSEL R48, R6, -INF , !P2 ;  /* 0xff80000006307808 */ /* 0x000fe40005000000 */
[----:B------:R-:W-:Y:S02]  /*3920*/  LOP3.LUT P2, RZ, R18, 0x4, RZ, 0xc0, !PT ;  /* 0x0000000412ff7812 */ /* 0x000fe4000784c0ff */
[----:B------:R-:W-:-:S02]  /*3930*/  FMNMX.FTZ R6, R74, R89, !PT ;  /* 0x000000594a067209 */ /* 0x000fc40007810000 */
[----:B------:R-:W-:Y:S02]  /*3940*/  ISETP.GT.AND P2, PT, R72, 0x9, !P2 ;  /* 0x000000094800780c */ /* 0x000fe40005744270 */
[C---:B------:R-:W-:Y:S02]  /*3950*/  ISETP.LT.OR P4, PT, R70.reuse, 0x72, P4 ;  /* 0x000000724600780c */ /* 0x040fe40002781670 */
[----:B------:R-:W-:Y:S02]  /*3960*/  ISETP.LT.OR P2, PT, R70, 0xa, P2 ;  /* 0x0000000a4600780c */ /* 0x000fe40001741670 */
[----:B------:R-:W-:Y:S02]  /*3970*/  FSEL R20, R20, -INF , !P3 ;  /* 0xff80000014147808 */ /* 0x000fe40005800000 */
[----:B------:R-:W-:Y:S02]  /*3980*/  FSEL R4, R5, -INF , !P2 ;  /* 0xff80000005047808 */ /* 0x000fe40005000000 */
        /* <DEDUP_REMOVED lines=17> */
[----:B------:R-:W-:Y:S02]  /*3aa0*/  LOP3.LUT P6, RZ, R18, 0x8000, RZ, 0xc0, !PT ;  /* 0x0000800012ff7812 */ /* 0x000fe400078cc0ff */
        /* <DEDUP_REMOVED lines=55> */
[----:B------:R-:W-:Y:S01]  /*3e20*/  ISETP.LT.OR P5, PT, R70, 0x79, P5 ;  /* 0x000000794600780c */ /* 0x000fe20002fa1670 */
[----:B------:R-:W0:Y:S01]  /*3e30*/  SHFL.BFLY PT, R6, R5, 0x2, 0x1f ;  /* 0x0c401f0005067f89 */ /* 0x000e2200000e0000 */
[----:B------:R-:W-:Y:S02]  /*3e40*/  FSEL R29, R29, -INF , !P2 ;  /* 0xff8000001d1d7808 */ /* 0x000fe40005000000 */
[----:B------:R-:W-:Y:S02]  /*3e50*/  ISETP.GT.AND P2, PT, R72, 0x39, !P6 ;  /* 0x000000394800780c */ /* 0x000fe40007744270 */
[----:B------:R-:W-:Y:S02]  /*3e60*/  LOP3.LUT P6, RZ, R18, 0x10, RZ, 0xc0, !PT ;  /* 0x0000001012ff7812 */ /* 0x000fe400078cc0ff */
[----:B------:R-:W-:Y:S02]  /*3e70*/  ISETP.LT.OR P2, PT, R70, 0x3a, P2 ;  /* 0x0000003a4600780c */ /* 0x000fe40001741670 */
[----:B------:R-:W-:-:S02]  /*3e80*/  FSEL R21, R21, -INF , !P4 ;  /* 0xff80000015157808 */ /* 0x000fc40006000000 */
[----:B------:R-:W-:Y:S02]  /*3e90*/  FSEL R28, R28, -INF , !P2 ;  /* 0xff8000001c1c7808 */ /* 0x000fe40005000000 */
[----:B------:R-:W-:Y:S02]  /*3ea0*/  LOP3.LUT P2, RZ, R18, 0x4000, RZ, 0xc0, !PT ;  /* 0x0000400012ff7812 */ /* 0x000fe4000784c0ff */
[----:B------:R-:W-:Y:S02]  /*3eb0*/  FSEL R24, R24, -INF , !P5 ;  /* 0xff80000018187808 */ /* 0x000fe40006800000 */
[----:B------:R-:W-:-:S04]  /*3ec0*/  ISETP.GT.AND P2, PT, R72, 0x40, !P2 ;  /* 0x000000404800780c */ /* 0x000fc80005744270 */
[----:B------:R-:W-:Y:S02]  /*3ed0*/  ISETP.LT.OR P2, PT, R70, 0x41, P2 ;  /* 0x000000414600780c */ /* 0x000fe40001741670 */
[----:B0-----:R-:W-:Y:S02]  /*3ee0*/  FMNMX.FTZ R71, R5, R6, !PT ;  /* 0x0000000605477209 */ /* 0x001fe40007810000 */
[----:B------:R-:W-:Y:S02]  /*3ef0*/  FSEL R31, R31, -INF , !P2 ;  /* 0xff8000001f1f7808 */ /* 0x000fe40005000000 */
[----:B------:R-:W-:Y:S01]  /*3f00*/  LOP3.LUT P2, RZ, R18, 0x2000, RZ, 0xc0, !PT ;  /* 0x0000200012ff7812 */ /* 0x000fe2000784c0ff */
[----:B------:R-:W0:Y:S03]  /*3f10*/  SHFL.BFLY PT, R6, R71, 0x1, 0x1f ;  /* 0x0c201f0047067f89 */ /* 0x000e2600000e0000 */
[----:B------:R-:W-:-:S04]  /*3f20*/  ISETP.GT.AND P2, PT, R72, 0x41, !P2 ;  /* 0x000000414800780c */ /* 0x000fc80005744270 */
[----:B------:R-:W-:-:S04]  /*3f30*/  ISETP.LT.OR P2, PT, R70, 0x42, P2 ;  /* 0x000000424600780c */ /* 0x000fc80001741670 */
[----:B------:R-:W-:Y:S02]  /*3f40*/  FSEL R30, R30, -INF , !P2 ;  /* 0xff8000001e1e7808 */ /* 0x000fe40005000000 */
[----:B------:R-:W-:-:S04]  /*3f50*/  LOP3.LUT P2, RZ, R18, 0x1000, RZ, 0xc0, !PT ;  /* 0x0000100012ff7812 */ /* 0x000fc8000784c0ff */
[----:B------:R-:W-:-:S04]  /*3f60*/  ISETP.GT.AND P2, PT, R72, 0x48, !P2 ;  /* 0x000000484800780c */ /* 0x000fc80005744270 */
[----:B------:R-:W-:Y:S02]  /*3f70*/  ISETP.LT.OR P2, PT, R70, 0x49, P2 ;  /* 0x000000494600780c */ /* 0x000fe40001741670 */
[----:B0-----:R-:W-:Y:S02]  /*3f80*/  FMNMX.FTZ R6, R71, R6, !PT ;  /* 0x0000000647067209 */ /* 0x001fe40007810000 */
[----:B------:R-:W-:Y:S02]  /*3f90*/  FSEL R32, R32, -INF , !P2 ;  /* 0xff80000020207808 */ /* 0x000fe40005000000 */
[----:B------:R-:W-:Y:S01]  /*3fa0*/  LOP3.LUT P2, RZ, R18, 0x800, RZ, 0xc0, !PT ;  /* 0x0000080012ff7812 */ /* 0x000fe2000784c0ff */
[----:B------:R-:W-:-:S03]  /*3fb0*/  FFMA.FTZ R79, R6, R79, -8 ;  /* 0xc1000000064f7423 */ /* 0x000fc6000001004f */
        /* <DEDUP_REMOVED lines=31> */
[----:B------:R-:W-:-:S04]  /*41b0*/  FSETP.NEU.FTZ.AND P2, PT, R6, -INF , PT ;  /* 0xff8000000600780b */ /* 0x000fc80003f5d000 */
[----:B------:R-:W-:Y:S02]  /*41c0*/  FSEL R79, R79, RZ, P2 ;  /* 0x000000ff4f4f7208 */ /* 0x000fe40001000000 */
[----:B------:R-:W-:Y:S02]  /*41d0*/  ISETP.GT.AND P2, PT, R72, RZ, !P6 ;  /* 0x000000ff4800720c */ /* 0x000fe40007744270 */
[----:B------:R-:W-:Y:S01]  /*41e0*/  LOP3.LUT P6, RZ, R18, 0x8000000, RZ, 0xc0, !PT ;  /* 0x0800000012ff7812 */ /* 0x000fe200078cc0ff */
[----:B------:R-:W-:-:S01]  /*41f0*/  FFMA.FTZ R69, R69, UR10, -R79 ;  /* 0x0000000a45457c23 */ /* 0x000fc2000801084f */
[----:B------:R-:W-:Y:S01]  /*4200*/  ISETP.LT.OR P2, PT, R70, 0x1, P2 ;  /* 0x000000014600780c */ /* 0x000fe20001741670 */
[----:B------:R-:W-:-:S01]  /*4210*/  FFMA.FTZ R71, R89, UR10, -R79 ;  /* 0x0000000a59477c23 */ /* 0x000fc2000801084f */
[----:B------:R-:W-:Y:S01]  /*4220*/  ISETP.GT.AND P6, PT, R72, 0x79, !P6 ;  /* 0x000000794800780c */ /* 0x000fe200077c4270 */
[----:B------:R-:W-:-:S01]  /*4230*/  FFMA.FTZ R73, R91, UR10, -R79 ;  /* 0x0000000a5b497c23 */ /* 0x000fc2000801084f */
[----:B------:R-:W-:Y:S01]  /*4240*/  FSEL R77, R2, -INF , !P2 ;  /* 0xff800000024d7808 */ /* 0x000fe20005000000 */
[----:B------:R-:W-:-:S01]  /*4250*/  FFMA.FTZ R2, R74, UR10, -R79 ;  /* 0x0000000a4a027c23 */ /* 0x000fc2000801084f */
[----:B------:R-:W-:Y:S01]  /*4260*/  LOP3.LUT P2, RZ, R18, 0x4000000, RZ, 0xc0, !PT ;  /* 0x0400000012ff7812 */ /* 0x000fe2000784c0ff */
[----:B------:R-:W-:Y:S01]  /*4270*/  MUFU.EX2 R71, R71 ;  /* 0x0000004700477308 */ /* 0x000fe20000000800 */
[----:B------:R-:W-:Y:S01]  /*4280*/  FMNMX.FTZ R5, R77, R50, !PT ;  /* 0x000000324d057209 */ /* 0x000fe20007810000 */
[--C-:B------:R-:W-:Y:S01]  /*4290*/  FFMA.FTZ R74, R92, UR10, -R79.reuse ;  /* 0x0000000a5c4a7c23 */ /* 0x100fe2000801084f */
        /* <DEDUP_REMOVED lines=12> */
[----:B------:R-:W-:Y:S01]  /*4360*/  ISETP.LT.OR P6, PT, R70, 0x7a, P6 ;  /* 0x0000007a4600780c */ /* 0x000fe200037c1670 */
[----:B------:R-:W-:Y:S01]  /*4370*/  MUFU.EX2 R2, R2 ;  /* 0x0000000200027308 */ /* 0x000fe20000000800 */
[----:B------:R-:W-:Y:S01]  /*4380*/  FMNMX.FTZ R5, R7, R78, !PT ;  /* 0x0000004e07057209 */ /* 0x000fe20007810000 */
[--C-:B0-----:R-:W-:Y:S01]  /*4390*/  FFMA.FTZ R69, R44, UR10, -R79.reuse ;  /* 0x0000000a2c457c23 */ /* 0x101fe2000801084f */
[----:B------:R-:W-:Y:S01]  /*43a0*/  FSEL R25, R25, -INF , !P6 ;  /* 0xff80000019197808 */ /* 0x000fe20007000000 */
        /* <DEDUP_REMOVED lines=61> */
[----:B------:R-:W-:Y:S04]  /*4780*/  MUFU.EX2 R65, R65 ;  /* 0x0000004100417308 */ /* 0x000fe80000000800 */
[----:B------:R-:W1:Y:S04]  /*4790*/  SHFL.BFLY PT, R5, R70, 0x2, 0x1f ;  /* 0x0c401f0046057f89 */ /* 0x000e6800000e0000 */
[----:B------:R-:W-:Y:S01]  /*47a0*/  MUFU.EX2 R64, R64 ;  /* 0x0000004000407308 */ /* 0x000fe20000000800 */
[----:B0-----:R-:W-:-:S04]  /*47b0*/  F2FP.SATFINITE.E4M3.F32.PACK_AB_MERGE_C R144, R68, R59, RZ ;  /* 0x0000003b4490723e */ /* 0x001fc800048070ff */
[----:B------:R-:W-:-:S03]  /*47c0*/  F2FP.SATFINITE.E4M3.F32.PACK_AB_MERGE_C R144, R66, R67, R144 ;  /* 0x000000434290723e */ /* 0x000fc60004807090 */
[----:B------:R-:W0:Y:S08]  /*47d0*/  MUFU.EX2 R63, R63 ;  /* 0x0000003f003f7308 */ /* 0x000e300000000800 */
[----:B------:R-:W-:Y:S01]  /*47e0*/  MUFU.EX2 R53, R53 ;  /* 0x0000003500357308 */ /* 0x000fe20000000800 */
[----:B-1----:R-:W-:-:S07]  /*47f0*/  FMNMX.FTZ R44, R70, R5, !PT ;  /* 0x00000005462c7209 */ /* 0x002fce0007810000 */
[----:B------:R-:W-:Y:S01]  /*4800*/  MUFU.EX2 R54, R54 ;  /* 0x0000003600367308 */ /* 0x000fe20000000800 */
[----:B------:R-:W1:Y:S01]  /*4810*/  SHFL.BFLY PT, R5, R44, 0x1, 0x1f ;  /* 0x0c201f002c057f89 */ /* 0x000e6200000e0000 */
[----:B0-----:R-:W-:-:S04]  /*4820*/  F2FP.SATFINITE.E4M3.F32.PACK_AB_MERGE_C R146, R72, R63, RZ ;  /* 0x0000003f4892723e */ /* 0x001fc800048070ff */
[----:B------:R-:W-:Y:S02]  /*4830*/  F2FP.SATFINITE.E4M3.F32.PACK_AB_MERGE_C R146, R64, R65, R146 ;  /* 0x000000414092723e */ /* 0x000fe40004807092 */
        /* <DEDUP_REMOVED lines=51> */
[----:B------:R-:W-:-:S02]  /*4b70*/  FFMA.FTZ R25, R25, UR10, -R44 ;  /* 0x0000000a19197c23 */ /* 0x000fc4000801082c */
[----:B------:R-:W-:-:S02]  /*4b80*/  FADD.FTZ R73, R67, R70 ;  /* 0x0000004643497221 */ /* 0x000fc40000010000 */
[----:B------:R-:W0:Y:S01]  /*4b90*/  MUFU.EX2 R4, R4 ;  /* 0x0000000400047308 */ /* 0x000e220000000800 */
[----:B-1----:R-:W-:-:S01]  /*4ba0*/  FADD.FTZ R50, R48, R33 ;  /* 0x0000002130327221 */ /* 0x002fc20000010000 */
[----:B------:R-:W-:Y:S01]  /*4bb0*/  FADD.FTZ R62, R66, R73 ;  /* 0x00000049423e7221 */ /* 0x000fe20000010000 */
[----:B------:R-:W-:-:S03]  /*4bc0*/  FFMA.FTZ R33, R41, UR10, -R44 ;  /* 0x0000000a29217c23 */ /* 0x000fc6000801082c */
[----:B------:R-:W-:Y:S02]  /*4bd0*/  FADD.FTZ R41, R59, R62 ;  /* 0x0000003e3b297221 */ /* 0x000fe40000010000 */
[----:B------:R-:W1:Y:S01]  /*4be0*/  MUFU.EX2 R7, R7 ;  /* 0x0000000700077308 */ /* 0x000e620000000800 */
[----:B--2---:R-:W-:-:S01]  /*4bf0*/  FADD.FTZ R39, R79, R50 ;  /* 0x000000324f277221 */ /* 0x004fc20000010000 */
[----:B------:R-:W-:Y:S01]  /*4c00*/  FADD.FTZ R68, R68, R41 ;  /* 0x0000002944447221 */ /* 0x000fe20000010000 */
[----:B------:R-:W-:-:S03]  /*4c10*/  F2FP.SATFINITE.E4M3.F32.PACK_AB_MERGE_C R48, R79, R48, RZ ;  /* 0x000000304f30723e */ /* 0x000fc600048070ff */
[----:B------:R-:W-:Y:S01]  /*4c20*/  FADD.FTZ R41, R65, R68 ;  /* 0x0000004441297221 */ /* 0x000fe20000010000 */
[----:B------:R-:W-:Y:S01]  /*4c30*/  F2FP.SATFINITE.E4M3.F32.PACK_AB_MERGE_C R149, R77, R42, R48 ;  /* 0x0000002a4d95723e */ /* 0x000fe20004807030 */
        /* <DEDUP_REMOVED lines=19> */
[----:B0-----:R-:W-:-:S01]  /*4d70*/  FADD.FTZ R39, R11, R50 ;  /* 0x000000320b277221 */ /* 0x001fc20000010000 */
[----:B------:R-:W-:-:S04]  /*4d80*/  F2FP.SATFINITE.E4M3.F32.PACK_AB_MERGE_C R50, R54, R53, RZ ;  /* 0x000000353632723e */ /* 0x000fc800048070ff */
[C---:B------:R-:W-:Y:S01]  /*4d90*/  F2FP.SATFINITE.E4M3.F32.PACK_AB_MERGE_C R140, R52.reuse, R57, R50 ;  /* 0x00000039348c723e */ /* 0x040fe20004807032 */
[----:B------:R-:W-:-:S01]  /*4da0*/  FADD.FTZ R52, R52, R41 ;  /* 0x0000002934347221 */ /* 0x000fc20000010000 */
[----:B------:R-:W0:Y:S01]  /*4db0*/  MUFU.EX2 R13, R13 ;  /* 0x0000000d000d7308 */ /* 0x000e220000000800 */
[----:B-1----:R-:W-:-:S02]  /*4dc0*/  FADD.FTZ R39, R14, R39 ;  /* 0x000000270e277221 */ /* 0x002fc40000010000 */
[----:B------:R-:W-:-:S04]  /*4dd0*/  FADD.FTZ R53, R53, R52 ;  /* 0x0000003435357221 */ /* 0x000fc80000010000 */
[----:B------:R-:W-:Y:S01]  /*4de0*/  FADD.FTZ R54, R54, R53 ;  /* 0x0000003536367221 */ /* 0x000fe20000010000 */
[----:B------:R-:W1:Y:S01]  /*4df0*/  MUFU.EX2 R26, R26 ;  /* 0x0000001a001a7308 */ /* 0x000e620000000800 */
[----:B--2---:R-:W-:-:S01]  /*4e00*/  FADD.FTZ R62, R12, R39 ;  /* 0x000000270c3e7221 */ /* 0x004fc20000010000 */
[----:B------:R-:W-:Y:S01]  /*4e10*/  FFMA.FTZ R39, R20, UR10, -R44 ;  /* 0x0000000a14277c23 */ /* 0x000fe2000801082c */
[----:B------:R-:W-:-:S05]  /*4e20*/  F2FP.SATFINITE.E4M3.F32.PACK_AB_MERGE_C R44, R69, R46, RZ ;  /* 0x0000002e452c723e */ /* 0x000fca00048070ff */
[----:B------:R-:W2:Y:S01]  /*4e30*/  MUFU.EX2 R29, R29 ;  /* 0x0000001d001d7308 */ /* 0x000ea20000000800 */
[----:B0-----:R-:W-:-:S07]  /*4e40*/  FADD.FTZ R41, R13, R62 ;  /* 0x0000003e0d297221 */ /* 0x001fce0000010000 */
[----:B------:R-:W0:Y:S01]  /*4e50*/  MUFU.EX2 R27, R27 ;  /* 0x0000001b001b7308 */ /* 0x000e220000000800 */
[----:B-1----:R-:W-:-:S07]  /*4e60*/  FADD.FTZ R20, R26, R41 ;  /* 0x000000291a147221 */ /* 0x002fce0000010000 */
[----:B------:R-:W-:Y:S01]  /*4e70*/  MUFU.EX2 R55, R55 ;  /* 0x0000003700377308 */ /* 0x000fe20000000800 */
[----:B--2---:R-:W-:-:S01]  /*4e80*/  FADD.FTZ R20, R29, R20 ;  /* 0x000000141d147221 */ /* 0x004fc20000010000 */
[----:B------:R-:W-:-:S04]  /*4e90*/  F2FP.SATFINITE.E4M3.F32.PACK_AB_MERGE_C R26, R29, R26, RZ ;  /* 0x0000001a1d1a723e */ /* 0x000fc800048070ff */
[----:B------:R-:W-:Y:S02]  /*4ea0*/  F2FP.SATFINITE.E4M3.F32.PACK_AB_MERGE_C R147, R13, R12, R26 ;  /* 0x0000000c0d93723e */ /* 0x000fe4000480701a */
        /* <DEDUP_REMOVED lines=9> */
[----:B------:R-:W-:Y:S01]  /*4f40*/  F2FP.SATFINITE.E4M3.F32.PACK_AB_MERGE_C R41, R14, R11, RZ ;  /* 0x0000000b0e29723e */ /* 0x000fe200048070ff */
[----:B------:R-:W-:-:S03]  /*4f50*/  FADD.FTZ R46, R46, R55 ;  /* 0x000000372e2e7221 */ /* 0x000fc60000010000 */
[----:B------:R-:W-:Y:S01]  /*4f60*/  F2FP.SATFINITE.E4M3.F32.PACK_AB_MERGE_C R145, R10, R9, R41 ;  /* 0x000000090a91723e */ /* 0x000fe20004807029 */
[----:B------:R-:W-:-:S01]  /*4f70*/  FADD.FTZ R69, R69, R46 ;  /* 0x0000002e45457221 */ /* 0x000fc20000010000 */
        /* <DEDUP_REMOVED lines=8> */
[----:B------:R-:W-:Y:S01]  /*5000*/  MUFU.EX2 R40, R40 ;  /* 0x0000002800287308 */ /* 0x000fe20000000800 */
[----:B--2---:R-:W-:-:S07]  /*5010*/  FADD.FTZ R14, R33, R14 ;  /* 0x0000000e210e7221 */ /* 0x004fce0000010000 */
[----:B------:R-:W-:Y:S01]  /*5020*/  MUFU.EX2 R37, R37 ;  /* 0x0000002500257308 */ /* 0x000fe20000000800 */
[----:B-1----:R-:W-:-:S07]  /*5030*/  FADD.FTZ R7, R43, R14 ;  /* 0x0000000e2b077221 */ /* 0x002fce0000010000 */
[----:B------:R-:W0:Y:S08]  /*5040*/  MUFU.EX2 R2, R45 ;  /* 0x0000002d00027308 */ /* 0x000e300000000800 */
[----:B------:R-:W-:Y:S08]  /*5050*/  MUFU.EX2 R38, R38 ;  /* 0x0000002600267308 */ /* 0x000ff00000000800 */
[----:B------:R-:W-:Y:S01]  /*5060*/  MUFU.EX2 R81, R81 ;  /* 0x0000005100517308 */ /* 0x000fe20000000800 */
[C---:B0-----:R-:W-:Y:S01]  /*5070*/  F2FP.SATFINITE.E4M3.F32.PACK_AB_MERGE_C R43, R2.reuse, R43, RZ ;  /* 0x0000002b022b723e */ /* 0x041fe200048070ff */
[----:B------:R-:W-:-:S03]  /*5080*/  FADD.FTZ R2, R2, R7 ;  /* 0x0000000702027221 */ /* 0x000fc60000010000 */
[----:B------:R-:W-:-:S03]  /*5090*/  F2FP.SATFINITE.E4M3.F32.PACK_AB_MERGE_C R143, R33, R30, R43 ;  /* 0x0000001e218f723e */ /* 0x000fc6000480702b */
[----:B------:R-:W0:Y:S08]  /*50a0*/  MUFU.EX2 R47, R47 ;  /* 0x0000002f002f7308 */ /* 0x000e300000000800 */
[----:B------:R-:W1:Y:S08]  /*50b0*/  MUFU.EX2 R50, R49 ;  /* 0x0000003100327308 */ /* 0x000e700000000800 */
[----:B------:R-:W2:Y:S01]  /*50c0*/  MUFU.EX2 R51, R51 ;  /* 0x0000003300337308 */ /* 0x000ea20000000800 */
[----:B0-----:R-:W-:-:S07]  /*50d0*/  FADD.FTZ R7, R47, R2 ;  /* 0x000000022f077221 */ /* 0x001fce0000010000 */
[----:B------:R-:W-:Y:S01]  /*50e0*/  MUFU.EX2 R34, R34 ;  /* 0x0000002200227308 */ /* 0x000fe20000000800 */
[----:B-1----:R-:W-:-:S07]  /*50f0*/  FADD.FTZ R2, R50, R7 ;  /* 0x0000000732027221 */ /* 0x002fce0000010000 */
[----:B------:R-:W0:Y:S01]  /*5100*/  MUFU.EX2 R3, R3 ;  /* 0x0000000300037308 */ /* 0x000e220000000800 */
[----:B--2---:R-:W-:-:S07]  /*5110*/  FADD.FTZ R7, R51, R2 ;  /* 0x0000000233077221 */ /* 0x004fce0000010000 */
[----:B------:R1:W2:Y:S08]  /*5120*/  MUFU.EX2 R20, R15 ;  /* 0x0000000f00147308 */ /* 0x0002b00000000800 */
[----:B------:R-:W-:Y:S01]  /*5130*/  MUFU.EX2 R36, R36 ;  /* 0x0000002400247308 */ /* 0x000fe20000000800 */
[----:B-1----:R-:W-:Y:S02]  /*5140*/  F2FP.SATFINITE.E4M3.F32.PACK_AB_MERGE_C R15, R37, R40, RZ ;  /* 0x00000028250f723e */ /* 0x002fe400048070ff */
[----:B0-----:R-:W-:-:S02]  /*5150*/  F2FP.SATFINITE.E4M3.F32.PACK_AB_MERGE_C R4, R3, R34, RZ ;  /* 0x000000220304723e */ /* 0x001fc400048070ff */
[C---:B------:R-:W-:Y:S01]  /*5160*/  F2FP.SATFINITE.E4M3.F32.PACK_AB_MERGE_C R136, R81.reuse, R38, R15 ;  /* 0x000000265188723e */ /* 0x040fe2000480700f */
[----:B------:R-:W-:Y:S02]  /*5170*/  FADD.FTZ R38, R38, R69 ;  /* 0x0000004526267221 */ /* 0x000fe40000010000 */
[----:B------:R-:W0:Y:S01]  /*5180*/  MUFU.EX2 R35, R35 ;  /* 0x0000002300237308 */ /* 0x000e220000000800 */
[C---:B--2---:R-:W-:Y:S01]  /*5190*/  F2FP.SATFINITE.E4M3.F32.PACK_AB_MERGE_C R51, R20.reuse, R51, RZ ;  /* 0x000000331433723e */ /* 0x044fe200048070ff */
[----:B------:R-:W-:Y:S01]  /*51a0*/  FADD.FTZ R81, R81, R38 ;  /* 0x0000002651517221 */ /* 0x000fe20000010000 */
[----:B------:R-:W-:-:S02]  /*51b0*/  FADD.FTZ R20, R20, R7 ;  /* 0x0000000714147221 */ /* 0x000fc40000010000 */
[----:B------:R-:W-:Y:S01]  /*51c0*/  F2FP.SATFINITE.E4M3.F32.PACK_AB_MERGE_C R137, R50, R47, R51 ;  /* 0x0000002f3289723e */ /* 0x000fe20004807033 */
[----:B------:R-:W-:-:S02]  /*51d0*/  FADD.FTZ R40, R40, R81 ;  /* 0x0000005128287221 */ /* 0x000fc40000010000 */
[----:B------:R-:W1:Y:S02]  /*51e0*/  MUFU.EX2 R39, R39 ;  /* 0x0000002700277308 */ /* 0x000e640000000800 */
[----:B------:R-:W-:-:S06]  /*51f0*/  FADD.FTZ R37, R37, R40 ;  /* 0x0000002825257221 */ /* 0x000fcc0000010000 */
[----:B------:R-:W2:Y:S01]  /*5200*/  MUFU.EX2 R8, R21 ;  /* 0x0000001500087308 */ /* 0x000ea20000000800 */
[----:B0-----:R-:W-:Y:S01]  /*5210*/  F2FP.SATFINITE.E4M3.F32.PACK_AB_MERGE_C R138, R35, R36, R4 ;  /* 0x00000024238a723e */ /* 0x001fe20004807004 */
[----:B------:R-:W-:-:S04]  /*5220*/  FADD.FTZ R36, R36, R37 ;  /* 0x0000002524247221 */ /* 0x000fc80000010000 */
[----:B------:R-:W-:Y:S02]  /*5230*/  FADD.FTZ R35, R35, R36 ;  /* 0x0000002423237221 */ /* 0x000fe40000010000 */
[----:B------:R-:W-:Y:S01]  /*5240*/  MUFU.EX2 R24, R24 ;  /* 0x0000001800187308 */ /* 0x000fe20000000800 */
[----:B-1----:R-:W-:-:S01]  /*5250*/  FADD.FTZ R7, R39, R20 ;  /* 0x0000001427077221 */ /* 0x002fc20000010000 */
        /* <DEDUP_REMOVED lines=20> */
.L_x_9149:
[----:B------:R-:W-:-:S11]  /*53a0*/  UISETP.NE.AND UP2, UPT, UR7, 0x1, UPT ;  /* 0x000000010700788c */ /* 0x000fd6000bf45270 */
[----:B------:R-:W-:Y:S02]  /*53b0*/  @UP2 ULDC.64 UR18, c[0x0][0x9e8] ;  /* 0x00027a0000122ab9 */ /* 0x000fe40000000a00 */
[----:B------:R-:W-:-:S04]  /*53c0*/  UIMAD.WIDE.U32 UR14, UR11, UR18, URZ ;  /* 0x000000120b0e72a5 */ /* 0x000fc8000f8e003f */
[----:B------:R-:W-:-:S12]  /*53d0*/  @UP2 USHF.R.U32.HI UR11, URZ, UR19, UR15 ;  /* 0x000000133f0b2299 */ /* 0x000fd8000801160f */
.L_x_9150:
[----:B------:R-:W-:-:S04]  /*53e0*/  UIMAD UR7, UR11, UR7, UR7 ;  /* 0x000000070b0772a4 */ /* 0x000fc8000f8e0207 */
[----:B------:R-:W-:-:S04]  /*53f0*/  UISETP.LT.AND UP2, UPT, UR6, UR7, UPT ;  /* 0x000000070600728c */ /* 0x000fc8000bf41270 */
[----:B------:R-:W-:-:S12]  /*5400*/  USEL UR6, UR6, UR7, UP2 ;  /* 0x0000000706067287 */ /* 0x000fd80009000000 */
.L_x_9148:
        /* <DEDUP_REMOVED lines=35> */
.L_x_9169:
[----:B------:R-:W-:-:S04]  /*5640*/  UIADD3 UR20, UR37, 0x1, URZ ;  /* 0x0000000125147890 */ /* 0x000fc8000fffe03f */
[----:B------:R-:W-:-:S04]  /*5650*/  UISETP.NE.AND UP2, UPT, UR20, 0x2, UPT ;  /* 0x000000021400788c */ /* 0x000fc8000bf45270 */
[----:B------:R-:W-:Y:S02]  /*5660*/  USEL UR21, URZ, 0x1, UP2 ;  /* 0x000000013f157887 */ /* 0x000fe40009000000 */
[----:B------:R-:W-:Y:S02]  /*5670*/  USEL UR20, UR20, URZ, UP2 ;  /* 0x0000003f14147287 */ /* 0x000fe40009000000 */
[----:B------:R-:W-:Y:S01]  /*5680*/  ULOP3.LUT UR21, UR36, UR21, URZ, 0x3c, !UPT ;  /* 0x0000001524157292 */ /* 0x000fe2000f8e3c3f */
[----:B------:R-:W-:Y:S11]  /*5690*/  @!P0 BRA `(.L_x_9152) ;  /* 0x0000000000048947 */ /* 0x000ff60003800000 */
[----:B------:R-:W-:Y:S01]  /*56a0*/  BPT.TRAP 0x1 ;  /* 0x000000040000795c */ /* 0x000fe20000300000 */
.L_x_9152:
[----:B------:R-:W-:Y:S01]  /*56b0*/  ULEA UR6, UR20, UR45, 0x3 ;  /* 0x0000002d14067291 */ /* 0x000fe2000f8e183f */
[----:B------:R-:W-:-:S05]  /*56c0*/  IMAD.U32 R7, RZ, RZ, UR21 ;  /* 0x00000015ff077e24 */ /* 0x000fca000f8e00ff */
[----:B------:R-:W-:-:S04]  /*56d0*/  SHF.L.U32 R7, R7, 0x1f, RZ ;  /* 0x0000001f07077819 */ /* 0x000fc800000006ff */
[----:B------:R0:W1:Y:S01]  /*56e0*/  SYNCS.PHASECHK.TRANS64.TRYWAIT P2, [UR6+0x19c30], R7 ;  /* 0x019c3007ff0075a7 */ /* 0x0000620008040146 */
[----:B------:R-:W-:Y:S05]  /*56f0*/  @!P0 BRA `(.L_x_9153) ;  /* 0x0000000000048947 */ /* 0x000fea0003800000 */
[----:B------:R-:W-:Y:S01]  /*5700*/  BPT.TRAP 0x1 ;  /* 0x000000040000795c */ /* 0x000fe20000300000 */
.L_x_9153:
[----:B-1----:R-:W-:Y:S05]  /*5710*/  @P2 BRA `(.L_x_9154) ;  /* 0x0000000000082947 */ /* 0x002fea0003800000 */
[----:B------:R-:W1:Y:S02]  /*5720*/  SYNCS.PHASECHK.TRANS64.TRYWAIT P2, [UR6+0x19c30], R7 ;  /* 0x019c3007ff0075a7 */ /* 0x000e640008040146 */
[----:B-1----:R-:W-:Y:S05]  /*5730*/  @!P2 BRA `(.L_x_9155) ;  /* 0x000000f80044a947 */ /* 0x002fea0003800000 */
.L_x_9154:
        /* <DEDUP_REMOVED lines=17> */
.L_x_9156:
[----:B------:R-:W-:Y:S01]  /*5850*/  ULEA UR11, UR37, UR45, 0x3 ;  /* 0x0000002d250b7291 */ /* 0x000fe2000f8e183f */
[----:B01----:R-:W-:-:S05]  /*5860*/  IMAD.U32 R7, RZ, RZ, UR36 ;  /* 0x00000024ff077e24 */ /* 0x003fca000f8e00ff */
[----:B------:R-:W-:-:S04]  /*5870*/  SHF.L.U32 R7, R7, 0x1f, RZ ;  /* 0x0000001f07077819 */ /* 0x000fc800000006ff */
[----:B------:R0:W1:Y:S01]  /*5880*/  SYNCS.PHASECHK.TRANS64.TRYWAIT P2, [UR11+0x19c50], R7 ;  /* 0x019c5007ff0075a7 */ /* 0x000062000804014b */
[----:B------:R-:W-:Y:S05]  /*5890*/  @!P0 BRA `(.L_x_9157) ;  /* 0x0000000000048947 */ /* 0x000fea0003800000 */
[----:B------:R-:W-:Y:S01]  /*58a0*/  BPT.TRAP 0x1 ;  /* 0x000000040000795c */ /* 0x000fe20000300000 */
.L_x_9157:
[----:B-1----:R-:W-:Y:S05]  /*58b0*/  @P2 BRA `(.L_x_9158) ;  /* 0x0000000000082947 */ /* 0x002fea0003800000 */
[----:B------:R-:W1:Y:S02]  /*58c0*/  SYNCS.PHASECHK.TRANS64.TRYWAIT P2, [UR11+0x19c50], R7 ;  /* 0x019c5007ff0075a7 */ /* 0x000e64000804014b */
[----:B-1----:R-:W-:Y:S05]  /*58d0*/  @!P2 BRA `(.L_x_9159) ;  /* 0x000000f400f4a947 */ /* 0x002fea0003800000 */
.L_x_9158:
[----:B------:R-:W-:Y:S01]  /*58e0*/  UIADD3 UR6, UR45, 0x3000, URZ ;  /* 0x000030002d067890 */ /* 0x000fe2000fffe03f */
[----:B------:R-:W-:Y:S01]  /*58f0*/  WARPGROUP.ARRIVE ;  /* 0x00000000000079c5 */ /* 0x000fe20000000000 */
[----:B------:R-:W-:Y:S01]  /*5900*/  UMOV UR7, 0x40000040 ;  /* 0x4000004000077882 */ /* 0x000fe20000000000 */
[----:B------:R-:W-:Y:S01]  /*5910*/  PLOP3.LUT P2, PT, PT, PT, UP0, 0x80, 0x0 ;  /* 0x000000000000781c */ /* 0x000fe20003f4f008 */
[----:B------:R-:W-:Y:S01]  /*5920*/  USHF.R.U32.HI UR6, URZ, 0x4, UR6 ;  /* 0x000000043f067899 */ /* 0x000fe20008011606 */
[----:B------:R-:W-:Y:S01]  /*5930*/  PLOP3.LUT P3, PT, PT, PT, UP0, 0x80, 0x0 ;  /* 0x000000000000781c */ /* 0x000fe20003f6f008 */
[C---:B------:R-:W-:Y:S01]  /*5940*/  FMUL.FTZ R12, R0.reuse, R29 ;  /* 0x0000001d000c7220 */ /* 0x040fe20000410000 */
[C---:B------:R-:W-:Y:S01]  /*5950*/  FMUL.FTZ R29, R0.reuse, R40 ;  /* 0x00000028001d7220 */ /* 0x040fe20000410000 */
[----:B------:R-:W-:Y:S01]  /*5960*/  ULOP3.LUT UR6, UR6, 0x3fff, URZ, 0xc0, !UPT ;  /* 0x00003fff06067892 */ /* 0x000fe2000f8ec03f */
[C---:B------:R-:W-:Y:S01]  /*5970*/  FMUL.FTZ R40, R0.reuse, R49 ;  /* 0x0000003100287220 */ /* 0x040fe20000410000 */
[C---:B------:R-:W-:Y:S01]  /*5980*/  FMUL.FTZ R49, R0.reuse, R58 ;  /* 0x0000003a00317220 */ /* 0x040fe20000410000 */
[C---:B-1----:R-:W-:Y:S01]  /*5990*/  FMUL.FTZ R8, R0.reuse, R25 ;  /* 0x0000001900087220 */ /* 0x042fe20000410000 */
[----:B------:R-:W-:Y:S01]  /*59a0*/  ULOP3.LUT UR6, UR6, 0x10000, URZ, 0xfc, !UPT ;  /* 0x0001000006067892 */ /* 0x000fe2000f8efc3f */
[C---:B------:R-:W-:Y:S01]  /*59b0*/  FMUL.FTZ R14, R0.reuse, R31 ;  /* 0x0000001f000e7220 */ /* 0x040fe20000410000 */
[----:B------:R-:W1:Y:S01]  /*59c0*/  LDC R58, c[0x0][0x2f0] ;  /* 0x0000bc00ff3a7b82 */ /* 0x000e620000000800 */
[C---:B------:R-:W-:Y:S01]  /*59d0*/  FMUL.FTZ R25, R0.reuse, R36 ;  /* 0x0000002400197220 */ /* 0x040fe20000410000 */
[----:B------:R-:W-:Y:S01]  /*59e0*/  UIMAD UR10, UR37, 0x300, UR6 ;  /* 0x00000300250a78a4 */ /* 0x000fe2000f8e0206 */
[C---:B------:R-:W-:Y:S01]  /*59f0*/  FMUL.FTZ R31, R0.reuse, R42 ;  /* 0x0000002a001f7220 */ /* 0x040fe20000410000 */
[C---:B------:R-:W-:Y:S01]  /*5a00*/  FMUL.FTZ R42, R0.reuse, R51 ;  /* 0x00000033002a7220 */ /* 0x040fe20000410000 */
[C---:B------:R-:W-:Y:S01]  /*5a10*/  FMUL.FTZ R11, R0.reuse, R28 ;  /* 0x0000001c000b7220 */ /* 0x040fe20000410000 */
[C---:B------:R-:W-:Y:S01]  /*5a20*/  FMUL.FTZ R51, R0.reuse, R60 ;  /* 0x0000003c00337220 */ /* 0x040fe20000410000 */
[C---:B------:R-:W-:Y:S01]  /*5a30*/  FMUL.FTZ R28, R0.reuse, R39 ;  /* 0x00000027001c7220 */ /* 0x040fe20000410000 */
[----:B------:R-:W2:Y:S01]  /*5a40*/  LDC R60, c[0x0][0x288] ;  /* 0x0000a200ff3c7b82 */ /* 0x000ea20000000800 */
[----:B------:R-:W-:Y:S01]  /*5a50*/  UMOV UR6, UR10 ;  /* 0x0000000a00067c82 */ /* 0x000fe20008000000 */
[C---:B------:R-:W-:Y:S01]  /*5a60*/  FMUL.FTZ R39, R0.reuse, R48 ;  /* 0x0000003000277220 */ /* 0x040fe20000410000 */
[----:B------:R-:W-:Y:S01]  /*5a70*/  QGMMA.64x96x32.F32.E4M3.E4M3 R88, R148, gdesc[UR4], R88, gsb0 ;  /* 0x0160000494587df3 */ /* 0x000fe20008000858 */
        /* <DEDUP_REMOVED lines=8> */
[----:B------:R-:W-:-:S02]  /*5b00*/  IMAD.U32 R37, RZ, RZ, UR20 ;  /* 0x00000014ff257e24 */ /* 0x000fc4000f8e00ff */
[----:B0-----:R-:W-:Y:S01]  /*5b10*/  FMUL.FTZ R7, R0, R24 ;  /* 0x0000001800077220 */ /* 0x001fe20000410000 */
[----:B------:R-:W-:Y:S02]  /*5b20*/  IMAD.SHL.U32 R76, R2, 0x80, RZ ;  /* 0x00000080024c7824 */ /* 0x000fe400078e00ff */
        /* <DEDUP_REMOVED lines=45> */
[----:B------:R-:W3:Y:S08]  /*5e00*/  MUFU.TANH R8, R8 ;  /* 0x0000000800087308 */ /* 0x000ef00000002400 */
[----:B------:R-:W4:Y:S08]  /*5e10*/  MUFU.TANH R9, R9 ;  /* 0x0000000900097308 */ /* 0x000f300000002400 */
[----:B------:R-:W0:Y:S08]  /*5e20*/  MUFU.TANH R10, R10 ;  /* 0x0000000a000a7308 */ /* 0x000e300000002400 */
[----:B------:R-:W0:Y:S08]  /*5e30*/  MUFU.TANH R11, R11 ;  /* 0x0000000b000b7308 */ /* 0x000e300000002400 */
[----:B------:R-:W0:Y:S08]  /*5e40*/  MUFU.TANH R12, R12 ;  /* 0x0000000c000c7308 */ /* 0x000e300000002400 */
[----:B------:R-:W0:Y:S01]  /*5e50*/  MUFU.TANH R13, R13 ;  /* 0x0000000d000d7308 */ /* 0x000e220000002400 */
[----:B------:R-:W-:-:S02]  /*5e60*/  WARPGROUP.DEPBAR.LE gsb0, 0x0 ;  /* 0x00008000000079c5 */ /* 0x000fc40000010000 */
[----:B------:R-:W-:-:S05]  /*5e70*/  WARPGROUP.ARRIVE ;  /* 0x00000000000079c5 */ /* 0x000fca0000000000 */
[----:B------:R-:W0:Y:S01]  /*5e80*/  MUFU.TANH R14, R14 ;  /* 0x0000000e000e7308 */ /* 0x000e220000002400 */
[----:B------:R-:W-:Y:S01]  /*5e90*/  QGMMA.64x96x32.F32.E4M3.E4M3 R88, R144, gdesc[UR4], R88, gsb0 ;  /* 0x0160000490587df3 */ /* 0x000fe20008000858 */
        /* <DEDUP_REMOVED lines=39> */
[----:B------:R-:W-:-:S06]  /*6110*/  @UP0 ULDC UR6, c[0x0][0x44c] ;  /* 0x0001130000060ab9 */ /* 0x000fcc0000000800 */
        /* <DEDUP_REMOVED lines=15> */
[----:B------:R-:W-:-:S05]  /*6210*/  VIADD R136, R17, UR38 ;  /* 0x0000002611887c36 */ /* 0x000fca0008000000 */
[----:B------:R-:W0:Y:S01]  /*6220*/  MUFU.TANH R66, R66 ;  /* 0x0000004200427308 */ /* 0x000e220000002400 */
[----:B------:R-:W-:Y:S01]  /*6230*/  @P2 IMAD.HI.U32 R36, R136, UR6, RZ ;  /* 0x0000000688242c27 */ /* 0x000fe2000f8e00ff */
[----:B------:R-:W-:Y:S01]  /*6240*/  @UP0 ULDC UR6, c[0x0][0x450] ;  /* 0x0001140000060ab9 */ /* 0x000fe20000000800 */
[----:B------:R-:W-:-:S03]  /*6250*/  PLOP3.LUT P2, PT, PT, PT, UP1, 0x40, 0x0 ;  /* 0x000000000000781c */ /* 0x000fc60003f4e818 */
[----:B------:R-:W-:Y:S02]  /*6260*/  @P3 SHF.R.U32.HI R136, RZ, UR6, R36 ;  /* 0x00000006ff883c19 */ /* 0x000fe40008011624 */
[----:B------:R-:W-:Y:S01]  /*6270*/  @!P1 LEA R36, R37, UR45, 0x3 ;  /* 0x0000002d25249c11 */ /* 0x000fe2000f8e18ff */
[----:B------:R-:W0:Y:S01]  /*6280*/  MUFU.TANH R69, R69 ;  /* 0x0000004500457308 */ /* 0x000e220000002400 */
[----:B------:R-:W-:Y:S01]  /*6290*/  IADD3 R37, -R76, 0x1, RZ ;  /* 0x000000014c257810 */ /* 0x000fe20007ffe1ff */
[----:B------:R-:W5:Y:S02]  /*62a0*/  SHFL.IDX PT, R137, R136, RZ, 0x1c1f ;  /* 0x001c1fff88897589 */ /* 0x000f6400000e0000 */
[----:B------:R-:W-:Y:S02]  /*62b0*/  @!P1 VIADD R36, R36, 0x19c40 ;  /* 0x00019c4024249836 */ /* 0x000fe40000000000 */
[----:B------:R-:W-:Y:S02]  /*62c0*/  IMAD R37, R16, -0x2, R37 ;  /* 0xfffffffe10257824 */ /* 0x000fe400078e0225 */
[----:B------:R-:W0:Y:S01]  /*62d0*/  MUFU.TANH R70, R70 ;  /* 0x0000004600467308 */ /* 0x000e220000002400 */
[----:B------:R-:W-:Y:S01]  /*62e0*/  @!P1 PRMT R36, RZ, 0x654, R36 ;  /* 0x00000654ff249816 */ /* 0x000fe20000000024 */
[----:B-1----:R-:W-:-:S03]  /*62f0*/  IMAD R37, R58, UR40, R37 ;  /* 0x000000283a257c24 */ /* 0x002fc6000f8e0225 */
[----:B------:R1:W-:Y:S01]  /*6300*/  @!P1 SYNCS.ARRIVE.TRANS64.RED.A1T0 RZ, [R36+URZ], RZ ;  /* 0x000000ff24ff99a7 */ /* 0x0003e2000810043f */
[----:B--2---:R-:W-:Y:S02]  /*6310*/  IMAD.IADD R37, R37, 0x1, -R60 ;  /* 0x0000000125257824 */ /* 0x004fe400078e0a3c */
[----:B------:R-:W2:Y:S02]  /*6320*/  MUFU.TANH R71, R71 ;  /* 0x0000004700477308 */ /* 0x000ea40000002400 */
[C---:B------:R-:W-:Y:S02]  /*6330*/  VIADD R85, R37.reuse, UR23 ;  /* 0x0000001725557c36 */ /* 0x040fe40008000000 */
[----:B------:R-:W-:-:S04]  /*6340*/  VIADD R84, R37, UR17 ;  /* 0x0000001125547c36 */ /* 0x000fc80008000000 */
        /* <DEDUP_REMOVED lines=20> */
[----:B------:R-:W1:Y:S02]  /*6490*/  @P2 LDC.64 R36, c[0x0][0x9e8] ;  /* 0x00027a00ff242b82 */ /* 0x000e640000000a00 */
[----:B-1----:R-:W-:-:S05]  /*64a0*/  @P2 IMAD.HI.U32 R36, R87, R36, RZ ;  /* 0x0000002457242227 */ /* 0x002fca00078e00ff */
[----:B------:R-:W-:-:S04]  /*64b0*/  @P2 SHF.R.U32.HI R87, RZ, R37, R36 ;  /* 0x00000025ff572219 */ /* 0x000fc80000011624 */
[----:B------:R-:W-:Y:S01]  /*64c0*/  LOP3.LUT R87, RZ, R87, RZ, 0x33, !PT ;  /* 0x00000057ff577212 */ /* 0x000fe200078e33ff */
[----:B------:R-:W-:Y:S06]  /*64d0*/  BRA `(.L_x_9163) ;  /* 0x0000000000147947 */ /* 0x000fec0003800000 */
.L_x_9162:
[----:B------:R-:W-:-:S05]  /*64e0*/  IMAD.U32 R86, RZ, RZ, UR22 ;  /* 0x00000016ff567e24 */ /* 0x000fca000f8e00ff */
[----:B------:R-:W-:-:S13]  /*64f0*/  ISETP.NE.AND P2, PT, R86, 0x1, PT ;  /* 0x000000015600780c */ /* 0x000fda0003f45270 */
[----:B------:R-:W1:Y:S02]  /*6500*/  @P2 LDC.64 R36, c[0x0][0x9e8] ;  /* 0x00027a00ff242b82 */ /* 0x000e640000000a00 */
[----:B-1----:R-:W-:-:S05]  /*6510*/  @P2 IMAD.HI.U32 R36, R87, R36, RZ ;  /* 0x0000002457242227 */ /* 0x002fca00078e00ff */
[----:B------:R-:W-:-:S07]  /*6520*/  @P2 SHF.R.U32.HI R87, RZ, R37, R36 ;  /* 0x00000025ff572219 */ /* 0x000fce0000011624 */
.L_x_9163:
[----:B------:R-:W-:Y:S05]  /*6530*/  BSYNC B0 ;  /* 0x0000000000007941 */ /* 0x000fea0003800000 */
.L_x_9161:
[----:B------:R-:W-:-:S04]  /*6540*/  IMAD R87, R87, R86, -R76 ;  /* 0x0000005657577224 */ /* 0x000fc800078e0a4c */
[----:B------:R-:W-:-:S05]  /*6550*/  IMAD R87, R16, -0x2, R87 ;  /* 0xfffffffe10577824 */ /* 0x000fca00078e0257 */
[----:B------:R-:W-:Y:S02]  /*6560*/  VIADDMNMX R83, R87, R86, R83, PT ;  /* 0x0000005657537246 */ /* 0x000fe40003800153 */
[----:B------:R-:W-:-:S07]  /*6570*/  VIMNMX R82, R82, R87, !PT ;  /* 0x0000005752527248 */ /* 0x000fce0007fe0100 */
.L_x_9160:
[----:B------:R-:W-:Y:S01]  /*6580*/  ISETP.GT.AND P2, PT, R2, -0x1, PT ;  /* 0xffffffff0200780c */ /* 0x000fe20003f44270 */
[----:B------:R-:W1:Y:S03]  /*6590*/  SHFL.IDX PT, R37, R136, 0x1, 0x1c1f ;  /* 0x003c1f0088257f89 */ /* 0x000e6600000e0000 */
[C---:B------:R-:W-:Y:S02]  /*65a0*/  ISETP.GT.AND P5, PT, R82.reuse, RZ, P2 ;  /* 0x000000ff5200720c */ /* 0x040fe400017a4270 */
[C---:B------:R-:W-:Y:S02]  /*65b0*/  ISETP.GT.AND P4, PT, R82.reuse, 0x1, P2 ;  /* 0x000000015200780c */ /* 0x040fe40001784270 */
[----:B------:R-:W-:Y:S02]  /*65c0*/  ISETP.LT.OR P5, PT, R83, 0x1, P5 ;  /* 0x000000015300780c */ /* 0x000fe40002fa1670 */
[----:B------:R-:W-:-:S02]  /*65d0*/  ISETP.GT.AND P6, PT, R82, 0x8, P2 ;  /* 0x000000085200780c */ /* 0x000fc400017c4270 */
[----:B0-----:R-:W-:Y:S02]  /*65e0*/  FSEL R7, R7, -INF , !P5 ;  /* 0xff80000007077808 */ /* 0x001fe40006800000 */
[C---:B------:R-:W-:Y:S02]  /*65f0*/  ISETP.GT.AND P5, PT, R82.reuse, 0x10, P2 ;  /* 0x000000105200780c */ /* 0x040fe400017a4270 */
[----:B------:R-:W-:Y:S02]  /*6600*/  ISETP.GT.AND P3, PT, R82, 0x9, P2 ;  /* 0x000000095200780c */ /* 0x000fe40001764270 */
[C---:B------:R-:W-:Y:S02]  /*6610*/  ISETP.LT.OR P5, PT, R83.reuse, 0x11, P5 ;  /* 0x000000115300780c */ /* 0x040fe40002fa1670 */
[----:B------:R-:W-:Y:S02]  /*6620*/  ISETP.LT.OR P4, PT, R83, 0x2, P4 ;  /* 0x000000025300780c */ /* 0x000fe40002781670 */
[----:B------:R-:W-:-:S02]  /*6630*/  FSEL R15, R15, -INF , !P5 ;  /* 0xff8000000f0f7808 */ /* 0x000fc40006800000 */
[----:B------:R-:W-:Y:S01]  /*6640*/  ISETP.GT.AND P5, PT, R82, 0x20, P2 ;  /* 0x000000205200780c */ /* 0x000fe200017a4270 */
[--C-:B-1----:R-:W-:Y:S01]  /*6650*/  IMAD.IADD R85, R85, 0x1, R37.reuse ;  /* 0x0000000155557824 */ /* 0x102fe200078e0225 */
[C---:B------:R-:W-:Y:S01]  /*6660*/  ISETP.LT.OR P6, PT, R83.reuse, 0x9, P6 ;  /* 0x000000095300780c */ /* 0x040fe200037c1670 */
[----:B------:R-:W-:Y:S01]  /*6670*/  IMAD.IADD R84, R84, 0x1, R37 ;  /* 0x0000000154547824 */ /* 0x000fe200078e0225 */
[C---:B------:R-:W-:Y:S02]  /*6680*/  ISETP.LT.OR P3, PT, R83.reuse, 0xa, P3 ;  /* 0x0000000a5300780c */ /* 0x040fe40001f61670 */
[----:B------:R-:W-:Y:S02]  /*6690*/  ISETP.LT.OR P5, PT, R83, 0x21, P5 ;  /* 0x000000215300780c */ /* 0x000fe40002fa1670 */
[----:B------:R-:W-:Y:S02]  /*66a0*/  FSEL R8, R8, -INF , !P4 ;  /* 0xff80000008087808 */ /* 0x000fe40006000000 */
[----:B------:R-:W-:-:S02]  /*66b0*/  FSEL R11, R11, -INF , !P6 ;  /* 0xff8000000b0b7808 */ /* 0x000fc40007000000 */
[----:B------:R-:W-:Y:S02]  /*66c0*/  FSEL R12, R12, -INF , !P3 ;  /* 0xff8000000c0c7808 */ /* 0x000fe40005800000 */
        /* <DEDUP_REMOVED lines=94> */
.L_x_9166:
[----:B------:R-:W-:-:S05]  /*6cb0*/  IMAD.U32 R82, RZ, RZ, UR22 ;  /* 0x00000016ff527e24 */ /* 0x000fca000f8e00ff */
[----:B------:R-:W-:-:S13]  /*6cc0*/  ISETP.NE.AND P3, PT, R82, 0x1, PT ;  /* 0x000000015200780c */ /* 0x000fda0003f65270 */
[----:B------:R-:W0:Y:S02]  /*6cd0*/  @P3 LDC.64 R36, c[0x0][0x9e8] ;  /* 0x00027a00ff243b82 */ /* 0x000e240000000a00 */
[----:B0-----:R-:W-:-:S05]  /*6ce0*/  @P3 IMAD.HI.U32 R36, R83, R36, RZ ;  /* 0x0000002453243227 */ /* 0x001fca00078e00ff */
[----:B------:R-:W-:-:S07]  /*6cf0*/  @P3 SHF.R.U32.HI R83, RZ, R37, R36 ;  /* 0x00000025ff533219 */ /* 0x000fce0000011624 */
.L_x_9167:
[----:B------:R-:W-:Y:S05]  /*6d00*/  BSYNC B0 ;  /* 0x0000000000007941 */ /* 0x000fea0003800000 */
.L_x_9165:
[----:B------:R-:W-:-:S04]  /*6d10*/  IMAD R83, R83, R82, -R76 ;  /* 0x0000005253537224 */ /* 0x000fc800078e0a4c */
[----:B------:R-:W-:-:S05]  /*6d20*/  IMAD R83, R16, -0x2, R83 ;  /* 0xfffffffe10537824 */ /* 0x000fca00078e0253 */
[----:B------:R-:W-:Y:S02]  /*6d30*/  VIADDMNMX R85, R83, R82, R85, PT ;  /* 0x0000005253557246 */ /* 0x000fe40003800155 */
[----:B------:R-:W-:-:S07]  /*6d40*/  VIMNMX R84, R84, R83, !PT ;  /* 0x0000005354547248 */ /* 0x000fce0007fe0100 */
.L_x_9164:
        /* <DEDUP_REMOVED lines=73> */
[----:B------:R-:W-:Y:S02]  /*71e0*/  FSEL R35, R35, -INF , !P4 ;  /* 0xff80000023237808 */ /* 0x000fe40006000000 */
[----:B------:R-:W-:-:S02]  /*71f0*/  ISETP.GT.AND P4, PT, R84, 0x30, P2 ;  /* 0x000000305400780c */ /* 0x000fc40001784270 */
[----:B------:R-:W-:Y:S02]  /*7200*/  FSEL R10, R82, RZ, P6 ;  /* 0x000000ff520a7208 */ /* 0x000fe40003000000 */
[----:B------:R-:W-:Y:S02]  /*7210*/  FMNMX.FTZ R82, R76, R5, !PT ;  /* 0x000000054c527209 */ /* 0x000fe40007810000 */
[----:B------:R-:W-:Y:S01]  /*7220*/  ISETP.LT.OR P5, PT, R85, 0x2a, P3 ;  /* 0x0000002a5500780c */ /* 0x000fe20001fa1670 */
[----:B------:R-:W-:-:S01]  /*7230*/  FFMA.FTZ R83, R15, UR10, -R10 ;  /* 0x0000000a0f537c23 */ /* 0x000fc2000801080a */
[----:B------:R-:W-:Y:S01]  /*7240*/  FMNMX.FTZ R82, R37, R82, !PT ;  /* 0x0000005225527209 */ /* 0x000fe20007810000 */
[----:B------:R-:W-:-:S01]  /*7250*/  FFMA.FTZ R7, R7, UR10, -R10 ;  /* 0x0000000a07077c23 */ /* 0x000fc2000801080a */
[----:B------:R-:W-:Y:S01]  /*7260*/  ISETP.GT.AND P3, PT, R84, 0x31, P2 ;  /* 0x000000315400780c */ /* 0x000fe20001764270 */
        /* <DEDUP_REMOVED lines=8> */
[--C-:B------:R-:W-:Y:S01]  /*72f0*/  FFMA.FTZ R20, R20, UR10, -R10.reuse ;  /* 0x0000000a14147c23 */ /* 0x100fe2000801080a */
[----:B0-----:R-:W-:-:S01]  /*7300*/  FFMA.FTZ R83, R25, UR10, -R10 ;  /* 0x0000000a19537c23 */ /* 0x001fc2000801080a */
[----:B------:R-:W-:Y:S01]  /*7310*/  FMNMX.FTZ R25, R21, R82, !PT ;  /* 0x0000005215197209 */ /* 0x000fe20007810000 */
[----:B------:R-:W-:-:S01]  /*7320*/  FFMA.FTZ R26, R26, UR10, -R10 ;  /* 0x0000000a1a1a7c23 */ /* 0x000fc2000801080a */
        /* <DEDUP_REMOVED lines=11> */
[--C-:B0-----:R-:W-:Y:S01]  /*73e0*/  FFMA.FTZ R83, R29, UR10, -R10.reuse ;  /* 0x0000000a1d537c23 */ /* 0x101fe2000801080a */
[----:B------:R-:W-:Y:S01]  /*73f0*/  ISETP.GT.AND P4, PT, R84, 0x39, P2 ;  /* 0x000000395400780c */ /* 0x000fe20001784270 */
[--C-:B------:R-:W-:Y:S01]  /*7400*/  FFMA.FTZ R48, R48, UR10, -R10.reuse ;  /* 0x0000000a30307c23 */ /* 0x100fe2000801080a */
[----:B------:R-:W-:Y:S01]  /*7410*/  FMNMX.FTZ R29, R31, R82, !PT ;  /* 0x000000521f1d7209 */ /* 0x000fe20007810000 */
[----:B------:R0:W-:Y:S01]  /*7420*/  MUFU.EX2 R25, R83 ;  /* 0x0000005300197308 */ /* 0x0001e20000000800 */
[----:B------:R-:W-:Y:S01]  /*7430*/  FSEL R42, R42, -INF , !P3 ;  /* 0xff8000002a2a7808 */ /* 0x000fe20005800000 */
[--C-:B------:R-:W-:Y:S01]  /*7440*/  FFMA.FTZ R52, R52, UR10, -R10.reuse ;  /* 0x0000000a34347c23 */ /* 0x100fe2000801080a */
[----:B------:R-:W-:Y:S01]  /*7450*/  FMNMX.FTZ R82, R32, R29, !PT ;  /* 0x0000001d20527209 */ /* 0x000fe20007810000 */
[--C-:B------:R-:W-:Y:S01]  /*7460*/  FFMA.FTZ R64, R64, UR10, -R10.reuse ;  /* 0x0000000a40407c23 */ /* 0x100fe2000801080a */
[----:B------:R-:W-:Y:S01]  /*7470*/  ISETP.LT.OR P5, PT, R85, 0x39, P5 ;  /* 0x000000395500780c */ /* 0x000fe20002fa1670 */
[--C-:B------:R-:W-:Y:S01]  /*7480*/  FFMA.FTZ R68, R68, UR10, -R10.reuse ;  /* 0x0000000a44447c23 */ /* 0x100fe2000801080a */
[----:B------:R-:W-:Y:S01]  /*7490*/  FMNMX.FTZ R29, R35, R82, !PT ;  /* 0x00000052231d7209 */ /* 0x000fe20007810000 */
[--C-:B------:R-:W-:Y:S01]  /*74a0*/  FFMA.FTZ R70, R70, UR10, -R10.reuse ;  /* 0x0000000a46467c23 */ /* 0x100fe2000801080a */
[----:B0-----:R-:W-:-:S01]  /*74b0*/  FFMA.FTZ R83, R33, UR10, -R10 ;  /* 0x0000000a21537c23 */ /* 0x001fc2000801080a */
[----:B------:R-:W-:Y:S01]  /*74c0*/  ISETP.GT.AND P3, PT, R84, 0x40, P2 ;  /* 0x000000405400780c */ /* 0x000fe20001764270 */
[----:B------:R-:W-:Y:S01]  /*74d0*/  MUFU.EX2 R7, R7 ;  /* 0x0000000700077308 */ /* 0x000fe20000000800 */
[----:B------:R-:W-:-:S02]  /*74e0*/  FMNMX.FTZ R82, R38, R29, !PT ;  /* 0x0000001d26527209 */ /* 0x000fc40007810000 */
[----:B------:R-:W-:Y:S02]  /*74f0*/  ISETP.LT.OR P4, PT, R85, 0x3a, P4 ;  /* 0x0000003a5500780c */ /* 0x000fe40002781670 */
[----:B------:R-:W-:Y:S02]  /*7500*/  FMNMX.FTZ R33, R41, R82, !PT ;  /* 0x0000005229217209 */ /* 0x000fe40007810000 */
[----:B------:R-:W-:Y:S01]  /*7510*/  FSEL R45, R45, -INF , !P5 ;  /* 0xff8000002d2d7808 */ /* 0x000fe20006800000 */
[----:B------:R0:W-:Y:S01]  /*7520*/  MUFU.EX2 R29, R83 ;  /* 0x00000053001d7308 */ /* 0x0001e20000000800 */
[----:B------:R-:W-:Y:S02]  /*7530*/  FMNMX.FTZ R82, R42, R33, !PT ;  /* 0x000000212a527209 */ /* 0x000fe40007810000 */
[----:B------:R-:W-:Y:S02]  /*7540*/  ISETP.GT.AND P5, PT, R84, 0x41, P2 ;  /* 0x000000415400780c */ /* 0x000fe400017a4270 */
[----:B------:R-:W-:-:S02]  /*7550*/  FSEL R46, R46, -INF , !P4 ;  /* 0xff8000002e2e7808 */ /* 0x000fc40006000000 */
[----:B------:R-:W-:Y:S01]  /*7560*/  ISETP.LT.OR P3, PT, R85, 0x41, P3 ;  /* 0x000000415500780c */ /* 0x000fe20001f61670 */
[----:B------:R-:W-:Y:S01]  /*7570*/  MUFU.EX2 R8, R8 ;  /* 0x0000000800087308 */ /* 0x000fe20000000800 */
[----:B------:R-:W-:Y:S01]  /*7580*/  FMNMX.FTZ R33, R45, R82, !PT ;  /* 0x000000522d217209 */ /* 0x000fe20007810000 */
[----:B0-----:R-:W-:Y:S01]  /*7590*/  FFMA.FTZ R83, R39, UR10, -R10 ;  /* 0x0000000a27537c23 */ /* 0x001fe2000801080a */
[----:B------:R-:W-:Y:S02]  /*75a0*/  ISETP.GT.AND P4, PT, R84, 0x48, P2 ;  /* 0x000000485400780c */ /* 0x000fe40001784270 */
[----:B------:R-:W-:Y:S02]  /*75b0*/  ISETP.LT.OR P5, PT, R85, 0x42, P5 ;  /* 0x000000425500780c */ /* 0x000fe40002fa1670 */
[----:B------:R-:W-:Y:S01]  /*75c0*/  FSEL R49, R49, -INF , !P3 ;  /* 0xff80000031317808 */ /* 0x000fe20005800000 */
[----:B------:R-:W-:Y:S01]  /*75d0*/  MUFU.EX2 R11, R11 ;  /* 0x0000000b000b7308 */ /* 0x000fe20000000800 */
[----:B------:R-:W-:-:S02]  /*75e0*/  FMNMX.FTZ R82, R46, R33, !PT ;  /* 0x000000212e527209 */ /* 0x000fc40007810000 */
[----:B------:R-:W-:Y:S02]  /*75f0*/  ISETP.GT.AND P3, PT, R84, 0x49, P2 ;  /* 0x000000495400780c */ /* 0x000fe40001764270 */
[----:B------:R-:W-:Y:S02]  /*7600*/  FSEL R50, R50, -INF , !P5 ;  /* 0xff80000032327808 */ /* 0x000fe40006800000 */
[----:B------:R-:W-:Y:S01]  /*7610*/  ISETP.LT.OR P4, PT, R85, 0x49, P4 ;  /* 0x000000495500780c */ /* 0x000fe20002781670 */
[----:B------:R0:W-:Y:S01]  /*7620*/  MUFU.EX2 R33, R83 ;  /* 0x0000005300217308 */ /* 0x0001e20000000800 */
[----:B------:R-:W-:Y:S02]  /*7630*/  FMNMX.FTZ R39, R49, R82, !PT ;  /* 0x0000005231277209 */ /* 0x000fe40007810000 */
[----:B------:R-:W-:Y:S02]  /*7640*/  ISETP.GT.AND P5, PT, R84, 0x50, P2 ;  /* 0x000000505400780c */ /* 0x000fe400017a4270 */
[----:B------:R-:W-:-:S02]  /*7650*/  ISETP.LT.OR P3, PT, R85, 0x4a, P3 ;  /* 0x0000004a5500780c */ /* 0x000fc40001f61670 */
[----:B------:R-:W-:Y:S01]  /*7660*/  FSEL R53, R53, -INF , !P4 ;  /* 0xff80000035357808 */ /* 0x000fe20006000000 */
[----:B------:R-:W-:Y:S01]  /*7670*/  MUFU.EX2 R12, R12 ;  /* 0x0000000c000c7308 */ /* 0x000fe20000000800 */
[----:B------:R-:W-:Y:S01]  /*7680*/  FMNMX.FTZ R82, R50, R39, !PT ;  /* 0x0000002732527209 */ /* 0x000fe20007810000 */
[----:B0-----:R-:W-:Y:S01]  /*7690*/  FFMA.FTZ R83, R43, UR10, -R10 ;  /* 0x0000000a2b537c23 */ /* 0x001fe2000801080a */
[----:B------:R-:W-:Y:S02]  /*76a0*/  ISETP.GT.AND P4, PT, R84, 0x51, P2 ;  /* 0x000000515400780c */ /* 0x000fe40001784270 */
[----:B------:R-:W-:Y:S02]  /*76b0*/  FSEL R54, R54, -INF , !P3 ;  /* 0xff80000036367808 */ /* 0x000fe40005800000 */
[----:B------:R-:W-:Y:S01]  /*76c0*/  ISETP.LT.OR P5, PT, R85, 0x51, P5 ;  /* 0x000000515500780c */ /* 0x000fe20002fa1670 */
[----:B------:R-:W-:Y:S01]  /*76d0*/  MUFU.EX2 R20, R20 ;  /* 0x0000001400147308 */ /* 0x000fe20000000800 */
[----:B------:R-:W-:-:S02]  /*76e0*/  FMNMX.FTZ R39, R53, R82, !PT ;  /* 0x0000005235277209 */ /* 0x000fc40007810000 */
[----:B------:R-:W-:Y:S02]  /*76f0*/  ISETP.GT.AND P3, PT, R84, 0x58, P2 ;  /* 0x000000585400780c */ /* 0x000fe40001764270 */
[----:B------:R-:W-:Y:S02]  /*7700*/  ISETP.LT.OR P4, PT, R85, 0x52, P4 ;  /* 0x000000525500780c */ /* 0x000fe40002781670 */
[----:B------:R-:W-:Y:S01]  /*7710*/  FSEL R55, R55, -INF , !P5 ;  /* 0xff80000037377808 */ /* 0x000fe20006800000 */
[----:B------:R-:W-:Y:S01]  /*7720*/  MUFU.EX2 R26, R26 ;  /* 0x0000001a001a7308 */ /* 0x000fe20000000800 */
[----:B------:R-:W-:Y:S02]  /*7730*/  FMNMX.FTZ R82, R54, R39, !PT ;  /* 0x0000002736527209 */ /* 0x000fe40007810000 */
[----:B------:R-:W-:Y:S02]  /*7740*/  ISETP.GT.AND P5, PT, R84, 0x59, P2 ;  /* 0x000000595400780c */ /* 0x000fe400017a4270 */
[----:B------:R-:W-:-:S02]  /*7750*/  FSEL R56, R56, -INF , !P4 ;  /* 0xff80000038387808 */ /* 0x000fc40006000000 */
        /* <DEDUP_REMOVED lines=8> */
[----:B0-----:R-:W-:Y:S01]  /*77e0*/  FFMA.FTZ R83, R47, UR10, -R10 ;  /* 0x0000000a2f537c23 */ /* 0x001fe2000801080a */
[----:B------:R-:W-:-:S02]  /*77f0*/  ISETP.GT.AND P3, PT, R84, 0x61, P2 ;  /* 0x000000615400780c */ /* 0x000fc40001764270 */
[----:B------:R-:W-:Y:S02]  /*7800*/  FSEL R62, R62, -INF , !P5 ;  /* 0xff8000003e3e7808 */ /* 0x000fe40006800000 */
[----:B------:R-:W-:Y:S01]  /*7810*/  ISETP.LT.OR P4, PT, R85, 0x61, P4 ;  /* 0x000000615500780c */ /* 0x000fe20002781670 */
[----:B------:R-:W-:Y:S01]  /*7820*/  MUFU.EX2 R34, R34 ;  /* 0x0000002200227308 */ /* 0x000fe20000000800 */
[----:B------:R-:W-:Y:S02]  /*7830*/  FMNMX.FTZ R43, R61, R82, !PT ;  /* 0x000000523d2b7209 */ /* 0x000fe40007810000 */
        /* <DEDUP_REMOVED lines=14> */
[----:B------:R-:W-:Y:S02]  /*7920*/  FMNMX.FTZ R82, R66, R47, !PT ;  /* 0x0000002f42527209 */ /* 0x000fe40007810000 */
        /* <DEDUP_REMOVED lines=10> */
[----:B------:R-:W-:Y:S01]  /*79d0*/  ISETP.GT.AND P2, PT, R84, 0x79, P2 ;  /* 0x000000795400780c */ /* 0x000fe20001744270 */
[----:B------:R-:W-:-:S01]  /*79e0*/  FFMA.FTZ R84, R51, UR10, -R10 ;  /* 0x0000000a33547c23 */ /* 0x000fc2000801080a */
[----:B------:R-:W-:-:S02]  /*79f0*/  ISETP.LT.OR P4, PT, R85, 0x79, P4 ;  /* 0x000000795500780c */ /* 0x000fc40002781670 */
[----:B------:R-:W-:Y:S01]  /*7a00*/  FSEL R74, R74, -INF , !P5 ;  /* 0xff8000004a4a7808 */ /* 0x000fe20006800000 */
[----:B------:R1:W-:Y:S01]  /*7a10*/  MUFU.EX2 R47, R84 ;  /* 0x00000054002f7308 */ /* 0x0003e20000000800 */
[----:B------:R-:W-:Y:S02]  /*7a20*/  FMNMX.FTZ R51, R73, R82, !PT ;  /* 0x0000005249337209 */ /* 0x000fe40007810000 */
[----:B------:R-:W-:Y:S02]  /*7a30*/  ISETP.LT.OR P2, PT, R85, 0x7a, P2 ;  /* 0x0000007a5500780c */ /* 0x000fe40001741670 */
[----:B------:R-:W-:Y:S02]  /*7a40*/  FSEL R78, R78, -INF , !P4 ;  /* 0xff8000004e4e7808 */ /* 0x000fe40006000000 */
[----:B------:R-:W-:Y:S01]  /*7a50*/  FMNMX.FTZ R51, R74, R51, !PT ;  /* 0x000000334a337209 */ /* 0x000fe20007810000 */
[----:B------:R-:W-:Y:S01]  /*7a60*/  MUFU.EX2 R64, R64 ;  /* 0x0000004000407308 */ /* 0x000fe20000000800 */
[----:B------:R-:W-:-:S02]  /*7a70*/  FSEL R79, R79, -INF , !P2 ;  /* 0xff8000004f4f7808 */ /* 0x000fc40005000000 */
[----:B------:R-:W-:Y:S01]  /*7a80*/  FMNMX.FTZ R82, R78, R51, !PT ;  /* 0x000000334e527209 */ /* 0x000fe20007810000 */
[----:B------:R-:W-:-:S01]  /*7a90*/  FFMA.FTZ R51, R57, UR10, -R10 ;  /* 0x0000000a39337c23 */ /* 0x000fc2000801080a */
[--C-:B------:R-:W-:Y:S01]  /*7aa0*/  FFMA.FTZ R57, R63, UR10, -R10.reuse ;  /* 0x0000000a3f397c23 */ /* 0x100fe2000801080a */
[----:B------:R-:W-:-:S01]  /*7ab0*/  FFMA.FTZ R63, R69, UR10, -R10 ;  /* 0x0000000a453f7c23 */ /* 0x000fc2000801080a */
[----:B0-----:R-:W-:Y:S01]  /*7ac0*/  FMNMX.FTZ R83, R79, R82, !PT ;  /* 0x000000524f537209 */ /* 0x001fe20007810000 */
[----:B------:R-:W-:-:S01]  /*7ad0*/  FFMA.FTZ R82, R59, UR10, -R10 ;  /* 0x0000000a3b527c23 */ /* 0x000fc2000801080a */
[--C-:B------:R-:W-:Y:S01]  /*7ae0*/  FFMA.FTZ R59, R67, UR10, -R10.reuse ;  /* 0x0000000a433b7c23 */ /* 0x100fe2000801080a */
[----:B------:R-:W-:-:S01]  /*7af0*/  FFMA.FTZ R69, R80, UR10, -R10 ;  /* 0x0000000a50457c23 */ /* 0x000fc2000801080a */
[--C-:B------:R-:W-:Y:S01]  /*7b00*/  FFMA.FTZ R67, R75, UR10, -R10.reuse ;  /* 0x0000000a4b437c23 */ /* 0x100fe2000801080a */
[----:B-1----:R-:W0:Y:S01]  /*7b10*/  SHFL.BFLY PT, R84, R83, 0x2, 0x1f ;  /* 0x0c401f0053547f89 */ /* 0x002e2200000e0000 */
[----:B------:R-:W-:-:S01]  /*7b20*/  FFMA.FTZ R80, R81, UR10, -R10 ;  /* 0x0000000a51507c23 */ /* 0x000fc2000801080a */
[----:B------:R-:W-:Y:S01]  /*7b30*/  FSEL R75, R36, RZ, P6 ;  /* 0x000000ff244b7208 */ /* 0x000fe20003000000 */
[----:B------:R-:W-:Y:S04]  /*7b40*/  MUFU.EX2 R51, R51 ;  /* 0x0000003300337308 */ /* 0x000fe80000000800 */
[----:B------:R-:W-:-:S04]  /*7b50*/  FADD.FTZ R75, -R75, R6 ;  /* 0x000000064b4b7221 */ /* 0x000fc80000010100 */
[----:B------:R-:W-:Y:S01]  /*7b60*/  FMUL.FTZ R6, R75, UR10 ;  /* 0x0000000a4b067c20 */ /* 0x000fe20008410000 */
[----:B------:R-:W-:Y:S08]  /*7b70*/  MUFU.EX2 R82, R82 ;  /* 0x0000005200527308 */ /* 0x000ff00000000800 */
[----:B------:R-:W1:Y:S01]  /*7b80*/  MUFU.EX2 R6, R6 ;  /* 0x0000000600067308 */ /* 0x000e620000000800 */
[----:B0-----:R-:W-:Y:S01]  /*7b90*/  FMNMX.FTZ R85, R83, R84, !PT ;  /* 0x0000005453557209 */ /* 0x001fe20007810000 */
[----:B------:R-:W-:Y:S01]  /*7ba0*/  FFMA.FTZ R84, R77, UR10, -R10 ;  /* 0x0000000a4d547c23 */ /* 0x000fe2000801080a */
[----:B------:R-:W-:-:S05]  /*7bb0*/  IMAD.U32 R77, RZ, RZ, UR10 ;  /* 0x0000000aff4d7e24 */ /* 0x000fca000f8e00ff */
[----:B------:R-:W-:Y:S01]  /*7bc0*/  MUFU.EX2 R57, R57 ;  /* 0x0000003900397308 */ /* 0x000fe20000000800 */
[----:B------:R-:W0:Y:S07]  /*7bd0*/  SHFL.BFLY PT, R86, R85, 0x1, 0x1f ;  /* 0x0c201f0055567f89 */ /* 0x000e2e00000e0000 */
[----:B------:R-:W-:Y:S01]  /*7be0*/  MUFU.EX2 R59, R59 ;  /* 0x0000003b003b7308 */ /* 0x000fe20000000800 */
[----:B-1----:R-:W-:-:S07]  /*7bf0*/  FFMA.FTZ R81, R6, R4, R7 ;  /* 0x0000000406517223 */ /* 0x002fce0000010007 */
        /* <DEDUP_REMOVED lines=8> */
[----:B------:R-:W-:Y:S02]  /*7c80*/  FADD.FTZ R86, -R86, R5 ;  /* 0x0000000556567221 */ /* 0x000fe40000010100 */
[----:B------:R-:W-:-:S01]  /*7c90*/  FFMA.FTZ R77, R45, UR10, -R75 ;  /* 0x0000000a2d4d7c23 */ /* 0x000fc2000801084b */
[--C-:B------:R-:W-:Y:S01]  /*7ca0*/  FFMA.FTZ R76, R76, UR10, -R75.reuse ;  /* 0x0000000a4c4c7c23 */ /* 0x100fe2000801084b */
[----:B------:R-:W-:Y:S01]  /*7cb0*/  FMUL.FTZ R45, R86, UR10 ;  /* 0x0000000a562d7c20 */ /* 0x000fe20008410000 */
[--C-:B------:R-:W-:Y:S01]  /*7cc0*/  FFMA.FTZ R37, R37, UR10, -R75.reuse ;  /* 0x0000000a25257c23 */ /* 0x100fe2000801084b */
        /* <DEDUP_REMOVED lines=31> */
[--C-:B------:R-:W-:Y:S01]  /*7ec0*/  FFMA.FTZ R72, R72, UR10, -R75.reuse ;  /* 0x0000000a48487c23 */ /* 0x100fe2000801084b */
[----:B------:R-:W-:-:S01]  /*7ed0*/  FFMA.FTZ R73, R73, UR10, -R75 ;  /* 0x0000000a49497c23 */ /* 0x000fc2000801084b */
[----:B------:R-:W-:-:S02]  /*7ee0*/  FFMA.FTZ R74, R74, UR10, -R75 ;  /* 0x0000000a4a4a7c23 */ /* 0x000fc4000801084b */
[----:B------:R-:W0:Y:S01]  /*7ef0*/  MUFU.EX2 R14, R14 ;  /* 0x0000000e000e7308 */ /* 0x000e220000000800 */
[----:B-1----:R-:W-:-:S07]  /*7f00*/  FADD.FTZ R4, R37, R4 ;  /* 0x0000000425047221 */ /* 0x002fce0000010000 */
[----:B------:R-:W1:Y:S08]  /*7f10*/  MUFU.EX2 R21, R21 ;  /* 0x0000001500157308 */ /* 0x000e700000000800 */
[----:B------:R-:W3:Y:S08]  /*7f20*/  MUFU.EX2 R24, R24 ;  /* 0x0000001800187308 */ /* 0x000ef00000000800 */
[----:B------:R-:W4:Y:S08]  /*7f30*/  MUFU.EX2 R27, R27 ;  /* 0x0000001b001b7308 */ /* 0x000f300000000800 */
[----:B------:R2:W-:Y:S08]  /*7f40*/  MUFU.EX2 R5, R77 ;  /* 0x0000004d00057308 */ /* 0x0005f00000000800 */
[----:B------:R-:W5:Y:S01]  /*7f50*/  MUFU.EX2 R28, R28 ;  /* 0x0000001c001c7308 */ /* 0x000f620000000800 */
[----:B--2---:R-:W-:-:S01]  /*7f60*/  FADD.FTZ R77, R13, R4 ;  /* 0x000000040d4d7221 */ /* 0x004fc20000010000 */
[----:B------:R-:W-:-:S03]  /*7f70*/  FADD.FTZ R4, R12, R3 ;  /* 0x000000030c047221 */ /* 0x000fc60000010000 */
[----:B0-----:R-:W-:Y:S01]  /*7f80*/  FADD.FTZ R86, R14, R77 ;  /* 0x0000004d0e567221 */ /* 0x001fe20000010000 */
[----:B------:R-:W-:-:S02]  /*7f90*/  FADD.FTZ R3, R9, R4 ;  /* 0x0000000409037221 */ /* 0x000fc40000010000 */
[----:B------:R-:W0:Y:S01]  /*7fa0*/  MUFU.EX2 R31, R31 ;  /* 0x0000001f001f7308 */ /* 0x000e220000000800 */
[----:B-1----:R-:W-:-:S01]  /*7fb0*/  FADD.FTZ R77, R21, R86 ;  /* 0x00000056154d7221 */ /* 0x002fc20000010000 */
[----:B------:R-:W-:-:S03]  /*7fc0*/  FADD.FTZ R4, R20, R3 ;  /* 0x0000000314047221 */ /* 0x000fc60000010000 */
[----:B---3--:R-:W-:Y:S01]  /*7fd0*/  FADD.FTZ R86, R24, R77 ;  /* 0x0000004d18567221 */ /* 0x008fe20000010000 */
[----:B------:R-:W-:-:S02]  /*7fe0*/  FADD.FTZ R3, R15, R4 ;  /* 0x000000040f037221 */ /* 0x000fc40000010000 */
[----:B------:R-:W1:Y:S01]  /*7ff0*/  MUFU.EX2 R32, R32 ;  /* 0x0000002000207308 */ /* 0x000e620000000800 */
[----:B----4-:R-:W-:-:S01]  /*8000*/  FADD.FTZ R77, R27, R86 ;  /* 0x000000561b4d7221 */ /* 0x010fc20000010000 */
[----:B------:R-:W-:-:S03]  /*8010*/  FADD.FTZ R4, R26, R3 ;  /* 0x000000031a047221 */ /* 0x000fc60000010000 */
[----:B-----5:R-:W-:Y:S01]  /*8020*/  FADD.FTZ R86, R28, R77 ;  /* 0x0000004d1c567221 */ /* 0x020fe20000010000 */
[----:B------:R-:W-:-:S02]  /*8030*/  FADD.FTZ R3, R25, R4 ;  /* 0x0000000419037221 */ /* 0x000fc40000010000 */
        /* <DEDUP_REMOVED lines=22> */
[----:B------:R-:W-:-:S03]  /*81a0*/  FADD.FTZ R4, R52, R3 ;  /* 0x0000000334047221 */ /* 0x000fc60000010000 */
        /* <DEDUP_REMOVED lines=53> */
.L_x_9168:
[----:B------:R-:W-:Y:S01]  /*8500*/  UIADD3 UR6, UR11, 0x19c60, URZ ;  /* 0x00019c600b067890 */ /* 0x000fe2000fffe03f */
[----:B------:R-:W-:Y:S01]  /*8510*/  ISETP.GT.AND P2, PT, R2, UR18, PT ;  /* 0x0000001202007c0c */ /* 0x000fe2000bf44270 */
        /* <DEDUP_REMOVED lines=92> */
.L_x_9151:
        /* <DEDUP_REMOVED lines=25> */
.L_x_9171:
[----:B------:R-:W-:-:S13]  /*8c70*/  ISETP.NE.AND P2, PT, R12, 0x1, PT ;  /* 0x000000010c00780c */ /* 0x000fda0003f45270 */
[----:B------:R-:W0:Y:S02]  /*8c80*/  @P2 LDC.64 R10, c[0x0][0x9e8] ;  /* 0x00027a00ff0a2b82 */ /* 0x000e240000000a00 */
[----:B0-----:R-:W-:-:S05]  /*8c90*/  @P2 IMAD.HI.U32 R10, R7, R10, RZ ;  /* 0x0000000a070a2227 */ /* 0x001fca00078e00ff */
[----:B------:R-:W-:-:S07]  /*8ca0*/  @P2 SHF.R.U32.HI R7, RZ, R11, R10 ;  /* 0x0000000bff072219 */ /* 0x000fce000001160a */
.L_x_9172:
[----:B------:R-:W-:-:S05]  /*8cb0*/  IMAD R7, R7, R12, RZ ;  /* 0x0000000c07077224 */ /* 0x000fca00078e02ff */
[----:B------:R-:W-:-:S07]  /*8cc0*/  VIMNMX R8, R8, R7, !PT ;  /* 0x0000000708087248 */ /* 0x000fce0007fe0100 */
.L_x_9170:
        /* <DEDUP_REMOVED lines=12> */
.L_x_9183:
[----:B------:R-:W-:-:S04]  /*8d90*/  UIADD3 UR37, UR20, 0x1, URZ ;  /* 0x0000000114257890 */ /* 0x000fc8000fffe03f */
[----:B------:R-:W-:-:S04]  /*8da0*/  UISETP.NE.AND UP0, UPT, UR37, 0x2, UPT ;  /* 0x000000022500788c */ /* 0x000fc8000bf05270 */
[----:B------:R-:W-:Y:S02]  /*8db0*/  USEL UR36, URZ, 0x1, UP0 ;  /* 0x000000013f247887 */ /* 0x000fe40008000000 */
[----:B------:R-:W-:Y:S02]  /*8dc0*/  USEL UR37, UR37, URZ, UP0 ;  /* 0x0000003f25257287 */ /* 0x000fe40008000000 */
[----:B------:R-:W-:Y:S01]  /*8dd0*/  ULOP3.LUT UR36, UR19, UR36, URZ, 0x3c, !UPT ;  /* 0x0000002413247292 */ /* 0x000fe2000f8e3c3f */
[----:B------:R-:W-:Y:S11]  /*8de0*/  @!P0 BRA `(.L_x_9174) ;  /* 0x0000000000048947 */ /* 0x000ff60003800000 */
[----:B------:R-:W-:Y:S01]  /*8df0*/  BPT.TRAP 0x1 ;  /* 0x000000040000795c */ /* 0x000fe20000300000 */
.L_x_9174:
[----:B------:R-:W-:Y:S01]  /*8e00*/  ULEA UR6, UR37, UR45, 0x3 ;  /* 0x0000002d25067291 */ /* 0x000fe2000f8e183f */
[----:B------:R-:W-:-:S05]  /*8e10*/  IMAD.U32 R5, RZ, RZ, UR36 ;  /* 0x00000024ff057e24 */ /* 0x000fca000f8e00ff */
[----:B------:R-:W-:-:S04]  /*8e20*/  SHF.L.U32 R5, R5, 0x1f, RZ ;  /* 0x0000001f05057819 */ /* 0x000fc800000006ff */
[----:B------:R0:W1:Y:S01]  /*8e30*/  SYNCS.PHASECHK.TRANS64.TRYWAIT P2, [UR6+0x19c30], R5 ;  /* 0x019c3005ff0075a7 */ /* 0x0000620008040146 */
[----:B------:R-:W-:Y:S05]  /*8e40*/  @!P0 BRA `(.L_x_9175) ;  /* 0x0000000000048947 */ /* 0x000fea0003800000 */
[----:B------:R-:W-:Y:S01]  /*8e50*/  BPT.TRAP 0x1 ;  /* 0x000000040000795c */ /* 0x000fe20000300000 */
.L_x_9175:
[----:B-1----:R-:W-:Y:S05]  /*8e60*/  @P2 BRA `(.L_x_9176) ;  /* 0x0000000000082947 */ /* 0x002fea0003800000 */
[----:B------:R-:W1:Y:S02]  /*8e70*/  SYNCS.PHASECHK.TRANS64.TRYWAIT P2, [UR6+0x19c30], R5 ;  /* 0x019c3005ff0075a7 */ /* 0x000e640008040146 */
[----:B-1----:R-:W-:Y:S05]  /*8e80*/  @!P2 BRA `(.L_x_9177) ;  /* 0x000000c000a0a947 */ /* 0x002fea0003800000 */
.L_x_9176:
        /* <DEDUP_REMOVED lines=17> */
.L_x_9178:
[----:B------:R-:W-:Y:S01]  /*8fa0*/  ULEA UR14, UR20, UR45, 0x3 ;  /* 0x0000002d140e7291 */ /* 0x000fe2000f8e183f */
[----:B01----:R-:W-:-:S05]  /*8fb0*/  IMAD.U32 R5, RZ, RZ, UR19 ;  /* 0x00000013ff057e24 */ /* 0x003fca000f8e00ff */
[----:B------:R-:W-:-:S04]  /*8fc0*/  SHF.L.U32 R5, R5, 0x1f, RZ ;  /* 0x0000001f05057819 */ /* 0x000fc800000006ff */
[----:B------:R0:W1:Y:S01]  /*8fd0*/  SYNCS.PHASECHK.TRANS64.TRYWAIT P2, [UR14+0x19c50], R5 ;  /* 0x019c5005ff0075a7 */ /* 0x000062000804014e */
[----:B------:R-:W-:Y:S05]  /*8fe0*/  @!P0 BRA `(.L_x_9179) ;  /* 0x0000000000048947 */ /* 0x000fea0003800000 */
[----:B------:R-:W-:Y:S01]  /*8ff0*/  BPT.TRAP 0x1 ;  /* 0x000000040000795c */ /* 0x000fe20000300000 */
.L_x_9179:
[----:B-1----:R-:W-:Y:S05]  /*9000*/  @P2 BRA `(.L_x_9180) ;  /* 0x0000000000082947 */ /* 0x002fea0003800000 */
[----:B------:R-:W1:Y:S02]  /*9010*/  SYNCS.PHASECHK.TRANS64.TRYWAIT P2, [UR14+0x19c50], R5 ;  /* 0x019c5005ff0075a7 */ /* 0x000e64000804014e */
[----:B-1----:R-:W-:Y:S05]  /*9020*/  @!P2 BRA `(.L_x_9181) ;  /* 0x000000c00050a947 */ /* 0x002fea0003800000 */
.L_x_9180:
        /* <DEDUP_REMOVED lines=24> */
[----:B------:R-:W-:Y:S01]  /*91b0*/  FMUL.FTZ R43, R0, R51 ;  /* 0x00000033002b7220 */ /* 0x000fe20000410000 */
[----:B------:R-:W-:Y:S01]  /*91c0*/  QGMMA.64x96x32.F32.E4M3.E4M3 R88, R148, gdesc[UR4], R88, gsb0 ;  /* 0x0160000494587df3 */ /* 0x000fe20008000858 */
[----:B------:R-:W2:Y:S01]  /*91d0*/  MUFU.TANH R11, R11 ;  /* 0x0000000b000b7308 */ /* 0x000ea20000002400 */
        /* <DEDUP_REMOVED lines=49> */
[----:B------:R-:W-:Y:S01]  /*94f0*/  FMUL.FTZ R67, R0, R75 ;  /* 0x0000004b00437220 */ /* 0x000fe20000410000 */
[----:B------:R-:W-:Y:S01]  /*9500*/  UIADD3 UR6, UR11, 0x2, URZ ;  /* 0x000000020b067890 */ /* 0x000fe2000fffe03f */
[----:B------:R-:W-:Y:S01]  /*9510*/  UMOV UR7, 0x40000040 ;  /* 0x4000004000077882 */ /* 0x000fe20000000000 */
[----:B------:R-:W-:-:S03]  /*9520*/  UMOV UR10, UR18 ;  /* 0x00000012000a7c82 */ /* 0x000fc60008000000 */
        /* <DEDUP_REMOVED lines=21> */
[----:B------:R-:W-:-:S05]  /*9680*/  UIADD3 UR6, UR11, 0x4, URZ ;  /* 0x000000040b067890 */ /* 0x000fca000fffe03f */
[----:B------:R-:W2:Y:S01]  /*9690*/  MUFU.TANH R33, R33 ;  /* 0x0000002100217308 */ /* 0x000ea20000002400 */
[----:B-1----:R-:W-:Y:S01]  /*96a0*/  FMNMX.FTZ R6, R32, R5, !PT ;  /* 0x0000000520067209 */ /* 0x002fe20007810000 */
[----:B------:R-:W-:-:S06]  /*96b0*/  UMOV UR7, 0x40000040 ;  /* 0x4000004000077882 */ /* 0x000fcc0000000000 */
        /* <DEDUP_REMOVED lines=130> */
[----:B-1----:R-:W-:Y:S01]  /*9ee0*/  FMNMX.FTZ R5, R83, R82, !PT ;  /* 0x0000005253057209 */ /* 0x002fe20007810000 */
[----:B------:R-:W-:Y:S02]  /*9ef0*/  IMAD.U32 R82, RZ, RZ, UR10 ;  /* 0x0000000aff527e24 */ /* 0x000fe4000f8e00ff */
        /* <DEDUP_REMOVED lines=66> */
[----:B------:R-:W-:-:S02]  /*a320*/  FFMA.FTZ R79, R79, UR10, -R80 ;  /* 0x0000000a4f4f7c23 */ /* 0x000fc40008010850 */
[----:B------:R-:W2:Y:S01]  /*a330*/  MUFU.EX2 R12, R12 ;  /* 0x0000000c000c7308 */ /* 0x000ea20000000800 */
[----:B-1----:R-:W-:-:S07]  /*a340*/  FFMA.FTZ R3, R8, R3, R13 ;  /* 0x0000000308037223 */ /* 0x002fce000001000d */
        /* <DEDUP_REMOVED lines=86> */
[----:B------:R-:W-:-:S05]  /*a8b0*/  IMAD.U32 R3, RZ, RZ, UR37 ;  /* 0x00000025ff037e24 */ /* 0x000fca000f8e00ff */
[----:B------:R-:W-:Y:S01]  /*a8c0*/  @!P1 LEA R3, R3, UR45, 0x3 ;  /* 0x0000002d03039c11 */ /* 0x000fe2000f8e18ff */
[----:B------:R-:W0:Y:S01]  /*a8d0*/  MUFU.EX2 R63, R63 ;  /* 0x0000003f003f7308 */ /* 0x000e220000000800 */
[----:B--2---:R-:W-:-:S03]  /*a8e0*/  FADD.FTZ R82, R62, R81 ;  /* 0x000000513e527221 */ /* 0x004fc60000010000 */
[----:B------:R-:W-:-:S04]  /*a8f0*/  @!P1 VIADD R3, R3, 0x19c40 ;  /* 0x00019c4003039836 */ /* 0x000fc80000000000 */
[----:B------:R-:W2:Y:S01]  /*a900*/  MUFU.EX2 R64, R64 ;  /* 0x0000004000407308 */ /* 0x000ea20000000800 */
[----:B-1----:R-:W-:-:S01]  /*a910*/  FADD.FTZ R81, R61, R4 ;  /* 0x000000043d517221 */ /* 0x002fc20000010000 */
[----:B------:R-:W-:-:S04]  /*a920*/  @!P1 PRMT R3, RZ, 0x654, R3 ;  /* 0x00000654ff039816 */ /* 0x000fc80000000003 */
[----:B------:R1:W-:Y:S02]  /*a930*/  @!P1 SYNCS.ARRIVE.TRANS64.RED.A1T0 RZ, [R3+URZ], RZ ;  /* 0x000000ff03ff99a7 */ /* 0x0003e4000810043f */
        /* <DEDUP_REMOVED lines=34> */
.L_x_9182:
[----:B------:R-:W-:Y:S01]  /*ab60*/  UIADD3 UR6, UR14, 0x19c60, URZ ;  /* 0x00019c600e067890 */ /* 0x000fe2000fffe03f */
[----:B------:R-:W-:Y:S01]  /*ab70*/  ISETP.GT.AND P2, PT, R2, R9, PT ;  /* 0x000000090200720c */ /* 0x000fe20003f44270 */
        /* <DEDUP_REMOVED lines=88> */
.L_x_9173:
        /* <DEDUP_REMOVED lines=10> */
.L_x_9202:
[----:B------:R-:W-:-:S04]  /*b1a0*/  UISETP.NE.AND UP0, UPT, UR20, 0x1, UPT ;  /* 0x000000011400788c */ /* 0x000fc8000bf05270 */
[----:B------:R-:W-:-:S04]  /*b1b0*/  USEL UR36, URZ, 0x1, UP0 ;  /* 0x000000013f247887 */ /* 0x000fc80008000000 */
[----:B------:R-:W-:Y:S01]  /*b1c0*/  ULOP3.LUT UR36, UR19, UR36, URZ, 0x3c, !UPT ;  /* 0x0000002413247292 */ /* 0x000fe2000f8e3c3f */
[----:B------:R-:W-:Y:S11]  /*b1d0*/  @!P0 BRA `(.L_x_9185) ;  /* 0x0000000000048947 */ /* 0x000ff60003800000 */
[----:B------:R-:W-:Y:S01]  /*b1e0*/  BPT.TRAP 0x1 ;  /* 0x000000040000795c */ /* 0x000fe20000300000 */
.L_x_9185:
        /* <DEDUP_REMOVED lines=9> */
.L_x_9186:
[----:B-1----:R-:W-:Y:S05]  /*b280*/  @P2 BRA `(.L_x_9187) ;  /* 0x0000000000082947 */ /* 0x002fea0003800000 */
[----:B------:R-:W1:Y:S02]  /*b290*/  SYNCS.PHASECHK.TRANS64.TRYWAIT P2, [UR24+0x19c30], R5 ;  /* 0x019c3005ff0075a7 */ /* 0x000e640008040158 */
[----:B-1----:R-:W-:Y:S05]  /*b2a0*/  @!P2 BRA `(.L_x_9188) ;  /* 0x0000009c00c8a947 */ /* 0x002fea0003800000 */
.L_x_9187:
        /* <DEDUP_REMOVED lines=17> */
.L_x_9189:
[----:B------:R-:W-:Y:S01]  /*b3c0*/  ULEA UR11, UR20, UR45, 0x3 ;  /* 0x0000002d140b7291 */ /* 0x000fe2000f8e183f */
[----:B01----:R-:W-:-:S05]  /*b3d0*/  IMAD.U32 R5, RZ, RZ, UR19 ;  /* 0x00000013ff057e24 */ /* 0x003fca000f8e00ff */
[----:B------:R-:W-:-:S04]  /*b3e0*/  SHF.L.U32 R5, R5, 0x1f, RZ ;  /* 0x0000001f05057819 */ /* 0x000fc800000006ff */
[----:B------:R0:W1:Y:S01]  /*b3f0*/  SYNCS.PHASECHK.TRANS64.TRYWAIT P2, [UR11+0x19c50], R5 ;  /* 0x019c5005ff0075a7 */ /* 0x000062000804014b */
[----:B------:R-:W-:Y:S05]  /*b400*/  @!P0 BRA `(.L_x_9190) ;  /* 0x0000000000048947 */ /* 0x000fea0003800000 */
[----:B------:R-:W-:Y:S01]  /*b410*/  BPT.TRAP 0x1 ;  /* 0x000000040000795c */ /* 0x000fe20000300000 */
.L_x_9190:
[----:B-1----:R-:W-:Y:S05]  /*b420*/  @P2 BRA `(.L_x_9191) ;  /* 0x0000000000082947 */ /* 0x002fea0003800000 */
[----:B------:R-:W1:Y:S02]  /*b430*/  SYNCS.PHASECHK.TRANS64.TRYWAIT P2, [UR11+0x19c50], R5 ;  /* 0x019c5005ff0075a7 */ /* 0x000e64000804014b */
[----:B-1----:R-:W-:Y:S05]  /*b440*/  @!P2 BRA `(.L_x_9192) ;  /* 0x0000009c0078a947 */ /* 0x002fea0003800000 */
.L_x_9191:
[----:B------:R-:W-:Y:S01]  /*b450*/  UIADD3 UR6, UR45, 0x3000, URZ ;  /* 0x000030002d067890 */ /* 0x000fe2000fffe03f */
[----:B------:R-:W-:Y:S01]  /*b460*/  WARPGROUP.ARRIVE ;  /* 0x00000000000079c5 */ /* 0x000fe20000000000 */
[----:B------:R-:W-:Y:S01]  /*b470*/  UMOV UR7, 0x40000040 ;  /* 0x4000004000077882 */ /* 0x000fe20000000000 */
[C---:B-1----:R-:W-:Y:S01]  /*b480*/  FMUL.FTZ R6, R0.reuse, R25 ;  /* 0x0000001900067220 */ /* 0x042fe20000410000 */
[----:B------:R-:W-:Y:S01]  /*b490*/  USHF.R.U32.HI UR6, URZ, 0x4, UR6 ;  /* 0x000000043f067899 */ /* 0x000fe20008011606 */
[C---:B------:R-:W-:Y:S01]  /*b4a0*/  FMUL.FTZ R25, R0.reuse, R36 ;  /* 0x0000002400197220 */ /* 0x040fe20000410000 */
[C---:B------:R-:W-:Y:S01]  /*b4b0*/  FMUL.FTZ R9, R0.reuse, R26 ;  /* 0x0000001a00097220 */ /* 0x040fe20000410000 */
[----:B------:R-:W1:Y:S01]  /*b4c0*/  @P5 LDC R36, c[0x0][0x44c] ;  /* 0x00011300ff245b82 */ /* 0x000e620000000800 */
[----:B------:R-:W-:Y:S01]  /*b4d0*/  ULOP3.LUT UR6, UR6, 0x3fff, URZ, 0xc0, !UPT ;  /* 0x00003fff06067892 */ /* 0x000fe2000f8ec03f */
[C---:B------:R-:W-:Y:S01]  /*b4e0*/  FMUL.FTZ R26, R0.reuse, R37 ;  /* 0x00000025001a7220 */ /* 0x040fe20000410000 */
[C---:B------:R-:W-:Y:S01]  /*b4f0*/  FMUL.FTZ R11, R0.reuse, R28 ;  /* 0x0000001c000b7220 */ /* 0x040fe20000410000 */
[C---:B0-----:R-:W-:Y:S01]  /*b500*/  FMUL.FTZ R5, R0.reuse, R24 ;  /* 0x0000001800057220 */ /* 0x041fe20000410000 */
[----:B------:R-:W-:Y:S01]  /*b510*/  ULOP3.LUT UR6, UR6, 0x10000, URZ, 0xfc, !UPT ;  /* 0x0001000006067892 */ /* 0x000fe2000f8efc3f */
[C---:B------:R-:W-:Y:S01]  /*b520*/  FMUL.FTZ R28, R0.reuse, R39 ;  /* 0x00000027001c7220 */ /* 0x040fe20000410000 */
[C---:B------:R-:W-:Y:S01]  /*b530*/  FMUL.FTZ R24, R0.reuse, R35 ;  /* 0x0000002300187220 */ /* 0x040fe20000410000 */
[----:B------:R-:W0:Y:S01]  /*b540*/  @P5 LDC R37, c[0x0][0x450] ;  /* 0x00011400ff255b82 */ /* 0x000e220000000800 */
        /* <DEDUP_REMOVED lines=9> */
[----:B------:R-:W-:Y:S01]  /*b5e0*/  QGMMA.64x96x32.F32.E4M3.E4M3 R88, R148, gdesc[UR4], R88, gsb0 ;  /* 0x0160000494587df3 */ /* 0x000fe20008000858 */
[----:B------:R-:W-:Y:S01]  /*b5f0*/  UIADD3 UR6, UR10, 0x2, URZ ;  /* 0x000000020a067890 */ /* 0x000fe2000fffe03f */
[----:B------:R-:W-:Y:S01]  /*b600*/  FMUL.FTZ R66, R0, R73 ;  /* 0x0000004900427220 */ /* 0x000fe20000410000 */
[----:B------:R-:W-:Y:S01]  /*b610*/  UMOV UR7, 0x40000040 ;  /* 0x4000004000077882 */ /* 0x000fe20000000000 */
[----:B------:R-:W-:-:S02]  /*b620*/  VIADD R79, R17, UR38 ;  /* 0x00000026114f7c36 */ /* 0x000fc40008000000 */
[C---:B------:R-:W-:Y:S01]  /*b630*/  FMUL.FTZ R73, R0.reuse, R80 ;  /* 0x0000005000497220 */ /* 0x040fe20000410000 */
[----:B------:R-:W-:Y:S01]  /*b640*/  FMUL.FTZ R12, R0, R29 ;  /* 0x0000001d000c7220 */ /* 0x000fe20000410000 */
[----:B------:R-:W2:Y:S01]  /*b650*/  LDC R80, c[0x0][0x2f0] ;  /* 0x0000bc00ff507b82 */ /* 0x000ea20000000800 */
[----:B-1----:R-:W-:-:S04]  /*b660*/  @P5 IMAD.HI.U32 R36, R79, R36, RZ ;  /* 0x000000244f245227 */ /* 0x002fc800078e00ff */
[C---:B------:R-:W-:Y:S01]  /*b670*/  FMUL.FTZ R29, R0.reuse, R40 ;  /* 0x00000028001d7220 */ /* 0x040fe20000410000 */
[C---:B------:R-:W-:Y:S01]  /*b680*/  FMUL.FTZ R40, R0.reuse, R49 ;  /* 0x0000003100287220 */ /* 0x040fe20000410000 */
[C---:B------:R-:W-:Y:S01]  /*b690*/  FMUL.FTZ R49, R0.reuse, R57 ;  /* 0x0000003900317220 */ /* 0x040fe20000410000 */
[C---:B------:R-:W-:Y:S01]  /*b6a0*/  FMUL.FTZ R57, R0.reuse, R64 ;  /* 0x0000004000397220 */ /* 0x040fe20000410000 */
[----:B------:R-:W-:Y:S01]  /*b6b0*/  FMUL.FTZ R64, R0, R75 ;  /* 0x0000004b00407220 */ /* 0x000fe20000410000 */
[----:B0-----:R-:W-:Y:S01]  /*b6c0*/  @P5 SHF.R.U32.HI R79, RZ, R37, R36 ;  /* 0x00000025ff4f5219 */ /* 0x001fe20000011624 */
        /* <DEDUP_REMOVED lines=44> */
[----:B------:R-:W0:Y:S01]  /*b990*/  MUFU.TANH R5, R5 ;  /* 0x0000000500057308 */ /* 0x000e220000002400 */
[----:B------:R-:W-:-:S02]  /*b9a0*/  IMAD R37, R16, -0x2, R37 ;  /* 0xfffffffe10257824 */ /* 0x000fc400078e0225 */
[----:B------:R-:W-:Y:S02]  /*b9b0*/  @!P1 VIADD R36, R36, 0x19c40 ;  /* 0x00019c4024249836 */ /* 0x000fe40000000000 */
[----:B--2---:R-:W-:-:S03]  /*b9c0*/  IMAD R37, R80, UR40, R37 ;  /* 0x0000002850257c24 */ /* 0x004fc6000f8e0225 */
[----:B------:R-:W1:Y:S01]  /*b9d0*/  MUFU.TANH R6, R6 ;  /* 0x0000000600067308 */ /* 0x000e620000002400 */
[----:B------:R-:W-:Y:S01]  /*b9e0*/  VIADD R37, R37, -UR22 ;  /* 0x8000001625257c36 */ /* 0x000fe20008000000 */
[----:B------:R-:W-:-:S03]  /*b9f0*/  @!P1 PRMT R36, RZ, 0x654, R36 ;  /* 0x00000654ff249816 */ /* 0x000fc60000000024 */
[C---:B------:R-:W-:Y:S02]  /*ba00*/  VIADD R86, R37.reuse, UR23 ;  /* 0x0000001725567c36 */ /* 0x040fe40008000000 */
[----:B------:R-:W-:Y:S01]  /*ba10*/  VIADD R85, R37, UR17 ;  /* 0x0000001125557c36 */ /* 0x000fe20008000000 */
        /* <DEDUP_REMOVED lines=47> */
[----:B------:R-:W-:Y:S07]  /*bd10*/  QGMMA.64x96x32.F32.E4M3.E4M3 R88, R136, gdesc[UR4], R88, gsb0 ;  /* 0x0160000488587df3 */ /* 0x000fee0008000858 */
        /* <DEDUP_REMOVED lines=16> */
[----:B------:R0:W-:Y:S04]  /*be20*/  @!P1 SYNCS.ARRIVE.TRANS64.RED.A1T0 RZ, [R36+URZ], RZ ;  /* 0x000000ff24ff99a7 */ /* 0x0001e8000810043f */
[----:B------:R-:W0:Y:S08]  /*be30*/  MUFU.TANH R64, R64 ;  /* 0x0000004000407308 */ /* 0x000e300000002400 */
[----:B------:R-:W0:Y:S08]  /*be40*/  MUFU.TANH R67, R67 ;  /* 0x0000004300437308 */ /* 0x000e300000002400 */
[----:B------:R-:W0:Y:S01]  /*be50*/  MUFU.TANH R69, R69 ;  /* 0x0000004500457308 */ /* 0x000e220000002400 */
[----:B-----5:R-:W-:-:S02]  /*be60*/  IMAD.IADD R84, R86, 0x1, R137 ;  /* 0x0000000156547824 */ /* 0x020fc400078e0289 */
        /* <DEDUP_REMOVED lines=25> */
.L_x_9195:
[----:B------:R-:W-:-:S05]  /*c000*/  IMAD.U32 R136, RZ, RZ, UR21 ;  /* 0x00000015ff887e24 */ /* 0x000fca000f8e00ff */
[----:B------:R-:W-:-:S13]  /*c010*/  ISETP.NE.AND P2, PT, R136, 0x1, PT ;  /* 0x000000018800780c */ /* 0x000fda0003f45270 */
[----:B------:R-:W0:Y:S02]  /*c020*/  @P2 LDC.64 R36, c[0x0][0x9e8] ;  /* 0x00027a00ff242b82 */ /* 0x000e240000000a00 */
[----:B0-----:R-:W-:-:S05]  /*c030*/  @P2 IMAD.HI.U32 R36, R82, R36, RZ ;  /* 0x0000002452242227 */ /* 0x001fca00078e00ff */
[----:B------:R-:W-:-:S07]  /*c040*/  @P2 SHF.R.U32.HI R82, RZ, R37, R36 ;  /* 0x00000025ff522219 */ /* 0x000fce0000011624 */
.L_x_9196:
[----:B------:R-:W-:Y:S05]  /*c050*/  BSYNC B0 ;  /* 0x0000000000007941 */ /* 0x000fea0003800000 */
.L_x_9194:
[----:B------:R-:W-:-:S04]  /*c060*/  IMAD R37, R82, R136, -R75 ;  /* 0x0000008852257224 */ /* 0x000fc800078e0a4b */
[----:B------:R-:W-:-:S05]  /*c070*/  IMAD R37, R16, -0x2, R37 ;  /* 0xfffffffe10257824 */ /* 0x000fca00078e0225 */
[----:B------:R-:W-:Y:S02]  /*c080*/  VIADDMNMX R84, R37, R136, R84, PT ;  /* 0x0000008825547246 */ /* 0x000fe40003800154 */
[----:B------:R-:W-:-:S07]  /*c090*/  VIMNMX R83, R83, R37, !PT ;  /* 0x0000002553537248 */ /* 0x000fce0007fe0100 */
.L_x_9193:
        /* <DEDUP_REMOVED lines=114> */
.L_x_9199:
[----:B------:R-:W-:-:S05]  /*c7c0*/  IMAD.U32 R6, RZ, RZ, UR21 ;  /* 0x00000015ff067e24 */ /* 0x000fca000f8e00ff */
[----:B------:R-:W-:-:S13]  /*c7d0*/  ISETP.NE.AND P3, PT, R6, 0x1, PT ;  /* 0x000000010600780c */ /* 0x000fda0003f65270 */
[----:B------:R-:W0:Y:S02]  /*c7e0*/  @P3 LDC.64 R36, c[0x0][0x9e8] ;  /* 0x00027a00ff243b82 */ /* 0x000e240000000a00 */
[----:B0-----:R-:W-:-:S05]  /*c7f0*/  @P3 IMAD.HI.U32 R36, R80, R36, RZ ;  /* 0x0000002450243227 */ /* 0x001fca00078e00ff */
[----:B------:R-:W-:-:S07]  /*c800*/  @P3 SHF.R.U32.HI R80, RZ, R37, R36 ;  /* 0x00000025ff503219 */ /* 0x000fce0000011624 */
.L_x_9200:
[----:B------:R-:W-:Y:S05]  /*c810*/  BSYNC B0 ;  /* 0x0000000000007941 */ /* 0x000fea0003800000 */
.L_x_9198:
[----:B------:R-:W-:-:S04]  /*c820*/  IMAD R75, R80, R6, -R75 ;  /* 0x00000006504b7224 */ /* 0x000fc800078e0a4b */
[----:B------:R-:W-:-:S05]  /*c830*/  IMAD R75, R16, -0x2, R75 ;  /* 0xfffffffe104b7824 */ /* 0x000fca00078e024b */
[----:B------:R-:W-:Y:S02]  /*c840*/  VIADDMNMX R86, R75, R6, R86, PT ;  /* 0x000000064b567246 */ /* 0x000fe40003800156 */
[----:B------:R-:W-:-:S07]  /*c850*/  VIMNMX R85, R85, R75, !PT ;  /* 0x0000004b55557248 */ /* 0x000fce0007fe0100 */
.L_x_9197:
        /* <DEDUP_REMOVED lines=69> */
[C---:B------:R-:W-:Y:S02]  /*ccb0*/  ISETP.GT.AND P3, PT, R85.reuse, 0x29, P2 ;  /* 0x000000295500780c */ /* 0x040fe40001764270 */
[----:B------:R-:W-:Y:S02]  /*ccc0*/  FSEL R44, R44, -INF , !P4 ;  /* 0xff8000002c2c7808 */ /* 0x000fe40006000000 */
[----:B------:R-:W-:Y:S02]  /*ccd0*/  ISETP.GT.AND P4, PT, R85, 0x40, P2 ;  /* 0x000000405500780c */ /* 0x000fe40001784270 */
[C---:B------:R-:W-:Y:S02]  /*cce0*/  ISETP.LT.OR P3, PT, R86.reuse, 0x2a, P3 ;  /* 0x0000002a5600780c */ /* 0x040fe40001f61670 */
[----:B------:R-:W-:-:S02]  /*ccf0*/  ISETP.LT.OR P4, PT, R86, 0x41, P4 ;  /* 0x000000415600780c */ /* 0x000fc40002781670 */
[----:B------:R-:W-:Y:S02]  /*cd00*/  FSEL R38, R38, -INF , !P3 ;  /* 0xff80000026267808 */ /* 0x000fe40005800000 */
[C---:B------:R-:W-:Y:S02]  /*cd10*/  ISETP.GT.AND P3, PT, R85.reuse, 0x31, P2 ;  /* 0x000000315500780c */ /* 0x040fe40001764270 */
[----:B------:R-:W-:Y:S02]  /*cd20*/  FSEL R48, R48, -INF , !P4 ;  /* 0xff80000030307808 */ /* 0x000fe40006000000 */
[----:B------:R-:W-:Y:S02]  /*cd30*/  ISETP.GT.AND P4, PT, R85, 0x41, P2 ;  /* 0x000000415500780c */ /* 0x000fe40001784270 */
[----:B------:R-:W-:Y:S02]  /*cd40*/  ISETP.LT.OR P3, PT, R86, 0x32, P3 ;  /* 0x000000325600780c */ /* 0x000fe40001f61670 */
[----:B0-----:R-:W-:-:S02]  /*cd50*/  FMNMX.FTZ R6, R6, R37, !PT ;  /* 0x0000002506067209 */ /* 0x001fc40007810000 */
[----:B------:R-:W-:Y:S02]  /*cd60*/  ISETP.LT.OR P4, PT, R86, 0x42, P4 ;  /* 0x000000425600780c */ /* 0x000fe40002781670 */
[----:B------:R-:W-:Y:S01]  /*cd70*/  FSEL R42, R42, -INF , !P3 ;  /* 0xff8000002a2a7808 */ /* 0x000fe20005800000 */
[----:B------:R-:W0:Y:S01]  /*cd80*/  SHFL.BFLY PT, R37, R6, 0x1, 0x1f ;  /* 0x0c201f0006257f89 */ /* 0x000e2200000e0000 */
[C---:B------:R-:W-:Y:S02]  /*cd90*/  ISETP.GT.AND P3, PT, R85.reuse, 0x39, P2 ;  /* 0x000000395500780c */ /* 0x040fe40001764270 */
[----:B------:R-:W-:Y:S02]  /*cda0*/  FSEL R75, R50, -INF , !P4 ;  /* 0xff800000324b7808 */ /* 0x000fe40006000000 */
[----:B------:R-:W-:Y:S02]  /*cdb0*/  ISETP.GT.AND P4, PT, R85, 0x48, P2 ;  /* 0x000000485500780c */ /* 0x000fe40001784270 */
[----:B------:R-:W-:-:S02]  /*cdc0*/  ISETP.LT.OR P3, PT, R86, 0x3a, P3 ;  /* 0x0000003a5600780c */ /* 0x000fc40001f61670 */
[----:B------:R-:W-:Y:S02]  /*cdd0*/  ISETP.LT.OR P4, PT, R86, 0x49, P4 ;  /* 0x000000495600780c */ /* 0x000fe40002781670 */
[----:B------:R-:W-:Y:S02]  /*cde0*/  FSEL R46, R46, -INF , !P3 ;  /* 0xff8000002e2e7808 */ /* 0x000fe40005800000 */
[----:B------:R-:W-:Y:S02]  /*cdf0*/  FSEL R52, R52, -INF , !P4 ;  /* 0xff80000034347808 */ /* 0x000fe40006000000 */
[----:B------:R-:W-:-:S04]  /*ce00*/  ISETP.GT.AND P4, PT, R85, RZ, P2 ;  /* 0x000000ff5500720c */ /* 0x000fc80001784270 */
[----:B------:R-:W-:Y:S02]  /*ce10*/  ISETP.LT.OR P4, PT, R86, 0x1, P4 ;  /* 0x000000015600780c */ /* 0x000fe40002781670 */
[----:B0-----:R-:W-:Y:S01]  /*ce20*/  FMNMX.FTZ R6, R6, R37, !PT ;  /* 0x0000002506067209 */ /* 0x001fe20007810000 */
[----:B------:R-:W-:-:S03]  /*ce30*/  IMAD.U32 R37, RZ, RZ, UR10 ;  /* 0x0000000aff257e24 */ /* 0x000fc6000f8e00ff */
[C---:B------:R-:W-:Y:S01]  /*ce40*/  FSETP.NEU.FTZ.AND P3, PT, R6.reuse, -INF , PT ;  /* 0xff8000000600780b */ /* 0x040fe20003f7d000 */
[----:B------:R-:W-:-:S05]  /*ce50*/  FFMA.FTZ R36, R6, R37, -8 ;  /* 0xc100000006247423 */ /* 0x000fca0000010025 */
[----:B------:R-:W-:-:S05]  /*ce60*/  FSEL R36, R36, RZ, P3 ;  /* 0x000000ff24247208 */ /* 0x000fca0001800000 */
[--C-:B------:R-:W-:Y:S01]  /*ce70*/  FFMA.FTZ R5, R5, UR10, -R36.reuse ;  /* 0x0000000a05057c23 */ /* 0x100fe20008010824 */
[----:B------:R-:W-:-:S01]  /*ce80*/  FFMA.FTZ R79, R15, UR10, -R36 ;  /* 0x0000000a0f4f7c23 */ /* 0x000fc20008010824 */
[----:B------:R-:W-:Y:S01]  /*ce90*/  FSEL R15, R9, -INF , !P4 ;  /* 0xff800000090f7808 */ /* 0x000fe20006000000 */
[----:B------:R-:W-:-:S01]  /*cea0*/  FFMA.FTZ R37, R82, UR10, -R36 ;  /* 0x0000000a52257c23 */ /* 0x000fc20008010824 */
[----:B------:R0:W-:Y:S01]  /*ceb0*/  MUFU.EX2 R50, R5 ;  /* 0x0000000500327308 */ /* 0x0001e20000000800 */
[----:B------:R-:W-:Y:S01]  /*cec0*/  ISETP.GT.AND P4, PT, R85, 0x49, P2 ;  /* 0x000000495500780c */ /* 0x000fe20001784270 */
[--C-:B------:R-:W-:Y:S01]  /*ced0*/  FFMA.FTZ R11, R11, UR10, -R36.reuse ;  /* 0x0000000a0b0b7c23 */ /* 0x100fe20008010824 */
[----:B------:R-:W-:-:S01]  /*cee0*/  FFMA.FTZ R12, R12, UR10, -R36 ;  /* 0x0000000a0c0c7c23 */ /* 0x000fc20008010824 */
[--C-:B------:R-:W-:Y:S01]  /*cef0*/  FFMA.FTZ R20, R20, UR10, -R36.reuse ;  /* 0x0000000a14147c23 */ /* 0x100fe20008010824 */
[----:B------:R-:W-:Y:S01]  /*cf00*/  ISETP.LT.OR P4, PT, R86, 0x4a, P4 ;  /* 0x0000004a5600780c */ /* 0x000fe20002781670 */
[--C-:B------:R-:W-:Y:S01]  /*cf10*/  FFMA.FTZ R25, R25, UR10, -R36.reuse ;  /* 0x0000000a19197c23 */ /* 0x100fe20008010824 */
[----:B------:R-:W-:-:S01]  /*cf20*/  FFMA.FTZ R26, R26, UR10, -R36 ;  /* 0x0000000a1a1a7c23 */ /* 0x000fc20008010824 */
[----:B------:R1:W-:Y:S01]  /*cf30*/  MUFU.EX2 R9, R79 ;  /* 0x0000004f00097308 */ /* 0x0003e20000000800 */
[----:B0-----:R-:W-:Y:S01]  /*cf40*/  FMNMX.FTZ R5, R15, R8, !PT ;  /* 0x000000080f057209 */ /* 0x001fe20007810000 */
        /* <DEDUP_REMOVED lines=31> */
[----:B------:R-:W-:Y:S01]  /*d140*/  FSEL R58, R58, -INF , !P4 ;  /* 0xff8000003a3a7808 */ /* 0x000fe20006000000 */
[----:B------:R-:W-:Y:S01]  /*d150*/  MUFU.EX2 R12, R12 ;  /* 0x0000000c000c7308 */ /* 0x000fe20000000800 */
[----:B------:R-:W-:Y:S02]  /*d160*/  FMNMX.FTZ R5, R35, R80, !PT ;  /* 0x0000005023057209 */ /* 0x000fe40007810000 */
[----:B------:R-:W-:Y:S02]  /*d170*/  ISETP.GT.AND P4, PT, R85, 0x59, P2 ;  /* 0x000000595500780c */ /* 0x000fe40001784270 */
[----:B------:R-:W-:Y:S02]  /*d180*/  FMNMX.FTZ R80, R38, R5, !PT ;  /* 0x0000000526507209 */ /* 0x000fe40007810000 */
        /* <DEDUP_REMOVED lines=12> */
[----:B------:R-:W-:Y:S02]  /*d250*/  ISETP.GT.AND P4, PT, R85, 0x61, P2 ;  /* 0x000000615500780c */ /* 0x000fe40001784270 */
[----:B------:R-:W-:Y:S02]  /*d260*/  FMNMX.FTZ R80, R48, R5, !PT ;  /* 0x0000000530507209 */ /* 0x000fe40007810000 */
[----:B------:R-:W-:Y:S02]  /*d270*/  ISETP.LT.OR P4, PT, R86, 0x62, P4 ;  /* 0x000000625600780c */ /* 0x000fe40002781670 */
        /* <DEDUP_REMOVED lines=9> */
[----:B------:R-:W-:Y:S01]  /*d310*/  FMNMX.FTZ R5, R55, R80, !PT ;  /* 0x0000005037057209 */ /* 0x000fe20007810000 */
[--C-:B------:R-:W-:Y:S01]  /*d320*/  FFMA.FTZ R80, R49, UR10, -R36.reuse ;  /* 0x0000000a31507c23 */ /* 0x100fe20008010824 */
[----:B------:R-:W-:Y:S01]  /*d330*/  ISETP.GT.AND P4, PT, R85, 0x69, P2 ;  /* 0x000000695500780c */ /* 0x000fe20001784270 */
[--C-:B------:R-:W-:Y:S01]  /*d340*/  FFMA.FTZ R49, R51, UR10, -R36.reuse ;  /* 0x0000000a33317c23 */ /* 0x100fe20008010824 */
[----:B------:R-:W-:Y:S01]  /*d350*/  FMNMX.FTZ R5, R56, R5, !PT ;  /* 0x0000000538057209 */ /* 0x000fe20007810000 */
[--C-:B------:R-:W-:Y:S01]  /*d360*/  FFMA.FTZ R51, R57, UR10, -R36.reuse ;  /* 0x0000000a39337c23 */ /* 0x100fe20008010824 */
[----:B------:R-:W-:Y:S01]  /*d370*/  ISETP.LT.OR P4, PT, R86, 0x6a, P4 ;  /* 0x0000006a5600780c */ /* 0x000fe20002781670 */
[----:B------:R-:W-:Y:S01]  /*d380*/  FFMA.FTZ R57, R65, UR10, -R36 ;  /* 0x0000000a41397c23 */ /* 0x000fe20008010824 */
        /* <DEDUP_REMOVED lines=9> */
[----:B------:R-:W-:-:S02]  /*d420*/  ISETP.GT.AND P4, PT, R85, 0x71, P2 ;  /* 0x000000715500780c */ /* 0x000fc40001784270 */
[----:B------:R-:W-:Y:S01]  /*d430*/  FMNMX.FTZ R5, R64, R5, !PT ;  /* 0x0000000540057209 */ /* 0x000fe20007810000 */
[----:B------:R-:W-:Y:S01]  /*d440*/  MUFU.EX2 R39, R39 ;  /* 0x0000002700277308 */ /* 0x000fe20000000800 */
[----:B------:R-:W-:Y:S02]  /*d450*/  ISETP.LT.OR P4, PT, R86, 0x72, P4 ;  /* 0x000000725600780c */ /* 0x000fe40002781670 */
[----:B------:R-:W-:Y:S02]  /*d460*/  FMNMX.FTZ R82, R68, R5, !PT ;  /* 0x0000000544527209 */ /* 0x000fe40007810000 */
[----:B------:R-:W-:Y:S02]  /*d470*/  FSEL R72, R72, -INF , !P4 ;  /* 0xff80000048487808 */ /* 0x000fe40006000000 */
[----:B------:R-:W-:Y:S01]  /*d480*/  ISETP.GT.AND P4, PT, R85, 0x78, P2 ;  /* 0x000000785500780c */ /* 0x000fe20001784270 */
[----:B------:R-:W-:Y:S01]  /*d490*/  MUFU.EX2 R40, R40 ;  /* 0x0000002800287308 */ /* 0x000fe20000000800 */
[----:B------:R-:W-:-:S02]  /*d4a0*/  FMNMX.FTZ R82, R45, R82, !PT ;  /* 0x000000522d527209 */ /* 0x000fc40007810000 */
[----:B------:R-:W-:Y:S02]  /*d4b0*/  ISETP.GT.AND P2, PT, R85, 0x79, P2 ;  /* 0x000000795500780c */ /* 0x000fe40001744270 */
[----:B------:R-:W-:Y:S02]  /*d4c0*/  ISETP.LT.OR P4, PT, R86, 0x79, P4 ;  /* 0x000000795600780c */ /* 0x000fe40002781670 */
[----:B------:R-:W-:Y:S01]  /*d4d0*/  FMNMX.FTZ R5, R71, R82, !PT ;  /* 0x0000005247057209 */ /* 0x000fe20007810000 */
[----:B------:R-:W-:-:S01]  /*d4e0*/  FFMA.FTZ R82, R53, UR10, -R36 ;  /* 0x0000000a35527c23 */ /* 0x000fc20008010824 */
[----:B------:R-:W-:Y:S01]  /*d4f0*/  ISETP.LT.OR P2, PT, R86, 0x7a, P2 ;  /* 0x0000007a5600780c */ /* 0x000fe20001741670 */
[----:B------:R-:W-:-:S01]  /*d500*/  FFMA.FTZ R86, R63, UR10, -R36 ;  /* 0x0000000a3f567c23 */ /* 0x000fc20008010824 */
[----:B------:R-:W-:Y:S01]  /*d510*/  FSEL R74, R74, -INF , !P4 ;  /* 0xff8000004a4a7808 */ /* 0x000fe20006000000 */
[----:B------:R-:W-:-:S01]  /*d520*/  FFMA.FTZ R53, R61, UR10, -R36 ;  /* 0x0000000a3d357c23 */ /* 0x000fc20008010824 */
[----:B------:R-:W-:Y:S01]  /*d530*/  FMNMX.FTZ R5, R72, R5, !PT ;  /* 0x0000000548057209 */ /* 0x000fe20007810000 */
[----:B------:R-:W-:-:S01]  /*d540*/  FFMA.FTZ R63, R78, UR10, -R36 ;  /* 0x0000000a4e3f7c23 */ /* 0x000fc20008010824 */
[----:B------:R-:W-:Y:S01]  /*d550*/  FSEL R77, R77, -INF , !P2 ;  /* 0xff8000004d4d7808 */ /* 0x000fe20005000000 */
[----:B------:R-:W-:-:S01]  /*d560*/  FFMA.FTZ R61, R73, UR10, -R36 ;  /* 0x0000000a493d7c23 */ /* 0x000fc20008010824 */
[----:B------:R-:W-:Y:S01]  /*d570*/  FMNMX.FTZ R84, R74, R5, !PT ;  /* 0x000000054a547209 */ /* 0x000fe20007810000 */
[----:B------:R-:W-:-:S01]  /*d580*/  FFMA.FTZ R78, R81, UR10, -R36 ;  /* 0x0000000a514e7c23 */ /* 0x000fc20008010824 */
[----:B------:R-:W-:Y:S02]  /*d590*/  MUFU.EX2 R43, R43 ;  /* 0x0000002b002b7308 */ /* 0x000fe40000000800 */
[----:B------:R-:W-:Y:S01]  /*d5a0*/  FMNMX.FTZ R5, R77, R84, !PT ;  /* 0x000000544d057209 */ /* 0x000fe20007810000 */
[--C-:B------:R-:W-:Y:S01]  /*d5b0*/  FFMA.FTZ R84, R59, UR10, -R36.reuse ;  /* 0x0000000a3b547c23 */ /* 0x100fe20008010824 */
[----:B------:R-:W-:-:S03]  /*d5c0*/  FFMA.FTZ R59, R67, UR10, -R36 ;  /* 0x0000000a433b7c23 */ /* 0x000fc60008010824 */
[----:B------:R-:W0:Y:S01]  /*d5d0*/  SHFL.BFLY PT, R136, R5, 0x2, 0x1f ;  /* 0x0c401f0005887f89 */ /* 0x000e2200000e0000 */
[----:B------:R-:W-:Y:S08]  /*d5e0*/  MUFU.EX2 R70, R79 ;  /* 0x0000004f00467308 */ /* 0x000ff00000000800 */
[----:B------:R-:W-:Y:S08]  /*d5f0*/  MUFU.EX2 R47, R47 ;  /* 0x0000002f002f7308 */ /* 0x000ff00000000800 */
[----:B------:R-:W-:Y:S01]  /*d600*/  MUFU.EX2 R80, R80 ;  /* 0x0000005000507308 */ /* 0x000fe20000000800 */
[----:B0-----:R-:W-:Y:S01]  /*d610*/  FMNMX.FTZ R65, R5, R136, !PT ;  /* 0x0000008805417209 */ /* 0x001fe20007810000 */
[----:B------:R-:W-:Y:S01]  /*d620*/  FFMA.FTZ R136, R69, UR10, -R36 ;  /* 0x0000000a45887c23 */ /* 0x000fe20008010824 */
[----:B------:R-:W-:-:S05]  /*d630*/  FSEL R36, R6, RZ, P3 ;  /* 0x000000ff06247208 */ /* 0x000fca0001800000 */
[----:B------:R-:W-:Y:S01]  /*d640*/  MUFU.EX2 R49, R49 ;  /* 0x0000003100317308 */ /* 0x000fe20000000800 */
[----:B------:R-:W0:Y:S01]  /*d650*/  SHFL.BFLY PT, R138, R65, 0x1, 0x1f ;  /* 0x0c201f00418a7f89 */ /* 0x000e2200000e0000 */
[----:B------:R-:W-:-:S04]  /*d660*/  FADD.FTZ R36, -R36, R7 ;  /* 0x0000000724247221 */ /* 0x000fc80000010100 */
[----:B------:R-:W-:Y:S02]  /*d670*/  FMUL.FTZ R36, R36, UR10 ;  /* 0x0000000a24247c20 */ /* 0x000fe40008410000 */
[----:B------:R-:W-:Y:S08]  /*d680*/  MUFU.EX2 R82, R82 ;  /* 0x0000005200527308 */ /* 0x000ff00000000800 */
[----:B------:R-:W1:Y:S08]  /*d690*/  MUFU.EX2 R36, R36 ;  /* 0x0000002400247308 */ /* 0x000e700000000800 */
[----:B------:R-:W-:Y:S01]  /*d6a0*/  MUFU.EX2 R51, R51 ;  /* 0x0000003300337308 */ /* 0x000fe20000000800 */
[----:B0-----:R-:W-:Y:S01]  /*d6b0*/  FMNMX.FTZ R5, R65, R138, !PT ;  /* 0x0000008a41057209 */ /* 0x001fe20007810000 */
[----:B------:R-:W-:-:S03]  /*d6c0*/  IMAD.U32 R138, RZ, RZ, UR10 ;  /* 0x0000000aff8a7e24 */ /* 0x000fc6000f8e00ff */
[C---:B------:R-:W-:Y:S01]  /*d6d0*/  FSETP.NEU.FTZ.AND P2, PT, R5.reuse, -INF , PT ;  /* 0xff8000000500780b */ /* 0x040fe20003f5d000 */
[----:B------:R-:W-:-:S02]  /*d6e0*/  FFMA.FTZ R7, R5, R138, -8 ;  /* 0xc100000005077423 */ /* 0x000fc4000001008a */
[----:B------:R-:W-:Y:S01]  /*d6f0*/  MUFU.EX2 R84, R84 ;  /* 0x0000005400547308 */ /* 0x000fe20000000800 */
[----:B------:R-:W-:Y:S01]  /*d700*/  FSEL R65, R5, RZ, P2 ;  /* 0x000000ff05417208 */ /* 0x000fe20001000000 */
[----:B-1----:R-:W-:Y:S01]  /*d710*/  FFMA.FTZ R73, R36, R4, R37 ;  /* 0x0000000424497223 */ /* 0x002fe20000010025 */
        /* <DEDUP_REMOVED lines=33> */
[----:B0-----:R-:W-:-:S01]  /*d930*/  FFMA.FTZ R4, R65, R3, R138 ;  /* 0x0000000341047223 */ /* 0x001fc2000001008a */
[----:B------:R-:W-:Y:S01]  /*d940*/  FADD.FTZ R48, R20, R55 ;  /* 0x0000003714307221 */ /* 0x000fe20000010000 */
[----:B------:R-:W-:-:S03]  /*d950*/  FFMA.FTZ R55, R56, UR10, -R7 ;  /* 0x0000000a38377c23 */ /* 0x000fc60008010807 */
[----:B------:R-:W-:Y:S01]  /*d960*/  FADD.FTZ R75, R25, R48 ;  /* 0x00000030194b7221 */ /* 0x000fe20000010000 */
[----:B------:R-:W-:-:S01]  /*d970*/  FFMA.FTZ R48, R58, UR10, -R7 ;  /* 0x0000000a3a307c23 */ /* 0x000fc20008010807 */
        /* <DEDUP_REMOVED lines=18> */
[----:B------:R0:W-:Y:S01]  /*daa0*/  MUFU.EX2 R44, R52 ;  /* 0x00000034002c7308 */ /* 0x0001e20000000800 */
[----:B-1----:R-:W-:-:S07]  /*dab0*/  FADD.FTZ R4, R32, R3 ;  /* 0x0000000320047221 */ /* 0x002fce0000010000 */
[----:B------:R-:W1:Y:S01]  /*dac0*/  MUFU.EX2 R35, R35 ;  /* 0x0000002300237308 */ /* 0x000e620000000800 */
[----:B0-----:R-:W-:-:S04]  /*dad0*/  FADD.FTZ R52, R26, R75 ;  /* 0x0000004b1a347221 */ /* 0x001fc80000010000 */
[----:B------:R-:W-:-:S03]  /*dae0*/  FADD.FTZ R75, R29, R52 ;  /* 0x000000341d4b7221 */ /* 0x000fc60000010000 */
[----:B------:R-:W0:Y:S01]  /*daf0*/  MUFU.EX2 R38, R38 ;  /* 0x0000002600267308 */ /* 0x000e220000000800 */
[----:B------:R-:W-:-:S01]  /*db00*/  FADD.FTZ R52, R30, R75 ;  /* 0x0000004b1e347221 */ /* 0x000fc20000010000 */
[----:B------:R-:W-:-:S03]  /*db10*/  FFMA.FTZ R75, R60, UR10, -R7 ;  /* 0x0000000a3c4b7c23 */ /* 0x000fc60008010807 */
[----:B------:R-:W-:Y:S01]  /*db20*/  FADD.FTZ R79, R33, R52 ;  /* 0x00000034214f7221 */ /* 0x000fe20000010000 */
[----:B------:R-:W-:-:S02]  /*db30*/  FFMA.FTZ R52, R62, UR10, -R7 ;  /* 0x0000000a3e347c23 */ /* 0x000fc40008010807 */
[----:B------:R-:W2:Y:S01]  /*db40*/  MUFU.EX2 R41, R41 ;  /* 0x0000002900297308 */ /* 0x000ea20000000800 */
[----:B------:R-:W-:-:S01]  /*db50*/  FADD.FTZ R54, R34, R79 ;  /* 0x0000004f22367221 */ /* 0x000fc20000010000 */
[----:B-1----:R-:W-:-:S03]  /*db60*/  FADD.FTZ R3, R35, R4 ;  /* 0x0000000423037221 */ /* 0x002fc60000010000 */
[----:B------:R-:W-:-:S03]  /*db70*/  FADD.FTZ R79, R39, R54 ;  /* 0x00000036274f7221 */ /* 0x000fc60000010000 */
[----:B------:R-:W1:Y:S01]  /*db80*/  MUFU.EX2 R67, R67 ;  /* 0x0000004300437308 */ /* 0x000e620000000800 */
[----:B0-----:R-:W-:-:S01]  /*db90*/  FADD.FTZ R4, R38, R3 ;  /* 0x0000000326047221 */ /* 0x001fc20000010000 */
[----:B------:R-:W-:Y:S01]  /*dba0*/  FADD.FTZ R54, R40, R79 ;  /* 0x0000004f28367221 */ /* 0x000fe20000010000 */
[----:B------:R-:W-:-:S03]  /*dbb0*/  FFMA.FTZ R79, R64, UR10, -R7 ;  /* 0x0000000a404f7c23 */ /* 0x000fc60008010807 */
[----:B------:R-:W-:Y:S01]  /*dbc0*/  FADD.FTZ R81, R43, R54 ;  /* 0x000000362b517221 */ /* 0x000fe20000010000 */
[----:B------:R-:W-:-:S01]  /*dbd0*/  FFMA.FTZ R54, R68, UR10, -R7 ;  /* 0x0000000a44367c23 */ /* 0x000fc20008010807 */
        /* <DEDUP_REMOVED lines=8> */
[----:B------:R-:W-:Y:S01]  /*dc60*/  FADD.FTZ R81, R49, R56 ;  /* 0x0000003831517221 */ /* 0x000fe20000010000 */
[----:B------:R-:W-:-:S01]  /*dc70*/  FFMA.FTZ R56, R71, UR10, -R7 ;  /* 0x0000000a47387c23 */ /* 0x000fc20008010807 */
[----:B------:R-:W1:Y:S01]  /*dc80*/  MUFU.EX2 R73, R73 ;  /* 0x0000004900497308 */ /* 0x000e620000000800 */
[----:B0-----:R-:W-:-:S01]  /*dc90*/  FADD.FTZ R4, R42, R3 ;  /* 0x000000032a047221 */ /* 0x001fc20000010000 */
[----:B------:R-:W-:-:S04]  /*dca0*/  FADD.FTZ R58, R82, R81 ;  /* 0x00000051523a7221 */ /* 0x000fc80000010000 */
[----:B------:R-:W-:Y:S02]  /*dcb0*/  FADD.FTZ R71, R51, R58 ;  /* 0x0000003a33477221 */ /* 0x000fe40000010000 */
[----:B------:R-:W0:Y:S01]  /*dcc0*/  MUFU.EX2 R46, R46 ;  /* 0x0000002e002e7308 */ /* 0x000e220000000800 */
[----:B--2---:R-:W-:-:S01]  /*dcd0*/  FADD.FTZ R3, R69, R4 ;  /* 0x0000000445037221 */ /* 0x004fc20000010000 */
[----:B------:R-:W-:Y:S01]  /*dce0*/  FADD.FTZ R58, R84, R71 ;  /* 0x00000047543a7221 */ /* 0x000fe20000010000 */
[----:B------:R-:W-:-:S02]  /*dcf0*/  FFMA.FTZ R71, R72, UR10, -R7 ;  /* 0x0000000a48477c23 */ /* 0x000fc40008010807 */
[----:B------:R-:W-:-:S03]  /*dd00*/  FADD.FTZ R4, R44, R3 ;  /* 0x000000032c047221 */ /* 0x000fc60000010000 */
        /* <DEDUP_REMOVED lines=48> */
.L_x_9201:
        /* <DEDUP_REMOVED lines=90> */
.L_x_9184:
[----:B------:R-:W-:Y:S06]  /*e5b0*/  BAR.ARV 0x8, 0x200 ;  /* 0x0208000000007b1d */ /* 0x000fec0000002000 */
[----:B------:R-:W-:Y:S05]  /*e5c0*/  @!P0 BRA `(.L_x_9203) ;  /* 0x0000000000048947 */ /* 0x000fea0003800000 */
[----:B------:R-:W-:Y:S01]  /*e5d0*/  BPT.TRAP 0x1 ;  /* 0x000000040000795c */ /* 0x000fe20000300000 */
.L_x_9203:
[----:B------:R-:W-:Y:S01]  /*e5e0*/  ULEA UR11, UR37, UR45, 0x3 ;  /* 0x0000002d250b7291 */ /* 0x000fe2000f8e183f */
[----:B------:R-:W-:-:S05]  /*e5f0*/  IMAD.U32 R0, RZ, RZ, UR36 ;  /* 0x00000024ff007e24 */ /* 0x000fca000f8e00ff */
[----:B------:R-:W-:-:S04]  /*e600*/  SHF.L.U32 R0, R0, 0x1f, RZ ;  /* 0x0000001f00007819 */ /* 0x000fc800000006ff */
[----:B------:R0:W1:Y:S01]  /*e610*/  SYNCS.PHASECHK.TRANS64.TRYWAIT P1, [UR11+0x19c50], R0 ;  /* 0x019c5000ff0075a7 */ /* 0x000062000802014b */
[----:B------:R-:W-:Y:S05]  /*e620*/  @!P0 BRA `(.L_x_9204) ;  /* 0x0000000000048947 */ /* 0x000fea0003800000 */
[----:B------:R-:W-:Y:S01]  /*e630*/  BPT.TRAP 0x1 ;  /* 0x000000040000795c */ /* 0x000fe20000300000 */
.L_x_9204:
[----:B-1----:R-:W-:Y:S05]  /*e640*/  @P1 BRA `(.L_x_9205) ;  /* 0x0000000000081947 */ /* 0x002fea0003800000 */
[----:B------:R-:W1:Y:S02]  /*e650*/  SYNCS.PHASECHK.TRANS64.TRYWAIT P1, [UR11+0x19c50], R0 ;  /* 0x019c5000ff0075a7 */ /* 0x000e64000802014b */
[----:B-1----:R-:W-:Y:S05]  /*e660*/  @!P1 BRA `(.L_x_9206) ;  /* 0x0000006c00089947 */ /* 0x002fea0003800000 */
.L_x_9205:
        /* <DEDUP_REMOVED lines=12> */
[----:B------:R-:W-:Y:S01]  /*e730*/  @UP0 USHF.R.S32.HI UR8, URZ, 0x1f, UR39 ;  /* 0x0000001f3f080899 */ /* 0x000fe20008011427 */
[----:B------:R-:W-:Y:S01]  /*e740*/  @UP0 ULDC.64 UR12, c[0x0][0x9c8] ;  /* 0x00027200000c0ab9 */ /* 0x000fe20000000a00 */
[----:B------:R-:W-:Y:S02]  /*e750*/  @UP0 USHF.R.S32.HI UR9, URZ, 0x1f, UR41 ;  /* 0x0000001f3f090899 */ /* 0x000fe40008011429 */
[----:B------:R-:W-:Y:S01]  /*e760*/  QGMMA.64x96x32.F32.E4M3.E4M3 R88, R148, gdesc[UR12], R88, gsb0 ;  /* 0x0160000c94587df3 */ /* 0x000fe20008000858 */
        /* <DEDUP_REMOVED lines=15> */
[----:B------:R-:W-:-:S06]  /*e860*/  UMOV UR7, 0x40000040 ;  /* 0x4000004000077882 */ /* 0x000fcc0000000000 */
[----:B------:R-:W-:Y:S01]  /*e870*/  UMOV UR6, UR4 ;  /* 0x0000000400067c82 */ /* 0x000fe20008000000 */
[----:B------:R-:W-:Y:S02]  /*e880*/  WARPGROUP.DEPBAR.LE gsb0, 0x0 ;  /* 0x00008000000079c5 */ /* 0x000fe40000010000 */
[----:B------:R-:W-:-:S06]  /*e890*/  WARPGROUP.ARRIVE ;  /* 0x00000000000079c5 */ /* 0x000fcc0000000000 */
[----:B------:R-:W-:Y:S01]  /*e8a0*/  QGMMA.64x96x32.F32.E4M3.E4M3 R88, R144, gdesc[UR4], R88, gsb0 ;  /* 0x0160000490587df3 */ /* 0x000fe20008000858 */
[----:B------:R-:W-:Y:S01]  /*e8b0*/  UIADD3 UR4, UR14, 0x4, URZ ;  /* 0x000000040e047890 */ /* 0x000fe2000fffe03f */
[----:B------:R-:W-:-:S06]  /*e8c0*/  UMOV UR7, 0x40000040 ;  /* 0x4000004000077882 */ /* 0x000fcc0000000000 */
[----:B------:R-:W-:Y:S01]  /*e8d0*/  UMOV UR6, UR4 ;  /* 0x0000000400067c82 */ /* 0x000fe20008000000 */
[----:B------:R-:W3:Y:S01]  /*e8e0*/  SHFL.BFLY PT, R11, R4, 0x2, 0x1f ;  /* 0x0c401f00040b7f89 */ /* 0x000ee200000e0000 */
[----:B------:R-:W-:-:S03]  /*e8f0*/  UIADD3 UR14, UR14, 0x6, URZ ;  /* 0x000000060e0e7890 */ /* 0x000fc6000fffe03f */
[----:B------:R-:W4:Y:S01]  /*e900*/  SHFL.BFLY PT, R2, R3, 0x2, 0x1f ;  /* 0x0c401f0003027f89 */ /* 0x000f2200000e0000 */
[----:B------:R-:W-:Y:S01]  /*e910*/  UMOV UR15, 0x40000040 ;  /* 0x40000040000f7882 */ /* 0x000fe20000000000 */
[----:B------:R-:W-:Y:S02]  /*e920*/  WARPGROUP.DEPBAR.LE gsb0, 0x0 ;  /* 0x00008000000079c5 */ /* 0x000fe40000010000 */
[----:B------:R-:W-:-:S06]  /*e930*/  WARPGROUP.ARRIVE ;  /* 0x00000000000079c5 */ /* 0x000fcc0000000000 */
[----:B------:R-:W-:Y:S01]  /*e940*/  QGMMA.64x96x32.F32.E4M3.E4M3 R88, R140, gdesc[UR4], R88, gsb0 ;  /* 0x016000048c587df3 */ /* 0x000fe20008000858 */
        /* <DEDUP_REMOVED lines=13> */
[----:B------:R-:W-:Y:S02]  /*ea20*/  WARPGROUP.DEPBAR.LE gsb0, 0x0 ;  /* 0x00008000000079c5 */ /* 0x000fe40000010000 */
[----:B------:R-:W-:-:S06]  /*ea30*/  WARPGROUP.ARRIVE ;  /* 0x00000000000079c5 */ /* 0x000fcc0000000000 */
[----:B------:R-:W-:Y:S01]  /*ea40*/  QGMMA.64x96x32.F32.E4M3.E4M3 R88, R136, gdesc[UR12], R88, gsb0 ;  /* 0x0160000c88587df3 */ /* 0x000fe20008000858 */
[----:B------:R-:W-:Y:S01]  /*ea50*/  FSETP.NE.FTZ.AND P1, PT, R13, RZ, PT ;  /* 0x000000ff0d00720b */ /* 0x000fe20003f35000 */
[----:B------:R-:W-:Y:S01]  /*ea60*/  IMAD.MOV.U32 R10, RZ, RZ, RZ ;  /* 0x000000ffff0a7224 */ /* 0x000fe200078e00ff */
        /* <DEDUP_REMOVED lines=18> */
.L_x_9207:
        /* <DEDUP_REMOVED lines=58> */
.L_x_9133:
        /* <DEDUP_REMOVED lines=11> */
[----:B------:R-:W1:Y:S01]  /*efe0*/  LDC R48, c[0x0][0xbe8] ;  /* 0x0002fa00ff307b82 */ /* 0x000e620000000800 */
[----:B------:R-:W2:Y:S01]  /*eff0*/  S2R R38, SR_SWINHI ;  /* 0x0000000000267919 */ /* 0x000ea20000002f00 */
        /* <DEDUP_REMOVED lines=25> */
[----:B------:R-:W-:Y:S02]  /*f190*/  F2FP.BF16.F32.PACK_AB R6, R135, R6 ;  /* 0x000000068706723e */ /* 0x000fe400000010ff */
[----:B------:R-:W-:Y:S02]  /*f1a0*/  F2FP.BF16.F32.PACK_AB R35, R92, R35 ;  /* 0x000000235c23723e */ /* 0x000fe400000010ff */
[----:B------:R-:W-:Y:S01]  /*f1b0*/  F2FP.BF16.F32.PACK_AB R34, R93, R34 ;  /* 0x000000225d22723e */ /* 0x000fe200000010ff */
[----:B------:R-:W-:Y:S01]  /*f1c0*/  USHF.R.S32.HI UR13, URZ, 0x1f, UR39 ;  /* 0x0000001f3f0d7899 */ /* 0x000fe20008011427 */
[----:B------:R-:W-:Y:S01]  /*f1d0*/  BAR.SYNC.DEFER_BLOCKING 0x1, 0x180 ;  /* 0x0046000000007b1d */ /* 0x000fe20000010000 */
[----:B------:R-:W-:-:S05]  /*f1e0*/  IADD3 R4, P0, R4, UR6, RZ ;  /* 0x0000000604047c10 */ /* 0x000fca000ff1e0ff */
[----:B------:R-:W-:Y:S01]  /*f1f0*/  IMAD.X R5, RZ, RZ, UR7, P0 ;  /* 0x00000007ff057e24 */ /* 0x000fe200080e06ff */
[----:B------:R-:W-:-:S04]  /*f200*/  ULDC.64 UR10, c[0x0][0xb98] ;  /* 0x0002e600000a7ab9 */ /* 0x000fc80000000a00 */
[----:B------:R0:W3:Y:S01]  /*f210*/  LDG.E.CONSTANT R4, desc[UR46][R4.64] ;  /* 0x0000002e04047981 */ /* 0x0000e2000c1e9900 */
[----:B------:R-:W-:Y:S02]  /*f220*/  MOV R8, R3 ;  /* 0x0000000300087202 */ /* 0x000fe40000000f00 */
[----:B--2---:R-:W-:Y:S01]  /*f230*/  MOV R9, R38 ;  /* 0x0000002600097202 */ /* 0x004fe20000000f00 */
[----:B------:R-:W-:Y:S02]  /*f240*/  UIMAD UR5, UR12, UR8, URZ ;  /* 0x000000080c0572a4 */ /* 0x000fe4000f8e023f */
[----:B------:R-:W-:Y:S02]  /*f250*/  UIMAD.WIDE.U32 UR6, UR41, UR8, URZ ;  /* 0x00000008290672a5 */ /* 0x000fe4000f8e003f */
[----:B------:R-:W-:Y:S02]  /*f260*/  UIMAD UR5, UR41, UR9, UR5 ;  /* 0x00000009290572a4 */ /* 0x000fe4000f8e0205 */
[----:B------:R-:W-:Y:S01]  /*f270*/  UIMAD UR8, UR13, UR10, URZ ;  /* 0x0000000a0d0872a4 */ /* 0x000fe2000f8e023f */
[----:B0-----:R-:W-:Y:S01]  /*f280*/  LOP3.LUT P0, R5, R36, 0x3, RZ, 0xc0, !PT ;  /* 0x0000000324057812 */ /* 0x001fe2000780c0ff */
[----:B------:R-:W-:-:S02]  /*f290*/  UIADD3 UR7, UR7, UR5, URZ ;  /* 0x0000000507077290 */ /* 0x000fc4000fffe03f */
[----:B------:R-:W-:Y:S01]  /*f2a0*/  UIMAD UR8, UR39, UR11, UR8 ;  /* 0x0000000b270872a4 */ /* 0x000fe2000f8e0208 */
[----:B------:R-:W-:Y:S01]  /*f2b0*/  ISETP.EQ.OR P0, PT, R5, 0x3, !P0 ;  /* 0x000000030500780c */ /* 0x000fe20004702670 */
[----:B------:R-:W-:Y:S01]  /*f2c0*/  UIMAD.WIDE.U32 UR6, UR39, UR10, UR6 ;  /* 0x0000000a270672a5 */ /* 0x000fe2000f8e0006 */
[----:B------:R-:W-:Y:S02]  /*f2d0*/  ULDC UR5, c[0x0][0xa88] ;  /* 0x0002a20000057ab9 */ /* 0x000fe40000000800 */
[----:B------:R-:W-:Y:S01]  /*f2e0*/  SEL R45, R31, R30, P0 ;  /* 0x0000001e1f2d7207 */ /* 0x000fe20000000000 */
[----:B------:R-:W-:Y:S01]  /*f2f0*/  ULDC.64 UR10, c[0x0][0xaf0] ;  /* 0x0002bc00000a7ab9 */ /* 0x000fe20000000a00 */
[----:B------:R-:W-:Y:S01]  /*f300*/  SEL R5, R30, R31, P0 ;  /* 0x0000001f1e057207 */ /* 0x000fe20000000000 */
[----:B------:R-:W-:Y:S01]  /*f310*/  IMAD.WIDE R30, R157, 0x2, R8 ;  /* 0x000000029d1e7825 */ /* 0x000fe200078e0208 */
[----:B------:R-:W-:Y:S02]  /*f320*/  SEL R55, R33, R32, P0 ;  /* 0x0000002021377207 */ /* 0x000fe40000000000 */
[----:B------:R-:W-:-:S02]  /*f330*/  SEL R57, R32, R33, P0 ;  /* 0x0000002120397207 */ /* 0x000fc40000000000 */
[----:B------:R-:W-:Y:S02]  /*f340*/  IADD3 R33, P2, R30, 0x6000, RZ ;  /* 0x000060001e217810 */ /* 0x000fe40007f5e0ff */
[----:B------:R-:W-:Y:S02]  /*f350*/  SEL R59, R29, R28, P0 ;  /* 0x0000001c1d3b7207 */ /* 0x000fe40000000000 */
[----:B------:R-:W-:Y:S01]  /*f360*/  SEL R61, R28, R29, P0 ;  /* 0x0000001d1c3d7207 */ /* 0x000fe20000000000 */
[----:B------:R-:W-:Y:S01]  /*f370*/  IMAD.X R29, RZ, RZ, R31, P2 ;  /* 0x000000ffff1d7224 */ /* 0x000fe200010e061f */
[----:B-1----:R-:W-:Y:S02]  /*f380*/  ISETP.NE.AND P2, PT, R48, 0x1, PT ;  /* 0x000000013000780c */ /* 0x002fe40003f45270 */
[----:B------:R-:W-:Y:S02]  /*f390*/  SEL R49, R21, R20, P0 ;  /* 0x0000001415317207 */ /* 0x000fe40000000000 */
[----:B------:R-:W-:-:S02]  /*f3a0*/  SEL R37, R20, R21, P0 ;  /* 0x0000001514257207 */ /* 0x000fc40000000000 */
[----:B------:R-:W-:Y:S02]  /*f3b0*/  IADD3 R21, P1, R30, 0x6020, RZ ;  /* 0x000060201e157810 */ /* 0x000fe40007f3e0ff */
[----:B------:R-:W-:Y:S02]  /*f3c0*/  SEL R47, R27, R26, P0 ;  /* 0x0000001a1b2f7207 */ /* 0x000fe40000000000 */
[----:B------:R-:W-:Y:S02]  /*f3d0*/  SEL R36, R26, R27, P0 ;  /* 0x0000001b1a247207 */ /* 0x000fe40000000000 */
[----:B------:R-:W-:Y:S01]  /*f3e0*/  SEL R63, R25, R24, P0 ;  /* 0x00000018193f7207 */ /* 0x000fe20000000000 */
[----:B------:R-:W0:Y:S01]  /*f3f0*/  @P2 LDC R40, c[0x0][0xbec] ;  /* 0x0002fb00ff282b82 */ /* 0x000e220000000800 */
[----:B------:R-:W-:Y:S02]  /*f400*/  SEL R65, R24, R25, P0 ;  /* 0x0000001918417207 */ /* 0x000fe40000000000 */
[----:B------:R-:W-:-:S02]  /*f410*/  SEL R67, R15, R14, P0 ;  /* 0x0000000e0f437207 */ /* 0x000fc40000000000 */
[----:B------:R-:W-:Y:S01]  /*f420*/  SEL R69, R14, R15, P0 ;  /* 0x0000000f0e457207 */ /* 0x000fe20000000000 */
[----:B------:R-:W-:Y:S01]  /*f430*/  IMAD.X R15, RZ, RZ, R31, P1 ;  /* 0x000000ffff0f7224 */ /* 0x000fe200008e061f */
[----:B------:R-:W-:Y:S01]  /*f440*/  LOP3.LUT R14, R21, 0x180, RZ, 0xc0, !PT ;  /* 0x00000180150e7812 */ /* 0x000fe200078ec0ff */
[----:B------:R-:W1:Y:S01]  /*f450*/  @P2 LDC R42, c[0x0][0xbf0] ;  /* 0x0002fc00ff2a2b82 */ /* 0x000e620000000800 */
[C---:B------:R-:W-:Y:S02]  /*f460*/  IADD3 R27, P3, R30.reuse, 0x3020, RZ ;  /* 0x000030201e1b7810 */ /* 0x040fe40007f7e0ff */
[----:B------:R-:W-:Y:S02]  /*f470*/  IADD3 R25, P4, R30, 0x3000, RZ ;  /* 0x000030001e197810 */ /* 0x000fe40007f9e0ff */
[----:B------:R-:W-:Y:S02]  /*f480*/  SEL R51, R13, R12, P0 ;  /* 0x0000000c0d337207 */ /* 0x000fe40000000000 */
[----:B------:R-:W-:Y:S01]  /*f490*/  SEL R38, R12, R13, P0 ;  /* 0x0000000d0c267207 */ /* 0x000fe20000000000 */
[----:B------:R-:W-:Y:S01]  /*f4a0*/  IMAD R13, R153, 0x20, R19 ;  /* 0x00000020990d7824 */ /* 0x000fe200078e0213 */
[----:B------:R-:W-:-:S02]  /*f4b0*/  SEL R71, R11, R10, P0 ;  /* 0x0000000a0b477207 */ /* 0x000fc40000000000 */
[----:B------:R-:W-:Y:S01]  /*f4c0*/  SEL R73, R10, R11, P0 ;  /* 0x0000000b0a497207 */ /* 0x000fe20000000000 */
[----:B------:R-:W-:Y:S01]  /*f4d0*/  IMAD.WIDE R8, R13, 0x2, R8 ;  /* 0x000000020d087825 */ /* 0x000fe200078e0208 */
[----:B------:R-:W-:Y:S02]  /*f4e0*/  SHF.R.U64 R14, R14, 0x3, RZ ;  /* 0x000000030e0e7819 */ /* 0x000fe400000012ff */
[----:B------:R-:W-:Y:S01]  /*f4f0*/  LOP3.LUT R12, R27, 0x180, RZ, 0xc0, !PT ;  /* 0x000001801b0c7812 */ /* 0x000fe200078ec0ff */
[--C-:B------:R-:W-:Y:S01]  /*f500*/  IMAD.X R13, RZ, RZ, R31.reuse, P3 ;  /* 0x000000ffff0d7224 */ /* 0x100fe200018e061f */
[----:B------:R-:W-:Y:S01]  /*f510*/  LOP3.LUT R10, R25, 0x180, RZ, 0xc0, !PT ;  /* 0x00000180190a7812 */ /* 0x000fe200078ec0ff */
[----:B------:R-:W-:Y:S01]  /*f520*/  IMAD.X R11, RZ, RZ, R31, P4 ;  /* 0x000000ffff0b7224 */ /* 0x000fe200020e061f */
[----:B------:R-:W-:Y:S02]  /*f530*/  LOP3.LUT R14, R14, R21, RZ, 0x3c, !PT ;  /* 0x000000150e0e7212 */ /* 0x000fe400078e3cff */
[----:B------:R-:W-:-:S02]  /*f540*/  LOP3.LUT R20, R33, 0x180, RZ, 0xc0, !PT ;  /* 0x0000018021147812 */ /* 0x000fc400078ec0ff */
[----:B------:R-:W-:Y:S02]  /*f550*/  SHF.R.U64 R12, R12, 0x3, RZ ;  /* 0x000000030c0c7819 */ /* 0x000fe400000012ff */
[----:B------:R-:W-:Y:S02]  /*f560*/  SHF.R.U64 R10, R10, 0x3, RZ ;  /* 0x000000030a0a7819 */ /* 0x000fe400000012ff */
[----:B------:R-:W-:Y:S02]  /*f570*/  IADD3 R21, P5, R30, 0x20, RZ ;  /* 0x000000201e157810 */ /* 0x000fe40007fbe0ff */
[----:B------:R-:W-:Y:S02]  /*f580*/  SEL R75, R7, R6, P0 ;  /* 0x00000006074b7207 */ /* 0x000fe40000000000 */
[----:B------:R-:W-:Y:S02]  /*f590*/  SEL R77, R6, R7, P0 ;  /* 0x00000007064d7207 */ /* 0x000fe40000000000 */
[----:B------:R-:W-:-:S02]  /*f5a0*/  LOP3.LUT R7, R30, 0x180, RZ, 0xc0, !PT ;  /* 0x000001801e077812 */ /* 0x000fc400078ec0ff */
[----:B------:R-:W-:Y:S02]  /*f5b0*/  SHF.R.U64 R20, R20, 0x3, RZ ;  /* 0x0000000314147819 */ /* 0x000fe400000012ff */
[----:B------:R-:W-:Y:S02]  /*f5c0*/  LOP3.LUT R12, R12, R27, RZ, 0x3c, !PT ;  /* 0x0000001b0c0c7212 */ /* 0x000fe400078e3cff */
[----:B------:R-:W-:Y:S02]  /*f5d0*/  LOP3.LUT R10, R10, R25, RZ, 0x3c, !PT ;  /* 0x000000190a0a7212 */ /* 0x000fe400078e3cff */
[----:B------:R-:W-:Y:S01]  /*f5e0*/  MOV R64, R14 ;  /* 0x0000000e00407202 */ /* 0x000fe20000000f00 */
[----:B------:R-:W-:Y:S01]  /*f5f0*/  VIADD R15, R17, UR38 ;  /* 0x00000026110f7c36 */ /* 0x000fe20008000000 */
[----:B------:R-:W-:Y:S01]  /*f600*/  SEL R41, R35, R34, P0 ;  /* 0x0000002223297207 */ /* 0x000fe20000000000 */
[----:B------:R-:W-:Y:S01]  /*f610*/  IMAD.U32 R14, RZ, RZ, UR8 ;  /* 0x00000008ff0e7e24 */ /* 0x000fe2000f8e00ff */
[----:B------:R-:W-:Y:S01]  /*f620*/  SEL R43, R34, R35, P0 ;  /* 0x00000023222b7207 */ /* 0x000fe20000000000 */
[----:B------:R-:W-:Y:S01]  /*f630*/  ULDC.64 UR8, c[0x0][0xae8] ;  /* 0x0002ba0000087ab9 */ /* 0x000fe20000000a00 */
[----:B------:R-:W-:-:S02]  /*f640*/  LOP3.LUT R6, R21, 0x180, RZ, 0xc0, !PT ;  /* 0x0000018015067812 */ /* 0x000fc400078ec0ff */
[----:B------:R-:W-:Y:S02]  /*f650*/  IADD3 R35, P1, R8, 0x1800, RZ ;  /* 0x0000180008237810 */ /* 0x000fe40007f3e0ff */
[----:B------:R-:W-:Y:S02]  /*f660*/  SHF.R.U64 R7, R7, 0x3, RZ ;  /* 0x0000000307077819 */ /* 0x000fe400000012ff */
[----:B------:R-:W-:Y:S02]  /*f670*/  LOP3.LUT R28, R20, R33, RZ, 0x3c, !PT ;  /* 0x00000021141c7212 */ /* 0x000fe400078e3cff */
[----:B------:R-:W-:Y:S02]  /*f680*/  MOV R68, R12 ;  /* 0x0000000c00447202 */ /* 0x000fe40000000f00 */
[----:B------:R-:W-:Y:S01]  /*f690*/  MOV R70, R10 ;  /* 0x0000000a00467202 */ /* 0x000fe20000000f00 */
[----:B0-----:R-:W-:Y:S01]  /*f6a0*/  @P2 IMAD.HI.U32 R11, R15, R40, RZ ;  /* 0x000000280f0b2227 */ /* 0x001fe200078e00ff */
[----:B------:R-:W-:-:S02]  /*f6b0*/  SHF.R.U64 R6, R6, 0x3, RZ ;  /* 0x0000000306067819 */ /* 0x000fc400000012ff */
[----:B------:R-:W-:Y:S01]  /*f6c0*/  LOP3.LUT R34, R35, 0x180, RZ, 0xc0, !PT ;  /* 0x0000018023227812 */ /* 0x000fe200078ec0ff */
[----:B------:R-:W-:Y:S01]  /*f6d0*/  IMAD.MOV.U32 R10, RZ, RZ, R15 ;  /* 0x000000ffff0a7224 */ /* 0x000fe200078e000f */
[----:B------:R-:W-:Y:S01]  /*f6e0*/  LOP3.LUT R30, R7, R30, RZ, 0x3c, !PT ;  /* 0x0000001e071e7212 */ /* 0x000fe200078e3cff */
[----:B------:R-:W-:Y:S01]  /*f6f0*/  IMAD.X R7, RZ, RZ, R31, P5 ;  /* 0x000000ffff077224 */ /* 0x000fe200028e061f */
[----:B------:R-:W-:Y:S02]  /*f700*/  MOV R66, R28 ;  /* 0x0000001c00427202 */ /* 0x000fe40000000f00 */
[----:B------:R-:W-:Y:S02]  /*f710*/  LOP3.LUT R6, R6, R21, RZ, 0x3c, !PT ;  /* 0x0000001506067212 */ /* 0x000fe400078e3cff */
[----:B------:R-:W-:Y:S02]  /*f720*/  SHF.R.U64 R34, R34, 0x3, RZ ;  /* 0x0000000322227819 */ /* 0x000fe400000012ff */
[----:B-1----:R-:W-:-:S02]  /*f730*/  @P2 SHF.R.U32.HI R10, RZ, R42, R11 ;  /* 0x0000002aff0a2219 */ /* 0x002fc4000001160b */
[----:B------:R-:W-:Y:S01]  /*f740*/  LOP3.LUT R34, R34, R35, RZ, 0x3c, !PT ;  /* 0x0000002322227212 */ /* 0x000fe200078e3cff */
[----:B------:R-:W-:Y:S01]  /*f750*/  IMAD.X R35, RZ, RZ, R9, P1 ;  /* 0x000000ffff237224 */ /* 0x000fe200008e0609 */
[----:B------:R-:W-:Y:S01]  /*f760*/  MOV R72, R6 ;  /* 0x0000000600487202 */ /* 0x000fe20000000f00 */
[--C-:B------:R-:W-:Y:S01]  /*f770*/  IMAD.MOV R7, RZ, RZ, -R10.reuse ;  /* 0x000000ffff077224 */ /* 0x100fe200078e0a0a */
[----:B------:R-:W-:Y:S02]  /*f780*/  SHF.R.S32.HI R11, RZ, 0x1f, R10 ;  /* 0x0000001fff0b7819 */ /* 0x000fe4000001140a */
[----:B------:R-:W-:Y:S01]  /*f790*/  IADD3 R10, P1, R10, UR6, RZ ;  /* 0x000000060a0a7c10 */ /* 0x000fe2000ff3e0ff */
[----:B------:R-:W-:Y:S01]  /*f7a0*/  IMAD R7, R48, R7, R15 ;  /* 0x0000000730077224 */ /* 0x000fe200078e020f */
[----:B------:R-:W-:Y:S02]  /*f7b0*/  SEL R53, R132, R133, P0 ;  /* 0x0000008584357207 */ /* 0x000fe40000000000 */
[----:B------:R-:W-:-:S02]  /*f7c0*/  SEL R39, R133, R132, P0 ;  /* 0x0000008485277207 */ /* 0x000fc40000000000 */
[----:B------:R-:W-:Y:S01]  /*f7d0*/  IADD3.X R11, R11, UR7, R14, P1, !PT ;  /* 0x000000070b0b7c10 */ /* 0x000fe20008ffe40e */
[----:B------:R-:W-:Y:S01]  /*f7e0*/  ULDC.64 UR6, c[0x0][0xb88] ;  /* 0x0002e20000067ab9 */ /* 0x000fe20000000a00 */
[----:B------:R-:W-:Y:S02]  /*f7f0*/  SHF.R.S32.HI R29, RZ, 0x1f, R7 ;  /* 0x0000001fff1d7819 */ /* 0x000fe40000011407 */
[C---:B------:R-:W-:Y:S01]  /*f800*/  IADD3 R33, P3, R8.reuse, 0x3000, RZ ;  /* 0x0000300008217810 */ /* 0x040fe20007f7e0ff */
[----:B------:R-:W-:Y:S01]  /*f810*/  IMAD.WIDE.U32 R10, R7, UR6, R10 ;  /* 0x00000006070a7c25 */ /* 0x000fe2000f8e000a */
[----:B------:R-:W-:Y:S02]  /*f820*/  IADD3 R27, P4, R8, 0x4800, RZ ;  /* 0x00004800081b7810 */ /* 0x000fe40007f9e0ff */
[----:B------:R-:W-:Y:S02]  /*f830*/  LOP3.LUT R32, R33, 0x180, RZ, 0xc0, !PT ;  /* 0x0000018021207812 */ /* 0x000fe400078ec0ff */
[----:B------:R-:W-:-:S02]  /*f840*/  LOP3.LUT R26, R27, 0x180, RZ, 0xc0, !PT ;  /* 0x000001801b1a7812 */ /* 0x000fc400078ec0ff */
[----:B------:R-:W-:Y:S02]  /*f850*/  SHF.R.U64 R32, R32, 0x3, RZ ;  /* 0x0000000320207819 */ /* 0x000fe400000012ff */
[----:B------:R-:W-:Y:S02]  /*f860*/  SHF.R.U64 R26, R26, 0x3, RZ ;  /* 0x000000031a1a7819 */ /* 0x000fe400000012ff */
[----:B------:R-:W-:Y:S02]  /*f870*/  LOP3.LUT P1, RZ, R154, 0x3, RZ, 0xc0, !PT ;  /* 0x000000039aff7812 */ /* 0x000fe4000782c0ff */
[----:B------:R-:W-:Y:S01]  /*f880*/  LOP3.LUT R32, R32, R33, RZ, 0x3c, !PT ;  /* 0x0000002120207212 */ /* 0x000fe200078e3cff */
[--C-:B------:R-:W-:Y:S01]  /*f890*/  IMAD.X R33, RZ, RZ, R9.reuse, P3 ;  /* 0x000000ffff217224 */ /* 0x100fe200018e0609 */
[----:B------:R-:W-:Y:S01]  /*f8a0*/  LOP3.LUT R26, R26, R27, RZ, 0x3c, !PT ;  /* 0x0000001b1a1a7212 */ /* 0x000fe200078e3cff */
[----:B------:R-:W-:Y:S01]  /*f8b0*/  IMAD.X R27, RZ, RZ, R9, P4 ;  /* 0x000000ffff1b7224 */ /* 0x000fe200020e0609 */
[----:B------:R-:W-:-:S02]  /*f8c0*/  MOV R31, R30 ;  /* 0x0000001e001f7202 */ /* 0x000fc40000000f00 */
[C---:B------:R-:W-:Y:S02]  /*f8d0*/  IADD3 R25, P5, R8.reuse, 0x6000, RZ ;  /* 0x0000600008197810 */ /* 0x040fe40007fbe0ff */
[C---:B------:R-:W-:Y:S02]  /*f8e0*/  IADD3 R79, P6, R8.reuse, 0x7800, RZ ;  /* 0x00007800084f7810 */ /* 0x040fe40007fde0ff */
[----:B------:R-:W-:Y:S02]  /*f8f0*/  LOP3.LUT R24, R25, 0x180, RZ, 0xc0, !PT ;  /* 0x0000018019187812 */ /* 0x000fe400078ec0ff */
[----:B------:R-:W-:Y:S02]  /*f900*/  LOP3.LUT R21, R8, 0x180, RZ, 0xc0, !PT ;  /* 0x0000018008157812 */ /* 0x000fe400078ec0ff */
[----:B------:R-:W-:Y:S02]  /*f910*/  SHF.R.U64 R24, R24, 0x3, RZ ;  /* 0x0000000318187819 */ /* 0x000fe400000012ff */
[----:B------:R-:W-:-:S02]  /*f920*/  LOP3.LUT R20, R79, 0x180, RZ, 0xc0, !PT ;  /* 0x000001804f147812 */ /* 0x000fc400078ec0ff */
[----:B------:R-:W-:Y:S01]  /*f930*/  LOP3.LUT R24, R24, R25, RZ, 0x3c, !PT ;  /* 0x0000001918187212 */ /* 0x000fe200078e3cff */
[--C-:B------:R-:W-:Y:S01]  /*f940*/  IMAD.X R25, RZ, RZ, R9.reuse, P5 ;  /* 0x000000ffff197224 */ /* 0x100fe200028e0609 */
[----:B------:R-:W-:Y:S02]  /*f950*/  SHF.R.U64 R21, R21, 0x3, RZ ;  /* 0x0000000315157819 */ /* 0x000fe400000012ff */
[----:B------:R-:W-:Y:S02]  /*f960*/  SHF.R.U64 R20, R20, 0x3, RZ ;  /* 0x0000000314147819 */ /* 0x000fe400000012ff */
[----:B------:R-:W-:Y:S01]  /*f970*/  LOP3.LUT R8, R21, R8, RZ, 0x3c, !PT ;  /* 0x0000000815087212 */ /* 0x000fe200078e3cff */
[----:B------:R-:W-:Y:S01]  /*f980*/  IMAD.X R21, RZ, RZ, R9, P6 ;  /* 0x000000ffff157224 */ /* 0x000fe200030e0609 */
[----:B------:R-:W-:Y:S02]  /*f990*/  LOP3.LUT R20, R20, R79, RZ, 0x3c, !PT ;  /* 0x0000004f14147212 */ /* 0x000fe400078e3cff */
[----:B---3--:R-:W-:Y:S01]  /*f9a0*/  LOP3.LUT R12, R4, 0x2, RZ, 0x3c, !PT ;  /* 0x00000002040c7812 */ /* 0x008fe200078e3cff */
[----:B------:R-:W-:Y:S04]  /*f9b0*/  SHFL.IDX PT, R55, R55, R4, 0x1c1f ;  /* 0x001c1f0437377589 */ /* 0x000fe800000e0000 */
[----:B------:R-:W-:Y:S04]  /*f9c0*/  SHFL.IDX PT, R28, R57, R12, 0x1c1f ;  /* 0x001c1f0c391c7589 */ /* 0x000fe800000e0000 */
[----:B------:R-:W-:Y:S04]  /*f9d0*/  SHFL.IDX PT, R41, R41, R4, 0x1c1f ;  /* 0x001c1f0429297589 */ /* 0x000fe800000e0000 */
[----:B------:R-:W-:Y:S04]  /*f9e0*/  SHFL.IDX PT, R6, R43, R12, 0x1c1f ;  /* 0x001c1f0c2b067589 */ /* 0x000fe800000e0000 */
[----:B------:R-:W-:Y:S04]  /*f9f0*/  SHFL.IDX PT, R47, R47, R4, 0x1c1f ;  /* 0x001c1f042f2f7589 */ /* 0x000fe800000e0000 */
[----:B------:R-:W0:Y:S04]  /*fa00*/  SHFL.IDX PT, R36, R36, R12, 0x1c1f ;  /* 0x001c1f0c24247589 */ /* 0x000e2800000e0000 */
[----:B------:R1:W-:Y:S04]  /*fa10*/  SHFL.IDX PT, R13, R49, R4, 0x1c1f ;  /* 0x001c1f04310d7589 */ /* 0x0003e800000e0000 */
[----:B------:R-:W2:Y:S04]  /*fa20*/  SHFL.IDX PT, R40, R37, R12, 0x1c1f ;  /* 0x001c1f0c25287589 */ /* 0x000ea800000e0000 */
[----:B------:R-:W-:Y:S01]  /*fa30*/  SHFL.IDX PT, R42, R51, R4, 0x1c1f ;  /* 0x001c1f04332a7589 */ /* 0x000fe200000e0000 */
[----:B-1----:R-:W-:-:S03]  /*fa40*/  IMAD R49, R48, UR5, RZ ;  /* 0x0000000530317c24 */ /* 0x002fc6000f8e02ff */
[----:B------:R2:W-:Y:S04]  /*fa50*/  SHFL.IDX PT, R15, R38, R12, 0x1c1f ;  /* 0x001c1f0c260f7589 */ /* 0x0005e800000e0000 */
[----:B------:R-:W-:Y:S04]  /*fa60*/  SHFL.IDX PT, R45, R45, R4, 0x1c1f ;  /* 0x001c1f042d2d7589 */ /* 0x000fe800000e0000 */
[----:B------:R1:W-:Y:S01]  /*fa70*/  SHFL.IDX PT, R14, R5, R12, 0x1c1f ;  /* 0x001c1f0c050e7589 */ /* 0x0003e200000e0000 */
[----:B0-----:R-:W-:-:S03]  /*fa80*/  SEL R30, R36, R47, P0 ;  /* 0x0000002f241e7207 */ /* 0x001fc60000000000 */
[----:B------:R-:W-:Y:S04]  /*fa90*/  SHFL.IDX PT, R59, R59, R4, 0x1c1f ;  /* 0x001c1f043b3b7589 */ /* 0x000fe800000e0000 */
[----:B------:R-:W-:Y:S01]  /*faa0*/  SHFL.IDX PT, R52, R61, R12, 0x1c1f ;  /* 0x001c1f0c3d347589 */ /* 0x000fe200000e0000 */
[----:B--2---:R-:W-:Y:S02]  /*fab0*/  SEL R38, R40, R13, P0 ;  /* 0x0000000d28267207 */ /* 0x004fe40000000000 */
[----:B-1----:R-:W-:Y:S01]  /*fac0*/  SEL R5, R55, R28, P0 ;  /* 0x0000001c37057207 */ /* 0x002fe20000000000 */
[----:B------:R-:W-:Y:S04]  /*fad0*/  SHFL.IDX PT, R63, R63, R4, 0x1c1f ;  /* 0x001c1f043f3f7589 */ /* 0x000fe800000e0000 */
[----:B------:R-:W-:Y:S04]  /*fae0*/  SHFL.IDX PT, R54, R65, R12, 0x1c1f ;  /* 0x001c1f0c41367589 */ /* 0x000fe800000e0000 */
[----:B------:R-:W-:Y:S04]  /*faf0*/  SHFL.IDX PT, R67, R67, R4, 0x1c1f ;  /* 0x001c1f0443437589 */ /* 0x000fe800000e0000 */
[----:B------:R-:W0:Y:S04]  /*fb00*/  SHFL.IDX PT, R56, R69, R12, 0x1c1f ;  /* 0x001c1f0c45387589 */ /* 0x000e2800000e0000 */
[----:B------:R-:W-:Y:S04]  /*fb10*/  SHFL.IDX PT, R53, R53, R4, 0x1c1f ;  /* 0x001c1f0435357589 */ /* 0x000fe800000e0000 */
[----:B------:R-:W-:Y:S04]  /*fb20*/  SHFL.IDX PT, R71, R71, R4, 0x1c1f ;  /* 0x001c1f0447477589 */ /* 0x000fe800000e0000 */
[----:B------:R0:W1:Y:S04]  /*fb30*/  SHFL.IDX PT, R46, R39, R12, 0x1c1f ;  /* 0x001c1f0c272e7589 */ /* 0x00006800000e0000 */
[----:B------:R-:W2:Y:S04]  /*fb40*/  SHFL.IDX PT, R58, R73, R12, 0x1c1f ;  /* 0x001c1f0c493a7589 */ /* 0x000ea800000e0000 */
[----:B------:R3:W-:Y:S04]  /*fb50*/  SHFL.IDX PT, R75, R75, R4, 0x1c1f ;  /* 0x001c1f044b4b7589 */ /* 0x0007e800000e0000 */
[----:B------:R4:W2:Y:S01]  /*fb60*/  SHFL.IDX PT, R62, R77, R12, 0x1c1f ;  /* 0x001c1f0c4d3e7589 */ /* 0x0008a200000e0000 */
[----:B0-----:R-:W-:Y:S01]  /*fb70*/  SEL R39, R56, R67, P0 ;  /* 0x0000004338277207 */ /* 0x001fe20000000000 */
[----:B---3--:R-:W-:-:S04]  /*fb80*/  IMAD R4, R29, UR6, RZ ;  /* 0x000000061d047c24 */ /* 0x008fc8000f8e02ff */
[----:B------:R-:W-:Y:S01]  /*fb90*/  IMAD R29, R7, UR7, R4 ;  /* 0x00000007071d7c24 */ /* 0x000fe2000f8e0204 */
[----:B------:R-:W-:Y:S01]  /*fba0*/  SEL R7, R28, R55, P0 ;  /* 0x000000371c077207 */ /* 0x000fe20000000000 */
[----:B------:R-:W-:Y:S01]  /*fbb0*/  VIADD R28, R156, UR38 ;  /* 0x000000269c1c7c36 */ /* 0x000fe20008000000 */
[----:B------:R-:W-:Y:S01]  /*fbc0*/  SEL R4, R41, R6, P0 ;  /* 0x0000000629047207 */ /* 0x000fe20000000000 */
[----:B------:R-:W-:Y:S01]  /*fbd0*/  ULDC.64 UR6, c[0x0][0xb50] ;  /* 0x0002d40000067ab9 */ /* 0x000fe20000000a00 */
[----:B------:R-:W-:Y:S01]  /*fbe0*/  SEL R6, R6, R41, P0 ;  /* 0x0000002906067207 */ /* 0x000fe20000000000 */
[C---:B----4-:R-:W-:Y:S01]  /*fbf0*/  VIADD R12, R28.reuse, 0x8 ;  /* 0x000000081c0c7836 */ /* 0x050fe20000000000 */
[----:B------:R-:W-:Y:S01]  /*fc00*/  ISETP.GE.OR P3, PT, R28, R49, P1 ;  /* 0x000000311c00720c */ /* 0x000fe20000f66670 */
[----:B------:R-:W-:Y:S01]  /*fc10*/  IMAD.IADD R11, R11, 0x1, R29 ;  /* 0x000000010b0b7824 */ /* 0x000fe200078e021d */
[----:B------:R-:W-:Y:S01]  /*fc20*/  LEA R37, P4, R10, UR6, 0x2 ;  /* 0x000000060a257c11 */ /* 0x000fe2000f8810ff */
[----:B------:R0:W-:Y:S01]  /*fc30*/  STSM.16.M88.4 [R31], R4 ;  /* 0x000000041f007844 */ /* 0x0001e20000000200 */
[----:B------:R-:W-:-:S02]  /*fc40*/  SEL R28, R47, R36, P0 ;  /* 0x000000242f1c7207 */ /* 0x000fc40000000000 */
[----:B------:R-:W-:Y:S01]  /*fc50*/  SEL R36, R13, R40, P0 ;  /* 0x000000280d247207 */ /* 0x000fe20000000000 */
[----:B------:R-:W-:Y:S01]  /*fc60*/  SHFL.IDX PT, R50, R37, RZ, 0x1c1f ;  /* 0x001c1fff25327589 */ /* 0x000fe200000e0000 */
[----:B------:R-:W-:Y:S02]  /*fc70*/  ISETP.GE.OR P1, PT, R12, R49, P1 ;  /* 0x000000310c00720c */ /* 0x000fe40000f26670 */
[----:B------:R-:W-:Y:S01]  /*fc80*/  SEL R40, R42, R15, P0 ;  /* 0x0000000f2a287207 */ /* 0x000fe20000000000 */
[----:B------:R3:W-:Y:S01]  /*fc90*/  SHFL.IDX PT, R60, R37, 0x1, 0x1c1f ;  /* 0x003c1f00253c7f89 */ /* 0x0007e200000e0000 */
[----:B------:R-:W-:Y:S02]  /*fca0*/  SEL R12, R45, R14, P0 ;  /* 0x0000000e2d0c7207 */ /* 0x000fe40000000000 */
[----:B------:R-:W-:Y:S02]  /*fcb0*/  SEL R42, R15, R42, P0 ;  /* 0x0000002a0f2a7207 */ /* 0x000fe40000000000 */
[----:B------:R-:W-:-:S02]  /*fcc0*/  SEL R14, R14, R45, P0 ;  /* 0x0000002d0e0e7207 */ /* 0x000fc40000000000 */
[----:B------:R-:W-:Y:S02]  /*fcd0*/  SEL R13, R59, R52, P0 ;  /* 0x000000343b0d7207 */ /* 0x000fe40000000000 */
[----:B------:R-:W-:Y:S02]  /*fce0*/  SEL R15, R52, R59, P0 ;  /* 0x0000003b340f7207 */ /* 0x000fe40000000000 */
[----:B------:R-:W-:Y:S02]  /*fcf0*/  SEL R29, R63, R54, P0 ;  /* 0x000000363f1d7207 */ /* 0x000fe40000000000 */
[----:B0-----:R-:W-:Y:S01]  /*fd00*/  SEL R31, R54, R63, P0 ;  /* 0x0000003f361f7207 */ /* 0x001fe20000000000 */
[----:B------:R-:W-:Y:S01]  /*fd10*/  STSM.16.M88.4 [R72], R12 ;  /* 0x0000000c48007844 */ /* 0x000fe20000000200 */
[----:B---3--:R-:W-:Y:S02]  /*fd20*/  SEL R37, R67, R56, P0 ;  /* 0x0000003843257207 */ /* 0x008fe40000000000 */
[----:B-1----:R-:W-:Y:S01]  /*fd30*/  SEL R44, R53, R46, P0 ;  /* 0x0000002e352c7207 */ /* 0x002fe20000000000 */
[----:B------:R-:W-:Y:S01]  /*fd40*/  STSM.16.M88.4 [R70], R28 ;  /* 0x0000001c46007844 */ /* 0x000fe20000000200 */
[----:B--2---:R-:W-:-:S02]  /*fd50*/  SEL R41, R71, R58, P0 ;  /* 0x0000003a47297207 */ /* 0x004fc40000000000 */
[----:B------:R-:W-:Y:S01]  /*fd60*/  SEL R43, R58, R71, P0 ;  /* 0x000000473a2b7207 */ /* 0x000fe20000000000 */
[----:B------:R0:W-:Y:S01]  /*fd70*/  STSM.16.M88.4 [R68], R36 ;  /* 0x0000002444007844 */ /* 0x0001e20000000200 */
[----:B------:R-:W-:Y:S02]  /*fd80*/  SEL R46, R46, R53, P0 ;  /* 0x000000352e2e7207 */ /* 0x000fe40000000000 */
[----:B------:R-:W-:Y:S01]  /*fd90*/  SEL R45, R75, R62, P0 ;  /* 0x0000003e4b2d7207 */ /* 0x000fe20000000000 */
[----:B------:R-:W-:Y:S01]  /*fda0*/  STSM.16.M88.4 [R66], R40 ;  /* 0x0000002842007844 */ /* 0x000fe20000000200 */
[----:B------:R-:W-:Y:S02]  /*fdb0*/  SEL R47, R62, R75, P0 ;  /* 0x0000004b3e2f7207 */ /* 0x000fe40000000000 */
[----:B------:R-:W-:-:S03]  /*fdc0*/  LEA.HI.X R11, R10, UR7, R11, 0x2, P4 ;  /* 0x000000070a0b7c11 */ /* 0x000fc6000a0f140b */
[----:B------:R-:W-:Y:S04]  /*fdd0*/  STSM.16.M88.4 [R64], R44 ;  /* 0x0000002c40007844 */ /* 0x000fe80000000200 */
[----:B------:R-:W1:Y:S01]  /*fde0*/  SHFL.IDX PT, R51, R11, RZ, 0x1c1f ;  /* 0x001c1fff0b337589 */ /* 0x000e6200000e0000 */
[----:B0-----:R-:W0:Y:S08]  /*fdf0*/  @P2 LDC R37, c[0x0][0xbec] ;  /* 0x0002fb00ff252b82 */ /* 0x001e300000000800 */
[----:B------:R-:W-:Y:S08]  /*fe00*/  BAR.SYNC.DEFER_BLOCKING 0x1, 0x180 ;  /* 0x0046000000007b1d */ /* 0x000ff00000010000 */
[----:B------:R-:W2:Y:S01]  /*fe10*/  @P2 LDC R39, c[0x0][0xbf0] ;  /* 0x0002fc00ff272b82 */ /* 0x000ea20000000800 */
[----:B------:R-:W3:Y:S01]  /*fe20*/  SHFL.IDX PT, R61, R11, 0x1, 0x1c1f ;  /* 0x003c1f000b3d7f89 */ /* 0x000ee200000e0000 */
[----:B------:R-:W-:-:S02]  /*fe30*/  UIMAD UR5, UR12, UR8, URZ ;  /* 0x000000080c0572a4 */ /* 0x000fc4000f8e023f */
[----:B------:R-:W-:Y:S02]  /*fe40*/  UIMAD.WIDE.U32 UR6, UR41, UR8, URZ ;  /* 0x00000008290672a5 */ /* 0x000fe4000f8e003f */
[----:B------:R-:W-:Y:S01]  /*fe50*/  UIMAD UR5, UR41, UR9, UR5 ;  /* 0x00000009290572a4 */ /* 0x000fe2000f8e0205 */
[----:B-1----:R1:W-:Y:S04]  /*fe60*/  @!P3 ST.E desc[UR46][R50.64], R0 ;  /* 0x000000003200b985 */ /* 0x0023e8000c10192e */
[----:B---3--:R3:W-:Y:S01]  /*fe70*/  @!P1 ST.E desc[UR46][R60.64], R2 ;  /* 0x000000023c009985 */ /* 0x0087e2000c10192e */
[----:B-1----:R-:W-:-:S03]  /*fe80*/  IMAD R0, R152, 0x60, R153 ;  /* 0x0000006098007824 */ /* 0x002fc600078e0299 */
[----:B------:R1:W5:Y:S01]  /*fe90*/  LD.E.128 R56, desc[UR46][R24.64] ;  /* 0x0000002e18387980 */ /* 0x000362000c101d00 */
[----:B------:R-:W-:Y:S02]  /*fea0*/  UIMAD UR8, UR13, UR10, URZ ;  /* 0x0000000a0d0872a4 */ /* 0x000fe4000f8e023f */
[----:B------:R-:W-:Y:S01]  /*feb0*/  UIADD3 UR7, UR7, UR5, URZ ;  /* 0x0000000507077290 */ /* 0x000fe2000fffe03f */
[----:B------:R4:W5:Y:S01]  /*fec0*/  LD.E.128 R12, desc[UR46][R26.64] ;  /* 0x0000002e1a0c7980 */ /* 0x000962000c101d00 */
[----:B---3--:R-:W-:-:S03]  /*fed0*/  VIADD R2, R0, UR38 ;  /* 0x0000002600027c36 */ /* 0x008fc60008000000 */
[----:B------:R3:W5:Y:S01]  /*fee0*/  LD.E.128 R52, desc[UR46][R32.64] ;  /* 0x0000002e20347980 */ /* 0x000762000c101d00 */
[----:B0-----:R-:W-:-:S03]  /*fef0*/  @P2 IMAD.HI.U32 R0, R2, R37, RZ ;  /* 0x0000002502002227 */ /* 0x001fc600078e00ff */
[----:B------:R0:W5:Y:S01]  /*ff00*/  LD.E.128 R28, desc[UR46][R20.64] ;  /* 0x0000002e141c7980 */ /* 0x000162000c101d00 */
[----:B-1----:R-:W-:Y:S01]  /*ff10*/  IMAD.MOV.U32 R25, RZ, RZ, R2 ;  /* 0x000000ffff197224 */ /* 0x002fe200078e0002 */
[----:B--2---:R-:W-:Y:S01]  /*ff20*/  @P2 SHF.R.U32.HI R25, RZ, R39, R0 ;  /* 0x00000027ff192219 */ /* 0x004fe20000011600 */
[----:B------:R-:W-:Y:S01]  /*ff30*/  UIMAD UR5, UR39, UR11, UR8 ;  /* 0x0000000b270572a4 */ /* 0x000fe2000f8e0208 */
[----:B------:R-:W5:Y:S01]  /*ff40*/  LD.E.128 R8, desc[UR46][R8.64] ;  /* 0x0000002e08087980 */ /* 0x000f62000c101d00 */
[----:B------:R-:W-:Y:S01]  /*ff50*/  UIMAD.WIDE.U32 UR6, UR39, UR10, UR6 ;  /* 0x0000000a270672a5 */ /* 0x000fe2000f8e0006 */
[--C-:B------:R-:W-:Y:S01]  /*ff60*/  SHF.R.S32.HI R0, RZ, 0x1f, R25.reuse ;  /* 0x0000001fff007819 */ /* 0x100fe20000011419 */
[----:B----4-:R-:W-:Y:S01]  /*ff70*/  IMAD.MOV R27, RZ, RZ, -R25 ;  /* 0x000000ffff1b7224 */ /* 0x010fe200078e0a19 */
[----:B------:R-:W-:Y:S01]  /*ff80*/  ULDC.64 UR8, c[0x0][0xae0] ;  /* 0x0002b80000087ab9 */ /* 0x000fe20000000a00 */
[----:B------:R-:W-:Y:S01]  /*ff90*/  UIADD3 UR5, UR7, UR5, URZ ;  /* 0x0000000507057290 */ /* 0x000fe2000fffe03f */
[----:B------:R1:W5:Y:S01]  /*ffa0*/  LD.E.128 R4, desc[UR46][R34.64] ;  /* 0x0000002e22047980 */ /* 0x000362000c101d00 */
[----:B------:R-:W-:-:S02]  /*ffb0*/  IMAD R0, R0, UR8, RZ ;  /* 0x0000000800007c24 */ /* 0x000fc4000f8e02ff */
[----:B------:R-:W-:Y:S01]  /*ffc0*/  IMAD R27, R48, R27, R2 ;  /* 0x0000001b301b7224 */ /* 0x000fe200078e0202 */
[----:B------:R-:W-:Y:S01]  /*ffd0*/  @!PT LDS RZ, [RZ] ;  /* 0x00000000fffff984 */ /* 0x000fe20000000800 */
[----:B------:R-:W-:Y:S01]  /*ffe0*/  @!PT LDS RZ, [RZ] ;  /* 0x00000000fffff984 */ /* 0x000fe20000000800 */
[----:B------:R-:W-:Y:S01]  /*fff0*/  @!PT LDS RZ, [RZ] ;  /* 0x00000000fffff984 */ /* 0x000fe20000000800 */
[----:B------:R-:W-:Y:S01]  /*10000*/  @!PT LDS RZ, [RZ] ;  /* 0x00000000fffff984 */ /* 0x000fe20000000800 */
[----:B------:R2:W-:Y:S06]  /*10010*/  MEMBAR.ALL.CTA ;  /* 0x0000000000007992 */ /* 0x0005ec0000008000 */
[----:B--2---:R-:W2:Y:S01]  /*10020*/  FENCE.VIEW.ASYNC.S ;  /* 0x00000000000073c6 */ /* 0x004ea20000000000 */
[----:B---3--:R-:W-:Y:S02]  /*10030*/  IMAD R33, R25, UR9, R0 ;  /* 0x0000000919217c24 */ /* 0x008fe4000f8e0200 */
[----:B0-----:R-:W-:Y:S01]  /*10040*/  IMAD.U32 R21, RZ, RZ, UR7 ;  /* 0x00000007ff157e24 */ /* 0x001fe2000f8e00ff */
[----:B------:R-:W-:Y:S01]  /*10050*/  SHF.R.S32.HI R0, RZ, 0x1f, R27 ;  /* 0x0000001fff007819 */ /* 0x000fe2000001141b */
[----:B------:R-:W-:Y:S01]  /*10060*/  IMAD.U32 R20, RZ, RZ, UR6 ;  /* 0x00000006ff147e24 */ /* 0x000fe2000f8e00ff */
[----:B------:R-:W-:Y:S01]  /*10070*/  ULDC.64 UR6, c[0x0][0xad8] ;  /* 0x0002b60000067ab9 */ /* 0x000fe20000000a00 */
[----:B------:R-:W-:-:S02]  /*10080*/  IMAD.U32 R21, RZ, RZ, UR5 ;  /* 0x00000005ff157e24 */ /* 0x000fc4000f8e00ff */
[----:B------:R-:W-:Y:S02]  /*10090*/  IMAD R0, R0, UR6, RZ ;  /* 0x0000000600007c24 */ /* 0x000fe4000f8e02ff */
[----:B------:R-:W-:-:S04]  /*100a0*/  IMAD.WIDE.U32 R20, R25, UR8, R20 ;  /* 0x0000000819147c25 */ /* 0x000fc8000f8e0014 */
[----:B------:R-:W-:Y:S02]  /*100b0*/  IMAD.IADD R21, R21, 0x1, R33 ;  /* 0x0000000115157824 */ /* 0x000fe400078e0221 */
[----:B------:R-:W-:Y:S02]  /*100c0*/  IMAD R25, R27, UR7, R0 ;  /* 0x000000071b197c24 */ /* 0x000fe4000f8e0200 */
[----:B------:R-:W-:Y:S02]  /*100d0*/  VIADD R0, R153, UR38 ;  /* 0x0000002699007c36 */ /* 0x000fe40008000000 */
[----:B------:R-:W-:Y:S01]  /*100e0*/  IMAD.WIDE.U32 R20, R27, UR6, R20 ;  /* 0x000000061b147c25 */ /* 0x000fe2000f8e0014 */
[----:B------:R-:W-:Y:S02]  /*100f0*/  ULDC.64 UR6, c[0x0][0xa80] ;  /* 0x0002a00000067ab9 */ /* 0x000fe40000000a00 */
[----:B------:R-:W-:Y:S01]  /*10100*/  ISETP.GE.AND P0, PT, R0, R49, PT ;  /* 0x000000310000720c */ /* 0x000fe20003f06270 */
[----:B------:R-:W-:Y:S01]  /*10110*/  IMAD.IADD R21, R21, 0x1, R25 ;  /* 0x0000000115157824 */ /* 0x000fe200078e0219 */
[----:B------:R-:W-:Y:S01]  /*10120*/  LEA R32, P1, R20, UR6, 0x1 ;  /* 0x0000000614207c11 */ /* 0x000fe2000f8208ff */
[----:B------:R-:W-:-:S03]  /*10130*/  VIADD R3, R3, 0x19c20 ;  /* 0x00019c2003037836 */ /* 0x000fc60000000000 */
[----:B------:R-:W-:Y:S02]  /*10140*/  LEA.HI.X R33, R20, UR7, R21, 0x1, P1 ;  /* 0x0000000714217c11 */ /* 0x000fe400088f0c15 */
[----:B------:R-:W-:Y:S01]  /*10150*/  PRMT R3, RZ, 0x654, R3 ;  /* 0x00000654ff037816 */ /* 0x000fe20000000003 */
[----:B--2---:R1:W0:Y:S01]  /*10160*/  SHFL.IDX PT, R20, R32, RZ, 0x1c1f ;  /* 0x001c1fff20147589 */ /* 0x00422200000e0000 */
[----:B------:R-:W-:Y:S02]  /*10170*/  BSSY B1, `(.L_x_9210) ;  /* 0x0000012000017945 */ /* 0x000fe40003800000 */
[----:B------:R1:W-:Y:S01]  /*10180*/  SYNCS.ARRIVE.TRANS64.RED.A1T0 RZ, [R3+URZ], RZ ;  /* 0x000000ff03ff79a7 */ /* 0x0003e2000810043f */
[----:B------:R1:W2:Y:S01]  /*10190*/  SHFL.IDX PT, R21, R33, RZ, 0x1c1f ;  /* 0x001c1fff21157589 */ /* 0x0002a200000e0000 */
[----:B------:R-:W-:Y:S02]  /*101a0*/  SHF.R.S32.HI R74, RZ, 0x1f, R23 ;  /* 0x0000001fff4a7819 */ /* 0x000fe40000011417 */
[----:B------:R-:W-:Y:S01]  /*101b0*/  SHF.R.S32.HI R76, RZ, 0x1f, R22 ;  /* 0x0000001fff4c7819 */ /* 0x000fe20000011416 */
[----:B------:R-:W-:Y:S06]  /*101c0*/  @P0 BRA `(.L_x_9211) ;  /* 0x0000000000300947 */ /* 0x000fec0003800000 */
[----:B------:R-:W-:Y:S02]  /*101d0*/  ULDC UR5, c[0x0][0xac8] ;  /* 0x0002b20000057ab9 */ /* 0x000fe40000000800 */
[----:B------:R-:W-:Y:S02]  /*101e0*/  ISETP.GE.AND P1, PT, R22, UR5, PT ;  /* 0x0000000516007c0c */ /* 0x000fe4000bf26270 */
[----:B------:R-:W-:Y:S02]  /*101f0*/  ISETP.GE.AND P2, PT, R23, UR5, PT ;  /* 0x0000000517007c0c */ /* 0x000fe4000bf46270 */
[----:B------:R-:W-:-:S09]  /*10200*/  ISETP.GE.AND P0, PT, R19, UR5, PT ;  /* 0x0000000513007c0c */ /* 0x000fd2000bf06270 */
[CC--:B0-----:R-:W-:Y:S02]  /*10210*/  @!P1 LEA R24, P3, R22.reuse, R20.reuse, 0x1 ;  /* 0x0000001416189211 */ /* 0x0c1fe400078608ff */
[----:B------:R-:W-:Y:S02]  /*10220*/  @!P2 LEA R26, P4, R23, R20, 0x1 ;  /* 0x00000014171aa211 */ /* 0x000fe400078808ff */
[----:B-12---:R-:W-:Y:S01]  /*10230*/  @!P0 IMAD.WIDE R2, R19, 0x2, R20 ;  /* 0x0000000213028825 */ /* 0x006fe200078e0214 */
[-C--:B------:R-:W-:Y:S02]  /*10240*/  @!P1 LEA.HI.X R25, R22, R21.reuse, R76, 0x1, P3 ;  /* 0x0000001516199211 */ /* 0x080fe400018f0c4c */
[----:B------:R-:W-:Y:S02]  /*10250*/  @!P2 LEA.HI.X R27, R23, R21, R74, 0x1, P4 ;  /* 0x00000015171ba211 */ /* 0x000fe400020f0c4a */
[----:B-----5:R3:W-:Y:S04]  /*10260*/  @!P0 ST.E.128 desc[UR46][R2.64], R8 ;  /* 0x0000000802008985 */ /* 0x0207e8000c101d2e */
[----:B------:R3:W-:Y:S04]  /*10270*/  @!P1 ST.E.128 desc[UR46][R24.64], R52 ;  /* 0x0000003418009985 */ /* 0x0007e8000c101d2e */
[----:B------:R3:W-:Y:S02]  /*10280*/  @!P2 ST.E.128 desc[UR46][R26.64], R56 ;  /* 0x000000381a00a985 */ /* 0x0007e4000c101d2e */
.L_x_9211:
[----:B------:R-:W-:Y:S05]  /*10290*/  BSYNC B1 ;  /* 0x0000000000017941 */ /* 0x000fea0003800000 */
.L_x_9210:
        /* <DEDUP_REMOVED lines=9> */
[----:B-1--4-:R-:W-:Y:S02]  /*10330*/  @!P1 IMAD.WIDE R2, R19, 0x2, R8 ;  /* 0x0000000213029825 */ /* 0x012fe400078e0208 */
        /* <DEDUP_REMOVED lines=9> */
.L_x_9209:
        /* <DEDUP_REMOVED lines=52> */
.L_x_9214:
[----:B------:R-:W-:Y:S05]  /*10710*/  BSYNC B1 ;  /* 0x0000000000017941 */ /* 0x000fea0003800000 */
.L_x_9213:
        /* <DEDUP_REMOVED lines=20> */
[----:B------:R-:W-:Y:S02]  /*10860*/  IMAD.U32 R3, RZ, RZ, UR7 ;  /* 0x00000007ff037e24 */ /* 0x000fe4000f8e00ff */
[----:B------:R-:W-:Y:S02]  /*10870*/  IMAD R7, R8, R7, R6 ;  /* 0x0000000708077224 */ /* 0x000fe400078e0206 */
[----:B------:R-:W-:Y:S02]  /*10880*/  IMAD R0, R0, UR8, RZ ;  /* 0x0000000800007c24 */ /* 0x000fe4000f8e02ff */
[----:B------:R-:W-:Y:S01]  /*10890*/  IMAD.U32 R2, RZ, RZ, UR6 ;  /* 0x00000006ff027e24 */ /* 0x000fe2000f8e00ff */
[----:B------:R-:W-:Y:S01]  /*108a0*/  ULDC.64 UR6, c[0x0][0xad8] ;  /* 0x0002b60000067ab9 */ /* 0x000fe20000000a00 */
[----:B------:R-:W-:Y:S01]  /*108b0*/  IMAD.U32 R3, RZ, RZ, UR5 ;  /* 0x00000005ff037e24 */ /* 0x000fe2000f8e00ff */
[----:B------:R-:W-:Y:S01]  /*108c0*/  ULDC UR5, c[0x0][0xa88] ;  /* 0x0002a20000057ab9 */ /* 0x000fe20000000800 */
[C---:B------:R-:W-:Y:S01]  /*108d0*/  IMAD R9, R5.reuse, UR9, R0 ;  /* 0x0000000905097c24 */ /* 0x040fe2000f8e0200 */
[----:B------:R-:W-:Y:S01]  /*108e0*/  SHF.R.S32.HI R0, RZ, 0x1f, R7 ;  /* 0x0000001fff007819 */ /* 0x000fe20000011407 */
[----:B------:R-:W-:-:S04]  /*108f0*/  IMAD.WIDE.U32 R2, R5, UR8, R2 ;  /* 0x0000000805027c25 */ /* 0x000fc8000f8e0002 */
[----:B------:R-:W-:Y:S02]  /*10900*/  IMAD R0, R0, UR6, RZ ;  /* 0x0000000600007c24 */ /* 0x000fe4000f8e02ff */
[----:B------:R-:W-:Y:S02]  /*10910*/  IMAD.IADD R3, R3, 0x1, R9 ;  /* 0x0000000103037824 */ /* 0x000fe400078e0209 */
[C---:B------:R-:W-:Y:S02]  /*10920*/  IMAD R5, R7.reuse, UR7, R0 ;  /* 0x0000000707057c24 */ /* 0x040fe4000f8e0200 */
[----:B------:R-:W-:Y:S01]  /*10930*/  IMAD.WIDE.U32 R2, R7, UR6, R2 ;  /* 0x0000000607027c25 */ /* 0x000fe2000f8e0002 */
[----:B------:R-:W-:-:S03]  /*10940*/  ULDC.64 UR6, c[0x0][0xa80] ;  /* 0x0002a00000067ab9 */ /* 0x000fc60000000a00 */
[----:B------:R-:W-:Y:S01]  /*10950*/  IMAD R7, R8, UR5, RZ ;  /* 0x0000000508077c24 */ /* 0x000fe2000f8e02ff */
[----:B------:R-:W-:Y:S01]  /*10960*/  LEA R4, P1, R2, UR6, 0x1 ;  /* 0x0000000602047c11 */ /* 0x000fe2000f8208ff */
[----:B------:R-:W-:Y:S02]  /*10970*/  VIADD R0, R153, UR38 ;  /* 0x0000002699007c36 */ /* 0x000fe40008000000 */
[----:B------:R-:W-:-:S03]  /*10980*/  IMAD.IADD R3, R3, 0x1, R5 ;  /* 0x0000000103037824 */ /* 0x000fc600078e0205 */
[----:B------:R-:W-:Y:S02]  /*10990*/  ISETP.GE.AND P0, PT, R0, R7, PT ;  /* 0x000000070000720c */ /* 0x000fe40003f06270 */
[----:B------:R-:W-:Y:S02]  /*109a0*/  LEA.HI.X R5, R2, UR7, R3, 0x1, P1 ;  /* 0x0000000702057c11 */ /* 0x000fe400088f0c03 */
[----:B------:R0:W1:Y:S04]  /*109b0*/  SHFL.IDX PT, R2, R4, RZ, 0x1c1f ;  /* 0x001c1fff04027589 */ /* 0x00006800000e0000 */
[----:B------:R0:W2:Y:S05]  /*109c0*/  SHFL.IDX PT, R3, R5, RZ, 0x1c1f ;  /* 0x001c1fff05037589 */ /* 0x0000aa00000e0000 */
        /* <DEDUP_REMOVED lines=13> */
.L_x_9216:
[----:B------:R-:W-:Y:S05]  /*10aa0*/  BSYNC B1 ;  /* 0x0000000000017941 */ /* 0x000fea0003800000 */
.L_x_9215:
        /* <DEDUP_REMOVED lines=9> */
[CC--:B-1----:R-:W-:Y:S02]  /*10b40*/  @!P3 LEA R6, P0, R22.reuse, R2.reuse, 0x1 ;  /* 0x000000021606b211 */ /* 0x0c2fe400078008ff */
[----:B---3--:R-:W-:Y:S02]  /*10b50*/  @!P4 LEA R8, P1, R23, R2, 0x1 ;  /* 0x000000021708c211 */ /* 0x008fe400078208ff */
[----:B0---4-:R-:W-:Y:S01]  /*10b60*/  @!P2 IMAD.WIDE R4, R19, 0x2, R2 ;  /* 0x000000021304a825 */ /* 0x011fe200078e0202 */
[-C--:B------:R-:W-:Y:S02]  /*10b70*/  @!P3 LEA.HI.X R7, R22, R3.reuse, R15, 0x1, P0 ;  /* 0x000000031607b211 */ /* 0x080fe400000f0c0f */
[----:B------:R-:W-:Y:S02]  /*10b80*/  @!P4 LEA.HI.X R9, R23, R3, R14, 0x1, P1 ;  /* 0x000000031709c211 */ /* 0x000fe400008f0c0e */
[----:B------:R0:W-:Y:S04]  /*10b90*/  @!P2 ST.E.128 desc[UR46][R4.64], RZ ;  /* 0x000000ff0400a985 */ /* 0x0001e8000c101d2e */
[----:B------:R0:W-:Y:S04]  /*10ba0*/  @!P3 ST.E.128 desc[UR46][R6.64], RZ ;  /* 0x000000ff0600b985 */ /* 0x0001e8000c101d2e */
[----:B------:R0:W-:Y:S02]  /*10bb0*/  @!P4 ST.E.128 desc[UR46][R8.64], RZ ;  /* 0x000000ff0800c985 */ /* 0x0001e4000c101d2e */
.L_x_9212:
[----:B------:R-:W-:Y:S05]  /*10bc0*/  BSYNC B0 ;  /* 0x0000000000007941 */ /* 0x000fea0003800000 */
.L_x_9208:
[----:B------:R-:W-:Y:S02]  /*10bd0*/  ULDC UR5, c[0x0][0xc38] ;  /* 0x00030e0000057ab9 */ /* 0x000fe40000000800 */
[----:B------:R-:W-:-:S06]  /*10be0*/  UISETP.GE.AND UP0, UPT, UR4, UR5, UPT ;  /* 0x000000050400728c */ /* 0x000fcc000bf06270 */
[----:B------:R-:W-:-:S13]  /*10bf0*/  PLOP3.LUT P0, PT, PT, PT, UP0, 0x80, 0x0 ;  /* 0x000000000000781c */ /* 0x000fda0003f0f008 */
[----:B------:R-:W-:Y:S05]  /*10c00*/  @!P0 BRA `(.L_x_9217) ;  /* 0xffffff0000508947 */ /* 0x000fea000383ffff */
[----:B------:R-:W-:Y:S05]  /*10c10*/  EXIT ;  /* 0x000000000000794d */ /* 0x000fea0003800000 */
.L_x_9123:
[----:B------:R-:W-:-:S08]  /*10c20*/  NOP ;  /* 0x0000000000007918 */ /* 0x000fd00000000000 */
[----:B------:R-:W0:-:S00]  /*10c30*/  USETMAXREG.DEALLOC.CTAPOOL 0x20 ;  /* 0x00000020000079c8 */ /* 0x000e0000080e0500 */
[----:B0-----:R-:W-:-:S06]  /*10c40*/  LOP3.LUT R0, R2, 0x3, RZ, 0xc0, !PT ;  /* 0x0000000302007812 */ /* 0x001fcc00078ec0ff */
[----:B------:R-:W0:Y:S01]  /*10c50*/  S2UR UR6, SR_CTAID.X ;  /* 0x00000000000679c3 */ /* 0x000e220000002500 */
[----:B------:R-:W-:Y:S01]  /*10c60*/  LOP3.LUT R18, R18, 0xfffffffb, RZ, 0xc0, !PT ;  /* 0xfffffffb12127812 */ /* 0x000fe200078ec0ff */
[----:B------:R-:W-:Y:S01]  /*10c70*/  STL [R1+0x8], RZ ;  /* 0x000008ff01007387 */ /* 0x000fe20000100800 */
[----:B------:R-:W-:Y:S02]  /*10c80*/  IMAD.MOV.U32 R19, RZ, RZ, RZ ;  /* 0x000000ffff137224 */ /* 0x000fe400078e00ff */
[----:B------:R-:W-:Y:S01]  /*10c90*/  IMAD.MOV.U32 R24, RZ, RZ, 0x1 ;  /* 0x00000001ff187424 */ /* 0x000fe200078e00ff */
[----:B------:R1:W2:Y:S02]  /*10ca0*/  SHFL.IDX PT, R3, R0, RZ, 0x1f ;  /* 0x00001fff00037589 */ /* 0x0002a400000e0000 */
[----:B-1----:R-:W0:Y:S01]  /*10cb0*/  LDC R0, c[0x0][0xc38] ;  /* 0x00030e00ff007b82 */ /* 0x002e220000000800 */
[----:B--2---:R-:W-:-:S13]  /*10cc0*/  ISETP.NE.AND P0, PT, R3, RZ, PT ;  /* 0x000000ff0300720c */ /* 0x004fda0003f05270 */
[----:B------:R-:W-:Y:S01]  /*10cd0*/  @P0 LOP3.LUT R18, R18, 0x4, RZ, 0xfc, !PT ;  /* 0x0000000412120812 */ /* 0x000fe200078efcff */
[----:B------:R-:W-:Y:S06]  /*10ce0*/  @P0 BAR.ARV 0x4, 0x200 ;  /* 0x0108000000000b1d */ /* 0x000fec0000002000 */
[----:B0-----:R-:W-:-:S13]  /*10cf0*/  ISETP.LE.AND P0, PT, R0, UR6, PT ;  /* 0x0000000600007c0c */ /* 0x001fda000bf03270 */
[----:B------:R-:W-:Y:S05]  /*10d00*/  @P0 BRA `(.L_x_9218) ;  /* 0x0000003c00a00947 */ /* 0x000fea0003800000 */
[----:B------:R-:W0:Y:S01]  /*10d10*/  S2R R12, SR_TID.X ;  /* 0x00000000000c7919 */ /* 0x000e220000002100 */
[----:B------:R-:W1:Y:S01]  /*10d20*/  S2UR UR5, SR_CgaCtaId ;  /* 0x00000000000579c3 */ /* 0x000e620000008800 */
[----:B------:R-:W-:Y:S01]  /*10d30*/  IMAD.SHL.U32 R9, R2, 0x800, RZ ;  /* 0x0000080002097824 */ /* 0x000fe200078e00ff */
[----:B------:R-:W-:Y:S01]  /*10d40*/  UMOV UR4, 0x400 ;  /* 0x0000040000047882 */ /* 0x000fe20000000000 */
[----:B------:R-:W-:Y:S01]  /*10d50*/  IMAD.MOV.U32 R24, RZ, RZ, 0x1 ;  /* 0x00000001ff187424 */ /* 0x000fe200078e00ff */
[----:B------:R-:W-:Y:S01]  /*10d60*/  ULDC UR43, c[0x0][0xc] ;  /* 0x00000300002b7ab9 */ /* 0x000fe20000000800 */
[----:B------:R-:W-:Y:S01]  /*10d70*/  IMAD.MOV.U32 R19, RZ, RZ, RZ ;  /* 0x000000ffff137224 */ /* 0x000fe200078e00ff */
[----:B------:R-:W-:Y:S02]  /*10d80*/  ULOP3.LUT UR38, UR42, 0x1, URZ, 0xfc, !UPT ;  /* 0x000000012a267892 */ /* 0x000fe4000f8efc3f */
[----:B------:R-:W-:Y:S01]  /*10d90*/  ULOP3.LUT UR45, UR42, 0x2, URZ, 0xfc, !UPT ;  /* 0x000000022a2d7892 */ /* 0x000fe2000f8efc3f */
[----:B------:R-:W-:Y:S01]  /*10da0*/  ULDC.64 UR50, c[0x0][0x198] ;  /* 0x0000660000327ab9 */ /* 0x000fe20000000a00 */
[----:B-1----:R-:W-:-:S06]  /*10db0*/  ULEA UR4, UR5, UR4, 0x18 ;  /* 0x0000000405047291 */ /* 0x002fcc000f8ec03f */
[----:B------:R-:W-:Y:S01]  /*10dc0*/  IMAD.U32 R16, RZ, RZ, UR4 ;  /* 0x00000004ff107e24 */ /* 0x000fe2000f8e00ff */
[C---:B0-----:R-:W-:Y:S01]  /*10dd0*/  LOP3.LUT R10, R12.reuse, 0x7f, RZ, 0xc0, !PT ;  /* 0x0000007f0c0a7812 */ /* 0x041fe200078ec0ff */
[C---:B------:R-:W-:Y:S01]  /*10de0*/  IMAD.SHL.U32 R3, R12.reuse, 0x20, RZ ;  /* 0x000000200c037824 */ /* 0x040fe200078e00ff */
[----:B------:R-:W-:Y:S01]  /*10df0*/  SHF.R.U32.HI R4, RZ, 0x1, R12 ;  /* 0x00000001ff047819 */ /* 0x000fe2000001160c */
[C---:B------:R-:W-:Y:S01]  /*10e00*/  IMAD.SHL.U32 R0, R12.reuse, 0x10, RZ ;  /* 0x000000100c007824 */ /* 0x040fe200078e00ff */
[----:B------:R-:W-:Y:S01]  /*10e10*/  LOP3.LUT P0, RZ, R12, 0x4, RZ, 0xc0, !PT ;  /* 0x000000040cff7812 */ /* 0x000fe2000780c0ff */
[----:B------:R-:W-:Y:S01]  /*10e20*/  IMAD.SHL.U32 R6, R10, 0x10, RZ ;  /* 0x000000100a067824 */ /* 0x000fe200078e00ff */
[C---:B------:R-:W-:Y:S01]  /*10e30*/  LOP3.LUT R5, R3.reuse, 0x360, RZ, 0xc0, !PT ;  /* 0x0000036003057812 */ /* 0x040fe200078ec0ff */
[C---:B------:R-:W-:Y:S01]  /*10e40*/  IMAD.SHL.U32 R2, R12.reuse, 0x80, RZ ;  /* 0x000000800c027824 */ /* 0x040fe200078e00ff */
        /* <DEDUP_REMOVED lines=8> */
[----:B------:R-:W-:Y:S02]  /*10ed0*/  LOP3.LUT R4, R2, 0x400, RZ, 0xc0, !PT ;  /* 0x0000040002047812 */ /* 0x000fe400078ec0ff */
[----:B------:R-:W-:Y:S02]  /*10ee0*/  LOP3.LUT R7, R7, 0x380, R2, 0xf8, !PT ;  /* 0x0000038007077812 */ /* 0x000fe400078ef802 */
[----:B------:R-:W-:-:S02]  /*10ef0*/  LOP3.LUT R5, R5, 0x400, R6, 0xf8, !PT ;  /* 0x0000040005057812 */ /* 0x000fc400078ef806 */
[----:B------:R-:W-:Y:S02]  /*10f00*/  LOP3.LUT R6, R0, 0x90, RZ, 0xc0, !PT ;  /* 0x0000009000067812 */ /* 0x000fe400078ec0ff */
[----:B------:R-:W-:Y:S02]  /*10f10*/  LOP3.LUT R4, R4, 0x800, R9, 0xf8, !PT ;  /* 0x0000080004047812 */ /* 0x000fe400078ef809 */
[----:B------:R-:W-:Y:S02]  /*10f20*/  LOP3.LUT R7, R7, 0x70, R0, 0x78, !PT ;  /* 0x0000007007077812 */ /* 0x000fe400078e7800 */
[----:B------:R-:W-:Y:S02]  /*10f30*/  LOP3.LUT R2, R3, 0x10, R8, 0x78, !PT ;  /* 0x0000001003027812 */ /* 0x000fe400078e7808 */
[----:B------:R-:W-:Y:S02]  /*10f40*/  LOP3.LUT R6, R6, 0x10, R11, 0x78, !PT ;  /* 0x0000001006067812 */ /* 0x000fe400078e780b */
[----:B------:R-:W-:Y:S01]  /*10f50*/  LOP3.LUT R25, R4, R7, RZ, 0xfc, !PT ;  /* 0x0000000704197212 */ /* 0x000fe200078efcff */
[----:B------:R-:W-:Y:S01]  /*10f60*/  IMAD.U32 R4, RZ, RZ, UR6 ;  /* 0x00000006ff047e24 */ /* 0x000fe2000f8e00ff */
[----:B------:R-:W-:Y:S01]  /*10f70*/  LOP3.LUT R23, R5, R2, RZ, 0xfc, !PT ;  /* 0x0000000205177212 */ /* 0x000fe200078efcff */
[----:B------:R-:W-:Y:S01]  /*10f80*/  IMAD.SHL.U32 R2, R12, 0x40, RZ ;  /* 0x000000400c027824 */ /* 0x000fe200078e00ff */
[----:B------:R-:W-:Y:S01]  /*10f90*/  LOP3.LUT R13, R13, R6, RZ, 0xfc, !PT ;  /* 0x000000060d0d7212 */ /* 0x000fe200078efcff */
[C---:B------:R-:W-:Y:S01]  /*10fa0*/  VIADD R28, R25.reuse, 0x40 ;  /* 0x00000040191c7836 */ /* 0x040fe20000000000 */
[----:B------:R-:W-:Y:S01]  /*10fb0*/  SHF.R.U32.HI R3, RZ, 0x1, R10 ;  /* 0x00000001ff037819 */ /* 0x000fe2000001160a */
[----:B------:R0:W-:Y:S01]  /*10fc0*/  STL [R1], R4 ;  /* 0x0000000401007387 */ /* 0x0001e20000100800 */
[----:B------:R-:W-:Y:S01]  /*10fd0*/  LOP3.LUT R0, R0, 0x10, RZ, 0xc0, !PT ;  /* 0x0000001000007812 */ /* 0x000fe200078ec0ff */
[----:B------:R-:W-:Y:S01]  /*10fe0*/  @P0 VIADD R28, R25, 0xffffffc0 ;  /* 0xffffffc0191c0836 */ /* 0x000fe20000000000 */
[----:B------:R-:W-:Y:S01]  /*10ff0*/  LOP3.LUT R29, R23, 0x2800, RZ, 0xfc, !PT ;  /* 0x00002800171d7812 */ /* 0x000fe200078efcff */
[----:B------:R1:W-:Y:S01]  /*11000*/  STL [R1+0x8], RZ ;  /* 0x000008ff01007387 */ /* 0x0003e20000100800 */
[----:B0-----:R-:W-:Y:S01]  /*11010*/  LOP3.LUT R4, R3, 0x40, R2, 0xf8, !PT ;  /* 0x0000004003047812 */ /* 0x001fe200078ef802 */
[----:B------:R-:W-:Y:S01]  /*11020*/  IMAD.IADD R3, R16, 0x1, R13 ;  /* 0x0000000110037824 */ /* 0x000fe200078e020d */
[----:B------:R-:W-:-:S02]  /*11030*/  LOP3.LUT R2, R0, 0x20, RZ, 0xfc, !PT ;  /* 0x0000002000027812 */ /* 0x000fc400078efcff */
[----:B------:R-:W-:Y:S02]  /*11040*/  LOP3.LUT R2, R0, 0x40, RZ, 0xfc, !PT ;  /* 0x0000004000027812 */ /* 0x000fe400078efcff */
[----:B------:R1:W-:Y:S01]  /*11050*/  STL [R1+0x4], R3 ;  /* 0x0000040301007387 */ /* 0x0003e20000100800 */
[----:B------:R-:W-:-:S07]  /*11060*/  LOP3.LUT R0, R23, 0x1800, RZ, 0xfc, !PT ;  /* 0x0000180017007812 */ /* 0x000fce00078efcff */
.L_x_9289:
[----:B------:R-:W2:Y:S01]  /*11070*/  LDL R0, [R1] ;  /* 0x0000000001007983 */ /* 0x000ea20000100800 */
        /* <DEDUP_REMOVED lines=22> */
.L_x_9219:
[----:B------:R-:W-:Y:S01]  /*111e0*/  ULDC UR9, c[0x0][0xc54] ;  /* 0x0003150000097ab9 */ /* 0x000fe20000000800 */
[----:B------:R-:W-:Y:S01]  /*111f0*/  UMOV UR6, UR8 ;  /* 0x0000000800067c82 */ /* 0x000fe20008000000 */
[----:B------:R-:W-:-:S11]  /*11200*/  UISETP.NE.AND UP0, UPT, UR9, 0x1, UPT ;  /* 0x000000010900788c */ /* 0x000fd6000bf05270 */
[----:B------:R-:W-:Y:S02]  /*11210*/  @UP0 ULDC.64 UR10, c[0x0][0xc58] ;  /* 0x00031600000a0ab9 */ /* 0x000fe40000000a00 */
[----:B------:R-:W-:-:S04]  /*11220*/  UIMAD.WIDE.U32 UR4, UR8, UR10, URZ ;  /* 0x0000000a080472a5 */ /* 0x000fc8000f8e003f */
[----:B------:R-:W-:-:S04]  /*11230*/  @UP0 USHF.R.U32.HI UR6, URZ, UR11, UR5 ;  /* 0x0000000b3f060299 */ /* 0x000fc80008011605 */
[----:B------:R-:W-:-:S12]  /*11240*/  UIMAD UR4, UR6, UR9, URZ ;  /* 0x00000009060472a4 */ /* 0x000fd8000f8e023f */
.L_x_9220:
        /* <DEDUP_REMOVED lines=12> */
[----:B------:R-:W-:Y:S01]  /*11310*/  UIMAD UR41, UR41, 0xc0, URZ ;  /* 0x000000c0292978a4 */ /* 0x000fe2000f8e023f */
        /* <DEDUP_REMOVED lines=35> */
.L_x_9222:
[----:B------:R-:W-:-:S11]  /*11550*/  UISETP.NE.AND UP0, UPT, UR5, 0x1, UPT ;  /* 0x000000010500788c */ /* 0x000fd6000bf05270 */
[----:B------:R-:W-:Y:S02]  /*11560*/  @UP0 ULDC.64 UR12, c[0x0][0x9e8] ;  /* 0x00027a00000c0ab9 */ /* 0x000fe40000000a00 */
[----:B------:R-:W-:-:S04]  /*11570*/  UIMAD.WIDE.U32 UR8, UR10, UR12, URZ ;  /* 0x0000000c0a0872a5 */ /* 0x000fc8000f8e003f */
[----:B------:R-:W-:-:S12]  /*11580*/  @UP0 USHF.R.U32.HI UR10, URZ, UR13, UR9 ;  /* 0x0000000d3f0a0299 */ /* 0x000fd80008011609 */
.L_x_9223:
[----:B------:R-:W-:-:S04]  /*11590*/  UIMAD UR10, UR10, UR5, UR5 ;  /* 0x000000050a0a72a4 */ /* 0x000fc8000f8e0205 */
[----:B------:R-:W-:-:S04]  /*115a0*/  UISETP.LT.AND UP0, UPT, UR4, UR10, UPT ;  /* 0x0000000a0400728c */ /* 0x000fc8000bf01270 */
[----:B------:R-:W-:-:S12]  /*115b0*/  USEL UR4, UR4, UR10, UP0 ;  /* 0x0000000a04047287 */ /* 0x000fd80008000000 */
.L_x_9221:
        /* <DEDUP_REMOVED lines=30> */
.L_x_9225:
[----:B------:R-:W-:-:S11]  /*117a0*/  UISETP.NE.AND UP0, UPT, UR5, 0x1, UPT ;  /* 0x000000010500788c */ /* 0x000fd6000bf05270 */
[----:B------:R-:W-:Y:S02]  /*117b0*/  @UP0 ULDC.64 UR10, c[0x0][0x9e8] ;  /* 0x00027a00000a0ab9 */ /* 0x000fe40000000a00 */
[----:B------:R-:W-:-:S04]  /*117c0*/  UIMAD.WIDE.U32 UR6, UR4, UR10, URZ ;  /* 0x0000000a040672a5 */ /* 0x000fc8000f8e003f */
[----:B------:R-:W-:-:S12]  /*117d0*/  @UP0 USHF.R.U32.HI UR4, URZ, UR11, UR7 ;  /* 0x0000000b3f040299 */ /* 0x000fd80008011607 */
.L_x_9226:
[----:B------:R-:W-:-:S04]  /*117e0*/  UIMAD UR4, UR4, UR5, URZ ;  /* 0x00000005040472a4 */ /* 0x000fc8000f8e023f */
[----:B------:R-:W-:-:S04]  /*117f0*/  UISETP.LT.AND UP0, UPT, UR8, UR4, UPT ;  /* 0x000000040800728c */ /* 0x000fc8000bf01270 */
[----:B------:R-:W-:-:S12]  /*11800*/  USEL UR8, UR8, UR4, !UP0 ;  /* 0x0000000408087287 */ /* 0x000fd8000c000000 */
.L_x_9224:
        /* <DEDUP_REMOVED lines=27> */
.L_x_9228:
        /* <DEDUP_REMOVED lines=20> */
.L_x_9231:
[----:B------:R-:W-:Y:S05]  /*11b00*/  BSYNC B6 ;  /* 0x0000000000067941 */ /* 0x000fea0003800000 */
.L_x_9230:
        /* <DEDUP_REMOVED lines=22> */
.L_x_9233:
[----:B------:R-:W-:Y:S05]  /*11c70*/  BSYNC B6 ;  /* 0x0000000000067941 */ /* 0x000fea0003800000 */
.L_x_9232:
        /* <DEDUP_REMOVED lines=20> */
.L_x_9235:
[----:B------:R-:W-:Y:S05]  /*11dc0*/  BSYNC B6 ;  /* 0x0000000000067941 */ /* 0x000fea0003800000 */
.L_x_9234:
        /* <DEDUP_REMOVED lines=19> */
.L_x_9237:
[----:B------:R-:W-:Y:S05]  /*11f00*/  BSYNC B6 ;  /* 0x0000000000067941 */ /* 0x000fea0003800000 */
.L_x_9236:
        /* <DEDUP_REMOVED lines=8> */
[----:B-1----:R-:W-:-:S05]  /*11f90*/  IMAD.U32 R3, RZ, RZ, UR5 ;  /* 0x00000005ff037e24 */ /* 0x002fca000f8e00ff */
        /* <DEDUP_REMOVED lines=14> */
.L_x_9308:
[----:B-1----:R-:W-:Y:S02]  /*12080*/  ISETP.NE.AND P0, PT, R14, RZ, PT ;  /* 0x000000ff0e00720c */ /* 0x002fe40003f05270 */
        /* <DEDUP_REMOVED lines=9> */
.L_x_9311:
        /* <DEDUP_REMOVED lines=9> */
[----:B------:R-:W-:-:S05]  /*121b0*/  @P0 SHF.R.U32.HI R4, RZ, R5, R7 ;  /* 0x00000005ff040219 */ /* 0x000fca0000011607 */
[----:B------:R-:W-:-:S04]  /*121c0*/  IMAD.MOV R5, RZ, RZ, -R4 ;  /* 0x000000ffff057224 */ /* 0x000fc800078e0a04 */
[----:B------:R-:W-:Y:S01]  /*121d0*/  IMAD R0, R6, R5, R0 ;  /* 0x0000000506007224 */ /* 0x000fe200078e0200 */
[--C-:B------:R-:W-:Y:S01]  /*121e0*/  SHF.R.S32.HI R5, RZ, 0x1f, R4.reuse ;  /* 0x0000001fff057819 */ /* 0x100fe20000011404 */
[----:B------:R-:W-:Y:S02]  /*121f0*/  IMAD R6, R27, UR4, RZ ;  /* 0x000000041b067c24 */ /* 0x000fe4000f8e02ff */
[----:B------:R-:W-:-:S04]  /*12200*/  IMAD.WIDE.U32 R4, R26, UR4, R4 ;  /* 0x000000041a047c25 */ /* 0x000fc8000f8e0004 */
[----:B------:R-:W-:Y:S01]  /*12210*/  IMAD R6, R26, UR5, R6 ;  /* 0x000000051a067c24 */ /* 0x000fe2000f8e0206 */
[----:B------:R-:W-:-:S03]  /*12220*/  LEA R2, P0, R4, R2, 0x2 ;  /* 0x0000000204027211 */ /* 0x000fc600078010ff */
[----:B------:R-:W-:-:S05]  /*12230*/  IMAD.IADD R6, R5, 0x1, R6 ;  /* 0x0000000105067824 */ /* 0x000fca00078e0206 */
[----:B------:R-:W-:-:S05]  /*12240*/  LEA.HI.X R3, R4, R3, R6, 0x2, P0 ;  /* 0x0000000304037211 */ /* 0x000fca00000f1406 */
[----:B------:R1:W5:Y:S02]  /*12250*/  LDG.E R17, desc[UR46][R2.64] ;  /* 0x0000002e02117981 */ /* 0x000364000c1e1900 */
.L_x_9241:
[----:B-1----:R-:W1:Y:S01]  /*12260*/  S2R R2, SR_TID.X ;  /* 0x0000000000027919 */ /* 0x002e620000002100 */
[----:B------:R-:W-:Y:S01]  /*12270*/  IMAD R3, R19, 0x8, R16 ;  /* 0x0000000813037824 */ /* 0x000fe200078e0210 */
[----:B-1----:R-:W-:Y:S02]  /*12280*/  LOP3.LUT R4, R2, 0x7f, RZ, 0xc0, !PT ;  /* 0x0000007f02047812 */ /* 0x002fe400078ec0ff */
[----:B------:R-:W-:Y:S02]  /*12290*/  SHF.L.U32 R2, R24, 0x1f, RZ ;  /* 0x0000001f18027819 */ /* 0x000fe400000006ff */
[----:B------:R-:W-:Y:S02]  /*122a0*/  ISETP.NE.AND P0, PT, R4, RZ, PT ;  /* 0x000000ff0400720c */ /* 0x000fe40003f05270 */
[----:B------:R-:W1:Y:S02]  /*122b0*/  SYNCS.PHASECHK.TRANS64.TRYWAIT P1, [R3+URZ+0x19c80], R2 ;  /* 0x019c8002030075a7 */ /* 0x000e64000802017f */
[----:B-1----:R-:W-:Y:S09]  /*122c0*/  @!P1 BRA `(.L_x_9242) ;  /* 0x0000003000489947 */ /* 0x002ff20003800000 */
.L_x_9312:
        /* <DEDUP_REMOVED lines=8> */
.L_x_9243:
[----:B------:R-:W-:Y:S01]  /*12350*/  IMAD R4, R19, 0x3000, R16 ;  /* 0x0000300013047824 */ /* 0x000fe200078e0210 */
[----:B------:R-:W-:Y:S01]  /*12360*/  R2UR UR33, R3 ;  /* 0x00000000032172ca */ /* 0x000fe200000e0000 */
[----:B------:R-:W-:Y:S01]  /*12370*/  IMAD.SHL.U32 R0, R0, 0x80, RZ ;  /* 0x0000008000007824 */ /* 0x000fe200078e00ff */
[----:B-----5:R-:W-:Y:S01]  /*12380*/  R2UR UR37, R17 ;  /* 0x00000000112572ca */ /* 0x020fe200000e0000 */
[----:B------:R-:W-:Y:S01]  /*12390*/  UIADD3 UR4, UP0, UR50, 0x470, URZ ;  /* 0x0000047032047890 */ /* 0x000fe2000ff1e03f */
[----:B------:R-:W-:Y:S01]  /*123a0*/  R2UR UR8, R4 ;  /* 0x00000000040872ca */ /* 0x000fe200000e0000 */
[----:B------:R-:W-:Y:S01]  /*123b0*/  UMOV UR6, 0x0 ;  /* 0x0000000000067882 */ /* 0x000fe20000000000 */
        /* <DEDUP_REMOVED lines=23> */
.L_x_9313:
        /* <DEDUP_REMOVED lines=8> */
.L_x_9245:
        /* <DEDUP_REMOVED lines=31> */
.L_x_9239:
[----:B------:R-:W-:Y:S05]  /*127a0*/  WARPSYNC.ALL ;  /* 0x0000000000007948 */ /* 0x000fea0003800000 */
[----:B------:R-:W-:Y:S01]  /*127b0*/  VIADD R0, R16, 0xf000 ;  /* 0x0000f00010007836 */ /* 0x000fe20000000000 */
[----:B------:R-:W-:Y:S01]  /*127c0*/  USHF.R.S32.HI UR4, URZ, 0x1f, UR36 ;  /* 0x0000001f3f047899 */ /* 0x000fe20008011424 */
[----:B------:R-:W-:Y:S01]  /*127d0*/  BAR.SYNC.DEFER_BLOCKING 0x8, 0x200 ;  /* 0x0208000000007b1d */ /* 0x000fe20000010000 */
[----:B------:R-:W-:Y:S02]  /*127e0*/  USHF.R.S32.HI UR37, URZ, 0x1f, UR44 ;  /* 0x0000001f3f257899 */ /* 0x000fe4000801142c */
        /* <DEDUP_REMOVED lines=24> */
.L_x_9247:
[----:B------:R-:W-:Y:S05]  /*12970*/  BSYNC B6 ;  /* 0x0000000000067941 */ /* 0x000fea0003800000 */
.L_x_9246:
[----:B------:R-:W3:Y:S01]  /*12980*/  LDC R9, c[0x0][0x448] ;  /* 0x00011200ff097b82 */ /* 0x000ee20000000800 */
[----:B0-----:R-:W0:Y:S01]  /*12990*/  S2R R20, SR_TID.X ;  /* 0x0000000000147919 */ /* 0x001e220000002100 */
[----:B------:R-:W-:Y:S01]  /*129a0*/  ULDC.64 UR8, c[0x0][0x2e0] ;  /* 0x0000b80000087ab9 */ /* 0x000fe20000000a00 */
[----:B------:R-:W-:Y:S01]  /*129b0*/  UMOV UR48, UR52 ;  /* 0x0000003400307c82 */ /* 0x000fe20008000000 */
[----:B------:R-:W-:Y:S01]  /*129c0*/  UIMAD UR6, UR37, UR8, URZ ;  /* 0x00000008250672a4 */ /* 0x000fe2000f8e023f */
[----:B------:R-:W4:Y:S01]  /*129d0*/  S2R R10, SR_TID.X ;  /* 0x00000000000a7919 */ /* 0x000f220000002100 */
[----:B------:R-:W-:Y:S02]  /*129e0*/  UIMAD.WIDE.U32 UR4, UR44, UR8, UR48 ;  /* 0x000000082c0472a5 */ /* 0x000fe4000f8e0030 */
[----:B------:R-:W-:-:S03]  /*129f0*/  UIMAD UR6, UR44, UR9, UR6 ;  /* 0x000000092c0672a4 */ /* 0x000fc6000f8e0206 */
[----:B------:R-:W-:Y:S01]  /*12a00*/  ULDC.64 UR8, c[0x0][0x280] ;  /* 0x0000a00000087ab9 */ /* 0x000fe20000000a00 */
[----:B------:R-:W-:Y:S01]  /*12a10*/  UIADD3 UR6, UR5, UR6, URZ ;  /* 0x0000000605067290 */ /* 0x000fe2000fffe03f */
[----:B------:R-:W-:Y:S02]  /*12a20*/  IMAD.U32 R4, RZ, RZ, UR4 ;  /* 0x00000004ff047e24 */ /* 0x000fe4000f8e00ff */
[----:B------:R-:W-:Y:S01]  /*12a30*/  IMAD.U32 R5, RZ, RZ, UR5 ;  /* 0x00000005ff057e24 */ /* 0x000fe2000f8e00ff */
[----:B------:R-:W-:Y:S01]  /*12a40*/  ULDC.64 UR4, c[0x0][0x2d0] ;  /* 0x0000b40000047ab9 */ /* 0x000fe20000000a00 */
[----:B-12---:R-:W-:Y:S01]  /*12a50*/  IMAD.MOV.U32 R2, RZ, RZ, R4 ;  /* 0x000000ffff027224 */ /* 0x006fe200078e0004 */
[----:B---3--:R-:W-:Y:S02]  /*12a60*/  ISETP.NE.AND P1, PT, R9, 0x1, PT ;  /* 0x000000010900780c */ /* 0x008fe40003f25270 */
[C---:B0-----:R-:W-:Y:S01]  /*12a70*/  LOP3.LUT R21, R20.reuse, 0x7f, RZ, 0xc0, !PT ;  /* 0x0000007f14157812 */ /* 0x041fe200078ec0ff */
[----:B------:R-:W-:-:S10]  /*12a80*/  IMAD.SHL.U32 R20, R20, 0x40, RZ ;  /* 0x0000004014147824 */ /* 0x000fd400078e00ff */
[----:B------:R-:W0:Y:S01]  /*12a90*/  @P1 LDC R3, c[0x0][0x44c] ;  /* 0x00011300ff031b82 */ /* 0x000e220000000800 */
[----:B------:R-:W-:Y:S01]  /*12aa0*/  SHF.R.U32.HI R21, RZ, 0x1, R21 ;  /* 0x00000001ff157819 */ /* 0x000fe20000011615 */
[----:B----4-:R-:W-:-:S03]  /*12ab0*/  IMAD.SHL.U32 R10, R10, 0x10, RZ ;  /* 0x000000100a0a7824 */ /* 0x010fc600078e00ff */
[----:B------:R-:W-:Y:S02]  /*12ac0*/  LOP3.LUT R20, R21, 0x40, R20, 0xf8, !PT ;  /* 0x0000004015147812 */ /* 0x000fe400078ef814 */
[----:B------:R-:W-:Y:S01]  /*12ad0*/  LOP3.LUT R10, R10, 0x10, RZ, 0xc0, !PT ;  /* 0x000000100a0a7812 */ /* 0x000fe200078ec0ff */
[----:B------:R-:W1:Y:S01]  /*12ae0*/  @P1 LDC R0, c[0x0][0x450] ;  /* 0x00011400ff001b82 */ /* 0x000e620000000800 */
[----:B------:R-:W2:Y:S01]  /*12af0*/  S2R R21, SR_TID.X ;  /* 0x0000000000157919 */ /* 0x000ea20000002100 */
[----:B------:R-:W-:Y:S01]  /*12b00*/  VIADD R6, R20, UR41 ;  /* 0x0000002914067c36 */ /* 0x000fe20008000000 */
[C---:B------:R-:W-:Y:S02]  /*12b10*/  LOP3.LUT R11, R10.reuse, 0x20, RZ, 0xfc, !PT ;  /* 0x000000200a0b7812 */ /* 0x040fe400078efcff */
[----:B------:R-:W-:Y:S01]  /*12b20*/  LOP3.LUT R10, R10, 0x40, RZ, 0xfc, !PT ;  /* 0x000000400a0a7812 */ /* 0x000fe200078efcff */
[----:B------:R-:W-:Y:S02]  /*12b30*/  IMAD.MOV.U32 R7, RZ, RZ, R6 ;  /* 0x000000ffff077224 */ /* 0x000fe400078e0006 */
[----:B0-----:R-:W-:-:S05]  /*12b40*/  @P1 IMAD.HI.U32 R3, R6, R3, RZ ;  /* 0x0000000306031227 */ /* 0x001fca00078e00ff */
[----:B-1----:R-:W-:Y:S01]  /*12b50*/  @P1 SHF.R.U32.HI R7, RZ, R0, R3 ;  /* 0x00000000ff071219 */ /* 0x002fe20000011603 */
[----:B------:R-:W-:Y:S01]  /*12b60*/  IMAD.U32 R3, RZ, RZ, UR6 ;  /* 0x00000006ff037e24 */ /* 0x000fe2000f8e00ff */
[----:B------:R-:W-:Y:S02]  /*12b70*/  ULDC.64 UR6, c[0x0][0x2c8] ;  /* 0x0000b20000067ab9 */ /* 0x000fe40000000a00 */
[----:B------:R-:W-:Y:S01]  /*12b80*/  SHF.R.S32.HI R0, RZ, 0x1f, R7 ;  /* 0x0000001fff007819 */ /* 0x000fe20000011407 */
[----:B------:R-:W-:-:S04]  /*12b90*/  IMAD.WIDE.U32 R4, R7, UR4, R2 ;  /* 0x0000000407047c25 */ /* 0x000fc8000f8e0002 */
[----:B------:R-:W-:Y:S02]  /*12ba0*/  IMAD R0, R0, UR4, RZ ;  /* 0x0000000400007c24 */ /* 0x000fe4000f8e02ff */
[----:B--2---:R-:W-:Y:S02]  /*12bb0*/  IMAD.SHL.U32 R20, R21, 0x10, RZ ;  /* 0x0000001015147824 */ /* 0x004fe400078e00ff */
[----:B------:R-:W-:Y:S02]  /*12bc0*/  IMAD R8, R7, UR5, R0 ;  /* 0x0000000507087c24 */ /* 0x000fe4000f8e0200 */
[----:B------:R-:W-:Y:S01]  /*12bd0*/  IMAD.MOV R0, RZ, RZ, -R7 ;  /* 0x000000ffff007224 */ /* 0x000fe200078e0a07 */
[----:B------:R-:W-:Y:S01]  /*12be0*/  LOP3.LUT R20, R20, 0x10, RZ, 0xc0, !PT ;  /* 0x0000001014147812 */ /* 0x000fe200078ec0ff */
[----:B------:R-:W-:Y:S02]  /*12bf0*/  IMAD.IADD R5, R5, 0x1, R8 ;  /* 0x0000000105057824 */ /* 0x000fe400078e0208 */
[----:B------:R-:W-:Y:S01]  /*12c00*/  IMAD R0, R9, R0, R6 ;  /* 0x0000000009007224 */ /* 0x000fe200078e0206 */
[----:B------:R-:W0:Y:S03]  /*12c10*/  @P1 LDC R8, c[0x0][0x44c] ;  /* 0x00011300ff081b82 */ /* 0x000e260000000800 */
[----:B------:R-:W-:Y:S01]  /*12c20*/  IMAD.WIDE.U32 R4, R0, UR6, R4 ;  /* 0x0000000600047c25 */ /* 0x000fe2000f8e0004 */
[----:B------:R-:W-:-:S05]  /*12c30*/  SHF.R.S32.HI R7, RZ, 0x1f, R0 ;  /* 0x0000001fff077819 */ /* 0x000fca0000011400 */
[----:B------:R-:W-:-:S04]  /*12c40*/  IMAD R7, R7, UR6, RZ ;  /* 0x0000000607077c24 */ /* 0x000fc8000f8e02ff */
[----:B------:R-:W-:Y:S01]  /*12c50*/  IMAD R7, R0, UR7, R7 ;  /* 0x0000000700077c24 */ /* 0x000fe2000f8e0207 */
[----:B------:R-:W-:-:S04]  /*12c60*/  IADD3 R0, P0, R4, UR8, RZ ;  /* 0x0000000804007c10 */ /* 0x000fc8000ff1e0ff */
[----:B------:R-:W-:Y:S01]  /*12c70*/  IADD3.X R4, R5, UR9, R7, P0, !PT ;  /* 0x0000000905047c10 */ /* 0x000fe200087fe407 */
[----:B------:R-:W-:Y:S01]  /*12c80*/  VIADD R7, R6, 0x80 ;  /* 0x0000008006077836 */ /* 0x000fe20000000000 */
[----:B------:R-:W1:Y:S03]  /*12c90*/  @P1 LDC R5, c[0x0][0x450] ;  /* 0x00011400ff051b82 */ /* 0x000e660000000800 */
[----:B------:R-:W-:Y:S02]  /*12ca0*/  IMAD.MOV.U32 R6, RZ, RZ, R7 ;  /* 0x000000ffff067224 */ /* 0x000fe400078e0007 */
[----:B0-----:R-:W-:-:S05]  /*12cb0*/  @P1 IMAD.HI.U32 R8, R7, R8, RZ ;  /* 0x0000000807081227 */ /* 0x001fca00078e00ff */
[----:B-1----:R-:W-:-:S05]  /*12cc0*/  @P1 SHF.R.U32.HI R6, RZ, R5, R8 ;  /* 0x00000005ff061219 */ /* 0x002fca0000011608 */
[----:B------:R-:W-:Y:S02]  /*12cd0*/  IMAD.MOV R5, RZ, RZ, -R6 ;  /* 0x000000ffff057224 */ /* 0x000fe400078e0a06 */
[----:B------:R-:W-:-:S04]  /*12ce0*/  IMAD.WIDE.U32 R2, R6, UR4, R2 ;  /* 0x0000000406027c25 */ /* 0x000fc8000f8e0002 */
[----:B------:R-:W-:Y:S01]  /*12cf0*/  IMAD R5, R9, R5, R7 ;  /* 0x0000000509057224 */ /* 0x000fe200078e0207 */
[----:B------:R-:W-:-:S05]  /*12d00*/  SHF.R.S32.HI R7, RZ, 0x1f, R6 ;  /* 0x0000001fff077819 */ /* 0x000fca0000011406 */
[----:B------:R-:W-:Y:S01]  /*12d10*/  IMAD R7, R7, UR4, RZ ;  /* 0x0000000407077c24 */ /* 0x000fe2000f8e02ff */
[----:B------:R-:W-:Y:S02]  /*12d20*/  ULDC UR4, c[0x0][0x2b8] ;  /* 0x0000ae0000047ab9 */ /* 0x000fe40000000800 */
[----:B------:R-:W-:Y:S01]  /*12d30*/  ISETP.GE.AND P2, PT, R10, UR4, PT ;  /* 0x000000040a007c0c */ /* 0x000fe2000bf46270 */
[----:B------:R-:W-:Y:S01]  /*12d40*/  IMAD R7, R6, UR5, R7 ;  /* 0x0000000506077c24 */ /* 0x000fe2000f8e0207 */
[----:B------:R0:W5:Y:S01]  /*12d50*/  LDL R10, [R1+0x4] ;  /* 0x00000400010a7983 */ /* 0x0001620000100800 */
[----:B------:R-:W-:Y:S02]  /*12d60*/  SHF.R.S32.HI R6, RZ, 0x1f, R5 ;  /* 0x0000001fff067819 */ /* 0x000fe40000011405 */
[----:B------:R-:W-:Y:S01]  /*12d70*/  IMAD.IADD R3, R3, 0x1, R7 ;  /* 0x0000000103037824 */ /* 0x000fe200078e0207 */
[----:B------:R-:W-:Y:S02]  /*12d80*/  ISETP.GE.AND P1, PT, R11, UR4, PT ;  /* 0x000000040b007c0c */ /* 0x000fe4000bf26270 */
[----:B------:R-:W-:-:S02]  /*12d90*/  IMAD R6, R6, UR6, RZ ;  /* 0x0000000606067c24 */ /* 0x000fc4000f8e02ff */
[----:B------:R-:W-:-:S04]  /*12da0*/  IMAD.WIDE.U32 R2, R5, UR6, R2 ;  /* 0x0000000605027c25 */ /* 0x000fc8000f8e0002 */
[----:B------:R-:W-:Y:S01]  /*12db0*/  IMAD R6, R5, UR7, R6 ;  /* 0x0000000705067c24 */ /* 0x000fe2000f8e0206 */
[----:B------:R-:W-:-:S04]  /*12dc0*/  IADD3 R8, P0, R2, UR8, RZ ;  /* 0x0000000802087c10 */ /* 0x000fc8000ff1e0ff */
[----:B------:R-:W-:Y:S02]  /*12dd0*/  IADD3.X R7, R3, UR9, R6, P0, !PT ;  /* 0x0000000903077c10 */ /* 0x000fe400087fe406 */
[----:B------:R-:W-:Y:S01]  /*12de0*/  ISETP.GE.AND P0, PT, R20, UR4, PT ;  /* 0x0000000414007c0c */ /* 0x000fe2000bf06270 */
[----:B------:R-:W-:Y:S01]  /*12df0*/  UMOV UR4, 0xffffffff ;  /* 0xffffffff00047882 */ /* 0x000fe20000000000 */
[----:B------:R-:W-:-:S04]  /*12e00*/  LOP3.LUT R21, R21, 0x7f, RZ, 0xc0, !PT ;  /* 0x0000007f15157812 */ /* 0x000fc800078ec0ff */
[----:B------:R-:W-:Y:S01]  /*12e10*/  SHF.R.U32.HI R21, RZ, 0x1, R21 ;  /* 0x00000001ff157819 */ /* 0x000fe20000011615 */
[----:B0-----:R-:W-:Y:S06]  /*12e20*/  BRA.DIV UR4, `(.L_x_9248) ;  /* 0x0000002604987947 */ /* 0x001fec000b800000 */
[----:B------:R-:W0:Y:S01]  /*12e30*/  SHFL.IDX PT, R3, R0, RZ, 0x1e1f ;  /* 0x001e1fff00037589 */ /* 0x000e2200000e0000 */
[----:B------:R-:W-:Y:S01]  /*12e40*/  ULDC UR4, c[0x0][0x288] ;  /* 0x0000a20000047ab9 */ /* 0x000fe20000000800 */
[----:B------:R-:W-:Y:S02]  /*12e50*/  VIADD R6, R21, UR41 ;  /* 0x0000002915067c36 */ /* 0x000fe40008000000 */
[----:B------:R-:W1:Y:S01]  /*12e60*/  SHFL.IDX PT, R2, R4, RZ, 0x1e1f ;  /* 0x001e1fff04027589 */ /* 0x000e6200000e0000 */
[----:B------:R-:W-:-:S03]  /*12e70*/  IMAD R5, R9, UR4, RZ ;  /* 0x0000000409057c24 */ /* 0x000fc6000f8e02ff */
[----:B------:R-:W2:Y:S02]  /*12e80*/  SHFL.IDX PT, R0, R0, 0x1, 0x1e1f ;  /* 0x003e1f0000007f89 */ /* 0x000ea400000e0000 */
[----:B------:R-:W-:Y:S02]  /*12e90*/  ISETP.GE.AND P4, PT, R6, R5, PT ;  /* 0x000000050600720c */ /* 0x000fe40003f86270 */
[----:B------:R-:W3:Y:S04]  /*12ea0*/  SHFL.IDX PT, R4, R4, 0x1, 0x1e1f ;  /* 0x003e1f0004047f89 */ /* 0x000ee800000e0000 */
[----:B------:R-:W4:Y:S04]  /*12eb0*/  SHFL.IDX PT, R7, R7, RZ, 0x1e1f ;  /* 0x001e1fff07077589 */ /* 0x000f2800000e0000 */
[----:B------:R1:W2:Y:S03]  /*12ec0*/  SHFL.IDX PT, R14, R8, RZ, 0x1e1f ;  /* 0x001e1fff080e7589 */ /* 0x0002a600000e0000 */
        /* <DEDUP_REMOVED lines=10> */
[----:B--2---:R-:W-:-:S05]  /*12f70*/  @!P4 IADD3 R0, P3, R20, R0, RZ ;  /* 0x000000001400c210 */ /* 0x004fca0007f7e0ff */
[----:B---3--:R-:W-:-:S04]  /*12f80*/  @!P4 IMAD.X R2, RZ, RZ, R4, P3 ;  /* 0x000000ffff02c224 */ /* 0x008fc800018e0604 */
[----:B------:R-:W-:Y:S02]  /*12f90*/  @!P4 IMAD.MOV.U32 R3, RZ, RZ, R2 ;  /* 0x000000ffff03c224 */ /* 0x000fe400078e0002 */
[----:B------:R-:W-:-:S05]  /*12fa0*/  @!P4 IMAD.MOV.U32 R2, RZ, RZ, R0 ;  /* 0x000000ffff02c224 */ /* 0x000fca00078e0000 */
[----:B------:R1:W-:Y:S04]  /*12fb0*/  @!P4 LDGSTS.E.BYPASS.LTC128B.128 [R10+0xf800], desc[UR46][R2.64], !P0 ;  /* 0x0f800000020acfae */ /* 0x0003e8000c101d6e */
[----:B------:R1:W-:Y:S04]  /*12fc0*/  @!P4 LDGSTS.E.BYPASS.LTC128B.128 [R10+0x11000], desc[UR46][R2.64+0x20], !P1 ;  /* 0x11000020020acfae */ /* 0x0003e8000c901d6e */
[----:B----4-:R1:W-:Y:S02]  /*12fd0*/  @!P4 LDGSTS.E.BYPASS.LTC128B.128 [R10+0x12800], desc[UR46][R2.64+0x40], !P2 ;  /* 0x12800040020acfae */ /* 0x0103e4000d101d6e */
.L_x_9320:
        /* <DEDUP_REMOVED lines=12> */
.L_x_9250:
[----:B------:R-:W-:Y:S05]  /*130a0*/  BSYNC B0 ;  /* 0x0000000000007941 */ /* 0x000fea0003800000 */
.L_x_9249:
[----:B------:R-:W-:Y:S01]  /*130b0*/  NOP ;  /* 0x0000000000007918 */ /* 0x000fe20000000000 */
[----:B------:R-:W-:-:S13]  /*130c0*/  PLOP3.LUT P0, PT, PT, PT, PT, 0x80, 0x0 ;  /* 0x000000000000781c */ /* 0x000fda0003f0f070 */
.L_x_9251:
        /* <DEDUP_REMOVED lines=18> */
.L_x_9321:
[----:B------:R-:W-:Y:S05]  /*131f0*/  BSYNC B0 ;  /* 0x0000000000007941 */ /* 0x000fea0003800000 */
.L_x_9252:
[----:B------:R-:W-:-:S04]  /*13200*/  UIADD3 UR4, UR40, -0x2, URZ ;  /* 0xfffffffe28047890 */ /* 0x000fc8000fffe03f */
[----:B------:R-:W-:-:S06]  /*13210*/  UISETP.GE.AND UP0, UPT, UR4, UR39, UPT ;  /* 0x000000270400728c */ /* 0x000fcc000bf06270 */
[----:B------:R-:W-:-:S13]  /*13220*/  PLOP3.LUT P0, PT, PT, PT, UP0, 0x80, 0x0 ;  /* 0x000000000000781c */ /* 0x000fda0003f0f008 */
[----:B------:R-:W-:Y:S05]  /*13230*/  @!P0 BRA `(.L_x_9254) ;  /* 0x00000010002c8947 */ /* 0x000fea0003800000 */
[----:B------:R-:W-:Y:S02]  /*13240*/  IMAD.MOV.U32 R8, RZ, RZ, R19 ;  /* 0x000000ffff087224 */ /* 0x000fe400078e0013 */
[----:B------:R-:W-:Y:S02]  /*13250*/  IMAD.MOV.U32 R0, RZ, RZ, R24 ;  /* 0x000000ffff007224 */ /* 0x000fe400078e0018 */
[----:B------:R-:W-:-:S07]  /*13260*/  IMAD.U32 R2, RZ, RZ, UR4 ;  /* 0x00000004ff027e24 */ /* 0x000fce000f8e00ff */
.L_x_9278:
[----:B------:R-:W-:Y:S01]  /*13270*/  LOP3.LUT P1, RZ, R18, 0x2, RZ, 0xc0, !PT ;  /* 0x0000000212ff7812 */ /* 0x000fe2000782c0ff */
[----:B------:R-:W-:Y:S01]  /*13280*/  VIADD R19, R8, 0x1 ;  /* 0x0000000108137836 */ /* 0x000fe20000000000 */
[----:B------:R-:W-:Y:S05]  /*13290*/  YIELD ;  /* 0x0000000000007946 */ /* 0x000fea0003800000 */
[----:B------:R-:W-:Y:S01]  /*132a0*/  ISETP.NE.AND P0, PT, R19, 0x2, PT ;  /* 0x000000021300780c */ /* 0x000fe20003f05270 */
[----:B------:R-:W-:Y:S03]  /*132b0*/  BSSY B0, `(.L_x_9255) ;  /* 0x00000a2000007945 */ /* 0x000fe60003800000 */
[----:B0-----:R-:W-:-:S02]  /*132c0*/  SEL R3, RZ, 0x1, P0 ;  /* 0x00000001ff037807 */ /* 0x001fc40000000000 */
[----:B------:R-:W-:Y:S02]  /*132d0*/  SEL R19, R19, RZ, P0 ;  /* 0x000000ff13137207 */ /* 0x000fe40000000000 */
[----:B------:R-:W-:Y:S01]  /*132e0*/  LOP3.LUT R24, R0, R3, RZ, 0x3c, !PT ;  /* 0x0000000300187212 */ /* 0x000fe200078e3cff */
[----:B------:R-:W-:Y:S06]  /*132f0*/  @!P1 BRA `(.L_x_9256) ;  /* 0x0000000800749947 */ /* 0x000fec0003800000 */
[----:B------:R-:W-:Y:S01]  /*13300*/  LOP3.LUT P1, RZ, R18, 0x1, RZ, 0xc0, !PT ;  /* 0x0000000112ff7812 */ /* 0x000fe2000782c0ff */
[----:B------:R-:W-:-:S12]  /*13310*/  IMAD.MOV.U32 R3, RZ, RZ, R2 ;  /* 0x000000ffff037224 */ /* 0x000fd800078e0002 */
        /* <DEDUP_REMOVED lines=13> */
[----:B------:R-:W-:Y:S01]  /*133f0*/  IMAD.WIDE.U32 R4, R26, UR4, R4 ;  /* 0x000000041a047c25 */ /* 0x000fe2000f8e0004 */
[----:B------:R-:W-:-:S03]  /*13400*/  ULDC.64 UR4, c[0x0][0x418] ;  /* 0x0001060000047ab9 */ /* 0x000fc60000000a00 */
[----:B------:R-:W-:Y:S01]  /*13410*/  IMAD.IADD R5, R6, 0x1, R5 ;  /* 0x0000000106057824 */ /* 0x000fe200078e0205 */
[----:B------:R-:W-:-:S04]  /*13420*/  LEA R6, P0, R4, UR4, 0x2 ;  /* 0x0000000404067c11 */ /* 0x000fc8000f8010ff */
[----:B------:R-:W-:-:S05]  /*13430*/  LEA.HI.X R7, R4, UR5, R5, 0x2, P0 ;  /* 0x0000000504077c11 */ /* 0x000fca00080f1405 */
[----:B------:R0:W5:Y:S04]  /*13440*/  LDG.E R17, desc[UR46][R6.64] ;  /* 0x0000002e06117981 */ /* 0x000168000c1e1900 */
.L_x_9257:
        /* <DEDUP_REMOVED lines=8> */
.L_x_9322:
[----:B------:R-:W-:Y:S05]  /*134d0*/  BSYNC B1 ;  /* 0x0000000000017941 */ /* 0x000fea0003800000 */
.L_x_9258:
        /* <DEDUP_REMOVED lines=9> */
.L_x_9261:
[----:B------:R-:W-:Y:S05]  /*13570*/  BSYNC B1 ;  /* 0x0000000000017941 */ /* 0x000fea0003800000 */
.L_x_9260:
[----:B------:R-:W-:Y:S01]  /*13580*/  IMAD.MOV.U32 R7, RZ, RZ, RZ ;  /* 0x000000ffff077224 */ /* 0x000fe200078e00ff */
[----:B------:R-:W-:Y:S01]  /*13590*/  UIADD3 UR4, UP0, UR50, 0x470, URZ ;  /* 0x0000047032047890 */ /* 0x000fe2000ff1e03f */
[----:B------:R-:W-:Y:S01]  /*135a0*/  IMAD R9, R19, 0x3000, R16 ;  /* 0x0000300013097824 */ /* 0x000fe200078e0210 */
[----:B------:R-:W-:Y:S01]  /*135b0*/  PLOP3.LUT P0, PT, PT, PT, PT, 0x80, 0x0 ;  /* 0x000000000000781c */ /* 0x000fe20003f0f070 */
[----:B------:R-:W-:Y:S01]  /*135c0*/  IMAD.SHL.U32 R3, R3, 0x80, RZ ;  /* 0x0000008003037824 */ /* 0x000fe200078e00ff */
[----:B------:R-:W-:Y:S01]  /*135d0*/  R2UR UR10, R7 ;  /* 0x00000000070a72ca */ /* 0x000fe200000e0000 */
[----:B------:R-:W-:Y:S01]  /*135e0*/  VIADD R5, R6, 0x19c70 ;  /* 0x00019c7006057836 */ /* 0x000fe20000000000 */
[----:B------:R-:W-:Y:S01]  /*135f0*/  UIADD3.X UR5, URZ, UR51, URZ, UP0, !UPT ;  /* 0x000000333f057290 */ /* 0x000fe200087fe43f */
[----:B------:R-:W-:Y:S01]  /*13600*/  VIADD R10, R9, 0x9000 ;  /* 0x00009000090a7836 */ /* 0x000fe20000000000 */
[----:B------:R-:W-:Y:S01]  /*13610*/  UMOV UR6, 0x0 ;  /* 0x0000000000067882 */ /* 0x000fe20000000000 */
[----:B------:R-:W-:-:S10]  /*13620*/  UMOV UR7, 0x14f00000 ;  /* 0x14f0000000077882 */ /* 0x000fd40000000000 */
.L_x_9262:
        /* <DEDUP_REMOVED lines=16> */
.L_x_9263:
        /* <DEDUP_REMOVED lines=16> */
.L_x_9264:
        /* <DEDUP_REMOVED lines=13> */
.L_x_9323:
[----:B------:R-:W-:Y:S05]  /*13900*/  BSYNC B1 ;  /* 0x0000000000017941 */ /* 0x000fea0003800000 */
.L_x_9265:
        /* <DEDUP_REMOVED lines=11> */
.L_x_9268:
[----:B------:R-:W-:Y:S05]  /*139c0*/  BSYNC B1 ;  /* 0x0000000000017941 */ /* 0x000fea0003800000 */
.L_x_9267:
        /* <DEDUP_REMOVED lines=8> */
.L_x_9269:
        /* <DEDUP_REMOVED lines=15> */
.L_x_9270:
        /* <DEDUP_REMOVED lines=15> */
.L_x_9271:
        /* <DEDUP_REMOVED lines=10> */
.L_x_9256:
[----:B------:R-:W-:Y:S05]  /*13cd0*/  BSYNC B0 ;  /* 0x0000000000007941 */ /* 0x000fea0003800000 */
.L_x_9255:
[----:B------:R-:W-:-:S06]  /*13ce0*/  UISETP.NE.AND UP0, UPT, UR38, 0x3, UPT ;  /* 0x000000032600788c */ /* 0x000fcc000bf05270 */
[----:B------:R-:W-:-:S13]  /*13cf0*/  PLOP3.LUT P0, PT, PT, PT, UP0, 0x80, 0x0 ;  /* 0x000000000000781c */ /* 0x000fda0003f0f008 */
[----:B------:R-:W-:Y:S05]  /*13d00*/  @!P0 BRA `(.L_x_9272) ;  /* 0x0000000000048947 */ /* 0x000fea0003800000 */
[----:B------:R-:W-:Y:S01]  /*13d10*/  BPT.TRAP 0x1 ;  /* 0x000000040000795c */ /* 0x000fe20000300000 */
.L_x_9272:
        /* <DEDUP_REMOVED lines=8> */
.L_x_9324:
[----:B------:R-:W-:Y:S05]  /*13da0*/  BSYNC B0 ;  /* 0x0000000000007941 */ /* 0x000fea0003800000 */
.L_x_9273:
[----:B------:R-:W-:Y:S05]  /*13db0*/  @!P0 BRA `(.L_x_9275) ;  /* 0x0000000000048947 */ /* 0x000fea0003800000 */
[----:B------:R-:W-:Y:S01]  /*13dc0*/  BPT.TRAP 0x1 ;  /* 0x000000040000795c */ /* 0x000fe20000300000 */
.L_x_9275:
[----:B0-----:R-:W-:Y:S01]  /*13dd0*/  SHF.L.U32 R4, R0, 0x1f, RZ ;  /* 0x0000001f00047819 */ /* 0x001fe200000006ff */
[----:B------:R-:W-:-:S03]  /*13de0*/  IMAD R0, R8, 0x3000, RZ ;  /* 0x0000300008007824 */ /* 0x000fc600078e02ff */
[----:B------:R-:W0:Y:S02]  /*13df0*/  SYNCS.PHASECHK.TRANS64.TRYWAIT P1, [R3+URZ+0x19c60], R4 ;  /* 0x019c6004030075a7 */ /* 0x000e24000802017f */
[----:B0-----:R-:W-:Y:S05]  /*13e00*/  @!P1 BRA `(.L_x_9276) ;  /* 0x0000001800e89947 */ /* 0x001fea0003800000 */
.L_x_9325:
        /* <DEDUP_REMOVED lines=33> */
[--C-:B------:R-:W-:Y:S01]  /*14020*/  PRMT R10, R6, 0x6420, R7.reuse ;  /* 0x00006420060a7816 */ /* 0x100fe20000000007 */
        /* <DEDUP_REMOVED lines=31> */
.L_x_9277:
        /* <DEDUP_REMOVED lines=9> */
[C---:B------:R-:W-:Y:S01]  /*142b0*/  ISETP.GT.AND P0, PT, R2.reuse, UR39, PT ;  /* 0x0000002702007c0c */ /* 0x040fe2000bf04270 */
[----:B------:R-:W-:Y:S02]  /*142c0*/  VIADD R2, R2, 0xffffffff ;  /* 0xffffffff02027836 */ /* 0x000fe40000000000 */
[----:B0-----:R-:W-:-:S10]  /*142d0*/  IMAD.MOV.U32 R0, RZ, RZ, R24 ;  /* 0x000000ffff007224 */ /* 0x001fd400078e0018 */
[----:B------:R-:W-:Y:S05]  /*142e0*/  @P0 BRA `(.L_x_9278) ;  /* 0xffffffec00e00947 */ /* 0x000fea000383ffff */
.L_x_9254:
        /* <DEDUP_REMOVED lines=18> */
.L_x_9280:
[----:B------:R-:W-:Y:S05]  /*14410*/  BSYNC B0 ;  /* 0x0000000000007941 */ /* 0x000fea0003800000 */
.L_x_9279:
[----:B------:R-:W-:-:S06]  /*14420*/  UISETP.NE.AND UP0, UPT, UR38, 0x3, UPT ;  /* 0x000000032600788c */ /* 0x000fcc000bf05270 */
[----:B------:R-:W-:-:S13]  /*14430*/  PLOP3.LUT P1, PT, PT, PT, UP0, 0x80, 0x0 ;  /* 0x000000000000781c */ /* 0x000fda0003f2f008 */
[----:B------:R-:W-:Y:S05]  /*14440*/  @!P1 BRA `(.L_x_9281) ;  /* 0x0000000000049947 */ /* 0x000fea0003800000 */
[----:B------:R-:W-:Y:S01]  /*14450*/  BPT.TRAP 0x1 ;  /* 0x000000040000795c */ /* 0x000fe20000300000 */
.L_x_9281:
        /* <DEDUP_REMOVED lines=8> */
.L_x_9326:
[----:B------:R-:W-:Y:S05]  /*144e0*/  BSYNC B0 ;  /* 0x0000000000007941 */ /* 0x000fea0003800000 */
.L_x_9282:
[----:B------:R-:W-:Y:S05]  /*144f0*/  @!P2 BRA `(.L_x_9284) ;  /* 0x000000000004a947 */ /* 0x000fea0003800000 */
[----:B------:R-:W-:Y:S01]  /*14500*/  BPT.TRAP 0x1 ;  /* 0x000000040000795c */ /* 0x000fe20000300000 */
.L_x_9284:
[----:B0-----:R-:W-:-:S04]  /*14510*/  SHF.L.U32 R3, R24, 0x1f, RZ ;  /* 0x0000001f18037819 */ /* 0x001fc800000006ff */
[----:B------:R-:W0:Y:S02]  /*14520*/  SYNCS.PHASECHK.TRANS64.TRYWAIT P1, [R0+URZ+0x19c60], R3 ;  /* 0x019c6003000075a7 */ /* 0x000e24000802017f */
[----:B0-----:R-:W-:Y:S05]  /*14530*/  @!P1 BRA `(.L_x_9285) ;  /* 0x0000001400449947 */ /* 0x001fea0003800000 */
.L_x_9327:
[----:B------:R-:W-:Y:S01]  /*14540*/  IMAD R2, R19, 0x3000, RZ ;  /* 0x0000300013027824 */ /* 0x000fe200078e02ff */
[----:B------:R-:W-:Y:S05]  /*14550*/  WARPSYNC.ALL ;  /* 0x0000000000007948 */ /* 0x000fea0003800000 */
[----:B0-----:R-:W-:Y:S02]  /*14560*/  LOP3.LUT R3, R2, R23, RZ, 0xfc, !PT ;  /* 0x0000001702037212 */ /* 0x001fe400078efcff */
[----:B------:R-:W-:-:S03]  /*14570*/  LOP3.LUT R14, R23, 0x1800, RZ, 0xfc, !PT ;  /* 0x00001800170e7812 */ /* 0x000fc600078efcff */
[----:B------:R-:W-:Y:S01]  /*14580*/  IMAD.IADD R4, R16, 0x1, R3 ;  /* 0x0000000110047824 */ /* 0x000fe200078e0203 */
[----:B------:R-:W-:-:S05]  /*14590*/  LOP3.LUT R3, R2, R25, RZ, 0xfc, !PT ;  /* 0x0000001902037212 */ /* 0x000fca00078efcff */
[----:B------:R-:W0:Y:S01]  /*145a0*/  LDSM.16.MT88.4 R4, [R4+0x9000] ;  /* 0x009000000404783b */ /* 0x000e220000004200 */
[----:B------:R-:W-:Y:S02]  /*145b0*/  IMAD.IADD R12, R22, 0x1, R3 ;  /* 0x00000001160c7824 */ /* 0x000fe400078e0203 */
[----:B------:R-:W-:Y:S01]  /*145c0*/  VIADD R3, R2, 0x1000 ;  /* 0x0000100002037836 */ /* 0x000fe20000000000 */
[C-C-:B0-----:R-:W-:Y:S02]  /*145d0*/  PRMT R8, R4.reuse, 0x6420, R5.reuse ;  /* 0x0000642004087816 */ /* 0x141fe40000000005 */
[----:B------:R-:W-:Y:S02]  /*145e0*/  PRMT R9, R4, 0x7531, R5 ;  /* 0x0000753104097816 */ /* 0x000fe40000000005 */
[----:B------:R-:W-:Y:S02]  /*145f0*/  LOP3.LUT R5, R3, R23, RZ, 0xfc, !PT ;  /* 0x0000001703057212 */ /* 0x000fe400078efcff */
[----:B------:R-:W-:-:S02]  /*14600*/  PRMT R10, R6, 0x6420, R7 ;  /* 0x00006420060a7816 */ /* 0x000fc40000000007 */
        /* <DEDUP_REMOVED lines=53> */
.L_x_9286:
[----:B-1----:R1:W-:Y:S01]  /*14960*/  SYNCS.ARRIVE.TRANS64.A1T0 RZ, [R0+URZ+0x19c50], RZ ;  /* 0x019c50ff00ff79a7 */ /* 0x0023e2000810003f */
[----:B------:R-:W-:Y:S02]  /*14970*/  @!P0 VIADD R2, R0, 0x19c80 ;  /* 0x00019c8000028836 */ /* 0x000fe40000000000 */
[----:B------:R-:W-:-:S03]  /*14980*/  VIADD R19, R19, 0x1 ;  /* 0x0000000113137836 */ /* 0x000fc60000000000 */
[----:B------:R-:W-:Y:S01]  /*14990*/  @!P0 PRMT R2, RZ, 0x654, R2 ;  /* 0x00000654ff028816 */ /* 0x000fe20000000002 */
[----:B------:R-:W-:Y:S01]  /*149a0*/  BAR.SYNC.DEFER_BLOCKING 0x2, 0x80 ;  /* 0x0082000000007b1d */ /* 0x000fe20000010000 */
[----:B------:R-:W-:-:S04]  /*149b0*/  ISETP.NE.AND P1, PT, R19, 0x2, PT ;  /* 0x000000021300780c */ /* 0x000fc80003f25270 */
[----:B------:R-:W-:Y:S02]  /*149c0*/  SEL R3, RZ, 0x1, P1 ;  /* 0x00000001ff037807 */ /* 0x000fe40000800000 */
[----:B------:R-:W-:Y:S02]  /*149d0*/  SEL R19, R19, RZ, P1 ;  /* 0x000000ff13137207 */ /* 0x000fe40000800000 */
[----:B------:R-:W-:Y:S01]  /*149e0*/  LOP3.LUT R24, R24, R3, RZ, 0x3c, !PT ;  /* 0x0000000318187212 */ /* 0x000fe200078e3cff */
[----:B------:R1:W-:Y:S06]  /*149f0*/  @!P0 SYNCS.ARRIVE.TRANS64.RED.A1T0 RZ, [R2+URZ], RZ ;  /* 0x000000ff02ff89a7 */ /* 0x0003ec000810043f */
.L_x_9229:
[----:B------:R-:W-:Y:S05]  /*14a00*/  BSYNC B7 ;  /* 0x0000000000077941 */ /* 0x000fea0003800000 */
.L_x_9227:
[----:B-1----:R1:W5:Y:S01]  /*14a10*/  LDL R2, [R1] ;  /* 0x0000000001027983 */ /* 0x0023620000100800 */
[----:B------:R-:W-:-:S13]  /*14a20*/  LOP3.LUT P1, RZ, R18, 0x4, RZ, 0xc0, !PT ;  /* 0x0000000412ff7812 */ /* 0x000fda000782c0ff */
[----:B-1----:R-:W-:Y:S05]  /*14a30*/  @!P1 BRA `(.L_x_9287) ;  /* 0x0000000000249947 */ /* 0x002fea0003800000 */
[----:B------:R-:W1:Y:S08]  /*14a40*/  S2UR UR5, SR_CgaCtaId ;  /* 0x00000000000579c3 */ /* 0x000e700000008800 */
[----:B------:R-:W-:Y:S06]  /*14a50*/  BAR.SYNC.DEFER_BLOCKING 0x5, 0x200 ;  /* 0x0148000000007b1d */ /* 0x000fec0000010000 */
[----:B------:R-:W-:-:S02]  /*14a60*/  UMOV UR4, 0x400 ;  /* 0x0000040000047882 */ /* 0x000fc40000000000 */
[----:B-1----:R-:W-:-:S06]  /*14a70*/  ULEA UR4, UR5, UR4, 0x18 ;  /* 0x0000000405047291 */ /* 0x002fcc000f8ec03f */
[----:B------:R-:W-:-:S05]  /*14a80*/  IMAD.U32 R16, RZ, RZ, UR4 ;  /* 0x00000004ff107e24 */ /* 0x000fca000f8e00ff */
[----:B-----5:R-:W1:Y:S04]  /*14a90*/  LDS R2, [R16+0x19cd0] ;  /* 0x019cd00010027984 */ /* 0x020e680000000800 */
[----:B-1----:R1:W-:Y:S01]  /*14aa0*/  STL [R1], R2 ;  /* 0x0000000201007387 */ /* 0x0023e20000100800 */
[----:B------:R-:W-:Y:S06]  /*14ab0*/  BAR.ARV 0x4, 0x200 ;  /* 0x0108000000007b1d */ /* 0x000fec0000002000 */
[----:B------:R-:W-:Y:S05]  /*14ac0*/  BRA `(.L_x_9288) ;  /* 0x0000000000207947 */ /* 0x000fea0003800000 */
.L_x_9287:
[----:B------:R-:W1:Y:S01]  /*14ad0*/  @!P0 S2R R3, SR_CgaCtaId ;  /* 0x0000000000038919 */ /* 0x000e620000008800 */
[----:B--2---:R-:W-:Y:S01]  /*14ae0*/  @!P0 MOV R0, 0x400 ;  /* 0x0000040000008802 */ /* 0x004fe20000000f00 */
[----:B------:R-:W-:Y:S03]  /*14af0*/  BAR.SYNC.DEFER_BLOCKING 0x4, 0x200 ;  /* 0x0108000000007b1d */ /* 0x000fe60000010000 */
[----:B-1----:R-:W-:-:S03]  /*14b00*/  @!P0 LEA R16, R3, R0, 0x18 ;  /* 0x0000000003108211 */ /* 0x002fc600078ec0ff */
[----:B-----5:R-:W1:Y:S04]  /*14b10*/  SHFL.IDX PT, R0, R2, RZ, 0x1f ;  /* 0x00001fff02007589 */ /* 0x020e6800000e0000 */
[----:B------:R3:W-:Y:S04]  /*14b20*/  @!P0 STS [R16+0x19cd0], R2 ;  /* 0x019cd00210008388 */ /* 0x0007e80000000800 */
[----:B-1----:R3:W-:Y:S01]  /*14b30*/  STL [R1], R0 ;  /* 0x0000000001007387 */ /* 0x0027e20000100800 */
[----:B------:R-:W-:Y:S06]  /*14b40*/  BAR.ARV 0x5, 0x200 ;  /* 0x0148000000007b1d */ /* 0x000fec0000002000 */
.L_x_9288:
[----:B--23--:R-:W2:Y:S01]  /*14b50*/  LDL R0, [R1] ;  /* 0x0000000001007983 */ /* 0x00cea20000100800 */
[----:B------:R-:W-:Y:S02]  /*14b60*/  ULDC UR4, c[0x0][0xc38] ;  /* 0x00030e0000047ab9 */ /* 0x000fe40000000800 */
[----:B--2---:R-:W-:-:S13]  /*14b70*/  ISETP.GE.AND P0, PT, R0, UR4, PT ;  /* 0x0000000400007c0c */ /* 0x004fda000bf06270 */
[----:B------:R-:W-:Y:S05]  /*14b80*/  @!P0 BRA `(.L_x_9289) ;  /* 0xffffffc400388947 */ /* 0x000fea000383ffff */
.L_x_9218:
[----:B------:R-:W2:Y:S01]  /*14b90*/  LDL.LU R0, [R1+0x8] ;  /* 0x0000080001007983 */ /* 0x000ea20000300800 */
[----:B------:R-:W-:Y:S01]  /*14ba0*/  BSSY B0, `(.L_x_9290) ;  /* 0x000000b000007945 */ /* 0x000fe20003800000 */
[----:B------:R-:W3:Y:S01]  /*14bb0*/  S2R R5, SR_CgaCtaId ;  /* 0x0000000000057919 */ /* 0x000ee20000008800 */
[----:B--2---:R-:W-:-:S05]  /*14bc0*/  VIADD R0, R0, 0x1 ;  /* 0x0000000100007836 */ /* 0x004fca0000000000 */
[----:B-1----:R-:W-:-:S04]  /*14bd0*/  LEA.HI R2, R0, R0, RZ, 0x1 ;  /* 0x0000000000027211 */ /* 0x002fc800078f08ff */
[----:B------:R-:W-:Y:S02]  /*14be0*/  LOP3.LUT R3, R2, 0xfffffffe, RZ, 0xc0, !PT ;  /* 0xfffffffe02037812 */ /* 0x000fe400078ec0ff */
[----:B------:R-:W-:-:S03]  /*14bf0*/  MOV R2, 0x400 ;  /* 0x0000040000027802 */ /* 0x000fc60000000f00 */
[----:B------:R-:W-:Y:S01]  /*14c00*/  IMAD.IADD R0, R0, 0x1, -R3 ;  /* 0x0000000100007824 */ /* 0x000fe200078e0a03 */
[----:B---3--:R-:W-:-:S04]  /*14c10*/  LEA R6, R5, R2, 0x18 ;  /* 0x0000000205067211 */ /* 0x008fc800078ec0ff */
[----:B------:R-:W-:-:S04]  /*14c20*/  SHF.L.U32 R0, R0, 0x1f, RZ ;  /* 0x0000001f00007819 */ /* 0x000fc800000006ff */
[----:B------:R-:W1:Y:S02]  /*14c30*/  SYNCS.PHASECHK.TRANS64.TRYWAIT P0, [R6+URZ+0x19c20], R0 ;  /* 0x019c2000060075a7 */ /* 0x000e64000800017f */
[----:B-1----:R-:W-:Y:S05]  /*14c40*/  @!P0 BRA `(.L_x_9291) ;  /* 0x0000000c00948947 */ /* 0x002fea0003800000 */
.L_x_9328:
[----:B------:R-:W-:Y:S05]  /*14c50*/  BSYNC B0 ;  /* 0x0000000000007941 */ /* 0x000fea0003800000 */
.L_x_9290:
[----:B------:R-:W-:-:S03]  /*14c60*/  UMOV UR4, 0xffffffff ;  /* 0xffffffff00047882 */ /* 0x000fc60000000000 */
[----:B------:R-:W-:Y:S05]  /*14c70*/  BRA.DIV UR4, `(.L_x_9292) ;  /* 0x0000000e049c7947 */ /* 0x000fea000b800000 */
[----:B-1----:R-:W1:Y:S02]  /*14c80*/  S2R R0, SR_TID.X ;  /* 0x0000000000007919 */ /* 0x002e640000002100 */
[----:B-1----:R-:W-:-:S04]  /*14c90*/  SHF.R.U32.HI R0, RZ, 0x5, R0 ;  /* 0x00000005ff007819 */ /* 0x002fc80000011600 */
[----:B------:R-:W-:-:S05]  /*14ca0*/  LOP3.LUT R0, R0, 0x3, RZ, 0xc0, !PT ;  /* 0x0000000300007812 */ /* 0x000fca00078ec0ff */
[----:B------:R1:W2:Y:S02]  /*14cb0*/  SHFL.IDX PT, R14, R0, RZ, 0x1f ;  /* 0x00001fff000e7589 */ /* 0x0002a400000e0000 */
.L_x_9331:
[----:B--2---:R-:W-:Y:S01]  /*14cc0*/  ISETP.NE.AND P0, PT, R14, RZ, PT ;  /* 0x000000ff0e00720c */ /* 0x004fe20003f05270 */
[----:B------:R-:W-:-:S12]  /*14cd0*/  BSSY B0, `(.L_x_9293) ;  /* 0x000002b000007945 */ /* 0x000fd80003800000 */
[----:B------:R-:W-:Y:S05]  /*14ce0*/  @P0 BRA `(.L_x_9294) ;  /* 0x0000000000a40947 */ /* 0x000fea0003800000 */
[----:B------:R-:W-:-:S03]  /*14cf0*/  UMOV UR4, 0xffffffff ;  /* 0xffffffff00047882 */ /* 0x000fc60000000000 */
[----:B------:R-:W-:Y:S05]  /*14d00*/  BRA.DIV UR4, `(.L_x_9295) ;  /* 0x0000000e04ac7947 */ /* 0x000fea000b800000 */
[----:B------:R-:W-:-:S13]  /*14d10*/  ELECT P6, URZ, PT ;  /* 0x00000000003f782f */ /* 0x000fda00038c0000 */
.L_x_9334:
[----:B------:R-:W-:Y:S05]  /*14d20*/  @!P6 BRA `(.L_x_9294) ;  /* 0x000000000094e947 */ /* 0x000fea0003800000 */
[----:B------:R-:W-:-:S06]  /*14d30*/  ULOP3.LUT UR4, UR42, 0x2, URZ, 0xfc, !UPT ;  /* 0x000000022a047892 */ /* 0x000fcc000f8efc3f */
[----:B-1----:R-:W-:-:S05]  /*14d40*/  IMAD.U32 R0, RZ, RZ, UR4 ;  /* 0x00000004ff007e24 */ /* 0x002fca000f8e00ff */
[----:B------:R-:W-:-:S13]  /*14d50*/  ISETP.NE.AND P0, PT, R0, 0x3, PT ;  /* 0x000000030000780c */ /* 0x000fda0003f05270 */
[----:B------:R-:W-:Y:S05]  /*14d60*/  @!P0 BRA `(.L_x_9296) ;  /* 0x0000000000048947 */ /* 0x000fea0003800000 */
[----:B------:R-:W-:Y:S01]  /*14d70*/  BPT.TRAP 0x1 ;  /* 0x000000040000795c */ /* 0x000fe20000300000 */
.L_x_9296:
[----:B------:R-:W-:Y:S01]  /*14d80*/  VIADD R0, R6, 0x19c40 ;  /* 0x00019c4006007836 */ /* 0x000fe20000000000 */
[----:B------:R-:W-:Y:S01]  /*14d90*/  SHF.L.U32 R4, R24, 0x1f, RZ ;  /* 0x0000001f18047819 */ /* 0x000fe200000006ff */
[C---:B------:R-:W-:Y:S02]  /*14da0*/  VIADD R2, R19.reuse, 0x1 ;  /* 0x0000000113027836 */ /* 0x040fe40000000000 */
[----:B------:R-:W-:-:S03]  /*14db0*/  IMAD R5, R19, 0x8, R0 ;  /* 0x0000000813057824 */ /* 0x000fc600078e0200 */
[C---:B------:R-:W-:Y:S01]  /*14dc0*/  ISETP.NE.AND P2, PT, R2.reuse, 0x2, PT ;  /* 0x000000020200780c */ /* 0x040fe20003f45270 */
[----:B------:R-:W1:Y:S03]  /*14dd0*/  SYNCS.PHASECHK.TRANS64.TRYWAIT P1, [R5+URZ], R4 ;  /* 0x00000004050075a7 */ /* 0x000e66000802017f */
[----:B------:R-:W-:Y:S02]  /*14de0*/  SEL R3, RZ, 0x1, P2 ;  /* 0x00000001ff037807 */ /* 0x000fe40001000000 */
[----:B------:R-:W-:Y:S02]  /*14df0*/  SEL R7, R2, RZ, P2 ;  /* 0x000000ff02077207 */ /* 0x000fe40001000000 */
[----:B------:R-:W-:-:S03]  /*14e00*/  LOP3.LUT R3, R24, R3, RZ, 0x3c, !PT ;  /* 0x0000000318037212 */ /* 0x000fc600078e3cff */
[----:B0-----:R-:W-:Y:S01]  /*14e10*/  IMAD R9, R7, 0x8, R0 ;  /* 0x0000000807097824 */ /* 0x001fe200078e0200 */
[----:B------:R-:W-:Y:S01]  /*14e20*/  SHF.L.U32 R0, R3, 0x1f, RZ ;  /* 0x0000001f03007819 */ /* 0x000fe200000006ff */
[----:B-1----:R-:W-:Y:S06]  /*14e30*/  @!P1 BRA `(.L_x_9297) ;  /* 0x0000000c00809947 */ /* 0x002fec0003800000 */
.L_x_9335:
[----:B------:R-:W1:Y:S02]  /*14e40*/  SYNCS.PHASECHK.TRANS64.TRYWAIT P1, [R9+URZ], R0 ;  /* 0x00000000090075a7 */ /* 0x000e64000802017f */
[----:B-1----:R-:W-:Y:S05]  /*14e50*/  @!P1 BRA `(.L_x_9298) ;  /* 0x0000000c008c9947 */ /* 0x002fea0003800000 */
.L_x_9336:
[----:B------:R-:W-:Y:S05]  /*14e60*/  @!P0 BRA `(.L_x_9299) ;  /* 0x0000000000048947 */ /* 0x000fea0003800000 */
[----:B------:R-:W-:Y:S01]  /*14e70*/  BPT.TRAP 0x1 ;  /* 0x000000040000795c */ /* 0x000fe20000300000 */
.L_x_9299:
[----:B------:R-:W-:-:S04]  /*14e80*/  IMAD R19, R19, 0x8, R6 ;  /* 0x0000000813137824 */ /* 0x000fc800078e0206 */
[----:B------:R-:W2:Y:S02]  /*14e90*/  SYNCS.PHASECHK.TRANS64.TRYWAIT P1, [R19+URZ+0x19c60], R4 ;  /* 0x019c6004130075a7 */ /* 0x000ea4000802017f */
[----:B--2---:R-:W-:Y:S05]  /*14ea0*/  @!P1 BRA `(.L_x_9300) ;  /* 0x0000000c008c9947 */ /* 0x004fea0003800000 */
.L_x_9337:
[----:B------:R-:W-:Y:S05]  /*14eb0*/  @!P0 BRA `(.L_x_9301) ;  /* 0x0000000000048947 */ /* 0x000fea0003800000 */
[----:B------:R-:W-:Y:S01]  /*14ec0*/  BPT.TRAP 0x1 ;  /* 0x000000040000795c */ /* 0x000fe20000300000 */
.L_x_9301:
[----:B------:R-:W-:-:S04]  /*14ed0*/  IMAD R7, R7, 0x8, R6 ;  /* 0x0000000807077824 */ /* 0x000fc800078e0206 */
[----:B------:R-:W3:Y:S02]  /*14ee0*/  SYNCS.PHASECHK.TRANS64.TRYWAIT P1, [R7+URZ+0x19c60], R0 ;  /* 0x019c6000070075a7 */ /* 0x000ee4000802017f */
[----:B---3--:R-:W-:Y:S05]  /*14ef0*/  @!P1 BRA `(.L_x_9302) ;  /* 0x0000000c008c9947 */ /* 0x008fea0003800000 */
.L_x_9338:
[----:B------:R-:W-:Y:S05]  /*14f00*/  @!P0 BRA `(.L_x_9303) ;  /* 0x0000000000048947 */ /* 0x000fea0003800000 */
[----:B------:R-:W-:Y:S01]  /*14f10*/  BPT.TRAP 0x1 ;  /* 0x000000040000795c */ /* 0x000fe20000300000 */
.L_x_9303:
[----:B------:R-:W4:Y:S02]  /*14f20*/  SYNCS.PHASECHK.TRANS64.TRYWAIT P0, [R19+URZ+0x19c80], R4 ;  /* 0x019c8004130075a7 */ /* 0x000f24000800017f */
[----:B----4-:R-:W-:Y:S05]  /*14f30*/  @!P0 BRA `(.L_x_9304) ;  /* 0x0000000c00908947 */ /* 0x010fea0003800000 */
.L_x_9305:
[----:B------:R0:W0:Y:S02]  /*14f40*/  SYNCS.PHASECHK.TRANS64.TRYWAIT P0, [R7+URZ+0x19c80], R0 ;  /* 0x019c8000070075a7 */ /* 0x000024000800017f */
[----:B0-----:R-:W-:Y:S05]  /*14f50*/  @!P0 NANOSLEEP.SYNCS 0x989680 ;  /* 0x009896800000895d */ /* 0x001fea0003900000 */
[----:B------:R-:W0:Y:S02]  /*14f60*/  @!P0 SYNCS.PHASECHK.TRANS64 P0, [R7+URZ+0x19c80], R0 ;  /* 0x019c8000070085a7 */ /* 0x000e24000800007f */
[----:B0-----:R-:W-:Y:S05]  /*14f70*/  @!P0 BRA `(.L_x_9305) ;  /* 0xfffffffc00f08947 */ /* 0x001fea000383ffff */
.L_x_9294:
[----:B------:R-:W-:Y:S05]  /*14f80*/  BSYNC B0 ;  /* 0x0000000000007941 */ /* 0x000fea0003800000 */
.L_x_9293:
[----:B------:R-:W-:Y:S05]  /*14f90*/  EXIT ;  /* 0x000000000000794d */ /* 0x000fea0003800000 */
.L_x_9135:
[----:B0-----:R-:W-:-:S04]  /*14fa0*/  IMAD.U32 R3, RZ, RZ, UR45 ;  /* 0x0000002dff037e24 */ /* 0x001fc8000f8e00ff */
[----:B------:R0:W1:Y:S03]  /*14fb0*/  SYNCS.PHASECHK.TRANS64.TRYWAIT P1, [R3+URZ+0x19c00], R6 ;  /* 0x019c0006030075a7 */ /* 0x000066000802017f */
[----:B-1----:R-:W-:Y:S05]  /*14fc0*/  @!P1 NANOSLEEP.SYNCS 0x989680 ;  /* 0x009896800000995d */ /* 0x002fea0003900000 */
[----:B------:R-:W1:Y:S02]  /*14fd0*/  @!P1 SYNCS.PHASECHK.TRANS64 P1, [R3+URZ+0x19c00], R6 ;  /* 0x019c0006030095a7 */ /* 0x000e64000802007f */
[----:B-1----:R-:W-:Y:S05]  /*14fe0*/  @!P1 BRA `(.L_x_9135) ;  /* 0xfffffffc00ec9947 */ /* 0x002fea000383ffff */
[----:B------:R-:W-:Y:S05]  /*14ff0*/  BRA `(.L_x_9306) ;  /* 0xfffffecc00147947 */ /* 0x000fea000383ffff */
.L_x_9139:
[----:B-1----:R1:W2:Y:S02]  /*15000*/  SYNCS.PHASECHK.TRANS64.TRYWAIT P2, [R90+URZ+0x19c30], R3 ;  /* 0x019c30035a0075a7 */ /* 0x0022a4000804017f */
[----:B--2---:R-:W-:Y:S05]  /*15010*/  @!P2 NANOSLEEP.SYNCS 0x989680 ;  /* 0x009896800000a95d */ /* 0x004fea0003900000 */
[----:B------:R-:W2:Y:S02]  /*15020*/  @!P2 SYNCS.PHASECHK.TRANS64 P2, [R90+URZ+0x19c30], R3 ;  /* 0x019c30035a00a5a7 */ /* 0x000ea4000804007f */
[----:B--2---:R-:W-:Y:S05]  /*15030*/  @!P2 BRA `(.L_x_9139) ;  /* 0xfffffffc00f0a947 */ /* 0x004fea000383ffff */
[----:B------:R-:W-:Y:S05]  /*15040*/  BRA `(.L_x_9138) ;  /* 0xfffffecc00387947 */ /* 0x000fea000383ffff */
.L_x_9155:
[----:B-1----:R-:W-:-:S04]  /*15050*/  IMAD.U32 R8, RZ, RZ, UR6 ;  /* 0x00000006ff087e24 */ /* 0x002fc8000f8e00ff */
[----:B------:R1:W2:Y:S03]  /*15060*/  SYNCS.PHASECHK.TRANS64.TRYWAIT P2, [R8+URZ+0x19c30], R7 ;  /* 0x019c3007080075a7 */ /* 0x0002a6000804017f */
[----:B--2---:R-:W-:Y:S05]  /*15070*/  @!P2 NANOSLEEP.SYNCS 0x989680 ;  /* 0x009896800000a95d */ /* 0x004fea0003900000 */
[----:B------:R-:W2:Y:S02]  /*15080*/  @!P2 SYNCS.PHASECHK.TRANS64 P2, [R8+URZ+0x19c30], R7 ;  /* 0x019c30070800a5a7 */ /* 0x000ea4000804007f */
[----:B--2---:R-:W-:Y:S05]  /*15090*/  @!P2 BRA `(.L_x_9155) ;  /* 0xfffffffc00eca947 */ /* 0x004fea000383ffff */
[----:B------:R-:W-:Y:S05]  /*150a0*/  BRA `(.L_x_9154) ;  /* 0xffffff0400a47947 */ /* 0x000fea000383ffff */
.L_x_9159:
[----:B-1----:R-:W-:-:S04]  /*150b0*/  IMAD.U32 R8, RZ, RZ, UR11 ;  /* 0x0000000bff087e24 */ /* 0x002fc8000f8e00ff */
[----:B------:R1:W2:Y:S03]  /*150c0*/  SYNCS.PHASECHK.TRANS64.TRYWAIT P2, [R8+URZ+0x19c50], R7 ;  /* 0x019c5007080075a7 */ /* 0x0002a6000804017f */
[----:B--2---:R-:W-:Y:S05]  /*150d0*/  @!P2 NANOSLEEP.SYNCS 0x989680 ;  /* 0x009896800000a95d */ /* 0x004fea0003900000 */
[----:B------:R-:W2:Y:S02]  /*150e0*/  @!P2 SYNCS.PHASECHK.TRANS64 P2, [R8+URZ+0x19c50], R7 ;  /* 0x019c50070800a5a7 */ /* 0x000ea4000804007f */
[----:B--2---:R-:W-:Y:S05]  /*150f0*/  @!P2 BRA `(.L_x_9159) ;  /* 0xfffffffc00eca947 */ /* 0x004fea000383ffff */
[----:B------:R-:W-:Y:S05]  /*15100*/  BRA `(.L_x_9158) ;  /* 0xffffff0400f47947 */ /* 0x000fea000383ffff */
.L_x_9177:
[----:B-1----:R-:W-:-:S04]  /*15110*/  IMAD.U32 R6, RZ, RZ, UR6 ;  /* 0x00000006ff067e24 */ /* 0x002fc8000f8e00ff */
[----:B------:R1:W2:Y:S03]  /*15120*/  SYNCS.PHASECHK.TRANS64.TRYWAIT P2, [R6+URZ+0x19c30], R5 ;  /* 0x019c3005060075a7 */ /* 0x0002a6000804017f */
[----:B--2---:R-:W-:Y:S05]  /*15130*/  @!P2 NANOSLEEP.SYNCS 0x989680 ;  /* 0x009896800000a95d */ /* 0x004fea0003900000 */
[----:B------:R-:W2:Y:S02]  /*15140*/  @!P2 SYNCS.PHASECHK.TRANS64 P2, [R6+URZ+0x19c30], R5 ;  /* 0x019c30050600a5a7 */ /* 0x000ea4000804007f */
[----:B--2---:R-:W-:Y:S05]  /*15150*/  @!P2 BRA `(.L_x_9177) ;  /* 0xfffffffc00eca947 */ /* 0x004fea000383ffff */
[----:B------:R-:W-:Y:S05]  /*15160*/  BRA `(.L_x_9176) ;  /* 0xffffff3c00487947 */ /* 0x000fea000383ffff */
.L_x_9181:
[----:B-1----:R-:W-:-:S04]  /*15170*/  IMAD.U32 R6, RZ, RZ, UR14 ;  /* 0x0000000eff067e24 */ /* 0x002fc8000f8e00ff */
[----:B------:R1:W2:Y:S03]  /*15180*/  SYNCS.PHASECHK.TRANS64.TRYWAIT P2, [R6+URZ+0x19c50], R5 ;  /* 0x019c5005060075a7 */ /* 0x0002a6000804017f */
[----:B--2---:R-:W-:Y:S05]  /*15190*/  @!P2 NANOSLEEP.SYNCS 0x989680 ;  /* 0x009896800000a95d */ /* 0x004fea0003900000 */
[----:B------:R-:W2:Y:S02]  /*151a0*/  @!P2 SYNCS.PHASECHK.TRANS64 P2, [R6+URZ+0x19c50], R5 ;  /* 0x019c50050600a5a7 */ /* 0x000ea4000804007f */
[----:B--2---:R-:W-:Y:S05]  /*151b0*/  @!P2 BRA `(.L_x_9181) ;  /* 0xfffffffc00eca947 */ /* 0x004fea000383ffff */
[----:B------:R-:W-:Y:S05]  /*151c0*/  BRA `(.L_x_9180) ;  /* 0xffffff3c00987947 */ /* 0x000fea000383ffff */
.L_x_9188:
[----:B-1----:R-:W-:-:S04]  /*151d0*/  IMAD.U32 R6, RZ, RZ, UR24 ;  /* 0x00000018ff067e24 */ /* 0x002fc8000f8e00ff */
[----:B------:R1:W2:Y:S03]  /*151e0*/  SYNCS.PHASECHK.TRANS64.TRYWAIT P2, [R6+URZ+0x19c30], R5 ;  /* 0x019c3005060075a7 */ /* 0x0002a6000804017f */
[----:B--2---:R-:W-:Y:S05]  /*151f0*/  @!P2 NANOSLEEP.SYNCS 0x989680 ;  /* 0x009896800000a95d */ /* 0x004fea0003900000 */
[----:B------:R-:W2:Y:S02]  /*15200*/  @!P2 SYNCS.PHASECHK.TRANS64 P2, [R6+URZ+0x19c30], R5 ;  /* 0x019c30050600a5a7 */ /* 0x000ea4000804007f */
[----:B--2---:R-:W-:Y:S05]  /*15210*/  @!P2 BRA `(.L_x_9188) ;  /* 0xfffffffc00eca947 */ /* 0x004fea000383ffff */
[----:B------:R-:W-:Y:S05]  /*15220*/  BRA `(.L_x_9187) ;  /* 0xffffff6000207947 */ /* 0x000fea000383ffff */
.L_x_9192:
[----:B-1----:R-:W-:-:S04]  /*15230*/  IMAD.U32 R6, RZ, RZ, UR11 ;  /* 0x0000000bff067e24 */ /* 0x002fc8000f8e00ff */
[----:B------:R1:W2:Y:S03]  /*15240*/  SYNCS.PHASECHK.TRANS64.TRYWAIT P2, [R6+URZ+0x19c50], R5 ;  /* 0x019c5005060075a7 */ /* 0x0002a6000804017f */
[----:B--2---:R-:W-:Y:S05]  /*15250*/  @!P2 NANOSLEEP.SYNCS 0x989680 ;  /* 0x009896800000a95d */ /* 0x004fea0003900000 */
[----:B------:R-:W2:Y:S02]  /*15260*/  @!P2 SYNCS.PHASECHK.TRANS64 P2, [R6+URZ+0x19c50], R5 ;  /* 0x019c50050600a5a7 */ /* 0x000ea4000804007f */
[----:B--2---:R-:W-:Y:S05]  /*15270*/  @!P2 BRA `(.L_x_9192) ;  /* 0xfffffffc00eca947 */ /* 0x004fea000383ffff */
[----:B------:R-:W-:Y:S05]  /*15280*/  BRA `(.L_x_9191) ;  /* 0xffffff6000707947 */ /* 0x000fea000383ffff */
.L_x_9206:
[----:B-1----:R-:W-:-:S04]  /*15290*/  IMAD.U32 R7, RZ, RZ, UR11 ;  /* 0x0000000bff077e24 */ /* 0x002fc8000f8e00ff */
[----:B------:R1:W2:Y:S03]  /*152a0*/  SYNCS.PHASECHK.TRANS64.TRYWAIT P1, [R7+URZ+0x19c50], R0 ;  /* 0x019c5000070075a7 */ /* 0x0002a6000802017f */
[----:B--2---:R-:W-:Y:S05]  /*152b0*/  @!P1 NANOSLEEP.SYNCS 0x989680 ;  /* 0x009896800000995d */ /* 0x004fea0003900000 */
[----:B------:R-:W2:Y:S02]  /*152c0*/  @!P1 SYNCS.PHASECHK.TRANS64 P1, [R7+URZ+0x19c50], R0 ;  /* 0x019c5000070095a7 */ /* 0x000ea4000802007f */
[----:B--2---:R-:W-:Y:S05]  /*152d0*/  @!P1 BRA `(.L_x_9206) ;  /* 0xfffffffc00ec9947 */ /* 0x004fea000383ffff */
[----:B------:R-:W-:Y:S05]  /*152e0*/  BRA `(.L_x_9205) ;  /* 0xffffff9000e07947 */ /* 0x000fea000383ffff */
.L_x_9238:
[----:B------:R-:W-:Y:S02]  /*152f0*/  IMAD.MOV.U32 R13, RZ, RZ, R20 ;  /* 0x000000ffff0d7224 */ /* 0x000fe400078e0014 */
[----:B------:R-:W-:Y:S02]  /*15300*/  IMAD.MOV.U32 R12, RZ, RZ, RZ ;  /* 0x000000ffff0c7224 */ /* 0x000fe400078e00ff */
[----:B------:R-:W-:Y:S02]  /*15310*/  IMAD.MOV.U32 R11, RZ, RZ, 0x1f ;  /* 0x0000001fff0b7424 */ /* 0x000fe400078e00ff */
[----:B------:R-:W-:-:S07]  /*15320*/  IMAD.MOV.U32 R15, RZ, RZ, -0x1 ;  /* 0xffffffffff0f7424 */ /* 0x000fce00078e00ff */
[----:B------:R-:W-:Y:S05]  /*15330*/  WARPSYNC.COLLECTIVE R15, `(.L_x_9307) ;  /* 0x000000000f087348 */ /* 0x000fea0003c00000 */
[----:B------:R0:W1:Y:S02]  /*15340*/  SHFL.IDX P6, R14, R13, R12, R11 ;  /* 0x0000000c0d0e7389 */ /* 0x00006400000c000b */
[----:B01----:R-:W-:Y:S01]  /*15350*/  ENDCOLLECTIVE ;  /* 0x000000000000791b */ /* 0x003fe20003800000 */
.L_x_9307:
[----:B------:R-:W-:Y:S05]  /*15360*/  BRA `(.L_x_9308) ;  /* 0xffffffcc00447947 */ /* 0x000fea000383ffff */
.L_x_9240:
[----:B------:R-:W-:Y:S01]  /*15370*/  BSSY B0, `(.L_x_9309) ;  /* 0x0000006000007945 */ /* 0x000fe20003800000 */
[----:B------:R-:W-:-:S07]  /*15380*/  IMAD.MOV.U32 R15, RZ, RZ, -0x1 ;  /* 0xffffffffff0f7424 */ /* 0x000fce00078e00ff */
[----:B0-----:R-:W-:Y:S05]  /*15390*/  WARPSYNC.COLLECTIVE R15, `(.L_x_9310) ;  /* 0x000000000f0c7348 */ /* 0x001fea0003c00000 */
[----:B------:R-:W-:Y:S02]  /*153a0*/  ELECT P6, UR62, PT ;  /* 0x00000000003e782f */ /* 0x000fe400038c0000 */
[----:B------:R-:W-:Y:S01]  /*153b0*/  MOV R14, UR62 ;  /* 0x0000003e000e7c02 */ /* 0x000fe20008000f00 */
[----:B0-----:R-:W-:Y:S10]  /*153c0*/  ENDCOLLECTIVE ;  /* 0x000000000000791b */ /* 0x001ff40003800000 */
.L_x_9310:
[----:B------:R-:W-:Y:S05]  /*153d0*/  BSYNC B0 ;  /* 0x0000000000007941 */ /* 0x000fea0003800000 */
.L_x_9309:
[----:B------:R-:W-:Y:S05]  /*153e0*/  BRA `(.L_x_9311) ;  /* 0xffffffcc004c7947 */ /* 0x000fea000383ffff */
.L_x_9242:
[----:B-1----:R1:W2:Y:S02]  /*153f0*/  SYNCS.PHASECHK.TRANS64.TRYWAIT P1, [R3+URZ+0x19c80], R2 ;  /* 0x019c8002030075a7 */ /* 0x0022a4000802017f */
[----:B--2---:R-:W-:Y:S05]  /*15400*/  @!P1 NANOSLEEP.SYNCS 0x989680 ;  /* 0x009896800000995d */ /* 0x004fea0003900000 */
[----:B------:R-:W2:Y:S02]  /*15410*/  @!P1 SYNCS.PHASECHK.TRANS64 P1, [R3+URZ+0x19c80], R2 ;  /* 0x019c8002030095a7 */ /* 0x000ea4000802007f */
[----:B--2---:R-:W-:Y:S05]  /*15420*/  @!P1 BRA `(.L_x_9242) ;  /* 0xfffffffc00f09947 */ /* 0x004fea000383ffff */
[----:B------:R-:W-:Y:S05]  /*15430*/  BRA `(.L_x_9312) ;  /* 0xffffffcc00a47947 */ /* 0x000fea000383ffff */
.L_x_9244:
[----:B--2---:R2:W3:Y:S02]  /*15440*/  SYNCS.PHASECHK.TRANS64.TRYWAIT P1, [R3+URZ+0x19c40], R2 ;  /* 0x019c4002030075a7 */ /* 0x0044e4000802017f */
[----:B---3--:R-:W-:Y:S05]  /*15450*/  @!P1 NANOSLEEP.SYNCS 0x989680 ;  /* 0x009896800000995d */ /* 0x008fea0003900000 */
[----:B------:R-:W3:Y:S02]  /*15460*/  @!P1 SYNCS.PHASECHK.TRANS64 P1, [R3+URZ+0x19c40], R2 ;  /* 0x019c4002030095a7 */ /* 0x000ee4000802007f */
[----:B---3--:R-:W-:Y:S05]  /*15470*/  @!P1 BRA `(.L_x_9244) ;  /* 0xfffffffc00f09947 */ /* 0x008fea000383ffff */
[----:B------:R-:W-:Y:S05]  /*15480*/  BRA `(.L_x_9313) ;  /* 0xffffffd000287947 */ /* 0x000fea000383ffff */
.L_x_9248:
        /* <DEDUP_REMOVED lines=8> */
.L_x_9314:
[----:B------:R-:W-:Y:S02]  /*15510*/  IMAD.MOV.U32 R13, RZ, RZ, R0 ;  /* 0x000000ffff0d7224 */ /* 0x000fe400078e0000 */
[----:B------:R-:W-:-:S07]  /*15520*/  IMAD.MOV.U32 R2, RZ, RZ, R14 ;  /* 0x000000ffff027224 */ /* 0x000fce00078e000e */
[----:B------:R-:W-:Y:S05]  /*15530*/  WARPSYNC.COLLECTIVE R15, `(.L_x_9315) ;  /* 0x000000000f087348 */ /* 0x000fea0003c00000 */
[----:B------:R0:W1:Y:S02]  /*15540*/  SHFL.IDX P6, R14, R13, R12, R11 ;  /* 0x0000000c0d0e7389 */ /* 0x00006400000c000b */
[----:B01----:R-:W-:Y:S01]  /*15550*/  ENDCOLLECTIVE ;  /* 0x000000000000791b */ /* 0x003fe20003800000 */
.L_x_9315:
        /* <DEDUP_REMOVED lines=9> */
.L_x_9316:
        /* <DEDUP_REMOVED lines=10> */
.L_x_9317:
        /* <DEDUP_REMOVED lines=13> */
.L_x_9318:
[----:B------:R-:W-:-:S13]  /*15760*/  ISETP.GE.AND P4, PT, R2, R5, PT ;  /* 0x000000050200720c */ /* 0x000fda0003f86270 */
[----:B------:R-:W-:Y:S01]  /*15770*/  @!P4 IADD3 R0, P3, R20, R0, RZ ;  /* 0x000000001400c210 */ /* 0x000fe20007f7e0ff */
[----:B------:R-:W-:-:S04]  /*15780*/  IMAD.MOV.U32 R13, RZ, RZ, R8 ;  /* 0x000000ffff0d7224 */ /* 0x000fc800078e0008 */
[----:B------:R-:W-:-:S04]  /*15790*/  @!P4 IMAD.X R2, RZ, RZ, R4, P3 ;  /* 0x000000ffff02c224 */ /* 0x000fc800018e0604 */
[----:B------:R-:W-:Y:S02]  /*157a0*/  @!P4 IMAD.MOV.U32 R3, RZ, RZ, R2 ;  /* 0x000000ffff03c224 */ /* 0x000fe400078e0002 */
[----:B------:R-:W-:Y:S02]  /*157b0*/  @!P4 IMAD.MOV.U32 R2, RZ, RZ, R0 ;  /* 0x000000ffff02c224 */ /* 0x000fe400078e0000 */
[----:B------:R-:W-:-:S07]  /*157c0*/  IMAD.MOV.U32 R7, RZ, RZ, R14 ;  /* 0x000000ffff077224 */ /* 0x000fce00078e000e */
[----:B------:R-:W-:Y:S05]  /*157d0*/  WARPSYNC.COLLECTIVE R15, `(.L_x_9319) ;  /* 0x000000000f087348 */ /* 0x000fea0003c00000 */
[----:B------:R0:W1:Y:S02]  /*157e0*/  SHFL.IDX P6, R14, R13, R12, R11 ;  /* 0x0000000c0d0e7389 */ /* 0x00006400000c000b */
[----:B01----:R-:W-:Y:S01]  /*157f0*/  ENDCOLLECTIVE ;  /* 0x000000000000791b */ /* 0x003fe20003800000 */
.L_x_9319:
[----:B------:R-:W-:Y:S01]  /*15800*/  @!PT LDS RZ, [RZ] ;  /* 0x00000000fffff984 */ /* 0x000fe20000000800 */
[----:B------:R-:W-:Y:S01]  /*15810*/  @!PT LDS RZ, [RZ] ;  /* 0x00000000fffff984 */ /* 0x000fe20000000800 */
[----:B------:R-:W-:Y:S01]  /*15820*/  @!PT LDS RZ, [RZ] ;  /* 0x00000000fffff984 */ /* 0x000fe20000000800 */
[----:B------:R0:W-:Y:S04]  /*15830*/  @!P4 LDGSTS.E.BYPASS.LTC128B.128 [R10+0xf800], desc[UR46][R2.64], !P0 ;  /* 0x0f800000020acfae */ /* 0x0001e8000c101d6e */
[----:B------:R0:W-:Y:S04]  /*15840*/  @!P4 LDGSTS.E.BYPASS.LTC128B.128 [R10+0x11000], desc[UR46][R2.64+0x20], !P1 ;  /* 0x11000020020acfae */ /* 0x0001e8000c901d6e */
[----:B------:R0:W-:Y:S01]  /*15850*/  @!P4 LDGSTS.E.BYPASS.LTC128B.128 [R10+0x12800], desc[UR46][R2.64+0x40], !P2 ;  /* 0x12800040020acfae */ /* 0x0001e2000d101d6e */
[----:B------:R-:W-:Y:S05]  /*15860*/  BRA `(.L_x_9320) ;  /* 0xffffffd400dc7947 */ /* 0x000fea000383ffff */
.L_x_9253:
[----:B0-----:R0:W1:Y:S02]  /*15870*/  SYNCS.PHASECHK.TRANS64.TRYWAIT P0, [R16+URZ+0x19c20], R3 ;  /* 0x019c2003100075a7 */ /* 0x001064000800017f */
[----:B-1----:R-:W-:Y:S05]  /*15880*/  @!P0 NANOSLEEP.SYNCS 0x989680 ;  /* 0x009896800000895d */ /* 0x002fea0003900000 */
[----:B------:R-:W1:Y:S02]  /*15890*/  @!P0 SYNCS.PHASECHK.TRANS64 P0, [R16+URZ+0x19c20], R3 ;  /* 0x019c2003100085a7 */ /* 0x000e64000800007f */
[----:B-1----:R-:W-:Y:S05]  /*158a0*/  @!P0 BRA `(.L_x_9253) ;  /* 0xfffffffc00f08947 */ /* 0x002fea000383ffff */
[----:B------:R-:W-:Y:S05]  /*158b0*/  BRA `(.L_x_9321) ;  /* 0xffffffd8004c7947 */ /* 0x000fea000383ffff */
.L_x_9259:
[----:B0-----:R0:W1:Y:S02]  /*158c0*/  SYNCS.PHASECHK.TRANS64.TRYWAIT P0, [R6+URZ+0x19c80], R4 ;  /* 0x019c8004060075a7 */ /* 0x001064000800017f */
[----:B-1----:R-:W-:Y:S05]  /*158d0*/  @!P0 NANOSLEEP.SYNCS 0x989680 ;  /* 0x009896800000895d */ /* 0x002fea0003900000 */
[----:B------:R-:W1:Y:S02]  /*158e0*/  @!P0 SYNCS.PHASECHK.TRANS64 P0, [R6+URZ+0x19c80], R4 ;  /* 0x019c8004060085a7 */ /* 0x000e64000800007f */
[----:B-1----:R-:W-:Y:S05]  /*158f0*/  @!P0 BRA `(.L_x_9259) ;  /* 0xfffffffc00f08947 */ /* 0x002fea000383ffff */
[----:B------:R-:W-:Y:S05]  /*15900*/  BRA `(.L_x_9322) ;  /* 0xffffffd800f07947 */ /* 0x000fea000383ffff */
.L_x_9266:
[----:B-1----:R1:W2:Y:S02]  /*15910*/  SYNCS.PHASECHK.TRANS64.TRYWAIT P0, [R6+URZ+0x19c40], R4 ;  /* 0x019c4004060075a7 */ /* 0x0022a4000800017f */
[----:B--2---:R-:W-:Y:S05]  /*15920*/  @!P0 NANOSLEEP.SYNCS 0x989680 ;  /* 0x009896800000895d */ /* 0x004fea0003900000 */
[----:B------:R-:W2:Y:S02]  /*15930*/  @!P0 SYNCS.PHASECHK.TRANS64 P0, [R6+URZ+0x19c40], R4 ;  /* 0x019c4004060085a7 */ /* 0x000ea4000800007f */
[----:B--2---:R-:W-:Y:S05]  /*15940*/  @!P0 BRA `(.L_x_9266) ;  /* 0xfffffffc00f08947 */ /* 0x004fea000383ffff */
[----:B------:R-:W-:Y:S05]  /*15950*/  BRA `(.L_x_9323) ;  /* 0xffffffdc00e87947 */ /* 0x000fea000383ffff */
.L_x_9274:
[----:B0-----:R0:W1:Y:S02]  /*15960*/  SYNCS.PHASECHK.TRANS64.TRYWAIT P1, [R3+URZ+0x19c70], R4 ;  /* 0x019c7004030075a7 */ /* 0x001064000802017f */
[----:B-1----:R-:W-:Y:S05]  /*15970*/  @!P1 NANOSLEEP.SYNCS 0x989680 ;  /* 0x009896800000995d */ /* 0x002fea0003900000 */
[----:B------:R-:W1:Y:S02]  /*15980*/  @!P1 SYNCS.PHASECHK.TRANS64 P1, [R3+URZ+0x19c70], R4 ;  /* 0x019c7004030095a7 */ /* 0x000e64000802007f */
[----:B-1----:R-:W-:Y:S05]  /*15990*/  @!P1 BRA `(.L_x_9274) ;  /* 0xfffffffc00f09947 */ /* 0x002fea000383ffff */
[----:B------:R-:W-:Y:S05]  /*159a0*/  BRA `(.L_x_9324) ;  /* 0xffffffe000fc7947 */ /* 0x000fea000383ffff */
.L_x_9276:
[----:B0-----:R0:W1:Y:S02]  /*159b0*/  SYNCS.PHASECHK.TRANS64.TRYWAIT P1, [R3+URZ+0x19c60], R4 ;  /* 0x019c6004030075a7 */ /* 0x001064000802017f */
[----:B-1----:R-:W-:Y:S05]  /*159c0*/  @!P1 NANOSLEEP.SYNCS 0x989680 ;  /* 0x009896800000995d */ /* 0x002fea0003900000 */
[----:B------:R-:W1:Y:S02]  /*159d0*/  @!P1 SYNCS.PHASECHK.TRANS64 P1, [R3+URZ+0x19c60], R4 ;  /* 0x019c6004030095a7 */ /* 0x000e64000802007f */
[----:B-1----:R-:W-:Y:S05]  /*159e0*/  @!P1 BRA `(.L_x_9276) ;  /* 0xfffffffc00f09947 */ /* 0x002fea000383ffff */
[----:B------:R-:W-:Y:S05]  /*159f0*/  BRA `(.L_x_9325) ;  /* 0xffffffe400047947 */ /* 0x000fea000383ffff */
.L_x_9283:
[----:B0-----:R0:W1:Y:S02]  /*15a00*/  SYNCS.PHASECHK.TRANS64.TRYWAIT P1, [R0+URZ+0x19c70], R3 ;  /* 0x019c7003000075a7 */ /* 0x001064000802017f */
[----:B-1----:R-:W-:Y:S05]  /*15a10*/  @!P1 NANOSLEEP.SYNCS 0x989680 ;  /* 0x009896800000995d */ /* 0x002fea0003900000 */
[----:B------:R-:W1:Y:S02]  /*15a20*/  @!P1 SYNCS.PHASECHK.TRANS64 P1, [R0+URZ+0x19c70], R3 ;  /* 0x019c7003000095a7 */ /* 0x000e64000802007f */
[----:B-1----:R-:W-:Y:S05]  /*15a30*/  @!P1 BRA `(.L_x_9283) ;  /* 0xfffffffc00f09947 */ /* 0x002fea000383ffff */
[----:B------:R-:W-:Y:S05]  /*15a40*/  BRA `(.L_x_9326) ;  /* 0xffffffe800a47947 */ /* 0x000fea000383ffff */
.L_x_9285:
[----:B0-----:R0:W1:Y:S02]  /*15a50*/  SYNCS.PHASECHK.TRANS64.TRYWAIT P1, [R0+URZ+0x19c60], R3 ;  /* 0x019c6003000075a7 */ /* 0x001064000802017f */
[----:B-1----:R-:W-:Y:S05]  /*15a60*/  @!P1 NANOSLEEP.SYNCS 0x989680 ;  /* 0x009896800000995d */ /* 0x002fea0003900000 */
[----:B------:R-:W1:Y:S02]  /*15a70*/  @!P1 SYNCS.PHASECHK.TRANS64 P1, [R0+URZ+0x19c60], R3 ;  /* 0x019c6003000095a7 */ /* 0x000e64000802007f */
[----:B-1----:R-:W-:Y:S05]  /*15a80*/  @!P1 BRA `(.L_x_9285) ;  /* 0xfffffffc00f09947 */ /* 0x002fea000383ffff */
[----:B------:R-:W-:Y:S05]  /*15a90*/  BRA `(.L_x_9327) ;  /* 0xffffffe800a87947 */ /* 0x000fea000383ffff */
.L_x_9291:
[----:B-1----:R1:W2:Y:S02]  /*15aa0*/  SYNCS.PHASECHK.TRANS64.TRYWAIT P0, [R6+URZ+0x19c20], R0 ;  /* 0x019c2000060075a7 */ /* 0x0022a4000800017f */
[----:B--2---:R-:W-:Y:S05]  /*15ab0*/  @!P0 NANOSLEEP.SYNCS 0x989680 ;  /* 0x009896800000895d */ /* 0x004fea0003900000 */
[----:B------:R-:W2:Y:S02]  /*15ac0*/  @!P0 SYNCS.PHASECHK.TRANS64 P0, [R6+URZ+0x19c20], R0 ;  /* 0x019c2000060085a7 */ /* 0x000ea4000800007f */
[----:B--2---:R-:W-:Y:S05]  /*15ad0*/  @!P0 BRA `(.L_x_9291) ;  /* 0xfffffffc00f08947 */ /* 0x004fea000383ffff */
[----:B------:R-:W-:Y:S05]  /*15ae0*/  BRA `(.L_x_9328) ;  /* 0xfffffff000587947 */ /* 0x000fea000383ffff */
.L_x_9292:
[----:B------:R-:W2:Y:S01]  /*15af0*/  S2R R2, SR_TID.X ;  /* 0x0000000000027919 */ /* 0x000ea20000002100 */
[----:B------:R-:W-:Y:S01]  /*15b00*/  BSSY B0, `(.L_x_9329) ;  /* 0x000000a000007945 */ /* 0x000fe20003800000 */
[----:B------:R-:W-:Y:S02]  /*15b10*/  IMAD.MOV.U32 R12, RZ, RZ, RZ ;  /* 0x000000ffff0c7224 */ /* 0x000fe400078e00ff */
[----:B0-----:R-:W-:Y:S02]  /*15b20*/  IMAD.MOV.U32 R11, RZ, RZ, 0x1f ;  /* 0x0000001fff0b7424 */ /* 0x001fe400078e00ff */
[----:B------:R-:W-:Y:S01]  /*15b30*/  IMAD.MOV.U32 R15, RZ, RZ, -0x1 ;  /* 0xffffffffff0f7424 */ /* 0x000fe200078e00ff */
[----:B--2---:R-:W-:-:S04]  /*15b40*/  SHF.R.U32.HI R2, RZ, 0x5, R2 ;  /* 0x00000005ff027819 */ /* 0x004fc80000011602 */
[----:B------:R-:W-:-:S05]  /*15b50*/  LOP3.LUT R2, R2, 0x3, RZ, 0xc0, !PT ;  /* 0x0000000302027812 */ /* 0x000fca00078ec0ff */
[----:B------:R-:W-:-:S07]  /*15b60*/  IMAD.MOV.U32 R13, RZ, RZ, R2 ;  /* 0x000000ffff0d7224 */ /* 0x000fce00078e0002 */
[----:B-1----:R-:W-:Y:S05]  /*15b70*/  WARPSYNC.COLLECTIVE R15, `(.L_x_9330) ;  /* 0x000000000f087348 */ /* 0x002fea0003c00000 */
[----:B------:R0:W2:Y:S02]  /*15b80*/  SHFL.IDX P6, R14, R13, R12, R11 ;  /* 0x0000000c0d0e7389 */ /* 0x0000a400000c000b */
[----:B012---:R-:W-:Y:S01]  /*15b90*/  ENDCOLLECTIVE ;  /* 0x000000000000791b */ /* 0x007fe20003800000 */
.L_x_9330:
[----:B------:R-:W-:Y:S05]  /*15ba0*/  BSYNC B0 ;  /* 0x0000000000007941 */ /* 0x000fea0003800000 */
.L_x_9329:
[----:B------:R-:W-:Y:S05]  /*15bb0*/  BRA `(.L_x_9331) ;  /* 0xfffffff000407947 */ /* 0x000fea000383ffff */
.L_x_9295:
[----:B------:R-:W-:Y:S01]  /*15bc0*/  BSSY B1, `(.L_x_9332) ;  /* 0x0000006000017945 */ /* 0x000fe20003800000 */
[----:B------:R-:W-:-:S07]  /*15bd0*/  IMAD.MOV.U32 R15, RZ, RZ, -0x1 ;  /* 0xffffffffff0f7424 */ /* 0x000fce00078e00ff */
[----:B01----:R-:W-:Y:S05]  /*15be0*/  WARPSYNC.COLLECTIVE R15, `(.L_x_9333) ;  /* 0x000000000f0c7348 */ /* 0x003fea0003c00000 */
[----:B------:R-:W-:Y:S02]  /*15bf0*/  ELECT P6, UR62, PT ;  /* 0x00000000003e782f */ /* 0x000fe400038c0000 */
[----:B------:R-:W-:Y:S01]  /*15c00*/  MOV R14, UR62 ;  /* 0x0000003e000e7c02 */ /* 0x000fe20008000f00 */
[----:B01----:R-:W-:Y:S10]  /*15c10*/  ENDCOLLECTIVE ;  /* 0x000000000000791b */ /* 0x003ff40003800000 */
.L_x_9333:
[----:B------:R-:W-:Y:S05]  /*15c20*/  BSYNC B1 ;  /* 0x0000000000017941 */ /* 0x000fea0003800000 */
.L_x_9332:
[----:B------:R-:W-:Y:S05]  /*15c30*/  BRA `(.L_x_9334) ;  /* 0xfffffff000387947 */ /* 0x000fea000383ffff */
.L_x_9297:
[----:B0-----:R0:W1:Y:S02]  /*15c40*/  SYNCS.PHASECHK.TRANS64.TRYWAIT P1, [R5+URZ], R4 ;  /* 0x00000004050075a7 */ /* 0x001064000802017f */
[----:B-1----:R-:W-:Y:S05]  /*15c50*/  @!P1 NANOSLEEP.SYNCS 0x989680 ;  /* 0x009896800000995d */ /* 0x002fea0003900000 */
[----:B------:R-:W1:Y:S02]  /*15c60*/  @!P1 SYNCS.PHASECHK.TRANS64 P1, [R5+URZ], R4 ;  /* 0x00000004050095a7 */ /* 0x000e64000802007f */
[----:B-1----:R-:W-:Y:S05]  /*15c70*/  @!P1 BRA `(.L_x_9297) ;  /* 0xfffffffc00f09947 */ /* 0x002fea000383ffff */
[----:B------:R-:W-:Y:S05]  /*15c80*/  BRA `(.L_x_9335) ;  /* 0xfffffff0006c7947 */ /* 0x000fea000383ffff */
.L_x_9298:
[----:B-1----:R1:W2:Y:S02]  /*15c90*/  SYNCS.PHASECHK.TRANS64.TRYWAIT P1, [R9+URZ], R0 ;  /* 0x00000000090075a7 */ /* 0x0022a4000802017f */
[----:B--2---:R-:W-:Y:S05]  /*15ca0*/  @!P1 NANOSLEEP.SYNCS 0x989680 ;  /* 0x009896800000995d */ /* 0x004fea0003900000 */
[----:B------:R-:W2:Y:S02]  /*15cb0*/  @!P1 SYNCS.PHASECHK.TRANS64 P1, [R9+URZ], R0 ;  /* 0x00000000090095a7 */ /* 0x000ea4000802007f */
[----:B--2---:R-:W-:Y:S05]  /*15cc0*/  @!P1 BRA `(.L_x_9298) ;  /* 0xfffffffc00f09947 */ /* 0x004fea000383ffff */
[----:B------:R-:W-:Y:S05]  /*15cd0*/  BRA `(.L_x_9336) ;  /* 0xfffffff000607947 */ /* 0x000fea000383ffff */
.L_x_9300:
[----:B--2---:R2:W3:Y:S02]  /*15ce0*/  SYNCS.PHASECHK.TRANS64.TRYWAIT P1, [R19+URZ+0x19c60], R4 ;  /* 0x019c6004130075a7 */ /* 0x0044e4000802017f */
[----:B---3--:R-:W-:Y:S05]  /*15cf0*/  @!P1 NANOSLEEP.SYNCS 0x989680 ;  /* 0x009896800000995d */ /* 0x008fea0003900000 */
[----:B------:R-:W3:Y:S02]  /*15d00*/  @!P1 SYNCS.PHASECHK.TRANS64 P1, [R19+URZ+0x19c60], R4 ;  /* 0x019c6004130095a7 */ /* 0x000ee4000802007f */
[----:B---3--:R-:W-:Y:S05]  /*15d10*/  @!P1 BRA `(.L_x_9300) ;  /* 0xfffffffc00f09947 */ /* 0x008fea000383ffff */
[----:B------:R-:W-:Y:S05]  /*15d20*/  BRA `(.L_x_9337) ;  /* 0xfffffff000607947 */ /* 0x000fea000383ffff */
.L_x_9302:
[----:B---3--:R3:W4:Y:S02]  /*15d30*/  SYNCS.PHASECHK.TRANS64.TRYWAIT P1, [R7+URZ+0x19c60], R0 ;  /* 0x019c6000070075a7 */ /* 0x008724000802017f */
[----:B----4-:R-:W-:Y:S05]  /*15d40*/  @!P1 NANOSLEEP.SYNCS 0x989680 ;  /* 0x009896800000995d */ /* 0x010fea0003900000 */
[----:B------:R-:W4:Y:S02]  /*15d50*/  @!P1 SYNCS.PHASECHK.TRANS64 P1, [R7+URZ+0x19c60], R0 ;  /* 0x019c6000070095a7 */ /* 0x000f24000802007f */
[----:B----4-:R-:W-:Y:S05]  /*15d60*/  @!P1 BRA `(.L_x_9302) ;  /* 0xfffffffc00f09947 */ /* 0x010fea000383ffff */
[----:B------:R-:W-:Y:S05]  /*15d70*/  BRA `(.L_x_9338) ;  /* 0xfffffff000607947 */ /* 0x000fea000383ffff */
.L_x_9304:
[----:B----4-:R4:W0:Y:S02]  /*15d80*/  SYNCS.PHASECHK.TRANS64.TRYWAIT P0, [R19+URZ+0x19c80], R4 ;  /* 0x019c8004130075a7 */ /* 0x010824000800017f */
[----:B0-----:R-:W-:Y:S05]  /*15d90*/  @!P0 NANOSLEEP.SYNCS 0x989680 ;  /* 0x009896800000895d */ /* 0x001fea0003900000 */
[----:B------:R-:W0:Y:S02]  /*15da0*/  @!P0 SYNCS.PHASECHK.TRANS64 P0, [R19+URZ+0x19c80], R4 ;  /* 0x019c8004130085a7 */ /* 0x000e24000800007f */
[----:B0-----:R-:W-:Y:S05]  /*15db0*/  @!P0 BRA `(.L_x_9304) ;  /* 0xfffffffc00f08947 */ /* 0x001fea000383ffff */
[----:B------:R-:W-:Y:S05]  /*15dc0*/  BRA `(.L_x_9305) ;  /* 0xfffffff0005c7947 */ /* 0x000fea000383ffff */
.L_x_9339:
        /* <DEDUP_REMOVED lines=11> */
.L_x_12984:


//--------------------- .text._ZN7cutlass13device_kernelIN5flash11enable_sm90INS1_16FlashAttnFwdSm90INS1_25CollectiveMainloopFwdSm90ILi2EN4cute5tupleIJNS5_1CILi1EEES8_S8_EEENS6_IJNS7_ILi192EEENS7_ILi128EEENS7_ILi96EEEEEELi96ENS_12float_e4m3_tEfNS_4arch4Sm90ELb0ELb1ELb1ELb1ELb0ELb0ELb0ELb1ELb1ELb1ELb0ELb0EEENS1_21CollectiveEpilogueFwdINS6_IJSA_SC_SB_EEES9_NS_10bfloat16_tESG_Li384ELb1ELb1ELb0ELb1EEENS1_36VarlenDynamicPersistentTileSchedulerILi192ELi128ELi384ELi128ELb0ELb1ELb1ELb1ELb0ELb1EEEEEEEEEvNT_6ParamsE --------------------------
	.section	.text._ZN7cutlass13device_kernelIN5flash11enable_sm90INS1_16FlashAttnFwdSm90INS1_25CollectiveMainloopFwdSm90ILi2EN4cute5tupleIJNS5_1CILi1EEES8_S8_EEENS6_IJNS7_ILi192EEENS7_ILi128EEENS7_ILi96EEEEEELi96ENS_12float_e4m3_tEfNS_4arch4Sm90ELb0ELb1ELb1ELb1ELb0ELb0ELb0ELb1ELb1ELb1ELb0ELb0EEENS1_21CollectiveEpilogueFwdINS6_IJSA_SC_SB_EEES9_NS_10bfloat16_tESG_Li384ELb1ELb1ELb0ELb1EEENS1_36VarlenDynamicPersistentTileSchedulerILi192ELi128ELi384ELi128ELb0ELb1ELb1ELb1ELb0ELb1EEEEEEEEEvNT_6ParamsE,"ax",@progbits
	.align	128
.text._ZN7cutlass13device_kernelIN5flash11enable_sm90INS1_16FlashAttnFwdSm90INS1_25CollectiveMainloopFwdSm90ILi2EN4cute5tupleIJNS5_1CILi1EEES8_S8_EEENS6_IJNS7_ILi192EEENS7_ILi128EEENS7_ILi96EEEEEELi96ENS_12float_e4m3_tEfNS_4arch4Sm90ELb0ELb1ELb1ELb1ELb0ELb0ELb0ELb1ELb1ELb1ELb0ELb0EEENS1_21CollectiveEpilogueFwdINS6_IJSA_SC_SB_EEES9_NS_10bfloat16_tESG_Li384ELb1ELb1ELb0ELb1EEENS1_36VarlenDynamicPersistentTileSchedulerILi192ELi128ELi384ELi128ELb0ELb1ELb1ELb1ELb0ELb1EEEEEEEEEvNT_6ParamsE:
        .type           _ZN7cutlass13device_kernelIN5flash11enable_sm90INS1_16FlashAttnFwdSm90INS1_25CollectiveMainloopFwdSm90ILi2EN4cute5tupleIJNS5_1CILi1EEES8_S8_EEENS6_IJNS7_ILi192EEENS7_ILi128EEENS7_ILi96EEEEEELi96ENS_12float_e4m3_tEfNS_4arch4Sm90ELb0ELb1ELb1ELb1ELb0ELb0ELb0ELb1ELb1ELb1ELb0ELb0EEENS1_21CollectiveEpilogueFwdINS6_IJSA_SC_SB_EEES9_NS_10bfloat16_tESG_Li384ELb1ELb1ELb0ELb1EEENS1_36VarlenDynamicPersistentTileSchedulerILi192ELi128ELi384ELi128ELb0ELb1ELb1ELb1ELb0ELb1EEEEEEEEEvNT_6ParamsE,@function
        .size           _ZN7cutlass13device_kernelIN5flash11enable_sm90INS1_16FlashAttnFwdSm90INS1_25CollectiveMainloopFwdSm90ILi2EN4cute5tupleIJNS5_1CILi1EEES8_S8_EEENS6_IJNS7_ILi192EEENS7_ILi128EEENS7_ILi96EEEEEELi96ENS_12float_e4m3_tEfNS_4arch4Sm90ELb0ELb1ELb1ELb1ELb0ELb0ELb0ELb1ELb1ELb1ELb0ELb0EEENS1_21CollectiveEpilogueFwdINS6_IJSA_SC_SB_EEES9_NS_10bfloat16_tESG_Li384ELb1ELb1ELb0ELb1EEENS1_36VarlenDynamicPersistentTileSchedulerILi192ELi128ELi384ELi128ELb0ELb1ELb1ELb1ELb0ELb1EEEEEEEEEvNT_6ParamsE,(.L_x_12985 - _ZN7cutlass13device_kernelIN5flash11enable_sm90INS1_16FlashAttnFwdSm90INS1_25CollectiveMainloopFwdSm90ILi2EN4cute5tupleIJNS5_1CILi1EEES8_S8_EEENS6_IJNS7_ILi192EEENS7_ILi128EEENS7_ILi96EEEEEELi96ENS_12float_e4m3_tEfNS_4arch4Sm90ELb0ELb1ELb1ELb1ELb0ELb0ELb0ELb1ELb1ELb1ELb0ELb0EEENS1_21CollectiveEpilogueFwdINS6_IJSA_SC_SB_EEES9_NS_10bfloat16_tESG_Li384ELb1ELb1ELb0ELb1EEENS1_36VarlenDynamicPersistentTileSchedulerILi192ELi128ELi384ELi128ELb0ELb1ELb1ELb1ELb0ELb1EEEEEEEEEvNT_6ParamsE)
        .other          _ZN7cutlass13device_kernelIN5flash11enable_sm90INS1_16FlashAttnFwdSm90INS1_25CollectiveMainloopFwdSm90ILi2EN4cute5tupleIJNS5_1CILi1EEES8_S8_EEENS6_IJNS7_ILi192EEENS7_ILi128EEENS7_ILi96EEEEEELi96ENS_12float_e4m3_tEfNS_4arch4Sm90ELb0ELb1ELb1ELb1ELb0ELb0ELb0ELb1ELb1ELb1ELb0ELb0EEENS1_21CollectiveEpilogueFwdINS6_IJSA_SC_SB_EEES9_NS_10bfloat16_tESG_Li384ELb1ELb1ELb0ELb1EEENS1_36VarlenDynamicPersistentTileSchedulerILi192ELi128ELi384ELi128ELb0ELb1ELb1ELb1ELb0ELb1EEEEEEEEEvNT_6ParamsE,@"STO_CUDA_ENTRY STV_DEFAULT"
_ZN7cutlass13device_kernelIN5flash11enable_sm90INS1_16FlashAttnFwdSm90INS1_25CollectiveMainloopFwdSm90ILi2EN4cute5tupleIJNS5_1CILi1EEES8_S8_EEENS6_IJNS7_ILi192EEENS7_ILi128EEENS7_ILi96EEEEEELi96ENS_12float_e4m3_tEfNS_4arch4Sm90ELb0ELb1ELb1ELb1ELb0ELb0ELb0ELb1ELb1ELb1ELb0ELb0EEENS1_21CollectiveEpilogueFwdINS6_IJSA_SC_SB_EEES9_NS_10bfloat16_tESG_Li384ELb1ELb1ELb0ELb1EEENS1_36VarlenDynamicPersistentTileSchedulerILi192ELi128ELi384ELi128ELb0ELb1ELb1ELb1ELb0ELb1EEEEEEEEEvNT_6ParamsE:
        /* <DEDUP_REMOVED lines=18> */
.L_x_9341:
[----:B------:R-:W-:Y:S05]  /*0120*/  BSYNC B0 ;  /* 0x0000000000007941 */ /* 0x000fea0003800000 */
.L_x_9340:
        /* <DEDUP_REMOVED lines=41> */
.L_x_9342:
        /* <DEDUP_REMOVED lines=22> */
.L_x_9343:
        /* <DEDUP_REMOVED lines=18> */
.L_x_9344:
        /* <DEDUP_REMOVED lines=22> */
.L_x_9345:
        /* <DEDUP_REMOVED lines=22> */
.L_x_9346:
[----:B------:R-:W-:Y:S01]  /*0900*/  PLOP3.LUT P0, PT, PT, PT, UP0, 0x80, 0x0 ;  /* 0x000000000000781c */ /* 0x000fe20003f0f008 */
[----:B------:R-:W-:Y:S01]  /*0910*/  UMOV UR38, 0x1 ;  /* 0x0000000100267882 */ /* 0x000fe20000000000 */
[----:B------:R-:W-:Y:S01]  /*0920*/  NOP ;  /* 0x0000000000007918 */ /* 0x000fe20000000000 */
[----:B------:R-:W-:Y:S01]  /*0930*/  USEL UR38, UR38, 0x2, !UP0 ;  /* 0x0000000226267887 */ /* 0x000fe2000c000000 */
[----:B------:R-:W-:Y:S01]  /*0940*/  ULDC.64 UR50, c[0x0][0x208] ;  /* 0x0000820000327ab9 */ /* 0x000fe20000000a00 */
[----:B012-4-:R-:W-:Y:S08]  /*0950*/  BAR.SYNC.DEFER_BLOCKING 0x0 ;  /* 0x0000000000007b1d */ /* 0x017ff00000010000 */
[----:B------:R-:W-:Y:S05]  /*0960*/  @!P0 BRA `(.L_x_9347) ;  /* 0x00000108002c8947 */ /* 0x000fea0003800000 */
.L_x_9348:
        /* <DEDUP_REMOVED lines=19> */
[----:B------:R-:W-:Y:S01]  /*0aa0*/  R2UR UR47, R11 ;  /* 0x000000000b2f72ca */ /* 0x000fe200000e0000 */
        /* <DEDUP_REMOVED lines=49> */
.L_x_9444:
        /* <DEDUP_REMOVED lines=12> */
[----:B01-3--:R-:W-:Y:S02]  /*0e80*/  IMAD.U32 R2, RZ, RZ, UR6 ;  /* 0x00000006ff027e24 */ /* 0x00bfe4000f8e00ff */
[----:B----4-:R-:W-:Y:S01]  /*0e90*/  IMAD.U32 R3, RZ, RZ, UR7 ;  /* 0x00000007ff037e24 */ /* 0x010fe2000f8e00ff */
[----:B------:R-:W-:-:S04]  /*0ea0*/  @UP1 UIMAD.WIDE UR6, UR47, 0x4, UR8 ;  /* 0x000000042f0618a5 */ /* 0x000fc8000f8e0208 */
[----:B--2---:R-:W2:Y:S02]  /*0eb0*/  @P0 LDG.E R2, desc[UR50][R2.64] ;  /* 0x0000003202020981 */ /* 0x004ea4000c1e1900 */
        /* <DEDUP_REMOVED lines=30> */
.L_x_9349:
        /* <DEDUP_REMOVED lines=10> */
.L_x_9350:
        /* <DEDUP_REMOVED lines=13> */
.L_x_9351:
[----:B------:R-:W-:Y:S01]  /*1210*/  ULDC UR6, c[0x0][0x448] ;  /* 0x0001120000067ab9 */ /* 0x000fe20000000800 */
[----:B------:R-:W-:Y:S02]  /*1220*/  UIMAD UR42, UR5, 0xc0, URZ ;  /* 0x000000c0052a78a4 */ /* 0x000fe4000f8e023f */
        /* <DEDUP_REMOVED lines=25> */
.L_x_9353:
[----:B------:R-:W-:-:S11]  /*13c0*/  UISETP.NE.AND UP0, UPT, UR5, 0x1, UPT ;  /* 0x000000010500788c */ /* 0x000fd6000bf05270 */
[----:B------:R-:W-:Y:S02]  /*13d0*/  @UP0 ULDC.64 UR8, c[0x0][0x9e8] ;  /* 0x00027a0000080ab9 */ /* 0x000fe40000000a00 */
[----:B------:R-:W-:-:S04]  /*13e0*/  UIMAD.WIDE.U32 UR6, UR4, UR8, URZ ;  /* 0x00000008040672a5 */ /* 0x000fc8000f8e003f */
[----:B------:R-:W-:-:S12]  /*13f0*/  @UP0 USHF.R.U32.HI UR4, URZ, UR9, UR7 ;  /* 0x000000093f040299 */ /* 0x000fd80008011607 */
.L_x_9354:
[----:B------:R-:W-:-:S06]  /*1400*/  UIMAD UR4, UR4, UR5, UR5 ;  /* 0x00000005040472a4 */ /* 0x000fcc000f8e0205 */
[----:B------:R-:W-:-:S07]  /*1410*/  VIMNMX R0, R0, UR4, PT ;  /* 0x0000000400007c48 */ /* 0x000fce000bfe0100 */
.L_x_9352:
        /* <DEDUP_REMOVED lines=29> */
.L_x_9356:
[----:B------:R-:W-:-:S11]  /*15f0*/  UISETP.NE.AND UP0, UPT, UR5, 0x1, UPT ;  /* 0x000000010500788c */ /* 0x000fd6000bf05270 */
[----:B------:R-:W-:Y:S02]  /*1600*/  @UP0 ULDC.64 UR10, c[0x0][0x9e8] ;  /* 0x00027a00000a0ab9 */ /* 0x000fe40000000a00 */
[----:B------:R-:W-:-:S04]  /*1610*/  UIMAD.WIDE.U32 UR6, UR4, UR10, URZ ;  /* 0x0000000a040672a5 */ /* 0x000fc8000f8e003f */
[----:B------:R-:W-:-:S12]  /*1620*/  @UP0 USHF.R.U32.HI UR4, URZ, UR11, UR7 ;  /* 0x0000000b3f040299 */ /* 0x000fd80008011607 */
.L_x_9357:
[----:B------:R-:W-:-:S04]  /*1630*/  UIMAD UR4, UR4, UR5, URZ ;  /* 0x00000005040472a4 */ /* 0x000fc8000f8e023f */
[----:B------:R-:W-:-:S04]  /*1640*/  UISETP.LT.AND UP0, UPT, UR9, UR4, UPT ;  /* 0x000000040900728c */ /* 0x000fc8000bf01270 */
[----:B------:R-:W-:-:S12]  /*1650*/  USEL UR9, UR9, UR4, !UP0 ;  /* 0x0000000409097287 */ /* 0x000fd8000c000000 */
.L_x_9355:
        /* <DEDUP_REMOVED lines=9> */
[----:B------:R-:W-:Y:S01]  /*16f0*/  IMAD.MOV.U32 R8, RZ, RZ, RZ ;  /* 0x000000ffff087224 */ /* 0x000fe200078e00ff */
[----:B------:R-:W-:-:S02]  /*1700*/  CS2R R10, SRZ ;  /* 0x00000000000a7805 */ /* 0x000fc4000001ff00 */
[----:B------:R-:W-:Y:S01]  /*1710*/  CS2R R126, SRZ ;  /* 0x00000000007e7805 */ /* 0x000fe2000001ff00 */
[----:B------:R-:W-:Y:S01]  /*1720*/  UISETP.LT.AND UP0, UPT, URZ, UR4, UPT ;  /* 0x000000043f00728c */ /* 0x000fe2000bf01270 */
[----:B------:R-:W-:Y:S02]  /*1730*/  CS2R R124, SRZ ;  /* 0x00000000007c7805 */ /* 0x000fe4000001ff00 */
[----:B------:R-:W-:Y:S02]  /*1740*/  CS2R R12, SRZ ;  /* 0x00000000000c7805 */ /* 0x000fe4000001ff00 */
[----:B------:R-:W-:Y:S01]  /*1750*/  CS2R R14, SRZ ;  /* 0x00000000000e7805 */ /* 0x000fe2000001ff00 */
[----:B------:R-:W-:Y:S01]  /*1760*/  USEL UR44, URZ, UR4, !UP0 ;  /* 0x000000043f2c7287 */ /* 0x000fe2000c000000 */
[----:B------:R-:W-:Y:S02]  /*1770*/  CS2R R118, SRZ ;  /* 0x0000000000767805 */ /* 0x000fe4000001ff00 */
[----:B------:R-:W-:-:S02]  /*1780*/  CS2R R116, SRZ ;  /* 0x0000000000747805 */ /* 0x000fc4000001ff00 */
[----:B------:R-:W-:Y:S02]  /*1790*/  CS2R R20, SRZ ;  /* 0x0000000000147805 */ /* 0x000fe4000001ff00 */
[----:B------:R-:W-:Y:S02]  /*17a0*/  CS2R R28, SRZ ;  /* 0x00000000001c7805 */ /* 0x000fe4000001ff00 */
[----:B------:R-:W-:Y:S02]  /*17b0*/  CS2R R110, SRZ ;  /* 0x00000000006e7805 */ /* 0x000fe4000001ff00 */
[----:B------:R-:W-:Y:S02]  /*17c0*/  ISETP.GT.AND P1, PT, R88, UR44, PT ;  /* 0x0000002c58007c0c */ /* 0x000fe4000bf24270 */
        /* <DEDUP_REMOVED lines=43> */
.L_x_9359:
        /* <DEDUP_REMOVED lines=56> */
.L_x_9550:
[----:B------:R-:W-:Y:S05]  /*1e00*/  @!P0 BRA `(.L_x_9361) ;  /* 0x0000000000048947 */ /* 0x000fea0003800000 */
[----:B------:R-:W-:Y:S01]  /*1e10*/  BPT.TRAP 0x1 ;  /* 0x000000040000795c */ /* 0x000fe20000300000 */
.L_x_9361:
[----:B------:R-:W-:Y:S02]  /*1e20*/  IMAD.U32 R90, RZ, RZ, UR49 ;  /* 0x00000031ff5a7e24 */ /* 0x000fe4000f8e00ff */
[----:B0-----:R-:W-:-:S03]  /*1e30*/  IMAD.U32 R3, RZ, RZ, UR52 ;  /* 0x00000034ff037e24 */ /* 0x001fc6000f8e00ff */
[----:B------:R-:W-:Y:S02]  /*1e40*/  LEA R90, R90, UR46, 0x3 ;  /* 0x0000002e5a5a7c11 */ /* 0x000fe4000f8e18ff */
[----:B------:R-:W-:-:S04]  /*1e50*/  SHF.L.U32 R3, R3, 0x1f, RZ ;  /* 0x0000001f03037819 */ /* 0x000fc800000006ff */
[----:B------:R0:W1:Y:S01]  /*1e60*/  SYNCS.PHASECHK.TRANS64.TRYWAIT P2, [R90+URZ+0x19c30], R3 ;  /* 0x019c30035a0075a7 */ /* 0x000062000804017f */
[----:B------:R-:W-:Y:S05]  /*1e70*/  @!P0 BRA `(.L_x_9362) ;  /* 0x0000000000048947 */ /* 0x000fea0003800000 */
[----:B------:R-:W-:Y:S01]  /*1e80*/  BPT.TRAP 0x1 ;  /* 0x000000040000795c */ /* 0x000fe20000300000 */
.L_x_9362:
[----:B------:R-:W2:Y:S02]  /*1e90*/  S2R R2, SR_TID.X ;  /* 0x0000000000027919 */ /* 0x000ea40000002100 */
[----:B--2---:R-:W-:Y:S01]  /*1ea0*/  LOP3.LUT P1, RZ, R2, 0x7f, RZ, 0xc0, !PT ;  /* 0x0000007f02ff7812 */ /* 0x004fe2000782c0ff */
[----:B-1----:R-:W-:-:S12]  /*1eb0*/  @P2 BRA `(.L_x_9363) ;  /* 0x0000000000082947 */ /* 0x002fd80003800000 */
[----:B------:R-:W1:Y:S02]  /*1ec0*/  SYNCS.PHASECHK.TRANS64.TRYWAIT P2, [R90+URZ+0x19c30], R3 ;  /* 0x019c30035a0075a7 */ /* 0x000e64000804017f */
[----:B-1----:R-:W-:Y:S05]  /*1ed0*/  @!P2 BRA `(.L_x_9364) ;  /* 0x000001500020a947 */ /* 0x002fea0003800000 */
.L_x_9363:
        /* <DEDUP_REMOVED lines=36> */
[----:B------:R-:W-:Y:S02]  /*2120*/  VIADD R24, R17, UR42 ;  /* 0x0000002a11187c36 */ /* 0x000fe40008000000 */
[C---:B------:R-:W-:Y:S01]  /*2130*/  FMUL.FTZ R89, R0.reuse, R25 ;  /* 0x0000001900597220 */ /* 0x040fe20000410000 */
[C---:B------:R-:W-:Y:S01]  /*2140*/  FMUL.FTZ R20, R0.reuse, R47 ;  /* 0x0000002f00147220 */ /* 0x040fe20000410000 */
[----:B------:R-:W-:Y:S01]  /*2150*/  FMUL.FTZ R47, R0, R71 ;  /* 0x00000047002f7220 */ /* 0x000fe20000410000 */
[----:B------:R-:W-:-:S04]  /*2160*/  @P2 IMAD.HI.U32 R25, R24, UR6, RZ ;  /* 0x0000000618192c27 */ /* 0x000fc8000f8e00ff */
[C---:B------:R-:W-:Y:S01]  /*2170*/  FMUL.FTZ R71, R0.reuse, R72 ;  /* 0x0000004800477220 */ /* 0x040fe20000410000 */
[C---:B------:R-:W-:Y:S01]  /*2180*/  FMUL.FTZ R72, R0.reuse, R73 ;  /* 0x0000004900487220 */ /* 0x040fe20000410000 */
[----:B------:R-:W-:Y:S01]  /*2190*/  @UP0 ULDC UR6, c[0x0][0x450] ;  /* 0x0001140000060ab9 */ /* 0x000fe20000000800 */
[----:B------:R-:W-:Y:S01]  /*21a0*/  IMAD.MOV.U32 R73, RZ, RZ, R24 ;  /* 0x000000ffff497224 */ /* 0x000fe200078e0018 */
[----:B------:R-:W-:Y:S01]  /*21b0*/  @P3 SHF.R.U32.HI R73, RZ, UR6, R25 ;  /* 0x00000006ff493c19 */ /* 0x000fe20008011619 */
[----:B------:R-:W-:Y:S02]  /*21c0*/  IMAD.MOV.U32 R25, RZ, RZ, -0x80 ;  /* 0xffffff80ff197424 */ /* 0x000fe400078e00ff */
[C---:B------:R-:W-:Y:S01]  /*21d0*/  FMUL.FTZ R6, R0.reuse, R30 ;  /* 0x0000001e00067220 */ /* 0x040fe20000410000 */
[C---:B------:R-:W-:Y:S01]  /*21e0*/  FMUL.FTZ R7, R0.reuse, R35 ;  /* 0x0000002300077220 */ /* 0x040fe20000410000 */
[C---:B------:R-:W-:Y:S01]  /*21f0*/  FMUL.FTZ R30, R0.reuse, R32 ;  /* 0x00000020001e7220 */ /* 0x040fe20000410000 */
[C---:B------:R-:W-:Y:S01]  /*2200*/  FMUL.FTZ R35, R0.reuse, R59 ;  /* 0x0000003b00237220 */ /* 0x040fe20000410000 */
[C---:B------:R-:W-:Y:S01]  /*2210*/  FMUL.FTZ R32, R0.reuse, R36 ;  /* 0x0000002400207220 */ /* 0x040fe20000410000 */
[C---:B------:R-:W-:Y:S01]  /*2220*/  FMUL.FTZ R11, R0.reuse, R79 ;  /* 0x0000004f000b7220 */ /* 0x040fe20000410000 */
[----:B------:R-:W0:Y:S01]  /*2230*/  SHFL.IDX PT, R59, R73, RZ, 0x1c1f ;  /* 0x001c1fff493b7589 */ /* 0x000e2200000e0000 */
[----:B------:R-:W-:Y:S01]  /*2240*/  FMUL.FTZ R36, R0, R40 ;  /* 0x0000002800247220 */ /* 0x000fe20000410000 */
[----:B------:R-:W-:Y:S01]  /*2250*/  IMAD R79, R88, R25, 0x80 ;  /* 0x00000080584f7424 */ /* 0x000fe200078e0219 */
[----:B------:R-:W-:Y:S01]  /*2260*/  ULDC.64 UR6, c[0x0][0x9e0] ;  /* 0x0002780000067ab9 */ /* 0x000fe20000000a00 */
        /* <DEDUP_REMOVED lines=55> */
[----:B------:R-:W-:Y:S01]  /*25e0*/  IMAD.U32 R61, RZ, RZ, UR39 ;  /* 0x00000027ff3d7e24 */ /* 0x000fe2000f8e00ff */
[----:B------:R-:W1:Y:S01]  /*25f0*/  MUFU.TANH R3, R3 ;  /* 0x0000000300037308 */ /* 0x000e620000002400 */
[----:B------:R-:W-:Y:S01]  /*2600*/  VIADD R57, R79, UR43 ;  /* 0x0000002b4f397c36 */ /* 0x000fe20008000000 */
[----:B------:R2:W-:Y:S01]  /*2610*/  @!P1 SYNCS.ARRIVE.TRANS64.RED.A1T0 RZ, [R90+URZ], RZ ;  /* 0x000000ff5aff99a7 */ /* 0x0005e2000810043f */
[----:B------:R-:W-:-:S02]  /*2620*/  LEA R78, R88, 0xffffff80, 0x7 ;  /* 0xffffff80584e7811 */ /* 0x000fc400078e38ff */
[----:B------:R-:W-:Y:S01]  /*2630*/  IADD3 R58, -R61, UR43, R58 ;  /* 0x0000002b3d3a7c10 */ /* 0x000fe2000fffe13a */
[----:B------:R-:W-:Y:S02]  /*2640*/  IMAD R82, R16, -0x2, R57 ;  /* 0xfffffffe10527824 */ /* 0x000fe400078e0239 */
[----:B------:R-:W3:Y:S02]  /*2650*/  MUFU.TANH R89, R89 ;  /* 0x0000005900597308 */ /* 0x000ee40000002400 */
[C---:B------:R-:W-:Y:S02]  /*2660*/  VIADD R83, R58.reuse, UR6 ;  /* 0x000000063a537c36 */ /* 0x040fe40008000000 */
[----:B------:R-:W-:-:S03]  /*2670*/  VIADD R86, R58, UR17 ;  /* 0x000000113a567c36 */ /* 0x000fc60008000000 */
[----:B0-----:R-:W-:Y:S01]  /*2680*/  VIADDMNMX R74, R59, R83, R82, PT ;  /* 0x000000533b4a7246 */ /* 0x001fe20003800152 */
[----:B------:R-:W0:Y:S01]  /*2690*/  MUFU.TANH R2, R2 ;  /* 0x0000000200027308 */ /* 0x000e220000002400 */
[----:B------:R-:W-:-:S07]  /*26a0*/  IMAD.IADD R75, R86, 0x1, R59 ;  /* 0x00000001564b7824 */ /* 0x000fce00078e023b */
        /* <DEDUP_REMOVED lines=75> */
.L_x_9367:
[----:B------:R-:W-:-:S06]  /*2b60*/  UISETP.NE.AND UP2, UPT, UR7, 0x1, UPT ;  /* 0x000000010700788c */ /* 0x000fcc000bf45270 */
[----:B------:R-:W-:-:S05]  /*2b70*/  PLOP3.LUT P2, PT, PT, PT, UP2, 0x80, 0x0 ;  /* 0x000000000000781c */ /* 0x000fca0003f4f028 */
[----:B------:R-:W-:-:S08]  /*2b80*/  @UP2 ULDC.64 UR10, c[0x0][0x9e8] ;  /* 0x00027a00000a2ab9 */ /* 0x000fd00000000a00 */
[----:B------:R-:W-:-:S05]  /*2b90*/  @P2 IMAD.HI.U32 R58, R57, UR10, RZ ;  /* 0x0000000a393a2c27 */ /* 0x000fca000f8e00ff */
[----:B------:R-:W-:-:S07]  /*2ba0*/  @P2 SHF.R.U32.HI R57, RZ, UR11, R58 ;  /* 0x0000000bff392c19 */ /* 0x000fce000801163a */
.L_x_9368:
[----:B------:R-:W-:Y:S05]  /*2bb0*/  BSYNC B0 ;  /* 0x0000000000007941 */ /* 0x000fea0003800000 */
.L_x_9366:
[----:B------:R-:W-:-:S04]  /*2bc0*/  IMAD R57, R57, UR7, -R78 ;  /* 0x0000000739397c24 */ /* 0x000fc8000f8e0a4e */
[----:B------:R-:W-:-:S05]  /*2bd0*/  IMAD R57, R16, -0x2, R57 ;  /* 0xfffffffe10397824 */ /* 0x000fca00078e0239 */
[----:B------:R-:W-:Y:S02]  /*2be0*/  VIMNMX R75, R75, R57, !PT ;  /* 0x000000394b4b7248 */ /* 0x000fe40007fe0100 */
[----:B------:R-:W-:-:S07]  /*2bf0*/  VIADDMNMX R74, R57, UR7, R74, PT ;  /* 0x00000007394a7c46 */ /* 0x000fce000b80014a */
.L_x_9365:
[C---:B------:R-:W-:Y:S01]  /*2c00*/  ISETP.GE.AND P4, PT, R79.reuse, 0x9, PT ;  /* 0x000000094f00780c */ /* 0x040fe20003f86270 */
[----:B------:R-:W1:Y:S01]  /*2c10*/  SHFL.IDX PT, R73, R73, 0x1, 0x1c1f ;  /* 0x003c1f0049497f89 */ /* 0x000e6200000e0000 */
        /* <DEDUP_REMOVED lines=137> */
[----:B------:R-:W-:Y:S02]  /*34b0*/  ISETP.GT.AND P3, PT, R75, 0x60, !P4 ;  /* 0x000000604b00780c */ /* 0x000fe40006764270 */
[----:B-1----:R-:W-:-:S02]  /*34c0*/  VIADDMNMX R69, R73, R83, R82, PT ;  /* 0x0000005349457246 */ /* 0x002fc40003800152 */
[----:B------:R-:W-:-:S03]  /*34d0*/  ISETP.LT.OR P3, PT, R74, 0x61, P3 ;  /* 0x000000614a00780c */ /* 0x000fc60001f61670 */
[----:B------:R-:W-:Y:S02]  /*34e0*/  @P4 LOP3.LUT R22, R22, 0x40, RZ, 0xfc, !PT ;  /* 0x0000004016164812 */ /* 0x000fe400078efcff */
[----:B------:R-:W-:Y:S02]  /*34f0*/  ISETP.GE.AND P4, PT, R79, 0x62, PT ;  /* 0x000000624f00780c */ /* 0x000fe40003f86270 */
[----:B------:R-:W-:Y:S02]  /*3500*/  LOP3.LUT R22, R22, 0xffffffdf, RZ, 0xc0, !PT ;  /* 0xffffffdf16167812 */ /* 0x000fe400078ec0ff */
[----:B------:R-:W-:Y:S01]  /*3510*/  FSEL R42, R71, -INF , !P3 ;  /* 0xff800000472a7808 */ /* 0x000fe20005800000 */
[----:B------:R-:W-:Y:S01]  /*3520*/  IMAD.IADD R71, R86, 0x1, R73 ;  /* 0x0000000156477824 */ /* 0x000fe200078e0249 */
[----:B------:R-:W-:-:S04]  /*3530*/  ISETP.GT.AND P3, PT, R75, 0x61, !P4 ;  /* 0x000000614b00780c */ /* 0x000fc80006764270 */
[----:B------:R-:W-:-:S03]  /*3540*/  ISETP.LT.OR P3, PT, R74, 0x62, P3 ;  /* 0x000000624a00780c */ /* 0x000fc60001f61670 */
[----:B------:R-:W-:Y:S02]  /*3550*/  @P4 LOP3.LUT R22, R22, 0x20, RZ, 0xfc, !PT ;  /* 0x0000002016164812 */ /* 0x000fe400078efcff */
[----:B------:R-:W-:Y:S02]  /*3560*/  ISETP.GE.AND P4, PT, R79, 0x69, PT ;  /* 0x000000694f00780c */ /* 0x000fe40003f86270 */
[----:B------:R-:W-:Y:S02]  /*3570*/  FSEL R46, R72, -INF , !P3 ;  /* 0xff800000482e7808 */ /* 0x000fe40005800000 */
[----:B------:R-:W-:Y:S02]  /*3580*/  LOP3.LUT R22, R22, 0xffffffef, RZ, 0xc0, !PT ;  /* 0xffffffef16167812 */ /* 0x000fe400078ec0ff */
        /* <DEDUP_REMOVED lines=50> */
.L_x_9371:
[----:B------:R-:W-:-:S06]  /*38b0*/  UISETP.NE.AND UP2, UPT, UR7, 0x1, UPT ;  /* 0x000000010700788c */ /* 0x000fcc000bf45270 */
[----:B------:R-:W-:-:S05]  /*38c0*/  PLOP3.LUT P6, PT, PT, PT, UP2, 0x80, 0x0 ;  /* 0x000000000000781c */ /* 0x000fca0003fcf028 */
[----:B------:R-:W-:-:S08]  /*38d0*/  @UP2 ULDC.64 UR10, c[0x0][0x9e8] ;  /* 0x00027a00000a2ab9 */ /* 0x000fd00000000a00 */
[----:B------:R-:W-:Y:S01]  /*38e0*/  @P6 IMAD.HI.U32 R40, R38, UR10, RZ ;  /* 0x0000000a26286c27 */ /* 0x000fe2000f8e00ff */
[----:B------:R-:W-:-:S13]  /*38f0*/  PLOP3.LUT P6, PT, PT, PT, UP2, 0x80, 0x0 ;  /* 0x000000000000781c */ /* 0x000fda0003fcf028 */
[----:B------:R-:W-:-:S07]  /*3900*/  @P6 SHF.R.U32.HI R38, RZ, UR11, R40 ;  /* 0x0000000bff266c19 */ /* 0x000fce0008011628 */
.L_x_9372:
[----:B------:R-:W-:Y:S05]  /*3910*/  BSYNC B0 ;  /* 0x0000000000007941 */ /* 0x000fea0003800000 */
.L_x_9370:
[----:B------:R-:W-:-:S04]  /*3920*/  IMAD R73, R38, UR7, -R78 ;  /* 0x0000000726497c24 */ /* 0x000fc8000f8e0a4e */
[----:B------:R-:W-:-:S05]  /*3930*/  IMAD R38, R16, -0x2, R73 ;  /* 0xfffffffe10267824 */ /* 0x000fca00078e0249 */
[----:B------:R-:W-:Y:S02]  /*3940*/  VIMNMX R71, R71, R38, !PT ;  /* 0x0000002647477248 */ /* 0x000fe40007fe0100 */
[----:B------:R-:W-:-:S07]  /*3950*/  VIADDMNMX R69, R38, UR7, R69, PT ;  /* 0x0000000726457c46 */ /* 0x000fce000b800145 */
.L_x_9369:
[----:B------:R-:W-:Y:S01]  /*3960*/  ISETP.GT.AND P2, PT, R71, 0x1, !P2 ;  /* 0x000000014700780c */ /* 0x000fe20005744270 */
[----:B------:R-:W-:Y:S01]  /*3970*/  ULDC UR10, c[0x0][0x988] ;  /* 0x00026200000a7ab9 */ /* 0x000fe20000000800 */
[----:B------:R-:W-:Y:S01]  /*3980*/  LOP3.LUT P6, RZ, R22, 0x8, RZ, 0xc0, !PT ;  /* 0x0000000816ff7812 */ /* 0x000fe200078cc0ff */
[----:B------:R-:W-:Y:S01]  /*3990*/  @UP0 ULDC UR14, c[0x0][0x44c] ;  /* 0x00011300000e0ab9 */ /* 0x000fe20000000800 */
[----:B------:R-:W-:Y:S01]  /*39a0*/  ISETP.LT.OR P2, PT, R69, 0x2, P2 ;  /* 0x000000024500780c */ /* 0x000fe20001741670 */
[----:B------:R-:W-:Y:S01]  /*39b0*/  UIMAD.WIDE.U32 UR14, UR42, UR14, URZ ;  /* 0x0000000e2a0e72a5 */ /* 0x000fe2000f8e003f */
[C---:B------:R-:W-:Y:S01]  /*39c0*/  ISETP.GT.AND P3, PT, R71.reuse, 0x70, !P3 ;  /* 0x000000704700780c */ /* 0x040fe20005f64270 */
[----:B------:R-:W-:Y:S01]  /*39d0*/  @UP0 ULDC UR18, c[0x0][0x450] ;  /* 0x0001140000120ab9 */ /* 0x000fe20000000800 */
[----:B------:R-:W-:Y:S01]  /*39e0*/  FSEL R40, R4, -INF , !P2 ;  /* 0xff80000004287808 */ /* 0x000fe20005000000 */
[----:B------:R-:W-:Y:S01]  /*39f0*/  UMOV UR11, UR42 ;  /* 0x0000002a000b7c82 */ /* 0x000fe20008000000 */
[----:B------:R-:W-:Y:S01]  /*3a00*/  LOP3.LUT P2, RZ, R22, 0x2, RZ, 0xc0, !PT ;  /* 0x0000000216ff7812 */ /* 0x000fe2000784c0ff */
[----:B------:R-:W-:Y:S01]  /*3a10*/  @UP0 USHF.R.U32.HI UR11, URZ, UR18, UR15 ;  /* 0x000000123f0b0299 */ /* 0x000fe2000801160f */
[----:B------:R-:W-:-:S02]  /*3a20*/  ISETP.GT.AND P4, PT, R71, 0x71, !P4 ;  /* 0x000000714700780c */ /* 0x000fc40006784270 */
[----:B------:R-:W-:Y:S01]  /*3a30*/  ISETP.GT.AND P2, PT, R71, 0x8, !P2 ;  /* 0x000000084700780c */ /* 0x000fe20005744270 */
[----:B------:R-:W-:Y:S01]  /*3a40*/  UIADD3 UR53, UR53, UR11, URZ ;  /* 0x0000000b35357290 */ /* 0x000fe2000fffe03f */
[C---:B------:R-:W-:Y:S02]  /*3a50*/  ISETP.LT.OR P3, PT, R69.reuse, 0x71, P3 ;  /* 0x000000714500780c */ /* 0x040fe40001f61670 */
[----:B------:R-:W-:Y:S01]  /*3a60*/  ISETP.LT.OR P2, PT, R69, 0x9, P2 ;  /* 0x000000094500780c */ /* 0x000fe20001741670 */
[----:B------:R-:W-:Y:S01]  /*3a70*/  UIADD3 UR6, UR53, UR6, URZ ;  /* 0x0000000635067290 */ /* 0x000fe2000fffe03f */
[----:B------:R-:W-:Y:S02]  /*3a80*/  ISETP.GT.AND P5, PT, R71, 0x78, !P5 ;  /* 0x000000784700780c */ /* 0x000fe40006fa4270 */
[----:B------:R-:W-:Y:S02]  /*3a90*/  FSEL R38, R6, -INF , !P2 ;  /* 0xff80000006267808 */ /* 0x000fe40005000000 */
[----:B------:R-:W-:-:S02]  /*3aa0*/  LOP3.LUT P2, RZ, R22, 0x4, RZ, 0xc0, !PT ;  /* 0x0000000416ff7812 */ /* 0x000fc4000784c0ff */
[----:B------:R-:W-:Y:S02]  /*3ab0*/  FMNMX.FTZ R6, R72, R89, !PT ;  /* 0x0000005948067209 */ /* 0x000fe40007810000 */
[----:B------:R-:W-:Y:S02]  /*3ac0*/  ISETP.GT.AND P2, PT, R71, 0x9, !P2 ;  /* 0x000000094700780c */ /* 0x000fe40005744270 */
[C---:B------:R-:W-:Y:S02]  /*3ad0*/  ISETP.LT.OR P4, PT, R69.reuse, 0x72, P4 ;  /* 0x000000724500780c */ /* 0x040fe40002781670 */
[----:B------:R-:W-:Y:S02]  /*3ae0*/  ISETP.LT.OR P2, PT, R69, 0xa, P2 ;  /* 0x0000000a4500780c */ /* 0x000fe40001741670 */
[----:B------:R-:W-:Y:S02]  /*3af0*/  FSEL R15, R15, -INF , !P3 ;  /* 0xff8000000f0f7808 */ /* 0x000fe40005800000 */
[----:B------:R-:W-:-:S02]  /*3b00*/  FSEL R4, R5, -INF , !P2 ;  /* 0xff80000005047808 */ /* 0x000fc40005000000 */
        /* <DEDUP_REMOVED lines=17> */
[----:B------:R-:W-:-:S02]  /*3c20*/  LOP3.LUT P6, RZ, R22, 0x8000, RZ, 0xc0, !PT ;  /* 0x0000800016ff7812 */ /* 0x000fc400078cc0ff */
        /* <DEDUP_REMOVED lines=54> */
[C---:B------:R-:W-:Y:S02]  /*3f90*/  ISETP.LT.OR P2, PT, R69.reuse, 0x39, P2 ;  /* 0x000000394500780c */ /* 0x040fe40001741670 */
[----:B------:R-:W-:Y:S01]  /*3fa0*/  ISETP.LT.OR P5, PT, R69, 0x79, P5 ;  /* 0x000000794500780c */ /* 0x000fe20002fa1670 */
[----:B------:R-:W0:Y:S01]  /*3fb0*/  SHFL.BFLY PT, R5, R6, 0x2, 0x1f ;  /* 0x0c401f0006057f89 */ /* 0x000e2200000e0000 */
[----:B------:R-:W-:Y:S02]  /*3fc0*/  FSEL R28, R28, -INF , !P2 ;  /* 0xff8000001c1c7808 */ /* 0x000fe40005000000 */
[----:B------:R-:W-:Y:S02]  /*3fd0*/  ISETP.GT.AND P2, PT, R71, 0x39, !P6 ;  /* 0x000000394700780c */ /* 0x000fe40007744270 */
[----:B------:R-:W-:Y:S02]  /*3fe0*/  LOP3.LUT P6, RZ, R22, 0x10, RZ, 0xc0, !PT ;  /* 0x0000001016ff7812 */ /* 0x000fe400078cc0ff */
[----:B------:R-:W-:-:S02]  /*3ff0*/  ISETP.LT.OR P2, PT, R69, 0x3a, P2 ;  /* 0x0000003a4500780c */ /* 0x000fc40001741670 */
[----:B------:R-:W-:Y:S02]  /*4000*/  FSEL R14, R14, -INF , !P4 ;  /* 0xff8000000e0e7808 */ /* 0x000fe40006000000 */
        /* <DEDUP_REMOVED lines=15> */
[----:B0-----:R-:W-:Y:S01]  /*4100*/  FMNMX.FTZ R5, R73, R74, !PT ;  /* 0x0000004a49057209 */ /* 0x001fe20007810000 */
[----:B------:R-:W-:Y:S01]  /*4110*/  IMAD.U32 R74, RZ, RZ, UR10 ;  /* 0x0000000aff4a7e24 */ /* 0x000fe2000f8e00ff */
        /* <DEDUP_REMOVED lines=46> */
[----:B------:R-:W-:-:S01]  /*4400*/  FFMA.FTZ R72, R91, UR10, -R81 ;  /* 0x0000000a5b487c23 */ /* 0x000fc20008010851 */
        /* <DEDUP_REMOVED lines=42> */
[----:B------:R-:W-:Y:S01]  /*46b0*/  MUFU.EX2 R70, R70 ;  /* 0x0000004600467308 */ /* 0x000fe20000000800 */
[----:B0-----:R-:W-:-:S02]  /*46c0*/  F2FP.SATFINITE.E4M3.F32.PACK_AB_MERGE_C R148, R75, R72, RZ ;  /* 0x000000484b94723e */ /* 0x001fc400048070ff */
[----:B------:R-:W-:Y:S02]  /*46d0*/  FMNMX.FTZ R63, R27, R6, !PT ;  /* 0x000000061b3f7209 */ /* 0x000fe40007810000 */
[----:B------:R-:W-:Y:S02]  /*46e0*/  F2FP.SATFINITE.E4M3.F32.PACK_AB_MERGE_C R148, R73, R2, R148 ;  /* 0x000000024994723e */ /* 0x000fe40004807094 */
        /* <DEDUP_REMOVED lines=30> */
[----:B------:R-:W-:Y:S01]  /*48d0*/  MUFU.EX2 R61, R61 ;  /* 0x0000003d003d7308 */ /* 0x000fe20000000800 */
[----:B0-----:R-:W-:Y:S02]  /*48e0*/  F2FP.SATFINITE.E4M3.F32.PACK_AB_MERGE_C R144, R63, R58, RZ ;  /* 0x0000003a3f90723e */ /* 0x001fe400048070ff */
[----:B------:R-:W-:Y:S02]  /*48f0*/  FMNMX.FTZ R69, R25, R6, !PT ;  /* 0x0000000619457209 */ /* 0x000fe40007810000 */
[----:B------:R-:W-:Y:S02]  /*4900*/  F2FP.SATFINITE.E4M3.F32.PACK_AB_MERGE_C R144, R64, R59, R144 ;  /* 0x0000003b4090723e */ /* 0x000fe40004807090 */
[----:B------:R-:W-:Y:S01]  /*4910*/  FMNMX.FTZ R6, R24, R69, !PT ;  /* 0x0000004518067209 */ /* 0x000fe20007810000 */
[----:B------:R-:W-:-:S01]  /*4920*/  FFMA.FTZ R69, R52, UR10, -R81 ;  /* 0x0000000a34457c23 */ /* 0x000fc20008010851 */
[----:B------:R-:W-:Y:S03]  /*4930*/  MUFU.EX2 R60, R60 ;  /* 0x0000003c003c7308 */ /* 0x000fe60000000800 */
[----:B------:R-:W0:Y:S05]  /*4940*/  SHFL.BFLY PT, R83, R6, 0x2, 0x1f ;  /* 0x0c401f0006537f89 */ /* 0x000e2a00000e0000 */
[----:B------:R-:W1:Y:S08]  /*4950*/  MUFU.EX2 R65, R65 ;  /* 0x0000004100417308 */ /* 0x000e700000000800 */
[----:B------:R-:W-:Y:S08]  /*4960*/  MUFU.EX2 R55, R55 ;  /* 0x0000003700377308 */ /* 0x000ff00000000800 */
[----:B------:R-:W-:Y:S01]  /*4970*/  MUFU.EX2 R56, R56 ;  /* 0x0000003800387308 */ /* 0x000fe20000000800 */
[----:B-1----:R-:W-:-:S02]  /*4980*/  F2FP.SATFINITE.E4M3.F32.PACK_AB_MERGE_C R146, R65, R60, RZ ;  /* 0x0000003c4192723e */ /* 0x002fc400048070ff */
[----:B0-----:R-:W-:Y:S01]  /*4990*/  FMNMX.FTZ R48, R6, R83, !PT ;  /* 0x0000005306307209 */ /* 0x001fe20007810000 */
[----:B------:R-:W-:-:S01]  /*49a0*/  FFMA.FTZ R83, R46, UR10, -R81 ;  /* 0x0000000a2e537c23 */ /* 0x000fc20008010851 */
[----:B------:R-:W-:-:S03]  /*49b0*/  F2FP.SATFINITE.E4M3.F32.PACK_AB_MERGE_C R146, R61, R62, R146 ;  /* 0x0000003e3d92723e */ /* 0x000fc60004807092 */
[----:B------:R-:W0:Y:S01]  /*49c0*/  SHFL.BFLY PT, R87, R48, 0x1, 0x1f ;  /* 0x0c201f0030577f89 */ /* 0x000e2200000e0000 */
        /* <DEDUP_REMOVED lines=49> */
[----:B------:R-:W-:Y:S01]  /*4ce0*/  F2FP.SATFINITE.E4M3.F32.PACK_AB_MERGE_C R41, R71, R50, RZ ;  /* 0x000000324729723e */ /* 0x000fe200048070ff */
        /* <DEDUP_REMOVED lines=8> */
[----:B------:R-:W-:-:S04]  /*4d70*/  FFMA.FTZ R24, R24, UR10, -R46 ;  /* 0x0000000a18187c23 */ /* 0x000fc8000801082e */
[----:B------:R-:W1:Y:S01]  /*4d80*/  MUFU.EX2 R7, R7 ;  /* 0x0000000700077308 */ /* 0x000e620000000800 */
[----:B--2---:R-:W-:-:S01]  /*4d90*/  FADD.FTZ R37, R81, R52 ;  /* 0x0000003451257221 */ /* 0x004fc20000010000 */
[----:B------:R-:W-:-:S04]  /*4da0*/  F2FP.SATFINITE.E4M3.F32.PACK_AB_MERGE_C R81, R81, R38, RZ ;  /* 0x000000265151723e */ /* 0x000fc800048070ff */
[----:B------:R-:W-:Y:S02]  /*4db0*/  F2FP.SATFINITE.E4M3.F32.PACK_AB_MERGE_C R149, R79, R34, R81 ;  /* 0x000000224f95723e */ /* 0x000fe40004807051 */
        /* <DEDUP_REMOVED lines=24> */
[----:B------:R-:W-:Y:S01]  /*4f40*/  F2FP.SATFINITE.E4M3.F32.PACK_AB_MERGE_C R37, R56, R55, RZ ;  /* 0x000000373825723e */ /* 0x000fe200048070ff */
[----:B------:R-:W-:-:S03]  /*4f50*/  FADD.FTZ R55, R55, R58 ;  /* 0x0000003a37377221 */ /* 0x000fc60000010000 */
[----:B------:R-:W-:Y:S01]  /*4f60*/  F2FP.SATFINITE.E4M3.F32.PACK_AB_MERGE_C R140, R54, R57, R37 ;  /* 0x00000039368c723e */ /* 0x000fe20004807025 */
[----:B------:R-:W-:-:S01]  /*4f70*/  FADD.FTZ R55, R56, R55 ;  /* 0x0000003738377221 */ /* 0x000fc20000010000 */
        /* <DEDUP_REMOVED lines=11> */
[----:B------:R-:W-:-:S04]  /*5030*/  F2FP.SATFINITE.E4M3.F32.PACK_AB_MERGE_C R27, R40, R27, RZ ;  /* 0x0000001b281b723e */ /* 0x000fc800048070ff */
[----:B------:R-:W-:Y:S02]  /*5040*/  F2FP.SATFINITE.E4M3.F32.PACK_AB_MERGE_C R147, R20, R13, R27 ;  /* 0x0000000d1493723e */ /* 0x000fe4000480701b */
        /* <DEDUP_REMOVED lines=13> */
[----:B-1----:R-:W-:Y:S01]  /*5120*/  F2FP.SATFINITE.E4M3.F32.PACK_AB_MERGE_C R142, R69, R44, R41 ;  /* 0x0000002c458e723e */ /* 0x002fe20004807029 */
[----:B------:R-:W-:-:S04]  /*5130*/  FADD.FTZ R44, R44, R55 ;  /* 0x000000372c2c7221 */ /* 0x000fc80000010000 */
[----:B------:R-:W-:Y:S02]  /*5140*/  FADD.FTZ R69, R69, R44 ;  /* 0x0000002c45457221 */ /* 0x000fe40000010000 */
[----:B------:R-:W1:Y:S01]  /*5150*/  MUFU.EX2 R45, R45 ;  /* 0x0000002d002d7308 */ /* 0x000e620000000800 */
[----:B--2---:R-:W-:-:S01]  /*5160*/  FADD.FTZ R12, R28, R21 ;  /* 0x000000151c0c7221 */ /* 0x004fc20000010000 */
[----:B------:R-:W-:-:S04]  /*5170*/  FADD.FTZ R50, R50, R69 ;  /* 0x0000004532327221 */ /* 0x000fc80000010000 */
[----:B------:R-:W-:Y:S02]  /*5180*/  FADD.FTZ R71, R71, R50 ;  /* 0x0000003247477221 */ /* 0x000fe40000010000 */
[----:B------:R-:W-:Y:S01]  /*5190*/  MUFU.EX2 R36, R36 ;  /* 0x0000002400247308 */ /* 0x000fe20000000800 */
[----:B0-----:R-:W-:-:S07]  /*51a0*/  FADD.FTZ R12, R35, R12 ;  /* 0x0000000c230c7221 */ /* 0x001fce0000010000 */
        /* <DEDUP_REMOVED lines=56> */
.L_x_9374:
[----:B------:R-:W-:-:S11]  /*5530*/  UISETP.NE.AND UP2, UPT, UR7, 0x1, UPT ;  /* 0x000000010700788c */ /* 0x000fd6000bf45270 */
[----:B------:R-:W-:Y:S02]  /*5540*/  @UP2 ULDC.64 UR18, c[0x0][0x9e8] ;  /* 0x00027a0000122ab9 */ /* 0x000fe40000000a00 */
[----:B------:R-:W-:-:S04]  /*5550*/  UIMAD.WIDE.U32 UR14, UR11, UR18, URZ ;  /* 0x000000120b0e72a5 */ /* 0x000fc8000f8e003f */
[----:B------:R-:W-:-:S12]  /*5560*/  @UP2 USHF.R.U32.HI UR11, URZ, UR19, UR15 ;  /* 0x000000133f0b2299 */ /* 0x000fd8000801160f */
.L_x_9375:
[----:B------:R-:W-:-:S04]  /*5570*/  UIMAD UR7, UR11, UR7, UR7 ;  /* 0x000000070b0772a4 */ /* 0x000fc8000f8e0207 */
[----:B------:R-:W-:-:S04]  /*5580*/  UISETP.LT.AND UP2, UPT, UR6, UR7, UPT ;  /* 0x000000070600728c */ /* 0x000fc8000bf41270 */
[----:B------:R-:W-:-:S12]  /*5590*/  USEL UR6, UR6, UR7, UP2 ;  /* 0x0000000706067287 */ /* 0x000fd80009000000 */
.L_x_9373:
        /* <DEDUP_REMOVED lines=35> */
.L_x_9394:
[----:B------:R-:W-:-:S04]  /*57d0*/  UIADD3 UR20, UR49, 0x1, URZ ;  /* 0x0000000131147890 */ /* 0x000fc8000fffe03f */
[----:B------:R-:W-:-:S04]  /*57e0*/  UISETP.NE.AND UP2, UPT, UR20, 0x2, UPT ;  /* 0x000000021400788c */ /* 0x000fc8000bf45270 */
[----:B------:R-:W-:Y:S02]  /*57f0*/  USEL UR21, URZ, 0x1, UP2 ;  /* 0x000000013f157887 */ /* 0x000fe40009000000 */
[----:B------:R-:W-:Y:S02]  /*5800*/  USEL UR20, UR20, URZ, UP2 ;  /* 0x0000003f14147287 */ /* 0x000fe40009000000 */
[----:B------:R-:W-:Y:S01]  /*5810*/  ULOP3.LUT UR21, UR52, UR21, URZ, 0x3c, !UPT ;  /* 0x0000001534157292 */ /* 0x000fe2000f8e3c3f */
[----:B------:R-:W-:Y:S11]  /*5820*/  @!P0 BRA `(.L_x_9377) ;  /* 0x0000000000048947 */ /* 0x000ff60003800000 */
[----:B------:R-:W-:Y:S01]  /*5830*/  BPT.TRAP 0x1 ;  /* 0x000000040000795c */ /* 0x000fe20000300000 */
.L_x_9377:
[----:B------:R-:W-:Y:S01]  /*5840*/  ULEA UR24, UR20, UR46, 0x3 ;  /* 0x0000002e14187291 */ /* 0x000fe2000f8e183f */
[----:B------:R-:W-:-:S05]  /*5850*/  IMAD.U32 R7, RZ, RZ, UR21 ;  /* 0x00000015ff077e24 */ /* 0x000fca000f8e00ff */
[----:B------:R-:W-:-:S04]  /*5860*/  SHF.L.U32 R7, R7, 0x1f, RZ ;  /* 0x0000001f07077819 */ /* 0x000fc800000006ff */
[----:B------:R0:W1:Y:S01]  /*5870*/  SYNCS.PHASECHK.TRANS64.TRYWAIT P2, [UR24+0x19c30], R7 ;  /* 0x019c3007ff0075a7 */ /* 0x0000620008040158 */
[----:B------:R-:W-:Y:S05]  /*5880*/  @!P0 BRA `(.L_x_9378) ;  /* 0x0000000000048947 */ /* 0x000fea0003800000 */
[----:B------:R-:W-:Y:S01]  /*5890*/  BPT.TRAP 0x1 ;  /* 0x000000040000795c */ /* 0x000fe20000300000 */
.L_x_9378:
[----:B-1----:R-:W-:Y:S05]  /*58a0*/  @P2 BRA `(.L_x_9379) ;  /* 0x0000000000082947 */ /* 0x002fea0003800000 */
[----:B------:R-:W1:Y:S02]  /*58b0*/  SYNCS.PHASECHK.TRANS64.TRYWAIT P2, [UR24+0x19c30], R7 ;  /* 0x019c3007ff0075a7 */ /* 0x000e640008040158 */
[----:B-1----:R-:W-:Y:S05]  /*58c0*/  @!P2 BRA `(.L_x_9380) ;  /* 0x0000011400b8a947 */ /* 0x002fea0003800000 */
.L_x_9379:
        /* <DEDUP_REMOVED lines=17> */
.L_x_9381:
[----:B------:R-:W-:Y:S01]  /*59e0*/  ULEA UR11, UR49, UR46, 0x3 ;  /* 0x0000002e310b7291 */ /* 0x000fe2000f8e183f */
[----:B01----:R-:W-:-:S05]  /*59f0*/  IMAD.U32 R7, RZ, RZ, UR52 ;  /* 0x00000034ff077e24 */ /* 0x003fca000f8e00ff */
[----:B------:R-:W-:-:S04]  /*5a00*/  SHF.L.U32 R7, R7, 0x1f, RZ ;  /* 0x0000001f07077819 */ /* 0x000fc800000006ff */
[----:B------:R0:W1:Y:S01]  /*5a10*/  SYNCS.PHASECHK.TRANS64.TRYWAIT P2, [UR11+0x19c50], R7 ;  /* 0x019c5007ff0075a7 */ /* 0x000062000804014b */
[----:B------:R-:W-:Y:S05]  /*5a20*/  @!P0 BRA `(.L_x_9382) ;  /* 0x0000000000048947 */ /* 0x000fea0003800000 */
[----:B------:R-:W-:Y:S01]  /*5a30*/  BPT.TRAP 0x1 ;  /* 0x000000040000795c */ /* 0x000fe20000300000 */
.L_x_9382:
[----:B-1----:R-:W-:Y:S05]  /*5a40*/  @P2 BRA `(.L_x_9383) ;  /* 0x0000000000082947 */ /* 0x002fea0003800000 */
[----:B------:R-:W1:Y:S02]  /*5a50*/  SYNCS.PHASECHK.TRANS64.TRYWAIT P2, [UR11+0x19c50], R7 ;  /* 0x019c5007ff0075a7 */ /* 0x000e64000804014b */
[----:B-1----:R-:W-:Y:S05]  /*5a60*/  @!P2 BRA `(.L_x_9384) ;  /* 0x000001140068a947 */ /* 0x002fea0003800000 */
.L_x_9383:
[----:B------:R-:W-:Y:S01]  /*5a70*/  UIADD3 UR6, UR46, 0x3000, URZ ;  /* 0x000030002e067890 */ /* 0x000fe2000fffe03f */
[----:B------:R-:W-:Y:S01]  /*5a80*/  WARPGROUP.ARRIVE ;  /* 0x00000000000079c5 */ /* 0x000fe20000000000 */
[----:B------:R-:W-:Y:S01]  /*5a90*/  UMOV UR7, 0x40000040 ;  /* 0x4000004000077882 */ /* 0x000fe20000000000 */
[----:B------:R-:W-:Y:S01]  /*5aa0*/  PLOP3.LUT P2, PT, PT, PT, UP0, 0x80, 0x0 ;  /* 0x000000000000781c */ /* 0x000fe20003f4f008 */
[----:B------:R-:W-:Y:S01]  /*5ab0*/  USHF.R.U32.HI UR6, URZ, 0x4, UR6 ;  /* 0x000000043f067899 */ /* 0x000fe20008011606 */
[----:B------:R-:W-:Y:S01]  /*5ac0*/  PLOP3.LUT P3, PT, PT, PT, UP0, 0x80, 0x0 ;  /* 0x000000000000781c */ /* 0x000fe20003f6f008 */
[C---:B-1----:R-:W-:Y:S01]  /*5ad0*/  FMUL.FTZ R8, R0.reuse, R25 ;  /* 0x0000001900087220 */ /* 0x042fe20000410000 */
        /* <DEDUP_REMOVED lines=17> */
[C---:B0-----:R-:W-:Y:S01]  /*5bf0*/  FMUL.FTZ R7, R0.reuse, R24 ;  /* 0x0000001800077220 */ /* 0x041fe20000410000 */
[----:B------:R-:W-:Y:S01]  /*5c00*/  QGMMA.64x96x32.F32.E4M3.E4M3 R88, R148, gdesc[UR4], R88, gsb0 ;  /* 0x0160000494587df3 */ /* 0x000fe20008000858 */
[----:B------:R-:W-:Y:S01]  /*5c10*/  UIADD3 UR6, UR10, 0x2, URZ ;  /* 0x000000020a067890 */ /* 0x000fe2000fffe03f */
[C---:B------:R-:W-:Y:S01]  /*5c20*/  FMUL.FTZ R10, R0.reuse, R27 ;  /* 0x0000001b000a7220 */ /* 0x040fe20000410000 */
[----:B------:R-:W-:Y:S01]  /*5c30*/  UMOV UR7, 0x40000040 ;  /* 0x4000004000077882 */ /* 0x000fe20000000000 */
        /* <DEDUP_REMOVED lines=51> */
[----:B------:R-:W0:Y:S08]  /*5f70*/  MUFU.TANH R7, R7 ;  /* 0x0000000700077308 */ /* 0x000e300000002400 */
[----:B------:R-:W1:Y:S08]  /*5f80*/  MUFU.TANH R8, R8 ;  /* 0x0000000800087308 */ /* 0x000e700000002400 */
        /* <DEDUP_REMOVED lines=69> */
[----:B------:R-:W-:Y:S01]  /*63e0*/  @P3 SHF.R.U32.HI R136, RZ, UR6, R36 ;  /* 0x00000006ff883c19 */ /* 0x000fe20008011624 */
[----:B------:R-:W-:Y:S01]  /*63f0*/  IMAD.U32 R36, RZ, RZ, UR24 ;  /* 0x00000018ff247e24 */ /* 0x000fe2000f8e00ff */
[----:B------:R-:W0:Y:S03]  /*6400*/  MUFU.TANH R67, R67 ;  /* 0x0000004300437308 */ /* 0x000e260000002400 */
[----:B------:R-:W-:Y:S01]  /*6410*/  @!P1 VIADD R36, R36, 0x19c40 ;  /* 0x00019c4024249836 */ /* 0x000fe20000000000 */
[----:B------:R-:W5:Y:S04]  /*6420*/  SHFL.IDX PT, R85, R136, RZ, 0x1c1f ;  /* 0x001c1fff88557589 */ /* 0x000f6800000e0000 */
[----:B------:R-:W-:Y:S01]  /*6430*/  @!P1 PRMT R36, RZ, 0x654, R36 ;  /* 0x00000654ff249816 */ /* 0x000fe20000000024 */
[----:B------:R-:W0:Y:S03]  /*6440*/  MUFU.TANH R68, R68 ;  /* 0x0000004400447308 */ /* 0x000e260000002400 */
[----:B------:R1:W-:Y:S05]  /*6450*/  @!P1 SYNCS.ARRIVE.TRANS64.RED.A1T0 RZ, [R36+URZ], RZ ;  /* 0x000000ff24ff99a7 */ /* 0x0003ea000810043f */
[----:B------:R-:W0:Y:S01]  /*6460*/  MUFU.TANH R69, R69 ;  /* 0x0000004500457308 */ /* 0x000e220000002400 */
[----:B-1----:R-:W-:-:S07]  /*6470*/  IMAD.U32 R36, RZ, RZ, UR39 ;  /* 0x00000027ff247e24 */ /* 0x002fce000f8e00ff */
[----:B------:R-:W1:Y:S01]  /*6480*/  MUFU.TANH R70, R70 ;  /* 0x0000004600467308 */ /* 0x000e620000002400 */
[----:B------:R-:W-:-:S05]  /*6490*/  IADD3 R37, -R36, UR43, R37 ;  /* 0x0000002b24257c10 */ /* 0x000fca000fffe125 */
[C---:B------:R-:W-:Y:S02]  /*64a0*/  VIADD R83, R37.reuse, UR23 ;  /* 0x0000001725537c36 */ /* 0x040fe40008000000 */
[----:B------:R-:W0:Y:S01]  /*64b0*/  MUFU.TANH R73, R73 ;  /* 0x0000004900497308 */ /* 0x000e220000002400 */
[----:B------:R-:W-:Y:S02]  /*64c0*/  VIADD R82, R37, UR17 ;  /* 0x0000001125527c36 */ /* 0x000fe40008000000 */
[--C-:B-----5:R-:W-:Y:S02]  /*64d0*/  IMAD.IADD R81, R83, 0x1, R85.reuse ;  /* 0x0000000153517824 */ /* 0x120fe400078e0255 */
[----:B------:R-:W-:-:S03]  /*64e0*/  IMAD.IADD R80, R82, 0x1, R85 ;  /* 0x0000000152507824 */ /* 0x000fc600078e0255 */
        /* <DEDUP_REMOVED lines=21> */
.L_x_9387:
[----:B------:R-:W-:-:S05]  /*6640*/  IMAD.U32 R84, RZ, RZ, UR22 ;  /* 0x00000016ff547e24 */ /* 0x000fca000f8e00ff */
[----:B------:R-:W-:-:S13]  /*6650*/  ISETP.NE.AND P2, PT, R84, 0x1, PT ;  /* 0x000000015400780c */ /* 0x000fda0003f45270 */
[----:B------:R-:W1:Y:S02]  /*6660*/  @P2 LDC.64 R36, c[0x0][0x9e8] ;  /* 0x00027a00ff242b82 */ /* 0x000e640000000a00 */
[----:B-1----:R-:W-:-:S05]  /*6670*/  @P2 IMAD.HI.U32 R36, R85, R36, RZ ;  /* 0x0000002455242227 */ /* 0x002fca00078e00ff */
[----:B------:R-:W-:-:S07]  /*6680*/  @P2 SHF.R.U32.HI R85, RZ, R37, R36 ;  /* 0x00000025ff552219 */ /* 0x000fce0000011624 */
.L_x_9388:
[----:B------:R-:W-:Y:S05]  /*6690*/  BSYNC B0 ;  /* 0x0000000000007941 */ /* 0x000fea0003800000 */
.L_x_9386:
[----:B------:R-:W-:-:S04]  /*66a0*/  IMAD R85, R85, R84, -R74 ;  /* 0x0000005455557224 */ /* 0x000fc800078e0a4a */
[----:B------:R-:W-:-:S05]  /*66b0*/  IMAD R85, R16, -0x2, R85 ;  /* 0xfffffffe10557824 */ /* 0x000fca00078e0255 */
[----:B------:R-:W-:Y:S02]  /*66c0*/  VIADDMNMX R81, R85, R84, R81, PT ;  /* 0x0000005455517246 */ /* 0x000fe40003800151 */
[----:B------:R-:W-:-:S07]  /*66d0*/  VIMNMX R80, R80, R85, !PT ;  /* 0x0000005550507248 */ /* 0x000fce0007fe0100 */
.L_x_9385:
        /* <DEDUP_REMOVED lines=115> */
.L_x_9391:
[----:B------:R-:W-:-:S05]  /*6e10*/  IMAD.U32 R80, RZ, RZ, UR22 ;  /* 0x00000016ff507e24 */ /* 0x000fca000f8e00ff */
[----:B------:R-:W-:-:S13]  /*6e20*/  ISETP.NE.AND P3, PT, R80, 0x1, PT ;  /* 0x000000015000780c */ /* 0x000fda0003f65270 */
[----:B------:R-:W0:Y:S02]  /*6e30*/  @P3 LDC.64 R36, c[0x0][0x9e8] ;  /* 0x00027a00ff243b82 */ /* 0x000e240000000a00 */
[----:B0-----:R-:W-:-:S05]  /*6e40*/  @P3 IMAD.HI.U32 R36, R7, R36, RZ ;  /* 0x0000002407243227 */ /* 0x001fca00078e00ff */
[----:B------:R-:W-:-:S07]  /*6e50*/  @P3 SHF.R.U32.HI R7, RZ, R37, R36 ;  /* 0x00000025ff073219 */ /* 0x000fce0000011624 */
.L_x_9392:
[----:B------:R-:W-:Y:S05]  /*6e60*/  BSYNC B0 ;  /* 0x0000000000007941 */ /* 0x000fea0003800000 */
.L_x_9390:
[----:B------:R-:W-:-:S04]  /*6e70*/  IMAD R7, R7, R80, -R74 ;  /* 0x0000005007077224 */ /* 0x000fc800078e0a4a */
[----:B------:R-:W-:-:S05]  /*6e80*/  IMAD R7, R16, -0x2, R7 ;  /* 0xfffffffe10077824 */ /* 0x000fca00078e0207 */
[----:B------:R-:W-:Y:S02]  /*6e90*/  VIADDMNMX R83, R7, R80, R83, PT ;  /* 0x0000005007537246 */ /* 0x000fe40003800153 */
[----:B------:R-:W-:-:S07]  /*6ea0*/  VIMNMX R82, R82, R7, !PT ;  /* 0x0000000752527248 */ /* 0x000fce0007fe0100 */
.L_x_9389:
        /* <DEDUP_REMOVED lines=73> */
[----:B------:R-:W-:-:S04]  /*7340*/  ISETP.GT.AND P4, PT, R82, 0x30, P2 ;  /* 0x000000305200780c */ /* 0x000fc80001784270 */
[----:B------:R-:W-:Y:S02]  /*7350*/  FSEL R10, R74, RZ, P6 ;  /* 0x000000ff4a0a7208 */ /* 0x000fe40003000000 */
[----:B------:R-:W-:-:S03]  /*7360*/  ISETP.LT.OR P4, PT, R83, 0x31, P4 ;  /* 0x000000315300780c */ /* 0x000fc60002781670 */
[--C-:B------:R-:W-:Y:S01]  /*7370*/  FFMA.FTZ R80, R15, UR10, -R10.reuse ;  /* 0x0000000a0f507c23 */ /* 0x100fe2000801080a */
[----:B------:R-:W-:Y:S01]  /*7380*/  FSEL R15, R9, -INF , !P5 ;  /* 0xff800000090f7808 */ /* 0x000fe20006800000 */
[--C-:B------:R-:W-:Y:S01]  /*7390*/  FFMA.FTZ R37, R84, UR10, -R10.reuse ;  /* 0x0000000a54257c23 */ /* 0x100fe2000801080a */
[----:B------:R-:W-:Y:S01]  /*73a0*/  ISETP.LT.OR P5, PT, R83, 0x2a, P3 ;  /* 0x0000002a5300780c */ /* 0x000fe20001fa1670 */
[----:B------:R0:W-:Y:S01]  /*73b0*/  MUFU.EX2 R9, R80 ;  /* 0x0000005000097308 */ /* 0x0001e20000000800 */
[----:B------:R-:W-:Y:S01]  /*73c0*/  FMNMX.FTZ R81, R15, R6, !PT ;  /* 0x000000060f517209 */ /* 0x000fe20007810000 */
[--C-:B------:R-:W-:Y:S01]  /*73d0*/  FFMA.FTZ R8, R8, UR10, -R10.reuse ;  /* 0x0000000a08087c23 */ /* 0x100fe2000801080a */
[----:B------:R-:W-:Y:S01]  /*73e0*/  ISETP.GT.AND P3, PT, R82, 0x31, P2 ;  /* 0x000000315200780c */ /* 0x000fe20001764270 */
        /* <DEDUP_REMOVED lines=121> */
[----:B------:R-:W-:Y:S02]  /*7b80*/  ISETP.LT.OR P4, PT, R83, 0x79, P4 ;  /* 0x000000795300780c */ /* 0x000fe40002781670 */
[----:B------:R-:W-:-:S02]  /*7b90*/  FSEL R72, R72, -INF , !P5 ;  /* 0xff80000048487808 */ /* 0x000fc40006800000 */
[----:B------:R-:W-:Y:S01]  /*7ba0*/  FMNMX.FTZ R81, R71, R74, !PT ;  /* 0x0000004a47517209 */ /* 0x000fe20007810000 */
[----:B------:R-:W-:Y:S01]  /*7bb0*/  MUFU.EX2 R44, R44 ;  /* 0x0000002c002c7308 */ /* 0x000fe20000000800 */
[----:B------:R-:W-:Y:S02]  /*7bc0*/  ISETP.LT.OR P2, PT, R83, 0x7a, P2 ;  /* 0x0000007a5300780c */ /* 0x000fe40001741670 */
[----:B------:R-:W-:Y:S02]  /*7bd0*/  FSEL R76, R76, -INF , !P4 ;  /* 0xff8000004c4c7808 */ /* 0x000fe40006000000 */
[----:B------:R-:W-:Y:S02]  /*7be0*/  FMNMX.FTZ R81, R72, R81, !PT ;  /* 0x0000005148517209 */ /* 0x000fe40007810000 */
[----:B------:R-:W-:Y:S01]  /*7bf0*/  FSEL R77, R77, -INF , !P2 ;  /* 0xff8000004d4d7808 */ /* 0x000fe20005000000 */
[----:B------:R-:W-:Y:S01]  /*7c00*/  MUFU.EX2 R47, R47 ;  /* 0x0000002f002f7308 */ /* 0x000fe20000000800 */
[----:B------:R-:W-:-:S04]  /*7c10*/  FMNMX.FTZ R74, R76, R81, !PT ;  /* 0x000000514c4a7209 */ /* 0x000fc80007810000 */
[----:B------:R-:W-:-:S03]  /*7c20*/  FMNMX.FTZ R74, R77, R74, !PT ;  /* 0x0000004a4d4a7209 */ /* 0x000fc60007810000 */
[----:B------:R-:W-:Y:S02]  /*7c30*/  MUFU.EX2 R48, R48 ;  /* 0x0000003000307308 */ /* 0x000fe40000000800 */
[----:B------:R-:W1:Y:S06]  /*7c40*/  SHFL.BFLY PT, R81, R74, 0x2, 0x1f ;  /* 0x0c401f004a517f89 */ /* 0x000e6c00000e0000 */
[----:B------:R-:W-:Y:S08]  /*7c50*/  MUFU.EX2 R51, R51 ;  /* 0x0000003300337308 */ /* 0x000ff00000000800 */
[----:B------:R-:W-:Y:S08]  /*7c60*/  MUFU.EX2 R52, R52 ;  /* 0x0000003400347308 */ /* 0x000ff00000000800 */
[----:B------:R-:W-:Y:S01]  /*7c70*/  MUFU.EX2 R57, R57 ;  /* 0x0000003900397308 */ /* 0x000fe20000000800 */
[----:B-1----:R-:W-:Y:S01]  /*7c80*/  FMNMX.FTZ R81, R74, R81, !PT ;  /* 0x000000514a517209 */ /* 0x002fe20007810000 */
[--C-:B------:R-:W-:Y:S01]  /*7c90*/  FFMA.FTZ R74, R75, UR10, -R10.reuse ;  /* 0x0000000a4b4a7c23 */ /* 0x100fe2000801080a */
[----:B------:R-:W-:-:S01]  /*7ca0*/  FFMA.FTZ R75, R78, UR10, -R10 ;  /* 0x0000000a4e4b7c23 */ /* 0x000fc2000801080a */
[----:B------:R-:W-:-:S02]  /*7cb0*/  FSEL R78, R7, RZ, P6 ;  /* 0x000000ff074e7208 */ /* 0x000fc40003000000 */
[----:B0-----:R-:W0:Y:S02]  /*7cc0*/  SHFL.BFLY PT, R80, R81, 0x1, 0x1f ;  /* 0x0c201f0051507f89 */ /* 0x001e2400000e0000 */
[----:B------:R-:W-:Y:S01]  /*7cd0*/  MUFU.EX2 R58, R58 ;  /* 0x0000003a003a7308 */ /* 0x000fe20000000800 */
[----:B------:R-:W-:-:S04]  /*7ce0*/  FADD.FTZ R78, -R78, R5 ;  /* 0x000000054e4e7221 */ /* 0x000fc80000010100 */
[----:B------:R-:W-:-:S03]  /*7cf0*/  FMUL.FTZ R78, R78, UR10 ;  /* 0x0000000a4e4e7c20 */ /* 0x000fc60008410000 */
[----:B------:R-:W-:Y:S08]  /*7d00*/  MUFU.EX2 R61, R61 ;  /* 0x0000003d003d7308 */ /* 0x000ff00000000800 */
[----:B------:R-:W1:Y:S01]  /*7d10*/  MUFU.EX2 R78, R78 ;  /* 0x0000004e004e7308 */ /* 0x000e620000000800 */
[----:B0-----:R-:W-:Y:S01]  /*7d20*/  FMNMX.FTZ R10, R81, R80, !PT ;  /* 0x00000050510a7209 */ /* 0x001fe20007810000 */
[----:B------:R-:W-:-:S06]  /*7d30*/  IMAD.U32 R81, RZ, RZ, UR10 ;  /* 0x0000000aff517e24 */ /* 0x000fcc000f8e00ff */
[----:B------:R0:W-:Y:S01]  /*7d40*/  MUFU.EX2 R80, R79 ;  /* 0x0000004f00507308 */ /* 0x0001e20000000800 */
[C---:B------:R-:W-:Y:S01]  /*7d50*/  FSETP.NEU.FTZ.AND P2, PT, R10.reuse, -INF , PT ;  /* 0xff8000000a00780b */ /* 0x040fe20003f5d000 */
[----:B------:R-:W-:-:S05]  /*7d60*/  FFMA.FTZ R5, R10, R81, -8 ;  /* 0xc10000000a057423 */ /* 0x000fca0000010051 */
[----:B------:R-:W-:Y:S01]  /*7d70*/  FSEL R5, R5, RZ, P2 ;  /* 0x000000ff05057208 */ /* 0x000fe20001000000 */
[----:B------:R-:W-:Y:S01]  /*7d80*/  MUFU.EX2 R62, R62 ;  /* 0x0000003e003e7308 */ /* 0x000fe20000000800 */
[----:B0-----:R-:W-:-:S03]  /*7d90*/  FSEL R79, R10, RZ, P2 ;  /* 0x000000ff0a4f7208 */ /* 0x001fc60001000000 */
        /* <DEDUP_REMOVED lines=13> */
[----:B------:R-:W-:Y:S01]  /*7e70*/  FFMA.FTZ R38, R41, UR10, -R5 ;  /* 0x0000000a29267c23 */ /* 0x000fe20008010805 */
[----:B-1----:R-:W-:-:S01]  /*7e80*/  FFMA.FTZ R53, R78, R4, R37 ;  /* 0x000000044e357223 */ /* 0x002fc20000010025 */
[----:B------:R-:W0:Y:S01]  /*7e90*/  MUFU.EX2 R45, R45 ;  /* 0x0000002d002d7308 */ /* 0x000e220000000800 */
        /* <DEDUP_REMOVED lines=8> */
[----:B------:R-:W-:-:S01]  /*7f20*/  FFMA.FTZ R53, R54, UR10, -R5 ;  /* 0x0000000a36357c23 */ /* 0x000fc20008010805 */
[--C-:B------:R-:W-:Y:S01]  /*7f30*/  FFMA.FTZ R32, R32, UR10, -R5.reuse ;  /* 0x0000000a20207c23 */ /* 0x100fe20008010805 */
[----:B------:R-:W-:-:S05]  /*7f40*/  FFMA.FTZ R35, R35, UR10, -R5 ;  /* 0x0000000a23237c23 */ /* 0x000fca0008010805 */
[----:B------:R-:W2:Y:S01]  /*7f50*/  MUFU.EX2 R13, R13 ;  /* 0x0000000d000d7308 */ /* 0x000ea20000000800 */
[----:B0-----:R-:W-:-:S01]  /*7f60*/  FFMA.FTZ R4, R45, R3, R82 ;  /* 0x000000032d047223 */ /* 0x001fc20000010052 */
[----:B------:R-:W-:Y:S01]  /*7f70*/  FADD.FTZ R3, R11, R50 ;  /* 0x000000320b037221 */ /* 0x000fe20000010000 */
[----:B------:R-:W-:-:S05]  /*7f80*/  FFMA.FTZ R50, R55, UR10, -R5 ;  /* 0x0000000a37327c23 */ /* 0x000fca0008010805 */
        /* <DEDUP_REMOVED lines=15> */
[----:B------:R-:W-:-:S01]  /*8080*/  FADD.FTZ R3, R25, R4 ;  /* 0x0000000419037221 */ /* 0x000fc20000010000 */
[----:B------:R-:W-:Y:S01]  /*8090*/  FFMA.FTZ R55, R56, UR10, -R5 ;  /* 0x0000000a38377c23 */ /* 0x000fe20008010805 */
[----:B------:R-:W1:Y:S01]  /*80a0*/  MUFU.EX2 R32, R32 ;  /* 0x0000002000207308 */ /* 0x000e620000000800 */
[----:B----4-:R-:W-:-:S01]  /*80b0*/  FADD.FTZ R81, R27, R54 ;  /* 0x000000361b517221 */ /* 0x010fc20000010000 */
[----:B------:R-:W-:Y:S01]  /*80c0*/  FADD.FTZ R4, R26, R3 ;  /* 0x000000031a047221 */ /* 0x000fe20000010000 */
[----:B------:R-:W-:-:S02]  /*80d0*/  FFMA.FTZ R54, R59, UR10, -R5 ;  /* 0x0000000a3b367c23 */ /* 0x000fc40008010805 */
        /* <DEDUP_REMOVED lines=14> */
[----:B------:R-:W-:-:S01]  /*81c0*/  FFMA.FTZ R56, R63, UR10, -R5 ;  /* 0x0000000a3f387c23 */ /* 0x000fc20008010805 */
[----:B------:R-:W-:-:S04]  /*81d0*/  FFMA.FTZ R63, R64, UR10, -R5 ;  /* 0x0000000a403f7c23 */ /* 0x000fc80008010805 */
[----:B------:R-:W2:Y:S01]  /*81e0*/  MUFU.EX2 R41, R41 ;  /* 0x0000002900297308 */ /* 0x000ea20000000800 */
[----:B0-----:R-:W-:-:S07]  /*81f0*/  FADD.FTZ R81, R36, R81 ;  /* 0x0000005124517221 */ /* 0x001fce0000010000 */
[----:B------:R-:W0:Y:S01]  /*8200*/  MUFU.EX2 R79, R79 ;  /* 0x0000004f004f7308 */ /* 0x000e220000000800 */
[----:B-1----:R-:W-:-:S01]  /*8210*/  FADD.FTZ R4, R38, R81 ;  /* 0x0000005126047221 */ /* 0x002fc20000010000 */
[----:B------:R-:W-:Y:S01]  /*8220*/  FADD.FTZ R81, R43, R60 ;  /* 0x0000003c2b517221 */ /* 0x000fe20000010000 */
[----:B------:R-:W-:-:S03]  /*8230*/  FFMA.FTZ R60, R69, UR10, -R5 ;  /* 0x0000000a453c7c23 */ /* 0x000fc60008010805 */
[----:B------:R-:W-:Y:S02]  /*8240*/  FADD.FTZ R64, R44, R81 ;  /* 0x000000512c407221 */ /* 0x000fe40000010000 */
[----:B------:R-:W1:Y:S01]  /*8250*/  MUFU.EX2 R42, R42 ;  /* 0x0000002a002a7308 */ /* 0x000e620000000800 */
[----:B--2---:R-:W-:-:S01]  /*8260*/  FADD.FTZ R3, R41, R4 ;  /* 0x0000000429037221 */ /* 0x004fc20000010000 */
[----:B------:R-:W-:-:S03]  /*8270*/  FADD.FTZ R69, R47, R64 ;  /* 0x000000402f457221 */ /* 0x000fc60000010000 */
[----:B------:R-:W-:Y:S01]  /*8280*/  FADD.FTZ R4, R6, R3 ;  /* 0x0000000306047221 */ /* 0x000fe20000010000 */
[----:B------:R-:W-:-:S01]  /*8290*/  FADD.FTZ R64, R48, R69 ;  /* 0x0000004530407221 */ /* 0x000fc20000010000 */
[----:B------:R-:W-:Y:S01]  /*82a0*/  FFMA.FTZ R69, R70, UR10, -R5 ;  /* 0x0000000a46457c23 */ /* 0x000fe20008010805 */
        /* <DEDUP_REMOVED lines=8> */
[----:B------:R-:W-:Y:S01]  /*8330*/  FADD.FTZ R70, R58, R71 ;  /* 0x000000473a467221 */ /* 0x000fe20000010000 */
[----:B------:R-:W-:-:S01]  /*8340*/  FFMA.FTZ R71, R72, UR10, -R5 ;  /* 0x0000000a48477c23 */ /* 0x000fc20008010805 */
[----:B------:R-:W1:Y:S01]  /*8350*/  MUFU.EX2 R53, R53 ;  /* 0x0000003500357308 */ /* 0x000e620000000800 */
[----:B--2---:R-:W-:-:S01]  /*8360*/  FADD.FTZ R3, R49, R4 ;  /* 0x0000000431037221 */ /* 0x004fc20000010000 */
[----:B------:R-:W-:Y:S01]  /*8370*/  FADD.FTZ R81, R61, R70 ;  /* 0x000000463d517221 */ /* 0x000fe20000010000 */
[----:B------:R-:W-:-:S01]  /*8380*/  FFMA.FTZ R70, R76, UR10, -R5 ;  /* 0x0000000a4c467c23 */ /* 0x000fc20008010805 */
[----:B------:R-:W-:Y:S02]  /*8390*/  FFMA.FTZ R5, R77, UR10, -R5 ;  /* 0x0000000a4d057c23 */ /* 0x000fe40008010805 */
[----:B------:R-:W-:-:S02]  /*83a0*/  FADD.FTZ R72, R62, R81 ;  /* 0x000000513e487221 */ /* 0x000fc40000010000 */
        /* <DEDUP_REMOVED lines=43> */
.L_x_9393:
        /* <DEDUP_REMOVED lines=94> */
.L_x_9376:
[----:B------:R-:W-:Y:S01]  /*8c40*/  ULDC UR6, c[0x0][0x448] ;  /* 0x0001120000067ab9 */ /* 0x000fe20000000800 */
[----:B------:R-:W-:Y:S01]  /*8c50*/  ULDC UR15, c[0x0][0x9e4] ;  /* 0x00027900000f7ab9 */ /* 0x000fe20000000800 */
[----:B------:R-:W-:Y:S02]  /*8c60*/  UISETP.NE.AND UP0, UPT, UR6, 0x1, UPT ;  /* 0x000000010600788c */ /* 0x000fe4000bf05270 */
[----:B------:R-:W-:Y:S02]  /*8c70*/  UISETP.GE.AND UP1, UPT, UR15, 0x1, UPT ;  /* 0x000000010f00788c */ /* 0x000fe4000bf26270 */
[----:B------:R-:W-:Y:S02]  /*8c80*/  UIADD3 UR11, UR42, 0xbf, URZ ;  /* 0x000000bf2a0b7890 */ /* 0x000fe4000fffe03f */
[----:B------:R-:W-:Y:S02]  /*8c90*/  UIADD3 UR14, UR43, 0x1, -UR39 ;  /* 0x000000012b0e7890 */ /* 0x000fe4000fffe827 */
[----:B------:R-:W-:-:S03]  /*8ca0*/  PLOP3.LUT P5, PT, PT, PT, UP1, 0x80, 0x0 ;  /* 0x000000000000781c */ /* 0x000fc60003faf018 */
[----:B------:R-:W-:Y:S01]  /*8cb0*/  @UP0 ULDC UR6, c[0x0][0x44c] ;  /* 0x0001130000060ab9 */ /* 0x000fe20000000800 */
[----:B------:R-:W-:Y:S01]  /*8cc0*/  @UP0 ULDC UR18, c[0x0][0x450] ;  /* 0x0001140000120ab9 */ /* 0x000fe20000000800 */
[----:B------:R-:W-:-:S04]  /*8cd0*/  UIMAD.WIDE.U32 UR6, UR11, UR6, URZ ;  /* 0x000000060b0672a5 */ /* 0x000fc8000f8e003f */
[----:B------:R-:W-:-:S04]  /*8ce0*/  @UP0 USHF.R.U32.HI UR11, URZ, UR18, UR7 ;  /* 0x000000123f0b0299 */ /* 0x000fc80008011607 */
[----:B------:R-:W-:-:S03]  /*8cf0*/  UIADD3 UR11, UR14, UR11, URZ ;  /* 0x0000000b0e0b7290 */ /* 0x000fc6000fffe03f */
[----:B------:R-:W-:Y:S02]  /*8d00*/  ULDC UR14, c[0x0][0x9dc] ;  /* 0x00027700000e7ab9 */ /* 0x000fe40000000800 */
        /* <DEDUP_REMOVED lines=12> */
.L_x_9396:
[----:B------:R-:W-:-:S11]  /*8dd0*/  UISETP.NE.AND UP1, UPT, UR15, 0x1, UPT ;  /* 0x000000010f00788c */ /* 0x000fd6000bf25270 */
[----:B------:R-:W-:Y:S02]  /*8de0*/  @UP1 ULDC.64 UR18, c[0x0][0x9e8] ;  /* 0x00027a0000121ab9 */ /* 0x000fe40000000a00 */
[----:B------:R-:W-:-:S04]  /*8df0*/  UIMAD.WIDE.U32 UR6, UR11, UR18, URZ ;  /* 0x000000120b0672a5 */ /* 0x000fc8000f8e003f */
[----:B------:R-:W-:-:S12]  /*8e00*/  @UP1 USHF.R.U32.HI UR11, URZ, UR19, UR7 ;  /* 0x000000133f0b1299 */ /* 0x000fd80008011607 */
.L_x_9397:
[----:B------:R-:W-:-:S04]  /*8e10*/  UIMAD UR11, UR11, UR15, URZ ;  /* 0x0000000f0b0b72a4 */ /* 0x000fc8000f8e023f */
[----:B------:R-:W-:-:S04]  /*8e20*/  UISETP.LT.AND UP1, UPT, UR14, UR11, UPT ;  /* 0x0000000b0e00728c */ /* 0x000fc8000bf21270 */
[----:B------:R-:W-:-:S12]  /*8e30*/  USEL UR14, UR14, UR11, !UP1 ;  /* 0x0000000b0e0e7287 */ /* 0x000fd8000c800000 */
.L_x_9395:
        /* <DEDUP_REMOVED lines=13> */
.L_x_9408:
[----:B------:R-:W-:-:S04]  /*8f10*/  UISETP.NE.AND UP1, UPT, UR21, 0x1, UPT ;  /* 0x000000011500788c */ /* 0x000fc8000bf25270 */
[----:B------:R-:W-:-:S04]  /*8f20*/  USEL UR52, URZ, 0x1, UP1 ;  /* 0x000000013f347887 */ /* 0x000fc80008800000 */
[----:B------:R-:W-:Y:S01]  /*8f30*/  ULOP3.LUT UR52, UR20, UR52, URZ, 0x3c, !UPT ;  /* 0x0000003414347292 */ /* 0x000fe2000f8e3c3f */
[----:B------:R-:W-:Y:S11]  /*8f40*/  @!P0 BRA `(.L_x_9399) ;  /* 0x0000000000048947 */ /* 0x000ff60003800000 */
[----:B------:R-:W-:Y:S01]  /*8f50*/  BPT.TRAP 0x1 ;  /* 0x000000040000795c */ /* 0x000fe20000300000 */
.L_x_9399:
        /* <DEDUP_REMOVED lines=9> */
.L_x_9400:
[----:B-1----:R-:W-:Y:S05]  /*8ff0*/  @P2 BRA `(.L_x_9401) ;  /* 0x0000000000082947 */ /* 0x002fea0003800000 */
[----:B------:R-:W1:Y:S02]  /*9000*/  SYNCS.PHASECHK.TRANS64.TRYWAIT P2, [UR22+0x19c30], R5 ;  /* 0x019c3005ff0075a7 */ /* 0x000e640008040156 */
[----:B-1----:R-:W-:Y:S05]  /*9010*/  @!P2 BRA `(.L_x_9402) ;  /* 0x000000e00014a947 */ /* 0x002fea0003800000 */
.L_x_9401:
        /* <DEDUP_REMOVED lines=17> */
.L_x_9403:
[----:B------:R-:W-:Y:S01]  /*9130*/  ULEA UR14, UR21, UR46, 0x3 ;  /* 0x0000002e150e7291 */ /* 0x000fe2000f8e183f */
[----:B01----:R-:W-:-:S05]  /*9140*/  IMAD.U32 R5, RZ, RZ, UR20 ;  /* 0x00000014ff057e24 */ /* 0x003fca000f8e00ff */
[----:B------:R-:W-:-:S04]  /*9150*/  SHF.L.U32 R5, R5, 0x1f, RZ ;  /* 0x0000001f05057819 */ /* 0x000fc800000006ff */
[----:B------:R0:W1:Y:S01]  /*9160*/  SYNCS.PHASECHK.TRANS64.TRYWAIT P2, [UR14+0x19c50], R5 ;  /* 0x019c5005ff0075a7 */ /* 0x000062000804014e */
[----:B------:R-:W-:Y:S05]  /*9170*/  @!P0 BRA `(.L_x_9404) ;  /* 0x0000000000048947 */ /* 0x000fea0003800000 */
[----:B------:R-:W-:Y:S01]  /*9180*/  BPT.TRAP 0x1 ;  /* 0x000000040000795c */ /* 0x000fe20000300000 */
.L_x_9404:
[----:B-1----:R-:W-:Y:S05]  /*9190*/  @P2 BRA `(.L_x_9405) ;  /* 0x0000000000082947 */ /* 0x002fea0003800000 */
[----:B------:R-:W1:Y:S02]  /*91a0*/  SYNCS.PHASECHK.TRANS64.TRYWAIT P2, [UR14+0x19c50], R5 ;  /* 0x019c5005ff0075a7 */ /* 0x000e64000804014e */
[----:B-1----:R-:W-:Y:S05]  /*91b0*/  @!P2 BRA `(.L_x_9406) ;  /* 0x000000dc00c4a947 */ /* 0x002fea0003800000 */
.L_x_9405:
[C---:B------:R-:W-:Y:S01]  /*91c0*/  FMUL.FTZ R9, R0.reuse, R24 ;  /* 0x0000001800097220 */ /* 0x040fe20000410000 */
[C---:B------:R-:W-:Y:S01]  /*91d0*/  FMUL.FTZ R12, R0.reuse, R26 ;  /* 0x0000001a000c7220 */ /* 0x040fe20000410000 */
[----:B------:R-:W-:Y:S01]  /*91e0*/  UIADD3 UR6, UR46, 0x3000, URZ ;  /* 0x000030002e067890 */ /* 0x000fe2000fffe03f */
[C---:B------:R-:W-:Y:S01]  /*91f0*/  FMUL.FTZ R10, R0.reuse, R25 ;  /* 0x00000019000a7220 */ /* 0x040fe20000410000 */
[C---:B------:R-:W-:Y:S01]  /*9200*/  FMUL.FTZ R11, R0.reuse, R27 ;  /* 0x0000001b000b7220 */ /* 0x040fe20000410000 */
[C---:B------:R-:W-:Y:S01]  /*9210*/  FMUL.FTZ R13, R0.reuse, R28 ;  /* 0x0000001c000d7220 */ /* 0x040fe20000410000 */
[----:B------:R-:W0:Y:S01]  /*9220*/  MUFU.TANH R9, R9 ;  /* 0x0000000900097308 */ /* 0x000e220000002400 */
[----:B------:R-:W-:Y:S01]  /*9230*/  USHF.R.U32.HI UR6, URZ, 0x4, UR6 ;  /* 0x000000043f067899 */ /* 0x000fe20008011606 */
[C---:B------:R-:W-:Y:S01]  /*9240*/  FMUL.FTZ R15, R0.reuse, R30 ;  /* 0x0000001e000f7220 */ /* 0x040fe20000410000 */
[C---:B------:R-:W-:Y:S01]  /*9250*/  FMUL.FTZ R14, R0.reuse, R29 ;  /* 0x0000001d000e7220 */ /* 0x040fe20000410000 */
[C---:B------:R-:W-:Y:S01]  /*9260*/  FMUL.FTZ R20, R0.reuse, R31 ;  /* 0x0000001f00147220 */ /* 0x040fe20000410000 */
[----:B------:R-:W-:Y:S01]  /*9270*/  ULOP3.LUT UR6, UR6, 0x3fff, URZ, 0xc0, !UPT ;  /* 0x00003fff06067892 */ /* 0x000fe2000f8ec03f */
[C---:B------:R-:W-:Y:S01]  /*9280*/  FMUL.FTZ R21, R0.reuse, R32 ;  /* 0x0000002000157220 */ /* 0x040fe20000410000 */
[C---:B------:R-:W-:Y:S01]  /*9290*/  FMUL.FTZ R25, R0.reuse, R34 ;  /* 0x0000002200197220 */ /* 0x040fe20000410000 */
[----:B------:R-:W2:Y:S01]  /*92a0*/  MUFU.TANH R12, R12 ;  /* 0x0000000c000c7308 */ /* 0x000ea20000002400 */
[----:B------:R-:W-:Y:S01]  /*92b0*/  ULOP3.LUT UR6, UR6, 0x10000, URZ, 0xfc, !UPT ;  /* 0x0001000006067892 */ /* 0x000fe2000f8efc3f */
[C---:B------:R-:W-:Y:S01]  /*92c0*/  FMUL.FTZ R24, R0.reuse, R33 ;  /* 0x0000002100187220 */ /* 0x040fe20000410000 */
[----:B------:R-:W-:Y:S01]  /*92d0*/  WARPGROUP.ARRIVE ;  /* 0x00000000000079c5 */ /* 0x000fe20000000000 */
[C---:B------:R-:W-:Y:S01]  /*92e0*/  FMUL.FTZ R26, R0.reuse, R35 ;  /* 0x00000023001a7220 */ /* 0x040fe20000410000 */
[----:B------:R-:W-:Y:S01]  /*92f0*/  UIMAD UR11, UR21, 0x300, UR6 ;  /* 0x00000300150b78a4 */ /* 0x000fe2000f8e0206 */
[C---:B------:R-:W-:Y:S01]  /*9300*/  FMUL.FTZ R30, R0.reuse, R39 ;  /* 0x00000027001e7220 */ /* 0x040fe20000410000 */
[C---:B------:R-:W-:Y:S01]  /*9310*/  FMUL.FTZ R27, R0.reuse, R36 ;  /* 0x00000024001b7220 */ /* 0x040fe20000410000 */
[----:B------:R-:W3:Y:S01]  /*9320*/  MUFU.TANH R10, R10 ;  /* 0x0000000a000a7308 */ /* 0x000ee20000002400 */
[----:B01----:R-:W-:Y:S01]  /*9330*/  FMNMX.FTZ R5, R9, R8, !PT ;  /* 0x0000000809057209 */ /* 0x003fe20007810000 */
[C---:B------:R-:W-:Y:S01]  /*9340*/  FMUL.FTZ R39, R0.reuse, R48 ;  /* 0x0000003000277220 */ /* 0x040fe20000410000 */
[C---:B------:R-:W-:Y:S01]  /*9350*/  FMUL.FTZ R48, R0.reuse, R57 ;  /* 0x0000003900307220 */ /* 0x040fe20000410000 */
[C---:B------:R-:W-:Y:S01]  /*9360*/  FMUL.FTZ R57, R0.reuse, R66 ;  /* 0x0000004200397220 */ /* 0x040fe20000410000 */
[----:B------:R-:W-:Y:S01]  /*9370*/  UMOV UR6, UR11 ;  /* 0x0000000b00067c82 */ /* 0x000fe20008000000 */
[----:B------:R-:W-:Y:S01]  /*9380*/  UMOV UR7, 0x40000040 ;  /* 0x4000004000077882 */ /* 0x000fe20000000000 */
[----:B------:R-:W-:Y:S01]  /*9390*/  FMUL.FTZ R29, R0, R38 ;  /* 0x00000026001d7220 */ /* 0x000fe20000410000 */
[----:B------:R-:W0:Y:S01]  /*93a0*/  MUFU.TANH R11, R11 ;  /* 0x0000000b000b7308 */ /* 0x000e220000002400 */
[----:B--2---:R-:W-:Y:S01]  /*93b0*/  FMNMX.FTZ R6, R12, R7, !PT ;  /* 0x000000070c067209 */ /* 0x004fe20007810000 */
[C---:B------:R-:W-:Y:S01]  /*93c0*/  FMUL.FTZ R28, R0.reuse, R37 ;  /* 0x00000025001c7220 */ /* 0x040fe20000410000 */
[----:B------:R-:W-:Y:S01]  /*93d0*/  QGMMA.64x96x32.F32.E4M3.E4M3 R88, R148, gdesc[UR4], R88, gsb0 ;  /* 0x0160000494587df3 */ /* 0x000fe20008000858 */
        /* <DEDUP_REMOVED lines=46> */
[----:B------:R-:W-:Y:S01]  /*96c0*/  FMUL.FTZ R67, R0, R76 ;  /* 0x0000004c00437220 */ /* 0x000fe20000410000 */
[----:B------:R-:W-:Y:S01]  /*96d0*/  UMOV UR7, 0x40000040 ;  /* 0x4000004000077882 */ /* 0x000fe20000000000 */
[----:B------:R-:W-:-:S04]  /*96e0*/  UMOV UR10, UR19 ;  /* 0x00000013000a7c82 */ /* 0x000fc80008000000 */
        /* <DEDUP_REMOVED lines=17> */
[----:B------:R-:W-:Y:S01]  /*9800*/  FMUL.FTZ R69, R0, R78 ;  /* 0x0000004e00457220 */ /* 0x000fe20000410000 */
[----:B------:R-:W-:Y:S02]  /*9810*/  WARPGROUP.DEPBAR.LE gsb0, 0x0 ;  /* 0x00008000000079c5 */ /* 0x000fe40000010000 */
[----:B------:R-:W-:-:S03]  /*9820*/  WARPGROUP.ARRIVE ;  /* 0x00000000000079c5 */ /* 0x000fc60000000000 */
[----:B------:R-:W0:Y:S01]  /*9830*/  MUFU.TANH R32, R32 ;  /* 0x0000002000207308 */ /* 0x000e220000002400 */
[----:B-1----:R-:W-:Y:S02]  /*9840*/  FMNMX.FTZ R5, R31, R6, !PT ;  /* 0x000000061f057209 */ /* 0x002fe40007810000 */
[----:B------:R-:W-:Y:S01]  /*9850*/  QGMMA.64x96x32.F32.E4M3.E4M3 R88, R144, gdesc[UR4], R88, gsb0 ;  /* 0x0160000490587df3 */ /* 0x000fe20008000858 */
[----:B------:R-:W-:Y:S01]  /*9860*/  UIADD3 UR6, UR11, 0x4, URZ ;  /* 0x000000040b067890 */ /* 0x000fe2000fffe03f */
[----:B------:R-:W-:-:S03]  /*9870*/  UMOV UR7, 0x40000040 ;  /* 0x4000004000077882 */ /* 0x000fc60000000000 */
        /* <DEDUP_REMOVED lines=35> */
[----:B------:R-:W-:Y:S01]  /*9ab0*/  FMUL.FTZ R73, R0, R82 ;  /* 0x0000005200497220 */ /* 0x000fe20000410000 */
[----:B------:R-:W-:Y:S01]  /*9ac0*/  QGMMA.64x96x32.F32.E4M3.E4M3 R88, R140, gdesc[UR4], R88, gsb0 ;  /* 0x016000048c587df3 */ /* 0x000fe20008000858 */
[----:B------:R-:W-:Y:S01]  /*9ad0*/  UIADD3 UR6, UR11, 0x6, URZ ;  /* 0x000000060b067890 */ /* 0x000fe2000fffe03f */
[----:B------:R-:W-:-:S03]  /*9ae0*/  UMOV UR7, 0x40000040 ;  /* 0x4000004000077882 */ /* 0x000fc60000000000 */
        /* <DEDUP_REMOVED lines=35> */
[----:B------:R-:W-:Y:S06]  /*9d20*/  QGMMA.64x96x32.F32.E4M3.E4M3 R88, R136, gdesc[UR4], R88, gsb0 ;  /* 0x0160000488587df3 */ /* 0x000fec0008000858 */
        /* <DEDUP_REMOVED lines=30> */
[----:B------:R-:W-:-:S06]  /*9f10*/  WARPGROUP.DEPBAR.LE gsb0, 0x0 ;  /* 0x00008000000079c5 */ /* 0x000fcc0000010000 */
[----:B------:R-:W0:Y:S01]  /*9f20*/  MUFU.TANH R78, R78 ;  /* 0x0000004e004e7308 */ /* 0x000e220000002400 */
[----:B-1----:R-:W-:Y:S02]  /*9f30*/  FMNMX.FTZ R79, R77, R80, !PT ;  /* 0x000000504d4f7209 */ /* 0x002fe40007810000 */
[----:B--2---:R-:W-:-:S05]  /*9f40*/  FMNMX.FTZ R80, R76, R5, !PT ;  /* 0x000000054c507209 */ /* 0x004fca0007810000 */
[----:B------:R-:W1:Y:S01]  /*9f50*/  SHFL.BFLY PT, R5, R80, 0x2, 0x1f ;  /* 0x0c401f0050057f89 */ /* 0x000e6200000e0000 */
[----:B0-----:R-:W-:-:S05]  /*9f60*/  FMNMX.FTZ R79, R78, R79, !PT ;  /* 0x0000004f4e4f7209 */ /* 0x001fca0007810000 */
[----:B------:R-:W0:Y:S01]  /*9f70*/  SHFL.BFLY PT, R6, R79, 0x2, 0x1f ;  /* 0x0c401f004f067f89 */ /* 0x000e2200000e0000 */
[----:B-1----:R-:W-:Y:S01]  /*9f80*/  FMNMX.FTZ R81, R80, R5, !PT ;  /* 0x0000000550517209 */ /* 0x002fe20007810000 */
[----:B------:R-:W-:Y:S01]  /*9f90*/  IMAD.U32 R80, RZ, RZ, UR10 ;  /* 0x0000000aff507e24 */ /* 0x000fe2000f8e00ff */
[----:B0-----:R-:W-:-:S03]  /*9fa0*/  FMNMX.FTZ R82, R79, R6, !PT ;  /* 0x000000064f527209 */ /* 0x001fc60007810000 */
        /* <DEDUP_REMOVED lines=39> */
[----:B------:R-:W-:Y:S01]  /*a220*/  FFMA.FTZ R75, R76, UR10, -R79 ;  /* 0x0000000a4c4b7c23 */ /* 0x000fe2000801084f */
[----:B------:R-:W-:-:S01]  /*a230*/  FADD.FTZ R8, -R6, R7 ;  /* 0x0000000706087221 */ /* 0x000fc20000010100 */
[----:B------:R-:W-:Y:S01]  /*a240*/  FFMA.FTZ R76, R6, R81, -8 ;  /* 0xc1000000064c7423 */ /* 0x000fe20000010051 */
[----:B------:R-:W-:Y:S02]  /*a250*/  MUFU.EX2 R7, R83 ;  /* 0x0000005300077308 */ /* 0x000fe40000000800 */
[----:B------:R-:W-:Y:S01]  /*a260*/  FMUL.FTZ R8, R8, UR10 ;  /* 0x0000000a08087c20 */ /* 0x000fe20008410000 */
[--C-:B------:R-:W-:Y:S01]  /*a270*/  FFMA.FTZ R79, R12, UR10, -R76.reuse ;  /* 0x0000000a0c4f7c23 */ /* 0x100fe2000801084c */
[----:B------:R-:W-:-:S01]  /*a280*/  FFMA.FTZ R12, R11, UR10, -R76 ;  /* 0x0000000a0b0c7c23 */ /* 0x000fc2000801084c */
[--C-:B------:R-:W-:Y:S01]  /*a290*/  FFMA.FTZ R11, R15, UR10, -R76.reuse ;  /* 0x0000000a0f0b7c23 */ /* 0x100fe2000801084c */
[----:B------:R-:W-:-:S01]  /*a2a0*/  FFMA.FTZ R20, R20, UR10, -R76 ;  /* 0x0000000a14147c23 */ /* 0x000fc2000801084c */
        /* <DEDUP_REMOVED lines=25> */
[----:B------:R-:W0:Y:S08]  /*a440*/  MUFU.EX2 R9, R9 ;  /* 0x0000000900097308 */ /* 0x000e300000000800 */
[----:B------:R-:W2:Y:S01]  /*a450*/  MUFU.EX2 R12, R12 ;  /* 0x0000000c000c7308 */ /* 0x000ea20000000800 */
[----:B-1----:R-:W-:-:S07]  /*a460*/  FFMA.FTZ R3, R8, R3, R79 ;  /* 0x0000000308037223 */ /* 0x002fce000001004f */
        /* <DEDUP_REMOVED lines=98> */
[----:B0-----:R-:W-:-:S01]  /*aa90*/  FADD.FTZ R4, R62, R3 ;  /* 0x000000033e047221 */ /* 0x001fc20000010000 */
[----:B------:R-:W-:-:S04]  /*aaa0*/  IMAD.U32 R3, RZ, RZ, UR22 ;  /* 0x00000016ff037e24 */ /* 0x000fc8000f8e00ff */
[----:B------:R-:W-:Y:S02]  /*aab0*/  @!P1 VIADD R3, R3, 0x19c40 ;  /* 0x00019c4003039836 */ /* 0x000fe40000000000 */
[----:B------:R-:W0:Y:S01]  /*aac0*/  MUFU.EX2 R63, R63 ;  /* 0x0000003f003f7308 */ /* 0x000e220000000800 */
[----:B--2---:R-:W-:-:S02]  /*aad0*/  FADD.FTZ R82, R60, R81 ;  /* 0x000000513c527221 */ /* 0x004fc40000010000 */
[----:B------:R-:W-:-:S04]  /*aae0*/  @!P1 PRMT R3, RZ, 0x654, R3 ;  /* 0x00000654ff039816 */ /* 0x000fc80000000003 */
[----:B------:R2:W-:Y:S01]  /*aaf0*/  @!P1 SYNCS.ARRIVE.TRANS64.RED.A1T0 RZ, [R3+URZ], RZ ;  /* 0x000000ff03ff99a7 */ /* 0x0005e2000810043f */
[----:B------:R-:W3:Y:S01]  /*ab00*/  MUFU.EX2 R66, R66 ;  /* 0x0000004200427308 */ /* 0x000ee20000000800 */
[----:B-1----:R-:W-:-:S07]  /*ab10*/  FADD.FTZ R77, R61, R4 ;  /* 0x000000043d4d7221 */ /* 0x002fce0000010000 */
        /* <DEDUP_REMOVED lines=28> */
.L_x_9407:
        /* <DEDUP_REMOVED lines=90> */
.L_x_9398:
        /* <DEDUP_REMOVED lines=9> */
.L_x_9427:
[----:B------:R-:W-:-:S04]  /*b310*/  UISETP.NE.AND UP1, UPT, UR20, 0x1, UPT ;  /* 0x000000011400788c */ /* 0x000fc8000bf25270 */
[----:B------:R-:W-:-:S04]  /*b320*/  USEL UR52, URZ, 0x1, UP1 ;  /* 0x000000013f347887 */ /* 0x000fc80008800000 */
[----:B------:R-:W-:Y:S01]  /*b330*/  ULOP3.LUT UR52, UR19, UR52, URZ, 0x3c, !UPT ;  /* 0x0000003413347292 */ /* 0x000fe2000f8e3c3f */
[----:B------:R-:W-:Y:S11]  /*b340*/  @!P0 BRA `(.L_x_9410) ;  /* 0x0000000000048947 */ /* 0x000ff60003800000 */
[----:B------:R-:W-:Y:S01]  /*b350*/  BPT.TRAP 0x1 ;  /* 0x000000040000795c */ /* 0x000fe20000300000 */
.L_x_9410:
        /* <DEDUP_REMOVED lines=9> */
.L_x_9411:
[----:B-1----:R-:W-:Y:S05]  /*b3f0*/  @P2 BRA `(.L_x_9412) ;  /* 0x0000000000082947 */ /* 0x002fea0003800000 */
[----:B------:R-:W1:Y:S02]  /*b400*/  SYNCS.PHASECHK.TRANS64.TRYWAIT P2, [UR23+0x19c30], R5 ;  /* 0x019c3005ff0075a7 */ /* 0x000e640008040157 */
[----:B-1----:R-:W-:Y:S05]  /*b410*/  @!P2 BRA `(.L_x_9413) ;  /* 0x000000bc0044a947 */ /* 0x002fea0003800000 */
.L_x_9412:
        /* <DEDUP_REMOVED lines=17> */
.L_x_9414:
[----:B------:R-:W-:Y:S01]  /*b530*/  ULEA UR11, UR20, UR46, 0x3 ;  /* 0x0000002e140b7291 */ /* 0x000fe2000f8e183f */
[----:B01----:R-:W-:-:S05]  /*b540*/  IMAD.U32 R5, RZ, RZ, UR19 ;  /* 0x00000013ff057e24 */ /* 0x003fca000f8e00ff */
[----:B------:R-:W-:-:S04]  /*b550*/  SHF.L.U32 R5, R5, 0x1f, RZ ;  /* 0x0000001f05057819 */ /* 0x000fc800000006ff */
[----:B------:R0:W1:Y:S01]  /*b560*/  SYNCS.PHASECHK.TRANS64.TRYWAIT P2, [UR11+0x19c50], R5 ;  /* 0x019c5005ff0075a7 */ /* 0x000062000804014b */
[----:B------:R-:W-:Y:S05]  /*b570*/  @!P0 BRA `(.L_x_9415) ;  /* 0x0000000000048947 */ /* 0x000fea0003800000 */
[----:B------:R-:W-:Y:S01]  /*b580*/  BPT.TRAP 0x1 ;  /* 0x000000040000795c */ /* 0x000fe20000300000 */
.L_x_9415:
[----:B-1----:R-:W-:Y:S05]  /*b590*/  @P2 BRA `(.L_x_9416) ;  /* 0x0000000000082947 */ /* 0x002fea0003800000 */
[----:B------:R-:W1:Y:S02]  /*b5a0*/  SYNCS.PHASECHK.TRANS64.TRYWAIT P2, [UR11+0x19c50], R5 ;  /* 0x019c5005ff0075a7 */ /* 0x000e64000804014b */
[----:B-1----:R-:W-:Y:S05]  /*b5b0*/  @!P2 BRA `(.L_x_9417) ;  /* 0x000000b800f4a947 */ /* 0x002fea0003800000 */
.L_x_9416:
[----:B------:R-:W-:Y:S01]  /*b5c0*/  UIADD3 UR6, UR46, 0x3000, URZ ;  /* 0x000030002e067890 */ /* 0x000fe2000fffe03f */
[----:B------:R-:W-:Y:S01]  /*b5d0*/  WARPGROUP.ARRIVE ;  /* 0x00000000000079c5 */ /* 0x000fe20000000000 */
[----:B------:R-:W-:Y:S01]  /*b5e0*/  UMOV UR7, 0x40000040 ;  /* 0x4000004000077882 */ /* 0x000fe20000000000 */
[----:B------:R-:W-:Y:S01]  /*b5f0*/  PLOP3.LUT P2, PT, PT, PT, UP0, 0x80, 0x0 ;  /* 0x000000000000781c */ /* 0x000fe20003f4f008 */
[----:B------:R-:W-:Y:S01]  /*b600*/  USHF.R.U32.HI UR6, URZ, 0x4, UR6 ;  /* 0x000000043f067899 */ /* 0x000fe20008011606 */
[C---:B------:R-:W-:Y:S01]  /*b610*/  FMUL.FTZ R11, R0.reuse, R28 ;  /* 0x0000001c000b7220 */ /* 0x040fe20000410000 */
[C---:B------:R-:W-:Y:S01]  /*b620*/  FMUL.FTZ R28, R0.reuse, R39 ;  /* 0x00000027001c7220 */ /* 0x040fe20000410000 */
[C---:B------:R-:W-:Y:S01]  /*b630*/  FMUL.FTZ R39, R0.reuse, R48 ;  /* 0x0000003000277220 */ /* 0x040fe20000410000 */
[----:B------:R-:W-:Y:S01]  /*b640*/  ULOP3.LUT UR6, UR6, 0x3fff, URZ, 0xc0, !UPT ;  /* 0x00003fff06067892 */ /* 0x000fe2000f8ec03f */
[C---:B------:R-:W-:Y:S01]  /*b650*/  FMUL.FTZ R48, R0.reuse, R58 ;  /* 0x0000003a00307220 */ /* 0x040fe20000410000 */
[C---:B------:R-:W-:Y:S01]  /*b660*/  FMUL.FTZ R58, R0.reuse, R70 ;  /* 0x00000046003a7220 */ /* 0x040fe20000410000 */
[----:B------:R-:W-:Y:S01]  /*b670*/  FMUL.FTZ R70, R0, R79 ;  /* 0x0000004f00467220 */ /* 0x000fe20000410000 */
[----:B------:R-:W-:Y:S01]  /*b680*/  ULOP3.LUT UR6, UR6, 0x10000, URZ, 0xfc, !UPT ;  /* 0x0001000006067892 */ /* 0x000fe2000f8efc3f */
[----:B------:R-:W-:-:S02]  /*b690*/  VIADD R79, R17, UR42 ;  /* 0x0000002a114f7c36 */ /* 0x000fc40008000000 */
        /* <DEDUP_REMOVED lines=17> */
[C---:B01----:R-:W-:Y:S01]  /*b7b0*/  FMUL.FTZ R5, R0.reuse, R24 ;  /* 0x0000001800057220 */ /* 0x043fe20000410000 */
        /* <DEDUP_REMOVED lines=98> */
[----:B------:R-:W-:Y:S02]  /*bde0*/  @UP0 ULDC UR6, c[0x0][0x44c] ;  /* 0x0001130000060ab9 */ /* 0x000fe40000000800 */
[----:B------:R-:W-:Y:S01]  /*bdf0*/  @P2 IMAD.HI.U32 R36, R79, UR6, RZ ;  /* 0x000000064f242c27 */ /* 0x000fe2000f8e00ff */
[----:B------:R-:W-:-:S03]  /*be00*/  @UP0 ULDC UR6, c[0x0][0x450] ;  /* 0x0001140000060ab9 */ /* 0x000fc60000000800 */
[----:B------:R-:W0:Y:S01]  /*be10*/  MUFU.TANH R53, R53 ;  /* 0x0000003500357308 */ /* 0x000e220000002400 */
[----:B------:R-:W-:Y:S01]  /*be20*/  @P2 SHF.R.U32.HI R79, RZ, UR6, R36 ;  /* 0x00000006ff4f2c19 */ /* 0x000fe20008011624 */
[----:B------:R-:W-:-:S04]  /*be30*/  IMAD.U32 R36, RZ, RZ, UR23 ;  /* 0x00000017ff247e24 */ /* 0x000fc8000f8e00ff */
[----:B------:R-:W-:Y:S01]  /*be40*/  @!P1 VIADD R36, R36, 0x19c40 ;  /* 0x00019c4024249836 */ /* 0x000fe20000000000 */
[----:B------:R-:W5:Y:S01]  /*be50*/  SHFL.IDX PT, R82, R79, RZ, 0x1c1f ;  /* 0x001c1fff4f527589 */ /* 0x000f6200000e0000 */
[----:B------:R-:W0:Y:S03]  /*be60*/  MUFU.TANH R52, R52 ;  /* 0x0000003400347308 */ /* 0x000e260000002400 */
[----:B------:R-:W-:-:S05]  /*be70*/  @!P1 PRMT R36, RZ, 0x654, R36 ;  /* 0x00000654ff249816 */ /* 0x000fca0000000024 */
        /* <DEDUP_REMOVED lines=12> */
[----:B------:R1:W-:Y:S05]  /*bf40*/  @!P1 SYNCS.ARRIVE.TRANS64.RED.A1T0 RZ, [R36+URZ], RZ ;  /* 0x000000ff24ff99a7 */ /* 0x0003ea000810043f */
[----:B------:R-:W0:Y:S01]  /*bf50*/  MUFU.TANH R62, R62 ;  /* 0x0000003e003e7308 */ /* 0x000e220000002400 */
[----:B-1----:R-:W-:-:S07]  /*bf60*/  IMAD.U32 R36, RZ, RZ, UR39 ;  /* 0x00000027ff247e24 */ /* 0x002fce000f8e00ff */
[----:B------:R-:W1:Y:S01]  /*bf70*/  MUFU.TANH R64, R64 ;  /* 0x0000004000407308 */ /* 0x000e620000002400 */
[----:B------:R-:W-:-:S07]  /*bf80*/  IADD3 R37, -R36, UR43, R37 ;  /* 0x0000002b24257c10 */ /* 0x000fce000fffe125 */
[----:B------:R-:W0:Y:S01]  /*bf90*/  MUFU.TANH R67, R67 ;  /* 0x0000004300437308 */ /* 0x000e220000002400 */
[C---:B------:R-:W-:Y:S02]  /*bfa0*/  VIADD R85, R37.reuse, UR21 ;  /* 0x0000001525557c36 */ /* 0x040fe40008000000 */
[----:B------:R-:W-:Y:S02]  /*bfb0*/  VIADD R84, R37, UR17 ;  /* 0x0000001125547c36 */ /* 0x000fe40008000000 */
[--C-:B-----5:R-:W-:Y:S02]  /*bfc0*/  IMAD.IADD R83, R85, 0x1, R82.reuse ;  /* 0x0000000155537824 */ /* 0x120fe400078e0252 */
[----:B------:R-:W-:Y:S01]  /*bfd0*/  IMAD.IADD R81, R84, 0x1, R82 ;  /* 0x0000000154517824 */ /* 0x000fe200078e0252 */
        /* <DEDUP_REMOVED lines=25> */
.L_x_9420:
[----:B------:R-:W-:-:S05]  /*c170*/  IMAD.U32 R86, RZ, RZ, UR22 ;  /* 0x00000016ff567e24 */ /* 0x000fca000f8e00ff */
[----:B------:R-:W-:-:S13]  /*c180*/  ISETP.NE.AND P2, PT, R86, 0x1, PT ;  /* 0x000000015600780c */ /* 0x000fda0003f45270 */
[----:B------:R-:W1:Y:S02]  /*c190*/  @P2 LDC.64 R36, c[0x0][0x9e8] ;  /* 0x00027a00ff242b82 */ /* 0x000e640000000a00 */
[----:B-1----:R-:W-:-:S05]  /*c1a0*/  @P2 IMAD.HI.U32 R36, R82, R36, RZ ;  /* 0x0000002452242227 */ /* 0x002fca00078e00ff */
[----:B------:R-:W-:-:S07]  /*c1b0*/  @P2 SHF.R.U32.HI R82, RZ, R37, R36 ;  /* 0x00000025ff522219 */ /* 0x000fce0000011624 */
.L_x_9421:
[----:B------:R-:W-:Y:S05]  /*c1c0*/  BSYNC B0 ;  /* 0x0000000000007941 */ /* 0x000fea0003800000 */
.L_x_9419:
[----:B------:R-:W-:-:S04]  /*c1d0*/  IMAD R37, R82, R86, -R75 ;  /* 0x0000005652257224 */ /* 0x000fc800078e0a4b */
[----:B------:R-:W-:-:S05]  /*c1e0*/  IMAD R36, R16, -0x2, R37 ;  /* 0xfffffffe10247824 */ /* 0x000fca00078e0225 */
[----:B------:R-:W-:Y:S02]  /*c1f0*/  VIADDMNMX R83, R36, R86, R83, PT ;  /* 0x0000005624537246 */ /* 0x000fe40003800153 */
[----:B------:R-:W-:-:S07]  /*c200*/  VIMNMX R81, R81, R36, !PT ;  /* 0x0000002451517248 */ /* 0x000fce0007fe0100 */
.L_x_9418:
[----:B------:R-:W-:-:S04]  /*c210*/  ISETP.GT.AND P2, PT, R2, -0x1, PT ;  /* 0xffffffff0200780c */ /* 0x000fc80003f44270 */
[C---:B------:R-:W-:Y:S02]  /*c220*/  ISETP.GT.AND P4, PT, R81.reuse, RZ, P2 ;  /* 0x000000ff5100720c */ /* 0x040fe40001784270 */
[----:B------:R-:W-:Y:S02]  /*c230*/  ISETP.GT.AND P6, PT, R81, 0x1, P2 ;  /* 0x000000015100780c */ /* 0x000fe400017c4270 */
[C---:B------:R-:W-:Y:S02]  /*c240*/  ISETP.LT.OR P4, PT, R83.reuse, 0x1, P4 ;  /* 0x000000015300780c */ /* 0x040fe40002781670 */
[----:B------:R-:W-:Y:S02]  /*c250*/  ISETP.LT.OR P6, PT, R83, 0x2, P6 ;  /* 0x000000025300780c */ /* 0x000fe400037c1670 */
[----:B0-----:R-:W-:Y:S02]  /*c260*/  FSEL R82, R5, -INF , !P4 ;  /* 0xff80000005527808 */ /* 0x001fe40006000000 */
[----:B------:R-:W-:Y:S01]  /*c270*/  FSEL R9, R9, -INF , !P6 ;  /* 0xff80000009097808 */ /* 0x000fe20007000000 */
[----:B------:R-:W0:Y:S01]  /*c280*/  SHFL.IDX PT, R5, R79, 0x1, 0x1c1f ;  /* 0x003c1f004f057f89 */ /* 0x000e2200000e0000 */
        /* <DEDUP_REMOVED lines=11> */
[----:B------:R-:W-:Y:S01]  /*c340*/  ISETP.GT.AND P6, PT, R81, 0x19, P2 ;  /* 0x000000195100780c */ /* 0x000fe200017c4270 */
[--C-:B0-----:R-:W-:Y:S01]  /*c350*/  IMAD.IADD R85, R85, 0x1, R5.reuse ;  /* 0x0000000155557824 */ /* 0x101fe200078e0205 */
[C---:B------:R-:W-:Y:S01]  /*c360*/  ISETP.LT.OR P3, PT, R83.reuse, 0x12, P3 ;  /* 0x000000125300780c */ /* 0x040fe20001f61670 */
[----:B------:R-:W-:Y:S01]  /*c370*/  IMAD.IADD R84, R84, 0x1, R5 ;  /* 0x0000000154547824 */ /* 0x000fe200078e0205 */
[----:B------:R-:W-:-:S02]  /*c380*/  ISETP.LT.OR P4, PT, R83, 0x19, P4 ;  /* 0x000000195300780c */ /* 0x000fc40002781670 */
[----:B------:R-:W-:Y:S02]  /*c390*/  ISETP.LT.OR P6, PT, R83, 0x1a, P6 ;  /* 0x0000001a5300780c */ /* 0x000fe400037c1670 */
[----:B------:R-:W-:Y:S02]  /*c3a0*/  FSEL R21, R21, -INF , !P3 ;  /* 0xff80000015157808 */ /* 0x000fe40005800000 */
[----:B------:R-:W-:Y:S02]  /*c3b0*/  FSEL R25, R25, -INF , !P4 ;  /* 0xff80000019197808 */ /* 0x000fe40006000000 */
[----:B------:R-:W-:Y:S02]  /*c3c0*/  FSEL R26, R26, -INF , !P6 ;  /* 0xff8000001a1a7808 */ /* 0x000fe40007000000 */
[C---:B------:R-:W-:Y:S02]  /*c3d0*/  ISETP.GT.AND P3, PT, R81.reuse, 0x20, P2 ;  /* 0x000000205100780c */ /* 0x040fe40001764270 */
[----:B------:R-:W-:-:S02]  /*c3e0*/  ISETP.GT.AND P4, PT, R81, 0x21, P2 ;  /* 0x000000215100780c */ /* 0x000fc40001784270 */
[----:B------:R-:W-:Y:S02]  /*c3f0*/  ISETP.GT.AND P6, PT, R81, 0x28, P2 ;  /* 0x000000285100780c */ /* 0x000fe400017c4270 */
        /* <DEDUP_REMOVED lines=9> */
[C---:B------:R-:W-:Y:S02]  /*c490*/  ISETP.LT.OR P3, PT, R83.reuse, 0x2a, P3 ;  /* 0x0000002a5300780c */ /* 0x040fe40001f61670 */
        /* <DEDUP_REMOVED lines=73> */
.L_x_9424:
[----:B------:R-:W-:-:S05]  /*c930*/  IMAD.U32 R86, RZ, RZ, UR22 ;  /* 0x00000016ff567e24 */ /* 0x000fca000f8e00ff */
[----:B------:R-:W-:-:S13]  /*c940*/  ISETP.NE.AND P3, PT, R86, 0x1, PT ;  /* 0x000000015600780c */ /* 0x000fda0003f65270 */
[----:B------:R-:W0:Y:S02]  /*c950*/  @P3 LDC.64 R36, c[0x0][0x9e8] ;  /* 0x00027a00ff243b82 */ /* 0x000e240000000a00 */
[----:B0-----:R-:W-:-:S05]  /*c960*/  @P3 IMAD.HI.U32 R36, R5, R36, RZ ;  /* 0x0000002405243227 */ /* 0x001fca00078e00ff */
[----:B------:R-:W-:-:S07]  /*c970*/  @P3 SHF.R.U32.HI R5, RZ, R37, R36 ;  /* 0x00000025ff053219 */ /* 0x000fce0000011624 */
.L_x_9425:
[----:B------:R-:W-:Y:S05]  /*c980*/  BSYNC B0 ;  /* 0x0000000000007941 */ /* 0x000fea0003800000 */
.L_x_9423:
[----:B------:R-:W-:-:S04]  /*c990*/  IMAD R5, R5, R86, -R75 ;  /* 0x0000005605057224 */ /* 0x000fc800078e0a4b */
[----:B------:R-:W-:-:S05]  /*c9a0*/  IMAD R5, R16, -0x2, R5 ;  /* 0xfffffffe10057824 */ /* 0x000fca00078e0205 */
[----:B------:R-:W-:Y:S02]  /*c9b0*/  VIADDMNMX R85, R5, R86, R85, PT ;  /* 0x0000005605557246 */ /* 0x000fe40003800155 */
[----:B------:R-:W-:-:S07]  /*c9c0*/  VIMNMX R84, R84, R5, !PT ;  /* 0x0000000554547248 */ /* 0x000fce0007fe0100 */
.L_x_9422:
[----:B------:R-:W-:Y:S01]  /*c9d0*/  FMNMX.FTZ R36, R82, R7, !PT ;  /* 0x0000000752247209 */ /* 0x000fe20007810000 */
[----:B------:R-:W-:Y:S01]  /*c9e0*/  UMOV UR10, UR18 ;  /* 0x00000012000a7c82 */ /* 0x000fe20008000000 */
[C---:B------:R-:W-:Y:S02]  /*c9f0*/  ISETP.GT.AND P3, PT, R84.reuse, 0x9, P2 ;  /* 0x000000095400780c */ /* 0x040fe40001764270 */
        /* <DEDUP_REMOVED lines=59> */
[C---:B------:R-:W-:Y:S02]  /*cdb0*/  ISETP.LT.OR P4, PT, R85.reuse, 0x32, P4 ;  /* 0x000000325500780c */ /* 0x040fe40002781670 */
[----:B------:R-:W-:Y:S02]  /*cdc0*/  FMNMX.FTZ R36, R80, R5, !PT ;  /* 0x0000000550247209 */ /* 0x000fe40007810000 */
[----:B------:R-:W-:Y:S02]  /*cdd0*/  FSEL R42, R42, -INF , !P4 ;  /* 0xff8000002a2a7808 */ /* 0x000fe40006000000 */
[----:B------:R-:W-:Y:S01]  /*cde0*/  ISETP.GT.AND P4, PT, R84, 0x39, P2 ;  /* 0x000000395400780c */ /* 0x000fe20001784270 */
[----:B------:R-:W0:Y:S03]  /*cdf0*/  SHFL.BFLY PT, R5, R36, 0x2, 0x1f ;  /* 0x0c401f0024057f89 */ /* 0x000e2600000e0000 */
[----:B------:R-:W-:-:S04]  /*ce00*/  ISETP.LT.OR P4, PT, R85, 0x3a, P4 ;  /* 0x0000003a5500780c */ /* 0x000fc80002781670 */
[----:B------:R-:W-:Y:S02]  /*ce10*/  FSEL R46, R46, -INF , !P4 ;  /* 0xff8000002e2e7808 */ /* 0x000fe40006000000 */
[----:B------:R-:W-:-:S04]  /*ce20*/  ISETP.GT.AND P4, PT, R84, 0x41, P2 ;  /* 0x000000415400780c */ /* 0x000fc80001784270 */
[----:B------:R-:W-:Y:S02]  /*ce30*/  ISETP.LT.OR P4, PT, R85, 0x42, P4 ;  /* 0x000000425500780c */ /* 0x000fe40002781670 */
[----:B0-----:R-:W-:-:S05]  /*ce40*/  FMNMX.FTZ R37, R36, R5, !PT ;  /* 0x0000000524257209 */ /* 0x001fca0007810000 */
[----:B------:R-:W0:Y:S02]  /*ce50*/  SHFL.BFLY PT, R86, R37, 0x1, 0x1f ;  /* 0x0c201f0025567f89 */ /* 0x000e2400000e0000 */
[----:B0-----:R-:W-:Y:S01]  /*ce60*/  FMNMX.FTZ R5, R37, R86, !PT ;  /* 0x0000005625057209 */ /* 0x001fe20007810000 */
[----:B------:R-:W-:-:S03]  /*ce70*/  IMAD.U32 R86, RZ, RZ, UR10 ;  /* 0x0000000aff567e24 */ /* 0x000fc6000f8e00ff */
[C---:B------:R-:W-:Y:S01]  /*ce80*/  FSETP.NEU.FTZ.AND P6, PT, R5.reuse, -INF , PT ;  /* 0xff8000000500780b */ /* 0x040fe20003fdd000 */
[----:B------:R-:W-:-:S05]  /*ce90*/  FFMA.FTZ R36, R5, R86, -8 ;  /* 0xc100000005247423 */ /* 0x000fca0000010056 */
[----:B------:R-:W-:-:S05]  /*cea0*/  FSEL R36, R36, RZ, P6 ;  /* 0x000000ff24247208 */ /* 0x000fca0003000000 */
[--C-:B------:R-:W-:Y:S01]  /*ceb0*/  FFMA.FTZ R75, R9, UR10, -R36.reuse ;  /* 0x0000000a094b7c23 */ /* 0x100fe20008010824 */
[----:B------:R-:W-:Y:S01]  /*cec0*/  FSEL R9, R28, -INF , !P3 ;  /* 0xff8000001c097808 */ /* 0x000fe20005800000 */
[--C-:B------:R-:W-:Y:S01]  /*ced0*/  FFMA.FTZ R37, R82, UR10, -R36.reuse ;  /* 0x0000000a52257c23 */ /* 0x100fe20008010824 */
[----:B------:R-:W-:Y:S01]  /*cee0*/  ISETP.GT.AND P3, PT, R84, 0x21, P2 ;  /* 0x000000215400780c */ /* 0x000fe20001764270 */
[--C-:B------:R-:W-:Y:S01]  /*cef0*/  FFMA.FTZ R82, R13, UR10, -R36.reuse ;  /* 0x0000000a0d527c23 */ /* 0x100fe20008010824 */
[----:B------:R-:W-:Y:S01]  /*cf00*/  MUFU.EX2 R28, R75 ;  /* 0x0000004b001c7308 */ /* 0x000fe20000000800 */
[----:B------:R-:W-:-:S01]  /*cf10*/  FFMA.FTZ R79, R31, UR10, -R36 ;  /* 0x0000000a1f4f7c23 */ /* 0x000fc20008010824 */
[----:B------:R-:W-:Y:S01]  /*cf20*/  ISETP.LT.OR P3, PT, R85, 0x22, P3 ;  /* 0x000000225500780c */ /* 0x000fe20001f61670 */
[----:B------:R-:W-:-:S01]  /*cf30*/  FFMA.FTZ R86, R41, UR10, -R36 ;  /* 0x0000000a29567c23 */ /* 0x000fc20008010824 */
[----:B------:R-:W-:Y:S01]  /*cf40*/  FSEL R31, R50, -INF , !P4 ;  /* 0xff800000321f7808 */ /* 0x000fe20006000000 */
[----:B------:R-:W-:-:S01]  /*cf50*/  FFMA.FTZ R136, R49, UR10, -R36 ;  /* 0x0000000a31887c23 */ /* 0x000fc20008010824 */
[----:B------:R-:W-:Y:S01]  /*cf60*/  FSEL R32, R32, -INF , !P3 ;  /* 0xff80000020207808 */ /* 0x000fe20005800000 */
[----:B------:R-:W-:-:S01]  /*cf70*/  FFMA.FTZ R140, R63, UR10, -R36 ;  /* 0x0000000a3f8c7c23 */ /* 0x000fc20008010824 */
[C---:B------:R-:W-:Y:S01]  /*cf80*/  ISETP.GT.AND P3, PT, R84.reuse, RZ, P2 ;  /* 0x000000ff5400720c */ /* 0x040fe20001764270 */
[----:B------:R0:W-:Y:S01]  /*cf90*/  MUFU.EX2 R50, R79 ;  /* 0x0000004f00327308 */ /* 0x0001e20000000800 */
[----:B------:R-:W-:Y:S01]  /*cfa0*/  ISETP.GT.AND P4, PT, R84, 0x49, P2 ;  /* 0x000000495400780c */ /* 0x000fe20001784270 */
[--C-:B------:R-:W-:Y:S01]  /*cfb0*/  FFMA.FTZ R51, R51, UR10, -R36.reuse ;  /* 0x0000000a33337c23 */ /* 0x100fe20008010824 */
[----:B------:R-:W-:Y:S01]  /*cfc0*/  ISETP.LT.OR P3, PT, R85, 0x1, P3 ;  /* 0x000000015500780c */ /* 0x000fe20001f61670 */
[--C-:B------:R-:W-:Y:S01]  /*cfd0*/  FFMA.FTZ R138, R59, UR10, -R36.reuse ;  /* 0x0000000a3b8a7c23 */ /* 0x100fe20008010824 */
[----:B------:R-:W-:Y:S01]  /*cfe0*/  ISETP.LT.OR P4, PT, R85, 0x4a, P4 ;  /* 0x0000004a5500780c */ /* 0x000fe20002781670 */
[--C-:B------:R-:W-:Y:S01]  /*cff0*/  FFMA.FTZ R11, R11, UR10, -R36.reuse ;  /* 0x0000000a0b0b7c23 */ /* 0x100fe20008010824 */
[----:B------:R-:W-:Y:S01]  /*d000*/  FSEL R13, R6, -INF , !P3 ;  /* 0xff800000060d7808 */ /* 0x000fe20005800000 */
[--C-:B------:R-:W-:Y:S01]  /*d010*/  FFMA.FTZ R6, R21, UR10, -R36.reuse ;  /* 0x0000000a15067c23 */ /* 0x100fe20008010824 */
[----:B------:R-:W-:Y:S01]  /*d020*/  ISETP.GT.AND P3, PT, R84, 0x30, P2 ;  /* 0x000000305400780c */ /* 0x000fe20001764270 */
[--C-:B0-----:R-:W-:Y:S01]  /*d030*/  FFMA.FTZ R79, R45, UR10, -R36.reuse ;  /* 0x0000000a2d4f7c23 */ /* 0x101fe20008010824 */
        /* <DEDUP_REMOVED lines=20> */
[----:B0-----:R-:W-:Y:S01]  /*d180*/  FMNMX.FTZ R6, R24, R75, !PT ;  /* 0x0000004b18067209 */ /* 0x001fe20007810000 */
[--C-:B------:R-:W-:Y:S01]  /*d190*/  FFMA.FTZ R59, R73, UR10, -R36.reuse ;  /* 0x0000000a493b7c23 */ /* 0x100fe20008010824 */
[----:B------:R-:W-:Y:S01]  /*d1a0*/  ISETP.GT.AND P3, PT, R84, 0x40, P2 ;  /* 0x000000405400780c */ /* 0x000fe20001764270 */
[----:B------:R-:W-:Y:S01]  /*d1b0*/  FFMA.FTZ R76, R76, UR10, -R36 ;  /* 0x0000000a4c4c7c23 */ /* 0x000fe20008010824 */
[----:B------:R-:W-:Y:S01]  /*d1c0*/  FMNMX.FTZ R6, R27, R6, !PT ;  /* 0x000000061b067209 */ /* 0x000fe20007810000 */
[----:B------:R-:W-:Y:S01]  /*d1d0*/  MUFU.EX2 R37, R37 ;  /* 0x0000002500257308 */ /* 0x000fe20000000800 */
[----:B------:R-:W-:-:S02]  /*d1e0*/  ISETP.LT.OR P3, PT, R85, 0x41, P3 ;  /* 0x000000415500780c */ /* 0x000fc40001f61670 */
[----:B------:R-:W-:Y:S02]  /*d1f0*/  FMNMX.FTZ R75, R9, R6, !PT ;  /* 0x00000006094b7209 */ /* 0x000fe40007810000 */
[----:B------:R-:W-:Y:S02]  /*d200*/  FSEL R48, R48, -INF , !P3 ;  /* 0xff80000030307808 */ /* 0x000fe40005800000 */
[----:B------:R-:W-:Y:S01]  /*d210*/  FMNMX.FTZ R75, R30, R75, !PT ;  /* 0x0000004b1e4b7209 */ /* 0x000fe20007810000 */
[----:B------:R-:W-:Y:S01]  /*d220*/  MUFU.EX2 R11, R11 ;  /* 0x0000000b000b7308 */ /* 0x000fe20000000800 */
[----:B------:R-:W-:Y:S02]  /*d230*/  ISETP.GT.AND P3, PT, R84, 0x48, P2 ;  /* 0x000000485400780c */ /* 0x000fe40001764270 */
[----:B------:R-:W-:Y:S02]  /*d240*/  FMNMX.FTZ R6, R32, R75, !PT ;  /* 0x0000004b20067209 */ /* 0x000fe40007810000 */
[----:B------:R-:W-:-:S02]  /*d250*/  ISETP.LT.OR P3, PT, R85, 0x49, P3 ;  /* 0x000000495500780c */ /* 0x000fc40001f61670 */
[----:B------:R-:W-:Y:S01]  /*d260*/  FMNMX.FTZ R75, R35, R6, !PT ;  /* 0x00000006234b7209 */ /* 0x000fe20007810000 */
[----:B------:R-:W-:Y:S01]  /*d270*/  MUFU.EX2 R82, R82 ;  /* 0x0000005200527308 */ /* 0x000fe20000000800 */
[----:B------:R-:W-:Y:S02]  /*d280*/  FSEL R52, R52, -INF , !P3 ;  /* 0xff80000034347808 */ /* 0x000fe40005800000 */
[----:B------:R-:W-:Y:S02]  /*d290*/  FMNMX.FTZ R6, R38, R75, !PT ;  /* 0x0000004b26067209 */ /* 0x000fe40007810000 */
[----:B------:R-:W-:Y:S02]  /*d2a0*/  ISETP.GT.AND P3, PT, R84, 0x50, P2 ;  /* 0x000000505400780c */ /* 0x000fe40001764270 */
        /* <DEDUP_REMOVED lines=9> */
[----:B------:R-:W-:-:S02]  /*d340*/  FSEL R55, R55, -INF , !P3 ;  /* 0xff80000037377808 */ /* 0x000fc40005800000 */
[----:B------:R-:W-:Y:S01]  /*d350*/  FMNMX.FTZ R6, R48, R75, !PT ;  /* 0x0000004b30067209 */ /* 0x000fe20007810000 */
[----:B------:R-:W-:-:S01]  /*d360*/  FFMA.FTZ R75, R43, UR10, -R36 ;  /* 0x0000000a2b4b7c23 */ /* 0x000fc20008010824 */
[----:B------:R-:W-:Y:S01]  /*d370*/  ISETP.GT.AND P3, PT, R84, 0x58, P2 ;  /* 0x000000585400780c */ /* 0x000fe20001764270 */
[----:B------:R-:W-:Y:S01]  /*d380*/  MUFU.EX2 R26, R26 ;  /* 0x0000001a001a7308 */ /* 0x000fe20000000800 */
[----:B------:R-:W-:Y:S02]  /*d390*/  FMNMX.FTZ R41, R31, R6, !PT ;  /* 0x000000061f297209 */ /* 0x000fe40007810000 */
[C---:B------:R-:W-:Y:S02]  /*d3a0*/  ISETP.LT.OR P4, PT, R85.reuse, 0x52, P4 ;  /* 0x000000525500780c */ /* 0x040fe40002781670 */
[----:B------:R-:W-:Y:S02]  /*d3b0*/  FMNMX.FTZ R41, R52, R41, !PT ;  /* 0x0000002934297209 */ /* 0x000fe40007810000 */
[----:B------:R-:W-:Y:S01]  /*d3c0*/  ISETP.LT.OR P3, PT, R85, 0x59, P3 ;  /* 0x000000595500780c */ /* 0x000fe20001f61670 */
[----:B------:R-:W-:Y:S01]  /*d3d0*/  MUFU.EX2 R29, R29 ;  /* 0x0000001d001d7308 */ /* 0x000fe20000000800 */
[----:B------:R-:W-:-:S02]  /*d3e0*/  FSEL R56, R56, -INF , !P4 ;  /* 0xff80000038387808 */ /* 0x000fc40006000000 */
[----:B------:R-:W-:Y:S02]  /*d3f0*/  FMNMX.FTZ R6, R54, R41, !PT ;  /* 0x0000002936067209 */ /* 0x000fe40007810000 */
[----:B------:R-:W-:Y:S02]  /*d400*/  ISETP.GT.AND P4, PT, R84, 0x59, P2 ;  /* 0x000000595400780c */ /* 0x000fe40001784270 */
[----:B------:R-:W-:Y:S01]  /*d410*/  FSEL R58, R58, -INF , !P3 ;  /* 0xff8000003a3a7808 */ /* 0x000fe20005800000 */
[----:B------:R0:W-:Y:S01]  /*d420*/  MUFU.EX2 R41, R75 ;  /* 0x0000004b00297308 */ /* 0x0001e20000000800 */
[----:B------:R-:W-:Y:S02]  /*d430*/  FMNMX.FTZ R43, R55, R6, !PT ;  /* 0x00000006372b7209 */ /* 0x000fe40007810000 */
[----:B------:R-:W-:Y:S02]  /*d440*/  ISETP.GT.AND P3, PT, R84, 0x60, P2 ;  /* 0x000000605400780c */ /* 0x000fe40001764270 */
[----:B------:R-:W-:-:S02]  /*d450*/  ISETP.LT.OR P4, PT, R85, 0x5a, P4 ;  /* 0x0000005a5500780c */ /* 0x000fc40002781670 */
[----:B------:R-:W-:Y:S01]  /*d460*/  FMNMX.FTZ R45, R56, R43, !PT ;  /* 0x0000002b382d7209 */ /* 0x000fe20007810000 */
[----:B------:R-:W-:Y:S01]  /*d470*/  MUFU.EX2 R33, R33 ;  /* 0x0000002100217308 */ /* 0x000fe20000000800 */
[----:B------:R-:W-:Y:S01]  /*d480*/  ISETP.LT.OR P3, PT, R85, 0x61, P3 ;  /* 0x000000615500780c */ /* 0x000fe20001f61670 */
[----:B0-----:R-:W-:Y:S01]  /*d490*/  FFMA.FTZ R75, R47, UR10, -R36 ;  /* 0x0000000a2f4b7c23 */ /* 0x001fe20008010824 */
[----:B------:R-:W-:Y:S02]  /*d4a0*/  FSEL R60, R60, -INF , !P4 ;  /* 0xff8000003c3c7808 */ /* 0x000fe40006000000 */
[----:B------:R-:W-:Y:S02]  /*d4b0*/  ISETP.GT.AND P4, PT, R84, 0x61, P2 ;  /* 0x000000615400780c */ /* 0x000fe40001784270 */
[----:B------:R-:W-:Y:S01]  /*d4c0*/  FMNMX.FTZ R45, R58, R45, !PT ;  /* 0x0000002d3a2d7209 */ /* 0x000fe20007810000 */
[----:B------:R-:W-:Y:S01]  /*d4d0*/  MUFU.EX2 R34, R34 ;  /* 0x0000002200227308 */ /* 0x000fe20000000800 */
[----:B------:R-:W-:-:S02]  /*d4e0*/  FSEL R62, R62, -INF , !P3 ;  /* 0xff8000003e3e7808 */ /* 0x000fc40005800000 */
[----:B------:R-:W-:Y:S02]  /*d4f0*/  ISETP.GT.AND P3, PT, R84, 0x68, P2 ;  /* 0x000000685400780c */ /* 0x000fe40001764270 */
[C---:B------:R-:W-:Y:S02]  /*d500*/  ISETP.LT.OR P4, PT, R85.reuse, 0x62, P4 ;  /* 0x000000625500780c */ /* 0x040fe40002781670 */
[----:B------:R-:W-:Y:S01]  /*d510*/  FMNMX.FTZ R47, R60, R45, !PT ;  /* 0x0000002d3c2f7209 */ /* 0x000fe20007810000 */
[----:B------:R-:W-:Y:S01]  /*d520*/  MUFU.EX2 R39, R39 ;  /* 0x0000002700277308 */ /* 0x000fe20000000800 */
[----:B------:R-:W-:Y:S02]  /*d530*/  ISETP.LT.OR P3, PT, R85, 0x69, P3 ;  /* 0x000000695500780c */ /* 0x000fe40001f61670 */
[----:B------:R-:W-:Y:S02]  /*d540*/  FSEL R43, R64, -INF , !P4 ;  /* 0xff800000402b7808 */ /* 0x000fe40006000000 */
[----:B------:R-:W-:-:S02]  /*d550*/  ISETP.GT.AND P4, PT, R84, 0x69, P2 ;  /* 0x000000695400780c */ /* 0x000fc40001784270 */
[----:B------:R-:W-:Y:S01]  /*d560*/  FMNMX.FTZ R6, R62, R47, !PT ;  /* 0x0000002f3e067209 */ /* 0x000fe20007810000 */
[----:B------:R-:W-:Y:S01]  /*d570*/  MUFU.EX2 R45, R75 ;  /* 0x0000004b002d7308 */ /* 0x000fe20000000800 */
[----:B------:R-:W-:Y:S02]  /*d580*/  FSEL R68, R68, -INF , !P3 ;  /* 0xff80000044447808 */ /* 0x000fe40005800000 */
[----:B------:R-:W-:Y:S02]  /*d590*/  ISETP.GT.AND P3, PT, R84, 0x70, P2 ;  /* 0x000000705400780c */ /* 0x000fe40001764270 */
[----:B------:R-:W-:Y:S02]  /*d5a0*/  ISETP.LT.OR P4, PT, R85, 0x6a, P4 ;  /* 0x0000006a5500780c */ /* 0x000fe40002781670 */
[----:B------:R-:W-:Y:S01]  /*d5b0*/  FMNMX.FTZ R47, R43, R6, !PT ;  /* 0x000000062b2f7209 */ /* 0x000fe20007810000 */
[----:B------:R-:W-:Y:S01]  /*d5c0*/  MUFU.EX2 R86, R86 ;  /* 0x0000005600567308 */ /* 0x000fe20000000800 */
[----:B------:R-:W-:-:S02]  /*d5d0*/  ISETP.LT.OR P3, PT, R85, 0x71, P3 ;  /* 0x000000715500780c */ /* 0x000fc40001f61670 */
[----:B------:R-:W-:Y:S02]  /*d5e0*/  FSEL R70, R70, -INF , !P4 ;  /* 0xff80000046467808 */ /* 0x000fe40006000000 */
[----:B------:R-:W-:Y:S02]  /*d5f0*/  ISETP.GT.AND P4, PT, R84, 0x71, P2 ;  /* 0x000000715400780c */ /* 0x000fe40001784270 */
[----:B------:R-:W-:Y:S01]  /*d600*/  FMNMX.FTZ R47, R68, R47, !PT ;  /* 0x0000002f442f7209 */ /* 0x000fe20007810000 */
[----:B------:R-:W-:Y:S01]  /*d610*/  MUFU.EX2 R64, R79 ;  /* 0x0000004f00407308 */ /* 0x000fe20000000800 */
[----:B------:R-:W-:Y:S02]  /*d620*/  FSEL R71, R71, -INF , !P3 ;  /* 0xff80000047477808 */ /* 0x000fe40005800000 */
[----:B------:R-:W-:Y:S02]  /*d630*/  ISETP.GT.AND P3, PT, R84, 0x78, P2 ;  /* 0x000000785400780c */ /* 0x000fe40001764270 */
[----:B------:R-:W-:-:S02]  /*d640*/  ISETP.LT.OR P4, PT, R85, 0x72, P4 ;  /* 0x000000725500780c */ /* 0x000fc40002781670 */
[----:B------:R-:W-:Y:S01]  /*d650*/  FMNMX.FTZ R6, R70, R47, !PT ;  /* 0x0000002f46067209 */ /* 0x000fe20007810000 */
[----:B------:R-:W-:Y:S01]  /*d660*/  MUFU.EX2 R136, R136 ;  /* 0x0000008800887308 */ /* 0x000fe20000000800 */
[----:B------:R-:W-:Y:S01]  /*d670*/  ISETP.GT.AND P2, PT, R84, 0x79, P2 ;  /* 0x000000795400780c */ /* 0x000fe20001744270 */
[--C-:B------:R-:W-:Y:S01]  /*d680*/  FFMA.FTZ R84, R53, UR10, -R36.reuse ;  /* 0x0000000a35547c23 */ /* 0x100fe20008010824 */
[----:B------:R-:W-:Y:S01]  /*d690*/  ISETP.LT.OR P3, PT, R85, 0x79, P3 ;  /* 0x000000795500780c */ /* 0x000fe20001f61670 */
[----:B------:R-:W-:Y:S01]  /*d6a0*/  FFMA.FTZ R53, R65, UR10, -R36 ;  /* 0x0000000a41357c23 */ /* 0x000fe20008010824 */
[----:B------:R-:W-:Y:S02]  /*d6b0*/  FSEL R72, R72, -INF , !P4 ;  /* 0xff80000048487808 */ /* 0x000fe40006000000 */
[----:B------:R-:W-:Y:S01]  /*d6c0*/  FMNMX.FTZ R49, R71, R6, !PT ;  /* 0x0000000647317209 */ /* 0x000fe20007810000 */
[----:B------:R0:W-:Y:S01]  /*d6d0*/  MUFU.EX2 R47, R51 ;  /* 0x00000033002f7308 */ /* 0x0001e20000000800 */
[----:B------:R-:W-:-:S02]  /*d6e0*/  ISETP.LT.OR P2, PT, R85, 0x7a, P2 ;  /* 0x0000007a5500780c */ /* 0x000fc40001741670 */
[----:B------:R-:W-:Y:S02]  /*d6f0*/  FSEL R74, R74, -INF , !P3 ;  /* 0xff8000004a4a7808 */ /* 0x000fe40005800000 */
[----:B------:R-:W-:Y:S02]  /*d700*/  FMNMX.FTZ R49, R72, R49, !PT ;  /* 0x0000003148317209 */ /* 0x000fe40007810000 */
[----:B------:R-:W-:Y:S01]  /*d710*/  FSEL R77, R77, -INF , !P2 ;  /* 0xff8000004d4d7808 */ /* 0x000fe20005000000 */
[----:B------:R-:W-:Y:S01]  /*d720*/  MUFU.EX2 R84, R84 ;  /* 0x0000005400547308 */ /* 0x000fe20000000800 */
[----:B------:R-:W-:Y:S01]  /*d730*/  FMNMX.FTZ R6, R74, R49, !PT ;  /* 0x000000314a067209 */ /* 0x000fe20007810000 */
[--C-:B------:R-:W-:Y:S01]  /*d740*/  FFMA.FTZ R49, R57, UR10, -R36.reuse ;  /* 0x0000000a39317c23 */ /* 0x100fe20008010824 */
[----:B0-----:R-:W-:-:S01]  /*d750*/  FFMA.FTZ R51, R61, UR10, -R36 ;  /* 0x0000000a3d337c23 */ /* 0x001fc20008010824 */
[--C-:B------:R-:W-:Y:S01]  /*d760*/  FFMA.FTZ R61, R78, UR10, -R36.reuse ;  /* 0x0000000a4e3d7c23 */ /* 0x100fe20008010824 */
[----:B------:R-:W-:Y:S01]  /*d770*/  FMNMX.FTZ R6, R77, R6, !PT ;  /* 0x000000064d067209 */ /* 0x000fe20007810000 */
[----:B------:R-:W-:-:S02]  /*d780*/  FFMA.FTZ R78, R80, UR10, -R36 ;  /* 0x0000000a504e7c23 */ /* 0x000fc40008010824 */
[----:B------:R-:W-:Y:S02]  /*d790*/  MUFU.EX2 R49, R49 ;  /* 0x0000003100317308 */ /* 0x000fe40000000800 */
[----:B------:R-:W0:Y:S06]  /*d7a0*/  SHFL.BFLY PT, R57, R6, 0x2, 0x1f ;  /* 0x0c401f0006397f89 */ /* 0x000e2c00000e0000 */
[----:B------:R-:W-:Y:S08]  /*d7b0*/  MUFU.EX2 R138, R138 ;  /* 0x0000008a008a7308 */ /* 0x000ff00000000800 */
[----:B------:R-:W-:Y:S08]  /*d7c0*/  MUFU.EX2 R51, R51 ;  /* 0x0000003300337308 */ /* 0x000ff00000000800 */
[----:B------:R-:W-:Y:S01]  /*d7d0*/  MUFU.EX2 R140, R140 ;  /* 0x0000008c008c7308 */ /* 0x000fe20000000800 */
[----:B0-----:R-:W-:Y:S01]  /*d7e0*/  FMNMX.FTZ R63, R6, R57, !PT ;  /* 0x00000039063f7209 */ /* 0x001fe20007810000 */
[----:B------:R-:W-:Y:S01]  /*d7f0*/  FFMA.FTZ R57, R67, UR10, -R36 ;  /* 0x0000000a43397c23 */ /* 0x000fe20008010824 */
[----:B------:R-:W-:-:S03]  /*d800*/  FSEL R36, R5, RZ, P6 ;  /* 0x000000ff05247208 */ /* 0x000fc60003000000 */
[----:B------:R-:W0:Y:S02]  /*d810*/  SHFL.BFLY PT, R6, R63, 0x1, 0x1f ;  /* 0x0c201f003f067f89 */ /* 0x000e2400000e0000 */
[----:B------:R-:W-:Y:S01]  /*d820*/  MUFU.EX2 R53, R53 ;  /* 0x0000003500357308 */ /* 0x000fe20000000800 */
[----:B------:R-:W-:-:S04]  /*d830*/  FADD.FTZ R36, -R36, R7 ;  /* 0x0000000724247221 */ /* 0x000fc80000010100 */
[----:B------:R-:W-:-:S03]  /*d840*/  FMUL.FTZ R36, R36, UR10 ;  /* 0x0000000a24247c20 */ /* 0x000fc60008410000 */
[----:B------:R-:W-:Y:S08]  /*d850*/  MUFU.EX2 R66, R66 ;  /* 0x0000004200427308 */ /* 0x000ff00000000800 */
[----:B------:R-:W1:Y:S01]  /*d860*/  MUFU.EX2 R36, R36 ;  /* 0x0000002400247308 */ /* 0x000e620000000800 */
[----:B0-----:R-:W-:Y:S01]  /*d870*/  FMNMX.FTZ R6, R63, R6, !PT ;  /* 0x000000063f067209 */ /* 0x001fe20007810000 */
[----:B------:R-:W-:-:S06]  /*d880*/  IMAD.U32 R63, RZ, RZ, UR10 ;  /* 0x0000000aff3f7e24 */ /* 0x000fcc000f8e00ff */
[----:B------:R-:W-:Y:S01]  /*d890*/  MUFU.EX2 R57, R57 ;  /* 0x0000003900397308 */ /* 0x000fe20000000800 */
[C---:B------:R-:W-:Y:S01]  /*d8a0*/  FSETP.NEU.FTZ.AND P2, PT, R6.reuse, -INF , PT ;  /* 0xff8000000600780b */ /* 0x040fe20003f5d000 */
[----:B------:R-:W-:-:S03]  /*d8b0*/  FFMA.FTZ R7, R6, R63, -8 ;  /* 0xc100000006077423 */ /* 0x000fc6000001003f */
[----:B------:R-:W-:Y:S02]  /*d8c0*/  FSEL R67, R6, RZ, P2 ;  /* 0x000000ff06437208 */ /* 0x000fe40001000000 */
[----:B------:R-:W-:Y:S01]  /*d8d0*/  FSEL R7, R7, RZ, P2 ;  /* 0x000000ff07077208 */ /* 0x000fe20001000000 */
[----:B-1----:R-:W-:Y:S01]  /*d8e0*/  FFMA.FTZ R73, R36, R4, R37 ;  /* 0x0000000424497223 */ /* 0x002fe20000010025 */
[----:B------:R-:W-:Y:S01]  /*d8f0*/  MUFU.EX2 R142, R142 ;  /* 0x0000008e008e7308 */ /* 0x000fe20000000800 */
        /* <DEDUP_REMOVED lines=28> */
[----:B------:R-:W-:-:S03]  /*dac0*/  FFMA.FTZ R43, R43, UR10, -R7 ;  /* 0x0000000a2b2b7c23 */ /* 0x000fc60008010807 */
        /* <DEDUP_REMOVED lines=18> */
[----:B------:R-:W-:-:S03]  /*dbf0*/  FFMA.FTZ R55, R56, UR10, -R7 ;  /* 0x0000000a38377c23 */ /* 0x000fc60008010807 */
[----:B------:R-:W-:Y:S01]  /*dc00*/  FADD.FTZ R75, R25, R44 ;  /* 0x0000002c194b7221 */ /* 0x000fe20000010000 */
[----:B------:R-:W-:-:S02]  /*dc10*/  FFMA.FTZ R44, R58, UR10, -R7 ;  /* 0x0000000a3a2c7c23 */ /* 0x000fc40008010807 */
        /* <DEDUP_REMOVED lines=12> */
[----:B------:R-:W-:-:S06]  /*dce0*/  FADD.FTZ R48, R34, R79 ;  /* 0x0000004f22307221 */ /* 0x000fcc0000010000 */
        /* <DEDUP_REMOVED lines=73> */
.L_x_9426:
        /* <DEDUP_REMOVED lines=90> */
.L_x_9409:
[----:B------:R-:W-:Y:S06]  /*e720*/  BAR.ARV 0x8, 0x200 ;  /* 0x0208000000007b1d */ /* 0x000fec0000002000 */
[----:B------:R-:W-:Y:S05]  /*e730*/  @!P0 BRA `(.L_x_9428) ;  /* 0x0000000000048947 */ /* 0x000fea0003800000 */
[----:B------:R-:W-:Y:S01]  /*e740*/  BPT.TRAP 0x1 ;  /* 0x000000040000795c */ /* 0x000fe20000300000 */
.L_x_9428:
[----:B------:R-:W-:Y:S01]  /*e750*/  ULEA UR14, UR49, UR46, 0x3 ;  /* 0x0000002e310e7291 */ /* 0x000fe2000f8e183f */
[----:B------:R-:W-:-:S05]  /*e760*/  IMAD.U32 R0, RZ, RZ, UR52 ;  /* 0x00000034ff007e24 */ /* 0x000fca000f8e00ff */
[----:B------:R-:W-:-:S04]  /*e770*/  SHF.L.U32 R0, R0, 0x1f, RZ ;  /* 0x0000001f00007819 */ /* 0x000fc800000006ff */
[----:B------:R0:W1:Y:S01]  /*e780*/  SYNCS.PHASECHK.TRANS64.TRYWAIT P1, [UR14+0x19c50], R0 ;  /* 0x019c5000ff0075a7 */ /* 0x000062000802014e */
[----:B------:R-:W-:Y:S05]  /*e790*/  @!P0 BRA `(.L_x_9429) ;  /* 0x0000000000048947 */ /* 0x000fea0003800000 */
[----:B------:R-:W-:Y:S01]  /*e7a0*/  BPT.TRAP 0x1 ;  /* 0x000000040000795c */ /* 0x000fe20000300000 */
.L_x_9429:
[----:B-1----:R-:W-:Y:S05]  /*e7b0*/  @P1 BRA `(.L_x_9430) ;  /* 0x0000000000081947 */ /* 0x002fea0003800000 */
[----:B------:R-:W1:Y:S02]  /*e7c0*/  SYNCS.PHASECHK.TRANS64.TRYWAIT P1, [UR14+0x19c50], R0 ;  /* 0x019c5000ff0075a7 */ /* 0x000e64000802014e */
[----:B-1----:R-:W-:Y:S05]  /*e7d0*/  @!P1 BRA `(.L_x_9431) ;  /* 0x0000008800849947 */ /* 0x002fea0003800000 */
.L_x_9430:
        /* <DEDUP_REMOVED lines=8> */
[----:B------:R-:W-:Y:S01]  /*e860*/  ULOP3.LUT UR46, UR46, 0x10000, URZ, 0xfc, !UPT ;  /* 0x000100002e2e7892 */ /* 0x000fe2000f8efc3f */
[----:B------:R-:W-:-:S04]  /*e870*/  PLOP3.LUT P1, PT, PT, PT, UP0, 0x80, 0x0 ;  /* 0x000000000000781c */ /* 0x000fc80003f2f008 */
[----:B------:R-:W-:Y:S01]  /*e880*/  @UP0 USHF.R.S32.HI UR6, URZ, 0x1f, UR47 ;  /* 0x0000001f3f060899 */ /* 0x000fe2000801142f */
[----:B------:R-:W-:Y:S01]  /*e890*/  @UP0 ULDC.64 UR12, c[0x0][0x9c8] ;  /* 0x00027200000c0ab9 */ /* 0x000fe20000000a00 */
[----:B------:R-:W-:Y:S02]  /*e8a0*/  @UP0 USHF.R.S32.HI UR11, URZ, 0x1f, UR48 ;  /* 0x0000001f3f0b0899 */ /* 0x000fe40008011430 */
[----:B------:R-:W-:Y:S02]  /*e8b0*/  @UP0 UIMAD UR6, UR6, UR12, URZ ;  /* 0x0000000c060602a4 */ /* 0x000fe4000f8e023f */
[----:B------:R-:W-:Y:S02]  /*e8c0*/  @UP0 UIMAD.WIDE.U32 UR8, UR47, UR12, URZ ;  /* 0x0000000c2f0802a5 */ /* 0x000fe4000f8e003f */
[----:B------:R-:W-:Y:S02]  /*e8d0*/  @UP0 UIMAD UR7, UR47, UR13, UR6 ;  /* 0x0000000d2f0702a4 */ /* 0x000fe4000f8e0206 */
[----:B------:R-:W-:-:S02]  /*e8e0*/  UIMAD UR6, UR49, 0x300, UR46 ;  /* 0x00000300310678a4 */ /* 0x000fc4000f8e022e */
[----:B------:R-:W-:Y:S01]  /*e8f0*/  @UP0 UIADD3 UR9, UR9, UR7, URZ ;  /* 0x0000000709090290 */ /* 0x000fe2000fffe03f */
[----:B------:R-:W-:Y:S02]  /*e900*/  @UP0 ULDC.64 UR12, c[0x0][0x9d0] ;  /* 0x00027400000c0ab9 */ /* 0x000fe40000000a00 */
[----:B------:R-:W-:Y:S01]  /*e910*/  UMOV UR7, 0x40000040 ;  /* 0x4000004000077882 */ /* 0x000fe20000000000 */
[----:B------:R-:W-:Y:S02]  /*e920*/  @UP0 UIMAD UR11, UR11, UR12, URZ ;  /* 0x0000000c0b0b02a4 */ /* 0x000fe4000f8e023f */
[----:B------:R-:W-:Y:S01]  /*e930*/  @UP0 UIMAD.WIDE.U32 UR8, UR48, UR12, UR8 ;  /* 0x0000000c300802a5 */ /* 0x000fe2000f8e0008 */
[----:B------:R-:W-:Y:S01]  /*e940*/  QGMMA.64x96x32.F32.E4M3.E4M3 R88, R148, gdesc[UR4], R88, gsb0 ;  /* 0x0160000494587df3 */ /* 0x000fe20008000858 */
[----:B------:R-:W-:Y:S02]  /*e950*/  @UP0 UIMAD UR11, UR48, UR13, UR11 ;  /* 0x0000000d300b02a4 */ /* 0x000fe4000f8e020b */
[----:B------:R-:W-:-:S02]  /*e960*/  @UP0 ULEA UR4, UP1, UR8, UR4, 0x2 ;  /* 0x0000000408040291 */ /* 0x000fc4000f82103f */
        /* <DEDUP_REMOVED lines=57> */
.L_x_9432:
        /* <DEDUP_REMOVED lines=58> */
.L_x_9358:
        /* <DEDUP_REMOVED lines=42> */
[----:B------:R-:W-:Y:S01]  /*f340*/  F2FP.BF16.F32.PACK_AB R36, R95, R36 ;  /* 0x000000245f24723e */ /* 0x000fe200000010ff */
[----:B------:R-:W-:Y:S01]  /*f350*/  IMAD.WIDE R12, R157, 0x2, R4 ;  /* 0x000000029d0c7825 */ /* 0x000fe200078e0204 */
[----:B------:R-:W-:Y:S02]  /*f360*/  F2FP.BF16.F32.PACK_AB R37, R100, R37 ;  /* 0x000000256425723e */ /* 0x000fe400000010ff */
[----:B------:R-:W-:Y:S02]  /*f370*/  F2FP.BF16.F32.PACK_AB R35, R102, R35 ;  /* 0x000000236623723e */ /* 0x000fe400000010ff */
[C---:B------:R-:W-:Y:S02]  /*f380*/  IADD3 R49, P5, R12.reuse, 0x20, RZ ;  /* 0x000000200c317810 */ /* 0x040fe40007fbe0ff */
[----:B------:R-:W-:-:S02]  /*f390*/  IADD3 R51, P4, R12, 0x3000, RZ ;  /* 0x000030000c337810 */ /* 0x000fc40007f9e0ff */
[----:B------:R-:W-:Y:S01]  /*f3a0*/  LOP3.LUT R6, R49, 0x180, RZ, 0xc0, !PT ;  /* 0x0000018031067812 */ /* 0x000fe200078ec0ff */
[----:B------:R-:W-:Y:S01]  /*f3b0*/  IMAD.X R25, RZ, RZ, R13, P5 ;  /* 0x000000ffff197224 */ /* 0x000fe200028e060d */
[----:B------:R-:W-:Y:S02]  /*f3c0*/  F2FP.BF16.F32.PACK_AB R34, R101, R34 ;  /* 0x000000226522723e */ /* 0x000fe400000010ff */
[----:B------:R-:W-:Y:S02]  /*f3d0*/  SHF.R.U64 R6, R6, 0x3, RZ ;  /* 0x0000000306067819 */ /* 0x000fe400000012ff */
[----:B------:R-:W-:Y:S02]  /*f3e0*/  F2FP.BF16.F32.PACK_AB R32, R103, R32 ;  /* 0x000000206720723e */ /* 0x000fe400000010ff */
[----:B------:R-:W-:Y:S02]  /*f3f0*/  SEL R42, R11, R8, P0 ;  /* 0x000000080b2a7207 */ /* 0x000fe40000000000 */
[----:B------:R-:W-:-:S02]  /*f400*/  SEL R43, R8, R11, P0 ;  /* 0x0000000b082b7207 */ /* 0x000fc40000000000 */
[----:B------:R-:W-:Y:S02]  /*f410*/  LOP3.LUT R24, R6, R49, RZ, 0x3c, !PT ;  /* 0x0000003106187212 */ /* 0x000fe400078e3cff */
[----:B------:R-:W-:Y:S02]  /*f420*/  F2FP.BF16.F32.PACK_AB R33, R108, R33 ;  /* 0x000000216c21723e */ /* 0x000fe400000010ff */
[----:B------:R-:W-:Y:S02]  /*f430*/  F2FP.BF16.F32.PACK_AB R31, R110, R31 ;  /* 0x0000001f6e1f723e */ /* 0x000fe400000010ff */
[----:B------:R-:W-:Y:S02]  /*f440*/  F2FP.BF16.F32.PACK_AB R30, R109, R30 ;  /* 0x0000001e6d1e723e */ /* 0x000fe400000010ff */
[----:B------:R-:W-:Y:S02]  /*f450*/  F2FP.BF16.F32.PACK_AB R28, R111, R28 ;  /* 0x0000001c6f1c723e */ /* 0x000fe400000010ff */
[----:B------:R-:W-:-:S02]  /*f460*/  SEL R26, R41, R38, P0 ;  /* 0x00000026291a7207 */ /* 0x000fc40000000000 */
[----:B------:R-:W-:Y:S02]  /*f470*/  SEL R8, R39, R36, P0 ;  /* 0x0000002427087207 */ /* 0x000fe40000000000 */
[----:B------:R-:W-:Y:S02]  /*f480*/  LOP3.LUT R6, R51, 0x180, RZ, 0xc0, !PT ;  /* 0x0000018033067812 */ /* 0x000fe400078ec0ff */
[----:B------:R-:W-:Y:S02]  /*f490*/  SEL R41, R38, R41, P0 ;  /* 0x0000002926297207 */ /* 0x000fe40000000000 */
[----:B------:R-:W-:Y:S02]  /*f4a0*/  SEL R39, R36, R39, P0 ;  /* 0x0000002724277207 */ /* 0x000fe40000000000 */
        /* <DEDUP_REMOVED lines=10> */
[----:B------:R-:W-:Y:S02]  /*f550*/  IADD3 R53, P3, R12, 0x3020, RZ ;  /* 0x000030200c357810 */ /* 0x000fe40007f7e0ff */
[----:B------:R-:W-:Y:S02]  /*f560*/  SHF.R.U64 R6, R6, 0x3, RZ ;  /* 0x0000000306067819 */ /* 0x000fe400000012ff */
[----:B------:R-:W-:Y:S01]  /*f570*/  SEL R33, R30, R33, P0 ;  /* 0x000000211e217207 */ /* 0x000fe20000000000 */
[----:B------:R-:W-:Y:S01]  /*f580*/  IMAD.X R15, RZ, RZ, R13, P3 ;  /* 0x000000ffff0f7224 */ /* 0x000fe200018e060d */
[----:B------:R-:W-:-:S02]  /*f590*/  SEL R31, R28, R31, P0 ;  /* 0x0000001f1c1f7207 */ /* 0x000fc40000000000 */
[----:B------:R-:W-:Y:S02]  /*f5a0*/  LOP3.LUT R7, R12, 0x180, RZ, 0xc0, !PT ;  /* 0x000001800c077812 */ /* 0x000fe400078ec0ff */
[----:B------:R-:W-:Y:S02]  /*f5b0*/  SEL R30, R29, R20, P0 ;  /* 0x000000141d1e7207 */ /* 0x000fe40000000000 */
[----:B------:R-:W-:Y:S02]  /*f5c0*/  SEL R28, R21, R14, P0 ;  /* 0x0000000e151c7207 */ /* 0x000fe40000000000 */
[----:B------:R-:W-:Y:S01]  /*f5d0*/  SEL R45, R14, R21, P0 ;  /* 0x000000150e2d7207 */ /* 0x000fe20000000000 */
[----:B------:R-:W-:Y:S01]  /*f5e0*/  IMAD.X R21, RZ, RZ, R13, P4 ;  /* 0x000000ffff157224 */ /* 0x000fe200020e060d */
[----:B------:R-:W-:Y:S02]  /*f5f0*/  F2FP.BF16.F32.PACK_AB R127, R127, R10 ;  /* 0x0000000a7f7f723e */ /* 0x000fe400000010ff */
[----:B------:R-:W-:-:S02]  /*f600*/  SEL R29, R20, R29, P0 ;  /* 0x0000001d141d7207 */ /* 0x000fc40000000000 */
[C---:B------:R-:W-:Y:S02]  /*f610*/  IADD3 R55, P2, R12.reuse, 0x6000, RZ ;  /* 0x000060000c377810 */ /* 0x040fe40007f5e0ff */
[----:B------:R-:W-:Y:S02]  /*f620*/  IADD3 R57, P1, R12, 0x6020, RZ ;  /* 0x000060200c397810 */ /* 0x000fe40007f3e0ff */
[----:B------:R-:W-:Y:S01]  /*f630*/  LOP3.LUT R10, R53, 0x180, RZ, 0xc0, !PT ;  /* 0x00000180350a7812 */ /* 0x000fe200078ec0ff */
[----:B------:R-:W-:Y:S01]  /*f640*/  IMAD.X R11, RZ, RZ, R13, P2 ;  /* 0x000000ffff0b7224 */ /* 0x000fe200010e060d */
[----:B------:R-:W-:Y:S02]  /*f650*/  LOP3.LUT R20, R6, R51, RZ, 0x3c, !PT ;  /* 0x0000003306147212 */ /* 0x000fe400078e3cff */
[----:B------:R-:W-:Y:S02]  /*f660*/  SHF.R.U64 R7, R7, 0x3, RZ ;  /* 0x0000000307077819 */ /* 0x000fe400000012ff */
[----:B------:R-:W-:-:S02]  /*f670*/  LOP3.LUT R44, R55, 0x180, RZ, 0xc0, !PT ;  /* 0x00000180372c7812 */ /* 0x000fc400078ec0ff */
[----:B------:R-:W-:Y:S02]  /*f680*/  LOP3.LUT R46, R57, 0x180, RZ, 0xc0, !PT ;  /* 0x00000180392e7812 */ /* 0x000fe400078ec0ff */
[----:B------:R-:W-:Y:S02]  /*f690*/  SHF.R.U64 R10, R10, 0x3, RZ ;  /* 0x000000030a0a7819 */ /* 0x000fe400000012ff */
[----:B------:R-:W-:Y:S02]  /*f6a0*/  MOV R52, R20 ;  /* 0x0000001400347202 */ /* 0x000fe40000000f00 */
[----:B------:R-:W-:Y:S01]  /*f6b0*/  LOP3.LUT R12, R7, R12, RZ, 0x3c, !PT ;  /* 0x0000000c070c7212 */ /* 0x000fe200078e3cff */
[----:B------:R-:W-:Y:S01]  /*f6c0*/  IMAD.X R7, RZ, RZ, R13, P1 ;  /* 0x000000ffff077224 */ /* 0x000fe200008e060d */
[----:B------:R-:W-:Y:S02]  /*f6d0*/  SHF.R.U64 R44, R44, 0x3, RZ ;  /* 0x000000032c2c7819 */ /* 0x000fe400000012ff */
[----:B------:R-:W-:-:S02]  /*f6e0*/  SEL R48, R126, R127, P0 ;  /* 0x0000007f7e307207 */ /* 0x000fc40000000000 */
[----:B------:R-:W-:Y:S02]  /*f6f0*/  SHF.R.U64 R46, R46, 0x3, RZ ;  /* 0x000000032e2e7819 */ /* 0x000fe400000012ff */
[----:B------:R-:W-:Y:S02]  /*f700*/  LOP3.LUT R14, R10, R53, RZ, 0x3c, !PT ;  /* 0x000000350a0e7212 */ /* 0x000fe400078e3cff */
[----:B------:R-:W-:Y:S02]  /*f710*/  SEL R127, R127, R126, P0 ;  /* 0x0000007e7f7f7207 */ /* 0x000fe40000000000 */
[----:B------:R-:W-:Y:S02]  /*f720*/  MOV R54, R12 ;  /* 0x0000000c00367202 */ /* 0x000fe40000000f00 */
[----:B------:R-:W-:Y:S02]  /*f730*/  MOV R53, R24 ;  /* 0x0000001800357202 */ /* 0x000fe40000000f00 */
[----:B------:R-:W-:-:S02]  /*f740*/  LOP3.LUT R10, R44, R55, RZ, 0x3c, !PT ;  /* 0x000000372c0a7212 */ /* 0x000fc400078e3cff */
[----:B------:R-:W-:Y:S02]  /*f750*/  LOP3.LUT R6, R46, R57, RZ, 0x3c, !PT ;  /* 0x000000392e067212 */ /* 0x000fe400078e3cff */
[----:B------:R-:W-:Y:S02]  /*f760*/  MOV R49, R10 ;  /* 0x0000000a00317202 */ /* 0x000fe40000000f00 */
[----:B------:R-:W-:Y:S02]  /*f770*/  MOV R51, R14 ;  /* 0x0000000e00337202 */ /* 0x000fe40000000f00 */
[----:B------:R-:W-:Y:S02]  /*f780*/  PLOP3.LUT P2, PT, PT, PT, UP0, 0x80, 0x0 ;  /* 0x000000000000781c */ /* 0x000fe40003f4f008 */
[----:B--2---:R-:W-:Y:S01]  /*f790*/  LOP3.LUT R20, R9, 0x2, RZ, 0x3c, !PT ;  /* 0x0000000209147812 */ /* 0x004fe200078e3cff */
[----:B------:R-:W-:Y:S04]  /*f7a0*/  SHFL.IDX PT, R26, R26, R9, 0x1c1f ;  /* 0x001c1f091a1a7589 */ /* 0x000fe800000e0000 */
[----:B------:R-:W0:Y:S04]  /*f7b0*/  SHFL.IDX PT, R41, R41, R20, 0x1c1f ;  /* 0x001c1f1429297589 */ /* 0x000e2800000e0000 */
[----:B------:R0:W-:Y:S04]  /*f7c0*/  SHFL.IDX PT, R13, R8, R9, 0x1c1f ;  /* 0x001c1f09080d7589 */ /* 0x0001e800000e0000 */
[----:B------:R-:W1:Y:S04]  /*f7d0*/  SHFL.IDX PT, R24, R39, R20, 0x1c1f ;  /* 0x001c1f1427187589 */ /* 0x000e6800000e0000 */
[----:B------:R-:W-:Y:S04]  /*f7e0*/  SHFL.IDX PT, R34, R34, R9, 0x1c1f ;  /* 0x001c1f0922227589 */ /* 0x000fe800000e0000 */
[----:B------:R-:W2:Y:S04]  /*f7f0*/  SHFL.IDX PT, R33, R33, R20, 0x1c1f ;  /* 0x001c1f1421217589 */ /* 0x000ea800000e0000 */
[----:B------:R-:W-:Y:S04]  /*f800*/  SHFL.IDX PT, R38, R38, R9, 0x1c1f ;  /* 0x001c1f0926267589 */ /* 0x000fe800000e0000 */
[----:B------:R-:W3:Y:S01]  /*f810*/  SHFL.IDX PT, R37, R37, R20, 0x1c1f ;  /* 0x001c1f1425257589 */ /* 0x000ee200000e0000 */
[----:B0-----:R-:W-:-:S02]  /*f820*/  SEL R8, R26, R41, P0 ;  /* 0x000000291a087207 */ /* 0x001fc40000000000 */
[----:B------:R-:W-:Y:S01]  /*f830*/  SEL R10, R41, R26, P0 ;  /* 0x0000001a290a7207 */ /* 0x000fe20000000000 */
[----:B------:R-:W-:Y:S01]  /*f840*/  SHFL.IDX PT, R36, R36, R9, 0x1c1f ;  /* 0x001c1f0924247589 */ /* 0x000fe200000e0000 */
[----:B------:R-:W-:Y:S01]  /*f850*/  MOV R41, R6 ;  /* 0x0000000600297202 */ /* 0x000fe20000000f00 */
[----:B------:R-:W-:Y:S02]  /*f860*/  IMAD.U32 R6, RZ, RZ, UR6 ;  /* 0x00000006ff067e24 */ /* 0x000fe4000f8e00ff */
[----:B------:R-:W0:Y:S01]  /*f870*/  SHFL.IDX PT, R35, R35, R20, 0x1c1f ;  /* 0x001c1f1423237589 */ /* 0x000e2200000e0000 */
[----:B-1----:R-:W-:Y:S01]  /*f880*/  SEL R11, R24, R13, P0 ;  /* 0x0000000d180b7207 */ /* 0x002fe20000000000 */
[----:B------:R-:W-:Y:S01]  /*f890*/  IMAD.U32 R7, RZ, RZ, UR7 ;  /* 0x00000007ff077e24 */ /* 0x000fe2000f8e00ff */
[----:B------:R-:W-:Y:S01]  /*f8a0*/  ULDC.64 UR6, c[0x0][0xc08] ;  /* 0x0003020000067ab9 */ /* 0x000fe20000000a00 */
[----:B------:R-:W-:Y:S04]  /*f8b0*/  SHFL.IDX PT, R30, R30, R9, 0x1c1f ;  /* 0x001c1f091e1e7589 */ /* 0x000fe800000e0000 */
[----:B------:R-:W-:Y:S01]  /*f8c0*/  SHFL.IDX PT, R40, R40, R9, 0x1c1f ;  /* 0x001c1f0928287589 */ /* 0x000fe200000e0000 */
[----:B--2---:R-:W-:-:S03]  /*f8d0*/  SEL R26, R33, R34, P0 ;  /* 0x00000022211a7207 */ /* 0x004fc60000000000 */
[----:B------:R-:W1:Y:S04]  /*f8e0*/  SHFL.IDX PT, R29, R29, R20, 0x1c1f ;  /* 0x001c1f141d1d7589 */ /* 0x000e6800000e0000 */
[----:B------:R-:W2:Y:S01]  /*f8f0*/  SHFL.IDX PT, R27, R27, R20, 0x1c1f ;  /* 0x001c1f141b1b7589 */ /* 0x000ea200000e0000 */
[----:B---3--:R-:W-:Y:S02]  /*f900*/  SEL R12, R38, R37, P0 ;  /* 0x00000025260c7207 */ /* 0x008fe40000000000 */
[----:B------:R-:W-:Y:S01]  /*f910*/  SEL R14, R37, R38, P0 ;  /* 0x00000026250e7207 */ /* 0x000fe20000000000 */
[----:B------:R-:W-:Y:S04]  /*f920*/  SHFL.IDX PT, R21, R32, R9, 0x1c1f ;  /* 0x001c1f0920157589 */ /* 0x000fe800000e0000 */
[----:B------:R-:W3:Y:S01]  /*f930*/  SHFL.IDX PT, R44, R31, R20, 0x1c1f ;  /* 0x001c1f141f2c7589 */ /* 0x000ee200000e0000 */
[----:B0-----:R-:W-:-:S03]  /*f940*/  SEL R15, R35, R36, P0 ;  /* 0x00000024230f7207 */ /* 0x001fc60000000000 */
[----:B------:R1:W-:Y:S04]  /*f950*/  SHFL.IDX PT, R46, R28, R9, 0x1c1f ;  /* 0x001c1f091c2e7589 */ /* 0x0003e800000e0000 */
[----:B------:R-:W0:Y:S04]  /*f960*/  SHFL.IDX PT, R45, R45, R20, 0x1c1f ;  /* 0x001c1f142d2d7589 */ /* 0x000e2800000e0000 */
[----:B------:R-:W-:Y:S01]  /*f970*/  SHFL.IDX PT, R48, R48, R9, 0x1c1f ;  /* 0x001c1f0930307589 */ /* 0x000fe200000e0000 */
[----:B-1----:R-:W-:-:S03]  /*f980*/  SEL R28, R30, R29, P0 ;  /* 0x0000001d1e1c7207 */ /* 0x002fc60000000000 */
[----:B------:R-:W1:Y:S01]  /*f990*/  SHFL.IDX PT, R127, R127, R20, 0x1c1f ;  /* 0x001c1f147f7f7589 */ /* 0x000e6200000e0000 */
[----:B--2---:R-:W-:Y:S02]  /*f9a0*/  SEL R32, R40, R27, P0 ;  /* 0x0000001b28207207 */ /* 0x004fe40000000000 */
[----:B------:R-:W-:Y:S01]  /*f9b0*/  SEL R30, R29, R30, P0 ;  /* 0x0000001e1d1e7207 */ /* 0x000fe20000000000 */
[----:B------:R-:W-:Y:S04]  /*f9c0*/  SHFL.IDX PT, R42, R42, R9, 0x1c1f ;  /* 0x001c1f092a2a7589 */ /* 0x000fe800000e0000 */
[----:B------:R2:W-:Y:S01]  /*f9d0*/  SHFL.IDX PT, R50, R50, R9, 0x1c1f ;  /* 0x001c1f0932327589 */ /* 0x0005e200000e0000 */
[----:B---3--:R-:W-:-:S03]  /*f9e0*/  SEL R25, R21, R44, P0 ;  /* 0x0000002c15197207 */ /* 0x008fc60000000000 */
[----:B------:R-:W3:Y:S04]  /*f9f0*/  SHFL.IDX PT, R43, R43, R20, 0x1c1f ;  /* 0x001c1f142b2b7589 */ /* 0x000ee800000e0000 */
[----:B------:R-:W4:Y:S01]  /*fa00*/  SHFL.IDX PT, R47, R47, R20, 0x1c1f ;  /* 0x001c1f142f2f7589 */ /* 0x000f2200000e0000 */
[----:B0-----:R-:W-:Y:S02]  /*fa10*/  SEL R29, R46, R45, P0 ;  /* 0x0000002d2e1d7207 */ /* 0x001fe40000000000 */
[----:B--2---:R-:W-:Y:S01]  /*fa20*/  SEL R9, R13, R24, P0 ;  /* 0x000000180d097207 */ /* 0x004fe20000000000 */
[----:B------:R-:W-:Y:S01]  /*fa30*/  BAR.SYNC.DEFER_BLOCKING 0x1, 0x180 ;  /* 0x0046000000007b1d */ /* 0x000fe20000010000 */
[----:B------:R-:W-:Y:S02]  /*fa40*/  SEL R24, R34, R33, P0 ;  /* 0x0000002122187207 */ /* 0x000fe40000000000 */
[----:B------:R-:W-:-:S02]  /*fa50*/  SEL R13, R36, R35, P0 ;  /* 0x00000023240d7207 */ /* 0x000fc40000000000 */
[----:B------:R-:W-:Y:S02]  /*fa60*/  SEL R34, R27, R40, P0 ;  /* 0x000000281b227207 */ /* 0x000fe40000000000 */
[----:B------:R-:W-:Y:S02]  /*fa70*/  SEL R27, R44, R21, P0 ;  /* 0x000000152c1b7207 */ /* 0x000fe40000000000 */
[----:B------:R-:W-:Y:S02]  /*fa80*/  SEL R31, R45, R46, P0 ;  /* 0x0000002e2d1f7207 */ /* 0x000fe40000000000 */
[----:B-1----:R-:W-:Y:S02]  /*fa90*/  SEL R33, R48, R127, P0 ;  /* 0x0000007f30217207 */ /* 0x002fe40000000000 */
[----:B------:R-:W-:Y:S02]  /*faa0*/  SEL R35, R127, R48, P0 ;  /* 0x000000307f237207 */ /* 0x000fe40000000000 */
[----:B---3--:R-:W-:-:S02]  /*fab0*/  SEL R36, R42, R43, P0 ;  /* 0x0000002b2a247207 */ /* 0x008fc40000000000 */
[----:B------:R-:W-:Y:S02]  /*fac0*/  SEL R38, R43, R42, P0 ;  /* 0x0000002a2b267207 */ /* 0x000fe40000000000 */
[----:B----4-:R-:W-:Y:S01]  /*fad0*/  SEL R37, R50, R47, P0 ;  /* 0x0000002f32257207 */ /* 0x010fe20000000000 */
[----:B------:R-:W-:Y:S01]  /*fae0*/  UISETP.NE.U32.AND UP1, UPT, UR6, URZ, UPT ;  /* 0x0000003f0600728c */ /* 0x000fe2000bf25070 */
[----:B------:R-:W-:Y:S01]  /*faf0*/  SEL R39, R47, R50, P0 ;  /* 0x000000322f277207 */ /* 0x000fe20000000000 */
[----:B------:R-:W-:Y:S01]  /*fb00*/  UMOV UR4, URZ ;  /* 0x0000003f00047c82 */ /* 0x000fe20008000000 */
        /* <DEDUP_REMOVED lines=10> */
[----:B------:R-:W-:Y:S01]  /*fbb0*/  UISETP.NE.AND.EX UP1, UPT, UR7, URZ, UPT, UP1 ;  /* 0x0000003f0700728c */ /* 0x000fe2000bf25310 */
[----:B-1----:R-:W-:-:S05]  /*fbc0*/  ISETP.NE.AND P1, PT, R43, 0x1, PT ;  /* 0x000000012b00780c */ /* 0x002fca0003f25270 */
[----:B------:R-:W-:-:S05]  /*fbd0*/  PLOP3.LUT P0, PT, PT, PT, UP1, 0x80, 0x0 ;  /* 0x000000000000781c */ /* 0x000fca0003f0f018 */
[----:B------:R-:W-:Y:S02]  /*fbe0*/  @UP1 ULDC.64 UR6, c[0x0][0xc08] ;  /* 0x0003020000061ab9 */ /* 0x000fe40000000a00 */
[----:B------:R-:W-:Y:S01]  /*fbf0*/  @UP1 UIMAD.WIDE UR6, UR41, 0x4, UR6 ;  /* 0x00000004290618a5 */ /* 0x000fe2000f8e0206 */
[----:B------:R-:W0:Y:S05]  /*fc00*/  @P1 LDC R9, c[0x0][0xbec] ;  /* 0x0002fb00ff091b82 */ /* 0x000e2a0000000800 */
[----:B--2---:R-:W-:Y:S02]  /*fc10*/  IMAD.U32 R12, RZ, RZ, UR6 ;  /* 0x00000006ff0c7e24 */ /* 0x004fe4000f8e00ff */
[----:B------:R-:W-:Y:S01]  /*fc20*/  IMAD.U32 R13, RZ, RZ, UR7 ;  /* 0x00000007ff0d7e24 */ /* 0x000fe2000f8e00ff */
[----:B------:R-:W1:Y:S01]  /*fc30*/  @P1 LDC R10, c[0x0][0xbf0] ;  /* 0x0002fc00ff0a1b82 */ /* 0x000e620000000800 */
        /* <DEDUP_REMOVED lines=8> */
.L_x_9435:
[----:B---3--:R-:W-:Y:S01]  /*fcc0*/  VIADD R12, R17, UR42 ;  /* 0x0000002a110c7c36 */ /* 0x008fe20008000000 */
[----:B------:R-:W-:Y:S01]  /*fcd0*/  USHF.R.S32.HI UR16, URZ, 0x1f, UR40 ;  /* 0x0000001f3f107899 */ /* 0x000fe20008011428 */
[----:B------:R-:W-:Y:S01]  /*fce0*/  VIADD R14, R156, UR42 ;  /* 0x0000002a9c0e7c36 */ /* 0x000fe20008000000 */
[----:B------:R-:W-:Y:S01]  /*fcf0*/  ULDC.64 UR12, c[0x0][0xb90] ;  /* 0x0002e400000c7ab9 */ /* 0x000fe20000000a00 */
[----:B------:R-:W-:Y:S01]  /*fd00*/  @P1 IMAD.HI.U32 R7, R12, R9, RZ ;  /* 0x000000090c071227 */ /* 0x000fe200078e00ff */
[----:B------:R-:W-:Y:S01]  /*fd10*/  USHF.R.S32.HI UR15, URZ, 0x1f, UR41 ;  /* 0x0000001f3f0f7899 */ /* 0x000fe20008011429 */
[----:B------:R-:W0:Y:S01]  /*fd20*/  @P1 LDC R41, c[0x0][0xbec] ;  /* 0x0002fb00ff291b82 */ /* 0x000e220000000800 */
[----:B------:R-:W-:Y:S01]  /*fd30*/  USHF.R.S32.HI UR7, URZ, 0x1f, UR4 ;  /* 0x0000001f3f077899 */ /* 0x000fe20008011404 */
[----:B------:R-:W-:Y:S01]  /*fd40*/  IMAD.MOV.U32 R6, RZ, RZ, R12 ;  /* 0x000000ffff067224 */ /* 0x000fe200078e000c */
[----:B------:R-:W-:Y:S01]  /*fd50*/  UIMAD UR10, UR16, UR12, URZ ;  /* 0x0000000c100a72a4 */ /* 0x000fe2000f8e023f */
[----:B------:R-:W-:Y:S01]  /*fd60*/  @P1 SHF.R.U32.HI R6, RZ, R10, R7 ;  /* 0x0000000aff061219 */ /* 0x000fe20000011607 */
[----:B------:R-:W-:Y:S01]  /*fd70*/  UMOV UR6, UR4 ;  /* 0x0000000400067c82 */ /* 0x000fe20008000000 */
[----:B------:R-:W-:Y:S01]  /*fd80*/  USEL UR15, UR15, URZ, !UP0 ;  /* 0x0000003f0f0f7287 */ /* 0x000fe2000c000000 */
[----:B------:R-:W-:Y:S01]  /*fd90*/  IMAD R7, R153, 0x20, R18 ;  /* 0x0000002099077824 */ /* 0x000fe200078e0212 */
[----:B------:R-:W-:Y:S01]  /*fda0*/  UIMAD.WIDE.U32 UR8, UR40, UR12, UR6 ;  /* 0x0000000c280872a5 */ /* 0x000fe2000f8e0006 */
[----:B------:R-:W-:Y:S01]  /*fdb0*/  IMAD.MOV R10, RZ, RZ, -R6 ;  /* 0x000000ffff0a7224 */ /* 0x000fe200078e0a06 */
[----:B------:R-:W-:Y:S01]  /*fdc0*/  UIMAD UR10, UR40, UR13, UR10 ;  /* 0x0000000d280a72a4 */ /* 0x000fe2000f8e020a */
[----:B------:R-:W-:Y:S01]  /*fdd0*/  IMAD.WIDE R4, R7, 0x2, R4 ;  /* 0x0000000207047825 */ /* 0x000fe200078e0204 */
[----:B------:R-:W-:Y:S01]  /*fde0*/  USEL UR14, UR41, URZ, !UP0 ;  /* 0x0000003f290e7287 */ /* 0x000fe2000c000000 */
[----:B------:R-:W-:Y:S01]  /*fdf0*/  ULDC.64 UR12, c[0x0][0xb98] ;  /* 0x0002e600000c7ab9 */ /* 0x000fe20000000a00 */
[----:B------:R-:W-:Y:S01]  /*fe00*/  UIADD3 UR9, UR9, UR10, URZ ;  /* 0x0000000a09097290 */ /* 0x000fe2000fffe03f */
[----:B------:R-:W-:Y:S01]  /*fe10*/  IMAD R9, R43, R10, R12 ;  /* 0x0000000a2b097224 */ /* 0x000fe200078e020c */
[----:B------:R-:W-:Y:S01]  /*fe20*/  UIMAD UR6, UR15, UR12, URZ ;  /* 0x0000000c0f0672a4 */ /* 0x000fe2000f8e023f */
[----:B------:R-:W-:Y:S01]  /*fe30*/  SHF.R.S32.HI R10, RZ, 0x1f, R6 ;  /* 0x0000001fff0a7819 */ /* 0x000fe20000011406 */
[----:B------:R-:W-:Y:S01]  /*fe40*/  UIMAD.WIDE.U32 UR8, UR14, UR12, UR8 ;  /* 0x0000000c0e0872a5 */ /* 0x000fe2000f8e0008 */
[----:B------:R-:W-:Y:S01]  /*fe50*/  IADD3 R21, P2, R4, 0x1800, RZ ;  /* 0x0000180004157810 */ /* 0x000fe20007f5e0ff */
[----:B------:R-:W-:Y:S01]  /*fe60*/  UIMAD UR6, UR14, UR13, UR6 ;  /* 0x0000000d0e0672a4 */ /* 0x000fe2000f8e0206 */
[----:B------:R-:W-:Y:S01]  /*fe70*/  SHF.R.S32.HI R7, RZ, 0x1f, R9 ;  /* 0x0000001fff077819 */ /* 0x000fe20000011409 */
[----:B------:R-:W-:Y:S01]  /*fe80*/  ULDC.64 UR10, c[0x0][0xb88] ;  /* 0x0002e200000a7ab9 */ /* 0x000fe20000000a00 */
[----:B------:R-:W-:Y:S01]  /*fe90*/  LOP3.LUT R20, R21, 0x180, RZ, 0xc0, !PT ;  /* 0x0000018015147812 */ /* 0x000fe200078ec0ff */
[----:B-----5:R-:W-:Y:S01]  /*fea0*/  IMAD R45, R8, R43, RZ ;  /* 0x0000002b082d7224 */ /* 0x020fe200078e02ff */
[----:B------:R-:W-:Y:S01]  /*feb0*/  IADD3 R6, P0, R6, UR8, RZ ;  /* 0x0000000806067c10 */ /* 0x000fe2000ff1e0ff */
[----:B------:R-:W-:Y:S01]  /*fec0*/  IMAD.U32 R11, RZ, RZ, UR6 ;  /* 0x00000006ff0b7e24 */ /* 0x000fe2000f8e00ff */
[----:B------:R-:W-:Y:S01]  /*fed0*/  SHF.R.U64 R20, R20, 0x3, RZ ;  /* 0x0000000314147819 */ /* 0x000fe200000012ff */
[----:B------:R-:W-:Y:S01]  /*fee0*/  IMAD R12, R7, UR10, RZ ;  /* 0x0000000a070c7c24 */ /* 0x000fe2000f8e02ff */
[----:B------:R-:W-:-:S02]  /*fef0*/  IADD3 R29, P6, R4, 0x3000, RZ ;  /* 0x00003000041d7810 */ /* 0x000fc40007fde0ff */
[----:B------:R-:W-:Y:S01]  /*ff00*/  IADD3.X R7, R10, UR9, R11, P0, !PT ;  /* 0x000000090a077c10 */ /* 0x000fe200087fe40b */
[C---:B------:R-:W-:Y:S01]  /*ff10*/  IMAD R11, R9.reuse, UR11, R12 ;  /* 0x0000000b090b7c24 */ /* 0x040fe2000f8e020c */
[----:B------:R-:W-:Y:S01]  /*ff20*/  ULDC.64 UR8, c[0x0][0xb50] ;  /* 0x0002d40000087ab9 */ /* 0x000fe20000000a00 */
[----:B------:R-:W-:Y:S01]  /*ff30*/  LOP3.LUT R20, R20, R21, RZ, 0x3c, !PT ;  /* 0x0000001514147212 */ /* 0x000fe200078e3cff */
[----:B------:R-:W-:Y:S01]  /*ff40*/  IMAD.X R21, RZ, RZ, R5, P2 ;  /* 0x000000ffff157224 */ /* 0x000fe200010e0605 */
[C---:B------:R-:W-:Y:S01]  /*ff50*/  IADD3 R13, P5, R4.reuse, 0x4800, RZ ;  /* 0x00004800040d7810 */ /* 0x040fe20007fbe0ff */
[----:B------:R-:W-:Y:S01]  /*ff60*/  IMAD.WIDE.U32 R6, R9, UR10, R6 ;  /* 0x0000000a09067c25 */ /* 0x000fe2000f8e0006 */
[----:B------:R-:W-:Y:S01]  /*ff70*/  ULDC.64 UR10, c[0x0][0xaa0] ;  /* 0x0002a800000a7ab9 */ /* 0x000fe20000000a00 */
[----:B------:R-:W-:Y:S02]  /*ff80*/  IADD3 R33, P4, R4, 0x6000, RZ ;  /* 0x0000600004217810 */ /* 0x000fe40007f9e0ff */
[----:B------:R-:W-:Y:S01]  /*ff90*/  IMAD.IADD R7, R7, 0x1, R11 ;  /* 0x0000000107077824 */ /* 0x000fe200078e020b */
[----:B------:R-:W-:-:S02]  /*ffa0*/  LEA R10, P0, R6, UR8, 0x2 ;  /* 0x00000008060a7c11 */ /* 0x000fc4000f8010ff */
[----:B------:R-:W-:Y:S02]  /*ffb0*/  LOP3.LUT R9, R4, 0x180, RZ, 0xc0, !PT ;  /* 0x0000018004097812 */ /* 0x000fe400078ec0ff */
[----:B------:R-:W-:Y:S01]  /*ffc0*/  LEA.HI.X R11, R6, UR9, R7, 0x2, P0 ;  /* 0x00000009060b7c11 */ /* 0x000fe200080f1407 */
[----:B------:R-:W-:Y:S01]  /*ffd0*/  SHFL.IDX PT, R36, R10, RZ, 0x1c1f ;  /* 0x001c1fff0a247589 */ /* 0x000fe200000e0000 */
[----:B------:R-:W-:Y:S01]  /*ffe0*/  LOP3.LUT P0, RZ, R154, 0x3, RZ, 0xc0, !PT ;  /* 0x000000039aff7812 */ /* 0x000fe2000780c0ff */
[C---:B------:R-:W-:Y:S01]  /*fff0*/  VIADD R6, R14.reuse, 0x8 ;  /* 0x000000080e067836 */ /* 0x040fe20000000000 */
[----:B------:R-:W-:Y:S01]  /*10000*/  UIMAD UR8, UR7, UR10, URZ ;  /* 0x0000000a070872a4 */ /* 0x000fe2000f8e023f */
[----:B------:R-:W1:Y:S01]  /*10010*/  SHFL.IDX PT, R37, R11, RZ, 0x1c1f ;  /* 0x001c1fff0b257589 */ /* 0x000e6200000e0000 */
[-C--:B------:R-:W-:Y:S02]  /*10020*/  ISETP.GE.OR P2, PT, R14, R45.reuse, P0 ;  /* 0x0000002d0e00720c */ /* 0x080fe40000746670 */
[----:B------:R-:W-:Y:S01]  /*10030*/  ISETP.GE.OR P0, PT, R6, R45, P0 ;  /* 0x0000002d0600720c */ /* 0x000fe20000706670 */
[----:B------:R-:W-:Y:S01]  /*10040*/  SHFL.IDX PT, R38, R10, 0x1, 0x1c1f ;  /* 0x003c1f000a267f89 */ /* 0x000fe200000e0000 */
[----:B------:R-:W-:-:S02]  /*10050*/  IADD3 R7, P3, R4, 0x7800, RZ ;  /* 0x0000780004077810 */ /* 0x000fc40007f7e0ff */
[----:B------:R-:W-:Y:S01]  /*10060*/  LOP3.LUT R28, R29, 0x180, RZ, 0xc0, !PT ;  /* 0x000001801d1c7812 */ /* 0x000fe200078ec0ff */
[----:B------:R-:W2:Y:S01]  /*10070*/  SHFL.IDX PT, R39, R11, 0x1, 0x1c1f ;  /* 0x003c1f000b277f89 */ /* 0x000ea200000e0000 */
[----:B------:R-:W-:Y:S01]  /*10080*/  UIMAD.WIDE.U32 UR6, UR4, UR10, URZ ;  /* 0x0000000a040672a5 */ /* 0x000fe2000f8e003f */
[----:B------:R-:W-:Y:S01]  /*10090*/  LOP3.LUT R12, R13, 0x180, RZ, 0xc0, !PT ;  /* 0x000001800d0c7812 */ /* 0x000fe200078ec0ff */
[----:B------:R-:W-:Y:S01]  /*100a0*/  UIMAD UR8, UR4, UR11, UR8 ;  /* 0x0000000b040872a4 */ /* 0x000fe2000f8e0208 */
[----:B------:R-:W-:Y:S01]  /*100b0*/  LOP3.LUT R32, R33, 0x180, RZ, 0xc0, !PT ;  /* 0x0000018021207812 */ /* 0x000fe200078ec0ff */
[----:B------:R-:W-:Y:S01]  /*100c0*/  IMAD.X R25, RZ, RZ, R5, P3 ;  /* 0x000000ffff197224 */ /* 0x000fe200018e0605 */
[----:B------:R-:W-:Y:S01]  /*100d0*/  ULDC.64 UR10, c[0x0][0xae8] ;  /* 0x0002ba00000a7ab9 */ /* 0x000fe20000000a00 */
[----:B------:R-:W-:Y:S01]  /*100e0*/  SHF.R.U64 R9, R9, 0x3, RZ ;  /* 0x0000000309097819 */ /* 0x000fe200000012ff */
[----:B-1----:R-:W-:Y:S01]  /*100f0*/  @!P2 ST.E desc[UR50][R36.64], R2 ;  /* 0x000000022400a985 */ /* 0x002fe2000c101932 */
[----:B------:R-:W-:Y:S01]  /*10100*/  UIADD3 UR7, UR7, UR8, URZ ;  /* 0x0000000807077290 */ /* 0x000fe2000fffe03f */
[----:B------:R-:W-:Y:S01]  /*10110*/  LOP3.LUT R6, R7, 0x180, RZ, 0xc0, !PT ;  /* 0x0000018007067812 */ /* 0x000fe200078ec0ff */
[----:B------:R-:W-:Y:S01]  /*10120*/  UIMAD UR4, UR16, UR10, URZ ;  /* 0x0000000a100472a4 */ /* 0x000fe2000f8e023f */
[----:B------:R-:W-:-:S02]  /*10130*/  SHF.R.U64 R28, R28, 0x3, RZ ;  /* 0x000000031c1c7819 */ /* 0x000fc400000012ff */
[----:B------:R-:W-:Y:S01]  /*10140*/  SHF.R.U64 R12, R12, 0x3, RZ ;  /* 0x000000030c0c7819 */ /* 0x000fe200000012ff */
[----:B--2---:R1:W-:Y:S01]  /*10150*/  @!P0 ST.E desc[UR50][R38.64], R0 ;  /* 0x0000000026008985 */ /* 0x0043e2000c101932 */
[----:B------:R-:W-:Y:S01]  /*10160*/  UIMAD UR4, UR40, UR11, UR4 ;  /* 0x0000000b280472a4 */ /* 0x000fe2000f8e0204 */
[----:B------:R-:W-:Y:S01]  /*10170*/  SHF.R.U64 R32, R32, 0x3, RZ ;  /* 0x0000000320207819 */ /* 0x000fe200000012ff */
[----:B------:R-:W-:Y:S01]  /*10180*/  UIMAD.WIDE.U32 UR6, UR40, UR10, UR6 ;  /* 0x0000000a280672a5 */ /* 0x000fe2000f8e0006 */
[----:B------:R-:W-:Y:S01]  /*10190*/  LOP3.LUT R8, R9, R4, RZ, 0x3c, !PT ;  /* 0x0000000409087212 */ /* 0x000fe200078e3cff */
[----:B------:R-:W-:Y:S01]  /*101a0*/  ULDC.64 UR8, c[0x0][0xaf0] ;  /* 0x0002bc0000087ab9 */ /* 0x000fe20000000a00 */
[----:B------:R-:W-:Y:S02]  /*101b0*/  SHF.R.U64 R4, R6, 0x3, RZ ;  /* 0x0000000306047819 */ /* 0x000fe400000012ff */
[----:B------:R-:W-:Y:S02]  /*101c0*/  LOP3.LUT R28, R28, R29, RZ, 0x3c, !PT ;  /* 0x0000001d1c1c7212 */ /* 0x000fe400078e3cff */
[----:B------:R-:W-:Y:S01]  /*101d0*/  LOP3.LUT R12, R12, R13, RZ, 0x3c, !PT ;  /* 0x0000000d0c0c7212 */ /* 0x000fe200078e3cff */
[----:B-1----:R-:W1:Y:S01]  /*101e0*/  @P1 LDC R39, c[0x0][0xbf0] ;  /* 0x0002fc00ff271b82 */ /* 0x002e620000000800 */
[----:B------:R-:W-:Y:S01]  /*101f0*/  IMAD R0, R152, 0x60, R153 ;  /* 0x0000006098007824 */ /* 0x000fe200078e0299 */
[----:B------:R-:W-:Y:S01]  /*10200*/  UIADD3 UR7, UR7, UR4, URZ ;  /* 0x0000000407077290 */ /* 0x000fe2000fffe03f */
[----:B------:R-:W-:Y:S01]  /*10210*/  LOP3.LUT R32, R32, R33, RZ, 0x3c, !PT ;  /* 0x0000002120207212 */ /* 0x000fe200078e3cff */
[--C-:B------:R-:W-:Y:S01]  /*10220*/  IMAD.X R29, RZ, RZ, R5.reuse, P6 ;  /* 0x000000ffff1d7224 */ /* 0x100fe200030e0605 */
[----:B------:R-:W-:Y:S01]  /*10230*/  LOP3.LUT R24, R4, R7, RZ, 0x3c, !PT ;  /* 0x0000000704187212 */ /* 0x000fe200078e3cff */
[----:B------:R-:W-:Y:S01]  /*10240*/  VIADD R36, R0, UR42 ;  /* 0x0000002a00247c36 */ /* 0x000fe20008000000 */
[----:B------:R-:W-:Y:S01]  /*10250*/  UIMAD UR4, UR15, UR8, URZ ;  /* 0x000000080f0472a4 */ /* 0x000fe2000f8e023f */
[----:B------:R-:W-:-:S02]  /*10260*/  IMAD.X R13, RZ, RZ, R5, P5 ;  /* 0x000000ffff0d7224 */ /* 0x000fc400028e0605 */
[----:B0-----:R-:W-:Y:S01]  /*10270*/  @P1 IMAD.HI.U32 R0, R36, R41, RZ ;  /* 0x0000002924001227 */ /* 0x001fe200078e00ff */
[----:B------:R-:W-:Y:S01]  /*10280*/  UIMAD.WIDE.U32 UR6, UR14, UR8, UR6 ;  /* 0x000000080e0672a5 */ /* 0x000fe2000f8e0006 */
[----:B------:R-:W5:Y:S02]  /*10290*/  LD.E.128 R28, desc[UR50][R28.64] ;  /* 0x000000321c1c7980 */ /* 0x000f64000c101d00 */
[----:B------:R-:W-:Y:S01]  /*102a0*/  IMAD.MOV.U32 R37, RZ, RZ, R36 ;  /* 0x000000ffff257224 */ /* 0x000fe200078e0024 */
[----:B------:R-:W-:Y:S01]  /*102b0*/  UIMAD UR4, UR14, UR9, UR4 ;  /* 0x000000090e0472a4 */ /* 0x000fe2000f8e0204 */
[--C-:B------:R-:W-:Y:S01]  /*102c0*/  IMAD.X R33, RZ, RZ, R5.reuse, P4 ;  /* 0x000000ffff217224 */ /* 0x100fe200020e0605 */
[----:B------:R-:W5:Y:S01]  /*102d0*/  LD.E.128 R12, desc[UR50][R12.64] ;  /* 0x000000320c0c7980 */ /* 0x000f62000c101d00 */
[----:B------:R-:W-:Y:S01]  /*102e0*/  ULDC.64 UR8, c[0x0][0xae0] ;  /* 0x0002b80000087ab9 */ /* 0x000fe20000000a00 */
[----:B------:R-:W-:Y:S02]  /*102f0*/  IMAD.MOV.U32 R9, RZ, RZ, R5 ;  /* 0x000000ffff097224 */ /* 0x000fe400078e0005 */
[----:B------:R-:W5:Y:S01]  /*10300*/  LD.E.128 R24, desc[UR50][R24.64] ;  /* 0x0000003218187980 */ /* 0x000f62000c101d00 */
[----:B-1----:R-:W-:Y:S01]  /*10310*/  @P1 SHF.R.U32.HI R37, RZ, R39, R0 ;  /* 0x00000027ff251219 */ /* 0x002fe20000011600 */
[----:B------:R-:W-:-:S02]  /*10320*/  UIADD3 UR4, UR7, UR4, URZ ;  /* 0x0000000407047290 */ /* 0x000fc4000fffe03f */
[----:B------:R0:W5:Y:S01]  /*10330*/  LD.E.128 R4, desc[UR50][R20.64] ;  /* 0x0000003214047980 */ /* 0x000162000c101d00 */
[--C-:B------:R-:W-:Y:S01]  /*10340*/  SHF.R.S32.HI R0, RZ, 0x1f, R37.reuse ;  /* 0x0000001fff007819 */ /* 0x100fe20000011425 */
[----:B------:R-:W-:Y:S02]  /*10350*/  IMAD.MOV R2, RZ, RZ, -R37 ;  /* 0x000000ffff027224 */ /* 0x000fe400078e0a25 */
[----:B------:R-:W5:Y:S02]  /*10360*/  LD.E.128 R8, desc[UR50][R8.64] ;  /* 0x0000003208087980 */ /* 0x000f64000c101d00 */
[----:B------:R-:W-:Y:S02]  /*10370*/  IMAD R0, R0, UR8, RZ ;  /* 0x0000000800007c24 */ /* 0x000fe4000f8e02ff */
[----:B------:R-:W5:Y:S01]  /*10380*/  LD.E.128 R32, desc[UR50][R32.64] ;  /* 0x0000003220207980 */ /* 0x000f62000c101d00 */
[----:B------:R-:W-:Y:S02]  /*10390*/  IMAD R39, R43, R2, R36 ;  /* 0x000000022b277224 */ /* 0x000fe400078e0224 */
[----:B------:R-:W-:Y:S01]  /*103a0*/  IMAD R41, R37, UR9, R0 ;  /* 0x0000000925297c24 */ /* 0x000fe2000f8e0200 */
[----:B------:R-:W-:Y:S01]  /*103b0*/  @!PT LDS RZ, [RZ] ;  /* 0x00000000fffff984 */ /* 0x000fe20000000800 */
[----:B------:R-:W-:Y:S01]  /*103c0*/  @!PT LDS RZ, [RZ] ;  /* 0x00000000fffff984 */ /* 0x000fe20000000800 */
[----:B------:R-:W-:Y:S01]  /*103d0*/  @!PT LDS RZ, [RZ] ;  /* 0x00000000fffff984 */ /* 0x000fe20000000800 */
[----:B------:R-:W-:Y:S01]  /*103e0*/  @!PT LDS RZ, [RZ] ;  /* 0x00000000fffff984 */ /* 0x000fe20000000800 */
[----:B------:R1:W-:Y:S06]  /*103f0*/  MEMBAR.ALL.CTA ;  /* 0x0000000000007992 */ /* 0x0003ec0000008000 */
[----:B-1----:R-:W1:Y:S01]  /*10400*/  FENCE.VIEW.ASYNC.S ;  /* 0x00000000000073c6 */ /* 0x002e620000000000 */
        /* <DEDUP_REMOVED lines=29> */
[-C--:B-1----:R-:W-:Y:S02]  /*105e0*/  @!P1 LEA R36, P3, R19, R20.reuse, 0x1 ;  /* 0x0000001413249211 */ /* 0x082fe400078608ff */
[----:B------:R-:W-:Y:S02]  /*105f0*/  @!P2 LEA R38, P4, R23, R20, 0x1 ;  /* 0x000000141726a211 */ /* 0x000fe400078808ff */
[----:B0-2---:R-:W-:Y:S01]  /*10600*/  @!P0 IMAD.WIDE R2, R18, 0x2, R20 ;  /* 0x0000000212028825 */ /* 0x005fe200078e0214 */
[-C--:B------:R-:W-:Y:S02]  /*10610*/  @!P1 LEA.HI.X R37, R19, R21.reuse, R44, 0x1, P3 ;  /* 0x0000001513259211 */ /* 0x080fe400018f0c2c */
[----:B------:R-:W-:Y:S02]  /*10620*/  @!P2 LEA.HI.X R39, R23, R21, R42, 0x1, P4 ;  /* 0x000000151727a211 */ /* 0x000fe400020f0c2a */
[----:B-----5:R3:W-:Y:S04]  /*10630*/  @!P0 ST.E.128 desc[UR50][R2.64], R8 ;  /* 0x0000000802008985 */ /* 0x0207e8000c101d32 */
[----:B------:R3:W-:Y:S04]  /*10640*/  @!P1 ST.E.128 desc[UR50][R36.64], R28 ;  /* 0x0000001c24009985 */ /* 0x0007e8000c101d32 */
[----:B------:R3:W-:Y:S02]  /*10650*/  @!P2 ST.E.128 desc[UR50][R38.64], R32 ;  /* 0x000000202600a985 */ /* 0x0007e4000c101d32 */
.L_x_9437:
[----:B------:R-:W-:Y:S05]  /*10660*/  BSYNC B1 ;  /* 0x0000000000017941 */ /* 0x000fea0003800000 */
.L_x_9436:
        /* <DEDUP_REMOVED lines=19> */
.L_x_9434:
        /* <DEDUP_REMOVED lines=14> */
[----:B------:R-:W-:Y:S01]  /*10880*/  UISETP.NE.AND.EX UP1, UPT, UR7, URZ, UPT, UP1 ;  /* 0x0000003f0700728c */ /* 0x000fe2000bf25310 */
[----:B------:R-:W1:Y:S05]  /*10890*/  S2R R7, SR_TID.X ;  /* 0x0000000000077919 */ /* 0x000e6a0000002100 */
        /* <DEDUP_REMOVED lines=9> */
[----:B-1----:R-:W-:-:S10]  /*10930*/  VIADD R7, R7, 0xffffff80 ;  /* 0xffffff8007077836 */ /* 0x002fd40000000000 */
[----:B------:R-:W0:Y:S01]  /*10940*/  @P0 LDC R9, c[0x0][0xbec] ;  /* 0x0002fb00ff090b82 */ /* 0x000e220000000800 */
[----:B------:R-:W-:Y:S02]  /*10950*/  ISETP.GE.AND P1, PT, R7, 0xc0, PT ;  /* 0x000000c00700780c */ /* 0x000fe40003f26270 */
[----:B--2---:R-:W-:Y:S01]  /*10960*/  @P2 R2UR UR4, R6 ;  /* 0x00000000060422ca */ /* 0x004fe200000e0000 */
[----:B0--3--:R-:W-:-:S14]  /*10970*/  @P3 BRA `(.L_x_9439) ;  /* 0x0000000000103947 */ /* 0x009fdc0003800000 */
[----:B------:R-:W-:Y:S05]  /*10980*/  @!P2 BRA `(.L_x_9439) ;  /* 0x00000000000ca947 */ /* 0x000fea0003800000 */
[----:B------:R-:W2:Y:S04]  /*10990*/  LDG.E R5, desc[UR50][R2.64] ;  /* 0x0000003202057981 */ /* 0x000ea8000c1e1900 */
[----:B-----5:R-:W2:Y:S02]  /*109a0*/  LDG.E R0, desc[UR50][R2.64+0x4] ;  /* 0x0000043202007981 */ /* 0x020ea4000c1e1900 */
[----:B--2---:R-:W-:-:S07]  /*109b0*/  IMAD.IADD R0, R0, 0x1, -R5 ;  /* 0x0000000100007824 */ /* 0x004fce00078e0a05 */
.L_x_9439:
        /* <DEDUP_REMOVED lines=47> */
.L_x_9441:
[----:B------:R-:W-:Y:S05]  /*10cb0*/  BSYNC B1 ;  /* 0x0000000000017941 */ /* 0x000fea0003800000 */
.L_x_9440:
        /* <DEDUP_REMOVED lines=31> */
[----:B------:R-:W-:Y:S01]  /*10eb0*/  SHF.R.S32.HI R4, RZ, 0x1f, R7 ;  /* 0x0000001fff047819 */ /* 0x000fe20000011407 */
[----:B------:R-:W-:Y:S01]  /*10ec0*/  IMAD.U32 R3, RZ, RZ, UR4 ;  /* 0x00000004ff037e24 */ /* 0x000fe2000f8e00ff */
[----:B------:R-:W-:Y:S01]  /*10ed0*/  ULDC.64 UR6, c[0x0][0xad8] ;  /* 0x0002b60000067ab9 */ /* 0x000fe20000000a00 */
[----:B------:R-:W-:-:S02]  /*10ee0*/  IMAD R9, R5, UR9, R6 ;  /* 0x0000000905097c24 */ /* 0x000fc4000f8e0206 */
[----:B------:R-:W-:-:S04]  /*10ef0*/  IMAD.WIDE.U32 R2, R5, UR8, R2 ;  /* 0x0000000805027c25 */ /* 0x000fc8000f8e0002 */
[----:B------:R-:W-:Y:S02]  /*10f00*/  IMAD R4, R4, UR6, RZ ;  /* 0x0000000604047c24 */ /* 0x000fe4000f8e02ff */
[----:B------:R-:W-:Y:S02]  /*10f10*/  IMAD.IADD R3, R3, 0x1, R9 ;  /* 0x0000000103037824 */ /* 0x000fe400078e0209 */
[----:B-----5:R-:W-:Y:S02]  /*10f20*/  IMAD R11, R0, R11, RZ ;  /* 0x0000000b000b7224 */ /* 0x020fe400078e02ff */
[----:B------:R-:W-:Y:S02]  /*10f30*/  VIADD R0, R153, UR42 ;  /* 0x0000002a99007c36 */ /* 0x000fe40008000000 */
[C---:B------:R-:W-:Y:S02]  /*10f40*/  IMAD R5, R7.reuse, UR7, R4 ;  /* 0x0000000707057c24 */ /* 0x040fe4000f8e0204 */
[----:B------:R-:W-:Y:S01]  /*10f50*/  IMAD.WIDE.U32 R2, R7, UR6, R2 ;  /* 0x0000000607027c25 */ /* 0x000fe2000f8e0002 */
[----:B------:R-:W-:Y:S01]  /*10f60*/  ISETP.GE.AND P0, PT, R0, R11, PT ;  /* 0x0000000b0000720c */ /* 0x000fe20003f06270 */
[----:B------:R-:W-:-:S02]  /*10f70*/  ULDC.64 UR6, c[0x0][0xa80] ;  /* 0x0002a00000067ab9 */ /* 0x000fc40000000a00 */
        /* <DEDUP_REMOVED lines=10> */
[-C--:B-1----:R-:W-:Y:S02]  /*11020*/  @!P3 LEA R8, P0, R19, R2.reuse, 0x1 ;  /* 0x000000021308b211 */ /* 0x082fe400078008ff */
[----:B------:R-:W-:Y:S02]  /*11030*/  @!P4 LEA R12, P1, R23, R2, 0x1 ;  /* 0x00000002170cc211 */ /* 0x000fe400078208ff */
[----:B--2---:R-:W-:Y:S01]  /*11040*/  @!P2 IMAD.WIDE R6, R18, 0x2, R2 ;  /* 0x000000021206a825 */ /* 0x004fe200078e0202 */
[-C--:B------:R-:W-:Y:S02]  /*11050*/  @!P3 LEA.HI.X R9, R19, R3.reuse, R14, 0x1, P0 ;  /* 0x000000031309b211 */ /* 0x080fe400000f0c0e */
[----:B------:R-:W-:Y:S02]  /*11060*/  @!P4 LEA.HI.X R13, R23, R3, R10, 0x1, P1 ;  /* 0x00000003170dc211 */ /* 0x000fe400008f0c0a */
[----:B------:R3:W-:Y:S04]  /*11070*/  @!P2 ST.E.128 desc[UR50][R6.64], RZ ;  /* 0x000000ff0600a985 */ /* 0x0007e8000c101d32 */
[----:B------:R3:W-:Y:S04]  /*11080*/  @!P3 ST.E.128 desc[UR50][R8.64], RZ ;  /* 0x000000ff0800b985 */ /* 0x0007e8000c101d32 */
[----:B------:R3:W-:Y:S02]  /*11090*/  @!P4 ST.E.128 desc[UR50][R12.64], RZ ;  /* 0x000000ff0c00c985 */ /* 0x0007e4000c101d32 */
.L_x_9443:
[----:B------:R-:W-:Y:S05]  /*110a0*/  BSYNC B1 ;  /* 0x0000000000017941 */ /* 0x000fea0003800000 */
.L_x_9442:
        /* <DEDUP_REMOVED lines=9> */
[-C--:B-1-3--:R-:W-:Y:S02]  /*11140*/  @!P3 LEA R6, P0, R19, R2.reuse, 0x1 ;  /* 0x000000021306b211 */ /* 0x08afe400078008ff */
[----:B------:R-:W-:Y:S02]  /*11150*/  @!P4 LEA R8, P1, R23, R2, 0x1 ;  /* 0x000000021708c211 */ /* 0x000fe400078208ff */
[----:B0---4-:R-:W-:Y:S01]  /*11160*/  @!P2 IMAD.WIDE R4, R18, 0x2, R2 ;  /* 0x000000021204a825 */ /* 0x011fe200078e0202 */
[-C--:B------:R-:W-:Y:S02]  /*11170*/  @!P3 LEA.HI.X R7, R19, R3.reuse, R14, 0x1, P0 ;  /* 0x000000031307b211 */ /* 0x080fe400000f0c0e */
[----:B------:R-:W-:Y:S02]  /*11180*/  @!P4 LEA.HI.X R9, R23, R3, R10, 0x1, P1 ;  /* 0x000000031709c211 */ /* 0x000fe400008f0c0a */
[----:B------:R0:W-:Y:S04]  /*11190*/  @!P2 ST.E.128 desc[UR50][R4.64], RZ ;  /* 0x000000ff0400a985 */ /* 0x0001e8000c101d32 */
[----:B------:R0:W-:Y:S04]  /*111a0*/  @!P3 ST.E.128 desc[UR50][R6.64], RZ ;  /* 0x000000ff0600b985 */ /* 0x0001e8000c101d32 */
[----:B------:R0:W-:Y:S02]  /*111b0*/  @!P4 ST.E.128 desc[UR50][R8.64], RZ ;  /* 0x000000ff0800c985 */ /* 0x0001e4000c101d32 */
.L_x_9438:
[----:B------:R-:W-:Y:S05]  /*111c0*/  BSYNC B0 ;  /* 0x0000000000007941 */ /* 0x000fea0003800000 */
.L_x_9433:
[----:B------:R-:W-:Y:S02]  /*111d0*/  ULDC UR4, c[0x0][0xc3c] ;  /* 0x00030f0000047ab9 */ /* 0x000fe40000000800 */
[----:B------:R-:W-:-:S06]  /*111e0*/  UISETP.GE.AND UP0, UPT, UR47, UR4, UPT ;  /* 0x000000042f00728c */ /* 0x000fcc000bf06270 */
[----:B------:R-:W-:-:S13]  /*111f0*/  PLOP3.LUT P0, PT, PT, PT, UP0, 0x80, 0x0 ;  /* 0x000000000000781c */ /* 0x000fda0003f0f008 */
[----:B------:R-:W-:Y:S05]  /*11200*/  @!P0 BRA `(.L_x_9444) ;  /* 0xfffffef800ec8947 */ /* 0x000fea000383ffff */
[----:B------:R-:W-:Y:S05]  /*11210*/  EXIT ;  /* 0x000000000000794d */ /* 0x000fea0003800000 */
.L_x_9347:
        /* <DEDUP_REMOVED lines=20> */
.L_x_9445:
        /* <DEDUP_REMOVED lines=23> */
[----:B------:R-:W-:Y:S02]  /*114d0*/  IMAD.IADD R3, R6, 0x1, R3 ;  /* 0x0000000106037824 */ /* 0x000fe400078e0203 */
[----:B------:R-:W1:Y:S03]  /*114e0*/  S2R R6, SR_CTAID.X ;  /* 0x0000000000067919 */ /* 0x000e660000002500 */
[----:B------:R-:W2:Y:S02]  /*114f0*/  SHFL.UP PT, R2, R3, 0x8, RZ ;  /* 0x0500000003027989 */ /* 0x000ea400000e00ff */
[----:B--2---:R-:W-:-:S05]  /*11500*/  SEL R2, R2, RZ, P4 ;  /* 0x000000ff02027207 */ /* 0x004fca0002000000 */
[----:B------:R-:W-:-:S05]  /*11510*/  IMAD.IADD R2, R3, 0x1, R2 ;  /* 0x0000000103027824 */ /* 0x000fca00078e0202 */
[----:B------:R-:W2:Y:S02]  /*11520*/  SHFL.UP PT, R7, R2, 0x10, RZ ;  /* 0x0600000002077989 */ /* 0x000ea400000e00ff */
[----:B--2---:R-:W-:-:S05]  /*11530*/  SEL R7, R7, RZ, P5 ;  /* 0x000000ff07077207 */ /* 0x004fca0002800000 */
[----:B------:R-:W-:Y:S02]  /*11540*/  IMAD.IADD R13, R2, 0x1, R7 ;  /* 0x00000001020d7824 */ /* 0x000fe400078e0207 */
[----:B------:R-:W-:-:S03]  /*11550*/  IMAD.MOV.U32 R7, RZ, RZ, RZ ;  /* 0x000000ffff077224 */ /* 0x000fc600078e00ff */
[----:B------:R-:W0:Y:S02]  /*11560*/  SHFL.IDX PT, R9, R13, 0x1f, 0x1f ;  /* 0x03e01f000d097f89 */ /* 0x000e2400000e0000 */
[----:B0-----:R-:W-:-:S04]  /*11570*/  IMAD R9, R9, R8, RZ ;  /* 0x0000000809097224 */ /* 0x001fc800078e02ff */
[----:B------:R-:W-:Y:S01]  /*11580*/  IMAD.MOV.U32 R10, RZ, RZ, R9 ;  /* 0x000000ffff0a7224 */ /* 0x000fe200078e0009 */
[----:B-1----:R-:W-:-:S13]  /*11590*/  ISETP.GT.AND P6, PT, R9, R6, PT ;  /* 0x000000060900720c */ /* 0x002fda0003fc4270 */
[----:B------:R-:W-:Y:S05]  /*115a0*/  @P6 BRA `(.L_x_9447) ;  /* 0x0000000000a06947 */ /* 0x000fea0003800000 */
[----:B------:R-:W-:Y:S01]  /*115b0*/  IMAD.MOV.U32 R9, RZ, RZ, R10 ;  /* 0x000000ffff097224 */ /* 0x000fe200078e000a */
[----:B------:R-:W-:Y:S01]  /*115c0*/  UMOV UR44, URZ ;  /* 0x0000003f002c7c82 */ /* 0x000fe20008000000 */
[----:B------:R-:W-:Y:S01]  /*115d0*/  ULDC UR6, c[0x0][0xc3c] ;  /* 0x00030f0000067ab9 */ /* 0x000fe20000000800 */
[----:B------:R-:W-:-:S05]  /*115e0*/  ULDC UR5, c[0x0][0xc3c] ;  /* 0x00030f0000057ab9 */ /* 0x000fca0000000800 */
.L_x_9451:
        /* <DEDUP_REMOVED lines=14> */
.L_x_9450:
[----:B------:R-:W-:Y:S05]  /*116d0*/  BSYNC B0 ;  /* 0x0000000000007941 */ /* 0x000fea0003800000 */
.L_x_9449:
        /* <DEDUP_REMOVED lines=21> */
.L_x_9447:
        /* <DEDUP_REMOVED lines=25> */
.L_x_9452:
[----:B01----:R-:W-:Y:S02]  /*119c0*/  IMAD R12, R7, R8, R15 ;  /* 0x00000008070c7224 */ /* 0x003fe400078e020f */
[----:B------:R-:W-:Y:S02]  /*119d0*/  IMAD R7, R19, R10, RZ ;  /* 0x0000000a13077224 */ /* 0x000fe400078e02ff */
[----:B------:R-:W-:Y:S01]  /*119e0*/  IMAD.IADD R6, R6, 0x1, -R12 ;  /* 0x0000000106067824 */ /* 0x000fe200078e0a0c */
[----:B------:R0:W-:Y:S01]  /*119f0*/  STL [R1], R12 ;  /* 0x0000000c01007387 */ /* 0x0001e20000100800 */
        /* <DEDUP_REMOVED lines=20> */
[----:B------:R-:W-:Y:S02]  /*11b40*/  IMAD R6, R9, R2, R6 ;  /* 0x0000000209067224 */ /* 0x000fe400078e0206 */
[----:B------:R-:W-:Y:S01]  /*11b50*/  IMAD.MOV.U32 R2, RZ, RZ, RZ ;  /* 0x000000ffff027224 */ /* 0x000fe200078e00ff */
[----:B------:R-:W-:Y:S01]  /*11b60*/  VIADDMNMX R8, R3, R8, R11, PT ;  /* 0x0000000803087246 */ /* 0x000fe2000380010b */
[----:B------:R-:W-:Y:S01]  /*11b70*/  IMAD.IADD R7, R6, 0x1, R7 ;  /* 0x0000000106077824 */ /* 0x000fe200078e0207 */
[----:B0-----:R-:W-:-:S02]  /*11b80*/  IABS R12, R6 ;  /* 0x00000006000c7213 */ /* 0x001fc40000000000 */
[----:B------:R-:W-:-:S04]  /*11b90*/  IABS R10, R8 ;  /* 0x00000008000a7213 */ /* 0x000fc80000000000 */
[----:B------:R-:W0:Y:S08]  /*11ba0*/  I2F.RP R11, R10 ;  /* 0x0000000a000b7306 */ /* 0x000e300000209400 */
[----:B0-----:R-:W0:Y:S02]  /*11bb0*/  MUFU.RCP R11, R11 ;  /* 0x0000000b000b7308 */ /* 0x001e240000001000 */
[----:B0-----:R-:W-:-:S06]  /*11bc0*/  VIADD R3, R11, 0xffffffe ;  /* 0x0ffffffe0b037836 */ /* 0x001fcc0000000000 */
[----:B------:R-:W0:Y:S02]  /*11bd0*/  F2I.FTZ.U32.TRUNC.NTZ R3, R3 ;  /* 0x0000000300037305 */ /* 0x000e24000021f000 */
[----:B0-----:R-:W-:-:S04]  /*11be0*/  IMAD.MOV R13, RZ, RZ, -R3 ;  /* 0x000000ffff0d7224 */ /* 0x001fc800078e0a03 */
[----:B------:R-:W-:Y:S01]  /*11bf0*/  IMAD R9, R13, R10, RZ ;  /* 0x0000000a0d097224 */ /* 0x000fe200078e02ff */
[----:B------:R-:W-:-:S03]  /*11c00*/  IABS R13, R8 ;  /* 0x00000008000d7213 */ /* 0x000fc60000000000 */
[----:B------:R-:W-:-:S04]  /*11c10*/  IMAD.HI.U32 R2, R3, R9, R2 ;  /* 0x0000000903027227 */ /* 0x000fc800078e0002 */
[----:B------:R-:W-:Y:S02]  /*11c20*/  IMAD.MOV.U32 R9, RZ, RZ, R12 ;  /* 0x000000ffff097224 */ /* 0x000fe400078e000c */
        /* <DEDUP_REMOVED lines=10> */
[----:B------:R-:W-:-:S06]  /*11cd0*/  IMAD.MOV R3, RZ, RZ, -R8 ;  /* 0x000000ffff037224 */ /* 0x000fcc00078e0a08 */
[----:B------:R-:W-:-:S06]  /*11ce0*/  @P0 VIADD R2, R2, 0x1 ;  /* 0x0000000102020836 */ /* 0x000fcc0000000000 */
[----:B------:R-:W-:Y:S01]  /*11cf0*/  @!P2 IMAD.MOV R2, RZ, RZ, -R2 ;  /* 0x000000ffff02a224 */ /* 0x000fe200078e0a02 */
[----:B------:R-:W-:-:S05]  /*11d00*/  @!P1 LOP3.LUT R2, RZ, R8, RZ, 0x33, !PT ;  /* 0x00000008ff029212 */ /* 0x000fca00078e33ff */
[----:B------:R-:W-:Y:S01]  /*11d10*/  IMAD R7, R2, R3, R7 ;  /* 0x0000000302077224 */ /* 0x000fe200078e0207 */
[----:B------:R-:W-:-:S04]  /*11d20*/  LOP3.LUT R3, RZ, R2, RZ, 0x33, !PT ;  /* 0x00000002ff037212 */ /* 0x000fc800078e33ff */
[----:B------:R-:W-:Y:S01]  /*11d30*/  R2UR UR36, R7 ;  /* 0x00000000072472ca */ /* 0x000fe200000e0000 */
[----:B------:R-:W-:-:S05]  /*11d40*/  IMAD.IADD R2, R4, 0x1, R3 ;  /* 0x0000000104027824 */ /* 0x000fca00078e0203 */
[----:B------:R1:W-:Y:S01]  /*11d50*/  STL [R1+0x4], R2 ;  /* 0x0000040201007387 */ /* 0x0003e20000100800 */
[----:B------:R-:W-:Y:S08]  /*11d60*/  BRA `(.L_x_9453) ;  /* 0x00000000000c7947 */ /* 0x000ff00003800000 */
.L_x_9448:
[----:B------:R0:W-:Y:S01]  /*11d70*/  STL [R1], R6 ;  /* 0x0000000601007387 */ /* 0x0001e20000100800 */
[----:B------:R-:W-:-:S03]  /*11d80*/  UMOV UR36, URZ ;  /* 0x0000003f00247c82 */ /* 0x000fc60008000000 */
[----:B------:R0:W-:Y:S02]  /*11d90*/  STL [R1+0x4], RZ ;  /* 0x000004ff01007387 */ /* 0x0001e40000100800 */
.L_x_9453:
[----:B------:R-:W2:Y:S04]  /*11da0*/  LDL R8, [R1+0x4] ;  /* 0x0000040001087983 */ /* 0x000ea80000100800 */
[----:B------:R-:W3:Y:S01]  /*11db0*/  LDL R4, [R1] ;  /* 0x0000000001047983 */ /* 0x000ee20000100800 */
[----:B------:R-:W-:-:S13]  /*11dc0*/  ISETP.NE.AND P0, PT, R5, RZ, PT ;  /* 0x000000ff0500720c */ /* 0x000fda0003f05270 */
[----:B------:R-:W4:Y:S01]  /*11dd0*/  @!P0 S2R R3, SR_CgaCtaId ;  /* 0x0000000000038919 */ /* 0x000f220000008800 */
[----:B-1----:R-:W-:Y:S01]  /*11de0*/  @!P0 MOV R2, 0x400 ;  /* 0x0000040000028802 */ /* 0x002fe20000000f00 */
[----:B0-----:R-:W-:Y:S02]  /*11df0*/  IMAD.U32 R6, RZ, RZ, UR36 ;  /* 0x00000024ff067e24 */ /* 0x001fe4000f8e00ff */
[----:B------:R-:W-:Y:S01]  /*11e00*/  IMAD.U32 R7, RZ, RZ, UR44 ;  /* 0x0000002cff077e24 */ /* 0x000fe2000f8e00ff */
[----:B----4-:R-:W-:Y:S01]  /*11e10*/  @!P0 LEA R2, R3, R2, 0x18 ;  /* 0x0000000203028211 */ /* 0x010fe200078ec0ff */
[----:B--2---:R-:W-:-:S05]  /*11e20*/  IMAD.MOV.U32 R5, RZ, RZ, R8 ;  /* 0x000000ffff057224 */ /* 0x004fca00078e0008 */
[----:B---3--:R1:W-:Y:S01]  /*11e30*/  @!P0 STS.128 [R2+0x19cd0], R4 ;  /* 0x019cd00402008388 */ /* 0x0083e20000000c00 */
[----:B------:R-:W-:Y:S06]  /*11e40*/  BAR.ARV 0x5, 0x200 ;  /* 0x0148000000007b1d */ /* 0x000fec0000002000 */
.L_x_9446:
[----:B------:R-:W-:Y:S01]  /*11e50*/  ULDC UR4, c[0x0][0xc3c] ;  /* 0x00030f0000047ab9 */ /* 0x000fe20000000800 */
[----:B------:R2:W-:Y:S01]  /*11e60*/  STL [R1+0x10], RZ ;  /* 0x000010ff01007387 */ /* 0x0005e20000100800 */
[----:B------:R-:W-:Y:S01]  /*11e70*/  UISETP.GE.AND UP0, UPT, UR44, UR4, UPT ;  /* 0x000000042c00728c */ /* 0x000fe2000bf06270 */
[----:B------:R-:W-:Y:S02]  /*11e80*/  IMAD.MOV.U32 R24, RZ, RZ, 0x1 ;  /* 0x00000001ff187424 */ /* 0x000fe400078e00ff */
[----:B------:R-:W-:-:S03]  /*11e90*/  IMAD.MOV.U32 R18, RZ, RZ, RZ ;  /* 0x000000ffff127224 */ /* 0x000fc600078e00ff */
[----:B------:R-:W-:-:S13]  /*11ea0*/  PLOP3.LUT P0, PT, PT, PT, UP0, 0x80, 0x0 ;  /* 0x000000000000781c */ /* 0x000fda0003f0f008 */
[----:B--2---:R-:W-:Y:S05]  /*11eb0*/  @P0 BRA `(.L_x_9454) ;  /* 0x0000004c000c0947 */ /* 0x004fea0003800000 */
[----:B------:R-:W2:Y:S01]  /*11ec0*/  S2R R12, SR_TID.X ;  /* 0x00000000000c7919 */ /* 0x000ea20000002100 */
[----:B------:R-:W3:Y:S01]  /*11ed0*/  S2UR UR5, SR_CgaCtaId ;  /* 0x00000000000579c3 */ /* 0x000ee20000008800 */
        /* <DEDUP_REMOVED lines=9> */
[----:B---3--:R-:W-:-:S06]  /*11f70*/  ULEA UR4, UR5, UR4, 0x18 ;  /* 0x0000000405047291 */ /* 0x008fcc000f8ec03f */
[----:B------:R-:W-:Y:S01]  /*11f80*/  IMAD.U32 R16, RZ, RZ, UR4 ;  /* 0x00000004ff107e24 */ /* 0x000fe2000f8e00ff */
[C---:B--2---:R-:W-:Y:S01]  /*11f90*/  LOP3.LUT R10, R12.reuse, 0x7f, RZ, 0xc0, !PT ;  /* 0x0000007f0c0a7812 */ /* 0x044fe200078ec0ff */
[C---:B------:R-:W-:Y:S01]  /*11fa0*/  IMAD.SHL.U32 R3, R12.reuse, 0x20, RZ ;  /* 0x000000200c037824 */ /* 0x040fe200078e00ff */
[----:B01----:R-:W-:Y:S01]  /*11fb0*/  SHF.R.U32.HI R4, RZ, 0x1, R12 ;  /* 0x00000001ff047819 */ /* 0x003fe2000001160c */
        /* <DEDUP_REMOVED lines=15> */
[----:B------:R-:W-:-:S02]  /*120b0*/  LOP3.LUT R7, R7, 0x380, R0, 0xf8, !PT ;  /* 0x0000038007077812 */ /* 0x000fc400078ef800 */
[----:B------:R-:W-:Y:S02]  /*120c0*/  LOP3.LUT R6, R2, 0x90, RZ, 0xc0, !PT ;  /* 0x0000009002067812 */ /* 0x000fe400078ec0ff */
[----:B------:R-:W-:Y:S02]  /*120d0*/  LOP3.LUT R0, R3, 0x10, R8, 0x78, !PT ;  /* 0x0000001003007812 */ /* 0x000fe400078e7808 */
[----:B------:R-:W-:Y:S02]  /*120e0*/  LOP3.LUT R4, R4, 0x800, R9, 0xf8, !PT ;  /* 0x0000080004047812 */ /* 0x000fe400078ef809 */
[----:B------:R-:W-:Y:S02]  /*120f0*/  LOP3.LUT R7, R7, 0x70, R2, 0x78, !PT ;  /* 0x0000007007077812 */ /* 0x000fe400078e7802 */
[----:B------:R-:W-:Y:S02]  /*12100*/  LOP3.LUT R6, R6, 0x10, R11, 0x78, !PT ;  /* 0x0000001006067812 */ /* 0x000fe400078e780b */
[----:B------:R-:W-:Y:S01]  /*12110*/  LOP3.LUT R23, R5, R0, RZ, 0xfc, !PT ;  /* 0x0000000005177212 */ /* 0x000fe200078efcff */
[----:B------:R-:W-:Y:S01]  /*12120*/  IMAD.SHL.U32 R0, R12, 0x40, RZ ;  /* 0x000000400c007824 */ /* 0x000fe200078e00ff */
[----:B------:R-:W-:-:S02]  /*12130*/  LOP3.LUT R25, R4, R7, RZ, 0xfc, !PT ;  /* 0x0000000704197212 */ /* 0x000fc400078efcff */
[----:B------:R-:W-:Y:S02]  /*12140*/  LOP3.LUT R13, R13, R6, RZ, 0xfc, !PT ;  /* 0x000000060d0d7212 */ /* 0x000fe400078efcff */
[----:B------:R-:W-:Y:S01]  /*12150*/  SHF.R.U32.HI R4, RZ, 0x1, R10 ;  /* 0x00000001ff047819 */ /* 0x000fe2000001160a */
[C---:B------:R-:W-:Y:S01]  /*12160*/  VIADD R3, R25.reuse, 0x40 ;  /* 0x0000004019037836 */ /* 0x040fe20000000000 */
[----:B------:R-:W-:Y:S01]  /*12170*/  LOP3.LUT R2, R2, 0x10, RZ, 0xc0, !PT ;  /* 0x0000001002027812 */ /* 0x000fe200078ec0ff */
[----:B------:R-:W-:Y:S01]  /*12180*/  @P0 VIADD R3, R25, 0xffffffc0 ;  /* 0xffffffc019030836 */ /* 0x000fe20000000000 */
[----:B------:R-:W-:Y:S01]  /*12190*/  LOP3.LUT R0, R4, 0x40, R0, 0xf8, !PT ;  /* 0x0000004004007812 */ /* 0x000fe200078ef800 */
[----:B------:R-:W-:Y:S01]  /*121a0*/  IMAD.IADD R4, R16, 0x1, R13 ;  /* 0x0000000110047824 */ /* 0x000fe200078e020d */
[----:B------:R-:W-:Y:S02]  /*121b0*/  LOP3.LUT R0, R2, 0x20, RZ, 0xfc, !PT ;  /* 0x0000002002007812 */ /* 0x000fe400078efcff */
[----:B------:R-:W-:-:S02]  /*121c0*/  LOP3.LUT R0, R23, 0x2800, RZ, 0xfc, !PT ;  /* 0x0000280017007812 */ /* 0x000fc400078efcff */
[----:B------:R-:W-:Y:S04]  /*121d0*/  STL [R1+0xc], R4 ;  /* 0x00000c0401007387 */ /* 0x000fe80000100800 */
[----:B------:R0:W-:Y:S02]  /*121e0*/  STL [R1+0x8], R3 ;  /* 0x0000080301007387 */ /* 0x0001e40000100800 */
[----:B0-----:R-:W-:Y:S02]  /*121f0*/  LOP3.LUT R3, R2, 0x40, RZ, 0xfc, !PT ;  /* 0x0000004002037812 */ /* 0x001fe400078efcff */
[----:B------:R-:W-:-:S07]  /*12200*/  LOP3.LUT R2, R23, 0x1800, RZ, 0xfc, !PT ;  /* 0x0000180017027812 */ /* 0x000fce00078efcff */
.L_x_9533:
[----:B------:R-:W-:Y:S01]  /*12210*/  ULDC.64 UR4, c[0x0][0xa28] ;  /* 0x00028a0000047ab9 */ /* 0x000fe20000000a00 */
[----:B------:R-:W-:Y:S01]  /*12220*/  IMAD.MOV.U32 R0, RZ, RZ, RZ ;  /* 0x000000ffff007224 */ /* 0x000fe200078e00ff */
[----:B------:R-:W-:Y:S01]  /*12230*/  UISETP.NE.U32.AND UP0, UPT, UR4, URZ, UPT ;  /* 0x0000003f0400728c */ /* 0x000fe2000bf05070 */
[----:B------:R-:W-:Y:S01]  /*12240*/  ULDC.64 UR8, c[0x0][0xa18] ;  /* 0x0002860000087ab9 */ /* 0x000fe20000000a00 */
[----:B------:R-:W-:Y:S02]  /*12250*/  ULDC.64 UR6, c[0x0][0xa00] ;  /* 0x0002800000067ab9 */ /* 0x000fe40000000a00 */
[----:B------:R-:W-:Y:S01]  /*12260*/  UISETP.NE.AND.EX UP0, UPT, UR5, URZ, UPT, UP0 ;  /* 0x0000003f0500728c */ /* 0x000fe2000bf05300 */
[----:B------:R-:W-:Y:S01]  /*12270*/  IMAD.MOV.U32 R29, RZ, RZ, RZ ;  /* 0x000000ffff1d7224 */ /* 0x000fe200078e00ff */
        /* <DEDUP_REMOVED lines=8> */
[----:B0-----:R0:W5:Y:S01]  /*12300*/  @P0 LDG.E R0, desc[UR50][R2.64] ;  /* 0x0000003202000981 */ /* 0x001162000c1e1900 */
        /* <DEDUP_REMOVED lines=14> */
[----:B--2---:R0:W2:Y:S02]  /*123f0*/  @P0 LDG.E R4, desc[UR50][R2.64] ;  /* 0x0000003202040981 */ /* 0x0040a4000c1e1900 */
        /* <DEDUP_REMOVED lines=23> */
[----:B------:R-:W2:Y:S04]  /*12570*/  LDG.E R4, desc[UR50][R2.64] ;  /* 0x0000003202047981 */ /* 0x000ea8000c1e1900 */
[----:B------:R-:W3:Y:S01]  /*12580*/  LDG.E R5, desc[UR50][R2.64+0x4] ;  /* 0x0000043202057981 */ /* 0x000ee2000c1e1900 */
[----:B--2---:R-:W-:Y:S02]  /*12590*/  R2UR UR5, R4 ;  /* 0x00000000040572ca */ /* 0x004fe400000e0000 */
[----:B---3--:R-:W-:-:S13]  /*125a0*/  R2UR UR42, R5 ;  /* 0x00000000052a72ca */ /* 0x008fda00000e0000 */
[----:B------:R-:W-:-:S12]  /*125b0*/  UIADD3 UR42, -UR5, UR42, URZ ;  /* 0x0000002a052a7290 */ /* 0x000fd8000fffe13f */
.L_x_9455:
[----:B-----5:R-:W-:Y:S01]  /*125c0*/  IMAD.IADD R29, R29, 0x1, R0 ;  /* 0x000000011d1d7824 */ /* 0x020fe200078e0200 */
[----:B------:R-:W-:Y:S06]  /*125d0*/  @!P2 BRA `(.L_x_9456) ;  /* 0x00000000001ca947 */ /* 0x000fec0003800000 */
[----:B------:R-:W-:Y:S02]  /*125e0*/  ULDC.64 UR4, c[0x0][0xa20] ;  /* 0x0002880000047ab9 */ /* 0x000fe40000000a00 */
[----:B------:R-:W-:-:S06]  /*125f0*/  UIMAD.WIDE UR4, UR44, 0x4, UR4 ;  /* 0x000000042c0478a5 */ /* 0x000fcc000f8e0204 */
[----:B------:R-:W-:Y:S02]  /*12600*/  IMAD.U32 R2, RZ, RZ, UR4 ;  /* 0x00000004ff027e24 */ /* 0x000fe4000f8e00ff */
[----:B------:R-:W-:-:S05]  /*12610*/  IMAD.U32 R3, RZ, RZ, UR5 ;  /* 0x00000005ff037e24 */ /* 0x000fca000f8e00ff */
[----:B------:R-:W2:Y:S02]  /*12620*/  LDG.E R2, desc[UR50][R2.64] ;  /* 0x0000003202027981 */ /* 0x000ea4000c1e1900 */
[----:B--2---:R-:W-:Y:S01]  /*12630*/  R2UR UR4, R2 ;  /* 0x00000000020472ca */ /* 0x004fe200000e0000 */
[----:B------:R-:W-:-:S14]  /*12640*/  BRA `(.L_x_9457) ;  /* 0x0000000000207947 */ /* 0x000fdc0003800000 */
.L_x_9456:
        /* <DEDUP_REMOVED lines=8> */
.L_x_9457:
[----:B------:R-:W2:Y:S01]  /*126d0*/  LDL.LU R2, [R1+0x4] ;  /* 0x0000040001027983 */ /* 0x000ea20000300800 */
        /* <DEDUP_REMOVED lines=8> */
[----:B--2---:R-:W-:-:S04]  /*12760*/  IMAD R3, R2, 0xc0, RZ ;  /* 0x000000c002037824 */ /* 0x004fc800078e02ff */
[----:B------:R-:W-:Y:S01]  /*12770*/  VIADD R2, R3, 0xbf ;  /* 0x000000bf03027836 */ /* 0x000fe20000000000 */
[----:B------:R0:W-:Y:S03]  /*12780*/  STL [R1+0x4], R3 ;  /* 0x0000040301007387 */ /* 0x0001e60000100800 */
[C---:B------:R-:W-:Y:S01]  /*12790*/  @P0 IMAD.HI.U32 R0, R2.reuse, UR5, RZ ;  /* 0x0000000502000c27 */ /* 0x040fe2000f8e00ff */
[----:B------:R-:W-:Y:S01]  /*127a0*/  @UP0 ULDC UR5, c[0x0][0x450] ;  /* 0x0001140000050ab9 */ /* 0x000fe20000000800 */
[----:B------:R-:W-:-:S03]  /*127b0*/  R2UR UR6, R2 ;  /* 0x00000000020672ca */ /* 0x000fc600000e0000 */
        /* <DEDUP_REMOVED lines=18> */
.L_x_9459:
[----:B------:R-:W-:-:S11]  /*128e0*/  UISETP.NE.AND UP1, UPT, UR5, 0x1, UPT ;  /* 0x000000010500788c */ /* 0x000fd6000bf25270 */
[----:B------:R-:W-:Y:S02]  /*128f0*/  @UP1 ULDC.64 UR12, c[0x0][0x9e8] ;  /* 0x00027a00000c1ab9 */ /* 0x000fe40000000a00 */
[----:B------:R-:W-:-:S04]  /*12900*/  UIMAD.WIDE.U32 UR6, UR8, UR12, URZ ;  /* 0x0000000c080672a5 */ /* 0x000fc8000f8e003f */
[----:B------:R-:W-:-:S12]  /*12910*/  @UP1 USHF.R.U32.HI UR8, URZ, UR13, UR7 ;  /* 0x0000000d3f081299 */ /* 0x000fd80008011607 */
.L_x_9460:
[----:B------:R-:W-:-:S04]  /*12920*/  UIMAD UR8, UR8, UR5, UR5 ;  /* 0x00000005080872a4 */ /* 0x000fc8000f8e0205 */
[----:B------:R-:W-:-:S04]  /*12930*/  UISETP.LT.AND UP1, UPT, UR4, UR8, UPT ;  /* 0x000000080400728c */ /* 0x000fc8000bf21270 */
[----:B------:R-:W-:-:S12]  /*12940*/  USEL UR4, UR4, UR8, UP1 ;  /* 0x0000000804047287 */ /* 0x000fd80008800000 */
.L_x_9458:
        /* <DEDUP_REMOVED lines=31> */
.L_x_9462:
[----:B------:R-:W-:-:S11]  /*12b40*/  UISETP.NE.AND UP0, UPT, UR5, 0x1, UPT ;  /* 0x000000010500788c */ /* 0x000fd6000bf05270 */
[----:B------:R-:W-:Y:S02]  /*12b50*/  @UP0 ULDC.64 UR10, c[0x0][0x9e8] ;  /* 0x00027a00000a0ab9 */ /* 0x000fe40000000a00 */
[----:B------:R-:W-:-:S04]  /*12b60*/  UIMAD.WIDE.U32 UR6, UR8, UR10, URZ ;  /* 0x0000000a080672a5 */ /* 0x000fc8000f8e003f */
[----:B------:R-:W-:-:S12]  /*12b70*/  @UP0 USHF.R.U32.HI UR8, URZ, UR11, UR7 ;  /* 0x0000000b3f080299 */ /* 0x000fd80008011607 */
.L_x_9463:
[----:B------:R-:W-:-:S06]  /*12b80*/  UIMAD UR5, UR8, UR5, URZ ;  /* 0x00000005080572a4 */ /* 0x000fcc000f8e023f */
[----:B------:R-:W-:-:S07]  /*12b90*/  VIMNMX R0, R0, UR5, !PT ;  /* 0x0000000500007c48 */ /* 0x000fce000ffe0100 */
.L_x_9461:
[----:B------:R-:W-:Y:S01]  /*12ba0*/  SHF.R.S32.HI R3, RZ, 0x1f, R0 ;  /* 0x0000001fff037819 */ /* 0x000fe20000011400 */
[----:B------:R-:W-:Y:S03]  /*12bb0*/  BSSY B7, `(.L_x_9464) ;  /* 0x000032c000077945 */ /* 0x000fe60003800000 */
[----:B------:R-:W-:-:S04]  /*12bc0*/  LEA.HI R3, R3, R0, RZ, 0x7 ;  /* 0x0000000003037211 */ /* 0x000fc800078f38ff */
[----:B------:R-:W-:-:S04]  /*12bd0*/  SHF.R.S32.HI R3, RZ, 0x7, R3 ;  /* 0x00000007ff037819 */ /* 0x000fc80000011403 */
[----:B------:R-:W-:-:S04]  /*12be0*/  VIMNMX R28, RZ, R3, !PT ;  /* 0x00000003ff1c7248 */ /* 0x000fc80007fe0100 */
[----:B------:R-:W-:-:S13]  /*12bf0*/  ISETP.LT.AND P0, PT, R28, UR40, PT ;  /* 0x000000281c007c0c */ /* 0x000fda000bf01270 */
        /* <DEDUP_REMOVED lines=19> */
.L_x_9465:
        /* <DEDUP_REMOVED lines=20> */
.L_x_9468:
[----:B------:R-:W-:Y:S05]  /*12e70*/  BSYNC B6 ;  /* 0x0000000000067941 */ /* 0x000fea0003800000 */
.L_x_9467:
        /* <DEDUP_REMOVED lines=22> */
.L_x_9470:
[----:B------:R-:W-:Y:S05]  /*12fe0*/  BSYNC B6 ;  /* 0x0000000000067941 */ /* 0x000fea0003800000 */
.L_x_9469:
        /* <DEDUP_REMOVED lines=20> */
.L_x_9472:
[----:B------:R-:W-:Y:S05]  /*13130*/  BSYNC B6 ;  /* 0x0000000000067941 */ /* 0x000fea0003800000 */
.L_x_9471:
        /* <DEDUP_REMOVED lines=19> */
.L_x_9474:
[----:B------:R-:W-:Y:S05]  /*13270*/  BSYNC B6 ;  /* 0x0000000000067941 */ /* 0x000fea0003800000 */
.L_x_9473:
        /* <DEDUP_REMOVED lines=22> */
.L_x_9552:
        /* <DEDUP_REMOVED lines=10> */
.L_x_9555:
        /* <DEDUP_REMOVED lines=21> */
.L_x_9478:
[----:B------:R-:W-:Y:S01]  /*135d0*/  IMAD R4, R18, 0x8, R16 ;  /* 0x0000000812047824 */ /* 0x000fe200078e0210 */
[----:B-1----:R-:W-:Y:S01]  /*135e0*/  SHF.L.U32 R3, R24, 0x1f, RZ ;  /* 0x0000001f18037819 */ /* 0x002fe200000006ff */
[----:B------:R-:W1:Y:S03]  /*135f0*/  S2R R2, SR_TID.X ;  /* 0x0000000000027919 */ /* 0x000e660000002100 */
[----:B------:R-:W2:Y:S01]  /*13600*/  SYNCS.PHASECHK.TRANS64.TRYWAIT P0, [R4+URZ+0x19c80], R3 ;  /* 0x019c8003040075a7 */ /* 0x000ea2000800017f */
[----:B-1----:R-:W-:-:S04]  /*13610*/  LOP3.LUT R2, R2, 0x7f, RZ, 0xc0, !PT ;  /* 0x0000007f02027812 */ /* 0x002fc800078ec0ff */
[----:B------:R-:W-:Y:S01]  /*13620*/  ISETP.NE.AND P1, PT, R2, RZ, PT ;  /* 0x000000ff0200720c */ /* 0x000fe20003f25270 */
[----:B--2---:R-:W-:-:S12]  /*13630*/  @!P0 BRA `(.L_x_9479) ;  /* 0x0000003c00448947 */ /* 0x004fd80003800000 */
.L_x_9556:
        /* <DEDUP_REMOVED lines=8> */
.L_x_9480:
[----:B------:R-:W-:Y:S01]  /*136c0*/  IMAD R2, R18, 0x3000, R16 ;  /* 0x0000300012027824 */ /* 0x000fe200078e0210 */
[----:B------:R-:W-:Y:S01]  /*136d0*/  R2UR UR33, R4 ;  /* 0x00000000042172ca */ /* 0x000fe200000e0000 */
[----:B------:R-:W-:Y:S01]  /*136e0*/  IMAD R0, R0, 0x80, R29 ;  /* 0x0000008000007824 */ /* 0x000fe200078e021d */
        /* <DEDUP_REMOVED lines=27> */
.L_x_9557:
        /* <DEDUP_REMOVED lines=8> */
.L_x_9482:
        /* <DEDUP_REMOVED lines=31> */
.L_x_9476:
[----:B------:R-:W-:Y:S05]  /*13b10*/  WARPSYNC.ALL ;  /* 0x0000000000007948 */ /* 0x000fea0003800000 */
[----:B------:R-:W-:Y:S01]  /*13b20*/  VIADD R0, R16, 0xf000 ;  /* 0x0000f00010007836 */ /* 0x000fe20000000000 */
[----:B------:R-:W-:Y:S01]  /*13b30*/  USHF.R.S32.HI UR4, URZ, 0x1f, UR45 ;  /* 0x0000001f3f047899 */ /* 0x000fe2000801142d */
[----:B------:R-:W-:Y:S01]  /*13b40*/  BAR.SYNC.DEFER_BLOCKING 0x8, 0x200 ;  /* 0x0208000000007b1d */ /* 0x000fe20000010000 */
[----:B------:R-:W-:Y:S02]  /*13b50*/  USHF.R.S32.HI UR37, URZ, 0x1f, UR44 ;  /* 0x0000001f3f257899 */ /* 0x000fe4000801142c */
[----:B------:R-:W-:Y:S01]  /*13b60*/  LOP3.LUT P0, RZ, R0, 0x9f, RZ, 0xc0, !PT ;  /* 0x0000009f00ff7812 */ /* 0x000fe2000780c0ff */
[----:B------:R-:W-:-:S02]  /*13b70*/  USHF.R.S32.HI UR46, URZ, 0x1f, UR36 ;  /* 0x0000001f3f2e7899 */ /* 0x000fc40008011424 */
        /* <DEDUP_REMOVED lines=28> */
.L_x_9484:
[----:B------:R-:W-:Y:S05]  /*13d40*/  BSYNC B6 ;  /* 0x0000000000067941 */ /* 0x000fea0003800000 */
.L_x_9483:
[----:B------:R-:W3:Y:S01]  /*13d50*/  LDL R11, [R1+0x4] ;  /* 0x00000400010b7983 */ /* 0x000ee20000100800 */
[----:B------:R-:W4:Y:S01]  /*13d60*/  LDC R9, c[0x0][0x448] ;  /* 0x00011200ff097b82 */ /* 0x000f220000000800 */
[----:B------:R-:W-:Y:S01]  /*13d70*/  ULDC.64 UR8, c[0x0][0x2d8] ;  /* 0x0000b60000087ab9 */ /* 0x000fe20000000a00 */
[----:B------:R-:W-:Y:S01]  /*13d80*/  UMOV UR4, UR52 ;  /* 0x0000003400047c82 */ /* 0x000fe20008000000 */
[----:B------:R-:W1:Y:S01]  /*13d90*/  S2R R2, SR_TID.X ;  /* 0x0000000000027919 */ /* 0x000e620000002100 */
[----:B------:R-:W-:Y:S01]  /*13da0*/  UIMAD UR6, UR46, UR8, URZ ;  /* 0x000000082e0672a4 */ /* 0x000fe2000f8e023f */
[----:B------:R-:W-:Y:S01]  /*13db0*/  UMOV UR5, UR47 ;  /* 0x0000002f00057c82 */ /* 0x000fe20008000000 */
[----:B0-----:R-:W0:Y:S01]  /*13dc0*/  S2R R20, SR_TID.X ;  /* 0x0000000000147919 */ /* 0x001e220000002100 */
[----:B------:R-:W-:Y:S02]  /*13dd0*/  UIMAD.WIDE.U32 UR4, UR36, UR8, UR4 ;  /* 0x00000008240472a5 */ /* 0x000fe4000f8e0004 */
[----:B------:R-:W-:Y:S01]  /*13de0*/  UIMAD UR6, UR36, UR9, UR6 ;  /* 0x00000009240672a4 */ /* 0x000fe2000f8e0206 */
[----:B------:R-:W0:Y:S02]  /*13df0*/  S2R R10, SR_TID.X ;  /* 0x00000000000a7919 */ /* 0x000e240000002100 */
[----:B------:R-:W-:Y:S01]  /*13e00*/  ULDC.64 UR8, c[0x0][0x2e0] ;  /* 0x0000b80000087ab9 */ /* 0x000fe20000000a00 */
[----:B------:R-:W-:-:S02]  /*13e10*/  UIADD3 UR5, UR5, UR6, URZ ;  /* 0x0000000605057290 */ /* 0x000fc4000fffe03f */
[----:B------:R-:W-:Y:S02]  /*13e20*/  UIMAD UR6, UR37, UR8, URZ ;  /* 0x00000008250672a4 */ /* 0x000fe4000f8e023f */
[----:B------:R-:W-:Y:S02]  /*13e30*/  UIMAD.WIDE.U32 UR4, UR45, UR8, UR4 ;  /* 0x000000082d0472a5 */ /* 0x000fe4000f8e0004 */
[----:B------:R-:W-:-:S03]  /*13e40*/  UIMAD UR6, UR45, UR9, UR6 ;  /* 0x000000092d0672a4 */ /* 0x000fc6000f8e0206 */
[----:B------:R-:W-:Y:S01]  /*13e50*/  ULDC.64 UR8, c[0x0][0x280] ;  /* 0x0000a00000087ab9 */ /* 0x000fe20000000a00 */
[----:B----4-:R-:W-:Y:S01]  /*13e60*/  ISETP.NE.AND P1, PT, R9, 0x1, PT ;  /* 0x000000010900780c */ /* 0x010fe20003f25270 */
[----:B-12---:R-:W-:Y:S01]  /*13e70*/  IMAD.U32 R4, RZ, RZ, UR4 ;  /* 0x00000004ff047e24 */ /* 0x006fe2000f8e00ff */
[----:B------:R-:W-:Y:S02]  /*13e80*/  UIADD3 UR6, UR5, UR6, URZ ;  /* 0x0000000605067290 */ /* 0x000fe4000fffe03f */
[----:B------:R-:W-:Y:S01]  /*13e90*/  IMAD.U32 R5, RZ, RZ, UR5 ;  /* 0x00000005ff057e24 */ /* 0x000fe2000f8e00ff */
[----:B------:R-:W-:Y:S01]  /*13ea0*/  ULDC.64 UR4, c[0x0][0x2d0] ;  /* 0x0000b40000047ab9 */ /* 0x000fe20000000a00 */
[----:B------:R-:W-:-:S07]  /*13eb0*/  LOP3.LUT R21, R2, 0x7f, RZ, 0xc0, !PT ;  /* 0x0000007f02157812 */ /* 0x000fce00078ec0ff */
[----:B------:R-:W1:Y:S01]  /*13ec0*/  @P1 LDC R3, c[0x0][0x44c] ;  /* 0x00011300ff031b82 */ /* 0x000e620000000800 */
[----:B0-----:R-:W-:Y:S01]  /*13ed0*/  IMAD.SHL.U32 R20, R20, 0x40, RZ ;  /* 0x0000004014147824 */ /* 0x001fe200078e00ff */
[----:B------:R-:W-:Y:S01]  /*13ee0*/  SHF.R.U32.HI R21, RZ, 0x1, R21 ;  /* 0x00000001ff157819 */ /* 0x000fe20000011615 */
[----:B------:R-:W-:-:S03]  /*13ef0*/  IMAD.SHL.U32 R10, R10, 0x10, RZ ;  /* 0x000000100a0a7824 */ /* 0x000fc600078e00ff */
[----:B------:R-:W-:Y:S02]  /*13f00*/  LOP3.LUT R20, R21, 0x40, R20, 0xf8, !PT ;  /* 0x0000004015147812 */ /* 0x000fe400078ef814 */
[----:B------:R-:W0:Y:S01]  /*13f10*/  @P1 LDC R2, c[0x0][0x450] ;  /* 0x00011400ff021b82 */ /* 0x000e220000000800 */
[----:B------:R-:W2:Y:S01]  /*13f20*/  S2R R21, SR_TID.X ;  /* 0x0000000000157919 */ /* 0x000ea20000002100 */
[----:B------:R-:W-:-:S04]  /*13f30*/  LOP3.LUT R10, R10, 0x10, RZ, 0xc0, !PT ;  /* 0x000000100a0a7812 */ /* 0x000fc800078ec0ff */
[C---:B------:R-:W-:Y:S02]  /*13f40*/  LOP3.LUT R12, R10.reuse, 0x20, RZ, 0xfc, !PT ;  /* 0x000000200a0c7812 */ /* 0x040fe400078efcff */
[----:B------:R-:W-:Y:S01]  /*13f50*/  LOP3.LUT R10, R10, 0x40, RZ, 0xfc, !PT ;  /* 0x000000400a0a7812 */ /* 0x000fe200078efcff */
[----:B---3--:R-:W-:Y:S02]  /*13f60*/  IMAD.IADD R0, R20, 0x1, R11 ;  /* 0x0000000114007824 */ /* 0x008fe400078e020b */
[----:B--2---:R-:W-:Y:S02]  /*13f70*/  IMAD.SHL.U32 R20, R21, 0x10, RZ ;  /* 0x0000001015147824 */ /* 0x004fe400078e00ff */
[----:B-1----:R-:W-:-:S03]  /*13f80*/  @P1 IMAD.HI.U32 R3, R0, R3, RZ ;  /* 0x0000000300031227 */ /* 0x002fc600078e00ff */
[----:B------:R-:W-:Y:S01]  /*13f90*/  LOP3.LUT R20, R20, 0x10, RZ, 0xc0, !PT ;  /* 0x0000001014147812 */ /* 0x000fe200078ec0ff */
[----:B------:R-:W-:Y:S01]  /*13fa0*/  IMAD.MOV.U32 R7, RZ, RZ, R0 ;  /* 0x000000ffff077224 */ /* 0x000fe200078e0000 */
[----:B0-----:R-:W-:Y:S01]  /*13fb0*/  @P1 SHF.R.U32.HI R7, RZ, R2, R3 ;  /* 0x00000002ff071219 */ /* 0x001fe20000011603 */
[----:B------:R-:W-:Y:S02]  /*13fc0*/  IMAD.MOV.U32 R2, RZ, RZ, R4 ;  /* 0x000000ffff027224 */ /* 0x000fe400078e0004 */
[----:B------:R-:W-:Y:S01]  /*13fd0*/  IMAD.U32 R3, RZ, RZ, UR6 ;  /* 0x00000006ff037e24 */ /* 0x000fe2000f8e00ff */
[--C-:B------:R-:W-:Y:S01]  /*13fe0*/  SHF.R.S32.HI R4, RZ, 0x1f, R7.reuse ;  /* 0x0000001fff047819 */ /* 0x100fe20000011407 */
[----:B------:R-:W-:Y:S01]  /*13ff0*/  IMAD.MOV R6, RZ, RZ, -R7 ;  /* 0x000000ffff067224 */ /* 0x000fe200078e0a07 */
[----:B------:R-:W-:-:S03]  /*14000*/  ULDC.64 UR6, c[0x0][0x2c8] ;  /* 0x0000b20000067ab9 */ /* 0x000fc60000000a00 */
[----:B------:R-:W-:Y:S02]  /*14010*/  IMAD R4, R4, UR4, RZ ;  /* 0x0000000404047c24 */ /* 0x000fe4000f8e02ff */
[----:B------:R-:W-:Y:S02]  /*14020*/  IMAD R6, R9, R6, R0 ;  /* 0x0000000609067224 */ /* 0x000fe400078e0200 */
[C---:B------:R-:W-:Y:S02]  /*14030*/  IMAD R8, R7.reuse, UR5, R4 ;  /* 0x0000000507087c24 */ /* 0x040fe4000f8e0204 */
[----:B------:R-:W-:Y:S01]  /*14040*/  IMAD.WIDE.U32 R4, R7, UR4, R2 ;  /* 0x0000000407047c25 */ /* 0x000fe2000f8e0002 */
[----:B------:R-:W-:-:S03]  /*14050*/  SHF.R.S32.HI R7, RZ, 0x1f, R6 ;  /* 0x0000001fff077819 */ /* 0x000fc60000011406 */
[----:B------:R-:W-:Y:S02]  /*14060*/  IMAD.IADD R5, R5, 0x1, R8 ;  /* 0x0000000105057824 */ /* 0x000fe400078e0208 */
[----:B------:R-:W-:Y:S02]  /*14070*/  IMAD R7, R7, UR6, RZ ;  /* 0x0000000607077c24 */ /* 0x000fe4000f8e02ff */
[----:B------:R-:W-:-:S04]  /*14080*/  IMAD.WIDE.U32 R4, R6, UR6, R4 ;  /* 0x0000000606047c25 */ /* 0x000fc8000f8e0004 */
[----:B------:R-:W-:Y:S01]  /*14090*/  IMAD R7, R6, UR7, R7 ;  /* 0x0000000706077c24 */ /* 0x000fe2000f8e0207 */
[----:B------:R-:W-:Y:S01]  /*140a0*/  IADD3 R6, P0, R4, UR8, RZ ;  /* 0x0000000804067c10 */ /* 0x000fe2000ff1e0ff */
[----:B------:R-:W-:-:S03]  /*140b0*/  VIADD R0, R0, 0x80 ;  /* 0x0000008000007836 */ /* 0x000fc60000000000 */
[----:B------:R-:W-:Y:S02]  /*140c0*/  IADD3.X R4, R5, UR9, R7, P0, !PT ;  /* 0x0000000905047c10 */ /* 0x000fe400087fe407 */
[----:B------:R-:W0:Y:S08]  /*140d0*/  @P1 LDC R5, c[0x0][0x44c] ;  /* 0x00011300ff051b82 */ /* 0x000e300000000800 */
[----:B------:R-:W1:Y:S01]  /*140e0*/  @P1 LDC R7, c[0x0][0x450] ;  /* 0x00011400ff071b82 */ /* 0x000e620000000800 */
[----:B0-----:R-:W-:-:S04]  /*140f0*/  @P1 IMAD.HI.U32 R8, R0, R5, RZ ;  /* 0x0000000500081227 */ /* 0x001fc800078e00ff */
[----:B------:R-:W-:Y:S01]  /*14100*/  IMAD.MOV.U32 R5, RZ, RZ, R0 ;  /* 0x000000ffff057224 */ /* 0x000fe200078e0000 */
        /* <DEDUP_REMOVED lines=9> */
[----:B------:R-:W-:Y:S02]  /*141a0*/  SHF.R.S32.HI R5, RZ, 0x1f, R0 ;  /* 0x0000001fff057819 */ /* 0x000fe40000011400 */
[----:B------:R-:W-:Y:S01]  /*141b0*/  ISETP.GE.AND P1, PT, R12, UR4, PT ;  /* 0x000000040c007c0c */ /* 0x000fe2000bf26270 */
[----:B------:R-:W-:Y:S02]  /*141c0*/  IMAD.IADD R3, R3, 0x1, R7 ;  /* 0x0000000103037824 */ /* 0x000fe400078e0207 */
[----:B------:R-:W-:-:S02]  /*141d0*/  IMAD R5, R5, UR6, RZ ;  /* 0x0000000605057c24 */ /* 0x000fc4000f8e02ff */
[----:B------:R-:W-:-:S04]  /*141e0*/  IMAD.WIDE.U32 R2, R0, UR6, R2 ;  /* 0x0000000600027c25 */ /* 0x000fc8000f8e0002 */
[----:B------:R-:W-:Y:S01]  /*141f0*/  IMAD R5, R0, UR7, R5 ;  /* 0x0000000700057c24 */ /* 0x000fe2000f8e0205 */
[----:B------:R-:W-:-:S04]  /*14200*/  IADD3 R8, P0, R2, UR8, RZ ;  /* 0x0000000802087c10 */ /* 0x000fc8000ff1e0ff */
[----:B------:R-:W-:Y:S02]  /*14210*/  IADD3.X R7, R3, UR9, R5, P0, !PT ;  /* 0x0000000903077c10 */ /* 0x000fe400087fe405 */
[----:B------:R-:W-:Y:S02]  /*14220*/  ISETP.GE.AND P0, PT, R10, UR4, PT ;  /* 0x000000040a007c0c */ /* 0x000fe4000bf06270 */
[----:B------:R0:W5:Y:S01]  /*14230*/  LDL R10, [R1+0xc] ;  /* 0x00000c00010a7983 */ /* 0x0001620000100800 */
[----:B------:R-:W-:Y:S01]  /*14240*/  UMOV UR4, 0xffffffff ;  /* 0xffffffff00047882 */ /* 0x000fe20000000000 */
[----:B------:R-:W-:-:S04]  /*14250*/  LOP3.LUT R21, R21, 0x7f, RZ, 0xc0, !PT ;  /* 0x0000007f15157812 */ /* 0x000fc800078ec0ff */
[----:B------:R-:W-:Y:S01]  /*14260*/  SHF.R.U32.HI R21, RZ, 0x1, R21 ;  /* 0x00000001ff157819 */ /* 0x000fe20000011615 */
[----:B------:R-:W-:Y:S06]  /*14270*/  BRA.DIV UR4, `(.L_x_9485) ;  /* 0x00000032045c7947 */ /* 0x000fec000b800000 */
[----:B------:R-:W2:Y:S01]  /*14280*/  LDL.LU R11, [R1+0x4] ;  /* 0x00000400010b7983 */ /* 0x000ea20000300800 */
[----:B------:R-:W-:-:S03]  /*14290*/  IMAD R0, R9, UR42, RZ ;  /* 0x0000002a09007c24 */ /* 0x000fc6000f8e02ff */
[----:B------:R-:W1:Y:S04]  /*142a0*/  SHFL.IDX PT, R3, R6, RZ, 0x1e1f ;  /* 0x001e1fff06037589 */ /* 0x000e6800000e0000 */
[----:B------:R-:W3:Y:S04]  /*142b0*/  SHFL.IDX PT, R2, R4, RZ, 0x1e1f ;  /* 0x001e1fff04027589 */ /* 0x000ee800000e0000 */
[----:B------:R-:W4:Y:S04]  /*142c0*/  SHFL.IDX PT, R6, R6, 0x1, 0x1e1f ;  /* 0x003e1f0006067f89 */ /* 0x000f2800000e0000 */
[----:B------:R-:W0:Y:S04]  /*142d0*/  SHFL.IDX PT, R4, R4, 0x1, 0x1e1f ;  /* 0x003e1f0004047f89 */ /* 0x000e2800000e0000 */
[----:B------:R-:W0:Y:S01]  /*142e0*/  SHFL.IDX PT, R7, R7, RZ, 0x1e1f ;  /* 0x001e1fff07077589 */ /* 0x000e2200000e0000 */
[----:B--2---:R-:W-:-:S05]  /*142f0*/  IMAD.IADD R5, R21, 0x1, R11 ;  /* 0x0000000115057824 */ /* 0x004fca00078e020b */
[----:B------:R-:W-:-:S13]  /*14300*/  ISETP.GE.AND P4, PT, R5, R0, PT ;  /* 0x000000000500720c */ /* 0x000fda0003f86270 */
[----:B-1----:R-:W-:-:S05]  /*14310*/  @!P4 IADD3 R3, P3, R20, R3, RZ ;  /* 0x000000031403c210 */ /* 0x002fca0007f7e0ff */
[----:B---3--:R-:W-:-:S05]  /*14320*/  @!P4 IMAD.X R2, RZ, RZ, R2, P3 ;  /* 0x000000ffff02c224 */ /* 0x008fca00018e0602 */
[----:B------:R-:W-:-:S04]  /*14330*/  @!P4 LOP3.LUT R3, R3, R2, RZ, 0x3c, !PT ;  /* 0x000000020303c212 */ /* 0x000fc800078e3cff */
[----:B------:R-:W-:-:S04]  /*14340*/  @!P4 LOP3.LUT R2, R3, R2, RZ, 0x3c, !PT ;  /* 0x000000020302c212 */ /* 0x000fc800078e3cff */
[----:B------:R-:W-:-:S05]  /*14350*/  @!P4 LOP3.LUT R3, R3, R2, RZ, 0x3c, !PT ;  /* 0x000000020303c212 */ /* 0x000fca00078e3cff */
[----:B-----5:R-:W-:Y:S04]  /*14360*/  @!P4 LDGSTS.E.BYPASS.LTC128B.128 [R10+0xf000], desc[UR50][R2.64], !P2 ;  /* 0x0f000000020acfae */ /* 0x020fe8000d101d72 */
[----:B------:R-:W-:Y:S04]  /*14370*/  @!P4 LDGSTS.E.BYPASS.LTC128B.128 [R10+0x10800], desc[UR50][R2.64+0x20], !P1 ;  /* 0x10800020020acfae */ /* 0x000fe8000c901d72 */
[----:B------:R1:W-:Y:S02]  /*14380*/  @!P4 LDGSTS.E.BYPASS.LTC128B.128 [R10+0x12000], desc[UR50][R2.64+0x40], !P0 ;  /* 0x12000040020acfae */ /* 0x0003e4000c101d72 */
[----:B-1----:R-:W-:-:S05]  /*14390*/  VIADD R2, R5, 0x40 ;  /* 0x0000004005027836 */ /* 0x002fca0000000000 */
[----:B------:R-:W-:-:S13]  /*143a0*/  ISETP.GE.AND P4, PT, R2, R0, PT ;  /* 0x000000000200720c */ /* 0x000fda0003f86270 */
[----:B----4-:R-:W-:-:S05]  /*143b0*/  @!P4 IADD3 R2, P3, R20, R6, RZ ;  /* 0x000000061402c210 */ /* 0x010fca0007f7e0ff */
[----:B0-----:R-:W-:-:S05]  /*143c0*/  @!P4 IMAD.X R3, RZ, RZ, R4, P3 ;  /* 0x000000ffff03c224 */ /* 0x001fca00018e0604 */
[----:B------:R-:W-:Y:S04]  /*143d0*/  @!P4 LDGSTS.E.BYPASS.LTC128B.128 [R10+0xf800], desc[UR50][R2.64], !P2 ;  /* 0x0f800000020acfae */ /* 0x000fe8000d101d72 */
[----:B------:R-:W-:Y:S04]  /*143e0*/  @!P4 LDGSTS.E.BYPASS.LTC128B.128 [R10+0x11000], desc[UR50][R2.64+0x20], !P1 ;  /* 0x11000020020acfae */ /* 0x000fe8000c901d72 */
[----:B------:R0:W-:Y:S04]  /*143f0*/  @!P4 LDGSTS.E.BYPASS.LTC128B.128 [R10+0x12800], desc[UR50][R2.64+0x40], !P0 ;  /* 0x12800040020acfae */ /* 0x0001e8000c101d72 */
[----:B0-----:R0:W1:Y:S02]  /*14400*/  SHFL.IDX PT, R2, R8, RZ, 0x1e1f ;  /* 0x001e1fff08027589 */ /* 0x00106400000e0000 */
.L_x_9564:
[----:B------:R-:W-:Y:S01]  /*14410*/  VIADD R5, R5, 0x80 ;  /* 0x0000008005057836 */ /* 0x000fe20000000000 */
        /* <DEDUP_REMOVED lines=11> */
.L_x_9487:
[----:B------:R-:W-:Y:S05]  /*144d0*/  BSYNC B0 ;  /* 0x0000000000007941 */ /* 0x000fea0003800000 */
.L_x_9486:
[----:B------:R-:W-:Y:S01]  /*144e0*/  NOP ;  /* 0x0000000000007918 */ /* 0x000fe20000000000 */
[----:B------:R-:W-:-:S13]  /*144f0*/  PLOP3.LUT P0, PT, PT, PT, PT, 0x80, 0x0 ;  /* 0x000000000000781c */ /* 0x000fda0003f0f070 */
.L_x_9488:
[----:B------:R-:W-:Y:S02]  /*14500*/  PLOP3.LUT P1, PT, P1, P0, PT, 0xa2, 0x0 ;  /* 0x000000000000781c */ /* 0x000fe40000f21472 */
[----:B------:R-:W-:-:S08]  /*14510*/  @P0 R2UR P1, UR4, R16 ;  /* 0x00000000100402ca */ /* 0x000fd00000020000 */
[----:B------:R-:W-:-:S05]  /*14520*/  @P0 PLOP3.LUT P0, PT, P1, PT, PT, 0x80, 0x0 ;  /* 0x000000000000081c */ /* 0x000fca0000f0f070 */
[----:B------:R-:W-:Y:S01]  /*14530*/  @!P1 SYNCS.ARRIVE.TRANS64.RED.A0T1 RZ, [UR4+0x19c00], RZ ;  /* 0x019c00ffffff99a7 */ /* 0x000fe20008200404 */
[----:B------:R-:W-:Y:S07]  /*14540*/  @!P1 ARRIVES.LDGSTSBAR.64.TRANSCNT [UR4+0x19c00] ;  /* 0x019c0000ff0099b0 */ /* 0x000fee0008000a84 */
[----:B------:R-:W-:Y:S05]  /*14550*/  @P0 BRA.U.ANY `(.L_x_9488) ;  /* 0xfffffffd00e80947 */ /* 0x000fea000393ffff */
[----:B-12---:R-:W2:Y:S02]  /*14560*/  LDL.LU R2, [R1+0x10] ;  /* 0x0000100001027983 */ /* 0x006ea40000300800 */
        /* <DEDUP_REMOVED lines=11> */
.L_x_9565:
[----:B------:R-:W-:Y:S05]  /*14620*/  BSYNC B0 ;  /* 0x0000000000007941 */ /* 0x000fea0003800000 */
.L_x_9489:
[----:B------:R-:W-:-:S06]  /*14630*/  UIADD3 UR4, UR40, -0x2, URZ ;  /* 0xfffffffe28047890 */ /* 0x000fcc000fffe03f */
[----:B------:R-:W-:-:S13]  /*14640*/  ISETP.LE.AND P0, PT, R28, UR4, PT ;  /* 0x000000041c007c0c */ /* 0x000fda000bf03270 */
[----:B------:R-:W-:Y:S05]  /*14650*/  @!P0 BRA `(.L_x_9491) ;  /* 0x0000001000388947 */ /* 0x000fea0003800000 */
[----:B------:R-:W-:Y:S02]  /*14660*/  IMAD.MOV.U32 R0, RZ, RZ, R18 ;  /* 0x000000ffff007224 */ /* 0x000fe400078e0012 */
[----:B0-----:R-:W-:Y:S02]  /*14670*/  IMAD.MOV.U32 R8, RZ, RZ, R24 ;  /* 0x000000ffff087224 */ /* 0x001fe400078e0018 */
[----:B------:R-:W-:-:S07]  /*14680*/  IMAD.U32 R2, RZ, RZ, UR4 ;  /* 0x00000004ff027e24 */ /* 0x000fce000f8e00ff */
.L_x_9515:
[----:B------:R-:W-:Y:S01]  /*14690*/  LOP3.LUT P1, RZ, R22, 0x1, RZ, 0xc0, !PT ;  /* 0x0000000116ff7812 */ /* 0x000fe2000782c0ff */
[----:B------:R-:W-:Y:S01]  /*146a0*/  VIADD R18, R0, 0x1 ;  /* 0x0000000100127836 */ /* 0x000fe20000000000 */
[----:B------:R-:W-:Y:S05]  /*146b0*/  YIELD ;  /* 0x0000000000007946 */ /* 0x000fea0003800000 */
[----:B------:R-:W-:Y:S01]  /*146c0*/  ISETP.NE.AND P0, PT, R18, 0x2, PT ;  /* 0x000000021200780c */ /* 0x000fe20003f05270 */
[----:B------:R-:W-:Y:S03]  /*146d0*/  BSSY B0, `(.L_x_9492) ;  /* 0x00000a3000007945 */ /* 0x000fe60003800000 */
[----:B-1----:R-:W-:-:S02]  /*146e0*/  SEL R3, RZ, 0x1, P0 ;  /* 0x00000001ff037807 */ /* 0x002fc40000000000 */
[----:B------:R-:W-:Y:S02]  /*146f0*/  SEL R18, R18, RZ, P0 ;  /* 0x000000ff12127207 */ /* 0x000fe40000000000 */
[----:B------:R-:W-:Y:S01]  /*14700*/  LOP3.LUT R24, R8, R3, RZ, 0x3c, !PT ;  /* 0x0000000308187212 */ /* 0x000fe200078e3cff */
[----:B------:R-:W-:Y:S06]  /*14710*/  @!P1 BRA `(.L_x_9493) ;  /* 0x0000000800789947 */ /* 0x000fec0003800000 */
[----:B------:R-:W-:Y:S01]  /*14720*/  ULDC.64 UR4, c[0x0][0x418] ;  /* 0x0001060000047ab9 */ /* 0x000fe20000000a00 */
[----:B------:R-:W-:Y:S01]  /*14730*/  IMAD.MOV.U32 R3, RZ, RZ, R2 ;  /* 0x000000ffff037224 */ /* 0x000fe200078e0002 */
        /* <DEDUP_REMOVED lines=20> */
.L_x_9494:
        /* <DEDUP_REMOVED lines=8> */
.L_x_9566:
[----:B------:R-:W-:Y:S05]  /*14900*/  BSYNC B1 ;  /* 0x0000000000017941 */ /* 0x000fea0003800000 */
.L_x_9495:
        /* <DEDUP_REMOVED lines=9> */
.L_x_9498:
[----:B------:R-:W-:Y:S05]  /*149a0*/  BSYNC B1 ;  /* 0x0000000000017941 */ /* 0x000fea0003800000 */
.L_x_9497:
        /* <DEDUP_REMOVED lines=11> */
.L_x_9499:
        /* <DEDUP_REMOVED lines=16> */
.L_x_9500:
        /* <DEDUP_REMOVED lines=16> */
.L_x_9501:
        /* <DEDUP_REMOVED lines=13> */
.L_x_9567:
[----:B------:R-:W-:Y:S05]  /*14d30*/  BSYNC B1 ;  /* 0x0000000000017941 */ /* 0x000fea0003800000 */
.L_x_9502:
        /* <DEDUP_REMOVED lines=11> */
.L_x_9505:
[----:B------:R-:W-:Y:S05]  /*14df0*/  BSYNC B1 ;  /* 0x0000000000017941 */ /* 0x000fea0003800000 */
.L_x_9504:
        /* <DEDUP_REMOVED lines=8> */
.L_x_9506:
        /* <DEDUP_REMOVED lines=15> */
.L_x_9507:
        /* <DEDUP_REMOVED lines=15> */
.L_x_9508:
        /* <DEDUP_REMOVED lines=10> */
.L_x_9493:
[----:B------:R-:W-:Y:S05]  /*15100*/  BSYNC B0 ;  /* 0x0000000000007941 */ /* 0x000fea0003800000 */
.L_x_9492:
[----:B------:R-:W-:-:S06]  /*15110*/  UISETP.NE.AND UP0, UPT, UR39, 0x3, UPT ;  /* 0x000000032700788c */ /* 0x000fcc000bf05270 */
[----:B------:R-:W-:-:S13]  /*15120*/  PLOP3.LUT P0, PT, PT, PT, UP0, 0x80, 0x0 ;  /* 0x000000000000781c */ /* 0x000fda0003f0f008 */
[----:B------:R-:W-:Y:S05]  /*15130*/  @!P0 BRA `(.L_x_9509) ;  /* 0x0000000000048947 */ /* 0x000fea0003800000 */
[----:B------:R-:W-:Y:S01]  /*15140*/  BPT.TRAP 0x1 ;  /* 0x000000040000795c */ /* 0x000fe20000300000 */
.L_x_9509:
        /* <DEDUP_REMOVED lines=8> */
.L_x_9568:
[----:B------:R-:W-:Y:S05]  /*151d0*/  BSYNC B0 ;  /* 0x0000000000007941 */ /* 0x000fea0003800000 */
.L_x_9510:
[----:B------:R-:W-:Y:S05]  /*151e0*/  @!P1 BRA `(.L_x_9512) ;  /* 0x0000000000049947 */ /* 0x000fea0003800000 */
[----:B------:R-:W-:Y:S01]  /*151f0*/  BPT.TRAP 0x1 ;  /* 0x000000040000795c */ /* 0x000fe20000300000 */
.L_x_9512:
[----:B0-----:R-:W-:Y:S01]  /*15200*/  SHF.L.U32 R4, R8, 0x1f, RZ ;  /* 0x0000001f08047819 */ /* 0x001fe200000006ff */
[----:B------:R-:W-:-:S03]  /*15210*/  IMAD R0, R0, 0x3000, RZ ;  /* 0x0000300000007824 */ /* 0x000fc600078e02ff */
[----:B------:R-:W0:Y:S02]  /*15220*/  SYNCS.PHASECHK.TRANS64.TRYWAIT P0, [R3+URZ+0x19c60], R4 ;  /* 0x019c6004030075a7 */ /* 0x000e24000800017f */
[----:B0-----:R-:W-:Y:S05]  /*15230*/  @!P0 BRA `(.L_x_9513) ;  /* 0x0000002400b08947 */ /* 0x001fea0003800000 */
.L_x_9569:
[----:B------:R-:W2:Y:S01]  /*15240*/  LDL R12, [R1+0x8] ;  /* 0x00000800010c7983 */ /* 0x000ea20000100800 */
[----:B0-----:R-:W-:Y:S01]  /*15250*/  LOP3.LUT R4, R0, R23, RZ, 0xfc, !PT ;  /* 0x0000001700047212 */ /* 0x001fe200078efcff */
[----:B------:R-:W-:Y:S05]  /*15260*/  WARPSYNC.ALL ;  /* 0x0000000000007948 */ /* 0x000fea0003800000 */
[----:B------:R-:W-:Y:S01]  /*15270*/  IMAD.IADD R4, R16, 0x1, R4 ;  /* 0x0000000110047824 */ /* 0x000fe200078e0204 */
[----:B------:R-:W-:-:S05]  /*15280*/  LOP3.LUT R13, R23, 0x1800, RZ, 0xfc, !PT ;  /* 0x00001800170d7812 */ /* 0x000fca00078efcff */
        /* <DEDUP_REMOVED lines=62> */
.L_x_9514:
[----:B------:R-:W2:Y:S01]  /*15670*/  S2R R0, SR_TID.X ;  /* 0x0000000000007919 */ /* 0x000ea20000002100 */
[----:B-1----:R1:W-:Y:S01]  /*15680*/  SYNCS.ARRIVE.TRANS64.A1T0 RZ, [R3+URZ+0x19c50], RZ ;  /* 0x019c50ff03ff79a7 */ /* 0x0023e2000810003f */
[----:B0-----:R-:W-:Y:S01]  /*15690*/  IMAD.MOV.U32 R8, RZ, RZ, R24 ;  /* 0x000000ffff087224 */ /* 0x001fe200078e0018 */
[----:B--2---:R-:W-:Y:S01]  /*156a0*/  LOP3.LUT R0, R0, 0x7f, RZ, 0xc0, !PT ;  /* 0x0000007f00007812 */ /* 0x004fe200078ec0ff */
[----:B------:R-:W-:Y:S03]  /*156b0*/  BAR.SYNC.DEFER_BLOCKING 0x2, 0x80 ;  /* 0x0082000000007b1d */ /* 0x000fe60000010000 */
[----:B------:R-:W-:Y:S01]  /*156c0*/  ISETP.NE.AND P0, PT, R0, RZ, PT ;  /* 0x000000ff0000720c */ /* 0x000fe20003f05270 */
[----:B------:R-:W-:-:S12]  /*156d0*/  IMAD.MOV.U32 R0, RZ, RZ, R18 ;  /* 0x000000ffff007224 */ /* 0x000fd800078e0012 */
[----:B-1----:R-:W-:-:S05]  /*156e0*/  @!P0 VIADD R3, R3, 0x19c80 ;  /* 0x00019c8003038836 */ /* 0x002fca0000000000 */
[----:B------:R-:W-:-:S04]  /*156f0*/  @!P0 PRMT R3, RZ, 0x654, R3 ;  /* 0x00000654ff038816 */ /* 0x000fc80000000003 */
[----:B------:R2:W-:Y:S01]  /*15700*/  @!P0 SYNCS.ARRIVE.TRANS64.RED.A1T0 RZ, [R3+URZ], RZ ;  /* 0x000000ff03ff89a7 */ /* 0x0005e2000810043f */
[C---:B------:R-:W-:Y:S01]  /*15710*/  ISETP.GT.AND P0, PT, R2.reuse, R28, PT ;  /* 0x0000001c0200720c */ /* 0x040fe20003f04270 */
[----:B------:R-:W-:-:S12]  /*15720*/  VIADD R2, R2, 0xffffffff ;  /* 0xffffffff02027836 */ /* 0x000fd80000000000 */
[----:B--2---:R-:W-:Y:S05]  /*15730*/  @P0 BRA `(.L_x_9515) ;  /* 0xffffffec00d40947 */ /* 0x004fea000383ffff */
.L_x_9491:
[----:B-1----:R-:W1:Y:S01]  /*15740*/  S2R R3, SR_TID.X ;  /* 0x0000000000037919 */ /* 0x002e620000002100 */
[----:B------:R-:W-:Y:S01]  /*15750*/  BSSY B0, `(.L_x_9516) ;  /* 0x0000011000007945 */ /* 0x000fe20003800000 */
        /* <DEDUP_REMOVED lines=9> */
[----:B--2---:R-:W2:Y:S01]  /*157f0*/  @P1 ATOMG.E.ADD.STRONG.GPU PT, R3, desc[UR50][R2.64], R5 ;  /* 0x00000005020319a8 */ /* 0x004ea200081ee1f2 */
[----:B------:R-:W1:Y:S02]  /*15800*/  S2R R4, SR_LTMASK ;  /* 0x0000000000047919 */ /* 0x000e640000003900 */
[----:B-1----:R-:W-:-:S04]  /*15810*/  LOP3.LUT R4, R4, UR4, RZ, 0xc0, !PT ;  /* 0x0000000404047c12 */ /* 0x002fc8000f8ec0ff */
[----:B------:R-:W1:Y:S01]  /*15820*/  POPC R7, R4 ;  /* 0x0000000400077309 */ /* 0x000e620000000000 */
[----:B--2---:R-:W1:Y:S02]  /*15830*/  SHFL.IDX PT, R0, R3, R0, 0x1f ;  /* 0x00001f0003007589 */ /* 0x004e6400000e0000 */
[----:B-1----:R-:W-:-:S05]  /*15840*/  IADD3 R0, R0, UR41, R7 ;  /* 0x0000002900007c10 */ /* 0x002fca000fffe007 */
[----:B------:R1:W-:Y:S02]  /*15850*/  STL [R1], R0 ;  /* 0x0000000001007387 */ /* 0x0003e40000100800 */
.L_x_9517:
[----:B------:R-:W-:Y:S05]  /*15860*/  BSYNC B0 ;  /* 0x0000000000007941 */ /* 0x000fea0003800000 */
.L_x_9516:
[----:B------:R-:W-:-:S06]  /*15870*/  UISETP.NE.AND UP0, UPT, UR39, 0x3, UPT ;  /* 0x000000032700788c */ /* 0x000fcc000bf05270 */
[----:B------:R-:W-:-:S13]  /*15880*/  PLOP3.LUT P1, PT, PT, PT, UP0, 0x80, 0x0 ;  /* 0x000000000000781c */ /* 0x000fda0003f2f008 */
[----:B------:R-:W-:Y:S05]  /*15890*/  @!P1 BRA `(.L_x_9518) ;  /* 0x0000000000049947 */ /* 0x000fea0003800000 */
[----:B------:R-:W-:Y:S01]  /*158a0*/  BPT.TRAP 0x1 ;  /* 0x000000040000795c */ /* 0x000fe20000300000 */
.L_x_9518:
[----:B------:R-:W-:Y:S01]  /*158b0*/  LOP3.LUT R3, R24, 0x1, RZ, 0x3c, !PT ;  /* 0x0000000118037812 */ /* 0x000fe200078e3cff */
[----:B-1----:R-:W-:Y:S01]  /*158c0*/  IMAD R0, R18, 0x8, R16 ;  /* 0x0000000812007824 */ /* 0x002fe200078e0210 */
[----:B------:R-:W-:Y:S01]  /*158d0*/  BSSY B0, `(.L_x_9519) ;  /* 0x0000006000007945 */ /* 0x000fe20003800000 */
[----:B------:R-:W-:Y:S01]  /*158e0*/  IMAD.U32 R2, RZ, RZ, UR43 ;  /* 0x0000002bff027e24 */ /* 0x000fe2000f8e00ff */
[----:B------:R-:W-:-:S04]  /*158f0*/  SHF.L.U32 R3, R3, 0x1f, RZ ;  /* 0x0000001f03037819 */ /* 0x000fc800000006ff */
[----:B------:R-:W1:Y:S01]  /*15900*/  SYNCS.PHASECHK.TRANS64.TRYWAIT P1, [R0+URZ+0x19c70], R3 ;  /* 0x019c7003000075a7 */ /* 0x000e62000802017f */
[----:B------:R-:W-:Y:S01]  /*15910*/  ISETP.NE.AND P2, PT, R2, 0x3, PT ;  /* 0x000000030200780c */ /* 0x000fe20003f45270 */
[----:B-1----:R-:W-:-:S12]  /*15920*/  @!P1 BRA `(.L_x_9520) ;  /* 0x0000002000089947 */ /* 0x002fd80003800000 */
.L_x_9570:
[----:B------:R-:W-:Y:S05]  /*15930*/  BSYNC B0 ;  /* 0x0000000000007941 */ /* 0x000fea0003800000 */
.L_x_9519:
[----:B------:R-:W-:Y:S05]  /*15940*/  @!P2 BRA `(.L_x_9521) ;  /* 0x000000000004a947 */ /* 0x000fea0003800000 */
[----:B------:R-:W-:Y:S01]  /*15950*/  BPT.TRAP 0x1 ;  /* 0x000000040000795c */ /* 0x000fe20000300000 */
.L_x_9521:
[----:B-1----:R-:W-:-:S04]  /*15960*/  SHF.L.U32 R3, R24, 0x1f, RZ ;  /* 0x0000001f18037819 */ /* 0x002fc800000006ff */
[----:B------:R-:W1:Y:S02]  /*15970*/  SYNCS.PHASECHK.TRANS64.TRYWAIT P1, [R0+URZ+0x19c60], R3 ;  /* 0x019c6003000075a7 */ /* 0x000e64000802017f */
[----:B-1----:R-:W-:Y:S05]  /*15980*/  @!P1 BRA `(.L_x_9522) ;  /* 0x0000002000049947 */ /* 0x002fea0003800000 */
.L_x_9571:
[----:B------:R-:W2:Y:S01]  /*15990*/  LDL R15, [R1+0x8] ;  /* 0x00000800010f7983 */ /* 0x000ea20000100800 */
[----:B------:R-:W-:Y:S01]  /*159a0*/  IMAD R2, R18, 0x3000, RZ ;  /* 0x0000300012027824 */ /* 0x000fe200078e02ff */
[----:B------:R-:W-:Y:S05]  /*159b0*/  WARPSYNC.ALL ;  /* 0x0000000000007948 */ /* 0x000fea0003800000 */
[----:B-1----:R-:W-:Y:S02]  /*159c0*/  LOP3.LUT R3, R2, R23, RZ, 0xfc, !PT ;  /* 0x0000001702037212 */ /* 0x002fe400078efcff */
        /* <DEDUP_REMOVED lines=26> */
[----:B------:R0:W1:Y:S02]  /*15b70*/  LDSM.16.MT88.4 R4, [R12+0x9000] ;  /* 0x009000000c04783b */ /* 0x0000640000004200 */
[----:B0-----:R-:W-:Y:S02]  /*15b80*/  IADD3 R12, R16, R14, R2 ;  /* 0x0000000e100c7210 */ /* 0x001fe40007ffe002 */
[----:B------:R-:W-:Y:S02]  /*15b90*/  LOP3.LUT R14, R23, 0x2800, RZ, 0xfc, !PT ;  /* 0x00002800170e7812 */ /* 0x000fe400078efcff */
[----:B-1----:R-:W-:-:S02]  /*15ba0*/  PRMT R8, R4, 0x6420, R5 ;  /* 0x0000642004087816 */ /* 0x002fc40000000005 */
[----:B------:R-:W-:Y:S02]  /*15bb0*/  PRMT R9, R4, 0x7531, R5 ;  /* 0x0000753104097816 */ /* 0x000fe40000000005 */
        /* <DEDUP_REMOVED lines=33> */
.L_x_9523:
        /* <DEDUP_REMOVED lines=10> */
.L_x_9466:
[----:B------:R-:W-:Y:S05]  /*15e70*/  BSYNC B7 ;  /* 0x0000000000077941 */ /* 0x000fea0003800000 */
.L_x_9464:
        /* <DEDUP_REMOVED lines=8> */
[----:B--2---:R2:W-:Y:S01]  /*15f00*/  STL.64 [R1], R4 ;  /* 0x0000000401007387 */ /* 0x0045e20000100a00 */
[----:B------:R-:W-:Y:S02]  /*15f10*/  IMAD.MOV.U32 R2, RZ, RZ, R7 ;  /* 0x000000ffff027224 */ /* 0x000fe400078e0007 */
[----:B-1----:R-:W-:-:S03]  /*15f20*/  IMAD.MOV.U32 R0, RZ, RZ, R6 ;  /* 0x000000ffff007224 */ /* 0x002fc600078e0006 */
[----:B------:R-:W-:Y:S02]  /*15f30*/  R2UR UR44, R2 ;  /* 0x00000000022c72ca */ /* 0x000fe400000e0000 */
[----:B------:R-:W-:Y:S01]  /*15f40*/  R2UR UR36, R0 ;  /* 0x00000000002472ca */ /* 0x000fe200000e0000 */
[----:B------:R-:W-:Y:S06]  /*15f50*/  BAR.ARV 0x4, 0x200 ;  /* 0x0108000000007b1d */ /* 0x000fec0000002000 */
[----:B------:R-:W-:Y:S08]  /*15f60*/  BRA `(.L_x_9525) ;  /* 0x0000000800d07947 */ /* 0x000ff00003800000 */
.L_x_9524:
[----:B------:R-:W0:Y:S01]  /*15f70*/  S2R R2, SR_TID.X ;  /* 0x0000000000027919 */ /* 0x000e220000002100 */
[----:B------:R-:W-:Y:S01]  /*15f80*/  ULDC UR4, c[0x0][0xc3c] ;  /* 0x00030f0000047ab9 */ /* 0x000fe20000000800 */
[----:B-1----:R-:W2:Y:S01]  /*15f90*/  LDL.LU R0, [R1] ;  /* 0x0000000001007983 */ /* 0x002ea20000300800 */
        /* <DEDUP_REMOVED lines=38> */
.L_x_9530:
        /* <DEDUP_REMOVED lines=14> */
.L_x_9529:
[----:B------:R-:W-:Y:S05]  /*162e0*/  BSYNC B0 ;  /* 0x0000000000007941 */ /* 0x000fea0003800000 */
.L_x_9528:
        /* <DEDUP_REMOVED lines=21> */
.L_x_9526:
        /* <DEDUP_REMOVED lines=11> */
[----:B------:R-:W-:Y:S01]  /*164f0*/  IMAD.U32 R12, RZ, RZ, UR6 ;  /* 0x00000006ff0c7e24 */ /* 0x000fe2000f8e00ff */
[----:B------:R-:W-:-:S04]  /*16500*/  ISETP.NE.AND P0, PT, RZ, UR7, PT ;  /* 0x00000007ff007c0c */ /* 0x000fc8000bf05270 */
[----:B------:R-:W2:Y:S01]  /*16510*/  SHFL.IDX PT, R5, R5, R12, 0x1f ;  /* 0x00001f0c05057589 */ /* 0x000ea200000e0000 */
[----:B0-----:R-:W-:Y:S02]  /*16520*/  IMAD.MOV.U32 R2, RZ, RZ, RZ ;  /* 0x000000ffff027224 */ /* 0x001fe400078e00ff */
[----:B--2---:R-:W-:-:S05]  /*16530*/  IMAD R6, R5, R9, RZ ;  /* 0x0000000905067224 */ /* 0x004fca00078e02ff */
[----:B------:R-:W-:Y:S01]  /*16540*/  IABS R10, R6 ;  /* 0x00000006000a7213 */ /* 0x000fe20000000000 */
[----:B------:R-:W-:Y:S06]  /*16550*/  @!P0 BRA `(.L_x_9531) ;  /* 0x00000000000c8947 */ /* 0x000fec0003800000 */
[----:B------:R-:W-:-:S06]  /*16560*/  UIADD3 UR4, UR6, -0x1, URZ ;  /* 0xffffffff06047890 */ /* 0x000fcc000fffe03f */
[----:B------:R-:W-:-:S05]  /*16570*/  IMAD.U32 R3, RZ, RZ, UR4 ;  /* 0x00000004ff037e24 */ /* 0x000fca000f8e00ff */
[----:B------:R0:W1:Y:S02]  /*16580*/  SHFL.IDX PT, R2, R8, R3, 0x1f ;  /* 0x00001f0308027589 */ /* 0x00006400000e0000 */
.L_x_9531:
[----:B0-----:R-:W0:Y:S01]  /*16590*/  I2F.RP R8, R10 ;  /* 0x0000000a00087306 */ /* 0x001e220000209400 */
[----:B-1----:R-:W-:Y:S02]  /*165a0*/  IMAD R12, R2, R4, R7 ;  /* 0x00000004020c7224 */ /* 0x002fe400078e0207 */
[----:B------:R-:W-:-:S03]  /*165b0*/  IMAD.MOV.U32 R2, RZ, RZ, RZ ;  /* 0x000000ffff027224 */ /* 0x000fc600078e00ff */
[----:B------:R1:W-:Y:S02]  /*165c0*/  STL [R1], R12 ;  /* 0x0000000c01007387 */ /* 0x0003e40000100800 */
[----:B0-----:R-:W0:Y:S02]  /*165d0*/  MUFU.RCP R8, R8 ;  /* 0x0000000800087308 */ /* 0x001e240000001000 */
[----:B0-----:R-:W-:-:S06]  /*165e0*/  VIADD R11, R8, 0xffffffe ;  /* 0x0ffffffe080b7836 */ /* 0x001fcc0000000000 */
[----:B------:R-:W0:Y:S02]  /*165f0*/  F2I.FTZ.U32.TRUNC.NTZ R3, R11 ;  /* 0x0000000b00037305 */ /* 0x000e24000021f000 */
[----:B0-----:R-:W-:-:S04]  /*16600*/  IMAD.MOV R7, RZ, RZ, -R3 ;  /* 0x000000ffff077224 */ /* 0x001fc800078e0a03 */
[----:B------:R-:W-:-:S04]  /*16610*/  IMAD R7, R7, R10, RZ ;  /* 0x0000000a07077224 */ /* 0x000fc800078e02ff */
        /* <DEDUP_REMOVED lines=19> */
[----:B------:R-:W-:Y:S02]  /*16750*/  IMAD.MOV R3, RZ, RZ, -R0 ;  /* 0x000000ffff037224 */ /* 0x000fe400078e0a00 */
[----:B------:R-:W-:Y:S02]  /*16760*/  IMAD R7, R6, R2, R7 ;  /* 0x0000000206077224 */ /* 0x000fe400078e0207 */
[----:B------:R-:W-:Y:S01]  /*16770*/  IMAD.MOV.U32 R2, RZ, RZ, RZ ;  /* 0x000000ffff027224 */ /* 0x000fe200078e00ff */
[----:B------:R-:W-:-:S04]  /*16780*/  VIADDMNMX R4, R3, R4, R9, PT ;  /* 0x0000000403047246 */ /* 0x000fc80003800109 */
        /* <DEDUP_REMOVED lines=8> */
[----:B------:R-:W-:-:S04]  /*16810*/  IMAD R11, R11, R8, RZ ;  /* 0x000000080b0b7224 */ /* 0x000fc800078e02ff */
[----:B------:R-:W-:Y:S01]  /*16820*/  IMAD.HI.U32 R2, R3, R11, R2 ;  /* 0x0000000b03027227 */ /* 0x000fe200078e0002 */
        /* <DEDUP_REMOVED lines=21> */
.L_x_9527:
[----:B------:R0:W-:Y:S01]  /*16980*/  STL [R1], R0 ;  /* 0x0000000001007387 */ /* 0x0001e20000100800 */
[----:B------:R-:W-:Y:S01]  /*16990*/  ULDC UR44, c[0x0][0xc3c] ;  /* 0x00030f00002c7ab9 */ /* 0x000fe20000000800 */
[----:B------:R-:W-:Y:S02]  /*169a0*/  UMOV UR36, URZ ;  /* 0x0000003f00247c82 */ /* 0x000fe40008000000 */
[----:B------:R0:W-:Y:S03]  /*169b0*/  STL [R1+0x4], RZ ;  /* 0x000004ff01007387 */ /* 0x0001e60000100800 */
.L_x_9532:
        /* <DEDUP_REMOVED lines=15> */
.L_x_9525:
[----:B------:R-:W-:Y:S02]  /*16ab0*/  ULDC UR4, c[0x0][0xc3c] ;  /* 0x00030f0000047ab9 */ /* 0x000fe40000000800 */
[----:B------:R-:W-:-:S06]  /*16ac0*/  UISETP.GE.AND UP0, UPT, UR44, UR4, UPT ;  /* 0x000000042c00728c */ /* 0x000fcc000bf06270 */
[----:B------:R-:W-:-:S13]  /*16ad0*/  PLOP3.LUT P0, PT, PT, PT, UP0, 0x80, 0x0 ;  /* 0x000000000000781c */ /* 0x000fda0003f0f008 */
[----:B------:R-:W-:Y:S05]  /*16ae0*/  @!P0 BRA `(.L_x_9533) ;  /* 0xffffffb400c88947 */ /* 0x000fea000383ffff */
.L_x_9454:
        /* <DEDUP_REMOVED lines=12> */
.L_x_9572:
[----:B------:R-:W-:Y:S05]  /*16bb0*/  BSYNC B0 ;  /* 0x0000000000007941 */ /* 0x000fea0003800000 */
.L_x_9534:
[----:B------:R-:W-:-:S03]  /*16bc0*/  UMOV UR4, 0xffffffff ;  /* 0xffffffff00047882 */ /* 0x000fc60000000000 */
[----:B------:R-:W-:Y:S05]  /*16bd0*/  BRA.DIV UR4, `(.L_x_9536) ;  /* 0x0000000e04987947 */ /* 0x000fea000b800000 */
[----:B0-----:R-:W0:Y:S02]  /*16be0*/  S2R R0, SR_TID.X ;  /* 0x0000000000007919 */ /* 0x001e240000002100 */
[----:B0-----:R-:W-:-:S04]  /*16bf0*/  SHF.R.U32.HI R0, RZ, 0x5, R0 ;  /* 0x00000005ff007819 */ /* 0x001fc80000011600 */
[----:B------:R-:W-:-:S05]  /*16c00*/  LOP3.LUT R0, R0, 0x3, RZ, 0xc0, !PT ;  /* 0x0000000300007812 */ /* 0x000fca00078ec0ff */
[----:B------:R0:W1:Y:S02]  /*16c10*/  SHFL.IDX PT, R14, R0, RZ, 0x1f ;  /* 0x00001fff000e7589 */ /* 0x00006400000e0000 */
.L_x_9575:
[----:B-1----:R-:W-:Y:S01]  /*16c20*/  ISETP.NE.AND P0, PT, R14, RZ, PT ;  /* 0x000000ff0e00720c */ /* 0x002fe20003f05270 */
[----:B------:R-:W-:-:S12]  /*16c30*/  BSSY B0, `(.L_x_9537) ;  /* 0x000002b000007945 */ /* 0x000fd80003800000 */
[----:B------:R-:W-:Y:S05]  /*16c40*/  @P0 BRA `(.L_x_9538) ;  /* 0x0000000000a40947 */ /* 0x000fea0003800000 */
[----:B------:R-:W-:-:S03]  /*16c50*/  UMOV UR4, 0xffffffff ;  /* 0xffffffff00047882 */ /* 0x000fc60000000000 */
[----:B------:R-:W-:Y:S05]  /*16c60*/  BRA.DIV UR4, `(.L_x_9539) ;  /* 0x0000000e04a87947 */ /* 0x000fea000b800000 */
[----:B------:R-:W-:-:S13]  /*16c70*/  ELECT P6, URZ, PT ;  /* 0x00000000003f782f */ /* 0x000fda00038c0000 */
.L_x_9578:
[----:B------:R-:W-:Y:S05]  /*16c80*/  @!P6 BRA `(.L_x_9538) ;  /* 0x000000000094e947 */ /* 0x000fea0003800000 */
[----:B------:R-:W-:-:S06]  /*16c90*/  ULOP3.LUT UR4, UR38, 0x2, URZ, 0xfc, !UPT ;  /* 0x0000000226047892 */ /* 0x000fcc000f8efc3f */
[----:B0-----:R-:W-:-:S05]  /*16ca0*/  IMAD.U32 R0, RZ, RZ, UR4 ;  /* 0x00000004ff007e24 */ /* 0x001fca000f8e00ff */
[----:B------:R-:W-:-:S13]  /*16cb0*/  ISETP.NE.AND P0, PT, R0, 0x3, PT ;  /* 0x000000030000780c */ /* 0x000fda0003f05270 */
[----:B------:R-:W-:Y:S05]  /*16cc0*/  @!P0 BRA `(.L_x_9540) ;  /* 0x0000000000048947 */ /* 0x000fea0003800000 */
[----:B------:R-:W-:Y:S01]  /*16cd0*/  BPT.TRAP 0x1 ;  /* 0x000000040000795c */ /* 0x000fe20000300000 */
.L_x_9540:
        /* <DEDUP_REMOVED lines=12> */
.L_x_9579:
[----:B------:R-:W1:Y:S02]  /*16da0*/  SYNCS.PHASECHK.TRANS64.TRYWAIT P1, [R3+URZ], R0 ;  /* 0x00000000030075a7 */ /* 0x000e64000802017f */
[----:B-1----:R-:W-:Y:S05]  /*16db0*/  @!P1 BRA `(.L_x_9542) ;  /* 0x0000000c00889947 */ /* 0x002fea0003800000 */
.L_x_9580:
[----:B------:R-:W-:Y:S05]  /*16dc0*/  @!P0 BRA `(.L_x_9543) ;  /* 0x0000000000048947 */ /* 0x000fea0003800000 */
[----:B------:R-:W-:Y:S01]  /*16dd0*/  BPT.TRAP 0x1 ;  /* 0x000000040000795c */ /* 0x000fe20000300000 */
.L_x_9543:
[----:B-1----:R-:W-:-:S04]  /*16de0*/  IMAD R3, R18, 0x8, R9 ;  /* 0x0000000812037824 */ /* 0x002fc800078e0209 */
[----:B------:R-:W1:Y:S02]  /*16df0*/  SYNCS.PHASECHK.TRANS64.TRYWAIT P1, [R3+URZ+0x19c60], R2 ;  /* 0x019c6002030075a7 */ /* 0x000e64000802017f */
[----:B-1----:R-:W-:Y:S05]  /*16e00*/  @!P1 BRA `(.L_x_9544) ;  /* 0x0000000c00889947 */ /* 0x002fea0003800000 */
.L_x_9581:
[----:B------:R-:W-:Y:S05]  /*16e10*/  @!P0 BRA `(.L_x_9545) ;  /* 0x0000000000048947 */ /* 0x000fea0003800000 */
[----:B------:R-:W-:Y:S01]  /*16e20*/  BPT.TRAP 0x1 ;  /* 0x000000040000795c */ /* 0x000fe20000300000 */
.L_x_9545:
[----:B------:R-:W-:-:S04]  /*16e30*/  IMAD R5, R4, 0x8, R9 ;  /* 0x0000000804057824 */ /* 0x000fc800078e0209 */
[----:B------:R-:W2:Y:S02]  /*16e40*/  SYNCS.PHASECHK.TRANS64.TRYWAIT P1, [R5+URZ+0x19c60], R0 ;  /* 0x019c6000050075a7 */ /* 0x000ea4000802017f */
[----:B--2---:R-:W-:Y:S05]  /*16e50*/  @!P1 BRA `(.L_x_9546) ;  /* 0x0000000c00889947 */ /* 0x004fea0003800000 */
.L_x_9582:
[----:B------:R-:W-:Y:S05]  /*16e60*/  @!P0 BRA `(.L_x_9547) ;  /* 0x0000000000048947 */ /* 0x000fea0003800000 */
[----:B------:R-:W-:Y:S01]  /*16e70*/  BPT.TRAP 0x1 ;  /* 0x000000040000795c */ /* 0x000fe20000300000 */
.L_x_9547:
[----:B------:R-:W3:Y:S02]  /*16e80*/  SYNCS.PHASECHK.TRANS64.TRYWAIT P0, [R3+URZ+0x19c80], R2 ;  /* 0x019c8002030075a7 */ /* 0x000ee4000800017f */
[----:B---3--:R-:W-:Y:S05]  /*16e90*/  @!P0 BRA `(.L_x_9548) ;  /* 0x0000000c008c8947 */ /* 0x008fea0003800000 */
.L_x_9549:
[----:B----4-:R4:W0:Y:S02]  /*16ea0*/  SYNCS.PHASECHK.TRANS64.TRYWAIT P0, [R5+URZ+0x19c80], R0 ;  /* 0x019c8000050075a7 */ /* 0x010824000800017f */
[----:B0-----:R-:W-:Y:S05]  /*16eb0*/  @!P0 NANOSLEEP.SYNCS 0x989680 ;  /* 0x009896800000895d */ /* 0x001fea0003900000 */
[----:B------:R-:W0:Y:S02]  /*16ec0*/  @!P0 SYNCS.PHASECHK.TRANS64 P0, [R5+URZ+0x19c80], R0 ;  /* 0x019c8000050085a7 */ /* 0x000e24000800007f */
[----:B0-----:R-:W-:Y:S05]  /*16ed0*/  @!P0 BRA `(.L_x_9549) ;  /* 0xfffffffc00f08947 */ /* 0x001fea000383ffff */
.L_x_9538:
[----:B------:R-:W-:Y:S05]  /*16ee0*/  BSYNC B0 ;  /* 0x0000000000007941 */ /* 0x000fea0003800000 */
.L_x_9537:
[----:B------:R-:W-:Y:S05]  /*16ef0*/  EXIT ;  /* 0x000000000000794d */ /* 0x000fea0003800000 */
.L_x_9360:
[----:B0-----:R-:W-:-:S04]  /*16f00*/  IMAD.U32 R3, RZ, RZ, UR46 ;  /* 0x0000002eff037e24 */ /* 0x001fc8000f8e00ff */
[----:B------:R0:W1:Y:S03]  /*16f10*/  SYNCS.PHASECHK.TRANS64.TRYWAIT P1, [R3+URZ+0x19c00], R6 ;  /* 0x019c0006030075a7 */ /* 0x000066000802017f */
[----:B-1----:R-:W-:Y:S05]  /*16f20*/  @!P1 NANOSLEEP.SYNCS 0x989680 ;  /* 0x009896800000995d */ /* 0x002fea0003900000 */
[----:B------:R-:W1:Y:S02]  /*16f30*/  @!P1 SYNCS.PHASECHK.TRANS64 P1, [R3+URZ+0x19c00], R6 ;  /* 0x019c0006030095a7 */ /* 0x000e64000802007f */
[----:B-1----:R-:W-:Y:S05]  /*16f40*/  @!P1 BRA `(.L_x_9360) ;  /* 0xfffffffc00ec9947 */ /* 0x002fea000383ffff */
[----:B------:R-:W-:Y:S05]  /*16f50*/  BRA `(.L_x_9550) ;  /* 0xfffffeac00a87947 */ /* 0x000fea000383ffff */
.L_x_9364:
[----:B-1----:R1:W2:Y:S02]  /*16f60*/  SYNCS.PHASECHK.TRANS64.TRYWAIT P2, [R90+URZ+0x19c30], R3 ;  /* 0x019c30035a0075a7 */ /* 0x0022a4000804017f */
[----:B--2---:R-:W-:Y:S05]  /*16f70*/  @!P2 NANOSLEEP.SYNCS 0x989680 ;  /* 0x009896800000a95d */ /* 0x004fea0003900000 */
[----:B------:R-:W2:Y:S02]  /*16f80*/  @!P2 SYNCS.PHASECHK.TRANS64 P2, [R90+URZ+0x19c30], R3 ;  /* 0x019c30035a00a5a7 */ /* 0x000ea4000804007f */
[----:B--2---:R-:W-:Y:S05]  /*16f90*/  @!P2 BRA `(.L_x_9364) ;  /* 0xfffffffc00f0a947 */ /* 0x004fea000383ffff */
[----:B------:R-:W-:Y:S05]  /*16fa0*/  BRA `(.L_x_9363) ;  /* 0xfffffeac00cc7947 */ /* 0x000fea000383ffff */
.L_x_9380:
[----:B-1----:R-:W-:-:S04]  /*16fb0*/  IMAD.U32 R8, RZ, RZ, UR24 ;  /* 0x00000018ff087e24 */ /* 0x002fc8000f8e00ff */
[----:B------:R1:W2:Y:S03]  /*16fc0*/  SYNCS.PHASECHK.TRANS64.TRYWAIT P2, [R8+URZ+0x19c30], R7 ;  /* 0x019c3007080075a7 */ /* 0x0002a6000804017f */
[----:B--2---:R-:W-:Y:S05]  /*16fd0*/  @!P2 NANOSLEEP.SYNCS 0x989680 ;  /* 0x009896800000a95d */ /* 0x004fea0003900000 */
[----:B------:R-:W2:Y:S02]  /*16fe0*/  @!P2 SYNCS.PHASECHK.TRANS64 P2, [R8+URZ+0x19c30], R7 ;  /* 0x019c30070800a5a7 */ /* 0x000ea4000804007f */
[----:B--2---:R-:W-:Y:S05]  /*16ff0*/  @!P2 BRA `(.L_x_9380) ;  /* 0xfffffffc00eca947 */ /* 0x004fea000383ffff */
[----:B------:R-:W-:Y:S05]  /*17000*/  BRA `(.L_x_9379) ;  /* 0xfffffee800307947 */ /* 0x000fea000383ffff */
.L_x_9384:
[----:B-1----:R-:W-:-:S04]  /*17010*/  IMAD.U32 R8, RZ, RZ, UR11 ;  /* 0x0000000bff087e24 */ /* 0x002fc8000f8e00ff */
[----:B------:R1:W2:Y:S03]  /*17020*/  SYNCS.PHASECHK.TRANS64.TRYWAIT P2, [R8+URZ+0x19c50], R7 ;  /* 0x019c5007080075a7 */ /* 0x0002a6000804017f */
[----:B--2---:R-:W-:Y:S05]  /*17030*/  @!P2 NANOSLEEP.SYNCS 0x989680 ;  /* 0x009896800000a95d */ /* 0x004fea0003900000 */
[----:B------:R-:W2:Y:S02]  /*17040*/  @!P2 SYNCS.PHASECHK.TRANS64 P2, [R8+URZ+0x19c50], R7 ;  /* 0x019c50070800a5a7 */ /* 0x000ea4000804007f */
[----:B--2---:R-:W-:Y:S05]  /*17050*/  @!P2 BRA `(.L_x_9384) ;  /* 0xfffffffc00eca947 */ /* 0x004fea000383ffff */
[----:B------:R-:W-:Y:S05]  /*17060*/  BRA `(.L_x_9383) ;  /* 0xfffffee800807947 */ /* 0x000fea000383ffff */
.L_x_9402:
[----:B-1----:R-:W-:-:S04]  /*17070*/  IMAD.U32 R6, RZ, RZ, UR22 ;  /* 0x00000016ff067e24 */ /* 0x002fc8000f8e00ff */
[----:B------:R1:W2:Y:S03]  /*17080*/  SYNCS.PHASECHK.TRANS64.TRYWAIT P2, [R6+URZ+0x19c30], R5 ;  /* 0x019c3005060075a7 */ /* 0x0002a6000804017f */
[----:B--2---:R-:W-:Y:S05]  /*17090*/  @!P2 NANOSLEEP.SYNCS 0x989680 ;  /* 0x009896800000a95d */ /* 0x004fea0003900000 */
[----:B------:R-:W2:Y:S02]  /*170a0*/  @!P2 SYNCS.PHASECHK.TRANS64 P2, [R6+URZ+0x19c30], R5 ;  /* 0x019c30050600a5a7 */ /* 0x000ea4000804007f */
[----:B--2---:R-:W-:Y:S05]  /*170b0*/  @!P2 BRA `(.L_x_9402) ;  /* 0xfffffffc00eca947 */ /* 0x004fea000383ffff */
[----:B------:R-:W-:Y:S05]  /*170c0*/  BRA `(.L_x_9401) ;  /* 0xffffff1c00d47947 */ /* 0x000fea000383ffff */
.L_x_9406:
[----:B-1----:R-:W-:-:S04]  /*170d0*/  IMAD.U32 R6, RZ, RZ, UR14 ;  /* 0x0000000eff067e24 */ /* 0x002fc8000f8e00ff */
[----:B------:R1:W2:Y:S03]  /*170e0*/  SYNCS.PHASECHK.TRANS64.TRYWAIT P2, [R6+URZ+0x19c50], R5 ;  /* 0x019c5005060075a7 */ /* 0x0002a6000804017f */
[----:B--2---:R-:W-:Y:S05]  /*170f0*/  @!P2 NANOSLEEP.SYNCS 0x989680 ;  /* 0x009896800000a95d */ /* 0x004fea0003900000 */
[----:B------:R-:W2:Y:S02]  /*17100*/  @!P2 SYNCS.PHASECHK.TRANS64 P2, [R6+URZ+0x19c50], R5 ;  /* 0x019c50050600a5a7 */ /* 0x000ea4000804007f */
[----:B--2---:R-:W-:Y:S05]  /*17110*/  @!P2 BRA `(.L_x_9406) ;  /* 0xfffffffc00eca947 */ /* 0x004fea000383ffff */
[----:B------:R-:W-:Y:S05]  /*17120*/  BRA `(.L_x_9405) ;  /* 0xffffff2000247947 */ /* 0x000fea000383ffff */
.L_x_9413:
[----:B-1----:R-:W-:-:S04]  /*17130*/  IMAD.U32 R6, RZ, RZ, UR23 ;  /* 0x00000017ff067e24 */ /* 0x002fc8000f8e00ff */
[----:B------:R1:W2:Y:S03]  /*17140*/  SYNCS.PHASECHK.TRANS64.TRYWAIT P2, [R6+URZ+0x19c30], R5 ;  /* 0x019c3005060075a7 */ /* 0x0002a6000804017f */
[----:B--2---:R-:W-:Y:S05]  /*17150*/  @!P2 NANOSLEEP.SYNCS 0x989680 ;  /* 0x009896800000a95d */ /* 0x004fea0003900000 */
[----:B------:R-:W2:Y:S02]  /*17160*/  @!P2 SYNCS.PHASECHK.TRANS64 P2, [R6+URZ+0x19c30], R5 ;  /* 0x019c30050600a5a7 */ /* 0x000ea4000804007f */
[----:B--2---:R-:W-:Y:S05]  /*17170*/  @!P2 BRA `(.L_x_9413) ;  /* 0xfffffffc00eca947 */ /* 0x004fea000383ffff */
[----:B------:R-:W-:Y:S05]  /*17180*/  BRA `(.L_x_9412) ;  /* 0xffffff4000a47947 */ /* 0x000fea000383ffff */
.L_x_9417:
[----:B-1----:R-:W-:-:S04]  /*17190*/  IMAD.U32 R6, RZ, RZ, UR11 ;  /* 0x0000000bff067e24 */ /* 0x002fc8000f8e00ff */
[----:B------:R1:W2:Y:S03]  /*171a0*/  SYNCS.PHASECHK.TRANS64.TRYWAIT P2, [R6+URZ+0x19c50], R5 ;  /* 0x019c5005060075a7 */ /* 0x0002a6000804017f */
[----:B--2---:R-:W-:Y:S05]  /*171b0*/  @!P2 NANOSLEEP.SYNCS 0x989680 ;  /* 0x009896800000a95d */ /* 0x004fea0003900000 */
[----:B------:R-:W2:Y:S02]  /*171c0*/  @!P2 SYNCS.PHASECHK.TRANS64 P2, [R6+URZ+0x19c50], R5 ;  /* 0x019c50050600a5a7 */ /* 0x000ea4000804007f */
[----:B--2---:R-:W-:Y:S05]  /*171d0*/  @!P2 BRA `(.L_x_9417) ;  /* 0xfffffffc00eca947 */ /* 0x004fea000383ffff */
[----:B------:R-:W-:Y:S05]  /*171e0*/  BRA `(.L_x_9416) ;  /* 0xffffff4000f47947 */ /* 0x000fea000383ffff */
.L_x_9431:
[----:B-1----:R-:W-:-:S04]  /*171f0*/  IMAD.U32 R7, RZ, RZ, UR14 ;  /* 0x0000000eff077e24 */ /* 0x002fc8000f8e00ff */
[----:B------:R1:W2:Y:S03]  /*17200*/  SYNCS.PHASECHK.TRANS64.TRYWAIT P1, [R7+URZ+0x19c50], R0 ;  /* 0x019c5000070075a7 */ /* 0x0002a6000802017f */
[----:B--2---:R-:W-:Y:S05]  /*17210*/  @!P1 NANOSLEEP.SYNCS 0x989680 ;  /* 0x009896800000995d */ /* 0x004fea0003900000 */
[----:B------:R-:W2:Y:S02]  /*17220*/  @!P1 SYNCS.PHASECHK.TRANS64 P1, [R7+URZ+0x19c50], R0 ;  /* 0x019c5000070095a7 */ /* 0x000ea4000802007f */
[----:B--2---:R-:W-:Y:S05]  /*17230*/  @!P1 BRA `(.L_x_9431) ;  /* 0xfffffffc00ec9947 */ /* 0x004fea000383ffff */
[----:B------:R-:W-:Y:S05]  /*17240*/  BRA `(.L_x_9430) ;  /* 0xffffff7400647947 */ /* 0x000fea000383ffff */
.L_x_9475:
[----:B------:R-:W-:Y:S02]  /*17250*/  IMAD.MOV.U32 R13, RZ, RZ, R20 ;  /* 0x000000ffff0d7224 */ /* 0x000fe400078e0014 */
[----:B------:R-:W-:Y:S02]  /*17260*/  IMAD.MOV.U32 R12, RZ, RZ, RZ ;  /* 0x000000ffff0c7224 */ /* 0x000fe400078e00ff */
[----:B------:R-:W-:Y:S02]  /*17270*/  IMAD.MOV.U32 R11, RZ, RZ, 0x1f ;  /* 0x0000001fff0b7424 */ /* 0x000fe400078e00ff */
[----:B------:R-:W-:-:S07]  /*17280*/  IMAD.MOV.U32 R15, RZ, RZ, -0x1 ;  /* 0xffffffffff0f7424 */ /* 0x000fce00078e00ff */
[----:B------:R-:W-:Y:S05]  /*17290*/  WARPSYNC.COLLECTIVE R15, `(.L_x_9551) ;  /* 0x000000000f087348 */ /* 0x000fea0003c00000 */
[----:B------:R0:W1:Y:S02]  /*172a0*/  SHFL.IDX P6, R14, R13, R12, R11 ;  /* 0x0000000c0d0e7389 */ /* 0x00006400000c000b */
[----:B01----:R-:W-:Y:S01]  /*172b0*/  ENDCOLLECTIVE ;  /* 0x000000000000791b */ /* 0x003fe20003800000 */
.L_x_9551:
[----:B------:R-:W-:Y:S05]  /*172c0*/  BRA `(.L_x_9552) ;  /* 0xffffffc000447947 */ /* 0x000fea000383ffff */
.L_x_9477:
[----:B------:R-:W-:Y:S01]  /*172d0*/  BSSY B0, `(.L_x_9553) ;  /* 0x0000006000007945 */ /* 0x000fe20003800000 */
[----:B------:R-:W-:-:S07]  /*172e0*/  IMAD.MOV.U32 R15, RZ, RZ, -0x1 ;  /* 0xffffffffff0f7424 */ /* 0x000fce00078e00ff */
[----:B0-----:R-:W-:Y:S05]  /*172f0*/  WARPSYNC.COLLECTIVE R15, `(.L_x_9554) ;  /* 0x000000000f0c7348 */ /* 0x001fea0003c00000 */
[----:B------:R-:W-:Y:S02]  /*17300*/  ELECT P6, UR62, PT ;  /* 0x00000000003e782f */ /* 0x000fe400038c0000 */
[----:B------:R-:W-:Y:S01]  /*17310*/  MOV R14, UR62 ;  /* 0x0000003e000e7c02 */ /* 0x000fe20008000f00 */
[----:B0-----:R-:W-:Y:S10]  /*17320*/  ENDCOLLECTIVE ;  /* 0x000000000000791b */ /* 0x001ff40003800000 */
.L_x_9554:
[----:B------:R-:W-:Y:S05]  /*17330*/  BSYNC B0 ;  /* 0x0000000000007941 */ /* 0x000fea0003800000 */
.L_x_9553:
[----:B------:R-:W-:Y:S05]  /*17340*/  BRA `(.L_x_9555) ;  /* 0xffffffc0004c7947 */ /* 0x000fea000383ffff */
.L_x_9479:
[----:B-1----:R1:W2:Y:S02]  /*17350*/  SYNCS.PHASECHK.TRANS64.TRYWAIT P0, [R4+URZ+0x19c80], R3 ;  /* 0x019c8003040075a7 */ /* 0x0022a4000800017f */
[----:B--2---:R-:W-:Y:S05]  /*17360*/  @!P0 NANOSLEEP.SYNCS 0x989680 ;  /* 0x009896800000895d */ /* 0x004fea0003900000 */
[----:B------:R-:W2:Y:S02]  /*17370*/  @!P0 SYNCS.PHASECHK.TRANS64 P0, [R4+URZ+0x19c80], R3 ;  /* 0x019c8003040085a7 */ /* 0x000ea4000800007f */
[----:B--2---:R-:W-:Y:S05]  /*17380*/  @!P0 BRA `(.L_x_9479) ;  /* 0xfffffffc00f08947 */ /* 0x004fea000383ffff */
[----:B------:R-:W-:Y:S05]  /*17390*/  BRA `(.L_x_9556) ;  /* 0xffffffc000a87947 */ /* 0x000fea000383ffff */
.L_x_9481:
[----:B--2---:R2:W3:Y:S02]  /*173a0*/  SYNCS.PHASECHK.TRANS64.TRYWAIT P0, [R4+URZ+0x19c40], R3 ;  /* 0x019c4003040075a7 */ /* 0x0044e4000800017f */
[----:B---3--:R-:W-:Y:S05]  /*173b0*/  @!P0 NANOSLEEP.SYNCS 0x989680 ;  /* 0x009896800000895d */ /* 0x008fea0003900000 */
[----:B------:R-:W3:Y:S02]  /*173c0*/  @!P0 SYNCS.PHASECHK.TRANS64 P0, [R4+URZ+0x19c40], R3 ;  /* 0x019c4003040085a7 */ /* 0x000ee4000800007f */
[----:B---3--:R-:W-:Y:S05]  /*173d0*/  @!P0 BRA `(.L_x_9481) ;  /* 0xfffffffc00f08947 */ /* 0x008fea000383ffff */
[----:B------:R-:W-:Y:S05]  /*173e0*/  BRA `(.L_x_9557) ;  /* 0xffffffc4002c7947 */ /* 0x000fea000383ffff */
.L_x_9485:
[----:B------:R-:W-:Y:S02]  /*173f0*/  IMAD.MOV.U32 R5, RZ, RZ, R11 ;  /* 0x000000ffff057224 */ /* 0x000fe400078e000b */
[----:B------:R-:W-:Y:S02]  /*17400*/  IMAD.MOV.U32 R13, RZ, RZ, R4 ;  /* 0x000000ffff0d7224 */ /* 0x000fe400078e0004 */
[----:B------:R-:W-:Y:S02]  /*17410*/  IMAD.MOV.U32 R12, RZ, RZ, RZ ;  /* 0x000000ffff0c7224 */ /* 0x000fe400078e00ff */
[----:B------:R-:W-:Y:S02]  /*17420*/  IMAD.MOV.U32 R11, RZ, RZ, 0x1e1f ;  /* 0x00001e1fff0b7424 */ /* 0x000fe400078e00ff */
[----:B------:R-:W-:Y:S02]  /*17430*/  IMAD.MOV.U32 R15, RZ, RZ, -0x1 ;  /* 0xffffffffff0f7424 */ /* 0x000fe400078e00ff */
[----:B------:R-:W-:-:S02]  /*17440*/  IMAD R0, R9, UR42, RZ ;  /* 0x0000002a09007c24 */ /* 0x000fc4000f8e02ff */
[----:B------:R-:W-:-:S07]  /*17450*/  IMAD.IADD R5, R21, 0x1, R5 ;  /* 0x0000000115057824 */ /* 0x000fce00078e0205 */
[----:B0----5:R-:W-:Y:S05]  /*17460*/  WARPSYNC.COLLECTIVE R15, `(.L_x_9558) ;  /* 0x000000000f087348 */ /* 0x021fea0003c00000 */
[----:B------:R1:W2:Y:S02]  /*17470*/  SHFL.IDX P6, R14, R13, R12, R11 ;  /* 0x0000000c0d0e7389 */ /* 0x0002a400000c000b */
[----:B012--5:R-:W-:Y:S01]  /*17480*/  ENDCOLLECTIVE ;  /* 0x000000000000791b */ /* 0x027fe20003800000 */
.L_x_9558:
[----:B------:R-:W-:Y:S01]  /*17490*/  ISETP.GE.AND P4, PT, R5, R0, PT ;  /* 0x000000000500720c */ /* 0x000fe20003f86270 */
[----:B------:R-:W-:Y:S02]  /*174a0*/  IMAD.MOV.U32 R13, RZ, RZ, R6 ;  /* 0x000000ffff0d7224 */ /* 0x000fe400078e0006 */
[----:B------:R-:W-:-:S10]  /*174b0*/  IMAD.MOV.U32 R2, RZ, RZ, R14 ;  /* 0x000000ffff027224 */ /* 0x000fd400078e000e */
[----:B------:R-:W-:Y:S05]  /*174c0*/  WARPSYNC.COLLECTIVE R15, `(.L_x_9559) ;  /* 0x000000000f087348 */ /* 0x000fea0003c00000 */
[----:B------:R0:W1:Y:S02]  /*174d0*/  SHFL.IDX P6, R14, R13, R12, R11 ;  /* 0x0000000c0d0e7389 */ /* 0x00006400000c000b */
[----:B01----:R-:W-:Y:S01]  /*174e0*/  ENDCOLLECTIVE ;  /* 0x000000000000791b */ /* 0x003fe20003800000 */
.L_x_9559:
[----:B------:R-:W-:Y:S02]  /*174f0*/  IMAD.MOV.U32 R13, RZ, RZ, R4 ;  /* 0x000000ffff0d7224 */ /* 0x000fe400078e0004 */
[----:B------:R-:W-:Y:S02]  /*17500*/  IMAD.MOV.U32 R12, RZ, RZ, 0x1 ;  /* 0x00000001ff0c7424 */ /* 0x000fe400078e00ff */
[----:B------:R-:W-:-:S07]  /*17510*/  IMAD.MOV.U32 R3, RZ, RZ, R14 ;  /* 0x000000ffff037224 */ /* 0x000fce00078e000e */
[----:B------:R-:W-:Y:S05]  /*17520*/  WARPSYNC.COLLECTIVE R15, `(.L_x_9560) ;  /* 0x000000000f087348 */ /* 0x000fea0003c00000 */
[----:B------:R0:W1:Y:S02]  /*17530*/  SHFL.IDX P6, R14, R13, R12, R11 ;  /* 0x0000000c0d0e7389 */ /* 0x00006400000c000b */
[----:B01----:R-:W-:Y:S01]  /*17540*/  ENDCOLLECTIVE ;  /* 0x000000000000791b */ /* 0x003fe20003800000 */
.L_x_9560:
        /* <DEDUP_REMOVED lines=10> */
.L_x_9561:
[----:B------:R-:W-:Y:S01]  /*175f0*/  @!PT LDS RZ, [RZ] ;  /* 0x00000000fffff984 */ /* 0x000fe20000000800 */
[----:B------:R-:W-:Y:S01]  /*17600*/  @!PT LDS RZ, [RZ] ;  /* 0x00000000fffff984 */ /* 0x000fe20000000800 */
[----:B------:R-:W-:Y:S01]  /*17610*/  @!PT LDS RZ, [RZ] ;  /* 0x00000000fffff984 */ /* 0x000fe20000000800 */
[----:B------:R0:W-:Y:S04]  /*17620*/  @!P4 LDGSTS.E.BYPASS.LTC128B.128 [R10+0xf000], desc[UR50][R2.64], !P2 ;  /* 0x0f000000020acfae */ /* 0x0001e8000d101d72 */
[----:B------:R0:W-:Y:S04]  /*17630*/  @!P4 LDGSTS.E.BYPASS.LTC128B.128 [R10+0x10800], desc[UR50][R2.64+0x20], !P1 ;  /* 0x10800020020acfae */ /* 0x0001e8000c901d72 */
[----:B------:R0:W-:Y:S01]  /*17640*/  @!P4 LDGSTS.E.BYPASS.LTC128B.128 [R10+0x12000], desc[UR50][R2.64+0x40], !P0 ;  /* 0x12000040020acfae */ /* 0x0001e2000c101d72 */
[----:B------:R-:W-:Y:S02]  /*17650*/  IMAD.MOV.U32 R13, RZ, RZ, R7 ;  /* 0x000000ffff0d7224 */ /* 0x000fe400078e0007 */
[----:B------:R-:W-:-:S02]  /*17660*/  IMAD.MOV.U32 R12, RZ, RZ, RZ ;  /* 0x000000ffff0c7224 */ /* 0x000fc400078e00ff */
[----:B------:R-:W-:-:S07]  /*17670*/  IMAD.MOV.U32 R6, RZ, RZ, R14 ;  /* 0x000000ffff067224 */ /* 0x000fce00078e000e */
[----:B0-----:R-:W-:Y:S05]  /*17680*/  WARPSYNC.COLLECTIVE R15, `(.L_x_9562) ;  /* 0x000000000f087348 */ /* 0x001fea0003c00000 */
[----:B------:R1:W2:Y:S02]  /*17690*/  SHFL.IDX P6, R14, R13, R12, R11 ;  /* 0x0000000c0d0e7389 */ /* 0x0002a400000c000b */
[----:B012---:R-:W-:Y:S01]  /*176a0*/  ENDCOLLECTIVE ;  /* 0x000000000000791b */ /* 0x007fe20003800000 */
.L_x_9562:
[----:B------:R-:W-:-:S05]  /*176b0*/  VIADD R3, R5, 0x40 ;  /* 0x0000004005037836 */ /* 0x000fca0000000000 */
[----:B------:R-:W-:Y:S01]  /*176c0*/  ISETP.GE.AND P4, PT, R3, R0, PT ;  /* 0x000000000300720c */ /* 0x000fe20003f86270 */
[----:B------:R-:W-:-:S12]  /*176d0*/  IMAD.MOV.U32 R13, RZ, RZ, R8 ;  /* 0x000000ffff0d7224 */ /* 0x000fd800078e0008 */
[----:B------:R-:W-:Y:S01]  /*176e0*/  @!P4 IADD3 R2, P3, R20, R6, RZ ;  /* 0x000000061402c210 */ /* 0x000fe20007f7e0ff */
[----:B------:R-:W-:-:S12]  /*176f0*/  IMAD.MOV.U32 R7, RZ, RZ, R14 ;  /* 0x000000ffff077224 */ /* 0x000fd800078e000e */
[----:B------:R-:W-:Y:S05]  /*17700*/  WARPSYNC.COLLECTIVE R15, `(.L_x_9563) ;  /* 0x000000000f087348 */ /* 0x000fea0003c00000 */
[----:B------:R0:W1:Y:S02]  /*17710*/  SHFL.IDX P6, R14, R13, R12, R11 ;  /* 0x0000000c0d0e7389 */ /* 0x00006400000c000b */
[----:B01----:R-:W-:Y:S01]  /*17720*/  ENDCOLLECTIVE ;  /* 0x000000000000791b */ /* 0x003fe20003800000 */
.L_x_9563:
[----:B------:R-:W-:-:S05]  /*17730*/  @!P4 IMAD.X R3, RZ, RZ, R4, P3 ;  /* 0x000000ffff03c224 */ /* 0x000fca00018e0604 */
[----:B------:R-:W-:Y:S01]  /*17740*/  @!PT LDS RZ, [RZ] ;  /* 0x00000000fffff984 */ /* 0x000fe20000000800 */
[----:B------:R-:W-:Y:S01]  /*17750*/  @!PT LDS RZ, [RZ] ;  /* 0x00000000fffff984 */ /* 0x000fe20000000800 */
[----:B------:R-:W-:Y:S01]  /*17760*/  @!PT LDS RZ, [RZ] ;  /* 0x00000000fffff984 */ /* 0x000fe20000000800 */
[----:B------:R-:W-:Y:S04]  /*17770*/  @!P4 LDGSTS.E.BYPASS.LTC128B.128 [R10+0xf800], desc[UR50][R2.64], !P2 ;  /* 0x0f800000020acfae */ /* 0x000fe8000d101d72 */
[----:B------:R-:W-:Y:S04]  /*17780*/  @!P4 LDGSTS.E.BYPASS.LTC128B.128 [R10+0x11000], desc[UR50][R2.64+0x20], !P1 ;  /* 0x11000020020acfae */ /* 0x000fe8000c901d72 */
[----:B------:R0:W-:Y:S02]  /*17790*/  @!P4 LDGSTS.E.BYPASS.LTC128B.128 [R10+0x12800], desc[UR50][R2.64+0x40], !P0 ;  /* 0x12800040020acfae */ /* 0x0001e4000c101d72 */
[----:B0-----:R-:W-:Y:S01]  /*177a0*/  IMAD.MOV.U32 R2, RZ, RZ, R14 ;  /* 0x000000ffff027224 */ /* 0x001fe200078e000e */
[----:B------:R-:W-:Y:S06]  /*177b0*/  BRA `(.L_x_9564) ;  /* 0xffffffcc00147947 */ /* 0x000fec000383ffff */
.L_x_9490:
[----:B-1----:R1:W2:Y:S02]  /*177c0*/  SYNCS.PHASECHK.TRANS64.TRYWAIT P0, [R16+URZ+0x19c20], R3 ;  /* 0x019c2003100075a7 */ /* 0x0022a4000800017f */
[----:B--2---:R-:W-:Y:S05]  /*177d0*/  @!P0 NANOSLEEP.SYNCS 0x989680 ;  /* 0x009896800000895d */ /* 0x004fea0003900000 */
[----:B------:R-:W2:Y:S02]  /*177e0*/  @!P0 SYNCS.PHASECHK.TRANS64 P0, [R16+URZ+0x19c20], R3 ;  /* 0x019c2003100085a7 */ /* 0x000ea4000800007f */
[----:B--2---:R-:W-:Y:S05]  /*177f0*/  @!P0 BRA `(.L_x_9490) ;  /* 0xfffffffc00f08947 */ /* 0x004fea000383ffff */
[----:B------:R-:W-:Y:S05]  /*17800*/  BRA `(.L_x_9565) ;  /* 0xffffffcc00847947 */ /* 0x000fea000383ffff */
.L_x_9496:
[----:B0-----:R0:W1:Y:S02]  /*17810*/  SYNCS.PHASECHK.TRANS64.TRYWAIT P0, [R6+URZ+0x19c80], R4 ;  /* 0x019c8004060075a7 */ /* 0x001064000800017f */
[----:B-1----:R-:W-:Y:S05]  /*17820*/  @!P0 NANOSLEEP.SYNCS 0x989680 ;  /* 0x009896800000895d */ /* 0x002fea0003900000 */
[----:B------:R-:W1:Y:S02]  /*17830*/  @!P0 SYNCS.PHASECHK.TRANS64 P0, [R6+URZ+0x19c80], R4 ;  /* 0x019c8004060085a7 */ /* 0x000e64000800007f */
[----:B-1----:R-:W-:Y:S05]  /*17840*/  @!P0 BRA `(.L_x_9496) ;  /* 0xfffffffc00f08947 */ /* 0x002fea000383ffff */
[----:B------:R-:W-:Y:S05]  /*17850*/  BRA `(.L_x_9566) ;  /* 0xffffffd000287947 */ /* 0x000fea000383ffff */
.L_x_9503:
[----:B-1----:R1:W2:Y:S02]  /*17860*/  SYNCS.PHASECHK.TRANS64.TRYWAIT P0, [R6+URZ+0x19c40], R4 ;  /* 0x019c4004060075a7 */ /* 0x0022a4000800017f */
[----:B--2---:R-:W-:Y:S05]  /*17870*/  @!P0 NANOSLEEP.SYNCS 0x989680 ;  /* 0x009896800000895d */ /* 0x004fea0003900000 */
[----:B------:R-:W2:Y:S02]  /*17880*/  @!P0 SYNCS.PHASECHK.TRANS64 P0, [R6+URZ+0x19c40], R4 ;  /* 0x019c4004060085a7 */ /* 0x000ea4000800007f */
[----:B--2---:R-:W-:Y:S05]  /*17890*/  @!P0 BRA `(.L_x_9503) ;  /* 0xfffffffc00f08947 */ /* 0x004fea000383ffff */
[----:B------:R-:W-:Y:S05]  /*178a0*/  BRA `(.L_x_9567) ;  /* 0xffffffd400207947 */ /* 0x000fea000383ffff */
.L_x_9511:
[----:B0-----:R0:W1:Y:S02]  /*178b0*/  SYNCS.PHASECHK.TRANS64.TRYWAIT P0, [R3+URZ+0x19c70], R4 ;  /* 0x019c7004030075a7 */ /* 0x001064000800017f */
[----:B-1----:R-:W-:Y:S05]  /*178c0*/  @!P0 NANOSLEEP.SYNCS 0x989680 ;  /* 0x009896800000895d */ /* 0x002fea0003900000 */
[----:B------:R-:W1:Y:S02]  /*178d0*/  @!P0 SYNCS.PHASECHK.TRANS64 P0, [R3+URZ+0x19c70], R4 ;  /* 0x019c7004030085a7 */ /* 0x000e64000800007f */
[----:B-1----:R-:W-:Y:S05]  /*178e0*/  @!P0 BRA `(.L_x_9511) ;  /* 0xfffffffc00f08947 */ /* 0x002fea000383ffff */
[----:B------:R-:W-:Y:S05]  /*178f0*/  BRA `(.L_x_9568) ;  /* 0xffffffd800347947 */ /* 0x000fea000383ffff */
.L_x_9513:
[----:B0-----:R0:W1:Y:S02]  /*17900*/  SYNCS.PHASECHK.TRANS64.TRYWAIT P0, [R3+URZ+0x19c60], R4 ;  /* 0x019c6004030075a7 */ /* 0x001064000800017f */
[----:B-1----:R-:W-:Y:S05]  /*17910*/  @!P0 NANOSLEEP.SYNCS 0x989680 ;  /* 0x009896800000895d */ /* 0x002fea0003900000 */
[----:B------:R-:W1:Y:S02]  /*17920*/  @!P0 SYNCS.PHASECHK.TRANS64 P0, [R3+URZ+0x19c60], R4 ;  /* 0x019c6004030085a7 */ /* 0x000e64000800007f */
[----:B-1----:R-:W-:Y:S05]  /*17930*/  @!P0 BRA `(.L_x_9513) ;  /* 0xfffffffc00f08947 */ /* 0x002fea000383ffff */
[----:B------:R-:W-:Y:S05]  /*17940*/  BRA `(.L_x_9569) ;  /* 0xffffffd8003c7947 */ /* 0x000fea000383ffff */
.L_x_9520:
[----:B-1----:R1:W2:Y:S02]  /*17950*/  SYNCS.PHASECHK.TRANS64.TRYWAIT P1, [R0+URZ+0x19c70], R3 ;  /* 0x019c7003000075a7 */ /* 0x0022a4000802017f */
[----:B--2---:R-:W-:Y:S05]  /*17960*/  @!P1 NANOSLEEP.SYNCS 0x989680 ;  /* 0x009896800000995d */ /* 0x004fea0003900000 */
[----:B------:R-:W2:Y:S02]  /*17970*/  @!P1 SYNCS.PHASECHK.TRANS64 P1, [R0+URZ+0x19c70], R3 ;  /* 0x019c7003000095a7 */ /* 0x000ea4000802007f */
[----:B--2---:R-:W-:Y:S05]  /*17980*/  @!P1 BRA `(.L_x_9520) ;  /* 0xfffffffc00f09947 */ /* 0x004fea000383ffff */
[----:B------:R-:W-:Y:S05]  /*17990*/  BRA `(.L_x_9570) ;  /* 0xffffffdc00e47947 */ /* 0x000fea000383ffff */
.L_x_9522:
[----:B-1----:R1:W2:Y:S02]  /*179a0*/  SYNCS.PHASECHK.TRANS64.TRYWAIT P1, [R0+URZ+0x19c60], R3 ;  /* 0x019c6003000075a7 */ /* 0x0022a4000802017f */
[----:B--2---:R-:W-:Y:S05]  /*179b0*/  @!P1 NANOSLEEP.SYNCS 0x989680 ;  /* 0x009896800000995d */ /* 0x004fea0003900000 */
[----:B------:R-:W2:Y:S02]  /*179c0*/  @!P1 SYNCS.PHASECHK.TRANS64 P1, [R0+URZ+0x19c60], R3 ;  /* 0x019c6003000095a7 */ /* 0x000ea4000802007f */
[----:B--2---:R-:W-:Y:S05]  /*179d0*/  @!P1 BRA `(.L_x_9522) ;  /* 0xfffffffc00f09947 */ /* 0x004fea000383ffff */
[----:B------:R-:W-:Y:S05]  /*179e0*/  BRA `(.L_x_9571) ;  /* 0xffffffdc00e87947 */ /* 0x000fea000383ffff */
.L_x_9535:
[----:B0-----:R0:W1:Y:S02]  /*179f0*/  SYNCS.PHASECHK.TRANS64.TRYWAIT P0, [R9+URZ+0x19c20], R0 ;  /* 0x019c2000090075a7 */ /* 0x001064000800017f */
[----:B-1----:R-:W-:Y:S05]  /*17a00*/  @!P0 NANOSLEEP.SYNCS 0x989680 ;  /* 0x009896800000895d */ /* 0x002fea0003900000 */
[----:B------:R-:W1:Y:S02]  /*17a10*/  @!P0 SYNCS.PHASECHK.TRANS64 P0, [R9+URZ+0x19c20], R0 ;  /* 0x019c2000090085a7 */ /* 0x000e64000800007f */
[----:B-1----:R-:W-:Y:S05]  /*17a20*/  @!P0 BRA `(.L_x_9535) ;  /* 0xfffffffc00f08947 */ /* 0x002fea000383ffff */
[----:B------:R-:W-:Y:S05]  /*17a30*/  BRA `(.L_x_9572) ;  /* 0xfffffff0005c7947 */ /* 0x000fea000383ffff */
.L_x_9536:
        /* <DEDUP_REMOVED lines=11> */
.L_x_9574:
[----:B------:R-:W-:Y:S05]  /*17af0*/  BSYNC B0 ;  /* 0x0000000000007941 */ /* 0x000fea0003800000 */
.L_x_9573:
[----:B------:R-:W-:Y:S05]  /*17b00*/  BRA `(.L_x_9575) ;  /* 0xfffffff000447947 */ /* 0x000fea000383ffff */
.L_x_9539:
[----:B------:R-:W-:Y:S01]  /*17b10*/  BSSY B1, `(.L_x_9576) ;  /* 0x0000006000017945 */ /* 0x000fe20003800000 */
[----:B------:R-:W-:-:S07]  /*17b20*/  IMAD.MOV.U32 R15, RZ, RZ, -0x1 ;  /* 0xffffffffff0f7424 */ /* 0x000fce00078e00ff */
[----:B0-----:R-:W-:Y:S05]  /*17b30*/  WARPSYNC.COLLECTIVE R15, `(.L_x_9577) ;  /* 0x000000000f0c7348 */ /* 0x001fea0003c00000 */
[----:B------:R-:W-:Y:S02]  /*17b40*/  ELECT P6, UR62, PT ;  /* 0x00000000003e782f */ /* 0x000fe400038c0000 */
[----:B------:R-:W-:Y:S01]  /*17b50*/  MOV R14, UR62 ;  /* 0x0000003e000e7c02 */ /* 0x000fe20008000f00 */
[----:B0-----:R-:W-:Y:S10]  /*17b60*/  ENDCOLLECTIVE ;  /* 0x000000000000791b */ /* 0x001ff40003800000 */
.L_x_9577:
[----:B------:R-:W-:Y:S05]  /*17b70*/  BSYNC B1 ;  /* 0x0000000000017941 */ /* 0x000fea0003800000 */
.L_x_9576:
[----:B------:R-:W-:Y:S05]  /*17b80*/  BRA `(.L_x_9578) ;  /* 0xfffffff0003c7947 */ /* 0x000fea000383ffff */
.L_x_9541:
[----:B0-----:R0:W1:Y:S02]  /*17b90*/  SYNCS.PHASECHK.TRANS64.TRYWAIT P1, [R7+URZ], R2 ;  /* 0x00000002070075a7 */ /* 0x001064000802017f */
[----:B-1----:R-:W-:Y:S05]  /*17ba0*/  @!P1 NANOSLEEP.SYNCS 0x989680 ;  /* 0x009896800000995d */ /* 0x002fea0003900000 */
[----:B------:R-:W1:Y:S02]  /*17bb0*/  @!P1 SYNCS.PHASECHK.TRANS64 P1, [R7+URZ], R2 ;  /* 0x00000002070095a7 */ /* 0x000e64000802007f */
[----:B-1----:R-:W-:Y:S05]  /*17bc0*/  @!P1 BRA `(.L_x_9541) ;  /* 0xfffffffc00f09947 */ /* 0x002fea000383ffff */
[----:B------:R-:W-:Y:S05]  /*17bd0*/  BRA `(.L_x_9579) ;  /* 0xfffffff000707947 */ /* 0x000fea000383ffff */
.L_x_9542:
[----:B-1----:R1:W2:Y:S02]  /*17be0*/  SYNCS.PHASECHK.TRANS64.TRYWAIT P1, [R3+URZ], R0 ;  /* 0x00000000030075a7 */ /* 0x0022a4000802017f */
[----:B--2---:R-:W-:Y:S05]  /*17bf0*/  @!P1 NANOSLEEP.SYNCS 0x989680 ;  /* 0x009896800000995d */ /* 0x004fea0003900000 */
[----:B------:R-:W2:Y:S02]  /*17c00*/  @!P1 SYNCS.PHASECHK.TRANS64 P1, [R3+URZ], R0 ;  /* 0x00000000030095a7 */ /* 0x000ea4000802007f */
[----:B--2---:R-:W-:Y:S05]  /*17c10*/  @!P1 BRA `(.L_x_9542) ;  /* 0xfffffffc00f09947 */ /* 0x004fea000383ffff */
[----:B------:R-:W-:Y:S05]  /*17c20*/  BRA `(.L_x_9580) ;  /* 0xfffffff000647947 */ /* 0x000fea000383ffff */
.L_x_9544:
[----:B-1----:R1:W2:Y:S02]  /*17c30*/  SYNCS.PHASECHK.TRANS64.TRYWAIT P1, [R3+URZ+0x19c60], R2 ;  /* 0x019c6002030075a7 */ /* 0x0022a4000802017f */
[----:B--2---:R-:W-:Y:S05]  /*17c40*/  @!P1 NANOSLEEP.SYNCS 0x989680 ;  /* 0x009896800000995d */ /* 0x004fea0003900000 */
[----:B------:R-:W2:Y:S02]  /*17c50*/  @!P1 SYNCS.PHASECHK.TRANS64 P1, [R3+URZ+0x19c60], R2 ;  /* 0x019c6002030095a7 */ /* 0x000ea4000802007f */
[----:B--2---:R-:W-:Y:S05]  /*17c60*/  @!P1 BRA `(.L_x_9544) ;  /* 0xfffffffc00f09947 */ /* 0x004fea000383ffff */
[----:B------:R-:W-:Y:S05]  /*17c70*/  BRA `(.L_x_9581) ;  /* 0xfffffff000647947 */ /* 0x000fea000383ffff */
.L_x_9546:
[----:B--2---:R2:W3:Y:S02]  /*17c80*/  SYNCS.PHASECHK.TRANS64.TRYWAIT P1, [R5+URZ+0x19c60], R0 ;  /* 0x019c6000050075a7 */ /* 0x0044e4000802017f */
[----:B---3--:R-:W-:Y:S05]  /*17c90*/  @!P1 NANOSLEEP.SYNCS 0x989680 ;  /* 0x009896800000995d */ /* 0x008fea0003900000 */
[----:B------:R-:W3:Y:S02]  /*17ca0*/  @!P1 SYNCS.PHASECHK.TRANS64 P1, [R5+URZ+0x19c60], R0 ;  /* 0x019c6000050095a7 */ /* 0x000ee4000802007f */
[----:B---3--:R-:W-:Y:S05]  /*17cb0*/  @!P1 BRA `(.L_x_9546) ;  /* 0xfffffffc00f09947 */ /* 0x008fea000383ffff */
[----:B------:R-:W-:Y:S05]  /*17cc0*/  BRA `(.L_x_9582) ;  /* 0xfffffff000647947 */ /* 0x000fea000383ffff */
.L_x_9548:
[----:B---3--:R3:W4:Y:S02]  /*17cd0*/  SYNCS.PHASECHK.TRANS64.TRYWAIT P0, [R3+URZ+0x19c80], R2 ;  /* 0x019c8002030075a7 */ /* 0x008724000800017f */
[----:B----4-:R-:W-:Y:S05]  /*17ce0*/  @!P0 NANOSLEEP.SYNCS 0x989680 ;  /* 0x009896800000895d */ /* 0x010fea0003900000 */
[----:B------:R-:W4:Y:S02]  /*17cf0*/  @!P0 SYNCS.PHASECHK.TRANS64 P0, [R3+URZ+0x19c80], R2 ;  /* 0x019c8002030085a7 */ /* 0x000f24000800007f */
[----:B----4-:R-:W-:Y:S05]  /*17d00*/  @!P0 BRA `(.L_x_9548) ;  /* 0xfffffffc00f08947 */ /* 0x010fea000383ffff */
[----:B------:R-:W-:Y:S05]  /*17d10*/  BRA `(.L_x_9549) ;  /* 0xfffffff000607947 */ /* 0x000fea000383ffff */
.L_x_9583:
        /* <DEDUP_REMOVED lines=14> */
.L_x_12985:


//--------------------- .text._ZN7cutlass13device_kernelIN5flash11enable_sm90INS1_16FlashAttnFwdSm90INS1_25CollectiveMainloopFwdSm90ILi2EN4cute5tupleIJNS5_1CILi1EEES8_S8_EEENS6_IJNS7_ILi192EEENS7_ILi128EEENS7_ILi96EEEEEELi96ENS_12float_e4m3_tEfNS_4arch4Sm90ELb0ELb1ELb1ELb1ELb0ELb1ELb0ELb1ELb1ELb1ELb0ELb0EEENS1_21CollectiveEpilogueFwdINS6_IJSA_SC_SB_EEES9_NS_10bfloat16_tESG_Li384ELb1ELb1ELb0ELb1EEENS1_36VarlenDynamicPersistentTileSchedulerILi192ELi128ELi384ELi128ELb0ELb1ELb1ELb1ELb0ELb1EEEEEEEEEvNT_6ParamsE --------------------------
	.section	.text._ZN7cutlass13device_kernelIN5flash11enable_sm90INS1_16FlashAttnFwdSm90INS1_25CollectiveMainloopFwdSm90ILi2EN4cute5tupleIJNS5_1CILi1EEES8_S8_EEENS6_IJNS7_ILi192EEENS7_ILi128EEENS7_ILi96EEEEEELi96ENS_12float_e4m3_tEfNS_4arch4Sm90ELb0ELb1ELb1ELb1ELb0ELb1ELb0ELb1ELb1ELb1ELb0ELb0EEENS1_21CollectiveEpilogueFwdINS6_IJSA_SC_SB_EEES9_NS_10bfloat16_tESG_Li384ELb1ELb1ELb0ELb1EEENS1_36VarlenDynamicPersistentTileSchedulerILi192ELi128ELi384ELi128ELb0ELb1ELb1ELb1ELb0ELb1EEEEEEEEEvNT_6ParamsE,"ax",@progbits
	.align	128
.text._ZN7cutlass13device_kernelIN5flash11enable_sm90INS1_16FlashAttnFwdSm90INS1_25CollectiveMainloopFwdSm90ILi2EN4cute5tupleIJNS5_1CILi1EEES8_S8_EEENS6_IJNS7_ILi192EEENS7_ILi128EEENS7_ILi96EEEEEELi96ENS_12float_e4m3_tEfNS_4arch4Sm90ELb0ELb1ELb1ELb1ELb0ELb1ELb0ELb1ELb1ELb1ELb0ELb0EEENS1_21CollectiveEpilogueFwdINS6_IJSA_SC_SB_EEES9_NS_10bfloat16_tESG_Li384ELb1ELb1ELb0ELb1EEENS1_36VarlenDynamicPersistentTileSchedulerILi192ELi128ELi384ELi128ELb0ELb1ELb1ELb1ELb0ELb1EEEEEEEEEvNT_6ParamsE:
        .type           _ZN7cutlass13device_kernelIN5flash11enable_sm90INS1_16FlashAttnFwdSm90INS1_25CollectiveMainloopFwdSm90ILi2EN4cute5tupleIJNS5_1CILi1EEES8_S8_EEENS6_IJNS7_ILi192EEENS7_ILi128EEENS7_ILi96EEEEEELi96ENS_12float_e4m3_tEfNS_4arch4Sm90ELb0ELb1ELb1ELb1ELb0ELb1ELb0ELb1ELb1ELb1ELb0ELb0EEENS1_21CollectiveEpilogueFwdINS6_IJSA_SC_SB_EEES9_NS_10bfloat16_tESG_Li384ELb1ELb1ELb0ELb1EEENS1_36VarlenDynamicPersistentTileSchedulerILi192ELi128ELi384ELi128ELb0ELb1ELb1ELb1ELb0ELb1EEEEEEEEEvNT_6ParamsE,@function
        .size           _ZN7cutlass13device_kernelIN5flash11enable_sm90INS1_16FlashAttnFwdSm90INS1_25CollectiveMainloopFwdSm90ILi2EN4cute5tupleIJNS5_1CILi1EEES8_S8_EEENS6_IJNS7_ILi192EEENS7_ILi128EEENS7_ILi96EEEEEELi96ENS_12float_e4m3_tEfNS_4arch4Sm90ELb0ELb1ELb1ELb1ELb0ELb1ELb0ELb1ELb1ELb1ELb0ELb0EEENS1_21CollectiveEpilogueFwdINS6_IJSA_SC_SB_EEES9_NS_10bfloat16_tESG_Li384ELb1ELb1ELb0ELb1EEENS1_36VarlenDynamicPersistentTileSchedulerILi192ELi128ELi384ELi128ELb0ELb1ELb1ELb1ELb0ELb1EEEEEEEEEvNT_6ParamsE,(.L_x_12986 - _ZN7cutlass13device_kernelIN5flash11enable_sm90INS1_16FlashAttnFwdSm90INS1_25CollectiveMainloopFwdSm90ILi2EN4cute5tupleIJNS5_1CILi1EEES8_S8_EEENS6_IJNS7_ILi192EEENS7_ILi128EEENS7_ILi96EEEEEELi96ENS_12float_e4m3_tEfNS_4arch4Sm90ELb0ELb1ELb1ELb1ELb0ELb1ELb0ELb1ELb1ELb1ELb0ELb0EEENS1_21CollectiveEpilogueFwdINS6_IJSA_SC_SB_EEES9_NS_10bfloat16_tESG_Li384ELb1ELb1ELb0ELb1EEENS1_36VarlenDynamicPersistentTileSchedulerILi192ELi128ELi384ELi128ELb0ELb1ELb1ELb1ELb0ELb1EEEEEEEEEvNT_6ParamsE)
        .other          _ZN7cutlass13device_kernelIN5flash11enable_sm90INS1_16FlashAttnFwdSm90INS1_25CollectiveMainloopFwdSm90ILi2EN4cute5tupleIJNS5_1CILi1EEES8_S8_EEENS6_IJNS7_ILi192EEENS7_ILi128EEENS7_ILi96EEEEEELi96ENS_12float_e4m3_tEfNS_4arch4Sm90ELb0ELb1ELb1ELb1ELb0ELb1ELb0ELb1ELb1ELb1ELb0ELb0EEENS1_21CollectiveEpilogueFwdINS6_IJSA_SC_SB_EEES9_NS_10bfloat16_tESG_Li384ELb1ELb1ELb0ELb1EEENS1_36VarlenDynamicPersistentTileSchedulerILi192ELi128ELi384ELi128ELb0ELb1ELb1ELb1ELb0ELb1EEEEEEEEEvNT_6ParamsE,@"STO_CUDA_ENTRY STV_DEFAULT"
_ZN7cutlass13device_kernelIN5flash11enable_sm90INS1_16FlashAttnFwdSm90INS1_25CollectiveMainloopFwdSm90ILi2EN4cute5tupleIJNS5_1CILi1EEES8_S8_EEENS6_IJNS7_ILi192EEENS7_ILi128EEENS7_ILi96EEEEEELi96ENS_12float_e4m3_tEfNS_4arch4Sm90ELb0ELb1ELb1ELb1ELb0ELb1ELb0ELb1ELb1ELb1ELb0ELb0EEENS1_21CollectiveEpilogueFwdINS6_IJSA_SC_SB_EEES9_NS_10bfloat16_tESG_Li384ELb1ELb1ELb0ELb1EEENS1_36VarlenDynamicPersistentTileSchedulerILi192ELi128ELi384ELi128ELb0ELb1ELb1ELb1ELb0ELb1EEEEEEEEEvNT_6ParamsE:
        /* <DEDUP_REMOVED lines=24> */
.L_x_9585:
[----:B------:R-:W-:Y:S05]  /*0180*/  BSYNC B0 ;  /* 0x0000000000007941 */ /* 0x000fea0003800000 */
.L_x_9584:
        /* <DEDUP_REMOVED lines=41> */
.L_x_9586:
        /* <DEDUP_REMOVED lines=22> */
.L_x_9587:
        /* <DEDUP_REMOVED lines=18> */
.L_x_9588:
        /* <DEDUP_REMOVED lines=22> */
.L_x_9589:
        /* <DEDUP_REMOVED lines=22> */
.L_x_9590:
        /* <DEDUP_REMOVED lines=8> */
.L_x_9593:
        /* <DEDUP_REMOVED lines=17> */
[----:B------:R-:W-:Y:S01]  /*0af0*/  ULOP3.LUT UR38, UR37, 0x1, URZ, 0xfc, !UPT ;  /* 0x0000000125267892 */ /* 0x000fe2000f8efc3f */
[----:B0-----:R-:W-:-:S05]  /*0b00*/  VIADD R29, R0, 0xffffff80 ;  /* 0xffffff80001d7836 */ /* 0x001fca0000000000 */
[----:B------:R-:W-:-:S04]  /*0b10*/  SHF.R.S32.HI R0, RZ, 0x1f, R29 ;  /* 0x0000001fff007819 */ /* 0x000fc8000001141d */
[CC--:B------:R-:W-:Y:S02]  /*0b20*/  LEA.HI R2, R0.reuse, R29.reuse, RZ, 0x5 ;  /* 0x0000001d00027211 */ /* 0x0c0fe400078f28ff */
[----:B------:R-:W-:-:S03]  /*0b30*/  LEA.HI R5, R0, R29, RZ, 0x4 ;  /* 0x0000001d00057211 */ /* 0x000fc600078f20ff */
[----:B------:R-:W-:Y:S01]  /*0b40*/  IMAD.SHL.U32 R3, R2, 0x10, RZ ;  /* 0x0000001002037824 */ /* 0x000fe200078e00ff */
[----:B------:R-:W-:-:S04]  /*0b50*/  LOP3.LUT R2, R5, 0x7fffff0, RZ, 0xc0, !PT ;  /* 0x07fffff005027812 */ /* 0x000fc800078ec0ff */
[----:B------:R-:W-:Y:S01]  /*0b60*/  LOP3.LUT R7, R3, 0xfffffe00, RZ, 0xc0, !PT ;  /* 0xfffffe0003077812 */ /* 0x000fe200078ec0ff */
[C---:B------:R-:W-:Y:S01]  /*0b70*/  IMAD.IADD R4, R29.reuse, 0x1, -R2 ;  /* 0x000000011d047824 */ /* 0x040fe200078e0a02 */
[-C--:B------:R-:W-:Y:S02]  /*0b80*/  LEA.HI R3, R29, R29.reuse, RZ, 0x1 ;  /* 0x0000001d1d037211 */ /* 0x080fe400078f08ff */
[----:B------:R-:W-:Y:S01]  /*0b90*/  LEA.HI R2, R0, R29, RZ, 0x7 ;  /* 0x0000001d00027211 */ /* 0x000fe200078f38ff */
[----:B------:R-:W-:Y:S01]  /*0ba0*/  IMAD R8, R4, 0x20, R7 ;  /* 0x0000002004087824 */ /* 0x000fe200078e0207 */
[--C-:B------:R-:W-:Y:S02]  /*0bb0*/  SHF.R.S32.HI R23, RZ, 0x1, R3.reuse ;  /* 0x00000001ff177819 */ /* 0x100fe40000011403 */
[----:B------:R-:W-:Y:S02]  /*0bc0*/  LOP3.LUT R7, R2, 0xffffff80, RZ, 0xc0, !PT ;  /* 0xffffff8002077812 */ /* 0x000fe400078ec0ff */
[----:B------:R-:W-:-:S02]  /*0bd0*/  SHF.R.S32.HI R6, RZ, 0x1f, R3 ;  /* 0x0000001fff067819 */ /* 0x000fc40000011403 */
[----:B------:R-:W-:Y:S01]  /*0be0*/  LOP3.LUT R3, R3, 0xfffffffe, RZ, 0xc0, !PT ;  /* 0xfffffffe03037812 */ /* 0x000fe200078ec0ff */
[C---:B------:R-:W-:Y:S01]  /*0bf0*/  IMAD.IADD R21, R29.reuse, 0x1, -R7 ;  /* 0x000000011d157824 */ /* 0x040fe200078e0a07 */
[----:B------:R-:W-:Y:S02]  /*0c00*/  SHF.R.S32.HI R18, RZ, 0x7, R2 ;  /* 0x00000007ff127819 */ /* 0x000fe40000011402 */
[----:B------:R-:W-:Y:S01]  /*0c10*/  LEA.HI R6, R6, R23, RZ, 0x2 ;  /* 0x0000001706067211 */ /* 0x000fe200078f10ff */
[----:B------:R-:W-:Y:S01]  /*0c20*/  IMAD.IADD R28, R29, 0x1, -R3 ;  /* 0x000000011d1c7824 */ /* 0x000fe200078e0a03 */
[----:B------:R-:W-:Y:S02]  /*0c30*/  SHF.R.S32.HI R3, RZ, 0x1f, R21 ;  /* 0x0000001fff037819 */ /* 0x000fe40000011415 */
[----:B------:R-:W-:Y:S01]  /*0c40*/  SHF.R.S32.HI R2, RZ, 0x4, R5 ;  /* 0x00000004ff027819 */ /* 0x000fe20000011405 */
[C---:B------:R-:W-:Y:S01]  /*0c50*/  IMAD.SHL.U32 R26, R28.reuse, 0x8, RZ ;  /* 0x000000081c1a7824 */ /* 0x040fe200078e00ff */
[----:B------:R-:W-:Y:S01]  /*0c60*/  LEA.HI R7, R3, R21, RZ, 0x2 ;  /* 0x0000001503077211 */ /* 0x000fe200078f10ff */
[----:B------:R-:W-:Y:S01]  /*0c70*/  IMAD.SHL.U32 R152, R28, 0x10, RZ ;  /* 0x000000101c987824 */ /* 0x000fe200078e00ff */
[----:B------:R-:W-:Y:S01]  /*0c80*/  LOP3.LUT R6, R6, 0x7fffffc, RZ, 0xc0, !PT ;  /* 0x07fffffc06067812 */ /* 0x000fe200078ec0ff */
[----:B------:R-:W-:Y:S01]  /*0c90*/  VIADD R24, R26, 0x20 ;  /* 0x000000201a187836 */ /* 0x000fe20000000000 */
[----:B------:R-:W-:Y:S01]  /*0ca0*/  LEA.HI R5, R5, R2, RZ, 0x1 ;  /* 0x0000000205057211 */ /* 0x000fe200078f08ff */
[----:B------:R-:W-:Y:S01]  /*0cb0*/  STL [R1+0x8], R26 ;  /* 0x0000081a01007387 */ /* 0x000fe20000100800 */
[----:B------:R-:W-:Y:S01]  /*0cc0*/  LEA.HI R4, R0, R29, RZ, 0x3 ;  /* 0x0000001d00047211 */ /* 0x000fe200078f18ff */
[----:B------:R-:W-:Y:S01]  /*0cd0*/  IMAD.IADD R14, R26, 0x1, R24 ;  /* 0x000000011a0e7824 */ /* 0x000fe200078e0218 */
[--C-:B------:R-:W-:Y:S01]  /*0ce0*/  SHF.R.S32.HI R12, RZ, 0x2, R7.reuse ;  /* 0x00000002ff0c7819 */ /* 0x100fe20000011407 */
[----:B------:R-:W-:Y:S01]  /*0cf0*/  IMAD.IADD R6, R23, 0x1, -R6 ;  /* 0x0000000117067824 */ /* 0x000fe200078e0a06 */
[----:B------:R-:W-:Y:S01]  /*0d00*/  SHF.R.S32.HI R13, RZ, 0x1f, R7 ;  /* 0x0000001fff0d7819 */ /* 0x000fe20000011407 */
[----:B------:R-:W-:Y:S01]  /*0d10*/  STL [R1+0x28], R24 ;  /* 0x0000281801007387 */ /* 0x000fe20000100800 */
[----:B------:R-:W-:Y:S01]  /*0d20*/  LOP3.LUT R5, R5, 0x1ffffffe, RZ, 0xc0, !PT ;  /* 0x1ffffffe05057812 */ /* 0x000fe200078ec0ff */
[----:B------:R-:W-:Y:S01]  /*0d30*/  IMAD R17, R2, 0x8, R6 ;  /* 0x0000000802117824 */ /* 0x000fe200078e0206 */
[----:B------:R-:W-:-:S02]  /*0d40*/  SHF.R.S32.HI R4, RZ, 0x3, R4 ;  /* 0x00000003ff047819 */ /* 0x000fc40000011404 */
[----:B------:R-:W-:Y:S01]  /*0d50*/  LEA.HI R13, R13, R12, RZ, 0x3 ;  /* 0x0000000c0d0d7211 */ /* 0x000fe200078f18ff */
[----:B------:R-:W-:Y:S01]  /*0d60*/  IMAD.IADD R5, R2, 0x1, -R5 ;  /* 0x0000000102057824 */ /* 0x000fe200078e0a05 */
[----:B------:R-:W-:Y:S01]  /*0d70*/  SHF.R.S32.HI R15, RZ, 0x1f, R14 ;  /* 0x0000001fff0f7819 */ /* 0x000fe2000001140e */
[----:B------:R-:W-:Y:S01]  /*0d80*/  IMAD.SHL.U32 R4, R4, 0x80, RZ ;  /* 0x0000008004047824 */ /* 0x000fe200078e00ff */
[----:B------:R-:W-:Y:S01]  /*0d90*/  LOP3.LUT R13, R13, 0xfffffff8, RZ, 0xc0, !PT ;  /* 0xfffffff80d0d7812 */ /* 0x000fe200078ec0ff */
[----:B------:R-:W-:Y:S01]  /*0da0*/  IMAD.HI R2, R18, 0x55555556, RZ ;  /* 0x5555555612027827 */ /* 0x000fe200078e02ff */
[----:B------:R-:W-:Y:S02]  /*0db0*/  LEA.HI R3, R3, R21, RZ, 0x5 ;  /* 0x0000001503037211 */ /* 0x000fe400078f28ff */
[CC--:B------:R-:W-:Y:S01]  /*0dc0*/  LEA.HI R6, R15.reuse, R14.reuse, RZ, 0x4 ;  /* 0x0000000e0f067211 */ /* 0x0c0fe200078f20ff */
[----:B------:R-:W-:Y:S01]  /*0dd0*/  IMAD.IADD R12, R12, 0x1, -R13 ;  /* 0x000000010c0c7824 */ /* 0x000fe200078e0a0d */
[----:B------:R-:W-:Y:S01]  /*0de0*/  LEA.HI R14, R15, R14, RZ, 0x5 ;  /* 0x0000000e0f0e7211 */ /* 0x000fe200078f28ff */
[----:B------:R-:W-:Y:S01]  /*0df0*/  IMAD.SHL.U32 R20, R17, 0x20, RZ ;  /* 0x0000002011147824 */ /* 0x000fe200078e00ff */
[----:B------:R-:W-:Y:S01]  /*0e00*/  LOP3.LUT R25, R4, 0x80, RZ, 0xc0, !PT ;  /* 0x0000008004197812 */ /* 0x000fe200078ec0ff */
[----:B------:R-:W-:Y:S01]  /*0e10*/  IMAD R5, R5, 0x8, R8 ;  /* 0x0000000805057824 */ /* 0x000fe200078e0208 */
[----:B------:R-:W-:Y:S01]  /*0e20*/  LEA.HI R2, R2, R2, RZ, 0x1 ;  /* 0x0000000202027211 */ /* 0x000fe200078f08ff */
[----:B------:R-:W-:Y:S01]  /*0e30*/  IMAD.MOV.U32 R17, RZ, RZ, RZ ;  /* 0x000000ffff117224 */ /* 0x000fe200078e00ff */
[----:B------:R-:W-:Y:S01]  /*0e40*/  SHF.R.S32.HI R3, RZ, 0x5, R3 ;  /* 0x00000005ff037819 */ /* 0x000fe20000011403 */
[----:B------:R-:W-:Y:S01]  /*0e50*/  STL [R1+0x1c], R25 ;  /* 0x00001c1901007387 */ /* 0x000fe20000100800 */
[----:B------:R-:W-:Y:S01]  /*0e60*/  SHF.R.S32.HI R14, RZ, 0x5, R14 ;  /* 0x00000005ff0e7819 */ /* 0x000fe2000001140e */
[----:B------:R-:W-:Y:S01]  /*0e70*/  IMAD R2, R2, -0x3, R18 ;  /* 0xfffffffd02027824 */ /* 0x000fe200078e0212 */
[----:B------:R-:W-:Y:S01]  /*0e80*/  SHF.R.U32.HI R22, RZ, 0x3, R25 ;  /* 0x00000003ff167819 */ /* 0x000fe20000011619 */
[----:B------:R-:W-:Y:S01]  /*0e90*/  IMAD R3, R3, 0x10, R12 ;  /* 0x0000001003037824 */ /* 0x000fe200078e020c */
[----:B------:R-:W-:Y:S01]  /*0ea0*/  LOP3.LUT R4, R25, 0x10, R6, 0xf8, !PT ;  /* 0x0000001019047812 */ /* 0x000fe200078ef806 */
[----:B------:R-:W-:Y:S01]  /*0eb0*/  IMAD R13, R14, 0x1800, R20 ;  /* 0x000018000e0d7824 */ /* 0x000fe200078e0214 */
[----:B------:R-:W-:Y:S01]  /*0ec0*/  LEA.HI R0, R0, R29, RZ, 0x2 ;  /* 0x0000001d00007211 */ /* 0x000fe200078f10ff */
[----:B------:R-:W-:Y:S01]  /*0ed0*/  IMAD R3, R2, 0x40, R3 ;  /* 0x0000004002037824 */ /* 0x000fe200078e0203 */
[----:B------:R-:W-:Y:S01]  /*0ee0*/  LOP3.LUT R4, R4, R22, RZ, 0x3c, !PT ;  /* 0x0000001604047212 */ /* 0x000fe200078e3cff */
[----:B------:R-:W-:Y:S01]  /*0ef0*/  STL [R1+0x2c], R20 ;  /* 0x00002c1401007387 */ /* 0x000fe20000100800 */
[----:B------:R-:W-:-:S02]  /*0f00*/  LOP3.LUT R2, R0, 0xfffffffc, RZ, 0xc0, !PT ;  /* 0xfffffffc00027812 */ /* 0x000fc400078ec0ff */
[----:B------:R-:W-:Y:S02]  /*0f10*/  CS2R R18, SRZ ;  /* 0x0000000000127805 */ /* 0x000fe4000001ff00 */
[----:B------:R-:W-:Y:S01]  /*0f20*/  IADD3 R4, R16, R13, R4 ;  /* 0x0000000d10047210 */ /* 0x000fe20007ffe004 */
[----:B------:R-:W-:Y:S01]  /*0f30*/  STL [R1+0x74], R22 ;  /* 0x0000741601007387 */ /* 0x000fe20000100800 */
[----:B------:R-:W-:Y:S01]  /*0f40*/  SHF.R.S32.HI R0, RZ, 0x2, R0 ;  /* 0x00000002ff007819 */ /* 0x000fe20000011400 */
[----:B------:R-:W-:Y:S01]  /*0f50*/  IMAD.IADD R8, R29, 0x1, -R2 ;  /* 0x000000011d087824 */ /* 0x000fe200078e0a02 */
[----:B------:R-:W-:Y:S01]  /*0f60*/  SHF.R.S32.HI R2, RZ, 0x1f, R23 ;  /* 0x0000001fff027819 */ /* 0x000fe20000011417 */
[----:B------:R-:W-:Y:S01]  /*0f70*/  STL [R1+0x7c], R5 ;  /* 0x00007c0501007387 */ /* 0x000fe20000100800 */
[----:B------:R-:W-:Y:S02]  /*0f80*/  LOP3.LUT R7, R7, 0x7ffffffc, RZ, 0xc0, !PT ;  /* 0x7ffffffc07077812 */ /* 0x000fe400078ec0ff */
[----:B------:R-:W-:Y:S01]  /*0f90*/  LEA.HI R0, R8, R8, RZ, 0x1 ;  /* 0x0000000808007211 */ /* 0x000fe200078f08ff */
[----:B------:R0:W-:Y:S02]  /*0fa0*/  STL [R1+0x70], R4 ;  /* 0x0000700401007387 */ /* 0x0001e40000100800 */
[----:B------:R-:W-:Y:S01]  /*0fb0*/  IMAD.IADD R7, R21, 0x1, -R7 ;  /* 0x0000000115077824 */ /* 0x000fe200078e0a07 */
[----:B------:R-:W-:Y:S01]  /*0fc0*/  LOP3.LUT R2, R0, 0x1ffffffe, RZ, 0xc0, !PT ;  /* 0x1ffffffe00027812 */ /* 0x000fe200078ec0ff */
[----:B------:R1:W-:Y:S01]  /*0fd0*/  STL [R1+0x44], R9 ;  /* 0x0000440901007387 */ /* 0x0003e20000100800 */
[----:B------:R-:W-:-:S03]  /*0fe0*/  LOP3.LUT R0, R25, 0x10, R152, 0xf8, !PT ;  /* 0x0000001019007812 */ /* 0x000fc600078ef898 */
[----:B------:R2:W-:Y:S01]  /*0ff0*/  STL [R1+0x48], R10 ;  /* 0x0000480a01007387 */ /* 0x0005e20000100800 */
[----:B------:R-:W-:Y:S01]  /*1000*/  LOP3.LUT R0, R0, R22, RZ, 0x3c, !PT ;  /* 0x0000001600007212 */ /* 0x000fe200078e3cff */
[C---:B0-----:R-:W-:Y:S02]  /*1010*/  IMAD.SHL.U32 R4, R8.reuse, 0x8, RZ ;  /* 0x0000000808047824 */ /* 0x041fe400078e00ff */
[----:B------:R-:W-:Y:S01]  /*1020*/  STL [R1+0x78], R3 ;  /* 0x0000780301007387 */ /* 0x000fe20000100800 */
[----:B------:R-:W-:Y:S02]  /*1030*/  IMAD.IADD R2, R8, 0x1, -R2 ;  /* 0x0000000108027824 */ /* 0x000fe400078e0a02 */
[----:B-1----:R-:W-:Y:S01]  /*1040*/  VIADD R9, R26, 0x10 ;  /* 0x000000101a097836 */ /* 0x002fe20000000000 */
[----:B------:R-:W-:Y:S01]  /*1050*/  STL [R1+0x4c], R11 ;  /* 0x00004c0b01007387 */ /* 0x000fe20000100800 */
[----:B------:R-:W-:-:S03]  /*1060*/  VIADD R5, R4, 0x20 ;  /* 0x0000002004057836 */ /* 0x000fc60000000000 */
[----:B------:R-:W-:Y:S01]  /*1070*/  STL [R1+0x58], RZ ;  /* 0x000058ff01007387 */ /* 0x000fe20000100800 */
[----:B--2---:R-:W-:-:S03]  /*1080*/  SHF.R.S32.HI R10, RZ, 0x1f, R9 ;  /* 0x0000001fff0a7819 */ /* 0x004fc60000011409 */
[----:B------:R-:W-:Y:S04]  /*1090*/  STL [R1+0x4], RZ ;  /* 0x000004ff01007387 */ /* 0x000fe80000100800 */
[----:B------:R0:W-:Y:S04]  /*10a0*/  STL [R1+0x3c], R4 ;  /* 0x00003c0401007387 */ /* 0x0001e80000100800 */
[----:B------:R1:W-:Y:S04]  /*10b0*/  STL [R1+0x24], R9 ;  /* 0x0000240901007387 */ /* 0x0003e80000100800 */
[----:B------:R2:W-:Y:S01]  /*10c0*/  STL [R1+0x5c], R5 ;  /* 0x00005c0501007387 */ /* 0x0005e20000100800 */
[----:B0-----:R-:W-:-:S03]  /*10d0*/  VIADD R4, R4, 0x40 ;  /* 0x0000004004047836 */ /* 0x001fc60000000000 */
[----:B------:R-:W-:Y:S01]  /*10e0*/  STL [R1+0x6c], R10 ;  /* 0x00006c0a01007387 */ /* 0x000fe20000100800 */
[----:B-1----:R-:W-:Y:S02]  /*10f0*/  SHF.R.S32.HI R9, RZ, 0x1f, R24 ;  /* 0x0000001fff097819 */ /* 0x002fe40000011418 */
[----:B--2---:R-:W-:-:S03]  /*1100*/  SHF.R.S32.HI R5, RZ, 0x1f, R5 ;  /* 0x0000001fff057819 */ /* 0x004fc60000011405 */
[----:B------:R-:W-:Y:S04]  /*1110*/  STL [R1+0x68], R9 ;  /* 0x0000680901007387 */ /* 0x000fe80000100800 */
[----:B------:R0:W-:Y:S04]  /*1120*/  STL [R1+0x60], R4 ;  /* 0x0000600401007387 */ /* 0x0001e80000100800 */
[----:B------:R1:W-:Y:S01]  /*1130*/  STL [R1+0x84], R5 ;  /* 0x0000840501007387 */ /* 0x0003e20000100800 */
[----:B0-----:R-:W-:Y:S01]  /*1140*/  SHF.R.S32.HI R4, RZ, 0x1f, R4 ;  /* 0x0000001fff047819 */ /* 0x001fe20000011404 */
[----:B-1----:R-:W-:-:S04]  /*1150*/  IMAD.IADD R5, R20, 0x1, R0 ;  /* 0x0000000114057824 */ /* 0x002fc800078e0200 */
[----:B------:R0:W-:Y:S01]  /*1160*/  STL [R1+0x80], R4 ;  /* 0x0000800401007387 */ /* 0x0001e20000100800 */
[----:B------:R-:W-:-:S03]  /*1170*/  IMAD R0, R2, 0x8, R3 ;  /* 0x0000000802007824 */ /* 0x000fc600078e0203 */
[----:B------:R1:W-:Y:S04]  /*1180*/  STL [R1], R7 ;  /* 0x0000000701007387 */ /* 0x0003e80000100800 */
[----:B------:R1:W-:Y:S01]  /*1190*/  STL [R1+0x38], R5 ;  /* 0x0000380501007387 */ /* 0x0003e20000100800 */
[----:B0-----:R-:W-:-:S03]  /*11a0*/  SHF.R.S32.HI R4, RZ, 0x4, R6 ;  /* 0x00000004ff047819 */ /* 0x001fc60000011406 */
[----:B------:R1:W-:Y:S04]  /*11b0*/  STL [R1+0x30], R0 ;  /* 0x0000300001007387 */ /* 0x0003e80000100800 */
[----:B------:R1:W-:Y:S02]  /*11c0*/  STL [R1+0x64], R4 ;  /* 0x0000640401007387 */ /* 0x0003e40000100800 */
.L_x_9786:
[----:B0-----:R-:W2:Y:S01]  /*11d0*/  LDL R35, [R1+0x4c] ;  /* 0x00004c0001237983 */ /* 0x001ea20000100800 */
[----:B------:R-:W-:Y:S01]  /*11e0*/  ULDC.64 UR4, c[0x0][0xa28] ;  /* 0x00028a0000047ab9 */ /* 0x000fe20000000a00 */
[----:B-1-34-:R-:W2:Y:S01]  /*11f0*/  LDC.64 R4, c[0x0][0xa08] ;  /* 0x00028200ff047b82 */ /* 0x01aea20000000a00 */
[----:B------:R-:W-:Y:S01]  /*1200*/  ISETP.NE.U32.AND P0, PT, RZ, UR4, PT ;  /* 0x00000004ff007c0c */ /* 0x000fe2000bf05070 */
[----:B------:R-:W3:Y:S01]  /*1210*/  LDL R34, [R1+0x48] ;  /* 0x0000480001227983 */ /* 0x000ee20000100800 */
[----:B------:R-:W-:Y:S01]  /*1220*/  IMAD.MOV.U32 R0, RZ, RZ, RZ ;  /* 0x000000ffff007224 */ /* 0x000fe200078e00ff */
[----:B------:R-:W-:Y:S01]  /*1230*/  ULDC.64 UR6, c[0x0][0xa20] ;  /* 0x0002880000067ab9 */ /* 0x000fe20000000a00 */
[----:B------:R-:W-:Y:S01]  /*1240*/  ISETP.NE.AND.EX P0, PT, RZ, UR5, PT, P0 ;  /* 0x00000005ff007c0c */ /* 0x000fe2000bf05300 */
[----:B------:R-:W-:Y:S01]  /*1250*/  ULDC.64 UR4, c[0x0][0xa18] ;  /* 0x0002860000047ab9 */ /* 0x000fe20000000a00 */
[----:B------:R-:W-:Y:S01]  /*1260*/  IMAD.MOV.U32 R28, RZ, RZ, RZ ;  /* 0x000000ffff1c7224 */ /* 0x000fe200078e00ff */
[----:B------:R-:W-:-:S04]  /*1270*/  ISETP.NE.U32.AND P1, PT, RZ, UR4, PT ;  /* 0x00000004ff007c0c */ /* 0x000fc8000bf25070 */
[----:B------:R-:W-:Y:S01]  /*1280*/  ISETP.NE.AND.EX P1, PT, RZ, UR5, PT, P1 ;  /* 0x00000005ff007c0c */ /* 0x000fe2000bf25310 */
[----:B------:R-:W-:Y:S02]  /*1290*/  ULDC.64 UR4, c[0x0][0xa08] ;  /* 0x0002820000047ab9 */ /* 0x000fe40000000a00 */
[----:B------:R-:W-:-:S03]  /*12a0*/  ISETP.NE.U32.AND P3, PT, RZ, UR4, PT ;  /* 0x00000004ff007c0c */ /* 0x000fc6000bf65070 */
[----:B------:R-:W0:Y:S01]  /*12b0*/  @P0 LDC.64 R2, c[0x0][0xa28] ;  /* 0x00028a00ff020b82 */ /* 0x000e220000000a00 */
[----:B------:R-:W-:-:S07]  /*12c0*/  ISETP.NE.AND.EX P3, PT, RZ, UR5, PT, P3 ;  /* 0x00000005ff007c0c */ /* 0x000fce000bf65330 */
[----:B------:R-:W1:Y:S01]  /*12d0*/  @P1 LDC.64 R6, c[0x0][0xa18] ;  /* 0x00028600ff061b82 */ /* 0x000e620000000a00 */
[----:B------:R-:W-:Y:S02]  /*12e0*/  ULDC UR4, c[0x0][0x288] ;  /* 0x0000a20000047ab9 */ /* 0x000fe40000000800 */
[----:B------:R-:W-:Y:S01]  /*12f0*/  IMAD.U32 R156, RZ, RZ, UR4 ;  /* 0x00000004ff9c7e24 */ /* 0x000fe2000f8e00ff */
[----:B------:R-:W-:Y:S01]  /*1300*/  ULDC.64 UR4, c[0x0][0x418] ;  /* 0x0001060000047ab9 */ /* 0x000fe20000000a00 */
[----:B--2---:R-:W-:-:S04]  /*1310*/  IMAD.WIDE R8, R35, 0x4, R4 ;  /* 0x0000000423087825 */ /* 0x004fc800078e0204 */
[C---:B0-----:R-:W-:Y:S01]  /*1320*/  @P0 IMAD.WIDE R2, R35.reuse, 0x4, R2 ;  /* 0x0000000423020825 */ /* 0x041fe200078e0202 */
[----:B-----5:R0:W5:Y:S03]  /*1330*/  @P3 LDG.E R28, desc[UR42][R8.64] ;  /* 0x0000002a081c3981 */ /* 0x020166000c1e1900 */
[----:B-1----:R-:W-:Y:S01]  /*1340*/  @P1 IMAD.WIDE R4, R35, 0x4, R6 ;  /* 0x0000000423041825 */ /* 0x002fe200078e0206 */
[----:B------:R0:W5:Y:S04]  /*1350*/  @P0 LDG.E R0, desc[UR42][R2.64] ;  /* 0x0000002a02000981 */ /* 0x000168000c1e1900 */
[----:B------:R0:W5:Y:S01]  /*1360*/  @P1 LDG.E R156, desc[UR42][R4.64] ;  /* 0x0000002a049c1981 */ /* 0x000162000c1e1900 */
[----:B------:R-:W-:Y:S01]  /*1370*/  UISETP.NE.U32.AND UP0, UPT, UR4, URZ, UPT ;  /* 0x0000003f0400728c */ /* 0x000fe2000bf05070 */
[----:B------:R-:W-:-:S02]  /*1380*/  ISETP.NE.U32.AND P2, PT, RZ, UR6, PT ;  /* 0x00000006ff007c0c */ /* 0x000fc4000bf45070 */
[----:B---3--:R0:W-:Y:S01]  /*1390*/  STL [R1+0x50], R34 ;  /* 0x0000502201007387 */ /* 0x0081e20000100800 */
[----:B------:R-:W-:Y:S01]  /*13a0*/  UISETP.NE.AND.EX UP0, UPT, UR5, URZ, UPT, UP0 ;  /* 0x0000003f0500728c */ /* 0x000fe2000bf05300 */
[----:B------:R-:W-:Y:S01]  /*13b0*/  ISETP.NE.AND.EX P2, PT, RZ, UR7, PT, P2 ;  /* 0x00000007ff007c0c */ /* 0x000fe2000bf45320 */
[----:B------:R-:W-:Y:S01]  /*13c0*/  ULDC UR4, c[0x0][0x424] ;  /* 0x0001090000047ab9 */ /* 0x000fe20000000800 */
[----:B------:R0:W-:Y:S01]  /*13d0*/  STL [R1+0x54], R35 ;  /* 0x0000542301007387 */ /* 0x0001e20000100800 */
[----:B------:R-:W-:Y:S01]  /*13e0*/  USEL UR4, UR4, 0x1, UP0 ;  /* 0x0000000104047887 */ /* 0x000fe20008000000 */
[----:B------:R-:W-:-:S03]  /*13f0*/  ULDC UR5, c[0x0][0x2f0] ;  /* 0x0000bc0000057ab9 */ /* 0x000fc60000000800 */
[----:B------:R-:W-:-:S03]  /*1400*/  UIMAD UR4, UR4, UR5, URZ ;  /* 0x00000005040472a4 */ /* 0x000fc6000f8e023f */
[----:B------:R-:W-:Y:S01]  /*1410*/  ULDC UR5, c[0x0][0x348] ;  /* 0x0000d20000057ab9 */ /* 0x000fe20000000800 */
[----:B------:R-:W-:Y:S08]  /*1420*/  @P1 BRA `(.L_x_9595) ;  /* 0x0000000000241947 */ /* 0x000ff00003800000 */
[----:B------:R-:W-:Y:S02]  /*1430*/  ULDC.64 UR6, c[0x0][0xa00] ;  /* 0x0002800000067ab9 */ /* 0x000fe40000000a00 */
[----:B------:R-:W-:-:S04]  /*1440*/  ISETP.NE.U32.AND P0, PT, RZ, UR6, PT ;  /* 0x00000006ff007c0c */ /* 0x000fc8000bf05070 */
[----:B------:R-:W-:-:S13]  /*1450*/  ISETP.NE.AND.EX P0, PT, RZ, UR7, PT, P0 ;  /* 0x00000007ff007c0c */ /* 0x000fda000bf05300 */
[----:B------:R-:W-:Y:S05]  /*1460*/  @!P0 BRA `(.L_x_9595) ;  /* 0x0000000000148947 */ /* 0x000fea0003800000 */
[----:B0-----:R-:W0:Y:S02]  /*1470*/  LDC.64 R2, c[0x0][0xa00] ;  /* 0x00028000ff027b82 */ /* 0x001e240000000a00 */
[----:B0-----:R-:W-:-:S05]  /*1480*/  IMAD.WIDE R2, R35, 0x4, R2 ;  /* 0x0000000423027825 */ /* 0x001fca00078e0202 */
[----:B-----5:R-:W2:Y:S04]  /*1490*/  LDG.E R156, desc[UR42][R2.64] ;  /* 0x0000002a029c7981 */ /* 0x020ea8000c1e1900 */
[----:B------:R-:W2:Y:S02]  /*14a0*/  LDG.E R5, desc[UR42][R2.64+0x4] ;  /* 0x0000042a02057981 */ /* 0x000ea4000c1e1900 */
[----:B--2---:R-:W-:-:S07]  /*14b0*/  IMAD.IADD R156, R5, 0x1, -R156 ;  /* 0x00000001059c7824 */ /* 0x004fce00078e0a9c */
.L_x_9595:
[----:B------:R-:W-:Y:S02]  /*14c0*/  IMAD.U32 R27, RZ, RZ, UR5 ;  /* 0x00000005ff1b7e24 */ /* 0x000fe4000f8e00ff */
[----:B------:R-:W-:Y:S01]  /*14d0*/  IMAD.U32 R29, RZ, RZ, UR4 ;  /* 0x00000004ff1d7e24 */ /* 0x000fe2000f8e00ff */
[----:B------:R-:W-:Y:S06]  /*14e0*/  @!P2 BRA `(.L_x_9596) ;  /* 0x000000000010a947 */ /* 0x000fec0003800000 */
[----:B0-----:R-:W0:Y:S02]  /*14f0*/  LDC.64 R2, c[0x0][0xa20] ;  /* 0x00028800ff027b82 */ /* 0x001e240000000a00 */
[----:B0-----:R-:W-:-:S05]  /*1500*/  IMAD.WIDE R2, R35, 0x4, R2 ;  /* 0x0000000423027825 */ /* 0x001fca00078e0202 */
[----:B------:R1:W5:Y:S01]  /*1510*/  LDG.E R29, desc[UR42][R2.64] ;  /* 0x0000002a021d7981 */ /* 0x000362000c1e1900 */
[----:B------:R-:W-:Y:S05]  /*1520*/  BRA `(.L_x_9597) ;  /* 0x0000000000107947 */ /* 0x000fea0003800000 */
.L_x_9596:
[----:B------:R-:W-:Y:S05]  /*1530*/  @!P3 BRA `(.L_x_9597) ;  /* 0x00000000000cb947 */ /* 0x000fea0003800000 */
[----:B0-----:R-:W2:Y:S04]  /*1540*/  LDG.E R2, desc[UR42][R8.64] ;  /* 0x0000002a08027981 */ /* 0x001ea8000c1e1900 */
[----:B------:R-:W2:Y:S02]  /*1550*/  LDG.E R29, desc[UR42][R8.64+0x4] ;  /* 0x0000042a081d7981 */ /* 0x000ea4000c1e1900 */
[----:B--2---:R-:W-:-:S07]  /*1560*/  IMAD.IADD R29, R29, 0x1, -R2 ;  /* 0x000000011d1d7824 */ /* 0x004fce00078e0a02 */
.L_x_9597:
[----:B------:R-:W-:Y:S01]  /*1570*/  ULDC.64 UR4, c[0x0][0xa10] ;  /* 0x0002840000047ab9 */ /* 0x000fe20000000a00 */
[----:B------:R-:W2:Y:S01]  /*1580*/  LDL R10, [R1+0x44] ;  /* 0x00004400010a7983 */ /* 0x000ea20000100800 */
[----:B------:R-:W-:Y:S01]  /*1590*/  ISETP.NE.U32.AND P0, PT, RZ, UR4, PT ;  /* 0x00000004ff007c0c */ /* 0x000fe2000bf05070 */
[----:B01----:R-:W0:Y:S03]  /*15a0*/  LDC R2, c[0x0][0x448] ;  /* 0x00011200ff027b82 */ /* 0x003e260000000800 */
[----:B------:R-:W-:Y:S01]  /*15b0*/  ISETP.NE.AND.EX P0, PT, RZ, UR5, PT, P0 ;  /* 0x00000005ff007c0c */ /* 0x000fe2000bf05300 */
[----:B------:R-:W-:Y:S02]  /*15c0*/  ULDC.64 UR4, c[0x0][0xa30] ;  /* 0x00028c0000047ab9 */ /* 0x000fe40000000a00 */
[----:B------:R-:W-:-:S04]  /*15d0*/  ISETP.NE.U32.AND P1, PT, RZ, UR4, PT ;  /* 0x00000004ff007c0c */ /* 0x000fc8000bf25070 */
[----:B------:R-:W-:-:S06]  /*15e0*/  ISETP.NE.AND.EX P1, PT, RZ, UR5, PT, P1 ;  /* 0x00000005ff007c0c */ /* 0x000fcc000bf25310 */
[----:B------:R-:W1:Y:S08]  /*15f0*/  @P0 LDC.64 R4, c[0x0][0xa10] ;  /* 0x00028400ff040b82 */ /* 0x000e700000000a00 */
[----:B------:R-:W3:Y:S01]  /*1600*/  @P1 LDC.64 R6, c[0x0][0xa30] ;  /* 0x00028c00ff061b82 */ /* 0x000ee20000000a00 */
[----:B-1----:R-:W-:-:S05]  /*1610*/  @P0 IMAD.WIDE R4, R35, 0x4, R4 ;  /* 0x0000000423040825 */ /* 0x002fca00078e0204 */
[----:B------:R-:W4:Y:S04]  /*1620*/  @P0 LDG.E R8, desc[UR42][R4.64] ;  /* 0x0000002a04080981 */ /* 0x000f28000c1e1900 */
[----:B------:R-:W4:Y:S01]  /*1630*/  @P0 LDG.E R9, desc[UR42][R4.64+0x4] ;  /* 0x0000042a04090981 */ /* 0x000f22000c1e1900 */
[----:B-----5:R-:W-:Y:S02]  /*1640*/  IMAD.MOV.U32 R24, RZ, RZ, R29 ;  /* 0x000000ffff187224 */ /* 0x020fe400078e001d */
[----:B---3--:R-:W-:-:S05]  /*1650*/  @P1 IMAD.WIDE R6, R35, 0x4, R6 ;  /* 0x0000000423061825 */ /* 0x008fca00078e0206 */
[----:B------:R1:W5:Y:S01]  /*1660*/  @P1 LDG.E R24, desc[UR42][R6.64] ;  /* 0x0000002a06181981 */ /* 0x000362000c1e1900 */
[----:B0-----:R-:W-:Y:S02]  /*1670*/  ISETP.NE.AND P1, PT, R2, 0x1, PT ;  /* 0x000000010200780c */ /* 0x001fe40003f25270 */
[----:B------:R-:W0:Y:S11]  /*1680*/  LDC.64 R2, c[0x0][0x9e0] ;  /* 0x00027800ff027b82 */ /* 0x000e360000000a00 */
[----:B------:R-:W3:Y:S08]  /*1690*/  @P1 LDC R11, c[0x0][0x44c] ;  /* 0x00011300ff0b1b82 */ /* 0x000ef00000000800 */
[----:B------:R-:W1:Y:S01]  /*16a0*/  @P1 LDC R13, c[0x0][0x450] ;  /* 0x00011400ff0d1b82 */ /* 0x000e620000000800 */
[----:B0-----:R-:W-:Y:S01]  /*16b0*/  ISETP.GE.AND P2, PT, R3, 0x1, PT ;  /* 0x000000010300780c */ /* 0x001fe20003f46270 */
[----:B--2---:R-:W-:-:S05]  /*16c0*/  IMAD R10, R10, 0xc0, RZ ;  /* 0x000000c00a0a7824 */ /* 0x004fca00078e02ff */
[----:B------:R0:W-:Y:S01]  /*16d0*/  STL [R1+0x10], R10 ;  /* 0x0000100a01007387 */ /* 0x0001e20000100800 */
[----:B----4-:R-:W-:Y:S02]  /*16e0*/  @P0 IMAD.IADD R27, R9, 0x1, -R8 ;  /* 0x00000001091b0824 */ /* 0x010fe400078e0a08 */
[----:B------:R-:W-:Y:S02]  /*16f0*/  IMAD.IADD R8, R29, 0x1, -R0 ;  /* 0x000000011d087824 */ /* 0x000fe400078e0a00 */
[----:B------:R-:W-:Y:S02]  /*1700*/  VIADD R0, R10, 0xbf ;  /* 0x000000bf0a007836 */ /* 0x000fe40000000000 */
[----:B------:R-:W-:Y:S02]  /*1710*/  IMAD.IADD R157, R8, 0x1, R27 ;  /* 0x00000001089d7824 */ /* 0x000fe400078e021b */
[----:B---3--:R-:W-:-:S03]  /*1720*/  @P1 IMAD.HI.U32 R4, R0, R11, RZ ;  /* 0x0000000b00041227 */ /* 0x008fc600078e00ff */
[C---:B------:R-:W-:Y:S01]  /*1730*/  IADD3 R26, R157.reuse, 0x1, -R156 ;  /* 0x000000019d1a7810 */ /* 0x040fe20007ffe89c */
[----:B-1----:R-:W-:Y:S01]  /*1740*/  IMAD.MOV.U32 R7, RZ, RZ, R0 ;  /* 0x000000ffff077224 */ /* 0x002fe200078e0000 */
[----:B------:R-:W-:Y:S01]  /*1750*/  @P1 SHF.R.U32.HI R7, RZ, R13, R4 ;  /* 0x0000000dff071219 */ /* 0x000fe20000011604 */
[----:B------:R-:W-:-:S04]  /*1760*/  VIADD R0, R157, 0x7f ;  /* 0x0000007f9d007836 */ /* 0x000fc80000000000 */
[----:B------:R-:W-:Y:S01]  /*1770*/  IMAD.IADD R9, R26, 0x1, R7 ;  /* 0x000000011a097824 */ /* 0x000fe200078e0207 */
[----:B------:R-:W-:-:S03]  /*1780*/  SHF.R.S32.HI R5, RZ, 0x1f, R0 ;  /* 0x0000001fff057819 */ /* 0x000fc60000011400 */
[----:B------:R-:W-:Y:S01]  /*1790*/  IMAD.IADD R2, R9, 0x1, R2 ;  /* 0x0000000109027824 */ /* 0x000fe200078e0202 */
[----:B------:R-:W-:-:S04]  /*17a0*/  LEA.HI R5, R5, R0, RZ, 0x7 ;  /* 0x0000000005057211 */ /* 0x000fc800078f38ff */
        /* <DEDUP_REMOVED lines=13> */
.L_x_9600:
[----:B------:R-:W-:-:S13]  /*1880*/  ISETP.NE.AND P0, PT, R3, 0x1, PT ;  /* 0x000000010300780c */ /* 0x000fda0003f05270 */
[----:B------:R-:W0:Y:S02]  /*1890*/  @P0 LDC.64 R4, c[0x0][0x9e8] ;  /* 0x00027a00ff040b82 */ /* 0x000e240000000a00 */
[----:B0-----:R-:W-:-:S05]  /*18a0*/  @P0 IMAD.HI.U32 R4, R0, R4, RZ ;  /* 0x0000000400040227 */ /* 0x001fca00078e00ff */
[----:B------:R-:W-:-:S07]  /*18b0*/  @P0 SHF.R.U32.HI R0, RZ, R5, R4 ;  /* 0x00000005ff000219 */ /* 0x000fce0000011604 */
.L_x_9601:
[----:B------:R-:W-:Y:S05]  /*18c0*/  BSYNC B0 ;  /* 0x0000000000007941 */ /* 0x000fea0003800000 */
.L_x_9599:
[----:B------:R-:W-:-:S05]  /*18d0*/  IMAD R5, R0, R3, R3 ;  /* 0x0000000300057224 */ /* 0x000fca00078e0203 */
[----:B------:R-:W-:-:S07]  /*18e0*/  VIMNMX R2, R2, R5, PT ;  /* 0x0000000502027248 */ /* 0x000fce0003fe0100 */
.L_x_9598:
        /* <DEDUP_REMOVED lines=20> */
.L_x_9604:
[----:B------:R-:W-:-:S13]  /*1a30*/  ISETP.NE.AND P0, PT, R3, 0x1, PT ;  /* 0x000000010300780c */ /* 0x000fda0003f05270 */
[----:B------:R-:W0:Y:S02]  /*1a40*/  @P0 LDC.64 R6, c[0x0][0x9e8] ;  /* 0x00027a00ff060b82 */ /* 0x000e240000000a00 */
[----:B0-----:R-:W-:-:S05]  /*1a50*/  @P0 IMAD.HI.U32 R6, R0, R6, RZ ;  /* 0x0000000600060227 */ /* 0x001fca00078e00ff */
[----:B------:R-:W-:-:S07]  /*1a60*/  @P0 SHF.R.U32.HI R0, RZ, R7, R6 ;  /* 0x00000007ff000219 */ /* 0x000fce0000011606 */
.L_x_9605:
[----:B------:R-:W-:Y:S05]  /*1a70*/  BSYNC B0 ;  /* 0x0000000000007941 */ /* 0x000fea0003800000 */
.L_x_9603:
[----:B------:R-:W-:-:S05]  /*1a80*/  IMAD R3, R0, R3, RZ ;  /* 0x0000000300037224 */ /* 0x000fca00078e02ff */
[----:B------:R-:W-:-:S07]  /*1a90*/  VIMNMX R4, R4, R3, !PT ;  /* 0x0000000304047248 */ /* 0x000fce0007fe0100 */
.L_x_9602:
[----:B------:R-:W-:Y:S01]  /*1aa0*/  VIADD R2, R2, 0x7f ;  /* 0x0000007f02027836 */ /* 0x000fe20000000000 */
[----:B------:R-:W-:Y:S02]  /*1ab0*/  SHF.R.S32.HI R5, RZ, 0x1f, R4 ;  /* 0x0000001fff057819 */ /* 0x000fe40000011404 */
[----:B------:R-:W-:Y:S02]  /*1ac0*/  PLOP3.LUT P3, PT, PT, PT, PT, 0x80, 0x0 ;  /* 0x000000000000781c */ /* 0x000fe40003f6f070 */
        /* <DEDUP_REMOVED lines=17> */
[----:B------:R-:W-:-:S04]  /*1be0*/  @P0 SHF.R.S32.HI R2, RZ, 0x7, R3 ;  /* 0x00000007ff020819 */ /* 0x000fc80000011403 */
        /* <DEDUP_REMOVED lines=22> */
.L_x_9608:
[----:B------:R-:W-:Y:S05]  /*1d50*/  BSYNC B6 ;  /* 0x0000000000067941 */ /* 0x000fea0003800000 */
.L_x_9607:
        /* <DEDUP_REMOVED lines=20> */
.L_x_9610:
[----:B------:R-:W-:Y:S05]  /*1ea0*/  BSYNC B6 ;  /* 0x0000000000067941 */ /* 0x000fea0003800000 */
.L_x_9609:
[----:B------:R-:W-:Y:S01]  /*1eb0*/  ULDC.64 UR4, c[0x0][0x9f8] ;  /* 0x00027e0000047ab9 */ /* 0x000fe20000000a00 */
[----:B------:R-:W-:Y:S01]  /*1ec0*/  IMAD.MOV.U32 R0, RZ, RZ, R35 ;  /* 0x000000ffff007224 */ /* 0x000fe200078e0023 */
[----:B------:R-:W-:Y:S01]  /*1ed0*/  ISETP.NE.U32.AND P0, PT, RZ, UR4, PT ;  /* 0x00000004ff007c0c */ /* 0x000fe2000bf05070 */
[----:B------:R-:W2:Y:S01]  /*1ee0*/  LDL.64 R32, [R1+0x8] ;  /* 0x0000080001207983 */ /* 0x000ea20000100a00 */
[----:B------:R-:W0:Y:S03]  /*1ef0*/  LDC.64 R68, c[0x0][0x300] ;  /* 0x0000c000ff447b82 */ /* 0x000e260000000a00 */
[----:B------:R-:W2:Y:S01]  /*1f00*/  LDL.64 R30, [R1+0x8] ;  /* 0x00000800011e7983 */ /* 0x000ea20000100a00 */
[----:B------:R-:W-:Y:S01]  /*1f10*/  ISETP.NE.AND.EX P0, PT, RZ, UR5, PT, P0 ;  /* 0x00000005ff007c0c */ /* 0x000fe2000bf05300 */
[----:B------:R-:W-:Y:S01]  /*1f20*/  IMAD.IADD R28, R28, 0x1, R29 ;  /* 0x000000011c1c7824 */ /* 0x000fe200078e021d */
[----:B------:R-:W-:Y:S01]  /*1f30*/  ULDC.64 UR6, c[0x0][0x330] ;  /* 0x0000cc0000067ab9 */ /* 0x000fe20000000a00 */
[----:B------:R-:W-:Y:S01]  /*1f40*/  SHF.R.S32.HI R153, RZ, 0x1f, R152 ;  /* 0x0000001fff997819 */ /* 0x000fe20000011498 */
[----:B------:R-:W-:Y:S01]  /*1f50*/  ULDC.64 UR8, c[0x0][0xa08] ;  /* 0x0002820000087ab9 */ /* 0x000fe20000000a00 */
[----:B------:R-:W-:Y:S01]  /*1f60*/  ULDC.64 UR4, c[0x0][0x308] ;  /* 0x0000c20000047ab9 */ /* 0x000fe20000000a00 */
[----:B------:R-:W-:Y:S01]  /*1f70*/  VIADD R81, R152, 0x20 ;  /* 0x0000002098517836 */ /* 0x000fe20000000000 */
[----:B------:R-:W3:Y:S01]  /*1f80*/  LDL R21, [R1+0x1c] ;  /* 0x00001c0001157983 */ /* 0x000ee20000100800 */
[----:B------:R-:W1:Y:S03]  /*1f90*/  LDC R61, c[0x0][0x3f4] ;  /* 0x0000fd00ff3d7b82 */ /* 0x000e660000000800 */
[----:B------:R-:W4:Y:S05]  /*1fa0*/  LDL R14, [R1+0x74] ;  /* 0x00007400010e7983 */ /* 0x000f2a0000100800 */
[----:B------:R-:W0:Y:S08]  /*1fb0*/  @P0 LDC.64 R4, c[0x0][0x9f8] ;  /* 0x00027e00ff040b82 */ /* 0x000e300000000a00 */
[----:B------:R-:W1:Y:S01]  /*1fc0*/  LDC.64 R66, c[0x0][0x3f8] ;  /* 0x0000fe00ff427b82 */ /* 0x000e620000000a00 */
[----:B0-----:R-:W-:-:S05]  /*1fd0*/  @P0 IMAD.WIDE R4, R35, 0x4, R4 ;  /* 0x0000000423040825 */ /* 0x001fca00078e0204 */
[----:B------:R0:W3:Y:S01]  /*1fe0*/  @P0 LDG.E R0, desc[UR42][R4.64] ;  /* 0x0000002a04000981 */ /* 0x0000e2000c1e1900 */
[----:B------:R-:W-:Y:S01]  /*1ff0*/  SHF.R.S32.HI R3, RZ, 0x1f, R28 ;  /* 0x0000001fff037819 */ /* 0x000fe2000001141c */
[----:B------:R-:W-:Y:S01]  /*2000*/  IMAD.WIDE.U32 R6, R28, R68, RZ ;  /* 0x000000441c067225 */ /* 0x000fe200078e00ff */
[----:B------:R-:W-:-:S03]  /*2010*/  ISETP.NE.U32.AND P0, PT, RZ, UR8, PT ;  /* 0x00000008ff007c0c */ /* 0x000fc6000bf05070 */
[----:B------:R-:W-:Y:S02]  /*2020*/  IMAD R8, R3, R68, RZ ;  /* 0x0000004403087224 */ /* 0x000fe400078e02ff */
[----:B------:R-:W-:-:S04]  /*2030*/  IMAD.WIDE.U32 R56, R34, UR6, R152 ;  /* 0x0000000622387c25 */ /* 0x000fc8000f8e0098 */
[----:B------:R-:W-:Y:S01]  /*2040*/  IMAD R9, R28, R69, R8 ;  /* 0x000000451c097224 */ /* 0x000fe200078e0208 */
[----:B------:R-:W-:-:S03]  /*2050*/  SHF.R.S32.HI R8, RZ, 0x1f, R34 ;  /* 0x0000001fff087819 */ /* 0x000fc60000011422 */
[----:B------:R-:W-:Y:S02]  /*2060*/  IMAD.IADD R7, R7, 0x1, R9 ;  /* 0x0000000107077824 */ /* 0x000fe400078e0209 */
[C---:B0-----:R-:W-:Y:S02]  /*2070*/  IMAD R4, R8.reuse, UR6, RZ ;  /* 0x0000000608047c24 */ /* 0x041fe4000f8e02ff */
[----:B------:R-:W-:Y:S02]  /*2080*/  IMAD R8, R8, UR4, RZ ;  /* 0x0000000408087c24 */ /* 0x000fe4000f8e02ff */
[C---:B------:R-:W-:Y:S01]  /*2090*/  IMAD R9, R34.reuse, UR7, R4 ;  /* 0x0000000722097c24 */ /* 0x040fe2000f8e0204 */
[----:B------:R-:W-:Y:S01]  /*20a0*/  ISETP.NE.AND.EX P0, PT, RZ, UR9, PT, P0 ;  /* 0x00000009ff007c0c */ /* 0x000fe2000bf05300 */
[----:B------:R-:W-:Y:S01]  /*20b0*/  IMAD.WIDE.U32 R4, R34, UR4, R6 ;  /* 0x0000000422047c25 */ /* 0x000fe2000f8e0006 */
[----:B------:R-:W-:-:S03]  /*20c0*/  ULDC.64 UR6, c[0x0][0x338] ;  /* 0x0000ce0000067ab9 */ /* 0x000fc60000000a00 */
[----:B------:R-:W-:Y:S01]  /*20d0*/  IMAD R59, R34, UR5, R8 ;  /* 0x00000005223b7c24 */ /* 0x000fe2000f8e0208 */
[----:B------:R-:W-:Y:S01]  /*20e0*/  ULDC.64 UR4, c[0x0][0x310] ;  /* 0x0000c40000047ab9 */ /* 0x000fe20000000a00 */
[----:B------:R-:W-:Y:S02]  /*20f0*/  IMAD.IADD R57, R57, 0x1, R9 ;  /* 0x0000000139397824 */ /* 0x000fe400078e0209 */
[----:B------:R-:W-:Y:S02]  /*2100*/  IMAD.IADD R59, R5, 0x1, R59 ;  /* 0x00000001053b7824 */ /* 0x000fe400078e023b */
[----:B------:R-:W-:Y:S02]  /*2110*/  IMAD.MOV.U32 R58, RZ, RZ, R4 ;  /* 0x000000ffff3a7224 */ /* 0x000fe400078e0004 */
[----:B------:R-:W0:Y:S01]  /*2120*/  LDC.64 R4, c[0x0][0x408] ;  /* 0x00010200ff047b82 */ /* 0x000e220000000a00 */
[----:B--2---:R-:W-:-:S05]  /*2130*/  IMAD.MOV.U32 R30, RZ, RZ, R32 ;  /* 0x000000ffff1e7224 */ /* 0x004fca00078e0020 */
[----:B------:R-:W-:-:S05]  /*2140*/  SHF.R.S32.HI R31, RZ, 0x1f, R30 ;  /* 0x0000001fff1f7819 */ /* 0x000fca000001141e */
[----:B------:R2:W-:Y:S01]  /*2150*/  STL [R1+0xc], R31 ;  /* 0x00000c1f01007387 */ /* 0x0005e20000100800 */
[----:B---3--:R-:W-:Y:S02]  /*2160*/  SHF.R.S32.HI R6, RZ, 0x1f, R0 ;  /* 0x0000001fff067819 */ /* 0x008fe40000011400 */
[----:B------:R-:W-:Y:S02]  /*2170*/  SEL R9, R0, RZ, !P0 ;  /* 0x000000ff00097207 */ /* 0x000fe40004000000 */
[----:B------:R-:W-:-:S03]  /*2180*/  SEL R10, R6, RZ, !P0 ;  /* 0x000000ff060a7207 */ /* 0x000fc60004000000 */
[----:B------:R-:W-:-:S04]  /*2190*/  IMAD.WIDE.U32 R58, R9, UR4, R58 ;  /* 0x00000004093a7c25 */ /* 0x000fc8000f8e003a */
[----:B------:R-:W-:Y:S01]  /*21a0*/  IMAD R0, R10, UR4, RZ ;  /* 0x000000040a007c24 */ /* 0x000fe2000f8e02ff */
[----:B------:R-:W-:Y:S02]  /*21b0*/  ULDC UR4, c[0x0][0x2f4] ;  /* 0x0000bd0000047ab9 */ /* 0x000fe40000000800 */
[----:B------:R-:W-:Y:S02]  /*21c0*/  ISETP.GE.AND P1, PT, R81, UR4, PT ;  /* 0x0000000451007c0c */ /* 0x000fe4000bf26270 */
[----:B------:R-:W-:Y:S02]  /*21d0*/  ISETP.GE.AND P0, PT, R152, UR4, PT ;  /* 0x0000000498007c0c */ /* 0x000fe4000bf06270 */
[----:B------:R-:W-:Y:S01]  /*21e0*/  SEL R8, RZ, 0xffffffff, P1 ;  /* 0xffffffffff087807 */ /* 0x000fe20000800000 */
[----:B------:R-:W-:Y:S01]  /*21f0*/  IMAD R11, R9, UR5, R0 ;  /* 0x00000005090b7c24 */ /* 0x000fe2000f8e0200 */
[----:B------:R-:W-:Y:S01]  /*2200*/  SEL R0, RZ, 0x1, P0 ;  /* 0x00000001ff007807 */ /* 0x000fe20000000000 */
[----:B------:R-:W-:-:S02]  /*2210*/  IMAD R10, R10, UR6, RZ ;  /* 0x000000060a0a7c24 */ /* 0x000fc4000f8e02ff */
[----:B------:R-:W-:-:S05]  /*2220*/  IMAD.SHL.U32 R15, R8, 0x2, RZ ;  /* 0x00000002080f7824 */ /* 0x000fca00078e00ff */
[----:B------:R-:W-:Y:S01]  /*2230*/  LOP3.LUT R0, R15, 0x2, R0, 0xe2, !PT ;  /* 0x000000020f007812 */ /* 0x000fe200078ee200 */
[----:B------:R-:W-:Y:S02]  /*2240*/  IMAD R15, R9, UR7, R10 ;  /* 0x00000007090f7c24 */ /* 0x000fe4000f8e020a */
[----:B------:R-:W3:Y:S01]  /*2250*/  LDL R10, [R1+0x2c] ;  /* 0x00002c00010a7983 */ /* 0x000ee20000100800 */
[----:B------:R-:W-:Y:S01]  /*2260*/  SHF.R.S32.HI R20, RZ, 0x1f, R23 ;  /* 0x0000001fff147819 */ /* 0x000fe20000011417 */
[----:B------:R-:W-:-:S04]  /*2270*/  IMAD.WIDE.U32 R6, R23, R68, R152 ;  /* 0x0000004417067225 */ /* 0x000fc800078e0098 */
[----:B------:R-:W-:Y:S01]  /*2280*/  IMAD R12, R20, R68, RZ ;  /* 0x00000044140c7224 */ /* 0x000fe200078e02ff */
[----:B------:R-:W-:Y:S01]  /*2290*/  IADD3 R75, P0, R58, R6, RZ ;  /* 0x000000063a4b7210 */ /* 0x000fe20007f1e0ff */
[----:B------:R-:W-:Y:S02]  /*22a0*/  IMAD.IADD R80, R59, 0x1, R11 ;  /* 0x000000013b507824 */ /* 0x000fe400078e020b */
[----:B------:R-:W-:-:S05]  /*22b0*/  IMAD R13, R23, R69, R12 ;  /* 0x00000045170d7224 */ /* 0x000fca00078e020c */
[----:B------:R-:W-:Y:S02]  /*22c0*/  IADD3.X R74, R80, R7, R13, P0, !PT ;  /* 0x00000007504a7210 */ /* 0x000fe400007fe40d */
[-C--:B-1----:R-:W-:Y:S01]  /*22d0*/  ISETP.GE.AND P0, PT, R152, R61.reuse, PT ;  /* 0x0000003d9800720c */ /* 0x082fe20003f06270 */
[-C--:B------:R-:W-:Y:S01]  /*22e0*/  IMAD R6, R20, R66.reuse, RZ ;  /* 0x0000004214067224 */ /* 0x080fe200078e02ff */
[----:B------:R-:W-:Y:S01]  /*22f0*/  ISETP.GE.AND P2, PT, R81, R61, PT ;  /* 0x0000003d5100720c */ /* 0x000fe20003f46270 */
[----:B------:R-:W-:Y:S01]  /*2300*/  IMAD.WIDE.U32 R54, R23, R66, R30 ;  /* 0x0000004217367225 */ /* 0x000fe200078e001e */
[----:B------:R-:W-:-:S03]  /*2310*/  SEL R7, R61, RZ, P0 ;  /* 0x000000ff3d077207 */ /* 0x000fc60000000000 */
[----:B0-----:R-:W-:Y:S02]  /*2320*/  IMAD.WIDE.U32 R50, R23, R4, R30 ;  /* 0x0000000417327225 */ /* 0x001fe400078e001e */
[----:B------:R-:W0:Y:S02]  /*2330*/  S2R R30, SR_TID.X ;  /* 0x00000000001e7919 */ /* 0x000e240000002100 */
[----:B------:R-:W-:-:S04]  /*2340*/  IMAD.WIDE.U32 R56, R9, UR6, R56 ;  /* 0x0000000609387c25 */ /* 0x000fc8000f8e0038 */
[----:B------:R-:W-:Y:S01]  /*2350*/  IMAD R9, R23, R67, R6 ;  /* 0x0000004317097224 */ /* 0x000fe200078e0206 */
[----:B------:R-:W-:Y:S01]  /*2360*/  SEL R6, R61, RZ, P2 ;  /* 0x000000ff3d067207 */ /* 0x000fe20001000000 */
[----:B------:R-:W-:Y:S02]  /*2370*/  IMAD R8, R20, R4, RZ ;  /* 0x0000000414087224 */ /* 0x000fe400078e02ff */
[----:B------:R-:W-:Y:S02]  /*2380*/  IMAD.IADD R7, R152, 0x1, R7 ;  /* 0x0000000198077824 */ /* 0x000fe400078e0207 */
[C---:B------:R-:W-:Y:S02]  /*2390*/  IMAD R13, R23.reuse, R5, R8 ;  /* 0x00000005170d7224 */ /* 0x040fe400078e0208 */
[----:B------:R-:W-:-:S04]  /*23a0*/  IMAD.WIDE.U32 R52, R23, R66, R152 ;  /* 0x0000004217347225 */ /* 0x000fc800078e0098 */
[----:B------:R-:W-:Y:S01]  /*23b0*/  IMAD.IADD R8, R81, 0x1, R6 ;  /* 0x0000000151087824 */ /* 0x000fe200078e0206 */
[----:B------:R-:W-:Y:S01]  /*23c0*/  SHF.R.S32.HI R6, RZ, 0x1f, R7 ;  /* 0x0000001fff067819 */ /* 0x000fe20000011407 */
[----:B------:R-:W-:Y:S02]  /*23d0*/  IMAD.IADD R55, R55, 0x1, R9 ;  /* 0x0000000137377824 */ /* 0x000fe400078e0209 */
[----:B------:R-:W-:Y:S01]  /*23e0*/  IMAD.IADD R53, R9, 0x1, R53 ;  /* 0x0000000109357824 */ /* 0x000fe200078e0235 */
[----:B------:R-:W-:Y:S02]  /*23f0*/  SHF.R.S32.HI R9, RZ, 0x1f, R8 ;  /* 0x0000001fff097819 */ /* 0x000fe40000011408 */
[CC--:B------:R-:W-:Y:S02]  /*2400*/  LEA.HI R73, R6.reuse, R7.reuse, RZ, 0x4 ;  /* 0x0000000706497211 */ /* 0x0c0fe400078f20ff */
[----:B------:R-:W-:Y:S02]  /*2410*/  LEA.HI R6, R6, R7, RZ, 0x5 ;  /* 0x0000000706067211 */ /* 0x000fe400078f28ff */
[----:B------:R-:W-:-:S02]  /*2420*/  LEA.HI R72, R9, R8, RZ, 0x4 ;  /* 0x0000000809487211 */ /* 0x000fc400078f20ff */
[----:B------:R-:W-:Y:S01]  /*2430*/  LEA.HI R8, R9, R8, RZ, 0x5 ;  /* 0x0000000809087211 */ /* 0x000fe200078f28ff */
[----:B------:R-:W-:Y:S01]  /*2440*/  IMAD.SHL.U32 R7, R6, 0x80, RZ ;  /* 0x0000008006077824 */ /* 0x000fe200078e00ff */
[C---:B------:R-:W-:Y:S02]  /*2450*/  LOP3.LUT R6, R21.reuse, 0x10, R73, 0xf8, !PT ;  /* 0x0000001015067812 */ /* 0x040fe400078ef849 */
[----:B-----5:R-:W-:Y:S01]  /*2460*/  SHF.R.S32.HI R11, RZ, 0x1f, R24 ;  /* 0x0000001fff0b7819 */ /* 0x020fe20000011418 */
[----:B------:R-:W-:Y:S01]  /*2470*/  IMAD.SHL.U32 R9, R8, 0x80, RZ ;  /* 0x0000008008097824 */ /* 0x000fe200078e00ff */
[----:B------:R-:W-:Y:S02]  /*2480*/  LOP3.LUT R8, R21, 0x10, R72, 0xf8, !PT ;  /* 0x0000001015087812 */ /* 0x000fe400078ef848 */
[----:B------:R-:W-:Y:S02]  /*2490*/  LOP3.LUT R7, R7, 0xfffff000, RZ, 0xc0, !PT ;  /* 0xfffff00007077812 */ /* 0x000fe400078ec0ff */
[----:B----4-:R-:W-:Y:S01]  /*24a0*/  LOP3.LUT R6, R6, R14, RZ, 0x3c, !PT ;  /* 0x0000000e06067212 */ /* 0x010fe200078e3cff */
[----:B------:R-:W-:Y:S01]  /*24b0*/  IMAD.WIDE.U32 R48, R23, R4, R152 ;  /* 0x0000000417307225 */ /* 0x000fe200078e0098 */
[----:B------:R-:W-:-:S02]  /*24c0*/  P2R R82, PR, RZ, 0x4 ;  /* 0x00000004ff527803 */ /* 0x000fc40000000000 */
[----:B------:R-:W-:Y:S02]  /*24d0*/  LOP3.LUT R9, R9, 0xfffff000, RZ, 0xc0, !PT ;  /* 0xfffff00009097812 */ /* 0x000fe400078ec0ff */
[----:B------:R-:W-:Y:S02]  /*24e0*/  LOP3.LUT R8, R8, R14, RZ, 0x3c, !PT ;  /* 0x0000000e08087212 */ /* 0x000fe400078e3cff */
[----:B------:R-:W-:Y:S01]  /*24f0*/  IADD3 R46, P2, R23, R28, RZ ;  /* 0x0000001c172e7210 */ /* 0x000fe20007f5e0ff */
[----:B------:R-:W-:Y:S02]  /*2500*/  IMAD.IADD R51, R51, 0x1, R13 ;  /* 0x0000000133337824 */ /* 0x000fe400078e020d */
[----:B------:R-:W-:Y:S02]  /*2510*/  IMAD.IADD R49, R13, 0x1, R49 ;  /* 0x000000010d317824 */ /* 0x000fe400078e0231 */
[----:B------:R-:W-:-:S04]  /*2520*/  IMAD.WIDE.U32 R54, R24, R66, R54 ;  /* 0x0000004218367225 */ /* 0x000fc800078e0036 */
[----:B------:R-:W-:Y:S02]  /*2530*/  VIADD R65, R152, 0x40 ;  /* 0x0000004098417836 */ /* 0x000fe40000000000 */
[----:B------:R-:W-:Y:S01]  /*2540*/  IMAD.X R47, R20, 0x1, R3, P2 ;  /* 0x00000001142f7824 */ /* 0x000fe200010e0603 */
[----:B------:R-:W-:Y:S01]  /*2550*/  LOP3.LUT R20, R73, 0xfffffff0, RZ, 0xc0, !PT ;  /* 0xfffffff049147812 */ /* 0x000fe200078ec0ff */
[----:B------:R-:W-:Y:S01]  /*2560*/  IMAD.WIDE.U32 R52, R24, R66, R52 ;  /* 0x0000004218347225 */ /* 0x000fe200078e0034 */
[----:B------:R-:W-:-:S03]  /*2570*/  SHF.L.U64.HI R69, R68, 0x7, R69 ;  /* 0x0000000744457819 */ /* 0x000fc60000010245 */
[----:B------:R-:W-:Y:S01]  /*2580*/  IMAD.WIDE.U32 R50, R24, R4, R50 ;  /* 0x0000000418327225 */ /* 0x000fe200078e0032 */
[----:B------:R-:W-:-:S03]  /*2590*/  SHF.L.U64.HI R64, R4, 0x7, R5 ;  /* 0x0000000704407819 */ /* 0x000fc60000010205 */
[----:B------:R-:W-:Y:S01]  /*25a0*/  IMAD.WIDE.U32 R48, R24, R4, R48 ;  /* 0x0000000418307225 */ /* 0x000fe200078e0030 */
[C---:B------:R-:W-:Y:S02]  /*25b0*/  LOP3.LUT R60, R0.reuse, 0x1, RZ, 0xc0, !PT ;  /* 0x00000001003c7812 */ /* 0x040fe400078ec0ff */
[----:B------:R-:W-:Y:S01]  /*25c0*/  LOP3.LUT R45, R0, 0x2, RZ, 0xc0, !PT ;  /* 0x00000002002d7812 */ /* 0x000fe200078ec0ff */
[----:B------:R-:W-:Y:S01]  /*25d0*/  IMAD.SHL.U32 R63, R4, 0x80, RZ ;  /* 0x00000080043f7824 */ /* 0x000fe200078e00ff */
[----:B------:R-:W-:Y:S01]  /*25e0*/  ISETP.GE.AND P1, PT, R65, UR4, PT ;  /* 0x0000000441007c0c */ /* 0x000fe2000bf26270 */
[----:B------:R-:W-:Y:S02]  /*25f0*/  IMAD.SHL.U32 R68, R68, 0x80, RZ ;  /* 0x0000008044447824 */ /* 0x000fe400078e00ff */
[----:B------:R-:W-:Y:S02]  /*2600*/  IMAD.SHL.U32 R61, R61, 0x2, RZ ;  /* 0x000000023d3d7824 */ /* 0x000fe400078e00ff */
[----:B------:R-:W-:Y:S01]  /*2610*/  IMAD.IADD R0, R57, 0x1, R15 ;  /* 0x0000000139007824 */ /* 0x000fe200078e020f */
[----:B---3--:R-:W-:Y:S01]  /*2620*/  IADD3 R71, R6, R7, R10 ;  /* 0x0000000706477210 */ /* 0x008fe20007ffe00a */
[----:B------:R-:W-:-:S02]  /*2630*/  IMAD R6, R11, R66, RZ ;  /* 0x000000420b067224 */ /* 0x000fc400078e02ff */
[----:B------:R-:W-:Y:S01]  /*2640*/  IMAD R11, R11, R4, RZ ;  /* 0x000000040b0b7224 */ /* 0x000fe200078e02ff */
[----:B------:R-:W-:Y:S01]  /*2650*/  IADD3 R70, R8, R9, R10 ;  /* 0x0000000908467210 */ /* 0x000fe20007ffe00a */
[C---:B------:R-:W-:Y:S01]  /*2660*/  IMAD R21, R24.reuse, R67, R6 ;  /* 0x0000004318157224 */ /* 0x040fe200078e0206 */
[----:B0-----:R-:W-:Y:S01]  /*2670*/  SHF.R.U32.HI R10, RZ, 0x7, R30 ;  /* 0x00000007ff0a7819 */ /* 0x001fe2000001161e */
[----:B------:R-:W-:Y:S01]  /*2680*/  IMAD R11, R24, R5, R11 ;  /* 0x00000005180b7224 */ /* 0x000fe200078e020b */
[----:B------:R-:W-:Y:S01]  /*2690*/  LOP3.LUT R7, R72, 0xfffffff0, RZ, 0xc0, !PT ;  /* 0xfffffff048077812 */ /* 0x000fe200078ec0ff */
[----:B------:R-:W-:Y:S01]  /*26a0*/  IMAD.IADD R44, R55, 0x1, R21 ;  /* 0x00000001372c7824 */ /* 0x000fe200078e0215 */
[C---:B------:R-:W-:Y:S01]  /*26b0*/  SHF.L.U64.HI R67, R66.reuse, 0x7, R67 ;  /* 0x0000000742437819 */ /* 0x040fe20000010243 */
[----:B------:R-:W-:Y:S01]  /*26c0*/  IMAD.SHL.U32 R66, R66, 0x80, RZ ;  /* 0x0000008042427824 */ /* 0x000fe200078e00ff */
[----:B------:R-:W-:Y:S01]  /*26d0*/  SHF.R.S32.HI R4, RZ, 0x1f, R20 ;  /* 0x0000001fff047819 */ /* 0x000fe20000011414 */
[----:B------:R-:W-:Y:S01]  /*26e0*/  VIADD R62, R10, 0x8 ;  /* 0x000000080a3e7836 */ /* 0x000fe20000000000 */
[----:B------:R-:W-:Y:S01]  /*26f0*/  SHF.R.S32.HI R3, RZ, 0x1f, R7 ;  /* 0x0000001fff037819 */ /* 0x000fe20000011407 */
[----:B------:R-:W-:-:S02]  /*2700*/  IMAD.IADD R21, R21, 0x1, R53 ;  /* 0x0000000115157824 */ /* 0x000fc400078e0235 */
[----:B------:R-:W-:Y:S02]  /*2710*/  IMAD.IADD R6, R51, 0x1, R11 ;  /* 0x0000000133067824 */ /* 0x000fe400078e020b */
[----:B--2---:R-:W-:-:S07]  /*2720*/  IMAD.IADD R5, R11, 0x1, R49 ;  /* 0x000000010b057824 */ /* 0x004fce00078e0231 */
.L_x_9650:
[----:B------:R-:W2:Y:S01]  /*2730*/  LDL R8, [R1+0x38] ;  /* 0x0000380001087983 */ /* 0x000ea20000100800 */
[----:B0-----:R-:W0:Y:S01]  /*2740*/  LDC R87, c[0x0][0x3f4] ;  /* 0x0000fd00ff577b82 */ /* 0x001e220000000800 */
        /* <DEDUP_REMOVED lines=38> */
[----:B------:R-:W2:Y:S01]  /*29b0*/  LDL.64 R90, [R1+0x8] ;  /* 0x00000800015a7983 */ /* 0x000ea20000100a00 */
[----:B------:R-:W-:Y:S01]  /*29c0*/  ULDC.64 UR4, c[0x0][0x3e8] ;  /* 0x0000fa0000047ab9 */ /* 0x000fe20000000a00 */
[----:B------:R-:W-:Y:S02]  /*29d0*/  ULDC.64 UR6, c[0x0][0x400] ;  /* 0x0001000000067ab9 */ /* 0x000fe40000000a00 */
[----:B------:R-:W3:Y:S04]  /*29e0*/  LDL R83, [R1+0x24] ;  /* 0x0000240001537983 */ /* 0x000ee80000100800 */
[----:B------:R-:W4:Y:S01]  /*29f0*/  LDL R78, [R1+0x28] ;  /* 0x00002800014e7983 */ /* 0x000f220000100800 */
[----:B------:R-:W-:Y:S02]  /*2a00*/  IADD3 R40, P3, P5, R54, UR4, R40 ;  /* 0x0000000436287c10 */ /* 0x000fe4000fd7e028 */
[----:B------:R-:W-:-:S02]  /*2a10*/  CS2R R34, SRZ ;  /* 0x0000000000227805 */ /* 0x000fc4000001ff00 */
[----:B------:R-:W-:Y:S02]  /*2a20*/  CS2R R36, SRZ ;  /* 0x0000000000247805 */ /* 0x000fe4000001ff00 */
[----:B------:R-:W-:Y:S02]  /*2a30*/  IADD3.X R41, R44, UR5, R42, P3, P5 ;  /* 0x000000052c297c10 */ /* 0x000fe40009fea42a */
[----:B------:R-:W-:-:S04]  /*2a40*/  IADD3 R38, P3, P5, R50, UR6, R38 ;  /* 0x0000000632267c10 */ /* 0x000fc8000fd7e026 */
[----:B------:R-:W-:Y:S02]  /*2a50*/  IADD3.X R39, R6, UR7, R43, P3, P5 ;  /* 0x0000000706277c10 */ /* 0x000fe40009fea42b */
[----:B------:R-:W-:Y:S02]  /*2a60*/  CS2R R28, SRZ ;  /* 0x00000000001c7805 */ /* 0x000fe4000001ff00 */
[----:B------:R-:W-:Y:S02]  /*2a70*/  CS2R R12, SRZ ;  /* 0x00000000000c7805 */ /* 0x000fe4000001ff00 */
[----:B------:R-:W-:Y:S02]  /*2a80*/  CS2R R30, SRZ ;  /* 0x00000000001e7805 */ /* 0x000fe4000001ff00 */
[----:B------:R-:W-:Y:S02]  /*2a90*/  CS2R R14, SRZ ;  /* 0x00000000000e7805 */ /* 0x000fe4000001ff00 */
[----:B--2---:R-:W-:-:S02]  /*2aa0*/  ISETP.GE.AND P5, PT, R90, R87, PT ;  /* 0x000000575a00720c */ /* 0x004fc40003fa6270 */
[----:B---3--:R-:W-:-:S11]  /*2ab0*/  ISETP.GE.AND P3, PT, R83, R87, PT ;  /* 0x000000575300720c */ /* 0x008fd60003f66270 */
[----:B------:R0:W5:Y:S04]  /*2ac0*/  @!P5 LDG.E.64 R34, desc[UR42][R40.64] ;  /* 0x0000002a2822d981 */ /* 0x000168000c1e1b00 */
[----:B------:R0:W5:Y:S01]  /*2ad0*/  @!P5 LDG.E.64 R36, desc[UR42][R38.64] ;  /* 0x0000002a2624d981 */ /* 0x000162000c1e1b00 */
[----:B----4-:R-:W-:-:S03]  /*2ae0*/  ISETP.GE.AND P5, PT, R78, R87, PT ;  /* 0x000000574e00720c */ /* 0x010fc60003fa6270 */
[----:B------:R0:W5:Y:S04]  /*2af0*/  @!P3 LDG.E.64 R28, desc[UR42][R40.64+0x10] ;  /* 0x0000102a281cb981 */ /* 0x000168000c1e1b00 */
[----:B------:R0:W5:Y:S06]  /*2b00*/  @!P3 LDG.E.64 R30, desc[UR42][R38.64+0x10] ;  /* 0x0000102a261eb981 */ /* 0x00016c000c1e1b00 */
[----:B------:R0:W5:Y:S04]  /*2b10*/  @!P5 LDG.E.64 R12, desc[UR42][R40.64+0x20] ;  /* 0x0000202a280cd981 */ /* 0x000168000c1e1b00 */
[----:B------:R0:W5:Y:S02]  /*2b20*/  @!P5 LDG.E.64 R14, desc[UR42][R38.64+0x20] ;  /* 0x0000202a260ed981 */ /* 0x000164000c1e1b00 */
.L_x_9615:
[----:B------:R-:W-:Y:S05]  /*2b30*/  BSYNC B1 ;  /* 0x0000000000017941 */ /* 0x000fea0003800000 */
.L_x_9614:
[----:B------:R-:W-:Y:S01]  /*2b40*/  UISETP.NE.AND UP0, UPT, UR38, 0x3, UPT ;  /* 0x000000032600788c */ /* 0x000fe2000bf05270 */
[----:B0----5:R-:W-:Y:S02]  /*2b50*/  IMAD.MOV.U32 R38, RZ, RZ, R12 ;  /* 0x000000ffff267224 */ /* 0x021fe400078e000c */
[----:B------:R-:W-:Y:S02]  /*2b60*/  IMAD.MOV.U32 R40, RZ, RZ, R28 ;  /* 0x000000ffff287224 */ /* 0x000fe400078e001c */
[----:B------:R-:W-:Y:S01]  /*2b70*/  IMAD.MOV.U32 R42, RZ, RZ, R34 ;  /* 0x000000ffff2a7224 */ /* 0x000fe200078e0022 */
[----:B------:R-:W-:Y:S01]  /*2b80*/  PLOP3.LUT P3, PT, PT, PT, UP0, 0x80, 0x0 ;  /* 0x000000000000781c */ /* 0x000fe20003f6f008 */
[----:B------:R-:W-:Y:S02]  /*2b90*/  IMAD.MOV.U32 R39, RZ, RZ, R14 ;  /* 0x000000ffff277224 */ /* 0x000fe400078e000e */
[----:B------:R-:W-:Y:S02]  /*2ba0*/  IMAD.MOV.U32 R41, RZ, RZ, R30 ;  /* 0x000000ffff297224 */ /* 0x000fe400078e001e */
[----:B------:R-:W-:-:S08]  /*2bb0*/  IMAD.MOV.U32 R43, RZ, RZ, R36 ;  /* 0x000000ffff2b7224 */ /* 0x000fd000078e0024 */
[----:B------:R-:W-:Y:S05]  /*2bc0*/  @!P3 BRA `(.L_x_9616) ;  /* 0x000000000004b947 */ /* 0x000fea0003800000 */
[----:B------:R-:W-:Y:S01]  /*2bd0*/  BPT.TRAP 0x1 ;  /* 0x000000040000795c */ /* 0x000fe20000300000 */
.L_x_9616:
[----:B------:R-:W2:Y:S01]  /*2be0*/  LDL R8, [R1+0x4] ;  /* 0x0000040001087983 */ /* 0x000ea20000100800 */
[----:B------:R-:W-:Y:S01]  /*2bf0*/  IMAD R83, R18, 0x8, R16 ;  /* 0x0000000812537824 */ /* 0x000fe200078e0210 */
[----:B------:R-:W-:Y:S01]  /*2c00*/  BSSY B1, `(.L_x_9617) ;  /* 0x0000004000017945 */ /* 0x000fe20003800000 */
[----:B--2---:R-:W-:-:S04]  /*2c10*/  SHF.L.U32 R86, R8, 0x1f, RZ ;  /* 0x0000001f08567819 */ /* 0x004fc800000006ff */
[----:B------:R-:W0:Y:S02]  /*2c20*/  SYNCS.PHASECHK.TRANS64.TRYWAIT P5, [R83+URZ+0x19c90], R86 ;  /* 0x019c9056530075a7 */ /* 0x000e2400080a017f */
[----:B0-----:R-:W-:Y:S05]  /*2c30*/  @!P5 BRA `(.L_x_9618) ;  /* 0x000002040050d947 */ /* 0x001fea0003800000 */
.L_x_9943:
[----:B------:R-:W-:Y:S05]  /*2c40*/  BSYNC B1 ;  /* 0x0000000000017941 */ /* 0x000fea0003800000 */
.L_x_9617:
[----:B------:R-:W-:Y:S05]  /*2c50*/  @P4 BRA `(.L_x_9619) ;  /* 0x0000003800b44947 */ /* 0x000fea0003800000 */
[----:B------:R-:W-:Y:S01]  /*2c60*/  ISETP.NE.AND P4, PT, R60, RZ, PT ;  /* 0x000000ff3c00720c */ /* 0x000fe20003f85270 */
[----:B------:R-:W-:-:S12]  /*2c70*/  BSSY B1, `(.L_x_9620) ;  /* 0x0000074000017945 */ /* 0x000fd80003800000 */
[----:B------:R-:W-:Y:S05]  /*2c80*/  @!P4 BRA `(.L_x_9621) ;  /* 0x0000000400c8c947 */ /* 0x000fea0003800000 */
[----:B------:R-:W2:Y:S01]  /*2c90*/  LDL.64 R76, [R1+0x8] ;  /* 0x00000800014c7983 */ /* 0x000ea20000100a00 */
[----:B------:R-:W-:Y:S03]  /*2ca0*/  BSSY B2, `(.L_x_9622) ;  /* 0x000006f000027945 */ /* 0x000fe60003800000 */
[----:B------:R1:W3:Y:S01]  /*2cb0*/  LDS.128 R8, [R84+0x13800] ;  /* 0x0138000054087984 */ /* 0x0002e20000000c00 */
[----:B--2---:R-:W-:-:S13]  /*2cc0*/  ISETP.GE.AND P4, PT, R76, R87, PT ;  /* 0x000000574c00720c */ /* 0x004fda0003f86270 */
[----:B-1-3--:R-:W-:Y:S05]  /*2cd0*/  @P4 BRA `(.L_x_9623) ;  /* 0x0000000400ac4947 */ /* 0x00afea0003800000 */
        /* <DEDUP_REMOVED lines=12> */
[----:B------:R-:W-:Y:S01]  /*2da0*/  IMAD.MOV.U32 R36, RZ, RZ, R8 ;  /* 0x000000ffff247224 */ /* 0x000fe200078e0008 */
        /* <DEDUP_REMOVED lines=49> */
[--C-:B------:R-:W-:Y:S01]  /*30c0*/  HADD2.F32 R79, -RZ, R76.reuse.H1_H1 ;  /* 0x3000004cff4f7230 */ /* 0x100fe20000004100 */
[----:B------:R-:W-:Y:S01]  /*30d0*/  F2FP.SATFINITE.E4M3.F32.PACK_AB_MERGE_C R43, R78, R43, RZ ;  /* 0x0000002b4e2b723e */ /* 0x000fe200048070ff */
[----:B------:R-:W-:Y:S01]  /*30e0*/  HADD2.F32 R78, -RZ, R76.H0_H0 ;  /* 0x2000004cff4e7230 */ /* 0x000fe20000004100 */
[----:B------:R-:W-:Y:S01]  /*30f0*/  F2FP.F16.E4M3.UNPACK_B R77, R10.H1 ;  /* 0x0000000aff4d723e */ /* 0x000fe200030006ff */
[--C-:B------:R-:W-:Y:S01]  /*3100*/  HADD2.F32 R92, -RZ, R94.reuse.H1_H1 ;  /* 0x3000005eff5c7230 */ /* 0x100fe20000004100 */
[----:B------:R-:W-:Y:S01]  /*3110*/  F2FP.F16.E4M3.UNPACK_B R93, R35 ;  /* 0x00000023ff5d723e */ /* 0x000fe200020006ff */
[----:B------:R-:W-:Y:S01]  /*3120*/  HADD2.F32 R94, -RZ, R94.H0_H0 ;  /* 0x2000005eff5e7230 */ /* 0x000fe20000004100 */
[-C--:B------:R-:W-:Y:S01]  /*3130*/  F2FP.F16.E4M3.UNPACK_B R76, R34.reuse.H1 ;  /* 0x00000022ff4c723e */ /* 0x080fe200030006ff */
[----:B------:R-:W-:Y:S01]  /*3140*/  HADD2.F32 R35, -RZ, R77.H1_H1 ;  /* 0x3000004dff237230 */ /* 0x000fe20000004100 */
[----:B------:R-:W-:Y:S01]  /*3150*/  F2FP.F16.E4M3.UNPACK_B R90, R34 ;  /* 0x00000022ff5a723e */ /* 0x000fe200020006ff */
[----:B------:R-:W-:-:S02]  /*3160*/  HADD2.F32 R96, -RZ, R93.H1_H1 ;  /* 0x3000005dff607230 */ /* 0x000fc40000004100 */
[-C--:B------:R-:W-:Y:S01]  /*3170*/  FMUL.FTZ R95, R79, R92.reuse ;  /* 0x0000005c4f5f7220 */ /* 0x080fe20000410000 */
[----:B------:R-:W-:Y:S02]  /*3180*/  HADD2.F32 R91, -RZ, R76.H1_H1 ;  /* 0x3000004cff5b7230 */ /* 0x000fe40000004100 */
[C---:B------:R-:W-:Y:S01]  /*3190*/  FMUL.FTZ R100, R78.reuse, R92 ;  /* 0x0000005c4e647220 */ /* 0x040fe20000410000 */
[----:B------:R-:W-:Y:S02]  /*31a0*/  HADD2.F32 R77, -RZ, R77.H0_H0 ;  /* 0x2000004dff4d7230 */ /* 0x000fe40000004100 */
[----:B------:R-:W-:Y:S01]  /*31b0*/  FMUL.FTZ R98, R35, R96 ;  /* 0x0000006023627220 */ /* 0x000fe20000410000 */
[----:B------:R-:W-:Y:S02]  /*31c0*/  HADD2.F32 R92, -RZ, R90.H1_H1 ;  /* 0x3000005aff5c7230 */ /* 0x000fe40000004100 */
[----:B------:R-:W-:Y:S01]  /*31d0*/  FFMA.FTZ R34, R78, R91, -R95 ;  /* 0x0000005b4e227223 */ /* 0x000fe2000001085f */
[----:B------:R-:W-:Y:S01]  /*31e0*/  F2FP.F16.E4M3.UNPACK_B R10, R10 ;  /* 0x0000000aff0a723e */ /* 0x000fe200020006ff */
[----:B------:R-:W-:Y:S01]  /*31f0*/  FMUL.FTZ R96, R77, R96 ;  /* 0x000000604d607220 */ /* 0x000fe20000410000 */
[----:B------:R-:W-:Y:S01]  /*3200*/  F2FP.F16.E4M3.UNPACK_B R78, R11 ;  /* 0x0000000bff4e723e */ /* 0x000fe200020006ff */
[----:B------:R-:W-:Y:S01]  /*3210*/  FFMA.FTZ R11, R79, R91, R100 ;  /* 0x0000005b4f0b7223 */ /* 0x000fe20000010064 */
[-C--:B------:R-:W-:Y:S01]  /*3220*/  FFMA.FTZ R98, R77, R92.reuse, -R98 ;  /* 0x0000005c4d627223 */ /* 0x080fe20000010862 */
[----:B------:R-:W-:Y:S01]  /*3230*/  FFMA.FTZ R79, R35, R92, R96 ;  /* 0x0000005c234f7223 */ /* 0x000fe20000010060 */
[----:B------:R-:W-:Y:S01]  /*3240*/  HADD2.F32 R35, -RZ, R10.H0_H0 ;  /* 0x2000000aff237230 */ /* 0x000fe20000004100 */
[----:B------:R-:W-:Y:S01]  /*3250*/  F2FP.SATFINITE.E4M3.F32.PACK_AB_MERGE_C R9, R9, R8, R42 ;  /* 0x000000080909723e */ /* 0x000fe2000480702a */
[----:B------:R-:W-:Y:S01]  /*3260*/  HADD2.F32 R77, -RZ, R78.H0_H0 ;  /* 0x2000004eff4d7230 */ /* 0x000fe20000004100 */
[----:B------:R-:W-:Y:S01]  /*3270*/  F2FP.SATFINITE.E4M3.F32.PACK_AB_MERGE_C R11, R11, R34, RZ ;  /* 0x000000220b0b723e */ /* 0x000fe200048070ff */
[----:B------:R-:W-:Y:S01]  /*3280*/  HADD2.F32 R10, -RZ, R10.H1_H1 ;  /* 0x3000000aff0a7230 */ /* 0x000fe20000004100 */
[----:B------:R-:W-:Y:S01]  /*3290*/  F2FP.SATFINITE.E4M3.F32.PACK_AB_MERGE_C R79, R79, R98, RZ ;  /* 0x000000624f4f723e */ /* 0x000fe200048070ff */
[----:B------:R-:W-:-:S02]  /*32a0*/  HADD2.F32 R93, -RZ, R93.H0_H0 ;  /* 0x2000005dff5d7230 */ /* 0x000fc40000004100 */
[----:B------:R-:W-:Y:S01]  /*32b0*/  FMUL.FTZ R91, R77, R94 ;  /* 0x0000005e4d5b7220 */ /* 0x000fe20000410000 */
[----:B------:R-:W-:Y:S01]  /*32c0*/  HADD2.F32 R78, -RZ, R78.H1_H1 ;  /* 0x3000004eff4e7230 */ /* 0x000fe20000004100 */
[----:B------:R-:W-:Y:S01]  /*32d0*/  F2FP.SATFINITE.E4M3.F32.PACK_AB_MERGE_C R8, R37, R36, R43 ;  /* 0x000000242508723e */ /* 0x000fe2000480702b */
[----:B------:R-:W-:Y:S02]  /*32e0*/  HADD2.F32 R76, -RZ, R76.H0_H0 ;  /* 0x2000004cff4c7230 */ /* 0x000fe40000004100 */
[-C--:B------:R-:W-:Y:S01]  /*32f0*/  FMUL.FTZ R92, R10, R93.reuse ;  /* 0x0000005d0a5c7220 */ /* 0x080fe20000410000 */
[----:B------:R-:W-:Y:S02]  /*3300*/  HADD2.F32 R90, -RZ, R90.H0_H0 ;  /* 0x2000005aff5a7230 */ /* 0x000fe40000004100 */
[C---:B------:R-:W-:Y:S01]  /*3310*/  FMUL.FTZ R96, R78.reuse, R94 ;  /* 0x0000005e4e607220 */ /* 0x040fe20000410000 */
[----:B------:R-:W-:Y:S01]  /*3320*/  FMUL.FTZ R93, R35, R93 ;  /* 0x0000005d235d7220 */ /* 0x000fe20000410000 */
[----:B------:R-:W-:-:S02]  /*3330*/  FFMA.FTZ R91, R78, R76, R91 ;  /* 0x0000004c4e5b7223 */ /* 0x000fc4000001005b */
[----:B------:R-:W-:Y:S01]  /*3340*/  FFMA.FTZ R96, R77, R76, -R96 ;  /* 0x0000004c4d607223 */ /* 0x000fe20000010860 */
[-C--:B------:R-:W-:Y:S01]  /*3350*/  FFMA.FTZ R92, R35, R90.reuse, -R92 ;  /* 0x0000005a235c7223 */ /* 0x080fe2000001085c */
[----:B------:R-:W-:-:S03]  /*3360*/  FFMA.FTZ R93, R10, R90, R93 ;  /* 0x0000005a0a5d7223 */ /* 0x000fc6000001005d */
[----:B------:R-:W-:Y:S02]  /*3370*/  F2FP.SATFINITE.E4M3.F32.PACK_AB_MERGE_C R11, R91, R96, R11 ;  /* 0x000000605b0b723e */ /* 0x000fe4000480700b */
[----:B------:R-:W-:-:S07]  /*3380*/  F2FP.SATFINITE.E4M3.F32.PACK_AB_MERGE_C R10, R93, R92, R79 ;  /* 0x0000005c5d0a723e */ /* 0x000fce000480704f */
.L_x_9623:
[----:B------:R-:W-:Y:S05]  /*3390*/  BSYNC B2 ;  /* 0x0000000000027941 */ /* 0x000fea0003800000 */
.L_x_9622:
[----:B------:R1:W-:Y:S02]  /*33a0*/  STG.E.128 desc[UR42][R32.64], R8 ;  /* 0x0000000820007986 */ /* 0x0003e4000c101d2a */
.L_x_9621:
[----:B------:R-:W-:Y:S05]  /*33b0*/  BSYNC B1 ;  /* 0x0000000000017941 */ /* 0x000fea0003800000 */
.L_x_9620:
[----:B------:R-:W-:Y:S01]  /*33c0*/  ISETP.NE.AND P4, PT, R45, RZ, PT ;  /* 0x000000ff2d00720c */ /* 0x000fe20003f85270 */
[----:B------:R-:W-:-:S12]  /*33d0*/  BSSY B1, `(.L_x_9624) ;  /* 0x0000074000017945 */ /* 0x000fd80003800000 */
[----:B------:R-:W-:Y:S05]  /*33e0*/  @!P4 BRA `(.L_x_9625) ;  /* 0x0000000400c8c947 */ /* 0x000fea0003800000 */
[----:B------:R-:W2:Y:S01]  /*33f0*/  LDL R34, [R1+0x24] ;  /* 0x0000240001227983 */ /* 0x000ea20000100800 */
[----:B------:R-:W-:Y:S03]  /*3400*/  BSSY B2, `(.L_x_9626) ;  /* 0x000006f000027945 */ /* 0x000fe60003800000 */
[----:B-1----:R1:W3:Y:S01]  /*3410*/  LDS.128 R8, [R84+0x14800] ;  /* 0x0148000054087984 */ /* 0x0022e20000000c00 */
[----:B--2---:R-:W-:-:S13]  /*3420*/  ISETP.GE.AND P4, PT, R34, R87, PT ;  /* 0x000000572200720c */ /* 0x004fda0003f86270 */
[----:B-1-3--:R-:W-:Y:S05]  /*3430*/  @P4 BRA `(.L_x_9627) ;  /* 0x0000000400ac4947 */ /* 0x00afea0003800000 */
        /* <DEDUP_REMOVED lines=107> */
.L_x_9627:
[----:B------:R-:W-:Y:S05]  /*3af0*/  BSYNC B2 ;  /* 0x0000000000027941 */ /* 0x000fea0003800000 */
.L_x_9626:
[----:B------:R2:W-:Y:S02]  /*3b00*/  STG.E.128 desc[UR42][R32.64+0x20], R8 ;  /* 0x0000200820007986 */ /* 0x0005e4000c101d2a */
.L_x_9625:
[----:B------:R-:W-:Y:S05]  /*3b10*/  BSYNC B1 ;  /* 0x0000000000017941 */ /* 0x000fea0003800000 */
.L_x_9624:
        /* <DEDUP_REMOVED lines=40> */
[-C--:B------:R-:W-:Y:S01]  /*3da0*/  FMUL.FTZ R37, R29, R35.reuse ;  /* 0x000000231d257220 */ /* 0x080fe20000410000 */
[----:B------:R-:W-:Y:S01]  /*3db0*/  FMUL.FTZ R36, R28, R35 ;  /* 0x000000231c247220 */ /* 0x000fe20000410000 */
[----:B------:R-:W-:Y:S01]  /*3dc0*/  F2FP.F16.E4M3.UNPACK_B R15, R14.H1 ;  /* 0x0000000eff0f723e */ /* 0x000fe200030006ff */
[----:B------:R-:W-:-:S02]  /*3dd0*/  HADD2.F32 R31, -RZ, R39.H1_H1 ;  /* 0x30000027ff1f7230 */ /* 0x000fc40000004100 */
[-C--:B------:R-:W-:Y:S01]  /*3de0*/  FFMA.FTZ R37, R28, R30.reuse, -R37 ;  /* 0x0000001e1c257223 */ /* 0x080fe20000010825 */
[----:B------:R-:W-:Y:S01]  /*3df0*/  FFMA.FTZ R40, R29, R30, R36 ;  /* 0x0000001e1d287223 */ /* 0x000fe20000010024 */
[----:B------:R-:W-:Y:S01]  /*3e00*/  F2FP.F16.E4M3.UNPACK_B R14, R14 ;  /* 0x0000000eff0e723e */ /* 0x000fe200020006ff */
[--C-:B------:R-:W-:Y:S01]  /*3e10*/  HADD2.F32 R30, -RZ, R15.reuse.H1_H1 ;  /* 0x3000000fff1e7230 */ /* 0x100fe20000004100 */
[----:B------:R-:W-:Y:S01]  /*3e20*/  F2FP.F16.E4M3.UNPACK_B R38, R38 ;  /* 0x00000026ff26723e */ /* 0x000fe200020006ff */
[----:B------:R-:W-:Y:S01]  /*3e30*/  HADD2.F32 R29, -RZ, R15.H0_H0 ;  /* 0x2000000fff1d7230 */ /* 0x000fe20000004100 */
[----:B------:R-:W-:Y:S01]  /*3e40*/  F2FP.F16.E4M3.UNPACK_B R35, R12 ;  /* 0x0000000cff23723e */ /* 0x000fe200020006ff */
[----:B------:R-:W-:Y:S02]  /*3e50*/  HADD2.F32 R39, -RZ, R39.H0_H0 ;  /* 0x20000027ff277230 */ /* 0x000fe40000004100 */
[----:B------:R-:W-:Y:S01]  /*3e60*/  FMUL.FTZ R36, R30, R31 ;  /* 0x0000001f1e247220 */ /* 0x000fe20000410000 */
[----:B------:R-:W-:-:S02]  /*3e70*/  HADD2.F32 R15, -RZ, R14.H0_H0 ;  /* 0x2000000eff0f7230 */ /* 0x000fc40000004100 */
[----:B------:R-:W-:Y:S01]  /*3e80*/  FMUL.FTZ R31, R29, R31 ;  /* 0x0000001f1d1f7220 */ /* 0x000fe20000410000 */
[----:B------:R-:W-:Y:S02]  /*3e90*/  HADD2.F32 R28, -RZ, R14.H1_H1 ;  /* 0x3000000eff1c7230 */ /* 0x000fe40000004100 */
        /* <DEDUP_REMOVED lines=10> */
[-C--:B------:R-:W-:Y:S01]  /*3f40*/  F2FP.F16.E4M3.UNPACK_B R39, R13.reuse.H1 ;  /* 0x0000000dff27723e */ /* 0x080fe200030006ff */
[--C-:B------:R-:W-:Y:S01]  /*3f50*/  HADD2.F32 R34, -RZ, R31.reuse.H0_H0 ;  /* 0x2000001fff227230 */ /* 0x100fe20000004100 */
[----:B------:R-:W-:Y:S01]  /*3f60*/  F2FP.F16.E4M3.UNPACK_B R30, R10.H1 ;  /* 0x0000000aff1e723e */ /* 0x000fe200030006ff */
[----:B------:R-:W-:Y:S01]  /*3f70*/  HADD2.F32 R31, -RZ, R31.H1_H1 ;  /* 0x3000001fff1f7230 */ /* 0x000fe20000004100 */
[----:B------:R-:W-:Y:S01]  /*3f80*/  F2FP.F16.E4M3.UNPACK_B R38, R13 ;  /* 0x0000000dff26723e */ /* 0x000fe200020006ff */
[----:B------:R-:W-:Y:S01]  /*3f90*/  HADD2.F32 R41, -RZ, R39.H1_H1 ;  /* 0x30000027ff297230 */ /* 0x000fe20000004100 */
[----:B------:R-:W-:Y:S01]  /*3fa0*/  F2FP.SATFINITE.E4M3.F32.PACK_AB_MERGE_C R28, R40, R37, RZ ;  /* 0x00000025281c723e */ /* 0x000fe200048070ff */
        /* <DEDUP_REMOVED lines=38> */
.L_x_9629:
[----:B------:R-:W-:Y:S05]  /*4210*/  BSYNC B1 ;  /* 0x0000000000017941 */ /* 0x000fea0003800000 */
.L_x_9628:
[----:B------:R3:W-:Y:S01]  /*4220*/  STG.E.128 desc[UR42][R32.64+0x40], R8 ;  /* 0x0000400820007986 */ /* 0x0007e2000c101d2a */
[----:B------:R-:W-:Y:S05]  /*4230*/  BRA `(.L_x_9619) ;  /* 0x00000024003c7947 */ /* 0x000fea0003800000 */
.L_x_9613:
        /* <DEDUP_REMOVED lines=27> */
.L_x_9631:
[----:B------:R-:W-:Y:S05]  /*43f0*/  BSYNC B1 ;  /* 0x0000000000017941 */ /* 0x000fea0003800000 */
.L_x_9630:
        /* <DEDUP_REMOVED lines=9> */
[----:B------:R-:W-:-:S04]  /*4490*/  IMAD.MOV.U32 R98, RZ, RZ, R32 ;  /* 0x000000ffff627224 */ /* 0x000fc800078e0020 */
[----:B------:R-:W-:Y:S05]  /*44a0*/  @!P3 BRA `(.L_x_9632) ;  /* 0x000000000004b947 */ /* 0x000fea0003800000 */
[----:B------:R-:W-:Y:S01]  /*44b0*/  BPT.TRAP 0x1 ;  /* 0x000000040000795c */ /* 0x000fe20000300000 */
.L_x_9632:
[----:B0-----:R-:W2:Y:S01]  /*44c0*/  LDL R38, [R1+0x4] ;  /* 0x0000040001267983 */ /* 0x001ea20000100800 */
[----:B------:R-:W-:Y:S01]  /*44d0*/  IMAD R83, R18, 0x8, R16 ;  /* 0x0000000812537824 */ /* 0x000fe200078e0210 */
[----:B------:R-:W-:Y:S01]  /*44e0*/  BSSY B1, `(.L_x_9633) ;  /* 0x0000004000017945 */ /* 0x000fe20003800000 */
[----:B--2---:R-:W-:-:S04]  /*44f0*/  SHF.L.U32 R86, R38, 0x1f, RZ ;  /* 0x0000001f26567819 */ /* 0x004fc800000006ff */
[----:B------:R-:W0:Y:S02]  /*4500*/  SYNCS.PHASECHK.TRANS64.TRYWAIT P5, [R83+URZ+0x19c90], R86 ;  /* 0x019c9056530075a7 */ /* 0x000e2400080a017f */
[----:B0-----:R-:W-:Y:S05]  /*4510*/  @!P5 BRA `(.L_x_9634) ;  /* 0x000001ec002cd947 */ /* 0x001fea0003800000 */
.L_x_9944:
[----:B------:R-:W-:Y:S05]  /*4520*/  BSYNC B1 ;  /* 0x0000000000017941 */ /* 0x000fea0003800000 */
.L_x_9633:
[----:B------:R-:W-:Y:S05]  /*4530*/  @P4 BRA `(.L_x_9619) ;  /* 0x00000020007c4947 */ /* 0x000fea0003800000 */
[----:B------:R-:W1:Y:S01]  /*4540*/  LDC R94, c[0x0][0x2f4] ;  /* 0x0000bd00ff5e7b82 */ /* 0x000e620000000800 */
[----:B------:R-:W-:Y:S01]  /*4550*/  ISETP.NE.AND P4, PT, R60, RZ, PT ;  /* 0x000000ff3c00720c */ /* 0x000fe20003f85270 */
[----:B------:R-:W-:Y:S01]  /*4560*/  ULDC.64 UR4, c[0x0][0x300] ;  /* 0x0000c00000047ab9 */ /* 0x000fe20000000a00 */
[----:B------:R-:W-:Y:S01]  /*4570*/  SHF.R.S32.HI R38, RZ, 0x1f, R23 ;  /* 0x0000001fff267819 */ /* 0x000fe20000011417 */
[----:B------:R-:W-:Y:S01]  /*4580*/  IMAD.MOV.U32 R78, RZ, RZ, R36 ;  /* 0x000000ffff4e7224 */ /* 0x000fe200078e0024 */
[----:B------:R-:W-:Y:S03]  /*4590*/  BSSY B1, `(.L_x_9635) ;  /* 0x0000105000017945 */ /* 0x000fe60003800000 */
[----:B------:R-:W-:Y:S02]  /*45a0*/  IMAD R38, R38, UR4, RZ ;  /* 0x0000000426267c24 */ /* 0x000fe4000f8e02ff */
[----:B------:R-:W-:-:S04]  /*45b0*/  IMAD.WIDE.U32 R78, R23, UR4, R78 ;  /* 0x00000004174e7c25 */ /* 0x000fc8000f8e004e */
[----:B------:R-:W-:-:S04]  /*45c0*/  IMAD R95, R23, UR5, R38 ;  /* 0x00000005175f7c24 */ /* 0x000fc8000f8e0226 */
[----:B------:R-:W-:Y:S02]  /*45d0*/  IMAD.IADD R95, R95, 0x1, R79 ;  /* 0x000000015f5f7824 */ /* 0x000fe400078e024f */
[----:B-1----:R-:W-:Y:S01]  /*45e0*/  IMAD.IADD R96, R94, 0x1, -R61 ;  /* 0x000000015e607824 */ /* 0x002fe200078e0a3d */
[----:B------:R-:W-:Y:S06]  /*45f0*/  @!P4 BRA `(.L_x_9636) ;  /* 0x0000000c00f8c947 */ /* 0x000fec0003800000 */
[----:B------:R-:W2:Y:S04]  /*4600*/  LDL R41, [R1+0x1c] ;  /* 0x00001c0001297983 */ /* 0x000ea80000100800 */
[----:B------:R-:W3:Y:S04]  /*4610*/  LDL R40, [R1+0x74] ;  /* 0x0000740001287983 */ /* 0x000ee80000100800 */
[----:B------:R-:W4:Y:S01]  /*4620*/  LDL R39, [R1+0x2c] ;  /* 0x00002c0001277983 */ /* 0x000f220000100800 */
[----:B------:R-:W-:Y:S01]  /*4630*/  SEL R36, R61, R96, !P0 ;  /* 0x000000603d247207 */ /* 0x000fe20004000000 */
[----:B------:R-:W-:Y:S01]  /*4640*/  BSSY B2, `(.L_x_9637) ;  /* 0x00000f0000027945 */ /* 0x000fe20003800000 */
[----:B------:R-:W-:-:S02]  /*4650*/  IADD3 R103, P4, P5, R58, R78, R20 ;  /* 0x0000004e3a677210 */ /* 0x000fc40007d9e014 */
[----:B------:R-:W-:Y:S02]  /*4660*/  SHF.R.S32.HI R37, RZ, 0x1f, R36 ;  /* 0x0000001fff257819 */ /* 0x000fe40000011424 */
[----:B------:R-:W-:Y:S02]  /*4670*/  IADD3.X R101, R80, R95, R4, P4, P5 ;  /* 0x0000005f50657210 */ /* 0x000fe400027ea404 */
[----:B------:R-:W-:Y:S02]  /*4680*/  LEA.HI R37, R37, R36, RZ, 0x5 ;  /* 0x0000002425257211 */ /* 0x000fe400078f28ff */
[----:B------:R-:W-:Y:S02]  /*4690*/  ISETP.GE.AND P5, PT, R152, R87, PT ;  /* 0x000000579800720c */ /* 0x000fe40003fa6270 */
[----:B------:R-:W-:-:S04]  /*46a0*/  SHF.R.S32.HI R36, RZ, 0x5, R37 ;  /* 0x00000005ff247819 */ /* 0x000fc80000011425 */
[----:B------:R-:W-:-:S04]  /*46b0*/  LEA.HI.SX32 R36, R73, R36, 0x1c ;  /* 0x0000002449247211 */ /* 0x000fc800078fe2ff */
[C---:B------:R-:W-:Y:S01]  /*46c0*/  LEA.HI R37, R36.reuse, R36, RZ, 0x1 ;  /* 0x0000002424257211 */ /* 0x040fe200078f08ff */
[----:B------:R-:W-:-:S04]  /*46d0*/  IMAD.SHL.U32 R102, R36, 0x10, RZ ;  /* 0x0000001024667824 */ /* 0x000fc800078e00ff */
[----:B------:R-:W-:Y:S01]  /*46e0*/  IMAD.SHL.U32 R37, R37, 0x800, RZ ;  /* 0x0000080025257824 */ /* 0x000fe200078e00ff */
[----:B------:R-:W-:-:S04]  /*46f0*/  ISETP.GE.AND P4, PT, R102, R94, PT ;  /* 0x0000005e6600720c */ /* 0x000fc80003f86270 */
[----:B------:R-:W-:Y:S02]  /*4700*/  LOP3.LUT R37, R37, 0xfffff000, RZ, 0xc0, !PT ;  /* 0xfffff00025257812 */ /* 0x000fe400078ec0ff */
[----:B--2---:R-:W-:-:S04]  /*4710*/  LOP3.LUT R36, R41, 0x10, R102, 0xf8, !PT ;  /* 0x0000001029247812 */ /* 0x004fc800078ef866 */
[----:B---3--:R-:W-:-:S04]  /*4720*/  LOP3.LUT R36, R36, R40, RZ, 0x3c, !PT ;  /* 0x0000002824247212 */ /* 0x008fc800078e3cff */
[----:B----4-:R-:W-:Y:S01]  /*4730*/  IADD3 R39, R36, R37, R39 ;  /* 0x0000002524277210 */ /* 0x010fe20007ffe027 */
[----:B------:R-:W-:-:S04]  /*4740*/  IMAD R37, R18, 0x3000, R71 ;  /* 0x0000300012257824 */ /* 0x000fc800078e0247 */
[----:B------:R-:W-:Y:S02]  /*4750*/  IMAD R39, R18, 0x3000, R39 ;  /* 0x0000300012277824 */ /* 0x000fe400078e0227 */
[C---:B------:R-:W-:Y:S02]  /*4760*/  IMAD.IADD R37, R16.reuse, 0x1, R37 ;  /* 0x0000000110257824 */ /* 0x040fe400078e0225 */
[----:B------:R-:W-:-:S04]  /*4770*/  IMAD.IADD R40, R16, 0x1, R39 ;  /* 0x0000000110287824 */ /* 0x000fc800078e0227 */
[----:B------:R-:W1:Y:S04]  /*4780*/  LDS.128 R36, [R37+0x13800] ;  /* 0x0138000025247984 */ /* 0x000e680000000c00 */
[----:B------:R-:W2:Y:S01]  /*4790*/  LDS.128 R40, [R40+0x13800] ;  /* 0x0138000028287984 */ /* 0x000ea20000000c00 */
[----:B------:R-:W-:Y:S05]  /*47a0*/  @P5 BRA `(.L_x_9638) ;  /* 0x0000000c00645947 */ /* 0x000fea0003800000 */
[--C-:B------:R-:W-:Y:S02]  /*47b0*/  SHF.R.U32.HI R104, RZ, 0x8, R13.reuse ;  /* 0x00000008ff687819 */ /* 0x100fe4000001160d */
[----:B------:R-:W-:Y:S02]  /*47c0*/  LOP3.LUT R105, R13, 0xff, RZ, 0xc0, !PT ;  /* 0x000000ff0d697812 */ /* 0x000fe400078ec0ff */
[----:B------:R-:W-:Y:S01]  /*47d0*/  SHF.R.U32.HI R108, RZ, 0x18, R13 ;  /* 0x00000018ff6c7819 */ /* 0x000fe2000001160d */
[----:B------:R-:W-:Y:S01]  /*47e0*/  IMAD.SHL.U32 R104, R104, 0x100, RZ ;  /* 0x0000010068687824 */ /* 0x000fe200078e00ff */
[--C-:B------:R-:W-:Y:S02]  /*47f0*/  SHF.R.U32.HI R110, RZ, 0x8, R33.reuse ;  /* 0x00000008ff6e7819 */ /* 0x100fe40000011621 */
[----:B------:R-:W-:Y:S02]  /*4800*/  LOP3.LUT R111, R33, 0xff, RZ, 0xc0, !PT ;  /* 0x000000ff216f7812 */ /* 0x000fe400078ec0ff */
[----:B------:R-:W-:Y:S01]  /*4810*/  SHF.R.U32.HI R112, RZ, 0x18, R33 ;  /* 0x00000018ff707819 */ /* 0x000fe20000011621 */
[----:B------:R-:W-:Y:S01]  /*4820*/  IMAD.SHL.U32 R110, R110, 0x100, RZ ;  /* 0x000001006e6e7824 */ /* 0x000fe200078e00ff */
[----:B------:R-:W-:-:S02]  /*4830*/  SHF.R.U32.HI R106, RZ, 0x10, R13 ;  /* 0x00000010ff6a7819 */ /* 0x000fc4000001160d */
[----:B------:R-:W-:Y:S02]  /*4840*/  PRMT R105, R108, 0x654, R105 ;  /* 0x000006546c697816 */ /* 0x000fe40000000069 */
[----:B------:R-:W-:Y:S02]  /*4850*/  SHF.R.U32.HI R109, RZ, 0x10, R33 ;  /* 0x00000010ff6d7819 */ /* 0x000fe40000011621 */
[----:B------:R-:W-:Y:S02]  /*4860*/  PRMT R111, R112, 0x654, R111 ;  /* 0x00000654706f7816 */ /* 0x000fe4000000006f */
[----:B------:R-:W-:Y:S01]  /*4870*/  LOP3.LUT R105, R105, 0xff00, R104, 0xf8, !PT ;  /* 0x0000ff0069697812 */ /* 0x000fe200078ef868 */
[----:B------:R-:W-:Y:S01]  /*4880*/  IMAD.U32 R104, R106, 0x10000, RZ ;  /* 0x000100006a687824 */ /* 0x000fe200078e00ff */
[--C-:B------:R-:W-:Y:S02]  /*4890*/  SHF.R.U32.HI R32, RZ, 0x10, R35.reuse ;  /* 0x00000010ff207819 */ /* 0x100fe40000011623 */
[----:B------:R-:W-:-:S02]  /*48a0*/  SHF.R.U32.HI R33, RZ, 0x8, R35 ;  /* 0x00000008ff217819 */ /* 0x000fc40000011623 */
[----:B------:R-:W-:Y:S02]  /*48b0*/  LOP3.LUT R34, R35, 0xff, RZ, 0xc0, !PT ;  /* 0x000000ff23227812 */ /* 0x000fe400078ec0ff */
[----:B------:R-:W-:Y:S01]  /*48c0*/  SHF.R.U32.HI R107, RZ, 0x18, R35 ;  /* 0x00000018ff6b7819 */ /* 0x000fe20000011623 */
[----:B------:R-:W-:Y:S01]  /*48d0*/  IMAD.U32 R35, R109, 0x10000, RZ ;  /* 0x000100006d237824 */ /* 0x000fe200078e00ff */
[----:B------:R-:W-:Y:S01]  /*48e0*/  LOP3.LUT R110, R111, 0xff00, R110, 0xf8, !PT ;  /* 0x0000ff006f6e7812 */ /* 0x000fe200078ef86e */
[----:B------:R-:W-:Y:S01]  /*48f0*/  IMAD.SHL.U32 R33, R33, 0x100, RZ ;  /* 0x0000010021217824 */ /* 0x000fe200078e00ff */
[----:B------:R-:W-:Y:S01]  /*4900*/  LOP3.LUT R104, R105, 0xff0000, R104, 0xf8, !PT ;  /* 0x00ff000069687812 */ /* 0x000fe200078ef868 */
[----:B-1----:R-:W-:Y:S01]  /*4910*/  IMAD.MOV.U32 R105, RZ, RZ, R37 ;  /* 0x000000ffff697224 */ /* 0x002fe200078e0025 */
[----:B------:R-:W-:Y:S02]  /*4920*/  LOP3.LUT R35, R110, 0xff0000, R35, 0xf8, !PT ;  /* 0x00ff00006e237812 */ /* 0x000fe400078ef823 */
[----:B--2---:R-:W-:-:S02]  /*4930*/  F2FP.F16.E4M3.UNPACK_B R37, R41 ;  /* 0x00000029ff25723e */ /* 0x004fc400020006ff */
        /* <DEDUP_REMOVED lines=8> */
[----:B------:R-:W-:Y:S02]  /*49c0*/  HADD2.F32 R111, -RZ, R109.H0_H0 ;  /* 0x2000006dff6f7230 */ /* 0x000fe40000004100 */
[----:B------:R-:W-:Y:S01]  /*49d0*/  FMUL.FTZ R114, R110, R112 ;  /* 0x000000706e727220 */ /* 0x000fe20000410000 */
[----:B------:R-:W-:-:S02]  /*49e0*/  HADD2.F32 R37, -RZ, R37.H1_H1 ;  /* 0x30000025ff257230 */ /* 0x000fc40000004100 */
[----:B------:R-:W-:Y:S01]  /*49f0*/  FMUL.FTZ R112, R113, R112 ;  /* 0x0000007071707220 */ /* 0x000fe20000410000 */
[----:B------:R-:W-:Y:S01]  /*4a00*/  HADD2.F32 R108, -RZ, R108.H1_H1 ;  /* 0x3000006cff6c7230 */ /* 0x000fe20000004100 */
[----:B------:R-:W-:Y:S01]  /*4a10*/  LOP3.LUT R12, R15, 0xff, RZ, 0xc0, !PT ;  /* 0x000000ff0f0c7812 */ /* 0x000fe200078ec0ff */
[----:B------:R-:W-:Y:S02]  /*4a20*/  HADD2.F32 R106, -RZ, R106.H1_H1 ;  /* 0x3000006aff6a7230 */ /* 0x000fe40000004100 */
[----:B------:R-:W-:Y:S01]  /*4a30*/  FFMA.FTZ R112, R110, R111, R112 ;  /* 0x0000006f6e707223 */ /* 0x000fe20000010070 */
[----:B------:R-:W-:Y:S02]  /*4a40*/  HADD2.F32 R109, -RZ, R109.H1_H1 ;  /* 0x3000006dff6d7230 */ /* 0x000fe40000004100 */
[CC--:B------:R-:W-:Y:S01]  /*4a50*/  FMUL.FTZ R110, R37.reuse, R108.reuse ;  /* 0x0000006c256e7220 */ /* 0x0c0fe20000410000 */
        /* <DEDUP_REMOVED lines=38> */
[----:B------:R-:W-:Y:S01]  /*4cc0*/  FFMA.FTZ R35, R105, R104, -R108 ;  /* 0x0000006869237223 */ /* 0x000fe2000001086c */
        /* <DEDUP_REMOVED lines=15> */
[C---:B------:R-:W-:Y:S01]  /*4dc0*/  FMUL.FTZ R34, R32.reuse, R34 ;  /* 0x0000002220227220 */ /* 0x040fe20000410000 */
[----:B------:R-:W-:Y:S01]  /*4dd0*/  F2FP.F16.E4M3.UNPACK_B R33, R33.H1 ;  /* 0x00000021ff21723e */ /* 0x000fe200030006ff */
[-C--:B------:R-:W-:Y:S01]  /*4de0*/  FFMA.FTZ R32, R32, R39.reuse, -R43 ;  /* 0x0000002720207223 */ /* 0x080fe2000001082b */
[----:B------:R-:W-:Y:S01]  /*4df0*/  FFMA.FTZ R108, R107, R104, -R108 ;  /* 0x000000686b6c7223 */ /* 0x000fe2000001086c */
[----:B------:R-:W-:Y:S01]  /*4e00*/  FFMA.FTZ R15, R15, R39, R34 ;  /* 0x000000270f0f7223 */ /* 0x000fe20000010022 */
        /* <DEDUP_REMOVED lines=17> */
[----:B------:R-:W-:Y:S01]  /*4f20*/  F2FP.SATFINITE.E4M3.F32.PACK_AB_MERGE_C R41, R37, R112, R41 ;  /* 0x000000702529723e */ /* 0x000fe20004807029 */
[C---:B------:R-:W-:Y:S01]  /*4f30*/  FMUL.FTZ R39, R33.reuse, R13 ;  /* 0x0000000d21277220 */ /* 0x040fe20000410000 */
[----:B------:R-:W-:Y:S02]  /*4f40*/  IMAD.MOV.U32 R37, RZ, RZ, R35 ;  /* 0x000000ffff257224 */ /* 0x000fe400078e0023 */
        /* <DEDUP_REMOVED lines=17> */
[----:B------:R-:W-:Y:S01]  /*5060*/  FMUL.FTZ R113, R104, R113 ;  /* 0x0000007168717220 */ /* 0x000fe20000410000 */
[----:B------:R-:W-:Y:S01]  /*5070*/  HADD2.F32 R14, -RZ, R14.H1_H1 ;  /* 0x3000000eff0e7230 */ /* 0x000fe20000004100 */
[----:B------:R-:W-:Y:S01]  /*5080*/  F2FP.F16.E4M3.UNPACK_B R97, R97 ;  /* 0x00000061ff61723e */ /* 0x000fe200020006ff */
[----:B------:R-:W-:Y:S02]  /*5090*/  HADD2.F32 R39, -RZ, R39.H1_H1 ;  /* 0x30000027ff277230 */ /* 0x000fe40000004100 */
[----:B------:R-:W-:Y:S01]  /*50a0*/  FFMA.FTZ R113, R34, R109, R113 ;  /* 0x0000006d22717223 */ /* 0x000fe20000010071 */
        /* <DEDUP_REMOVED lines=22> */
[----:B------:R-:W-:Y:S01]  /*5210*/  F2FP.F16.E4M3.UNPACK_B R38, R38 ;  /* 0x00000026ff26723e */ /* 0x000fe200020006ff */
[-C--:B------:R-:W-:Y:S01]  /*5220*/  FFMA.FTZ R33, R36, R97.reuse, -R33 ;  /* 0x0000006124217223 */ /* 0x080fe20000010821 */
[----:B------:R-:W-:Y:S01]  /*5230*/  F2FP.F16.E4M3.UNPACK_B R36, R42.H1 ;  /* 0x0000002aff24723e */ /* 0x000fe200030006ff */
        /* <DEDUP_REMOVED lines=8> */
[----:B------:R-:W-:Y:S01]  /*52c0*/  HADD2.F32 R36, -RZ, R36.H1_H1 ;  /* 0x30000024ff247230 */ /* 0x000fe20000004100 */
[----:B------:R-:W-:Y:S01]  /*52d0*/  F2FP.F16.E4M3.UNPACK_B R42, R42 ;  /* 0x0000002aff2a723e */ /* 0x000fe200020006ff */
[--C-:B------:R-:W-:Y:S01]  /*52e0*/  HADD2.F32 R115, -RZ, R33.reuse.H0_H0 ;  /* 0x20000021ff737230 */ /* 0x100fe20000004100 */
[----:B------:R-:W-:Y:S01]  /*52f0*/  F2FP.F16.E4M3.UNPACK_B R100, R100 ;  /* 0x00000064ff64723e */ /* 0x000fe200020006ff */
[----:B------:R-:W-:Y:S01]  /*5300*/  HADD2.F32 R33, -RZ, R33.H1_H1 ;  /* 0x30000021ff217230 */ /* 0x000fe20000004100 */
[----:B------:R-:W-:Y:S01]  /*5310*/  F2FP.SATFINITE.E4M3.F32.PACK_AB_MERGE_C R13, R13, R113, RZ ;  /* 0x000000710d0d723e */ /* 0x000fe200048070ff */
[----:B------:R-:W-:-:S02]  /*5320*/  HADD2.F32 R34, -RZ, R34.H1_H1 ;  /* 0x30000022ff227230 */ /* 0x000fc40000004100 */
[-C--:B------:R-:W-:Y:S01]  /*5330*/  FMUL.FTZ R111, R39, R115.reuse ;  /* 0x00000073276f7220 */ /* 0x080fe20000410000 */
[----:B------:R-:W-:Y:S01]  /*5340*/  FMUL.FTZ R115, R97, R115 ;  /* 0x0000007361737220 */ /* 0x000fe20000410000 */
[----:B------:R-:W-:Y:S01]  /*5350*/  HADD2.F32 R40, -RZ, R40.H1_H1 ;  /* 0x30000028ff287230 */ /* 0x000fe20000004100 */
[----:B------:R-:W-:Y:S01]  /*5360*/  F2FP.SATFINITE.E4M3.F32.PACK_AB_MERGE_C R43, R15, R105, R12 ;  /* 0x000000690f2b723e */ /* 0x000fe2000480700c */
[-C--:B------:R-:W-:Y:S01]  /*5370*/  FFMA.FTZ R111, R97, R98.reuse, -R111 ;  /* 0x00000062616f7223 */ /* 0x080fe2000001086f */
[----:B------:R-:W-:Y:S01]  /*5380*/  FFMA.FTZ R115, R39, R98, R115 ;  /* 0x0000006227737223 */ /* 0x000fe20000010073 */
[-C--:B------:R-:W-:Y:S01]  /*5390*/  FMUL.FTZ R39, R36, R33.reuse ;  /* 0x0000002124277220 */ /* 0x080fe20000410000 */
        /* <DEDUP_REMOVED lines=17> */
[----:B------:R-:W-:Y:S01]  /*54b0*/  F2FP.SATFINITE.E4M3.F32.PACK_AB_MERGE_C R33, R33, R115, RZ ;  /* 0x000000732121723e */ /* 0x000fe200048070ff */
[----:B------:R-:W-:Y:S01]  /*54c0*/  FMUL.FTZ R99, R38, R99 ;  /* 0x0000006326637220 */ /* 0x000fe20000410000 */
[----:B------:R-:W-:Y:S01]  /*54d0*/  F2FP.SATFINITE.E4M3.F32.PACK_AB_MERGE_C R40, R14, R109, R13 ;  /* 0x0000006d0e28723e */ /* 0x000fe2000480700d */
[-C--:B------:R-:W-:Y:S01]  /*54e0*/  FFMA.FTZ R38, R38, R39.reuse, -R117 ;  /* 0x0000002726267223 */ /* 0x080fe20000010875 */
[----:B------:R-:W-:Y:S02]  /*54f0*/  IMAD.MOV.U32 R36, RZ, RZ, R104 ;  /* 0x000000ffff247224 */ /* 0x000fe400078e0068 */
[----:B------:R-:W-:Y:S01]  /*5500*/  FFMA.FTZ R99, R42, R39, R99 ;  /* 0x000000272a637223 */ /* 0x000fe20000010063 */
[----:B------:R-:W-:-:S02]  /*5510*/  F2FP.SATFINITE.E4M3.F32.PACK_AB_MERGE_C R39, R32, R108, R107 ;  /* 0x0000006c2027723e */ /* 0x000fc4000480706b */
[----:B------:R-:W-:Y:S02]  /*5520*/  F2FP.SATFINITE.E4M3.F32.PACK_AB_MERGE_C R38, R38, R97, R34 ;  /* 0x000000612626723e */ /* 0x000fe40004807022 */
[----:B------:R-:W-:-:S07]  /*5530*/  F2FP.SATFINITE.E4M3.F32.PACK_AB_MERGE_C R42, R99, R98, R33 ;  /* 0x00000062632a723e */ /* 0x000fce0004807021 */
.L_x_9638:
[----:B------:R-:W-:Y:S05]  /*5540*/  BSYNC B2 ;  /* 0x0000000000027941 */ /* 0x000fea0003800000 */
.L_x_9637:
[--C-:B------:R-:W-:Y:S02]  /*5550*/  @!P4 SHF.R.S32.HI R12, RZ, 0x1f, R102.reuse ;  /* 0x0000001fff0cc819 */ /* 0x100fe40000011466 */
[----:B------:R-:W-:-:S04]  /*5560*/  @!P4 IADD3 R15, P5, P6, R58, R78, R102 ;  /* 0x0000004e3a0fc210 */ /* 0x000fc80007ebe066 */
[----:B------:R-:W-:Y:S02]  /*5570*/  @!P4 IADD3.X R32, R80, R95, R12, P5, P6 ;  /* 0x0000005f5020c210 */ /* 0x000fe40002fec40c */
[----:B------:R-:W-:-:S05]  /*5580*/  IADD3 R12, P5, R103, R76, RZ ;  /* 0x0000004c670c7210 */ /* 0x000fca0007fbe0ff */
[----:B------:R-:W-:Y:S01]  /*5590*/  IMAD.X R13, R101, 0x1, R77, P5 ;  /* 0x00000001650d7824 */ /* 0x000fe200028e064d */
[----:B------:R-:W-:-:S04]  /*55a0*/  @!P4 IADD3 R14, P5, R15, R76, RZ ;  /* 0x0000004c0f0ec210 */ /* 0x000fc80007fbe0ff */
[----:B-1----:R1:W-:Y:S01]  /*55b0*/  STG.E.128 desc[UR42][R12.64], R36 ;  /* 0x000000240c007986 */ /* 0x0023e2000c101d2a */
[----:B------:R-:W-:-:S05]  /*55c0*/  @!P4 IMAD.X R15, R32, 0x1, R77, P5 ;  /* 0x00000001200fc824 */ /* 0x000fca00028e064d */
[----:B--2---:R1:W-:Y:S03]  /*55d0*/  @!P4 STG.E.128 desc[UR42][R14.64], R40 ;  /* 0x000000280e00c986 */ /* 0x0043e6000c101d2a */
.L_x_9636:
[----:B------:R-:W-:Y:S05]  /*55e0*/  BSYNC B1 ;  /* 0x0000000000017941 */ /* 0x000fea0003800000 */
.L_x_9635:
[----:B------:R-:W-:-:S13]  /*55f0*/  ISETP.NE.AND P4, PT, R45, RZ, PT ;  /* 0x000000ff2d00720c */ /* 0x000fda0003f85270 */
[----:B------:R-:W-:Y:S05]  /*5600*/  @!P4 BRA `(.L_x_9619) ;  /* 0x000000100048c947 */ /* 0x000fea0003800000 */
[----:B------:R-:W2:Y:S04]  /*5610*/  LDL R32, [R1+0x1c] ;  /* 0x00001c0001207983 */ /* 0x000ea80000100800 */
[----:B-1----:R-:W3:Y:S04]  /*5620*/  LDL R15, [R1+0x74] ;  /* 0x00007400010f7983 */ /* 0x002ee80000100800 */
[----:B------:R-:W4:Y:S01]  /*5630*/  LDL R14, [R1+0x2c] ;  /* 0x00002c00010e7983 */ /* 0x000f220000100800 */
[----:B------:R-:W-:Y:S01]  /*5640*/  ISETP.NE.AND P5, PT, R82, RZ, PT ;  /* 0x000000ff5200720c */ /* 0x000fe20003fa5270 */
[----:B------:R-:W-:Y:S03]  /*5650*/  BSSY B1, `(.L_x_9639) ;  /* 0x00000ec000017945 */ /* 0x000fe60003800000 */
[----:B------:R-:W-:-:S02]  /*5660*/  SEL R96, R61, R96, !P5 ;  /* 0x000000603d607207 */ /* 0x000fc40006800000 */
[----:B------:R-:W-:Y:S02]  /*5670*/  IADD3 R37, P4, P5, R58, R78, R7 ;  /* 0x0000004e3a257210 */ /* 0x000fe40007d9e007 */
[----:B------:R-:W-:Y:S02]  /*5680*/  SHF.R.S32.HI R13, RZ, 0x1f, R96 ;  /* 0x0000001fff0d7819 */ /* 0x000fe40000011460 */
[----:B------:R-:W-:Y:S02]  /*5690*/  IADD3.X R38, R80, R95, R3, P4, P5 ;  /* 0x0000005f50267210 */ /* 0x000fe400027ea403 */
[----:B------:R-:W-:Y:S02]  /*56a0*/  LEA.HI R13, R13, R96, RZ, 0x5 ;  /* 0x000000600d0d7211 */ /* 0x000fe400078f28ff */
[----:B------:R-:W-:Y:S02]  /*56b0*/  ISETP.GE.AND P5, PT, R81, R87, PT ;  /* 0x000000575100720c */ /* 0x000fe40003fa6270 */
[----:B------:R-:W-:-:S02]  /*56c0*/  SHF.R.S32.HI R13, RZ, 0x5, R13 ;  /* 0x00000005ff0d7819 */ /* 0x000fc4000001140d */
[----:B------:R-:W-:Y:S02]  /*56d0*/  IADD3 R36, P4, R37, R76, RZ ;  /* 0x0000004c25247210 */ /* 0x000fe40007f9e0ff */
[----:B------:R-:W-:-:S03]  /*56e0*/  LEA.HI.SX32 R13, R72, R13, 0x1c ;  /* 0x0000000d480d7211 */ /* 0x000fc600078fe2ff */
[----:B------:R-:W-:Y:S01]  /*56f0*/  IMAD.X R37, R38, 0x1, R77, P4 ;  /* 0x0000000126257824 */ /* 0x000fe200020e064d */
[C---:B------:R-:W-:Y:S01]  /*5700*/  LEA.HI R12, R13.reuse, R13, RZ, 0x1 ;  /* 0x0000000d0d0c7211 */ /* 0x040fe200078f08ff */
[----:B------:R-:W-:-:S04]  /*5710*/  IMAD.SHL.U32 R39, R13, 0x10, RZ ;  /* 0x000000100d277824 */ /* 0x000fc800078e00ff */
[----:B------:R-:W-:-:S05]  /*5720*/  IMAD.SHL.U32 R13, R12, 0x800, RZ ;  /* 0x000008000c0d7824 */ /* 0x000fca00078e00ff */
        /* <DEDUP_REMOVED lines=11> */
[----:B------:R-:W-:Y:S02]  /*57e0*/  SHF.R.U32.HI R97, RZ, 0x8, R9 ;  /* 0x00000008ff617819 */ /* 0x000fe40000011609 */
[----:B------:R-:W-:Y:S02]  /*57f0*/  SHF.R.U32.HI R30, RZ, 0x8, R11 ;  /* 0x00000008ff1e7819 */ /* 0x000fe4000001160b */
[----:B------:R-:W-:Y:S02]  /*5800*/  SHF.R.U32.HI R99, RZ, 0x18, R9 ;  /* 0x00000018ff637819 */ /* 0x000fe40000011609 */
[----:B------:R-:W-:Y:S01]  /*5810*/  LOP3.LUT R40, R9, 0xff, RZ, 0xc0, !PT ;  /* 0x000000ff09287812 */ /* 0x000fe200078ec0ff */
[----:B------:R-:W-:Y:S01]  /*5820*/  IMAD.SHL.U32 R30, R30, 0x100, RZ ;  /* 0x000001001e1e7824 */ /* 0x000fe200078e00ff */
[----:B------:R-:W-:Y:S02]  /*5830*/  SHF.R.U32.HI R96, RZ, 0x18, R11 ;  /* 0x00000018ff607819 */ /* 0x000fe4000001160b */
[----:B------:R-:W-:-:S02]  /*5840*/  LOP3.LUT R41, R11, 0xff, RZ, 0xc0, !PT ;  /* 0x000000ff0b297812 */ /* 0x000fc400078ec0ff */
[----:B------:R-:W-:Y:S02]  /*5850*/  SHF.R.U32.HI R8, RZ, 0x10, R11 ;  /* 0x00000010ff087819 */ /* 0x000fe4000001160b */
[--C-:B------:R-:W-:Y:S02]  /*5860*/  SHF.R.U32.HI R87, RZ, 0x8, R31.reuse ;  /* 0x00000008ff577819 */ /* 0x100fe4000001161f */
[----:B------:R-:W-:Y:S01]  /*5870*/  LOP3.LUT R28, R31, 0xff0000ff, RZ, 0xc0, !PT ;  /* 0xff0000ff1f1c7812 */ /* 0x000fe200078ec0ff */
[----:B------:R-:W-:Y:S01]  /*5880*/  IMAD.U32 R8, R8, 0x10000, RZ ;  /* 0x0001000008087824 */ /* 0x000fe200078e00ff */
[----:B------:R-:W-:Y:S01]  /*5890*/  SHF.R.U32.HI R11, RZ, 0x10, R31 ;  /* 0x00000010ff0b7819 */ /* 0x000fe2000001161f */
[----:B------:R-:W-:Y:S01]  /*58a0*/  IMAD.SHL.U32 R31, R97, 0x100, RZ ;  /* 0x00000100611f7824 */ /* 0x000fe200078e00ff */
[----:B------:R-:W-:Y:S01]  /*58b0*/  SHF.R.U32.HI R10, RZ, 0x10, R9 ;  /* 0x00000010ff0a7819 */ /* 0x000fe20000011609 */
[----:B------:R-:W-:Y:S01]  /*58c0*/  IMAD.SHL.U32 R87, R87, 0x100, RZ ;  /* 0x0000010057577824 */ /* 0x000fe200078e00ff */
[----:B------:R-:W-:-:S02]  /*58d0*/  SHF.R.U32.HI R43, RZ, 0x18, R29 ;  /* 0x00000018ff2b7819 */ /* 0x000fc4000001161d */
[----:B------:R-:W-:Y:S01]  /*58e0*/  LOP3.LUT R42, R29, 0xff, RZ, 0xc0, !PT ;  /* 0x000000ff1d2a7812 */ /* 0x000fe200078ec0ff */
[----:B------:R-:W-:Y:S01]  /*58f0*/  IMAD.U32 R10, R10, 0x10000, RZ ;  /* 0x000100000a0a7824 */ /* 0x000fe200078e00ff */
[--C-:B------:R-:W-:Y:S02]  /*5900*/  SHF.R.U32.HI R38, RZ, 0x8, R29.reuse ;  /* 0x00000008ff267819 */ /* 0x100fe4000001161d */
[----:B------:R-:W-:Y:S01]  /*5910*/  SHF.R.U32.HI R9, RZ, 0x10, R29 ;  /* 0x00000010ff097819 */ /* 0x000fe2000001161d */
[----:B-1----:R-:W-:Y:S01]  /*5920*/  IMAD.MOV.U32 R29, RZ, RZ, R12 ;  /* 0x000000ffff1d7224 */ /* 0x002fe200078e000c */
[----:B------:R-:W-:Y:S02]  /*5930*/  PRMT R40, R99, 0x654, R40 ;  /* 0x0000065463287816 */ /* 0x000fe40000000028 */
[----:B------:R-:W-:Y:S01]  /*5940*/  PRMT R41, R96, 0x654, R41 ;  /* 0x0000065460297816 */ /* 0x000fe20000000029 */
[----:B------:R-:W-:Y:S01]  /*5950*/  IMAD.U32 R9, R9, 0x10000, RZ ;  /* 0x0001000009097824 */ /* 0x000fe200078e00ff */
[----:B------:R-:W-:Y:S01]  /*5960*/  PRMT R42, R43, 0x654, R42 ;  /* 0x000006542b2a7816 */ /* 0x000fe2000000002a */
[----:B------:R-:W-:Y:S01]  /*5970*/  IMAD.SHL.U32 R43, R38, 0x100, RZ ;  /* 0x00000100262b7824 */ /* 0x000fe200078e00ff */
[----:B------:R-:W-:Y:S01]  /*5980*/  LOP3.LUT R31, R40, 0xff00, R31, 0xf8, !PT ;  /* 0x0000ff00281f7812 */ /* 0x000fe200078ef81f */
[----:B------:R-:W-:Y:S01]  /*5990*/  IMAD.U32 R96, R11, 0x10000, RZ ;  /* 0x000100000b607824 */ /* 0x000fe200078e00ff */
[----:B------:R-:W-:-:S02]  /*59a0*/  LOP3.LUT R41, R41, 0xff00, R30, 0xf8, !PT ;  /* 0x0000ff0029297812 */ /* 0x000fc400078ef81e */
[----:B------:R-:W-:Y:S02]  /*59b0*/  F2FP.F16.E4M3.UNPACK_B R40, R90.H1 ;  /* 0x0000005aff28723e */ /* 0x000fe400030006ff */
[----:B--2---:R-:W-:Y:S02]  /*59c0*/  F2FP.F16.E4M3.UNPACK_B R38, R32.H1 ;  /* 0x00000020ff26723e */ /* 0x004fe400030006ff */
[----:B------:R-:W-:Y:S02]  /*59d0*/  F2FP.F16.E4M3.UNPACK_B R30, R29.H1 ;  /* 0x0000001dff1e723e */ /* 0x000fe400030006ff */
[----:B------:R-:W-:Y:S01]  /*59e0*/  LOP3.LUT R42, R42, 0xff00, R43, 0xf8, !PT ;  /* 0x0000ff002a2a7812 */ /* 0x000fe200078ef82b */
[----:B------:R-:W-:Y:S01]  /*59f0*/  HADD2.F32 R43, -RZ, R40.H0_H0 ;  /* 0x20000028ff2b7230 */ /* 0x000fe20000004100 */
[----:B------:R-:W-:Y:S01]  /*5a00*/  LOP3.LUT R87, R28, 0xff00, R87, 0xf8, !PT ;  /* 0x0000ff001c577812 */ /* 0x000fe200078ef857 */
[----:B------:R-:W-:Y:S01]  /*5a10*/  HADD2.F32 R28, -RZ, R38.H0_H0 ;  /* 0x20000026ff1c7230 */ /* 0x000fe20000004100 */
[----:B------:R-:W-:Y:S01]  /*5a20*/  LOP3.LUT R10, R31, 0xff0000, R10, 0xf8, !PT ;  /* 0x00ff00001f0a7812 */ /* 0x000fe200078ef80a */
[----:B------:R-:W-:Y:S01]  /*5a30*/  HADD2.F32 R12, -RZ, R30.H0_H0 ;  /* 0x2000001eff0c7230 */ /* 0x000fe20000004100 */
[----:B------:R-:W-:Y:S01]  /*5a40*/  F2FP.F16.E4M3.UNPACK_B R31, R92.H1 ;  /* 0x0000005cff1f723e */ /* 0x000fe200030006ff */
[----:B------:R-:W-:Y:S01]  /*5a50*/  HADD2.F32 R40, -RZ, R40.H1_H1 ;  /* 0x30000028ff287230 */ /* 0x000fe20000004100 */
[----:B------:R-:W-:Y:S01]  /*5a60*/  LOP3.LUT R8, R41, 0xff0000, R8, 0xf8, !PT ;  /* 0x00ff000029087812 */ /* 0x000fe200078ef808 */
[-C--:B------:R-:W-:Y:S01]  /*5a70*/  FMUL.FTZ R97, R28, R43.reuse ;  /* 0x0000002b1c617220 */ /* 0x080fe20000410000 */
[----:B------:R-:W-:Y:S01]  /*5a80*/  FMUL.FTZ R43, R12, R43 ;  /* 0x0000002b0c2b7220 */ /* 0x000fe20000410000 */
[--C-:B------:R-:W-:Y:S01]  /*5a90*/  HADD2.F32 R41, -RZ, R31.reuse.H0_H0 ;  /* 0x2000001fff297230 */ /* 0x100fe20000004100 */
[----:B------:R-:W-:Y:S01]  /*5aa0*/  LOP3.LUT R11, R42, 0xff0000, R9, 0xf8, !PT ;  /* 0x00ff00002a0b7812 */ /* 0x000fe200078ef809 */
[----:B------:R-:W-:Y:S01]  /*5ab0*/  HADD2.F32 R42, -RZ, R31.H1_H1 ;  /* 0x3000001fff2a7230 */ /* 0x000fe20000004100 */
[----:B------:R-:W-:Y:S01]  /*5ac0*/  F2FP.F16.E4M3.UNPACK_B R90, R90 ;  /* 0x0000005aff5a723e */ /* 0x000fe200020006ff */
[----:B------:R-:W-:-:S02]  /*5ad0*/  HADD2.F32 R31, -RZ, R30.H1_H1 ;  /* 0x3000001eff1f7230 */ /* 0x000fc40000004100 */
[-C--:B------:R-:W-:Y:S01]  /*5ae0*/  FFMA.FTZ R12, R12, R41.reuse, -R97 ;  /* 0x000000290c0c7223 */ /* 0x080fe20000010861 */
[----:B------:R-:W-:Y:S01]  /*5af0*/  FFMA.FTZ R28, R28, R41, R43 ;  /* 0x000000291c1c7223 */ /* 0x000fe2000001002b */
[----:B------:R-:W-:Y:S01]  /*5b00*/  HADD2.F32 R41, -RZ, R38.H1_H1 ;  /* 0x30000026ff297230 */ /* 0x000fe20000004100 */
[----:B------:R-:W-:Y:S01]  /*5b10*/  F2FP.F16.E4M3.UNPACK_B R32, R32 ;  /* 0x00000020ff20723e */ /* 0x000fe200020006ff */
[-C--:B------:R-:W-:Y:S01]  /*5b20*/  FMUL.FTZ R98, R31, R40.reuse ;  /* 0x000000281f627220 */ /* 0x080fe20000410000 */
[----:B------:R-:W-:Y:S01]  /*5b30*/  F2FP.F16.E4M3.UNPACK_B R38, R29 ;  /* 0x0000001dff26723e */ /* 0x000fe200020006ff */
[----:B------:R-:W-:Y:S01]  /*5b40*/  HADD2.F32 R43, -RZ, R90.H0_H0 ;  /* 0x2000005aff2b7230 */ /* 0x000fe20000004100 */
[----:B------:R-:W-:Y:S01]  /*5b50*/  LOP3.LUT R9, R87, 0xff0000, R96, 0xf8, !PT ;  /* 0x00ff000057097812 */ /* 0x000fe200078ef860 */
[----:B------:R-:W-:Y:S01]  /*5b60*/  FMUL.FTZ R96, R41, R40 ;  /* 0x0000002829607220 */ /* 0x000fe20000410000 */
[----:B------:R-:W-:Y:S01]  /*5b70*/  F2FP.F16.E4M3.UNPACK_B R92, R92 ;  /* 0x0000005cff5c723e */ /* 0x000fe200020006ff */
[----:B------:R-:W-:-:S02]  /*5b80*/  HADD2.F32 R40, -RZ, R32.H0_H0 ;  /* 0x20000020ff287230 */ /* 0x000fc40000004100 */
        /* <DEDUP_REMOVED lines=17> */
[----:B------:R-:W-:Y:S02]  /*5ca0*/  HADD2.F32 R99, -RZ, R40.H0_H0 ;  /* 0x20000028ff637230 */ /* 0x000fe40000004100 */
[----:B------:R-:W-:Y:S01]  /*5cb0*/  FFMA.FTZ R41, R38, R92, -R41 ;  /* 0x0000005c26297223 */ /* 0x000fe20000010829 */
        /* <DEDUP_REMOVED lines=16> */
[----:B------:R-:W-:Y:S01]  /*5dc0*/  F2FP.F16.E4M3.UNPACK_B R90, R91 ;  /* 0x0000005bff5a723e */ /* 0x000fe200020006ff */
[C---:B------:R-:W-:Y:S01]  /*5dd0*/  FMUL.FTZ R98, R42.reuse, R92 ;  /* 0x0000005c2a627220 */ /* 0x040fe20000410000 */
[----:B------:R-:W-:Y:S01]  /*5de0*/  FFMA.FTZ R91, R42, R96, R101 ;  /* 0x000000602a5b7223 */ /* 0x000fe20000010065 */
[----:B------:R-:W-:Y:S01]  /*5df0*/  F2FP.F16.E4M3.UNPACK_B R42, R34 ;  /* 0x00000022ff2a723e */ /* 0x000fe200020006ff */
[----:B------:R-:W-:Y:S01]  /*5e00*/  HADD2.F32 R34, -RZ, R14.H0_H0 ;  /* 0x2000000eff227230 */ /* 0x000fe20000004100 */
[----:B------:R-:W-:Y:S01]  /*5e10*/  F2FP.SATFINITE.E4M3.F32.PACK_AB_MERGE_C R12, R29, R12, RZ ;  /* 0x0000000c1d0c723e */ /* 0x000fe200048070ff */
[----:B------:R-:W-:-:S02]  /*5e20*/  HADD2.F32 R99, -RZ, R90.H0_H0 ;  /* 0x2000005aff637230 */ /* 0x000fc40000004100 */
[----:B------:R-:W-:Y:S01]  /*5e30*/  FFMA.FTZ R87, R87, R96, -R98 ;  /* 0x0000006057577223 */ /* 0x000fe20000010862 */
[----:B------:R-:W-:Y:S01]  /*5e40*/  HADD2.F32 R101, -RZ, R90.H1_H1 ;  /* 0x3000005aff657230 */ /* 0x000fe20000004100 */
[----:B------:R-:W-:Y:S01]  /*5e50*/  F2FP.SATFINITE.E4M3.F32.PACK_AB_MERGE_C R29, R31, R28, RZ ;  /* 0x0000001c1f1d723e */ /* 0x000fe200048070ff */
[--C-:B------:R-:W-:Y:S01]  /*5e60*/  HADD2.F32 R90, -RZ, R42.reuse.H0_H0 ;  /* 0x2000002aff5a7230 */ /* 0x100fe20000004100 */
[----:B------:R-:W-:Y:S01]  /*5e70*/  F2FP.SATFINITE.E4M3.F32.PACK_AB_MERGE_C R12, R41, R30, R12 ;  /* 0x0000001e290c723e */ /* 0x000fe2000480700c */
[----:B------:R-:W-:Y:S01]  /*5e80*/  HADD2.F32 R42, -RZ, R42.H1_H1 ;  /* 0x3000002aff2a7230 */ /* 0x000fe20000004100 */
[----:B------:R-:W-:Y:S01]  /*5e90*/  F2FP.SATFINITE.E4M3.F32.PACK_AB_MERGE_C R32, R43, R32, R29 ;  /* 0x000000202b20723e */ /* 0x000fe2000480701d */
[----:B------:R-:W-:Y:S02]  /*5ea0*/  HADD2.F32 R14, -RZ, R14.H1_H1 ;  /* 0x3000000eff0e7230 */ /* 0x000fe40000004100 */
[----:B------:R-:W-:Y:S01]  /*5eb0*/  FMUL.FTZ R103, R90, R99 ;  /* 0x000000635a677220 */ /* 0x000fe20000410000 */
[----:B------:R-:W-:-:S02]  /*5ec0*/  HADD2.F32 R97, -RZ, R93.H0_H0 ;  /* 0x2000005dff617230 */ /* 0x000fc40000004100 */
[-C--:B------:R-:W-:Y:S01]  /*5ed0*/  FMUL.FTZ R105, R42, R101.reuse ;  /* 0x000000652a697220 */ /* 0x080fe20000410000 */
[----:B------:R-:W-:Y:S02]  /*5ee0*/  HADD2.F32 R93, -RZ, R93.H1_H1 ;  /* 0x3000005dff5d7230 */ /* 0x000fe40000004100 */
[----:B------:R-:W-:Y:S01]  /*5ef0*/  FMUL.FTZ R101, R14, R101 ;  /* 0x000000650e657220 */ /* 0x000fe20000410000 */
[C---:B------:R-:W-:Y:S01]  /*5f00*/  FMUL.FTZ R99, R34.reuse, R99 ;  /* 0x0000006322637220 */ /* 0x040fe20000410000 */
        /* <DEDUP_REMOVED lines=55> */
[----:B------:R-:W-:Y:S01]  /*6280*/  HADD2.F32 R97, -RZ, R97.H1_H1 ;  /* 0x30000061ff617230 */ /* 0x000fe20000004100 */
[----:B------:R-:W-:Y:S01]  /*6290*/  F2FP.F16.E4M3.UNPACK_B R42, R35.H1 ;  /* 0x00000023ff2a723e */ /* 0x000fe200030006ff */
[----:B------:R-:W-:Y:S01]  /*62a0*/  HADD2.F32 R35, -RZ, R33.H0_H0 ;  /* 0x20000021ff237230 */ /* 0x000fe20000004100 */
[----:B------:R-:W-:Y:S01]  /*62b0*/  F2FP.F16.E4M3.UNPACK_B R90, R8 ;  /* 0x00000008ff5a723e */ /* 0x000fe200020006ff */
        /* <DEDUP_REMOVED lines=10> */
[----:B------:R-:W-:Y:S02]  /*6360*/  HADD2.F32 R42, -RZ, R42.H1_H1 ;  /* 0x3000002aff2a7230 */ /* 0x000fe40000004100 */
[-C--:B------:R-:W-:Y:S01]  /*6370*/  FMUL.FTZ R99, R87, R9.reuse ;  /* 0x0000000957637220 */ /* 0x080fe20000410000 */
[----:B------:R-:W-:Y:S02]  /*6380*/  HADD2.F32 R15, -RZ, R15.H1_H1 ;  /* 0x3000000fff0f7230 */ /* 0x000fe40000004100 */
[----:B------:R-:W-:Y:S01]  /*6390*/  FMUL.FTZ R102, R40, R9 ;  /* 0x0000000928667220 */ /* 0x000fe20000410000 */
[----:B------:R-:W-:-:S02]  /*63a0*/  HADD2.F32 R93, -RZ, R91.H0_H0 ;  /* 0x2000005bff5d7230 */ /* 0x000fc40000004100 */
[-C--:B------:R-:W-:Y:S01]  /*63b0*/  FFMA.FTZ R8, R35, R92.reuse, -R98 ;  /* 0x0000005c23087223 */ /* 0x080fe20000010862 */
        /* <DEDUP_REMOVED lines=21> */
.L_x_9640:
[----:B------:R-:W-:Y:S05]  /*6510*/  BSYNC B1 ;  /* 0x0000000000017941 */ /* 0x000fea0003800000 */
.L_x_9639:
[----:B-1----:R4:W-:Y:S01]  /*6520*/  STG.E.128 desc[UR42][R36.64], R12 ;  /* 0x0000000c24007986 */ /* 0x0029e2000c101d2a */
        /* <DEDUP_REMOVED lines=9> */
.L_x_9612:
[----:B------:R-:W-:-:S06]  /*65c0*/  UISETP.NE.AND UP0, UPT, UR38, 0x3, UPT ;  /* 0x000000032600788c */ /* 0x000fcc000bf05270 */
[----:B------:R-:W-:-:S13]  /*65d0*/  PLOP3.LUT P3, PT, PT, PT, UP0, 0x80, 0x0 ;  /* 0x000000000000781c */ /* 0x000fda0003f6f008 */
[----:B------:R-:W-:Y:S05]  /*65e0*/  @!P3 BRA `(.L_x_9641) ;  /* 0x000000000004b947 */ /* 0x000fea0003800000 */
[----:B------:R-:W-:Y:S01]  /*65f0*/  BPT.TRAP 0x1 ;  /* 0x000000040000795c */ /* 0x000fe20000300000 */
.L_x_9641:
[----:B------:R-:W2:Y:S01]  /*6600*/  LDL R8, [R1+0x4] ;  /* 0x0000040001087983 */ /* 0x000ea20000100800 */
[----:B------:R-:W-:Y:S01]  /*6610*/  IMAD R83, R18, 0x8, R16 ;  /* 0x0000000812537824 */ /* 0x000fe200078e0210 */
[----:B------:R-:W-:Y:S01]  /*6620*/  BSSY B1, `(.L_x_9642) ;  /* 0x0000007000017945 */ /* 0x000fe20003800000 */
[----:B------:R-:W-:-:S05]  /*6630*/  IMAD R85, R2, -0x80, R27 ;  /* 0xffffff8002557824 */ /* 0x000fca00078e021b */
[----:B------:R-:W-:-:S04]  /*6640*/  VIMNMX R85, R85, 0x80, PT ;  /* 0x0000008055557848 */ /* 0x000fc80003fe0100 */
[----:B------:R-:W-:Y:S02]  /*6650*/  ISETP.GE.AND P4, PT, R23, R85, PT ;  /* 0x000000551700720c */ /* 0x000fe40003f86270 */
[----:B--2---:R-:W-:-:S04]  /*6660*/  SHF.L.U32 R86, R8, 0x1f, RZ ;  /* 0x0000001f08567819 */ /* 0x004fc800000006ff */
[----:B------:R-:W0:Y:S02]  /*6670*/  SYNCS.PHASECHK.TRANS64.TRYWAIT P5, [R83+URZ+0x19c90], R86 ;  /* 0x019c9056530075a7 */ /* 0x000e2400080a017f */
[----:B0-----:R-:W-:Y:S05]  /*6680*/  @!P5 BRA `(.L_x_9643) ;  /* 0x000001c800e4d947 */ /* 0x001fea0003800000 */
.L_x_9945:
[----:B------:R-:W-:Y:S05]  /*6690*/  BSYNC B1 ;  /* 0x0000000000017941 */ /* 0x000fea0003800000 */
.L_x_9642:
        /* <DEDUP_REMOVED lines=9> */
.L_x_9619:
[----:B------:R-:W-:Y:S05]  /*6730*/  BSYNC B0 ;  /* 0x0000000000007941 */ /* 0x000fea0003800000 */
.L_x_9611:
        /* <DEDUP_REMOVED lines=17> */
.L_x_9645:
[----:B------:R-:W-:Y:S05]  /*6850*/  BSYNC B0 ;  /* 0x0000000000007941 */ /* 0x000fea0003800000 */
.L_x_9644:
[----:B------:R-:W2:Y:S01]  /*6860*/  SYNCS.PHASECHK.TRANS64.TRYWAIT P5, [R83+URZ+0x19cb0], R86 ;  /* 0x019cb056530075a7 */ /* 0x000ea200080a017f */
[----:B------:R-:W-:Y:S01]  /*6870*/  BSSY B0, `(.L_x_9646) ;  /* 0x0000003000007945 */ /* 0x000fe20003800000 */
[----:B------:R-:W-:-:S03]  /*6880*/  ISETP.GE.AND P3, PT, R23, R85, PT ;  /* 0x000000551700720c */ /* 0x000fc60003f66270 */
[----:B--2---:R-:W-:Y:S10]  /*6890*/  @!P5 BRA `(.L_x_9647) ;  /* 0x000001c80074d947 */ /* 0x004ff40003800000 */
.L_x_9946:
[----:B------:R-:W-:Y:S05]  /*68a0*/  BSYNC B0 ;  /* 0x0000000000007941 */ /* 0x000fea0003800000 */
.L_x_9646:
[----:B------:R-:W-:Y:S04]  /*68b0*/  BSSY B0, `(.L_x_9648) ;  /* 0x0000016000007945 */ /* 0x000fe80003800000 */
[----:B------:R-:W-:Y:S05]  /*68c0*/  @P3 BRA `(.L_x_9649) ;  /* 0x0000000000503947 */ /* 0x000fea0003800000 */
[----:B------:R-:W-:Y:S01]  /*68d0*/  ULDC UR8, c[0x0][0x2f4] ;  /* 0x0000bd0000087ab9 */ /* 0x000fe20000000800 */
[----:B----4-:R-:W-:Y:S01]  /*68e0*/  IMAD.WIDE R12, R2, 0x80, R46 ;  /* 0x00000080020c7825 */ /* 0x010fe200078e022e */
[----:B------:R-:W-:Y:S01]  /*68f0*/  ISETP.GE.AND P5, PT, R152, UR8, PT ;  /* 0x0000000898007c0c */ /* 0x000fe2000bfa6270 */
[----:B------:R-:W-:Y:S01]  /*6900*/  ULDC.64 UR4, c[0x0][0x328] ;  /* 0x0000ca0000047ab9 */ /* 0x000fe20000000a00 */
[----:B------:R-:W-:Y:S01]  /*6910*/  ULDC.64 UR6, c[0x0][0x318] ;  /* 0x0000c60000067ab9 */ /* 0x000fe20000000a00 */
[----:B------:R-:W-:Y:S02]  /*6920*/  IMAD.MOV.U32 R14, RZ, RZ, R56 ;  /* 0x000000ffff0e7224 */ /* 0x000fe400078e0038 */
[----:B------:R-:W-:Y:S02]  /*6930*/  IMAD.MOV.U32 R15, RZ, RZ, R0 ;  /* 0x000000ffff0f7224 */ /* 0x000fe400078e0000 */
[----:B------:R-:W-:Y:S02]  /*6940*/  IMAD R13, R13, UR4, RZ ;  /* 0x000000040d0d7c24 */ /* 0x000fe4000f8e02ff */
[----:B------:R-:W-:-:S04]  /*6950*/  IMAD.WIDE.U32 R14, R12, UR4, R14 ;  /* 0x000000040c0e7c25 */ /* 0x000fc8000f8e000e */
[----:B-1----:R-:W1:Y:S01]  /*6960*/  @!P5 LDS.128 R8, [R84+0x9000] ;  /* 0x009000005408d984 */ /* 0x002e620000000c00 */
[----:B------:R-:W-:Y:S01]  /*6970*/  IMAD R13, R12, UR5, R13 ;  /* 0x000000050c0d7c24 */ /* 0x000fe2000f8e020d */
[----:B------:R-:W-:-:S04]  /*6980*/  IADD3 R28, P3, R14, UR6, RZ ;  /* 0x000000060e1c7c10 */ /* 0x000fc8000ff7e0ff */
[----:B------:R-:W-:Y:S02]  /*6990*/  IADD3.X R29, R15, UR7, R13, P3, !PT ;  /* 0x000000070f1d7c10 */ /* 0x000fe40009ffe40d */
[----:B------:R-:W-:-:S03]  /*69a0*/  ISETP.GE.AND P3, PT, R81, UR8, PT ;  /* 0x0000000851007c0c */ /* 0x000fc6000bf66270 */
[----:B-1----:R-:W-:Y:S01]  /*69b0*/  @!P5 STG.E.128 desc[UR42][R28.64], R8 ;  /* 0x000000081c00d986 */ /* 0x002fe2000c101d2a */
[----:B------:R-:W-:-:S09]  /*69c0*/  ISETP.GE.AND P5, PT, R65, UR8, PT ;  /* 0x0000000841007c0c */ /* 0x000fd2000bfa6270 */
[----:B------:R-:W1:Y:S04]  /*69d0*/  @!P3 LDS.128 R8, [R84+0xa000] ;  /* 0x00a000005408b984 */ /* 0x000e680000000c00 */
[----:B------:R-:W3:Y:S04]  /*69e0*/  @!P5 LDS.128 R12, [R84+0xb000] ;  /* 0x00b00000540cd984 */ /* 0x000ee80000000c00 */
[----:B-1----:R1:W-:Y:S04]  /*69f0*/  @!P3 STG.E.128 desc[UR42][R28.64+0x20], R8 ;  /* 0x000020081c00b986 */ /* 0x0023e8000c101d2a */
[----:B---3--:R1:W-:Y:S02]  /*6a00*/  @!P5 STG.E.128 desc[UR42][R28.64+0x40], R12 ;  /* 0x0000400c1c00d986 */ /* 0x0083e4000c101d2a */
.L_x_9649:
[----:B------:R-:W-:Y:S05]  /*6a10*/  BSYNC B0 ;  /* 0x0000000000007941 */ /* 0x000fea0003800000 */
.L_x_9648:
[----:B-1----:R-:W3:Y:S01]  /*6a20*/  LDL.LU R9, [R1+0x4] ;  /* 0x0000040001097983 */ /* 0x002ee20000300800 */
[----:B0-2---:R-:W-:Y:S01]  /*6a30*/  @!P4 VIADD R83, R83, 0x19cc0 ;  /* 0x00019cc05353c836 */ /* 0x005fe20000000000 */
[----:B------:R-:W-:Y:S01]  /*6a40*/  PLOP3.LUT P3, PT, PT, PT, PT, 0x8, 0x0 ;  /* 0x000000000000781c */ /* 0x000fe20003f6e170 */
        /* <DEDUP_REMOVED lines=14> */
[----:B------:R0:W-:Y:S01]  /*6b30*/  STL [R1+0x4], R9 ;  /* 0x0000040901007387 */ /* 0x0001e20000100800 */
[----:B------:R-:W-:Y:S05]  /*6b40*/  @P2 BRA `(.L_x_9650) ;  /* 0xffffffb800f82947 */ /* 0x000fea000383ffff */
.L_x_9606:
[----:B------:R-:W2:Y:S01]  /*6b50*/  LDL R8, [R1+0x10] ;  /* 0x0000100001087983 */ /* 0x000ea20000100800 */
[----:B------:R-:W1:Y:S01]  /*6b60*/  LDC R0, c[0x0][0x448] ;  /* 0x00011200ff007b82 */ /* 0x000e620000000800 */
[----:B------:R-:W-:Y:S07]  /*6b70*/  BSSY B0, `(.L_x_9651) ;  /* 0x000000d000007945 */ /* 0x000fee0003800000 */
[----:B------:R-:W3:Y:S01]  /*6b80*/  LDC.64 R2, c[0x0][0x9e0] ;  /* 0x00027800ff027b82 */ /* 0x000ee20000000a00 */
[----:B-1----:R-:W-:-:S02]  /*6b90*/  ISETP.NE.AND P1, PT, R0, 0x1, PT ;  /* 0x000000010000780c */ /* 0x002fc40003f25270 */
[----:B---3--:R-:W-:-:S11]  /*6ba0*/  ISETP.GE.AND P2, PT, R3, 0x1, PT ;  /* 0x000000010300780c */ /* 0x008fd60003f46270 */
[----:B------:R-:W1:Y:S08]  /*6bb0*/  @P1 LDC R0, c[0x0][0x44c] ;  /* 0x00011300ff001b82 */ /* 0x000e700000000800 */
[----:B------:R-:W3:Y:S01]  /*6bc0*/  @P1 LDC R7, c[0x0][0x450] ;  /* 0x00011400ff071b82 */ /* 0x000ee20000000800 */
[----:B--2---:R-:W-:-:S04]  /*6bd0*/  VIADD R5, R8, 0xbf ;  /* 0x000000bf08057836 */ /* 0x004fc80000000000 */
[----:B-1----:R-:W-:-:S05]  /*6be0*/  @P1 IMAD.HI.U32 R0, R5, R0, RZ ;  /* 0x0000000005001227 */ /* 0x002fca00078e00ff */
[----:B---3--:R-:W-:-:S05]  /*6bf0*/  @P1 SHF.R.U32.HI R5, RZ, R7, R0 ;  /* 0x00000007ff051219 */ /* 0x008fca0000011600 */
[----:B------:R-:W-:Y:S01]  /*6c00*/  IMAD.IADD R5, R26, 0x1, R5 ;  /* 0x000000011a057824 */ /* 0x000fe200078e0205 */
[----:B------:R-:W-:Y:S06]  /*6c10*/  @P3 BRA `(.L_x_9652) ;  /* 0x0000000000083947 */ /* 0x000fec0003800000 */
[----:B------:R-:W1:Y:S02]  /*6c20*/  FENCE.VIEW.ASYNC.G ;  /* 0x00000000000073c6 */ /* 0x000e640000000100 */
[----:B-1----:R-:W-:Y:S06]  /*6c30*/  BAR.ARV 0xc, 0x200 ;  /* 0x0308000000007b1d */ /* 0x002fec0000002000 */
.L_x_9652:
[----:B------:R-:W-:Y:S05]  /*6c40*/  BSYNC B0 ;  /* 0x0000000000007941 */ /* 0x000fea0003800000 */
.L_x_9651:
        /* <DEDUP_REMOVED lines=13> */
.L_x_9655:
[----:B------:R-:W-:-:S13]  /*6d20*/  ISETP.NE.AND P0, PT, R3, 0x1, PT ;  /* 0x000000010300780c */ /* 0x000fda0003f05270 */
[----:B------:R-:W1:Y:S02]  /*6d30*/  @P0 LDC.64 R4, c[0x0][0x9e8] ;  /* 0x00027a00ff040b82 */ /* 0x000e640000000a00 */
[----:B-1----:R-:W-:-:S05]  /*6d40*/  @P0 IMAD.HI.U32 R4, R0, R4, RZ ;  /* 0x0000000400040227 */ /* 0x002fca00078e00ff */
[----:B------:R-:W-:-:S07]  /*6d50*/  @P0 SHF.R.U32.HI R0, RZ, R5, R4 ;  /* 0x00000005ff000219 */ /* 0x000fce0000011604 */
.L_x_9656:
[----:B------:R-:W-:Y:S05]  /*6d60*/  BSYNC B0 ;  /* 0x0000000000007941 */ /* 0x000fea0003800000 */
.L_x_9654:
[----:B------:R-:W-:-:S05]  /*6d70*/  IMAD R5, R0, R3, R3 ;  /* 0x0000000300057224 */ /* 0x000fca00078e0203 */
[----:B------:R-:W-:-:S07]  /*6d80*/  VIMNMX R2, R2, R5, PT ;  /* 0x0000000502027248 */ /* 0x000fce0003fe0100 */
.L_x_9653:
[----:B------:R-:W1:Y:S01]  /*6d90*/  @P1 LDC R0, c[0x0][0x44c] ;  /* 0x00011300ff001b82 */ /* 0x000e620000000800 */
[----:B------:R-:W-:Y:S01]  /*6da0*/  VIADD R2, R2, 0x7f ;  /* 0x0000007f02027836 */ /* 0x000fe20000000000 */
[----:B------:R-:W-:-:S04]  /*6db0*/  ULDC UR4, c[0x0][0x9dc] ;  /* 0x0002770000047ab9 */ /* 0x000fc80000000800 */
[----:B------:R-:W-:Y:S02]  /*6dc0*/  SHF.R.S32.HI R5, RZ, 0x1f, R2 ;  /* 0x0000001fff057819 */ /* 0x000fe40000011402 */
[----:B------:R-:W2:Y:S02]  /*6dd0*/  @P1 LDC R7, c[0x0][0x450] ;  /* 0x00011400ff071b82 */ /* 0x000ea40000000800 */
[----:B------:R-:W-:-:S04]  /*6de0*/  LEA.HI R5, R5, R2, RZ, 0x7 ;  /* 0x0000000205057211 */ /* 0x000fc800078f38ff */
[----:B------:R-:W-:-:S04]  /*6df0*/  SHF.R.S32.HI R5, RZ, 0x7, R5 ;  /* 0x00000007ff057819 */ /* 0x000fc80000011405 */
[----:B------:R-:W-:Y:S01]  /*6e00*/  VIMNMX R88, R88, R5, PT ;  /* 0x0000000558587248 */ /* 0x000fe20003fe0100 */
[----:B-1----:R-:W-:-:S04]  /*6e10*/  @P1 IMAD.HI.U32 R4, R8, R0, RZ ;  /* 0x0000000008041227 */ /* 0x002fc800078e00ff */
[----:B------:R-:W-:Y:S01]  /*6e20*/  IMAD.MOV.U32 R0, RZ, RZ, R8 ;  /* 0x000000ffff007224 */ /* 0x000fe200078e0008 */
        /* <DEDUP_REMOVED lines=14> */
.L_x_9659:
[----:B------:R-:W-:-:S13]  /*6f10*/  ISETP.NE.AND P0, PT, R3, 0x1, PT ;  /* 0x000000010300780c */ /* 0x000fda0003f05270 */
[----:B------:R-:W1:Y:S02]  /*6f20*/  @P0 LDC.64 R6, c[0x0][0x9e8] ;  /* 0x00027a00ff060b82 */ /* 0x000e640000000a00 */
[----:B-1----:R-:W-:-:S05]  /*6f30*/  @P0 IMAD.HI.U32 R2, R0, R6, RZ ;  /* 0x0000000600020227 */ /* 0x002fca00078e00ff */
[----:B------:R-:W-:-:S07]  /*6f40*/  @P0 SHF.R.U32.HI R0, RZ, R7, R2 ;  /* 0x00000007ff000219 */ /* 0x000fce0000011602 */
.L_x_9660:
[----:B------:R-:W-:Y:S05]  /*6f50*/  BSYNC B0 ;  /* 0x0000000000007941 */ /* 0x000fea0003800000 */
.L_x_9658:
[----:B------:R-:W-:-:S05]  /*6f60*/  IMAD R3, R0, R3, RZ ;  /* 0x0000000300037224 */ /* 0x000fca00078e02ff */
[----:B------:R-:W-:-:S07]  /*6f70*/  VIMNMX R4, R4, R3, !PT ;  /* 0x0000000304047248 */ /* 0x000fce0007fe0100 */
.L_x_9657:
[----:B------:R-:W-:Y:S01]  /*6f80*/  SHF.R.S32.HI R3, RZ, 0x1f, R4 ;  /* 0x0000001fff037819 */ /* 0x000fe20000011404 */
[----:B------:R-:W-:Y:S01]  /*6f90*/  IMAD.MOV.U32 R0, RZ, RZ, RZ ;  /* 0x000000ffff007224 */ /* 0x000fe200078e00ff */
[----:B------:R-:W-:Y:S02]  /*6fa0*/  PLOP3.LUT P0, PT, PT, PT, PT, 0x80, 0x0 ;  /* 0x000000000000781c */ /* 0x000fe40003f0f070 */
[----:B------:R-:W-:Y:S02]  /*6fb0*/  CS2R R134, SRZ ;  /* 0x0000000000867805 */ /* 0x000fe4000001ff00 */
[----:B------:R-:W-:Y:S02]  /*6fc0*/  LEA.HI R3, R3, R4, RZ, 0x7 ;  /* 0x0000000403037211 */ /* 0x000fe400078f38ff */
[----:B------:R-:W-:Y:S02]  /*6fd0*/  CS2R R26, SRZ ;  /* 0x00000000001a7805 */ /* 0x000fe4000001ff00 */
[----:B------:R-:W-:-:S02]  /*6fe0*/  CS2R R20, SRZ ;  /* 0x0000000000147805 */ /* 0x000fc4000001ff00 */
[----:B------:R-:W-:Y:S02]  /*6ff0*/  CS2R R128, SRZ ;  /* 0x0000000000807805 */ /* 0x000fe4000001ff00 */
[----:B------:R-:W-:Y:S02]  /*7000*/  SHF.R.S32.HI R3, RZ, 0x7, R3 ;  /* 0x00000007ff037819 */ /* 0x000fe40000011403 */
[----:B----4-:R-:W-:Y:S02]  /*7010*/  CS2R R12, SRZ ;  /* 0x00000000000c7805 */ /* 0x010fe4000001ff00 */
[----:B------:R-:W-:Y:S02]  /*7020*/  CS2R R126, SRZ ;  /* 0x00000000007e7805 */ /* 0x000fe4000001ff00 */
[----:B------:R-:W-:Y:S02]  /*7030*/  CS2R R28, SRZ ;  /* 0x00000000001c7805 */ /* 0x000fe4000001ff00 */
[----:B------:R-:W-:-:S02]  /*7040*/  VIMNMX R5, RZ, R3, !PT ;  /* 0x00000003ff057248 */ /* 0x000fc40007fe0100 */
[----:B------:R-:W-:Y:S02]  /*7050*/  CS2R R14, SRZ ;  /* 0x00000000000e7805 */ /* 0x000fe4000001ff00 */
[----:B------:R-:W-:Y:S01]  /*7060*/  CS2R R120, SRZ ;  /* 0x0000000000787805 */ /* 0x000fe2000001ff00 */
[----:B------:R-:W-:Y:S01]  /*7070*/  IMAD.MOV.U32 R25, RZ, RZ, RZ ;  /* 0x000000ffff197224 */ /* 0x000fe200078e00ff */
[----:B------:R-:W-:Y:S01]  /*7080*/  ISETP.GT.AND P1, PT, R88, R5, PT ;  /* 0x000000055800720c */ /* 0x000fe20003f24270 */
[----:B------:R1:W-:Y:S01]  /*7090*/  STL [R1+0x34], R5 ;  /* 0x0000340501007387 */ /* 0x0003e20000100800 */
[----:B------:R-:W-:Y:S02]  /*70a0*/  CS2R R10, SRZ ;  /* 0x00000000000a7805 */ /* 0x000fe4000001ff00 */
[----:B------:R-:W-:Y:S02]  /*70b0*/  CS2R R118, SRZ ;  /* 0x0000000000767805 */ /* 0x000fe4000001ff00 */
[----:B------:R-:W-:-:S02]  /*70c0*/  CS2R R30, SRZ ;  /* 0x00000000001e7805 */ /* 0x000fc4000001ff00 */
[----:B------:R-:W-:Y:S02]  /*70d0*/  CS2R R112, SRZ ;  /* 0x0000000000707805 */ /* 0x000fe4000001ff00 */
[----:B0-----:R-:W-:Y:S02]  /*70e0*/  CS2R R8, SRZ ;  /* 0x0000000000087805 */ /* 0x001fe4000001ff00 */
[----:B------:R-:W-:Y:S02]  /*70f0*/  CS2R R110, SRZ ;  /* 0x00000000006e7805 */ /* 0x000fe4000001ff00 */
[----:B------:R-:W-:Y:S02]  /*7100*/  CS2R R32, SRZ ;  /* 0x0000000000207805 */ /* 0x000fe4000001ff00 */
[----:B------:R-:W-:Y:S02]  /*7110*/  CS2R R104, SRZ ;  /* 0x0000000000687805 */ /* 0x000fe4000001ff00 */
[----:B------:R-:W-:-:S02]  /*7120*/  CS2R R6, SRZ ;  /* 0x0000000000067805 */ /* 0x000fc4000001ff00 */
[----:B------:R-:W-:Y:S01]  /*7130*/  CS2R R102, SRZ ;  /* 0x0000000000667805 */ /* 0x000fe2000001ff00 */
[----:B------:R-:W-:Y:S01]  /*7140*/  IMAD.MOV.U32 R34, RZ, RZ, RZ ;  /* 0x000000ffff227224 */ /* 0x000fe200078e00ff */
[----:B------:R-:W-:Y:S02]  /*7150*/  CS2R R96, SRZ ;  /* 0x0000000000607805 */ /* 0x000fe4000001ff00 */
[----:B------:R-:W-:Y:S01]  /*7160*/  CS2R R94, SRZ ;  /* 0x00000000005e7805 */ /* 0x000fe2000001ff00 */
[----:B------:R-:W-:Y:S01]  /*7170*/  IMAD.MOV.U32 R36, RZ, RZ, RZ ;  /* 0x000000ffff247224 */ /* 0x000fe200078e00ff */
[----:B------:R-:W-:Y:S02]  /*7180*/  CS2R R92, SRZ ;  /* 0x00000000005c7805 */ /* 0x000fe4000001ff00 */
[----:B------:R-:W-:Y:S01]  /*7190*/  CS2R R2, SRZ ;  /* 0x0000000000027805 */ /* 0x000fe2000001ff00 */
[----:B-1----:R-:W-:Y:S06]  /*71a0*/  @!P1 BRA `(.L_x_9661) ;  /* 0x00000128003c9947 */ /* 0x002fec0003800000 */
        /* <DEDUP_REMOVED lines=32> */
.L_x_9663:
[----:B------:R-:W-:Y:S05]  /*73b0*/  BSYNC B6 ;  /* 0x0000000000067941 */ /* 0x000fea0003800000 */
.L_x_9662:
[----:B------:R-:W2:Y:S01]  /*73c0*/  LDL R21, [R1+0x4c] ;  /* 0x00004c0001157983 */ /* 0x000ea20000100800 */
[----:B------:R-:W-:Y:S01]  /*73d0*/  ULDC.64 UR4, c[0x0][0x990] ;  /* 0x0002640000047ab9 */ /* 0x000fe20000000a00 */
[----:B------:R-:W-:Y:S02]  /*73e0*/  ULDC.64 UR6, c[0x0][0x998] ;  /* 0x0002660000067ab9 */ /* 0x000fe40000000a00 */
[----:B------:R-:W3:Y:S01]  /*73f0*/  LDL R20, [R1+0x48] ;  /* 0x0000480001147983 */ /* 0x000ee20000100800 */
[----:B------:R-:W-:Y:S02]  /*7400*/  ISETP.NE.U32.AND P0, PT, RZ, UR4, PT ;  /* 0x00000004ff007c0c */ /* 0x000fe4000bf05070 */
[----:B------:R-:W-:Y:S02]  /*7410*/  ISETP.NE.U32.AND P1, PT, RZ, UR6, PT ;  /* 0x00000006ff007c0c */ /* 0x000fe4000bf25070 */
[----:B------:R-:W-:Y:S02]  /*7420*/  ISETP.NE.AND.EX P0, PT, RZ, UR5, PT, P0 ;  /* 0x00000005ff007c0c */ /* 0x000fe4000bf05300 */
[----:B------:R-:W-:-:S11]  /*7430*/  ISETP.NE.AND.EX P1, PT, RZ, UR7, PT, P1 ;  /* 0x00000007ff007c0c */ /* 0x000fd6000bf25310 */
[----:B------:R-:W0:Y:S08]  /*7440*/  @P0 LDC.64 R6, c[0x0][0x9a8] ;  /* 0x00026a00ff060b82 */ /* 0x000e300000000a00 */
[----:B------:R-:W1:Y:S08]  /*7450*/  @P1 LDC.64 R8, c[0x0][0x9b8] ;  /* 0x00026e00ff081b82 */ /* 0x000e700000000a00 */
[----:B------:R-:W4:Y:S08]  /*7460*/  @P0 LDC.64 R10, c[0x0][0x9b0] ;  /* 0x00026c00ff0a0b82 */ /* 0x000f300000000a00 */
[----:B------:R-:W4:Y:S01]  /*7470*/  @P1 LDC.64 R12, c[0x0][0x9c0] ;  /* 0x00027000ff0c1b82 */ /* 0x000f220000000a00 */
[----:B--2---:R-:W-:-:S02]  /*7480*/  @P0 SHF.R.S32.HI R3, RZ, 0x1f, R21 ;  /* 0x0000001fff030819 */ /* 0x004fc40000011415 */
[----:B------:R-:W-:Y:S02]  /*7490*/  @P1 SHF.R.S32.HI R5, RZ, 0x1f, R21 ;  /* 0x0000001fff051819 */ /* 0x000fe40000011415 */
[----:B---3--:R-:W-:Y:S01]  /*74a0*/  @P0 SHF.R.S32.HI R15, RZ, 0x1f, R20 ;  /* 0x0000001fff0f0819 */ /* 0x008fe20000011414 */
[-C--:B0-----:R-:W-:Y:S02]  /*74b0*/  @P0 IMAD R0, R3, R6.reuse, RZ ;  /* 0x0000000603000224 */ /* 0x081fe400078e02ff */
[----:B------:R-:W-:-:S04]  /*74c0*/  @P0 IMAD.WIDE.U32 R2, R21, R6, RZ ;  /* 0x0000000615020225 */ /* 0x000fc800078e00ff */
[----:B------:R-:W-:Y:S02]  /*74d0*/  @P0 IMAD R7, R21, R7, R0 ;  /* 0x0000000715070224 */ /* 0x000fe400078e0200 */
[-C--:B-1----:R-:W-:Y:S02]  /*74e0*/  @P1 IMAD R4, R5, R8.reuse, RZ ;  /* 0x0000000805041224 */ /* 0x082fe400078e02ff */
[----:B------:R-:W-:Y:S01]  /*74f0*/  @P0 IMAD.IADD R3, R3, 0x1, R7 ;  /* 0x0000000103030824 */ /* 0x000fe200078e0207 */
[----:B------:R-:W-:Y:S01]  /*7500*/  @P1 SHF.R.S32.HI R7, RZ, 0x1f, R20 ;  /* 0x0000001fff071819 */ /* 0x000fe20000011414 */
[C---:B------:R-:W-:Y:S02]  /*7510*/  @P1 IMAD R9, R21.reuse, R9, R4 ;  /* 0x0000000915091224 */ /* 0x040fe400078e0204 */
[----:B------:R-:W-:-:S04]  /*7520*/  @P1 IMAD.WIDE.U32 R4, R21, R8, RZ ;  /* 0x0000000815041225 */ /* 0x000fc800078e00ff */
[----:B----4-:R-:W-:Y:S02]  /*7530*/  @P0 IMAD R0, R15, R10, RZ ;  /* 0x0000000a0f000224 */ /* 0x010fe400078e02ff */
        /* <DEDUP_REMOVED lines=32> */
.L_x_9667:
[----:B-1----:R1:W2:Y:S02]  /*7740*/  SYNCS.PHASECHK.TRANS64.TRYWAIT P0, [R16+URZ+0x19c00], R3 ;  /* 0x019c0003100075a7 */ /* 0x0022a4000800017f */
[----:B--2---:R-:W-:Y:S05]  /*7750*/  @!P0 NANOSLEEP.SYNCS 0x989680 ;  /* 0x009896800000895d */ /* 0x004fea0003900000 */
[----:B------:R-:W2:Y:S02]  /*7760*/  @!P0 SYNCS.PHASECHK.TRANS64 P0, [R16+URZ+0x19c00], R3 ;  /* 0x019c0003100085a7 */ /* 0x000ea4000800007f */
[----:B--2---:R-:W-:Y:S05]  /*7770*/  @!P0 BRA `(.L_x_9667) ;  /* 0xfffffffc00f08947 */ /* 0x004fea000383ffff */
.L_x_9666:
[----:B------:R-:W-:Y:S05]  /*7780*/  BSYNC B0 ;  /* 0x0000000000007941 */ /* 0x000fea0003800000 */
.L_x_9665:
[----:B------:R-:W-:Y:S05]  /*7790*/  BRA `(.L_x_9668) ;  /* 0x0000004400647947 */ /* 0x000fea0003800000 */
.L_x_9664:
        /* <DEDUP_REMOVED lines=30> */
.L_x_9670:
[----:B------:R-:W-:Y:S05]  /*7980*/  BSYNC B6 ;  /* 0x0000000000067941 */ /* 0x000fea0003800000 */
.L_x_9669:
[----:B------:R-:W2:Y:S01]  /*7990*/  LDL R21, [R1+0x10] ;  /* 0x0000100001157983 */ /* 0x000ea20000100800 */
[----:B------:R-:W-:-:S03]  /*79a0*/  ULDC.U8 UR4, c[0x0][0x410] ;  /* 0x0001040000047ab9 */ /* 0x000fc60000000000 */
[----:B------:R-:W3:Y:S01]  /*79b0*/  LDL R20, [R1+0x38] ;  /* 0x0000380001147983 */ /* 0x000ee20000100800 */
[----:B------:R-:W-:Y:S01]  /*79c0*/  ISETP.NE.AND P0, PT, RZ, UR4, PT ;  /* 0x00000004ff007c0c */ /* 0x000fe2000bf05270 */
[----:B------:R-:W-:Y:S01]  /*79d0*/  BSSY B0, `(.L_x_9671) ;  /* 0x000042d000007945 */ /* 0x000fe20003800000 */
[----:B--2---:R-:W-:Y:S02]  /*79e0*/  IMAD.IADD R10, R23, 0x1, R21 ;  /* 0x00000001170a7824 */ /* 0x004fe400078e0215 */
[----:B---3--:R-:W-:-:S09]  /*79f0*/  IMAD.IADD R37, R16, 0x1, R20 ;  /* 0x0000000110257824 */ /* 0x008fd200078e0214 */
        /* <DEDUP_REMOVED lines=33> */
.L_x_9952:
[----:B------:R-:W5:Y:S01]  /*7c10*/  LDL R6, [R1+0x58] ;  /* 0x0000580001067983 */ /* 0x000f620000100800 */
[----:B------:R-:W-:Y:S01]  /*7c20*/  IMAD R39, R156, R39, RZ ;  /* 0x000000279c277224 */ /* 0x000fe200078e02ff */
[----:B------:R-:W-:Y:S01]  /*7c30*/  BSSY B1, `(.L_x_9674) ;  /* 0x000002f000017945 */ /* 0x000fe20003800000 */
[----:B------:R-:W-:Y:S02]  /*7c40*/  CS2R R26, SRZ ;  /* 0x00000000001a7805 */ /* 0x000fe4000001ff00 */
[----:B------:R-:W-:Y:S02]  /*7c50*/  CS2R R20, SRZ ;  /* 0x0000000000147805 */ /* 0x000fe4000001ff00 */
[----:B------:R-:W-:Y:S02]  /*7c60*/  CS2R R8, SRZ ;  /* 0x0000000000087805 */ /* 0x000fe4000001ff00 */
[----:B------:R-:W-:Y:S02]  /*7c70*/  ISETP.GE.AND P0, PT, R10, R39, PT ;  /* 0x000000270a00720c */ /* 0x000fe40003f06270 */
[----:B------:R-:W-:-:S02]  /*7c80*/  CS2R R24, SRZ ;  /* 0x0000000000187805 */ /* 0x000fc4000001ff00 */
[----:B0-----:R-:W-:Y:S02]  /*7c90*/  CS2R R12, SRZ ;  /* 0x00000000000c7805 */ /* 0x001fe4000001ff00 */
[----:B------:R-:W-:Y:S02]  /*7ca0*/  CS2R R10, SRZ ;  /* 0x00000000000a7805 */ /* 0x000fe4000001ff00 */
[----:B-----5:R-:W-:-:S04]  /*7cb0*/  LEA.HI R5, R6, R6, RZ, 0x1 ;  /* 0x0000000606057211 */ /* 0x020fc800078f08ff */
[----:B------:R-:W-:-:S05]  /*7cc0*/  LOP3.LUT R5, R5, 0xfffffffe, RZ, 0xc0, !PT ;  /* 0xfffffffe05057812 */ /* 0x000fca00078ec0ff */
[----:B------:R-:W-:-:S05]  /*7cd0*/  IMAD.IADD R5, R6, 0x1, -R5 ;  /* 0x0000000106057824 */ /* 0x000fca00078e0a05 */
[----:B------:R-:W-:Y:S01]  /*7ce0*/  SHF.L.U32 R5, R5, 0x1f, RZ ;  /* 0x0000001f05057819 */ /* 0x000fe200000006ff */
[----:B------:R-:W-:Y:S06]  /*7cf0*/  @P0 BRA `(.L_x_9675) ;  /* 0x0000000000880947 */ /* 0x000fec0003800000 */
[----:B------:R-:W2:Y:S01]  /*7d00*/  LDL.64 R28, [R1+0x8] ;  /* 0x00000800011c7983 */ /* 0x000ea20000100a00 */
[----:B------:R-:W-:-:S03]  /*7d10*/  ULDC UR4, c[0x0][0x3f4] ;  /* 0x0000fd0000047ab9 */ /* 0x000fc60000000800 */
[----:B------:R-:W3:Y:S04]  /*7d20*/  LDL R32, [R1+0x24] ;  /* 0x0000240001207983 */ /* 0x000ee80000100800 */
[----:B------:R-:W4:Y:S04]  /*7d30*/  LDL R15, [R1+0x28] ;  /* 0x00002800010f7983 */ /* 0x000f280000100800 */
[----:B------:R-:W4:Y:S04]  /*7d40*/  LDL R40, [R1+0x6c] ;  /* 0x00006c0001287983 */ /* 0x000f280000100800 */
[----:B------:R-:W4:Y:S01]  /*7d50*/  LDL R38, [R1+0x68] ;  /* 0x0000680001267983 */ /* 0x000f220000100800 */
[----:B------:R-:W-:-:S02]  /*7d60*/  CS2R R24, SRZ ;  /* 0x0000000000187805 */ /* 0x000fc4000001ff00 */
[----:B------:R-:W-:Y:S02]  /*7d70*/  CS2R R26, SRZ ;  /* 0x00000000001a7805 */ /* 0x000fe4000001ff00 */
[----:B------:R-:W-:Y:S02]  /*7d80*/  CS2R R12, SRZ ;  /* 0x00000000000c7805 */ /* 0x000fe4000001ff00 */
[----:B------:R-:W-:Y:S02]  /*7d90*/  CS2R R20, SRZ ;  /* 0x0000000000147805 */ /* 0x000fe4000001ff00 */
[----:B------:R-:W-:Y:S02]  /*7da0*/  CS2R R10, SRZ ;  /* 0x00000000000a7805 */ /* 0x000fe4000001ff00 */
[----:B--2---:R-:W-:Y:S02]  /*7db0*/  ISETP.GE.AND P5, PT, R28, UR4, PT ;  /* 0x000000041c007c0c */ /* 0x004fe4000bfa6270 */
[----:B---3--:R-:W-:-:S02]  /*7dc0*/  ISETP.GE.AND P1, PT, R32, UR4, PT ;  /* 0x0000000420007c0c */ /* 0x008fc4000bf26270 */
[----:B----4-:R-:W-:-:S09]  /*7dd0*/  ISETP.GE.AND P0, PT, R15, UR4, PT ;  /* 0x000000040f007c0c */ /* 0x010fd2000bf06270 */
[----:B------:R-:W-:Y:S02]  /*7de0*/  @!P5 SHF.R.S32.HI R9, RZ, 0x1f, R28 ;  /* 0x0000001fff09d819 */ /* 0x000fe4000001141c */
[CC--:B------:R-:W-:Y:S02]  /*7df0*/  @!P5 IADD3 R6, P2, R28.reuse, R3.reuse, RZ ;  /* 0x000000031c06d210 */ /* 0x0c0fe40007f5e0ff */
[-C--:B------:R-:W-:Y:S02]  /*7e00*/  @!P5 IADD3 R28, P3, R28, R14.reuse, RZ ;  /* 0x0000000e1c1cd210 */ /* 0x080fe40007f7e0ff */
[-C--:B------:R-:W-:Y:S01]  /*7e10*/  @!P1 IADD3 R30, P4, R32, R3.reuse, RZ ;  /* 0x00000003201e9210 */ /* 0x080fe20007f9e0ff */
[--C-:B-1----:R-:W-:Y:S01]  /*7e20*/  @!P5 IMAD.X R7, R0, 0x1, R9.reuse, P2 ;  /* 0x000000010007d824 */ /* 0x102fe200010e0609 */
[-C--:B------:R-:W-:Y:S01]  /*7e30*/  @!P1 IADD3 R32, P2, R32, R14.reuse, RZ ;  /* 0x0000000e20209210 */ /* 0x080fe20007f5e0ff */
[----:B------:R-:W-:Y:S01]  /*7e40*/  @!P5 IMAD.X R29, R4, 0x1, R9, P3 ;  /* 0x00000001041dd824 */ /* 0x000fe200018e0609 */
[C---:B------:R-:W-:Y:S01]  /*7e50*/  @!P0 IADD3 R34, P3, R15.reuse, R3, RZ ;  /* 0x000000030f228210 */ /* 0x040fe20007f7e0ff */
[----:B------:R-:W-:Y:S01]  /*7e60*/  @!P1 IMAD.X R31, R0, 0x1, R40, P4 ;  /* 0x00000001001f9824 */ /* 0x000fe200020e0628 */
[----:B------:R-:W-:-:S02]  /*7e70*/  @!P0 IADD3 R14, P4, R15, R14, RZ ;  /* 0x0000000e0f0e8210 */ /* 0x000fc40007f9e0ff */
[----:B------:R-:W-:Y:S01]  /*7e80*/  CS2R R8, SRZ ;  /* 0x0000000000087805 */ /* 0x000fe2000001ff00 */
[----:B------:R-:W-:Y:S01]  /*7e90*/  @!P1 IMAD.X R33, R4, 0x1, R40, P2 ;  /* 0x0000000104219824 */ /* 0x000fe200010e0628 */
[----:B------:R0:W5:Y:S01]  /*7ea0*/  @!P5 LD.E.64 R24, desc[UR42][R6.64] ;  /* 0x0000002a0618d980 */ /* 0x000162000c101b00 */
[--C-:B------:R-:W-:Y:S02]  /*7eb0*/  @!P0 IMAD.X R35, R0, 0x1, R38.reuse, P3 ;  /* 0x0000000100238824 */ /* 0x100fe400018e0626 */
[----:B------:R-:W-:Y:S01]  /*7ec0*/  @!P0 IMAD.X R15, R4, 0x1, R38, P4 ;  /* 0x00000001040f8824 */ /* 0x000fe200020e0626 */
[----:B------:R0:W5:Y:S04]  /*7ed0*/  @!P5 LD.E.64 R26, desc[UR42][R28.64] ;  /* 0x0000002a1c1ad980 */ /* 0x000168000c101b00 */
[----:B------:R0:W5:Y:S04]  /*7ee0*/  @!P1 LD.E.64 R12, desc[UR42][R30.64] ;  /* 0x0000002a1e0c9980 */ /* 0x000168000c101b00 */
[----:B------:R0:W5:Y:S04]  /*7ef0*/  @!P1 LD.E.64 R20, desc[UR42][R32.64] ;  /* 0x0000002a20149980 */ /* 0x000168000c101b00 */
[----:B------:R0:W5:Y:S04]  /*7f00*/  @!P0 LD.E.64 R10, desc[UR42][R34.64] ;  /* 0x0000002a220a8980 */ /* 0x000168000c101b00 */
[----:B------:R0:W5:Y:S02]  /*7f10*/  @!P0 LD.E.64 R8, desc[UR42][R14.64] ;  /* 0x0000002a0e088980 */ /* 0x000164000c101b00 */
.L_x_9675:
[----:B------:R-:W-:Y:S05]  /*7f20*/  BSYNC B1 ;  /* 0x0000000000017941 */ /* 0x000fea0003800000 */
.L_x_9674:
[----:B-1----:R-:W2:Y:S01]  /*7f30*/  LDL.LU R0, [R1+0x44] ;  /* 0x0000440001007983 */ /* 0x002ea20000300800 */
[----:B------:R-:W1:Y:S01]  /*7f40*/  SYNCS.PHASECHK.TRANS64.TRYWAIT P0, [R16+URZ+0x19c00], R5 ;  /* 0x019c0005100075a7 */ /* 0x000e62000800017f */
[----:B------:R-:W-:Y:S01]  /*7f50*/  BSSY B1, `(.L_x_9676) ;  /* 0x0000005000017945 */ /* 0x000fe20003800000 */
[----:B--2---:R-:W-:-:S05]  /*7f60*/  IMAD R0, R0, -0xc0, R39 ;  /* 0xffffff4000007824 */ /* 0x004fca00078e0227 */
[----:B------:R-:W-:-:S04]  /*7f70*/  VIMNMX R0, R0, 0xc0, PT ;  /* 0x000000c000007848 */ /* 0x000fc80003fe0100 */
[----:B------:R-:W-:Y:S01]  /*7f80*/  ISETP.GE.AND P1, PT, R23, R0, PT ;  /* 0x000000001700720c */ /* 0x000fe20003f26270 */
[----:B-1----:R-:W-:-:S12]  /*7f90*/  @!P0 BRA `(.L_x_9677) ;  /* 0x000001b400348947 */ /* 0x002fd80003800000 */
.L_x_9953:
[----:B------:R-:W-:Y:S05]  /*7fa0*/  BSYNC B1 ;  /* 0x0000000000017941 */ /* 0x000fea0003800000 */
.L_x_9676:
[----:B------:R-:W-:Y:S05]  /*7fb0*/  @P1 BRA `(.L_x_9678) ;  /* 0x0000003c00381947 */ /* 0x000fea0003800000 */
[----:B0-----:R-:W2:Y:S01]  /*7fc0*/  LDL.64 R6, [R1+0x8] ;  /* 0x0000080001067983 */ /* 0x001ea20000100a00 */
[----:B------:R-:W2:Y:S03]  /*7fd0*/  LDC R0, c[0x0][0x3f4] ;  /* 0x0000fd00ff007b82 */ /* 0x000ea60000000800 */
[----:B---3--:R-:W3:Y:S04]  /*7fe0*/  LDL R4, [R1+0x24] ;  /* 0x0000240001047983 */ /* 0x008ee80000100800 */
[----:B------:R-:W4:Y:S01]  /*7ff0*/  LDL R3, [R1+0x28] ;  /* 0x0000280001037983 */ /* 0x000f220000100800 */
[----:B------:R-:W-:Y:S01]  /*8000*/  BSSY B1, `(.L_x_9679) ;  /* 0x000007b000017945 */ /* 0x000fe20003800000 */
[----:B--2---:R-:W-:-:S02]  /*8010*/  ISETP.GE.AND P0, PT, R6, R0, PT ;  /* 0x000000000600720c */ /* 0x004fc40003f06270 */
[-C--:B---3--:R-:W-:Y:S02]  /*8020*/  ISETP.GE.AND P1, PT, R4, R0.reuse, PT ;  /* 0x000000000400720c */ /* 0x088fe40003f26270 */
[----:B----4-:R-:W-:-:S09]  /*8030*/  ISETP.GE.AND P2, PT, R3, R0, PT ;  /* 0x000000000300720c */ /* 0x010fd20003f46270 */
[----:B------:R-:W-:Y:S05]  /*8040*/  @P0 BRA `(.L_x_9680) ;  /* 0x0000000400d80947 */ /* 0x000fea0003800000 */
[----:B-1----:R-:W0:Y:S01]  /*8050*/  LDS.128 R4, [R37+0xf000] ;  /* 0x00f0000025047984 */ /* 0x002e220000000c00 */
        /* <DEDUP_REMOVED lines=22> */
[--C-:B------:R-:W-:Y:S02]  /*81c0*/  LOP3.LUT R29, R29, 0xff0000, R26.reuse, 0xf8, !PT ;  /* 0x00ff00001d1d7812 */ /* 0x100fe400078ef81a */
[----:B------:R-:W-:Y:S02]  /*81d0*/  LOP3.LUT R31, R31, 0xff000000, R27, 0xf8, !PT ;  /* 0xff0000001f1f7812 */ /* 0x000fe400078ef81b */
[----:B------:R-:W-:Y:S02]  /*81e0*/  LOP3.LUT R27, R15, 0xff000000, R25, 0xf8, !PT ;  /* 0xff0000000f1b7812 */ /* 0x000fe400078ef819 */
[----:B------:R-:W-:-:S02]  /*81f0*/  LOP3.LUT R30, R29, 0xff000000, R26, 0xf8, !PT ;  /* 0xff0000001d1e7812 */ /* 0x000fc400078ef81a */
[--C-:B------:R-:W-:Y:S02]  /*8200*/  LOP3.LUT R3, R3, 0xff0000, R24.reuse, 0xf8, !PT ;  /* 0x00ff000003037812 */ /* 0x100fe400078ef818 */
[-C--:B0-----:R-:W-:Y:S02]  /*8210*/  F2FP.F16.E4M3.UNPACK_B R0, R6.reuse.H1 ;  /* 0x00000006ff00723e */ /* 0x081fe400030006ff */
[----:B------:R-:W-:Y:S02]  /*8220*/  F2FP.F16.E4M3.UNPACK_B R32, R31 ;  /* 0x0000001fff20723e */ /* 0x000fe400020006ff */
[----:B------:R-:W-:Y:S01]  /*8230*/  F2FP.F16.E4M3.UNPACK_B R26, R27 ;  /* 0x0000001bff1a723e */ /* 0x000fe200020006ff */
[----:B------:R-:W-:Y:S01]  /*8240*/  HADD2.F32 R15, -RZ, R0.H1_H1 ;  /* 0x30000000ff0f7230 */ /* 0x000fe20000004100 */
        /* <DEDUP_REMOVED lines=8> */
[----:B------:R-:W-:Y:S01]  /*82d0*/  F2FP.F16.E4M3.UNPACK_B R6, R5 ;  /* 0x00000005ff06723e */ /* 0x000fe200020006ff */
        /* <DEDUP_REMOVED lines=47> */
[----:B------:R-:W-:Y:S01]  /*85d0*/  FMUL.FTZ R3, R3, R14 ;  /* 0x0000000e03037220 */ /* 0x000fe20000410000 */
        /* <DEDUP_REMOVED lines=29> */
.L_x_9680:
[----:B------:R-:W-:Y:S05]  /*87b0*/  BSYNC B1 ;  /* 0x0000000000017941 */ /* 0x000fea0003800000 */
.L_x_9679:
[----:B------:R-:W-:Y:S04]  /*87c0*/  BSSY B1, `(.L_x_9681) ;  /* 0x000007c000017945 */ /* 0x000fe80003800000 */
[----:B------:R-:W-:Y:S05]  /*87d0*/  @P1 BRA `(.L_x_9682) ;  /* 0x0000000400e81947 */ /* 0x000fea0003800000 */
[----:B01----:R-:W0:Y:S01]  /*87e0*/  LDS.128 R4, [R37+0x10800] ;  /* 0x0108000025047984 */ /* 0x003e220000000c00 */
        /* <DEDUP_REMOVED lines=121> */
.L_x_9682:
[----:B------:R-:W-:Y:S05]  /*8f80*/  BSYNC B1 ;  /* 0x0000000000017941 */ /* 0x000fea0003800000 */
.L_x_9681:
        /* <DEDUP_REMOVED lines=20> */
[----:B------:R-:W-:Y:S02]  /*90d0*/  PRMT R3, R3, 0x7604, R0 ;  /* 0x0000760403037816 */ /* 0x000fe40000000000 */
[----:B------:R-:W-:Y:S02]  /*90e0*/  LOP3.LUT R0, R8, 0xff, RZ, 0xc0, !PT ;  /* 0x000000ff08007812 */ /* 0x000fe400078ec0ff */
[----:B------:R-:W-:Y:S02]  /*90f0*/  LOP3.LUT R21, R14, 0xff0000, R21, 0xf8, !PT ;  /* 0x00ff00000e157812 */ /* 0x000fe400078ef815 */
[----:B------:R-:W-:-:S02]  /*9100*/  PRMT R15, R15, 0x7604, R0 ;  /* 0x000076040f0f7816 */ /* 0x000fc40000000000 */
[----:B------:R-:W-:Y:S02]  /*9110*/  LOP3.LUT R21, R21, 0xff000000, R9, 0xf8, !PT ;  /* 0xff00000015157812 */ /* 0x000fe400078ef809 */
[----:B------:R-:W-:Y:S02]  /*9120*/  LOP3.LUT R13, R13, 0xff000000, R11, 0xf8, !PT ;  /* 0xff0000000d0d7812 */ /* 0x000fe400078ef80b */
[----:B------:R-:W-:Y:S02]  /*9130*/  LOP3.LUT R3, R3, 0xff0000, R10, 0xf8, !PT ;  /* 0x00ff000003037812 */ /* 0x000fe400078ef80a */
[----:B0-----:R-:W-:Y:S02]  /*9140*/  F2FP.F16.E4M3.UNPACK_B R0, R6.H1 ;  /* 0x00000006ff00723e */ /* 0x001fe400030006ff */
[----:B------:R-:W-:Y:S02]  /*9150*/  LOP3.LUT R15, R15, 0xff0000, R8, 0xf8, !PT ;  /* 0x00ff00000f0f7812 */ /* 0x000fe400078ef808 */
[----:B------:R-:W-:Y:S01]  /*9160*/  F2FP.F16.E4M3.UNPACK_B R24, R21 ;  /* 0x00000015ff18723e */ /* 0x000fe200020006ff */
[----:B------:R-:W-:Y:S01]  /*9170*/  HADD2.F32 R9, -RZ, R0.H1_H1 ;  /* 0x30000000ff097230 */ /* 0x000fe20000004100 */
[----:B------:R-:W-:-:S02]  /*9180*/  F2FP.F16.E4M3.UNPACK_B R14, R13 ;  /* 0x0000000dff0e723e */ /* 0x000fc400020006ff */
        /* <DEDUP_REMOVED lines=88> */
.L_x_9672:
        /* <DEDUP_REMOVED lines=32> */
.L_x_9959:
        /* <DEDUP_REMOVED lines=17> */
[----:B------:R-:W2:Y:S01]  /*9a20*/  LDL R28, [R1+0x64] ;  /* 0x00006400011c7983 */ /* 0x000ea20000100800 */
        /* <DEDUP_REMOVED lines=12> */
[----:B----4-:R-:W-:-:S05]  /*9af0*/  @!P4 IADD3 R30, P1, R152, R21, RZ ;  /* 0x00000015981ec210 */ /* 0x010fca0007f3e0ff */
[----:B---3--:R-:W-:Y:S02]  /*9b00*/  @!P4 IMAD.X R31, R20, 0x1, R5, P1 ;  /* 0x00000001141fc824 */ /* 0x008fe400008e0605 */
[----:B--2---:R-:W-:Y:S01]  /*9b10*/  @!P5 IMAD.SHL.U32 R4, R28, 0x10, RZ ;  /* 0x000000101c04d824 */ /* 0x004fe200078e00ff */
[----:B------:R-:W-:-:S04]  /*9b20*/  @!P4 IADD3 R28, P0, R152, R3, RZ ;  /* 0x00000003981cc210 */ /* 0x000fc80007f1e0ff */
[-C--:B------:R-:W-:Y:S01]  /*9b30*/  @!P5 IADD3 R32, P2, R3, R4.reuse, RZ ;  /* 0x000000040320d210 */ /* 0x080fe20007f5e0ff */
[C---:B-1----:R-:W-:Y:S01]  /*9b40*/  @!P4 IMAD.X R29, R0.reuse, 0x1, R5, P0 ;  /* 0x00000001001dc824 */ /* 0x042fe200000e0605 */
[----:B------:R-:W-:Y:S02]  /*9b50*/  @!P5 IADD3 R34, P3, R21, R4, RZ ;  /* 0x000000041522d210 */ /* 0x000fe40007f7e0ff */
[----:B------:R-:W-:Y:S02]  /*9b60*/  @!P5 SHF.R.S32.HI R3, RZ, 0x1f, R4 ;  /* 0x0000001fff03d819 */ /* 0x000fe40000011404 */
[----:B------:R-:W-:Y:S01]  /*9b70*/  CS2R R4, SRZ ;  /* 0x0000000000047805 */ /* 0x000fe2000001ff00 */
[----:B------:R0:W5:Y:S02]  /*9b80*/  @!P4 LD.E.128 R12, desc[UR42][R28.64] ;  /* 0x0000002a1c0cc980 */ /* 0x000164000c101d00 */
[--C-:B------:R-:W-:Y:S02]  /*9b90*/  @!P5 IMAD.X R33, R0, 0x1, R3.reuse, P2 ;  /* 0x000000010021d824 */ /* 0x100fe400010e0603 */
[----:B------:R-:W-:Y:S01]  /*9ba0*/  @!P5 IMAD.X R35, R20, 0x1, R3, P3 ;  /* 0x000000011423d824 */ /* 0x000fe200018e0603 */
[----:B------:R0:W5:Y:S04]  /*9bb0*/  @!P4 LD.E.128 R4, desc[UR42][R30.64] ;  /* 0x0000002a1e04c980 */ /* 0x000168000c101d00 */
[----:B------:R0:W5:Y:S04]  /*9bc0*/  @!P5 LD.E.128 R24, desc[UR42][R32.64] ;  /* 0x0000002a2018d980 */ /* 0x000168000c101d00 */
[----:B------:R0:W5:Y:S02]  /*9bd0*/  @!P5 LD.E.128 R8, desc[UR42][R34.64] ;  /* 0x0000002a2208d980 */ /* 0x000164000c101d00 */
.L_x_9685:
[----:B------:R-:W-:Y:S05]  /*9be0*/  BSYNC B1 ;  /* 0x0000000000017941 */ /* 0x000fea0003800000 */
.L_x_9684:
[----:B-1----:R-:W2:Y:S01]  /*9bf0*/  LDL.LU R0, [R1+0x44] ;  /* 0x0000440001007983 */ /* 0x002ea20000300800 */
[----:B------:R-:W1:Y:S01]  /*9c00*/  SYNCS.PHASECHK.TRANS64.TRYWAIT P0, [R16+URZ+0x19c00], R39 ;  /* 0x019c0027100075a7 */ /* 0x000e62000800017f */
[----:B------:R-:W-:Y:S01]  /*9c10*/  BSSY B1, `(.L_x_9686) ;  /* 0x0000005000017945 */ /* 0x000fe20003800000 */
[----:B--2---:R-:W-:-:S05]  /*9c20*/  IMAD R0, R0, -0xc0, R41 ;  /* 0xffffff4000007824 */ /* 0x004fca00078e0229 */
[----:B------:R-:W-:-:S04]  /*9c30*/  VIMNMX R0, R0, 0xc0, PT ;  /* 0x000000c000007848 */ /* 0x000fc80003fe0100 */
[----:B------:R-:W-:Y:S01]  /*9c40*/  ISETP.GE.AND P1, PT, R23, R0, PT ;  /* 0x000000001700720c */ /* 0x000fe20003f26270 */
[----:B-1----:R-:W-:-:S12]  /*9c50*/  @!P0 BRA `(.L_x_9687) ;  /* 0x0000019800888947 */ /* 0x002fd80003800000 */
.L_x_9960:
[----:B------:R-:W-:Y:S05]  /*9c60*/  BSYNC B1 ;  /* 0x0000000000017941 */ /* 0x000fea0003800000 */
.L_x_9686:
[----:B------:R-:W-:Y:S05]  /*9c70*/  @P1 BRA `(.L_x_9678) ;  /* 0x0000002000081947 */ /* 0x000fea0003800000 */
[----:B------:R2:W5:Y:S01]  /*9c80*/  LDL R62, [R1+0x1c] ;  /* 0x00001c00013e7983 */ /* 0x0005620000100800 */
[----:B------:R-:W0:Y:S03]  /*9c90*/  LDC R3, c[0x0][0x3f4] ;  /* 0x0000fd00ff037b82 */ /* 0x000e260000000800 */
[----:B------:R2:W5:Y:S04]  /*9ca0*/  LDL R61, [R1+0x2c] ;  /* 0x00002c00013d7983 */ /* 0x0005680000100800 */
[----:B------:R2:W5:Y:S01]  /*9cb0*/  LDL R60, [R1+0x74] ;  /* 0x00007400013c7983 */ /* 0x0005620000100800 */
[C---:B------:R-:W-:Y:S01]  /*9cc0*/  VIADD R0, R152.reuse, 0x20 ;  /* 0x0000002098007836 */ /* 0x040fe20000000000 */
[----:B------:R-:W-:Y:S01]  /*9cd0*/  BSSY B1, `(.L_x_9688) ;  /* 0x00000fd000017945 */ /* 0x000fe20003800000 */
[----:B0-----:R-:W-:-:S03]  /*9ce0*/  ISETP.GE.AND P0, PT, R152, R3, PT ;  /* 0x000000039800720c */ /* 0x001fc60003f06270 */
[----:B------:R-:W-:-:S10]  /*9cf0*/  ISETP.GE.AND P1, PT, R0, R3, PT ;  /* 0x000000030000720c */ /* 0x000fd40003f26270 */
[----:B--2---:R-:W-:Y:S05]  /*9d00*/  @P0 BRA `(.L_x_9689) ;  /* 0x0000000c00e40947 */ /* 0x004fea0003800000 */
[----:B----4-:R-:W0:Y:S01]  /*9d10*/  S2R R21, SR_TID.X ;  /* 0x0000000000157919 */ /* 0x010e220000002100 */
[----:B---3-5:R-:W-:Y:S02]  /*9d20*/  SHF.R.U32.HI R20, RZ, 0x8, R12 ;  /* 0x00000008ff147819 */ /* 0x028fe4000001160c */
[----:B------:R-:W-:Y:S02]  /*9d30*/  LOP3.LUT R0, R12, 0xff, RZ, 0xc0, !PT ;  /* 0x000000ff0c007812 */ /* 0x000fe400078ec0ff */
[----:B------:R-:W-:Y:S02]  /*9d40*/  SHF.R.U32.HI R30, RZ, 0x8, R14 ;  /* 0x00000008ff1e7819 */ /* 0x000fe4000001160e */
[----:B------:R-:W-:Y:S02]  /*9d50*/  SHF.R.U32.HI R29, RZ, 0x8, R13 ;  /* 0x00000008ff1d7819 */ /* 0x000fe4000001160d */
[----:B------:R-:W-:Y:S02]  /*9d60*/  LOP3.LUT R28, R13, 0xff, RZ, 0xc0, !PT ;  /* 0x000000ff0d1c7812 */ /* 0x000fe400078ec0ff */
[----:B------:R-:W-:-:S02]  /*9d70*/  LOP3.LUT R29, R29, 0xff, RZ, 0xc0, !PT ;  /* 0x000000ff1d1d7812 */ /* 0x000fc400078ec0ff */
[----:B------:R-:W-:Y:S02]  /*9d80*/  SHF.R.U32.HI R47, RZ, 0x8, R7 ;  /* 0x00000008ff2f7819 */ /* 0x000fe40000011607 */
[----:B------:R-:W-:Y:S02]  /*9d90*/  PRMT R38, R29, 0x7604, R28 ;  /* 0x000076041d267816 */ /* 0x000fe4000000001c */
[----:B------:R-:W-:Y:S02]  /*9da0*/  SHF.R.U32.HI R29, RZ, 0x8, R15 ;  /* 0x00000008ff1d7819 */ /* 0x000fe4000001160f */
[----:B------:R-:W-:Y:S02]  /*9db0*/  LOP3.LUT R28, R15, 0xff, RZ, 0xc0, !PT ;  /* 0x000000ff0f1c7812 */ /* 0x000fe400078ec0ff */
[----:B------:R-:W-:Y:S02]  /*9dc0*/  LOP3.LUT R29, R29, 0xff, RZ, 0xc0, !PT ;  /* 0x000000ff1d1d7812 */ /* 0x000fe400078ec0ff */
[----:B------:R-:W-:-:S02]  /*9dd0*/  SHF.R.U32.HI R40, RZ, 0x8, R5 ;  /* 0x00000008ff287819 */ /* 0x000fc40000011605 */
[----:B------:R-:W-:Y:S02]  /*9de0*/  LOP3.LUT R44, R7, 0xff, RZ, 0xc0, !PT ;  /* 0x000000ff072c7812 */ /* 0x000fe400078ec0ff */
[----:B------:R-:W-:Y:S02]  /*9df0*/  LOP3.LUT R47, R47, 0xff, RZ, 0xc0, !PT ;  /* 0x000000ff2f2f7812 */ /* 0x000fe400078ec0ff */
[----:B------:R-:W-:Y:S02]  /*9e00*/  SHF.R.U32.HI R43, RZ, 0x8, R6 ;  /* 0x00000008ff2b7819 */ /* 0x000fe40000011606 */
[----:B------:R-:W-:Y:S01]  /*9e10*/  LOP3.LUT R40, R40, 0xff, RZ, 0xc0, !PT ;  /* 0x000000ff28287812 */ /* 0x000fe200078ec0ff */
[----:B0-----:R-:W-:Y:S01]  /*9e20*/  VIADD R31, R21, 0xffffff80 ;  /* 0xffffff80151f7836 */ /* 0x001fe20000000000 */
[----:B------:R-:W-:Y:S02]  /*9e30*/  LOP3.LUT R21, R20, 0xff, RZ, 0xc0, !PT ;  /* 0x000000ff14157812 */ /* 0x000fe400078ec0ff */
[----:B------:R-:W-:-:S02]  /*9e40*/  LOP3.LUT R20, R14, 0xff, RZ, 0xc0, !PT ;  /* 0x000000ff0e147812 */ /* 0x000fc400078ec0ff */
[----:B------:R-:W-:Y:S02]  /*9e50*/  LEA.HI R32, R31, R31, RZ, 0x1 ;  /* 0x0000001f1f207211 */ /* 0x000fe400078f08ff */
[----:B-1----:R-:W-:Y:S02]  /*9e60*/  PRMT R39, R21, 0x7604, R0 ;  /* 0x0000760415277816 */ /* 0x002fe40000000000 */
[----:B------:R-:W-:Y:S02]  /*9e70*/  LOP3.LUT R32, R32, 0xfffffffe, RZ, 0xc0, !PT ;  /* 0xfffffffe20207812 */ /* 0x000fe400078ec0ff */
[----:B------:R-:W-:Y:S02]  /*9e80*/  SHF.R.U32.HI R21, RZ, 0x8, R4 ;  /* 0x00000008ff157819 */ /* 0x000fe40000011604 */
[----:B------:R-:W-:Y:S01]  /*9e90*/  PRMT R44, R47, 0x7604, R44 ;  /* 0x000076042f2c7816 */ /* 0x000fe2000000002c */
[----:B------:R-:W-:Y:S01]  /*9ea0*/  IMAD.IADD R32, R31, 0x1, -R32 ;  /* 0x000000011f207824 */ /* 0x000fe200078e0a20 */
[----:B------:R-:W-:-:S02]  /*9eb0*/  LOP3.LUT R31, R30, 0xff, RZ, 0xc0, !PT ;  /* 0x000000ff1e1f7812 */ /* 0x000fc400078ec0ff */
[----:B------:R-:W-:Y:S02]  /*9ec0*/  LOP3.LUT R33, R21, 0xff, RZ, 0xc0, !PT ;  /* 0x000000ff15217812 */ /* 0x000fe400078ec0ff */
[----:B------:R-:W-:Y:S02]  /*9ed0*/  LEA.HI R0, R3, R32, RZ, 0x1c ;  /* 0x0000002003007211 */ /* 0x000fe400078fe0ff */
[----:B------:R-:W-:Y:S02]  /*9ee0*/  PRMT R41, R31, 0x7604, R20 ;  /* 0x000076041f297816 */ /* 0x000fe40000000014 */
[C---:B------:R-:W-:Y:S01]  /*9ef0*/  LEA.HI R20, R0.reuse, R0, RZ, 0x1 ;  /* 0x0000000000147211 */ /* 0x040fe200078f08ff */
[----:B------:R-:W-:Y:S01]  /*9f00*/  IMAD.SHL.U32 R0, R0, 0x10, RZ ;  /* 0x0000001000007824 */ /* 0x000fe200078e00ff */
[----:B------:R-:W-:Y:S02]  /*9f10*/  LOP3.LUT R32, R4, 0xff, RZ, 0xc0, !PT ;  /* 0x000000ff04207812 */ /* 0x000fe400078ec0ff */
[----:B------:R-:W-:-:S02]  /*9f20*/  SHF.R.S32.HI R20, RZ, 0x1, R20 ;  /* 0x00000001ff147819 */ /* 0x000fc40000011414 */
[----:B------:R-:W-:Y:S02]  /*9f30*/  LOP3.LUT R0, R62, 0x10, R0, 0xf8, !PT ;  /* 0x000000103e007812 */ /* 0x000fe400078ef800 */
[----:B------:R-:W-:Y:S01]  /*9f40*/  PRMT R45, R33, 0x7604, R32 ;  /* 0x00007604212d7816 */ /* 0x000fe20000000020 */
[----:B------:R-:W-:Y:S01]  /*9f50*/  IMAD R21, R20, 0x1800, R61 ;  /* 0x0000180014157824 */ /* 0x000fe200078e023d */
[----:B------:R-:W-:Y:S02]  /*9f60*/  LOP3.LUT R0, R0, R60, RZ, 0x3c, !PT ;  /* 0x0000003c00007212 */ /* 0x000fe400078e3cff */
[----:B------:R-:W-:Y:S02]  /*9f70*/  PRMT R20, R29, 0x7604, R28 ;  /* 0x000076041d147816 */ /* 0x000fe4000000001c */
[----:B------:R-:W-:Y:S01]  /*9f80*/  IADD3 R0, R16, R21, R0 ;  /* 0x0000001510007210 */ /* 0x000fe20007ffe000 */
[----:B------:R-:W0:Y:S01]  /*9f90*/  LDS.128 R28, [R37+0xf000] ;  /* 0x00f00000251c7984 */ /* 0x000e220000000c00 */
[----:B------:R-:W-:-:S02]  /*9fa0*/  LOP3.LUT R21, R5, 0xff, RZ, 0xc0, !PT ;  /* 0x000000ff05157812 */ /* 0x000fc400078ec0ff */
[----:B------:R-:W-:Y:S01]  /*9fb0*/  LOP3.LUT R42, R6, 0xff, RZ, 0xc0, !PT ;  /* 0x000000ff062a7812 */ /* 0x000fe200078ec0ff */
[----:B------:R-:W1:Y:S01]  /*9fc0*/  LDS.128 R32, [R0+0xf000] ;  /* 0x00f0000000207984 */ /* 0x000e620000000c00 */
[----:B------:R-:W-:Y:S02]  /*9fd0*/  LOP3.LUT R43, R43, 0xff, RZ, 0xc0, !PT ;  /* 0x000000ff2b2b7812 */ /* 0x000fe400078ec0ff */
        /* <DEDUP_REMOVED lines=8> */
[----:B------:R-:W-:Y:S01]  /*a060*/  LOP3.LUT R45, R45, 0xff0000, R4, 0xf8, !PT ;  /* 0x00ff00002d2d7812 */ /* 0x000fe200078ef804 */
[----:B------:R-:W-:Y:S01]  /*a070*/  IMAD.U32 R51, R51, 0x10000, RZ ;  /* 0x0001000033337824 */ /* 0x000fe200078e00ff */
        /* <DEDUP_REMOVED lines=12> */
[--C-:B------:R-:W-:Y:S02]  /*a140*/  LOP3.LUT R13, R49, 0xff0000, R6.reuse, 0xf8, !PT ;  /* 0x00ff0000310d7812 */ /* 0x100fe400078ef806 */
[-C--:B0-----:R-:W-:Y:S02]  /*a150*/  F2FP.F16.E4M3.UNPACK_B R14, R29.reuse ;  /* 0x0000001dff0e723e */ /* 0x081fe400020006ff */
[----:B------:R-:W-:Y:S02]  /*a160*/  F2FP.F16.E4M3.UNPACK_B R40, R29.H1 ;  /* 0x0000001dff28723e */ /* 0x000fe400030006ff */
[----:B------:R-:W-:Y:S02]  /*a170*/  F2FP.F16.E4M3.UNPACK_B R48, R45 ;  /* 0x0000002dff30723e */ /* 0x000fe400020006ff */
[----:B-1----:R-:W-:Y:S02]  /*a180*/  F2FP.F16.E4M3.UNPACK_B R21, R33 ;  /* 0x00000021ff15723e */ /* 0x002fe400020006ff */
[----:B------:R-:W-:Y:S01]  /*a190*/  F2FP.F16.E4M3.UNPACK_B R29, R44 ;  /* 0x0000002cff1d723e */ /* 0x000fe200020006ff */
[----:B------:R-:W-:Y:S01]  /*a1a0*/  HADD2.F32 R50, -RZ, R48.H0_H0 ;  /* 0x20000030ff327230 */ /* 0x000fe20000004100 */
[----:B------:R-:W-:Y:S01]  /*a1b0*/  LOP3.LUT R4, R13, 0xff000000, R6, 0xf8, !PT ;  /* 0xff0000000d047812 */ /* 0x000fe200078ef806 */
[----:B------:R-:W-:Y:S01]  /*a1c0*/  HADD2.F32 R6, -RZ, R21.H0_H0 ;  /* 0x20000015ff067230 */ /* 0x000fe20000004100 */
[-C--:B------:R-:W-:Y:S01]  /*a1d0*/  F2FP.F16.E4M3.UNPACK_B R41, R31.reuse ;  /* 0x0000001fff29723e */ /* 0x080fe200020006ff */
[--C-:B------:R-:W-:Y:S01]  /*a1e0*/  HADD2.F32 R13, -RZ, R14.reuse.H0_H0 ;  /* 0x2000000eff0d7230 */ /* 0x100fe20000004100 */
[----:B------:R-:W-:Y:S01]  /*a1f0*/  F2FP.F16.E4M3.UNPACK_B R46, R31.H1 ;  /* 0x0000001fff2e723e */ /* 0x000fe200030006ff */
[----:B------:R-:W-:Y:S01]  /*a200*/  HADD2.F32 R31, -RZ, R29.H0_H0 ;  /* 0x2000001dff1f7230 */ /* 0x000fe20000004100 */
[----:B------:R-:W-:Y:S01]  /*a210*/  LOP3.LUT R49, R43, 0xff000000, R15, 0xf8, !PT ;  /* 0xff0000002b317812 */ /* 0x000fe200078ef80f */
[----:B------:R-:W-:Y:S01]  /*a220*/  HADD2.F32 R21, -RZ, R21.H1_H1 ;  /* 0x30000015ff157230 */ /* 0x000fe20000004100 */
[-C--:B------:R-:W-:Y:S01]  /*a230*/  F2FP.F16.E4M3.UNPACK_B R15, R28.reuse ;  /* 0x0000001cff0f723e */ /* 0x080fe200020006ff */
[----:B------:R-:W-:Y:S01]  /*a240*/  HADD2.F32 R14, -RZ, R14.H1_H1 ;  /* 0x3000000eff0e7230 */ /* 0x000fe20000004100 */
[----:B------:R-:W-:-:S02]  /*a250*/  F2FP.F16.E4M3.UNPACK_B R39, R28.H1 ;  /* 0x0000001cff27723e */ /* 0x000fc400030006ff */
[-C--:B------:R-:W-:Y:S02]  /*a260*/  F2FP.F16.E4M3.UNPACK_B R28, R32.reuse ;  /* 0x00000020ff1c723e */ /* 0x080fe400020006ff */
[----:B------:R-:W-:Y:S01]  /*a270*/  F2FP.F16.E4M3.UNPACK_B R43, R32.H1 ;  /* 0x00000020ff2b723e */ /* 0x000fe200030006ff */
[C---:B------:R-:W-:Y:S01]  /*a280*/  FMUL.FTZ R32, R6.reuse, R50 ;  /* 0x0000003206207220 */ /* 0x040fe20000410000 */
[-C--:B------:R-:W-:Y:S02]  /*a290*/  F2FP.F16.E4M3.UNPACK_B R42, R35.reuse ;  /* 0x00000023ff2a723e */ /* 0x080fe400020006ff */
[----:B------:R-:W-:Y:S01]  /*a2a0*/  F2FP.F16.E4M3.UNPACK_B R47, R35.H1 ;  /* 0x00000023ff2f723e */ /* 0x000fe200030006ff */
[-C--:B------:R-:W-:Y:S01]  /*a2b0*/  FMUL.FTZ R35, R6, R31.reuse ;  /* 0x0000001f06237220 */ /* 0x080fe20000410000 */
[----:B------:R-:W-:Y:S01]  /*a2c0*/  FFMA.FTZ R6, R13, R31, -R32 ;  /* 0x0000001f0d067223 */ /* 0x000fe20000010820 */
[----:B------:R-:W-:Y:S01]  /*a2d0*/  F2FP.F16.E4M3.UNPACK_B R33, R33.H1 ;  /* 0x00000021ff21723e */ /* 0x000fe200030006ff */
[----:B------:R-:W-:-:S02]  /*a2e0*/  HADD2.F32 R32, -RZ, R29.H1_H1 ;  /* 0x3000001dff207230 */ /* 0x000fc40000004100 */
[----:B------:R-:W-:Y:S01]  /*a2f0*/  FFMA.FTZ R13, R13, R50, R35 ;  /* 0x000000320d0d7223 */ /* 0x000fe20000010023 */
[----:B------:R-:W-:Y:S01]  /*a300*/  F2FP.F16.E4M3.UNPACK_B R35, R45.H1 ;  /* 0x0000002dff23723e */ /* 0x000fe200030006ff */
[----:B------:R-:W-:Y:S01]  /*a310*/  HADD2.F32 R45, -RZ, R48.H1_H1 ;  /* 0x30000030ff2d7230 */ /* 0x000fe20000004100 */
[----:B------:R-:W-:Y:S01]  /*a320*/  F2FP.F16.E4M3.UNPACK_B R44, R44.H1 ;  /* 0x0000002cff2c723e */ /* 0x000fe200030006ff */
[----:B------:R-:W-:Y:S01]  /*a330*/  HADD2.F32 R29, -RZ, R33.H0_H0 ;  /* 0x20000021ff1d7230 */ /* 0x000fe20000004100 */
[----:B------:R-:W-:Y:S01]  /*a340*/  LOP3.LUT R52, R51, 0xff000000, R7, 0xf8, !PT ;  /* 0xff00000033347812 */ /* 0x000fe200078ef807 */
[----:B------:R-:W-:Y:S02]  /*a350*/  HADD2.F32 R50, -RZ, R35.H0_H0 ;  /* 0x20000023ff327230 */ /* 0x000fe40000004100 */
[C---:B------:R-:W-:Y:S01]  /*a360*/  FMUL.FTZ R51, R21.reuse, R45 ;  /* 0x0000002d15337220 */ /* 0x040fe20000410000 */
[----:B------:R-:W-:Y:S02]  /*a370*/  HADD2.F32 R48, -RZ, R44.H0_H0 ;  /* 0x2000002cff307230 */ /* 0x000fe40000004100 */
[----:B------:R-:W-:Y:S01]  /*a380*/  FMUL.FTZ R54, R21, R32 ;  /* 0x0000002015367220 */ /* 0x000fe20000410000 */
[----:B------:R-:W-:-:S02]  /*a390*/  HADD2.F32 R31, -RZ, R40.H0_H0 ;  /* 0x20000028ff1f7230 */ /* 0x000fc40000004100 */
[C---:B------:R-:W-:Y:S01]  /*a3a0*/  FMUL.FTZ R56, R29.reuse, R50 ;  /* 0x000000321d387220 */ /* 0x040fe20000410000 */
[C---:B------:R-:W-:Y:S01]  /*a3b0*/  FFMA.FTZ R21, R14.reuse, R32, -R51 ;  /* 0x000000200e157223 */ /* 0x040fe20000010833 */
[-C--:B------:R-:W-:Y:S01]  /*a3c0*/  FMUL.FTZ R53, R29, R48.reuse ;  /* 0x000000301d357220 */ /* 0x080fe20000410000 */
[----:B------:R-:W-:Y:S01]  /*a3d0*/  FFMA.FTZ R14, R14, R45, R54 ;  /* 0x0000002d0e0e7223 */ /* 0x000fe20000010036 */
[C---:B------:R-:W-:Y:S01]  /*a3e0*/  FFMA.FTZ R29, R31.reuse, R48, -R56 ;  /* 0x000000301f1d7223 */ /* 0x040fe20000010838 */
[----:B------:R-:W-:Y:S02]  /*a3f0*/  HADD2.F32 R51, -RZ, R35.H1_H1 ;  /* 0x30000023ff337230 */ /* 0x000fe40000004100 */
[----:B------:R-:W-:Y:S01]  /*a400*/  FFMA.FTZ R31, R31, R50, R53 ;  /* 0x000000321f1f7223 */ /* 0x000fe20000010035 */
[----:B------:R-:W-:Y:S01]  /*a410*/  F2FP.F16.E4M3.UNPACK_B R50, R52 ;  /* 0x00000034ff32723e */ /* 0x000fe200020006ff */
[----:B------:R-:W-:Y:S01]  /*a420*/  HADD2.F32 R32, -RZ, R33.H1_H1 ;  /* 0x30000021ff207230 */ /* 0x000fe20000004100 */
[----:B------:R-:W-:Y:S01]  /*a430*/  F2FP.F16.E4M3.UNPACK_B R7, R34 ;  /* 0x00000022ff07723e */ /* 0x000fe200020006ff */
[----:B------:R-:W-:Y:S01]  /*a440*/  HADD2.F32 R45, -RZ, R44.H1_H1 ;  /* 0x3000002cff2d7230 */ /* 0x000fe20000004100 */
[----:B------:R-:W-:Y:S01]  /*a450*/  F2FP.F16.E4M3.UNPACK_B R44, R49 ;  /* 0x00000031ff2c723e */ /* 0x000fe200020006ff */
        /* <DEDUP_REMOVED lines=10> */
[----:B------:R-:W-:Y:S01]  /*a500*/  F2FP.F16.E4M3.UNPACK_B R51, R52.H1 ;  /* 0x00000034ff33723e */ /* 0x000fe200030006ff */
[-C--:B------:R-:W-:Y:S01]  /*a510*/  FMUL.FTZ R55, R35, R48.reuse ;  /* 0x0000003023377220 */ /* 0x080fe20000410000 */
[----:B------:R-:W-:Y:S01]  /*a520*/  F2FP.F16.E4M3.UNPACK_B R49, R49.H1 ;  /* 0x00000031ff31723e */ /* 0x000fe200030006ff */
[C---:B------:R-:W-:Y:S01]  /*a530*/  FFMA.FTZ R35, R33.reuse, R48, -R58 ;  /* 0x0000003021237223 */ /* 0x040fe2000001083a */
[----:B------:R-:W-:Y:S02]  /*a540*/  HADD2.F32 R48, -RZ, R44.H1_H1 ;  /* 0x3000002cff307230 */ /* 0x000fe40000004100 */
[----:B------:R-:W-:Y:S01]  /*a550*/  FFMA.FTZ R33, R33, R54, R55 ;  /* 0x0000003621217223 */ /* 0x000fe20000010037 */
[----:B------:R-:W-:Y:S01]  /*a560*/  HADD2.F32 R52, -RZ, R50.H1_H1 ;  /* 0x30000032ff347230 */ /* 0x000fe20000004100 */
[----:B------:R-:W-:Y:S01]  /*a570*/  F2FP.F16.E4M3.UNPACK_B R34, R34.H1 ;  /* 0x00000022ff22723e */ /* 0x000fe200030006ff */
[----:B------:R-:W-:Y:S01]  /*a580*/  HADD2.F32 R42, -RZ, R42.H1_H1 ;  /* 0x3000002aff2a7230 */ /* 0x000fe20000004100 */
[-C--:B------:R-:W-:Y:S01]  /*a590*/  F2FP.F16.E4M3.UNPACK_B R5, R30.reuse ;  /* 0x0000001eff05723e */ /* 0x080fe200020006ff */
        /* <DEDUP_REMOVED lines=15> */
[----:B------:R-:W-:Y:S01]  /*a690*/  F2FP.F16.E4M3.UNPACK_B R53, R38.H1 ;  /* 0x00000026ff35723e */ /* 0x000fe200030006ff */
[----:B------:R-:W-:Y:S01]  /*a6a0*/  HADD2.F32 R48, -RZ, R46.H1_H1 ;  /* 0x3000002eff307230 */ /* 0x000fe20000004100 */
[----:B------:R-:W-:Y:S01]  /*a6b0*/  F2FP.F16.E4M3.UNPACK_B R50, R20.H1 ;  /* 0x00000014ff32723e */ /* 0x000fe200030006ff */
[----:B------:R-:W-:Y:S01]  /*a6c0*/  HADD2.F32 R55, -RZ, R51.H1_H1 ;  /* 0x30000033ff377230 */ /* 0x000fe20000004100 */
[----:B------:R-:W-:Y:S01]  /*a6d0*/  F2FP.SATFINITE.E4M3.F32.PACK_AB_MERGE_C R31, R40, R31, RZ ;  /* 0x0000001f281f723e */ /* 0x000fe200048070ff */
[----:B------:R-:W-:Y:S02]  /*a6e0*/  HADD2.F32 R54, -RZ, R53.H0_H0 ;  /* 0x20000035ff367230 */ /* 0x000fe40000004100 */
[----:B------:R-:W-:-:S02]  /*a6f0*/  HADD2.F32 R46, -RZ, R43.H0_H0 ;  /* 0x2000002bff2e7230 */ /* 0x000fc40000004100 */
[C---:B------:R-:W-:Y:S01]  /*a700*/  FMUL.FTZ R59, R47.reuse, R55 ;  /* 0x000000372f3b7220 */ /* 0x040fe20000410000 */
[--C-:B------:R-:W-:Y:S01]  /*a710*/  HADD2.F32 R51, -RZ, R50.reuse.H0_H0 ;  /* 0x20000032ff337230 */ /* 0x100fe20000004100 */
[----:B------:R-:W-:Y:S01]  /*a720*/  F2FP.SATFINITE.E4M3.F32.PACK_AB_MERGE_C R13, R14, R13, R31 ;  /* 0x0000000d0e0d723e */ /* 0x000fe2000480701f */
[----:B------:R-:W-:Y:S02]  /*a730*/  HADD2.F32 R52, -RZ, R49.H1_H1 ;  /* 0x30000031ff347230 */ /* 0x000fe40000004100 */
[C---:B------:R-:W-:Y:S01]  /*a740*/  FMUL.FTZ R56, R46.reuse, R54 ;  /* 0x000000362e387220 */ /* 0x040fe20000410000 */
[----:B------:R-:W-:Y:S02]  /*a750*/  HADD2.F32 R49, -RZ, R39.H0_H0 ;  /* 0x20000027ff317230 */ /* 0x000fe40000004100 */
[-C--:B------:R-:W-:Y:S01]  /*a760*/  FMUL.FTZ R57, R46, R51.reuse ;  /* 0x000000332e397220 */ /* 0x080fe20000410000 */
[----:B------:R-:W-:Y:S02]  /*a770*/  HADD2.F32 R43, -RZ, R43.H1_H1 ;  /* 0x3000002bff2b7230 */ /* 0x000fe40000004100 */
[-C--:B------:R-:W-:Y:S01]  /*a780*/  FMUL.FTZ R58, R47, R52.reuse ;  /* 0x000000342f3a7220 */ /* 0x080fe20000410000 */
[----:B------:R-:W-:Y:S01]  /*a790*/  FFMA.FTZ R46, R48, R52, -R59 ;  /* 0x00000034302e7223 */ /* 0x000fe2000001083b */
[C---:B------:R-:W-:Y:S01]  /*a7a0*/  FFMA.FTZ R47, R49.reuse, R51, -R56 ;  /* 0x00000033312f7223 */ /* 0x040fe20000010838 */
[----:B------:R-:W-:Y:S01]  /*a7b0*/  FFMA.FTZ R49, R49, R54, R57 ;  /* 0x0000003631317223 */ /* 0x000fe20000010039 */
[----:B------:R-:W-:Y:S01]  /*a7c0*/  HADD2.F32 R54, -RZ, R53.H1_H1 ;  /* 0x30000035ff367230 */ /* 0x000fe20000004100 */
[----:B------:R-:W-:Y:S01]  /*a7d0*/  F2FP.F16.E4M3.UNPACK_B R51, R38 ;  /* 0x00000026ff33723e */ /* 0x000fe200020006ff */
[----:B------:R-:W-:Y:S01]  /*a7e0*/  HADD2.F32 R52, -RZ, R50.H1_H1 ;  /* 0x30000032ff347230 */ /* 0x000fe20000004100 */
[----:B------:R-:W-:Y:S01]  /*a7f0*/  F2FP.F16.E4M3.UNPACK_B R50, R20 ;  /* 0x00000014ff32723e */ /* 0x000fe200020006ff */
[----:B------:R-:W-:-:S02]  /*a800*/  HADD2.F32 R39, -RZ, R39.H1_H1 ;  /* 0x30000027ff277230 */ /* 0x000fc40000004100 */
[C---:B------:R-:W-:Y:S01]  /*a810*/  FMUL.FTZ R20, R43.reuse, R54 ;  /* 0x000000362b147220 */ /* 0x040fe20000410000 */
[----:B------:R-:W-:Y:S01]  /*a820*/  FFMA.FTZ R48, R48, R55, R58 ;  /* 0x0000003730307223 */ /* 0x000fe2000001003a */
[-C--:B------:R-:W-:Y:S01]  /*a830*/  FMUL.FTZ R53, R43, R52.reuse ;  /* 0x000000342b357220 */ /* 0x080fe20000410000 */
[--C-:B------:R-:W-:Y:S02]  /*a840*/  HADD2.F32 R43, -RZ, R51.reuse.H0_H0 ;  /* 0x20000033ff2b7230 */ /* 0x100fe40000004100 */
[C---:B------:R-:W-:Y:S01]  /*a850*/  FFMA.FTZ R56, R39.reuse, R52, -R20 ;  /* 0x0000003427387223 */ /* 0x040fe20000010814 */
[----:B------:R-:W-:Y:S02]  /*a860*/  HADD2.F32 R38, -RZ, R28.H0_H0 ;  /* 0x2000001cff267230 */ /* 0x000fe40000004100 */
[----:B------:R-:W-:Y:S01]  /*a870*/  FFMA.FTZ R58, R39, R54, R53 ;  /* 0x00000036273a7223 */ /* 0x000fe20000010035 */
[----:B------:R-:W-:Y:S01]  /*a880*/  HADD2.F32 R39, -RZ, R50.H0_H0 ;  /* 0x20000032ff277230 */ /* 0x000fe20000004100 */
[----:B------:R-:W-:Y:S01]  /*a890*/  F2FP.F16.E4M3.UNPACK_B R52, R4.H1 ;  /* 0x00000004ff34723e */ /* 0x000fe200030006ff */
[----:B------:R-:W-:-:S02]  /*a8a0*/  HADD2.F32 R51, -RZ, R51.H1_H1 ;  /* 0x30000033ff337230 */ /* 0x000fc40000004100 */
[C---:B------:R-:W-:Y:S01]  /*a8b0*/  FMUL.FTZ R53, R38.reuse, R43 ;  /* 0x0000002b26357220 */ /* 0x040fe20000410000 */
[----:B------:R-:W-:Y:S02]  /*a8c0*/  HADD2.F32 R28, -RZ, R28.H1_H1 ;  /* 0x3000001cff1c7230 */ /* 0x000fe40000004100 */
[----:B------:R-:W-:Y:S01]  /*a8d0*/  FMUL.FTZ R55, R38, R39 ;  /* 0x0000002726377220 */ /* 0x000fe20000410000 */
[----:B------:R-:W-:Y:S01]  /*a8e0*/  HADD2.F32 R50, -RZ, R50.H1_H1 ;  /* 0x30000032ff327230 */ /* 0x000fe20000004100 */
[----:B------:R-:W-:Y:S01]  /*a8f0*/  F2FP.F16.E4M3.UNPACK_B R38, R12.H1 ;  /* 0x0000000cff26723e */ /* 0x000fe200030006ff */
[--C-:B------:R-:W-:Y:S02]  /*a900*/  HADD2.F32 R20, -RZ, R15.reuse.H0_H0 ;  /* 0x2000000fff147230 */ /* 0x100fe40000004100 */
[C---:B------:R-:W-:Y:S01]  /*a910*/  FMUL.FTZ R54, R28.reuse, R51 ;  /* 0x000000331c367220 */ /* 0x040fe20000410000 */
[----:B------:R-:W-:Y:S02]  /*a920*/  HADD2.F32 R15, -RZ, R15.H1_H1 ;  /* 0x3000000fff0f7230 */ /* 0x000fe40000004100 */
[----:B------:R-:W-:Y:S01]  /*a930*/  FMUL.FTZ R28, R28, R50 ;  /* 0x000000321c1c7220 */ /* 0x000fe20000410000 */
[----:B------:R-:W-:Y:S01]  /*a940*/  F2FP.F16.E4M3.UNPACK_B R12, R12 ;  /* 0x0000000cff0c723e */ /* 0x000fe200020006ff */
[C---:B------:R-:W-:Y:S01]  /*a950*/  FFMA.FTZ R53, R20.reuse, R39, -R53 ;  /* 0x0000002714357223 */ /* 0x040fe20000010835 */
[----:B------:R-:W-:Y:S01]  /*a960*/  FFMA.FTZ R55, R20, R43, R55 ;  /* 0x0000002b14377223 */ /* 0x000fe20000010037 */
        /* <DEDUP_REMOVED lines=10> */
[----:B------:R-:W-:-:S02]  /*aa10*/  HADD2.F32 R34, -RZ, R34.H1_H1 ;  /* 0x30000022ff227230 */ /* 0x000fc40000004100 */
[----:B------:R-:W-:Y:S02]  /*aa20*/  HADD2.F32 R51, -RZ, R52.H1_H1 ;  /* 0x30000034ff337230 */ /* 0x000fe40000004100 */
[C---:B------:R-:W-:Y:S01]  /*aa30*/  FFMA.FTZ R38, R15.reuse, R28, -R38 ;  /* 0x0000001c0f267223 */ /* 0x040fe20000010826 */
[----:B------:R-:W-:Y:S02]  /*aa40*/  HADD2.F32 R30, -RZ, R30.H1_H1 ;  /* 0x3000001eff1e7230 */ /* 0x000fe40000004100 */
[C---:B------:R-:W-:Y:S01]  /*aa50*/  FMUL.FTZ R28, R34.reuse, R39 ;  /* 0x00000027221c7220 */ /* 0x040fe20000410000 */
[----:B------:R-:W-:Y:S01]  /*aa60*/  FMUL.FTZ R57, R34, R51 ;  /* 0x0000003322397220 */ /* 0x000fe20000410000 */
[----:B------:R-:W-:Y:S01]  /*aa70*/  FFMA.FTZ R34, R15, R43, R20 ;  /* 0x0000002b0f227223 */ /* 0x000fe20000010014 */
[--C-:B------:R-:W-:Y:S02]  /*aa80*/  HADD2.F32 R15, -RZ, R12.reuse.H0_H0 ;  /* 0x2000000cff0f7230 */ /* 0x100fe40000004100 */
[----:B------:R-:W-:Y:S01]  /*aa90*/  FFMA.FTZ R51, R30, R51, R28 ;  /* 0x000000331e337223 */ /* 0x000fe2000001001c */
[----:B------:R-:W-:-:S02]  /*aaa0*/  HADD2.F32 R20, -RZ, R12.H1_H1 ;  /* 0x3000000cff147230 */ /* 0x000fc40000004100 */
[----:B------:R-:W-:Y:S01]  /*aab0*/  FFMA.FTZ R57, R30, R39, -R57 ;  /* 0x000000271e397223 */ /* 0x000fe20000010839 */
[--C-:B------:R-:W-:Y:S02]  /*aac0*/  HADD2.F32 R12, -RZ, R7.reuse.H0_H0 ;  /* 0x20000007ff0c7230 */ /* 0x100fe40000004100 */
[--C-:B------:R-:W-:Y:S01]  /*aad0*/  HADD2.F32 R28, -RZ, R4.reuse.H1_H1 ;  /* 0x30000004ff1c7230 */ /* 0x100fe20000004100 */
[----:B------:R-:W-:Y:S01]  /*aae0*/  F2FP.SATFINITE.E4M3.F32.PACK_AB_MERGE_C R34, R51, R34, RZ ;  /* 0x000000223322723e */ /* 0x000fe200048070ff */
[----:B------:R-:W-:Y:S01]  /*aaf0*/  HADD2.F32 R7, -RZ, R7.H1_H1 ;  /* 0x30000007ff077230 */ /* 0x000fe20000004100 */
[----:B------:R-:W-:Y:S01]  /*ab00*/  F2FP.SATFINITE.E4M3.F32.PACK_AB_MERGE_C R38, R57, R38, RZ ;  /* 0x000000263926723e */ /* 0x000fe200048070ff */
[----:B------:R-:W-:Y:S02]  /*ab10*/  HADD2.F32 R39, -RZ, R4.H0_H0 ;  /* 0x20000004ff277230 */ /* 0x000fe40000004100 */
[--C-:B------:R-:W-:Y:S02]  /*ab20*/  HADD2.F32 R4, -RZ, R5.reuse.H0_H0 ;  /* 0x20000005ff047230 */ /* 0x100fe40000004100 */
[----:B------:R-:W-:Y:S01]  /*ab30*/  FMUL.FTZ R30, R7, R28 ;  /* 0x0000001c071e7220 */ /* 0x000fe20000410000 */
[----:B------:R-:W-:-:S02]  /*ab40*/  HADD2.F32 R5, -RZ, R5.H1_H1 ;  /* 0x30000005ff057230 */ /* 0x000fc40000004100 */
[C---:B------:R-:W-:Y:S01]  /*ab50*/  FMUL.FTZ R43, R12.reuse, R39 ;  /* 0x000000270c2b7220 */ /* 0x040fe20000410000 */
[-C--:B------:R-:W-:Y:S01]  /*ab60*/  FMUL.FTZ R7, R7, R20.reuse ;  /* 0x0000001407077220 */ /* 0x080fe20000410000 */
[-C--:B------:R-:W-:Y:S01]  /*ab70*/  FMUL.FTZ R12, R12, R15.reuse ;  /* 0x0000000f0c0c7220 */ /* 0x080fe20000410000 */
[C---:B------:R-:W-:Y:S02]  /*ab80*/  FFMA.FTZ R30, R5.reuse, R20, -R30 ;  /* 0x00000014051e7223 */ /* 0x040fe4000001081e */
        /* <DEDUP_REMOVED lines=17> */
.L_x_9689:
[----:B------:R-:W-:Y:S05]  /*aca0*/  BSYNC B1 ;  /* 0x0000000000017941 */ /* 0x000fea0003800000 */
.L_x_9688:
[----:B------:R-:W-:Y:S05]  /*acb0*/  @P1 BRA `(.L_x_9678) ;  /* 0x0000000c00f81947 */ /* 0x000fea0003800000 */
[----:B----4-:R-:W2:Y:S04]  /*acc0*/  LDL R21, [R1+0x64] ;  /* 0x0000640001157983 */ /* 0x010ea80000100800 */
[----:B------:R-:W4:Y:S01]  /*acd0*/  LDL R49, [R1+0x70] ;  /* 0x0000700001317983 */ /* 0x000f220000100800 */
[----:B0----5:R-:W-:Y:S02]  /*ace0*/  SHF.R.U32.HI R0, RZ, 0x8, R24 ;  /* 0x00000008ff007819 */ /* 0x021fe40000011618 */
[----:B------:R-:W-:Y:S02]  /*acf0*/  LOP3.LUT R5, R24, 0xff, RZ, 0xc0, !PT ;  /* 0x000000ff18057812 */ /* 0x000fe400078ec0ff */
[----:B------:R-:W-:Y:S02]  /*ad00*/  LOP3.LUT R0, R0, 0xff, RZ, 0xc0, !PT ;  /* 0x000000ff00007812 */ /* 0x000fe400078ec0ff */
[----:B------:R-:W-:-:S02]  /*ad10*/  SHF.R.U32.HI R14, RZ, 0x8, R25 ;  /* 0x00000008ff0e7819 */ /* 0x000fc40000011619 */
[----:B---3--:R-:W-:Y:S02]  /*ad20*/  PRMT R20, R0, 0x7604, R5 ;  /* 0x0000760400147816 */ /* 0x008fe40000000005 */
[----:B------:R-:W-:Y:S02]  /*ad30*/  LOP3.LUT R7, R25, 0xff, RZ, 0xc0, !PT ;  /* 0x000000ff19077812 */ /* 0x000fe400078ec0ff */
[----:B------:R-:W-:Y:S02]  /*ad40*/  SHF.R.U32.HI R6, RZ, 0x8, R27 ;  /* 0x00000008ff067819 */ /* 0x000fe4000001161b */
[----:B------:R-:W-:Y:S02]  /*ad50*/  LOP3.LUT R0, R14, 0xff, RZ, 0xc0, !PT ;  /* 0x000000ff0e007812 */ /* 0x000fe400078ec0ff */
[----:B------:R-:W-:Y:S02]  /*ad60*/  LOP3.LUT R13, R27, 0xff, RZ, 0xc0, !PT ;  /* 0x000000ff1b0d7812 */ /* 0x000fe400078ec0ff */
        /* <DEDUP_REMOVED lines=28> */
[----:B------:R-:W-:Y:S01]  /*af30*/  PRMT R37, R14, 0x7604, R21 ;  /* 0x000076040e257816 */ /* 0x000fe20000000015 */
        /* <DEDUP_REMOVED lines=8> */
[----:B-1----:R-:W-:-:S02]  /*afc0*/  PRMT R39, R3, 0x7604, R34 ;  /* 0x0000760403277816 */ /* 0x002fc40000000022 */
[----:B------:R-:W-:Y:S01]  /*afd0*/  SHF.R.U32.HI R3, RZ, 0x10, R24 ;  /* 0x00000010ff037819 */ /* 0x000fe20000011618 */
[----:B------:R-:W0:Y:S01]  /*afe0*/  LDS.128 R12, [R0+0xf000] ;  /* 0x00f00000000c7984 */ /* 0x000e220000000c00 */
[----:B------:R-:W-:Y:S02]  /*aff0*/  LOP3.LUT R21, R21, 0xff, RZ, 0xc0, !PT ;  /* 0x000000ff15157812 */ /* 0x000fe400078ec0ff */
[----:B------:R-:W-:Y:S02]  /*b000*/  LOP3.LUT R3, R3, 0xff, RZ, 0xc0, !PT ;  /* 0x000000ff03037812 */ /* 0x000fe400078ec0ff */
[----:B------:R-:W-:Y:S02]  /*b010*/  SHF.R.U32.HI R29, RZ, 0x10, R26 ;  /* 0x00000010ff1d7819 */ /* 0x000fe4000001161a */
[----:B------:R-:W-:Y:S02]  /*b020*/  PRMT R3, R3, 0x7054, R20 ;  /* 0x0000705403037816 */ /* 0x000fe40000000014 */
[----:B------:R-:W-:-:S02]  /*b030*/  PRMT R21, R21, 0x7054, R28 ;  /* 0x0000705415157816 */ /* 0x000fc4000000001c */
[----:B------:R-:W-:Y:S02]  /*b040*/  SHF.R.U32.HI R20, RZ, 0x10, R8 ;  /* 0x00000010ff147819 */ /* 0x000fe40000011608 */
[----:B------:R-:W-:Y:S02]  /*b050*/  SHF.R.U32.HI R28, RZ, 0x10, R9 ;  /* 0x00000010ff1c7819 */ /* 0x000fe40000011609 */
[----:B------:R-:W-:Y:S02]  /*b060*/  LOP3.LUT R29, R29, 0xff, RZ, 0xc0, !PT ;  /* 0x000000ff1d1d7812 */ /* 0x000fe400078ec0ff */
[----:B------:R-:W-:Y:S02]  /*b070*/  LOP3.LUT R20, R20, 0xff, RZ, 0xc0, !PT ;  /* 0x000000ff14147812 */ /* 0x000fe400078ec0ff */
[----:B------:R-:W-:Y:S02]  /*b080*/  LOP3.LUT R28, R28, 0xff, RZ, 0xc0, !PT ;  /* 0x000000ff1c1c7812 */ /* 0x000fe400078ec0ff */
[----:B------:R-:W-:-:S02]  /*b090*/  PRMT R29, R29, 0x7054, R30 ;  /* 0x000070541d1d7816 */ /* 0x000fc4000000001e */
[----:B------:R-:W-:Y:S02]  /*b0a0*/  SHF.R.U32.HI R30, RZ, 0x10, R10 ;  /* 0x00000010ff1e7819 */ /* 0x000fe4000001160a */
[----:B------:R-:W-:Y:S02]  /*b0b0*/  PRMT R33, R20, 0x7054, R33 ;  /* 0x0000705414217816 */ /* 0x000fe40000000021 */
[----:B------:R-:W-:Y:S02]  /*b0c0*/  PRMT R35, R28, 0x7054, R35 ;  /* 0x000070541c237816 */ /* 0x000fe40000000023 */
[----:B------:R-:W-:Y:S02]  /*b0d0*/  LOP3.LUT R28, R21, 0xff000000, R25, 0xf8, !PT ;  /* 0xff000000151c7812 */ /* 0x000fe400078ef819 */
[----:B------:R-:W-:Y:S02]  /*b0e0*/  LOP3.LUT R30, R30, 0xff, RZ, 0xc0, !PT ;  /* 0x000000ff1e1e7812 */ /* 0x000fe400078ec0ff */
[----:B------:R-:W-:-:S02]  /*b0f0*/  LOP3.LUT R21, R33, 0xff000000, R8, 0xf8, !PT ;  /* 0xff00000021157812 */ /* 0x000fc400078ef808 */
[----:B------:R-:W-:Y:S02]  /*b100*/  LOP3.LUT R33, R35, 0xff000000, R9, 0xf8, !PT ;  /* 0xff00000023217812 */ /* 0x000fe400078ef809 */
[----:B------:R-:W-:Y:S02]  /*b110*/  PRMT R37, R30, 0x7054, R37 ;  /* 0x000070541e257816 */ /* 0x000fe40000000025 */
[----:B------:R-:W-:Y:S02]  /*b120*/  F2FP.F16.E4M3.UNPACK_B R40, R33 ;  /* 0x00000021ff28723e */ /* 0x000fe400020006ff */
[----:B0-----:R-:W-:Y:S02]  /*b130*/  F2FP.F16.E4M3.UNPACK_B R25, R13 ;  /* 0x0000000dff19723e */ /* 0x001fe400020006ff */
[----:B------:R-:W-:Y:S01]  /*b140*/  PRMT R41, R32, 0x7054, R39 ;  /* 0x0000705420297816 */ /* 0x000fe20000000027 */
[--C-:B------:R-:W-:Y:S01]  /*b150*/  HADD2.F32 R42, -RZ, R40.reuse.H0_H0 ;  /* 0x20000028ff2a7230 */ /* 0x100fe20000004100 */
[----:B------:R-:W-:Y:S01]  /*b160*/  LOP3.LUT R20, R3, 0xff000000, R24, 0xf8, !PT ;  /* 0xff00000003147812 */ /* 0x000fe200078ef818 */
[----:B------:R-:W-:Y:S01]  /*b170*/  HADD2.F32 R40, -RZ, R40.H1_H1 ;  /* 0x30000028ff287230 */ /* 0x000fe20000004100 */
[----:B------:R-:W-:-:S02]  /*b180*/  LOP3.LUT R8, R37, 0xff000000, R10, 0xf8, !PT ;  /* 0xff00000025087812 */ /* 0x000fc400078ef80a */
[----:B------:R-:W-:Y:S02]  /*b190*/  F2FP.F16.E4M3.UNPACK_B R32, R28 ;  /* 0x0000001cff20723e */ /* 0x000fe400020006ff */
        /* <DEDUP_REMOVED lines=42> */
[----:B------:R-:W-:Y:S01]  /*b440*/  HADD2.F32 R28, -RZ, R24.H1_H1 ;  /* 0x30000018ff1c7230 */ /* 0x000fe20000004100 */
[----:B------:R-:W-:Y:S01]  /*b450*/  F2FP.F16.E4M3.UNPACK_B R29, R4.H1 ;  /* 0x00000004ff1d723e */ /* 0x000fe200030006ff */
[----:B------:R-:W-:-:S02]  /*b460*/  HADD2.F32 R42, -RZ, R40.H0_H0 ;  /* 0x20000028ff2a7230 */ /* 0x000fc40000004100 */
[C---:B------:R-:W-:Y:S01]  /*b470*/  FMUL.FTZ R45, R26.reuse, R41 ;  /* 0x000000291a2d7220 */ /* 0x040fe20000410000 */
[--C-:B------:R-:W-:Y:S02]  /*b480*/  HADD2.F32 R24, -RZ, R31.reuse.H0_H0 ;  /* 0x2000001fff187230 */ /* 0x100fe40000004100 */
[-C--:B------:R-:W-:Y:S01]  /*b490*/  FMUL.FTZ R26, R26, R33.reuse ;  /* 0x000000211a1a7220 */ /* 0x080fe20000410000 */
[----:B------:R-:W-:Y:S01]  /*b4a0*/  HADD2.F32 R38, -RZ, R32.H0_H0 ;  /* 0x20000020ff267230 */ /* 0x000fe20000004100 */
[----:B------:R-:W-:Y:S01]  /*b4b0*/  F2FP.F16.E4M3.UNPACK_B R11, R4 ;  /* 0x00000004ff0b723e */ /* 0x000fe200020006ff */
[----:B------:R-:W-:Y:S02]  /*b4c0*/  HADD2.F32 R25, -RZ, R30.H0_H0 ;  /* 0x2000001eff197230 */ /* 0x000fe40000004100 */
[C---:B------:R-:W-:Y:S01]  /*b4d0*/  FMUL.FTZ R44, R24.reuse, R42 ;  /* 0x0000002a182c7220 */ /* 0x040fe20000410000 */
[----:B------:R-:W-:Y:S02]  /*b4e0*/  HADD2.F32 R31, -RZ, R31.H1_H1 ;  /* 0x3000001fff1f7230 */ /* 0x000fe40000004100 */
[-C--:B------:R-:W-:Y:S01]  /*b4f0*/  FMUL.FTZ R47, R24, R38.reuse ;  /* 0x00000026182f7220 */ /* 0x080fe20000410000 */
[C---:B------:R-:W-:Y:S01]  /*b500*/  FFMA.FTZ R24, R28.reuse, R33, -R45 ;  /* 0x000000211c187223 */ /* 0x040fe2000001082d */
[----:B------:R-:W-:Y:S01]  /*b510*/  FFMA.FTZ R28, R28, R41, R26 ;  /* 0x000000291c1c7223 */ /* 0x000fe2000001001a */
[C---:B------:R-:W-:Y:S01]  /*b520*/  FFMA.FTZ R26, R25.reuse, R38, -R44 ;  /* 0x00000026191a7223 */ /* 0x040fe2000001082c */
[----:B------:R-:W-:Y:S01]  /*b530*/  FFMA.FTZ R25, R25, R42, R47 ;  /* 0x0000002a19197223 */ /* 0x000fe2000001002f */
        /* <DEDUP_REMOVED lines=11> */
[----:B------:R-:W-:Y:S02]  /*b5f0*/  HADD2.F32 R33, -RZ, R35.H0_H0 ;  /* 0x20000023ff217230 */ /* 0x000fe40000004100 */
[CC--:B------:R-:W-:Y:S01]  /*b600*/  FMUL.FTZ R46, R32.reuse, R43.reuse ;  /* 0x0000002b202e7220 */ /* 0x0c0fe20000410000 */
[----:B------:R-:W-:Y:S02]  /*b610*/  HADD2.F32 R30, -RZ, R30.H1_H1 ;  /* 0x3000001eff1e7230 */ /* 0x000fe40000004100 */
[----:B------:R-:W-:Y:S01]  /*b620*/  FMUL.FTZ R48, R32, R40 ;  /* 0x0000002820307220 */ /* 0x000fe20000410000 */
[----:B------:R-:W-:Y:S01]  /*b630*/  F2FP.F16.E4M3.UNPACK_B R14, R14.H1 ;  /* 0x0000000eff0e723e */ /* 0x000fe200030006ff */
[C---:B------:R-:W-:Y:S01]  /*b640*/  FFMA.FTZ R32, R33.reuse, R40, -R46 ;  /* 0x0000002821207223 */ /* 0x040fe2000001082e */
[----:B------:R-:W-:Y:S01]  /*b650*/  F2FP.F16.E4M3.UNPACK_B R40, R20.H1 ;  /* 0x00000014ff28723e */ /* 0x000fe200030006ff */
[----:B------:R-:W-:Y:S01]  /*b660*/  FFMA.FTZ R33, R33, R43, R48 ;  /* 0x0000002b21217223 */ /* 0x000fe20000010030 */
[----:B------:R-:W-:Y:S01]  /*b670*/  F2FP.F16.E4M3.UNPACK_B R43, R21.H1 ;  /* 0x00000015ff2b723e */ /* 0x000fe200030006ff */
[C---:B------:R-:W-:Y:S01]  /*b680*/  FFMA.FTZ R31, R30.reuse, R38, -R45 ;  /* 0x000000261e1f7223 */ /* 0x040fe2000001082d */
[----:B------:R-:W-:Y:S01]  /*b690*/  FFMA.FTZ R30, R30, R41, R44 ;  /* 0x000000291e1e7223 */ /* 0x000fe2000001002c */
[----:B------:R-:W-:Y:S01]  /*b6a0*/  HADD2.F32 R41, -RZ, R39.H1_H1 ;  /* 0x30000027ff297230 */ /* 0x000fe20000004100 */
[----:B------:R-:W-:Y:S01]  /*b6b0*/  F2FP.SATFINITE.E4M3.F32.PACK_AB_MERGE_C R13, R24, R13, RZ ;  /* 0x0000000d180d723e */ /* 0x000fe200048070ff */
[----:B------:R-:W-:Y:S01]  /*b6c0*/  HADD2.F32 R45, -RZ, R42.H1_H1 ;  /* 0x3000002aff2d7230 */ /* 0x000fe20000004100 */
[----:B------:R-:W-:Y:S01]  /*b6d0*/  F2FP.SATFINITE.E4M3.F32.PACK_AB_MERGE_C R15, R28, R15, RZ ;  /* 0x0000000f1c0f723e */ /* 0x000fe200048070ff */
[----:B------:R-:W-:Y:S01]  /*b6e0*/  HADD2.F32 R38, -RZ, R35.H1_H1 ;  /* 0x30000023ff267230 */ /* 0x000fe20000004100 */
[----:B------:R-:W-:Y:S01]  /*b6f0*/  F2FP.SATFINITE.E4M3.F32.PACK_AB_MERGE_C R5, R12, R5, R13 ;  /* 0x000000050c05723e */ /* 0x000fe2000480700d */
[----:B------:R-:W-:Y:S01]  /*b700*/  HADD2.F32 R39, -RZ, R37.H1_H1 ;  /* 0x30000025ff277230 */ /* 0x000fe20000004100 */
[----:B------:R-:W-:Y:S01]  /*b710*/  F2FP.SATFINITE.E4M3.F32.PACK_AB_MERGE_C R9, R10, R9, R15 ;  /* 0x000000090a09723e */ /* 0x000fe2000480700f */
[----:B------:R-:W-:-:S02]  /*b720*/  HADD2.F32 R44, -RZ, R43.H0_H0 ;  /* 0x2000002bff2c7230 */ /* 0x000fc40000004100 */
[----:B------:R-:W-:Y:S02]  /*b730*/  HADD2.F32 R35, -RZ, R34.H0_H0 ;  /* 0x20000022ff237230 */ /* 0x000fe40000004100 */
        /* <DEDUP_REMOVED lines=11> */
[C---:B------:R-:W-:Y:S01]  /*b7f0*/  FFMA.FTZ R35, R38.reuse, R41, -R47 ;  /* 0x0000002926237223 */ /* 0x040fe2000001082f */
[----:B------:R-:W-:Y:S01]  /*b800*/  FFMA.FTZ R52, R38, R45, R48 ;  /* 0x0000002d26347223 */ /* 0x000fe20000010030 */
[----:B------:R-:W-:Y:S01]  /*b810*/  F2FP.F16.E4M3.UNPACK_B R37, R20 ;  /* 0x00000014ff25723e */ /* 0x000fe200020006ff */
[----:B------:R-:W-:Y:S01]  /*b820*/  HADD2.F32 R29, -RZ, R29.H1_H1 ;  /* 0x3000001dff1d7230 */ /* 0x000fe20000004100 */
[----:B------:R-:W-:Y:S01]  /*b830*/  F2FP.F16.E4M3.UNPACK_B R38, R21 ;  /* 0x00000015ff26723e */ /* 0x000fe200020006ff */
[C---:B------:R-:W-:Y:S01]  /*b840*/  FMUL.FTZ R20, R34.reuse, R43 ;  /* 0x0000002b22147220 */ /* 0x040fe20000410000 */
[----:B------:R-:W-:Y:S01]  /*b850*/  FMUL.FTZ R34, R34, R40 ;  /* 0x0000002822227220 */ /* 0x000fe20000410000 */
[----:B------:R-:W-:-:S02]  /*b860*/  HADD2.F32 R21, -RZ, R27.H0_H0 ;  /* 0x2000001bff157230 */ /* 0x000fc40000004100 */
[--C-:B------:R-:W-:Y:S02]  /*b870*/  HADD2.F32 R39, -RZ, R38.reuse.H0_H0 ;  /* 0x20000026ff277230 */ /* 0x100fe40000004100 */
        /* <DEDUP_REMOVED lines=66> */
.L_x_9678:
[----:B------:R-:W-:Y:S05]  /*bca0*/  BSYNC B0 ;  /* 0x0000000000007941 */ /* 0x000fea0003800000 */
.L_x_9671:
        /* <DEDUP_REMOVED lines=8> */
.L_x_9668:
[----:B0-2---:R-:W-:Y:S01]  /*bd30*/  IMAD.U32 R0, RZ, RZ, UR38 ;  /* 0x00000026ff007e24 */ /* 0x005fe2000f8e00ff */
[----:B------:R-:W-:-:S04]  /*bd40*/  LOP3.LUT R22, R22, 0xfffffffe, RZ, 0xc0, !PT ;  /* 0xfffffffe16167812 */ /* 0x000fc800078ec0ff */
[----:B------:R-:W-:-:S13]  /*bd50*/  ISETP.NE.AND P0, PT, R0, 0x3, PT ;  /* 0x000000030000780c */ /* 0x000fda0003f05270 */
[----:B------:R-:W-:Y:S01]  /*bd60*/  @P0 LOP3.LUT R22, R22, 0x1, RZ, 0xfc, !PT ;  /* 0x0000000116160812 */ /* 0x000fe200078efcff */
[----:B------:R-:W-:Y:S06]  /*bd70*/  @!P0 BRA `(.L_x_9690) ;  /* 0x0000000000048947 */ /* 0x000fec0003800000 */
[----:B------:R-:W-:Y:S01]  /*bd80*/  BPT.TRAP 0x1 ;  /* 0x000000040000795c */ /* 0x000fe20000300000 */
.L_x_9690:
[----:B-1----:R-:W-:Y:S01]  /*bd90*/  IMAD R3, R17, 0x8, R16 ;  /* 0x0000000811037824 */ /* 0x002fe200078e0210 */
[----:B------:R-:W-:-:S04]  /*bda0*/  SHF.L.U32 R0, R19, 0x1f, RZ ;  /* 0x0000001f13007819 */ /* 0x000fc800000006ff */
[----:B------:R0:W1:Y:S01]  /*bdb0*/  SYNCS.PHASECHK.TRANS64.TRYWAIT P1, [R3+URZ+0x19c30], R0 ;  /* 0x019c3000030075a7 */ /* 0x000062000802017f */
[----:B------:R-:W-:Y:S05]  /*bdc0*/  @!P0 BRA `(.L_x_9691) ;  /* 0x0000000000048947 */ /* 0x000fea0003800000 */
[----:B------:R-:W-:Y:S01]  /*bdd0*/  BPT.TRAP 0x1 ;  /* 0x000000040000795c */ /* 0x000fe20000300000 */
.L_x_9691:
[----:B---3-5:R-:W2:Y:S02]  /*bde0*/  S2R R4, SR_TID.X ;  /* 0x0000000000047919 */ /* 0x028ea40000002100 */
[----:B--2---:R-:W-:-:S04]  /*bdf0*/  LOP3.LUT R4, R4, 0x7f, RZ, 0xc0, !PT ;  /* 0x0000007f04047812 */ /* 0x004fc800078ec0ff */
[----:B------:R-:W-:Y:S01]  /*be00*/  ISETP.NE.AND P0, PT, R4, RZ, PT ;  /* 0x000000ff0400720c */ /* 0x000fe20003f05270 */
[----:B-1----:R-:W-:-:S12]  /*be10*/  @P1 BRA `(.L_x_9692) ;  /* 0x0000000000081947 */ /* 0x002fd80003800000 */
[----:B------:R-:W1:Y:S02]  /*be20*/  SYNCS.PHASECHK.TRANS64.TRYWAIT P1, [R3+URZ+0x19c30], R0 ;  /* 0x019c3000030075a7 */ /* 0x000e64000802017f */
[----:B-1----:R-:W-:Y:S05]  /*be30*/  @!P1 BRA `(.L_x_9693) ;  /* 0x0000017800249947 */ /* 0x002fea0003800000 */
.L_x_9692:
[----:B------:R-:W-:Y:S05]  /*be40*/  WARPSYNC.ALL ;  /* 0x0000000000007948 */ /* 0x000fea0003800000 */
[----:B01----:R-:W-:Y:S01]  /*be50*/  VIADD R0, R16, 0x13800 ;  /* 0x0001380010007836 */ /* 0x003fe20000000000 */
[----:B------:R-:W-:Y:S01]  /*be60*/  LOP3.LUT R6, R36, 0x10000, RZ, 0xfc, !PT ;  /* 0x0001000024067812 */ /* 0x000fe200078efcff */
[----:B------:R-:W-:Y:S01]  /*be70*/  IMAD.MOV.U32 R7, RZ, RZ, -0x3ffffff0 ;  /* 0xc0000010ff077424 */ /* 0x000fe200078e00ff */
[----:B------:R-:W0:Y:S01]  /*be80*/  LDC R97, c[0x0][0x448] ;  /* 0x00011200ff617b82 */ /* 0x000e220000000800 */
[----:B------:R-:W-:Y:S01]  /*be90*/  IMAD.MOV.U32 R5, RZ, RZ, -0x3ffffff0 ;  /* 0xc0000010ff057424 */ /* 0x000fe200078e00ff */
[----:B------:R-:W-:Y:S01]  /*bea0*/  SHF.R.U32.HI R0, RZ, 0x4, R0 ;  /* 0x00000004ff007819 */ /* 0x000fe20000011600 */
[----:B------:R-:W-:-:S02]  /*beb0*/  IMAD.MOV.U32 R11, RZ, RZ, -0x3ffffff0 ;  /* 0xc0000010ff0b7424 */ /* 0x000fc400078e00ff */
[----:B------:R-:W-:Y:S01]  /*bec0*/  IMAD.MOV.U32 R9, RZ, RZ, -0x3ffffff0 ;  /* 0xc0000010ff097424 */ /* 0x000fe200078e00ff */
[----:B------:R-:W-:Y:S02]  /*bed0*/  LOP3.LUT R0, R0, 0x3fff, RZ, 0xc0, !PT ;  /* 0x00003fff00007812 */ /* 0x000fe400078ec0ff */
[----:B------:R-:W-:Y:S01]  /*bee0*/  LOP3.LUT R22, R22, 0xffffffbf, RZ, 0xc0, !PT ;  /* 0xffffffbf16167812 */ /* 0x000fe200078ec0ff */
[----:B------:R-:W-:Y:S01]  /*bef0*/  @!P0 VIADD R3, R3, 0x19c40 ;  /* 0x00019c4003038836 */ /* 0x000fe20000000000 */
[----:B------:R-:W-:Y:S01]  /*bf00*/  LOP3.LUT R4, R0, 0x10000, RZ, 0xfc, !PT ;  /* 0x0001000000047812 */ /* 0x000fe200078efcff */
[----:B------:R-:W-:-:S04]  /*bf10*/  ULDC UR36, c[0x0][0x9dc] ;  /* 0x0002770000247ab9 */ /* 0x000fc80000000800 */
[----:B------:R1:W-:Y:S01]  /*bf20*/  STL [R1+0x14], R4 ;  /* 0x0000140401007387 */ /* 0x0003e20000100800 */
[----:B------:R-:W-:Y:S02]  /*bf30*/  R2UR UR4, R6 ;  /* 0x00000000060472ca */ /* 0x000fe400000e0000 */
[----:B------:R-:W-:Y:S01]  /*bf40*/  R2UR UR5, R7 ;  /* 0x00000000070572ca */ /* 0x000fe200000e0000 */
[----:B------:R-:W-:Y:S01]  /*bf50*/  WARPGROUP.ARRIVE ;  /* 0x00000000000079c5 */ /* 0x000fe20000000000 */
[----:B------:R-:W-:Y:S01]  /*bf60*/  R2UR UR7, R5 ;  /* 0x00000000050772ca */ /* 0x000fe200000e0000 */
[----:B----4-:R-:W2:Y:S01]  /*bf70*/  LDL R14, [R1+0x30] ;  /* 0x00003000010e7983 */ /* 0x010ea20000100800 */
[----:B-1----:R-:W-:-:S03]  /*bf80*/  IMAD R4, R17, 0x300, R4 ;  /* 0x0000030011047824 */ /* 0x002fc600078e0204 */
[----:B------:R-:W2:Y:S02]  /*bf90*/  LDL R95, [R1+0x10] ;  /* 0x00001000015f7983 */ /* 0x000ea40000100800 */
[----:B------:R-:W-:Y:S02]  /*bfa0*/  R2UR UR6, R4 ;  /* 0x00000000040672ca */ /* 0x000fe400000e0000 */
[----:B------:R-:W3:Y:S11]  /*bfb0*/  LDL R99, [R1] ;  /* 0x0000000001637983 */ /* 0x000ef60000100800 */
[----:B------:R-:W-:Y:S01]  /*bfc0*/  QGMMA.64x128x32.F32.E4M3.E4M3 R24, gdesc[UR4], RZ, !UPT, gsb0 ;  /* 0x01e00000041879f3 */ /* 0x000fe2000c0008ff */
[----:B------:R-:W-:-:S02]  /*bfd0*/  VIADD R10, R6, 0x180 ;  /* 0x00000180060a7836 */ /* 0x000fc40000000000 */
[----:B------:R-:W-:Y:S01]  /*bfe0*/  VIADD R8, R4, 0x100 ;  /* 0x0000010004087836 */ /* 0x000fe20000000000 */
[----:B------:R-:W-:Y:S02]  /*bff0*/  R2UR UR5, R11 ;  /* 0x000000000b0572ca */ /* 0x000fe400000e0000 */
[----:B------:R-:W-:Y:S02]  /*c000*/  R2UR UR4, R10 ;  /* 0x000000000a0472ca */ /* 0x000fe400000e0000 */
[----:B------:R-:W-:Y:S02]  /*c010*/  R2UR UR6, R8 ;  /* 0x00000000080672ca */ /* 0x000fe400000e0000 */
[----:B------:R-:W-:Y:S01]  /*c020*/  R2UR UR7, R9 ;  /* 0x00000000090772ca */ /* 0x000fe200000e0000 */
[----:B------:R-:W-:Y:S02]  /*c030*/  VIADD R8, R6, 0x300 ;  /* 0x0000030006087836 */ /* 0x000fe40000000000 */
[----:B------:R-:W-:-:S02]  /*c040*/  VIADD R4, R4, 0x200 ;  /* 0x0000020004047836 */ /* 0x000fc40000000000 */
        /* <DEDUP_REMOVED lines=8> */
[----:B------:R-:W-:Y:S02]  /*c0d0*/  R2UR UR7, R5 ;  /* 0x00000000050772ca */ /* 0x000fe400000e0000 */
[----:B0-----:R-:W-:-:S13]  /*c0e0*/  ISETP.NE.AND P1, PT, R97, 0x1, PT ;  /* 0x000000016100780c */ /* 0x001fda0003f25270 */
[----:B------:R-:W0:Y:S08]  /*c0f0*/  @P1 LDC R5, c[0x0][0x44c] ;  /* 0x00011300ff051b82 */ /* 0x000e300000000800 */
[----:B------:R-:W1:Y:S01]  /*c100*/  @P1 LDC R15, c[0x0][0x450] ;  /* 0x00011400ff0f1b82 */ /* 0x000e620000000800 */
[----:B------:R-:W-:Y:S02]  /*c110*/  WARPGROUP.DEPBAR.LE gsb0, 0x0 ;  /* 0x00008000000079c5 */ /* 0x000fe40000010000 */
[----:B------:R-:W-:-:S06]  /*c120*/  WARPGROUP.ARRIVE ;  /* 0x00000000000079c5 */ /* 0x000fcc0000000000 */
[----:B------:R-:W-:Y:S01]  /*c130*/  QGMMA.64x128x32.F32.E4M3.E4M3 R24, gdesc[UR4], R24, gsb0 ;  /* 0x01e00000041879f3 */ /* 0x000fe20008000818 */
[----:B------:R-:W-:Y:S01]  /*c140*/  @P1 LOP3.LUT R22, R22, 0x40, RZ, 0xfc, !PT ;  /* 0x0000004016161812 */ /* 0x000fe200078efcff */
[----:B------:R-:W-:-:S03]  /*c150*/  ULOP3.LUT UR36, URZ, UR36, URZ, 0x33, !UPT ;  /* 0x000000243f247292 */ /* 0x000fc6000f8e333f */
[----:B------:R-:W-:Y:S01]  /*c160*/  LOP3.LUT R22, R22, 0xffffffdf, RZ, 0xc0, !PT ;  /* 0xffffffdf16167812 */ /* 0x000fe200078ec0ff */
        /* <DEDUP_REMOVED lines=14> */
[----:B--2---:R-:W-:-:S04]  /*c250*/  IMAD.IADD R80, R14, 0x1, R95 ;  /* 0x000000010e507824 */ /* 0x004fc800078e025f */
[----:B0-----:R-:W-:-:S04]  /*c260*/  @P1 IMAD.HI.U32 R4, R80, R5, RZ ;  /* 0x0000000550041227 */ /* 0x001fc800078e00ff */
[C---:B------:R-:W-:Y:S01]  /*c270*/  FMUL.FTZ R13, R2.reuse, R24 ;  /* 0x00000018020d7220 */ /* 0x040fe20000410000 */
[----:B-1----:R-:W-:Y:S02]  /*c280*/  @P1 SHF.R.U32.HI R80, RZ, R15, R4 ;  /* 0x0000000fff501219 */ /* 0x002fe40000011604 */
        /* <DEDUP_REMOVED lines=55> */
[----:B---3--:R-:W-:Y:S01]  /*c600*/  IMAD R5, R99, -0x2, R5 ;  /* 0xfffffffe63057824 */ /* 0x008fe200078e0205 */
[----:B0-----:R-:W-:Y:S01]  /*c610*/  ISETP.GE.AND P1, PT, R15, 0x1, PT ;  /* 0x000000010f00780c */ /* 0x001fe20003f26270 */
[----:B------:R-:W0:Y:S01]  /*c620*/  MUFU.TANH R13, R13 ;  /* 0x0000000d000d7308 */ /* 0x000e220000002400 */
[----:B------:R-:W-:Y:S01]  /*c630*/  @!P0 PRMT R4, RZ, 0x654, R3 ;  /* 0x00000654ff048816 */ /* 0x000fe20000000003 */
[----:B------:R-:W-:Y:S01]  /*c640*/  IMAD.IADD R92, R157, 0x1, R84 ;  /* 0x000000019d5c7824 */ /* 0x000fe200078e0254 */
[----:B------:R-:W-:Y:S02]  /*c650*/  IADD3 R5, -R156, R5, R157 ;  /* 0x000000059c057210 */ /* 0x000fe40007ffe19d */
[----:B------:R2:W-:Y:S03]  /*c660*/  @!P0 SYNCS.ARRIVE.TRANS64.RED.A1T0 RZ, [R4+URZ], RZ ;  /* 0x000000ff04ff89a7 */ /* 0x0005e6000810043f */
[----:B------:R-:W3:Y:S01]  /*c670*/  MUFU.TANH R20, R20 ;  /* 0x0000001400147308 */ /* 0x000ee20000002400 */
[----:B------:R-:W-:-:S07]  /*c680*/  IMAD R92, R99, -0x2, R92 ;  /* 0xfffffffe635c7824 */ /* 0x000fce00078e025c */
[----:B------:R-:W4:Y:S01]  /*c690*/  MUFU.TANH R0, R0 ;  /* 0x0000000000007308 */ /* 0x000f220000002400 */
[----:B------:R-:W-:-:S07]  /*c6a0*/  IMAD.IADD R87, R5, 0x1, R14 ;  /* 0x0000000105577824 */ /* 0x000fce00078e020e */
        /* <DEDUP_REMOVED lines=60> */
[----:B------:R-:W0:Y:S01]  /*ca70*/  MUFU.TANH R79, R79 ;  /* 0x0000004f004f7308 */ /* 0x000e220000002400 */
[----:B------:R-:W-:Y:S01]  /*ca80*/  VIADD R91, R5, UR36 ;  /* 0x00000024055b7c36 */ /* 0x000fe20008000000 */
[----:B------:R-:W-:-:S02]  /*ca90*/  @P1 LOP3.LUT R22, R22, 0x20, RZ, 0xfc, !PT ;  /* 0x0000002016161812 */ /* 0x000fc400078efcff */
[----:B------:R-:W-:Y:S01]  /*caa0*/  LEA R82, R88, 0xffffff80, 0x7 ;  /* 0xffffff8058527811 */ /* 0x000fe200078e38ff */
[----:B-1----:R-:W-:Y:S01]  /*cab0*/  IMAD.IADD R85, R91, 0x1, R94 ;  /* 0x000000015b557824 */ /* 0x002fe200078e025e */
[----:B------:R-:W-:Y:S01]  /*cac0*/  VIADDMNMX R90, R94, R87, R92, PT ;  /* 0x000000575e5a7246 */ /* 0x000fe2000380015c */
        /* <DEDUP_REMOVED lines=12> */
.L_x_9696:
[----:B------:R-:W-:-:S13]  /*cb90*/  ISETP.NE.AND P1, PT, R15, 0x1, PT ;  /* 0x000000010f00780c */ /* 0x000fda0003f25270 */
[----:B------:R-:W1:Y:S02]  /*cba0*/  @P1 LDC.64 R4, c[0x0][0x9e8] ;  /* 0x00027a00ff041b82 */ /* 0x000e640000000a00 */
[----:B-1----:R-:W-:-:S05]  /*cbb0*/  @P1 IMAD.HI.U32 R4, R93, R4, RZ ;  /* 0x000000045d041227 */ /* 0x002fca00078e00ff */
[----:B------:R-:W-:-:S07]  /*cbc0*/  @P1 SHF.R.U32.HI R93, RZ, R5, R4 ;  /* 0x00000005ff5d1219 */ /* 0x000fce0000011604 */
.L_x_9697:
[----:B------:R-:W-:Y:S05]  /*cbd0*/  BSYNC B0 ;  /* 0x0000000000007941 */ /* 0x000fea0003800000 */
.L_x_9695:
[----:B------:R-:W-:-:S04]  /*cbe0*/  IMAD R93, R93, R15, -R82 ;  /* 0x0000000f5d5d7224 */ /* 0x000fc800078e0a52 */
[----:B------:R-:W-:-:S05]  /*cbf0*/  IMAD R4, R99, -0x2, R93 ;  /* 0xfffffffe63047824 */ /* 0x000fca00078e025d */
[----:B------:R-:W-:Y:S02]  /*cc00*/  VIMNMX R85, R85, R4, !PT ;  /* 0x0000000455557248 */ /* 0x000fe40007fe0100 */
[----:B------:R-:W-:-:S07]  /*cc10*/  VIADDMNMX R90, R4, R15, R90, PT ;  /* 0x0000000f045a7246 */ /* 0x000fce000380015a */
.L_x_9694:
[C---:B------:R-:W-:Y:S01]  /*cc20*/  ISETP.GE.AND P1, PT, R84.reuse, 0x2, PT ;  /* 0x000000025400780c */ /* 0x040fe20003f26270 */
[----:B------:R-:W1:Y:S01]  /*cc30*/  SHFL.IDX PT, R80, R80, 0x1, 0x1c1f ;  /* 0x003c1f0050507f89 */ /* 0x000e6200000e0000 */
[C---:B------:R-:W-:Y:S02]  /*cc40*/  ISETP.GE.AND P5, PT, R84.reuse, 0x9, PT ;  /* 0x000000095400780c */ /* 0x040fe40003fa6270 */
[----:B------:R-:W-:Y:S02]  /*cc50*/  ISETP.GT.AND P2, PT, R85, 0x1, !P1 ;  /* 0x000000015500780c */ /* 0x000fe40004f44270 */
[----:B------:R-:W-:Y:S02]  /*cc60*/  ISETP.GE.AND P3, PT, R84, 0xa, PT ;  /* 0x0000000a5400780c */ /* 0x000fe40003f66270 */
[----:B------:R-:W-:Y:S02]  /*cc70*/  ISETP.LT.OR P2, PT, R90, 0x2, P2 ;  /* 0x000000025a00780c */ /* 0x000fe40001741670 */
[----:B------:R-:W-:-:S02]  /*cc80*/  LOP3.LUT R22, R22, 0xf7ffffff, RZ, 0xc0, !PT ;  /* 0xf7ffffff16167812 */ /* 0x000fc400078ec0ff */
[----:B------:R-:W-:Y:S02]  /*cc90*/  FSEL R20, R20, -INF , !P2 ;  /* 0xff80000014147808 */ /* 0x000fe40005000000 */
[----:B------:R-:W-:Y:S02]  /*cca0*/  ISETP.GT.AND P2, PT, R85, 0x8, !P5 ;  /* 0x000000085500780c */ /* 0x000fe40006f44270 */
[----:B------:R-:W-:Y:S02]  /*ccb0*/  ISETP.GE.AND P6, PT, R84, 0x71, PT ;  /* 0x000000715400780c */ /* 0x000fe40003fc6270 */
[----:B------:R-:W-:Y:S02]  /*ccc0*/  ISETP.LT.OR P2, PT, R90, 0x9, P2 ;  /* 0x000000095a00780c */ /* 0x000fe40001741670 */
[----:B------:R-:W-:Y:S02]  /*ccd0*/  @P3 LOP3.LUT R22, R22, 0x8000000, RZ, 0xfc, !PT ;  /* 0x0800000016163812 */ /* 0x000fe400078efcff */
[----:B0-----:R-:W-:-:S02]  /*cce0*/  FSEL R86, R25, -INF , !P2 ;  /* 0xff80000019567808 */ /* 0x001fc40005000000 */
[----:B------:R-:W-:Y:S01]  /*ccf0*/  ISETP.GT.AND P2, PT, R85, 0x9, !P3 ;  /* 0x000000095500780c */ /* 0x000fe20005f44270 */
[----:B-1----:R-:W-:Y:S01]  /*cd00*/  IMAD.IADD R91, R91, 0x1, R80 ;  /* 0x000000015b5b7824 */ /* 0x002fe200078e0250 */
[----:B------:R-:W-:Y:S02]  /*cd10*/  ISETP.GE.AND P3, PT, R84, 0x11, PT ;  /* 0x000000115400780c */ /* 0x000fe40003f66270 */
[----:B------:R-:W-:Y:S02]  /*cd20*/  ISETP.LT.OR P2, PT, R90, 0xa, P2 ;  /* 0x0000000a5a00780c */ /* 0x000fe40001741670 */
[----:B------:R-:W-:Y:S02]  /*cd30*/  LOP3.LUT R22, R22, 0xfbffffff, RZ, 0xc0, !PT ;  /* 0xfbffffff16167812 */ /* 0x000fe400078ec0ff */
[----:B------:R-:W-:Y:S02]  /*cd40*/  FSEL R26, R26, -INF , !P2 ;  /* 0xff8000001a1a7808 */ /* 0x000fe40005000000 */
[----:B------:R-:W-:-:S02]  /*cd50*/  ISETP.GT.AND P2, PT, R85, 0x10, !P3 ;  /* 0x000000105500780c */ /* 0x000fc40005f44270 */
[----:B------:R-:W-:Y:S02]  /*cd60*/  ISETP.GE.AND P4, PT, R84, 0x1, PT ;  /* 0x000000015400780c */ /* 0x000fe40003f86270 */
[----:B------:R-:W-:Y:S02]  /*cd70*/  ISETP.LT.OR P2, PT, R90, 0x11, P2 ;  /* 0x000000115a00780c */ /* 0x000fe40001741670 */
[----:B------:R-:W-:Y:S02]  /*cd80*/  @P3 LOP3.LUT R22, R22, 0x4000000, RZ, 0xfc, !PT ;  /* 0x0400000016163812 */ /* 0x000fe400078efcff */
[----:B------:R-:W-:Y:S02]  /*cd90*/  ISETP.GE.AND P3, PT, R84, 0x12, PT ;  /* 0x000000125400780c */ /* 0x000fe40003f66270 */
[----:B------:R-:W-:Y:S02]  /*cda0*/  LOP3.LUT R22, R22, 0xfdffffff, RZ, 0xc0, !PT ;  /* 0xfdffffff16167812 */ /* 0x000fe400078ec0ff */
[----:B------:R-:W-:-:S02]  /*cdb0*/  FSEL R94, R29, -INF , !P2 ;  /* 0xff8000001d5e7808 */ /* 0x000fc40005000000 */
[----:B------:R-:W-:Y:S02]  /*cdc0*/  ISETP.GT.AND P2, PT, R85, 0x11, !P3 ;  /* 0x000000115500780c */ /* 0x000fe40005f44270 */
[----:B------:R-:W-:Y:S02]  /*cdd0*/  VIADDMNMX R92, R80, R87, R92, PT ;  /* 0x00000057505c7246 */ /* 0x000fe4000380015c */
        /* <DEDUP_REMOVED lines=134> */
[----:B------:R-:W-:Y:S02]  /*d640*/  ISETP.GT.AND P2, PT, R85, 0x70, !P6 ;  /* 0x000000705500780c */ /* 0x000fe40007744270 */
[----:B------:R-:W-:Y:S02]  /*d650*/  @P3 LOP3.LUT R22, R22, 0x2, RZ, 0xfc, !PT ;  /* 0x0000000216163812 */ /* 0x000fe400078efcff */
[----:B------:R-:W-:Y:S02]  /*d660*/  ISETP.LT.OR P2, PT, R90, 0x71, P2 ;  /* 0x000000715a00780c */ /* 0x000fe40001741670 */
[----:B------:R-:W-:Y:S02]  /*d670*/  ISETP.GE.AND P3, PT, R84, 0x72, PT ;  /* 0x000000725400780c */ /* 0x000fe40003f66270 */
[----:B------:R-:W-:-:S02]  /*d680*/  FSEL R120, R77, -INF , !P2 ;  /* 0xff8000004d787808 */ /* 0x000fc40005000000 */
        /* <DEDUP_REMOVED lines=31> */
.L_x_9700:
[----:B------:R-:W-:-:S13]  /*d880*/  ISETP.NE.AND P3, PT, R15, 0x1, PT ;  /* 0x000000010f00780c */ /* 0x000fda0003f65270 */
[----:B------:R-:W0:Y:S02]  /*d890*/  @P3 LDC.64 R4, c[0x0][0x9e8] ;  /* 0x00027a00ff043b82 */ /* 0x000e240000000a00 */
[----:B0-----:R-:W-:-:S05]  /*d8a0*/  @P3 IMAD.HI.U32 R4, R13, R4, RZ ;  /* 0x000000040d043227 */ /* 0x001fca00078e00ff */
[----:B------:R-:W-:-:S07]  /*d8b0*/  @P3 SHF.R.U32.HI R13, RZ, R5, R4 ;  /* 0x00000005ff0d3219 */ /* 0x000fce0000011604 */
.L_x_9701:
[----:B------:R-:W-:Y:S05]  /*d8c0*/  BSYNC B0 ;  /* 0x0000000000007941 */ /* 0x000fea0003800000 */
.L_x_9699:
[----:B------:R-:W-:-:S04]  /*d8d0*/  IMAD R13, R13, R15, -R82 ;  /* 0x0000000f0d0d7224 */ /* 0x000fc800078e0a52 */
[----:B------:R-:W-:-:S05]  /*d8e0*/  IMAD R4, R99, -0x2, R13 ;  /* 0xfffffffe63047824 */ /* 0x000fca00078e020d */
[----:B------:R-:W-:Y:S02]  /*d8f0*/  VIMNMX R91, R91, R4, !PT ;  /* 0x000000045b5b7248 */ /* 0x000fe40007fe0100 */
[----:B------:R-:W-:-:S07]  /*d900*/  VIADDMNMX R92, R4, R15, R92, PT ;  /* 0x0000000f045c7246 */ /* 0x000fce000380015c */
.L_x_9698:
[C---:B------:R-:W-:Y:S01]  /*d910*/  ISETP.GT.AND P1, PT, R91.reuse, 0x1, !P1 ;  /* 0x000000015b00780c */ /* 0x040fe20004f24270 */
[----:B------:R-:W-:Y:S01]  /*d920*/  ULDC UR4, c[0x0][0x988] ;  /* 0x0002620000047ab9 */ /* 0x000fe20000000800 */
[----:B------:R-:W-:Y:S01]  /*d930*/  ISETP.GT.AND P5, PT, R91, 0x8, !P5 ;  /* 0x000000085b00780c */ /* 0x000fe20006fa4270 */
[----:B------:R-:W-:Y:S01]  /*d940*/  IMAD.U32 R65, RZ, RZ, UR4 ;  /* 0x00000004ff417e24 */ /* 0x000fe2000f8e00ff */
[C---:B------:R-:W-:Y:S02]  /*d950*/  ISETP.LT.OR P1, PT, R92.reuse, 0x2, P1 ;  /* 0x000000025c00780c */ /* 0x040fe40000f21670 */
[----:B------:R-:W-:Y:S02]  /*d960*/  ISETP.LT.OR P5, PT, R92, 0x9, P5 ;  /* 0x000000095c00780c */ /* 0x000fe40002fa1670 */
[----:B------:R-:W-:Y:S02]  /*d970*/  FSEL R4, R12, -INF , !P1 ;  /* 0xff8000000c047808 */ /* 0x000fe40004800000 */
[----:B------:R-:W-:-:S02]  /*d980*/  LOP3.LUT P1, RZ, R22, 0x8000000, RZ, 0xc0, !PT ;  /* 0x0800000016ff7812 */ /* 0x000fc4000782c0ff */
[----:B------:R-:W-:Y:S02]  /*d990*/  FSEL R80, R21, -INF , !P5 ;  /* 0xff80000015507808 */ /* 0x000fe40006800000 */
[----:B------:R-:W-:Y:S02]  /*d9a0*/  ISETP.GT.AND P1, PT, R91, 0x9, !P1 ;  /* 0x000000095b00780c */ /* 0x000fe40004f24270 */
[----:B------:R-:W-:Y:S02]  /*d9b0*/  LOP3.LUT P5, RZ, R22, 0x4000000, RZ, 0xc0, !PT ;  /* 0x0400000016ff7812 */ /* 0x000fe400078ac0ff */
[----:B------:R-:W-:Y:S02]  /*d9c0*/  ISETP.LT.OR P1, PT, R92, 0xa, P1 ;  /* 0x0000000a5c00780c */ /* 0x000fe40000f21670 */
[----:B------:R-:W-:Y:S02]  /*d9d0*/  LOP3.LUT P3, RZ, R22, 0x2000000, RZ, 0xc0, !PT ;  /* 0x0200000016ff7812 */ /* 0x000fe4000786c0ff */
[----:B------:R-:W-:-:S02]  /*d9e0*/  FSEL R24, R24, -INF , !P1 ;  /* 0xff80000018187808 */ /* 0x000fc40004800000 */
[----:B------:R-:W-:Y:S02]  /*d9f0*/  ISETP.GT.AND P1, PT, R91, 0x10, !P5 ;  /* 0x000000105b00780c */ /* 0x000fe40006f24270 */
[----:B------:R-:W-:Y:S02]  /*da00*/  FMNMX.FTZ R5, R25, R20, !PT ;  /* 0x0000001419057209 */ /* 0x000fe40007810000 */
[----:B------:R-:W-:Y:S02]  /*da10*/  ISETP.LT.OR P1, PT, R92, 0x11, P1 ;  /* 0x000000115c00780c */ /* 0x000fe40000f21670 */
[----:B------:R-:W-:Y:S02]  /*da20*/  FMNMX.FTZ R5, R86, R5, !PT ;  /* 0x0000000556057209 */ /* 0x000fe40007810000 */
        /* <DEDUP_REMOVED lines=14> */
[----:B------:R-:W-:Y:S02]  /*db10*/  LOP3.LUT P5, RZ, R22, 0x8000, RZ, 0xc0, !PT ;  /* 0x0000800016ff7812 */ /* 0x000fe400078ac0ff */
[----:B------:R-:W-:Y:S02]  /*db20*/  ISETP.GT.AND P1, PT, R91, 0x19, !P1 ;  /* 0x000000195b00780c */ /* 0x000fe40004f24270 */
[----:B------:R-:W-:Y:S02]  /*db30*/  FMNMX.FTZ R5, R98, R5, !PT ;  /* 0x0000000562057209 */ /* 0x000fe40007810000 */
[----:B------:R-:W-:Y:S02]  /*db40*/  ISETP.LT.OR P1, PT, R92, 0x1a, P1 ;  /* 0x0000001a5c00780c */ /* 0x000fe40000f21670 */
[----:B------:R-:W-:Y:S02]  /*db50*/  FMNMX.FTZ R5, R38, R5, !PT ;  /* 0x0000000526057209 */ /* 0x000fe40007810000 */
[----:B------:R-:W-:-:S02]  /*db60*/  FSEL R32, R32, -INF , !P1 ;  /* 0xff80000020207808 */ /* 0x000fc40004800000 */
[C---:B------:R-:W-:Y:S02]  /*db70*/  LOP3.LUT P1, RZ, R22.reuse, 0x400000, RZ, 0xc0, !PT ;  /* 0x0040000016ff7812 */ /* 0x040fe4000782c0ff */
[----:B------:R-:W-:Y:S02]  /*db80*/  LOP3.LUT P3, RZ, R22, 0x4000, RZ, 0xc0, !PT ;  /* 0x0000400016ff7812 */ /* 0x000fe4000786c0ff */
        /* <DEDUP_REMOVED lines=27> */
[----:B------:R-:W-:-:S02]  /*dd40*/  ISETP.GT.AND P4, PT, R91, RZ, !P4 ;  /* 0x000000ff5b00720c */ /* 0x000fc40006784270 */
[----:B------:R-:W-:Y:S02]  /*dd50*/  ISETP.GT.AND P1, PT, R91, 0x30, !P1 ;  /* 0x000000305b00780c */ /* 0x000fe40004f24270 */
[----:B------:R-:W-:Y:S02]  /*dd60*/  FMNMX.FTZ R5, R62, R5, !PT ;  /* 0x000000053e057209 */ /* 0x000fe40007810000 */
[C---:B------:R-:W-:Y:S02]  /*dd70*/  ISETP.LT.OR P1, PT, R92.reuse, 0x31, P1 ;  /* 0x000000315c00780c */ /* 0x040fe40000f21670 */
[----:B------:R-:W-:Y:S02]  /*dd80*/  ISETP.LT.OR P4, PT, R92, 0x1, P4 ;  /* 0x000000015c00780c */ /* 0x000fe40002781670 */
[----:B------:R-:W-:Y:S02]  /*dd90*/  FSEL R128, R43, -INF , !P1 ;  /* 0xff8000002b807808 */ /* 0x000fe40004800000 */
[----:B------:R-:W-:-:S02]  /*dda0*/  LOP3.LUT P1, RZ, R22, 0x20000, RZ, 0xc0, !PT ;  /* 0x0002000016ff7812 */ /* 0x000fc4000782c0ff */
[----:B------:R-:W-:Y:S02]  /*ddb0*/  FMNMX.FTZ R5, R112, R5, !PT ;  /* 0x0000000570057209 */ /* 0x000fe40007810000 */
[----:B------:R-:W-:Y:S02]  /*ddc0*/  ISETP.GT.AND P1, PT, R91, 0x31, !P1 ;  /* 0x000000315b00780c */ /* 0x000fe40004f24270 */
[----:B------:R-:W-:Y:S02]  /*ddd0*/  FSEL R0, R0, -INF , !P4 ;  /* 0xff80000000007808 */ /* 0x000fe40006000000 */
        /* <DEDUP_REMOVED lines=41> */
[----:B------:R-:W-:Y:S01]  /*e070*/  LOP3.LUT P1, RZ, R22, 0x400, RZ, 0xc0, !PT ;  /* 0x0000040016ff7812 */ /* 0x000fe2000782c0ff */
[----:B------:R-:W0:Y:S01]  /*e080*/  SHFL.BFLY PT, R5, R12, 0x2, 0x1f ;  /* 0x0c401f000c057f89 */ /* 0x000e2200000e0000 */
        /* <DEDUP_REMOVED lines=16> */
[----:B0-----:R-:W-:Y:S02]  /*e190*/  FMNMX.FTZ R21, R12, R5, !PT ;  /* 0x000000050c157209 */ /* 0x001fe40007810000 */
[----:B------:R-:W-:Y:S02]  /*e1a0*/  ISETP.LT.OR P1, PT, R92, 0x59, P1 ;  /* 0x000000595c00780c */ /* 0x000fe40000f21670 */
[----:B------:R-:W-:Y:S01]  /*e1b0*/  FMNMX.FTZ R35, R132, R35, !PT ;  /* 0x0000002384237209 */ /* 0x000fe20007810000 */
[----:B------:R-:W0:Y:S01]  /*e1c0*/  SHFL.BFLY PT, R144, R21, 0x1, 0x1f ;  /* 0x0c201f0015907f89 */ /* 0x000e2200000e0000 */
        /* <DEDUP_REMOVED lines=15> */
[C---:B------:R-:W-:Y:S02]  /*e2c0*/  LOP3.LUT P1, RZ, R22.reuse, 0x8, RZ, 0xc0, !PT ;  /* 0x0000000816ff7812 */ /* 0x040fe4000782c0ff */
[----:B------:R-:W-:Y:S02]  /*e2d0*/  LOP3.LUT P3, RZ, R22, 0x2, RZ, 0xc0, !PT ;  /* 0x0000000216ff7812 */ /* 0x000fe4000786c0ff */
[----:B------:R-:W-:Y:S02]  /*e2e0*/  ISETP.GT.AND P1, PT, R91, 0x61, !P1 ;  /* 0x000000615b00780c */ /* 0x000fe40004f24270 */
[----:B------:R-:W-:Y:S02]  /*e2f0*/  FMNMX.FTZ R39, R138, R37, !PT ;  /* 0x000000258a277209 */ /* 0x000fe40007810000 */
[----:B------:R-:W-:-:S02]  /*e300*/  ISETP.LT.OR P1, PT, R92, 0x62, P1 ;  /* 0x000000625c00780c */ /* 0x000fc40000f21670 */
[----:B------:R-:W-:Y:S02]  /*e310*/  FMNMX.FTZ R39, R64, R39, !PT ;  /* 0x0000002740277209 */ /* 0x000fe40007810000 */
[----:B------:R-:W-:Y:S02]  /*e320*/  FSEL R68, R68, -INF , !P1 ;  /* 0xff80000044447808 */ /* 0x000fe40004800000 */
[----:B------:R-:W-:Y:S02]  /*e330*/  ISETP.GT.AND P1, PT, R91, 0x68, !P5 ;  /* 0x000000685b00780c */ /* 0x000fe40006f24270 */
[----:B0-----:R-:W-:Y:S02]  /*e340*/  FMNMX.FTZ R13, R21, R144, !PT ;  /* 0x00000090150d7209 */ /* 0x001fe40007810000 */
[----:B------:R-:W-:Y:S02]  /*e350*/  ISETP.LT.OR P1, PT, R92, 0x69, P1 ;  /* 0x000000695c00780c */ /* 0x000fe40000f21670 */
[----:B------:R-:W-:Y:S01]  /*e360*/  FMNMX.FTZ R39, R140, R39, !PT ;  /* 0x000000278c277209 */ /* 0x000fe20007810000 */
[----:B------:R-:W-:-:S01]  /*e370*/  FFMA.FTZ R5, R13, R65, -8 ;  /* 0xc10000000d057423 */ /* 0x000fc20000010041 */
[----:B------:R-:W-:-:S02]  /*e380*/  FSEL R142, R71, -INF , !P1 ;  /* 0xff800000478e7808 */ /* 0x000fc40004800000 */
[C---:B------:R-:W-:Y:S02]  /*e390*/  ISETP.GT.AND P1, PT, R91.reuse, 0x69, !P3 ;  /* 0x000000695b00780c */ /* 0x040fe40005f24270 */
[----:B------:R-:W-:Y:S02]  /*e3a0*/  LOP3.LUT P5, RZ, R22, 0x10000000, RZ, 0xc0, !PT ;  /* 0x1000000016ff7812 */ /* 0x000fe400078ac0ff */
[----:B------:R-:W-:Y:S02]  /*e3b0*/  ISETP.LT.OR P1, PT, R92, 0x6a, P1 ;  /* 0x0000006a5c00780c */ /* 0x000fe40000f21670 */
[----:B------:R-:W-:Y:S02]  /*e3c0*/  ISETP.GT.AND P6, PT, R91, 0x70, !P6 ;  /* 0x000000705b00780c */ /* 0x000fe400077c4270 */
[----:B------:R-:W-:Y:S02]  /*e3d0*/  FSEL R72, R72, -INF , !P1 ;  /* 0xff80000048487808 */ /* 0x000fe40004800000 */
[----:B------:R-:W-:-:S02]  /*e3e0*/  FSETP.NEU.FTZ.AND P1, PT, R13, -INF , PT ;  /* 0xff8000000d00780b */ /* 0x000fc40003f3d000 */
[----:B------:R-:W-:Y:S02]  /*e3f0*/  FMNMX.FTZ R39, R68, R39, !PT ;  /* 0x0000002744277209 */ /* 0x000fe40007810000 */
[----:B------:R-:W-:Y:S02]  /*e400*/  FSEL R5, R5, RZ, P1 ;  /* 0x000000ff05057208 */ /* 0x000fe40000800000 */
[----:B------:R-:W-:Y:S02]  /*e410*/  ISETP.LT.OR P6, PT, R92, 0x71, P6 ;  /* 0x000000715c00780c */ /* 0x000fe400037c1670 */
[----:B------:R-:W-:Y:S01]  /*e420*/  ISETP.GT.AND P1, PT, R91, 0x71, !P5 ;  /* 0x000000715b00780c */ /* 0x000fe20006f24270 */
[----:B------:R-:W-:-:S01]  /*e430*/  FFMA.FTZ R12, R25, R65, -R5 ;  /* 0x00000041190c7223 */ /* 0x000fc20000010805 */
[----:B------:R-:W-:Y:S01]  /*e440*/  FMNMX.FTZ R41, R142, R39, !PT ;  /* 0x000000278e297209 */ /* 0x000fe20007810000 */
[----:B------:R-:W-:-:S01]  /*e450*/  FFMA.FTZ R25, R86, R65, -R5 ;  /* 0x0000004156197223 */ /* 0x000fc20000010805 */
[----:B------:R-:W-:Y:S01]  /*e460*/  LOP3.LUT P3, RZ, R22, 0x20000000, RZ, 0xc0, !PT ;  /* 0x2000000016ff7812 */ /* 0x000fe2000786c0ff */
[----:B------:R-:W-:-:S01]  /*e470*/  FFMA.FTZ R86, R54, R65, -R5 ;  /* 0x0000004136567223 */ /* 0x000fc20000010805 */
[----:B------:R-:W-:Y:S01]  /*e480*/  FSEL R76, R76, -INF , !P6 ;  /* 0xff8000004c4c7808 */ /* 0x000fe20007000000 */
[----:B------:R0:W-:Y:S01]  /*e490*/  MUFU.EX2 R21, R12 ;  /* 0x0000000c00157308 */ /* 0x0001e20000000800 */
[C---:B------:R-:W-:Y:S01]  /*e4a0*/  ISETP.GT.AND P2, PT, R91.reuse, 0x78, !P2 ;  /* 0x000000785b00780c */ /* 0x040fe20005744270 */
[-CC-:B------:R-:W-:Y:S01]  /*e4b0*/  FFMA.FTZ R94, R94, R65.reuse, -R5.reuse ;  /* 0x000000415e5e7223 */ /* 0x180fe20000010805 */
[----:B------:R-:W-:Y:S01]  /*e4c0*/  ISETP.LT.OR P1, PT, R92, 0x72, P1 ;  /* 0x000000725c00780c */ /* 0x000fe20000f21670 */
[--C-:B------:R-:W-:Y:S01]  /*e4d0*/  FFMA.FTZ R96, R96, R65, -R5.reuse ;  /* 0x0000004160607223 */ /* 0x100fe20000010805 */
[----:B------:R-:W-:Y:S01]  /*e4e0*/  FMNMX.FTZ R41, R72, R41, !PT ;  /* 0x0000002948297209 */ /* 0x000fe20007810000 */
[-CC-:B------:R-:W-:Y:S01]  /*e4f0*/  FFMA.FTZ R20, R20, R65.reuse, -R5.reuse ;  /* 0x0000004114147223 */ /* 0x180fe20000010805 */
[----:B------:R-:W-:Y:S01]  /*e500*/  ISETP.GT.AND P3, PT, R91, 0x79, !P3 ;  /* 0x000000795b00780c */ /* 0x000fe20005f64270 */
[----:B------:R1:W-:Y:S01]  /*e510*/  MUFU.EX2 R27, R94 ;  /* 0x0000005e001b7308 */ /* 0x0003e20000000800 */
[----:B------:R-:W-:Y:S01]  /*e520*/  ISETP.LT.OR P2, PT, R92, 0x79, P2 ;  /* 0x000000795c00780c */ /* 0x000fe20001741670 */
[-CC-:B------:R-:W-:Y:S01]  /*e530*/  FFMA.FTZ R26, R26, R65.reuse, -R5.reuse ;  /* 0x000000411a1a7223 */ /* 0x180fe20000010805 */
[----:B------:R-:W-:Y:S01]  /*e540*/  FSEL R74, R74, -INF , !P1 ;  /* 0xff8000004a4a7808 */ /* 0x000fe20004800000 */
[--C-:B------:R-:W-:Y:S01]  /*e550*/  FFMA.FTZ R30, R30, R65, -R5.reuse ;  /* 0x000000411e1e7223 */ /* 0x100fe20000010805 */
[----:B------:R-:W-:Y:S01]  /*e560*/  FMNMX.FTZ R41, R76, R41, !PT ;  /* 0x000000294c297209 */ /* 0x000fe20007810000 */
[-CC-:B------:R-:W-:Y:S01]  /*e570*/  FFMA.FTZ R34, R34, R65.reuse, -R5.reuse ;  /* 0x0000004122227223 */ /* 0x180fe20000010805 */
[----:B------:R-:W-:Y:S01]  /*e580*/  ISETP.LT.OR P3, PT, R92, 0x7a, P3 ;  /* 0x0000007a5c00780c */ /* 0x000fe20001f61670 */
[----:B------:R2:W-:Y:S01]  /*e590*/  MUFU.EX2 R29, R96 ;  /* 0x00000060001d7308 */ /* 0x0005e20000000800 */
[----:B------:R-:W-:Y:S01]  /*e5a0*/  FSEL R54, R3, -INF , !P2 ;  /* 0xff80000003367808 */ /* 0x000fe20005000000 */
[--C-:B------:R-:W-:Y:S01]  /*e5b0*/  FFMA.FTZ R98, R98, R65, -R5.reuse ;  /* 0x0000004162627223 */ /* 0x100fe20000010805 */
[----:B------:R-:W-:Y:S01]  /*e5c0*/  FMNMX.FTZ R41, R74, R41, !PT ;  /* 0x000000294a297209 */ /* 0x000fe20007810000 */
[-CC-:B------:R-:W-:Y:S01]  /*e5d0*/  FFMA.FTZ R38, R38, R65.reuse, -R5.reuse ;  /* 0x0000004126267223 */ /* 0x180fe20000010805 */
[----:B------:R-:W-:Y:S01]  /*e5e0*/  FSEL R92, R79, -INF , !P3 ;  /* 0xff8000004f5c7808 */ /* 0x000fe20005800000 */
[--C-:B------:R-:W-:Y:S01]  /*e5f0*/  FFMA.FTZ R100, R100, R65, -R5.reuse ;  /* 0x0000004164647223 */ /* 0x100fe20000010805 */
[----:B------:R-:W-:Y:S01]  /*e600*/  FMNMX.FTZ R41, R54, R41, !PT ;  /* 0x0000002936297209 */ /* 0x000fe20007810000 */
[-CC-:B------:R-:W-:Y:S01]  /*e610*/  FFMA.FTZ R42, R42, R65.reuse, -R5.reuse ;  /* 0x000000412a2a7223 */ /* 0x180fe20000010805 */
[----:B------:R-:W-:-:S01]  /*e620*/  FFMA.FTZ R102, R102, R65, -R5 ;  /* 0x0000004166667223 */ /* 0x000fc20000010805 */
[--C-:B------:R-:W-:Y:S01]  /*e630*/  FFMA.FTZ R46, R46, R65, -R5.reuse ;  /* 0x000000412e2e7223 */ /* 0x100fe20000010805 */
[----:B0-----:R-:W-:Y:S01]  /*e640*/  FMNMX.FTZ R12, R92, R41, !PT ;  /* 0x000000295c0c7209 */ /* 0x001fe20007810000 */
[-CC-:B------:R-:W-:Y:S01]  /*e650*/  FFMA.FTZ R104, R104, R65.reuse, -R5.reuse ;  /* 0x0000004168687223 */ /* 0x180fe20000010805 */
[----:B------:R-:W-:-:S01]  /*e660*/  FFMA.FTZ R50, R50, R65, -R5 ;  /* 0x0000004132327223 */ /* 0x000fc20000010805 */
[-CC-:B------:R-:W-:Y:S01]  /*e670*/  FFMA.FTZ R106, R106, R65.reuse, -R5.reuse ;  /* 0x000000416a6a7223 */ /* 0x180fe20000010805 */
[----:B------:R-:W-:-:S01]  /*e680*/  FFMA.FTZ R3, R108, R65, -R5 ;  /* 0x000000416c037223 */ /* 0x000fc20000010805 */
        /* <DEDUP_REMOVED lines=9> */
[----:B-1----:R-:W-:-:S01]  /*e720*/  FFMA.FTZ R94, R118, R65, -R5 ;  /* 0x00000041765e7223 */ /* 0x002fc20000010805 */
[-CC-:B------:R-:W-:Y:S01]  /*e730*/  FFMA.FTZ R49, R120, R65.reuse, -R5.reuse ;  /* 0x0000004178317223 */ /* 0x180fe20000010805 */
[----:B--2---:R-:W-:-:S01]  /*e740*/  FFMA.FTZ R96, R122, R65, -R5 ;  /* 0x000000417a607223 */ /* 0x004fc20000010805 */
[----:B------:R-:W-:Y:S01]  /*e750*/  MUFU.EX2 R20, R20 ;  /* 0x0000001400147308 */ /* 0x000fe20000000800 */
[----:B------:R-:W-:-:S07]  /*e760*/  ISETP.NE.AND P5, PT, R97, 0x1, PT ;  /* 0x000000016100780c */ /* 0x000fce0003fa5270 */
[----:B------:R-:W-:Y:S01]  /*e770*/  MUFU.EX2 R25, R25 ;  /* 0x0000001900197308 */ /* 0x000fe20000000800 */
[----:B0-----:R-:W-:-:S07]  /*e780*/  FMNMX.FTZ R51, R12, R45, !PT ;  /* 0x0000002d0c337209 */ /* 0x001fce0007810000 */
        /* <DEDUP_REMOVED lines=8> */
[-CC-:B------:R-:W-:Y:S01]  /*e810*/  FFMA.FTZ R51, R78, R65.reuse, -R5.reuse ;  /* 0x000000414e337223 */ /* 0x180fe20000010805 */
[----:B------:R-:W-:-:S02]  /*e820*/  FFMA.FTZ R78, R84, R65, -R5 ;  /* 0x00000041544e7223 */ /* 0x000fc40000010805 */
[C---:B------:R-:W-:Y:S01]  /*e830*/  FSETP.NEU.FTZ.AND P1, PT, R12.reuse, -INF , PT ;  /* 0xff8000000c00780b */ /* 0x040fe20003f3d000 */
[----:B------:R-:W-:-:S02]  /*e840*/  FFMA.FTZ R53, R12, R65, -8 ;  /* 0xc10000000c357423 */ /* 0x000fc40000010041 */
[----:B------:R-:W-:Y:S01]  /*e850*/  MUFU.EX2 R38, R38 ;  /* 0x0000002600267308 */ /* 0x000fe20000000800 */
[----:B--2---:R-:W-:Y:S02]  /*e860*/  F2FP.SATFINITE.E4M3.F32.PACK_AB_MERGE_C R150, R34, R29, RZ ;  /* 0x0000001d2296723e */ /* 0x004fe400048070ff */
[----:B------:R-:W-:-:S02]  /*e870*/  FSEL R5, R53, RZ, P1 ;  /* 0x000000ff35057208 */ /* 0x000fc40000800000 */
[----:B------:R-:W-:-:S03]  /*e880*/  F2FP.SATFINITE.E4M3.F32.PACK_AB_MERGE_C R150, R30, R27, R150 ;  /* 0x0000001b1e96723e */ /* 0x000fc60004807096 */
[-CC-:B------:R-:W-:Y:S01]  /*e890*/  FFMA.FTZ R0, R0, R65.reuse, -R5.reuse ;  /* 0x0000004100007223 */ /* 0x180fe20000010805 */
[----:B------:R-:W-:-:S01]  /*e8a0*/  FFMA.FTZ R53, R4, R65, -R5 ;  /* 0x0000004104357223 */ /* 0x000fc20000010805 */
        /* <DEDUP_REMOVED lines=12> */
[----:B------:R-:W0:Y:S01]  /*e970*/  MUFU.EX2 R53, R53 ;  /* 0x0000003500357308 */ /* 0x000e220000000800 */
[----:B------:R-:W-:-:S01]  /*e980*/  FFMA.FTZ R36, R126, R65, -R5 ;  /* 0x000000417e247223 */ /* 0x000fc20000010805 */
[----:B------:R-:W-:Y:S01]  /*e990*/  FFMA.FTZ R63, R40, R65, -R5 ;  /* 0x00000041283f7223 */ /* 0x000fe20000010805 */
[----:B------:R-:W-:-:S01]  /*e9a0*/  FADD.FTZ R77, R27, R80 ;  /* 0x000000501b4d7221 */ /* 0x000fc20000010000 */
[-CC-:B------:R-:W-:Y:S01]  /*e9b0*/  FFMA.FTZ R40, R128, R65.reuse, -R5.reuse ;  /* 0x0000004180287223 */ /* 0x180fe20000010805 */
[----:B------:R-:W-:-:S01]  /*e9c0*/  FFMA.FTZ R67, R44, R65, -R5 ;  /* 0x000000412c437223 */ /* 0x000fc20000010805 */
[----:B------:R-:W-:Y:S01]  /*e9d0*/  FFMA.FTZ R44, R130, R65, -R5 ;  /* 0x00000041822c7223 */ /* 0x000fe20000010805 */
[----:B------:R-:W-:-:S01]  /*e9e0*/  FADD.FTZ R82, R30, R77 ;  /* 0x0000004d1e527221 */ /* 0x000fc20000010000 */
[----:B------:R-:W1:Y:S01]  /*e9f0*/  MUFU.EX2 R4, R4 ;  /* 0x0000000400047308 */ /* 0x000e620000000800 */
[----:B------:R-:W-:-:S01]  /*ea00*/  FFMA.FTZ R69, R48, R65, -R5 ;  /* 0x0000004130457223 */ /* 0x000fc20000010805 */
[----:B------:R-:W-:Y:S01]  /*ea10*/  FFMA.FTZ R48, R132, R65, -R5 ;  /* 0x0000004184307223 */ /* 0x000fe20000010805 */
[----:B------:R-:W-:-:S01]  /*ea20*/  FADD.FTZ R77, R29, R82 ;  /* 0x000000521d4d7221 */ /* 0x000fc20000010000 */
        /* <DEDUP_REMOVED lines=13> */
[----:B-1----:R-:W-:-:S07]  /*eb00*/  FADD.FTZ R80, R4, R75 ;  /* 0x0000004b04507221 */ /* 0x002fce0000010000 */
        /* <DEDUP_REMOVED lines=19> */
[----:B------:R-:W1:Y:S06]  /*ec40*/  @P5 LDC R24, c[0x0][0x44c] ;  /* 0x00011300ff185b82 */ /* 0x000e6c0000000800 */
[----:B------:R-:W3:Y:S01]  /*ec50*/  MUFU.EX2 R61, R61 ;  /* 0x0000003d003d7308 */ /* 0x000ee20000000800 */
[----:B--2---:R-:W-:-:S01]  /*ec60*/  FADD.FTZ R26, R28, R21 ;  /* 0x000000151c1a7221 */ /* 0x004fc20000010000 */
[----:B------:R-:W-:-:S06]  /*ec70*/  FFMA.FTZ R21, R64, R65, -R5 ;  /* 0x0000004140157223 */ /* 0x000fcc0000010805 */
[----:B------:R-:W2:Y:S01]  /*ec80*/  MUFU.EX2 R36, R36 ;  /* 0x0000002400247308 */ /* 0x000ea20000000800 */
[C---:B0-----:R-:W-:Y:S01]  /*ec90*/  F2FP.SATFINITE.E4M3.F32.PACK_AB_MERGE_C R144, R42.reuse, R33, RZ ;  /* 0x000000212a90723e */ /* 0x041fe200048070ff */
[----:B------:R-:W-:-:S03]  /*eca0*/  FADD.FTZ R42, R42, R27 ;  /* 0x0000001b2a2a7221 */ /* 0x000fc60000010000 */
[----:B------:R-:W-:-:S03]  /*ecb0*/  F2FP.SATFINITE.E4M3.F32.PACK_AB_MERGE_C R144, R38, R31, R144 ;  /* 0x0000001f2690723e */ /* 0x000fc60004807090 */
[----:B------:R-:W0:Y:S01]  /*ecc0*/  MUFU.EX2 R35, R102 ;  /* 0x0000006600237308 */ /* 0x000e220000000800 */
[----:B---3--:R-:W-:-:S01]  /*ecd0*/  FADD.FTZ R27, R61, R26 ;  /* 0x0000001a3d1b7221 */ /* 0x008fc20000010000 */
[----:B------:R-:W-:Y:S01]  /*ece0*/  FFMA.FTZ R26, R140, R65, -R5 ;  /* 0x000000418c1a7223 */ /* 0x000fe20000010805 */
[----:B-1----:R-:W-:-:S05]  /*ecf0*/  @P5 IMAD.HI.U32 R24, R95, R24, RZ ;  /* 0x000000185f185227 */ /* 0x002fca00078e00ff */
        /* <DEDUP_REMOVED lines=8> */
[----:B------:R-:W-:Y:S01]  /*ed80*/  MUFU.EX2 R37, R104 ;  /* 0x0000006800257308 */ /* 0x000fe20000000800 */
[----:B--2---:R-:W-:-:S01]  /*ed90*/  FADD.FTZ R34, R46, R29 ;  /* 0x0000001d2e227221 */ /* 0x004fc20000010000 */
[----:B------:R-:W-:-:S06]  /*eda0*/  FFMA.FTZ R29, R142, R65, -R5 ;  /* 0x000000418e1d7223 */ /* 0x000fcc0000010805 */
[----:B------:R-:W1:Y:S01]  /*edb0*/  MUFU.EX2 R50, R50 ;  /* 0x0000003200327308 */ /* 0x000e620000000800 */
[----:B0-----:R-:W-:-:S01]  /*edc0*/  FADD.FTZ R30, R40, R27 ;  /* 0x0000001b281e7221 */ /* 0x001fc20000010000 */
[-CC-:B------:R-:W-:Y:S01]  /*edd0*/  FFMA.FTZ R27, R68, R65.reuse, -R5.reuse ;  /* 0x00000041441b7223 */ /* 0x180fe20000010805 */
[----:B------:R-:W-:-:S05]  /*ede0*/  FFMA.FTZ R5, R92, R65, -R5 ;  /* 0x000000415c057223 */ /* 0x000fca0000010805 */
[----:B------:R-:W0:Y:S08]  /*edf0*/  MUFU.EX2 R67, R67 ;  /* 0x0000004300437308 */ /* 0x000e300000000800 */
[----:B------:R-:W-:Y:S01]  /*ee00*/  MUFU.EX2 R3, R3 ;  /* 0x0000000300037308 */ /* 0x000fe20000000800 */
[----:B-1----:R-:W-:Y:S01]  /*ee10*/  F2FP.SATFINITE.E4M3.F32.PACK_AB_MERGE_C R146, R50, R37, RZ ;  /* 0x000000253292723e */ /* 0x002fe200048070ff */
[----:B------:R-:W-:-:S03]  /*ee20*/  FADD.FTZ R37, R37, R34 ;  /* 0x0000002225257221 */ /* 0x000fc60000010000 */
[----:B------:R-:W-:Y:S01]  /*ee30*/  F2FP.SATFINITE.E4M3.F32.PACK_AB_MERGE_C R146, R46, R35, R146 ;  /* 0x000000232e92723e */ /* 0x000fe20004807092 */
[----:B------:R-:W-:-:S02]  /*ee40*/  FADD.FTZ R50, R50, R37 ;  /* 0x0000002532327221 */ /* 0x000fc40000010000 */
[----:B------:R-:W1:Y:S01]  /*ee50*/  MUFU.EX2 R58, R58 ;  /* 0x0000003a003a7308 */ /* 0x000e620000000800 */
[----:B0-----:R-:W-:-:S07]  /*ee60*/  FADD.FTZ R31, R67, R30 ;  /* 0x0000001e431f7221 */ /* 0x001fce0000010000 */
        /* <DEDUP_REMOVED lines=12> */
[----:B------:R-:W-:-:S04]  /*ef30*/  F2FP.SATFINITE.E4M3.F32.PACK_AB_MERGE_C R44, R69, R44, RZ ;  /* 0x0000002c452c723e */ /* 0x000fc800048070ff */
[----:B------:R-:W-:Y:S02]  /*ef40*/  F2FP.SATFINITE.E4M3.F32.PACK_AB_MERGE_C R147, R67, R40, R44 ;  /* 0x000000284393723e */ /* 0x000fe4000480702c */
[----:B------:R-:W0:Y:S01]  /*ef50*/  MUFU.EX2 R52, R52 ;  /* 0x0000003400347308 */ /* 0x000e220000000800 */
[----:B--2---:R-:W-:-:S01]  /*ef60*/  FADD.FTZ R30, R48, R31 ;  /* 0x0000001f301e7221 */ /* 0x004fc20000010000 */
[----:B------:R-:W-:-:S04]  /*ef70*/  FADD.FTZ R31, R3, R86 ;  /* 0x00000056031f7221 */ /* 0x000fc80000010000 */
[----:B------:R-:W-:Y:S02]  /*ef80*/  FADD.FTZ R58, R58, R31 ;  /* 0x0000001f3a3a7221 */ /* 0x000fe40000010000 */
[----:B------:R-:W2:Y:S01]  /*ef90*/  MUFU.EX2 R73, R73 ;  /* 0x0000004900497308 */ /* 0x000ea20000000800 */
[----:B-1----:R-:W-:-:S07]  /*efa0*/  FADD.FTZ R3, R71, R30 ;  /* 0x0000001e47037221 */ /* 0x002fce0000010000 */
[----:B------:R-:W1:Y:S01]  /*efb0*/  MUFU.EX2 R56, R56 ;  /* 0x0000003800387308 */ /* 0x000e620000000800 */
[----:B0-----:R-:W-:-:S07]  /*efc0*/  FADD.FTZ R4, R52, R3 ;  /* 0x0000000334047221 */ /* 0x001fce0000010000 */
[----:B------:R-:W-:Y:S01]  /*efd0*/  MUFU.EX2 R43, R43 ;  /* 0x0000002b002b7308 */ /* 0x000fe20000000800 */
[----:B--2---:R-:W-:-:S01]  /*efe0*/  FADD.FTZ R31, R73, R4 ;  /* 0x00000004491f7221 */ /* 0x004fc20000010000 */
[----:B------:R-:W-:-:S04]  /*eff0*/  F2FP.SATFINITE.E4M3.F32.PACK_AB_MERGE_C R52, R73, R52, RZ ;  /* 0x000000344934723e */ /* 0x000fc800048070ff */
[----:B------:R-:W-:Y:S02]  /*f000*/  F2FP.SATFINITE.E4M3.F32.PACK_AB_MERGE_C R141, R71, R48, R52 ;  /* 0x00000030478d723e */ /* 0x000fe40004807034 */
[----:B------:R-:W0:Y:S01]  /*f010*/  MUFU.EX2 R66, R66 ;  /* 0x0000004200427308 */ /* 0x000e220000000800 */
[----:B-1----:R-:W-:-:S07]  /*f020*/  FADD.FTZ R4, R56, R31 ;  /* 0x0000001f38047221 */ /* 0x002fce0000010000 */
[----:B------:R-:W1:Y:S08]  /*f030*/  MUFU.EX2 R25, R25 ;  /* 0x0000001900197308 */ /* 0x000e700000000800 */
[----:B------:R-:W-:Y:S01]  /*f040*/  MUFU.EX2 R41, R41 ;  /* 0x0000002900297308 */ /* 0x000fe20000000800 */
[----:B0-----:R-:W-:-:S07]  /*f050*/  F2FP.SATFINITE.E4M3.F32.PACK_AB_MERGE_C R142, R66, R43, RZ ;  /* 0x0000002b428e723e */ /* 0x001fce00048070ff */
[----:B------:R-:W0:Y:S01]  /*f060*/  MUFU.EX2 R62, R62 ;  /* 0x0000003e003e7308 */ /* 0x000e220000000800 */
[----:B-1----:R-:W-:-:S07]  /*f070*/  FADD.FTZ R31, R25, R4 ;  /* 0x00000004191f7221 */ /* 0x002fce0000010000 */
[----:B------:R-:W1:Y:S08]  /*f080*/  MUFU.EX2 R20, R20 ;  /* 0x0000001400147308 */ /* 0x000e700000000800 */
[----:B------:R-:W-:Y:S01]  /*f090*/  MUFU.EX2 R47, R47 ;  /* 0x0000002f002f7308 */ /* 0x000fe20000000800 */
[----:B0-----:R-:W-:Y:S01]  /*f0a0*/  F2FP.SATFINITE.E4M3.F32.PACK_AB_MERGE_C R142, R62, R41, R142 ;  /* 0x000000293e8e723e */ /* 0x001fe2000480708e */
[----:B------:R-:W-:-:S04]  /*f0b0*/  FADD.FTZ R41, R41, R58 ;  /* 0x0000003a29297221 */ /* 0x000fc80000010000 */
[----:B------:R-:W-:Y:S02]  /*f0c0*/  FADD.FTZ R62, R62, R41 ;  /* 0x000000293e3e7221 */ /* 0x000fe40000010000 */
[----:B------:R-:W0:Y:S01]  /*f0d0*/  MUFU.EX2 R94, R94 ;  /* 0x0000005e005e7308 */ /* 0x000e220000000800 */
[----:B-1----:R-:W-:-:S01]  /*f0e0*/  FADD.FTZ R0, R20, R31 ;  /* 0x0000001f14007221 */ /* 0x002fc20000010000 */
[----:B------:R-:W-:Y:S01]  /*f0f0*/  FADD.FTZ R43, R43, R62 ;  /* 0x0000003e2b2b7221 */ /* 0x000fe20000010000 */
[----:B------:R-:W1:Y:S03]  /*f100*/  @P5 LDC R31, c[0x0][0x450] ;  /* 0x00011400ff1f5b82 */ /* 0x000e660000000800 */
[----:B------:R-:W-:-:S02]  /*f110*/  FADD.FTZ R66, R66, R43 ;  /* 0x0000002b42427221 */ /* 0x000fc40000010000 */
[----:B------:R-:W2:Y:S08]  /*f120*/  MUFU.EX2 R21, R21 ;  /* 0x0000001500157308 */ /* 0x000eb00000000800 */
[----:B------:R-:W-:Y:S01]  /*f130*/  MUFU.EX2 R45, R114 ;  /* 0x00000072002d7308 */ /* 0x000fe20000000800 */
[----:B0-----:R-:W-:-:S07]  /*f140*/  F2FP.SATFINITE.E4M3.F32.PACK_AB_MERGE_C R4, R94, R47, RZ ;  /* 0x0000002f5e04723e */ /* 0x001fce00048070ff */
[----:B------:R-:W0:Y:S01]  /*f150*/  MUFU.EX2 R70, R70 ;  /* 0x0000004600467308 */ /* 0x000e220000000800 */
[C---:B--2---:R-:W-:Y:S01]  /*f160*/  F2FP.SATFINITE.E4M3.F32.PACK_AB_MERGE_C R20, R21.reuse, R20, RZ ;  /* 0x000000141514723e */ /* 0x044fe200048070ff */
[----:B------:R-:W-:-:S03]  /*f170*/  FADD.FTZ R21, R21, R0 ;  /* 0x0000000015157221 */ /* 0x000fc60000010000 */
[----:B------:R-:W-:-:S03]  /*f180*/  F2FP.SATFINITE.E4M3.F32.PACK_AB_MERGE_C R143, R25, R56, R20 ;  /* 0x00000038198f723e */ /* 0x000fc60004807014 */
[----:B------:R-:W2:Y:S08]  /*f190*/  MUFU.EX2 R26, R26 ;  /* 0x0000001a001a7308 */ /* 0x000eb00000000800 */
[----:B------:R-:W3:Y:S01]  /*f1a0*/  MUFU.EX2 R27, R27 ;  /* 0x0000001b001b7308 */ /* 0x000ee20000000800 */
[----:B0-----:R-:W-:Y:S01]  /*f1b0*/  F2FP.SATFINITE.E4M3.F32.PACK_AB_MERGE_C R136, R70, R45, R4 ;  /* 0x0000002d4688723e */ /* 0x001fe20004807004 */
[----:B------:R-:W-:Y:S01]  /*f1c0*/  FADD.FTZ R45, R45, R66 ;  /* 0x000000422d2d7221 */ /* 0x000fe20000010000 */
[----:B------:R-:W-:Y:S01]  /*f1d0*/  IMAD.MOV.U32 R4, RZ, RZ, R95 ;  /* 0x000000ffff047224 */ /* 0x000fe200078e005f */
[----:B-1----:R-:W-:-:S02]  /*f1e0*/  @P5 SHF.R.U32.HI R4, RZ, R31, R24 ;  /* 0x0000001fff045219 */ /* 0x002fc40000011618 */
[----:B------:R-:W-:-:S01]  /*f1f0*/  FADD.FTZ R70, R70, R45 ;  /* 0x0000002d46467221 */ /* 0x000fc20000010000 */
[----:B------:R-:W-:Y:S01]  /*f200*/  ISETP.GE.AND P5, PT, R15, 0x1, PT ;  /* 0x000000010f00780c */ /* 0x000fe20003fa6270 */
[----:B------:R-:W0:Y:S01]  /*f210*/  MUFU.EX2 R29, R29 ;  /* 0x0000001d001d7308 */ /* 0x000e220000000800 */
[----:B--2---:R-:W-:-:S01]  /*f220*/  FADD.FTZ R0, R26, R21 ;  /* 0x000000151a007221 */ /* 0x004fc20000010000 */
[----:B------:R-:W-:Y:S01]  /*f230*/  FADD.FTZ R47, R47, R70 ;  /* 0x000000462f2f7221 */ /* 0x000fe20000010000 */
[----:B------:R-:W-:-:S03]  /*f240*/  IMAD.IADD R89, R89, 0x1, R4 ;  /* 0x0000000159597824 */ /* 0x000fc600078e0204 */
[----:B------:R-:W-:Y:S01]  /*f250*/  FADD.FTZ R94, R94, R47 ;  /* 0x0000002f5e5e7221 */ /* 0x000fe20000010000 */
[----:B------:R-:W-:Y:S01]  /*f260*/  IMAD.IADD R14, R89, 0x1, R14 ;  /* 0x00000001590e7824 */ /* 0x000fe200078e020e */
[----:B------:R-:W-:Y:S01]  /*f270*/  MUFU.EX2 R51, R51 ;  /* 0x0000003300337308 */ /* 0x000fe20000000800 */
[----:B---3--:R-:W-:-:S07]  /*f280*/  FADD.FTZ R0, R27, R0 ;  /* 0x000000001b007221 */ /* 0x008fce0000010000 */
        /* <DEDUP_REMOVED lines=37> */
.L_x_9704:
[----:B------:R-:W-:-:S13]  /*f4e0*/  ISETP.NE.AND P1, PT, R15, 0x1, PT ;  /* 0x000000010f00780c */ /* 0x000fda0003f25270 */
[----:B------:R-:W0:Y:S02]  /*f4f0*/  @P1 LDC.64 R20, c[0x0][0x9e8] ;  /* 0x00027a00ff141b82 */ /* 0x000e240000000a00 */
[----:B0-----:R-:W-:-:S05]  /*f500*/  @P1 IMAD.HI.U32 R20, R5, R20, RZ ;  /* 0x0000001405141227 */ /* 0x001fca00078e00ff */
[----:B------:R-:W-:-:S07]  /*f510*/  @P1 SHF.R.U32.HI R5, RZ, R21, R20 ;  /* 0x00000015ff051219 */ /* 0x000fce0000011614 */
.L_x_9705:
[----:B------:R-:W-:Y:S05]  /*f520*/  BSYNC B0 ;  /* 0x0000000000007941 */ /* 0x000fea0003800000 */
.L_x_9703:
[----:B------:R-:W-:-:S05]  /*f530*/  IMAD R5, R5, R15, R15 ;  /* 0x0000000f05057224 */ /* 0x000fca00078e020f */
[----:B------:R-:W-:-:S07]  /*f540*/  VIMNMX R14, R14, R5, PT ;  /* 0x000000050e0e7248 */ /* 0x000fce0003fe0100 */
.L_x_9702:
[----:B------:R-:W2:Y:S01]  /*f550*/  LDL R15, [R1+0x34] ;  /* 0x00003400010f7983 */ /* 0x000ea20000100800 */
        /* <DEDUP_REMOVED lines=10> */
[----:B------:R-:W-:Y:S01]  /*f600*/  BSSY B1, `(.L_x_9706) ;  /* 0x0000398000017945 */ /* 0x000fe20003800000 */
        /* <DEDUP_REMOVED lines=24> */
[----:B--2---:R-:W-:-:S04]  /*f790*/  VIMNMX R15, R15, R5, !PT ;  /* 0x000000050f0f7248 */ /* 0x004fc80007fe0100 */
[----:B------:R-:W-:Y:S01]  /*f7a0*/  ISETP.GE.AND P1, PT, R0, R15, PT ;  /* 0x0000000f0000720c */ /* 0x000fe20003f26270 */
[----:B------:R0:W-:-:S12]  /*f7b0*/  STL [R1+0x20], R15 ;  /* 0x0000200f01007387 */ /* 0x0001d80000100800 */
[----:B0-----:R-:W-:Y:S05]  /*f7c0*/  @!P1 BRA `(.L_x_9707) ;  /* 0x0000003400ec9947 */ /* 0x001fea0003800000 */
[----:B------:R-:W-:Y:S01]  /*f7d0*/  BSSY B0, `(.L_x_9708) ;  /* 0x0000376000007945 */ /* 0x000fe20003800000 */
[----:B------:R-:W-:-:S07]  /*f7e0*/  IMAD.MOV.U32 R135, RZ, RZ, RZ ;  /* 0x000000ffff877224 */ /* 0x000fce00078e00ff */
.L_x_9728:
[----:B------:R-:W-:Y:S02]  /*f7f0*/  IMAD.U32 R5, RZ, RZ, UR38 ;  /* 0x00000026ff057e24 */ /* 0x000fe4000f8e00ff */
[----:B------:R-:W-:-:S03]  /*f800*/  VIADD R155, R17, 0x1 ;  /* 0x00000001119b7836 */ /* 0x000fc60000000000 */
[----:B------:R-:W-:Y:S02]  /*f810*/  ISETP.NE.AND P2, PT, R5, 0x3, PT ;  /* 0x000000030500780c */ /* 0x000fe40003f45270 */
[----:B------:R-:W-:-:S04]  /*f820*/  ISETP.NE.AND P1, PT, R155, 0x2, PT ;  /* 0x000000029b00780c */ /* 0x000fc80003f25270 */
[----:B------:R-:W-:Y:S02]  /*f830*/  SEL R154, RZ, 0x1, P1 ;  /* 0x00000001ff9a7807 */ /* 0x000fe40000800000 */
[----:B------:R-:W-:Y:S02]  /*f840*/  SEL R155, R155, RZ, P1 ;  /* 0x000000ff9b9b7207 */ /* 0x000fe40000800000 */
[----:B------:R-:W-:-:S03]  /*f850*/  LOP3.LUT R154, R19, R154, RZ, 0x3c, !PT ;  /* 0x0000009a139a7212 */ /* 0x000fc600078e3cff */
[----:B------:R-:W-:Y:S05]  /*f860*/  @!P2 BRA `(.L_x_9709) ;  /* 0x000000000004a947 */ /* 0x000fea0003800000 */
[----:B------:R-:W-:Y:S01]  /*f870*/  BPT.TRAP 0x1 ;  /* 0x000000040000795c */ /* 0x000fe20000300000 */
.L_x_9709:
[----:B------:R-:W-:Y:S01]  /*f880*/  IMAD R5, R155, 0x8, R16 ;  /* 0x000000089b057824 */ /* 0x000fe200078e0210 */
[----:B------:R-:W-:-:S04]  /*f890*/  SHF.L.U32 R14, R154, 0x1f, RZ ;  /* 0x0000001f9a0e7819 */ /* 0x000fc800000006ff */
[----:B------:R0:W1:Y:S01]  /*f8a0*/  SYNCS.PHASECHK.TRANS64.TRYWAIT P1, [R5+URZ+0x19c30], R14 ;  /* 0x019c300e050075a7 */ /* 0x000062000802017f */
[----:B------:R-:W-:Y:S05]  /*f8b0*/  @!P2 BRA `(.L_x_9710) ;  /* 0x000000000004a947 */ /* 0x000fea0003800000 */
[----:B------:R-:W-:Y:S01]  /*f8c0*/  BPT.TRAP 0x1 ;  /* 0x000000040000795c */ /* 0x000fe20000300000 */
.L_x_9710:
[----:B------:R-:W2:Y:S01]  /*f8d0*/  LDL R15, [R1+0x14] ;  /* 0x00001400010f7983 */ /* 0x000ea20000100800 */
[----:B------:R-:W-:Y:S01]  /*f8e0*/  BSSY B2, `(.L_x_9711) ;  /* 0x0000006000027945 */ /* 0x000fe20003800000 */
[----:B------:R-:W-:Y:S02]  /*f8f0*/  IMAD.MOV.U32 R21, RZ, RZ, -0x3ffffff0 ;  /* 0xc0000010ff157424 */ /* 0x000fe400078e00ff */
[----:B--2---:R-:W-:Y:S01]  /*f900*/  IMAD R20, R155, 0x300, R15 ;  /* 0x000003009b147824 */ /* 0x004fe200078e020f */
[----:B-1----:R-:W-:Y:S06]  /*f910*/  @P1 BRA `(.L_x_9712) ;  /* 0x0000000000081947 */ /* 0x002fec0003800000 */
[----:B------:R-:W1:Y:S02]  /*f920*/  SYNCS.PHASECHK.TRANS64.TRYWAIT P1, [R5+URZ+0x19c30], R14 ;  /* 0x019c300e050075a7 */ /* 0x000e64000802017f */
[----:B-1----:R-:W-:Y:S05]  /*f930*/  @!P1 BRA `(.L_x_9713) ;  /* 0x0000013c00789947 */ /* 0x002fea0003800000 */
.L_x_9712:
[----:B------:R-:W-:Y:S05]  /*f940*/  BSYNC B2 ;  /* 0x0000000000027941 */ /* 0x000fea0003800000 */
.L_x_9711:
[C---:B------:R-:W-:Y:S01]  /*f950*/  R2UR UR6, R20.reuse ;  /* 0x00000000140672ca */ /* 0x040fe200000e0000 */
[----:B------:R-:W-:Y:S01]  /*f960*/  WARPGROUP.ARRIVE ;  /* 0x00000000000079c5 */ /* 0x000fe20000000000 */
[----:B------:R-:W-:Y:S01]  /*f970*/  R2UR UR7, R21 ;  /* 0x00000000150772ca */ /* 0x000fe200000e0000 */
[----:B01----:R-:W-:Y:S01]  /*f980*/  VIADD R14, R20, 0x100 ;  /* 0x00000100140e7836 */ /* 0x003fe20000000000 */
[----:B------:R-:W-:Y:S01]  /*f990*/  R2UR UR4, R6 ;  /* 0x00000000060472ca */ /* 0x000fe200000e0000 */
[----:B------:R-:W-:Y:S01]  /*f9a0*/  IMAD.MOV.U32 R15, RZ, RZ, -0x3ffffff0 ;  /* 0xc0000010ff0f7424 */ /* 0x000fe200078e00ff */
[----:B------:R-:W-:Y:S01]  /*f9b0*/  R2UR UR5, R7 ;  /* 0x00000000070572ca */ /* 0x000fe200000e0000 */
[----:B------:R-:W-:Y:S01]  /*f9c0*/  VIADD R20, R20, 0x200 ;  /* 0x0000020014147836 */ /* 0x000fe20000000000 */
[----:B------:R-:W-:Y:S01]  /*f9d0*/  R2UR UR10, R14 ;  /* 0x000000000e0a72ca */ /* 0x000fe200000e0000 */
[----:B------:R-:W-:Y:S01]  /*f9e0*/  IMAD.MOV.U32 R21, RZ, RZ, -0x3ffffff0 ;  /* 0xc0000010ff157424 */ /* 0x000fe200078e00ff */
[----:B------:R-:W-:Y:S01]  /*f9f0*/  R2UR UR11, R15 ;  /* 0x000000000f0b72ca */ /* 0x000fe200000e0000 */
[----:B------:R-:W-:Y:S01]  /*fa00*/  IMAD.U32 R15, RZ, RZ, UR38 ;  /* 0x00000026ff0f7e24 */ /* 0x000fe2000f8e00ff */
[----:B------:R-:W-:-:S02]  /*fa10*/  R2UR UR8, R10 ;  /* 0x000000000a0872ca */ /* 0x000fc400000e0000 */
[----:B------:R-:W-:Y:S02]  /*fa20*/  R2UR UR9, R11 ;  /* 0x000000000b0972ca */ /* 0x000fe400000e0000 */
[----:B------:R-:W-:Y:S02]  /*fa30*/  R2UR UR14, R20 ;  /* 0x00000000140e72ca */ /* 0x000fe400000e0000 */
[----:B------:R-:W-:Y:S01]  /*fa40*/  R2UR UR15, R21 ;  /* 0x00000000150f72ca */ /* 0x000fe200000e0000 */
[----:B------:R-:W-:Y:S01]  /*fa50*/  QGMMA.64x128x32.F32.E4M3.E4M3 R24, gdesc[UR4], RZ, !UPT, gsb0 ;  /* 0x01e00000041879f3 */ /* 0x000fe2000c0008ff */
[----:B------:R-:W-:Y:S02]  /*fa60*/  R2UR UR12, R8 ;  /* 0x00000000080c72ca */ /* 0x000fe400000e0000 */
[----:B------:R-:W-:Y:S02]  /*fa70*/  R2UR UR13, R9 ;  /* 0x00000000090d72ca */ /* 0x000fe400000e0000 */
[----:B------:R-:W-:Y:S01]  /*fa80*/  ISETP.NE.AND P2, PT, R15, 0x3, PT ;  /* 0x000000030f00780c */ /* 0x000fe20003f45270 */
[----:B------:R-:W-:-:S02]  /*fa90*/  WARPGROUP.DEPBAR.LE gsb0, 0x0 ;  /* 0x00008000000079c5 */ /* 0x000fc40000010000 */
[----:B------:R-:W-:-:S06]  /*faa0*/  WARPGROUP.ARRIVE ;  /* 0x00000000000079c5 */ /* 0x000fcc0000000000 */
[----:B------:R-:W-:Y:S03]  /*fab0*/  QGMMA.64x128x32.F32.E4M3.E4M3 R24, gdesc[UR8], R24, gsb0 ;  /* 0x01e00000081879f3 */ /* 0x000fe60008000818 */
[----:B------:R-:W-:Y:S02]  /*fac0*/  WARPGROUP.DEPBAR.LE gsb0, 0x0 ;  /* 0x00008000000079c5 */ /* 0x000fe40000010000 */
[----:B------:R-:W-:-:S07]  /*fad0*/  WARPGROUP.ARRIVE ;  /* 0x00000000000079c5 */ /* 0x000fce0000000000 */
[----:B------:R-:W-:Y:S03]  /*fae0*/  QGMMA.64x128x32.F32.E4M3.E4M3 R24, gdesc[UR12], R24, gsb0 ;  /* 0x01e000000c1879f3 */ /* 0x000fe60008000818 */
[----:B------:R-:W-:Y:S02]  /*faf0*/  WARPGROUP.DEPBAR.LE gsb0, 0x0 ;  /* 0x00008000000079c5 */ /* 0x000fe40000010000 */
[----:B------:R-:W-:Y:S05]  /*fb00*/  @!P2 BRA `(.L_x_9714) ;  /* 0x000000000004a947 */ /* 0x000fea0003800000 */
[----:B------:R-:W-:Y:S01]  /*fb10*/  BPT.TRAP 0x1 ;  /* 0x000000040000795c */ /* 0x000fe20000300000 */
.L_x_9714:
[----:B------:R-:W-:Y:S01]  /*fb20*/  SHF.L.U32 R14, R19, 0x1f, RZ ;  /* 0x0000001f130e7819 */ /* 0x000fe200000006ff */
[----:B------:R-:W-:-:S04]  /*fb30*/  IMAD R19, R17, 0x8, R16 ;  /* 0x0000000811137824 */ /* 0x000fc800078e0210 */
[----:B------:R0:W1:Y:S01]  /*fb40*/  SYNCS.PHASECHK.TRANS64.TRYWAIT P1, [R19+URZ+0x19c50], R14 ;  /* 0x019c500e130075a7 */ /* 0x000062000802017f */
[----:B------:R-:W-:Y:S05]  /*fb50*/  @!P2 BRA `(.L_x_9715) ;  /* 0x000000000004a947 */ /* 0x000fea0003800000 */
[----:B------:R-:W-:Y:S01]  /*fb60*/  BPT.TRAP 0x1 ;  /* 0x000000040000795c */ /* 0x000fe20000300000 */
.L_x_9715:
[----:B------:R-:W-:Y:S04]  /*fb70*/  BSSY B2, `(.L_x_9716) ;  /* 0x0000004000027945 */ /* 0x000fe80003800000 */
[----:B-1----:R-:W-:Y:S05]  /*fb80*/  @P1 BRA `(.L_x_9717) ;  /* 0x0000000000081947 */ /* 0x002fea0003800000 */
[----:B------:R-:W1:Y:S02]  /*fb90*/  SYNCS.PHASECHK.TRANS64.TRYWAIT P1, [R19+URZ+0x19c50], R14 ;  /* 0x019c500e130075a7 */ /* 0x000e64000802017f */
[----:B-1----:R-:W-:Y:S05]  /*fba0*/  @!P1 BRA `(.L_x_9718) ;  /* 0x0000013800f09947 */ /* 0x002fea0003800000 */
.L_x_9717:
[----:B------:R-:W-:Y:S05]  /*fbb0*/  BSYNC B2 ;  /* 0x0000000000027941 */ /* 0x000fea0003800000 */
.L_x_9716:
[----:B01----:R-:W-:Y:S01]  /*fbc0*/  VIADD R14, R16, 0x3000 ;  /* 0x00003000100e7836 */ /* 0x003fe20000000000 */
[----:B------:R-:W-:Y:S01]  /*fbd0*/  WARPGROUP.ARRIVE ;  /* 0x00000000000079c5 */ /* 0x000fe20000000000 */
[----:B------:R-:W-:Y:S01]  /*fbe0*/  IMAD.MOV.U32 R15, RZ, RZ, 0x40000040 ;  /* 0x40000040ff0f7424 */ /* 0x000fe200078e00ff */
[----:B------:R-:W-:Y:S02]  /*fbf0*/  LOP3.LUT P4, RZ, R22, 0x20, RZ, 0xc0, !PT ;  /* 0x0000002016ff7812 */ /* 0x000fe4000788c0ff */
[----:B------:R-:W-:Y:S02]  /*fc00*/  SHF.R.U32.HI R14, RZ, 0x4, R14 ;  /* 0x00000004ff0e7819 */ /* 0x000fe4000001160e */
[----:B------:R-:W-:Y:S02]  /*fc10*/  R2UR UR7, R15 ;  /* 0x000000000f0772ca */ /* 0x000fe400000e0000 */
[----:B------:R-:W-:-:S04]  /*fc20*/  LOP3.LUT R14, R14, 0x3fff, RZ, 0xc0, !PT ;  /* 0x00003fff0e0e7812 */ /* 0x000fc800078ec0ff */
[----:B------:R-:W-:-:S05]  /*fc30*/  LOP3.LUT R14, R14, 0x10000, RZ, 0xfc, !PT ;  /* 0x000100000e0e7812 */ /* 0x000fca00078efcff */
[----:B------:R-:W-:-:S05]  /*fc40*/  IMAD R14, R17, 0x300, R14 ;  /* 0x00000300110e7824 */ /* 0x000fca00078e020e */
[----:B------:R-:W-:-:S13]  /*fc50*/  R2UR UR6, R14 ;  /* 0x000000000e0672ca */ /* 0x000fda00000e0000 */
[----:B------:R-:W-:Y:S01]  /*fc60*/  QGMMA.64x96x32.F32.E4M3.E4M3 R88, R148, gdesc[UR4], R88, gsb0 ;  /* 0x0160000494587df3 */ /* 0x000fe20008000858 */
[----:B------:R-:W-:Y:S02]  /*fc70*/  VIADD R20, R14, 0x2 ;  /* 0x000000020e147836 */ /* 0x000fe40000000000 */
[----:B------:R-:W-:-:S03]  /*fc80*/  IMAD.MOV.U32 R21, RZ, RZ, 0x40000040 ;  /* 0x40000040ff157424 */ /* 0x000fc600078e00ff */
[----:B------:R-:W-:Y:S02]  /*fc90*/  R2UR UR6, R20 ;  /* 0x00000000140672ca */ /* 0x000fe400000e0000 */
[----:B------:R-:W-:Y:S01]  /*fca0*/  R2UR UR7, R21 ;  /* 0x00000000150772ca */ /* 0x000fe200000e0000 */
[C---:B------:R-:W-:Y:S02]  /*fcb0*/  VIADD R20, R14.reuse, 0x4 ;  /* 0x000000040e147836 */ /* 0x040fe40000000000 */
[----:B------:R-:W-:Y:S01]  /*fcc0*/  IMAD.MOV.U32 R21, RZ, RZ, 0x40000040 ;  /* 0x40000040ff157424 */ /* 0x000fe200078e00ff */
[----:B------:R-:W-:Y:S02]  /*fcd0*/  WARPGROUP.DEPBAR.LE gsb0, 0x0 ;  /* 0x00008000000079c5 */ /* 0x000fe40000010000 */
[----:B------:R-:W-:Y:S01]  /*fce0*/  WARPGROUP.ARRIVE ;  /* 0x00000000000079c5 */ /* 0x000fe20000000000 */
[----:B------:R-:W2:Y:S01]  /*fcf0*/  LDL R150, [R1+0x10] ;  /* 0x0000100001967983 */ /* 0x000ea20000100800 */
[----:B------:R-:W-:Y:S01]  /*fd00*/  VIADD R14, R14, 0x6 ;  /* 0x000000060e0e7836 */ /* 0x000fe20000000000 */
[----:B------:R-:W0:Y:S02]  /*fd10*/  LDC R149, c[0x0][0x448] ;  /* 0x00011200ff957b82 */ /* 0x000e240000000800 */
[----:B------:R-:W2:Y:S02]  /*fd20*/  LDL R151, [R1+0x30] ;  /* 0x0000300001977983 */ /* 0x000ea40000100800 */
[----:B------:R-:W-:Y:S01]  /*fd30*/  QGMMA.64x96x32.F32.E4M3.E4M3 R88, R144, gdesc[UR4], R88, gsb0 ;  /* 0x0160000490587df3 */ /* 0x000fe20008000858 */
[----:B------:R-:W-:Y:S01]  /*fd40*/  R2UR UR6, R20 ;  /* 0x00000000140672ca */ /* 0x000fe200000e0000 */
[----:B------:R-:W-:Y:S01]  /*fd50*/  IMAD.MOV.U32 R15, RZ, RZ, 0x40000040 ;  /* 0x40000040ff0f7424 */ /* 0x000fe200078e00ff */
        /* <DEDUP_REMOVED lines=18> */
[----:B0-----:R-:W-:Y:S01]  /*fe80*/  ISETP.NE.AND P1, PT, R149, 0x1, PT ;  /* 0x000000019500780c */ /* 0x001fe20003f25270 */
        /* <DEDUP_REMOVED lines=8> */
[----:B------:R-:W-:Y:S01]  /*ff10*/  @!P0 VIADD R5, R5, 0x19c40 ;  /* 0x00019c4005058836 */ /* 0x000fe20000000000 */
[----:B------:R-:W0:Y:S03]  /*ff20*/  MUFU.TANH R17, R17 ;  /* 0x0000001100117308 */ /* 0x000e260000002400 */
[----:B------:R-:W1:Y:S01]  /*ff30*/  @P1 LDC R45, c[0x0][0x44c] ;  /* 0x00011300ff2d1b82 */ /* 0x000e620000000800 */
[----:B------:R-:W-:-:S02]  /*ff40*/  WARPGROUP.DEPBAR.LE gsb0, 0x0 ;  /* 0x00008000000079c5 */ /* 0x000fc40000010000 */
[----:B------:R-:W-:Y:S01]  /*ff50*/  WARPGROUP.ARRIVE ;  /* 0x00000000000079c5 */ /* 0x000fe20000000000 */
[C---:B------:R-:W-:Y:S01]  /*ff60*/  FMUL.FTZ R78, R2.reuse, R83 ;  /* 0x00000053024e7220 */ /* 0x040fe20000410000 */
[----:B------:R-:W-:Y:S01]  /*ff70*/  FMUL.FTZ R42, R2, R47 ;  /* 0x0000002f022a7220 */ /* 0x000fe20000410000 */
[----:B------:R-:W3:Y:S03]  /*ff80*/  MUFU.TANH R20, R20 ;  /* 0x0000001400147308 */ /* 0x000ee60000002400 */
        /* <DEDUP_REMOVED lines=11> */
[----:B------:R-:W4:Y:S01]  /*10040*/  @P1 LDC R44, c[0x0][0x450] ;  /* 0x00011400ff2c1b82 */ /* 0x000f220000000800 */
        /* <DEDUP_REMOVED lines=14> */
[----:B------:R-:W-:Y:S01]  /*10130*/  @!P0 PRMT R5, RZ, 0x654, R5 ;  /* 0x00000654ff058816 */ /* 0x000fe20000000005 */
[----:B------:R-:W-:-:S06]  /*10140*/  FMUL.FTZ R86, R2, R86 ;  /* 0x0000005602567220 */ /* 0x000fcc0000410000 */
        /* <DEDUP_REMOVED lines=11> */
[----:B------:R-:W5:Y:S01]  /*10200*/  LDL R140, [R1] ;  /* 0x00000000018c7983 */ /* 0x000f620000100800 */
[----:B------:R-:W-:Y:S01]  /*10210*/  WARPGROUP.ARRIVE ;  /* 0x00000000000079c5 */ /* 0x000fe20000000000 */
[C---:B------:R-:W-:Y:S01]  /*10220*/  FMUL.FTZ R75, R2.reuse, R79 ;  /* 0x0000004f024b7220 */ /* 0x040fe20000410000 */
[C---:B------:R-:W-:Y:S02]  /*10230*/  FMUL.FTZ R50, R2.reuse, R53 ;  /* 0x0000003502327220 */ /* 0x040fe40000410000 */
[----:B------:R-:W0:Y:S02]  /*10240*/  MUFU.TANH R14, R14 ;  /* 0x0000000e000e7308 */ /* 0x000e240000002400 */
[----:B------:R-:W-:Y:S01]  /*10250*/  QGMMA.64x96x32.F32.E4M3.E4M3 R88, R136, gdesc[UR4], R88, gsb0 ;  /* 0x0160000488587df3 */ /* 0x000fe20008000858 */
        /* <DEDUP_REMOVED lines=18> */
[----:B------:R-:W0:Y:S01]  /*10380*/  MUFU.TANH R34, R34 ;  /* 0x0000002200227308 */ /* 0x000e220000002400 */
[----:B--2---:R-:W-:-:S07]  /*10390*/  IMAD.IADD R81, R151, 0x1, R150 ;  /* 0x0000000197517824 */ /* 0x004fce00078e0296 */
[----:B------:R-:W2:Y:S01]  /*103a0*/  MUFU.TANH R36, R36 ;  /* 0x0000002400247308 */ /* 0x000ea20000002400 */
[----:B-1----:R-:W-:-:S04]  /*103b0*/  @P1 IMAD.HI.U32 R45, R81, R45, RZ ;  /* 0x0000002d512d1227 */ /* 0x002fc800078e00ff */
[----:B------:R-:W-:Y:S01]  /*103c0*/  IMAD.MOV.U32 R84, RZ, RZ, R81 ;  /* 0x000000ffff547224 */ /* 0x000fe200078e0051 */
[----:B----4-:R-:W-:Y:S01]  /*103d0*/  @P1 SHF.R.U32.HI R84, RZ, R44, R45 ;  /* 0x0000002cff541219 */ /* 0x010fe2000001162d */
[----:B------:R-:W-:Y:S01]  /*103e0*/  IMAD.SHL.U32 R81, R0, 0x80, RZ ;  /* 0x0000008000517824 */ /* 0x000fe200078e00ff */
[----:B------:R-:W1:Y:S04]  /*103f0*/  MUFU.TANH R39, R39 ;  /* 0x0000002700277308 */ /* 0x000e680000002400 */
[----:B------:R-:W-:-:S04]  /*10400*/  IADD3 R44, -R81, 0x1, RZ ;  /* 0x00000001512c7810 */ /* 0x000fc80007ffe1ff */
[----:B------:R-:W4:Y:S08]  /*10410*/  MUFU.TANH R41, R41 ;  /* 0x0000002900297308 */ /* 0x000f300000002400 */
[----:B------:R-:W0:Y:S08]  /*10420*/  MUFU.TANH R42, R42 ;  /* 0x0000002a002a7308 */ /* 0x000e300000002400 */
[----:B------:R-:W0:Y:S08]  /*10430*/  MUFU.TANH R43, R43 ;  /* 0x0000002b002b7308 */ /* 0x000e300000002400 */
[----:B------:R-:W0:Y:S01]  /*10440*/  MUFU.TANH R46, R46 ;  /* 0x0000002e002e7308 */ /* 0x000e220000002400 */
[----:B------:R-:W-:-:S02]  /*10450*/  WARPGROUP.DEPBAR.LE gsb0, 0x0 ;  /* 0x00008000000079c5 */ /* 0x000fc40000010000 */
[----:B------:R-:W3:Y:S05]  /*10460*/  SHFL.IDX PT, R138, R84, RZ, 0x1c1f ;  /* 0x001c1fff548a7589 */ /* 0x000eea00000e0000 */
[----:B------:R-:W0:Y:S01]  /*10470*/  MUFU.TANH R47, R47 ;  /* 0x0000002f002f7308 */ /* 0x000e220000002400 */
[----:B------:R2:W-:Y:S07]  /*10480*/  @!P0 SYNCS.ARRIVE.TRANS64.RED.A1T0 RZ, [R5+URZ], RZ ;  /* 0x000000ff05ff89a7 */ /* 0x0005ee000810043f */
        /* <DEDUP_REMOVED lines=22> */
[----:B-----5:R-:W-:-:S07]  /*105f0*/  IMAD R44, R140, -0x2, R44 ;  /* 0xfffffffe8c2c7824 */ /* 0x020fce00078e022c */
[----:B------:R-:W0:Y:S01]  /*10600*/  MUFU.TANH R72, R72 ;  /* 0x0000004800487308 */ /* 0x000e220000002400 */
[----:B------:R-:W-:-:S07]  /*10610*/  IADD3 R44, -R156, R44, R157 ;  /* 0x0000002c9c2c7210 */ /* 0x000fce0007ffe19d */
        /* <DEDUP_REMOVED lines=13> */
[----:B------:R-:W-:-:S07]  /*106f0*/  VIADD R87, R44, UR36 ;  /* 0x000000242c577c36 */ /* 0x000fce0008000000 */
[----:B--2---:R2:W0:Y:S01]  /*10700*/  MUFU.TANH R5, R86 ;  /* 0x0000005600057308 */ /* 0x0044220000002400 */
[----:B---3--:R-:W-:Y:S02]  /*10710*/  IMAD.IADD R137, R87, 0x1, R138 ;  /* 0x0000000157897824 */ /* 0x008fe400078e028a */
[----:B--2---:R-:W-:-:S04]  /*10720*/  VIADD R86, R44, UR39 ;  /* 0x000000272c567c36 */ /* 0x004fc80008000000 */
[----:B------:R-:W-:Y:S01]  /*10730*/  IMAD.IADD R136, R86, 0x1, R138 ;  /* 0x0000000156887824 */ /* 0x000fe200078e028a */
[----:B-1--4-:R-:W-:Y:S06]  /*10740*/  @!P4 BRA `(.L_x_9719) ;  /* 0x000000000058c947 */ /* 0x012fec0003800000 */
[----:B------:R-:W-:Y:S01]  /*10750*/  IADD3 R138, -R156, R157, R138 ;  /* 0x0000009d9c8a7210 */ /* 0x000fe20007ffe18a */
[----:B------:R-:W-:Y:S03]  /*10760*/  BSSY B2, `(.L_x_9720) ;  /* 0x0000010000027945 */ /* 0x000fe60003800000 */
        /* <DEDUP_REMOVED lines=10> */
.L_x_9721:
[----:B------:R-:W-:-:S05]  /*10810*/  IMAD.U32 R139, RZ, RZ, UR46 ;  /* 0x0000002eff8b7e24 */ /* 0x000fca000f8e00ff */
[----:B------:R-:W-:-:S13]  /*10820*/  ISETP.NE.AND P1, PT, R139, 0x1, PT ;  /* 0x000000018b00780c */ /* 0x000fda0003f25270 */
[----:B------:R-:W1:Y:S02]  /*10830*/  @P1 LDC.64 R44, c[0x0][0x9e8] ;  /* 0x00027a00ff2c1b82 */ /* 0x000e640000000a00 */
[----:B-1----:R-:W-:-:S05]  /*10840*/  @P1 IMAD.HI.U32 R44, R138, R44, RZ ;  /* 0x0000002c8a2c1227 */ /* 0x002fca00078e00ff */
[----:B------:R-:W-:-:S07]  /*10850*/  @P1 SHF.R.U32.HI R138, RZ, R45, R44 ;  /* 0x0000002dff8a1219 */ /* 0x000fce000001162c */
.L_x_9722:
[----:B------:R-:W-:Y:S05]  /*10860*/  BSYNC B2 ;  /* 0x0000000000027941 */ /* 0x000fea0003800000 */
.L_x_9720:
[----:B------:R-:W-:-:S04]  /*10870*/  IMAD R138, R138, R139, -R81 ;  /* 0x0000008b8a8a7224 */ /* 0x000fc800078e0a51 */
[----:B------:R-:W-:-:S05]  /*10880*/  IMAD R138, R140, -0x2, R138 ;  /* 0xfffffffe8c8a7824 */ /* 0x000fca00078e028a */
[----:B------:R-:W-:Y:S02]  /*10890*/  VIMNMX R137, R137, R138, !PT ;  /* 0x0000008a89897248 */ /* 0x000fe40007fe0100 */
[----:B------:R-:W-:-:S07]  /*108a0*/  VIADDMNMX R136, R138, R139, R136, PT ;  /* 0x0000008b8a887246 */ /* 0x000fce0003800188 */
.L_x_9719:
        /* <DEDUP_REMOVED lines=113> */
.L_x_9725:
[----:B------:R-:W-:-:S05]  /*10fc0*/  IMAD.U32 R65, RZ, RZ, UR46 ;  /* 0x0000002eff417e24 */ /* 0x000fca000f8e00ff */
[----:B------:R-:W-:-:S13]  /*10fd0*/  ISETP.NE.AND P1, PT, R65, 0x1, PT ;  /* 0x000000014100780c */ /* 0x000fda0003f25270 */
[----:B------:R-:W0:Y:S02]  /*10fe0*/  @P1 LDC.64 R44, c[0x0][0x9e8] ;  /* 0x00027a00ff2c1b82 */ /* 0x000e240000000a00 */
[----:B0-----:R-:W-:-:S05]  /*10ff0*/  @P1 IMAD.HI.U32 R44, R84, R44, RZ ;  /* 0x0000002c542c1227 */ /* 0x001fca00078e00ff */
[----:B------:R-:W-:-:S07]  /*11000*/  @P1 SHF.R.U32.HI R84, RZ, R45, R44 ;  /* 0x0000002dff541219 */ /* 0x000fce000001162c */
.L_x_9726:
[----:B------:R-:W-:Y:S05]  /*11010*/  BSYNC B2 ;  /* 0x0000000000027941 */ /* 0x000fea0003800000 */
.L_x_9724:
[----:B------:R-:W-:-:S04]  /*11020*/  IMAD R81, R84, R65, -R81 ;  /* 0x0000004154517224 */ /* 0x000fc800078e0a51 */
[----:B------:R-:W-:-:S05]  /*11030*/  IMAD R81, R140, -0x2, R81 ;  /* 0xfffffffe8c517824 */ /* 0x000fca00078e0251 */
[----:B------:R-:W-:Y:S02]  /*11040*/  VIMNMX R87, R87, R81, !PT ;  /* 0x0000005157577248 */ /* 0x000fe40007fe0100 */
[----:B------:R-:W-:-:S07]  /*11050*/  VIADDMNMX R86, R81, R65, R86, PT ;  /* 0x0000004151567246 */ /* 0x000fce0003800156 */
.L_x_9723:
[C---:B------:R-:W-:Y:S01]  /*11060*/  ISETP.GT.AND P1, PT, R87.reuse, 0x1, P3 ;  /* 0x000000015700780c */ /* 0x040fe20001f24270 */
[----:B------:R-:W-:Y:S01]  /*11070*/  IMAD.U32 R65, RZ, RZ, UR45 ;  /* 0x0000002dff417e24 */ /* 0x000fe2000f8e00ff */
[C---:B------:R-:W-:Y:S01]  /*11080*/  ISETP.GT.AND P2, PT, R87.reuse, 0x8, P3 ;  /* 0x000000085700780c */ /* 0x040fe20001f44270 */
[----:B------:R-:W-:Y:S01]  /*11090*/  IMAD.U32 R136, RZ, RZ, UR38 ;  /* 0x00000026ff887e24 */ /* 0x000fe2000f8e00ff */
[C---:B------:R-:W-:Y:S02]  /*110a0*/  ISETP.LT.OR P1, PT, R86.reuse, 0x2, P1 ;  /* 0x000000025600780c */ /* 0x040fe40000f21670 */
[----:B------:R-:W-:Y:S02]  /*110b0*/  ISETP.LT.OR P2, PT, R86, 0x9, P2 ;  /* 0x000000095600780c */ /* 0x000fe40001741670 */
[----:B------:R-:W-:Y:S02]  /*110c0*/  FSEL R20, R20, -INF , !P1 ;  /* 0xff80000014147808 */ /* 0x000fe40004800000 */
[----:B------:R-:W-:-:S02]  /*110d0*/  ISETP.GT.AND P1, PT, R87, 0x9, P3 ;  /* 0x000000095700780c */ /* 0x000fc40001f24270 */
[----:B------:R-:W-:Y:S02]  /*110e0*/  FSEL R25, R25, -INF , !P2 ;  /* 0xff80000019197808 */ /* 0x000fe40005000000 */
[----:B------:R-:W-:Y:S02]  /*110f0*/  ISETP.LT.OR P1, PT, R86, 0xa, P1 ;  /* 0x0000000a5600780c */ /* 0x000fe40000f21670 */
[C---:B------:R-:W-:Y:S02]  /*11100*/  ISETP.GT.AND P2, PT, R87.reuse, 0x10, P3 ;  /* 0x000000105700780c */ /* 0x040fe40001f44270 */
[----:B------:R-:W-:Y:S02]  /*11110*/  FSEL R26, R26, -INF , !P1 ;  /* 0xff8000001a1a7808 */ /* 0x000fe40004800000 */
[----:B------:R-:W-:Y:S02]  /*11120*/  ISETP.GT.AND P1, PT, R87, 0x11, P3 ;  /* 0x000000115700780c */ /* 0x000fe40001f24270 */
[----:B------:R-:W-:-:S02]  /*11130*/  ISETP.LT.OR P2, PT, R86, 0x11, P2 ;  /* 0x000000115600780c */ /* 0x000fc40001741670 */
        /* <DEDUP_REMOVED lines=9> */
[----:B------:R-:W-:Y:S02]  /*111d0*/  FSEL R33, R33, -INF , !P2 ;  /* 0xff80000021217808 */ /* 0x000fe40005000000 */
[----:B------:R-:W-:Y:S02]  /*111e0*/  ISETP.LT.OR P1, PT, R86, 0x22, P1 ;  /* 0x000000225600780c */ /* 0x000fe40000f21670 */
[----:B------:R-:W-:-:S02]  /*111f0*/  ISETP.GT.AND P2, PT, R87, 0x20, P3 ;  /* 0x000000205700780c */ /* 0x000fc40001f44270 */
[----:B------:R-:W-:Y:S02]  /*11200*/  FSEL R44, R38, -INF , !P1 ;  /* 0xff800000262c7808 */ /* 0x000fe40004800000 */
[----:B------:R-:W-:Y:S02]  /*11210*/  FMNMX.FTZ R38, R14, R13, !PT ;  /* 0x0000000d0e267209 */ /* 0x000fe40007810000 */
[----:B------:R-:W-:Y:S02]  /*11220*/  ISETP.LT.OR P2, PT, R86, 0x21, P2 ;  /* 0x000000215600780c */ /* 0x000fe40001741670 */
[----:B------:R-:W-:Y:S02]  /*11230*/  FMNMX.FTZ R38, R17, R38, !PT ;  /* 0x0000002611267209 */ /* 0x000fe40007810000 */
[----:B------:R-:W-:Y:S02]  /*11240*/  FSEL R37, R37, -INF , !P2 ;  /* 0xff80000025257808 */ /* 0x000fe40005000000 */
[----:B------:R-:W-:-:S02]  /*11250*/  FMNMX.FTZ R38, R21, R38, !PT ;  /* 0x0000002615267209 */ /* 0x000fc40007810000 */
[C---:B------:R-:W-:Y:S02]  /*11260*/  ISETP.GT.AND P2, PT, R87.reuse, 0x28, P3 ;  /* 0x000000285700780c */ /* 0x040fe40001f44270 */
[----:B------:R-:W-:Y:S02]  /*11270*/  FMNMX.FTZ R38, R24, R38, !PT ;  /* 0x0000002618267209 */ /* 0x000fe40007810000 */
[----:B------:R-:W-:Y:S02]  /*11280*/  ISETP.GT.AND P1, PT, R87, 0x29, P3 ;  /* 0x000000295700780c */ /* 0x000fe40001f24270 */
[----:B------:R-:W-:Y:S02]  /*11290*/  FMNMX.FTZ R38, R27, R38, !PT ;  /* 0x000000261b267209 */ /* 0x000fe40007810000 */
[----:B------:R-:W-:Y:S02]  /*112a0*/  ISETP.LT.OR P2, PT, R86, 0x29, P2 ;  /* 0x000000295600780c */ /* 0x000fe40001741670 */
[----:B------:R-:W-:-:S02]  /*112b0*/  FMNMX.FTZ R38, R28, R38, !PT ;  /* 0x000000261c267209 */ /* 0x000fc40007810000 */
[----:B------:R-:W-:Y:S02]  /*112c0*/  ISETP.LT.OR P1, PT, R86, 0x2a, P1 ;  /* 0x0000002a5600780c */ /* 0x000fe40000f21670 */
[----:B------:R-:W-:Y:S02]  /*112d0*/  FMNMX.FTZ R38, R31, R38, !PT ;  /* 0x000000261f267209 */ /* 0x000fe40007810000 */
[----:B------:R-:W-:Y:S02]  /*112e0*/  FSEL R41, R41, -INF , !P2 ;  /* 0xff80000029297808 */ /* 0x000fe40005000000 */
        /* <DEDUP_REMOVED lines=39> */
[----:B------:R-:W-:Y:S02]  /*11560*/  ISETP.GT.AND P2, PT, R87, 0x48, P3 ;  /* 0x000000485700780c */ /* 0x000fe40001f44270 */
        /* <DEDUP_REMOVED lines=10> */
[C---:B------:R-:W-:Y:S01]  /*11610*/  ISETP.GT.AND P2, PT, R87.reuse, 0x50, P3 ;  /* 0x000000505700780c */ /* 0x040fe20001f44270 */
[----:B------:R-:W0:Y:S01]  /*11620*/  SHFL.BFLY PT, R45, R38, 0x2, 0x1f ;  /* 0x0c401f00262d7f89 */ /* 0x000e2200000e0000 */
[----:B------:R-:W-:-:S02]  /*11630*/  ISETP.GT.AND P1, PT, R87, 0x51, P3 ;  /* 0x000000515700780c */ /* 0x000fc40001f24270 */
[----:B------:R-:W-:Y:S02]  /*11640*/  LOP3.LUT R22, R22, 0xbfffffff, RZ, 0xc0, !PT ;  /* 0xbfffffff16167812 */ /* 0x000fe400078ec0ff */
[C---:B------:R-:W-:Y:S02]  /*11650*/  ISETP.LT.OR P2, PT, R86.reuse, 0x51, P2 ;  /* 0x000000515600780c */ /* 0x040fe40001741670 */
[----:B------:R-:W-:Y:S02]  /*11660*/  ISETP.LT.OR P1, PT, R86, 0x52, P1 ;  /* 0x000000525600780c */ /* 0x000fe40000f21670 */
[----:B------:R-:W-:Y:S02]  /*11670*/  @P0 LOP3.LUT R22, R22, 0x40000000, RZ, 0xfc, !PT ;  /* 0x4000000016160812 */ /* 0x000fe400078efcff */
[----:B------:R-:W-:Y:S02]  /*11680*/  ISETP.GT.AND P0, PT, R87, RZ, P3 ;  /* 0x000000ff5700720c */ /* 0x000fe40001f04270 */
[----:B------:R-:W-:-:S02]  /*11690*/  FSEL R63, R63, -INF , !P2 ;  /* 0xff8000003f3f7808 */ /* 0x000fc40005000000 */
[----:B------:R-:W-:Y:S02]  /*116a0*/  FSEL R64, R64, -INF , !P1 ;  /* 0xff80000040407808 */ /* 0x000fe40004800000 */
[C---:B------:R-:W-:Y:S02]  /*116b0*/  ISETP.GT.AND P2, PT, R87.reuse, 0x58, P3 ;  /* 0x000000585700780c */ /* 0x040fe40001f44270 */
[----:B------:R-:W-:Y:S02]  /*116c0*/  ISETP.GT.AND P1, PT, R87, 0x59, P3 ;  /* 0x000000595700780c */ /* 0x000fe40001f24270 */
[C---:B------:R-:W-:Y:S02]  /*116d0*/  ISETP.LT.OR P2, PT, R86.reuse, 0x59, P2 ;  /* 0x000000595600780c */ /* 0x040fe40001741670 */
[----:B------:R-:W-:Y:S02]  /*116e0*/  ISETP.LT.OR P1, PT, R86, 0x5a, P1 ;  /* 0x0000005a5600780c */ /* 0x000fe40000f21670 */
[----:B------:R-:W-:-:S02]  /*116f0*/  LOP3.LUT R22, R22, 0xfffffff7, RZ, 0xc0, !PT ;  /* 0xfffffff716167812 */ /* 0x000fc400078ec0ff */
[----:B0-----:R-:W-:Y:S02]  /*11700*/  FMNMX.FTZ R38, R38, R45, !PT ;  /* 0x0000002d26267209 */ /* 0x001fe40007810000 */
[----:B------:R-:W-:Y:S02]  /*11710*/  FSEL R67, R67, -INF , !P2 ;  /* 0xff80000043437808 */ /* 0x000fe40005000000 */
[----:B------:R-:W-:Y:S01]  /*11720*/  FSEL R68, R68, -INF , !P1 ;  /* 0xff80000044447808 */ /* 0x000fe20004800000 */
[----:B------:R-:W0:Y:S01]  /*11730*/  SHFL.BFLY PT, R45, R38, 0x1, 0x1f ;  /* 0x0c201f00262d7f89 */ /* 0x000e2200000e0000 */
[C---:B------:R-:W-:Y:S02]  /*11740*/  ISETP.GT.AND P2, PT, R87.reuse, 0x60, P3 ;  /* 0x000000605700780c */ /* 0x040fe40001f44270 */
[----:B------:R-:W-:Y:S02]  /*11750*/  ISETP.GT.AND P1, PT, R87, 0x61, P3 ;  /* 0x000000615700780c */ /* 0x000fe40001f24270 */
[----:B------:R-:W-:-:S02]  /*11760*/  @P0 LOP3.LUT R22, R22, 0x8, RZ, 0xfc, !PT ;  /* 0x0000000816160812 */ /* 0x000fc400078efcff */
[----:B------:R-:W-:Y:S02]  /*11770*/  ISETP.GT.AND P0, PT, R87, 0x79, P3 ;  /* 0x000000795700780c */ /* 0x000fe40001f04270 */
[C---:B------:R-:W-:Y:S02]  /*11780*/  ISETP.LT.OR P2, PT, R86.reuse, 0x61, P2 ;  /* 0x000000615600780c */ /* 0x040fe40001741670 */
[----:B------:R-:W-:Y:S02]  /*11790*/  ISETP.LT.OR P1, PT, R86, 0x62, P1 ;  /* 0x000000625600780c */ /* 0x000fe40000f21670 */
[----:B------:R-:W-:Y:S02]  /*117a0*/  FSEL R69, R69, -INF , !P2 ;  /* 0xff80000045457808 */ /* 0x000fe40005000000 */
[----:B------:R-:W-:Y:S02]  /*117b0*/  FSEL R70, R70, -INF , !P1 ;  /* 0xff80000046467808 */ /* 0x000fe40004800000 */
[----:B------:R-:W-:-:S02]  /*117c0*/  ISETP.GT.AND P4, PT, R87, 0x68, P3 ;  /* 0x000000685700780c */ /* 0x000fc40001f84270 */
[C---:B------:R-:W-:Y:S02]  /*117d0*/  ISETP.GT.AND P5, PT, R87.reuse, 0x69, P3 ;  /* 0x000000695700780c */ /* 0x040fe40001fa4270 */
[C---:B------:R-:W-:Y:S02]  /*117e0*/  ISETP.GT.AND P6, PT, R87.reuse, 0x70, P3 ;  /* 0x000000705700780c */ /* 0x040fe40001fc4270 */
[C---:B------:R-:W-:Y:S02]  /*117f0*/  ISETP.GT.AND P2, PT, R87.reuse, 0x71, P3 ;  /* 0x000000715700780c */ /* 0x040fe40001f44270 */
[----:B------:R-:W-:Y:S02]  /*11800*/  ISETP.GT.AND P1, PT, R87, 0x78, P3 ;  /* 0x000000785700780c */ /* 0x000fe40001f24270 */
[C---:B------:R-:W-:Y:S02]  /*11810*/  LOP3.LUT P3, RZ, R22.reuse, 0x8, RZ, 0xc0, !PT ;  /* 0x0000000816ff7812 */ /* 0x040fe4000786c0ff */
[----:B------:R-:W-:-:S02]  /*11820*/  LOP3.LUT R22, R22, 0xfffffffd, RZ, 0xc0, !PT ;  /* 0xfffffffd16167812 */ /* 0x000fc400078ec0ff */
[----:B0-----:R-:W-:Y:S02]  /*11830*/  FMNMX.FTZ R38, R38, R45, !PT ;  /* 0x0000002d26267209 */ /* 0x001fe40007810000 */
[----:B------:R-:W-:Y:S02]  /*11840*/  @P0 LOP3.LUT R22, R22, 0x2, RZ, 0xfc, !PT ;  /* 0x0000000216160812 */ /* 0x000fe400078efcff */
[----:B------:R-:W-:Y:S01]  /*11850*/  ISETP.LT.OR P0, PT, R86, 0x69, P4 ;  /* 0x000000695600780c */ /* 0x000fe20002701670 */
[----:B------:R-:W-:-:S01]  /*11860*/  FFMA.FTZ R84, R38, R65, -8 ;  /* 0xc100000026547423 */ /* 0x000fc20000010041 */
[C---:B------:R-:W-:Y:S02]  /*11870*/  LOP3.LUT P4, RZ, R22.reuse, 0x2, RZ, 0xc0, !PT ;  /* 0x0000000216ff7812 */ /* 0x040fe4000788c0ff */
[----:B------:R-:W-:Y:S02]  /*11880*/  LOP3.LUT R22, R22, 0xffffffef, RZ, 0xc0, !PT ;  /* 0xffffffef16167812 */ /* 0x000fe400078ec0ff */
[----:B------:R-:W-:-:S02]  /*11890*/  ISETP.LT.OR P3, PT, R86, 0x1, P3 ;  /* 0x000000015600780c */ /* 0x000fc40001f61670 */
[C---:B------:R-:W-:Y:S02]  /*118a0*/  ISETP.LT.OR P6, PT, R86.reuse, 0x71, P6 ;  /* 0x000000715600780c */ /* 0x040fe400037c1670 */
[----:B------:R-:W-:Y:S02]  /*118b0*/  FSEL R15, R15, -INF , !P3 ;  /* 0xff8000000f0f7808 */ /* 0x000fe40005800000 */
[----:B------:R-:W-:Y:S02]  /*118c0*/  ISETP.LT.OR P2, PT, R86, 0x72, P2 ;  /* 0x000000725600780c */ /* 0x000fe40001741670 */
[----:B------:R-:W-:Y:S02]  /*118d0*/  @P0 LOP3.LUT R22, R22, 0x10, RZ, 0xfc, !PT ;  /* 0x0000001016160812 */ /* 0x000fe400078efcff */
[----:B------:R-:W-:Y:S02]  /*118e0*/  ISETP.LT.OR P0, PT, R86, 0x6a, P5 ;  /* 0x0000006a5600780c */ /* 0x000fe40002f01670 */
[----:B------:R-:W-:-:S02]  /*118f0*/  FSETP.NEU.FTZ.AND P5, PT, R38, -INF , PT ;  /* 0xff8000002600780b */ /* 0x000fc40003fbd000 */
[----:B------:R-:W-:Y:S02]  /*11900*/  FSEL R75, R75, -INF , !P0 ;  /* 0xff8000004b4b7808 */ /* 0x000fe40004000000 */
[----:B------:R-:W-:Y:S02]  /*11910*/  FSEL R45, R38, RZ, P5 ;  /* 0x000000ff262d7208 */ /* 0x000fe40002800000 */
[----:B------:R-:W-:Y:S02]  /*11920*/  FSEL R84, R84, RZ, P5 ;  /* 0x000000ff54547208 */ /* 0x000fe40002800000 */
[----:B------:R-:W-:Y:S01]  /*11930*/  LOP3.LUT P5, RZ, R22, 0x10, RZ, 0xc0, !PT ;  /* 0x0000001016ff7812 */ /* 0x000fe200078ac0ff */
[----:B------:R-:W-:-:S01]  /*11940*/  FADD.FTZ R13, -R45, R13 ;  /* 0x0000000d2d0d7221 */ /* 0x000fc20000010100 */
[----:B------:R-:W-:Y:S01]  /*11950*/  FMNMX.FTZ R45, R15, R12, !PT ;  /* 0x0000000c0f2d7209 */ /* 0x000fe20007810000 */
[----:B------:R-:W-:-:S01]  /*11960*/  FFMA.FTZ R43, R43, R65, -R84 ;  /* 0x000000412b2b7223 */ /* 0x000fc20000010854 */
[----:B------:R-:W-:Y:S01]  /*11970*/  FSEL R74, R74, -INF , !P5 ;  /* 0xff8000004a4a7808 */ /* 0x000fe20006800000 */
[----:B------:R-:W-:-:S01]  /*11980*/  FFMA.FTZ R14, R14, R65, -R84 ;  /* 0x000000410e0e7223 */ /* 0x000fc20000010854 */
[----:B------:R-:W-:Y:S01]  /*11990*/  FMNMX.FTZ R45, R20, R45, !PT ;  /* 0x0000002d142d7209 */ /* 0x000fe20007810000 */
[----:B------:R-:W-:-:S01]  /*119a0*/  FFMA.FTZ R17, R17, R65, -R84 ;  /* 0x0000004111117223 */ /* 0x000fc20000010854 */
[----:B------:R-:W-:Y:S01]  /*119b0*/  FSEL R76, R76, -INF , !P6 ;  /* 0xff8000004c4c7808 */ /* 0x000fe20007000000 */
[----:B------:R-:W-:-:S01]  /*119c0*/  FFMA.FTZ R21, R21, R65, -R84 ;  /* 0x0000004115157223 */ /* 0x000fc20000010854 */
[----:B------:R-:W-:Y:S01]  /*119d0*/  FMNMX.FTZ R45, R25, R45, !PT ;  /* 0x0000002d192d7209 */ /* 0x000fe20007810000 */
[----:B------:R-:W-:-:S01]  /*119e0*/  FFMA.FTZ R24, R24, R65, -R84 ;  /* 0x0000004118187223 */ /* 0x000fc20000010854 */
[----:B------:R-:W-:Y:S01]  /*119f0*/  ISETP.LT.OR P1, PT, R86, 0x79, P1 ;  /* 0x000000795600780c */ /* 0x000fe20000f21670 */
        /* <DEDUP_REMOVED lines=19> */
[-CC-:B------:R-:W-:Y:S01]  /*11b30*/  FFMA.FTZ R50, R50, R65.reuse, -R84.reuse ;  /* 0x0000004132327223 */ /* 0x180fe20000010854 */
        /* <DEDUP_REMOVED lines=22> */
[----:B------:R-:W-:Y:S01]  /*11ca0*/  MUFU.EX2 R85, R43 ;  /* 0x0000002b00557308 */ /* 0x000fe20000000800 */
[----:B------:R-:W-:Y:S01]  /*11cb0*/  FMUL.FTZ R13, R13, R65 ;  /* 0x000000410d0d7220 */ /* 0x000fe20000410000 */
[----:B------:R-:W-:-:S02]  /*11cc0*/  ISETP.NE.AND P5, PT, R136, 0x3, PT ;  /* 0x000000038800780c */ /* 0x000fc40003fa5270 */
[----:B------:R-:W-:Y:S02]  /*11cd0*/  FMNMX.FTZ R45, R51, R45, !PT ;  /* 0x0000002d332d7209 */ /* 0x000fe40007810000 */
[----:B------:R-:W-:Y:S02]  /*11ce0*/  LOP3.LUT P0, RZ, R22, 0x40000000, RZ, 0xc0, !PT ;  /* 0x4000000016ff7812 */ /* 0x000fe4000780c0ff */
[----:B------:R-:W-:Y:S01]  /*11cf0*/  FMNMX.FTZ R45, R52, R45, !PT ;  /* 0x0000002d342d7209 */ /* 0x000fe20007810000 */
[----:B------:R-:W-:Y:S03]  /*11d00*/  MUFU.EX2 R14, R14 ;  /* 0x0000000e000e7308 */ /* 0x000fe60000000800 */
[----:B------:R-:W-:-:S04]  /*11d10*/  FMNMX.FTZ R45, R55, R45, !PT ;  /* 0x0000002d372d7209 */ /* 0x000fc80007810000 */
[----:B------:R-:W-:Y:S01]  /*11d20*/  FMNMX.FTZ R45, R56, R45, !PT ;  /* 0x0000002d382d7209 */ /* 0x000fe20007810000 */
[----:B------:R-:W0:Y:S03]  /*11d30*/  MUFU.EX2 R13, R13 ;  /* 0x0000000d000d7308 */ /* 0x000e260000000800 */
[----:B------:R-:W-:-:S04]  /*11d40*/  FMNMX.FTZ R45, R59, R45, !PT ;  /* 0x0000002d3b2d7209 */ /* 0x000fc80007810000 */
[----:B------:R-:W-:Y:S01]  /*11d50*/  FMNMX.FTZ R45, R60, R45, !PT ;  /* 0x0000002d3c2d7209 */ /* 0x000fe20007810000 */
[----:B------:R-:W1:Y:S03]  /*11d60*/  MUFU.EX2 R17, R17 ;  /* 0x0000001100117308 */ /* 0x000e660000000800 */
[----:B------:R-:W-:-:S04]  /*11d70*/  FMNMX.FTZ R45, R63, R45, !PT ;  /* 0x0000002d3f2d7209 */ /* 0x000fc80007810000 */
[----:B------:R-:W-:Y:S01]  /*11d80*/  FMNMX.FTZ R45, R64, R45, !PT ;  /* 0x0000002d402d7209 */ /* 0x000fe20007810000 */
[----:B------:R-:W-:Y:S01]  /*11d90*/  MUFU.EX2 R21, R21 ;  /* 0x0000001500157308 */ /* 0x000fe20000000800 */
[----:B0-----:R-:W-:-:S02]  /*11da0*/  FFMA.FTZ R4, R13, R4, R14 ;  /* 0x000000040d047223 */ /* 0x001fc4000001000e */
[----:B------:R-:W-:-:S04]  /*11db0*/  FMNMX.FTZ R45, R67, R45, !PT ;  /* 0x0000002d432d7209 */ /* 0x000fc80007810000 */
[----:B------:R-:W-:Y:S01]  /*11dc0*/  FMNMX.FTZ R45, R68, R45, !PT ;  /* 0x0000002d442d7209 */ /* 0x000fe20007810000 */
[----:B------:R-:W-:Y:S01]  /*11dd0*/  MUFU.EX2 R24, R24 ;  /* 0x0000001800187308 */ /* 0x000fe20000000800 */
[----:B-1----:R-:W-:-:S02]  /*11de0*/  FADD.FTZ R4, R17, R4 ;  /* 0x0000000411047221 */ /* 0x002fc40000010000 */
        /* <DEDUP_REMOVED lines=23> */
[----:B------:R-:W-:-:S03]  /*11f60*/  FSETP.NEU.FTZ.AND P1, PT, R43, -INF , PT ;  /* 0xff8000002b00780b */ /* 0x000fc60003f3d000 */
[----:B------:R-:W-:Y:S01]  /*11f70*/  MUFU.EX2 R53, R53 ;  /* 0x0000003500357308 */ /* 0x000fe20000000800 */
[----:B------:R-:W-:-:S05]  /*11f80*/  FSEL R45, R43, RZ, P1 ;  /* 0x000000ff2b2d7208 */ /* 0x000fca0000800000 */
[----:B------:R-:W-:Y:S01]  /*11f90*/  FADD.FTZ R12, -R45, R12 ;  /* 0x0000000c2d0c7221 */ /* 0x000fe20000010100 */
[----:B------:R-:W-:-:S01]  /*11fa0*/  FFMA.FTZ R45, R43, R65, -8 ;  /* 0xc10000002b2d7423 */ /* 0x000fc20000010041 */
[----:B------:R-:W-:Y:S02]  /*11fb0*/  MUFU.EX2 R54, R54 ;  /* 0x0000003600367308 */ /* 0x000fe40000000800 */
[----:B------:R-:W-:Y:S02]  /*11fc0*/  FMUL.FTZ R12, R12, R65 ;  /* 0x000000410c0c7220 */ /* 0x000fe40000410000 */
[----:B------:R-:W-:-:S04]  /*11fd0*/  FSEL R86, R45, RZ, P1 ;  /* 0x000000ff2d567208 */ /* 0x000fc80000800000 */
        /* <DEDUP_REMOVED lines=43> */
[----:B------:R-:W-:-:S03]  /*12290*/  FFMA.FTZ R82, R82, R65, -R86 ;  /* 0x0000004152527223 */ /* 0x000fc60000010856 */
        /* <DEDUP_REMOVED lines=99> */
.L_x_9727:
[----:B------:R-:W2:Y:S01]  /*128d0*/  LDL R45, [R1+0x18] ;  /* 0x00001800012d7983 */ /* 0x000ea20000100800 */
[----:B------:R-:W-:-:S05]  /*128e0*/  VIADD R19, R19, 0x19c60 ;  /* 0x00019c6013137836 */ /* 0x000fca0000000000 */
[----:B--2---:R-:W-:Y:S02]  /*128f0*/  PRMT R19, R45, 0x654, R19 ;  /* 0x000006542d137816 */ /* 0x004fe40000000013 */
[----:B------:R-:W2:Y:S01]  /*12900*/  LDL R45, [R1+0x20] ;  /* 0x00002000012d7983 */ /* 0x000ea20000100800 */
        /* <DEDUP_REMOVED lines=83> */
[----:B------:R-:W-:Y:S01]  /*12e40*/  F2FP.SATFINITE.E4M3.F32.PACK_AB_MERGE_C R138, R80, R79, R83 ;  /* 0x0000004f508a723e */ /* 0x000fe20004807053 */
[----:B------:R-:W-:Y:S01]  /*12e50*/  IMAD.MOV.U32 R148, RZ, RZ, R21 ;  /* 0x000000ffff947224 */ /* 0x000fe200078e0015 */
[----:B------:R-:W-:Y:S01]  /*12e60*/  F2FP.SATFINITE.E4M3.F32.PACK_AB_MERGE_C R139, R78, R76, R5 ;  /* 0x0000004c4e8b723e */ /* 0x000fe20004807005 */
        /* <DEDUP_REMOVED lines=8> */
[----:B------:R-:W-:Y:S01]  /*12ef0*/  IMAD.MOV.U32 R141, RZ, RZ, R59 ;  /* 0x000000ffff8d7224 */ /* 0x000fe200078e003b */
[C---:B--2---:R-:W-:Y:S01]  /*12f00*/  ISETP.GT.AND P1, PT, R0.reuse, R45, PT ;  /* 0x0000002d0000720c */ /* 0x044fe20003f24270 */
[----:B------:R-:W-:-:S12]  /*12f10*/  VIADD R0, R0, 0xffffffff ;  /* 0xffffffff00007836 */ /* 0x000fd80000000000 */
[----:B------:R-:W-:Y:S05]  /*12f20*/  @P1 BRA `(.L_x_9728) ;  /* 0xffffffc800301947 */ /* 0x000fea000383ffff */
[----:B------:R-:W-:Y:S05]  /*12f30*/  BSYNC B0 ;  /* 0x0000000000007941 */ /* 0x000fea0003800000 */
.L_x_9708:
[----:B------:R-:W-:Y:S02]  /*12f40*/  IMAD.MOV.U32 R12, RZ, RZ, R43 ;  /* 0x000000ffff0c7224 */ /* 0x000fe400078e002b */
[----:B------:R-:W-:Y:S02]  /*12f50*/  IMAD.MOV.U32 R13, RZ, RZ, R38 ;  /* 0x000000ffff0d7224 */ /* 0x000fe400078e0026 */
[----:B------:R-:W-:Y:S02]  /*12f60*/  IMAD.MOV.U32 R17, RZ, RZ, R155 ;  /* 0x000000ffff117224 */ /* 0x000fe400078e009b */
[----:B------:R-:W-:-:S07]  /*12f70*/  IMAD.MOV.U32 R19, RZ, RZ, R154 ;  /* 0x000000ffff137224 */ /* 0x000fce00078e009a */
.L_x_9707:
[----:B------:R-:W-:Y:S05]  /*12f80*/  BSYNC B1 ;  /* 0x0000000000017941 */ /* 0x000fea0003800000 */
.L_x_9706:
[----:B------:R-:W2:Y:S01]  /*12f90*/  LDL R5, [R1+0x10] ;  /* 0x0000100001057983 */ /* 0x000ea20000100800 */
[----:B------:R-:W0:Y:S01]  /*12fa0*/  LDC R14, c[0x0][0x448] ;  /* 0x00011200ff0e7b82 */ /* 0x000e220000000800 */
[----:B------:R-:W-:Y:S01]  /*12fb0*/  LOP3.LUT R22, R22, 0xffffffdf, RZ, 0xc0, !PT ;  /* 0xffffffdf16167812 */ /* 0x000fe200078ec0ff */
[----:B------:R-:W-:Y:S01]  /*12fc0*/  ULDC UR4, c[0x0][0x9dc] ;  /* 0x0002770000047ab9 */ /* 0x000fe20000000800 */
[----:B------:R-:W-:-:S05]  /*12fd0*/  IADD3 R20, R157, 0x1, -R156 ;  /* 0x000000019d147810 */ /* 0x000fca0007ffe89c */
[----:B------:R-:W1:Y:S01]  /*12fe0*/  LDC R21, c[0x0][0x9e4] ;  /* 0x00027900ff157b82 */ /* 0x000e620000000800 */
[----:B0-----:R-:W-:-:S13]  /*12ff0*/  ISETP.NE.AND P1, PT, R14, 0x1, PT ;  /* 0x000000010e00780c */ /* 0x001fda0003f25270 */
[----:B------:R-:W0:Y:S01]  /*13000*/  @P1 LDC R14, c[0x0][0x44c] ;  /* 0x00011300ff0e1b82 */ /* 0x000e220000000800 */
[----:B------:R-:W-:-:S04]  /*13010*/  @P1 LOP3.LUT R22, R22, 0x20, RZ, 0xfc, !PT ;  /* 0x0000002016161812 */ /* 0x000fc800078efcff */
[----:B------:R-:W-:-:S03]  /*13020*/  LOP3.LUT R22, R22, 0xffffffbf, RZ, 0xc0, !PT ;  /* 0xffffffbf16167812 */ /* 0x000fc600078ec0ff */
[----:B------:R-:W3:Y:S01]  /*13030*/  @P1 LDC R15, c[0x0][0x450] ;  /* 0x00011400ff0f1b82 */ /* 0x000ee20000000800 */
[----:B--2---:R-:W-:-:S04]  /*13040*/  VIADD R5, R5, 0xbf ;  /* 0x000000bf05057836 */ /* 0x004fc80000000000 */
[----:B0-----:R-:W-:-:S05]  /*13050*/  @P1 IMAD.HI.U32 R14, R5, R14, RZ ;  /* 0x0000000e050e1227 */ /* 0x001fca00078e00ff */
[----:B---3--:R-:W-:Y:S02]  /*13060*/  @P1 SHF.R.U32.HI R5, RZ, R15, R14 ;  /* 0x0000000fff051219 */ /* 0x008fe4000001160e */
        /* <DEDUP_REMOVED lines=15> */
.L_x_9731:
[----:B------:R-:W-:-:S13]  /*13160*/  ISETP.NE.AND P1, PT, R21, 0x1, PT ;  /* 0x000000011500780c */ /* 0x000fda0003f25270 */
[----:B------:R-:W0:Y:S02]  /*13170*/  @P1 LDC.64 R14, c[0x0][0x9e8] ;  /* 0x00027a00ff0e1b82 */ /* 0x000e240000000a00 */
[----:B0-----:R-:W-:-:S05]  /*13180*/  @P1 IMAD.HI.U32 R14, R5, R14, RZ ;  /* 0x0000000e050e1227 */ /* 0x001fca00078e00ff */
[----:B------:R-:W-:-:S07]  /*13190*/  @P1 SHF.R.U32.HI R5, RZ, R15, R14 ;  /* 0x0000000fff051219 */ /* 0x000fce000001160e */
.L_x_9732:
[----:B------:R-:W-:Y:S05]  /*131a0*/  BSYNC B0 ;  /* 0x0000000000007941 */ /* 0x000fea0003800000 */
.L_x_9730:
[----:B------:R-:W-:-:S05]  /*131b0*/  IMAD R5, R5, R21, RZ ;  /* 0x0000001505057224 */ /* 0x000fca00078e02ff */
[----:B------:R-:W-:-:S07]  /*131c0*/  VIMNMX R20, R20, R5, !PT ;  /* 0x0000000514147248 */ /* 0x000fce0007fe0100 */
.L_x_9729:
[----:B------:R-:W2:Y:S01]  /*131d0*/  LDL R14, [R1+0x34] ;  /* 0x00003400010e7983 */ /* 0x000ea20000100800 */
[----:B------:R-:W-:Y:S01]  /*131e0*/  VIADD R20, R20, 0x7f ;  /* 0x0000007f14147836 */ /* 0x000fe20000000000 */
[----:B------:R-:W-:Y:S04]  /*131f0*/  BSSY B0, `(.L_x_9733) ;  /* 0x0000269000007945 */ /* 0x000fe80003800000 */
[----:B------:R-:W-:-:S04]  /*13200*/  SHF.R.S32.HI R5, RZ, 0x1f, R20 ;  /* 0x0000001fff057819 */ /* 0x000fc80000011414 */
[----:B------:R-:W-:-:S04]  /*13210*/  LEA.HI R5, R5, R20, RZ, 0x7 ;  /* 0x0000001405057211 */ /* 0x000fc800078f38ff */
[----:B------:R-:W-:-:S04]  /*13220*/  SHF.R.S32.HI R5, RZ, 0x7, R5 ;  /* 0x00000007ff057819 */ /* 0x000fc80000011405 */
[----:B--2---:R-:W-:-:S04]  /*13230*/  VIMNMX R155, R14, R5, !PT ;  /* 0x000000050e9b7248 */ /* 0x004fc80007fe0100 */
[----:B------:R-:W-:-:S13]  /*13240*/  ISETP.GE.AND P1, PT, R0, R155, PT ;  /* 0x0000009b0000720c */ /* 0x000fda0003f26270 */
[----:B------:R-:W-:Y:S05]  /*13250*/  @!P1 BRA `(.L_x_9734) ;  /* 0x0000002400889947 */ /* 0x000fea0003800000 */
[----:B------:R-:W-:Y:S01]  /*13260*/  BSSY B1, `(.L_x_9734) ;  /* 0x0000261000017945 */ /* 0x000fe20003800000 */
[----:B------:R-:W-:Y:S02]  /*13270*/  IMAD.MOV.U32 R5, RZ, RZ, R12 ;  /* 0x000000ffff057224 */ /* 0x000fe400078e000c */
[----:B------:R-:W-:Y:S02]  /*13280*/  IMAD.MOV.U32 R20, RZ, RZ, R13 ;  /* 0x000000ffff147224 */ /* 0x000fe400078e000d */
[----:B------:R-:W-:Y:S02]  /*13290*/  IMAD.MOV.U32 R15, RZ, RZ, R19 ;  /* 0x000000ffff0f7224 */ /* 0x000fe400078e0013 */
[----:B------:R-:W-:-:S07]  /*132a0*/  IMAD.MOV.U32 R14, RZ, RZ, R17 ;  /* 0x000000ffff0e7224 */ /* 0x000fce00078e0011 */
.L_x_9746:
[----:B------:R-:W-:Y:S01]  /*132b0*/  IMAD.U32 R12, RZ, RZ, UR38 ;  /* 0x00000026ff0c7e24 */ /* 0x000fe2000f8e00ff */
[----:B------:R-:W-:-:S04]  /*132c0*/  ISETP.NE.AND P1, PT, R14, 0x1, PT ;  /* 0x000000010e00780c */ /* 0x000fc80003f25270 */
[----:B------:R-:W-:Y:S02]  /*132d0*/  ISETP.NE.AND P2, PT, R12, 0x3, PT ;  /* 0x000000030c00780c */ /* 0x000fe40003f45270 */
[----:B------:R-:W-:-:S04]  /*132e0*/  SEL R12, RZ, 0x1, P1 ;  /* 0x00000001ff0c7807 */ /* 0x000fc80000800000 */
[----:B------:R-:W-:-:S07]  /*132f0*/  LOP3.LUT R19, R15, R12, RZ, 0x3c, !PT ;  /* 0x0000000c0f137212 */ /* 0x000fce00078e3cff */
[----:B0-----:R-:W-:Y:S05]  /*13300*/  @!P2 BRA `(.L_x_9735) ;  /* 0x000000000004a947 */ /* 0x001fea0003800000 */
[----:B------:R-:W-:Y:S01]  /*13310*/  BPT.TRAP 0x1 ;  /* 0x000000040000795c */ /* 0x000fe20000300000 */
.L_x_9735:
        /* <DEDUP_REMOVED lines=8> */
.L_x_9736:
[----:B------:R-:W2:Y:S01]  /*133a0*/  LDL R13, [R1+0x14] ;  /* 0x00001400010d7983 */ /* 0x000ea20000100800 */
[----:B------:R-:W-:Y:S01]  /*133b0*/  BSSY B2, `(.L_x_9737) ;  /* 0x0000006000027945 */ /* 0x000fe20003800000 */
[----:B------:R-:W-:Y:S02]  /*133c0*/  IMAD.MOV.U32 R25, RZ, RZ, -0x3ffffff0 ;  /* 0xc0000010ff197424 */ /* 0x000fe400078e00ff */
[----:B--2---:R-:W-:Y:S01]  /*133d0*/  IMAD R24, R17, 0x300, R13 ;  /* 0x0000030011187824 */ /* 0x004fe200078e020d */
[----:B-1----:R-:W-:Y:S06]  /*133e0*/  @P1 BRA `(.L_x_9738) ;  /* 0x0000000000081947 */ /* 0x002fec0003800000 */
[----:B------:R-:W1:Y:S02]  /*133f0*/  SYNCS.PHASECHK.TRANS64.TRYWAIT P1, [R21+URZ+0x19c30], R12 ;  /* 0x019c300c150075a7 */ /* 0x000e64000802017f */
[----:B-1----:R-:W-:Y:S05]  /*13400*/  @!P1 BRA `(.L_x_9739) ;  /* 0x0000010000ec9947 */ /* 0x002fea0003800000 */
.L_x_9738:
[----:B------:R-:W-:Y:S05]  /*13410*/  BSYNC B2 ;  /* 0x0000000000027941 */ /* 0x000fea0003800000 */
.L_x_9737:
[C---:B------:R-:W-:Y:S01]  /*13420*/  R2UR UR6, R24.reuse ;  /* 0x00000000180672ca */ /* 0x040fe200000e0000 */
[C---:B01----:R-:W-:Y:S01]  /*13430*/  VIADD R12, R24.reuse, 0x100 ;  /* 0x00000100180c7836 */ /* 0x043fe20000000000 */
[----:B------:R-:W-:Y:S01]  /*13440*/  R2UR UR7, R25 ;  /* 0x00000000190772ca */ /* 0x000fe200000e0000 */
[----:B------:R-:W-:Y:S01]  /*13450*/  VIADD R24, R24, 0x200 ;  /* 0x0000020018187836 */ /* 0x000fe20000000000 */
[----:B------:R-:W-:Y:S01]  /*13460*/  R2UR UR4, R6 ;  /* 0x00000000060472ca */ /* 0x000fe200000e0000 */
[----:B------:R-:W-:Y:S01]  /*13470*/  IMAD.MOV.U32 R25, RZ, RZ, -0x3ffffff0 ;  /* 0xc0000010ff197424 */ /* 0x000fe200078e00ff */
[----:B------:R-:W-:Y:S01]  /*13480*/  R2UR UR5, R7 ;  /* 0x00000000070572ca */ /* 0x000fe200000e0000 */
[----:B------:R-:W-:Y:S01]  /*13490*/  IMAD.MOV.U32 R13, RZ, RZ, -0x3ffffff0 ;  /* 0xc0000010ff0d7424 */ /* 0x000fe200078e00ff */
[----:B------:R-:W-:Y:S01]  /*134a0*/  R2UR UR14, R24 ;  /* 0x00000000180e72ca */ /* 0x000fe200000e0000 */
[----:B------:R-:W-:Y:S01]  /*134b0*/  IMAD.U32 R154, RZ, RZ, UR38 ;  /* 0x00000026ff9a7e24 */ /* 0x000fe2000f8e00ff */
[----:B------:R-:W-:-:S02]  /*134c0*/  R2UR UR15, R25 ;  /* 0x00000000190f72ca */ /* 0x000fc400000e0000 */
[----:B------:R-:W-:Y:S01]  /*134d0*/  WARPGROUP.ARRIVE ;  /* 0x00000000000079c5 */ /* 0x000fe20000000000 */
[----:B------:R-:W-:Y:S02]  /*134e0*/  R2UR UR10, R12 ;  /* 0x000000000c0a72ca */ /* 0x000fe400000e0000 */
[----:B------:R-:W-:Y:S02]  /*134f0*/  R2UR UR11, R13 ;  /* 0x000000000d0b72ca */ /* 0x000fe400000e0000 */
[----:B------:R-:W-:Y:S02]  /*13500*/  R2UR UR8, R10 ;  /* 0x000000000a0872ca */ /* 0x000fe400000e0000 */
[----:B------:R-:W-:Y:S01]  /*13510*/  QGMMA.64x128x32.F32.E4M3.E4M3 R24, gdesc[UR4], RZ, !UPT, gsb0 ;  /* 0x01e00000041879f3 */ /* 0x000fe2000c0008ff */
[----:B------:R-:W-:Y:S02]  /*13520*/  R2UR UR9, R11 ;  /* 0x000000000b0972ca */ /* 0x000fe400000e0000 */
[----:B------:R-:W-:-:S02]  /*13530*/  R2UR UR12, R8 ;  /* 0x00000000080c72ca */ /* 0x000fc400000e0000 */
[----:B------:R-:W-:Y:S02]  /*13540*/  R2UR UR13, R9 ;  /* 0x00000000090d72ca */ /* 0x000fe400000e0000 */
[----:B------:R-:W-:Y:S01]  /*13550*/  ISETP.NE.AND P2, PT, R154, 0x3, PT ;  /* 0x000000039a00780c */ /* 0x000fe20003f45270 */
[----:B------:R-:W-:Y:S02]  /*13560*/  WARPGROUP.DEPBAR.LE gsb0, 0x0 ;  /* 0x00008000000079c5 */ /* 0x000fe40000010000 */
        /* <DEDUP_REMOVED lines=8> */
.L_x_9740:
[----:B------:R-:W-:Y:S01]  /*135f0*/  SHF.L.U32 R12, R15, 0x1f, RZ ;  /* 0x0000001f0f0c7819 */ /* 0x000fe200000006ff */
[----:B------:R-:W-:-:S04]  /*13600*/  IMAD R154, R14, 0x8, R16 ;  /* 0x000000080e9a7824 */ /* 0x000fc800078e0210 */
[----:B------:R0:W1:Y:S01]  /*13610*/  SYNCS.PHASECHK.TRANS64.TRYWAIT P1, [R154+URZ+0x19c50], R12 ;  /* 0x019c500c9a0075a7 */ /* 0x000062000802017f */
[----:B------:R-:W-:Y:S05]  /*13620*/  @!P2 BRA `(.L_x_9741) ;  /* 0x000000000004a947 */ /* 0x000fea0003800000 */
[----:B------:R-:W-:Y:S01]  /*13630*/  BPT.TRAP 0x1 ;  /* 0x000000040000795c */ /* 0x000fe20000300000 */
.L_x_9741:
[----:B------:R-:W-:Y:S04]  /*13640*/  BSSY B2, `(.L_x_9742) ;  /* 0x0000004000027945 */ /* 0x000fe80003800000 */
[----:B-1----:R-:W-:Y:S05]  /*13650*/  @P1 BRA `(.L_x_9743) ;  /* 0x0000000000081947 */ /* 0x002fea0003800000 */
[----:B------:R-:W1:Y:S02]  /*13660*/  SYNCS.PHASECHK.TRANS64.TRYWAIT P1, [R154+URZ+0x19c50], R12 ;  /* 0x019c500c9a0075a7 */ /* 0x000e64000802017f */
[----:B-1----:R-:W-:Y:S05]  /*13670*/  @!P1 BRA `(.L_x_9744) ;  /* 0x0000010000649947 */ /* 0x002fea0003800000 */
.L_x_9743:
[----:B------:R-:W-:Y:S05]  /*13680*/  BSYNC B2 ;  /* 0x0000000000027941 */ /* 0x000fea0003800000 */
.L_x_9742:
[----:B01----:R-:W-:Y:S01]  /*13690*/  VIADD R12, R16, 0x3000 ;  /* 0x00003000100c7836 */ /* 0x003fe20000000000 */
[----:B------:R-:W-:Y:S01]  /*136a0*/  WARPGROUP.ARRIVE ;  /* 0x00000000000079c5 */ /* 0x000fe20000000000 */
[----:B------:R-:W-:Y:S02]  /*136b0*/  IMAD.MOV.U32 R13, RZ, RZ, 0x40000040 ;  /* 0x40000040ff0d7424 */ /* 0x000fe400078e00ff */
[----:B------:R-:W-:Y:S01]  /*136c0*/  IMAD.MOV.U32 R15, RZ, RZ, 0x40000040 ;  /* 0x40000040ff0f7424 */ /* 0x000fe200078e00ff */
[----:B------:R-:W-:Y:S01]  /*136d0*/  SHF.R.U32.HI R12, RZ, 0x4, R12 ;  /* 0x00000004ff0c7819 */ /* 0x000fe2000001160c */
[----:B------:R-:W-:Y:S01]  /*136e0*/  @!P0 VIADD R21, R21, 0x19c40 ;  /* 0x00019c4015158836 */ /* 0x000fe20000000000 */
[----:B------:R-:W-:Y:S02]  /*136f0*/  R2UR UR7, R13 ;  /* 0x000000000d0772ca */ /* 0x000fe400000e0000 */
[----:B------:R-:W-:Y:S02]  /*13700*/  LOP3.LUT R12, R12, 0x3fff, RZ, 0xc0, !PT ;  /* 0x00003fff0c0c7812 */ /* 0x000fe400078ec0ff */
[----:B------:R-:W-:-:S02]  /*13710*/  @!P0 PRMT R21, RZ, 0x654, R21 ;  /* 0x00000654ff158816 */ /* 0x000fc40000000015 */
[----:B------:R-:W-:-:S05]  /*13720*/  LOP3.LUT R12, R12, 0x10000, RZ, 0xfc, !PT ;  /* 0x000100000c0c7812 */ /* 0x000fca00078efcff */
[----:B------:R-:W-:-:S04]  /*13730*/  IMAD R12, R14, 0x300, R12 ;  /* 0x000003000e0c7824 */ /* 0x000fc800078e020c */
[C---:B------:R-:W-:Y:S01]  /*13740*/  VIADD R14, R12.reuse, 0x2 ;  /* 0x000000020c0e7836 */ /* 0x040fe20000000000 */
[----:B------:R-:W-:-:S13]  /*13750*/  R2UR UR6, R12 ;  /* 0x000000000c0672ca */ /* 0x000fda00000e0000 */
[----:B------:R-:W-:Y:S01]  /*13760*/  QGMMA.64x96x32.F32.E4M3.E4M3 R88, R148, gdesc[UR4], R88, gsb0 ;  /* 0x0160000494587df3 */ /* 0x000fe20008000858 */
[----:B------:R-:W-:Y:S01]  /*13770*/  R2UR UR6, R14 ;  /* 0x000000000e0672ca */ /* 0x000fe200000e0000 */
[C---:B------:R-:W-:Y:S01]  /*13780*/  VIADD R14, R12.reuse, 0x4 ;  /* 0x000000040c0e7836 */ /* 0x040fe20000000000 */
[----:B------:R-:W-:Y:S01]  /*13790*/  R2UR UR7, R15 ;  /* 0x000000000f0772ca */ /* 0x000fe200000e0000 */
[----:B------:R-:W-:Y:S02]  /*137a0*/  IMAD.MOV.U32 R15, RZ, RZ, 0x40000040 ;  /* 0x40000040ff0f7424 */ /* 0x000fe400078e00ff */
[----:B------:R-:W-:Y:S01]  /*137b0*/  VIADD R12, R12, 0x6 ;  /* 0x000000060c0c7836 */ /* 0x000fe20000000000 */
[----:B------:R-:W-:Y:S02]  /*137c0*/  WARPGROUP.DEPBAR.LE gsb0, 0x0 ;  /* 0x00008000000079c5 */ /* 0x000fe40000010000 */
[----:B------:R-:W-:Y:S01]  /*137d0*/  WARPGROUP.ARRIVE ;  /* 0x00000000000079c5 */ /* 0x000fe20000000000 */
[----:B------:R-:W-:-:S06]  /*137e0*/  IMAD.U32 R151, RZ, RZ, UR38 ;  /* 0x00000026ff977e24 */ /* 0x000fcc000f8e00ff */
        /* <DEDUP_REMOVED lines=34> */
[----:B0-----:R-:W-:Y:S01]  /*13a10*/  FMNMX.FTZ R65, R14, R20, !PT ;  /* 0x000000140e417209 */ /* 0x001fe20007810000 */
[----:B------:R-:W-:Y:S01]  /*13a20*/  FMUL.FTZ R34, R2, R36 ;  /* 0x0000002402227220 */ /* 0x000fe20000410000 */
[----:B-1----:R-:W-:Y:S01]  /*13a30*/  FMNMX.FTZ R13, R24, R5, !PT ;  /* 0x00000005180d7209 */ /* 0x002fe20007810000 */
        /* <DEDUP_REMOVED lines=12> */
[----:B------:R-:W1:Y:S01]  /*13b00*/  MUFU.TANH R28, R28 ;  /* 0x0000001c001c7308 */ /* 0x000e620000002400 */
[----:B---3--:R-:W-:Y:S01]  /*13b10*/  FMNMX.FTZ R13, R25, R13, !PT ;  /* 0x0000000d190d7209 */ /* 0x008fe20007810000 */
        /* <DEDUP_REMOVED lines=33> */
[----:B------:R-:W-:Y:S01]  /*13d30*/  FMUL.FTZ R86, R2, R87 ;  /* 0x0000005702567220 */ /* 0x000fe20000410000 */
[----:B------:R-:W-:-:S04]  /*13d40*/  ISETP.NE.AND P1, PT, R151, 0x3, PT ;  /* 0x000000039700780c */ /* 0x000fc80003f25270 */
        /* <DEDUP_REMOVED lines=10> */
[----:B------:R-:W-:Y:S01]  /*13df0*/  QGMMA.64x96x32.F32.E4M3.E4M3 R88, R140, gdesc[UR4], R88, gsb0 ;  /* 0x016000048c587df3 */ /* 0x000fe20008000858 */
[----:B------:R-:W-:-:S05]  /*13e00*/  R2UR UR6, R12 ;  /* 0x000000000c0672ca */ /* 0x000fca00000e0000 */
        /* <DEDUP_REMOVED lines=106> */
[----:B0-----:R-:W-:-:S05]  /*144b0*/  FMNMX.FTZ R87, R87, R140, !PT ;  /* 0x0000008c57577209 */ /* 0x001fca0007810000 */
[----:B------:R-:W0:Y:S01]  /*144c0*/  SHFL.BFLY PT, R140, R87, 0x1, 0x1f ;  /* 0x0c201f00578c7f89 */ /* 0x000e2200000e0000 */
[----:B-1----:R-:W-:Y:S01]  /*144d0*/  FMNMX.FTZ R65, R65, R13, !PT ;  /* 0x0000000d41417209 */ /* 0x002fe20007810000 */
[----:B------:R-:W-:-:S04]  /*144e0*/  IMAD.MOV.U32 R13, RZ, RZ, 0x40000040 ;  /* 0x40000040ff0d7424 */ /* 0x000fc800078e00ff */
[----:B------:R-:W1:Y:S01]  /*144f0*/  SHFL.BFLY PT, R141, R65, 0x1, 0x1f ;  /* 0x0c201f00418d7f89 */ /* 0x000e6200000e0000 */
[----:B------:R-:W-:-:S13]  /*14500*/  R2UR UR7, R13 ;  /* 0x000000000d0772ca */ /* 0x000fda00000e0000 */
[----:B------:R-:W-:Y:S01]  /*14510*/  QGMMA.64x96x32.F32.E4M3.E4M3 R88, R136, gdesc[UR4], R88, gsb0 ;  /* 0x0160000488587df3 */ /* 0x000fe20008000858 */
[----:B0-----:R-:W-:-:S05]  /*14520*/  FMNMX.FTZ R13, R87, R140, !PT ;  /* 0x0000008c570d7209 */ /* 0x001fca0007810000 */
[----:B------:R-:W-:Y:S01]  /*14530*/  FADD.FTZ R20, -R13, R20 ;  /* 0x000000140d147221 */ /* 0x000fe20000010100 */
[----:B-1----:R-:W-:Y:S01]  /*14540*/  FMNMX.FTZ R12, R65, R141, !PT ;  /* 0x0000008d410c7209 */ /* 0x002fe20007810000 */
[----:B------:R-:W-:-:S04]  /*14550*/  IMAD.U32 R65, RZ, RZ, UR44 ;  /* 0x0000002cff417e24 */ /* 0x000fc8000f8e00ff */
[----:B------:R-:W-:Y:S01]  /*14560*/  FADD.FTZ R5, -R12, R5 ;  /* 0x000000050c057221 */ /* 0x000fe20000010100 */
[----:B------:R-:W-:-:S03]  /*14570*/  FMUL.FTZ R20, R20, R65 ;  /* 0x0000004114147220 */ /* 0x000fc60000410000 */
[----:B------:R-:W-:-:S03]  /*14580*/  FMUL.FTZ R5, R5, R65 ;  /* 0x0000004105057220 */ /* 0x000fc60000410000 */
[----:B------:R-:W-:Y:S08]  /*14590*/  MUFU.EX2 R20, R20 ;  /* 0x0000001400147308 */ /* 0x000ff00000000800 */
[----:B------:R-:W-:Y:S01]  /*145a0*/  MUFU.EX2 R5, R5 ;  /* 0x0000000500057308 */ /* 0x000fe20000000800 */
[----:B------:R-:W-:Y:S02]  /*145b0*/  WARPGROUP.DEPBAR.LE gsb0, 0x0 ;  /* 0x00008000000079c5 */ /* 0x000fe40000010000 */
[-C--:B------:R-:W-:Y:S01]  /*145c0*/  FFMA.FTZ R136, R13, R65.reuse, -8 ;  /* 0xc10000000d887423 */ /* 0x080fe20000010041 */
[----:B------:R0:W-:Y:S03]  /*145d0*/  @!P0 SYNCS.ARRIVE.TRANS64.RED.A1T0 RZ, [R21+URZ], RZ ;  /* 0x000000ff15ff89a7 */ /* 0x0001e6000810043f */
        /* <DEDUP_REMOVED lines=33> */
[----:B------:R-:W1:Y:S03]  /*147f0*/  MUFU.EX2 R14, R14 ;  /* 0x0000000e000e7308 */ /* 0x000e660000000800 */
        /* <DEDUP_REMOVED lines=30> */
[----:B---3--:R-:W-:-:S01]  /*149e0*/  FFMA.FTZ R3, R5, R3, R24 ;  /* 0x0000000305037223 */ /* 0x008fc20000010018 */
[-CC-:B------:R-:W-:Y:S01]  /*149f0*/  FFMA.FTZ R73, R73, R65.reuse, -R136.reuse ;  /* 0x0000004149497223 */ /* 0x180fe20000010888 */
[----:B------:R-:W-:-:S01]  /*14a00*/  FFMA.FTZ R74, R74, R65, -R136 ;  /* 0x000000414a4a7223 */ /* 0x000fc20000010888 */
[-CC-:B------:R-:W-:Y:S01]  /*14a10*/  FFMA.FTZ R77, R77, R65.reuse, -R136.reuse ;  /* 0x000000414d4d7223 */ /* 0x180fe20000010888 */
[----:B------:R-:W-:-:S01]  /*14a20*/  FFMA.FTZ R78, R78, R65, -R136 ;  /* 0x000000414e4e7223 */ /* 0x000fc20000010888 */
[-CC-:B------:R-:W-:Y:S01]  /*14a30*/  FFMA.FTZ R81, R81, R65.reuse, -R136.reuse ;  /* 0x0000004151517223 */ /* 0x180fe20000010888 */
[----:B------:R-:W-:-:S01]  /*14a40*/  FFMA.FTZ R82, R82, R65, -R136 ;  /* 0x0000004152527223 */ /* 0x000fc20000010888 */
[----:B------:R-:W3:Y:S01]  /*14a50*/  MUFU.EX2 R28, R28 ;  /* 0x0000001c001c7308 */ /* 0x000ee20000000800 */
[----:B-1----:R-:W-:-:S01]  /*14a60*/  FADD.FTZ R3, R25, R3 ;  /* 0x0000000319037221 */ /* 0x002fc20000010000 */
[-CC-:B------:R-:W-:Y:S01]  /*14a70*/  FFMA.FTZ R85, R85, R65.reuse, -R136.reuse ;  /* 0x0000004155557223 */ /* 0x180fe20000010888 */
[----:B------:R-:W-:-:S05]  /*14a80*/  FFMA.FTZ R86, R86, R65, -R136 ;  /* 0x0000004156567223 */ /* 0x000fca0000010888 */
        /* <DEDUP_REMOVED lines=115> */
[----:B--2---:R-:W-:-:S01]  /*151c0*/  FADD.FTZ R3, R85, R3 ;  /* 0x0000000355037221 */ /* 0x004fc20000010000 */
[----:B---3--:R-:W-:-:S03]  /*151d0*/  FADD.FTZ R4, R84, R4 ;  /* 0x0000000454047221 */ /* 0x008fc60000010000 */
[----:B-1----:R-:W-:Y:S01]  /*151e0*/  FADD.FTZ R3, R86, R3 ;  /* 0x0000000356037221 */ /* 0x002fe20000010000 */
[----:B0-----:R-:W-:Y:S06]  /*151f0*/  @!P1 BRA `(.L_x_9745) ;  /* 0x0000000000049947 */ /* 0x001fec0003800000 */
[----:B------:R-:W-:Y:S01]  /*15200*/  BPT.TRAP 0x1 ;  /* 0x000000040000795c */ /* 0x000fe20000300000 */
.L_x_9745:
[----:B------:R-:W2:Y:S01]  /*15210*/  LDL R21, [R1+0x18] ;  /* 0x0000180001157983 */ /* 0x000ea20000100800 */
[----:B------:R-:W-:Y:S01]  /*15220*/  ISETP.GT.AND P1, PT, R0, R155, PT ;  /* 0x0000009b0000720c */ /* 0x000fe20003f24270 */
[----:B------:R-:W-:Y:S01]  /*15230*/  VIADD R154, R154, 0x19c60 ;  /* 0x00019c609a9a7836 */ /* 0x000fe20000000000 */
        /* <DEDUP_REMOVED lines=95> */
[----:B------:R-:W-:Y:S01]  /*15830*/  IMAD.MOV.U32 R142, RZ, RZ, R67 ;  /* 0x000000ffff8e7224 */ /* 0x000fe200078e0043 */
[----:B--2---:R-:W-:-:S04]  /*15840*/  PRMT R154, R21, 0x654, R154 ;  /* 0x00000654159a7816 */ /* 0x004fc8000000009a */
[----:B------:R0:W-:Y:S01]  /*15850*/  SYNCS.ARRIVE.TRANS64.RED.A1T0 RZ, [R154+URZ], RZ ;  /* 0x000000ff9aff79a7 */ /* 0x0001e2000810043f */
[----:B------:R-:W-:Y:S05]  /*15860*/  @P1 BRA `(.L_x_9746) ;  /* 0xffffffd800901947 */ /* 0x000fea000383ffff */
[----:B------:R-:W-:Y:S05]  /*15870*/  BSYNC B1 ;  /* 0x0000000000017941 */ /* 0x000fea0003800000 */
.L_x_9734:
[----:B------:R-:W-:Y:S05]  /*15880*/  BSYNC B0 ;  /* 0x0000000000007941 */ /* 0x000fea0003800000 */
.L_x_9733:
[----:B------:R-:W2:Y:S01]  /*15890*/  LDL R5, [R1+0x34] ;  /* 0x0000340001057983 */ /* 0x000ea20000100800 */
[----:B------:R-:W-:Y:S01]  /*158a0*/  BSSY B0, `(.L_x_9747) ;  /* 0x000037c000007945 */ /* 0x000fe20003800000 */
[----:B--2---:R-:W-:-:S13]  /*158b0*/  ISETP.GE.AND P1, PT, R0, R5, PT ;  /* 0x000000050000720c */ /* 0x004fda0003f26270 */
[----:B------:R-:W-:Y:S05]  /*158c0*/  @!P1 BRA `(.L_x_9748) ;  /* 0x0000003400e49947 */ /* 0x000fea0003800000 */
[----:B------:R-:W-:Y:S02]  /*158d0*/  IMAD.MOV.U32 R5, RZ, RZ, R12 ;  /* 0x000000ffff057224 */ /* 0x000fe400078e000c */
[----:B------:R-:W-:Y:S02]  /*158e0*/  IMAD.MOV.U32 R20, RZ, RZ, R13 ;  /* 0x000000ffff147224 */ /* 0x000fe400078e000d */
[----:B------:R-:W-:Y:S02]  /*158f0*/  IMAD.MOV.U32 R15, RZ, RZ, R19 ;  /* 0x000000ffff0f7224 */ /* 0x000fe400078e0013 */
[----:B------:R-:W-:-:S07]  /*15900*/  IMAD.MOV.U32 R14, RZ, RZ, R17 ;  /* 0x000000ffff0e7224 */ /* 0x000fce00078e0011 */
.L_x_9768:
[----:B------:R-:W-:Y:S01]  /*15910*/  IMAD.U32 R12, RZ, RZ, UR38 ;  /* 0x00000026ff0c7e24 */ /* 0x000fe2000f8e00ff */
[----:B------:R-:W-:-:S04]  /*15920*/  ISETP.NE.AND P1, PT, R14, 0x1, PT ;  /* 0x000000010e00780c */ /* 0x000fc80003f25270 */
[----:B------:R-:W-:Y:S02]  /*15930*/  ISETP.NE.AND P2, PT, R12, 0x3, PT ;  /* 0x000000030c00780c */ /* 0x000fe40003f45270 */
[----:B------:R-:W-:-:S04]  /*15940*/  SEL R12, RZ, 0x1, P1 ;  /* 0x00000001ff0c7807 */ /* 0x000fc80000800000 */
[----:B------:R-:W-:-:S07]  /*15950*/  LOP3.LUT R19, R15, R12, RZ, 0x3c, !PT ;  /* 0x0000000c0f137212 */ /* 0x000fce00078e3cff */
[----:B------:R-:W-:Y:S05]  /*15960*/  @!P2 BRA `(.L_x_9749) ;  /* 0x000000000004a947 */ /* 0x000fea0003800000 */
[----:B------:R-:W-:Y:S01]  /*15970*/  BPT.TRAP 0x1 ;  /* 0x000000040000795c */ /* 0x000fe20000300000 */
.L_x_9749:
[----:B------:R-:W-:Y:S01]  /*15980*/  VIADD R17, R14, 0x1 ;  /* 0x000000010e117836 */ /* 0x000fe20000000000 */
[----:B------:R-:W-:-:S04]  /*15990*/  SHF.L.U32 R13, R19, 0x1f, RZ ;  /* 0x0000001f130d7819 */ /* 0x000fc800000006ff */
[----:B------:R-:W-:-:S04]  /*159a0*/  ISETP.NE.AND P1, PT, R17, 0x2, PT ;  /* 0x000000021100780c */ /* 0x000fc80003f25270 */
[----:B------:R-:W-:-:S05]  /*159b0*/  SEL R17, R17, RZ, P1 ;  /* 0x000000ff11117207 */ /* 0x000fca0000800000 */
[----:B0-----:R-:W-:-:S04]  /*159c0*/  IMAD R154, R17, 0x8, R16 ;  /* 0x00000008119a7824 */ /* 0x001fc800078e0210 */
[----:B------:R0:W1:Y:S01]  /*159d0*/  SYNCS.PHASECHK.TRANS64.TRYWAIT P1, [R154+URZ+0x19c30], R13 ;  /* 0x019c300d9a0075a7 */ /* 0x000062000802017f */
[----:B------:R-:W-:Y:S05]  /*159e0*/  @!P2 BRA `(.L_x_9750) ;  /* 0x000000000004a947 */ /* 0x000fea0003800000 */
[----:B------:R-:W-:Y:S01]  /*159f0*/  BPT.TRAP 0x1 ;  /* 0x000000040000795c */ /* 0x000fe20000300000 */
.L_x_9750:
[----:B------:R-:W2:Y:S01]  /*15a00*/  LDL R12, [R1+0x14] ;  /* 0x00001400010c7983 */ /* 0x000ea20000100800 */
[----:B------:R-:W-:Y:S01]  /*15a10*/  BSSY B1, `(.L_x_9751) ;  /* 0x0000006000017945 */ /* 0x000fe20003800000 */
[----:B------:R-:W-:Y:S02]  /*15a20*/  IMAD.MOV.U32 R25, RZ, RZ, -0x3ffffff0 ;  /* 0xc0000010ff197424 */ /* 0x000fe400078e00ff */
[----:B--2---:R-:W-:Y:S01]  /*15a30*/  IMAD R24, R17, 0x300, R12 ;  /* 0x0000030011187824 */ /* 0x004fe200078e020c */
[----:B-1----:R-:W-:Y:S06]  /*15a40*/  @P1 BRA `(.L_x_9752) ;  /* 0x0000000000081947 */ /* 0x002fec0003800000 */
[----:B------:R-:W1:Y:S02]  /*15a50*/  SYNCS.PHASECHK.TRANS64.TRYWAIT P1, [R154+URZ+0x19c30], R13 ;  /* 0x019c300d9a0075a7 */ /* 0x000e64000802017f */
[----:B-1----:R-:W-:Y:S05]  /*15a60*/  @!P1 BRA `(.L_x_9753) ;  /* 0x000000dc007c9947 */ /* 0x002fea0003800000 */
.L_x_9752:
[----:B------:R-:W-:Y:S05]  /*15a70*/  BSYNC B1 ;  /* 0x0000000000017941 */ /* 0x000fea0003800000 */
.L_x_9751:
[C---:B------:R-:W-:Y:S01]  /*15a80*/  R2UR UR6, R24.reuse ;  /* 0x00000000180672ca */ /* 0x040fe200000e0000 */
[C---:B------:R-:W-:Y:S01]  /*15a90*/  VIADD R12, R24.reuse, 0x100 ;  /* 0x00000100180c7836 */ /* 0x040fe20000000000 */
[----:B------:R-:W-:Y:S01]  /*15aa0*/  R2UR UR7, R25 ;  /* 0x00000000190772ca */ /* 0x000fe200000e0000 */
[----:B------:R-:W-:Y:S01]  /*15ab0*/  VIADD R24, R24, 0x200 ;  /* 0x0000020018187836 */ /* 0x000fe20000000000 */
[----:B------:R-:W-:Y:S01]  /*15ac0*/  R2UR UR4, R6 ;  /* 0x00000000060472ca */ /* 0x000fe200000e0000 */
[----:B------:R-:W-:Y:S01]  /*15ad0*/  IMAD.MOV.U32 R25, RZ, RZ, -0x3ffffff0 ;  /* 0xc0000010ff197424 */ /* 0x000fe200078e00ff */
[----:B------:R-:W-:Y:S01]  /*15ae0*/  R2UR UR5, R7 ;  /* 0x00000000070572ca */ /* 0x000fe200000e0000 */
[----:B01----:R-:W-:Y:S01]  /*15af0*/  IMAD.MOV.U32 R13, RZ, RZ, -0x3ffffff0 ;  /* 0xc0000010ff0d7424 */ /* 0x003fe200078e00ff */
        /* <DEDUP_REMOVED lines=21> */
.L_x_9754:
[----:B------:R-:W-:Y:S01]  /*15c50*/  SHF.L.U32 R12, R15, 0x1f, RZ ;  /* 0x0000001f0f0c7819 */ /* 0x000fe200000006ff */
[----:B------:R-:W-:-:S04]  /*15c60*/  IMAD R21, R14, 0x8, R16 ;  /* 0x000000080e157824 */ /* 0x000fc800078e0210 */
[----:B------:R0:W1:Y:S01]  /*15c70*/  SYNCS.PHASECHK.TRANS64.TRYWAIT P1, [R21+URZ+0x19c50], R12 ;  /* 0x019c500c150075a7 */ /* 0x000062000802017f */
[----:B------:R-:W-:Y:S05]  /*15c80*/  @!P2 BRA `(.L_x_9755) ;  /* 0x000000000004a947 */ /* 0x000fea0003800000 */
[----:B------:R-:W-:Y:S01]  /*15c90*/  BPT.TRAP 0x1 ;  /* 0x000000040000795c */ /* 0x000fe20000300000 */
.L_x_9755:
[----:B------:R-:W-:Y:S04]  /*15ca0*/  BSSY B1, `(.L_x_9756) ;  /* 0x0000004000017945 */ /* 0x000fe80003800000 */
[----:B-1----:R-:W-:Y:S05]  /*15cb0*/  @P1 BRA `(.L_x_9757) ;  /* 0x0000000000081947 */ /* 0x002fea0003800000 */
[----:B------:R-:W1:Y:S02]  /*15cc0*/  SYNCS.PHASECHK.TRANS64.TRYWAIT P1, [R21+URZ+0x19c50], R12 ;  /* 0x019c500c150075a7 */ /* 0x000e64000802017f */
[----:B-1----:R-:W-:Y:S05]  /*15cd0*/  @!P1 BRA `(.L_x_9758) ;  /* 0x000000d800f49947 */ /* 0x002fea0003800000 */
.L_x_9757:
[----:B------:R-:W-:Y:S05]  /*15ce0*/  BSYNC B1 ;  /* 0x0000000000017941 */ /* 0x000fea0003800000 */
.L_x_9756:
[----:B01----:R-:W-:Y:S01]  /*15cf0*/  VIADD R12, R16, 0x3000 ;  /* 0x00003000100c7836 */ /* 0x003fe20000000000 */
[----:B------:R-:W2:Y:S01]  /*15d00*/  LDL R155, [R1+0x30] ;  /* 0x00003000019b7983 */ /* 0x000ea20000100800 */
[----:B------:R-:W-:Y:S01]  /*15d10*/  IMAD.MOV.U32 R13, RZ, RZ, 0x40000040 ;  /* 0x40000040ff0d7424 */ /* 0x000fe200078e00ff */
[----:B------:R-:W-:Y:S02]  /*15d20*/  WARPGROUP.ARRIVE ;  /* 0x00000000000079c5 */ /* 0x000fe40000000000 */
        /* <DEDUP_REMOVED lines=17> */
[----:B------:R-:W0:Y:S01]  /*15e40*/  LDC R150, c[0x0][0x448] ;  /* 0x00011200ff967b82 */ /* 0x000e220000000800 */
[----:B------:R-:W-:-:S02]  /*15e50*/  IMAD.MOV.U32 R13, RZ, RZ, 0x40000040 ;  /* 0x40000040ff0d7424 */ /* 0x000fc400078e00ff */
[----:B------:R-:W-:Y:S01]  /*15e60*/  FMUL.FTZ R72, R2, R72 ;  /* 0x0000004802487220 */ /* 0x000fe20000410000 */
        /* <DEDUP_REMOVED lines=34> */
[----:B------:R-:W1:Y:S07]  /*16090*/  @P1 LDC R47, c[0x0][0x44c] ;  /* 0x00011300ff2f1b82 */ /* 0x000e6e0000000800 */
[----:B------:R-:W3:Y:S01]  /*160a0*/  MUFU.TANH R72, R72 ;  /* 0x0000004800487308 */ /* 0x000ee20000002400 */
[----:B------:R-:W-:-:S02]  /*160b0*/  WARPGROUP.DEPBAR.LE gsb0, 0x0 ;  /* 0x00008000000079c5 */ /* 0x000fc40000010000 */
[----:B------:R-:W-:Y:S01]  /*160c0*/  WARPGROUP.ARRIVE ;  /* 0x00000000000079c5 */ /* 0x000fe20000000000 */
[----:B------:R-:W-:-:S04]  /*160d0*/  FMUL.FTZ R76, R2, R79 ;  /* 0x0000004f024c7220 */ /* 0x000fc80000410000 */
[----:B------:R-:W4:Y:S01]  /*160e0*/  MUFU.TANH R15, R15 ;  /* 0x0000000f000f7308 */ /* 0x000f220000002400 */
        /* <DEDUP_REMOVED lines=10> */
[----:B------:R-:W5:Y:S01]  /*16190*/  @P1 LDC R46, c[0x0][0x450] ;  /* 0x00011400ff2e1b82 */ /* 0x000f620000000800 */
        /* <DEDUP_REMOVED lines=30> */
[----:B------:R-:W3:Y:S01]  /*16380*/  LDL R142, [R1] ;  /* 0x00000000018e7983 */ /* 0x000ee20000100800 */
[----:B------:R-:W-:Y:S01]  /*16390*/  WARPGROUP.ARRIVE ;  /* 0x00000000000079c5 */ /* 0x000fe20000000000 */
[C---:B------:R-:W-:Y:S01]  /*163a0*/  FMUL.FTZ R78, R2.reuse, R83 ;  /* 0x00000053024e7220 */ /* 0x040fe20000410000 */
[----:B------:R-:W-:Y:S02]  /*163b0*/  FMUL.FTZ R79, R2, R80 ;  /* 0x00000050024f7220 */ /* 0x000fe40000410000 */
[----:B------:R-:W0:Y:S02]  /*163c0*/  MUFU.TANH R13, R13 ;  /* 0x0000000d000d7308 */ /* 0x000e240000002400 */
[----:B------:R-:W-:Y:S01]  /*163d0*/  QGMMA.64x96x32.F32.E4M3.E4M3 R88, R136, gdesc[UR4], R88, gsb0 ;  /* 0x0160000488587df3 */ /* 0x000fe20008000858 */
[----:B------:R-:W-:Y:S02]  /*163e0*/  IMAD.SHL.U32 R83, R0, 0x80, RZ ;  /* 0x0000008000537824 */ /* 0x000fe400078e00ff */
[C---:B------:R-:W-:Y:S01]  /*163f0*/  FMUL.FTZ R80, R2.reuse, R81 ;  /* 0x0000005102507220 */ /* 0x040fe20000410000 */
[----:B------:R-:W-:-:S02]  /*16400*/  FMUL.FTZ R81, R2, R86 ;  /* 0x0000005602517220 */ /* 0x000fc40000410000 */
        /* <DEDUP_REMOVED lines=15> */
[----:B------:R-:W4:Y:S01]  /*16500*/  LDC R138, c[0x0][0x9e4] ;  /* 0x00027900ff8a7b82 */ /* 0x000f220000000800 */
[----:B--2---:R-:W-:Y:S02]  /*16510*/  IMAD.IADD R137, R155, 0x1, R151 ;  /* 0x000000019b897824 */ /* 0x004fe400078e0297 */
[----:B------:R-:W-:Y:S02]  /*16520*/  FMUL.FTZ R136, R2, R77 ;  /* 0x0000004d02887220 */ /* 0x000fe40000410000 */
[----:B-1----:R-:W-:-:S04]  /*16530*/  @P1 IMAD.HI.U32 R47, R137, R47, RZ ;  /* 0x0000002f892f1227 */ /* 0x002fc800078e00ff */
[----:B------:R-:W-:Y:S01]  /*16540*/  FMUL.FTZ R77, R2, R82 ;  /* 0x00000052024d7220 */ /* 0x000fe20000410000 */
[----:B------:R-:W1:Y:S01]  /*16550*/  MUFU.TANH R49, R49 ;  /* 0x0000003100317308 */ /* 0x000e620000002400 */
[----:B-----5:R-:W-:-:S05]  /*16560*/  @P1 SHF.R.U32.HI R137, RZ, R46, R47 ;  /* 0x0000002eff891219 */ /* 0x020fca000001162f */
[----:B------:R-:W2:Y:S01]  /*16570*/  SHFL.IDX PT, R140, R137, RZ, 0x1c1f ;  /* 0x001c1fff898c7589 */ /* 0x000ea200000e0000 */
[----:B------:R-:W-:Y:S01]  /*16580*/  IADD3 R47, -R83, 0x1, RZ ;  /* 0x00000001532f7810 */ /* 0x000fe20007ffe1ff */
[----:B------:R-:W-:Y:S01]  /*16590*/  FMUL.FTZ R82, R2, R87 ;  /* 0x0000005702527220 */ /* 0x000fe20000410000 */
[----:B------:R-:W0:Y:S01]  /*165a0*/  MUFU.TANH R50, R50 ;  /* 0x0000003200327308 */ /* 0x000e220000002400 */
[----:B------:R-:W-:Y:S01]  /*165b0*/  @!P0 VIADD R46, R154, 0x19c40 ;  /* 0x00019c409a2e8836 */ /* 0x000fe20000000000 */
[----:B----4-:R-:W-:-:S06]  /*165c0*/  ISETP.GE.AND P4, PT, R138, 0x1, PT ;  /* 0x000000018a00780c */ /* 0x010fcc0003f86270 */
[----:B------:R-:W4:Y:S01]  /*165d0*/  MUFU.TANH R51, R51 ;  /* 0x0000003300337308 */ /* 0x000f220000002400 */
[----:B------:R-:W-:-:S04]  /*165e0*/  @!P0 PRMT R46, RZ, 0x654, R46 ;  /* 0x00000654ff2e8816 */ /* 0x000fc8000000002e */
[----:B------:R0:W-:Y:S03]  /*165f0*/  @!P0 SYNCS.ARRIVE.TRANS64.RED.A1T0 RZ, [R46+URZ], RZ ;  /* 0x000000ff2eff89a7 */ /* 0x0001e6000810043f */
        /* <DEDUP_REMOVED lines=19> */
[----:B---3--:R-:W-:-:S07]  /*16730*/  IMAD R47, R142, -0x2, R47 ;  /* 0xfffffffe8e2f7824 */ /* 0x008fce00078e022f */
[----:B------:R-:W3:Y:S01]  /*16740*/  MUFU.TANH R70, R70 ;  /* 0x0000004600467308 */ /* 0x000ee20000002400 */
        /* <DEDUP_REMOVED lines=14> */
[----:B------:R-:W-:-:S02]  /*16830*/  VIADD R139, R47, UR47 ;  /* 0x0000002f2f8b7c36 */ /* 0x000fc40008000000 */
[----:B------:R-:W-:Y:S02]  /*16840*/  VIADD R138, R47, UR36 ;  /* 0x000000242f8a7c36 */ /* 0x000fe40008000000 */
[--C-:B--2---:R-:W-:Y:S02]  /*16850*/  IMAD.IADD R87, R139, 0x1, R140.reuse ;  /* 0x000000018b577824 */ /* 0x104fe400078e028c */
[----:B------:R-:W-:Y:S01]  /*16860*/  IMAD.IADD R86, R138, 0x1, R140 ;  /* 0x000000018a567824 */ /* 0x000fe200078e028c */
[----:B-1-34-:R-:W-:Y:S06]  /*16870*/  @!P4 BRA `(.L_x_9759) ;  /* 0x000000000058c947 */ /* 0x01afec0003800000 */
        /* <DEDUP_REMOVED lines=12> */
.L_x_9761:
[----:B------:R-:W-:-:S05]  /*16940*/  IMAD.U32 R141, RZ, RZ, UR41 ;  /* 0x00000029ff8d7e24 */ /* 0x000fca000f8e00ff */
[----:B------:R-:W-:-:S13]  /*16950*/  ISETP.NE.AND P1, PT, R141, 0x1, PT ;  /* 0x000000018d00780c */ /* 0x000fda0003f25270 */
[----:B0-----:R-:W0:Y:S02]  /*16960*/  @P1 LDC.64 R46, c[0x0][0x9e8] ;  /* 0x00027a00ff2e1b82 */ /* 0x001e240000000a00 */
[----:B0-----:R-:W-:-:S05]  /*16970*/  @P1 IMAD.HI.U32 R46, R140, R46, RZ ;  /* 0x0000002e8c2e1227 */ /* 0x001fca00078e00ff */
[----:B------:R-:W-:-:S07]  /*16980*/  @P1 SHF.R.U32.HI R140, RZ, R47, R46 ;  /* 0x0000002fff8c1219 */ /* 0x000fce000001162e */
.L_x_9762:
[----:B------:R-:W-:Y:S05]  /*16990*/  BSYNC B1 ;  /* 0x0000000000017941 */ /* 0x000fea0003800000 */
.L_x_9760:
[----:B------:R-:W-:-:S04]  /*169a0*/  IMAD R140, R140, R141, -R83 ;  /* 0x0000008d8c8c7224 */ /* 0x000fc800078e0a53 */
[----:B------:R-:W-:-:S05]  /*169b0*/  IMAD R140, R142, -0x2, R140 ;  /* 0xfffffffe8e8c7824 */ /* 0x000fca00078e028c */
[----:B------:R-:W-:Y:S02]  /*169c0*/  VIMNMX R86, R86, R140, !PT ;  /* 0x0000008c56567248 */ /* 0x000fe40007fe0100 */
[----:B------:R-:W-:-:S07]  /*169d0*/  VIADDMNMX R87, R140, R141, R87, PT ;  /* 0x0000008d8c577246 */ /* 0x000fce0003800157 */
.L_x_9759:
        /* <DEDUP_REMOVED lines=113> */
.L_x_9765:
[----:B------:R-:W-:-:S05]  /*170f0*/  IMAD.U32 R13, RZ, RZ, UR41 ;  /* 0x00000029ff0d7e24 */ /* 0x000fca000f8e00ff */
[----:B------:R-:W-:-:S13]  /*17100*/  ISETP.NE.AND P1, PT, R13, 0x1, PT ;  /* 0x000000010d00780c */ /* 0x000fda0003f25270 */
[----:B------:R-:W0:Y:S02]  /*17110*/  @P1 LDC.64 R24, c[0x0][0x9e8] ;  /* 0x00027a00ff181b82 */ /* 0x000e240000000a00 */
[----:B0-----:R-:W-:-:S05]  /*17120*/  @P1 IMAD.HI.U32 R24, R137, R24, RZ ;  /* 0x0000001889181227 */ /* 0x001fca00078e00ff */
[----:B------:R-:W-:-:S07]  /*17130*/  @P1 SHF.R.U32.HI R137, RZ, R25, R24 ;  /* 0x00000019ff891219 */ /* 0x000fce0000011618 */
.L_x_9766:
[----:B------:R-:W-:Y:S05]  /*17140*/  BSYNC B1 ;  /* 0x0000000000017941 */ /* 0x000fea0003800000 */
.L_x_9764:
[----:B------:R-:W-:-:S04]  /*17150*/  IMAD R83, R137, R13, -R83 ;  /* 0x0000000d89537224 */ /* 0x000fc800078e0a53 */
[----:B------:R-:W-:-:S05]  /*17160*/  IMAD R83, R142, -0x2, R83 ;  /* 0xfffffffe8e537824 */ /* 0x000fca00078e0253 */
[----:B------:R-:W-:Y:S02]  /*17170*/  VIMNMX R138, R138, R83, !PT ;  /* 0x000000538a8a7248 */ /* 0x000fe40007fe0100 */
[----:B------:R-:W-:-:S07]  /*17180*/  VIADDMNMX R139, R83, R13, R139, PT ;  /* 0x0000000d538b7246 */ /* 0x000fce000380018b */
.L_x_9763:
        /* <DEDUP_REMOVED lines=43> */
[C---:B------:R-:W-:Y:S02]  /*17440*/  ISETP.GT.AND P2, PT, R138.reuse, 0x20, P3 ;  /* 0x000000208a00780c */ /* 0x040fe40001f44270 */
[----:B------:R-:W-:Y:S02]  /*17450*/  ISETP.GT.AND P1, PT, R138, 0x21, P3 ;  /* 0x000000218a00780c */ /* 0x000fe40001f24270 */
[----:B------:R-:W-:Y:S02]  /*17460*/  FMNMX.FTZ R13, R63, R13, !PT ;  /* 0x0000000d3f0d7209 */ /* 0x000fe40007810000 */
[C---:B------:R-:W-:Y:S02]  /*17470*/  ISETP.LT.OR P2, PT, R139.reuse, 0x21, P2 ;  /* 0x000000218b00780c */ /* 0x040fe40001741670 */
[----:B------:R-:W-:Y:S02]  /*17480*/  ISETP.LT.OR P1, PT, R139, 0x22, P1 ;  /* 0x000000228b00780c */ /* 0x000fe40000f21670 */
[----:B------:R-:W-:-:S02]  /*17490*/  FMNMX.FTZ R13, R66, R13, !PT ;  /* 0x0000000d420d7209 */ /* 0x000fc40007810000 */
[----:B------:R-:W-:Y:S02]  /*174a0*/  FSEL R38, R38, -INF , !P2 ;  /* 0xff80000026267808 */ /* 0x000fe40005000000 */
[----:B------:R-:W-:Y:S02]  /*174b0*/  FSEL R39, R39, -INF , !P1 ;  /* 0xff80000027277808 */ /* 0x000fe40004800000 */
[C---:B------:R-:W-:Y:S02]  /*174c0*/  ISETP.GT.AND P2, PT, R138.reuse, 0x28, P3 ;  /* 0x000000288a00780c */ /* 0x040fe40001f44270 */
[----:B------:R-:W-:Y:S02]  /*174d0*/  ISETP.GT.AND P1, PT, R138, 0x29, P3 ;  /* 0x000000298a00780c */ /* 0x000fe40001f24270 */
[----:B------:R-:W-:Y:S02]  /*174e0*/  FMNMX.FTZ R13, R67, R13, !PT ;  /* 0x0000000d430d7209 */ /* 0x000fe40007810000 */
[----:B------:R-:W-:-:S02]  /*174f0*/  ISETP.LT.OR P2, PT, R139, 0x29, P2 ;  /* 0x000000298b00780c */ /* 0x000fc40001741670 */
[----:B------:R-:W-:Y:S02]  /*17500*/  ISETP.LT.OR P1, PT, R139, 0x2a, P1 ;  /* 0x0000002a8b00780c */ /* 0x000fe40000f21670 */
[----:B------:R-:W-:Y:S02]  /*17510*/  FMNMX.FTZ R13, R72, R13, !PT ;  /* 0x0000000d480d7209 */ /* 0x000fe40007810000 */
[----:B------:R-:W-:Y:S02]  /*17520*/  FSEL R42, R42, -INF , !P2 ;  /* 0xff8000002a2a7808 */ /* 0x000fe40005000000 */
[----:B------:R-:W-:Y:S02]  /*17530*/  FSEL R43, R43, -INF , !P1 ;  /* 0xff8000002b2b7808 */ /* 0x000fe40004800000 */
[----:B------:R-:W-:Y:S02]  /*17540*/  FMNMX.FTZ R13, R73, R13, !PT ;  /* 0x0000000d490d7209 */ /* 0x000fe40007810000 */
[----:B------:R-:W-:-:S02]  /*17550*/  ISETP.GT.AND P2, PT, R138, 0x30, P3 ;  /* 0x000000308a00780c */ /* 0x000fc40001f44270 */
[----:B------:R-:W-:Y:S02]  /*17560*/  ISETP.GT.AND P1, PT, R138, 0x31, P3 ;  /* 0x000000318a00780c */ /* 0x000fe40001f24270 */
[----:B------:R-:W-:Y:S02]  /*17570*/  FMNMX.FTZ R13, R75, R13, !PT ;  /* 0x0000000d4b0d7209 */ /* 0x000fe40007810000 */
[C---:B------:R-:W-:Y:S02]  /*17580*/  ISETP.LT.OR P2, PT, R139.reuse, 0x31, P2 ;  /* 0x000000318b00780c */ /* 0x040fe40001741670 */
[----:B------:R-:W-:Y:S02]  /*17590*/  ISETP.LT.OR P1, PT, R139, 0x32, P1 ;  /* 0x000000328b00780c */ /* 0x000fe40000f21670 */
[----:B------:R-:W-:Y:S02]  /*175a0*/  FMNMX.FTZ R13, R136, R13, !PT ;  /* 0x0000000d880d7209 */ /* 0x000fe40007810000 */
[----:B------:R-:W-:-:S02]  /*175b0*/  FSEL R48, R48, -INF , !P2 ;  /* 0xff80000030307808 */ /* 0x000fc40005000000 */
[----:B------:R-:W-:Y:S02]  /*175c0*/  FSEL R49, R49, -INF , !P1 ;  /* 0xff80000031317808 */ /* 0x000fe40004800000 */
[C---:B------:R-:W-:Y:S02]  /*175d0*/  ISETP.GT.AND P2, PT, R138.reuse, 0x38, P3 ;  /* 0x000000388a00780c */ /* 0x040fe40001f44270 */
[----:B------:R-:W-:Y:S02]  /*175e0*/  ISETP.GT.AND P1, PT, R138, 0x39, P3 ;  /* 0x000000398a00780c */ /* 0x000fe40001f24270 */
[----:B------:R-:W-:Y:S02]  /*175f0*/  FMNMX.FTZ R13, R79, R13, !PT ;  /* 0x0000000d4f0d7209 */ /* 0x000fe40007810000 */
[C---:B------:R-:W-:Y:S02]  /*17600*/  ISETP.LT.OR P2, PT, R139.reuse, 0x39, P2 ;  /* 0x000000398b00780c */ /* 0x040fe40001741670 */
[----:B------:R-:W-:-:S02]  /*17610*/  ISETP.LT.OR P1, PT, R139, 0x3a, P1 ;  /* 0x0000003a8b00780c */ /* 0x000fc40000f21670 */
[----:B------:R-:W-:Y:S02]  /*17620*/  FMNMX.FTZ R13, R80, R13, !PT ;  /* 0x0000000d500d7209 */ /* 0x000fe40007810000 */
[----:B------:R-:W-:Y:S02]  /*17630*/  FSEL R52, R52, -INF , !P2 ;  /* 0xff80000034347808 */ /* 0x000fe40005000000 */
[----:B------:R-:W-:Y:S02]  /*17640*/  FSEL R53, R53, -INF , !P1 ;  /* 0xff80000035357808 */ /* 0x000fe40004800000 */
[C---:B------:R-:W-:Y:S02]  /*17650*/  ISETP.GT.AND P2, PT, R138.reuse, 0x40, P3 ;  /* 0x000000408a00780c */ /* 0x040fe40001f44270 */
[----:B------:R-:W-:Y:S02]  /*17660*/  ISETP.GT.AND P1, PT, R138, 0x41, P3 ;  /* 0x000000418a00780c */ /* 0x000fe40001f24270 */
[----:B------:R-:W-:-:S02]  /*17670*/  FMNMX.FTZ R13, R84, R13, !PT ;  /* 0x0000000d540d7209 */ /* 0x000fc40007810000 */
[C---:B------:R-:W-:Y:S02]  /*17680*/  ISETP.LT.OR P2, PT, R139.reuse, 0x41, P2 ;  /* 0x000000418b00780c */ /* 0x040fe40001741670 */
[----:B------:R-:W-:Y:S02]  /*17690*/  ISETP.LT.OR P1, PT, R139, 0x42, P1 ;  /* 0x000000428b00780c */ /* 0x000fe40000f21670 */
[----:B------:R-:W-:Y:S02]  /*176a0*/  FMNMX.FTZ R13, R85, R13, !PT ;  /* 0x0000000d550d7209 */ /* 0x000fe40007810000 */
[----:B------:R-:W-:Y:S02]  /*176b0*/  FSEL R56, R56, -INF , !P2 ;  /* 0xff80000038387808 */ /* 0x000fe40005000000 */
[----:B------:R-:W-:Y:S01]  /*176c0*/  FSEL R57, R57, -INF , !P1 ;  /* 0xff80000039397808 */ /* 0x000fe20004800000 */
[----:B------:R-:W0:Y:S01]  /*176d0*/  SHFL.BFLY PT, R25, R13, 0x2, 0x1f ;  /* 0x0c401f000d197f89 */ /* 0x000e2200000e0000 */
[----:B------:R-:W-:-:S02]  /*176e0*/  ISETP.GT.AND P2, PT, R138, 0x48, P3 ;  /* 0x000000488a00780c */ /* 0x000fc40001f44270 */
[----:B------:R-:W-:Y:S02]  /*176f0*/  ISETP.GT.AND P1, PT, R138, 0x49, P3 ;  /* 0x000000498a00780c */ /* 0x000fe40001f24270 */
[C---:B------:R-:W-:Y:S02]  /*17700*/  ISETP.LT.OR P2, PT, R139.reuse, 0x49, P2 ;  /* 0x000000498b00780c */ /* 0x040fe40001741670 */
[----:B------:R-:W-:Y:S02]  /*17710*/  ISETP.LT.OR P1, PT, R139, 0x4a, P1 ;  /* 0x0000004a8b00780c */ /* 0x000fe40000f21670 */
[----:B------:R-:W-:Y:S02]  /*17720*/  FSEL R60, R60, -INF , !P2 ;  /* 0xff8000003c3c7808 */ /* 0x000fe40005000000 */
[----:B------:R-:W-:Y:S02]  /*17730*/  FSEL R61, R61, -INF , !P1 ;  /* 0xff8000003d3d7808 */ /* 0x000fe40004800000 */
[----:B------:R-:W-:-:S02]  /*17740*/  ISETP.GT.AND P2, PT, R138, 0x50, P3 ;  /* 0x000000508a00780c */ /* 0x000fc40001f44270 */
[----:B------:R-:W-:Y:S02]  /*17750*/  ISETP.GT.AND P1, PT, R138, 0x51, P3 ;  /* 0x000000518a00780c */ /* 0x000fe40001f24270 */
[----:B------:R-:W-:Y:S02]  /*17760*/  LOP3.LUT R22, R22, 0xbfffffff, RZ, 0xc0, !PT ;  /* 0xbfffffff16167812 */ /* 0x000fe400078ec0ff */
[C---:B------:R-:W-:Y:S02]  /*17770*/  ISETP.LT.OR P2, PT, R139.reuse, 0x51, P2 ;  /* 0x000000518b00780c */ /* 0x040fe40001741670 */
[----:B------:R-:W-:Y:S02]  /*17780*/  ISETP.LT.OR P1, PT, R139, 0x52, P1 ;  /* 0x000000528b00780c */ /* 0x000fe40000f21670 */
[----:B------:R-:W-:Y:S02]  /*17790*/  @P0 LOP3.LUT R22, R22, 0x40000000, RZ, 0xfc, !PT ;  /* 0x4000000016160812 */ /* 0x000fe400078efcff */
[----:B------:R-:W-:-:S02]  /*177a0*/  ISETP.GT.AND P0, PT, R138, RZ, P3 ;  /* 0x000000ff8a00720c */ /* 0x000fc40001f04270 */
[----:B------:R-:W-:Y:S02]  /*177b0*/  FSEL R64, R64, -INF , !P2 ;  /* 0xff80000040407808 */ /* 0x000fe40005000000 */
[----:B------:R-:W-:Y:S01]  /*177c0*/  FSEL R24, R65, -INF , !P1 ;  /* 0xff80000041187808 */ /* 0x000fe20004800000 */
[----:B------:R-:W-:Y:S01]  /*177d0*/  IMAD.U32 R65, RZ, RZ, UR40 ;  /* 0x00000028ff417e24 */ /* 0x000fe2000f8e00ff */
[C---:B------:R-:W-:Y:S02]  /*177e0*/  ISETP.GT.AND P2, PT, R138.reuse, 0x58, P3 ;  /* 0x000000588a00780c */ /* 0x040fe40001f44270 */
[----:B------:R-:W-:Y:S02]  /*177f0*/  ISETP.GT.AND P1, PT, R138, 0x59, P3 ;  /* 0x000000598a00780c */ /* 0x000fe40001f24270 */
[C---:B------:R-:W-:Y:S02]  /*17800*/  ISETP.LT.OR P2, PT, R139.reuse, 0x59, P2 ;  /* 0x000000598b00780c */ /* 0x040fe40001741670 */
[----:B------:R-:W-:-:S02]  /*17810*/  ISETP.LT.OR P1, PT, R139, 0x5a, P1 ;  /* 0x0000005a8b00780c */ /* 0x000fc40000f21670 */
[----:B------:R-:W-:Y:S02]  /*17820*/  LOP3.LUT R22, R22, 0xfffffff7, RZ, 0xc0, !PT ;  /* 0xfffffff716167812 */ /* 0x000fe400078ec0ff */
[----:B0-----:R-:W-:Y:S02]  /*17830*/  FMNMX.FTZ R13, R13, R25, !PT ;  /* 0x000000190d0d7209 */ /* 0x001fe40007810000 */
[----:B------:R-:W-:Y:S02]  /*17840*/  FSEL R68, R68, -INF , !P2 ;  /* 0xff80000044447808 */ /* 0x000fe40005000000 */
[----:B------:R-:W-:Y:S01]  /*17850*/  FSEL R69, R69, -INF , !P1 ;  /* 0xff80000045457808 */ /* 0x000fe20004800000 */
[----:B------:R-:W0:Y:S01]  /*17860*/  SHFL.BFLY PT, R25, R13, 0x1, 0x1f ;  /* 0x0c201f000d197f89 */ /* 0x000e2200000e0000 */
[C---:B------:R-:W-:Y:S02]  /*17870*/  ISETP.GT.AND P2, PT, R138.reuse, 0x60, P3 ;  /* 0x000000608a00780c */ /* 0x040fe40001f44270 */
[----:B------:R-:W-:-:S02]  /*17880*/  ISETP.GT.AND P1, PT, R138, 0x61, P3 ;  /* 0x000000618a00780c */ /* 0x000fc40001f24270 */
[----:B------:R-:W-:Y:S02]  /*17890*/  @P0 LOP3.LUT R22, R22, 0x8, RZ, 0xfc, !PT ;  /* 0x0000000816160812 */ /* 0x000fe400078efcff */
[----:B------:R-:W-:Y:S02]  /*178a0*/  ISETP.GT.AND P0, PT, R138, 0x79, P3 ;  /* 0x000000798a00780c */ /* 0x000fe40001f04270 */
[C---:B------:R-:W-:Y:S02]  /*178b0*/  ISETP.LT.OR P2, PT, R139.reuse, 0x61, P2 ;  /* 0x000000618b00780c */ /* 0x040fe40001741670 */
[----:B------:R-:W-:Y:S02]  /*178c0*/  ISETP.LT.OR P1, PT, R139, 0x62, P1 ;  /* 0x000000628b00780c */ /* 0x000fe40000f21670 */
[----:B------:R-:W-:Y:S02]  /*178d0*/  FSEL R70, R70, -INF , !P2 ;  /* 0xff80000046467808 */ /* 0x000fe40005000000 */
[----:B------:R-:W-:-:S02]  /*178e0*/  FSEL R71, R71, -INF , !P1 ;  /* 0xff80000047477808 */ /* 0x000fc40004800000 */
[C---:B------:R-:W-:Y:S02]  /*178f0*/  ISETP.GT.AND P4, PT, R138.reuse, 0x68, P3 ;  /* 0x000000688a00780c */ /* 0x040fe40001f84270 */
[C---:B------:R-:W-:Y:S02]  /*17900*/  ISETP.GT.AND P5, PT, R138.reuse, 0x69, P3 ;  /* 0x000000698a00780c */ /* 0x040fe40001fa4270 */
[C---:B------:R-:W-:Y:S02]  /*17910*/  ISETP.GT.AND P6, PT, R138.reuse, 0x70, P3 ;  /* 0x000000708a00780c */ /* 0x040fe40001fc4270 */
[C---:B------:R-:W-:Y:S02]  /*17920*/  ISETP.GT.AND P2, PT, R138.reuse, 0x71, P3 ;  /* 0x000000718a00780c */ /* 0x040fe40001f44270 */
[----:B------:R-:W-:Y:S02]  /*17930*/  ISETP.GT.AND P1, PT, R138, 0x78, P3 ;  /* 0x000000788a00780c */ /* 0x000fe40001f24270 */
[----:B------:R-:W-:-:S02]  /*17940*/  LOP3.LUT P3, RZ, R22, 0x8, RZ, 0xc0, !PT ;  /* 0x0000000816ff7812 */ /* 0x000fc4000786c0ff */
[----:B------:R-:W-:Y:S02]  /*17950*/  LOP3.LUT R22, R22, 0xfffffffd, RZ, 0xc0, !PT ;  /* 0xfffffffd16167812 */ /* 0x000fe400078ec0ff */
[----:B0-----:R-:W-:Y:S02]  /*17960*/  FMNMX.FTZ R13, R13, R25, !PT ;  /* 0x000000190d0d7209 */ /* 0x001fe40007810000 */
[----:B------:R-:W-:Y:S02]  /*17970*/  @P0 LOP3.LUT R22, R22, 0x2, RZ, 0xfc, !PT ;  /* 0x0000000216160812 */ /* 0x000fe400078efcff */
[----:B------:R-:W-:Y:S01]  /*17980*/  ISETP.LT.OR P0, PT, R139, 0x69, P4 ;  /* 0x000000698b00780c */ /* 0x000fe20002701670 */
[----:B------:R-:W-:-:S01]  /*17990*/  FFMA.FTZ R86, R13, R65, -8 ;  /* 0xc10000000d567423 */ /* 0x000fc20000010041 */
[C---:B------:R-:W-:Y:S02]  /*179a0*/  LOP3.LUT P4, RZ, R22.reuse, 0x2, RZ, 0xc0, !PT ;  /* 0x0000000216ff7812 */ /* 0x040fe4000788c0ff */
[----:B------:R-:W-:-:S02]  /*179b0*/  LOP3.LUT R22, R22, 0xffffffef, RZ, 0xc0, !PT ;  /* 0xffffffef16167812 */ /* 0x000fc400078ec0ff */
[C---:B------:R-:W-:Y:S02]  /*179c0*/  ISETP.LT.OR P3, PT, R139.reuse, 0x1, P3 ;  /* 0x000000018b00780c */ /* 0x040fe40001f61670 */
[C---:B------:R-:W-:Y:S02]  /*179d0*/  ISETP.LT.OR P6, PT, R139.reuse, 0x71, P6 ;  /* 0x000000718b00780c */ /* 0x040fe400037c1670 */
[----:B------:R-:W-:Y:S02]  /*179e0*/  ISETP.LT.OR P2, PT, R139, 0x72, P2 ;  /* 0x000000728b00780c */ /* 0x000fe40001741670 */
[----:B------:R-:W-:Y:S02]  /*179f0*/  FSEL R77, R77, -INF , !P6 ;  /* 0xff8000004d4d7808 */ /* 0x000fe40007000000 */
[----:B------:R-:W-:Y:S02]  /*17a00*/  @P0 LOP3.LUT R22, R22, 0x10, RZ, 0xfc, !PT ;  /* 0x0000001016160812 */ /* 0x000fe400078efcff */
[----:B------:R-:W-:-:S02]  /*17a10*/  ISETP.LT.OR P0, PT, R139, 0x6a, P5 ;  /* 0x0000006a8b00780c */ /* 0x000fc40002f01670 */
[C---:B------:R-:W-:Y:S02]  /*17a20*/  FSETP.NEU.FTZ.AND P5, PT, R13.reuse, -INF , PT ;  /* 0xff8000000d00780b */ /* 0x040fe40003fbd000 */
[----:B------:R-:W-:Y:S02]  /*17a30*/  FSEL R76, R76, -INF , !P0 ;  /* 0xff8000004c4c7808 */ /* 0x000fe40004000000 */
[----:B------:R-:W-:Y:S02]  /*17a40*/  FSEL R25, R13, RZ, P5 ;  /* 0x000000ff0d197208 */ /* 0x000fe40002800000 */
[----:B------:R-:W-:Y:S02]  /*17a50*/  FSEL R86, R86, RZ, P5 ;  /* 0x000000ff56567208 */ /* 0x000fe40002800000 */
[----:B------:R-:W-:Y:S01]  /*17a60*/  LOP3.LUT P5, RZ, R22, 0x10, RZ, 0xc0, !PT ;  /* 0x0000001016ff7812 */ /* 0x000fe200078ac0ff */
[----:B------:R-:W-:-:S01]  /*17a70*/  FADD.FTZ R20, -R25, R20 ;  /* 0x0000001419147221 */ /* 0x000fc20000010100 */
[----:B------:R-:W-:Y:S01]  /*17a80*/  FSEL R25, R12, -INF , !P3 ;  /* 0xff8000000c197808 */ /* 0x000fe20005800000 */
        /* <DEDUP_REMOVED lines=49> */
[-C--:B------:R-:W-:Y:S01]  /*17da0*/  FFMA.FTZ R85, R85, R65.reuse, -R86 ;  /* 0x0000004155557223 */ /* 0x080fe20000010856 */
[----:B------:R-:W-:Y:S01]  /*17db0*/  FMUL.FTZ R20, R20, R65 ;  /* 0x0000004114147220 */ /* 0x000fe20000410000 */
[----:B------:R-:W-:Y:S01]  /*17dc0*/  FMNMX.FTZ R12, R48, R12, !PT ;  /* 0x0000000c300c7209 */ /* 0x000fe20007810000 */
[----:B------:R-:W-:Y:S01]  /*17dd0*/  MUFU.EX2 R46, R46 ;  /* 0x0000002e002e7308 */ /* 0x000fe20000000800 */
[----:B------:R-:W-:-:S02]  /*17de0*/  ISETP.NE.AND P5, PT, R87, 0x3, PT ;  /* 0x000000035700780c */ /* 0x000fc40003fa5270 */
[----:B------:R-:W-:Y:S02]  /*17df0*/  FMNMX.FTZ R12, R49, R12, !PT ;  /* 0x0000000c310c7209 */ /* 0x000fe40007810000 */
[----:B------:R-:W-:Y:S02]  /*17e00*/  LOP3.LUT P0, RZ, R22, 0x40000000, RZ, 0xc0, !PT ;  /* 0x4000000016ff7812 */ /* 0x000fe4000780c0ff */
        /* <DEDUP_REMOVED lines=191> */
.L_x_9767:
        /* <DEDUP_REMOVED lines=101> */
[----:B-1----:R-:W-:Y:S05]  /*19050*/  @P1 BRA `(.L_x_9768) ;  /* 0xffffffc8002c1947 */ /* 0x002fea000383ffff */
.L_x_9748:
[----:B------:R-:W-:Y:S05]  /*19060*/  BSYNC B0 ;  /* 0x0000000000007941 */ /* 0x000fea0003800000 */
.L_x_9747:
[----:B------:R-:W-:Y:S01]  /*19070*/  IMAD.U32 R21, RZ, RZ, UR38 ;  /* 0x00000026ff157e24 */ /* 0x000fe2000f8e00ff */
[----:B------:R-:W-:Y:S06]  /*19080*/  BAR.ARV 0x8, 0x200 ;  /* 0x0208000000007b1d */ /* 0x000fec0000002000 */
[----:B------:R-:W-:-:S13]  /*19090*/  ISETP.NE.AND P1, PT, R21, 0x3, PT ;  /* 0x000000031500780c */ /* 0x000fda0003f25270 */
[----:B------:R-:W-:Y:S05]  /*190a0*/  @!P1 BRA `(.L_x_9769) ;  /* 0x0000000000049947 */ /* 0x000fea0003800000 */
[----:B------:R-:W-:Y:S01]  /*190b0*/  BPT.TRAP 0x1 ;  /* 0x000000040000795c */ /* 0x000fe20000300000 */
.L_x_9769:
[----:B------:R-:W-:Y:S01]  /*190c0*/  IMAD R5, R17, 0x8, R16 ;  /* 0x0000000811057824 */ /* 0x000fe200078e0210 */
[----:B------:R-:W-:-:S04]  /*190d0*/  SHF.L.U32 R0, R19, 0x1f, RZ ;  /* 0x0000001f13007819 */ /* 0x000fc800000006ff */
[----:B------:R1:W2:Y:S01]  /*190e0*/  SYNCS.PHASECHK.TRANS64.TRYWAIT P0, [R5+URZ+0x19c50], R0 ;  /* 0x019c5000050075a7 */ /* 0x0002a2000800017f */
[----:B------:R-:W-:Y:S05]  /*190f0*/  @!P1 BRA `(.L_x_9770) ;  /* 0x0000000000049947 */ /* 0x000fea0003800000 */
[----:B------:R-:W-:Y:S01]  /*19100*/  BPT.TRAP 0x1 ;  /* 0x000000040000795c */ /* 0x000fe20000300000 */
.L_x_9770:
[----:B------:R-:W-:Y:S04]  /*19110*/  BSSY B0, `(.L_x_9771) ;  /* 0x0000004000007945 */ /* 0x000fe80003800000 */
[----:B--2---:R-:W-:Y:S05]  /*19120*/  @P0 BRA `(.L_x_9772) ;  /* 0x0000000000080947 */ /* 0x004fea0003800000 */
[----:B------:R-:W2:Y:S02]  /*19130*/  SYNCS.PHASECHK.TRANS64.TRYWAIT P0, [R5+URZ+0x19c50], R0 ;  /* 0x019c5000050075a7 */ /* 0x000ea4000800017f */
[----:B--2---:R-:W-:Y:S05]  /*19140*/  @!P0 BRA `(.L_x_9773) ;  /* 0x000000a400ec8947 */ /* 0x004fea0003800000 */
.L_x_9772:
[----:B------:R-:W-:Y:S05]  /*19150*/  BSYNC B0 ;  /* 0x0000000000007941 */ /* 0x000fea0003800000 */
.L_x_9771:
[----:B------:R-:W3:Y:S01]  /*19160*/  LDL.LU R14, [R1+0x4c] ;  /* 0x00004c00010e7983 */ /* 0x000ee20000300800 */
[----:B------:R-:W-:-:S03]  /*19170*/  ULDC.64 UR4, c[0x0][0x9a0] ;  /* 0x0002680000047ab9 */ /* 0x000fc60000000a00 */
[----:B------:R-:W4:Y:S01]  /*19180*/  LDL.LU R2, [R1+0x48] ;  /* 0x0000480001027983 */ /* 0x000f220000300800 */
[----:B------:R-:W-:Y:S01]  /*19190*/  VIADD R16, R16, 0x3000 ;  /* 0x0000300010107836 */ /* 0x000fe20000000000 */
[----:B------:R-:W-:Y:S01]  /*191a0*/  ISETP.NE.U32.AND P0, PT, RZ, UR4, PT ;  /* 0x00000004ff007c0c */ /* 0x000fe2000bf05070 */
[----:B------:R-:W-:Y:S01]  /*191b0*/  IMAD.MOV.U32 R7, RZ, RZ, 0x40000040 ;  /* 0x40000040ff077424 */ /* 0x000fe200078e00ff */
[----:B------:R-:W-:Y:S02]  /*191c0*/  WARPGROUP.ARRIVE ;  /* 0x00000000000079c5 */ /* 0x000fe40000000000 */
[----:B------:R-:W-:Y:S02]  /*191d0*/  SHF.R.U32.HI R16, RZ, 0x4, R16 ;  /* 0x00000004ff107819 */ /* 0x000fe40000011610 */
[----:B------:R-:W-:Y:S02]  /*191e0*/  R2UR UR7, R7 ;  /* 0x00000000070772ca */ /* 0x000fe400000e0000 */
[----:B------:R-:W-:-:S02]  /*191f0*/  LOP3.LUT R16, R16, 0x3fff, RZ, 0xc0, !PT ;  /* 0x00003fff10107812 */ /* 0x000fc400078ec0ff */
[----:B------:R-:W-:Y:S02]  /*19200*/  ISETP.NE.AND.EX P0, PT, RZ, UR5, PT, P0 ;  /* 0x00000005ff007c0c */ /* 0x000fe4000bf05300 */
[----:B------:R-:W-:-:S05]  /*19210*/  LOP3.LUT R16, R16, 0x10000, RZ, 0xfc, !PT ;  /* 0x0001000010107812 */ /* 0x000fca00078efcff */
[----:B------:R-:W-:-:S05]  /*19220*/  IMAD R6, R17, 0x300, R16 ;  /* 0x0000030011067824 */ /* 0x000fca00078e0210 */
[----:B------:R-:W-:Y:S01]  /*19230*/  R2UR UR6, R6 ;  /* 0x00000000060672ca */ /* 0x000fe200000e0000 */
[----:B------:R-:W1:Y:S08]  /*19240*/  @P0 LDC.64 R10, c[0x0][0x9c8] ;  /* 0x00027200ff0a0b82 */ /* 0x000e700000000a00 */
[----:B------:R-:W5:Y:S04]  /*19250*/  @P0 LDC.64 R8, c[0x0][0x9d0] ;  /* 0x00027400ff080b82 */ /* 0x000f680000000a00 */
[----:B------:R-:W-:Y:S03]  /*19260*/  QGMMA.64x96x32.F32.E4M3.E4M3 R88, R148, gdesc[UR4], R88, gsb0 ;  /* 0x0160000494587df3 */ /* 0x000fe60008000858 */
[----:B------:R-:W-:-:S02]  /*19270*/  WARPGROUP.DEPBAR.LE gsb0, 0x0 ;  /* 0x00008000000079c5 */ /* 0x000fc40000010000 */
[----:B------:R-:W-:Y:S01]  /*19280*/  WARPGROUP.ARRIVE ;  /* 0x00000000000079c5 */ /* 0x000fe20000000000 */
[----:B---3--:R-:W-:-:S05]  /*19290*/  @P0 SHF.R.S32.HI R15, RZ, 0x1f, R14 ;  /* 0x0000001fff0f0819 */ /* 0x008fca000001140e */
[----:B-12---:R-:W-:Y:S01]  /*192a0*/  @P0 IMAD R0, R15, R10, RZ ;  /* 0x0000000a0f000224 */ /* 0x006fe200078e02ff */
[----:B----4-:R-:W-:-:S03]  /*192b0*/  @P0 SHF.R.S32.HI R15, RZ, 0x1f, R2 ;  /* 0x0000001fff0f0819 */ /* 0x010fc60000011402 */
[C---:B------:R-:W-:Y:S02]  /*192c0*/  @P0 IMAD R7, R14.reuse, R11, R0 ;  /* 0x0000000b0e070224 */ /* 0x040fe400078e0200 */
[----:B------:R-:W-:-:S04]  /*192d0*/  @P0 IMAD.WIDE.U32 R10, R14, R10, RZ ;  /* 0x0000000a0e0a0225 */ /* 0x000fc800078e00ff */
[-C--:B-----5:R-:W-:Y:S02]  /*192e0*/  @P0 IMAD R0, R15, R8.reuse, RZ ;  /* 0x000000080f000224 */ /* 0x0a0fe400078e02ff */
        /* <DEDUP_REMOVED lines=10> */
[----:B------:R-:W3:Y:S01]  /*19390*/  SHFL.BFLY PT, R2, R3, 0x2, 0x1f ;  /* 0x0c401f0003027f89 */ /* 0x000ee200000e0000 */
[----:B------:R-:W-:Y:S01]  /*193a0*/  IMAD.MOV.U32 R7, RZ, RZ, 0x40000040 ;  /* 0x40000040ff077424 */ /* 0x000fe200078e00ff */
[----:B------:R-:W-:Y:S01]  /*193b0*/  R2UR UR6, R8 ;  /* 0x00000000080672ca */ /* 0x000fe200000e0000 */
[C---:B------:R-:W-:Y:S01]  /*193c0*/  VIADD R8, R6.reuse, 0x4 ;  /* 0x0000000406087836 */ /* 0x040fe20000000000 */
[----:B------:R-:W-:Y:S01]  /*193d0*/  R2UR UR7, R9 ;  /* 0x00000000090772ca */ /* 0x000fe200000e0000 */
[----:B------:R-:W-:Y:S02]  /*193e0*/  IMAD.MOV.U32 R9, RZ, RZ, 0x40000040 ;  /* 0x40000040ff097424 */ /* 0x000fe400078e00ff */
[----:B------:R-:W-:-:S02]  /*193f0*/  VIADD R6, R6, 0x6 ;  /* 0x0000000606067836 */ /* 0x000fc40000000000 */
[----:B------:R-:W-:-:S05]  /*19400*/  IMAD.U32 R20, RZ, RZ, UR38 ;  /* 0x00000026ff147e24 */ /* 0x000fca000f8e00ff */
[----:B------:R-:W-:-:S03]  /*19410*/  ISETP.NE.AND P3, PT, R20, 0x3, PT ;  /* 0x000000031400780c */ /* 0x000fc60003f65270 */
[----:B------:R-:W-:Y:S01]  /*19420*/  QGMMA.64x96x32.F32.E4M3.E4M3 R88, R144, gdesc[UR4], R88, gsb0 ;  /* 0x0160000490587df3 */ /* 0x000fe20008000858 */
[----:B------:R-:W-:Y:S02]  /*19430*/  R2UR UR6, R8 ;  /* 0x00000000080672ca */ /* 0x000fe400000e0000 */
[----:B------:R-:W-:Y:S02]  /*19440*/  R2UR UR7, R9 ;  /* 0x00000000090772ca */ /* 0x000fe400000e0000 */
[----:B------:R-:W4:Y:S01]  /*19450*/  SHFL.BFLY PT, R9, R4, 0x2, 0x1f ;  /* 0x0c401f0004097f89 */ /* 0x000f2200000e0000 */
[----:B---3--:R-:W-:-:S01]  /*19460*/  FADD.FTZ R2, R2, R3 ;  /* 0x0000000302027221 */ /* 0x008fc20000010000 */
[----:B------:R-:W-:Y:S02]  /*19470*/  IMAD.MOV.U32 R3, RZ, RZ, RZ ;  /* 0x000000ffff037224 */ /* 0x000fe400078e00ff */
[----:B----4-:R-:W-:-:S05]  /*19480*/  FADD.FTZ R9, R9, R4 ;  /* 0x0000000409097221 */ /* 0x010fca0000010000 */
[----:B------:R-:W1:Y:S02]  /*19490*/  SHFL.BFLY PT, R0, R9, 0x1, 0x1f ;  /* 0x0c201f0009007f89 */ /* 0x000e6400000e0000 */
[----:B-1----:R-:W-:-:S01]  /*194a0*/  FADD.FTZ R10, R9, R0 ;  /* 0x00000000090a7221 */ /* 0x002fc20000010000 */
[----:B------:R-:W-:Y:S02]  /*194b0*/  IMAD.MOV.U32 R9, RZ, RZ, RZ ;  /* 0x000000ffff097224 */ /* 0x000fe400078e00ff */
[----:B------:R-:W-:Y:S02]  /*194c0*/  IMAD.MOV.U32 R0, RZ, RZ, -0x800000 ;  /* 0xff800000ff007424 */ /* 0x000fe400078e00ff */
[----:B------:R-:W-:-:S13]  /*194d0*/  FSETP.NE.FTZ.AND P0, PT, R10, RZ, PT ;  /* 0x000000ff0a00720b */ /* 0x000fda0003f15000 */
[----:B------:R-:W-:Y:S01]  /*194e0*/  @P0 MUFU.RCP R3, R10 ;  /* 0x0000000a00030308 */ /* 0x000fe20000001000 */
[----:B------:R-:W-:Y:S02]  /*194f0*/  WARPGROUP.DEPBAR.LE gsb0, 0x0 ;  /* 0x00008000000079c5 */ /* 0x000fe40000010000 */
[----:B------:R-:W-:-:S06]  /*19500*/  WARPGROUP.ARRIVE ;  /* 0x00000000000079c5 */ /* 0x000fcc0000000000 */
[----:B------:R-:W-:Y:S01]  /*19510*/  QGMMA.64x96x32.F32.E4M3.E4M3 R88, R140, gdesc[UR4], R88, gsb0 ;  /* 0x016000048c587df3 */ /* 0x000fe20008000858 */
[----:B------:R-:W-:Y:S01]  /*19520*/  R2UR UR6, R6 ;  /* 0x00000000060672ca */ /* 0x000fe200000e0000 */
[----:B------:R-:W-:Y:S01]  /*19530*/  FMUL.FTZ R6, R10, 0.00390625 ;  /* 0x3b8000000a067820 */ /* 0x000fe20000410000 */
[----:B------:R-:W-:Y:S02]  /*19540*/  R2UR UR7, R7 ;  /* 0x00000000070772ca */ /* 0x000fe400000e0000 */
[----:B------:R-:W1:Y:S02]  /*19550*/  SHFL.BFLY PT, R7, R2, 0x1, 0x1f ;  /* 0x0c201f0002077f89 */ /* 0x000e6400000e0000 */
[----:B------:R-:W-:-:S13]  /*19560*/  FSETP.NE.FTZ.AND P1, PT, R6, RZ, PT ;  /* 0x000000ff0600720b */ /* 0x000fda0003f35000 */
[----:B------:R-:W3:Y:S01]  /*19570*/  @P1 MUFU.LG2 R6, R6 ;  /* 0x0000000600061308 */ /* 0x000ee20000000c00 */
[----:B------:R-:W-:Y:S01]  /*19580*/  @P1 FMUL.FTZ R4, R65, 0.69314718246459960938 ;  /* 0x3f31721841041820 */ /* 0x000fe20000410000 */
[----:B-1----:R-:W-:Y:S01]  /*19590*/  FADD.FTZ R15, R2, R7 ;  /* 0x00000007020f7221 */ /* 0x002fe20000010000 */
[----:B------:R-:W-:-:S03]  /*195a0*/  IMAD.MOV.U32 R2, RZ, RZ, -0x800000 ;  /* 0xff800000ff027424 */ /* 0x000fc600078e00ff */
[C---:B------:R-:W-:Y:S01]  /*195b0*/  FMUL.FTZ R8, R15.reuse, 0.00390625 ;  /* 0x3b8000000f087820 */ /* 0x040fe20000410000 */
[----:B------:R-:W-:Y:S01]  /*195c0*/  FSETP.NE.FTZ.AND P0, PT, R15, RZ, PT ;  /* 0x000000ff0f00720b */ /* 0x000fe20003f15000 */
[----:B---3--:R-:W-:-:S03]  /*195d0*/  @P1 FMUL.FTZ R7, R6, 0.69314718246459960938 ;  /* 0x3f31721806071820 */ /* 0x008fc60000410000 */
[----:B------:R-:W-:Y:S01]  /*195e0*/  FSETP.NE.FTZ.AND P2, PT, R8, RZ, PT ;  /* 0x000000ff0800720b */ /* 0x000fe20003f55000 */
[----:B------:R-:W-:-:S08]  /*195f0*/  @P1 FFMA.FTZ R0, R4, R13, R7 ;  /* 0x0000000d04001223 */ /* 0x000fd00000010007 */
        /* <DEDUP_REMOVED lines=13> */
.L_x_9774:
[----:B------:R-:W2:Y:S01]  /*196d0*/  LDL.LU R4, [R1+0x18] ;  /* 0x0000180001047983 */ /* 0x000ea20000300800 */
[----:B------:R-:W-:Y:S02]  /*196e0*/  VIADD R5, R5, 0x19c60 ;  /* 0x00019c6005057836 */ /* 0x000fe40000000000 */
        /* <DEDUP_REMOVED lines=57> */
[----:B------:R-:W-:-:S04]  /*19a80*/  SEL R4, RZ, 0x1, P1 ;  /* 0x00000001ff047807 */ /* 0x000fc80000800000 */
[----:B------:R-:W-:-:S07]  /*19a90*/  LOP3.LUT R19, R19, R4, RZ, 0x3c, !PT ;  /* 0x0000000413137212 */ /* 0x000fce00078e3cff */
.L_x_9661:
[----:B------:R-:W2:Y:S08]  /*19aa0*/  S2UR UR4, SR_CgaCtaId ;  /* 0x00000000000479c3 */ /* 0x000eb00000008800 */
[----:B------:R-:W-:Y:S01]  /*19ab0*/  BAR.SYNC.DEFER_BLOCKING 0x5, 0x200 ;  /* 0x0148000000007b1d */ /* 0x000fe20000010000 */
[----:B------:R-:W-:-:S05]  /*19ac0*/  MOV R16, 0x400 ;  /* 0x0000040000107802 */ /* 0x000fca0000000f00 */
[----:B------:R-:W-:Y:S01]  /*19ad0*/  BSSY B0, `(.L_x_9775) ;  /* 0x000021d000007945 */ /* 0x000fe20003800000 */
[----:B--2---:R-:W-:-:S05]  /*19ae0*/  IMAD.U32 R4, RZ, RZ, UR4 ;  /* 0x00000004ff047e24 */ /* 0x004fca000f8e00ff */
[----:B------:R-:W-:Y:S01]  /*19af0*/  LEA R16, R4, R16, 0x18 ;  /* 0x0000001004107211 */ /* 0x000fe200078ec0ff */
[----:B------:R-:W-:Y:S04]  /*19b00*/  STL [R1+0x18], R4 ;  /* 0x0000180401007387 */ /* 0x000fe80000100800 */
[----:B------:R-:W2:Y:S04]  /*19b10*/  LDS.128 R40, [R16+0x19cd0] ;  /* 0x019cd00010287984 */ /* 0x000ea80000000c00 */
[----:B--2---:R2:W-:Y:S04]  /*19b20*/  STL.64 [R1+0x40], R40 ;  /* 0x0000402801007387 */ /* 0x0045e80000100a00 */
[----:B------:R2:W-:Y:S01]  /*19b30*/  STL.64 [R1+0x48], R42 ;  /* 0x0000482a01007387 */ /* 0x0005e20000100a00 */
[----:B------:R-:W-:Y:S06]  /*19b40*/  BAR.ARV 0x4, 0x200 ;  /* 0x0108000000007b1d */ /* 0x000fec0000002000 */
[----:B------:R-:W-:Y:S05]  /*19b50*/  @P0 BRA `(.L_x_9776) ;  /* 0x0000001400c80947 */ /* 0x000fea0003800000 */
[----:B-1---5:R-:W1:Y:S01]  /*19b60*/  S2R R24, SR_TID.X ;  /* 0x0000000000187919 */ /* 0x022e620000002100 */
[----:B------:R-:W-:Y:S01]  /*19b70*/  ULDC.64 UR4, c[0x4][0x70] ;  /* 0x01001c0000047ab9 */ /* 0x000fe20000000a00 */
[----:B------:R-:W3:Y:S04]  /*19b80*/  LDL R37, [R1+0x7c] ;  /* 0x00007c0001257983 */ /* 0x000ee80000100800 */
[----:B------:R-:W4:Y:S01]  /*19b90*/  LDL R59, [R1+0x54] ;  /* 0x00005400013b7983 */ /* 0x000f220000100800 */
[----:B------:R-:W0:Y:S01]  /*19ba0*/  S2R R35, SR_SWINHI ;  /* 0x0000000000237919 */ /* 0x000e220000002f00 */
[----:B------:R-:W-:Y:S02]  /*19bb0*/  F2FP.BF16.F32.PACK_AB R126, R126, R25 ;  /* 0x000000197e7e723e */ /* 0x000fe400000010ff */
[----:B------:R-:W-:Y:S01]  /*19bc0*/  F2FP.BF16.F32.PACK_AB R15, R15, R96 ;  /* 0x000000600f0f723e */ /* 0x000fe200000010ff */
[----:B------:R-:W4:Y:S01]  /*19bd0*/  LDL R61, [R1+0x30] ;  /* 0x00003000013d7983 */ /* 0x000f220000100800 */
[----:B------:R-:W-:-:S02]  /*19be0*/  F2FP.BF16.F32.PACK_AB R8, R8, R97 ;  /* 0x000000610808723e */ /* 0x000fc400000010ff */
[----:B------:R-:W-:Y:S01]  /*19bf0*/  F2FP.BF16.F32.PACK_AB R9, R9, R112 ;  /* 0x000000700909723e */ /* 0x000fe200000010ff */
[----:B------:R-:W4:Y:S01]  /*19c00*/  LDL R55, [R1+0x10] ;  /* 0x0000100001377983 */ /* 0x000f220000100800 */
[----:B------:R-:W-:Y:S02]  /*19c10*/  F2FP.BF16.F32.PACK_AB R12, R12, R113 ;  /* 0x000000710c0c723e */ /* 0x000fe400000010ff */
[----:B------:R-:W-:Y:S01]  /*19c20*/  F2FP.BF16.F32.PACK_AB R3, R92, R3 ;  /* 0x000000035c03723e */ /* 0x000fe200000010ff */
[----:B------:R-:W4:Y:S01]  /*19c30*/  LDL R57, [R1+0x50] ;  /* 0x0000500001397983 */ /* 0x000f220000100800 */
        /* <DEDUP_REMOVED lines=9> */
[----:B------:R-:W-:Y:S02]  /*19cd0*/  F2FP.BF16.F32.PACK_AB R127, R127, R28 ;  /* 0x0000001c7f7f723e */ /* 0x000fe400000010ff */
[----:B------:R-:W-:Y:S02]  /*19ce0*/  F2FP.BF16.F32.PACK_AB R29, R110, R29 ;  /* 0x0000001d6e1d723e */ /* 0x000fe400000010ff */
[----:B------:R-:W-:Y:S02]  /*19cf0*/  F2FP.BF16.F32.PACK_AB R32, R111, R32 ;  /* 0x000000206f20723e */ /* 0x000fe400000010ff */
[----:B-1----:R-:W-:-:S02]  /*19d00*/  LOP3.LUT P0, R4, R24, 0x3, RZ, 0xc0, !PT ;  /* 0x0000000318047812 */ /* 0x002fc4000780c0ff */
[----:B------:R-:W-:Y:S02]  /*19d10*/  MOV R24, R16 ;  /* 0x0000001000187202 */ /* 0x000fe40000000f00 */
[----:B0-----:R-:W-:Y:S02]  /*19d20*/  MOV R25, R35 ;  /* 0x0000002300197202 */ /* 0x001fe40000000f00 */
[----:B------:R-:W-:Y:S02]  /*19d30*/  ISETP.EQ.OR P0, PT, R4, 0x3, !P0 ;  /* 0x000000030400780c */ /* 0x000fe40004702670 */
[----:B------:R-:W-:Y:S02]  /*19d40*/  F2FP.BF16.F32.PACK_AB R27, R118, R27 ;  /* 0x0000001b761b723e */ /* 0x000fe400000010ff */
[----:B------:R-:W-:Y:S02]  /*19d50*/  SEL R38, R15, R8, P0 ;  /* 0x000000080f267207 */ /* 0x000fe40000000000 */
[----:B--2---:R-:W-:-:S02]  /*19d60*/  SEL R40, R8, R15, P0 ;  /* 0x0000000f08287207 */ /* 0x004fc40000000000 */
        /* <DEDUP_REMOVED lines=33> */
[----:B---3--:R-:W-:-:S03]  /*19f80*/  IMAD.WIDE R8, R37, 0x2, R24 ;  /* 0x0000000225087825 */ /* 0x008fc600078e0218 */
[C---:B------:R-:W-:Y:S02]  /*19f90*/  LOP3.LUT R3, R8.reuse, 0x180, RZ, 0xc0, !PT ;  /* 0x0000018008037812 */ /* 0x040fe400078ec0ff */
[----:B------:R-:W-:Y:S02]  /*19fa0*/  IADD3 R10, P5, R8, 0x20, RZ ;  /* 0x00000020080a7810 */ /* 0x000fe40007fbe0ff */
[----:B------:R-:W-:Y:S02]  /*19fb0*/  SHF.R.U64 R3, R3, 0x3, RZ ;  /* 0x0000000303037819 */ /* 0x000fe400000012ff */
[----:B------:R-:W-:Y:S02]  /*19fc0*/  LOP3.LUT R6, R10, 0x180, RZ, 0xc0, !PT ;  /* 0x000001800a067812 */ /* 0x000fe400078ec0ff */
[C---:B------:R-:W-:Y:S02]  /*19fd0*/  IADD3 R14, P4, R8.reuse, 0x3000, RZ ;  /* 0x00003000080e7810 */ /* 0x040fe40007f9e0ff */
[----:B------:R-:W-:-:S02]  /*19fe0*/  IADD3 R27, P3, R8, 0x3020, RZ ;  /* 0x00003020081b7810 */ /* 0x000fc40007f7e0ff */
[C---:B------:R-:W-:Y:S02]  /*19ff0*/  IADD3 R29, P2, R8.reuse, 0x6000, RZ ;  /* 0x00006000081d7810 */ /* 0x040fe40007f5e0ff */
[----:B------:R-:W-:Y:S02]  /*1a000*/  IADD3 R70, P1, R8, 0x6020, RZ ;  /* 0x0000602008467810 */ /* 0x000fe40007f3e0ff */
[----:B------:R-:W-:Y:S02]  /*1a010*/  LOP3.LUT R8, R3, R8, RZ, 0x3c, !PT ;  /* 0x0000000803087212 */ /* 0x000fe400078e3cff */
[----:B------:R-:W-:-:S04]  /*1a020*/  SHF.R.U64 R3, R6, 0x3, RZ ;  /* 0x0000000306037819 */ /* 0x000fc800000012ff */
[----:B------:R-:W-:Y:S02]  /*1a030*/  LOP3.LUT R12, R3, R10, RZ, 0x3c, !PT ;  /* 0x0000000a030c7212 */ /* 0x000fe400078e3cff */
[----:B------:R-:W-:Y:S02]  /*1a040*/  LOP3.LUT R3, R14, 0x180, RZ, 0xc0, !PT ;  /* 0x000001800e037812 */ /* 0x000fe400078ec0ff */
[----:B------:R-:W-:Y:S02]  /*1a050*/  LOP3.LUT R10, R29, 0x180, RZ, 0xc0, !PT ;  /* 0x000001801d0a7812 */ /* 0x000fe400078ec0ff */
[----:B------:R-:W-:Y:S02]  /*1a060*/  SHF.R.U64 R3, R3, 0x3, RZ ;  /* 0x0000000303037819 */ /* 0x000fe400000012ff */
[----:B------:R-:W-:Y:S01]  /*1a070*/  SHF.R.U64 R10, R10, 0x3, RZ ;  /* 0x000000030a0a7819 */ /* 0x000fe200000012ff */
[--C-:B------:R-:W-:Y:S01]  /*1a080*/  IMAD.X R15, RZ, RZ, R9.reuse, P4 ;  /* 0x000000ffff0f7224 */ /* 0x100fe200020e0609 */
[----:B------:R-:W-:Y:S01]  /*1a090*/  LOP3.LUT R14, R3, R14, RZ, 0x3c, !PT ;  /* 0x0000000e030e7212 */ /* 0x000fe200078e3cff */
[--C-:B------:R-:W-:Y:S01]  /*1a0a0*/  IMAD.X R11, RZ, RZ, R9.reuse, P2 ;  /* 0x000000ffff0b7224 */ /* 0x100fe200010e0609 */
[----:B------:R-:W-:Y:S01]  /*1a0b0*/  LOP3.LUT R10, R10, R29, RZ, 0x3c, !PT ;  /* 0x0000001d0a0a7212 */ /* 0x000fe200078e3cff */
[--C-:B------:R-:W-:Y:S01]  /*1a0c0*/  IMAD.X R13, RZ, RZ, R9.reuse, P5 ;  /* 0x000000ffff0d7224 */ /* 0x100fe200028e0609 */
[----:B------:R-:W-:Y:S01]  /*1a0d0*/  LOP3.LUT R6, R27, 0x180, RZ, 0xc0, !PT ;  /* 0x000001801b067812 */ /* 0x000fe200078ec0ff */
[--C-:B------:R-:W-:Y:S01]  /*1a0e0*/  IMAD.X R21, RZ, RZ, R9.reuse, P3 ;  /* 0x000000ffff157224 */ /* 0x100fe200018e0609 */
[----:B------:R-:W-:Y:S01]  /*1a0f0*/  LOP3.LUT R31, R70, 0x180, RZ, 0xc0, !PT ;  /* 0x00000180461f7812 */ /* 0x000fe200078ec0ff */
[----:B------:R-:W-:Y:S01]  /*1a100*/  IMAD.X R7, RZ, RZ, R9, P1 ;  /* 0x000000ffff077224 */ /* 0x000fe200008e0609 */
[----:B----4-:R-:W-:-:S02]  /*1a110*/  LOP3.LUT R3, R5, 0x2, RZ, 0x3c, !PT ;  /* 0x0000000205037812 */ /* 0x010fc400078e3cff */
[----:B------:R-:W-:Y:S01]  /*1a120*/  MOV R53, R8 ;  /* 0x0000000800357202 */ /* 0x000fe20000000f00 */
[----:B------:R-:W-:Y:S01]  /*1a130*/  SHFL.IDX PT, R38, R38, R5, 0x1c1f ;  /* 0x001c1f0526267589 */ /* 0x000fe200000e0000 */
[----:B------:R-:W-:Y:S02]  /*1a140*/  MOV R49, R14 ;  /* 0x0000000e00317202 */ /* 0x000fe40000000f00 */
[----:B------:R-:W-:Y:S01]  /*1a150*/  MOV R45, R10 ;  /* 0x0000000a002d7202 */ /* 0x000fe20000000f00 */
[----:B------:R-:W-:Y:S01]  /*1a160*/  SHFL.IDX PT, R8, R4, R5, 0x1c1f ;  /* 0x001c1f0504087589 */ /* 0x000fe200000e0000 */
[----:B------:R-:W-:-:S03]  /*1a170*/  MOV R51, R12 ;  /* 0x0000000c00337202 */ /* 0x000fc60000000f00 */
[----:B------:R-:W0:Y:S01]  /*1a180*/  SHFL.IDX PT, R9, R28, R3, 0x1c1f ;  /* 0x001c1f031c097589 */ /* 0x000e2200000e0000 */
[----:B------:R-:W-:-:S03]  /*1a190*/  SHF.R.U64 R6, R6, 0x3, RZ ;  /* 0x0000000306067819 */ /* 0x000fc600000012ff */
[----:B------:R-:W1:Y:S01]  /*1a1a0*/  SHFL.IDX PT, R11, R40, R3, 0x1c1f ;  /* 0x001c1f03280b7589 */ /* 0x000e6200000e0000 */
[----:B------:R-:W-:-:S03]  /*1a1b0*/  SHF.R.U64 R31, R31, 0x3, RZ ;  /* 0x000000031f1f7819 */ /* 0x000fc600000012ff */
[----:B------:R-:W-:Y:S04]  /*1a1c0*/  SHFL.IDX PT, R58, R58, R5, 0x1c1f ;  /* 0x001c1f053a3a7589 */ /* 0x000fe800000e0000 */
[----:B------:R2:W3:Y:S04]  /*1a1d0*/  SHFL.IDX PT, R15, R36, R3, 0x1c1f ;  /* 0x001c1f03240f7589 */ /* 0x0004e800000e0000 */
[----:B------:R-:W-:Y:S04]  /*1a1e0*/  SHFL.IDX PT, R42, R42, R5, 0x1c1f ;  /* 0x001c1f052a2a7589 */ /* 0x000fe800000e0000 */
[----:B------:R-:W4:Y:S04]  /*1a1f0*/  SHFL.IDX PT, R13, R44, R3, 0x1c1f ;  /* 0x001c1f032c0d7589 */ /* 0x000f2800000e0000 */
[----:B------:R-:W-:Y:S04]  /*1a200*/  SHFL.IDX PT, R60, R60, R5, 0x1c1f ;  /* 0x001c1f053c3c7589 */ /* 0x000fe800000e0000 */
[----:B------:R-:W4:Y:S04]  /*1a210*/  SHFL.IDX PT, R33, R34, R3, 0x1c1f ;  /* 0x001c1f0322217589 */ /* 0x000f2800000e0000 */
[----:B------:R-:W-:Y:S04]  /*1a220*/  SHFL.IDX PT, R62, R62, R5, 0x1c1f ;  /* 0x001c1f053e3e7589 */ /* 0x000fe800000e0000 */
[----:B------:R-:W4:Y:S01]  /*1a230*/  SHFL.IDX PT, R35, R32, R3, 0x1c1f ;  /* 0x001c1f0320237589 */ /* 0x000f2200000e0000 */
[----:B------:R-:W-:Y:S01]  /*1a240*/  LOP3.LUT R20, R6, R27, RZ, 0x3c, !PT ;  /* 0x0000001b06147212 */ /* 0x000fe200078e3cff */
[----:B--2---:R-:W2:Y:S01]  /*1a250*/  LDC R36, c[0x0][0xbe8] ;  /* 0x0002fa00ff247b82 */ /* 0x004ea20000000800 */
[----:B------:R-:W-:Y:S01]  /*1a260*/  LOP3.LUT R6, R31, R70, RZ, 0x3c, !PT ;  /* 0x000000461f067212 */ /* 0x000fe200078e3cff */
[----:B------:R-:W-:Y:S04]  /*1a270*/  SHFL.IDX PT, R46, R46, R5, 0x1c1f ;  /* 0x001c1f052e2e7589 */ /* 0x000fe800000e0000 */
[----:B------:R-:W-:Y:S04]  /*1a280*/  SHFL.IDX PT, R50, R50, R5, 0x1c1f ;  /* 0x001c1f0532327589 */ /* 0x000fe800000e0000 */
[----:B------:R-:W-:Y:S04]  /*1a290*/  SHFL.IDX PT, R54, R54, R5, 0x1c1f ;  /* 0x001c1f0536367589 */ /* 0x000fe800000e0000 */
[----:B------:R-:W-:Y:S04]  /*1a2a0*/  SHFL.IDX PT, R64, R64, R5, 0x1c1f ;  /* 0x001c1f0540407589 */ /* 0x000fe800000e0000 */
[----:B------:R-:W-:Y:S04]  /*1a2b0*/  SHFL.IDX PT, R66, R66, R5, 0x1c1f ;  /* 0x001c1f0542427589 */ /* 0x000fe800000e0000 */
[----:B------:R3:W-:Y:S04]  /*1a2c0*/  SHFL.IDX PT, R68, R68, R5, 0x1c1f ;  /* 0x001c1f0544447589 */ /* 0x0007e800000e0000 */
[----:B------:R-:W2:Y:S04]  /*1a2d0*/  SHFL.IDX PT, R27, R48, R3, 0x1c1f ;  /* 0x001c1f03301b7589 */ /* 0x000ea800000e0000 */
[----:B------:R-:W2:Y:S04]  /*1a2e0*/  SHFL.IDX PT, R29, R52, R3, 0x1c1f ;  /* 0x001c1f03341d7589 */ /* 0x000ea800000e0000 */
[----:B------:R-:W2:Y:S04]  /*1a2f0*/  SHFL.IDX PT, R31, R56, R3, 0x1c1f ;  /* 0x001c1f03381f7589 */ /* 0x000ea800000e0000 */
[----:B------:R-:W2:Y:S04]  /*1a300*/  SHFL.IDX PT, R37, R30, R3, 0x1c1f ;  /* 0x001c1f031e257589 */ /* 0x000ea800000e0000 */
[----:B------:R-:W2:Y:S04]  /*1a310*/  SHFL.IDX PT, R39, R126, R3, 0x1c1f ;  /* 0x001c1f037e277589 */ /* 0x000ea800000e0000 */
[----:B------:R-:W2:Y:S01]  /*1a320*/  SHFL.IDX PT, R41, R26, R3, 0x1c1f ;  /* 0x001c1f031a297589 */ /* 0x000ea200000e0000 */
[----:B------:R-:W-:-:S02]  /*1a330*/  MOV R43, R6 ;  /* 0x00000006002b7202 */ /* 0x000fc40000000f00 */
[----:B0-----:R-:W-:Y:S02]  /*1a340*/  SEL R4, R8, R9, P0 ;  /* 0x0000000908047207 */ /* 0x001fe40000000000 */
[----:B------:R-:W-:Y:S02]  /*1a350*/  SEL R6, R9, R8, P0 ;  /* 0x0000000809067207 */ /* 0x000fe40000000000 */
[----:B------:R-:W-:Y:S02]  /*1a360*/  MOV R47, R20 ;  /* 0x00000014002f7202 */ /* 0x000fe40000000f00 */
[----:B-1----:R-:W-:Y:S01]  /*1a370*/  SEL R8, R38, R11, P0 ;  /* 0x0000000b26087207 */ /* 0x002fe20000000000 */
[----:B------:R-:W0:Y:S01]  /*1a380*/  LDC.64 R20, c[0x0][0xc00] ;  /* 0x00030000ff147b82 */ /* 0x000e220000000a00 */
[----:B------:R-:W-:Y:S02]  /*1a390*/  SEL R10, R11, R38, P0 ;  /* 0x000000260b0a7207 */ /* 0x000fe40000000000 */
[----:B---3--:R-:W-:-:S02]  /*1a3a0*/  SEL R5, R58, R15, P0 ;  /* 0x0000000f3a057207 */ /* 0x008fc40000000000 */
[----:B------:R-:W-:-:S03]  /*1a3b0*/  SEL R7, R15, R58, P0 ;  /* 0x0000003a0f077207 */ /* 0x000fc60000000000 */
[----:B------:R-:W-:Y:S01]  /*1a3c0*/  BAR.SYNC.DEFER_BLOCKING 0x1, 0x180 ;  /* 0x0046000000007b1d */ /* 0x000fe20000010000 */
[----:B----4-:R-:W-:Y:S02]  /*1a3d0*/  SEL R12, R42, R13, P0 ;  /* 0x0000000d2a0c7207 */ /* 0x010fe40000000000 */
[----:B------:R-:W-:Y:S02]  /*1a3e0*/  SEL R14, R13, R42, P0 ;  /* 0x0000002a0d0e7207 */ /* 0x000fe40000000000 */
[----:B------:R-:W-:Y:S02]  /*1a3f0*/  SEL R9, R60, R33, P0 ;  /* 0x000000213c097207 */ /* 0x000fe40000000000 */
[----:B------:R-:W-:Y:S02]  /*1a400*/  SEL R11, R33, R60, P0 ;  /* 0x0000003c210b7207 */ /* 0x000fe40000000000 */
[----:B------:R-:W-:Y:S02]  /*1a410*/  SEL R13, R62, R35, P0 ;  /* 0x000000233e0d7207 */ /* 0x000fe40000000000 */
[----:B------:R-:W-:-:S02]  /*1a420*/  SEL R15, R35, R62, P0 ;  /* 0x0000003e230f7207 */ /* 0x000fc40000000000 */
[----:B------:R-:W-:-:S04]  /*1a430*/  ISETP.NE.U32.AND P2, PT, RZ, UR4, PT ;  /* 0x00000004ff007c0c */ /* 0x000fc8000bf45070 */
[----:B------:R-:W-:Y:S01]  /*1a440*/  ISETP.NE.AND.EX P2, PT, RZ, UR5, PT, P2 ;  /* 0x00000005ff007c0c */ /* 0x000fe2000bf45320 */
[----:B------:R-:W-:Y:S01]  /*1a450*/  ULDC.64 UR4, c[0x0][0xc08] ;  /* 0x0003020000047ab9 */ /* 0x000fe20000000a00 */
[----:B------:R2:W-:Y:S04]  /*1a460*/  STSM.16.M88.4 [R53], R4 ;  /* 0x0000000435007844 */ /* 0x0005e80000000200 */
[----:B------:R1:W-:Y:S04]  /*1a470*/  STSM.16.M88.4 [R51], R8 ;  /* 0x0000000833007844 */ /* 0x0003e80000000200 */
[----:B------:R3:W-:Y:S01]  /*1a480*/  STSM.16.M88.4 [R49], R12 ;  /* 0x0000000c31007844 */ /* 0x0007e20000000200 */
[----:B--2---:R-:W-:-:S02]  /*1a490*/  SEL R4, R46, R27, P0 ;  /* 0x0000001b2e047207 */ /* 0x004fc40000000000 */
[----:B------:R-:W-:Y:S02]  /*1a4a0*/  SEL R6, R27, R46, P0 ;  /* 0x0000002e1b067207 */ /* 0x000fe40000000000 */
[----:B-1----:R-:W-:Y:S02]  /*1a4b0*/  SEL R8, R50, R29, P0 ;  /* 0x0000001d32087207 */ /* 0x002fe40000000000 */
[----:B------:R-:W-:Y:S02]  /*1a4c0*/  SEL R10, R29, R50, P0 ;  /* 0x000000321d0a7207 */ /* 0x000fe40000000000 */
[----:B---3--:R-:W-:Y:S02]  /*1a4d0*/  SEL R12, R54, R31, P0 ;  /* 0x0000001f360c7207 */ /* 0x008fe40000000000 */
[----:B------:R-:W-:Y:S02]  /*1a4e0*/  SEL R14, R31, R54, P0 ;  /* 0x000000361f0e7207 */ /* 0x000fe40000000000 */
[----:B------:R-:W-:-:S02]  /*1a4f0*/  SEL R5, R64, R37, P0 ;  /* 0x0000002540057207 */ /* 0x000fc40000000000 */
[----:B------:R-:W-:Y:S02]  /*1a500*/  SEL R7, R37, R64, P0 ;  /* 0x0000004025077207 */ /* 0x000fe40000000000 */
[----:B------:R-:W-:Y:S02]  /*1a510*/  SEL R9, R66, R39, P0 ;  /* 0x0000002742097207 */ /* 0x000fe40000000000 */
[----:B------:R-:W-:Y:S02]  /*1a520*/  SEL R11, R39, R66, P0 ;  /* 0x00000042270b7207 */ /* 0x000fe40000000000 */
[----:B------:R-:W-:Y:S02]  /*1a530*/  SEL R13, R68, R41, P0 ;  /* 0x00000029440d7207 */ /* 0x000fe40000000000 */
[----:B------:R-:W-:Y:S02]  /*1a540*/  SEL R15, R41, R68, P0 ;  /* 0x00000044290f7207 */ /* 0x000fe40000000000 */
[----:B------:R-:W-:-:S04]  /*1a550*/  ISETP.NE.U32.AND P0, PT, RZ, UR4, PT ;  /* 0x00000004ff007c0c */ /* 0x000fc8000bf05070 */
[----:B------:R-:W-:Y:S01]  /*1a560*/  ISETP.NE.AND.EX P0, PT, RZ, UR5, PT, P0 ;  /* 0x00000005ff007c0c */ /* 0x000fe2000bf05300 */
[----:B0-----:R-:W-:Y:S01]  /*1a570*/  IMAD.WIDE R26, R59, 0x4, R20 ;  /* 0x000000043b1a7825 */ /* 0x001fe200078e0214 */
[----:B------:R0:W-:Y:S04]  /*1a580*/  STSM.16.M88.4 [R47], R4 ;  /* 0x000000042f007844 */ /* 0x0001e80000000200 */
[----:B------:R1:W-:Y:S07]  /*1a590*/  STSM.16.M88.4 [R45], R8 ;  /* 0x000000082d007844 */ /* 0x0003ee0000000200 */
[----:B------:R-:W0:Y:S01]  /*1a5a0*/  @P0 LDC.64 R20, c[0x0][0xc08] ;  /* 0x00030200ff140b82 */ /* 0x000e220000000a00 */
[----:B------:R2:W-:Y:S01]  /*1a5b0*/  STSM.16.M88.4 [R43], R12 ;  /* 0x0000000c2b007844 */ /* 0x0005e20000000200 */
[----:B------:R-:W-:Y:S01]  /*1a5c0*/  ULDC UR4, c[0x0][0xa88] ;  /* 0x0002a20000047ab9 */ /* 0x000fe20000000800 */
[----:B------:R-:W-:-:S05]  /*1a5d0*/  IMAD.MOV.U32 R3, RZ, RZ, RZ ;  /* 0x000000ffff037224 */ /* 0x000fca00078e00ff */
[----:B------:R-:W-:Y:S01]  /*1a5e0*/  BAR.SYNC.DEFER_BLOCKING 0x1, 0x180 ;  /* 0x0046000000007b1d */ /* 0x000fe20000010000 */
[----:B------:R-:W-:Y:S02]  /*1a5f0*/  IMAD.U32 R39, RZ, RZ, UR4 ;  /* 0x00000004ff277e24 */ /* 0x000fe4000f8e00ff */
[----:B0-----:R-:W-:-:S03]  /*1a600*/  @P0 IMAD.WIDE R4, R59, 0x4, R20 ;  /* 0x000000043b040825 */ /* 0x001fc600078e0214 */
[----:B------:R0:W5:Y:S04]  /*1a610*/  @P2 LDG.E R3, desc[UR42][R26.64] ;  /* 0x0000002a1a032981 */ /* 0x000168000c1e1900 */
[----:B------:R0:W5:Y:S01]  /*1a620*/  @P0 LDG.E R39, desc[UR42][R4.64] ;  /* 0x0000002a04270981 */ /* 0x000162000c1e1900 */
[----:B------:R-:W-:-:S13]  /*1a630*/  ISETP.NE.AND P1, PT, R36, 0x1, PT ;  /* 0x000000012400780c */ /* 0x000fda0003f25270 */
[----:B------:R-:W3:Y:S08]  /*1a640*/  @P1 LDC R6, c[0x0][0xbec] ;  /* 0x0002fb00ff061b82 */ /* 0x000ef00000000800 */
[----:B-1----:R-:W1:Y:S01]  /*1a650*/  @P1 LDC R9, c[0x0][0xbf0] ;  /* 0x0002fc00ff091b82 */ /* 0x002e620000000800 */
[----:B--2---:R-:W-:Y:S01]  /*1a660*/  IMAD.IADD R13, R61, 0x1, R55 ;  /* 0x000000013d0d7824 */ /* 0x004fe200078e0237 */
[----:B------:R-:W-:-:S03]  /*1a670*/  SHF.R.S32.HI R37, RZ, 0x1f, R57 ;  /* 0x0000001fff257819 */ /* 0x000fc60000011439 */
[----:B------:R-:W-:Y:S02]  /*1a680*/  IMAD.MOV.U32 R7, RZ, RZ, R13 ;  /* 0x000000ffff077224 */ /* 0x000fe400078e000d */
[----:B---3--:R-:W-:Y:S01]  /*1a690*/  @P1 IMAD.HI.U32 R6, R13, R6, RZ ;  /* 0x000000060d061227 */ /* 0x008fe200078e00ff */
[----:B0-----:R-:W-:Y:S06]  /*1a6a0*/  @P0 BRA `(.L_x_9777) ;  /* 0x0000000000100947 */ /* 0x001fec0003800000 */
[----:B------:R-:W-:Y:S05]  /*1a6b0*/  @!P2 BRA `(.L_x_9777) ;  /* 0x00000000000ca947 */ /* 0x000fea0003800000 */
[----:B------:R-:W2:Y:S04]  /*1a6c0*/  LDG.E R4, desc[UR42][R26.64] ;  /* 0x0000002a1a047981 */ /* 0x000ea8000c1e1900 */
[----:B-----5:R-:W2:Y:S02]  /*1a6d0*/  LDG.E R39, desc[UR42][R26.64+0x4] ;  /* 0x0000042a1a277981 */ /* 0x020ea4000c1e1900 */
[----:B--2---:R-:W-:-:S07]  /*1a6e0*/  IMAD.IADD R39, R39, 0x1, -R4 ;  /* 0x0000000127277824 */ /* 0x004fce00078e0a04 */
.L_x_9777:
[----:B------:R-:W2:Y:S01]  /*1a6f0*/  LDL R50, [R1+0x3c] ;  /* 0x00003c0001327983 */ /* 0x000ea20000100800 */
[----:B------:R-:W-:-:S03]  /*1a700*/  ULDC.64 UR4, c[0x0][0xb90] ;  /* 0x0002e40000047ab9 */ /* 0x000fc60000000a00 */
[----:B------:R-:W3:Y:S01]  /*1a710*/  LDL R14, [R1+0x78] ;  /* 0x00007800010e7983 */ /* 0x000ee20000100800 */
[----:B------:R-:W0:Y:S01]  /*1a720*/  S2R R4, SR_TID.X ;  /* 0x0000000000047919 */ /* 0x000e220000002100 */
[----:B------:R-:W4:Y:S01]  /*1a730*/  S2R R15, SR_TID.X ;  /* 0x00000000000f7919 */ /* 0x000f220000002100 */
[--C-:B-----5:R-:W-:Y:S01]  /*1a740*/  SHF.R.S32.HI R21, RZ, 0x1f, R3.reuse ;  /* 0x0000001fff157819 */ /* 0x120fe20000011403 */
[----:B------:R-:W-:Y:S01]  /*1a750*/  IMAD.MOV.U32 R20, RZ, RZ, R3 ;  /* 0x000000ffff147224 */ /* 0x000fe200078e0003 */
[----:B-1----:R-:W-:Y:S02]  /*1a760*/  @P1 SHF.R.U32.HI R7, RZ, R9, R6 ;  /* 0x00000009ff071219 */ /* 0x002fe40000011606 */
[----:B------:R-:W-:Y:S01]  /*1a770*/  SHF.R.S32.HI R38, RZ, 0x1f, R59 ;  /* 0x0000001fff267819 */ /* 0x000fe2000001143b */
[----:B------:R-:W-:Y:S01]  /*1a780*/  IMAD R39, R39, R36, RZ ;  /* 0x0000002427277224 */ /* 0x000fe200078e02ff */
[----:B------:R1:W5:Y:S01]  /*1a790*/  LDL R49, [R1+0x84] ;  /* 0x0000840001317983 */ /* 0x0003620000100800 */
[----:B------:R-:W1:Y:S03]  /*1a7a0*/  @P1 LDC R45, c[0x0][0xbec] ;  /* 0x0002fb00ff2d1b82 */ /* 0x000e660000000800 */
[----:B------:R0:W5:Y:S02]  /*1a7b0*/  LDL R48, [R1+0x5c] ;  /* 0x00005c0001307983 */ /* 0x0001640000100800 */
[----:B0-----:R-:W-:-:S05]  /*1a7c0*/  VIADD R47, R4, 0xffffff80 ;  /* 0xffffff80042f7836 */ /* 0x001fca0000000000 */
[----:B------:R-:W-:-:S04]  /*1a7d0*/  SHF.R.S32.HI R51, RZ, 0x1f, R47 ;  /* 0x0000001fff337819 */ /* 0x000fc8000001142f */
[----:B------:R-:W-:Y:S01]  /*1a7e0*/  LEA.HI R51, R51, R47, RZ, 0x2 ;  /* 0x0000002f33337211 */ /* 0x000fe200078f10ff */
[----:B------:R-:W-:-:S03]  /*1a7f0*/  IMAD R4, R37, UR4, RZ ;  /* 0x0000000425047c24 */ /* 0x000fc6000f8e02ff */
[----:B------:R-:W-:Y:S01]  /*1a800*/  SHF.R.S32.HI R51, RZ, 0x2, R51 ;  /* 0x00000002ff337819 */ /* 0x000fe20000011433 */
[C---:B------:R-:W-:Y:S02]  /*1a810*/  IMAD R11, R57.reuse, UR5, R4 ;  /* 0x00000005390b7c24 */ /* 0x040fe4000f8e0204 */
[----:B------:R-:W-:Y:S01]  /*1a820*/  IMAD.WIDE.U32 R4, R57, UR4, R20 ;  /* 0x0000000439047c25 */ /* 0x000fe2000f8e0014 */
[----:B------:R-:W-:Y:S01]  /*1a830*/  SEL R38, R38, RZ, !P2 ;  /* 0x000000ff26267207 */ /* 0x000fe20005000000 */
[----:B------:R-:W-:Y:S01]  /*1a840*/  ULDC.64 UR4, c[0x0][0xb98] ;  /* 0x0002e60000047ab9 */ /* 0x000fe20000000a00 */
[----:B------:R-:W-:Y:S01]  /*1a850*/  SEL R20, R59, RZ, !P2 ;  /* 0x000000ff3b147207 */ /* 0x000fe20005000000 */
[----:B------:R-:W-:Y:S02]  /*1a860*/  IMAD.IADD R5, R5, 0x1, R11 ;  /* 0x0000000105057824 */ /* 0x000fe400078e020b */
[----:B------:R-:W-:Y:S02]  /*1a870*/  IMAD R11, R38, UR4, RZ ;  /* 0x00000004260b7c24 */ /* 0x000fe4000f8e02ff */
[----:B------:R-:W-:-:S04]  /*1a880*/  IMAD.WIDE.U32 R4, R20, UR4, R4 ;  /* 0x0000000414047c25 */ /* 0x000fc8000f8e0004 */
[----:B------:R-:W-:Y:S01]  /*1a890*/  IMAD R10, R20, UR5, R11 ;  /* 0x00000005140a7c24 */ /* 0x000fe2000f8e020b */
[----:B------:R-:W-:Y:S01]  /*1a8a0*/  SHF.R.S32.HI R11, RZ, 0x1f, R7 ;  /* 0x0000001fff0b7819 */ /* 0x000fe20000011407 */
[----:B------:R-:W-:Y:S01]  /*1a8b0*/  ULDC.64 UR4, c[0x0][0xb88] ;  /* 0x0002e20000047ab9 */ /* 0x000fe20000000a00 */
[----:B------:R-:W-:Y:S01]  /*1a8c0*/  IADD3 R4, P0, R7, R4, RZ ;  /* 0x0000000407047210 */ /* 0x000fe20007f1e0ff */
[----:B----4-:R-:W-:-:S03]  /*1a8d0*/  VIADD R30, R15, 0xffffff80 ;  /* 0xffffff800f1e7836 */ /* 0x010fc60000000000 */
[----:B------:R-:W-:Y:S02]  /*1a8e0*/  IADD3.X R5, R11, R5, R10, P0, !PT ;  /* 0x000000050b057210 */ /* 0x000fe400007fe40a */
        /* <DEDUP_REMOVED lines=9> */
[----:B--2---:R-:W-:-:S04]  /*1a980*/  IMAD R9, R51, 0x20, R50 ;  /* 0x0000002033097824 */ /* 0x004fc800078e0232 */
[----:B------:R-:W-:-:S04]  /*1a990*/  IMAD.WIDE R24, R9, 0x2, R24 ;  /* 0x0000000209187825 */ /* 0x000fc800078e0218 */
[----:B------:R-:W-:-:S04]  /*1a9a0*/  IMAD.MOV R9, RZ, RZ, -R7 ;  /* 0x000000ffff097224 */ /* 0x000fc800078e0a07 */
[----:B------:R-:W-:-:S05]  /*1a9b0*/  IMAD R9, R36, R9, R13 ;  /* 0x0000000924097224 */ /* 0x000fca00078e020d */
[----:B------:R-:W-:Y:S01]  /*1a9c0*/  SHF.R.S32.HI R6, RZ, 0x1f, R9 ;  /* 0x0000001fff067819 */ /* 0x000fe20000011409 */
[----:B------:R-:W-:-:S04]  /*1a9d0*/  IMAD.WIDE.U32 R4, R9, UR4, R4 ;  /* 0x0000000409047c25 */ /* 0x000fc8000f8e0004 */
[----:B------:R-:W-:-:S04]  /*1a9e0*/  IMAD R6, R6, UR4, RZ ;  /* 0x0000000406067c24 */ /* 0x000fc8000f8e02ff */
[----:B------:R-:W-:Y:S01]  /*1a9f0*/  IMAD R7, R9, UR5, R6 ;  /* 0x0000000509077c24 */ /* 0x000fe2000f8e0206 */
[----:B------:R-:W-:Y:S02]  /*1aa00*/  ULDC.64 UR4, c[0x0][0xb50] ;  /* 0x0002d40000047ab9 */ /* 0x000fe40000000a00 */
[----:B------:R-:W-:Y:S01]  /*1aa10*/  LEA R6, P0, R4, UR4, 0x2 ;  /* 0x0000000404067c11 */ /* 0x000fe2000f8010ff */
[----:B------:R-:W-:-:S05]  /*1aa20*/  IMAD.IADD R5, R5, 0x1, R7 ;  /* 0x0000000105057824 */ /* 0x000fca00078e0207 */
[----:B------:R-:W-:Y:S01]  /*1aa30*/  LEA.HI.X R10, R4, UR5, R5, 0x2, P0 ;  /* 0x00000005040a7c11 */ /* 0x000fe200080f1405 */
[----:B------:R-:W-:Y:S01]  /*1aa40*/  SHFL.IDX PT, R40, R6, RZ, 0x1c1f ;  /* 0x001c1fff06287589 */ /* 0x000fe200000e0000 */
[----:B------:R-:W-:Y:S01]  /*1aa50*/  IADD3 R13, P2, R24, 0x1800, RZ ;  /* 0x00001800180d7810 */ /* 0x000fe20007f5e0ff */
[----:B---3--:R-:W-:Y:S01]  /*1aa60*/  IMAD.IADD R14, R14, 0x1, R55 ;  /* 0x000000010e0e7824 */ /* 0x008fe200078e0237 */
[----:B------:R-:W-:Y:S01]  /*1aa70*/  ULDC.64 UR4, c[0x0][0xaa0] ;  /* 0x0002a80000047ab9 */ /* 0x000fe20000000a00 */
[----:B------:R-:W2:Y:S01]  /*1aa80*/  SHFL.IDX PT, R41, R10, RZ, 0x1c1f ;  /* 0x001c1fff0a297589 */ /* 0x000ea200000e0000 */
[----:B------:R-:W-:Y:S01]  /*1aa90*/  LOP3.LUT P0, RZ, R15, 0x3, RZ, 0xc0, !PT ;  /* 0x000000030fff7812 */ /* 0x000fe2000780c0ff */
[----:B------:R-:W-:-:S03]  /*1aaa0*/  IMAD.X R9, RZ, RZ, R25, P2 ;  /* 0x000000ffff097224 */ /* 0x000fc600010e0619 */
[----:B------:R-:W-:-:S13]  /*1aab0*/  ISETP.GE.OR P2, PT, R14, R39, P0 ;  /* 0x000000270e00720c */ /* 0x000fda0000746670 */
[----:B--2---:R2:W-:Y:S02]  /*1aac0*/  @!P2 ST.E desc[UR42][R40.64], R0 ;  /* 0x000000002800a985 */ /* 0x0045e4000c10192a */
[----:B--2---:R-:W-:Y:S02]  /*1aad0*/  IMAD R0, R46, 0x60, R51 ;  /* 0x000000602e007824 */ /* 0x004fe400078e0233 */
[----:B------:R-:W-:Y:S04]  /*1aae0*/  SHFL.IDX PT, R42, R6, 0x1, 0x1c1f ;  /* 0x003c1f00062a7f89 */ /* 0x000fe800000e0000 */
[----:B------:R-:W2:Y:S01]  /*1aaf0*/  SHFL.IDX PT, R43, R10, 0x1, 0x1c1f ;  /* 0x003c1f000a2b7f89 */ /* 0x000ea200000e0000 */
[----:B------:R-:W-:Y:S01]  /*1ab00*/  VIADD R4, R14, 0x8 ;  /* 0x000000080e047836 */ /* 0x000fe20000000000 */
[----:B------:R-:W3:Y:S02]  /*1ab10*/  @P1 LDC R41, c[0x0][0xbf0] ;  /* 0x0002fc00ff291b82 */ /* 0x000ee40000000800 */
[----:B------:R0:W5:Y:S02]  /*1ab20*/  LDL R46, [R1+0x60] ;  /* 0x00006000012e7983 */ /* 0x0001640000100800 */
[----:B------:R-:W-:Y:S01]  /*1ab30*/  ISETP.GE.OR P0, PT, R4, R39, P0 ;  /* 0x000000270400720c */ /* 0x000fe20000706670 */
[----:B------:R-:W-:Y:S01]  /*1ab40*/  IMAD R44, R21, UR4, RZ ;  /* 0x00000004152c7c24 */ /* 0x000fe2000f8e02ff */
[----:B------:R-:W-:-:S03]  /*1ab50*/  LOP3.LUT R8, R13, 0x180, RZ, 0xc0, !PT ;  /* 0x000001800d087812 */ /* 0x000fc600078ec0ff */
[----:B------:R-:W-:Y:S01]  /*1ab60*/  IMAD R21, R3, UR5, R44 ;  /* 0x0000000503157c24 */ /* 0x000fe2000f8e022c */
[----:B------:R-:W-:Y:S01]  /*1ab70*/  SHF.R.U64 R8, R8, 0x3, RZ ;  /* 0x0000000308087819 */ /* 0x000fe200000012ff */
[----:B------:R-:W-:Y:S01]  /*1ab80*/  IMAD.IADD R40, R55, 0x1, R0 ;  /* 0x0000000137287824 */ /* 0x000fe200078e0200 */
[----:B------:R-:W-:Y:S02]  /*1ab90*/  IADD3 R27, P5, R24, 0x4800, RZ ;  /* 0x00004800181b7810 */ /* 0x000fe40007fbe0ff */
[----:B------:R-:W-:-:S03]  /*1aba0*/  LOP3.LUT R8, R8, R13, RZ, 0x3c, !PT ;  /* 0x0000000d08087212 */ /* 0x000fc600078e3cff */
[----:B--2---:R2:W-:Y:S01]  /*1abb0*/  @!P0 ST.E desc[UR42][R42.64], R2 ;  /* 0x000000022a008985 */ /* 0x0045e2000c10192a */
[C---:B------:R-:W-:Y:S02]  /*1abc0*/  IADD3 R13, P6, R24.reuse, 0x3000, RZ ;  /* 0x00003000180d7810 */ /* 0x040fe40007fde0ff */
[----:B------:R-:W-:Y:S01]  /*1abd0*/  IADD3 R29, P4, R24, 0x6000, RZ ;  /* 0x00006000181d7810 */ /* 0x000fe20007f9e0ff */
[----:B-1----:R-:W-:-:S04]  /*1abe0*/  @P1 IMAD.HI.U32 R0, R40, R45, RZ ;  /* 0x0000002d28001227 */ /* 0x002fc800078e00ff */
[----:B--2---:R-:W-:Y:S01]  /*1abf0*/  IMAD.WIDE.U32 R2, R3, UR4, RZ ;  /* 0x0000000403027c25 */ /* 0x004fe2000f8e00ff */
[----:B------:R-:W-:Y:S01]  /*1ac00*/  ULDC.64 UR4, c[0x0][0xae8] ;  /* 0x0002ba0000047ab9 */ /* 0x000fe20000000a00 */
[----:B------:R-:W-:Y:S01]  /*1ac10*/  IADD3 R7, P3, R24, 0x7800, RZ ;  /* 0x0000780018077810 */ /* 0x000fe20007f7e0ff */
[----:B------:R-:W5:Y:S01]  /*1ac20*/  LD.E.128 R8, desc[UR42][R8.64] ;  /* 0x0000002a08087980 */ /* 0x000f62000c101d00 */
[----:B------:R-:W-:Y:S02]  /*1ac30*/  IMAD.IADD R3, R3, 0x1, R21 ;  /* 0x0000000103037824 */ /* 0x000fe400078e0215 */
[----:B------:R-:W-:Y:S02]  /*1ac40*/  IMAD R37, R37, UR4, RZ ;  /* 0x0000000425257c24 */ /* 0x000fe4000f8e02ff */
[----:B------:R-:W-:Y:S01]  /*1ac50*/  IMAD.WIDE.U32 R2, R57, UR4, R2 ;  /* 0x0000000439027c25 */ /* 0x000fe2000f8e0002 */
[----:B------:R-:W-:-:S03]  /*1ac60*/  LOP3.LUT R12, R13, 0x180, RZ, 0xc0, !PT ;  /* 0x000001800d0c7812 */ /* 0x000fc600078ec0ff */
[----:B------:R-:W-:Y:S01]  /*1ac70*/  IMAD R37, R57, UR5, R37 ;  /* 0x0000000539257c24 */ /* 0x000fe2000f8e0225 */
[----:B------:R-:W-:Y:S01]  /*1ac80*/  LOP3.LUT R26, R27, 0x180, RZ, 0xc0, !PT ;  /* 0x000001801b1a7812 */ /* 0x000fe200078ec0ff */
[----:B------:R-:W-:Y:S01]  /*1ac90*/  ULDC.64 UR4, c[0x0][0xaf0] ;  /* 0x0002bc0000047ab9 */ /* 0x000fe20000000a00 */
[----:B------:R-:W-:Y:S01]  /*1aca0*/  LOP3.LUT R28, R29, 0x180, RZ, 0xc0, !PT ;  /* 0x000001801d1c7812 */ /* 0x000fe200078ec0ff */
[----:B------:R-:W-:Y:S01]  /*1acb0*/  IMAD.IADD R3, R3, 0x1, R37 ;  /* 0x0000000103037824 */ /* 0x000fe200078e0225 */
[----:B------:R-:W-:Y:S01]  /*1acc0*/  LOP3.LUT R5, R24, 0x180, RZ, 0xc0, !PT ;  /* 0x0000018018057812 */ /* 0x000fe200078ec0ff */
[----:B------:R-:W-:Y:S01]  /*1acd0*/  IMAD.MOV.U32 R37, RZ, RZ, R40 ;  /* 0x000000ffff257224 */ /* 0x000fe200078e0028 */
[----:B------:R-:W-:Y:S01]  /*1ace0*/  LOP3.LUT R6, R7, 0x180, RZ, 0xc0, !PT ;  /* 0x0000018007067812 */ /* 0x000fe200078ec0ff */
[----:B------:R-:W-:Y:S01]  /*1acf0*/  IMAD R21, R38, UR4, RZ ;  /* 0x0000000426157c24 */ /* 0x000fe2000f8e02ff */
[----:B---3--:R-:W-:Y:S02]  /*1ad00*/  @P1 SHF.R.U32.HI R37, RZ, R41, R0 ;  /* 0x00000029ff251219 */ /* 0x008fe40000011600 */
[----:B------:R-:W-:-:S02]  /*1ad10*/  SHF.R.U64 R12, R12, 0x3, RZ ;  /* 0x000000030c0c7819 */ /* 0x000fc400000012ff */
[----:B------:R-:W-:Y:S02]  /*1ad20*/  SHF.R.U64 R26, R26, 0x3, RZ ;  /* 0x000000031a1a7819 */ /* 0x000fe400000012ff */
[----:B------:R-:W-:Y:S02]  /*1ad30*/  SHF.R.U64 R28, R28, 0x3, RZ ;  /* 0x000000031c1c7819 */ /* 0x000fe400000012ff */
[----:B------:R-:W-:Y:S01]  /*1ad40*/  SHF.R.U64 R5, R5, 0x3, RZ ;  /* 0x0000000305057819 */ /* 0x000fe200000012ff */
[----:B------:R-:W-:Y:S01]  /*1ad50*/  IMAD R41, R20, UR5, R21 ;  /* 0x0000000514297c24 */ /* 0x000fe2000f8e0215 */
[----:B------:R-:W-:Y:S01]  /*1ad60*/  SHF.R.U64 R6, R6, 0x3, RZ ;  /* 0x0000000306067819 */ /* 0x000fe200000012ff */
        /* <DEDUP_REMOVED lines=13> */
[----:B------:R-:W5:Y:S01]  /*1ae40*/  LD.E.128 R12, desc[UR42][R12.64] ;  /* 0x0000002a0c0c7980 */ /* 0x000f62000c101d00 */
[----:B------:R-:W-:-:S02]  /*1ae50*/  IMAD.MOV.U32 R5, RZ, RZ, R25 ;  /* 0x000000ffff057224 */ /* 0x000fc400078e0019 */
[----:B------:R-:W-:Y:S01]  /*1ae60*/  IMAD.IADD R21, R21, 0x1, R41 ;  /* 0x0000000115157824 */ /* 0x000fe200078e0229 */
[----:B------:R-:W5:Y:S01]  /*1ae70*/  LD.E.128 R24, desc[UR42][R26.64] ;  /* 0x0000002a1a187980 */ /* 0x000f62000c101d00 */
[----:B------:R-:W-:Y:S02]  /*1ae80*/  IMAD R0, R0, UR4, RZ ;  /* 0x0000000400007c24 */ /* 0x000fe4000f8e02ff */
[----:B------:R-:W-:Y:S01]  /*1ae90*/  IMAD R41, R36, R3, R40 ;  /* 0x0000000324297224 */ /* 0x000fe200078e0228 */
[----:B------:R-:W5:Y:S01]  /*1aea0*/  LD.E.128 R4, desc[UR42][R4.64] ;  /* 0x0000002a04047980 */ /* 0x000f62000c101d00 */
[----:B------:R-:W-:-:S03]  /*1aeb0*/  IMAD R43, R37, UR5, R0 ;  /* 0x00000005252b7c24 */ /* 0x000fc6000f8e0200 */
[----:B------:R-:W5:Y:S01]  /*1aec0*/  LD.E.128 R28, desc[UR42][R28.64] ;  /* 0x0000002a1c1c7980 */ /* 0x000f62000c101d00 */
[----:B------:R-:W-:-:S03]  /*1aed0*/  SHF.R.S32.HI R0, RZ, 0x1f, R41 ;  /* 0x0000001fff007819 */ /* 0x000fc60000011429 */
        /* <DEDUP_REMOVED lines=11> */
[----:B------:R-:W-:Y:S02]  /*1af90*/  IMAD.IADD R44, R51, 0x1, R55 ;  /* 0x00000001332c7824 */ /* 0x000fe400078e0237 */
        /* <DEDUP_REMOVED lines=19> */
[----:B------:R-:W-:Y:S02]  /*1b0d0*/  @!P2 LEA R40, P4, R46, R20, 0x1 ;  /* 0x000000142e28a211 */ /* 0x000fe400078808ff */
[----:B--2---:R-:W-:Y:S01]  /*1b0e0*/  @!P0 IMAD.WIDE R2, R50, 0x2, R20 ;  /* 0x0000000232028825 */ /* 0x004fe200078e0214 */
[-C--:B------:R-:W-:Y:S02]  /*1b0f0*/  @!P1 LEA.HI.X R37, R48, R21.reuse, R49, 0x1, P3 ;  /* 0x0000001530259211 */ /* 0x080fe400018f0c31 */
[----:B------:R-:W-:Y:S02]  /*1b100*/  @!P2 LEA.HI.X R41, R46, R21, R47, 0x1, P4 ;  /* 0x000000152e29a211 */ /* 0x000fe400020f0c2f */
[----:B------:R3:W-:Y:S04]  /*1b110*/  @!P0 ST.E.128 desc[UR42][R2.64], R4 ;  /* 0x0000000402008985 */ /* 0x0007e8000c101d2a */
[----:B------:R3:W-:Y:S04]  /*1b120*/  @!P1 ST.E.128 desc[UR42][R36.64], R12 ;  /* 0x0000000c24009985 */ /* 0x0007e8000c101d2a */
[----:B------:R3:W-:Y:S02]  /*1b130*/  @!P2 ST.E.128 desc[UR42][R40.64], R28 ;  /* 0x0000001c2800a985 */ /* 0x0007e4000c101d2a */
.L_x_9779:
[----:B------:R-:W-:Y:S05]  /*1b140*/  BSYNC B1 ;  /* 0x0000000000017941 */ /* 0x000fea0003800000 */
.L_x_9778:
[----:B0-----:R-:W-:Y:S01]  /*1b150*/  VIADD R0, R44, 0x60 ;  /* 0x000000602c007836 */ /* 0x001fe20000000000 */
[----:B---3-5:R0:W3:Y:S04]  /*1b160*/  SHFL.IDX PT, R5, R42, 0x1, 0x1c1f ;  /* 0x003c1f002a057f89 */ /* 0x0280e800000e0000 */
[----:B------:R-:W-:Y:S01]  /*1b170*/  ISETP.GE.AND P0, PT, R0, R39, PT ;  /* 0x000000270000720c */ /* 0x000fe20003f06270 */
[----:B------:R0:W4:-:S12]  /*1b180*/  SHFL.IDX PT, R4, R38, 0x1, 0x1c1f ;  /* 0x003c1f0026047f89 */ /* 0x00011800000e0000 */
[----:B0-----:R-:W-:Y:S05]  /*1b190*/  @P0 BRA `(.L_x_9780) ;  /* 0x0000000800c00947 */ /* 0x001fea0003800000 */
[----:B------:R-:W-:Y:S02]  /*1b1a0*/  ULDC UR4, c[0x0][0xac8] ;  /* 0x0002b20000047ab9 */ /* 0x000fe40000000800 */
[----:B------:R-:W-:Y:S02]  /*1b1b0*/  ISETP.GE.AND P2, PT, R48, UR4, PT ;  /* 0x0000000430007c0c */ /* 0x000fe4000bf46270 */
[----:B------:R-:W-:-:S11]  /*1b1c0*/  ISETP.GE.AND P1, PT, R50, UR4, PT ;  /* 0x0000000432007c0c */ /* 0x000fd6000bf26270 */
[----:B----4-:R-:W-:Y:S02]  /*1b1d0*/  @!P2 LEA R6, P0, R48, R4, 0x1 ;  /* 0x000000043006a211 */ /* 0x010fe400078008ff */
[----:B---3--:R-:W-:Y:S02]  /*1b1e0*/  @!P1 IMAD.WIDE R2, R50, 0x2, R4 ;  /* 0x0000000232029825 */ /* 0x008fe400078e0204 */
        /* <DEDUP_REMOVED lines=9> */
.L_x_9776:
[----:B------:R-:W3:Y:S01]  /*1b280*/  LDL R9, [R1+0x54] ;  /* 0x0000540001097983 */ /* 0x000ee20000100800 */
[----:B------:R-:W-:Y:S01]  /*1b290*/  ULDC.64 UR4, c[0x0][0xc00] ;  /* 0x0003000000047ab9 */ /* 0x000fe20000000a00 */
[----:B------:R-:W3:Y:S01]  /*1b2a0*/  LDC.64 R2, c[0x0][0xc00] ;  /* 0x00030000ff027b82 */ /* 0x000ee20000000a00 */
[----:B------:R-:W-:Y:S01]  /*1b2b0*/  ISETP.NE.U32.AND P0, PT, RZ, UR4, PT ;  /* 0x00000004ff007c0c */ /* 0x000fe2000bf05070 */
[----:B------:R-:W-:-:S03]  /*1b2c0*/  IMAD.MOV.U32 R6, RZ, RZ, RZ ;  /* 0x000000ffff067224 */ /* 0x000fc600078e00ff */
[----:B------:R-:W-:Y:S01]  /*1b2d0*/  ISETP.NE.AND.EX P0, PT, RZ, UR5, PT, P0 ;  /* 0x00000005ff007c0c */ /* 0x000fe2000bf05300 */
[----:B------:R-:W-:Y:S02]  /*1b2e0*/  ULDC.64 UR4, c[0x0][0xc08] ;  /* 0x0003020000047ab9 */ /* 0x000fe40000000a00 */
[----:B------:R-:W-:Y:S01]  /*1b2f0*/  ISETP.NE.U32.AND P1, PT, RZ, UR4, PT ;  /* 0x00000004ff007c0c */ /* 0x000fe2000bf25070 */
[----:B------:R-:W4:Y:S03]  /*1b300*/  LDC R25, c[0x0][0xbe8] ;  /* 0x0002fa00ff197b82 */ /* 0x000f260000000800 */
[----:B------:R-:W-:-:S13]  /*1b310*/  ISETP.NE.AND.EX P1, PT, RZ, UR5, PT, P1 ;  /* 0x00000005ff007c0c */ /* 0x000fda000bf25310 */
[----:B-1----:R-:W1:Y:S01]  /*1b320*/  @P1 LDC.64 R4, c[0x0][0xc08] ;  /* 0x00030200ff041b82 */ /* 0x002e620000000a00 */
[----:B------:R-:W-:Y:S02]  /*1b330*/  ULDC UR4, c[0x0][0xa88] ;  /* 0x0002a20000047ab9 */ /* 0x000fe40000000800 */
[----:B------:R-:W-:Y:S01]  /*1b340*/  IMAD.U32 R0, RZ, RZ, UR4 ;  /* 0x00000004ff007e24 */ /* 0x000fe2000f8e00ff */
[----:B------:R-:W0:Y:S01]  /*1b350*/  S2R R8, SR_TID.X ;  /* 0x0000000000087919 */ /* 0x000e220000002100 */
[----:B---3--:R-:W-:-:S04]  /*1b360*/  IMAD.WIDE R2, R9, 0x4, R2 ;  /* 0x0000000409027825 */ /* 0x008fc800078e0202 */
[----:B-1----:R-:W-:Y:S01]  /*1b370*/  @P1 IMAD.WIDE R4, R9, 0x4, R4 ;  /* 0x0000000409041825 */ /* 0x002fe200078e0204 */
[----:B------:R1:W5:Y:S04]  /*1b380*/  @P0 LDG.E R6, desc[UR42][R2.64] ;  /* 0x0000002a02060981 */ /* 0x000368000c1e1900 */
[----:B------:R1:W5:Y:S01]  /*1b390*/  @P1 LDG.E R0, desc[UR42][R4.64] ;  /* 0x0000002a04001981 */ /* 0x000362000c1e1900 */
[----:B----4-:R-:W-:Y:S01]  /*1b3a0*/  ISETP.NE.AND P2, PT, R25, 0x1, PT ;  /* 0x000000011900780c */ /* 0x010fe20003f45270 */
[----:B0-----:R-:W-:Y:S01]  /*1b3b0*/  VIADD R30, R8, 0xffffff80 ;  /* 0xffffff80081e7836 */ /* 0x001fe20000000000 */
[----:B------:R-:W-:-:S04]  /*1b3c0*/  SHF.R.S32.HI R7, RZ, 0x1f, R9 ;  /* 0x0000001fff077819 */ /* 0x000fc80000011409 */
[----:B------:R-:W-:-:S07]  /*1b3d0*/  ISETP.GE.AND P3, PT, R30, 0xc0, PT ;  /* 0x000000c01e00780c */ /* 0x000fce0003f66270 */
[----:B------:R-:W0:Y:S01]  /*1b3e0*/  @P2 LDC R27, c[0x0][0xbec] ;  /* 0x0002fb00ff1b2b82 */ /* 0x000e220000000800 */
[----:B-1----:R-:W-:Y:S05]  /*1b3f0*/  @P1 BRA `(.L_x_9781) ;  /* 0x0000000000101947 */ /* 0x002fea0003800000 */
[----:B------:R-:W-:Y:S05]  /*1b400*/  @!P0 BRA `(.L_x_9781) ;  /* 0x00000000000c8947 */ /* 0x000fea0003800000 */
[----:B------:R-:W3:Y:S04]  /*1b410*/  LDG.E R5, desc[UR42][R2.64] ;  /* 0x0000002a02057981 */ /* 0x000ee8000c1e1900 */
[----:B-----5:R-:W3:Y:S02]  /*1b420*/  LDG.E R0, desc[UR42][R2.64+0x4] ;  /* 0x0000042a02007981 */ /* 0x020ee4000c1e1900 */
[----:B---3--:R-:W-:-:S07]  /*1b430*/  IMAD.IADD R0, R0, 0x1, -R5 ;  /* 0x0000000100007824 */ /* 0x008fce00078e0a05 */
.L_x_9781:
[----:B------:R-:W3:Y:S04]  /*1b440*/  LDL R29, [R1+0x50] ;  /* 0x00005000011d7983 */ /* 0x000ee80000100800 */
[----:B------:R1:W5:Y:S01]  /*1b450*/  LDL R28, [R1+0x10] ;  /* 0x00001000011c7983 */ /* 0x0003620000100800 */
[----:B------:R-:W-:Y:S01]  /*1b460*/  BSSY B1, `(.L_x_9782) ;  /* 0x000002c000017945 */ /* 0x000fe20003800000 */
[----:B------:R-:W-:Y:S02]  /*1b470*/  SEL R13, R9, RZ, !P0 ;  /* 0x000000ff090d7207 */ /* 0x000fe40004000000 */
[----:B------:R-:W-:Y:S02]  /*1b480*/  SEL R12, R7, RZ, !P0 ;  /* 0x000000ff070c7207 */ /* 0x000fe40004000000 */
[----:B-----5:R-:W-:-:S02]  /*1b490*/  SHF.R.S32.HI R11, RZ, 0x1f, R6 ;  /* 0x0000001fff0b7819 */ /* 0x020fc40000011406 */
[----:B---3--:R-:W-:Y:S01]  /*1b4a0*/  SHF.R.S32.HI R10, RZ, 0x1f, R29 ;  /* 0x0000001fff0a7819 */ /* 0x008fe2000001141d */
        /* <DEDUP_REMOVED lines=17> */
[----:B------:R-:W3:Y:S01]  /*1b5c0*/  @P0 LDC R21, c[0x0][0xbf0] ;  /* 0x0002fc00ff150b82 */ /* 0x000ee20000000800 */
[----:B------:R-:W-:-:S04]  /*1b5d0*/  IMAD.WIDE.U32 R2, R13, UR4, R2 ;  /* 0x000000040d027c25 */ /* 0x000fc8000f8e0002 */
[----:B-1----:R-:W-:-:S05]  /*1b5e0*/  @P0 IMAD.HI.U32 R4, R8, R15, RZ ;  /* 0x0000000f08040227 */ /* 0x002fca00078e00ff */
        /* <DEDUP_REMOVED lines=19> */
.L_x_9783:
[----:B------:R-:W-:Y:S05]  /*1b720*/  BSYNC B1 ;  /* 0x0000000000017941 */ /* 0x000fea0003800000 */
.L_x_9782:
[----:B------:R3:W5:Y:S04]  /*1b730*/  LDL R14, [R1+0x60] ;  /* 0x00006000010e7983 */ /* 0x0007680000100800 */
[----:B------:R3:W5:Y:S04]  /*1b740*/  LDL R15, [R1+0x80] ;  /* 0x00008000010f7983 */ /* 0x0007680000100800 */
[----:B------:R3:W5:Y:S04]  /*1b750*/  LDL R20, [R1+0x5c] ;  /* 0x00005c0001147983 */ /* 0x0007680000100800 */
[----:B------:R3:W5:Y:S04]  /*1b760*/  LDL R21, [R1+0x84] ;  /* 0x0000840001157983 */ /* 0x0007680000100800 */
[----:B------:R3:W5:Y:S01]  /*1b770*/  LDL R24, [R1+0x3c] ;  /* 0x00003c0001187983 */ /* 0x0007620000100800 */
[--C-:B-1----:R-:W-:Y:S01]  /*1b780*/  SHF.R.S32.HI R4, RZ, 0x1f, R30.reuse ;  /* 0x0000001fff047819 */ /* 0x102fe2000001141e */
[----:B------:R-:W1:Y:S01]  /*1b790*/  @P2 LDC R9, c[0x0][0xbf0] ;  /* 0x0002fc00ff092b82 */ /* 0x000e620000000800 */
        /* <DEDUP_REMOVED lines=15> */
[----:B------:R-:W-:Y:S02]  /*1b890*/  IMAD.IADD R8, R28, 0x1, R6 ;  /* 0x000000011c087824 */ /* 0x000fe400078e0206 */
[----:B------:R-:W-:-:S02]  /*1b8a0*/  IMAD R7, R29, UR5, R4 ;  /* 0x000000051d077c24 */ /* 0x000fc4000f8e0204 */
[----:B0-----:R-:W-:-:S04]  /*1b8b0*/  @P2 IMAD.HI.U32 R4, R8, R27, RZ ;  /* 0x0000001b08042227 */ /* 0x001fc800078e00ff */
[----:B------:R-:W-:Y:S01]  /*1b8c0*/  IMAD.WIDE.U32 R2, R29, UR4, R2 ;  /* 0x000000041d027c25 */ /* 0x000fe2000f8e0002 */
[----:B------:R-:W-:-:S03]  /*1b8d0*/  ULDC.64 UR4, c[0x0][0xaf0] ;  /* 0x0002bc0000047ab9 */ /* 0x000fc60000000a00 */
[----:B------:R-:W-:Y:S01]  /*1b8e0*/  IMAD.MOV.U32 R5, RZ, RZ, R8 ;  /* 0x000000ffff057224 */ /* 0x000fe200078e0008 */
[----:B-1----:R-:W-:Y:S01]  /*1b8f0*/  @P2 SHF.R.U32.HI R5, RZ, R9, R4 ;  /* 0x00000009ff052219 */ /* 0x002fe20000011604 */
        /* <DEDUP_REMOVED lines=17> */
[----:B------:R-:W-:Y:S02]  /*1ba10*/  IMAD.IADD R0, R26, 0x1, R28 ;  /* 0x000000011a007824 */ /* 0x000fe400078e021c */
        /* <DEDUP_REMOVED lines=22> */
.L_x_9785:
[----:B------:R-:W-:Y:S05]  /*1bb80*/  BSYNC B1 ;  /* 0x0000000000017941 */ /* 0x000fea0003800000 */
.L_x_9784:
[----:B------:R-:W-:Y:S01]  /*1bb90*/  VIADD R0, R0, 0x60 ;  /* 0x0000006000007836 */ /* 0x000fe20000000000 */
[----:B-1----:R1:W1:Y:S04]  /*1bba0*/  SHFL.IDX PT, R3, R5, 0x1, 0x1c1f ;  /* 0x003c1f0005037f89 */ /* 0x00226800000e0000 */
[----:B------:R-:W-:Y:S01]  /*1bbb0*/  ISETP.GE.AND P0, PT, R0, R25, PT ;  /* 0x000000190000720c */ /* 0x000fe20003f06270 */
[----:B0-----:R0:W0:-:S12]  /*1bbc0*/  SHFL.IDX PT, R2, R4, 0x1, 0x1c1f ;  /* 0x003c1f0004027f89 */ /* 0x00101800000e0000 */
[----:B------:R-:W-:Y:S05]  /*1bbd0*/  @P0 BRA `(.L_x_9780) ;  /* 0x0000000000300947 */ /* 0x000fea0003800000 */
[----:B------:R-:W-:Y:S02]  /*1bbe0*/  ULDC UR4, c[0x0][0xac8] ;  /* 0x0002b20000047ab9 */ /* 0x000fe40000000800 */
[----:B-----5:R-:W-:Y:S02]  /*1bbf0*/  ISETP.GE.AND P3, PT, R20, UR4, PT ;  /* 0x0000000414007c0c */ /* 0x020fe4000bf66270 */
[----:B------:R-:W-:Y:S02]  /*1bc00*/  ISETP.GE.AND P4, PT, R14, UR4, PT ;  /* 0x000000040e007c0c */ /* 0x000fe4000bf86270 */
[----:B------:R-:W-:-:S09]  /*1bc10*/  ISETP.GE.AND P2, PT, R24, UR4, PT ;  /* 0x0000000418007c0c */ /* 0x000fd2000bf46270 */
[-C--:B0---4-:R-:W-:Y:S02]  /*1bc20*/  @!P3 LEA R6, P0, R20, R2.reuse, 0x1 ;  /* 0x000000021406b211 */ /* 0x091fe400078008ff */
[----:B------:R-:W-:Y:S02]  /*1bc30*/  @!P4 LEA R8, P1, R14, R2, 0x1 ;  /* 0x000000020e08c211 */ /* 0x000fe400078208ff */
[----:B-1-3--:R-:W-:Y:S01]  /*1bc40*/  @!P2 IMAD.WIDE R4, R24, 0x2, R2 ;  /* 0x000000021804a825 */ /* 0x00afe200078e0202 */
[-C--:B------:R-:W-:Y:S02]  /*1bc50*/  @!P3 LEA.HI.X R7, R20, R3.reuse, R21, 0x1, P0 ;  /* 0x000000031407b211 */ /* 0x080fe400000f0c15 */
[----:B------:R-:W-:Y:S02]  /*1bc60*/  @!P4 LEA.HI.X R9, R14, R3, R15, 0x1, P1 ;  /* 0x000000030e09c211 */ /* 0x000fe400008f0c0f */
[----:B------:R0:W-:Y:S04]  /*1bc70*/  @!P2 ST.E.128 desc[UR42][R4.64], RZ ;  /* 0x000000ff0400a985 */ /* 0x0001e8000c101d2a */
[----:B------:R0:W-:Y:S04]  /*1bc80*/  @!P3 ST.E.128 desc[UR42][R6.64], RZ ;  /* 0x000000ff0600b985 */ /* 0x0001e8000c101d2a */
[----:B------:R0:W-:Y:S02]  /*1bc90*/  @!P4 ST.E.128 desc[UR42][R8.64], RZ ;  /* 0x000000ff0800c985 */ /* 0x0001e4000c101d2a */
.L_x_9780:
[----:B------:R-:W-:Y:S05]  /*1bca0*/  BSYNC B0 ;  /* 0x0000000000007941 */ /* 0x000fea0003800000 */
.L_x_9775:
[----:B------:R-:W2:Y:S01]  /*1bcb0*/  LDL R0, [R1+0x4c] ;  /* 0x00004c0001007983 */ /* 0x000ea20000100800 */
[----:B------:R-:W-:Y:S02]  /*1bcc0*/  ULDC UR4, c[0x0][0xc3c] ;  /* 0x00030f0000047ab9 */ /* 0x000fe40000000800 */
[----:B--2---:R-:W-:-:S13]  /*1bcd0*/  ISETP.GE.AND P0, PT, R0, UR4, PT ;  /* 0x0000000400007c0c */ /* 0x004fda000bf06270 */
[----:B------:R-:W-:Y:S05]  /*1bce0*/  @!P0 BRA `(.L_x_9786) ;  /* 0xfffffe5400388947 */ /* 0x000fea000383ffff */
[----:B------:R-:W-:Y:S05]  /*1bcf0*/  BRA `(.L_x_9594) ;  /* 0x0000007400187947 */ /* 0x000fea0003800000 */
.L_x_9592:
        /* <DEDUP_REMOVED lines=13> */
[----:B------:R-:W0:Y:S01]  /*1bdd0*/  LDS.128 R16, [UR4+0x19cd0] ;  /* 0x019cd004ff107984 */ /* 0x000e220008000c00 */
[----:B------:R-:W-:Y:S06]  /*1bde0*/  BAR.ARV 0x4, 0x200 ;  /* 0x0108000000007b1d */ /* 0x000fec0000002000 */
[----:B------:R-:W-:Y:S05]  /*1bdf0*/  BRA `(.L_x_9788) ;  /* 0x0000000800847947 */ /* 0x000fea0003800000 */
.L_x_9787:
[----:B------:R-:W0:Y:S01]  /*1be00*/  S2R R2, SR_TID.X ;  /* 0x0000000000027919 */ /* 0x000e220000002100 */
        /* <DEDUP_REMOVED lines=41> */
.L_x_9793:
        /* <DEDUP_REMOVED lines=12> */
.L_x_9792:
[----:B------:R-:W-:Y:S05]  /*1c160*/  BSYNC B0 ;  /* 0x0000000000007941 */ /* 0x000fea0003800000 */
.L_x_9791:
        /* <DEDUP_REMOVED lines=21> */
.L_x_9789:
        /* <DEDUP_REMOVED lines=19> */
[----:B------:R-:W-:-:S06]  /*1c3f0*/  VIADD R16, R15, 0xffffffff ;  /* 0xffffffff0f107836 */ /* 0x000fcc0000000000 */
[----:B------:R0:W1:Y:S02]  /*1c400*/  SHFL.IDX PT, R16, R7, R16, 0x1f ;  /* 0x00001f1007107589 */ /* 0x00006400000e0000 */
.L_x_9794:
[----:B-1----:R-:W-:Y:S01]  /*1c410*/  IMAD R16, R16, UR5, R10 ;  /* 0x0000000510107c24 */ /* 0x002fe2000f8e020a */
[----:B------:R-:W-:Y:S01]  /*1c420*/  IABS R10, R6 ;  /* 0x00000006000a7213 */ /* 0x000fe20000000000 */
[----:B------:R-:W-:Y:S02]  /*1c430*/  IMAD R11, R11, R8, RZ ;  /* 0x000000080b0b7224 */ /* 0x000fe400078e02ff */
[----:B------:R-:W-:Y:S01]  /*1c440*/  IMAD.MOV.U32 R2, RZ, RZ, RZ ;  /* 0x000000ffff027224 */ /* 0x000fe200078e00ff */
[----:B0-----:R-:W-:Y:S01]  /*1c450*/  IADD3 R7, -R16, UR6, RZ ;  /* 0x0000000610077c10 */ /* 0x001fe2000fffe1ff */
[----:B------:R-:W-:Y:S02]  /*1c460*/  IMAD.MOV R10, RZ, RZ, -R10 ;  /* 0x000000ffff0a7224 */ /* 0x000fe400078e0a0a */
        /* <DEDUP_REMOVED lines=19> */
[----:B------:R-:W-:-:S04]  /*1c5a0*/  VIADDMNMX R9, R10, UR5, R9, PT ;  /* 0x000000050a097c46 */ /* 0x000fc8000b800109 */
[----:B------:R-:W-:-:S04]  /*1c5b0*/  IABS R10, R9 ;  /* 0x00000009000a7213 */ /* 0x000fc80000000000 */
[----:B------:R-:W0:Y:S08]  /*1c5c0*/  I2F.RP R11, R10 ;  /* 0x0000000a000b7306 */ /* 0x000e300000209400 */
[----:B0-----:R-:W0:Y:S02]  /*1c5d0*/  MUFU.RCP R11, R11 ;  /* 0x0000000b000b7308 */ /* 0x001e240000001000 */
[----:B0-----:R-:W-:Y:S01]  /*1c5e0*/  VIADD R3, R11, 0xffffffe ;  /* 0x0ffffffe0b037836 */ /* 0x001fe20000000000 */
[----:B------:R-:W-:-:S05]  /*1c5f0*/  IABS R11, R9 ;  /* 0x00000009000b7213 */ /* 0x000fca0000000000 */
[----:B------:R-:W0:Y:S02]  /*1c600*/  F2I.FTZ.U32.TRUNC.NTZ R3, R3 ;  /* 0x0000000300037305 */ /* 0x000e24000021f000 */
[----:B0-----:R-:W-:-:S04]  /*1c610*/  IMAD.MOV R13, RZ, RZ, -R3 ;  /* 0x000000ffff0d7224 */ /* 0x001fc800078e0a03 */
[----:B------:R-:W-:-:S04]  /*1c620*/  IMAD R7, R13, R10, RZ ;  /* 0x0000000a0d077224 */ /* 0x000fc800078e02ff */
[----:B------:R-:W-:Y:S01]  /*1c630*/  IMAD.HI.U32 R2, R3, R7, R2 ;  /* 0x0000000703027227 */ /* 0x000fe200078e0002 */
        /* <DEDUP_REMOVED lines=15> */
[----:B------:R-:W-:-:S03]  /*1c730*/  IMAD.MOV R9, RZ, RZ, -R9 ;  /* 0x000000ffff097224 */ /* 0x000fc600078e0a09 */
[----:B------:R-:W-:Y:S01]  /*1c740*/  LOP3.LUT R17, RZ, R2, RZ, 0x33, !PT ;  /* 0x00000002ff117212 */ /* 0x000fe200078e33ff */
[----:B------:R-:W-:-:S04]  /*1c750*/  IMAD R18, R2, R9, R3 ;  /* 0x0000000902127224 */ /* 0x000fc800078e0203 */
[----:B------:R-:W-:Y:S01]  /*1c760*/  IMAD.IADD R17, R4, 0x1, R17 ;  /* 0x0000000104117824 */ /* 0x000fe200078e0211 */
[----:B------:R-:W-:Y:S06]  /*1c770*/  BRA `(.L_x_9795) ;  /* 0x00000000000c7947 */ /* 0x000fec0003800000 */
.L_x_9790:
[----:B------:R-:W-:Y:S02]  /*1c780*/  IMAD.MOV.U32 R17, RZ, RZ, RZ ;  /* 0x000000ffff117224 */ /* 0x000fe400078e00ff */
[----:B------:R-:W-:Y:S02]  /*1c790*/  IMAD.U32 R16, RZ, RZ, UR6 ;  /* 0x00000006ff107e24 */ /* 0x000fe4000f8e00ff */
[----:B------:R-:W-:-:S07]  /*1c7a0*/  IMAD.MOV.U32 R18, RZ, RZ, RZ ;  /* 0x000000ffff127224 */ /* 0x000fce00078e00ff */
.L_x_9795:
[----:B------:R-:W-:-:S13]  /*1c7b0*/  ISETP.NE.AND P0, PT, R5, RZ, PT ;  /* 0x000000ff0500720c */ /* 0x000fda0003f05270 */
[----:B------:R-:W0:Y:S01]  /*1c7c0*/  @!P0 S2R R3, SR_CgaCtaId ;  /* 0x0000000000038919 */ /* 0x000e220000008800 */
[----:B------:R-:W-:-:S04]  /*1c7d0*/  @!P0 MOV R2, 0x400 ;  /* 0x0000040000028802 */ /* 0x000fc80000000f00 */
[----:B0-----:R-:W-:-:S05]  /*1c7e0*/  @!P0 LEA R2, R3, R2, 0x18 ;  /* 0x0000000203028211 */ /* 0x001fca00078ec0ff */
[----:B------:R1:W-:Y:S01]  /*1c7f0*/  @!P0 STS.128 [R2+0x19cd0], R16 ;  /* 0x019cd01002008388 */ /* 0x0003e20000000c00 */
[----:B------:R-:W-:Y:S06]  /*1c800*/  BAR.ARV 0x5, 0x200 ;  /* 0x0148000000007b1d */ /* 0x000fec0000002000 */
.L_x_9788:
[----:B------:R2:W-:Y:S01]  /*1c810*/  STL [R1+0x4c], RZ ;  /* 0x00004cff01007387 */ /* 0x0005e20000100800 */
[----:B------:R-:W-:Y:S01]  /*1c820*/  ULDC UR4, c[0x0][0xc3c] ;  /* 0x00030f0000047ab9 */ /* 0x000fe20000000800 */
[----:B------:R-:W-:Y:S01]  /*1c830*/  IMAD.MOV.U32 R28, RZ, RZ, 0x1 ;  /* 0x00000001ff1c7424 */ /* 0x000fe200078e00ff */
[----:B0-----:R-:W-:Y:S01]  /*1c840*/  ISETP.GE.AND P0, PT, R19, UR4, PT ;  /* 0x0000000413007c0c */ /* 0x001fe2000bf06270 */
[----:B------:R-:W-:-:S12]  /*1c850*/  IMAD.MOV.U32 R24, RZ, RZ, RZ ;  /* 0x000000ffff187224 */ /* 0x000fd800078e00ff */
[----:B--2---:R-:W-:Y:S05]  /*1c860*/  @P0 BRA `(.L_x_9796) ;  /* 0x0000006400440947 */ /* 0x004fea0003800000 */
[----:B------:R-:W0:Y:S01]  /*1c870*/  S2R R11, SR_TID.X ;  /* 0x00000000000b7919 */ /* 0x000e220000002100 */
[----:B------:R-:W2:Y:S01]  /*1c880*/  S2UR UR5, SR_CgaCtaId ;  /* 0x00000000000579c3 */ /* 0x000ea20000008800 */
        /* <DEDUP_REMOVED lines=9> */
[----:B--2---:R-:W-:-:S06]  /*1c920*/  ULEA UR4, UR5, UR4, 0x18 ;  /* 0x0000000405047291 */ /* 0x004fcc000f8ec03f */
[----:B------:R-:W-:Y:S01]  /*1c930*/  IMAD.U32 R23, RZ, RZ, UR4 ;  /* 0x00000004ff177e24 */ /* 0x000fe2000f8e00ff */
[C---:B0-----:R-:W-:Y:S01]  /*1c940*/  LOP3.LUT R10, R11.reuse, 0x7f, RZ, 0xc0, !PT ;  /* 0x0000007f0b0a7812 */ /* 0x041fe200078ec0ff */
[C---:B------:R-:W-:Y:S01]  /*1c950*/  IMAD.SHL.U32 R3, R11.reuse, 0x20, RZ ;  /* 0x000000200b037824 */ /* 0x040fe200078e00ff */
[----:B------:R-:W-:Y:S01]  /*1c960*/  SHF.R.U32.HI R4, RZ, 0x1, R11 ;  /* 0x00000001ff047819 */ /* 0x000fe2000001160b */
[C---:B-1----:R-:W-:Y:S01]  /*1c970*/  IMAD.SHL.U32 R2, R11.reuse, 0x10, RZ ;  /* 0x000000100b027824 */ /* 0x042fe200078e00ff */
        /* <DEDUP_REMOVED lines=23> */
[----:B------:R-:W-:Y:S01]  /*1caf0*/  SHF.R.U32.HI R4, RZ, 0x1, R10 ;  /* 0x00000001ff047819 */ /* 0x000fe2000001160a */
[----:B------:R-:W-:Y:S01]  /*1cb00*/  IMAD.MOV.U32 R5, RZ, RZ, 0x1 ;  /* 0x00000001ff057424 */ /* 0x000fe200078e00ff */
[----:B------:R-:W-:-:S02]  /*1cb10*/  LOP3.LUT R3, R3, 0x10, R8, 0x78, !PT ;  /* 0x0000001003037812 */ /* 0x000fc400078e7808 */
[----:B------:R-:W-:Y:S01]  /*1cb20*/  LOP3.LUT R4, R4, 0x40, R0, 0xf8, !PT ;  /* 0x0000004004047812 */ /* 0x000fe200078ef800 */
[----:B------:R-:W-:Y:S01]  /*1cb30*/  IMAD.IADD R0, R23, 0x1, R6 ;  /* 0x0000000117007824 */ /* 0x000fe200078e0206 */
[----:B------:R-:W-:Y:S01]  /*1cb40*/  LOP3.LUT R26, R26, R3, RZ, 0xfc, !PT ;  /* 0x000000031a1a7212 */ /* 0x000fe200078efcff */
[C---:B------:R-:W-:Y:S01]  /*1cb50*/  VIADD R3, R29.reuse, 0x40 ;  /* 0x000000401d037836 */ /* 0x040fe20000000000 */
[----:B------:R-:W-:Y:S01]  /*1cb60*/  STL [R1], R5 ;  /* 0x0000000501007387 */ /* 0x000fe20000100800 */
[----:B------:R-:W-:Y:S01]  /*1cb70*/  @P0 VIADD R3, R29, 0xffffffc0 ;  /* 0xffffffc01d030836 */ /* 0x000fe20000000000 */
[----:B------:R-:W-:Y:S02]  /*1cb80*/  LOP3.LUT R2, R2, 0x10, RZ, 0xc0, !PT ;  /* 0x0000001002027812 */ /* 0x000fe400078ec0ff */
[----:B------:R0:W-:Y:S04]  /*1cb90*/  STL [R1+0x28], R0 ;  /* 0x0000280001007387 */ /* 0x0001e80000100800 */
[----:B------:R-:W-:Y:S04]  /*1cba0*/  STL [R1+0x4c], RZ ;  /* 0x00004cff01007387 */ /* 0x000fe80000100800 */
[----:B------:R1:W-:Y:S01]  /*1cbb0*/  STL [R1+0x14], R3 ;  /* 0x0000140301007387 */ /* 0x0003e20000100800 */
[----:B0-----:R-:W-:-:S02]  /*1cbc0*/  LOP3.LUT R0, R2, 0x20, RZ, 0xfc, !PT ;  /* 0x0000002002007812 */ /* 0x001fc400078efcff */
[----:B------:R-:W-:Y:S02]  /*1cbd0*/  LOP3.LUT R0, R26, 0x2800, RZ, 0xfc, !PT ;  /* 0x000028001a007812 */ /* 0x000fe400078efcff */
[----:B-1----:R-:W-:Y:S02]  /*1cbe0*/  LOP3.LUT R3, R2, 0x40, RZ, 0xfc, !PT ;  /* 0x0000004002037812 */ /* 0x002fe400078efcff */
[----:B------:R-:W-:-:S07]  /*1cbf0*/  LOP3.LUT R2, R26, 0x1800, RZ, 0xfc, !PT ;  /* 0x000018001a027812 */ /* 0x000fce00078efcff */
.L_x_9928:
[----:B------:R-:W-:Y:S05]  /*1cc00*/  YIELD ;  /* 0x0000000000007946 */ /* 0x000fea0003800000 */
[----:B------:R-:W-:Y:S01]  /*1cc10*/  ULDC.64 UR4, c[0x0][0xa28] ;  /* 0x00028a0000047ab9 */ /* 0x000fe20000000a00 */
[----:B------:R-:W-:Y:S02]  /*1cc20*/  CS2R R6, SRZ ;  /* 0x0000000000067805 */ /* 0x000fe4000001ff00 */
[----:B------:R-:W-:Y:S01]  /*1cc30*/  ISETP.NE.U32.AND P0, PT, RZ, UR4, PT ;  /* 0x00000004ff007c0c */ /* 0x000fe2000bf05070 */
[----:B0-----:R-:W0:Y:S01]  /*1cc40*/  LDC.64 R10, c[0x0][0xa00] ;  /* 0x00028000ff0a7b82 */ /* 0x001e220000000a00 */
[----:B------:R-:W-:Y:S01]  /*1cc50*/  ULDC.64 UR6, c[0x0][0xa08] ;  /* 0x0002820000067ab9 */ /* 0x000fe20000000a00 */
[----:B------:R-:W-:Y:S01]  /*1cc60*/  ULDC.64 UR8, c[0x0][0xa10] ;  /* 0x0002840000087ab9 */ /* 0x000fe20000000a00 */
[----:B------:R-:W-:Y:S01]  /*1cc70*/  ISETP.NE.AND.EX P0, PT, RZ, UR5, PT, P0 ;  /* 0x00000005ff007c0c */ /* 0x000fe2000bf05300 */
[----:B------:R-:W-:-:S04]  /*1cc80*/  ULDC.64 UR4, c[0x0][0xa18] ;  /* 0x0002860000047ab9 */ /* 0x000fc80000000a00 */
[----:B-1----:R-:W1:Y:S08]  /*1cc90*/  LDC.64 R4, c[0x0][0xa08] ;  /* 0x00028200ff047b82 */ /* 0x002e700000000a00 */
[----:B--2---:R-:W2:Y:S02]  /*1cca0*/  @P0 LDC.64 R2, c[0x0][0xa28] ;  /* 0x00028a00ff020b82 */ /* 0x004ea40000000a00 */
[----:B--2---:R-:W-:-:S05]  /*1ccb0*/  @P0 IMAD.WIDE R2, R19, 0x4, R2 ;  /* 0x0000000413020825 */ /* 0x004fca00078e0202 */
        /* <DEDUP_REMOVED lines=9> */
[----:B--2---:R-:W0:Y:S01]  /*1cd50*/  LDC.64 R2, c[0x0][0xa10] ;  /* 0x00028400ff027b82 */ /* 0x004e220000000a00 */
[----:B------:R-:W-:-:S02]  /*1cd60*/  IMAD.MOV.U32 R0, RZ, RZ, RZ ;  /* 0x000000ffff007224 */ /* 0x000fc400078e00ff */
[----:B------:R-:W-:Y:S01]  /*1cd70*/  ISETP.NE.AND.EX P3, PT, RZ, UR5, PT, P1 ;  /* 0x00000005ff007c0c */ /* 0x000fe2000bf65310 */
[----:B-1----:R-:W-:-:S04]  /*1cd80*/  IMAD.WIDE R4, R19, 0x4, R4 ;  /* 0x0000000413047825 */ /* 0x002fc800078e0204 */
[----:B------:R-:W1:Y:S01]  /*1cd90*/  @P0 LDC.64 R12, c[0x0][0xa18] ;  /* 0x00028600ff0c0b82 */ /* 0x000e620000000a00 */
[----:B------:R-:W-:Y:S01]  /*1cda0*/  ULDC UR4, c[0x0][0x288] ;  /* 0x0000a20000047ab9 */ /* 0x000fe20000000800 */
[----:B------:R-:W-:Y:S02]  /*1cdb0*/  ISETP.NE.AND.EX P1, PT, RZ, UR7, PT, P2 ;  /* 0x00000007ff007c0c */ /* 0x000fe4000bf25320 */
[----:B------:R-:W-:-:S04]  /*1cdc0*/  ISETP.NE.AND.EX P2, PT, RZ, UR9, PT, P4 ;  /* 0x00000009ff007c0c */ /* 0x000fc8000bf45340 */
[----:B------:R-:W2:Y:S07]  /*1cdd0*/  @P3 LDG.E R7, desc[UR42][R10.64] ;  /* 0x0000002a0a073981 */ /* 0x000eae000c1e1900 */
[----:B------:R3:W5:Y:S01]  /*1cde0*/  @P1 LDG.E R9, desc[UR42][R4.64] ;  /* 0x0000002a04091981 */ /* 0x000762000c1e1900 */
[----:B0-----:R-:W-:-:S05]  /*1cdf0*/  IMAD.WIDE R2, R19, 0x4, R2 ;  /* 0x0000000413027825 */ /* 0x001fca00078e0202 */
[----:B------:R3:W5:Y:S01]  /*1ce00*/  @P2 LDG.E R0, desc[UR42][R2.64] ;  /* 0x0000002a02002981 */ /* 0x000762000c1e1900 */
[----:B-1----:R-:W-:-:S03]  /*1ce10*/  @P0 IMAD.WIDE R12, R19, 0x4, R12 ;  /* 0x00000004130c0825 */ /* 0x002fc600078e020c */
[----:B--2---:R0:W-:Y:S02]  /*1ce20*/  STL [R1+0x2c], R7 ;  /* 0x00002c0701007387 */ /* 0x0041e40000100800 */
[----:B0-----:R-:W-:Y:S01]  /*1ce30*/  IMAD.U32 R7, RZ, RZ, UR4 ;  /* 0x00000004ff077e24 */ /* 0x001fe2000f8e00ff */
[----:B------:R-:W-:-:S05]  /*1ce40*/  ULDC.64 UR4, c[0x0][0x418] ;  /* 0x0001060000047ab9 */ /* 0x000fca0000000a00 */
        /* <DEDUP_REMOVED lines=8> */
[----:B------:R-:W-:Y:S01]  /*1ced0*/  IMAD.U32 R8, RZ, RZ, UR4 ;  /* 0x00000004ff087e24 */ /* 0x000fe2000f8e00ff */
[----:B--2---:R0:W-:Y:S01]  /*1cee0*/  STL [R1+0x24], R7 ;  /* 0x0000240701007387 */ /* 0x0041e20000100800 */
[----:B------:R-:W-:Y:S02]  /*1cef0*/  IMAD.MOV.U32 R13, RZ, RZ, R7 ;  /* 0x000000ffff0d7224 */ /* 0x000fe400078e0007 */
[----:B0-----:R-:W-:Y:S01]  /*1cf00*/  IMAD.U32 R7, RZ, RZ, UR5 ;  /* 0x00000005ff077e24 */ /* 0x001fe2000f8e00ff */
[----:B---3--:R-:W-:Y:S06]  /*1cf10*/  @P0 BRA `(.L_x_9797) ;  /* 0x0000000000140947 */ /* 0x008fec0003800000 */
[----:B------:R-:W-:Y:S05]  /*1cf20*/  @!P3 BRA `(.L_x_9797) ;  /* 0x000000000010b947 */ /* 0x000fea0003800000 */
[----:B------:R-:W2:Y:S04]  /*1cf30*/  LDG.E R12, desc[UR42][R10.64] ;  /* 0x0000002a0a0c7981 */ /* 0x000ea8000c1e1900 */
[----:B------:R-:W2:Y:S02]  /*1cf40*/  LDG.E R10, desc[UR42][R10.64+0x4] ;  /* 0x0000042a0a0a7981 */ /* 0x000ea4000c1e1900 */
[----:B--2---:R-:W-:-:S05]  /*1cf50*/  IMAD.IADD R13, R10, 0x1, -R12 ;  /* 0x000000010a0d7824 */ /* 0x004fca00078e0a0c */
[----:B------:R0:W-:Y:S02]  /*1cf60*/  STL [R1+0x24], R13 ;  /* 0x0000240d01007387 */ /* 0x0001e40000100800 */
.L_x_9797:
[----:B-----5:R-:W-:Y:S01]  /*1cf70*/  IMAD.IADD R9, R9, 0x1, R6 ;  /* 0x0000000109097824 */ /* 0x020fe200078e0206 */
[----:B------:R-:W-:Y:S02]  /*1cf80*/  ULDC.64 UR4, c[0x0][0xa20] ;  /* 0x0002880000047ab9 */ /* 0x000fe40000000a00 */
[----:B------:R-:W-:Y:S02]  /*1cf90*/  ISETP.NE.U32.AND P0, PT, RZ, UR4, PT ;  /* 0x00000004ff007c0c */ /* 0x000fe4000bf05070 */
[----:B------:R1:W-:Y:S02]  /*1cfa0*/  STL [R1+0x10], R9 ;  /* 0x0000100901007387 */ /* 0x0003e40000100800 */
[----:B------:R-:W-:-:S13]  /*1cfb0*/  ISETP.NE.AND.EX P0, PT, RZ, UR5, PT, P0 ;  /* 0x00000005ff007c0c */ /* 0x000fda000bf05300 */
[----:B-1----:R-:W-:Y:S05]  /*1cfc0*/  @!P0 BRA `(.L_x_9798) ;  /* 0x0000000000108947 */ /* 0x002fea0003800000 */
[----:B------:R-:W1:Y:S02]  /*1cfd0*/  LDC.64 R8, c[0x0][0xa20] ;  /* 0x00028800ff087b82 */ /* 0x000e640000000a00 */
[----:B-1----:R-:W-:-:S06]  /*1cfe0*/  IMAD.WIDE R8, R19, 0x4, R8 ;  /* 0x0000000413087825 */ /* 0x002fcc00078e0208 */
[----:B------:R1:W5:Y:S01]  /*1cff0*/  LDG.E R8, desc[UR42][R8.64] ;  /* 0x0000002a08087981 */ /* 0x000362000c1e1900 */
[----:B------:R-:W-:Y:S05]  /*1d000*/  BRA `(.L_x_9799) ;  /* 0x0000000000107947 */ /* 0x000fea0003800000 */
.L_x_9798:
[----:B------:R-:W-:Y:S05]  /*1d010*/  @!P1 BRA `(.L_x_9799) ;  /* 0x00000000000c9947 */ /* 0x000fea0003800000 */
[----:B------:R-:W2:Y:S04]  /*1d020*/  LDG.E R8, desc[UR42][R4.64] ;  /* 0x0000002a04087981 */ /* 0x000ea8000c1e1900 */
[----:B------:R-:W2:Y:S02]  /*1d030*/  LDG.E R4, desc[UR42][R4.64+0x4] ;  /* 0x0000042a04047981 */ /* 0x000ea4000c1e1900 */
[----:B--2---:R-:W-:-:S07]  /*1d040*/  IMAD.IADD R8, R4, 0x1, -R8 ;  /* 0x0000000104087824 */ /* 0x004fce00078e0a08 */
.L_x_9799:
[----:B------:R-:W2:Y:S04]  /*1d050*/  @P2 LDG.E R4, desc[UR42][R2.64] ;  /* 0x0000002a02042981 */ /* 0x000ea8000c1e1900 */
[----:B------:R3:W2:Y:S01]  /*1d060*/  @P2 LDG.E R5, desc[UR42][R2.64+0x4] ;  /* 0x0000042a02052981 */ /* 0x0006a2000c1e1900 */
[----:B------:R-:W-:Y:S02]  /*1d070*/  IMAD R11, R17, 0xc0, RZ ;  /* 0x000000c0110b7824 */ /* 0x000fe400078e02ff */
[----:B-----5:R-:W-:Y:S02]  /*1d080*/  IMAD.IADD R6, R8, 0x1, -R6 ;  /* 0x0000000108067824 */ /* 0x020fe400078e0a06 */
[----:B-1----:R-:W-:Y:S01]  /*1d090*/  VIADD R9, R11, 0xbf ;  /* 0x000000bf0b097836 */ /* 0x002fe20000000000 */
[----:B------:R1:W-:Y:S01]  /*1d0a0*/  STL [R1+0x20], R11 ;  /* 0x0000200b01007387 */ /* 0x0003e20000100800 */
[----:B---3--:R-:W3:Y:S02]  /*1d0b0*/  LDC R2, c[0x0][0x448] ;  /* 0x00011200ff027b82 */ /* 0x008ee40000000800 */
[----:B---3--:R-:W-:-:S13]  /*1d0c0*/  ISETP.NE.AND P1, PT, R2, 0x1, PT ;  /* 0x000000010200780c */ /* 0x008fda0003f25270 */
[----:B------:R-:W3:Y:S08]  /*1d0d0*/  @P1 LDC R2, c[0x0][0x44c] ;  /* 0x00011300ff021b82 */ /* 0x000ef00000000800 */
[----:B------:R-:W4:Y:S01]  /*1d0e0*/  @P1 LDC R3, c[0x0][0x450] ;  /* 0x00011400ff031b82 */ /* 0x000f220000000800 */
[----:B---3--:R-:W-:-:S05]  /*1d0f0*/  @P1 IMAD.HI.U32 R2, R9, R2, RZ ;  /* 0x0000000209021227 */ /* 0x008fca00078e00ff */
[----:B----4-:R-:W-:Y:S01]  /*1d100*/  @P1 SHF.R.U32.HI R9, RZ, R3, R2 ;  /* 0x00000003ff091219 */ /* 0x010fe20000011602 */
[----:B--2---:R-:W-:-:S04]  /*1d110*/  @P2 IMAD.IADD R7, R5, 0x1, -R4 ;  /* 0x0000000105072824 */ /* 0x004fc800078e0a04 */
[----:B------:R-:W-:-:S04]  /*1d120*/  IMAD.IADD R8, R6, 0x1, R7 ;  /* 0x0000000106087824 */ /* 0x000fc800078e0207 */
[C---:B------:R-:W-:Y:S01]  /*1d130*/  VIADD R21, R8.reuse, 0x7f ;  /* 0x0000007f08157836 */ /* 0x040fe20000000000 */
[----:B------:R-:W-:-:S04]  /*1d140*/  IADD3 R20, R8, 0x1, -R13 ;  /* 0x0000000108147810 */ /* 0x000fc80007ffe80d */
[----:B------:R-:W-:Y:S01]  /*1d150*/  SHF.R.S32.HI R2, RZ, 0x1f, R21 ;  /* 0x0000001fff027819 */ /* 0x000fe20000011415 */
[----:B------:R-:W-:-:S03]  /*1d160*/  IMAD.IADD R9, R20, 0x1, R9 ;  /* 0x0000000114097824 */ /* 0x000fc600078e0209 */
[----:B------:R-:W-:Y:S02]  /*1d170*/  LEA.HI R21, R2, R21, RZ, 0x7 ;  /* 0x0000001502157211 */ /* 0x000fe400078f38ff */
[----:B------:R-:W2:Y:S02]  /*1d180*/  LDC.64 R2, c[0x0][0x9e0] ;  /* 0x00027800ff027b82 */ /* 0x000ea40000000a00 */
[----:B------:R-:W-:Y:S02]  /*1d190*/  SHF.R.S32.HI R21, RZ, 0x7, R21 ;  /* 0x00000007ff157819 */ /* 0x000fe40000011415 */
[----:B--2---:R-:W-:Y:S01]  /*1d1a0*/  ISETP.GE.AND P3, PT, R3, 0x1, PT ;  /* 0x000000010300780c */ /* 0x004fe20003f66270 */
[----:B------:R-:W-:-:S12]  /*1d1b0*/  IMAD.IADD R2, R9, 0x1, R2 ;  /* 0x0000000109027824 */ /* 0x000fd800078e0202 */
[----:B-1----:R-:W-:Y:S05]  /*1d1c0*/  @!P3 BRA `(.L_x_9800) ;  /* 0x000000000048b947 */ /* 0x002fea0003800000 */
        /* <DEDUP_REMOVED lines=11> */
.L_x_9802:
[----:B------:R-:W-:-:S13]  /*1d280*/  ISETP.NE.AND P0, PT, R3, 0x1, PT ;  /* 0x000000010300780c */ /* 0x000fda0003f05270 */
[----:B------:R-:W1:Y:S02]  /*1d290*/  @P0 LDC.64 R4, c[0x0][0x9e8] ;  /* 0x00027a00ff040b82 */ /* 0x000e640000000a00 */
[----:B-1----:R-:W-:-:S05]  /*1d2a0*/  @P0 IMAD.HI.U32 R4, R10, R4, RZ ;  /* 0x000000040a040227 */ /* 0x002fca00078e00ff */
[----:B------:R-:W-:-:S07]  /*1d2b0*/  @P0 SHF.R.U32.HI R10, RZ, R5, R4 ;  /* 0x00000005ff0a0219 */ /* 0x000fce0000011604 */
.L_x_9803:
[----:B------:R-:W-:Y:S05]  /*1d2c0*/  BSYNC B0 ;  /* 0x0000000000007941 */ /* 0x000fea0003800000 */
.L_x_9801:
[----:B------:R-:W-:-:S05]  /*1d2d0*/  IMAD R10, R10, R3, R3 ;  /* 0x000000030a0a7224 */ /* 0x000fca00078e0203 */
[----:B------:R-:W-:-:S07]  /*1d2e0*/  VIMNMX R2, R2, R10, PT ;  /* 0x0000000a02027248 */ /* 0x000fce0003fe0100 */
.L_x_9800:
        /* <DEDUP_REMOVED lines=20> */
.L_x_9806:
[----:B------:R-:W-:-:S13]  /*1d430*/  ISETP.NE.AND P0, PT, R3, 0x1, PT ;  /* 0x000000010300780c */ /* 0x000fda0003f05270 */
[----:B------:R-:W1:Y:S02]  /*1d440*/  @P0 LDC.64 R4, c[0x0][0x9e8] ;  /* 0x00027a00ff040b82 */ /* 0x000e640000000a00 */
[----:B-1----:R-:W-:-:S05]  /*1d450*/  @P0 IMAD.HI.U32 R4, R9, R4, RZ ;  /* 0x0000000409040227 */ /* 0x002fca00078e00ff */
[----:B------:R-:W-:-:S07]  /*1d460*/  @P0 SHF.R.U32.HI R9, RZ, R5, R4 ;  /* 0x00000005ff090219 */ /* 0x000fce0000011604 */
.L_x_9807:
[----:B------:R-:W-:Y:S05]  /*1d470*/  BSYNC B0 ;  /* 0x0000000000007941 */ /* 0x000fea0003800000 */
.L_x_9805:
[----:B------:R-:W-:-:S05]  /*1d480*/  IMAD R3, R9, R3, RZ ;  /* 0x0000000309037224 */ /* 0x000fca00078e02ff */
[----:B------:R-:W-:-:S07]  /*1d490*/  VIMNMX R8, R8, R3, !PT ;  /* 0x0000000308087248 */ /* 0x000fce0007fe0100 */
.L_x_9804:
[----:B------:R-:W-:Y:S01]  /*1d4a0*/  VIADD R2, R2, 0x7f ;  /* 0x0000007f02027836 */ /* 0x000fe20000000000 */
[----:B------:R-:W-:Y:S04]  /*1d4b0*/  BSSY B0, `(.L_x_9808) ;  /* 0x000015d000007945 */ /* 0x000fe80003800000 */
[----:B------:R-:W-:-:S04]  /*1d4c0*/  SHF.R.S32.HI R3, RZ, 0x1f, R2 ;  /* 0x0000001fff037819 */ /* 0x000fc80000011402 */
[----:B------:R-:W-:Y:S02]  /*1d4d0*/  LEA.HI R3, R3, R2, RZ, 0x7 ;  /* 0x0000000203037211 */ /* 0x000fe400078f38ff */
[----:B------:R-:W-:Y:S02]  /*1d4e0*/  SHF.R.S32.HI R2, RZ, 0x1f, R8 ;  /* 0x0000001fff027819 */ /* 0x000fe40000011408 */
[----:B------:R-:W-:Y:S02]  /*1d4f0*/  SHF.R.S32.HI R3, RZ, 0x7, R3 ;  /* 0x00000007ff037819 */ /* 0x000fe40000011403 */
[----:B------:R-:W-:Y:S02]  /*1d500*/  LEA.HI R2, R2, R8, RZ, 0x7 ;  /* 0x0000000802027211 */ /* 0x000fe400078f38ff */
[----:B------:R-:W-:Y:S02]  /*1d510*/  VIMNMX R3, R21, R3, PT ;  /* 0x0000000315037248 */ /* 0x000fe40003fe0100 */
[----:B------:R-:W-:-:S03]  /*1d520*/  SHF.R.S32.HI R2, RZ, 0x7, R2 ;  /* 0x00000007ff027819 */ /* 0x000fc60000011402 */
[----:B------:R-:W-:Y:S01]  /*1d530*/  IMAD R3, R3, 0x80, -R6 ;  /* 0x0000008003037824 */ /* 0x000fe200078e0a06 */
[----:B------:R-:W-:-:S04]  /*1d540*/  VIMNMX R2, RZ, R2, !PT ;  /* 0x00000002ff027248 */ /* 0x000fc80007fe0100 */
[----:B------:R-:W-:Y:S01]  /*1d550*/  VIMNMX R3, R3, R7, PT ;  /* 0x0000000703037248 */ /* 0x000fe20003fe0100 */
[----:B------:R-:W-:-:S05]  /*1d560*/  IMAD R2, R2, 0x80, -R6 ;  /* 0x0000008002027824 */ /* 0x000fca00078e0a06 */
[----:B------:R-:W-:-:S04]  /*1d570*/  VIMNMX R4, RZ, R2, !PT ;  /* 0x00000002ff047248 */ /* 0x000fc80007fe0100 */
[----:B------:R-:W-:Y:S02]  /*1d580*/  ISETP.GT.AND P0, PT, R3, R4, PT ;  /* 0x000000040300720c */ /* 0x000fe40003f04270 */
[----:B------:R-:W-:-:S11]  /*1d590*/  SHF.R.U32.HI R4, RZ, 0x7, R4 ;  /* 0x00000007ff047819 */ /* 0x000fd60000011604 */
[----:B------:R-:W-:-:S05]  /*1d5a0*/  @P0 VIADD R2, R3, 0x7f ;  /* 0x0000007f03020836 */ /* 0x000fca0000000000 */
[----:B------:R-:W-:-:S04]  /*1d5b0*/  @P0 SHF.R.S32.HI R3, RZ, 0x1f, R2 ;  /* 0x0000001fff030819 */ /* 0x000fc80000011402 */
[----:B------:R-:W-:Y:S01]  /*1d5c0*/  @P0 LEA.HI R2, R3, R2, RZ, 0x7 ;  /* 0x0000000203020211 */ /* 0x000fe200078f38ff */
[----:B------:R-:W-:-:S03]  /*1d5d0*/  IMAD.MOV.U32 R3, RZ, RZ, R4 ;  /* 0x000000ffff037224 */ /* 0x000fc600078e0004 */
        /* <DEDUP_REMOVED lines=11> */
.L_x_9963:
[----:B--2---:R-:W-:Y:S02]  /*1d690*/  ISETP.NE.AND P0, PT, R14, RZ, PT ;  /* 0x000000ff0e00720c */ /* 0x004fe40003f05270 */
[----:B------:R-:W-:-:S11]  /*1d6a0*/  PLOP3.LUT P6, PT, PT, PT, PT, 0x8, 0x0 ;  /* 0x000000000000781c */ /* 0x000fd60003fce170 */
[----:B------:R-:W-:Y:S05]  /*1d6b0*/  @P0 BRA `(.L_x_9811) ;  /* 0x00000000000c0947 */ /* 0x000fea0003800000 */
[----:B------:R-:W-:-:S03]  /*1d6c0*/  UMOV UR4, 0xffffffff ;  /* 0xffffffff00047882 */ /* 0x000fc60000000000 */
[----:B------:R-:W-:Y:S05]  /*1d6d0*/  BRA.DIV UR4, `(.L_x_9812) ;  /* 0x0000006204d07947 */ /* 0x000fea000b800000 */
[----:B------:R-:W-:-:S13]  /*1d6e0*/  ELECT P6, URZ, PT ;  /* 0x00000000003f782f */ /* 0x000fda00038c0000 */
.L_x_9811:
        /* <DEDUP_REMOVED lines=9> */
.L_x_9966:
[----:B------:R-:W-:Y:S05]  /*1d780*/  BSYNC B1 ;  /* 0x0000000000017941 */ /* 0x000fea0003800000 */
.L_x_9813:
        /* <DEDUP_REMOVED lines=11> */
.L_x_9967:
[----:B------:R-:W-:Y:S05]  /*1d840*/  BSYNC B2 ;  /* 0x0000000000027941 */ /* 0x000fea0003800000 */
.L_x_9817:
        /* <DEDUP_REMOVED lines=9> */
.L_x_9820:
[----:B------:R-:W-:Y:S05]  /*1d8e0*/  BSYNC B2 ;  /* 0x0000000000027941 */ /* 0x000fea0003800000 */
.L_x_9819:
        /* <DEDUP_REMOVED lines=12> */
.L_x_9821:
        /* <DEDUP_REMOVED lines=10> */
[----:B0-----:R-:W-:Y:S01]  /*1da50*/  IMAD.MOV.U32 R13, RZ, RZ, 0x20 ;  /* 0x00000020ff0d7424 */ /* 0x001fe200078e00ff */
[----:B------:R-:W-:Y:S01]  /*1da60*/  PLOP3.LUT P0, PT, PT, PT, PT, 0x80, 0x0 ;  /* 0x000000000000781c */ /* 0x000fe20003f0f070 */
[----:B------:R-:W-:Y:S01]  /*1da70*/  VIADD R10, R7, 0x14800 ;  /* 0x00014800070a7836 */ /* 0x000fe20000000000 */
[----:B------:R-:W-:Y:S01]  /*1da80*/  UMOV UR6, 0x0 ;  /* 0x0000000000067882 */ /* 0x000fe20000000000 */
[----:B------:R-:W-:Y:S01]  /*1da90*/  UMOV UR7, 0x12f00000 ;  /* 0x12f0000000077882 */ /* 0x000fe20000000000 */
[----:B------:R-:W-:-:S15]  /*1daa0*/  R2UR UR10, R13 ;  /* 0x000000000d0a72ca */ /* 0x000fde00000e0000 */
.L_x_9822:
        /* <DEDUP_REMOVED lines=16> */
.L_x_9823:
        /* <DEDUP_REMOVED lines=13> */
.L_x_9968:
[----:B------:R-:W-:Y:S05]  /*1dc80*/  BSYNC B2 ;  /* 0x0000000000027941 */ /* 0x000fea0003800000 */
.L_x_9824:
[----:B------:R-:W-:Y:S01]  /*1dc90*/  BSSY B2, `(.L_x_9826) ;  /* 0x000000b000027945 */ /* 0x000fe20003800000 */
[----:B------:R-:W-:Y:S02]  /*1dca0*/  IMAD.MOV.U32 R10, RZ, RZ, 0x0 ;  /* 0x00000000ff0a7424 */ /* 0x000fe400078e00ff */
        /* <DEDUP_REMOVED lines=9> */
.L_x_9827:
[----:B------:R-:W-:Y:S05]  /*1dd40*/  BSYNC B2 ;  /* 0x0000000000027941 */ /* 0x000fea0003800000 */
.L_x_9826:
        /* <DEDUP_REMOVED lines=8> */
.L_x_9828:
        /* <DEDUP_REMOVED lines=15> */
.L_x_9829:
        /* <DEDUP_REMOVED lines=15> */
.L_x_9830:
        /* <DEDUP_REMOVED lines=10> */
.L_x_9816:
[----:B------:R-:W-:Y:S05]  /*1e050*/  BSYNC B1 ;  /* 0x0000000000017941 */ /* 0x000fea0003800000 */
.L_x_9815:
[----:B-1----:R-:W2:Y:S01]  /*1e060*/  LDL.LU R5, [R1] ;  /* 0x0000000001057983 */ /* 0x002ea20000300800 */
[----:B------:R-:W-:Y:S01]  /*1e070*/  VIADD R27, R27, 0x1 ;  /* 0x000000011b1b7836 */ /* 0x000fe20000000000 */
[----:B------:R-:W-:Y:S01]  /*1e080*/  PLOP3.LUT P0, PT, PT, PT, PT, 0x8, 0x0 ;  /* 0x000000000000781c */ /* 0x000fe20003f0e170 */
[----:B------:R-:W-:-:S03]  /*1e090*/  VIADD R9, R3, 0xfffffffe ;  /* 0xfffffffe03097836 */ /* 0x000fc60000000000 */
[----:B------:R-:W-:Y:S02]  /*1e0a0*/  ISETP.NE.AND P1, PT, R27, 0x2, PT ;  /* 0x000000021b00780c */ /* 0x000fe40003f25270 */
[----:B------:R-:W-:Y:S02]  /*1e0b0*/  ISETP.GE.AND P2, PT, R9, R4, PT ;  /* 0x000000040900720c */ /* 0x000fe40003f46270 */
[----:B------:R-:W-:Y:S02]  /*1e0c0*/  SEL R3, RZ, 0x1, P1 ;  /* 0x00000001ff037807 */ /* 0x000fe40000800000 */
[----:B------:R-:W-:Y:S02]  /*1e0d0*/  SEL R27, R27, RZ, P1 ;  /* 0x000000ff1b1b7207 */ /* 0x000fe40000800000 */
[----:B--2---:R-:W-:-:S05]  /*1e0e0*/  LOP3.LUT R5, R5, R3, RZ, 0x3c, !PT ;  /* 0x0000000305057212 */ /* 0x004fca00078e3cff */
[----:B------:R1:W-:Y:S02]  /*1e0f0*/  STL [R1], R5 ;  /* 0x0000000501007387 */ /* 0x0003e40000100800 */
[----:B------:R-:W-:Y:S05]  /*1e100*/  @!P2 BRA `(.L_x_9809) ;  /* 0x00000008005ca947 */ /* 0x000fea0003800000 */
.L_x_9847:
        /* <DEDUP_REMOVED lines=12> */
.L_x_9969:
[----:B------:R-:W-:Y:S05]  /*1e1d0*/  BSYNC B2 ;  /* 0x0000000000027941 */ /* 0x000fea0003800000 */
.L_x_9833:
        /* <DEDUP_REMOVED lines=9> */
.L_x_9836:
[----:B------:R-:W-:Y:S05]  /*1e270*/  BSYNC B2 ;  /* 0x0000000000027941 */ /* 0x000fea0003800000 */
.L_x_9835:
        /* <DEDUP_REMOVED lines=11> */
.L_x_9837:
        /* <DEDUP_REMOVED lines=16> */
.L_x_9838:
        /* <DEDUP_REMOVED lines=10> */
[----:B0-----:R-:W-:Y:S01]  /*1e4d0*/  IMAD.MOV.U32 R13, RZ, RZ, 0x40 ;  /* 0x00000040ff0d7424 */ /* 0x001fe200078e00ff */
[----:B------:R-:W-:Y:S01]  /*1e4e0*/  PLOP3.LUT P1, PT, PT, PT, PT, 0x80, 0x0 ;  /* 0x000000000000781c */ /* 0x000fe20003f2f070 */
[----:B------:R-:W-:Y:S01]  /*1e4f0*/  VIADD R10, R6, 0x15800 ;  /* 0x00015800060a7836 */ /* 0x000fe20000000000 */
[----:B------:R-:W-:Y:S01]  /*1e500*/  UMOV UR6, 0x0 ;  /* 0x0000000000067882 */ /* 0x000fe20000000000 */
[----:B------:R-:W-:Y:S01]  /*1e510*/  UMOV UR7, 0x12f00000 ;  /* 0x12f0000000077882 */ /* 0x000fe20000000000 */
[----:B------:R-:W-:-:S15]  /*1e520*/  R2UR UR10, R13 ;  /* 0x000000000d0a72ca */ /* 0x000fde00000e0000 */
.L_x_9839:
        /* <DEDUP_REMOVED lines=13> */
.L_x_9970:
[----:B------:R-:W-:Y:S05]  /*1e600*/  BSYNC B2 ;  /* 0x0000000000027941 */ /* 0x000fea0003800000 */
.L_x_9840:
        /* <DEDUP_REMOVED lines=11> */
.L_x_9843:
[----:B------:R-:W-:Y:S05]  /*1e6c0*/  BSYNC B2 ;  /* 0x0000000000027941 */ /* 0x000fea0003800000 */
.L_x_9842:
        /* <DEDUP_REMOVED lines=8> */
.L_x_9844:
        /* <DEDUP_REMOVED lines=15> */
.L_x_9845:
        /* <DEDUP_REMOVED lines=15> */
.L_x_9846:
        /* <DEDUP_REMOVED lines=10> */
.L_x_9832:
[----:B------:R-:W-:Y:S05]  /*1e9d0*/  BSYNC B1 ;  /* 0x0000000000017941 */ /* 0x000fea0003800000 */
.L_x_9831:
        /* <DEDUP_REMOVED lines=10> */
.L_x_9809:
[----:B------:R-:W-:Y:S05]  /*1ea80*/  BSYNC B0 ;  /* 0x0000000000007941 */ /* 0x000fea0003800000 */
.L_x_9808:
[----:B--2---:R-:W2:Y:S01]  /*1ea90*/  LDL R7, [R1+0x20] ;  /* 0x0000200001077983 */ /* 0x004ea20000100800 */
[----:B------:R-:W3:Y:S01]  /*1eaa0*/  LDC R0, c[0x0][0x448] ;  /* 0x00011200ff007b82 */ /* 0x000ee20000000800 */
[----:B------:R-:W-:Y:S07]  /*1eab0*/  @!P0 WARPSYNC.ALL ;  /* 0x0000000000008948 */ /* 0x000fee0003800000 */
[----:B------:R-:W-:Y:S01]  /*1eac0*/  @!P0 BAR.SYNC.DEFER_BLOCKING 0xc, 0x200 ;  /* 0x0308000000008b1d */ /* 0x000fe20000010000 */
[----:B---3--:R-:W-:-:S13]  /*1ead0*/  ISETP.NE.AND P1, PT, R0, 0x1, PT ;  /* 0x000000010000780c */ /* 0x008fda0003f25270 */
[----:B------:R-:W3:Y:S08]  /*1eae0*/  @P1 LDC R3, c[0x0][0x44c] ;  /* 0x00011300ff031b82 */ /* 0x000ef00000000800 */
[----:B------:R-:W4:Y:S01]  /*1eaf0*/  @P1 LDC R0, c[0x0][0x450] ;  /* 0x00011400ff001b82 */ /* 0x000f220000000800 */
[----:B--2---:R-:W-:-:S04]  /*1eb00*/  VIADD R2, R7, 0xbf ;  /* 0x000000bf07027836 */ /* 0x004fc80000000000 */
[----:B---3--:R-:W-:-:S05]  /*1eb10*/  @P1 IMAD.HI.U32 R3, R2, R3, RZ ;  /* 0x0000000302031227 */ /* 0x008fca00078e00ff */
[----:B----4-:R-:W-:-:S05]  /*1eb20*/  @P1 SHF.R.U32.HI R2, RZ, R0, R3 ;  /* 0x00000000ff021219 */ /* 0x010fca0000011603 */
[----:B------:R-:W-:Y:S02]  /*1eb30*/  IMAD.IADD R20, R20, 0x1, R2 ;  /* 0x0000000114147824 */ /* 0x000fe400078e0202 */
[----:B------:R-:W2:Y:S02]  /*1eb40*/  LDC.64 R2, c[0x0][0x9e0] ;  /* 0x00027800ff027b82 */ /* 0x000ea40000000a00 */
[----:B--2---:R-:W-:Y:S01]  /*1eb50*/  ISETP.GE.AND P2, PT, R3, 0x1, PT ;  /* 0x000000010300780c */ /* 0x004fe20003f46270 */
[----:B------:R-:W-:-:S12]  /*1eb60*/  IMAD.IADD R2, R20, 0x1, R2 ;  /* 0x0000000114027824 */ /* 0x000fd800078e0202 */
[----:B------:R-:W-:Y:S05]  /*1eb70*/  @!P2 BRA `(.L_x_9848) ;  /* 0x000000000048a947 */ /* 0x000fea0003800000 */
[C---:B------:R-:W-:Y:S01]  /*1eb80*/  ISETP.GT.AND P0, PT, R20.reuse, RZ, PT ;  /* 0x000000ff1400720c */ /* 0x040fe20003f04270 */
[----:B------:R-:W-:Y:S01]  /*1eb90*/  BSSY B0, `(.L_x_9849) ;  /* 0x000000e000007945 */ /* 0x000fe20003800000 */
[----:B------:R-:W-:-:S11]  /*1eba0*/  VIADD R0, R20, 0xffffffff ;  /* 0xffffffff14007836 */ /* 0x000fd60000000000 */
[----:B------:R-:W-:Y:S05]  /*1ebb0*/  @P0 BRA `(.L_x_9850) ;  /* 0x00000000001c0947 */ /* 0x000fea0003800000 */
[----:B------:R-:W-:Y:S01]  /*1ebc0*/  ISETP.NE.AND P0, PT, R3, 0x1, PT ;  /* 0x000000010300780c */ /* 0x000fe20003f05270 */
[----:B------:R-:W-:-:S12]  /*1ebd0*/  IMAD.MOV R0, RZ, RZ, -R20 ;  /* 0x000000ffff007224 */ /* 0x000fd800078e0a14 */
[----:B-1----:R-:W1:Y:S02]  /*1ebe0*/  @P0 LDC.64 R4, c[0x0][0x9e8] ;  /* 0x00027a00ff040b82 */ /* 0x002e640000000a00 */
[----:B-1----:R-:W-:-:S05]  /*1ebf0*/  @P0 IMAD.HI.U32 R4, R0, R4, RZ ;  /* 0x0000000400040227 */ /* 0x002fca00078e00ff */
[----:B------:R-:W-:-:S04]  /*1ec00*/  @P0 SHF.R.U32.HI R0, RZ, R5, R4 ;  /* 0x00000005ff000219 */ /* 0x000fc80000011604 */
[----:B------:R-:W-:Y:S01]  /*1ec10*/  LOP3.LUT R0, RZ, R0, RZ, 0x33, !PT ;  /* 0x00000000ff007212 */ /* 0x000fe200078e33ff */
[----:B------:R-:W-:Y:S06]  /*1ec20*/  BRA `(.L_x_9851) ;  /* 0x0000000000107947 */ /* 0x000fec0003800000 */
.L_x_9850:
[----:B------:R-:W-:-:S13]  /*1ec30*/  ISETP.NE.AND P0, PT, R3, 0x1, PT ;  /* 0x000000010300780c */ /* 0x000fda0003f05270 */
[----:B-1----:R-:W1:Y:S02]  /*1ec40*/  @P0 LDC.64 R4, c[0x0][0x9e8] ;  /* 0x00027a00ff040b82 */ /* 0x002e640000000a00 */
[----:B-1----:R-:W-:-:S05]  /*1ec50*/  @P0 IMAD.HI.U32 R4, R0, R4, RZ ;  /* 0x0000000400040227 */ /* 0x002fca00078e00ff */
[----:B------:R-:W-:-:S07]  /*1ec60*/  @P0 SHF.R.U32.HI R0, RZ, R5, R4 ;  /* 0x00000005ff000219 */ /* 0x000fce0000011604 */
.L_x_9851:
[----:B------:R-:W-:Y:S05]  /*1ec70*/  BSYNC B0 ;  /* 0x0000000000007941 */ /* 0x000fea0003800000 */
.L_x_9849:
[----:B------:R-:W-:-:S05]  /*1ec80*/  IMAD R0, R0, R3, R3 ;  /* 0x0000000300007224 */ /* 0x000fca00078e0203 */
[----:B------:R-:W-:-:S07]  /*1ec90*/  VIMNMX R2, R2, R0, PT ;  /* 0x0000000002027248 */ /* 0x000fce0003fe0100 */
.L_x_9848:
[----:B------:R-:W-:Y:S01]  /*1eca0*/  VIADD R2, R2, 0x7f ;  /* 0x0000007f02027836 */ /* 0x000fe20000000000 */
[----:B------:R-:W-:Y:S01]  /*1ecb0*/  ULDC UR4, c[0x0][0x9dc] ;  /* 0x0002770000047ab9 */ /* 0x000fe20000000800 */
[----:B------:R-:W-:-:S03]  /*1ecc0*/  IMAD.MOV.U32 R4, RZ, RZ, R7 ;  /* 0x000000ffff047224 */ /* 0x000fc600078e0007 */
[----:B------:R-:W-:-:S04]  /*1ecd0*/  SHF.R.S32.HI R0, RZ, 0x1f, R2 ;  /* 0x0000001fff007819 */ /* 0x000fc80000011402 */
[----:B------:R-:W-:Y:S02]  /*1ece0*/  LEA.HI R0, R0, R2, RZ, 0x7 ;  /* 0x0000000200007211 */ /* 0x000fe400078f38ff */
[----:B------:R-:W2:Y:S02]  /*1ecf0*/  @P1 LDC R2, c[0x0][0x44c] ;  /* 0x00011300ff021b82 */ /* 0x000ea40000000800 */
[----:B------:R-:W-:-:S04]  /*1ed00*/  SHF.R.S32.HI R0, RZ, 0x7, R0 ;  /* 0x00000007ff007819 */ /* 0x000fc80000011400 */
[----:B------:R-:W-:Y:S02]  /*1ed10*/  VIMNMX R6, R21, R0, PT ;  /* 0x0000000015067248 */ /* 0x000fe40003fe0100 */
[----:B------:R-:W3:Y:S03]  /*1ed20*/  @P1 LDC R0, c[0x0][0x450] ;  /* 0x00011400ff001b82 */ /* 0x000ee60000000800 */
[----:B------:R4:W-:Y:S01]  /*1ed30*/  STL [R1+0x38], R6 ;  /* 0x0000380601007387 */ /* 0x0009e20000100800 */
[----:B--2---:R-:W-:-:S05]  /*1ed40*/  @P1 IMAD.HI.U32 R2, R7, R2, RZ ;  /* 0x0000000207021227 */ /* 0x004fca00078e00ff */
[----:B---3--:R-:W-:-:S05]  /*1ed50*/  @P1 SHF.R.U32.HI R4, RZ, R0, R2 ;  /* 0x00000000ff041219 */ /* 0x008fca0000011602 */
[----:B------:R-:W-:-:S04]  /*1ed60*/  IMAD.IADD R2, R17, 0x1, R4 ;  /* 0x0000000111027824 */ /* 0x000fc800078e0204 */
[----:B------:R-:W-:Y:S01]  /*1ed70*/  VIADD R0, R2, -UR4 ;  /* 0x8000000402007c36 */ /* 0x000fe20008000000 */
[----:B----4-:R-:W-:Y:S06]  /*1ed80*/  @!P2 BRA `(.L_x_9852) ;  /* 0x000000000044a947 */ /* 0x010fec0003800000 */
[----:B------:R-:W-:Y:S01]  /*1ed90*/  ISETP.GT.AND P0, PT, R2, -0x1, PT ;  /* 0xffffffff0200780c */ /* 0x000fe20003f04270 */
[----:B------:R-:W-:-:S12]  /*1eda0*/  BSSY B0, `(.L_x_9853) ;  /* 0x000000d000007945 */ /* 0x000fd80003800000 */
[----:B------:R-:W-:Y:S05]  /*1edb0*/  @P0 BRA `(.L_x_9854) ;  /* 0x00000000001c0947 */ /* 0x000fea0003800000 */
[----:B------:R-:W-:Y:S02]  /*1edc0*/  ISETP.NE.AND P0, PT, R3, 0x1, PT ;  /* 0x000000010300780c */ /* 0x000fe40003f05270 */
[----:B------:R-:W-:-:S11]  /*1edd0*/  LOP3.LUT R2, RZ, R2, RZ, 0x33, !PT ;  /* 0x00000002ff027212 */ /* 0x000fd600078e33ff */
[----:B-1----:R-:W1:Y:S02]  /*1ede0*/  @P0 LDC.64 R4, c[0x0][0x9e8] ;  /* 0x00027a00ff040b82 */ /* 0x002e640000000a00 */
[----:B-1----:R-:W-:-:S05]  /*1edf0*/  @P0 IMAD.HI.U32 R4, R2, R4, RZ ;  /* 0x0000000402040227 */ /* 0x002fca00078e00ff */
[----:B------:R-:W-:-:S04]  /*1ee00*/  @P0 SHF.R.U32.HI R2, RZ, R5, R4 ;  /* 0x00000005ff020219 */ /* 0x000fc80000011604 */
[----:B------:R-:W-:Y:S01]  /*1ee10*/  LOP3.LUT R2, RZ, R2, RZ, 0x33, !PT ;  /* 0x00000002ff027212 */ /* 0x000fe200078e33ff */
[----:B------:R-:W-:Y:S06]  /*1ee20*/  BRA `(.L_x_9855) ;  /* 0x0000000000107947 */ /* 0x000fec0003800000 */
.L_x_9854:
[----:B------:R-:W-:-:S13]  /*1ee30*/  ISETP.NE.AND P0, PT, R3, 0x1, PT ;  /* 0x000000010300780c */ /* 0x000fda0003f05270 */
[----:B-1----:R-:W1:Y:S02]  /*1ee40*/  @P0 LDC.64 R4, c[0x0][0x9e8] ;  /* 0x00027a00ff040b82 */ /* 0x002e640000000a00 */
[----:B-1----:R-:W-:-:S05]  /*1ee50*/  @P0 IMAD.HI.U32 R4, R2, R4, RZ ;  /* 0x0000000402040227 */ /* 0x002fca00078e00ff */
[----:B------:R-:W-:-:S07]  /*1ee60*/  @P0 SHF.R.U32.HI R2, RZ, R5, R4 ;  /* 0x00000005ff020219 */ /* 0x000fce0000011604 */
.L_x_9855:
[----:B------:R-:W-:Y:S05]  /*1ee70*/  BSYNC B0 ;  /* 0x0000000000007941 */ /* 0x000fea0003800000 */
.L_x_9853:
[----:B------:R-:W-:-:S05]  /*1ee80*/  IMAD R2, R2, R3, RZ ;  /* 0x0000000302027224 */ /* 0x000fca00078e02ff */
[----:B------:R-:W-:-:S07]  /*1ee90*/  VIMNMX R0, R0, R2, !PT ;  /* 0x0000000200007248 */ /* 0x000fce0007fe0100 */
.L_x_9852:
[----:B------:R-:W-:-:S04]  /*1eea0*/  SHF.R.S32.HI R2, RZ, 0x1f, R0 ;  /* 0x0000001fff027819 */ /* 0x000fc80000011400 */
[----:B------:R-:W-:-:S04]  /*1eeb0*/  LEA.HI R2, R2, R0, RZ, 0x7 ;  /* 0x0000000002027211 */ /* 0x000fc800078f38ff */
[----:B------:R-:W-:-:S04]  /*1eec0*/  SHF.R.S32.HI R2, RZ, 0x7, R2 ;  /* 0x00000007ff027819 */ /* 0x000fc80000011402 */
[----:B------:R-:W-:-:S04]  /*1eed0*/  VIMNMX R3, RZ, R2, !PT ;  /* 0x00000002ff037248 */ /* 0x000fc80007fe0100 */
[----:B------:R-:W-:Y:S01]  /*1eee0*/  ISETP.GT.AND P0, PT, R6, R3, PT ;  /* 0x000000030600720c */ /* 0x000fe20003f04270 */
[----:B------:R2:W-:-:S12]  /*1eef0*/  STL [R1+0xc], R3 ;  /* 0x00000c0301007387 */ /* 0x0005d80000100800 */
[----:B--2---:R-:W-:Y:S05]  /*1ef00*/  @P0 BRA `(.L_x_9856) ;  /* 0x0000000000440947 */ /* 0x004fea0003800000 */
[----:B------:R-:W2:Y:S02]  /*1ef10*/  S2R R3, SR_TID.X ;  /* 0x0000000000037919 */ /* 0x000ea40000002100 */
[----:B--2---:R-:W-:-:S04]  /*1ef20*/  LOP3.LUT R3, R3, 0x7f, RZ, 0xc0, !PT ;  /* 0x0000007f03037812 */ /* 0x004fc800078ec0ff */
[----:B------:R-:W-:-:S13]  /*1ef30*/  ISETP.NE.AND P0, PT, R3, RZ, PT ;  /* 0x000000ff0300720c */ /* 0x000fda0003f05270 */
[----:B------:R-:W-:Y:S05]  /*1ef40*/  @P0 BRA `(.L_x_9857) ;  /* 0x0000003000840947 */ /* 0x000fea0003800000 */
[----:B-1----:R-:W1:Y:S01]  /*1ef50*/  S2R R5, SR_LANEID ;  /* 0x0000000000057919 */ /* 0x002e620000000000 */
        /* <DEDUP_REMOVED lines=10> */
[----:B-1----:R-:W-:Y:S01]  /*1f000*/  IADD3 R16, R0, UR38, R7 ;  /* 0x0000002600107c10 */ /* 0x002fe2000fffe007 */
[----:B------:R-:W-:Y:S06]  /*1f010*/  BRA `(.L_x_9857) ;  /* 0x0000003000507947 */ /* 0x000fec0003800000 */
.L_x_9856:
        /* <DEDUP_REMOVED lines=9> */
[----:B------:R-:W2:Y:S01]  /*1f0b0*/  LDC.64 R2, c[0x4][R2] ;  /* 0x0100000002027b82 */ /* 0x000ea20000000a00 */
[----:B-1----:R-:W-:Y:S02]  /*1f0c0*/  IMAD.U32 R5, RZ, RZ, UR7 ;  /* 0x00000007ff057e24 */ /* 0x002fe4000f8e00ff */
[----:B------:R-:W-:Y:S02]  /*1f0d0*/  IMAD.U32 R6, RZ, RZ, UR8 ;  /* 0x00000008ff067e24 */ /* 0x000fe4000f8e00ff */
[----:B------:R-:W-:-:S02]  /*1f0e0*/  IMAD.U32 R7, RZ, RZ, UR9 ;  /* 0x00000009ff077e24 */ /* 0x000fc4000f8e00ff */
[----:B------:R-:W-:Y:S02]  /*1f0f0*/  IMAD.U32 R10, RZ, RZ, UR4 ;  /* 0x00000004ff0a7e24 */ /* 0x000fe4000f8e00ff */
[----:B------:R-:W-:Y:S02]  /*1f100*/  IMAD.U32 R11, RZ, RZ, UR5 ;  /* 0x00000005ff0b7e24 */ /* 0x000fe4000f8e00ff */
[----:B------:R-:W-:Y:S02]  /*1f110*/  IMAD.MOV.U32 R8, RZ, RZ, 0x70 ;  /* 0x00000070ff087424 */ /* 0x000fe400078e00ff */
[----:B------:R-:W-:Y:S02]  /*1f120*/  IMAD.MOV.U32 R12, RZ, RZ, 0x1 ;  /* 0x00000001ff0c7424 */ /* 0x000fe400078e00ff */
[----:B0-----:R-:W-:-:S07]  /*1f130*/  IMAD.MOV.U32 R13, RZ, RZ, RZ ;  /* 0x000000ffff0d7224 */ /* 0x001fce00078e00ff */
[----:B------:R-:W-:-:S07]  /*1f140*/  LEPC R20, `(.L_x_9859) ;  /* 0x000000001014794e */ /* 0x000fce0000000000 */
[----:B--2---:R-:W-:Y:S05]  /*1f150*/  CALL.ABS.NOINC R2 ;  /* 0x0000000002007343 */ /* 0x004fea0003c00000 */
.L_x_9859:
[----:B------:R-:W-:Y:S05]  /*1f160*/  BSYNC B6 ;  /* 0x0000000000067941 */ /* 0x000fea0003800000 */
.L_x_9858:
        /* <DEDUP_REMOVED lines=22> */
.L_x_9861:
[----:B------:R-:W-:Y:S05]  /*1f2d0*/  BSYNC B6 ;  /* 0x0000000000067941 */ /* 0x000fea0003800000 */
.L_x_9860:
        /* <DEDUP_REMOVED lines=20> */
.L_x_9863:
[----:B------:R-:W-:Y:S05]  /*1f420*/  BSYNC B6 ;  /* 0x0000000000067941 */ /* 0x000fea0003800000 */
.L_x_9862:
        /* <DEDUP_REMOVED lines=19> */
.L_x_9865:
[----:B------:R-:W-:Y:S05]  /*1f560*/  BSYNC B6 ;  /* 0x0000000000067941 */ /* 0x000fea0003800000 */
.L_x_9864:
        /* <DEDUP_REMOVED lines=17> */
[----:B------:R-:W3:Y:S02]  /*1f680*/  S2R R0, SR_TID.X ;  /* 0x0000000000007919 */ /* 0x000ee40000002100 */
[----:B---3--:R-:W-:-:S04]  /*1f690*/  SHF.R.U32.HI R0, RZ, 0x5, R0 ;  /* 0x00000005ff007819 */ /* 0x008fc80000011600 */
[----:B------:R-:W-:-:S05]  /*1f6a0*/  LOP3.LUT R0, R0, 0x3, RZ, 0xc0, !PT ;  /* 0x0000000300007812 */ /* 0x000fca00078ec0ff */
[----:B------:R3:W4:Y:S02]  /*1f6b0*/  SHFL.IDX PT, R14, R0, RZ, 0x1f ;  /* 0x00001fff000e7589 */ /* 0x00072400000e0000 */
.L_x_9973:
[----:B----4-:R-:W-:Y:S02]  /*1f6c0*/  ISETP.NE.AND P0, PT, R14, RZ, PT ;  /* 0x000000ff0e00720c */ /* 0x010fe40003f05270 */
[----:B------:R-:W-:Y:S02]  /*1f6d0*/  PLOP3.LUT P1, PT, PT, PT, PT, 0x8, 0x0 ;  /* 0x000000000000781c */ /* 0x000fe40003f2e170 */
[----:B------:R-:W-:-:S11]  /*1f6e0*/  LOP3.LUT R22, R22, 0xfffffffe, RZ, 0xc0, !PT ;  /* 0xfffffffe16167812 */ /* 0x000fd600078ec0ff */
[----:B------:R-:W-:Y:S01]  /*1f6f0*/  @P1 LOP3.LUT R22, R22, 0x1, RZ, 0xfc, !PT ;  /* 0x0000000116161812 */ /* 0x000fe200078efcff */
[----:B------:R-:W-:Y:S06]  /*1f700*/  @P0 BRA `(.L_x_9867) ;  /* 0x0000000400a00947 */ /* 0x000fec0003800000 */
[----:B------:R-:W-:-:S03]  /*1f710*/  UMOV UR4, 0xffffffff ;  /* 0xffffffff00047882 */ /* 0x000fc60000000000 */
[----:B------:R-:W-:Y:S05]  /*1f720*/  BRA.DIV UR4, `(.L_x_9868) ;  /* 0x0000004604747947 */ /* 0x000fea000b800000 */
[----:B------:R-:W-:-:S13]  /*1f730*/  ELECT P6, URZ, PT ;  /* 0x00000000003f782f */ /* 0x000fda00038c0000 */
.L_x_9976:
[----:B------:R-:W-:Y:S05]  /*1f740*/  @!P6 BRA `(.L_x_9867) ;  /* 0x000000040090e947 */ /* 0x000fea0003800000 */
[----:B---3--:R-:W3:Y:S01]  /*1f750*/  LDL R0, [R1+0x38] ;  /* 0x0000380001007983 */ /* 0x008ee20000100800 */
[----:B------:R-:W-:-:S04]  /*1f760*/  ISETP.NE.U32.AND P0, PT, R2, RZ, PT ;  /* 0x000000ff0200720c */ /* 0x000fc80003f05070 */
[----:B------:R-:W-:Y:S01]  /*1f770*/  ISETP.NE.AND.EX P0, PT, R3, RZ, PT, P0 ;  /* 0x000000ff0300720c */ /* 0x000fe20003f05300 */
[----:B---3--:R-:W-:-:S12]  /*1f780*/  VIADD R0, R0, 0xffffffff ;  /* 0xffffffff00007836 */ /* 0x008fd80000000000 */
[----:B------:R-:W-:Y:S05]  /*1f790*/  @!P0 BRA `(.L_x_9869) ;  /* 0x0000000000448947 */ /* 0x000fea0003800000 */
[----:B------:R-:W3:Y:S01]  /*1f7a0*/  LDC R7, c[0x0][0x43c] ;  /* 0x00010f00ff077b82 */ /* 0x000ee20000000800 */
[----:B------:R-:W-:Y:S01]  /*1f7b0*/  ULDC.64 UR4, c[0x0][0x428] ;  /* 0x00010a0000047ab9 */ /* 0x000fe20000000a00 */
[----:B---3--:R-:W-:-:S13]  /*1f7c0*/  ISETP.NE.AND P0, PT, R7, 0x1, PT ;  /* 0x000000010700780c */ /* 0x008fda0003f05270 */
[----:B-1----:R-:W1:Y:S02]  /*1f7d0*/  @P0 LDC.64 R4, c[0x0][0x440] ;  /* 0x00011000ff040b82 */ /* 0x002e640000000a00 */
        /* <DEDUP_REMOVED lines=13> */
.L_x_9869:
[----:B------:R-:W-:Y:S01]  /*1f8b0*/  IMAD R4, R24, 0x8, R23 ;  /* 0x0000000818047824 */ /* 0x000fe200078e0217 */
[----:B---3--:R-:W-:Y:S01]  /*1f8c0*/  SHF.L.U32 R3, R28, 0x1f, RZ ;  /* 0x0000001f1c037819 */ /* 0x008fe200000006ff */
[----:B------:R-:W3:Y:S03]  /*1f8d0*/  S2R R2, SR_TID.X ;  /* 0x0000000000027919 */ /* 0x000ee60000002100 */
[----:B------:R-:W4:Y:S01]  /*1f8e0*/  SYNCS.PHASECHK.TRANS64.TRYWAIT P0, [R4+URZ+0x19c80], R3 ;  /* 0x019c8003040075a7 */ /* 0x000f22000800017f */
[----:B---3--:R-:W-:-:S04]  /*1f8f0*/  LOP3.LUT R2, R2, 0x7f, RZ, 0xc0, !PT ;  /* 0x0000007f02027812 */ /* 0x008fc800078ec0ff */
[----:B------:R-:W-:Y:S01]  /*1f900*/  ISETP.NE.AND P1, PT, R2, RZ, PT ;  /* 0x000000ff0200720c */ /* 0x000fe20003f25270 */
[----:B----4-:R-:W-:-:S12]  /*1f910*/  @!P0 BRA `(.L_x_9870) ;  /* 0x0000004400188947 */ /* 0x010fd80003800000 */
.L_x_9977:
[----:B------:R-:W-:Y:S05]  /*1f920*/  @P1 BRA `(.L_x_9871) ;  /* 0x00000000001c1947 */ /* 0x000fea0003800000 */
[----:B------:R-:W1:Y:S02]  /*1f930*/  S2R R2, SR_TID.X ;  /* 0x0000000000027919 */ /* 0x000e640000002100 */
[----:B-1----:R-:W-:Y:S01]  /*1f940*/  LOP3.LUT R5, R2, 0x1f, RZ, 0xc0, !PT ;  /* 0x0000001f02057812 */ /* 0x002fe200078ec0ff */
[----:B------:R-:W-:-:S03]  /*1f950*/  IMAD.MOV.U32 R2, RZ, RZ, 0x3000 ;  /* 0x00003000ff027424 */ /* 0x000fc600078e00ff */
[----:B------:R-:W-:Y:S01]  /*1f960*/  ISETP.NE.AND P0, PT, R5, RZ, PT ;  /* 0x000000ff0500720c */ /* 0x000fe20003f05270 */
[----:B------:R4:W-:-:S12]  /*1f970*/  SYNCS.ARRIVE.TRANS64 RZ, [R4+URZ+0x19c70], R2 ;  /* 0x019c700204ff79a7 */ /* 0x0009d8000800003f */
[----:B----4-:R-:W-:Y:S05]  /*1f980*/  @!P0 BRA `(.L_x_9871) ;  /* 0x0000000000048947 */ /* 0x010fea0003800000 */
[----:B------:R-:W-:Y:S01]  /*1f990*/  BPT.TRAP 0x1 ;  /* 0x000000040000795c */ /* 0x000fe20000300000 */
.L_x_9871:
[----:B-1----:R-:W4:Y:S01]  /*1f9a0*/  LDL R5, [R1+0x10] ;  /* 0x0000100001057983 */ /* 0x002f220000100800 */
        /* <DEDUP_REMOVED lines=15> */
[----:B----4-:R-:W-:-:S05]  /*1faa0*/  IMAD R0, R0, 0x80, R5 ;  /* 0x0000008000007824 */ /* 0x010fca00078e0205 */
        /* <DEDUP_REMOVED lines=9> */
[----:B------:R-:W4:Y:S02]  /*1fb40*/  SYNCS.PHASECHK.TRANS64.TRYWAIT P0, [R4+URZ+0x19c40], R3 ;  /* 0x019c4003040075a7 */ /* 0x000f24000800017f */
[----:B-1--4-:R-:W-:Y:S05]  /*1fb50*/  @!P0 BRA `(.L_x_9872) ;  /* 0x00000040009c8947 */ /* 0x012fea0003800000 */
.L_x_9978:
[----:B------:R-:W-:Y:S05]  /*1fb60*/  @P1 BRA `(.L_x_9873) ;  /* 0x00000000001c1947 */ /* 0x000fea0003800000 */
[----:B------:R-:W4:Y:S01]  /*1fb70*/  S2R R5, SR_TID.X ;  /* 0x0000000000057919 */ /* 0x000f220000002100 */
[----:B-1-3--:R-:W-:-:S04]  /*1fb80*/  IMAD.MOV.U32 R3, RZ, RZ, 0x3000 ;  /* 0x00003000ff037424 */ /* 0x00afc800078e00ff */
[----:B------:R1:W-:Y:S01]  /*1fb90*/  SYNCS.ARRIVE.TRANS64 RZ, [R4+URZ+0x19c30], R3 ;  /* 0x019c300304ff79a7 */ /* 0x0003e2000800003f */
[----:B----4-:R-:W-:-:S04]  /*1fba0*/  LOP3.LUT R5, R5, 0x1f, RZ, 0xc0, !PT ;  /* 0x0000001f05057812 */ /* 0x010fc800078ec0ff */
[----:B------:R-:W-:-:S13]  /*1fbb0*/  ISETP.NE.AND P0, PT, R5, RZ, PT ;  /* 0x000000ff0500720c */ /* 0x000fda0003f05270 */
[----:B-1----:R-:W-:Y:S05]  /*1fbc0*/  @!P0 BRA `(.L_x_9873) ;  /* 0x0000000000048947 */ /* 0x002fea0003800000 */
[----:B------:R-:W-:Y:S01]  /*1fbd0*/  BPT.TRAP 0x1 ;  /* 0x000000040000795c */ /* 0x000fe20000300000 */
.L_x_9873:
        /* <DEDUP_REMOVED lines=10> */
[----:B------:R-:W-:Y:S01]  /*1fc80*/  UMOV UR16, 0x20 ;  /* 0x0000002000107882 */ /* 0x000fe20000000000 */
[----:B------:R-:W-:-:S02]  /*1fc90*/  PLOP3.LUT P0, PT, PT, PT, PT, 0x80, 0x0 ;  /* 0x000000000000781c */ /* 0x000fc40003f0f070 */
[----:B------:R-:W-:Y:S01]  /*1fca0*/  UIADD3 UR8, UR15, 0x13800, URZ ;  /* 0x000138000f087890 */ /* 0x000fe2000fffe03f */
[----:B------:R-:W-:Y:S01]  /*1fcb0*/  LOP3.LUT R22, R22, 0xfffffffe, RZ, 0xc0, !PT ;  /* 0xfffffffe16167812 */ /* 0x000fe200078ec0ff */
[----:B------:R-:W-:Y:S02]  /*1fcc0*/  UIADD3 UR9, UR9, 0x19c30, URZ ;  /* 0x00019c3009097890 */ /* 0x000fe4000fffe03f */
[----:B------:R-:W-:Y:S02]  /*1fcd0*/  UIADD3 UR14, UR15, 0x14800, URZ ;  /* 0x000148000f0e7890 */ /* 0x000fe4000fffe03f */
[----:B------:R-:W-:-:S05]  /*1fce0*/  UIADD3 UR15, UR15, 0x15800, URZ ;  /* 0x000158000f0f7890 */ /* 0x000fca000fffe03f */
[----:B------:R4:W-:Y:S01]  /*1fcf0*/  UTMALDG.4D [UR8], [UR4], desc[UR6] ;  /* 0x00000608040075b4 */ /* 0x0009e20008019000 */
[----:B------:R-:W-:Y:S01]  /*1fd00*/  @P0 LOP3.LUT R22, R22, 0x1, RZ, 0xfc, !PT ;  /* 0x0000000116160812 */ /* 0x000fe200078efcff */
[----:B----4-:R-:W-:Y:S01]  /*1fd10*/  UMOV UR8, UR14 ;  /* 0x0000000e00087c82 */ /* 0x010fe20008000000 */
[----:B------:R-:W-:Y:S01]  /*1fd20*/  UMOV UR10, UR16 ;  /* 0x00000010000a7c82 */ /* 0x000fe20008000000 */
[----:B------:R-:W-:Y:S01]  /*1fd30*/  UMOV UR14, 0x40 ;  /* 0x00000040000e7882 */ /* 0x000fe20000000000 */
[----:B------:R4:W-:Y:S02]  /*1fd40*/  UTMALDG.4D [UR8], [UR4], desc[UR6] ;  /* 0x00000608040075b4 */ /* 0x0009e40008019000 */
[----:B----4-:R-:W-:Y:S01]  /*1fd50*/  UMOV UR8, UR15 ;  /* 0x0000000f00087c82 */ /* 0x010fe20008000000 */
[----:B------:R-:W-:Y:S02]  /*1fd60*/  UMOV UR10, UR14 ;  /* 0x0000000e000a7c82 */ /* 0x000fe40008000000 */
[----:B------:R4:W-:Y:S02]  /*1fd70*/  UTMALDG.4D [UR8], [UR4], desc[UR6] ;  /* 0x00000608040075b4 */ /* 0x0009e40008019000 */
[----:B----4-:R-:W-:Y:S01]  /*1fd80*/  NOP ;  /* 0x0000000000007918 */ /* 0x010fe20000000000 */
.L_x_9867:
[----:B-1-3--:R-:W3:Y:S01]  /*1fd90*/  LDL.LU R3, [R1+0x2c] ;  /* 0x00002c0001037983 */ /* 0x00aee20000300800 */
[----:B------:R-:W-:Y:S05]  /*1fda0*/  WARPSYNC.ALL ;  /* 0x0000000000007948 */ /* 0x000fea0003800000 */
[----:B------:R-:W-:Y:S01]  /*1fdb0*/  ULDC.64 UR4, c[0x0][0x298] ;  /* 0x0000a60000047ab9 */ /* 0x000fe20000000a00 */
[----:B------:R-:W-:Y:S01]  /*1fdc0*/  VIADD R0, R23, 0xf000 ;  /* 0x0000f00017007836 */ /* 0x000fe20000000000 */
[----:B------:R-:W-:Y:S01]  /*1fdd0*/  ULDC.64 UR6, c[0x0][0xa00] ;  /* 0x0002800000067ab9 */ /* 0x000fe20000000a00 */
[----:B------:R-:W-:Y:S01]  /*1fde0*/  BSSY B6, `(.L_x_9874) ;  /* 0x0000024000067945 */ /* 0x000fe20003800000 */
[----:B------:R-:W-:Y:S01]  /*1fdf0*/  BAR.SYNC.DEFER_BLOCKING 0x8, 0x200 ;  /* 0x0208000000007b1d */ /* 0x000fe20000010000 */
[----:B------:R-:W-:-:S02]  /*1fe00*/  ISETP.NE.U32.AND P0, PT, RZ, UR6, PT ;  /* 0x00000006ff007c0c */ /* 0x000fc4000bf05070 */
[----:B------:R-:W-:Y:S02]  /*1fe10*/  LOP3.LUT P1, RZ, R0, 0x9f, RZ, 0xc0, !PT ;  /* 0x0000009f00ff7812 */ /* 0x000fe4000782c0ff */
[----:B------:R-:W-:Y:S02]  /*1fe20*/  ISETP.NE.AND.EX P0, PT, RZ, UR7, PT, P0 ;  /* 0x00000007ff007c0c */ /* 0x000fe4000bf05300 */
[----:B---3--:R-:W-:Y:S01]  /*1fe30*/  SHF.R.S32.HI R2, RZ, 0x1f, R3 ;  /* 0x0000001fff027819 */ /* 0x008fe20000011403 */
[----:B------:R-:W-:-:S04]  /*1fe40*/  IMAD.WIDE.U32 R4, R3, UR4, RZ ;  /* 0x0000000403047c25 */ /* 0x000fc8000f8e00ff */
[----:B------:R-:W-:Y:S01]  /*1fe50*/  IMAD R2, R2, UR4, RZ ;  /* 0x0000000402027c24 */ /* 0x000fe2000f8e02ff */
[----:B------:R-:W-:Y:S03]  /*1fe60*/  STL.64 [R1+0x30], R4 ;  /* 0x0000300401007387 */ /* 0x000fe60000100a00 */
[----:B------:R-:W-:Y:S01]  /*1fe70*/  IMAD R0, R3, UR5, R2 ;  /* 0x0000000503007c24 */ /* 0x000fe2000f8e0202 */
[----:B------:R-:W-:-:S03]  /*1fe80*/  SHF.R.S32.HI R2, RZ, 0x1f, R19 ;  /* 0x0000001fff027819 */ /* 0x000fc60000011413 */
[----:B------:R-:W-:Y:S01]  /*1fe90*/  IMAD.IADD R0, R5, 0x1, R0 ;  /* 0x0000000105007824 */ /* 0x000fe200078e0200 */
[----:B------:R-:W-:Y:S02]  /*1fea0*/  SEL R3, R2, RZ, !P0 ;  /* 0x000000ff02037207 */ /* 0x000fe40004000000 */
[----:B------:R-:W-:Y:S02]  /*1feb0*/  SHF.R.S32.HI R2, RZ, 0x1f, R18 ;  /* 0x0000001fff027819 */ /* 0x000fe40000011412 */
[----:B------:R1:W-:Y:S04]  /*1fec0*/  STL [R1+0x40], R0 ;  /* 0x0000400001007387 */ /* 0x0003e80000100800 */
[----:B------:R3:W-:Y:S01]  /*1fed0*/  STL [R1+0x48], R3 ;  /* 0x0000480301007387 */ /* 0x0007e20000100800 */
[----:B-1----:R-:W-:-:S05]  /*1fee0*/  SEL R0, R19, RZ, !P0 ;  /* 0x000000ff13007207 */ /* 0x002fca0004000000 */
[----:B------:R3:W-:Y:S04]  /*1fef0*/  STL [R1+0x2c], R0 ;  /* 0x00002c0001007387 */ /* 0x0007e80000100800 */
[----:B------:R3:W-:Y:S01]  /*1ff00*/  STL [R1+0x44], R2 ;  /* 0x0000440201007387 */ /* 0x0007e20000100800 */
[----:B------:R-:W-:Y:S05]  /*1ff10*/  @!P1 BRA `(.L_x_9875) ;  /* 0x0000000000409947 */ /* 0x000fea0003800000 */
[----:B---3--:R-:W-:Y:S01]  /*1ff20*/  MOV R2, 0x0 ;  /* 0x0000000000027802 */ /* 0x008fe20000000f00 */
        /* <DEDUP_REMOVED lines=10> */
[----:B--2---:R-:W-:Y:S02]  /*1ffd0*/  IMAD.MOV.U32 R8, RZ, RZ, 0x70 ;  /* 0x00000070ff087424 */ /* 0x004fe400078e00ff */
[----:B------:R-:W-:Y:S02]  /*1ffe0*/  IMAD.MOV.U32 R12, RZ, RZ, 0x1 ;  /* 0x00000001ff0c7424 */ /* 0x000fe400078e00ff */
[----:B0-----:R-:W-:-:S07]  /*1fff0*/  IMAD.MOV.U32 R13, RZ, RZ, RZ ;  /* 0x000000ffff0d7224 */ /* 0x001fce00078e00ff */
[----:B------:R-:W-:-:S07]  /*20000*/  LEPC R20, `(.L_x_9875) ;  /* 0x000000001014794e */ /* 0x000fce0000000000 */
[----:B-1----:R-:W-:Y:S05]  /*20010*/  CALL.ABS.NOINC R2 ;  /* 0x0000000002007343 */ /* 0x002fea0003c00000 */
.L_x_9875:
[----:B------:R-:W-:Y:S05]  /*20020*/  BSYNC B6 ;  /* 0x0000000000067941 */ /* 0x000fea0003800000 */
.L_x_9874:
[----:B---3--:R-:W3:Y:S01]  /*20030*/  LDL.LU R0, [R1+0x40] ;  /* 0x0000400001007983 */ /* 0x008ee20000300800 */
[----:B--2---:R-:W1:Y:S01]  /*20040*/  LDC R9, c[0x0][0x448] ;  /* 0x00011200ff097b82 */ /* 0x004e620000000800 */
[----:B------:R-:W-:Y:S01]  /*20050*/  ULDC.64 UR4, c[0x0][0x2d8] ;  /* 0x0000b60000047ab9 */ /* 0x000fe20000000a00 */
[----:B------:R-:W-:Y:S01]  /*20060*/  ULDC.64 UR6, c[0x0][0x2c8] ;  /* 0x0000b20000067ab9 */ /* 0x000fe20000000a00 */
[----:B------:R-:W3:Y:S01]  /*20070*/  LDL.LU.64 R2, [R1+0x30] ;  /* 0x0000300001027983 */ /* 0x000ee20000300a00 */
[----:B------:R-:W-:-:S03]  /*20080*/  ULDC.64 UR8, c[0x0][0x280] ;  /* 0x0000a00000087ab9 */ /* 0x000fc60000000a00 */
[----:B------:R-:W2:Y:S04]  /*20090*/  LDL.LU R20, [R1+0x44] ;  /* 0x0000440001147983 */ /* 0x000ea80000300800 */
[----:B------:R-:W4:Y:S04]  /*200a0*/  LDL.LU R21, [R1+0x48] ;  /* 0x0000480001157983 */ /* 0x000f280000300800 */
[----:B------:R-:W4:Y:S04]  /*200b0*/  LDL.LU R4, [R1+0x2c] ;  /* 0x00002c0001047983 */ /* 0x000f280000300800 */
[----:B------:R-:W4:Y:S01]  /*200c0*/  LDL R12, [R1+0x20] ;  /* 0x00002000010c7983 */ /* 0x000f220000100800 */
[----:B-1----:R-:W-:-:S13]  /*200d0*/  ISETP.NE.AND P1, PT, R9, 0x1, PT ;  /* 0x000000010900780c */ /* 0x002fda0003f25270 */
[----:B------:R-:W1:Y:S08]  /*200e0*/  @P1 LDC R5, c[0x0][0x44c] ;  /* 0x00011300ff051b82 */ /* 0x000e700000000800 */
[----:B------:R-:W0:Y:S01]  /*200f0*/  @P1 LDC R6, c[0x0][0x450] ;  /* 0x00011400ff061b82 */ /* 0x000e220000000800 */
[----:B------:R-:W1:Y:S07]  /*20100*/  S2R R10, SR_TID.X ;  /* 0x00000000000a7919 */ /* 0x000e6e0000002100 */
[----:B------:R-:W0:Y:S01]  /*20110*/  @P1 LDC R8, c[0x0][0x450] ;  /* 0x00011400ff081b82 */ /* 0x000e220000000800 */
[----:B-1----:R-:W-:-:S05]  /*20120*/  IMAD.SHL.U32 R10, R10, 0x10, RZ ;  /* 0x000000100a0a7824 */ /* 0x002fca00078e00ff */
[----:B------:R-:W-:-:S04]  /*20130*/  LOP3.LUT R10, R10, 0x10, RZ, 0xc0, !PT ;  /* 0x000000100a0a7812 */ /* 0x000fc800078ec0ff */
[C---:B------:R-:W-:Y:S02]  /*20140*/  LOP3.LUT R11, R10.reuse, 0x20, RZ, 0xfc, !PT ;  /* 0x000000200a0b7812 */ /* 0x040fe400078efcff */
[----:B------:R-:W-:Y:S01]  /*20150*/  LOP3.LUT R10, R10, 0x40, RZ, 0xfc, !PT ;  /* 0x000000400a0a7812 */ /* 0x000fe200078efcff */
[----:B---3--:R-:W-:Y:S02]  /*20160*/  IMAD.MOV.U32 R3, RZ, RZ, R0 ;  /* 0x000000ffff037224 */ /* 0x008fe400078e0000 */
[----:B--2---:R-:W-:Y:S02]  /*20170*/  IMAD R0, R20, UR4, RZ ;  /* 0x0000000414007c24 */ /* 0x004fe4000f8e02ff */
[C---:B------:R-:W-:Y:S01]  /*20180*/  IMAD.WIDE.U32 R2, R18.reuse, UR4, R2 ;  /* 0x0000000412027c25 */ /* 0x040fe2000f8e0002 */
[----:B------:R-:W1:Y:S03]  /*20190*/  S2R R20, SR_TID.X ;  /* 0x0000000000147919 */ /* 0x000e660000002100 */
[----:B------:R-:W-:Y:S01]  /*201a0*/  IMAD R0, R18, UR5, R0 ;  /* 0x0000000512007c24 */ /* 0x000fe2000f8e0200 */
[----:B------:R-:W-:-:S03]  /*201b0*/  ULDC.64 UR4, c[0x0][0x2e0] ;  /* 0x0000b80000047ab9 */ /* 0x000fc60000000a00 */
[----:B------:R-:W-:Y:S02]  /*201c0*/  IMAD.IADD R3, R3, 0x1, R0 ;  /* 0x0000000103037824 */ /* 0x000fe400078e0200 */
[----:B----4-:R-:W-:Y:S02]  /*201d0*/  IMAD R0, R21, UR4, RZ ;  /* 0x0000000415007c24 */ /* 0x010fe4000f8e02ff */
[----:B------:R-:W2:Y:S01]  /*201e0*/  S2R R21, SR_TID.X ;  /* 0x0000000000157919 */ /* 0x000ea20000002100 */
[----:B------:R-:W-:-:S04]  /*201f0*/  IMAD.WIDE.U32 R2, R4, UR4, R2 ;  /* 0x0000000404027c25 */ /* 0x000fc8000f8e0002 */
[----:B------:R-:W-:Y:S01]  /*20200*/  IMAD R0, R4, UR5, R0 ;  /* 0x0000000504007c24 */ /* 0x000fe2000f8e0200 */
[----:B------:R-:W-:-:S03]  /*20210*/  ULDC.64 UR4, c[0x0][0x2d0] ;  /* 0x0000b40000047ab9 */ /* 0x000fc60000000a00 */
[----:B------:R-:W-:Y:S01]  /*20220*/  IMAD.IADD R3, R3, 0x1, R0 ;  /* 0x0000000103037824 */ /* 0x000fe200078e0200 */
[----:B-1----:R-:W-:-:S04]  /*20230*/  LOP3.LUT R20, R20, 0x7f, RZ, 0xc0, !PT ;  /* 0x0000007f14147812 */ /* 0x002fc800078ec0ff */
[----:B------:R-:W-:Y:S01]  /*20240*/  SHF.R.U32.HI R20, RZ, 0x1, R20 ;  /* 0x00000001ff147819 */ /* 0x000fe20000011614 */
[----:B--2---:R-:W-:-:S05]  /*20250*/  IMAD.SHL.U32 R4, R21, 0x40, RZ ;  /* 0x0000004015047824 */ /* 0x004fca00078e00ff */
[----:B------:R-:W-:-:S05]  /*20260*/  LOP3.LUT R4, R20, 0x40, R4, 0xf8, !PT ;  /* 0x0000004014047812 */ /* 0x000fca00078ef804 */
[----:B------:R-:W-:-:S04]  /*20270*/  IMAD.IADD R0, R4, 0x1, R12 ;  /* 0x0000000104007824 */ /* 0x000fc800078e020c */
[----:B------:R-:W-:-:S04]  /*20280*/  @P1 IMAD.HI.U32 R5, R0, R5, RZ ;  /* 0x0000000500051227 */ /* 0x000fc800078e00ff */
[----:B------:R-:W-:Y:S01]  /*20290*/  IMAD.MOV.U32 R4, RZ, RZ, R0 ;  /* 0x000000ffff047224 */ /* 0x000fe200078e0000 */
[----:B0-----:R-:W-:-:S04]  /*202a0*/  @P1 SHF.R.U32.HI R4, RZ, R6, R5 ;  /* 0x00000006ff041219 */ /* 0x001fc80000011605 */
        /* <DEDUP_REMOVED lines=14> */
[----:B------:R-:W-:-:S04]  /*20390*/  VIADD R0, R0, 0x80 ;  /* 0x0000008000007836 */ /* 0x000fc80000000000 */
[----:B------:R-:W-:Y:S02]  /*203a0*/  IMAD.MOV.U32 R4, RZ, RZ, R0 ;  /* 0x000000ffff047224 */ /* 0x000fe400078e0000 */
[----:B0-----:R-:W-:-:S05]  /*203b0*/  @P1 IMAD.HI.U32 R7, R0, R7, RZ ;  /* 0x0000000700071227 */ /* 0x001fca00078e00ff */
[----:B------:R-:W-:-:S05]  /*203c0*/  @P1 SHF.R.U32.HI R4, RZ, R8, R7 ;  /* 0x00000008ff041219 */ /* 0x000fca0000011607 */
[----:B------:R-:W-:-:S04]  /*203d0*/  IMAD.MOV R7, RZ, RZ, -R4 ;  /* 0x000000ffff077224 */ /* 0x000fc800078e0a04 */
[----:B------:R-:W-:Y:S01]  /*203e0*/  IMAD R0, R9, R7, R0 ;  /* 0x0000000709007224 */ /* 0x000fe200078e0200 */
[----:B------:R-:W-:Y:S01]  /*203f0*/  SHF.R.S32.HI R7, RZ, 0x1f, R4 ;  /* 0x0000001fff077819 */ /* 0x000fe20000011404 */
[----:B------:R-:W-:-:S04]  /*20400*/  IMAD.WIDE.U32 R2, R4, UR4, R2 ;  /* 0x0000000404027c25 */ /* 0x000fc8000f8e0002 */
[----:B------:R-:W-:Y:S01]  /*20410*/  IMAD R7, R7, UR4, RZ ;  /* 0x0000000407077c24 */ /* 0x000fe2000f8e02ff */
[----:B------:R-:W-:Y:S02]  /*20420*/  ULDC UR4, c[0x0][0x2b8] ;  /* 0x0000ae0000047ab9 */ /* 0x000fe40000000800 */
[----:B------:R-:W-:Y:S02]  /*20430*/  ISETP.GE.AND P0, PT, R10, UR4, PT ;  /* 0x000000040a007c0c */ /* 0x000fe4000bf06270 */
[----:B------:R0:W5:Y:S01]  /*20440*/  LDL R10, [R1+0x28] ;  /* 0x00002800010a7983 */ /* 0x0001620000100800 */
[----:B------:R-:W-:-:S04]  /*20450*/  IMAD R4, R4, UR5, R7 ;  /* 0x0000000504047c24 */ /* 0x000fc8000f8e0207 */
[----:B------:R-:W-:Y:S01]  /*20460*/  IMAD.IADD R3, R3, 0x1, R4 ;  /* 0x0000000103037824 */ /* 0x000fe200078e0204 */
[----:B------:R-:W-:Y:S01]  /*20470*/  SHF.R.S32.HI R4, RZ, 0x1f, R0 ;  /* 0x0000001fff047819 */ /* 0x000fe20000011400 */
[----:B------:R-:W-:Y:S02]  /*20480*/  IMAD.SHL.U32 R20, R21, 0x10, RZ ;  /* 0x0000001015147824 */ /* 0x000fe400078e00ff */
[----:B------:R-:W-:-:S04]  /*20490*/  IMAD.WIDE.U32 R2, R0, UR6, R2 ;  /* 0x0000000600027c25 */ /* 0x000fc8000f8e0002 */
[----:B------:R-:W-:Y:S01]  /*204a0*/  IMAD R4, R4, UR6, RZ ;  /* 0x0000000604047c24 */ /* 0x000fe2000f8e02ff */
[----:B------:R-:W-:Y:S02]  /*204b0*/  LOP3.LUT R20, R20, 0x10, RZ, 0xc0, !PT ;  /* 0x0000001014147812 */ /* 0x000fe400078ec0ff */
[----:B------:R-:W-:Y:S01]  /*204c0*/  IADD3 R8, P3, R2, UR8, RZ ;  /* 0x0000000802087c10 */ /* 0x000fe2000ff7e0ff */
[----:B------:R-:W-:Y:S01]  /*204d0*/  IMAD R0, R0, UR7, R4 ;  /* 0x0000000700007c24 */ /* 0x000fe2000f8e0204 */
[----:B------:R-:W-:Y:S02]  /*204e0*/  ISETP.GE.AND P2, PT, R20, UR4, PT ;  /* 0x0000000414007c0c */ /* 0x000fe4000bf46270 */
[----:B------:R-:W-:Y:S01]  /*204f0*/  ISETP.GE.AND P1, PT, R11, UR4, PT ;  /* 0x000000040b007c0c */ /* 0x000fe2000bf26270 */
[----:B------:R-:W-:Y:S01]  /*20500*/  UMOV UR4, 0xffffffff ;  /* 0xffffffff00047882 */ /* 0x000fe20000000000 */
[----:B------:R-:W-:Y:S02]  /*20510*/  LOP3.LUT R21, R21, 0x7f, RZ, 0xc0, !PT ;  /* 0x0000007f15157812 */ /* 0x000fe400078ec0ff */
[----:B------:R-:W-:-:S02]  /*20520*/  IADD3.X R7, R3, UR9, R0, P3, !PT ;  /* 0x0000000903077c10 */ /* 0x000fc40009ffe400 */
[----:B------:R-:W-:Y:S01]  /*20530*/  SHF.R.U32.HI R21, RZ, 0x1, R21 ;  /* 0x00000001ff157819 */ /* 0x000fe20000011615 */
[----:B0-----:R-:W-:Y:S06]  /*20540*/  BRA.DIV UR4, `(.L_x_9876) ;  /* 0x0000003a04347947 */ /* 0x001fec000b800000 */
[----:B------:R-:W2:Y:S04]  /*20550*/  LDL.LU R12, [R1+0x24] ;  /* 0x00002400010c7983 */ /* 0x000ea80000300800 */
[----:B------:R-:W3:Y:S04]  /*20560*/  LDL.LU R11, [R1+0x20] ;  /* 0x00002000010b7983 */ /* 0x000ee80000300800 */
[----:B------:R-:W0:Y:S04]  /*20570*/  SHFL.IDX PT, R2, R6, RZ, 0x1e1f ;  /* 0x001e1fff06027589 */ /* 0x000e2800000e0000 */
[----:B------:R-:W1:Y:S04]  /*20580*/  SHFL.IDX PT, R3, R5, RZ, 0x1e1f ;  /* 0x001e1fff05037589 */ /* 0x000e6800000e0000 */
[----:B------:R-:W4:Y:S04]  /*20590*/  SHFL.IDX PT, R6, R6, 0x1, 0x1e1f ;  /* 0x003e1f0006067f89 */ /* 0x000f2800000e0000 */
[----:B------:R-:W4:Y:S01]  /*205a0*/  SHFL.IDX PT, R5, R5, 0x1, 0x1e1f ;  /* 0x003e1f0005057f89 */ /* 0x000f2200000e0000 */
[----:B--2---:R-:W-:-:S02]  /*205b0*/  IMAD R4, R12, R9, RZ ;  /* 0x000000090c047224 */ /* 0x004fc400078e02ff */
[----:B---3--:R-:W-:-:S05]  /*205c0*/  IMAD.IADD R0, R21, 0x1, R11 ;  /* 0x0000000115007824 */ /* 0x008fca00078e020b */
[----:B------:R-:W-:-:S13]  /*205d0*/  ISETP.GE.AND P4, PT, R0, R4, PT ;  /* 0x000000040000720c */ /* 0x000fda0003f86270 */
[----:B0-----:R-:W-:-:S05]  /*205e0*/  @!P4 IADD3 R2, P3, R20, R2, RZ ;  /* 0x000000021402c210 */ /* 0x001fca0007f7e0ff */
[----:B-1----:R-:W-:-:S05]  /*205f0*/  @!P4 IMAD.X R3, RZ, RZ, R3, P3 ;  /* 0x000000ffff03c224 */ /* 0x002fca00018e0603 */
[----:B-----5:R-:W-:Y:S04]  /*20600*/  @!P4 LDGSTS.E.BYPASS.LTC128B.128 [R10+0xf000], desc[UR42][R2.64], !P2 ;  /* 0x0f000000020acfae */ /* 0x020fe8000d101d6a */
[----:B------:R-:W-:Y:S04]  /*20610*/  @!P4 LDGSTS.E.BYPASS.LTC128B.128 [R10+0x10800], desc[UR42][R2.64+0x20], !P1 ;  /* 0x10800020020acfae */ /* 0x000fe8000c901d6a */
[----:B------:R0:W-:Y:S02]  /*20620*/  @!P4 LDGSTS.E.BYPASS.LTC128B.128 [R10+0x12000], desc[UR42][R2.64+0x40], !P0 ;  /* 0x12000040020acfae */ /* 0x0001e4000c101d6a */
[----:B0-----:R-:W-:-:S05]  /*20630*/  VIADD R2, R0, 0x40 ;  /* 0x0000004000027836 */ /* 0x001fca0000000000 */
[----:B------:R-:W-:-:S13]  /*20640*/  ISETP.GE.AND P4, PT, R2, R4, PT ;  /* 0x000000040200720c */ /* 0x000fda0003f86270 */
[----:B----4-:R-:W-:-:S05]  /*20650*/  @!P4 IADD3 R2, P3, R20, R6, RZ ;  /* 0x000000061402c210 */ /* 0x010fca0007f7e0ff */
[----:B------:R-:W-:-:S05]  /*20660*/  @!P4 IMAD.X R3, RZ, RZ, R5, P3 ;  /* 0x000000ffff03c224 */ /* 0x000fca00018e0605 */
[----:B------:R-:W-:Y:S04]  /*20670*/  @!P4 LDGSTS.E.BYPASS.LTC128B.128 [R10+0xf800], desc[UR42][R2.64], !P2 ;  /* 0x0f800000020acfae */ /* 0x000fe8000d101d6a */
[----:B------:R-:W-:Y:S04]  /*20680*/  @!P4 LDGSTS.E.BYPASS.LTC128B.128 [R10+0x11000], desc[UR42][R2.64+0x20], !P1 ;  /* 0x11000020020acfae */ /* 0x000fe8000c901d6a */
[----:B------:R0:W-:Y:S04]  /*20690*/  @!P4 LDGSTS.E.BYPASS.LTC128B.128 [R10+0x12800], desc[UR42][R2.64+0x40], !P0 ;  /* 0x12800040020acfae */ /* 0x0001e8000c101d6a */
[----:B0-----:R0:W1:Y:S04]  /*206a0*/  SHFL.IDX PT, R3, R7, RZ, 0x1e1f ;  /* 0x001e1fff07037589 */ /* 0x00106800000e0000 */
[----:B------:R0:W2:Y:S02]  /*206b0*/  SHFL.IDX PT, R2, R8, RZ, 0x1e1f ;  /* 0x001e1fff08027589 */ /* 0x0000a400000e0000 */
.L_x_9985:
        /* <DEDUP_REMOVED lines=12> */
.L_x_9878:
[----:B------:R-:W-:Y:S05]  /*20780*/  BSYNC B0 ;  /* 0x0000000000007941 */ /* 0x000fea0003800000 */
.L_x_9877:
[----:B------:R-:W-:Y:S01]  /*20790*/  NOP ;  /* 0x0000000000007918 */ /* 0x000fe20000000000 */
[----:B------:R-:W-:-:S13]  /*207a0*/  PLOP3.LUT P0, PT, PT, PT, PT, 0x80, 0x0 ;  /* 0x000000000000781c */ /* 0x000fda0003f0f070 */
.L_x_9879:
        /* <DEDUP_REMOVED lines=18> */
.L_x_9986:
[----:B------:R-:W-:Y:S05]  /*208d0*/  BSYNC B0 ;  /* 0x0000000000007941 */ /* 0x000fea0003800000 */
.L_x_9880:
[----:B------:R-:W3:Y:S04]  /*208e0*/  LDL.LU R2, [R1+0x38] ;  /* 0x0000380001027983 */ /* 0x000ee80000300800 */
[----:B-1----:R-:W4:Y:S01]  /*208f0*/  LDL R3, [R1+0xc] ;  /* 0x00000c0001037983 */ /* 0x002f220000100800 */
[----:B---3--:R-:W-:-:S05]  /*20900*/  VIADD R2, R2, 0xfffffffe ;  /* 0xfffffffe02027836 */ /* 0x008fca0000000000 */
[----:B----4-:R-:W-:-:S13]  /*20910*/  ISETP.GE.AND P0, PT, R2, R3, PT ;  /* 0x000000030200720c */ /* 0x010fda0003f06270 */
[----:B------:R-:W-:Y:S05]  /*20920*/  @!P0 BRA `(.L_x_9882) ;  /* 0x0000001000448947 */ /* 0x000fea0003800000 */
[----:B--2---:R-:W-:Y:S02]  /*20930*/  IMAD.MOV.U32 R0, RZ, RZ, R24 ;  /* 0x000000ffff007224 */ /* 0x004fe400078e0018 */
[----:B0-----:R-:W-:-:S07]  /*20940*/  IMAD.MOV.U32 R8, RZ, RZ, R28 ;  /* 0x000000ffff087224 */ /* 0x001fce00078e001c */
.L_x_9906:
        /* <DEDUP_REMOVED lines=33> */
.L_x_9885:
        /* <DEDUP_REMOVED lines=8> */
.L_x_9987:
[----:B------:R-:W-:Y:S05]  /*20be0*/  BSYNC B1 ;  /* 0x0000000000017941 */ /* 0x000fea0003800000 */
.L_x_9886:
        /* <DEDUP_REMOVED lines=9> */
.L_x_9889:
[----:B------:R-:W-:Y:S05]  /*20c80*/  BSYNC B1 ;  /* 0x0000000000017941 */ /* 0x000fea0003800000 */
.L_x_9888:
        /* <DEDUP_REMOVED lines=11> */
[----:B------:R-:W-:-:S09]  /*20d40*/  VIADD R3, R6, 0x19c70 ;  /* 0x00019c7006037836 */ /* 0x000fd20000000000 */
.L_x_9890:
        /* <DEDUP_REMOVED lines=16> */
.L_x_9891:
        /* <DEDUP_REMOVED lines=16> */
.L_x_9892:
        /* <DEDUP_REMOVED lines=13> */
.L_x_9988:
[----:B------:R-:W-:Y:S05]  /*21020*/  BSYNC B1 ;  /* 0x0000000000017941 */ /* 0x000fea0003800000 */
.L_x_9893:
        /* <DEDUP_REMOVED lines=11> */
.L_x_9896:
[----:B------:R-:W-:Y:S05]  /*210e0*/  BSYNC B1 ;  /* 0x0000000000017941 */ /* 0x000fea0003800000 */
.L_x_9895:
        /* <DEDUP_REMOVED lines=8> */
.L_x_9897:
        /* <DEDUP_REMOVED lines=15> */
.L_x_9898:
        /* <DEDUP_REMOVED lines=15> */
.L_x_9899:
        /* <DEDUP_REMOVED lines=10> */
.L_x_9884:
[----:B------:R-:W-:Y:S05]  /*213f0*/  BSYNC B0 ;  /* 0x0000000000007941 */ /* 0x000fea0003800000 */
.L_x_9883:
[----:B------:R-:W-:-:S06]  /*21400*/  UISETP.NE.AND UP0, UPT, UR36, 0x3, UPT ;  /* 0x000000032400788c */ /* 0x000fcc000bf05270 */
[----:B------:R-:W-:-:S13]  /*21410*/  PLOP3.LUT P0, PT, PT, PT, UP0, 0x80, 0x0 ;  /* 0x000000000000781c */ /* 0x000fda0003f0f008 */
[----:B------:R-:W-:Y:S05]  /*21420*/  @!P0 BRA `(.L_x_9900) ;  /* 0x0000000000048947 */ /* 0x000fea0003800000 */
[----:B------:R-:W-:Y:S01]  /*21430*/  BPT.TRAP 0x1 ;  /* 0x000000040000795c */ /* 0x000fe20000300000 */
.L_x_9900:
        /* <DEDUP_REMOVED lines=8> */
.L_x_9989:
[----:B------:R-:W-:Y:S05]  /*214c0*/  BSYNC B0 ;  /* 0x0000000000007941 */ /* 0x000fea0003800000 */
.L_x_9901:
[----:B------:R-:W-:Y:S05]  /*214d0*/  @!P1 BRA `(.L_x_9903) ;  /* 0x0000000000049947 */ /* 0x000fea0003800000 */
[----:B------:R-:W-:Y:S01]  /*214e0*/  BPT.TRAP 0x1 ;  /* 0x000000040000795c */ /* 0x000fe20000300000 */
.L_x_9903:
[----:B0-----:R-:W-:Y:S01]  /*214f0*/  SHF.L.U32 R4, R8, 0x1f, RZ ;  /* 0x0000001f08047819 */ /* 0x001fe200000006ff */
[----:B------:R-:W-:-:S03]  /*21500*/  IMAD R0, R0, 0x3000, RZ ;  /* 0x0000300000007824 */ /* 0x000fc600078e02ff */
[----:B------:R-:W0:Y:S02]  /*21510*/  SYNCS.PHASECHK.TRANS64.TRYWAIT P0, [R3+URZ+0x19c60], R4 ;  /* 0x019c6004030075a7 */ /* 0x000e24000800017f */
[----:B0-----:R-:W-:Y:S05]  /*21520*/  @!P0 BRA `(.L_x_9904) ;  /* 0x0000002c00788947 */ /* 0x001fea0003800000 */
.L_x_9990:
        /* <DEDUP_REMOVED lines=67> */
.L_x_9905:
[----:B------:R-:W2:Y:S01]  /*21960*/  S2R R0, SR_TID.X ;  /* 0x0000000000007919 */ /* 0x000ea20000002100 */
[----:B-1----:R1:W-:Y:S01]  /*21970*/  SYNCS.ARRIVE.TRANS64.A1T0 RZ, [R3+URZ+0x19c50], RZ ;  /* 0x019c50ff03ff79a7 */ /* 0x0023e2000810003f */
[----:B--2---:R-:W-:Y:S02]  /*21980*/  LOP3.LUT R4, R0, 0x7f, RZ, 0xc0, !PT ;  /* 0x0000007f00047812 */ /* 0x004fe400078ec0ff */
[----:B------:R-:W2:Y:S01]  /*21990*/  LDL R0, [R1+0xc] ;  /* 0x00000c0001007983 */ /* 0x000ea20000100800 */
[----:B0-----:R-:W-:Y:S01]  /*219a0*/  IMAD.MOV.U32 R8, RZ, RZ, R28 ;  /* 0x000000ffff087224 */ /* 0x001fe200078e001c */
[----:B------:R-:W-:Y:S01]  /*219b0*/  BAR.SYNC.DEFER_BLOCKING 0x2, 0x80 ;  /* 0x0082000000007b1d */ /* 0x000fe20000010000 */
[----:B------:R-:W-:-:S13]  /*219c0*/  ISETP.NE.AND P0, PT, R4, RZ, PT ;  /* 0x000000ff0400720c */ /* 0x000fda0003f05270 */
[----:B-1----:R-:W-:-:S05]  /*219d0*/  @!P0 VIADD R3, R3, 0x19c80 ;  /* 0x00019c8003038836 */ /* 0x002fca0000000000 */
[----:B------:R-:W-:-:S04]  /*219e0*/  @!P0 PRMT R3, RZ, 0x654, R3 ;  /* 0x00000654ff038816 */ /* 0x000fc80000000003 */
[----:B------:R1:W-:Y:S01]  /*219f0*/  @!P0 SYNCS.ARRIVE.TRANS64.RED.A1T0 RZ, [R3+URZ], RZ ;  /* 0x000000ff03ff89a7 */ /* 0x0003e2000810043f */
[C---:B--2---:R-:W-:Y:S01]  /*21a00*/  ISETP.GT.AND P0, PT, R2.reuse, R0, PT ;  /* 0x000000000200720c */ /* 0x044fe20003f04270 */
[----:B------:R-:W-:Y:S02]  /*21a10*/  VIADD R2, R2, 0xffffffff ;  /* 0xffffffff02027836 */ /* 0x000fe40000000000 */
[----:B------:R-:W-:-:S10]  /*21a20*/  IMAD.MOV.U32 R0, RZ, RZ, R24 ;  /* 0x000000ffff007224 */ /* 0x000fd400078e0018 */
[----:B-1----:R-:W-:Y:S05]  /*21a30*/  @P0 BRA `(.L_x_9906) ;  /* 0xffffffec00c40947 */ /* 0x002fea000383ffff */
.L_x_9882:
[----:B------:R-:W1:Y:S01]  /*21a40*/  S2R R3, SR_TID.X ;  /* 0x0000000000037919 */ /* 0x000e620000002100 */
[----:B------:R-:W-:Y:S01]  /*21a50*/  BSSY B0, `(.L_x_9907) ;  /* 0x0000010000007945 */ /* 0x000fe20003800000 */
[----:B-1----:R-:W-:-:S04]  /*21a60*/  LOP3.LUT R3, R3, 0x7f, RZ, 0xc0, !PT ;  /* 0x0000007f03037812 */ /* 0x002fc800078ec0ff */
[----:B------:R-:W-:-:S13]  /*21a70*/  ISETP.NE.AND P0, PT, R3, RZ, PT ;  /* 0x000000ff0300720c */ /* 0x000fda0003f05270 */
[----:B------:R-:W-:Y:S05]  /*21a80*/  @P0 BRA `(.L_x_9908) ;  /* 0x0000000000300947 */ /* 0x000fea0003800000 */
[----:B------:R-:W1:Y:S01]  /*21a90*/  S2R R5, SR_LANEID ;  /* 0x0000000000057919 */ /* 0x000e620000000000 */
[----:B------:R-:W-:Y:S01]  /*21aa0*/  VOTEU.ANY UR4, UPT, PT ;  /* 0x0000000000047886 */ /* 0x000fe200038e0100 */
[----:B------:R-:W3:Y:S01]  /*21ab0*/  LDC.64 R2, c[0x0][0xc60] ;  /* 0x00031800ff027b82 */ /* 0x000ee20000000a00 */
[----:B--2---:R-:W1:Y:S02]  /*21ac0*/  FLO.U32 R0, UR4 ;  /* 0x0000000400007d00 */ /* 0x004e6400080e0000 */
[----:B-1----:R-:W-:-:S06]  /*21ad0*/  ISETP.EQ.U32.AND P1, PT, R0, R5, PT ;  /* 0x000000050000720c */ /* 0x002fcc0003f22070 */
[----:B------:R-:W3:Y:S07]  /*21ae0*/  POPC R5, UR4 ;  /* 0x0000000400057d09 */ /* 0x000eee0008000000 */
[----:B---3--:R-:W2:Y:S01]  /*21af0*/  @P1 ATOMG.E.ADD.STRONG.GPU PT, R3, desc[UR42][R2.64], R5 ;  /* 0x00000005020319a8 */ /* 0x008ea200081ee1ea */
[----:B------:R-:W1:Y:S02]  /*21b00*/  S2R R4, SR_LTMASK ;  /* 0x0000000000047919 */ /* 0x000e640000003900 */
[----:B-1----:R-:W-:-:S04]  /*21b10*/  LOP3.LUT R4, R4, UR4, RZ, 0xc0, !PT ;  /* 0x0000000404047c12 */ /* 0x002fc8000f8ec0ff */
[----:B0-----:R-:W0:Y:S01]  /*21b20*/  POPC R7, R4 ;  /* 0x0000000400077309 */ /* 0x001e220000000000 */
[----:B--2---:R-:W0:Y:S02]  /*21b30*/  SHFL.IDX PT, R0, R3, R0, 0x1f ;  /* 0x00001f0003007589 */ /* 0x004e2400000e0000 */
[----:B0-----:R-:W-:-:S07]  /*21b40*/  IADD3 R16, R0, UR38, R7 ;  /* 0x0000002600107c10 */ /* 0x001fce000fffe007 */
.L_x_9908:
[----:B------:R-:W-:Y:S05]  /*21b50*/  BSYNC B0 ;  /* 0x0000000000007941 */ /* 0x000fea0003800000 */
.L_x_9907:
[----:B------:R-:W-:-:S06]  /*21b60*/  UISETP.NE.AND UP0, UPT, UR36, 0x3, UPT ;  /* 0x000000032400788c */ /* 0x000fcc000bf05270 */
[----:B------:R-:W-:-:S13]  /*21b70*/  PLOP3.LUT P1, PT, PT, PT, UP0, 0x80, 0x0 ;  /* 0x000000000000781c */ /* 0x000fda0003f2f008 */
[----:B------:R-:W-:Y:S05]  /*21b80*/  @!P1 BRA `(.L_x_9909) ;  /* 0x0000000000049947 */ /* 0x000fea0003800000 */
[----:B------:R-:W-:Y:S01]  /*21b90*/  BPT.TRAP 0x1 ;  /* 0x000000040000795c */ /* 0x000fe20000300000 */
.L_x_9909:
        /* <DEDUP_REMOVED lines=8> */
.L_x_9991:
[----:B------:R-:W-:Y:S05]  /*21c20*/  BSYNC B0 ;  /* 0x0000000000007941 */ /* 0x000fea0003800000 */
.L_x_9910:
[----:B------:R-:W-:Y:S05]  /*21c30*/  @!P2 BRA `(.L_x_9912) ;  /* 0x000000000004a947 */ /* 0x000fea0003800000 */
[----:B------:R-:W-:Y:S01]  /*21c40*/  BPT.TRAP 0x1 ;  /* 0x000000040000795c */ /* 0x000fe20000300000 */
.L_x_9912:
[----:B-1----:R-:W-:-:S04]  /*21c50*/  SHF.L.U32 R3, R28, 0x1f, RZ ;  /* 0x0000001f1c037819 */ /* 0x002fc800000006ff */
[----:B------:R-:W1:Y:S02]  /*21c60*/  SYNCS.PHASECHK.TRANS64.TRYWAIT P1, [R0+URZ+0x19c60], R3 ;  /* 0x019c6003000075a7 */ /* 0x000e64000802017f */
[----:B-1----:R-:W-:Y:S05]  /*21c70*/  @!P1 BRA `(.L_x_9913) ;  /* 0x0000002400cc9947 */ /* 0x002fea0003800000 */
.L_x_9992:
[----:B------:R-:W2:Y:S01]  /*21c80*/  LDL R15, [R1+0x14] ;  /* 0x00001400010f7983 */ /* 0x000ea20000100800 */
[----:B------:R-:W-:Y:S01]  /*21c90*/  IMAD R2, R24, 0x3000, RZ ;  /* 0x0000300018027824 */ /* 0x000fe200078e02ff */
[----:B------:R-:W-:Y:S05]  /*21ca0*/  WARPSYNC.ALL ;  /* 0x0000000000007948 */ /* 0x000fea0003800000 */
[C---:B------:R-:W-:Y:S02]  /*21cb0*/  LOP3.LUT R4, R2.reuse, R26, RZ, 0xfc, !PT ;  /* 0x0000001a02047212 */ /* 0x040fe400078efcff */
[----:B-1----:R-:W-:Y:S02]  /*21cc0*/  LOP3.LUT R3, R2, R29, RZ, 0xfc, !PT ;  /* 0x0000001d02037212 */ /* 0x002fe400078efcff */
[----:B------:R-:W-:Y:S01]  /*21cd0*/  LOP3.LUT R14, R26, 0x1800, RZ, 0xfc, !PT ;  /* 0x000018001a0e7812 */ /* 0x000fe200078efcff */
[----:B------:R-:W-:-:S02]  /*21ce0*/  IMAD.IADD R5, R23, 0x1, R4 ;  /* 0x0000000117057824 */ /* 0x000fc400078e0204 */
[----:B------:R-:W-:-:S04]  /*21cf0*/  IMAD.IADD R3, R25, 0x1, R3 ;  /* 0x0000000119037824 */ /* 0x000fc800078e0203 */
[----:B0-----:R-:W0:Y:S02]  /*21d00*/  LDSM.16.MT88.4 R4, [R5+0x9000] ;  /* 0x009000000504783b */ /* 0x001e240000004200 */
        /* <DEDUP_REMOVED lines=20> */
[----:B------:R-:W-:-:S03]  /*21e50*/  IMAD.IADD R3, R25, 0x1, R3 ;  /* 0x0000000119037824 */ /* 0x000fc600078e0203 */
[----:B------:R0:W1:Y:S02]  /*21e60*/  LDSM.16.MT88.4 R4, [R12+0x9000] ;  /* 0x009000000c04783b */ /* 0x0000640000004200 */
[----:B0-----:R-:W-:Y:S02]  /*21e70*/  IADD3 R12, R23, R14, R2 ;  /* 0x0000000e170c7210 */ /* 0x001fe40007ffe002 */
[----:B------:R-:W-:Y:S02]  /*21e80*/  LOP3.LUT R14, R26, 0x2800, RZ, 0xfc, !PT ;  /* 0x000028001a0e7812 */ /* 0x000fe400078efcff */
[C-C-:B-1----:R-:W-:Y:S02]  /*21e90*/  PRMT R8, R4.reuse, 0x6420, R5.reuse ;  /* 0x0000642004087816 */ /* 0x142fe40000000005 */
[----:B------:R-:W-:Y:S02]  /*21ea0*/  PRMT R9, R4, 0x7531, R5 ;  /* 0x0000753104097816 */ /* 0x000fe40000000005 */
[----:B------:R-:W-:-:S02]  /*21eb0*/  LOP3.LUT R4, R2, 0x800, R26, 0xfe, !PT ;  /* 0x0000080002047812 */ /* 0x000fc400078efe1a */
        /* <DEDUP_REMOVED lines=32> */
.L_x_9914:
        /* <DEDUP_REMOVED lines=10> */
.L_x_9857:
[----:B------:R-:W-:-:S13]  /*22160*/  LOP3.LUT P0, RZ, R22, 0x2, RZ, 0xc0, !PT ;  /* 0x0000000216ff7812 */ /* 0x000fda000780c0ff */
[----:B------:R-:W-:Y:S05]  /*22170*/  @!P0 BRA `(.L_x_9915) ;  /* 0x0000000000248947 */ /* 0x000fea0003800000 */
[----:B------:R-:W-:Y:S05]  /*22180*/  WARPSYNC.ALL ;  /* 0x0000000000007948 */ /* 0x000fea0003800000 */
[----:B------:R-:W2:Y:S08]  /*22190*/  S2UR UR5, SR_CgaCtaId ;  /* 0x00000000000579c3 */ /* 0x000eb00000008800 */
[----:B------:R-:W-:Y:S06]  /*221a0*/  BAR.SYNC.DEFER_BLOCKING 0x5, 0x200 ;  /* 0x0148000000007b1d */ /* 0x000fec0000010000 */
[----:B------:R-:W-:-:S02]  /*221b0*/  UMOV UR4, 0x400 ;  /* 0x0000040000047882 */ /* 0x000fc40000000000 */
[----:B--2---:R-:W-:-:S06]  /*221c0*/  ULEA UR4, UR5, UR4, 0x18 ;  /* 0x0000000405047291 */ /* 0x004fcc000f8ec03f */
[----:B------:R-:W-:-:S05]  /*221d0*/  IMAD.U32 R23, RZ, RZ, UR4 ;  /* 0x00000004ff177e24 */ /* 0x000fca000f8e00ff */
[----:B------:R2:W3:Y:S01]  /*221e0*/  LDS.128 R16, [R23+0x19cd0] ;  /* 0x019cd00017107984 */ /* 0x0004e20000000c00 */
[----:B------:R-:W-:Y:S06]  /*221f0*/  BAR.ARV 0x4, 0x200 ;  /* 0x0108000000007b1d */ /* 0x000fec0000002000 */
[----:B------:R-:W-:Y:S05]  /*22200*/  BRA `(.L_x_9916) ;  /* 0x0000000800cc7947 */ /* 0x000fea0003800000 */
.L_x_9915:
[----:B------:R-:W2:Y:S01]  /*22210*/  S2R R0, SR_TID.X ;  /* 0x0000000000007919 */ /* 0x000ea20000002100 */
[----:B------:R-:W-:Y:S01]  /*22220*/  UMOV UR4, 0xffffffff ;  /* 0xffffffff00047882 */ /* 0x000fe20000000000 */
[----:B--2---:R-:W-:-:S04]  /*22230*/  LOP3.LUT R4, R0, 0x1f, RZ, 0xc0, !PT ;  /* 0x0000001f00047812 */ /* 0x004fc800078ec0ff */
[----:B------:R-:W-:Y:S01]  /*22240*/  ISETP.NE.AND P0, PT, R4, 0x1f, PT ;  /* 0x0000001f0400780c */ /* 0x000fe20003f05270 */
[----:B------:R-:W-:-:S12]  /*22250*/  BRA.DIV UR4, `(.L_x_9917) ;  /* 0x0000002204687947 */ /* 0x000fd8000b800000 */
[----:B-1----:R-:W-:Y:S01]  /*22260*/  IMAD.IADD R5, R19, 0x1, R4 ;  /* 0x0000000113057824 */ /* 0x002fe200078e0204 */
        /* <DEDUP_REMOVED lines=9> */
[C---:B------:R-:W-:Y:S01]  /*22300*/  ISETP.GE.U32.AND P5, PT, R4.reuse, 0x10, PT ;  /* 0x000000100400780c */ /* 0x040fe20003fa6070 */
[----:B------:R-:W-:Y:S01]  /*22310*/  SHFL.IDX PT, R16, R16, 0x1, 0x1f ;  /* 0x00201f0010107f89 */ /* 0x000fe200000e0000 */
[----:B-1----:R-:W-:Y:S02]  /*22320*/  IMAD.MOV.U32 R2, RZ, RZ, RZ ;  /* 0x000000ffff027224 */ /* 0x002fe400078e00ff */
[----:B--2---:R-:W-:Y:S01]  /*22330*/  @!P1 IMAD.MOV.U32 R2, RZ, RZ, R3 ;  /* 0x000000ffff029224 */ /* 0x004fe200078e0003 */
        /* <DEDUP_REMOVED lines=16> */
[----:B------:R1:W2:Y:S02]  /*22440*/  SHFL.IDX PT, R14, R3, 0x1f, 0x1f ;  /* 0x03e01f00030e7f89 */ /* 0x0002a400000e0000 */
.L_x_10002:
[----:B------:R-:W-:Y:S02]  /*22450*/  ULDC UR4, c[0x0][0xc38] ;  /* 0x00030e0000047ab9 */ /* 0x000fe40000000800 */
[----:B------:R-:W-:-:S04]  /*22460*/  IMAD.U32 R4, RZ, RZ, UR4 ;  /* 0x00000004ff047e24 */ /* 0x000fc8000f8e00ff */
[----:B--2---:R-:W-:-:S04]  /*22470*/  IMAD R5, R14, R4, RZ ;  /* 0x000000040e057224 */ /* 0x004fc800078e02ff */
[----:B------:R-:W-:-:S05]  /*22480*/  IMAD.IADD R16, R16, 0x1, R5 ;  /* 0x0000000110107824 */ /* 0x000fca00078e0205 */
[----:B------:R-:W-:-:S13]  /*22490*/  ISETP.GT.AND P6, PT, R16, R0, PT ;  /* 0x000000001000720c */ /* 0x000fda0003fc4270 */
[----:B------:R-:W-:Y:S05]  /*224a0*/  @P6 BRA `(.L_x_9918) ;  /* 0x00000000009c6947 */ /* 0x000fea0003800000 */
.L_x_9923:
[----:B------:R-:W2:Y:S01]  /*224b0*/  LDC R4, c[0x0][0xc3c] ;  /* 0x00030f00ff047b82 */ /* 0x000ea20000000800 */
[----:B------:R-:W-:-:S05]  /*224c0*/  VIADD R19, R19, 0x1f ;  /* 0x0000001f13137836 */ /* 0x000fca0000000000 */
[----:B--2---:R-:W-:-:S13]  /*224d0*/  ISETP.GE.AND P6, PT, R19, R4, PT ;  /* 0x000000041300720c */ /* 0x004fda0003fc6270 */
[----:B------:R-:W-:Y:S05]  /*224e0*/  @P6 BRA `(.L_x_9919) ;  /* 0x0000000400d06947 */ /* 0x000fea0003800000 */
[----:B------:R-:W2:Y:S01]  /*224f0*/  S2R R2, SR_TID.X ;  /* 0x0000000000027919 */ /* 0x000ea20000002100 */
[----:B------:R-:W-:Y:S01]  /*22500*/  BSSY B0, `(.L_x_9920) ;  /* 0x0000009000007945 */ /* 0x000fe20003800000 */
[----:B--2---:R-:W-:-:S05]  /*22510*/  LOP3.LUT R2, R2, 0x1f, RZ, 0xc0, !PT ;  /* 0x0000001f02027812 */ /* 0x004fca00078ec0ff */
[----:B------:R-:W-:Y:S02]  /*22520*/  IMAD.IADD R5, R19, 0x1, R2 ;  /* 0x0000000113057824 */ /* 0x000fe400078e0202 */
[----:B------:R-:W-:-:S03]  /*22530*/  IMAD.MOV.U32 R2, RZ, RZ, RZ ;  /* 0x000000ffff027224 */ /* 0x000fc600078e00ff */
[----:B------:R-:W-:-:S13]  /*22540*/  ISETP.GE.OR P6, PT, R5, R4, !P0 ;  /* 0x000000040500720c */ /* 0x000fda00047c6670 */
[----:B------:R-:W-:Y:S05]  /*22550*/  @P6 BRA `(.L_x_9921) ;  /* 0x00000000000c6947 */ /* 0x000fea0003800000 */
[----:B-1----:R-:W1:Y:S02]  /*22560*/  LDC.64 R2, c[0x0][0xc80] ;  /* 0x00032000ff027b82 */ /* 0x002e640000000a00 */
[----:B-1----:R-:W-:-:S06]  /*22570*/  IMAD.WIDE R2, R5, 0x4, R2 ;  /* 0x0000000405027825 */ /* 0x002fcc00078e0202 */
[----:B------:R2:W5:Y:S02]  /*22580*/  LDG.E R2, desc[UR42][R2.64] ;  /* 0x0000002a02027981 */ /* 0x000564000c1e1900 */
.L_x_9921:
[----:B------:R-:W-:Y:S05]  /*22590*/  BSYNC B0 ;  /* 0x0000000000007941 */ /* 0x000fea0003800000 */
.L_x_9920:
[----:B------:R-:W-:-:S03]  /*225a0*/  UMOV UR4, 0xffffffff ;  /* 0xffffffff00047882 */ /* 0x000fc60000000000 */
[----:B------:R-:W-:Y:S05]  /*225b0*/  BRA.DIV UR4, `(.L_x_9922) ;  /* 0x0000002204b47947 */ /* 0x000fea000b800000 */
[----:B-----5:R-:W1:Y:S02]  /*225c0*/  SHFL.UP PT, R14, R2, 0x1, RZ ;  /* 0x04200000020e7989 */ /* 0x020e6400000e00ff */
[----:B-12---:R-:W-:-:S05]  /*225d0*/  SEL R3, R14, RZ, P1 ;  /* 0x000000ff0e037207 */ /* 0x006fca0000800000 */
        /* <DEDUP_REMOVED lines=14> */
.L_x_10010:
[----:B------:R-:W-:Y:S02]  /*226c0*/  ULDC UR4, c[0x0][0xc38] ;  /* 0x00030e0000047ab9 */ /* 0x000fe40000000800 */
[----:B------:R-:W-:-:S04]  /*226d0*/  IMAD.U32 R4, RZ, RZ, UR4 ;  /* 0x00000004ff047e24 */ /* 0x000fc8000f8e00ff */
[----:B--2---:R-:W-:-:S04]  /*226e0*/  IMAD R5, R14, R4, RZ ;  /* 0x000000040e057224 */ /* 0x004fc800078e02ff */
[----:B------:R-:W-:-:S05]  /*226f0*/  IMAD.IADD R16, R5, 0x1, R16 ;  /* 0x0000000105107824 */ /* 0x000fca00078e0210 */
[----:B------:R-:W-:-:S13]  /*22700*/  ISETP.GT.AND P6, PT, R16, R0, PT ;  /* 0x000000001000720c */ /* 0x000fda0003fc4270 */
[----:B------:R-:W-:Y:S05]  /*22710*/  @!P6 BRA `(.L_x_9923) ;  /* 0xfffffffc0064e947 */ /* 0x000fea000383ffff */
.L_x_9918:
        /* <DEDUP_REMOVED lines=8> */
.L_x_10014:
[----:B------:R-:W-:Y:S01]  /*227a0*/  ISETP.NE.AND P0, PT, R5, RZ, PT ;  /* 0x000000ff0500720c */ /* 0x000fe20003f05270 */
[----:B------:R-:W-:-:S12]  /*227b0*/  IMAD.MOV.U32 R5, RZ, RZ, RZ ;  /* 0x000000ffff057224 */ /* 0x000fd800078e00ff */
[----:B------:R-:W-:Y:S05]  /*227c0*/  @!P0 BRA `(.L_x_9925) ;  /* 0x0000000000108947 */ /* 0x000fea0003800000 */
[----:B------:R-:W-:Y:S01]  /*227d0*/  UMOV UR4, 0xffffffff ;  /* 0xffffffff00047882 */ /* 0x000fe20000000000 */
[----:B------:R-:W-:Y:S02]  /*227e0*/  VIADD R12, R6, 0xffffffff ;  /* 0xffffffff060c7836 */ /* 0x000fe40000000000 */
[----:B------:R-:W-:Y:S05]  /*227f0*/  BRA.DIV UR4, `(.L_x_9926) ;  /* 0x00000026042c7947 */ /* 0x000fea000b800000 */
[----:B------:R4:W0:Y:S02]  /*22800*/  SHFL.IDX PT, R5, R3, R12, 0x1f ;  /* 0x00001f0c03057589 */ /* 0x00082400000e0000 */
.L_x_9925:
[----:B-12-4-:R-:W1:Y:S01]  /*22810*/  LDC.64 R2, c[0x0][0xc90] ;  /* 0x00032400ff027b82 */ /* 0x016e620000000a00 */
[----:B------:R-:W-:-:S04]  /*22820*/  IMAD.IADD R19, R6, 0x1, R19 ;  /* 0x0000000106137824 */ /* 0x000fc800078e0213 */
[----:B-1----:R-:W-:-:S05]  /*22830*/  IMAD.WIDE R2, R19, 0x4, R2 ;  /* 0x0000000413027825 */ /* 0x002fca00078e0202 */
[----:B------:R-:W3:Y:S01]  /*22840*/  LDG.E R7, desc[UR42][R2.64] ;  /* 0x0000002a02077981 */ /* 0x000ee2000c1e1900 */
[----:B0-----:R-:W-:-:S04]  /*22850*/  IMAD R16, R5, R4, R16 ;  /* 0x0000000405107224 */ /* 0x001fc800078e0210 */
        /* <DEDUP_REMOVED lines=61> */
.L_x_9919:
[----:B------:R-:W-:Y:S01]  /*22c30*/  UMOV UR4, URZ ;  /* 0x0000003f00047c82 */ /* 0x000fe20008000000 */
[----:B------:R-:W-:Y:S01]  /*22c40*/  UMOV UR5, URZ ;  /* 0x0000003f00057c82 */ /* 0x000fe20008000000 */
[----:B------:R-:W-:Y:S01]  /*22c50*/  ULDC UR6, c[0x0][0xc3c] ;  /* 0x00030f0000067ab9 */ /* 0x000fe20000000800 */
[----:B------:R-:W-:Y:S02]  /*22c60*/  IMAD.MOV.U32 R16, RZ, RZ, R0 ;  /* 0x000000ffff107224 */ /* 0x000fe400078e0000 */
[----:B------:R-:W-:Y:S02]  /*22c70*/  IMAD.U32 R17, RZ, RZ, UR4 ;  /* 0x00000004ff117e24 */ /* 0x000fe4000f8e00ff */
[----:B------:R-:W-:Y:S02]  /*22c80*/  IMAD.U32 R18, RZ, RZ, UR5 ;  /* 0x00000005ff127e24 */ /* 0x000fe4000f8e00ff */
[----:B------:R-:W-:-:S07]  /*22c90*/  IMAD.U32 R19, RZ, RZ, UR6 ;  /* 0x00000006ff137e24 */ /* 0x000fce000f8e00ff */
.L_x_9927:
[----:B------:R-:W2:Y:S01]  /*22ca0*/  S2R R0, SR_TID.X ;  /* 0x0000000000007919 */ /* 0x000ea20000002100 */
[----:B------:R-:W-:Y:S05]  /*22cb0*/  WARPSYNC.ALL ;  /* 0x0000000000007948 */ /* 0x000fea0003800000 */
[----:B------:R-:W-:Y:S01]  /*22cc0*/  BAR.SYNC.DEFER_BLOCKING 0x4, 0x200 ;  /* 0x0108000000007b1d */ /* 0x000fe20000010000 */
[----:B--2---:R-:W-:-:S04]  /*22cd0*/  LOP3.LUT R0, R0, 0x1f, RZ, 0xc0, !PT ;  /* 0x0000001f00007812 */ /* 0x004fc800078ec0ff */
[----:B------:R-:W-:-:S13]  /*22ce0*/  ISETP.NE.AND P0, PT, R0, RZ, PT ;  /* 0x000000ff0000720c */ /* 0x000fda0003f05270 */
[----:B-1----:R-:W1:Y:S01]  /*22cf0*/  @!P0 S2R R3, SR_CgaCtaId ;  /* 0x0000000000038919 */ /* 0x002e620000008800 */
[----:B------:R-:W-:-:S04]  /*22d00*/  @!P0 MOV R0, 0x400 ;  /* 0x0000040000008802 */ /* 0x000fc80000000f00 */
[----:B-1----:R-:W-:-:S05]  /*22d10*/  @!P0 LEA R23, R3, R0, 0x18 ;  /* 0x0000000003178211 */ /* 0x002fca00078ec0ff */
[----:B------:R1:W-:Y:S01]  /*22d20*/  @!P0 STS.128 [R23+0x19cd0], R16 ;  /* 0x019cd01017008388 */ /* 0x0003e20000000c00 */
[----:B------:R-:W-:Y:S06]  /*22d30*/  BAR.ARV 0x5, 0x200 ;  /* 0x0148000000007b1d */ /* 0x000fec0000002000 */
.L_x_9916:
[----:B------:R-:W-:Y:S02]  /*22d40*/  ULDC UR4, c[0x0][0xc3c] ;  /* 0x00030f0000047ab9 */ /* 0x000fe40000000800 */
[----:B---3--:R-:W-:-:S13]  /*22d50*/  ISETP.GE.AND P0, PT, R19, UR4, PT ;  /* 0x0000000413007c0c */ /* 0x008fda000bf06270 */
[----:B------:R-:W-:Y:S05]  /*22d60*/  @!P0 BRA `(.L_x_9928) ;  /* 0xffffff9c00a48947 */ /* 0x000fea000383ffff */
[----:B------:R-:W-:Y:S05]  /*22d70*/  BSYNC B7 ;  /* 0x0000000000077941 */ /* 0x000fea0003800000 */
.L_x_9796:
[----:B------:R-:W3:Y:S01]  /*22d80*/  LDL.LU R0, [R1+0x4c] ;  /* 0x00004c0001007983 */ /* 0x000ee20000300800 */
[----:B------:R-:W-:Y:S01]  /*22d90*/  BSSY B0, `(.L_x_9929) ;  /* 0x000000b000007945 */ /* 0x000fe20003800000 */
[----:B-1----:R-:W0:Y:S01]  /*22da0*/  S2R R5, SR_CgaCtaId ;  /* 0x0000000000057919 */ /* 0x002e220000008800 */
        /* <DEDUP_REMOVED lines=9> */
.L_x_10017:
[----:B------:R-:W-:Y:S05]  /*22e40*/  BSYNC B0 ;  /* 0x0000000000007941 */ /* 0x000fea0003800000 */
.L_x_9929:
[----:B------:R-:W-:-:S03]  /*22e50*/  UMOV UR4, 0xffffffff ;  /* 0xffffffff00047882 */ /* 0x000fc60000000000 */
[----:B------:R-:W-:Y:S05]  /*22e60*/  BRA.DIV UR4, `(.L_x_9931) ;  /* 0x0000001e04cc7947 */ /* 0x000fea000b800000 */
[----:B0-----:R-:W0:Y:S02]  /*22e70*/  S2R R0, SR_TID.X ;  /* 0x0000000000007919 */ /* 0x001e240000002100 */
[----:B0-----:R-:W-:-:S04]  /*22e80*/  SHF.R.U32.HI R0, RZ, 0x5, R0 ;  /* 0x00000005ff007819 */ /* 0x001fc80000011600 */
[----:B------:R-:W-:-:S05]  /*22e90*/  LOP3.LUT R0, R0, 0x3, RZ, 0xc0, !PT ;  /* 0x0000000300007812 */ /* 0x000fca00078ec0ff */
[----:B------:R0:W1:Y:S02]  /*22ea0*/  SHFL.IDX PT, R14, R0, RZ, 0x1f ;  /* 0x00001fff000e7589 */ /* 0x00006400000e0000 */
.L_x_10020:
[----:B-1----:R-:W-:-:S13]  /*22eb0*/  ISETP.NE.AND P0, PT, R14, RZ, PT ;  /* 0x000000ff0e00720c */ /* 0x002fda0003f05270 */
[----:B------:R-:W-:Y:S05]  /*22ec0*/  @P0 BRA `(.L_x_9594) ;  /* 0x0000000000a40947 */ /* 0x000fea0003800000 */
[----:B------:R-:W-:-:S03]  /*22ed0*/  UMOV UR4, 0xffffffff ;  /* 0xffffffff00047882 */ /* 0x000fc60000000000 */
[----:B------:R-:W-:Y:S05]  /*22ee0*/  BRA.DIV UR4, `(.L_x_9932) ;  /* 0x0000001e04e07947 */ /* 0x000fea000b800000 */
[----:B------:R-:W-:-:S13]  /*22ef0*/  ELECT P6, URZ, PT ;  /* 0x00000000003f782f */ /* 0x000fda00038c0000 */
.L_x_10023:
[----:B------:R-:W-:Y:S05]  /*22f00*/  @!P6 BRA `(.L_x_9594) ;  /* 0x000000000094e947 */ /* 0x000fea0003800000 */
[----:B------:R-:W-:-:S06]  /*22f10*/  ULOP3.LUT UR4, UR37, 0x2, URZ, 0xfc, !UPT ;  /* 0x0000000225047892 */ /* 0x000fcc000f8efc3f */
[----:B0-----:R-:W-:-:S05]  /*22f20*/  IMAD.U32 R0, RZ, RZ, UR4 ;  /* 0x00000004ff007e24 */ /* 0x001fca000f8e00ff */
[----:B------:R-:W-:-:S13]  /*22f30*/  ISETP.NE.AND P0, PT, R0, 0x3, PT ;  /* 0x000000030000780c */ /* 0x000fda0003f05270 */
[----:B------:R-:W-:Y:S05]  /*22f40*/  @!P0 BRA `(.L_x_9933) ;  /* 0x0000000000048947 */ /* 0x000fea0003800000 */
[----:B------:R-:W-:Y:S01]  /*22f50*/  BPT.TRAP 0x1 ;  /* 0x000000040000795c */ /* 0x000fe20000300000 */
.L_x_9933:
        /* <DEDUP_REMOVED lines=12> */
.L_x_10024:
[----:B------:R-:W1:Y:S02]  /*23020*/  SYNCS.PHASECHK.TRANS64.TRYWAIT P1, [R3+URZ], R0 ;  /* 0x00000000030075a7 */ /* 0x000e64000802017f */
[----:B-1----:R-:W-:Y:S05]  /*23030*/  @!P1 BRA `(.L_x_9935) ;  /* 0x0000001c00c09947 */ /* 0x002fea0003800000 */
.L_x_10025:
[----:B------:R-:W-:Y:S05]  /*23040*/  @!P0 BRA `(.L_x_9936) ;  /* 0x0000000000048947 */ /* 0x000fea0003800000 */
[----:B------:R-:W-:Y:S01]  /*23050*/  BPT.TRAP 0x1 ;  /* 0x000000040000795c */ /* 0x000fe20000300000 */
.L_x_9936:
[----:B-1----:R-:W-:-:S04]  /*23060*/  IMAD R3, R24, 0x8, R9 ;  /* 0x0000000818037824 */ /* 0x002fc800078e0209 */
[----:B------:R-:W1:Y:S02]  /*23070*/  SYNCS.PHASECHK.TRANS64.TRYWAIT P1, [R3+URZ+0x19c60], R2 ;  /* 0x019c6002030075a7 */ /* 0x000e64000802017f */
[----:B-1----:R-:W-:Y:S05]  /*23080*/  @!P1 BRA `(.L_x_9937) ;  /* 0x0000001c00c09947 */ /* 0x002fea0003800000 */
.L_x_10026:
[----:B------:R-:W-:Y:S05]  /*23090*/  @!P0 BRA `(.L_x_9938) ;  /* 0x0000000000048947 */ /* 0x000fea0003800000 */
[----:B------:R-:W-:Y:S01]  /*230a0*/  BPT.TRAP 0x1 ;  /* 0x000000040000795c */ /* 0x000fe20000300000 */
.L_x_9938:
[----:B------:R-:W-:-:S04]  /*230b0*/  IMAD R5, R4, 0x8, R9 ;  /* 0x0000000804057824 */ /* 0x000fc800078e0209 */
[----:B------:R-:W3:Y:S02]  /*230c0*/  SYNCS.PHASECHK.TRANS64.TRYWAIT P1, [R5+URZ+0x19c60], R0 ;  /* 0x019c6000050075a7 */ /* 0x000ee4000802017f */
[----:B---3--:R-:W-:Y:S05]  /*230d0*/  @!P1 BRA `(.L_x_9939) ;  /* 0x0000001c00c09947 */ /* 0x008fea0003800000 */
.L_x_10027:
[----:B------:R-:W-:Y:S05]  /*230e0*/  @!P0 BRA `(.L_x_9940) ;  /* 0x0000000000048947 */ /* 0x000fea0003800000 */
[----:B------:R-:W-:Y:S01]  /*230f0*/  BPT.TRAP 0x1 ;  /* 0x000000040000795c */ /* 0x000fe20000300000 */
.L_x_9940:
[----:B------:R-:W4:Y:S02]  /*23100*/  SYNCS.PHASECHK.TRANS64.TRYWAIT P0, [R3+URZ+0x19c80], R2 ;  /* 0x019c8002030075a7 */ /* 0x000f24000800017f */
[----:B----4-:R-:W-:Y:S05]  /*23110*/  @!P0 BRA `(.L_x_9941) ;  /* 0x0000001c00c48947 */ /* 0x010fea0003800000 */
.L_x_9942:
[----:B------:R0:W0:Y:S02]  /*23120*/  SYNCS.PHASECHK.TRANS64.TRYWAIT P0, [R5+URZ+0x19c80], R0 ;  /* 0x019c8000050075a7 */ /* 0x000024000800017f */
[----:B0-----:R-:W-:Y:S05]  /*23130*/  @!P0 NANOSLEEP.SYNCS 0x989680 ;  /* 0x009896800000895d */ /* 0x001fea0003900000 */
[----:B------:R-:W0:Y:S02]  /*23140*/  @!P0 SYNCS.PHASECHK.TRANS64 P0, [R5+URZ+0x19c80], R0 ;  /* 0x019c8000050085a7 */ /* 0x000e24000800007f */
[----:B0-----:R-:W-:Y:S05]  /*23150*/  @!P0 BRA `(.L_x_9942) ;  /* 0xfffffffc00f08947 */ /* 0x001fea000383ffff */
.L_x_9594:
[----:B------:R-:W-:Y:S05]  /*23160*/  BSYNC B8 ;  /* 0x0000000000087941 */ /* 0x000fea0003800000 */
.L_x_9591:
[----:B------:R-:W-:Y:S05]  /*23170*/  EXIT ;  /* 0x000000000000794d */ /* 0x000fea0003800000 */
.L_x_9618:
[----:B0-----:R0:W1:Y:S02]  /*23180*/  SYNCS.PHASECHK.TRANS64.TRYWAIT P5, [R83+URZ+0x19c90], R86 ;  /* 0x019c9056530075a7 */ /* 0x00106400080a017f */
[----:B-1----:R-:W-:Y:S05]  /*23190*/  @!P5 NANOSLEEP.SYNCS 0x989680 ;  /* 0x009896800000d95d */ /* 0x002fea0003900000 */
[----:B------:R-:W1:Y:S02]  /*231a0*/  @!P5 SYNCS.PHASECHK.TRANS64 P5, [R83+URZ+0x19c90], R86 ;  /* 0x019c90565300d5a7 */ /* 0x000e6400080a007f */
[----:B-1----:R-:W-:Y:S05]  /*231b0*/  @!P5 BRA `(.L_x_9618) ;  /* 0xfffffffc00f0d947 */ /* 0x002fea000383ffff */
[----:B------:R-:W-:Y:S05]  /*231c0*/  BRA `(.L_x_9943) ;  /* 0xfffffdf8009c7947 */ /* 0x000fea000383ffff */
.L_x_9634:
[----:B0-----:R0:W1:Y:S02]  /*231d0*/  SYNCS.PHASECHK.TRANS64.TRYWAIT P5, [R83+URZ+0x19c90], R86 ;  /* 0x019c9056530075a7 */ /* 0x00106400080a017f */
[----:B-1----:R-:W-:Y:S05]  /*231e0*/  @!P5 NANOSLEEP.SYNCS 0x989680 ;  /* 0x009896800000d95d */ /* 0x002fea0003900000 */
[----:B------:R-:W1:Y:S02]  /*231f0*/  @!P5 SYNCS.PHASECHK.TRANS64 P5, [R83+URZ+0x19c90], R86 ;  /* 0x019c90565300d5a7 */ /* 0x000e6400080a007f */
[----:B-1----:R-:W-:Y:S05]  /*23200*/  @!P5 BRA `(.L_x_9634) ;  /* 0xfffffffc00f0d947 */ /* 0x002fea000383ffff */
[----:B------:R-:W-:Y:S05]  /*23210*/  BRA `(.L_x_9944) ;  /* 0xfffffe1000c07947 */ /* 0x000fea000383ffff */
.L_x_9643:
[----:B0-----:R0:W1:Y:S02]  /*23220*/  SYNCS.PHASECHK.TRANS64.TRYWAIT P5, [R83+URZ+0x19c90], R86 ;  /* 0x019c9056530075a7 */ /* 0x00106400080a017f */
[----:B-1----:R-:W-:Y:S05]  /*23230*/  @!P5 NANOSLEEP.SYNCS 0x989680 ;  /* 0x009896800000d95d */ /* 0x002fea0003900000 */
[----:B------:R-:W1:Y:S02]  /*23240*/  @!P5 SYNCS.PHASECHK.TRANS64 P5, [R83+URZ+0x19c90], R86 ;  /* 0x019c90565300d5a7 */ /* 0x000e6400080a007f */
[----:B-1----:R-:W-:Y:S05]  /*23250*/  @!P5 BRA `(.L_x_9643) ;  /* 0xfffffffc00f0d947 */ /* 0x002fea000383ffff */
[----:B------:R-:W-:Y:S05]  /*23260*/  BRA `(.L_x_9945) ;  /* 0xfffffe3400087947 */ /* 0x000fea000383ffff */
.L_x_9647:
[----:B--2---:R2:W3:Y:S02]  /*23270*/  SYNCS.PHASECHK.TRANS64.TRYWAIT P5, [R83+URZ+0x19cb0], R86 ;  /* 0x019cb056530075a7 */ /* 0x0044e400080a017f */
[----:B---3--:R-:W-:Y:S05]  /*23280*/  @!P5 NANOSLEEP.SYNCS 0x989680 ;  /* 0x009896800000d95d */ /* 0x008fea0003900000 */
[----:B------:R-:W3:Y:S02]  /*23290*/  @!P5 SYNCS.PHASECHK.TRANS64 P5, [R83+URZ+0x19cb0], R86 ;  /* 0x019cb0565300d5a7 */ /* 0x000ee400080a007f */
[----:B---3--:R-:W-:Y:S05]  /*232a0*/  @!P5 BRA `(.L_x_9647) ;  /* 0xfffffffc00f0d947 */ /* 0x008fea000383ffff */
[----:B------:R-:W-:Y:S05]  /*232b0*/  BRA `(.L_x_9946) ;  /* 0xfffffe3400787947 */ /* 0x000fea000383ffff */
.L_x_9673:
[----:B------:R-:W-:Y:S01]  /*232c0*/  BSSY B1, `(.L_x_9947) ;  /* 0x0000007000017945 */ /* 0x000fe20003800000 */
[----:B------:R-:W-:Y:S02]  /*232d0*/  IMAD.MOV.U32 R12, RZ, RZ, RZ ;  /* 0x000000ffff0c7224 */ /* 0x000fe400078e00ff */
[----:B------:R-:W-:Y:S02]  /*232e0*/  IMAD.MOV.U32 R11, RZ, RZ, 0x1e1f ;  /* 0x00001e1fff0b7424 */ /* 0x000fe400078e00ff */
[----:B------:R-:W-:-:S07]  /*232f0*/  IMAD.MOV.U32 R15, RZ, RZ, -0x1 ;  /* 0xffffffffff0f7424 */ /* 0x000fce00078e00ff */
[----:B------:R-:W-:Y:S05]  /*23300*/  WARPSYNC.COLLECTIVE R15, `(.L_x_9948) ;  /* 0x000000000f087348 */ /* 0x000fea0003c00000 */
[----:B------:R0:W1:Y:S02]  /*23310*/  SHFL.IDX P6, R14, R13, R12, R11 ;  /* 0x0000000c0d0e7389 */ /* 0x00006400000c000b */
[----:B01----:R-:W-:Y:S01]  /*23320*/  ENDCOLLECTIVE ;  /* 0x000000000000791b */ /* 0x003fe20003800000 */
.L_x_9948:
[----:B------:R-:W-:Y:S05]  /*23330*/  BSYNC B1 ;  /* 0x0000000000017941 */ /* 0x000fea0003800000 */
.L_x_9947:
        /* <DEDUP_REMOVED lines=8> */
.L_x_9949:
[----:B------:R-:W-:Y:S02]  /*233c0*/  IMAD.MOV.U32 R13, RZ, RZ, R4 ;  /* 0x000000ffff0d7224 */ /* 0x000fe400078e0004 */
[----:B------:R-:W-:-:S07]  /*233d0*/  IMAD.MOV.U32 R3, RZ, RZ, R14 ;  /* 0x000000ffff037224 */ /* 0x000fce00078e000e */
[----:B------:R-:W-:Y:S05]  /*233e0*/  WARPSYNC.COLLECTIVE R15, `(.L_x_9950) ;  /* 0x000000000f087348 */ /* 0x000fea0003c00000 */
[----:B------:R0:W1:Y:S02]  /*233f0*/  SHFL.IDX P6, R14, R13, R12, R11 ;  /* 0x0000000c0d0e7389 */ /* 0x00006400000c000b */
[----:B01----:R-:W-:Y:S01]  /*23400*/  ENDCOLLECTIVE ;  /* 0x000000000000791b */ /* 0x003fe20003800000 */
.L_x_9950:
[----:B------:R-:W-:Y:S02]  /*23410*/  IMAD.MOV.U32 R13, RZ, RZ, R5 ;  /* 0x000000ffff0d7224 */ /* 0x000fe400078e0005 */
[----:B------:R-:W-:-:S07]  /*23420*/  IMAD.MOV.U32 R4, RZ, RZ, R14 ;  /* 0x000000ffff047224 */ /* 0x000fce00078e000e */
[----:B------:R-:W-:Y:S05]  /*23430*/  WARPSYNC.COLLECTIVE R15, `(.L_x_9951) ;  /* 0x000000000f087348 */ /* 0x000fea0003c00000 */
[----:B------:R0:W1:Y:S02]  /*23440*/  SHFL.IDX P6, R14, R13, R12, R11 ;  /* 0x0000000c0d0e7389 */ /* 0x00006400000c000b */
[----:B01----:R-:W-:Y:S01]  /*23450*/  ENDCOLLECTIVE ;  /* 0x000000000000791b */ /* 0x003fe20003800000 */
.L_x_9951:
[----:B------:R-:W-:Y:S05]  /*23460*/  BRA `(.L_x_9952) ;  /* 0xfffffe4400e87947 */ /* 0x000fea000383ffff */
.L_x_9677:
[----:B-1----:R1:W2:Y:S02]  /*23470*/  SYNCS.PHASECHK.TRANS64.TRYWAIT P0, [R16+URZ+0x19c00], R5 ;  /* 0x019c0005100075a7 */ /* 0x0022a4000800017f */
[----:B--2---:R-:W-:Y:S05]  /*23480*/  @!P0 NANOSLEEP.SYNCS 0x989680 ;  /* 0x009896800000895d */ /* 0x004fea0003900000 */
[----:B------:R-:W2:Y:S02]  /*23490*/  @!P0 SYNCS.PHASECHK.TRANS64 P0, [R16+URZ+0x19c00], R5 ;  /* 0x019c0005100085a7 */ /* 0x000ea4000800007f */
[----:B--2---:R-:W-:Y:S05]  /*234a0*/  @!P0 BRA `(.L_x_9677) ;  /* 0xfffffffc00f08947 */ /* 0x004fea000383ffff */
[----:B------:R-:W-:Y:S05]  /*234b0*/  BRA `(.L_x_9953) ;  /* 0xfffffe4800b87947 */ /* 0x000fea000383ffff */
.L_x_9683:
[----:B------:R-:W-:Y:S01]  /*234c0*/  BSSY B1, `(.L_x_9954) ;  /* 0x0000007000017945 */ /* 0x000fe20003800000 */
[----:B------:R-:W-:Y:S02]  /*234d0*/  IMAD.MOV.U32 R12, RZ, RZ, RZ ;  /* 0x000000ffff0c7224 */ /* 0x000fe400078e00ff */
[----:B------:R-:W-:Y:S02]  /*234e0*/  IMAD.MOV.U32 R11, RZ, RZ, 0x1e1f ;  /* 0x00001e1fff0b7424 */ /* 0x000fe400078e00ff */
[----:B------:R-:W-:-:S07]  /*234f0*/  IMAD.MOV.U32 R15, RZ, RZ, -0x1 ;  /* 0xffffffffff0f7424 */ /* 0x000fce00078e00ff */
[----:B------:R-:W-:Y:S05]  /*23500*/  WARPSYNC.COLLECTIVE R15, `(.L_x_9955) ;  /* 0x000000000f087348 */ /* 0x000fea0003c00000 */
[----:B------:R0:W1:Y:S02]  /*23510*/  SHFL.IDX P6, R14, R13, R12, R11 ;  /* 0x0000000c0d0e7389 */ /* 0x00006400000c000b */
[----:B01----:R-:W-:Y:S01]  /*23520*/  ENDCOLLECTIVE ;  /* 0x000000000000791b */ /* 0x003fe20003800000 */
.L_x_9955:
[----:B------:R-:W-:Y:S05]  /*23530*/  BSYNC B1 ;  /* 0x0000000000017941 */ /* 0x000fea0003800000 */
.L_x_9954:
        /* <DEDUP_REMOVED lines=8> */
.L_x_9956:
[----:B------:R-:W-:Y:S02]  /*235c0*/  IMAD.MOV.U32 R13, RZ, RZ, R20 ;  /* 0x000000ffff0d7224 */ /* 0x000fe400078e0014 */
[----:B------:R-:W-:-:S07]  /*235d0*/  IMAD.MOV.U32 R3, RZ, RZ, R14 ;  /* 0x000000ffff037224 */ /* 0x000fce00078e000e */
[----:B------:R-:W-:Y:S05]  /*235e0*/  WARPSYNC.COLLECTIVE R15, `(.L_x_9957) ;  /* 0x000000000f087348 */ /* 0x000fea0003c00000 */
[----:B------:R0:W1:Y:S02]  /*235f0*/  SHFL.IDX P6, R14, R13, R12, R11 ;  /* 0x0000000c0d0e7389 */ /* 0x00006400000c000b */
[----:B01----:R-:W-:Y:S01]  /*23600*/  ENDCOLLECTIVE ;  /* 0x000000000000791b */ /* 0x003fe20003800000 */
.L_x_9957:
[----:B------:R-:W-:Y:S02]  /*23610*/  IMAD.MOV.U32 R13, RZ, RZ, R21 ;  /* 0x000000ffff0d7224 */ /* 0x000fe400078e0015 */
[----:B------:R-:W-:-:S07]  /*23620*/  IMAD.MOV.U32 R20, RZ, RZ, R14 ;  /* 0x000000ffff147224 */ /* 0x000fce00078e000e */
[----:B------:R-:W-:Y:S05]  /*23630*/  WARPSYNC.COLLECTIVE R15, `(.L_x_9958) ;  /* 0x000000000f087348 */ /* 0x000fea0003c00000 */
[----:B------:R0:W1:Y:S02]  /*23640*/  SHFL.IDX P6, R14, R13, R12, R11 ;  /* 0x0000000c0d0e7389 */ /* 0x00006400000c000b */
[----:B01----:R-:W-:Y:S01]  /*23650*/  ENDCOLLECTIVE ;  /* 0x000000000000791b */ /* 0x003fe20003800000 */
.L_x_9958:
[----:B------:R-:W-:Y:S01]  /*23660*/  IMAD.MOV.U32 R21, RZ, RZ, R14 ;  /* 0x000000ffff157224 */ /* 0x000fe200078e000e */
[----:B------:R-:W-:Y:S06]  /*23670*/  BRA `(.L_x_9959) ;  /* 0xfffffe6000a47947 */ /* 0x000fec000383ffff */
.L_x_9687:
[----:B-1----:R1:W2:Y:S02]  /*23680*/  SYNCS.PHASECHK.TRANS64.TRYWAIT P0, [R16+URZ+0x19c00], R39 ;  /* 0x019c0027100075a7 */ /* 0x0022a4000800017f */
[----:B--2---:R-:W-:Y:S05]  /*23690*/  @!P0 NANOSLEEP.SYNCS 0x989680 ;  /* 0x009896800000895d */ /* 0x004fea0003900000 */
[----:B------:R-:W2:Y:S02]  /*236a0*/  @!P0 SYNCS.PHASECHK.TRANS64 P0, [R16+URZ+0x19c00], R39 ;  /* 0x019c0027100085a7 */ /* 0x000ea4000800007f */
[----:B--2---:R-:W-:Y:S05]  /*236b0*/  @!P0 BRA `(.L_x_9687) ;  /* 0xfffffffc00f08947 */ /* 0x004fea000383ffff */
[----:B------:R-:W-:Y:S05]  /*236c0*/  BRA `(.L_x_9960) ;  /* 0xfffffe6400647947 */ /* 0x000fea000383ffff */
.L_x_9693:
[----:B-1----:R1:W2:Y:S02]  /*236d0*/  SYNCS.PHASECHK.TRANS64.TRYWAIT P1, [R3+URZ+0x19c30], R0 ;  /* 0x019c3000030075a7 */ /* 0x0022a4000802017f */
[----:B--2---:R-:W-:Y:S05]  /*236e0*/  @!P1 NANOSLEEP.SYNCS 0x989680 ;  /* 0x009896800000995d */ /* 0x004fea0003900000 */
[----:B------:R-:W2:Y:S02]  /*236f0*/  @!P1 SYNCS.PHASECHK.TRANS64 P1, [R3+URZ+0x19c30], R0 ;  /* 0x019c3000030095a7 */ /* 0x000ea4000802007f */
[----:B--2---:R-:W-:Y:S05]  /*23700*/  @!P1 BRA `(.L_x_9693) ;  /* 0xfffffffc00f09947 */ /* 0x004fea000383ffff */
[----:B------:R-:W-:Y:S05]  /*23710*/  BRA `(.L_x_9692) ;  /* 0xfffffe8400c87947 */ /* 0x000fea000383ffff */
.L_x_9713:
[----:B-1----:R1:W2:Y:S02]  /*23720*/  SYNCS.PHASECHK.TRANS64.TRYWAIT P1, [R5+URZ+0x19c30], R14 ;  /* 0x019c300e050075a7 */ /* 0x0022a4000802017f */
[----:B--2---:R-:W-:Y:S05]  /*23730*/  @!P1 NANOSLEEP.SYNCS 0x989680 ;  /* 0x009896800000995d */ /* 0x004fea0003900000 */
[----:B------:R-:W2:Y:S02]  /*23740*/  @!P1 SYNCS.PHASECHK.TRANS64 P1, [R5+URZ+0x19c30], R14 ;  /* 0x019c300e050095a7 */ /* 0x000ea4000802007f */
[----:B--2---:R-:W-:Y:S05]  /*23750*/  @!P1 BRA `(.L_x_9713) ;  /* 0xfffffffc00f09947 */ /* 0x004fea000383ffff */
[----:B------:R-:W-:Y:S05]  /*23760*/  BRA `(.L_x_9712) ;  /* 0xfffffec000747947 */ /* 0x000fea000383ffff */
.L_x_9718:
[----:B-1----:R1:W2:Y:S02]  /*23770*/  SYNCS.PHASECHK.TRANS64.TRYWAIT P1, [R19+URZ+0x19c50], R14 ;  /* 0x019c500e130075a7 */ /* 0x0022a4000802017f */
[----:B--2---:R-:W-:Y:S05]  /*23780*/  @!P1 NANOSLEEP.SYNCS 0x989680 ;  /* 0x009896800000995d */ /* 0x004fea0003900000 */
[----:B------:R-:W2:Y:S02]  /*23790*/  @!P1 SYNCS.PHASECHK.TRANS64 P1, [R19+URZ+0x19c50], R14 ;  /* 0x019c500e130095a7 */ /* 0x000ea4000802007f */
[----:B--2---:R-:W-:Y:S05]  /*237a0*/  @!P1 BRA `(.L_x_9718) ;  /* 0xfffffffc00f09947 */ /* 0x004fea000383ffff */
[----:B------:R-:W-:Y:S05]  /*237b0*/  BRA `(.L_x_9717) ;  /* 0xfffffec000fc7947 */ /* 0x000fea000383ffff */
.L_x_9739:
[----:B-1----:R1:W2:Y:S02]  /*237c0*/  SYNCS.PHASECHK.TRANS64.TRYWAIT P1, [R21+URZ+0x19c30], R12 ;  /* 0x019c300c150075a7 */ /* 0x0022a4000802017f */
[----:B--2---:R-:W-:Y:S05]  /*237d0*/  @!P1 NANOSLEEP.SYNCS 0x989680 ;  /* 0x009896800000995d */ /* 0x004fea0003900000 */
[----:B------:R-:W2:Y:S02]  /*237e0*/  @!P1 SYNCS.PHASECHK.TRANS64 P1, [R21+URZ+0x19c30], R12 ;  /* 0x019c300c150095a7 */ /* 0x000ea4000802007f */
[----:B--2---:R-:W-:Y:S05]  /*237f0*/  @!P1 BRA `(.L_x_9739) ;  /* 0xfffffffc00f09947 */ /* 0x004fea000383ffff */
[----:B------:R-:W-:Y:S05]  /*23800*/  BRA `(.L_x_9738) ;  /* 0xfffffefc00007947 */ /* 0x000fea000383ffff */
.L_x_9744:
[----:B-1----:R1:W2:Y:S02]  /*23810*/  SYNCS.PHASECHK.TRANS64.TRYWAIT P1, [R154+URZ+0x19c50], R12 ;  /* 0x019c500c9a0075a7 */ /* 0x0022a4000802017f */
[----:B--2---:R-:W-:Y:S05]  /*23820*/  @!P1 NANOSLEEP.SYNCS 0x989680 ;  /* 0x009896800000995d */ /* 0x004fea0003900000 */
[----:B------:R-:W2:Y:S02]  /*23830*/  @!P1 SYNCS.PHASECHK.TRANS64 P1, [R154+URZ+0x19c50], R12 ;  /* 0x019c500c9a0095a7 */ /* 0x000ea4000802007f */
[----:B--2---:R-:W-:Y:S05]  /*23840*/  @!P1 BRA `(.L_x_9744) ;  /* 0xfffffffc00f09947 */ /* 0x004fea000383ffff */
[----:B------:R-:W-:Y:S05]  /*23850*/  BRA `(.L_x_9743) ;  /* 0xfffffefc00887947 */ /* 0x000fea000383ffff */
.L_x_9753:
[----:B-1----:R1:W2:Y:S02]  /*23860*/  SYNCS.PHASECHK.TRANS64.TRYWAIT P1, [R154+URZ+0x19c30], R13 ;  /* 0x019c300d9a0075a7 */ /* 0x0022a4000802017f */
[----:B--2---:R-:W-:Y:S05]  /*23870*/  @!P1 NANOSLEEP.SYNCS 0x989680 ;  /* 0x009896800000995d */ /* 0x004fea0003900000 */
[----:B------:R-:W2:Y:S02]  /*23880*/  @!P1 SYNCS.PHASECHK.TRANS64 P1, [R154+URZ+0x19c30], R13 ;  /* 0x019c300d9a0095a7 */ /* 0x000ea4000802007f */
[----:B--2---:R-:W-:Y:S05]  /*23890*/  @!P1 BRA `(.L_x_9753) ;  /* 0xfffffffc00f09947 */ /* 0x004fea000383ffff */
[----:B------:R-:W-:Y:S05]  /*238a0*/  BRA `(.L_x_9752) ;  /* 0xffffff2000707947 */ /* 0x000fea000383ffff */
.L_x_9758:
[----:B-1----:R1:W2:Y:S02]  /*238b0*/  SYNCS.PHASECHK.TRANS64.TRYWAIT P1, [R21+URZ+0x19c50], R12 ;  /* 0x019c500c150075a7 */ /* 0x0022a4000802017f */
[----:B--2---:R-:W-:Y:S05]  /*238c0*/  @!P1 NANOSLEEP.SYNCS 0x989680 ;  /* 0x009896800000995d */ /* 0x004fea0003900000 */
[----:B------:R-:W2:Y:S02]  /*238d0*/  @!P1 SYNCS.PHASECHK.TRANS64 P1, [R21+URZ+0x19c50], R12 ;  /* 0x019c500c150095a7 */ /* 0x000ea4000802007f */
[----:B--2---:R-:W-:Y:S05]  /*238e0*/  @!P1 BRA `(.L_x_9758) ;  /* 0xfffffffc00f09947 */ /* 0x004fea000383ffff */
[----:B------:R-:W-:Y:S05]  /*238f0*/  BRA `(.L_x_9757) ;  /* 0xffffff2000f87947 */ /* 0x000fea000383ffff */
.L_x_9773:
[----:B--2---:R2:W3:Y:S02]  /*23900*/  SYNCS.PHASECHK.TRANS64.TRYWAIT P0, [R5+URZ+0x19c50], R0 ;  /* 0x019c5000050075a7 */ /* 0x0044e4000800017f */
[----:B---3--:R-:W-:Y:S05]  /*23910*/  @!P0 NANOSLEEP.SYNCS 0x989680 ;  /* 0x009896800000895d */ /* 0x008fea0003900000 */
[----:B------:R-:W3:Y:S02]  /*23920*/  @!P0 SYNCS.PHASECHK.TRANS64 P0, [R5+URZ+0x19c50], R0 ;  /* 0x019c5000050085a7 */ /* 0x000ee4000800007f */
[----:B---3--:R-:W-:Y:S05]  /*23930*/  @!P0 BRA `(.L_x_9773) ;  /* 0xfffffffc00f08947 */ /* 0x008fea000383ffff */
[----:B------:R-:W-:Y:S05]  /*23940*/  BRA `(.L_x_9772) ;  /* 0xffffff5800007947 */ /* 0x000fea000383ffff */
.L_x_9810:
        /* <DEDUP_REMOVED lines=11> */
.L_x_9962:
[----:B------:R-:W-:Y:S05]  /*23a00*/  BSYNC B1 ;  /* 0x0000000000017941 */ /* 0x000fea0003800000 */
.L_x_9961:
[----:B------:R-:W-:Y:S05]  /*23a10*/  BRA `(.L_x_9963) ;  /* 0xffffff9c001c7947 */ /* 0x000fea000383ffff */
.L_x_9812:
[----:B------:R-:W-:Y:S01]  /*23a20*/  BSSY B1, `(.L_x_9964) ;  /* 0x0000006000017945 */ /* 0x000fe20003800000 */
[----:B------:R-:W-:-:S07]  /*23a30*/  IMAD.MOV.U32 R15, RZ, RZ, -0x1 ;  /* 0xffffffffff0f7424 */ /* 0x000fce00078e00ff */
[----:B01----:R-:W-:Y:S05]  /*23a40*/  WARPSYNC.COLLECTIVE R15, `(.L_x_9965) ;  /* 0x000000000f0c7348 */ /* 0x003fea0003c00000 */
[----:B------:R-:W-:Y:S02]  /*23a50*/  ELECT P6, UR62, PT ;  /* 0x00000000003e782f */ /* 0x000fe400038c0000 */
[----:B------:R-:W-:Y:S01]  /*23a60*/  MOV R14, UR62 ;  /* 0x0000003e000e7c02 */ /* 0x000fe20008000f00 */
[----:B01----:R-:W-:Y:S10]  /*23a70*/  ENDCOLLECTIVE ;  /* 0x000000000000791b */ /* 0x003ff40003800000 */
.L_x_9965:
[----:B------:R-:W-:Y:S05]  /*23a80*/  BSYNC B1 ;  /* 0x0000000000017941 */ /* 0x000fea0003800000 */
.L_x_9964:
[----:B------:R-:W-:Y:S05]  /*23a90*/  BRA `(.L_x_9811) ;  /* 0xffffff9c00147947 */ /* 0x000fea000383ffff */
.L_x_9814:
[----:B-1----:R1:W2:Y:S02]  /*23aa0*/  SYNCS.PHASECHK.TRANS64.TRYWAIT P0, [R23+URZ+0x19c20], R5 ;  /* 0x019c2005170075a7 */ /* 0x0022a4000800017f */
[----:B--2---:R-:W-:Y:S05]  /*23ab0*/  @!P0 NANOSLEEP.SYNCS 0x989680 ;  /* 0x009896800000895d */ /* 0x004fea0003900000 */
[----:B------:R-:W2:Y:S02]  /*23ac0*/  @!P0 SYNCS.PHASECHK.TRANS64 P0, [R23+URZ+0x19c20], R5 ;  /* 0x019c2005170085a7 */ /* 0x000ea4000800007f */
[----:B--2---:R-:W-:Y:S05]  /*23ad0*/  @!P0 BRA `(.L_x_9814) ;  /* 0xfffffffc00f08947 */ /* 0x004fea000383ffff */
[----:B------:R-:W-:Y:S05]  /*23ae0*/  BRA `(.L_x_9966) ;  /* 0xffffff9c00247947 */ /* 0x000fea000383ffff */
.L_x_9818:
[----:B--2---:R2:W3:Y:S02]  /*23af0*/  SYNCS.PHASECHK.TRANS64.TRYWAIT P0, [R9+URZ+0x19ca0], R8 ;  /* 0x019ca008090075a7 */ /* 0x0044e4000800017f */
[----:B---3--:R-:W-:Y:S05]  /*23b00*/  @!P0 NANOSLEEP.SYNCS 0x989680 ;  /* 0x009896800000895d */ /* 0x008fea0003900000 */
[----:B------:R-:W3:Y:S02]  /*23b10*/  @!P0 SYNCS.PHASECHK.TRANS64 P0, [R9+URZ+0x19ca0], R8 ;  /* 0x019ca008090085a7 */ /* 0x000ee4000800007f */
[----:B---3--:R-:W-:Y:S05]  /*23b20*/  @!P0 BRA `(.L_x_9818) ;  /* 0xfffffffc00f08947 */ /* 0x008fea000383ffff */
[----:B------:R-:W-:Y:S05]  /*23b30*/  BRA `(.L_x_9967) ;  /* 0xffffff9c00407947 */ /* 0x000fea000383ffff */
.L_x_9825:
[----:B0-----:R0:W1:Y:S02]  /*23b40*/  SYNCS.PHASECHK.TRANS64.TRYWAIT P0, [R9+URZ+0x19cc0], R8 ;  /* 0x019cc008090075a7 */ /* 0x001064000800017f */
[----:B-1----:R-:W-:Y:S05]  /*23b50*/  @!P0 NANOSLEEP.SYNCS 0x989680 ;  /* 0x009896800000895d */ /* 0x002fea0003900000 */
[----:B------:R-:W1:Y:S02]  /*23b60*/  @!P0 SYNCS.PHASECHK.TRANS64 P0, [R9+URZ+0x19cc0], R8 ;  /* 0x019cc008090085a7 */ /* 0x000e64000800007f */
[----:B-1----:R-:W-:Y:S05]  /*23b70*/  @!P0 BRA `(.L_x_9825) ;  /* 0xfffffffc00f08947 */ /* 0x002fea000383ffff */
[----:B------:R-:W-:Y:S05]  /*23b80*/  BRA `(.L_x_9968) ;  /* 0xffffffa0003c7947 */ /* 0x000fea000383ffff */
.L_x_9834:
[----:B-1----:R1:W2:Y:S02]  /*23b90*/  SYNCS.PHASECHK.TRANS64.TRYWAIT P1, [R8+URZ+0x19ca0], R7 ;  /* 0x019ca007080075a7 */ /* 0x0022a4000802017f */
[----:B--2---:R-:W-:Y:S05]  /*23ba0*/  @!P1 NANOSLEEP.SYNCS 0x989680 ;  /* 0x009896800000995d */ /* 0x004fea0003900000 */
[----:B------:R-:W2:Y:S02]  /*23bb0*/  @!P1 SYNCS.PHASECHK.TRANS64 P1, [R8+URZ+0x19ca0], R7 ;  /* 0x019ca007080095a7 */ /* 0x000ea4000802007f */
[----:B--2---:R-:W-:Y:S05]  /*23bc0*/  @!P1 BRA `(.L_x_9834) ;  /* 0xfffffffc00f09947 */ /* 0x004fea000383ffff */
[----:B------:R-:W-:Y:S05]  /*23bd0*/  BRA `(.L_x_9969) ;  /* 0xffffffa4007c7947 */ /* 0x000fea000383ffff */
.L_x_9841:
[----:B0-----:R0:W2:Y:S02]  /*23be0*/  SYNCS.PHASECHK.TRANS64.TRYWAIT P1, [R8+URZ+0x19cc0], R7 ;  /* 0x019cc007080075a7 */ /* 0x0010a4000802017f */
[----:B--2---:R-:W-:Y:S05]  /*23bf0*/  @!P1 NANOSLEEP.SYNCS 0x989680 ;  /* 0x009896800000995d */ /* 0x004fea0003900000 */
[----:B------:R-:W2:Y:S02]  /*23c00*/  @!P1 SYNCS.PHASECHK.TRANS64 P1, [R8+URZ+0x19cc0], R7 ;  /* 0x019cc007080095a7 */ /* 0x000ea4000802007f */
[----:B--2---:R-:W-:Y:S05]  /*23c10*/  @!P1 BRA `(.L_x_9841) ;  /* 0xfffffffc00f09947 */ /* 0x004fea000383ffff */
[----:B------:R-:W-:Y:S05]  /*23c20*/  BRA `(.L_x_9970) ;  /* 0xffffffa800747947 */ /* 0x000fea000383ffff */
.L_x_9866:
[----:B------:R-:W3:Y:S01]  /*23c30*/  S2R R20, SR_TID.X ;  /* 0x0000000000147919 */ /* 0x000ee20000002100 */
[----:B------:R-:W-:Y:S01]  /*23c40*/  BSSY B0, `(.L_x_9971) ;  /* 0x000000a000007945 */ /* 0x000fe20003800000 */
[----:B------:R-:W-:Y:S02]  /*23c50*/  IMAD.MOV.U32 R12, RZ, RZ, RZ ;  /* 0x000000ffff0c7224 */ /* 0x000fe400078e00ff */
[----:B------:R-:W-:Y:S02]  /*23c60*/  IMAD.MOV.U32 R11, RZ, RZ, 0x1f ;  /* 0x0000001fff0b7424 */ /* 0x000fe400078e00ff */
[----:B------:R-:W-:Y:S01]  /*23c70*/  IMAD.MOV.U32 R15, RZ, RZ, -0x1 ;  /* 0xffffffffff0f7424 */ /* 0x000fe200078e00ff */
[----:B---3--:R-:W-:-:S04]  /*23c80*/  SHF.R.U32.HI R20, RZ, 0x5, R20 ;  /* 0x00000005ff147819 */ /* 0x008fc80000011614 */
[----:B------:R-:W-:-:S05]  /*23c90*/  LOP3.LUT R20, R20, 0x3, RZ, 0xc0, !PT ;  /* 0x0000000314147812 */ /* 0x000fca00078ec0ff */
[----:B0-----:R-:W-:-:S07]  /*23ca0*/  IMAD.MOV.U32 R13, RZ, RZ, R20 ;  /* 0x000000ffff0d7224 */ /* 0x001fce00078e0014 */
[----:B-12---:R-:W-:Y:S05]  /*23cb0*/  WARPSYNC.COLLECTIVE R15, `(.L_x_9972) ;  /* 0x000000000f087348 */ /* 0x006fea0003c00000 */
[----:B------:R0:W3:Y:S02]  /*23cc0*/  SHFL.IDX P6, R14, R13, R12, R11 ;  /* 0x0000000c0d0e7389 */ /* 0x0000e400000c000b */
[----:B0123--:R-:W-:Y:S01]  /*23cd0*/  ENDCOLLECTIVE ;  /* 0x000000000000791b */ /* 0x00ffe20003800000 */
.L_x_9972:
[----:B------:R-:W-:Y:S05]  /*23ce0*/  BSYNC B0 ;  /* 0x0000000000007941 */ /* 0x000fea0003800000 */
.L_x_9971:
[----:B------:R-:W-:Y:S05]  /*23cf0*/  BRA `(.L_x_9973) ;  /* 0xffffffb800707947 */ /* 0x000fea000383ffff */
.L_x_9868:
[----:B------:R-:W-:Y:S01]  /*23d00*/  BSSY B0, `(.L_x_9974) ;  /* 0x0000006000007945 */ /* 0x000fe20003800000 */
[----:B------:R-:W-:-:S07]  /*23d10*/  IMAD.MOV.U32 R15, RZ, RZ, -0x1 ;  /* 0xffffffffff0f7424 */ /* 0x000fce00078e00ff */
[----:B0123--:R-:W-:Y:S05]  /*23d20*/  WARPSYNC.COLLECTIVE R15, `(.L_x_9975) ;  /* 0x000000000f0c7348 */ /* 0x00ffea0003c00000 */
[----:B------:R-:W-:Y:S02]  /*23d30*/  ELECT P6, UR62, PT ;  /* 0x00000000003e782f */ /* 0x000fe400038c0000 */
[----:B------:R-:W-:Y:S01]  /*23d40*/  MOV R14, UR62 ;  /* 0x0000003e000e7c02 */ /* 0x000fe20008000f00 */
[----:B0123--:R-:W-:Y:S10]  /*23d50*/  ENDCOLLECTIVE ;  /* 0x000000000000791b */ /* 0x00fff40003800000 */
.L_x_9975:
[----:B------:R-:W-:Y:S05]  /*23d60*/  BSYNC B0 ;  /* 0x0000000000007941 */ /* 0x000fea0003800000 */
.L_x_9974:
[----:B------:R-:W-:Y:S05]  /*23d70*/  BRA `(.L_x_9976) ;  /* 0xffffffb800707947 */ /* 0x000fea000383ffff */
.L_x_9870:
[----:B---3--:R3:W4:Y:S02]  /*23d80*/  SYNCS.PHASECHK.TRANS64.TRYWAIT P0, [R4+URZ+0x19c80], R3 ;  /* 0x019c8003040075a7 */ /* 0x008724000800017f */
[----:B----4-:R-:W-:Y:S05]  /*23d90*/  @!P0 NANOSLEEP.SYNCS 0x989680 ;  /* 0x009896800000895d */ /* 0x010fea0003900000 */
[----:B------:R-:W4:Y:S02]  /*23da0*/  @!P0 SYNCS.PHASECHK.TRANS64 P0, [R4+URZ+0x19c80], R3 ;  /* 0x019c8003040085a7 */ /* 0x000f24000800007f */
[----:B----4-:R-:W-:Y:S05]  /*23db0*/  @!P0 BRA `(.L_x_9870) ;  /* 0xfffffffc00f08947 */ /* 0x010fea000383ffff */
[----:B------:R-:W-:Y:S05]  /*23dc0*/  BRA `(.L_x_9977) ;  /* 0xffffffb800d47947 */ /* 0x000fea000383ffff */
.L_x_9872:
[----:B-1----:R1:W4:Y:S02]  /*23dd0*/  SYNCS.PHASECHK.TRANS64.TRYWAIT P0, [R4+URZ+0x19c40], R3 ;  /* 0x019c4003040075a7 */ /* 0x002324000800017f */
[----:B----4-:R-:W-:Y:S05]  /*23de0*/  @!P0 NANOSLEEP.SYNCS 0x989680 ;  /* 0x009896800000895d */ /* 0x010fea0003900000 */
[----:B------:R-:W4:Y:S02]  /*23df0*/  @!P0 SYNCS.PHASECHK.TRANS64 P0, [R4+URZ+0x19c40], R3 ;  /* 0x019c4003040085a7 */ /* 0x000f24000800007f */
[----:B----4-:R-:W-:Y:S05]  /*23e00*/  @!P0 BRA `(.L_x_9872) ;  /* 0xfffffffc00f08947 */ /* 0x010fea000383ffff */
[----:B------:R-:W-:Y:S05]  /*23e10*/  BRA `(.L_x_9978) ;  /* 0xffffffbc00507947 */ /* 0x000fea000383ffff */
.L_x_9876:
[----:B------:R-:W2:Y:S01]  /*23e20*/  LDL.LU R11, [R1+0x24] ;  /* 0x00002400010b7983 */ /* 0x000ea20000300800 */
[----:B------:R-:W-:Y:S02]  /*23e30*/  IMAD.MOV.U32 R0, RZ, RZ, R12 ;  /* 0x000000ffff007224 */ /* 0x000fe400078e000c */
[----:B------:R-:W-:Y:S02]  /*23e40*/  IMAD.MOV.U32 R13, RZ, RZ, R5 ;  /* 0x000000ffff0d7224 */ /* 0x000fe400078e0005 */
[----:B------:R-:W-:Y:S02]  /*23e50*/  IMAD.MOV.U32 R12, RZ, RZ, RZ ;  /* 0x000000ffff0c7224 */ /* 0x000fe400078e00ff */
[----:B------:R-:W-:Y:S02]  /*23e60*/  IMAD.MOV.U32 R15, RZ, RZ, -0x1 ;  /* 0xffffffffff0f7424 */ /* 0x000fe400078e00ff */
[----:B------:R-:W-:Y:S02]  /*23e70*/  IMAD.IADD R0, R21, 0x1, R0 ;  /* 0x0000000115007824 */ /* 0x000fe400078e0200 */
[----:B--2---:R-:W-:-:S02]  /*23e80*/  IMAD R4, R11, R9, RZ ;  /* 0x000000090b047224 */ /* 0x004fc400078e02ff */
[----:B------:R-:W-:-:S03]  /*23e90*/  IMAD.MOV.U32 R11, RZ, RZ, 0x1e1f ;  /* 0x00001e1fff0b7424 */ /* 0x000fc600078e00ff */
[----:B------:R-:W-:-:S13]  /*23ea0*/  ISETP.GE.AND P4, PT, R0, R4, PT ;  /* 0x000000040000720c */ /* 0x000fda0003f86270 */
[----:B-----5:R-:W-:Y:S05]  /*23eb0*/  WARPSYNC.COLLECTIVE R15, `(.L_x_9979) ;  /* 0x000000000f087348 */ /* 0x020fea0003c00000 */
[----:B------:R0:W1:Y:S02]  /*23ec0*/  SHFL.IDX P6, R14, R13, R12, R11 ;  /* 0x0000000c0d0e7389 */ /* 0x00006400000c000b */
[----:B01---5:R-:W-:Y:S01]  /*23ed0*/  ENDCOLLECTIVE ;  /* 0x000000000000791b */ /* 0x023fe20003800000 */
.L_x_9979:
[----:B------:R-:W-:Y:S02]  /*23ee0*/  IMAD.MOV.U32 R13, RZ, RZ, R6 ;  /* 0x000000ffff0d7224 */ /* 0x000fe400078e0006 */
[----:B------:R-:W-:-:S07]  /*23ef0*/  IMAD.MOV.U32 R3, RZ, RZ, R14 ;  /* 0x000000ffff037224 */ /* 0x000fce00078e000e */
[----:B------:R-:W-:Y:S05]  /*23f00*/  WARPSYNC.COLLECTIVE R15, `(.L_x_9980) ;  /* 0x000000000f087348 */ /* 0x000fea0003c00000 */
[----:B------:R0:W1:Y:S02]  /*23f10*/  SHFL.IDX P6, R14, R13, R12, R11 ;  /* 0x0000000c0d0e7389 */ /* 0x00006400000c000b */
[----:B01----:R-:W-:Y:S01]  /*23f20*/  ENDCOLLECTIVE ;  /* 0x000000000000791b */ /* 0x003fe20003800000 */
.L_x_9980:
[----:B------:R-:W-:Y:S02]  /*23f30*/  IMAD.MOV.U32 R13, RZ, RZ, R5 ;  /* 0x000000ffff0d7224 */ /* 0x000fe400078e0005 */
[----:B------:R-:W-:Y:S02]  /*23f40*/  IMAD.MOV.U32 R12, RZ, RZ, 0x1 ;  /* 0x00000001ff0c7424 */ /* 0x000fe400078e00ff */
[----:B------:R-:W-:-:S07]  /*23f50*/  IMAD.MOV.U32 R2, RZ, RZ, R14 ;  /* 0x000000ffff027224 */ /* 0x000fce00078e000e */
[----:B------:R-:W-:Y:S05]  /*23f60*/  WARPSYNC.COLLECTIVE R15, `(.L_x_9981) ;  /* 0x000000000f087348 */ /* 0x000fea0003c00000 */
[----:B------:R0:W1:Y:S02]  /*23f70*/  SHFL.IDX P6, R14, R13, R12, R11 ;  /* 0x0000000c0d0e7389 */ /* 0x00006400000c000b */
[----:B01----:R-:W-:Y:S01]  /*23f80*/  ENDCOLLECTIVE ;  /* 0x000000000000791b */ /* 0x003fe20003800000 */
.L_x_9981:
        /* <DEDUP_REMOVED lines=13> */
.L_x_9982:
        /* <DEDUP_REMOVED lines=8> */
.L_x_9983:
        /* <DEDUP_REMOVED lines=9> */
[----:B0-----:R-:W-:-:S07]  /*24170*/  IMAD.MOV.U32 R3, RZ, RZ, R14 ;  /* 0x000000ffff037224 */ /* 0x001fce00078e000e */
[----:B------:R-:W-:Y:S05]  /*24180*/  WARPSYNC.COLLECTIVE R15, `(.L_x_9984) ;  /* 0x000000000f087348 */ /* 0x000fea0003c00000 */
[----:B------:R0:W1:Y:S02]  /*24190*/  SHFL.IDX P6, R14, R13, R12, R11 ;  /* 0x0000000c0d0e7389 */ /* 0x00006400000c000b */
[----:B01----:R-:W-:Y:S01]  /*241a0*/  ENDCOLLECTIVE ;  /* 0x000000000000791b */ /* 0x003fe20003800000 */
.L_x_9984:
[----:B------:R-:W-:Y:S01]  /*241b0*/  IMAD.MOV.U32 R2, RZ, RZ, R14 ;  /* 0x000000ffff027224 */ /* 0x000fe200078e000e */
[----:B------:R-:W-:Y:S06]  /*241c0*/  BRA `(.L_x_9985) ;  /* 0xffffffc4003c7947 */ /* 0x000fec000383ffff */
.L_x_9881:
[----:B--2---:R2:W3:Y:S02]  /*241d0*/  SYNCS.PHASECHK.TRANS64.TRYWAIT P0, [R23+URZ+0x19c20], R0 ;  /* 0x019c2000170075a7 */ /* 0x0044e4000800017f */
[----:B---3--:R-:W-:Y:S05]  /*241e0*/  @!P0 NANOSLEEP.SYNCS 0x989680 ;  /* 0x009896800000895d */ /* 0x008fea0003900000 */
[----:B------:R-:W3:Y:S02]  /*241f0*/  @!P0 SYNCS.PHASECHK.TRANS64 P0, [R23+URZ+0x19c20], R0 ;  /* 0x019c2000170085a7 */ /* 0x000ee4000800007f */
[----:B---3--:R-:W-:Y:S05]  /*24200*/  @!P0 BRA `(.L_x_9881) ;  /* 0xfffffffc00f08947 */ /* 0x008fea000383ffff */
[----:B------:R-:W-:Y:S05]  /*24210*/  BRA `(.L_x_9986) ;  /* 0xffffffc400ac7947 */ /* 0x000fea000383ffff */
.L_x_9887:
[----:B0-----:R0:W1:Y:S02]  /*24220*/  SYNCS.PHASECHK.TRANS64.TRYWAIT P0, [R6+URZ+0x19c80], R5 ;  /* 0x019c8005060075a7 */ /* 0x001064000800017f */
[----:B-1----:R-:W-:Y:S05]  /*24230*/  @!P0 NANOSLEEP.SYNCS 0x989680 ;  /* 0x009896800000895d */ /* 0x002fea0003900000 */
[----:B------:R-:W1:Y:S02]  /*24240*/  @!P0 SYNCS.PHASECHK.TRANS64 P0, [R6+URZ+0x19c80], R5 ;  /* 0x019c8005060085a7 */ /* 0x000e64000800007f */
[----:B-1----:R-:W-:Y:S05]  /*24250*/  @!P0 BRA `(.L_x_9887) ;  /* 0xfffffffc00f08947 */ /* 0x002fea000383ffff */
[----:B------:R-:W-:Y:S05]  /*24260*/  BRA `(.L_x_9987) ;  /* 0xffffffc8005c7947 */ /* 0x000fea000383ffff */
.L_x_9894:
[----:B-1----:R1:W2:Y:S02]  /*24270*/  SYNCS.PHASECHK.TRANS64.TRYWAIT P0, [R6+URZ+0x19c40], R5 ;  /* 0x019c4005060075a7 */ /* 0x0022a4000800017f */
[----:B--2---:R-:W-:Y:S05]  /*24280*/  @!P0 NANOSLEEP.SYNCS 0x989680 ;  /* 0x009896800000895d */ /* 0x004fea0003900000 */
[----:B------:R-:W2:Y:S02]  /*24290*/  @!P0 SYNCS.PHASECHK.TRANS64 P0, [R6+URZ+0x19c40], R5 ;  /* 0x019c4005060085a7 */ /* 0x000ea4000800007f */
[----:B--2---:R-:W-:Y:S05]  /*242a0*/  @!P0 BRA `(.L_x_9894) ;  /* 0xfffffffc00f08947 */ /* 0x004fea000383ffff */
[----:B------:R-:W-:Y:S05]  /*242b0*/  BRA `(.L_x_9988) ;  /* 0xffffffcc00587947 */ /* 0x000fea000383ffff */
.L_x_9902:
[----:B0-----:R0:W1:Y:S02]  /*242c0*/  SYNCS.PHASECHK.TRANS64.TRYWAIT P0, [R3+URZ+0x19c70], R4 ;  /* 0x019c7004030075a7 */ /* 0x001064000800017f */
[----:B-1----:R-:W-:Y:S05]  /*242d0*/  @!P0 NANOSLEEP.SYNCS 0x989680 ;  /* 0x009896800000895d */ /* 0x002fea0003900000 */
[----:B------:R-:W1:Y:S02]  /*242e0*/  @!P0 SYNCS.PHASECHK.TRANS64 P0, [R3+URZ+0x19c70], R4 ;  /* 0x019c7004030085a7 */ /* 0x000e64000800007f */
[----:B-1----:R-:W-:Y:S05]  /*242f0*/  @!P0 BRA `(.L_x_9902) ;  /* 0xfffffffc00f08947 */ /* 0x002fea000383ffff */
[----:B------:R-:W-:Y:S05]  /*24300*/  BRA `(.L_x_9989) ;  /* 0xffffffd0006c7947 */ /* 0x000fea000383ffff */
.L_x_9904:
[----:B0-----:R0:W1:Y:S02]  /*24310*/  SYNCS.PHASECHK.TRANS64.TRYWAIT P0, [R3+URZ+0x19c60], R4 ;  /* 0x019c6004030075a7 */ /* 0x001064000800017f */
[----:B-1----:R-:W-:Y:S05]  /*24320*/  @!P0 NANOSLEEP.SYNCS 0x989680 ;  /* 0x009896800000895d */ /* 0x002fea0003900000 */
[----:B------:R-:W1:Y:S02]  /*24330*/  @!P0 SYNCS.PHASECHK.TRANS64 P0, [R3+URZ+0x19c60], R4 ;  /* 0x019c6004030085a7 */ /* 0x000e64000800007f */
[----:B-1----:R-:W-:Y:S05]  /*24340*/  @!P0 BRA `(.L_x_9904) ;  /* 0xfffffffc00f08947 */ /* 0x002fea000383ffff */
[----:B------:R-:W-:Y:S05]  /*24350*/  BRA `(.L_x_9990) ;  /* 0xffffffd000747947 */ /* 0x000fea000383ffff */
.L_x_9911:
[----:B-1----:R1:W2:Y:S02]  /*24360*/  SYNCS.PHASECHK.TRANS64.TRYWAIT P1, [R0+URZ+0x19c70], R3 ;  /* 0x019c7003000075a7 */ /* 0x0022a4000802017f */
[----:B--2---:R-:W-:Y:S05]  /*24370*/  @!P1 NANOSLEEP.SYNCS 0x989680 ;  /* 0x009896800000995d */ /* 0x004fea0003900000 */
[----:B------:R-:W2:Y:S02]  /*24380*/  @!P1 SYNCS.PHASECHK.TRANS64 P1, [R0+URZ+0x19c70], R3 ;  /* 0x019c7003000095a7 */ /* 0x000ea4000802007f */
[----:B--2---:R-:W-:Y:S05]  /*24390*/  @!P1 BRA `(.L_x_9911) ;  /* 0xfffffffc00f09947 */ /* 0x004fea000383ffff */
[----:B------:R-:W-:Y:S05]  /*243a0*/  BRA `(.L_x_9991) ;  /* 0xffffffd8001c7947 */ /* 0x000fea000383ffff */
.L_x_9913:
[----:B-1----:R1:W2:Y:S02]  /*243b0*/  SYNCS.PHASECHK.TRANS64.TRYWAIT P1, [R0+URZ+0x19c60], R3 ;  /* 0x019c6003000075a7 */ /* 0x0022a4000802017f */
[----:B--2---:R-:W-:Y:S05]  /*243c0*/  @!P1 NANOSLEEP.SYNCS 0x989680 ;  /* 0x009896800000995d */ /* 0x004fea0003900000 */
[----:B------:R-:W2:Y:S02]  /*243d0*/  @!P1 SYNCS.PHASECHK.TRANS64 P1, [R0+URZ+0x19c60], R3 ;  /* 0x019c6003000095a7 */ /* 0x000ea4000802007f */
[----:B--2---:R-:W-:Y:S05]  /*243e0*/  @!P1 BRA `(.L_x_9913) ;  /* 0xfffffffc00f09947 */ /* 0x004fea000383ffff */
[----:B------:R-:W-:Y:S05]  /*243f0*/  BRA `(.L_x_9992) ;  /* 0xffffffd800207947 */ /* 0x000fea000383ffff */
.L_x_9917:
[----:B------:R-:W-:Y:S01]  /*24400*/  BSSY B0, `(.L_x_9993) ;  /* 0x0000008000007945 */ /* 0x000fe20003800000 */
[----:B0-----:R-:W-:Y:S02]  /*24410*/  IMAD.MOV.U32 R13, RZ, RZ, R16 ;  /* 0x000000ffff0d7224 */ /* 0x001fe400078e0010 */
[----:B------:R-:W-:Y:S02]  /*24420*/  IMAD.MOV.U32 R12, RZ, RZ, RZ ;  /* 0x000000ffff0c7224 */ /* 0x000fe400078e00ff */
[----:B------:R-:W-:Y:S02]  /*24430*/  IMAD.MOV.U32 R11, RZ, RZ, 0x1f ;  /* 0x0000001fff0b7424 */ /* 0x000fe400078e00ff */
[----:B------:R-:W-:-:S07]  /*24440*/  IMAD.MOV.U32 R15, RZ, RZ, -0x1 ;  /* 0xffffffffff0f7424 */ /* 0x000fce00078e00ff */
[----:B-1----:R-:W-:Y:S05]  /*24450*/  WARPSYNC.COLLECTIVE R15, `(.L_x_9994) ;  /* 0x000000000f087348 */ /* 0x002fea0003c00000 */
[----:B------:R0:W2:Y:S02]  /*24460*/  SHFL.IDX P6, R14, R13, R12, R11 ;  /* 0x0000000c0d0e7389 */ /* 0x0000a400000c000b */
[----:B012---:R-:W-:Y:S01]  /*24470*/  ENDCOLLECTIVE ;  /* 0x000000000000791b */ /* 0x007fe20003800000 */
.L_x_9994:
[----:B------:R-:W-:Y:S05]  /*24480*/  BSYNC B0 ;  /* 0x0000000000007941 */ /* 0x000fea0003800000 */
.L_x_9993:
        /* <DEDUP_REMOVED lines=9> */
.L_x_9995:
        /* <DEDUP_REMOVED lines=18> */
.L_x_9996:
[----:B------:R-:W-:Y:S01]  /*24640*/  IMAD.MOV.U32 R12, RZ, RZ, 0x2 ;  /* 0x00000002ff0c7424 */ /* 0x000fe200078e00ff */
[----:B------:R-:W-:-:S05]  /*24650*/  SEL R5, R14, RZ, P1 ;  /* 0x000000ff0e057207 */ /* 0x000fca0000800000 */
[----:B------:R-:W-:-:S04]  /*24660*/  IMAD.IADD R3, R2, 0x1, R5 ;  /* 0x0000000102037824 */ /* 0x000fc800078e0205 */
[----:B------:R-:W-:-:S07]  /*24670*/  IMAD.MOV.U32 R13, RZ, RZ, R3 ;  /* 0x000000ffff0d7224 */ /* 0x000fce00078e0003 */
[----:B------:R-:W-:Y:S05]  /*24680*/  WARPSYNC.COLLECTIVE R15, `(.L_x_9997) ;  /* 0x000000000f087348 */ /* 0x000fea0003c00000 */
[----:B------:R0:W1:Y:S02]  /*24690*/  SHFL.UP P6, R14, R13, R12, R11 ;  /* 0x0400000c0d0e7389 */ /* 0x00006400000c000b */
[----:B01----:R-:W-:Y:S01]  /*246a0*/  ENDCOLLECTIVE ;  /* 0x000000000000791b */ /* 0x003fe20003800000 */
.L_x_9997:
[----:B------:R-:W-:Y:S01]  /*246b0*/  IMAD.MOV.U32 R12, RZ, RZ, 0x4 ;  /* 0x00000004ff0c7424 */ /* 0x000fe200078e00ff */
[----:B------:R-:W-:-:S05]  /*246c0*/  SEL R14, R14, RZ, P2 ;  /* 0x000000ff0e0e7207 */ /* 0x000fca0001000000 */
[----:B------:R-:W-:-:S04]  /*246d0*/  IMAD.IADD R3, R3, 0x1, R14 ;  /* 0x0000000103037824 */ /* 0x000fc800078e020e */
[----:B------:R-:W-:-:S07]  /*246e0*/  IMAD.MOV.U32 R13, RZ, RZ, R3 ;  /* 0x000000ffff0d7224 */ /* 0x000fce00078e0003 */
[----:B------:R-:W-:Y:S05]  /*246f0*/  WARPSYNC.COLLECTIVE R15, `(.L_x_9998) ;  /* 0x000000000f087348 */ /* 0x000fea0003c00000 */
[----:B------:R0:W1:Y:S02]  /*24700*/  SHFL.UP P6, R14, R13, R12, R11 ;  /* 0x0400000c0d0e7389 */ /* 0x00006400000c000b */
[----:B01----:R-:W-:Y:S01]  /*24710*/  ENDCOLLECTIVE ;  /* 0x000000000000791b */ /* 0x003fe20003800000 */
.L_x_9998:
[----:B------:R-:W-:Y:S01]  /*24720*/  IMAD.MOV.U32 R12, RZ, RZ, 0x8 ;  /* 0x00000008ff0c7424 */ /* 0x000fe200078e00ff */
[----:B------:R-:W-:-:S05]  /*24730*/  SEL R14, R14, RZ, P3 ;  /* 0x000000ff0e0e7207 */ /* 0x000fca0001800000 */
[----:B------:R-:W-:-:S04]  /*24740*/  IMAD.IADD R3, R3, 0x1, R14 ;  /* 0x0000000103037824 */ /* 0x000fc800078e020e */
[----:B------:R-:W-:-:S07]  /*24750*/  IMAD.MOV.U32 R13, RZ, RZ, R3 ;  /* 0x000000ffff0d7224 */ /* 0x000fce00078e0003 */
[----:B------:R-:W-:Y:S05]  /*24760*/  WARPSYNC.COLLECTIVE R15, `(.L_x_9999) ;  /* 0x000000000f087348 */ /* 0x000fea0003c00000 */
[----:B------:R0:W1:Y:S02]  /*24770*/  SHFL.UP P6, R14, R13, R12, R11 ;  /* 0x0400000c0d0e7389 */ /* 0x00006400000c000b */
[----:B01----:R-:W-:Y:S01]  /*24780*/  ENDCOLLECTIVE ;  /* 0x000000000000791b */ /* 0x003fe20003800000 */
.L_x_9999:
[----:B------:R-:W-:Y:S01]  /*24790*/  IMAD.MOV.U32 R12, RZ, RZ, 0x10 ;  /* 0x00000010ff0c7424 */ /* 0x000fe200078e00ff */
[----:B------:R-:W-:-:S05]  /*247a0*/  SEL R14, R14, RZ, P4 ;  /* 0x000000ff0e0e7207 */ /* 0x000fca0002000000 */
[----:B------:R-:W-:-:S04]  /*247b0*/  IMAD.IADD R3, R3, 0x1, R14 ;  /* 0x0000000103037824 */ /* 0x000fc800078e020e */
[----:B------:R-:W-:-:S07]  /*247c0*/  IMAD.MOV.U32 R13, RZ, RZ, R3 ;  /* 0x000000ffff0d7224 */ /* 0x000fce00078e0003 */
[----:B------:R-:W-:Y:S05]  /*247d0*/  WARPSYNC.COLLECTIVE R15, `(.L_x_10000) ;  /* 0x000000000f087348 */ /* 0x000fea0003c00000 */
[----:B------:R0:W1:Y:S02]  /*247e0*/  SHFL.UP P6, R14, R13, R12, R11 ;  /* 0x0400000c0d0e7389 */ /* 0x00006400000c000b */
[----:B01----:R-:W-:Y:S01]  /*247f0*/  ENDCOLLECTIVE ;  /* 0x000000000000791b */ /* 0x003fe20003800000 */
.L_x_10000:
        /* <DEDUP_REMOVED lines=8> */
.L_x_10001:
[----:B------:R-:W-:Y:S05]  /*24880*/  BRA `(.L_x_10002) ;  /* 0xffffffd800f07947 */ /* 0x000fea000383ffff */
.L_x_9922:
[----:B------:R-:W-:Y:S01]  /*24890*/  BSSY B0, `(.L_x_10003) ;  /* 0x0000008000007945 */ /* 0x000fe20003800000 */
[----:B0----5:R-:W-:Y:S02]  /*248a0*/  IMAD.MOV.U32 R13, RZ, RZ, R2 ;  /* 0x000000ffff0d7224 */ /* 0x021fe400078e0002 */
[----:B------:R-:W-:Y:S02]  /*248b0*/  IMAD.MOV.U32 R12, RZ, RZ, 0x1 ;  /* 0x00000001ff0c7424 */ /* 0x000fe400078e00ff */
[----:B------:R-:W-:Y:S02]  /*248c0*/  IMAD.MOV.U32 R11, RZ, RZ, RZ ;  /* 0x000000ffff0b7224 */ /* 0x000fe400078e00ff */
[----:B------:R-:W-:-:S07]  /*248d0*/  IMAD.MOV.U32 R15, RZ, RZ, -0x1 ;  /* 0xffffffffff0f7424 */ /* 0x000fce00078e00ff */
[----:B-12---:R-:W-:Y:S05]  /*248e0*/  WARPSYNC.COLLECTIVE R15, `(.L_x_10004) ;  /* 0x000000000f087348 */ /* 0x006fea0003c00000 */
[----:B------:R0:W3:Y:S02]  /*248f0*/  SHFL.UP P6, R14, R13, R12, R11 ;  /* 0x0400000c0d0e7389 */ /* 0x0000e400000c000b */
[----:B0123--:R-:W-:Y:S01]  /*24900*/  ENDCOLLECTIVE ;  /* 0x000000000000791b */ /* 0x00ffe20003800000 */
.L_x_10004:
[----:B------:R-:W-:Y:S05]  /*24910*/  BSYNC B0 ;  /* 0x0000000000007941 */ /* 0x000fea0003800000 */
.L_x_10003:
        /* <DEDUP_REMOVED lines=9> */
.L_x_10005:
[----:B------:R-:W-:Y:S01]  /*249b0*/  IMAD.MOV.U32 R12, RZ, RZ, 0x4 ;  /* 0x00000004ff0c7424 */ /* 0x000fe200078e00ff */
[----:B------:R-:W-:-:S05]  /*249c0*/  SEL R14, R14, RZ, P2 ;  /* 0x000000ff0e0e7207 */ /* 0x000fca0001000000 */
[----:B------:R-:W-:-:S04]  /*249d0*/  IMAD.IADD R3, R3, 0x1, R14 ;  /* 0x0000000103037824 */ /* 0x000fc800078e020e */
[----:B------:R-:W-:-:S07]  /*249e0*/  IMAD.MOV.U32 R13, RZ, RZ, R3 ;  /* 0x000000ffff0d7224 */ /* 0x000fce00078e0003 */
[----:B------:R-:W-:Y:S05]  /*249f0*/  WARPSYNC.COLLECTIVE R15, `(.L_x_10006) ;  /* 0x000000000f087348 */ /* 0x000fea0003c00000 */
[----:B------:R0:W1:Y:S02]  /*24a00*/  SHFL.UP P6, R14, R13, R12, R11 ;  /* 0x0400000c0d0e7389 */ /* 0x00006400000c000b */
[----:B01----:R-:W-:Y:S01]  /*24a10*/  ENDCOLLECTIVE ;  /* 0x000000000000791b */ /* 0x003fe20003800000 */
.L_x_10006:
[----:B------:R-:W-:Y:S01]  /*24a20*/  IMAD.MOV.U32 R12, RZ, RZ, 0x8 ;  /* 0x00000008ff0c7424 */ /* 0x000fe200078e00ff */
[----:B------:R-:W-:-:S05]  /*24a30*/  SEL R14, R14, RZ, P3 ;  /* 0x000000ff0e0e7207 */ /* 0x000fca0001800000 */
[----:B------:R-:W-:-:S04]  /*24a40*/  IMAD.IADD R3, R3, 0x1, R14 ;  /* 0x0000000103037824 */ /* 0x000fc800078e020e */
[----:B------:R-:W-:-:S07]  /*24a50*/  IMAD.MOV.U32 R13, RZ, RZ, R3 ;  /* 0x000000ffff0d7224 */ /* 0x000fce00078e0003 */
[----:B------:R-:W-:Y:S05]  /*24a60*/  WARPSYNC.COLLECTIVE R15, `(.L_x_10007) ;  /* 0x000000000f087348 */ /* 0x000fea0003c00000 */
[----:B------:R0:W1:Y:S02]  /*24a70*/  SHFL.UP P6, R14, R13, R12, R11 ;  /* 0x0400000c0d0e7389 */ /* 0x00006400000c000b */
[----:B01----:R-:W-:Y:S01]  /*24a80*/  ENDCOLLECTIVE ;  /* 0x000000000000791b */ /* 0x003fe20003800000 */
.L_x_10007:
[----:B------:R-:W-:Y:S01]  /*24a90*/  IMAD.MOV.U32 R12, RZ, RZ, 0x10 ;  /* 0x00000010ff0c7424 */ /* 0x000fe200078e00ff */
[----:B------:R-:W-:-:S05]  /*24aa0*/  SEL R14, R14, RZ, P4 ;  /* 0x000000ff0e0e7207 */ /* 0x000fca0002000000 */
[----:B------:R-:W-:-:S04]  /*24ab0*/  IMAD.IADD R3, R3, 0x1, R14 ;  /* 0x0000000103037824 */ /* 0x000fc800078e020e */
[----:B------:R-:W-:-:S07]  /*24ac0*/  IMAD.MOV.U32 R13, RZ, RZ, R3 ;  /* 0x000000ffff0d7224 */ /* 0x000fce00078e0003 */
[----:B------:R-:W-:Y:S05]  /*24ad0*/  WARPSYNC.COLLECTIVE R15, `(.L_x_10008) ;  /* 0x000000000f087348 */ /* 0x000fea0003c00000 */
[----:B------:R0:W1:Y:S02]  /*24ae0*/  SHFL.UP P6, R14, R13, R12, R11 ;  /* 0x0400000c0d0e7389 */ /* 0x00006400000c000b */
[----:B01----:R-:W-:Y:S01]  /*24af0*/  ENDCOLLECTIVE ;  /* 0x000000000000791b */ /* 0x003fe20003800000 */
.L_x_10008:
        /* <DEDUP_REMOVED lines=8> */
.L_x_10009:
[----:B------:R-:W-:Y:S05]  /*24b80*/  BRA `(.L_x_10010) ;  /* 0xffffffd800cc7947 */ /* 0x000fea000383ffff */
.L_x_9924:
[----:B------:R-:W-:Y:S01]  /*24b90*/  BSSY B0, `(.L_x_10011) ;  /* 0x0000006000007945 */ /* 0x000fe20003800000 */
[----:B------:R-:W-:Y:S01]  /*24ba0*/  PLOP3.LUT P6, PT, P6, PT, PT, 0x8, 0x0 ;  /* 0x000000000000781c */ /* 0x000fe200037ce170 */
[----:B------:R-:W-:-:S12]  /*24bb0*/  IMAD.MOV.U32 R15, RZ, RZ, -0x1 ;  /* 0xffffffffff0f7424 */ /* 0x000fd800078e00ff */
[----:B01----:R-:W-:Y:S05]  /*24bc0*/  WARPSYNC.COLLECTIVE R15, `(.L_x_10012) ;  /* 0x000000000f087348 */ /* 0x003fea0003c00000 */
[----:B------:R-:W-:Y:S01]  /*24bd0*/  VOTE.ANY R14, PT, P6 ;  /* 0x00000000000e7806 */ /* 0x000fe200030e0100 */
[----:B01----:R-:W-:Y:S06]  /*24be0*/  ENDCOLLECTIVE ;  /* 0x000000000000791b */ /* 0x003fec0003800000 */
.L_x_10012:
[----:B------:R-:W-:Y:S05]  /*24bf0*/  BSYNC B0 ;  /* 0x0000000000007941 */ /* 0x000fea0003800000 */
.L_x_10011:
        /* <DEDUP_REMOVED lines=9> */
.L_x_10013:
[----:B------:R-:W-:Y:S01]  /*24c90*/  IMAD.MOV.U32 R17, RZ, RZ, R14 ;  /* 0x000000ffff117224 */ /* 0x000fe200078e000e */
[----:B------:R-:W-:Y:S06]  /*24ca0*/  BRA `(.L_x_10014) ;  /* 0xffffffd800bc7947 */ /* 0x000fec000383ffff */
.L_x_9926:
[----:B------:R-:W-:Y:S01]  /*24cb0*/  BSSY B0, `(.L_x_10015) ;  /* 0x0000007000007945 */ /* 0x000fe20003800000 */
[----:B0-----:R-:W-:Y:S02]  /*24cc0*/  IMAD.MOV.U32 R13, RZ, RZ, R3 ;  /* 0x000000ffff0d7224 */ /* 0x001fe400078e0003 */
[----:B------:R-:W-:Y:S02]  /*24cd0*/  IMAD.MOV.U32 R11, RZ, RZ, 0x1f ;  /* 0x0000001fff0b7424 */ /* 0x000fe400078e00ff */
[----:B------:R-:W-:-:S07]  /*24ce0*/  IMAD.MOV.U32 R15, RZ, RZ, -0x1 ;  /* 0xffffffffff0f7424 */ /* 0x000fce00078e00ff */
[----:B-123--:R-:W-:Y:S05]  /*24cf0*/  WARPSYNC.COLLECTIVE R15, `(.L_x_10016) ;  /* 0x000000000f087348 */ /* 0x00efea0003c00000 */
[----:B------:R0:W4:Y:S02]  /*24d00*/  SHFL.IDX P6, R14, R13, R12, R11 ;  /* 0x0000000c0d0e7389 */ /* 0x00012400000c000b */
[----:B01234-:R-:W-:Y:S01]  /*24d10*/  ENDCOLLECTIVE ;  /* 0x000000000000791b */ /* 0x01ffe20003800000 */
.L_x_10016:
[----:B------:R-:W-:Y:S05]  /*24d20*/  BSYNC B0 ;  /* 0x0000000000007941 */ /* 0x000fea0003800000 */
.L_x_10015:
[----:B------:R-:W-:Y:S01]  /*24d30*/  IMAD.MOV.U32 R5, RZ, RZ, R14 ;  /* 0x000000ffff057224 */ /* 0x000fe200078e000e */
[----:B------:R-:W-:Y:S06]  /*24d40*/  BRA `(.L_x_9925) ;  /* 0xffffffd800b07947 */ /* 0x000fec000383ffff */
.L_x_9930:
[----:B0-----:R0:W1:Y:S02]  /*24d50*/  SYNCS.PHASECHK.TRANS64.TRYWAIT P0, [R9+URZ+0x19c20], R0 ;  /* 0x019c2000090075a7 */ /* 0x001064000800017f */
[----:B-1----:R-:W-:Y:S05]  /*24d60*/  @!P0 NANOSLEEP.SYNCS 0x989680 ;  /* 0x009896800000895d */ /* 0x002fea0003900000 */
[----:B------:R-:W1:Y:S02]  /*24d70*/  @!P0 SYNCS.PHASECHK.TRANS64 P0, [R9+URZ+0x19c20], R0 ;  /* 0x019c2000090085a7 */ /* 0x000e64000800007f */
[----:B-1----:R-:W-:Y:S05]  /*24d80*/  @!P0 BRA `(.L_x_9930) ;  /* 0xfffffffc00f08947 */ /* 0x002fea000383ffff */
[----:B------:R-:W-:Y:S05]  /*24d90*/  BRA `(.L_x_10017) ;  /* 0xffffffe000287947 */ /* 0x000fea000383ffff */
.L_x_9931:
        /* <DEDUP_REMOVED lines=8> */
[----:B0-2---:R-:W-:Y:S05]  /*24e20*/  WARPSYNC.COLLECTIVE R15, `(.L_x_10019) ;  /* 0x000000000f087348 */ /* 0x005fea0003c00000 */
[----:B------:R1:W3:Y:S02]  /*24e30*/  SHFL.IDX P6, R14, R13, R12, R11 ;  /* 0x0000000c0d0e7389 */ /* 0x0002e400000c000b */
[----:B0123--:R-:W-:Y:S01]  /*24e40*/  ENDCOLLECTIVE ;  /* 0x000000000000791b */ /* 0x00ffe20003800000 */
.L_x_10019:
[----:B------:R-:W-:Y:S05]  /*24e50*/  BSYNC B0 ;  /* 0x0000000000007941 */ /* 0x000fea0003800000 */
.L_x_10018:
[----:B------:R-:W-:Y:S05]  /*24e60*/  BRA `(.L_x_10020) ;  /* 0xffffffe000107947 */ /* 0x000fea000383ffff */
.L_x_9932:
[----:B------:R-:W-:Y:S01]  /*24e70*/  BSSY B0, `(.L_x_10021) ;  /* 0x0000006000007945 */ /* 0x000fe20003800000 */
[----:B------:R-:W-:-:S07]  /*24e80*/  IMAD.MOV.U32 R15, RZ, RZ, -0x1 ;  /* 0xffffffffff0f7424 */ /* 0x000fce00078e00ff */
[----:B0-2---:R-:W-:Y:S05]  /*24e90*/  WARPSYNC.COLLECTIVE R15, `(.L_x_10022) ;  /* 0x000000000f0c7348 */ /* 0x005fea0003c00000 */
[----:B------:R-:W-:Y:S02]  /*24ea0*/  ELECT P6, UR62, PT ;  /* 0x00000000003e782f */ /* 0x000fe400038c0000 */
[----:B------:R-:W-:Y:S01]  /*24eb0*/  MOV R14, UR62 ;  /* 0x0000003e000e7c02 */ /* 0x000fe20008000f00 */
[----:B0-2---:R-:W-:Y:S10]  /*24ec0*/  ENDCOLLECTIVE ;  /* 0x000000000000791b */ /* 0x005ff40003800000 */
.L_x_10022:
[----:B------:R-:W-:Y:S05]  /*24ed0*/  BSYNC B0 ;  /* 0x0000000000007941 */ /* 0x000fea0003800000 */
.L_x_10021:
[----:B------:R-:W-:Y:S05]  /*24ee0*/  BRA `(.L_x_10023) ;  /* 0xffffffe000047947 */ /* 0x000fea000383ffff */
.L_x_9934:
[----:B0-----:R0:W1:Y:S02]  /*24ef0*/  SYNCS.PHASECHK.TRANS64.TRYWAIT P1, [R7+URZ], R2 ;  /* 0x00000002070075a7 */ /* 0x001064000802017f */
[----:B-1----:R-:W-:Y:S05]  /*24f00*/  @!P1 NANOSLEEP.SYNCS 0x989680 ;  /* 0x009896800000995d */ /* 0x002fea0003900000 */
[----:B------:R-:W1:Y:S02]  /*24f10*/  @!P1 SYNCS.PHASECHK.TRANS64 P1, [R7+URZ], R2 ;  /* 0x00000002070095a7 */ /* 0x000e64000802007f */
[----:B-1----:R-:W-:Y:S05]  /*24f20*/  @!P1 BRA `(.L_x_9934) ;  /* 0xfffffffc00f09947 */ /* 0x002fea000383ffff */
[----:B------:R-:W-:Y:S05]  /*24f30*/  BRA `(.L_x_10024) ;  /* 0xffffffe000387947 */ /* 0x000fea000383ffff */
.L_x_9935:
[----:B-1----:R1:W3:Y:S02]  /*24f40*/  SYNCS.PHASECHK.TRANS64.TRYWAIT P1, [R3+URZ], R0 ;  /* 0x00000000030075a7 */ /* 0x0022e4000802017f */
[----:B---3--:R-:W-:Y:S05]  /*24f50*/  @!P1 NANOSLEEP.SYNCS 0x989680 ;  /* 0x009896800000995d */ /* 0x008fea0003900000 */
[----:B------:R-:W3:Y:S02]  /*24f60*/  @!P1 SYNCS.PHASECHK.TRANS64 P1, [R3+URZ], R0 ;  /* 0x00000000030095a7 */ /* 0x000ee4000802007f */
[----:B---3--:R-:W-:Y:S05]  /*24f70*/  @!P1 BRA `(.L_x_9935) ;  /* 0xfffffffc00f09947 */ /* 0x008fea000383ffff */
[----:B------:R-:W-:Y:S05]  /*24f80*/  BRA `(.L_x_10025) ;  /* 0xffffffe0002c7947 */ /* 0x000fea000383ffff */
.L_x_9937:
[----:B-1----:R1:W3:Y:S02]  /*24f90*/  SYNCS.PHASECHK.TRANS64.TRYWAIT P1, [R3+URZ+0x19c60], R2 ;  /* 0x019c6002030075a7 */ /* 0x0022e4000802017f */
[----:B---3--:R-:W-:Y:S05]  /*24fa0*/  @!P1 NANOSLEEP.SYNCS 0x989680 ;  /* 0x009896800000995d */ /* 0x008fea0003900000 */
[----:B------:R-:W3:Y:S02]  /*24fb0*/  @!P1 SYNCS.PHASECHK.TRANS64 P1, [R3+URZ+0x19c60], R2 ;  /* 0x019c6002030095a7 */ /* 0x000ee4000802007f */
[----:B---3--:R-:W-:Y:S05]  /*24fc0*/  @!P1 BRA `(.L_x_9937) ;  /* 0xfffffffc00f09947 */ /* 0x008fea000383ffff */
[----:B------:R-:W-:Y:S05]  /*24fd0*/  BRA `(.L_x_10026) ;  /* 0xffffffe0002c7947 */ /* 0x000fea000383ffff */
.L_x_9939:
[----:B---3--:R3:W4:Y:S02]  /*24fe0*/  SYNCS.PHASECHK.TRANS64.TRYWAIT P1, [R5+URZ+0x19c60], R0 ;  /* 0x019c6000050075a7 */ /* 0x008724000802017f */
[----:B----4-:R-:W-:Y:S05]  /*24ff0*/  @!P1 NANOSLEEP.SYNCS 0x989680 ;  /* 0x009896800000995d */ /* 0x010fea0003900000 */
[----:B------:R-:W4:Y:S02]  /*25000*/  @!P1 SYNCS.PHASECHK.TRANS64 P1, [R5+URZ+0x19c60], R0 ;  /* 0x019c6000050095a7 */ /* 0x000f24000802007f */
[----:B----4-:R-:W-:Y:S05]  /*25010*/  @!P1 BRA `(.L_x_9939) ;  /* 0xfffffffc00f09947 */ /* 0x010fea000383ffff */
[----:B------:R-:W-:Y:S05]  /*25020*/  BRA `(.L_x_10027) ;  /* 0xffffffe0002c7947 */ /* 0x000fea000383ffff */
.L_x_9941:
[----:B----4-:R4:W0:Y:S02]  /*25030*/  SYNCS.PHASECHK.TRANS64.TRYWAIT P0, [R3+URZ+0x19c80], R2 ;  /* 0x019c8002030075a7 */ /* 0x010824000800017f */
[----:B0-----:R-:W-:Y:S05]  /*25040*/  @!P0 NANOSLEEP.SYNCS 0x989680 ;  /* 0x009896800000895d */ /* 0x001fea0003900000 */
[----:B------:R-:W0:Y:S02]  /*25050*/  @!P0 SYNCS.PHASECHK.TRANS64 P0, [R3+URZ+0x19c80], R2 ;  /* 0x019c8002030085a7 */ /* 0x000e24000800007f */
[----:B0-----:R-:W-:Y:S05]  /*25060*/  @!P0 BRA `(.L_x_9941) ;  /* 0xfffffffc00f08947 */ /* 0x001fea000383ffff */
[----:B------:R-:W-:Y:S05]  /*25070*/  BRA `(.L_x_9942) ;  /* 0xffffffe000287947 */ /* 0x000fea000383ffff */
.L_x_10028:
        /* <DEDUP_REMOVED lines=16> */
.L_x_12986:


//--------------------- .text._ZN7cutlass13device_kernelIN5flash11enable_sm90INS1_16FlashAttnFwdSm90INS1_25CollectiveMainloopFwdSm90ILi2EN4cute5tupleIJNS5_1CILi1EEES8_S8_EEENS6_IJNS7_ILi192EEENS7_ILi128EEENS7_ILi96EEEEEELi96ENS_12float_e4m3_tEfNS_4arch4Sm90ELb1ELb0ELb1ELb0ELb0ELb0ELb0ELb1ELb1ELb1ELb0ELb0EEENS1_21CollectiveEpilogueFwdINS6_IJSA_SC_SB_EEES9_NS_10bfloat16_tESG_Li384ELb0ELb1ELb0ELb1EEENS1_30DynamicPersistentTileSchedulerILi384ELi128ELb0ELb1ELb1EEEEEEEEEvNT_6ParamsE --------------------------
	.section	.text._ZN7cutlass13device_kernelIN5flash11enable_sm90INS1_16FlashAttnFwdSm90INS1_25CollectiveMainloopFwdSm90ILi2EN4cute5tupleIJNS5_1CILi1EEES8_S8_EEENS6_IJNS7_ILi192EEENS7_ILi128EEENS7_ILi96EEEEEELi96ENS_12float_e4m3_tEfNS_4arch4Sm90ELb1ELb0ELb1ELb0ELb0ELb0ELb0ELb1ELb1ELb1ELb0ELb0EEENS1_21CollectiveEpilogueFwdINS6_IJSA_SC_SB_EEES9_NS_10bfloat16_tESG_Li384ELb0ELb1ELb0ELb1EEENS1_30DynamicPersistentTileSchedulerILi384ELi128ELb0ELb1ELb1EEEEEEEEEvNT_6ParamsE,"ax",@progbits
	.align	128
.text._ZN7cutlass13device_kernelIN5flash11enable_sm90INS1_16FlashAttnFwdSm90INS1_25CollectiveMainloopFwdSm90ILi2EN4cute5tupleIJNS5_1CILi1EEES8_S8_EEENS6_IJNS7_ILi192EEENS7_ILi128EEENS7_ILi96EEEEEELi96ENS_12float_e4m3_tEfNS_4arch4Sm90ELb1ELb0ELb1ELb0ELb0ELb0ELb0ELb1ELb1ELb1ELb0ELb0EEENS1_21CollectiveEpilogueFwdINS6_IJSA_SC_SB_EEES9_NS_10bfloat16_tESG_Li384ELb0ELb1ELb0ELb1EEENS1_30DynamicPersistentTileSchedulerILi384ELi128ELb0ELb1ELb1EEEEEEEEEvNT_6ParamsE:
        .type           _ZN7cutlass13device_kernelIN5flash11enable_sm90INS1_16FlashAttnFwdSm90INS1_25CollectiveMainloopFwdSm90ILi2EN4cute5tupleIJNS5_1CILi1EEES8_S8_EEENS6_IJNS7_ILi192EEENS7_ILi128EEENS7_ILi96EEEEEELi96ENS_12float_e4m3_tEfNS_4arch4Sm90ELb1ELb0ELb1ELb0ELb0ELb0ELb0ELb1ELb1ELb1ELb0ELb0EEENS1_21CollectiveEpilogueFwdINS6_IJSA_SC_SB_EEES9_NS_10bfloat16_tESG_Li384ELb0ELb1ELb0ELb1EEENS1_30DynamicPersistentTileSchedulerILi384ELi128ELb0ELb1ELb1EEEEEEEEEvNT_6ParamsE,@function
        .size           _ZN7cutlass13device_kernelIN5flash11enable_sm90INS1_16FlashAttnFwdSm90INS1_25CollectiveMainloopFwdSm90ILi2EN4cute5tupleIJNS5_1CILi1EEES8_S8_EEENS6_IJNS7_ILi192EEENS7_ILi128EEENS7_ILi96EEEEEELi96ENS_12float_e4m3_tEfNS_4arch4Sm90ELb1ELb0ELb1ELb0ELb0ELb0ELb0ELb1ELb1ELb1ELb0ELb0EEENS1_21CollectiveEpilogueFwdINS6_IJSA_SC_SB_EEES9_NS_10bfloat16_tESG_Li384ELb0ELb1ELb0ELb1EEENS1_30DynamicPersistentTileSchedulerILi384ELi128ELb0ELb1ELb1EEEEEEEEEvNT_6ParamsE,(.L_x_12987 - _ZN7cutlass13device_kernelIN5flash11enable_sm90INS1_16FlashAttnFwdSm90INS1_25CollectiveMainloopFwdSm90ILi2EN4cute5tupleIJNS5_1CILi1EEES8_S8_EEENS6_IJNS7_ILi192EEENS7_ILi128EEENS7_ILi96EEEEEELi96ENS_12float_e4m3_tEfNS_4arch4Sm90ELb1ELb0ELb1ELb0ELb0ELb0ELb0ELb1ELb1ELb1ELb0ELb0EEENS1_21CollectiveEpilogueFwdINS6_IJSA_SC_SB_EEES9_NS_10bfloat16_tESG_Li384ELb0ELb1ELb0ELb1EEENS1_30DynamicPersistentTileSchedulerILi384ELi128ELb0ELb1ELb1EEEEEEEEEvNT_6ParamsE)
        .other          _ZN7cutlass13device_kernelIN5flash11enable_sm90INS1_16FlashAttnFwdSm90INS1_25CollectiveMainloopFwdSm90ILi2EN4cute5tupleIJNS5_1CILi1EEES8_S8_EEENS6_IJNS7_ILi192EEENS7_ILi128EEENS7_ILi96EEEEEELi96ENS_12float_e4m3_tEfNS_4arch4Sm90ELb1ELb0ELb1ELb0ELb0ELb0ELb0ELb1ELb1ELb1ELb0ELb0EEENS1_21CollectiveEpilogueFwdINS6_IJSA_SC_SB_EEES9_NS_10bfloat16_tESG_Li384ELb0ELb1ELb0ELb1EEENS1_30DynamicPersistentTileSchedulerILi384ELi128ELb0ELb1ELb1EEEEEEEEEvNT_6ParamsE,@"STO_CUDA_ENTRY STV_DEFAULT"
_ZN7cutlass13device_kernelIN5flash11enable_sm90INS1_16FlashAttnFwdSm90INS1_25CollectiveMainloopFwdSm90ILi2EN4cute5tupleIJNS5_1CILi1EEES8_S8_EEENS6_IJNS7_ILi192EEENS7_ILi128EEENS7_ILi96EEEEEELi96ENS_12float_e4m3_tEfNS_4arch4Sm90ELb1ELb0ELb1ELb0ELb0ELb0ELb0ELb1ELb1ELb1ELb0ELb0EEENS1_21CollectiveEpilogueFwdINS6_IJSA_SC_SB_EEES9_NS_10bfloat16_tESG_Li384ELb0ELb1ELb0ELb1EEENS1_30DynamicPersistentTileSchedulerILi384ELi128ELb0ELb1ELb1EEEEEEEEEvNT_6ParamsE:
        /* <DEDUP_REMOVED lines=18> */
.L_x_10030:
[----:B------:R-:W-:Y:S05]  /*0120*/  BSYNC B0 ;  /* 0x0000000000007941 */ /* 0x000fea0003800000 */
.L_x_10029:
        /* <DEDUP_REMOVED lines=41> */
.L_x_10031:
        /* <DEDUP_REMOVED lines=22> */
.L_x_10032:
        /* <DEDUP_REMOVED lines=18> */
.L_x_10033:
        /* <DEDUP_REMOVED lines=22> */
.L_x_10034:
        /* <DEDUP_REMOVED lines=22> */
.L_x_10035:
[----:B------:R-:W-:Y:S01]  /*0900*/  PLOP3.LUT P0, PT, PT, PT, UP0, 0x80, 0x0 ;  /* 0x000000000000781c */ /* 0x000fe20003f0f008 */
[----:B------:R-:W-:Y:S01]  /*0910*/  UMOV UR41, 0x1 ;  /* 0x0000000100297882 */ /* 0x000fe20000000000 */
[----:B------:R-:W-:Y:S01]  /*0920*/  NOP ;  /* 0x0000000000007918 */ /* 0x000fe20000000000 */
[----:B------:R-:W-:Y:S01]  /*0930*/  USEL UR41, UR41, 0x2, !UP0 ;  /* 0x0000000229297887 */ /* 0x000fe2000c000000 */
[----:B------:R-:W-:Y:S01]  /*0940*/  ULDC.64 UR48, c[0x0][0x208] ;  /* 0x0000820000307ab9 */ /* 0x000fe20000000a00 */
[----:B012-4-:R-:W-:Y:S08]  /*0950*/  BAR.SYNC.DEFER_BLOCKING 0x0 ;  /* 0x0000000000007b1d */ /* 0x017ff00000010000 */
[----:B------:R-:W-:Y:S05]  /*0960*/  @!P0 BRA `(.L_x_10036) ;  /* 0x000000b0002c8947 */ /* 0x000fea0003800000 */
.L_x_10037:
        /* <DEDUP_REMOVED lines=20> */
[CC--:B------:R-:W-:Y:S02]  /*0ab0*/  LEA.HI R3, R0.reuse, R11.reuse, RZ, 0x5 ;  /* 0x0000000b00037211 */ /* 0x0c0fe400078f28ff */
        /* <DEDUP_REMOVED lines=41> */
.L_x_10083:
        /* <DEDUP_REMOVED lines=21> */
.L_x_10038:
[----:B------:R-:W-:Y:S01]  /*0ea0*/  ULDC UR7, c[0x0][0xc54] ;  /* 0x0003150000077ab9 */ /* 0x000fe20000000800 */
[----:B------:R-:W-:Y:S01]  /*0eb0*/  UMOV UR6, UR9 ;  /* 0x0000000900067c82 */ /* 0x000fe20008000000 */
[----:B------:R-:W-:-:S11]  /*0ec0*/  UISETP.NE.AND UP0, UPT, UR7, 0x1, UPT ;  /* 0x000000010700788c */ /* 0x000fd6000bf05270 */
[----:B------:R-:W-:Y:S02]  /*0ed0*/  @UP0 ULDC.64 UR10, c[0x0][0xc58] ;  /* 0x00031600000a0ab9 */ /* 0x000fe40000000a00 */
[----:B------:R-:W-:-:S04]  /*0ee0*/  UIMAD.WIDE.U32 UR4, UR9, UR10, URZ ;  /* 0x0000000a090472a5 */ /* 0x000fc8000f8e003f */
[----:B------:R-:W-:-:S04]  /*0ef0*/  @UP0 USHF.R.U32.HI UR6, URZ, UR11, UR5 ;  /* 0x0000000b3f060299 */ /* 0x000fc80008011605 */
[----:B------:R-:W-:-:S12]  /*0f00*/  UIMAD UR4, UR6, UR7, URZ ;  /* 0x00000007060472a4 */ /* 0x000fd8000f8e023f */
.L_x_10039:
        /* <DEDUP_REMOVED lines=16> */
[----:B------:R-:W-:Y:S01]  /*1010*/  UIMAD UR39, UR6, 0xc0, URZ ;  /* 0x000000c0062778a4 */ /* 0x000fe2000f8e023f */
        /* <DEDUP_REMOVED lines=46> */
[----:B------:R-:W-:-:S03]  /*1300*/  UISETP.GE.AND UP0, UPT, UR47, 0x1, UPT ;  /* 0x000000012f00788c */ /* 0x000fc6000bf06270 */
[----:B------:R-:W-:-:S03]  /*1310*/  @UP1 ULDC UR8, c[0x0][0xc4c] ;  /* 0x0003130000081ab9 */ /* 0x000fc60000000800 */
[----:B------:R-:W-:Y:S01]  /*1320*/  PLOP3.LUT P1, PT, PT, PT, UP0, 0x80, 0x0 ;  /* 0x000000000000781c */ /* 0x000fe20003f2f008 */
[----:B------:R-:W-:Y:S01]  /*1330*/  UIMAD.WIDE.U32 UR4, UR10, UR8, URZ ;  /* 0x000000080a0472a5 */ /* 0x000fe2000f8e003f */
[----:B------:R-:W-:-:S03]  /*1340*/  @UP1 ULDC UR6, c[0x0][0xc50] ;  /* 0x0003140000061ab9 */ /* 0x000fc60000000800 */
[----:B------:R-:W-:-:S04]  /*1350*/  @UP1 USHF.R.U32.HI UR42, URZ, UR6, UR5 ;  /* 0x000000063f2a1299 */ /* 0x000fc80008011605 */
[----:B------:R-:W-:-:S04]  /*1360*/  UIADD3 UR4, -UR42, URZ, URZ ;  /* 0x0000003f2a047290 */ /* 0x000fc8000fffe13f */
[----:B------:R-:W-:Y:S01]  /*1370*/  UIMAD UR43, UR43, UR4, UR10 ;  /* 0x000000042b2b72a4 */ /* 0x000fe2000f8e020a */
[----:B------:R-:W-:Y:S11]  /*1380*/  @!P1 BRA `(.L_x_10040) ;  /* 0x0000008800709947 */ /* 0x000ff60003800000 */
        /* <DEDUP_REMOVED lines=31> */
.L_x_10041:
        /* <DEDUP_REMOVED lines=56> */
.L_x_10166:
[----:B------:R-:W-:Y:S05]  /*1900*/  @!P0 BRA `(.L_x_10043) ;  /* 0x0000000000048947 */ /* 0x000fea0003800000 */
[----:B------:R-:W-:Y:S01]  /*1910*/  BPT.TRAP 0x1 ;  /* 0x000000040000795c */ /* 0x000fe20000300000 */
.L_x_10043:
[----:B------:R-:W-:Y:S02]  /*1920*/  IMAD.U32 R2, RZ, RZ, UR38 ;  /* 0x00000026ff027e24 */ /* 0x000fe4000f8e00ff */
[----:B0-----:R-:W-:-:S03]  /*1930*/  IMAD.U32 R3, RZ, RZ, UR37 ;  /* 0x00000025ff037e24 */ /* 0x001fc6000f8e00ff */
[----:B------:R-:W-:Y:S02]  /*1940*/  LEA R2, R2, UR45, 0x3 ;  /* 0x0000002d02027c11 */ /* 0x000fe4000f8e18ff */
[----:B------:R-:W-:-:S04]  /*1950*/  SHF.L.U32 R3, R3, 0x1f, RZ ;  /* 0x0000001f03037819 */ /* 0x000fc800000006ff */
[----:B------:R0:W1:Y:S01]  /*1960*/  SYNCS.PHASECHK.TRANS64.TRYWAIT P2, [R2+URZ+0x19c30], R3 ;  /* 0x019c3003020075a7 */ /* 0x000062000804017f */
[----:B------:R-:W-:Y:S05]  /*1970*/  @!P0 BRA `(.L_x_10044) ;  /* 0x0000000000048947 */ /* 0x000fea0003800000 */
[----:B------:R-:W-:Y:S01]  /*1980*/  BPT.TRAP 0x1 ;  /* 0x000000040000795c */ /* 0x000fe20000300000 */
.L_x_10044:
[----:B------:R-:W2:Y:S02]  /*1990*/  S2R R4, SR_TID.X ;  /* 0x0000000000047919 */ /* 0x000ea40000002100 */
[----:B--2---:R-:W-:Y:S01]  /*19a0*/  LOP3.LUT P1, RZ, R4, 0x7f, RZ, 0xc0, !PT ;  /* 0x0000007f04ff7812 */ /* 0x004fe2000782c0ff */
[----:B-1----:R-:W-:-:S12]  /*19b0*/  @P2 BRA `(.L_x_10045) ;  /* 0x0000000000082947 */ /* 0x002fd80003800000 */
[----:B------:R-:W1:Y:S02]  /*19c0*/  SYNCS.PHASECHK.TRANS64.TRYWAIT P2, [R2+URZ+0x19c30], R3 ;  /* 0x019c3003020075a7 */ /* 0x000e64000804017f */
[----:B-1----:R-:W-:Y:S05]  /*19d0*/  @!P2 BRA `(.L_x_10046) ;  /* 0x000000e00034a947 */ /* 0x002fea0003800000 */
.L_x_10045:
[----:B------:R-:W-:Y:S05]  /*19e0*/  WARPSYNC.ALL ;  /* 0x0000000000007948 */ /* 0x000fea0003800000 */
[----:B------:R-:W-:Y:S01]  /*19f0*/  UIADD3 UR4, UR45, 0x13800, URZ ;  /* 0x000138002d047890 */ /* 0x000fe2000fffe03f */
[----:B------:R-:W-:Y:S01]  /*1a00*/  WARPGROUP.ARRIVE ;  /* 0x00000000000079c5 */ /* 0x000fe20000000000 */
[----:B------:R-:W-:Y:S01]  /*1a10*/  ULOP3.LUT UR12, UR50, 0x10000, URZ, 0xfc, !UPT ;  /* 0x00010000320c7892 */ /* 0x000fe2000f8efc3f */
[----:B------:R-:W-:Y:S01]  /*1a20*/  VIADD R21, R17, UR39 ;  /* 0x0000002711157c36 */ /* 0x000fe20008000000 */
[----:B------:R-:W-:Y:S01]  /*1a30*/  USHF.R.U32.HI UR4, URZ, 0x4, UR4 ;  /* 0x000000043f047899 */ /* 0x000fe20008011604 */
[----:B------:R-:W-:Y:S01]  /*1a40*/  CS2R R134, SRZ ;  /* 0x0000000000867805 */ /* 0x000fe2000001ff00 */
[----:B------:R-:W-:Y:S01]  /*1a50*/  UMOV UR13, 0xc0000010 ;  /* 0xc0000010000d7882 */ /* 0x000fe20000000000 */
[----:B------:R-:W-:Y:S01]  /*1a60*/  UMOV UR15, 0xc0000010 ;  /* 0xc0000010000f7882 */ /* 0x000fe20000000000 */
[----:B------:R-:W-:Y:S01]  /*1a70*/  ULOP3.LUT UR4, UR4, 0x3fff, URZ, 0xc0, !UPT ;  /* 0x00003fff04047892 */ /* 0x000fe2000f8ec03f */
[----:B------:R-:W-:Y:S01]  /*1a80*/  CS2R R132, SRZ ;  /* 0x0000000000847805 */ /* 0x000fe2000001ff00 */
[----:B------:R-:W-:Y:S01]  /*1a90*/  UMOV UR5, 0xc0000010 ;  /* 0xc000001000057882 */ /* 0x000fe20000000000 */
[----:B------:R-:W-:Y:S01]  /*1aa0*/  UMOV UR7, 0xc0000010 ;  /* 0xc000001000077882 */ /* 0x000fe20000000000 */
[----:B------:R-:W-:Y:S01]  /*1ab0*/  ULOP3.LUT UR16, UR4, 0x10000, URZ, 0xfc, !UPT ;  /* 0x0001000004107892 */ /* 0x000fe2000f8efc3f */
[----:B------:R-:W-:Y:S01]  /*1ac0*/  CS2R R130, SRZ ;  /* 0x0000000000827805 */ /* 0x000fe2000001ff00 */
[----:B------:R-:W-:Y:S01]  /*1ad0*/  UIADD3 UR4, UR12, 0x180, URZ ;  /* 0x000001800c047890 */ /* 0x000fe2000fffe03f */
[----:B------:R-:W-:Y:S01]  /*1ae0*/  CS2R R128, SRZ ;  /* 0x0000000000807805 */ /* 0x000fe2000001ff00 */
[----:B------:R-:W-:Y:S01]  /*1af0*/  UIMAD UR14, UR38, 0x300, UR16 ;  /* 0x00000300260e78a4 */ /* 0x000fe2000f8e0210 */
        /* <DEDUP_REMOVED lines=10> */
[----:B------:R-:W-:Y:S01]  /*1ba0*/  ULDC UR14, c[0x0][0x2f0] ;  /* 0x0000bc00000e7ab9 */ /* 0x000fe20000000800 */
[----:B------:R-:W-:Y:S01]  /*1bb0*/  ULDC UR15, c[0x0][0x288] ;  /* 0x0000a200000f7ab9 */ /* 0x000fe20000000800 */
[----:B------:R-:W-:Y:S01]  /*1bc0*/  IMAD.U32 R11, RZ, RZ, UR14 ;  /* 0x0000000eff0b7e24 */ /* 0x000fe2000f8e00ff */
        /* <DEDUP_REMOVED lines=13> */
[----:B------:R-:W-:Y:S02]  /*1ca0*/  WARPGROUP.DEPBAR.LE gsb0, 0x0 ;  /* 0x00008000000079c5 */ /* 0x000fe40000010000 */
[----:B------:R-:W-:-:S06]  /*1cb0*/  WARPGROUP.ARRIVE ;  /* 0x00000000000079c5 */ /* 0x000fcc0000000000 */
[----:B------:R-:W-:Y:S01]  /*1cc0*/  QGMMA.64x128x32.F32.E4M3.E4M3 R24, gdesc[UR4], R24, gsb0 ;  /* 0x01e00000041879f3 */ /* 0x000fe20008000818 */
[----:B------:R-:W-:Y:S02]  /*1cd0*/  ULDC UR6, c[0x0][0x448] ;  /* 0x0001120000067ab9 */ /* 0x000fe40000000800 */
[----:B------:R-:W-:-:S06]  /*1ce0*/  UISETP.NE.AND UP0, UPT, UR6, 0x1, UPT ;  /* 0x000000010600788c */ /* 0x000fcc000bf05270 */
[----:B------:R-:W-:-:S05]  /*1cf0*/  PLOP3.LUT P2, PT, PT, PT, UP0, 0x80, 0x0 ;  /* 0x000000000000781c */ /* 0x000fca0003f4f008 */
[----:B------:R-:W-:-:S08]  /*1d00*/  @UP0 ULDC UR6, c[0x0][0x44c] ;  /* 0x0001130000060ab9 */ /* 0x000fd00000000800 */
[----:B------:R-:W-:Y:S01]  /*1d10*/  @P2 IMAD.HI.U32 R6, R21, UR6, RZ ;  /* 0x0000000615062c27 */ /* 0x000fe2000f8e00ff */
[----:B------:R-:W-:-:S04]  /*1d20*/  @UP0 ULDC UR6, c[0x0][0x450] ;  /* 0x0001140000060ab9 */ /* 0x000fc80000000800 */
[----:B------:R-:W-:Y:S01]  /*1d30*/  @P2 SHF.R.U32.HI R21, RZ, UR6, R6 ;  /* 0x00000006ff152c19 */ /* 0x000fe20008011606 */
[----:B------:R-:W-:Y:S02]  /*1d40*/  UMOV UR6, 0xffffff80 ;  /* 0xffffff8000067882 */ /* 0x000fe40000000000 */
[----:B------:R-:W-:Y:S02]  /*1d50*/  UIMAD UR6, UR47, UR6, 0x80 ;  /* 0x000000802f0674a4 */ /* 0x000fe4000f8e0206 */
[----:B------:R-:W2:Y:S02]  /*1d60*/  SHFL.IDX PT, R7, R21, 0x1, 0x1c1f ;  /* 0x003c1f0015077f89 */ /* 0x000ea400000e0000 */
[----:B------:R-:W-:Y:S02]  /*1d70*/  UIADD3 UR7, UR6, 0x1, URZ ;  /* 0x0000000106077890 */ /* 0x000fe4000fffe03f */
[----:B------:R-:W-:Y:S02]  /*1d80*/  UIMAD UR6, UR40, UR14, UR6 ;  /* 0x0000000e280672a4 */ /* 0x000fe4000f8e0206 */
[----:B------:R-:W-:-:S02]  /*1d90*/  UIMAD UR14, UR40, UR14, -UR15 ;  /* 0x0000000e280e72a4 */ /* 0x000fc4000f8e0a0f */
[----:B------:R-:W-:Y:S01]  /*1da0*/  IMAD.U32 R9, RZ, RZ, UR7 ;  /* 0x00000007ff097e24 */ /* 0x000fe2000f8e00ff */
[----:B------:R-:W-:Y:S02]  /*1db0*/  WARPGROUP.DEPBAR.LE gsb0, 0x0 ;  /* 0x00008000000079c5 */ /* 0x000fe40000010000 */
[----:B------:R-:W-:-:S06]  /*1dc0*/  WARPGROUP.ARRIVE ;  /* 0x00000000000079c5 */ /* 0x000fcc0000000000 */
[----:B------:R-:W-:Y:S01]  /*1dd0*/  QGMMA.64x128x32.F32.E4M3.E4M3 R24, gdesc[UR8], R24, gsb0 ;  /* 0x01e00000081879f3 */ /* 0x000fe20008000818 */
[----:B------:R-:W-:Y:S01]  /*1de0*/  ULDC UR10, c[0x0][0x988] ;  /* 0x00026200000a7ab9 */ /* 0x000fe20000000800 */
[----:B------:R-:W-:Y:S01]  /*1df0*/  UMOV UR11, UR39 ;  /* 0x00000027000b7c82 */ /* 0x000fe20008000000 */
        /* <DEDUP_REMOVED lines=13> */
[----:B------:R-:W5:Y:S01]  /*1ed0*/  MUFU.TANH R27, R27 ;  /* 0x0000001b001b7308 */ /* 0x000f620000002400 */
[----:B---3--:R-:W-:-:S02]  /*1ee0*/  IMAD R26, R16, -0x2, R9 ;  /* 0xfffffffe101a7824 */ /* 0x008fc400078e0209 */
[C---:B------:R-:W-:Y:S01]  /*1ef0*/  FMUL.FTZ R39, R0.reuse, R39 ;  /* 0x0000002700277220 */ /* 0x040fe20000410000 */
[----:B------:R-:W-:Y:S02]  /*1f00*/  IMAD.U32 R9, RZ, RZ, UR6 ;  /* 0x00000006ff097e24 */ /* 0x000fe4000f8e00ff */
[C---:B------:R-:W-:Y:S01]  /*1f10*/  FMUL.FTZ R33, R0.reuse, R41 ;  /* 0x0000002900217220 */ /* 0x040fe20000410000 */
[----:B------:R-:W-:Y:S02]  /*1f20*/  IMAD R26, R11, UR40, R26 ;  /* 0x000000280b1a7c24 */ /* 0x000fe4000f8e021a */
[----:B------:R-:W-:Y:S01]  /*1f30*/  FMUL.FTZ R42, R0, R42 ;  /* 0x0000002a002a7220 */ /* 0x000fe20000410000 */
[----:B------:R-:W-:Y:S01]  /*1f40*/  IMAD R24, R16, -0x2, R9 ;  /* 0xfffffffe10187824 */ /* 0x000fe200078e0209 */
[----:B------:R-:W-:Y:S01]  /*1f50*/  MUFU.TANH R30, R30 ;  /* 0x0000001e001e7308 */ /* 0x000fe20000002400 */
[C---:B01----:R-:W-:Y:S01]  /*1f60*/  FMUL.FTZ R3, R0.reuse, R53 ;  /* 0x0000003500037220 */ /* 0x043fe20000410000 */
[----:B--2---:R-:W-:Y:S01]  /*1f70*/  IADD3 R7, R7, -UR15, R26 ;  /* 0x8000000f07077c10 */ /* 0x004fe2000fffe01a */
[C---:B------:R-:W-:Y:S01]  /*1f80*/  FMUL.FTZ R43, R0.reuse, R43 ;  /* 0x0000002b002b7220 */ /* 0x040fe20000410000 */
[C---:B------:R-:W-:Y:S01]  /*1f90*/  FMUL.FTZ R46, R0.reuse, R46 ;  /* 0x0000002e002e7220 */ /* 0x040fe20000410000 */
[----:B------:R-:W-:Y:S01]  /*1fa0*/  FMUL.FTZ R20, R0, R52 ;  /* 0x0000003400147220 */ /* 0x000fe20000410000 */
[----:B------:R-:W-:Y:S01]  /*1fb0*/  VIMNMX R10, R24, R7, PT ;  /* 0x00000007180a7248 */ /* 0x000fe20003fe0100 */
[C---:B------:R-:W-:Y:S01]  /*1fc0*/  FMUL.FTZ R51, R0.reuse, R51 ;  /* 0x0000003300337220 */ /* 0x040fe20000410000 */
[----:B------:R-:W0:Y:S01]  /*1fd0*/  MUFU.TANH R31, R31 ;  /* 0x0000001f001f7308 */ /* 0x000e220000002400 */
[----:B------:R-:W-:Y:S01]  /*1fe0*/  FMUL.FTZ R47, R0, R47 ;  /* 0x0000002f002f7220 */ /* 0x000fe20000410000 */
[----:B------:R-:W-:Y:S01]  /*1ff0*/  ISETP.GT.AND P3, PT, R10, RZ, PT ;  /* 0x000000ff0a00720c */ /* 0x000fe20003f64270 */
[----:B------:R-:W-:Y:S01]  /*2000*/  FMUL.FTZ R50, R0, R50 ;  /* 0x0000003200327220 */ /* 0x000fe20000410000 */
[----:B------:R-:W-:Y:S01]  /*2010*/  ISETP.GT.AND P4, PT, R10, 0x1, PT ;  /* 0x000000010a00780c */ /* 0x000fe20003f84270 */
[----:B------:R-:W-:Y:S01]  /*2020*/  FMUL.FTZ R92, R0, R28 ;  /* 0x0000001c005c7220 */ /* 0x000fe20000410000 */
[----:B------:R-:W-:Y:S01]  /*2030*/  ISETP.GT.AND P5, PT, R10, 0x8, PT ;  /* 0x000000080a00780c */ /* 0x000fe20003fa4270 */
[C---:B------:R-:W-:Y:S01]  /*2040*/  FMUL.FTZ R91, R0.reuse, R32 ;  /* 0x00000020005b7220 */ /* 0x040fe20000410000 */
[----:B------:R-:W1:Y:S01]  /*2050*/  MUFU.TANH R34, R34 ;  /* 0x0000002200227308 */ /* 0x000e620000002400 */
[----:B----4-:R-:W-:Y:S01]  /*2060*/  FSEL R95, R95, -INF , P3 ;  /* 0xff8000005f5f7808 */ /* 0x010fe20001800000 */
[C---:B------:R-:W-:Y:S01]  /*2070*/  FMUL.FTZ R32, R0.reuse, R44 ;  /* 0x0000002c00207220 */ /* 0x040fe20000410000 */
[----:B-----5:R-:W-:Y:S01]  /*2080*/  FSEL R57, R27, -INF , P4 ;  /* 0xff8000001b397808 */ /* 0x020fe20002000000 */
[----:B------:R-:W-:Y:S01]  /*2090*/  FMUL.FTZ R28, R0, R45 ;  /* 0x0000002d001c7220 */ /* 0x000fe20000410000 */
[----:B------:R-:W-:Y:S01]  /*20a0*/  ISETP.GT.AND P3, PT, R10, 0x9, PT ;  /* 0x000000090a00780c */ /* 0x000fe20003f64270 */
[----:B------:R-:W-:Y:S01]  /*20b0*/  FMUL.FTZ R14, R0, R49 ;  /* 0x00000031000e7220 */ /* 0x000fe20000410000 */
[----:B------:R-:W-:Y:S01]  /*20c0*/  FMNMX.FTZ R6, R95, R57, !PT ;  /* 0x000000395f067209 */ /* 0x000fe20007810000 */
[----:B------:R-:W2:Y:S01]  /*20d0*/  MUFU.TANH R35, R35 ;  /* 0x0000002300237308 */ /* 0x000ea20000002400 */
[----:B------:R-:W-:Y:S01]  /*20e0*/  ISETP.GT.AND P4, PT, R10, 0x10, PT ;  /* 0x000000100a00780c */ /* 0x000fe20003f84270 */
[C---:B------:R-:W-:Y:S01]  /*20f0*/  FMUL.FTZ R54, R0.reuse, R54 ;  /* 0x0000003600367220 */ /* 0x040fe20000410000 */
[----:B0-----:R-:W-:Y:S01]  /*2100*/  FSEL R53, R31, -INF , P3 ;  /* 0xff8000001f357808 */ /* 0x001fe20001800000 */
[----:B------:R-:W-:Y:S01]  /*2110*/  FMUL.FTZ R93, R0, R29 ;  /* 0x0000001d005d7220 */ /* 0x000fe20000410000 */
[----:B------:R-:W-:Y:S01]  /*2120*/  ISETP.GT.AND P3, PT, R10, 0x11, PT ;  /* 0x000000110a00780c */ /* 0x000fe20003f64270 */
        /* <DEDUP_REMOVED lines=16> */
[C---:B------:R-:W-:Y:S01]  /*2230*/  FMUL.FTZ R71, R0.reuse, R71 ;  /* 0x0000004700477220 */ /* 0x040fe20000410000 */
[----:B------:R-:W-:Y:S01]  /*2240*/  FMUL.FTZ R74, R0, R74 ;  /* 0x0000004a004a7220 */ /* 0x000fe20000410000 */
[----:B------:R-:W-:Y:S01]  /*2250*/  MUFU.TANH R39, R39 ;  /* 0x0000002700277308 */ /* 0x000fe20000002400 */
[----:B-1----:R-:W-:Y:S01]  /*2260*/  FSEL R55, R30, -INF , P5 ;  /* 0xff8000001e377808 */ /* 0x002fe20002800000 */
[C---:B------:R-:W-:Y:S01]  /*2270*/  FMUL.FTZ R75, R0.reuse, R75 ;  /* 0x0000004b004b7220 */ /* 0x040fe20000410000 */
[C---:B------:R-:W-:Y:S01]  /*2280*/  FMUL.FTZ R78, R0.reuse, R78 ;  /* 0x0000004e004e7220 */ /* 0x040fe20000410000 */
[C---:B------:R-:W-:Y:S01]  /*2290*/  FMUL.FTZ R79, R0.reuse, R79 ;  /* 0x0000004f004f7220 */ /* 0x040fe20000410000 */
[----:B------:R-:W-:Y:S01]  /*22a0*/  FMNMX.FTZ R6, R55, R6, !PT ;  /* 0x0000000637067209 */ /* 0x000fe20007810000 */
[C---:B------:R-:W-:Y:S01]  /*22b0*/  FMUL.FTZ R82, R0.reuse, R82 ;  /* 0x0000005200527220 */ /* 0x040fe20000410000 */
[C---:B------:R-:W-:Y:S01]  /*22c0*/  FMUL.FTZ R83, R0.reuse, R83 ;  /* 0x0000005300537220 */ /* 0x040fe20000410000 */
        /* <DEDUP_REMOVED lines=12> */
[----:B------:R-:W2:Y:S01]  /*2390*/  SHFL.IDX PT, R72, R21, RZ, 0x1c1f ;  /* 0x001c1fff15487589 */ /* 0x000ea200000e0000 */
[----:B------:R-:W-:Y:S01]  /*23a0*/  FMUL.FTZ R37, R0, R37 ;  /* 0x0000002500257220 */ /* 0x000fe20000410000 */
[----:B------:R-:W-:-:S02]  /*23b0*/  @UP0 ULDC UR6, c[0x0][0x44c] ;  /* 0x0001130000060ab9 */ /* 0x000fc40000000800 */
[----:B------:R-:W3:Y:S01]  /*23c0*/  MUFU.TANH R46, R46 ;  /* 0x0000002e002e7308 */ /* 0x000ee20000002400 */
[----:B------:R-:W-:-:S07]  /*23d0*/  UIMAD.WIDE.U32 UR6, UR39, UR6, URZ ;  /* 0x00000006270672a5 */ /* 0x000fce000f8e003f */
[----:B------:R0:W-:Y:S08]  /*23e0*/  MUFU.TANH R8, R51 ;  /* 0x0000003300087308 */ /* 0x0001f00000002400 */
[----:B------:R3:W4:Y:S01]  /*23f0*/  MUFU.TANH R45, R47 ;  /* 0x0000002f002d7308 */ /* 0x0007220000002400 */
[----:B0-----:R-:W-:Y:S02]  /*2400*/  FSEL R51, R38, -INF , P4 ;  /* 0xff80000026337808 */ /* 0x001fe40002000000 */
[----:B------:R-:W-:-:S02]  /*2410*/  ISETP.GT.AND P4, PT, R10, 0x20, PT ;  /* 0x000000200a00780c */ /* 0x000fc40003f84270 */
[----:B------:R-:W-:Y:S02]  /*2420*/  FMNMX.FTZ R7, R51, R6, !PT ;  /* 0x0000000633077209 */ /* 0x000fe40007810000 */
[----:B-1----:R-:W-:Y:S01]  /*2430*/  FSEL R49, R42, -INF , P4 ;  /* 0xff8000002a317808 */ /* 0x002fe20002000000 */
[----:B------:R0:W1:Y:S01]  /*2440*/  MUFU.TANH R44, R50 ;  /* 0x00000032002c7308 */ /* 0x0000620000002400 */
[----:B------:R-:W-:-:S04]  /*2450*/  ISETP.GT.AND P4, PT, R10, 0x28, PT ;  /* 0x000000280a00780c */ /* 0x000fc80003f84270 */
[----:B---3--:R-:W-:Y:S02]  /*2460*/  FSEL R47, R46, -INF , P4 ;  /* 0xff8000002e2f7808 */ /* 0x008fe40002000000 */
[C---:B------:R-:W-:Y:S01]  /*2470*/  ISETP.GT.AND P4, PT, R10.reuse, 0x30, PT ;  /* 0x000000300a00780c */ /* 0x040fe20003f84270 */
[----:B------:R-:W3:Y:S01]  /*2480*/  MUFU.TANH R54, R54 ;  /* 0x0000003600367308 */ /* 0x000ee20000002400 */
[----:B0-----:R-:W-:Y:S02]  /*2490*/  FSEL R50, R39, -INF , P3 ;  /* 0xff80000027327808 */ /* 0x001fe40001800000 */
[----:B------:R-:W-:Y:S02]  /*24a0*/  ISETP.GT.AND P3, PT, R10, 0x21, PT ;  /* 0x000000210a00780c */ /* 0x000fe40003f64270 */
[----:B------:R-:W-:Y:S02]  /*24b0*/  FMNMX.FTZ R6, R50, R7, !PT ;  /* 0x0000000732067209 */ /* 0x000fe40007810000 */
[----:B------:R-:W-:Y:S01]  /*24c0*/  FSEL R48, R43, -INF , P3 ;  /* 0xff8000002b307808 */ /* 0x000fe20001800000 */
[----:B------:R0:W5:Y:S01]  /*24d0*/  MUFU.TANH R40, R58 ;  /* 0x0000003a00287308 */ /* 0x0001620000002400 */
[----:B------:R-:W-:-:S02]  /*24e0*/  FMNMX.FTZ R7, R49, R6, !PT ;  /* 0x0000000631077209 */ /* 0x000fc40007810000 */
[----:B------:R-:W-:Y:S02]  /*24f0*/  ISETP.GT.AND P3, PT, R10, 0x29, PT ;  /* 0x000000290a00780c */ /* 0x000fe40003f64270 */
[----:B------:R-:W-:Y:S02]  /*2500*/  FMNMX.FTZ R6, R48, R7, !PT ;  /* 0x0000000730067209 */ /* 0x000fe40007810000 */
[----:B----4-:R-:W-:Y:S01]  /*2510*/  FSEL R45, R45, -INF , P3 ;  /* 0xff8000002d2d7808 */ /* 0x010fe20001800000 */
[----:B------:R-:W4:Y:S01]  /*2520*/  MUFU.TANH R59, R59 ;  /* 0x0000003b003b7308 */ /* 0x000f220000002400 */
[----:B------:R-:W-:Y:S01]  /*2530*/  FMNMX.FTZ R6, R47, R6, !PT ;  /* 0x000000062f067209 */ /* 0x000fe20007810000 */
[----:B0-----:R-:W-:Y:S01]  /*2540*/  FMUL.FTZ R58, R0, R61 ;  /* 0x0000003d003a7220 */ /* 0x001fe20000410000 */
[----:B------:R-:W-:Y:S01]  /*2550*/  ISETP.GT.AND P3, PT, R10, 0x31, PT ;  /* 0x000000310a00780c */ /* 0x000fe20003f64270 */
[----:B------:R-:W-:Y:S01]  /*2560*/  FMUL.FTZ R61, R0, R69 ;  /* 0x00000045003d7220 */ /* 0x000fe20000410000 */
[----:B-1----:R-:W-:-:S02]  /*2570*/  FSEL R44, R44, -INF , P4 ;  /* 0xff8000002c2c7808 */ /* 0x002fc40002000000 */
[----:B------:R-:W-:Y:S01]  /*2580*/  FMNMX.FTZ R7, R45, R6, !PT ;  /* 0x000000062d077209 */ /* 0x000fe20007810000 */
[----:B------:R-:W0:Y:S01]  /*2590*/  MUFU.TANH R62, R62 ;  /* 0x0000003e003e7308 */ /* 0x000e220000002400 */
[----:B------:R-:W-:Y:S02]  /*25a0*/  ISETP.GT.AND P4, PT, R10, 0x38, PT ;  /* 0x000000380a00780c */ /* 0x000fe40003f84270 */
[----:B------:R-:W-:Y:S02]  /*25b0*/  FSEL R43, R8, -INF , P3 ;  /* 0xff800000082b7808 */ /* 0x000fe40001800000 */
[----:B------:R-:W-:Y:S02]  /*25c0*/  FMNMX.FTZ R6, R44, R7, !PT ;  /* 0x000000072c067209 */ /* 0x000fe40007810000 */
[----:B------:R-:W-:Y:S01]  /*25d0*/  ISETP.GT.AND P3, PT, R10, 0x39, PT ;  /* 0x000000390a00780c */ /* 0x000fe20003f64270 */
[----:B------:R-:W1:Y:S01]  /*25e0*/  MUFU.TANH R63, R63 ;  /* 0x0000003f003f7308 */ /* 0x000e620000002400 */
[----:B---3--:R-:W-:-:S02]  /*25f0*/  FSEL R42, R54, -INF , P4 ;  /* 0xff800000362a7808 */ /* 0x008fc40002000000 */
[----:B------:R-:W-:Y:S02]  /*2600*/  FMNMX.FTZ R7, R43, R6, !PT ;  /* 0x000000062b077209 */ /* 0x000fe40007810000 */
[----:B------:R-:W-:Y:S02]  /*2610*/  ISETP.GT.AND P4, PT, R10, 0x40, PT ;  /* 0x000000400a00780c */ /* 0x000fe40003f84270 */
[----:B------:R-:W-:Y:S01]  /*2620*/  FSEL R41, R41, -INF , P3 ;  /* 0xff80000029297808 */ /* 0x000fe20001800000 */
[----:B------:R-:W3:Y:S01]  /*2630*/  MUFU.TANH R66, R66 ;  /* 0x0000004200427308 */ /* 0x000ee20000002400 */
[----:B------:R-:W-:Y:S02]  /*2640*/  FMNMX.FTZ R6, R42, R7, !PT ;  /* 0x000000072a067209 */ /* 0x000fe40007810000 */
[----:B------:R-:W-:Y:S02]  /*2650*/  ISETP.GT.AND P3, PT, R10, 0x41, PT ;  /* 0x000000410a00780c */ /* 0x000fe40003f64270 */
[----:B-----5:R-:W-:-:S02]  /*2660*/  FSEL R40, R40, -INF , P4 ;  /* 0xff80000028287808 */ /* 0x020fc40002000000 */
[----:B------:R-:W-:Y:S01]  /*2670*/  FMNMX.FTZ R7, R41, R6, !PT ;  /* 0x0000000629077209 */ /* 0x000fe20007810000 */
[----:B------:R5:W2:Y:S01]  /*2680*/  MUFU.TANH R30, R67 ;  /* 0x00000043001e7308 */ /* 0x000aa20000002400 */
[----:B------:R-:W-:Y:S02]  /*2690*/  ISETP.GT.AND P4, PT, R10, 0x48, PT ;  /* 0x000000480a00780c */ /* 0x000fe40003f84270 */
[----:B----4-:R-:W-:Y:S02]  /*26a0*/  FSEL R39, R59, -INF , P3 ;  /* 0xff8000003b277808 */ /* 0x010fe40001800000 */
[----:B------:R-:W-:Y:S02]  /*26b0*/  FMNMX.FTZ R6, R40, R7, !PT ;  /* 0x0000000728067209 */ /* 0x000fe40007810000 */
[----:B------:R-:W-:Y:S01]  /*26c0*/  ISETP.GT.AND P3, PT, R10, 0x49, PT ;  /* 0x000000490a00780c */ /* 0x000fe20003f64270 */
[----:B------:R4:W2:Y:S01]  /*26d0*/  MUFU.TANH R31, R70 ;  /* 0x00000046001f7308 */ /* 0x0008a20000002400 */
[----:B0-----:R-:W-:Y:S01]  /*26e0*/  FSEL R38, R62, -INF , P4 ;  /* 0xff8000003e267808 */ /* 0x001fe20002000000 */
[C---:B------:R-:W-:Y:S01]  /*26f0*/  FMUL.FTZ R62, R0.reuse, R68 ;  /* 0x00000044003e7220 */ /* 0x040fe20000410000 */
[----:B------:R-:W-:Y:S01]  /*2700*/  FMNMX.FTZ R7, R39, R6, !PT ;  /* 0x0000000627077209 */ /* 0x000fe20007810000 */
[----:B-----5:R-:W-:Y:S01]  /*2710*/  FMUL.FTZ R67, R0, R80 ;  /* 0x0000005000437220 */ /* 0x020fe20000410000 */
[----:B------:R-:W-:Y:S01]  /*2720*/  ISETP.GT.AND P4, PT, R10, 0x50, PT ;  /* 0x000000500a00780c */ /* 0x000fe20003f84270 */
[----:B------:R-:W-:Y:S01]  /*2730*/  FMUL.FTZ R68, R0, R81 ;  /* 0x0000005100447220 */ /* 0x000fe20000410000 */
[----:B-1----:R-:W-:Y:S01]  /*2740*/  FSEL R34, R63, -INF , P3 ;  /* 0xff8000003f227808 */ /* 0x002fe20001800000 */
[----:B------:R0:W1:Y:S01]  /*2750*/  MUFU.TANH R13, R71 ;  /* 0x00000047000d7308 */ /* 0x0000620000002400 */
[----:B------:R-:W-:Y:S01]  /*2760*/  FMNMX.FTZ R7, R38, R7, !PT ;  /* 0x0000000726077209 */ /* 0x000fe20007810000 */
[----:B----4-:R-:W-:Y:S01]  /*2770*/  FMUL.FTZ R70, R0, R84 ;  /* 0x0000005400467220 */ /* 0x010fe20000410000 */
[----:B------:R-:W-:-:S02]  /*2780*/  ISETP.GT.AND P3, PT, R10, 0x51, PT ;  /* 0x000000510a00780c */ /* 0x000fc40003f64270 */
[----:B---3--:R-:W-:Y:S01]  /*2790*/  FSEL R35, R66, -INF , P4 ;  /* 0xff80000042237808 */ /* 0x008fe20002000000 */
[----:B------:R-:W-:Y:S01]  /*27a0*/  FMUL.FTZ R66, R0, R76 ;  /* 0x0000004c00427220 */ /* 0x000fe20000410000 */
[----:B------:R-:W-:Y:S01]  /*27b0*/  FMNMX.FTZ R6, R34, R7, !PT ;  /* 0x0000000722067209 */ /* 0x000fe20007810000 */
[----:B------:R-:W3:Y:S01]  /*27c0*/  MUFU.TANH R15, R74 ;  /* 0x0000004a000f7308 */ /* 0x000ee20000002400 */
[----:B------:R-:W-:Y:S01]  /*27d0*/  ISETP.GT.AND P4, PT, R10, 0x58, PT ;  /* 0x000000580a00780c */ /* 0x000fe20003f84270 */
[----:B0-----:R-:W-:Y:S01]  /*27e0*/  VIADD R71, R26, -UR15 ;  /* 0x8000000f1a477c36 */ /* 0x001fe20008000000 */
[----:B--2---:R-:W-:Y:S01]  /*27f0*/  FSEL R30, R30, -INF , P3 ;  /* 0xff8000001e1e7808 */ /* 0x004fe20001800000 */
[----:B------:R-:W-:Y:S01]  /*2800*/  @UP0 ULDC UR15, c[0x0][0x450] ;  /* 0x00011400000f0ab9 */ /* 0x000fe20000000800 */
[----:B------:R-:W-:Y:S01]  /*2810*/  FMNMX.FTZ R7, R35, R6, !PT ;  /* 0x0000000623077209 */ /* 0x000fe20007810000 */
[----:B------:R-:W-:Y:S01]  /*2820*/  @UP0 USHF.R.U32.HI UR11, URZ, UR15, UR7 ;  /* 0x0000000f3f0b0299 */ /* 0x000fe20008011607 */
[----:B------:R-:W-:Y:S01]  /*2830*/  ISETP.GT.AND P3, PT, R10, 0x59, PT ;  /* 0x000000590a00780c */ /* 0x000fe20003f64270 */
[----:B------:R-:W0:Y:S01]  /*2840*/  MUFU.TANH R75, R75 ;  /* 0x0000004b004b7308 */ /* 0x000e220000002400 */
[----:B------:R-:W-:Y:S01]  /*2850*/  FSEL R31, R31, -INF , P4 ;  /* 0xff8000001f1f7808 */ /* 0x000fe20002000000 */
[----:B------:R-:W-:Y:S01]  /*2860*/  UIADD3 UR14, UR14, UR11, URZ ;  /* 0x0000000b0e0e7290 */ /* 0x000fe2000fffe03f */
[----:B------:R-:W-:-:S02]  /*2870*/  FMNMX.FTZ R6, R30, R7, !PT ;  /* 0x000000071e067209 */ /* 0x000fc40007810000 */
[C---:B------:R-:W-:Y:S01]  /*2880*/  ISETP.GT.AND P4, PT, R10.reuse, 0x60, PT ;  /* 0x000000600a00780c */ /* 0x040fe20003f84270 */
[----:B------:R-:W-:Y:S01]  /*2890*/  USHF.R.S32.HI UR6, URZ, 0x1f, UR14 ;  /* 0x0000001f3f067899 */ /* 0x000fe2000801140e */
[----:B-1----:R-:W-:Y:S01]  /*28a0*/  FSEL R13, R13, -INF , P3 ;  /* 0xff8000000d0d7808 */ /* 0x002fe20001800000 */
[----:B------:R-:W1:Y:S01]  /*28b0*/  MUFU.TANH R9, R78 ;  /* 0x0000004e00097308 */ /* 0x000e620000002400 */
[----:B------:R-:W-:Y:S01]  /*28c0*/  FMNMX.FTZ R6, R31, R6, !PT ;  /* 0x000000061f067209 */ /* 0x000fe20007810000 */
[----:B------:R-:W-:Y:S01]  /*28d0*/  ULEA.HI UR6, UR6, UR14, URZ, 0x7 ;  /* 0x0000000e06067291 */ /* 0x000fe2000f8f383f */
[C---:B------:R-:W-:Y:S02]  /*28e0*/  ISETP.GT.AND P3, PT, R10.reuse, 0x61, PT ;  /* 0x000000610a00780c */ /* 0x040fe40003f64270 */
[----:B---3--:R-:W-:Y:S01]  /*28f0*/  FSEL R15, R15, -INF , P4 ;  /* 0xff8000000f0f7808 */ /* 0x008fe20002000000 */
[----:B------:R-:W-:Y:S01]  /*2900*/  USHF.R.S32.HI UR6, URZ, 0x7, UR6 ;  /* 0x000000073f067899 */ /* 0x000fe20008011406 */
[----:B------:R-:W-:Y:S01]  /*2910*/  FMNMX.FTZ R8, R13, R6, !PT ;  /* 0x000000060d087209 */ /* 0x000fe20007810000 */
[----:B------:R-:W2:Y:S01]  /*2920*/  MUFU.TANH R79, R79 ;  /* 0x0000004f004f7308 */ /* 0x000ea20000002400 */
[----:B------:R-:W-:Y:S01]  /*2930*/  ISETP.GT.AND P4, PT, R10, 0x68, PT ;  /* 0x000000680a00780c */ /* 0x000fe20003f84270 */
[----:B------:R-:W-:Y:S01]  /*2940*/  UISETP.LT.AND UP1, UPT, URZ, UR6, UPT ;  /* 0x000000063f00728c */ /* 0x000fe2000bf21270 */
[----:B0-----:R-:W-:-:S02]  /*2950*/  FSEL R6, R75, -INF , P3 ;  /* 0xff8000004b067808 */ /* 0x001fc40001800000 */
[----:B------:R-:W-:Y:S01]  /*2960*/  FMNMX.FTZ R7, R15, R8, !PT ;  /* 0x000000080f077209 */ /* 0x000fe20007810000 */
[----:B------:R-:W-:Y:S01]  /*2970*/  USEL UR17, URZ, UR6, !UP1 ;  /* 0x000000063f117287 */ /* 0x000fe2000c800000 */
[----:B------:R-:W-:Y:S01]  /*2980*/  ISETP.GT.AND P3, PT, R10, 0x69, PT ;  /* 0x000000690a00780c */ /* 0x000fe20003f64270 */
[----:B------:R-:W0:Y:S01]  /*2990*/  MUFU.TANH R82, R82 ;  /* 0x0000005200527308 */ /* 0x000e220000002400 */
[----:B-1----:R-:W-:Y:S01]  /*29a0*/  FSEL R9, R9, -INF , P4 ;  /* 0xff80000009097808 */ /* 0x002fe20002000000 */
[----:B------:R-:W-:Y:S01]  /*29b0*/  UISETP.GE.AND UP1, UPT, UR18, UR17, UPT ;  /* 0x000000111200728c */ /* 0x000fe2000bf26270 */
[----:B------:R-:W-:Y:S02]  /*29c0*/  FMNMX.FTZ R12, R6, R7, !PT ;  /* 0x00000007060c7209 */ /* 0x000fe40007810000 */
[----:B------:R-:W-:Y:S02]  /*29d0*/  ISETP.GT.AND P4, PT, R10, 0x70, PT ;  /* 0x000000700a00780c */ /* 0x000fe40003f84270 */
[----:B------:R-:W-:Y:S01]  /*29e0*/  FMNMX.FTZ R7, R9, R12, !PT ;  /* 0x0000000c09077209 */ /* 0x000fe20007810000 */
[----:B------:R-:W1:Y:S01]  /*29f0*/  MUFU.TANH R83, R83 ;  /* 0x0000005300537308 */ /* 0x000e620000002400 */
[----:B--2---:R-:W-:-:S02]  /*2a00*/  FSEL R8, R79, -INF , P3 ;  /* 0xff8000004f087808 */ /* 0x004fc40001800000 */
[----:B------:R-:W-:Y:S02]  /*2a10*/  ISETP.GT.AND P3, PT, R10, 0x71, PT ;  /* 0x000000710a00780c */ /* 0x000fe40003f64270 */
[----:B------:R-:W-:Y:S02]  /*2a20*/  FMNMX.FTZ R11, R8, R7, !PT ;  /* 0x00000007080b7209 */ /* 0x000fe40007810000 */
[----:B------:R-:W-:Y:S01]  /*2a30*/  VIADDMNMX R71, R72, R71, R24, PT ;  /* 0x0000004748477246 */ /* 0x000fe20003800118 */
[----:B------:R-:W2:Y:S01]  /*2a40*/  MUFU.TANH R86, R86 ;  /* 0x0000005600567308 */ /* 0x000ea20000002400 */
[----:B0-----:R-:W-:Y:S02]  /*2a50*/  FSEL R12, R82, -INF , P4 ;  /* 0xff800000520c7808 */ /* 0x001fe40002000000 */
[----:B------:R-:W-:Y:S02]  /*2a60*/  ISETP.GT.AND P4, PT, R10, 0x78, PT ;  /* 0x000000780a00780c */ /* 0x000fe40003f84270 */
[----:B------:R-:W-:-:S02]  /*2a70*/  FMNMX.FTZ R46, R12, R11, !PT ;  /* 0x0000000b0c2e7209 */ /* 0x000fc40007810000 */
[----:B------:R-:W-:Y:S01]  /*2a80*/  ISETP.GT.AND P5, PT, R71, 0x8, PT ;  /* 0x000000084700780c */ /* 0x000fe20003fa4270 */
[----:B------:R-:W0:Y:S01]  /*2a90*/  MUFU.TANH R87, R87 ;  /* 0x0000005700577308 */ /* 0x000e220000002400 */
[----:B-1----:R-:W-:Y:S02]  /*2aa0*/  FSEL R7, R83, -INF , P3 ;  /* 0xff80000053077808 */ /* 0x002fe40001800000 */
[----:B------:R-:W-:Y:S02]  /*2ab0*/  ISETP.GT.AND P3, PT, R10, 0x79, PT ;  /* 0x000000790a00780c */ /* 0x000fe40003f64270 */
[----:B------:R-:W-:-:S03]  /*2ac0*/  FMNMX.FTZ R46, R7, R46, !PT ;  /* 0x0000002e072e7209 */ /* 0x000fc60007810000 */
[----:B------:R-:W-:Y:S01]  /*2ad0*/  MUFU.TANH R88, R88 ;  /* 0x0000005800587308 */ /* 0x000fe20000002400 */
[----:B--2---:R-:W-:Y:S02]  /*2ae0*/  FSEL R11, R86, -INF , P4 ;  /* 0xff800000560b7808 */ /* 0x004fe40002000000 */
[----:B------:R-:W-:Y:S02]  /*2af0*/  ISETP.GT.AND P4, PT, R71, 0x1, PT ;  /* 0x000000014700780c */ /* 0x000fe40003f84270 */
[----:B------:R-:W-:-:S03]  /*2b00*/  FMNMX.FTZ R59, R11, R46, !PT ;  /* 0x0000002e0b3b7209 */ /* 0x000fc60007810000 */
[----:B------:R-:W-:Y:S01]  /*2b10*/  MUFU.TANH R25, R25 ;  /* 0x0000001900197308 */ /* 0x000fe20000002400 */
[----:B0-----:R-:W-:-:S04]  /*2b20*/  FSEL R10, R87, -INF , P3 ;  /* 0xff800000570a7808 */ /* 0x001fc80001800000 */
[----:B------:R-:W-:Y:S01]  /*2b30*/  FMNMX.FTZ R46, R10, R59, !PT ;  /* 0x0000003b0a2e7209 */ /* 0x000fe20007810000 */
[C---:B------:R-:W-:Y:S01]  /*2b40*/  FMUL.FTZ R59, R0.reuse, R65 ;  /* 0x00000041003b7220 */ /* 0x040fe20000410000 */
[----:B------:R-:W-:Y:S01]  /*2b50*/  FMUL.FTZ R65, R0, R77 ;  /* 0x0000004d00417220 */ /* 0x000fe20000410000 */
[----:B------:R-:W0:Y:S02]  /*2b60*/  MUFU.TANH R92, R92 ;  /* 0x0000005c005c7308 */ /* 0x000e240000002400 */
[----:B------:R-:W1:Y:S06]  /*2b70*/  SHFL.BFLY PT, R63, R46, 0x2, 0x1f ;  /* 0x0c401f002e3f7f89 */ /* 0x000e6c00000e0000 */
[----:B------:R-:W2:Y:S08]  /*2b80*/  MUFU.TANH R93, R93 ;  /* 0x0000005d005d7308 */ /* 0x000eb00000002400 */
[----:B------:R-:W3:Y:S01]  /*2b90*/  MUFU.TANH R91, R91 ;  /* 0x0000005b005b7308 */ /* 0x000ee20000002400 */
[----:B0-----:R-:W-:-:S07]  /*2ba0*/  FSEL R92, R92, -INF , P5 ;  /* 0xff8000005c5c7808 */ /* 0x001fce0002800000 */
[----:B------:R-:W0:Y:S01]  /*2bb0*/  MUFU.TANH R89, R89 ;  /* 0x0000005900597308 */ /* 0x000e220000002400 */
[----:B-1----:R-:W-:Y:S01]  /*2bc0*/  FMNMX.FTZ R54, R46, R63, !PT ;  /* 0x0000003f2e367209 */ /* 0x002fe20007810000 */
[----:B------:R-:W-:-:S04]  /*2bd0*/  FMUL.FTZ R63, R0, R73 ;  /* 0x00000049003f7220 */ /* 0x000fc80000410000 */
[----:B------:R-:W1:Y:S02]  /*2be0*/  SHFL.BFLY PT, R69, R54, 0x1, 0x1f ;  /* 0x0c201f0036457f89 */ /* 0x000e6400000e0000 */
[----:B------:R-:W4:Y:S08]  /*2bf0*/  MUFU.TANH R90, R90 ;  /* 0x0000005a005a7308 */ /* 0x000f300000002400 */
[----:B------:R-:W5:Y:S08]  /*2c00*/  MUFU.TANH R37, R37 ;  /* 0x0000002500257308 */ /* 0x000f700000002400 */
[----:B------:R-:W5:Y:S01]  /*2c10*/  MUFU.TANH R36, R36 ;  /* 0x0000002400247308 */ /* 0x000f620000002400 */
[----:B-1----:R-:W-:Y:S01]  /*2c20*/  FMNMX.FTZ R46, R54, R69, !PT ;  /* 0x00000045362e7209 */ /* 0x002fe20007810000 */
[----:B------:R-:W-:-:S06]  /*2c30*/  IMAD.U32 R69, RZ, RZ, UR10 ;  /* 0x0000000aff457e24 */ /* 0x000fcc000f8e00ff */
[----:B------:R-:W1:Y:S01]  /*2c40*/  MUFU.TANH R33, R33 ;  /* 0x0000002100217308 */ /* 0x000e620000002400 */
[C---:B------:R-:W-:Y:S01]  /*2c50*/  FSETP.NEU.FTZ.AND P3, PT, R46.reuse, -INF , PT ;  /* 0xff8000002e00780b */ /* 0x040fe20003f7d000 */
[----:B------:R-:W-:-:S01]  /*2c60*/  FFMA.FTZ R54, R46, R69, -8 ;  /* 0xc10000002e367423 */ /* 0x000fc20000010045 */
[----:B------:R-:W-:-:S04]  /*2c70*/  FMUL.FTZ R69, R0, R85 ;  /* 0x0000005500457220 */ /* 0x000fc80000410000 */
[----:B------:R-:W-:Y:S01]  /*2c80*/  FSEL R54, R54, RZ, P3 ;  /* 0x000000ff36367208 */ /* 0x000fe20001800000 */
[----:B------:R-:W1:Y:S01]  /*2c90*/  MUFU.TANH R32, R32 ;  /* 0x0000002000207308 */ /* 0x000e620000002400 */
[----:B------:R-:W-:-:S03]  /*2ca0*/  ISETP.GT.AND P3, PT, R71, RZ, PT ;  /* 0x000000ff4700720c */ /* 0x000fc60003f64270 */
[--C-:B------:R-:W-:Y:S01]  /*2cb0*/  FFMA.FTZ R73, R55, UR10, -R54.reuse ;  /* 0x0000000a37497c23 */ /* 0x100fe20008010836 */
[----:B------:R-:W-:Y:S01]  /*2cc0*/  FSEL R88, R88, -INF , P3 ;  /* 0xff80000058587808 */ /* 0x000fe20001800000 */
[--C-:B------:R-:W-:Y:S01]  /*2cd0*/  FFMA.FTZ R24, R57, UR10, -R54.reuse ;  /* 0x0000000a39187c23 */ /* 0x100fe20008010836 */
[----:B------:R-:W-:Y:S01]  /*2ce0*/  FSEL R55, R25, -INF , P4 ;  /* 0xff80000019377808 */ /* 0x000fe20002000000 */
[----:B------:R-:W1:Y:S01]  /*2cf0*/  MUFU.TANH R28, R28 ;  /* 0x0000001c001c7308 */ /* 0x000e620000002400 */
[----:B------:R-:W-:Y:S01]  /*2d00*/  ISETP.GT.AND P3, PT, R71, 0x9, PT ;  /* 0x000000094700780c */ /* 0x000fe20003f64270 */
[--C-:B------:R-:W-:Y:S01]  /*2d10*/  FFMA.FTZ R26, R53, UR10, -R54.reuse ;  /* 0x0000000a351a7c23 */ /* 0x100fe20008010836 */
[----:B------:R-:W-:Y:S01]  /*2d20*/  FMNMX.FTZ R57, R88, R55, !PT ;  /* 0x0000003758397209 */ /* 0x000fe20007810000 */
[--C-:B------:R-:W-:Y:S01]  /*2d30*/  FFMA.FTZ R21, R95, UR10, -R54.reuse ;  /* 0x0000000a5f157c23 */ /* 0x100fe20008010836 */
[----:B------:R-:W-:Y:S01]  /*2d40*/  ISETP.GT.AND P4, PT, R71, 0x10, PT ;  /* 0x000000104700780c */ /* 0x000fe20003f84270 */
[--C-:B------:R-:W-:Y:S01]  /*2d50*/  FFMA.FTZ R27, R27, UR10, -R54.reuse ;  /* 0x0000000a1b1b7c23 */ /* 0x100fe20008010836 */
[----:B--2---:R-:W-:Y:S01]  /*2d60*/  FSEL R93, R93, -INF , P3 ;  /* 0xff8000005d5d7808 */ /* 0x004fe20001800000 */
[----:B------:R2:W-:Y:S01]  /*2d70*/  MUFU.EX2 R25, R73 ;  /* 0x0000004900197308 */ /* 0x0005e20000000800 */
[----:B------:R-:W-:Y:S01]  /*2d80*/  FMNMX.FTZ R72, R92, R57, !PT ;  /* 0x000000395c487209 */ /* 0x000fe20007810000 */
[--C-:B------:R-:W-:Y:S01]  /*2d90*/  FFMA.FTZ R45, R45, UR10, -R54.reuse ;  /* 0x0000000a2d2d7c23 */ /* 0x100fe20008010836 */
[----:B------:R-:W-:Y:S01]  /*2da0*/  ISETP.GT.AND P3, PT, R71, 0x11, PT ;  /* 0x000000114700780c */ /* 0x000fe20003f64270 */
[--C-:B------:R-:W-:Y:S01]  /*2db0*/  FFMA.FTZ R44, R44, UR10, -R54.reuse ;  /* 0x0000000a2c2c7c23 */ /* 0x100fe20008010836 */
[----:B---3--:R-:W-:Y:S01]  /*2dc0*/  FSEL R91, R91, -INF , P4 ;  /* 0xff8000005b5b7808 */ /* 0x008fe20002000000 */
[--C-:B------:R-:W-:Y:S01]  /*2dd0*/  FFMA.FTZ R43, R43, UR10, -R54.reuse ;  /* 0x0000000a2b2b7c23 */ /* 0x100fe20008010836 */
[----:B------:R-:W-:Y:S01]  /*2de0*/  FMNMX.FTZ R72, R93, R72, !PT ;  /* 0x000000485d487209 */ /* 0x000fe20007810000 */
[----:B------:R-:W3:Y:S01]  /*2df0*/  MUFU.TANH R29, R29 ;  /* 0x0000001d001d7308 */ /* 0x000ee20000002400 */
[----:B------:R-:W-:Y:S01]  /*2e00*/  ISETP.GT.AND P4, PT, R71, 0x18, PT ;  /* 0x000000184700780c */ /* 0x000fe20003f84270 */
[--C-:B--2---:R-:W-:Y:S01]  /*2e10*/  FFMA.FTZ R73, R52, UR10, -R54.reuse ;  /* 0x0000000a34497c23 */ /* 0x104fe20008010836 */
[----:B0-----:R-:W-:Y:S01]  /*2e20*/  FSEL R89, R89, -INF , P3 ;  /* 0xff80000059597808 */ /* 0x001fe20001800000 */
[--C-:B------:R-:W-:Y:S01]  /*2e30*/  FFMA.FTZ R42, R42, UR10, -R54.reuse ;  /* 0x0000000a2a2a7c23 */ /* 0x100fe20008010836 */
[----:B------:R-:W-:Y:S01]  /*2e40*/  FMNMX.FTZ R72, R91, R72, !PT ;  /* 0x000000485b487209 */ /* 0x000fe20007810000 */
[--C-:B------:R-:W-:Y:S01]  /*2e50*/  FFMA.FTZ R41, R41, UR10, -R54.reuse ;  /* 0x0000000a29297c23 */ /* 0x100fe20008010836 */
[----:B------:R-:W-:Y:S01]  /*2e60*/  ISETP.GT.AND P3, PT, R71, 0x19, PT ;  /* 0x000000194700780c */ /* 0x000fe20003f64270 */
[----:B------:R-:W-:Y:S01]  /*2e70*/  MUFU.TANH R14, R14 ;  /* 0x0000000e000e7308 */ /* 0x000fe20000002400 */
[----:B----4-:R-:W-:Y:S01]  /*2e80*/  FSEL R90, R90, -INF , P4 ;  /* 0xff8000005a5a7808 */ /* 0x010fe20002000000 */
[--C-:B------:R-:W-:Y:S01]  /*2e90*/  FFMA.FTZ R40, R40, UR10, -R54.reuse ;  /* 0x0000000a28287c23 */ /* 0x100fe20008010836 */
[----:B------:R-:W-:Y:S01]  /*2ea0*/  FMNMX.FTZ R57, R89, R72, !PT ;  /* 0x0000004859397209 */ /* 0x000fe20007810000 */
[--C-:B------:R-:W-:Y:S01]  /*2eb0*/  FFMA.FTZ R39, R39, UR10, -R54.reuse ;  /* 0x0000000a27277c23 */ /* 0x100fe20008010836 */
[----:B------:R-:W-:Y:S01]  /*2ec0*/  ISETP.GT.AND P4, PT, R71, 0x20, PT ;  /* 0x000000204700780c */ /* 0x000fe20003f84270 */
[--C-:B------:R-:W-:Y:S01]  /*2ed0*/  FFMA.FTZ R38, R38, UR10, -R54.reuse ;  /* 0x0000000a26267c23 */ /* 0x100fe20008010836 */
[----:B-----5:R-:W-:Y:S01]  /*2ee0*/  FSEL R53, R37, -INF , P3 ;  /* 0xff80000025357808 */ /* 0x020fe20001800000 */
[----:B------:R-:W0:Y:S01]  /*2ef0*/  MUFU.TANH R20, R20 ;  /* 0x0000001400147308 */ /* 0x000e220000002400 */
[----:B------:R-:W-:Y:S01]  /*2f00*/  FMNMX.FTZ R72, R90, R57, !PT ;  /* 0x000000395a487209 */ /* 0x000fe20007810000 */
[--C-:B------:R-:W-:Y:S01]  /*2f10*/  FFMA.FTZ R57, R51, UR10, -R54.reuse ;  /* 0x0000000a33397c23 */ /* 0x100fe20008010836 */
[----:B------:R-:W-:Y:S01]  /*2f20*/  ISETP.GT.AND P3, PT, R71, 0x21, PT ;  /* 0x000000214700780c */ /* 0x000fe20003f64270 */
[--C-:B------:R-:W-:Y:S01]  /*2f30*/  FFMA.FTZ R13, R13, UR10, -R54.reuse ;  /* 0x0000000a0d0d7c23 */ /* 0x100fe20008010836 */
[----:B------:R-:W-:Y:S01]  /*2f40*/  FSEL R52, R36, -INF , P4 ;  /* 0xff80000024347808 */ /* 0x000fe20002000000 */
[--C-:B------:R-:W-:Y:S01]  /*2f50*/  FFMA.FTZ R15, R15, UR10, -R54.reuse ;  /* 0x0000000a0f0f7c23 */ /* 0x100fe20008010836 */
[----:B------:R-:W-:Y:S01]  /*2f60*/  FMNMX.FTZ R37, R53, R72, !PT ;  /* 0x0000004835257209 */ /* 0x000fe20007810000 */
[----:B------:R-:W-:Y:S01]  /*2f70*/  MUFU.TANH R3, R3 ;  /* 0x0000000300037308 */ /* 0x000fe20000002400 */
[----:B------:R-:W-:Y:S01]  /*2f80*/  ISETP.GT.AND P4, PT, R71, 0x28, PT ;  /* 0x000000284700780c */ /* 0x000fe20003f84270 */
[--C-:B------:R-:W-:Y:S01]  /*2f90*/  FFMA.FTZ R6, R6, UR10, -R54.reuse ;  /* 0x0000000a06067c23 */ /* 0x100fe20008010836 */
[----:B-1----:R-:W-:Y:S01]  /*2fa0*/  FSEL R33, R33, -INF , P3 ;  /* 0xff80000021217808 */ /* 0x002fe20001800000 */
[--C-:B------:R-:W-:Y:S01]  /*2fb0*/  FFMA.FTZ R9, R9, UR10, -R54.reuse ;  /* 0x0000000a09097c23 */ /* 0x100fe20008010836 */
[----:B------:R-:W-:Y:S01]  /*2fc0*/  FMNMX.FTZ R72, R52, R37, !PT ;  /* 0x0000002534487209 */ /* 0x000fe20007810000 */
[--C-:B------:R-:W-:Y:S01]  /*2fd0*/  FFMA.FTZ R8, R8, UR10, -R54.reuse ;  /* 0x0000000a08087c23 */ /* 0x100fe20008010836 */
[----:B------:R-:W-:Y:S01]  /*2fe0*/  ISETP.GT.AND P3, PT, R71, 0x29, PT ;  /* 0x000000294700780c */ /* 0x000fe20003f64270 */
        /* <DEDUP_REMOVED lines=8> */
[----:B------:R-:W2:Y:S01]  /*3070*/  MUFU.TANH R5, R5 ;  /* 0x0000000500057308 */ /* 0x000ea20000002400 */
[----:B------:R-:W-:Y:S01]  /*3080*/  FMNMX.FTZ R37, R51, R72, !PT ;  /* 0x0000004833257209 */ /* 0x000fe20007810000 */
[--C-:B-1----:R-:W-:Y:S01]  /*3090*/  FFMA.FTZ R73, R50, UR10, -R54.reuse ;  /* 0x0000000a32497c23 */ /* 0x102fe20008010836 */
[----:B------:R-:W-:Y:S01]  /*30a0*/  ISETP.GT.AND P3, PT, R71, 0x31, PT ;  /* 0x000000314700780c */ /* 0x000fe20003f64270 */
[----:B------:R-:W-:Y:S01]  /*30b0*/  FFMA.FTZ R10, R10, UR10, -R54 ;  /* 0x0000000a0a0a7c23 */ /* 0x000fe20008010836 */
[----:B---3--:R-:W-:-:S02]  /*30c0*/  FSEL R50, R29, -INF , P4 ;  /* 0xff8000001d327808 */ /* 0x008fc40002000000 */
[----:B------:R-:W-:Y:S02]  /*30d0*/  CS2R R94, SRZ ;  /* 0x00000000005e7805 */ /* 0x000fe4000001ff00 */
[----:B------:R-:W-:Y:S01]  /*30e0*/  FMNMX.FTZ R37, R28, R37, !PT ;  /* 0x000000251c257209 */ /* 0x000fe20007810000 */
[----:B------:R-:W1:Y:S01]  /*30f0*/  MUFU.TANH R4, R4 ;  /* 0x0000000400047308 */ /* 0x000e620000002400 */
[C---:B------:R-:W-:Y:S02]  /*3100*/  ISETP.GT.AND P4, PT, R71.reuse, 0x38, PT ;  /* 0x000000384700780c */ /* 0x040fe40003f84270 */
[----:B------:R-:W-:Y:S02]  /*3110*/  FMNMX.FTZ R72, R50, R37, !PT ;  /* 0x0000002532487209 */ /* 0x000fe40007810000 */
[----:B0-----:R-:W-:Y:S02]  /*3120*/  FSEL R20, R20, -INF , P4 ;  /* 0xff80000014147808 */ /* 0x001fe40002000000 */
[----:B------:R-:W-:Y:S01]  /*3130*/  ISETP.GT.AND P4, PT, R71, 0x40, PT ;  /* 0x000000404700780c */ /* 0x000fe20003f84270 */
[----:B------:R0:W-:Y:S03]  /*3140*/  MUFU.EX2 R32, R57 ;  /* 0x0000003900207308 */ /* 0x0001e60000000800 */
[----:B--2---:R-:W-:-:S02]  /*3150*/  FSEL R5, R5, -INF , P4 ;  /* 0xff80000005057808 */ /* 0x004fc40002000000 */
[----:B------:R-:W-:-:S03]  /*3160*/  ISETP.GT.AND P4, PT, R71, 0x48, PT ;  /* 0x000000484700780c */ /* 0x000fc60003f84270 */
[----:B------:R-:W2:Y:S01]  /*3170*/  MUFU.TANH R56, R56 ;  /* 0x0000003800387308 */ /* 0x000ea20000002400 */
[----:B0-----:R-:W-:Y:S01]  /*3180*/  FSEL R57, R14, -INF , P3 ;  /* 0xff8000000e397808 */ /* 0x001fe20001800000 */
[--C-:B------:R-:W-:Y:S01]  /*3190*/  FFMA.FTZ R14, R49, UR10, -R54.reuse ;  /* 0x0000000a310e7c23 */ /* 0x100fe20008010836 */
[----:B------:R-:W-:Y:S02]  /*31a0*/  ISETP.GT.AND P3, PT, R71, 0x39, PT ;  /* 0x000000394700780c */ /* 0x000fe40003f64270 */
[----:B------:R-:W-:Y:S02]  /*31b0*/  FMNMX.FTZ R37, R57, R72, !PT ;  /* 0x0000004839257209 */ /* 0x000fe40007810000 */
[----:B------:R-:W-:Y:S01]  /*31c0*/  FSEL R49, R3, -INF , P3 ;  /* 0xff80000003317808 */ /* 0x000fe20001800000 */
[----:B------:R-:W0:Y:S01]  /*31d0*/  MUFU.TANH R58, R58 ;  /* 0x0000003a003a7308 */ /* 0x000e220000002400 */
[----:B------:R-:W-:-:S01]  /*31e0*/  FFMA.FTZ R3, R48, UR10, -R54 ;  /* 0x0000000a30037c23 */ /* 0x000fc20008010836 */
[----:B------:R-:W-:-:S02]  /*31f0*/  FMNMX.FTZ R48, R20, R37, !PT ;  /* 0x0000002514307209 */ /* 0x000fc40007810000 */
[----:B------:R-:W-:Y:S02]  /*3200*/  ISETP.GT.AND P3, PT, R71, 0x41, PT ;  /* 0x000000414700780c */ /* 0x000fe40003f64270 */
[----:B------:R-:W-:Y:S02]  /*3210*/  FMNMX.FTZ R72, R49, R48, !PT ;  /* 0x0000003031487209 */ /* 0x000fe40007810000 */
[----:B------:R-:W3:Y:S01]  /*3220*/  MUFU.TANH R60, R60 ;  /* 0x0000003c003c7308 */ /* 0x000ee20000002400 */
[----:B-1----:R-:W-:Y:S01]  /*3230*/  FSEL R48, R4, -INF , P3 ;  /* 0xff80000004307808 */ /* 0x002fe20001800000 */
[--C-:B------:R-:W-:Y:S01]  /*3240*/  FFMA.FTZ R4, R47, UR10, -R54.reuse ;  /* 0x0000000a2f047c23 */ /* 0x100fe20008010836 */
[----:B------:R-:W-:Y:S01]  /*3250*/  FMNMX.FTZ R37, R5, R72, !PT ;  /* 0x0000004805257209 */ /* 0x000fe20007810000 */
[--C-:B------:R-:W-:Y:S01]  /*3260*/  FFMA.FTZ R47, R34, UR10, -R54.reuse ;  /* 0x0000000a222f7c23 */ /* 0x100fe20008010836 */
[----:B------:R-:W-:Y:S01]  /*3270*/  ISETP.GT.AND P3, PT, R71, 0x49, PT ;  /* 0x000000494700780c */ /* 0x000fe20003f64270 */
[--C-:B------:R-:W-:Y:S01]  /*3280*/  FFMA.FTZ R34, R35, UR10, -R54.reuse ;  /* 0x0000000a23227c23 */ /* 0x100fe20008010836 */
[----:B--2---:R-:W-:Y:S01]  /*3290*/  FSEL R56, R56, -INF , P4 ;  /* 0xff80000038387808 */ /* 0x004fe20002000000 */
[----:B------:R-:W1:Y:S01]  /*32a0*/  MUFU.TANH R59, R59 ;  /* 0x0000003b003b7308 */ /* 0x000e620000002400 */
[----:B------:R-:W-:Y:S01]  /*32b0*/  FMNMX.FTZ R37, R48, R37, !PT ;  /* 0x0000002530257209 */ /* 0x000fe20007810000 */
[--C-:B------:R-:W-:Y:S01]  /*32c0*/  FFMA.FTZ R35, R30, UR10, -R54.reuse ;  /* 0x0000000a1e237c23 */ /* 0x100fe20008010836 */
[----:B------:R-:W-:Y:S01]  /*32d0*/  ISETP.GT.AND P4, PT, R71, 0x50, PT ;  /* 0x000000504700780c */ /* 0x000fe20003f84270 */
[----:B------:R-:W-:Y:S01]  /*32e0*/  FFMA.FTZ R30, R31, UR10, -R54 ;  /* 0x0000000a1f1e7c23 */ /* 0x000fe20008010836 */
[----:B0-----:R-:W-:-:S02]  /*32f0*/  FSEL R58, R58, -INF , P3 ;  /* 0xff8000003a3a7808 */ /* 0x001fc40001800000 */
[----:B------:R-:W-:Y:S01]  /*3300*/  FMNMX.FTZ R37, R56, R37, !PT ;  /* 0x0000002538257209 */ /* 0x000fe20007810000 */
[----:B------:R-:W0:Y:S01]  /*3310*/  MUFU.TANH R62, R62 ;  /* 0x0000003e003e7308 */ /* 0x000e220000002400 */
[C---:B------:R-:W-:Y:S02]  /*3320*/  ISETP.GT.AND P3, PT, R71.reuse, 0x51, PT ;  /* 0x000000514700780c */ /* 0x040fe40003f64270 */
[----:B---3--:R-:W-:Y:S02]  /*3330*/  FSEL R60, R60, -INF , P4 ;  /* 0xff8000003c3c7808 */ /* 0x008fe40002000000 */
[----:B------:R-:W-:Y:S02]  /*3340*/  FMNMX.FTZ R37, R58, R37, !PT ;  /* 0x000000253a257209 */ /* 0x000fe40007810000 */
[----:B------:R-:W-:Y:S01]  /*3350*/  ISETP.GT.AND P4, PT, R71, 0x58, PT ;  /* 0x000000584700780c */ /* 0x000fe20003f84270 */
[----:B------:R-:W2:Y:S01]  /*3360*/  MUFU.TANH R61, R61 ;  /* 0x0000003d003d7308 */ /* 0x000ea20000002400 */
[----:B-1----:R-:W-:-:S02]  /*3370*/  FSEL R59, R59, -INF , P3 ;  /* 0xff8000003b3b7808 */ /* 0x002fc40001800000 */
[----:B------:R-:W-:Y:S02]  /*3380*/  FMNMX.FTZ R72, R60, R37, !PT ;  /* 0x000000253c487209 */ /* 0x000fe40007810000 */
[----:B------:R-:W-:Y:S02]  /*3390*/  ISETP.GT.AND P3, PT, R71, 0x59, PT ;  /* 0x000000594700780c */ /* 0x000fe40003f64270 */
[----:B------:R-:W-:Y:S01]  /*33a0*/  FMNMX.FTZ R37, R59, R72, !PT ;  /* 0x000000483b257209 */ /* 0x000fe20007810000 */
[----:B------:R-:W1:Y:S01]  /*33b0*/  MUFU.TANH R64, R64 ;  /* 0x0000004000407308 */ /* 0x000e620000002400 */
[----:B0-----:R-:W-:Y:S02]  /*33c0*/  FSEL R62, R62, -INF , P4 ;  /* 0xff8000003e3e7808 */ /* 0x001fe40002000000 */
[----:B------:R-:W-:Y:S02]  /*33d0*/  ISETP.GT.AND P4, PT, R71, 0x60, PT ;  /* 0x000000604700780c */ /* 0x000fe40003f84270 */
        /* <DEDUP_REMOVED lines=29> */
[----:B------:R-:W2:Y:S01]  /*35b0*/  MUFU.EX2 R29, R73 ;  /* 0x00000049001d7308 */ /* 0x000ea20000000800 */
[----:B-1----:R-:W-:-:S04]  /*35c0*/  FSEL R70, R70, -INF , P4 ;  /* 0xff80000046467808 */ /* 0x002fc80002000000 */
[----:B------:R-:W-:-:S03]  /*35d0*/  FMNMX.FTZ R72, R70, R37, !PT ;  /* 0x0000002546487209 */ /* 0x000fc60007810000 */
[----:B------:R-:W-:Y:S01]  /*35e0*/  MUFU.EX2 R21, R21 ;  /* 0x0000001500157308 */ /* 0x000fe20000000800 */
[----:B0-----:R-:W-:-:S04]  /*35f0*/  FSEL R69, R69, -INF , P3 ;  /* 0xff80000045457808 */ /* 0x001fc80001800000 */
[----:B------:R-:W-:-:S03]  /*3600*/  FMNMX.FTZ R72, R69, R72, !PT ;  /* 0x0000004845487209 */ /* 0x000fc60007810000 */
[----:B------:R-:W0:Y:S01]  /*3610*/  MUFU.EX2 R24, R24 ;  /* 0x0000001800187308 */ /* 0x000e220000000800 */
[----:B--2---:R-:W-:Y:S01]  /*3620*/  F2FP.SATFINITE.E4M3.F32.PACK_AB_MERGE_C R151, R29, R32, RZ ;  /* 0x000000201d97723e */ /* 0x004fe200048070ff */
[----:B------:R-:W1:Y:S06]  /*3630*/  SHFL.BFLY PT, R37, R72, 0x2, 0x1f ;  /* 0x0c401f0048257f89 */ /* 0x000e6c00000e0000 */
[----:B------:R-:W2:Y:S08]  /*3640*/  MUFU.EX2 R26, R26 ;  /* 0x0000001a001a7308 */ /* 0x000eb00000000800 */
[----:B------:R-:W3:Y:S01]  /*3650*/  MUFU.EX2 R27, R27 ;  /* 0x0000001b001b7308 */ /* 0x000ee20000000800 */
[----:B0-----:R-:W-:-:S04]  /*3660*/  FADD.FTZ R80, R21, R24 ;  /* 0x0000001815507221 */ /* 0x001fc80000010000 */
[----:B------:R-:W-:-:S03]  /*3670*/  FADD.FTZ R79, R25, R80 ;  /* 0x00000050194f7221 */ /* 0x000fc60000010000 */
[----:B------:R-:W-:Y:S01]  /*3680*/  MUFU.EX2 R14, R14 ;  /* 0x0000000e000e7308 */ /* 0x000fe20000000800 */
[----:B--2---:R-:W-:-:S01]  /*3690*/  FADD.FTZ R82, R26, R79 ;  /* 0x0000004f1a527221 */ /* 0x004fc20000010000 */
[----:B-1----:R-:W-:Y:S02]  /*36a0*/  FMNMX.FTZ R31, R72, R37, !PT ;  /* 0x00000025481f7209 */ /* 0x002fe40007810000 */
[----:B------:R-:W-:-:S03]  /*36b0*/  F2FP.SATFINITE.E4M3.F32.PACK_AB_MERGE_C R149, R26, R25, RZ ;  /* 0x000000191a95723e */ /* 0x000fc600048070ff */
[----:B------:R-:W0:Y:S01]  /*36c0*/  SHFL.BFLY PT, R72, R31, 0x1, 0x1f ;  /* 0x0c201f001f487f89 */ /* 0x000e2200000e0000 */
[----:B------:R-:W-:Y:S01]  /*36d0*/  MUFU.EX2 R3, R3 ;  /* 0x0000000300037308 */ /* 0x000fe20000000800 */
[----:B---3--:R-:W-:-:S01]  /*36e0*/  FADD.FTZ R81, R27, R82 ;  /* 0x000000521b517221 */ /* 0x008fc20000010000 */
[----:B------:R-:W-:Y:S02]  /*36f0*/  F2FP.SATFINITE.E4M3.F32.PACK_AB_MERGE_C R149, R24, R21, R149 ;  /* 0x000000151895723e */ /* 0x000fe40004807095 */
[C---:B------:R-:W-:Y:S01]  /*3700*/  F2FP.SATFINITE.E4M3.F32.PACK_AB_MERGE_C R151, R36.reuse, R27, R151 ;  /* 0x0000001b2497723e */ /* 0x040fe20004807097 */
[----:B------:R-:W-:-:S03]  /*3710*/  FADD.FTZ R81, R36, R81 ;  /* 0x0000005124517221 */ /* 0x000fc60000010000 */
[----:B------:R-:W-:Y:S08]  /*3720*/  MUFU.EX2 R4, R4 ;  /* 0x0000000400047308 */ /* 0x000ff00000000800 */
[----:B------:R-:W1:Y:S01]  /*3730*/  MUFU.EX2 R45, R45 ;  /* 0x0000002d002d7308 */ /* 0x000e620000000800 */
[----:B0-----:R-:W-:Y:S01]  /*3740*/  FMNMX.FTZ R37, R31, R72, !PT ;  /* 0x000000481f257209 */ /* 0x001fe20007810000 */
[----:B------:R-:W-:-:S06]  /*3750*/  IMAD.U32 R72, RZ, RZ, UR10 ;  /* 0x0000000aff487e24 */ /* 0x000fcc000f8e00ff */
[----:B------:R-:W-:Y:S01]  /*3760*/  MUFU.EX2 R44, R44 ;  /* 0x0000002c002c7308 */ /* 0x000fe20000000800 */
[C---:B------:R-:W-:Y:S01]  /*3770*/  FSETP.NEU.FTZ.AND P3, PT, R37.reuse, -INF , PT ;  /* 0xff8000002500780b */ /* 0x040fe20003f7d000 */
[----:B------:R-:W-:-:S05]  /*3780*/  FFMA.FTZ R71, R37, R72, -8 ;  /* 0xc100000025477423 */ /* 0x000fca0000010048 */
[----:B------:R-:W-:Y:S01]  /*3790*/  FSEL R71, R71, RZ, P3 ;  /* 0x000000ff47477208 */ /* 0x000fe20001800000 */
[----:B------:R-:W-:Y:S01]  /*37a0*/  MUFU.EX2 R43, R43 ;  /* 0x0000002b002b7308 */ /* 0x000fe20000000800 */
[----:B-1----:R-:W-:Y:S02]  /*37b0*/  F2FP.SATFINITE.E4M3.F32.PACK_AB_MERGE_C R145, R45, R4, RZ ;  /* 0x000000042d91723e */ /* 0x002fe400048070ff */
[----:B------:R-:W-:Y:S01]  /*37c0*/  PLOP3.LUT P3, PT, PT, PT, UP1, 0x80, 0x0 ;  /* 0x000000000000781c */ /* 0x000fe20003f6f018 */
        /* <DEDUP_REMOVED lines=36> */
[----:B------:R-:W-:-:S02]  /*3a10*/  CS2R R92, SRZ ;  /* 0x00000000005c7805 */ /* 0x000fc4000001ff00 */
[----:B------:R-:W-:Y:S01]  /*3a20*/  CS2R R90, SRZ ;  /* 0x00000000005a7805 */ /* 0x000fe2000001ff00 */
[----:B------:R-:W0:Y:S01]  /*3a30*/  MUFU.EX2 R55, R55 ;  /* 0x0000003700377308 */ /* 0x000e220000000800 */
[----:B------:R-:W-:-:S07]  /*3a40*/  CS2R R88, SRZ ;  /* 0x0000000000587805 */ /* 0x000fce000001ff00 */
[----:B------:R-:W3:Y:S08]  /*3a50*/  MUFU.EX2 R72, R72 ;  /* 0x0000004800487308 */ /* 0x000ef00000000800 */
[----:B------:R-:W4:Y:S08]  /*3a60*/  MUFU.EX2 R75, R75 ;  /* 0x0000004b004b7308 */ /* 0x000f300000000800 */
[----:B------:R1:W-:Y:S08]  /*3a70*/  MUFU.EX2 R57, R49 ;  /* 0x0000003100397308 */ /* 0x0003f00000000800 */
[----:B------:R-:W5:Y:S01]  /*3a80*/  MUFU.EX2 R76, R76 ;  /* 0x0000004c004c7308 */ /* 0x000f620000000800 */
[----:B-1----:R-:W-:-:S01]  /*3a90*/  FADD.FTZ R49, R73, R48 ;  /* 0x0000003049317221 */ /* 0x002fc20000010000 */
[----:B------:R-:W-:Y:S01]  /*3aa0*/  @!P1 VIADD R48, R2, 0x19c40 ;  /* 0x00019c4002309836 */ /* 0x000fe20000000000 */
[----:B--2---:R-:W-:-:S02]  /*3ab0*/  F2FP.SATFINITE.E4M3.F32.PACK_AB_MERGE_C R73, R74, R73, RZ ;  /* 0x000000494a49723e */ /* 0x004fc400048070ff */
[----:B------:R-:W-:Y:S01]  /*3ac0*/  FADD.FTZ R80, R74, R49 ;  /* 0x000000314a507221 */ /* 0x000fe20000010000 */
[----:B------:R-:W-:-:S01]  /*3ad0*/  FFMA.FTZ R49, R59, UR10, -R71 ;  /* 0x0000000a3b317c23 */ /* 0x000fc20008010847 */
[----:B------:R-:W-:Y:S01]  /*3ae0*/  @!P1 PRMT R48, RZ, 0x654, R48 ;  /* 0x00000654ff309816 */ /* 0x000fe20000000030 */
[----:B------:R-:W1:Y:S01]  /*3af0*/  MUFU.EX2 R52, R52 ;  /* 0x0000003400347308 */ /* 0x000e620000000800 */
[----:B0-----:R-:W-:-:S01]  /*3b00*/  FADD.FTZ R79, R55, R80 ;  /* 0x00000050374f7221 */ /* 0x001fc20000010000 */
[----:B------:R-:W-:Y:S01]  /*3b10*/  F2FP.SATFINITE.E4M3.F32.PACK_AB_MERGE_C R148, R54, R31, R73 ;  /* 0x0000001f3694723e */ /* 0x000fe20004807049 */
[----:B------:R3:W-:Y:S05]  /*3b20*/  @!P1 SYNCS.ARRIVE.TRANS64.RED.A1T0 RZ, [R48+URZ], RZ ;  /* 0x000000ff30ff99a7 */ /* 0x0007ea000810043f */
[----:B------:R-:W0:Y:S01]  /*3b30*/  MUFU.EX2 R33, R33 ;  /* 0x0000002100217308 */ /* 0x000e220000000800 */
[----:B---3--:R-:W-:-:S04]  /*3b40*/  FADD.FTZ R48, R72, R79 ;  /* 0x0000004f48307221 */ /* 0x008fc80000010000 */
[----:B----4-:R-:W-:-:S03]  /*3b50*/  FADD.FTZ R59, R75, R48 ;  /* 0x000000304b3b7221 */ /* 0x010fc60000010000 */
[----:B------:R2:W-:Y:S01]  /*3b60*/  MUFU.EX2 R77, R58 ;  /* 0x0000003a004d7308 */ /* 0x0005e20000000800 */
[----:B------:R-:W-:-:S01]  /*3b70*/  FFMA.FTZ R48, R64, UR10, -R71 ;  /* 0x0000000a40307c23 */ /* 0x000fc20008010847 */
[C---:B-----5:R-:W-:Y:S01]  /*3b80*/  F2FP.SATFINITE.E4M3.F32.PACK_AB_MERGE_C R75, R76.reuse, R75, RZ ;  /* 0x0000004b4c4b723e */ /* 0x060fe200048070ff */
[----:B------:R-:W-:-:S03]  /*3b90*/  FADD.FTZ R59, R76, R59 ;  /* 0x0000003b4c3b7221 */ /* 0x000fc60000010000 */
[----:B------:R-:W-:Y:S02]  /*3ba0*/  F2FP.SATFINITE.E4M3.F32.PACK_AB_MERGE_C R150, R72, R55, R75 ;  /* 0x000000374896723e */ /* 0x000fe4000480704b */
[----:B------:R-:W3:Y:S01]  /*3bb0*/  MUFU.EX2 R53, R53 ;  /* 0x0000003500357308 */ /* 0x000ee20000000800 */
[----:B--2---:R-:W-:-:S04]  /*3bc0*/  FADD.FTZ R58, R32, R81 ;  /* 0x00000051203a7221 */ /* 0x004fc80000010000 */
[----:B------:R-:W-:Y:S01]  /*3bd0*/  FADD.FTZ R79, R29, R58 ;  /* 0x0000003a1d4f7221 */ /* 0x000fe20000010000 */
[----:B-1----:R-:W-:-:S02]  /*3be0*/  FADD.FTZ R58, R52, R59 ;  /* 0x0000003b343a7221 */ /* 0x002fc40000010000 */
[----:B------:R-:W1:Y:S02]  /*3bf0*/  MUFU.EX2 R78, R78 ;  /* 0x0000004e004e7308 */ /* 0x000e640000000800 */
[----:B0-----:R-:W-:-:S06]  /*3c00*/  FADD.FTZ R58, R33, R58 ;  /* 0x0000003a213a7221 */ /* 0x001fcc0000010000 */
[----:B------:R0:W-:Y:S08]  /*3c10*/  MUFU.EX2 R2, R60 ;  /* 0x0000003c00027308 */ /* 0x0001f00000000800 */
[----:B------:R-:W2:Y:S01]  /*3c20*/  MUFU.EX2 R28, R28 ;  /* 0x0000001c001c7308 */ /* 0x000ea20000000800 */
[----:B0-----:R-:W-:-:S04]  /*3c30*/  FADD.FTZ R60, R14, R79 ;  /* 0x0000004f0e3c7221 */ /* 0x001fc80000010000 */
[----:B------:R-:W-:-:S03]  /*3c40*/  FADD.FTZ R59, R3, R60 ;  /* 0x0000003c033b7221 */ /* 0x000fc60000010000 */
[----:B------:R-:W0:Y:S01]  /*3c50*/  MUFU.EX2 R51, R51 ;  /* 0x0000003300337308 */ /* 0x000e220000000800 */
[----:B------:R-:W-:-:S01]  /*3c60*/  FADD.FTZ R60, R4, R59 ;  /* 0x0000003b043c7221 */ /* 0x000fc20000010000 */
[----:B---3--:R-:W-:Y:S01]  /*3c70*/  FADD.FTZ R59, R53, R58 ;  /* 0x0000003a353b7221 */ /* 0x008fe20000010000 */
[C---:B-1----:R-:W-:Y:S02]  /*3c80*/  F2FP.SATFINITE.E4M3.F32.PACK_AB_MERGE_C R53, R78.reuse, R53, RZ ;  /* 0x000000354e35723e */ /* 0x042fe400048070ff */
[----:B------:R-:W-:Y:S01]  /*3c90*/  FADD.FTZ R79, R45, R60 ;  /* 0x0000003c2d4f7221 */ /* 0x000fe20000010000 */
[----:B------:R-:W-:-:S01]  /*3ca0*/  FADD.FTZ R59, R78, R59 ;  /* 0x0000003b4e3b7221 */ /* 0x000fc20000010000 */
[----:B------:R-:W-:Y:S01]  /*3cb0*/  F2FP.SATFINITE.E4M3.F32.PACK_AB_MERGE_C R144, R33, R52, R53 ;  /* 0x000000342190723e */ /* 0x000fe20004807035 */
[----:B------:R-:W1:Y:S01]  /*3cc0*/  MUFU.EX2 R42, R42 ;  /* 0x0000002a002a7308 */ /* 0x000e620000000800 */
[----:B------:R-:W-:-:S01]  /*3cd0*/  FADD.FTZ R60, R44, R79 ;  /* 0x0000004f2c3c7221 */ /* 0x000fc20000010000 */
[----:B--2---:R-:W-:-:S03]  /*3ce0*/  FADD.FTZ R58, R28, R59 ;  /* 0x0000003b1c3a7221 */ /* 0x004fc60000010000 */
        /* <DEDUP_REMOVED lines=10> */
[----:B------:R-:W2:Y:S01]  /*3d90*/  MUFU.EX2 R5, R5 ;  /* 0x0000000500057308 */ /* 0x000ea20000000800 */
[C---:B0-----:R-:W-:Y:S01]  /*3da0*/  F2FP.SATFINITE.E4M3.F32.PACK_AB_MERGE_C R147, R41.reuse, R42, RZ ;  /* 0x0000002a2993723e */ /* 0x041fe200048070ff */
[----:B------:R-:W-:-:S03]  /*3db0*/  FADD.FTZ R41, R41, R26 ;  /* 0x0000001a29297221 */ /* 0x000fc60000010000 */
[----:B------:R-:W-:-:S03]  /*3dc0*/  F2FP.SATFINITE.E4M3.F32.PACK_AB_MERGE_C R147, R43, R44, R147 ;  /* 0x0000002c2b93723e */ /* 0x000fc60004807093 */
        /* <DEDUP_REMOVED lines=12> */
[----:B------:R-:W-:-:S03]  /*3e90*/  F2FP.SATFINITE.E4M3.F32.PACK_AB_MERGE_C R56, R77, R56, RZ ;  /* 0x000000384d38723e */ /* 0x000fc600048070ff */
[----:B------:R-:W-:Y:S01]  /*3ea0*/  FADD.FTZ R77, R77, R4 ;  /* 0x000000044d4d7221 */ /* 0x000fe20000010000 */
[----:B------:R-:W-:Y:S02]  /*3eb0*/  F2FP.SATFINITE.E4M3.F32.PACK_AB_MERGE_C R140, R20, R5, R56 ;  /* 0x00000005148c723e */ /* 0x000fe40004807038 */
[----:B------:R-:W0:Y:S01]  /*3ec0*/  MUFU.EX2 R35, R35 ;  /* 0x0000002300237308 */ /* 0x000e220000000800 */
[C---:B-1----:R-:W-:Y:S01]  /*3ed0*/  F2FP.SATFINITE.E4M3.F32.PACK_AB_MERGE_C R38, R47.reuse, R38, RZ ;  /* 0x000000262f26723e */ /* 0x042fe200048070ff */
[----:B------:R-:W-:Y:S01]  /*3ee0*/  FADD.FTZ R47, R47, R26 ;  /* 0x0000001a2f2f7221 */ /* 0x000fe20000010000 */
[----:B------:R-:W-:-:S02]  /*3ef0*/  FADD.FTZ R4, R2, R77 ;  /* 0x0000004d02047221 */ /* 0x000fc40000010000 */
[----:B------:R-:W-:-:S03]  /*3f00*/  F2FP.SATFINITE.E4M3.F32.PACK_AB_MERGE_C R141, R39, R40, R38 ;  /* 0x00000028278d723e */ /* 0x000fc60004807026 */
        /* <DEDUP_REMOVED lines=10> */
[----:B------:R-:W-:Y:S01]  /*3fb0*/  MUFU.EX2 R9, R9 ;  /* 0x0000000900097308 */ /* 0x000fe20000000800 */
[----:B-1----:R-:W-:-:S01]  /*3fc0*/  FADD.FTZ R14, R13, R14 ;  /* 0x0000000e0d0e7221 */ /* 0x002fc20000010000 */
[----:B------:R-:W-:-:S04]  /*3fd0*/  F2FP.SATFINITE.E4M3.F32.PACK_AB_MERGE_C R30, R13, R30, RZ ;  /* 0x0000001e0d1e723e */ /* 0x000fc800048070ff */
[----:B------:R-:W-:Y:S02]  /*3fe0*/  F2FP.SATFINITE.E4M3.F32.PACK_AB_MERGE_C R143, R35, R34, R30 ;  /* 0x00000022238f723e */ /* 0x000fe4000480701e */
[----:B------:R-:W0:Y:S01]  /*3ff0*/  MUFU.EX2 R8, R8 ;  /* 0x0000000800087308 */ /* 0x000e220000000800 */
[C---:B--2---:R-:W-:Y:S01]  /*4000*/  F2FP.SATFINITE.E4M3.F32.PACK_AB_MERGE_C R62, R61.reuse, R62, RZ ;  /* 0x0000003e3d3e723e */ /* 0x044fe200048070ff */
        /* <DEDUP_REMOVED lines=30> */
[----:B------:R-:W-:Y:S08]  /*41f0*/  MUFU.EX2 R70, R70 ;  /* 0x0000004600467308 */ /* 0x000ff00000000800 */
[----:B------:R-:W1:Y:S01]  /*4200*/  MUFU.EX2 R69, R69 ;  /* 0x0000004500457308 */ /* 0x000e620000000800 */
[----:B0-----:R-:W-:Y:S01]  /*4210*/  F2FP.SATFINITE.E4M3.F32.PACK_AB_MERGE_C R8, R10, R11, RZ ;  /* 0x0000000b0a08723e */ /* 0x001fe200048070ff */
[----:B------:R-:W-:-:S03]  /*4220*/  FADD.FTZ R11, R11, R6 ;  /* 0x000000060b0b7221 */ /* 0x000fc60000010000 */
[----:B------:R-:W-:Y:S02]  /*4230*/  F2FP.SATFINITE.E4M3.F32.PACK_AB_MERGE_C R139, R7, R12, R8 ;  /* 0x0000000c078b723e */ /* 0x000fe40004807008 */
[----:B-1----:R-:W-:Y:S01]  /*4240*/  F2FP.SATFINITE.E4M3.F32.PACK_AB_MERGE_C R2, R69, R70, RZ ;  /* 0x000000464502723e */ /* 0x002fe200048070ff */
[----:B------:R-:W-:-:S03]  /*4250*/  FADD.FTZ R70, R70, R3 ;  /* 0x0000000346467221 */ /* 0x000fc60000010000 */
[----:B------:R-:W-:Y:S01]  /*4260*/  F2FP.SATFINITE.E4M3.F32.PACK_AB_MERGE_C R138, R68, R67, R2 ;  /* 0x00000043448a723e */ /* 0x000fe20004807002 */
[----:B------:R-:W-:-:S01]  /*4270*/  FADD.FTZ R2, R10, R11 ;  /* 0x0000000b0a027221 */ /* 0x000fc20000010000 */
[----:B------:R-:W-:Y:S01]  /*4280*/  FADD.FTZ R3, R69, R70 ;  /* 0x0000004645037221 */ /* 0x000fe20000010000 */
        /* <DEDUP_REMOVED lines=8> */
.L_x_10057:
[----:B------:R-:W-:-:S04]  /*4310*/  UISETP.NE.AND UP1, UPT, UR21, 0x1, UPT ;  /* 0x000000011500788c */ /* 0x000fc8000bf25270 */
[----:B------:R-:W-:-:S04]  /*4320*/  USEL UR37, URZ, 0x1, UP1 ;  /* 0x000000013f257887 */ /* 0x000fc80008800000 */
[----:B------:R-:W-:Y:S01]  /*4330*/  ULOP3.LUT UR37, UR20, UR37, URZ, 0x3c, !UPT ;  /* 0x0000002514257292 */ /* 0x000fe2000f8e3c3f */
[----:B------:R-:W-:Y:S11]  /*4340*/  @!P0 BRA `(.L_x_10048) ;  /* 0x0000000000048947 */ /* 0x000ff60003800000 */
[----:B------:R-:W-:Y:S01]  /*4350*/  BPT.TRAP 0x1 ;  /* 0x000000040000795c */ /* 0x000fe20000300000 */
.L_x_10048:
        /* <DEDUP_REMOVED lines=9> */
.L_x_10049:
[----:B-1----:R-:W-:Y:S05]  /*43f0*/  @P3 BRA `(.L_x_10050) ;  /* 0x0000000000083947 */ /* 0x002fea0003800000 */
[----:B------:R-:W1:Y:S02]  /*4400*/  SYNCS.PHASECHK.TRANS64.TRYWAIT P3, [UR23+0x19c30], R6 ;  /* 0x019c3006ff0075a7 */ /* 0x000e640008060157 */
[----:B-1----:R-:W-:Y:S05]  /*4410*/  @!P3 BRA `(.L_x_10051) ;  /* 0x000000b400b8b947 */ /* 0x002fea0003800000 */
.L_x_10050:
        /* <DEDUP_REMOVED lines=17> */
.L_x_10052:
[----:B------:R-:W-:Y:S01]  /*4530*/  ULEA UR14, UR21, UR45, 0x3 ;  /* 0x0000002d150e7291 */ /* 0x000fe2000f8e183f */
[----:B01----:R-:W-:-:S05]  /*4540*/  IMAD.U32 R6, RZ, RZ, UR20 ;  /* 0x00000014ff067e24 */ /* 0x003fca000f8e00ff */
[----:B------:R-:W-:-:S04]  /*4550*/  SHF.L.U32 R6, R6, 0x1f, RZ ;  /* 0x0000001f06067819 */ /* 0x000fc800000006ff */
[----:B------:R0:W1:Y:S01]  /*4560*/  SYNCS.PHASECHK.TRANS64.TRYWAIT P3, [UR14+0x19c50], R6 ;  /* 0x019c5006ff0075a7 */ /* 0x000062000806014e */
[----:B------:R-:W-:Y:S05]  /*4570*/  @!P0 BRA `(.L_x_10053) ;  /* 0x0000000000048947 */ /* 0x000fea0003800000 */
[----:B------:R-:W-:Y:S01]  /*4580*/  BPT.TRAP 0x1 ;  /* 0x000000040000795c */ /* 0x000fe20000300000 */
.L_x_10053:
[----:B-1----:R-:W-:Y:S05]  /*4590*/  @P3 BRA `(.L_x_10054) ;  /* 0x0000000000083947 */ /* 0x002fea0003800000 */
[----:B------:R-:W1:Y:S02]  /*45a0*/  SYNCS.PHASECHK.TRANS64.TRYWAIT P3, [UR14+0x19c50], R6 ;  /* 0x019c5006ff0075a7 */ /* 0x000e64000806014e */
[----:B-1----:R-:W-:Y:S05]  /*45b0*/  @!P3 BRA `(.L_x_10055) ;  /* 0x000000b40068b947 */ /* 0x002fea0003800000 */
.L_x_10054:
[----:B------:R-:W-:Y:S01]  /*45c0*/  UIADD3 UR6, UR45, 0x3000, URZ ;  /* 0x000030002d067890 */ /* 0x000fe2000fffe03f */
[----:B------:R-:W-:Y:S01]  /*45d0*/  WARPGROUP.ARRIVE ;  /* 0x00000000000079c5 */ /* 0x000fe20000000000 */
[----:B------:R-:W-:Y:S01]  /*45e0*/  UMOV UR7, 0x40000040 ;  /* 0x4000004000077882 */ /* 0x000fe20000000000 */
[C---:B------:R-:W-:Y:S01]  /*45f0*/  FMUL.FTZ R12, R0.reuse, R30 ;  /* 0x0000001e000c7220 */ /* 0x040fe20000410000 */
[----:B------:R-:W-:Y:S01]  /*4600*/  USHF.R.U32.HI UR6, URZ, 0x4, UR6 ;  /* 0x000000043f067899 */ /* 0x000fe20008011606 */
[C---:B------:R-:W-:Y:S01]  /*4610*/  FMUL.FTZ R30, R0.reuse, R42 ;  /* 0x0000002a001e7220 */ /* 0x040fe20000410000 */
        /* <DEDUP_REMOVED lines=10> */
[----:B------:R-:W-:Y:S01]  /*46c0*/  UIMAD UR11, UR21, 0x300, UR6 ;  /* 0x00000300150b78a4 */ /* 0x000fe2000f8e0206 */
[C---:B------:R-:W-:Y:S01]  /*46d0*/  FMUL.FTZ R28, R0.reuse, R40 ;  /* 0x00000028001c7220 */ /* 0x040fe20000410000 */
[C---:B------:R-:W-:Y:S01]  /*46e0*/  FMUL.FTZ R40, R0.reuse, R52 ;  /* 0x0000003400287220 */ /* 0x040fe20000410000 */
[C---:B01----:R-:W-:Y:S01]  /*46f0*/  FMUL.FTZ R6, R0.reuse, R24 ;  /* 0x0000001800067220 */ /* 0x043fe20000410000 */
[C---:B------:R-:W-:Y:S01]  /*4700*/  FMUL.FTZ R21, R0.reuse, R35 ;  /* 0x0000002300157220 */ /* 0x040fe20000410000 */
[C---:B------:R-:W-:Y:S01]  /*4710*/  FMUL.FTZ R35, R0.reuse, R47 ;  /* 0x0000002f00237220 */ /* 0x040fe20000410000 */
[----:B------:R-:W-:Y:S01]  /*4720*/  IMAD.MOV.U32 R47, RZ, RZ, -0x2 ;  /* 0xfffffffeff2f7424 */ /* 0x000fe200078e00ff */
[----:B------:R-:W-:Y:S01]  /*4730*/  UMOV UR6, UR11 ;  /* 0x0000000b00067c82 */ /* 0x000fe20008000000 */
[C---:B------:R-:W-:Y:S01]  /*4740*/  FMUL.FTZ R7, R0.reuse, R25 ;  /* 0x0000001900077220 */ /* 0x040fe20000410000 */
[----:B------:R-:W-:Y:S01]  /*4750*/  QGMMA.64x96x32.F32.E4M3.E4M3 R88, R148, gdesc[UR4], R88, gsb0 ;  /* 0x0160000494587df3 */ /* 0x000fe20008000858 */
        /* <DEDUP_REMOVED lines=32> */
[----:B------:R-:W-:Y:S01]  /*4960*/  UMOV UR10, UR19 ;  /* 0x00000013000a7c82 */ /* 0x000fe20008000000 */
[----:B------:R-:W5:Y:S01]  /*4970*/  MUFU.TANH R14, R14 ;  /* 0x0000000e000e7308 */ /* 0x000f620000002400 */
[C---:B------:R-:W-:Y:S01]  /*4980*/  FMUL.FTZ R76, R0.reuse, R83 ;  /* 0x00000053004c7220 */ /* 0x040fe20000410000 */
[C---:B------:R-:W-:Y:S01]  /*4990*/  FMUL.FTZ R63, R0.reuse, R63 ;  /* 0x0000003f003f7220 */ /* 0x040fe20000410000 */
[C---:B------:R-:W-:Y:S01]  /*49a0*/  FMUL.FTZ R66, R0.reuse, R66 ;  /* 0x0000004200427220 */ /* 0x040fe20000410000 */
[----:B------:R-:W-:-:S04]  /*49b0*/  FMUL.FTZ R67, R0, R67 ;  /* 0x0000004300437220 */ /* 0x000fc80000410000 */
        /* <DEDUP_REMOVED lines=8> */
[----:B------:R-:W5:Y:S01]  /*4a40*/  MUFU.TANH R37, R37 ;  /* 0x0000002500257308 */ /* 0x000f620000002400 */
[----:B------:R-:W-:-:S02]  /*4a50*/  WARPGROUP.DEPBAR.LE gsb0, 0x0 ;  /* 0x00008000000079c5 */ /* 0x000fc40000010000 */
[----:B------:R-:W-:-:S05]  /*4a60*/  WARPGROUP.ARRIVE ;  /* 0x00000000000079c5 */ /* 0x000fca0000000000 */
[----:B------:R-:W5:Y:S01]  /*4a70*/  MUFU.TANH R40, R40 ;  /* 0x0000002800287308 */ /* 0x000f620000002400 */
[----:B------:R-:W-:Y:S01]  /*4a80*/  QGMMA.64x96x32.F32.E4M3.E4M3 R88, R144, gdesc[UR4], R88, gsb0 ;  /* 0x0160000490587df3 */ /* 0x000fe20008000858 */
[----:B------:R-:W-:Y:S01]  /*4a90*/  @UP0 ULDC UR6, c[0x0][0x44c] ;  /* 0x0001130000060ab9 */ /* 0x000fe20000000800 */
[----:B------:R-:W-:Y:S01]  /*4aa0*/  UMOV UR7, 0x40000040 ;  /* 0x4000004000077882 */ /* 0x000fe20000000000 */
[----:B------:R-:W-:Y:S01]  /*4ab0*/  @P2 IMAD.HI.U32 R44, R42, UR6, RZ ;  /* 0x000000062a2c2c27 */ /* 0x000fe2000f8e00ff */
[----:B------:R-:W-:-:S03]  /*4ac0*/  @UP0 ULDC UR6, c[0x0][0x450] ;  /* 0x0001140000060ab9 */ /* 0x000fc60000000800 */
[----:B------:R-:W5:Y:S01]  /*4ad0*/  MUFU.TANH R41, R41 ;  /* 0x0000002900297308 */ /* 0x000f620000002400 */
[----:B------:R-:W-:Y:S01]  /*4ae0*/  @P2 SHF.R.U32.HI R42, RZ, UR6, R44 ;  /* 0x00000006ff2a2c19 */ /* 0x000fe2000801162c */
[----:B------:R-:W-:Y:S01]  /*4af0*/  UMOV UR6, 0xffffff80 ;  /* 0xffffff8000067882 */ /* 0x000fe20000000000 */
[----:B------:R-:W-:Y:S01]  /*4b00*/  FMUL.FTZ R44, R0, R55 ;  /* 0x00000037002c7220 */ /* 0x000fe20000410000 */
[----:B------:R-:W-:Y:S02]  /*4b10*/  UIMAD UR6, UR18, UR6, 0x1 ;  /* 0x00000001120674a4 */ /* 0x000fe4000f8e0206 */
[----:B------:R-:W0:Y:S02]  /*4b20*/  SHFL.IDX PT, R52, R42, RZ, 0x1c1f ;  /* 0x001c1fff2a347589 */ /* 0x000e2400000e0000 */
[----:B------:R-:W5:Y:S02]  /*4b30*/  MUFU.TANH R45, R45 ;  /* 0x0000002d002d7308 */ /* 0x000f640000002400 */
[----:B------:R-:W-:Y:S01]  /*4b40*/  IMAD R47, R16, R47, UR6 ;  /* 0x00000006102f7e24 */ /* 0x000fe2000f8e022f */
[----:B------:R-:W5:Y:S01]  /*4b50*/  SHFL.IDX PT, R42, R42, 0x1, 0x1c1f ;  /* 0x003c1f002a2a7f89 */ /* 0x000f6200000e0000 */
[----:B------:R-:W-:-:S02]  /*4b60*/  UIADD3 UR6, UR11, 0x4, URZ ;  /* 0x000000040b067890 */ /* 0x000fc4000fffe03f */
[----:B--2---:R-:W-:Y:S02]  /*4b70*/  IMAD R47, R50, UR40, R47 ;  /* 0x00000028322f7c24 */ /* 0x004fe4000f8e022f */
[----:B------:R-:W-:Y:S01]  /*4b80*/  FMUL.FTZ R50, R0, R59 ;  /* 0x0000003b00327220 */ /* 0x000fe20000410000 */
[----:B------:R-:W2:Y:S08]  /*4b90*/  MUFU.TANH R46, R46 ;  /* 0x0000002e002e7308 */ /* 0x000eb00000002400 */
[----:B------:R-:W2:Y:S01]  /*4ba0*/  MUFU.TANH R51, R51 ;  /* 0x0000003300337308 */ /* 0x000ea20000002400 */
[----:B0-----:R-:W-:Y:S01]  /*4bb0*/  IADD3 R49, R52, -UR22, R47 ;  /* 0x8000001634317c10 */ /* 0x001fe2000fffe02f */
[----:B------:R-:W-:-:S06]  /*4bc0*/  FMUL.FTZ R52, R0, R61 ;  /* 0x0000003d00347220 */ /* 0x000fcc0000410000 */
[----:B------:R-:W-:Y:S01]  /*4bd0*/  MUFU.TANH R56, R56 ;  /* 0x0000003800387308 */ /* 0x000fe20000002400 */
[----:B------:R-:W-:Y:S01]  /*4be0*/  FMUL.FTZ R61, R0, R77 ;  /* 0x0000004d003d7220 */ /* 0x000fe20000410000 */
[C---:B------:R-:W-:Y:S02]  /*4bf0*/  ISETP.GT.AND P3, PT, R49.reuse, RZ, PT ;  /* 0x000000ff3100720c */ /* 0x040fe40003f64270 */
[C---:B------:R-:W-:Y:S02]  /*4c00*/  ISETP.GT.AND P4, PT, R49.reuse, 0x1, PT ;  /* 0x000000013100780c */ /* 0x040fe40003f84270 */
[----:B------:R-:W-:Y:S02]  /*4c10*/  FSEL R6, R6, -INF , P3 ;  /* 0xff80000006067808 */ /* 0x000fe40001800000 */
[----:B------:R-:W-:Y:S01]  /*4c20*/  ISETP.GT.AND P3, PT, R49, 0x8, PT ;  /* 0x000000083100780c */ /* 0x000fe20003f64270 */
[----:B------:R-:W0:Y:S01]  /*4c30*/  MUFU.TANH R52, R52 ;  /* 0x0000003400347308 */ /* 0x000e220000002400 */
[----:B-1----:R-:W-:-:S02]  /*4c40*/  FSEL R7, R7, -INF , P4 ;  /* 0xff80000007077808 */ /* 0x002fc40002000000 */
[----:B------:R-:W-:Y:S02]  /*4c50*/  FMNMX.FTZ R54, R6, R5, !PT ;  /* 0x0000000506367209 */ /* 0x000fe40007810000 */
[----:B------:R-:W-:Y:S02]  /*4c60*/  ISETP.GT.AND P4, PT, R49, 0x9, PT ;  /* 0x000000093100780c */ /* 0x000fe40003f84270 */
[----:B---3--:R-:W-:Y:S01]  /*4c70*/  FSEL R10, R10, -INF , P3 ;  /* 0xff8000000a0a7808 */ /* 0x008fe20001800000 */
[----:B------:R-:W-:Y:S01]  /*4c80*/  MUFU.TANH R58, R58 ;  /* 0x0000003a003a7308 */ /* 0x000fe20000002400 */
[----:B------:R-:W-:Y:S02]  /*4c90*/  FMNMX.FTZ R53, R7, R54, !PT ;  /* 0x0000003607357209 */ /* 0x000fe40007810000 */
[----:B------:R-:W-:Y:S02]  /*4ca0*/  ISETP.GT.AND P3, PT, R49, 0x10, PT ;  /* 0x000000103100780c */ /* 0x000fe40003f64270 */
[----:B----4-:R-:W-:-:S02]  /*4cb0*/  FSEL R11, R11, -INF , P4 ;  /* 0xff8000000b0b7808 */ /* 0x010fc40002000000 */
[----:B------:R-:W-:Y:S01]  /*4cc0*/  FMNMX.FTZ R54, R10, R53, !PT ;  /* 0x000000350a367209 */ /* 0x000fe20007810000 */
[----:B------:R-:W-:Y:S01]  /*4cd0*/  FMUL.FTZ R53, R0, R64 ;  /* 0x0000004000357220 */ /* 0x000fe20000410000 */
[----:B------:R-:W-:Y:S01]  /*4ce0*/  ISETP.GT.AND P4, PT, R49, 0x11, PT ;  /* 0x000000113100780c */ /* 0x000fe20003f84270 */
[----:B------:R-:W-:Y:S01]  /*4cf0*/  MUFU.TANH R60, R60 ;  /* 0x0000003c003c7308 */ /* 0x000fe20000002400 */
[----:B-----5:R-:W-:Y:S02]  /*4d00*/  FSEL R14, R14, -INF , P3 ;  /* 0xff8000000e0e7808 */ /* 0x020fe40001800000 */
[----:B------:R-:W-:Y:S02]  /*4d10*/  FMNMX.FTZ R55, R11, R54, !PT ;  /* 0x000000360b377209 */ /* 0x000fe40007810000 */
[----:B------:R-:W-:Y:S02]  /*4d20*/  ISETP.GT.AND P3, PT, R49, 0x18, PT ;  /* 0x000000183100780c */ /* 0x000fe40003f64270 */
[----:B------:R-:W-:Y:S01]  /*4d30*/  FSEL R15, R15, -INF , P4 ;  /* 0xff8000000f0f7808 */ /* 0x000fe20002000000 */
[----:B------:R-:W1:Y:S01]  /*4d40*/  MUFU.TANH R53, R53 ;  /* 0x0000003500357308 */ /* 0x000e620000002400 */
[----:B------:R-:W-:Y:S01]  /*4d50*/  FMNMX.FTZ R54, R14, R55, !PT ;  /* 0x000000370e367209 */ /* 0x000fe20007810000 */
[----:B------:R-:W-:Y:S01]  /*4d60*/  FMUL.FTZ R55, R0, R65 ;  /* 0x0000004100377220 */ /* 0x000fe20000410000 */
[----:B------:R-:W-:-:S02]  /*4d70*/  ISETP.GT.AND P4, PT, R49, 0x19, PT ;  /* 0x000000193100780c */ /* 0x000fc40003f84270 */
[----:B------:R-:W-:Y:S02]  /*4d80*/  FSEL R24, R24, -INF , P3 ;  /* 0xff80000018187808 */ /* 0x000fe40001800000 */
[----:B------:R-:W-:Y:S01]  /*4d90*/  FMNMX.FTZ R57, R15, R54, !PT ;  /* 0x000000360f397209 */ /* 0x000fe20007810000 */
[----:B------:R-:W3:Y:S01]  /*4da0*/  MUFU.TANH R55, R55 ;  /* 0x0000003700377308 */ /* 0x000ee20000002400 */
        /* <DEDUP_REMOVED lines=8> */
[----:B------:R-:W-:Y:S01]  /*4e30*/  FSEL R29, R29, -INF , P4 ;  /* 0xff8000001d1d7808 */ /* 0x000fe20002000000 */
[----:B------:R-:W-:Y:S01]  /*4e40*/  MUFU.TANH R68, R68 ;  /* 0x0000004400447308 */ /* 0x000fe20000002400 */
[----:B------:R-:W-:Y:S01]  /*4e50*/  FMNMX.FTZ R54, R28, R57, !PT ;  /* 0x000000391c367209 */ /* 0x000fe20007810000 */
[----:B------:R-:W-:Y:S01]  /*4e60*/  FMUL.FTZ R57, R0, R69 ;  /* 0x0000004500397220 */ /* 0x000fe20000410000 */
[----:B------:R-:W-:Y:S02]  /*4e70*/  ISETP.GT.AND P4, PT, R49, 0x29, PT ;  /* 0x000000293100780c */ /* 0x000fe40003f84270 */
[----:B------:R-:W-:-:S02]  /*4e80*/  FSEL R32, R32, -INF , P3 ;  /* 0xff80000020207808 */ /* 0x000fc40001800000 */
[----:B------:R-:W-:Y:S01]  /*4e90*/  FMNMX.FTZ R59, R29, R54, !PT ;  /* 0x000000361d3b7209 */ /* 0x000fe20007810000 */
[----:B------:R-:W4:Y:S01]  /*4ea0*/  MUFU.TANH R57, R57 ;  /* 0x0000003900397308 */ /* 0x000f220000002400 */
[----:B------:R-:W-:Y:S02]  /*4eb0*/  ISETP.GT.AND P3, PT, R49, 0x30, PT ;  /* 0x000000303100780c */ /* 0x000fe40003f64270 */
[----:B------:R-:W-:Y:S01]  /*4ec0*/  FSEL R33, R33, -INF , P4 ;  /* 0xff80000021217808 */ /* 0x000fe20002000000 */
[----:B------:R-:W-:Y:S02]  /*4ed0*/  WARPGROUP.DEPBAR.LE gsb0, 0x0 ;  /* 0x00008000000079c5 */ /* 0x000fe40000010000 */
[----:B------:R-:W-:Y:S01]  /*4ee0*/  FMNMX.FTZ R54, R32, R59, !PT ;  /* 0x0000003b20367209 */ /* 0x000fe20007810000 */
[----:B------:R-:W-:Y:S01]  /*4ef0*/  WARPGROUP.ARRIVE ;  /* 0x00000000000079c5 */ /* 0x000fe20000000000 */
[----:B------:R-:W-:Y:S01]  /*4f00*/  ISETP.GT.AND P4, PT, R49, 0x31, PT ;  /* 0x000000313100780c */ /* 0x000fe20003f84270 */
[----:B------:R-:W-:Y:S01]  /*4f10*/  MUFU.TANH R85, R85 ;  /* 0x0000005500557308 */ /* 0x000fe20000002400 */
[----:B------:R-:W-:-:S02]  /*4f20*/  FSEL R36, R36, -INF , P3 ;  /* 0xff80000024247808 */ /* 0x000fc40001800000 */
[----:B------:R-:W-:Y:S01]  /*4f30*/  FMNMX.FTZ R59, R33, R54, !PT ;  /* 0x00000036213b7209 */ /* 0x000fe20007810000 */
[----:B------:R-:W-:Y:S01]  /*4f40*/  QGMMA.64x96x32.F32.E4M3.E4M3 R88, R140, gdesc[UR4], R88, gsb0 ;  /* 0x016000048c587df3 */ /* 0x000fe20008000858 */
[----:B------:R-:W-:Y:S01]  /*4f50*/  FSEL R54, R37, -INF , P4 ;  /* 0xff80000025367808 */ /* 0x000fe20002000000 */
[----:B------:R-:W-:Y:S01]  /*4f60*/  UIADD3 UR6, UR11, 0x6, URZ ;  /* 0x000000060b067890 */ /* 0x000fe2000fffe03f */
[C---:B------:R-:W-:Y:S01]  /*4f70*/  ISETP.GT.AND P3, PT, R49.reuse, 0x38, PT ;  /* 0x000000383100780c */ /* 0x040fe20003f64270 */
[----:B------:R-:W-:Y:S01]  /*4f80*/  MUFU.TANH R8, R8 ;  /* 0x0000000800087308 */ /* 0x000fe20000002400 */
[----:B------:R-:W-:Y:S01]  /*4f90*/  FMNMX.FTZ R37, R36, R59, !PT ;  /* 0x0000003b24257209 */ /* 0x000fe20007810000 */
[C---:B------:R-:W-:Y:S01]  /*4fa0*/  FMUL.FTZ R59, R0.reuse, R73 ;  /* 0x00000049003b7220 */ /* 0x040fe20000410000 */
[C---:B------:R-:W-:Y:S01]  /*4fb0*/  ISETP.GT.AND P4, PT, R49.reuse, 0x39, PT ;  /* 0x000000393100780c */ /* 0x040fe20003f84270 */
[----:B------:R-:W-:Y:S01]  /*4fc0*/  FMUL.FTZ R73, R0, R78 ;  /* 0x0000004e00497220 */ /* 0x000fe20000410000 */
[----:B------:R-:W-:Y:S01]  /*4fd0*/  FSEL R40, R40, -INF , P3 ;  /* 0xff80000028287808 */ /* 0x000fe20001800000 */
[----:B------:R-:W-:Y:S01]  /*4fe0*/  FMUL.FTZ R78, R0, R86 ;  /* 0x00000056004e7220 */ /* 0x000fe20000410000 */
[----:B------:R-:W-:Y:S01]  /*4ff0*/  FMNMX.FTZ R37, R54, R37, !PT ;  /* 0x0000002536257209 */ /* 0x000fe20007810000 */
[----:B------:R-:W5:Y:S01]  /*5000*/  MUFU.TANH R59, R59 ;  /* 0x0000003b003b7308 */ /* 0x000f620000002400 */
[----:B------:R-:W-:Y:S01]  /*5010*/  ISETP.GT.AND P3, PT, R49, 0x40, PT ;  /* 0x000000403100780c */ /* 0x000fe20003f64270 */
[----:B------:R-:W-:Y:S01]  /*5020*/  UMOV UR7, 0x40000040 ;  /* 0x4000004000077882 */ /* 0x000fe20000000000 */
[----:B------:R-:W-:-:S02]  /*5030*/  FSEL R41, R41, -INF , P4 ;  /* 0xff80000029297808 */ /* 0x000fc40002000000 */
[----:B------:R-:W-:Y:S02]  /*5040*/  FMNMX.FTZ R64, R40, R37, !PT ;  /* 0x0000002528407209 */ /* 0x000fe40007810000 */
[----:B------:R-:W-:Y:S01]  /*5050*/  ISETP.GT.AND P4, PT, R49, 0x41, PT ;  /* 0x000000413100780c */ /* 0x000fe20003f84270 */
[----:B------:R-:W-:Y:S01]  /*5060*/  MUFU.TANH R9, R9 ;  /* 0x0000000900097308 */ /* 0x000fe20000002400 */
[----:B------:R-:W-:Y:S02]  /*5070*/  FSEL R45, R45, -INF , P3 ;  /* 0xff8000002d2d7808 */ /* 0x000fe40001800000 */
[----:B------:R-:W-:Y:S02]  /*5080*/  FMNMX.FTZ R64, R41, R64, !PT ;  /* 0x0000004029407209 */ /* 0x000fe40007810000 */
[----:B------:R-:W-:Y:S02]  /*5090*/  ISETP.GT.AND P3, PT, R49, 0x48, PT ;  /* 0x000000483100780c */ /* 0x000fe40003f64270 */
[----:B--2---:R-:W-:Y:S01]  /*50a0*/  FSEL R46, R46, -INF , P4 ;  /* 0xff8000002e2e7808 */ /* 0x004fe20002000000 */
        /* <DEDUP_REMOVED lines=8> */
[----:B0-----:R-:W-:Y:S02]  /*5130*/  FSEL R52, R52, -INF , P4 ;  /* 0xff80000034347808 */ /* 0x001fe40002000000 */
[----:B------:R-:W-:-:S02]  /*5140*/  FMNMX.FTZ R65, R51, R64, !PT ;  /* 0x0000004033417209 */ /* 0x000fc40007810000 */
[----:B------:R-:W-:Y:S02]  /*5150*/  ISETP.GT.AND P4, PT, R49, 0x51, PT ;  /* 0x000000513100780c */ /* 0x000fe40003f84270 */
[----:B-1----:R-:W-:Y:S01]  /*5160*/  FSEL R53, R53, -INF , P3 ;  /* 0xff80000035357808 */ /* 0x002fe20001800000 */
[----:B------:R-:W0:Y:S01]  /*5170*/  MUFU.TANH R37, R37 ;  /* 0x0000002500257308 */ /* 0x000e220000002400 */
[----:B------:R-:W-:Y:S01]  /*5180*/  FMNMX.FTZ R64, R52, R65, !PT ;  /* 0x0000004134407209 */ /* 0x000fe20007810000 */
[----:B------:R-:W-:Y:S01]  /*5190*/  FMUL.FTZ R65, R0, R81 ;  /* 0x0000005100417220 */ /* 0x000fe20000410000 */
[----:B------:R-:W-:Y:S02]  /*51a0*/  ISETP.GT.AND P3, PT, R49, 0x58, PT ;  /* 0x000000583100780c */ /* 0x000fe40003f64270 */
[----:B---3--:R-:W-:Y:S02]  /*51b0*/  FSEL R55, R55, -INF , P4 ;  /* 0xff80000037377808 */ /* 0x008fe40002000000 */
[----:B------:R-:W-:Y:S01]  /*51c0*/  FMNMX.FTZ R64, R53, R64, !PT ;  /* 0x0000004035407209 */ /* 0x000fe20007810000 */
[----:B------:R-:W1:Y:S01]  /*51d0*/  MUFU.TANH R65, R65 ;  /* 0x0000004100417308 */ /* 0x000e620000002400 */
[----:B------:R-:W-:-:S02]  /*51e0*/  ISETP.GT.AND P4, PT, R49, 0x59, PT ;  /* 0x000000593100780c */ /* 0x000fc40003f84270 */
[----:B------:R-:W-:Y:S02]  /*51f0*/  FSEL R56, R56, -INF , P3 ;  /* 0xff80000038387808 */ /* 0x000fe40001800000 */
[----:B------:R-:W-:Y:S02]  /*5200*/  FMNMX.FTZ R69, R55, R64, !PT ;  /* 0x0000004037457209 */ /* 0x000fe40007810000 */
[----:B------:R-:W-:Y:S01]  /*5210*/  ISETP.GT.AND P3, PT, R49, 0x60, PT ;  /* 0x000000603100780c */ /* 0x000fe20003f64270 */
[----:B------:R-:W2:Y:S01]  /*5220*/  MUFU.TANH R20, R20 ;  /* 0x0000001400147308 */ /* 0x000ea20000002400 */
[----:B----4-:R-:W-:Y:S02]  /*5230*/  FSEL R57, R57, -INF , P4 ;  /* 0xff80000039397808 */ /* 0x010fe40002000000 */
[----:B------:R-:W-:Y:S02]  /*5240*/  FMNMX.FTZ R64, R56, R69, !PT ;  /* 0x0000004538407209 */ /* 0x000fe40007810000 */
[----:B------:R-:W-:-:S02]  /*5250*/  ISETP.GT.AND P4, PT, R49, 0x61, PT ;  /* 0x000000613100780c */ /* 0x000fc40003f84270 */
[----:B------:R-:W-:Y:S01]  /*5260*/  FSEL R58, R58, -INF , P3 ;  /* 0xff8000003a3a7808 */ /* 0x000fe20001800000 */
[----:B------:R-:W3:Y:S01]  /*5270*/  MUFU.TANH R21, R21 ;  /* 0x0000001500157308 */ /* 0x000ee20000002400 */
[----:B------:R-:W-:Y:S02]  /*5280*/  FMNMX.FTZ R69, R57, R64, !PT ;  /* 0x0000004039457209 */ /* 0x000fe40007810000 */
[----:B------:R-:W-:Y:S02]  /*5290*/  ISETP.GT.AND P3, PT, R49, 0x68, PT ;  /* 0x000000683100780c */ /* 0x000fe40003f64270 */
[----:B-----5:R-:W-:Y:S02]  /*52a0*/  FSEL R59, R59, -INF , P4 ;  /* 0xff8000003b3b7808 */ /* 0x020fe40002000000 */
[----:B------:R-:W-:Y:S01]  /*52b0*/  FMNMX.FTZ R64, R58, R69, !PT ;  /* 0x000000453a407209 */ /* 0x000fe20007810000 */
[----:B------:R-:W4:Y:S01]  /*52c0*/  MUFU.TANH R26, R26 ;  /* 0x0000001a001a7308 */ /* 0x000f220000002400 */
[----:B------:R-:W-:-:S02]  /*52d0*/  ISETP.GT.AND P4, PT, R49, 0x69, PT ;  /* 0x000000693100780c */ /* 0x000fc40003f84270 */
[----:B------:R-:W-:Y:S02]  /*52e0*/  FSEL R60, R60, -INF , P3 ;  /* 0xff8000003c3c7808 */ /* 0x000fe40001800000 */
[----:B------:R-:W-:Y:S01]  /*52f0*/  FMNMX.FTZ R69, R59, R64, !PT ;  /* 0x000000403b457209 */ /* 0x000fe20007810000 */
[----:B------:R-:W-:Y:S01]  /*5300*/  FMUL.FTZ R64, R0, R62 ;  /* 0x0000003e00407220 */ /* 0x000fe20000410000 */
[----:B------:R-:W-:Y:S01]  /*5310*/  ISETP.GT.AND P3, PT, R49, 0x70, PT ;  /* 0x000000703100780c */ /* 0x000fe20003f64270 */
[----:B------:R-:W5:Y:S01]  /*5320*/  MUFU.TANH R27, R27 ;  /* 0x0000001b001b7308 */ /* 0x000f620000002400 */
[----:B------:R-:W-:Y:S02]  /*5330*/  FSEL R61, R61, -INF , P4 ;  /* 0xff8000003d3d7808 */ /* 0x000fe40002000000 */
[----:B------:R-:W-:Y:S01]  /*5340*/  FMNMX.FTZ R72, R60, R69, !PT ;  /* 0x000000453c487209 */ /* 0x000fe20007810000 */
[C---:B------:R-:W-:Y:S01]  /*5350*/  FMUL.FTZ R69, R0.reuse, R70 ;  /* 0x0000004600457220 */ /* 0x040fe20000410000 */
[----:B0-----:R-:W-:Y:S01]  /*5360*/  FSEL R62, R37, -INF , P3 ;  /* 0xff800000253e7808 */ /* 0x001fe20001800000 */
[C---:B------:R-:W-:Y:S01]  /*5370*/  FMUL.FTZ R70, R0.reuse, R71 ;  /* 0x0000004700467220 */ /* 0x040fe20000410000 */
[----:B------:R-:W-:Y:S01]  /*5380*/  ISETP.GT.AND P4, PT, R49, 0x71, PT ;  /* 0x000000713100780c */ /* 0x000fe20003f84270 */
[----:B------:R-:W0:Y:S01]  /*5390*/  MUFU.TANH R30, R30 ;  /* 0x0000001e001e7308 */ /* 0x000e220000002400 */
[----:B------:R-:W-:Y:S01]  /*53a0*/  FMNMX.FTZ R37, R61, R72, !PT ;  /* 0x000000483d257209 */ /* 0x000fe20007810000 */
[C---:B------:R-:W-:Y:S01]  /*53b0*/  FMUL.FTZ R71, R0.reuse, R74 ;  /* 0x0000004a00477220 */ /* 0x040fe20000410000 */
[----:B------:R-:W-:Y:S01]  /*53c0*/  ISETP.GT.AND P3, PT, R49, 0x78, PT ;  /* 0x000000783100780c */ /* 0x000fe20003f64270 */
[C---:B------:R-:W-:Y:S01]  /*53d0*/  FMUL.FTZ R74, R0.reuse, R79 ;  /* 0x0000004f004a7220 */ /* 0x040fe20000410000 */
[----:B-1----:R-:W-:Y:S01]  /*53e0*/  FSEL R65, R65, -INF , P4 ;  /* 0xff80000041417808 */ /* 0x002fe20002000000 */
[----:B------:R-:W-:Y:S01]  /*53f0*/  FMUL.FTZ R79, R0, R87 ;  /* 0x00000057004f7220 */ /* 0x000fe20000410000 */
[----:B------:R-:W-:Y:S01]  /*5400*/  FMNMX.FTZ R72, R62, R37, !PT ;  /* 0x000000253e487209 */ /* 0x000fe20007810000 */
[----:B------:R-:W1:Y:S01]  /*5410*/  MUFU.TANH R31, R31 ;  /* 0x0000001f001f7308 */ /* 0x000e620000002400 */
[----:B------:R-:W-:-:S02]  /*5420*/  ISETP.GT.AND P4, PT, R49, 0x79, PT ;  /* 0x000000793100780c */ /* 0x000fc40003f84270 */
[----:B------:R-:W-:Y:S02]  /*5430*/  FSEL R49, R68, -INF , P3 ;  /* 0xff80000044317808 */ /* 0x000fe40001800000 */
[----:B------:R-:W-:Y:S02]  /*5440*/  FMNMX.FTZ R72, R65, R72, !PT ;  /* 0x0000004841487209 */ /* 0x000fe40007810000 */
[----:B------:R-:W-:Y:S01]  /*5450*/  FSEL R68, R85, -INF , P4 ;  /* 0xff80000055447808 */ /* 0x000fe20002000000 */
[----:B------:R-:W1:Y:S01]  /*5460*/  MUFU.TANH R34, R34 ;  /* 0x0000002200227308 */ /* 0x000e620000002400 */
[----:B------:R-:W-:Y:S01]  /*5470*/  FMNMX.FTZ R37, R49, R72, !PT ;  /* 0x0000004831257209 */ /* 0x000fe20007810000 */
[----:B------:R-:W-:Y:S02]  /*5480*/  WARPGROUP.DEPBAR.LE gsb0, 0x0 ;  /* 0x00008000000079c5 */ /* 0x000fe40000010000 */
[----:B------:R-:W-:Y:S01]  /*5490*/  IADD3 R47, R42, -UR22, R47 ;  /* 0x800000162a2f7c10 */ /* 0x000fe2000fffe02f */
[----:B------:R-:W-:Y:S01]  /*54a0*/  WARPGROUP.ARRIVE ;  /* 0x00000000000079c5 */ /* 0x000fe20000000000 */
[----:B------:R-:W-:-:S02]  /*54b0*/  FMNMX.FTZ R37, R68, R37, !PT ;  /* 0x0000002544257209 */ /* 0x000fc40007810000 */
[C---:B------:R-:W-:Y:S01]  /*54c0*/  ISETP.GT.AND P4, PT, R47.reuse, RZ, PT ;  /* 0x000000ff2f00720c */ /* 0x040fe20003f84270 */
[----:B------:R-:W1:Y:S01]  /*54d0*/  MUFU.TANH R35, R35 ;  /* 0x0000002300237308 */ /* 0x000e620000002400 */
[C---:B------:R-:W-:Y:S01]  /*54e0*/  ISETP.GT.AND P5, PT, R47.reuse, 0x1, PT ;  /* 0x000000012f00780c */ /* 0x040fe20003fa4270 */
[----:B------:R-:W4:Y:S01]  /*54f0*/  SHFL.BFLY PT, R72, R37, 0x2, 0x1f ;  /* 0x0c401f0025487f89 */ /* 0x000f2200000e0000 */
[----:B------:R-:W-:Y:S01]  /*5500*/  FSEL R81, R8, -INF , P4 ;  /* 0xff80000008517808 */ /* 0x000fe20002000000 */
[----:B------:R-:W-:Y:S01]  /*5510*/  QGMMA.64x96x32.F32.E4M3.E4M3 R88, R136, gdesc[UR4], R88, gsb0 ;  /* 0x0160000488587df3 */ /* 0x000fe20008000858 */
[----:B------:R-:W-:Y:S02]  /*5520*/  ISETP.GT.AND P4, PT, R47, 0x8, PT ;  /* 0x000000082f00780c */ /* 0x000fe40003f84270 */
[----:B------:R-:W-:Y:S01]  /*5530*/  FSEL R9, R9, -INF , P5 ;  /* 0xff80000009097808 */ /* 0x000fe20002800000 */
[----:B------:R-:W1:Y:S01]  /*5540*/  MUFU.TANH R38, R38 ;  /* 0x0000002600267308 */ /* 0x000e620000002400 */
[----:B------:R-:W-:-:S02]  /*5550*/  ISETP.GT.AND P5, PT, R47, 0x9, PT ;  /* 0x000000092f00780c */ /* 0x000fc40003fa4270 */
[----:B------:R-:W-:Y:S02]  /*5560*/  FSEL R12, R12, -INF , P4 ;  /* 0xff8000000c0c7808 */ /* 0x000fe40002000000 */
[----:B------:R-:W-:Y:S02]  /*5570*/  ISETP.GT.AND P4, PT, R47, 0x10, PT ;  /* 0x000000102f00780c */ /* 0x000fe40003f84270 */
[----:B------:R-:W-:Y:S01]  /*5580*/  FSEL R13, R13, -INF , P5 ;  /* 0xff8000000d0d7808 */ /* 0x000fe20002800000 */
[----:B------:R-:W1:Y:S01]  /*5590*/  MUFU.TANH R39, R39 ;  /* 0x0000002700277308 */ /* 0x000e620000002400 */
[C---:B------:R-:W-:Y:S02]  /*55a0*/  ISETP.GT.AND P5, PT, R47.reuse, 0x11, PT ;  /* 0x000000112f00780c */ /* 0x040fe40003fa4270 */
[----:B--2---:R-:W-:Y:S02]  /*55b0*/  FSEL R20, R20, -INF , P4 ;  /* 0xff80000014147808 */ /* 0x004fe40002000000 */
[----:B------:R-:W-:-:S02]  /*55c0*/  ISETP.GT.AND P4, PT, R47, 0x18, PT ;  /* 0x000000182f00780c */ /* 0x000fc40003f84270 */
[----:B---3--:R-:W-:Y:S01]  /*55d0*/  FSEL R21, R21, -INF , P5 ;  /* 0xff80000015157808 */ /* 0x008fe20002800000 */
[----:B------:R-:W2:Y:S01]  /*55e0*/  MUFU.TANH R43, R43 ;  /* 0x0000002b002b7308 */ /* 0x000ea20000002400 */
[----:B------:R-:W-:Y:S02]  /*55f0*/  ISETP.GT.AND P5, PT, R47, 0x19, PT ;  /* 0x000000192f00780c */ /* 0x000fe40003fa4270 */
[----:B----4-:R-:W-:Y:S01]  /*5600*/  FMNMX.FTZ R77, R37, R72, !PT ;  /* 0x00000048254d7209 */ /* 0x010fe20007810000 */
[----:B------:R-:W-:Y:S01]  /*5610*/  FMUL.FTZ R72, R0, R75 ;  /* 0x0000004b00487220 */ /* 0x000fe20000410000 */
[----:B------:R-:W-:Y:S01]  /*5620*/  FSEL R26, R26, -INF , P4 ;  /* 0xff8000001a1a7808 */ /* 0x000fe20002000000 */
[----:B------:R-:W-:Y:S01]  /*5630*/  FMUL.FTZ R75, R0, R82 ;  /* 0x00000052004b7220 */ /* 0x000fe20000410000 */
[----:B------:R-:W-:Y:S01]  /*5640*/  ISETP.GT.AND P4, PT, R47, 0x20, PT ;  /* 0x000000202f00780c */ /* 0x000fe20003f84270 */
[----:B------:R-:W3:Y:S01]  /*5650*/  SHFL.BFLY PT, R80, R77, 0x1, 0x1f ;  /* 0x0c201f004d507f89 */ /* 0x000ee200000e0000 */
[----:B-----5:R-:W-:Y:S01]  /*5660*/  FSEL R27, R27, -INF , P5 ;  /* 0xff8000001b1b7808 */ /* 0x020fe20002800000 */
[----:B------:R-:W4:Y:S01]  /*5670*/  MUFU.TANH R44, R44 ;  /* 0x0000002c002c7308 */ /* 0x000f220000002400 */
[----:B------:R-:W-:-:S02]  /*5680*/  ISETP.GT.AND P5, PT, R47, 0x21, PT ;  /* 0x000000212f00780c */ /* 0x000fc40003fa4270 */
[----:B0-----:R-:W-:Y:S02]  /*5690*/  FSEL R30, R30, -INF , P4 ;  /* 0xff8000001e1e7808 */ /* 0x001fe40002000000 */
[----:B------:R-:W-:Y:S02]  /*56a0*/  ISETP.GT.AND P4, PT, R47, 0x28, PT ;  /* 0x000000282f00780c */ /* 0x000fe40003f84270 */
[----:B-1----:R-:W-:Y:S01]  /*56b0*/  FSEL R31, R31, -INF , P5 ;  /* 0xff8000001f1f7808 */ /* 0x002fe20002800000 */
[----:B------:R-:W0:Y:S01]  /*56c0*/  MUFU.TANH R48, R48 ;  /* 0x0000003000307308 */ /* 0x000e220000002400 */
[C---:B------:R-:W-:Y:S02]  /*56d0*/  ISETP.GT.AND P5, PT, R47.reuse, 0x29, PT ;  /* 0x000000292f00780c */ /* 0x040fe40003fa4270 */
[----:B------:R-:W-:Y:S02]  /*56e0*/  FSEL R34, R34, -INF , P4 ;  /* 0xff80000022227808 */ /* 0x000fe40002000000 */
[----:B------:R-:W-:-:S02]  /*56f0*/  ISETP.GT.AND P4, PT, R47, 0x30, PT ;  /* 0x000000302f00780c */ /* 0x000fc40003f84270 */
[----:B------:R-:W-:Y:S01]  /*5700*/  FSEL R35, R35, -INF , P5 ;  /* 0xff80000023237808 */ /* 0x000fe20002800000 */
[----:B------:R-:W1:Y:S01]  /*5710*/  MUFU.TANH R50, R50 ;  /* 0x0000003200327308 */ /* 0x000e620000002400 */
[C---:B------:R-:W-:Y:S02]  /*5720*/  ISETP.GT.AND P5, PT, R47.reuse, 0x31, PT ;  /* 0x000000312f00780c */ /* 0x040fe40003fa4270 */
[----:B------:R-:W-:Y:S02]  /*5730*/  FSEL R38, R38, -INF , P4 ;  /* 0xff80000026267808 */ /* 0x000fe40002000000 */
[----:B------:R-:W-:Y:S02]  /*5740*/  ISETP.GT.AND P4, PT, R47, 0x38, PT ;  /* 0x000000382f00780c */ /* 0x000fe40003f84270 */
[----:B---3--:R-:W-:Y:S01]  /*5750*/  FMNMX.FTZ R37, R77, R80, !PT ;  /* 0x000000504d257209 */ /* 0x008fe20007810000 */
[----:B------:R-:W-:Y:S01]  /*5760*/  IMAD.U32 R80, RZ, RZ, UR10 ;  /* 0x0000000aff507e24 */ /* 0x000fe2000f8e00ff */
[----:B------:R-:W-:Y:S01]  /*5770*/  FSEL R39, R39, -INF , P5 ;  /* 0xff80000027277808 */ /* 0x000fe20002800000 */
[----:B------:R-:W3:Y:S01]  /*5780*/  MUFU.TANH R64, R64 ;  /* 0x0000004000407308 */ /* 0x000ee20000002400 */
[C---:B------:R-:W-:Y:S01]  /*5790*/  FSETP.NEU.FTZ.AND P3, PT, R37.reuse, -INF , PT ;  /* 0xff8000002500780b */ /* 0x040fe20003f7d000 */
[----:B------:R-:W-:-:S01]  /*57a0*/  FFMA.FTZ R77, R37, R80, -8 ;  /* 0xc1000000254d7423 */ /* 0x000fc20000010050 */
[----:B------:R-:W-:-:S02]  /*57b0*/  ISETP.GT.AND P5, PT, R47, 0x39, PT ;  /* 0x000000392f00780c */ /* 0x000fc40003fa4270 */
[----:B--2---:R-:W-:Y:S02]  /*57c0*/  FSEL R43, R43, -INF , P4 ;  /* 0xff8000002b2b7808 */ /* 0x004fe40002000000 */
[----:B------:R-:W-:Y:S01]  /*57d0*/  FSEL R77, R77, RZ, P3 ;  /* 0x000000ff4d4d7208 */ /* 0x000fe20001800000 */
[----:B------:R-:W2:Y:S01]  /*57e0*/  MUFU.TANH R63, R63 ;  /* 0x0000003f003f7308 */ /* 0x000ea20000002400 */
[----:B------:R-:W-:Y:S02]  /*57f0*/  ISETP.GT.AND P4, PT, R47, 0x40, PT ;  /* 0x000000402f00780c */ /* 0x000fe40003f84270 */
[----:B----4-:R-:W-:Y:S01]  /*5800*/  FSEL R44, R44, -INF , P5 ;  /* 0xff8000002c2c7808 */ /* 0x010fe20002800000 */
[----:B------:R-:W-:-:S01]  /*5810*/  FFMA.FTZ R8, R10, UR10, -R77 ;  /* 0x0000000a0a087c23 */ /* 0x000fc2000801084d */
[----:B------:R-:W-:Y:S01]  /*5820*/  FMNMX.FTZ R10, R81, R4, !PT ;  /* 0x00000004510a7209 */ /* 0x000fe20007810000 */
[----:B------:R-:W-:-:S01]  /*5830*/  FFMA.FTZ R54, R54, UR10, -R77 ;  /* 0x0000000a36367c23 */ /* 0x000fc2000801084d */
[----:B------:R-:W-:Y:S01]  /*5840*/  ISETP.GT.AND P5, PT, R47, 0x41, PT ;  /* 0x000000412f00780c */ /* 0x000fe20003fa4270 */
[----:B------:R-:W4:Y:S01]  /*5850*/  MUFU.TANH R66, R66 ;  /* 0x0000004200427308 */ /* 0x000f220000002400 */
[----:B------:R-:W-:Y:S01]  /*5860*/  FMNMX.FTZ R83, R9, R10, !PT ;  /* 0x0000000a09537209 */ /* 0x000fe20007810000 */
[--C-:B------:R-:W-:Y:S01]  /*5870*/  FFMA.FTZ R80, R46, UR10, -R77.reuse ;  /* 0x0000000a2e507c23 */ /* 0x100fe2000801084d */
[----:B0-----:R-:W-:Y:S01]  /*5880*/  FSEL R48, R48, -INF , P4 ;  /* 0xff80000030307808 */ /* 0x001fe20002000000 */
[--C-:B------:R-:W-:Y:S01]  /*5890*/  FFMA.FTZ R6, R6, UR10, -R77.reuse ;  /* 0x0000000a06067c23 */ /* 0x100fe2000801084d */
[----:B------:R-:W-:Y:S01]  /*58a0*/  FMNMX.FTZ R10, R12, R83, !PT ;  /* 0x000000530c0a7209 */ /* 0x000fe20007810000 */
[--C-:B------:R-:W-:Y:S01]  /*58b0*/  FFMA.FTZ R7, R7, UR10, -R77.reuse ;  /* 0x0000000a07077c23 */ /* 0x100fe2000801084d */
[----:B------:R-:W-:Y:S01]  /*58c0*/  ISETP.GT.AND P4, PT, R47, 0x48, PT ;  /* 0x000000482f00780c */ /* 0x000fe20003f84270 */
[----:B------:R-:W0:Y:S01]  /*58d0*/  MUFU.TANH R67, R67 ;  /* 0x0000004300437308 */ /* 0x000e220000002400 */
[----:B------:R-:W-:Y:S01]  /*58e0*/  FMNMX.FTZ R83, R13, R10, !PT ;  /* 0x0000000a0d537209 */ /* 0x000fe20007810000 */
[--C-:B------:R-:W-:Y:S01]  /*58f0*/  FFMA.FTZ R10, R14, UR10, -R77.reuse ;  /* 0x0000000a0e0a7c23 */ /* 0x100fe2000801084d */
[----:B-1----:R-:W-:Y:S01]  /*5900*/  FSEL R50, R50, -INF , P5 ;  /* 0xff80000032327808 */ /* 0x002fe20002800000 */
[--C-:B------:R-:W-:Y:S01]  /*5910*/  FFMA.FTZ R11, R11, UR10, -R77.reuse ;  /* 0x0000000a0b0b7c23 */ /* 0x100fe2000801084d */
[----:B------:R-:W-:Y:S01]  /*5920*/  FMNMX.FTZ R14, R20, R83, !PT ;  /* 0x00000053140e7209 */ /* 0x000fe20007810000 */
[--C-:B------:R-:W-:Y:S01]  /*5930*/  FFMA.FTZ R15, R15, UR10, -R77.reuse ;  /* 0x0000000a0f0f7c23 */ /* 0x100fe2000801084d */
[----:B------:R-:W-:Y:S01]  /*5940*/  ISETP.GT.AND P5, PT, R47, 0x49, PT ;  /* 0x000000492f00780c */ /* 0x000fe20003fa4270 */
[----:B------:R-:W1:Y:S01]  /*5950*/  MUFU.TANH R69, R69 ;  /* 0x0000004500457308 */ /* 0x000e620000002400 */
[----:B------:R-:W-:Y:S01]  /*5960*/  FMNMX.FTZ R83, R21, R14, !PT ;  /* 0x0000000e15537209 */ /* 0x000fe20007810000 */
[--C-:B------:R-:W-:Y:S01]  /*5970*/  FFMA.FTZ R25, R25, UR10, -R77.reuse ;  /* 0x0000000a19197c23 */ /* 0x100fe2000801084d */
[----:B---3--:R-:W-:Y:S01]  /*5980*/  FSEL R64, R64, -INF , P4 ;  /* 0xff80000040407808 */ /* 0x008fe20002000000 */
[--C-:B------:R-:W-:Y:S01]  /*5990*/  FFMA.FTZ R29, R29, UR10, -R77.reuse ;  /* 0x0000000a1d1d7c23 */ /* 0x100fe2000801084d */
[----:B------:R-:W-:Y:S01]  /*59a0*/  FMNMX.FTZ R14, R26, R83, !PT ;  /* 0x000000531a0e7209 */ /* 0x000fe20007810000 */
[--C-:B------:R-:W-:Y:S01]  /*59b0*/  FFMA.FTZ R33, R33, UR10, -R77.reuse ;  /* 0x0000000a21217c23 */ /* 0x100fe2000801084d */
[----:B------:R-:W-:Y:S01]  /*59c0*/  ISETP.GT.AND P4, PT, R47, 0x50, PT ;  /* 0x000000502f00780c */ /* 0x000fe20003f84270 */
[----:B------:R-:W3:Y:S01]  /*59d0*/  MUFU.TANH R70, R70 ;  /* 0x0000004600467308 */ /* 0x000ee20000002400 */
[----:B------:R-:W-:Y:S01]  /*59e0*/  FMNMX.FTZ R83, R27, R14, !PT ;  /* 0x0000000e1b537209 */ /* 0x000fe20007810000 */
[--C-:B------:R-:W-:Y:S01]  /*59f0*/  FFMA.FTZ R14, R24, UR10, -R77.reuse ;  /* 0x0000000a180e7c23 */ /* 0x100fe2000801084d */
[----:B--2---:R-:W-:Y:S01]  /*5a00*/  FSEL R63, R63, -INF , P5 ;  /* 0xff8000003f3f7808 */ /* 0x004fe20002800000 */
[--C-:B------:R-:W-:Y:S01]  /*5a10*/  FFMA.FTZ R40, R40, UR10, -R77.reuse ;  /* 0x0000000a28287c23 */ /* 0x100fe2000801084d */
[----:B------:R-:W-:Y:S01]  /*5a20*/  FMNMX.FTZ R24, R30, R83, !PT ;  /* 0x000000531e187209 */ /* 0x000fe20007810000 */
[--C-:B------:R-:W-:Y:S01]  /*5a30*/  FFMA.FTZ R41, R41, UR10, -R77.reuse ;  /* 0x0000000a29297c23 */ /* 0x100fe2000801084d */
[----:B------:R-:W-:Y:S01]  /*5a40*/  ISETP.GT.AND P5, PT, R47, 0x51, PT ;  /* 0x000000512f00780c */ /* 0x000fe20003fa4270 */
[----:B------:R-:W-:Y:S01]  /*5a50*/  MUFU.TANH R71, R71 ;  /* 0x0000004700477308 */ /* 0x000fe20000002400 */
[----:B------:R-:W-:Y:S01]  /*5a60*/  FMNMX.FTZ R83, R31, R24, !PT ;  /* 0x000000181f537209 */ /* 0x000fe20007810000 */
[--C-:B------:R-:W-:Y:S01]  /*5a70*/  FFMA.FTZ R52, R52, UR10, -R77.reuse ;  /* 0x0000000a34347c23 */ /* 0x100fe2000801084d */
[----:B----4-:R-:W-:Y:S01]  /*5a80*/  FSEL R66, R66, -INF , P4 ;  /* 0xff80000042427808 */ /* 0x010fe20002000000 */
[--C-:B------:R-:W-:Y:S01]  /*5a90*/  FFMA.FTZ R49, R49, UR10, -R77.reuse ;  /* 0x0000000a31317c23 */ /* 0x100fe2000801084d */
[----:B------:R-:W-:Y:S01]  /*5aa0*/  FMNMX.FTZ R24, R34, R83, !PT ;  /* 0x0000005322187209 */ /* 0x000fe20007810000 */
[--C-:B------:R-:W-:Y:S01]  /*5ab0*/  FFMA.FTZ R68, R68, UR10, -R77.reuse ;  /* 0x0000000a44447c23 */ /* 0x100fe2000801084d */
[----:B------:R-:W-:Y:S01]  /*5ac0*/  ISETP.GT.AND P4, PT, R47, 0x58, PT ;  /* 0x000000582f00780c */ /* 0x000fe20003f84270 */
[----:B------:R-:W2:Y:S01]  /*5ad0*/  MUFU.TANH R72, R72 ;  /* 0x0000004800487308 */ /* 0x000ea20000002400 */
[----:B------:R-:W-:Y:S01]  /*5ae0*/  FMNMX.FTZ R83, R35, R24, !PT ;  /* 0x0000001823537209 */ /* 0x000fe20007810000 */
[----:B------:R-:W-:Y:S01]  /*5af0*/  FFMA.FTZ R24, R28, UR10, -R77 ;  /* 0x0000000a1c187c23 */ /* 0x000fe2000801084d */
[----:B0-----:R-:W-:Y:S01]  /*5b00*/  FSEL R67, R67, -INF , P5 ;  /* 0xff80000043437808 */ /* 0x001fe20002800000 */
[----:B------:R-:W-:-:S02]  /*5b10*/  WARPGROUP.DEPBAR.LE gsb0, 0x0 ;  /* 0x00008000000079c5 */ /* 0x000fc40000010000 */
[----:B------:R-:W-:Y:S02]  /*5b20*/  FMNMX.FTZ R28, R38, R83, !PT ;  /* 0x00000053261c7209 */ /* 0x000fe40007810000 */
[----:B------:R-:W-:Y:S01]  /*5b30*/  MUFU.TANH R73, R73 ;  /* 0x0000004900497308 */ /* 0x000fe20000002400 */
[----:B------:R-:W-:Y:S02]  /*5b40*/  ISETP.GT.AND P5, PT, R47, 0x59, PT ;  /* 0x000000592f00780c */ /* 0x000fe40003fa4270 */
[----:B------:R-:W-:Y:S02]  /*5b50*/  FMNMX.FTZ R28, R39, R28, !PT ;  /* 0x0000001c271c7209 */ /* 0x000fe40007810000 */
[----:B-1----:R-:W-:Y:S02]  /*5b60*/  FSEL R69, R69, -INF , P4 ;  /* 0xff80000045457808 */ /* 0x002fe40002000000 */
[----:B------:R-:W-:Y:S01]  /*5b70*/  FMNMX.FTZ R83, R43, R28, !PT ;  /* 0x0000001c2b537209 */ /* 0x000fe20007810000 */
[----:B------:R-:W-:-:S01]  /*5b80*/  FFMA.FTZ R28, R32, UR10, -R77 ;  /* 0x0000000a201c7c23 */ /* 0x000fc2000801084d */
[----:B------:R-:W0:Y:S01]  /*5b90*/  MUFU.TANH R74, R74 ;  /* 0x0000004a004a7308 */ /* 0x000e220000002400 */
[----:B------:R-:W-:-:S02]  /*5ba0*/  ISETP.GT.AND P4, PT, R47, 0x60, PT ;  /* 0x000000602f00780c */ /* 0x000fc40003f84270 */
[----:B------:R-:W-:Y:S02]  /*5bb0*/  FMNMX.FTZ R83, R44, R83, !PT ;  /* 0x000000532c537209 */ /* 0x000fe40007810000 */
[----:B---3--:R-:W-:Y:S02]  /*5bc0*/  FSEL R70, R70, -INF , P5 ;  /* 0xff80000046467808 */ /* 0x008fe40002800000 */
[----:B------:R-:W-:Y:S01]  /*5bd0*/  FMNMX.FTZ R83, R48, R83, !PT ;  /* 0x0000005330537209 */ /* 0x000fe20007810000 */
[----:B------:R-:W1:Y:S01]  /*5be0*/  MUFU.TANH R75, R75 ;  /* 0x0000004b004b7308 */ /* 0x000e620000002400 */
[----:B------:R-:W-:Y:S02]  /*5bf0*/  ISETP.GT.AND P5, PT, R47, 0x61, PT ;  /* 0x000000612f00780c */ /* 0x000fe40003fa4270 */
[----:B------:R-:W-:Y:S02]  /*5c00*/  FMNMX.FTZ R83, R50, R83, !PT ;  /* 0x0000005332537209 */ /* 0x000fe40007810000 */
[----:B--2---:R-:W-:-:S02]  /*5c10*/  FSEL R72, R72, -INF , P5 ;  /* 0xff80000048487808 */ /* 0x004fc40002800000 */
[----:B------:R-:W-:Y:S01]  /*5c20*/  FMNMX.FTZ R32, R64, R83, !PT ;  /* 0x0000005340207209 */ /* 0x000fe20007810000 */
[----:B------:R-:W2:Y:S01]  /*5c30*/  MUFU.TANH R76, R76 ;  /* 0x0000004c004c7308 */ /* 0x000ea20000002400 */
[----:B------:R-:W-:Y:S02]  /*5c40*/  ISETP.GT.AND P5, PT, R47, 0x69, PT ;  /* 0x000000692f00780c */ /* 0x000fe40003fa4270 */
[----:B------:R-:W-:Y:S01]  /*5c50*/  FMNMX.FTZ R83, R63, R32, !PT ;  /* 0x000000203f537209 */ /* 0x000fe20007810000 */
[----:B------:R-:W-:-:S01]  /*5c60*/  FFMA.FTZ R32, R36, UR10, -R77 ;  /* 0x0000000a24207c23 */ /* 0x000fc2000801084d */
[----:B0-----:R-:W-:Y:S02]  /*5c70*/  FSEL R74, R74, -INF , P5 ;  /* 0xff8000004a4a7808 */ /* 0x001fe40002800000 */
[----:B------:R-:W-:Y:S01]  /*5c80*/  FMNMX.FTZ R36, R66, R83, !PT ;  /* 0x0000005342247209 */ /* 0x000fe20007810000 */
[----:B------:R-:W0:Y:S01]  /*5c90*/  MUFU.TANH R78, R78 ;  /* 0x0000004e004e7308 */ /* 0x000e220000002400 */
[----:B------:R-:W-:-:S02]  /*5ca0*/  ISETP.GT.AND P5, PT, R47, 0x71, PT ;  /* 0x000000712f00780c */ /* 0x000fc40003fa4270 */
[----:B------:R-:W-:Y:S02]  /*5cb0*/  FMNMX.FTZ R36, R67, R36, !PT ;  /* 0x0000002443247209 */ /* 0x000fe40007810000 */
[----:B------:R-:W-:Y:S02]  /*5cc0*/  FSEL R82, R37, RZ, P3 ;  /* 0x000000ff25527208 */ /* 0x000fe40001800000 */
[----:B------:R-:W-:Y:S01]  /*5cd0*/  FMNMX.FTZ R83, R69, R36, !PT ;  /* 0x0000002445537209 */ /* 0x000fe20007810000 */
[----:B------:R-:W3:Y:S01]  /*5ce0*/  MUFU.TANH R79, R79 ;  /* 0x0000004f004f7308 */ /* 0x000ee20000002400 */
[----:B------:R-:W-:Y:S01]  /*5cf0*/  FSEL R36, R71, -INF , P4 ;  /* 0xff80000047247808 */ /* 0x000fe20002000000 */
[----:B------:R-:W-:Y:S01]  /*5d00*/  FADD.FTZ R82, -R82, R5 ;  /* 0x0000000552527221 */ /* 0x000fe20000010100 */
[----:B------:R-:W-:Y:S02]  /*5d10*/  FMNMX.FTZ R83, R70, R83, !PT ;  /* 0x0000005346537209 */ /* 0x000fe40007810000 */
[----:B------:R-:W-:-:S02]  /*5d20*/  ISETP.GT.AND P4, PT, R47, 0x68, PT ;  /* 0x000000682f00780c */ /* 0x000fc40003f84270 */
[----:B------:R-:W-:Y:S01]  /*5d30*/  FMNMX.FTZ R83, R36, R83, !PT ;  /* 0x0000005324537209 */ /* 0x000fe20007810000 */
[----:B------:R4:W-:Y:S01]  /*5d40*/  MUFU.EX2 R71, R54 ;  /* 0x0000003600477308 */ /* 0x0009e20000000800 */
[----:B------:R-:W-:Y:S02]  /*5d50*/  FSEL R73, R73, -INF , P4 ;  /* 0xff80000049497808 */ /* 0x000fe40002000000 */
[----:B------:R-:W-:Y:S02]  /*5d60*/  FMNMX.FTZ R42, R72, R83, !PT ;  /* 0x00000053482a7209 */ /* 0x000fe40007810000 */
[----:B------:R-:W-:Y:S02]  /*5d70*/  ISETP.GT.AND P4, PT, R47, 0x70, PT ;  /* 0x000000702f00780c */ /* 0x000fe40003f84270 */
[----:B------:R-:W-:Y:S01]  /*5d80*/  FMNMX.FTZ R83, R73, R42, !PT ;  /* 0x0000002a49537209 */ /* 0x000fe20007810000 */
[----:B------:R-:W-:Y:S01]  /*5d90*/  MUFU.EX2 R6, R6 ;  /* 0x0000000600067308 */ /* 0x000fe20000000800 */
[----:B-1----:R-:W-:Y:S01]  /*5da0*/  FSEL R75, R75, -INF , P4 ;  /* 0xff8000004b4b7808 */ /* 0x002fe20002000000 */
[----:B----4-:R-:W-:Y:S01]  /*5db0*/  FFMA.FTZ R54, R45, UR10, -R77 ;  /* 0x0000000a2d367c23 */ /* 0x010fe2000801084d */
[----:B------:R-:W-:-:S02]  /*5dc0*/  FMNMX.FTZ R42, R74, R83, !PT ;  /* 0x000000534a2a7209 */ /* 0x000fc40007810000 */
[----:B------:R-:W-:Y:S02]  /*5dd0*/  ISETP.GT.AND P4, PT, R47, 0x78, PT ;  /* 0x000000782f00780c */ /* 0x000fe40003f84270 */
[----:B--2---:R-:W-:Y:S01]  /*5de0*/  FSEL R76, R76, -INF , P5 ;  /* 0xff8000004c4c7808 */ /* 0x004fe20002800000 */
[----:B------:R-:W-:Y:S01]  /*5df0*/  MUFU.EX2 R7, R7 ;  /* 0x0000000700077308 */ /* 0x000fe20000000800 */
[----:B------:R-:W-:Y:S02]  /*5e00*/  FMNMX.FTZ R45, R75, R42, !PT ;  /* 0x0000002a4b2d7209 */ /* 0x000fe40007810000 */
[----:B------:R-:W-:Y:S01]  /*5e10*/  ISETP.GT.AND P5, PT, R47, 0x79, PT ;  /* 0x000000792f00780c */ /* 0x000fe20003fa4270 */
[----:B------:R-:W-:-:S01]  /*5e20*/  FFMA.FTZ R47, R51, UR10, -R77 ;  /* 0x0000000a332f7c23 */ /* 0x000fc2000801084d */
[----:B0-----:R-:W-:Y:S01]  /*5e30*/  FSEL R78, R78, -INF , P4 ;  /* 0xff8000004e4e7808 */ /* 0x001fe20002000000 */
[----:B------:R-:W-:-:S01]  /*5e40*/  FFMA.FTZ R51, R53, UR10, -R77 ;  /* 0x0000000a35337c23 */ /* 0x000fc2000801084d */
[----:B------:R-:W-:Y:S01]  /*5e50*/  FMNMX.FTZ R45, R76, R45, !PT ;  /* 0x0000002d4c2d7209 */ /* 0x000fe20007810000 */
[----:B------:R-:W-:-:S01]  /*5e60*/  FFMA.FTZ R53, R56, UR10, -R77 ;  /* 0x0000000a38357c23 */ /* 0x000fc2000801084d */
[----:B---3--:R-:W-:Y:S01]  /*5e70*/  FSEL R79, R79, -INF , P5 ;  /* 0xff8000004f4f7808 */ /* 0x008fe20002800000 */
[----:B------:R-:W-:-:S01]  /*5e80*/  FFMA.FTZ R56, R57, UR10, -R77 ;  /* 0x0000000a39387c23 */ /* 0x000fc2000801084d */
[----:B------:R-:W-:Y:S01]  /*5e90*/  FMNMX.FTZ R46, R78, R45, !PT ;  /* 0x0000002d4e2e7209 */ /* 0x000fe20007810000 */
[----:B------:R-:W-:-:S01]  /*5ea0*/  FFMA.FTZ R57, R60, UR10, -R77 ;  /* 0x0000000a3c397c23 */ /* 0x000fc2000801084d */
[--C-:B------:R-:W-:Y:S01]  /*5eb0*/  FFMA.FTZ R60, R61, UR10, -R77.reuse ;  /* 0x0000000a3d3c7c23 */ /* 0x100fe2000801084d */
[----:B------:R-:W-:Y:S01]  /*5ec0*/  IMAD.U32 R61, RZ, RZ, UR10 ;  /* 0x0000000aff3d7e24 */ /* 0x000fe2000f8e00ff */
[----:B------:R-:W-:Y:S01]  /*5ed0*/  FMNMX.FTZ R46, R79, R46, !PT ;  /* 0x0000002e4f2e7209 */ /* 0x000fe20007810000 */
[----:B------:R-:W-:Y:S04]  /*5ee0*/  MUFU.EX2 R45, R80 ;  /* 0x00000050002d7308 */ /* 0x000fe80000000800 */
[----:B------:R-:W0:Y:S04]  /*5ef0*/  SHFL.BFLY PT, R83, R46, 0x2, 0x1f ;  /* 0x0c401f002e537f89 */ /* 0x000e2800000e0000 */
[----:B------:R1:W-:Y:S08]  /*5f00*/  MUFU.EX2 R42, R54 ;  /* 0x00000036002a7308 */ /* 0x0003f00000000800 */
[----:B------:R-:W-:Y:S01]  /*5f10*/  MUFU.EX2 R8, R8 ;  /* 0x0000000800087308 */ /* 0x000fe20000000800 */
[----:B-1----:R-:W-:-:S01]  /*5f20*/  FFMA.FTZ R54, R55, UR10, -R77 ;  /* 0x0000000a37367c23 */ /* 0x002fc2000801084d */
[--C-:B------:R-:W-:Y:S01]  /*5f30*/  FFMA.FTZ R55, R58, UR10, -R77.reuse ;  /* 0x0000000a3a377c23 */ /* 0x100fe2000801084d */
[----:B------:R-:W-:-:S01]  /*5f40*/  FFMA.FTZ R58, R59, UR10, -R77 ;  /* 0x0000000a3b3a7c23 */ /* 0x000fc2000801084d */
[--C-:B------:R-:W-:Y:S01]  /*5f50*/  FFMA.FTZ R59, R62, UR10, -R77.reuse ;  /* 0x0000000a3e3b7c23 */ /* 0x100fe2000801084d */
[----:B------:R-:W-:-:S03]  /*5f60*/  FFMA.FTZ R62, R65, UR10, -R77 ;  /* 0x0000000a413e7c23 */ /* 0x000fc6000801084d */
        /* <DEDUP_REMOVED lines=21> */
[----:B------:R-:W-:-:S01]  /*60c0*/  FFMA.FTZ R27, R30, UR10, -R61 ;  /* 0x0000000a1e1b7c23 */ /* 0x000fc2000801083d */
[--C-:B------:R-:W-:Y:S01]  /*60d0*/  FFMA.FTZ R30, R31, UR10, -R61.reuse ;  /* 0x0000000a1f1e7c23 */ /* 0x100fe2000801083d */
[----:B------:R-:W-:-:S01]  /*60e0*/  FFMA.FTZ R31, R34, UR10, -R61 ;  /* 0x0000000a221f7c23 */ /* 0x000fc2000801083d */
[----:B------:R-:W-:Y:S01]  /*60f0*/  FFMA.FTZ R34, R35, UR10, -R61 ;  /* 0x0000000a23227c23 */ /* 0x000fe2000801083d */
[----:B------:R-:W-:-:S01]  /*6100*/  FADD.FTZ R43, -R43, R4 ;  /* 0x000000042b2b7221 */ /* 0x000fc20000010100 */
[--C-:B------:R-:W-:Y:S01]  /*6110*/  FFMA.FTZ R35, R38, UR10, -R61.reuse ;  /* 0x0000000a26237c23 */ /* 0x100fe2000801083d */
[----:B------:R-:W-:-:S01]  /*6120*/  FFMA.FTZ R38, R39, UR10, -R61 ;  /* 0x0000000a27267c23 */ /* 0x000fc2000801083d */
[----:B------:R-:W-:Y:S01]  /*6130*/  FMUL.FTZ R39, R82, UR10 ;  /* 0x0000000a52277c20 */ /* 0x000fe20008410000 */
        /* <DEDUP_REMOVED lines=10> */
[----:B------:R-:W0:Y:S08]  /*61e0*/  MUFU.EX2 R39, R39 ;  /* 0x0000002700277308 */ /* 0x000e300000000800 */
[----:B------:R-:W-:Y:S08]  /*61f0*/  MUFU.EX2 R65, R65 ;  /* 0x0000004100417308 */ /* 0x000ff00000000800 */
[----:B------:R-:W1:Y:S01]  /*6200*/  MUFU.EX2 R4, R4 ;  /* 0x0000000400047308 */ /* 0x000e620000000800 */
[----:B0-----:R-:W-:-:S04]  /*6210*/  FFMA.FTZ R64, R39, R3, R6 ;  /* 0x0000000327407223 */ /* 0x001fc80000010006 */
[----:B------:R-:W-:-:S03]  /*6220*/  FADD.FTZ R77, R7, R64 ;  /* 0x00000040074d7221 */ /* 0x000fc60000010000 */
[----:B------:R-:W0:Y:S01]  /*6230*/  MUFU.EX2 R9, R9 ;  /* 0x0000000900097308 */ /* 0x000e220000000800 */
[----:B------:R-:W-:-:S04]  /*6240*/  FADD.FTZ R64, R8, R77 ;  /* 0x0000004d08407221 */ /* 0x000fc80000010000 */
[----:B------:R-:W-:Y:S01]  /*6250*/  FADD.FTZ R77, R11, R64 ;  /* 0x000000400b4d7221 */ /* 0x000fe20000010000 */
[----:B------:R-:W-:-:S02]  /*6260*/  FFMA.FTZ R64, R66, UR10, -R61 ;  /* 0x0000000a42407c23 */ /* 0x000fc4000801083d */
[----:B------:R-:W2:Y:S01]  /*6270*/  MUFU.EX2 R12, R12 ;  /* 0x0000000c000c7308 */ /* 0x000ea20000000800 */
[----:B-1----:R-:W-:-:S01]  /*6280*/  FFMA.FTZ R3, R4, R2, R65 ;  /* 0x0000000204037223 */ /* 0x002fc20000010041 */
[----:B------:R-:W-:-:S03]  /*6290*/  FADD.FTZ R66, R10, R77 ;  /* 0x0000004d0a427221 */ /* 0x000fc60000010000 */
[----:B------:R-:W-:Y:S01]  /*62a0*/  FADD.FTZ R2, R80, R3 ;  /* 0x0000000350027221 */ /* 0x000fe20000010000 */
[----:B------:R-:W-:-:S02]  /*62b0*/  FADD.FTZ R77, R15, R66 ;  /* 0x000000420f4d7221 */ /* 0x000fc40000010000 */
[----:B------:R-:W1:Y:S01]  /*62c0*/  MUFU.EX2 R13, R13 ;  /* 0x0000000d000d7308 */ /* 0x000e620000000800 */
[----:B0-----:R-:W-:-:S01]  /*62d0*/  FADD.FTZ R3, R9, R2 ;  /* 0x0000000209037221 */ /* 0x001fc20000010000 */
[----:B------:R-:W-:-:S04]  /*62e0*/  FADD.FTZ R66, R14, R77 ;  /* 0x0000004d0e427221 */ /* 0x000fc80000010000 */
[----:B------:R-:W-:Y:S01]  /*62f0*/  FADD.FTZ R77, R25, R66 ;  /* 0x00000042194d7221 */ /* 0x000fe20000010000 */
[----:B------:R-:W-:-:S01]  /*6300*/  FFMA.FTZ R66, R69, UR10, -R61 ;  /* 0x0000000a45427c23 */ /* 0x000fc2000801083d */
[----:B------:R-:W0:Y:S01]  /*6310*/  MUFU.EX2 R20, R20 ;  /* 0x0000001400147308 */ /* 0x000e220000000800 */
[----:B--2---:R-:W-:-:S01]  /*6320*/  FADD.FTZ R2, R12, R3 ;  /* 0x000000030c027221 */ /* 0x004fc20000010000 */
[----:B------:R-:W-:Y:S01]  /*6330*/  FADD.FTZ R82, R24, R77 ;  /* 0x0000004d18527221 */ /* 0x000fe20000010000 */
        /* <DEDUP_REMOVED lines=38> */
[----:B------:R-:W-:-:S02]  /*65a0*/  FFMA.FTZ R73, R74, UR10, -R61 ;  /* 0x0000000a4a497c23 */ /* 0x000fc4000801083d */
[----:B------:R-:W-:-:S03]  /*65b0*/  FADD.FTZ R72, R42, R81 ;  /* 0x000000512a487221 */ /* 0x000fc60000010000 */
        /* <DEDUP_REMOVED lines=71> */
.L_x_10056:
[----:B------:R-:W-:Y:S01]  /*6a30*/  UISETP.GT.AND UP1, UPT, UR18, UR17, UPT ;  /* 0x000000111200728c */ /* 0x000fe2000bf24270 */
[----:B------:R-:W-:Y:S01]  /*6a40*/  F2FP.SATFINITE.E4M3.F32.PACK_AB_MERGE_C R5, R44, R5, RZ ;  /* 0x000000052c05723e */ /* 0x000fe200048070ff */
[----:B------:R-:W-:Y:S01]  /*6a50*/  UIADD3 UR6, UR14, 0x19c60, URZ ;  /* 0x00019c600e067890 */ /* 0x000fe2000fffe03f */
[----:B------:R-:W-:Y:S01]  /*6a60*/  F2FP.SATFINITE.E4M3.F32.PACK_AB_MERGE_C R8, R11, R8, RZ ;  /* 0x000000080b08723e */ /* 0x000fe200048070ff */
[----:B------:R-:W-:Y:S01]  /*6a70*/  UIADD3 UR18, UR18, -0x1, URZ ;  /* 0xffffffff12127890 */ /* 0x000fe2000fffe03f */
[----:B------:R-:W-:Y:S01]  /*6a80*/  F2FP.SATFINITE.E4M3.F32.PACK_AB_MERGE_C R9, R12, R9, RZ ;  /* 0x000000090c09723e */ /* 0x000fe200048070ff */
[----:B------:R-:W-:Y:S01]  /*6a90*/  UPRMT UR6, UR44, 0x654, UR6 ;  /* 0x000006542c067896 */ /* 0x000fe20008000006 */
[----:B------:R-:W-:Y:S01]  /*6aa0*/  PLOP3.LUT P3, PT, PT, PT, UP1, 0x80, 0x0 ;  /* 0x000000000000781c */ /* 0x000fe20003f6f018 */
        /* <DEDUP_REMOVED lines=83> */
.L_x_10047:
[----:B------:R-:W-:-:S13]  /*6fe0*/  ISETP.LE.AND P2, PT, RZ, UR18, PT ;  /* 0x00000012ff007c0c */ /* 0x000fda000bf43270 */
[----:B------:R-:W-:Y:S05]  /*6ff0*/  @!P2 BRA `(.L_x_10058) ;  /* 0x0000002000f4a947 */ /* 0x000fea0003800000 */
[----:B------:R-:W-:Y:S01]  /*7000*/  IMAD.MOV.U32 R5, RZ, RZ, R46 ;  /* 0x000000ffff057224 */ /* 0x000fe200078e002e */
[----:B------:R-:W-:Y:S01]  /*7010*/  UMOV UR19, UR37 ;  /* 0x0000002500137c82 */ /* 0x000fe20008000000 */
[----:B------:R-:W-:Y:S01]  /*7020*/  IMAD.MOV.U32 R4, RZ, RZ, R37 ;  /* 0x000000ffff047224 */ /* 0x000fe200078e0025 */
[----:B------:R-:W-:Y:S01]  /*7030*/  UMOV UR20, UR38 ;  /* 0x0000002600147c82 */ /* 0x000fe20008000000 */
[----:B------:R-:W-:-:S05]  /*7040*/  ULDC UR17, c[0x0][0x988] ;  /* 0x0002620000117ab9 */ /* 0x000fca0000000800 */
.L_x_10068:
[----:B------:R-:W-:-:S04]  /*7050*/  UIADD3 UR6, UR20, 0x1, URZ ;  /* 0x0000000114067890 */ /* 0x000fc8000fffe03f */
[----:B------:R-:W-:-:S04]  /*7060*/  UISETP.NE.AND UP0, UPT, UR6, 0x2, UPT ;  /* 0x000000020600788c */ /* 0x000fc8000bf05270 */
[----:B------:R-:W-:Y:S02]  /*7070*/  USEL UR37, URZ, 0x1, UP0 ;  /* 0x000000013f257887 */ /* 0x000fe40008000000 */
[----:B------:R-:W-:Y:S02]  /*7080*/  USEL UR38, UR6, URZ, UP0 ;  /* 0x0000003f06267287 */ /* 0x000fe40008000000 */
[----:B------:R-:W-:Y:S01]  /*7090*/  ULOP3.LUT UR37, UR19, UR37, URZ, 0x3c, !UPT ;  /* 0x0000002513257292 */ /* 0x000fe2000f8e3c3f */
[----:B------:R-:W-:Y:S11]  /*70a0*/  @!P0 BRA `(.L_x_10059) ;  /* 0x0000000000048947 */ /* 0x000ff60003800000 */
[----:B------:R-:W-:Y:S01]  /*70b0*/  BPT.TRAP 0x1 ;  /* 0x000000040000795c */ /* 0x000fe20000300000 */
.L_x_10059:
[----:B------:R-:W-:Y:S01]  /*70c0*/  ULEA UR6, UR38, UR45, 0x3 ;  /* 0x0000002d26067291 */ /* 0x000fe2000f8e183f */
[----:B------:R-:W-:-:S05]  /*70d0*/  IMAD.U32 R6, RZ, RZ, UR37 ;  /* 0x00000025ff067e24 */ /* 0x000fca000f8e00ff */
[----:B------:R-:W-:-:S04]  /*70e0*/  SHF.L.U32 R6, R6, 0x1f, RZ ;  /* 0x0000001f06067819 */ /* 0x000fc800000006ff */
[----:B------:R0:W1:Y:S01]  /*70f0*/  SYNCS.PHASECHK.TRANS64.TRYWAIT P2, [UR6+0x19c30], R6 ;  /* 0x019c3006ff0075a7 */ /* 0x0000620008040146 */
[----:B------:R-:W-:Y:S05]  /*7100*/  @!P0 BRA `(.L_x_10060) ;  /* 0x0000000000048947 */ /* 0x000fea0003800000 */
[----:B------:R-:W-:Y:S01]  /*7110*/  BPT.TRAP 0x1 ;  /* 0x000000040000795c */ /* 0x000fe20000300000 */
.L_x_10060:
[----:B-1----:R-:W-:Y:S05]  /*7120*/  @P2 BRA `(.L_x_10061) ;  /* 0x0000000000082947 */ /* 0x002fea0003800000 */
[----:B------:R-:W1:Y:S02]  /*7130*/  SYNCS.PHASECHK.TRANS64.TRYWAIT P2, [UR6+0x19c30], R6 ;  /* 0x019c3006ff0075a7 */ /* 0x000e640008040146 */
[----:B-1----:R-:W-:Y:S05]  /*7140*/  @!P2 BRA `(.L_x_10062) ;  /* 0x00000088009ca947 */ /* 0x002fea0003800000 */
.L_x_10061:
        /* <DEDUP_REMOVED lines=17> */
.L_x_10063:
[----:B------:R-:W-:Y:S01]  /*7260*/  ULEA UR14, UR20, UR45, 0x3 ;  /* 0x0000002d140e7291 */ /* 0x000fe2000f8e183f */
[----:B01----:R-:W-:-:S05]  /*7270*/  IMAD.U32 R6, RZ, RZ, UR19 ;  /* 0x00000013ff067e24 */ /* 0x003fca000f8e00ff */
[----:B------:R-:W-:-:S04]  /*7280*/  SHF.L.U32 R6, R6, 0x1f, RZ ;  /* 0x0000001f06067819 */ /* 0x000fc800000006ff */
[----:B------:R0:W1:Y:S01]  /*7290*/  SYNCS.PHASECHK.TRANS64.TRYWAIT P2, [UR14+0x19c50], R6 ;  /* 0x019c5006ff0075a7 */ /* 0x000062000804014e */
[----:B------:R-:W-:Y:S05]  /*72a0*/  @!P0 BRA `(.L_x_10064) ;  /* 0x0000000000048947 */ /* 0x000fea0003800000 */
[----:B------:R-:W-:Y:S01]  /*72b0*/  BPT.TRAP 0x1 ;  /* 0x000000040000795c */ /* 0x000fe20000300000 */
.L_x_10064:
[----:B-1----:R-:W-:Y:S05]  /*72c0*/  @P2 BRA `(.L_x_10065) ;  /* 0x0000000000082947 */ /* 0x002fea0003800000 */
[----:B------:R-:W1:Y:S02]  /*72d0*/  SYNCS.PHASECHK.TRANS64.TRYWAIT P2, [UR14+0x19c50], R6 ;  /* 0x019c5006ff0075a7 */ /* 0x000e64000804014e */
[----:B-1----:R-:W-:Y:S05]  /*72e0*/  @!P2 BRA `(.L_x_10066) ;  /* 0x00000088004ca947 */ /* 0x002fea0003800000 */
.L_x_10065:
        /* <DEDUP_REMOVED lines=25> */
[----:B0-----:R-:W-:Y:S01]  /*7480*/  FMNMX.FTZ R37, R7, R4, !PT ;  /* 0x0000000407257209 */ /* 0x001fe20007810000 */
[----:B------:R-:W-:Y:S01]  /*7490*/  QGMMA.64x96x32.F32.E4M3.E4M3 R88, R148, gdesc[UR4], R88, gsb0 ;  /* 0x0160000494587df3 */ /* 0x000fe20008000858 */
        /* <DEDUP_REMOVED lines=49> */
[----:B------:R-:W-:Y:S01]  /*77b0*/  FMUL.FTZ R65, R0, R75 ;  /* 0x0000004b00417220 */ /* 0x000fe20000410000 */
[----:B------:R-:W-:-:S02]  /*77c0*/  UIADD3 UR6, UR11, 0x2, URZ ;  /* 0x000000020b067890 */ /* 0x000fc4000fffe03f */
        /* <DEDUP_REMOVED lines=24> */
[----:B------:R-:W-:Y:S01]  /*7950*/  QGMMA.64x96x32.F32.E4M3.E4M3 R88, R144, gdesc[UR4], R88, gsb0 ;  /* 0x0160000490587df3 */ /* 0x000fe20008000858 */
[----:B------:R-:W-:Y:S01]  /*7960*/  FMUL.FTZ R68, R0, R78 ;  /* 0x0000004e00447220 */ /* 0x000fe20000410000 */
[----:B------:R-:W-:Y:S01]  /*7970*/  UIADD3 UR6, UR11, 0x4, URZ ;  /* 0x000000040b067890 */ /* 0x000fe2000fffe03f */
[----:B------:R-:W-:-:S03]  /*7980*/  UMOV UR7, 0x40000040 ;  /* 0x4000004000077882 */ /* 0x000fc60000000000 */
        /* <DEDUP_REMOVED lines=119> */
[----:B0-----:R-:W-:Y:S01]  /*8100*/  FMNMX.FTZ R37, R80, R37, !PT ;  /* 0x0000002550257209 */ /* 0x001fe20007810000 */
[----:B------:R-:W-:Y:S01]  /*8110*/  IMAD.U32 R80, RZ, RZ, UR38 ;  /* 0x00000026ff507e24 */ /* 0x000fe2000f8e00ff */
[----:B-1----:R-:W-:-:S03]  /*8120*/  FMNMX.FTZ R46, R81, R46, !PT ;  /* 0x0000002e512e7209 */ /* 0x002fc60007810000 */
[C---:B------:R-:W-:Y:S01]  /*8130*/  FFMA.FTZ R78, R37.reuse, R78, -8 ;  /* 0xc1000000254e7423 */ /* 0x040fe2000001004e */
[----:B------:R-:W-:Y:S02]  /*8140*/  IMAD.U32 R81, RZ, RZ, UR10 ;  /* 0x0000000aff517e24 */ /* 0x000fe4000f8e00ff */
[----:B------:R-:W-:Y:S01]  /*8150*/  FADD.FTZ R4, -R37, R4 ;  /* 0x0000000425047221 */ /* 0x000fe20000010100 */
        /* <DEDUP_REMOVED lines=22> */
[----:B------:R-:W-:-:S01]  /*82c0*/  FFMA.FTZ R7, R7, UR10, -R78 ;  /* 0x0000000a07077c23 */ /* 0x000fc2000801084e */
[----:B------:R-:W-:Y:S01]  /*82d0*/  FMUL.FTZ R5, R5, UR10 ;  /* 0x0000000a05057c20 */ /* 0x000fe20008410000 */
[----:B------:R-:W-:-:S01]  /*82e0*/  FFMA.FTZ R8, R8, UR10, -R75 ;  /* 0x0000000a08087c23 */ /* 0x000fc2000801084b */
[----:B------:R-:W-:Y:S01]  /*82f0*/  FFMA.FTZ R6, R6, UR10, -R78 ;  /* 0x0000000a06067c23 */ /* 0x000fe2000801084e */
[----:B------:R-:W-:-:S01]  /*8300*/  FFMA.FTZ R9, R9, UR10, -R75 ;  /* 0x0000000a09097c23 */ /* 0x000fc2000801084b */
        /* <DEDUP_REMOVED lines=145> */
[----:B------:R-:W-:-:S04]  /*8c20*/  @!P1 PRMT R2, RZ, 0x654, R2 ;  /* 0x00000654ff029816 */ /* 0x000fc80000000002 */
[----:B------:R-:W2:Y:S01]  /*8c30*/  MUFU.EX2 R65, R65 ;  /* 0x0000004100417308 */ /* 0x000ea20000000800 */
[----:B-1----:R-:W-:-:S01]  /*8c40*/  FADD.FTZ R78, R64, R3 ;  /* 0x00000003404e7221 */ /* 0x002fc20000010000 */
[----:B------:R1:W-:Y:S06]  /*8c50*/  @!P1 SYNCS.ARRIVE.TRANS64.RED.A1T0 RZ, [R2+URZ], RZ ;  /* 0x000000ff02ff99a7 */ /* 0x0003ec000810043f */
        /* <DEDUP_REMOVED lines=28> */
.L_x_10067:
        /* <DEDUP_REMOVED lines=91> */
.L_x_10058:
[----:B------:R-:W-:Y:S06]  /*93d0*/  BAR.ARV 0x8, 0x200 ;  /* 0x0208000000007b1d */ /* 0x000fec0000002000 */
[----:B------:R-:W-:Y:S05]  /*93e0*/  @!P0 BRA `(.L_x_10069) ;  /* 0x0000000000048947 */ /* 0x000fea0003800000 */
[----:B------:R-:W-:Y:S01]  /*93f0*/  BPT.TRAP 0x1 ;  /* 0x000000040000795c */ /* 0x000fe20000300000 */
.L_x_10069:
[----:B------:R-:W-:Y:S01]  /*9400*/  ULEA UR11, UR38, UR45, 0x3 ;  /* 0x0000002d260b7291 */ /* 0x000fe2000f8e183f */
[----:B------:R-:W-:-:S05]  /*9410*/  IMAD.U32 R0, RZ, RZ, UR37 ;  /* 0x00000025ff007e24 */ /* 0x000fca000f8e00ff */
[----:B------:R-:W-:-:S04]  /*9420*/  SHF.L.U32 R0, R0, 0x1f, RZ ;  /* 0x0000001f00007819 */ /* 0x000fc800000006ff */
[----:B------:R0:W1:Y:S01]  /*9430*/  SYNCS.PHASECHK.TRANS64.TRYWAIT P1, [UR11+0x19c50], R0 ;  /* 0x019c5000ff0075a7 */ /* 0x000062000802014b */
[----:B------:R-:W-:Y:S05]  /*9440*/  @!P0 BRA `(.L_x_10070) ;  /* 0x0000000000048947 */ /* 0x000fea0003800000 */
[----:B------:R-:W-:Y:S01]  /*9450*/  BPT.TRAP 0x1 ;  /* 0x000000040000795c */ /* 0x000fe20000300000 */
.L_x_10070:
[----:B-1----:R-:W-:Y:S05]  /*9460*/  @P1 BRA `(.L_x_10071) ;  /* 0x0000000000081947 */ /* 0x002fea0003800000 */
[----:B------:R-:W1:Y:S02]  /*9470*/  SYNCS.PHASECHK.TRANS64.TRYWAIT P1, [UR11+0x19c50], R0 ;  /* 0x019c5000ff0075a7 */ /* 0x000e64000802014b */
[----:B-1----:R-:W-:Y:S05]  /*9480*/  @!P1 BRA `(.L_x_10072) ;  /* 0x0000006400fc9947 */ /* 0x002fea0003800000 */
.L_x_10071:
        /* <DEDUP_REMOVED lines=39> */
[----:B0-----:R-:W0:Y:S01]  /*9700*/  SHFL.BFLY PT, R0, R3, 0x2, 0x1f ;  /* 0x0c401f0003007f89 */ /* 0x001e2200000e0000 */
[----:B------:R-:W-:-:S03]  /*9710*/  UIADD3 UR14, UR14, 0x6, URZ ;  /* 0x000000060e0e7890 */ /* 0x000fc6000fffe03f */
[----:B------:R-:W3:Y:S01]  /*9720*/  SHFL.BFLY PT, R7, R2, 0x2, 0x1f ;  /* 0x0c401f0002077f89 */ /* 0x000ee200000e0000 */
[----:B------:R-:W-:Y:S01]  /*9730*/  UMOV UR15, 0x40000040 ;  /* 0x40000040000f7882 */ /* 0x000fe20000000000 */
[----:B------:R-:W-:Y:S02]  /*9740*/  WARPGROUP.DEPBAR.LE gsb0, 0x0 ;  /* 0x00008000000079c5 */ /* 0x000fe40000010000 */
[----:B------:R-:W-:-:S06]  /*9750*/  WARPGROUP.ARRIVE ;  /* 0x00000000000079c5 */ /* 0x000fcc0000000000 */
[----:B------:R-:W-:Y:S01]  /*9760*/  QGMMA.64x96x32.F32.E4M3.E4M3 R88, R140, gdesc[UR4], R88, gsb0 ;  /* 0x016000048c587df3 */ /* 0x000fe20008000858 */
        /* <DEDUP_REMOVED lines=36> */
.L_x_10073:
        /* <DEDUP_REMOVED lines=58> */
.L_x_10040:
        /* <DEDUP_REMOVED lines=36> */
[----:B------:R-:W-:Y:S02]  /*9f90*/  F2FP.BF16.F32.PACK_AB R7, R134, R7 ;  /* 0x000000078607723e */ /* 0x000fe400000010ff */
[----:B------:R-:W-:-:S02]  /*9fa0*/  F2FP.BF16.F32.PACK_AB R6, R135, R6 ;  /* 0x000000068706723e */ /* 0x000fc400000010ff */
[----:B------:R-:W-:Y:S02]  /*9fb0*/  F2FP.BF16.F32.PACK_AB R31, R100, R31 ;  /* 0x0000001f641f723e */ /* 0x000fe400000010ff */
[----:B------:R-:W-:Y:S01]  /*9fc0*/  F2FP.BF16.F32.PACK_AB R30, R101, R30 ;  /* 0x0000001e651e723e */ /* 0x000fe200000010ff */
[----:B------:R-:W-:Y:S01]  /*9fd0*/  USHF.R.S32.HI UR13, URZ, 0x1f, UR42 ;  /* 0x0000001f3f0d7899 */ /* 0x000fe2000801142a */
[----:B------:R-:W-:Y:S01]  /*9fe0*/  BAR.SYNC.DEFER_BLOCKING 0x1, 0x180 ;  /* 0x0046000000007b1d */ /* 0x000fe20000010000 */
[----:B------:R-:W-:-:S05]  /*9ff0*/  IADD3 R4, P0, R4, UR6, RZ ;  /* 0x0000000604047c10 */ /* 0x000fca000ff1e0ff */
[----:B------:R-:W-:Y:S01]  /*a000*/  IMAD.X R5, RZ, RZ, UR7, P0 ;  /* 0x00000007ff057e24 */ /* 0x000fe200080e06ff */
[----:B------:R-:W-:-:S04]  /*a010*/  ULDC.64 UR10, c[0x0][0xb98] ;  /* 0x0002e600000a7ab9 */ /* 0x000fc80000000a00 */
[----:B------:R0:W2:Y:S01]  /*a020*/  LDG.E.CONSTANT R4, desc[UR48][R4.64] ;  /* 0x0000003004047981 */ /* 0x0000a2000c1e9900 */
[----:B------:R-:W-:Y:S02]  /*a030*/  UIMAD UR5, UR12, UR8, URZ ;  /* 0x000000080c0572a4 */ /* 0x000fe4000f8e023f */
[----:B------:R-:W-:Y:S02]  /*a040*/  UIMAD.WIDE.U32 UR6, UR43, UR8, URZ ;  /* 0x000000082b0672a5 */ /* 0x000fe4000f8e003f */
[----:B------:R-:W-:Y:S02]  /*a050*/  UIMAD UR5, UR43, UR9, UR5 ;  /* 0x000000092b0572a4 */ /* 0x000fe4000f8e0205 */
[----:B------:R-:W-:Y:S02]  /*a060*/  UIMAD UR8, UR13, UR10, URZ ;  /* 0x0000000a0d0872a4 */ /* 0x000fe4000f8e023f */
[----:B------:R-:W-:Y:S01]  /*a070*/  UIADD3 UR7, UR7, UR5, URZ ;  /* 0x0000000507077290 */ /* 0x000fe2000fffe03f */
[----:B0-----:R-:W-:Y:S01]  /*a080*/  LOP3.LUT P0, R5, R36, 0x3, RZ, 0xc0, !PT ;  /* 0x0000000324057812 */ /* 0x001fe2000780c0ff */
[----:B------:R-:W-:Y:S01]  /*a090*/  UIMAD UR8, UR42, UR11, UR8 ;  /* 0x0000000b2a0872a4 */ /* 0x000fe2000f8e0208 */
[----:B------:R-:W-:-:S02]  /*a0a0*/  MOV R36, R3 ;  /* 0x0000000300247202 */ /* 0x000fc40000000f00 */
[----:B-1----:R-:W-:Y:S01]  /*a0b0*/  MOV R37, R38 ;  /* 0x0000002600257202 */ /* 0x002fe20000000f00 */
[----:B------:R-:W-:Y:S01]  /*a0c0*/  UIMAD.WIDE.U32 UR6, UR42, UR10, UR6 ;  /* 0x0000000a2a0672a5 */ /* 0x000fe2000f8e0006 */
[----:B------:R-:W0:Y:S01]  /*a0d0*/  LDC R38, c[0x0][0xbe8] ;  /* 0x0002fa00ff267b82 */ /* 0x000e220000000800 */
[----:B------:R-:W-:Y:S01]  /*a0e0*/  ISETP.EQ.OR P0, PT, R5, 0x3, !P0 ;  /* 0x000000030500780c */ /* 0x000fe20004702670 */
[----:B------:R-:W-:Y:S01]  /*a0f0*/  ULDC UR5, c[0x0][0xa88] ;  /* 0x0002a20000057ab9 */ /* 0x000fe20000000800 */
[----:B------:R-:W-:Y:S01]  /*a100*/  IMAD.WIDE R32, R156, 0x2, R36 ;  /* 0x000000029c207825 */ /* 0x000fe200078e0224 */
[----:B------:R-:W-:Y:S01]  /*a110*/  ULDC.64 UR10, c[0x0][0xaf0] ;  /* 0x0002bc00000a7ab9 */ /* 0x000fe20000000a00 */
[----:B------:R-:W-:Y:S02]  /*a120*/  SEL R59, R29, R28, P0 ;  /* 0x0000001c1d3b7207 */ /* 0x000fe40000000000 */
[----:B------:R-:W-:Y:S02]  /*a130*/  SEL R61, R28, R29, P0 ;  /* 0x0000001d1c3d7207 */ /* 0x000fe40000000000 */
[----:B------:R-:W-:-:S02]  /*a140*/  IADD3 R29, P2, R32, 0x6000, RZ ;  /* 0x00006000201d7810 */ /* 0x000fc40007f5e0ff */
[----:B------:R-:W-:Y:S02]  /*a150*/  SEL R41, R35, R34, P0 ;  /* 0x0000002223297207 */ /* 0x000fe40000000000 */
[----:B------:R-:W-:Y:S02]  /*a160*/  SEL R43, R34, R35, P0 ;  /* 0x00000023222b7207 */ /* 0x000fe40000000000 */
[----:B------:R-:W-:Y:S02]  /*a170*/  SEL R47, R27, R26, P0 ;  /* 0x0000001a1b2f7207 */ /* 0x000fe40000000000 */
[----:B------:R-:W-:Y:S01]  /*a180*/  SEL R34, R26, R27, P0 ;  /* 0x0000001b1a227207 */ /* 0x000fe20000000000 */
[----:B------:R-:W-:Y:S01]  /*a190*/  IMAD.X R27, RZ, RZ, R33, P2 ;  /* 0x000000ffff1b7224 */ /* 0x000fe200010e0621 */
[----:B------:R-:W-:Y:S02]  /*a1a0*/  SEL R49, R21, R20, P0 ;  /* 0x0000001415317207 */ /* 0x000fe40000000000 */
[----:B------:R-:W-:-:S02]  /*a1b0*/  SEL R35, R20, R21, P0 ;  /* 0x0000001514237207 */ /* 0x000fc40000000000 */
[----:B------:R-:W-:Y:S02]  /*a1c0*/  SEL R51, R13, R12, P0 ;  /* 0x0000000c0d337207 */ /* 0x000fe40000000000 */
[----:B0-----:R-:W-:Y:S02]  /*a1d0*/  ISETP.NE.AND P2, PT, R38, 0x1, PT ;  /* 0x000000012600780c */ /* 0x001fe40003f45270 */
[----:B------:R-:W-:Y:S02]  /*a1e0*/  SEL R39, R12, R13, P0 ;  /* 0x0000000d0c277207 */ /* 0x000fe40000000000 */
[C---:B------:R-:W-:Y:S02]  /*a1f0*/  IADD3 R21, P3, R32.reuse, 0x3020, RZ ;  /* 0x0000302020157810 */ /* 0x040fe40007f7e0ff */
[----:B------:R-:W-:Y:S02]  /*a200*/  IADD3 R13, P1, R32, 0x6020, RZ ;  /* 0x00006020200d7810 */ /* 0x000fe40007f3e0ff */
[----:B------:R-:W-:-:S02]  /*a210*/  SEL R67, R15, R14, P0 ;  /* 0x0000000e0f437207 */ /* 0x000fc40000000000 */
[----:B------:R-:W-:Y:S02]  /*a220*/  SEL R69, R14, R15, P0 ;  /* 0x0000000f0e457207 */ /* 0x000fe40000000000 */
[----:B------:R-:W-:Y:S01]  /*a230*/  SEL R71, R11, R10, P0 ;  /* 0x0000000a0b477207 */ /* 0x000fe20000000000 */
[----:B------:R-:W0:Y:S01]  /*a240*/  @P2 LDC R40, c[0x0][0xbec] ;  /* 0x0002fb00ff282b82 */ /* 0x000e220000000800 */
[----:B------:R-:W-:Y:S01]  /*a250*/  SEL R73, R10, R11, P0 ;  /* 0x0000000b0a497207 */ /* 0x000fe20000000000 */
[--C-:B------:R-:W-:Y:S01]  /*a260*/  IMAD.X R11, RZ, RZ, R33.reuse, P3 ;  /* 0x000000ffff0b7224 */ /* 0x100fe200018e0621 */
[----:B------:R-:W-:Y:S02]  /*a270*/  SEL R63, R25, R24, P0 ;  /* 0x00000018193f7207 */ /* 0x000fe40000000000 */
[----:B------:R-:W-:Y:S01]  /*a280*/  SEL R65, R24, R25, P0 ;  /* 0x0000001918417207 */ /* 0x000fe20000000000 */
[----:B------:R-:W-:Y:S01]  /*a290*/  IMAD.X R25, RZ, RZ, R33, P1 ;  /* 0x000000ffff197224 */ /* 0x000fe200008e0621 */
[----:B------:R-:W-:Y:S01]  /*a2a0*/  IADD3 R15, P4, R32, 0x3000, RZ ;  /* 0x00003000200f7810 */ /* 0x000fe20007f9e0ff */
[----:B------:R-:W1:Y:S01]  /*a2b0*/  @P2 LDC R42, c[0x0][0xbf0] ;  /* 0x0002fc00ff2a2b82 */ /* 0x000e620000000800 */
[----:B------:R-:W-:-:S02]  /*a2c0*/  LOP3.LUT R10, R21, 0x180, RZ, 0xc0, !PT ;  /* 0x00000180150a7812 */ /* 0x000fc400078ec0ff */
[----:B------:R-:W-:Y:S02]  /*a2d0*/  LOP3.LUT R24, R13, 0x180, RZ, 0xc0, !PT ;  /* 0x000001800d187812 */ /* 0x000fe400078ec0ff */
[----:B------:R-:W-:Y:S02]  /*a2e0*/  SEL R53, R9, R8, P0 ;  /* 0x0000000809357207 */ /* 0x000fe40000000000 */
[----:B------:R-:W-:Y:S01]  /*a2f0*/  SEL R55, R8, R9, P0 ;  /* 0x0000000908377207 */ /* 0x000fe20000000000 */
[----:B------:R-:W-:Y:S01]  /*a300*/  IMAD R9, R152, 0x20, R18 ;  /* 0x0000002098097824 */ /* 0x000fe200078e0212 */
[----:B------:R-:W-:Y:S02]  /*a310*/  LOP3.LUT R8, R15, 0x180, RZ, 0xc0, !PT ;  /* 0x000001800f087812 */ /* 0x000fe400078ec0ff */
[----:B------:R-:W-:Y:S01]  /*a320*/  SHF.R.U64 R10, R10, 0x3, RZ ;  /* 0x000000030a0a7819 */ /* 0x000fe200000012ff */
[----:B------:R-:W-:Y:S01]  /*a330*/  IMAD.WIDE R36, R9, 0x2, R36 ;  /* 0x0000000209247825 */ /* 0x000fe200078e0224 */
[----:B------:R-:W-:-:S02]  /*a340*/  SHF.R.U64 R24, R24, 0x3, RZ ;  /* 0x0000000318187819 */ /* 0x000fc400000012ff */
[----:B------:R-:W-:Y:S01]  /*a350*/  LOP3.LUT R12, R29, 0x180, RZ, 0xc0, !PT ;  /* 0x000001801d0c7812 */ /* 0x000fe200078ec0ff */
[----:B------:R-:W-:Y:S01]  /*a360*/  IMAD.X R9, RZ, RZ, R33, P4 ;  /* 0x000000ffff097224 */ /* 0x000fe200020e0621 */
[----:B------:R-:W-:Y:S02]  /*a370*/  SHF.R.U64 R8, R8, 0x3, RZ ;  /* 0x0000000308087819 */ /* 0x000fe400000012ff */
[----:B------:R-:W-:Y:S02]  /*a380*/  LOP3.LUT R10, R10, R21, RZ, 0x3c, !PT ;  /* 0x000000150a0a7212 */ /* 0x000fe400078e3cff */
[----:B------:R-:W-:Y:S02]  /*a390*/  LOP3.LUT R24, R24, R13, RZ, 0x3c, !PT ;  /* 0x0000000d18187212 */ /* 0x000fe400078e3cff */
[----:B------:R-:W-:Y:S02]  /*a3a0*/  IADD3 R13, P5, R32, 0x20, RZ ;  /* 0x00000020200d7810 */ /* 0x000fe40007fbe0ff */
[----:B------:R-:W-:-:S02]  /*a3b0*/  SEL R75, R7, R6, P0 ;  /* 0x00000006074b7207 */ /* 0x000fc40000000000 */
[----:B------:R-:W-:Y:S02]  /*a3c0*/  SEL R77, R6, R7, P0 ;  /* 0x00000007064d7207 */ /* 0x000fe40000000000 */
[----:B------:R-:W-:Y:S02]  /*a3d0*/  LOP3.LUT R7, R32, 0x180, RZ, 0xc0, !PT ;  /* 0x0000018020077812 */ /* 0x000fe400078ec0ff */
[----:B------:R-:W-:Y:S02]  /*a3e0*/  SHF.R.U64 R12, R12, 0x3, RZ ;  /* 0x000000030c0c7819 */ /* 0x000fe400000012ff */
[----:B------:R-:W-:Y:S02]  /*a3f0*/  LOP3.LUT R8, R8, R15, RZ, 0x3c, !PT ;  /* 0x0000000f08087212 */ /* 0x000fe400078e3cff */
[----:B------:R-:W-:Y:S01]  /*a400*/  MOV R68, R10 ;  /* 0x0000000a00447202 */ /* 0x000fe20000000f00 */
[----:B------:R-:W-:Y:S01]  /*a410*/  VIADD R11, R17, UR39 ;  /* 0x00000027110b7c36 */ /* 0x000fe20008000000 */
[----:B------:R-:W-:-:S02]  /*a420*/  SEL R45, R31, R30, P0 ;  /* 0x0000001e1f2d7207 */ /* 0x000fc40000000000 */
[----:B------:R-:W-:Y:S02]  /*a430*/  SEL R5, R30, R31, P0 ;  /* 0x0000001f1e057207 */ /* 0x000fe40000000000 */
[----:B------:R-:W-:Y:S02]  /*a440*/  LOP3.LUT R6, R13, 0x180, RZ, 0xc0, !PT ;  /* 0x000001800d067812 */ /* 0x000fe400078ec0ff */
[----:B------:R-:W-:Y:S02]  /*a450*/  IADD3 R31, P1, R36, 0x1800, RZ ;  /* 0x00001800241f7810 */ /* 0x000fe40007f3e0ff */
[----:B------:R-:W-:Y:S02]  /*a460*/  SEL R57, R94, R95, P0 ;  /* 0x0000005f5e397207 */ /* 0x000fe40000000000 */
[----:B------:R-:W-:Y:S02]  /*a470*/  SHF.R.U64 R7, R7, 0x3, RZ ;  /* 0x0000000307077819 */ /* 0x000fe400000012ff */
[----:B------:R-:W-:-:S02]  /*a480*/  LOP3.LUT R26, R12, R29, RZ, 0x3c, !PT ;  /* 0x0000001d0c1a7212 */ /* 0x000fc400078e3cff */
[----:B------:R-:W-:Y:S01]  /*a490*/  MOV R58, R8 ;  /* 0x00000008003a7202 */ /* 0x000fe20000000f00 */
[----:B0-----:R-:W-:Y:S01]  /*a4a0*/  @P2 IMAD.HI.U32 R9, R11, R40, RZ ;  /* 0x000000280b092227 */ /* 0x001fe200078e00ff */
[----:B------:R-:W-:Y:S02]  /*a4b0*/  SEL R95, R95, R94, P0 ;  /* 0x0000005e5f5f7207 */ /* 0x000fe40000000000 */
[----:B------:R-:W-:Y:S01]  /*a4c0*/  SHF.R.U64 R6, R6, 0x3, RZ ;  /* 0x0000000306067819 */ /* 0x000fe200000012ff */
[----:B------:R-:W-:Y:S01]  /*a4d0*/  IMAD.MOV.U32 R8, RZ, RZ, R11 ;  /* 0x000000ffff087224 */ /* 0x000fe200078e000b */
[----:B------:R-:W-:Y:S02]  /*a4e0*/  LOP3.LUT R30, R31, 0x180, RZ, 0xc0, !PT ;  /* 0x000001801f1e7812 */ /* 0x000fe400078ec0ff */
[----:B------:R-:W-:Y:S01]  /*a4f0*/  LOP3.LUT R32, R7, R32, RZ, 0x3c, !PT ;  /* 0x0000002007207212 */ /* 0x000fe200078e3cff */
[----:B------:R-:W-:Y:S01]  /*a500*/  IMAD.X R7, RZ, RZ, R33, P5 ;  /* 0x000000ffff077224 */ /* 0x000fe200028e0621 */
[----:B------:R-:W-:-:S02]  /*a510*/  MOV R66, R26 ;  /* 0x0000001a00427202 */ /* 0x000fc40000000f00 */
[----:B------:R-:W-:Y:S02]  /*a520*/  LOP3.LUT R6, R6, R13, RZ, 0x3c, !PT ;  /* 0x0000000d06067212 */ /* 0x000fe400078e3cff */
[----:B------:R-:W-:Y:S02]  /*a530*/  SHF.R.U64 R30, R30, 0x3, RZ ;  /* 0x000000031e1e7819 */ /* 0x000fe400000012ff */
[----:B-1----:R-:W-:Y:S02]  /*a540*/  @P2 SHF.R.U32.HI R8, RZ, R42, R9 ;  /* 0x0000002aff082219 */ /* 0x002fe40000011609 */
[----:B------:R-:W-:Y:S01]  /*a550*/  LOP3.LUT R30, R30, R31, RZ, 0x3c, !PT ;  /* 0x0000001f1e1e7212 */ /* 0x000fe200078e3cff */
[----:B------:R-:W-:Y:S01]  /*a560*/  IMAD.X R31, RZ, RZ, R37, P1 ;  /* 0x000000ffff1f7224 */ /* 0x000fe200008e0625 */
[----:B------:R-:W-:Y:S01]  /*a570*/  MOV R64, R24 ;  /* 0x0000001800407202 */ /* 0x000fe20000000f00 */
[----:B------:R-:W-:Y:S01]  /*a580*/  IMAD.U32 R24, RZ, RZ, UR8 ;  /* 0x00000008ff187e24 */ /* 0x000fe2000f8e00ff */
[----:B------:R-:W-:Y:S01]  /*a590*/  MOV R70, R6 ;  /* 0x0000000600467202 */ /* 0x000fe20000000f00 */
[--C-:B------:R-:W-:Y:S01]  /*a5a0*/  IMAD.MOV R7, RZ, RZ, -R8.reuse ;  /* 0x000000ffff077224 */ /* 0x100fe200078e0a08 */
[----:B------:R-:W-:Y:S01]  /*a5b0*/  SHF.R.S32.HI R9, RZ, 0x1f, R8 ;  /* 0x0000001fff097819 */ /* 0x000fe20000011408 */
[----:B------:R-:W-:Y:S01]  /*a5c0*/  ULDC.64 UR8, c[0x0][0xae8] ;  /* 0x0002ba0000087ab9 */ /* 0x000fe20000000a00 */
[----:B------:R-:W-:Y:S01]  /*a5d0*/  IADD3 R8, P1, R8, UR6, RZ ;  /* 0x0000000608087c10 */ /* 0x000fe2000ff3e0ff */
[----:B------:R-:W-:Y:S01]  /*a5e0*/  IMAD R7, R38, R7, R11 ;  /* 0x0000000726077224 */ /* 0x000fe200078e020b */
[----:B------:R-:W-:-:S02]  /*a5f0*/  IADD3 R21, P4, R36, 0x4800, RZ ;  /* 0x0000480024157810 */ /* 0x000fc40007f9e0ff */
[----:B------:R-:W-:Y:S01]  /*a600*/  IADD3.X R9, R9, UR7, R24, P1, !PT ;  /* 0x0000000709097c10 */ /* 0x000fe20008ffe418 */
[----:B------:R-:W-:Y:S01]  /*a610*/  ULDC.64 UR6, c[0x0][0xb88] ;  /* 0x0002e20000067ab9 */ /* 0x000fe20000000a00 */
[----:B------:R-:W-:Y:S02]  /*a620*/  SHF.R.S32.HI R11, RZ, 0x1f, R7 ;  /* 0x0000001fff0b7819 */ /* 0x000fe40000011407 */
[----:B------:R-:W-:Y:S01]  /*a630*/  IADD3 R29, P3, R36, 0x3000, RZ ;  /* 0x00003000241d7810 */ /* 0x000fe20007f7e0ff */
[----:B------:R-:W-:Y:S01]  /*a640*/  IMAD.WIDE.U32 R8, R7, UR6, R8 ;  /* 0x0000000607087c25 */ /* 0x000fe2000f8e0008 */
[----:B------:R-:W-:Y:S02]  /*a650*/  LOP3.LUT R20, R21, 0x180, RZ, 0xc0, !PT ;  /* 0x0000018015147812 */ /* 0x000fe400078ec0ff */
[----:B------:R-:W-:Y:S02]  /*a660*/  LOP3.LUT R28, R29, 0x180, RZ, 0xc0, !PT ;  /* 0x000001801d1c7812 */ /* 0x000fe400078ec0ff */
[----:B------:R-:W-:-:S02]  /*a670*/  SHF.R.U64 R20, R20, 0x3, RZ ;  /* 0x0000000314147819 */ /* 0x000fc400000012ff */
[----:B------:R-:W-:Y:S02]  /*a680*/  SHF.R.U64 R28, R28, 0x3, RZ ;  /* 0x000000031c1c7819 */ /* 0x000fe400000012ff */
[----:B------:R-:W-:Y:S01]  /*a690*/  LOP3.LUT R20, R20, R21, RZ, 0x3c, !PT ;  /* 0x0000001514147212 */ /* 0x000fe200078e3cff */
[--C-:B------:R-:W-:Y:S01]  /*a6a0*/  IMAD.X R21, RZ, RZ, R37.reuse, P4 ;  /* 0x000000ffff157224 */ /* 0x100fe200020e0625 */
[----:B------:R-:W-:Y:S02]  /*a6b0*/  LOP3.LUT P1, RZ, R153, 0x3, RZ, 0xc0, !PT ;  /* 0x0000000399ff7812 */ /* 0x000fe4000782c0ff */
[----:B------:R-:W-:Y:S01]  /*a6c0*/  LOP3.LUT R28, R28, R29, RZ, 0x3c, !PT ;  /* 0x0000001d1c1c7212 */ /* 0x000fe200078e3cff */
[----:B------:R-:W-:Y:S01]  /*a6d0*/  IMAD.X R29, RZ, RZ, R37, P3 ;  /* 0x000000ffff1d7224 */ /* 0x000fe200018e0625 */
[----:B------:R-:W-:Y:S02]  /*a6e0*/  MOV R33, R32 ;  /* 0x0000002000217202 */ /* 0x000fe40000000f00 */
        /* <DEDUP_REMOVED lines=23> */
[----:B------:R-:W-:Y:S04]  /*a860*/  SHFL.IDX PT, R27, R63, R4, 0x1c1f ;  /* 0x001c1f043f1b7589 */ /* 0x000fe800000e0000 */
[----:B------:R-:W-:Y:S04]  /*a870*/  SHFL.IDX PT, R34, R34, R10, 0x1c1f ;  /* 0x001c1f0a22227589 */ /* 0x000fe800000e0000 */
[----:B------:R-:W-:Y:S04]  /*a880*/  SHFL.IDX PT, R48, R61, R10, 0x1c1f ;  /* 0x001c1f0a3d307589 */ /* 0x000fe800000e0000 */
[----:B------:R-:W0:Y:S04]  /*a890*/  SHFL.IDX PT, R50, R65, R10, 0x1c1f ;  /* 0x001c1f0a41327589 */ /* 0x000e2800000e0000 */
[----:B------:R-:W-:Y:S04]  /*a8a0*/  SHFL.IDX PT, R49, R49, R4, 0x1c1f ;  /* 0x001c1f0431317589 */ /* 0x000fe800000e0000 */
[----:B------:R-:W1:Y:S04]  /*a8b0*/  SHFL.IDX PT, R40, R35, R10, 0x1c1f ;  /* 0x001c1f0a23287589 */ /* 0x000e6800000e0000 */
[----:B------:R-:W-:Y:S04]  /*a8c0*/  SHFL.IDX PT, R51, R51, R4, 0x1c1f ;  /* 0x001c1f0433337589 */ /* 0x000fe800000e0000 */
[----:B------:R-:W-:Y:S04]  /*a8d0*/  SHFL.IDX PT, R67, R67, R4, 0x1c1f ;  /* 0x001c1f0443437589 */ /* 0x000fe800000e0000 */
[----:B------:R2:W3:Y:S04]  /*a8e0*/  SHFL.IDX PT, R42, R39, R10, 0x1c1f ;  /* 0x001c1f0a272a7589 */ /* 0x0004e800000e0000 */
[----:B------:R-:W4:Y:S01]  /*a8f0*/  SHFL.IDX PT, R52, R69, R10, 0x1c1f ;  /* 0x001c1f0a45347589 */ /* 0x000f2200000e0000 */
[----:B0-----:R-:W-:-:S02]  /*a900*/  SEL R25, R27, R50, P0 ;  /* 0x000000321b197207 */ /* 0x001fc40000000000 */
[----:B------:R-:W-:Y:S01]  /*a910*/  SEL R27, R50, R27, P0 ;  /* 0x0000001b321b7207 */ /* 0x000fe20000000000 */
[----:B------:R-:W-:Y:S01]  /*a920*/  SHFL.IDX PT, R53, R53, R4, 0x1c1f ;  /* 0x001c1f0435357589 */ /* 0x000fe200000e0000 */
[----:B--2---:R-:W-:-:S03]  /*a930*/  IMAD R39, R38, UR5, RZ ;  /* 0x0000000526277c24 */ /* 0x004fc6000f8e02ff */
[----:B------:R-:W-:Y:S01]  /*a940*/  SHFL.IDX PT, R71, R71, R4, 0x1c1f ;  /* 0x001c1f0447477589 */ /* 0x000fe200000e0000 */
[----:B-1----:R-:W-:-:S03]  /*a950*/  SEL R32, R49, R40, P0 ;  /* 0x0000002831207207 */ /* 0x002fc60000000000 */
[----:B------:R-:W0:Y:S04]  /*a960*/  SHFL.IDX PT, R46, R55, R10, 0x1c1f ;  /* 0x001c1f0a372e7589 */ /* 0x000e2800000e0000 */
[----:B------:R-:W1:Y:S04]  /*a970*/  SHFL.IDX PT, R54, R73, R10, 0x1c1f ;  /* 0x001c1f0a49367589 */ /* 0x000e6800000e0000 */
[----:B------:R2:W-:Y:S04]  /*a980*/  SHFL.IDX PT, R75, R75, R4, 0x1c1f ;  /* 0x001c1f044b4b7589 */ /* 0x0005e800000e0000 */
[----:B------:R3:W1:Y:S01]  /*a990*/  SHFL.IDX PT, R56, R77, R10, 0x1c1f ;  /* 0x001c1f0a4d387589 */ /* 0x00066200000e0000 */
[----:B--2---:R-:W-:-:S04]  /*a9a0*/  IMAD R4, R11, UR6, RZ ;  /* 0x000000060b047c24 */ /* 0x004fc8000f8e02ff */
[----:B------:R-:W-:Y:S01]  /*a9b0*/  IMAD R11, R7, UR7, R4 ;  /* 0x00000007070b7c24 */ /* 0x000fe2000f8e0204 */
[----:B------:R-:W-:Y:S01]  /*a9c0*/  SEL R7, R26, R57, P0 ;  /* 0x000000391a077207 */ /* 0x000fe20000000000 */
[----:B------:R-:W-:Y:S01]  /*a9d0*/  VIADD R26, R155, UR39 ;  /* 0x000000279b1a7c36 */ /* 0x000fe20008000000 */
[----:B------:R-:W-:Y:S01]  /*a9e0*/  ULDC.64 UR6, c[0x0][0xb50] ;  /* 0x0002d40000067ab9 */ /* 0x000fe20000000a00 */
[----:B------:R-:W-:Y:S01]  /*a9f0*/  IMAD.IADD R9, R9, 0x1, R11 ;  /* 0x0000000109097824 */ /* 0x000fe200078e020b */
[----:B------:R-:W-:Y:S01]  /*aa00*/  LEA R35, P4, R8, UR6, 0x2 ;  /* 0x0000000608237c11 */ /* 0x000fe2000f8810ff */
[----:B---3--:R-:W-:Y:S01]  /*aa10*/  VIADD R10, R26, 0x8 ;  /* 0x000000081a0a7836 */ /* 0x008fe20000000000 */
[----:B------:R-:W-:Y:S02]  /*aa20*/  SEL R4, R41, R6, P0 ;  /* 0x0000000629047207 */ /* 0x000fe40000000000 */
[----:B------:R-:W-:Y:S01]  /*aa30*/  SEL R6, R6, R41, P0 ;  /* 0x0000002906067207 */ /* 0x000fe20000000000 */
[----:B------:R-:W-:Y:S01]  /*aa40*/  SHFL.IDX PT, R60, R35, RZ, 0x1c1f ;  /* 0x001c1fff233c7589 */ /* 0x000fe200000e0000 */
[----:B------:R-:W-:-:S02]  /*aa50*/  ISETP.GE.OR P3, PT, R26, R39, P1 ;  /* 0x000000271a00720c */ /* 0x000fc40000f66670 */
[----:B------:R-:W-:Y:S01]  /*aa60*/  LEA.HI.X R41, R8, UR7, R9, 0x2, P4 ;  /* 0x0000000708297c11 */ /* 0x000fe2000a0f1409 */
[----:B------:R4:W-:Y:S01]  /*aa70*/  STSM.16.M88.4 [R33], R4 ;  /* 0x0000000421007844 */ /* 0x0009e20000000200 */
[----:B------:R-:W-:Y:S02]  /*aa80*/  ISETP.GE.OR P1, PT, R10, R39, P1 ;  /* 0x000000270a00720c */ /* 0x000fe40000f26670 */
[----:B------:R-:W-:Y:S01]  /*aa90*/  SEL R8, R45, R24, P0 ;  /* 0x000000182d087207 */ /* 0x000fe20000000000 */
[----:B------:R2:W-:Y:S01]  /*aaa0*/  SHFL.IDX PT, R62, R35, 0x1, 0x1c1f ;  /* 0x003c1f00233e7f89 */ /* 0x0005e200000e0000 */
[----:B------:R-:W-:Y:S02]  /*aab0*/  SEL R10, R24, R45, P0 ;  /* 0x0000002d180a7207 */ /* 0x000fe40000000000 */
[----:B------:R-:W-:Y:S01]  /*aac0*/  SEL R24, R47, R34, P0 ;  /* 0x000000222f187207 */ /* 0x000fe20000000000 */
[----:B------:R-:W3:Y:S01]  /*aad0*/  SHFL.IDX PT, R61, R41, RZ, 0x1c1f ;  /* 0x001c1fff293d7589 */ /* 0x000ee200000e0000 */
[----:B------:R-:W-:-:S02]  /*aae0*/  SEL R26, R34, R47, P0 ;  /* 0x0000002f221a7207 */ /* 0x000fc40000000000 */
[----:B------:R-:W-:Y:S01]  /*aaf0*/  SEL R9, R59, R48, P0 ;  /* 0x000000303b097207 */ /* 0x000fe20000000000 */
[----:B------:R1:W3:Y:S01]  /*ab00*/  SHFL.IDX PT, R63, R41, 0x1, 0x1c1f ;  /* 0x003c1f00293f7f89 */ /* 0x0002e200000e0000 */
[----:B------:R-:W-:Y:S02]  /*ab10*/  SEL R11, R48, R59, P0 ;  /* 0x0000003b300b7207 */ /* 0x000fe40000000000 */
[----:B------:R-:W-:Y:S02]  /*ab20*/  SEL R34, R40, R49, P0 ;  /* 0x0000003128227207 */ /* 0x000fe40000000000 */
[----:B------:R-:W-:Y:S01]  /*ab30*/  SEL R40, R51, R42, P0 ;  /* 0x0000002a33287207 */ /* 0x000fe20000000000 */
[----:B------:R-:W-:Y:S01]  /*ab40*/  STSM.16.M88.4 [R70], R8 ;  /* 0x0000000846007844 */ /* 0x000fe20000000200 */
[----:B----4-:R-:W-:Y:S02]  /*ab50*/  SEL R33, R67, R52, P0 ;  /* 0x0000003443217207 */ /* 0x010fe40000000000 */
[----:B--2---:R-:W-:Y:S01]  /*ab60*/  SEL R35, R52, R67, P0 ;  /* 0x0000004334237207 */ /* 0x004fe20000000000 */
[----:B------:R-:W-:Y:S01]  /*ab70*/  STSM.16.M88.4 [R58], R24 ;  /* 0x000000183a007844 */ /* 0x000fe20000000200 */
[----:B------:R-:W-:-:S02]  /*ab80*/  SEL R42, R42, R51, P0 ;  /* 0x000000332a2a7207 */ /* 0x000fc40000000000 */
[----:B0-----:R-:W-:Y:S01]  /*ab90*/  SEL R44, R53, R46, P0 ;  /* 0x0000002e352c7207 */ /* 0x001fe20000000000 */
[----:B------:R0:W-:Y:S01]  /*aba0*/  STSM.16.M88.4 [R68], R32 ;  /* 0x0000002044007844 */ /* 0x0001e20000000200 */
[----:B-1----:R-:W-:Y:S02]  /*abb0*/  SEL R41, R71, R54, P0 ;  /* 0x0000003647297207 */ /* 0x002fe40000000000 */
[----:B------:R-:W-:Y:S02]  /*abc0*/  SEL R43, R54, R71, P0 ;  /* 0x00000047362b7207 */ /* 0x000fe40000000000 */
[----:B------:R-:W-:Y:S02]  /*abd0*/  SEL R46, R46, R53, P0 ;  /* 0x000000352e2e7207 */ /* 0x000fe40000000000 */
[----:B------:R-:W-:Y:S01]  /*abe0*/  SEL R45, R75, R56, P0 ;  /* 0x000000384b2d7207 */ /* 0x000fe20000000000 */
[----:B------:R-:W-:Y:S01]  /*abf0*/  STSM.16.M88.4 [R66], R40 ;  /* 0x0000002842007844 */ /* 0x000fe20000000200 */
[----:B------:R-:W-:-:S05]  /*ac00*/  SEL R47, R56, R75, P0 ;  /* 0x0000004b382f7207 */ /* 0x000fca0000000000 */
[----:B------:R-:W-:Y:S01]  /*ac10*/  STSM.16.M88.4 [R64], R44 ;  /* 0x0000002c40007844 */ /* 0x000fe20000000200 */
[----:B0-----:R-:W0:Y:S08]  /*ac20*/  @P2 LDC R33, c[0x0][0xbec] ;  /* 0x0002fb00ff212b82 */ /* 0x001e300000000800 */
[----:B------:R-:W-:Y:S08]  /*ac30*/  BAR.SYNC.DEFER_BLOCKING 0x1, 0x180 ;  /* 0x0046000000007b1d */ /* 0x000ff00000010000 */
[----:B------:R-:W1:Y:S01]  /*ac40*/  @P2 LDC R35, c[0x0][0xbf0] ;  /* 0x0002fc00ff232b82 */ /* 0x000e620000000800 */
[----:B------:R-:W-:-:S02]  /*ac50*/  UIMAD UR5, UR12, UR8, URZ ;  /* 0x000000080c0572a4 */ /* 0x000fc4000f8e023f */
[----:B------:R-:W-:Y:S02]  /*ac60*/  UIMAD.WIDE.U32 UR6, UR43, UR8, URZ ;  /* 0x000000082b0672a5 */ /* 0x000fe4000f8e003f */
[----:B------:R-:W-:Y:S02]  /*ac70*/  UIMAD UR5, UR43, UR9, UR5 ;  /* 0x000000092b0572a4 */ /* 0x000fe4000f8e0205 */
[----:B------:R-:W-:Y:S01]  /*ac80*/  UIMAD UR8, UR13, UR10, URZ ;  /* 0x0000000a0d0872a4 */ /* 0x000fe2000f8e023f */
[----:B---3--:R2:W-:Y:S04]  /*ac90*/  @!P3 ST.E desc[UR48][R60.64], R0 ;  /* 0x000000003c00b985 */ /* 0x0085e8000c101930 */
[----:B------:R3:W-:Y:S01]  /*aca0*/  @!P1 ST.E desc[UR48][R62.64], R2 ;  /* 0x000000023e009985 */ /* 0x0007e2000c101930 */
[----:B------:R-:W-:-:S03]  /*acb0*/  UIADD3 UR7, UR7, UR5, URZ ;  /* 0x0000000507077290 */ /* 0x000fc6000fffe03f */
[----:B------:R4:W5:Y:S01]  /*acc0*/  LD.E.128 R56, desc[UR48][R14.64] ;  /* 0x000000300e387980 */ /* 0x000962000c101d00 */
[----:B--2---:R-:W-:-:S03]  /*acd0*/  IMAD R0, R23, 0x60, R152 ;  /* 0x0000006017007824 */ /* 0x004fc600078e0298 */
[----:B------:R2:W5:Y:S01]  /*ace0*/  LD.E.128 R8, desc[UR48][R20.64] ;  /* 0x0000003014087980 */ /* 0x000562000c101d00 */
[----:B---3--:R-:W-:-:S03]  /*acf0*/  VIADD R2, R0, UR39 ;  /* 0x0000002700027c36 */ /* 0x008fc60008000000 */
[----:B------:R3:W5:Y:S01]  /*ad00*/  LD.E.128 R24, desc[UR48][R12.64] ;  /* 0x000000300c187980 */ /* 0x000762000c101d00 */
[----:B0-----:R-:W-:Y:S01]  /*ad10*/  @P2 IMAD.HI.U32 R0, R2, R33, RZ ;  /* 0x0000002102002227 */ /* 0x001fe200078e00ff */
[----:B------:R-:W-:Y:S02]  /*ad20*/  UIMAD UR5, UR42, UR11, UR8 ;  /* 0x0000000b2a0572a4 */ /* 0x000fe4000f8e0208 */
[----:B------:R0:W5:Y:S01]  /*ad30*/  LD.E.128 R52, desc[UR48][R28.64] ;  /* 0x000000301c347980 */ /* 0x000162000c101d00 */
[----:B----4-:R-:W-:Y:S01]  /*ad40*/  IMAD.MOV.U32 R15, RZ, RZ, R2 ;  /* 0x000000ffff0f7224 */ /* 0x010fe200078e0002 */
[----:B-1----:R-:W-:Y:S01]  /*ad50*/  @P2 SHF.R.U32.HI R15, RZ, R35, R0 ;  /* 0x00000023ff0f2219 */ /* 0x002fe20000011600 */
[----:B------:R-:W-:Y:S01]  /*ad60*/  UIMAD.WIDE.U32 UR42, UR42, UR10, UR6 ;  /* 0x0000000a2a2a72a5 */ /* 0x000fe2000f8e0006 */
[----:B------:R1:W5:Y:S02]  /*ad70*/  LD.E.128 R48, desc[UR48][R36.64] ;  /* 0x0000003024307980 */ /* 0x000364000c101d00 */
[--C-:B------:R-:W-:Y:S01]  /*ad80*/  SHF.R.S32.HI R0, RZ, 0x1f, R15.reuse ;  /* 0x0000001fff007819 */ /* 0x100fe2000001140f */
[----:B--2---:R-:W-:Y:S01]  /*ad90*/  IMAD.MOV R21, RZ, RZ, -R15 ;  /* 0x000000ffff157224 */ /* 0x004fe200078e0a0f */
[----:B------:R-:W-:Y:S01]  /*ada0*/  UIADD3 UR5, UR43, UR5, URZ ;  /* 0x000000052b057290 */ /* 0x000fe2000fffe03f */
[----:B------:R1:W5:Y:S01]  /*adb0*/  LD.E.128 R4, desc[UR48][R30.64] ;  /* 0x000000301e047980 */ /* 0x000362000c101d00 */
[----:B------:R-:W-:Y:S01]  /*adc0*/  ULDC.64 UR6, c[0x0][0xae0] ;  /* 0x0002b80000067ab9 */ /* 0x000fe20000000a00 */
[----:B------:R-:W-:-:S02]  /*add0*/  IMAD R21, R38, R21, R2 ;  /* 0x0000001526157224 */ /* 0x000fc400078e0202 */
[----:B------:R-:W-:Y:S01]  /*ade0*/  IMAD R0, R0, UR6, RZ ;  /* 0x0000000600007c24 */ /* 0x000fe2000f8e02ff */
[----:B------:R-:W-:Y:S01]  /*adf0*/  @!PT LDS RZ, [RZ] ;  /* 0x00000000fffff984 */ /* 0x000fe20000000800 */
[----:B------:R-:W-:Y:S01]  /*ae00*/  @!PT LDS RZ, [RZ] ;  /* 0x00000000fffff984 */ /* 0x000fe20000000800 */
[----:B------:R-:W-:Y:S01]  /*ae10*/  @!PT LDS RZ, [RZ] ;  /* 0x00000000fffff984 */ /* 0x000fe20000000800 */
[----:B------:R-:W-:Y:S01]  /*ae20*/  @!PT LDS RZ, [RZ] ;  /* 0x00000000fffff984 */ /* 0x000fe20000000800 */
[----:B------:R2:W-:Y:S06]  /*ae30*/  MEMBAR.ALL.CTA ;  /* 0x0000000000007992 */ /* 0x0005ec0000008000 */
[----:B--2---:R-:W2:Y:S01]  /*ae40*/  FENCE.VIEW.ASYNC.S ;  /* 0x00000000000073c6 */ /* 0x004ea20000000000 */
[----:B---3--:R-:W-:Y:S02]  /*ae50*/  IMAD.U32 R13, RZ, RZ, UR43 ;  /* 0x0000002bff0d7e24 */ /* 0x008fe4000f8e00ff */
[----:B------:R-:W-:-:S02]  /*ae60*/  IMAD.U32 R12, RZ, RZ, UR42 ;  /* 0x0000002aff0c7e24 */ /* 0x000fc4000f8e00ff */
[----:B------:R-:W-:Y:S02]  /*ae70*/  IMAD.U32 R13, RZ, RZ, UR5 ;  /* 0x00000005ff0d7e24 */ /* 0x000fe4000f8e00ff */
[C---:B0-----:R-:W-:Y:S01]  /*ae80*/  IMAD R29, R15.reuse, UR7, R0 ;  /* 0x000000070f1d7c24 */ /* 0x041fe2000f8e0200 */
[----:B------:R-:W-:Y:S01]  /*ae90*/  SHF.R.S32.HI R0, RZ, 0x1f, R21 ;  /* 0x0000001fff007819 */ /* 0x000fe20000011415 */
[----:B------:R-:W-:Y:S01]  /*aea0*/  IMAD.WIDE.U32 R12, R15, UR6, R12 ;  /* 0x000000060f0c7c25 */ /* 0x000fe2000f8e000c */
[----:B------:R-:W-:-:S03]  /*aeb0*/  ULDC.64 UR6, c[0x0][0xad8] ;  /* 0x0002b60000067ab9 */ /* 0x000fc60000000a00 */
[----:B------:R-:W-:Y:S02]  /*aec0*/  IMAD R0, R0, UR6, RZ ;  /* 0x0000000600007c24 */ /* 0x000fe4000f8e02ff */
[----:B------:R-:W-:Y:S02]  /*aed0*/  IMAD.IADD R13, R13, 0x1, R29 ;  /* 0x000000010d0d7824 */ /* 0x000fe400078e021d */
[C---:B------:R-:W-:Y:S02]  /*aee0*/  IMAD R15, R21.reuse, UR7, R0 ;  /* 0x00000007150f7c24 */ /* 0x040fe4000f8e0200 */
        /* <DEDUP_REMOVED lines=27> */
.L_x_10077:
[----:B------:R-:W-:Y:S05]  /*b0a0*/  BSYNC B1 ;  /* 0x0000000000017941 */ /* 0x000fea0003800000 */
.L_x_10076:
[----:B------:R-:W-:Y:S01]  /*b0b0*/  VIADD R0, R0, 0x60 ;  /* 0x0000006000007836 */ /* 0x000fe20000000000 */
[----:B--2---:R2:W4:Y:S04]  /*b0c0*/  SHFL.IDX PT, R13, R29, 0x1, 0x1c1f ;  /* 0x003c1f001d0d7f89 */ /* 0x00452800000e0000 */
[----:B------:R-:W-:Y:S01]  /*b0d0*/  ISETP.GE.AND P0, PT, R0, R39, PT ;  /* 0x000000270000720c */ /* 0x000fe20003f06270 */
[----:B0-----:R2:W0:-:S12]  /*b0e0*/  SHFL.IDX PT, R12, R28, 0x1, 0x1c1f ;  /* 0x003c1f001c0c7f89 */ /* 0x00141800000e0000 */
[----:B--2---:R-:W-:Y:S05]  /*b0f0*/  @P0 BRA `(.L_x_10078) ;  /* 0x0000000800300947 */ /* 0x004fea0003800000 */
[----:B------:R-:W-:Y:S02]  /*b100*/  ULDC UR5, c[0x0][0xac8] ;  /* 0x0002b20000057ab9 */ /* 0x000fe40000000800 */
[----:B------:R-:W-:Y:S02]  /*b110*/  ISETP.GE.AND P2, PT, R19, UR5, PT ;  /* 0x0000000513007c0c */ /* 0x000fe4000bf46270 */
[----:B------:R-:W-:-:S11]  /*b120*/  ISETP.GE.AND P1, PT, R18, UR5, PT ;  /* 0x0000000512007c0c */ /* 0x000fd6000bf26270 */
[C---:B0--3--:R-:W-:Y:S02]  /*b130*/  @!P2 LEA R14, P0, R19.reuse, R12, 0x1 ;  /* 0x0000000c130ea211 */ /* 0x049fe400078008ff */
[----:B-1--4-:R-:W-:Y:S02]  /*b140*/  @!P1 IMAD.WIDE R2, R18, 0x2, R12 ;  /* 0x0000000212029825 */ /* 0x012fe400078e020c */
        /* <DEDUP_REMOVED lines=9> */
.L_x_10075:
        /* <DEDUP_REMOVED lines=52> */
.L_x_10080:
[----:B------:R-:W-:Y:S05]  /*b520*/  BSYNC B1 ;  /* 0x0000000000017941 */ /* 0x000fea0003800000 */
.L_x_10079:
        /* <DEDUP_REMOVED lines=19> */
[----:B------:R-:W-:Y:S02]  /*b660*/  IMAD R7, R8, R7, R6 ;  /* 0x0000000708077224 */ /* 0x000fe400078e0206 */
[----:B------:R-:W-:Y:S02]  /*b670*/  IMAD R0, R0, UR6, RZ ;  /* 0x0000000600007c24 */ /* 0x000fe4000f8e02ff */
        /* <DEDUP_REMOVED lines=34> */
.L_x_10082:
[----:B------:R-:W-:Y:S05]  /*b8a0*/  BSYNC B1 ;  /* 0x0000000000017941 */ /* 0x000fea0003800000 */
.L_x_10081:
        /* <DEDUP_REMOVED lines=17> */
.L_x_10078:
[----:B------:R-:W-:Y:S05]  /*b9c0*/  BSYNC B0 ;  /* 0x0000000000007941 */ /* 0x000fea0003800000 */
.L_x_10074:
[----:B------:R-:W-:Y:S02]  /*b9d0*/  ULDC UR5, c[0x0][0xc38] ;  /* 0x00030e0000057ab9 */ /* 0x000fe40000000800 */
[----:B------:R-:W-:-:S06]  /*b9e0*/  UISETP.GE.AND UP0, UPT, UR4, UR5, UPT ;  /* 0x000000050400728c */ /* 0x000fcc000bf06270 */
[----:B------:R-:W-:-:S13]  /*b9f0*/  PLOP3.LUT P0, PT, PT, PT, UP0, 0x80, 0x0 ;  /* 0x000000000000781c */ /* 0x000fda0003f0f008 */
[----:B------:R-:W-:Y:S05]  /*ba00*/  @!P0 BRA `(.L_x_10083) ;  /* 0xffffff5000d08947 */ /* 0x000fea000383ffff */
[----:B------:R-:W-:Y:S05]  /*ba10*/  EXIT ;  /* 0x000000000000794d */ /* 0x000fea0003800000 */
.L_x_10036:
[----:B------:R-:W-:-:S08]  /*ba20*/  NOP ;  /* 0x0000000000007918 */ /* 0x000fd00000000000 */
[----:B------:R-:W0:-:S00]  /*ba30*/  USETMAXREG.DEALLOC.CTAPOOL 0x20 ;  /* 0x00000020000079c8 */ /* 0x000e0000080e0500 */
[----:B0-----:R-:W-:-:S06]  /*ba40*/  LOP3.LUT R0, R2, 0x3, RZ, 0xc0, !PT ;  /* 0x0000000302007812 */ /* 0x001fcc00078ec0ff */
[----:B------:R-:W0:Y:S01]  /*ba50*/  S2UR UR6, SR_CTAID.X ;  /* 0x00000000000679c3 */ /* 0x000e220000002500 */
[----:B------:R-:W-:Y:S01]  /*ba60*/  LOP3.LUT R25, R25, 0xfffffffb, RZ, 0xc0, !PT ;  /* 0xfffffffb19197812 */ /* 0x000fe200078ec0ff */
[----:B------:R-:W-:Y:S01]  /*ba70*/  STL [R1+0x8], RZ ;  /* 0x000008ff01007387 */ /* 0x000fe20000100800 */
[----:B------:R-:W-:Y:S02]  /*ba80*/  IMAD.MOV.U32 R23, RZ, RZ, 0x1 ;  /* 0x00000001ff177424 */ /* 0x000fe400078e00ff */
[----:B------:R-:W-:Y:S01]  /*ba90*/  IMAD.MOV.U32 R18, RZ, RZ, RZ ;  /* 0x000000ffff127224 */ /* 0x000fe200078e00ff */
        /* <DEDUP_REMOVED lines=36> */
[----:B------:R-:W-:Y:S01]  /*bce0*/  LOP3.LUT R7, R7, 0x380, R2, 0xf8, !PT ;  /* 0x0000038007077812 */ /* 0x000fe200078ef802 */
[----:B------:R-:W-:Y:S01]  /*bcf0*/  IMAD.SHL.U32 R2, R10, 0x40, RZ ;  /* 0x000000400a027824 */ /* 0x000fe200078e00ff */
[----:B------:R-:W-:-:S02]  /*bd00*/  LOP3.LUT R5, R5, 0x400, R6, 0xf8, !PT ;  /* 0x0000040005057812 */ /* 0x000fc400078ef806 */
[----:B------:R-:W-:Y:S02]  /*bd10*/  LOP3.LUT R6, R0, 0x90, RZ, 0xc0, !PT ;  /* 0x0000009000067812 */ /* 0x000fe400078ec0ff */
[----:B------:R-:W-:Y:S02]  /*bd20*/  LOP3.LUT R4, R4, 0x800, R9, 0xf8, !PT ;  /* 0x0000080004047812 */ /* 0x000fe400078ef809 */
[----:B------:R-:W-:Y:S02]  /*bd30*/  LOP3.LUT R7, R7, 0x70, R0, 0x78, !PT ;  /* 0x0000007007077812 */ /* 0x000fe400078e7800 */
[----:B------:R-:W-:Y:S02]  /*bd40*/  LOP3.LUT R6, R6, 0x10, R11, 0x78, !PT ;  /* 0x0000001006067812 */ /* 0x000fe400078e780b */
[----:B------:R-:W-:Y:S01]  /*bd50*/  LOP3.LUT R24, R4, R7, RZ, 0xfc, !PT ;  /* 0x0000000704187212 */ /* 0x000fe200078efcff */
[----:B------:R-:W-:Y:S01]  /*bd60*/  IMAD.U32 R4, RZ, RZ, UR6 ;  /* 0x00000006ff047e24 */ /* 0x000fe2000f8e00ff */
[----:B------:R-:W-:-:S02]  /*bd70*/  LOP3.LUT R22, R3, 0x10, R22, 0x78, !PT ;  /* 0x0000001003167812 */ /* 0x000fc400078e7816 */
[----:B------:R-:W-:Y:S01]  /*bd80*/  LOP3.LUT R13, R13, R6, RZ, 0xfc, !PT ;  /* 0x000000060d0d7212 */ /* 0x000fe200078efcff */
[----:B------:R-:W-:Y:S01]  /*bd90*/  VIADD R28, R24, 0x40 ;  /* 0x00000040181c7836 */ /* 0x000fe20000000000 */
[----:B------:R-:W-:Y:S01]  /*bda0*/  SHF.R.U32.HI R3, RZ, 0x1, R8 ;  /* 0x00000001ff037819 */ /* 0x000fe20000011608 */
[----:B------:R0:W-:Y:S01]  /*bdb0*/  STL [R1], R4 ;  /* 0x0000000401007387 */ /* 0x0001e20000100800 */
[----:B------:R-:W-:Y:S01]  /*bdc0*/  LOP3.LUT R0, R0, 0x10, RZ, 0xc0, !PT ;  /* 0x0000001000007812 */ /* 0x000fe200078ec0ff */
[----:B------:R-:W-:Y:S01]  /*bdd0*/  @P0 VIADD R28, R24, 0xffffffc0 ;  /* 0xffffffc0181c0836 */ /* 0x000fe20000000000 */
[----:B------:R-:W-:Y:S01]  /*bde0*/  LOP3.LUT R22, R5, R22, RZ, 0xfc, !PT ;  /* 0x0000001605167212 */ /* 0x000fe200078efcff */
[----:B------:R1:W-:Y:S03]  /*bdf0*/  STL [R1+0x8], RZ ;  /* 0x000008ff01007387 */ /* 0x0003e60000100800 */
[----:B------:R-:W-:-:S02]  /*be00*/  LOP3.LUT R29, R22, 0x2800, RZ, 0xfc, !PT ;  /* 0x00002800161d7812 */ /* 0x000fc400078efcff */
[----:B0-----:R-:W-:Y:S01]  /*be10*/  LOP3.LUT R4, R3, 0x40, R2, 0xf8, !PT ;  /* 0x0000004003047812 */ /* 0x001fe200078ef802 */
[----:B------:R-:W-:Y:S01]  /*be20*/  IMAD.IADD R3, R16, 0x1, R13 ;  /* 0x0000000110037824 */ /* 0x000fe200078e020d */
[C---:B------:R-:W-:Y:S02]  /*be30*/  LOP3.LUT R2, R0.reuse, 0x20, RZ, 0xfc, !PT ;  /* 0x0000002000027812 */ /* 0x040fe400078efcff */
[----:B------:R-:W-:Y:S02]  /*be40*/  LOP3.LUT R2, R0, 0x40, RZ, 0xfc, !PT ;  /* 0x0000004000027812 */ /* 0x000fe400078efcff */
[----:B------:R1:W-:Y:S01]  /*be50*/  STL [R1+0x4], R3 ;  /* 0x0000040301007387 */ /* 0x0003e20000100800 */
[----:B------:R-:W-:-:S07]  /*be60*/  LOP3.LUT R0, R22, 0x1800, RZ, 0xfc, !PT ;  /* 0x0000180016007812 */ /* 0x000fce00078efcff */
.L_x_10149:
        /* <DEDUP_REMOVED lines=23> */
.L_x_10085:
[----:B------:R-:W-:Y:S01]  /*bfe0*/  ULDC UR8, c[0x0][0xc54] ;  /* 0x0003150000087ab9 */ /* 0x000fe20000000800 */
[----:B------:R-:W-:Y:S01]  /*bff0*/  UMOV UR5, UR9 ;  /* 0x0000000900057c82 */ /* 0x000fe20008000000 */
[----:B------:R-:W-:-:S11]  /*c000*/  UISETP.NE.AND UP0, UPT, UR8, 0x1, UPT ;  /* 0x000000010800788c */ /* 0x000fd6000bf05270 */
[----:B------:R-:W-:Y:S02]  /*c010*/  @UP0 ULDC.64 UR10, c[0x0][0xc58] ;  /* 0x00031600000a0ab9 */ /* 0x000fe40000000a00 */
[----:B------:R-:W-:-:S04]  /*c020*/  UIMAD.WIDE.U32 UR6, UR9, UR10, URZ ;  /* 0x0000000a090672a5 */ /* 0x000fc8000f8e003f */
[----:B------:R-:W-:-:S04]  /*c030*/  @UP0 USHF.R.U32.HI UR5, URZ, UR11, UR7 ;  /* 0x0000000b3f050299 */ /* 0x000fc80008011607 */
[----:B------:R-:W-:-:S12]  /*c040*/  UIMAD UR8, UR5, UR8, URZ ;  /* 0x00000008050872a4 */ /* 0x000fd8000f8e023f */
.L_x_10086:
        /* <DEDUP_REMOVED lines=8> */
[----:B------:R-:W-:-:S02]  /*c0d0*/  UIMAD UR5, UR40, 0xc0, URZ ;  /* 0x000000c0280578a4 */ /* 0x000fc4000f8e023f */
        /* <DEDUP_REMOVED lines=54> */
.L_x_10088:
        /* <DEDUP_REMOVED lines=20> */
.L_x_10091:
[----:B------:R-:W-:Y:S05]  /*c580*/  BSYNC B6 ;  /* 0x0000000000067941 */ /* 0x000fea0003800000 */
.L_x_10090:
        /* <DEDUP_REMOVED lines=22> */
.L_x_10093:
[----:B------:R-:W-:Y:S05]  /*c6f0*/  BSYNC B6 ;  /* 0x0000000000067941 */ /* 0x000fea0003800000 */
.L_x_10092:
        /* <DEDUP_REMOVED lines=20> */
.L_x_10095:
[----:B------:R-:W-:Y:S05]  /*c840*/  BSYNC B6 ;  /* 0x0000000000067941 */ /* 0x000fea0003800000 */
.L_x_10094:
        /* <DEDUP_REMOVED lines=19> */
.L_x_10097:
[----:B------:R-:W-:Y:S05]  /*c980*/  BSYNC B6 ;  /* 0x0000000000067941 */ /* 0x000fea0003800000 */
.L_x_10096:
        /* <DEDUP_REMOVED lines=23> */
.L_x_10168:
        /* <DEDUP_REMOVED lines=10> */
.L_x_10171:
        /* <DEDUP_REMOVED lines=20> */
.L_x_10101:
[----:B-1----:R-:W1:Y:S01]  /*cce0*/  S2R R2, SR_TID.X ;  /* 0x0000000000027919 */ /* 0x002e620000002100 */
[----:B------:R-:W-:Y:S01]  /*ccf0*/  IMAD R3, R18, 0x8, R16 ;  /* 0x0000000812037824 */ /* 0x000fe200078e0210 */
[----:B-1----:R-:W-:Y:S02]  /*cd00*/  LOP3.LUT R4, R2, 0x7f, RZ, 0xc0, !PT ;  /* 0x0000007f02047812 */ /* 0x002fe400078ec0ff */
[----:B------:R-:W-:Y:S02]  /*cd10*/  SHF.L.U32 R2, R23, 0x1f, RZ ;  /* 0x0000001f17027819 */ /* 0x000fe400000006ff */
[----:B------:R-:W-:Y:S02]  /*cd20*/  ISETP.NE.AND P0, PT, R4, RZ, PT ;  /* 0x000000ff0400720c */ /* 0x000fe40003f05270 */
[----:B------:R-:W1:Y:S02]  /*cd30*/  SYNCS.PHASECHK.TRANS64.TRYWAIT P1, [R3+URZ+0x19c80], R2 ;  /* 0x019c8002030075a7 */ /* 0x000e64000802017f */
[----:B-1----:R-:W-:Y:S09]  /*cd40*/  @!P1 BRA `(.L_x_10102) ;  /* 0x0000003000249947 */ /* 0x002ff20003800000 */
.L_x_10172:
        /* <DEDUP_REMOVED lines=8> */
.L_x_10103:
        /* <DEDUP_REMOVED lines=30> */
.L_x_10173:
        /* <DEDUP_REMOVED lines=8> */
.L_x_10105:
        /* <DEDUP_REMOVED lines=31> */
.L_x_10099:
        /* <DEDUP_REMOVED lines=29> */
.L_x_10107:
[----:B------:R-:W-:Y:S05]  /*d3f0*/  BSYNC B6 ;  /* 0x0000000000067941 */ /* 0x000fea0003800000 */
.L_x_10106:
[----:B------:R-:W3:Y:S01]  /*d400*/  LDC R9, c[0x0][0x448] ;  /* 0x00011200ff097b82 */ /* 0x000ee20000000800 */
[----:B0-----:R-:W0:Y:S01]  /*d410*/  S2R R20, SR_TID.X ;  /* 0x0000000000147919 */ /* 0x001e220000002100 */
[----:B------:R-:W-:Y:S01]  /*d420*/  IMAD.U32 R6, RZ, RZ, UR40 ;  /* 0x00000028ff067e24 */ /* 0x000fe2000f8e00ff */
[----:B------:R-:W-:Y:S01]  /*d430*/  ULDC.64 UR8, c[0x0][0x2e0] ;  /* 0x0000b80000087ab9 */ /* 0x000fe20000000a00 */
[----:B------:R-:W-:Y:S01]  /*d440*/  UMOV UR4, UR50 ;  /* 0x0000003200047c82 */ /* 0x000fe20008000000 */
[----:B------:R-:W-:Y:S01]  /*d450*/  UIMAD UR6, UR37, UR8, URZ ;  /* 0x00000008250672a4 */ /* 0x000fe2000f8e023f */
[----:B------:R-:W4:Y:S01]  /*d460*/  S2R R10, SR_TID.X ;  /* 0x00000000000a7919 */ /* 0x000f220000002100 */
[----:B------:R-:W-:Y:S02]  /*d470*/  UMOV UR5, UR45 ;  /* 0x0000002d00057c82 */ /* 0x000fe40008000000 */
        /* <DEDUP_REMOVED lines=18> */
[----:B------:R-:W-:Y:S01]  /*d5a0*/  IMAD R6, R6, 0xc0, R20 ;  /* 0x000000c006067824 */ /* 0x000fe200078e0214 */
        /* <DEDUP_REMOVED lines=51> */
[----:B------:R-:W-:Y:S01]  /*d8e0*/  IMAD.U32 R5, RZ, RZ, UR40 ;  /* 0x00000028ff057e24 */ /* 0x000fe2000f8e00ff */
[----:B------:R-:W-:Y:S02]  /*d8f0*/  ULDC UR4, c[0x0][0x288] ;  /* 0x0000a20000047ab9 */ /* 0x000fe40000000800 */
[----:B------:R-:W1:Y:S01]  /*d900*/  SHFL.IDX PT, R2, R4, RZ, 0x1e1f ;  /* 0x001e1fff04027589 */ /* 0x000e6200000e0000 */
[----:B------:R-:W-:Y:S02]  /*d910*/  IMAD R6, R9, UR4, RZ ;  /* 0x0000000409067c24 */ /* 0x000fe4000f8e02ff */
[----:B------:R-:W-:Y:S01]  /*d920*/  IMAD R5, R5, 0xc0, R21 ;  /* 0x000000c005057824 */ /* 0x000fe200078e0215 */
[----:B------:R-:W2:Y:S04]  /*d930*/  SHFL.IDX PT, R0, R0, 0x1, 0x1e1f ;  /* 0x003e1f0000007f89 */ /* 0x000ea800000e0000 */
[----:B------:R-:W-:Y:S01]  /*d940*/  ISETP.GE.AND P4, PT, R5, R6, PT ;  /* 0x000000060500720c */ /* 0x000fe20003f86270 */
[----:B------:R-:W3:Y:S04]  /*d950*/  SHFL.IDX PT, R4, R4, 0x1, 0x1e1f ;  /* 0x003e1f0004047f89 */ /* 0x000ee800000e0000 */
[----:B------:R-:W4:Y:S04]  /*d960*/  SHFL.IDX PT, R7, R7, RZ, 0x1e1f ;  /* 0x001e1fff07077589 */ /* 0x000f2800000e0000 */
[----:B------:R1:W2:Y:S04]  /*d970*/  SHFL.IDX PT, R14, R8, RZ, 0x1e1f ;  /* 0x001e1fff080e7589 */ /* 0x0002a800000e0000 */
        /* <DEDUP_REMOVED lines=17> */
.L_x_10180:
        /* <DEDUP_REMOVED lines=12> */
.L_x_10110:
[----:B------:R-:W-:Y:S05]  /*db50*/  BSYNC B0 ;  /* 0x0000000000007941 */ /* 0x000fea0003800000 */
.L_x_10109:
[----:B------:R-:W-:Y:S01]  /*db60*/  NOP ;  /* 0x0000000000007918 */ /* 0x000fe20000000000 */
[----:B------:R-:W-:-:S13]  /*db70*/  PLOP3.LUT P0, PT, PT, PT, PT, 0x80, 0x0 ;  /* 0x000000000000781c */ /* 0x000fda0003f0f070 */
.L_x_10111:
        /* <DEDUP_REMOVED lines=18> */
.L_x_10181:
[----:B------:R-:W-:Y:S05]  /*dca0*/  BSYNC B0 ;  /* 0x0000000000007941 */ /* 0x000fea0003800000 */
.L_x_10112:
[----:B------:R-:W-:-:S06]  /*dcb0*/  UISETP.GE.AND UP0, UPT, UR39, 0x2, UPT ;  /* 0x000000022700788c */ /* 0x000fcc000bf06270 */
[----:B------:R-:W-:-:S13]  /*dcc0*/  PLOP3.LUT P0, PT, PT, PT, UP0, 0x80, 0x0 ;  /* 0x000000000000781c */ /* 0x000fda0003f0f008 */
[----:B------:R-:W-:Y:S05]  /*dcd0*/  @!P0 BRA `(.L_x_10114) ;  /* 0x0000001000308947 */ /* 0x000fea0003800000 */
[----:B------:R-:W-:Y:S01]  /*dce0*/  UIADD3 UR4, UR39, -0x2, URZ ;  /* 0xfffffffe27047890 */ /* 0x000fe2000fffe03f */
[----:B------:R-:W-:Y:S02]  /*dcf0*/  IMAD.MOV.U32 R8, RZ, RZ, R23 ;  /* 0x000000ffff087224 */ /* 0x000fe400078e0017 */
[----:B------:R-:W-:-:S03]  /*dd00*/  IMAD.MOV.U32 R0, RZ, RZ, R18 ;  /* 0x000000ffff007224 */ /* 0x000fc600078e0012 */
[----:B------:R-:W-:-:S07]  /*dd10*/  IMAD.U32 R2, RZ, RZ, UR4 ;  /* 0x00000004ff027e24 */ /* 0x000fce000f8e00ff */
.L_x_10138:
        /* <DEDUP_REMOVED lines=9> */
[----:B------:R-:W-:Y:S01]  /*ddb0*/  LOP3.LUT P1, RZ, R25, 0x1, RZ, 0xc0, !PT ;  /* 0x0000000119ff7812 */ /* 0x000fe2000782c0ff */
[----:B0-----:R-:W-:-:S12]  /*ddc0*/  IMAD.MOV.U32 R3, RZ, RZ, R2 ;  /* 0x000000ffff037224 */ /* 0x001fd800078e0002 */
        /* <DEDUP_REMOVED lines=19> */
.L_x_10117:
        /* <DEDUP_REMOVED lines=8> */
.L_x_10182:
[----:B------:R-:W-:Y:S05]  /*df80*/  BSYNC B1 ;  /* 0x0000000000017941 */ /* 0x000fea0003800000 */
.L_x_10118:
        /* <DEDUP_REMOVED lines=9> */
.L_x_10121:
[----:B------:R-:W-:Y:S05]  /*e020*/  BSYNC B1 ;  /* 0x0000000000017941 */ /* 0x000fea0003800000 */
.L_x_10120:
        /* <DEDUP_REMOVED lines=11> */
.L_x_10122:
        /* <DEDUP_REMOVED lines=16> */
.L_x_10123:
        /* <DEDUP_REMOVED lines=16> */
.L_x_10124:
        /* <DEDUP_REMOVED lines=13> */
.L_x_10183:
[----:B------:R-:W-:Y:S05]  /*e3b0*/  BSYNC B1 ;  /* 0x0000000000017941 */ /* 0x000fea0003800000 */
.L_x_10125:
        /* <DEDUP_REMOVED lines=11> */
.L_x_10128:
[----:B------:R-:W-:Y:S05]  /*e470*/  BSYNC B1 ;  /* 0x0000000000017941 */ /* 0x000fea0003800000 */
.L_x_10127:
        /* <DEDUP_REMOVED lines=8> */
.L_x_10129:
        /* <DEDUP_REMOVED lines=15> */
.L_x_10130:
        /* <DEDUP_REMOVED lines=15> */
.L_x_10131:
        /* <DEDUP_REMOVED lines=10> */
.L_x_10116:
[----:B------:R-:W-:Y:S05]  /*e780*/  BSYNC B0 ;  /* 0x0000000000007941 */ /* 0x000fea0003800000 */
.L_x_10115:
[----:B------:R-:W-:-:S06]  /*e790*/  UISETP.NE.AND UP0, UPT, UR38, 0x3, UPT ;  /* 0x000000032600788c */ /* 0x000fcc000bf05270 */
[----:B------:R-:W-:-:S13]  /*e7a0*/  PLOP3.LUT P0, PT, PT, PT, UP0, 0x80, 0x0 ;  /* 0x000000000000781c */ /* 0x000fda0003f0f008 */
[----:B------:R-:W-:Y:S05]  /*e7b0*/  @!P0 BRA `(.L_x_10132) ;  /* 0x0000000000048947 */ /* 0x000fea0003800000 */
[----:B------:R-:W-:Y:S01]  /*e7c0*/  BPT.TRAP 0x1 ;  /* 0x000000040000795c */ /* 0x000fe20000300000 */
.L_x_10132:
        /* <DEDUP_REMOVED lines=8> */
.L_x_10184:
[----:B------:R-:W-:Y:S05]  /*e850*/  BSYNC B0 ;  /* 0x0000000000007941 */ /* 0x000fea0003800000 */
.L_x_10133:
[----:B------:R-:W-:Y:S05]  /*e860*/  @!P0 BRA `(.L_x_10135) ;  /* 0x0000000000048947 */ /* 0x000fea0003800000 */
[----:B------:R-:W-:Y:S01]  /*e870*/  BPT.TRAP 0x1 ;  /* 0x000000040000795c */ /* 0x000fe20000300000 */
.L_x_10135:
[----:B0-----:R-:W-:Y:S01]  /*e880*/  SHF.L.U32 R4, R8, 0x1f, RZ ;  /* 0x0000001f08047819 */ /* 0x001fe200000006ff */
[----:B------:R-:W-:-:S03]  /*e890*/  IMAD R0, R0, 0x3000, RZ ;  /* 0x0000300000007824 */ /* 0x000fc600078e02ff */
[----:B------:R-:W0:Y:S02]  /*e8a0*/  SYNCS.PHASECHK.TRANS64.TRYWAIT P1, [R3+URZ+0x19c60], R4 ;  /* 0x019c6004030075a7 */ /* 0x000e24000802017f */
[----:B0-----:R-:W-:Y:S05]  /*e8b0*/  @!P1 BRA `(.L_x_10136) ;  /* 0x0000001800bc9947 */ /* 0x001fea0003800000 */
.L_x_10185:
        /* <DEDUP_REMOVED lines=65> */
.L_x_10137:
        /* <DEDUP_REMOVED lines=13> */
.L_x_10114:
        /* <DEDUP_REMOVED lines=18> */
.L_x_10140:
[----:B------:R-:W-:Y:S05]  /*eec0*/  BSYNC B0 ;  /* 0x0000000000007941 */ /* 0x000fea0003800000 */
.L_x_10139:
[----:B------:R-:W-:-:S06]  /*eed0*/  UISETP.NE.AND UP0, UPT, UR38, 0x3, UPT ;  /* 0x000000032600788c */ /* 0x000fcc000bf05270 */
[----:B------:R-:W-:-:S13]  /*eee0*/  PLOP3.LUT P1, PT, PT, PT, UP0, 0x80, 0x0 ;  /* 0x000000000000781c */ /* 0x000fda0003f2f008 */
[----:B------:R-:W-:Y:S05]  /*eef0*/  @!P1 BRA `(.L_x_10141) ;  /* 0x0000000000049947 */ /* 0x000fea0003800000 */
[----:B------:R-:W-:Y:S01]  /*ef00*/  BPT.TRAP 0x1 ;  /* 0x000000040000795c */ /* 0x000fe20000300000 */
.L_x_10141:
        /* <DEDUP_REMOVED lines=8> */
.L_x_10186:
[----:B------:R-:W-:Y:S05]  /*ef90*/  BSYNC B0 ;  /* 0x0000000000007941 */ /* 0x000fea0003800000 */
.L_x_10142:
[----:B------:R-:W-:Y:S05]  /*efa0*/  @!P2 BRA `(.L_x_10144) ;  /* 0x000000000004a947 */ /* 0x000fea0003800000 */
[----:B------:R-:W-:Y:S01]  /*efb0*/  BPT.TRAP 0x1 ;  /* 0x000000040000795c */ /* 0x000fe20000300000 */
.L_x_10144:
[----:B0-----:R-:W-:-:S04]  /*efc0*/  SHF.L.U32 R3, R23, 0x1f, RZ ;  /* 0x0000001f17037819 */ /* 0x001fc800000006ff */
[----:B------:R-:W0:Y:S02]  /*efd0*/  SYNCS.PHASECHK.TRANS64.TRYWAIT P1, [R0+URZ+0x19c60], R3 ;  /* 0x019c6003000075a7 */ /* 0x000e24000802017f */
[----:B0-----:R-:W-:Y:S05]  /*efe0*/  @!P1 BRA `(.L_x_10145) ;  /* 0x0000001400189947 */ /* 0x001fea0003800000 */
.L_x_10187:
        /* <DEDUP_REMOVED lines=66> */
.L_x_10146:
[----:B-1----:R1:W-:Y:S01]  /*f410*/  SYNCS.ARRIVE.TRANS64.A1T0 RZ, [R0+URZ+0x19c50], RZ ;  /* 0x019c50ff00ff79a7 */ /* 0x0023e2000810003f */
[----:B------:R-:W-:Y:S02]  /*f420*/  @!P0 VIADD R2, R0, 0x19c80 ;  /* 0x00019c8000028836 */ /* 0x000fe40000000000 */
[----:B------:R-:W-:-:S03]  /*f430*/  VIADD R18, R18, 0x1 ;  /* 0x0000000112127836 */ /* 0x000fc60000000000 */
[----:B------:R-:W-:Y:S01]  /*f440*/  @!P0 PRMT R2, RZ, 0x654, R2 ;  /* 0x00000654ff028816 */ /* 0x000fe20000000002 */
[----:B------:R-:W-:Y:S01]  /*f450*/  BAR.SYNC.DEFER_BLOCKING 0x2, 0x80 ;  /* 0x0082000000007b1d */ /* 0x000fe20000010000 */
[----:B------:R-:W-:-:S04]  /*f460*/  ISETP.NE.AND P1, PT, R18, 0x2, PT ;  /* 0x000000021200780c */ /* 0x000fc80003f25270 */
[----:B-1----:R-:W-:Y:S02]  /*f470*/  SEL R0, RZ, 0x1, P1 ;  /* 0x00000001ff007807 */ /* 0x002fe40000800000 */
[----:B------:R-:W-:Y:S02]  /*f480*/  SEL R18, R18, RZ, P1 ;  /* 0x000000ff12127207 */ /* 0x000fe40000800000 */
[----:B------:R-:W-:Y:S01]  /*f490*/  LOP3.LUT R23, R23, R0, RZ, 0x3c, !PT ;  /* 0x0000000017177212 */ /* 0x000fe200078e3cff */
[----:B------:R1:W-:Y:S06]  /*f4a0*/  @!P0 SYNCS.ARRIVE.TRANS64.RED.A1T0 RZ, [R2+URZ], RZ ;  /* 0x000000ff02ff89a7 */ /* 0x0003ec000810043f */
.L_x_10089:
[----:B------:R-:W-:Y:S05]  /*f4b0*/  BSYNC B7 ;  /* 0x0000000000077941 */ /* 0x000fea0003800000 */
.L_x_10087:
        /* <DEDUP_REMOVED lines=12> */
.L_x_10147:
        /* <DEDUP_REMOVED lines=8> */
.L_x_10148:
[----:B--23--:R-:W2:Y:S01]  /*f600*/  LDL R0, [R1] ;  /* 0x0000000001007983 */ /* 0x00cea20000100800 */
[----:B------:R-:W-:Y:S02]  /*f610*/  ULDC UR4, c[0x0][0xc38] ;  /* 0x00030e0000047ab9 */ /* 0x000fe40000000800 */
[----:B--2---:R-:W-:-:S13]  /*f620*/  ISETP.GE.AND P0, PT, R0, UR4, PT ;  /* 0x0000000400007c0c */ /* 0x004fda000bf06270 */
[----:B------:R-:W-:Y:S05]  /*f630*/  @!P0 BRA `(.L_x_10149) ;  /* 0xffffffc8000c8947 */ /* 0x000fea000383ffff */
.L_x_10084:
        /* <DEDUP_REMOVED lines=12> */
.L_x_10188:
[----:B------:R-:W-:Y:S05]  /*f700*/  BSYNC B0 ;  /* 0x0000000000007941 */ /* 0x000fea0003800000 */
.L_x_10150:
[----:B------:R-:W-:-:S03]  /*f710*/  UMOV UR4, 0xffffffff ;  /* 0xffffffff00047882 */ /* 0x000fc60000000000 */
[----:B------:R-:W-:Y:S05]  /*f720*/  BRA.DIV UR4, `(.L_x_10152) ;  /* 0x0000000e04707947 */ /* 0x000fea000b800000 */
[----:B-1----:R-:W1:Y:S02]  /*f730*/  S2R R0, SR_TID.X ;  /* 0x0000000000007919 */ /* 0x002e640000002100 */
[----:B-1----:R-:W-:-:S04]  /*f740*/  SHF.R.U32.HI R0, RZ, 0x5, R0 ;  /* 0x00000005ff007819 */ /* 0x002fc80000011600 */
[----:B------:R-:W-:-:S05]  /*f750*/  LOP3.LUT R0, R0, 0x3, RZ, 0xc0, !PT ;  /* 0x0000000300007812 */ /* 0x000fca00078ec0ff */
[----:B------:R1:W2:Y:S02]  /*f760*/  SHFL.IDX PT, R14, R0, RZ, 0x1f ;  /* 0x00001fff000e7589 */ /* 0x0002a400000e0000 */
.L_x_10191:
[----:B--2---:R-:W-:Y:S01]  /*f770*/  ISETP.NE.AND P0, PT, R14, RZ, PT ;  /* 0x000000ff0e00720c */ /* 0x004fe20003f05270 */
[----:B------:R-:W-:-:S12]  /*f780*/  BSSY B0, `(.L_x_10153) ;  /* 0x000002b000007945 */ /* 0x000fd80003800000 */
[----:B------:R-:W-:Y:S05]  /*f790*/  @P0 BRA `(.L_x_10154) ;  /* 0x0000000000a40947 */ /* 0x000fea0003800000 */
[----:B------:R-:W-:-:S03]  /*f7a0*/  UMOV UR4, 0xffffffff ;  /* 0xffffffff00047882 */ /* 0x000fc60000000000 */
[----:B------:R-:W-:Y:S05]  /*f7b0*/  BRA.DIV UR4, `(.L_x_10155) ;  /* 0x0000000e04807947 */ /* 0x000fea000b800000 */
[----:B------:R-:W-:-:S13]  /*f7c0*/  ELECT P6, URZ, PT ;  /* 0x00000000003f782f */ /* 0x000fda00038c0000 */
.L_x_10194:
[----:B------:R-:W-:Y:S05]  /*f7d0*/  @!P6 BRA `(.L_x_10154) ;  /* 0x000000000094e947 */ /* 0x000fea0003800000 */
[----:B------:R-:W-:-:S06]  /*f7e0*/  ULOP3.LUT UR4, UR41, 0x2, URZ, 0xfc, !UPT ;  /* 0x0000000229047892 */ /* 0x000fcc000f8efc3f */
[----:B-1----:R-:W-:-:S05]  /*f7f0*/  IMAD.U32 R0, RZ, RZ, UR4 ;  /* 0x00000004ff007e24 */ /* 0x002fca000f8e00ff */
[----:B------:R-:W-:-:S13]  /*f800*/  ISETP.NE.AND P0, PT, R0, 0x3, PT ;  /* 0x000000030000780c */ /* 0x000fda0003f05270 */
[----:B------:R-:W-:Y:S05]  /*f810*/  @!P0 BRA `(.L_x_10156) ;  /* 0x0000000000048947 */ /* 0x000fea0003800000 */
[----:B------:R-:W-:Y:S01]  /*f820*/  BPT.TRAP 0x1 ;  /* 0x000000040000795c */ /* 0x000fe20000300000 */
.L_x_10156:
        /* <DEDUP_REMOVED lines=9> */
[----:B------:R-:W-:Y:S01]  /*f8c0*/  IMAD R3, R6, 0x8, R3 ;  /* 0x0000000806037824 */ /* 0x000fe200078e0203 */
[----:B------:R-:W-:Y:S01]  /*f8d0*/  SHF.L.U32 R0, R0, 0x1f, RZ ;  /* 0x0000001f00007819 */ /* 0x000fe200000006ff */
[----:B-1----:R-:W-:Y:S06]  /*f8e0*/  @!P1 BRA `(.L_x_10157) ;  /* 0x0000000c00549947 */ /* 0x002fec0003800000 */
.L_x_10195:
[----:B------:R-:W2:Y:S02]  /*f8f0*/  SYNCS.PHASECHK.TRANS64.TRYWAIT P1, [R3+URZ], R0 ;  /* 0x00000000030075a7 */ /* 0x000ea4000802017f */
[----:B--2---:R-:W-:Y:S05]  /*f900*/  @!P1 BRA `(.L_x_10158) ;  /* 0x0000000c00609947 */ /* 0x004fea0003800000 */
.L_x_10196:
[----:B------:R-:W-:Y:S05]  /*f910*/  @!P0 BRA `(.L_x_10159) ;  /* 0x0000000000048947 */ /* 0x000fea0003800000 */
[----:B------:R-:W-:Y:S01]  /*f920*/  BPT.TRAP 0x1 ;  /* 0x000000040000795c */ /* 0x000fe20000300000 */
.L_x_10159:
[----:B--2---:R-:W-:-:S04]  /*f930*/  IMAD R3, R18, 0x8, R7 ;  /* 0x0000000812037824 */ /* 0x004fc800078e0207 */
[----:B------:R-:W2:Y:S02]  /*f940*/  SYNCS.PHASECHK.TRANS64.TRYWAIT P1, [R3+URZ+0x19c60], R4 ;  /* 0x019c6004030075a7 */ /* 0x000ea4000802017f */
[----:B--2---:R-:W-:Y:S05]  /*f950*/  @!P1 BRA `(.L_x_10160) ;  /* 0x0000000c00609947 */ /* 0x004fea0003800000 */
.L_x_10197:
[----:B------:R-:W-:Y:S05]  /*f960*/  @!P0 BRA `(.L_x_10161) ;  /* 0x0000000000048947 */ /* 0x000fea0003800000 */
[----:B------:R-:W-:Y:S01]  /*f970*/  BPT.TRAP 0x1 ;  /* 0x000000040000795c */ /* 0x000fe20000300000 */
.L_x_10161:
[----:B-1----:R-:W-:-:S04]  /*f980*/  IMAD R5, R6, 0x8, R7 ;  /* 0x0000000806057824 */ /* 0x002fc800078e0207 */
[----:B------:R-:W1:Y:S02]  /*f990*/  SYNCS.PHASECHK.TRANS64.TRYWAIT P1, [R5+URZ+0x19c60], R0 ;  /* 0x019c6000050075a7 */ /* 0x000e64000802017f */
[----:B-1----:R-:W-:Y:S05]  /*f9a0*/  @!P1 BRA `(.L_x_10162) ;  /* 0x0000000c00609947 */ /* 0x002fea0003800000 */
.L_x_10198:
[----:B------:R-:W-:Y:S05]  /*f9b0*/  @!P0 BRA `(.L_x_10163) ;  /* 0x0000000000048947 */ /* 0x000fea0003800000 */
[----:B------:R-:W-:Y:S01]  /*f9c0*/  BPT.TRAP 0x1 ;  /* 0x000000040000795c */ /* 0x000fe20000300000 */
.L_x_10163:
[----:B------:R-:W3:Y:S02]  /*f9d0*/  SYNCS.PHASECHK.TRANS64.TRYWAIT P0, [R3+URZ+0x19c80], R4 ;  /* 0x019c8004030075a7 */ /* 0x000ee4000800017f */
[----:B---3--:R-:W-:Y:S05]  /*f9e0*/  @!P0 BRA `(.L_x_10164) ;  /* 0x0000000c00648947 */ /* 0x008fea0003800000 */
.L_x_10165:
[----:B----4-:R4:W0:Y:S02]  /*f9f0*/  SYNCS.PHASECHK.TRANS64.TRYWAIT P0, [R5+URZ+0x19c80], R0 ;  /* 0x019c8000050075a7 */ /* 0x010824000800017f */
[----:B0-----:R-:W-:Y:S05]  /*fa00*/  @!P0 NANOSLEEP.SYNCS 0x989680 ;  /* 0x009896800000895d */ /* 0x001fea0003900000 */
[----:B------:R-:W0:Y:S02]  /*fa10*/  @!P0 SYNCS.PHASECHK.TRANS64 P0, [R5+URZ+0x19c80], R0 ;  /* 0x019c8000050085a7 */ /* 0x000e24000800007f */
[----:B0-----:R-:W-:Y:S05]  /*fa20*/  @!P0 BRA `(.L_x_10165) ;  /* 0xfffffffc00f08947 */ /* 0x001fea000383ffff */
.L_x_10154:
[----:B------:R-:W-:Y:S05]  /*fa30*/  BSYNC B0 ;  /* 0x0000000000007941 */ /* 0x000fea0003800000 */
.L_x_10153:
[----:B------:R-:W-:Y:S05]  /*fa40*/  EXIT ;  /* 0x000000000000794d */ /* 0x000fea0003800000 */
.L_x_10042:
[----:B0-----:R-:W-:-:S04]  /*fa50*/  IMAD.U32 R3, RZ, RZ, UR45 ;  /* 0x0000002dff037e24 */ /* 0x001fc8000f8e00ff */
[----:B------:R0:W1:Y:S03]  /*fa60*/  SYNCS.PHASECHK.TRANS64.TRYWAIT P1, [R3+URZ+0x19c00], R6 ;  /* 0x019c0006030075a7 */ /* 0x000066000802017f */
[----:B-1----:R-:W-:Y:S05]  /*fa70*/  @!P1 NANOSLEEP.SYNCS 0x989680 ;  /* 0x009896800000995d */ /* 0x002fea0003900000 */
[----:B------:R-:W1:Y:S02]  /*fa80*/  @!P1 SYNCS.PHASECHK.TRANS64 P1, [R3+URZ+0x19c00], R6 ;  /* 0x019c0006030095a7 */ /* 0x000e64000802007f */
[----:B-1----:R-:W-:Y:S05]  /*fa90*/  @!P1 BRA `(.L_x_10042) ;  /* 0xfffffffc00ec9947 */ /* 0x002fea000383ffff */
[----:B------:R-:W-:Y:S05]  /*faa0*/  BRA `(.L_x_10166) ;  /* 0xffffff1c00947947 */ /* 0x000fea000383ffff */
.L_x_10046:
[----:B-1----:R1:W2:Y:S02]  /*fab0*/  SYNCS.PHASECHK.TRANS64.TRYWAIT P2, [R2+URZ+0x19c30], R3 ;  /* 0x019c3003020075a7 */ /* 0x0022a4000804017f */
[----:B--2---:R-:W-:Y:S05]  /*fac0*/  @!P2 NANOSLEEP.SYNCS 0x989680 ;  /* 0x009896800000a95d */ /* 0x004fea0003900000 */
[----:B------:R-:W2:Y:S02]  /*fad0*/  @!P2 SYNCS.PHASECHK.TRANS64 P2, [R2+URZ+0x19c30], R3 ;  /* 0x019c30030200a5a7 */ /* 0x000ea4000804007f */
[----:B--2---:R-:W-:Y:S05]  /*fae0*/  @!P2 BRA `(.L_x_10046) ;  /* 0xfffffffc00f0a947 */ /* 0x004fea000383ffff */
[----:B------:R-:W-:Y:S05]  /*faf0*/  BRA `(.L_x_10045) ;  /* 0xffffff1c00b87947 */ /* 0x000fea000383ffff */
.L_x_10051:
[----:B-1----:R-:W-:-:S04]  /*fb00*/  IMAD.U32 R7, RZ, RZ, UR23 ;  /* 0x00000017ff077e24 */ /* 0x002fc8000f8e00ff */
[----:B------:R1:W2:Y:S03]  /*fb10*/  SYNCS.PHASECHK.TRANS64.TRYWAIT P3, [R7+URZ+0x19c30], R6 ;  /* 0x019c3006070075a7 */ /* 0x0002a6000806017f */
[----:B--2---:R-:W-:Y:S05]  /*fb20*/  @!P3 NANOSLEEP.SYNCS 0x989680 ;  /* 0x009896800000b95d */ /* 0x004fea0003900000 */
[----:B------:R-:W2:Y:S02]  /*fb30*/  @!P3 SYNCS.PHASECHK.TRANS64 P3, [R7+URZ+0x19c30], R6 ;  /* 0x019c30060700b5a7 */ /* 0x000ea4000806007f */
[----:B--2---:R-:W-:Y:S05]  /*fb40*/  @!P3 BRA `(.L_x_10051) ;  /* 0xfffffffc00ecb947 */ /* 0x004fea000383ffff */
[----:B------:R-:W-:Y:S05]  /*fb50*/  BRA `(.L_x_10050) ;  /* 0xffffff4800307947 */ /* 0x000fea000383ffff */
.L_x_10055:
[----:B-1----:R-:W-:-:S04]  /*fb60*/  IMAD.U32 R7, RZ, RZ, UR14 ;  /* 0x0000000eff077e24 */ /* 0x002fc8000f8e00ff */
[----:B------:R1:W2:Y:S03]  /*fb70*/  SYNCS.PHASECHK.TRANS64.TRYWAIT P3, [R7+URZ+0x19c50], R6 ;  /* 0x019c5006070075a7 */ /* 0x0002a6000806017f */
[----:B--2---:R-:W-:Y:S05]  /*fb80*/  @!P3 NANOSLEEP.SYNCS 0x989680 ;  /* 0x009896800000b95d */ /* 0x004fea0003900000 */
[----:B------:R-:W2:Y:S02]  /*fb90*/  @!P3 SYNCS.PHASECHK.TRANS64 P3, [R7+URZ+0x19c50], R6 ;  /* 0x019c50060700b5a7 */ /* 0x000ea4000806007f */
[----:B--2---:R-:W-:Y:S05]  /*fba0*/  @!P3 BRA `(.L_x_10055) ;  /* 0xfffffffc00ecb947 */ /* 0x004fea000383ffff */
[----:B------:R-:W-:Y:S05]  /*fbb0*/  BRA `(.L_x_10054) ;  /* 0xffffff4800807947 */ /* 0x000fea000383ffff */
.L_x_10062:
[----:B-1----:R-:W-:-:S04]  /*fbc0*/  IMAD.U32 R7, RZ, RZ, UR6 ;  /* 0x00000006ff077e24 */ /* 0x002fc8000f8e00ff */
[----:B------:R1:W2:Y:S03]  /*fbd0*/  SYNCS.PHASECHK.TRANS64.TRYWAIT P2, [R7+URZ+0x19c30], R6 ;  /* 0x019c3006070075a7 */ /* 0x0002a6000804017f */
[----:B--2---:R-:W-:Y:S05]  /*fbe0*/  @!P2 NANOSLEEP.SYNCS 0x989680 ;  /* 0x009896800000a95d */ /* 0x004fea0003900000 */
[----:B------:R-:W2:Y:S02]  /*fbf0*/  @!P2 SYNCS.PHASECHK.TRANS64 P2, [R7+URZ+0x19c30], R6 ;  /* 0x019c30060700a5a7 */ /* 0x000ea4000804007f */
[----:B--2---:R-:W-:Y:S05]  /*fc00*/  @!P2 BRA `(.L_x_10062) ;  /* 0xfffffffc00eca947 */ /* 0x004fea000383ffff */
[----:B------:R-:W-:Y:S05]  /*fc10*/  BRA `(.L_x_10061) ;  /* 0xffffff74004c7947 */ /* 0x000fea000383ffff */
.L_x_10066:
[----:B-1----:R-:W-:-:S04]  /*fc20*/  IMAD.U32 R7, RZ, RZ, UR14 ;  /* 0x0000000eff077e24 */ /* 0x002fc8000f8e00ff */
[----:B------:R1:W2:Y:S03]  /*fc30*/  SYNCS.PHASECHK.TRANS64.TRYWAIT P2, [R7+URZ+0x19c50], R6 ;  /* 0x019c5006070075a7 */ /* 0x0002a6000804017f */
[----:B--2---:R-:W-:Y:S05]  /*fc40*/  @!P2 NANOSLEEP.SYNCS 0x989680 ;  /* 0x009896800000a95d */ /* 0x004fea0003900000 */
[----:B------:R-:W2:Y:S02]  /*fc50*/  @!P2 SYNCS.PHASECHK.TRANS64 P2, [R7+URZ+0x19c50], R6 ;  /* 0x019c50060700a5a7 */ /* 0x000ea4000804007f */
[----:B--2---:R-:W-:Y:S05]  /*fc60*/  @!P2 BRA `(.L_x_10066) ;  /* 0xfffffffc00eca947 */ /* 0x004fea000383ffff */
[----:B------:R-:W-:Y:S05]  /*fc70*/  BRA `(.L_x_10065) ;  /* 0xffffff74009c7947 */ /* 0x000fea000383ffff */
.L_x_10072:
[----:B-1----:R-:W-:-:S04]  /*fc80*/  IMAD.U32 R5, RZ, RZ, UR11 ;  /* 0x0000000bff057e24 */ /* 0x002fc8000f8e00ff */
[----:B------:R1:W2:Y:S03]  /*fc90*/  SYNCS.PHASECHK.TRANS64.TRYWAIT P1, [R5+URZ+0x19c50], R0 ;  /* 0x019c5000050075a7 */ /* 0x0002a6000802017f */
[----:B--2---:R-:W-:Y:S05]  /*fca0*/  @!P1 NANOSLEEP.SYNCS 0x989680 ;  /* 0x009896800000995d */ /* 0x004fea0003900000 */
[----:B------:R-:W2:Y:S02]  /*fcb0*/  @!P1 SYNCS.PHASECHK.TRANS64 P1, [R5+URZ+0x19c50], R0 ;  /* 0x019c5000050095a7 */ /* 0x000ea4000802007f */
[----:B--2---:R-:W-:Y:S05]  /*fcc0*/  @!P1 BRA `(.L_x_10072) ;  /* 0xfffffffc00ec9947 */ /* 0x004fea000383ffff */
[----:B------:R-:W-:Y:S05]  /*fcd0*/  BRA `(.L_x_10071) ;  /* 0xffffff9400ec7947 */ /* 0x000fea000383ffff */
.L_x_10098:
[----:B------:R-:W-:Y:S02]  /*fce0*/  IMAD.MOV.U32 R13, RZ, RZ, R20 ;  /* 0x000000ffff0d7224 */ /* 0x000fe400078e0014 */
[----:B------:R-:W-:Y:S02]  /*fcf0*/  IMAD.MOV.U32 R12, RZ, RZ, RZ ;  /* 0x000000ffff0c7224 */ /* 0x000fe400078e00ff */
[----:B------:R-:W-:Y:S02]  /*fd00*/  IMAD.MOV.U32 R11, RZ, RZ, 0x1f ;  /* 0x0000001fff0b7424 */ /* 0x000fe400078e00ff */
[----:B------:R-:W-:-:S07]  /*fd10*/  IMAD.MOV.U32 R15, RZ, RZ, -0x1 ;  /* 0xffffffffff0f7424 */ /* 0x000fce00078e00ff */
[----:B------:R-:W-:Y:S05]  /*fd20*/  WARPSYNC.COLLECTIVE R15, `(.L_x_10167) ;  /* 0x000000000f087348 */ /* 0x000fea0003c00000 */
[----:B------:R0:W1:Y:S02]  /*fd30*/  SHFL.IDX P6, R14, R13, R12, R11 ;  /* 0x0000000c0d0e7389 */ /* 0x00006400000c000b */
[----:B01----:R-:W-:Y:S01]  /*fd40*/  ENDCOLLECTIVE ;  /* 0x000000000000791b */ /* 0x003fe20003800000 */
.L_x_10167:
[----:B------:R-:W-:Y:S05]  /*fd50*/  BRA `(.L_x_10168) ;  /* 0xffffffcc00687947 */ /* 0x000fea000383ffff */
.L_x_10100:
[----:B------:R-:W-:Y:S01]  /*fd60*/  BSSY B0, `(.L_x_10169) ;  /* 0x0000006000007945 */ /* 0x000fe20003800000 */
[----:B------:R-:W-:-:S07]  /*fd70*/  IMAD.MOV.U32 R15, RZ, RZ, -0x1 ;  /* 0xffffffffff0f7424 */ /* 0x000fce00078e00ff */
[----:B0-----:R-:W-:Y:S05]  /*fd80*/  WARPSYNC.COLLECTIVE R15, `(.L_x_10170) ;  /* 0x000000000f0c7348 */ /* 0x001fea0003c00000 */
[----:B------:R-:W-:Y:S02]  /*fd90*/  ELECT P6, UR62, PT ;  /* 0x00000000003e782f */ /* 0x000fe400038c0000 */
[----:B------:R-:W-:Y:S01]  /*fda0*/  MOV R14, UR62 ;  /* 0x0000003e000e7c02 */ /* 0x000fe20008000f00 */
[----:B0-----:R-:W-:Y:S10]  /*fdb0*/  ENDCOLLECTIVE ;  /* 0x000000000000791b */ /* 0x001ff40003800000 */
.L_x_10170:
[----:B------:R-:W-:Y:S05]  /*fdc0*/  BSYNC B0 ;  /* 0x0000000000007941 */ /* 0x000fea0003800000 */
.L_x_10169:
[----:B------:R-:W-:Y:S05]  /*fdd0*/  BRA `(.L_x_10171) ;  /* 0xffffffcc00707947 */ /* 0x000fea000383ffff */
.L_x_10102:
[----:B-1----:R1:W2:Y:S02]  /*fde0*/  SYNCS.PHASECHK.TRANS64.TRYWAIT P1, [R3+URZ+0x19c80], R2 ;  /* 0x019c8002030075a7 */ /* 0x0022a4000802017f */
[----:B--2---:R-:W-:Y:S05]  /*fdf0*/  @!P1 NANOSLEEP.SYNCS 0x989680 ;  /* 0x009896800000995d */ /* 0x004fea0003900000 */
[----:B------:R-:W2:Y:S02]  /*fe00*/  @!P1 SYNCS.PHASECHK.TRANS64 P1, [R3+URZ+0x19c80], R2 ;  /* 0x019c8002030095a7 */ /* 0x000ea4000802007f */
[----:B--2---:R-:W-:Y:S05]  /*fe10*/  @!P1 BRA `(.L_x_10102) ;  /* 0xfffffffc00f09947 */ /* 0x004fea000383ffff */
[----:B------:R-:W-:Y:S05]  /*fe20*/  BRA `(.L_x_10172) ;  /* 0xffffffcc00c87947 */ /* 0x000fea000383ffff */
.L_x_10104:
[----:B--2---:R2:W3:Y:S02]  /*fe30*/  SYNCS.PHASECHK.TRANS64.TRYWAIT P1, [R3+URZ+0x19c40], R2 ;  /* 0x019c4002030075a7 */ /* 0x0044e4000802017f */
[----:B---3--:R-:W-:Y:S05]  /*fe40*/  @!P1 NANOSLEEP.SYNCS 0x989680 ;  /* 0x009896800000995d */ /* 0x008fea0003900000 */
[----:B------:R-:W3:Y:S02]  /*fe50*/  @!P1 SYNCS.PHASECHK.TRANS64 P1, [R3+URZ+0x19c40], R2 ;  /* 0x019c4002030095a7 */ /* 0x000ee4000802007f */
[----:B---3--:R-:W-:Y:S05]  /*fe60*/  @!P1 BRA `(.L_x_10104) ;  /* 0xfffffffc00f09947 */ /* 0x008fea000383ffff */
[----:B------:R-:W-:Y:S05]  /*fe70*/  BRA `(.L_x_10173) ;  /* 0xffffffd0004c7947 */ /* 0x000fea000383ffff */
.L_x_10108:
        /* <DEDUP_REMOVED lines=8> */
.L_x_10174:
[----:B------:R-:W-:Y:S02]  /*ff00*/  IMAD R5, R5, 0xc0, R21 ;  /* 0x000000c005057824 */ /* 0x000fe400078e0215 */
[----:B------:R-:W-:Y:S02]  /*ff10*/  IMAD.MOV.U32 R13, RZ, RZ, R0 ;  /* 0x000000ffff0d7224 */ /* 0x000fe400078e0000 */
[----:B------:R-:W-:-:S07]  /*ff20*/  IMAD.MOV.U32 R2, RZ, RZ, R14 ;  /* 0x000000ffff027224 */ /* 0x000fce00078e000e */
[----:B------:R-:W-:Y:S05]  /*ff30*/  WARPSYNC.COLLECTIVE R15, `(.L_x_10175) ;  /* 0x000000000f087348 */ /* 0x000fea0003c00000 */
[----:B------:R0:W1:Y:S02]  /*ff40*/  SHFL.IDX P6, R14, R13, R12, R11 ;  /* 0x0000000c0d0e7389 */ /* 0x00006400000c000b */
[----:B01----:R-:W-:Y:S01]  /*ff50*/  ENDCOLLECTIVE ;  /* 0x000000000000791b */ /* 0x003fe20003800000 */
.L_x_10175:
        /* <DEDUP_REMOVED lines=9> */
.L_x_10176:
        /* <DEDUP_REMOVED lines=10> */
.L_x_10177:
        /* <DEDUP_REMOVED lines=13> */
.L_x_10178:
        /* <DEDUP_REMOVED lines=10> */
.L_x_10179:
[----:B------:R-:W-:Y:S01]  /*10200*/  @!PT LDS RZ, [RZ] ;  /* 0x00000000fffff984 */ /* 0x000fe20000000800 */
[----:B------:R-:W-:Y:S01]  /*10210*/  @!PT LDS RZ, [RZ] ;  /* 0x00000000fffff984 */ /* 0x000fe20000000800 */
[----:B------:R-:W-:Y:S01]  /*10220*/  @!PT LDS RZ, [RZ] ;  /* 0x00000000fffff984 */ /* 0x000fe20000000800 */
[----:B------:R1:W-:Y:S04]  /*10230*/  @!P4 LDGSTS.E.BYPASS.LTC128B.128 [R10+0xf800], desc[UR48][R2.64], !P0 ;  /* 0x0f800000020acfae */ /* 0x0003e8000c101d70 */
[----:B------:R1:W-:Y:S04]  /*10240*/  @!P4 LDGSTS.E.BYPASS.LTC128B.128 [R10+0x11000], desc[UR48][R2.64+0x20], !P1 ;  /* 0x11000020020acfae */ /* 0x0003e8000c901d70 */
[----:B------:R1:W-:Y:S01]  /*10250*/  @!P4 LDGSTS.E.BYPASS.LTC128B.128 [R10+0x12800], desc[UR48][R2.64+0x40], !P2 ;  /* 0x12800040020acfae */ /* 0x0003e2000d101d70 */
[----:B------:R-:W-:Y:S05]  /*10260*/  BRA `(.L_x_10180) ;  /* 0xffffffd800087947 */ /* 0x000fea000383ffff */
.L_x_10113:
[----:B0-----:R0:W1:Y:S02]  /*10270*/  SYNCS.PHASECHK.TRANS64.TRYWAIT P0, [R16+URZ+0x19c20], R3 ;  /* 0x019c2003100075a7 */ /* 0x001064000800017f */
[----:B-1----:R-:W-:Y:S05]  /*10280*/  @!P0 NANOSLEEP.SYNCS 0x989680 ;  /* 0x009896800000895d */ /* 0x002fea0003900000 */
[----:B------:R-:W1:Y:S02]  /*10290*/  @!P0 SYNCS.PHASECHK.TRANS64 P0, [R16+URZ+0x19c20], R3 ;  /* 0x019c2003100085a7 */ /* 0x000e64000800007f */
[----:B-1----:R-:W-:Y:S05]  /*102a0*/  @!P0 BRA `(.L_x_10113) ;  /* 0xfffffffc00f08947 */ /* 0x002fea000383ffff */
[----:B------:R-:W-:Y:S05]  /*102b0*/  BRA `(.L_x_10181) ;  /* 0xffffffd800787947 */ /* 0x000fea000383ffff */
.L_x_10119:
[----:B0-----:R0:W1:Y:S02]  /*102c0*/  SYNCS.PHASECHK.TRANS64.TRYWAIT P0, [R6+URZ+0x19c80], R4 ;  /* 0x019c8004060075a7 */ /* 0x001064000800017f */
[----:B-1----:R-:W-:Y:S05]  /*102d0*/  @!P0 NANOSLEEP.SYNCS 0x989680 ;  /* 0x009896800000895d */ /* 0x002fea0003900000 */
[----:B------:R-:W1:Y:S02]  /*102e0*/  @!P0 SYNCS.PHASECHK.TRANS64 P0, [R6+URZ+0x19c80], R4 ;  /* 0x019c8004060085a7 */ /* 0x000e64000800007f */
[----:B-1----:R-:W-:Y:S05]  /*102f0*/  @!P0 BRA `(.L_x_10119) ;  /* 0xfffffffc00f08947 */ /* 0x002fea000383ffff */
[----:B------:R-:W-:Y:S05]  /*10300*/  BRA `(.L_x_10182) ;  /* 0xffffffdc001c7947 */ /* 0x000fea000383ffff */
.L_x_10126:
[----:B-1----:R1:W2:Y:S02]  /*10310*/  SYNCS.PHASECHK.TRANS64.TRYWAIT P0, [R6+URZ+0x19c40], R4 ;  /* 0x019c4004060075a7 */ /* 0x0022a4000800017f */
[----:B--2---:R-:W-:Y:S05]  /*10320*/  @!P0 NANOSLEEP.SYNCS 0x989680 ;  /* 0x009896800000895d */ /* 0x004fea0003900000 */
[----:B------:R-:W2:Y:S02]  /*10330*/  @!P0 SYNCS.PHASECHK.TRANS64 P0, [R6+URZ+0x19c40], R4 ;  /* 0x019c4004060085a7 */ /* 0x000ea4000800007f */
[----:B--2---:R-:W-:Y:S05]  /*10340*/  @!P0 BRA `(.L_x_10126) ;  /* 0xfffffffc00f08947 */ /* 0x004fea000383ffff */
[----:B------:R-:W-:Y:S05]  /*10350*/  BRA `(.L_x_10183) ;  /* 0xffffffe000147947 */ /* 0x000fea000383ffff */
.L_x_10134:
[----:B0-----:R0:W1:Y:S02]  /*10360*/  SYNCS.PHASECHK.TRANS64.TRYWAIT P1, [R3+URZ+0x19c70], R4 ;  /* 0x019c7004030075a7 */ /* 0x001064000802017f */
[----:B-1----:R-:W-:Y:S05]  /*10370*/  @!P1 NANOSLEEP.SYNCS 0x989680 ;  /* 0x009896800000995d */ /* 0x002fea0003900000 */
[----:B------:R-:W1:Y:S02]  /*10380*/  @!P1 SYNCS.PHASECHK.TRANS64 P1, [R3+URZ+0x19c70], R4 ;  /* 0x019c7004030095a7 */ /* 0x000e64000802007f */
[----:B-1----:R-:W-:Y:S05]  /*10390*/  @!P1 BRA `(.L_x_10134) ;  /* 0xfffffffc00f09947 */ /* 0x002fea000383ffff */
[----:B------:R-:W-:Y:S05]  /*103a0*/  BRA `(.L_x_10184) ;  /* 0xffffffe400287947 */ /* 0x000fea000383ffff */
.L_x_10136:
[----:B0-----:R0:W1:Y:S02]  /*103b0*/  SYNCS.PHASECHK.TRANS64.TRYWAIT P1, [R3+URZ+0x19c60], R4 ;  /* 0x019c6004030075a7 */ /* 0x001064000802017f */
[----:B-1----:R-:W-:Y:S05]  /*103c0*/  @!P1 NANOSLEEP.SYNCS 0x989680 ;  /* 0x009896800000995d */ /* 0x002fea0003900000 */
[----:B------:R-:W1:Y:S02]  /*103d0*/  @!P1 SYNCS.PHASECHK.TRANS64 P1, [R3+URZ+0x19c60], R4 ;  /* 0x019c6004030095a7 */ /* 0x000e64000802007f */
[----:B-1----:R-:W-:Y:S05]  /*103e0*/  @!P1 BRA `(.L_x_10136) ;  /* 0xfffffffc00f09947 */ /* 0x002fea000383ffff */
[----:B------:R-:W-:Y:S05]  /*103f0*/  BRA `(.L_x_10185) ;  /* 0xffffffe400307947 */ /* 0x000fea000383ffff */
.L_x_10143:
[----:B0-----:R0:W1:Y:S02]  /*10400*/  SYNCS.PHASECHK.TRANS64.TRYWAIT P1, [R0+URZ+0x19c70], R3 ;  /* 0x019c7003000075a7 */ /* 0x001064000802017f */
[----:B-1----:R-:W-:Y:S05]  /*10410*/  @!P1 NANOSLEEP.SYNCS 0x989680 ;  /* 0x009896800000995d */ /* 0x002fea0003900000 */
[----:B------:R-:W1:Y:S02]  /*10420*/  @!P1 SYNCS.PHASECHK.TRANS64 P1, [R0+URZ+0x19c70], R3 ;  /* 0x019c7003000095a7 */ /* 0x000e64000802007f */
[----:B-1----:R-:W-:Y:S05]  /*10430*/  @!P1 BRA `(.L_x_10143) ;  /* 0xfffffffc00f09947 */ /* 0x002fea000383ffff */
[----:B------:R-:W-:Y:S05]  /*10440*/  BRA `(.L_x_10186) ;  /* 0xffffffe800d07947 */ /* 0x000fea000383ffff */
.L_x_10145:
[----:B0-----:R0:W1:Y:S02]  /*10450*/  SYNCS.PHASECHK.TRANS64.TRYWAIT P1, [R0+URZ+0x19c60], R3 ;  /* 0x019c6003000075a7 */ /* 0x001064000802017f */
[----:B-1----:R-:W-:Y:S05]  /*10460*/  @!P1 NANOSLEEP.SYNCS 0x989680 ;  /* 0x009896800000995d */ /* 0x002fea0003900000 */
[----:B------:R-:W1:Y:S02]  /*10470*/  @!P1 SYNCS.PHASECHK.TRANS64 P1, [R0+URZ+0x19c60], R3 ;  /* 0x019c6003000095a7 */ /* 0x000e64000802007f */
[----:B-1----:R-:W-:Y:S05]  /*10480*/  @!P1 BRA `(.L_x_10145) ;  /* 0xfffffffc00f09947 */ /* 0x002fea000383ffff */
[----:B------:R-:W-:Y:S05]  /*10490*/  BRA `(.L_x_10187) ;  /* 0xffffffe800d47947 */ /* 0x000fea000383ffff */
.L_x_10151:
[----:B-1----:R1:W2:Y:S02]  /*104a0*/  SYNCS.PHASECHK.TRANS64.TRYWAIT P0, [R7+URZ+0x19c20], R0 ;  /* 0x019c2000070075a7 */ /* 0x0022a4000800017f */
[----:B--2---:R-:W-:Y:S05]  /*104b0*/  @!P0 NANOSLEEP.SYNCS 0x989680 ;  /* 0x009896800000895d */ /* 0x004fea0003900000 */
[----:B------:R-:W2:Y:S02]  /*104c0*/  @!P0 SYNCS.PHASECHK.TRANS64 P0, [R7+URZ+0x19c20], R0 ;  /* 0x019c2000070085a7 */ /* 0x000ea4000800007f */
[----:B--2---:R-:W-:Y:S05]  /*104d0*/  @!P0 BRA `(.L_x_10151) ;  /* 0xfffffffc00f08947 */ /* 0x004fea000383ffff */
[----:B------:R-:W-:Y:S05]  /*104e0*/  BRA `(.L_x_10188) ;  /* 0xfffffff000847947 */ /* 0x000fea000383ffff */
.L_x_10152:
        /* <DEDUP_REMOVED lines=11> */
.L_x_10190:
[----:B------:R-:W-:Y:S05]  /*105a0*/  BSYNC B0 ;  /* 0x0000000000007941 */ /* 0x000fea0003800000 */
.L_x_10189:
[----:B------:R-:W-:Y:S05]  /*105b0*/  BRA `(.L_x_10191) ;  /* 0xfffffff0006c7947 */ /* 0x000fea000383ffff */
.L_x_10155:
[----:B------:R-:W-:Y:S01]  /*105c0*/  BSSY B1, `(.L_x_10192) ;  /* 0x0000006000017945 */ /* 0x000fe20003800000 */
[----:B------:R-:W-:-:S07]  /*105d0*/  IMAD.MOV.U32 R15, RZ, RZ, -0x1 ;  /* 0xffffffffff0f7424 */ /* 0x000fce00078e00ff */
[----:B01----:R-:W-:Y:S05]  /*105e0*/  WARPSYNC.COLLECTIVE R15, `(.L_x_10193) ;  /* 0x000000000f0c7348 */ /* 0x003fea0003c00000 */
[----:B------:R-:W-:Y:S02]  /*105f0*/  ELECT P6, UR62, PT ;  /* 0x00000000003e782f */ /* 0x000fe400038c0000 */
[----:B------:R-:W-:Y:S01]  /*10600*/  MOV R14, UR62 ;  /* 0x0000003e000e7c02 */ /* 0x000fe20008000f00 */
[----:B01----:R-:W-:Y:S10]  /*10610*/  ENDCOLLECTIVE ;  /* 0x000000000000791b */ /* 0x003ff40003800000 */
.L_x_10193:
[----:B------:R-:W-:Y:S05]  /*10620*/  BSYNC B1 ;  /* 0x0000000000017941 */ /* 0x000fea0003800000 */
.L_x_10192:
[----:B------:R-:W-:Y:S05]  /*10630*/  BRA `(.L_x_10194) ;  /* 0xfffffff000647947 */ /* 0x000fea000383ffff */
.L_x_10157:
[----:B-1----:R1:W2:Y:S02]  /*10640*/  SYNCS.PHASECHK.TRANS64.TRYWAIT P1, [R5+URZ], R4 ;  /* 0x00000004050075a7 */ /* 0x0022a4000802017f */
[----:B--2---:R-:W-:Y:S05]  /*10650*/  @!P1 NANOSLEEP.SYNCS 0x989680 ;  /* 0x009896800000995d */ /* 0x004fea0003900000 */
[----:B------:R-:W2:Y:S02]  /*10660*/  @!P1 SYNCS.PHASECHK.TRANS64 P1, [R5+URZ], R4 ;  /* 0x00000004050095a7 */ /* 0x000ea4000802007f */
[----:B--2---:R-:W-:Y:S05]  /*10670*/  @!P1 BRA `(.L_x_10157) ;  /* 0xfffffffc00f09947 */ /* 0x004fea000383ffff */
[----:B------:R-:W-:Y:S05]  /*10680*/  BRA `(.L_x_10195) ;  /* 0xfffffff000987947 */ /* 0x000fea000383ffff */
.L_x_10158:
[----:B--2---:R2:W3:Y:S02]  /*10690*/  SYNCS.PHASECHK.TRANS64.TRYWAIT P1, [R3+URZ], R0 ;  /* 0x00000000030075a7 */ /* 0x0044e4000802017f */
[----:B---3--:R-:W-:Y:S05]  /*106a0*/  @!P1 NANOSLEEP.SYNCS 0x989680 ;  /* 0x009896800000995d */ /* 0x008fea0003900000 */
[----:B------:R-:W3:Y:S02]  /*106b0*/  @!P1 SYNCS.PHASECHK.TRANS64 P1, [R3+URZ], R0 ;  /* 0x00000000030095a7 */ /* 0x000ee4000802007f */
[----:B---3--:R-:W-:Y:S05]  /*106c0*/  @!P1 BRA `(.L_x_10158) ;  /* 0xfffffffc00f09947 */ /* 0x008fea000383ffff */
[----:B------:R-:W-:Y:S05]  /*106d0*/  BRA `(.L_x_10196) ;  /* 0xfffffff0008c7947 */ /* 0x000fea000383ffff */
.L_x_10160:
[----:B--2---:R2:W3:Y:S02]  /*106e0*/  SYNCS.PHASECHK.TRANS64.TRYWAIT P1, [R3+URZ+0x19c60], R4 ;  /* 0x019c6004030075a7 */ /* 0x0044e4000802017f */
[----:B---3--:R-:W-:Y:S05]  /*106f0*/  @!P1 NANOSLEEP.SYNCS 0x989680 ;  /* 0x009896800000995d */ /* 0x008fea0003900000 */
[----:B------:R-:W3:Y:S02]  /*10700*/  @!P1 SYNCS.PHASECHK.TRANS64 P1, [R3+URZ+0x19c60], R4 ;  /* 0x019c6004030095a7 */ /* 0x000ee4000802007f */
[----:B---3--:R-:W-:Y:S05]  /*10710*/  @!P1 BRA `(.L_x_10160) ;  /* 0xfffffffc00f09947 */ /* 0x008fea000383ffff */
[----:B------:R-:W-:Y:S05]  /*10720*/  BRA `(.L_x_10197) ;  /* 0xfffffff0008c7947 */ /* 0x000fea000383ffff */
.L_x_10162:
[----:B-1----:R1:W3:Y:S02]  /*10730*/  SYNCS.PHASECHK.TRANS64.TRYWAIT P1, [R5+URZ+0x19c60], R0 ;  /* 0x019c6000050075a7 */ /* 0x0022e4000802017f */
[----:B---3--:R-:W-:Y:S05]  /*10740*/  @!P1 NANOSLEEP.SYNCS 0x989680 ;  /* 0x009896800000995d */ /* 0x008fea0003900000 */
[----:B------:R-:W3:Y:S02]  /*10750*/  @!P1 SYNCS.PHASECHK.TRANS64 P1, [R5+URZ+0x19c60], R0 ;  /* 0x019c6000050095a7 */ /* 0x000ee4000802007f */
[----:B---3--:R-:W-:Y:S05]  /*10760*/  @!P1 BRA `(.L_x_10162) ;  /* 0xfffffffc00f09947 */ /* 0x008fea000383ffff */
[----:B------:R-:W-:Y:S05]  /*10770*/  BRA `(.L_x_10198) ;  /* 0xfffffff0008c7947 */ /* 0x000fea000383ffff */
.L_x_10164:
[----:B---3--:R3:W4:Y:S02]  /*10780*/  SYNCS.PHASECHK.TRANS64.TRYWAIT P0, [R3+URZ+0x19c80], R4 ;  /* 0x019c8004030075a7 */ /* 0x008724000800017f */
[----:B----4-:R-:W-:Y:S05]  /*10790*/  @!P0 NANOSLEEP.SYNCS 0x989680 ;  /* 0x009896800000895d */ /* 0x010fea0003900000 */
[----:B------:R-:W4:Y:S02]  /*107a0*/  @!P0 SYNCS.PHASECHK.TRANS64 P0, [R3+URZ+0x19c80], R4 ;  /* 0x019c8004030085a7 */ /* 0x000f24000800007f */
[----:B----4-:R-:W-:Y:S05]  /*107b0*/  @!P0 BRA `(.L_x_10164) ;  /* 0xfffffffc00f08947 */ /* 0x010fea000383ffff */
[----:B------:R-:W-:Y:S05]  /*107c0*/  BRA `(.L_x_10165) ;  /* 0xfffffff000887947 */ /* 0x000fea000383ffff */
.L_x_10199:
        /* <DEDUP_REMOVED lines=11> */
.L_x_12987:


//--------------------- .text._ZN7cutlass13device_kernelIN5flash11enable_sm90INS1_16FlashAttnFwdSm90INS1_25CollectiveMainloopFwdSm90ILi2EN4cute5tupleIJNS5_1CILi1EEES8_S8_EEENS6_IJNS7_ILi192EEENS7_ILi128EEENS7_ILi96EEEEEELi96ENS_12float_e4m3_tEfNS_4arch4Sm90ELb1ELb0ELb1ELb1ELb0ELb0ELb0ELb1ELb1ELb1ELb0ELb0EEENS1_21CollectiveEpilogueFwdINS6_IJSA_SC_SB_EEES9_NS_10bfloat16_tESG_Li384ELb1ELb1ELb0ELb1EEENS1_36VarlenDynamicPersistentTileSchedulerILi192ELi128ELi384ELi128ELb0ELb1ELb1ELb1ELb1ELb1EEEEEEEEEvNT_6ParamsE --------------------------
	.section	.text._ZN7cutlass13device_kernelIN5flash11enable_sm90INS1_16FlashAttnFwdSm90INS1_25CollectiveMainloopFwdSm90ILi2EN4cute5tupleIJNS5_1CILi1EEES8_S8_EEENS6_IJNS7_ILi192EEENS7_ILi128EEENS7_ILi96EEEEEELi96ENS_12float_e4m3_tEfNS_4arch4Sm90ELb1ELb0ELb1ELb1ELb0ELb0ELb0ELb1ELb1ELb1ELb0ELb0EEENS1_21CollectiveEpilogueFwdINS6_IJSA_SC_SB_EEES9_NS_10bfloat16_tESG_Li384ELb1ELb1ELb0ELb1EEENS1_36VarlenDynamicPersistentTileSchedulerILi192ELi128ELi384ELi128ELb0ELb1ELb1ELb1ELb1ELb1EEEEEEEEEvNT_6ParamsE,"ax",@progbits
	.align	128
.text._ZN7cutlass13device_kernelIN5flash11enable_sm90INS1_16FlashAttnFwdSm90INS1_25CollectiveMainloopFwdSm90ILi2EN4cute5tupleIJNS5_1CILi1EEES8_S8_EEENS6_IJNS7_ILi192EEENS7_ILi128EEENS7_ILi96EEEEEELi96ENS_12float_e4m3_tEfNS_4arch4Sm90ELb1ELb0ELb1ELb1ELb0ELb0ELb0ELb1ELb1ELb1ELb0ELb0EEENS1_21CollectiveEpilogueFwdINS6_IJSA_SC_SB_EEES9_NS_10bfloat16_tESG_Li384ELb1ELb1ELb0ELb1EEENS1_36VarlenDynamicPersistentTileSchedulerILi192ELi128ELi384ELi128ELb0ELb1ELb1ELb1ELb1ELb1EEEEEEEEEvNT_6ParamsE:
        .type           _ZN7cutlass13device_kernelIN5flash11enable_sm90INS1_16FlashAttnFwdSm90INS1_25CollectiveMainloopFwdSm90ILi2EN4cute5tupleIJNS5_1CILi1EEES8_S8_EEENS6_IJNS7_ILi192EEENS7_ILi128EEENS7_ILi96EEEEEELi96ENS_12float_e4m3_tEfNS_4arch4Sm90ELb1ELb0ELb1ELb1ELb0ELb0ELb0ELb1ELb1ELb1ELb0ELb0EEENS1_21CollectiveEpilogueFwdINS6_IJSA_SC_SB_EEES9_NS_10bfloat16_tESG_Li384ELb1ELb1ELb0ELb1EEENS1_36VarlenDynamicPersistentTileSchedulerILi192ELi128ELi384ELi128ELb0ELb1ELb1ELb1ELb1ELb1EEEEEEEEEvNT_6ParamsE,@function
        .size           _ZN7cutlass13device_kernelIN5flash11enable_sm90INS1_16FlashAttnFwdSm90INS1_25CollectiveMainloopFwdSm90ILi2EN4cute5tupleIJNS5_1CILi1EEES8_S8_EEENS6_IJNS7_ILi192EEENS7_ILi128EEENS7_ILi96EEEEEELi96ENS_12float_e4m3_tEfNS_4arch4Sm90ELb1ELb0ELb1ELb1ELb0ELb0ELb0ELb1ELb1ELb1ELb0ELb0EEENS1_21CollectiveEpilogueFwdINS6_IJSA_SC_SB_EEES9_NS_10bfloat16_tESG_Li384ELb1ELb1ELb0ELb1EEENS1_36VarlenDynamicPersistentTileSchedulerILi192ELi128ELi384ELi128ELb0ELb1ELb1ELb1ELb1ELb1EEEEEEEEEvNT_6ParamsE,(.L_x_12988 - _ZN7cutlass13device_kernelIN5flash11enable_sm90INS1_16FlashAttnFwdSm90INS1_25CollectiveMainloopFwdSm90ILi2EN4cute5tupleIJNS5_1CILi1EEES8_S8_EEENS6_IJNS7_ILi192EEENS7_ILi128EEENS7_ILi96EEEEEELi96ENS_12float_e4m3_tEfNS_4arch4Sm90ELb1ELb0ELb1ELb1ELb0ELb0ELb0ELb1ELb1ELb1ELb0ELb0EEENS1_21CollectiveEpilogueFwdINS6_IJSA_SC_SB_EEES9_NS_10bfloat16_tESG_Li384ELb1ELb1ELb0ELb1EEENS1_36VarlenDynamicPersistentTileSchedulerILi192ELi128ELi384ELi128ELb0ELb1ELb1ELb1ELb1ELb1EEEEEEEEEvNT_6ParamsE)
        .other          _ZN7cutlass13device_kernelIN5flash11enable_sm90INS1_16FlashAttnFwdSm90INS1_25CollectiveMainloopFwdSm90ILi2EN4cute5tupleIJNS5_1CILi1EEES8_S8_EEENS6_IJNS7_ILi192EEENS7_ILi128EEENS7_ILi96EEEEEELi96ENS_12float_e4m3_tEfNS_4arch4Sm90ELb1ELb0ELb1ELb1ELb0ELb0ELb0ELb1ELb1ELb1ELb0ELb0EEENS1_21CollectiveEpilogueFwdINS6_IJSA_SC_SB_EEES9_NS_10bfloat16_tESG_Li384ELb1ELb1ELb0ELb1EEENS1_36VarlenDynamicPersistentTileSchedulerILi192ELi128ELi384ELi128ELb0ELb1ELb1ELb1ELb1ELb1EEEEEEEEEvNT_6ParamsE,@"STO_CUDA_ENTRY STV_DEFAULT"
_ZN7cutlass13device_kernelIN5flash11enable_sm90INS1_16FlashAttnFwdSm90INS1_25CollectiveMainloopFwdSm90ILi2EN4cute5tupleIJNS5_1CILi1EEES8_S8_EEENS6_IJNS7_ILi192EEENS7_ILi128EEENS7_ILi96EEEEEELi96ENS_12float_e4m3_tEfNS_4arch4Sm90ELb1ELb0ELb1ELb1ELb0ELb0ELb0ELb1ELb1ELb1ELb0ELb0EEENS1_21CollectiveEpilogueFwdINS6_IJSA_SC_SB_EEES9_NS_10bfloat16_tESG_Li384ELb1ELb1ELb0ELb1EEENS1_36VarlenDynamicPersistentTileSchedulerILi192ELi128ELi384ELi128ELb0ELb1ELb1ELb1ELb1ELb1EEEEEEEEEvNT_6ParamsE:
        /* <DEDUP_REMOVED lines=18> */
.L_x_10201:
[----:B------:R-:W-:Y:S05]  /*0120*/  BSYNC B0 ;  /* 0x0000000000007941 */ /* 0x000fea0003800000 */
.L_x_10200:
        /* <DEDUP_REMOVED lines=41> */
.L_x_10202:
        /* <DEDUP_REMOVED lines=22> */
.L_x_10203:
        /* <DEDUP_REMOVED lines=18> */
.L_x_10204:
        /* <DEDUP_REMOVED lines=22> */
.L_x_10205:
        /* <DEDUP_REMOVED lines=22> */
.L_x_10206:
[----:B------:R-:W-:Y:S01]  /*0900*/  PLOP3.LUT P0, PT, PT, PT, UP0, 0x80, 0x0 ;  /* 0x000000000000781c */ /* 0x000fe20003f0f008 */
[----:B------:R-:W-:Y:S01]  /*0910*/  UMOV UR40, 0x1 ;  /* 0x0000000100287882 */ /* 0x000fe20000000000 */
[----:B------:R-:W-:Y:S01]  /*0920*/  NOP ;  /* 0x0000000000007918 */ /* 0x000fe20000000000 */
[----:B------:R-:W-:Y:S01]  /*0930*/  USEL UR40, UR40, 0x2, !UP0 ;  /* 0x0000000228287887 */ /* 0x000fe2000c000000 */
[----:B------:R-:W-:Y:S01]  /*0940*/  ULDC.64 UR50, c[0x0][0x208] ;  /* 0x0000820000327ab9 */ /* 0x000fe20000000a00 */
[----:B012-4-:R-:W-:Y:S08]  /*0950*/  BAR.SYNC.DEFER_BLOCKING 0x0 ;  /* 0x0000000000007b1d */ /* 0x017ff00000010000 */
[----:B------:R-:W-:Y:S05]  /*0960*/  @!P0 BRA `(.L_x_10207) ;  /* 0x000000b400948947 */ /* 0x000fea0003800000 */
.L_x_10208:
        /* <DEDUP_REMOVED lines=68> */
.L_x_10257:
        /* <DEDUP_REMOVED lines=26> */
[----:B------:R-:W3:Y:S01]  /*0f50*/  @P2 LDG.E R4, desc[UR50][R4.64] ;  /* 0x0000003204042981 */ /* 0x000ee2000c1e1900 */
        /* <DEDUP_REMOVED lines=24> */
.L_x_10209:
        /* <DEDUP_REMOVED lines=9> */
.L_x_10210:
        /* <DEDUP_REMOVED lines=13> */
.L_x_10211:
[----:B------:R-:W-:Y:S01]  /*1240*/  UIADD3 UR48, -UR48, UR4, URZ ;  /* 0x0000000430307290 */ /* 0x000fe2000fffe13f */
[----:B------:R-:W-:Y:S01]  /*1250*/  PLOP3.LUT P0, PT, PT, PT, PT, 0x80, 0x0 ;  /* 0x000000000000781c */ /* 0x000fe20003f0f070 */
[----:B------:R-:W-:Y:S01]  /*1260*/  UIMAD UR43, UR5, 0xc0, URZ ;  /* 0x000000c0052b78a4 */ /* 0x000fe2000f8e023f */
        /* <DEDUP_REMOVED lines=8> */
[----:B------:R-:W-:Y:S01]  /*12f0*/  CS2R R132, SRZ ;  /* 0x0000000000847805 */ /* 0x000fe2000001ff00 */
[----:B------:R-:W-:Y:S01]  /*1300*/  IMAD.MOV.U32 R8, RZ, RZ, RZ ;  /* 0x000000ffff087224 */ /* 0x000fe200078e00ff */
[----:B------:R-:W-:Y:S02]  /*1310*/  CS2R R10, SRZ ;  /* 0x00000000000a7805 */ /* 0x000fe4000001ff00 */
[----:B------:R-:W-:Y:S02]  /*1320*/  CS2R R126, SRZ ;  /* 0x00000000007e7805 */ /* 0x000fe4000001ff00 */
[----:B------:R-:W-:Y:S02]  /*1330*/  CS2R R124, SRZ ;  /* 0x00000000007c7805 */ /* 0x000fe4000001ff00 */
[----:B------:R-:W-:Y:S02]  /*1340*/  CS2R R12, SRZ ;  /* 0x00000000000c7805 */ /* 0x000fe4000001ff00 */
        /* <DEDUP_REMOVED lines=28> */
[----:B------:R-:W-:Y:S01]  /*1510*/  CS2R R34, SRZ ;  /* 0x0000000000227805 */ /* 0x000fe2000001ff00 */
[----:B------:R-:W-:-:S02]  /*1520*/  IMAD.MOV.U32 R37, RZ, RZ, RZ ;  /* 0x000000ffff257224 */ /* 0x000fc400078e00ff */
[----:B------:R-:W-:-:S04]  /*1530*/  USEL UR52, UR5, UR7, UP0 ;  /* 0x0000000705347287 */ /* 0x000fc80008000000 */
[----:B------:R-:W-:-:S06]  /*1540*/  UISETP.GE.AND UP0, UPT, UR52, 0x1, UPT ;  /* 0x000000013400788c */ /* 0x000fcc000bf06270 */
[----:B------:R-:W-:-:S13]  /*1550*/  PLOP3.LUT P1, PT, PT, PT, UP0, 0x80, 0x0 ;  /* 0x000000000000781c */ /* 0x000fda0003f2f008 */
[----:B------:R-:W-:Y:S05]  /*1560*/  @!P1 BRA `(.L_x_10212) ;  /* 0x00000088004c9947 */ /* 0x000fea0003800000 */
        /* <DEDUP_REMOVED lines=31> */
.L_x_10213:
        /* <DEDUP_REMOVED lines=54> */
.L_x_10357:
[----:B------:R-:W-:Y:S05]  /*1ac0*/  @!P0 BRA `(.L_x_10215) ;  /* 0x0000000000048947 */ /* 0x000fea0003800000 */
[----:B------:R-:W-:Y:S01]  /*1ad0*/  BPT.TRAP 0x1 ;  /* 0x000000040000795c */ /* 0x000fe20000300000 */
.L_x_10215:
[----:B------:R-:W-:Y:S02]  /*1ae0*/  IMAD.U32 R2, RZ, RZ, UR38 ;  /* 0x00000026ff027e24 */ /* 0x000fe4000f8e00ff */
[----:B0-----:R-:W-:-:S03]  /*1af0*/  IMAD.U32 R3, RZ, RZ, UR37 ;  /* 0x00000025ff037e24 */ /* 0x001fc6000f8e00ff */
[----:B------:R-:W-:Y:S02]  /*1b00*/  LEA R2, R2, UR45, 0x3 ;  /* 0x0000002d02027c11 */ /* 0x000fe4000f8e18ff */
[----:B------:R-:W-:-:S04]  /*1b10*/  SHF.L.U32 R3, R3, 0x1f, RZ ;  /* 0x0000001f03037819 */ /* 0x000fc800000006ff */
[----:B------:R0:W1:Y:S01]  /*1b20*/  SYNCS.PHASECHK.TRANS64.TRYWAIT P2, [R2+URZ+0x19c30], R3 ;  /* 0x019c3003020075a7 */ /* 0x000062000804017f */
[----:B------:R-:W-:Y:S05]  /*1b30*/  @!P0 BRA `(.L_x_10216) ;  /* 0x0000000000048947 */ /* 0x000fea0003800000 */
[----:B------:R-:W-:Y:S01]  /*1b40*/  BPT.TRAP 0x1 ;  /* 0x000000040000795c */ /* 0x000fe20000300000 */
.L_x_10216:
[----:B------:R-:W2:Y:S02]  /*1b50*/  S2R R4, SR_TID.X ;  /* 0x0000000000047919 */ /* 0x000ea40000002100 */
[----:B--2---:R-:W-:Y:S01]  /*1b60*/  LOP3.LUT P1, RZ, R4, 0x7f, RZ, 0xc0, !PT ;  /* 0x0000007f04ff7812 */ /* 0x004fe2000782c0ff */
[----:B-1----:R-:W-:-:S12]  /*1b70*/  @P2 BRA `(.L_x_10217) ;  /* 0x0000000000082947 */ /* 0x002fd80003800000 */
[----:B------:R-:W1:Y:S02]  /*1b80*/  SYNCS.PHASECHK.TRANS64.TRYWAIT P2, [R2+URZ+0x19c30], R3 ;  /* 0x019c3003020075a7 */ /* 0x000e64000804017f */
[----:B-1----:R-:W-:Y:S05]  /*1b90*/  @!P2 BRA `(.L_x_10218) ;  /* 0x000000fc0058a947 */ /* 0x002fea0003800000 */
.L_x_10217:
[----:B------:R-:W-:Y:S05]  /*1ba0*/  WARPSYNC.ALL ;  /* 0x0000000000007948 */ /* 0x000fea0003800000 */
[----:B------:R-:W-:Y:S01]  /*1bb0*/  UIADD3 UR4, UR45, 0x13800, URZ ;  /* 0x000138002d047890 */ /* 0x000fe2000fffe03f */
[----:B------:R-:W-:Y:S01]  /*1bc0*/  WARPGROUP.ARRIVE ;  /* 0x00000000000079c5 */ /* 0x000fe20000000000 */
[----:B------:R-:W-:Y:S01]  /*1bd0*/  ULOP3.LUT UR12, UR53, 0x10000, URZ, 0xfc, !UPT ;  /* 0x00010000350c7892 */ /* 0x000fe2000f8efc3f */
[----:B------:R-:W-:Y:S01]  /*1be0*/  VIADD R21, R17, UR43 ;  /* 0x0000002b11157c36 */ /* 0x000fe20008000000 */
[----:B------:R-:W-:Y:S01]  /*1bf0*/  USHF.R.U32.HI UR4, URZ, 0x4, UR4 ;  /* 0x000000043f047899 */ /* 0x000fe20008011604 */
[----:B------:R-:W-:Y:S01]  /*1c00*/  IMAD.U32 R12, RZ, RZ, UR49 ;  /* 0x00000031ff0c7e24 */ /* 0x000fe2000f8e00ff */
        /* <DEDUP_REMOVED lines=35> */
[----:B------:R-:W-:-:S02]  /*1e40*/  WARPGROUP.DEPBAR.LE gsb0, 0x0 ;  /* 0x00008000000079c5 */ /* 0x000fc40000010000 */
[----:B------:R-:W-:-:S06]  /*1e50*/  WARPGROUP.ARRIVE ;  /* 0x00000000000079c5 */ /* 0x000fcc0000000000 */
[----:B------:R-:W-:Y:S01]  /*1e60*/  QGMMA.64x128x32.F32.E4M3.E4M3 R24, gdesc[UR4], R24, gsb0 ;  /* 0x01e00000041879f3 */ /* 0x000fe20008000818 */
[----:B------:R-:W-:Y:S02]  /*1e70*/  ULDC UR6, c[0x0][0x448] ;  /* 0x0001120000067ab9 */ /* 0x000fe40000000800 */
[----:B------:R-:W-:-:S06]  /*1e80*/  UISETP.NE.AND UP0, UPT, UR6, 0x1, UPT ;  /* 0x000000010600788c */ /* 0x000fcc000bf05270 */
[----:B------:R-:W-:-:S05]  /*1e90*/  PLOP3.LUT P2, PT, PT, PT, UP0, 0x80, 0x0 ;  /* 0x000000000000781c */ /* 0x000fca0003f4f008 */
[----:B------:R-:W-:Y:S01]  /*1ea0*/  @UP0 ULDC UR6, c[0x0][0x44c] ;  /* 0x0001130000060ab9 */ /* 0x000fe20000000800 */
[----:B------:R-:W-:-:S07]  /*1eb0*/  @UP0 ULDC UR14, c[0x0][0x450] ;  /* 0x00011400000e0ab9 */ /* 0x000fce0000000800 */
[----:B------:R-:W-:Y:S01]  /*1ec0*/  @P2 IMAD.HI.U32 R6, R21, UR6, RZ ;  /* 0x0000000615062c27 */ /* 0x000fe2000f8e00ff */
[----:B------:R-:W-:-:S04]  /*1ed0*/  @UP0 ULDC UR6, c[0x0][0x450] ;  /* 0x0001140000060ab9 */ /* 0x000fc80000000800 */
[----:B------:R-:W-:Y:S01]  /*1ee0*/  @P2 SHF.R.U32.HI R21, RZ, UR6, R6 ;  /* 0x00000006ff152c19 */ /* 0x000fe20008011606 */
[----:B------:R-:W-:Y:S02]  /*1ef0*/  UMOV UR6, 0xffffff80 ;  /* 0xffffff8000067882 */ /* 0x000fe40000000000 */
[----:B------:R-:W-:Y:S02]  /*1f00*/  UIMAD UR6, UR52, UR6, 0x80 ;  /* 0x00000080340674a4 */ /* 0x000fe4000f8e0206 */
[----:B------:R-:W2:Y:S02]  /*1f10*/  SHFL.IDX PT, R10, R21, 0x1, 0x1c1f ;  /* 0x003c1f00150a7f89 */ /* 0x000ea400000e0000 */
[----:B------:R-:W-:Y:S02]  /*1f20*/  UIADD3 UR7, UR6, 0x1, URZ ;  /* 0x0000000106077890 */ /* 0x000fe4000fffe03f */
[----:B------:R-:W-:-:S06]  /*1f30*/  UIADD3 UR6, UR48, UR6, URZ ;  /* 0x0000000630067290 */ /* 0x000fcc000fffe03f */
[----:B------:R-:W-:Y:S01]  /*1f40*/  IMAD.U32 R7, RZ, RZ, UR6 ;  /* 0x00000006ff077e24 */ /* 0x000fe2000f8e00ff */
[----:B------:R-:W-:Y:S01]  /*1f50*/  @UP0 ULDC UR6, c[0x0][0x44c] ;  /* 0x0001130000060ab9 */ /* 0x000fe20000000800 */
        /* <DEDUP_REMOVED lines=9> */
[----:B------:R-:W-:Y:S02]  /*1ff0*/  IMAD.U32 R55, RZ, RZ, UR7 ;  /* 0x00000007ff377e24 */ /* 0x000fe4000f8e00ff */
[C---:B------:R-:W-:Y:S01]  /*2000*/  FMUL.FTZ R30, R0.reuse, R30 ;  /* 0x0000001e001e7220 */ /* 0x040fe20000410000 */
[----:B------:R-:W-:Y:S01]  /*2010*/  FMUL.FTZ R31, R0, R31 ;  /* 0x0000001f001f7220 */ /* 0x000fe20000410000 */
[----:B------:R-:W3:Y:S01]  /*2020*/  MUFU.TANH R26, R26 ;  /* 0x0000001a001a7308 */ /* 0x000ee20000002400 */
[----:B------:R-:W-:-:S02]  /*2030*/  IMAD R55, R16, -0x2, R55 ;  /* 0xfffffffe10377824 */ /* 0x000fc400078e0237 */
[----:B------:R-:W-:Y:S01]  /*2040*/  FMUL.FTZ R88, R0, R24 ;  /* 0x0000001800587220 */ /* 0x000fe20000410000 */
[----:B------:R-:W-:Y:S02]  /*2050*/  IMAD R24, R16, -0x2, R7 ;  /* 0xfffffffe10187824 */ /* 0x000fe400078e0207 */
[C---:B------:R-:W-:Y:S01]  /*2060*/  FMUL.FTZ R34, R0.reuse, R34 ;  /* 0x0000002200227220 */ /* 0x040fe20000410000 */
[----:B------:R-:W-:Y:S01]  /*2070*/  FMUL.FTZ R35, R0, R35 ;  /* 0x0000002300237220 */ /* 0x000fe20000410000 */
[----:B------:R-:W-:Y:S01]  /*2080*/  IADD3 R55, -R12, UR48, R55 ;  /* 0x000000300c377c10 */ /* 0x000fe2000fffe137 */
[C---:B------:R-:W-:Y:S01]  /*2090*/  FMUL.FTZ R38, R0.reuse, R38 ;  /* 0x0000002600267220 */ /* 0x040fe20000410000 */
[----:B------:R-:W4:Y:S01]  /*20a0*/  MUFU.TANH R27, R27 ;  /* 0x0000001b001b7308 */ /* 0x000f220000002400 */
[----:B------:R-:W-:Y:S01]  /*20b0*/  FMUL.FTZ R7, R0, R59 ;  /* 0x0000003b00077220 */ /* 0x000fe20000410000 */
[----:B--2---:R-:W-:Y:S01]  /*20c0*/  VIADDMNMX R10, R10, R55, R24, PT ;  /* 0x000000370a0a7246 */ /* 0x004fe20003800118 */
[C---:B------:R-:W-:Y:S01]  /*20d0*/  FMUL.FTZ R89, R0.reuse, R33 ;  /* 0x0000002100597220 */ /* 0x040fe20000410000 */
[C---:B------:R-:W-:Y:S01]  /*20e0*/  FMUL.FTZ R39, R0.reuse, R39 ;  /* 0x0000002700277220 */ /* 0x040fe20000410000 */
[----:B------:R-:W-:Y:S01]  /*20f0*/  FMUL.FTZ R33, R0, R41 ;  /* 0x0000002900217220 */ /* 0x000fe20000410000 */
[----:B------:R-:W-:Y:S01]  /*2100*/  ISETP.GT.AND P3, PT, R10, RZ, PT ;  /* 0x000000ff0a00720c */ /* 0x000fe20003f64270 */
[----:B------:R-:W-:Y:S01]  /*2110*/  FMUL.FTZ R4, R0, R57 ;  /* 0x0000003900047220 */ /* 0x000fe20000410000 */
[----:B------:R-:W2:Y:S01]  /*2120*/  MUFU.TANH R30, R30 ;  /* 0x0000001e001e7308 */ /* 0x000ea20000002400 */
[----:B------:R-:W-:Y:S01]  /*2130*/  ISETP.GT.AND P4, PT, R10, 0x1, PT ;  /* 0x000000010a00780c */ /* 0x000fe20003f84270 */
[----:B------:R-:W-:Y:S01]  /*2140*/  FMUL.FTZ R42, R0, R42 ;  /* 0x0000002a002a7220 */ /* 0x000fe20000410000 */
[----:B------:R-:W-:Y:S01]  /*2150*/  ISETP.GT.AND P5, PT, R10, 0x8, PT ;  /* 0x000000080a00780c */ /* 0x000fe20003fa4270 */
[----:B01----:R-:W-:Y:S01]  /*2160*/  FMUL.FTZ R3, R0, R53 ;  /* 0x0000003500037220 */ /* 0x003fe20000410000 */
[----:B---3--:R-:W-:Y:S01]  /*2170*/  FSEL R95, R26, -INF , P3 ;  /* 0xff8000001a5f7808 */ /* 0x008fe20001800000 */
[----:B------:R-:W-:Y:S01]  /*2180*/  FMUL.FTZ R43, R0, R43 ;  /* 0x0000002b002b7220 */ /* 0x000fe20000410000 */
[----:B------:R-:W-:Y:S01]  /*2190*/  ISETP.GT.AND P3, PT, R10, 0x9, PT ;  /* 0x000000090a00780c */ /* 0x000fe20003f64270 */
[----:B------:R-:W0:Y:S01]  /*21a0*/  MUFU.TANH R31, R31 ;  /* 0x0000001f001f7308 */ /* 0x000e220000002400 */
[----:B----4-:R-:W-:Y:S01]  /*21b0*/  FSEL R59, R27, -INF , P4 ;  /* 0xff8000001b3b7808 */ /* 0x010fe20002000000 */
[----:B------:R-:W-:Y:S01]  /*21c0*/  FMUL.FTZ R46, R0, R46 ;  /* 0x0000002e002e7220 */ /* 0x000fe20000410000 */
[----:B------:R-:W-:Y:S01]  /*21d0*/  ISETP.GT.AND P4, PT, R10, 0x10, PT ;  /* 0x000000100a00780c */ /* 0x000fe20003f84270 */
[C---:B------:R-:W-:Y:S01]  /*21e0*/  FMUL.FTZ R20, R0.reuse, R52 ;  /* 0x0000003400147220 */ /* 0x040fe20000410000 */
[C---:B------:R-:W-:Y:S01]  /*21f0*/  FMUL.FTZ R51, R0.reuse, R51 ;  /* 0x0000003300337220 */ /* 0x040fe20000410000 */
[C---:B------:R-:W-:Y:S01]  /*2200*/  FMUL.FTZ R47, R0.reuse, R47 ;  /* 0x0000002f002f7220 */ /* 0x040fe20000410000 */
[----:B------:R-:W-:Y:S01]  /*2210*/  FMUL.FTZ R50, R0, R50 ;  /* 0x0000003200327220 */ /* 0x000fe20000410000 */
[----:B------:R-:W1:Y:S01]  /*2220*/  MUFU.TANH R34, R34 ;  /* 0x0000002200227308 */ /* 0x000e620000002400 */
[----:B--2---:R-:W-:Y:S01]  /*2230*/  FSEL R57, R30, -INF , P5 ;  /* 0xff8000001e397808 */ /* 0x004fe20002800000 */
[C---:B------:R-:W-:Y:S01]  /*2240*/  FMUL.FTZ R92, R0.reuse, R28 ;  /* 0x0000001c005c7220 */ /* 0x040fe20000410000 */
[C---:B------:R-:W-:Y:S01]  /*2250*/  FMUL.FTZ R91, R0.reuse, R32 ;  /* 0x00000020005b7220 */ /* 0x040fe20000410000 */
[C---:B------:R-:W-:Y:S01]  /*2260*/  FMUL.FTZ R32, R0.reuse, R44 ;  /* 0x0000002c00207220 */ /* 0x040fe20000410000 */
[C---:B------:R-:W-:Y:S01]  /*2270*/  FMUL.FTZ R28, R0.reuse, R45 ;  /* 0x0000002d001c7220 */ /* 0x040fe20000410000 */
[C---:B------:R-:W-:Y:S01]  /*2280*/  FMUL.FTZ R14, R0.reuse, R49 ;  /* 0x00000031000e7220 */ /* 0x040fe20000410000 */
[C---:B------:R-:W-:Y:S01]  /*2290*/  FMUL.FTZ R54, R0.reuse, R54 ;  /* 0x0000003600367220 */ /* 0x040fe20000410000 */
[----:B------:R-:W2:Y:S01]  /*22a0*/  MUFU.TANH R35, R35 ;  /* 0x0000002300237308 */ /* 0x000ea20000002400 */
[----:B0-----:R-:W-:Y:S01]  /*22b0*/  FSEL R53, R31, -INF , P3 ;  /* 0xff8000001f357808 */ /* 0x001fe20001800000 */
[----:B------:R-:W-:Y:S01]  /*22c0*/  FMUL.FTZ R93, R0, R29 ;  /* 0x0000001d005d7220 */ /* 0x000fe20000410000 */
[----:B------:R-:W-:Y:S01]  /*22d0*/  ISETP.GT.AND P3, PT, R10, 0x11, PT ;  /* 0x000000110a00780c */ /* 0x000fe20003f64270 */
        /* <DEDUP_REMOVED lines=33> */
[C---:B------:R-:W-:Y:S01]  /*24f0*/  FMUL.FTZ R25, R0.reuse, R25 ;  /* 0x0000001900197220 */ /* 0x040fe20000410000 */
[----:B------:R-:W2:Y:S01]  /*2500*/  SHFL.IDX PT, R72, R21, RZ, 0x1c1f ;  /* 0x001c1fff15487589 */ /* 0x000ea200000e0000 */
[----:B------:R-:W-:Y:S01]  /*2510*/  FMUL.FTZ R37, R0, R37 ;  /* 0x0000002500257220 */ /* 0x000fe20000410000 */
[----:B------:R-:W-:Y:S01]  /*2520*/  MUFU.TANH R43, R43 ;  /* 0x0000002b002b7308 */ /* 0x000fe20000002400 */
[----:B------:R-:W-:-:S04]  /*2530*/  UIMAD.WIDE.U32 UR6, UR43, UR6, URZ ;  /* 0x000000062b0672a5 */ /* 0x000fc8000f8e003f */
[----:B------:R-:W-:-:S03]  /*2540*/  @UP0 USHF.R.U32.HI UR11, URZ, UR14, UR7 ;  /* 0x0000000e3f0b0299 */ /* 0x000fc60008011607 */
[----:B------:R3:W-:Y:S01]  /*2550*/  MUFU.TANH R9, R7 ;  /* 0x0000000700097308 */ /* 0x0007e20000002400 */
[----:B------:R-:W-:-:S04]  /*2560*/  UIADD3 UR6, UR11, UR48, -UR49 ;  /* 0x000000300b067290 */ /* 0x000fc8000fffe831 */
[----:B------:R-:W-:-:S03]  /*2570*/  USHF.R.S32.HI UR7, URZ, 0x1f, UR6 ;  /* 0x0000001f3f077899 */ /* 0x000fc60008011406 */
[----:B------:R-:W4:Y:S01]  /*2580*/  MUFU.TANH R46, R46 ;  /* 0x0000002e002e7308 */ /* 0x000f220000002400 */
[----:B---3--:R-:W-:Y:S01]  /*2590*/  FMNMX.FTZ R7, R27, R6, !PT ;  /* 0x000000061b077209 */ /* 0x008fe20007810000 */
[----:B------:R-:W-:-:S03]  /*25a0*/  ULEA.HI UR7, UR7, UR6, URZ, 0x7 ;  /* 0x0000000607077291 */ /* 0x000fc6000f8f383f */
[----:B------:R-:W-:Y:S01]  /*25b0*/  FMNMX.FTZ R6, R52, R7, !PT ;  /* 0x0000000734067209 */ /* 0x000fe20007810000 */
[----:B------:R-:W-:Y:S01]  /*25c0*/  USHF.R.S32.HI UR7, URZ, 0x7, UR7 ;  /* 0x000000073f077899 */ /* 0x000fe20008011407 */
[----:B--2---:R-:W-:Y:S01]  /*25d0*/  VIADDMNMX R72, R72, R55, R24, PT ;  /* 0x0000003748487246 */ /* 0x004fe20003800118 */
[----:B------:R0:W-:Y:S02]  /*25e0*/  MUFU.TANH R8, R51 ;  /* 0x0000003300087308 */ /* 0x0001e40000002400 */
[----:B------:R-:W-:Y:S01]  /*25f0*/  UISETP.LT.AND UP1, UPT, URZ, UR7, UPT ;  /* 0x000000073f00728c */ /* 0x000fe2000bf21270 */
[----:B------:R-:W-:-:S03]  /*2600*/  ISETP.GT.AND P5, PT, R72, 0x8, PT ;  /* 0x000000084800780c */ /* 0x000fc60003fa4270 */
[----:B------:R-:W-:Y:S02]  /*2610*/  USEL UR17, URZ, UR7, !UP1 ;  /* 0x000000073f117287 */ /* 0x000fe4000c800000 */
[----:B------:R4:W2:Y:S01]  /*2620*/  MUFU.TANH R45, R47 ;  /* 0x0000002f002d7308 */ /* 0x0008a20000002400 */
[----:B0-----:R-:W-:Y:S01]  /*2630*/  FSEL R51, R38, -INF , P4 ;  /* 0xff80000026337808 */ /* 0x001fe20002000000 */
[----:B------:R-:W-:Y:S01]  /*2640*/  UISETP.GE.AND UP1, UPT, UR18, UR17, UPT ;  /* 0x000000111200728c */ /* 0x000fe2000bf26270 */
[----:B------:R-:W-:Y:S02]  /*2650*/  ISETP.GT.AND P4, PT, R10, 0x20, PT ;  /* 0x000000200a00780c */ /* 0x000fe40003f84270 */
[----:B------:R-:W-:Y:S02]  /*2660*/  FMNMX.FTZ R7, R51, R6, !PT ;  /* 0x0000000633077209 */ /* 0x000fe40007810000 */
[----:B-1----:R-:W-:Y:S01]  /*2670*/  FSEL R49, R42, -INF , P4 ;  /* 0xff8000002a317808 */ /* 0x002fe20002000000 */
[----:B------:R0:W1:Y:S01]  /*2680*/  MUFU.TANH R44, R50 ;  /* 0x00000032002c7308 */ /* 0x0000620000002400 */
[----:B------:R-:W-:-:S04]  /*2690*/  ISETP.GT.AND P4, PT, R10, 0x28, PT ;  /* 0x000000280a00780c */ /* 0x000fc80003f84270 */
[----:B----4-:R-:W-:Y:S02]  /*26a0*/  FSEL R47, R46, -INF , P4 ;  /* 0xff8000002e2f7808 */ /* 0x010fe40002000000 */
[C---:B------:R-:W-:Y:S01]  /*26b0*/  ISETP.GT.AND P4, PT, R10.reuse, 0x30, PT ;  /* 0x000000300a00780c */ /* 0x040fe20003f84270 */
[----:B------:R-:W3:Y:S01]  /*26c0*/  MUFU.TANH R54, R54 ;  /* 0x0000003600367308 */ /* 0x000ee20000002400 */
[----:B0-----:R-:W-:Y:S02]  /*26d0*/  FSEL R50, R39, -INF , P3 ;  /* 0xff80000027327808 */ /* 0x001fe40001800000 */
[----:B------:R-:W-:Y:S02]  /*26e0*/  ISETP.GT.AND P3, PT, R10, 0x21, PT ;  /* 0x000000210a00780c */ /* 0x000fe40003f64270 */
[----:B------:R-:W-:Y:S02]  /*26f0*/  FMNMX.FTZ R6, R50, R7, !PT ;  /* 0x0000000732067209 */ /* 0x000fe40007810000 */
[----:B------:R-:W-:Y:S01]  /*2700*/  FSEL R48, R43, -INF , P3 ;  /* 0xff8000002b307808 */ /* 0x000fe20001800000 */
[----:B------:R0:W4:Y:S01]  /*2710*/  MUFU.TANH R40, R58 ;  /* 0x0000003a00287308 */ /* 0x0001220000002400 */
[----:B------:R-:W-:-:S02]  /*2720*/  FMNMX.FTZ R7, R49, R6, !PT ;  /* 0x0000000631077209 */ /* 0x000fc40007810000 */
[----:B------:R-:W-:Y:S02]  /*2730*/  ISETP.GT.AND P3, PT, R10, 0x29, PT ;  /* 0x000000290a00780c */ /* 0x000fe40003f64270 */
[----:B------:R-:W-:Y:S02]  /*2740*/  FMNMX.FTZ R6, R48, R7, !PT ;  /* 0x0000000730067209 */ /* 0x000fe40007810000 */
[----:B--2---:R-:W-:Y:S01]  /*2750*/  FSEL R45, R45, -INF , P3 ;  /* 0xff8000002d2d7808 */ /* 0x004fe20001800000 */
[----:B------:R-:W2:Y:S01]  /*2760*/  MUFU.TANH R62, R62 ;  /* 0x0000003e003e7308 */ /* 0x000ea20000002400 */
[----:B------:R-:W-:Y:S01]  /*2770*/  FMNMX.FTZ R6, R47, R6, !PT ;  /* 0x000000062f067209 */ /* 0x000fe20007810000 */
[----:B0-----:R-:W-:Y:S01]  /*2780*/  FMUL.FTZ R58, R0, R61 ;  /* 0x0000003d003a7220 */ /* 0x001fe20000410000 */
[----:B------:R-:W-:Y:S01]  /*2790*/  ISETP.GT.AND P3, PT, R10, 0x31, PT ;  /* 0x000000310a00780c */ /* 0x000fe20003f64270 */
[----:B------:R-:W-:Y:S01]  /*27a0*/  FMUL.FTZ R61, R0, R64 ;  /* 0x00000040003d7220 */ /* 0x000fe20000410000 */
[----:B-1----:R-:W-:Y:S01]  /*27b0*/  FSEL R44, R44, -INF , P4 ;  /* 0xff8000002c2c7808 */ /* 0x002fe20002000000 */
[----:B------:R-:W-:Y:S01]  /*27c0*/  FMUL.FTZ R64, R0, R73 ;  /* 0x0000004900407220 */ /* 0x000fe20000410000 */
[----:B------:R-:W-:Y:S01]  /*27d0*/  FMNMX.FTZ R7, R45, R6, !PT ;  /* 0x000000062d077209 */ /* 0x000fe20007810000 */
[----:B------:R-:W0:Y:S01]  /*27e0*/  MUFU.TANH R63, R63 ;  /* 0x0000003f003f7308 */ /* 0x000e220000002400 */
[----:B------:R-:W-:Y:S01]  /*27f0*/  ISETP.GT.AND P4, PT, R10, 0x38, PT ;  /* 0x000000380a00780c */ /* 0x000fe20003f84270 */
[----:B------:R-:W-:Y:S01]  /*2800*/  IMAD.U32 R73, RZ, RZ, UR10 ;  /* 0x0000000aff497e24 */ /* 0x000fe2000f8e00ff */
[----:B------:R-:W-:-:S02]  /*2810*/  FSEL R43, R8, -INF , P3 ;  /* 0xff800000082b7808 */ /* 0x000fc40001800000 */
[----:B------:R-:W-:Y:S02]  /*2820*/  FMNMX.FTZ R6, R44, R7, !PT ;  /* 0x000000072c067209 */ /* 0x000fe40007810000 */
[----:B------:R-:W-:Y:S01]  /*2830*/  ISETP.GT.AND P3, PT, R10, 0x39, PT ;  /* 0x000000390a00780c */ /* 0x000fe20003f64270 */
[----:B------:R-:W1:Y:S01]  /*2840*/  MUFU.TANH R66, R66 ;  /* 0x0000004200427308 */ /* 0x000e620000002400 */
[----:B---3--:R-:W-:Y:S02]  /*2850*/  FSEL R42, R54, -INF , P4 ;  /* 0xff800000362a7808 */ /* 0x008fe40002000000 */
[----:B------:R-:W-:Y:S02]  /*2860*/  FMNMX.FTZ R7, R43, R6, !PT ;  /* 0x000000062b077209 */ /* 0x000fe40007810000 */
[----:B------:R-:W-:Y:S02]  /*2870*/  ISETP.GT.AND P4, PT, R10, 0x40, PT ;  /* 0x000000400a00780c */ /* 0x000fe40003f84270 */
[----:B------:R-:W-:Y:S01]  /*2880*/  FSEL R41, R41, -INF , P3 ;  /* 0xff80000029297808 */ /* 0x000fe20001800000 */
[----:B------:R-:W3:Y:S01]  /*2890*/  MUFU.TANH R30, R67 ;  /* 0x00000043001e7308 */ /* 0x000ee20000002400 */
[----:B------:R-:W-:-:S02]  /*28a0*/  FMNMX.FTZ R6, R42, R7, !PT ;  /* 0x000000072a067209 */ /* 0x000fc40007810000 */
[----:B------:R-:W-:Y:S02]  /*28b0*/  ISETP.GT.AND P3, PT, R10, 0x41, PT ;  /* 0x000000410a00780c */ /* 0x000fe40003f64270 */
[----:B----4-:R-:W-:Y:S02]  /*28c0*/  FSEL R40, R40, -INF , P4 ;  /* 0xff80000028287808 */ /* 0x010fe40002000000 */
[----:B------:R-:W-:Y:S01]  /*28d0*/  FMNMX.FTZ R7, R41, R6, !PT ;  /* 0x0000000629077209 */ /* 0x000fe20007810000 */
[----:B------:R4:W5:Y:S01]  /*28e0*/  MUFU.TANH R31, R70 ;  /* 0x00000046001f7308 */ /* 0x0009620000002400 */
[----:B------:R-:W-:Y:S02]  /*28f0*/  ISETP.GT.AND P4, PT, R10, 0x48, PT ;  /* 0x000000480a00780c */ /* 0x000fe40003f84270 */
[----:B------:R-:W-:Y:S02]  /*2900*/  FSEL R39, R9, -INF , P3 ;  /* 0xff80000009277808 */ /* 0x000fe40001800000 */
[----:B------:R-:W-:-:S02]  /*2910*/  FMNMX.FTZ R6, R40, R7, !PT ;  /* 0x0000000728067209 */ /* 0x000fc40007810000 */
[----:B------:R-:W-:Y:S01]  /*2920*/  ISETP.GT.AND P3, PT, R10, 0x49, PT ;  /* 0x000000490a00780c */ /* 0x000fe20003f64270 */
[----:B------:R-:W5:Y:S01]  /*2930*/  MUFU.TANH R13, R71 ;  /* 0x00000047000d7308 */ /* 0x000f620000002400 */
[----:B--2---:R-:W-:Y:S01]  /*2940*/  FSEL R38, R62, -INF , P4 ;  /* 0xff8000003e267808 */ /* 0x004fe20002000000 */
[C---:B------:R-:W-:Y:S01]  /*2950*/  FMUL.FTZ R62, R0.reuse, R69 ;  /* 0x00000045003e7220 */ /* 0x040fe20000410000 */
[----:B------:R-:W-:Y:S01]  /*2960*/  FMNMX.FTZ R7, R39, R6, !PT ;  /* 0x0000000627077209 */ /* 0x000fe20007810000 */
[----:B------:R-:W-:Y:S01]  /*2970*/  FMUL.FTZ R69, R0, R81 ;  /* 0x0000005100457220 */ /* 0x000fe20000410000 */
[----:B------:R-:W-:Y:S01]  /*2980*/  ISETP.GT.AND P4, PT, R10, 0x50, PT ;  /* 0x000000500a00780c */ /* 0x000fe20003f84270 */
[----:B----4-:R-:W-:Y:S01]  /*2990*/  FMUL.FTZ R70, R0, R85 ;  /* 0x0000005500467220 */ /* 0x010fe20000410000 */
[----:B0-----:R-:W-:Y:S01]  /*29a0*/  FSEL R34, R63, -INF , P3 ;  /* 0xff8000003f227808 */ /* 0x001fe20001800000 */
[----:B------:R-:W0:Y:S01]  /*29b0*/  MUFU.TANH R15, R74 ;  /* 0x0000004a000f7308 */ /* 0x000e220000002400 */
[----:B------:R-:W-:-:S02]  /*29c0*/  FMNMX.FTZ R7, R38, R7, !PT ;  /* 0x0000000726077209 */ /* 0x000fc40007810000 */
[----:B------:R-:W-:Y:S02]  /*29d0*/  ISETP.GT.AND P3, PT, R10, 0x51, PT ;  /* 0x000000510a00780c */ /* 0x000fe40003f64270 */
[----:B-1----:R-:W-:Y:S01]  /*29e0*/  FSEL R35, R66, -INF , P4 ;  /* 0xff80000042237808 */ /* 0x002fe20002000000 */
[----:B------:R-:W-:Y:S01]  /*29f0*/  FMUL.FTZ R66, R0, R77 ;  /* 0x0000004d00427220 */ /* 0x000fe20000410000 */
[----:B------:R-:W-:Y:S01]  /*2a00*/  FMNMX.FTZ R6, R34, R7, !PT ;  /* 0x0000000722067209 */ /* 0x000fe20007810000 */
[----:B------:R-:W1:Y:S01]  /*2a10*/  MUFU.TANH R75, R75 ;  /* 0x0000004b004b7308 */ /* 0x000e620000002400 */
[----:B------:R-:W-:Y:S02]  /*2a20*/  ISETP.GT.AND P4, PT, R10, 0x58, PT ;  /* 0x000000580a00780c */ /* 0x000fe40003f84270 */
[----:B---3--:R-:W-:Y:S02]  /*2a30*/  FSEL R30, R30, -INF , P3 ;  /* 0xff8000001e1e7808 */ /* 0x008fe40001800000 */
[----:B------:R-:W-:-:S02]  /*2a40*/  FMNMX.FTZ R7, R35, R6, !PT ;  /* 0x0000000623077209 */ /* 0x000fc40007810000 */
[----:B------:R-:W-:Y:S01]  /*2a50*/  ISETP.GT.AND P3, PT, R10, 0x59, PT ;  /* 0x000000590a00780c */ /* 0x000fe20003f64270 */
[----:B------:R-:W2:Y:S01]  /*2a60*/  MUFU.TANH R78, R78 ;  /* 0x0000004e004e7308 */ /* 0x000ea20000002400 */
[----:B-----5:R-:W-:Y:S02]  /*2a70*/  FSEL R31, R31, -INF , P4 ;  /* 0xff8000001f1f7808 */ /* 0x020fe40002000000 */
[----:B------:R-:W-:Y:S02]  /*2a80*/  FMNMX.FTZ R6, R30, R7, !PT ;  /* 0x000000071e067209 */ /* 0x000fe40007810000 */
[----:B------:R-:W-:Y:S02]  /*2a90*/  ISETP.GT.AND P4, PT, R10, 0x60, PT ;  /* 0x000000600a00780c */ /* 0x000fe40003f84270 */
[----:B------:R-:W-:Y:S01]  /*2aa0*/  FSEL R13, R13, -INF , P3 ;  /* 0xff8000000d0d7808 */ /* 0x000fe20001800000 */
[----:B------:R-:W3:Y:S01]  /*2ab0*/  MUFU.TANH R79, R79 ;  /* 0x0000004f004f7308 */ /* 0x000ee20000002400 */
[----:B------:R-:W-:-:S02]  /*2ac0*/  FMNMX.FTZ R6, R31, R6, !PT ;  /* 0x000000061f067209 */ /* 0x000fc40007810000 */
[C---:B------:R-:W-:Y:S02]  /*2ad0*/  ISETP.GT.AND P3, PT, R10.reuse, 0x61, PT ;  /* 0x000000610a00780c */ /* 0x040fe40003f64270 */
[----:B0-----:R-:W-:Y:S02]  /*2ae0*/  FSEL R15, R15, -INF , P4 ;  /* 0xff8000000f0f7808 */ /* 0x001fe40002000000 */
        /* <DEDUP_REMOVED lines=10> */
[----:B---3--:R-:W-:Y:S01]  /*2b90*/  FSEL R8, R79, -INF , P3 ;  /* 0xff8000004f087808 */ /* 0x008fe20001800000 */
[----:B------:R-:W2:Y:S01]  /*2ba0*/  MUFU.TANH R86, R86 ;  /* 0x0000005600567308 */ /* 0x000ea20000002400 */
[----:B------:R-:W-:-:S02]  /*2bb0*/  FMNMX.FTZ R7, R9, R12, !PT ;  /* 0x0000000c09077209 */ /* 0x000fc40007810000 */
[----:B------:R-:W-:Y:S02]  /*2bc0*/  ISETP.GT.AND P3, PT, R10, 0x71, PT ;  /* 0x000000710a00780c */ /* 0x000fe40003f64270 */
[----:B0-----:R-:W-:Y:S02]  /*2bd0*/  FSEL R12, R82, -INF , P4 ;  /* 0xff800000520c7808 */ /* 0x001fe40002000000 */
[----:B------:R-:W-:Y:S01]  /*2be0*/  FMNMX.FTZ R11, R8, R7, !PT ;  /* 0x00000007080b7209 */ /* 0x000fe20007810000 */
[----:B------:R-:W0:Y:S01]  /*2bf0*/  MUFU.TANH R87, R87 ;  /* 0x0000005700577308 */ /* 0x000e220000002400 */
[----:B------:R-:W-:Y:S02]  /*2c00*/  ISETP.GT.AND P4, PT, R10, 0x78, PT ;  /* 0x000000780a00780c */ /* 0x000fe40003f84270 */
[----:B-1----:R-:W-:Y:S02]  /*2c10*/  FSEL R7, R83, -INF , P3 ;  /* 0xff80000053077808 */ /* 0x002fe40001800000 */
[----:B------:R-:W-:-:S02]  /*2c20*/  FMNMX.FTZ R26, R12, R11, !PT ;  /* 0x0000000b0c1a7209 */ /* 0x000fc40007810000 */
[----:B------:R-:W-:Y:S01]  /*2c30*/  ISETP.GT.AND P3, PT, R10, 0x79, PT ;  /* 0x000000790a00780c */ /* 0x000fe20003f64270 */
[----:B------:R-:W-:Y:S01]  /*2c40*/  MUFU.TANH R88, R88 ;  /* 0x0000005800587308 */ /* 0x000fe20000002400 */
[----:B--2---:R-:W-:Y:S02]  /*2c50*/  FSEL R11, R86, -INF , P4 ;  /* 0xff800000560b7808 */ /* 0x004fe40002000000 */
[----:B------:R-:W-:Y:S02]  /*2c60*/  FMNMX.FTZ R26, R7, R26, !PT ;  /* 0x0000001a071a7209 */ /* 0x000fe40007810000 */
[----:B------:R-:W-:Y:S02]  /*2c70*/  ISETP.GT.AND P4, PT, R72, 0x1, PT ;  /* 0x000000014800780c */ /* 0x000fe40003f84270 */
[----:B------:R-:W-:Y:S01]  /*2c80*/  FMNMX.FTZ R63, R11, R26, !PT ;  /* 0x0000001a0b3f7209 */ /* 0x000fe20007810000 */
[----:B------:R-:W1:Y:S01]  /*2c90*/  MUFU.TANH R25, R25 ;  /* 0x0000001900197308 */ /* 0x000e620000002400 */
[----:B0-----:R-:W-:-:S04]  /*2ca0*/  FSEL R10, R87, -INF , P3 ;  /* 0xff800000570a7808 */ /* 0x001fc80001800000 */
[----:B------:R-:W-:Y:S01]  /*2cb0*/  FMNMX.FTZ R26, R10, R63, !PT ;  /* 0x0000003f0a1a7209 */ /* 0x000fe20007810000 */
[C---:B------:R-:W-:Y:S01]  /*2cc0*/  FMUL.FTZ R63, R0.reuse, R68 ;  /* 0x00000044003f7220 */ /* 0x040fe20000410000 */
[----:B------:R-:W-:Y:S01]  /*2cd0*/  FMUL.FTZ R68, R0, R80 ;  /* 0x0000005000447220 */ /* 0x000fe20000410000 */
[----:B------:R-:W0:Y:S02]  /*2ce0*/  MUFU.TANH R92, R92 ;  /* 0x0000005c005c7308 */ /* 0x000e240000002400 */
[----:B------:R-:W2:Y:S06]  /*2cf0*/  SHFL.BFLY PT, R67, R26, 0x2, 0x1f ;  /* 0x0c401f001a437f89 */ /* 0x000eac00000e0000 */
[----:B------:R-:W-:Y:S01]  /*2d00*/  MUFU.TANH R93, R93 ;  /* 0x0000005d005d7308 */ /* 0x000fe20000002400 */
[----:B-1----:R-:W-:-:S02]  /*2d10*/  FSEL R55, R25, -INF , P4 ;  /* 0xff80000019377808 */ /* 0x002fc40002000000 */
[----:B------:R-:W-:-:S05]  /*2d20*/  ISETP.GT.AND P4, PT, R72, 0x10, PT ;  /* 0x000000104800780c */ /* 0x000fca0003f84270 */
[----:B------:R-:W1:Y:S01]  /*2d30*/  MUFU.TANH R91, R91 ;  /* 0x0000005b005b7308 */ /* 0x000e620000002400 */
[----:B0-----:R-:W-:-:S07]  /*2d40*/  FSEL R92, R92, -INF , P5 ;  /* 0xff8000005c5c7808 */ /* 0x001fce0002800000 */
[----:B------:R-:W-:Y:S01]  /*2d50*/  MUFU.TANH R89, R89 ;  /* 0x0000005900597308 */ /* 0x000fe20000002400 */
[----:B--2---:R-:W-:Y:S01]  /*2d60*/  FMNMX.FTZ R46, R26, R67, !PT ;  /* 0x000000431a2e7209 */ /* 0x004fe20007810000 */
[----:B------:R-:W-:-:S04]  /*2d70*/  FMUL.FTZ R67, R0, R76 ;  /* 0x0000004c00437220 */ /* 0x000fc80000410000 */
[----:B------:R-:W0:Y:S02]  /*2d80*/  SHFL.BFLY PT, R71, R46, 0x1, 0x1f ;  /* 0x0c201f002e477f89 */ /* 0x000e2400000e0000 */
[----:B------:R-:W2:Y:S01]  /*2d90*/  MUFU.TANH R90, R90 ;  /* 0x0000005a005a7308 */ /* 0x000ea20000002400 */
[----:B-1----:R-:W-:Y:S02]  /*2da0*/  FSEL R91, R91, -INF , P4 ;  /* 0xff8000005b5b7808 */ /* 0x002fe40002000000 */
[----:B------:R-:W-:-:S05]  /*2db0*/  ISETP.GT.AND P4, PT, R72, 0x18, PT ;  /* 0x000000184800780c */ /* 0x000fca0003f84270 */
[----:B------:R-:W1:Y:S08]  /*2dc0*/  MUFU.TANH R37, R37 ;  /* 0x0000002500257308 */ /* 0x000e700000002400 */
[----:B------:R-:W3:Y:S01]  /*2dd0*/  MUFU.TANH R36, R36 ;  /* 0x0000002400247308 */ /* 0x000ee20000002400 */
[----:B--2---:R-:W-:Y:S02]  /*2de0*/  FSEL R90, R90, -INF , P4 ;  /* 0xff8000005a5a7808 */ /* 0x004fe40002000000 */
[----:B------:R-:W-:-:S02]  /*2df0*/  ISETP.GT.AND P4, PT, R72, 0x20, PT ;  /* 0x000000204800780c */ /* 0x000fc40003f84270 */
[----:B0-----:R-:W-:-:S03]  /*2e00*/  FMNMX.FTZ R46, R46, R71, !PT ;  /* 0x000000472e2e7209 */ /* 0x001fc60007810000 */
[----:B------:R-:W0:Y:S01]  /*2e10*/  MUFU.TANH R33, R33 ;  /* 0x0000002100217308 */ /* 0x000e220000002400 */
[----:B------:R-:W-:Y:S01]  /*2e20*/  FMUL.FTZ R71, R0, R84 ;  /* 0x0000005400477220 */ /* 0x000fe20000410000 */
[C---:B------:R-:W-:Y:S01]  /*2e30*/  FSETP.NEU.FTZ.AND P3, PT, R46.reuse, -INF , PT ;  /* 0xff8000002e00780b */ /* 0x040fe20003f7d000 */
[----:B------:R-:W-:-:S05]  /*2e40*/  FFMA.FTZ R54, R46, R73, -8 ;  /* 0xc10000002e367423 */ /* 0x000fca0000010049 */
[----:B------:R-:W2:Y:S01]  /*2e50*/  MUFU.TANH R32, R32 ;  /* 0x0000002000207308 */ /* 0x000ea20000002400 */
[----:B------:R-:W-:Y:S02]  /*2e60*/  FSEL R54, R54, RZ, P3 ;  /* 0x000000ff36367208 */ /* 0x000fe40001800000 */
[----:B------:R-:W-:-:S03]  /*2e70*/  ISETP.GT.AND P3, PT, R72, RZ, PT ;  /* 0x000000ff4800720c */ /* 0x000fc60003f64270 */
[--C-:B------:R-:W-:Y:S01]  /*2e80*/  FFMA.FTZ R24, R59, UR10, -R54.reuse ;  /* 0x0000000a3b187c23 */ /* 0x100fe20008010836 */
[----:B------:R-:W-:Y:S01]  /*2e90*/  FSEL R88, R88, -INF , P3 ;  /* 0xff80000058587808 */ /* 0x000fe20001800000 */
[--C-:B------:R-:W-:Y:S01]  /*2ea0*/  FFMA.FTZ R59, R57, UR10, -R54.reuse ;  /* 0x0000000a393b7c23 */ /* 0x100fe20008010836 */
[----:B------:R-:W-:Y:S01]  /*2eb0*/  ISETP.GT.AND P3, PT, R72, 0x9, PT ;  /* 0x000000094800780c */ /* 0x000fe20003f64270 */
[----:B------:R-:W4:Y:S01]  /*2ec0*/  MUFU.TANH R28, R28 ;  /* 0x0000001c001c7308 */ /* 0x000f220000002400 */
[----:B------:R-:W-:Y:S01]  /*2ed0*/  FMNMX.FTZ R57, R88, R55, !PT ;  /* 0x0000003758397209 */ /* 0x000fe20007810000 */
[--C-:B------:R-:W-:Y:S01]  /*2ee0*/  FFMA.FTZ R26, R53, UR10, -R54.reuse ;  /* 0x0000000a351a7c23 */ /* 0x100fe20008010836 */
[----:B------:R-:W-:Y:S01]  /*2ef0*/  FSEL R93, R93, -INF , P3 ;  /* 0xff8000005d5d7808 */ /* 0x000fe20001800000 */
[--C-:B------:R-:W-:Y:S01]  /*2f00*/  FFMA.FTZ R21, R95, UR10, -R54.reuse ;  /* 0x0000000a5f157c23 */ /* 0x100fe20008010836 */
[----:B------:R-:W-:Y:S01]  /*2f10*/  FMNMX.FTZ R74, R92, R57, !PT ;  /* 0x000000395c4a7209 */ /* 0x000fe20007810000 */
[--C-:B------:R-:W-:Y:S01]  /*2f20*/  FFMA.FTZ R27, R27, UR10, -R54.reuse ;  /* 0x0000000a1b1b7c23 */ /* 0x100fe20008010836 */
[----:B------:R-:W-:Y:S01]  /*2f30*/  ISETP.GT.AND P3, PT, R72, 0x11, PT ;  /* 0x000000114800780c */ /* 0x000fe20003f64270 */
[----:B------:R5:W-:Y:S01]  /*2f40*/  MUFU.EX2 R25, R59 ;  /* 0x0000003b00197308 */ /* 0x000be20000000800 */
[----:B------:R-:W-:Y:S01]  /*2f50*/  FMNMX.FTZ R74, R93, R74, !PT ;  /* 0x0000004a5d4a7209 */ /* 0x000fe20007810000 */
[--C-:B------:R-:W-:Y:S01]  /*2f60*/  FFMA.FTZ R45, R45, UR10, -R54.reuse ;  /* 0x0000000a2d2d7c23 */ /* 0x100fe20008010836 */
[----:B------:R-:W-:Y:S01]  /*2f70*/  FSEL R89, R89, -INF , P3 ;  /* 0xff80000059597808 */ /* 0x000fe20001800000 */
[--C-:B------:R-:W-:Y:S01]  /*2f80*/  FFMA.FTZ R44, R44, UR10, -R54.reuse ;  /* 0x0000000a2c2c7c23 */ /* 0x100fe20008010836 */
[----:B------:R-:W-:Y:S01]  /*2f90*/  FMNMX.FTZ R74, R91, R74, !PT ;  /* 0x0000004a5b4a7209 */ /* 0x000fe20007810000 */
[--C-:B------:R-:W-:Y:S01]  /*2fa0*/  FFMA.FTZ R43, R43, UR10, -R54.reuse ;  /* 0x0000000a2b2b7c23 */ /* 0x100fe20008010836 */
[----:B------:R-:W-:Y:S01]  /*2fb0*/  ISETP.GT.AND P3, PT, R72, 0x19, PT ;  /* 0x000000194800780c */ /* 0x000fe20003f64270 */
[----:B------:R-:W4:Y:S01]  /*2fc0*/  MUFU.TANH R29, R29 ;  /* 0x0000001d001d7308 */ /* 0x000f220000002400 */
[----:B------:R-:W-:Y:S01]  /*2fd0*/  FMNMX.FTZ R57, R89, R74, !PT ;  /* 0x0000004a59397209 */ /* 0x000fe20007810000 */
[--C-:B-----5:R-:W-:Y:S01]  /*2fe0*/  FFMA.FTZ R59, R52, UR10, -R54.reuse ;  /* 0x0000000a343b7c23 */ /* 0x120fe20008010836 */
[----:B-1----:R-:W-:Y:S01]  /*2ff0*/  FSEL R53, R37, -INF , P3 ;  /* 0xff80000025357808 */ /* 0x002fe20001800000 */
[--C-:B------:R-:W-:Y:S01]  /*3000*/  FFMA.FTZ R42, R42, UR10, -R54.reuse ;  /* 0x0000000a2a2a7c23 */ /* 0x100fe20008010836 */
[----:B------:R-:W-:Y:S01]  /*3010*/  FMNMX.FTZ R74, R90, R57, !PT ;  /* 0x000000395a4a7209 */ /* 0x000fe20007810000 */
[--C-:B------:R-:W-:Y:S01]  /*3020*/  FFMA.FTZ R57, R51, UR10, -R54.reuse ;  /* 0x0000000a33397c23 */ /* 0x100fe20008010836 */
[----:B------:R-:W-:Y:S01]  /*3030*/  ISETP.GT.AND P3, PT, R72, 0x21, PT ;  /* 0x000000214800780c */ /* 0x000fe20003f64270 */
[----:B------:R-:W-:Y:S01]  /*3040*/  MUFU.TANH R14, R14 ;  /* 0x0000000e000e7308 */ /* 0x000fe20000002400 */
[----:B---3--:R-:W-:Y:S01]  /*3050*/  FSEL R52, R36, -INF , P4 ;  /* 0xff80000024347808 */ /* 0x008fe20002000000 */
[--C-:B------:R-:W-:Y:S01]  /*3060*/  FFMA.FTZ R41, R41, UR10, -R54.reuse ;  /* 0x0000000a29297c23 */ /* 0x100fe20008010836 */
[----:B------:R-:W-:Y:S01]  /*3070*/  FMNMX.FTZ R37, R53, R74, !PT ;  /* 0x0000004a35257209 */ /* 0x000fe20007810000 */
[--C-:B------:R-:W-:Y:S01]  /*3080*/  FFMA.FTZ R40, R40, UR10, -R54.reuse ;  /* 0x0000000a28287c23 */ /* 0x100fe20008010836 */
[----:B------:R-:W-:Y:S01]  /*3090*/  ISETP.GT.AND P4, PT, R72, 0x28, PT ;  /* 0x000000284800780c */ /* 0x000fe20003f84270 */
[--C-:B------:R-:W-:Y:S01]  /*30a0*/  FFMA.FTZ R39, R39, UR10, -R54.reuse ;  /* 0x0000000a27277c23 */ /* 0x100fe20008010836 */
[----:B0-----:R-:W-:Y:S01]  /*30b0*/  FSEL R33, R33, -INF , P3 ;  /* 0xff80000021217808 */ /* 0x001fe20001800000 */
[----:B------:R-:W0:Y:S01]  /*30c0*/  MUFU.TANH R20, R20 ;  /* 0x0000001400147308 */ /* 0x000e220000002400 */
[----:B------:R-:W-:Y:S01]  /*30d0*/  FMNMX.FTZ R74, R52, R37, !PT ;  /* 0x00000025344a7209 */ /* 0x000fe20007810000 */
[--C-:B------:R-:W-:Y:S01]  /*30e0*/  FFMA.FTZ R38, R38, UR10, -R54.reuse ;  /* 0x0000000a26267c23 */ /* 0x100fe20008010836 */
[----:B------:R-:W-:Y:S01]  /*30f0*/  ISETP.GT.AND P3, PT, R72, 0x29, PT ;  /* 0x000000294800780c */ /* 0x000fe20003f64270 */
[--C-:B------:R-:W-:Y:S01]  /*3100*/  FFMA.FTZ R13, R13, UR10, -R54.reuse ;  /* 0x0000000a0d0d7c23 */ /* 0x100fe20008010836 */
[----:B--2---:R-:W-:Y:S01]  /*3110*/  FSEL R51, R32, -INF , P4 ;  /* 0xff80000020337808 */ /* 0x004fe20002000000 */
[--C-:B------:R-:W-:Y:S01]  /*3120*/  FFMA.FTZ R15, R15, UR10, -R54.reuse ;  /* 0x0000000a0f0f7c23 */ /* 0x100fe20008010836 */
[----:B------:R-:W-:Y:S01]  /*3130*/  FMNMX.FTZ R74, R33, R74, !PT ;  /* 0x0000004a214a7209 */ /* 0x000fe20007810000 */
[----:B------:R-:W-:Y:S01]  /*3140*/  MUFU.TANH R3, R3 ;  /* 0x0000000300037308 */ /* 0x000fe20000002400 */
[----:B------:R-:W-:Y:S01]  /*3150*/  ISETP.GT.AND P4, PT, R72, 0x30, PT ;  /* 0x000000304800780c */ /* 0x000fe20003f84270 */
[--C-:B------:R-:W-:Y:S01]  /*3160*/  FFMA.FTZ R6, R6, UR10, -R54.reuse ;  /* 0x0000000a06067c23 */ /* 0x100fe20008010836 */
[----:B----4-:R-:W-:Y:S01]  /*3170*/  FSEL R28, R28, -INF , P3 ;  /* 0xff8000001c1c7808 */ /* 0x010fe20001800000 */
[--C-:B------:R-:W-:Y:S01]  /*3180*/  FFMA.FTZ R9, R9, UR10, -R54.reuse ;  /* 0x0000000a09097c23 */ /* 0x100fe20008010836 */
[----:B------:R-:W-:Y:S01]  /*3190*/  FMNMX.FTZ R37, R51, R74, !PT ;  /* 0x0000004a33257209 */ /* 0x000fe20007810000 */
[--C-:B------:R-:W-:Y:S01]  /*31a0*/  FFMA.FTZ R8, R8, UR10, -R54.reuse ;  /* 0x0000000a08087c23 */ /* 0x100fe20008010836 */
[----:B------:R-:W-:Y:S01]  /*31b0*/  ISETP.GT.AND P3, PT, R72, 0x31, PT ;  /* 0x000000314800780c */ /* 0x000fe20003f64270 */
[----:B------:R1:W-:Y:S01]  /*31c0*/  MUFU.EX2 R36, R59 ;  /* 0x0000003b00247308 */ /* 0x0003e20000000800 */
[----:B------:R-:W-:Y:S01]  /*31d0*/  FMNMX.FTZ R37, R28, R37, !PT ;  /* 0x000000251c257209 */ /* 0x000fe20007810000 */
[--C-:B------:R-:W-:Y:S01]  /*31e0*/  FFMA.FTZ R12, R12, UR10, -R54.reuse ;  /* 0x0000000a0c0c7c23 */ /* 0x100fe20008010836 */
[----:B------:R-:W-:-:S01]  /*31f0*/  FFMA.FTZ R7, R7, UR10, -R54 ;  /* 0x0000000a07077c23 */ /* 0x000fc20008010836 */
[--C-:B------:R-:W-:Y:S01]  /*3200*/  FFMA.FTZ R11, R11, UR10, -R54.reuse ;  /* 0x0000000a0b0b7c23 */ /* 0x100fe20008010836 */
[----:B------:R-:W-:-:S01]  /*3210*/  FFMA.FTZ R10, R10, UR10, -R54 ;  /* 0x0000000a0a0a7c23 */ /* 0x000fc20008010836 */
[----:B------:R-:W-:-:S02]  /*3220*/  CS2R R94, SRZ ;  /* 0x00000000005e7805 */ /* 0x000fc4000001ff00 */
[----:B------:R-:W2:Y:S01]  /*3230*/  MUFU.TANH R5, R5 ;  /* 0x0000000500057308 */ /* 0x000ea20000002400 */
[----:B-1----:R-:W-:-:S01]  /*3240*/  FFMA.FTZ R59, R50, UR10, -R54 ;  /* 0x0000000a323b7c23 */ /* 0x002fc20008010836 */
[----:B------:R-:W-:Y:S02]  /*3250*/  FSEL R50, R29, -INF , P4 ;  /* 0xff8000001d327808 */ /* 0x000fe40002000000 */
[----:B------:R-:W-:Y:S02]  /*3260*/  ISETP.GT.AND P4, PT, R72, 0x38, PT ;  /* 0x000000384800780c */ /* 0x000fe40003f84270 */
[----:B------:R-:W-:Y:S02]  /*3270*/  FMNMX.FTZ R74, R50, R37, !PT ;  /* 0x00000025324a7209 */ /* 0x000fe40007810000 */
[----:B------:R-:W1:Y:S01]  /*3280*/  MUFU.TANH R4, R4 ;  /* 0x0000000400047308 */ /* 0x000e620000002400 */
[----:B0-----:R-:W-:Y:S02]  /*3290*/  FSEL R20, R20, -INF , P4 ;  /* 0xff80000014147808 */ /* 0x001fe40002000000 */
[----:B------:R-:W-:-:S05]  /*32a0*/  ISETP.GT.AND P4, PT, R72, 0x40, PT ;  /* 0x000000404800780c */ /* 0x000fca0003f84270 */
[----:B------:R0:W-:Y:S01]  /*32b0*/  MUFU.EX2 R32, R57 ;  /* 0x0000003900207308 */ /* 0x0001e20000000800 */
[----:B--2---:R-:W-:Y:S02]  /*32c0*/  FSEL R5, R5, -INF , P4 ;  /* 0xff80000005057808 */ /* 0x004fe40002000000 */
[----:B------:R-:W-:-:S05]  /*32d0*/  ISETP.GT.AND P4, PT, R72, 0x48, PT ;  /* 0x000000484800780c */ /* 0x000fca0003f84270 */
        /* <DEDUP_REMOVED lines=27> */
[----:B------:R-:W-:Y:S02]  /*3490*/  ISETP.GT.AND P3, PT, R72, 0x51, PT ;  /* 0x000000514800780c */ /* 0x000fe40003f64270 */
        /* <DEDUP_REMOVED lines=108> */
[----:B------:R-:W-:Y:S01]  /*3b60*/  FFMA.FTZ R71, R71, UR10, -R59 ;  /* 0x0000000a47477c23 */ /* 0x000fe2000801083b */
[----:B------:R-:W-:-:S02]  /*3b70*/  CS2R R92, SRZ ;  /* 0x00000000005c7805 */ /* 0x000fc4000001ff00 */
[----:B------:R-:W-:Y:S02]  /*3b80*/  CS2R R90, SRZ ;  /* 0x00000000005a7805 */ /* 0x000fe4000001ff00 */
[----:B------:R-:W-:Y:S01]  /*3b90*/  CS2R R88, SRZ ;  /* 0x0000000000587805 */ /* 0x000fe2000001ff00 */
[----:B------:R-:W0:Y:S08]  /*3ba0*/  MUFU.EX2 R55, R55 ;  /* 0x0000003700377308 */ /* 0x000e300000000800 */
        /* <DEDUP_REMOVED lines=15> */
[----:B---3--:R-:W-:-:S07]  /*3ca0*/  FADD.FTZ R48, R72, R79 ;  /* 0x0000004f48307221 */ /* 0x008fce0000010000 */
[----:B------:R2:W-:Y:S08]  /*3cb0*/  MUFU.EX2 R77, R58 ;  /* 0x0000003a004d7308 */ /* 0x0005f00000000800 */
[----:B------:R-:W3:Y:S01]  /*3cc0*/  MUFU.EX2 R53, R53 ;  /* 0x0000003500357308 */ /* 0x000ee20000000800 */
[----:B--2---:R-:W-:-:S04]  /*3cd0*/  FADD.FTZ R58, R32, R81 ;  /* 0x00000051203a7221 */ /* 0x004fc80000010000 */
[----:B------:R-:W-:-:S03]  /*3ce0*/  FADD.FTZ R79, R29, R58 ;  /* 0x0000003a1d4f7221 */ /* 0x000fc60000010000 */
[----:B------:R4:W-:Y:S01]  /*3cf0*/  MUFU.EX2 R2, R61 ;  /* 0x0000003d00027308 */ /* 0x0009e20000000800 */
[----:B------:R-:W-:-:S07]  /*3d00*/  FADD.FTZ R60, R14, R79 ;  /* 0x0000004f0e3c7221 */ /* 0x000fce0000010000 */
[----:B------:R-:W2:Y:S01]  /*3d10*/  MUFU.EX2 R78, R78 ;  /* 0x0000004e004e7308 */ /* 0x000ea20000000800 */
[----:B----4-:R-:W-:-:S01]  /*3d20*/  FADD.FTZ R61, R75, R48 ;  /* 0x000000304b3d7221 */ /* 0x010fc20000010000 */
[--C-:B------:R-:W-:Y:S01]  /*3d30*/  FFMA.FTZ R48, R65, UR10, -R59.reuse ;  /* 0x0000000a41307c23 */ /* 0x100fe2000801083b */
[----:B------:R-:W-:-:S01]  /*3d40*/  FFMA.FTZ R59, R70, UR10, -R59 ;  /* 0x0000000a463b7c23 */ /* 0x000fc2000801083b */
[C---:B-----5:R-:W-:Y:S01]  /*3d50*/  F2FP.SATFINITE.E4M3.F32.PACK_AB_MERGE_C R75, R76.reuse, R75, RZ ;  /* 0x0000004b4c4b723e */ /* 0x060fe200048070ff */
[----:B------:R-:W-:-:S03]  /*3d60*/  FADD.FTZ R61, R76, R61 ;  /* 0x0000003d4c3d7221 */ /* 0x000fc60000010000 */
[----:B------:R-:W4:Y:S01]  /*3d70*/  MUFU.EX2 R28, R28 ;  /* 0x0000001c001c7308 */ /* 0x000f220000000800 */
[----:B-1----:R-:W-:-:S01]  /*3d80*/  FADD.FTZ R58, R52, R61 ;  /* 0x0000003d343a7221 */ /* 0x002fc20000010000 */
[----:B------:R-:W-:Y:S01]  /*3d90*/  FADD.FTZ R61, R3, R60 ;  /* 0x0000003c033d7221 */ /* 0x000fe20000010000 */
[----:B------:R-:W-:Y:S02]  /*3da0*/  F2FP.SATFINITE.E4M3.F32.PACK_AB_MERGE_C R150, R72, R55, R75 ;  /* 0x000000374896723e */ /* 0x000fe4000480704b */
[----:B0-----:R-:W-:Y:S01]  /*3db0*/  FADD.FTZ R58, R33, R58 ;  /* 0x0000003a213a7221 */ /* 0x001fe20000010000 */
[----:B------:R-:W-:-:S02]  /*3dc0*/  FADD.FTZ R60, R4, R61 ;  /* 0x0000003d043c7221 */ /* 0x000fc40000010000 */
[----:B------:R-:W0:Y:S01]  /*3dd0*/  MUFU.EX2 R51, R51 ;  /* 0x0000003300337308 */ /* 0x000e220000000800 */
[----:B---3--:R-:W-:-:S01]  /*3de0*/  FADD.FTZ R61, R53, R58 ;  /* 0x0000003a353d7221 */ /* 0x008fc20000010000 */
[----:B------:R-:W-:Y:S01]  /*3df0*/  FADD.FTZ R65, R45, R60 ;  /* 0x0000003c2d417221 */ /* 0x000fe20000010000 */
[----:B--2---:R-:W-:-:S02]  /*3e00*/  F2FP.SATFINITE.E4M3.F32.PACK_AB_MERGE_C R53, R78, R53, RZ ;  /* 0x000000354e35723e */ /* 0x004fc400048070ff */
[----:B------:R-:W-:Y:S01]  /*3e10*/  FADD.FTZ R61, R78, R61 ;  /* 0x0000003d4e3d7221 */ /* 0x000fe20000010000 */
[----:B------:R-:W-:-:S01]  /*3e20*/  FADD.FTZ R60, R44, R65 ;  /* 0x000000412c3c7221 */ /* 0x000fc20000010000 */
[----:B------:R-:W-:Y:S01]  /*3e30*/  F2FP.SATFINITE.E4M3.F32.PACK_AB_MERGE_C R144, R33, R52, R53 ;  /* 0x000000342190723e */ /* 0x000fe20004807035 */
[----:B------:R-:W1:Y:S01]  /*3e40*/  MUFU.EX2 R42, R42 ;  /* 0x0000002a002a7308 */ /* 0x000e620000000800 */
[----:B----4-:R-:W-:-:S01]  /*3e50*/  FADD.FTZ R58, R28, R61 ;  /* 0x0000003d1c3a7221 */ /* 0x010fc20000010000 */
[----:B------:R-:W-:-:S06]  /*3e60*/  FADD.FTZ R61, R43, R60 ;  /* 0x0000003c2b3d7221 */ /* 0x000fcc0000010000 */
        /* <DEDUP_REMOVED lines=55> */
[----:B-1----:R-:W-:-:S07]  /*41e0*/  F2FP.SATFINITE.E4M3.F32.PACK_AB_MERGE_C R21, R8, R9, RZ ;  /* 0x000000090815723e */ /* 0x002fce00048070ff */
[----:B------:R-:W1:Y:S01]  /*41f0*/  MUFU.EX2 R25, R64 ;  /* 0x0000004000197308 */ /* 0x000e620000000800 */
[----:B0-----:R-:W-:-:S07]  /*4200*/  FADD.FTZ R4, R48, R3 ;  /* 0x0000000330047221 */ /* 0x001fce0000010000 */
[----:B------:R-:W0:Y:S01]  /*4210*/  MUFU.EX2 R67, R67 ;  /* 0x0000004300437308 */ /* 0x000e220000000800 */
[C---:B--2---:R-:W-:Y:S01]  /*4220*/  F2FP.SATFINITE.E4M3.F32.PACK_AB_MERGE_C R137, R6.reuse, R15, R21 ;  /* 0x0000000f0689723e */ /* 0x044fe20004807015 */
[----:B------:R-:W-:-:S04]  /*4230*/  FADD.FTZ R14, R6, R13 ;  /* 0x0000000d060e7221 */ /* 0x000fc80000010000 */
[----:B------:R-:W-:Y:S02]  /*4240*/  FADD.FTZ R9, R9, R14 ;  /* 0x0000000e09097221 */ /* 0x000fe40000010000 */
[----:B------:R-:W2:Y:S01]  /*4250*/  MUFU.EX2 R66, R66 ;  /* 0x0000004200427308 */ /* 0x000ea20000000800 */
[----:B-1----:R-:W-:-:S01]  /*4260*/  FADD.FTZ R6, R25, R4 ;  /* 0x0000000419067221 */ /* 0x002fc20000010000 */
[----:B------:R-:W-:-:S06]  /*4270*/  FADD.FTZ R9, R8, R9 ;  /* 0x0000000908097221 */ /* 0x000fcc0000010000 */
        /* <DEDUP_REMOVED lines=10> */
[----:B------:R-:W-:Y:S01]  /*4320*/  MUFU.EX2 R11, R11 ;  /* 0x0000000b000b7308 */ /* 0x000fe20000000800 */
[----:B--2---:R-:W-:-:S07]  /*4330*/  FADD.FTZ R8, R7, R8 ;  /* 0x0000000807087221 */ /* 0x004fce0000010000 */
[----:B------:R-:W0:Y:S01]  /*4340*/  MUFU.EX2 R10, R10 ;  /* 0x0000000a000a7308 */ /* 0x000e220000000800 */
[----:B-1----:R-:W-:-:S07]  /*4350*/  FADD.FTZ R6, R69, R6 ;  /* 0x0000000645067221 */ /* 0x002fce0000010000 */
[----:B------:R-:W1:Y:S08]  /*4360*/  MUFU.EX2 R71, R71 ;  /* 0x0000004700477308 */ /* 0x000e700000000800 */
[----:B------:R-:W2:Y:S01]  /*4370*/  MUFU.EX2 R4, R59 ;  /* 0x0000003b00047308 */ /* 0x000ea20000000800 */
[----:B0-----:R-:W-:Y:S01]  /*4380*/  F2FP.SATFINITE.E4M3.F32.PACK_AB_MERGE_C R13, R10, R11, RZ ;  /* 0x0000000b0a0d723e */ /* 0x001fe200048070ff */
[----:B------:R-:W-:-:S03]  /*4390*/  FADD.FTZ R11, R11, R8 ;  /* 0x000000080b0b7221 */ /* 0x000fc60000010000 */
[----:B------:R-:W-:Y:S01]  /*43a0*/  F2FP.SATFINITE.E4M3.F32.PACK_AB_MERGE_C R139, R7, R12, R13 ;  /* 0x0000000c078b723e */ /* 0x000fe2000480700d */
[----:B-1----:R-:W-:-:S01]  /*43b0*/  FADD.FTZ R3, R71, R6 ;  /* 0x0000000647037221 */ /* 0x002fc20000010000 */
[----:B--2---:R-:W-:-:S03]  /*43c0*/  F2FP.SATFINITE.E4M3.F32.PACK_AB_MERGE_C R2, R4, R71, RZ ;  /* 0x000000470402723e */ /* 0x004fc600048070ff */
[----:B------:R-:W-:Y:S01]  /*43d0*/  FADD.FTZ R3, R4, R3 ;  /* 0x0000000304037221 */ /* 0x000fe20000010000 */
[----:B------:R-:W-:Y:S01]  /*43e0*/  F2FP.SATFINITE.E4M3.F32.PACK_AB_MERGE_C R138, R69, R68, R2 ;  /* 0x00000044458a723e */ /* 0x000fe20004807002 */
[----:B------:R-:W-:Y:S01]  /*43f0*/  FADD.FTZ R2, R10, R11 ;  /* 0x0000000b0a027221 */ /* 0x000fe20000010000 */
[----:B------:R-:W-:Y:S06]  /*4400*/  @!P3 BRA `(.L_x_10219) ;  /* 0x0000002c004cb947 */ /* 0x000fec0003800000 */
[----:B------:R-:W-:Y:S01]  /*4410*/  IMAD.MOV.U32 R4, RZ, RZ, R46 ;  /* 0x000000ffff047224 */ /* 0x000fe200078e002e */
[----:B------:R-:W-:Y:S01]  /*4420*/  UMOV UR20, UR37 ;  /* 0x0000002500147c82 */ /* 0x000fe20008000000 */
[----:B------:R-:W-:Y:S01]  /*4430*/  IMAD.MOV.U32 R5, RZ, RZ, R37 ;  /* 0x000000ffff057224 */ /* 0x000fe200078e0025 */
[----:B------:R-:W-:Y:S01]  /*4440*/  UMOV UR21, UR38 ;  /* 0x0000002600157c82 */ /* 0x000fe20008000000 */
[----:B------:R-:W-:Y:S01]  /*4450*/  IMAD.MOV.U32 R135, RZ, RZ, RZ ;  /* 0x000000ffff877224 */ /* 0x000fe200078e00ff */
[----:B------:R-:W-:-:S06]  /*4460*/  ULDC UR19, c[0x0][0x988] ;  /* 0x0002620000137ab9 */ /* 0x000fcc0000000800 */
.L_x_10229:
[----:B------:R-:W-:-:S04]  /*4470*/  UISETP.NE.AND UP1, UPT, UR21, 0x1, UPT ;  /* 0x000000011500788c */ /* 0x000fc8000bf25270 */
[----:B------:R-:W-:-:S04]  /*4480*/  USEL UR37, URZ, 0x1, UP1 ;  /* 0x000000013f257887 */ /* 0x000fc80008800000 */
[----:B------:R-:W-:Y:S01]  /*4490*/  ULOP3.LUT UR37, UR20, UR37, URZ, 0x3c, !UPT ;  /* 0x0000002514257292 */ /* 0x000fe2000f8e3c3f */
[----:B------:R-:W-:Y:S11]  /*44a0*/  @!P0 BRA `(.L_x_10220) ;  /* 0x0000000000048947 */ /* 0x000ff60003800000 */
[----:B------:R-:W-:Y:S01]  /*44b0*/  BPT.TRAP 0x1 ;  /* 0x000000040000795c */ /* 0x000fe20000300000 */
.L_x_10220:
        /* <DEDUP_REMOVED lines=9> */
.L_x_10221:
[----:B-1----:R-:W-:Y:S05]  /*4550*/  @P3 BRA `(.L_x_10222) ;  /* 0x0000000000083947 */ /* 0x002fea0003800000 */
[----:B------:R-:W1:Y:S02]  /*4560*/  SYNCS.PHASECHK.TRANS64.TRYWAIT P3, [UR22+0x19c30], R6 ;  /* 0x019c3006ff0075a7 */ /* 0x000e640008060156 */
[----:B-1----:R-:W-:Y:S05]  /*4570*/  @!P3 BRA `(.L_x_10223) ;  /* 0x000000d000f4b947 */ /* 0x002fea0003800000 */
.L_x_10222:
        /* <DEDUP_REMOVED lines=17> */
.L_x_10224:
[----:B------:R-:W-:Y:S01]  /*4690*/  ULEA UR14, UR21, UR45, 0x3 ;  /* 0x0000002d150e7291 */ /* 0x000fe2000f8e183f */
[----:B01----:R-:W-:-:S05]  /*46a0*/  IMAD.U32 R6, RZ, RZ, UR20 ;  /* 0x00000014ff067e24 */ /* 0x003fca000f8e00ff */
[----:B------:R-:W-:-:S04]  /*46b0*/  SHF.L.U32 R6, R6, 0x1f, RZ ;  /* 0x0000001f06067819 */ /* 0x000fc800000006ff */
[----:B------:R0:W1:Y:S01]  /*46c0*/  SYNCS.PHASECHK.TRANS64.TRYWAIT P3, [UR14+0x19c50], R6 ;  /* 0x019c5006ff0075a7 */ /* 0x000062000806014e */
[----:B------:R-:W-:Y:S05]  /*46d0*/  @!P0 BRA `(.L_x_10225) ;  /* 0x0000000000048947 */ /* 0x000fea0003800000 */
[----:B------:R-:W-:Y:S01]  /*46e0*/  BPT.TRAP 0x1 ;  /* 0x000000040000795c */ /* 0x000fe20000300000 */
.L_x_10225:
[----:B-1----:R-:W-:Y:S05]  /*46f0*/  @P3 BRA `(.L_x_10226) ;  /* 0x0000000000083947 */ /* 0x002fea0003800000 */
[----:B------:R-:W1:Y:S02]  /*4700*/  SYNCS.PHASECHK.TRANS64.TRYWAIT P3, [UR14+0x19c50], R6 ;  /* 0x019c5006ff0075a7 */ /* 0x000e64000806014e */
[----:B-1----:R-:W-:Y:S05]  /*4710*/  @!P3 BRA `(.L_x_10227) ;  /* 0x000000d000a4b947 */ /* 0x002fea0003800000 */
.L_x_10226:
        /* <DEDUP_REMOVED lines=17> */
[----:B01----:R-:W-:Y:S01]  /*4830*/  FMUL.FTZ R6, R0, R24 ;  /* 0x0000001800067220 */ /* 0x003fe20000410000 */
[----:B------:R-:W-:-:S02]  /*4840*/  IMAD.MOV.U32 R47, RZ, RZ, -0x2 ;  /* 0xfffffffeff2f7424 */ /* 0x000fc400078e00ff */
[C---:B------:R-:W-:Y:S01]  /*4850*/  FMUL.FTZ R8, R0.reuse, R26 ;  /* 0x0000001a00087220 */ /* 0x040fe20000410000 */
[C---:B------:R-:W-:Y:S01]  /*4860*/  FMUL.FTZ R26, R0.reuse, R38 ;  /* 0x00000026001a7220 */ /* 0x040fe20000410000 */
[C---:B------:R-:W-:Y:S01]  /*4870*/  FMUL.FTZ R38, R0.reuse, R50 ;  /* 0x0000003200267220 */ /* 0x040fe20000410000 */
[----:B------:R-:W-:Y:S01]  /*4880*/  FMUL.FTZ R7, R0, R25 ;  /* 0x0000001900077220 */ /* 0x000fe20000410000 */
[----:B------:R-:W-:Y:S01]  /*4890*/  UMOV UR6, UR11 ;  /* 0x0000000b00067c82 */ /* 0x000fe20008000000 */
[----:B------:R-:W-:Y:S01]  /*48a0*/  IMAD.U32 R50, RZ, RZ, UR49 ;  /* 0x00000031ff327e24 */ /* 0x000fe2000f8e00ff */
[----:B------:R-:W-:Y:S01]  /*48b0*/  QGMMA.64x96x32.F32.E4M3.E4M3 R88, R148, gdesc[UR4], R88, gsb0 ;  /* 0x0160000494587df3 */ /* 0x000fe20008000858 */
[----:B------:R-:W-:Y:S01]  /*48c0*/  @UP0 ULDC UR6, c[0x0][0x44c] ;  /* 0x0001130000060ab9 */ /* 0x000fe20000000800 */
[----:B------:R-:W-:Y:S01]  /*48d0*/  @UP0 ULDC UR7, c[0x0][0x450] ;  /* 0x0001140000070ab9 */ /* 0x000fe20000000800 */
[----:B------:R-:W-:Y:S01]  /*48e0*/  @P2 IMAD.HI.U32 R44, R42, UR6, RZ ;  /* 0x000000062a2c2c27 */ /* 0x000fe2000f8e00ff */
[----:B------:R-:W-:Y:S01]  /*48f0*/  UIADD3 UR6, UR11, 0x2, URZ ;  /* 0x000000020b067890 */ /* 0x000fe2000fffe03f */
[----:B------:R-:W0:Y:S02]  /*4900*/  MUFU.TANH R6, R6 ;  /* 0x0000000600067308 */ /* 0x000e240000002400 */
[C---:B------:R-:W-:Y:S01]  /*4910*/  FMUL.FTZ R11, R0.reuse, R29 ;  /* 0x0000001d000b7220 */ /* 0x040fe20000410000 */
[C---:B------:R-:W-:Y:S01]  /*4920*/  FMUL.FTZ R25, R0.reuse, R37 ;  /* 0x0000002500197220 */ /* 0x040fe20000410000 */
[----:B------:R-:W-:Y:S01]  /*4930*/  @P2 SHF.R.U32.HI R42, RZ, UR7, R44 ;  /* 0x00000007ff2a2c19 */ /* 0x000fe2000801162c */
[----:B------:R-:W-:Y:S01]  /*4940*/  UMOV UR7, 0x40000040 ;  /* 0x4000004000077882 */ /* 0x000fe20000000000 */
[C---:B------:R-:W-:Y:S01]  /*4950*/  FMUL.FTZ R37, R0.reuse, R49 ;  /* 0x0000003100257220 */ /* 0x040fe20000410000 */
[C---:B------:R-:W-:Y:S01]  /*4960*/  FMUL.FTZ R15, R0.reuse, R33 ;  /* 0x00000021000f7220 */ /* 0x040fe20000410000 */
[C---:B------:R-:W-:Y:S01]  /*4970*/  FMUL.FTZ R13, R0.reuse, R31 ;  /* 0x0000001f000d7220 */ /* 0x040fe20000410000 */
[----:B------:R-:W1:Y:S01]  /*4980*/  SHFL.IDX PT, R52, R42, RZ, 0x1c1f ;  /* 0x001c1fff2a347589 */ /* 0x000e6200000e0000 */
        /* <DEDUP_REMOVED lines=26> */
[----:B------:R-:W0:Y:S01]  /*4b30*/  SHFL.IDX PT, R42, R42, 0x1, 0x1c1f ;  /* 0x003c1f002a2a7f89 */ /* 0x000e2200000e0000 */
[----:B------:R-:W-:Y:S01]  /*4b40*/  UMOV UR10, UR19 ;  /* 0x00000013000a7c82 */ /* 0x000fe20008000000 */
        /* <DEDUP_REMOVED lines=16> */
[----:B------:R-:W-:Y:S01]  /*4c50*/  UMOV UR6, 0xffffff80 ;  /* 0xffffff8000067882 */ /* 0x000fe20000000000 */
[----:B------:R-:W-:Y:S01]  /*4c60*/  UMOV UR7, 0x40000040 ;  /* 0x4000004000077882 */ /* 0x000fe20000000000 */
[----:B------:R-:W-:-:S04]  /*4c70*/  UIMAD UR6, UR18, UR6, 0x1 ;  /* 0x00000001120674a4 */ /* 0x000fc8000f8e0206 */
[----:B------:R-:W5:Y:S02]  /*4c80*/  MUFU.TANH R40, R40 ;  /* 0x0000002800287308 */ /* 0x000f640000002400 */
[----:B------:R-:W-:Y:S01]  /*4c90*/  IMAD R47, R16, R47, UR6 ;  /* 0x00000006102f7e24 */ /* 0x000fe2000f8e022f */
[----:B------:R-:W-:-:S05]  /*4ca0*/  UIADD3 UR6, UR11, 0x4, URZ ;  /* 0x000000040b067890 */ /* 0x000fca000fffe03f */
[----:B------:R-:W5:Y:S01]  /*4cb0*/  MUFU.TANH R41, R41 ;  /* 0x0000002900297308 */ /* 0x000f620000002400 */
[----:B------:R-:W-:Y:S01]  /*4cc0*/  IADD3 R47, -R50, UR48, R47 ;  /* 0x00000030322f7c10 */ /* 0x000fe2000fffe12f */
[----:B------:R-:W-:-:S04]  /*4cd0*/  FMUL.FTZ R50, R0, R59 ;  /* 0x0000003b00327220 */ /* 0x000fc80000410000 */
[C---:B-1----:R-:W-:Y:S02]  /*4ce0*/  IMAD.IADD R49, R47.reuse, 0x1, R52 ;  /* 0x000000012f317824 */ /* 0x042fe400078e0234 */
[----:B------:R-:W1:Y:S01]  /*4cf0*/  MUFU.TANH R45, R45 ;  /* 0x0000002d002d7308 */ /* 0x000e620000002400 */
[C---:B------:R-:W-:Y:S01]  /*4d00*/  FMUL.FTZ R52, R0.reuse, R61 ;  /* 0x0000003d00347220 */ /* 0x040fe20000410000 */
[----:B------:R-:W-:Y:S01]  /*4d10*/  FMUL.FTZ R61, R0, R77 ;  /* 0x0000004d003d7220 */ /* 0x000fe20000410000 */
[----:B0-----:R-:W-:Y:S01]  /*4d20*/  IMAD.IADD R47, R47, 0x1, R42 ;  /* 0x000000012f2f7824 */ /* 0x001fe200078e022a */
[C---:B------:R-:W-:Y:S02]  /*4d30*/  ISETP.GT.AND P3, PT, R49.reuse, RZ, PT ;  /* 0x000000ff3100720c */ /* 0x040fe40003f64270 */
[C---:B------:R-:W-:Y:S02]  /*4d40*/  ISETP.GT.AND P4, PT, R49.reuse, 0x1, PT ;  /* 0x000000013100780c */ /* 0x040fe40003f84270 */
[----:B------:R-:W-:Y:S01]  /*4d50*/  FSEL R6, R6, -INF , P3 ;  /* 0xff80000006067808 */ /* 0x000fe20001800000 */
[----:B------:R-:W0:Y:S01]  /*4d60*/  MUFU.TANH R46, R46 ;  /* 0x0000002e002e7308 */ /* 0x000e220000002400 */
[----:B------:R-:W-:-:S02]  /*4d70*/  ISETP.GT.AND P3, PT, R49, 0x8, PT ;  /* 0x000000083100780c */ /* 0x000fc40003f64270 */
[----:B--2---:R-:W-:Y:S02]  /*4d80*/  FSEL R7, R7, -INF , P4 ;  /* 0xff80000007077808 */ /* 0x004fe40002000000 */
[----:B------:R-:W-:Y:S02]  /*4d90*/  FMNMX.FTZ R54, R6, R5, !PT ;  /* 0x0000000506367209 */ /* 0x000fe40007810000 */
[----:B------:R-:W-:Y:S01]  /*4da0*/  ISETP.GT.AND P4, PT, R49, 0x9, PT ;  /* 0x000000093100780c */ /* 0x000fe20003f84270 */
[----:B------:R-:W2:Y:S01]  /*4db0*/  MUFU.TANH R51, R51 ;  /* 0x0000003300337308 */ /* 0x000ea20000002400 */
[----:B---3--:R-:W-:Y:S02]  /*4dc0*/  FSEL R10, R10, -INF , P3 ;  /* 0xff8000000a0a7808 */ /* 0x008fe40001800000 */
[----:B------:R-:W-:Y:S02]  /*4dd0*/  FMNMX.FTZ R53, R7, R54, !PT ;  /* 0x0000003607357209 */ /* 0x000fe40007810000 */
[----:B------:R-:W-:-:S02]  /*4de0*/  ISETP.GT.AND P3, PT, R49, 0x10, PT ;  /* 0x000000103100780c */ /* 0x000fc40003f64270 */
[----:B----4-:R-:W-:Y:S01]  /*4df0*/  FSEL R11, R11, -INF , P4 ;  /* 0xff8000000b0b7808 */ /* 0x010fe20002000000 */
[----:B------:R-:W3:Y:S01]  /*4e00*/  MUFU.TANH R52, R52 ;  /* 0x0000003400347308 */ /* 0x000ee20000002400 */
[----:B------:R-:W-:Y:S01]  /*4e10*/  FMNMX.FTZ R54, R10, R53, !PT ;  /* 0x000000350a367209 */ /* 0x000fe20007810000 */
[----:B------:R-:W-:Y:S01]  /*4e20*/  FMUL.FTZ R53, R0, R64 ;  /* 0x0000004000357220 */ /* 0x000fe20000410000 */
        /* <DEDUP_REMOVED lines=14> */
[----:B------:R-:W5:Y:S01]  /*4f10*/  MUFU.TANH R55, R55 ;  /* 0x0000003700377308 */ /* 0x000f620000002400 */
[----:B------:R-:W-:Y:S02]  /*4f20*/  FMNMX.FTZ R54, R24, R57, !PT ;  /* 0x0000003918367209 */ /* 0x000fe40007810000 */
[----:B------:R-:W-:Y:S02]  /*4f30*/  ISETP.GT.AND P4, PT, R49, 0x21, PT ;  /* 0x000000213100780c */ /* 0x000fe40003f84270 */
[----:B------:R-:W-:Y:S02]  /*4f40*/  FSEL R28, R28, -INF , P3 ;  /* 0xff8000001c1c7808 */ /* 0x000fe40001800000 */
[----:B------:R-:W-:Y:S01]  /*4f50*/  FMNMX.FTZ R57, R25, R54, !PT ;  /* 0x0000003619397209 */ /* 0x000fe20007810000 */
[----:B------:R-:W-:Y:S01]  /*4f60*/  MUFU.TANH R58, R58 ;  /* 0x0000003a003a7308 */ /* 0x000fe20000002400 */
        /* <DEDUP_REMOVED lines=16> */
[----:B------:R-:W-:-:S02]  /*5070*/  FSEL R54, R37, -INF , P4 ;  /* 0xff80000025367808 */ /* 0x000fc40002000000 */
[C---:B------:R-:W-:Y:S02]  /*5080*/  ISETP.GT.AND P3, PT, R49.reuse, 0x38, PT ;  /* 0x000000383100780c */ /* 0x040fe40003f64270 */
[----:B------:R-:W-:Y:S01]  /*5090*/  FMNMX.FTZ R37, R36, R59, !PT ;  /* 0x0000003b24257209 */ /* 0x000fe20007810000 */
[----:B------:R-:W-:Y:S01]  /*50a0*/  FMUL.FTZ R59, R0, R73 ;  /* 0x00000049003b7220 */ /* 0x000fe20000410000 */
[C---:B------:R-:W-:Y:S01]  /*50b0*/  ISETP.GT.AND P4, PT, R49.reuse, 0x39, PT ;  /* 0x000000393100780c */ /* 0x040fe20003f84270 */
[----:B------:R-:W-:Y:S01]  /*50c0*/  MUFU.TANH R68, R68 ;  /* 0x0000004400447308 */ /* 0x000fe20000002400 */
[----:B------:R-:W-:Y:S01]  /*50d0*/  FSEL R40, R40, -INF , P3 ;  /* 0xff80000028287808 */ /* 0x000fe20001800000 */
[----:B------:R-:W-:Y:S01]  /*50e0*/  FMUL.FTZ R73, R0, R78 ;  /* 0x0000004e00497220 */ /* 0x000fe20000410000 */
[----:B------:R-:W-:Y:S01]  /*50f0*/  FMNMX.FTZ R37, R54, R37, !PT ;  /* 0x0000002536257209 */ /* 0x000fe20007810000 */
[----:B------:R-:W-:Y:S01]  /*5100*/  FMUL.FTZ R78, R0, R86 ;  /* 0x00000056004e7220 */ /* 0x000fe20000410000 */
[----:B------:R-:W-:Y:S01]  /*5110*/  ISETP.GT.AND P3, PT, R49, 0x40, PT ;  /* 0x000000403100780c */ /* 0x000fe20003f64270 */
[----:B------:R-:W-:-:S02]  /*5120*/  WARPGROUP.DEPBAR.LE gsb0, 0x0 ;  /* 0x00008000000079c5 */ /* 0x000fc40000010000 */
[----:B------:R-:W-:Y:S01]  /*5130*/  FSEL R41, R41, -INF , P4 ;  /* 0xff80000029297808 */ /* 0x000fe20002000000 */
[----:B------:R-:W5:Y:S01]  /*5140*/  MUFU.TANH R59, R59 ;  /* 0x0000003b003b7308 */ /* 0x000f620000002400 */
[----:B------:R-:W-:Y:S01]  /*5150*/  FMNMX.FTZ R64, R40, R37, !PT ;  /* 0x0000002528407209 */ /* 0x000fe20007810000 */
[----:B------:R-:W-:Y:S01]  /*5160*/  WARPGROUP.ARRIVE ;  /* 0x00000000000079c5 */ /* 0x000fe20000000000 */
[----:B------:R-:W-:Y:S02]  /*5170*/  ISETP.GT.AND P4, PT, R49, 0x41, PT ;  /* 0x000000413100780c */ /* 0x000fe40003f84270 */
[----:B-1----:R-:W-:Y:S02]  /*5180*/  FSEL R45, R45, -INF , P3 ;  /* 0xff8000002d2d7808 */ /* 0x002fe40001800000 */
[----:B------:R-:W-:Y:S01]  /*5190*/  FMNMX.FTZ R64, R41, R64, !PT ;  /* 0x0000004029407209 */ /* 0x000fe20007810000 */
[----:B------:R-:W-:Y:S01]  /*51a0*/  MUFU.TANH R85, R85 ;  /* 0x0000005500557308 */ /* 0x000fe20000002400 */
[----:B------:R-:W-:Y:S01]  /*51b0*/  ISETP.GT.AND P3, PT, R49, 0x48, PT ;  /* 0x000000483100780c */ /* 0x000fe20003f64270 */
[----:B------:R-:W-:Y:S01]  /*51c0*/  QGMMA.64x96x32.F32.E4M3.E4M3 R88, R140, gdesc[UR4], R88, gsb0 ;  /* 0x016000048c587df3 */ /* 0x000fe20008000858 */
[----:B0-----:R-:W-:Y:S01]  /*51d0*/  FSEL R46, R46, -INF , P4 ;  /* 0xff8000002e2e7808 */ /* 0x001fe20002000000 */
[----:B------:R-:W-:Y:S01]  /*51e0*/  UIADD3 UR6, UR11, 0x6, URZ ;  /* 0x000000060b067890 */ /* 0x000fe2000fffe03f */
[----:B------:R-:W-:Y:S01]  /*51f0*/  FMNMX.FTZ R37, R45, R64, !PT ;  /* 0x000000402d257209 */ /* 0x000fe20007810000 */
[----:B------:R-:W-:Y:S01]  /*5200*/  UMOV UR7, 0x40000040 ;  /* 0x4000004000077882 */ /* 0x000fe20000000000 */
[----:B------:R-:W-:Y:S01]  /*5210*/  ISETP.GT.AND P4, PT, R49, 0x49, PT ;  /* 0x000000493100780c */ /* 0x000fe20003f84270 */
[----:B------:R-:W-:Y:S01]  /*5220*/  MUFU.TANH R8, R8 ;  /* 0x0000000800087308 */ /* 0x000fe20000002400 */
[----:B--2---:R-:W-:-:S02]  /*5230*/  FSEL R51, R51, -INF , P3 ;  /* 0xff80000033337808 */ /* 0x004fc40001800000 */
[----:B------:R-:W-:Y:S01]  /*5240*/  FMNMX.FTZ R64, R46, R37, !PT ;  /* 0x000000252e407209 */ /* 0x000fe20007810000 */
[----:B------:R-:W-:Y:S01]  /*5250*/  FMUL.FTZ R37, R0, R80 ;  /* 0x0000005000257220 */ /* 0x000fe20000410000 */
        /* <DEDUP_REMOVED lines=9> */
[----:B------:R-:W0:Y:S01]  /*52f0*/  MUFU.TANH R37, R37 ;  /* 0x0000002500257308 */ /* 0x000e220000002400 */
[----:B-----5:R-:W-:Y:S02]  /*5300*/  FSEL R55, R55, -INF , P4 ;  /* 0xff80000037377808 */ /* 0x020fe40002000000 */
[----:B------:R-:W-:Y:S02]  /*5310*/  FMNMX.FTZ R64, R53, R64, !PT ;  /* 0x0000004035407209 */ /* 0x000fe40007810000 */
[----:B------:R-:W-:Y:S02]  /*5320*/  ISETP.GT.AND P4, PT, R49, 0x59, PT ;  /* 0x000000593100780c */ /* 0x000fe40003f84270 */
[----:B------:R-:W-:Y:S01]  /*5330*/  FSEL R56, R56, -INF , P3 ;  /* 0xff80000038387808 */ /* 0x000fe20001800000 */
[----:B------:R-:W1:Y:S01]  /*5340*/  MUFU.TANH R65, R65 ;  /* 0x0000004100417308 */ /* 0x000e620000002400 */
[----:B------:R-:W-:-:S02]  /*5350*/  FMNMX.FTZ R69, R55, R64, !PT ;  /* 0x0000004037457209 */ /* 0x000fc40007810000 */
[----:B------:R-:W-:Y:S02]  /*5360*/  ISETP.GT.AND P3, PT, R49, 0x60, PT ;  /* 0x000000603100780c */ /* 0x000fe40003f64270 */
[----:B------:R-:W-:Y:S02]  /*5370*/  FSEL R57, R57, -INF , P4 ;  /* 0xff80000039397808 */ /* 0x000fe40002000000 */
[----:B------:R-:W-:Y:S01]  /*5380*/  FMNMX.FTZ R64, R56, R69, !PT ;  /* 0x0000004538407209 */ /* 0x000fe20007810000 */
[----:B------:R-:W2:Y:S01]  /*5390*/  MUFU.TANH R12, R12 ;  /* 0x0000000c000c7308 */ /* 0x000ea20000002400 */
[----:B------:R-:W-:Y:S02]  /*53a0*/  ISETP.GT.AND P4, PT, R49, 0x61, PT ;  /* 0x000000613100780c */ /* 0x000fe40003f84270 */
[----:B------:R-:W-:Y:S02]  /*53b0*/  FSEL R58, R58, -INF , P3 ;  /* 0xff8000003a3a7808 */ /* 0x000fe40001800000 */
[----:B------:R-:W-:-:S02]  /*53c0*/  FMNMX.FTZ R69, R57, R64, !PT ;  /* 0x0000004039457209 */ /* 0x000fc40007810000 */
[----:B------:R-:W-:Y:S01]  /*53d0*/  ISETP.GT.AND P3, PT, R49, 0x68, PT ;  /* 0x000000683100780c */ /* 0x000fe20003f64270 */
[----:B------:R-:W3:Y:S01]  /*53e0*/  MUFU.TANH R13, R13 ;  /* 0x0000000d000d7308 */ /* 0x000ee20000002400 */
[----:B------:R-:W-:Y:S02]  /*53f0*/  FSEL R59, R59, -INF , P4 ;  /* 0xff8000003b3b7808 */ /* 0x000fe40002000000 */
[----:B------:R-:W-:Y:S02]  /*5400*/  FMNMX.FTZ R64, R58, R69, !PT ;  /* 0x000000453a407209 */ /* 0x000fe40007810000 */
[----:B------:R-:W-:Y:S02]  /*5410*/  ISETP.GT.AND P4, PT, R49, 0x69, PT ;  /* 0x000000693100780c */ /* 0x000fe40003f84270 */
[----:B------:R-:W-:Y:S01]  /*5420*/  FSEL R60, R60, -INF , P3 ;  /* 0xff8000003c3c7808 */ /* 0x000fe20001800000 */
[----:B------:R-:W4:Y:S01]  /*5430*/  MUFU.TANH R20, R20 ;  /* 0x0000001400147308 */ /* 0x000f220000002400 */
[----:B------:R-:W-:Y:S01]  /*5440*/  FMNMX.FTZ R69, R59, R64, !PT ;  /* 0x000000403b457209 */ /* 0x000fe20007810000 */
[----:B------:R-:W-:Y:S01]  /*5450*/  FMUL.FTZ R64, R0, R62 ;  /* 0x0000003e00407220 */ /* 0x000fe20000410000 */
[----:B------:R-:W-:-:S02]  /*5460*/  ISETP.GT.AND P3, PT, R49, 0x70, PT ;  /* 0x000000703100780c */ /* 0x000fc40003f64270 */
[----:B------:R-:W-:Y:S02]  /*5470*/  FSEL R61, R61, -INF , P4 ;  /* 0xff8000003d3d7808 */ /* 0x000fe40002000000 */
[----:B------:R-:W-:Y:S01]  /*5480*/  FMNMX.FTZ R72, R60, R69, !PT ;  /* 0x000000453c487209 */ /* 0x000fe20007810000 */
[----:B------:R-:W5:Y:S01]  /*5490*/  MUFU.TANH R21, R21 ;  /* 0x0000001500157308 */ /* 0x000f620000002400 */
[----:B0-----:R-:W-:Y:S01]  /*54a0*/  FSEL R62, R37, -INF , P3 ;  /* 0xff800000253e7808 */ /* 0x001fe20001800000 */
[C---:B------:R-:W-:Y:S01]  /*54b0*/  FMUL.FTZ R69, R0.reuse, R70 ;  /* 0x0000004600457220 */ /* 0x040fe20000410000 */
[----:B------:R-:W-:Y:S01]  /*54c0*/  ISETP.GT.AND P4, PT, R49, 0x71, PT ;  /* 0x000000713100780c */ /* 0x000fe20003f84270 */
[C---:B------:R-:W-:Y:S01]  /*54d0*/  FMUL.FTZ R70, R0.reuse, R71 ;  /* 0x0000004700467220 */ /* 0x040fe20000410000 */
[----:B------:R-:W-:Y:S01]  /*54e0*/  FMNMX.FTZ R37, R61, R72, !PT ;  /* 0x000000483d257209 */ /* 0x000fe20007810000 */
[C---:B------:R-:W-:Y:S01]  /*54f0*/  FMUL.FTZ R71, R0.reuse, R74 ;  /* 0x0000004a00477220 */ /* 0x040fe20000410000 */
[----:B------:R-:W-:Y:S01]  /*5500*/  ISETP.GT.AND P3, PT, R49, 0x78, PT ;  /* 0x000000783100780c */ /* 0x000fe20003f64270 */
[----:B------:R-:W0:Y:S01]  /*5510*/  MUFU.TANH R26, R26 ;  /* 0x0000001a001a7308 */ /* 0x000e220000002400 */
[----:B-1----:R-:W-:Y:S01]  /*5520*/  FSEL R65, R65, -INF , P4 ;  /* 0xff80000041417808 */ /* 0x002fe20002000000 */
[----:B------:R-:W-:Y:S01]  /*5530*/  FMUL.FTZ R74, R0, R79 ;  /* 0x0000004f004a7220 */ /* 0x000fe20000410000 */
[----:B------:R-:W-:Y:S01]  /*5540*/  FMNMX.FTZ R72, R62, R37, !PT ;  /* 0x000000253e487209 */ /* 0x000fe20007810000 */
[----:B------:R-:W-:Y:S01]  /*5550*/  FMUL.FTZ R79, R0, R87 ;  /* 0x00000057004f7220 */ /* 0x000fe20000410000 */
[----:B------:R-:W-:-:S02]  /*5560*/  ISETP.GT.AND P4, PT, R49, 0x79, PT ;  /* 0x000000793100780c */ /* 0x000fc40003f84270 */
[----:B------:R-:W-:Y:S01]  /*5570*/  FSEL R49, R68, -INF , P3 ;  /* 0xff80000044317808 */ /* 0x000fe20001800000 */
[----:B------:R-:W1:Y:S01]  /*5580*/  MUFU.TANH R27, R27 ;  /* 0x0000001b001b7308 */ /* 0x000e620000002400 */
[----:B------:R-:W-:Y:S02]  /*5590*/  FMNMX.FTZ R72, R65, R72, !PT ;  /* 0x0000004841487209 */ /* 0x000fe40007810000 */
[----:B------:R-:W-:Y:S02]  /*55a0*/  FSEL R68, R85, -INF , P4 ;  /* 0xff80000055447808 */ /* 0x000fe40002000000 */
[----:B------:R-:W-:Y:S02]  /*55b0*/  FMNMX.FTZ R37, R49, R72, !PT ;  /* 0x0000004831257209 */ /* 0x000fe40007810000 */
[----:B------:R-:W-:Y:S01]  /*55c0*/  ISETP.GT.AND P4, PT, R47, RZ, PT ;  /* 0x000000ff2f00720c */ /* 0x000fe20003f84270 */
[----:B------:R-:W1:Y:S01]  /*55d0*/  MUFU.TANH R30, R30 ;  /* 0x0000001e001e7308 */ /* 0x000e620000002400 */
[----:B------:R-:W-:-:S02]  /*55e0*/  FMNMX.FTZ R37, R68, R37, !PT ;  /* 0x0000002544257209 */ /* 0x000fc40007810000 */
[C---:B------:R-:W-:Y:S02]  /*55f0*/  ISETP.GT.AND P5, PT, R47.reuse, 0x1, PT ;  /* 0x000000012f00780c */ /* 0x040fe40003fa4270 */
[----:B------:R-:W-:Y:S01]  /*5600*/  FSEL R81, R8, -INF , P4 ;  /* 0xff80000008517808 */ /* 0x000fe20002000000 */
[----:B------:R-:W0:Y:S01]  /*5610*/  SHFL.BFLY PT, R72, R37, 0x2, 0x1f ;  /* 0x0c401f0025487f89 */ /* 0x000e2200000e0000 */
[----:B------:R-:W-:Y:S01]  /*5620*/  ISETP.GT.AND P4, PT, R47, 0x8, PT ;  /* 0x000000082f00780c */ /* 0x000fe20003f84270 */
[----:B------:R-:W1:Y:S01]  /*5630*/  MUFU.TANH R31, R31 ;  /* 0x0000001f001f7308 */ /* 0x000e620000002400 */
[----:B------:R-:W-:Y:S02]  /*5640*/  FSEL R9, R9, -INF , P5 ;  /* 0xff80000009097808 */ /* 0x000fe40002800000 */
[----:B------:R-:W-:Y:S02]  /*5650*/  ISETP.GT.AND P5, PT, R47, 0x9, PT ;  /* 0x000000092f00780c */ /* 0x000fe40003fa4270 */
[----:B--2---:R-:W-:-:S02]  /*5660*/  FSEL R12, R12, -INF , P4 ;  /* 0xff8000000c0c7808 */ /* 0x004fc40002000000 */
[----:B------:R-:W-:Y:S01]  /*5670*/  ISETP.GT.AND P4, PT, R47, 0x10, PT ;  /* 0x000000102f00780c */ /* 0x000fe20003f84270 */
[----:B------:R-:W2:Y:S01]  /*5680*/  MUFU.TANH R34, R34 ;  /* 0x0000002200227308 */ /* 0x000ea20000002400 */
[----:B---3--:R-:W-:Y:S02]  /*5690*/  FSEL R13, R13, -INF , P5 ;  /* 0xff8000000d0d7808 */ /* 0x008fe40002800000 */
[C---:B------:R-:W-:Y:S02]  /*56a0*/  ISETP.GT.AND P5, PT, R47.reuse, 0x11, PT ;  /* 0x000000112f00780c */ /* 0x040fe40003fa4270 */
[----:B----4-:R-:W-:Y:S01]  /*56b0*/  FSEL R20, R20, -INF , P4 ;  /* 0xff80000014147808 */ /* 0x010fe20002000000 */
[----:B------:R-:W-:Y:S02]  /*56c0*/  WARPGROUP.DEPBAR.LE gsb0, 0x0 ;  /* 0x00008000000079c5 */ /* 0x000fe40000010000 */
[----:B------:R-:W-:Y:S01]  /*56d0*/  ISETP.GT.AND P4, PT, R47, 0x18, PT ;  /* 0x000000182f00780c */ /* 0x000fe20003f84270 */
[----:B------:R-:W3:Y:S01]  /*56e0*/  MUFU.TANH R35, R35 ;  /* 0x0000002300237308 */ /* 0x000ee20000002400 */
[----:B-----5:R-:W-:Y:S01]  /*56f0*/  FSEL R21, R21, -INF , P5 ;  /* 0xff80000015157808 */ /* 0x020fe20002800000 */
[----:B------:R-:W-:Y:S01]  /*5700*/  WARPGROUP.ARRIVE ;  /* 0x00000000000079c5 */ /* 0x000fe20000000000 */
[----:B------:R-:W-:-:S02]  /*5710*/  ISETP.GT.AND P5, PT, R47, 0x19, PT ;  /* 0x000000192f00780c */ /* 0x000fc40003fa4270 */
[----:B0-----:R-:W-:Y:S01]  /*5720*/  FMNMX.FTZ R77, R37, R72, !PT ;  /* 0x00000048254d7209 */ /* 0x001fe20007810000 */
[----:B------:R-:W-:Y:S01]  /*5730*/  FMUL.FTZ R72, R0, R75 ;  /* 0x0000004b00487220 */ /* 0x000fe20000410000 */
[----:B------:R-:W-:Y:S01]  /*5740*/  FSEL R26, R26, -INF , P4 ;  /* 0xff8000001a1a7808 */ /* 0x000fe20002000000 */
[----:B------:R-:W0:Y:S01]  /*5750*/  MUFU.TANH R38, R38 ;  /* 0x0000002600267308 */ /* 0x000e220000002400 */
[----:B------:R-:W-:Y:S01]  /*5760*/  ISETP.GT.AND P4, PT, R47, 0x20, PT ;  /* 0x000000202f00780c */ /* 0x000fe20003f84270 */
[----:B------:R-:W4:Y:S01]  /*5770*/  SHFL.BFLY PT, R80, R77, 0x1, 0x1f ;  /* 0x0c201f004d507f89 */ /* 0x000f2200000e0000 */
[----:B-1----:R-:W-:Y:S01]  /*5780*/  FSEL R27, R27, -INF , P5 ;  /* 0xff8000001b1b7808 */ /* 0x002fe20002800000 */
[----:B------:R-:W-:Y:S01]  /*5790*/  FMUL.FTZ R75, R0, R82 ;  /* 0x00000052004b7220 */ /* 0x000fe20000410000 */
[C---:B------:R-:W-:Y:S01]  /*57a0*/  ISETP.GT.AND P5, PT, R47.reuse, 0x21, PT ;  /* 0x000000212f00780c */ /* 0x040fe20003fa4270 */
[----:B------:R-:W-:Y:S01]  /*57b0*/  QGMMA.64x96x32.F32.E4M3.E4M3 R88, R136, gdesc[UR4], R88, gsb0 ;  /* 0x0160000488587df3 */ /* 0x000fe20008000858 */
[----:B------:R-:W-:Y:S01]  /*57c0*/  FSEL R30, R30, -INF , P4 ;  /* 0xff8000001e1e7808 */ /* 0x000fe20002000000 */
[----:B------:R-:W1:Y:S01]  /*57d0*/  MUFU.TANH R39, R39 ;  /* 0x0000002700277308 */ /* 0x000e620000002400 */
[----:B------:R-:W-:-:S02]  /*57e0*/  ISETP.GT.AND P4, PT, R47, 0x28, PT ;  /* 0x000000282f00780c */ /* 0x000fc40003f84270 */
[----:B------:R-:W-:Y:S02]  /*57f0*/  FSEL R31, R31, -INF , P5 ;  /* 0xff8000001f1f7808 */ /* 0x000fe40002800000 */
[C---:B------:R-:W-:Y:S02]  /*5800*/  ISETP.GT.AND P5, PT, R47.reuse, 0x29, PT ;  /* 0x000000292f00780c */ /* 0x040fe40003fa4270 */
[----:B--2---:R-:W-:Y:S01]  /*5810*/  FSEL R34, R34, -INF , P4 ;  /* 0xff80000022227808 */ /* 0x004fe20002000000 */
[----:B------:R-:W2:Y:S01]  /*5820*/  MUFU.TANH R43, R43 ;  /* 0x0000002b002b7308 */ /* 0x000ea20000002400 */
[----:B------:R-:W-:Y:S02]  /*5830*/  ISETP.GT.AND P4, PT, R47, 0x30, PT ;  /* 0x000000302f00780c */ /* 0x000fe40003f84270 */
[----:B---3--:R-:W-:Y:S02]  /*5840*/  FSEL R35, R35, -INF , P5 ;  /* 0xff80000023237808 */ /* 0x008fe40002800000 */
[----:B------:R-:W-:-:S02]  /*5850*/  ISETP.GT.AND P5, PT, R47, 0x31, PT ;  /* 0x000000312f00780c */ /* 0x000fc40003fa4270 */
[----:B0-----:R-:W-:Y:S01]  /*5860*/  FSEL R38, R38, -INF , P4 ;  /* 0xff80000026267808 */ /* 0x001fe20002000000 */
[----:B------:R-:W0:Y:S01]  /*5870*/  MUFU.TANH R44, R44 ;  /* 0x0000002c002c7308 */ /* 0x000e220000002400 */
[----:B------:R-:W-:Y:S02]  /*5880*/  ISETP.GT.AND P4, PT, R47, 0x38, PT ;  /* 0x000000382f00780c */ /* 0x000fe40003f84270 */
[----:B----4-:R-:W-:Y:S01]  /*5890*/  FMNMX.FTZ R37, R77, R80, !PT ;  /* 0x000000504d257209 */ /* 0x010fe20007810000 */
[----:B------:R-:W-:Y:S01]  /*58a0*/  IMAD.U32 R80, RZ, RZ, UR10 ;  /* 0x0000000aff507e24 */ /* 0x000fe2000f8e00ff */
[----:B-1----:R-:W-:Y:S02]  /*58b0*/  FSEL R39, R39, -INF , P5 ;  /* 0xff80000027277808 */ /* 0x002fe40002800000 */
[C---:B------:R-:W-:Y:S01]  /*58c0*/  FSETP.NEU.FTZ.AND P3, PT, R37.reuse, -INF , PT ;  /* 0xff8000002500780b */ /* 0x040fe20003f7d000 */
[----:B------:R-:W-:-:S01]  /*58d0*/  FFMA.FTZ R77, R37, R80, -8 ;  /* 0xc1000000254d7423 */ /* 0x000fc20000010050 */
[----:B------:R-:W1:Y:S01]  /*58e0*/  MUFU.TANH R48, R48 ;  /* 0x0000003000307308 */ /* 0x000e620000002400 */
[----:B------:R-:W-:-:S02]  /*58f0*/  ISETP.GT.AND P5, PT, R47, 0x39, PT ;  /* 0x000000392f00780c */ /* 0x000fc40003fa4270 */
[----:B--2---:R-:W-:Y:S02]  /*5900*/  FSEL R43, R43, -INF , P4 ;  /* 0xff8000002b2b7808 */ /* 0x004fe40002000000 */
[----:B------:R-:W-:Y:S02]  /*5910*/  FSEL R77, R77, RZ, P3 ;  /* 0x000000ff4d4d7208 */ /* 0x000fe40001800000 */
[----:B------:R-:W-:Y:S01]  /*5920*/  ISETP.GT.AND P4, PT, R47, 0x40, PT ;  /* 0x000000402f00780c */ /* 0x000fe20003f84270 */
        /* <DEDUP_REMOVED lines=9> */
[----:B-1----:R-:W-:Y:S01]  /*59c0*/  FSEL R48, R48, -INF , P4 ;  /* 0xff80000030307808 */ /* 0x002fe20002000000 */
[--C-:B------:R-:W-:Y:S01]  /*59d0*/  FFMA.FTZ R6, R6, UR10, -R77.reuse ;  /* 0x0000000a06067c23 */ /* 0x100fe2000801084d */
[----:B------:R-:W-:Y:S01]  /*59e0*/  FMNMX.FTZ R10, R12, R83, !PT ;  /* 0x000000530c0a7209 */ /* 0x000fe20007810000 */
[--C-:B------:R-:W-:Y:S01]  /*59f0*/  FFMA.FTZ R7, R7, UR10, -R77.reuse ;  /* 0x0000000a07077c23 */ /* 0x100fe2000801084d */
[----:B------:R-:W-:Y:S01]  /*5a00*/  ISETP.GT.AND P4, PT, R47, 0x48, PT ;  /* 0x000000482f00780c */ /* 0x000fe20003f84270 */
[--C-:B------:R-:W-:Y:S01]  /*5a10*/  FFMA.FTZ R11, R11, UR10, -R77.reuse ;  /* 0x0000000a0b0b7c23 */ /* 0x100fe2000801084d */
[----:B------:R-:W-:Y:S01]  /*5a20*/  FMNMX.FTZ R83, R13, R10, !PT ;  /* 0x0000000a0d537209 */ /* 0x000fe20007810000 */
[--C-:B------:R-:W-:Y:S01]  /*5a30*/  FFMA.FTZ R10, R14, UR10, -R77.reuse ;  /* 0x0000000a0e0a7c23 */ /* 0x100fe2000801084d */
        /* <DEDUP_REMOVED lines=16> */
[--C-:B------:R-:W-:Y:S01]  /*5b40*/  FFMA.FTZ R14, R24, UR10, -R77.reuse ;  /* 0x0000000a180e7c23 */ /* 0x100fe2000801084d */
[----:B------:R-:W0:Y:S01]  /*5b50*/  MUFU.TANH R67, R67 ;  /* 0x0000004300437308 */ /* 0x000e220000002400 */
[----:B-1----:R-:W-:Y:S01]  /*5b60*/  FSEL R63, R63, -INF , P5 ;  /* 0xff8000003f3f7808 */ /* 0x002fe20002800000 */
[--C-:B------:R-:W-:Y:S01]  /*5b70*/  FFMA.FTZ R52, R52, UR10, -R77.reuse ;  /* 0x0000000a34347c23 */ /* 0x100fe2000801084d */
[----:B------:R-:W-:Y:S01]  /*5b80*/  FMNMX.FTZ R24, R30, R83, !PT ;  /* 0x000000531e187209 */ /* 0x000fe20007810000 */
[--C-:B------:R-:W-:Y:S01]  /*5b90*/  FFMA.FTZ R49, R49, UR10, -R77.reuse ;  /* 0x0000000a31317c23 */ /* 0x100fe2000801084d */
[----:B------:R-:W-:Y:S01]  /*5ba0*/  ISETP.GT.AND P5, PT, R47, 0x51, PT ;  /* 0x000000512f00780c */ /* 0x000fe20003fa4270 */
[----:B------:R-:W-:Y:S01]  /*5bb0*/  FFMA.FTZ R68, R68, UR10, -R77 ;  /* 0x0000000a44447c23 */ /* 0x000fe2000801084d */
[----:B------:R-:W-:Y:S01]  /*5bc0*/  FMNMX.FTZ R83, R31, R24, !PT ;  /* 0x000000181f537209 */ /* 0x000fe20007810000 */
[----:B------:R-:W1:Y:S01]  /*5bd0*/  MUFU.TANH R69, R69 ;  /* 0x0000004500457308 */ /* 0x000e620000002400 */
[----:B--2---:R-:W-:-:S02]  /*5be0*/  FSEL R66, R66, -INF , P4 ;  /* 0xff80000042427808 */ /* 0x004fc40002000000 */
[----:B------:R-:W-:Y:S02]  /*5bf0*/  FMNMX.FTZ R24, R34, R83, !PT ;  /* 0x0000005322187209 */ /* 0x000fe40007810000 */
[----:B------:R-:W-:Y:S02]  /*5c00*/  ISETP.GT.AND P4, PT, R47, 0x58, PT ;  /* 0x000000582f00780c */ /* 0x000fe40003f84270 */
[----:B------:R-:W-:Y:S01]  /*5c10*/  FMNMX.FTZ R83, R35, R24, !PT ;  /* 0x0000001823537209 */ /* 0x000fe20007810000 */
[----:B------:R-:W-:-:S01]  /*5c20*/  FFMA.FTZ R24, R28, UR10, -R77 ;  /* 0x0000000a1c187c23 */ /* 0x000fc2000801084d */
[----:B------:R-:W2:Y:S01]  /*5c30*/  MUFU.TANH R70, R70 ;  /* 0x0000004600467308 */ /* 0x000ea20000002400 */
[----:B0-----:R-:W-:Y:S02]  /*5c40*/  FSEL R67, R67, -INF , P5 ;  /* 0xff80000043437808 */ /* 0x001fe40002800000 */
[----:B------:R-:W-:Y:S02]  /*5c50*/  FMNMX.FTZ R28, R38, R83, !PT ;  /* 0x00000053261c7209 */ /* 0x000fe40007810000 */
[----:B------:R-:W-:-:S02]  /*5c60*/  ISETP.GT.AND P5, PT, R47, 0x59, PT ;  /* 0x000000592f00780c */ /* 0x000fc40003fa4270 */
[----:B------:R-:W-:Y:S01]  /*5c70*/  FMNMX.FTZ R28, R39, R28, !PT ;  /* 0x0000001c271c7209 */ /* 0x000fe20007810000 */
[----:B------:R-:W-:Y:S01]  /*5c80*/  MUFU.TANH R71, R71 ;  /* 0x0000004700477308 */ /* 0x000fe20000002400 */
[----:B-1----:R-:W-:Y:S02]  /*5c90*/  FSEL R69, R69, -INF , P4 ;  /* 0xff80000045457808 */ /* 0x002fe40002000000 */
[----:B------:R-:W-:Y:S01]  /*5ca0*/  FMNMX.FTZ R83, R43, R28, !PT ;  /* 0x0000001c2b537209 */ /* 0x000fe20007810000 */
[----:B------:R-:W-:-:S01]  /*5cb0*/  FFMA.FTZ R28, R32, UR10, -R77 ;  /* 0x0000000a201c7c23 */ /* 0x000fc2000801084d */
[----:B------:R-:W-:Y:S02]  /*5cc0*/  ISETP.GT.AND P4, PT, R47, 0x60, PT ;  /* 0x000000602f00780c */ /* 0x000fe40003f84270 */
[----:B------:R-:W-:Y:S01]  /*5cd0*/  FMNMX.FTZ R83, R44, R83, !PT ;  /* 0x000000532c537209 */ /* 0x000fe20007810000 */
[----:B------:R-:W0:Y:S01]  /*5ce0*/  MUFU.TANH R72, R72 ;  /* 0x0000004800487308 */ /* 0x000e220000002400 */
[----:B--2---:R-:W-:-:S02]  /*5cf0*/  FSEL R70, R70, -INF , P5 ;  /* 0xff80000046467808 */ /* 0x004fc40002800000 */
[----:B------:R-:W-:Y:S02]  /*5d00*/  FMNMX.FTZ R83, R48, R83, !PT ;  /* 0x0000005330537209 */ /* 0x000fe40007810000 */
[----:B------:R-:W-:Y:S02]  /*5d10*/  ISETP.GT.AND P5, PT, R47, 0x61, PT ;  /* 0x000000612f00780c */ /* 0x000fe40003fa4270 */
[----:B------:R-:W-:Y:S01]  /*5d20*/  FMNMX.FTZ R83, R50, R83, !PT ;  /* 0x0000005332537209 */ /* 0x000fe20007810000 */
[----:B------:R-:W1:Y:S01]  /*5d30*/  MUFU.TANH R73, R73 ;  /* 0x0000004900497308 */ /* 0x000e620000002400 */
[----:B------:R-:W-:Y:S01]  /*5d40*/  FSEL R82, R37, RZ, P3 ;  /* 0x000000ff25527208 */ /* 0x000fe20001800000 */
[----:B------:R-:W-:Y:S02]  /*5d50*/  WARPGROUP.DEPBAR.LE gsb0, 0x0 ;  /* 0x00008000000079c5 */ /* 0x000fe40000010000 */
[----:B------:R-:W-:Y:S02]  /*5d60*/  FMNMX.FTZ R32, R64, R83, !PT ;  /* 0x0000005340207209 */ /* 0x000fe40007810000 */
[----:B------:R-:W-:-:S02]  /*5d70*/  FADD.FTZ R82, -R82, R5 ;  /* 0x0000000552527221 */ /* 0x000fc40000010100 */
[----:B------:R-:W-:Y:S01]  /*5d80*/  FMNMX.FTZ R83, R63, R32, !PT ;  /* 0x000000203f537209 */ /* 0x000fe20007810000 */
[----:B------:R-:W-:Y:S01]  /*5d90*/  FFMA.FTZ R32, R36, UR10, -R77 ;  /* 0x0000000a24207c23 */ /* 0x000fe2000801084d */
[----:B------:R-:W2:Y:S01]  /*5da0*/  MUFU.TANH R74, R74 ;  /* 0x0000004a004a7308 */ /* 0x000ea20000002400 */
[----:B0-----:R-:W-:Y:S02]  /*5db0*/  FSEL R72, R72, -INF , P5 ;  /* 0xff80000048487808 */ /* 0x001fe40002800000 */
[----:B------:R-:W-:Y:S02]  /*5dc0*/  FMNMX.FTZ R36, R66, R83, !PT ;  /* 0x0000005342247209 */ /* 0x000fe40007810000 */
[----:B------:R-:W-:Y:S02]  /*5dd0*/  ISETP.GT.AND P5, PT, R47, 0x69, PT ;  /* 0x000000692f00780c */ /* 0x000fe40003fa4270 */
[----:B------:R-:W-:Y:S01]  /*5de0*/  FMNMX.FTZ R36, R67, R36, !PT ;  /* 0x0000002443247209 */ /* 0x000fe20007810000 */
[----:B------:R-:W0:Y:S03]  /*5df0*/  MUFU.TANH R75, R75 ;  /* 0x0000004b004b7308 */ /* 0x000e260000002400 */
[----:B------:R-:W-:-:S02]  /*5e00*/  FMNMX.FTZ R83, R69, R36, !PT ;  /* 0x0000002445537209 */ /* 0x000fc40007810000 */
[----:B------:R-:W-:Y:S02]  /*5e10*/  FSEL R36, R71, -INF , P4 ;  /* 0xff80000047247808 */ /* 0x000fe40002000000 */
[----:B------:R-:W-:Y:S01]  /*5e20*/  FMNMX.FTZ R83, R70, R83, !PT ;  /* 0x0000005346537209 */ /* 0x000fe20007810000 */
[----:B------:R-:W3:Y:S01]  /*5e30*/  MUFU.TANH R76, R76 ;  /* 0x0000004c004c7308 */ /* 0x000ee20000002400 */
[----:B------:R-:W-:Y:S02]  /*5e40*/  ISETP.GT.AND P4, PT, R47, 0x68, PT ;  /* 0x000000682f00780c */ /* 0x000fe40003f84270 */
[----:B------:R-:W-:Y:S02]  /*5e50*/  FMNMX.FTZ R83, R36, R83, !PT ;  /* 0x0000005324537209 */ /* 0x000fe40007810000 */
[----:B-1----:R-:W-:Y:S02]  /*5e60*/  FSEL R73, R73, -INF , P4 ;  /* 0xff80000049497808 */ /* 0x002fe40002000000 */
[----:B------:R-:W-:Y:S01]  /*5e70*/  FMNMX.FTZ R42, R72, R83, !PT ;  /* 0x00000053482a7209 */ /* 0x000fe20007810000 */
[----:B------:R-:W1:Y:S01]  /*5e80*/  MUFU.TANH R78, R78 ;  /* 0x0000004e004e7308 */ /* 0x000e620000002400 */
[----:B------:R-:W-:-:S02]  /*5e90*/  ISETP.GT.AND P4, PT, R47, 0x70, PT ;  /* 0x000000702f00780c */ /* 0x000fc40003f84270 */
[----:B--2---:R-:W-:Y:S02]  /*5ea0*/  FSEL R74, R74, -INF , P5 ;  /* 0xff8000004a4a7808 */ /* 0x004fe40002800000 */
[----:B------:R-:W-:Y:S02]  /*5eb0*/  FMNMX.FTZ R83, R73, R42, !PT ;  /* 0x0000002a49537209 */ /* 0x000fe40007810000 */
[----:B------:R-:W-:Y:S01]  /*5ec0*/  ISETP.GT.AND P5, PT, R47, 0x71, PT ;  /* 0x000000712f00780c */ /* 0x000fe20003fa4270 */
[----:B------:R-:W2:Y:S01]  /*5ed0*/  MUFU.TANH R79, R79 ;  /* 0x0000004f004f7308 */ /* 0x000ea20000002400 */
[----:B0-----:R-:W-:Y:S02]  /*5ee0*/  FSEL R75, R75, -INF , P4 ;  /* 0xff8000004b4b7808 */ /* 0x001fe40002000000 */
[----:B------:R-:W-:Y:S02]  /*5ef0*/  FMNMX.FTZ R42, R74, R83, !PT ;  /* 0x000000534a2a7209 */ /* 0x000fe40007810000 */
[----:B------:R-:W-:-:S02]  /*5f00*/  ISETP.GT.AND P4, PT, R47, 0x78, PT ;  /* 0x000000782f00780c */ /* 0x000fc40003f84270 */
[----:B---3--:R-:W-:Y:S01]  /*5f10*/  FSEL R76, R76, -INF , P5 ;  /* 0xff8000004c4c7808 */ /* 0x008fe20002800000 */
[----:B------:R0:W-:Y:S01]  /*5f20*/  MUFU.EX2 R71, R54 ;  /* 0x0000003600477308 */ /* 0x0001e20000000800 */
[----:B------:R-:W-:Y:S01]  /*5f30*/  ISETP.GT.AND P5, PT, R47, 0x79, PT ;  /* 0x000000792f00780c */ /* 0x000fe20003fa4270 */
[--C-:B------:R-:W-:Y:S01]  /*5f40*/  FFMA.FTZ R47, R51, UR10, -R77.reuse ;  /* 0x0000000a332f7c23 */ /* 0x100fe2000801084d */
[----:B-1----:R-:W-:Y:S01]  /*5f50*/  FSEL R78, R78, -INF , P4 ;  /* 0xff8000004e4e7808 */ /* 0x002fe20002000000 */
[--C-:B------:R-:W-:Y:S01]  /*5f60*/  FFMA.FTZ R51, R53, UR10, -R77.reuse ;  /* 0x0000000a35337c23 */ /* 0x100fe2000801084d */
[----:B------:R-:W-:-:S01]  /*5f70*/  FFMA.FTZ R53, R56, UR10, -R77 ;  /* 0x0000000a38357c23 */ /* 0x000fc2000801084d */
[--C-:B------:R-:W-:Y:S01]  /*5f80*/  FFMA.FTZ R56, R57, UR10, -R77.reuse ;  /* 0x0000000a39387c23 */ /* 0x100fe2000801084d */
[----:B------:R-:W-:-:S01]  /*5f90*/  FFMA.FTZ R57, R60, UR10, -R77 ;  /* 0x0000000a3c397c23 */ /* 0x000fc2000801084d */
[--C-:B------:R-:W-:Y:S01]  /*5fa0*/  FFMA.FTZ R60, R61, UR10, -R77.reuse ;  /* 0x0000000a3d3c7c23 */ /* 0x100fe2000801084d */
[----:B0-----:R-:W-:-:S01]  /*5fb0*/  FFMA.FTZ R54, R45, UR10, -R77 ;  /* 0x0000000a2d367c23 */ /* 0x001fc2000801084d */
[----:B------:R-:W-:Y:S01]  /*5fc0*/  FMNMX.FTZ R45, R75, R42, !PT ;  /* 0x0000002a4b2d7209 */ /* 0x000fe20007810000 */
[----:B------:R-:W-:Y:S01]  /*5fd0*/  IMAD.U32 R61, RZ, RZ, UR10 ;  /* 0x0000000aff3d7e24 */ /* 0x000fe2000f8e00ff */
[----:B--2---:R-:W-:Y:S01]  /*5fe0*/  FSEL R79, R79, -INF , P5 ;  /* 0xff8000004f4f7808 */ /* 0x004fe20002800000 */
[----:B------:R0:W-:Y:S01]  /*5ff0*/  MUFU.EX2 R42, R54 ;  /* 0x00000036002a7308 */ /* 0x0001e20000000800 */
[----:B------:R-:W-:-:S04]  /*6000*/  FMNMX.FTZ R45, R76, R45, !PT ;  /* 0x0000002d4c2d7209 */ /* 0x000fc80007810000 */
[----:B------:R-:W-:-:S03]  /*6010*/  FMNMX.FTZ R46, R78, R45, !PT ;  /* 0x0000002d4e2e7209 */ /* 0x000fc60007810000 */
[----:B------:R1:W-:Y:S01]  /*6020*/  MUFU.EX2 R45, R80 ;  /* 0x00000050002d7308 */ /* 0x0003e20000000800 */
[----:B------:R-:W-:Y:S01]  /*6030*/  FMNMX.FTZ R46, R79, R46, !PT ;  /* 0x0000002e4f2e7209 */ /* 0x000fe20007810000 */
[--C-:B0-----:R-:W-:Y:S01]  /*6040*/  FFMA.FTZ R54, R55, UR10, -R77.reuse ;  /* 0x0000000a37367c23 */ /* 0x101fe2000801084d */
        /* <DEDUP_REMOVED lines=19> */
[----:B------:R-:W-:Y:S01]  /*6180*/  MUFU.EX2 R24, R24 ;  /* 0x0000001800187308 */ /* 0x000fe20000000800 */
[----:B-1----:R-:W-:-:S01]  /*6190*/  FFMA.FTZ R80, R9, UR10, -R61 ;  /* 0x0000000a09507c23 */ /* 0x002fc2000801083d */
[--C-:B------:R-:W-:Y:S01]  /*61a0*/  FFMA.FTZ R9, R12, UR10, -R61.reuse ;  /* 0x0000000a0c097c23 */ /* 0x100fe2000801083d */
[----:B------:R-:W-:-:S01]  /*61b0*/  FFMA.FTZ R12, R13, UR10, -R61 ;  /* 0x0000000a0d0c7c23 */ /* 0x000fc2000801083d */
        /* <DEDUP_REMOVED lines=8> */
[--C-:B------:R-:W-:Y:S01]  /*6240*/  FFMA.FTZ R31, R34, UR10, -R61.reuse ;  /* 0x0000000a221f7c23 */ /* 0x100fe2000801083d */
[----:B------:R-:W-:-:S01]  /*6250*/  FFMA.FTZ R34, R35, UR10, -R61 ;  /* 0x0000000a23227c23 */ /* 0x000fc2000801083d */
[----:B------:R-:W-:Y:S01]  /*6260*/  FADD.FTZ R43, -R43, R4 ;  /* 0x000000042b2b7221 */ /* 0x000fe20000010100 */
[----:B------:R-:W-:-:S01]  /*6270*/  FFMA.FTZ R35, R38, UR10, -R61 ;  /* 0x0000000a26237c23 */ /* 0x000fc2000801083d */
[--C-:B------:R-:W-:Y:S01]  /*6280*/  FFMA.FTZ R38, R39, UR10, -R61.reuse ;  /* 0x0000000a27267c23 */ /* 0x100fe2000801083d */
[----:B------:R-:W-:Y:S01]  /*6290*/  FMUL.FTZ R39, R82, UR10 ;  /* 0x0000000a52277c20 */ /* 0x000fe20008410000 */
        /* <DEDUP_REMOVED lines=143> */
.L_x_10228:
        /* <DEDUP_REMOVED lines=91> */
.L_x_10219:
[----:B------:R-:W-:-:S13]  /*7140*/  ISETP.LE.AND P2, PT, RZ, UR18, PT ;  /* 0x00000012ff007c0c */ /* 0x000fda000bf43270 */
[----:B------:R-:W-:Y:S05]  /*7150*/  @!P2 BRA `(.L_x_10230) ;  /* 0x0000002000f4a947 */ /* 0x000fea0003800000 */
[----:B------:R-:W-:Y:S01]  /*7160*/  IMAD.MOV.U32 R5, RZ, RZ, R46 ;  /* 0x000000ffff057224 */ /* 0x000fe200078e002e */
[----:B------:R-:W-:Y:S01]  /*7170*/  UMOV UR19, UR37 ;  /* 0x0000002500137c82 */ /* 0x000fe20008000000 */
[----:B------:R-:W-:Y:S01]  /*7180*/  IMAD.MOV.U32 R4, RZ, RZ, R37 ;  /* 0x000000ffff047224 */ /* 0x000fe200078e0025 */
[----:B------:R-:W-:Y:S01]  /*7190*/  UMOV UR20, UR38 ;  /* 0x0000002600147c82 */ /* 0x000fe20008000000 */
[----:B------:R-:W-:-:S05]  /*71a0*/  ULDC UR17, c[0x0][0x988] ;  /* 0x0002620000117ab9 */ /* 0x000fca0000000800 */
.L_x_10240:
[----:B------:R-:W-:-:S04]  /*71b0*/  UIADD3 UR38, UR20, 0x1, URZ ;  /* 0x0000000114267890 */ /* 0x000fc8000fffe03f */
[----:B------:R-:W-:-:S04]  /*71c0*/  UISETP.NE.AND UP0, UPT, UR38, 0x2, UPT ;  /* 0x000000022600788c */ /* 0x000fc8000bf05270 */
[----:B------:R-:W-:Y:S02]  /*71d0*/  USEL UR37, URZ, 0x1, UP0 ;  /* 0x000000013f257887 */ /* 0x000fe40008000000 */
[----:B------:R-:W-:Y:S02]  /*71e0*/  USEL UR38, UR38, URZ, UP0 ;  /* 0x0000003f26267287 */ /* 0x000fe40008000000 */
[----:B------:R-:W-:Y:S01]  /*71f0*/  ULOP3.LUT UR37, UR19, UR37, URZ, 0x3c, !UPT ;  /* 0x0000002513257292 */ /* 0x000fe2000f8e3c3f */
[----:B------:R-:W-:Y:S11]  /*7200*/  @!P0 BRA `(.L_x_10231) ;  /* 0x0000000000048947 */ /* 0x000ff60003800000 */
[----:B------:R-:W-:Y:S01]  /*7210*/  BPT.TRAP 0x1 ;  /* 0x000000040000795c */ /* 0x000fe20000300000 */
.L_x_10231:
[----:B------:R-:W-:Y:S01]  /*7220*/  ULEA UR6, UR38, UR45, 0x3 ;  /* 0x0000002d26067291 */ /* 0x000fe2000f8e183f */
[----:B------:R-:W-:-:S05]  /*7230*/  IMAD.U32 R6, RZ, RZ, UR37 ;  /* 0x00000025ff067e24 */ /* 0x000fca000f8e00ff */
[----:B------:R-:W-:-:S04]  /*7240*/  SHF.L.U32 R6, R6, 0x1f, RZ ;  /* 0x0000001f06067819 */ /* 0x000fc800000006ff */
[----:B------:R0:W1:Y:S01]  /*7250*/  SYNCS.PHASECHK.TRANS64.TRYWAIT P2, [UR6+0x19c30], R6 ;  /* 0x019c3006ff0075a7 */ /* 0x0000620008040146 */
[----:B------:R-:W-:Y:S05]  /*7260*/  @!P0 BRA `(.L_x_10232) ;  /* 0x0000000000048947 */ /* 0x000fea0003800000 */
[----:B------:R-:W-:Y:S01]  /*7270*/  BPT.TRAP 0x1 ;  /* 0x000000040000795c */ /* 0x000fe20000300000 */
.L_x_10232:
[----:B-1----:R-:W-:Y:S05]  /*7280*/  @P2 BRA `(.L_x_10233) ;  /* 0x0000000000082947 */ /* 0x002fea0003800000 */
[----:B------:R-:W1:Y:S02]  /*7290*/  SYNCS.PHASECHK.TRANS64.TRYWAIT P2, [UR6+0x19c30], R6 ;  /* 0x019c3006ff0075a7 */ /* 0x000e640008040146 */
[----:B-1----:R-:W-:Y:S05]  /*72a0*/  @!P2 BRA `(.L_x_10234) ;  /* 0x000000a400d8a947 */ /* 0x002fea0003800000 */
.L_x_10233:
        /* <DEDUP_REMOVED lines=17> */
.L_x_10235:
[----:B------:R-:W-:Y:S01]  /*73c0*/  ULEA UR14, UR20, UR45, 0x3 ;  /* 0x0000002d140e7291 */ /* 0x000fe2000f8e183f */
[----:B01----:R-:W-:-:S05]  /*73d0*/  IMAD.U32 R6, RZ, RZ, UR19 ;  /* 0x00000013ff067e24 */ /* 0x003fca000f8e00ff */
[----:B------:R-:W-:-:S04]  /*73e0*/  SHF.L.U32 R6, R6, 0x1f, RZ ;  /* 0x0000001f06067819 */ /* 0x000fc800000006ff */
[----:B------:R0:W1:Y:S01]  /*73f0*/  SYNCS.PHASECHK.TRANS64.TRYWAIT P2, [UR14+0x19c50], R6 ;  /* 0x019c5006ff0075a7 */ /* 0x000062000804014e */
[----:B------:R-:W-:Y:S05]  /*7400*/  @!P0 BRA `(.L_x_10236) ;  /* 0x0000000000048947 */ /* 0x000fea0003800000 */
[----:B------:R-:W-:Y:S01]  /*7410*/  BPT.TRAP 0x1 ;  /* 0x000000040000795c */ /* 0x000fe20000300000 */
.L_x_10236:
[----:B-1----:R-:W-:Y:S05]  /*7420*/  @P2 BRA `(.L_x_10237) ;  /* 0x0000000000082947 */ /* 0x002fea0003800000 */
[----:B------:R-:W1:Y:S02]  /*7430*/  SYNCS.PHASECHK.TRANS64.TRYWAIT P2, [UR14+0x19c50], R6 ;  /* 0x019c5006ff0075a7 */ /* 0x000e64000804014e */
[----:B-1----:R-:W-:Y:S05]  /*7440*/  @!P2 BRA `(.L_x_10238) ;  /* 0x000000a40088a947 */ /* 0x002fea0003800000 */
.L_x_10237:
        /* <DEDUP_REMOVED lines=435> */
.L_x_10239:
        /* <DEDUP_REMOVED lines=91> */
.L_x_10230:
[----:B------:R-:W-:Y:S06]  /*9530*/  BAR.ARV 0x8, 0x200 ;  /* 0x0208000000007b1d */ /* 0x000fec0000002000 */
[----:B------:R-:W-:Y:S05]  /*9540*/  @!P0 BRA `(.L_x_10241) ;  /* 0x0000000000048947 */ /* 0x000fea0003800000 */
[----:B------:R-:W-:Y:S01]  /*9550*/  BPT.TRAP 0x1 ;  /* 0x000000040000795c */ /* 0x000fe20000300000 */
.L_x_10241:
[----:B------:R-:W-:Y:S01]  /*9560*/  ULEA UR16, UR38, UR45, 0x3 ;  /* 0x0000002d26107291 */ /* 0x000fe2000f8e183f */
[----:B------:R-:W-:-:S05]  /*9570*/  IMAD.U32 R0, RZ, RZ, UR37 ;  /* 0x00000025ff007e24 */ /* 0x000fca000f8e00ff */
[----:B------:R-:W-:-:S04]  /*9580*/  SHF.L.U32 R0, R0, 0x1f, RZ ;  /* 0x0000001f00007819 */ /* 0x000fc800000006ff */
[----:B------:R0:W1:Y:S01]  /*9590*/  SYNCS.PHASECHK.TRANS64.TRYWAIT P1, [UR16+0x19c50], R0 ;  /* 0x019c5000ff0075a7 */ /* 0x0000620008020150 */
[----:B------:R-:W-:Y:S05]  /*95a0*/  @!P0 BRA `(.L_x_10242) ;  /* 0x0000000000048947 */ /* 0x000fea0003800000 */
[----:B------:R-:W-:Y:S01]  /*95b0*/  BPT.TRAP 0x1 ;  /* 0x000000040000795c */ /* 0x000fe20000300000 */
.L_x_10242:
[----:B-1----:R-:W-:Y:S05]  /*95c0*/  @P1 BRA `(.L_x_10243) ;  /* 0x0000000000081947 */ /* 0x002fea0003800000 */
[----:B------:R-:W1:Y:S02]  /*95d0*/  SYNCS.PHASECHK.TRANS64.TRYWAIT P1, [UR16+0x19c50], R0 ;  /* 0x019c5000ff0075a7 */ /* 0x000e640008020150 */
[----:B-1----:R-:W-:Y:S05]  /*95e0*/  @!P1 BRA `(.L_x_10244) ;  /* 0x0000008400389947 */ /* 0x002fea0003800000 */
.L_x_10243:
        /* <DEDUP_REMOVED lines=10> */
[----:B------:R-:W-:Y:S01]  /*9690*/  @UP0 ULDC.64 UR12, c[0x0][0x9c8] ;  /* 0x00027200000c0ab9 */ /* 0x000fe20000000a00 */
[----:B------:R-:W-:Y:S02]  /*96a0*/  @UP0 USHF.R.S32.HI UR11, URZ, 0x1f, UR47 ;  /* 0x0000001f3f0b0899 */ /* 0x000fe4000801142f */
[----:B------:R-:W-:Y:S02]  /*96b0*/  @UP0 UIMAD UR6, UR41, UR12, URZ ;  /* 0x0000000c290602a4 */ /* 0x000fe4000f8e023f */
[----:B------:R-:W-:Y:S02]  /*96c0*/  @UP0 UIMAD.WIDE.U32 UR8, UR39, UR12, URZ ;  /* 0x0000000c270802a5 */ /* 0x000fe4000f8e003f */
[----:B------:R-:W-:Y:S02]  /*96d0*/  @UP0 UIMAD UR7, UR39, UR13, UR6 ;  /* 0x0000000d270702a4 */ /* 0x000fe4000f8e0206 */
[----:B------:R-:W-:Y:S02]  /*96e0*/  UIMAD UR6, UR38, 0x300, UR45 ;  /* 0x00000300260678a4 */ /* 0x000fe4000f8e022d */
[----:B------:R-:W-:Y:S01]  /*96f0*/  @UP0 UIADD3 UR9, UR9, UR7, URZ ;  /* 0x0000000709090290 */ /* 0x000fe2000fffe03f */
[----:B------:R-:W-:-:S02]  /*9700*/  @UP0 ULDC.64 UR12, c[0x0][0x9d0] ;  /* 0x00027400000c0ab9 */ /* 0x000fc40000000a00 */
[----:B------:R-:W-:Y:S01]  /*9710*/  UMOV UR7, 0x40000040 ;  /* 0x4000004000077882 */ /* 0x000fe20000000000 */
[----:B------:R-:W-:Y:S02]  /*9720*/  @UP0 UIMAD UR11, UR11, UR12, URZ ;  /* 0x0000000c0b0b02a4 */ /* 0x000fe4000f8e023f */
[----:B------:R-:W-:Y:S01]  /*9730*/  @UP0 UIMAD.WIDE.U32 UR8, UR47, UR12, UR8 ;  /* 0x0000000c2f0802a5 */ /* 0x000fe2000f8e0008 */
[----:B------:R-:W-:Y:S01]  /*9740*/  QGMMA.64x96x32.F32.E4M3.E4M3 R88, R148, gdesc[UR4], R88, gsb0 ;  /* 0x0160000494587df3 */ /* 0x000fe20008000858 */
        /* <DEDUP_REMOVED lines=59> */
.L_x_10245:
        /* <DEDUP_REMOVED lines=58> */
.L_x_10212:
        /* <DEDUP_REMOVED lines=40> */
[----:B------:R-:W-:Y:S02]  /*a120*/  SEL R42, R27, R24, P0 ;  /* 0x000000181b2a7207 */ /* 0x000fe40000000000 */
[----:B------:R-:W-:Y:S01]  /*a130*/  SEL R27, R24, R27, P0 ;  /* 0x0000001b181b7207 */ /* 0x000fe20000000000 */
[----:B------:R-:W-:Y:S01]  /*a140*/  IMAD.WIDE R12, R156, 0x2, R4 ;  /* 0x000000029c0c7825 */ /* 0x000fe200078e0204 */
[----:B------:R-:W-:Y:S02]  /*a150*/  F2FP.BF16.F32.PACK_AB R33, R100, R33 ;  /* 0x000000216421723e */ /* 0x000fe400000010ff */
[----:B------:R-:W-:Y:S02]  /*a160*/  F2FP.BF16.F32.PACK_AB R30, R101, R30 ;  /* 0x0000001e651e723e */ /* 0x000fe400000010ff */
[C---:B------:R-:W-:Y:S02]  /*a170*/  IADD3 R51, P5, R12.reuse, 0x20, RZ ;  /* 0x000000200c337810 */ /* 0x040fe40007fbe0ff */
[----:B------:R-:W-:-:S02]  /*a180*/  IADD3 R53, P4, R12, 0x3000, RZ ;  /* 0x000030000c357810 */ /* 0x000fc40007f9e0ff */
[----:B------:R-:W-:Y:S02]  /*a190*/  LOP3.LUT R6, R51, 0x180, RZ, 0xc0, !PT ;  /* 0x0000018033067812 */ /* 0x000fe400078ec0ff */
[----:B------:R-:W-:Y:S02]  /*a1a0*/  F2FP.BF16.F32.PACK_AB R11, R132, R11 ;  /* 0x0000000b840b723e */ /* 0x000fe400000010ff */
[----:B------:R-:W-:Y:S02]  /*a1b0*/  SHF.R.U64 R6, R6, 0x3, RZ ;  /* 0x0000000306067819 */ /* 0x000fe400000012ff */
[----:B------:R-:W-:Y:S02]  /*a1c0*/  F2FP.BF16.F32.PACK_AB R8, R133, R8 ;  /* 0x000000088508723e */ /* 0x000fe400000010ff */
[----:B------:R-:W-:Y:S02]  /*a1d0*/  LOP3.LUT R24, R6, R51, RZ, 0x3c, !PT ;  /* 0x0000003306187212 */ /* 0x000fe400078e3cff */
[----:B------:R-:W-:-:S02]  /*a1e0*/  LOP3.LUT R6, R53, 0x180, RZ, 0xc0, !PT ;  /* 0x0000018035067812 */ /* 0x000fc400078ec0ff */
[----:B------:R-:W-:Y:S02]  /*a1f0*/  F2FP.BF16.F32.PACK_AB R35, R94, R35 ;  /* 0x000000235e23723e */ /* 0x000fe400000010ff */
[----:B------:R-:W-:Y:S02]  /*a200*/  F2FP.BF16.F32.PACK_AB R32, R95, R32 ;  /* 0x000000205f20723e */ /* 0x000fe400000010ff */
[----:B------:R-:W-:Y:S02]  /*a210*/  F2FP.BF16.F32.PACK_AB R29, R108, R29 ;  /* 0x0000001d6c1d723e */ /* 0x000fe400000010ff */
[----:B------:R-:W-:Y:S02]  /*a220*/  F2FP.BF16.F32.PACK_AB R26, R109, R26 ;  /* 0x0000001a6d1a723e */ /* 0x000fe400000010ff */
[----:B------:R-:W-:Y:S02]  /*a230*/  SEL R36, R37, R34, P0 ;  /* 0x0000002225247207 */ /* 0x000fe40000000000 */
[----:B------:R-:W-:-:S02]  /*a240*/  F2FP.BF16.F32.PACK_AB R21, R118, R21 ;  /* 0x000000157615723e */ /* 0x000fc400000010ff */
[----:B------:R-:W-:Y:S02]  /*a250*/  F2FP.BF16.F32.PACK_AB R14, R119, R14 ;  /* 0x0000000e770e723e */ /* 0x000fe400000010ff */
[----:B------:R-:W-:Y:S02]  /*a260*/  SEL R37, R34, R37, P0 ;  /* 0x0000002522257207 */ /* 0x000fe40000000000 */
[----:B------:R-:W-:Y:S02]  /*a270*/  IADD3 R55, P3, R12, 0x3020, RZ ;  /* 0x000030200c377810 */ /* 0x000fe40007f7e0ff */
[----:B------:R-:W-:Y:S02]  /*a280*/  F2FP.BF16.F32.PACK_AB R31, R102, R31 ;  /* 0x0000001f661f723e */ /* 0x000fe400000010ff */
[----:B------:R-:W-:Y:S01]  /*a290*/  F2FP.BF16.F32.PACK_AB R28, R103, R28 ;  /* 0x0000001c671c723e */ /* 0x000fe200000010ff */
[----:B------:R-:W-:Y:S01]  /*a2a0*/  IMAD.X R15, RZ, RZ, R13, P3 ;  /* 0x000000ffff0f7224 */ /* 0x000fe200018e060d */
[----:B------:R-:W-:-:S02]  /*a2b0*/  F2FP.BF16.F32.PACK_AB R25, R116, R25 ;  /* 0x000000197419723e */ /* 0x000fc400000010ff */
[----:B------:R-:W-:Y:S02]  /*a2c0*/  F2FP.BF16.F32.PACK_AB R20, R117, R20 ;  /* 0x000000147514723e */ /* 0x000fe400000010ff */
[----:B------:R-:W-:Y:S02]  /*a2d0*/  SEL R34, R33, R30, P0 ;  /* 0x0000001e21227207 */ /* 0x000fe40000000000 */
[----:B------:R-:W-:Y:S02]  /*a2e0*/  SEL R33, R30, R33, P0 ;  /* 0x000000211e217207 */ /* 0x000fe40000000000 */
[----:B------:R-:W-:Y:S02]  /*a2f0*/  SEL R40, R11, R8, P0 ;  /* 0x000000080b287207 */ /* 0x000fe40000000000 */
[----:B------:R-:W-:Y:S02]  /*a300*/  SEL R45, R8, R11, P0 ;  /* 0x0000000b082d7207 */ /* 0x000fe40000000000 */
[----:B------:R-:W-:-:S02]  /*a310*/  SHF.R.U64 R6, R6, 0x3, RZ ;  /* 0x0000000306067819 */ /* 0x000fc400000012ff */
[----:B------:R-:W-:Y:S02]  /*a320*/  F2FP.BF16.F32.PACK_AB R127, R127, R10 ;  /* 0x0000000a7f7f723e */ /* 0x000fe400000010ff */
[----:B------:R-:W-:Y:S02]  /*a330*/  SEL R30, R29, R26, P0 ;  /* 0x0000001a1d1e7207 */ /* 0x000fe40000000000 */
[----:B------:R-:W-:Y:S02]  /*a340*/  SEL R8, R35, R32, P0 ;  /* 0x0000002023087207 */ /* 0x000fe40000000000 */
[C---:B------:R-:W-:Y:S02]  /*a350*/  LOP3.LUT R7, R12.reuse, 0x180, RZ, 0xc0, !PT ;  /* 0x000001800c077812 */ /* 0x040fe400078ec0ff */
[----:B------:R-:W-:Y:S02]  /*a360*/  IADD3 R57, P2, R12, 0x6000, RZ ;  /* 0x000060000c397810 */ /* 0x000fe40007f5e0ff */
[----:B------:R-:W-:-:S02]  /*a370*/  SEL R29, R26, R29, P0 ;  /* 0x0000001d1a1d7207 */ /* 0x000fc40000000000 */
[----:B------:R-:W-:Y:S01]  /*a380*/  SEL R35, R32, R35, P0 ;  /* 0x0000002320237207 */ /* 0x000fe20000000000 */
[--C-:B------:R-:W-:Y:S01]  /*a390*/  IMAD.X R11, RZ, RZ, R13.reuse, P2 ;  /* 0x000000ffff0b7224 */ /* 0x100fe200010e060d */
[----:B------:R-:W-:Y:S02]  /*a3a0*/  SEL R44, R21, R14, P0 ;  /* 0x0000000e152c7207 */ /* 0x000fe40000000000 */
[----:B------:R-:W-:Y:S01]  /*a3b0*/  SEL R47, R14, R21, P0 ;  /* 0x000000150e2f7207 */ /* 0x000fe20000000000 */
[--C-:B------:R-:W-:Y:S01]  /*a3c0*/  IMAD.X R21, RZ, RZ, R13.reuse, P4 ;  /* 0x000000ffff157224 */ /* 0x100fe200020e060d */
[----:B------:R-:W-:Y:S02]  /*a3d0*/  LOP3.LUT R10, R55, 0x180, RZ, 0xc0, !PT ;  /* 0x00000180370a7812 */ /* 0x000fe400078ec0ff */
[----:B------:R-:W-:Y:S02]  /*a3e0*/  SEL R26, R25, R20, P0 ;  /* 0x00000014191a7207 */ /* 0x000fe40000000000 */
[----:B------:R-:W-:Y:S01]  /*a3f0*/  SEL R39, R20, R25, P0 ;  /* 0x0000001914277207 */ /* 0x000fe20000000000 */
[----:B------:R-:W-:Y:S01]  /*a400*/  IMAD.X R25, RZ, RZ, R13, P5 ;  /* 0x000000ffff197224 */ /* 0x000fe200028e060d */
[----:B------:R-:W-:-:S02]  /*a410*/  SEL R32, R31, R28, P0 ;  /* 0x0000001c1f207207 */ /* 0x000fc40000000000 */
[----:B------:R-:W-:Y:S02]  /*a420*/  SEL R31, R28, R31, P0 ;  /* 0x0000001f1c1f7207 */ /* 0x000fe40000000000 */
[----:B------:R-:W-:Y:S02]  /*a430*/  LOP3.LUT R20, R6, R53, RZ, 0x3c, !PT ;  /* 0x0000003506147212 */ /* 0x000fe400078e3cff */
[----:B------:R-:W-:Y:S02]  /*a440*/  SHF.R.U64 R7, R7, 0x3, RZ ;  /* 0x0000000307077819 */ /* 0x000fe400000012ff */
[----:B------:R-:W-:Y:S02]  /*a450*/  LOP3.LUT R28, R57, 0x180, RZ, 0xc0, !PT ;  /* 0x00000180391c7812 */ /* 0x000fe400078ec0ff */
[----:B------:R-:W-:Y:S02]  /*a460*/  SHF.R.U64 R10, R10, 0x3, RZ ;  /* 0x000000030a0a7819 */ /* 0x000fe400000012ff */
[----:B------:R-:W-:-:S02]  /*a470*/  IADD3 R59, P1, R12, 0x6020, RZ ;  /* 0x000060200c3b7810 */ /* 0x000fc40007f3e0ff */
[----:B------:R-:W-:Y:S02]  /*a480*/  MOV R53, R20 ;  /* 0x0000001400357202 */ /* 0x000fe40000000f00 */
[----:B------:R-:W-:Y:S01]  /*a490*/  LOP3.LUT R12, R7, R12, RZ, 0x3c, !PT ;  /* 0x0000000c070c7212 */ /* 0x000fe200078e3cff */
[----:B------:R-:W-:Y:S01]  /*a4a0*/  IMAD.X R7, RZ, RZ, R13, P1 ;  /* 0x000000ffff077224 */ /* 0x000fe200008e060d */
[----:B------:R-:W-:Y:S02]  /*a4b0*/  SHF.R.U64 R28, R28, 0x3, RZ ;  /* 0x000000031c1c7819 */ /* 0x000fe400000012ff */
[----:B------:R-:W-:Y:S02]  /*a4c0*/  LOP3.LUT R14, R10, R55, RZ, 0x3c, !PT ;  /* 0x000000370a0e7212 */ /* 0x000fe400078e3cff */
[----:B------:R-:W-:Y:S02]  /*a4d0*/  SEL R46, R126, R127, P0 ;  /* 0x0000007f7e2e7207 */ /* 0x000fe40000000000 */
[----:B------:R-:W-:-:S02]  /*a4e0*/  SEL R127, R127, R126, P0 ;  /* 0x0000007e7f7f7207 */ /* 0x000fc40000000000 */
[----:B------:R-:W-:Y:S02]  /*a4f0*/  MOV R55, R12 ;  /* 0x0000000c00377202 */ /* 0x000fe40000000f00 */
[----:B------:R-:W-:Y:S02]  /*a500*/  MOV R54, R24 ;  /* 0x0000001800367202 */ /* 0x000fe40000000f00 */
[----:B------:R-:W-:Y:S02]  /*a510*/  LOP3.LUT R10, R28, R57, RZ, 0x3c, !PT ;  /* 0x000000391c0a7212 */ /* 0x000fe400078e3cff */
[----:B------:R-:W-:Y:S02]  /*a520*/  MOV R52, R14 ;  /* 0x0000000e00347202 */ /* 0x000fe40000000f00 */
[----:B------:R-:W-:Y:S02]  /*a530*/  LOP3.LUT R50, R59, 0x180, RZ, 0xc0, !PT ;  /* 0x000001803b327812 */ /* 0x000fe400078ec0ff */
[----:B------:R-:W-:-:S02]  /*a540*/  MOV R51, R10 ;  /* 0x0000000a00337202 */ /* 0x000fc40000000f00 */
[----:B------:R-:W-:Y:S02]  /*a550*/  SHF.R.U64 R50, R50, 0x3, RZ ;  /* 0x0000000332327819 */ /* 0x000fe400000012ff */
[----:B------:R-:W-:Y:S02]  /*a560*/  PLOP3.LUT P2, PT, PT, PT, UP0, 0x80, 0x0 ;  /* 0x000000000000781c */ /* 0x000fe40003f4f008 */
[----:B------:R-:W-:-:S04]  /*a570*/  LOP3.LUT R6, R50, R59, RZ, 0x3c, !PT ;  /* 0x0000003b32067212 */ /* 0x000fc800078e3cff */
[----:B------:R-:W-:Y:S01]  /*a580*/  MOV R50, R6 ;  /* 0x0000000600327202 */ /* 0x000fe20000000f00 */
[----:B------:R-:W-:Y:S02]  /*a590*/  IMAD.U32 R6, RZ, RZ, UR6 ;  /* 0x00000006ff067e24 */ /* 0x000fe4000f8e00ff */
[----:B------:R-:W-:Y:S01]  /*a5a0*/  IMAD.U32 R7, RZ, RZ, UR7 ;  /* 0x00000007ff077e24 */ /* 0x000fe2000f8e00ff */
[----:B------:R-:W-:Y:S01]  /*a5b0*/  ULDC.64 UR6, c[0x0][0xc08] ;  /* 0x0003020000067ab9 */ /* 0x000fe20000000a00 */
[----:B--2---:R-:W-:Y:S01]  /*a5c0*/  LOP3.LUT R20, R9, 0x2, RZ, 0x3c, !PT ;  /* 0x0000000209147812 */ /* 0x004fe200078e3cff */
[----:B------:R-:W-:Y:S04]  /*a5d0*/  SHFL.IDX PT, R13, R8, R9, 0x1c1f ;  /* 0x001c1f09080d7589 */ /* 0x000fe800000e0000 */
[----:B------:R-:W0:Y:S04]  /*a5e0*/  SHFL.IDX PT, R24, R35, R20, 0x1c1f ;  /* 0x001c1f1423187589 */ /* 0x000e2800000e0000 */
[----:B------:R-:W-:Y:S04]  /*a5f0*/  SHFL.IDX PT, R36, R36, R9, 0x1c1f ;  /* 0x001c1f0924247589 */ /* 0x000fe800000e0000 */
[----:B------:R-:W1:Y:S04]  /*a600*/  SHFL.IDX PT, R37, R37, R20, 0x1c1f ;  /* 0x001c1f1425257589 */ /* 0x000e6800000e0000 */
[----:B------:R-:W-:Y:S04]  /*a610*/  SHFL.IDX PT, R15, R32, R9, 0x1c1f ;  /* 0x001c1f09200f7589 */ /* 0x000fe800000e0000 */
[----:B------:R-:W-:Y:S04]  /*a620*/  SHFL.IDX PT, R28, R31, R20, 0x1c1f ;  /* 0x001c1f141f1c7589 */ /* 0x000fe800000e0000 */
[----:B------:R-:W-:Y:S04]  /*a630*/  SHFL.IDX PT, R34, R34, R9, 0x1c1f ;  /* 0x001c1f0922227589 */ /* 0x000fe800000e0000 */
[----:B------:R-:W2:Y:S01]  /*a640*/  SHFL.IDX PT, R33, R33, R20, 0x1c1f ;  /* 0x001c1f1421217589 */ /* 0x000ea200000e0000 */
[----:B0-----:R-:W-:-:S03]  /*a650*/  SEL R11, R24, R13, P0 ;  /* 0x0000000d180b7207 */ /* 0x001fc60000000000 */
[----:B------:R-:W-:Y:S04]  /*a660*/  SHFL.IDX PT, R42, R42, R9, 0x1c1f ;  /* 0x001c1f092a2a7589 */ /* 0x000fe800000e0000 */
[----:B------:R-:W0:Y:S01]  /*a670*/  SHFL.IDX PT, R27, R27, R20, 0x1c1f ;  /* 0x001c1f141b1b7589 */ /* 0x000e2200000e0000 */
[----:B-1----:R-:W-:Y:S02]  /*a680*/  SEL R8, R36, R37, P0 ;  /* 0x0000002524087207 */ /* 0x002fe40000000000 */
[----:B------:R-:W-:Y:S01]  /*a690*/  SEL R10, R37, R36, P0 ;  /* 0x00000024250a7207 */ /* 0x000fe20000000000 */
[----:B------:R-:W-:Y:S04]  /*a6a0*/  SHFL.IDX PT, R30, R30, R9, 0x1c1f ;  /* 0x001c1f091e1e7589 */ /* 0x000fe800000e0000 */
[----:B------:R-:W1:Y:S04]  /*a6b0*/  SHFL.IDX PT, R29, R29, R20, 0x1c1f ;  /* 0x001c1f141d1d7589 */ /* 0x000e6800000e0000 */
[----:B------:R1:W-:Y:S04]  /*a6c0*/  SHFL.IDX PT, R21, R26, R9, 0x1c1f ;  /* 0x001c1f091a157589 */ /* 0x0003e800000e0000 */
[----:B------:R-:W-:Y:S01]  /*a6d0*/  SHFL.IDX PT, R44, R44, R9, 0x1c1f ;  /* 0x001c1f092c2c7589 */ /* 0x000fe200000e0000 */
[----:B--2---:R-:W-:-:S02]  /*a6e0*/  SEL R12, R34, R33, P0 ;  /* 0x00000021220c7207 */ /* 0x004fc40000000000 */
[----:B------:R-:W-:Y:S01]  /*a6f0*/  SEL R14, R33, R34, P0 ;  /* 0x00000022210e7207 */ /* 0x000fe20000000000 */
[----:B------:R-:W-:Y:S04]  /*a700*/  SHFL.IDX PT, R32, R39, R20, 0x1c1f ;  /* 0x001c1f1427207589 */ /* 0x000fe800000e0000 */
[----:B------:R-:W2:Y:S01]  /*a710*/  SHFL.IDX PT, R47, R47, R20, 0x1c1f ;  /* 0x001c1f142f2f7589 */ /* 0x000ea200000e0000 */
[----:B0-----:R-:W-:Y:S02]  /*a720*/  SEL R25, R42, R27, P0 ;  /* 0x0000001b2a197207 */ /* 0x001fe40000000000 */
[----:B------:R-:W-:Y:S01]  /*a730*/  SEL R27, R27, R42, P0 ;  /* 0x0000002a1b1b7207 */ /* 0x000fe20000000000 */
[----:B------:R-:W-:Y:S04]  /*a740*/  SHFL.IDX PT, R38, R38, R9, 0x1c1f ;  /* 0x001c1f0926267589 */ /* 0x000fe800000e0000 */
[----:B------:R-:W-:Y:S01]  /*a750*/  SHFL.IDX PT, R46, R46, R9, 0x1c1f ;  /* 0x001c1f092e2e7589 */ /* 0x000fe200000e0000 */
[----:B-1----:R-:W-:-:S03]  /*a760*/  SEL R26, R29, R30, P0 ;  /* 0x0000001e1d1a7207 */ /* 0x002fc60000000000 */
[----:B------:R-:W0:Y:S04]  /*a770*/  SHFL.IDX PT, R41, R41, R20, 0x1c1f ;  /* 0x001c1f1429297589 */ /* 0x000e2800000e0000 */
[----:B------:R-:W1:Y:S04]  /*a780*/  SHFL.IDX PT, R127, R127, R20, 0x1c1f ;  /* 0x001c1f147f7f7589 */ /* 0x000e6800000e0000 */
[----:B------:R-:W-:Y:S04]  /*a790*/  SHFL.IDX PT, R40, R40, R9, 0x1c1f ;  /* 0x001c1f0928287589 */ /* 0x000fe800000e0000 */
[----:B------:R3:W-:Y:S01]  /*a7a0*/  SHFL.IDX PT, R48, R48, R9, 0x1c1f ;  /* 0x001c1f0930307589 */ /* 0x0007e200000e0000 */
[----:B--2---:R-:W-:-:S03]  /*a7b0*/  SEL R31, R47, R44, P0 ;  /* 0x0000002c2f1f7207 */ /* 0x004fc60000000000 */
[----:B------:R-:W2:Y:S04]  /*a7c0*/  SHFL.IDX PT, R45, R45, R20, 0x1c1f ;  /* 0x001c1f142d2d7589 */ /* 0x000ea800000e0000 */
[----:B------:R-:W4:Y:S01]  /*a7d0*/  SHFL.IDX PT, R49, R49, R20, 0x1c1f ;  /* 0x001c1f1431317589 */ /* 0x000f2200000e0000 */
[----:B---3--:R-:W-:Y:S01]  /*a7e0*/  SEL R9, R13, R24, P0 ;  /* 0x000000180d097207 */ /* 0x008fe20000000000 */
[----:B------:R-:W-:Y:S01]  /*a7f0*/  BAR.SYNC.DEFER_BLOCKING 0x1, 0x180 ;  /* 0x0046000000007b1d */ /* 0x000fe20000010000 */
[----:B------:R-:W-:Y:S02]  /*a800*/  SEL R13, R15, R28, P0 ;  /* 0x0000001c0f0d7207 */ /* 0x000fe40000000000 */
[----:B------:R-:W-:Y:S02]  /*a810*/  SEL R15, R28, R15, P0 ;  /* 0x0000000f1c0f7207 */ /* 0x000fe40000000000 */
[----:B------:R-:W-:-:S02]  /*a820*/  SEL R24, R30, R29, P0 ;  /* 0x0000001d1e187207 */ /* 0x000fc40000000000 */
[----:B------:R-:W-:Y:S02]  /*a830*/  SEL R28, R21, R32, P0 ;  /* 0x00000020151c7207 */ /* 0x000fe40000000000 */
[----:B------:R-:W-:Y:S02]  /*a840*/  SEL R30, R32, R21, P0 ;  /* 0x00000015201e7207 */ /* 0x000fe40000000000 */
[----:B------:R-:W-:Y:S02]  /*a850*/  SEL R29, R44, R47, P0 ;  /* 0x0000002f2c1d7207 */ /* 0x000fe40000000000 */
[----:B0-----:R-:W-:Y:S02]  /*a860*/  SEL R32, R38, R41, P0 ;  /* 0x0000002926207207 */ /* 0x001fe40000000000 */
[----:B------:R-:W-:Y:S02]  /*a870*/  SEL R34, R41, R38, P0 ;  /* 0x0000002629227207 */ /* 0x000fe40000000000 */
[----:B-1----:R-:W-:Y:S01]  /*a880*/  SEL R33, R46, R127, P0 ;  /* 0x0000007f2e217207 */ /* 0x002fe20000000000 */
[----:B------:R-:W-:Y:S01]  /*a890*/  UISETP.NE.U32.AND UP1, UPT, UR6, URZ, UPT ;  /* 0x0000003f0600728c */ /* 0x000fe2000bf25070 */
[----:B------:R-:W-:Y:S01]  /*a8a0*/  SEL R35, R127, R46, P0 ;  /* 0x0000002e7f237207 */ /* 0x000fe20000000000 */
[----:B------:R-:W-:Y:S01]  /*a8b0*/  UMOV UR4, URZ ;  /* 0x0000003f00047c82 */ /* 0x000fe20008000000 */
[----:B--2---:R-:W-:Y:S01]  /*a8c0*/  SEL R36, R40, R45, P0 ;  /* 0x0000002d28247207 */ /* 0x004fe20000000000 */
[----:B------:R-:W-:Y:S01]  /*a8d0*/  ULDC UR8, c[0x0][0xa88] ;  /* 0x0002a20000087ab9 */ /* 0x000fe20000000800 */
[----:B------:R-:W-:Y:S01]  /*a8e0*/  SEL R38, R45, R40, P0 ;  /* 0x000000282d267207 */ /* 0x000fe20000000000 */
[----:B------:R0:W-:Y:S01]  /*a8f0*/  STSM.16.M88.4 [R55], R8 ;  /* 0x0000000837007844 */ /* 0x0001e20000000200 */
[----:B----4-:R-:W-:Y:S01]  /*a900*/  SEL R37, R48, R49, P0 ;  /* 0x0000003130257207 */ /* 0x010fe20000000000 */
[----:B------:R-:W1:Y:S01]  /*a910*/  LDC R41, c[0x0][0xbe8] ;  /* 0x0002fa00ff297b82 */ /* 0x000e620000000800 */
[----:B------:R-:W-:Y:S01]  /*a920*/  SEL R39, R49, R48, P0 ;  /* 0x0000003031277207 */ /* 0x000fe20000000000 */
        /* <DEDUP_REMOVED lines=8> */
[----:B-1----:R-:W-:Y:S01]  /*a9b0*/  ISETP.NE.AND P1, PT, R41, 0x1, PT ;  /* 0x000000012900780c */ /* 0x002fe20003f25270 */
[----:B--2---:R-:W-:-:S04]  /*a9c0*/  VIADD R12, R17, UR43 ;  /* 0x0000002b110c7c36 */ /* 0x004fc80008000000 */
[----:B------:R-:W-:-:S05]  /*a9d0*/  PLOP3.LUT P0, PT, PT, PT, UP1, 0x80, 0x0 ;  /* 0x000000000000781c */ /* 0x000fca0003f0f018 */
[----:B------:R-:W-:-:S03]  /*a9e0*/  @UP1 ULEA UR6, UP2, UR39, UR6, 0x2 ;  /* 0x0000000627061291 */ /* 0x000fc6000f84103f */
[----:B------:R-:W0:Y:S01]  /*a9f0*/  @P1 LDC R9, c[0x0][0xbec] ;  /* 0x0002fb00ff091b82 */ /* 0x000e220000000800 */
[----:B------:R-:W-:Y:S02]  /*aa00*/  @UP1 ULEA.HI.X UR7, UR39, UR7, UR41, 0x2, UP2 ;  /* 0x0000000727071291 */ /* 0x000fe400090f1429 */
[----:B------:R-:W-:-:S04]  /*aa10*/  IMAD.U32 R14, RZ, RZ, UR6 ;  /* 0x00000006ff0e7e24 */ /* 0x000fc8000f8e00ff */
        /* <DEDUP_REMOVED lines=10> */
.L_x_10248:
[----:B------:R-:W-:Y:S01]  /*aac0*/  USHF.R.S32.HI UR14, URZ, 0x1f, UR42 ;  /* 0x0000001f3f0e7899 */ /* 0x000fe2000801142a */
[----:B------:R-:W-:Y:S01]  /*aad0*/  @P1 IMAD.HI.U32 R7, R12, R9, RZ ;  /* 0x000000090c071227 */ /* 0x000fe200078e00ff */
[----:B------:R-:W-:Y:S01]  /*aae0*/  ULDC.64 UR12, c[0x0][0xb90] ;  /* 0x0002e400000c7ab9 */ /* 0x000fe20000000a00 */
[----:B------:R-:W-:Y:S01]  /*aaf0*/  USHF.R.S32.HI UR9, URZ, 0x1f, UR4 ;  /* 0x0000001f3f097899 */ /* 0x000fe20008011404 */
[----:B------:R-:W0:Y:S01]  /*ab00*/  @P1 LDC R47, c[0x0][0xbec] ;  /* 0x0002fb00ff2f1b82 */ /* 0x000e220000000800 */
[----:B------:R-:W-:Y:S01]  /*ab10*/  UIMAD UR10, UR14, UR12, URZ ;  /* 0x0000000c0e0a72a4 */ /* 0x000fe2000f8e023f */
[----:B------:R-:W-:Y:S01]  /*ab20*/  IMAD.MOV.U32 R6, RZ, RZ, R12 ;  /* 0x000000ffff067224 */ /* 0x000fe200078e000c */
[----:B------:R-:W-:Y:S01]  /*ab30*/  UMOV UR8, UR4 ;  /* 0x0000000400087c82 */ /* 0x000fe20008000000 */
[----:B------:R-:W-:Y:S01]  /*ab40*/  @P1 SHF.R.U32.HI R6, RZ, R10, R7 ;  /* 0x0000000aff061219 */ /* 0x000fe20000011607 */
[----:B------:R-:W-:Y:S01]  /*ab50*/  USEL UR41, UR41, URZ, !UP0 ;  /* 0x0000003f29297287 */ /* 0x000fe2000c000000 */
[----:B------:R-:W-:Y:S01]  /*ab60*/  IMAD R7, R152, 0x20, R18 ;  /* 0x0000002098077824 */ /* 0x000fe200078e0212 */
[----:B------:R-:W-:Y:S01]  /*ab70*/  UIMAD.WIDE.U32 UR6, UR42, UR12, UR8 ;  /* 0x0000000c2a0672a5 */ /* 0x000fe2000f8e0008 */
[----:B---3--:R-:W-:Y:S01]  /*ab80*/  VIADD R14, R155, UR43 ;  /* 0x0000002b9b0e7c36 */ /* 0x008fe20008000000 */
[----:B------:R-:W-:Y:S01]  /*ab90*/  UIMAD UR10, UR42, UR13, UR10 ;  /* 0x0000000d2a0a72a4 */ /* 0x000fe2000f8e020a */
[----:B------:R-:W-:Y:S01]  /*aba0*/  IMAD.MOV R10, RZ, RZ, -R6 ;  /* 0x000000ffff0a7224 */ /* 0x000fe200078e0a06 */
[----:B------:R-:W-:Y:S01]  /*abb0*/  USEL UR39, UR39, URZ, !UP0 ;  /* 0x0000003f27277287 */ /* 0x000fe2000c000000 */
[----:B------:R-:W-:Y:S01]  /*abc0*/  IMAD.WIDE R4, R7, 0x2, R4 ;  /* 0x0000000207047825 */ /* 0x000fe200078e0204 */
[----:B------:R-:W-:Y:S01]  /*abd0*/  ULDC.64 UR12, c[0x0][0xb98] ;  /* 0x0002e600000c7ab9 */ /* 0x000fe20000000a00 */
[----:B------:R-:W-:-:S02]  /*abe0*/  UIADD3 UR7, UR7, UR10, URZ ;  /* 0x0000000a07077290 */ /* 0x000fc4000fffe03f */
[----:B------:R-:W-:Y:S01]  /*abf0*/  UIMAD UR8, UR41, UR12, URZ ;  /* 0x0000000c290872a4 */ /* 0x000fe2000f8e023f */
[----:B------:R-:W-:Y:S01]  /*ac00*/  IMAD R9, R41, R10, R12 ;  /* 0x0000000a29097224 */ /* 0x000fe200078e020c */
[----:B------:R-:W-:Y:S01]  /*ac10*/  UIMAD.WIDE.U32 UR6, UR39, UR12, UR6 ;  /* 0x0000000c270672a5 */ /* 0x000fe2000f8e0006 */
[----:B------:R-:W-:Y:S01]  /*ac20*/  SHF.R.S32.HI R10, RZ, 0x1f, R6 ;  /* 0x0000001fff0a7819 */ /* 0x000fe20000011406 */
[----:B------:R-:W-:Y:S01]  /*ac30*/  UIMAD UR8, UR39, UR13, UR8 ;  /* 0x0000000d270872a4 */ /* 0x000fe2000f8e0208 */
[----:B------:R-:W-:Y:S01]  /*ac40*/  IADD3 R21, P2, R4, 0x1800, RZ ;  /* 0x0000180004157810 */ /* 0x000fe20007f5e0ff */
[----:B------:R-:W-:Y:S01]  /*ac50*/  ULDC.64 UR10, c[0x0][0xb88] ;  /* 0x0002e200000a7ab9 */ /* 0x000fe20000000a00 */
[----:B------:R-:W-:Y:S01]  /*ac60*/  SHF.R.S32.HI R7, RZ, 0x1f, R9 ;  /* 0x0000001fff077819 */ /* 0x000fe20000011409 */
[----:B-----5:R-:W-:Y:S01]  /*ac70*/  IMAD R45, R8, R41, RZ ;  /* 0x00000029082d7224 */ /* 0x020fe200078e02ff */
[----:B------:R-:W-:Y:S01]  /*ac80*/  IADD3 R6, P0, R6, UR6, RZ ;  /* 0x0000000606067c10 */ /* 0x000fe2000ff1e0ff */
[----:B------:R-:W-:Y:S01]  /*ac90*/  IMAD.U32 R11, RZ, RZ, UR8 ;  /* 0x00000008ff0b7e24 */ /* 0x000fe2000f8e00ff */
[----:B------:R-:W-:Y:S01]  /*aca0*/  LOP3.LUT R20, R21, 0x180, RZ, 0xc0, !PT ;  /* 0x0000018015147812 */ /* 0x000fe200078ec0ff */
[----:B------:R-:W-:Y:S01]  /*acb0*/  IMAD R12, R7, UR10, RZ ;  /* 0x0000000a070c7c24 */ /* 0x000fe2000f8e02ff */
[----:B------:R-:W-:-:S02]  /*acc0*/  IADD3 R29, P6, R4, 0x3000, RZ ;  /* 0x00003000041d7810 */ /* 0x000fc40007fde0ff */
[----:B------:R-:W-:Y:S01]  /*acd0*/  IADD3.X R7, R10, UR7, R11, P0, !PT ;  /* 0x000000070a077c10 */ /* 0x000fe200087fe40b */
[C---:B------:R-:W-:Y:S01]  /*ace0*/  IMAD R11, R9.reuse, UR11, R12 ;  /* 0x0000000b090b7c24 */ /* 0x040fe2000f8e020c */
[----:B------:R-:W-:Y:S01]  /*acf0*/  ULDC.64 UR6, c[0x0][0xb50] ;  /* 0x0002d40000067ab9 */ /* 0x000fe20000000a00 */
[----:B------:R-:W-:Y:S01]  /*ad00*/  SHF.R.U64 R20, R20, 0x3, RZ ;  /* 0x0000000314147819 */ /* 0x000fe200000012ff */
[----:B------:R-:W-:Y:S01]  /*ad10*/  IMAD.WIDE.U32 R6, R9, UR10, R6 ;  /* 0x0000000a09067c25 */ /* 0x000fe2000f8e0006 */
[----:B------:R-:W-:Y:S02]  /*ad20*/  ULDC.64 UR10, c[0x0][0xaa0] ;  /* 0x0002a800000a7ab9 */ /* 0x000fe40000000a00 */
[----:B------:R-:W-:Y:S01]  /*ad30*/  LOP3.LUT R20, R20, R21, RZ, 0x3c, !PT ;  /* 0x0000001514147212 */ /* 0x000fe200078e3cff */
[----:B------:R-:W-:Y:S01]  /*ad40*/  IMAD.IADD R7, R7, 0x1, R11 ;  /* 0x0000000107077824 */ /* 0x000fe200078e020b */
[----:B------:R-:W-:Y:S01]  /*ad50*/  LEA R10, P0, R6, UR6, 0x2 ;  /* 0x00000006060a7c11 */ /* 0x000fe2000f8010ff */
[----:B------:R-:W-:Y:S01]  /*ad60*/  IMAD.X R21, RZ, RZ, R5, P2 ;  /* 0x000000ffff157224 */ /* 0x000fe200010e0605 */
[----:B------:R-:W-:-:S02]  /*ad70*/  IADD3 R13, P5, R4, 0x4800, RZ ;  /* 0x00004800040d7810 */ /* 0x000fc40007fbe0ff */
[----:B------:R-:W-:Y:S01]  /*ad80*/  LEA.HI.X R11, R6, UR7, R7, 0x2, P0 ;  /* 0x00000007060b7c11 */ /* 0x000fe200080f1407 */
[----:B------:R-:W-:Y:S01]  /*ad90*/  SHFL.IDX PT, R36, R10, RZ, 0x1c1f ;  /* 0x001c1fff0a247589 */ /* 0x000fe200000e0000 */
[----:B------:R-:W-:Y:S01]  /*ada0*/  LOP3.LUT P0, RZ, R153, 0x3, RZ, 0xc0, !PT ;  /* 0x0000000399ff7812 */ /* 0x000fe2000780c0ff */
[----:B------:R-:W-:Y:S01]  /*adb0*/  VIADD R6, R14, 0x8 ;  /* 0x000000080e067836 */ /* 0x000fe20000000000 */
[----:B------:R-:W-:Y:S01]  /*adc0*/  IADD3 R33, P4, R4, 0x6000, RZ ;  /* 0x0000600004217810 */ /* 0x000fe20007f9e0ff */
[----:B------:R-:W1:Y:S01]  /*add0*/  SHFL.IDX PT, R37, R11, RZ, 0x1c1f ;  /* 0x001c1fff0b257589 */ /* 0x000e6200000e0000 */
[-C--:B------:R-:W-:Y:S02]  /*ade0*/  ISETP.GE.OR P2, PT, R14, R45.reuse, P0 ;  /* 0x0000002d0e00720c */ /* 0x080fe40000746670 */
[----:B------:R-:W-:Y:S01]  /*adf0*/  ISETP.GE.OR P0, PT, R6, R45, P0 ;  /* 0x0000002d0600720c */ /* 0x000fe20000706670 */
[----:B------:R-:W-:Y:S01]  /*ae00*/  SHFL.IDX PT, R38, R10, 0x1, 0x1c1f ;  /* 0x003c1f000a267f89 */ /* 0x000fe200000e0000 */
[----:B------:R-:W-:Y:S01]  /*ae10*/  UIMAD UR8, UR9, UR10, URZ ;  /* 0x0000000a090872a4 */ /* 0x000fe2000f8e023f */
[----:B------:R-:W-:-:S02]  /*ae20*/  LOP3.LUT R9, R4, 0x180, RZ, 0xc0, !PT ;  /* 0x0000018004097812 */ /* 0x000fc400078ec0ff */
[----:B------:R-:W2:Y:S01]  /*ae30*/  SHFL.IDX PT, R39, R11, 0x1, 0x1c1f ;  /* 0x003c1f000b277f89 */ /* 0x000ea200000e0000 */
[----:B------:R-:W-:Y:S01]  /*ae40*/  UIMAD.WIDE.U32 UR6, UR4, UR10, URZ ;  /* 0x0000000a040672a5 */ /* 0x000fe2000f8e003f */
[----:B------:R-:W-:Y:S02]  /*ae50*/  IADD3 R7, P3, R4, 0x7800, RZ ;  /* 0x0000780004077810 */ /* 0x000fe40007f7e0ff */
[----:B------:R-:W-:Y:S02]  /*ae60*/  LOP3.LUT R28, R29, 0x180, RZ, 0xc0, !PT ;  /* 0x000001801d1c7812 */ /* 0x000fe400078ec0ff */
[----:B------:R-:W-:Y:S02]  /*ae70*/  LOP3.LUT R12, R13, 0x180, RZ, 0xc0, !PT ;  /* 0x000001800d0c7812 */ /* 0x000fe400078ec0ff */
[----:B------:R-:W-:Y:S01]  /*ae80*/  LOP3.LUT R32, R33, 0x180, RZ, 0xc0, !PT ;  /* 0x0000018021207812 */ /* 0x000fe200078ec0ff */
[----:B-1----:R1:W-:Y:S01]  /*ae90*/  @!P2 ST.E desc[UR50][R36.64], R0 ;  /* 0x000000002400a985 */ /* 0x0023e2000c101932 */
[----:B------:R-:W-:Y:S01]  /*aea0*/  UIMAD UR8, UR4, UR11, UR8 ;  /* 0x0000000b040872a4 */ /* 0x000fe2000f8e0208 */
[----:B------:R-:W-:Y:S01]  /*aeb0*/  SHF.R.U64 R9, R9, 0x3, RZ ;  /* 0x0000000309097819 */ /* 0x000fe200000012ff */
[----:B------:R-:W-:Y:S01]  /*aec0*/  IMAD.X R25, RZ, RZ, R5, P3 ;  /* 0x000000ffff197224 */ /* 0x000fe200018e0605 */
[----:B------:R-:W-:Y:S01]  /*aed0*/  ULDC.64 UR10, c[0x0][0xae8] ;  /* 0x0002ba00000a7ab9 */ /* 0x000fe20000000a00 */
[----:B------:R-:W-:-:S02]  /*aee0*/  LOP3.LUT R6, R7, 0x180, RZ, 0xc0, !PT ;  /* 0x0000018007067812 */ /* 0x000fc400078ec0ff */
[----:B------:R-:W-:Y:S01]  /*aef0*/  SHF.R.U64 R28, R28, 0x3, RZ ;  /* 0x000000031c1c7819 */ /* 0x000fe200000012ff */
[----:B--2---:R2:W-:Y:S01]  /*af00*/  @!P0 ST.E desc[UR50][R38.64], R2 ;  /* 0x0000000226008985 */ /* 0x0045e2000c101932 */
[----:B------:R-:W-:Y:S02]  /*af10*/  SHF.R.U64 R12, R12, 0x3, RZ ;  /* 0x000000030c0c7819 */ /* 0x000fe400000012ff */
[----:B------:R-:W-:Y:S01]  /*af20*/  SHF.R.U64 R32, R32, 0x3, RZ ;  /* 0x0000000320207819 */ /* 0x000fe200000012ff */
[----:B-1----:R-:W-:Y:S01]  /*af30*/  IMAD R0, R23, 0x60, R152 ;  /* 0x0000006017007824 */ /* 0x002fe200078e0298 */
[----:B------:R-:W-:Y:S01]  /*af40*/  UIADD3 UR7, UR7, UR8, URZ ;  /* 0x0000000807077290 */ /* 0x000fe2000fffe03f */
[----:B------:R-:W-:Y:S01]  /*af50*/  LOP3.LUT R8, R9, R4, RZ, 0x3c, !PT ;  /* 0x0000000409087212 */ /* 0x000fe200078e3cff */
[----:B------:R-:W-:Y:S01]  /*af60*/  UIMAD UR4, UR14, UR10, URZ ;  /* 0x0000000a0e0472a4 */ /* 0x000fe2000f8e023f */
[----:B------:R-:W-:Y:S01]  /*af70*/  LOP3.LUT R28, R28, R29, RZ, 0x3c, !PT ;  /* 0x0000001d1c1c7212 */ /* 0x000fe200078e3cff */
[----:B--2---:R-:W1:Y:S01]  /*af80*/  @P1 LDC R39, c[0x0][0xbf0] ;  /* 0x0002fc00ff271b82 */ /* 0x004e620000000800 */
[----:B------:R-:W-:Y:S01]  /*af90*/  VIADD R36, R0, UR43 ;  /* 0x0000002b00247c36 */ /* 0x000fe20008000000 */
[----:B------:R-:W-:Y:S01]  /*afa0*/  UIMAD UR4, UR42, UR11, UR4 ;  /* 0x0000000b2a0472a4 */ /* 0x000fe2000f8e0204 */
[----:B------:R-:W-:Y:S01]  /*afb0*/  SHF.R.U64 R4, R6, 0x3, RZ ;  /* 0x0000000306047819 */ /* 0x000fe200000012ff */
[----:B------:R-:W-:Y:S01]  /*afc0*/  UIMAD.WIDE.U32 UR6, UR42, UR10, UR6 ;  /* 0x0000000a2a0672a5 */ /* 0x000fe2000f8e0006 */
[----:B0-----:R-:W-:Y:S01]  /*afd0*/  @P1 IMAD.HI.U32 R0, R36, R47, RZ ;  /* 0x0000002f24001227 */ /* 0x001fe200078e00ff */
[----:B------:R-:W-:Y:S01]  /*afe0*/  ULDC.64 UR8, c[0x0][0xaf0] ;  /* 0x0002bc0000087ab9 */ /* 0x000fe20000000a00 */
[----:B------:R-:W-:Y:S01]  /*aff0*/  LOP3.LUT R12, R12, R13, RZ, 0x3c, !PT ;  /* 0x0000000d0c0c7212 */ /* 0x000fe200078e3cff */
[----:B------:R-:W-:Y:S01]  /*b000*/  UIADD3 UR7, UR7, UR4, URZ ;  /* 0x0000000407077290 */ /* 0x000fe2000fffe03f */
[----:B------:R-:W-:Y:S01]  /*b010*/  IMAD.MOV.U32 R37, RZ, RZ, R36 ;  /* 0x000000ffff257224 */ /* 0x000fe200078e0024 */
[----:B------:R-:W-:Y:S01]  /*b020*/  UIMAD UR4, UR41, UR8, URZ ;  /* 0x00000008290472a4 */ /* 0x000fe2000f8e023f */
[----:B------:R-:W-:Y:S01]  /*b030*/  LOP3.LUT R32, R32, R33, RZ, 0x3c, !PT ;  /* 0x0000002120207212 */ /* 0x000fe200078e3cff */
[----:B------:R-:W-:Y:S01]  /*b040*/  UIMAD.WIDE.U32 UR6, UR39, UR8, UR6 ;  /* 0x00000008270672a5 */ /* 0x000fe2000f8e0006 */
[--C-:B------:R-:W-:Y:S01]  /*b050*/  IMAD.X R29, RZ, RZ, R5.reuse, P6 ;  /* 0x000000ffff1d7224 */ /* 0x100fe200030e0605 */
[----:B------:R-:W-:Y:S01]  /*b060*/  UIMAD UR4, UR39, UR9, UR4 ;  /* 0x00000009270472a4 */ /* 0x000fe2000f8e0204 */
[--C-:B------:R-:W-:Y:S01]  /*b070*/  IMAD.X R13, RZ, RZ, R5.reuse, P5 ;  /* 0x000000ffff0d7224 */ /* 0x100fe200028e0605 */
[----:B------:R-:W-:Y:S01]  /*b080*/  LOP3.LUT R24, R4, R7, RZ, 0x3c, !PT ;  /* 0x0000000704187212 */ /* 0x000fe200078e3cff */
[----:B------:R-:W-:Y:S01]  /*b090*/  ULDC.64 UR8, c[0x0][0xae0] ;  /* 0x0002b80000087ab9 */ /* 0x000fe20000000a00 */
[--C-:B------:R-:W-:Y:S01]  /*b0a0*/  IMAD.MOV.U32 R9, RZ, RZ, R5.reuse ;  /* 0x000000ffff097224 */ /* 0x100fe200078e0005 */
[----:B-1----:R-:W-:Y:S01]  /*b0b0*/  @P1 SHF.R.U32.HI R37, RZ, R39, R0 ;  /* 0x00000027ff251219 */ /* 0x002fe20000011600 */
[----:B------:R-:W-:Y:S01]  /*b0c0*/  UIADD3 UR4, UR7, UR4, URZ ;  /* 0x0000000407047290 */ /* 0x000fe2000fffe03f */
[----:B------:R-:W-:-:S03]  /*b0d0*/  IMAD.X R33, RZ, RZ, R5, P4 ;  /* 0x000000ffff217224 */ /* 0x000fc600020e0605 */
[----:B------:R-:W5:Y:S01]  /*b0e0*/  LD.E.128 R8, desc[UR50][R8.64] ;  /* 0x0000003208087980 */ /* 0x000f62000c101d00 */
[--C-:B------:R-:W-:Y:S01]  /*b0f0*/  SHF.R.S32.HI R0, RZ, 0x1f, R37.reuse ;  /* 0x0000001fff007819 */ /* 0x100fe20000011425 */
[----:B------:R-:W-:Y:S02]  /*b100*/  IMAD.MOV R2, RZ, RZ, -R37 ;  /* 0x000000ffff027224 */ /* 0x000fe400078e0a25 */
[----:B------:R0:W5:Y:S02]  /*b110*/  LD.E.128 R4, desc[UR50][R20.64] ;  /* 0x0000003214047980 */ /* 0x000164000c101d00 */
[----:B------:R-:W-:Y:S02]  /*b120*/  IMAD R0, R0, UR8, RZ ;  /* 0x0000000800007c24 */ /* 0x000fe4000f8e02ff */
[----:B------:R-:W-:Y:S01]  /*b130*/  IMAD R39, R41, R2, R36 ;  /* 0x0000000229277224 */ /* 0x000fe200078e0224 */
[----:B------:R-:W5:Y:S01]  /*b140*/  LD.E.128 R28, desc[UR50][R28.64] ;  /* 0x000000321c1c7980 */ /* 0x000f62000c101d00 */
[----:B------:R-:W-:-:S03]  /*b150*/  IMAD R41, R37, UR9, R0 ;  /* 0x0000000925297c24 */ /* 0x000fc6000f8e0200 */
[----:B------:R-:W-:Y:S01]  /*b160*/  SHF.R.S32.HI R0, RZ, 0x1f, R39 ;  /* 0x0000001fff007819 */ /* 0x000fe20000011427 */
[----:B0-----:R-:W-:Y:S01]  /*b170*/  IMAD.U32 R21, RZ, RZ, UR7 ;  /* 0x00000007ff157e24 */ /* 0x001fe2000f8e00ff */
[----:B------:R-:W5:Y:S01]  /*b180*/  LD.E.128 R12, desc[UR50][R12.64] ;  /* 0x000000320c0c7980 */ /* 0x000f62000c101d00 */
[----:B------:R-:W-:Y:S01]  /*b190*/  IMAD.U32 R20, RZ, RZ, UR6 ;  /* 0x00000006ff147e24 */ /* 0x000fe2000f8e00ff */
[----:B------:R-:W-:Y:S01]  /*b1a0*/  ULDC.64 UR6, c[0x0][0xad8] ;  /* 0x0002b60000067ab9 */ /* 0x000fe20000000a00 */
[----:B------:R-:W-:Y:S01]  /*b1b0*/  IMAD.U32 R21, RZ, RZ, UR4 ;  /* 0x00000004ff157e24 */ /* 0x000fe2000f8e00ff */
[----:B------:R-:W5:Y:S01]  /*b1c0*/  LD.E.128 R32, desc[UR50][R32.64] ;  /* 0x0000003220207980 */ /* 0x000f62000c101d00 */
[----:B------:R-:W-:-:S03]  /*b1d0*/  IMAD R0, R0, UR6, RZ ;  /* 0x0000000600007c24 */ /* 0x000fc6000f8e02ff */
[----:B------:R-:W5:Y:S01]  /*b1e0*/  LD.E.128 R24, desc[UR50][R24.64] ;  /* 0x0000003218187980 */ /* 0x000f62000c101d00 */
[----:B------:R-:W-:Y:S01]  /*b1f0*/  IMAD.WIDE.U32 R20, R37, UR8, R20 ;  /* 0x0000000825147c25 */ /* 0x000fe2000f8e0014 */
[----:B------:R-:W-:Y:S01]  /*b200*/  BSSY B1, `(.L_x_10249) ;  /* 0x0000023000017945 */ /* 0x000fe20003800000 */
[----:B------:R-:W-:Y:S01]  /*b210*/  SHF.R.S32.HI R42, RZ, 0x1f, R19 ;  /* 0x0000001fff2a7819 */ /* 0x000fe20000011413 */
[----:B------:R-:W-:Y:S01]  /*b220*/  @!PT LDS RZ, [RZ] ;  /* 0x00000000fffff984 */ /* 0x000fe20000000800 */
[----:B------:R-:W-:Y:S01]  /*b230*/  @!PT LDS RZ, [RZ] ;  /* 0x00000000fffff984 */ /* 0x000fe20000000800 */
[----:B------:R-:W-:Y:S01]  /*b240*/  @!PT LDS RZ, [RZ] ;  /* 0x00000000fffff984 */ /* 0x000fe20000000800 */
[----:B------:R-:W-:Y:S01]  /*b250*/  @!PT LDS RZ, [RZ] ;  /* 0x00000000fffff984 */ /* 0x000fe20000000800 */
[----:B------:R0:W-:Y:S06]  /*b260*/  MEMBAR.ALL.CTA ;  /* 0x0000000000007992 */ /* 0x0001ec0000008000 */
[----:B0-----:R-:W0:Y:S01]  /*b270*/  FENCE.VIEW.ASYNC.S ;  /* 0x00000000000073c6 */ /* 0x001e220000000000 */
[----:B------:R-:W-:-:S02]  /*b280*/  IMAD.IADD R21, R21, 0x1, R41 ;  /* 0x0000000115157824 */ /* 0x000fc400078e0229 */
        /* <DEDUP_REMOVED lines=10> */
[----:B0-----:R0:W1:Y:S04]  /*b330*/  SHFL.IDX PT, R20, R40, RZ, 0x1c1f ;  /* 0x001c1fff28147589 */ /* 0x00106800000e0000 */
[----:B------:R0:W2:Y:S01]  /*b340*/  SHFL.IDX PT, R21, R41, RZ, 0x1c1f ;  /* 0x001c1fff29157589 */ /* 0x0000a200000e0000 */
[----:B------:R0:W-:Y:S01]  /*b350*/  SYNCS.ARRIVE.TRANS64.RED.A1T0 RZ, [R3+URZ], RZ ;  /* 0x000000ff03ff79a7 */ /* 0x0001e2000810043f */
[----:B------:R-:W-:Y:S05]  /*b360*/  @P0 BRA `(.L_x_10250) ;  /* 0x0000000000300947 */ /* 0x000fea0003800000 */
        /* <DEDUP_REMOVED lines=12> */
.L_x_10250:
[----:B------:R-:W-:Y:S05]  /*b430*/  BSYNC B1 ;  /* 0x0000000000017941 */ /* 0x000fea0003800000 */
.L_x_10249:
        /* <DEDUP_REMOVED lines=19> */
.L_x_10247:
        /* <DEDUP_REMOVED lines=35> */
.L_x_10252:
        /* <DEDUP_REMOVED lines=45> */
.L_x_10254:
[----:B------:R-:W-:Y:S05]  /*ba70*/  BSYNC B1 ;  /* 0x0000000000017941 */ /* 0x000fea0003800000 */
.L_x_10253:
        /* <DEDUP_REMOVED lines=61> */
.L_x_10256:
[----:B------:R-:W-:Y:S05]  /*be50*/  BSYNC B1 ;  /* 0x0000000000017941 */ /* 0x000fea0003800000 */
.L_x_10255:
        /* <DEDUP_REMOVED lines=17> */
.L_x_10251:
[----:B------:R-:W-:Y:S05]  /*bf70*/  BSYNC B0 ;  /* 0x0000000000007941 */ /* 0x000fea0003800000 */
.L_x_10246:
[----:B------:R-:W-:Y:S02]  /*bf80*/  ULDC UR4, c[0x0][0xc3c] ;  /* 0x00030f0000047ab9 */ /* 0x000fe40000000800 */
[----:B------:R-:W-:-:S13]  /*bf90*/  ISETP.GE.AND P0, PT, R43, UR4, PT ;  /* 0x000000042b007c0c */ /* 0x000fda000bf06270 */
[----:B------:R-:W-:Y:S05]  /*bfa0*/  @!P0 BRA `(.L_x_10257) ;  /* 0xffffff4c00808947 */ /* 0x000fea000383ffff */
[----:B------:R-:W-:Y:S05]  /*bfb0*/  EXIT ;  /* 0x000000000000794d */ /* 0x000fea0003800000 */
.L_x_10207:
        /* <DEDUP_REMOVED lines=17> */
[----:B------:R1:W-:Y:S01]  /*c0d0*/  STL [R1], R4 ;  /* 0x0000000401007387 */ /* 0x0003e20000100800 */
[----:B------:R-:W-:Y:S06]  /*c0e0*/  BAR.ARV 0x4, 0x200 ;  /* 0x0108000000007b1d */ /* 0x000fec0000002000 */
[----:B------:R-:W-:Y:S07]  /*c0f0*/  BRA `(.L_x_10259) ;  /* 0x0000000800bc7947 */ /* 0x000fee0003800000 */
.L_x_10258:
        /* <DEDUP_REMOVED lines=41> */
.L_x_10264:
        /* <DEDUP_REMOVED lines=14> */
.L_x_10263:
[----:B------:R-:W-:Y:S05]  /*c470*/  BSYNC B0 ;  /* 0x0000000000007941 */ /* 0x000fea0003800000 */
.L_x_10262:
        /* <DEDUP_REMOVED lines=21> */
.L_x_10260:
        /* <DEDUP_REMOVED lines=25> */
.L_x_10265:
        /* <DEDUP_REMOVED lines=59> */
.L_x_10261:
[----:B------:R0:W-:Y:S01]  /*cb10*/  STL [R1], R6 ;  /* 0x0000000601007387 */ /* 0x0001e20000100800 */
[----:B------:R-:W-:-:S03]  /*cb20*/  UMOV UR36, URZ ;  /* 0x0000003f00247c82 */ /* 0x000fc60008000000 */
[----:B------:R0:W-:Y:S02]  /*cb30*/  STL [R1+0x4], RZ ;  /* 0x000004ff01007387 */ /* 0x0001e40000100800 */
.L_x_10266:
        /* <DEDUP_REMOVED lines=11> */
.L_x_10259:
        /* <DEDUP_REMOVED lines=59> */
.L_x_10340:
        /* <DEDUP_REMOVED lines=8> */
[----:B--2---:R-:W2:Y:S01]  /*d020*/  LDG.E R2, desc[UR50][R2.64] ;  /* 0x0000003202027981 */ /* 0x004ea2000c1e1900 */
        /* <DEDUP_REMOVED lines=26> */
[----:B------:R0:W3:Y:S01]  /*d1d0*/  @P2 LDG.E R6, desc[UR50][R2.64] ;  /* 0x0000003202062981 */ /* 0x0000e2000c1e1900 */
[----:B------:R-:W-:Y:S01]  /*d1e0*/  ISETP.NE.AND.EX P0, PT, RZ, UR5, PT, P0 ;  /* 0x00000005ff007c0c */ /* 0x000fe2000bf05300 */
[----:B------:R-:W-:-:S02]  /*d1f0*/  UIADD3.X UR5, UR47, UR5, URZ, UP0, !UPT ;  /* 0x000000052f057290 */ /* 0x000fc400087fe43f */
[----:B------:R-:W-:Y:S01]  /*d200*/  UIADD3.X UR7, UR47, UR7, URZ, UP1, !UPT ;  /* 0x000000072f077290 */ /* 0x000fe20008ffe43f */
[----:B-1----:R-:W-:Y:S02]  /*d210*/  IMAD.U32 R4, RZ, RZ, UR6 ;  /* 0x00000006ff047e24 */ /* 0x002fe4000f8e00ff */
[----:B0-----:R-:W-:Y:S02]  /*d220*/  IMAD.U32 R2, RZ, RZ, UR4 ;  /* 0x00000004ff027e24 */ /* 0x001fe4000f8e00ff */
[----:B------:R-:W-:Y:S02]  /*d230*/  IMAD.U32 R3, RZ, RZ, UR5 ;  /* 0x00000005ff037e24 */ /* 0x000fe4000f8e00ff */
[----:B------:R-:W-:-:S03]  /*d240*/  IMAD.U32 R5, RZ, RZ, UR7 ;  /* 0x00000007ff057e24 */ /* 0x000fc6000f8e00ff */
[----:B------:R0:W5:Y:S04]  /*d250*/  @P0 LDG.E R7, desc[UR50][R2.64] ;  /* 0x0000003202070981 */ /* 0x000168000c1e1900 */
[----:B--2---:R1:W-:Y:S01]  /*d260*/  STL [R1+0xc], R0 ;  /* 0x00000c0001007387 */ /* 0x0043e20000100800 */
[----:B------:R-:W-:-:S03]  /*d270*/  IMAD.MOV.U32 R8, RZ, RZ, R0 ;  /* 0x000000ffff087224 */ /* 0x000fc600078e0000 */
[----:B-1----:R0:W5:Y:S01]  /*d280*/  @P1 LDG.E R0, desc[UR50][R4.64] ;  /* 0x0000003204001981 */ /* 0x002162000c1e1900 */
[----:B------:R-:W-:Y:S01]  /*d290*/  UMOV UR4, URZ ;  /* 0x0000003f00047c82 */ /* 0x000fe20008000000 */
[----:B---3--:R-:W-:Y:S01]  /*d2a0*/  @P2 R2UR UR4, R6 ;  /* 0x00000000060422ca */ /* 0x008fe200000e0000 */
[----:B0-----:R-:W-:-:S14]  /*d2b0*/  @P3 BRA `(.L_x_10268) ;  /* 0x0000000000143947 */ /* 0x001fdc0003800000 */
[----:B------:R-:W-:Y:S05]  /*d2c0*/  @!P0 BRA `(.L_x_10268) ;  /* 0x0000000000108947 */ /* 0x000fea0003800000 */
[----:B------:R-:W2:Y:S04]  /*d2d0*/  LDG.E R9, desc[UR50][R2.64] ;  /* 0x0000003202097981 */ /* 0x000ea8000c1e1900 */
[----:B------:R-:W2:Y:S02]  /*d2e0*/  LDG.E R6, desc[UR50][R2.64+0x4] ;  /* 0x0000043202067981 */ /* 0x000ea4000c1e1900 */
[----:B--2---:R-:W-:-:S05]  /*d2f0*/  IMAD.IADD R8, R6, 0x1, -R9 ;  /* 0x0000000106087824 */ /* 0x004fca00078e0a09 */
[----:B------:R0:W-:Y:S02]  /*d300*/  STL [R1+0xc], R8 ;  /* 0x00000c0801007387 */ /* 0x0001e40000100800 */
.L_x_10268:
[----:B------:R-:W-:Y:S01]  /*d310*/  ULDC.64 UR6, c[0x0][0x418] ;  /* 0x0001060000067ab9 */ /* 0x000fe20000000a00 */
[----:B------:R-:W-:Y:S01]  /*d320*/  UMOV UR52, URZ ;  /* 0x0000003f00347c82 */ /* 0x000fe20008000000 */
[----:B------:R-:W-:Y:S01]  /*d330*/  UISETP.NE.U32.AND UP0, UPT, UR6, URZ, UPT ;  /* 0x0000003f0600728c */ /* 0x000fe2000bf05070 */
[----:B-----5:R-:W-:Y:S01]  /*d340*/  @P0 R2UR UR52, R7 ;  /* 0x00000000073402ca */ /* 0x020fe200000e0000 */
[----:B------:R-:W-:Y:S01]  /*d350*/  ULDC.64 UR8, c[0x0][0xa20] ;  /* 0x0002880000087ab9 */ /* 0x000fe20000000a00 */
[----:B------:R-:W-:Y:S01]  /*d360*/  UMOV UR39, URZ ;  /* 0x0000003f00277c82 */ /* 0x000fe20008000000 */
[----:B------:R-:W-:Y:S01]  /*d370*/  ISETP.NE.U32.AND P0, PT, RZ, UR8, PT ;  /* 0x00000008ff007c0c */ /* 0x000fe2000bf05070 */
[----:B------:R-:W-:Y:S01]  /*d380*/  UISETP.NE.AND.EX UP0, UPT, UR7, URZ, UPT, UP0 ;  /* 0x0000003f0700728c */ /* 0x000fe2000bf05300 */
[----:B------:R-:W-:Y:S01]  /*d390*/  @P1 R2UR UR39, R0 ;  /* 0x00000000002712ca */ /* 0x000fe200000e0000 */
[----:B------:R-:W-:Y:S01]  /*d3a0*/  ULDC UR5, c[0x0][0x424] ;  /* 0x0001090000057ab9 */ /* 0x000fe20000000800 */
[----:B------:R-:W-:Y:S01]  /*d3b0*/  ISETP.NE.AND.EX P0, PT, RZ, UR9, PT, P0 ;  /* 0x00000009ff007c0c */ /* 0x000fe2000bf05300 */
[----:B------:R-:W-:Y:S01]  /*d3c0*/  USEL UR5, UR5, 0x1, UP0 ;  /* 0x0000000105057887 */ /* 0x000fe20008000000 */
[----:B------:R-:W-:Y:S01]  /*d3d0*/  IMAD.U32 R25, RZ, RZ, UR44 ;  /* 0x0000002cff197e24 */ /* 0x000fe2000f8e00ff */
[----:B------:R-:W-:-:S02]  /*d3e0*/  ULDC UR6, c[0x0][0x2f0] ;  /* 0x0000bc0000067ab9 */ /* 0x000fc40000000800 */
[----:B------:R-:W-:-:S06]  /*d3f0*/  UIMAD UR5, UR5, UR6, URZ ;  /* 0x00000006050572a4 */ /* 0x000fcc000f8e023f */
[----:B------:R-:W-:Y:S01]  /*d400*/  UIADD3 UR39, UR39, UR4, URZ ;  /* 0x0000000427277290 */ /* 0x000fe2000fffe03f */
[----:B------:R-:W-:Y:S01]  /*d410*/  IMAD.U32 R2, RZ, RZ, UR5 ;  /* 0x00000005ff027e24 */ /* 0x000fe2000f8e00ff */
[----:B------:R-:W-:Y:S10]  /*d420*/  @!P0 BRA `(.L_x_10269) ;  /* 0x0000000000188947 */ /* 0x000ff40003800000 */
[----:B------:R-:W-:-:S04]  /*d430*/  UIADD3 UR5, UP0, UR45, UR8, URZ ;  /* 0x000000082d057290 */ /* 0x000fc8000ff1e03f */
[----:B------:R-:W-:Y:S02]  /*d440*/  UIADD3.X UR6, UR47, UR9, URZ, UP0, !UPT ;  /* 0x000000092f067290 */ /* 0x000fe400087fe43f */
[----:B------:R-:W-:-:S04]  /*d450*/  IMAD.U32 R2, RZ, RZ, UR5 ;  /* 0x00000005ff027e24 */ /* 0x000fc8000f8e00ff */
[----:B------:R-:W-:-:S05]  /*d460*/  IMAD.U32 R3, RZ, RZ, UR6 ;  /* 0x00000006ff037e24 */ /* 0x000fca000f8e00ff */
[----:B------:R1:W5:Y:S01]  /*d470*/  LDG.E R2, desc[UR50][R2.64] ;  /* 0x0000003202027981 */ /* 0x000362000c1e1900 */
[----:B------:R-:W-:Y:S05]  /*d480*/  BRA `(.L_x_10270) ;  /* 0x0000000000107947 */ /* 0x000fea0003800000 */
.L_x_10269:
[----:B------:R-:W-:Y:S05]  /*d490*/  @!P1 BRA `(.L_x_10270) ;  /* 0x00000000000c9947 */ /* 0x000fea0003800000 */
[----:B------:R-:W2:Y:S04]  /*d4a0*/  LDG.E R3, desc[UR50][R4.64] ;  /* 0x0000003204037981 */ /* 0x000ea8000c1e1900 */
[----:B------:R-:W2:Y:S02]  /*d4b0*/  LDG.E R2, desc[UR50][R4.64+0x4] ;  /* 0x0000043204027981 */ /* 0x000ea4000c1e1900 */
[----:B--2---:R-:W-:-:S07]  /*d4c0*/  IMAD.IADD R2, R2, 0x1, -R3 ;  /* 0x0000000102027824 */ /* 0x004fce00078e0a03 */
.L_x_10270:
[----:B------:R-:W2:Y:S01]  /*d4d0*/  LDL R4, [R1+0x4] ;  /* 0x0000040001047983 */ /* 0x000ea20000100800 */
[----:B------:R-:W3:Y:S01]  /*d4e0*/  LDC R0, c[0x0][0x448] ;  /* 0x00011200ff007b82 */ /* 0x000ee20000000800 */
[----:B-----5:R-:W-:Y:S01]  /*d4f0*/  VIADD R2, R2, -UR4 ;  /* 0x8000000402027c36 */ /* 0x020fe20008000000 */
[----:B------:R-:W-:Y:S01]  /*d500*/  BSSY B7, `(.L_x_10271) ;  /* 0x0000330000077945 */ /* 0x000fe20003800000 */
[----:B---3--:R-:W-:-:S13]  /*d510*/  ISETP.NE.AND P0, PT, R0, 0x1, PT ;  /* 0x000000010000780c */ /* 0x008fda0003f05270 */
[----:B------:R-:W3:Y:S08]  /*d520*/  @P0 LDC R5, c[0x0][0x44c] ;  /* 0x00011300ff050b82 */ /* 0x000ef00000000800 */
[----:B-1----:R-:W1:Y:S01]  /*d530*/  @P0 LDC R3, c[0x0][0x450] ;  /* 0x00011400ff030b82 */ /* 0x002e620000000800 */
[----:B--2---:R-:W-:-:S04]  /*d540*/  IMAD R0, R4, 0xc0, RZ ;  /* 0x000000c004007824 */ /* 0x004fc800078e02ff */
[----:B------:R-:W-:-:S04]  /*d550*/  VIADD R0, R0, 0xbf ;  /* 0x000000bf00007836 */ /* 0x000fc80000000000 */
[----:B---3--:R-:W-:-:S05]  /*d560*/  @P0 IMAD.HI.U32 R4, R0, R5, RZ ;  /* 0x0000000500040227 */ /* 0x008fca00078e00ff */
[----:B-1----:R-:W-:Y:S02]  /*d570*/  @P0 SHF.R.U32.HI R0, RZ, R3, R4 ;  /* 0x00000003ff000219 */ /* 0x002fe40000011604 */
[C---:B------:R-:W-:Y:S01]  /*d580*/  IADD3 R3, R2.reuse, 0x80, -R8 ;  /* 0x0000008002037810 */ /* 0x040fe20007ffe808 */
[----:B------:R-:W-:-:S04]  /*d590*/  VIADD R2, R2, 0x7f ;  /* 0x0000007f02027836 */ /* 0x000fc80000000000 */
[----:B------:R-:W-:Y:S01]  /*d5a0*/  IMAD.IADD R0, R3, 0x1, R0 ;  /* 0x0000000103007824 */ /* 0x000fe200078e0200 */
[----:B------:R-:W-:-:S04]  /*d5b0*/  SHF.R.S32.HI R3, RZ, 0x1f, R2 ;  /* 0x0000001fff037819 */ /* 0x000fc80000011402 */
[----:B------:R-:W-:Y:S02]  /*d5c0*/  SHF.R.S32.HI R5, RZ, 0x1f, R0 ;  /* 0x0000001fff057819 */ /* 0x000fe40000011400 */
[----:B------:R-:W-:Y:S02]  /*d5d0*/  LEA.HI R3, R3, R2, RZ, 0x7 ;  /* 0x0000000203037211 */ /* 0x000fe400078f38ff */
[----:B------:R-:W-:Y:S02]  /*d5e0*/  LEA.HI R5, R5, R0, RZ, 0x7 ;  /* 0x0000000005057211 */ /* 0x000fe400078f38ff */
[----:B------:R-:W-:Y:S02]  /*d5f0*/  SHF.R.S32.HI R3, RZ, 0x7, R3 ;  /* 0x00000007ff037819 */ /* 0x000fe40000011403 */
        /* <DEDUP_REMOVED lines=21> */
[----:B------:R1:W-:Y:S01]  /*d750*/  STL [R1], R0 ;  /* 0x0000000001007387 */ /* 0x0003e20000100800 */
[----:B------:R-:W-:Y:S05]  /*d760*/  BRA `(.L_x_10273) ;  /* 0x0000003000247947 */ /* 0x000fea0003800000 */
.L_x_10272:
        /* <DEDUP_REMOVED lines=19> */
[----:B-1----:R-:W-:Y:S05]  /*d8a0*/  CALL.ABS.NOINC R2 ;  /* 0x0000000002007343 */ /* 0x002fea0003c00000 */
.L_x_10275:
[----:B------:R-:W-:Y:S05]  /*d8b0*/  BSYNC B6 ;  /* 0x0000000000067941 */ /* 0x000fea0003800000 */
.L_x_10274:
        /* <DEDUP_REMOVED lines=21> */
.L_x_10277:
[----:B------:R-:W-:Y:S05]  /*da10*/  BSYNC B6 ;  /* 0x0000000000067941 */ /* 0x000fea0003800000 */
.L_x_10276:
        /* <DEDUP_REMOVED lines=20> */
.L_x_10279:
[----:B------:R-:W-:Y:S05]  /*db60*/  BSYNC B6 ;  /* 0x0000000000067941 */ /* 0x000fea0003800000 */
.L_x_10278:
        /* <DEDUP_REMOVED lines=19> */
.L_x_10281:
[----:B------:R-:W-:Y:S05]  /*dca0*/  BSYNC B6 ;  /* 0x0000000000067941 */ /* 0x000fea0003800000 */
.L_x_10280:
        /* <DEDUP_REMOVED lines=17> */
[----:B---3--:R-:W-:Y:S02]  /*ddc0*/  SHF.R.S32.HI R26, RZ, 0x1f, R25 ;  /* 0x0000001fff1a7819 */ /* 0x008fe40000011419 */
[----:B------:R-:W-:Y:S01]  /*ddd0*/  SEL R17, R25, RZ, !P0 ;  /* 0x000000ff19117207 */ /* 0x000fe20004000000 */
[----:B------:R-:W-:Y:S08]  /*dde0*/  BRA.DIV UR4, `(.L_x_10282) ;  /* 0x0000003e04507947 */ /* 0x000ff0000b800000 */
[----:B------:R1:W2:Y:S02]  /*ddf0*/  SHFL.IDX PT, R14, R20, RZ, 0x1f ;  /* 0x00001fff140e7589 */ /* 0x0002a400000e0000 */
.L_x_10359:
[----:B--2---:R-:W-:Y:S02]  /*de00*/  ISETP.NE.AND P0, PT, R14, RZ, PT ;  /* 0x000000ff0e00720c */ /* 0x004fe40003f05270 */
[----:B------:R-:W-:-:S04]  /*de10*/  PLOP3.LUT P1, PT, PT, PT, PT, 0x8, 0x0 ;  /* 0x000000000000781c */ /* 0x000fc80003f2e170 */
[----:B------:R-:W-:-:S07]  /*de20*/  P2R R27, PR, RZ, 0x2 ;  /* 0x00000002ff1b7803 */ /* 0x000fce0000000000 */
[----:B------:R-:W-:Y:S05]  /*de30*/  @P0 BRA `(.L_x_10283) ;  /* 0x0000000400b40947 */ /* 0x000fea0003800000 */
[----:B------:R-:W2:Y:S01]  /*de40*/  LDL R0, [R1+0x8] ;  /* 0x0000080001007983 */ /* 0x000ea20000100800 */
[----:B------:R-:W-:Y:S01]  /*de50*/  UMOV UR4, 0xffffffff ;  /* 0xffffffff00047882 */ /* 0x000fe20000000000 */
[----:B--2---:R-:W-:Y:S02]  /*de60*/  VIADD R0, R0, 0xffffffff ;  /* 0xffffffff00007836 */ /* 0x004fe40000000000 */
[----:B------:R-:W-:Y:S05]  /*de70*/  BRA.DIV UR4, `(.L_x_10284) ;  /* 0x0000003e044c7947 */ /* 0x000fea000b800000 */
[----:B------:R-:W-:-:S13]  /*de80*/  ELECT P6, URZ, PT ;  /* 0x00000000003f782f */ /* 0x000fda00038c0000 */
.L_x_10362:
        /* <DEDUP_REMOVED lines=21> */
.L_x_10285:
[----:B------:R-:W-:Y:S01]  /*dfe0*/  IMAD R4, R18, 0x8, R16 ;  /* 0x0000000812047824 */ /* 0x000fe200078e0210 */
[----:B--2---:R-:W-:Y:S01]  /*dff0*/  SHF.L.U32 R3, R23, 0x1f, RZ ;  /* 0x0000001f17037819 */ /* 0x004fe200000006ff */
[----:B------:R-:W2:Y:S03]  /*e000*/  S2R R2, SR_TID.X ;  /* 0x0000000000027919 */ /* 0x000ea60000002100 */
[----:B------:R-:W3:Y:S01]  /*e010*/  SYNCS.PHASECHK.TRANS64.TRYWAIT P0, [R4+URZ+0x19c80], R3 ;  /* 0x019c8003040075a7 */ /* 0x000ee2000800017f */
[----:B--2---:R-:W-:-:S04]  /*e020*/  LOP3.LUT R2, R2, 0x7f, RZ, 0xc0, !PT ;  /* 0x0000007f02027812 */ /* 0x004fc800078ec0ff */
[----:B------:R-:W-:Y:S01]  /*e030*/  ISETP.NE.AND P1, PT, R2, RZ, PT ;  /* 0x000000ff0200720c */ /* 0x000fe20003f25270 */
[----:B---3--:R-:W-:-:S12]  /*e040*/  @!P0 BRA `(.L_x_10286) ;  /* 0x0000003800f88947 */ /* 0x008fd80003800000 */
.L_x_10363:
        /* <DEDUP_REMOVED lines=8> */
.L_x_10287:
        /* <DEDUP_REMOVED lines=28> */
[----:B------:R-:W4:Y:S02]  /*e290*/  SYNCS.PHASECHK.TRANS64.TRYWAIT P0, [R4+URZ+0x19c40], R3 ;  /* 0x019c4003040075a7 */ /* 0x000f24000800017f */
[----:B---34-:R-:W-:Y:S05]  /*e2a0*/  @!P0 BRA `(.L_x_10288) ;  /* 0x0000003800748947 */ /* 0x018fea0003800000 */
.L_x_10364:
        /* <DEDUP_REMOVED lines=8> */
.L_x_10289:
        /* <DEDUP_REMOVED lines=15> */
[----:B------:R-:W-:-:S02]  /*e420*/  UIADD3 UR25, UR25, 0x19c30, URZ ;  /* 0x00019c3019197890 */ /* 0x000fc4000fffe03f */
[----:B------:R-:W-:Y:S01]  /*e430*/  UIADD3 UR16, UR8, 0x14800, URZ ;  /* 0x0001480008107890 */ /* 0x000fe2000fffe03f */
[----:B------:R-:W-:Y:S01]  /*e440*/  P2R R27, PR, RZ, 0x1 ;  /* 0x00000001ff1b7803 */ /* 0x000fe20000000000 */
        /* <DEDUP_REMOVED lines=9> */
[----:B------:R4:W-:Y:S01]  /*e4e0*/  UTMALDG.4D [UR16], [UR4], desc[UR6] ;  /* 0x00000610040075b4 */ /* 0x0009e20008019000 */
[----:B------:R4:W-:Y:S02]  /*e4f0*/  UTMALDG.4D [UR8], [UR4], desc[UR6] ;  /* 0x00000608040075b4 */ /* 0x0009e40008019000 */
[----:B----4-:R-:W-:Y:S01]  /*e500*/  NOP ;  /* 0x0000000000007918 */ /* 0x010fe20000000000 */
.L_x_10283:
        /* <DEDUP_REMOVED lines=32> */
[----:B-1----:R-:W-:-:S07]  /*e710*/  LEPC R20, `(.L_x_10291) ;  /* 0x000000001014794e */ /* 0x002fce0000000000 */
[----:B--2---:R-:W-:Y:S05]  /*e720*/  CALL.ABS.NOINC R2 ;  /* 0x0000000002007343 */ /* 0x004fea0003c00000 */
.L_x_10291:
[----:B------:R-:W-:Y:S05]  /*e730*/  BSYNC B6 ;  /* 0x0000000000067941 */ /* 0x000fea0003800000 */
.L_x_10290:
[----:B------:R-:W4:Y:S01]  /*e740*/  LDL R21, [R1+0x4] ;  /* 0x0000040001157983 */ /* 0x000f220000100800 */
[----:B------:R-:W0:Y:S01]  /*e750*/  LDC R9, c[0x0][0x448] ;  /* 0x00011200ff097b82 */ /* 0x000e220000000800 */
[----:B------:R-:W-:Y:S01]  /*e760*/  ULDC.64 UR8, c[0x0][0x2d8] ;  /* 0x0000b60000087ab9 */ /* 0x000fe20000000a00 */
[----:B------:R-:W1:Y:S01]  /*e770*/  S2R R2, SR_TID.X ;  /* 0x0000000000027919 */ /* 0x000e620000002100 */
[----:B------:R-:W-:Y:S01]  /*e780*/  UMOV UR46, UR54 ;  /* 0x00000036002e7c82 */ /* 0x000fe20008000000 */
[----:B------:R-:W-:Y:S01]  /*e790*/  ULDC.64 UR10, c[0x0][0x280] ;  /* 0x0000a000000a7ab9 */ /* 0x000fe20000000a00 */
[----:B0-----:R-:W-:Y:S01]  /*e7a0*/  ISETP.NE.AND P1, PT, R9, 0x1, PT ;  /* 0x000000010900780c */ /* 0x001fe20003f25270 */
[----:B------:R-:W-:Y:S01]  /*e7b0*/  UIMAD UR6, UR45, UR8, URZ ;  /* 0x000000082d0672a4 */ /* 0x000fe2000f8e023f */
[----:B-1----:R-:W-:-:S11]  /*e7c0*/  LOP3.LUT R20, R2, 0x7f, RZ, 0xc0, !PT ;  /* 0x0000007f02147812 */ /* 0x002fd600078ec0ff */
[----:B--23--:R-:W0:Y:S01]  /*e7d0*/  @P1 LDC R3, c[0x0][0x44c] ;  /* 0x00011300ff031b82 */ /* 0x00ce220000000800 */
        /* <DEDUP_REMOVED lines=20> */
[----:B----4-:R-:W-:-:S04]  /*e920*/  IMAD R6, R21, 0xc0, R2 ;  /* 0x000000c015067824 */ /* 0x010fc800078e0202 */
        /* <DEDUP_REMOVED lines=50> */
[----:B------:R-:W-:Y:S01]  /*ec50*/  IMAD R6, R21, 0xc0, R11 ;  /* 0x000000c015067824 */ /* 0x000fe200078e020b */
[----:B------:R-:W-:Y:S04]  /*ec60*/  SHFL.IDX PT, R0, R0, 0x1, 0x1e1f ;  /* 0x003e1f0000007f89 */ /* 0x000fe800000e0000 */
[----:B------:R-:W-:Y:S01]  /*ec70*/  SHFL.IDX PT, R7, R7, RZ, 0x1e1f ;  /* 0x001e1fff07077589 */ /* 0x000fe200000e0000 */
[----:B--2---:R-:W-:-:S03]  /*ec80*/  IMAD R5, R3, R9, RZ ;  /* 0x0000000903057224 */ /* 0x004fc600078e02ff */
[----:B------:R-:W0:Y:S02]  /*ec90*/  SHFL.IDX PT, R3, R4, RZ, 0x1e1f ;  /* 0x001e1fff04037589 */ /* 0x000e2400000e0000 */
[----:B------:R-:W-:Y:S02]  /*eca0*/  ISETP.GE.AND P4, PT, R6, R5, PT ;  /* 0x000000050600720c */ /* 0x000fe40003f86270 */
[----:B------:R-:W1:Y:S11]  /*ecb0*/  SHFL.IDX PT, R4, R4, 0x1, 0x1e1f ;  /* 0x003e1f0004047f89 */ /* 0x000e7600000e0000 */
        /* <DEDUP_REMOVED lines=10> */
[----:B-1----:R-:W-:-:S05]  /*ed60*/  @!P4 IADD3 R2, P3, R20, R4, RZ ;  /* 0x000000041402c210 */ /* 0x002fca0007f7e0ff */
[----:B------:R-:W-:-:S04]  /*ed70*/  @!P4 IMAD.X R0, RZ, RZ, R0, P3 ;  /* 0x000000ffff00c224 */ /* 0x000fc800018e0600 */
[----:B------:R-:W-:-:S05]  /*ed80*/  @!P4 IMAD.MOV.U32 R3, RZ, RZ, R0 ;  /* 0x000000ffff03c224 */ /* 0x000fca00078e0000 */
[----:B------:R-:W-:Y:S04]  /*ed90*/  @!P4 LDGSTS.E.BYPASS.LTC128B.128 [R10+0xf800], desc[UR50][R2.64], !P2 ;  /* 0x0f800000020acfae */ /* 0x000fe8000d101d72 */
[----:B------:R-:W-:Y:S04]  /*eda0*/  @!P4 LDGSTS.E.BYPASS.LTC128B.128 [R10+0x11000], desc[UR50][R2.64+0x20], !P1 ;  /* 0x11000020020acfae */ /* 0x000fe8000c901d72 */
[----:B------:R0:W-:Y:S04]  /*edb0*/  @!P4 LDGSTS.E.BYPASS.LTC128B.128 [R10+0x12800], desc[UR50][R2.64+0x40], !P0 ;  /* 0x12800040020acfae */ /* 0x0001e8000c101d72 */
[----:B0-----:R0:W1:Y:S02]  /*edc0*/  SHFL.IDX PT, R2, R8, RZ, 0x1e1f ;  /* 0x001e1fff08027589 */ /* 0x00106400000e0000 */
.L_x_10371:
        /* <DEDUP_REMOVED lines=12> */
.L_x_10294:
[----:B------:R-:W-:Y:S05]  /*ee90*/  BSYNC B0 ;  /* 0x0000000000007941 */ /* 0x000fea0003800000 */
.L_x_10293:
[----:B------:R-:W-:Y:S01]  /*eea0*/  NOP ;  /* 0x0000000000007918 */ /* 0x000fe20000000000 */
[----:B------:R-:W-:-:S13]  /*eeb0*/  PLOP3.LUT P0, PT, PT, PT, PT, 0x80, 0x0 ;  /* 0x000000000000781c */ /* 0x000fda0003f0f070 */
.L_x_10295:
        /* <DEDUP_REMOVED lines=14> */
[----:B-1----:R-:W2:Y:S01]  /*efa0*/  LDL R2, [R1+0x8] ;  /* 0x0000080001027983 */ /* 0x002ea20000100800 */
[----:B------:R1:W-:Y:S01]  /*efb0*/  SYNCS.ARRIVE.TRANS64.A1T0 RZ, [R16+URZ+0x19c00], RZ ;  /* 0x019c00ff10ff79a7 */ /* 0x0003e2000810003f */
[----:B------:R-:W-:Y:S01]  /*efc0*/  BSSY B0, `(.L_x_10296) ;  /* 0x0000004000007945 */ /* 0x000fe20003800000 */
[----:B------:R-:W3:Y:S01]  /*efd0*/  SYNCS.PHASECHK.TRANS64.TRYWAIT P0, [R16+URZ+0x19c20], R3 ;  /* 0x019c2003100075a7 */ /* 0x000ee2000800017f */
[----:B--2---:R-:W-:Y:S02]  /*efe0*/  ISETP.GE.AND P1, PT, R2, 0x2, PT ;  /* 0x000000020200780c */ /* 0x004fe40003f26270 */
[----:B-1-3--:R-:W-:Y:S11]  /*eff0*/  @!P0 BRA `(.L_x_10297) ;  /* 0x0000003000348947 */ /* 0x00aff60003800000 */
.L_x_10372:
[----:B------:R-:W-:Y:S05]  /*f000*/  BSYNC B0 ;  /* 0x0000000000007941 */ /* 0x000fea0003800000 */
.L_x_10296:
[----:B------:R-:W-:Y:S05]  /*f010*/  @!P1 BRA `(.L_x_10298) ;  /* 0x0000001000349947 */ /* 0x000fea0003800000 */
[----:B------:R-:W2:Y:S01]  /*f020*/  LDL.LU R0, [R1+0x8] ;  /* 0x0000080001007983 */ /* 0x000ea20000300800 */
[----:B0-----:R-:W-:Y:S02]  /*f030*/  IMAD.MOV.U32 R8, RZ, RZ, R23 ;  /* 0x000000ffff087224 */ /* 0x001fe400078e0017 */
[----:B--2---:R-:W-:Y:S02]  /*f040*/  VIADD R2, R0, 0xfffffffe ;  /* 0xfffffffe00027836 */ /* 0x004fe40000000000 */
[----:B------:R-:W-:-:S07]  /*f050*/  IMAD.MOV.U32 R0, RZ, RZ, R18 ;  /* 0x000000ffff007224 */ /* 0x000fce00078e0012 */
.L_x_10322:
[----:B------:R-:W-:Y:S01]  /*f060*/  ISETP.NE.AND P1, PT, R27, RZ, PT ;  /* 0x000000ff1b00720c */ /* 0x000fe20003f25270 */
        /* <DEDUP_REMOVED lines=9> */
[----:B-1----:R-:W-:Y:S01]  /*f100*/  IMAD.MOV.U32 R3, RZ, RZ, R2 ;  /* 0x000000ffff037224 */ /* 0x002fe200078e0002 */
        /* <DEDUP_REMOVED lines=20> */
.L_x_10301:
        /* <DEDUP_REMOVED lines=8> */
.L_x_10373:
[----:B------:R-:W-:Y:S05]  /*f2d0*/  BSYNC B1 ;  /* 0x0000000000017941 */ /* 0x000fea0003800000 */
.L_x_10302:
        /* <DEDUP_REMOVED lines=9> */
.L_x_10305:
[----:B------:R-:W-:Y:S05]  /*f370*/  BSYNC B1 ;  /* 0x0000000000017941 */ /* 0x000fea0003800000 */
.L_x_10304:
        /* <DEDUP_REMOVED lines=11> */
.L_x_10306:
        /* <DEDUP_REMOVED lines=16> */
.L_x_10307:
        /* <DEDUP_REMOVED lines=16> */
.L_x_10308:
        /* <DEDUP_REMOVED lines=13> */
.L_x_10374:
[----:B------:R-:W-:Y:S05]  /*f700*/  BSYNC B1 ;  /* 0x0000000000017941 */ /* 0x000fea0003800000 */
.L_x_10309:
        /* <DEDUP_REMOVED lines=11> */
.L_x_10312:
[----:B------:R-:W-:Y:S05]  /*f7c0*/  BSYNC B1 ;  /* 0x0000000000017941 */ /* 0x000fea0003800000 */
.L_x_10311:
        /* <DEDUP_REMOVED lines=8> */
.L_x_10313:
        /* <DEDUP_REMOVED lines=15> */
.L_x_10314:
        /* <DEDUP_REMOVED lines=15> */
.L_x_10315:
        /* <DEDUP_REMOVED lines=10> */
.L_x_10300:
[----:B------:R-:W-:Y:S05]  /*fad0*/  BSYNC B0 ;  /* 0x0000000000007941 */ /* 0x000fea0003800000 */
.L_x_10299:
[----:B------:R-:W-:-:S06]  /*fae0*/  UISETP.NE.AND UP0, UPT, UR38, 0x3, UPT ;  /* 0x000000032600788c */ /* 0x000fcc000bf05270 */
[----:B------:R-:W-:-:S13]  /*faf0*/  PLOP3.LUT P0, PT, PT, PT, UP0, 0x80, 0x0 ;  /* 0x000000000000781c */ /* 0x000fda0003f0f008 */
[----:B------:R-:W-:Y:S05]  /*fb00*/  @!P0 BRA `(.L_x_10316) ;  /* 0x0000000000048947 */ /* 0x000fea0003800000 */
[----:B------:R-:W-:Y:S01]  /*fb10*/  BPT.TRAP 0x1 ;  /* 0x000000040000795c */ /* 0x000fe20000300000 */
.L_x_10316:
[----:B-1----:R-:W-:Y:S01]  /*fb20*/  IMAD.U32 R3, RZ, RZ, UR42 ;  /* 0x0000002aff037e24 */ /* 0x002fe2000f8e00ff */
[----:B------:R-:W-:Y:S01]  /*fb30*/  LOP3.LUT R4, R8, 0x1, RZ, 0x3c, !PT ;  /* 0x0000000108047812 */ /* 0x000fe200078e3cff */
[----:B------:R-:W-:Y:S03]  /*fb40*/  BSSY B0, `(.L_x_10317) ;  /* 0x0000006000007945 */ /* 0x000fe60003800000 */
[----:B------:R-:W-:Y:S01]  /*fb50*/  ISETP.NE.AND P1, PT, R3, 0x3, PT ;  /* 0x000000030300780c */ /* 0x000fe20003f25270 */
[----:B------:R-:W-:Y:S01]  /*fb60*/  IMAD R3, R0, 0x8, R16 ;  /* 0x0000000800037824 */ /* 0x000fe200078e0210 */
[----:B------:R-:W-:-:S04]  /*fb70*/  SHF.L.U32 R4, R4, 0x1f, RZ ;  /* 0x0000001f04047819 */ /* 0x000fc800000006ff */
[----:B------:R-:W0:Y:S02]  /*fb80*/  SYNCS.PHASECHK.TRANS64.TRYWAIT P0, [R3+URZ+0x19c70], R4 ;  /* 0x019c7004030075a7 */ /* 0x000e24000800017f */
[----:B0-----:R-:W-:Y:S05]  /*fb90*/  @!P0 BRA `(.L_x_10318) ;  /* 0x0000002400888947 */ /* 0x001fea0003800000 */
.L_x_10375:
[----:B------:R-:W-:Y:S05]  /*fba0*/  BSYNC B0 ;  /* 0x0000000000007941 */ /* 0x000fea0003800000 */
.L_x_10317:
[----:B------:R-:W-:Y:S05]  /*fbb0*/  @!P1 BRA `(.L_x_10319) ;  /* 0x0000000000049947 */ /* 0x000fea0003800000 */
[----:B------:R-:W-:Y:S01]  /*fbc0*/  BPT.TRAP 0x1 ;  /* 0x000000040000795c */ /* 0x000fe20000300000 */
.L_x_10319:
[----:B0-----:R-:W-:Y:S01]  /*fbd0*/  SHF.L.U32 R4, R8, 0x1f, RZ ;  /* 0x0000001f08047819 */ /* 0x001fe200000006ff */
[----:B------:R-:W-:-:S03]  /*fbe0*/  IMAD R0, R0, 0x3000, RZ ;  /* 0x0000300000007824 */ /* 0x000fc600078e02ff */
[----:B------:R-:W0:Y:S02]  /*fbf0*/  SYNCS.PHASECHK.TRANS64.TRYWAIT P0, [R3+URZ+0x19c60], R4 ;  /* 0x019c6004030075a7 */ /* 0x000e24000800017f */
[----:B0-----:R-:W-:Y:S05]  /*fc00*/  @!P0 BRA `(.L_x_10320) ;  /* 0x0000002400808947 */ /* 0x001fea0003800000 */
.L_x_10376:
[----:B------:R-:W-:Y:S01]  /*fc10*/  LOP3.LUT R5, R0, R22, RZ, 0xfc, !PT ;  /* 0x0000001600057212 */ /* 0x000fe200078efcff */
[----:B------:R-:W-:Y:S05]  /*fc20*/  WARPSYNC.ALL ;  /* 0x0000000000007948 */ /* 0x000fea0003800000 */
[----:B------:R-:W-:Y:S01]  /*fc30*/  IMAD.IADD R5, R16, 0x1, R5 ;  /* 0x0000000110057824 */ /* 0x000fe200078e0205 */
[----:B------:R-:W-:Y:S02]  /*fc40*/  LOP3.LUT R14, R22, 0x1800, RZ, 0xfc, !PT ;  /* 0x00001800160e7812 */ /* 0x000fe400078efcff */
[----:B------:R-:W-:-:S03]  /*fc50*/  IADD3 R12, R19, R28, R0 ;  /* 0x0000001c130c7210 */ /* 0x000fc60007ffe000 */
        /* <DEDUP_REMOVED lines=26> */
[----:B------:R-:W-:Y:S02]  /*fe00*/  LOP3.LUT R5, R0, 0x800, R22, 0xfe, !PT ;  /* 0x0000080000057812 */ /* 0x000fe400078efe16 */
        /* <DEDUP_REMOVED lines=10> */
[----:B------:R-:W-:-:S03]  /*feb0*/  IADD3 R4, R16, R14, R0 ;  /* 0x0000000e10047210 */ /* 0x000fc60007ffe000 */
        /* <DEDUP_REMOVED lines=22> */
.L_x_10321:
        /* <DEDUP_REMOVED lines=13> */
.L_x_10298:
        /* <DEDUP_REMOVED lines=18> */
.L_x_10324:
[----:B------:R-:W-:Y:S05]  /*10210*/  BSYNC B0 ;  /* 0x0000000000007941 */ /* 0x000fea0003800000 */
.L_x_10323:
[----:B------:R-:W-:-:S06]  /*10220*/  UISETP.NE.AND UP0, UPT, UR38, 0x3, UPT ;  /* 0x000000032600788c */ /* 0x000fcc000bf05270 */
[----:B------:R-:W-:-:S13]  /*10230*/  PLOP3.LUT P1, PT, PT, PT, UP0, 0x80, 0x0 ;  /* 0x000000000000781c */ /* 0x000fda0003f2f008 */
[----:B------:R-:W-:Y:S05]  /*10240*/  @!P1 BRA `(.L_x_10325) ;  /* 0x0000000000049947 */ /* 0x000fea0003800000 */
[----:B------:R-:W-:Y:S01]  /*10250*/  BPT.TRAP 0x1 ;  /* 0x000000040000795c */ /* 0x000fe20000300000 */
.L_x_10325:
        /* <DEDUP_REMOVED lines=8> */
.L_x_10377:
[----:B------:R-:W-:Y:S05]  /*102e0*/  BSYNC B0 ;  /* 0x0000000000007941 */ /* 0x000fea0003800000 */
.L_x_10326:
[----:B------:R-:W-:Y:S05]  /*102f0*/  @!P2 BRA `(.L_x_10328) ;  /* 0x000000000004a947 */ /* 0x000fea0003800000 */
[----:B------:R-:W-:Y:S01]  /*10300*/  BPT.TRAP 0x1 ;  /* 0x000000040000795c */ /* 0x000fe20000300000 */
.L_x_10328:
[----:B-1----:R-:W-:-:S04]  /*10310*/  SHF.L.U32 R3, R23, 0x1f, RZ ;  /* 0x0000001f17037819 */ /* 0x002fc800000006ff */
[----:B------:R-:W1:Y:S02]  /*10320*/  SYNCS.PHASECHK.TRANS64.TRYWAIT P1, [R0+URZ+0x19c60], R3 ;  /* 0x019c6003000075a7 */ /* 0x000e64000802017f */
[----:B-1----:R-:W-:Y:S05]  /*10330*/  @!P1 BRA `(.L_x_10329) ;  /* 0x0000001c00dc9947 */ /* 0x002fea0003800000 */
.L_x_10378:
        /* <DEDUP_REMOVED lines=66> */
.L_x_10330:
        /* <DEDUP_REMOVED lines=10> */
.L_x_10273:
[----:B------:R-:W-:Y:S05]  /*10800*/  BSYNC B7 ;  /* 0x0000000000077941 */ /* 0x000fea0003800000 */
.L_x_10271:
[----:B-1----:R-:W2:Y:S02]  /*10810*/  LDL R0, [R1+0x18] ;  /* 0x0000180001007983 */ /* 0x002ea40000100800 */
[----:B--2---:R-:W-:-:S13]  /*10820*/  ISETP.NE.AND P0, PT, R0, RZ, PT ;  /* 0x000000ff0000720c */ /* 0x004fda0003f05270 */
[----:B------:R-:W-:Y:S05]  /*10830*/  @!P0 BRA `(.L_x_10331) ;  /* 0x0000000000348947 */ /* 0x000fea0003800000 */
[----:B------:R-:W1:Y:S08]  /*10840*/  S2UR UR5, SR_CgaCtaId ;  /* 0x00000000000579c3 */ /* 0x000e700000008800 */
[----:B------:R-:W-:Y:S06]  /*10850*/  BAR.SYNC.DEFER_BLOCKING 0x5, 0x200 ;  /* 0x0148000000007b1d */ /* 0x000fec0000010000 */
[----:B------:R-:W-:-:S02]  /*10860*/  UMOV UR4, 0x400 ;  /* 0x0000040000047882 */ /* 0x000fc40000000000 */
[----:B-1----:R-:W-:-:S06]  /*10870*/  ULEA UR4, UR5, UR4, 0x18 ;  /* 0x0000000405047291 */ /* 0x002fcc000f8ec03f */
[----:B------:R-:W-:-:S05]  /*10880*/  IMAD.U32 R16, RZ, RZ, UR4 ;  /* 0x00000004ff107e24 */ /* 0x000fca000f8e00ff */
[----:B------:R-:W1:Y:S04]  /*10890*/  LDS.128 R4, [R16+0x19cd0] ;  /* 0x019cd00010047984 */ /* 0x000e680000000c00 */
[----:B-1----:R1:W-:Y:S01]  /*108a0*/  STL.64 [R1], R4 ;  /* 0x0000000401007387 */ /* 0x0023e20000100a00 */
[----:B------:R-:W-:Y:S02]  /*108b0*/  IMAD.MOV.U32 R2, RZ, RZ, R7 ;  /* 0x000000ffff027224 */ /* 0x000fe400078e0007 */
[----:B------:R-:W-:-:S03]  /*108c0*/  IMAD.MOV.U32 R0, RZ, RZ, R6 ;  /* 0x000000ffff007224 */ /* 0x000fc600078e0006 */
[----:B------:R-:W-:Y:S02]  /*108d0*/  R2UR UR43, R2 ;  /* 0x00000000022b72ca */ /* 0x000fe400000e0000 */
[----:B------:R-:W-:Y:S01]  /*108e0*/  R2UR UR36, R0 ;  /* 0x00000000002472ca */ /* 0x000fe200000e0000 */
[----:B------:R-:W-:Y:S06]  /*108f0*/  BAR.ARV 0x4, 0x200 ;  /* 0x0108000000007b1d */ /* 0x000fec0000002000 */
[----:B------:R-:W-:Y:S08]  /*10900*/  BRA `(.L_x_10332) ;  /* 0x0000000800d07947 */ /* 0x000ff00003800000 */
.L_x_10331:
[----:B------:R-:W0:Y:S01]  /*10910*/  S2R R2, SR_TID.X ;  /* 0x0000000000027919 */ /* 0x000e220000002100 */
[----:B------:R-:W-:Y:S01]  /*10920*/  ULDC UR4, c[0x0][0xc3c] ;  /* 0x00030f0000047ab9 */ /* 0x000fe20000000800 */
[----:B------:R-:W2:Y:S01]  /*10930*/  LDL.LU R0, [R1] ;  /* 0x0000000001007983 */ /* 0x000ea20000300800 */
        /* <DEDUP_REMOVED lines=38> */
.L_x_10337:
        /* <DEDUP_REMOVED lines=14> */
.L_x_10336:
[----:B------:R-:W-:Y:S05]  /*10c80*/  BSYNC B0 ;  /* 0x0000000000007941 */ /* 0x000fea0003800000 */
.L_x_10335:
        /* <DEDUP_REMOVED lines=21> */
.L_x_10333:
        /* <DEDUP_REMOVED lines=21> */
.L_x_10338:
        /* <DEDUP_REMOVED lines=63> */
.L_x_10334:
[----:B------:R0:W-:Y:S01]  /*11320*/  STL [R1], R0 ;  /* 0x0000000001007387 */ /* 0x0001e20000100800 */
[----:B------:R-:W-:Y:S01]  /*11330*/  ULDC UR43, c[0x0][0xc3c] ;  /* 0x00030f00002b7ab9 */ /* 0x000fe20000000800 */
[----:B------:R-:W-:Y:S02]  /*11340*/  UMOV UR36, URZ ;  /* 0x0000003f00247c82 */ /* 0x000fe40008000000 */
[----:B------:R0:W-:Y:S03]  /*11350*/  STL [R1+0x4], RZ ;  /* 0x000004ff01007387 */ /* 0x0001e60000100800 */
.L_x_10339:
        /* <DEDUP_REMOVED lines=15> */
.L_x_10332:
[----:B------:R-:W-:Y:S02]  /*11450*/  ULDC UR4, c[0x0][0xc3c] ;  /* 0x00030f0000047ab9 */ /* 0x000fe40000000800 */
[----:B------:R-:W-:-:S06]  /*11460*/  UISETP.GE.AND UP0, UPT, UR43, UR4, UPT ;  /* 0x000000042b00728c */ /* 0x000fcc000bf06270 */
[----:B------:R-:W-:-:S13]  /*11470*/  PLOP3.LUT P0, PT, PT, PT, UP0, 0x80, 0x0 ;  /* 0x000000000000781c */ /* 0x000fda0003f0f008 */
[----:B------:R-:W-:Y:S05]  /*11480*/  @!P0 BRA `(.L_x_10340) ;  /* 0xffffffb800c48947 */ /* 0x000fea000383ffff */
.L_x_10267:
        /* <DEDUP_REMOVED lines=12> */
.L_x_10379:
[----:B------:R-:W-:Y:S05]  /*11550*/  BSYNC B0 ;  /* 0x0000000000007941 */ /* 0x000fea0003800000 */
.L_x_10341:
[----:B------:R-:W-:-:S03]  /*11560*/  UMOV UR4, 0xffffffff ;  /* 0xffffffff00047882 */ /* 0x000fc60000000000 */
[----:B------:R-:W-:Y:S05]  /*11570*/  BRA.DIV UR4, `(.L_x_10343) ;  /* 0x0000000e04747947 */ /* 0x000fea000b800000 */
[----:B0-----:R-:W0:Y:S02]  /*11580*/  S2R R0, SR_TID.X ;  /* 0x0000000000007919 */ /* 0x001e240000002100 */
[----:B0-----:R-:W-:-:S04]  /*11590*/  SHF.R.U32.HI R0, RZ, 0x5, R0 ;  /* 0x00000005ff007819 */ /* 0x001fc80000011600 */
[----:B------:R-:W-:-:S05]  /*115a0*/  LOP3.LUT R0, R0, 0x3, RZ, 0xc0, !PT ;  /* 0x0000000300007812 */ /* 0x000fca00078ec0ff */
[----:B------:R0:W1:Y:S02]  /*115b0*/  SHFL.IDX PT, R14, R0, RZ, 0x1f ;  /* 0x00001fff000e7589 */ /* 0x00006400000e0000 */
.L_x_10382:
[----:B-1----:R-:W-:Y:S01]  /*115c0*/  ISETP.NE.AND P0, PT, R14, RZ, PT ;  /* 0x000000ff0e00720c */ /* 0x002fe20003f05270 */
[----:B------:R-:W-:-:S12]  /*115d0*/  BSSY B0, `(.L_x_10344) ;  /* 0x000002b000007945 */ /* 0x000fd80003800000 */
[----:B------:R-:W-:Y:S05]  /*115e0*/  @P0 BRA `(.L_x_10345) ;  /* 0x0000000000a40947 */ /* 0x000fea0003800000 */
[----:B------:R-:W-:-:S03]  /*115f0*/  UMOV UR4, 0xffffffff ;  /* 0xffffffff00047882 */ /* 0x000fc60000000000 */
[----:B------:R-:W-:Y:S05]  /*11600*/  BRA.DIV UR4, `(.L_x_10346) ;  /* 0x0000000e04847947 */ /* 0x000fea000b800000 */
[----:B------:R-:W-:-:S13]  /*11610*/  ELECT P6, URZ, PT ;  /* 0x00000000003f782f */ /* 0x000fda00038c0000 */
.L_x_10385:
[----:B------:R-:W-:Y:S05]  /*11620*/  @!P6 BRA `(.L_x_10345) ;  /* 0x000000000094e947 */ /* 0x000fea0003800000 */
[----:B------:R-:W-:-:S06]  /*11630*/  ULOP3.LUT UR4, UR40, 0x2, URZ, 0xfc, !UPT ;  /* 0x0000000228047892 */ /* 0x000fcc000f8efc3f */
[----:B0-----:R-:W-:-:S05]  /*11640*/  IMAD.U32 R0, RZ, RZ, UR4 ;  /* 0x00000004ff007e24 */ /* 0x001fca000f8e00ff */
[----:B------:R-:W-:-:S13]  /*11650*/  ISETP.NE.AND P0, PT, R0, 0x3, PT ;  /* 0x000000030000780c */ /* 0x000fda0003f05270 */
[----:B------:R-:W-:Y:S05]  /*11660*/  @!P0 BRA `(.L_x_10347) ;  /* 0x0000000000048947 */ /* 0x000fea0003800000 */
[----:B------:R-:W-:Y:S01]  /*11670*/  BPT.TRAP 0x1 ;  /* 0x000000040000795c */ /* 0x000fe20000300000 */
.L_x_10347:
        /* <DEDUP_REMOVED lines=12> */
.L_x_10386:
[----:B------:R-:W1:Y:S02]  /*11740*/  SYNCS.PHASECHK.TRANS64.TRYWAIT P1, [R3+URZ], R0 ;  /* 0x00000000030075a7 */ /* 0x000e64000802017f */
[----:B-1----:R-:W-:Y:S05]  /*11750*/  @!P1 BRA `(.L_x_10349) ;  /* 0x0000000c00649947 */ /* 0x002fea0003800000 */
.L_x_10387:
[----:B------:R-:W-:Y:S05]  /*11760*/  @!P0 BRA `(.L_x_10350) ;  /* 0x0000000000048947 */ /* 0x000fea0003800000 */
[----:B------:R-:W-:Y:S01]  /*11770*/  BPT.TRAP 0x1 ;  /* 0x000000040000795c */ /* 0x000fe20000300000 */
.L_x_10350:
[----:B-1----:R-:W-:-:S04]  /*11780*/  IMAD R3, R18, 0x8, R7 ;  /* 0x0000000812037824 */ /* 0x002fc800078e0207 */
[----:B------:R-:W1:Y:S02]  /*11790*/  SYNCS.PHASECHK.TRANS64.TRYWAIT P1, [R3+URZ+0x19c60], R4 ;  /* 0x019c6004030075a7 */ /* 0x000e64000802017f */
[----:B-1----:R-:W-:Y:S05]  /*117a0*/  @!P1 BRA `(.L_x_10351) ;  /* 0x0000000c00649947 */ /* 0x002fea0003800000 */
.L_x_10388:
[----:B------:R-:W-:Y:S05]  /*117b0*/  @!P0 BRA `(.L_x_10352) ;  /* 0x0000000000048947 */ /* 0x000fea0003800000 */
[----:B------:R-:W-:Y:S01]  /*117c0*/  BPT.TRAP 0x1 ;  /* 0x000000040000795c */ /* 0x000fe20000300000 */
.L_x_10352:
[----:B0-----:R-:W-:-:S04]  /*117d0*/  IMAD R5, R6, 0x8, R7 ;  /* 0x0000000806057824 */ /* 0x001fc800078e0207 */
[----:B------:R-:W0:Y:S02]  /*117e0*/  SYNCS.PHASECHK.TRANS64.TRYWAIT P1, [R5+URZ+0x19c60], R0 ;  /* 0x019c6000050075a7 */ /* 0x000e24000802017f */
[----:B0-----:R-:W-:Y:S05]  /*117f0*/  @!P1 BRA `(.L_x_10353) ;  /* 0x0000000c00649947 */ /* 0x001fea0003800000 */
.L_x_10389:
[----:B------:R-:W-:Y:S05]  /*11800*/  @!P0 BRA `(.L_x_10354) ;  /* 0x0000000000048947 */ /* 0x000fea0003800000 */
[----:B------:R-:W-:Y:S01]  /*11810*/  BPT.TRAP 0x1 ;  /* 0x000000040000795c */ /* 0x000fe20000300000 */
.L_x_10354:
[----:B------:R-:W2:Y:S02]  /*11820*/  SYNCS.PHASECHK.TRANS64.TRYWAIT P0, [R3+URZ+0x19c80], R4 ;  /* 0x019c8004030075a7 */ /* 0x000ea4000800017f */
[----:B--2---:R-:W-:Y:S05]  /*11830*/  @!P0 BRA `(.L_x_10355) ;  /* 0x0000000c00688947 */ /* 0x004fea0003800000 */
.L_x_10356:
[----:B---3--:R3:W4:Y:S02]  /*11840*/  SYNCS.PHASECHK.TRANS64.TRYWAIT P0, [R5+URZ+0x19c80], R0 ;  /* 0x019c8000050075a7 */ /* 0x008724000800017f */
[----:B----4-:R-:W-:Y:S05]  /*11850*/  @!P0 NANOSLEEP.SYNCS 0x989680 ;  /* 0x009896800000895d */ /* 0x010fea0003900000 */
[----:B------:R-:W4:Y:S02]  /*11860*/  @!P0 SYNCS.PHASECHK.TRANS64 P0, [R5+URZ+0x19c80], R0 ;  /* 0x019c8000050085a7 */ /* 0x000f24000800007f */
[----:B----4-:R-:W-:Y:S05]  /*11870*/  @!P0 BRA `(.L_x_10356) ;  /* 0xfffffffc00f08947 */ /* 0x010fea000383ffff */
.L_x_10345:
[----:B------:R-:W-:Y:S05]  /*11880*/  BSYNC B0 ;  /* 0x0000000000007941 */ /* 0x000fea0003800000 */
.L_x_10344:
[----:B------:R-:W-:Y:S05]  /*11890*/  EXIT ;  /* 0x000000000000794d */ /* 0x000fea0003800000 */
.L_x_10214:
[----:B0-----:R-:W-:-:S04]  /*118a0*/  IMAD.U32 R3, RZ, RZ, UR45 ;  /* 0x0000002dff037e24 */ /* 0x001fc8000f8e00ff */
[----:B------:R0:W1:Y:S03]  /*118b0*/  SYNCS.PHASECHK.TRANS64.TRYWAIT P1, [R3+URZ+0x19c00], R6 ;  /* 0x019c0006030075a7 */ /* 0x000066000802017f */
[----:B-1----:R-:W-:Y:S05]  /*118c0*/  @!P1 NANOSLEEP.SYNCS 0x989680 ;  /* 0x009896800000995d */ /* 0x002fea0003900000 */
[----:B------:R-:W1:Y:S02]  /*118d0*/  @!P1 SYNCS.PHASECHK.TRANS64 P1, [R3+URZ+0x19c00], R6 ;  /* 0x019c0006030095a7 */ /* 0x000e64000802007f */
[----:B-1----:R-:W-:Y:S05]  /*118e0*/  @!P1 BRA `(.L_x_10214) ;  /* 0xfffffffc00ec9947 */ /* 0x002fea000383ffff */
[----:B------:R-:W-:Y:S05]  /*118f0*/  BRA `(.L_x_10357) ;  /* 0xffffff0000707947 */ /* 0x000fea000383ffff */
.L_x_10218:
[----:B-1----:R1:W2:Y:S02]  /*11900*/  SYNCS.PHASECHK.TRANS64.TRYWAIT P2, [R2+URZ+0x19c30], R3 ;  /* 0x019c3003020075a7 */ /* 0x0022a4000804017f */
[----:B--2---:R-:W-:Y:S05]  /*11910*/  @!P2 NANOSLEEP.SYNCS 0x989680 ;  /* 0x009896800000a95d */ /* 0x004fea0003900000 */
[----:B------:R-:W2:Y:S02]  /*11920*/  @!P2 SYNCS.PHASECHK.TRANS64 P2, [R2+URZ+0x19c30], R3 ;  /* 0x019c30030200a5a7 */ /* 0x000ea4000804007f */
[----:B--2---:R-:W-:Y:S05]  /*11930*/  @!P2 BRA `(.L_x_10218) ;  /* 0xfffffffc00f0a947 */ /* 0x004fea000383ffff */
[----:B------:R-:W-:Y:S05]  /*11940*/  BRA `(.L_x_10217) ;  /* 0xffffff0000947947 */ /* 0x000fea000383ffff */
.L_x_10223:
[----:B-1----:R-:W-:-:S04]  /*11950*/  IMAD.U32 R7, RZ, RZ, UR22 ;  /* 0x00000016ff077e24 */ /* 0x002fc8000f8e00ff */
[----:B------:R1:W2:Y:S03]  /*11960*/  SYNCS.PHASECHK.TRANS64.TRYWAIT P3, [R7+URZ+0x19c30], R6 ;  /* 0x019c3006070075a7 */ /* 0x0002a6000806017f */
[----:B--2---:R-:W-:Y:S05]  /*11970*/  @!P3 NANOSLEEP.SYNCS 0x989680 ;  /* 0x009896800000b95d */ /* 0x004fea0003900000 */
[----:B------:R-:W2:Y:S02]  /*11980*/  @!P3 SYNCS.PHASECHK.TRANS64 P3, [R7+URZ+0x19c30], R6 ;  /* 0x019c30060700b5a7 */ /* 0x000ea4000806007f */
[----:B--2---:R-:W-:Y:S05]  /*11990*/  @!P3 BRA `(.L_x_10223) ;  /* 0xfffffffc00ecb947 */ /* 0x004fea000383ffff */
[----:B------:R-:W-:Y:S05]  /*119a0*/  BRA `(.L_x_10222) ;  /* 0xffffff2800f47947 */ /* 0x000fea000383ffff */
.L_x_10227:
[----:B-1----:R-:W-:-:S04]  /*119b0*/  IMAD.U32 R7, RZ, RZ, UR14 ;  /* 0x0000000eff077e24 */ /* 0x002fc8000f8e00ff */
[----:B------:R1:W2:Y:S03]  /*119c0*/  SYNCS.PHASECHK.TRANS64.TRYWAIT P3, [R7+URZ+0x19c50], R6 ;  /* 0x019c5006070075a7 */ /* 0x0002a6000806017f */
[----:B--2---:R-:W-:Y:S05]  /*119d0*/  @!P3 NANOSLEEP.SYNCS 0x989680 ;  /* 0x009896800000b95d */ /* 0x004fea0003900000 */
[----:B------:R-:W2:Y:S02]  /*119e0*/  @!P3 SYNCS.PHASECHK.TRANS64 P3, [R7+URZ+0x19c50], R6 ;  /* 0x019c50060700b5a7 */ /* 0x000ea4000806007f */
[----:B--2---:R-:W-:Y:S05]  /*119f0*/  @!P3 BRA `(.L_x_10227) ;  /* 0xfffffffc00ecb947 */ /* 0x004fea000383ffff */
[----:B------:R-:W-:Y:S05]  /*11a00*/  BRA `(.L_x_10226) ;  /* 0xffffff2c00447947 */ /* 0x000fea000383ffff */
.L_x_10234:
[----:B-1----:R-:W-:-:S04]  /*11a10*/  IMAD.U32 R7, RZ, RZ, UR6 ;  /* 0x00000006ff077e24 */ /* 0x002fc8000f8e00ff */
[----:B------:R1:W2:Y:S03]  /*11a20*/  SYNCS.PHASECHK.TRANS64.TRYWAIT P2, [R7+URZ+0x19c30], R6 ;  /* 0x019c3006070075a7 */ /* 0x0002a6000804017f */
[----:B--2---:R-:W-:Y:S05]  /*11a30*/  @!P2 NANOSLEEP.SYNCS 0x989680 ;  /* 0x009896800000a95d */ /* 0x004fea0003900000 */
[----:B------:R-:W2:Y:S02]  /*11a40*/  @!P2 SYNCS.PHASECHK.TRANS64 P2, [R7+URZ+0x19c30], R6 ;  /* 0x019c30060700a5a7 */ /* 0x000ea4000804007f */
[----:B--2---:R-:W-:Y:S05]  /*11a50*/  @!P2 BRA `(.L_x_10234) ;  /* 0xfffffffc00eca947 */ /* 0x004fea000383ffff */
[----:B------:R-:W-:Y:S05]  /*11a60*/  BRA `(.L_x_10233) ;  /* 0xffffff5800107947 */ /* 0x000fea000383ffff */
.L_x_10238:
[----:B-1----:R-:W-:-:S04]  /*11a70*/  IMAD.U32 R7, RZ, RZ, UR14 ;  /* 0x0000000eff077e24 */ /* 0x002fc8000f8e00ff */
[----:B------:R1:W2:Y:S03]  /*11a80*/  SYNCS.PHASECHK.TRANS64.TRYWAIT P2, [R7+URZ+0x19c50], R6 ;  /* 0x019c5006070075a7 */ /* 0x0002a6000804017f */
[----:B--2---:R-:W-:Y:S05]  /*11a90*/  @!P2 NANOSLEEP.SYNCS 0x989680 ;  /* 0x009896800000a95d */ /* 0x004fea0003900000 */
[----:B------:R-:W2:Y:S02]  /*11aa0*/  @!P2 SYNCS.PHASECHK.TRANS64 P2, [R7+URZ+0x19c50], R6 ;  /* 0x019c50060700a5a7 */ /* 0x000ea4000804007f */
[----:B--2---:R-:W-:Y:S05]  /*11ab0*/  @!P2 BRA `(.L_x_10238) ;  /* 0xfffffffc00eca947 */ /* 0x004fea000383ffff */
[----:B------:R-:W-:Y:S05]  /*11ac0*/  BRA `(.L_x_10237) ;  /* 0xffffff5800607947 */ /* 0x000fea000383ffff */
.L_x_10244:
[----:B-1----:R-:W-:-:S04]  /*11ad0*/  IMAD.U32 R5, RZ, RZ, UR16 ;  /* 0x00000010ff057e24 */ /* 0x002fc8000f8e00ff */
[----:B------:R1:W2:Y:S03]  /*11ae0*/  SYNCS.PHASECHK.TRANS64.TRYWAIT P1, [R5+URZ+0x19c50], R0 ;  /* 0x019c5000050075a7 */ /* 0x0002a6000802017f */
[----:B--2---:R-:W-:Y:S05]  /*11af0*/  @!P1 NANOSLEEP.SYNCS 0x989680 ;  /* 0x009896800000995d */ /* 0x004fea0003900000 */
[----:B------:R-:W2:Y:S02]  /*11b00*/  @!P1 SYNCS.PHASECHK.TRANS64 P1, [R5+URZ+0x19c50], R0 ;  /* 0x019c5000050095a7 */ /* 0x000ea4000802007f */
[----:B--2---:R-:W-:Y:S05]  /*11b10*/  @!P1 BRA `(.L_x_10244) ;  /* 0xfffffffc00ec9947 */ /* 0x004fea000383ffff */
[----:B------:R-:W-:Y:S05]  /*11b20*/  BRA `(.L_x_10243) ;  /* 0xffffff7800b07947 */ /* 0x000fea000383ffff */
.L_x_10282:
[----:B------:R-:W-:Y:S02]  /*11b30*/  IMAD.MOV.U32 R13, RZ, RZ, R20 ;  /* 0x000000ffff0d7224 */ /* 0x000fe400078e0014 */
[----:B------:R-:W-:Y:S02]  /*11b40*/  IMAD.MOV.U32 R12, RZ, RZ, RZ ;  /* 0x000000ffff0c7224 */ /* 0x000fe400078e00ff */
[----:B------:R-:W-:Y:S02]  /*11b50*/  IMAD.MOV.U32 R11, RZ, RZ, 0x1f ;  /* 0x0000001fff0b7424 */ /* 0x000fe400078e00ff */
[----:B------:R-:W-:-:S07]  /*11b60*/  IMAD.MOV.U32 R15, RZ, RZ, -0x1 ;  /* 0xffffffffff0f7424 */ /* 0x000fce00078e00ff */
[----:B0-----:R-:W-:Y:S05]  /*11b70*/  WARPSYNC.COLLECTIVE R15, `(.L_x_10358) ;  /* 0x000000000f087348 */ /* 0x001fea0003c00000 */
[----:B------:R1:W2:Y:S02]  /*11b80*/  SHFL.IDX P6, R14, R13, R12, R11 ;  /* 0x0000000c0d0e7389 */ /* 0x0002a400000c000b */
[----:B012---:R-:W-:Y:S01]  /*11b90*/  ENDCOLLECTIVE ;  /* 0x000000000000791b */ /* 0x007fe20003800000 */
.L_x_10358:
[----:B------:R-:W-:Y:S05]  /*11ba0*/  BRA `(.L_x_10359) ;  /* 0xffffffc000947947 */ /* 0x000fea000383ffff */
.L_x_10284:
[----:B------:R-:W-:Y:S01]  /*11bb0*/  BSSY B0, `(.L_x_10360) ;  /* 0x0000006000007945 */ /* 0x000fe20003800000 */
[----:B------:R-:W-:-:S07]  /*11bc0*/  IMAD.MOV.U32 R15, RZ, RZ, -0x1 ;  /* 0xffffffffff0f7424 */ /* 0x000fce00078e00ff */
[----:B01----:R-:W-:Y:S05]  /*11bd0*/  WARPSYNC.COLLECTIVE R15, `(.L_x_10361) ;  /* 0x000000000f0c7348 */ /* 0x003fea0003c00000 */
[----:B------:R-:W-:Y:S02]  /*11be0*/  ELECT P6, UR62, PT ;  /* 0x00000000003e782f */ /* 0x000fe400038c0000 */
[----:B------:R-:W-:Y:S01]  /*11bf0*/  MOV R14, UR62 ;  /* 0x0000003e000e7c02 */ /* 0x000fe20008000f00 */
[----:B01----:R-:W-:Y:S10]  /*11c00*/  ENDCOLLECTIVE ;  /* 0x000000000000791b */ /* 0x003ff40003800000 */
.L_x_10361:
[----:B------:R-:W-:Y:S05]  /*11c10*/  BSYNC B0 ;  /* 0x0000000000007941 */ /* 0x000fea0003800000 */
.L_x_10360:
[----:B------:R-:W-:Y:S05]  /*11c20*/  BRA `(.L_x_10362) ;  /* 0xffffffc000987947 */ /* 0x000fea000383ffff */
.L_x_10286:
[----:B--2---:R2:W3:Y:S02]  /*11c30*/  SYNCS.PHASECHK.TRANS64.TRYWAIT P0, [R4+URZ+0x19c80], R3 ;  /* 0x019c8003040075a7 */ /* 0x0044e4000800017f */
[----:B---3--:R-:W-:Y:S05]  /*11c40*/  @!P0 NANOSLEEP.SYNCS 0x989680 ;  /* 0x009896800000895d */ /* 0x008fea0003900000 */
[----:B------:R-:W3:Y:S02]  /*11c50*/  @!P0 SYNCS.PHASECHK.TRANS64 P0, [R4+URZ+0x19c80], R3 ;  /* 0x019c8003040085a7 */ /* 0x000ee4000800007f */
[----:B---3--:R-:W-:Y:S05]  /*11c60*/  @!P0 BRA `(.L_x_10286) ;  /* 0xfffffffc00f08947 */ /* 0x008fea000383ffff */
[----:B------:R-:W-:Y:S05]  /*11c70*/  BRA `(.L_x_10363) ;  /* 0xffffffc000f47947 */ /* 0x000fea000383ffff */
.L_x_10288:
[----:B---3--:R3:W4:Y:S02]  /*11c80*/  SYNCS.PHASECHK.TRANS64.TRYWAIT P0, [R4+URZ+0x19c40], R3 ;  /* 0x019c4003040075a7 */ /* 0x008724000800017f */
[----:B----4-:R-:W-:Y:S05]  /*11c90*/  @!P0 NANOSLEEP.SYNCS 0x989680 ;  /* 0x009896800000895d */ /* 0x010fea0003900000 */
[----:B------:R-:W4:Y:S02]  /*11ca0*/  @!P0 SYNCS.PHASECHK.TRANS64 P0, [R4+URZ+0x19c40], R3 ;  /* 0x019c4003040085a7 */ /* 0x000f24000800007f */
[----:B----4-:R-:W-:Y:S05]  /*11cb0*/  @!P0 BRA `(.L_x_10288) ;  /* 0xfffffffc00f08947 */ /* 0x010fea000383ffff */
[----:B------:R-:W-:Y:S05]  /*11cc0*/  BRA `(.L_x_10364) ;  /* 0xffffffc400787947 */ /* 0x000fea000383ffff */
.L_x_10292:
        /* <DEDUP_REMOVED lines=13> */
.L_x_10365:
[----:B------:R-:W-:Y:S02]  /*11da0*/  IMAD.MOV.U32 R13, RZ, RZ, R4 ;  /* 0x000000ffff0d7224 */ /* 0x000fe400078e0004 */
[----:B------:R-:W-:-:S07]  /*11db0*/  IMAD.MOV.U32 R2, RZ, RZ, R14 ;  /* 0x000000ffff027224 */ /* 0x000fce00078e000e */
[----:B------:R-:W-:Y:S05]  /*11dc0*/  WARPSYNC.COLLECTIVE R15, `(.L_x_10366) ;  /* 0x000000000f087348 */ /* 0x000fea0003c00000 */
[----:B------:R0:W1:Y:S02]  /*11dd0*/  SHFL.IDX P6, R14, R13, R12, R11 ;  /* 0x0000000c0d0e7389 */ /* 0x00006400000c000b */
[----:B01----:R-:W-:Y:S01]  /*11de0*/  ENDCOLLECTIVE ;  /* 0x000000000000791b */ /* 0x003fe20003800000 */
.L_x_10366:
[----:B------:R-:W-:Y:S02]  /*11df0*/  IMAD.MOV.U32 R13, RZ, RZ, R0 ;  /* 0x000000ffff0d7224 */ /* 0x000fe400078e0000 */
[----:B------:R-:W-:Y:S02]  /*11e00*/  IMAD.MOV.U32 R12, RZ, RZ, 0x1 ;  /* 0x00000001ff0c7424 */ /* 0x000fe400078e00ff */
[----:B------:R-:W-:-:S07]  /*11e10*/  IMAD.MOV.U32 R3, RZ, RZ, R14 ;  /* 0x000000ffff037224 */ /* 0x000fce00078e000e */
[----:B------:R-:W-:Y:S05]  /*11e20*/  WARPSYNC.COLLECTIVE R15, `(.L_x_10367) ;  /* 0x000000000f087348 */ /* 0x000fea0003c00000 */
[----:B------:R0:W1:Y:S02]  /*11e30*/  SHFL.IDX P6, R14, R13, R12, R11 ;  /* 0x0000000c0d0e7389 */ /* 0x00006400000c000b */
[----:B01----:R-:W-:Y:S01]  /*11e40*/  ENDCOLLECTIVE ;  /* 0x000000000000791b */ /* 0x003fe20003800000 */
.L_x_10367:
        /* <DEDUP_REMOVED lines=10> */
.L_x_10368:
        /* <DEDUP_REMOVED lines=12> */
.L_x_10369:
        /* <DEDUP_REMOVED lines=8> */
.L_x_10370:
[----:B------:R-:W-:-:S04]  /*12030*/  @!P4 IMAD.X R0, RZ, RZ, R0, P3 ;  /* 0x000000ffff00c224 */ /* 0x000fc800018e0600 */
[----:B------:R-:W-:-:S05]  /*12040*/  @!P4 IMAD.MOV.U32 R3, RZ, RZ, R0 ;  /* 0x000000ffff03c224 */ /* 0x000fca00078e0000 */
        /* <DEDUP_REMOVED lines=8> */
.L_x_10297:
[----:B-1----:R1:W2:Y:S02]  /*120d0*/  SYNCS.PHASECHK.TRANS64.TRYWAIT P0, [R16+URZ+0x19c20], R3 ;  /* 0x019c2003100075a7 */ /* 0x0022a4000800017f */
[----:B--2---:R-:W-:Y:S05]  /*120e0*/  @!P0 NANOSLEEP.SYNCS 0x989680 ;  /* 0x009896800000895d */ /* 0x004fea0003900000 */
[----:B------:R-:W2:Y:S02]  /*120f0*/  @!P0 SYNCS.PHASECHK.TRANS64 P0, [R16+URZ+0x19c20], R3 ;  /* 0x019c2003100085a7 */ /* 0x000ea4000800007f */
[----:B--2---:R-:W-:Y:S05]  /*12100*/  @!P0 BRA `(.L_x_10297) ;  /* 0xfffffffc00f08947 */ /* 0x004fea000383ffff */
[----:B------:R-:W-:Y:S05]  /*12110*/  BRA `(.L_x_10372) ;  /* 0xffffffcc00b87947 */ /* 0x000fea000383ffff */
.L_x_10303:
[----:B0-----:R0:W1:Y:S02]  /*12120*/  SYNCS.PHASECHK.TRANS64.TRYWAIT P0, [R6+URZ+0x19c80], R4 ;  /* 0x019c8004060075a7 */ /* 0x001064000800017f */
[----:B-1----:R-:W-:Y:S05]  /*12130*/  @!P0 NANOSLEEP.SYNCS 0x989680 ;  /* 0x009896800000895d */ /* 0x002fea0003900000 */
[----:B------:R-:W1:Y:S02]  /*12140*/  @!P0 SYNCS.PHASECHK.TRANS64 P0, [R6+URZ+0x19c80], R4 ;  /* 0x019c8004060085a7 */ /* 0x000e64000800007f */
[----:B-1----:R-:W-:Y:S05]  /*12150*/  @!P0 BRA `(.L_x_10303) ;  /* 0xfffffffc00f08947 */ /* 0x002fea000383ffff */
[----:B------:R-:W-:Y:S05]  /*12160*/  BRA `(.L_x_10373) ;  /* 0xffffffd000587947 */ /* 0x000fea000383ffff */
.L_x_10310:
[----:B-1----:R1:W2:Y:S02]  /*12170*/  SYNCS.PHASECHK.TRANS64.TRYWAIT P0, [R6+URZ+0x19c40], R4 ;  /* 0x019c4004060075a7 */ /* 0x0022a4000800017f */
[----:B--2---:R-:W-:Y:S05]  /*12180*/  @!P0 NANOSLEEP.SYNCS 0x989680 ;  /* 0x009896800000895d */ /* 0x004fea0003900000 */
[----:B------:R-:W2:Y:S02]  /*12190*/  @!P0 SYNCS.PHASECHK.TRANS64 P0, [R6+URZ+0x19c40], R4 ;  /* 0x019c4004060085a7 */ /* 0x000ea4000800007f */
[----:B--2---:R-:W-:Y:S05]  /*121a0*/  @!P0 BRA `(.L_x_10310) ;  /* 0xfffffffc00f08947 */ /* 0x004fea000383ffff */
[----:B------:R-:W-:Y:S05]  /*121b0*/  BRA `(.L_x_10374) ;  /* 0xffffffd400507947 */ /* 0x000fea000383ffff */
.L_x_10318:
[----:B0-----:R0:W1:Y:S02]  /*121c0*/  SYNCS.PHASECHK.TRANS64.TRYWAIT P0, [R3+URZ+0x19c70], R4 ;  /* 0x019c7004030075a7 */ /* 0x001064000800017f */
[----:B-1----:R-:W-:Y:S05]  /*121d0*/  @!P0 NANOSLEEP.SYNCS 0x989680 ;  /* 0x009896800000895d */ /* 0x002fea0003900000 */
[----:B------:R-:W1:Y:S02]  /*121e0*/  @!P0 SYNCS.PHASECHK.TRANS64 P0, [R3+URZ+0x19c70], R4 ;  /* 0x019c7004030085a7 */ /* 0x000e64000800007f */
[----:B-1----:R-:W-:Y:S05]  /*121f0*/  @!P0 BRA `(.L_x_10318) ;  /* 0xfffffffc00f08947 */ /* 0x002fea000383ffff */
[----:B------:R-:W-:Y:S05]  /*12200*/  BRA `(.L_x_10375) ;  /* 0xffffffd800647947 */ /* 0x000fea000383ffff */
.L_x_10320:
[----:B0-----:R0:W1:Y:S02]  /*12210*/  SYNCS.PHASECHK.TRANS64.TRYWAIT P0, [R3+URZ+0x19c60], R4 ;  /* 0x019c6004030075a7 */ /* 0x001064000800017f */
[----:B-1----:R-:W-:Y:S05]  /*12220*/  @!P0 NANOSLEEP.SYNCS 0x989680 ;  /* 0x009896800000895d */ /* 0x002fea0003900000 */
[----:B------:R-:W1:Y:S02]  /*12230*/  @!P0 SYNCS.PHASECHK.TRANS64 P0, [R3+URZ+0x19c60], R4 ;  /* 0x019c6004030085a7 */ /* 0x000e64000800007f */
[----:B-1----:R-:W-:Y:S05]  /*12240*/  @!P0 BRA `(.L_x_10320) ;  /* 0xfffffffc00f08947 */ /* 0x002fea000383ffff */
[----:B------:R-:W-:Y:S05]  /*12250*/  BRA `(.L_x_10376) ;  /* 0xffffffd8006c7947 */ /* 0x000fea000383ffff */
.L_x_10327:
[----:B-1----:R1:W2:Y:S02]  /*12260*/  SYNCS.PHASECHK.TRANS64.TRYWAIT P1, [R0+URZ+0x19c70], R3 ;  /* 0x019c7003000075a7 */ /* 0x0022a4000802017f */
[----:B--2---:R-:W-:Y:S05]  /*12270*/  @!P1 NANOSLEEP.SYNCS 0x989680 ;  /* 0x009896800000995d */ /* 0x004fea0003900000 */
[----:B------:R-:W2:Y:S02]  /*12280*/  @!P1 SYNCS.PHASECHK.TRANS64 P1, [R0+URZ+0x19c70], R3 ;  /* 0x019c7003000095a7 */ /* 0x000ea4000802007f */
[----:B--2---:R-:W-:Y:S05]  /*12290*/  @!P1 BRA `(.L_x_10327) ;  /* 0xfffffffc00f09947 */ /* 0x004fea000383ffff */
[----:B------:R-:W-:Y:S05]  /*122a0*/  BRA `(.L_x_10377) ;  /* 0xffffffe0000c7947 */ /* 0x000fea000383ffff */
.L_x_10329:
[----:B-1----:R1:W2:Y:S02]  /*122b0*/  SYNCS.PHASECHK.TRANS64.TRYWAIT P1, [R0+URZ+0x19c60], R3 ;  /* 0x019c6003000075a7 */ /* 0x0022a4000802017f */
[----:B--2---:R-:W-:Y:S05]  /*122c0*/  @!P1 NANOSLEEP.SYNCS 0x989680 ;  /* 0x009896800000995d */ /* 0x004fea0003900000 */
[----:B------:R-:W2:Y:S02]  /*122d0*/  @!P1 SYNCS.PHASECHK.TRANS64 P1, [R0+URZ+0x19c60], R3 ;  /* 0x019c6003000095a7 */ /* 0x000ea4000802007f */
[----:B--2---:R-:W-:Y:S05]  /*122e0*/  @!P1 BRA `(.L_x_10329) ;  /* 0xfffffffc00f09947 */ /* 0x004fea000383ffff */
[----:B------:R-:W-:Y:S05]  /*122f0*/  BRA `(.L_x_10378) ;  /* 0xffffffe000107947 */ /* 0x000fea000383ffff */
.L_x_10342:
[----:B0-----:R0:W1:Y:S02]  /*12300*/  SYNCS.PHASECHK.TRANS64.TRYWAIT P0, [R7+URZ+0x19c20], R0 ;  /* 0x019c2000070075a7 */ /* 0x001064000800017f */
[----:B-1----:R-:W-:Y:S05]  /*12310*/  @!P0 NANOSLEEP.SYNCS 0x989680 ;  /* 0x009896800000895d */ /* 0x002fea0003900000 */
[----:B------:R-:W1:Y:S02]  /*12320*/  @!P0 SYNCS.PHASECHK.TRANS64 P0, [R7+URZ+0x19c20], R0 ;  /* 0x019c2000070085a7 */ /* 0x000e64000800007f */
[----:B-1----:R-:W-:Y:S05]  /*12330*/  @!P0 BRA `(.L_x_10342) ;  /* 0xfffffffc00f08947 */ /* 0x002fea000383ffff */
[----:B------:R-:W-:Y:S05]  /*12340*/  BRA `(.L_x_10379) ;  /* 0xfffffff000807947 */ /* 0x000fea000383ffff */
.L_x_10343:
        /* <DEDUP_REMOVED lines=11> */
.L_x_10381:
[----:B------:R-:W-:Y:S05]  /*12400*/  BSYNC B0 ;  /* 0x0000000000007941 */ /* 0x000fea0003800000 */
.L_x_10380:
[----:B------:R-:W-:Y:S05]  /*12410*/  BRA `(.L_x_10382) ;  /* 0xfffffff000687947 */ /* 0x000fea000383ffff */
.L_x_10346:
[----:B------:R-:W-:Y:S01]  /*12420*/  BSSY B1, `(.L_x_10383) ;  /* 0x0000006000017945 */ /* 0x000fe20003800000 */
[----:B------:R-:W-:-:S07]  /*12430*/  IMAD.MOV.U32 R15, RZ, RZ, -0x1 ;  /* 0xffffffffff0f7424 */ /* 0x000fce00078e00ff */
[----:B0-----:R-:W-:Y:S05]  /*12440*/  WARPSYNC.COLLECTIVE R15, `(.L_x_10384) ;  /* 0x000000000f0c7348 */ /* 0x001fea0003c00000 */
[----:B------:R-:W-:Y:S02]  /*12450*/  ELECT P6, UR62, PT ;  /* 0x00000000003e782f */ /* 0x000fe400038c0000 */
[----:B------:R-:W-:Y:S01]  /*12460*/  MOV R14, UR62 ;  /* 0x0000003e000e7c02 */ /* 0x000fe20008000f00 */
[----:B0-----:R-:W-:Y:S10]  /*12470*/  ENDCOLLECTIVE ;  /* 0x000000000000791b */ /* 0x001ff40003800000 */
.L_x_10384:
[----:B------:R-:W-:Y:S05]  /*12480*/  BSYNC B1 ;  /* 0x0000000000017941 */ /* 0x000fea0003800000 */
.L_x_10383:
[----:B------:R-:W-:Y:S05]  /*12490*/  BRA `(.L_x_10385) ;  /* 0xfffffff000607947 */ /* 0x000fea000383ffff */
.L_x_10348:
[----:B0-----:R0:W1:Y:S02]  /*124a0*/  SYNCS.PHASECHK.TRANS64.TRYWAIT P1, [R5+URZ], R4 ;  /* 0x00000004050075a7 */ /* 0x001064000802017f */
[----:B-1----:R-:W-:Y:S05]  /*124b0*/  @!P1 NANOSLEEP.SYNCS 0x989680 ;  /* 0x009896800000995d */ /* 0x002fea0003900000 */
[----:B------:R-:W1:Y:S02]  /*124c0*/  @!P1 SYNCS.PHASECHK.TRANS64 P1, [R5+URZ], R4 ;  /* 0x00000004050095a7 */ /* 0x000e64000802007f */
[----:B-1----:R-:W-:Y:S05]  /*124d0*/  @!P1 BRA `(.L_x_10348) ;  /* 0xfffffffc00f09947 */ /* 0x002fea000383ffff */
[----:B------:R-:W-:Y:S05]  /*124e0*/  BRA `(.L_x_10386) ;  /* 0xfffffff000947947 */ /* 0x000fea000383ffff */
.L_x_10349:
[----:B-1----:R1:W2:Y:S02]  /*124f0*/  SYNCS.PHASECHK.TRANS64.TRYWAIT P1, [R3+URZ], R0 ;  /* 0x00000000030075a7 */ /* 0x0022a4000802017f */
[----:B--2---:R-:W-:Y:S05]  /*12500*/  @!P1 NANOSLEEP.SYNCS 0x989680 ;  /* 0x009896800000995d */ /* 0x004fea0003900000 */
[----:B------:R-:W2:Y:S02]  /*12510*/  @!P1 SYNCS.PHASECHK.TRANS64 P1, [R3+URZ], R0 ;  /* 0x00000000030095a7 */ /* 0x000ea4000802007f */
[----:B--2---:R-:W-:Y:S05]  /*12520*/  @!P1 BRA `(.L_x_10349) ;  /* 0xfffffffc00f09947 */ /* 0x004fea000383ffff */
[----:B------:R-:W-:Y:S05]  /*12530*/  BRA `(.L_x_10387) ;  /* 0xfffffff000887947 */ /* 0x000fea000383ffff */
.L_x_10351:
[----:B-1----:R1:W2:Y:S02]  /*12540*/  SYNCS.PHASECHK.TRANS64.TRYWAIT P1, [R3+URZ+0x19c60], R4 ;  /* 0x019c6004030075a7 */ /* 0x0022a4000802017f */
[----:B--2---:R-:W-:Y:S05]  /*12550*/  @!P1 NANOSLEEP.SYNCS 0x989680 ;  /* 0x009896800000995d */ /* 0x004fea0003900000 */
[----:B------:R-:W2:Y:S02]  /*12560*/  @!P1 SYNCS.PHASECHK.TRANS64 P1, [R3+URZ+0x19c60], R4 ;  /* 0x019c6004030095a7 */ /* 0x000ea4000802007f */
[----:B--2---:R-:W-:Y:S05]  /*12570*/  @!P1 BRA `(.L_x_10351) ;  /* 0xfffffffc00f09947 */ /* 0x004fea000383ffff */
[----:B------:R-:W-:Y:S05]  /*12580*/  BRA `(.L_x_10388) ;  /* 0xfffffff000887947 */ /* 0x000fea000383ffff */
.L_x_10353:
[----:B0-----:R0:W2:Y:S02]  /*12590*/  SYNCS.PHASECHK.TRANS64.TRYWAIT P1, [R5+URZ+0x19c60], R0 ;  /* 0x019c6000050075a7 */ /* 0x0010a4000802017f */
[----:B--2---:R-:W-:Y:S05]  /*125a0*/  @!P1 NANOSLEEP.SYNCS 0x989680 ;  /* 0x009896800000995d */ /* 0x004fea0003900000 */
[----:B------:R-:W2:Y:S02]  /*125b0*/  @!P1 SYNCS.PHASECHK.TRANS64 P1, [R5+URZ+0x19c60], R0 ;  /* 0x019c6000050095a7 */ /* 0x000ea4000802007f */
[----:B--2---:R-:W-:Y:S05]  /*125c0*/  @!P1 BRA `(.L_x_10353) ;  /* 0xfffffffc00f09947 */ /* 0x004fea000383ffff */
[----:B------:R-:W-:Y:S05]  /*125d0*/  BRA `(.L_x_10389) ;  /* 0xfffffff000887947 */ /* 0x000fea000383ffff */
.L_x_10355:
[----:B--2---:R2:W3:Y:S02]  /*125e0*/  SYNCS.PHASECHK.TRANS64.TRYWAIT P0, [R3+URZ+0x19c80], R4 ;  /* 0x019c8004030075a7 */ /* 0x0044e4000800017f */
[----:B---3--:R-:W-:Y:S05]  /*125f0*/  @!P0 NANOSLEEP.SYNCS 0x989680 ;  /* 0x009896800000895d */ /* 0x008fea0003900000 */
[----:B------:R-:W3:Y:S02]  /*12600*/  @!P0 SYNCS.PHASECHK.TRANS64 P0, [R3+URZ+0x19c80], R4 ;  /* 0x019c8004030085a7 */ /* 0x000ee4000800007f */
[----:B---3--:R-:W-:Y:S05]  /*12610*/  @!P0 BRA `(.L_x_10355) ;  /* 0xfffffffc00f08947 */ /* 0x008fea000383ffff */
[----:B------:R-:W-:Y:S05]  /*12620*/  BRA `(.L_x_10356) ;  /* 0xfffffff000847947 */ /* 0x000fea000383ffff */
.L_x_10390:
        /* <DEDUP_REMOVED lines=13> */
.L_x_12988:


//--------------------- .text._ZN7cutlass13device_kernelIN5flash11enable_sm90INS1_16FlashAttnFwdSm90INS1_25CollectiveMainloopFwdSm90ILi2EN4cute5tupleIJNS5_1CILi1EEES8_S8_EEENS6_IJNS7_ILi192EEENS7_ILi128EEENS7_ILi96EEEEEELi96ENS_12float_e4m3_tEfNS_4arch4Sm90ELb1ELb0ELb1ELb1ELb0ELb1ELb0ELb1ELb1ELb1ELb0ELb0EEENS1_21CollectiveEpilogueFwdINS6_IJSA_SC_SB_EEES9_NS_10bfloat16_tESG_Li384ELb1ELb1ELb0ELb1EEENS1_36VarlenDynamicPersistentTileSchedulerILi192ELi128ELi384ELi128ELb0ELb1ELb1ELb1ELb1ELb1EEEEEEEEEvNT_6ParamsE --------------------------
	.section	.text._ZN7cutlass13device_kernelIN5flash11enable_sm90INS1_16FlashAttnFwdSm90INS1_25CollectiveMainloopFwdSm90ILi2EN4cute5tupleIJNS5_1CILi1EEES8_S8_EEENS6_IJNS7_ILi192EEENS7_ILi128EEENS7_ILi96EEEEEELi96ENS_12float_e4m3_tEfNS_4arch4Sm90ELb1ELb0ELb1ELb1ELb0ELb1ELb0ELb1ELb1ELb1ELb0ELb0EEENS1_21CollectiveEpilogueFwdINS6_IJSA_SC_SB_EEES9_NS_10bfloat16_tESG_Li384ELb1ELb1ELb0ELb1EEENS1_36VarlenDynamicPersistentTileSchedulerILi192ELi128ELi384ELi128ELb0ELb1ELb1ELb1ELb1ELb1EEEEEEEEEvNT_6ParamsE,"ax",@progbits
	.align	128
.text._ZN7cutlass13device_kernelIN5flash11enable_sm90INS1_16FlashAttnFwdSm90INS1_25CollectiveMainloopFwdSm90ILi2EN4cute5tupleIJNS5_1CILi1EEES8_S8_EEENS6_IJNS7_ILi192EEENS7_ILi128EEENS7_ILi96EEEEEELi96ENS_12float_e4m3_tEfNS_4arch4Sm90ELb1ELb0ELb1ELb1ELb0ELb1ELb0ELb1ELb1ELb1ELb0ELb0EEENS1_21CollectiveEpilogueFwdINS6_IJSA_SC_SB_EEES9_NS_10bfloat16_tESG_Li384ELb1ELb1ELb0ELb1EEENS1_36VarlenDynamicPersistentTileSchedulerILi192ELi128ELi384ELi128ELb0ELb1ELb1ELb1ELb1ELb1EEEEEEEEEvNT_6ParamsE:
        .type           _ZN7cutlass13device_kernelIN5flash11enable_sm90INS1_16FlashAttnFwdSm90INS1_25CollectiveMainloopFwdSm90ILi2EN4cute5tupleIJNS5_1CILi1EEES8_S8_EEENS6_IJNS7_ILi192EEENS7_ILi128EEENS7_ILi96EEEEEELi96ENS_12float_e4m3_tEfNS_4arch4Sm90ELb1ELb0ELb1ELb1ELb0ELb1ELb0ELb1ELb1ELb1ELb0ELb0EEENS1_21CollectiveEpilogueFwdINS6_IJSA_SC_SB_EEES9_NS_10bfloat16_tESG_Li384ELb1ELb1ELb0ELb1EEENS1_36VarlenDynamicPersistentTileSchedulerILi192ELi128ELi384ELi128ELb0ELb1ELb1ELb1ELb1ELb1EEEEEEEEEvNT_6ParamsE,@function
        .size           _ZN7cutlass13device_kernelIN5flash11enable_sm90INS1_16FlashAttnFwdSm90INS1_25CollectiveMainloopFwdSm90ILi2EN4cute5tupleIJNS5_1CILi1EEES8_S8_EEENS6_IJNS7_ILi192EEENS7_ILi128EEENS7_ILi96EEEEEELi96ENS_12float_e4m3_tEfNS_4arch4Sm90ELb1ELb0ELb1ELb1ELb0ELb1ELb0ELb1ELb1ELb1ELb0ELb0EEENS1_21CollectiveEpilogueFwdINS6_IJSA_SC_SB_EEES9_NS_10bfloat16_tESG_Li384ELb1ELb1ELb0ELb1EEENS1_36VarlenDynamicPersistentTileSchedulerILi192ELi128ELi384ELi128ELb0ELb1ELb1ELb1ELb1ELb1EEEEEEEEEvNT_6ParamsE,(.L_x_12989 - _ZN7cutlass13device_kernelIN5flash11enable_sm90INS1_16FlashAttnFwdSm90INS1_25CollectiveMainloopFwdSm90ILi2EN4cute5tupleIJNS5_1CILi1EEES8_S8_EEENS6_IJNS7_ILi192EEENS7_ILi128EEENS7_ILi96EEEEEELi96ENS_12float_e4m3_tEfNS_4arch4Sm90ELb1ELb0ELb1ELb1ELb0ELb1ELb0ELb1ELb1ELb1ELb0ELb0EEENS1_21CollectiveEpilogueFwdINS6_IJSA_SC_SB_EEES9_NS_10bfloat16_tESG_Li384ELb1ELb1ELb0ELb1EEENS1_36VarlenDynamicPersistentTileSchedulerILi192ELi128ELi384ELi128ELb0ELb1ELb1ELb1ELb1ELb1EEEEEEEEEvNT_6ParamsE)
        .other          _ZN7cutlass13device_kernelIN5flash11enable_sm90INS1_16FlashAttnFwdSm90INS1_25CollectiveMainloopFwdSm90ILi2EN4cute5tupleIJNS5_1CILi1EEES8_S8_EEENS6_IJNS7_ILi192EEENS7_ILi128EEENS7_ILi96EEEEEELi96ENS_12float_e4m3_tEfNS_4arch4Sm90ELb1ELb0ELb1ELb1ELb0ELb1ELb0ELb1ELb1ELb1ELb0ELb0EEENS1_21CollectiveEpilogueFwdINS6_IJSA_SC_SB_EEES9_NS_10bfloat16_tESG_Li384ELb1ELb1ELb0ELb1EEENS1_36VarlenDynamicPersistentTileSchedulerILi192ELi128ELi384ELi128ELb0ELb1ELb1ELb1ELb1ELb1EEEEEEEEEvNT_6ParamsE,@"STO_CUDA_ENTRY STV_DEFAULT"
_ZN7cutlass13device_kernelIN5flash11enable_sm90INS1_16FlashAttnFwdSm90INS1_25CollectiveMainloopFwdSm90ILi2EN4cute5tupleIJNS5_1CILi1EEES8_S8_EEENS6_IJNS7_ILi192EEENS7_ILi128EEENS7_ILi96EEEEEELi96ENS_12float_e4m3_tEfNS_4arch4Sm90ELb1ELb0ELb1ELb1ELb0ELb1ELb0ELb1ELb1ELb1ELb0ELb0EEENS1_21CollectiveEpilogueFwdINS6_IJSA_SC_SB_EEES9_NS_10bfloat16_tESG_Li384ELb1ELb1ELb0ELb1EEENS1_36VarlenDynamicPersistentTileSchedulerILi192ELi128ELi384ELi128ELb0ELb1ELb1ELb1ELb1ELb1EEEEEEEEEvNT_6ParamsE:
        /* <DEDUP_REMOVED lines=24> */
.L_x_10392:
[----:B------:R-:W-:Y:S05]  /*0180*/  BSYNC B0 ;  /* 0x0000000000007941 */ /* 0x000fea0003800000 */
.L_x_10391:
        /* <DEDUP_REMOVED lines=41> */
.L_x_10393:
        /* <DEDUP_REMOVED lines=22> */
.L_x_10394:
        /* <DEDUP_REMOVED lines=18> */
.L_x_10395:
        /* <DEDUP_REMOVED lines=22> */
.L_x_10396:
        /* <DEDUP_REMOVED lines=22> */
.L_x_10397:
        /* <DEDUP_REMOVED lines=8> */
.L_x_10400:
        /* <DEDUP_REMOVED lines=36> */
[----:B------:R-:W-:Y:S01]  /*0c20*/  VIADD R25, R154, 0x20 ;  /* 0x000000209a197836 */ /* 0x000fe20000000000 */
[----:B------:R-:W-:Y:S01]  /*0c30*/  LEA.HI R6, R6, R19, RZ, 0x2 ;  /* 0x0000001306067211 */ /* 0x000fe200078f10ff */
[----:B------:R-:W-:Y:S01]  /*0c40*/  IMAD.SHL.U32 R22, R22, 0x10, RZ ;  /* 0x0000001016167824 */ /* 0x000fe200078e00ff */
[----:B------:R-:W-:Y:S01]  /*0c50*/  SHF.R.S32.HI R27, RZ, 0x7, R2 ;  /* 0x00000007ff1b7819 */ /* 0x000fe20000011402 */
        /* <DEDUP_REMOVED lines=15> */
[----:B------:R-:W-:Y:S02]  /*0d50*/  SHF.R.S32.HI R5, RZ, 0x3, R5 ;  /* 0x00000003ff057819 */ /* 0x000fe40000011405 */
[----:B------:R-:W-:Y:S01]  /*0d60*/  LEA.HI R13, R13, R6, RZ, 0x3 ;  /* 0x000000060d0d7211 */ /* 0x000fe200078f18ff */
[----:B------:R-:W-:Y:S01]  /*0d70*/  IMAD.IADD R3, R2, 0x1, -R3 ;  /* 0x0000000102037824 */ /* 0x000fe200078e0a03 */
[----:B------:R-:W-:Y:S01]  /*0d80*/  SHF.R.S32.HI R7, RZ, 0x1f, R14 ;  /* 0x0000001fff077819 */ /* 0x000fe2000001140e */
[----:B------:R-:W-:Y:S01]  /*0d90*/  IMAD.HI R2, R27, 0x55555556, RZ ;  /* 0x555555561b027827 */ /* 0x000fe200078e02ff */
[----:B------:R-:W-:Y:S02]  /*0da0*/  LOP3.LUT R13, R13, 0xfffffff8, RZ, 0xc0, !PT ;  /* 0xfffffff80d0d7812 */ /* 0x000fe400078ec0ff */
[----:B------:R-:W-:Y:S01]  /*0db0*/  LEA.HI R8, R8, R21, RZ, 0x5 ;  /* 0x0000001508087211 */ /* 0x000fe200078f28ff */
[----:B------:R-:W-:Y:S01]  /*0dc0*/  IMAD.SHL.U32 R5, R5, 0x80, RZ ;  /* 0x0000008005057824 */ /* 0x000fe200078e00ff */
[CC--:B------:R-:W-:Y:S01]  /*0dd0*/  LEA.HI R15, R7.reuse, R14.reuse, RZ, 0x4 ;  /* 0x0000000e070f7211 */ /* 0x0c0fe200078f20ff */
[----:B------:R-:W-:Y:S01]  /*0de0*/  IMAD.IADD R13, R6, 0x1, -R13 ;  /* 0x00000001060d7824 */ /* 0x000fe200078e0a0d */
[----:B------:R-:W-:Y:S01]  /*0df0*/  LEA.HI R7, R7, R14, RZ, 0x5 ;  /* 0x0000000e07077211 */ /* 0x000fe200078f28ff */
[----:B------:R-:W-:Y:S01]  /*0e00*/  IMAD R6, R3, 0x8, R4 ;  /* 0x0000000803067824 */ /* 0x000fe200078e0204 */
[----:B------:R-:W-:-:S02]  /*0e10*/  LEA.HI R2, R2, R2, RZ, 0x1 ;  /* 0x0000000202027211 */ /* 0x000fc400078f08ff */
[----:B------:R-:W-:Y:S02]  /*0e20*/  SHF.R.S32.HI R8, RZ, 0x5, R8 ;  /* 0x00000005ff087819 */ /* 0x000fe40000011408 */
[----:B------:R-:W-:Y:S01]  /*0e30*/  LOP3.LUT R26, R5, 0x80, RZ, 0xc0, !PT ;  /* 0x00000080051a7812 */ /* 0x000fe200078ec0ff */
[----:B------:R-:W-:Y:S01]  /*0e40*/  IMAD R2, R2, -0x3, R27 ;  /* 0xfffffffd02027824 */ /* 0x000fe200078e021b */
[----:B------:R-:W-:Y:S01]  /*0e50*/  SHF.R.S32.HI R7, RZ, 0x5, R7 ;  /* 0x00000005ff077819 */ /* 0x000fe20000011407 */
[----:B------:R-:W-:Y:S01]  /*0e60*/  IMAD R13, R8, 0x10, R13 ;  /* 0x00000010080d7824 */ /* 0x000fe200078e020d */
[----:B------:R-:W-:Y:S01]  /*0e70*/  SHF.R.U32.HI R24, RZ, 0x3, R26 ;  /* 0x00000003ff187819 */ /* 0x000fe2000001161a */
[----:B------:R-:W-:Y:S01]  /*0e80*/  STL [R1], R26 ;  /* 0x0000001a01007387 */ /* 0x000fe20000100800 */
[----:B------:R-:W-:Y:S01]  /*0e90*/  LOP3.LUT R5, R26, 0x10, R15, 0xf8, !PT ;  /* 0x000000101a057812 */ /* 0x000fe200078ef80f */
[----:B------:R-:W-:Y:S01]  /*0ea0*/  IMAD R7, R7, 0x1800, R20 ;  /* 0x0000180007077824 */ /* 0x000fe200078e0214 */
[----:B------:R-:W-:Y:S01]  /*0eb0*/  LEA.HI R0, R0, R18, RZ, 0x2 ;  /* 0x0000001200007211 */ /* 0x000fe200078f10ff */
[----:B------:R-:W-:Y:S01]  /*0ec0*/  IMAD R3, R2, 0x40, R13 ;  /* 0x0000004002037824 */ /* 0x000fe200078e020d */
[----:B------:R-:W-:Y:S01]  /*0ed0*/  LOP3.LUT R5, R5, R24, RZ, 0x3c, !PT ;  /* 0x0000001805057212 */ /* 0x000fe200078e3cff */
[----:B------:R-:W-:Y:S01]  /*0ee0*/  STL [R1+0xc], R20 ;  /* 0x00000c1401007387 */ /* 0x000fe20000100800 */
[----:B------:R-:W-:-:S02]  /*0ef0*/  LOP3.LUT R2, R0, 0xfffffffc, RZ, 0xc0, !PT ;  /* 0xfffffffc00027812 */ /* 0x000fc400078ec0ff */
[----:B------:R-:W-:Y:S01]  /*0f00*/  IADD3 R4, R16, R7, R5 ;  /* 0x0000000710047210 */ /* 0x000fe20007ffe005 */
[----:B------:R-:W-:Y:S01]  /*0f10*/  STL [R1+0x70], R24 ;  /* 0x0000701801007387 */ /* 0x000fe20000100800 */
[----:B------:R-:W-:Y:S01]  /*0f20*/  VIADD R7, R154, 0x10 ;  /* 0x000000109a077836 */ /* 0x000fe20000000000 */
[----:B------:R-:W-:Y:S02]  /*0f30*/  SHF.R.S32.HI R0, RZ, 0x2, R0 ;  /* 0x00000002ff007819 */ /* 0x000fe40000011400 */
[----:B------:R0:W-:Y:S01]  /*0f40*/  STL [R1+0x78], R6 ;  /* 0x0000780601007387 */ /* 0x0001e20000100800 */
[----:B------:R-:W-:Y:S02]  /*0f50*/  LOP3.LUT R12, R12, 0x7ffffffc, RZ, 0xc0, !PT ;  /* 0x7ffffffc0c0c7812 */ /* 0x000fe400078ec0ff */
[----:B------:R-:W-:Y:S01]  /*0f60*/  SHF.R.S32.HI R8, RZ, 0x1f, R7 ;  /* 0x0000001fff087819 */ /* 0x000fe20000011407 */
[----:B------:R1:W-:Y:S01]  /*0f70*/  STL [R1+0x6c], R4 ;  /* 0x00006c0401007387 */ /* 0x0003e20000100800 */
[----:B------:R-:W-:-:S03]  /*0f80*/  MOV R17, RZ ;  /* 0x000000ff00117202 */ /* 0x000fc60000000f00 */
[----:B------:R-:W-:Y:S01]  /*0f90*/  STL [R1+0x24], R9 ;  /* 0x0000240901007387 */ /* 0x000fe20000100800 */
[----:B0-----:R-:W-:Y:S01]  /*0fa0*/  IMAD.IADD R6, R18, 0x1, -R2 ;  /* 0x0000000112067824 */ /* 0x001fe200078e0a02 */
[----:B------:R-:W-:Y:S02]  /*0fb0*/  SHF.R.S32.HI R2, RZ, 0x1f, R19 ;  /* 0x0000001fff027819 */ /* 0x000fe40000011413 */
[----:B------:R-:W-:Y:S01]  /*0fc0*/  STL [R1+0x28], R10 ;  /* 0x0000280a01007387 */ /* 0x000fe20000100800 */
[----:B------:R-:W-:Y:S02]  /*0fd0*/  IMAD.MOV.U32 R18, RZ, RZ, RZ ;  /* 0x000000ffff127224 */ /* 0x000fe400078e00ff */
[C---:B-1----:R-:W-:Y:S01]  /*0fe0*/  IMAD.SHL.U32 R4, R6.reuse, 0x8, RZ ;  /* 0x0000000806047824 */ /* 0x042fe200078e00ff */
[----:B------:R-:W-:Y:S01]  /*0ff0*/  STL [R1+0x74], R3 ;  /* 0x0000740301007387 */ /* 0x000fe20000100800 */
[----:B------:R-:W-:Y:S02]  /*1000*/  LEA.HI R0, R6, R6, RZ, 0x1 ;  /* 0x0000000606007211 */ /* 0x000fe400078f08ff */
[----:B------:R-:W-:Y:S01]  /*1010*/  VIADD R5, R4, 0x20 ;  /* 0x0000002004057836 */ /* 0x000fe20000000000 */
[----:B------:R-:W-:Y:S01]  /*1020*/  STL [R1+0x2c], R11 ;  /* 0x00002c0b01007387 */ /* 0x000fe20000100800 */
[----:B------:R-:W-:-:S02]  /*1030*/  LOP3.LUT R2, R0, 0x1ffffffe, RZ, 0xc0, !PT ;  /* 0x1ffffffe00027812 */ /* 0x000fc400078ec0ff */
[----:B------:R-:W-:Y:S01]  /*1040*/  LOP3.LUT R0, R26, 0x10, R22, 0xf8, !PT ;  /* 0x000000101a007812 */ /* 0x000fe200078ef816 */
[----:B------:R-:W-:Y:S02]  /*1050*/  STL [R1+0x50], RZ ;  /* 0x000050ff01007387 */ /* 0x000fe40000100800 */
[----:B------:R-:W-:Y:S01]  /*1060*/  IMAD.IADD R2, R6, 0x1, -R2 ;  /* 0x0000000106027824 */ /* 0x000fe200078e0a02 */
[----:B------:R-:W-:Y:S01]  /*1070*/  LOP3.LUT R0, R0, R24, RZ, 0x3c, !PT ;  /* 0x0000001800007212 */ /* 0x000fe200078e3cff */
[----:B------:R0:W-:Y:S01]  /*1080*/  STL [R1+0x40], R4 ;  /* 0x0000400401007387 */ /* 0x0001e20000100800 */
[----:B------:R-:W-:-:S03]  /*1090*/  IMAD.IADD R6, R21, 0x1, -R12 ;  /* 0x0000000115067824 */ /* 0x000fc600078e0a0c */
        /* <DEDUP_REMOVED lines=13> */
[----:B------:R1:W-:Y:S04]  /*1170*/  STL [R1+0x34], R6 ;  /* 0x0000340601007387 */ /* 0x0003e80000100800 */
[----:B------:R1:W-:Y:S01]  /*1180*/  STL [R1+0x30], R5 ;  /* 0x0000300501007387 */ /* 0x0003e20000100800 */
[----:B0-----:R-:W-:-:S03]  /*1190*/  SHF.R.S32.HI R4, RZ, 0x4, R15 ;  /* 0x00000004ff047819 */ /* 0x001fc6000001140f */
[----:B------:R1:W-:Y:S04]  /*11a0*/  STL [R1+0x38], R0 ;  /* 0x0000380001007387 */ /* 0x0003e80000100800 */
[----:B------:R1:W-:Y:S02]  /*11b0*/  STL [R1+0x60], R4 ;  /* 0x0000600401007387 */ /* 0x0003e40000100800 */
.L_x_10530:
[----:B-1----:R-:W2:Y:S01]  /*11c0*/  LDL.LU R0, [R1+0x2c] ;  /* 0x00002c0001007983 */ /* 0x002ea20000300800 */
[----:B---34-:R-:W2:Y:S01]  /*11d0*/  LDC.64 R2, c[0x0][0xc88] ;  /* 0x00032200ff027b82 */ /* 0x018ea20000000a00 */
[----:B------:R-:W-:Y:S01]  /*11e0*/  ULDC.64 UR4, c[0x0][0xa28] ;  /* 0x00028a0000047ab9 */ /* 0x000fe20000000a00 */
[----:B------:R-:W-:Y:S01]  /*11f0*/  ULDC.64 UR8, c[0x0][0xa18] ;  /* 0x0002860000087ab9 */ /* 0x000fe20000000a00 */
[----:B------:R-:W-:Y:S01]  /*1200*/  ISETP.NE.U32.AND P2, PT, RZ, UR4, PT ;  /* 0x00000004ff007c0c */ /* 0x000fe2000bf45070 */
[----:B------:R-:W-:Y:S01]  /*1210*/  IMAD.MOV.U32 R9, RZ, RZ, RZ ;  /* 0x000000ffff097224 */ /* 0x000fe200078e00ff */
        /* <DEDUP_REMOVED lines=17> */
[----:B------:R-:W-:Y:S01]  /*1330*/  ULDC UR4, c[0x0][0x288] ;  /* 0x0000a20000047ab9 */ /* 0x000fe20000000800 */
[C---:B------:R-:W-:Y:S02]  /*1340*/  IADD3 R6, P4, R32.reuse, UR6, RZ ;  /* 0x0000000620067c10 */ /* 0x040fe4000ff9e0ff */
[----:B-----5:R1:W5:Y:S01]  /*1350*/  @P2 LDG.E R9, desc[UR42][R2.64] ;  /* 0x0000002a02092981 */ /* 0x020362000c1e1900 */
[----:B------:R-:W-:Y:S01]  /*1360*/  IMAD.U32 R8, RZ, RZ, UR4 ;  /* 0x00000004ff087e24 */ /* 0x000fe2000f8e00ff */
[----:B------:R-:W-:Y:S01]  /*1370*/  IADD3.X R7, R31, UR7, RZ, P4, !PT ;  /* 0x000000071f077c10 */ /* 0x000fe2000a7fe4ff */
[----:B------:R-:W-:Y:S01]  /*1380*/  ULDC.64 UR4, c[0x0][0x418] ;  /* 0x0001060000047ab9 */ /* 0x000fe20000000a00 */
[----:B------:R1:W-:Y:S01]  /*1390*/  STL [R1+0x48], R32 ;  /* 0x0000482001007387 */ /* 0x0003e20000100800 */
[----:B0-----:R-:W-:-:S03]  /*13a0*/  @P1 IADD3 R4, P2, R32, UR8, RZ ;  /* 0x0000000820041c10 */ /* 0x001fc6000ff5e0ff */
[----:B------:R1:W5:Y:S01]  /*13b0*/  @P0 LDG.E R29, desc[UR42][R6.64] ;  /* 0x0000002a061d0981 */ /* 0x000362000c1e1900 */
[----:B------:R-:W-:Y:S01]  /*13c0*/  @P1 IADD3.X R5, R31, UR9, RZ, P2, !PT ;  /* 0x000000091f051c10 */ /* 0x000fe200097fe4ff */
[----:B------:R-:W-:Y:S02]  /*13d0*/  UISETP.NE.U32.AND UP0, UPT, UR4, URZ, UPT ;  /* 0x0000003f0400728c */ /* 0x000fe4000bf05070 */
[----:B------:R1:W-:Y:S01]  /*13e0*/  STL [R1+0x4c], R31 ;  /* 0x00004c1f01007387 */ /* 0x0003e20000100800 */
[----:B------:R-:W-:Y:S01]  /*13f0*/  ULDC.64 UR8, c[0x0][0xa20] ;  /* 0x0002880000087ab9 */ /* 0x000fe20000000a00 */
[----:B------:R-:W-:Y:S02]  /*1400*/  ULDC UR4, c[0x0][0x424] ;  /* 0x0001090000047ab9 */ /* 0x000fe40000000800 */
[----:B------:R-:W2:Y:S01]  /*1410*/  @P1 LDG.E R8, desc[UR42][R4.64] ;  /* 0x0000002a04081981 */ /* 0x000ea2000c1e1900 */
[----:B------:R-:W-:Y:S01]  /*1420*/  UISETP.NE.AND.EX UP0, UPT, UR5, URZ, UPT, UP0 ;  /* 0x0000003f0500728c */ /* 0x000fe2000bf05300 */
[----:B------:R-:W-:-:S02]  /*1430*/  ISETP.NE.U32.AND P2, PT, RZ, UR8, PT ;  /* 0x00000008ff007c0c */ /* 0x000fc4000bf45070 */
[----:B------:R-:W-:Y:S01]  /*1440*/  ULDC UR5, c[0x0][0x2f0] ;  /* 0x0000bc0000057ab9 */ /* 0x000fe20000000800 */
[----:B------:R-:W-:Y:S01]  /*1450*/  USEL UR4, UR4, 0x1, UP0 ;  /* 0x0000000104047887 */ /* 0x000fe20008000000 */
[----:B------:R-:W-:-:S03]  /*1460*/  ISETP.NE.AND.EX P2, PT, RZ, UR9, PT, P2 ;  /* 0x00000009ff007c0c */ /* 0x000fc6000bf45320 */
[----:B------:R-:W-:-:S03]  /*1470*/  UIMAD UR4, UR4, UR5, URZ ;  /* 0x00000005040472a4 */ /* 0x000fc6000f8e023f */
[----:B------:R-:W-:Y:S01]  /*1480*/  ULDC UR5, c[0x0][0x348] ;  /* 0x0000d20000057ab9 */ /* 0x000fe20000000800 */
[----:B------:R-:W-:Y:S01]  /*1490*/  IMAD.MOV.U32 R27, RZ, RZ, R0 ;  /* 0x000000ffff1b7224 */ /* 0x000fe200078e0000 */
[----:B--2---:R1:W-:Y:S04]  /*14a0*/  STL [R1+0x1c], R8 ;  /* 0x00001c0801007387 */ /* 0x0043e80000100800 */
[----:B---3--:R1:W-:Y:S01]  /*14b0*/  STL [R1+0x44], R30 ;  /* 0x0000441e01007387 */ /* 0x0083e20000100800 */
[----:B------:R-:W-:Y:S05]  /*14c0*/  @P1 BRA `(.L_x_10402) ;  /* 0x0000000000281947 */ /* 0x000fea0003800000 */
[----:B------:R-:W-:Y:S02]  /*14d0*/  ULDC.64 UR6, c[0x0][0xa00] ;  /* 0x0002800000067ab9 */ /* 0x000fe40000000a00 */
[----:B------:R-:W-:-:S04]  /*14e0*/  ISETP.NE.U32.AND P1, PT, RZ, UR6, PT ;  /* 0x00000006ff007c0c */ /* 0x000fc8000bf25070 */
[----:B------:R-:W-:-:S13]  /*14f0*/  ISETP.NE.AND.EX P1, PT, RZ, UR7, PT, P1 ;  /* 0x00000007ff007c0c */ /* 0x000fda000bf25310 */
[----:B------:R-:W-:Y:S05]  /*1500*/  @!P1 BRA `(.L_x_10402) ;  /* 0x0000000000189947 */ /* 0x000fea0003800000 */
[----:B-1----:R-:W0:Y:S02]  /*1510*/  LDC.64 R2, c[0x0][0xa00] ;  /* 0x00028000ff027b82 */ /* 0x002e240000000a00 */
[----:B0-----:R-:W-:-:S05]  /*1520*/  IMAD.WIDE R2, R27, 0x4, R2 ;  /* 0x000000041b027825 */ /* 0x001fca00078e0202 */
[----:B------:R-:W2:Y:S04]  /*1530*/  LDG.E R0, desc[UR42][R2.64] ;  /* 0x0000002a02007981 */ /* 0x000ea8000c1e1900 */
[----:B------:R-:W2:Y:S02]  /*1540*/  LDG.E R5, desc[UR42][R2.64+0x4] ;  /* 0x0000042a02057981 */ /* 0x000ea4000c1e1900 */
[----:B--2---:R-:W-:-:S05]  /*1550*/  IMAD.IADD R8, R5, 0x1, -R0 ;  /* 0x0000000105087824 */ /* 0x004fca00078e0a00 */
[----:B------:R0:W-:Y:S02]  /*1560*/  STL [R1+0x1c], R8 ;  /* 0x00001c0801007387 */ /* 0x0001e40000100800 */
.L_x_10402:
[----:B------:R-:W-:Y:S02]  /*1570*/  IMAD.U32 R26, RZ, RZ, UR5 ;  /* 0x00000005ff1a7e24 */ /* 0x000fe4000f8e00ff */
[----:B------:R-:W-:Y:S01]  /*1580*/  IMAD.U32 R28, RZ, RZ, UR4 ;  /* 0x00000004ff1c7e24 */ /* 0x000fe2000f8e00ff */
[----:B------:R-:W-:Y:S06]  /*1590*/  @!P2 BRA `(.L_x_10403) ;  /* 0x000000000010a947 */ /* 0x000fec0003800000 */
[----:B-1----:R-:W-:-:S04]  /*15a0*/  IADD3 R2, P0, R32, UR8, RZ ;  /* 0x0000000820027c10 */ /* 0x002fc8000ff1e0ff */
[----:B------:R-:W-:-:S05]  /*15b0*/  IADD3.X R3, R31, UR9, RZ, P0, !PT ;  /* 0x000000091f037c10 */ /* 0x000fca00087fe4ff */
[----:B------:R2:W5:Y:S01]  /*15c0*/  LDG.E R28, desc[UR42][R2.64] ;  /* 0x0000002a021c7981 */ /* 0x000562000c1e1900 */
[----:B------:R-:W-:Y:S05]  /*15d0*/  BRA `(.L_x_10404) ;  /* 0x0000000000107947 */ /* 0x000fea0003800000 */
.L_x_10403:
[----:B------:R-:W-:Y:S05]  /*15e0*/  @!P0 BRA `(.L_x_10404) ;  /* 0x00000000000c8947 */ /* 0x000fea0003800000 */
[----:B-1----:R-:W2:Y:S04]  /*15f0*/  LDG.E R3, desc[UR42][R6.64] ;  /* 0x0000002a06037981 */ /* 0x002ea8000c1e1900 */
[----:B------:R-:W2:Y:S02]  /*1600*/  LDG.E R28, desc[UR42][R6.64+0x4] ;  /* 0x0000042a061c7981 */ /* 0x000ea4000c1e1900 */
[----:B--2---:R-:W-:-:S07]  /*1610*/  IADD3 R28, -R3, R28, RZ ;  /* 0x0000001c031c7210 */ /* 0x004fce0007ffe1ff */
.L_x_10404:
[----:B------:R-:W-:Y:S01]  /*1620*/  ULDC.64 UR4, c[0x0][0xa10] ;  /* 0x0002840000047ab9 */ /* 0x000fe20000000a00 */
[----:B------:R-:W3:Y:S01]  /*1630*/  LDL R10, [R1+0x24] ;  /* 0x00002400010a7983 */ /* 0x000ee20000100800 */
[----:B------:R-:W-:Y:S01]  /*1640*/  ISETP.NE.U32.AND P0, PT, RZ, UR4, PT ;  /* 0x00000004ff007c0c */ /* 0x000fe2000bf05070 */
[----:B-1----:R-:W1:Y:S03]  /*1650*/  LDC R6, c[0x0][0x448] ;  /* 0x00011200ff067b82 */ /* 0x002e660000000800 */
[----:B------:R-:W-:Y:S01]  /*1660*/  ISETP.NE.AND.EX P0, PT, RZ, UR5, PT, P0 ;  /* 0x00000005ff007c0c */ /* 0x000fe2000bf05300 */
[----:B------:R-:W-:-:S12]  /*1670*/  ULDC.64 UR4, c[0x0][0xa30] ;  /* 0x00028c0000047ab9 */ /* 0x000fd80000000a00 */
[----:B--2---:R-:W2:Y:S02]  /*1680*/  @P0 LDC.64 R2, c[0x0][0xa10] ;  /* 0x00028400ff020b82 */ /* 0x004ea40000000a00 */
[----:B--2---:R-:W-:-:S05]  /*1690*/  @P0 IMAD.WIDE R2, R27, 0x4, R2 ;  /* 0x000000041b020825 */ /* 0x004fca00078e0202 */
[----:B------:R-:W2:Y:S04]  /*16a0*/  @P0 LDG.E R0, desc[UR42][R2.64] ;  /* 0x0000002a02000981 */ /* 0x000ea8000c1e1900 */
[----:B------:R4:W2:Y:S01]  /*16b0*/  @P0 LDG.E R7, desc[UR42][R2.64+0x4] ;  /* 0x0000042a02070981 */ /* 0x0008a2000c1e1900 */
[----:B------:R-:W-:Y:S01]  /*16c0*/  ISETP.NE.U32.AND P1, PT, RZ, UR4, PT ;  /* 0x00000004ff007c0c */ /* 0x000fe2000bf25070 */
[----:B-----5:R-:W-:-:S03]  /*16d0*/  IMAD.MOV.U32 R24, RZ, RZ, R28 ;  /* 0x000000ffff187224 */ /* 0x020fc600078e001c */
[----:B------:R-:W-:-:S13]  /*16e0*/  ISETP.NE.AND.EX P1, PT, RZ, UR5, PT, P1 ;  /* 0x00000005ff007c0c */ /* 0x000fda000bf25310 */
[----:B------:R-:W-:-:S04]  /*16f0*/  @P1 IADD3 R4, P2, R32, UR4, RZ ;  /* 0x0000000420041c10 */ /* 0x000fc8000ff5e0ff */
[----:B------:R-:W-:-:S05]  /*1700*/  @P1 IADD3.X R5, R31, UR5, RZ, P2, !PT ;  /* 0x000000051f051c10 */ /* 0x000fca00097fe4ff */
[----:B------:R0:W5:Y:S01]  /*1710*/  @P1 LDG.E R24, desc[UR42][R4.64] ;  /* 0x0000002a04181981 */ /* 0x000162000c1e1900 */
[----:B-1----:R-:W-:Y:S01]  /*1720*/  ISETP.NE.AND P1, PT, R6, 0x1, PT ;  /* 0x000000010600780c */ /* 0x002fe20003f25270 */
[----:B------:R-:W-:Y:S01]  /*1730*/  IMAD.IADD R9, R28, 0x1, -R9 ;  /* 0x000000011c097824 */ /* 0x000fe200078e0a09 */
[----:B------:R-:W-:-:S03]  /*1740*/  PLOP3.LUT P3, PT, PT, PT, PT, 0x80, 0x0 ;  /* 0x000000000000781c */ /* 0x000fc60003f6f070 */
[----:B------:R-:W-:-:S05]  /*1750*/  IMAD.MOV R25, RZ, RZ, -R9 ;  /* 0x000000ffff197224 */ /* 0x000fca00078e0a09 */
[----:B------:R-:W-:-:S03]  /*1760*/  VIMNMX R25, RZ, R25, !PT ;  /* 0x00000019ff197248 */ /* 0x000fc60007fe0100 */
[----:B------:R-:W1:Y:S08]  /*1770*/  @P1 LDC R11, c[0x0][0x44c] ;  /* 0x00011300ff0b1b82 */ /* 0x000e700000000800 */
[----:B----4-:R-:W4:Y:S01]  /*1780*/  @P1 LDC R3, c[0x0][0x450] ;  /* 0x00011400ff031b82 */ /* 0x010f220000000800 */
[----:B---3--:R-:W-:-:S04]  /*1790*/  IMAD R10, R10, 0xc0, RZ ;  /* 0x000000c00a0a7824 */ /* 0x008fc800078e02ff */
[----:B------:R-:W-:Y:S01]  /*17a0*/  VIADD R2, R10, 0xbf ;  /* 0x000000bf0a027836 */ /* 0x000fe20000000000 */
[----:B------:R3:W-:Y:S01]  /*17b0*/  STL [R1+0x18], R10 ;  /* 0x0000180a01007387 */ /* 0x0007e20000100800 */
[----:B--2---:R-:W-:Y:S02]  /*17c0*/  @P0 IMAD.IADD R26, R7, 0x1, -R0 ;  /* 0x00000001071a0824 */ /* 0x004fe400078e0a00 */
[----:B-1----:R-:W-:-:S04]  /*17d0*/  @P1 IMAD.HI.U32 R0, R2, R11, RZ ;  /* 0x0000000b02001227 */ /* 0x002fc800078e00ff */
[----:B0-----:R-:W-:Y:S01]  /*17e0*/  IMAD.IADD R4, R9, 0x1, R26 ;  /* 0x0000000109047824 */ /* 0x001fe200078e021a */
[----:B----4-:R-:W-:-:S03]  /*17f0*/  @P1 SHF.R.U32.HI R2, RZ, R3, R0 ;  /* 0x00000003ff021219 */ /* 0x010fc60000011600 */
[C---:B------:R-:W-:Y:S01]  /*1800*/  VIADD R0, R4.reuse, 0x7f ;  /* 0x0000007f04007836 */ /* 0x040fe20000000000 */
[----:B------:R-:W-:Y:S01]  /*1810*/  IADD3 R87, R4, 0x80, -R8 ;  /* 0x0000008004577810 */ /* 0x000fe20007ffe808 */
[----:B------:R3:W-:Y:S03]  /*1820*/  STL [R1+0x20], R4 ;  /* 0x0000200401007387 */ /* 0x0007e60000100800 */
[----:B------:R-:W-:Y:S01]  /*1830*/  SHF.R.S32.HI R3, RZ, 0x1f, R0 ;  /* 0x0000001fff037819 */ /* 0x000fe20000011400 */
[----:B------:R-:W-:-:S03]  /*1840*/  IMAD.IADD R2, R87, 0x1, R2 ;  /* 0x0000000157027824 */ /* 0x000fc600078e0202 */
[----:B------:R-:W-:Y:S02]  /*1850*/  LEA.HI R3, R3, R0, RZ, 0x7 ;  /* 0x0000000003037211 */ /* 0x000fe400078f38ff */
[----:B------:R-:W-:Y:S02]  /*1860*/  SHF.R.S32.HI R5, RZ, 0x1f, R2 ;  /* 0x0000001fff057819 */ /* 0x000fe40000011402 */
[----:B------:R-:W-:Y:S02]  /*1870*/  SHF.R.S32.HI R88, RZ, 0x7, R3 ;  /* 0x00000007ff587819 */ /* 0x000fe40000011403 */
[----:B------:R-:W-:-:S04]  /*1880*/  LEA.HI R5, R5, R2, RZ, 0x7 ;  /* 0x0000000205057211 */ /* 0x000fc800078f38ff */
        /* <DEDUP_REMOVED lines=10> */
[----:B------:R-:W-:-:S04]  /*1930*/  @P0 SHF.R.S32.HI R2, RZ, 0x7, R3 ;  /* 0x00000007ff020819 */ /* 0x000fc80000011403 */
        /* <DEDUP_REMOVED lines=22> */
.L_x_10407:
[----:B------:R-:W-:Y:S05]  /*1aa0*/  BSYNC B6 ;  /* 0x0000000000067941 */ /* 0x000fea0003800000 */
.L_x_10406:
        /* <DEDUP_REMOVED lines=20> */
.L_x_10409:
[----:B------:R-:W-:Y:S05]  /*1bf0*/  BSYNC B6 ;  /* 0x0000000000067941 */ /* 0x000fea0003800000 */
.L_x_10408:
[----:B------:R-:W-:Y:S01]  /*1c00*/  ULDC.64 UR4, c[0x0][0x9f8] ;  /* 0x00027e0000047ab9 */ /* 0x000fe20000000a00 */
[----:B------:R-:W0:Y:S01]  /*1c10*/  LDC.64 R6, c[0x0][0x300] ;  /* 0x0000c000ff067b82 */ /* 0x000e220000000a00 */
[----:B------:R-:W-:Y:S01]  /*1c20*/  ISETP.NE.U32.AND P0, PT, RZ, UR4, PT ;  /* 0x00000004ff007c0c */ /* 0x000fe2000bf05070 */
[----:B------:R-:W-:Y:S01]  /*1c30*/  IMAD.IADD R46, R29, 0x1, R28 ;  /* 0x000000011d2e7824 */ /* 0x000fe200078e021c */
[----:B------:R-:W-:Y:S01]  /*1c40*/  ULDC.64 UR6, c[0x0][0x330] ;  /* 0x0000cc0000067ab9 */ /* 0x000fe20000000a00 */
[----:B------:R-:W-:Y:S01]  /*1c50*/  SHF.R.S32.HI R23, RZ, 0x1f, R22 ;  /* 0x0000001fff177819 */ /* 0x000fe20000011416 */
[----:B------:R-:W2:Y:S01]  /*1c60*/  LDL R28, [R1+0x70] ;  /* 0x00007000011c7983 */ /* 0x000ea20000100800 */
[----:B------:R-:W-:Y:S01]  /*1c70*/  ISETP.NE.AND.EX P0, PT, RZ, UR5, PT, P0 ;  /* 0x00000005ff007c0c */ /* 0x000fe2000bf05300 */
[----:B------:R-:W-:Y:S01]  /*1c80*/  ULDC.64 UR8, c[0x0][0xa08] ;  /* 0x0002820000087ab9 */ /* 0x000fe20000000a00 */
[----:B------:R-:W1:Y:S01]  /*1c90*/  LDC.64 R62, c[0x0][0x408] ;  /* 0x00010200ff3e7b82 */ /* 0x000e620000000a00 */
[----:B------:R-:W3:Y:S10]  /*1ca0*/  LDL R21, [R1+0xc] ;  /* 0x00000c0001157983 */ /* 0x000ef40000100800 */
[----:B------:R-:W-:-:S04]  /*1cb0*/  @P0 IADD3 R4, P1, R32, UR4, RZ ;  /* 0x0000000420040c10 */ /* 0x000fc8000ff3e0ff */
[----:B------:R-:W-:Y:S01]  /*1cc0*/  @P0 IADD3.X R5, R31, UR5, RZ, P1, !PT ;  /* 0x000000051f050c10 */ /* 0x000fe20008ffe4ff */
[----:B0-----:R-:W-:Y:S01]  /*1cd0*/  IMAD.WIDE.U32 R8, R46, R6, RZ ;  /* 0x000000062e087225 */ /* 0x001fe200078e00ff */
[----:B------:R-:W-:Y:S01]  /*1ce0*/  SHF.R.S32.HI R3, RZ, 0x1f, R46 ;  /* 0x0000001fff037819 */ /* 0x000fe2000001142e */
[----:B------:R-:W-:Y:S02]  /*1cf0*/  ULDC.64 UR4, c[0x0][0x308] ;  /* 0x0000c20000047ab9 */ /* 0x000fe40000000a00 */
[----:B------:R0:W4:Y:S01]  /*1d00*/  @P0 LDG.E R27, desc[UR42][R4.64] ;  /* 0x0000002a041b0981 */ /* 0x000122000c1e1900 */
[----:B------:R-:W-:Y:S01]  /*1d10*/  IMAD.WIDE.U32 R56, R30, UR6, R22 ;  /* 0x000000061e387c25 */ /* 0x000fe2000f8e0016 */
[----:B------:R-:W-:-:S03]  /*1d20*/  ISETP.NE.U32.AND P0, PT, RZ, UR8, PT ;  /* 0x00000008ff007c0c */ /* 0x000fc6000bf05070 */
[----:B------:R-:W-:-:S04]  /*1d30*/  IMAD R0, R3, R6, RZ ;  /* 0x0000000603007224 */ /* 0x000fc800078e02ff */
[----:B------:R-:W-:Y:S01]  /*1d40*/  IMAD R11, R46, R7, R0 ;  /* 0x000000072e0b7224 */ /* 0x000fe200078e0200 */
[----:B------:R-:W-:-:S03]  /*1d50*/  SHF.R.S32.HI R0, RZ, 0x1f, R30 ;  /* 0x0000001fff007819 */ /* 0x000fc6000001141e */
[----:B------:R-:W-:Y:S02]  /*1d60*/  IMAD.IADD R9, R9, 0x1, R11 ;  /* 0x0000000109097824 */ /* 0x000fe400078e020b */
[C---:B0-----:R-:W-:Y:S02]  /*1d70*/  IMAD R4, R0.reuse, UR6, RZ ;  /* 0x0000000600047c24 */ /* 0x041fe4000f8e02ff */
[----:B------:R-:W-:Y:S02]  /*1d80*/  IMAD R0, R0, UR4, RZ ;  /* 0x0000000400007c24 */ /* 0x000fe4000f8e02ff */
[C---:B------:R-:W-:Y:S01]  /*1d90*/  IMAD R11, R30.reuse, UR7, R4 ;  /* 0x000000071e0b7c24 */ /* 0x040fe2000f8e0204 */
[----:B------:R-:W-:Y:S01]  /*1da0*/  ISETP.NE.AND.EX P0, PT, RZ, UR9, PT, P0 ;  /* 0x00000009ff007c0c */ /* 0x000fe2000bf05300 */
[C---:B------:R-:W-:Y:S01]  /*1db0*/  IMAD R59, R30.reuse, UR5, R0 ;  /* 0x000000051e3b7c24 */ /* 0x040fe2000f8e0200 */
[----:B------:R-:W-:Y:S01]  /*1dc0*/  SHF.R.S32.HI R20, RZ, 0x1f, R19 ;  /* 0x0000001fff147819 */ /* 0x000fe20000011413 */
[----:B------:R-:W-:Y:S01]  /*1dd0*/  IMAD.WIDE.U32 R4, R30, UR4, R8 ;  /* 0x000000041e047c25 */ /* 0x000fe2000f8e0008 */
[----:B------:R-:W-:Y:S01]  /*1de0*/  ULDC.64 UR4, c[0x0][0x310] ;  /* 0x0000c40000047ab9 */ /* 0x000fe20000000a00 */
[----:B------:R-:W2:Y:S01]  /*1df0*/  LDL R30, [R1] ;  /* 0x00000000011e7983 */ /* 0x000ea20000100800 */
[----:B------:R-:W-:Y:S01]  /*1e00*/  ULDC.64 UR6, c[0x0][0x338] ;  /* 0x0000ce0000067ab9 */ /* 0x000fe20000000a00 */
[----:B------:R-:W-:-:S02]  /*1e10*/  IMAD.IADD R57, R57, 0x1, R11 ;  /* 0x0000000139397824 */ /* 0x000fc400078e020b */
[----:B------:R-:W-:Y:S02]  /*1e20*/  IMAD.IADD R59, R5, 0x1, R59 ;  /* 0x00000001053b7824 */ /* 0x000fe400078e023b */
[----:B------:R-:W-:Y:S02]  /*1e30*/  IMAD.MOV.U32 R58, RZ, RZ, R4 ;  /* 0x000000ffff3a7224 */ /* 0x000fe400078e0004 */
[----:B------:R-:W0:Y:S01]  /*1e40*/  LDC.64 R4, c[0x0][0x3f8] ;  /* 0x0000fe00ff047b82 */ /* 0x000e220000000a00 */
[-C--:B------:R-:W-:Y:S02]  /*1e50*/  IMAD R14, R20, R6.reuse, RZ ;  /* 0x00000006140e7224 */ /* 0x080fe400078e02ff */
[----:B------:R-:W-:-:S04]  /*1e60*/  IMAD.WIDE.U32 R8, R19, R6, R22 ;  /* 0x0000000613087225 */ /* 0x000fc800078e0016 */
[----:B------:R-:W-:Y:S02]  /*1e70*/  VIADD R80, R22, 0x20 ;  /* 0x0000002016507836 */ /* 0x000fe40000000000 */
[C---:B------:R-:W-:Y:S01]  /*1e80*/  IMAD R73, R19.reuse, R7, R14 ;  /* 0x0000000713497224 */ /* 0x040fe200078e020e */
[----:B------:R-:W-:Y:S01]  /*1e90*/  SHF.R.S32.HI R155, RZ, 0x1f, R154 ;  /* 0x0000001fff9b7819 */ /* 0x000fe2000001149a */
[----:B-1----:R-:W-:-:S04]  /*1ea0*/  IMAD.WIDE.U32 R48, R19, R62, R22 ;  /* 0x0000003e13307225 */ /* 0x002fc800078e0016 */
[----:B------:R-:W-:-:S04]  /*1eb0*/  IMAD.WIDE.U32 R50, R19, R62, R154 ;  /* 0x0000003e13327225 */ /* 0x000fc800078e009a */
[----:B0-----:R-:W-:-:S04]  /*1ec0*/  IMAD.WIDE.U32 R54, R19, R4, R154 ;  /* 0x0000000413367225 */ /* 0x001fc800078e009a */
[----:B------:R-:W-:Y:S01]  /*1ed0*/  IMAD.WIDE.U32 R52, R19, R4, R22 ;  /* 0x0000000413347225 */ /* 0x000fe200078e0016 */
[----:B------:R-:W-:-:S03]  /*1ee0*/  SHF.L.U64.HI R68, R6, 0x7, R7 ;  /* 0x0000000706447819 */ /* 0x000fc60000010207 */
[----:B------:R-:W-:Y:S01]  /*1ef0*/  VIADD R64, R22, 0x40 ;  /* 0x0000004016407836 */ /* 0x000fe20000000000 */
[----:B------:R-:W-:Y:S01]  /*1f00*/  SHF.L.U64.HI R66, R4, 0x7, R5 ;  /* 0x0000000704427819 */ /* 0x000fe20000010205 */
[----:B------:R-:W-:Y:S02]  /*1f10*/  IMAD.SHL.U32 R67, R6, 0x80, RZ ;  /* 0x0000008006437824 */ /* 0x000fe400078e00ff */
[----:B------:R-:W-:Y:S01]  /*1f20*/  IMAD.SHL.U32 R65, R4, 0x80, RZ ;  /* 0x0000008004417824 */ /* 0x000fe200078e00ff */
[----:B----4-:R-:W-:Y:S02]  /*1f30*/  SHF.R.S32.HI R0, RZ, 0x1f, R27 ;  /* 0x0000001fff007819 */ /* 0x010fe4000001141b */
[----:B------:R-:W-:Y:S02]  /*1f40*/  SEL R11, R27, RZ, !P0 ;  /* 0x000000ff1b0b7207 */ /* 0x000fe40004000000 */
[----:B------:R-:W0:Y:S01]  /*1f50*/  LDC R27, c[0x0][0x3f4] ;  /* 0x0000fd00ff1b7b82 */ /* 0x000e220000000800 */
[----:B------:R-:W-:-:S02]  /*1f60*/  SEL R12, R0, RZ, !P0 ;  /* 0x000000ff000c7207 */ /* 0x000fc40004000000 */
[----:B------:R-:W-:-:S04]  /*1f70*/  IMAD.WIDE.U32 R58, R11, UR4, R58 ;  /* 0x000000040b3a7c25 */ /* 0x000fc8000f8e003a */
[----:B------:R-:W-:Y:S01]  /*1f80*/  IMAD R0, R12, UR4, RZ ;  /* 0x000000040c007c24 */ /* 0x000fe2000f8e02ff */
[----:B------:R-:W-:Y:S02]  /*1f90*/  ULDC UR4, c[0x0][0x2f4] ;  /* 0x0000bd0000047ab9 */ /* 0x000fe40000000800 */
[----:B------:R-:W-:Y:S01]  /*1fa0*/  ISETP.GE.AND P0, PT, R22, UR4, PT ;  /* 0x0000000416007c0c */ /* 0x000fe2000bf06270 */
[----:B------:R-:W-:-:S03]  /*1fb0*/  IMAD R13, R11, UR5, R0 ;  /* 0x000000050b0d7c24 */ /* 0x000fc6000f8e0200 */
[----:B------:R-:W-:Y:S01]  /*1fc0*/  SEL R0, RZ, 0x1, P0 ;  /* 0x00000001ff007807 */ /* 0x000fe20000000000 */
[----:B------:R-:W-:Y:S01]  /*1fd0*/  IMAD.IADD R74, R59, 0x1, R13 ;  /* 0x000000013b4a7824 */ /* 0x000fe200078e020d */
[----:B------:R-:W-:Y:S01]  /*1fe0*/  IADD3 R75, P0, R58, R8, RZ ;  /* 0x000000083a4b7210 */ /* 0x000fe20007f1e0ff */
[----:B------:R-:W-:Y:S01]  /*1ff0*/  IMAD R12, R12, UR6, RZ ;  /* 0x000000060c0c7c24 */ /* 0x000fe2000f8e02ff */
[----:B------:R-:W-:Y:S02]  /*2000*/  ISETP.GE.AND P1, PT, R80, UR4, PT ;  /* 0x0000000450007c0c */ /* 0x000fe4000bf26270 */
[----:B------:R-:W-:Y:S01]  /*2010*/  IADD3.X R73, R74, R9, R73, P0, !PT ;  /* 0x000000094a497210 */ /* 0x000fe200007fe449 */
[----:B------:R-:W-:Y:S01]  /*2020*/  IMAD.WIDE.U32 R56, R11, UR6, R56 ;  /* 0x000000060b387c25 */ /* 0x000fe2000f8e0038 */
[----:B------:R-:W-:Y:S02]  /*2030*/  SEL R10, RZ, 0xffffffff, P1 ;  /* 0xffffffffff0a7807 */ /* 0x000fe40000800000 */
[----:B0-----:R-:W-:-:S02]  /*2040*/  ISETP.GE.AND P0, PT, R22, R27, PT ;  /* 0x0000001b1600720c */ /* 0x001fc40003f06270 */
[----:B------:R-:W-:Y:S01]  /*2050*/  ISETP.GE.AND P2, PT, R80, R27, PT ;  /* 0x0000001b5000720c */ /* 0x000fe20003f46270 */
[----:B------:R-:W-:Y:S01]  /*2060*/  IMAD R29, R11, UR7, R12 ;  /* 0x000000070b1d7c24 */ /* 0x000fe2000f8e020c */
[C---:B------:R-:W-:Y:S02]  /*2070*/  SEL R9, R27.reuse, RZ, P0 ;  /* 0x000000ff1b097207 */ /* 0x040fe40000000000 */
[----:B------:R-:W-:Y:S01]  /*2080*/  SEL R11, R27, RZ, P2 ;  /* 0x000000ff1b0b7207 */ /* 0x000fe20001000000 */
[----:B------:R-:W-:Y:S02]  /*2090*/  IMAD.SHL.U32 R15, R10, 0x2, RZ ;  /* 0x000000020a0f7824 */ /* 0x000fe400078e00ff */
[C---:B------:R-:W-:Y:S02]  /*20a0*/  IMAD R8, R20.reuse, R4, RZ ;  /* 0x0000000414087224 */ /* 0x040fe400078e02ff */
[----:B------:R-:W-:Y:S02]  /*20b0*/  IMAD R10, R20, R62, RZ ;  /* 0x0000003e140a7224 */ /* 0x000fe400078e02ff */
[----:B------:R-:W-:-:S02]  /*20c0*/  IMAD.IADD R9, R22, 0x1, R9 ;  /* 0x0000000116097824 */ /* 0x000fc400078e0209 */
[----:B------:R-:W-:Y:S01]  /*20d0*/  IMAD.IADD R11, R80, 0x1, R11 ;  /* 0x00000001500b7824 */ /* 0x000fe200078e020b */
[----:B------:R-:W-:Y:S01]  /*20e0*/  LOP3.LUT R0, R15, 0x2, R0, 0xe2, !PT ;  /* 0x000000020f007812 */ /* 0x000fe200078ee200 */
[C---:B------:R-:W-:Y:S01]  /*20f0*/  IMAD R13, R19.reuse, R5, R8 ;  /* 0x00000005130d7224 */ /* 0x040fe200078e0208 */
[----:B------:R-:W-:Y:S01]  /*2100*/  SHF.R.S32.HI R8, RZ, 0x1f, R9 ;  /* 0x0000001fff087819 */ /* 0x000fe20000011409 */
[----:B------:R-:W-:Y:S01]  /*2110*/  IMAD R15, R19, R63, R10 ;  /* 0x0000003f130f7224 */ /* 0x000fe200078e020a */
[----:B------:R-:W-:Y:S02]  /*2120*/  SHF.R.S32.HI R10, RZ, 0x1f, R11 ;  /* 0x0000001fff0a7819 */ /* 0x000fe4000001140b */
[----:B------:R-:W-:Y:S02]  /*2130*/  LEA.HI R72, R8, R9, RZ, 0x4 ;  /* 0x0000000908487211 */ /* 0x000fe400078f20ff */
[----:B------:R-:W-:Y:S02]  /*2140*/  LEA.HI R71, R10, R11, RZ, 0x4 ;  /* 0x0000000b0a477211 */ /* 0x000fe400078f20ff */
[----:B------:R-:W-:-:S02]  /*2150*/  LEA.HI R8, R8, R9, RZ, 0x5 ;  /* 0x0000000908087211 */ /* 0x000fc400078f28ff */
[----:B------:R-:W-:-:S03]  /*2160*/  LEA.HI R10, R10, R11, RZ, 0x5 ;  /* 0x0000000b0a0a7211 */ /* 0x000fc600078f28ff */
[----:B------:R-:W-:Y:S01]  /*2170*/  IMAD.SHL.U32 R9, R8, 0x80, RZ ;  /* 0x0000008008097824 */ /* 0x000fe200078e00ff */
[----:B--2---:R-:W-:Y:S01]  /*2180*/  LOP3.LUT R8, R30, 0x10, R72, 0xf8, !PT ;  /* 0x000000101e087812 */ /* 0x004fe200078ef848 */
[----:B------:R-:W-:Y:S01]  /*2190*/  IMAD.SHL.U32 R11, R10, 0x80, RZ ;  /* 0x000000800a0b7824 */ /* 0x000fe200078e00ff */
[----:B------:R-:W-:Y:S02]  /*21a0*/  LOP3.LUT R10, R30, 0x10, R71, 0xf8, !PT ;  /* 0x000000101e0a7812 */ /* 0x000fe400078ef847 */
[----:B------:R-:W0:Y:S01]  /*21b0*/  S2R R30, SR_TID.X ;  /* 0x00000000001e7919 */ /* 0x000e220000002100 */
[----:B------:R-:W-:Y:S01]  /*21c0*/  IADD3 R55, R55, R13, RZ ;  /* 0x0000000d37377210 */ /* 0x000fe20007ffe0ff */
[----:B------:R-:W-:Y:S01]  /*21d0*/  IMAD.IADD R53, R13, 0x1, R53 ;  /* 0x000000010d357824 */ /* 0x000fe200078e0235 */
[----:B-----5:R-:W-:Y:S02]  /*21e0*/  SHF.R.S32.HI R13, RZ, 0x1f, R24 ;  /* 0x0000001fff0d7819 */ /* 0x020fe40000011418 */
[----:B------:R-:W-:-:S02]  /*21f0*/  LOP3.LUT R9, R9, 0xfffff000, RZ, 0xc0, !PT ;  /* 0xfffff00009097812 */ /* 0x000fc400078ec0ff */
[-C--:B------:R-:W-:Y:S02]  /*2200*/  LOP3.LUT R8, R8, R28.reuse, RZ, 0x3c, !PT ;  /* 0x0000001c08087212 */ /* 0x080fe400078e3cff */
[----:B------:R-:W-:Y:S02]  /*2210*/  P2R R81, PR, RZ, 0x4 ;  /* 0x00000004ff517803 */ /* 0x000fe40000000000 */
[----:B------:R-:W-:Y:S02]  /*2220*/  LOP3.LUT R11, R11, 0xfffff000, RZ, 0xc0, !PT ;  /* 0xfffff0000b0b7812 */ /* 0x000fe400078ec0ff */
[----:B------:R-:W-:Y:S02]  /*2230*/  LOP3.LUT R10, R10, R28, RZ, 0x3c, !PT ;  /* 0x0000001c0a0a7212 */ /* 0x000fe400078e3cff */
[----:B---3--:R-:W-:Y:S01]  /*2240*/  IADD3 R70, R8, R9, R21 ;  /* 0x0000000908467210 */ /* 0x008fe20007ffe015 */
[----:B------:R-:W-:Y:S01]  /*2250*/  IMAD R8, R13, R4, RZ ;  /* 0x000000040d087224 */ /* 0x000fe200078e02ff */
[----:B------:R-:W-:Y:S01]  /*2260*/  IADD3 R46, P2, R19, R46, RZ ;  /* 0x0000002e132e7210 */ /* 0x000fe20007f5e0ff */
[----:B------:R-:W-:-:S02]  /*2270*/  IMAD.IADD R51, R51, 0x1, R15 ;  /* 0x0000000133337824 */ /* 0x000fc400078e020f */
[----:B------:R-:W-:Y:S02]  /*2280*/  IMAD.IADD R49, R15, 0x1, R49 ;  /* 0x000000010f317824 */ /* 0x000fe400078e0231 */
[----:B------:R-:W-:Y:S01]  /*2290*/  IMAD R13, R13, R62, RZ ;  /* 0x0000003e0d0d7224 */ /* 0x000fe200078e02ff */
[----:B------:R-:W-:Y:S01]  /*22a0*/  IADD3 R69, R10, R11, R21 ;  /* 0x0000000b0a457210 */ /* 0x000fe20007ffe015 */
[C---:B------:R-:W-:Y:S01]  /*22b0*/  IMAD R21, R24.reuse, R5, R8 ;  /* 0x0000000518157224 */ /* 0x040fe200078e0208 */
[----:B------:R-:W-:Y:S01]  /*22c0*/  LOP3.LUT R7, R71, 0xfffffff0, RZ, 0xc0, !PT ;  /* 0xfffffff047077812 */ /* 0x000fe200078ec0ff */
[----:B------:R-:W-:-:S04]  /*22d0*/  IMAD.WIDE.U32 R54, R24, R4, R54 ;  /* 0x0000000418367225 */ /* 0x000fc800078e0036 */
[----:B------:R-:W-:Y:S01]  /*22e0*/  IMAD.X R47, R20, 0x1, R3, P2 ;  /* 0x00000001142f7824 */ /* 0x000fe200010e0603 */
[----:B------:R-:W-:Y:S01]  /*22f0*/  LOP3.LUT R20, R72, 0xfffffff0, RZ, 0xc0, !PT ;  /* 0xfffffff048147812 */ /* 0x000fe200078ec0ff */
[----:B------:R-:W-:Y:S01]  /*2300*/  IMAD.WIDE.U32 R52, R24, R4, R52 ;  /* 0x0000000418347225 */ /* 0x000fe200078e0034 */
[----:B0-----:R-:W-:-:S03]  /*2310*/  SHF.R.U32.HI R28, RZ, 0x7, R30 ;  /* 0x00000007ff1c7819 */ /* 0x001fc6000001161e */
[C---:B------:R-:W-:Y:S02]  /*2320*/  IMAD R13, R24.reuse, R63, R13 ;  /* 0x0000003f180d7224 */ /* 0x040fe400078e020d */
[----:B------:R-:W-:Y:S01]  /*2330*/  IMAD.WIDE.U32 R50, R24, R62, R50 ;  /* 0x0000003e18327225 */ /* 0x000fe200078e0032 */
[----:B------:R-:W-:-:S03]  /*2340*/  SHF.L.U64.HI R63, R62, 0x7, R63 ;  /* 0x000000073e3f7819 */ /* 0x000fc6000001023f */
[----:B------:R-:W-:Y:S01]  /*2350*/  IMAD.WIDE.U32 R48, R24, R62, R48 ;  /* 0x0000003e18307225 */ /* 0x000fe200078e0030 */
[C---:B------:R-:W-:Y:S02]  /*2360*/  LOP3.LUT R45, R0.reuse, 0x1, RZ, 0xc0, !PT ;  /* 0x00000001002d7812 */ /* 0x040fe400078ec0ff */
[----:B------:R-:W-:Y:S01]  /*2370*/  LOP3.LUT R44, R0, 0x2, RZ, 0xc0, !PT ;  /* 0x00000002002c7812 */ /* 0x000fe200078ec0ff */
[----:B------:R-:W-:Y:S01]  /*2380*/  IMAD.SHL.U32 R60, R27, 0x2, RZ ;  /* 0x000000021b3c7824 */ /* 0x000fe200078e00ff */
[----:B------:R-:W-:Y:S01]  /*2390*/  ISETP.GE.AND P1, PT, R64, UR4, PT ;  /* 0x0000000440007c0c */ /* 0x000fe2000bf26270 */
[----:B------:R-:W-:Y:S01]  /*23a0*/  IMAD.IADD R27, R55, 0x1, R21 ;  /* 0x00000001371b7824 */ /* 0x000fe200078e0215 */
[----:B------:R-:W-:Y:S01]  /*23b0*/  SHF.R.S32.HI R4, RZ, 0x1f, R20 ;  /* 0x0000001fff047819 */ /* 0x000fe20000011414 */
[----:B------:R-:W-:Y:S01]  /*23c0*/  IMAD.SHL.U32 R62, R62, 0x80, RZ ;  /* 0x000000803e3e7824 */ /* 0x000fe200078e00ff */
[----:B------:R-:W-:Y:S01]  /*23d0*/  SHF.R.S32.HI R3, RZ, 0x1f, R7 ;  /* 0x0000001fff037819 */ /* 0x000fe20000011407 */
[----:B------:R-:W-:-:S02]  /*23e0*/  VIADD R61, R28, 0x8 ;  /* 0x000000081c3d7836 */ /* 0x000fc40000000000 */
[----:B------:R-:W-:Y:S02]  /*23f0*/  IMAD.IADD R21, R21, 0x1, R53 ;  /* 0x0000000115157824 */ /* 0x000fe400078e0235 */
[----:B------:R-:W-:Y:S02]  /*2400*/  IMAD.IADD R6, R51, 0x1, R13 ;  /* 0x0000000133067824 */ /* 0x000fe400078e020d */
[----:B------:R-:W-:Y:S02]  /*2410*/  IMAD.IADD R5, R13, 0x1, R49 ;  /* 0x000000010d057824 */ /* 0x000fe400078e0231 */
[----:B------:R-:W-:-:S07]  /*2420*/  IMAD.IADD R0, R57, 0x1, R29 ;  /* 0x0000000139007824 */ /* 0x000fce00078e021d */
.L_x_10449:
[----:B------:R-:W2:Y:S01]  /*2430*/  LDL R8, [R1+0x30] ;  /* 0x0000300001087983 */ /* 0x000ea20000100800 */
[----:B------:R-:W0:Y:S01]  /*2440*/  LDC R86, c[0x0][0x3f4] ;  /* 0x0000fd00ff567b82 */ /* 0x000e220000000800 */
[----:B------:R-:W-:Y:S01]  /*2450*/  IADD3 R10, R2, -0x1, RZ ;  /* 0xffffffff020a7810 */ /* 0x000fe20007ffe0ff */
[----:B------:R-:W-:Y:S05]  /*2460*/  YIELD ;  /* 0x0000000000007946 */ /* 0x000fea0003800000 */
[----:B----4-:R-:W-:Y:S01]  /*2470*/  SHF.R.S32.HI R12, RZ, 0x1f, R10 ;  /* 0x0000001fff0c7819 */ /* 0x010fe2000001140a */
[----:B------:R-:W1:Y:S01]  /*2480*/  LDC.64 R76, c[0x0][0x2e8] ;  /* 0x0000ba00ff4c7b82 */ /* 0x000e620000000a00 */
[-C--:B------:R-:W-:Y:S01]  /*2490*/  IMAD R2, R68, R10.reuse, RZ ;  /* 0x0000000a44027224 */ /* 0x080fe200078e02ff */
[----:B------:R-:W-:Y:S01]  /*24a0*/  BSSY B0, `(.L_x_10410) ;  /* 0x00003f5000007945 */ /* 0x000fe20003800000 */
[----:B------:R-:W-:Y:S01]  /*24b0*/  IMAD.WIDE.U32 R36, R67, R10, RZ ;  /* 0x0000000a43247225 */ /* 0x000fe200078e00ff */
[----:B------:R-:W-:-:S03]  /*24c0*/  ISETP.GT.AND P2, PT, R10, R25, PT ;  /* 0x000000190a00720c */ /* 0x000fc60003f44270 */
[----:B------:R-:W-:Y:S02]  /*24d0*/  IMAD R9, R12, R67, R2 ;  /* 0x000000430c097224 */ /* 0x000fe400078e0202 */
[----:B------:R-:W-:Y:S02]  /*24e0*/  IMAD.MOV.U32 R2, RZ, RZ, R10 ;  /* 0x000000ffff027224 */ /* 0x000fe400078e000a */
        /* <DEDUP_REMOVED lines=31> */
[----:B------:R-:W-:Y:S02]  /*26e0*/  ULDC.64 UR6, c[0x0][0x400] ;  /* 0x0001000000067ab9 */ /* 0x000fe40000000a00 */
[----:B------:R-:W3:Y:S01]  /*26f0*/  LDL R78, [R1+0x8] ;  /* 0x00000800014e7983 */ /* 0x000ee20000100800 */
[----:B------:R-:W-:Y:S02]  /*2700*/  IADD3 R40, P3, P5, R54, UR4, R40 ;  /* 0x0000000436287c10 */ /* 0x000fe4000fd7e028 */
[----:B------:R-:W-:Y:S02]  /*2710*/  CS2R R34, SRZ ;  /* 0x0000000000227805 */ /* 0x000fe4000001ff00 */
[----:B------:R-:W-:Y:S02]  /*2720*/  CS2R R36, SRZ ;  /* 0x0000000000247805 */ /* 0x000fe4000001ff00 */
[----:B------:R-:W-:-:S02]  /*2730*/  IADD3.X R41, R27, UR5, R42, P3, P5 ;  /* 0x000000051b297c10 */ /* 0x000fc40009fea42a */
[----:B------:R-:W-:-:S04]  /*2740*/  IADD3 R38, P3, P5, R50, UR6, R38 ;  /* 0x0000000632267c10 */ /* 0x000fc8000fd7e026 */
[----:B------:R-:W-:Y:S02]  /*2750*/  IADD3.X R39, R6, UR7, R43, P3, P5 ;  /* 0x0000000706277c10 */ /* 0x000fe40009fea42b */
[----:B------:R-:W-:Y:S02]  /*2760*/  ISETP.GE.AND P5, PT, R154, R86, PT ;  /* 0x000000569a00720c */ /* 0x000fe40003fa6270 */
[----:B------:R-:W-:Y:S02]  /*2770*/  CS2R R28, SRZ ;  /* 0x00000000001c7805 */ /* 0x000fe4000001ff00 */
[----:B------:R-:W-:Y:S02]  /*2780*/  CS2R R12, SRZ ;  /* 0x00000000000c7805 */ /* 0x000fe4000001ff00 */
[----:B------:R-:W-:Y:S02]  /*2790*/  CS2R R30, SRZ ;  /* 0x00000000001e7805 */ /* 0x000fe4000001ff00 */
[----:B------:R-:W-:-:S05]  /*27a0*/  CS2R R14, SRZ ;  /* 0x00000000000e7805 */ /* 0x000fca000001ff00 */
[----:B------:R0:W5:Y:S04]  /*27b0*/  @!P5 LDG.E.64 R34, desc[UR42][R40.64] ;  /* 0x0000002a2822d981 */ /* 0x000168000c1e1b00 */
[----:B------:R0:W5:Y:S01]  /*27c0*/  @!P5 LDG.E.64 R36, desc[UR42][R38.64] ;  /* 0x0000002a2624d981 */ /* 0x000162000c1e1b00 */
[-C--:B--2---:R-:W-:Y:S02]  /*27d0*/  ISETP.GE.AND P3, PT, R82, R86.reuse, PT ;  /* 0x000000565200720c */ /* 0x084fe40003f66270 */
[----:B---3--:R-:W-:-:S11]  /*27e0*/  ISETP.GE.AND P5, PT, R78, R86, PT ;  /* 0x000000564e00720c */ /* 0x008fd60003fa6270 */
[----:B------:R0:W5:Y:S04]  /*27f0*/  @!P3 LDG.E.64 R28, desc[UR42][R40.64+0x10] ;  /* 0x0000102a281cb981 */ /* 0x000168000c1e1b00 */
[----:B------:R0:W5:Y:S04]  /*2800*/  @!P5 LDG.E.64 R12, desc[UR42][R40.64+0x20] ;  /* 0x0000202a280cd981 */ /* 0x000168000c1e1b00 */
[----:B------:R0:W5:Y:S04]  /*2810*/  @!P3 LDG.E.64 R30, desc[UR42][R38.64+0x10] ;  /* 0x0000102a261eb981 */ /* 0x000168000c1e1b00 */
[----:B------:R0:W5:Y:S02]  /*2820*/  @!P5 LDG.E.64 R14, desc[UR42][R38.64+0x20] ;  /* 0x0000202a260ed981 */ /* 0x000164000c1e1b00 */
.L_x_10414:
[----:B------:R-:W-:Y:S05]  /*2830*/  BSYNC B1 ;  /* 0x0000000000017941 */ /* 0x000fea0003800000 */
.L_x_10413:
        /* <DEDUP_REMOVED lines=10> */
.L_x_10415:
[----:B------:R-:W-:Y:S01]  /*28e0*/  IMAD R82, R17, 0x8, R16 ;  /* 0x0000000811527824 */ /* 0x000fe200078e0210 */
[----:B------:R-:W-:Y:S01]  /*28f0*/  SHF.L.U32 R85, R153, 0x1f, RZ ;  /* 0x0000001f99557819 */ /* 0x000fe200000006ff */
[----:B------:R-:W-:Y:S03]  /*2900*/  BSSY B1, `(.L_x_10416) ;  /* 0x0000003000017945 */ /* 0x000fe60003800000 */
[----:B------:R-:W0:Y:S02]  /*2910*/  SYNCS.PHASECHK.TRANS64.TRYWAIT P5, [R82+URZ+0x19c90], R85 ;  /* 0x019c9055520075a7 */ /* 0x000e2400080a017f */
[----:B0-----:R-:W-:Y:S05]  /*2920*/  @!P5 BRA `(.L_x_10417) ;  /* 0x000001a80010d947 */ /* 0x001fea0003800000 */
.L_x_10671:
[----:B------:R-:W-:Y:S05]  /*2930*/  BSYNC B1 ;  /* 0x0000000000017941 */ /* 0x000fea0003800000 */
.L_x_10416:
        /* <DEDUP_REMOVED lines=39> */
[--C-:B------:R-:W-:Y:S01]  /*2bb0*/  HADD2.F32 R79, -RZ, R78.reuse.H0_H0 ;  /* 0x2000004eff4f7230 */ /* 0x100fe20000004100 */
[----:B------:R-:W-:Y:S01]  /*2bc0*/  F2FP.F16.E4M3.UNPACK_B R93, R35.H1 ;  /* 0x00000023ff5d723e */ /* 0x000fe200030006ff */
[----:B------:R-:W-:Y:S02]  /*2bd0*/  HADD2.F32 R76, -RZ, R9.H0_H0 ;  /* 0x20000009ff4c7230 */ /* 0x000fe40000004100 */
[----:B------:R-:W-:Y:S01]  /*2be0*/  FMUL.FTZ R89, R77, R90 ;  /* 0x0000005a4d597220 */ /* 0x000fe20000410000 */
[----:B------:R-:W-:Y:S02]  /*2bf0*/  HADD2.F32 R78, -RZ, R78.H1_H1 ;  /* 0x3000004eff4e7230 */ /* 0x000fe40000004100 */
[-C--:B------:R-:W-:Y:S01]  /*2c00*/  FFMA.FTZ R9, R37, R79.reuse, R92 ;  /* 0x0000004f25097223 */ /* 0x080fe2000001005c */
[----:B------:R-:W-:Y:S01]  /*2c10*/  F2FP.F16.E4M3.UNPACK_B R37, R36.H1 ;  /* 0x00000024ff25723e */ /* 0x000fe200030006ff */
[----:B------:R-:W-:Y:S01]  /*2c20*/  FMUL.FTZ R90, R76, R90 ;  /* 0x0000005a4c5a7220 */ /* 0x000fe20000410000 */
[----:B------:R-:W-:Y:S01]  /*2c30*/  FFMA.FTZ R8, R8, R79, -R91 ;  /* 0x0000004f08087223 */ /* 0x000fe2000001085b */
        /* <DEDUP_REMOVED lines=16> */
[-C--:B------:R-:W-:Y:S01]  /*2d40*/  FFMA.FTZ R43, R43, R36.reuse, -R92 ;  /* 0x000000242b2b7223 */ /* 0x080fe2000001085c */
[----:B------:R-:W-:Y:S01]  /*2d50*/  FFMA.FTZ R78, R76, R36, R89 ;  /* 0x000000244c4e7223 */ /* 0x000fe20000010059 */
[----:B------:R-:W-:Y:S01]  /*2d60*/  F2FP.F16.E4M3.UNPACK_B R76, R11.H1 ;  /* 0x0000000bff4c723e */ /* 0x000fe200030006ff */
[-C--:B------:R-:W-:Y:S01]  /*2d70*/  FFMA.FTZ R36, R37, R77.reuse, -R90 ;  /* 0x0000004d25247223 */ /* 0x080fe2000001085a */
[----:B------:R-:W-:Y:S01]  /*2d80*/  FFMA.FTZ R37, R42, R77, R79 ;  /* 0x0000004d2a257223 */ /* 0x000fe2000001004f */
[----:B------:R-:W-:Y:S01]  /*2d90*/  F2FP.F16.E4M3.UNPACK_B R77, R10.H1 ;  /* 0x0000000aff4d723e */ /* 0x000fe200030006ff */
[----:B------:R-:W-:Y:S01]  /*2da0*/  HADD2.F32 R90, -RZ, R93.H1_H1 ;  /* 0x3000005dff5a7230 */ /* 0x000fe20000004100 */
[----:B------:R-:W-:Y:S01]  /*2db0*/  F2FP.SATFINITE.E4M3.F32.PACK_AB_MERGE_C R43, R78, R43, RZ ;  /* 0x0000002b4e2b723e */ /* 0x000fe200048070ff */
[--C-:B------:R-:W-:Y:S01]  /*2dc0*/  HADD2.F32 R78, -RZ, R76.reuse.H0_H0 ;  /* 0x2000004cff4e7230 */ /* 0x100fe20000004100 */
[----:B------:R-:W-:Y:S01]  /*2dd0*/  F2FP.F16.E4M3.UNPACK_B R92, R35 ;  /* 0x00000023ff5c723e */ /* 0x000fe200020006ff */
[----:B------:R-:W-:Y:S01]  /*2de0*/  HADD2.F32 R79, -RZ, R76.H1_H1 ;  /* 0x3000004cff4f7230 */ /* 0x000fe20000004100 */
[-C--:B------:R-:W-:Y:S01]  /*2df0*/  F2FP.F16.E4M3.UNPACK_B R76, R34.reuse.H1 ;  /* 0x00000022ff4c723e */ /* 0x080fe200030006ff */
[----:B------:R-:W-:Y:S01]  /*2e00*/  HADD2.F32 R35, -RZ, R77.H1_H1 ;  /* 0x3000004dff237230 */ /* 0x000fe20000004100 */
[----:B------:R-:W-:Y:S01]  /*2e10*/  F2FP.SATFINITE.E4M3.F32.PACK_AB_MERGE_C R42, R94, R91, RZ ;  /* 0x0000005b5e2a723e */ /* 0x000fe200048070ff */
[----:B------:R-:W-:Y:S01]  /*2e20*/  HADD2.F32 R94, -RZ, R92.H1_H1 ;  /* 0x3000005cff5e7230 */ /* 0x000fe20000004100 */
[----:B------:R-:W-:Y:S01]  /*2e30*/  F2FP.F16.E4M3.UNPACK_B R89, R34 ;  /* 0x00000022ff59723e */ /* 0x000fe200020006ff */
[----:B------:R-:W-:-:S02]  /*2e40*/  HADD2.F32 R91, -RZ, R76.H1_H1 ;  /* 0x3000004cff5b7230 */ /* 0x000fc40000004100 */
[-C--:B------:R-:W-:Y:S01]  /*2e50*/  FMUL.FTZ R95, R79, R90.reuse ;  /* 0x0000005a4f5f7220 */ /* 0x080fe20000410000 */
[----:B------:R-:W-:Y:S02]  /*2e60*/  HADD2.F32 R77, -RZ, R77.H0_H0 ;  /* 0x2000004dff4d7230 */ /* 0x000fe40000004100 */
[C---:B------:R-:W-:Y:S01]  /*2e70*/  FMUL.FTZ R98, R78.reuse, R90 ;  /* 0x0000005a4e627220 */ /* 0x040fe20000410000 */
[----:B------:R-:W-:Y:S02]  /*2e80*/  HADD2.F32 R90, -RZ, R89.H1_H1 ;  /* 0x30000059ff5a7230 */ /* 0x000fe40000004100 */
[----:B------:R-:W-:Y:S01]  /*2e90*/  FFMA.FTZ R34, R78, R91, -R95 ;  /* 0x0000005b4e227223 */ /* 0x000fe2000001085f */
[-C--:B------:R-:W-:Y:S01]  /*2ea0*/  FMUL.FTZ R96, R35, R94.reuse ;  /* 0x0000005e23607220 */ /* 0x080fe20000410000 */
[----:B------:R-:W-:Y:S01]  /*2eb0*/  F2FP.F16.E4M3.UNPACK_B R78, R11 ;  /* 0x0000000bff4e723e */ /* 0x000fe200020006ff */
[----:B------:R-:W-:Y:S01]  /*2ec0*/  FMUL.FTZ R94, R77, R94 ;  /* 0x0000005e4d5e7220 */ /* 0x000fe20000410000 */
        /* <DEDUP_REMOVED lines=26> */
.L_x_10422:
[----:B------:R-:W-:Y:S05]  /*3070*/  BSYNC B2 ;  /* 0x0000000000027941 */ /* 0x000fea0003800000 */
.L_x_10421:
[----:B--2---:R1:W-:Y:S02]  /*3080*/  STG.E.128 desc[UR42][R32.64], R8 ;  /* 0x0000000820007986 */ /* 0x0043e4000c101d2a */
.L_x_10420:
[----:B------:R-:W-:Y:S05]  /*3090*/  BSYNC B1 ;  /* 0x0000000000017941 */ /* 0x000fea0003800000 */
.L_x_10419:
        /* <DEDUP_REMOVED lines=20> */
[----:B------:R-:W-:Y:S01]  /*31e0*/  MOV R30, R8 ;  /* 0x00000008001e7202 */ /* 0x000fe20000000f00 */
        /* <DEDUP_REMOVED lines=94> */
.L_x_10426:
[----:B------:R-:W-:Y:S05]  /*37d0*/  BSYNC B2 ;  /* 0x0000000000027941 */ /* 0x000fea0003800000 */
.L_x_10425:
[----:B------:R2:W-:Y:S02]  /*37e0*/  STG.E.128 desc[UR42][R32.64+0x20], R8 ;  /* 0x0000200820007986 */ /* 0x0005e4000c101d2a */
.L_x_10424:
[----:B------:R-:W-:Y:S05]  /*37f0*/  BSYNC B1 ;  /* 0x0000000000017941 */ /* 0x000fea0003800000 */
.L_x_10423:
        /* <DEDUP_REMOVED lines=111> */
.L_x_10428:
[----:B------:R-:W-:Y:S05]  /*3ef0*/  BSYNC B1 ;  /* 0x0000000000017941 */ /* 0x000fea0003800000 */
.L_x_10427:
[----:B------:R3:W-:Y:S01]  /*3f00*/  STG.E.128 desc[UR42][R32.64+0x40], R8 ;  /* 0x0000400820007986 */ /* 0x0007e2000c101d2a */
[----:B------:R-:W-:Y:S05]  /*3f10*/  BRA `(.L_x_10418) ;  /* 0x0000002400347947 */ /* 0x000fea0003800000 */
.L_x_10412:
        /* <DEDUP_REMOVED lines=27> */
.L_x_10430:
[----:B------:R-:W-:Y:S05]  /*40d0*/  BSYNC B1 ;  /* 0x0000000000017941 */ /* 0x000fea0003800000 */
.L_x_10429:
        /* <DEDUP_REMOVED lines=12> */
.L_x_10431:
[----:B------:R-:W-:Y:S01]  /*41a0*/  IMAD R82, R17, 0x8, R16 ;  /* 0x0000000811527824 */ /* 0x000fe200078e0210 */
[----:B------:R-:W-:Y:S01]  /*41b0*/  SHF.L.U32 R85, R153, 0x1f, RZ ;  /* 0x0000001f99557819 */ /* 0x000fe200000006ff */
[----:B------:R-:W-:Y:S03]  /*41c0*/  BSSY B1, `(.L_x_10432) ;  /* 0x0000003000017945 */ /* 0x000fe60003800000 */
[----:B------:R-:W1:Y:S02]  /*41d0*/  SYNCS.PHASECHK.TRANS64.TRYWAIT P5, [R82+URZ+0x19c90], R85 ;  /* 0x019c9055520075a7 */ /* 0x000e6400080a017f */
[----:B-1----:R-:W-:Y:S05]  /*41e0*/  @!P5 BRA `(.L_x_10433) ;  /* 0x0000018c00f4d947 */ /* 0x002fea0003800000 */
.L_x_10672:
[----:B------:R-:W-:Y:S05]  /*41f0*/  BSYNC B1 ;  /* 0x0000000000017941 */ /* 0x000fea0003800000 */
.L_x_10432:
        /* <DEDUP_REMOVED lines=13> */
[----:B------:R-:W2:Y:S04]  /*42d0*/  LDL R41, [R1] ;  /* 0x0000000001297983 */ /* 0x000ea80000100800 */
[----:B------:R-:W3:Y:S04]  /*42e0*/  LDL R40, [R1+0x70] ;  /* 0x0000700001287983 */ /* 0x000ee80000100800 */
[----:B------:R-:W4:Y:S01]  /*42f0*/  LDL R39, [R1+0xc] ;  /* 0x00000c0001277983 */ /* 0x000f220000100800 */
[----:B------:R-:W-:Y:S01]  /*4300*/  SEL R36, R60, R95, !P0 ;  /* 0x0000005f3c247207 */ /* 0x000fe20004000000 */
[----:B------:R-:W-:Y:S01]  /*4310*/  BSSY B2, `(.L_x_10436) ;  /* 0x00000ee000027945 */ /* 0x000fe20003800000 */
[----:B------:R-:W-:-:S02]  /*4320*/  ISETP.GE.AND P6, PT, R22, R86, PT ;  /* 0x000000561600720c */ /* 0x000fc40003fc6270 */
[----:B------:R-:W-:Y:S02]  /*4330*/  SHF.R.S32.HI R37, RZ, 0x1f, R36 ;  /* 0x0000001fff257819 */ /* 0x000fe40000011424 */
[----:B------:R-:W-:Y:S02]  /*4340*/  IADD3 R101, P4, P5, R58, R78, R20 ;  /* 0x0000004e3a657210 */ /* 0x000fe40007d9e014 */
[----:B------:R-:W-:-:S04]  /*4350*/  LEA.HI R37, R37, R36, RZ, 0x5 ;  /* 0x0000002425257211 */ /* 0x000fc800078f28ff */
[----:B------:R-:W-:-:S04]  /*4360*/  SHF.R.S32.HI R37, RZ, 0x5, R37 ;  /* 0x00000005ff257819 */ /* 0x000fc80000011425 */
[----:B------:R-:W-:-:S04]  /*4370*/  LEA.HI.SX32 R37, R72, R37, 0x1c ;  /* 0x0000002548257211 */ /* 0x000fc800078fe2ff */
[C---:B------:R-:W-:Y:S02]  /*4380*/  LEA.HI R36, R37.reuse, R37, RZ, 0x1 ;  /* 0x0000002525247211 */ /* 0x040fe400078f08ff */
[----:B------:R-:W-:-:S03]  /*4390*/  SHF.L.U32 R100, R37, 0x4, RZ ;  /* 0x0000000425647819 */ /* 0x000fc600000006ff */
        /* <DEDUP_REMOVED lines=34> */
[----:B0-----:R-:W-:Y:S01]  /*45c0*/  IMAD.MOV.U32 R103, RZ, RZ, R37 ;  /* 0x000000ffff677224 */ /* 0x001fe200078e0025 */
        /* <DEDUP_REMOVED lines=151> */
[----:B------:R-:W-:Y:S01]  /*4f40*/  F2FP.F16.E4M3.UNPACK_B R40, R99.H1 ;  /* 0x00000063ff28723e */ /* 0x000fe200030006ff */
[--C-:B------:R-:W-:Y:S01]  /*4f50*/  HADD2.F32 R113, -RZ, R33.reuse.H0_H0 ;  /* 0x20000021ff717230 */ /* 0x100fe20000004100 */
[----:B------:R-:W-:Y:S01]  /*4f60*/  F2FP.F16.E4M3.UNPACK_B R98, R98 ;  /* 0x00000062ff62723e */ /* 0x000fe200020006ff */
[----:B------:R-:W-:Y:S01]  /*4f70*/  HADD2.F32 R33, -RZ, R33.H1_H1 ;  /* 0x30000021ff217230 */ /* 0x000fe20000004100 */
[----:B------:R-:W-:Y:S01]  /*4f80*/  F2FP.F16.E4M3.UNPACK_B R42, R42 ;  /* 0x0000002aff2a723e */ /* 0x000fe200020006ff */
[----:B------:R-:W-:-:S02]  /*4f90*/  HADD2.F32 R97, -RZ, R40.H0_H0 ;  /* 0x20000028ff617230 */ /* 0x000fc40000004100 */
[CC--:B------:R-:W-:Y:S01]  /*4fa0*/  FMUL.FTZ R109, R39.reuse, R113.reuse ;  /* 0x00000071276d7220 */ /* 0x0c0fe20000410000 */
[C---:B------:R-:W-:Y:S01]  /*4fb0*/  FMUL.FTZ R113, R96.reuse, R113 ;  /* 0x0000007160717220 */ /* 0x040fe20000410000 */
[----:B------:R-:W-:Y:S01]  /*4fc0*/  HADD2.F32 R36, -RZ, R36.H1_H1 ;  /* 0x30000024ff247230 */ /* 0x000fe20000004100 */
[----:B------:R-:W-:Y:S01]  /*4fd0*/  F2FP.F16.E4M3.UNPACK_B R99, R99 ;  /* 0x00000063ff63723e */ /* 0x000fe200020006ff */
[----:B------:R-:W-:Y:S02]  /*4fe0*/  HADD2.F32 R34, -RZ, R34.H1_H1 ;  /* 0x30000022ff227230 */ /* 0x000fe40000004100 */
[-C--:B------:R-:W-:Y:S01]  /*4ff0*/  FFMA.FTZ R109, R96, R97.reuse, -R109 ;  /* 0x00000061606d7223 */ /* 0x080fe2000001086d */
[----:B------:R-:W-:Y:S01]  /*5000*/  FFMA.FTZ R113, R39, R97, R113 ;  /* 0x0000006127717223 */ /* 0x000fe20000010071 */
[----:B------:R-:W-:Y:S02]  /*5010*/  HADD2.F32 R39, -RZ, R40.H1_H1 ;  /* 0x30000028ff277230 */ /* 0x000fe40000004100 */
        /* <DEDUP_REMOVED lines=9> */
[----:B------:R-:W-:Y:S01]  /*50b0*/  F2FP.SATFINITE.E4M3.F32.PACK_AB_MERGE_C R34, R34, R109, RZ ;  /* 0x0000006d2222723e */ /* 0x000fe200048070ff */
[----:B------:R-:W-:Y:S01]  /*50c0*/  HADD2.F32 R39, -RZ, R99.H0_H0 ;  /* 0x20000063ff277230 */ /* 0x000fe20000004100 */
[----:B------:R-:W-:Y:S01]  /*50d0*/  F2FP.SATFINITE.E4M3.F32.PACK_AB_MERGE_C R33, R33, R113, RZ ;  /* 0x000000712121723e */ /* 0x000fe200048070ff */
[----:B------:R-:W-:-:S02]  /*50e0*/  HADD2.F32 R98, -RZ, R98.H1_H1 ;  /* 0x30000062ff627230 */ /* 0x000fc40000004100 */
[-C--:B------:R-:W-:Y:S01]  /*50f0*/  FMUL.FTZ R96, R36, R97.reuse ;  /* 0x0000006124607220 */ /* 0x080fe20000410000 */
[C---:B------:R-:W-:Y:S01]  /*5100*/  FMUL.FTZ R97, R40.reuse, R97 ;  /* 0x0000006128617220 */ /* 0x040fe20000410000 */
[----:B------:R-:W-:Y:S02]  /*5110*/  HADD2.F32 R115, -RZ, R38.H1_H1 ;  /* 0x30000026ff737230 */ /* 0x000fe40000004100 */
[-C--:B------:R-:W-:Y:S01]  /*5120*/  FFMA.FTZ R96, R40, R39.reuse, -R96 ;  /* 0x0000002728607223 */ /* 0x080fe20000010860 */
[----:B------:R-:W-:Y:S01]  /*5130*/  FFMA.FTZ R97, R36, R39, R97 ;  /* 0x0000002724617223 */ /* 0x000fe20000010061 */
[----:B------:R-:W-:Y:S01]  /*5140*/  HADD2.F32 R39, -RZ, R42.H1_H1 ;  /* 0x3000002aff277230 */ /* 0x000fe20000004100 */
[----:B------:R-:W-:Y:S01]  /*5150*/  F2FP.SATFINITE.E4M3.F32.PACK_AB_MERGE_C R40, R14, R107, R13 ;  /* 0x0000006b0e28723e */ /* 0x000fe2000480700d */
[----:B------:R-:W-:-:S03]  /*5160*/  HADD2.F32 R36, -RZ, R99.H1_H1 ;  /* 0x30000063ff247230 */ /* 0x000fc60000004100 */
[-C--:B------:R-:W-:Y:S01]  /*5170*/  FMUL.FTZ R38, R39, R98.reuse ;  /* 0x0000006227267220 */ /* 0x080fe20000410000 */
[----:B------:R-:W-:-:S03]  /*5180*/  FMUL.FTZ R98, R115, R98 ;  /* 0x0000006273627220 */ /* 0x000fc60000410000 */
[-C--:B------:R-:W-:Y:S01]  /*5190*/  FFMA.FTZ R115, R115, R36.reuse, -R38 ;  /* 0x0000002473737223 */ /* 0x080fe20000010826 */
[----:B------:R-:W-:Y:S01]  /*51a0*/  FFMA.FTZ R36, R39, R36, R98 ;  /* 0x0000002427247223 */ /* 0x000fe20000010062 */
[----:B------:R-:W-:-:S03]  /*51b0*/  F2FP.SATFINITE.E4M3.F32.PACK_AB_MERGE_C R39, R32, R106, R105 ;  /* 0x0000006a2027723e */ /* 0x000fc60004807069 */
[----:B------:R-:W-:Y:S02]  /*51c0*/  F2FP.SATFINITE.E4M3.F32.PACK_AB_MERGE_C R38, R115, R96, R34 ;  /* 0x000000607326723e */ /* 0x000fe40004807022 */
[----:B------:R-:W-:Y:S01]  /*51d0*/  F2FP.SATFINITE.E4M3.F32.PACK_AB_MERGE_C R42, R36, R97, R33 ;  /* 0x00000061242a723e */ /* 0x000fe20004807021 */
[----:B------:R-:W-:-:S07]  /*51e0*/  IMAD.MOV.U32 R36, RZ, RZ, R102 ;  /* 0x000000ffff247224 */ /* 0x000fce00078e0066 */
.L_x_10437:
[----:B------:R-:W-:Y:S05]  /*51f0*/  BSYNC B2 ;  /* 0x0000000000027941 */ /* 0x000fea0003800000 */
.L_x_10436:
[----:B------:R-:W-:Y:S02]  /*5200*/  IADD3.X R14, R74, R94, R4, P4, P5 ;  /* 0x0000005e4a0e7210 */ /* 0x000fe400027ea404 */
        /* <DEDUP_REMOVED lines=10> */
.L_x_10435:
[----:B------:R-:W-:Y:S05]  /*52b0*/  BSYNC B1 ;  /* 0x0000000000017941 */ /* 0x000fea0003800000 */
.L_x_10434:
[----:B------:R-:W-:-:S13]  /*52c0*/  ISETP.NE.AND P4, PT, R44, RZ, PT ;  /* 0x000000ff2c00720c */ /* 0x000fda0003f85270 */
[----:B------:R-:W-:Y:S05]  /*52d0*/  @!P4 BRA `(.L_x_10418) ;  /* 0x000000100044c947 */ /* 0x000fea0003800000 */
[----:B------:R-:W2:Y:S04]  /*52e0*/  LDL R32, [R1] ;  /* 0x0000000001207983 */ /* 0x000ea80000100800 */
[----:B0-----:R-:W3:Y:S04]  /*52f0*/  LDL R15, [R1+0x70] ;  /* 0x00007000010f7983 */ /* 0x001ee80000100800 */
        /* <DEDUP_REMOVED lines=14> */
[----:B------:R-:W-:-:S03]  /*53e0*/  IMAD.SHL.U32 R39, R12, 0x10, RZ ;  /* 0x000000100c277824 */ /* 0x000fc600078e00ff */
[----:B------:R-:W-:-:S04]  /*53f0*/  SHF.L.U32 R13, R13, 0xb, RZ ;  /* 0x0000000b0d0d7819 */ /* 0x000fc800000006ff */
        /* <DEDUP_REMOVED lines=31> */
[----:B0-----:R-:W-:Y:S01]  /*55f0*/  IMAD.MOV.U32 R29, RZ, RZ, R12 ;  /* 0x000000ffff1d7224 */ /* 0x001fe200078e000c */
        /* <DEDUP_REMOVED lines=62> */
[--C-:B------:R-:W-:Y:S02]  /*59e0*/  HADD2.F32 R40, -RZ, R38.reuse.H0_H0 ;  /* 0x20000026ff287230 */ /* 0x100fe40000004100 */
        /* <DEDUP_REMOVED lines=8> */
[CC--:B------:R-:W-:Y:S01]  /*5a70*/  FMUL.FTZ R99, R89.reuse, R96.reuse ;  /* 0x0000006059637220 */ /* 0x0c0fe20000410000 */
[----:B------:R-:W-:Y:S01]  /*5a80*/  FFMA.FTZ R40, R86, R91, R97 ;  /* 0x0000005b56287223 */ /* 0x000fe20000010061 */
[C---:B------:R-:W-:Y:S01]  /*5a90*/  FMUL.FTZ R98, R42.reuse, R96 ;  /* 0x000000602a627220 */ /* 0x040fe20000410000 */
[----:B------:R-:W-:Y:S01]  /*5aa0*/  F2FP.F16.E4M3.UNPACK_B R92, R92 ;  /* 0x0000005cff5c723e */ /* 0x000fe200020006ff */
        /* <DEDUP_REMOVED lines=58> */
[----:B------:R-:W-:Y:S02]  /*5e50*/  HADD2.F32 R33, -RZ, R10.H0_H0 ;  /* 0x2000000aff217230 */ /* 0x000fe40000004100 */
[C---:B------:R-:W-:Y:S01]  /*5e60*/  FMUL.FTZ R41, R11.reuse, R41 ;  /* 0x000000290b297220 */ /* 0x040fe20000410000 */
[----:B------:R-:W-:Y:S01]  /*5e70*/  HADD2.F32 R43, -RZ, R42.H1_H1 ;  /* 0x3000002aff2b7230 */ /* 0x000fe20000004100 */
[----:B------:R-:W-:Y:S01]  /*5e80*/  F2FP.F16.E4M3.UNPACK_B R89, R8 ;  /* 0x00000008ff59723e */ /* 0x000fe200020006ff */
[----:B------:R-:W-:Y:S02]  /*5e90*/  HADD2.F32 R31, -RZ, R31.H1_H1 ;  /* 0x3000001fff1f7230 */ /* 0x000fe40000004100 */
[----:B------:R-:W-:Y:S02]  /*5ea0*/  HADD2.F32 R42, -RZ, R10.H1_H1 ;  /* 0x3000000aff2a7230 */ /* 0x000fe40000004100 */
[----:B------:R-:W-:Y:S01]  /*5eb0*/  FFMA.FTZ R10, R11, R33, -R86 ;  /* 0x000000210b0a7223 */ /* 0x000fe20000010856 */
[----:B------:R-:W-:Y:S01]  /*5ec0*/  FMUL.FTZ R90, R40, R43 ;  /* 0x0000002b285a7220 */ /* 0x000fe20000410000 */
[----:B------:R-:W-:Y:S01]  /*5ed0*/  FFMA.FTZ R11, R38, R33, R41 ;  /* 0x00000021260b7223 */ /* 0x000fe20000010029 */
[C---:B------:R-:W-:Y:S01]  /*5ee0*/  FMUL.FTZ R43, R31.reuse, R43 ;  /* 0x0000002b1f2b7220 */ /* 0x040fe20000410000 */
[-C--:B------:R-:W-:Y:S01]  /*5ef0*/  F2FP.F16.E4M3.UNPACK_B R33, R15.reuse ;  /* 0x0000000fff21723e */ /* 0x080fe200020006ff */
[-C--:B------:R-:W-:Y:S01]  /*5f00*/  FFMA.FTZ R31, R31, R42.reuse, -R90 ;  /* 0x0000002a1f1f7223 */ /* 0x080fe2000001085a */
[----:B------:R-:W-:Y:S01]  /*5f10*/  F2FP.F16.E4M3.UNPACK_B R15, R15.H1 ;  /* 0x0000000fff0f723e */ /* 0x000fe200030006ff */
[----:B------:R-:W-:Y:S01]  /*5f20*/  FFMA.FTZ R38, R40, R42, R43 ;  /* 0x0000002a28267223 */ /* 0x000fe2000001002b */
        /* <DEDUP_REMOVED lines=9> */
[----:B------:R-:W-:Y:S01]  /*5fc0*/  HADD2.F32 R35, -RZ, R33.H0_H0 ;  /* 0x20000021ff237230 */ /* 0x000fe20000004100 */
[----:B------:R-:W-:Y:S01]  /*5fd0*/  F2FP.SATFINITE.E4M3.F32.PACK_AB_MERGE_C R11, R38, R11, RZ ;  /* 0x0000000b260b723e */ /* 0x000fe200048070ff */
[----:B------:R-:W-:Y:S02]  /*5fe0*/  HADD2.F32 R86, -RZ, R42.H0_H0 ;  /* 0x2000002aff567230 */ /* 0x000fe40000004100 */
[-C--:B------:R-:W-:Y:S01]  /*5ff0*/  FMUL.FTZ R98, R43, R8.reuse ;  /* 0x000000082b627220 */ /* 0x080fe20000410000 */
[----:B------:R-:W-:Y:S02]  /*6000*/  HADD2.F32 R91, -RZ, R90.H0_H0 ;  /* 0x2000005aff5b7230 */ /* 0x000fe40000004100 */
[----:B------:R-:W-:Y:S01]  /*6010*/  FMUL.FTZ R100, R35, R8 ;  /* 0x0000000823647220 */ /* 0x000fe20000410000 */
[----:B------:R-:W-:Y:S02]  /*6020*/  HADD2.F32 R92, -RZ, R89.H0_H0 ;  /* 0x20000059ff5c7230 */ /* 0x000fe40000004100 */
[----:B------:R-:W-:Y:S01]  /*6030*/  FMUL.FTZ R97, R86, R9 ;  /* 0x0000000956617220 */ /* 0x000fe20000410000 */
[----:B------:R-:W-:-:S02]  /*6040*/  HADD2.F32 R42, -RZ, R42.H1_H1 ;  /* 0x3000002aff2a7230 */ /* 0x000fc40000004100 */
[-C--:B------:R-:W-:Y:S01]  /*6050*/  FFMA.FTZ R99, R86, R91.reuse, R99 ;  /* 0x0000005b56637223 */ /* 0x080fe20000010063 */
[----:B------:R-:W-:Y:S02]  /*6060*/  HADD2.F32 R96, -RZ, R96.H1_H1 ;  /* 0x30000060ff607230 */ /* 0x000fe40000004100 */
[----:B------:R-:W-:Y:S01]  /*6070*/  FFMA.FTZ R8, R35, R92, -R98 ;  /* 0x0000005c23087223 */ /* 0x000fe20000010862 */
        /* <DEDUP_REMOVED lines=9> */
[----:B------:R-:W-:Y:S01]  /*6110*/  FMUL.FTZ R92, R41, R86 ;  /* 0x00000056295c7220 */ /* 0x000fe20000410000 */
[----:B------:R-:W-:Y:S02]  /*6120*/  HADD2.F32 R40, -RZ, R89.H1_H1 ;  /* 0x30000059ff287230 */ /* 0x000fe40000004100 */
[-C--:B------:R-:W-:Y:S01]  /*6130*/  FFMA.FTZ R98, R15, R90.reuse, -R98 ;  /* 0x0000005a0f627223 */ /* 0x080fe20000010862 */
[----:B------:R-:W-:Y:S01]  /*6140*/  FFMA.FTZ R42, R42, R90, R35 ;  /* 0x0000005a2a2a7223 */ /* 0x000fe20000010023 */
[----:B------:R-:W-:Y:S01]  /*6150*/  FMUL.FTZ R86, R33, R86 ;  /* 0x0000005621567220 */ /* 0x000fe20000410000 */
[----:B------:R-:W-:Y:S01]  /*6160*/  F2FP.SATFINITE.E4M3.F32.PACK_AB_MERGE_C R13, R13, R28, R10 ;  /* 0x0000001c0d0d723e */ /* 0x000fe2000480700a */
[-C--:B------:R-:W-:Y:S01]  /*6170*/  FFMA.FTZ R33, R33, R40.reuse, -R92 ;  /* 0x0000002821217223 */ /* 0x080fe2000001085c */
[----:B------:R-:W-:Y:S01]  /*6180*/  F2FP.SATFINITE.E4M3.F32.PACK_AB_MERGE_C R97, R98, R97, RZ ;  /* 0x000000616261723e */ /* 0x000fe200048070ff */
[----:B------:R-:W-:Y:S01]  /*6190*/  FFMA.FTZ R86, R41, R40, R86 ;  /* 0x0000002829567223 */ /* 0x000fe20000010056 */
[----:B------:R-:W-:-:S02]  /*61a0*/  F2FP.SATFINITE.E4M3.F32.PACK_AB_MERGE_C R42, R42, R99, RZ ;  /* 0x000000632a2a723e */ /* 0x000fc400048070ff */
[----:B------:R-:W-:Y:S02]  /*61b0*/  F2FP.SATFINITE.E4M3.F32.PACK_AB_MERGE_C R15, R33, R8, R97 ;  /* 0x00000008210f723e */ /* 0x000fe40004807061 */
[----:B------:R-:W-:Y:S02]  /*61c0*/  F2FP.SATFINITE.E4M3.F32.PACK_AB_MERGE_C R33, R30, R29, R11 ;  /* 0x0000001d1e21723e */ /* 0x000fe4000480700b */
[----:B------:R-:W-:-:S07]  /*61d0*/  F2FP.SATFINITE.E4M3.F32.PACK_AB_MERGE_C R35, R86, R9, R42 ;  /* 0x000000095623723e */ /* 0x000fce000480702a */
.L_x_10439:
[----:B------:R-:W-:Y:S05]  /*61e0*/  BSYNC B1 ;  /* 0x0000000000017941 */ /* 0x000fea0003800000 */
.L_x_10438:
        /* <DEDUP_REMOVED lines=10> */
.L_x_10411:
[----:B------:R-:W-:-:S06]  /*6290*/  UISETP.NE.AND UP0, UPT, UR36, 0x3, UPT ;  /* 0x000000032400788c */ /* 0x000fcc000bf05270 */
[----:B------:R-:W-:-:S13]  /*62a0*/  PLOP3.LUT P3, PT, PT, PT, UP0, 0x80, 0x0 ;  /* 0x000000000000781c */ /* 0x000fda0003f6f008 */
[----:B------:R-:W-:Y:S05]  /*62b0*/  @!P3 BRA `(.L_x_10440) ;  /* 0x000000000004b947 */ /* 0x000fea0003800000 */
[----:B------:R-:W-:Y:S01]  /*62c0*/  BPT.TRAP 0x1 ;  /* 0x000000040000795c */ /* 0x000fe20000300000 */
.L_x_10440:
        /* <DEDUP_REMOVED lines=8> */
.L_x_10673:
[----:B------:R-:W-:Y:S05]  /*6350*/  BSYNC B1 ;  /* 0x0000000000017941 */ /* 0x000fea0003800000 */
.L_x_10441:
        /* <DEDUP_REMOVED lines=9> */
.L_x_10418:
[----:B------:R-:W-:Y:S05]  /*63f0*/  BSYNC B0 ;  /* 0x0000000000007941 */ /* 0x000fea0003800000 */
.L_x_10410:
        /* <DEDUP_REMOVED lines=17> */
.L_x_10444:
[----:B------:R-:W-:Y:S05]  /*6510*/  BSYNC B0 ;  /* 0x0000000000007941 */ /* 0x000fea0003800000 */
.L_x_10443:
[----:B------:R-:W2:Y:S01]  /*6520*/  SYNCS.PHASECHK.TRANS64.TRYWAIT P5, [R82+URZ+0x19cb0], R85 ;  /* 0x019cb055520075a7 */ /* 0x000ea200080a017f */
[----:B------:R-:W-:Y:S01]  /*6530*/  BSSY B0, `(.L_x_10445) ;  /* 0x0000003000007945 */ /* 0x000fe20003800000 */
[----:B------:R-:W-:-:S03]  /*6540*/  ISETP.GE.AND P3, PT, R19, R84, PT ;  /* 0x000000541300720c */ /* 0x000fc60003f66270 */
[----:B--2---:R-:W-:Y:S10]  /*6550*/  @!P5 BRA `(.L_x_10446) ;  /* 0x0000016c0040d947 */ /* 0x004ff40003800000 */
.L_x_10674:
[----:B------:R-:W-:Y:S05]  /*6560*/  BSYNC B0 ;  /* 0x0000000000007941 */ /* 0x000fea0003800000 */
.L_x_10445:
        /* <DEDUP_REMOVED lines=22> */
.L_x_10448:
[----:B------:R-:W-:Y:S05]  /*66d0*/  BSYNC B0 ;  /* 0x0000000000007941 */ /* 0x000fea0003800000 */
.L_x_10447:
        /* <DEDUP_REMOVED lines=17> */
.L_x_10405:
[----:B------:R-:W2:Y:S01]  /*67f0*/  LDL R8, [R1+0x18] ;  /* 0x0000180001087983 */ /* 0x000ea20000100800 */
[----:B------:R-:W0:Y:S01]  /*6800*/  LDC R0, c[0x0][0x448] ;  /* 0x00011200ff007b82 */ /* 0x000e220000000800 */
[----:B------:R-:W-:Y:S01]  /*6810*/  BSSY B0, `(.L_x_10450) ;  /* 0x000002c000007945 */ /* 0x000fe20003800000 */
[----:B------:R-:W-:Y:S02]  /*6820*/  CS2R R134, SRZ ;  /* 0x0000000000867805 */ /* 0x000fe4000001ff00 */
[----:B------:R-:W-:Y:S02]  /*6830*/  CS2R R26, SRZ ;  /* 0x00000000001a7805 */ /* 0x000fe4000001ff00 */
[----:B----4-:R-:W-:Y:S02]  /*6840*/  CS2R R12, SRZ ;  /* 0x00000000000c7805 */ /* 0x010fe4000001ff00 */
        /* <DEDUP_REMOVED lines=19> */
[----:B0-----:R-:W-:Y:S01]  /*6980*/  ISETP.NE.AND P0, PT, R0, 0x1, PT ;  /* 0x000000010000780c */ /* 0x001fe20003f05270 */
[----:B------:R-:W-:Y:S02]  /*6990*/  IMAD.MOV.U32 R36, RZ, RZ, RZ ;  /* 0x000000ffff247224 */ /* 0x000fe400078e00ff */
[----:B------:R-:W-:-:S10]  /*69a0*/  IMAD.MOV.U32 R89, RZ, RZ, RZ ;  /* 0x000000ffff597224 */ /* 0x000fd400078e00ff */
[----:B------:R-:W0:Y:S08]  /*69b0*/  @P0 LDC R3, c[0x0][0x44c] ;  /* 0x00011300ff030b82 */ /* 0x000e300000000800 */
[----:B------:R-:W1:Y:S01]  /*69c0*/  @P0 LDC R2, c[0x0][0x450] ;  /* 0x00011400ff020b82 */ /* 0x000e620000000800 */
[----:B--2---:R-:W-:Y:S02]  /*69d0*/  IADD3 R0, R8, 0xbf, RZ ;  /* 0x000000bf08007810 */ /* 0x004fe40007ffe0ff */
[----:B------:R-:W-:-:S03]  /*69e0*/  CS2R R8, SRZ ;  /* 0x0000000000087805 */ /* 0x000fc6000001ff00 */
[----:B0-----:R-:W-:-:S05]  /*69f0*/  @P0 IMAD.HI.U32 R3, R0, R3, RZ ;  /* 0x0000000300030227 */ /* 0x001fca00078e00ff */
[----:B-1----:R-:W-:Y:S01]  /*6a00*/  @P0 SHF.R.U32.HI R0, RZ, R2, R3 ;  /* 0x00000002ff000219 */ /* 0x002fe20000011603 */
[----:B------:R-:W-:Y:S01]  /*6a10*/  IMAD.MOV.U32 R2, RZ, RZ, RZ ;  /* 0x000000ffff027224 */ /* 0x000fe200078e00ff */
[----:B------:R-:W-:-:S03]  /*6a20*/  PLOP3.LUT P0, PT, PT, PT, PT, 0x80, 0x0 ;  /* 0x000000000000781c */ /* 0x000fc60003f0f070 */
[----:B------:R-:W-:-:S05]  /*6a30*/  IMAD.IADD R0, R87, 0x1, R0 ;  /* 0x0000000157007824 */ /* 0x000fca00078e0200 */
[----:B------:R-:W-:-:S04]  /*6a40*/  SHF.R.S32.HI R3, RZ, 0x1f, R0 ;  /* 0x0000001fff037819 */ /* 0x000fc80000011400 */
[----:B------:R-:W-:Y:S01]  /*6a50*/  LEA.HI R3, R3, R0, RZ, 0x7 ;  /* 0x0000000003037211 */ /* 0x000fe200078f38ff */
[----:B------:R-:W-:-:S03]  /*6a60*/  IMAD.MOV.U32 R0, RZ, RZ, RZ ;  /* 0x000000ffff007224 */ /* 0x000fc600078e00ff */
[----:B------:R-:W-:-:S04]  /*6a70*/  SHF.R.S32.HI R3, RZ, 0x7, R3 ;  /* 0x00000007ff037819 */ /* 0x000fc80000011403 */
[----:B------:R-:W-:-:S04]  /*6a80*/  VIMNMX R88, R88, R3, PT ;  /* 0x0000000358587248 */ /* 0x000fc80003fe0100 */
[----:B------:R-:W-:Y:S01]  /*6a90*/  ISETP.GE.AND P1, PT, R88, 0x1, PT ;  /* 0x000000015800780c */ /* 0x000fe20003f26270 */
[----:B------:R-:W-:-:S12]  /*6aa0*/  @P3 BRA `(.L_x_10451) ;  /* 0x0000000000083947 */ /* 0x000fd80003800000 */
[----:B------:R-:W0:Y:S02]  /*6ab0*/  FENCE.VIEW.ASYNC.G ;  /* 0x00000000000073c6 */ /* 0x000e240000000100 */
[----:B0-----:R-:W-:Y:S06]  /*6ac0*/  BAR.ARV 0xc, 0x200 ;  /* 0x0308000000007b1d */ /* 0x001fec0000002000 */
.L_x_10451:
[----:B------:R-:W-:Y:S05]  /*6ad0*/  BSYNC B0 ;  /* 0x0000000000007941 */ /* 0x000fea0003800000 */
.L_x_10450:
        /* <DEDUP_REMOVED lines=35> */
.L_x_10454:
[----:B------:R-:W-:Y:S05]  /*6d10*/  BSYNC B6 ;  /* 0x0000000000067941 */ /* 0x000fea0003800000 */
.L_x_10453:
        /* <DEDUP_REMOVED lines=55> */
.L_x_10458:
[----:B-1----:R1:W2:Y:S02]  /*7090*/  SYNCS.PHASECHK.TRANS64.TRYWAIT P0, [R16+URZ+0x19c00], R3 ;  /* 0x019c0003100075a7 */ /* 0x0022a4000800017f */
[----:B--2---:R-:W-:Y:S05]  /*70a0*/  @!P0 NANOSLEEP.SYNCS 0x989680 ;  /* 0x009896800000895d */ /* 0x004fea0003900000 */
[----:B------:R-:W2:Y:S02]  /*70b0*/  @!P0 SYNCS.PHASECHK.TRANS64 P0, [R16+URZ+0x19c00], R3 ;  /* 0x019c0003100085a7 */ /* 0x000ea4000800007f */
[----:B--2---:R-:W-:Y:S05]  /*70c0*/  @!P0 BRA `(.L_x_10458) ;  /* 0xfffffffc00f08947 */ /* 0x004fea000383ffff */
.L_x_10457:
[----:B------:R-:W-:Y:S05]  /*70d0*/  BSYNC B0 ;  /* 0x0000000000007941 */ /* 0x000fea0003800000 */
.L_x_10456:
[----:B------:R-:W-:Y:S05]  /*70e0*/  BRA `(.L_x_10459) ;  /* 0x0000004400647947 */ /* 0x000fea0003800000 */
.L_x_10455:
        /* <DEDUP_REMOVED lines=30> */
.L_x_10461:
[----:B------:R-:W-:Y:S05]  /*72d0*/  BSYNC B6 ;  /* 0x0000000000067941 */ /* 0x000fea0003800000 */
.L_x_10460:
[----:B------:R-:W2:Y:S01]  /*72e0*/  LDL R21, [R1+0x18] ;  /* 0x0000180001157983 */ /* 0x000ea20000100800 */
[----:B------:R-:W-:-:S03]  /*72f0*/  ULDC.U8 UR4, c[0x0][0x410] ;  /* 0x0001040000047ab9 */ /* 0x000fc60000000000 */
[----:B------:R-:W3:Y:S01]  /*7300*/  LDL R20, [R1+0x30] ;  /* 0x0000300001147983 */ /* 0x000ee20000100800 */
[----:B------:R-:W-:Y:S01]  /*7310*/  ISETP.NE.AND P0, PT, RZ, UR4, PT ;  /* 0x00000004ff007c0c */ /* 0x000fe2000bf05270 */
[----:B------:R-:W-:Y:S01]  /*7320*/  BSSY B0, `(.L_x_10462) ;  /* 0x000042d000007945 */ /* 0x000fe20003800000 */
[----:B--2---:R-:W-:Y:S01]  /*7330*/  IADD3 R10, R19, R21, RZ ;  /* 0x00000015130a7210 */ /* 0x004fe20007ffe0ff */
[----:B---3--:R-:W-:-:S10]  /*7340*/  IMAD.IADD R37, R16, 0x1, R20 ;  /* 0x0000000110257824 */ /* 0x008fd400078e0214 */
        /* <DEDUP_REMOVED lines=33> */
.L_x_10680:
[----:B0-----:R-:W5:Y:S04]  /*7560*/  LDL R5, [R1+0x1c] ;  /* 0x00001c0001057983 */ /* 0x001f680000100800 */
[----:B------:R-:W2:Y:S01]  /*7570*/  LDL R6, [R1+0x50] ;  /* 0x0000500001067983 */ /* 0x000ea20000100800 */
[----:B------:R-:W-:Y:S01]  /*7580*/  BSSY B1, `(.L_x_10465) ;  /* 0x000002f000017945 */ /* 0x000fe20003800000 */
[----:B------:R-:W-:Y:S02]  /*7590*/  CS2R R26, SRZ ;  /* 0x00000000001a7805 */ /* 0x000fe4000001ff00 */
[----:B------:R-:W-:Y:S02]  /*75a0*/  CS2R R20, SRZ ;  /* 0x0000000000147805 */ /* 0x000fe4000001ff00 */
[----:B------:R-:W-:-:S02]  /*75b0*/  CS2R R8, SRZ ;  /* 0x0000000000087805 */ /* 0x000fc4000001ff00 */
[----:B------:R-:W-:Y:S02]  /*75c0*/  CS2R R24, SRZ ;  /* 0x0000000000187805 */ /* 0x000fe4000001ff00 */
[----:B------:R-:W-:Y:S01]  /*75d0*/  CS2R R12, SRZ ;  /* 0x00000000000c7805 */ /* 0x000fe2000001ff00 */
[----:B-----5:R-:W-:Y:S01]  /*75e0*/  IMAD R39, R5, R39, RZ ;  /* 0x0000002705277224 */ /* 0x020fe200078e02ff */
[----:B--2---:R-:W-:-:S04]  /*75f0*/  LEA.HI R5, R6, R6, RZ, 0x1 ;  /* 0x0000000606057211 */ /* 0x004fc800078f08ff */
[----:B------:R-:W-:Y:S02]  /*7600*/  ISETP.GE.AND P0, PT, R10, R39, PT ;  /* 0x000000270a00720c */ /* 0x000fe40003f06270 */
[----:B------:R-:W-:Y:S02]  /*7610*/  CS2R R10, SRZ ;  /* 0x00000000000a7805 */ /* 0x000fe4000001ff00 */
[----:B------:R-:W-:-:S05]  /*7620*/  LOP3.LUT R5, R5, 0xfffffffe, RZ, 0xc0, !PT ;  /* 0xfffffffe05057812 */ /* 0x000fca00078ec0ff */
[----:B------:R-:W-:-:S05]  /*7630*/  IMAD.IADD R5, R6, 0x1, -R5 ;  /* 0x0000000106057824 */ /* 0x000fca00078e0a05 */
[----:B------:R-:W-:Y:S01]  /*7640*/  SHF.L.U32 R5, R5, 0x1f, RZ ;  /* 0x0000001f05057819 */ /* 0x000fe200000006ff */
[----:B------:R-:W-:Y:S06]  /*7650*/  @P0 BRA `(.L_x_10466) ;  /* 0x0000000000840947 */ /* 0x000fec0003800000 */
[----:B------:R-:W2:Y:S01]  /*7660*/  LDL R32, [R1+0x4] ;  /* 0x0000040001207983 */ /* 0x000ea20000100800 */
[----:B------:R-:W-:-:S03]  /*7670*/  ULDC UR4, c[0x0][0x3f4] ;  /* 0x0000fd0000047ab9 */ /* 0x000fc60000000800 */
[----:B------:R-:W2:Y:S04]  /*7680*/  LDL R15, [R1+0x8] ;  /* 0x00000800010f7983 */ /* 0x000ea80000100800 */
[----:B------:R-:W2:Y:S04]  /*7690*/  LDL R40, [R1+0x68] ;  /* 0x0000680001287983 */ /* 0x000ea80000100800 */
[----:B------:R-:W2:Y:S01]  /*76a0*/  LDL R38, [R1+0x64] ;  /* 0x0000640001267983 */ /* 0x000ea20000100800 */
[----:B------:R-:W-:Y:S02]  /*76b0*/  ISETP.GE.AND P5, PT, R154, UR4, PT ;  /* 0x000000049a007c0c */ /* 0x000fe4000bfa6270 */
[----:B------:R-:W-:-:S02]  /*76c0*/  CS2R R24, SRZ ;  /* 0x0000000000187805 */ /* 0x000fc4000001ff00 */
[----:B------:R-:W-:Y:S02]  /*76d0*/  CS2R R26, SRZ ;  /* 0x00000000001a7805 */ /* 0x000fe4000001ff00 */
[----:B------:R-:W-:-:S07]  /*76e0*/  CS2R R12, SRZ ;  /* 0x00000000000c7805 */ /* 0x000fce000001ff00 */
[----:B------:R-:W-:Y:S02]  /*76f0*/  @!P5 SHF.R.S32.HI R9, RZ, 0x1f, R154 ;  /* 0x0000001fff09d819 */ /* 0x000fe4000001149a */
[C---:B------:R-:W-:Y:S02]  /*7700*/  @!P5 IADD3 R6, P2, R154.reuse, R3, RZ ;  /* 0x000000039a06d210 */ /* 0x040fe40007f5e0ff */
[----:B----4-:R-:W-:-:S03]  /*7710*/  @!P5 IADD3 R28, P3, R154, R14, RZ ;  /* 0x0000000e9a1cd210 */ /* 0x010fc60007f7e0ff */
[--C-:B-1----:R-:W-:Y:S02]  /*7720*/  @!P5 IMAD.X R7, R0, 0x1, R9.reuse, P2 ;  /* 0x000000010007d824 */ /* 0x102fe400010e0609 */
[----:B---3--:R-:W-:Y:S01]  /*7730*/  @!P5 IMAD.X R29, R4, 0x1, R9, P3 ;  /* 0x00000001041dd824 */ /* 0x008fe200018e0609 */
[----:B------:R-:W-:Y:S02]  /*7740*/  CS2R R20, SRZ ;  /* 0x0000000000147805 */ /* 0x000fe4000001ff00 */
[----:B------:R-:W-:Y:S02]  /*7750*/  CS2R R10, SRZ ;  /* 0x00000000000a7805 */ /* 0x000fe4000001ff00 */
[----:B------:R-:W-:Y:S01]  /*7760*/  CS2R R8, SRZ ;  /* 0x0000000000087805 */ /* 0x000fe2000001ff00 */
[----:B------:R0:W5:Y:S04]  /*7770*/  @!P5 LD.E.64 R24, desc[UR42][R6.64] ;  /* 0x0000002a0618d980 */ /* 0x000168000c101b00 */
[----:B------:R0:W5:Y:S01]  /*7780*/  @!P5 LD.E.64 R26, desc[UR42][R28.64] ;  /* 0x0000002a1c1ad980 */ /* 0x000162000c101b00 */
[----:B--2---:R-:W-:-:S02]  /*7790*/  ISETP.GE.AND P1, PT, R32, UR4, PT ;  /* 0x0000000420007c0c */ /* 0x004fc4000bf26270 */
[----:B------:R-:W-:-:S11]  /*77a0*/  ISETP.GE.AND P0, PT, R15, UR4, PT ;  /* 0x000000040f007c0c */ /* 0x000fd6000bf06270 */
[CC--:B------:R-:W-:Y:S02]  /*77b0*/  @!P1 IADD3 R30, P4, R32.reuse, R3.reuse, RZ ;  /* 0x00000003201e9210 */ /* 0x0c0fe40007f9e0ff */
[-C--:B------:R-:W-:Y:S02]  /*77c0*/  @!P1 IADD3 R32, P2, R32, R14.reuse, RZ ;  /* 0x0000000e20209210 */ /* 0x080fe40007f5e0ff */
[C---:B------:R-:W-:Y:S01]  /*77d0*/  @!P0 IADD3 R34, P3, R15.reuse, R3, RZ ;  /* 0x000000030f228210 */ /* 0x040fe20007f7e0ff */
[--C-:B------:R-:W-:Y:S01]  /*77e0*/  @!P1 IMAD.X R31, R0, 0x1, R40.reuse, P4 ;  /* 0x00000001001f9824 */ /* 0x100fe200020e0628 */
[----:B------:R-:W-:Y:S01]  /*77f0*/  @!P0 IADD3 R14, P4, R15, R14, RZ ;  /* 0x0000000e0f0e8210 */ /* 0x000fe20007f9e0ff */
[----:B------:R-:W-:Y:S02]  /*7800*/  @!P1 IMAD.X R33, R4, 0x1, R40, P2 ;  /* 0x0000000104219824 */ /* 0x000fe400010e0628 */
[--C-:B------:R-:W-:Y:S01]  /*7810*/  @!P0 IMAD.X R35, R0, 0x1, R38.reuse, P3 ;  /* 0x0000000100238824 */ /* 0x100fe200018e0626 */
[----:B------:R0:W5:Y:S01]  /*7820*/  @!P1 LD.E.64 R12, desc[UR42][R30.64] ;  /* 0x0000002a1e0c9980 */ /* 0x000162000c101b00 */
[----:B------:R-:W-:-:S03]  /*7830*/  @!P0 IMAD.X R15, R4, 0x1, R38, P4 ;  /* 0x00000001040f8824 */ /* 0x000fc600020e0626 */
[----:B------:R0:W5:Y:S04]  /*7840*/  @!P1 LD.E.64 R20, desc[UR42][R32.64] ;  /* 0x0000002a20149980 */ /* 0x000168000c101b00 */
[----:B------:R0:W5:Y:S04]  /*7850*/  @!P0 LD.E.64 R10, desc[UR42][R34.64] ;  /* 0x0000002a220a8980 */ /* 0x000168000c101b00 */
[----:B------:R0:W5:Y:S02]  /*7860*/  @!P0 LD.E.64 R8, desc[UR42][R14.64] ;  /* 0x0000002a0e088980 */ /* 0x000164000c101b00 */
.L_x_10466:
[----:B------:R-:W-:Y:S05]  /*7870*/  BSYNC B1 ;  /* 0x0000000000017941 */ /* 0x000fea0003800000 */
.L_x_10465:
[----:B-1----:R-:W2:Y:S01]  /*7880*/  LDL.LU R0, [R1+0x24] ;  /* 0x0000240001007983 */ /* 0x002ea20000300800 */
[----:B------:R-:W1:Y:S01]  /*7890*/  SYNCS.PHASECHK.TRANS64.TRYWAIT P0, [R16+URZ+0x19c00], R5 ;  /* 0x019c0005100075a7 */ /* 0x000e62000800017f */
[----:B------:R-:W-:Y:S01]  /*78a0*/  BSSY B1, `(.L_x_10467) ;  /* 0x0000005000017945 */ /* 0x000fe20003800000 */
[----:B--2---:R-:W-:-:S05]  /*78b0*/  IMAD R0, R0, -0xc0, R39 ;  /* 0xffffff4000007824 */ /* 0x004fca00078e0227 */
[----:B------:R-:W-:-:S04]  /*78c0*/  VIMNMX R0, R0, 0xc0, PT ;  /* 0x000000c000007848 */ /* 0x000fc80003fe0100 */
[----:B------:R-:W-:Y:S01]  /*78d0*/  ISETP.GE.AND P1, PT, R19, R0, PT ;  /* 0x000000001300720c */ /* 0x000fe20003f26270 */
[----:B-1----:R-:W-:-:S12]  /*78e0*/  @!P0 BRA `(.L_x_10468) ;  /* 0x0000015800dc8947 */ /* 0x002fd80003800000 */
.L_x_10681:
[----:B------:R-:W-:Y:S05]  /*78f0*/  BSYNC B1 ;  /* 0x0000000000017941 */ /* 0x000fea0003800000 */
.L_x_10467:
[----:B------:R-:W-:Y:S05]  /*7900*/  @P1 BRA `(.L_x_10469) ;  /* 0x0000003c00381947 */ /* 0x000fea0003800000 */
[----:B---3--:R-:W2:Y:S01]  /*7910*/  LDL R4, [R1+0x4] ;  /* 0x0000040001047983 */ /* 0x008ea20000100800 */
[----:B------:R-:W3:Y:S03]  /*7920*/  LDC R3, c[0x0][0x3f4] ;  /* 0x0000fd00ff037b82 */ /* 0x000ee60000000800 */
[----:B------:R-:W4:Y:S01]  /*7930*/  LDL R0, [R1+0x8] ;  /* 0x0000080001007983 */ /* 0x000f220000100800 */
[----:B------:R-:W-:Y:S01]  /*7940*/  BSSY B1, `(.L_x_10470) ;  /* 0x000007b000017945 */ /* 0x000fe20003800000 */
[-C--:B---3--:R-:W-:Y:S02]  /*7950*/  ISETP.GE.AND P0, PT, R154, R3.reuse, PT ;  /* 0x000000039a00720c */ /* 0x088fe40003f06270 */
[-C--:B--2---:R-:W-:Y:S02]  /*7960*/  ISETP.GE.AND P1, PT, R4, R3.reuse, PT ;  /* 0x000000030400720c */ /* 0x084fe40003f26270 */
[----:B----4-:R-:W-:-:S09]  /*7970*/  ISETP.GE.AND P2, PT, R0, R3, PT ;  /* 0x000000030000720c */ /* 0x010fd20003f46270 */
        /* <DEDUP_REMOVED lines=119> */
.L_x_10471:
[----:B------:R-:W-:Y:S05]  /*80f0*/  BSYNC B1 ;  /* 0x0000000000017941 */ /* 0x000fea0003800000 */
.L_x_10470:
[----:B------:R-:W-:Y:S04]  /*8100*/  BSSY B1, `(.L_x_10472) ;  /* 0x000007c000017945 */ /* 0x000fe80003800000 */
[----:B------:R-:W-:Y:S05]  /*8110*/  @P1 BRA `(.L_x_10473) ;  /* 0x0000000400e81947 */ /* 0x000fea0003800000 */
[----:B012---:R-:W0:Y:S01]  /*8120*/  LDS.128 R4, [R37+0x10800] ;  /* 0x0108000025047984 */ /* 0x007e220000000c00 */
        /* <DEDUP_REMOVED lines=121> */
.L_x_10473:
[----:B------:R-:W-:Y:S05]  /*88c0*/  BSYNC B1 ;  /* 0x0000000000017941 */ /* 0x000fea0003800000 */
.L_x_10472:
        /* <DEDUP_REMOVED lines=120> */
.L_x_10463:
        /* <DEDUP_REMOVED lines=32> */
.L_x_10687:
[----:B------:R-:W5:Y:S04]  /*9250*/  LDL R4, [R1+0x1c] ;  /* 0x00001c0001047983 */ /* 0x000f680000100800 */
[----:B------:R-:W2:Y:S01]  /*9260*/  LDL R13, [R1+0x50] ;  /* 0x00005000010d7983 */ /* 0x000ea20000100800 */
[----:B------:R-:W-:Y:S01]  /*9270*/  BSSY B1, `(.L_x_10475) ;  /* 0x000002c000017945 */ /* 0x000fe20003800000 */
[----:B------:R-:W-:Y:S02]  /*9280*/  CS2R R8, SRZ ;  /* 0x0000000000087805 */ /* 0x000fe4000001ff00 */
[----:B------:R-:W-:Y:S02]  /*9290*/  CS2R R14, SRZ ;  /* 0x00000000000e7805 */ /* 0x000fe4000001ff00 */
[----:B------:R-:W-:Y:S01]  /*92a0*/  CS2R R26, SRZ ;  /* 0x00000000001a7805 */ /* 0x000fe2000001ff00 */
[----:B-----5:R-:W-:Y:S01]  /*92b0*/  IMAD R41, R4, R25, RZ ;  /* 0x0000001904297224 */ /* 0x020fe200078e02ff */
[----:B------:R-:W-:-:S02]  /*92c0*/  CS2R R4, SRZ ;  /* 0x0000000000047805 */ /* 0x000fc4000001ff00 */
[----:B------:R-:W-:Y:S02]  /*92d0*/  CS2R R24, SRZ ;  /* 0x0000000000187805 */ /* 0x000fe4000001ff00 */
[----:B--2---:R-:W-:Y:S02]  /*92e0*/  LEA.HI R6, R13, R13, RZ, 0x1 ;  /* 0x0000000d0d067211 */ /* 0x004fe400078f08ff */
[----:B------:R-:W-:Y:S02]  /*92f0*/  ISETP.GE.AND P0, PT, R10, R41, PT ;  /* 0x000000290a00720c */ /* 0x000fe40003f06270 */
[----:B------:R-:W-:Y:S02]  /*9300*/  CS2R R10, SRZ ;  /* 0x00000000000a7805 */ /* 0x000fe4000001ff00 */
        /* <DEDUP_REMOVED lines=34> */
.L_x_10476:
[----:B------:R-:W-:Y:S05]  /*9530*/  BSYNC B1 ;  /* 0x0000000000017941 */ /* 0x000fea0003800000 */
.L_x_10475:
[----:B-1----:R-:W2:Y:S01]  /*9540*/  LDL.LU R0, [R1+0x24] ;  /* 0x0000240001007983 */ /* 0x002ea20000300800 */
[----:B------:R-:W1:Y:S01]  /*9550*/  SYNCS.PHASECHK.TRANS64.TRYWAIT P0, [R16+URZ+0x19c00], R39 ;  /* 0x019c0027100075a7 */ /* 0x000e62000800017f */
[----:B------:R-:W-:Y:S01]  /*9560*/  BSSY B1, `(.L_x_10477) ;  /* 0x0000005000017945 */ /* 0x000fe20003800000 */
[----:B--2---:R-:W-:-:S05]  /*9570*/  IMAD R0, R0, -0xc0, R41 ;  /* 0xffffff4000007824 */ /* 0x004fca00078e0229 */
[----:B------:R-:W-:-:S04]  /*9580*/  VIMNMX R0, R0, 0xc0, PT ;  /* 0x000000c000007848 */ /* 0x000fc80003fe0100 */
[----:B------:R-:W-:Y:S01]  /*9590*/  ISETP.GE.AND P1, PT, R19, R0, PT ;  /* 0x000000001300720c */ /* 0x000fe20003f26270 */
[----:B-1----:R-:W-:-:S12]  /*95a0*/  @!P0 BRA `(.L_x_10478) ;  /* 0x0000014000308947 */ /* 0x002fd80003800000 */
.L_x_10688:
[----:B------:R-:W-:Y:S05]  /*95b0*/  BSYNC B1 ;  /* 0x0000000000017941 */ /* 0x000fea0003800000 */
.L_x_10477:
[----:B------:R-:W-:Y:S05]  /*95c0*/  @P1 BRA `(.L_x_10469) ;  /* 0x0000002000081947 */ /* 0x000fea0003800000 */
[----:B------:R2:W5:Y:S01]  /*95d0*/  LDL R62, [R1] ;  /* 0x00000000013e7983 */ /* 0x0005620000100800 */
        /* <DEDUP_REMOVED lines=21> */
[----:B------:R-:W-:Y:S02]  /*9730*/  SHF.R.U32.HI R43, RZ, 0x8, R6 ;  /* 0x00000008ff2b7819 */ /* 0x000fe40000011606 */
[----:B------:R-:W-:Y:S02]  /*9740*/  LOP3.LUT R40, R40, 0xff, RZ, 0xc0, !PT ;  /* 0x000000ff28287812 */ /* 0x000fe400078ec0ff */
[----:B------:R-:W-:Y:S02]  /*9750*/  LOP3.LUT R44, R7, 0xff, RZ, 0xc0, !PT ;  /* 0x000000ff072c7812 */ /* 0x000fe400078ec0ff */
        /* <DEDUP_REMOVED lines=8> */
[----:B------:R-:W-:Y:S01]  /*97e0*/  LOP3.LUT R42, R6, 0xff, RZ, 0xc0, !PT ;  /* 0x000000ff062a7812 */ /* 0x000fe200078ec0ff */
        /* <DEDUP_REMOVED lines=19> */
[----:B------:R-:W-:Y:S02]  /*9920*/  PRMT R40, R40, 0x7604, R21 ;  /* 0x0000760428287816 */ /* 0x000fe40000000015 */
[----:B------:R-:W-:Y:S02]  /*9930*/  SHF.R.U32.HI R21, RZ, 0x10, R13 ;  /* 0x00000010ff157819 */ /* 0x000fe4000001160d */
[----:B------:R-:W-:Y:S02]  /*9940*/  PRMT R44, R47, 0x7604, R44 ;  /* 0x000076042f2c7816 */ /* 0x000fe4000000002c */
[----:B------:R-:W-:Y:S01]  /*9950*/  PRMT R49, R43, 0x7604, R42 ;  /* 0x000076042b317816 */ /* 0x000fe2000000002a */
[----:B------:R-:W-:Y:S01]  /*9960*/  IMAD.U32 R21, R21, 0x10000, RZ ;  /* 0x0001000015157824 */ /* 0x000fe200078e00ff */
[----:B------:R-:W-:-:S02]  /*9970*/  SHF.R.U32.HI R47, RZ, 0x10, R5 ;  /* 0x00000010ff2f7819 */ /* 0x000fc40000011605 */
[----:B------:R-:W-:Y:S02]  /*9980*/  SHF.R.U32.HI R43, RZ, 0x10, R15 ;  /* 0x00000010ff2b7819 */ /* 0x000fe4000001160f */
[----:B------:R-:W-:Y:S01]  /*9990*/  LOP3.LUT R21, R38, 0xff0000, R21, 0xf8, !PT ;  /* 0x00ff000026157812 */ /* 0x000fe200078ef815 */
[----:B------:R-:W-:Y:S01]  /*99a0*/  IMAD.U32 R47, R47, 0x10000, RZ ;  /* 0x000100002f2f7824 */ /* 0x000fe200078e00ff */
[----:B------:R-:W-:Y:S01]  /*99b0*/  LOP3.LUT R39, R39, 0xff0000, R12, 0xf8, !PT ;  /* 0x00ff000027277812 */ /* 0x000fe200078ef80c */
[----:B------:R-:W-:Y:S01]  /*99c0*/  IMAD.U32 R43, R43, 0x10000, RZ ;  /* 0x000100002b2b7824 */ /* 0x000fe200078e00ff */
[----:B------:R-:W-:Y:S02]  /*99d0*/  LOP3.LUT R41, R41, 0xff0000, R14, 0xf8, !PT ;  /* 0x00ff000029297812 */ /* 0x000fe400078ef80e */
[----:B------:R-:W-:Y:S02]  /*99e0*/  LOP3.LUT R47, R40, 0xff0000, R47, 0xf8, !PT ;  /* 0x00ff0000282f7812 */ /* 0x000fe400078ef82f */
[----:B------:R-:W-:-:S02]  /*99f0*/  LOP3.LUT R43, R20, 0xff0000, R43, 0xf8, !PT ;  /* 0x00ff0000142b7812 */ /* 0x000fc400078ef82b */
[----:B------:R-:W-:Y:S02]  /*9a00*/  LOP3.LUT R40, R21, 0xff000000, R13, 0xf8, !PT ;  /* 0xff00000015287812 */ /* 0x000fe400078ef80d */
[----:B------:R-:W-:Y:S02]  /*9a10*/  LOP3.LUT R13, R45, 0xff0000, R4, 0xf8, !PT ;  /* 0x00ff00002d0d7812 */ /* 0x000fe400078ef804 */
        /* <DEDUP_REMOVED lines=9> */
[-C--:B0-----:R-:W-:Y:S02]  /*9ab0*/  F2FP.F16.E4M3.UNPACK_B R41, R31.reuse ;  /* 0x0000001fff29723e */ /* 0x081fe400020006ff */
[----:B------:R-:W-:-:S02]  /*9ac0*/  F2FP.F16.E4M3.UNPACK_B R46, R31.H1 ;  /* 0x0000001fff2e723e */ /* 0x000fc400030006ff */
[-C--:B------:R-:W-:Y:S02]  /*9ad0*/  F2FP.F16.E4M3.UNPACK_B R14, R28.reuse ;  /* 0x0000001cff0e723e */ /* 0x080fe400020006ff */
[----:B------:R-:W-:Y:S02]  /*9ae0*/  F2FP.F16.E4M3.UNPACK_B R38, R28.H1 ;  /* 0x0000001cff26723e */ /* 0x000fe400030006ff */
[----:B------:R-:W-:Y:S02]  /*9af0*/  F2FP.F16.E4M3.UNPACK_B R49, R48 ;  /* 0x00000030ff31723e */ /* 0x000fe400020006ff */
[----:B-1----:R-:W-:Y:S02]  /*9b00*/  F2FP.F16.E4M3.UNPACK_B R31, R33 ;  /* 0x00000021ff1f723e */ /* 0x002fe400020006ff */
[----:B------:R-:W-:Y:S01]  /*9b10*/  F2FP.F16.E4M3.UNPACK_B R28, R40 ;  /* 0x00000028ff1c723e */ /* 0x000fe200020006ff */
[----:B------:R-:W-:Y:S01]  /*9b20*/  HADD2.F32 R50, -RZ, R49.H0_H0 ;  /* 0x20000031ff327230 */ /* 0x000fe20000004100 */
[-C--:B------:R-:W-:Y:S01]  /*9b30*/  F2FP.F16.E4M3.UNPACK_B R21, R29.reuse ;  /* 0x0000001dff15723e */ /* 0x080fe200020006ff */
[----:B------:R-:W-:Y:S01]  /*9b40*/  HADD2.F32 R6, -RZ, R31.H0_H0 ;  /* 0x2000001fff067230 */ /* 0x000fe20000004100 */
[----:B------:R-:W-:Y:S01]  /*9b50*/  LOP3.LUT R51, R44, 0xff0000, R51, 0xf8, !PT ;  /* 0x00ff00002c337812 */ /* 0x000fe200078ef833 */
[--C-:B------:R-:W-:Y:S01]  /*9b60*/  HADD2.F32 R44, -RZ, R28.reuse.H0_H0 ;  /* 0x2000001cff2c7230 */ /* 0x100fe20000004100 */
[----:B------:R-:W-:Y:S01]  /*9b70*/  F2FP.F16.E4M3.UNPACK_B R39, R29.H1 ;  /* 0x0000001dff27723e */ /* 0x000fe200030006ff */
[----:B------:R-:W-:Y:S01]  /*9b80*/  HADD2.F32 R13, -RZ, R21.H0_H0 ;  /* 0x20000015ff0d7230 */ /* 0x000fe20000004100 */
[-C--:B------:R-:W-:Y:S01]  /*9b90*/  F2FP.F16.E4M3.UNPACK_B R29, R32.reuse ;  /* 0x00000020ff1d723e */ /* 0x080fe200020006ff */
[----:B------:R-:W-:Y:S01]  /*9ba0*/  HADD2.F32 R49, -RZ, R49.H1_H1 ;  /* 0x30000031ff317230 */ /* 0x000fe20000004100 */
[----:B------:R-:W-:Y:S01]  /*9bb0*/  F2FP.F16.E4M3.UNPACK_B R43, R32.H1 ;  /* 0x00000020ff2b723e */ /* 0x000fe200030006ff */
[C---:B------:R-:W-:Y:S01]  /*9bc0*/  FMUL.FTZ R32, R6.reuse, R50 ;  /* 0x0000003206207220 */ /* 0x040fe20000410000 */
[-C--:B------:R-:W-:Y:S01]  /*9bd0*/  F2FP.F16.E4M3.UNPACK_B R42, R35.reuse ;  /* 0x00000023ff2a723e */ /* 0x080fe200020006ff */
[----:B------:R-:W-:Y:S01]  /*9be0*/  HADD2.F32 R31, -RZ, R31.H1_H1 ;  /* 0x3000001fff1f7230 */ /* 0x000fe20000004100 */
[----:B------:R-:W-:Y:S01]  /*9bf0*/  F2FP.F16.E4M3.UNPACK_B R47, R35.H1 ;  /* 0x00000023ff2f723e */ /* 0x000fe200030006ff */
[-C--:B------:R-:W-:Y:S01]  /*9c00*/  FMUL.FTZ R35, R6, R44.reuse ;  /* 0x0000002c06237220 */ /* 0x080fe20000410000 */
[----:B------:R-:W-:Y:S01]  /*9c10*/  F2FP.F16.E4M3.UNPACK_B R33, R33.H1 ;  /* 0x00000021ff21723e */ /* 0x000fe200030006ff */
[C---:B------:R-:W-:Y:S01]  /*9c20*/  FFMA.FTZ R6, R13.reuse, R44, -R32 ;  /* 0x0000002c0d067223 */ /* 0x040fe20000010820 */
[----:B------:R-:W-:Y:S01]  /*9c30*/  F2FP.F16.E4M3.UNPACK_B R48, R48.H1 ;  /* 0x00000030ff30723e */ /* 0x000fe200030006ff */
[----:B------:R-:W-:Y:S01]  /*9c40*/  FFMA.FTZ R13, R13, R50, R35 ;  /* 0x000000320d0d7223 */ /* 0x000fe20000010023 */
[----:B------:R-:W-:Y:S01]  /*9c50*/  F2FP.F16.E4M3.UNPACK_B R40, R40.H1 ;  /* 0x00000028ff28723e */ /* 0x000fe200030006ff */
[----:B------:R-:W-:-:S02]  /*9c60*/  HADD2.F32 R35, -RZ, R28.H1_H1 ;  /* 0x3000001cff237230 */ /* 0x000fc40000004100 */
[----:B------:R-:W-:Y:S01]  /*9c70*/  FMUL.FTZ R53, R31, R49 ;  /* 0x000000311f357220 */ /* 0x000fe20000410000 */
[----:B------:R-:W-:Y:S01]  /*9c80*/  HADD2.F32 R28, -RZ, R21.H1_H1 ;  /* 0x30000015ff1c7230 */ /* 0x000fe20000004100 */
[----:B------:R-:W-:Y:S01]  /*9c90*/  LOP3.LUT R51, R51, 0xff000000, R7, 0xf8, !PT ;  /* 0xff00000033337812 */ /* 0x000fe200078ef807 */
[----:B------:R-:W-:Y:S02]  /*9ca0*/  HADD2.F32 R50, -RZ, R48.H0_H0 ;  /* 0x20000030ff327230 */ /* 0x000fe40000004100 */
[----:B------:R-:W-:Y:S01]  /*9cb0*/  FMUL.FTZ R52, R31, R35 ;  /* 0x000000231f347220 */ /* 0x000fe20000410000 */
[----:B------:R-:W-:Y:S01]  /*9cc0*/  HADD2.F32 R21, -RZ, R33.H0_H0 ;  /* 0x20000021ff157230 */ /* 0x000fe20000004100 */
[-C--:B------:R-:W-:Y:S01]  /*9cd0*/  F2FP.F16.E4M3.UNPACK_B R7, R34.reuse ;  /* 0x00000022ff07723e */ /* 0x080fe200020006ff */
[----:B------:R-:W-:Y:S01]  /*9ce0*/  HADD2.F32 R44, -RZ, R40.H0_H0 ;  /* 0x20000028ff2c7230 */ /* 0x000fe20000004100 */
[----:B------:R-:W-:Y:S01]  /*9cf0*/  F2FP.F16.E4M3.UNPACK_B R34, R34.H1 ;  /* 0x00000022ff22723e */ /* 0x000fe200030006ff */
[----:B------:R-:W-:-:S02]  /*9d00*/  HADD2.F32 R32, -RZ, R39.H0_H0 ;  /* 0x20000027ff207230 */ /* 0x000fc40000004100 */
[C---:B------:R-:W-:Y:S01]  /*9d10*/  FMUL.FTZ R31, R21.reuse, R50 ;  /* 0x00000032151f7220 */ /* 0x040fe20000410000 */
[----:B------:R-:W-:Y:S02]  /*9d20*/  HADD2.F32 R39, -RZ, R39.H1_H1 ;  /* 0x30000027ff277230 */ /* 0x000fe40000004100 */
[-C--:B------:R-:W-:Y:S01]  /*9d30*/  FMUL.FTZ R55, R21, R44.reuse ;  /* 0x0000002c15377220 */ /* 0x080fe20000410000 */
[----:B------:R-:W-:Y:S01]  /*9d40*/  FFMA.FTZ R21, R28, R35, -R53 ;  /* 0x000000231c157223 */ /* 0x000fe20000010835 */
[----:B------:R-:W-:Y:S01]  /*9d50*/  FFMA.FTZ R31, R32, R44, -R31 ;  /* 0x0000002c201f7223 */ /* 0x000fe2000001081f */
[----:B------:R-:W-:Y:S01]  /*9d60*/  FFMA.FTZ R28, R28, R49, R52 ;  /* 0x000000311c1c7223 */ /* 0x000fe20000010034 */
[----:B------:R-:W-:Y:S01]  /*9d70*/  FFMA.FTZ R32, R32, R50, R55 ;  /* 0x0000003220207223 */ /* 0x000fe20000010037 */
[----:B------:R-:W-:Y:S01]  /*9d80*/  F2FP.F16.E4M3.UNPACK_B R52, R51 ;  /* 0x00000033ff34723e */ /* 0x000fe200020006ff */
[----:B------:R-:W-:Y:S01]  /*9d90*/  HADD2.F32 R50, -RZ, R48.H1_H1 ;  /* 0x30000030ff327230 */ /* 0x000fe20000004100 */
[----:B------:R-:W-:Y:S01]  /*9da0*/  F2FP.F16.E4M3.UNPACK_B R48, R45 ;  /* 0x0000002dff30723e */ /* 0x000fe200020006ff */
        /* <DEDUP_REMOVED lines=8> */
[----:B------:R-:W-:Y:S01]  /*9e30*/  HADD2.F32 R49, -RZ, R48.H0_H0 ;  /* 0x20000030ff317230 */ /* 0x000fe20000004100 */
[----:B------:R-:W-:Y:S01]  /*9e40*/  F2FP.F16.E4M3.UNPACK_B R30, R30.H1 ;  /* 0x0000001eff1e723e */ /* 0x000fe200030006ff */
[----:B------:R-:W-:Y:S02]  /*9e50*/  HADD2.F32 R33, -RZ, R41.H0_H0 ;  /* 0x20000029ff217230 */ /* 0x000fe40000004100 */
[C---:B------:R-:W-:Y:S01]  /*9e60*/  FMUL.FTZ R56, R40.reuse, R53 ;  /* 0x0000003528387220 */ /* 0x040fe20000410000 */
[----:B------:R-:W-:Y:S02]  /*9e70*/  HADD2.F32 R52, -RZ, R52.H1_H1 ;  /* 0x30000034ff347230 */ /* 0x000fe40000004100 */
[-C--:B------:R-:W-:Y:S01]  /*9e80*/  FMUL.FTZ R58, R40, R49.reuse ;  /* 0x00000031283a7220 */ /* 0x080fe20000410000 */
[C---:B------:R-:W-:Y:S01]  /*9e90*/  FFMA.FTZ R40, R39.reuse, R44, -R54 ;  /* 0x0000002c27287223 */ /* 0x040fe20000010836 */
[----:B------:R-:W-:Y:S01]  /*9ea0*/  FFMA.FTZ R39, R39, R50, R35 ;  /* 0x0000003227277223 */ /* 0x000fe20000010023 */
[C---:B------:R-:W-:Y:S01]  /*9eb0*/  FFMA.FTZ R35, R33.reuse, R49, -R56 ;  /* 0x0000003121237223 */ /* 0x040fe20000010838 */
[----:B------:R-:W-:Y:S01]  /*9ec0*/  HADD2.F32 R49, -RZ, R48.H1_H1 ;  /* 0x30000030ff317230 */ /* 0x000fe20000004100 */
[----:B------:R-:W-:Y:S01]  /*9ed0*/  F2FP.F16.E4M3.UNPACK_B R48, R45.H1 ;  /* 0x0000002dff30723e */ /* 0x000fe200030006ff */
[----:B------:R-:W-:Y:S01]  /*9ee0*/  FFMA.FTZ R33, R33, R53, R58 ;  /* 0x0000003521217223 */ /* 0x000fe2000001003a */
[----:B------:R-:W-:Y:S01]  /*9ef0*/  HADD2.F32 R42, -RZ, R42.H1_H1 ;  /* 0x3000002aff2a7230 */ /* 0x000fe20000004100 */
[----:B------:R-:W-:Y:S01]  /*9f00*/  F2FP.SATFINITE.E4M3.F32.PACK_AB_MERGE_C R32, R39, R32, RZ ;  /* 0x000000202720723e */ /* 0x000fe200048070ff */
[----:B------:R-:W-:-:S02]  /*9f10*/  HADD2.F32 R53, -RZ, R51.H0_H0 ;  /* 0x20000033ff357230 */ /* 0x000fc40000004100 */
[----:B------:R-:W-:Y:S02]  /*9f20*/  HADD2.F32 R44, -RZ, R47.H0_H0 ;  /* 0x2000002fff2c7230 */ /* 0x000fe40000004100 */
        /* <DEDUP_REMOVED lines=16> */
[----:B------:R-:W-:Y:S01]  /*a030*/  F2FP.SATFINITE.E4M3.F32.PACK_AB_MERGE_C R13, R28, R13, R32 ;  /* 0x0000000d1c0d723e */ /* 0x000fe20004807020 */
[----:B------:R-:W-:Y:S02]  /*a040*/  HADD2.F32 R54, -RZ, R53.H0_H0 ;  /* 0x20000035ff367230 */ /* 0x000fe40000004100 */
[----:B------:R-:W-:Y:S01]  /*a050*/  FMUL.FTZ R58, R47, R52 ;  /* 0x000000342f3a7220 */ /* 0x000fe20000410000 */
[----:B------:R-:W-:-:S02]  /*a060*/  HADD2.F32 R46, -RZ, R43.H0_H0 ;  /* 0x2000002bff2e7230 */ /* 0x000fc40000004100 */
[----:B------:R-:W-:Y:S02]  /*a070*/  HADD2.F32 R55, -RZ, R51.H1_H1 ;  /* 0x30000033ff377230 */ /* 0x000fe40000004100 */
        /* <DEDUP_REMOVED lines=16> */
[----:B------:R-:W-:Y:S01]  /*a180*/  FFMA.FTZ R48, R48, R55, R58 ;  /* 0x0000003730307223 */ /* 0x000fe2000001003a */
[----:B------:R-:W-:-:S02]  /*a190*/  HADD2.F32 R43, -RZ, R52.H0_H0 ;  /* 0x20000034ff2b7230 */ /* 0x000fc40000004100 */
[C---:B------:R-:W-:Y:S01]  /*a1a0*/  FFMA.FTZ R56, R38.reuse, R51, -R15 ;  /* 0x0000003326387223 */ /* 0x040fe2000001080f */
[--C-:B------:R-:W-:Y:S02]  /*a1b0*/  HADD2.F32 R20, -RZ, R29.reuse.H0_H0 ;  /* 0x2000001dff147230 */ /* 0x100fe40000004100 */
        /* <DEDUP_REMOVED lines=26> */
[----:B------:R-:W-:Y:S02]  /*a360*/  HADD2.F32 R34, -RZ, R34.H1_H1 ;  /* 0x30000022ff227230 */ /* 0x000fe40000004100 */
[----:B------:R-:W-:-:S02]  /*a370*/  HADD2.F32 R51, -RZ, R38.H1_H1 ;  /* 0x30000026ff337230 */ /* 0x000fc40000004100 */
[----:B------:R-:W-:Y:S01]  /*a380*/  FFMA.FTZ R57, R14, R29, -R57 ;  /* 0x0000001d0e397223 */ /* 0x000fe20000010839 */
[----:B------:R-:W-:Y:S02]  /*a390*/  HADD2.F32 R30, -RZ, R30.H1_H1 ;  /* 0x3000001eff1e7230 */ /* 0x000fe40000004100 */
[----:B------:R-:W-:Y:S01]  /*a3a0*/  FMUL.FTZ R20, R34, R43 ;  /* 0x0000002b22147220 */ /* 0x000fe20000410000 */
[----:B------:R-:W-:Y:S01]  /*a3b0*/  FFMA.FTZ R50, R14, R50, R15 ;  /* 0x000000320e327223 */ /* 0x000fe2000001000f */
[-C--:B------:R-:W-:Y:S01]  /*a3c0*/  FMUL.FTZ R29, R34, R51.reuse ;  /* 0x00000033221d7220 */ /* 0x080fe20000410000 */
[--C-:B------:R-:W-:Y:S02]  /*a3d0*/  HADD2.F32 R15, -RZ, R12.reuse.H0_H0 ;  /* 0x2000000cff0f7230 */ /* 0x100fe40000004100 */
[C---:B------:R-:W-:Y:S01]  /*a3e0*/  FFMA.FTZ R51, R30.reuse, R51, R20 ;  /* 0x000000331e337223 */ /* 0x040fe20000010014 */
[----:B------:R-:W-:Y:S02]  /*a3f0*/  HADD2.F32 R14, -RZ, R12.H1_H1 ;  /* 0x3000000cff0e7230 */ /* 0x000fe40000004100 */
[----:B------:R-:W-:Y:S01]  /*a400*/  FFMA.FTZ R34, R30, R43, -R29 ;  /* 0x0000002b1e227223 */ /* 0x000fe2000001081d */
[----:B------:R-:W-:-:S02]  /*a410*/  HADD2.F32 R12, -RZ, R7.H0_H0 ;  /* 0x20000007ff0c7230 */ /* 0x000fc40000004100 */
[--C-:B------:R-:W-:Y:S01]  /*a420*/  HADD2.F32 R20, -RZ, R4.reuse.H1_H1 ;  /* 0x30000004ff147230 */ /* 0x100fe20000004100 */
[----:B------:R-:W-:Y:S01]  /*a430*/  F2FP.SATFINITE.E4M3.F32.PACK_AB_MERGE_C R50, R51, R50, RZ ;  /* 0x000000323332723e */ /* 0x000fe200048070ff */
[----:B------:R-:W-:Y:S01]  /*a440*/  HADD2.F32 R7, -RZ, R7.H1_H1 ;  /* 0x30000007ff077230 */ /* 0x000fe20000004100 */
[----:B------:R-:W-:Y:S01]  /*a450*/  F2FP.SATFINITE.E4M3.F32.PACK_AB_MERGE_C R34, R34, R57, RZ ;  /* 0x000000392222723e */ /* 0x000fe200048070ff */
[----:B------:R-:W-:Y:S02]  /*a460*/  HADD2.F32 R29, -RZ, R4.H0_H0 ;  /* 0x20000004ff1d7230 */ /* 0x000fe40000004100 */
[--C-:B------:R-:W-:Y:S02]  /*a470*/  HADD2.F32 R4, -RZ, R5.reuse.H0_H0 ;  /* 0x20000005ff047230 */ /* 0x100fe40000004100 */
[C---:B------:R-:W-:Y:S01]  /*a480*/  FMUL.FTZ R30, R7.reuse, R20 ;  /* 0x00000014071e7220 */ /* 0x040fe20000410000 */
[----:B------:R-:W-:Y:S02]  /*a490*/  HADD2.F32 R5, -RZ, R5.H1_H1 ;  /* 0x30000005ff057230 */ /* 0x000fe40000004100 */
[C---:B------:R-:W-:Y:S01]  /*a4a0*/  FMUL.FTZ R43, R12.reuse, R29 ;  /* 0x0000001d0c2b7220 */ /* 0x040fe20000410000 */
[-C--:B------:R-:W-:Y:S01]  /*a4b0*/  FMUL.FTZ R7, R7, R14.reuse ;  /* 0x0000000e07077220 */ /* 0x080fe20000410000 */
[----:B------:R-:W-:Y:S01]  /*a4c0*/  FMUL.FTZ R12, R12, R15 ;  /* 0x0000000f0c0c7220 */ /* 0x000fe20000410000 */
[----:B------:R-:W-:-:S02]  /*a4d0*/  FFMA.FTZ R30, R5, R14, -R30 ;  /* 0x0000000e051e7223 */ /* 0x000fc4000001081e */
[----:B------:R-:W-:Y:S01]  /*a4e0*/  FFMA.FTZ R14, R5, R20, R7 ;  /* 0x00000014050e7223 */ /* 0x000fe20000010007 */
[C---:B------:R-:W-:Y:S01]  /*a4f0*/  FFMA.FTZ R43, R4.reuse, R15, -R43 ;  /* 0x0000000f042b7223 */ /* 0x040fe2000001082b */
[----:B------:R-:W-:Y:S01]  /*a500*/  FFMA.FTZ R29, R4, R29, R12 ;  /* 0x0000001d041d7223 */ /* 0x000fe2000001000c */
        /* <DEDUP_REMOVED lines=14> */
.L_x_10480:
[----:B------:R-:W-:Y:S05]  /*a5f0*/  BSYNC B1 ;  /* 0x0000000000017941 */ /* 0x000fea0003800000 */
.L_x_10479:
        /* <DEDUP_REMOVED lines=68> */
[----:B-1----:R-:W-:-:S02]  /*aa40*/  PRMT R39, R30, 0x7054, R37 ;  /* 0x000070541e277816 */ /* 0x002fc40000000025 */
        /* <DEDUP_REMOVED lines=186> */
.L_x_10469:
[----:B------:R-:W-:Y:S05]  /*b5f0*/  BSYNC B0 ;  /* 0x0000000000007941 */ /* 0x000fea0003800000 */
.L_x_10462:
        /* <DEDUP_REMOVED lines=8> */
.L_x_10459:
[----:B0-2---:R-:W-:-:S05]  /*b680*/  IMAD.U32 R0, RZ, RZ, UR36 ;  /* 0x00000024ff007e24 */ /* 0x005fca000f8e00ff */
[----:B------:R-:W-:-:S13]  /*b690*/  ISETP.NE.AND P1, PT, R0, 0x3, PT ;  /* 0x000000030000780c */ /* 0x000fda0003f25270 */
[----:B------:R-:W-:Y:S05]  /*b6a0*/  @!P1 BRA `(.L_x_10481) ;  /* 0x0000000000049947 */ /* 0x000fea0003800000 */
[----:B------:R-:W-:Y:S01]  /*b6b0*/  BPT.TRAP 0x1 ;  /* 0x000000040000795c */ /* 0x000fe20000300000 */
.L_x_10481:
[----:B------:R-:W-:Y:S02]  /*b6c0*/  LEA R0, R18, R16, 0x3 ;  /* 0x0000001012007211 */ /* 0x000fe400078e18ff */
[----:B-1----:R-:W-:-:S04]  /*b6d0*/  SHF.L.U32 R3, R152, 0x1f, RZ ;  /* 0x0000001f98037819 */ /* 0x002fc800000006ff */
[----:B------:R0:W1:Y:S01]  /*b6e0*/  SYNCS.PHASECHK.TRANS64.TRYWAIT P0, [R0+URZ+0x19c30], R3 ;  /* 0x019c3003000075a7 */ /* 0x000062000800017f */
[----:B------:R-:W-:Y:S05]  /*b6f0*/  @!P1 BRA `(.L_x_10482) ;  /* 0x0000000000049947 */ /* 0x000fea0003800000 */
[----:B------:R-:W-:Y:S01]  /*b700*/  BPT.TRAP 0x1 ;  /* 0x000000040000795c */ /* 0x000fe20000300000 */
.L_x_10482:
[----:B---3-5:R-:W2:Y:S02]  /*b710*/  S2R R4, SR_TID.X ;  /* 0x0000000000047919 */ /* 0x028ea40000002100 */
[----:B--2---:R-:W-:-:S04]  /*b720*/  LOP3.LUT R4, R4, 0x7f, RZ, 0xc0, !PT ;  /* 0x0000007f04047812 */ /* 0x004fc800078ec0ff */
[----:B------:R-:W-:Y:S01]  /*b730*/  ISETP.NE.AND P2, PT, R4, RZ, PT ;  /* 0x000000ff0400720c */ /* 0x000fe20003f45270 */
[----:B-1----:R-:W-:-:S12]  /*b740*/  @P0 BRA `(.L_x_10483) ;  /* 0x0000000000080947 */ /* 0x002fd80003800000 */
[----:B------:R-:W1:Y:S02]  /*b750*/  SYNCS.PHASECHK.TRANS64.TRYWAIT P0, [R0+URZ+0x19c30], R3 ;  /* 0x019c3003000075a7 */ /* 0x000e64000800017f */
[----:B-1----:R-:W-:Y:S05]  /*b760*/  @!P0 BRA `(.L_x_10484) ;  /* 0x0000011c00d48947 */ /* 0x002fea0003800000 */
.L_x_10483:
[----:B------:R-:W-:Y:S05]  /*b770*/  WARPSYNC.ALL ;  /* 0x0000000000007948 */ /* 0x000fea0003800000 */
[----:B01----:R-:W-:Y:S01]  /*b780*/  VIADD R3, R16, 0x13800 ;  /* 0x0001380010037836 */ /* 0x003fe20000000000 */
[----:B------:R-:W-:Y:S01]  /*b790*/  LOP3.LUT R4, R36, 0x10000, RZ, 0xfc, !PT ;  /* 0x0001000024047812 */ /* 0x000fe200078efcff */
[----:B------:R-:W-:Y:S01]  /*b7a0*/  IMAD.MOV.U32 R5, RZ, RZ, -0x3ffffff0 ;  /* 0xc0000010ff057424 */ /* 0x000fe200078e00ff */
[----:B------:R-:W2:Y:S01]  /*b7b0*/  LDL R91, [R1+0x38] ;  /* 0x00003800015b7983 */ /* 0x000ea20000100800 */
[----:B------:R-:W-:Y:S01]  /*b7c0*/  IMAD.MOV.U32 R9, RZ, RZ, -0x3ffffff0 ;  /* 0xc0000010ff097424 */ /* 0x000fe200078e00ff */
[----:B------:R-:W-:Y:S01]  /*b7d0*/  SHF.R.U32.HI R3, RZ, 0x4, R3 ;  /* 0x00000004ff037819 */ /* 0x000fe20000011603 */
[----:B------:R-:W-:Y:S01]  /*b7e0*/  IMAD.MOV.U32 R157, RZ, RZ, -0x3ffffff0 ;  /* 0xc0000010ff9d7424 */ /* 0x000fe200078e00ff */
[----:B------:R-:W2:Y:S01]  /*b7f0*/  LDL R94, [R1+0x18] ;  /* 0x00001800015e7983 */ /* 0x000ea20000100800 */
[----:B------:R-:W-:Y:S01]  /*b800*/  IMAD.MOV.U32 R7, RZ, RZ, -0x3ffffff0 ;  /* 0xc0000010ff077424 */ /* 0x000fe200078e00ff */
[----:B------:R-:W-:Y:S01]  /*b810*/  LOP3.LUT R3, R3, 0x3fff, RZ, 0xc0, !PT ;  /* 0x00003fff03037812 */ /* 0x000fe200078ec0ff */
[----:B------:R-:W-:Y:S01]  /*b820*/  ULDC UR38, c[0x0][0x988] ;  /* 0x0002620000267ab9 */ /* 0x000fe20000000800 */
[----:B------:R-:W3:Y:S01]  /*b830*/  LDL R89, [R1+0x34] ;  /* 0x0000340001597983 */ /* 0x000ee20000100800 */
[----:B------:R-:W-:Y:S01]  /*b840*/  ULDC UR39, c[0x0][0x988] ;  /* 0x0002620000277ab9 */ /* 0x000fe20000000800 */
[----:B----4-:R-:W-:-:S02]  /*b850*/  LOP3.LUT R21, R3, 0x10000, RZ, 0xfc, !PT ;  /* 0x0001000003157812 */ /* 0x010fc400078efcff */
[----:B------:R-:W4:Y:S03]  /*b860*/  LDL R90, [R1+0x20] ;  /* 0x00002000015a7983 */ /* 0x000f260000100800 */
[----:B------:R-:W-:Y:S01]  /*b870*/  IMAD R8, R18, 0x300, R21 ;  /* 0x0000030012087824 */ /* 0x000fe200078e0215 */
[----:B------:R-:W-:Y:S01]  /*b880*/  R2UR UR4, R4 ;  /* 0x00000000040472ca */ /* 0x000fe200000e0000 */
[----:B------:R-:W5:Y:S01]  /*b890*/  LDL R92, [R1+0x1c] ;  /* 0x00001c00015c7983 */ /* 0x000f620000100800 */
[----:B------:R-:W-:Y:S02]  /*b8a0*/  R2UR UR5, R5 ;  /* 0x00000000050572ca */ /* 0x000fe400000e0000 */
[----:B------:R-:W-:Y:S02]  /*b8b0*/  R2UR UR6, R8 ;  /* 0x00000000080672ca */ /* 0x000fe400000e0000 */
[----:B------:R-:W-:Y:S01]  /*b8c0*/  R2UR UR7, R9 ;  /* 0x00000000090772ca */ /* 0x000fe200000e0000 */
[----:B------:R-:W-:-:S12]  /*b8d0*/  WARPGROUP.ARRIVE ;  /* 0x00000000000079c5 */ /* 0x000fd80000000000 */
[----:B------:R-:W-:Y:S01]  /*b8e0*/  QGMMA.64x128x32.F32.E4M3.E4M3 R24, gdesc[UR4], RZ, !UPT, gsb0 ;  /* 0x01e00000041879f3 */ /* 0x000fe2000c0008ff */
[----:B------:R-:W-:Y:S02]  /*b8f0*/  VIADD R156, R4, 0x180 ;  /* 0x00000180049c7836 */ /* 0x000fe40000000000 */
[----:B------:R-:W-:Y:S01]  /*b900*/  VIADD R6, R8, 0x100 ;  /* 0x0000010008067836 */ /* 0x000fe20000000000 */
[----:B------:R-:W-:Y:S02]  /*b910*/  R2UR UR5, R157 ;  /* 0x000000009d0572ca */ /* 0x000fe400000e0000 */
[----:B------:R-:W-:Y:S02]  /*b920*/  R2UR UR4, R156 ;  /* 0x000000009c0472ca */ /* 0x000fe400000e0000 */
[----:B------:R-:W-:Y:S02]  /*b930*/  R2UR UR6, R6 ;  /* 0x00000000060672ca */ /* 0x000fe400000e0000 */
[----:B------:R-:W-:Y:S01]  /*b940*/  R2UR UR7, R7 ;  /* 0x00000000070772ca */ /* 0x000fe200000e0000 */
[----:B------:R-:W-:-:S02]  /*b950*/  VIADD R6, R4, 0x300 ;  /* 0x0000030004067836 */ /* 0x000fc40000000000 */
        /* <DEDUP_REMOVED lines=15> */
[C---:B------:R-:W-:Y:S02]  /*ba50*/  FMUL.FTZ R111, R2.reuse, R26 ;  /* 0x0000001a026f7220 */ /* 0x040fe40000410000 */
[----:B------:R-:W0:Y:S01]  /*ba60*/  LDC R26, c[0x0][0x448] ;  /* 0x00011200ff1a7b82 */ /* 0x000e220000000800 */
[C---:B------:R-:W-:Y:S01]  /*ba70*/  FMUL.FTZ R109, R2.reuse, R27 ;  /* 0x0000001b026d7220 */ /* 0x040fe20000410000 */
[C---:B------:R-:W-:Y:S01]  /*ba80*/  FMUL.FTZ R15, R2.reuse, R40 ;  /* 0x00000028020f7220 */ /* 0x040fe20000410000 */
[----:B------:R-:W-:Y:S01]  /*ba90*/  FMUL.FTZ R40, R2, R30 ;  /* 0x0000001e02287220 */ /* 0x000fe20000410000 */
[----:B0-----:R-:W-:-:S13]  /*baa0*/  ISETP.NE.AND P0, PT, R26, 0x1, PT ;  /* 0x000000011a00780c */ /* 0x001fda0003f05270 */
[----:B------:R-:W0:Y:S08]  /*bab0*/  @P0 LDC R27, c[0x0][0x44c] ;  /* 0x00011300ff1b0b82 */ /* 0x000e300000000800 */
[----:B------:R-:W1:Y:S01]  /*bac0*/  @P0 LDC R30, c[0x0][0x450] ;  /* 0x00011400ff1e0b82 */ /* 0x000e620000000800 */
[----:B--2---:R-:W-:Y:S02]  /*bad0*/  IMAD.IADD R26, R91, 0x1, R94 ;  /* 0x000000015b1a7824 */ /* 0x004fe400078e025e */
[C---:B------:R-:W-:Y:S01]  /*bae0*/  FMUL.FTZ R3, R2.reuse, R24 ;  /* 0x0000001802037220 */ /* 0x040fe20000410000 */
[C---:B------:R-:W-:Y:S01]  /*baf0*/  FMUL.FTZ R24, R2.reuse, R44 ;  /* 0x0000002c02187220 */ /* 0x040fe20000410000 */
[----:B------:R-:W-:Y:S01]  /*bb00*/  FMUL.FTZ R44, R2, R38 ;  /* 0x00000026022c7220 */ /* 0x000fe20000410000 */
[----:B0-----:R-:W-:-:S05]  /*bb10*/  @P0 IMAD.HI.U32 R27, R26, R27, RZ ;  /* 0x0000001b1a1b0227 */ /* 0x001fca00078e00ff */
[----:B-1----:R-:W-:Y:S01]  /*bb20*/  @P0 SHF.R.U32.HI R26, RZ, R30, R27 ;  /* 0x0000001eff1a0219 */ /* 0x002fe2000001161b */
[----:B------:R-:W-:-:S04]  /*bb30*/  IMAD.MOV.U32 R27, RZ, RZ, -0x80 ;  /* 0xffffff80ff1b7424 */ /* 0x000fc800078e00ff */
[----:B------:R-:W0:Y:S01]  /*bb40*/  SHFL.IDX PT, R38, R26, 0x1, 0x1c1f ;  /* 0x003c1f001a267f89 */ /* 0x000e2200000e0000 */
[----:B------:R-:W-:-:S04]  /*bb50*/  IMAD R27, R88, R27, 0x80 ;  /* 0x00000080581b7424 */ /* 0x000fc800078e021b */
[----:B------:R-:W-:Y:S01]  /*bb60*/  VIADD R30, R27, 0x1 ;  /* 0x000000011b1e7836 */ /* 0x000fe20000000000 */
[----:B------:R-:W1:Y:S01]  /*bb70*/  MUFU.TANH R111, R111 ;  /* 0x0000006f006f7308 */ /* 0x000e620000002400 */
[----:B----4-:R-:W-:Y:S02]  /*bb80*/  IMAD.IADD R27, R90, 0x1, R27 ;  /* 0x000000015a1b7824 */ /* 0x010fe400078e021b */
[----:B---3--:R-:W-:Y:S02]  /*bb90*/  IMAD R30, R89, -0x2, R30 ;  /* 0xfffffffe591e7824 */ /* 0x008fe400078e021e */
[----:B------:R-:W-:-:S03]  /*bba0*/  FMUL.FTZ R31, R2, R31 ;  /* 0x0000001f021f7220 */ /* 0x000fc60000410000 */
[----:B------:R-:W2:Y:S01]  /*bbb0*/  MUFU.TANH R109, R109 ;  /* 0x0000006d006d7308 */ /* 0x000ea20000002400 */
[----:B------:R-:W-:Y:S02]  /*bbc0*/  IMAD R27, R89, -0x2, R27 ;  /* 0xfffffffe591b7824 */ /* 0x000fe400078e021b */
[----:B------:R-:W-:Y:S01]  /*bbd0*/  FMUL.FTZ R20, R2, R41 ;  /* 0x0000002902147220 */ /* 0x000fe20000410000 */
[----:B-----5:R-:W-:Y:S01]  /*bbe0*/  IADD3 R30, -R92, R30, R90 ;  /* 0x0000001e5c1e7210 */ /* 0x020fe20007ffe15a */
[----:B------:R-:W-:-:S03]  /*bbf0*/  FMUL.FTZ R41, R2, R34 ;  /* 0x0000002202297220 */ /* 0x000fc60000410000 */
[----:B------:R-:W3:Y:S01]  /*bc00*/  MUFU.TANH R40, R40 ;  /* 0x0000002800287308 */ /* 0x000ee20000002400 */
[----:B------:R-:W-:Y:S01]  /*bc10*/  FMUL.FTZ R34, R2, R35 ;  /* 0x0000002302227220 */ /* 0x000fe20000410000 */
[----:B0-----:R-:W-:-:S06]  /*bc20*/  VIADDMNMX R38, R38, R30, R27, PT ;  /* 0x0000001e26267246 */ /* 0x001fcc000380011b */
[----:B------:R-:W0:Y:S01]  /*bc30*/  MUFU.TANH R31, R31 ;  /* 0x0000001f001f7308 */ /* 0x000e220000002400 */
[C---:B------:R-:W-:Y:S02]  /*bc40*/  ISETP.GT.AND P3, PT, R38.reuse, RZ, PT ;  /* 0x000000ff2600720c */ /* 0x040fe40003f64270 */
[----:B------:R-:W-:Y:S01]  /*bc50*/  ISETP.GT.AND P4, PT, R38, 0x1, PT ;  /* 0x000000012600780c */ /* 0x000fe20003f84270 */
[----:B------:R-:W-:-:S04]  /*bc60*/  FMUL.FTZ R8, R2, R25 ;  /* 0x0000001902087220 */ /* 0x000fc80000410000 */
[----:B------:R-:W4:Y:S01]  /*bc70*/  MUFU.TANH R41, R41 ;  /* 0x0000002900297308 */ /* 0x000f220000002400 */
[----:B------:R-:W-:Y:S01]  /*bc80*/  FMUL.FTZ R25, R2, R45 ;  /* 0x0000002d02197220 */ /* 0x000fe20000410000 */
[----:B------:R-:W-:Y:S01]  /*bc90*/  ISETP.GT.AND P5, PT, R38, 0x8, PT ;  /* 0x000000082600780c */ /* 0x000fe20003fa4270 */
[C---:B------:R-:W-:Y:S01]  /*bca0*/  FMUL.FTZ R45, R2.reuse, R39 ;  /* 0x00000027022d7220 */ /* 0x040fe20000410000 */
[----:B-1----:R-:W-:Y:S02]  /*bcb0*/  FSEL R111, R111, -INF , P3 ;  /* 0xff8000006f6f7808 */ /* 0x002fe40001800000 */
[----:B--2---:R-:W-:Y:S02]  /*bcc0*/  FSEL R109, R109, -INF , P4 ;  /* 0xff8000006d6d7808 */ /* 0x004fe40002000000 */
[----:B------:R-:W1:Y:S01]  /*bcd0*/  MUFU.TANH R34, R34 ;  /* 0x0000002200227308 */ /* 0x000e620000002400 */
[C---:B------:R-:W-:Y:S01]  /*bce0*/  FMUL.FTZ R13, R2.reuse, R36 ;  /* 0x00000024020d7220 */ /* 0x040fe20000410000 */
[----:B------:R-:W-:Y:S01]  /*bcf0*/  FMUL.FTZ R36, R2, R56 ;  /* 0x0000003802247220 */ /* 0x000fe20000410000 */
[----:B------:R-:W-:Y:S01]  /*bd00*/  ISETP.GT.AND P3, PT, R38, 0x9, PT ;  /* 0x000000092600780c */ /* 0x000fe20003f64270 */
[----:B------:R-:W-:Y:S01]  /*bd10*/  FMUL.FTZ R42, R2, R42 ;  /* 0x0000002a022a7220 */ /* 0x000fe20000410000 */
[----:B---3--:R-:W-:-:S02]  /*bd20*/  FSEL R35, R40, -INF , P5 ;  /* 0xff80000028237808 */ /* 0x008fc40002800000 */
[----:B------:R-:W-:Y:S01]  /*bd30*/  FMNMX.FTZ R56, R111, R109, !PT ;  /* 0x0000006d6f387209 */ /* 0x000fe20007810000 */
[----:B------:R-:W2:Y:S01]  /*bd40*/  MUFU.TANH R44, R44 ;  /* 0x0000002c002c7308 */ /* 0x000ea20000002400 */
[C---:B------:R-:W-:Y:S01]  /*bd50*/  FMUL.FTZ R10, R2.reuse, R29 ;  /* 0x0000001d020a7220 */ /* 0x040fe20000410000 */
[----:B------:R-:W-:Y:S01]  /*bd60*/  FMUL.FTZ R29, R2, R49 ;  /* 0x00000031021d7220 */ /* 0x000fe20000410000 */
[----:B------:R-:W-:Y:S01]  /*bd70*/  ISETP.GT.AND P4, PT, R38, 0x10, PT ;  /* 0x000000102600780c */ /* 0x000fe20003f84270 */
[----:B------:R-:W-:Y:S01]  /*bd80*/  FMUL.FTZ R49, R2, R43 ;  /* 0x0000002b02317220 */ /* 0x000fe20000410000 */
[----:B0-----:R-:W-:Y:S02]  /*bd90*/  FSEL R31, R31, -INF , P3 ;  /* 0xff8000001f1f7808 */ /* 0x001fe40001800000 */
[----:B------:R-:W-:Y:S01]  /*bda0*/  FMNMX.FTZ R56, R35, R56, !PT ;  /* 0x0000003823387209 */ /* 0x000fe20007810000 */
[----:B------:R-:W0:Y:S01]  /*bdb0*/  MUFU.TANH R45, R45 ;  /* 0x0000002d002d7308 */ /* 0x000e220000002400 */
[----:B------:R-:W-:Y:S01]  /*bdc0*/  ISETP.GT.AND P3, PT, R38, 0x11, PT ;  /* 0x000000112600780c */ /* 0x000fe20003f64270 */
[----:B------:R-:W-:Y:S01]  /*bdd0*/  FMUL.FTZ R43, R2, R46 ;  /* 0x0000002e022b7220 */ /* 0x000fe20000410000 */
[----:B----4-:R-:W-:-:S02]  /*bde0*/  FSEL R41, R41, -INF , P4 ;  /* 0xff80000029297808 */ /* 0x010fc40002000000 */
[----:B------:R-:W-:-:S03]  /*bdf0*/  FMNMX.FTZ R56, R31, R56, !PT ;  /* 0x000000381f387209 */ /* 0x000fc60007810000 */
[----:B------:R-:W3:Y:S01]  /*be00*/  MUFU.TANH R42, R42 ;  /* 0x0000002a002a7308 */ /* 0x000ee20000002400 */
[C---:B------:R-:W-:Y:S01]  /*be10*/  FMUL.FTZ R12, R2.reuse, R33 ;  /* 0x00000021020c7220 */ /* 0x040fe20000410000 */
[----:B------:R-:W-:Y:S01]  /*be20*/  FMUL.FTZ R33, R2, R53 ;  /* 0x0000003502217220 */ /* 0x000fe20000410000 */
[----:B------:R-:W-:Y:S01]  /*be30*/  ISETP.GT.AND P4, PT, R38, 0x18, PT ;  /* 0x000000182600780c */ /* 0x000fe20003f84270 */
[----:B------:R-:W-:Y:S01]  /*be40*/  FMUL.FTZ R53, R2, R47 ;  /* 0x0000002f02357220 */ /* 0x000fe20000410000 */
[----:B-1----:R-:W-:Y:S02]  /*be50*/  FSEL R39, R34, -INF , P3 ;  /* 0xff80000022277808 */ /* 0x002fe40001800000 */
[----:B------:R-:W-:Y:S01]  /*be60*/  FMNMX.FTZ R56, R41, R56, !PT ;  /* 0x0000003829387209 */ /* 0x000fe20007810000 */
[----:B------:R-:W1:Y:S01]  /*be70*/  MUFU.TANH R49, R49 ;  /* 0x0000003100317308 */ /* 0x000e620000002400 */
[C---:B------:R-:W-:Y:S01]  /*be80*/  FMUL.FTZ R14, R2.reuse, R37 ;  /* 0x00000025020e7220 */ /* 0x040fe20000410000 */
[----:B------:R-:W-:Y:S01]  /*be90*/  FMUL.FTZ R37, R2, R57 ;  /* 0x0000003902257220 */ /* 0x000fe20000410000 */
[----:B------:R-:W-:Y:S01]  /*bea0*/  ISETP.GT.AND P3, PT, R38, 0x19, PT ;  /* 0x000000192600780c */ /* 0x000fe20003f64270 */
[----:B------:R-:W-:Y:S01]  /*beb0*/  FMUL.FTZ R57, R2, R50 ;  /* 0x0000003202397220 */ /* 0x000fe20000410000 */
[----:B--2---:R-:W-:-:S02]  /*bec0*/  FSEL R47, R44, -INF , P4 ;  /* 0xff8000002c2f7808 */ /* 0x004fc40002000000 */
[----:B------:R-:W-:Y:S01]  /*bed0*/  FMNMX.FTZ R56, R39, R56, !PT ;  /* 0x0000003827387209 */ /* 0x000fe20007810000 */
[----:B------:R-:W2:Y:S01]  /*bee0*/  MUFU.TANH R43, R43 ;  /* 0x0000002b002b7308 */ /* 0x000ea20000002400 */
[----:B------:R-:W-:Y:S01]  /*bef0*/  ISETP.GT.AND P4, PT, R38, 0x20, PT ;  /* 0x000000202600780c */ /* 0x000fe20003f84270 */
[----:B------:R-:W-:Y:S01]  /*bf00*/  FMUL.FTZ R46, R2, R51 ;  /* 0x00000033022e7220 */ /* 0x000fe20000410000 */
[----:B0-----:R-:W-:Y:S02]  /*bf10*/  FSEL R45, R45, -INF , P3 ;  /* 0xff8000002d2d7808 */ /* 0x001fe40001800000 */
[----:B------:R-:W-:-:S03]  /*bf20*/  FMNMX.FTZ R56, R47, R56, !PT ;  /* 0x000000382f387209 */ /* 0x000fc60007810000 */
[----:B------:R-:W0:Y:S01]  /*bf30*/  MUFU.TANH R53, R53 ;  /* 0x0000003500357308 */ /* 0x000e220000002400 */
[C---:B------:R-:W-:Y:S01]  /*bf40*/  FMUL.FTZ R9, R2.reuse, R28 ;  /* 0x0000001c02097220 */ /* 0x040fe20000410000 */
[----:B------:R-:W-:Y:S01]  /*bf50*/  FMUL.FTZ R28, R2, R48 ;  /* 0x00000030021c7220 */ /* 0x000fe20000410000 */
[----:B------:R-:W-:Y:S01]  /*bf60*/  ISETP.GT.AND P3, PT, R38, 0x21, PT ;  /* 0x000000212600780c */ /* 0x000fe20003f64270 */
[----:B------:R-:W-:Y:S01]  /*bf70*/  FMUL.FTZ R48, R2, R54 ;  /* 0x0000003602307220 */ /* 0x000fe20000410000 */
[----:B---3--:R-:W-:Y:S02]  /*bf80*/  FSEL R51, R42, -INF , P4 ;  /* 0xff8000002a337808 */ /* 0x008fe40002000000 */
[----:B------:R-:W-:Y:S01]  /*bf90*/  FMNMX.FTZ R56, R45, R56, !PT ;  /* 0x000000382d387209 */ /* 0x000fe20007810000 */
[----:B------:R-:W3:Y:S01]  /*bfa0*/  MUFU.TANH R57, R57 ;  /* 0x0000003900397308 */ /* 0x000ee20000002400 */
[----:B------:R-:W-:Y:S01]  /*bfb0*/  ISETP.GT.AND P4, PT, R38, 0x28, PT ;  /* 0x000000282600780c */ /* 0x000fe20003f84270 */
[----:B------:R-:W-:Y:S01]  /*bfc0*/  FMUL.FTZ R50, R2, R55 ;  /* 0x0000003702327220 */ /* 0x000fe20000410000 */
[----:B-1----:R-:W-:-:S02]  /*bfd0*/  FSEL R49, R49, -INF , P3 ;  /* 0xff80000031317808 */ /* 0x002fc40001800000 */
[----:B------:R-:W-:-:S03]  /*bfe0*/  FMNMX.FTZ R56, R51, R56, !PT ;  /* 0x0000003833387209 */ /* 0x000fc60007810000 */
[----:B------:R-:W1:Y:S01]  /*bff0*/  MUFU.TANH R46, R46 ;  /* 0x0000002e002e7308 */ /* 0x000e620000002400 */
[C---:B------:R-:W-:Y:S01]  /*c000*/  FMUL.FTZ R11, R2.reuse, R32 ;  /* 0x00000020020b7220 */ /* 0x040fe20000410000 */
[----:B------:R-:W-:Y:S01]  /*c010*/  FMUL.FTZ R32, R2, R52 ;  /* 0x0000003402207220 */ /* 0x000fe20000410000 */
[----:B------:R-:W-:Y:S01]  /*c020*/  ISETP.GT.AND P3, PT, R38, 0x29, PT ;  /* 0x000000292600780c */ /* 0x000fe20003f64270 */
[----:B------:R-:W-:Y:S01]  /*c030*/  FMUL.FTZ R52, R2, R58 ;  /* 0x0000003a02347220 */ /* 0x000fe20000410000 */
[----:B--2---:R-:W-:Y:S02]  /*c040*/  FSEL R55, R43, -INF , P4 ;  /* 0xff8000002b377808 */ /* 0x004fe40002000000 */
[----:B------:R-:W-:Y:S01]  /*c050*/  FMNMX.FTZ R56, R49, R56, !PT ;  /* 0x0000003831387209 */ /* 0x000fe20007810000 */
[----:B------:R-:W2:Y:S01]  /*c060*/  MUFU.TANH R48, R48 ;  /* 0x0000003000307308 */ /* 0x000ea20000002400 */
[----:B------:R-:W-:Y:S01]  /*c070*/  ISETP.GT.AND P4, PT, R38, 0x30, PT ;  /* 0x000000302600780c */ /* 0x000fe20003f84270 */
[----:B------:R-:W-:Y:S01]  /*c080*/  FMUL.FTZ R54, R2, R59 ;  /* 0x0000003b02367220 */ /* 0x000fe20000410000 */
[----:B0-----:R-:W-:-:S02]  /*c090*/  FSEL R53, R53, -INF , P3 ;  /* 0xff80000035357808 */ /* 0x001fc40001800000 */
[----:B------:R-:W-:-:S03]  /*c0a0*/  FMNMX.FTZ R56, R55, R56, !PT ;  /* 0x0000003837387209 */ /* 0x000fc60007810000 */
[----:B------:R-:W-:Y:S01]  /*c0b0*/  MUFU.TANH R50, R50 ;  /* 0x0000003200327308 */ /* 0x000fe20000002400 */
[----:B------:R-:W-:Y:S01]  /*c0c0*/  ISETP.GT.AND P3, PT, R38, 0x31, PT ;  /* 0x000000312600780c */ /* 0x000fe20003f64270 */
[----:B------:R-:W-:Y:S01]  /*c0d0*/  FMUL.FTZ R89, R2, R62 ;  /* 0x0000003e02597220 */ /* 0x000fe20000410000 */
[----:B---3--:R-:W-:Y:S02]  /*c0e0*/  FSEL R57, R57, -INF , P4 ;  /* 0xff80000039397808 */ /* 0x008fe40002000000 */
[----:B------:R-:W-:-:S03]  /*c0f0*/  FMNMX.FTZ R56, R53, R56, !PT ;  /* 0x0000003835387209 */ /* 0x000fc60007810000 */
[----:B------:R-:W0:Y:S01]  /*c100*/  MUFU.TANH R52, R52 ;  /* 0x0000003400347308 */ /* 0x000e220000002400 */
[----:B------:R-:W-:Y:S02]  /*c110*/  ISETP.GT.AND P4, PT, R38, 0x38, PT ;  /* 0x000000382600780c */ /* 0x000fe40003f84270 */
[----:B-1----:R-:W-:Y:S02]  /*c120*/  FSEL R59, R46, -INF , P3 ;  /* 0xff8000002e3b7808 */ /* 0x002fe40001800000 */
        /* <DEDUP_REMOVED lines=9> */
[----:B------:R-:W-:Y:S02]  /*c1c0*/  ISETP.GT.AND P4, PT, R38, 0x40, PT ;  /* 0x000000402600780c */ /* 0x000fe40003f84270 */
[----:B------:R-:W-:Y:S01]  /*c1d0*/  FMNMX.FTZ R56, R67, R56, !PT ;  /* 0x0000003843387209 */ /* 0x000fe20007810000 */
[----:B------:R-:W-:-:S04]  /*c1e0*/  FMUL.FTZ R97, R2, R75 ;  /* 0x0000004b02617220 */ /* 0x000fc80000410000 */
[----:B------:R3:W4:Y:S01]  /*c1f0*/  MUFU.TANH R40, R63 ;  /* 0x0000003f00287308 */ /* 0x0007220000002400 */
[----:B0-----:R-:W-:Y:S01]  /*c200*/  FSEL R75, R52, -INF , P4 ;  /* 0xff800000344b7808 */ /* 0x001fe20002000000 */
[----:B------:R-:W-:Y:S01]  /*c210*/  FMUL.FTZ R95, R2, R70 ;  /* 0x00000046025f7220 */ /* 0x000fe20000410000 */
[----:B---3--:R-:W-:-:S05]  /*c220*/  FSEL R63, R50, -INF , P3 ;  /* 0xff800000323f7808 */ /* 0x008fca0001800000 */
[----:B------:R-:W0:Y:S01]  /*c230*/  MUFU.TANH R91, R91 ;  /* 0x0000005b005b7308 */ /* 0x000e220000002400 */
[----:B------:R-:W-:Y:S02]  /*c240*/  ISETP.GT.AND P3, PT, R38, 0x41, PT ;  /* 0x000000412600780c */ /* 0x000fe40003f64270 */
[----:B------:R-:W-:Y:S01]  /*c250*/  FMNMX.FTZ R56, R63, R56, !PT ;  /* 0x000000383f387209 */ /* 0x000fe20007810000 */
[----:B------:R-:W-:Y:S01]  /*c260*/  FMUL.FTZ R34, R2, R71 ;  /* 0x0000004702227220 */ /* 0x000fe20000410000 */
[----:B------:R-:W-:Y:S02]  /*c270*/  ISETP.GT.AND P4, PT, R38, 0x48, PT ;  /* 0x000000482600780c */ /* 0x000fe40003f84270 */
[----:B-1----:R-:W-:Y:S01]  /*c280*/  FSEL R71, R54, -INF , P3 ;  /* 0xff80000036477808 */ /* 0x002fe20001800000 */
[----:B------:R-:W1:Y:S01]  /*c290*/  MUFU.TANH R93, R93 ;  /* 0x0000005d005d7308 */ /* 0x000e620000002400 */
[----:B------:R-:W-:Y:S01]  /*c2a0*/  FMNMX.FTZ R56, R75, R56, !PT ;  /* 0x000000384b387209 */ /* 0x000fe20007810000 */
[----:B------:R-:W-:Y:S01]  /*c2b0*/  FMUL.FTZ R99, R2, R74 ;  /* 0x0000004a02637220 */ /* 0x000fe20000410000 */
[----:B------:R-:W-:-:S02]  /*c2c0*/  ISETP.GT.AND P3, PT, R38, 0x49, PT ;  /* 0x000000492600780c */ /* 0x000fc40003f64270 */
[----:B--2---:R-:W-:Y:S02]  /*c2d0*/  FSEL R89, R89, -INF , P4 ;  /* 0xff80000059597808 */ /* 0x004fe40002000000 */
[----:B------:R-:W-:Y:S01]  /*c2e0*/  FMNMX.FTZ R56, R71, R56, !PT ;  /* 0x0000003847387209 */ /* 0x000fe20007810000 */
[----:B------:R-:W2:Y:S01]  /*c2f0*/  MUFU.TANH R95, R95 ;  /* 0x0000005f005f7308 */ /* 0x000ea20000002400 */
[----:B------:R-:W-:Y:S01]  /*c300*/  FMUL.FTZ R42, R2, R79 ;  /* 0x0000004f022a7220 */ /* 0x000fe20000410000 */
[----:B------:R-:W-:Y:S02]  /*c310*/  ISETP.GT.AND P4, PT, R38, 0x50, PT ;  /* 0x000000502600780c */ /* 0x000fe40003f84270 */
[----:B----4-:R-:W-:Y:S02]  /*c320*/  FSEL R79, R40, -INF , P3 ;  /* 0xff800000284f7808 */ /* 0x010fe40001800000 */
[----:B------:R-:W-:Y:S02]  /*c330*/  FMNMX.FTZ R56, R89, R56, !PT ;  /* 0x0000003859387209 */ /* 0x000fe40007810000 */
[----:B------:R-:W3:Y:S01]  /*c340*/  MUFU.TANH R34, R34 ;  /* 0x0000002200227308 */ /* 0x000ee20000002400 */
[----:B------:R-:W-:Y:S01]  /*c350*/  ISETP.GT.AND P3, PT, R38, 0x51, PT ;  /* 0x000000512600780c */ /* 0x000fe20003f64270 */
[----:B------:R-:W-:Y:S01]  /*c360*/  FMUL.FTZ R78, R2, R78 ;  /* 0x0000004e024e7220 */ /* 0x000fe20000410000 */
        /* <DEDUP_REMOVED lines=12> */
[----:B------:R-:W-:Y:S01]  /*c430*/  FMUL.FTZ R40, R2, R83 ;  /* 0x0000005302287220 */ /* 0x000fe20000410000 */
[----:B------:R-:W-:Y:S02]  /*c440*/  ISETP.GT.AND P4, PT, R38, 0x60, PT ;  /* 0x000000602600780c */ /* 0x000fe40003f84270 */
[----:B---3--:R-:W-:Y:S02]  /*c450*/  FSEL R83, R34, -INF , P3 ;  /* 0xff80000022537808 */ /* 0x008fe40001800000 */
        /* <DEDUP_REMOVED lines=10> */
[----:B------:R1:W4:Y:S01]  /*c500*/  MUFU.TANH R105, R40 ;  /* 0x0000002800697308 */ /* 0x0003220000002400 */
[----:B------:R-:W-:Y:S02]  /*c510*/  ISETP.GT.AND P3, PT, R38, 0x69, PT ;  /* 0x000000692600780c */ /* 0x000fe40003f64270 */
[----:B--2---:R-:W-:Y:S02]  /*c520*/  FSEL R101, R78, -INF , P4 ;  /* 0xff8000004e657808 */ /* 0x004fe40002000000 */
[----:B------:R-:W-:Y:S01]  /*c530*/  FMNMX.FTZ R56, R97, R56, !PT ;  /* 0x0000003861387209 */ /* 0x000fe20007810000 */
[----:B-1----:R-:W-:Y:S02]  /*c540*/  FMUL.FTZ R40, R2, R87 ;  /* 0x0000005702287220 */ /* 0x002fe40000410000 */
[----:B------:R-:W1:Y:S01]  /*c550*/  MUFU.TANH R86, R86 ;  /* 0x0000005600567308 */ /* 0x000e620000002400 */
[----:B------:R-:W-:Y:S02]  /*c560*/  ISETP.GT.AND P4, PT, R38, 0x70, PT ;  /* 0x000000702600780c */ /* 0x000fe40003f84270 */
[----:B---3--:R-:W-:-:S02]  /*c570*/  FSEL R87, R42, -INF , P3 ;  /* 0xff8000002a577808 */ /* 0x008fc40001800000 */
[----:B------:R-:W-:-:S03]  /*c580*/  FMNMX.FTZ R56, R101, R56, !PT ;  /* 0x0000003865387209 */ /* 0x000fc60007810000 */
[----:B------:R-:W2:Y:S01]  /*c590*/  MUFU.TANH R40, R40 ;  /* 0x0000002800287308 */ /* 0x000ea20000002400 */
[----:B------:R-:W-:Y:S02]  /*c5a0*/  ISETP.GT.AND P3, PT, R38, 0x71, PT ;  /* 0x000000712600780c */ /* 0x000fe40003f64270 */
[----:B0-----:R-:W-:Y:S02]  /*c5b0*/  FSEL R107, R82, -INF , P4 ;  /* 0xff800000526b7808 */ /* 0x001fe40002000000 */
[----:B------:R-:W-:Y:S02]  /*c5c0*/  FMNMX.FTZ R56, R87, R56, !PT ;  /* 0x0000003857387209 */ /* 0x000fe40007810000 */
[----:B------:R-:W-:Y:S02]  /*c5d0*/  ISETP.GT.AND P4, PT, R38, 0x78, PT ;  /* 0x000000782600780c */ /* 0x000fe40003f84270 */
[----:B----4-:R-:W-:Y:S02]  /*c5e0*/  FSEL R105, R105, -INF , P3 ;  /* 0xff80000069697808 */ /* 0x010fe40001800000 */
[----:B------:R-:W-:-:S02]  /*c5f0*/  FMNMX.FTZ R56, R107, R56, !PT ;  /* 0x000000386b387209 */ /* 0x000fc40007810000 */
[----:B------:R-:W-:Y:S02]  /*c600*/  ISETP.GT.AND P3, PT, R38, 0x79, PT ;  /* 0x000000792600780c */ /* 0x000fe40003f64270 */
[----:B-1----:R-:W-:Y:S02]  /*c610*/  FSEL R103, R86, -INF , P4 ;  /* 0xff80000056677808 */ /* 0x002fe40002000000 */
[----:B------:R-:W-:Y:S01]  /*c620*/  FMNMX.FTZ R56, R105, R56, !PT ;  /* 0x0000003869387209 */ /* 0x000fe20007810000 */
[----:B------:R-:W-:Y:S01]  /*c630*/  FMUL.FTZ R38, R2, R61 ;  /* 0x0000003d02267220 */ /* 0x000fe20000410000 */
[----:B--2---:R-:W-:Y:S02]  /*c640*/  FSEL R61, R40, -INF , P3 ;  /* 0xff800000283d7808 */ /* 0x004fe40001800000 */
[----:B------:R-:W-:-:S04]  /*c650*/  FMNMX.FTZ R56, R103, R56, !PT ;  /* 0x0000003867387209 */ /* 0x000fc80007810000 */
[----:B------:R-:W-:-:S05]  /*c660*/  FMNMX.FTZ R56, R61, R56, !PT ;  /* 0x000000383d387209 */ /* 0x000fca0007810000 */
[----:B------:R-:W0:Y:S04]  /*c670*/  SHFL.BFLY PT, R43, R56, 0x2, 0x1f ;  /* 0x0c401f00382b7f89 */ /* 0x000e2800000e0000 */
[----:B------:R-:W1:Y:S01]  /*c680*/  SHFL.IDX PT, R66, R26, RZ, 0x1c1f ;  /* 0x001c1fff1a427589 */ /* 0x000e6200000e0000 */
[----:B0-----:R-:W-:-:S05]  /*c690*/  FMNMX.FTZ R43, R56, R43, !PT ;  /* 0x0000002b382b7209 */ /* 0x001fca0007810000 */
[----:B------:R-:W0:Y:S01]  /*c6a0*/  SHFL.BFLY PT, R42, R43, 0x1, 0x1f ;  /* 0x0c201f002b2a7f89 */ /* 0x000e2200000e0000 */
[----:B------:R-:W2:Y:S08]  /*c6b0*/  MUFU.TANH R3, R3 ;  /* 0x0000000300037308 */ /* 0x000eb00000002400 */
[----:B------:R-:W3:Y:S01]  /*c6c0*/  MUFU.TANH R8, R8 ;  /* 0x0000000800087308 */ /* 0x000ee20000002400 */
[----:B-1----:R-:W-:-:S07]  /*c6d0*/  VIADDMNMX R30, R66, R30, R27, PT ;  /* 0x0000001e421e7246 */ /* 0x002fce000380011b */
[----:B------:R-:W1:Y:S01]  /*c6e0*/  MUFU.TANH R9, R9 ;  /* 0x0000000900097308 */ /* 0x000e620000002400 */
[----:B0-----:R-:W-:Y:S01]  /*c6f0*/  FMNMX.FTZ R43, R43, R42, !PT ;  /* 0x0000002a2b2b7209 */ /* 0x001fe20007810000 */
[----:B------:R-:W-:-:S06]  /*c700*/  IMAD.U32 R42, RZ, RZ, UR4 ;  /* 0x00000004ff2a7e24 */ /* 0x000fcc000f8e00ff */
[----:B------:R-:W0:Y:S01]  /*c710*/  MUFU.TANH R10, R10 ;  /* 0x0000000a000a7308 */ /* 0x000e220000002400 */
[C---:B------:R-:W-:Y:S01]  /*c720*/  FSETP.NEU.FTZ.AND P3, PT, R43.reuse, -INF , PT ;  /* 0xff8000002b00780b */ /* 0x040fe20003f7d000 */
[----:B------:R-:W-:-:S01]  /*c730*/  FFMA.FTZ R62, R43, R42, -8 ;  /* 0xc10000002b3e7423 */ /* 0x000fc2000001002a */
[----:B------:R-:W-:-:S05]  /*c740*/  ISETP.GT.AND P4, PT, R30, 0x1, PT ;  /* 0x000000011e00780c */ /* 0x000fca0003f84270 */
[----:B------:R-:W4:Y:S01]  /*c750*/  MUFU.TANH R11, R11 ;  /* 0x0000000b000b7308 */ /* 0x000f220000002400 */
[----:B------:R-:W-:Y:S02]  /*c760*/  FSEL R62, R62, RZ, P3 ;  /* 0x000000ff3e3e7208 */ /* 0x000fe40001800000 */
[C---:B------:R-:W-:Y:S02]  /*c770*/  ISETP.GT.AND P3, PT, R30.reuse, RZ, PT ;  /* 0x000000ff1e00720c */ /* 0x040fe40003f64270 */
[----:B------:R-:W-:Y:S02]  /*c780*/  ISETP.GT.AND P5, PT, R30, 0x8, PT ;  /* 0x000000081e00780c */ /* 0x000fe40003fa4270 */
[----:B--2---:R-:W-:Y:S01]  /*c790*/  FSEL R3, R3, -INF , P3 ;  /* 0xff80000003037808 */ /* 0x004fe20001800000 */
[----:B------:R-:W2:Y:S01]  /*c7a0*/  MUFU.TANH R12, R12 ;  /* 0x0000000c000c7308 */ /* 0x000ea20000002400 */
[----:B---3--:R-:W-:Y:S02]  /*c7b0*/  FSEL R8, R8, -INF , P4 ;  /* 0xff80000008087808 */ /* 0x008fe40002000000 */
[----:B------:R-:W-:-:S02]  /*c7c0*/  ISETP.GT.AND P3, PT, R30, 0x9, PT ;  /* 0x000000091e00780c */ /* 0x000fc40003f64270 */
[----:B-1----:R-:W-:Y:S02]  /*c7d0*/  FSEL R9, R9, -INF , P5 ;  /* 0xff80000009097808 */ /* 0x002fe40002800000 */
[----:B------:R-:W-:Y:S01]  /*c7e0*/  FMNMX.FTZ R66, R3, R8, !PT ;  /* 0x0000000803427209 */ /* 0x000fe20007810000 */
[----:B------:R-:W1:Y:S01]  /*c7f0*/  MUFU.TANH R13, R13 ;  /* 0x0000000d000d7308 */ /* 0x000e620000002400 */
[----:B------:R-:W-:Y:S01]  /*c800*/  FMUL.FTZ R46, R2, R68 ;  /* 0x00000044022e7220 */ /* 0x000fe20000410000 */
[----:B------:R-:W-:Y:S01]  /*c810*/  FFMA.FTZ R68, R31, R42, -R62 ;  /* 0x0000002a1f447223 */ /* 0x000fe2000001083e */
[----:B------:R-:W-:Y:S02]  /*c820*/  ISETP.GT.AND P4, PT, R30, 0x10, PT ;  /* 0x000000101e00780c */ /* 0x000fe40003f84270 */
[----:B0-----:R-:W-:Y:S02]  /*c830*/  FSEL R31, R10, -INF , P3 ;  /* 0xff8000000a1f7808 */ /* 0x001fe40001800000 */
[----:B------:R-:W-:Y:S01]  /*c840*/  FMNMX.FTZ R66, R9, R66, !PT ;  /* 0x0000004209427209 */ /* 0x000fe20007810000 */
[----:B------:R-:W0:Y:S01]  /*c850*/  MUFU.TANH R14, R14 ;  /* 0x0000000e000e7308 */ /* 0x000e220000002400 */
[----:B------:R-:W-:-:S02]  /*c860*/  ISETP.GT.AND P3, PT, R30, 0x11, PT ;  /* 0x000000111e00780c */ /* 0x000fc40003f64270 */
[----:B----4-:R-:W-:Y:S02]  /*c870*/  FSEL R11, R11, -INF , P4 ;  /* 0xff8000000b0b7808 */ /* 0x010fe40002000000 */
[----:B------:R-:W-:-:S03]  /*c880*/  FMNMX.FTZ R66, R31, R66, !PT ;  /* 0x000000421f427209 */ /* 0x000fc60007810000 */
[----:B------:R-:W3:Y:S01]  /*c890*/  MUFU.TANH R15, R15 ;  /* 0x0000000f000f7308 */ /* 0x000ee20000002400 */
[----:B------:R-:W-:-:S01]  /*c8a0*/  FFMA.FTZ R70, R41, R42, -R62 ;  /* 0x0000002a29467223 */ /* 0x000fc2000001083e */
[----:B------:R-:W-:Y:S02]  /*c8b0*/  ISETP.GT.AND P4, PT, R30, 0x18, PT ;  /* 0x000000181e00780c */ /* 0x000fe40003f84270 */
[----:B--2---:R-:W-:Y:S02]  /*c8c0*/  FSEL R41, R12, -INF , P3 ;  /* 0xff8000000c297808 */ /* 0x004fe40001800000 */
[----:B------:R-:W-:Y:S02]  /*c8d0*/  FMNMX.FTZ R66, R11, R66, !PT ;  /* 0x000000420b427209 */ /* 0x000fe40007810000 */
[----:B------:R-:W2:Y:S01]  /*c8e0*/  MUFU.TANH R20, R20 ;  /* 0x0000001400147308 */ /* 0x000ea20000002400 */
[----:B------:R-:W-:Y:S02]  /*c8f0*/  ISETP.GT.AND P3, PT, R30, 0x19, PT ;  /* 0x000000191e00780c */ /* 0x000fe40003f64270 */
[----:B-1----:R-:W-:-:S02]  /*c900*/  FSEL R13, R13, -INF , P4 ;  /* 0xff8000000d0d7808 */ /* 0x002fc40002000000 */
[----:B------:R-:W-:-:S03]  /*c910*/  FMNMX.FTZ R66, R41, R66, !PT ;  /* 0x0000004229427209 */ /* 0x000fc60007810000 */
[----:B------:R-:W1:Y:S01]  /*c920*/  MUFU.TANH R24, R24 ;  /* 0x0000001800187308 */ /* 0x000e620000002400 */
[----:B------:R-:W-:Y:S01]  /*c930*/  FMUL.FTZ R48, R2, R69 ;  /* 0x0000004502307220 */ /* 0x000fe20000410000 */
[----:B------:R-:W-:Y:S01]  /*c940*/  FFMA.FTZ R69, R39, R42, -R62 ;  /* 0x0000002a27457223 */ /* 0x000fe2000001083e */
[----:B------:R-:W-:Y:S02]  /*c950*/  ISETP.GT.AND P4, PT, R30, 0x20, PT ;  /* 0x000000201e00780c */ /* 0x000fe40003f84270 */
[----:B0-----:R-:W-:Y:S02]  /*c960*/  FSEL R39, R14, -INF , P3 ;  /* 0xff8000000e277808 */ /* 0x001fe40001800000 */
[----:B------:R-:W-:Y:S01]  /*c970*/  FMNMX.FTZ R66, R13, R66, !PT ;  /* 0x000000420d427209 */ /* 0x000fe20007810000 */
[----:B------:R-:W0:Y:S01]  /*c980*/  MUFU.TANH R25, R25 ;  /* 0x0000001900197308 */ /* 0x000e220000002400 */
[----:B------:R-:W-:Y:S02]  /*c990*/  ISETP.GT.AND P3, PT, R30, 0x21, PT ;  /* 0x000000211e00780c */ /* 0x000fe40003f64270 */
[----:B---3--:R-:W-:-:S02]  /*c9a0*/  FSEL R15, R15, -INF , P4 ;  /* 0xff8000000f0f7808 */ /* 0x008fc40002000000 */
[----:B------:R-:W-:-:S03]  /*c9b0*/  FMNMX.FTZ R66, R39, R66, !PT ;  /* 0x0000004227427209 */ /* 0x000fc60007810000 */
[----:B------:R-:W3:Y:S01]  /*c9c0*/  MUFU.TANH R28, R28 ;  /* 0x0000001c001c7308 */ /* 0x000ee20000002400 */
[----:B------:R-:W-:-:S01]  /*c9d0*/  FFMA.FTZ R14, R47, R42, -R62 ;  /* 0x0000002a2f0e7223 */ /* 0x000fc2000001083e */
[----:B------:R-:W-:Y:S02]  /*c9e0*/  ISETP.GT.AND P4, PT, R30, 0x28, PT ;  /* 0x000000281e00780c */ /* 0x000fe40003f84270 */
[----:B--2---:R-:W-:Y:S02]  /*c9f0*/  FSEL R47, R20, -INF , P3 ;  /* 0xff800000142f7808 */ /* 0x004fe40001800000 */
[----:B------:R-:W-:Y:S02]  /*ca00*/  FMNMX.FTZ R66, R15, R66, !PT ;  /* 0x000000420f427209 */ /* 0x000fe40007810000 */
[----:B------:R-:W2:Y:S01]  /*ca10*/  MUFU.TANH R29, R29 ;  /* 0x0000001d001d7308 */ /* 0x000ea20000002400 */
[----:B------:R-:W-:Y:S01]  /*ca20*/  FMUL.FTZ R52, R2, R73 ;  /* 0x0000004902347220 */ /* 0x000fe20000410000 */
[----:B------:R-:W-:-:S02]  /*ca30*/  ISETP.GT.AND P3, PT, R30, 0x29, PT ;  /* 0x000000291e00780c */ /* 0x000fc40003f64270 */
[----:B-1----:R-:W-:Y:S02]  /*ca40*/  FSEL R73, R24, -INF , P4 ;  /* 0xff80000018497808 */ /* 0x002fe40002000000 */
[----:B------:R-:W-:Y:S02]  /*ca50*/  FMNMX.FTZ R66, R47, R66, !PT ;  /* 0x000000422f427209 */ /* 0x000fe40007810000 */
[----:B------:R-:W1:Y:S01]  /*ca60*/  MUFU.TANH R32, R32 ;  /* 0x0000002000207308 */ /* 0x000e620000002400 */
[----:B------:R-:W-:Y:S02]  /*ca70*/  ISETP.GT.AND P4, PT, R30, 0x30, PT ;  /* 0x000000301e00780c */ /* 0x000fe40003f84270 */
[----:B0-----:R-:W-:Y:S02]  /*ca80*/  FSEL R25, R25, -INF , P3 ;  /* 0xff80000019197808 */ /* 0x001fe40001800000 */
[----:B------:R-:W-:-:S03]  /*ca90*/  FMNMX.FTZ R66, R73, R66, !PT ;  /* 0x0000004249427209 */ /* 0x000fc60007810000 */
[----:B------:R-:W0:Y:S01]  /*caa0*/  MUFU.TANH R33, R33 ;  /* 0x0000002100217308 */ /* 0x000e220000002400 */
[----:B------:R-:W-:Y:S01]  /*cab0*/  FMUL.FTZ R56, R2, R77 ;  /* 0x0000004d02387220 */ /* 0x000fe20000410000 */
[----:B------:R-:W-:Y:S01]  /*cac0*/  ISETP.GT.AND P3, PT, R30, 0x31, PT ;  /* 0x000000311e00780c */ /* 0x000fe20003f64270 */
[----:B------:R-:W-:Y:S01]  /*cad0*/  FMUL.FTZ R34, R2, R60 ;  /* 0x0000003c02227220 */ /* 0x000fe20000410000 */
[----:B---3--:R-:W-:Y:S02]  /*cae0*/  FSEL R77, R28, -INF , P4 ;  /* 0xff8000001c4d7808 */ /* 0x008fe40002000000 */
[----:B------:R-:W-:Y:S02]  /*caf0*/  FMNMX.FTZ R66, R25, R66, !PT ;  /* 0x0000004219427209 */ /* 0x000fe40007810000 */
[----:B------:R-:W3:Y:S01]  /*cb00*/  MUFU.TANH R36, R36 ;  /* 0x0000002400247308 */ /* 0x000ee20000002400 */
[----:B------:R-:W-:Y:S02]  /*cb10*/  ISETP.GT.AND P4, PT, R30, 0x38, PT ;  /* 0x000000381e00780c */ /* 0x000fe40003f84270 */
[----:B--2---:R-:W-:-:S02]  /*cb20*/  FSEL R29, R29, -INF , P3 ;  /* 0xff8000001d1d7808 */ /* 0x004fc40001800000 */
[----:B------:R-:W-:-:S03]  /*cb30*/  FMNMX.FTZ R66, R77, R66, !PT ;  /* 0x000000424d427209 */ /* 0x000fc60007810000 */
[----:B------:R-:W2:Y:S01]  /*cb40*/  MUFU.TANH R37, R37 ;  /* 0x0000002500257308 */ /* 0x000ea20000002400 */
[----:B------:R-:W-:-:S01]  /*cb50*/  FFMA.FTZ R20, R51, R42, -R62 ;  /* 0x0000002a33147223 */ /* 0x000fc2000001083e */
[----:B------:R-:W-:Y:S01]  /*cb60*/  ISETP.GT.AND P3, PT, R30, 0x39, PT ;  /* 0x000000391e00780c */ /* 0x000fe20003f64270 */
[----:B------:R-:W-:Y:S01]  /*cb70*/  FMUL.FTZ R40, R2, R64 ;  /* 0x0000004002287220 */ /* 0x000fe20000410000 */
        /* <DEDUP_REMOVED lines=10> */
[----:B------:R-:W-:Y:S02]  /*cc20*/  ISETP.GT.AND P3, PT, R30, 0x41, PT ;  /* 0x000000411e00780c */ /* 0x000fe40003f64270 */
[----:B---3--:R-:W-:Y:S02]  /*cc30*/  FSEL R81, R36, -INF , P4 ;  /* 0xff80000024517808 */ /* 0x008fe40002000000 */
[----:B------:R-:W-:Y:S02]  /*cc40*/  FMNMX.FTZ R66, R49, R66, !PT ;  /* 0x0000004231427209 */ /* 0x000fe40007810000 */
[----:B------:R-:W3:Y:S01]  /*cc50*/  MUFU.TANH R40, R40 ;  /* 0x0000002800287308 */ /* 0x000ee20000002400 */
[----:B------:R-:W-:-:S02]  /*cc60*/  ISETP.GT.AND P4, PT, R30, 0x48, PT ;  /* 0x000000481e00780c */ /* 0x000fc40003f84270 */
[----:B--2---:R-:W-:Y:S02]  /*cc70*/  FSEL R37, R37, -INF , P3 ;  /* 0xff80000025257808 */ /* 0x004fe40001800000 */
[----:B------:R-:W-:-:S03]  /*cc80*/  FMNMX.FTZ R66, R81, R66, !PT ;  /* 0x0000004251427209 */ /* 0x000fc60007810000 */
[----:B------:R-:W2:Y:S01]  /*cc90*/  MUFU.TANH R44, R44 ;  /* 0x0000002c002c7308 */ /* 0x000ea20000002400 */
[----:B------:R-:W-:-:S01]  /*cca0*/  FFMA.FTZ R24, R55, R42, -R62 ;  /* 0x0000002a37187223 */ /* 0x000fc2000001083e */
[----:B------:R-:W-:Y:S01]  /*ccb0*/  ISETP.GT.AND P3, PT, R30, 0x49, PT ;  /* 0x000000491e00780c */ /* 0x000fe20003f64270 */
[----:B------:R-:W-:Y:S01]  /*ccc0*/  FMUL.FTZ R50, R2, R72 ;  /* 0x0000004802327220 */ /* 0x000fe20000410000 */
[----:B-1----:R-:W-:Y:S02]  /*ccd0*/  FSEL R55, R34, -INF , P4 ;  /* 0xff80000022377808 */ /* 0x002fe40002000000 */
[----:B------:R-:W-:Y:S02]  /*cce0*/  FMNMX.FTZ R66, R37, R66, !PT ;  /* 0x0000004225427209 */ /* 0x000fe40007810000 */
[----:B------:R-:W-:Y:S01]  /*ccf0*/  MUFU.TANH R46, R46 ;  /* 0x0000002e002e7308 */ /* 0x000fe20000002400 */
[----:B------:R-:W-:Y:S01]  /*cd00*/  FMUL.FTZ R65, R2, R85 ;  /* 0x0000005502417220 */ /* 0x000fe20000410000 */
[-CC-:B------:R-:W-:Y:S01]  /*cd10*/  FFMA.FTZ R109, R109, R42.reuse, -R62.reuse ;  /* 0x0000002a6d6d7223 */ /* 0x180fe2000001083e */
[----:B------:R-:W-:-:S01]  /*cd20*/  FFMA.FTZ R85, R53, R42, -R62 ;  /* 0x0000002a35557223 */ /* 0x000fc2000001083e */
[----:B------:R-:W-:-:S02]  /*cd30*/  ISETP.GT.AND P4, PT, R30, 0x50, PT ;  /* 0x000000501e00780c */ /* 0x000fc40003f84270 */
[----:B0-----:R-:W-:Y:S02]  /*cd40*/  FSEL R53, R38, -INF , P3 ;  /* 0xff80000026357808 */ /* 0x001fe40001800000 */
[----:B------:R-:W0:Y:S01]  /*cd50*/  MUFU.TANH R48, R48 ;  /* 0x0000003000307308 */ /* 0x000e220000002400 */
[----:B------:R-:W-:Y:S01]  /*cd60*/  FMNMX.FTZ R66, R55, R66, !PT ;  /* 0x0000004237427209 */ /* 0x000fe20007810000 */
[----:B------:R-:W-:Y:S01]  /*cd70*/  FMUL.FTZ R54, R2, R76 ;  /* 0x0000004c02367220 */ /* 0x000fe20000410000 */
[----:B------:R-:W-:Y:S02]  /*cd80*/  ISETP.GT.AND P3, PT, R30, 0x51, PT ;  /* 0x000000511e00780c */ /* 0x000fe40003f64270 */
[----:B------:R-:W-:-:S03]  /*cd90*/  FMNMX.FTZ R66, R53, R66, !PT ;  /* 0x0000004235427209 */ /* 0x000fc60007810000 */
[----:B------:R-:W1:Y:S01]  /*cda0*/  MUFU.TANH R50, R50 ;  /* 0x0000003200327308 */ /* 0x000e620000002400 */
[----:B------:R-:W-:-:S07]  /*cdb0*/  FFMA.FTZ R111, R111, R42, -R62 ;  /* 0x0000002a6f6f7223 */ /* 0x000fce000001083e */
[----:B------:R3:W-:Y:S02]  /*cdc0*/  MUFU.EX2 R27, R109 ;  /* 0x0000006d001b7308 */ /* 0x0007e40000000800 */
[----:B---3--:R-:W-:-:S06]  /*cdd0*/  FSEL R109, R40, -INF , P4 ;  /* 0xff800000286d7808 */ /* 0x008fcc0002000000 */
[----:B------:R3:W-:Y:S01]  /*cde0*/  MUFU.EX2 R33, R28 ;  /* 0x0000001c00217308 */ /* 0x0007e20000000800 */
[----:B------:R-:W-:Y:S02]  /*cdf0*/  ISETP.GT.AND P4, PT, R30, 0x58, PT ;  /* 0x000000581e00780c */ /* 0x000fe40003f84270 */
[----:B------:R-:W-:-:S05]  /*ce00*/  FMNMX.FTZ R66, R109, R66, !PT ;  /* 0x000000426d427209 */ /* 0x000fca0007810000 */
[----:B------:R-:W4:Y:S01]  /*ce10*/  MUFU.TANH R52, R52 ;  /* 0x0000003400347308 */ /* 0x000f220000002400 */
[----:B---3--:R-:W-:-:S01]  /*ce20*/  FFMA.FTZ R28, R57, R42, -R62 ;  /* 0x0000002a391c7223 */ /* 0x008fc2000001083e */
[----:B--2---:R-:W-:Y:S01]  /*ce30*/  FSEL R57, R44, -INF , P3 ;  /* 0xff8000002c397808 */ /* 0x004fe20001800000 */
[----:B------:R-:W-:Y:S01]  /*ce40*/  FMUL.FTZ R58, R2, R80 ;  /* 0x00000050023a7220 */ /* 0x000fe20000410000 */
[----:B------:R-:W-:Y:S02]  /*ce50*/  ISETP.GT.AND P3, PT, R30, 0x59, PT ;  /* 0x000000591e00780c */ /* 0x000fe40003f64270 */
[----:B------:R-:W-:Y:S02]  /*ce60*/  FMNMX.FTZ R66, R57, R66, !PT ;  /* 0x0000004239427209 */ /* 0x000fe40007810000 */
[----:B------:R-:W2:Y:S01]  /*ce70*/  MUFU.TANH R54, R54 ;  /* 0x0000003600367308 */ /* 0x000ea20000002400 */
[----:B0-----:R-:W-:-:S07]  /*ce80*/  FSEL R113, R48, -INF , P3 ;  /* 0xff80000030717808 */ /* 0x001fce0001800000 */
[----:B------:R0:W-:Y:S01]  /*ce90*/  MUFU.EX2 R26, R111 ;  /* 0x0000006f001a7308 */ /* 0x0001e20000000800 */
[----:B------:R-:W-:Y:S02]  /*cea0*/  ISETP.GT.AND P3, PT, R30, 0x61, PT ;  /* 0x000000611e00780c */ /* 0x000fe40003f64270 */
[----:B0-----:R-:W-:-:S05]  /*ceb0*/  FSEL R111, R46, -INF , P4 ;  /* 0xff8000002e6f7808 */ /* 0x001fca0002000000 */
[----:B------:R-:W0:Y:S01]  /*cec0*/  MUFU.TANH R56, R56 ;  /* 0x0000003800387308 */ /* 0x000e220000002400 */
[----:B------:R-:W-:Y:S02]  /*ced0*/  ISETP.GT.AND P4, PT, R30, 0x60, PT ;  /* 0x000000601e00780c */ /* 0x000fe40003f84270 */
[----:B------:R-:W-:Y:S01]  /*cee0*/  FMNMX.FTZ R66, R111, R66, !PT ;  /* 0x000000426f427209 */ /* 0x000fe20007810000 */
[----:B------:R-:W-:Y:S01]  /*cef0*/  FMUL.FTZ R64, R2, R84 ;  /* 0x0000005402407220 */ /* 0x000fe20000410000 */
[----:B-1----:R-:W-:Y:S02]  /*cf00*/  FSEL R115, R50, -INF , P4 ;  /* 0xff80000032737808 */ /* 0x002fe40002000000 */
[----:B------:R-:W-:Y:S01]  /*cf10*/  FMNMX.FTZ R66, R113, R66, !PT ;  /* 0x0000004271427209 */ /* 0x000fe20007810000 */
[----:B------:R-:W1:Y:S01]  /*cf20*/  MUFU.TANH R58, R58 ;  /* 0x0000003a003a7308 */ /* 0x000e620000002400 */
[----:B------:R-:W-:-:S01]  /*cf30*/  FFMA.FTZ R32, R67, R42, -R62 ;  /* 0x0000002a43207223 */ /* 0x000fc2000001083e */
[----:B------:R-:W-:-:S02]  /*cf40*/  ISETP.GT.AND P4, PT, R30, 0x68, PT ;  /* 0x000000681e00780c */ /* 0x000fc40003f84270 */
[----:B----4-:R-:W-:Y:S02]  /*cf50*/  FSEL R67, R52, -INF , P3 ;  /* 0xff80000034437808 */ /* 0x010fe40001800000 */
[----:B------:R-:W-:Y:S02]  /*cf60*/  FMNMX.FTZ R66, R115, R66, !PT ;  /* 0x0000004273427209 */ /* 0x000fe40007810000 */
[----:B------:R-:W3:Y:S01]  /*cf70*/  MUFU.TANH R60, R60 ;  /* 0x0000003c003c7308 */ /* 0x000ee20000002400 */
        /* <DEDUP_REMOVED lines=8> */
[----:B------:R-:W-:Y:S02]  /*d000*/  ISETP.GT.AND P3, PT, R30, 0x71, PT ;  /* 0x000000711e00780c */ /* 0x000fe40003f64270 */
[----:B-1----:R-:W-:Y:S02]  /*d010*/  FSEL R121, R58, -INF , P4 ;  /* 0xff8000003a797808 */ /* 0x002fe40002000000 */
[----:B------:R-:W-:Y:S01]  /*d020*/  FMNMX.FTZ R66, R119, R66, !PT ;  /* 0x0000004277427209 */ /* 0x000fe20007810000 */
[----:B------:R-:W-:Y:S01]  /*d030*/  FFMA.FTZ R34, R75, R42, -R62 ;  /* 0x0000002a4b227223 */ /* 0x000fe2000001083e */
[----:B------:R-:W-:Y:S02]  /*d040*/  ISETP.GT.AND P4, PT, R30, 0x78, PT ;  /* 0x000000781e00780c */ /* 0x000fe40003f84270 */
[----:B---3--:R-:W-:Y:S02]  /*d050*/  FSEL R75, R60, -INF , P3 ;  /* 0xff8000003c4b7808 */ /* 0x008fe40001800000 */
[----:B------:R-:W-:-:S02]  /*d060*/  FMNMX.FTZ R66, R121, R66, !PT ;  /* 0x0000004279427209 */ /* 0x000fc40007810000 */
[----:B------:R-:W-:Y:S02]  /*d070*/  ISETP.GT.AND P3, PT, R30, 0x79, PT ;  /* 0x000000791e00780c */ /* 0x000fe40003f64270 */
[----:B--2---:R-:W-:Y:S02]  /*d080*/  FSEL R123, R64, -INF , P4 ;  /* 0xff800000407b7808 */ /* 0x004fe40002000000 */
[----:B------:R-:W-:Y:S02]  /*d090*/  FMNMX.FTZ R66, R75, R66, !PT ;  /* 0x000000424b427209 */ /* 0x000fe40007810000 */
[----:B0-----:R-:W-:Y:S02]  /*d0a0*/  FSEL R125, R65, -INF , P3 ;  /* 0xff800000417d7808 */ /* 0x001fe40001800000 */
[----:B------:R-:W-:-:S04]  /*d0b0*/  FMNMX.FTZ R66, R123, R66, !PT ;  /* 0x000000427b427209 */ /* 0x000fc80007810000 */
[----:B------:R-:W-:-:S05]  /*d0c0*/  FMNMX.FTZ R66, R125, R66, !PT ;  /* 0x000000427d427209 */ /* 0x000fca0007810000 */
[----:B------:R-:W0:Y:S02]  /*d0d0*/  SHFL.BFLY PT, R65, R66, 0x2, 0x1f ;  /* 0x0c401f0042417f89 */ /* 0x000e2400000e0000 */
        /* <DEDUP_REMOVED lines=10> */
[----:B------:R-:W0:Y:S01]  /*d180*/  MUFU.EX2 R35, R35 ;  /* 0x0000002300237308 */ /* 0x000e220000000800 */
[----:B------:R-:W-:-:S01]  /*d190*/  FFMA.FTZ R31, R31, R42, -R56 ;  /* 0x0000002a1f1f7223 */ /* 0x000fc20000010838 */
[----:B------:R-:W-:-:S06]  /*d1a0*/  FFMA.FTZ R9, R11, R42, -R56 ;  /* 0x0000002a0b097223 */ /* 0x000fcc0000010838 */
[----:B------:R-:W-:Y:S08]  /*d1b0*/  MUFU.EX2 R3, R3 ;  /* 0x0000000300037308 */ /* 0x000ff00000000800 */
[----:B------:R-:W1:Y:S01]  /*d1c0*/  MUFU.EX2 R8, R8 ;  /* 0x0000000800087308 */ /* 0x000e620000000800 */
[----:B------:R-:W-:-:S07]  /*d1d0*/  FFMA.FTZ R50, R41, R42, -R56 ;  /* 0x0000002a29327223 */ /* 0x000fce0000010838 */
[----:B------:R-:W2:Y:S08]  /*d1e0*/  MUFU.EX2 R10, R68 ;  /* 0x00000044000a7308 */ /* 0x000eb00000000800 */
[----:B------:R-:W3:Y:S01]  /*d1f0*/  MUFU.EX2 R54, R54 ;  /* 0x0000003600367308 */ /* 0x000ee20000000800 */
[----:B------:R-:W-:-:S01]  /*d200*/  FADD.FTZ R66, R26, R27 ;  /* 0x0000001b1a427221 */ /* 0x000fc20000010000 */
[----:B------:R-:W-:-:S06]  /*d210*/  FFMA.FTZ R45, R45, R42, -R62 ;  /* 0x0000002a2d2d7223 */ /* 0x000fcc000001083e */
[----:B------:R3:W4:Y:S01]  /*d220*/  MUFU.EX2 R12, R70 ;  /* 0x00000046000c7308 */ /* 0x0007220000000800 */
[----:B------:R-:W-:-:S07]  /*d230*/  FFMA.FTZ R41, R13, R42, -R56 ;  /* 0x0000002a0d297223 */ /* 0x000fce0000010838 */
[----:B------:R-:W5:Y:S01]  /*d240*/  MUFU.EX2 R31, R31 ;  /* 0x0000001f001f7308 */ /* 0x000f620000000800 */
[----:B------:R-:W-:-:S01]  /*d250*/  FFMA.FTZ R36, R89, R42, -R62 ;  /* 0x0000002a59247223 */ /* 0x000fc2000001083e */
[-C--:B------:R-:W-:Y:S01]  /*d260*/  FFMA.FTZ R40, R91, R42.reuse, -R62 ;  /* 0x0000002a5b287223 */ /* 0x080fe2000001083e */
[----:B------:R-:W-:-:S05]  /*d270*/  FFMA.FTZ R52, R47, R42, -R56 ;  /* 0x0000002a2f347223 */ /* 0x000fca0000010838 */
[----:B------:R-:W5:Y:S01]  /*d280*/  MUFU.EX2 R69, R69 ;  /* 0x0000004500457308 */ /* 0x000f620000000800 */
[----:B------:R-:W-:-:S01]  /*d290*/  FFMA.FTZ R89, R79, R42, -R62 ;  /* 0x0000002a4f597223 */ /* 0x000fc2000001083e */
[-CC-:B------:R-:W-:Y:S01]  /*d2a0*/  FFMA.FTZ R91, R93, R42.reuse, -R62.reuse ;  /* 0x0000002a5d5b7223 */ /* 0x180fe2000001083e */
[----:B------:R-:W-:-:S01]  /*d2b0*/  FFMA.FTZ R30, R83, R42, -R62 ;  /* 0x0000002a531e7223 */ /* 0x000fc2000001083e */
[----:B------:R-:W-:-:S04]  /*d2c0*/  FFMA.FTZ R64, R49, R42, -R56 ;  /* 0x0000002a31407223 */ /* 0x000fc80000010838 */
[----:B------:R-:W5:Y:S01]  /*d2d0*/  MUFU.EX2 R9, R9 ;  /* 0x0000000900097308 */ /* 0x000f620000000800 */
[----:B0-----:R-:W-:-:S01]  /*d2e0*/  FADD.FTZ R47, R35, R66 ;  /* 0x00000042232f7221 */ /* 0x001fc20000010000 */
[-CC-:B------:R-:W-:Y:S01]  /*d2f0*/  FFMA.FTZ R59, R59, R42.reuse, -R62.reuse ;  /* 0x0000002a3b3b7223 */ /* 0x180fe2000001083e */
[----:B------:R-:W-:-:S01]  /*d300*/  FFMA.FTZ R63, R63, R42, -R62 ;  /* 0x0000002a3f3f7223 */ /* 0x000fc2000001083e */
[-CC-:B------:R-:W-:Y:S01]  /*d310*/  FFMA.FTZ R71, R71, R42.reuse, -R62.reuse ;  /* 0x0000002a47477223 */ /* 0x180fe2000001083e */
[----:B------:R-:W-:-:S01]  /*d320*/  FFMA.FTZ R79, R95, R42, -R62 ;  /* 0x0000002a5f4f7223 */ /* 0x000fc2000001083e */
[-CC-:B------:R-:W-:Y:S02]  /*d330*/  FFMA.FTZ R38, R99, R42.reuse, -R62.reuse ;  /* 0x0000002a63267223 */ /* 0x180fe4000001083e */
        /* <DEDUP_REMOVED lines=12> */
[----:B------:R-:W-:Y:S01]  /*d400*/  FFMA.FTZ R25, R51, R42, -R56 ;  /* 0x0000002a33197223 */ /* 0x000fe20000010838 */
[----:B--2---:R-:W-:-:S01]  /*d410*/  FADD.FTZ R51, R10, R47 ;  /* 0x0000002f0a337221 */ /* 0x004fc20000010000 */
[----:B---3--:R-:W-:-:S02]  /*d420*/  FADD.FTZ R70, R54, R49 ;  /* 0x0000003136467221 */ /* 0x008fc40000010000 */
[----:B------:R-:W1:Y:S01]  /*d430*/  MUFU.EX2 R45, R45 ;  /* 0x0000002d002d7308 */ /* 0x000e620000000800 */
[----:B------:R-:W-:-:S01]  /*d440*/  FFMA.FTZ R11, R15, R42, -R56 ;  /* 0x0000002a0f0b7223 */ /* 0x000fc20000010838 */
[----:B----4-:R-:W-:Y:S01]  /*d450*/  FADD.FTZ R72, R12, R51 ;  /* 0x000000330c487221 */ /* 0x010fe20000010000 */
[----:B-----5:R-:W-:-:S05]  /*d460*/  FADD.FTZ R70, R31, R70 ;  /* 0x000000461f467221 */ /* 0x020fca0000010000 */
[----:B------:R-:W2:Y:S01]  /*d470*/  MUFU.EX2 R41, R41 ;  /* 0x0000002900297308 */ /* 0x000ea20000000800 */
[----:B------:R-:W-:-:S01]  /*d480*/  FADD.FTZ R51, R69, R72 ;  /* 0x0000004845337221 */ /* 0x000fc20000010000 */
[----:B------:R-:W-:-:S06]  /*d490*/  FADD.FTZ R49, R9, R70 ;  /* 0x0000004609317221 */ /* 0x000fcc0000010000 */
[----:B------:R-:W3:Y:S01]  /*d4a0*/  MUFU.EX2 R20, R20 ;  /* 0x0000001400147308 */ /* 0x000ee20000000800 */
[----:B------:R-:W-:-:S07]  /*d4b0*/  FFMA.FTZ R39, R73, R42, -R56 ;  /* 0x0000002a49277223 */ /* 0x000fce0000010838 */
[----:B------:R-:W4:Y:S01]  /*d4c0*/  MUFU.EX2 R60, R60 ;  /* 0x0000003c003c7308 */ /* 0x000f220000000800 */
[----:B0-----:R-:W-:-:S01]  /*d4d0*/  FADD.FTZ R72, R14, R51 ;  /* 0x000000330e487221 */ /* 0x001fc20000010000 */
[----:B------:R-:W-:-:S06]  /*d4e0*/  FADD.FTZ R70, R50, R49 ;  /* 0x0000003132467221 */ /* 0x000fcc0000010000 */
[----:B------:R-:W0:Y:S01]  /*d4f0*/  MUFU.EX2 R11, R11 ;  /* 0x0000000b000b7308 */ /* 0x000e220000000800 */
[----:B-1----:R-:W-:-:S01]  /*d500*/  FADD.FTZ R51, R45, R72 ;  /* 0x000000482d337221 */ /* 0x002fc20000010000 */
[----:B--2---:R-:W-:-:S06]  /*d510*/  FADD.FTZ R49, R41, R70 ;  /* 0x0000004629317221 */ /* 0x004fcc0000010000 */
[----:B------:R-:W1:Y:S01]  /*d520*/  MUFU.EX2 R24, R24 ;  /* 0x0000001800187308 */ /* 0x000e620000000800 */
[----:B------:R-:W-:-:S07]  /*d530*/  FFMA.FTZ R146, R77, R42, -R56 ;  /* 0x0000002a4d927223 */ /* 0x000fce0000010838 */
[----:B------:R-:W2:Y:S01]  /*d540*/  MUFU.EX2 R52, R52 ;  /* 0x0000003400347308 */ /* 0x000ea20000000800 */
[----:B---3--:R-:W-:-:S01]  /*d550*/  FADD.FTZ R72, R20, R51 ;  /* 0x0000003314487221 */ /* 0x008fc20000010000 */
[----:B----4-:R-:W-:-:S06]  /*d560*/  FADD.FTZ R70, R60, R49 ;  /* 0x000000313c467221 */ /* 0x010fcc0000010000 */
[----:B------:R-:W3:Y:S01]  /*d570*/  MUFU.EX2 R85, R85 ;  /* 0x0000005500557308 */ /* 0x000ee20000000800 */
[----:B------:R-:W-:-:S07]  /*d580*/  FFMA.FTZ R13, R29, R42, -R56 ;  /* 0x0000002a1d0d7223 */ /* 0x000fce0000010838 */
[----:B------:R-:W4:Y:S01]  /*d590*/  MUFU.EX2 R39, R39 ;  /* 0x0000002700277308 */ /* 0x000f220000000800 */
[----:B------:R-:W-:-:S01]  /*d5a0*/  FADD.FTZ R51, R33, R72 ;  /* 0x0000004821337221 */ /* 0x000fc20000010000 */
[----:B0-----:R-:W-:-:S06]  /*d5b0*/  FADD.FTZ R49, R11, R70 ;  /* 0x000000460b317221 */ /* 0x001fcc0000010000 */
[----:B------:R-:W0:Y:S08]  /*d5c0*/  MUFU.EX2 R28, R28 ;  /* 0x0000001c001c7308 */ /* 0x000e300000000800 */
[----:B------:R-:W5:Y:S01]  /*d5d0*/  MUFU.EX2 R62, R62 ;  /* 0x0000003e003e7308 */ /* 0x000f620000000800 */
[----:B-1----:R-:W-:-:S01]  /*d5e0*/  FADD.FTZ R70, R24, R51 ;  /* 0x0000003318467221 */ /* 0x002fc20000010000 */
[----:B------:R-:W-:-:S06]  /*d5f0*/  F2FP.SATFINITE.E4M3.F32.PACK_AB_MERGE_C R149, R10, R35, RZ ;  /* 0x000000230a95723e */ /* 0x000fcc00048070ff */
[----:B------:R-:W1:Y:S01]  /*d600*/  MUFU.EX2 R59, R59 ;  /* 0x0000003b003b7308 */ /* 0x000e620000000800 */
[----:B--2---:R-:W-:-:S07]  /*d610*/  FADD.FTZ R10, R52, R49 ;  /* 0x00000031340a7221 */ /* 0x004fce0000010000 */
[----:B------:R-:W2:Y:S01]  /*d620*/  MUFU.EX2 R146, R146 ;  /* 0x0000009200927308 */ /* 0x000ea20000000800 */
[----:B------:R-:W-:Y:S01]  /*d630*/  F2FP.SATFINITE.E4M3.F32.PACK_AB_MERGE_C R151, R45, R14, RZ ;  /* 0x0000000e2d97723e */ /* 0x000fe200048070ff */
[----:B---3--:R-:W-:-:S06]  /*d640*/  FADD.FTZ R45, R85, R70 ;  /* 0x00000046552d7221 */ /* 0x008fcc0000010000 */
[----:B------:R-:W3:Y:S01]  /*d650*/  MUFU.EX2 R32, R32 ;  /* 0x0000002000207308 */ /* 0x000ee20000000800 */
[----:B----4-:R-:W-:-:S01]  /*d660*/  FADD.FTZ R35, R39, R10 ;  /* 0x0000000a27237221 */ /* 0x010fc20000010000 */
[----:B------:R-:W-:-:S06]  /*d670*/  FFMA.FTZ R15, R81, R42, -R56 ;  /* 0x0000002a510f7223 */ /* 0x000fcc0000010838 */
[----:B------:R-:W4:Y:S01]  /*d680*/  MUFU.EX2 R13, R13 ;  /* 0x0000000d000d7308 */ /* 0x000f220000000800 */
[----:B0-----:R-:W-:-:S07]  /*d690*/  FADD.FTZ R14, R28, R45 ;  /* 0x0000002d1c0e7221 */ /* 0x001fce0000010000 */
[----:B------:R-:W0:Y:S01]  /*d6a0*/  MUFU.EX2 R63, R63 ;  /* 0x0000003f003f7308 */ /* 0x000e220000000800 */
[----:B-----5:R-:W-:-:S01]  /*d6b0*/  FADD.FTZ R35, R62, R35 ;  /* 0x000000233e237221 */ /* 0x020fc20000010000 */
[----:B------:R-:W-:-:S06]  /*d6c0*/  FFMA.FTZ R58, R37, R42, -R56 ;  /* 0x0000002a253a7223 */ /* 0x000fcc0000010838 */
[----:B------:R-:W5:Y:S01]  /*d6d0*/  MUFU.EX2 R25, R25 ;  /* 0x0000001900197308 */ /* 0x000f620000000800 */
[----:B------:R-:W-:Y:S01]  /*d6e0*/  F2FP.SATFINITE.E4M3.F32.PACK_AB_MERGE_C R148, R31, R54, RZ ;  /* 0x000000361f94723e */ /* 0x000fe200048070ff */
[----:B------:R-:W-:Y:S02]  /*d6f0*/  @!P2 VIADD R29, R0, 0x19c40 ;  /* 0x00019c40001da836 */ /* 0x000fe40000000000 */
[----:B-1----:R-:W-:-:S04]  /*d700*/  FADD.FTZ R31, R59, R14 ;  /* 0x0000000e3b1f7221 */ /* 0x002fc80000010000 */
[----:B------:R-:W1:Y:S01]  /*d710*/  MUFU.EX2 R34, R34 ;  /* 0x0000002200227308 */ /* 0x000e620000000800 */
[----:B--2---:R-:W-:-:S07]  /*d720*/  FADD.FTZ R14, R146, R35 ;  /* 0x00000023920e7221 */ /* 0x004fce0000010000 */
[----:B------:R-:W2:Y:S01]  /*d730*/  MUFU.EX2 R64, R64 ;  /* 0x0000004000407308 */ /* 0x000ea20000000800 */
[----:B------:R-:W-:Y:S01]  /*d740*/  F2FP.SATFINITE.E4M3.F32.PACK_AB_MERGE_C R145, R85, R24, RZ ;  /* 0x000000185591723e */ /* 0x000fe200048070ff */
[----:B------:R-:W-:Y:S01]  /*d750*/  FFMA.FTZ R55, R55, R42, -R56 ;  /* 0x0000002a37377223 */ /* 0x000fe20000010838 */
[----:B---3--:R-:W-:-:S05]  /*d760*/  FADD.FTZ R24, R32, R31 ;  /* 0x0000001f20187221 */ /* 0x008fca0000010000 */
[----:B------:R-:W3:Y:S01]  /*d770*/  MUFU.EX2 R71, R71 ;  /* 0x0000004700477308 */ /* 0x000ee20000000800 */
[----:B------:R-:W-:Y:S01]  /*d780*/  @!P2 PRMT R29, RZ, 0x654, R29 ;  /* 0x00000654ff1da816 */ /* 0x000fe2000000001d */
[----:B----4-:R-:W-:-:S06]  /*d790*/  FADD.FTZ R14, R13, R14 ;  /* 0x0000000e0d0e7221 */ /* 0x010fcc0000010000 */
[----:B------:R-:W4:Y:S01]  /*d7a0*/  MUFU.EX2 R15, R15 ;  /* 0x0000000f000f7308 */ /* 0x000f220000000800 */
[----:B------:R-:W-:-:S01]  /*d7b0*/  FFMA.FTZ R37, R53, R42, -R56 ;  /* 0x0000002a35257223 */ /* 0x000fc20000010838 */
[C---:B0-----:R-:W-:Y:S01]  /*d7c0*/  F2FP.SATFINITE.E4M3.F32.PACK_AB_MERGE_C R147, R63.reuse, R32, RZ ;  /* 0x000000203f93723e */ /* 0x041fe200048070ff */
[----:B------:R-:W-:-:S05]  /*d7d0*/  FADD.FTZ R63, R63, R24 ;  /* 0x000000183f3f7221 */ /* 0x000fca0000010000 */
[----:B------:R-:W0:Y:S01]  /*d7e0*/  MUFU.EX2 R36, R36 ;  /* 0x0000002400247308 */ /* 0x000e220000000800 */
[----:B------:R-:W-:Y:S01]  /*d7f0*/  F2FP.SATFINITE.E4M3.F32.PACK_AB_MERGE_C R149, R27, R26, R149 ;  /* 0x0000001a1b95723e */ /* 0x000fe20004807095 */
[----:B------:R1:W-:Y:S01]  /*d800*/  @!P2 SYNCS.ARRIVE.TRANS64.RED.A1T0 RZ, [R29+URZ], RZ ;  /* 0x000000ff1dffa9a7 */ /* 0x0003e2000810043f */
[----:B-----5:R-:W-:-:S05]  /*d810*/  FADD.FTZ R27, R25, R14 ;  /* 0x0000000e191b7221 */ /* 0x020fca0000010000 */
[----:B------:R-:W5:Y:S01]  /*d820*/  MUFU.EX2 R58, R58 ;  /* 0x0000003a003a7308 */ /* 0x000f620000000800 */
[----:B------:R-:W-:Y:S01]  /*d830*/  F2FP.SATFINITE.E4M3.F32.PACK_AB_MERGE_C R151, R69, R12, R151 ;  /* 0x0000000c4597723e */ /* 0x000fe20004807097 */
[----:B-1----:R-:W-:-:S06]  /*d840*/  FFMA.FTZ R29, R109, R42, -R56 ;  /* 0x0000002a6d1d7223 */ /* 0x002fcc0000010838 */
[----:B------:R-:W1:Y:S01]  /*d850*/  MUFU.EX2 R89, R89 ;  /* 0x0000005900597308 */ /* 0x000e620000000800 */
[----:B------:R-:W-:-:S01]  /*d860*/  FADD.FTZ R12, R34, R63 ;  /* 0x0000003f220c7221 */ /* 0x000fc20000010000 */
[C---:B--2---:R-:W-:Y:S01]  /*d870*/  F2FP.SATFINITE.E4M3.F32.PACK_AB_MERGE_C R24, R64.reuse, R25, RZ ;  /* 0x000000194018723e */ /* 0x044fe200048070ff */
[----:B------:R-:W-:-:S05]  /*d880*/  FADD.FTZ R64, R64, R27 ;  /* 0x0000001b40407221 */ /* 0x000fca0000010000 */
[----:B------:R-:W2:Y:S01]  /*d890*/  MUFU.EX2 R0, R55 ;  /* 0x0000003700007308 */ /* 0x000ea20000000800 */
[----:B------:R-:W-:-:S01]  /*d8a0*/  FFMA.FTZ R66, R57, R42, -R56 ;  /* 0x0000002a39427223 */ /* 0x000fc20000010838 */
[----:B---3--:R-:W-:Y:S01]  /*d8b0*/  FADD.FTZ R27, R71, R12 ;  /* 0x0000000c471b7221 */ /* 0x008fe20000010000 */
[----:B------:R-:W-:-:S05]  /*d8c0*/  F2FP.SATFINITE.E4M3.F32.PACK_AB_MERGE_C R150, R60, R41, RZ ;  /* 0x000000293c96723e */ /* 0x000fca00048070ff */
[----:B------:R-:W3:Y:S01]  /*d8d0*/  MUFU.EX2 R37, R37 ;  /* 0x0000002500257308 */ /* 0x000ee20000000800 */
[----:B----4-:R-:W-:-:S01]  /*d8e0*/  FADD.FTZ R25, R15, R64 ;  /* 0x000000400f197221 */ /* 0x010fc20000010000 */
[----:B------:R-:W-:Y:S01]  /*d8f0*/  FFMA.FTZ R47, R111, R42, -R56 ;  /* 0x0000002a6f2f7223 */ /* 0x000fe20000010838 */
[----:B0-----:R-:W-:-:S05]  /*d900*/  FADD.FTZ R14, R36, R27 ;  /* 0x0000001b240e7221 */ /* 0x001fca0000010000 */
[----:B------:R-:W0:Y:S01]  /*d910*/  MUFU.EX2 R29, R29 ;  /* 0x0000001d001d7308 */ /* 0x000e220000000800 */
[----:B-----5:R-:W-:-:S01]  /*d920*/  FADD.FTZ R25, R58, R25 ;  /* 0x000000193a197221 */ /* 0x020fc20000010000 */
[----:B------:R-:W-:Y:S01]  /*d930*/  F2FP.SATFINITE.E4M3.F32.PACK_AB_MERGE_C R150, R50, R9, R150 ;  /* 0x000000093296723e */ /* 0x000fe20004807096 */
[----:B------:R-:W-:-:S01]  /*d940*/  FFMA.FTZ R68, R113, R42, -R56 ;  /* 0x0000002a71447223 */ /* 0x000fc20000010838 */
[--C-:B------:R-:W-:Y:S01]  /*d950*/  FFMA.FTZ R117, R117, R42, -R56.reuse ;  /* 0x0000002a75757223 */ /* 0x100fe20000010838 */
[----:B------:R-:W4:Y:S03]  /*d960*/  @P0 LDC R9, c[0x0][0x44c] ;  /* 0x00011300ff090b82 */ /* 0x000f260000000800 */
[----:B------:R-:W5:Y:S01]  /*d970*/  MUFU.EX2 R66, R66 ;  /* 0x0000004200427308 */ /* 0x000f620000000800 */
[----:B-1----:R-:W-:Y:S01]  /*d980*/  F2FP.SATFINITE.E4M3.F32.PACK_AB_MERGE_C R141, R89, R36, RZ ;  /* 0x00000024598d723e */ /* 0x002fe200048070ff */
[----:B------:R-:W-:Y:S01]  /*d990*/  FFMA.FTZ R119, R119, R42, -R56 ;  /* 0x0000002a77777223 */ /* 0x000fe20000010838 */
[----:B------:R-:W-:-:S01]  /*d9a0*/  FADD.FTZ R89, R89, R14 ;  /* 0x0000000e59597221 */ /* 0x000fc20000010000 */
[----:B--2---:R-:W-:Y:S01]  /*d9b0*/  FADD.FTZ R14, R0, R25 ;  /* 0x00000019000e7221 */ /* 0x004fe20000010000 */
[----:B------:R-:W-:-:S01]  /*d9c0*/  FFMA.FTZ R67, R67, R42, -R56 ;  /* 0x0000002a43437223 */ /* 0x000fc20000010838 */
[----:B------:R-:W-:-:S02]  /*d9d0*/  F2FP.SATFINITE.E4M3.F32.PACK_AB_MERGE_C R145, R33, R20, R145 ;  /* 0x000000142191723e */ /* 0x000fc40004807091 */
[----:B------:R-:W1:Y:S01]  /*d9e0*/  MUFU.EX2 R47, R47 ;  /* 0x0000002f002f7308 */ /* 0x000e620000000800 */
[----:B------:R-:W2:Y:S01]  /*d9f0*/  @P0 LDC R20, c[0x0][0x450] ;  /* 0x00011400ff140b82 */ /* 0x000ea20000000800 */
[----:B------:R-:W-:-:S01]  /*da00*/  FFMA.FTZ R115, R115, R42, -R56 ;  /* 0x0000002a73737223 */ /* 0x000fc20000010838 */
[----:B---3--:R-:W-:Y:S01]  /*da10*/  FADD.FTZ R14, R37, R14 ;  /* 0x0000000e250e7221 */ /* 0x008fe20000010000 */
[----:B------:R-:W-:-:S04]  /*da20*/  F2FP.SATFINITE.E4M3.F32.PACK_AB_MERGE_C R148, R8, R3, R148 ;  /* 0x000000030894723e */ /* 0x000fc80004807094 */
[----:B------:R-:W-:Y:S01]  /*da30*/  MUFU.EX2 R68, R68 ;  /* 0x0000004400447308 */ /* 0x000fe20000000800 */
[----:B0-----:R-:W-:-:S07]  /*da40*/  FADD.FTZ R3, R29, R14 ;  /* 0x0000000e1d037221 */ /* 0x001fce0000010000 */
[----:B------:R-:W-:Y:S08]  /*da50*/  MUFU.EX2 R117, R117 ;  /* 0x0000007500757308 */ /* 0x000ff00000000800 */
[----:B------:R-:W0:Y:S08]  /*da60*/  MUFU.EX2 R12, R119 ;  /* 0x00000077000c7308 */ /* 0x000e300000000800 */
[----:B------:R-:W-:Y:S08]  /*da70*/  MUFU.EX2 R79, R79 ;  /* 0x0000004f004f7308 */ /* 0x000ff00000000800 */
[----:B------:R-:W3:Y:S01]  /*da80*/  MUFU.EX2 R30, R30 ;  /* 0x0000001e001e7308 */ /* 0x000ee20000000800 */
[----:B-----5:R-:W-:-:S07]  /*da90*/  FADD.FTZ R8, R66, R3 ;  /* 0x0000000342087221 */ /* 0x020fce0000010000 */
[----:B------:R-:W5:Y:S08]  /*daa0*/  MUFU.EX2 R10, R115 ;  /* 0x00000073000a7308 */ /* 0x000f700000000800 */
[----:B------:R-:W2:Y:S08]  /*dab0*/  MUFU.EX2 R67, R67 ;  /* 0x0000004300437308 */ /* 0x000eb00000000800 */
[----:B------:R-:W-:Y:S08]  /*dac0*/  MUFU.EX2 R40, R40 ;  /* 0x0000002800287308 */ /* 0x000ff00000000800 */
[----:B------:R-:W2:Y:S01]  /*dad0*/  MUFU.EX2 R91, R91 ;  /* 0x0000005b005b7308 */ /* 0x000ea20000000800 */
[----:B------:R-:W-:Y:S01]  /*dae0*/  F2FP.SATFINITE.E4M3.F32.PACK_AB_MERGE_C R144, R62, R39, RZ ;  /* 0x000000273e90723e */ /* 0x000fe200048070ff */
[----:B-1----:R-:W-:Y:S01]  /*daf0*/  FADD.FTZ R3, R47, R8 ;  /* 0x000000082f037221 */ /* 0x002fe20000010000 */
[----:B0-----:R-:W-:-:S02]  /*db00*/  F2FP.SATFINITE.E4M3.F32.PACK_AB_MERGE_C R136, R12, R117, RZ ;  /* 0x000000750c88723e */ /* 0x001fc400048070ff */
[----:B------:R-:W-:Y:S01]  /*db10*/  F2FP.SATFINITE.E4M3.F32.PACK_AB_MERGE_C R144, R52, R11, R144 ;  /* 0x0000000b3490723e */ /* 0x000fe20004807090 */
[----:B------:R-:W-:-:S01]  /*db20*/  FADD.FTZ R3, R68, R3 ;  /* 0x0000000344037221 */ /* 0x000fc20000010000 */
[----:B---3--:R-:W-:Y:S01]  /*db30*/  F2FP.SATFINITE.E4M3.F32.PACK_AB_MERGE_C R143, R30, R79, RZ ;  /* 0x0000004f1e8f723e */ /* 0x008fe200048070ff */
[----:B----4-:R-:W-:-:S04]  /*db40*/  @P0 IMAD.HI.U32 R11, R94, R9, RZ ;  /* 0x000000095e0b0227 */ /* 0x010fc800078e00ff */
[----:B------:R-:W-:Y:S01]  /*db50*/  FFMA.FTZ R121, R121, R42, -R56 ;  /* 0x0000002a79797223 */ /* 0x000fe20000010838 */
[----:B------:R-:W-:Y:S01]  /*db60*/  MUFU.EX2 R44, R44 ;  /* 0x0000002c002c7308 */ /* 0x000fe20000000800 */
[----:B-----5:R-:W-:-:S01]  /*db70*/  FADD.FTZ R8, R10, R3 ;  /* 0x000000030a087221 */ /* 0x020fc20000010000 */
[----:B--2---:R-:W-:Y:S01]  /*db80*/  F2FP.SATFINITE.E4M3.F32.PACK_AB_MERGE_C R136, R67, R10, R136 ;  /* 0x0000000a4388723e */ /* 0x004fe20004807088 */
[----:B------:R-:W-:Y:S01]  /*db90*/  IMAD.MOV.U32 R10, RZ, RZ, R94 ;  /* 0x000000ffff0a7224 */ /* 0x000fe200078e005e */
[----:B------:R-:W-:Y:S02]  /*dba0*/  @P0 SHF.R.U32.HI R10, RZ, R20, R11 ;  /* 0x00000014ff0a0219 */ /* 0x000fe4000001160b */
[----:B------:R-:W-:Y:S02]  /*dbb0*/  F2FP.SATFINITE.E4M3.F32.PACK_AB_MERGE_C R143, R91, R40, R143 ;  /* 0x000000285b8f723e */ /* 0x000fe4000480708f */
[----:B------:R-:W0:Y:S01]  /*dbc0*/  MUFU.EX2 R87, R87 ;  /* 0x0000005700577308 */ /* 0x000e220000000800 */
[----:B------:R-:W-:-:S01]  /*dbd0*/  FADD.FTZ R40, R40, R89 ;  /* 0x0000005928287221 */ /* 0x000fc20000010000 */
[----:B------:R-:W-:-:S06]  /*dbe0*/  IADD3 R10, R10, R90, -R92 ;  /* 0x0000005a0a0a7210 */ /* 0x000fcc0007ffe85c */
[----:B------:R-:W1:Y:S01]  /*dbf0*/  MUFU.EX2 R38, R38 ;  /* 0x0000002600267308 */ /* 0x000e620000000800 */
[----:B------:R-:W-:-:S01]  /*dc00*/  FADD.FTZ R40, R91, R40 ;  /* 0x000000285b287221 */ /* 0x000fc20000010000 */
[----:B------:R-:W-:-:S06]  /*dc10*/  FADD.FTZ R8, R67, R8 ;  /* 0x0000000843087221 */ /* 0x000fcc0000010000 */
[----:B------:R-:W-:Y:S01]  /*dc20*/  MUFU.EX2 R83, R83 ;  /* 0x0000005300537308 */ /* 0x000fe20000000800 */
[----:B------:R-:W-:-:S01]  /*dc30*/  FADD.FTZ R79, R79, R40 ;  /* 0x000000284f4f7221 */ /* 0x000fc20000010000 */
[----:B------:R-:W-:-:S06]  /*dc40*/  SHF.R.S32.HI R11, RZ, 0x1f, R10 ;  /* 0x0000001fff0b7819 */ /* 0x000fcc000001140a */
[----:B------:R-:W2:Y:S01]  /*dc50*/  MUFU.EX2 R121, R121 ;  /* 0x0000007900797308 */ /* 0x000ea20000000800 */
[----:B------:R-:W-:-:S01]  /*dc60*/  FADD.FTZ R117, R117, R8 ;  /* 0x0000000875757221 */ /* 0x000fc20000010000 */
[----:B------:R-:W-:Y:S01]  /*dc70*/  FADD.FTZ R79, R30, R79 ;  /* 0x0000004f1e4f7221 */ /* 0x000fe20000010000 */
[----:B------:R-:W-:Y:S01]  /*dc80*/  LEA.HI R11, R11, R10, RZ, 0x7 ;  /* 0x0000000a0b0b7211 */ /* 0x000fe200078f38ff */
[--C-:B------:R-:W-:Y:S01]  /*dc90*/  FFMA.FTZ R75, R75, R42, -R56.reuse ;  /* 0x0000002a4b4b7223 */ /* 0x100fe20000010838 */
[----:B0-----:R-:W-:Y:S01]  /*dca0*/  F2FP.SATFINITE.E4M3.F32.PACK_AB_MERGE_C R137, R87, R44, RZ ;  /* 0x0000002c5789723e */ /* 0x001fe200048070ff */
[----:B------:R-:W-:Y:S02]  /*dcb0*/  FADD.FTZ R12, R12, R117 ;  /* 0x000000750c0c7221 */ /* 0x000fe40000010000 */
[----:B------:R-:W-:Y:S01]  /*dcc0*/  MUFU.EX2 R48, R48 ;  /* 0x0000003000307308 */ /* 0x000fe20000000800 */
[----:B------:R-:W-:-:S01]  /*dcd0*/  FFMA.FTZ R123, R123, R42, -R56 ;  /* 0x0000002a7b7b7223 */ /* 0x000fc20000010838 */
[----:B-1----:R-:W-:Y:S01]  /*dce0*/  FADD.FTZ R14, R38, R79 ;  /* 0x0000004f260e7221 */ /* 0x002fe20000010000 */
[----:B------:R-:W-:Y:S01]  /*dcf0*/  SHF.R.S32.HI R11, RZ, 0x7, R11 ;  /* 0x00000007ff0b7819 */ /* 0x000fe2000001140b */
[----:B------:R-:W-:-:S04]  /*dd00*/  FFMA.FTZ R56, R125, R42, -R56 ;  /* 0x0000002a7d387223 */ /* 0x000fc80000010838 */
[----:B------:R-:W0:Y:S01]  /*dd10*/  MUFU.EX2 R61, R61 ;  /* 0x0000003d003d7308 */ /* 0x000e220000000800 */
[----:B------:R-:W-:Y:S01]  /*dd20*/  F2FP.SATFINITE.E4M3.F32.PACK_AB_MERGE_C R140, R37, R0, RZ ;  /* 0x00000000258c723e */ /* 0x000fe200048070ff */
[----:B--2---:R-:W-:Y:S01]  /*dd30*/  FADD.FTZ R3, R121, R12 ;  /* 0x0000000c79037221 */ /* 0x004fe20000010000 */
[----:B------:R-:W-:-:S05]  /*dd40*/  F2FP.SATFINITE.E4M3.F32.PACK_AB_MERGE_C R137, R83, R38, R137 ;  /* 0x000000265389723e */ /* 0x000fca0004807089 */
[----:B------:R-:W1:Y:S01]  /*dd50*/  MUFU.EX2 R46, R46 ;  /* 0x0000002e002e7308 */ /* 0x000e620000000800 */
[----:B------:R-:W-:-:S01]  /*dd60*/  FADD.FTZ R83, R83, R14 ;  /* 0x0000000e53537221 */ /* 0x000fc20000010000 */
[----:B------:R-:W-:-:S06]  /*dd70*/  VIMNMX R12, RZ, R11, !PT ;  /* 0x0000000bff0c7248 */ /* 0x000fcc0007fe0100 */
[----:B------:R-:W2:Y:S01]  /*dd80*/  MUFU.EX2 R93, R93 ;  /* 0x0000005d005d7308 */ /* 0x000ea20000000800 */
[----:B------:R-:W-:-:S01]  /*dd90*/  FADD.FTZ R44, R44, R83 ;  /* 0x000000532c2c7221 */ /* 0x000fc20000010000 */
[----:B------:R-:W-:Y:S01]  /*dda0*/  VIADD R14, R88, 0xfffffffe ;  /* 0xfffffffe580e7836 */ /* 0x000fe20000000000 */
[----:B------:R3:W-:Y:S05]  /*ddb0*/  STL [R1+0x14], R12 ;  /* 0x0000140c01007387 */ /* 0x0007ea0000100800 */
[----:B------:R-:W4:Y:S01]  /*ddc0*/  MUFU.EX2 R0, R75 ;  /* 0x0000004b00007308 */ /* 0x000f220000000800 */
[----:B------:R-:W-:-:S07]  /*ddd0*/  FADD.FTZ R87, R87, R44 ;  /* 0x0000002c57577221 */ /* 0x000fce0000010000 */
[----:B------:R-:W5:Y:S01]  /*dde0*/  MUFU.EX2 R123, R123 ;  /* 0x0000007b007b7308 */ /* 0x000f620000000800 */
[----:B------:R-:W-:-:S07]  /*ddf0*/  ISETP.GE.AND P2, PT, R14, R12, PT ;  /* 0x0000000c0e00720c */ /* 0x000fce0003f46270 */
[----:B------:R-:W3:Y:S01]  /*de00*/  MUFU.EX2 R56, R56 ;  /* 0x0000003800387308 */ /* 0x000ee20000000800 */
[----:B0-----:R-:W-:Y:S01]  /*de10*/  F2FP.SATFINITE.E4M3.F32.PACK_AB_MERGE_C R9, R61, R48, RZ ;  /* 0x000000303d09723e */ /* 0x001fe200048070ff */
[----:B-1----:R-:W-:-:S03]  /*de20*/  FADD.FTZ R8, R46, R87 ;  /* 0x000000572e087221 */ /* 0x002fc60000010000 */
[C---:B--2---:R-:W-:Y:S01]  /*de30*/  F2FP.SATFINITE.E4M3.F32.PACK_AB_MERGE_C R139, R93.reuse, R46, R9 ;  /* 0x0000002e5d8b723e */ /* 0x044fe20004807009 */
[----:B------:R-:W-:-:S01]  /*de40*/  FADD.FTZ R93, R93, R8 ;  /* 0x000000085d5d7221 */ /* 0x000fc20000010000 */
[----:B----4-:R-:W-:Y:S01]  /*de50*/  FADD.FTZ R8, R0, R3 ;  /* 0x0000000300087221 */ /* 0x010fe20000010000 */
[----:B------:R-:W-:Y:S01]  /*de60*/  F2FP.SATFINITE.E4M3.F32.PACK_AB_MERGE_C R142, R68, R47, RZ ;  /* 0x0000002f448e723e */ /* 0x000fe200048070ff */
[----:B------:R-:W-:Y:S01]  /*de70*/  BSSY B0, `(.L_x_10485) ;  /* 0x000031a000007945 */ /* 0x000fe20003800000 */
[----:B------:R-:W-:-:S01]  /*de80*/  FADD.FTZ R48, R48, R93 ;  /* 0x0000005d30307221 */ /* 0x000fc20000010000 */
[----:B-----5:R-:W-:Y:S01]  /*de90*/  FADD.FTZ R3, R123, R8 ;  /* 0x000000087b037221 */ /* 0x020fe20000010000 */
[----:B------:R-:W-:Y:S02]  /*dea0*/  F2FP.SATFINITE.E4M3.F32.PACK_AB_MERGE_C R147, R59, R28, R147 ;  /* 0x0000001c3b93723e */ /* 0x000fe40004807093 */
[C---:B---3--:R-:W-:Y:S01]  /*deb0*/  F2FP.SATFINITE.E4M3.F32.PACK_AB_MERGE_C R9, R56.reuse, R123, RZ ;  /* 0x0000007b3809723e */ /* 0x048fe200048070ff */
[----:B------:R-:W-:-:S01]  /*dec0*/  FADD.FTZ R3, R56, R3 ;  /* 0x0000000338037221 */ /* 0x000fc20000010000 */
[----:B------:R-:W-:-:S02]  /*ded0*/  F2FP.SATFINITE.E4M3.F32.PACK_AB_MERGE_C R141, R71, R34, R141 ;  /* 0x00000022478d723e */ /* 0x000fc4000480708d */
[----:B------:R-:W-:Y:S02]  /*dee0*/  CS2R R134, SRZ ;  /* 0x0000000000867805 */ /* 0x000fe4000001ff00 */
[----:B------:R-:W-:Y:S01]  /*def0*/  F2FP.SATFINITE.E4M3.F32.PACK_AB_MERGE_C R138, R0, R121, R9 ;  /* 0x00000079008a723e */ /* 0x000fe20004807009 */
[----:B------:R-:W-:-:S01]  /*df00*/  FADD.FTZ R0, R61, R48 ;  /* 0x000000303d007221 */ /* 0x000fc20000010000 */
[----:B------:R-:W-:Y:S02]  /*df10*/  F2FP.SATFINITE.E4M3.F32.PACK_AB_MERGE_C R146, R13, R146, R24 ;  /* 0x000000920d92723e */ /* 0x000fe40004807018 */
[----:B------:R-:W-:Y:S02]  /*df20*/  CS2R R132, SRZ ;  /* 0x0000000000847805 */ /* 0x000fe4000001ff00 */
[----:B------:R-:W-:Y:S02]  /*df30*/  F2FP.SATFINITE.E4M3.F32.PACK_AB_MERGE_C R140, R58, R15, R140 ;  /* 0x0000000f3a8c723e */ /* 0x000fe4000480708c */
[----:B------:R-:W-:-:S02]  /*df40*/  CS2R R130, SRZ ;  /* 0x0000000000827805 */ /* 0x000fc4000001ff00 */
[----:B------:R-:W-:Y:S02]  /*df50*/  F2FP.SATFINITE.E4M3.F32.PACK_AB_MERGE_C R142, R66, R29, R142 ;  /* 0x0000001d428e723e */ /* 0x000fe4000480708e */
        /* <DEDUP_REMOVED lines=22> */
[----:B------:R-:W-:Y:S01]  /*e0c0*/  BSSY B1, `(.L_x_10486) ;  /* 0x00002f4000017945 */ /* 0x000fe20003800000 */
[----:B------:R-:W-:Y:S01]  /*e0d0*/  MOV R10, R43 ;  /* 0x0000002b000a7202 */ /* 0x000fe20000000f00 */
[----:B------:R-:W-:Y:S02]  /*e0e0*/  IMAD.MOV.U32 R11, RZ, RZ, R65 ;  /* 0x000000ffff0b7224 */ /* 0x000fe400078e0041 */
[----:B------:R-:W-:Y:S02]  /*e0f0*/  IMAD.MOV.U32 R9, RZ, RZ, R152 ;  /* 0x000000ffff097224 */ /* 0x000fe400078e0098 */
[----:B------:R-:W-:Y:S02]  /*e100*/  IMAD.MOV.U32 R8, RZ, RZ, R18 ;  /* 0x000000ffff087224 */ /* 0x000fe400078e0012 */
[----:B------:R-:W-:-:S07]  /*e110*/  IMAD.MOV.U32 R135, RZ, RZ, RZ ;  /* 0x000000ffff877224 */ /* 0x000fce00078e00ff */
.L_x_10498:
[----:B------:R-:W-:-:S04]  /*e120*/  ISETP.NE.AND P2, PT, R8, 0x1, PT ;  /* 0x000000010800780c */ /* 0x000fc80003f45270 */
[----:B------:R-:W-:-:S04]  /*e130*/  SEL R152, RZ, 0x1, P2 ;  /* 0x00000001ff987807 */ /* 0x000fc80001000000 */
[----:B------:R-:W-:Y:S01]  /*e140*/  LOP3.LUT R152, R9, R152, RZ, 0x3c, !PT ;  /* 0x0000009809987212 */ /* 0x000fe200078e3cff */
[----:B------:R-:W-:Y:S06]  /*e150*/  @!P1 BRA `(.L_x_10487) ;  /* 0x0000000000049947 */ /* 0x000fec0003800000 */
[----:B------:R-:W-:Y:S01]  /*e160*/  BPT.TRAP 0x1 ;  /* 0x000000040000795c */ /* 0x000fe20000300000 */
.L_x_10487:
        /* <DEDUP_REMOVED lines=8> */
.L_x_10488:
[----:B------:R-:W-:Y:S01]  /*e1f0*/  BSSY B2, `(.L_x_10489) ;  /* 0x0000006000027945 */ /* 0x000fe20003800000 */
[----:B------:R-:W-:Y:S02]  /*e200*/  IMAD R24, R18, 0x300, R21 ;  /* 0x0000030012187824 */ /* 0x000fe400078e0215 */
[----:B------:R-:W-:Y:S01]  /*e210*/  IMAD.MOV.U32 R25, RZ, RZ, -0x3ffffff0 ;  /* 0xc0000010ff197424 */ /* 0x000fe200078e00ff */
[----:B-1----:R-:W-:Y:S06]  /*e220*/  @P2 BRA `(.L_x_10490) ;  /* 0x0000000000082947 */ /* 0x002fec0003800000 */
[----:B------:R-:W1:Y:S02]  /*e230*/  SYNCS.PHASECHK.TRANS64.TRYWAIT P2, [R15+URZ+0x19c30], R12 ;  /* 0x019c300c0f0075a7 */ /* 0x000e64000804017f */
[----:B-1----:R-:W-:Y:S05]  /*e240*/  @!P2 BRA `(.L_x_10491) ;  /* 0x000000f40030a947 */ /* 0x002fea0003800000 */
.L_x_10490:
[----:B------:R-:W-:Y:S05]  /*e250*/  BSYNC B2 ;  /* 0x0000000000027941 */ /* 0x000fea0003800000 */
.L_x_10489:
        /* <DEDUP_REMOVED lines=8> */
[----:B------:R-:W-:Y:S02]  /*e2e0*/  R2UR UR14, R24 ;  /* 0x00000000180e72ca */ /* 0x000fe400000e0000 */
        /* <DEDUP_REMOVED lines=18> */
.L_x_10492:
[----:B------:R-:W-:Y:S01]  /*e410*/  SHF.L.U32 R9, R9, 0x1f, RZ ;  /* 0x0000001f09097819 */ /* 0x000fe200000006ff */
[----:B------:R-:W-:-:S04]  /*e420*/  IMAD R20, R8, 0x8, R16 ;  /* 0x0000000808147824 */ /* 0x000fc800078e0210 */
[----:B------:R0:W1:Y:S01]  /*e430*/  SYNCS.PHASECHK.TRANS64.TRYWAIT P2, [R20+URZ+0x19c50], R9 ;  /* 0x019c5009140075a7 */ /* 0x000062000804017f */
[----:B------:R-:W-:Y:S05]  /*e440*/  @!P1 BRA `(.L_x_10493) ;  /* 0x0000000000049947 */ /* 0x000fea0003800000 */
[----:B------:R-:W-:Y:S01]  /*e450*/  BPT.TRAP 0x1 ;  /* 0x000000040000795c */ /* 0x000fe20000300000 */
.L_x_10493:
[----:B------:R-:W-:Y:S04]  /*e460*/  BSSY B2, `(.L_x_10494) ;  /* 0x0000004000027945 */ /* 0x000fe80003800000 */
[----:B-1----:R-:W-:Y:S05]  /*e470*/  @P2 BRA `(.L_x_10495) ;  /* 0x0000000000082947 */ /* 0x002fea0003800000 */
[----:B------:R-:W1:Y:S02]  /*e480*/  SYNCS.PHASECHK.TRANS64.TRYWAIT P2, [R20+URZ+0x19c50], R9 ;  /* 0x019c5009140075a7 */ /* 0x000e64000804017f */
[----:B-1----:R-:W-:Y:S05]  /*e490*/  @!P2 BRA `(.L_x_10496) ;  /* 0x000000f000b0a947 */ /* 0x002fea0003800000 */
.L_x_10495:
[----:B------:R-:W-:Y:S05]  /*e4a0*/  BSYNC B2 ;  /* 0x0000000000027941 */ /* 0x000fea0003800000 */
.L_x_10494:
[----:B01----:R-:W-:Y:S01]  /*e4b0*/  VIADD R9, R16, 0x3000 ;  /* 0x0000300010097836 */ /* 0x003fe20000000000 */
[----:B------:R-:W-:-:S04]  /*e4c0*/  WARPGROUP.ARRIVE ;  /* 0x00000000000079c5 */ /* 0x000fc80000000000 */
[----:B------:R-:W-:-:S04]  /*e4d0*/  SHF.R.U32.HI R9, RZ, 0x4, R9 ;  /* 0x00000004ff097819 */ /* 0x000fc80000011609 */
[----:B------:R-:W-:-:S04]  /*e4e0*/  LOP3.LUT R9, R9, 0x3fff, RZ, 0xc0, !PT ;  /* 0x00003fff09097812 */ /* 0x000fc800078ec0ff */
[----:B------:R-:W-:-:S05]  /*e4f0*/  LOP3.LUT R9, R9, 0x10000, RZ, 0xfc, !PT ;  /* 0x0001000009097812 */ /* 0x000fca00078efcff */
[----:B------:R-:W-:Y:S02]  /*e500*/  IMAD R8, R8, 0x300, R9 ;  /* 0x0000030008087824 */ /* 0x000fe400078e0209 */
[----:B------:R-:W-:-:S03]  /*e510*/  IMAD.MOV.U32 R9, RZ, RZ, 0x40000040 ;  /* 0x40000040ff097424 */ /* 0x000fc600078e00ff */
[----:B------:R-:W-:Y:S02]  /*e520*/  R2UR UR6, R8 ;  /* 0x00000000080672ca */ /* 0x000fe400000e0000 */
[----:B------:R-:W-:-:S13]  /*e530*/  R2UR UR7, R9 ;  /* 0x00000000090772ca */ /* 0x000fda00000e0000 */
[----:B------:R-:W-:Y:S01]  /*e540*/  QGMMA.64x96x32.F32.E4M3.E4M3 R88, R148, gdesc[UR4], R88, gsb0 ;  /* 0x0160000494587df3 */ /* 0x000fe20008000858 */
[----:B------:R-:W-:Y:S02]  /*e550*/  VIADD R12, R8, 0x2 ;  /* 0x00000002080c7836 */ /* 0x000fe40000000000 */
[----:B------:R-:W-:-:S03]  /*e560*/  IMAD.MOV.U32 R13, RZ, RZ, 0x40000040 ;  /* 0x40000040ff0d7424 */ /* 0x000fc600078e00ff */
[----:B------:R-:W-:Y:S02]  /*e570*/  R2UR UR6, R12 ;  /* 0x000000000c0672ca */ /* 0x000fe400000e0000 */
[----:B------:R-:W-:Y:S01]  /*e580*/  R2UR UR7, R13 ;  /* 0x000000000d0772ca */ /* 0x000fe200000e0000 */
[----:B------:R-:W-:Y:S02]  /*e590*/  WARPGROUP.DEPBAR.LE gsb0, 0x0 ;  /* 0x00008000000079c5 */ /* 0x000fe40000010000 */
[----:B------:R-:W-:Y:S01]  /*e5a0*/  WARPGROUP.ARRIVE ;  /* 0x00000000000079c5 */ /* 0x000fe20000000000 */
[----:B------:R-:W2:Y:S04]  /*e5b0*/  LDL R148, [R1+0x38] ;  /* 0x0000380001947983 */ /* 0x000ea80000100800 */
[----:B------:R-:W3:Y:S05]  /*e5c0*/  LDL R149, [R1+0x34] ;  /* 0x0000340001957983 */ /* 0x000eea0000100800 */
[----:B------:R-:W-:Y:S01]  /*e5d0*/  QGMMA.64x96x32.F32.E4M3.E4M3 R88, R144, gdesc[UR4], R88, gsb0 ;  /* 0x0160000490587df3 */ /* 0x000fe20008000858 */
[----:B------:R-:W4:Y:S04]  /*e5e0*/  LDL R150, [R1+0x20] ;  /* 0x0000200001967983 */ /* 0x000f280000100800 */
[----:B------:R-:W4:Y:S01]  /*e5f0*/  LDL R151, [R1+0x1c] ;  /* 0x00001c0001977983 */ /* 0x000f220000100800 */
[----:B------:R-:W-:-:S03]  /*e600*/  WARPGROUP.DEPBAR.LE gsb0, 0x0 ;  /* 0x00008000000079c5 */ /* 0x000fc60000010000 */
[----:B------:R-:W2:Y:S01]  /*e610*/  LDL R147, [R1+0x18] ;  /* 0x0000180001937983 */ /* 0x000ea20000100800 */
[C---:B------:R-:W-:Y:S01]  /*e620*/  VIADD R12, R8.reuse, 0x4 ;  /* 0x00000004080c7836 */ /* 0x040fe20000000000 */
[----:B------:R-:W-:Y:S01]  /*e630*/  WARPGROUP.ARRIVE ;  /* 0x00000000000079c5 */ /* 0x000fe20000000000 */
[----:B------:R-:W-:Y:S01]  /*e640*/  IMAD.MOV.U32 R13, RZ, RZ, 0x40000040 ;  /* 0x40000040ff0d7424 */ /* 0x000fe200078e00ff */
[----:B------:R-:W-:Y:S01]  /*e650*/  MOV R9, 0x40000040 ;  /* 0x4000004000097802 */ /* 0x000fe20000000f00 */
[----:B------:R-:W-:Y:S01]  /*e660*/  VIADD R8, R8, 0x6 ;  /* 0x0000000608087836 */ /* 0x000fe20000000000 */
        /* <DEDUP_REMOVED lines=14> */
[----:B------:R-:W0:Y:S01]  /*e750*/  @P0 LDC R54, c[0x0][0x44c] ;  /* 0x00011300ff360b82 */ /* 0x000e220000000800 */
        /* <DEDUP_REMOVED lines=48> */
[----:B------:R-:W-:-:S02]  /*ea60*/  FMUL.FTZ R78, R2, R78 ;  /* 0x0000004e024e7220 */ /* 0x000fc40000410000 */
        /* <DEDUP_REMOVED lines=11> */
[----:B------:R-:W-:Y:S07]  /*eb20*/  QGMMA.64x96x32.F32.E4M3.E4M3 R88, R136, gdesc[UR4], R88, gsb0 ;  /* 0x0160000488587df3 */ /* 0x000fee0008000858 */
        /* <DEDUP_REMOVED lines=14> */
[----:B------:R-:W-:-:S07]  /*ec10*/  WARPGROUP.DEPBAR.LE gsb0, 0x0 ;  /* 0x00008000000079c5 */ /* 0x000fce0000010000 */
[----:B------:R-:W-:Y:S08]  /*ec20*/  MUFU.TANH R84, R84 ;  /* 0x0000005400547308 */ /* 0x000ff00000002400 */
[----:B------:R-:W-:Y:S08]  /*ec30*/  MUFU.TANH R12, R12 ;  /* 0x0000000c000c7308 */ /* 0x000ff00000002400 */
[----:B------:R-:W-:Y:S08]  /*ec40*/  MUFU.TANH R26, R26 ;  /* 0x0000001a001a7308 */ /* 0x000ff00000002400 */
[----:B------:R-:W-:Y:S08]  /*ec50*/  MUFU.TANH R33, R33 ;  /* 0x0000002100217308 */ /* 0x000ff00000002400 */
[----:B------:R-:W-:Y:S08]  /*ec60*/  MUFU.TANH R37, R37 ;  /* 0x0000002500257308 */ /* 0x000ff00000002400 */
[----:B------:R-:W-:Y:S01]  /*ec70*/  MUFU.TANH R43, R43 ;  /* 0x0000002b002b7308 */ /* 0x000fe20000002400 */
[----:B--2---:R-:W-:-:S07]  /*ec80*/  IMAD.IADD R56, R148, 0x1, R147 ;  /* 0x0000000194387824 */ /* 0x004fce00078e0293 */
[----:B------:R-:W-:Y:S01]  /*ec90*/  MUFU.TANH R9, R9 ;  /* 0x0000000900097308 */ /* 0x000fe20000002400 */
[----:B0-----:R-:W-:-:S05]  /*eca0*/  @P0 IMAD.HI.U32 R54, R56, R54, RZ ;  /* 0x0000003638360227 */ /* 0x001fca00078e00ff */
[----:B-1----:R-:W-:Y:S01]  /*ecb0*/  @P0 SHF.R.U32.HI R56, RZ, R53, R54 ;  /* 0x00000035ff380219 */ /* 0x002fe20000011636 */
[C---:B------:R-:W-:Y:S01]  /*ecc0*/  FMUL.FTZ R54, R2.reuse, R59 ;  /* 0x0000003b02367220 */ /* 0x040fe20000410000 */
[----:B------:R0:W-:Y:S01]  /*ecd0*/  MUFU.TANH R53, R58 ;  /* 0x0000003a00357308 */ /* 0x0001e20000002400 */
[C---:B------:R-:W-:Y:S02]  /*ece0*/  FMUL.FTZ R59, R2.reuse, R61 ;  /* 0x0000003d023b7220 */ /* 0x040fe40000410000 */
[----:B------:R-:W1:Y:S05]  /*ecf0*/  SHFL.IDX PT, R136, R56, RZ, 0x1c1f ;  /* 0x001c1fff38887589 */ /* 0x000e6a00000e0000 */
[----:B------:R-:W-:Y:S01]  /*ed00*/  MUFU.TANH R59, R59 ;  /* 0x0000003b003b7308 */ /* 0x000fe20000002400 */
[----:B0-----:R-:W-:Y:S01]  /*ed10*/  FMUL.FTZ R58, R2, R60 ;  /* 0x0000003c023a7220 */ /* 0x001fe20000410000 */
[----:B------:R-:W-:-:S04]  /*ed20*/  IMAD.MOV.U32 R60, RZ, RZ, -0x80 ;  /* 0xffffff80ff3c7424 */ /* 0x000fc800078e00ff */
[----:B------:R-:W-:Y:S02]  /*ed30*/  IMAD R60, R14, R60, 0x1 ;  /* 0x000000010e3c7424 */ /* 0x000fe400078e023c */
[----:B------:R-:W0:Y:S02]  /*ed40*/  MUFU.TANH R58, R58 ;  /* 0x0000003a003a7308 */ /* 0x000e240000002400 */
[----:B---3--:R-:W-:-:S05]  /*ed50*/  IMAD R60, R149, -0x2, R60 ;  /* 0xfffffffe953c7824 */ /* 0x008fca00078e023c */
[----:B----4-:R-:W-:Y:S01]  /*ed60*/  IADD3 R60, -R151, R60, R150 ;  /* 0x0000003c973c7210 */ /* 0x010fe20007ffe196 */
[----:B------:R-:W-:Y:S01]  /*ed70*/  MUFU.TANH R47, R47 ;  /* 0x0000002f002f7308 */ /* 0x000fe20000002400 */
[----:B------:R-:W2:Y:S03]  /*ed80*/  S2R R151, SR_TID.X ;  /* 0x0000000000977919 */ /* 0x000ea60000002100 */
[----:B-1----:R-:W-:-:S04]  /*ed90*/  IMAD.IADD R61, R60, 0x1, R136 ;  /* 0x000000013c3d7824 */ /* 0x002fc800078e0288 */
[----:B------:R-:W-:Y:S01]  /*eda0*/  MUFU.TANH R25, R25 ;  /* 0x0000001900197308 */ /* 0x000fe20000002400 */
[C---:B------:R-:W-:Y:S02]  /*edb0*/  ISETP.GT.AND P2, PT, R61.reuse, RZ, PT ;  /* 0x000000ff3d00720c */ /* 0x040fe40003f44270 */
[C---:B------:R-:W-:Y:S02]  /*edc0*/  ISETP.GT.AND P3, PT, R61.reuse, 0x1, PT ;  /* 0x000000013d00780c */ /* 0x040fe40003f64270 */
[----:B-----5:R-:W-:Y:S02]  /*edd0*/  FSEL R8, R8, -INF , P2 ;  /* 0xff80000008087808 */ /* 0x020fe40001000000 */
[----:B------:R-:W-:Y:S01]  /*ede0*/  ISETP.GT.AND P2, PT, R61, 0x8, PT ;  /* 0x000000083d00780c */ /* 0x000fe20003f44270 */
[----:B------:R-:W-:Y:S01]  /*edf0*/  MUFU.TANH R29, R29 ;  /* 0x0000001d001d7308 */ /* 0x000fe20000002400 */
[----:B------:R-:W-:Y:S02]  /*ee00*/  FSEL R13, R13, -INF , P3 ;  /* 0xff8000000d0d7808 */ /* 0x000fe40001800000 */
[----:B------:R-:W-:-:S02]  /*ee10*/  FMNMX.FTZ R65, R8, R11, !PT ;  /* 0x0000000b08417209 */ /* 0x000fc40007810000 */
[----:B------:R-:W-:Y:S02]  /*ee20*/  ISETP.GT.AND P3, PT, R61, 0x9, PT ;  /* 0x000000093d00780c */ /* 0x000fe40003f64270 */
        /* <DEDUP_REMOVED lines=34> */
[C---:B------:R-:W-:Y:S02]  /*f050*/  ISETP.GT.AND P2, PT, R61.reuse, 0x30, PT ;  /* 0x000000303d00780c */ /* 0x040fe40003f44270 */
[----:B------:R-:W-:Y:S02]  /*f060*/  FSEL R77, R42, -INF , P3 ;  /* 0xff8000002a4d7808 */ /* 0x000fe40001800000 */
[----:B------:R-:W-:Y:S01]  /*f070*/  FMNMX.FTZ R136, R40, R136, !PT ;  /* 0x0000008828887209 */ /* 0x000fe20007810000 */
[----:B------:R-:W1:Y:S01]  /*f080*/  MUFU.TANH R65, R65 ;  /* 0x0000004100417308 */ /* 0x000e620000002400 */
[----:B------:R-:W-:-:S02]  /*f090*/  ISETP.GT.AND P3, PT, R61, 0x31, PT ;  /* 0x000000313d00780c */ /* 0x000fc40003f64270 */
[----:B------:R-:W-:Y:S02]  /*f0a0*/  FSEL R44, R44, -INF , P2 ;  /* 0xff8000002c2c7808 */ /* 0x000fe40001000000 */
[----:B------:R-:W-:Y:S02]  /*f0b0*/  FMNMX.FTZ R136, R77, R136, !PT ;  /* 0x000000884d887209 */ /* 0x000fe40007810000 */
[C---:B------:R-:W-:Y:S01]  /*f0c0*/  ISETP.GT.AND P2, PT, R61.reuse, 0x38, PT ;  /* 0x000000383d00780c */ /* 0x040fe20003f44270 */
        /* <DEDUP_REMOVED lines=19> */
[----:B0-----:R-:W-:Y:S01]  /*f200*/  FSEL R58, R58, -INF , P2 ;  /* 0xff8000003a3a7808 */ /* 0x001fe20001000000 */
        /* <DEDUP_REMOVED lines=11> */
[----:B------:R-:W-:Y:S02]  /*f2c0*/  FSEL R64, R64, -INF , P3 ;  /* 0xff80000040407808 */ /* 0x000fe40001800000 */
[----:B------:R-:W-:Y:S02]  /*f2d0*/  FMNMX.FTZ R42, R62, R136, !PT ;  /* 0x000000883e2a7209 */ /* 0x000fe40007810000 */
[----:B------:R-:W-:Y:S01]  /*f2e0*/  ISETP.GT.AND P6, PT, R61, 0x59, PT ;  /* 0x000000593d00780c */ /* 0x000fe20003fc4270 */
[----:B------:R0:W3:Y:S01]  /*f2f0*/  SHFL.IDX PT, R136, R56, 0x1, 0x1c1f ;  /* 0x003c1f0038887f89 */ /* 0x0000e200000e0000 */
[----:B------:R-:W-:Y:S01]  /*f300*/  FSEL R68, R68, -INF , P2 ;  /* 0xff80000044447808 */ /* 0x000fe20001000000 */
[----:B------:R-:W-:Y:S01]  /*f310*/  MUFU.TANH R75, R75 ;  /* 0x0000004b004b7308 */ /* 0x000fe20000002400 */
[----:B------:R-:W-:-:S02]  /*f320*/  FMNMX.FTZ R42, R64, R42, !PT ;  /* 0x0000002a402a7209 */ /* 0x000fc40007810000 */
[----:B------:R-:W-:Y:S02]  /*f330*/  ISETP.GT.AND P5, PT, R61, 0x60, PT ;  /* 0x000000603d00780c */ /* 0x000fe40003fa4270 */
[----:B------:R-:W-:Y:S01]  /*f340*/  FSEL R69, R69, -INF , P6 ;  /* 0xff80000045457808 */ /* 0x000fe20003000000 */
[----:B0-----:R-:W-:Y:S01]  /*f350*/  FMUL.FTZ R56, R2, R79 ;  /* 0x0000004f02387220 */ /* 0x001fe20000410000 */
[----:B------:R-:W-:Y:S01]  /*f360*/  FMNMX.FTZ R42, R68, R42, !PT ;  /* 0x0000002a442a7209 */ /* 0x000fe20007810000 */
[C---:B------:R-:W-:Y:S01]  /*f370*/  FMUL.FTZ R79, R2.reuse, R82 ;  /* 0x00000052024f7220 */ /* 0x040fe20000410000 */
[C---:B------:R-:W-:Y:S01]  /*f380*/  ISETP.GT.AND P4, PT, R61.reuse, 0x61, PT ;  /* 0x000000613d00780c */ /* 0x040fe20003f84270 */
[C---:B------:R-:W-:Y:S01]  /*f390*/  FMUL.FTZ R82, R2.reuse, R83 ;  /* 0x0000005302527220 */ /* 0x040fe20000410000 */
[----:B------:R-:W-:Y:S01]  /*f3a0*/  ISETP.GT.AND P3, PT, R61, 0x68, PT ;  /* 0x000000683d00780c */ /* 0x000fe20003f64270 */
[----:B------:R-:W-:Y:S01]  /*f3b0*/  FMUL.FTZ R83, R2, R86 ;  /* 0x0000005602537220 */ /* 0x000fe20000410000 */
[----:B------:R-:W-:Y:S01]  /*f3c0*/  FSEL R72, R72, -INF , P5 ;  /* 0xff80000048487808 */ /* 0x000fe20002800000 */
[----:B------:R-:W-:Y:S01]  /*f3d0*/  MUFU.TANH R78, R78 ;  /* 0x0000004e004e7308 */ /* 0x000fe20000002400 */
[----:B------:R-:W-:-:S02]  /*f3e0*/  FMNMX.FTZ R42, R69, R42, !PT ;  /* 0x0000002a452a7209 */ /* 0x000fc40007810000 */
[----:B------:R-:W-:Y:S02]  /*f3f0*/  FSEL R73, R73, -INF , P4 ;  /* 0xff80000049497808 */ /* 0x000fe40002000000 */
[----:B------:R-:W-:Y:S02]  /*f400*/  FSEL R76, R76, -INF , P3 ;  /* 0xff8000004c4c7808 */ /* 0x000fe40001800000 */
[----:B------:R-:W-:Y:S01]  /*f410*/  FMNMX.FTZ R42, R72, R42, !PT ;  /* 0x0000002a482a7209 */ /* 0x000fe20007810000 */
[----:B---3--:R-:W-:Y:S01]  /*f420*/  IMAD.IADD R136, R60, 0x1, R136 ;  /* 0x000000013c887824 */ /* 0x008fe200078e0288 */
[C---:B------:R-:W-:Y:S01]  /*f430*/  ISETP.GT.AND P2, PT, R61.reuse, 0x69, PT ;  /* 0x000000693d00780c */ /* 0x040fe20003f44270 */
[----:B------:R-:W-:Y:S01]  /*f440*/  FMUL.FTZ R60, R2, R87 ;  /* 0x00000057023c7220 */ /* 0x000fe20000410000 */
[C---:B------:R-:W-:Y:S01]  /*f450*/  ISETP.GT.AND P6, PT, R61.reuse, 0x70, PT ;  /* 0x000000703d00780c */ /* 0x040fe20003fc4270 */
[----:B------:R-:W-:Y:S01]  /*f460*/  MUFU.TANH R56, R56 ;  /* 0x0000003800387308 */ /* 0x000fe20000002400 */
[----:B------:R-:W-:-:S02]  /*f470*/  ISETP.GT.AND P5, PT, R61, 0x71, PT ;  /* 0x000000713d00780c */ /* 0x000fc40003fa4270 */
[C---:B------:R-:W-:Y:S02]  /*f480*/  ISETP.GT.AND P4, PT, R61.reuse, 0x78, PT ;  /* 0x000000783d00780c */ /* 0x040fe40003f84270 */
[----:B------:R-:W-:Y:S01]  /*f490*/  ISETP.GT.AND P3, PT, R61, 0x79, PT ;  /* 0x000000793d00780c */ /* 0x000fe20003f64270 */
[----:B------:R-:W-:Y:S01]  /*f4a0*/  FMUL.FTZ R61, R2, R85 ;  /* 0x00000055023d7220 */ /* 0x000fe20000410000 */
[----:B------:R-:W-:Y:S01]  /*f4b0*/  FMNMX.FTZ R85, R73, R42, !PT ;  /* 0x0000002a49557209 */ /* 0x000fe20007810000 */
[----:B------:R-:W-:Y:S01]  /*f4c0*/  MUFU.TANH R79, R79 ;  /* 0x0000004f004f7308 */ /* 0x000fe20000002400 */
[----:B------:R-:W-:Y:S02]  /*f4d0*/  FSEL R80, R80, -INF , P6 ;  /* 0xff80000050507808 */ /* 0x000fe40003000000 */
[----:B------:R-:W-:Y:S02]  /*f4e0*/  FSEL R81, R81, -INF , P5 ;  /* 0xff80000051517808 */ /* 0x000fe40002800000 */
[----:B------:R-:W-:-:S02]  /*f4f0*/  FSEL R84, R84, -INF , P4 ;  /* 0xff80000054547808 */ /* 0x000fc40002000000 */
[C---:B------:R-:W-:Y:S01]  /*f500*/  ISETP.GT.AND P4, PT, R136.reuse, 0x9, PT ;  /* 0x000000098800780c */ /* 0x040fe20003f84270 */
[----:B------:R1:W0:Y:S01]  /*f510*/  MUFU.TANH R42, R61 ;  /* 0x0000003d002a7308 */ /* 0x0002220000002400 */
[----:B------:R-:W-:Y:S02]  /*f520*/  ISETP.GT.AND P5, PT, R136, RZ, PT ;  /* 0x000000ff8800720c */ /* 0x000fe40003fa4270 */
[----:B------:R-:W-:Y:S02]  /*f530*/  FSEL R26, R26, -INF , P4 ;  /* 0xff8000001a1a7808 */ /* 0x000fe40002000000 */
[----:B------:R-:W-:Y:S02]  /*f540*/  ISETP.GT.AND P4, PT, R136, 0x20, PT ;  /* 0x000000208800780c */ /* 0x000fe40003f84270 */
[----:B------:R-:W-:Y:S01]  /*f550*/  FSEL R9, R9, -INF , P5 ;  /* 0xff80000009097808 */ /* 0x000fe20002800000 */
[----:B------:R-:W-:Y:S01]  /*f560*/  MUFU.TANH R82, R82 ;  /* 0x0000005200527308 */ /* 0x000fe20000002400 */
[----:B-1----:R-:W-:-:S02]  /*f570*/  FSEL R61, R65, -INF , P2 ;  /* 0xff800000413d7808 */ /* 0x002fc40001000000 */
[----:B------:R-:W-:Y:S01]  /*f580*/  FMNMX.FTZ R65, R76, R85, !PT ;  /* 0x000000554c417209 */ /* 0x000fe20007810000 */
[----:B------:R-:W-:Y:S01]  /*f590*/  FMUL.FTZ R85, R2, R66 ;  /* 0x0000004202557220 */ /* 0x000fe20000410000 */
[----:B------:R-:W-:Y:S02]  /*f5a0*/  ISETP.GT.AND P2, PT, R136, 0x1, PT ;  /* 0x000000018800780c */ /* 0x000fe40003f44270 */
[----:B------:R-:W-:Y:S01]  /*f5b0*/  FMNMX.FTZ R65, R61, R65, !PT ;  /* 0x000000413d417209 */ /* 0x000fe20007810000 */
[----:B------:R-:W-:Y:S01]  /*f5c0*/  MUFU.TANH R83, R83 ;  /* 0x0000005300537308 */ /* 0x000fe20000002400 */
[----:B0-----:R-:W-:Y:S02]  /*f5d0*/  FSEL R66, R42, -INF , P3 ;  /* 0xff8000002a427808 */ /* 0x001fe40001800000 */
[----:B------:R-:W-:Y:S02]  /*f5e0*/  FMNMX.FTZ R65, R80, R65, !PT ;  /* 0x0000004150417209 */ /* 0x000fe40007810000 */
[----:B------:R-:W-:-:S02]  /*f5f0*/  FSEL R12, R12, -INF , P2 ;  /* 0xff8000000c0c7808 */ /* 0x000fc40001000000 */
[----:B------:R-:W-:Y:S01]  /*f600*/  FMNMX.FTZ R65, R81, R65, !PT ;  /* 0x0000004151417209 */ /* 0x000fe20007810000 */
[----:B------:R-:W0:Y:S01]  /*f610*/  MUFU.TANH R85, R85 ;  /* 0x0000005500557308 */ /* 0x000e220000002400 */
[----:B------:R-:W-:Y:S02]  /*f620*/  ISETP.GT.AND P2, PT, R136, 0x18, PT ;  /* 0x000000188800780c */ /* 0x000fe40003f44270 */
[----:B------:R-:W-:Y:S02]  /*f630*/  FMNMX.FTZ R65, R84, R65, !PT ;  /* 0x0000004154417209 */ /* 0x000fe40007810000 */
[----:B------:R-:W-:Y:S02]  /*f640*/  FSEL R33, R33, -INF , P2 ;  /* 0xff80000021217808 */ /* 0x000fe40001000000 */
[----:B------:R-:W-:Y:S01]  /*f650*/  FMNMX.FTZ R65, R66, R65, !PT ;  /* 0x0000004142417209 */ /* 0x000fe20007810000 */
[----:B------:R-:W1:Y:S01]  /*f660*/  MUFU.TANH R60, R60 ;  /* 0x0000003c003c7308 */ /* 0x000e620000002400 */
[----:B------:R-:W-:-:S02]  /*f670*/  ISETP.GT.AND P2, PT, R136, 0x29, PT ;  /* 0x000000298800780c */ /* 0x000fc40003f44270 */
[----:B------:R-:W-:Y:S01]  /*f680*/  FSEL R37, R37, -INF , P4 ;  /* 0xff80000025257808 */ /* 0x000fe20002000000 */
[----:B------:R-:W3:Y:S01]  /*f690*/  SHFL.BFLY PT, R42, R65, 0x2, 0x1f ;  /* 0x0c401f00412a7f89 */ /* 0x000ee200000e0000 */
[----:B------:R-:W-:Y:S02]  /*f6a0*/  FSEL R86, R43, -INF , P2 ;  /* 0xff8000002b567808 */ /* 0x000fe40001000000 */
[C---:B------:R-:W-:Y:S02]  /*f6b0*/  ISETP.GT.AND P4, PT, R136.reuse, 0x31, PT ;  /* 0x000000318800780c */ /* 0x040fe40003f84270 */
[----:B------:R-:W-:Y:S02]  /*f6c0*/  ISETP.GT.AND P3, PT, R136, 0x8, PT ;  /* 0x000000088800780c */ /* 0x000fe40003f64270 */
[----:B------:R-:W-:Y:S02]  /*f6d0*/  FSEL R87, R47, -INF , P4 ;  /* 0xff8000002f577808 */ /* 0x000fe40002000000 */
[----:B------:R-:W-:-:S02]  /*f6e0*/  FSEL R25, R25, -INF , P3 ;  /* 0xff80000019197808 */ /* 0x000fc40001800000 */
[C---:B------:R-:W-:Y:S02]  /*f6f0*/  ISETP.GT.AND P6, PT, R136.reuse, 0x10, PT ;  /* 0x000000108800780c */ /* 0x040fe40003fc4270 */
[----:B------:R-:W-:Y:S02]  /*f700*/  ISETP.GT.AND P5, PT, R136, 0x11, PT ;  /* 0x000000118800780c */ /* 0x000fe40003fa4270 */
[----:B------:R-:W-:Y:S02]  /*f710*/  FSEL R29, R29, -INF , P6 ;  /* 0xff8000001d1d7808 */ /* 0x000fe40003000000 */
[----:B------:R-:W-:Y:S02]  /*f720*/  FSEL R30, R30, -INF , P5 ;  /* 0xff8000001e1e7808 */ /* 0x000fe40002800000 */
[C---:B------:R-:W-:Y:S02]  /*f730*/  ISETP.GT.AND P3, PT, R136.reuse, 0x19, PT ;  /* 0x000000198800780c */ /* 0x040fe40003f64270 */
[----:B------:R-:W-:-:S02]  /*f740*/  ISETP.GT.AND P6, PT, R136, 0x21, PT ;  /* 0x000000218800780c */ /* 0x000fc40003fc4270 */
[----:B------:R-:W-:Y:S02]  /*f750*/  FSEL R34, R34, -INF , P3 ;  /* 0xff80000022227808 */ /* 0x000fe40001800000 */
[----:B---3--:R-:W-:Y:S02]  /*f760*/  FMNMX.FTZ R42, R65, R42, !PT ;  /* 0x0000002a412a7209 */ /* 0x008fe40007810000 */
[----:B------:R-:W-:Y:S02]  /*f770*/  ISETP.GT.AND P5, PT, R136, 0x28, PT ;  /* 0x000000288800780c */ /* 0x000fe40003fa4270 */
[----:B------:R-:W-:Y:S01]  /*f780*/  FSEL R38, R38, -INF , P6 ;  /* 0xff80000026267808 */ /* 0x000fe20003000000 */
[----:B------:R-:W3:Y:S01]  /*f790*/  SHFL.BFLY PT, R65, R42, 0x1, 0x1f ;  /* 0x0c201f002a417f89 */ /* 0x000ee200000e0000 */
[----:B------:R-:W-:Y:S02]  /*f7a0*/  FSEL R41, R41, -INF , P5 ;  /* 0xff80000029297808 */ /* 0x000fe40002800000 */
[----:B------:R-:W-:-:S02]  /*f7b0*/  ISETP.GT.AND P3, PT, R136, 0x30, PT ;  /* 0x000000308800780c */ /* 0x000fc40003f64270 */
[C---:B------:R-:W-:Y:S02]  /*f7c0*/  ISETP.GT.AND P6, PT, R136.reuse, 0x38, PT ;  /* 0x000000388800780c */ /* 0x040fe40003fc4270 */
[----:B------:R-:W-:Y:S02]  /*f7d0*/  FSEL R45, R45, -INF , P3 ;  /* 0xff8000002d2d7808 */ /* 0x000fe40001800000 */
[----:B------:R-:W-:Y:S02]  /*f7e0*/  ISETP.GT.AND P5, PT, R136, 0x39, PT ;  /* 0x000000398800780c */ /* 0x000fe40003fa4270 */
[----:B------:R-:W-:Y:S02]  /*f7f0*/  FSEL R50, R50, -INF , P6 ;  /* 0xff80000032327808 */ /* 0x000fe40003000000 */
[----:B------:R-:W-:Y:S02]  /*f800*/  ISETP.GT.AND P3, PT, R136, 0x40, PT ;  /* 0x000000408800780c */ /* 0x000fe40003f64270 */
[----:B------:R-:W-:-:S02]  /*f810*/  FSEL R51, R51, -INF , P5 ;  /* 0xff80000033337808 */ /* 0x000fc40002800000 */
[C---:B------:R-:W-:Y:S02]  /*f820*/  ISETP.GT.AND P4, PT, R136.reuse, 0x41, PT ;  /* 0x000000418800780c */ /* 0x040fe40003f84270 */
[----:B------:R-:W-:Y:S02]  /*f830*/  FSEL R53, R53, -INF , P3 ;  /* 0xff80000035357808 */ /* 0x000fe40001800000 */
[----:B------:R-:W-:Y:S02]  /*f840*/  ISETP.GT.AND P6, PT, R136, 0x48, PT ;  /* 0x000000488800780c */ /* 0x000fe40003fc4270 */
[----:B------:R-:W-:Y:S02]  /*f850*/  FSEL R54, R54, -INF , P4 ;  /* 0xff80000036367808 */ /* 0x000fe40002000000 */
[----:B---3--:R-:W-:Y:S01]  /*f860*/  FMNMX.FTZ R65, R42, R65, !PT ;  /* 0x000000412a417209 */ /* 0x008fe20007810000 */
[----:B------:R-:W-:Y:S01]  /*f870*/  IMAD.U32 R42, RZ, RZ, UR39 ;  /* 0x00000027ff2a7e24 */ /* 0x000fe2000f8e00ff */
[----:B------:R-:W-:-:S02]  /*f880*/  ISETP.GT.AND P5, PT, R136, 0x49, PT ;  /* 0x000000498800780c */ /* 0x000fc40003fa4270 */
[C---:B------:R-:W-:Y:S01]  /*f890*/  FSETP.NEU.FTZ.AND P2, PT, R65.reuse, -INF , PT ;  /* 0xff8000004100780b */ /* 0x040fe20003f5d000 */
[----:B------:R-:W-:-:S01]  /*f8a0*/  FFMA.FTZ R43, R65, R42, -8 ;  /* 0xc1000000412b7423 */ /* 0x000fc2000001002a */
[----:B------:R-:W-:Y:S02]  /*f8b0*/  FSEL R57, R57, -INF , P6 ;  /* 0xff80000039397808 */ /* 0x000fe40003000000 */
[----:B------:R-:W-:Y:S02]  /*f8c0*/  ISETP.GT.AND P3, PT, R136, 0x50, PT ;  /* 0x000000508800780c */ /* 0x000fe40003f64270 */
[----:B------:R-:W-:Y:S02]  /*f8d0*/  FSEL R47, R43, RZ, P2 ;  /* 0x000000ff2b2f7208 */ /* 0x000fe40001000000 */
[----:B------:R-:W-:Y:S02]  /*f8e0*/  FMNMX.FTZ R43, R9, R10, !PT ;  /* 0x0000000a092b7209 */ /* 0x000fe40007810000 */
[----:B------:R-:W-:Y:S01]  /*f8f0*/  FSEL R63, R63, -INF , P5 ;  /* 0xff8000003f3f7808 */ /* 0x000fe20002800000 */
[----:B------:R-:W-:-:S01]  /*f900*/  FFMA.FTZ R8, R8, R42, -R47 ;  /* 0x0000002a08087223 */ /* 0x000fc2000001082f */
[----:B------:R-:W-:Y:S01]  /*f910*/  FMNMX.FTZ R43, R12, R43, !PT ;  /* 0x0000002b0c2b7209 */ /* 0x000fe20007810000 */
[----:B------:R-:W-:-:S01]  /*f920*/  FFMA.FTZ R13, R13, R42, -R47 ;  /* 0x0000002a0d0d7223 */ /* 0x000fc2000001082f */
[----:B------:R-:W-:Y:S01]  /*f930*/  ISETP.GT.AND P4, PT, R136, 0x51, PT ;  /* 0x000000518800780c */ /* 0x000fe20003f84270 */
[----:B------:R-:W-:-:S01]  /*f940*/  FFMA.FTZ R24, R24, R42, -R47 ;  /* 0x0000002a18187223 */ /* 0x000fc2000001082f */
[----:B------:R-:W-:Y:S01]  /*f950*/  FMNMX.FTZ R43, R25, R43, !PT ;  /* 0x0000002b192b7209 */ /* 0x000fe20007810000 */
[----:B------:R-:W-:-:S01]  /*f960*/  FFMA.FTZ R27, R27, R42, -R47 ;  /* 0x0000002a1b1b7223 */ /* 0x000fc2000001082f */
[----:B0-----:R-:W-:Y:S01]  /*f970*/  FSEL R85, R85, -INF , P3 ;  /* 0xff80000055557808 */ /* 0x001fe20001800000 */
[----:B------:R-:W-:-:S01]  /*f980*/  FFMA.FTZ R28, R28, R42, -R47 ;  /* 0x0000002a1c1c7223 */ /* 0x000fc2000001082f */
[----:B------:R-:W-:Y:S01]  /*f990*/  FMNMX.FTZ R43, R26, R43, !PT ;  /* 0x0000002b1a2b7209 */ /* 0x000fe20007810000 */
[----:B------:R-:W-:-:S01]  /*f9a0*/  FFMA.FTZ R31, R31, R42, -R47 ;  /* 0x0000002a1f1f7223 */ /* 0x000fc2000001082f */
[----:B------:R-:W-:Y:S01]  /*f9b0*/  ISETP.GT.AND P6, PT, R136, 0x58, PT ;  /* 0x000000588800780c */ /* 0x000fe20003fc4270 */
[----:B------:R-:W-:-:S01]  /*f9c0*/  FFMA.FTZ R32, R32, R42, -R47 ;  /* 0x0000002a20207223 */ /* 0x000fc2000001082f */
[----:B------:R-:W-:Y:S01]  /*f9d0*/  FMNMX.FTZ R43, R29, R43, !PT ;  /* 0x0000002b1d2b7209 */ /* 0x000fe20007810000 */
[----:B------:R-:W-:-:S01]  /*f9e0*/  FFMA.FTZ R35, R35, R42, -R47 ;  /* 0x0000002a23237223 */ /* 0x000fc2000001082f */
        /* <DEDUP_REMOVED lines=49> */
[----:B------:R-:W-:Y:S01]  /*fd00*/  MUFU.EX2 R8, R8 ;  /* 0x0000000800087308 */ /* 0x000fe20000000800 */
[----:B------:R-:W-:-:S02]  /*fd10*/  FMNMX.FTZ R43, R54, R43, !PT ;  /* 0x0000002b362b7209 */ /* 0x000fc40007810000 */
[C---:B------:R-:W-:Y:S02]  /*fd20*/  ISETP.GT.AND P4, PT, R136.reuse, 0x71, PT ;  /* 0x000000718800780c */ /* 0x040fe40003f84270 */
[----:B------:R-:W-:Y:S02]  /*fd30*/  FMNMX.FTZ R43, R57, R43, !PT ;  /* 0x0000002b392b7209 */ /* 0x000fe40007810000 */
[----:B------:R-:W-:Y:S01]  /*fd40*/  FSEL R79, R79, -INF , P3 ;  /* 0xff8000004f4f7808 */ /* 0x000fe20001800000 */
[----:B------:R-:W-:Y:S01]  /*fd50*/  MUFU.EX2 R13, R13 ;  /* 0x0000000d000d7308 */ /* 0x000fe20000000800 */
[----:B------:R-:W-:Y:S02]  /*fd60*/  FMNMX.FTZ R43, R63, R43, !PT ;  /* 0x0000002b3f2b7209 */ /* 0x000fe40007810000 */
[----:B------:R-:W-:Y:S02]  /*fd70*/  ISETP.GT.AND P6, PT, R136, 0x78, PT ;  /* 0x000000788800780c */ /* 0x000fe40003fc4270 */
[----:B------:R-:W-:-:S02]  /*fd80*/  FMNMX.FTZ R43, R85, R43, !PT ;  /* 0x0000002b552b7209 */ /* 0x000fc40007810000 */
[----:B------:R-:W-:Y:S01]  /*fd90*/  FSEL R82, R82, -INF , P4 ;  /* 0xff80000052527808 */ /* 0x000fe20002000000 */
[----:B------:R-:W-:Y:S01]  /*fda0*/  MUFU.EX2 R24, R24 ;  /* 0x0000001800187308 */ /* 0x000fe20000000800 */
[----:B------:R-:W-:Y:S02]  /*fdb0*/  FMNMX.FTZ R43, R67, R43, !PT ;  /* 0x0000002b432b7209 */ /* 0x000fe40007810000 */
[----:B------:R-:W-:Y:S02]  /*fdc0*/  ISETP.GT.AND P5, PT, R136, 0x79, PT ;  /* 0x000000798800780c */ /* 0x000fe40003fa4270 */
[----:B------:R-:W-:Y:S02]  /*fdd0*/  FMNMX.FTZ R43, R70, R43, !PT ;  /* 0x0000002b462b7209 */ /* 0x000fe40007810000 */
[----:B------:R-:W-:Y:S01]  /*fde0*/  FSEL R83, R83, -INF , P6 ;  /* 0xff80000053537808 */ /* 0x000fe20003000000 */
[----:B------:R-:W-:Y:S01]  /*fdf0*/  MUFU.EX2 R27, R27 ;  /* 0x0000001b001b7308 */ /* 0x000fe20000000800 */
[----:B------:R-:W-:-:S02]  /*fe00*/  FMNMX.FTZ R43, R71, R43, !PT ;  /* 0x0000002b472b7209 */ /* 0x000fc40007810000 */
[----:B-1----:R-:W-:Y:S02]  /*fe10*/  FSEL R60, R60, -INF , P5 ;  /* 0xff8000003c3c7808 */ /* 0x002fe40002800000 */
[----:B------:R-:W-:Y:S02]  /*fe20*/  FMNMX.FTZ R43, R74, R43, !PT ;  /* 0x0000002b4a2b7209 */ /* 0x000fe40007810000 */
[----:B--2---:R-:W-:Y:S01]  /*fe30*/  LOP3.LUT R138, R151, 0x7f, RZ, 0xc0, !PT ;  /* 0x0000007f978a7812 */ /* 0x004fe200078ec0ff */
        /* <DEDUP_REMOVED lines=27> */
[----:B------:R-:W-:-:S01]  /*fff0*/  FFMA.FTZ R66, R86, R42, -R137 ;  /* 0x0000002a56427223 */ /* 0x000fc20000010889 */
[-CC-:B------:R-:W-:Y:S01]  /*10000*/  FFMA.FTZ R86, R87, R42.reuse, -R137.reuse ;  /* 0x0000002a57567223 */ /* 0x180fe20000010889 */
[----:B------:R-:W-:Y:S01]  /*10010*/  FSEL R87, R65, RZ, P2 ;  /* 0x000000ff41577208 */ /* 0x000fe20001000000 */
[-CC-:B------:R-:W-:Y:S01]  /*10020*/  FFMA.FTZ R9, R9, R42.reuse, -R137.reuse ;  /* 0x0000002a09097223 */ /* 0x180fe20000010889 */
[----:B------:R-:W-:-:S01]  /*10030*/  FFMA.FTZ R12, R12, R42, -R137 ;  /* 0x0000002a0c0c7223 */ /* 0x000fc20000010889 */
[-CC-:B------:R-:W-:Y:S01]  /*10040*/  FFMA.FTZ R25, R25, R42.reuse, -R137.reuse ;  /* 0x0000002a19197223 */ /* 0x180fe20000010889 */
[----:B------:R-:W-:-:S01]  /*10050*/  FFMA.FTZ R26, R26, R42, -R137 ;  /* 0x0000002a1a1a7223 */ /* 0x000fc20000010889 */
[----:B------:R-:W-:Y:S01]  /*10060*/  FADD.FTZ R87, -R87, R11 ;  /* 0x0000000b57577221 */ /* 0x000fe20000010100 */
[----:B------:R-:W-:-:S01]  /*10070*/  FFMA.FTZ R11, R50, R42, -R137 ;  /* 0x0000002a320b7223 */ /* 0x000fc20000010889 */
[----:B------:R-:W-:Y:S01]  /*10080*/  FSEL R50, R43, RZ, P3 ;  /* 0x000000ff2b327208 */ /* 0x000fe20001800000 */
[----:B------:R-:W-:Y:S01]  /*10090*/  MUFU.EX2 R9, R9 ;  /* 0x0000000900097308 */ /* 0x000fe20000000800 */
[----:B------:R-:W-:-:S01]  /*100a0*/  FFMA.FTZ R29, R29, R42, -R137 ;  /* 0x0000002a1d1d7223 */ /* 0x000fc20000010889 */
[-CC-:B------:R-:W-:Y:S01]  /*100b0*/  FFMA.FTZ R30, R30, R42.reuse, -R137.reuse ;  /* 0x0000002a1e1e7223 */ /* 0x180fe20000010889 */
[----:B------:R-:W-:-:S01]  /*100c0*/  FFMA.FTZ R33, R33, R42, -R137 ;  /* 0x0000002a21217223 */ /* 0x000fc20000010889 */
[----:B------:R-:W-:Y:S01]  /*100d0*/  FADD.FTZ R10, -R50, R10 ;  /* 0x0000000a320a7221 */ /* 0x000fe20000010100 */
[-C--:B------:R-:W-:Y:S01]  /*100e0*/  FMUL.FTZ R50, R87, R42.reuse ;  /* 0x0000002a57327220 */ /* 0x080fe20000410000 */
[-CC-:B------:R-:W-:Y:S01]  /*100f0*/  FFMA.FTZ R34, R34, R42.reuse, -R137.reuse ;  /* 0x0000002a22227223 */ /* 0x180fe20000010889 */
[----:B------:R-:W-:-:S01]  /*10100*/  FFMA.FTZ R37, R37, R42, -R137 ;  /* 0x0000002a25257223 */ /* 0x000fc20000010889 */
        /* <DEDUP_REMOVED lines=23> */
[----:B------:R-:W-:Y:S01]  /*10280*/  ISETP.NE.AND P2, PT, R138, RZ, PT ;  /* 0x000000ff8a00720c */ /* 0x000fe20003f45270 */
[----:B------:R-:W-:-:S01]  /*10290*/  FFMA.FTZ R60, R60, R42, -R137 ;  /* 0x0000002a3c3c7223 */ /* 0x000fc20000010889 */
[----:B------:R-:W2:Y:S01]  /*102a0*/  MUFU.EX2 R25, R25 ;  /* 0x0000001900197308 */ /* 0x000ea20000000800 */
[----:B0-----:R-:W-:-:S04]  /*102b0*/  FFMA.FTZ R3, R50, R3, R8 ;  /* 0x0000000332037223 */ /* 0x001fc80000010008 */
[----:B------:R-:W-:-:S03]  /*102c0*/  FADD.FTZ R3, R13, R3 ;  /* 0x000000030d037221 */ /* 0x000fc60000010000 */
[----:B------:R-:W0:Y:S01]  /*102d0*/  MUFU.EX2 R26, R26 ;  /* 0x0000001a001a7308 */ /* 0x000e220000000800 */
[----:B-1----:R-:W-:-:S01]  /*102e0*/  FFMA.FTZ R0, R10, R0, R9 ;  /* 0x000000000a007223 */ /* 0x002fc20000010009 */
[----:B------:R-:W-:Y:S01]  /*102f0*/  FADD.FTZ R3, R24, R3 ;  /* 0x0000000318037221 */ /* 0x000fe20000010000 */
[----:B------:R-:W-:Y:S02]  /*10300*/  @!P2 VIADD R15, R15, 0x19c40 ;  /* 0x00019c400f0fa836 */ /* 0x000fe40000000000 */
[----:B------:R-:W-:Y:S01]  /*10310*/  FADD.FTZ R0, R12, R0 ;  /* 0x000000000c007221 */ /* 0x000fe20000010000 */
[----:B------:R-:W-:-:S02]  /*10320*/  FADD.FTZ R3, R27, R3 ;  /* 0x000000031b037221 */ /* 0x000fc40000010000 */
[----:B------:R-:W1:Y:S01]  /*10330*/  MUFU.EX2 R29, R29 ;  /* 0x0000001d001d7308 */ /* 0x000e620000000800 */
[----:B--2---:R-:W-:-:S01]  /*10340*/  FADD.FTZ R0, R25, R0 ;  /* 0x0000000019007221 */ /* 0x004fc20000010000 */
[----:B------:R-:W-:Y:S01]  /*10350*/  FADD.FTZ R3, R28, R3 ;  /* 0x000000031c037221 */ /* 0x000fe20000010000 */
[----:B------:R-:W-:-:S03]  /*10360*/  @!P2 PRMT R15, RZ, 0x654, R15 ;  /* 0x00000654ff0fa816 */ /* 0x000fc6000000000f */
[----:B------:R-:W-:Y:S01]  /*10370*/  FADD.FTZ R3, R31, R3 ;  /* 0x000000031f037221 */ /* 0x000fe20000010000 */
[----:B------:R2:W-:Y:S01]  /*10380*/  @!P2 SYNCS.ARRIVE.TRANS64.RED.A1T0 RZ, [R15+URZ], RZ ;  /* 0x000000ff0fffa9a7 */ /* 0x0005e2000810043f */
[----:B------:R-:W3:Y:S01]  /*10390*/  MUFU.EX2 R30, R30 ;  /* 0x0000001e001e7308 */ /* 0x000ee20000000800 */
        /* <DEDUP_REMOVED lines=21> */
[----:B------:R-:W-:-:S06]  /*104f0*/  FADD.FTZ R3, R52, R3 ;  /* 0x0000000334037221 */ /* 0x000fcc0000010000 */
        /* <DEDUP_REMOVED lines=76> */
.L_x_10497:
        /* <DEDUP_REMOVED lines=97> */
[C---:B--2---:R-:W-:Y:S01]  /*10fd0*/  ISETP.GT.AND P2, PT, R14.reuse, R15, PT ;  /* 0x0000000f0e00720c */ /* 0x044fe20003f44270 */
[----:B------:R-:W-:-:S12]  /*10fe0*/  VIADD R14, R14, 0xffffffff ;  /* 0xffffffff0e0e7836 */ /* 0x000fd80000000000 */
[----:B0-----:R-:W-:Y:S05]  /*10ff0*/  @P2 BRA `(.L_x_10498) ;  /* 0xffffffd000482947 */ /* 0x001fea000383ffff */
[----:B------:R-:W-:Y:S05]  /*11000*/  BSYNC B1 ;  /* 0x0000000000017941 */ /* 0x000fea0003800000 */
.L_x_10486:
[----:B------:R-:W-:Y:S05]  /*11010*/  BSYNC B0 ;  /* 0x0000000000007941 */ /* 0x000fea0003800000 */
.L_x_10485:
[----:B------:R-:W-:Y:S01]  /*11020*/  ISETP.GE.AND P0, PT, R14, RZ, PT ;  /* 0x000000ff0e00720c */ /* 0x000fe20003f06270 */
[----:B------:R-:W-:-:S12]  /*11030*/  BSSY B0, `(.L_x_10499) ;  /* 0x0000258000007945 */ /* 0x000fd80003800000 */
[----:B------:R-:W-:Y:S05]  /*11040*/  @!P0 BRA `(.L_x_10500) ;  /* 0x0000002400588947 */ /* 0x000fea0003800000 */
[----:B------:R-:W-:Y:S02]  /*11050*/  IMAD.MOV.U32 R13, RZ, RZ, R43 ;  /* 0x000000ffff0d7224 */ /* 0x000fe400078e002b */
[----:B------:R-:W-:Y:S02]  /*11060*/  IMAD.MOV.U32 R12, RZ, RZ, R65 ;  /* 0x000000ffff0c7224 */ /* 0x000fe400078e0041 */
[----:B------:R-:W-:Y:S02]  /*11070*/  IMAD.MOV.U32 R9, RZ, RZ, R152 ;  /* 0x000000ffff097224 */ /* 0x000fe400078e0098 */
[----:B------:R-:W-:-:S07]  /*11080*/  IMAD.MOV.U32 R8, RZ, RZ, R18 ;  /* 0x000000ffff087224 */ /* 0x000fce00078e0012 */
.L_x_10512:
[----:B------:R-:W-:-:S05]  /*11090*/  VIADD R18, R8, 0x1 ;  /* 0x0000000108127836 */ /* 0x000fca0000000000 */
[----:B------:R-:W-:-:S04]  /*110a0*/  ISETP.NE.AND P0, PT, R18, 0x2, PT ;  /* 0x000000021200780c */ /* 0x000fc80003f05270 */
[----:B------:R-:W-:Y:S02]  /*110b0*/  SEL R152, RZ, 0x1, P0 ;  /* 0x00000001ff987807 */ /* 0x000fe40000000000 */
[----:B------:R-:W-:Y:S02]  /*110c0*/  SEL R18, R18, RZ, P0 ;  /* 0x000000ff12127207 */ /* 0x000fe40000000000 */
[----:B------:R-:W-:Y:S01]  /*110d0*/  LOP3.LUT R152, R9, R152, RZ, 0x3c, !PT ;  /* 0x0000009809987212 */ /* 0x000fe200078e3cff */
[----:B0-----:R-:W-:Y:S06]  /*110e0*/  @!P1 BRA `(.L_x_10501) ;  /* 0x0000000000049947 */ /* 0x001fec0003800000 */
[----:B------:R-:W-:Y:S01]  /*110f0*/  BPT.TRAP 0x1 ;  /* 0x000000040000795c */ /* 0x000fe20000300000 */
.L_x_10501:
[----:B------:R-:W-:Y:S01]  /*11100*/  IMAD R10, R18, 0x8, R16 ;  /* 0x00000008120a7824 */ /* 0x000fe200078e0210 */
[----:B------:R-:W-:-:S04]  /*11110*/  SHF.L.U32 R11, R152, 0x1f, RZ ;  /* 0x0000001f980b7819 */ /* 0x000fc800000006ff */
[----:B------:R0:W1:Y:S01]  /*11120*/  SYNCS.PHASECHK.TRANS64.TRYWAIT P0, [R10+URZ+0x19c30], R11 ;  /* 0x019c300b0a0075a7 */ /* 0x000062000800017f */
[----:B------:R-:W-:Y:S05]  /*11130*/  @!P1 BRA `(.L_x_10502) ;  /* 0x0000000000049947 */ /* 0x000fea0003800000 */
[----:B------:R-:W-:Y:S01]  /*11140*/  BPT.TRAP 0x1 ;  /* 0x000000040000795c */ /* 0x000fe20000300000 */
.L_x_10502:
[----:B------:R-:W-:Y:S01]  /*11150*/  BSSY B1, `(.L_x_10503) ;  /* 0x0000006000017945 */ /* 0x000fe20003800000 */
[----:B------:R-:W-:Y:S02]  /*11160*/  IMAD R24, R18, 0x300, R21 ;  /* 0x0000030012187824 */ /* 0x000fe400078e0215 */
[----:B------:R-:W-:Y:S01]  /*11170*/  IMAD.MOV.U32 R25, RZ, RZ, -0x3ffffff0 ;  /* 0xc0000010ff197424 */ /* 0x000fe200078e00ff */
[----:B-1----:R-:W-:Y:S06]  /*11180*/  @P0 BRA `(.L_x_10504) ;  /* 0x0000000000080947 */ /* 0x002fec0003800000 */
[----:B------:R-:W1:Y:S02]  /*11190*/  SYNCS.PHASECHK.TRANS64.TRYWAIT P0, [R10+URZ+0x19c30], R11 ;  /* 0x019c300b0a0075a7 */ /* 0x000e64000800017f */
[----:B-1----:R-:W-:Y:S05]  /*111a0*/  @!P0 BRA `(.L_x_10505) ;  /* 0x000000c400808947 */ /* 0x002fea0003800000 */
.L_x_10504:
[----:B------:R-:W-:Y:S05]  /*111b0*/  BSYNC B1 ;  /* 0x0000000000017941 */ /* 0x000fea0003800000 */
.L_x_10503:
        /* <DEDUP_REMOVED lines=27> */
.L_x_10506:
[----:B------:R-:W-:Y:S01]  /*11370*/  SHF.L.U32 R9, R9, 0x1f, RZ ;  /* 0x0000001f09097819 */ /* 0x000fe200000006ff */
[----:B------:R-:W-:-:S04]  /*11380*/  IMAD R15, R8, 0x8, R16 ;  /* 0x00000008080f7824 */ /* 0x000fc800078e0210 */
[----:B------:R0:W1:Y:S01]  /*11390*/  SYNCS.PHASECHK.TRANS64.TRYWAIT P0, [R15+URZ+0x19c50], R9 ;  /* 0x019c50090f0075a7 */ /* 0x000062000800017f */
[----:B------:R-:W-:Y:S05]  /*113a0*/  @!P1 BRA `(.L_x_10507) ;  /* 0x0000000000049947 */ /* 0x000fea0003800000 */
[----:B------:R-:W-:Y:S01]  /*113b0*/  BPT.TRAP 0x1 ;  /* 0x000000040000795c */ /* 0x000fe20000300000 */
.L_x_10507:
[----:B------:R-:W-:Y:S04]  /*113c0*/  BSSY B1, `(.L_x_10508) ;  /* 0x0000004000017945 */ /* 0x000fe80003800000 */
[----:B-1----:R-:W-:Y:S05]  /*113d0*/  @P0 BRA `(.L_x_10509) ;  /* 0x0000000000080947 */ /* 0x002fea0003800000 */
[----:B------:R-:W1:Y:S02]  /*113e0*/  SYNCS.PHASECHK.TRANS64.TRYWAIT P0, [R15+URZ+0x19c50], R9 ;  /* 0x019c50090f0075a7 */ /* 0x000e64000800017f */
[----:B-1----:R-:W-:Y:S05]  /*113f0*/  @!P0 BRA `(.L_x_10510) ;  /* 0x000000c400008947 */ /* 0x002fea0003800000 */
.L_x_10509:
[----:B------:R-:W-:Y:S05]  /*11400*/  BSYNC B1 ;  /* 0x0000000000017941 */ /* 0x000fea0003800000 */
.L_x_10508:
        /* <DEDUP_REMOVED lines=8> */
[----:B------:R-:W-:Y:S01]  /*11490*/  FMUL.FTZ R39, R2, R43 ;  /* 0x0000002b02277220 */ /* 0x000fe20000410000 */
[----:B------:R-:W-:Y:S01]  /*114a0*/  LOP3.LUT R9, R9, 0x3fff, RZ, 0xc0, !PT ;  /* 0x00003fff09097812 */ /* 0x000fe200078ec0ff */
[----:B------:R-:W-:Y:S03]  /*114b0*/  MUFU.TANH R20, R20 ;  /* 0x0000001400147308 */ /* 0x000fe60000002400 */
[----:B------:R-:W-:-:S05]  /*114c0*/  LOP3.LUT R9, R9, 0x10000, RZ, 0xfc, !PT ;  /* 0x0001000009097812 */ /* 0x000fca00078efcff */
[----:B------:R-:W-:Y:S01]  /*114d0*/  IMAD R8, R8, 0x300, R9 ;  /* 0x0000030008087824 */ /* 0x000fe200078e0209 */
[----:B------:R-:W-:Y:S01]  /*114e0*/  MUFU.TANH R27, R27 ;  /* 0x0000001b001b7308 */ /* 0x000fe20000002400 */
[----:B------:R-:W-:Y:S02]  /*114f0*/  IMAD.MOV.U32 R9, RZ, RZ, 0x40000040 ;  /* 0x40000040ff097424 */ /* 0x000fe400078e00ff */
[C---:B------:R-:W-:Y:S01]  /*11500*/  VIADD R10, R8.reuse, 0x2 ;  /* 0x00000002080a7836 */ /* 0x040fe20000000000 */
[----:B------:R-:W-:Y:S02]  /*11510*/  R2UR UR6, R8 ;  /* 0x00000000080672ca */ /* 0x000fe400000e0000 */
[----:B------:R-:W-:Y:S01]  /*11520*/  R2UR UR7, R9 ;  /* 0x00000000090772ca */ /* 0x000fe200000e0000 */
        /* <DEDUP_REMOVED lines=12> */
[----:B------:R-:W-:Y:S01]  /*115f0*/  QGMMA.64x96x32.F32.E4M3.E4M3 R88, R148, gdesc[UR4], R88, gsb0 ;  /* 0x0160000494587df3 */ /* 0x000fe20008000858 */
[----:B------:R-:W-:Y:S01]  /*11600*/  R2UR UR6, R10 ;  /* 0x000000000a0672ca */ /* 0x000fe200000e0000 */
[----:B------:R-:W-:Y:S01]  /*11610*/  VIADD R10, R8, 0x4 ;  /* 0x00000004080a7836 */ /* 0x000fe20000000000 */
[----:B------:R-:W-:Y:S01]  /*11620*/  R2UR UR7, R11 ;  /* 0x000000000b0772ca */ /* 0x000fe200000e0000 */
[----:B------:R-:W-:Y:S01]  /*11630*/  IMAD.MOV.U32 R11, RZ, RZ, 0x40000040 ;  /* 0x40000040ff0b7424 */ /* 0x000fe200078e00ff */
        /* <DEDUP_REMOVED lines=71> */
[----:B-1----:R-:W-:Y:S01]  /*11ab0*/  FMNMX.FTZ R42, R11, R13, !PT ;  /* 0x0000000d0b2a7209 */ /* 0x002fe20007810000 */
[C---:B------:R-:W-:Y:S01]  /*11ac0*/  FMUL.FTZ R61, R2.reuse, R63 ;  /* 0x0000003f023d7220 */ /* 0x040fe20000410000 */
[----:B------:R-:W-:Y:S01]  /*11ad0*/  FMUL.FTZ R63, R2, R65 ;  /* 0x00000041023f7220 */ /* 0x000fe20000410000 */
[----:B0-----:R-:W-:-:S02]  /*11ae0*/  LOP3.LUT R151, R151, 0x7f, RZ, 0xc0, !PT ;  /* 0x0000007f97977812 */ /* 0x001fc400078ec0ff */
[----:B------:R-:W-:Y:S02]  /*11af0*/  FMNMX.FTZ R42, R20, R42, !PT ;  /* 0x0000002a142a7209 */ /* 0x000fe40007810000 */
[----:B------:R-:W0:Y:S01]  /*11b00*/  MUFU.TANH R25, R25 ;  /* 0x0000001900197308 */ /* 0x000e220000002400 */
[----:B--2---:R-:W-:Y:S02]  /*11b10*/  FMNMX.FTZ R43, R10, R43, !PT ;  /* 0x0000002b0a2b7209 */ /* 0x004fe40007810000 */
[----:B------:R-:W-:Y:S02]  /*11b20*/  ISETP.NE.AND P0, PT, R151, RZ, PT ;  /* 0x000000ff9700720c */ /* 0x000fe40003f05270 */
[----:B------:R-:W-:-:S03]  /*11b30*/  FMNMX.FTZ R43, R24, R43, !PT ;  /* 0x0000002b182b7209 */ /* 0x000fc60007810000 */
[----:B------:R-:W1:Y:S01]  /*11b40*/  MUFU.TANH R30, R30 ;  /* 0x0000001e001e7308 */ /* 0x000e620000002400 */
[----:B---3--:R-:W-:-:S04]  /*11b50*/  FMNMX.FTZ R42, R26, R42, !PT ;  /* 0x0000002a1a2a7209 */ /* 0x008fc80007810000 */
[----:B------:R-:W-:-:S03]  /*11b60*/  FMNMX.FTZ R42, R27, R42, !PT ;  /* 0x0000002a1b2a7209 */ /* 0x000fc60007810000 */
[----:B------:R-:W2:Y:S01]  /*11b70*/  MUFU.TANH R29, R29 ;  /* 0x0000001d001d7308 */ /* 0x000ea20000002400 */
[----:B0-----:R-:W-:-:S04]  /*11b80*/  FMNMX.FTZ R43, R25, R43, !PT ;  /* 0x0000002b192b7209 */ /* 0x001fc80007810000 */
[----:B------:R-:W-:-:S03]  /*11b90*/  FMNMX.FTZ R43, R28, R43, !PT ;  /* 0x0000002b1c2b7209 */ /* 0x000fc60007810000 */
[----:B------:R-:W0:Y:S01]  /*11ba0*/  MUFU.TANH R34, R34 ;  /* 0x0000002200227308 */ /* 0x000e220000002400 */
[----:B-1----:R-:W-:-:S04]  /*11bb0*/  FMNMX.FTZ R42, R30, R42, !PT ;  /* 0x0000002a1e2a7209 */ /* 0x002fc80007810000 */
[----:B------:R-:W-:-:S03]  /*11bc0*/  FMNMX.FTZ R42, R31, R42, !PT ;  /* 0x0000002a1f2a7209 */ /* 0x000fc60007810000 */
[----:B------:R-:W1:Y:S01]  /*11bd0*/  MUFU.TANH R33, R33 ;  /* 0x0000002100217308 */ /* 0x000e620000002400 */
[----:B--2---:R-:W-:-:S04]  /*11be0*/  FMNMX.FTZ R43, R29, R43, !PT ;  /* 0x0000002b1d2b7209 */ /* 0x004fc80007810000 */
        /* <DEDUP_REMOVED lines=11> */
[----:B0-----:R-:W-:Y:S02]  /*11ca0*/  FMNMX.FTZ R43, R37, R43, !PT ;  /* 0x0000002b252b7209 */ /* 0x001fe40007810000 */
[----:B------:R-:W-:Y:S02]  /*11cb0*/  FMNMX.FTZ R42, R44, R42, !PT ;  /* 0x0000002a2c2a7209 */ /* 0x000fe40007810000 */
[----:B------:R-:W-:-:S03]  /*11cc0*/  FMNMX.FTZ R43, R40, R43, !PT ;  /* 0x0000002b282b7209 */ /* 0x000fc60007810000 */
[----:B------:R-:W0:Y:S01]  /*11cd0*/  MUFU.TANH R49, R49 ;  /* 0x0000003100317308 */ /* 0x000e220000002400 */
[----:B-1----:R-:W-:-:S04]  /*11ce0*/  FMNMX.FTZ R42, R45, R42, !PT ;  /* 0x0000002a2d2a7209 */ /* 0x002fc80007810000 */
[----:B------:R-:W-:Y:S01]  /*11cf0*/  FMNMX.FTZ R42, R48, R42, !PT ;  /* 0x0000002a302a7209 */ /* 0x000fe20007810000 */
[----:B------:R-:W-:Y:S02]  /*11d00*/  WARPGROUP.DEPBAR.LE gsb0, 0x0 ;  /* 0x00008000000079c5 */ /* 0x000fe40000010000 */
[----:B------:R-:W1:Y:S01]  /*11d10*/  MUFU.TANH R47, R47 ;  /* 0x0000002f002f7308 */ /* 0x000e620000002400 */
[----:B--2---:R-:W-:Y:S01]  /*11d20*/  FMNMX.FTZ R43, R41, R43, !PT ;  /* 0x0000002b292b7209 */ /* 0x004fe20007810000 */
[----:B------:R-:W-:-:S03]  /*11d30*/  WARPGROUP.ARRIVE ;  /* 0x00000000000079c5 */ /* 0x000fc60000000000 */
[----:B------:R-:W-:-:S03]  /*11d40*/  FMNMX.FTZ R43, R46, R43, !PT ;  /* 0x0000002b2e2b7209 */ /* 0x000fc60007810000 */
[----:B------:R-:W2:Y:S01]  /*11d50*/  MUFU.TANH R53, R53 ;  /* 0x0000003500357308 */ /* 0x000ea20000002400 */
[----:B0-----:R-:W-:Y:S01]  /*11d60*/  FMNMX.FTZ R42, R49, R42, !PT ;  /* 0x0000002a312a7209 */ /* 0x001fe20007810000 */
[----:B------:R-:W-:Y:S03]  /*11d70*/  QGMMA.64x96x32.F32.E4M3.E4M3 R88, R140, gdesc[UR4], R88, gsb0 ;  /* 0x016000048c587df3 */ /* 0x000fe60008000858 */
        /* <DEDUP_REMOVED lines=73> */
[----:B------:R-:W-:-:S04]  /*12210*/  VIADD R42, R8, 0x6 ;  /* 0x00000006082a7836 */ /* 0x000fc80000000000 */
[----:B------:R-:W1:Y:S01]  /*12220*/  SHFL.BFLY PT, R8, R87, 0x1, 0x1f ;  /* 0x0c201f0057087f89 */ /* 0x000e6200000e0000 */
[----:B------:R-:W-:Y:S01]  /*12230*/  R2UR UR6, R42 ;  /* 0x000000002a0672ca */ /* 0x000fe200000e0000 */
[----:B------:R-:W-:Y:S01]  /*12240*/  IMAD.U32 R42, RZ, RZ, UR38 ;  /* 0x00000026ff2a7e24 */ /* 0x000fe2000f8e00ff */
[----:B0-----:R-:W-:Y:S02]  /*12250*/  FMNMX.FTZ R65, R65, R43, !PT ;  /* 0x0000002b41417209 */ /* 0x001fe40007810000 */
[----:B------:R-:W-:-:S03]  /*12260*/  MOV R43, 0x40000040 ;  /* 0x40000040002b7802 */ /* 0x000fc60000000f00 */
[----:B------:R-:W0:Y:S01]  /*12270*/  SHFL.BFLY PT, R140, R65, 0x1, 0x1f ;  /* 0x0c201f00418c7f89 */ /* 0x000e2200000e0000 */
[----:B------:R-:W-:-:S13]  /*12280*/  R2UR UR7, R43 ;  /* 0x000000002b0772ca */ /* 0x000fda00000e0000 */
[----:B------:R-:W-:Y:S01]  /*12290*/  QGMMA.64x96x32.F32.E4M3.E4M3 R88, R136, gdesc[UR4], R88, gsb0 ;  /* 0x0160000488587df3 */ /* 0x000fe20008000858 */
[----:B-1----:R-:W-:-:S05]  /*122a0*/  FMNMX.FTZ R43, R87, R8, !PT ;  /* 0x00000008572b7209 */ /* 0x002fca0007810000 */
[C---:B------:R-:W-:Y:S01]  /*122b0*/  FADD.FTZ R8, -R43.reuse, R13 ;  /* 0x0000000d2b087221 */ /* 0x040fe20000010100 */
[----:B------:R-:W-:-:S01]  /*122c0*/  FFMA.FTZ R87, R43, R42, -8 ;  /* 0xc10000002b577423 */ /* 0x000fc2000001002a */
[----:B0-----:R-:W-:Y:S02]  /*122d0*/  FMNMX.FTZ R65, R65, R140, !PT ;  /* 0x0000008c41417209 */ /* 0x001fe40007810000 */
[-C--:B------:R-:W-:Y:S01]  /*122e0*/  FMUL.FTZ R8, R8, R42.reuse ;  /* 0x0000002a08087220 */ /* 0x080fe20000410000 */
[-CC-:B------:R-:W-:Y:S01]  /*122f0*/  FFMA.FTZ R11, R11, R42.reuse, -R87.reuse ;  /* 0x0000002a0b0b7223 */ /* 0x180fe20000010857 */
[----:B------:R-:W-:-:S01]  /*12300*/  FFMA.FTZ R20, R20, R42, -R87 ;  /* 0x0000002a14147223 */ /* 0x000fc20000010857 */
[----:B------:R-:W-:Y:S01]  /*12310*/  FFMA.FTZ R26, R26, R42, -R87 ;  /* 0x0000002a1a1a7223 */ /* 0x000fe20000010857 */
[----:B------:R-:W-:-:S01]  /*12320*/  FADD.FTZ R12, -R65, R12 ;  /* 0x0000000c410c7221 */ /* 0x000fc20000010100 */
[-C--:B------:R-:W-:Y:S01]  /*12330*/  FFMA.FTZ R13, R65, R42.reuse, -8 ;  /* 0xc1000000410d7423 */ /* 0x080fe2000001002a */
[----:B------:R-:W-:Y:S01]  /*12340*/  MUFU.EX2 R8, R8 ;  /* 0x0000000800087308 */ /* 0x000fe20000000800 */
[----:B------:R-:W-:-:S01]  /*12350*/  FFMA.FTZ R27, R27, R42, -R87 ;  /* 0x0000002a1b1b7223 */ /* 0x000fc20000010857 */
[-C--:B------:R-:W-:Y:S01]  /*12360*/  FMUL.FTZ R12, R12, R42.reuse ;  /* 0x0000002a0c0c7220 */ /* 0x080fe20000410000 */
[----:B------:R-:W-:-:S01]  /*12370*/  FFMA.FTZ R9, R9, R42, -R13 ;  /* 0x0000002a09097223 */ /* 0x000fc2000001080d */
[-CC-:B------:R-:W-:Y:S01]  /*12380*/  FFMA.FTZ R10, R10, R42.reuse, -R13.reuse ;  /* 0x0000002a0a0a7223 */ /* 0x180fe2000001080d */
[----:B------:R-:W-:-:S01]  /*12390*/  FFMA.FTZ R24, R24, R42, -R13 ;  /* 0x0000002a18187223 */ /* 0x000fc2000001080d */
[-CC-:B------:R-:W-:Y:S01]  /*123a0*/  FFMA.FTZ R25, R25, R42.reuse, -R13.reuse ;  /* 0x0000002a19197223 */ /* 0x180fe2000001080d */
[----:B------:R-:W-:-:S01]  /*123b0*/  FFMA.FTZ R28, R28, R42, -R13 ;  /* 0x0000002a1c1c7223 */ /* 0x000fc2000001080d */
[----:B------:R-:W-:Y:S01]  /*123c0*/  MUFU.EX2 R12, R12 ;  /* 0x0000000c000c7308 */ /* 0x000fe20000000800 */
[----:B------:R-:W-:-:S01]  /*123d0*/  FFMA.FTZ R30, R30, R42, -R87 ;  /* 0x0000002a1e1e7223 */ /* 0x000fc20000010857 */
[-C--:B------:R-:W-:Y:S01]  /*123e0*/  FFMA.FTZ R29, R29, R42.reuse, -R13 ;  /* 0x0000002a1d1d7223 */ /* 0x080fe2000001080d */
[----:B------:R-:W-:-:S01]  /*123f0*/  FFMA.FTZ R31, R31, R42, -R87 ;  /* 0x0000002a1f1f7223 */ /* 0x000fc20000010857 */
[-C--:B------:R-:W-:Y:S01]  /*12400*/  FFMA.FTZ R32, R32, R42.reuse, -R13 ;  /* 0x0000002a20207223 */ /* 0x080fe2000001080d */
[----:B------:R-:W-:-:S01]  /*12410*/  FFMA.FTZ R34, R34, R42, -R87 ;  /* 0x0000002a22227223 */ /* 0x000fc20000010857 */
[-C--:B------:R-:W-:Y:S01]  /*12420*/  FFMA.FTZ R33, R33, R42.reuse, -R13 ;  /* 0x0000002a21217223 */ /* 0x080fe2000001080d */
[----:B------:R-:W-:-:S01]  /*12430*/  FFMA.FTZ R35, R35, R42, -R87 ;  /* 0x0000002a23237223 */ /* 0x000fc20000010857 */
[----:B------:R-:W0:Y:S01]  /*12440*/  MUFU.EX2 R9, R9 ;  /* 0x0000000900097308 */ /* 0x000e220000000800 */
[----:B------:R-:W-:-:S01]  /*12450*/  FFMA.FTZ R36, R36, R42, -R13 ;  /* 0x0000002a24247223 */ /* 0x000fc2000001080d */
[-C--:B------:R-:W-:Y:S01]  /*12460*/  FFMA.FTZ R38, R38, R42.reuse, -R87 ;  /* 0x0000002a26267223 */ /* 0x080fe20000010857 */
[----:B------:R-:W-:-:S01]  /*12470*/  FFMA.FTZ R37, R37, R42, -R13 ;  /* 0x0000002a25257223 */ /* 0x000fc2000001080d */
[-C--:B------:R-:W-:Y:S01]  /*12480*/  FFMA.FTZ R39, R39, R42.reuse, -R87 ;  /* 0x0000002a27277223 */ /* 0x080fe20000010857 */
[----:B------:R-:W-:-:S01]  /*12490*/  FFMA.FTZ R40, R40, R42, -R13 ;  /* 0x0000002a28287223 */ /* 0x000fc2000001080d */
[-C--:B------:R-:W-:Y:S01]  /*124a0*/  FFMA.FTZ R44, R44, R42.reuse, -R87 ;  /* 0x0000002a2c2c7223 */ /* 0x080fe20000010857 */
[----:B------:R-:W-:-:S01]  /*124b0*/  FFMA.FTZ R41, R41, R42, -R13 ;  /* 0x0000002a29297223 */ /* 0x000fc2000001080d */
[----:B------:R-:W1:Y:S01]  /*124c0*/  MUFU.EX2 R11, R11 ;  /* 0x0000000b000b7308 */ /* 0x000e620000000800 */
[----:B------:R-:W-:-:S01]  /*124d0*/  FFMA.FTZ R45, R45, R42, -R87 ;  /* 0x0000002a2d2d7223 */ /* 0x000fc20000010857 */
[-C--:B------:R-:W-:Y:S01]  /*124e0*/  FFMA.FTZ R46, R46, R42.reuse, -R13 ;  /* 0x0000002a2e2e7223 */ /* 0x080fe2000001080d */
[----:B------:R-:W-:-:S01]  /*124f0*/  FFMA.FTZ R48, R48, R42, -R87 ;  /* 0x0000002a30307223 */ /* 0x000fc20000010857 */
[-C--:B------:R-:W-:Y:S01]  /*12500*/  FFMA.FTZ R47, R47, R42.reuse, -R13 ;  /* 0x0000002a2f2f7223 */ /* 0x080fe2000001080d */
[----:B------:R-:W-:-:S01]  /*12510*/  FFMA.FTZ R49, R49, R42, -R87 ;  /* 0x0000002a31317223 */ /* 0x000fc20000010857 */
[-C--:B------:R-:W-:Y:S01]  /*12520*/  FFMA.FTZ R50, R50, R42.reuse, -R13 ;  /* 0x0000002a32327223 */ /* 0x080fe2000001080d */
[----:B------:R-:W-:-:S01]  /*12530*/  FFMA.FTZ R52, R52, R42, -R87 ;  /* 0x0000002a34347223 */ /* 0x000fc20000010857 */
[----:B------:R-:W2:Y:S01]  /*12540*/  MUFU.EX2 R10, R10 ;  /* 0x0000000a000a7308 */ /* 0x000ea20000000800 */
[----:B0-----:R-:W-:-:S01]  /*12550*/  FFMA.FTZ R3, R12, R3, R9 ;  /* 0x000000030c037223 */ /* 0x001fc20000010009 */
[-C--:B------:R-:W-:Y:S01]  /*12560*/  FFMA.FTZ R51, R51, R42.reuse, -R13 ;  /* 0x0000002a33337223 */ /* 0x080fe2000001080d */
[----:B------:R-:W-:-:S01]  /*12570*/  FFMA.FTZ R53, R53, R42, -R87 ;  /* 0x0000002a35357223 */ /* 0x000fc20000010857 */
[-C--:B------:R-:W-:Y:S01]  /*12580*/  FFMA.FTZ R54, R54, R42.reuse, -R13 ;  /* 0x0000002a36367223 */ /* 0x080fe2000001080d */
[----:B------:R-:W-:-:S01]  /*12590*/  FFMA.FTZ R56, R56, R42, -R87 ;  /* 0x0000002a38387223 */ /* 0x000fc20000010857 */
[-C--:B------:R-:W-:Y:S01]  /*125a0*/  FFMA.FTZ R55, R55, R42.reuse, -R13 ;  /* 0x0000002a37377223 */ /* 0x080fe2000001080d */
[----:B------:R-:W-:-:S01]  /*125b0*/  FFMA.FTZ R57, R57, R42, -R87 ;  /* 0x0000002a39397223 */ /* 0x000fc20000010857 */
[----:B------:R-:W0:Y:S01]  /*125c0*/  MUFU.EX2 R20, R20 ;  /* 0x0000001400147308 */ /* 0x000e220000000800 */
[----:B-1----:R-:W-:-:S01]  /*125d0*/  FFMA.FTZ R0, R8, R0, R11 ;  /* 0x0000000008007223 */ /* 0x002fc2000001000b */
[-C--:B------:R-:W-:Y:S01]  /*125e0*/  FFMA.FTZ R58, R58, R42.reuse, -R13 ;  /* 0x0000002a3a3a7223 */ /* 0x080fe2000001080d */
[----:B------:R-:W-:-:S01]  /*125f0*/  FFMA.FTZ R60, R60, R42, -R87 ;  /* 0x0000002a3c3c7223 */ /* 0x000fc20000010857 */
[-C--:B------:R-:W-:Y:S01]  /*12600*/  FFMA.FTZ R59, R59, R42.reuse, -R13 ;  /* 0x0000002a3b3b7223 */ /* 0x080fe2000001080d */
[----:B------:R-:W-:-:S01]  /*12610*/  FFMA.FTZ R61, R61, R42, -R87 ;  /* 0x0000002a3d3d7223 */ /* 0x000fc20000010857 */
[-C--:B------:R-:W-:Y:S01]  /*12620*/  FFMA.FTZ R62, R62, R42.reuse, -R13 ;  /* 0x0000002a3e3e7223 */ /* 0x080fe2000001080d */
[----:B------:R-:W-:-:S01]  /*12630*/  FFMA.FTZ R64, R64, R42, -R87 ;  /* 0x0000002a40407223 */ /* 0x000fc20000010857 */
[----:B------:R-:W1:Y:S01]  /*12640*/  MUFU.EX2 R24, R24 ;  /* 0x0000001800187308 */ /* 0x000e620000000800 */
[----:B--2---:R-:W-:-:S01]  /*12650*/  FADD.FTZ R3, R10, R3 ;  /* 0x000000030a037221 */ /* 0x004fc20000010000 */
[-C--:B------:R-:W-:Y:S01]  /*12660*/  FFMA.FTZ R63, R63, R42.reuse, -R13 ;  /* 0x0000002a3f3f7223 */ /* 0x080fe2000001080d */
[----:B------:R-:W-:-:S01]  /*12670*/  FFMA.FTZ R66, R66, R42, -R87 ;  /* 0x0000002a42427223 */ /* 0x000fc20000010857 */
[-C--:B------:R-:W-:Y:S01]  /*12680*/  FFMA.FTZ R67, R67, R42.reuse, -R13 ;  /* 0x0000002a43437223 */ /* 0x080fe2000001080d */
[----:B------:R-:W-:-:S01]  /*12690*/  FFMA.FTZ R69, R69, R42, -R87 ;  /* 0x0000002a45457223 */ /* 0x000fc20000010857 */
[-C--:B------:R-:W-:Y:S01]  /*126a0*/  FFMA.FTZ R68, R68, R42.reuse, -R13 ;  /* 0x0000002a44447223 */ /* 0x080fe2000001080d */
[----:B------:R-:W-:-:S01]  /*126b0*/  FFMA.FTZ R70, R70, R42, -R87 ;  /* 0x0000002a46467223 */ /* 0x000fc20000010857 */
[----:B------:R-:W2:Y:S01]  /*126c0*/  MUFU.EX2 R26, R26 ;  /* 0x0000001a001a7308 */ /* 0x000ea20000000800 */
[----:B0-----:R-:W-:-:S01]  /*126d0*/  FADD.FTZ R0, R20, R0 ;  /* 0x0000000014007221 */ /* 0x001fc20000010000 */
[-C--:B------:R-:W-:Y:S01]  /*126e0*/  FFMA.FTZ R71, R71, R42.reuse, -R13 ;  /* 0x0000002a47477223 */ /* 0x080fe2000001080d */
[----:B------:R-:W-:-:S01]  /*126f0*/  FFMA.FTZ R73, R73, R42, -R87 ;  /* 0x0000002a49497223 */ /* 0x000fc20000010857 */
[-C--:B------:R-:W-:Y:S01]  /*12700*/  FFMA.FTZ R72, R72, R42.reuse, -R13 ;  /* 0x0000002a48487223 */ /* 0x080fe2000001080d */
[----:B------:R-:W-:-:S01]  /*12710*/  FFMA.FTZ R74, R74, R42, -R87 ;  /* 0x0000002a4a4a7223 */ /* 0x000fc20000010857 */
[-C--:B------:R-:W-:Y:S01]  /*12720*/  FFMA.FTZ R75, R75, R42.reuse, -R13 ;  /* 0x0000002a4b4b7223 */ /* 0x080fe2000001080d */
[----:B------:R-:W-:-:S01]  /*12730*/  FFMA.FTZ R77, R77, R42, -R87 ;  /* 0x0000002a4d4d7223 */ /* 0x000fc20000010857 */
[----:B------:R-:W0:Y:S01]  /*12740*/  MUFU.EX2 R25, R25 ;  /* 0x0000001900197308 */ /* 0x000e220000000800 */
[----:B-1----:R-:W-:-:S01]  /*12750*/  FADD.FTZ R3, R24, R3 ;  /* 0x0000000318037221 */ /* 0x002fc20000010000 */
        /* <DEDUP_REMOVED lines=12> */
[----:B------:R-:W-:-:S02]  /*12820*/  @!P0 IMAD R84, R18, 0x8, R16 ;  /* 0x0000000812548824 */ /* 0x000fc400078e0210 */
[----:B------:R-:W2:Y:S01]  /*12830*/  MUFU.EX2 R28, R28 ;  /* 0x0000001c001c7308 */ /* 0x000ea20000000800 */
[----:B0-----:R-:W-:-:S01]  /*12840*/  FADD.FTZ R3, R25, R3 ;  /* 0x0000000319037221 */ /* 0x001fc20000010000 */
[----:B------:R-:W-:-:S05]  /*12850*/  @!P0 VIADD R84, R84, 0x19c40 ;  /* 0x00019c4054548836 */ /* 0x000fca0000000000 */
[----:B------:R-:W-:Y:S01]  /*12860*/  @!P0 PRMT R84, RZ, 0x654, R84 ;  /* 0x00000654ff548816 */ /* 0x000fe20000000054 */
[----:B------:R-:W0:Y:S01]  /*12870*/  MUFU.EX2 R30, R30 ;  /* 0x0000001e001e7308 */ /* 0x000e220000000800 */
[----:B-1----:R-:W-:-:S01]  /*12880*/  FADD.FTZ R0, R27, R0 ;  /* 0x000000001b007221 */ /* 0x002fc20000010000 */
[----:B------:R-:W-:Y:S02]  /*12890*/  WARPGROUP.DEPBAR.LE gsb0, 0x0 ;  /* 0x00008000000079c5 */ /* 0x000fe40000010000 */
[----:B------:R1:W-:Y:S04]  /*128a0*/  @!P0 SYNCS.ARRIVE.TRANS64.RED.A1T0 RZ, [R84+URZ], RZ ;  /* 0x000000ff54ff89a7 */ /* 0x0003e8000810043f */
        /* <DEDUP_REMOVED lines=112> */
.L_x_10511:
[----:B------:R-:W2:Y:S01]  /*12fb0*/  LDL R84, [R1+0x10] ;  /* 0x0000100001547983 */ /* 0x000ea20000100800 */
[----:B------:R-:W-:Y:S01]  /*12fc0*/  ISETP.GT.AND P0, PT, R14, RZ, PT ;  /* 0x000000ff0e00720c */ /* 0x000fe20003f04270 */
        /* <DEDUP_REMOVED lines=91> */
[----:B--2---:R-:W-:-:S04]  /*13580*/  PRMT R15, R84, 0x654, R15 ;  /* 0x00000654540f7816 */ /* 0x004fc8000000000f */
[----:B------:R0:W-:Y:S01]  /*13590*/  SYNCS.ARRIVE.TRANS64.RED.A1T0 RZ, [R15+URZ], RZ ;  /* 0x000000ff0fff79a7 */ /* 0x0001e2000810043f */
[----:B------:R-:W-:Y:S05]  /*135a0*/  @P0 BRA `(.L_x_10512) ;  /* 0xffffffd800b80947 */ /* 0x000fea000383ffff */
.L_x_10500:
[----:B------:R-:W-:Y:S05]  /*135b0*/  BSYNC B0 ;  /* 0x0000000000007941 */ /* 0x000fea0003800000 */
.L_x_10499:
[----:B------:R-:W-:Y:S06]  /*135c0*/  BAR.ARV 0x8, 0x200 ;  /* 0x0208000000007b1d */ /* 0x000fec0000002000 */
[----:B------:R-:W-:Y:S05]  /*135d0*/  @!P1 BRA `(.L_x_10513) ;  /* 0x0000000000049947 */ /* 0x000fea0003800000 */
[----:B------:R-:W-:Y:S01]  /*135e0*/  BPT.TRAP 0x1 ;  /* 0x000000040000795c */ /* 0x000fe20000300000 */
.L_x_10513:
[----:B------:R-:W-:Y:S01]  /*135f0*/  IMAD R10, R18, 0x8, R16 ;  /* 0x00000008120a7824 */ /* 0x000fe200078e0210 */
[----:B------:R-:W-:-:S04]  /*13600*/  SHF.L.U32 R5, R152, 0x1f, RZ ;  /* 0x0000001f98057819 */ /* 0x000fc800000006ff */
[----:B------:R1:W2:Y:S01]  /*13610*/  SYNCS.PHASECHK.TRANS64.TRYWAIT P0, [R10+URZ+0x19c50], R5 ;  /* 0x019c50050a0075a7 */ /* 0x0002a2000800017f */
[----:B------:R-:W-:Y:S05]  /*13620*/  @!P1 BRA `(.L_x_10514) ;  /* 0x0000000000049947 */ /* 0x000fea0003800000 */
[----:B------:R-:W-:Y:S01]  /*13630*/  BPT.TRAP 0x1 ;  /* 0x000000040000795c */ /* 0x000fe20000300000 */
.L_x_10514:
[----:B------:R-:W-:Y:S04]  /*13640*/  BSSY B0, `(.L_x_10515) ;  /* 0x0000004000007945 */ /* 0x000fe80003800000 */
[----:B--2---:R-:W-:Y:S05]  /*13650*/  @P0 BRA `(.L_x_10516) ;  /* 0x0000000000080947 */ /* 0x004fea0003800000 */
[----:B------:R-:W2:Y:S02]  /*13660*/  SYNCS.PHASECHK.TRANS64.TRYWAIT P0, [R10+URZ+0x19c50], R5 ;  /* 0x019c50050a0075a7 */ /* 0x000ea4000800017f */
[----:B--2---:R-:W-:Y:S05]  /*13670*/  @!P0 BRA `(.L_x_10517) ;  /* 0x000000a000748947 */ /* 0x004fea0003800000 */
.L_x_10516:
[----:B------:R-:W-:Y:S05]  /*13680*/  BSYNC B0 ;  /* 0x0000000000007941 */ /* 0x000fea0003800000 */
.L_x_10515:
        /* <DEDUP_REMOVED lines=25> */
[----:B-1----:R-:W-:Y:S01]  /*13820*/  @P0 IMAD R2, R11, R6, RZ ;  /* 0x000000060b020224 */ /* 0x002fe200078e02ff */
[----:B------:R-:W-:-:S03]  /*13830*/  MOV R11, 0x3f800000 ;  /* 0x3f800000000b7802 */ /* 0x000fc60000000f00 */
        /* <DEDUP_REMOVED lines=18> */
[----:B------:R-:W-:Y:S02]  /*13960*/  R2UR UR7, R7 ;  /* 0x00000000070772ca */ /* 0x000fe400000e0000 */
[----:B------:R-:W1:Y:S01]  /*13970*/  SHFL.BFLY PT, R7, R0, 0x2, 0x1f ;  /* 0x0c401f0000077f89 */ /* 0x000e6200000e0000 */
[----:B---3--:R-:W-:-:S01]  /*13980*/  FADD.FTZ R2, R2, R3 ;  /* 0x0000000302027221 */ /* 0x008fc20000010000 */
[----:B-1----:R-:W-:Y:S01]  /*13990*/  FADD.FTZ R7, R7, R0 ;  /* 0x0000000007077221 */ /* 0x002fe20000010000 */
[----:B------:R-:W-:Y:S01]  /*139a0*/  IMAD.MOV.U32 R0, RZ, RZ, -0x800000 ;  /* 0xff800000ff007424 */ /* 0x000fe200078e00ff */
[----:B------:R-:W-:Y:S02]  /*139b0*/  WARPGROUP.DEPBAR.LE gsb0, 0x0 ;  /* 0x00008000000079c5 */ /* 0x000fe40000010000 */
[----:B------:R-:W-:-:S06]  /*139c0*/  WARPGROUP.ARRIVE ;  /* 0x00000000000079c5 */ /* 0x000fcc0000000000 */
[----:B------:R-:W-:Y:S01]  /*139d0*/  QGMMA.64x96x32.F32.E4M3.E4M3 R88, R140, gdesc[UR4], R88, gsb0 ;  /* 0x016000048c587df3 */ /* 0x000fe20008000858 */
[----:B------:R-:W-:Y:S02]  /*139e0*/  R2UR UR6, R4 ;  /* 0x00000000040672ca */ /* 0x000fe400000e0000 */
[----:B------:R-:W-:Y:S01]  /*139f0*/  R2UR UR7, R5 ;  /* 0x00000000050772ca */ /* 0x000fe200000e0000 */
[----:B------:R-:W1:Y:S04]  /*13a00*/  SHFL.BFLY PT, R4, R7, 0x1, 0x1f ;  /* 0x0c201f0007047f89 */ /* 0x000e6800000e0000 */
[----:B------:R-:W3:Y:S01]  /*13a10*/  SHFL.BFLY PT, R5, R2, 0x1, 0x1f ;  /* 0x0c201f0002057f89 */ /* 0x000ee200000e0000 */
[----:B-1----:R-:W-:-:S01]  /*13a20*/  FADD.FTZ R13, R7, R4 ;  /* 0x00000004070d7221 */ /* 0x002fc20000010000 */
[----:B------:R-:W-:-:S02]  /*13a30*/  IMAD.MOV.U32 R4, RZ, RZ, RZ ;  /* 0x000000ffff047224 */ /* 0x000fc400078e00ff */
[----:B---3--:R-:W-:-:S01]  /*13a40*/  FADD.FTZ R9, R2, R5 ;  /* 0x0000000502097221 */ /* 0x008fc20000010000 */
[----:B------:R-:W-:Y:S01]  /*13a50*/  FMUL.FTZ R5, R13, 0.00390625 ;  /* 0x3b8000000d057820 */ /* 0x000fe20000410000 */
[----:B------:R-:W-:Y:S02]  /*13a60*/  IMAD.MOV.U32 R2, RZ, RZ, -0x800000 ;  /* 0xff800000ff027424 */ /* 0x000fe400078e00ff */
[C---:B------:R-:W-:Y:S01]  /*13a70*/  FMUL.FTZ R14, R9.reuse, 0.00390625 ;  /* 0x3b800000090e7820 */ /* 0x040fe20000410000 */
[----:B------:R-:W-:Y:S02]  /*13a80*/  FSETP.NE.FTZ.AND P0, PT, R9, RZ, PT ;  /* 0x000000ff0900720b */ /* 0x000fe40003f15000 */
[----:B------:R-:W-:Y:S02]  /*13a90*/  FSETP.NE.FTZ.AND P3, PT, R5, RZ, PT ;  /* 0x000000ff0500720b */ /* 0x000fe40003f75000 */
[----:B------:R-:W-:-:S09]  /*13aa0*/  FSETP.NE.FTZ.AND P2, PT, R14, RZ, PT ;  /* 0x000000ff0e00720b */ /* 0x000fd20003f55000 */
[----:B------:R-:W-:Y:S01]  /*13ab0*/  @P0 MUFU.RCP R4, R9 ;  /* 0x0000000900040308 */ /* 0x000fe20000001000 */
[----:B------:R-:W-:Y:S01]  /*13ac0*/  FSETP.NE.FTZ.AND P0, PT, R13, RZ, PT ;  /* 0x000000ff0d00720b */ /* 0x000fe20003f15000 */
[C---:B------:R-:W-:Y:S02]  /*13ad0*/  @P3 FMUL.FTZ R7, R42.reuse, 0.69314718246459960938 ;  /* 0x3f3172182a073820 */ /* 0x040fe40000410000 */
[----:B------:R-:W-:-:S04]  /*13ae0*/  @P2 FMUL.FTZ R6, R42, 0.69314718246459960938 ;  /* 0x3f3172182a062820 */ /* 0x000fc80000410000 */
[----:B------:R-:W1:Y:S08]  /*13af0*/  @P3 MUFU.LG2 R5, R5 ;  /* 0x0000000500053308 */ /* 0x000e700000000c00 */
[----:B------:R-:W3:Y:S08]  /*13b00*/  @P2 MUFU.LG2 R3, R14 ;  /* 0x0000000e00032308 */ /* 0x000ef00000000c00 */
[----:B------:R-:W4:Y:S01]  /*13b10*/  @P0 MUFU.RCP R8, R13 ;  /* 0x0000000d00080308 */ /* 0x000f220000001000 */
[----:B-1----:R-:W-:-:S04]  /*13b20*/  @P3 FMUL.FTZ R12, R5, 0.69314718246459960938 ;  /* 0x3f317218050c3820 */ /* 0x002fc80000410000 */
[----:B------:R-:W-:Y:S01]  /*13b30*/  @P3 FFMA.FTZ R0, R7, R43, R12 ;  /* 0x0000002b07003223 */ /* 0x000fe2000001000c */
[----:B---3--:R-:W-:-:S04]  /*13b40*/  @P2 FMUL.FTZ R3, R3, 0.69314718246459960938 ;  /* 0x3f31721803032820 */ /* 0x008fc80000410000 */
[----:B------:R-:W-:Y:S01]  /*13b50*/  @P2 FFMA.FTZ R2, R6, R65, R3 ;  /* 0x0000004106022223 */ /* 0x000fe20000010003 */
[----:B------:R-:W-:Y:S02]  /*13b60*/  WARPGROUP.DEPBAR.LE gsb0, 0x0 ;  /* 0x00008000000079c5 */ /* 0x000fe40000010000 */
[----:B------:R-:W-:-:S06]  /*13b70*/  WARPGROUP.ARRIVE ;  /* 0x00000000000079c5 */ /* 0x000fcc0000000000 */
[----:B------:R-:W-:Y:S01]  /*13b80*/  QGMMA.64x96x32.F32.E4M3.E4M3 R88, R136, gdesc[UR4], R88, gsb0 ;  /* 0x0160000488587df3 */ /* 0x000fe20008000858 */
[-C--:B--2---:R-:W-:Y:S01]  /*13b90*/  FMUL.FTZ R12, R4, R11.reuse ;  /* 0x0000000b040c7220 */ /* 0x084fe20000410000 */
[----:B----4-:R-:W-:Y:S01]  /*13ba0*/  FMUL.FTZ R16, R8, R11 ;  /* 0x0000000b08107220 */ /* 0x010fe20000410000 */
[----:B------:R-:W-:Y:S02]  /*13bb0*/  WARPGROUP.DEPBAR.LE gsb0, 0x0 ;  /* 0x00008000000079c5 */ /* 0x000fe40000010000 */
[----:B------:R-:W-:Y:S05]  /*13bc0*/  @!P1 BRA `(.L_x_10518) ;  /* 0x0000000000049947 */ /* 0x000fea0003800000 */
[----:B------:R-:W-:Y:S01]  /*13bd0*/  BPT.TRAP 0x1 ;  /* 0x000000040000795c */ /* 0x000fe20000300000 */
.L_x_10518:
[----:B------:R-:W2:Y:S01]  /*13be0*/  LDL.LU R4, [R1+0x10] ;  /* 0x0000100001047983 */ /* 0x000ea20000300800 */
[----:B------:R-:W-:Y:S02]  /*13bf0*/  VIADD R10, R10, 0x19c60 ;  /* 0x00019c600a0a7836 */ /* 0x000fe40000000000 */
[-C--:B------:R-:W-:Y:S01]  /*13c00*/  FMUL.FTZ R3, R88, R12.reuse ;  /* 0x0000000c58037220 */ /* 0x080fe20000410000 */
[----:B------:R-:W-:Y:S01]  /*13c10*/  FMUL.FTZ R89, R89, R12 ;  /* 0x0000000c59597220 */ /* 0x000fe20000410000 */
[----:B------:R-:W3:Y:S01]  /*13c20*/  LDL.LU R24, [R1+0x50] ;  /* 0x0000500001187983 */ /* 0x000ee20000300800 */
[----:B------:R-:W-:-:S05]  /*13c30*/  VIADD R18, R18, 0x1 ;  /* 0x0000000112127836 */ /* 0x000fca0000000000 */
[----:B------:R-:W-:Y:S01]  /*13c40*/  ISETP.NE.AND P1, PT, R18, 0x2, PT ;  /* 0x000000021200780c */ /* 0x000fe20003f25270 */
[----:B------:R-:W-:-:S03]  /*13c50*/  FMUL.FTZ R92, R92, R12 ;  /* 0x0000000c5c5c7220 */ /* 0x000fc60000410000 */
        /* <DEDUP_REMOVED lines=45> */
[----:B------:R-:W-:-:S02]  /*13f30*/  LOP3.LUT R152, R152, R5, RZ, 0x3c, !PT ;  /* 0x0000000598987212 */ /* 0x000fc400078e3cff */
[----:B------:R-:W-:Y:S02]  /*13f40*/  SEL R18, R18, RZ, P1 ;  /* 0x000000ff12127207 */ /* 0x000fe40000800000 */
[----:B--2---:R-:W-:Y:S01]  /*13f50*/  PRMT R4, R4, 0x654, R10 ;  /* 0x0000065404047816 */ /* 0x004fe2000000000a */
[----:B---3--:R-:W-:-:S03]  /*13f60*/  VIADD R24, R24, 0x1 ;  /* 0x0000000118187836 */ /* 0x008fc60000000000 */
[----:B------:R0:W-:Y:S02]  /*13f70*/  SYNCS.ARRIVE.TRANS64.RED.A1T0 RZ, [R4+URZ], RZ ;  /* 0x000000ff04ff79a7 */ /* 0x0001e4000810043f */
[----:B------:R0:W-:Y:S01]  /*13f80*/  STL [R1+0x50], R24 ;  /* 0x0000501801007387 */ /* 0x0001e20000100800 */
[-C--:B------:R-:W-:Y:S01]  /*13f90*/  FMUL.FTZ R10, R109, R12.reuse ;  /* 0x0000000c6d0a7220 */ /* 0x080fe20000410000 */
[----:B------:R-:W-:-:S07]  /*13fa0*/  FMUL.FTZ R12, R133, R12 ;  /* 0x0000000c850c7220 */ /* 0x000fce0000410000 */
.L_x_10452:
[----:B------:R-:W0:Y:S08]  /*13fb0*/  S2UR UR4, SR_CgaCtaId ;  /* 0x00000000000479c3 */ /* 0x000e300000008800 */
[----:B------:R-:W-:Y:S01]  /*13fc0*/  BAR.SYNC.DEFER_BLOCKING 0x5, 0x200 ;  /* 0x0148000000007b1d */ /* 0x000fe20000010000 */
[----:B------:R-:W-:-:S05]  /*13fd0*/  MOV R16, 0x400 ;  /* 0x0000040000107802 */ /* 0x000fca0000000f00 */
[----:B------:R-:W-:Y:S01]  /*13fe0*/  BSSY B0, `(.L_x_10519) ;  /* 0x0000221000007945 */ /* 0x000fe20003800000 */
[----:B0-----:R-:W-:-:S05]  /*13ff0*/  IMAD.U32 R4, RZ, RZ, UR4 ;  /* 0x00000004ff047e24 */ /* 0x001fca000f8e00ff */
[----:B------:R-:W-:Y:S01]  /*14000*/  LEA R16, R4, R16, 0x18 ;  /* 0x0000001004107211 */ /* 0x000fe200078ec0ff */
[----:B------:R-:W-:Y:S04]  /*14010*/  STL [R1+0x10], R4 ;  /* 0x0000100401007387 */ /* 0x000fe80000100800 */
[----:B------:R-:W0:Y:S04]  /*14020*/  LDS.128 R40, [R16+0x19cd0] ;  /* 0x019cd00010287984 */ /* 0x000e280000000c00 */
[----:B0-----:R0:W-:Y:S04]  /*14030*/  STL.64 [R1+0x20], R40 ;  /* 0x0000202801007387 */ /* 0x0011e80000100a00 */
[----:B------:R0:W-:Y:S01]  /*14040*/  STL.64 [R1+0x28], R42 ;  /* 0x0000282a01007387 */ /* 0x0001e20000100a00 */
[----:B------:R-:W-:Y:S06]  /*14050*/  BAR.ARV 0x4, 0x200 ;  /* 0x0108000000007b1d */ /* 0x000fec0000002000 */
[----:B------:R-:W-:Y:S05]  /*14060*/  @P0 BRA `(.L_x_10520) ;  /* 0x0000001400d00947 */ /* 0x000fea0003800000 */
[----:B-----5:R-:W1:Y:S01]  /*14070*/  S2R R24, SR_TID.X ;  /* 0x0000000000187919 */ /* 0x020e620000002100 */
[----:B------:R-:W-:Y:S01]  /*14080*/  ULDC.64 UR4, c[0x4][0x70] ;  /* 0x01001c0000047ab9 */ /* 0x000fe20000000a00 */
[----:B------:R-:W2:Y:S04]  /*14090*/  LDL R37, [R1+0x78] ;  /* 0x0000780001257983 */ /* 0x000ea80000100800 */
[----:B------:R-:W3:Y:S04]  /*140a0*/  LDL.LU R59, [R1+0x48] ;  /* 0x00004800013b7983 */ /* 0x000ee80000300800 */
[----:B------:R-:W4:Y:S01]  /*140b0*/  LDL.LU R57, [R1+0x4c] ;  /* 0x00004c0001397983 */ /* 0x000f220000300800 */
[----:B------:R-:W0:Y:S01]  /*140c0*/  S2R R35, SR_SWINHI ;  /* 0x0000000000237919 */ /* 0x000e220000002f00 */
        /* <DEDUP_REMOVED lines=12> */
[----:B------:R1:W3:Y:S01]  /*14190*/  LDG.E.CONSTANT R5, desc[UR42][R4.64] ;  /* 0x0000002a04057981 */ /* 0x0002e2000c1e9900 */
        /* <DEDUP_REMOVED lines=11> */
[----:B------:R-:W-:-:S02]  /*14250*/  SEL R52, R8, R9, P0 ;  /* 0x0000000908347207 */ /* 0x000fc40000000000 */
[----:B------:R-:W-:Y:S02]  /*14260*/  SEL R4, R3, R20, P0 ;  /* 0x0000001403047207 */ /* 0x000fe40000000000 */
[----:B------:R-:W-:Y:S02]  /*14270*/  SEL R28, R20, R3, P0 ;  /* 0x00000003141c7207 */ /* 0x000fe40000000000 */
        /* <DEDUP_REMOVED lines=32> */
[----:B------:R-:W-:Y:S01]  /*14480*/  SEL R126, R127, R126, P0 ;  /* 0x0000007e7f7e7207 */ /* 0x000fe20000000000 */
[----:B--2---:R-:W-:-:S03]  /*14490*/  IMAD.WIDE R8, R37, 0x2, R24 ;  /* 0x0000000225087825 */ /* 0x004fc600078e0218 */
        /* <DEDUP_REMOVED lines=20> */
[----:B------:R-:W-:Y:S01]  /*145e0*/  IADD3.X R7, RZ, R9, RZ, P2, !PT ;  /* 0x00000009ff077210 */ /* 0x000fe200017fe4ff */
[----:B------:R-:W-:Y:S01]  /*145f0*/  IMAD.X R21, RZ, RZ, R9, P1 ;  /* 0x000000ffff157224 */ /* 0x000fe200008e0609 */
[----:B------:R-:W-:-:S02]  /*14600*/  LOP3.LUT R20, R29, 0x180, RZ, 0xc0, !PT ;  /* 0x000001801d147812 */ /* 0x000fc400078ec0ff */
[----:B---3--:R-:W-:Y:S02]  /*14610*/  LOP3.LUT R3, R5, 0x2, RZ, 0x3c, !PT ;  /* 0x0000000205037812 */ /* 0x008fe400078e3cff */
[----:B------:R-:W-:Y:S02]  /*14620*/  LOP3.LUT R31, R70, 0x180, RZ, 0xc0, !PT ;  /* 0x00000180461f7812 */ /* 0x000fe400078ec0ff */
        /* <DEDUP_REMOVED lines=11> */
[----:B------:R-:W2:Y:S04]  /*146e0*/  SHFL.IDX PT, R15, R36, R3, 0x1c1f ;  /* 0x001c1f03240f7589 */ /* 0x000ea800000e0000 */
[----:B------:R-:W-:Y:S04]  /*146f0*/  SHFL.IDX PT, R42, R42, R5, 0x1c1f ;  /* 0x001c1f052a2a7589 */ /* 0x000fe800000e0000 */
[----:B------:R-:W3:Y:S04]  /*14700*/  SHFL.IDX PT, R13, R44, R3, 0x1c1f ;  /* 0x001c1f032c0d7589 */ /* 0x000ee800000e0000 */
        /* <DEDUP_REMOVED lines=19> */
[----:B0-----:R-:W-:Y:S02]  /*14840*/  SEL R4, R8, R9, P0 ;  /* 0x0000000908047207 */ /* 0x001fe40000000000 */
[----:B------:R-:W-:Y:S02]  /*14850*/  SEL R6, R9, R8, P0 ;  /* 0x0000000809067207 */ /* 0x000fe40000000000 */
[----:B-1----:R-:W-:Y:S02]  /*14860*/  SEL R8, R38, R11, P0 ;  /* 0x0000000b26087207 */ /* 0x002fe40000000000 */
[----:B------:R-:W-:Y:S01]  /*14870*/  SEL R10, R11, R38, P0 ;  /* 0x000000260b0a7207 */ /* 0x000fe20000000000 */
[----:B--2---:R-:W0:Y:S01]  /*14880*/  LDC R3, c[0x0][0xbe8] ;  /* 0x0002fa00ff037b82 */ /* 0x004e220000000800 */
[----:B------:R-:W-:Y:S02]  /*14890*/  SEL R5, R58, R15, P0 ;  /* 0x0000000f3a057207 */ /* 0x000fe40000000000 */
[----:B------:R-:W-:-:S05]  /*148a0*/  SEL R7, R15, R58, P0 ;  /* 0x0000003a0f077207 */ /* 0x000fca0000000000 */
[----:B------:R-:W-:Y:S01]  /*148b0*/  BAR.SYNC.DEFER_BLOCKING 0x1, 0x180 ;  /* 0x0046000000007b1d */ /* 0x000fe20000010000 */
[----:B---3--:R-:W-:Y:S02]  /*148c0*/  SEL R12, R42, R13, P0 ;  /* 0x0000000d2a0c7207 */ /* 0x008fe40000000000 */
[----:B------:R-:W-:Y:S02]  /*148d0*/  SEL R14, R13, R42, P0 ;  /* 0x0000002a0d0e7207 */ /* 0x000fe40000000000 */
[----:B----4-:R-:W-:Y:S02]  /*148e0*/  SEL R9, R60, R33, P0 ;  /* 0x000000213c097207 */ /* 0x010fe40000000000 */
[----:B------:R-:W-:Y:S02]  /*148f0*/  SEL R11, R33, R60, P0 ;  /* 0x0000003c210b7207 */ /* 0x000fe40000000000 */
[----:B------:R-:W-:Y:S02]  /*14900*/  SEL R13, R62, R35, P0 ;  /* 0x000000233e0d7207 */ /* 0x000fe40000000000 */
[----:B------:R-:W-:-:S02]  /*14910*/  SEL R15, R35, R62, P0 ;  /* 0x0000003e230f7207 */ /* 0x000fc40000000000 */
[----:B------:R-:W-:Y:S02]  /*14920*/  ISETP.NE.U32.AND P2, PT, RZ, UR4, PT ;  /* 0x00000004ff007c0c */ /* 0x000fe4000bf45070 */
[----:B------:R-:W-:Y:S02]  /*14930*/  IADD3 R26, P1, R59, UR4, RZ ;  /* 0x000000043b1a7c10 */ /* 0x000fe4000ff3e0ff */
        /* <DEDUP_REMOVED lines=9> */
[----:B--2---:R-:W-:Y:S02]  /*149d0*/  SEL R8, R50, R29, P0 ;  /* 0x0000001d32087207 */ /* 0x004fe40000000000 */
[----:B------:R-:W-:Y:S02]  /*149e0*/  SEL R10, R29, R50, P0 ;  /* 0x000000321d0a7207 */ /* 0x000fe40000000000 */
[----:B------:R-:W-:-:S02]  /*149f0*/  SEL R9, R66, R39, P0 ;  /* 0x0000002742097207 */ /* 0x000fc40000000000 */
[----:B------:R-:W-:Y:S02]  /*14a00*/  SEL R11, R39, R66, P0 ;  /* 0x00000042270b7207 */ /* 0x000fe40000000000 */
[----:B---3--:R-:W-:Y:S02]  /*14a10*/  SEL R12, R54, R31, P0 ;  /* 0x0000001f360c7207 */ /* 0x008fe40000000000 */
[----:B------:R-:W-:Y:S02]  /*14a20*/  SEL R14, R31, R54, P0 ;  /* 0x000000361f0e7207 */ /* 0x000fe40000000000 */
[----:B------:R-:W-:Y:S02]  /*14a30*/  SEL R13, R68, R41, P0 ;  /* 0x00000029440d7207 */ /* 0x000fe40000000000 */
[----:B------:R-:W-:Y:S02]  /*14a40*/  SEL R15, R41, R68, P0 ;  /* 0x00000044290f7207 */ /* 0x000fe40000000000 */
[----:B------:R-:W-:Y:S01]  /*14a50*/  IADD3.X R27, R57, UR5, RZ, P1, !PT ;  /* 0x00000005391b7c10 */ /* 0x000fe20008ffe4ff */
[----:B------:R-:W-:Y:S01]  /*14a60*/  ULDC.64 UR4, c[0x0][0xc08] ;  /* 0x0003020000047ab9 */ /* 0x000fe20000000a00 */
[----:B------:R1:W-:Y:S01]  /*14a70*/  STSM.16.M88.4 [R45], R4 ;  /* 0x000000042d007844 */ /* 0x0003e20000000200 */
[----:B------:R-:W-:-:S03]  /*14a80*/  ISETP.NE.U32.AND P0, PT, RZ, UR4, PT ;  /* 0x00000004ff007c0c */ /* 0x000fc6000bf05070 */
[----:B------:R-:W-:Y:S01]  /*14a90*/  STSM.16.M88.4 [R43], R8 ;  /* 0x000000082b007844 */ /* 0x000fe20000000200 */
[----:B------:R-:W-:-:S03]  /*14aa0*/  ISETP.NE.AND.EX P0, PT, RZ, UR5, PT, P0 ;  /* 0x00000005ff007c0c */ /* 0x000fc6000bf05300 */
[----:B------:R2:W-:Y:S01]  /*14ab0*/  STSM.16.M88.4 [R21], R12 ;  /* 0x0000000c15007844 */ /* 0x0005e20000000200 */
[----:B------:R-:W-:Y:S01]  /*14ac0*/  IMAD.MOV.U32 R20, RZ, RZ, RZ ;  /* 0x000000ffff147224 */ /* 0x000fe200078e00ff */
[----:B------:R-:W-:Y:S08]  /*14ad0*/  BAR.SYNC.DEFER_BLOCKING 0x1, 0x180 ;  /* 0x0046000000007b1d */ /* 0x000ff00000010000 */
[----:B-1----:R-:W-:Y:S01]  /*14ae0*/  @P0 IADD3 R4, P3, R59, UR4, RZ ;  /* 0x000000043b040c10 */ /* 0x002fe2000ff7e0ff */
[----:B------:R-:W-:-:S02]  /*14af0*/  ULDC UR4, c[0x0][0xa88] ;  /* 0x0002a20000047ab9 */ /* 0x000fc40000000800 */
[----:B------:R-:W-:Y:S01]  /*14b00*/  IMAD.U32 R38, RZ, RZ, UR4 ;  /* 0x00000004ff267e24 */ /* 0x000fe2000f8e00ff */
[----:B------:R-:W-:Y:S01]  /*14b10*/  @P0 IADD3.X R5, R57, UR5, RZ, P3, !PT ;  /* 0x0000000539050c10 */ /* 0x000fe20009ffe4ff */
[----:B------:R1:W5:Y:S04]  /*14b20*/  @P2 LDG.E R20, desc[UR42][R26.64] ;  /* 0x0000002a1a142981 */ /* 0x000368000c1e1900 */
[----:B------:R1:W5:Y:S01]  /*14b30*/  @P0 LDG.E R38, desc[UR42][R4.64] ;  /* 0x0000002a04260981 */ /* 0x000362000c1e1900 */
[----:B0-----:R-:W-:-:S13]  /*14b40*/  ISETP.NE.AND P1, PT, R3, 0x1, PT ;  /* 0x000000010300780c */ /* 0x001fda0003f25270 */
[----:B------:R-:W0:Y:S08]  /*14b50*/  @P1 LDC R6, c[0x0][0xbec] ;  /* 0x0002fb00ff061b82 */ /* 0x000e300000000800 */
[----:B------:R-:W3:Y:S01]  /*14b60*/  @P1 LDC R29, c[0x0][0xbf0] ;  /* 0x0002fc00ff1d1b82 */ /* 0x000ee20000000800 */
[----:B--2---:R-:W-:Y:S01]  /*14b70*/  IMAD.IADD R13, R55, 0x1, R53 ;  /* 0x00000001370d7824 */ /* 0x004fe200078e0235 */
[----:B-1----:R-:W-:Y:S06]  /*14b80*/  @P0 BRA `(.L_x_10521) ;  /* 0x0000000000100947 */ /* 0x002fec0003800000 */
[----:B------:R-:W-:Y:S05]  /*14b90*/  @!P2 BRA `(.L_x_10521) ;  /* 0x00000000000ca947 */ /* 0x000fea0003800000 */
[----:B------:R-:W2:Y:S04]  /*14ba0*/  LDG.E R5, desc[UR42][R26.64] ;  /* 0x0000002a1a057981 */ /* 0x000ea8000c1e1900 */
[----:B-----5:R-:W2:Y:S02]  /*14bb0*/  LDG.E R38, desc[UR42][R26.64+0x4] ;  /* 0x0000042a1a267981 */ /* 0x020ea4000c1e1900 */
[----:B--2---:R-:W-:-:S07]  /*14bc0*/  IMAD.IADD R38, R38, 0x1, -R5 ;  /* 0x0000000126267824 */ /* 0x004fce00078e0a05 */
.L_x_10521:
[----:B------:R-:W2:Y:S01]  /*14bd0*/  LDL.LU R5, [R1+0x3c] ;  /* 0x00003c0001057983 */ /* 0x000ea20000300800 */
[----:B------:R-:W-:Y:S01]  /*14be0*/  ULDC.64 UR4, c[0x0][0xb90] ;  /* 0x0002e40000047ab9 */ /* 0x000fe20000000a00 */
[----:B------:R-:W1:Y:S01]  /*14bf0*/  S2R R4, SR_TID.X ;  /* 0x0000000000047919 */ /* 0x000e620000002100 */
[----:B------:R-:W4:Y:S01]  /*14c00*/  S2R R14, SR_TID.X ;  /* 0x00000000000e7919 */ /* 0x000f220000002100 */
[----:B-----5:R-:W-:Y:S01]  /*14c10*/  SHF.R.S32.HI R21, RZ, 0x1f, R20 ;  /* 0x0000001fff157819 */ /* 0x020fe20000011414 */
[----:B------:R-:W-:Y:S01]  /*14c20*/  IMAD.MOV.U32 R7, RZ, RZ, R13 ;  /* 0x000000ffff077224 */ /* 0x000fe200078e000d */
[----:B------:R-:W2:Y:S01]  /*14c30*/  @P1 LDC R45, c[0x0][0xbec] ;  /* 0x0002fb00ff2d1b82 */ /* 0x000ea20000000800 */
[----:B------:R-:W2:Y:S04]  /*14c40*/  LDL.LU R10, [R1+0x54] ;  /* 0x00005400010a7983 */ /* 0x000ea80000300800 */
[----:B------:R-:W2:Y:S04]  /*14c50*/  LDL.LU R44, [R1+0x44] ;  /* 0x00004400012c7983 */ /* 0x000ea80000300800 */
[----:B------:R-:W2:Y:S04]  /*14c60*/  LDL R49, [R1+0x40] ;  /* 0x0000400001317983 */ /* 0x000ea80000100800 */
[----:B------:R-:W2:Y:S01]  /*14c70*/  LDL R15, [R1+0x74] ;  /* 0x00007400010f7983 */ /* 0x000ea20000100800 */
[----:B------:R-:W-:-:S03]  /*14c80*/  IMAD R38, R38, R3, RZ ;  /* 0x0000000326267224 */ /* 0x000fc600078e02ff */
[----:B------:R0:W5:Y:S01]  /*14c90*/  LDL R48, [R1+0x80] ;  /* 0x0000800001307983 */ /* 0x0001620000100800 */
[----:B-1----:R-:W-:-:S05]  /*14ca0*/  VIADD R47, R4, 0xffffff80 ;  /* 0xffffff80042f7836 */ /* 0x002fca0000000000 */
[----:B------:R-:W-:Y:S01]  /*14cb0*/  SHF.R.S32.HI R50, RZ, 0x1f, R47 ;  /* 0x0000001fff327819 */ /* 0x000fe2000001142f */
[----:B0-----:R-:W-:-:S03]  /*14cc0*/  @P1 IMAD.HI.U32 R4, R13, R6, RZ ;  /* 0x000000060d041227 */ /* 0x001fc600078e00ff */
[----:B------:R-:W-:Y:S02]  /*14cd0*/  LEA.HI R50, R50, R47, RZ, 0x2 ;  /* 0x0000002f32327211 */ /* 0x000fe400078f10ff */
[----:B---3--:R-:W-:Y:S02]  /*14ce0*/  @P1 SHF.R.U32.HI R7, RZ, R29, R4 ;  /* 0x0000001dff071219 */ /* 0x008fe40000011604 */
[----:B------:R-:W-:-:S03]  /*14cf0*/  SHF.R.S32.HI R50, RZ, 0x2, R50 ;  /* 0x00000002ff327819 */ /* 0x000fc60000011432 */
[----:B------:R-:W-:Y:S02]  /*14d00*/  IMAD.MOV R6, RZ, RZ, -R7 ;  /* 0x000000ffff067224 */ /* 0x000fe400078e0a07 */
[----:B----4-:R-:W-:-:S05]  /*14d10*/  VIADD R30, R14, 0xffffff80 ;  /* 0xffffff800e1e7836 */ /* 0x010fca0000000000 */
        /* <DEDUP_REMOVED lines=10> */
[----:B------:R-:W-:-:S05]  /*14dc0*/  SHF.R.S32.HI R39, RZ, 0x1f, R44 ;  /* 0x0000001fff277819 */ /* 0x000fca000001142c */
[----:B------:R-:W-:-:S04]  /*14dd0*/  IMAD R5, R39, UR4, RZ ;  /* 0x0000000427057c24 */ /* 0x000fc8000f8e02ff */
[C---:B------:R-:W-:Y:S02]  /*14de0*/  IMAD R11, R44.reuse, UR5, R5 ;  /* 0x000000052c0b7c24 */ /* 0x040fe4000f8e0205 */
[----:B------:R-:W-:Y:S01]  /*14df0*/  IMAD.WIDE.U32 R4, R44, UR4, R20 ;  /* 0x000000042c047c25 */ /* 0x000fe2000f8e0014 */
[----:B------:R-:W-:Y:S01]  /*14e00*/  SEL R37, R10, RZ, !P2 ;  /* 0x000000ff0a257207 */ /* 0x000fe20005000000 */
        /* <DEDUP_REMOVED lines=28> */
[----:B------:R-:W-:Y:S01]  /*14fd0*/  IMAD.X R9, RZ, RZ, R25, P2 ;  /* 0x000000ffff097224 */ /* 0x000fe200010e0619 */
[----:B------:R-:W-:Y:S01]  /*14fe0*/  ULDC.64 UR4, c[0x0][0xaa0] ;  /* 0x0002a80000047ab9 */ /* 0x000fe20000000a00 */
[----:B------:R-:W1:Y:S01]  /*14ff0*/  SHFL.IDX PT, R41, R4, RZ, 0x1c1f ;  /* 0x001c1fff04297589 */ /* 0x000e6200000e0000 */
[----:B------:R-:W-:-:S02]  /*15000*/  SHF.R.U64 R12, R12, 0x3, RZ ;  /* 0x000000030c0c7819 */ /* 0x000fc400000012ff */
[----:B------:R-:W-:Y:S02]  /*15010*/  LOP3.LUT P0, RZ, R14, 0x3, RZ, 0xc0, !PT ;  /* 0x000000030eff7812 */ /* 0x000fe4000780c0ff */
[----:B------:R-:W-:Y:S01]  /*15020*/  LOP3.LUT R12, R12, R13, RZ, 0x3c, !PT ;  /* 0x0000000d0c0c7212 */ /* 0x000fe200078e3cff */
[----:B------:R-:W-:Y:S01]  /*15030*/  IMAD.IADD R13, R15, 0x1, R53 ;  /* 0x000000010f0d7824 */ /* 0x000fe200078e0235 */
[----:B------:R-:W-:Y:S04]  /*15040*/  SHFL.IDX PT, R42, R6, 0x1, 0x1c1f ;  /* 0x003c1f00062a7f89 */ /* 0x000fe800000e0000 */
[----:B------:R-:W2:Y:S01]  /*15050*/  SHFL.IDX PT, R43, R4, 0x1, 0x1c1f ;  /* 0x003c1f00042b7f89 */ /* 0x000ea200000e0000 */
[C---:B------:R-:W-:Y:S01]  /*15060*/  ISETP.GE.OR P2, PT, R13.reuse, R38, P0 ;  /* 0x000000260d00720c */ /* 0x040fe20000746670 */
[----:B------:R-:W-:-:S02]  /*15070*/  VIADD R5, R13, 0x8 ;  /* 0x000000080d057836 */ /* 0x000fc40000000000 */
        /* <DEDUP_REMOVED lines=18> */
[----:B------:R-:W-:Y:S01]  /*151a0*/  IMAD.IADD R40, R53, 0x1, R0 ;  /* 0x0000000135287824 */ /* 0x000fe200078e0200 */
        /* <DEDUP_REMOVED lines=15> */
[----:B------:R-:W-:Y:S02]  /*152a0*/  LOP3.LUT R26, R26, R27, RZ, 0x3c, !PT ;  /* 0x0000001b1a1a7212 */ /* 0x000fe400078e3cff */
[--C-:B------:R-:W-:Y:S01]  /*152b0*/  SHF.R.S32.HI R0, RZ, 0x1f, R39.reuse ;  /* 0x0000001fff007819 */ /* 0x100fe20000011427 */
[----:B------:R-:W-:Y:S01]  /*152c0*/  IMAD.MOV R2, RZ, RZ, -R39 ;  /* 0x000000ffff027224 */ /* 0x000fe200078e0a27 */
[----:B------:R-:W-:Y:S01]  /*152d0*/  LOP3.LUT R28, R28, R29, RZ, 0x3c, !PT ;  /* 0x0000001d1c1c7212 */ /* 0x000fe200078e3cff */
[--C-:B------:R-:W-:Y:S01]  /*152e0*/  IMAD.X R13, RZ, RZ, R25.reuse, P6 ;  /* 0x000000ffff0d7224 */ /* 0x100fe200030e0619 */
[----:B------:R-:W-:Y:S01]  /*152f0*/  LOP3.LUT R4, R11, R24, RZ, 0x3c, !PT ;  /* 0x000000180b047212 */ /* 0x000fe200078e3cff */
[--C-:B------:R-:W-:Y:S01]  /*15300*/  IMAD.X R27, RZ, RZ, R25.reuse, P5 ;  /* 0x000000ffff1b7224 */ /* 0x100fe200028e0619 */
[----:B------:R-:W-:Y:S01]  /*15310*/  IADD3.X R29, RZ, R25, RZ, P4, !PT ;  /* 0x00000019ff1d7210 */ /* 0x000fe200027fe4ff */
[--C-:B------:R-:W-:Y:S01]  /*15320*/  IMAD.X R33, RZ, RZ, R25.reuse, P3 ;  /* 0x000000ffff217224 */ /* 0x100fe200018e0619 */
[----:B------:R-:W-:Y:S01]  /*15330*/  LOP3.LUT R32, R6, R7, RZ, 0x3c, !PT ;  /* 0x0000000706207212 */ /* 0x000fe200078e3cff */
[----:B------:R-:W-:Y:S01]  /*15340*/  IMAD.MOV.U32 R5, RZ, RZ, R25 ;  /* 0x000000ffff057224 */ /* 0x000fe200078e0019 */
[----:B------:R-:W5:Y:S01]  /*15350*/  LD.E.128 R8, desc[UR42][R8.64] ;  /* 0x0000002a08087980 */ /* 0x000f62000c101d00 */
[----:B------:R-:W-:Y:S01]  /*15360*/  IMAD.WIDE.U32 R36, R36, UR4, R20 ;  /* 0x0000000424247c25 */ /* 0x000fe2000f8e0014 */
[----:B------:R-:W-:-:S02]  /*15370*/  ULDC.64 UR4, c[0x0][0xae0] ;  /* 0x0002b80000047ab9 */ /* 0x000fc40000000a00 */
[----:B------:R-:W5:Y:S01]  /*15380*/  LD.E.128 R12, desc[UR42][R12.64] ;  /* 0x0000002a0c0c7980 */ /* 0x000f62000c101d00 */
[----:B------:R-:W-:Y:S02]  /*15390*/  IMAD R0, R0, UR4, RZ ;  /* 0x0000000400007c24 */ /* 0x000fe4000f8e02ff */
[----:B------:R-:W-:Y:S01]  /*153a0*/  IMAD R21, R3, R2, R40 ;  /* 0x0000000203157224 */ /* 0x000fe200078e0228 */
[----:B------:R-:W5:Y:S01]  /*153b0*/  LD.E.128 R4, desc[UR42][R4.64] ;  /* 0x0000002a04047980 */ /* 0x000f62000c101d00 */
[----:B------:R-:W-:Y:S02]  /*153c0*/  IMAD.IADD R37, R37, 0x1, R41 ;  /* 0x0000000125257824 */ /* 0x000fe400078e0229 */
[----:B------:R-:W-:Y:S01]  /*153d0*/  IMAD R41, R39, UR5, R0 ;  /* 0x0000000527297c24 */ /* 0x000fe2000f8e0200 */
[----:B------:R-:W5:Y:S01]  /*153e0*/  LD.E.128 R24, desc[UR42][R26.64] ;  /* 0x0000002a1a187980 */ /* 0x000f62000c101d00 */
[----:B------:R-:W-:-:S03]  /*153f0*/  SHF.R.S32.HI R0, RZ, 0x1f, R21 ;  /* 0x0000001fff007819 */ /* 0x000fc60000011415 */
[----:B------:R-:W5:Y:S01]  /*15400*/  LD.E.128 R28, desc[UR42][R28.64] ;  /* 0x0000002a1c1c7980 */ /* 0x000f62000c101d00 */
[----:B------:R-:W-:Y:S01]  /*15410*/  IMAD.WIDE.U32 R2, R39, UR4, R36 ;  /* 0x0000000427027c25 */ /* 0x000fe2000f8e0024 */
        /* <DEDUP_REMOVED lines=37> */
.L_x_10523:
[----:B------:R-:W-:Y:S05]  /*15670*/  BSYNC B1 ;  /* 0x0000000000017941 */ /* 0x000fea0003800000 */
.L_x_10522:
        /* <DEDUP_REMOVED lines=19> */
.L_x_10520:
        /* <DEDUP_REMOVED lines=28> */
.L_x_10525:
        /* <DEDUP_REMOVED lines=48> */
.L_x_10527:
[----:B------:R-:W-:Y:S05]  /*15c70*/  BSYNC B1 ;  /* 0x0000000000017941 */ /* 0x000fea0003800000 */
.L_x_10526:
        /* <DEDUP_REMOVED lines=69> */
.L_x_10529:
[----:B------:R-:W-:Y:S05]  /*160d0*/  BSYNC B1 ;  /* 0x0000000000017941 */ /* 0x000fea0003800000 */
.L_x_10528:
[----:B------:R-:W-:Y:S01]  /*160e0*/  VIADD R0, R0, 0x60 ;  /* 0x0000006000007836 */ /* 0x000fe20000000000 */
[----:B-1----:R1:W4:Y:S04]  /*160f0*/  SHFL.IDX PT, R3, R5, 0x1, 0x1c1f ;  /* 0x003c1f0005037f89 */ /* 0x00232800000e0000 */
        /* <DEDUP_REMOVED lines=15> */
.L_x_10524:
[----:B------:R-:W-:Y:S05]  /*161f0*/  BSYNC B0 ;  /* 0x0000000000007941 */ /* 0x000fea0003800000 */
.L_x_10519:
[----:B0-----:R-:W2:Y:S01]  /*16200*/  LDL R0, [R1+0x2c] ;  /* 0x00002c0001007983 */ /* 0x001ea20000100800 */
[----:B------:R-:W-:Y:S02]  /*16210*/  ULDC UR4, c[0x0][0xc3c] ;  /* 0x00030f0000047ab9 */ /* 0x000fe40000000800 */
[----:B--2---:R-:W-:-:S13]  /*16220*/  ISETP.GE.AND P0, PT, R0, UR4, PT ;  /* 0x0000000400007c0c */ /* 0x004fda000bf06270 */
[----:B------:R-:W-:Y:S05]  /*16230*/  @!P0 BRA `(.L_x_10530) ;  /* 0xfffffeac00e08947 */ /* 0x000fea000383ffff */
[----:B------:R-:W-:Y:S05]  /*16240*/  BRA `(.L_x_10401) ;  /* 0x0000006c00c07947 */ /* 0x000fea0003800000 */
.L_x_10399:
        /* <DEDUP_REMOVED lines=18> */
.L_x_10531:
        /* <DEDUP_REMOVED lines=42> */
.L_x_10537:
        /* <DEDUP_REMOVED lines=12> */
.L_x_10536:
[----:B------:R-:W-:Y:S05]  /*166d0*/  BSYNC B0 ;  /* 0x0000000000007941 */ /* 0x000fea0003800000 */
.L_x_10535:
        /* <DEDUP_REMOVED lines=21> */
.L_x_10533:
        /* <DEDUP_REMOVED lines=19> */
[----:B------:R-:W-:-:S06]  /*16960*/  IADD3 R16, R15, -0x1, RZ ;  /* 0xffffffff0f107810 */ /* 0x000fcc0007ffe0ff */
[----:B------:R0:W1:Y:S02]  /*16970*/  SHFL.IDX PT, R16, R7, R16, 0x1f ;  /* 0x00001f1007107589 */ /* 0x00006400000e0000 */
.L_x_10538:
        /* <DEDUP_REMOVED lines=55> */
.L_x_10534:
[----:B------:R-:W-:Y:S01]  /*16cf0*/  MOV R17, RZ ;  /* 0x000000ff00117202 */ /* 0x000fe20000000f00 */
[----:B------:R-:W-:Y:S02]  /*16d00*/  IMAD.U32 R16, RZ, RZ, UR6 ;  /* 0x00000006ff107e24 */ /* 0x000fe4000f8e00ff */
[----:B------:R-:W-:-:S07]  /*16d10*/  IMAD.MOV.U32 R18, RZ, RZ, RZ ;  /* 0x000000ffff127224 */ /* 0x000fce00078e00ff */
.L_x_10539:
[----:B------:R-:W-:-:S13]  /*16d20*/  ISETP.NE.AND P0, PT, R5, RZ, PT ;  /* 0x000000ff0500720c */ /* 0x000fda0003f05270 */
[----:B------:R-:W0:Y:S01]  /*16d30*/  @!P0 S2R R3, SR_CgaCtaId ;  /* 0x0000000000038919 */ /* 0x000e220000008800 */
[----:B------:R-:W-:-:S04]  /*16d40*/  @!P0 MOV R2, 0x400 ;  /* 0x0000040000028802 */ /* 0x000fc80000000f00 */
[----:B0-----:R-:W-:-:S05]  /*16d50*/  @!P0 LEA R2, R3, R2, 0x18 ;  /* 0x0000000203028211 */ /* 0x001fca00078ec0ff */
[----:B------:R2:W-:Y:S01]  /*16d60*/  @!P0 STS.128 [R2+0x19cd0], R16 ;  /* 0x019cd01002008388 */ /* 0x0005e20000000c00 */
[----:B------:R-:W-:Y:S06]  /*16d70*/  BAR.ARV 0x5, 0x200 ;  /* 0x0148000000007b1d */ /* 0x000fec0000002000 */
.L_x_10532:
        /* <DEDUP_REMOVED lines=11> */
[----:B------:R-:W-:Y:S01]  /*16e30*/  MOV R28, 0x1 ;  /* 0x00000001001c7802 */ /* 0x000fe20000000f00 */
[----:B------:R-:W-:Y:S01]  /*16e40*/  IMAD.MOV.U32 R24, RZ, RZ, RZ ;  /* 0x000000ffff187224 */ /* 0x000fe200078e00ff */
[----:B------:R-:W-:Y:S01]  /*16e50*/  ULDC.64 UR40, c[0x0][0x198] ;  /* 0x0000660000287ab9 */ /* 0x000fe20000000a00 */
[----:B------:R-:W-:Y:S02]  /*16e60*/  ULOP3.LUT UR36, UR37, 0x1, URZ, 0xfc, !UPT ;  /* 0x0000000125247892 */ /* 0x000fe4000f8efc3f */
        /* <DEDUP_REMOVED lines=48> */
.L_x_10656:
[----:B------:R-:W0:Y:S02]  /*17170*/  LDC.64 R2, c[0x0][0xc88] ;  /* 0x00032200ff027b82 */ /* 0x000e240000000a00 */
[----:B0-----:R-:W-:-:S05]  /*17180*/  IMAD.WIDE R2, R19, 0x4, R2 ;  /* 0x0000000413027825 */ /* 0x001fca00078e0202 */
[----:B--2---:R0:W2:Y:S01]  /*17190*/  LDG.E R13, desc[UR42][R2.64] ;  /* 0x0000002a020d7981 */ /* 0x0040a2000c1e1900 */
[----:B------:R-:W-:Y:S05]  /*171a0*/  YIELD ;  /* 0x0000000000007946 */ /* 0x000fea0003800000 */
[----:B------:R-:W-:Y:S01]  /*171b0*/  ULDC.64 UR4, c[0x0][0xa28] ;  /* 0x00028a0000047ab9 */ /* 0x000fe20000000a00 */
[----:B------:R-:W-:Y:S01]  /*171c0*/  ULDC.64 UR6, c[0x0][0xa00] ;  /* 0x0002800000067ab9 */ /* 0x000fe20000000a00 */
[----:B------:R-:W-:Y:S01]  /*171d0*/  ISETP.NE.U32.AND P0, PT, RZ, UR4, PT ;  /* 0x00000004ff007c0c */ /* 0x000fe2000bf05070 */
[----:B------:R-:W-:Y:S01]  /*171e0*/  ULDC.64 UR8, c[0x0][0xa18] ;  /* 0x0002860000087ab9 */ /* 0x000fe20000000a00 */
[----:B0-----:R-:W-:-:S02]  /*171f0*/  CS2R R2, SRZ ;  /* 0x0000000000027805 */ /* 0x001fc4000001ff00 */
        /* <DEDUP_REMOVED lines=8> */
[----:B---3--:R-:W-:Y:S01]  /*17280*/  @P1 LEA.HI.X R7, R13, UR5, R0, 0x2, P2 ;  /* 0x000000050d071c11 */ /* 0x008fe200090f1400 */
[----:B------:R0:W-:Y:S01]  /*17290*/  STL [R1+0x34], R0 ;  /* 0x0000340001007387 */ /* 0x0001e20000100800 */
[----:B------:R-:W-:Y:S01]  /*172a0*/  IADD3 R4, P2, R23, UR6, RZ ;  /* 0x0000000617047c10 */ /* 0x000fe2000ff5e0ff */
[----:B------:R-:W-:Y:S01]  /*172b0*/  ULDC.64 UR4, c[0x0][0xa08] ;  /* 0x0002820000047ab9 */ /* 0x000fe20000000a00 */
[----:B------:R-:W-:Y:S01]  /*172c0*/  ISETP.NE.U32.AND P3, PT, RZ, UR8, PT ;  /* 0x00000008ff007c0c */ /* 0x000fe2000bf65070 */
[----:B-1----:R1:W5:Y:S01]  /*172d0*/  @P1 LDG.E R2, desc[UR42][R6.64] ;  /* 0x0000002a06021981 */ /* 0x002362000c1e1900 */
[----:B------:R-:W-:Y:S01]  /*172e0*/  IADD3.X R5, R15, UR7, RZ, P2, !PT ;  /* 0x000000070f057c10 */ /* 0x000fe200097fe4ff */
[----:B------:R-:W-:Y:S01]  /*172f0*/  ULDC.64 UR6, c[0x0][0xa10] ;  /* 0x0002840000067ab9 */ /* 0x000fe20000000a00 */
[----:B0-----:R-:W-:Y:S01]  /*17300*/  IMAD.MOV.U32 R0, RZ, RZ, RZ ;  /* 0x000000ffff007224 */ /* 0x001fe200078e00ff */
[----:B------:R-:W-:Y:S05]  /*17310*/  STL [R1+0xc], R15 ;  /* 0x00000c0f01007387 */ /* 0x000fea0000100800 */
[----:B------:R-:W2:Y:S01]  /*17320*/  @P0 LDG.E R0, desc[UR42][R4.64] ;  /* 0x0000002a04000981 */ /* 0x000ea2000c1e1900 */
[----:B------:R-:W-:-:S02]  /*17330*/  ISETP.NE.AND.EX P3, PT, RZ, UR9, PT, P3 ;  /* 0x00000009ff007c0c */ /* 0x000fc4000bf65330 */
[----:B------:R-:W-:-:S04]  /*17340*/  IADD3 R8, P4, R23, UR4, RZ ;  /* 0x0000000417087c10 */ /* 0x000fc8000ff9e0ff */
[----:B------:R-:W-:Y:S02]  /*17350*/  IADD3.X R9, R15, UR5, RZ, P4, !PT ;  /* 0x000000050f097c10 */ /* 0x000fe4000a7fe4ff */
[----:B-1----:R-:W-:Y:S02]  /*17360*/  IADD3 R6, P4, R23, UR6, RZ ;  /* 0x0000000617067c10 */ /* 0x002fe4000ff9e0ff */
[----:B------:R-:W-:Y:S02]  /*17370*/  ISETP.NE.U32.AND P1, PT, RZ, UR4, PT ;  /* 0x00000004ff007c0c */ /* 0x000fe4000bf25070 */
[----:B------:R-:W-:Y:S01]  /*17380*/  IADD3.X R7, R15, UR7, RZ, P4, !PT ;  /* 0x000000070f077c10 */ /* 0x000fe2000a7fe4ff */
[----:B------:R-:W-:Y:S01]  /*17390*/  ULDC UR4, c[0x0][0x288] ;  /* 0x0000a20000047ab9 */ /* 0x000fe20000000800 */
[----:B------:R-:W-:Y:S02]  /*173a0*/  ISETP.NE.U32.AND P2, PT, RZ, UR6, PT ;  /* 0x00000006ff007c0c */ /* 0x000fe4000bf45070 */
[----:B------:R-:W-:-:S02]  /*173b0*/  @P3 IADD3 R10, P4, R23, UR8, RZ ;  /* 0x00000008170a3c10 */ /* 0x000fc4000ff9e0ff */
[----:B------:R-:W-:Y:S02]  /*173c0*/  ISETP.NE.AND.EX P1, PT, RZ, UR5, PT, P1 ;  /* 0x00000005ff007c0c */ /* 0x000fe4000bf25310 */
[----:B------:R-:W-:Y:S02]  /*173d0*/  ISETP.NE.AND.EX P2, PT, RZ, UR7, PT, P2 ;  /* 0x00000007ff007c0c */ /* 0x000fe4000bf45320 */
[----:B------:R-:W-:Y:S01]  /*173e0*/  @P3 IADD3.X R11, R15, UR9, RZ, P4, !PT ;  /* 0x000000090f0b3c10 */ /* 0x000fe2000a7fe4ff */
[----:B------:R-:W-:-:S08]  /*173f0*/  IMAD.MOV.U32 R12, RZ, RZ, RZ ;  /* 0x000000ffff0c7224 */ /* 0x000fd000078e00ff */
[----:B------:R-:W5:Y:S04]  /*17400*/  @P1 LDG.E R12, desc[UR42][R8.64] ;  /* 0x0000002a080c1981 */ /* 0x000f68000c1e1900 */
[----:B------:R-:W5:Y:S04]  /*17410*/  @P2 LDG.E R3, desc[UR42][R6.64] ;  /* 0x0000002a06032981 */ /* 0x000f68000c1e1900 */
        /* <DEDUP_REMOVED lines=12> */
[----:B--2---:R0:W-:Y:S01]  /*174e0*/  STL [R1+0x30], R0 ;  /* 0x0000300001007387 */ /* 0x0041e20000100800 */
[----:B------:R-:W-:Y:S02]  /*174f0*/  IMAD.MOV.U32 R14, RZ, RZ, R0 ;  /* 0x000000ffff0e7224 */ /* 0x000fe400078e0000 */
[----:B0-----:R-:W-:Y:S01]  /*17500*/  IMAD.U32 R0, RZ, RZ, UR5 ;  /* 0x00000005ff007e24 */ /* 0x001fe2000f8e00ff */
[----:B----4-:R-:W-:Y:S06]  /*17510*/  @P3 BRA `(.L_x_10541) ;  /* 0x0000000000143947 */ /* 0x010fec0003800000 */
[----:B------:R-:W-:Y:S05]  /*17520*/  @!P0 BRA `(.L_x_10541) ;  /* 0x0000000000108947 */ /* 0x000fea0003800000 */
[----:B------:R-:W2:Y:S04]  /*17530*/  LDG.E R11, desc[UR42][R4.64] ;  /* 0x0000002a040b7981 */ /* 0x000ea8000c1e1900 */
[----:B------:R-:W2:Y:S02]  /*17540*/  LDG.E R4, desc[UR42][R4.64+0x4] ;  /* 0x0000042a04047981 */ /* 0x000ea4000c1e1900 */
[----:B--2---:R-:W-:-:S05]  /*17550*/  IMAD.IADD R14, R4, 0x1, -R11 ;  /* 0x00000001040e7824 */ /* 0x004fca00078e0a0b */
[----:B------:R0:W-:Y:S02]  /*17560*/  STL [R1+0x30], R14 ;  /* 0x0000300e01007387 */ /* 0x0001e40000100800 */
.L_x_10541:
[----:B-----5:R-:W-:Y:S01]  /*17570*/  IMAD.IADD R4, R12, 0x1, R2 ;  /* 0x000000010c047824 */ /* 0x020fe200078e0202 */
[----:B------:R-:W-:Y:S01]  /*17580*/  ULDC.64 UR4, c[0x0][0xa20] ;  /* 0x0002880000047ab9 */ /* 0x000fe20000000a00 */
[----:B------:R1:W-:Y:S01]  /*17590*/  STL [R1+0x4], R13 ;  /* 0x0000040d01007387 */ /* 0x0003e20000100800 */
[----:B------:R-:W-:-:S03]  /*175a0*/  ISETP.NE.U32.AND P0, PT, RZ, UR4, PT ;  /* 0x00000004ff007c0c */ /* 0x000fc6000bf05070 */
[----:B------:R1:W-:Y:S01]  /*175b0*/  STL [R1+0x10], R4 ;  /* 0x0000100401007387 */ /* 0x0003e20000100800 */
[----:B------:R-:W-:-:S13]  /*175c0*/  ISETP.NE.AND.EX P0, PT, RZ, UR5, PT, P0 ;  /* 0x00000005ff007c0c */ /* 0x000fda000bf05300 */
[----:B-1----:R-:W-:Y:S05]  /*175d0*/  @!P0 BRA `(.L_x_10542) ;  /* 0x0000000000108947 */ /* 0x002fea0003800000 */
[----:B------:R-:W-:-:S04]  /*175e0*/  IADD3 R10, P0, R23, UR4, RZ ;  /* 0x00000004170a7c10 */ /* 0x000fc8000ff1e0ff */
[----:B------:R-:W-:-:S05]  /*175f0*/  IADD3.X R11, R15, UR5, RZ, P0, !PT ;  /* 0x000000050f0b7c10 */ /* 0x000fca00087fe4ff */
[----:B------:R1:W5:Y:S01]  /*17600*/  LDG.E R10, desc[UR42][R10.64] ;  /* 0x0000002a0a0a7981 */ /* 0x000362000c1e1900 */
[----:B------:R-:W-:Y:S05]  /*17610*/  BRA `(.L_x_10543) ;  /* 0x0000000000107947 */ /* 0x000fea0003800000 */
.L_x_10542:
[----:B------:R-:W-:Y:S05]  /*17620*/  @!P1 BRA `(.L_x_10543) ;  /* 0x00000000000c9947 */ /* 0x000fea0003800000 */
[----:B------:R-:W2:Y:S04]  /*17630*/  LDG.E R10, desc[UR42][R8.64] ;  /* 0x0000002a080a7981 */ /* 0x000ea8000c1e1900 */
[----:B------:R-:W2:Y:S02]  /*17640*/  LDG.E R8, desc[UR42][R8.64+0x4] ;  /* 0x0000042a08087981 */ /* 0x000ea4000c1e1900 */
[----:B--2---:R-:W-:-:S07]  /*17650*/  IMAD.IADD R10, R8, 0x1, -R10 ;  /* 0x00000001080a7824 */ /* 0x004fce00078e0a0a */
.L_x_10543:
[----:B-----5:R-:W-:Y:S01]  /*17660*/  IMAD.IADD R10, R10, 0x1, -R2 ;  /* 0x000000010a0a7824 */ /* 0x020fe200078e0a02 */
[----:B------:R-:W2:Y:S01]  /*17670*/  LDC R4, c[0x0][0x448] ;  /* 0x00011200ff047b82 */ /* 0x000ea20000000800 */
[----:B------:R-:W3:Y:S04]  /*17680*/  @P2 LDG.E R2, desc[UR42][R6.64] ;  /* 0x0000002a06022981 */ /* 0x000ee8000c1e1900 */
[----:B------:R-:W3:Y:S01]  /*17690*/  @P2 LDG.E R6, desc[UR42][R6.64+0x4] ;  /* 0x0000042a06062981 */ /* 0x000ee2000c1e1900 */
[----:B------:R-:W-:Y:S01]  /*176a0*/  BSSY B0, `(.L_x_10544) ;  /* 0x0000168000007945 */ /* 0x000fe20003800000 */
[----:B--2---:R-:W-:-:S13]  /*176b0*/  ISETP.NE.AND P0, PT, R4, 0x1, PT ;  /* 0x000000010400780c */ /* 0x004fda0003f05270 */
[----:B------:R-:W2:Y:S08]  /*176c0*/  @P0 LDC R4, c[0x0][0x44c] ;  /* 0x00011300ff040b82 */ /* 0x000eb00000000800 */
[----:B------:R-:W4:Y:S01]  /*176d0*/  @P0 LDC R5, c[0x0][0x450] ;  /* 0x00011400ff050b82 */ /* 0x000f220000000800 */
[----:B---3--:R-:W-:Y:S02]  /*176e0*/  @P2 IMAD.IADD R0, R6, 0x1, -R2 ;  /* 0x0000000106002824 */ /* 0x008fe400078e0a02 */
[----:B------:R-:W-:-:S04]  /*176f0*/  IMAD R2, R17, 0xc0, RZ ;  /* 0x000000c011027824 */ /* 0x000fc800078e02ff */
[----:B------:R-:W-:-:S04]  /*17700*/  VIADD R2, R2, 0xbf ;  /* 0x000000bf02027836 */ /* 0x000fc80000000000 */
[----:B--2---:R-:W-:-:S05]  /*17710*/  @P0 IMAD.HI.U32 R4, R2, R4, RZ ;  /* 0x0000000402040227 */ /* 0x004fca00078e00ff */
[----:B----4-:R-:W-:Y:S01]  /*17720*/  @P0 SHF.R.U32.HI R2, RZ, R5, R4 ;  /* 0x00000005ff020219 */ /* 0x010fe20000011604 */
[----:B------:R-:W-:-:S05]  /*17730*/  IMAD.IADD R4, R10, 0x1, R0 ;  /* 0x000000010a047824 */ /* 0x000fca00078e0200 */
        /* <DEDUP_REMOVED lines=9> */
[----:B------:R-:W-:-:S05]  /*177d0*/  VIMNMX R2, R20, R2, PT ;  /* 0x0000000214027248 */ /* 0x000fca0003fe0100 */
[--C-:B------:R-:W-:Y:S02]  /*177e0*/  IMAD R2, R2, 0x80, -R10.reuse ;  /* 0x0000008002027824 */ /* 0x100fe400078e0a0a */
[----:B------:R-:W-:-:S03]  /*177f0*/  IMAD.MOV R10, RZ, RZ, -R10 ;  /* 0x000000ffff0a7224 */ /* 0x000fc600078e0a0a */
[----:B------:R-:W-:Y:S02]  /*17800*/  VIMNMX R0, R2, R0, PT ;  /* 0x0000000002007248 */ /* 0x000fe40003fe0100 */
[----:B------:R-:W-:-:S04]  /*17810*/  VIMNMX R2, RZ, R10, !PT ;  /* 0x0000000aff027248 */ /* 0x000fc80007fe0100 */
[----:B------:R-:W-:Y:S02]  /*17820*/  ISETP.GT.AND P0, PT, R0, R2, PT ;  /* 0x000000020000720c */ /* 0x000fe40003f04270 */
[----:B------:R-:W-:-:S11]  /*17830*/  SHF.R.U32.HI R2, RZ, 0x7, R2 ;  /* 0x00000007ff027819 */ /* 0x000fd60000011602 */
[----:B------:R-:W-:-:S05]  /*17840*/  @P0 VIADD R0, R0, 0x7f ;  /* 0x0000007f00000836 */ /* 0x000fca0000000000 */
[----:B------:R-:W-:-:S04]  /*17850*/  @P0 SHF.R.S32.HI R4, RZ, 0x1f, R0 ;  /* 0x0000001fff040819 */ /* 0x000fc80000011400 */
[----:B------:R-:W-:Y:S02]  /*17860*/  @P0 LEA.HI R0, R4, R0, RZ, 0x7 ;  /* 0x0000000004000211 */ /* 0x000fe400078f38ff */
[-C--:B------:R-:W-:Y:S02]  /*17870*/  MOV R4, R2.reuse ;  /* 0x0000000200047202 */ /* 0x080fe40000000f00 */
[----:B------:R-:W-:Y:S02]  /*17880*/  @P0 SHF.R.S32.HI R4, RZ, 0x7, R0 ;  /* 0x00000007ff040819 */ /* 0x000fe40000011400 */
[----:B------:R-:W-:Y:S02]  /*17890*/  PLOP3.LUT P0, PT, PT, PT, PT, 0x80, 0x0 ;  /* 0x000000000000781c */ /* 0x000fe40003f0f070 */
[----:B------:R-:W-:-:S13]  /*178a0*/  ISETP.GT.AND P1, PT, R4, R2, PT ;  /* 0x000000020400720c */ /* 0x000fda0003f24270 */
[----:B------:R-:W-:Y:S05]  /*178b0*/  @!P1 BRA `(.L_x_10545) ;  /* 0x0000001400189947 */ /* 0x000fea0003800000 */
[----:B------:R-:W-:Y:S01]  /*178c0*/  UMOV UR4, 0xffffffff ;  /* 0xffffffff00047882 */ /* 0x000fe20000000000 */
[----:B------:R-:W-:Y:S02]  /*178d0*/  SEL R0, R13, RZ, !P2 ;  /* 0x000000ff0d007207 */ /* 0x000fe40005000000 */
[----:B------:R-:W-:Y:S05]  /*178e0*/  BRA.DIV UR4, `(.L_x_10546) ;  /* 0x0000005e04ec7947 */ /* 0x000fea000b800000 */
[----:B------:R-:W2:Y:S02]  /*178f0*/  S2R R5, SR_TID.X ;  /* 0x0000000000057919 */ /* 0x000ea40000002100 */
[----:B--2---:R-:W-:-:S04]  /*17900*/  SHF.R.U32.HI R5, RZ, 0x5, R5 ;  /* 0x00000005ff057819 */ /* 0x004fc80000011605 */
[----:B------:R-:W-:-:S05]  /*17910*/  LOP3.LUT R5, R5, 0x3, RZ, 0xc0, !PT ;  /* 0x0000000305057812 */ /* 0x000fca00078ec0ff */
[----:B0-----:R0:W2:Y:S02]  /*17920*/  SHFL.IDX PT, R14, R5, RZ, 0x1f ;  /* 0x00001fff050e7589 */ /* 0x0010a400000e0000 */
.L_x_10691:
[----:B--2---:R-:W-:Y:S02]  /*17930*/  ISETP.NE.AND P0, PT, R14, RZ, PT ;  /* 0x000000ff0e00720c */ /* 0x004fe40003f05270 */
[----:B------:R-:W-:-:S11]  /*17940*/  PLOP3.LUT P6, PT, PT, PT, PT, 0x8, 0x0 ;  /* 0x000000000000781c */ /* 0x000fd60003fce170 */
[----:B------:R-:W-:Y:S05]  /*17950*/  @P0 BRA `(.L_x_10547) ;  /* 0x00000000000c0947 */ /* 0x000fea0003800000 */
[----:B------:R-:W-:-:S03]  /*17960*/  UMOV UR4, 0xffffffff ;  /* 0xffffffff00047882 */ /* 0x000fc60000000000 */
[----:B------:R-:W-:Y:S05]  /*17970*/  BRA.DIV UR4, `(.L_x_10548) ;  /* 0x0000005e04fc7947 */ /* 0x000fea000b800000 */
[----:B------:R-:W-:-:S13]  /*17980*/  ELECT P6, URZ, PT ;  /* 0x00000000003f782f */ /* 0x000fda00038c0000 */
.L_x_10547:
[----:B0-----:R-:W2:Y:S01]  /*17990*/  LDL R5, [R1+0x48] ;  /* 0x0000480001057983 */ /* 0x001ea20000100800 */
[----:B------:R-:W-:Y:S01]  /*179a0*/  BSSY B1, `(.L_x_10549) ;  /* 0x0000008000017945 */ /* 0x000fe20003800000 */
[----:B--2---:R-:W-:-:S05]  /*179b0*/  VIADD R5, R5, 0x1 ;  /* 0x0000000105057836 */ /* 0x004fca0000000000 */
[----:B------:R-:W-:-:S04]  /*179c0*/  LEA.HI R6, R5, R5, RZ, 0x1 ;  /* 0x0000000505067211 */ /* 0x000fc800078f08ff */
[----:B------:R-:W-:-:S05]  /*179d0*/  LOP3.LUT R6, R6, 0xfffffffe, RZ, 0xc0, !PT ;  /* 0xfffffffe06067812 */ /* 0x000fca00078ec0ff */
[----:B------:R-:W-:-:S05]  /*179e0*/  IMAD.IADD R5, R5, 0x1, -R6 ;  /* 0x0000000105057824 */ /* 0x000fca00078e0a06 */
[----:B------:R-:W-:-:S04]  /*179f0*/  SHF.L.U32 R5, R5, 0x1f, RZ ;  /* 0x0000001f05057819 */ /* 0x000fc800000006ff */
[----:B------:R-:W0:Y:S02]  /*17a00*/  SYNCS.PHASECHK.TRANS64.TRYWAIT P0, [R22+URZ+0x19c20], R5 ;  /* 0x019c2005160075a7 */ /* 0x000e24000800017f */
[----:B0-----:R-:W-:Y:S05]  /*17a10*/  @!P0 BRA `(.L_x_10550) ;  /* 0x0000005c00f48947 */ /* 0x001fea0003800000 */
.L_x_10694:
[----:B------:R-:W-:Y:S05]  /*17a20*/  BSYNC B1 ;  /* 0x0000000000017941 */ /* 0x000fea0003800000 */
.L_x_10549:
        /* <DEDUP_REMOVED lines=11> */
.L_x_10695:
[----:B------:R-:W-:Y:S05]  /*17ae0*/  BSYNC B2 ;  /* 0x0000000000027941 */ /* 0x000fea0003800000 */
.L_x_10553:
[----:B------:R-:W-:Y:S04]  /*17af0*/  BSSY B2, `(.L_x_10555) ;  /* 0x0000009000027945 */ /* 0x000fe80003800000 */
[----:B------:R-:W-:Y:S05]  /*17b00*/  @P1 BRA `(.L_x_10556) ;  /* 0x00000000001c1947 */ /* 0x000fea0003800000 */
[----:B0-----:R-:W0:Y:S02]  /*17b10*/  S2R R5, SR_TID.X ;  /* 0x0000000000057919 */ /* 0x001e240000002100 */
[----:B0-----:R-:W-:Y:S01]  /*17b20*/  LOP3.LUT R6, R5, 0x1f, RZ, 0xc0, !PT ;  /* 0x0000001f05067812 */ /* 0x001fe200078ec0ff */
[----:B------:R-:W-:-:S03]  /*17b30*/  IMAD.MOV.U32 R5, RZ, RZ, 0x3000 ;  /* 0x00003000ff057424 */ /* 0x000fc600078e00ff */
[----:B------:R-:W-:Y:S01]  /*17b40*/  ISETP.NE.AND P0, PT, R6, RZ, PT ;  /* 0x000000ff0600720c */ /* 0x000fe20003f05270 */
[----:B------:R3:W-:-:S12]  /*17b50*/  SYNCS.ARRIVE.TRANS64 RZ, [R8+URZ+0x19c90], R5 ;  /* 0x019c900508ff79a7 */ /* 0x0007d8000800003f */
[----:B---3--:R-:W-:Y:S05]  /*17b60*/  @!P0 BRA `(.L_x_10556) ;  /* 0x0000000000048947 */ /* 0x008fea0003800000 */
[----:B------:R-:W-:Y:S01]  /*17b70*/  BPT.TRAP 0x1 ;  /* 0x000000040000795c */ /* 0x000fe20000300000 */
.L_x_10556:
[----:B------:R-:W-:Y:S05]  /*17b80*/  BSYNC B2 ;  /* 0x0000000000027941 */ /* 0x000fea0003800000 */
.L_x_10555:
        /* <DEDUP_REMOVED lines=8> */
[----:B0-----:R-:W-:Y:S01]  /*17c10*/  VIADD R5, R8, 0x19c90 ;  /* 0x00019c9008057836 */ /* 0x001fe20000000000 */
[----:B------:R-:W-:Y:S01]  /*17c20*/  UMOV UR6, 0x0 ;  /* 0x0000000000067882 */ /* 0x000fe20000000000 */
[----:B------:R-:W-:Y:S01]  /*17c30*/  VIADD R9, R7, 0x13800 ;  /* 0x0001380007097836 */ /* 0x000fe20000000000 */
[----:B------:R-:W-:-:S09]  /*17c40*/  UMOV UR7, 0x12f00000 ;  /* 0x12f0000000077882 */ /* 0x000fd20000000000 */
.L_x_10557:
        /* <DEDUP_REMOVED lines=16> */
.L_x_10558:
        /* <DEDUP_REMOVED lines=16> */
.L_x_10559:
        /* <DEDUP_REMOVED lines=13> */
.L_x_10696:
[----:B------:R-:W-:Y:S05]  /*17f20*/  BSYNC B2 ;  /* 0x0000000000027941 */ /* 0x000fea0003800000 */
.L_x_10560:
[----:B------:R-:W-:Y:S01]  /*17f30*/  BSSY B2, `(.L_x_10562) ;  /* 0x000000b000027945 */ /* 0x000fe20003800000 */
[----:B0-2---:R-:W-:Y:S02]  /*17f40*/  IMAD.MOV.U32 R10, RZ, RZ, 0x0 ;  /* 0x00000000ff0a7424 */ /* 0x005fe400078e00ff */
[----:B-1----:R-:W-:Y:S01]  /*17f50*/  IMAD.MOV.U32 R11, RZ, RZ, 0x12f00000 ;  /* 0x12f00000ff0b7424 */ /* 0x002fe200078e00ff */
        /* <DEDUP_REMOVED lines=8> */
.L_x_10563:
[----:B------:R-:W-:Y:S05]  /*17fe0*/  BSYNC B2 ;  /* 0x0000000000027941 */ /* 0x000fea0003800000 */
.L_x_10562:
        /* <DEDUP_REMOVED lines=8> */
.L_x_10564:
        /* <DEDUP_REMOVED lines=15> */
.L_x_10565:
        /* <DEDUP_REMOVED lines=15> */
.L_x_10566:
        /* <DEDUP_REMOVED lines=10> */
.L_x_10552:
[----:B------:R-:W-:Y:S05]  /*182f0*/  BSYNC B1 ;  /* 0x0000000000017941 */ /* 0x000fea0003800000 */
.L_x_10551:
[----:B0-----:R-:W2:Y:S01]  /*18300*/  LDL.LU R5, [R1] ;  /* 0x0000000001057983 */ /* 0x001ea20000300800 */
        /* <DEDUP_REMOVED lines=10> */
.L_x_10583:
[----:B------:R-:W-:Y:S05]  /*183b0*/  YIELD ;  /* 0x0000000000007946 */ /* 0x000fea0003800000 */
[----:B------:R-:W-:Y:S04]  /*183c0*/  BSSY B1, `(.L_x_10567) ;  /* 0x000008b000017945 */ /* 0x000fe80003800000 */
[----:B---3--:R-:W-:Y:S05]  /*183d0*/  @!P6 BRA `(.L_x_10568) ;  /* 0x000000080024e947 */ /* 0x008fea0003800000 */
[----:B--2---:R-:W2:Y:S01]  /*183e0*/  LDL R5, [R1] ;  /* 0x0000000001057983 */ /* 0x004ea20000100800 */
[----:B------:R-:W-:Y:S01]  /*183f0*/  IMAD R8, R27, 0x8, R22 ;  /* 0x000000081b087824 */ /* 0x000fe200078e0216 */
[----:B------:R-:W0:Y:S01]  /*18400*/  S2R R4, SR_TID.X ;  /* 0x0000000000047919 */ /* 0x000e220000002100 */
[----:B------:R-:W-:Y:S01]  /*18410*/  BSSY B2, `(.L_x_10569) ;  /* 0x0000006000027945 */ /* 0x000fe20003800000 */
[----:B0-----:R-:W-:-:S04]  /*18420*/  LOP3.LUT R4, R4, 0x7f, RZ, 0xc0, !PT ;  /* 0x0000007f04047812 */ /* 0x001fc800078ec0ff */
[----:B------:R-:W-:Y:S02]  /*18430*/  ISETP.NE.AND P2, PT, R4, RZ, PT ;  /* 0x000000ff0400720c */ /* 0x000fe40003f45270 */
[----:B--2---:R-:W-:-:S04]  /*18440*/  SHF.L.U32 R7, R5, 0x1f, RZ ;  /* 0x0000001f05077819 */ /* 0x004fc800000006ff */
[----:B------:R-:W0:Y:S02]  /*18450*/  SYNCS.PHASECHK.TRANS64.TRYWAIT P1, [R8+URZ+0x19ca0], R7 ;  /* 0x019ca007080075a7 */ /* 0x000e24000802017f */
[----:B0-----:R-:W-:Y:S05]  /*18460*/  @!P1 BRA `(.L_x_10570) ;  /* 0x00000054009c9947 */ /* 0x001fea0003800000 */
.L_x_10697:
[----:B------:R-:W-:Y:S05]  /*18470*/  BSYNC B2 ;  /* 0x0000000000027941 */ /* 0x000fea0003800000 */
.L_x_10569:
        /* <DEDUP_REMOVED lines=9> */
.L_x_10572:
[----:B------:R-:W-:Y:S05]  /*18510*/  BSYNC B2 ;  /* 0x0000000000027941 */ /* 0x000fea0003800000 */
.L_x_10571:
        /* <DEDUP_REMOVED lines=11> */
.L_x_10573:
        /* <DEDUP_REMOVED lines=16> */
.L_x_10574:
        /* <DEDUP_REMOVED lines=16> */
.L_x_10575:
        /* <DEDUP_REMOVED lines=13> */
.L_x_10698:
[----:B------:R-:W-:Y:S05]  /*188a0*/  BSYNC B2 ;  /* 0x0000000000027941 */ /* 0x000fea0003800000 */
.L_x_10576:
[----:B------:R-:W-:Y:S01]  /*188b0*/  BSSY B2, `(.L_x_10578) ;  /* 0x000000b000027945 */ /* 0x000fe20003800000 */
[----:B------:R-:W-:Y:S02]  /*188c0*/  IMAD.MOV.U32 R10, RZ, RZ, 0x0 ;  /* 0x00000000ff0a7424 */ /* 0x000fe400078e00ff */
[----:B-1----:R-:W-:Y:S01]  /*188d0*/  IMAD.MOV.U32 R11, RZ, RZ, 0x12f00000 ;  /* 0x12f00000ff0b7424 */ /* 0x002fe200078e00ff */
        /* <DEDUP_REMOVED lines=8> */
.L_x_10579:
[----:B------:R-:W-:Y:S05]  /*18960*/  BSYNC B2 ;  /* 0x0000000000027941 */ /* 0x000fea0003800000 */
.L_x_10578:
        /* <DEDUP_REMOVED lines=8> */
.L_x_10580:
        /* <DEDUP_REMOVED lines=15> */
.L_x_10581:
        /* <DEDUP_REMOVED lines=15> */
.L_x_10582:
        /* <DEDUP_REMOVED lines=10> */
.L_x_10568:
[----:B------:R-:W-:Y:S05]  /*18c70*/  BSYNC B1 ;  /* 0x0000000000017941 */ /* 0x000fea0003800000 */
.L_x_10567:
[----:B------:R-:W3:Y:S01]  /*18c80*/  LDL.LU R7, [R1] ;  /* 0x0000000001077983 */ /* 0x000ee20000300800 */
[----:B------:R-:W-:Y:S02]  /*18c90*/  IADD3 R27, R27, 0x1, RZ ;  /* 0x000000011b1b7810 */ /* 0x000fe40007ffe0ff */
[C---:B------:R-:W-:Y:S01]  /*18ca0*/  ISETP.GT.AND P2, PT, R9.reuse, R2, PT ;  /* 0x000000020900720c */ /* 0x040fe20003f44270 */
[----:B------:R-:W-:Y:S01]  /*18cb0*/  VIADD R9, R9, 0xffffffff ;  /* 0xffffffff09097836 */ /* 0x000fe20000000000 */
[----:B------:R-:W-:-:S04]  /*18cc0*/  ISETP.NE.AND P1, PT, R27, 0x2, PT ;  /* 0x000000021b00780c */ /* 0x000fc80003f25270 */
[----:B------:R-:W-:Y:S02]  /*18cd0*/  SEL R4, RZ, 0x1, P1 ;  /* 0x00000001ff047807 */ /* 0x000fe40000800000 */
[----:B------:R-:W-:Y:S02]  /*18ce0*/  SEL R27, R27, RZ, P1 ;  /* 0x000000ff1b1b7207 */ /* 0x000fe40000800000 */
[----:B---3--:R-:W-:-:S05]  /*18cf0*/  LOP3.LUT R7, R7, R4, RZ, 0x3c, !PT ;  /* 0x0000000407077212 */ /* 0x008fca00078e3cff */
[----:B------:R3:W-:Y:S01]  /*18d00*/  STL [R1], R7 ;  /* 0x0000000701007387 */ /* 0x0007e20000100800 */
[----:B------:R-:W-:Y:S05]  /*18d10*/  @P2 BRA `(.L_x_10583) ;  /* 0xfffffff400a42947 */ /* 0x000fea000383ffff */
.L_x_10545:
[----:B------:R-:W-:Y:S05]  /*18d20*/  BSYNC B0 ;  /* 0x0000000000007941 */ /* 0x000fea0003800000 */
.L_x_10544:
[----:B------:R-:W4:Y:S01]  /*18d30*/  LDC R0, c[0x0][0x448] ;  /* 0x00011200ff007b82 */ /* 0x000f220000000800 */
[----:B------:R-:W-:Y:S01]  /*18d40*/  IMAD.MOV.U32 R2, RZ, RZ, 0xc0 ;  /* 0x000000c0ff027424 */ /* 0x000fe200078e00ff */
[----:B------:R-:W-:Y:S05]  /*18d50*/  @!P0 WARPSYNC.ALL ;  /* 0x0000000000008948 */ /* 0x000fea0003800000 */
[----:B------:R-:W-:Y:S01]  /*18d60*/  IMAD R2, R17, R2, 0xbf ;  /* 0x000000bf11027424 */ /* 0x000fe200078e0202 */
[----:B------:R-:W-:Y:S01]  /*18d70*/  @!P0 BAR.SYNC.DEFER_BLOCKING 0xc, 0x200 ;  /* 0x0308000000008b1d */ /* 0x000fe20000010000 */
[----:B----4-:R-:W-:-:S13]  /*18d80*/  ISETP.NE.AND P1, PT, R0, 0x1, PT ;  /* 0x000000010000780c */ /* 0x010fda0003f25270 */
[----:B------:R-:W4:Y:S08]  /*18d90*/  @P1 LDC R0, c[0x0][0x44c] ;  /* 0x00011300ff001b82 */ /* 0x000f300000000800 */
[----:B------:R-:W5:Y:S01]  /*18da0*/  @P1 LDC R3, c[0x0][0x450] ;  /* 0x00011400ff031b82 */ /* 0x000f620000000800 */
[----:B----4-:R-:W-:-:S05]  /*18db0*/  @P1 IMAD.HI.U32 R0, R2, R0, RZ ;  /* 0x0000000002001227 */ /* 0x010fca00078e00ff */
[----:B-----5:R-:W-:-:S05]  /*18dc0*/  @P1 SHF.R.U32.HI R2, RZ, R3, R0 ;  /* 0x00000003ff021219 */ /* 0x020fca0000011600 */
[----:B------:R-:W-:-:S05]  /*18dd0*/  IMAD.IADD R2, R21, 0x1, R2 ;  /* 0x0000000115027824 */ /* 0x000fca00078e0202 */
[----:B------:R-:W-:-:S04]  /*18de0*/  SHF.R.S32.HI R0, RZ, 0x1f, R2 ;  /* 0x0000001fff007819 */ /* 0x000fc80000011402 */
[----:B------:R-:W-:-:S04]  /*18df0*/  LEA.HI R0, R0, R2, RZ, 0x7 ;  /* 0x0000000200007211 */ /* 0x000fc800078f38ff */
[----:B------:R-:W-:-:S04]  /*18e00*/  SHF.R.S32.HI R0, RZ, 0x7, R0 ;  /* 0x00000007ff007819 */ /* 0x000fc80000011400 */
[----:B------:R-:W-:-:S04]  /*18e10*/  VIMNMX R4, R20, R0, PT ;  /* 0x0000000014047248 */ /* 0x000fc80003fe0100 */
[----:B------:R-:W-:Y:S01]  /*18e20*/  ISETP.GT.AND P0, PT, R4, RZ, PT ;  /* 0x000000ff0400720c */ /* 0x000fe20003f04270 */
[----:B------:R4:W-:-:S12]  /*18e30*/  STL [R1+0x28], R4 ;  /* 0x0000280401007387 */ /* 0x0009d80000100800 */
[----:B----4-:R-:W-:Y:S05]  /*18e40*/  @P0 BRA `(.L_x_10584) ;  /* 0x0000000000440947 */ /* 0x010fea0003800000 */
[----:B------:R-:W4:Y:S02]  /*18e50*/  S2R R4, SR_TID.X ;  /* 0x0000000000047919 */ /* 0x000f240000002100 */
[----:B----4-:R-:W-:-:S04]  /*18e60*/  LOP3.LUT R4, R4, 0x7f, RZ, 0xc0, !PT ;  /* 0x0000007f04047812 */ /* 0x010fc800078ec0ff */
[----:B------:R-:W-:-:S13]  /*18e70*/  ISETP.NE.AND P0, PT, R4, RZ, PT ;  /* 0x000000ff0400720c */ /* 0x000fda0003f05270 */
[----:B------:R-:W-:Y:S05]  /*18e80*/  @P0 BRA `(.L_x_10585) ;  /* 0x0000003000ac0947 */ /* 0x000fea0003800000 */
[----:B--2---:R-:W2:Y:S01]  /*18e90*/  S2R R5, SR_LANEID ;  /* 0x0000000000057919 */ /* 0x004ea20000000000 */
[----:B------:R-:W-:Y:S01]  /*18ea0*/  VOTEU.ANY UR4, UPT, PT ;  /* 0x0000000000047886 */ /* 0x000fe200038e0100 */
[----:B------:R-:W4:Y:S01]  /*18eb0*/  LDC.64 R2, c[0x0][0xc60] ;  /* 0x00031800ff027b82 */ /* 0x000f220000000a00 */
[----:B------:R-:W2:Y:S02]  /*18ec0*/  FLO.U32 R0, UR4 ;  /* 0x0000000400007d00 */ /* 0x000ea400080e0000 */
[----:B--2---:R-:W-:-:S06]  /*18ed0*/  ISETP.EQ.U32.AND P0, PT, R0, R5, PT ;  /* 0x000000050000720c */ /* 0x004fcc0003f02070 */
[----:B------:R-:W4:Y:S07]  /*18ee0*/  POPC R5, UR4 ;  /* 0x0000000400057d09 */ /* 0x000f2e0008000000 */
[----:B----4-:R-:W2:Y:S01]  /*18ef0*/  @P0 ATOMG.E.ADD.STRONG.GPU PT, R3, desc[UR42][R2.64], R5 ;  /* 0x00000005020309a8 */ /* 0x010ea200081ee1ea */
[----:B------:R-:W4:Y:S02]  /*18f00*/  S2R R4, SR_LTMASK ;  /* 0x0000000000047919 */ /* 0x000f240000003900 */
[----:B----4-:R-:W-:-:S04]  /*18f10*/  LOP3.LUT R4, R4, UR4, RZ, 0xc0, !PT ;  /* 0x0000000404047c12 */ /* 0x010fc8000f8ec0ff */
[----:B---3--:R-:W3:Y:S01]  /*18f20*/  POPC R7, R4 ;  /* 0x0000000400077309 */ /* 0x008ee20000000000 */
[----:B--2---:R-:W3:Y:S02]  /*18f30*/  SHFL.IDX PT, R0, R3, R0, 0x1f ;  /* 0x00001f0003007589 */ /* 0x004ee400000e0000 */
[----:B---3--:R-:W-:Y:S01]  /*18f40*/  IADD3 R16, R0, UR38, R7 ;  /* 0x0000002600107c10 */ /* 0x008fe2000fffe007 */
[----:B------:R-:W-:Y:S06]  /*18f50*/  BRA `(.L_x_10585) ;  /* 0x0000003000787947 */ /* 0x000fec0003800000 */
.L_x_10584:
        /* <DEDUP_REMOVED lines=9> */
[----:B------:R-:W4:Y:S01]  /*18ff0*/  LDC.64 R2, c[0x4][R2] ;  /* 0x0100000002027b82 */ /* 0x000f220000000a00 */
[----:B--2---:R-:W-:Y:S02]  /*19000*/  IMAD.U32 R5, RZ, RZ, UR7 ;  /* 0x00000007ff057e24 */ /* 0x004fe4000f8e00ff */
[----:B------:R-:W-:Y:S02]  /*19010*/  IMAD.U32 R6, RZ, RZ, UR8 ;  /* 0x00000008ff067e24 */ /* 0x000fe4000f8e00ff */
[----:B---3--:R-:W-:-:S02]  /*19020*/  IMAD.U32 R7, RZ, RZ, UR9 ;  /* 0x00000009ff077e24 */ /* 0x008fc4000f8e00ff */
[----:B------:R-:W-:Y:S02]  /*19030*/  IMAD.U32 R10, RZ, RZ, UR4 ;  /* 0x00000004ff0a7e24 */ /* 0x000fe4000f8e00ff */
[----:B-1----:R-:W-:Y:S02]  /*19040*/  IMAD.U32 R11, RZ, RZ, UR5 ;  /* 0x00000005ff0b7e24 */ /* 0x002fe4000f8e00ff */
[----:B------:R-:W-:Y:S02]  /*19050*/  IMAD.MOV.U32 R8, RZ, RZ, 0x70 ;  /* 0x00000070ff087424 */ /* 0x000fe400078e00ff */
[----:B------:R-:W-:Y:S02]  /*19060*/  IMAD.MOV.U32 R12, RZ, RZ, 0x1 ;  /* 0x00000001ff0c7424 */ /* 0x000fe400078e00ff */
[----:B------:R-:W-:-:S07]  /*19070*/  IMAD.MOV.U32 R13, RZ, RZ, RZ ;  /* 0x000000ffff0d7224 */ /* 0x000fce00078e00ff */
[----:B------:R-:W-:-:S07]  /*19080*/  LEPC R20, `(.L_x_10587) ;  /* 0x000000001014794e */ /* 0x000fce0000000000 */
[----:B0---4-:R-:W-:Y:S05]  /*19090*/  CALL.ABS.NOINC R2 ;  /* 0x0000000002007343 */ /* 0x011fea0003c00000 */
.L_x_10587:
[----:B------:R-:W-:Y:S05]  /*190a0*/  BSYNC B6 ;  /* 0x0000000000067941 */ /* 0x000fea0003800000 */
.L_x_10586:
[----:B------:R-:W4:Y:S01]  /*190b0*/  LDL.LU R2, [R1+0x8] ;  /* 0x0000080001027983 */ /* 0x000f220000300800 */
[----:B------:R-:W-:Y:S01]  /*190c0*/  VIADD R0, R22, 0x9000 ;  /* 0x0000900016007836 */ /* 0x000fe20000000000 */
[----:B------:R-:W-:Y:S04]  /*190d0*/  BSSY B6, `(.L_x_10588) ;  /* 0x0000016000067945 */ /* 0x000fe80003800000 */
[----:B------:R-:W-:Y:S02]  /*190e0*/  LOP3.LUT P0, RZ, R0, 0x9f, RZ, 0xc0, !PT ;  /* 0x0000009f00ff7812 */ /* 0x000fe4000780c0ff */
[----:B----4-:R-:W-:-:S11]  /*190f0*/  LOP3.LUT R2, R2, 0xfffffffe, RZ, 0xc0, !PT ;  /* 0xfffffffe02027812 */ /* 0x010fd600078ec0ff */
[----:B------:R-:W-:-:S05]  /*19100*/  @P0 LOP3.LUT R2, R2, 0x1, RZ, 0xfc, !PT ;  /* 0x0000000102020812 */ /* 0x000fca00078efcff */
[----:B------:R4:W-:Y:S01]  /*19110*/  STL [R1+0x8], R2 ;  /* 0x0000080201007387 */ /* 0x0009e20000100800 */
[----:B------:R-:W-:Y:S05]  /*19120*/  @!P0 BRA `(.L_x_10589) ;  /* 0x0000000000408947 */ /* 0x000fea0003800000 */
[----:B----4-:R-:W-:Y:S01]  /*19130*/  MOV R2, 0x0 ;  /* 0x0000000000027802 */ /* 0x010fe20000000f00 */
[----:B------:R-:W-:Y:S01]  /*19140*/  ULDC.64 UR6, c[0x4][0x1c8] ;  /* 0x0100720000067ab9 */ /* 0x000fe20000000a00 */
[----:B------:R-:W-:Y:S01]  /*19150*/  ULDC.64 UR8, c[0x4][0x1d0] ;  /* 0x0100740000087ab9 */ /* 0x000fe20000000a00 */
[----:B------:R-:W-:Y:S01]  /*19160*/  ULDC.64 UR4, c[0x4][0x48] ;  /* 0x0100120000047ab9 */ /* 0x000fe20000000a00 */
[----:B------:R-:W-:Y:S01]  /*19170*/  IMAD.U32 R4, RZ, RZ, UR6 ;  /* 0x00000006ff047e24 */ /* 0x000fe2000f8e00ff */
[----:B-1----:R-:W-:Y:S01]  /*19180*/  MOV R11, UR5 ;  /* 0x00000005000b7c02 */ /* 0x002fe20008000f00 */
[----:B------:R-:W1:Y:S01]  /*19190*/  LDC.64 R2, c[0x4][R2] ;  /* 0x0100000002027b82 */ /* 0x000e620000000a00 */
[----:B--2---:R-:W-:Y:S02]  /*191a0*/  IMAD.U32 R5, RZ, RZ, UR7 ;  /* 0x00000007ff057e24 */ /* 0x004fe4000f8e00ff */
[----:B------:R-:W-:Y:S02]  /*191b0*/  IMAD.U32 R6, RZ, RZ, UR8 ;  /* 0x00000008ff067e24 */ /* 0x000fe4000f8e00ff */
[----:B---3--:R-:W-:-:S02]  /*191c0*/  IMAD.U32 R7, RZ, RZ, UR9 ;  /* 0x00000009ff077e24 */ /* 0x008fc4000f8e00ff */
[----:B------:R-:W-:Y:S02]  /*191d0*/  IMAD.U32 R10, RZ, RZ, UR4 ;  /* 0x00000004ff0a7e24 */ /* 0x000fe4000f8e00ff */
[----:B------:R-:W-:Y:S02]  /*191e0*/  IMAD.MOV.U32 R8, RZ, RZ, 0x70 ;  /* 0x00000070ff087424 */ /* 0x000fe400078e00ff */
[----:B------:R-:W-:Y:S02]  /*191f0*/  IMAD.MOV.U32 R12, RZ, RZ, 0x1 ;  /* 0x00000001ff0c7424 */ /* 0x000fe400078e00ff */
[----:B------:R-:W-:-:S07]  /*19200*/  IMAD.MOV.U32 R13, RZ, RZ, RZ ;  /* 0x000000ffff0d7224 */ /* 0x000fce00078e00ff */
[----:B------:R-:W-:-:S07]  /*19210*/  LEPC R20, `(.L_x_10589) ;  /* 0x000000001014794e */ /* 0x000fce0000000000 */
[----:B01----:R-:W-:Y:S05]  /*19220*/  CALL.ABS.NOINC R2 ;  /* 0x0000000002007343 */ /* 0x003fea0003c00000 */
.L_x_10589:
[----:B------:R-:W-:Y:S05]  /*19230*/  BSYNC B6 ;  /* 0x0000000000067941 */ /* 0x000fea0003800000 */
.L_x_10588:
[----:B------:R-:W-:Y:S01]  /*19240*/  VIADD R25, R22, 0x3000 ;  /* 0x0000300016197836 */ /* 0x000fe20000000000 */
[----:B------:R-:W-:Y:S04]  /*19250*/  BSSY B6, `(.L_x_10590) ;  /* 0x0000013000067945 */ /* 0x000fe80003800000 */
[----:B------:R-:W-:-:S13]  /*19260*/  LOP3.LUT P0, RZ, R25, 0x3ff, RZ, 0xc0, !PT ;  /* 0x000003ff19ff7812 */ /* 0x000fda000780c0ff */
[----:B------:R-:W-:Y:S05]  /*19270*/  @!P0 BRA `(.L_x_10591) ;  /* 0x0000000000408947 */ /* 0x000fea0003800000 */
[----:B----4-:R-:W-:Y:S01]  /*19280*/  MOV R2, 0x0 ;  /* 0x0000000000027802 */ /* 0x010fe20000000f00 */
        /* <DEDUP_REMOVED lines=15> */
.L_x_10591:
[----:B------:R-:W-:Y:S05]  /*19380*/  BSYNC B6 ;  /* 0x0000000000067941 */ /* 0x000fea0003800000 */
.L_x_10590:
[----:B----4-:R-:W4:Y:S01]  /*19390*/  LDL R2, [R1+0x8] ;  /* 0x0000080001027983 */ /* 0x010f220000100800 */
[----:B------:R-:W-:Y:S01]  /*193a0*/  BSSY B6, `(.L_x_10592) ;  /* 0x0000013000067945 */ /* 0x000fe20003800000 */
[----:B----4-:R-:W-:-:S13]  /*193b0*/  LOP3.LUT P6, RZ, R2, 0x1, RZ, 0xc0, !PT ;  /* 0x0000000102ff7812 */ /* 0x010fda00078cc0ff */
[----:B------:R-:W-:Y:S05]  /*193c0*/  @!P6 BRA `(.L_x_10593) ;  /* 0x000000000040e947 */ /* 0x000fea0003800000 */
[----:B------:R-:W-:Y:S01]  /*193d0*/  MOV R2, 0x0 ;  /* 0x0000000000027802 */ /* 0x000fe20000000f00 */
[----:B------:R-:W-:Y:S01]  /*193e0*/  ULDC.64 UR4, c[0x4][0x1c8] ;  /* 0x0100720000047ab9 */ /* 0x000fe20000000a00 */
[----:B------:R-:W-:Y:S01]  /*193f0*/  ULDC.64 UR6, c[0x4][0x1d0] ;  /* 0x0100740000067ab9 */ /* 0x000fe20000000a00 */
[----:B------:R-:W-:Y:S01]  /*19400*/  ULDC.64 UR8, c[0x4][0x58] ;  /* 0x0100160000087ab9 */ /* 0x000fe20000000a00 */
[----:B------:R-:W-:Y:S01]  /*19410*/  IMAD.U32 R4, RZ, RZ, UR4 ;  /* 0x00000004ff047e24 */ /* 0x000fe2000f8e00ff */
[----:B------:R-:W-:Y:S01]  /*19420*/  MOV R8, 0x70 ;  /* 0x0000007000087802 */ /* 0x000fe20000000f00 */
[----:B------:R-:W4:Y:S01]  /*19430*/  LDC.64 R2, c[0x4][R2] ;  /* 0x0100000002027b82 */ /* 0x000f220000000a00 */
[----:B--2---:R-:W-:Y:S02]  /*19440*/  IMAD.U32 R5, RZ, RZ, UR5 ;  /* 0x00000005ff057e24 */ /* 0x004fe4000f8e00ff */
[----:B------:R-:W-:Y:S02]  /*19450*/  IMAD.U32 R6, RZ, RZ, UR6 ;  /* 0x00000006ff067e24 */ /* 0x000fe4000f8e00ff */
[----:B---3--:R-:W-:-:S02]  /*19460*/  IMAD.U32 R7, RZ, RZ, UR7 ;  /* 0x00000007ff077e24 */ /* 0x008fc4000f8e00ff */
[----:B------:R-:W-:Y:S02]  /*19470*/  IMAD.U32 R10, RZ, RZ, UR8 ;  /* 0x00000008ff0a7e24 */ /* 0x000fe4000f8e00ff */
[----:B-1----:R-:W-:Y:S02]  /*19480*/  IMAD.U32 R11, RZ, RZ, UR9 ;  /* 0x00000009ff0b7e24 */ /* 0x002fe4000f8e00ff */
[----:B------:R-:W-:Y:S02]  /*19490*/  IMAD.MOV.U32 R12, RZ, RZ, 0x1 ;  /* 0x00000001ff0c7424 */ /* 0x000fe400078e00ff */
[----:B------:R-:W-:-:S07]  /*194a0*/  IMAD.MOV.U32 R13, RZ, RZ, RZ ;  /* 0x000000ffff0d7224 */ /* 0x000fce00078e00ff */
[----:B------:R-:W-:-:S07]  /*194b0*/  LEPC R20, `(.L_x_10593) ;  /* 0x000000001014794e */ /* 0x000fce0000000000 */
[----:B0---4-:R-:W-:Y:S05]  /*194c0*/  CALL.ABS.NOINC R2 ;  /* 0x0000000002007343 */ /* 0x011fea0003c00000 */
.L_x_10593:
[----:B------:R-:W-:Y:S05]  /*194d0*/  BSYNC B6 ;  /* 0x0000000000067941 */ /* 0x000fea0003800000 */
.L_x_10592:
[----:B------:R-:W4:Y:S01]  /*194e0*/  LDL.LU R21, [R1+0xc] ;  /* 0x00000c0001157983 */ /* 0x000f220000300800 */
[----:B------:R-:W-:-:S03]  /*194f0*/  ULDC.64 UR4, c[0x0][0x9f8] ;  /* 0x00027e0000047ab9 */ /* 0x000fc60000000a00 */
[----:B------:R-:W5:Y:S01]  /*19500*/  LDL R20, [R1+0x4] ;  /* 0x0000040001147983 */ /* 0x000f620000100800 */
[----:B------:R-:W-:-:S04]  /*19510*/  ISETP.NE.U32.AND P0, PT, RZ, UR4, PT ;  /* 0x00000004ff007c0c */ /* 0x000fc8000bf05070 */
[----:B------:R-:W-:-:S13]  /*19520*/  ISETP.NE.AND.EX P0, PT, RZ, UR5, PT, P0 ;  /* 0x00000005ff007c0c */ /* 0x000fda000bf05300 */
[----:B------:R-:W-:-:S04]  /*19530*/  @P0 IADD3 R2, P1, R23, UR4, RZ ;  /* 0x0000000417020c10 */ /* 0x000fc8000ff3e0ff */
[----:B----4-:R-:W-:Y:S01]  /*19540*/  @P0 IADD3.X R3, R21, UR5, RZ, P1, !PT ;  /* 0x0000000515030c10 */ /* 0x010fe20008ffe4ff */
[----:B------:R-:W-:-:S04]  /*19550*/  ULDC.64 UR4, c[0x0][0xa08] ;  /* 0x0002820000047ab9 */ /* 0x000fc80000000a00 */
[----:B-----5:R4:W5:Y:S02]  /*19560*/  @P0 LDG.E R20, desc[UR42][R2.64] ;  /* 0x0000002a02140981 */ /* 0x020964000c1e1900 */
[----:B----4-:R-:W4:Y:S01]  /*19570*/  LDC.64 R2, c[0x0][0x418] ;  /* 0x00010600ff027b82 */ /* 0x010f220000000a00 */
[----:B-----5:R-:W-:Y:S01]  /*19580*/  SHF.R.S32.HI R8, RZ, 0x1f, R20 ;  /* 0x0000001fff087819 */ /* 0x020fe20000011414 */
[----:B------:R0:W-:Y:S01]  /*19590*/  @P0 STL [R1+0x4], R20 ;  /* 0x0000041401000387 */ /* 0x0001e20000100800 */
[----:B----4-:R-:W-:Y:S01]  /*195a0*/  LOP3.LUT P0, RZ, R2, UR4, RZ, 0xfc, !PT ;  /* 0x0000000402ff7c12 */ /* 0x010fe2000f80fcff */
[----:B------:R-:W-:Y:S02]  /*195b0*/  UMOV UR4, 0xffffffff ;  /* 0xffffffff00047882 */ /* 0x000fe40000000000 */
[----:B------:R0:W-:Y:S01]  /*195c0*/  STL [R1+0xc], R8 ;  /* 0x00000c0801007387 */ /* 0x0001e20000100800 */
[----:B------:R-:W-:-:S04]  /*195d0*/  LOP3.LUT P0, RZ, R3, UR5, RZ, 0xfc, P0 ;  /* 0x0000000503ff7c12 */ /* 0x000fc8000800fcff */
[----:B------:R-:W-:Y:S01]  /*195e0*/  SEL R23, R20, RZ, !P0 ;  /* 0x000000ff14177207 */ /* 0x000fe20004000000 */
[----:B------:R-:W-:Y:S08]  /*195f0*/  BRA.DIV UR4, `(.L_x_10594) ;  /* 0x0000004604607947 */ /* 0x000ff0000b800000 */
[----:B------:R-:W4:Y:S02]  /*19600*/  S2R R0, SR_TID.X ;  /* 0x0000000000007919 */ /* 0x000f240000002100 */
[----:B----4-:R-:W-:-:S04]  /*19610*/  SHF.R.U32.HI R0, RZ, 0x5, R0 ;  /* 0x00000005ff007819 */ /* 0x010fc80000011600 */
[----:B------:R-:W-:-:S05]  /*19620*/  LOP3.LUT R0, R0, 0x3, RZ, 0xc0, !PT ;  /* 0x0000000300007812 */ /* 0x000fca00078ec0ff */
[----:B0-----:R0:W4:Y:S02]  /*19630*/  SHFL.IDX PT, R14, R0, RZ, 0x1f ;  /* 0x00001fff000e7589 */ /* 0x00112400000e0000 */
.L_x_10701:
[----:B0-----:R-:W5:Y:S01]  /*19640*/  LDL.LU R0, [R1+0x8] ;  /* 0x0000080001007983 */ /* 0x001f620000300800 */
[----:B------:R-:W-:Y:S02]  /*19650*/  PLOP3.LUT P1, PT, PT, PT, PT, 0x8, 0x0 ;  /* 0x000000000000781c */ /* 0x000fe40003f2e170 */
[----:B----4-:R-:W-:Y:S02]  /*19660*/  ISETP.NE.AND P0, PT, R14, RZ, PT ;  /* 0x000000ff0e00720c */ /* 0x010fe40003f05270 */
[----:B-----5:R-:W-:-:S09]  /*19670*/  LOP3.LUT R0, R0, 0xfffffffe, RZ, 0xc0, !PT ;  /* 0xfffffffe00007812 */ /* 0x020fd200078ec0ff */
[----:B------:R-:W-:-:S05]  /*19680*/  @P1 LOP3.LUT R0, R0, 0x1, RZ, 0xfc, !PT ;  /* 0x0000000100001812 */ /* 0x000fca00078efcff */
[----:B------:R0:W-:Y:S01]  /*19690*/  STL [R1+0x8], R0 ;  /* 0x0000080001007387 */ /* 0x0001e20000100800 */
[----:B------:R-:W-:Y:S05]  /*196a0*/  @P0 BRA `(.L_x_10595) ;  /* 0x0000000400a80947 */ /* 0x000fea0003800000 */
[----:B------:R-:W-:-:S03]  /*196b0*/  UMOV UR4, 0xffffffff ;  /* 0xffffffff00047882 */ /* 0x000fc60000000000 */
[----:B------:R-:W-:Y:S05]  /*196c0*/  BRA.DIV UR4, `(.L_x_10596) ;  /* 0x0000004604607947 */ /* 0x000fea000b800000 */
[----:B------:R-:W-:-:S13]  /*196d0*/  ELECT P6, URZ, PT ;  /* 0x00000000003f782f */ /* 0x000fda00038c0000 */
.L_x_10704:
[----:B------:R-:W-:Y:S05]  /*196e0*/  @!P6 BRA `(.L_x_10595) ;  /* 0x000000040098e947 */ /* 0x000fea0003800000 */
[----:B0-----:R-:W4:Y:S01]  /*196f0*/  LDL R0, [R1+0x28] ;  /* 0x0000280001007983 */ /* 0x001f220000100800 */
[----:B------:R-:W-:-:S04]  /*19700*/  ISETP.NE.U32.AND P0, PT, R2, RZ, PT ;  /* 0x000000ff0200720c */ /* 0x000fc80003f05070 */
[----:B------:R-:W-:Y:S01]  /*19710*/  ISETP.NE.AND.EX P0, PT, R3, RZ, PT, P0 ;  /* 0x000000ff0300720c */ /* 0x000fe20003f05300 */
[----:B----4-:R-:W-:-:S12]  /*19720*/  VIADD R0, R0, 0xffffffff ;  /* 0xffffffff00007836 */ /* 0x010fd80000000000 */
[----:B------:R-:W-:Y:S05]  /*19730*/  @!P0 BRA `(.L_x_10597) ;  /* 0x0000000000448947 */ /* 0x000fea0003800000 */
[----:B---3--:R-:W0:Y:S01]  /*19740*/  LDC R7, c[0x0][0x43c] ;  /* 0x00010f00ff077b82 */ /* 0x008e220000000800 */
[----:B------:R-:W-:Y:S01]  /*19750*/  ULDC.64 UR4, c[0x0][0x428] ;  /* 0x00010a0000047ab9 */ /* 0x000fe20000000a00 */
[----:B0-----:R-:W-:-:S13]  /*19760*/  ISETP.NE.AND P0, PT, R7, 0x1, PT ;  /* 0x000000010700780c */ /* 0x001fda0003f05270 */
[----:B--2---:R-:W0:Y:S02]  /*19770*/  @P0 LDC.64 R4, c[0x0][0x440] ;  /* 0x00011000ff040b82 */ /* 0x004e240000000a00 */
        /* <DEDUP_REMOVED lines=13> */
.L_x_10597:
[----:B------:R-:W-:Y:S01]  /*19850*/  IMAD R4, R24, 0x8, R22 ;  /* 0x0000000818047824 */ /* 0x000fe200078e0216 */
[----:B0-----:R-:W-:Y:S01]  /*19860*/  SHF.L.U32 R3, R28, 0x1f, RZ ;  /* 0x0000001f1c037819 */ /* 0x001fe200000006ff */
[----:B------:R-:W0:Y:S03]  /*19870*/  S2R R2, SR_TID.X ;  /* 0x0000000000027919 */ /* 0x000e260000002100 */
[----:B------:R-:W4:Y:S01]  /*19880*/  SYNCS.PHASECHK.TRANS64.TRYWAIT P0, [R4+URZ+0x19c80], R3 ;  /* 0x019c8003040075a7 */ /* 0x000f22000800017f */
[----:B0-----:R-:W-:-:S04]  /*19890*/  LOP3.LUT R2, R2, 0x7f, RZ, 0xc0, !PT ;  /* 0x0000007f02027812 */ /* 0x001fc800078ec0ff */
[----:B------:R-:W-:Y:S01]  /*198a0*/  ISETP.NE.AND P1, PT, R2, RZ, PT ;  /* 0x000000ff0200720c */ /* 0x000fe20003f25270 */
[----:B----4-:R-:W-:-:S12]  /*198b0*/  @!P0 BRA `(.L_x_10598) ;  /* 0x0000004400048947 */ /* 0x010fd80003800000 */
.L_x_10705:
[----:B------:R-:W-:Y:S05]  /*198c0*/  @P1 BRA `(.L_x_10599) ;  /* 0x00000000001c1947 */ /* 0x000fea0003800000 */
[----:B------:R-:W2:Y:S02]  /*198d0*/  S2R R2, SR_TID.X ;  /* 0x0000000000027919 */ /* 0x000ea40000002100 */
[----:B--2---:R-:W-:Y:S01]  /*198e0*/  LOP3.LUT R5, R2, 0x1f, RZ, 0xc0, !PT ;  /* 0x0000001f02057812 */ /* 0x004fe200078ec0ff */
[----:B------:R-:W-:-:S03]  /*198f0*/  IMAD.MOV.U32 R2, RZ, RZ, 0x3000 ;  /* 0x00003000ff027424 */ /* 0x000fc600078e00ff */
[----:B------:R-:W-:Y:S01]  /*19900*/  ISETP.NE.AND P0, PT, R5, RZ, PT ;  /* 0x000000ff0500720c */ /* 0x000fe20003f05270 */
[----:B------:R4:W-:-:S12]  /*19910*/  SYNCS.ARRIVE.TRANS64 RZ, [R4+URZ+0x19c70], R2 ;  /* 0x019c700204ff79a7 */ /* 0x0009d8000800003f */
[----:B----4-:R-:W-:Y:S05]  /*19920*/  @!P0 BRA `(.L_x_10599) ;  /* 0x0000000000048947 */ /* 0x010fea0003800000 */
[----:B------:R-:W-:Y:S01]  /*19930*/  BPT.TRAP 0x1 ;  /* 0x000000040000795c */ /* 0x000fe20000300000 */
.L_x_10599:
[----:B--2---:R-:W2:Y:S01]  /*19940*/  LDL R5, [R1+0x10] ;  /* 0x0000100001057983 */ /* 0x004ea20000100800 */
        /* <DEDUP_REMOVED lines=15> */
[----:B--2---:R-:W-:-:S05]  /*19a40*/  IMAD R0, R0, 0x80, R5 ;  /* 0x0000008000007824 */ /* 0x004fca00078e0205 */
[----:B------:R-:W-:-:S13]  /*19a50*/  R2UR UR11, R0 ;  /* 0x00000000000b72ca */ /* 0x000fda00000e0000 */
        /* <DEDUP_REMOVED lines=8> */
[----:B------:R-:W4:Y:S02]  /*19ae0*/  SYNCS.PHASECHK.TRANS64.TRYWAIT P0, [R4+URZ+0x19c40], R3 ;  /* 0x019c4003040075a7 */ /* 0x000f24000800017f */
[----:B--2-4-:R-:W-:Y:S05]  /*19af0*/  @!P0 BRA `(.L_x_10600) ;  /* 0x0000004000888947 */ /* 0x014fea0003800000 */
.L_x_10706:
        /* <DEDUP_REMOVED lines=8> */
.L_x_10601:
[----:B0-2---:R-:W2:Y:S01]  /*19b80*/  LDL.LU R3, [R1+0x8] ;  /* 0x0000080001037983 */ /* 0x005ea20000300800 */
        /* <DEDUP_REMOVED lines=24> */
[----:B--2---:R-:W-:-:S04]  /*19d10*/  LOP3.LUT R3, R3, 0xfffffffe, RZ, 0xc0, !PT ;  /* 0xfffffffe03037812 */ /* 0x004fc800078ec0ff */
[----:B------:R-:W-:-:S05]  /*19d20*/  @P0 LOP3.LUT R3, R3, 0x1, RZ, 0xfc, !PT ;  /* 0x0000000103030812 */ /* 0x000fca00078efcff */
[----:B------:R4:W-:Y:S01]  /*19d30*/  STL [R1+0x8], R3 ;  /* 0x0000080301007387 */ /* 0x0009e20000100800 */
[----:B------:R-:W-:Y:S01]  /*19d40*/  NOP ;  /* 0x0000000000007918 */ /* 0x000fe20000000000 */
.L_x_10595:
[----:B------:R-:W5:Y:S04]  /*19d50*/  LDL.LU R4, [R1+0x2c] ;  /* 0x00002c0001047983 */ /* 0x000f680000300800 */
[----:B------:R-:W2:Y:S04]  /*19d60*/  LDL.LU R6, [R1+0x20] ;  /* 0x0000200001067983 */ /* 0x000ea80000300800 */
[----:B----4-:R-:W4:Y:S01]  /*19d70*/  LDL.LU R3, [R1+0x34] ;  /* 0x0000340001037983 */ /* 0x010f220000300800 */
[----:B------:R-:W-:Y:S05]  /*19d80*/  WARPSYNC.ALL ;  /* 0x0000000000007948 */ /* 0x000fea0003800000 */
[----:B------:R-:W-:Y:S01]  /*19d90*/  ULDC.64 UR6, c[0x0][0xa00] ;  /* 0x0002800000067ab9 */ /* 0x000fe20000000a00 */
[----:B------:R-:W-:Y:S01]  /*19da0*/  ULDC.64 UR4, c[0x0][0x298] ;  /* 0x0000a60000047ab9 */ /* 0x000fe20000000a00 */
[----:B------:R-:W-:Y:S01]  /*19db0*/  BAR.SYNC.DEFER_BLOCKING 0x8, 0x200 ;  /* 0x0208000000007b1d */ /* 0x000fe20000010000 */
[----:B------:R-:W-:Y:S01]  /*19dc0*/  ISETP.NE.U32.AND P0, PT, RZ, UR6, PT ;  /* 0x00000006ff007c0c */ /* 0x000fe2000bf05070 */
[----:B0-----:R-:W-:-:S03]  /*19dd0*/  VIADD R0, R22, 0xf000 ;  /* 0x0000f00016007836 */ /* 0x001fc60000000000 */
[----:B------:R-:W-:Y:S01]  /*19de0*/  ISETP.NE.AND.EX P0, PT, RZ, UR7, PT, P0 ;  /* 0x00000007ff007c0c */ /* 0x000fe2000bf05300 */
[----:B------:R-:W-:Y:S01]  /*19df0*/  BSSY B6, `(.L_x_10602) ;  /* 0x0000020000067945 */ /* 0x000fe20003800000 */
[----:B------:R-:W-:Y:S02]  /*19e00*/  LOP3.LUT P1, RZ, R0, 0x9f, RZ, 0xc0, !PT ;  /* 0x0000009f00ff7812 */ /* 0x000fe4000782c0ff */
[----:B-----5:R-:W-:-:S05]  /*19e10*/  SHF.R.S32.HI R2, RZ, 0x1f, R4 ;  /* 0x0000001fff027819 */ /* 0x020fca0000011404 */
[----:B------:R-:W-:Y:S01]  /*19e20*/  IMAD R2, R2, UR4, RZ ;  /* 0x0000000402027c24 */ /* 0x000fe2000f8e02ff */
[----:B----4-:R-:W-:-:S03]  /*19e30*/  SEL R3, R3, RZ, !P0 ;  /* 0x000000ff03037207 */ /* 0x010fc60004000000 */
[----:B------:R-:W-:Y:S01]  /*19e40*/  IMAD R0, R4, UR5, R2 ;  /* 0x0000000504007c24 */ /* 0x000fe2000f8e0202 */
[----:B--2---:R-:W-:Y:S01]  /*19e50*/  SEL R2, R6, RZ, !P0 ;  /* 0x000000ff06027207 */ /* 0x004fe20004000000 */
[----:B------:R-:W-:-:S05]  /*19e60*/  IMAD.WIDE.U32 R4, R4, UR4, RZ ;  /* 0x0000000404047c25 */ /* 0x000fca000f8e00ff */
        /* <DEDUP_REMOVED lines=13> */
[----:B------:R-:W-:Y:S01]  /*19f40*/  MOV R12, 0x1 ;  /* 0x00000001000c7802 */ /* 0x000fe20000000f00 */
[----:B------:R-:W0:Y:S01]  /*19f50*/  LDC.64 R2, c[0x4][R2] ;  /* 0x0100000002027b82 */ /* 0x000e220000000a00 */
[----:B------:R-:W-:Y:S02]  /*19f60*/  IMAD.U32 R5, RZ, RZ, UR5 ;  /* 0x00000005ff057e24 */ /* 0x000fe4000f8e00ff */
[----:B------:R-:W-:Y:S02]  /*19f70*/  IMAD.U32 R6, RZ, RZ, UR6 ;  /* 0x00000006ff067e24 */ /* 0x000fe4000f8e00ff */
[----:B---3--:R-:W-:-:S02]  /*19f80*/  IMAD.U32 R7, RZ, RZ, UR7 ;  /* 0x00000007ff077e24 */ /* 0x008fc4000f8e00ff */
[----:B------:R-:W-:Y:S02]  /*19f90*/  IMAD.U32 R10, RZ, RZ, UR8 ;  /* 0x00000008ff0a7e24 */ /* 0x000fe4000f8e00ff */
[----:B-1----:R-:W-:Y:S02]  /*19fa0*/  IMAD.U32 R11, RZ, RZ, UR9 ;  /* 0x00000009ff0b7e24 */ /* 0x002fe4000f8e00ff */
[----:B------:R-:W-:Y:S02]  /*19fb0*/  IMAD.MOV.U32 R8, RZ, RZ, 0x70 ;  /* 0x00000070ff087424 */ /* 0x000fe400078e00ff */
[----:B------:R-:W-:-:S07]  /*19fc0*/  IMAD.MOV.U32 R13, RZ, RZ, RZ ;  /* 0x000000ffff0d7224 */ /* 0x000fce00078e00ff */
[----:B------:R-:W-:-:S07]  /*19fd0*/  LEPC R20, `(.L_x_10603) ;  /* 0x000000001014794e */ /* 0x000fce0000000000 */
[----:B0-----:R-:W-:Y:S05]  /*19fe0*/  CALL.ABS.NOINC R2 ;  /* 0x0000000002007343 */ /* 0x001fea0003c00000 */
.L_x_10603:
[----:B------:R-:W-:Y:S05]  /*19ff0*/  BSYNC B6 ;  /* 0x0000000000067941 */ /* 0x000fea0003800000 */
.L_x_10602:
[----:B--2---:R-:W2:Y:S01]  /*1a000*/  LDL.LU R0, [R1+0x2c] ;  /* 0x00002c0001007983 */ /* 0x004ea20000300800 */
[----:B------:R-:W0:Y:S01]  /*1a010*/  LDC R9, c[0x0][0x448] ;  /* 0x00011200ff097b82 */ /* 0x000e220000000800 */
[----:B------:R-:W-:Y:S01]  /*1a020*/  ULDC.64 UR4, c[0x0][0x2d8] ;  /* 0x0000b60000047ab9 */ /* 0x000fe20000000a00 */
[----:B------:R-:W-:Y:S01]  /*1a030*/  ULDC.64 UR6, c[0x0][0x2c8] ;  /* 0x0000b20000067ab9 */ /* 0x000fe20000000a00 */
[----:B------:R-:W2:Y:S01]  /*1a040*/  LDL.LU.64 R2, [R1+0x38] ;  /* 0x0000380001027983 */ /* 0x000ea20000300a00 */
[----:B------:R-:W-:-:S03]  /*1a050*/  ULDC.64 UR8, c[0x0][0x280] ;  /* 0x0000a00000087ab9 */ /* 0x000fc60000000a00 */
[----:B------:R-:W4:Y:S04]  /*1a060*/  LDL.LU R20, [R1+0x34] ;  /* 0x0000340001147983 */ /* 0x000f280000300800 */
[----:B------:R-:W3:Y:S04]  /*1a070*/  LDL.LU R21, [R1+0x44] ;  /* 0x0000440001157983 */ /* 0x000ee80000300800 */
[----:B------:R-:W3:Y:S01]  /*1a080*/  LDL.LU R4, [R1+0x20] ;  /* 0x0000200001047983 */ /* 0x000ee20000300800 */
[----:B0-----:R-:W-:-:S13]  /*1a090*/  ISETP.NE.AND P1, PT, R9, 0x1, PT ;  /* 0x000000010900780c */ /* 0x001fda0003f25270 */
[----:B------:R-:W0:Y:S08]  /*1a0a0*/  @P1 LDC R5, c[0x0][0x44c] ;  /* 0x00011300ff051b82 */ /* 0x000e300000000800 */
[----:B------:R-:W1:Y:S08]  /*1a0b0*/  @P1 LDC R6, c[0x0][0x450] ;  /* 0x00011400ff061b82 */ /* 0x000e700000000800 */
[----:B------:R-:W1:Y:S01]  /*1a0c0*/  @P1 LDC R8, c[0x0][0x450] ;  /* 0x00011400ff081b82 */ /* 0x000e620000000800 */
[----:B--2---:R-:W-:-:S02]  /*1a0d0*/  IMAD.MOV.U32 R3, RZ, RZ, R0 ;  /* 0x000000ffff037224 */ /* 0x004fc400078e0000 */
[----:B----4-:R-:W-:Y:S02]  /*1a0e0*/  IMAD R0, R20, UR4, RZ ;  /* 0x0000000414007c24 */ /* 0x010fe4000f8e02ff */
[C---:B------:R-:W-:Y:S01]  /*1a0f0*/  IMAD.WIDE.U32 R2, R18.reuse, UR4, R2 ;  /* 0x0000000412027c25 */ /* 0x040fe2000f8e0002 */
[----:B------:R-:W2:Y:S03]  /*1a100*/  S2R R20, SR_TID.X ;  /* 0x0000000000147919 */ /* 0x000ea60000002100 */
[----:B------:R-:W-:Y:S01]  /*1a110*/  IMAD R0, R18, UR5, R0 ;  /* 0x0000000512007c24 */ /* 0x000fe2000f8e0200 */
[----:B------:R-:W-:-:S03]  /*1a120*/  ULDC.64 UR4, c[0x0][0x2e0] ;  /* 0x0000b80000047ab9 */ /* 0x000fc60000000a00 */
[----:B------:R-:W-:Y:S02]  /*1a130*/  IMAD.IADD R3, R3, 0x1, R0 ;  /* 0x0000000103037824 */ /* 0x000fe400078e0200 */
[----:B---3--:R-:W-:Y:S02]  /*1a140*/  IMAD R0, R21, UR4, RZ ;  /* 0x0000000415007c24 */ /* 0x008fe4000f8e02ff */
        /* <DEDUP_REMOVED lines=71> */
[----:B------:R-:W-:-:S04]  /*1a5c0*/  @!P4 LOP3.LUT R3, R3, R2, RZ, 0x3c, !PT ;  /* 0x000000020303c212 */ /* 0x000fc800078e3cff */
[----:B------:R-:W-:-:S04]  /*1a5d0*/  @!P4 LOP3.LUT R2, R3, R2, RZ, 0x3c, !PT ;  /* 0x000000020302c212 */ /* 0x000fc800078e3cff */
[----:B------:R-:W-:-:S05]  /*1a5e0*/  @!P4 LOP3.LUT R3, R3, R2, RZ, 0x3c, !PT ;  /* 0x000000020303c212 */ /* 0x000fca00078e3cff */
        /* <DEDUP_REMOVED lines=12> */
.L_x_10713:
        /* <DEDUP_REMOVED lines=12> */
.L_x_10606:
[----:B------:R-:W-:Y:S05]  /*1a770*/  BSYNC B0 ;  /* 0x0000000000007941 */ /* 0x000fea0003800000 */
.L_x_10605:
[----:B------:R-:W-:Y:S01]  /*1a780*/  NOP ;  /* 0x0000000000007918 */ /* 0x000fe20000000000 */
[----:B------:R-:W-:-:S13]  /*1a790*/  PLOP3.LUT P0, PT, PT, PT, PT, 0x80, 0x0 ;  /* 0x000000000000781c */ /* 0x000fda0003f0f070 */
.L_x_10607:
[----:B------:R-:W-:Y:S02]  /*1a7a0*/  PLOP3.LUT P1, PT, P1, P0, PT, 0xa2, 0x0 ;  /* 0x000000000000781c */ /* 0x000fe40000f21472 */
[----:B------:R-:W-:-:S08]  /*1a7b0*/  @P0 R2UR P1, UR4, R22 ;  /* 0x00000000160402ca */ /* 0x000fd00000020000 */
[----:B------:R-:W-:-:S05]  /*1a7c0*/  @P0 PLOP3.LUT P0, PT, P1, PT, PT, 0x80, 0x0 ;  /* 0x000000000000081c */ /* 0x000fca0000f0f070 */
[----:B------:R-:W-:Y:S01]  /*1a7d0*/  @!P1 SYNCS.ARRIVE.TRANS64.RED.A0T1 RZ, [UR4+0x19c00], RZ ;  /* 0x019c00ffffff99a7 */ /* 0x000fe20008200404 */
[----:B------:R-:W-:Y:S07]  /*1a7e0*/  @!P1 ARRIVES.LDGSTSBAR.64.TRANSCNT [UR4+0x19c00] ;  /* 0x019c0000ff0099b0 */ /* 0x000fee0008000a84 */
[----:B------:R-:W-:Y:S05]  /*1a7f0*/  @P0 BRA.U.ANY `(.L_x_10607) ;  /* 0xfffffffd00e80947 */ /* 0x000fea000393ffff */
[----:B--23--:R-:W2:Y:S02]  /*1a800*/  LDL.LU R2, [R1+0x48] ;  /* 0x0000480001027983 */ /* 0x00cea40000300800 */
[----:B--2---:R-:W-:-:S04]  /*1a810*/  IADD3 R2, R2, 0x1, RZ ;  /* 0x0000000102027810 */ /* 0x004fc80007ffe0ff */
[----:B------:R-:W-:Y:S01]  /*1a820*/  LEA.HI R0, R2, R2, RZ, 0x1 ;  /* 0x0000000202007211 */ /* 0x000fe200078f08ff */
[----:B------:R2:W-:Y:S03]  /*1a830*/  STL [R1+0x48], R2 ;  /* 0x0000480201007387 */ /* 0x0005e60000100800 */
        /* <DEDUP_REMOVED lines=8> */
.L_x_10714:
[----:B------:R-:W-:Y:S05]  /*1a8c0*/  BSYNC B0 ;  /* 0x0000000000007941 */ /* 0x000fea0003800000 */
.L_x_10608:
[----:B------:R-:W3:Y:S02]  /*1a8d0*/  LDL R2, [R1+0x28] ;  /* 0x0000280001027983 */ /* 0x000ee40000100800 */
[----:B---3--:R-:W-:-:S13]  /*1a8e0*/  ISETP.GE.AND P0, PT, R2, 0x2, PT ;  /* 0x000000020200780c */ /* 0x008fda0003f06270 */
[----:B------:R-:W-:Y:S05]  /*1a8f0*/  @!P0 BRA `(.L_x_10610) ;  /* 0x0000001000488947 */ /* 0x000fea0003800000 */
[----:B------:R-:W-:Y:S02]  /*1a900*/  VIADD R2, R2, 0xfffffffe ;  /* 0xfffffffe02027836 */ /* 0x000fe40000000000 */
[----:B--2---:R-:W-:Y:S02]  /*1a910*/  IMAD.MOV.U32 R0, RZ, RZ, R24 ;  /* 0x000000ffff007224 */ /* 0x004fe400078e0018 */
[----:B------:R-:W-:-:S07]  /*1a920*/  IMAD.MOV.U32 R8, RZ, RZ, R28 ;  /* 0x000000ffff087224 */ /* 0x000fce00078e001c */
.L_x_10634:
        /* <DEDUP_REMOVED lines=34> */
.L_x_10613:
[----:B-1----:R-:W-:Y:S01]  /*1ab50*/  IMAD R6, R24, 0x8, R22 ;  /* 0x0000000818067824 */ /* 0x002fe200078e0216 */
[----:B------:R-:W-:Y:S01]  /*1ab60*/  SHF.L.U32 R5, R28, 0x1f, RZ ;  /* 0x0000001f1c057819 */ /* 0x000fe200000006ff */
[----:B0-----:R-:W0:Y:S01]  /*1ab70*/  S2R R4, SR_TID.X ;  /* 0x0000000000047919 */ /* 0x001e220000002100 */
[----:B------:R-:W-:Y:S02]  /*1ab80*/  BSSY B1, `(.L_x_10614) ;  /* 0x0000005000017945 */ /* 0x000fe40003800000 */
[----:B------:R-:W1:Y:S01]  /*1ab90*/  SYNCS.PHASECHK.TRANS64.TRYWAIT P0, [R6+URZ+0x19c80], R5 ;  /* 0x019c8005060075a7 */ /* 0x000e62000800017f */
[----:B0-----:R-:W-:-:S04]  /*1aba0*/  LOP3.LUT R4, R4, 0x7f, RZ, 0xc0, !PT ;  /* 0x0000007f04047812 */ /* 0x001fc800078ec0ff */
[----:B------:R-:W-:Y:S01]  /*1abb0*/  ISETP.NE.AND P1, PT, R4, RZ, PT ;  /* 0x000000ff0400720c */ /* 0x000fe20003f25270 */
[----:B-1----:R-:W-:-:S12]  /*1abc0*/  @!P0 BRA `(.L_x_10615) ;  /* 0x00000034006c8947 */ /* 0x002fd80003800000 */
.L_x_10715:
[----:B------:R-:W-:Y:S05]  /*1abd0*/  BSYNC B1 ;  /* 0x0000000000017941 */ /* 0x000fea0003800000 */
.L_x_10614:
        /* <DEDUP_REMOVED lines=9> */
.L_x_10617:
[----:B------:R-:W-:Y:S05]  /*1ac70*/  BSYNC B1 ;  /* 0x0000000000017941 */ /* 0x000fea0003800000 */
.L_x_10616:
        /* <DEDUP_REMOVED lines=12> */
.L_x_10618:
        /* <DEDUP_REMOVED lines=16> */
.L_x_10619:
        /* <DEDUP_REMOVED lines=16> */
.L_x_10620:
        /* <DEDUP_REMOVED lines=13> */
.L_x_10716:
[----:B------:R-:W-:Y:S05]  /*1b010*/  BSYNC B1 ;  /* 0x0000000000017941 */ /* 0x000fea0003800000 */
.L_x_10621:
[----:B------:R-:W-:Y:S01]  /*1b020*/  BSSY B1, `(.L_x_10623) ;  /* 0x000000b000017945 */ /* 0x000fe20003800000 */
[----:B------:R-:W-:Y:S01]  /*1b030*/  MOV R10, 0x0 ;  /* 0x00000000000a7802 */ /* 0x000fe20000000f00 */
[----:B------:R-:W-:Y:S02]  /*1b040*/  IMAD.MOV.U32 R11, RZ, RZ, 0x14f00000 ;  /* 0x14f00000ff0b7424 */ /* 0x000fe400078e00ff */
        /* <DEDUP_REMOVED lines=8> */
.L_x_10624:
[----:B------:R-:W-:Y:S05]  /*1b0d0*/  BSYNC B1 ;  /* 0x0000000000017941 */ /* 0x000fea0003800000 */
.L_x_10623:
        /* <DEDUP_REMOVED lines=8> */
.L_x_10625:
        /* <DEDUP_REMOVED lines=15> */
.L_x_10626:
        /* <DEDUP_REMOVED lines=15> */
.L_x_10627:
        /* <DEDUP_REMOVED lines=10> */
.L_x_10612:
[----:B------:R-:W-:Y:S05]  /*1b3e0*/  BSYNC B0 ;  /* 0x0000000000007941 */ /* 0x000fea0003800000 */
.L_x_10611:
[----:B------:R-:W-:-:S06]  /*1b3f0*/  UISETP.NE.AND UP0, UPT, UR36, 0x3, UPT ;  /* 0x000000032400788c */ /* 0x000fcc000bf05270 */
[----:B------:R-:W-:-:S13]  /*1b400*/  PLOP3.LUT P0, PT, PT, PT, UP0, 0x80, 0x0 ;  /* 0x000000000000781c */ /* 0x000fda0003f0f008 */
[----:B------:R-:W-:Y:S05]  /*1b410*/  @!P0 BRA `(.L_x_10628) ;  /* 0x0000000000048947 */ /* 0x000fea0003800000 */
[----:B------:R-:W-:Y:S01]  /*1b420*/  BPT.TRAP 0x1 ;  /* 0x000000040000795c */ /* 0x000fe20000300000 */
.L_x_10628:
[----:B------:R-:W-:Y:S01]  /*1b430*/  IMAD.U32 R3, RZ, RZ, UR39 ;  /* 0x00000027ff037e24 */ /* 0x000fe2000f8e00ff */
[----:B0-----:R-:W-:Y:S01]  /*1b440*/  LOP3.LUT R4, R8, 0x1, RZ, 0x3c, !PT ;  /* 0x0000000108047812 */ /* 0x001fe200078e3cff */
[----:B------:R-:W-:Y:S03]  /*1b450*/  BSSY B0, `(.L_x_10629) ;  /* 0x0000006000007945 */ /* 0x000fe60003800000 */
[----:B------:R-:W-:Y:S01]  /*1b460*/  ISETP.NE.AND P1, PT, R3, 0x3, PT ;  /* 0x000000030300780c */ /* 0x000fe20003f25270 */
[----:B------:R-:W-:Y:S01]  /*1b470*/  IMAD R3, R0, 0x8, R22 ;  /* 0x0000000800037824 */ /* 0x000fe200078e0216 */
[----:B------:R-:W-:-:S04]  /*1b480*/  SHF.L.U32 R4, R4, 0x1f, RZ ;  /* 0x0000001f04047819 */ /* 0x000fc800000006ff */
[----:B------:R-:W0:Y:S02]  /*1b490*/  SYNCS.PHASECHK.TRANS64.TRYWAIT P0, [R3+URZ+0x19c70], R4 ;  /* 0x019c7004030075a7 */ /* 0x000e24000800017f */
[----:B0-----:R-:W-:Y:S05]  /*1b4a0*/  @!P0 BRA `(.L_x_10630) ;  /* 0x0000002c005c8947 */ /* 0x001fea0003800000 */
.L_x_10717:
[----:B------:R-:W-:Y:S05]  /*1b4b0*/  BSYNC B0 ;  /* 0x0000000000007941 */ /* 0x000fea0003800000 */
.L_x_10629:
[----:B------:R-:W-:Y:S05]  /*1b4c0*/  @!P1 BRA `(.L_x_10631) ;  /* 0x0000000000049947 */ /* 0x000fea0003800000 */
[----:B------:R-:W-:Y:S01]  /*1b4d0*/  BPT.TRAP 0x1 ;  /* 0x000000040000795c */ /* 0x000fe20000300000 */
.L_x_10631:
[----:B0-----:R-:W-:Y:S01]  /*1b4e0*/  SHF.L.U32 R4, R8, 0x1f, RZ ;  /* 0x0000001f08047819 */ /* 0x001fe200000006ff */
[----:B------:R-:W-:-:S03]  /*1b4f0*/  IMAD R0, R0, 0x3000, RZ ;  /* 0x0000300000007824 */ /* 0x000fc600078e02ff */
[----:B------:R-:W0:Y:S02]  /*1b500*/  SYNCS.PHASECHK.TRANS64.TRYWAIT P0, [R3+URZ+0x19c60], R4 ;  /* 0x019c6004030075a7 */ /* 0x000e24000800017f */
[----:B0-----:R-:W-:Y:S05]  /*1b510*/  @!P0 BRA `(.L_x_10632) ;  /* 0x0000002c00548947 */ /* 0x001fea0003800000 */
.L_x_10718:
        /* <DEDUP_REMOVED lines=67> */
.L_x_10633:
[----:B------:R-:W2:Y:S01]  /*1b950*/  S2R R0, SR_TID.X ;  /* 0x0000000000007919 */ /* 0x000ea20000002100 */
[----:B-1----:R1:W-:Y:S01]  /*1b960*/  SYNCS.ARRIVE.TRANS64.A1T0 RZ, [R3+URZ+0x19c50], RZ ;  /* 0x019c50ff03ff79a7 */ /* 0x0023e2000810003f */
[----:B0-----:R-:W-:Y:S01]  /*1b970*/  IMAD.MOV.U32 R8, RZ, RZ, R28 ;  /* 0x000000ffff087224 */ /* 0x001fe200078e001c */
[----:B--2---:R-:W-:Y:S01]  /*1b980*/  LOP3.LUT R0, R0, 0x7f, RZ, 0xc0, !PT ;  /* 0x0000007f00007812 */ /* 0x004fe200078ec0ff */
[----:B------:R-:W-:Y:S03]  /*1b990*/  BAR.SYNC.DEFER_BLOCKING 0x2, 0x80 ;  /* 0x0082000000007b1d */ /* 0x000fe60000010000 */
[----:B------:R-:W-:Y:S02]  /*1b9a0*/  ISETP.NE.AND P0, PT, R0, RZ, PT ;  /* 0x000000ff0000720c */ /* 0x000fe40003f05270 */
[----:B------:R-:W-:-:S11]  /*1b9b0*/  MOV R0, R24 ;  /* 0x0000001800007202 */ /* 0x000fd60000000f00 */
[----:B-1----:R-:W-:-:S05]  /*1b9c0*/  @!P0 VIADD R3, R3, 0x19c80 ;  /* 0x00019c8003038836 */ /* 0x002fca0000000000 */
[----:B------:R-:W-:-:S04]  /*1b9d0*/  @!P0 PRMT R3, RZ, 0x654, R3 ;  /* 0x00000654ff038816 */ /* 0x000fc80000000003 */
[----:B------:R3:W-:Y:S01]  /*1b9e0*/  @!P0 SYNCS.ARRIVE.TRANS64.RED.A1T0 RZ, [R3+URZ], RZ ;  /* 0x000000ff03ff89a7 */ /* 0x0007e2000810043f */
[C---:B------:R-:W-:Y:S01]  /*1b9f0*/  ISETP.GT.AND P0, PT, R2.reuse, RZ, PT ;  /* 0x000000ff0200720c */ /* 0x040fe20003f04270 */
[----:B------:R-:W-:-:S12]  /*1ba00*/  VIADD R2, R2, 0xffffffff ;  /* 0xffffffff02027836 */ /* 0x000fd80000000000 */
[----:B---3--:R-:W-:Y:S05]  /*1ba10*/  @P0 BRA `(.L_x_10634) ;  /* 0xffffffec00c40947 */ /* 0x008fea000383ffff */
.L_x_10610:
[----:B-1----:R-:W1:Y:S01]  /*1ba20*/  S2R R3, SR_TID.X ;  /* 0x0000000000037919 */ /* 0x002e620000002100 */
        /* <DEDUP_REMOVED lines=11> */
[----:B0-----:R-:W0:Y:S02]  /*1bae0*/  S2R R4, SR_LTMASK ;  /* 0x0000000000047919 */ /* 0x001e240000003900 */
[----:B0-----:R-:W-:-:S04]  /*1baf0*/  LOP3.LUT R4, R4, UR4, RZ, 0xc0, !PT ;  /* 0x0000000404047c12 */ /* 0x001fc8000f8ec0ff */
[----:B------:R-:W0:Y:S01]  /*1bb00*/  POPC R7, R4 ;  /* 0x0000000400077309 */ /* 0x000e220000000000 */
[----:B--2---:R-:W0:Y:S02]  /*1bb10*/  SHFL.IDX PT, R0, R3, R0, 0x1f ;  /* 0x00001f0003007589 */ /* 0x004e2400000e0000 */
[----:B0-----:R-:W-:-:S07]  /*1bb20*/  IADD3 R16, R0, UR38, R7 ;  /* 0x0000002600107c10 */ /* 0x001fce000fffe007 */
.L_x_10636:
[----:B------:R-:W-:Y:S05]  /*1bb30*/  BSYNC B0 ;  /* 0x0000000000007941 */ /* 0x000fea0003800000 */
.L_x_10635:
[----:B------:R-:W-:-:S06]  /*1bb40*/  UISETP.NE.AND UP0, UPT, UR36, 0x3, UPT ;  /* 0x000000032400788c */ /* 0x000fcc000bf05270 */
[----:B------:R-:W-:-:S13]  /*1bb50*/  PLOP3.LUT P1, PT, PT, PT, UP0, 0x80, 0x0 ;  /* 0x000000000000781c */ /* 0x000fda0003f2f008 */
[----:B------:R-:W-:Y:S05]  /*1bb60*/  @!P1 BRA `(.L_x_10637) ;  /* 0x0000000000049947 */ /* 0x000fea0003800000 */
[----:B------:R-:W-:Y:S01]  /*1bb70*/  BPT.TRAP 0x1 ;  /* 0x000000040000795c */ /* 0x000fe20000300000 */
.L_x_10637:
        /* <DEDUP_REMOVED lines=8> */
.L_x_10719:
[----:B------:R-:W-:Y:S05]  /*1bc00*/  BSYNC B0 ;  /* 0x0000000000007941 */ /* 0x000fea0003800000 */
.L_x_10638:
[----:B------:R-:W-:Y:S05]  /*1bc10*/  @!P2 BRA `(.L_x_10640) ;  /* 0x000000000004a947 */ /* 0x000fea0003800000 */
[----:B------:R-:W-:Y:S01]  /*1bc20*/  BPT.TRAP 0x1 ;  /* 0x000000040000795c */ /* 0x000fe20000300000 */
.L_x_10640:
[----:B-1----:R-:W-:-:S04]  /*1bc30*/  SHF.L.U32 R3, R28, 0x1f, RZ ;  /* 0x0000001f1c037819 */ /* 0x002fc800000006ff */
[----:B------:R-:W1:Y:S02]  /*1bc40*/  SYNCS.PHASECHK.TRANS64.TRYWAIT P1, [R0+URZ+0x19c60], R3 ;  /* 0x019c6003000075a7 */ /* 0x000e64000802017f */
[----:B-1----:R-:W-:Y:S05]  /*1bc50*/  @!P1 BRA `(.L_x_10641) ;  /* 0x0000002400ac9947 */ /* 0x002fea0003800000 */
.L_x_10720:
[----:B------:R-:W2:Y:S01]  /*1bc60*/  LDL R15, [R1+0x14] ;  /* 0x00001400010f7983 */ /* 0x000ea20000100800 */
[----:B------:R-:W-:Y:S01]  /*1bc70*/  IMAD R2, R24, 0x3000, RZ ;  /* 0x0000300018027824 */ /* 0x000fe200078e02ff */
[----:B------:R-:W-:Y:S05]  /*1bc80*/  WARPSYNC.ALL ;  /* 0x0000000000007948 */ /* 0x000fea0003800000 */
[----:B-1----:R-:W-:Y:S02]  /*1bc90*/  LOP3.LUT R3, R2, R26, RZ, 0xfc, !PT ;  /* 0x0000001a02037212 */ /* 0x002fe400078efcff */
[----:B------:R-:W-:-:S03]  /*1bca0*/  LOP3.LUT R14, R26, 0x1800, RZ, 0xfc, !PT ;  /* 0x000018001a0e7812 */ /* 0x000fc600078efcff */
[----:B0-----:R-:W-:Y:S01]  /*1bcb0*/  IMAD.IADD R4, R22, 0x1, R3 ;  /* 0x0000000116047824 */ /* 0x001fe200078e0203 */
[----:B------:R-:W-:-:S05]  /*1bcc0*/  LOP3.LUT R3, R2, R29, RZ, 0xfc, !PT ;  /* 0x0000001d02037212 */ /* 0x000fca00078efcff */
[----:B------:R-:W0:Y:S01]  /*1bcd0*/  LDSM.16.MT88.4 R4, [R4+0x9000] ;  /* 0x009000000404783b */ /* 0x000e220000004200 */
        /* <DEDUP_REMOVED lines=60> */
.L_x_10642:
        /* <DEDUP_REMOVED lines=10> */
.L_x_10585:
[----:B------:R-:W4:Y:S02]  /*1c140*/  LDL R0, [R1+0x8] ;  /* 0x0000080001007983 */ /* 0x000f240000100800 */
[----:B----4-:R-:W-:-:S13]  /*1c150*/  LOP3.LUT P0, RZ, R0, 0x2, RZ, 0xc0, !PT ;  /* 0x0000000200ff7812 */ /* 0x010fda000780c0ff */
[----:B------:R-:W-:Y:S05]  /*1c160*/  @!P0 BRA `(.L_x_10643) ;  /* 0x0000000000248947 */ /* 0x000fea0003800000 */
[----:B------:R-:W-:Y:S05]  /*1c170*/  WARPSYNC.ALL ;  /* 0x0000000000007948 */ /* 0x000fea0003800000 */
[----:B------:R-:W4:Y:S08]  /*1c180*/  S2UR UR5, SR_CgaCtaId ;  /* 0x00000000000579c3 */ /* 0x000f300000008800 */
[----:B------:R-:W-:Y:S06]  /*1c190*/  BAR.SYNC.DEFER_BLOCKING 0x5, 0x200 ;  /* 0x0148000000007b1d */ /* 0x000fec0000010000 */
[----:B------:R-:W-:-:S02]  /*1c1a0*/  UMOV UR4, 0x400 ;  /* 0x0000040000047882 */ /* 0x000fc40000000000 */
[----:B----4-:R-:W-:-:S06]  /*1c1b0*/  ULEA UR4, UR5, UR4, 0x18 ;  /* 0x0000000405047291 */ /* 0x010fcc000f8ec03f */
[----:B------:R-:W-:-:S05]  /*1c1c0*/  IMAD.U32 R22, RZ, RZ, UR4 ;  /* 0x00000004ff167e24 */ /* 0x000fca000f8e00ff */
[----:B------:R4:W0:Y:S01]  /*1c1d0*/  LDS.128 R16, [R22+0x19cd0] ;  /* 0x019cd00016107984 */ /* 0x0008220000000c00 */
[----:B------:R-:W-:Y:S06]  /*1c1e0*/  BAR.ARV 0x4, 0x200 ;  /* 0x0108000000007b1d */ /* 0x000fec0000002000 */
[----:B------:R-:W-:Y:S05]  /*1c1f0*/  BRA `(.L_x_10644) ;  /* 0x0000000800cc7947 */ /* 0x000fea0003800000 */
.L_x_10643:
[----:B------:R-:W4:Y:S01]  /*1c200*/  S2R R0, SR_TID.X ;  /* 0x0000000000007919 */ /* 0x000f220000002100 */
[----:B------:R-:W-:Y:S01]  /*1c210*/  UMOV UR4, 0xffffffff ;  /* 0xffffffff00047882 */ /* 0x000fe20000000000 */
[----:B----4-:R-:W-:-:S04]  /*1c220*/  LOP3.LUT R4, R0, 0x1f, RZ, 0xc0, !PT ;  /* 0x0000001f00047812 */ /* 0x010fc800078ec0ff */
[----:B------:R-:W-:Y:S01]  /*1c230*/  ISETP.NE.AND P0, PT, R4, 0x1f, PT ;  /* 0x0000001f0400780c */ /* 0x000fe20003f05270 */
[----:B------:R-:W-:-:S12]  /*1c240*/  BRA.DIV UR4, `(.L_x_10645) ;  /* 0x0000002204447947 */ /* 0x000fd8000b800000 */
[----:B--2---:R-:W-:Y:S01]  /*1c250*/  IMAD.IADD R5, R19, 0x1, R4 ;  /* 0x0000000113057824 */ /* 0x004fe200078e0204 */
[----:B------:R-:W-:-:S04]  /*1c260*/  ULDC UR4, c[0x0][0xc3c] ;  /* 0x00030f0000047ab9 */ /* 0x000fc80000000800 */
[----:B------:R-:W-:-:S13]  /*1c270*/  ISETP.GE.OR P1, PT, R5, UR4, !P0 ;  /* 0x0000000405007c0c */ /* 0x000fda000c726670 */
[----:B------:R-:W2:Y:S02]  /*1c280*/  @!P1 LDC.64 R2, c[0x0][0xc80] ;  /* 0x00032000ff029b82 */ /* 0x000ea40000000a00 */
[----:B--2---:R-:W-:-:S06]  /*1c290*/  @!P1 IMAD.WIDE R2, R5, 0x4, R2 ;  /* 0x0000000405029825 */ /* 0x004fcc00078e0202 */
[----:B------:R2:W4:Y:S01]  /*1c2a0*/  @!P1 LDG.E R3, desc[UR42][R2.64] ;  /* 0x0000002a02039981 */ /* 0x000522000c1e1900 */
[C---:B------:R-:W-:Y:S02]  /*1c2b0*/  ISETP.GE.U32.AND P2, PT, R4.reuse, 0x2, PT ;  /* 0x000000020400780c */ /* 0x040fe40003f46070 */
[C---:B------:R-:W-:Y:S01]  /*1c2c0*/  ISETP.GE.U32.AND P3, PT, R4.reuse, 0x4, PT ;  /* 0x000000040400780c */ /* 0x040fe20003f66070 */
[----:B------:R-:W-:Y:S01]  /*1c2d0*/  SHFL.IDX PT, R0, R16, RZ, 0x1f ;  /* 0x00001fff10007589 */ /* 0x000fe200000e0000 */
[C---:B------:R-:W-:Y:S02]  /*1c2e0*/  ISETP.GE.U32.AND P4, PT, R4.reuse, 0x8, PT ;  /* 0x000000080400780c */ /* 0x040fe40003f86070 */
[C---:B------:R-:W-:Y:S01]  /*1c2f0*/  ISETP.GE.U32.AND P5, PT, R4.reuse, 0x10, PT ;  /* 0x000000100400780c */ /* 0x040fe20003fa6070 */
[----:B------:R-:W-:Y:S01]  /*1c300*/  SHFL.IDX PT, R16, R16, 0x1, 0x1f ;  /* 0x00201f0010107f89 */ /* 0x000fe200000e0000 */
[----:B--2---:R-:W-:Y:S02]  /*1c310*/  IMAD.MOV.U32 R2, RZ, RZ, RZ ;  /* 0x000000ffff027224 */ /* 0x004fe400078e00ff */
[----:B----4-:R-:W-:Y:S01]  /*1c320*/  @!P1 IMAD.MOV.U32 R2, RZ, RZ, R3 ;  /* 0x000000ffff029224 */ /* 0x010fe200078e0003 */
[----:B------:R-:W-:-:S04]  /*1c330*/  ISETP.NE.AND P1, PT, R4, RZ, PT ;  /* 0x000000ff0400720c */ /* 0x000fc80003f25270 */
[----:B0-----:R-:W0:Y:S02]  /*1c340*/  SHFL.UP PT, R14, R2, 0x1, RZ ;  /* 0x04200000020e7989 */ /* 0x001e2400000e00ff */
        /* <DEDUP_REMOVED lines=15> */
.L_x_10730:
[----:B------:R-:W-:Y:S02]  /*1c440*/  ULDC UR4, c[0x0][0xc38] ;  /* 0x00030e0000047ab9 */ /* 0x000fe40000000800 */
[----:B------:R-:W-:-:S04]  /*1c450*/  IMAD.U32 R4, RZ, RZ, UR4 ;  /* 0x00000004ff047e24 */ /* 0x000fc8000f8e00ff */
[----:B--2---:R-:W-:-:S04]  /*1c460*/  IMAD R5, R14, R4, RZ ;  /* 0x000000040e057224 */ /* 0x004fc800078e02ff */
[----:B------:R-:W-:-:S05]  /*1c470*/  IMAD.IADD R16, R16, 0x1, R5 ;  /* 0x0000000110107824 */ /* 0x000fca00078e0205 */
[----:B------:R-:W-:-:S13]  /*1c480*/  ISETP.GT.AND P6, PT, R16, R0, PT ;  /* 0x000000001000720c */ /* 0x000fda0003fc4270 */
[----:B------:R-:W-:Y:S05]  /*1c490*/  @P6 BRA `(.L_x_10646) ;  /* 0x00000000009c6947 */ /* 0x000fea0003800000 */
.L_x_10651:
        /* <DEDUP_REMOVED lines=11> */
[----:B0-----:R-:W0:Y:S02]  /*1c550*/  LDC.64 R2, c[0x0][0xc80] ;  /* 0x00032000ff027b82 */ /* 0x001e240000000a00 */
[----:B0-----:R-:W-:-:S06]  /*1c560*/  IMAD.WIDE R2, R5, 0x4, R2 ;  /* 0x0000000405027825 */ /* 0x001fcc00078e0202 */
[----:B------:R2:W5:Y:S02]  /*1c570*/  LDG.E R2, desc[UR42][R2.64] ;  /* 0x0000002a02027981 */ /* 0x000564000c1e1900 */
.L_x_10649:
[----:B------:R-:W-:Y:S05]  /*1c580*/  BSYNC B0 ;  /* 0x0000000000007941 */ /* 0x000fea0003800000 */
.L_x_10648:
[----:B------:R-:W-:-:S03]  /*1c590*/  UMOV UR4, 0xffffffff ;  /* 0xffffffff00047882 */ /* 0x000fc60000000000 */
[----:B------:R-:W-:Y:S05]  /*1c5a0*/  BRA.DIV UR4, `(.L_x_10650) ;  /* 0x0000002204907947 */ /* 0x000fea000b800000 */
[----:B-----5:R-:W0:Y:S02]  /*1c5b0*/  SHFL.UP PT, R14, R2, 0x1, RZ ;  /* 0x04200000020e7989 */ /* 0x020e2400000e00ff */
[----:B0-2---:R-:W-:-:S05]  /*1c5c0*/  SEL R3, R14, RZ, P1 ;  /* 0x000000ff0e037207 */ /* 0x005fca0000800000 */
        /* <DEDUP_REMOVED lines=14> */
.L_x_10738:
[----:B------:R-:W-:Y:S02]  /*1c6b0*/  ULDC UR4, c[0x0][0xc38] ;  /* 0x00030e0000047ab9 */ /* 0x000fe40000000800 */
[----:B------:R-:W-:-:S04]  /*1c6c0*/  IMAD.U32 R4, RZ, RZ, UR4 ;  /* 0x00000004ff047e24 */ /* 0x000fc8000f8e00ff */
[----:B--2---:R-:W-:-:S04]  /*1c6d0*/  IMAD R5, R14, R4, RZ ;  /* 0x000000040e057224 */ /* 0x004fc800078e02ff */
[----:B------:R-:W-:-:S05]  /*1c6e0*/  IMAD.IADD R16, R5, 0x1, R16 ;  /* 0x0000000105107824 */ /* 0x000fca00078e0210 */
[----:B------:R-:W-:-:S13]  /*1c6f0*/  ISETP.GT.AND P6, PT, R16, R0, PT ;  /* 0x000000001000720c */ /* 0x000fda0003fc4270 */
[----:B------:R-:W-:Y:S05]  /*1c700*/  @!P6 BRA `(.L_x_10651) ;  /* 0xfffffffc0064e947 */ /* 0x000fea000383ffff */
.L_x_10646:
[----:B------:R-:W-:Y:S01]  /*1c710*/  IMAD.IADD R16, R16, 0x1, -R5 ;  /* 0x0000000110107824 */ /* 0x000fe200078e0a05 */
[----:B------:R-:W-:-:S03]  /*1c720*/  UMOV UR4, 0xffffffff ;  /* 0xffffffff00047882 */ /* 0x000fc60000000000 */
[----:B------:R-:W-:-:S05]  /*1c730*/  IMAD R5, R3, R4, R16 ;  /* 0x0000000403057224 */ /* 0x000fca00078e0210 */
[----:B------:R-:W-:Y:S01]  /*1c740*/  ISETP.GT.AND P6, PT, R5, R0, PT ;  /* 0x000000000500720c */ /* 0x000fe20003fc4270 */
[----:B------:R-:W-:-:S12]  /*1c750*/  BRA.DIV UR4, `(.L_x_10652) ;  /* 0x0000002204e47947 */ /* 0x000fd8000b800000 */
[----:B------:R-:W-:-:S04]  /*1c760*/  VOTE.ANY R5, PT, !P6 ;  /* 0x0000000000057806 */ /* 0x000fc800070e0100 */
[----:B------:R-:W2:Y:S02]  /*1c770*/  POPC R6, R5 ;  /* 0x0000000500067309 */ /* 0x000ea40000000000 */
[----:B--2---:R2:W4:Y:S02]  /*1c780*/  SHFL.IDX PT, R17, R2, R6, 0x1f ;  /* 0x00001f0602117589 */ /* 0x00452400000e0000 */
.L_x_10742:
[----:B------:R-:W-:Y:S01]  /*1c790*/  ISETP.NE.AND P0, PT, R5, RZ, PT ;  /* 0x000000ff0500720c */ /* 0x000fe20003f05270 */
[----:B------:R-:W-:-:S12]  /*1c7a0*/  IMAD.MOV.U32 R5, RZ, RZ, RZ ;  /* 0x000000ffff057224 */ /* 0x000fd800078e00ff */
[----:B------:R-:W-:Y:S05]  /*1c7b0*/  @!P0 BRA `(.L_x_10653) ;  /* 0x0000000000108947 */ /* 0x000fea0003800000 */
[----:B------:R-:W-:Y:S01]  /*1c7c0*/  UMOV UR4, 0xffffffff ;  /* 0xffffffff00047882 */ /* 0x000fe20000000000 */
[----:B------:R-:W-:Y:S02]  /*1c7d0*/  VIADD R12, R6, 0xffffffff ;  /* 0xffffffff060c7836 */ /* 0x000fe40000000000 */
[----:B------:R-:W-:Y:S05]  /*1c7e0*/  BRA.DIV UR4, `(.L_x_10654) ;  /* 0x0000002604087947 */ /* 0x000fea000b800000 */
[----:B------:R0:W0:Y:S02]  /*1c7f0*/  SHFL.IDX PT, R5, R3, R12, 0x1f ;  /* 0x00001f0c03057589 */ /* 0x00002400000e0000 */
.L_x_10653:
[----:B0-2---:R-:W0:Y:S01]  /*1c800*/  LDC.64 R2, c[0x0][0xc90] ;  /* 0x00032400ff027b82 */ /* 0x005e220000000a00 */
[----:B------:R-:W-:-:S04]  /*1c810*/  IMAD.IADD R19, R6, 0x1, R19 ;  /* 0x0000000106137824 */ /* 0x000fc800078e0213 */
[----:B0-----:R-:W-:-:S05]  /*1c820*/  IMAD.WIDE R2, R19, 0x4, R2 ;  /* 0x0000000413027825 */ /* 0x001fca00078e0202 */
[----:B---3--:R-:W4:Y:S01]  /*1c830*/  LDG.E R7, desc[UR42][R2.64] ;  /* 0x0000002a02077981 */ /* 0x008f22000c1e1900 */
[----:B------:R-:W-:-:S04]  /*1c840*/  IMAD R16, R5, R4, R16 ;  /* 0x0000000405107224 */ /* 0x000fc800078e0210 */
[----:B------:R-:W-:Y:S02]  /*1c850*/  IMAD.IADD R0, R0, 0x1, -R16 ;  /* 0x0000000100007824 */ /* 0x000fe400078e0a10 */
[----:B----4-:R-:W-:-:S05]  /*1c860*/  IMAD R6, R17, R7, RZ ;  /* 0x0000000711067224 */ /* 0x010fca00078e02ff */
        /* <DEDUP_REMOVED lines=59> */
.L_x_10647:
[----:B------:R-:W-:Y:S01]  /*1cc20*/  UMOV UR4, URZ ;  /* 0x0000003f00047c82 */ /* 0x000fe20008000000 */
[----:B------:R-:W-:Y:S01]  /*1cc30*/  UMOV UR5, URZ ;  /* 0x0000003f00057c82 */ /* 0x000fe20008000000 */
[----:B------:R-:W-:Y:S01]  /*1cc40*/  ULDC UR6, c[0x0][0xc3c] ;  /* 0x00030f0000067ab9 */ /* 0x000fe20000000800 */
[----:B------:R-:W-:Y:S02]  /*1cc50*/  IMAD.MOV.U32 R16, RZ, RZ, R0 ;  /* 0x000000ffff107224 */ /* 0x000fe400078e0000 */
[----:B------:R-:W-:Y:S02]  /*1cc60*/  IMAD.U32 R17, RZ, RZ, UR4 ;  /* 0x00000004ff117e24 */ /* 0x000fe4000f8e00ff */
[----:B------:R-:W-:Y:S02]  /*1cc70*/  IMAD.U32 R18, RZ, RZ, UR5 ;  /* 0x00000005ff127e24 */ /* 0x000fe4000f8e00ff */
[----:B------:R-:W-:-:S07]  /*1cc80*/  IMAD.U32 R19, RZ, RZ, UR6 ;  /* 0x00000006ff137e24 */ /* 0x000fce000f8e00ff */
.L_x_10655:
[----:B------:R-:W2:Y:S01]  /*1cc90*/  S2R R0, SR_TID.X ;  /* 0x0000000000007919 */ /* 0x000ea20000002100 */
[----:B------:R-:W-:Y:S05]  /*1cca0*/  WARPSYNC.ALL ;  /* 0x0000000000007948 */ /* 0x000fea0003800000 */
[----:B------:R-:W-:Y:S01]  /*1ccb0*/  BAR.SYNC.DEFER_BLOCKING 0x4, 0x200 ;  /* 0x0108000000007b1d */ /* 0x000fe20000010000 */
[----:B--2---:R-:W-:-:S04]  /*1ccc0*/  LOP3.LUT R0, R0, 0x1f, RZ, 0xc0, !PT ;  /* 0x0000001f00007812 */ /* 0x004fc800078ec0ff */
[----:B------:R-:W-:-:S13]  /*1ccd0*/  ISETP.NE.AND P0, PT, R0, RZ, PT ;  /* 0x000000ff0000720c */ /* 0x000fda0003f05270 */
[----:B0-----:R-:W0:Y:S01]  /*1cce0*/  @!P0 S2R R3, SR_CgaCtaId ;  /* 0x0000000000038919 */ /* 0x001e220000008800 */
[----:B------:R-:W-:-:S04]  /*1ccf0*/  @!P0 MOV R0, 0x400 ;  /* 0x0000040000008802 */ /* 0x000fc80000000f00 */
[----:B0-----:R-:W-:-:S05]  /*1cd00*/  @!P0 LEA R22, R3, R0, 0x18 ;  /* 0x0000000003168211 */ /* 0x001fca00078ec0ff */
[----:B------:R0:W-:Y:S01]  /*1cd10*/  @!P0 STS.128 [R22+0x19cd0], R16 ;  /* 0x019cd01016008388 */ /* 0x0001e20000000c00 */
[----:B------:R-:W-:Y:S06]  /*1cd20*/  BAR.ARV 0x5, 0x200 ;  /* 0x0148000000007b1d */ /* 0x000fec0000002000 */
.L_x_10644:
[----:B------:R-:W-:Y:S02]  /*1cd30*/  ULDC UR4, c[0x0][0xc3c] ;  /* 0x00030f0000047ab9 */ /* 0x000fe40000000800 */
[----:B0-----:R-:W-:-:S13]  /*1cd40*/  ISETP.GE.AND P0, PT, R19, UR4, PT ;  /* 0x0000000413007c0c */ /* 0x001fda000bf06270 */
[----:B------:R-:W-:Y:S05]  /*1cd50*/  @!P0 BRA `(.L_x_10656) ;  /* 0xffffffa400048947 */ /* 0x000fea000383ffff */
[----:B------:R-:W-:Y:S05]  /*1cd60*/  BSYNC B7 ;  /* 0x0000000000077941 */ /* 0x000fea0003800000 */
.L_x_10540:
[----:B------:R-:W5:Y:S01]  /*1cd70*/  LDL.LU R0, [R1+0x48] ;  /* 0x0000480001007983 */ /* 0x000f620000300800 */
[----:B------:R-:W-:Y:S01]  /*1cd80*/  BSSY B0, `(.L_x_10657) ;  /* 0x000000b000007945 */ /* 0x000fe20003800000 */
[----:B--2---:R-:W2:Y:S01]  /*1cd90*/  S2R R5, SR_CgaCtaId ;  /* 0x0000000000057919 */ /* 0x004ea20000008800 */
[----:B-----5:R-:W-:-:S05]  /*1cda0*/  VIADD R0, R0, 0x1 ;  /* 0x0000000100007836 */ /* 0x020fca0000000000 */
[----:B------:R-:W-:-:S04]  /*1cdb0*/  LEA.HI R2, R0, R0, RZ, 0x1 ;  /* 0x0000000000027211 */ /* 0x000fc800078f08ff */
[----:B0-----:R-:W-:Y:S02]  /*1cdc0*/  LOP3.LUT R3, R2, 0xfffffffe, RZ, 0xc0, !PT ;  /* 0xfffffffe02037812 */ /* 0x001fe400078ec0ff */
[----:B------:R-:W-:-:S03]  /*1cdd0*/  MOV R2, 0x400 ;  /* 0x0000040000027802 */ /* 0x000fc60000000f00 */
[----:B------:R-:W-:Y:S01]  /*1cde0*/  IMAD.IADD R0, R0, 0x1, -R3 ;  /* 0x0000000100007824 */ /* 0x000fe200078e0a03 */
[----:B--2---:R-:W-:-:S04]  /*1cdf0*/  LEA R9, R5, R2, 0x18 ;  /* 0x0000000205097211 */ /* 0x004fc800078ec0ff */
[----:B------:R-:W-:-:S04]  /*1ce00*/  SHF.L.U32 R0, R0, 0x1f, RZ ;  /* 0x0000001f00007819 */ /* 0x000fc800000006ff */
[----:B------:R-:W0:Y:S02]  /*1ce10*/  SYNCS.PHASECHK.TRANS64.TRYWAIT P0, [R9+URZ+0x19c20], R0 ;  /* 0x019c2000090075a7 */ /* 0x000e24000800017f */
[----:B0-----:R-:W-:Y:S05]  /*1ce20*/  @!P0 BRA `(.L_x_10658) ;  /* 0x0000001c00a08947 */ /* 0x001fea0003800000 */
.L_x_10745:
[----:B------:R-:W-:Y:S05]  /*1ce30*/  BSYNC B0 ;  /* 0x0000000000007941 */ /* 0x000fea0003800000 */
.L_x_10657:
[----:B------:R-:W-:-:S03]  /*1ce40*/  UMOV UR4, 0xffffffff ;  /* 0xffffffff00047882 */ /* 0x000fc60000000000 */
[----:B------:R-:W-:Y:S05]  /*1ce50*/  BRA.DIV UR4, `(.L_x_10659) ;  /* 0x0000001e04a87947 */ /* 0x000fea000b800000 */
[----:B0-----:R-:W0:Y:S02]  /*1ce60*/  S2R R0, SR_TID.X ;  /* 0x0000000000007919 */ /* 0x001e240000002100 */
[----:B0-----:R-:W-:-:S04]  /*1ce70*/  SHF.R.U32.HI R0, RZ, 0x5, R0 ;  /* 0x00000005ff007819 */ /* 0x001fc80000011600 */
[----:B------:R-:W-:-:S05]  /*1ce80*/  LOP3.LUT R0, R0, 0x3, RZ, 0xc0, !PT ;  /* 0x0000000300007812 */ /* 0x000fca00078ec0ff */
[----:B------:R0:W2:Y:S02]  /*1ce90*/  SHFL.IDX PT, R14, R0, RZ, 0x1f ;  /* 0x00001fff000e7589 */ /* 0x0000a400000e0000 */
.L_x_10748:
[----:B--2---:R-:W-:-:S13]  /*1cea0*/  ISETP.NE.AND P0, PT, R14, RZ, PT ;  /* 0x000000ff0e00720c */ /* 0x004fda0003f05270 */
[----:B------:R-:W-:Y:S05]  /*1ceb0*/  @P0 BRA `(.L_x_10401) ;  /* 0x0000000000a40947 */ /* 0x000fea0003800000 */
[----:B------:R-:W-:-:S03]  /*1cec0*/  UMOV UR4, 0xffffffff ;  /* 0xffffffff00047882 */ /* 0x000fc60000000000 */
[----:B------:R-:W-:Y:S05]  /*1ced0*/  BRA.DIV UR4, `(.L_x_10660) ;  /* 0x0000001e04bc7947 */ /* 0x000fea000b800000 */
[----:B------:R-:W-:-:S13]  /*1cee0*/  ELECT P6, URZ, PT ;  /* 0x00000000003f782f */ /* 0x000fda00038c0000 */
.L_x_10751:
[----:B------:R-:W-:Y:S05]  /*1cef0*/  @!P6 BRA `(.L_x_10401) ;  /* 0x000000000094e947 */ /* 0x000fea0003800000 */
[----:B------:R-:W-:-:S06]  /*1cf00*/  ULOP3.LUT UR4, UR37, 0x2, URZ, 0xfc, !UPT ;  /* 0x0000000225047892 */ /* 0x000fcc000f8efc3f */
[----:B0-----:R-:W-:-:S05]  /*1cf10*/  IMAD.U32 R0, RZ, RZ, UR4 ;  /* 0x00000004ff007e24 */ /* 0x001fca000f8e00ff */
[----:B------:R-:W-:-:S13]  /*1cf20*/  ISETP.NE.AND P0, PT, R0, 0x3, PT ;  /* 0x000000030000780c */ /* 0x000fda0003f05270 */
[----:B------:R-:W-:Y:S05]  /*1cf30*/  @!P0 BRA `(.L_x_10661) ;  /* 0x0000000000048947 */ /* 0x000fea0003800000 */
[----:B------:R-:W-:Y:S01]  /*1cf40*/  BPT.TRAP 0x1 ;  /* 0x000000040000795c */ /* 0x000fe20000300000 */
.L_x_10661:
[----:B------:R-:W-:Y:S01]  /*1cf50*/  VIADD R3, R9, 0x19c40 ;  /* 0x00019c4009037836 */ /* 0x000fe20000000000 */
[----:B------:R-:W-:Y:S01]  /*1cf60*/  SHF.L.U32 R2, R28, 0x1f, RZ ;  /* 0x0000001f1c027819 */ /* 0x000fe200000006ff */
[C---:B------:R-:W-:Y:S02]  /*1cf70*/  VIADD R0, R24.reuse, 0x1 ;  /* 0x0000000118007836 */ /* 0x040fe40000000000 */
[----:B---3--:R-:W-:-:S03]  /*1cf80*/  IMAD R7, R24, 0x8, R3 ;  /* 0x0000000818077824 */ /* 0x008fc600078e0203 */
        /* <DEDUP_REMOVED lines=8> */
.L_x_10752:
[----:B------:R-:W2:Y:S02]  /*1d010*/  SYNCS.PHASECHK.TRANS64.TRYWAIT P1, [R3+URZ], R0 ;  /* 0x00000000030075a7 */ /* 0x000ea4000802017f */
[----:B--2---:R-:W-:Y:S05]  /*1d020*/  @!P1 BRA `(.L_x_10663) ;  /* 0x0000001c009c9947 */ /* 0x004fea0003800000 */
.L_x_10753:
[----:B------:R-:W-:Y:S05]  /*1d030*/  @!P0 BRA `(.L_x_10664) ;  /* 0x0000000000048947 */ /* 0x000fea0003800000 */
[----:B------:R-:W-:Y:S01]  /*1d040*/  BPT.TRAP 0x1 ;  /* 0x000000040000795c */ /* 0x000fe20000300000 */
.L_x_10664:
[----:B--2---:R-:W-:-:S04]  /*1d050*/  IMAD R3, R24, 0x8, R9 ;  /* 0x0000000818037824 */ /* 0x004fc800078e0209 */
[----:B------:R-:W2:Y:S02]  /*1d060*/  SYNCS.PHASECHK.TRANS64.TRYWAIT P1, [R3+URZ+0x19c60], R2 ;  /* 0x019c6002030075a7 */ /* 0x000ea4000802017f */
[----:B--2---:R-:W-:Y:S05]  /*1d070*/  @!P1 BRA `(.L_x_10665) ;  /* 0x0000001c009c9947 */ /* 0x004fea0003800000 */
.L_x_10754:
[----:B------:R-:W-:Y:S05]  /*1d080*/  @!P0 BRA `(.L_x_10666) ;  /* 0x0000000000048947 */ /* 0x000fea0003800000 */
[----:B------:R-:W-:Y:S01]  /*1d090*/  BPT.TRAP 0x1 ;  /* 0x000000040000795c */ /* 0x000fe20000300000 */
.L_x_10666:
[----:B------:R-:W-:-:S04]  /*1d0a0*/  IMAD R5, R4, 0x8, R9 ;  /* 0x0000000804057824 */ /* 0x000fc800078e0209 */
[----:B------:R-:W3:Y:S02]  /*1d0b0*/  SYNCS.PHASECHK.TRANS64.TRYWAIT P1, [R5+URZ+0x19c60], R0 ;  /* 0x019c6000050075a7 */ /* 0x000ee4000802017f */
[----:B---3--:R-:W-:Y:S05]  /*1d0c0*/  @!P1 BRA `(.L_x_10667) ;  /* 0x0000001c009c9947 */ /* 0x008fea0003800000 */
.L_x_10755:
[----:B------:R-:W-:Y:S05]  /*1d0d0*/  @!P0 BRA `(.L_x_10668) ;  /* 0x0000000000048947 */ /* 0x000fea0003800000 */
[----:B------:R-:W-:Y:S01]  /*1d0e0*/  BPT.TRAP 0x1 ;  /* 0x000000040000795c */ /* 0x000fe20000300000 */
.L_x_10668:
[----:B------:R-:W5:Y:S02]  /*1d0f0*/  SYNCS.PHASECHK.TRANS64.TRYWAIT P0, [R3+URZ+0x19c80], R2 ;  /* 0x019c8002030075a7 */ /* 0x000f64000800017f */
[----:B-----5:R-:W-:Y:S05]  /*1d100*/  @!P0 BRA `(.L_x_10669) ;  /* 0x0000001c00a08947 */ /* 0x020fea0003800000 */
.L_x_10670:
[----:B------:R0:W0:Y:S02]  /*1d110*/  SYNCS.PHASECHK.TRANS64.TRYWAIT P0, [R5+URZ+0x19c80], R0 ;  /* 0x019c8000050075a7 */ /* 0x000024000800017f */
[----:B0-----:R-:W-:Y:S05]  /*1d120*/  @!P0 NANOSLEEP.SYNCS 0x989680 ;  /* 0x009896800000895d */ /* 0x001fea0003900000 */
[----:B------:R-:W0:Y:S02]  /*1d130*/  @!P0 SYNCS.PHASECHK.TRANS64 P0, [R5+URZ+0x19c80], R0 ;  /* 0x019c8000050085a7 */ /* 0x000e24000800007f */
[----:B0-----:R-:W-:Y:S05]  /*1d140*/  @!P0 BRA `(.L_x_10670) ;  /* 0xfffffffc00f08947 */ /* 0x001fea000383ffff */
.L_x_10401:
[----:B------:R-:W-:Y:S05]  /*1d150*/  BSYNC B8 ;  /* 0x0000000000087941 */ /* 0x000fea0003800000 */
.L_x_10398:
[----:B------:R-:W-:Y:S05]  /*1d160*/  EXIT ;  /* 0x000000000000794d */ /* 0x000fea0003800000 */
.L_x_10417:
[----:B0-----:R0:W1:Y:S02]  /*1d170*/  SYNCS.PHASECHK.TRANS64.TRYWAIT P5, [R82+URZ+0x19c90], R85 ;  /* 0x019c9055520075a7 */ /* 0x00106400080a017f */
[----:B-1----:R-:W-:Y:S05]  /*1d180*/  @!P5 NANOSLEEP.SYNCS 0x989680 ;  /* 0x009896800000d95d */ /* 0x002fea0003900000 */
[----:B------:R-:W1:Y:S02]  /*1d190*/  @!P5 SYNCS.PHASECHK.TRANS64 P5, [R82+URZ+0x19c90], R85 ;  /* 0x019c90555200d5a7 */ /* 0x000e6400080a007f */
[----:B-1----:R-:W-:Y:S05]  /*1d1a0*/  @!P5 BRA `(.L_x_10417) ;  /* 0xfffffffc00f0d947 */ /* 0x002fea000383ffff */
[----:B------:R-:W-:Y:S05]  /*1d1b0*/  BRA `(.L_x_10671) ;  /* 0xfffffe5400dc7947 */ /* 0x000fea000383ffff */
.L_x_10433:
[----:B-1----:R1:W2:Y:S02]  /*1d1c0*/  SYNCS.PHASECHK.TRANS64.TRYWAIT P5, [R82+URZ+0x19c90], R85 ;  /* 0x019c9055520075a7 */ /* 0x0022a400080a017f */
[----:B--2---:R-:W-:Y:S05]  /*1d1d0*/  @!P5 NANOSLEEP.SYNCS 0x989680 ;  /* 0x009896800000d95d */ /* 0x004fea0003900000 */
[----:B------:R-:W2:Y:S02]  /*1d1e0*/  @!P5 SYNCS.PHASECHK.TRANS64 P5, [R82+URZ+0x19c90], R85 ;  /* 0x019c90555200d5a7 */ /* 0x000ea400080a007f */
[----:B--2---:R-:W-:Y:S05]  /*1d1f0*/  @!P5 BRA `(.L_x_10433) ;  /* 0xfffffffc00f0d947 */ /* 0x004fea000383ffff */
[----:B------:R-:W-:Y:S05]  /*1d200*/  BRA `(.L_x_10672) ;  /* 0xfffffe6c00f87947 */ /* 0x000fea000383ffff */
.L_x_10442:
[----:B0-----:R0:W1:Y:S02]  /*1d210*/  SYNCS.PHASECHK.TRANS64.TRYWAIT P5, [R82+URZ+0x19c90], R85 ;  /* 0x019c9055520075a7 */ /* 0x00106400080a017f */
[----:B-1----:R-:W-:Y:S05]  /*1d220*/  @!P5 NANOSLEEP.SYNCS 0x989680 ;  /* 0x009896800000d95d */ /* 0x002fea0003900000 */
[----:B------:R-:W1:Y:S02]  /*1d230*/  @!P5 SYNCS.PHASECHK.TRANS64 P5, [R82+URZ+0x19c90], R85 ;  /* 0x019c90555200d5a7 */ /* 0x000e6400080a007f */
[----:B-1----:R-:W-:Y:S05]  /*1d240*/  @!P5 BRA `(.L_x_10442) ;  /* 0xfffffffc00f0d947 */ /* 0x002fea000383ffff */
[----:B------:R-:W-:Y:S05]  /*1d250*/  BRA `(.L_x_10673) ;  /* 0xfffffe90003c7947 */ /* 0x000fea000383ffff */
.L_x_10446:
[----:B--2---:R2:W3:Y:S02]  /*1d260*/  SYNCS.PHASECHK.TRANS64.TRYWAIT P5, [R82+URZ+0x19cb0], R85 ;  /* 0x019cb055520075a7 */ /* 0x0044e400080a017f */
[----:B---3--:R-:W-:Y:S05]  /*1d270*/  @!P5 NANOSLEEP.SYNCS 0x989680 ;  /* 0x009896800000d95d */ /* 0x008fea0003900000 */
[----:B------:R-:W3:Y:S02]  /*1d280*/  @!P5 SYNCS.PHASECHK.TRANS64 P5, [R82+URZ+0x19cb0], R85 ;  /* 0x019cb0555200d5a7 */ /* 0x000ee400080a007f */
[----:B---3--:R-:W-:Y:S05]  /*1d290*/  @!P5 BRA `(.L_x_10446) ;  /* 0xfffffffc00f0d947 */ /* 0x008fea000383ffff */
[----:B------:R-:W-:Y:S05]  /*1d2a0*/  BRA `(.L_x_10674) ;  /* 0xfffffe9000ac7947 */ /* 0x000fea000383ffff */
.L_x_10464:
[----:B------:R-:W-:Y:S01]  /*1d2b0*/  BSSY B1, `(.L_x_10675) ;  /* 0x0000007000017945 */ /* 0x000fe20003800000 */
[----:B------:R-:W-:Y:S02]  /*1d2c0*/  IMAD.MOV.U32 R12, RZ, RZ, RZ ;  /* 0x000000ffff0c7224 */ /* 0x000fe400078e00ff */
[----:B------:R-:W-:Y:S02]  /*1d2d0*/  IMAD.MOV.U32 R11, RZ, RZ, 0x1e1f ;  /* 0x00001e1fff0b7424 */ /* 0x000fe400078e00ff */
[----:B------:R-:W-:-:S07]  /*1d2e0*/  IMAD.MOV.U32 R15, RZ, RZ, -0x1 ;  /* 0xffffffffff0f7424 */ /* 0x000fce00078e00ff */
[----:B------:R-:W-:Y:S05]  /*1d2f0*/  WARPSYNC.COLLECTIVE R15, `(.L_x_10676) ;  /* 0x000000000f087348 */ /* 0x000fea0003c00000 */
[----:B------:R0:W1:Y:S02]  /*1d300*/  SHFL.IDX P6, R14, R13, R12, R11 ;  /* 0x0000000c0d0e7389 */ /* 0x00006400000c000b */
[----:B01----:R-:W-:Y:S01]  /*1d310*/  ENDCOLLECTIVE ;  /* 0x000000000000791b */ /* 0x003fe20003800000 */
.L_x_10676:
[----:B------:R-:W-:Y:S05]  /*1d320*/  BSYNC B1 ;  /* 0x0000000000017941 */ /* 0x000fea0003800000 */
.L_x_10675:
        /* <DEDUP_REMOVED lines=8> */
.L_x_10677:
[----:B------:R-:W-:Y:S02]  /*1d3b0*/  IMAD.MOV.U32 R13, RZ, RZ, R4 ;  /* 0x000000ffff0d7224 */ /* 0x000fe400078e0004 */
[----:B------:R-:W-:-:S07]  /*1d3c0*/  IMAD.MOV.U32 R3, RZ, RZ, R14 ;  /* 0x000000ffff037224 */ /* 0x000fce00078e000e */
[----:B------:R-:W-:Y:S05]  /*1d3d0*/  WARPSYNC.COLLECTIVE R15, `(.L_x_10678) ;  /* 0x000000000f087348 */ /* 0x000fea0003c00000 */
[----:B------:R0:W1:Y:S02]  /*1d3e0*/  SHFL.IDX P6, R14, R13, R12, R11 ;  /* 0x0000000c0d0e7389 */ /* 0x00006400000c000b */
[----:B01----:R-:W-:Y:S01]  /*1d3f0*/  ENDCOLLECTIVE ;  /* 0x000000000000791b */ /* 0x003fe20003800000 */
.L_x_10678:
[----:B------:R-:W-:Y:S02]  /*1d400*/  IMAD.MOV.U32 R13, RZ, RZ, R5 ;  /* 0x000000ffff0d7224 */ /* 0x000fe400078e0005 */
[----:B------:R-:W-:-:S07]  /*1d410*/  IMAD.MOV.U32 R4, RZ, RZ, R14 ;  /* 0x000000ffff047224 */ /* 0x000fce00078e000e */
[----:B------:R-:W-:Y:S05]  /*1d420*/  WARPSYNC.COLLECTIVE R15, `(.L_x_10679) ;  /* 0x000000000f087348 */ /* 0x000fea0003c00000 */
[----:B------:R0:W1:Y:S02]  /*1d430*/  SHFL.IDX P6, R14, R13, R12, R11 ;  /* 0x0000000c0d0e7389 */ /* 0x00006400000c000b */
[----:B01----:R-:W-:Y:S01]  /*1d440*/  ENDCOLLECTIVE ;  /* 0x000000000000791b */ /* 0x003fe20003800000 */
.L_x_10679:
[----:B------:R-:W-:Y:S05]  /*1d450*/  BRA `(.L_x_10680) ;  /* 0xfffffea000407947 */ /* 0x000fea000383ffff */
.L_x_10468:
[----:B-1----:R1:W2:Y:S02]  /*1d460*/  SYNCS.PHASECHK.TRANS64.TRYWAIT P0, [R16+URZ+0x19c00], R5 ;  /* 0x019c0005100075a7 */ /* 0x0022a4000800017f */
[----:B--2---:R-:W-:Y:S05]  /*1d470*/  @!P0 NANOSLEEP.SYNCS 0x989680 ;  /* 0x009896800000895d */ /* 0x004fea0003900000 */
[----:B------:R-:W2:Y:S02]  /*1d480*/  @!P0 SYNCS.PHASECHK.TRANS64 P0, [R16+URZ+0x19c00], R5 ;  /* 0x019c0005100085a7 */ /* 0x000ea4000800007f */
[----:B--2---:R-:W-:Y:S05]  /*1d490*/  @!P0 BRA `(.L_x_10468) ;  /* 0xfffffffc00f08947 */ /* 0x004fea000383ffff */
[----:B------:R-:W-:Y:S05]  /*1d4a0*/  BRA `(.L_x_10681) ;  /* 0xfffffea400107947 */ /* 0x000fea000383ffff */
.L_x_10474:
[----:B------:R-:W-:Y:S01]  /*1d4b0*/  BSSY B1, `(.L_x_10682) ;  /* 0x0000007000017945 */ /* 0x000fe20003800000 */
[----:B------:R-:W-:Y:S02]  /*1d4c0*/  IMAD.MOV.U32 R12, RZ, RZ, RZ ;  /* 0x000000ffff0c7224 */ /* 0x000fe400078e00ff */
[----:B------:R-:W-:Y:S02]  /*1d4d0*/  IMAD.MOV.U32 R11, RZ, RZ, 0x1e1f ;  /* 0x00001e1fff0b7424 */ /* 0x000fe400078e00ff */
[----:B------:R-:W-:-:S07]  /*1d4e0*/  IMAD.MOV.U32 R15, RZ, RZ, -0x1 ;  /* 0xffffffffff0f7424 */ /* 0x000fce00078e00ff */
[----:B------:R-:W-:Y:S05]  /*1d4f0*/  WARPSYNC.COLLECTIVE R15, `(.L_x_10683) ;  /* 0x000000000f087348 */ /* 0x000fea0003c00000 */
[----:B------:R0:W1:Y:S02]  /*1d500*/  SHFL.IDX P6, R14, R13, R12, R11 ;  /* 0x0000000c0d0e7389 */ /* 0x00006400000c000b */
[----:B01----:R-:W-:Y:S01]  /*1d510*/  ENDCOLLECTIVE ;  /* 0x000000000000791b */ /* 0x003fe20003800000 */
.L_x_10683:
[----:B------:R-:W-:Y:S05]  /*1d520*/  BSYNC B1 ;  /* 0x0000000000017941 */ /* 0x000fea0003800000 */
.L_x_10682:
        /* <DEDUP_REMOVED lines=8> */
.L_x_10684:
[----:B------:R-:W-:Y:S02]  /*1d5b0*/  IMAD.MOV.U32 R13, RZ, RZ, R20 ;  /* 0x000000ffff0d7224 */ /* 0x000fe400078e0014 */
[----:B------:R-:W-:-:S07]  /*1d5c0*/  IMAD.MOV.U32 R3, RZ, RZ, R14 ;  /* 0x000000ffff037224 */ /* 0x000fce00078e000e */
[----:B------:R-:W-:Y:S05]  /*1d5d0*/  WARPSYNC.COLLECTIVE R15, `(.L_x_10685) ;  /* 0x000000000f087348 */ /* 0x000fea0003c00000 */
[----:B------:R0:W1:Y:S02]  /*1d5e0*/  SHFL.IDX P6, R14, R13, R12, R11 ;  /* 0x0000000c0d0e7389 */ /* 0x00006400000c000b */
[----:B01----:R-:W-:Y:S01]  /*1d5f0*/  ENDCOLLECTIVE ;  /* 0x000000000000791b */ /* 0x003fe20003800000 */
.L_x_10685:
[----:B------:R-:W-:Y:S02]  /*1d600*/  IMAD.MOV.U32 R13, RZ, RZ, R21 ;  /* 0x000000ffff0d7224 */ /* 0x000fe400078e0015 */
[----:B------:R-:W-:-:S07]  /*1d610*/  IMAD.MOV.U32 R20, RZ, RZ, R14 ;  /* 0x000000ffff147224 */ /* 0x000fce00078e000e */
[----:B------:R-:W-:Y:S05]  /*1d620*/  WARPSYNC.COLLECTIVE R15, `(.L_x_10686) ;  /* 0x000000000f087348 */ /* 0x000fea0003c00000 */
[----:B------:R0:W1:Y:S02]  /*1d630*/  SHFL.IDX P6, R14, R13, R12, R11 ;  /* 0x0000000c0d0e7389 */ /* 0x00006400000c000b */
[----:B01----:R-:W-:Y:S01]  /*1d640*/  ENDCOLLECTIVE ;  /* 0x000000000000791b */ /* 0x003fe20003800000 */
.L_x_10686:
[----:B------:R-:W-:Y:S01]  /*1d650*/  IMAD.MOV.U32 R21, RZ, RZ, R14 ;  /* 0x000000ffff157224 */ /* 0x000fe200078e000e */
[----:B------:R-:W-:Y:S06]  /*1d660*/  BRA `(.L_x_10687) ;  /* 0xfffffeb800f87947 */ /* 0x000fec000383ffff */
.L_x_10478:
[----:B-1----:R1:W2:Y:S02]  /*1d670*/  SYNCS.PHASECHK.TRANS64.TRYWAIT P0, [R16+URZ+0x19c00], R39 ;  /* 0x019c0027100075a7 */ /* 0x0022a4000800017f */
[----:B--2---:R-:W-:Y:S05]  /*1d680*/  @!P0 NANOSLEEP.SYNCS 0x989680 ;  /* 0x009896800000895d */ /* 0x004fea0003900000 */
[----:B------:R-:W2:Y:S02]  /*1d690*/  @!P0 SYNCS.PHASECHK.TRANS64 P0, [R16+URZ+0x19c00], R39 ;  /* 0x019c0027100085a7 */ /* 0x000ea4000800007f */
[----:B--2---:R-:W-:Y:S05]  /*1d6a0*/  @!P0 BRA `(.L_x_10478) ;  /* 0xfffffffc00f08947 */ /* 0x004fea000383ffff */
[----:B------:R-:W-:Y:S05]  /*1d6b0*/  BRA `(.L_x_10688) ;  /* 0xfffffebc00bc7947 */ /* 0x000fea000383ffff */
.L_x_10484:
[----:B-1----:R1:W2:Y:S02]  /*1d6c0*/  SYNCS.PHASECHK.TRANS64.TRYWAIT P0, [R0+URZ+0x19c30], R3 ;  /* 0x019c3003000075a7 */ /* 0x0022a4000800017f */
[----:B--2---:R-:W-:Y:S05]  /*1d6d0*/  @!P0 NANOSLEEP.SYNCS 0x989680 ;  /* 0x009896800000895d */ /* 0x004fea0003900000 */
[----:B------:R-:W2:Y:S02]  /*1d6e0*/  @!P0 SYNCS.PHASECHK.TRANS64 P0, [R0+URZ+0x19c30], R3 ;  /* 0x019c3003000085a7 */ /* 0x000ea4000800007f */
[----:B--2---:R-:W-:Y:S05]  /*1d6f0*/  @!P0 BRA `(.L_x_10484) ;  /* 0xfffffffc00f08947 */ /* 0x004fea000383ffff */
[----:B------:R-:W-:Y:S05]  /*1d700*/  BRA `(.L_x_10483) ;  /* 0xfffffee000187947 */ /* 0x000fea000383ffff */
.L_x_10491:
[----:B-1----:R1:W2:Y:S02]  /*1d710*/  SYNCS.PHASECHK.TRANS64.TRYWAIT P2, [R15+URZ+0x19c30], R12 ;  /* 0x019c300c0f0075a7 */ /* 0x0022a4000804017f */
[----:B--2---:R-:W-:Y:S05]  /*1d720*/  @!P2 NANOSLEEP.SYNCS 0x989680 ;  /* 0x009896800000a95d */ /* 0x004fea0003900000 */
[----:B------:R-:W2:Y:S02]  /*1d730*/  @!P2 SYNCS.PHASECHK.TRANS64 P2, [R15+URZ+0x19c30], R12 ;  /* 0x019c300c0f00a5a7 */ /* 0x000ea4000804007f */
[----:B--2---:R-:W-:Y:S05]  /*1d740*/  @!P2 BRA `(.L_x_10491) ;  /* 0xfffffffc00f0a947 */ /* 0x004fea000383ffff */
[----:B------:R-:W-:Y:S05]  /*1d750*/  BRA `(.L_x_10490) ;  /* 0xffffff0800bc7947 */ /* 0x000fea000383ffff */
.L_x_10496:
[----:B-1----:R1:W2:Y:S02]  /*1d760*/  SYNCS.PHASECHK.TRANS64.TRYWAIT P2, [R20+URZ+0x19c50], R9 ;  /* 0x019c5009140075a7 */ /* 0x0022a4000804017f */
[----:B--2---:R-:W-:Y:S05]  /*1d770*/  @!P2 NANOSLEEP.SYNCS 0x989680 ;  /* 0x009896800000a95d */ /* 0x004fea0003900000 */
[----:B------:R-:W2:Y:S02]  /*1d780*/  @!P2 SYNCS.PHASECHK.TRANS64 P2, [R20+URZ+0x19c50], R9 ;  /* 0x019c50091400a5a7 */ /* 0x000ea4000804007f */
[----:B--2---:R-:W-:Y:S05]  /*1d790*/  @!P2 BRA `(.L_x_10496) ;  /* 0xfffffffc00f0a947 */ /* 0x004fea000383ffff */
[----:B------:R-:W-:Y:S05]  /*1d7a0*/  BRA `(.L_x_10495) ;  /* 0xffffff0c003c7947 */ /* 0x000fea000383ffff */
.L_x_10505:
[----:B-1----:R1:W2:Y:S02]  /*1d7b0*/  SYNCS.PHASECHK.TRANS64.TRYWAIT P0, [R10+URZ+0x19c30], R11 ;  /* 0x019c300b0a0075a7 */ /* 0x0022a4000800017f */
[----:B--2---:R-:W-:Y:S05]  /*1d7c0*/  @!P0 NANOSLEEP.SYNCS 0x989680 ;  /* 0x009896800000895d */ /* 0x004fea0003900000 */
[----:B------:R-:W2:Y:S02]  /*1d7d0*/  @!P0 SYNCS.PHASECHK.TRANS64 P0, [R10+URZ+0x19c30], R11 ;  /* 0x019c300b0a0085a7 */ /* 0x000ea4000800007f */
[----:B--2---:R-:W-:Y:S05]  /*1d7e0*/  @!P0 BRA `(.L_x_10505) ;  /* 0xfffffffc00f08947 */ /* 0x004fea000383ffff */
[----:B------:R-:W-:Y:S05]  /*1d7f0*/  BRA `(.L_x_10504) ;  /* 0xffffff38006c7947 */ /* 0x000fea000383ffff */
.L_x_10510:
[----:B-1----:R1:W2:Y:S02]  /*1d800*/  SYNCS.PHASECHK.TRANS64.TRYWAIT P0, [R15+URZ+0x19c50], R9 ;  /* 0x019c50090f0075a7 */ /* 0x0022a4000800017f */
[----:B--2---:R-:W-:Y:S05]  /*1d810*/  @!P0 NANOSLEEP.SYNCS 0x989680 ;  /* 0x009896800000895d */ /* 0x004fea0003900000 */
[----:B------:R-:W2:Y:S02]  /*1d820*/  @!P0 SYNCS.PHASECHK.TRANS64 P0, [R15+URZ+0x19c50], R9 ;  /* 0x019c50090f0085a7 */ /* 0x000ea4000800007f */
[----:B--2---:R-:W-:Y:S05]  /*1d830*/  @!P0 BRA `(.L_x_10510) ;  /* 0xfffffffc00f08947 */ /* 0x004fea000383ffff */
[----:B------:R-:W-:Y:S05]  /*1d840*/  BRA `(.L_x_10509) ;  /* 0xffffff3800ec7947 */ /* 0x000fea000383ffff */
.L_x_10517:
[----:B--2---:R2:W3:Y:S02]  /*1d850*/  SYNCS.PHASECHK.TRANS64.TRYWAIT P0, [R10+URZ+0x19c50], R5 ;  /* 0x019c50050a0075a7 */ /* 0x0044e4000800017f */
[----:B---3--:R-:W-:Y:S05]  /*1d860*/  @!P0 NANOSLEEP.SYNCS 0x989680 ;  /* 0x009896800000895d */ /* 0x008fea0003900000 */
[----:B------:R-:W3:Y:S02]  /*1d870*/  @!P0 SYNCS.PHASECHK.TRANS64 P0, [R10+URZ+0x19c50], R5 ;  /* 0x019c50050a0085a7 */ /* 0x000ee4000800007f */
[----:B---3--:R-:W-:Y:S05]  /*1d880*/  @!P0 BRA `(.L_x_10517) ;  /* 0xfffffffc00f08947 */ /* 0x008fea000383ffff */
[----:B------:R-:W-:Y:S05]  /*1d890*/  BRA `(.L_x_10516) ;  /* 0xffffff5c00787947 */ /* 0x000fea000383ffff */
.L_x_10546:
[----:B------:R-:W2:Y:S01]  /*1d8a0*/  S2R R8, SR_TID.X ;  /* 0x0000000000087919 */ /* 0x000ea20000002100 */
[----:B------:R-:W-:Y:S01]  /*1d8b0*/  BSSY B1, `(.L_x_10689) ;  /* 0x000000a000017945 */ /* 0x000fe20003800000 */
[----:B------:R-:W-:Y:S02]  /*1d8c0*/  IMAD.MOV.U32 R12, RZ, RZ, RZ ;  /* 0x000000ffff0c7224 */ /* 0x000fe400078e00ff */
[----:B-1----:R-:W-:Y:S02]  /*1d8d0*/  IMAD.MOV.U32 R11, RZ, RZ, 0x1f ;  /* 0x0000001fff0b7424 */ /* 0x002fe400078e00ff */
[----:B------:R-:W-:Y:S01]  /*1d8e0*/  IMAD.MOV.U32 R15, RZ, RZ, -0x1 ;  /* 0xffffffffff0f7424 */ /* 0x000fe200078e00ff */
[----:B--2---:R-:W-:-:S04]  /*1d8f0*/  SHF.R.U32.HI R8, RZ, 0x5, R8 ;  /* 0x00000005ff087819 */ /* 0x004fc80000011608 */
[----:B------:R-:W-:-:S04]  /*1d900*/  LOP3.LUT R8, R8, 0x3, RZ, 0xc0, !PT ;  /* 0x0000000308087812 */ /* 0x000fc800078ec0ff */
[----:B------:R-:W-:-:S07]  /*1d910*/  MOV R13, R8 ;  /* 0x00000008000d7202 */ /* 0x000fce0000000f00 */
[----:B0-----:R-:W-:Y:S05]  /*1d920*/  WARPSYNC.COLLECTIVE R15, `(.L_x_10690) ;  /* 0x000000000f087348 */ /* 0x001fea0003c00000 */
[----:B0-----:R0:W1:Y:S02]  /*1d930*/  SHFL.IDX P6, R14, R13, R12, R11 ;  /* 0x0000000c0d0e7389 */ /* 0x00106400000c000b */
[----:B01----:R-:W-:Y:S01]  /*1d940*/  ENDCOLLECTIVE ;  /* 0x000000000000791b */ /* 0x003fe20003800000 */
.L_x_10690:
[----:B------:R-:W-:Y:S05]  /*1d950*/  BSYNC B1 ;  /* 0x0000000000017941 */ /* 0x000fea0003800000 */
.L_x_10689:
[----:B------:R-:W-:Y:S05]  /*1d960*/  BRA `(.L_x_10691) ;  /* 0xffffff9c00f07947 */ /* 0x000fea000383ffff */
.L_x_10548:
[----:B------:R-:W-:Y:S01]  /*1d970*/  BSSY B1, `(.L_x_10692) ;  /* 0x0000006000017945 */ /* 0x000fe20003800000 */
[----:B------:R-:W-:-:S07]  /*1d980*/  IMAD.MOV.U32 R15, RZ, RZ, -0x1 ;  /* 0xffffffffff0f7424 */ /* 0x000fce00078e00ff */
[----:B01----:R-:W-:Y:S05]  /*1d990*/  WARPSYNC.COLLECTIVE R15, `(.L_x_10693) ;  /* 0x000000000f0c7348 */ /* 0x003fea0003c00000 */
[----:B------:R-:W-:Y:S02]  /*1d9a0*/  ELECT P6, UR62, PT ;  /* 0x00000000003e782f */ /* 0x000fe400038c0000 */
[----:B------:R-:W-:Y:S01]  /*1d9b0*/  MOV R14, UR62 ;  /* 0x0000003e000e7c02 */ /* 0x000fe20008000f00 */
[----:B01----:R-:W-:Y:S10]  /*1d9c0*/  ENDCOLLECTIVE ;  /* 0x000000000000791b */ /* 0x003ff40003800000 */
.L_x_10693:
[----:B------:R-:W-:Y:S05]  /*1d9d0*/  BSYNC B1 ;  /* 0x0000000000017941 */ /* 0x000fea0003800000 */
.L_x_10692:
[----:B------:R-:W-:Y:S05]  /*1d9e0*/  BRA `(.L_x_10547) ;  /* 0xffffff9c00e87947 */ /* 0x000fea000383ffff */
.L_x_10550:
[----:B0-----:R0:W2:Y:S02]  /*1d9f0*/  SYNCS.PHASECHK.TRANS64.TRYWAIT P0, [R22+URZ+0x19c20], R5 ;  /* 0x019c2005160075a7 */ /* 0x0010a4000800017f */
[----:B--2---:R-:W-:Y:S05]  /*1da00*/  @!P0 NANOSLEEP.SYNCS 0x989680 ;  /* 0x009896800000895d */ /* 0x004fea0003900000 */
[----:B------:R-:W2:Y:S02]  /*1da10*/  @!P0 SYNCS.PHASECHK.TRANS64 P0, [R22+URZ+0x19c20], R5 ;  /* 0x019c2005160085a7 */ /* 0x000ea4000800007f */
[----:B--2---:R-:W-:Y:S05]  /*1da20*/  @!P0 BRA `(.L_x_10550) ;  /* 0xfffffffc00f08947 */ /* 0x004fea000383ffff */
[----:B------:R-:W-:Y:S05]  /*1da30*/  BRA `(.L_x_10694) ;  /* 0xffffff9c00f87947 */ /* 0x000fea000383ffff */
.L_x_10554:
[----:B--2---:R2:W3:Y:S02]  /*1da40*/  SYNCS.PHASECHK.TRANS64.TRYWAIT P0, [R8+URZ+0x19ca0], R10 ;  /* 0x019ca00a080075a7 */ /* 0x0044e4000800017f */
[----:B---3--:R-:W-:Y:S05]  /*1da50*/  @!P0 NANOSLEEP.SYNCS 0x989680 ;  /* 0x009896800000895d */ /* 0x008fea0003900000 */
[----:B------:R-:W3:Y:S02]  /*1da60*/  @!P0 SYNCS.PHASECHK.TRANS64 P0, [R8+URZ+0x19ca0], R10 ;  /* 0x019ca00a080085a7 */ /* 0x000ee4000800007f */
[----:B---3--:R-:W-:Y:S05]  /*1da70*/  @!P0 BRA `(.L_x_10554) ;  /* 0xfffffffc00f08947 */ /* 0x008fea000383ffff */
[----:B------:R-:W-:Y:S05]  /*1da80*/  BRA `(.L_x_10695) ;  /* 0xffffffa000147947 */ /* 0x000fea000383ffff */
.L_x_10561:
[----:B0-----:R0:W3:Y:S02]  /*1da90*/  SYNCS.PHASECHK.TRANS64.TRYWAIT P0, [R8+URZ+0x19cc0], R10 ;  /* 0x019cc00a080075a7 */ /* 0x0010e4000800017f */
[----:B---3--:R-:W-:Y:S05]  /*1daa0*/  @!P0 NANOSLEEP.SYNCS 0x989680 ;  /* 0x009896800000895d */ /* 0x008fea0003900000 */
[----:B------:R-:W3:Y:S02]  /*1dab0*/  @!P0 SYNCS.PHASECHK.TRANS64 P0, [R8+URZ+0x19cc0], R10 ;  /* 0x019cc00a080085a7 */ /* 0x000ee4000800007f */
[----:B---3--:R-:W-:Y:S05]  /*1dac0*/  @!P0 BRA `(.L_x_10561) ;  /* 0xfffffffc00f08947 */ /* 0x008fea000383ffff */
[----:B------:R-:W-:Y:S05]  /*1dad0*/  BRA `(.L_x_10696) ;  /* 0xffffffa400107947 */ /* 0x000fea000383ffff */
.L_x_10570:
[----:B0-----:R0:W2:Y:S02]  /*1dae0*/  SYNCS.PHASECHK.TRANS64.TRYWAIT P1, [R8+URZ+0x19ca0], R7 ;  /* 0x019ca007080075a7 */ /* 0x0010a4000802017f */
[----:B--2---:R-:W-:Y:S05]  /*1daf0*/  @!P1 NANOSLEEP.SYNCS 0x989680 ;  /* 0x009896800000995d */ /* 0x004fea0003900000 */
[----:B------:R-:W2:Y:S02]  /*1db00*/  @!P1 SYNCS.PHASECHK.TRANS64 P1, [R8+URZ+0x19ca0], R7 ;  /* 0x019ca007080095a7 */ /* 0x000ea4000802007f */
[----:B--2---:R-:W-:Y:S05]  /*1db10*/  @!P1 BRA `(.L_x_10570) ;  /* 0xfffffffc00f09947 */ /* 0x004fea000383ffff */
[----:B------:R-:W-:Y:S05]  /*1db20*/  BRA `(.L_x_10697) ;  /* 0xffffffa800507947 */ /* 0x000fea000383ffff */
.L_x_10577:
[----:B--2---:R2:W3:Y:S02]  /*1db30*/  SYNCS.PHASECHK.TRANS64.TRYWAIT P1, [R8+URZ+0x19cc0], R7 ;  /* 0x019cc007080075a7 */ /* 0x0044e4000802017f */
[----:B---3--:R-:W-:Y:S05]  /*1db40*/  @!P1 NANOSLEEP.SYNCS 0x989680 ;  /* 0x009896800000995d */ /* 0x008fea0003900000 */
[----:B------:R-:W3:Y:S02]  /*1db50*/  @!P1 SYNCS.PHASECHK.TRANS64 P1, [R8+URZ+0x19cc0], R7 ;  /* 0x019cc007080095a7 */ /* 0x000ee4000802007f */
[----:B---3--:R-:W-:Y:S05]  /*1db60*/  @!P1 BRA `(.L_x_10577) ;  /* 0xfffffffc00f09947 */ /* 0x008fea000383ffff */
[----:B------:R-:W-:Y:S05]  /*1db70*/  BRA `(.L_x_10698) ;  /* 0xffffffac00487947 */ /* 0x000fea000383ffff */
.L_x_10594:
[----:B------:R-:W4:Y:S01]  /*1db80*/  S2R R21, SR_TID.X ;  /* 0x0000000000157919 */ /* 0x000f220000002100 */
[----:B------:R-:W-:Y:S01]  /*1db90*/  BSSY B0, `(.L_x_10699) ;  /* 0x000000a000007945 */ /* 0x000fe20003800000 */
[----:B------:R-:W-:Y:S02]  /*1dba0*/  IMAD.MOV.U32 R12, RZ, RZ, RZ ;  /* 0x000000ffff0c7224 */ /* 0x000fe400078e00ff */
[----:B-1----:R-:W-:Y:S02]  /*1dbb0*/  IMAD.MOV.U32 R11, RZ, RZ, 0x1f ;  /* 0x0000001fff0b7424 */ /* 0x002fe400078e00ff */
[----:B------:R-:W-:Y:S01]  /*1dbc0*/  IMAD.MOV.U32 R15, RZ, RZ, -0x1 ;  /* 0xffffffffff0f7424 */ /* 0x000fe200078e00ff */
[----:B----4-:R-:W-:-:S04]  /*1dbd0*/  SHF.R.U32.HI R21, RZ, 0x5, R21 ;  /* 0x00000005ff157819 */ /* 0x010fc80000011615 */
[----:B------:R-:W-:-:S05]  /*1dbe0*/  LOP3.LUT R21, R21, 0x3, RZ, 0xc0, !PT ;  /* 0x0000000315157812 */ /* 0x000fca00078ec0ff */
[----:B------:R-:W-:-:S07]  /*1dbf0*/  IMAD.MOV.U32 R13, RZ, RZ, R21 ;  /* 0x000000ffff0d7224 */ /* 0x000fce00078e0015 */
[----:B0-23--:R-:W-:Y:S05]  /*1dc00*/  WARPSYNC.COLLECTIVE R15, `(.L_x_10700) ;  /* 0x000000000f087348 */ /* 0x00dfea0003c00000 */
[----:B0-----:R0:W1:Y:S02]  /*1dc10*/  SHFL.IDX P6, R14, R13, R12, R11 ;  /* 0x0000000c0d0e7389 */ /* 0x00106400000c000b */
[----:B0123--:R-:W-:Y:S01]  /*1dc20*/  ENDCOLLECTIVE ;  /* 0x000000000000791b */ /* 0x00ffe20003800000 */
.L_x_10700:
[----:B------:R-:W-:Y:S05]  /*1dc30*/  BSYNC B0 ;  /* 0x0000000000007941 */ /* 0x000fea0003800000 */
.L_x_10699:
[----:B------:R-:W-:Y:S05]  /*1dc40*/  BRA `(.L_x_10701) ;  /* 0xffffffb8007c7947 */ /* 0x000fea000383ffff */
.L_x_10596:
[----:B------:R-:W-:Y:S01]  /*1dc50*/  BSSY B0, `(.L_x_10702) ;  /* 0x0000006000007945 */ /* 0x000fe20003800000 */
[----:B------:R-:W-:-:S07]  /*1dc60*/  IMAD.MOV.U32 R15, RZ, RZ, -0x1 ;  /* 0xffffffffff0f7424 */ /* 0x000fce00078e00ff */
[----:B0123--:R-:W-:Y:S05]  /*1dc70*/  WARPSYNC.COLLECTIVE R15, `(.L_x_10703) ;  /* 0x000000000f0c7348 */ /* 0x00ffea0003c00000 */
[----:B------:R-:W-:Y:S02]  /*1dc80*/  ELECT P6, UR62, PT ;  /* 0x00000000003e782f */ /* 0x000fe400038c0000 */
[----:B------:R-:W-:Y:S01]  /*1dc90*/  MOV R14, UR62 ;  /* 0x0000003e000e7c02 */ /* 0x000fe20008000f00 */
[----:B0123--:R-:W-:Y:S10]  /*1dca0*/  ENDCOLLECTIVE ;  /* 0x000000000000791b */ /* 0x00fff40003800000 */
.L_x_10703:
[----:B------:R-:W-:Y:S05]  /*1dcb0*/  BSYNC B0 ;  /* 0x0000000000007941 */ /* 0x000fea0003800000 */
.L_x_10702:
[----:B------:R-:W-:Y:S05]  /*1dcc0*/  BRA `(.L_x_10704) ;  /* 0xffffffb800847947 */ /* 0x000fea000383ffff */
.L_x_10598:
[----:B0-----:R0:W4:Y:S02]  /*1dcd0*/  SYNCS.PHASECHK.TRANS64.TRYWAIT P0, [R4+URZ+0x19c80], R3 ;  /* 0x019c8003040075a7 */ /* 0x001124000800017f */
[----:B----4-:R-:W-:Y:S05]  /*1dce0*/  @!P0 NANOSLEEP.SYNCS 0x989680 ;  /* 0x009896800000895d */ /* 0x010fea0003900000 */
[----:B------:R-:W4:Y:S02]  /*1dcf0*/  @!P0 SYNCS.PHASECHK.TRANS64 P0, [R4+URZ+0x19c80], R3 ;  /* 0x019c8003040085a7 */ /* 0x000f24000800007f */
[----:B----4-:R-:W-:Y:S05]  /*1dd00*/  @!P0 BRA `(.L_x_10598) ;  /* 0xfffffffc00f08947 */ /* 0x010fea000383ffff */
[----:B------:R-:W-:Y:S05]  /*1dd10*/  BRA `(.L_x_10705) ;  /* 0xffffffb800e87947 */ /* 0x000fea000383ffff */
.L_x_10600:
[----:B--2---:R2:W4:Y:S02]  /*1dd20*/  SYNCS.PHASECHK.TRANS64.TRYWAIT P0, [R4+URZ+0x19c40], R3 ;  /* 0x019c4003040075a7 */ /* 0x004524000800017f */
[----:B----4-:R-:W-:Y:S05]  /*1dd30*/  @!P0 NANOSLEEP.SYNCS 0x989680 ;  /* 0x009896800000895d */ /* 0x010fea0003900000 */
[----:B------:R-:W4:Y:S02]  /*1dd40*/  @!P0 SYNCS.PHASECHK.TRANS64 P0, [R4+URZ+0x19c40], R3 ;  /* 0x019c4003040085a7 */ /* 0x000f24000800007f */
[----:B----4-:R-:W-:Y:S05]  /*1dd50*/  @!P0 BRA `(.L_x_10600) ;  /* 0xfffffffc00f08947 */ /* 0x010fea000383ffff */
[----:B------:R-:W-:Y:S05]  /*1dd60*/  BRA `(.L_x_10706) ;  /* 0xffffffbc00647947 */ /* 0x000fea000383ffff */
.L_x_10604:
        /* <DEDUP_REMOVED lines=9> */
.L_x_10707:
[----:B------:R-:W-:Y:S01]  /*1de00*/  ISETP.GE.AND P4, PT, R17, R0, PT ;  /* 0x000000001100720c */ /* 0x000fe20003f86270 */
[----:B------:R-:W-:Y:S02]  /*1de10*/  IMAD.MOV.U32 R13, RZ, RZ, R6 ;  /* 0x000000ffff0d7224 */ /* 0x000fe400078e0006 */
[----:B------:R-:W-:-:S10]  /*1de20*/  IMAD.MOV.U32 R2, RZ, RZ, R14 ;  /* 0x000000ffff027224 */ /* 0x000fd400078e000e */
[----:B------:R-:W-:Y:S05]  /*1de30*/  WARPSYNC.COLLECTIVE R15, `(.L_x_10708) ;  /* 0x000000000f087348 */ /* 0x000fea0003c00000 */
[----:B------:R0:W1:Y:S02]  /*1de40*/  SHFL.IDX P6, R14, R13, R12, R11 ;  /* 0x0000000c0d0e7389 */ /* 0x00006400000c000b */
[----:B01----:R-:W-:Y:S01]  /*1de50*/  ENDCOLLECTIVE ;  /* 0x000000000000791b */ /* 0x003fe20003800000 */
.L_x_10708:
[----:B------:R-:W-:Y:S02]  /*1de60*/  IMAD.MOV.U32 R13, RZ, RZ, R5 ;  /* 0x000000ffff0d7224 */ /* 0x000fe400078e0005 */
[----:B------:R-:W-:Y:S02]  /*1de70*/  IMAD.MOV.U32 R12, RZ, RZ, 0x1 ;  /* 0x00000001ff0c7424 */ /* 0x000fe400078e00ff */
[----:B------:R-:W-:-:S07]  /*1de80*/  IMAD.MOV.U32 R3, RZ, RZ, R14 ;  /* 0x000000ffff037224 */ /* 0x000fce00078e000e */
[----:B------:R-:W-:Y:S05]  /*1de90*/  WARPSYNC.COLLECTIVE R15, `(.L_x_10709) ;  /* 0x000000000f087348 */ /* 0x000fea0003c00000 */
[----:B------:R0:W1:Y:S02]  /*1dea0*/  SHFL.IDX P6, R14, R13, R12, R11 ;  /* 0x0000000c0d0e7389 */ /* 0x00006400000c000b */
[----:B01----:R-:W-:Y:S01]  /*1deb0*/  ENDCOLLECTIVE ;  /* 0x000000000000791b */ /* 0x003fe20003800000 */
.L_x_10709:
[----:B------:R-:W-:-:S05]  /*1dec0*/  @!P4 IADD3 R3, P3, R10, R3, RZ ;  /* 0x000000030a03c210 */ /* 0x000fca0007f7e0ff */
[----:B------:R-:W-:-:S05]  /*1ded0*/  @!P4 IMAD.X R2, RZ, RZ, R2, P3 ;  /* 0x000000ffff02c224 */ /* 0x000fca00018e0602 */
[----:B------:R-:W-:Y:S01]  /*1dee0*/  @!P4 LOP3.LUT R3, R3, R2, RZ, 0x3c, !PT ;  /* 0x000000020303c212 */ /* 0x000fe200078e3cff */
[----:B------:R-:W-:-:S03]  /*1def0*/  IMAD.MOV.U32 R13, RZ, RZ, R6 ;  /* 0x000000ffff0d7224 */ /* 0x000fc600078e0006 */
[----:B------:R-:W-:-:S04]  /*1df00*/  @!P4 LOP3.LUT R2, R3, R2, RZ, 0x3c, !PT ;  /* 0x000000020302c212 */ /* 0x000fc800078e3cff */
[----:B------:R-:W-:Y:S02]  /*1df10*/  @!P4 LOP3.LUT R3, R3, R2, RZ, 0x3c, !PT ;  /* 0x000000020303c212 */ /* 0x000fe400078e3cff */
[----:B------:R-:W-:-:S07]  /*1df20*/  MOV R5, R14 ;  /* 0x0000000e00057202 */ /* 0x000fce0000000f00 */
[----:B------:R-:W-:Y:S05]  /*1df30*/  WARPSYNC.COLLECTIVE R15, `(.L_x_10710) ;  /* 0x000000000f087348 */ /* 0x000fea0003c00000 */
[----:B------:R0:W1:Y:S02]  /*1df40*/  SHFL.IDX P6, R14, R13, R12, R11 ;  /* 0x0000000c0d0e7389 */ /* 0x00006400000c000b */
[----:B01----:R-:W-:Y:S01]  /*1df50*/  ENDCOLLECTIVE ;  /* 0x000000000000791b */ /* 0x003fe20003800000 */
.L_x_10710:
        /* <DEDUP_REMOVED lines=13> */
.L_x_10711:
[----:B------:R-:W-:-:S13]  /*1e030*/  ISETP.GE.AND P4, PT, R3, R0, PT ;  /* 0x000000000300720c */ /* 0x000fda0003f86270 */
[----:B------:R-:W-:Y:S01]  /*1e040*/  @!P4 IADD3 R2, P3, R10, R6, RZ ;  /* 0x000000060a02c210 */ /* 0x000fe20007f7e0ff */
[----:B------:R-:W-:-:S04]  /*1e050*/  IMAD.MOV.U32 R13, RZ, RZ, R7 ;  /* 0x000000ffff0d7224 */ /* 0x000fc800078e0007 */
[----:B------:R-:W-:-:S05]  /*1e060*/  @!P4 IMAD.X R3, RZ, RZ, R5, P3 ;  /* 0x000000ffff03c224 */ /* 0x000fca00018e0605 */
        /* <DEDUP_REMOVED lines=10> */
.L_x_10712:
[----:B------:R-:W-:Y:S01]  /*1e110*/  IMAD.MOV.U32 R2, RZ, RZ, R14 ;  /* 0x000000ffff027224 */ /* 0x000fe200078e000e */
[----:B------:R-:W-:Y:S06]  /*1e120*/  BRA `(.L_x_10713) ;  /* 0xffffffc400607947 */ /* 0x000fec000383ffff */
.L_x_10609:
[----:B--2---:R2:W3:Y:S02]  /*1e130*/  SYNCS.PHASECHK.TRANS64.TRYWAIT P0, [R22+URZ+0x19c20], R0 ;  /* 0x019c2000160075a7 */ /* 0x0044e4000800017f */
[----:B---3--:R-:W-:Y:S05]  /*1e140*/  @!P0 NANOSLEEP.SYNCS 0x989680 ;  /* 0x009896800000895d */ /* 0x008fea0003900000 */
[----:B------:R-:W3:Y:S02]  /*1e150*/  @!P0 SYNCS.PHASECHK.TRANS64 P0, [R22+URZ+0x19c20], R0 ;  /* 0x019c2000160085a7 */ /* 0x000ee4000800007f */
[----:B---3--:R-:W-:Y:S05]  /*1e160*/  @!P0 BRA `(.L_x_10609) ;  /* 0xfffffffc00f08947 */ /* 0x008fea000383ffff */
[----:B------:R-:W-:Y:S05]  /*1e170*/  BRA `(.L_x_10714) ;  /* 0xffffffc400d07947 */ /* 0x000fea000383ffff */
.L_x_10615:
[----:B0-----:R0:W1:Y:S02]  /*1e180*/  SYNCS.PHASECHK.TRANS64.TRYWAIT P0, [R6+URZ+0x19c80], R5 ;  /* 0x019c8005060075a7 */ /* 0x001064000800017f */
[----:B-1----:R-:W-:Y:S05]  /*1e190*/  @!P0 NANOSLEEP.SYNCS 0x989680 ;  /* 0x009896800000895d */ /* 0x002fea0003900000 */
[----:B------:R-:W1:Y:S02]  /*1e1a0*/  @!P0 SYNCS.PHASECHK.TRANS64 P0, [R6+URZ+0x19c80], R5 ;  /* 0x019c8005060085a7 */ /* 0x000e64000800007f */
[----:B-1----:R-:W-:Y:S05]  /*1e1b0*/  @!P0 BRA `(.L_x_10615) ;  /* 0xfffffffc00f08947 */ /* 0x002fea000383ffff */
[----:B------:R-:W-:Y:S05]  /*1e1c0*/  BRA `(.L_x_10715) ;  /* 0xffffffc800807947 */ /* 0x000fea000383ffff */
.L_x_10622:
[----:B-1----:R1:W2:Y:S02]  /*1e1d0*/  SYNCS.PHASECHK.TRANS64.TRYWAIT P0, [R6+URZ+0x19c40], R5 ;  /* 0x019c4005060075a7 */ /* 0x0022a4000800017f */
[----:B--2---:R-:W-:Y:S05]  /*1e1e0*/  @!P0 NANOSLEEP.SYNCS 0x989680 ;  /* 0x009896800000895d */ /* 0x004fea0003900000 */
[----:B------:R-:W2:Y:S02]  /*1e1f0*/  @!P0 SYNCS.PHASECHK.TRANS64 P0, [R6+URZ+0x19c40], R5 ;  /* 0x019c4005060085a7 */ /* 0x000ea4000800007f */
[----:B--2---:R-:W-:Y:S05]  /*1e200*/  @!P0 BRA `(.L_x_10622) ;  /* 0xfffffffc00f08947 */ /* 0x004fea000383ffff */
[----:B------:R-:W-:Y:S05]  /*1e210*/  BRA `(.L_x_10716) ;  /* 0xffffffcc007c7947 */ /* 0x000fea000383ffff */
.L_x_10630:
[----:B0-----:R0:W1:Y:S02]  /*1e220*/  SYNCS.PHASECHK.TRANS64.TRYWAIT P0, [R3+URZ+0x19c70], R4 ;  /* 0x019c7004030075a7 */ /* 0x001064000800017f */
[----:B-1----:R-:W-:Y:S05]  /*1e230*/  @!P0 NANOSLEEP.SYNCS 0x989680 ;  /* 0x009896800000895d */ /* 0x002fea0003900000 */
[----:B------:R-:W1:Y:S02]  /*1e240*/  @!P0 SYNCS.PHASECHK.TRANS64 P0, [R3+URZ+0x19c70], R4 ;  /* 0x019c7004030085a7 */ /* 0x000e64000800007f */
[----:B-1----:R-:W-:Y:S05]  /*1e250*/  @!P0 BRA `(.L_x_10630) ;  /* 0xfffffffc00f08947 */ /* 0x002fea000383ffff */
[----:B------:R-:W-:Y:S05]  /*1e260*/  BRA `(.L_x_10717) ;  /* 0xffffffd000907947 */ /* 0x000fea000383ffff */
.L_x_10632:
[----:B0-----:R0:W1:Y:S02]  /*1e270*/  SYNCS.PHASECHK.TRANS64.TRYWAIT P0, [R3+URZ+0x19c60], R4 ;  /* 0x019c6004030075a7 */ /* 0x001064000800017f */
[----:B-1----:R-:W-:Y:S05]  /*1e280*/  @!P0 NANOSLEEP.SYNCS 0x989680 ;  /* 0x009896800000895d */ /* 0x002fea0003900000 */
[----:B------:R-:W1:Y:S02]  /*1e290*/  @!P0 SYNCS.PHASECHK.TRANS64 P0, [R3+URZ+0x19c60], R4 ;  /* 0x019c6004030085a7 */ /* 0x000e64000800007f */
[----:B-1----:R-:W-:Y:S05]  /*1e2a0*/  @!P0 BRA `(.L_x_10632) ;  /* 0xfffffffc00f08947 */ /* 0x002fea000383ffff */
[----:B------:R-:W-:Y:S05]  /*1e2b0*/  BRA `(.L_x_10718) ;  /* 0xffffffd000987947 */ /* 0x000fea000383ffff */
.L_x_10639:
[----:B-1----:R1:W2:Y:S02]  /*1e2c0*/  SYNCS.PHASECHK.TRANS64.TRYWAIT P1, [R0+URZ+0x19c70], R3 ;  /* 0x019c7003000075a7 */ /* 0x0022a4000802017f */
[----:B--2---:R-:W-:Y:S05]  /*1e2d0*/  @!P1 NANOSLEEP.SYNCS 0x989680 ;  /* 0x009896800000995d */ /* 0x004fea0003900000 */
[----:B------:R-:W2:Y:S02]  /*1e2e0*/  @!P1 SYNCS.PHASECHK.TRANS64 P1, [R0+URZ+0x19c70], R3 ;  /* 0x019c7003000095a7 */ /* 0x000ea4000802007f */
[----:B--2---:R-:W-:Y:S05]  /*1e2f0*/  @!P1 BRA `(.L_x_10639) ;  /* 0xfffffffc00f09947 */ /* 0x004fea000383ffff */
[----:B------:R-:W-:Y:S05]  /*1e300*/  BRA `(.L_x_10719) ;  /* 0xffffffd8003c7947 */ /* 0x000fea000383ffff */
.L_x_10641:
[----:B-1----:R1:W2:Y:S02]  /*1e310*/  SYNCS.PHASECHK.TRANS64.TRYWAIT P1, [R0+URZ+0x19c60], R3 ;  /* 0x019c6003000075a7 */ /* 0x0022a4000802017f */
[----:B--2---:R-:W-:Y:S05]  /*1e320*/  @!P1 NANOSLEEP.SYNCS 0x989680 ;  /* 0x009896800000995d */ /* 0x004fea0003900000 */
[----:B------:R-:W2:Y:S02]  /*1e330*/  @!P1 SYNCS.PHASECHK.TRANS64 P1, [R0+URZ+0x19c60], R3 ;  /* 0x019c6003000095a7 */ /* 0x000ea4000802007f */
[----:B--2---:R-:W-:Y:S05]  /*1e340*/  @!P1 BRA `(.L_x_10641) ;  /* 0xfffffffc00f09947 */ /* 0x004fea000383ffff */
[----:B------:R-:W-:Y:S05]  /*1e350*/  BRA `(.L_x_10720) ;  /* 0xffffffd800407947 */ /* 0x000fea000383ffff */
.L_x_10645:
[----:B------:R-:W-:Y:S01]  /*1e360*/  BSSY B0, `(.L_x_10721) ;  /* 0x0000008000007945 */ /* 0x000fe20003800000 */
[----:B------:R-:W-:Y:S02]  /*1e370*/  IMAD.MOV.U32 R13, RZ, RZ, R16 ;  /* 0x000000ffff0d7224 */ /* 0x000fe400078e0010 */
[----:B------:R-:W-:Y:S02]  /*1e380*/  IMAD.MOV.U32 R12, RZ, RZ, RZ ;  /* 0x000000ffff0c7224 */ /* 0x000fe400078e00ff */
[----:B01----:R-:W-:Y:S02]  /*1e390*/  IMAD.MOV.U32 R11, RZ, RZ, 0x1f ;  /* 0x0000001fff0b7424 */ /* 0x003fe400078e00ff */
[----:B------:R-:W-:-:S07]  /*1e3a0*/  IMAD.MOV.U32 R15, RZ, RZ, -0x1 ;  /* 0xffffffffff0f7424 */ /* 0x000fce00078e00ff */
[----:B--23--:R-:W-:Y:S05]  /*1e3b0*/  WARPSYNC.COLLECTIVE R15, `(.L_x_10722) ;  /* 0x000000000f087348 */ /* 0x00cfea0003c00000 */
[----:B------:R0:W1:Y:S02]  /*1e3c0*/  SHFL.IDX P6, R14, R13, R12, R11 ;  /* 0x0000000c0d0e7389 */ /* 0x00006400000c000b */
[----:B0123--:R-:W-:Y:S01]  /*1e3d0*/  ENDCOLLECTIVE ;  /* 0x000000000000791b */ /* 0x00ffe20003800000 */
.L_x_10722:
[----:B------:R-:W-:Y:S05]  /*1e3e0*/  BSYNC B0 ;  /* 0x0000000000007941 */ /* 0x000fea0003800000 */
.L_x_10721:
[----:B------:R-:W-:Y:S01]  /*1e3f0*/  IMAD.MOV.U32 R13, RZ, RZ, R16 ;  /* 0x000000ffff0d7224 */ /* 0x000fe200078e0010 */
[----:B------:R-:W-:Y:S01]  /*1e400*/  IADD3 R5, R19, R4, RZ ;  /* 0x0000000413057210 */ /* 0x000fe20007ffe0ff */
[----:B------:R-:W-:Y:S02]  /*1e410*/  IMAD.MOV.U32 R12, RZ, RZ, 0x1 ;  /* 0x00000001ff0c7424 */ /* 0x000fe400078e00ff */
[----:B------:R-:W-:Y:S02]  /*1e420*/  IMAD.MOV.U32 R11, RZ, RZ, 0x1f ;  /* 0x0000001fff0b7424 */ /* 0x000fe400078e00ff */
[----:B------:R-:W-:Y:S02]  /*1e430*/  IMAD.MOV.U32 R15, RZ, RZ, -0x1 ;  /* 0xffffffffff0f7424 */ /* 0x000fe400078e00ff */
[----:B------:R-:W-:-:S07]  /*1e440*/  IMAD.MOV.U32 R0, RZ, RZ, R14 ;  /* 0x000000ffff007224 */ /* 0x000fce00078e000e */
[----:B------:R-:W-:Y:S05]  /*1e450*/  WARPSYNC.COLLECTIVE R15, `(.L_x_10723) ;  /* 0x000000000f087348 */ /* 0x000fea0003c00000 */
[----:B------:R0:W1:Y:S02]  /*1e460*/  SHFL.IDX P6, R14, R13, R12, R11 ;  /* 0x0000000c0d0e7389 */ /* 0x00006400000c000b */
[----:B01----:R-:W-:Y:S01]  /*1e470*/  ENDCOLLECTIVE ;  /* 0x000000000000791b */ /* 0x003fe20003800000 */
.L_x_10723:
        /* <DEDUP_REMOVED lines=18> */
.L_x_10724:
[----:B------:R-:W-:Y:S01]  /*1e5a0*/  IMAD.MOV.U32 R12, RZ, RZ, 0x2 ;  /* 0x00000002ff0c7424 */ /* 0x000fe200078e00ff */
[----:B------:R-:W-:-:S05]  /*1e5b0*/  SEL R5, R14, RZ, P1 ;  /* 0x000000ff0e057207 */ /* 0x000fca0000800000 */
[----:B------:R-:W-:-:S04]  /*1e5c0*/  IMAD.IADD R3, R2, 0x1, R5 ;  /* 0x0000000102037824 */ /* 0x000fc800078e0205 */
[----:B------:R-:W-:-:S07]  /*1e5d0*/  IMAD.MOV.U32 R13, RZ, RZ, R3 ;  /* 0x000000ffff0d7224 */ /* 0x000fce00078e0003 */
[----:B------:R-:W-:Y:S05]  /*1e5e0*/  WARPSYNC.COLLECTIVE R15, `(.L_x_10725) ;  /* 0x000000000f087348 */ /* 0x000fea0003c00000 */
[----:B------:R0:W1:Y:S02]  /*1e5f0*/  SHFL.UP P6, R14, R13, R12, R11 ;  /* 0x0400000c0d0e7389 */ /* 0x00006400000c000b */
[----:B01----:R-:W-:Y:S01]  /*1e600*/  ENDCOLLECTIVE ;  /* 0x000000000000791b */ /* 0x003fe20003800000 */
.L_x_10725:
[----:B------:R-:W-:Y:S01]  /*1e610*/  IMAD.MOV.U32 R12, RZ, RZ, 0x4 ;  /* 0x00000004ff0c7424 */ /* 0x000fe200078e00ff */
[----:B------:R-:W-:-:S05]  /*1e620*/  SEL R14, R14, RZ, P2 ;  /* 0x000000ff0e0e7207 */ /* 0x000fca0001000000 */
[----:B------:R-:W-:-:S04]  /*1e630*/  IMAD.IADD R3, R3, 0x1, R14 ;  /* 0x0000000103037824 */ /* 0x000fc800078e020e */
[----:B------:R-:W-:-:S07]  /*1e640*/  IMAD.MOV.U32 R13, RZ, RZ, R3 ;  /* 0x000000ffff0d7224 */ /* 0x000fce00078e0003 */
[----:B------:R-:W-:Y:S05]  /*1e650*/  WARPSYNC.COLLECTIVE R15, `(.L_x_10726) ;  /* 0x000000000f087348 */ /* 0x000fea0003c00000 */
[----:B------:R0:W1:Y:S02]  /*1e660*/  SHFL.UP P6, R14, R13, R12, R11 ;  /* 0x0400000c0d0e7389 */ /* 0x00006400000c000b */
[----:B01----:R-:W-:Y:S01]  /*1e670*/  ENDCOLLECTIVE ;  /* 0x000000000000791b */ /* 0x003fe20003800000 */
.L_x_10726:
[----:B------:R-:W-:Y:S01]  /*1e680*/  IMAD.MOV.U32 R12, RZ, RZ, 0x8 ;  /* 0x00000008ff0c7424 */ /* 0x000fe200078e00ff */
[----:B------:R-:W-:-:S05]  /*1e690*/  SEL R14, R14, RZ, P3 ;  /* 0x000000ff0e0e7207 */ /* 0x000fca0001800000 */
[----:B------:R-:W-:-:S04]  /*1e6a0*/  IMAD.IADD R3, R3, 0x1, R14 ;  /* 0x0000000103037824 */ /* 0x000fc800078e020e */
[----:B------:R-:W-:-:S07]  /*1e6b0*/  IMAD.MOV.U32 R13, RZ, RZ, R3 ;  /* 0x000000ffff0d7224 */ /* 0x000fce00078e0003 */
[----:B------:R-:W-:Y:S05]  /*1e6c0*/  WARPSYNC.COLLECTIVE R15, `(.L_x_10727) ;  /* 0x000000000f087348 */ /* 0x000fea0003c00000 */
[----:B------:R0:W1:Y:S02]  /*1e6d0*/  SHFL.UP P6, R14, R13, R12, R11 ;  /* 0x0400000c0d0e7389 */ /* 0x00006400000c000b */
[----:B01----:R-:W-:Y:S01]  /*1e6e0*/  ENDCOLLECTIVE ;  /* 0x000000000000791b */ /* 0x003fe20003800000 */
.L_x_10727:
[----:B------:R-:W-:Y:S01]  /*1e6f0*/  IMAD.MOV.U32 R12, RZ, RZ, 0x10 ;  /* 0x00000010ff0c7424 */ /* 0x000fe200078e00ff */
[----:B------:R-:W-:-:S05]  /*1e700*/  SEL R14, R14, RZ, P4 ;  /* 0x000000ff0e0e7207 */ /* 0x000fca0002000000 */
[----:B------:R-:W-:-:S04]  /*1e710*/  IMAD.IADD R3, R3, 0x1, R14 ;  /* 0x0000000103037824 */ /* 0x000fc800078e020e */
[----:B------:R-:W-:-:S07]  /*1e720*/  IMAD.MOV.U32 R13, RZ, RZ, R3 ;  /* 0x000000ffff0d7224 */ /* 0x000fce00078e0003 */
[----:B------:R-:W-:Y:S05]  /*1e730*/  WARPSYNC.COLLECTIVE R15, `(.L_x_10728) ;  /* 0x000000000f087348 */ /* 0x000fea0003c00000 */
[----:B------:R0:W1:Y:S02]  /*1e740*/  SHFL.UP P6, R14, R13, R12, R11 ;  /* 0x0400000c0d0e7389 */ /* 0x00006400000c000b */
[----:B01----:R-:W-:Y:S01]  /*1e750*/  ENDCOLLECTIVE ;  /* 0x000000000000791b */ /* 0x003fe20003800000 */
.L_x_10728:
[----:B------:R-:W-:Y:S01]  /*1e760*/  IMAD.MOV.U32 R12, RZ, RZ, 0x1f ;  /* 0x0000001fff0c7424 */ /* 0x000fe200078e00ff */
[----:B------:R-:W-:Y:S02]  /*1e770*/  MOV R11, 0x1f ;  /* 0x0000001f000b7802 */ /* 0x000fe40000000f00 */
[----:B------:R-:W-:-:S05]  /*1e780*/  SEL R14, R14, RZ, P5 ;  /* 0x000000ff0e0e7207 */ /* 0x000fca0002800000 */
[----:B------:R-:W-:-:S04]  /*1e790*/  IMAD.IADD R3, R3, 0x1, R14 ;  /* 0x0000000103037824 */ /* 0x000fc800078e020e */
[----:B------:R-:W-:-:S07]  /*1e7a0*/  IMAD.MOV.U32 R13, RZ, RZ, R3 ;  /* 0x000000ffff0d7224 */ /* 0x000fce00078e0003 */
[----:B------:R-:W-:Y:S05]  /*1e7b0*/  WARPSYNC.COLLECTIVE R15, `(.L_x_10729) ;  /* 0x000000000f087348 */ /* 0x000fea0003c00000 */
[----:B------:R0:W1:Y:S02]  /*1e7c0*/  SHFL.IDX P6, R14, R13, R12, R11 ;  /* 0x0000000c0d0e7389 */ /* 0x00006400000c000b */
[----:B01----:R-:W-:Y:S01]  /*1e7d0*/  ENDCOLLECTIVE ;  /* 0x000000000000791b */ /* 0x003fe20003800000 */
.L_x_10729:
[----:B------:R-:W-:Y:S05]  /*1e7e0*/  BRA `(.L_x_10730) ;  /* 0xffffffdc00147947 */ /* 0x000fea000383ffff */
.L_x_10650:
[----:B------:R-:W-:Y:S01]  /*1e7f0*/  BSSY B0, `(.L_x_10731) ;  /* 0x0000008000007945 */ /* 0x000fe20003800000 */
[----:B-----5:R-:W-:Y:S02]  /*1e800*/  IMAD.MOV.U32 R13, RZ, RZ, R2 ;  /* 0x000000ffff0d7224 */ /* 0x020fe400078e0002 */
[----:B------:R-:W-:Y:S02]  /*1e810*/  IMAD.MOV.U32 R12, RZ, RZ, 0x1 ;  /* 0x00000001ff0c7424 */ /* 0x000fe400078e00ff */
[----:B-1----:R-:W-:Y:S02]  /*1e820*/  IMAD.MOV.U32 R11, RZ, RZ, RZ ;  /* 0x000000ffff0b7224 */ /* 0x002fe400078e00ff */
[----:B------:R-:W-:-:S07]  /*1e830*/  IMAD.MOV.U32 R15, RZ, RZ, -0x1 ;  /* 0xffffffffff0f7424 */ /* 0x000fce00078e00ff */
[----:B0-23--:R-:W-:Y:S05]  /*1e840*/  WARPSYNC.COLLECTIVE R15, `(.L_x_10732) ;  /* 0x000000000f087348 */ /* 0x00dfea0003c00000 */
[----:B------:R1:W4:Y:S02]  /*1e850*/  SHFL.UP P6, R14, R13, R12, R11 ;  /* 0x0400000c0d0e7389 */ /* 0x00032400000c000b */
[----:B01234-:R-:W-:Y:S01]  /*1e860*/  ENDCOLLECTIVE ;  /* 0x000000000000791b */ /* 0x01ffe20003800000 */
.L_x_10732:
[----:B------:R-:W-:Y:S05]  /*1e870*/  BSYNC B0 ;  /* 0x0000000000007941 */ /* 0x000fea0003800000 */
.L_x_10731:
        /* <DEDUP_REMOVED lines=9> */
.L_x_10733:
[----:B------:R-:W-:Y:S01]  /*1e910*/  IMAD.MOV.U32 R12, RZ, RZ, 0x4 ;  /* 0x00000004ff0c7424 */ /* 0x000fe200078e00ff */
[----:B------:R-:W-:-:S05]  /*1e920*/  SEL R14, R14, RZ, P2 ;  /* 0x000000ff0e0e7207 */ /* 0x000fca0001000000 */
[----:B------:R-:W-:-:S04]  /*1e930*/  IMAD.IADD R3, R3, 0x1, R14 ;  /* 0x0000000103037824 */ /* 0x000fc800078e020e */
[----:B------:R-:W-:-:S07]  /*1e940*/  IMAD.MOV.U32 R13, RZ, RZ, R3 ;  /* 0x000000ffff0d7224 */ /* 0x000fce00078e0003 */
[----:B------:R-:W-:Y:S05]  /*1e950*/  WARPSYNC.COLLECTIVE R15, `(.L_x_10734) ;  /* 0x000000000f087348 */ /* 0x000fea0003c00000 */
[----:B------:R0:W1:Y:S02]  /*1e960*/  SHFL.UP P6, R14, R13, R12, R11 ;  /* 0x0400000c0d0e7389 */ /* 0x00006400000c000b */
[----:B01----:R-:W-:Y:S01]  /*1e970*/  ENDCOLLECTIVE ;  /* 0x000000000000791b */ /* 0x003fe20003800000 */
.L_x_10734:
[----:B------:R-:W-:Y:S01]  /*1e980*/  IMAD.MOV.U32 R12, RZ, RZ, 0x8 ;  /* 0x00000008ff0c7424 */ /* 0x000fe200078e00ff */
[----:B------:R-:W-:-:S05]  /*1e990*/  SEL R14, R14, RZ, P3 ;  /* 0x000000ff0e0e7207 */ /* 0x000fca0001800000 */
[----:B------:R-:W-:-:S04]  /*1e9a0*/  IMAD.IADD R3, R3, 0x1, R14 ;  /* 0x0000000103037824 */ /* 0x000fc800078e020e */
[----:B------:R-:W-:-:S07]  /*1e9b0*/  IMAD.MOV.U32 R13, RZ, RZ, R3 ;  /* 0x000000ffff0d7224 */ /* 0x000fce00078e0003 */
[----:B------:R-:W-:Y:S05]  /*1e9c0*/  WARPSYNC.COLLECTIVE R15, `(.L_x_10735) ;  /* 0x000000000f087348 */ /* 0x000fea0003c00000 */
[----:B------:R0:W1:Y:S02]  /*1e9d0*/  SHFL.UP P6, R14, R13, R12, R11 ;  /* 0x0400000c0d0e7389 */ /* 0x00006400000c000b */
[----:B01----:R-:W-:Y:S01]  /*1e9e0*/  ENDCOLLECTIVE ;  /* 0x000000000000791b */ /* 0x003fe20003800000 */
.L_x_10735:
[----:B------:R-:W-:Y:S01]  /*1e9f0*/  IMAD.MOV.U32 R12, RZ, RZ, 0x10 ;  /* 0x00000010ff0c7424 */ /* 0x000fe200078e00ff */
[----:B------:R-:W-:-:S05]  /*1ea00*/  SEL R14, R14, RZ, P4 ;  /* 0x000000ff0e0e7207 */ /* 0x000fca0002000000 */
[----:B------:R-:W-:-:S04]  /*1ea10*/  IMAD.IADD R3, R3, 0x1, R14 ;  /* 0x0000000103037824 */ /* 0x000fc800078e020e */
[----:B------:R-:W-:-:S07]  /*1ea20*/  IMAD.MOV.U32 R13, RZ, RZ, R3 ;  /* 0x000000ffff0d7224 */ /* 0x000fce00078e0003 */
[----:B------:R-:W-:Y:S05]  /*1ea30*/  WARPSYNC.COLLECTIVE R15, `(.L_x_10736) ;  /* 0x000000000f087348 */ /* 0x000fea0003c00000 */
[----:B------:R0:W1:Y:S02]  /*1ea40*/  SHFL.UP P6, R14, R13, R12, R11 ;  /* 0x0400000c0d0e7389 */ /* 0x00006400000c000b */
[----:B01----:R-:W-:Y:S01]  /*1ea50*/  ENDCOLLECTIVE ;  /* 0x000000000000791b */ /* 0x003fe20003800000 */
.L_x_10736:
[----:B------:R-:W-:Y:S02]  /*1ea60*/  IMAD.MOV.U32 R12, RZ, RZ, 0x1f ;  /* 0x0000001fff0c7424 */ /* 0x000fe400078e00ff */
[----:B------:R-:W-:Y:S01]  /*1ea70*/  IMAD.MOV.U32 R11, RZ, RZ, 0x1f ;  /* 0x0000001fff0b7424 */ /* 0x000fe200078e00ff */
[----:B------:R-:W-:-:S05]  /*1ea80*/  SEL R14, R14, RZ, P5 ;  /* 0x000000ff0e0e7207 */ /* 0x000fca0002800000 */
[----:B------:R-:W-:-:S05]  /*1ea90*/  IMAD.IADD R3, R3, 0x1, R14 ;  /* 0x0000000103037824 */ /* 0x000fca00078e020e */
[----:B------:R-:W-:-:S07]  /*1eaa0*/  MOV R13, R3 ;  /* 0x00000003000d7202 */ /* 0x000fce0000000f00 */
[----:B------:R-:W-:Y:S05]  /*1eab0*/  WARPSYNC.COLLECTIVE R15, `(.L_x_10737) ;  /* 0x000000000f087348 */ /* 0x000fea0003c00000 */
[----:B------:R0:W1:Y:S02]  /*1eac0*/  SHFL.IDX P6, R14, R13, R12, R11 ;  /* 0x0000000c0d0e7389 */ /* 0x00006400000c000b */
[----:B01----:R-:W-:Y:S01]  /*1ead0*/  ENDCOLLECTIVE ;  /* 0x000000000000791b */ /* 0x003fe20003800000 */
.L_x_10737:
[----:B------:R-:W-:Y:S05]  /*1eae0*/  BRA `(.L_x_10738) ;  /* 0xffffffd800f07947 */ /* 0x000fea000383ffff */
.L_x_10652:
[----:B------:R-:W-:Y:S01]  /*1eaf0*/  BSSY B0, `(.L_x_10739) ;  /* 0x0000006000007945 */ /* 0x000fe20003800000 */
[----:B------:R-:W-:Y:S01]  /*1eb00*/  PLOP3.LUT P6, PT, P6, PT, PT, 0x8, 0x0 ;  /* 0x000000000000781c */ /* 0x000fe200037ce170 */
[----:B------:R-:W-:-:S12]  /*1eb10*/  IMAD.MOV.U32 R15, RZ, RZ, -0x1 ;  /* 0xffffffffff0f7424 */ /* 0x000fd800078e00ff */
[----:B01-3--:R-:W-:Y:S05]  /*1eb20*/  WARPSYNC.COLLECTIVE R15, `(.L_x_10740) ;  /* 0x000000000f087348 */ /* 0x00bfea0003c00000 */
[----:B------:R-:W-:Y:S01]  /*1eb30*/  VOTE.ANY R14, PT, P6 ;  /* 0x00000000000e7806 */ /* 0x000fe200030e0100 */
[----:B01-3--:R-:W-:Y:S06]  /*1eb40*/  ENDCOLLECTIVE ;  /* 0x000000000000791b */ /* 0x00bfec0003800000 */
.L_x_10740:
[----:B------:R-:W-:Y:S05]  /*1eb50*/  BSYNC B0 ;  /* 0x0000000000007941 */ /* 0x000fea0003800000 */
.L_x_10739:
        /* <DEDUP_REMOVED lines=9> */
.L_x_10741:
[----:B------:R-:W-:Y:S01]  /*1ebf0*/  IMAD.MOV.U32 R17, RZ, RZ, R14 ;  /* 0x000000ffff117224 */ /* 0x000fe200078e000e */
[----:B------:R-:W-:Y:S06]  /*1ec00*/  BRA `(.L_x_10742) ;  /* 0xffffffd800e07947 */ /* 0x000fec000383ffff */
.L_x_10654:
[----:B------:R-:W-:Y:S01]  /*1ec10*/  BSSY B0, `(.L_x_10743) ;  /* 0x0000007000007945 */ /* 0x000fe20003800000 */
[----:B------:R-:W-:Y:S02]  /*1ec20*/  IMAD.MOV.U32 R13, RZ, RZ, R3 ;  /* 0x000000ffff0d7224 */ /* 0x000fe400078e0003 */
[----:B-1----:R-:W-:Y:S02]  /*1ec30*/  IMAD.MOV.U32 R11, RZ, RZ, 0x1f ;  /* 0x0000001fff0b7424 */ /* 0x002fe400078e00ff */
[----:B------:R-:W-:-:S07]  /*1ec40*/  IMAD.MOV.U32 R15, RZ, RZ, -0x1 ;  /* 0xffffffffff0f7424 */ /* 0x000fce00078e00ff */
[----:B0-234-:R-:W-:Y:S05]  /*1ec50*/  WARPSYNC.COLLECTIVE R15, `(.L_x_10744) ;  /* 0x000000000f087348 */ /* 0x01dfea0003c00000 */
[----:B------:R1:W0:Y:S02]  /*1ec60*/  SHFL.IDX P6, R14, R13, R12, R11 ;  /* 0x0000000c0d0e7389 */ /* 0x00022400000c000b */
[----:B01234-:R-:W-:Y:S01]  /*1ec70*/  ENDCOLLECTIVE ;  /* 0x000000000000791b */ /* 0x01ffe20003800000 */
.L_x_10744:
[----:B------:R-:W-:Y:S05]  /*1ec80*/  BSYNC B0 ;  /* 0x0000000000007941 */ /* 0x000fea0003800000 */
.L_x_10743:
[----:B------:R-:W-:Y:S01]  /*1ec90*/  IMAD.MOV.U32 R5, RZ, RZ, R14 ;  /* 0x000000ffff057224 */ /* 0x000fe200078e000e */
[----:B------:R-:W-:Y:S06]  /*1eca0*/  BRA `(.L_x_10653) ;  /* 0xffffffd800d47947 */ /* 0x000fec000383ffff */
.L_x_10658:
[----:B0-----:R0:W2:Y:S02]  /*1ecb0*/  SYNCS.PHASECHK.TRANS64.TRYWAIT P0, [R9+URZ+0x19c20], R0 ;  /* 0x019c2000090075a7 */ /* 0x0010a4000800017f */
[----:B--2---:R-:W-:Y:S05]  /*1ecc0*/  @!P0 NANOSLEEP.SYNCS 0x989680 ;  /* 0x009896800000895d */ /* 0x004fea0003900000 */
[----:B------:R-:W2:Y:S02]  /*1ecd0*/  @!P0 SYNCS.PHASECHK.TRANS64 P0, [R9+URZ+0x19c20], R0 ;  /* 0x019c2000090085a7 */ /* 0x000ea4000800007f */
[----:B--2---:R-:W-:Y:S05]  /*1ece0*/  @!P0 BRA `(.L_x_10658) ;  /* 0xfffffffc00f08947 */ /* 0x004fea000383ffff */
[----:B------:R-:W-:Y:S05]  /*1ecf0*/  BRA `(.L_x_10745) ;  /* 0xffffffe0004c7947 */ /* 0x000fea000383ffff */
.L_x_10659:
[----:B------:R-:W2:Y:S01]  /*1ed00*/  S2R R2, SR_TID.X ;  /* 0x0000000000027919 */ /* 0x000ea20000002100 */
[----:B------:R-:W-:Y:S01]  /*1ed10*/  BSSY B0, `(.L_x_10746) ;  /* 0x000000a000007945 */ /* 0x000fe20003800000 */
[----:B------:R-:W-:Y:S02]  /*1ed20*/  IMAD.MOV.U32 R12, RZ, RZ, RZ ;  /* 0x000000ffff0c7224 */ /* 0x000fe400078e00ff */
[----:B-1----:R-:W-:Y:S02]  /*1ed30*/  IMAD.MOV.U32 R11, RZ, RZ, 0x1f ;  /* 0x0000001fff0b7424 */ /* 0x002fe400078e00ff */
[----:B------:R-:W-:Y:S01]  /*1ed40*/  IMAD.MOV.U32 R15, RZ, RZ, -0x1 ;  /* 0xffffffffff0f7424 */ /* 0x000fe200078e00ff */
[----:B--2---:R-:W-:-:S04]  /*1ed50*/  SHF.R.U32.HI R2, RZ, 0x5, R2 ;  /* 0x00000005ff027819 */ /* 0x004fc80000011602 */
[----:B------:R-:W-:-:S05]  /*1ed60*/  LOP3.LUT R2, R2, 0x3, RZ, 0xc0, !PT ;  /* 0x0000000302027812 */ /* 0x000fca00078ec0ff */
[----:B------:R-:W-:-:S07]  /*1ed70*/  IMAD.MOV.U32 R13, RZ, RZ, R2 ;  /* 0x000000ffff0d7224 */ /* 0x000fce00078e0002 */
[----:B0--34-:R-:W-:Y:S05]  /*1ed80*/  WARPSYNC.COLLECTIVE R15, `(.L_x_10747) ;  /* 0x000000000f087348 */ /* 0x019fea0003c00000 */
[----:B------:R1:W2:Y:S02]  /*1ed90*/  SHFL.IDX P6, R14, R13, R12, R11 ;  /* 0x0000000c0d0e7389 */ /* 0x0002a400000c000b */
[----:B01234-:R-:W-:Y:S01]  /*1eda0*/  ENDCOLLECTIVE ;  /* 0x000000000000791b */ /* 0x01ffe20003800000 */
.L_x_10747:
[----:B------:R-:W-:Y:S05]  /*1edb0*/  BSYNC B0 ;  /* 0x0000000000007941 */ /* 0x000fea0003800000 */
.L_x_10746:
[----:B------:R-:W-:Y:S05]  /*1edc0*/  BRA `(.L_x_10748) ;  /* 0xffffffe000347947 */ /* 0x000fea000383ffff */
.L_x_10660:
[----:B------:R-:W-:Y:S01]  /*1edd0*/  BSSY B0, `(.L_x_10749) ;  /* 0x0000006000007945 */ /* 0x000fe20003800000 */
[----:B------:R-:W-:-:S07]  /*1ede0*/  IMAD.MOV.U32 R15, RZ, RZ, -0x1 ;  /* 0xffffffffff0f7424 */ /* 0x000fce00078e00ff */
[----:B01-34-:R-:W-:Y:S05]  /*1edf0*/  WARPSYNC.COLLECTIVE R15, `(.L_x_10750) ;  /* 0x000000000f0c7348 */ /* 0x01bfea0003c00000 */
[----:B------:R-:W-:Y:S02]  /*1ee00*/  ELECT P6, UR62, PT ;  /* 0x00000000003e782f */ /* 0x000fe400038c0000 */
[----:B------:R-:W-:Y:S01]  /*1ee10*/  MOV R14, UR62 ;  /* 0x0000003e000e7c02 */ /* 0x000fe20008000f00 */
[----:B01-34-:R-:W-:Y:S10]  /*1ee20*/  ENDCOLLECTIVE ;  /* 0x000000000000791b */ /* 0x01bff40003800000 */
.L_x_10750:
[----:B------:R-:W-:Y:S05]  /*1ee30*/  BSYNC B0 ;  /* 0x0000000000007941 */ /* 0x000fea0003800000 */
.L_x_10749:
[----:B------:R-:W-:Y:S05]  /*1ee40*/  BRA `(.L_x_10751) ;  /* 0xffffffe000287947 */ /* 0x000fea000383ffff */
.L_x_10662:
[----:B0-----:R0:W2:Y:S02]  /*1ee50*/  SYNCS.PHASECHK.TRANS64.TRYWAIT P1, [R7+URZ], R2 ;  /* 0x00000002070075a7 */ /* 0x0010a4000802017f */
[----:B--2---:R-:W-:Y:S05]  /*1ee60*/  @!P1 NANOSLEEP.SYNCS 0x989680 ;  /* 0x009896800000995d */ /* 0x004fea0003900000 */
[----:B------:R-:W2:Y:S02]  /*1ee70*/  @!P1 SYNCS.PHASECHK.TRANS64 P1, [R7+URZ], R2 ;  /* 0x00000002070095a7 */ /* 0x000ea4000802007f */
[----:B--2---:R-:W-:Y:S05]  /*1ee80*/  @!P1 BRA `(.L_x_10662) ;  /* 0xfffffffc00f09947 */ /* 0x004fea000383ffff */
[----:B------:R-:W-:Y:S05]  /*1ee90*/  BRA `(.L_x_10752) ;  /* 0xffffffe0005c7947 */ /* 0x000fea000383ffff */
.L_x_10663:
[----:B--2---:R2:W3:Y:S02]  /*1eea0*/  SYNCS.PHASECHK.TRANS64.TRYWAIT P1, [R3+URZ], R0 ;  /* 0x00000000030075a7 */ /* 0x0044e4000802017f */
[----:B---3--:R-:W-:Y:S05]  /*1eeb0*/  @!P1 NANOSLEEP.SYNCS 0x989680 ;  /* 0x009896800000995d */ /* 0x008fea0003900000 */
[----:B------:R-:W3:Y:S02]  /*1eec0*/  @!P1 SYNCS.PHASECHK.TRANS64 P1, [R3+URZ], R0 ;  /* 0x00000000030095a7 */ /* 0x000ee4000802007f */
[----:B---3--:R-:W-:Y:S05]  /*1eed0*/  @!P1 BRA `(.L_x_10663) ;  /* 0xfffffffc00f09947 */ /* 0x008fea000383ffff */
[----:B------:R-:W-:Y:S05]  /*1eee0*/  BRA `(.L_x_10753) ;  /* 0xffffffe000507947 */ /* 0x000fea000383ffff */
.L_x_10665:
[----:B--2---:R2:W3:Y:S02]  /*1eef0*/  SYNCS.PHASECHK.TRANS64.TRYWAIT P1, [R3+URZ+0x19c60], R2 ;  /* 0x019c6002030075a7 */ /* 0x0044e4000802017f */
[----:B---3--:R-:W-:Y:S05]  /*1ef00*/  @!P1 NANOSLEEP.SYNCS 0x989680 ;  /* 0x009896800000995d */ /* 0x008fea0003900000 */
[----:B------:R-:W3:Y:S02]  /*1ef10*/  @!P1 SYNCS.PHASECHK.TRANS64 P1, [R3+URZ+0x19c60], R2 ;  /* 0x019c6002030095a7 */ /* 0x000ee4000802007f */
[----:B---3--:R-:W-:Y:S05]  /*1ef20*/  @!P1 BRA `(.L_x_10665) ;  /* 0xfffffffc00f09947 */ /* 0x008fea000383ffff */
[----:B------:R-:W-:Y:S05]  /*1ef30*/  BRA `(.L_x_10754) ;  /* 0xffffffe000507947 */ /* 0x000fea000383ffff */
.L_x_10667:
[----:B---3--:R3:W0:Y:S02]  /*1ef40*/  SYNCS.PHASECHK.TRANS64.TRYWAIT P1, [R5+URZ+0x19c60], R0 ;  /* 0x019c6000050075a7 */ /* 0x008624000802017f */
[----:B0-----:R-:W-:Y:S05]  /*1ef50*/  @!P1 NANOSLEEP.SYNCS 0x989680 ;  /* 0x009896800000995d */ /* 0x001fea0003900000 */
[----:B------:R-:W0:Y:S02]  /*1ef60*/  @!P1 SYNCS.PHASECHK.TRANS64 P1, [R5+URZ+0x19c60], R0 ;  /* 0x019c6000050095a7 */ /* 0x000e24000802007f */
[----:B0-----:R-:W-:Y:S05]  /*1ef70*/  @!P1 BRA `(.L_x_10667) ;  /* 0xfffffffc00f09947 */ /* 0x001fea000383ffff */
[----:B------:R-:W-:Y:S05]  /*1ef80*/  BRA `(.L_x_10755) ;  /* 0xffffffe000507947 */ /* 0x000fea000383ffff */
.L_x_10669:
[----:B------:R0:W0:Y:S02]  /*1ef90*/  SYNCS.PHASECHK.TRANS64.TRYWAIT P0, [R3+URZ+0x19c80], R2 ;  /* 0x019c8002030075a7 */ /* 0x000024000800017f */
[----:B0-----:R-:W-:Y:S05]  /*1efa0*/  @!P0 NANOSLEEP.SYNCS 0x989680 ;  /* 0x009896800000895d */ /* 0x001fea0003900000 */
[----:B------:R-:W0:Y:S02]  /*1efb0*/  @!P0 SYNCS.PHASECHK.TRANS64 P0, [R3+URZ+0x19c80], R2 ;  /* 0x019c8002030085a7 */ /* 0x000e24000800007f */
[----:B0-----:R-:W-:Y:S05]  /*1efc0*/  @!P0 BRA `(.L_x_10669) ;  /* 0xfffffffc00f08947 */ /* 0x001fea000383ffff */
[----:B------:R-:W-:Y:S05]  /*1efd0*/  BRA `(.L_x_10670) ;  /* 0xffffffe0004c7947 */ /* 0x000fea000383ffff */
.L_x_10756:
        /* <DEDUP_REMOVED lines=10> */
.L_x_12989:


//--------------------- .text._ZN7cutlass13device_kernelIN5flash11enable_sm90INS1_16FlashAttnFwdSm90INS1_25CollectiveMainloopFwdSm90ILi2EN4cute5tupleIJNS5_1CILi1EEES8_S8_EEENS6_IJNS7_ILi192EEENS7_ILi160EEENS7_ILi64EEEEEELi64ENS_12float_e4m3_tEfNS_4arch4Sm90ELb0ELb0ELb1ELb0ELb0ELb0ELb0ELb1ELb1ELb1ELb0ELb0EEENS1_21CollectiveEpilogueFwdINS6_IJSA_SC_SB_EEES9_NS_10bfloat16_tESG_Li384ELb0ELb1ELb0ELb1EEENS1_29StaticPersistentTileSchedulerILb0EEEEEEEEEvNT_6ParamsE --------------------------
	.section	.text._ZN7cutlass13device_kernelIN5flash11enable_sm90INS1_16FlashAttnFwdSm90INS1_25CollectiveMainloopFwdSm90ILi2EN4cute5tupleIJNS5_1CILi1EEES8_S8_EEENS6_IJNS7_ILi192EEENS7_ILi160EEENS7_ILi64EEEEEELi64ENS_12float_e4m3_tEfNS_4arch4Sm90ELb0ELb0ELb1ELb0ELb0ELb0ELb0ELb1ELb1ELb1ELb0ELb0EEENS1_21CollectiveEpilogueFwdINS6_IJSA_SC_SB_EEES9_NS_10bfloat16_tESG_Li384ELb0ELb1ELb0ELb1EEENS1_29StaticPersistentTileSchedulerILb0EEEEEEEEEvNT_6ParamsE,"ax",@progbits
	.align	128
.text._ZN7cutlass13device_kernelIN5flash11enable_sm90INS1_16FlashAttnFwdSm90INS1_25CollectiveMainloopFwdSm90ILi2EN4cute5tupleIJNS5_1CILi1EEES8_S8_EEENS6_IJNS7_ILi192EEENS7_ILi160EEENS7_ILi64EEEEEELi64ENS_12float_e4m3_tEfNS_4arch4Sm90ELb0ELb0ELb1ELb0ELb0ELb0ELb0ELb1ELb1ELb1ELb0ELb0EEENS1_21CollectiveEpilogueFwdINS6_IJSA_SC_SB_EEES9_NS_10bfloat16_tESG_Li384ELb0ELb1ELb0ELb1EEENS1_29StaticPersistentTileSchedulerILb0EEEEEEEEEvNT_6ParamsE:
        .type           _ZN7cutlass13device_kernelIN5flash11enable_sm90INS1_16FlashAttnFwdSm90INS1_25CollectiveMainloopFwdSm90ILi2EN4cute5tupleIJNS5_1CILi1EEES8_S8_EEENS6_IJNS7_ILi192EEENS7_ILi160EEENS7_ILi64EEEEEELi64ENS_12float_e4m3_tEfNS_4arch4Sm90ELb0ELb0ELb1ELb0ELb0ELb0ELb0ELb1ELb1ELb1ELb0ELb0EEENS1_21CollectiveEpilogueFwdINS6_IJSA_SC_SB_EEES9_NS_10bfloat16_tESG_Li384ELb0ELb1ELb0ELb1EEENS1_29StaticPersistentTileSchedulerILb0EEEEEEEEEvNT_6ParamsE,@function
        .size           _ZN7cutlass13device_kernelIN5flash11enable_sm90INS1_16FlashAttnFwdSm90INS1_25CollectiveMainloopFwdSm90ILi2EN4cute5tupleIJNS5_1CILi1EEES8_S8_EEENS6_IJNS7_ILi192EEENS7_ILi160EEENS7_ILi64EEEEEELi64ENS_12float_e4m3_tEfNS_4arch4Sm90ELb0ELb0ELb1ELb0ELb0ELb0ELb0ELb1ELb1ELb1ELb0ELb0EEENS1_21CollectiveEpilogueFwdINS6_IJSA_SC_SB_EEES9_NS_10bfloat16_tESG_Li384ELb0ELb1ELb0ELb1EEENS1_29StaticPersistentTileSchedulerILb0EEEEEEEEEvNT_6ParamsE,(.L_x_12990 - _ZN7cutlass13device_kernelIN5flash11enable_sm90INS1_16FlashAttnFwdSm90INS1_25CollectiveMainloopFwdSm90ILi2EN4cute5tupleIJNS5_1CILi1EEES8_S8_EEENS6_IJNS7_ILi192EEENS7_ILi160EEENS7_ILi64EEEEEELi64ENS_12float_e4m3_tEfNS_4arch4Sm90ELb0ELb0ELb1ELb0ELb0ELb0ELb0ELb1ELb1ELb1ELb0ELb0EEENS1_21CollectiveEpilogueFwdINS6_IJSA_SC_SB_EEES9_NS_10bfloat16_tESG_Li384ELb0ELb1ELb0ELb1EEENS1_29StaticPersistentTileSchedulerILb0EEEEEEEEEvNT_6ParamsE)
        .other          _ZN7cutlass13device_kernelIN5flash11enable_sm90INS1_16FlashAttnFwdSm90INS1_25CollectiveMainloopFwdSm90ILi2EN4cute5tupleIJNS5_1CILi1EEES8_S8_EEENS6_IJNS7_ILi192EEENS7_ILi160EEENS7_ILi64EEEEEELi64ENS_12float_e4m3_tEfNS_4arch4Sm90ELb0ELb0ELb1ELb0ELb0ELb0ELb0ELb1ELb1ELb1ELb0ELb0EEENS1_21CollectiveEpilogueFwdINS6_IJSA_SC_SB_EEES9_NS_10bfloat16_tESG_Li384ELb0ELb1ELb0ELb1EEENS1_29StaticPersistentTileSchedulerILb0EEEEEEEEEvNT_6ParamsE,@"STO_CUDA_ENTRY STV_DEFAULT"
_ZN7cutlass13device_kernelIN5flash11enable_sm90INS1_16FlashAttnFwdSm90INS1_25CollectiveMainloopFwdSm90ILi2EN4cute5tupleIJNS5_1CILi1EEES8_S8_EEENS6_IJNS7_ILi192EEENS7_ILi160EEENS7_ILi64EEEEEELi64ENS_12float_e4m3_tEfNS_4arch4Sm90ELb0ELb0ELb1ELb0ELb0ELb0ELb0ELb1ELb1ELb1ELb0ELb0EEENS1_21CollectiveEpilogueFwdINS6_IJSA_SC_SB_EEES9_NS_10bfloat16_tESG_Li384ELb0ELb1ELb0ELb1EEENS1_29StaticPersistentTileSchedulerILb0EEEEEEEEEvNT_6ParamsE:
[----:B------:R-:W0:Y:S01]  /*0000*/  LDC R1, c[0x0][0x28] ;  /* 0x00000a00ff017b82 */ /* 0x000e220000000800 */
[----:B------:R-:W1:Y:S01]  /*0010*/  S2R R4, SR_TID.X ;  /* 0x0000000000047919 */ /* 0x000e620000002100 */
[----:B------:R-:W-:Y:S01]  /*0020*/  ELECT P0, URZ, PT ;  /* 0x00000000003f782f */ /* 0x000fe20003800000 */
[----:B------:R-:W-:Y:S01]  /*0030*/  BSSY B0, `(.L_x_10757) ;  /* 0x000000e000007945 */ /* 0x000fe20003800000 */
[----:B-1----:R-:W-:-:S05]  /*0040*/  SHF.R.U32.HI R0, RZ, 0x5, R4 ;  /* 0x00000005ff007819 */ /* 0x002fca0000011604 */
[----:B------:R-:W1:Y:S02]  /*0050*/  SHFL.IDX PT, R2, R0, RZ, 0x1f ;  /* 0x00001fff00027589 */ /* 0x000e6400000e0000 */
[----:B-1----:R-:W-:Y:S02]  /*0060*/  ISETP.EQ.AND P0, PT, R2, RZ, P0 ;  /* 0x000000ff0200720c */ /* 0x002fe40000702270 */
[----:B------:R-:W-:-:S11]  /*0070*/  SHF.R.U32.HI R2, RZ, 0x7, R4 ;  /* 0x00000007ff027819 */ /* 0x000fd60000011604 */
[----:B0-----:R-:W-:Y:S05]  /*0080*/  @!P0 BRA `(.L_x_10758) ;  /* 0x0000000000208947 */ /* 0x001fea0003800000 */
        /* <DEDUP_REMOVED lines=8> */
.L_x_10758:
[----:B------:R-:W-:Y:S05]  /*0110*/  BSYNC B0 ;  /* 0x0000000000007941 */ /* 0x000fea0003800000 */
.L_x_10757:
        /* <DEDUP_REMOVED lines=41> */
.L_x_10759:
        /* <DEDUP_REMOVED lines=22> */
.L_x_10760:
        /* <DEDUP_REMOVED lines=18> */
.L_x_10761:
        /* <DEDUP_REMOVED lines=22> */
.L_x_10762:
        /* <DEDUP_REMOVED lines=22> */
.L_x_10763:
[----:B------:R-:W-:Y:S01]  /*08f0*/  PLOP3.LUT P0, PT, PT, PT, UP0, 0x80, 0x0 ;  /* 0x000000000000781c */ /* 0x000fe20003f0f008 */
[----:B------:R-:W-:Y:S01]  /*0900*/  UMOV UR40, 0x1 ;  /* 0x0000000100287882 */ /* 0x000fe20000000000 */
[----:B------:R-:W-:Y:S01]  /*0910*/  NOP ;  /* 0x0000000000007918 */ /* 0x000fe20000000000 */
[----:B------:R-:W-:Y:S01]  /*0920*/  USEL UR40, UR40, 0x2, !UP0 ;  /* 0x0000000228287887 */ /* 0x000fe2000c000000 */
[----:B------:R-:W-:Y:S01]  /*0930*/  LOP3.LUT R28, R4, 0x7f, RZ, 0xc0, !PT ;  /* 0x0000007f041c7812 */ /* 0x000fe200078ec0ff */
[----:B------:R-:W-:Y:S01]  /*0940*/  ULDC.64 UR50, c[0x0][0x208] ;  /* 0x0000820000327ab9 */ /* 0x000fe20000000a00 */
[----:B012-4-:R-:W-:Y:S07]  /*0950*/  BAR.SYNC.DEFER_BLOCKING 0x0 ;  /* 0x0000000000007b1d */ /* 0x017fee0000010000 */
[----:B------:R-:W-:Y:S05]  /*0960*/  @!P0 BRA `(.L_x_10764) ;  /* 0x0000008000a48947 */ /* 0x000fea0003800000 */
.L_x_10765:
        /* <DEDUP_REMOVED lines=10> */
[----:B------:R-:W-:Y:S01]  /*0a10*/  MOV R10, 0xfffffffe ;  /* 0xfffffffe000a7802 */ /* 0x000fe20000000f00 */
        /* <DEDUP_REMOVED lines=12> */
[CC--:B------:R-:W-:Y:S01]  /*0ae0*/  LEA.HI R6, R3.reuse, R16.reuse, RZ, 0x2 ;  /* 0x0000001003067211 */ /* 0x0c0fe200078f10ff */
[----:B------:R-:W-:Y:S01]  /*0af0*/  IMAD.SHL.U32 R4, R2, 0x20, RZ ;  /* 0x0000002002047824 */ /* 0x000fe200078e00ff */
[----:B------:R-:W-:-:S02]  /*0b00*/  LEA.HI R17, R3, R16, RZ, 0x3 ;  /* 0x0000001003117211 */ /* 0x000fc400078f18ff */
[----:B------:R-:W-:Y:S02]  /*0b10*/  SHF.R.S32.HI R5, RZ, 0x1f, R18 ;  /* 0x0000001fff057819 */ /* 0x000fe40000011412 */
[C---:B------:R-:W-:Y:S02]  /*0b20*/  LOP3.LUT R3, R0.reuse, 0x3fffff0, RZ, 0xc0, !PT ;  /* 0x03fffff000037812 */ /* 0x040fe400078ec0ff */
[----:B------:R-:W-:Y:S02]  /*0b30*/  LEA.HI R2, R5, R18, RZ, 0x2 ;  /* 0x0000001205027211 */ /* 0x000fe400078f10ff */
[----:B------:R-:W-:Y:S01]  /*0b40*/  LEA.HI R0, R0, R7, RZ, 0x1 ;  /* 0x0000000700007211 */ /* 0x000fe200078f08ff */
[----:B------:R-:W-:Y:S01]  /*0b50*/  IMAD.IADD R3, R16, 0x1, -R3 ;  /* 0x0000000110037824 */ /* 0x000fe200078e0a03 */
[----:B------:R-:W-:Y:S02]  /*0b60*/  LOP3.LUT R11, R6, 0xfffffffc, RZ, 0xc0, !PT ;  /* 0xfffffffc060b7812 */ /* 0x000fe400078ec0ff */
[----:B------:R-:W-:-:S02]  /*0b70*/  SHF.R.S32.HI R6, RZ, 0x2, R2 ;  /* 0x00000002ff067819 */ /* 0x000fc40000011402 */
[----:B------:R-:W-:Y:S02]  /*0b80*/  SHF.R.S32.HI R9, RZ, 0x1f, R2 ;  /* 0x0000001fff097819 */ /* 0x000fe40000011402 */
[----:B------:R-:W-:Y:S02]  /*0b90*/  LOP3.LUT R0, R0, 0x1ffffffe, RZ, 0xc0, !PT ;  /* 0x1ffffffe00007812 */ /* 0x000fe400078ec0ff */
[----:B------:R-:W-:Y:S02]  /*0ba0*/  SHF.R.S32.HI R19, RZ, 0x7, R19 ;  /* 0x00000007ff137819 */ /* 0x000fe40000011413 */
[----:B------:R-:W-:Y:S01]  /*0bb0*/  LEA.HI R9, R9, R6, RZ, 0x3 ;  /* 0x0000000609097211 */ /* 0x000fe200078f18ff */
[----:B------:R-:W-:Y:S01]  /*0bc0*/  IMAD.IADD R156, R7, 0x1, -R0 ;  /* 0x00000001079c7824 */ /* 0x000fe200078e0a00 */
[----:B------:R-:W-:Y:S01]  /*0bd0*/  IADD3 R8, R16, -R11, RZ ;  /* 0x8000000b10087210 */ /* 0x000fe20007ffe0ff */
[----:B------:R-:W-:Y:S01]  /*0be0*/  IMAD.HI R0, R19, 0x55555556, RZ ;  /* 0x5555555613007827 */ /* 0x000fe200078e02ff */
[----:B------:R-:W-:-:S02]  /*0bf0*/  LOP3.LUT R4, R4, 0xfffffc00, RZ, 0xc0, !PT ;  /* 0xfffffc0004047812 */ /* 0x000fc400078ec0ff */
[----:B------:R-:W-:Y:S02]  /*0c00*/  LOP3.LUT R11, R9, 0xfffffff8, RZ, 0xc0, !PT ;  /* 0xfffffff8090b7812 */ /* 0x000fe400078ec0ff */
[----:B------:R-:W-:Y:S01]  /*0c10*/  LEA.HI R5, R5, R18, RZ, 0x5 ;  /* 0x0000001205057211 */ /* 0x000fe200078f28ff */
[----:B------:R-:W-:Y:S01]  /*0c20*/  IMAD R9, R3, 0x40, R4 ;  /* 0x0000004003097824 */ /* 0x000fe200078e0204 */
[----:B------:R-:W-:Y:S01]  /*0c30*/  LEA.HI R0, R0, R0, RZ, 0x1 ;  /* 0x0000000000007211 */ /* 0x000fe200078f08ff */
[----:B------:R-:W-:Y:S01]  /*0c40*/  IMAD.IADD R6, R6, 0x1, -R11 ;  /* 0x0000000106067824 */ /* 0x000fe200078e0a0b */
[----:B------:R-:W-:Y:S01]  /*0c50*/  SHF.R.S32.HI R5, RZ, 0x5, R5 ;  /* 0x00000005ff057819 */ /* 0x000fe20000011405 */
[----:B------:R-:W-:Y:S01]  /*0c60*/  IMAD R156, R156, 0x8, R9 ;  /* 0x000000089c9c7824 */ /* 0x000fe200078e0209 */
[----:B------:R-:W-:Y:S01]  /*0c70*/  LEA.HI R4, R8, R8, RZ, 0x1 ;  /* 0x0000000808047211 */ /* 0x000fe200078f08ff */
[----:B------:R-:W-:Y:S01]  /*0c80*/  IMAD R0, R0, -0x3, R19 ;  /* 0xfffffffd00007824 */ /* 0x000fe200078e0213 */
[----:B------:R-:W-:Y:S01]  /*0c90*/  LOP3.LUT R3, R2, 0x7ffffffc, RZ, 0xc0, !PT ;  /* 0x7ffffffc02037812 */ /* 0x000fe200078ec0ff */
[----:B------:R-:W-:Y:S01]  /*0ca0*/  IMAD R5, R5, 0x10, R6 ;  /* 0x0000001005057824 */ /* 0x000fe200078e0206 */
[----:B------:R-:W-:-:S02]  /*0cb0*/  LOP3.LUT R7, R4, 0x1ffffffe, RZ, 0xc0, !PT ;  /* 0x1ffffffe04077812 */ /* 0x000fc400078ec0ff */
[----:B------:R-:W-:Y:S01]  /*0cc0*/  LOP3.LUT R13, R17, 0xfffffff8, RZ, 0xc0, !PT ;  /* 0xfffffff8110d7812 */ /* 0x000fe200078ec0ff */
[----:B------:R-:W-:Y:S01]  /*0cd0*/  IMAD.IADD R3, R18, 0x1, -R3 ;  /* 0x0000000112037824 */ /* 0x000fe200078e0a03 */
[----:B------:R-:W-:Y:S01]  /*0ce0*/  LEA R22, R0, R5, 0x6 ;  /* 0x0000000500167211 */ /* 0x000fe200078e30ff */
[----:B------:R-:W-:Y:S01]  /*0cf0*/  IMAD.IADD R7, R8, 0x1, -R7 ;  /* 0x0000000108077824 */ /* 0x000fe200078e0a07 */
[----:B------:R-:W-:Y:S01]  /*0d00*/  SHF.R.S32.HI R17, RZ, 0x3, R17 ;  /* 0x00000003ff117819 */ /* 0x000fe20000011411 */
[----:B------:R-:W-:Y:S02]  /*0d10*/  IMAD.IADD R16, R16, 0x1, -R13 ;  /* 0x0000000110107824 */ /* 0x000fe400078e0a0d */
[----:B------:R-:W-:Y:S02]  /*0d20*/  IMAD R157, R3, R10, 0xa0 ;  /* 0x000000a0039d7424 */ /* 0x000fe400078e020a */
[----:B------:R-:W-:-:S07]  /*0d30*/  IMAD R23, R7, 0x8, R22 ;  /* 0x0000000807177824 */ /* 0x000fce00078e0216 */
.L_x_10788:
[----:B------:R-:W0:Y:S01]  /*0d40*/  SHFL.IDX PT, R0, R19, RZ, 0x1f ;  /* 0x00001fff13007589 */ /* 0x000e2200000e0000 */
[----:B-1----:R-:W1:Y:S01]  /*0d50*/  S2UR UR46, SR_CgaCtaId ;  /* 0x00000000002e79c3 */ /* 0x002e620000008800 */
[----:B------:R-:W-:Y:S01]  /*0d60*/  ULDC.64 UR6, c[0x0][0x418] ;  /* 0x0001060000067ab9 */ /* 0x000fe20000000a00 */
[----:B------:R-:W-:Y:S01]  /*0d70*/  UMOV UR48, 0x400 ;  /* 0x0000040000307882 */ /* 0x000fe20000000000 */
[----:B------:R-:W-:Y:S01]  /*0d80*/  UISETP.NE.U32.AND UP0, UPT, UR6, URZ, UPT ;  /* 0x0000003f0600728c */ /* 0x000fe2000bf05070 */
[----:B------:R-:W-:Y:S01]  /*0d90*/  ULDC UR4, c[0x0][0xc38] ;  /* 0x00030e0000047ab9 */ /* 0x000fe20000000800 */
[----:B------:R-:W-:Y:S01]  /*0da0*/  ULDC UR53, c[0x0][0x424] ;  /* 0x0001090000357ab9 */ /* 0x000fe20000000800 */
[----:B------:R-:W-:Y:S02]  /*0db0*/  UISETP.NE.AND UP1, UPT, UR4, 0x1, UPT ;  /* 0x000000010400788c */ /* 0x000fe4000bf25270 */
[----:B------:R-:W-:Y:S01]  /*0dc0*/  UISETP.NE.AND.EX UP0, UPT, UR7, URZ, UPT, UP0 ;  /* 0x0000003f0700728c */ /* 0x000fe2000bf05300 */
[----:B------:R-:W-:Y:S01]  /*0dd0*/  ULDC UR4, c[0x0][0xc44] ;  /* 0x0003110000047ab9 */ /* 0x000fe20000000800 */
[----:B------:R-:W-:-:S02]  /*0de0*/  ULDC UR9, c[0x0][0x2f0] ;  /* 0x0000bc0000097ab9 */ /* 0x000fc40000000800 */
[----:B------:R-:W-:Y:S02]  /*0df0*/  USEL UR53, UR53, 0x1, UP0 ;  /* 0x0000000135357887 */ /* 0x000fe40008000000 */
[----:B------:R-:W-:Y:S02]  /*0e00*/  UISETP.NE.AND UP2, UPT, UR4, 0x1, UPT ;  /* 0x000000010400788c */ /* 0x000fe4000bf45270 */
[----:B------:R-:W-:Y:S01]  /*0e10*/  UIMAD UR53, UR53, UR9, URZ ;  /* 0x00000009353572a4 */ /* 0x000fe2000f8e023f */
[----:B------:R-:W-:Y:S01]  /*0e20*/  @UP1 ULDC UR4, c[0x0][0xc3c] ;  /* 0x00030f0000041ab9 */ /* 0x000fe20000000800 */
[----:B------:R-:W-:Y:S01]  /*0e30*/  @UP1 ULDC UR13, c[0x0][0xc40] ;  /* 0x00031000000d1ab9 */ /* 0x000fe20000000800 */
[----:B------:R-:W-:Y:S01]  /*0e40*/  UIMAD.WIDE.U32 UR4, UR45, UR4, URZ ;  /* 0x000000042d0472a5 */ /* 0x000fe2000f8e003f */
[----:B0-----:R-:W-:Y:S01]  /*0e50*/  R2UR UR8, R0 ;  /* 0x00000000000872ca */ /* 0x001fe200000e0000 */
[----:B-1----:R-:W-:Y:S01]  /*0e60*/  ULEA UR48, UR46, UR48, 0x18 ;  /* 0x000000302e307291 */ /* 0x002fe2000f8ec03f */
[----:B------:R-:W-:Y:S01]  /*0e70*/  UMOV UR47, UR45 ;  /* 0x0000002d002f7c82 */ /* 0x000fe20008000000 */
[----:B------:R-:W-:-:S02]  /*0e80*/  @UP1 USHF.R.U32.HI UR47, URZ, UR13, UR5 ;  /* 0x0000000d3f2f1299 */ /* 0x000fc40008011605 */
[----:B------:R-:W-:Y:S01]  /*0e90*/  UIADD3 UR12, UR48, 0xb000, URZ ;  /* 0x0000b000300c7890 */ /* 0x000fe2000fffe03f */
[----:B------:R-:W-:Y:S01]  /*0ea0*/  @UP2 ULDC.64 UR10, c[0x0][0xc48] ;  /* 0x00031200000a2ab9 */ /* 0x000fe20000000a00 */
[----:B------:R-:W-:Y:S02]  /*0eb0*/  UMOV UR37, 0x80000020 ;  /* 0x8000002000257882 */ /* 0x000fe40000000000 */
[----:B------:R-:W-:Y:S02]  /*0ec0*/  ULOP3.LUT UP0, URZ, UR12, 0x9f, URZ, 0xc0, !UPT ;  /* 0x0000009f0c3f7892 */ /* 0x000fe4000f80c03f */
[----:B------:R-:W-:Y:S02]  /*0ed0*/  UIMAD.WIDE.U32 UR4, UR47, UR10, URZ ;  /* 0x0000000a2f0472a5 */ /* 0x000fe4000f8e003f */
[----:B------:R-:W-:Y:S02]  /*0ee0*/  UIMAD.WIDE UR6, UR8, 0x55555556, URZ ;  /* 0x55555556080678a5 */ /* 0x000fe4000f8e023f */
[----:B------:R-:W-:Y:S01]  /*0ef0*/  UIADD3 UR6, UR53, 0x9f, URZ ;  /* 0x0000009f35067890 */ /* 0x000fe2000fffe03f */
[----:B------:R-:W-:Y:S01]  /*0f00*/  PLOP3.LUT P0, PT, PT, PT, UP0, 0x80, 0x0 ;  /* 0x000000000000781c */ /* 0x000fe20003f0f008 */
[----:B------:R-:W-:Y:S01]  /*0f10*/  ULEA.HI UR7, UR7, UR7, URZ, 0x1 ;  /* 0x0000000707077291 */ /* 0x000fe2000f8f083f */
[----:B------:R-:W-:Y:S01]  /*0f20*/  UMOV UR49, UR47 ;  /* 0x0000002f00317c82 */ /* 0x000fe20008000000 */
[----:B------:R-:W-:-:S02]  /*0f30*/  @UP2 USHF.R.U32.HI UR49, URZ, UR11, UR5 ;  /* 0x0000000b3f312299 */ /* 0x000fc40008011605 */
[----:B------:R-:W-:Y:S02]  /*0f40*/  UIMAD UR8, UR7, -0x3, UR8 ;  /* 0xfffffffd070878a4 */ /* 0x000fe4000f8e0208 */
[----:B------:R-:W-:Y:S02]  /*0f50*/  UIMAD.WIDE UR6, UR6, 0x66666667, URZ ;  /* 0x66666667060678a5 */ /* 0x000fe4000f8e023f */
[----:B------:R-:W-:Y:S02]  /*0f60*/  ULEA UR8, UR8, UR12, 0xc ;  /* 0x0000000c08087291 */ /* 0x000fe4000f8e603f */
[----:B------:R-:W-:Y:S02]  /*0f70*/  USHF.R.U32.HI UR52, URZ, 0x1f, UR7 ;  /* 0x0000001f3f347899 */ /* 0x000fe40008011607 */
[----:B------:R-:W-:Y:S02]  /*0f80*/  USHF.R.U32.HI UR8, URZ, 0x4, UR8 ;  /* 0x000000043f087899 */ /* 0x000fe40008011608 */
[----:B------:R-:W-:-:S02]  /*0f90*/  ULEA.HI.SX32 UR52, UR7, UR52, 0x1a ;  /* 0x0000003407347291 */ /* 0x000fc4000f8fd23f */
[----:B------:R-:W-:-:S04]  /*0fa0*/  ULOP3.LUT UR8, UR8, 0x3fff, URZ, 0xc0, !UPT ;  /* 0x00003fff08087892 */ /* 0x000fc8000f8ec03f */
        /* <DEDUP_REMOVED lines=18> */
.L_x_10766:
        /* <DEDUP_REMOVED lines=45> */
[----:B------:R-:W-:Y:S02]  /*13a0*/  MOV R4, UR4 ;  /* 0x0000000400047c02 */ /* 0x000fe40008000f00 */
        /* <DEDUP_REMOVED lines=14> */
.L_x_10846:
[----:B------:R-:W-:Y:S05]  /*1490*/  @!P0 BRA `(.L_x_10768) ;  /* 0x0000000000048947 */ /* 0x000fea0003800000 */
[----:B------:R-:W-:Y:S01]  /*14a0*/  BPT.TRAP 0x1 ;  /* 0x000000040000795c */ /* 0x000fe20000300000 */
.L_x_10768:
[----:B0-----:R-:W-:Y:S01]  /*14b0*/  IMAD.U32 R3, RZ, RZ, UR43 ;  /* 0x0000002bff037e24 */ /* 0x001fe2000f8e00ff */
[----:B------:R-:W-:-:S04]  /*14c0*/  MOV R2, UR42 ;  /* 0x0000002a00027c02 */ /* 0x000fc80008000f00 */
[----:B------:R-:W-:Y:S02]  /*14d0*/  LEA R3, R3, UR48, 0x3 ;  /* 0x0000003003037c11 */ /* 0x000fe4000f8e18ff */
[----:B------:R-:W-:-:S04]  /*14e0*/  SHF.L.U32 R2, R2, 0x1f, RZ ;  /* 0x0000001f02027819 */ /* 0x000fc800000006ff */
[----:B------:R0:W1:Y:S01]  /*14f0*/  SYNCS.PHASECHK.TRANS64.TRYWAIT P1, [R3+URZ+0x13230], R2 ;  /* 0x01323002030075a7 */ /* 0x000062000802017f */
[----:B------:R-:W-:Y:S05]  /*1500*/  @!P0 BRA `(.L_x_10769) ;  /* 0x0000000000048947 */ /* 0x000fea0003800000 */
[----:B------:R-:W-:Y:S01]  /*1510*/  BPT.TRAP 0x1 ;  /* 0x000000040000795c */ /* 0x000fe20000300000 */
.L_x_10769:
[----:B-1----:R-:W-:Y:S05]  /*1520*/  @P1 BRA `(.L_x_10770) ;  /* 0x0000000000081947 */ /* 0x002fea0003800000 */
[----:B------:R-:W1:Y:S02]  /*1530*/  SYNCS.PHASECHK.TRANS64.TRYWAIT P1, [R3+URZ+0x13230], R2 ;  /* 0x01323002030075a7 */ /* 0x000e64000802017f */
[----:B-1----:R-:W-:Y:S05]  /*1540*/  @!P1 BRA `(.L_x_10771) ;  /* 0x000000a400049947 */ /* 0x002fea0003800000 */
.L_x_10770:
[----:B------:R-:W2:Y:S01]  /*1550*/  S2R R120, SR_TID.X ;  /* 0x0000000000787919 */ /* 0x000ea20000002100 */
[----:B------:R-:W-:Y:S01]  /*1560*/  UIADD3 UR4, UR48, 0xe000, URZ ;  /* 0x0000e00030047890 */ /* 0x000fe2000fffe03f */
[----:B------:R-:W-:-:S03]  /*1570*/  IMAD.MOV.U32 R55, RZ, RZ, RZ ;  /* 0x000000ffff377224 */ /* 0x000fc600078e00ff */
[----:B------:R-:W-:-:S04]  /*1580*/  USHF.R.U32.HI UR4, URZ, 0x4, UR4 ;  /* 0x000000043f047899 */ /* 0x000fc80008011604 */
[----:B------:R-:W-:-:S06]  /*1590*/  ULOP3.LUT UR4, UR4, 0x3fff, URZ, 0xc0, !UPT ;  /* 0x00003fff04047892 */ /* 0x000fcc000f8ec03f */
[----:B01----:R-:W-:Y:S01]  /*15a0*/  IMAD.U32 R2, RZ, RZ, UR4 ;  /* 0x00000004ff027e24 */ /* 0x003fe2000f8e00ff */
[----:B------:R-:W-:Y:S05]  /*15b0*/  WARPSYNC.ALL ;  /* 0x0000000000007948 */ /* 0x000fea0003800000 */
[----:B------:R-:W-:Y:S02]  /*15c0*/  LOP3.LUT R2, R2, 0x10000, RZ, 0xfc, !PT ;  /* 0x0001000002027812 */ /* 0x000fe400078efcff */
[----:B--2---:R-:W-:Y:S02]  /*15d0*/  LOP3.LUT P1, RZ, R120, 0x7f, RZ, 0xc0, !PT ;  /* 0x0000007f78ff7812 */ /* 0x004fe4000782c0ff */
[----:B------:R-:W-:Y:S01]  /*15e0*/  R2UR UR12, R2 ;  /* 0x00000000020c72ca */ /* 0x000fe200000e0000 */
[----:B------:R-:W-:Y:S01]  /*15f0*/  WARPGROUP.ARRIVE ;  /* 0x00000000000079c5 */ /* 0x000fe20000000000 */
[----:B------:R-:W-:Y:S01]  /*1600*/  UMOV UR39, 0x80000020 ;  /* 0x8000002000277882 */ /* 0x000fe20000000000 */
[----:B------:R-:W-:Y:S01]  /*1610*/  UMOV UR4, UR36 ;  /* 0x0000002400047c82 */ /* 0x000fe20008000000 */
[----:B------:R-:W-:Y:S01]  /*1620*/  UMOV UR5, UR37 ;  /* 0x0000002500057c82 */ /* 0x000fe20008000000 */
[----:B------:R-:W-:Y:S01]  /*1630*/  UMOV UR7, 0x80000020 ;  /* 0x8000002000077882 */ /* 0x000fe20000000000 */
[----:B------:R-:W-:Y:S01]  /*1640*/  UMOV UR8, UR36 ;  /* 0x0000002400087c82 */ /* 0x000fe20008000000 */
[----:B------:R-:W-:Y:S01]  /*1650*/  UMOV UR9, UR37 ;  /* 0x0000002500097c82 */ /* 0x000fe20008000000 */
[----:B------:R-:W-:Y:S01]  /*1660*/  UMOV UR11, 0x80000020 ;  /* 0x80000020000b7882 */ /* 0x000fe20000000000 */
[----:B------:R-:W-:Y:S01]  /*1670*/  UIADD3 UR13, UR36, 0x2, URZ ;  /* 0x00000002240d7890 */ /* 0x000fe2000fffe03f */
[----:B------:R-:W-:Y:S01]  /*1680*/  VIADD R10, R157, UR53 ;  /* 0x000000359d0a7c36 */ /* 0x000fe20008000000 */
[----:B------:R-:W-:Y:S01]  /*1690*/  ULDC UR16, c[0x0][0x988] ;  /* 0x0002620000107ab9 */ /* 0x000fe20000000800 */
[----:B------:R-:W-:-:S02]  /*16a0*/  UISETP.GE.AND UP0, UPT, UR53, 0xa1, UPT ;  /* 0x000000a13500788c */ /* 0x000fc4000bf06270 */
[----:B------:R-:W-:-:S04]  /*16b0*/  UIMAD UR12, UR43, 0x280, UR12 ;  /* 0x000002802b0c78a4 */ /* 0x000fc8000f8e020c */
[----:B------:R-:W-:Y:S02]  /*16c0*/  UIADD3 UR6, UR12, 0x100, URZ ;  /* 0x000001000c067890 */ /* 0x000fe4000fffe03f */
[----:B------:R-:W-:Y:S02]  /*16d0*/  UIADD3 UR10, UR12, 0x180, URZ ;  /* 0x000001800c0a7890 */ /* 0x000fe4000fffe03f */
[----:B------:R-:W-:Y:S02]  /*16e0*/  UMOV UR38, UR12 ;  /* 0x0000000c00267c82 */ /* 0x000fe40008000000 */
[----:B------:R-:W-:Y:S01]  /*16f0*/  QGMMA.64x32x32.F32.E4M3.E4M3 R104, gdesc[UR36], RZ, !UPT, gsb0 ;  /* 0x00600000246879f3 */ /* 0x000fe2000c0008ff */
[----:B------:R-:W-:Y:S01]  /*1700*/  UIADD3 UR38, UR12, 0x80, URZ ;  /* 0x000000800c267890 */ /* 0x000fe2000fffe03f */
[----:B------:R-:W-:Y:S01]  /*1710*/  UMOV UR39, 0x80000020 ;  /* 0x8000002000277882 */ /* 0x000fe20000000000 */
        /* <DEDUP_REMOVED lines=12> */
[----:B------:R-:W-:Y:S02]  /*17e0*/  WARPGROUP.DEPBAR.LE gsb0, 0x0 ;  /* 0x00008000000079c5 */ /* 0x000fe40000010000 */
[----:B------:R-:W-:-:S06]  /*17f0*/  WARPGROUP.ARRIVE ;  /* 0x00000000000079c5 */ /* 0x000fcc0000000000 */
[----:B------:R-:W-:Y:S03]  /*1800*/  QGMMA.64x32x32.F32.E4M3.E4M3 R56, gdesc[UR8], RZ, !UPT, gsb0 ;  /* 0x00600000083879f3 */ /* 0x000fe6000c0008ff */
        /* <DEDUP_REMOVED lines=62> */
[----:B------:R-:W-:Y:S08]  /*1bf0*/  MUFU.TANH R20, R20 ;  /* 0x0000001400147308 */ /* 0x000ff00000002400 */
[----:B------:R-:W5:Y:S08]  /*1c00*/  MUFU.TANH R7, R7 ;  /* 0x0000000700077308 */ /* 0x000f700000002400 */
[----:B------:R-:W-:Y:S08]  /*1c10*/  MUFU.TANH R50, R50 ;  /* 0x0000003200327308 */ /* 0x000ff00000002400 */
        /* <DEDUP_REMOVED lines=9> */
[----:B------:R-:W-:Y:S01]  /*1cb0*/  UIADD3 UR6, UR12, 0x202, URZ ;  /* 0x000002020c067890 */ /* 0x000fe2000fffe03f */
[----:B------:R-:W-:Y:S01]  /*1cc0*/  IMAD R10, R85, -0xa0, R10 ;  /* 0xffffff60550a7824 */ /* 0x000fe200078e020a */
[----:B------:R-:W-:Y:S01]  /*1cd0*/  UMOV UR7, 0x80000020 ;  /* 0x8000002000077882 */ /* 0x000fe20000000000 */
[C---:B------:R-:W-:Y:S01]  /*1ce0*/  FMUL.FTZ R96, R0.reuse, R74 ;  /* 0x0000004a00607220 */ /* 0x040fe20000410000 */
[C---:B------:R-:W-:Y:S01]  /*1cf0*/  FMUL.FTZ R74, R0.reuse, R84 ;  /* 0x00000054004a7220 */ /* 0x040fe20000410000 */
[----:B------:R-:W-:Y:S01]  /*1d00*/  FMUL.FTZ R95, R0, R75 ;  /* 0x0000004b005f7220 */ /* 0x000fe20000410000 */
[C---:B------:R-:W-:Y:S01]  /*1d10*/  ISETP.GT.AND P1, PT, R10.reuse, RZ, PT ;  /* 0x000000ff0a00720c */ /* 0x040fe20003f24270 */
[----:B------:R-:W5:Y:S01]  /*1d20*/  MUFU.TANH R8, R8 ;  /* 0x0000000800087308 */ /* 0x000f620000002400 */
[----:B------:R-:W-:Y:S01]  /*1d30*/  ISETP.GT.AND P2, PT, R10, 0x1, PT ;  /* 0x000000010a00780c */ /* 0x000fe20003f44270 */
[----:B------:R-:W-:Y:S01]  /*1d40*/  FMUL.FTZ R88, R0, R73 ;  /* 0x0000004900587220 */ /* 0x000fe20000410000 */
[----:B------:R-:W-:Y:S01]  /*1d50*/  ISETP.GT.AND P3, PT, R10, 0x8, PT ;  /* 0x000000080a00780c */ /* 0x000fe20003f64270 */
[C---:B------:R-:W-:Y:S01]  /*1d60*/  FMUL.FTZ R73, R0.reuse, R81 ;  /* 0x0000005100497220 */ /* 0x040fe20000410000 */
[----:B0-----:R-:W-:Y:S01]  /*1d70*/  FSEL R21, R21, -INF , P1 ;  /* 0xff80000015157808 */ /* 0x001fe20000800000 */
[----:B------:R-:W-:Y:S01]  /*1d80*/  FMUL.FTZ R81, R0, R87 ;  /* 0x0000005700517220 */ /* 0x000fe20000410000 */
[----:B-1----:R-:W-:Y:S01]  /*1d90*/  FSEL R40, R40, -INF , P2 ;  /* 0xff80000028287808 */ /* 0x002fe20001000000 */
[----:B------:R-:W0:Y:S01]  /*1da0*/  MUFU.TANH R51, R51 ;  /* 0x0000003300337308 */ /* 0x000e220000002400 */
[----:B------:R-:W-:Y:S01]  /*1db0*/  ISETP.GT.AND P4, PT, R10, 0x9, PT ;  /* 0x000000090a00780c */ /* 0x000fe20003f84270 */
[----:B------:R-:W-:Y:S01]  /*1dc0*/  FMUL.FTZ R92, R0, R72 ;  /* 0x00000048005c7220 */ /* 0x000fe20000410000 */
[----:B--2---:R-:W-:Y:S01]  /*1dd0*/  FSEL R42, R42, -INF , P3 ;  /* 0xff8000002a2a7808 */ /* 0x004fe20001800000 */
[----:B------:R-:W-:Y:S01]  /*1de0*/  FMUL.FTZ R72, R0, R77 ;  /* 0x0000004d00487220 */ /* 0x000fe20000410000 */
[----:B------:R-:W-:Y:S01]  /*1df0*/  ISETP.GT.AND P5, PT, R10, 0x10, PT ;  /* 0x000000100a00780c */ /* 0x000fe20003fa4270 */
[----:B------:R-:W-:Y:S01]  /*1e00*/  FMUL.FTZ R77, R0, R80 ;  /* 0x00000050004d7220 */ /* 0x000fe20000410000 */
[----:B---3--:R-:W-:Y:S01]  /*1e10*/  FSEL R43, R43, -INF , P4 ;  /* 0xff8000002b2b7808 */ /* 0x008fe20002000000 */
[----:B------:R-:W1:Y:S01]  /*1e20*/  MUFU.TANH R12, R12 ;  /* 0x0000000c000c7308 */ /* 0x000e620000002400 */
[----:B----4-:R-:W-:Y:S01]  /*1e30*/  FSEL R4, R4, -INF , P1 ;  /* 0xff80000004047808 */ /* 0x010fe20000800000 */
[----:B------:R-:W-:Y:S01]  /*1e40*/  FMUL.FTZ R80, R0, R82 ;  /* 0x0000005200507220 */ /* 0x000fe20000410000 */
[----:B------:R-:W-:Y:S01]  /*1e50*/  ISETP.GT.AND P1, PT, R10, 0x11, PT ;  /* 0x000000110a00780c */ /* 0x000fe20003f24270 */
[C---:B------:R-:W-:Y:S01]  /*1e60*/  FMUL.FTZ R82, R0.reuse, R86 ;  /* 0x0000005600527220 */ /* 0x040fe20000410000 */
[----:B-----5:R-:W-:Y:S01]  /*1e70*/  FSEL R45, R45, -INF , P5 ;  /* 0xff8000002d2d7808 */ /* 0x020fe20002800000 */
[----:B------:R-:W-:Y:S01]  /*1e80*/  FMUL.FTZ R76, R0, R76 ;  /* 0x0000004c004c7220 */ /* 0x000fe20000410000 */
[----:B------:R-:W-:Y:S01]  /*1e90*/  FSEL R5, R5, -INF , P2 ;  /* 0xff80000005057808 */ /* 0x000fe20001000000 */
[----:B------:R-:W2:Y:S01]  /*1ea0*/  MUFU.TANH R13, R13 ;  /* 0x0000000d000d7308 */ /* 0x000ea20000002400 */
[----:B------:R-:W-:-:S02]  /*1eb0*/  ISETP.GT.AND P2, PT, R10, 0x18, PT ;  /* 0x000000180a00780c */ /* 0x000fc40003f44270 */
[----:B------:R-:W-:Y:S02]  /*1ec0*/  FSEL R47, R47, -INF , P1 ;  /* 0xff8000002f2f7808 */ /* 0x000fe40000800000 */
[----:B------:R-:W-:Y:S02]  /*1ed0*/  FSEL R9, R9, -INF , P1 ;  /* 0xff80000009097808 */ /* 0x000fe40000800000 */
[----:B------:R-:W-:Y:S01]  /*1ee0*/  ISETP.GT.AND P1, PT, R10, 0x28, PT ;  /* 0x000000280a00780c */ /* 0x000fe20003f24270 */
[----:B------:R-:W3:Y:S01]  /*1ef0*/  MUFU.TANH R52, R52 ;  /* 0x0000003400347308 */ /* 0x000ee20000002400 */
[----:B------:R-:W-:Y:S02]  /*1f00*/  FSEL R11, R11, -INF , P2 ;  /* 0xff8000000b0b7808 */ /* 0x000fe40001000000 */
[----:B------:R-:W-:Y:S02]  /*1f10*/  FSEL R48, R48, -INF , P2 ;  /* 0xff80000030307808 */ /* 0x000fe40001000000 */
[----:B------:R-:W-:-:S02]  /*1f20*/  FSEL R6, R6, -INF , P3 ;  /* 0xff80000006067808 */ /* 0x000fc40001800000 */
[C---:B------:R-:W-:Y:S01]  /*1f30*/  ISETP.GT.AND P2, PT, R10.reuse, 0x29, PT ;  /* 0x000000290a00780c */ /* 0x040fe20003f44270 */
[----:B------:R-:W4:Y:S01]  /*1f40*/  MUFU.TANH R14, R14 ;  /* 0x0000000e000e7308 */ /* 0x000f220000002400 */
[C---:B------:R-:W-:Y:S02]  /*1f50*/  ISETP.GT.AND P3, PT, R10.reuse, 0x19, PT ;  /* 0x000000190a00780c */ /* 0x040fe40003f64270 */
[----:B------:R-:W-:Y:S02]  /*1f60*/  FSEL R7, R7, -INF , P4 ;  /* 0xff80000007077808 */ /* 0x000fe40002000000 */
[----:B------:R-:W-:Y:S02]  /*1f70*/  ISETP.GT.AND P4, PT, R10, 0x20, PT ;  /* 0x000000200a00780c */ /* 0x000fe40003f84270 */
[----:B------:R-:W-:Y:S01]  /*1f80*/  FSEL R49, R49, -INF , P3 ;  /* 0xff80000031317808 */ /* 0x000fe20001800000 */
[----:B------:R-:W5:Y:S01]  /*1f90*/  MUFU.TANH R44, R44 ;  /* 0x0000002c002c7308 */ /* 0x000f620000002400 */
[----:B------:R-:W-:-:S02]  /*1fa0*/  FSEL R8, R8, -INF , P5 ;  /* 0xff80000008087808 */ /* 0x000fc40002800000 */
[----:B------:R-:W-:Y:S01]  /*1fb0*/  ISETP.GT.AND P5, PT, R10, 0x21, PT ;  /* 0x000000210a00780c */ /* 0x000fe20003fa4270 */
[----:B------:R-:W-:Y:S02]  /*1fc0*/  WARPGROUP.DEPBAR.LE gsb0, 0x0 ;  /* 0x00008000000079c5 */ /* 0x000fe40000010000 */
[----:B------:R-:W-:Y:S01]  /*1fd0*/  WARPGROUP.ARRIVE ;  /* 0x00000000000079c5 */ /* 0x000fe20000000000 */
[C---:B------:R-:W-:Y:S01]  /*1fe0*/  FMUL.FTZ R83, R0.reuse, R59 ;  /* 0x0000003b00537220 */ /* 0x040fe20000410000 */
[----:B------:R-:W-:Y:S01]  /*1ff0*/  FMNMX.FTZ R59, R21, R40, !PT ;  /* 0x00000028153b7209 */ /* 0x000fe20007810000 */
[C---:B------:R-:W-:Y:S01]  /*2000*/  FMUL.FTZ R84, R0.reuse, R58 ;  /* 0x0000003a00547220 */ /* 0x040fe20000410000 */
[C---:B------:R-:W-:Y:S01]  /*2010*/  FMUL.FTZ R60, R0.reuse, R60 ;  /* 0x0000003c003c7220 */ /* 0x040fe20000410000 */
[----:B------:R-:W-:Y:S01]  /*2020*/  FMUL.FTZ R75, R0, R56 ;  /* 0x00000038004b7220 */ /* 0x000fe20000410000 */
[----:B------:R-:W-:Y:S01]  /*2030*/  QGMMA.64x32x32.F32.E4M3.E4M3 R24, gdesc[UR4], R24, gsb0 ;  /* 0x00600000041879f3 */ /* 0x000fe20008000818 */
[----:B------:R-:W-:Y:S01]  /*2040*/  FMNMX.FTZ R58, R42, R59, !PT ;  /* 0x0000003b2a3a7209 */ /* 0x000fe20007810000 */
[C---:B------:R-:W-:Y:S01]  /*2050*/  FMUL.FTZ R56, R0.reuse, R62 ;  /* 0x0000003e00387220 */ /* 0x040fe20000410000 */
[C---:B------:R-:W-:Y:S01]  /*2060*/  FMUL.FTZ R63, R0.reuse, R63 ;  /* 0x0000003f003f7220 */ /* 0x040fe20000410000 */
[----:B------:R2:W-:Y:S01]  /*2070*/  MUFU.TANH R62, R60 ;  /* 0x0000003c003e7308 */ /* 0x0005e20000002400 */
[C---:B------:R-:W-:Y:S01]  /*2080*/  FMUL.FTZ R98, R0.reuse, R70 ;  /* 0x0000004600627220 */ /* 0x040fe20000410000 */
[C---:B------:R-:W-:Y:S01]  /*2090*/  FMUL.FTZ R87, R0.reuse, R68 ;  /* 0x0000004400577220 */ /* 0x040fe20000410000 */
[C---:B------:R-:W-:Y:S01]  /*20a0*/  FMUL.FTZ R65, R0.reuse, R65 ;  /* 0x0000004100417220 */ /* 0x040fe20000410000 */
[----:B0-----:R-:W-:Y:S01]  /*20b0*/  FSEL R51, R51, -INF , P4 ;  /* 0xff80000033337808 */ /* 0x001fe20002000000 */
[----:B------:R-:W-:Y:S01]  /*20c0*/  FMUL.FTZ R99, R0, R71 ;  /* 0x0000004700637220 */ /* 0x000fe20000410000 */
[----:B-1----:R-:W-:Y:S01]  /*20d0*/  FSEL R12, R12, -INF , P3 ;  /* 0xff8000000c0c7808 */ /* 0x002fe20001800000 */
[C---:B------:R-:W-:Y:S01]  /*20e0*/  FMUL.FTZ R61, R0.reuse, R61 ;  /* 0x0000003d003d7220 */ /* 0x040fe20000410000 */
[----:B------:R-:W0:Y:S01]  /*20f0*/  MUFU.TANH R91, R91 ;  /* 0x0000005b005b7308 */ /* 0x000e220000002400 */
[----:B--2---:R-:W-:Y:S01]  /*2100*/  FMNMX.FTZ R60, R43, R58, !PT ;  /* 0x0000003a2b3c7209 */ /* 0x004fe20007810000 */
[----:B------:R-:W-:Y:S01]  /*2110*/  FMUL.FTZ R86, R0, R67 ;  /* 0x0000004300567220 */ /* 0x000fe20000410000 */
[----:B------:R-:W-:Y:S01]  /*2120*/  ISETP.GT.AND P3, PT, R10, 0x30, PT ;  /* 0x000000300a00780c */ /* 0x000fe20003f64270 */
[C---:B------:R-:W-:Y:S01]  /*2130*/  FMUL.FTZ R85, R0.reuse, R66 ;  /* 0x0000004200557220 */ /* 0x040fe20000410000 */
[----:B------:R-:W-:Y:S01]  /*2140*/  FMNMX.FTZ R60, R45, R60, !PT ;  /* 0x0000003c2d3c7209 */ /* 0x000fe20007810000 */
[----:B------:R-:W-:Y:S01]  /*2150*/  FMUL.FTZ R66, R0, R69 ;  /* 0x0000004500427220 */ /* 0x000fe20000410000 */
[----:B------:R-:W-:Y:S01]  /*2160*/  FSEL R13, R13, -INF , P4 ;  /* 0xff8000000d0d7808 */ /* 0x000fe20002000000 */
[----:B------:R1:W-:Y:S01]  /*2170*/  MUFU.TANH R70, R63 ;  /* 0x0000003f00467308 */ /* 0x0003e20000002400 */
[----:B------:R-:W-:Y:S01]  /*2180*/  ISETP.GT.AND P4, PT, R10, 0x31, PT ;  /* 0x000000310a00780c */ /* 0x000fe20003f84270 */
[----:B------:R-:W-:Y:S01]  /*2190*/  FMUL.FTZ R64, R0, R64 ;  /* 0x0000004000407220 */ /* 0x000fe20000410000 */
[----:B---3--:R-:W-:Y:S01]  /*21a0*/  FSEL R52, R52, -INF , P5 ;  /* 0xff80000034347808 */ /* 0x008fe20002800000 */
[----:B------:R-:W-:Y:S01]  /*21b0*/  FMUL.FTZ R57, R0, R57 ;  /* 0x0000003900397220 */ /* 0x000fe20000410000 */
[----:B----4-:R-:W-:-:S02]  /*21c0*/  FSEL R14, R14, -INF , P5 ;  /* 0xff8000000e0e7808 */ /* 0x010fc40002800000 */
[----:B-----5:R-:W-:Y:S01]  /*21d0*/  FSEL R59, R44, -INF , P3 ;  /* 0xff8000002c3b7808 */ /* 0x020fe20001800000 */
[----:B------:R-:W2:Y:S01]  /*21e0*/  MUFU.TANH R41, R41 ;  /* 0x0000002900297308 */ /* 0x000ea20000002400 */
[----:B-1----:R-:W-:Y:S02]  /*21f0*/  FMNMX.FTZ R63, R47, R60, !PT ;  /* 0x0000003c2f3f7209 */ /* 0x002fe40007810000 */
[----:B------:R-:W-:Y:S02]  /*2200*/  ISETP.GT.AND P5, PT, R10, 0x38, PT ;  /* 0x000000380a00780c */ /* 0x000fe40003fa4270 */
[----:B0-----:R-:W-:-:S03]  /*2210*/  FSEL R44, R91, -INF , P4 ;  /* 0xff8000005b2c7808 */ /* 0x001fc60002000000 */
[----:B------:R-:W-:Y:S08]  /*2220*/  MUFU.TANH R46, R46 ;  /* 0x0000002e002e7308 */ /* 0x000ff00000002400 */
[----:B------:R0:W-:Y:S01]  /*2230*/  MUFU.TANH R68, R56 ;  /* 0x0000003800447308 */ /* 0x0001e20000002400 */
[----:B--2---:R-:W-:-:S07]  /*2240*/  FSEL R58, R41, -INF , P2 ;  /* 0xff800000293a7808 */ /* 0x004fce0001000000 */
[----:B------:R-:W-:Y:S01]  /*2250*/  MUFU.TANH R93, R93 ;  /* 0x0000005d005d7308 */ /* 0x000fe20000002400 */
[----:B0-----:R-:W-:Y:S02]  /*2260*/  FSEL R56, R20, -INF , P1 ;  /* 0xff80000014387808 */ /* 0x001fe40000800000 */
[----:B------:R-:W-:Y:S02]  /*2270*/  FSEL R20, R50, -INF , P2 ;  /* 0xff80000032147808 */ /* 0x000fe40001000000 */
[----:B------:R-:W-:Y:S02]  /*2280*/  FMNMX.FTZ R50, R48, R63, !PT ;  /* 0x0000003f30327209 */ /* 0x000fe40007810000 */
[----:B------:R-:W-:Y:S01]  /*2290*/  ISETP.GT.AND P2, PT, R10, 0x40, PT ;  /* 0x000000400a00780c */ /* 0x000fe20003f44270 */
[----:B------:R-:W0:Y:S01]  /*22a0*/  MUFU.TANH R15, R15 ;  /* 0x0000000f000f7308 */ /* 0x000e220000002400 */
[----:B------:R-:W-:Y:S01]  /*22b0*/  FMNMX.FTZ R60, R49, R50, !PT ;  /* 0x00000032313c7209 */ /* 0x000fe20007810000 */
[----:B------:R-:W-:-:S02]  /*22c0*/  WARPGROUP.DEPBAR.LE gsb0, 0x0 ;  /* 0x00008000000079c5 */ /* 0x000fc40000010000 */
[----:B------:R-:W-:-:S04]  /*22d0*/  FMUL.FTZ R36, R0, R36 ;  /* 0x0000002400247220 */ /* 0x000fc80000410000 */
[----:B------:R-:W-:Y:S08]  /*22e0*/  MUFU.TANH R92, R92 ;  /* 0x0000005c005c7308 */ /* 0x000ff00000002400 */
[----:B------:R-:W1:Y:S01]  /*22f0*/  MUFU.TANH R94, R94 ;  /* 0x0000005e005e7308 */ /* 0x000e620000002400 */
[----:B0-----:R-:W-:Y:S02]  /*2300*/  FSEL R15, R15, -INF , P1 ;  /* 0xff8000000f0f7808 */ /* 0x001fe40000800000 */
[----:B------:R-:W-:-:S05]  /*2310*/  ISETP.GT.AND P1, PT, R10, 0x39, PT ;  /* 0x000000390a00780c */ /* 0x000fca0003f24270 */
[----:B------:R0:W-:Y:S08]  /*2320*/  MUFU.TANH R71, R65 ;  /* 0x0000004100477308 */ /* 0x0001f00000002400 */
[----:B------:R-:W2:Y:S01]  /*2330*/  MUFU.TANH R90, R90 ;  /* 0x0000005a005a7308 */ /* 0x000ea20000002400 */
[----:B0-----:R-:W-:Y:S02]  /*2340*/  FMNMX.FTZ R65, R51, R60, !PT ;  /* 0x0000003c33417209 */ /* 0x001fe40007810000 */
[----:B-1----:R-:W-:-:S02]  /*2350*/  FSEL R50, R94, -INF , P1 ;  /* 0xff8000005e327808 */ /* 0x002fc40000800000 */
[----:B------:R-:W-:Y:S02]  /*2360*/  FMNMX.FTZ R91, R52, R65, !PT ;  /* 0x00000041345b7209 */ /* 0x000fe40007810000 */
[----:B------:R-:W-:Y:S01]  /*2370*/  FSEL R65, R92, -INF , P2 ;  /* 0xff8000005c417808 */ /* 0x000fe20001000000 */
[----:B------:R-:W0:Y:S08]  /*2380*/  MUFU.TANH R89, R89 ;  /* 0x0000005900597308 */ /* 0x000e300000002400 */
[----:B------:R1:W-:Y:S01]  /*2390*/  MUFU.TANH R67, R61 ;  /* 0x0000003d00437308 */ /* 0x0003e20000002400 */
[----:B--2---:R-:W-:-:S02]  /*23a0*/  FSEL R41, R90, -INF , P3 ;  /* 0xff8000005a297808 */ /* 0x004fc40001800000 */
[----:B------:R-:W-:-:S05]  /*23b0*/  ISETP.GT.AND P3, PT, R10, 0x41, PT ;  /* 0x000000410a00780c */ /* 0x000fca0003f64270 */
[----:B------:R-:W-:Y:S01]  /*23c0*/  MUFU.TANH R95, R95 ;  /* 0x0000005f005f7308 */ /* 0x000fe20000002400 */
[----:B-1----:R-:W-:Y:S02]  /*23d0*/  FSEL R61, R46, -INF , P4 ;  /* 0xff8000002e3d7808 */ /* 0x002fe40002000000 */
[----:B------:R-:W-:Y:S02]  /*23e0*/  FSEL R46, R93, -INF , P5 ;  /* 0xff8000005d2e7808 */ /* 0x000fe40002800000 */
[----:B------:R-:W-:Y:S02]  /*23f0*/  FMNMX.FTZ R93, R56, R91, !PT ;  /* 0x0000005b385d7209 */ /* 0x000fe40007810000 */
[----:B0-----:R-:W-:Y:S01]  /*2400*/  FSEL R63, R89, -INF , P5 ;  /* 0xff800000593f7808 */ /* 0x001fe20002800000 */
[----:B------:R-:W-:Y:S01]  /*2410*/  MUFU.TANH R53, R53 ;  /* 0x0000003500357308 */ /* 0x000fe20000002400 */
[----:B------:R-:W-:Y:S01]  /*2420*/  FMNMX.FTZ R92, R58, R93, !PT ;  /* 0x0000005d3a5c7209 */ /* 0x000fe20007810000 */
[----:B------:R-:W-:Y:S01]  /*2430*/  FMUL.FTZ R93, R0, R25 ;  /* 0x00000019005d7220 */ /* 0x000fe20000410000 */
[----:B------:R-:W-:-:S02]  /*2440*/  ISETP.GT.AND P5, PT, R10, 0x49, PT ;  /* 0x000000490a00780c */ /* 0x000fc40003fa4270 */
[----:B------:R-:W-:Y:S02]  /*2450*/  FMNMX.FTZ R94, R59, R92, !PT ;  /* 0x0000005c3b5e7209 */ /* 0x000fe40007810000 */
[----:B------:R-:W-:Y:S01]  /*2460*/  ISETP.GT.AND P4, PT, R10, 0x48, PT ;  /* 0x000000480a00780c */ /* 0x000fe20003f84270 */
[----:B------:R-:W0:Y:S01]  /*2470*/  MUFU.TANH R88, R88 ;  /* 0x0000005800587308 */ /* 0x000e220000002400 */
[----:B------:R-:W-:-:S07]  /*2480*/  FMNMX.FTZ R94, R61, R94, !PT ;  /* 0x0000005e3d5e7209 */ /* 0x000fce0007810000 */
[----:B------:R-:W-:Y:S08]  /*2490*/  MUFU.TANH R96, R96 ;  /* 0x0000006000607308 */ /* 0x000ff00000002400 */
[----:B------:R-:W1:Y:S01]  /*24a0*/  MUFU.TANH R78, R78 ;  /* 0x0000004e004e7308 */ /* 0x000e620000002400 */
[----:B0-----:R-:W-:-:S07]  /*24b0*/  FSEL R88, R88, -INF , P3 ;  /* 0xff80000058587808 */ /* 0x001fce0001800000 */
[----:B------:R-:W0:Y:S08]  /*24c0*/  MUFU.TANH R76, R76 ;  /* 0x0000004c004c7308 */ /* 0x000e300000002400 */
[----:B------:R-:W2:Y:S01]  /*24d0*/  MUFU.TANH R80, R80 ;  /* 0x0000005000507308 */ /* 0x000ea20000002400 */
[----:B-1----:R-:W-:Y:S01]  /*24e0*/  FSEL R25, R78, -INF , P5 ;  /* 0xff8000004e197808 */ /* 0x002fe20002800000 */
[----:B------:R-:W-:-:S06]  /*24f0*/  FMUL.FTZ R78, R0, R26 ;  /* 0x0000001a004e7220 */ /* 0x000fcc0000410000 */
[----:B------:R1:W-:Y:S01]  /*2500*/  MUFU.TANH R90, R66 ;  /* 0x00000042005a7308 */ /* 0x0003e20000002400 */
[----:B0-----:R-:W-:-:S07]  /*2510*/  FSEL R76, R76, -INF , P4 ;  /* 0xff8000004c4c7808 */ /* 0x001fce0002000000 */
[----:B------:R-:W0:Y:S01]  /*2520*/  MUFU.TANH R79, R79 ;  /* 0x0000004f004f7308 */ /* 0x000e220000002400 */
[----:B-1----:R-:W-:Y:S01]  /*2530*/  FMUL.FTZ R66, R0, R24 ;  /* 0x0000001800427220 */ /* 0x002fe20000410000 */
[----:B------:R-:W-:Y:S02]  /*2540*/  FSEL R24, R95, -INF , P3 ;  /* 0xff8000005f187808 */ /* 0x000fe40001800000 */
[----:B------:R-:W-:Y:S02]  /*2550*/  FMNMX.FTZ R95, R63, R94, !PT ;  /* 0x0000005e3f5f7209 */ /* 0x000fe40007810000 */
[----:B------:R-:W-:Y:S02]  /*2560*/  ISETP.GT.AND P3, PT, R10, 0x58, PT ;  /* 0x000000580a00780c */ /* 0x000fe40003f64270 */
[----:B------:R-:W1:Y:S08]  /*2570*/  MUFU.TANH R72, R72 ;  /* 0x0000004800487308 */ /* 0x000e700000002400 */
[----:B------:R3:W-:Y:S08]  /*2580*/  MUFU.TANH R69, R64 ;  /* 0x0000004000457308 */ /* 0x0007f00000002400 */
[----:B------:R-:W4:Y:S01]  /*2590*/  MUFU.TANH R97, R97 ;  /* 0x0000006100617308 */ /* 0x000f220000002400 */
[----:B---3--:R-:W-:-:S02]  /*25a0*/  FSEL R64, R53, -INF , P1 ;  /* 0xff80000035407808 */ /* 0x008fc40000800000 */
[----:B------:R-:W-:Y:S02]  /*25b0*/  ISETP.GT.AND P1, PT, R10, 0x50, PT ;  /* 0x000000500a00780c */ /* 0x000fe40003f24270 */
[----:B------:R-:W-:Y:S02]  /*25c0*/  FSEL R53, R96, -INF , P2 ;  /* 0xff80000060357808 */ /* 0x000fe40001000000 */
[----:B------:R-:W-:Y:S01]  /*25d0*/  ISETP.GT.AND P2, PT, R10, 0x51, PT ;  /* 0x000000510a00780c */ /* 0x000fe20003f44270 */
[----:B------:R-:W3:Y:S01]  /*25e0*/  MUFU.TANH R77, R77 ;  /* 0x0000004d004d7308 */ /* 0x000ee20000002400 */
[----:B--2---:R-:W-:Y:S01]  /*25f0*/  FSEL R26, R80, -INF , P1 ;  /* 0xff800000501a7808 */ /* 0x004fe20000800000 */
[----:B------:R-:W-:Y:S01]  /*2600*/  FMUL.FTZ R80, R0, R27 ;  /* 0x0000001b00507220 */ /* 0x000fe20000410000 */
[----:B0-----:R-:W-:Y:S02]  /*2610*/  FSEL R27, R79, -INF , P2 ;  /* 0xff8000004f1b7808 */ /* 0x001fe40001000000 */
[----:B-1----:R-:W-:-:S02]  /*2620*/  FSEL R72, R72, -INF , P5 ;  /* 0xff80000048487808 */ /* 0x002fc40002800000 */
[C---:B------:R-:W-:Y:S01]  /*2630*/  ISETP.GT.AND P5, PT, R10.reuse, 0x60, PT ;  /* 0x000000600a00780c */ /* 0x040fe20003fa4270 */
[----:B------:R0:W-:Y:S01]  /*2640*/  MUFU.TANH R92, R66 ;  /* 0x00000042005c7308 */ /* 0x0001e20000002400 */
[----:B----4-:R-:W-:Y:S02]  /*2650*/  FSEL R60, R97, -INF , P4 ;  /* 0xff800000613c7808 */ /* 0x010fe40002000000 */
[----:B------:R-:W-:-:S05]  /*2660*/  ISETP.GT.AND P4, PT, R10, 0x59, PT ;  /* 0x000000590a00780c */ /* 0x000fca0003f84270 */
[----:B------:R-:W-:Y:S01]  /*2670*/  MUFU.TANH R54, R54 ;  /* 0x0000003600367308 */ /* 0x000fe20000002400 */
[----:B0-----:R-:W-:Y:S02]  /*2680*/  FMNMX.FTZ R66, R64, R95, !PT ;  /* 0x0000005f40427209 */ /* 0x001fe40007810000 */
[----:B---3--:R-:W-:Y:S02]  /*2690*/  FSEL R77, R77, -INF , P1 ;  /* 0xff8000004d4d7808 */ /* 0x008fe40000800000 */
[----:B------:R-:W-:Y:S02]  /*26a0*/  FMNMX.FTZ R95, R65, R66, !PT ;  /* 0x00000042415f7209 */ /* 0x000fe40007810000 */
[----:B------:R-:W-:Y:S01]  /*26b0*/  ISETP.GT.AND P1, PT, R10, 0x61, PT ;  /* 0x000000610a00780c */ /* 0x000fe20003f24270 */
[----:B------:R-:W0:Y:S01]  /*26c0*/  MUFU.TANH R73, R73 ;  /* 0x0000004900497308 */ /* 0x000e220000002400 */
[----:B------:R-:W-:-:S04]  /*26d0*/  FMNMX.FTZ R95, R88, R95, !PT ;  /* 0x0000005f585f7209 */ /* 0x000fc80007810000 */
[----:B------:R-:W-:-:S03]  /*26e0*/  FMNMX.FTZ R79, R76, R95, !PT ;  /* 0x0000005f4c4f7209 */ /* 0x000fc60007810000 */
[----:B------:R-:W1:Y:S01]  /*26f0*/  MUFU.TANH R74, R74 ;  /* 0x0000004a004a7308 */ /* 0x000e620000002400 */
[----:B------:R-:W-:-:S07]  /*2700*/  FMNMX.FTZ R96, R72, R79, !PT ;  /* 0x0000004f48607209 */ /* 0x000fce0007810000 */
[----:B------:R-:W2:Y:S01]  /*2710*/  MUFU.TANH R82, R82 ;  /* 0x0000005200527308 */ /* 0x000ea20000002400 */
[----:B0-----:R-:W-:Y:S02]  /*2720*/  FSEL R73, R73, -INF , P2 ;  /* 0xff80000049497808 */ /* 0x001fe40001000000 */
[----:B------:R-:W-:-:S05]  /*2730*/  ISETP.GT.AND P2, PT, R10, 0x68, PT ;  /* 0x000000680a00780c */ /* 0x000fca0003f44270 */
[----:B------:R-:W0:Y:S01]  /*2740*/  MUFU.TANH R75, R75 ;  /* 0x0000004b004b7308 */ /* 0x000e220000002400 */
[----:B-1----:R-:W-:-:S07]  /*2750*/  FSEL R74, R74, -INF , P3 ;  /* 0xff8000004a4a7808 */ /* 0x002fce0001800000 */
[----:B------:R-:W1:Y:S01]  /*2760*/  MUFU.TANH R81, R81 ;  /* 0x0000005100517308 */ /* 0x000e620000002400 */
[----:B--2---:R-:W-:Y:S01]  /*2770*/  FSEL R66, R82, -INF , P3 ;  /* 0xff80000052427808 */ /* 0x004fe20001800000 */
[----:B------:R-:W-:Y:S01]  /*2780*/  FMUL.FTZ R82, R0, R28 ;  /* 0x0000001c00527220 */ /* 0x000fe20000410000 */
[----:B------:R-:W-:-:S04]  /*2790*/  ISETP.GT.AND P3, PT, R10, 0x69, PT ;  /* 0x000000690a00780c */ /* 0x000fc80003f64270 */
[----:B------:R-:W-:Y:S01]  /*27a0*/  FSEL R67, R67, -INF , P3 ;  /* 0xff80000043437808 */ /* 0x000fe20001800000 */
[----:B------:R2:W-:Y:S01]  /*27b0*/  MUFU.TANH R94, R78 ;  /* 0x0000004e005e7308 */ /* 0x0005e20000002400 */
[----:B0-----:R-:W-:-:S07]  /*27c0*/  FSEL R75, R75, -INF , P5 ;  /* 0xff8000004b4b7808 */ /* 0x001fce0002800000 */
[----:B------:R-:W0:Y:S01]  /*27d0*/  MUFU.TANH R57, R57 ;  /* 0x0000003900397308 */ /* 0x000e220000002400 */
[----:B--2---:R-:W-:Y:S02]  /*27e0*/  FSEL R78, R54, -INF , P4 ;  /* 0xff800000364e7808 */ /* 0x004fe40002000000 */
[----:B------:R-:W-:Y:S02]  /*27f0*/  FMNMX.FTZ R54, R77, R96, !PT ;  /* 0x000000604d367209 */ /* 0x000fe40007810000 */
[----:B-1----:R-:W-:Y:S01]  /*2800*/  FSEL R28, R81, -INF , P4 ;  /* 0xff800000511c7808 */ /* 0x002fe20002000000 */
[----:B------:R-:W-:Y:S01]  /*2810*/  FMUL.FTZ R81, R0, R29 ;  /* 0x0000001d00517220 */ /* 0x000fe20000410000 */
[----:B------:R-:W-:Y:S01]  /*2820*/  FMNMX.FTZ R79, R73, R54, !PT ;  /* 0x00000036494f7209 */ /* 0x000fe20007810000 */
[----:B------:R1:W-:Y:S01]  /*2830*/  MUFU.TANH R91, R99 ;  /* 0x00000063005b7308 */ /* 0x0003e20000002400 */
[----:B------:R-:W-:-:S07]  /*2840*/  ISETP.GT.AND P4, PT, R10, 0x70, PT ;  /* 0x000000700a00780c */ /* 0x000fce0003f84270 */
[----:B------:R-:W2:Y:S01]  /*2850*/  MUFU.TANH R84, R84 ;  /* 0x0000005400547308 */ /* 0x000ea20000002400 */
[----:B-1----:R-:W-:Y:S02]  /*2860*/  FMNMX.FTZ R99, R74, R79, !PT ;  /* 0x0000004f4a637209 */ /* 0x002fe40007810000 */
[----:B0-----:R-:W-:Y:S02]  /*2870*/  FSEL R79, R57, -INF , P1 ;  /* 0xff800000394f7808 */ /* 0x001fe40000800000 */
[----:B------:R-:W-:Y:S01]  /*2880*/  FSEL R57, R70, -INF , P3 ;  /* 0xff80000046397808 */ /* 0x000fe20001800000 */
[----:B------:R-:W-:Y:S01]  /*2890*/  FMUL.FTZ R70, R0, R32 ;  /* 0x0000002000467220 */ /* 0x000fe20000410000 */
[----:B------:R-:W-:Y:S01]  /*28a0*/  ISETP.GT.AND P3, PT, R10, 0x80, PT ;  /* 0x000000800a00780c */ /* 0x000fe20003f64270 */
[----:B------:R0:W-:Y:S08]  /*28b0*/  MUFU.TANH R95, R80 ;  /* 0x00000050005f7308 */ /* 0x0001f00000002400 */
[----:B------:R1:W-:Y:S01]  /*28c0*/  MUFU.TANH R96, R82 ;  /* 0x0000005200607308 */ /* 0x0003e20000002400 */
[----:B0-----:R-:W-:-:S02]  /*28d0*/  FMNMX.FTZ R80, R78, R99, !PT ;  /* 0x000000634e507209 */ /* 0x001fc40007810000 */
[----:B--2---:R-:W-:Y:S02]  /*28e0*/  FSEL R29, R84, -INF , P5 ;  /* 0xff800000541d7808 */ /* 0x004fe40002800000 */
[----:B------:R-:W-:-:S03]  /*28f0*/  ISETP.GT.AND P5, PT, R10, 0x71, PT ;  /* 0x000000710a00780c */ /* 0x000fc60003fa4270 */
[----:B------:R-:W0:Y:S01]  /*2900*/  MUFU.TANH R83, R83 ;  /* 0x0000005300537308 */ /* 0x000e220000002400 */
[----:B-1----:R-:W-:Y:S01]  /*2910*/  FMUL.FTZ R82, R0, R30 ;  /* 0x0000001e00527220 */ /* 0x002fe20000410000 */
[----:B------:R-:W-:Y:S02]  /*2920*/  FSEL R30, R68, -INF , P2 ;  /* 0xff800000441e7808 */ /* 0x000fe40001000000 */
[----:B------:R-:W-:Y:S02]  /*2930*/  FMNMX.FTZ R68, R75, R80, !PT ;  /* 0x000000504b447209 */ /* 0x000fe40007810000 */
[----:B------:R-:W-:Y:S02]  /*2940*/  FSEL R80, R62, -INF , P2 ;  /* 0xff8000003e507808 */ /* 0x000fe40001000000 */
[----:B------:R-:W1:Y:S01]  /*2950*/  MUFU.TANH R86, R86 ;  /* 0x0000005600567308 */ /* 0x000e620000002400 */
[----:B------:R-:W-:Y:S02]  /*2960*/  FSEL R71, R71, -INF , P5 ;  /* 0xff80000047477808 */ /* 0x000fe40002800000 */
[----:B------:R-:W-:-:S05]  /*2970*/  ISETP.GT.AND P2, PT, R10, 0x79, PT ;  /* 0x000000790a00780c */ /* 0x000fca0003f44270 */
[----:B------:R-:W-:Y:S01]  /*2980*/  MUFU.TANH R87, R87 ;  /* 0x0000005700577308 */ /* 0x000fe20000002400 */
[----:B0-----:R-:W-:Y:S02]  /*2990*/  FSEL R54, R83, -INF , P1 ;  /* 0xff80000053367808 */ /* 0x001fe40000800000 */
[----:B------:R-:W-:Y:S02]  /*29a0*/  ISETP.GT.AND P1, PT, R10, 0x78, PT ;  /* 0x000000780a00780c */ /* 0x000fe40003f24270 */
[----:B------:R-:W-:-:S03]  /*29b0*/  FSEL R83, R90, -INF , P2 ;  /* 0xff8000005a537808 */ /* 0x000fc60001000000 */
[----:B------:R0:W-:Y:S08]  /*29c0*/  MUFU.TANH R97, R81 ;  /* 0x0000005100617308 */ /* 0x0001f00000002400 */
[----:B------:R-:W2:Y:S01]  /*29d0*/  MUFU.TANH R85, R85 ;  /* 0x0000005500557308 */ /* 0x000ea20000002400 */
[----:B0-----:R-:W-:-:S04]  /*29e0*/  FMNMX.FTZ R81, R79, R68, !PT ;  /* 0x000000444f517209 */ /* 0x001fc80007810000 */
[----:B------:R-:W-:Y:S02]  /*29f0*/  FMNMX.FTZ R68, R80, R81, !PT ;  /* 0x0000005150447209 */ /* 0x000fe40007810000 */
[----:B------:R-:W-:Y:S01]  /*2a00*/  FSEL R81, R69, -INF , P4 ;  /* 0xff80000045517808 */ /* 0x000fe20002000000 */
[----:B------:R-:W0:Y:S01]  /*2a10*/  MUFU.TANH R93, R93 ;  /* 0x0000005d005d7308 */ /* 0x000e220000002400 */
[----:B------:R-:W-:Y:S02]  /*2a20*/  FMNMX.FTZ R84, R67, R68, !PT ;  /* 0x0000004443547209 */ /* 0x000fe40007810000 */
[----:B-1----:R-:W-:Y:S01]  /*2a30*/  FSEL R68, R86, -INF , P5 ;  /* 0xff80000056447808 */ /* 0x002fe20002800000 */
[----:B------:R-:W-:Y:S01]  /*2a40*/  FMUL.FTZ R86, R0, R33 ;  /* 0x0000002100567220 */ /* 0x000fe20000410000 */
[----:B------:R-:W-:Y:S02]  /*2a50*/  FMNMX.FTZ R84, R81, R84, !PT ;  /* 0x0000005451547209 */ /* 0x000fe40007810000 */
[----:B------:R-:W-:Y:S01]  /*2a60*/  ISETP.GT.AND P5, PT, R10, 0x88, PT ;  /* 0x000000880a00780c */ /* 0x000fe20003fa4270 */
[----:B------:R-:W1:Y:S01]  /*2a70*/  MUFU.TANH R89, R98 ;  /* 0x0000006200597308 */ /* 0x000e620000002400 */
[----:B------:R-:W-:-:S02]  /*2a80*/  FMNMX.FTZ R33, R71, R84, !PT ;  /* 0x0000005447217209 */ /* 0x000fc40007810000 */
[----:B--2---:R-:W-:Y:S02]  /*2a90*/  FSEL R32, R85, -INF , P4 ;  /* 0xff80000055207808 */ /* 0x004fe40002000000 */
[----:B------:R-:W-:Y:S02]  /*2aa0*/  ISETP.GT.AND P4, PT, R10, 0x81, PT ;  /* 0x000000810a00780c */ /* 0x000fe40003f84270 */
[----:B------:R-:W-:Y:S01]  /*2ab0*/  FSEL R84, R92, -INF , P3 ;  /* 0xff8000005c547808 */ /* 0x000fe20001800000 */
[----:B------:R2:W-:Y:S01]  /*2ac0*/  MUFU.TANH R62, R82 ;  /* 0x00000052003e7308 */ /* 0x0005e20000002400 */
[----:B0-----:R-:W-:Y:S01]  /*2ad0*/  FSEL R85, R93, -INF , P4 ;  /* 0xff8000005d557808 */ /* 0x001fe20002000000 */
[----:B------:R-:W-:-:S06]  /*2ae0*/  FMUL.FTZ R93, R0, R37 ;  /* 0x00000025005d7220 */ /* 0x000fcc0000410000 */
[----:B------:R0:W3:Y:S01]  /*2af0*/  MUFU.TANH R69, R70 ;  /* 0x0000004600457308 */ /* 0x0000e20000002400 */
[----:B--2---:R-:W-:-:S07]  /*2b00*/  FSEL R82, R87, -INF , P1 ;  /* 0xff80000057527808 */ /* 0x004fce0000800000 */
[----:B------:R2:W4:Y:S01]  /*2b10*/  MUFU.TANH R98, R86 ;  /* 0x0000005600627308 */ /* 0x0005220000002400 */
[----:B0-----:R-:W-:Y:S02]  /*2b20*/  FMNMX.FTZ R70, R82, R33, !PT ;  /* 0x0000002152467209 */ /* 0x001fe40007810000 */
[----:B-1----:R-:W-:Y:S02]  /*2b30*/  FSEL R33, R89, -INF , P1 ;  /* 0xff80000059217808 */ /* 0x002fe40000800000 */
[----:B------:R-:W-:Y:S02]  /*2b40*/  FMNMX.FTZ R87, R83, R70, !PT ;  /* 0x0000004653577209 */ /* 0x000fe40007810000 */
[----:B------:R-:W-:Y:S01]  /*2b50*/  ISETP.GT.AND P1, PT, R10, 0x89, PT ;  /* 0x000000890a00780c */ /* 0x000fe20003f24270 */
[----:B------:R0:W1:Y:S01]  /*2b60*/  MUFU.TANH R92, R36 ;  /* 0x00000024005c7308 */ /* 0x0000620000002400 */
[----:B------:R-:W-:Y:S02]  /*2b70*/  FMNMX.FTZ R90, R84, R87, !PT ;  /* 0x00000057545a7209 */ /* 0x000fe40007810000 */
[----:B--2---:R-:W-:-:S02]  /*2b80*/  FSEL R86, R96, -INF , P5 ;  /* 0xff80000060567808 */ /* 0x004fc40002800000 */
[----:B------:R-:W-:Y:S02]  /*2b90*/  FMNMX.FTZ R37, R85, R90, !PT ;  /* 0x0000005a55257209 */ /* 0x000fe40007810000 */
[----:B------:R-:W-:Y:S02]  /*2ba0*/  FSEL R70, R91, -INF , P2 ;  /* 0xff8000005b467808 */ /* 0x000fe40001000000 */
[----:B------:R-:W-:Y:S01]  /*2bb0*/  ISETP.GT.AND P2, PT, R10, 0x90, PT ;  /* 0x000000900a00780c */ /* 0x000fe20003f44270 */
[----:B------:R1:W2:Y:S01]  /*2bc0*/  MUFU.TANH R91, R93 ;  /* 0x0000005d005b7308 */ /* 0x0002a20000002400 */
[----:B------:R-:W-:Y:S02]  /*2bd0*/  FSEL R87, R97, -INF , P1 ;  /* 0xff80000061577808 */ /* 0x000fe40000800000 */
[----:B------:R-:W-:Y:S02]  /*2be0*/  FMNMX.FTZ R96, R86, R37, !PT ;  /* 0x0000002556607209 */ /* 0x000fe40007810000 */
[----:B0-----:R-:W-:-:S02]  /*2bf0*/  FSEL R36, R94, -INF , P3 ;  /* 0xff8000005e247808 */ /* 0x001fc40001800000 */
[----:B---3--:R-:W-:Y:S02]  /*2c00*/  FSEL R90, R69, -INF , P2 ;  /* 0xff800000455a7808 */ /* 0x008fe40001000000 */
[----:B------:R-:W-:Y:S02]  /*2c10*/  ISETP.GT.AND P3, PT, R10, 0x91, PT ;  /* 0x000000910a00780c */ /* 0x000fe40003f64270 */
[----:B------:R-:W-:Y:S01]  /*2c20*/  FMNMX.FTZ R69, R87, R96, !PT ;  /* 0x0000006057457209 */ /* 0x000fe20007810000 */
[----:B------:R-:W-:Y:S01]  /*2c30*/  FMUL.FTZ R96, R0, R34 ;  /* 0x0000002200607220 */ /* 0x000fe20000410000 */
[----:B------:R-:W-:Y:S02]  /*2c40*/  FSEL R37, R95, -INF , P4 ;  /* 0xff8000005f257808 */ /* 0x000fe40002000000 */
[----:B------:R-:W-:Y:S02]  /*2c50*/  ISETP.GT.AND P4, PT, R10, 0x98, PT ;  /* 0x000000980a00780c */ /* 0x000fe40003f84270 */
[----:B----4-:R-:W-:Y:S01]  /*2c60*/  FSEL R89, R98, -INF , P3 ;  /* 0xff80000062597808 */ /* 0x010fe20001800000 */
[----:B------:R-:W-:Y:S01]  /*2c70*/  FMUL.FTZ R98, R0, R38 ;  /* 0x0000002600627220 */ /* 0x000fe20000410000 */
[----:B------:R-:W-:Y:S01]  /*2c80*/  FMNMX.FTZ R94, R90, R69, !PT ;  /* 0x000000455a5e7209 */ /* 0x000fe20007810000 */
[----:B------:R-:W0:Y:S01]  /*2c90*/  MUFU.TANH R96, R96 ;  /* 0x0000006000607308 */ /* 0x000e220000002400 */
[----:B------:R-:W-:-:S02]  /*2ca0*/  FSEL R69, R62, -INF , P5 ;  /* 0xff8000003e457808 */ /* 0x000fc40002800000 */
[----:B------:R-:W-:Y:S02]  /*2cb0*/  ISETP.GT.AND P5, PT, R10, 0x99, PT ;  /* 0x000000990a00780c */ /* 0x000fe40003fa4270 */
[----:B-1----:R-:W-:Y:S02]  /*2cc0*/  FSEL R93, R92, -INF , P4 ;  /* 0xff8000005c5d7808 */ /* 0x002fe40002000000 */
[----:B------:R-:W-:Y:S01]  /*2cd0*/  FMNMX.FTZ R94, R89, R94, !PT ;  /* 0x0000005e595e7209 */ /* 0x000fe20007810000 */
[----:B------:R-:W1:Y:S01]  /*2ce0*/  MUFU.TANH R98, R98 ;  /* 0x0000006200627308 */ /* 0x000e620000002400 */
[----:B--2---:R-:W-:Y:S02]  /*2cf0*/  FSEL R91, R91, -INF , P5 ;  /* 0xff8000005b5b7808 */ /* 0x004fe40002800000 */
[----:B------:R-:W-:Y:S02]  /*2d00*/  FMNMX.FTZ R94, R93, R94, !PT ;  /* 0x0000005e5d5e7209 */ /* 0x000fe40007810000 */
[----:B------:R-:W-:-:S02]  /*2d10*/  MOV R97, UR16 ;  /* 0x0000001000617c02 */ /* 0x000fc40008000f00 */
[----:B------:R-:W-:Y:S01]  /*2d20*/  FMNMX.FTZ R10, R91, R94, !PT ;  /* 0x0000005e5b0a7209 */ /* 0x000fe20007810000 */
[----:B------:R-:W-:Y:S01]  /*2d30*/  FMUL.FTZ R94, R0, R31 ;  /* 0x0000001f005e7220 */ /* 0x000fe20000410000 */
[----:B0-----:R-:W-:-:S03]  /*2d40*/  FSEL R96, R96, -INF , P2 ;  /* 0xff80000060607808 */ /* 0x001fc60001000000 */
[----:B------:R-:W0:Y:S02]  /*2d50*/  SHFL.BFLY PT, R95, R10, 0x2, 0x1f ;  /* 0x0c401f000a5f7f89 */ /* 0x000e2400000e0000 */
[----:B------:R-:W2:Y:S01]  /*2d60*/  MUFU.TANH R94, R94 ;  /* 0x0000005e005e7308 */ /* 0x000ea20000002400 */
[----:B-1----:R-:W-:Y:S02]  /*2d70*/  FSEL R98, R98, -INF , P4 ;  /* 0xff80000062627808 */ /* 0x002fe40002000000 */
[----:B--2---:R-:W-:Y:S02]  /*2d80*/  FSEL R94, R94, -INF , P1 ;  /* 0xff8000005e5e7808 */ /* 0x004fe40000800000 */
[----:B0-----:R-:W-:-:S05]  /*2d90*/  FMNMX.FTZ R95, R10, R95, !PT ;  /* 0x0000005f0a5f7209 */ /* 0x001fca0007810000 */
[----:B------:R-:W0:Y:S02]  /*2da0*/  SHFL.BFLY PT, R62, R95, 0x1, 0x1f ;  /* 0x0c201f005f3e7f89 */ /* 0x000e2400000e0000 */
[----:B0-----:R-:W-:Y:S01]  /*2db0*/  FMNMX.FTZ R62, R95, R62, !PT ;  /* 0x0000003e5f3e7209 */ /* 0x001fe20007810000 */
[----:B------:R-:W-:-:S03]  /*2dc0*/  FMUL.FTZ R95, R0, R35 ;  /* 0x00000023005f7220 */ /* 0x000fc60000410000 */
[C---:B------:R-:W-:Y:S01]  /*2dd0*/  FSETP.NEU.FTZ.AND P6, PT, R62.reuse, -INF , PT ;  /* 0xff8000003e00780b */ /* 0x040fe20003fdd000 */
[----:B------:R-:W-:-:S01]  /*2de0*/  FFMA.FTZ R92, R62, R97, -8 ;  /* 0xc10000003e5c7423 */ /* 0x000fc20000010061 */
[----:B------:R-:W-:Y:S01]  /*2df0*/  FMUL.FTZ R97, R0, R39 ;  /* 0x0000002700617220 */ /* 0x000fe20000410000 */
[----:B------:R-:W0:Y:S03]  /*2e00*/  MUFU.TANH R95, R95 ;  /* 0x0000005f005f7308 */ /* 0x000e260000002400 */
[----:B------:R-:W-:Y:S02]  /*2e10*/  FSEL R92, R92, RZ, P6 ;  /* 0x000000ff5c5c7208 */ /* 0x000fe40003000000 */
[----:B------:R-:W-:-:S03]  /*2e20*/  LOP3.LUT P6, RZ, R120, 0x7f, RZ, 0xc0, !PT ;  /* 0x0000007f78ff7812 */ /* 0x000fc600078cc0ff */
        /* <DEDUP_REMOVED lines=16> */
[----:B------:R-:W1:Y:S01]  /*2f30*/  MUFU.TANH R97, R97 ;  /* 0x0000006100617308 */ /* 0x000e620000002400 */
[----:B------:R-:W-:Y:S01]  /*2f40*/  FMNMX.FTZ R48, R9, R48, !PT ;  /* 0x0000003009307209 */ /* 0x000fe20007810000 */
[--C-:B------:R-:W-:Y:S01]  /*2f50*/  FFMA.FTZ R73, R73, UR16, -R92.reuse ;  /* 0x0000001049497c23 */ /* 0x100fe2000801085c */
[----:B0-----:R-:W-:Y:S01]  /*2f60*/  FSEL R95, R95, -INF , P3 ;  /* 0xff8000005f5f7808 */ /* 0x001fe20001800000 */
        /* <DEDUP_REMOVED lines=8> */
[----:B------:R-:W-:Y:S01]  /*2ff0*/  MUFU.EX2 R21, R21 ;  /* 0x0000001500157308 */ /* 0x000fe20000000800 */
[----:B------:R-:W-:Y:S02]  /*3000*/  FMNMX.FTZ R48, R14, R47, !PT ;  /* 0x0000002f0e307209 */ /* 0x000fe40007810000 */
[----:B-1----:R-:W-:Y:S02]  /*3010*/  FSEL R97, R97, -INF , P5 ;  /* 0xff80000061617808 */ /* 0x002fe40002800000 */
[----:B------:R-:W-:-:S03]  /*3020*/  FMNMX.FTZ R47, R15, R48, !PT ;  /* 0x000000300f2f7209 */ /* 0x000fc60007810000 */
[----:B------:R0:W-:Y:S01]  /*3030*/  MUFU.EX2 R48, R58 ;  /* 0x0000003a00307308 */ /* 0x0001e20000000800 */
[----:B------:R-:W-:Y:S01]  /*3040*/  FMNMX.FTZ R52, R20, R47, !PT ;  /* 0x0000002f14347209 */ /* 0x000fe20007810000 */
[----:B------:R-:W-:-:S03]  /*3050*/  FFMA.FTZ R47, R59, UR16, -R92 ;  /* 0x000000103b2f7c23 */ /* 0x000fc6000801085c */
[----:B------:R-:W-:Y:S01]  /*3060*/  FMNMX.FTZ R49, R41, R52, !PT ;  /* 0x0000003429317209 */ /* 0x000fe20007810000 */
[----:B------:R-:W-:-:S01]  /*3070*/  FFMA.FTZ R52, R61, UR16, -R92 ;  /* 0x000000103d347c23 */ /* 0x000fc2000801085c */
[----:B------:R-:W-:Y:S01]  /*3080*/  FFMA.FTZ R61, R76, UR16, -R92 ;  /* 0x000000104c3d7c23 */ /* 0x000fe2000801085c */
[----:B------:R-:W-:Y:S01]  /*3090*/  MUFU.EX2 R31, R31 ;  /* 0x0000001f001f7308 */ /* 0x000fe20000000800 */
[----:B------:R-:W-:-:S04]  /*30a0*/  FMNMX.FTZ R49, R44, R49, !PT ;  /* 0x000000312c317209 */ /* 0x000fc80007810000 */
[----:B------:R-:W-:-:S03]  /*30b0*/  FMNMX.FTZ R49, R46, R49, !PT ;  /* 0x000000312e317209 */ /* 0x000fc60007810000 */
[----:B------:R-:W1:Y:S01]  /*30c0*/  MUFU.EX2 R34, R34 ;  /* 0x0000002200227308 */ /* 0x000e620000000800 */
[----:B------:R-:W-:Y:S01]  /*30d0*/  FMNMX.FTZ R56, R50, R49, !PT ;  /* 0x0000003132387209 */ /* 0x000fe20007810000 */
[----:B------:R-:W-:-:S03]  /*30e0*/  FFMA.FTZ R49, R63, UR16, -R92 ;  /* 0x000000103f317c23 */ /* 0x000fc6000801085c */
[----:B------:R-:W-:Y:S01]  /*30f0*/  FMNMX.FTZ R51, R53, R56, !PT ;  /* 0x0000003835337209 */ /* 0x000fe20007810000 */
[----:B------:R-:W-:-:S02]  /*3100*/  FFMA.FTZ R56, R64, UR16, -R92 ;  /* 0x0000001040387c23 */ /* 0x000fc4000801085c */
[----:B------:R-:W-:Y:S01]  /*3110*/  MUFU.EX2 R35, R35 ;  /* 0x0000002300237308 */ /* 0x000fe20000000800 */
[----:B------:R-:W-:-:S04]  /*3120*/  FMNMX.FTZ R51, R24, R51, !PT ;  /* 0x0000003318337209 */ /* 0x000fc80007810000 */
[----:B0-----:R-:W-:-:S03]  /*3130*/  FMNMX.FTZ R58, R60, R51, !PT ;  /* 0x000000333c3a7209 */ /* 0x001fc60007810000 */
[----:B------:R-:W-:Y:S01]  /*3140*/  MUFU.EX2 R38, R38 ;  /* 0x0000002600267308 */ /* 0x000fe20000000800 */
[----:B------:R-:W-:Y:S02]  /*3150*/  FMNMX.FTZ R51, R25, R58, !PT ;  /* 0x0000003a19337209 */ /* 0x000fe40007810000 */
[----:B-1----:R-:W-:Y:S02]  /*3160*/  F2FP.SATFINITE.E4M3.F32.PACK_AB_MERGE_C R152, R34, R31, RZ ;  /* 0x0000001f2298723e */ /* 0x002fe400048070ff */
[----:B------:R-:W-:Y:S02]  /*3170*/  FMNMX.FTZ R58, R26, R51, !PT ;  /* 0x000000331a3a7209 */ /* 0x000fe40007810000 */
[----:B------:R-:W-:Y:S01]  /*3180*/  F2FP.SATFINITE.E4M3.F32.PACK_AB_MERGE_C R152, R21, R10, R152 ;  /* 0x0000000a1598723e */ /* 0x000fe20004807098 */
[----:B------:R-:W-:Y:S01]  /*3190*/  MUFU.EX2 R51, R65 ;  /* 0x0000004100337308 */ /* 0x000fe20000000800 */
[----:B------:R-:W-:Y:S01]  /*31a0*/  FMNMX.FTZ R59, R27, R58, !PT ;  /* 0x0000003a1b3b7209 */ /* 0x000fe20007810000 */
[--C-:B------:R-:W-:Y:S01]  /*31b0*/  FFMA.FTZ R58, R88, UR16, -R92.reuse ;  /* 0x00000010583a7c23 */ /* 0x100fe2000801085c */
[----:B------:R-:W-:-:S02]  /*31c0*/  FFMA.FTZ R88, R74, UR16, -R92 ;  /* 0x000000104a587c23 */ /* 0x000fc4000801085c */
[----:B------:R-:W-:-:S03]  /*31d0*/  FMNMX.FTZ R59, R66, R59, !PT ;  /* 0x0000003b423b7209 */ /* 0x000fc60007810000 */
        /* <DEDUP_REMOVED lines=9> */
[----:B------:R1:W-:Y:S01]  /*3270*/  MUFU.EX2 R59, R77 ;  /* 0x0000004d003b7308 */ /* 0x0003e20000000800 */
[----:B------:R-:W-:Y:S02]  /*3280*/  FMNMX.FTZ R64, R68, R63, !PT ;  /* 0x0000003f44407209 */ /* 0x000fe40007810000 */
[----:B0-----:R-:W-:Y:S02]  /*3290*/  F2FP.SATFINITE.E4M3.F32.PACK_AB_MERGE_C R154, R40, R39, RZ ;  /* 0x00000027289a723e */ /* 0x001fe400048070ff */
[----:B------:R-:W-:Y:S02]  /*32a0*/  FMNMX.FTZ R63, R33, R64, !PT ;  /* 0x00000040213f7209 */ /* 0x000fe40007810000 */
[----:B------:R-:W-:Y:S01]  /*32b0*/  F2FP.SATFINITE.E4M3.F32.PACK_AB_MERGE_C R154, R38, R35, R154 ;  /* 0x00000023269a723e */ /* 0x000fe2000480709a */
[----:B------:R0:W-:Y:S01]  /*32c0*/  MUFU.EX2 R64, R73 ;  /* 0x0000004900407308 */ /* 0x0001e20000000800 */
[----:B------:R-:W-:Y:S01]  /*32d0*/  FMNMX.FTZ R63, R70, R63, !PT ;  /* 0x0000003f463f7209 */ /* 0x000fe20007810000 */
[----:B-1----:R-:W-:-:S03]  /*32e0*/  FFMA.FTZ R77, R78, UR16, -R92 ;  /* 0x000000104e4d7c23 */ /* 0x002fc6000801085c */
[----:B------:R-:W-:-:S03]  /*32f0*/  FMNMX.FTZ R74, R36, R63, !PT ;  /* 0x0000003f244a7209 */ /* 0x000fc60007810000 */
[----:B------:R-:W-:Y:S01]  /*3300*/  MUFU.EX2 R63, R88 ;  /* 0x00000058003f7308 */ /* 0x000fe20000000800 */
[----:B------:R-:W-:-:S04]  /*3310*/  FMNMX.FTZ R74, R37, R74, !PT ;  /* 0x0000004a254a7209 */ /* 0x000fc80007810000 */
[----:B------:R-:W-:-:S03]  /*3320*/  FMNMX.FTZ R65, R69, R74, !PT ;  /* 0x0000004a45417209 */ /* 0x000fc60007810000 */
[----:B------:R1:W-:Y:S01]  /*3330*/  MUFU.EX2 R74, R77 ;  /* 0x0000004d004a7308 */ /* 0x0003e20000000800 */
[----:B------:R-:W-:-:S04]  /*3340*/  FMNMX.FTZ R65, R94, R65, !PT ;  /* 0x000000415e417209 */ /* 0x000fc80007810000 */
[----:B------:R-:W-:-:S03]  /*3350*/  FMNMX.FTZ R76, R96, R65, !PT ;  /* 0x00000041604c7209 */ /* 0x000fc60007810000 */
[----:B------:R2:W-:Y:S01]  /*3360*/  MUFU.EX2 R65, R75 ;  /* 0x0000004b00417308 */ /* 0x0005e20000000800 */
        /* <DEDUP_REMOVED lines=8> */
[----:B-1----:R-:W-:Y:S01]  /*33f0*/  FMNMX.FTZ R77, R97, R78, !PT ;  /* 0x0000004e614d7209 */ /* 0x002fe20007810000 */
[--C-:B------:R-:W-:Y:S01]  /*3400*/  FFMA.FTZ R78, R67, UR16, -R92.reuse ;  /* 0x00000010434e7c23 */ /* 0x100fe2000801085c */
[----:B--2---:R-:W-:-:S01]  /*3410*/  FFMA.FTZ R75, R81, UR16, -R92 ;  /* 0x00000010514b7c23 */ /* 0x004fc2000801085c */
[--C-:B------:R-:W-:Y:S01]  /*3420*/  FFMA.FTZ R81, R90, UR16, -R92.reuse ;  /* 0x000000105a517c23 */ /* 0x100fe2000801085c */
[----:B------:R-:W-:Y:S01]  /*3430*/  IMAD.U32 R90, RZ, RZ, UR16 ;  /* 0x00000010ff5a7e24 */ /* 0x000fe2000f8e00ff */
[----:B------:R-:W0:Y:S01]  /*3440*/  SHFL.BFLY PT, R88, R77, 0x2, 0x1f ;  /* 0x0c401f004d587f89 */ /* 0x000e2200000e0000 */
[----:B------:R-:W-:-:S01]  /*3450*/  FFMA.FTZ R82, R83, UR16, -R92 ;  /* 0x0000001053527c23 */ /* 0x000fc2000801085c */
[--C-:B------:R-:W-:Y:S01]  /*3460*/  FFMA.FTZ R83, R93, UR16, -R92.reuse ;  /* 0x000000105d537c23 */ /* 0x100fe2000801085c */
[----:B------:R-:W-:Y:S08]  /*3470*/  MUFU.EX2 R43, R43 ;  /* 0x0000002b002b7308 */ /* 0x000ff00000000800 */
[----:B------:R-:W1:Y:S08]  /*3480*/  MUFU.EX2 R45, R45 ;  /* 0x0000002d002d7308 */ /* 0x000e700000000800 */
[----:B------:R-:W-:Y:S01]  /*3490*/  MUFU.EX2 R47, R47 ;  /* 0x0000002f002f7308 */ /* 0x000fe20000000800 */
[----:B0-----:R-:W-:Y:S01]  /*34a0*/  FMNMX.FTZ R88, R77, R88, !PT ;  /* 0x000000584d587209 */ /* 0x001fe20007810000 */
[--C-:B------:R-:W-:Y:S01]  /*34b0*/  FFMA.FTZ R77, R84, UR16, -R92.reuse ;  /* 0x00000010544d7c23 */ /* 0x100fe2000801085c */
[----:B------:R-:W-:-:S05]  /*34c0*/  FFMA.FTZ R84, R85, UR16, -R92 ;  /* 0x0000001055547c23 */ /* 0x000fca000801085c */
[----:B------:R-:W-:Y:S01]  /*34d0*/  MUFU.EX2 R52, R52 ;  /* 0x0000003400347308 */ /* 0x000fe20000000800 */
[----:B-1----:R-:W-:Y:S01]  /*34e0*/  F2FP.SATFINITE.E4M3.F32.PACK_AB_MERGE_C R148, R48, R45, RZ ;  /* 0x0000002d3094723e */ /* 0x002fe200048070ff */
[----:B------:R-:W0:Y:S03]  /*34f0*/  SHFL.BFLY PT, R67, R88, 0x1, 0x1f ;  /* 0x0c201f0058437f89 */ /* 0x000e2600000e0000 */
[----:B------:R-:W-:-:S03]  /*3500*/  F2FP.SATFINITE.E4M3.F32.PACK_AB_MERGE_C R148, R43, R42, R148 ;  /* 0x0000002a2b94723e */ /* 0x000fc60004807094 */
[----:B------:R-:W-:Y:S08]  /*3510*/  MUFU.EX2 R49, R49 ;  /* 0x0000003100317308 */ /* 0x000ff00000000800 */
[----:B------:R-:W1:Y:S08]  /*3520*/  MUFU.EX2 R56, R56 ;  /* 0x0000003800387308 */ /* 0x000e700000000800 */
[----:B------:R-:W-:Y:S01]  /*3530*/  MUFU.EX2 R58, R58 ;  /* 0x0000003a003a7308 */ /* 0x000fe20000000800 */
[----:B0-----:R-:W-:Y:S01]  /*3540*/  FMNMX.FTZ R67, R88, R67, !PT ;  /* 0x0000004358437209 */ /* 0x001fe20007810000 */
[----:B------:R-:W-:-:S03]  /*3550*/  FFMA.FTZ R88, R89, UR16, -R92 ;  /* 0x0000001059587c23 */ /* 0x000fc6000801085c */
[C---:B------:R-:W-:Y:S01]  /*3560*/  FSETP.NEU.FTZ.AND P1, PT, R67.reuse, -INF , PT ;  /* 0xff8000004300780b */ /* 0x040fe20003f3d000 */
[----:B------:R-:W-:-:S01]  /*3570*/  FFMA.FTZ R85, R67, R90, -8 ;  /* 0xc100000043557423 */ /* 0x000fc2000001005a */
[----:B------:R-:W-:Y:S01]  /*3580*/  FFMA.FTZ R90, R91, UR16, -R92 ;  /* 0x000000105b5a7c23 */ /* 0x000fe2000801085c */
[----:B------:R-:W-:Y:S01]  /*3590*/  MUFU.EX2 R61, R61 ;  /* 0x0000003d003d7308 */ /* 0x000fe20000000800 */
[----:B-1----:R-:W-:Y:S02]  /*35a0*/  F2FP.SATFINITE.E4M3.F32.PACK_AB_MERGE_C R150, R56, R49, RZ ;  /* 0x000000313896723e */ /* 0x002fe400048070ff */
[----:B------:R-:W-:Y:S02]  /*35b0*/  FSEL R85, R85, RZ, P1 ;  /* 0x000000ff55557208 */ /* 0x000fe40000800000 */
        /* <DEDUP_REMOVED lines=28> */
[----:B------:R-:W-:Y:S01]  /*3780*/  FFMA.FTZ R20, R20, UR16, -R85 ;  /* 0x0000001014147c23 */ /* 0x000fe20008010855 */
[----:B------:R-:W-:-:S02]  /*3790*/  @!P6 VIADD R28, R3, 0x13240 ;  /* 0x00013240031ce836 */ /* 0x000fc40000000000 */
[--C-:B------:R-:W-:Y:S01]  /*37a0*/  FFMA.FTZ R15, R24, UR16, -R85.reuse ;  /* 0x00000010180f7c23 */ /* 0x100fe20008010855 */
[----:B------:R-:W-:-:S01]  /*37b0*/  FFMA.FTZ R24, R26, UR16, -R85 ;  /* 0x000000101a187c23 */ /* 0x000fc20008010855 */
[----:B------:R-:W2:Y:S01]  /*37c0*/  MUFU.EX2 R92, R92 ;  /* 0x0000005c005c7308 */ /* 0x000ea20000000800 */
[----:B0-----:R-:W-:-:S01]  /*37d0*/  FADD.FTZ R50, R4, R5 ;  /* 0x0000000504327221 */ /* 0x001fc20000010000 */
[----:B------:R-:W-:Y:S01]  /*37e0*/  @!P6 PRMT R28, RZ, 0x654, R28 ;  /* 0x00000654ff1ce816 */ /* 0x000fe2000000001c */
[----:B------:R-:W-:-:S01]  /*37f0*/  FFMA.FTZ R54, R54, UR16, -R85 ;  /* 0x0000001036367c23 */ /* 0x000fc20008010855 */
[--C-:B------:R-:W-:Y:S01]  /*3800*/  FFMA.FTZ R26, R66, UR16, -R85.reuse ;  /* 0x00000010421a7c23 */ /* 0x100fe20008010855 */
[----:B------:R-:W-:-:S01]  /*3810*/  FFMA.FTZ R57, R57, UR16, -R85 ;  /* 0x0000001039397c23 */ /* 0x000fc20008010855 */
[----:B------:R0:W-:Y:S01]  /*3820*/  @!P6 SYNCS.ARRIVE.TRANS64.RED.A1T0 RZ, [R28+URZ], RZ ;  /* 0x000000ff1cffe9a7 */ /* 0x0001e2000810043f */
[----:B------:R-:W-:-:S01]  /*3830*/  FFMA.FTZ R30, R30, UR16, -R85 ;  /* 0x000000101e1e7c23 */ /* 0x000fc20008010855 */
[----:B------:R-:W3:Y:S01]  /*3840*/  MUFU.EX2 R6, R6 ;  /* 0x0000000600067308 */ /* 0x000ee20000000800 */
        /* <DEDUP_REMOVED lines=12> */
[----:B------:R-:W-:Y:S01]  /*3910*/  F2FP.SATFINITE.E4M3.F32.PACK_AB_MERGE_C R87, R92, R87, RZ ;  /* 0x000000575c57723e */ /* 0x000fe200048070ff */
[----:B------:R-:W-:Y:S01]  /*3920*/  FADD.FTZ R91, R39, R60 ;  /* 0x0000003c275b7221 */ /* 0x000fe20000010000 */
[----:B------:R-:W-:-:S01]  /*3930*/  FFMA.FTZ R95, R95, UR16, -R85 ;  /* 0x000000105f5f7c23 */ /* 0x000fc20008010855 */
[----:B------:R-:W2:Y:S01]  /*3940*/  MUFU.EX2 R89, R89 ;  /* 0x0000005900597308 */ /* 0x000ea20000000800 */
[----:B---3--:R-:W-:-:S01]  /*3950*/  FADD.FTZ R50, R6, R93 ;  /* 0x0000005d06327221 */ /* 0x008fc20000010000 */
[----:B------:R-:W-:Y:S01]  /*3960*/  FADD.FTZ R91, R40, R91 ;  /* 0x0000005b285b7221 */ /* 0x000fe20000010000 */
[----:B------:R-:W-:Y:S01]  /*3970*/  F2FP.SATFINITE.E4M3.F32.PACK_AB_MERGE_C R153, R5, R4, R87 ;  /* 0x000000040599723e */ /* 0x000fe20004807057 */
[----:B------:R-:W-:Y:S01]  /*3980*/  FFMA.FTZ R98, R98, UR16, -R85 ;  /* 0x0000001062627c23 */ /* 0x000fe20008010855 */
[----:B------:R-:W-:-:S02]  /*3990*/  IMAD.MOV.U32 R38, RZ, RZ, R55 ;  /* 0x000000ffff267224 */ /* 0x000fc400078e0037 */
[----:B------:R-:W-:Y:S01]  /*39a0*/  IMAD.MOV.U32 R35, RZ, RZ, R55 ;  /* 0x000000ffff237224 */ /* 0x000fe200078e0037 */
[----:B------:R-:W3:Y:S01]  /*39b0*/  MUFU.EX2 R100, R100 ;  /* 0x0000006400647308 */ /* 0x000ee20000000800 */
[----:B-1----:R-:W-:-:S07]  /*39c0*/  FADD.FTZ R50, R7, R50 ;  /* 0x0000003207327221 */ /* 0x002fce0000010000 */
[----:B------:R-:W1:Y:S08]  /*39d0*/  MUFU.EX2 R8, R8 ;  /* 0x0000000800087308 */ /* 0x000e700000000800 */
[----:B------:R-:W4:Y:S08]  /*39e0*/  MUFU.EX2 R9, R9 ;  /* 0x0000000900097308 */ /* 0x000f300000000800 */
[----:B------:R-:W5:Y:S08]  /*39f0*/  MUFU.EX2 R13, R13 ;  /* 0x0000000d000d7308 */ /* 0x000f700000000800 */
[----:B------:R2:W-:Y:S08]  /*3a00*/  MUFU.EX2 R3, R29 ;  /* 0x0000001d00037308 */ /* 0x0005f00000000800 */
[----:B------:R-:W0:Y:S01]  /*3a10*/  MUFU.EX2 R20, R20 ;  /* 0x0000001400147308 */ /* 0x000e220000000800 */
[----:B--2---:R-:W-:-:S01]  /*3a20*/  FADD.FTZ R29, R89, R50 ;  /* 0x00000032591d7221 */ /* 0x004fc20000010000 */
[----:B------:R-:W-:Y:S01]  /*3a30*/  FFMA.FTZ R50, R32, UR16, -R85 ;  /* 0x0000001020327c23 */ /* 0x000fe20008010855 */
[----:B------:R-:W-:-:S01]  /*3a40*/  FADD.FTZ R32, R42, R91 ;  /* 0x0000005b2a207221 */ /* 0x000fc20000010000 */
[C---:B---3--:R-:W-:Y:S01]  /*3a50*/  F2FP.SATFINITE.E4M3.F32.PACK_AB_MERGE_C R89, R100.reuse, R89, RZ ;  /* 0x000000596459723e */ /* 0x048fe200048070ff */
[----:B------:R-:W-:-:S01]  /*3a60*/  FADD.FTZ R93, R100, R29 ;  /* 0x0000001d645d7221 */ /* 0x000fc20000010000 */
[----:B------:R-:W-:Y:S01]  /*3a70*/  MOV R42, R55 ;  /* 0x00000037002a7202 */ /* 0x000fe20000000f00 */
[----:B------:R-:W-:-:S01]  /*3a80*/  FADD.FTZ R66, R43, R32 ;  /* 0x000000202b427221 */ /* 0x000fc20000010000 */
[----:B------:R-:W2:Y:S01]  /*3a90*/  MUFU.EX2 R11, R11 ;  /* 0x0000000b000b7308 */ /* 0x000ea20000000800 */
[----:B-1----:R-:W-:-:S01]  /*3aa0*/  FADD.FTZ R60, R8, R93 ;  /* 0x0000005d083c7221 */ /* 0x002fc20000010000 */
[----:B------:R-:W-:Y:S01]  /*3ab0*/  F2FP.SATFINITE.E4M3.F32.PACK_AB_MERGE_C R155, R7, R6, R89 ;  /* 0x00000006079b723e */ /* 0x000fe20004807059 */
[----:B------:R-:W-:-:S02]  /*3ac0*/  IMAD.MOV.U32 R43, RZ, RZ, R55 ;  /* 0x000000ffff2b7224 */ /* 0x000fc400078e0037 */
[----:B----4-:R-:W-:-:S03]  /*3ad0*/  FADD.FTZ R60, R9, R60 ;  /* 0x0000003c093c7221 */ /* 0x010fc60000010000 */
[----:B------:R-:W1:Y:S01]  /*3ae0*/  MUFU.EX2 R12, R12 ;  /* 0x0000000c000c7308 */ /* 0x000e620000000800 */
[----:B-----5:R-:W-:-:S01]  /*3af0*/  FADD.FTZ R91, R13, R60 ;  /* 0x0000003c0d5b7221 */ /* 0x020fc20000010000 */
[----:B------:R-:W-:-:S03]  /*3b00*/  FFMA.FTZ R60, R37, UR16, -R85 ;  /* 0x00000010253c7c23 */ /* 0x000fc60008010855 */
[----:B0-----:R-:W-:-:S03]  /*3b10*/  FADD.FTZ R102, R20, R91 ;  /* 0x0000005b14667221 */ /* 0x001fc60000010000 */
[----:B------:R0:W-:Y:S01]  /*3b20*/  MUFU.EX2 R28, R54 ;  /* 0x00000036001c7308 */ /* 0x0001e20000000800 */
[----:B--2---:R-:W-:-:S07]  /*3b30*/  FADD.FTZ R37, R11, R102 ;  /* 0x000000660b257221 */ /* 0x004fce0000010000 */
[----:B------:R-:W2:Y:S01]  /*3b40*/  MUFU.EX2 R41, R41 ;  /* 0x0000002900297308 */ /* 0x000ea20000000800 */
[----:B0-----:R-:W-:-:S01]  /*3b50*/  FFMA.FTZ R54, R33, UR16, -R85 ;  /* 0x0000001021367c23 */ /* 0x001fc20008010855 */
[----:B------:R-:W-:Y:S01]  /*3b60*/  FADD.FTZ R33, R45, R66 ;  /* 0x000000422d217221 */ /* 0x000fe20000010000 */
[----:B-1----:R-:W-:-:S01]  /*3b70*/  FADD.FTZ R102, R12, R37 ;  /* 0x000000250c667221 */ /* 0x002fc20000010000 */
[----:B------:R-:W-:Y:S02]  /*3b80*/  FFMA.FTZ R85, R97, UR16, -R85 ;  /* 0x0000001061557c23 */ /* 0x000fe40008010855 */
[----:B------:R-:W-:-:S01]  /*3b90*/  FADD.FTZ R66, R48, R33 ;  /* 0x0000002130427221 */ /* 0x000fc20000010000 */
[----:B------:R-:W-:Y:S01]  /*3ba0*/  IMAD.MOV.U32 R48, RZ, RZ, R55 ;  /* 0x000000ffff307224 */ /* 0x000fe200078e0037 */
[----:B------:R-:W0:Y:S02]  /*3bb0*/  MUFU.EX2 R44, R44 ;  /* 0x0000002c002c7308 */ /* 0x000e240000000800 */
[----:B------:R-:W-:-:S01]  /*3bc0*/  FADD.FTZ R33, R47, R66 ;  /* 0x000000422f217221 */ /* 0x000fc20000010000 */
[----:B------:R-:W-:-:S03]  /*3bd0*/  MOV R47, R55 ;  /* 0x00000037002f7202 */ /* 0x000fc60000000f00 */
[----:B------:R-:W-:Y:S01]  /*3be0*/  FADD.FTZ R66, R52, R33 ;  /* 0x0000002134427221 */ /* 0x000fe20000010000 */
[----:B------:R-:W-:Y:S01]  /*3bf0*/  MOV R52, R55 ;  /* 0x0000003700347202 */ /* 0x000fe20000000f00 */
[----:B------:R-:W1:Y:S02]  /*3c00*/  MUFU.EX2 R14, R14 ;  /* 0x0000000e000e7308 */ /* 0x000e640000000800 */
[----:B------:R-:W-:-:S01]  /*3c10*/  FADD.FTZ R37, R49, R66 ;  /* 0x0000004231257221 */ /* 0x000fc20000010000 */
[----:B------:R-:W-:-:S05]  /*3c20*/  IMAD.MOV.U32 R49, RZ, RZ, R55 ;  /* 0x000000ffff317224 */ /* 0x000fca00078e0037 */
[----:B------:R-:W-:Y:S08]  /*3c30*/  MUFU.EX2 R15, R15 ;  /* 0x0000000f000f7308 */ /* 0x000ff00000000800 */
[----:B------:R-:W-:Y:S08]  /*3c40*/  MUFU.EX2 R46, R46 ;  /* 0x0000002e002e7308 */ /* 0x000ff00000000800 */
[----:B------:R2:W-:Y:S08]  /*3c50*/  MUFU.EX2 R32, R57 ;  /* 0x0000003900207308 */ /* 0x0005f00000000800 */
[----:B------:R-:W3:Y:S01]  /*3c60*/  MUFU.EX2 R72, R72 ;  /* 0x0000004800487308 */ /* 0x000ee20000000800 */
[----:B--2---:R-:W-:-:S01]  /*3c70*/  FADD.FTZ R57, R41, R102 ;  /* 0x0000006629397221 */ /* 0x004fc20000010000 */
[----:B0-----:R-:W-:-:S03]  /*3c80*/  F2FP.SATFINITE.E4M3.F32.PACK_AB_MERGE_C R41, R44, R41, RZ ;  /* 0x000000292c29723e */ /* 0x001fc600048070ff */
[----:B------:R-:W-:Y:S01]  /*3c90*/  FADD.FTZ R57, R44, R57 ;  /* 0x000000392c397221 */ /* 0x000fe20000010000 */
[----:B------:R-:W-:Y:S01]  /*3ca0*/  F2FP.SATFINITE.E4M3.F32.PACK_AB_MERGE_C R151, R12, R11, R41 ;  /* 0x0000000b0c97723e */ /* 0x000fe20004807029 */
[----:B------:R-:W-:Y:S01]  /*3cb0*/  IMAD.MOV.U32 R44, RZ, RZ, R55 ;  /* 0x000000ffff2c7224 */ /* 0x000fe200078e0037 */
[----:B------:R-:W-:Y:S01]  /*3cc0*/  MUFU.EX2 R29, R30 ;  /* 0x0000001e001d7308 */ /* 0x000fe20000000800 */
[----:B-1----:R-:W-:-:S01]  /*3cd0*/  FADD.FTZ R34, R14, R57 ;  /* 0x000000390e227221 */ /* 0x002fc20000010000 */
[----:B------:R-:W-:-:S06]  /*3ce0*/  IMAD.MOV.U32 R41, RZ, RZ, R55 ;  /* 0x000000ffff297224 */ /* 0x000fcc00078e0037 */
[----:B------:R0:W-:Y:S01]  /*3cf0*/  MUFU.EX2 R30, R50 ;  /* 0x00000032001e7308 */ /* 0x0001e20000000800 */
[----:B---3--:R-:W-:-:S04]  /*3d00*/  F2FP.SATFINITE.E4M3.F32.PACK_AB_MERGE_C R136, R72, R61, RZ ;  /* 0x0000003d4888723e */ /* 0x008fc800048070ff */
[----:B------:R-:W-:-:S03]  /*3d10*/  F2FP.SATFINITE.E4M3.F32.PACK_AB_MERGE_C R136, R58, R51, R136 ;  /* 0x000000333a88723e */ /* 0x000fc60004807088 */
[----:B------:R-:W1:Y:S01]  /*3d20*/  MUFU.EX2 R53, R53 ;  /* 0x0000003500357308 */ /* 0x000e620000000800 */
[----:B0-----:R-:W-:-:S04]  /*3d30*/  FADD.FTZ R50, R56, R37 ;  /* 0x0000002538327221 */ /* 0x001fc80000010000 */
[----:B------:R-:W-:Y:S01]  /*3d40*/  FADD.FTZ R31, R51, R50 ;  /* 0x00000032331f7221 */ /* 0x000fe20000010000 */
[----:B------:R-:W-:Y:S02]  /*3d50*/  IMAD.MOV.U32 R51, RZ, RZ, R55 ;  /* 0x000000ffff337224 */ /* 0x000fe400078e0037 */
[----:B------:R-:W0:Y:S01]  /*3d60*/  MUFU.EX2 R24, R24 ;  /* 0x0000001800187308 */ /* 0x000e220000000800 */
[----:B------:R-:W-:-:S01]  /*3d70*/  FADD.FTZ R40, R58, R31 ;  /* 0x0000001f3a287221 */ /* 0x000fc20000010000 */
[----:B------:R-:W-:Y:S01]  /*3d80*/  FADD.FTZ R31, R15, R34 ;  /* 0x000000220f1f7221 */ /* 0x000fe20000010000 */
[----:B------:R-:W-:Y:S02]  /*3d90*/  IMAD.MOV.U32 R50, RZ, RZ, R55 ;  /* 0x000000ffff327224 */ /* 0x000fe400078e0037 */
[----:B------:R-:W-:Y:S01]  /*3da0*/  FADD.FTZ R39, R61, R40 ;  /* 0x000000283d277221 */ /* 0x000fe20000010000 */
[----:B------:R-:W-:-:S01]  /*3db0*/  FADD.FTZ R34, R46, R31 ;  /* 0x0000001f2e227221 */ /* 0x000fc20000010000 */
[----:B------:R-:W-:Y:S01]  /*3dc0*/  F2FP.SATFINITE.E4M3.F32.PACK_AB_MERGE_C R40, R20, R13, RZ ;  /* 0x0000000d1428723e */ /* 0x000fe200048070ff */
[----:B------:R-:W2:Y:S01]  /*3dd0*/  MUFU.EX2 R25, R25 ;  /* 0x0000001900197308 */ /* 0x000ea20000000800 */
[----:B------:R-:W-:-:S01]  /*3de0*/  FADD.FTZ R72, R72, R39 ;  /* 0x0000002748487221 */ /* 0x000fc20000010000 */
[C---:B-1----:R-:W-:Y:S01]  /*3df0*/  FADD.FTZ R39, R53.reuse, R34 ;  /* 0x0000002235277221 */ /* 0x042fe20000010000 */
[----:B------:R-:W-:Y:S01]  /*3e00*/  F2FP.SATFINITE.E4M3.F32.PACK_AB_MERGE_C R46, R53, R46, RZ ;  /* 0x0000002e352e723e */ /* 0x000fe200048070ff */
[----:B------:R-:W-:-:S02]  /*3e10*/  IMAD.MOV.U32 R53, RZ, RZ, R55 ;  /* 0x000000ffff357224 */ /* 0x000fc400078e0037 */
[----:B------:R-:W-:-:S01]  /*3e20*/  FADD.FTZ R45, R59, R72 ;  /* 0x000000483b2d7221 */ /* 0x000fc20000010000 */
[----:B------:R-:W-:Y:S01]  /*3e30*/  F2FP.SATFINITE.E4M3.F32.PACK_AB_MERGE_C R149, R9, R8, R40 ;  /* 0x000000080995723e */ /* 0x000fe20004807028 */
[----:B------:R-:W-:Y:S01]  /*3e40*/  IMAD.MOV.U32 R40, RZ, RZ, R55 ;  /* 0x000000ffff287224 */ /* 0x000fe200078e0037 */
[----:B------:R-:W1:Y:S01]  /*3e50*/  MUFU.EX2 R26, R26 ;  /* 0x0000001a001a7308 */ /* 0x000e620000000800 */
[----:B0-----:R-:W-:-:S01]  /*3e60*/  FADD.FTZ R20, R24, R39 ;  /* 0x0000002718147221 */ /* 0x001fc20000010000 */
[----:B------:R-:W-:Y:S01]  /*3e70*/  FADD.FTZ R34, R64, R45 ;  /* 0x0000002d40227221 */ /* 0x000fe20000010000 */
[----:B------:R-:W-:Y:S01]  /*3e80*/  F2FP.SATFINITE.E4M3.F32.PACK_AB_MERGE_C R137, R15, R14, R46 ;  /* 0x0000000e0f89723e */ /* 0x000fe2000480702e */
[----:B------:R-:W-:Y:S02]  /*3e90*/  IMAD.MOV.U32 R46, RZ, RZ, R55 ;  /* 0x000000ffff2e7224 */ /* 0x000fe400078e0037 */
[----:B------:R-:W-:-:S01]  /*3ea0*/  FADD.FTZ R39, R63, R34 ;  /* 0x000000223f277221 */ /* 0x000fc20000010000 */
[----:B------:R-:W-:Y:S01]  /*3eb0*/  F2FP.SATFINITE.E4M3.F32.PACK_AB_MERGE_C R63, R74, R63, RZ ;  /* 0x0000003f4a3f723e */ /* 0x000fe200048070ff */
[----:B------:R-:W0:Y:S01]  /*3ec0*/  MUFU.EX2 R27, R27 ;  /* 0x0000001b001b7308 */ /* 0x000e220000000800 */
[----:B--2---:R-:W-:-:S01]  /*3ed0*/  FADD.FTZ R13, R25, R20 ;  /* 0x00000014190d7221 */ /* 0x004fc20000010000 */
[----:B------:R-:W-:Y:S01]  /*3ee0*/  FADD.FTZ R74, R74, R39 ;  /* 0x000000274a4a7221 */ /* 0x000fe20000010000 */
[----:B------:R-:W-:Y:S01]  /*3ef0*/  F2FP.SATFINITE.E4M3.F32.PACK_AB_MERGE_C R138, R64, R59, R63 ;  /* 0x0000003b408a723e */ /* 0x000fe2000480703f */
[----:B------:R-:W-:-:S02]  /*3f00*/  IMAD.MOV.U32 R45, RZ, RZ, R55 ;  /* 0x000000ffff2d7224 */ /* 0x000fc400078e0037 */
[----:B------:R-:W-:Y:S02]  /*3f10*/  IMAD.MOV.U32 R39, RZ, RZ, R55 ;  /* 0x000000ffff277224 */ /* 0x000fe400078e0037 */
[----:B------:R-:W2:Y:S01]  /*3f20*/  MUFU.EX2 R76, R76 ;  /* 0x0000004c004c7308 */ /* 0x000ea20000000800 */
[----:B-1----:R-:W-:-:S01]  /*3f30*/  FADD.FTZ R10, R26, R13 ;  /* 0x0000000d1a0a7221 */ /* 0x002fc20000010000 */
[----:B------:R-:W-:Y:S01]  /*3f40*/  FADD.FTZ R13, R65, R74 ;  /* 0x0000004a410d7221 */ /* 0x000fe20000010000 */
[----:B------:R-:W-:-:S05]  /*3f50*/  IMAD.MOV.U32 R34, RZ, RZ, R55 ;  /* 0x000000ffff227224 */ /* 0x000fca00078e0037 */
[----:B------:R-:W1:Y:S01]  /*3f60*/  MUFU.EX2 R73, R73 ;  /* 0x0000004900497308 */ /* 0x000e620000000800 */
[----:B0-----:R-:W-:-:S01]  /*3f70*/  FADD.FTZ R10, R27, R10 ;  /* 0x0000000a1b0a7221 */ /* 0x001fc20000010000 */
[----:B------:R-:W-:Y:S02]  /*3f80*/  F2FP.SATFINITE.E4M3.F32.PACK_AB_MERGE_C R26, R27, R26, RZ ;  /* 0x0000001a1b1a723e */ /* 0x000fe400048070ff */
[----:B------:R-:W-:Y:S01]  /*3f90*/  MOV R27, R55 ;  /* 0x00000037001b7202 */ /* 0x000fe20000000f00 */
[----:B------:R-:W-:Y:S01]  /*3fa0*/  FADD.FTZ R21, R3, R10 ;  /* 0x0000000a03157221 */ /* 0x000fe20000010000 */
[----:B------:R-:W-:Y:S01]  /*3fb0*/  F2FP.SATFINITE.E4M3.F32.PACK_AB_MERGE_C R139, R25, R24, R26 ;  /* 0x00000018198b723e */ /* 0x000fe2000480701a */
[----:B------:R-:W-:Y:S01]  /*3fc0*/  IMAD.MOV.U32 R26, RZ, RZ, R55 ;  /* 0x000000ffff1a7224 */ /* 0x000fe200078e0037 */
        /* <DEDUP_REMOVED lines=11> */
[----:B------:R-:W-:Y:S01]  /*4080*/  IMAD.MOV.U32 R29, RZ, RZ, R55 ;  /* 0x000000ffff1d7224 */ /* 0x000fe200078e0037 */
[----:B------:R-:W-:Y:S01]  /*4090*/  MOV R32, R55 ;  /* 0x0000003700207202 */ /* 0x000fe20000000f00 */
[----:B------:R-:W-:Y:S01]  /*40a0*/  FADD.FTZ R10, R30, R21 ;  /* 0x000000151e0a7221 */ /* 0x000fe20000010000 */
[----:B------:R-:W-:Y:S01]  /*40b0*/  IMAD.MOV.U32 R28, RZ, RZ, R55 ;  /* 0x000000ffff1c7224 */ /* 0x000fe200078e0037 */
[----:B------:R-:W1:Y:S01]  /*40c0*/  MUFU.EX2 R80, R80 ;  /* 0x0000005000507308 */ /* 0x000e620000000800 */
[C---:B0-----:R-:W-:Y:S01]  /*40d0*/  F2FP.SATFINITE.E4M3.F32.PACK_AB_MERGE_C R73, R78.reuse, R73, RZ ;  /* 0x000000494e49723e */ /* 0x041fe200048070ff */
[----:B------:R-:W-:-:S03]  /*40e0*/  FADD.FTZ R78, R78, R13 ;  /* 0x0000000d4e4e7221 */ /* 0x000fc60000010000 */
[----:B------:R-:W-:-:S03]  /*40f0*/  F2FP.SATFINITE.E4M3.F32.PACK_AB_MERGE_C R140, R76, R65, R73 ;  /* 0x000000414c8c723e */ /* 0x000fc60004807049 */
[----:B------:R-:W0:Y:S01]  /*4100*/  MUFU.EX2 R33, R68 ;  /* 0x0000004400217308 */ /* 0x000e220000000800 */
[----:B--2---:R-:W-:-:S07]  /*4110*/  FADD.FTZ R13, R75, R78 ;  /* 0x0000004e4b0d7221 */ /* 0x004fce0000010000 */
[----:B------:R-:W-:Y:S01]  /*4120*/  MUFU.EX2 R71, R71 ;  /* 0x0000004700477308 */ /* 0x000fe20000000800 */
[----:B-1----:R-:W-:-:S07]  /*4130*/  FADD.FTZ R20, R80, R13 ;  /* 0x0000000d50147221 */ /* 0x002fce0000010000 */
[----:B------:R-:W1:Y:S01]  /*4140*/  MUFU.EX2 R82, R82 ;  /* 0x0000005200527308 */ /* 0x000e620000000800 */
[----:B0-----:R-:W-:-:S07]  /*4150*/  FADD.FTZ R13, R33, R10 ;  /* 0x0000000a210d7221 */ /* 0x001fce0000010000 */
[----:B------:R-:W0:Y:S08]  /*4160*/  MUFU.EX2 R54, R54 ;  /* 0x0000003600367308 */ /* 0x000e300000000800 */
[----:B------:R-:W2:Y:S01]  /*4170*/  MUFU.EX2 R37, R70 ;  /* 0x0000004600257308 */ /* 0x000ea20000000800 */
[----:B-1----:R-:W-:Y:S01]  /*4180*/  F2FP.SATFINITE.E4M3.F32.PACK_AB_MERGE_C R21, R82, R71, RZ ;  /* 0x000000475215723e */ /* 0x002fe200048070ff */
[----:B------:R-:W-:-:S03]  /*4190*/  FADD.FTZ R71, R71, R20 ;  /* 0x0000001447477221 */ /* 0x000fc60000010000 */
[----:B------:R-:W-:Y:S01]  /*41a0*/  F2FP.SATFINITE.E4M3.F32.PACK_AB_MERGE_C R142, R80, R75, R21 ;  /* 0x0000004b508e723e */ /* 0x000fe20004807015 */
[----:B------:R-:W-:-:S02]  /*41b0*/  FADD.FTZ R82, R82, R71 ;  /* 0x0000004752527221 */ /* 0x000fc40000010000 */
[----:B------:R-:W-:Y:S01]  /*41c0*/  MUFU.EX2 R79, R79 ;  /* 0x0000004f004f7308 */ /* 0x000fe20000000800 */
[----:B0-----:R-:W-:-:S07]  /*41d0*/  FADD.FTZ R10, R54, R13 ;  /* 0x0000000d360a7221 */ /* 0x001fce0000010000 */
[----:B------:R-:W0:Y:S01]  /*41e0*/  MUFU.EX2 R86, R86 ;  /* 0x0000005600567308 */ /* 0x000e220000000800 */
[----:B--2---:R-:W-:-:S01]  /*41f0*/  FADD.FTZ R10, R37, R10 ;  /* 0x0000000a250a7221 */ /* 0x004fc20000010000 */
[----:B------:R-:W-:Y:S02]  /*4200*/  F2FP.SATFINITE.E4M3.F32.PACK_AB_MERGE_C R54, R37, R54, RZ ;  /* 0x000000362536723e */ /* 0x000fe400048070ff */
[----:B------:R-:W-:Y:S02]  /*4210*/  MOV R37, R55 ;  /* 0x0000003700257202 */ /* 0x000fe40000000f00 */
[----:B------:R-:W-:Y:S01]  /*4220*/  F2FP.SATFINITE.E4M3.F32.PACK_AB_MERGE_C R143, R33, R30, R54 ;  /* 0x0000001e218f723e */ /* 0x000fe20004807036 */
[--C-:B------:R-:W-:Y:S01]  /*4230*/  IMAD.MOV.U32 R54, RZ, RZ, R55.reuse ;  /* 0x000000ffff367224 */ /* 0x100fe200078e0037 */
[----:B------:R-:W1:Y:S01]  /*4240*/  MUFU.EX2 R77, R77 ;  /* 0x0000004d004d7308 */ /* 0x000e620000000800 */
[--C-:B------:R-:W-:Y:S02]  /*4250*/  IMAD.MOV.U32 R33, RZ, RZ, R55.reuse ;  /* 0x000000ffff217224 */ /* 0x100fe400078e0037 */
[----:B------:R-:W-:-:S05]  /*4260*/  IMAD.MOV.U32 R30, RZ, RZ, R55 ;  /* 0x000000ffff1e7224 */ /* 0x000fca00078e0037 */
[----:B------:R2:W3:Y:S01]  /*4270*/  MUFU.EX2 R31, R36 ;  /* 0x00000024001f7308 */ /* 0x0004e20000000800 */
[----:B0-----:R-:W-:-:S07]  /*4280*/  F2FP.SATFINITE.E4M3.F32.PACK_AB_MERGE_C R4, R86, R79, RZ ;  /* 0x0000004f5604723e */ /* 0x001fce00048070ff */
[----:B------:R-:W0:Y:S01]  /*4290*/  MUFU.EX2 R84, R84 ;  /* 0x0000005400547308 */ /* 0x000e220000000800 */
[----:B-1----:R-:W-:-:S01]  /*42a0*/  FADD.FTZ R5, R77, R82 ;  /* 0x000000524d057221 */ /* 0x002fc20000010000 */
[----:B--2---:R-:W-:-:S06]  /*42b0*/  IMAD.MOV.U32 R36, RZ, RZ, R55 ;  /* 0x000000ffff247224 */ /* 0x004fcc00078e0037 */
[----:B------:R-:W1:Y:S01]  /*42c0*/  MUFU.EX2 R60, R60 ;  /* 0x0000003c003c7308 */ /* 0x000e620000000800 */
[----:B---3--:R-:W-:-:S07]  /*42d0*/  FADD.FTZ R7, R31, R10 ;  /* 0x0000000a1f077221 */ /* 0x008fce0000010000 */
        /* <DEDUP_REMOVED lines=10> */
[----:B0-----:R-:W-:-:S01]  /*4380*/  FADD.FTZ R5, R94, R5 ;  /* 0x000000055e057221 */ /* 0x001fc20000010000 */
[----:B------:R-:W-:-:S04]  /*4390*/  F2FP.SATFINITE.E4M3.F32.PACK_AB_MERGE_C R69, R94, R69, RZ ;  /* 0x000000455e45723e */ /* 0x000fc800048070ff */
[----:B------:R-:W-:Y:S01]  /*43a0*/  F2FP.SATFINITE.E4M3.F32.PACK_AB_MERGE_C R145, R60, R31, R69 ;  /* 0x0000001f3c91723e */ /* 0x000fe20004807045 */
[----:B------:R-:W-:Y:S01]  /*43b0*/  IMAD.MOV.U32 R31, RZ, RZ, R55 ;  /* 0x000000ffff1f7224 */ /* 0x000fe200078e0037 */
        /* <DEDUP_REMOVED lines=13> */
[----:B------:R-:W-:-:S03]  /*4490*/  FADD.FTZ R5, R90, R5 ;  /* 0x000000055a057221 */ /* 0x000fc60000010000 */
[----:B--2---:R-:W-:Y:S01]  /*44a0*/  FADD.FTZ R4, R98, R3 ;  /* 0x0000000362047221 */ /* 0x004fe20000010000 */
[----:B-1----:R-:W-:-:S03]  /*44b0*/  F2FP.SATFINITE.E4M3.F32.PACK_AB_MERGE_C R6, R85, R98, RZ ;  /* 0x000000625506723e */ /* 0x002fc600048070ff */
[----:B------:R-:W-:Y:S01]  /*44c0*/  FADD.FTZ R4, R85, R4 ;  /* 0x0000000455047221 */ /* 0x000fe20000010000 */
[----:B------:R-:W-:Y:S01]  /*44d0*/  F2FP.SATFINITE.E4M3.F32.PACK_AB_MERGE_C R147, R95, R96, R6 ;  /* 0x000000605f93723e */ /* 0x000fe20004807006 */
        /* <DEDUP_REMOVED lines=23> */
.L_x_10782:
[----:B------:R-:W-:-:S04]  /*4650*/  UISETP.NE.AND UP0, UPT, UR18, 0x1, UPT ;  /* 0x000000011200788c */ /* 0x000fc8000bf05270 */
[----:B------:R-:W-:-:S04]  /*4660*/  USEL UR42, URZ, 0x1, UP0 ;  /* 0x000000013f2a7887 */ /* 0x000fc80008000000 */
[----:B------:R-:W-:Y:S01]  /*4670*/  ULOP3.LUT UR42, UR19, UR42, URZ, 0x3c, !UPT ;  /* 0x0000002a132a7292 */ /* 0x000fe2000f8e3c3f */
[----:B------:R-:W-:Y:S11]  /*4680*/  @!P0 BRA `(.L_x_10773) ;  /* 0x0000000000048947 */ /* 0x000ff60003800000 */
[----:B------:R-:W-:Y:S01]  /*4690*/  BPT.TRAP 0x1 ;  /* 0x000000040000795c */ /* 0x000fe20000300000 */
.L_x_10773:
        /* <DEDUP_REMOVED lines=9> */
.L_x_10774:
[----:B-1----:R-:W-:Y:S05]  /*4730*/  @P1 BRA `(.L_x_10775) ;  /* 0x0000000000081947 */ /* 0x002fea0003800000 */
[----:B------:R-:W1:Y:S02]  /*4740*/  SYNCS.PHASECHK.TRANS64.TRYWAIT P1, [UR17+0x13230], R7 ;  /* 0x01323007ff0075a7 */ /* 0x000e640008020151 */
[----:B-1----:R-:W-:Y:S05]  /*4750*/  @!P1 BRA `(.L_x_10776) ;  /* 0x0000007000949947 */ /* 0x002fea0003800000 */
.L_x_10775:
        /* <DEDUP_REMOVED lines=9> */
[----:B------:R-:W-:-:S04]  /*47f0*/  UMOV UR7, 0x80000020 ;  /* 0x8000002000077882 */ /* 0x000fc80000000000 */
        /* <DEDUP_REMOVED lines=54> */
.L_x_10777:
[----:B------:R-:W-:Y:S01]  /*4b60*/  ULEA UR9, UR18, UR48, 0x3 ;  /* 0x0000003012097291 */ /* 0x000fe2000f8e183f */
[----:B01----:R-:W-:-:S05]  /*4b70*/  IMAD.U32 R7, RZ, RZ, UR19 ;  /* 0x00000013ff077e24 */ /* 0x003fca000f8e00ff */
[----:B------:R-:W-:-:S04]  /*4b80*/  SHF.L.U32 R7, R7, 0x1f, RZ ;  /* 0x0000001f07077819 */ /* 0x000fc800000006ff */
[----:B------:R0:W1:Y:S01]  /*4b90*/  SYNCS.PHASECHK.TRANS64.TRYWAIT P1, [UR9+0x13250], R7 ;  /* 0x01325007ff0075a7 */ /* 0x0000620008020149 */
[----:B------:R-:W-:Y:S05]  /*4ba0*/  @!P0 BRA `(.L_x_10778) ;  /* 0x0000000000048947 */ /* 0x000fea0003800000 */
[----:B------:R-:W-:Y:S01]  /*4bb0*/  BPT.TRAP 0x1 ;  /* 0x000000040000795c */ /* 0x000fe20000300000 */
.L_x_10778:
[----:B-1----:R-:W-:Y:S05]  /*4bc0*/  @P1 BRA `(.L_x_10779) ;  /* 0x0000000000081947 */ /* 0x002fea0003800000 */
[----:B------:R-:W1:Y:S02]  /*4bd0*/  SYNCS.PHASECHK.TRANS64.TRYWAIT P1, [UR9+0x13250], R7 ;  /* 0x01325007ff0075a7 */ /* 0x000e640008020149 */
[----:B-1----:R-:W-:Y:S05]  /*4be0*/  @!P1 BRA `(.L_x_10780) ;  /* 0x0000006c00889947 */ /* 0x002fea0003800000 */
.L_x_10779:
[C---:B-1----:R-:W-:Y:S01]  /*4bf0*/  FMUL.FTZ R8, R0.reuse, R120 ;  /* 0x0000007800087220 */ /* 0x042fe20000410000 */
[C---:B------:R-:W-:Y:S01]  /*4c00*/  FMUL.FTZ R9, R0.reuse, R122 ;  /* 0x0000007a00097220 */ /* 0x040fe20000410000 */
[C---:B0-----:R-:W-:Y:S01]  /*4c10*/  FMUL.FTZ R7, R0.reuse, R121 ;  /* 0x0000007900077220 */ /* 0x041fe20000410000 */
        /* <DEDUP_REMOVED lines=21> */
[----:B------:R-:W-:Y:S01]  /*4d70*/  UIADD3 UR6, UR48, 0x1000, URZ ;  /* 0x0000100030067890 */ /* 0x000fe2000fffe03f */
[C---:B------:R-:W-:Y:S01]  /*4d80*/  FMUL.FTZ R108, R0.reuse, R108 ;  /* 0x0000006c006c7220 */ /* 0x040fe20000410000 */
[C---:B------:R-:W-:Y:S01]  /*4d90*/  FMUL.FTZ R110, R0.reuse, R110 ;  /* 0x0000006e006e7220 */ /* 0x040fe20000410000 */
[C---:B------:R-:W-:Y:S01]  /*4da0*/  FMUL.FTZ R109, R0.reuse, R109 ;  /* 0x0000006d006d7220 */ /* 0x040fe20000410000 */
[----:B------:R-:W-:Y:S01]  /*4db0*/  USHF.R.U32.HI UR6, URZ, 0x4, UR6 ;  /* 0x000000043f067899 */ /* 0x000fe20008011606 */
[C---:B------:R-:W-:Y:S01]  /*4dc0*/  FMUL.FTZ R111, R0.reuse, R111 ;  /* 0x0000006f006f7220 */ /* 0x040fe20000410000 */
[----:B------:R-:W0:Y:S01]  /*4dd0*/  MUFU.TANH R10, R10 ;  /* 0x0000000a000a7308 */ /* 0x000e220000002400 */
[----:B-1----:R-:W-:Y:S01]  /*4de0*/  FMNMX.FTZ R125, R9, R6, !PT ;  /* 0x00000006097d7209 */ /* 0x002fe20007810000 */
[----:B------:R-:W-:Y:S01]  /*4df0*/  ULOP3.LUT UR6, UR6, 0x3fff, URZ, 0xc0, !UPT ;  /* 0x00003fff06067892 */ /* 0x000fe2000f8ec03f */
[C---:B------:R-:W-:Y:S01]  /*4e00*/  FMUL.FTZ R112, R0.reuse, R112 ;  /* 0x0000007000707220 */ /* 0x040fe20000410000 */
[C---:B------:R-:W-:Y:S01]  /*4e10*/  FMUL.FTZ R114, R0.reuse, R114 ;  /* 0x0000007200727220 */ /* 0x040fe20000410000 */
[C---:B------:R-:W-:Y:S01]  /*4e20*/  FMUL.FTZ R113, R0.reuse, R113 ;  /* 0x0000007100717220 */ /* 0x040fe20000410000 */
[----:B------:R-:W-:Y:S01]  /*4e30*/  ULOP3.LUT UR6, UR6, 0x10000, URZ, 0xfc, !UPT ;  /* 0x0001000006067892 */ /* 0x000fe2000f8efc3f */
[C---:B------:R-:W-:Y:S01]  /*4e40*/  FMUL.FTZ R115, R0.reuse, R115 ;  /* 0x0000007300737220 */ /* 0x040fe20000410000 */
[----:B------:R-:W1:Y:S01]  /*4e50*/  MUFU.TANH R11, R11 ;  /* 0x0000000b000b7308 */ /* 0x000e620000002400 */
[----:B--2---:R-:W-:Y:S01]  /*4e60*/  FMNMX.FTZ R126, R7, R126, !PT ;  /* 0x0000007e077e7209 */ /* 0x004fe20007810000 */
[----:B------:R-:W-:Y:S01]  /*4e70*/  UIMAD UR8, UR18, 0x280, UR6 ;  /* 0x00000280120878a4 */ /* 0x000fe2000f8e0206 */
[C---:B------:R-:W-:Y:S01]  /*4e80*/  FMUL.FTZ R116, R0.reuse, R116 ;  /* 0x0000007400747220 */ /* 0x040fe20000410000 */
[----:B------:R-:W-:Y:S01]  /*4e90*/  WARPGROUP.ARRIVE ;  /* 0x00000000000079c5 */ /* 0x000fe20000000000 */
[C---:B------:R-:W-:Y:S01]  /*4ea0*/  FMUL.FTZ R118, R0.reuse, R118 ;  /* 0x0000007600767220 */ /* 0x040fe20000410000 */
[----:B------:R-:W-:Y:S01]  /*4eb0*/  FMUL.FTZ R117, R0, R117 ;  /* 0x0000007500757220 */ /* 0x000fe20000410000 */
[----:B------:R-:W-:Y:S01]  /*4ec0*/  UMOV UR7, 0xc0000010 ;  /* 0xc000001000077882 */ /* 0x000fe20000000000 */
[----:B------:R-:W2:Y:S01]  /*4ed0*/  MUFU.TANH R13, R13 ;  /* 0x0000000d000d7308 */ /* 0x000ea20000002400 */
[----:B0-----:R-:W-:Y:S01]  /*4ee0*/  FMNMX.FTZ R128, R10, R125, !PT ;  /* 0x0000007d0a807209 */ /* 0x001fe20007810000 */
[----:B------:R-:W-:Y:S01]  /*4ef0*/  UMOV UR6, UR8 ;  /* 0x0000000800067c82 */ /* 0x000fe20008000000 */
[C---:B------:R-:W-:Y:S01]  /*4f00*/  FMUL.FTZ R119, R0.reuse, R119 ;  /* 0x0000007700777220 */ /* 0x040fe20000410000 */
[C---:B------:R-:W-:Y:S01]  /*4f10*/  FMUL.FTZ R88, R0.reuse, R88 ;  /* 0x0000005800587220 */ /* 0x040fe20000410000 */
[----:B------:R-:W-:Y:S01]  /*4f20*/  QGMMA.64x64x32.F32.E4M3.E4M3 R24, R152, gdesc[UR4], R24, gsb0 ;  /* 0x00e0000498187df3 */ /* 0x000fe20008000818 */
        /* <DEDUP_REMOVED lines=44> */
[----:B------:R-:W-:Y:S01]  /*51f0*/  UIADD3 UR6, UR8, 0x80, URZ ;  /* 0x0000008008067890 */ /* 0x000fe2000fffe03f */
[C---:B------:R-:W-:Y:S01]  /*5200*/  FMUL.FTZ R58, R0.reuse, R58 ;  /* 0x0000003a003a7220 */ /* 0x040fe20000410000 */
[C---:B------:R-:W-:Y:S01]  /*5210*/  FMUL.FTZ R57, R0.reuse, R57 ;  /* 0x0000003900397220 */ /* 0x040fe20000410000 */
[C---:B------:R-:W-:Y:S01]  /*5220*/  FMUL.FTZ R59, R0.reuse, R59 ;  /* 0x0000003b003b7220 */ /* 0x040fe20000410000 */
        /* <DEDUP_REMOVED lines=14> */
[----:B------:R-:W-:-:S04]  /*5310*/  FMUL.FTZ R71, R0, R71 ;  /* 0x0000004700477220 */ /* 0x000fc80000410000 */
[----:B------:R-:W2:Y:S01]  /*5320*/  MUFU.TANH R122, R122 ;  /* 0x0000007a007a7308 */ /* 0x000ea20000002400 */
[----:B0-----:R-:W-:-:S07]  /*5330*/  FMNMX.FTZ R125, R121, R126, !PT ;  /* 0x0000007e797d7209 */ /* 0x001fce0007810000 */
[----:B------:R-:W0:Y:S01]  /*5340*/  MUFU.TANH R124, R124 ;  /* 0x0000007c007c7308 */ /* 0x000e220000002400 */
[----:B-1----:R-:W-:Y:S01]  /*5350*/  FMNMX.FTZ R127, R123, R128, !PT ;  /* 0x000000807b7f7209 */ /* 0x002fe20007810000 */
[----:B------:R-:W-:Y:S02]  /*5360*/  WARPGROUP.DEPBAR.LE gsb0, 0x0 ;  /* 0x00008000000079c5 */ /* 0x000fe40000010000 */
[----:B------:R-:W-:-:S06]  /*5370*/  WARPGROUP.ARRIVE ;  /* 0x00000000000079c5 */ /* 0x000fcc0000000000 */
[----:B------:R-:W1:Y:S01]  /*5380*/  S2R R155, SR_TID.X ;  /* 0x00000000009b7919 */ /* 0x000e620000002100 */
[----:B------:R-:W3:Y:S01]  /*5390*/  MUFU.TANH R104, R104 ;  /* 0x0000006800687308 */ /* 0x000ee20000002400 */
[----:B--2---:R-:W-:Y:S01]  /*53a0*/  FMNMX.FTZ R125, R122, R125, !PT ;  /* 0x0000007d7a7d7209 */ /* 0x004fe20007810000 */
[----:B------:R-:W-:Y:S01]  /*53b0*/  QGMMA.64x64x32.F32.E4M3.E4M3 R24, R148, gdesc[UR4], R24, gsb0 ;  /* 0x00e0000494187df3 */ /* 0x000fe20008000818 */
[----:B------:R-:W-:Y:S01]  /*53c0*/  UIADD3 UR6, UR8, 0x100, URZ ;  /* 0x0000010008067890 */ /* 0x000fe2000fffe03f */
[----:B------:R-:W-:-:S04]  /*53d0*/  UMOV UR7, 0xc0000010 ;  /* 0xc000001000077882 */ /* 0x000fc80000000000 */
        /* <DEDUP_REMOVED lines=25> */
[----:B------:R-:W-:Y:S01]  /*5570*/  QGMMA.64x64x32.F32.E4M3.E4M3 R24, R136, gdesc[UR4], R24, gsb0 ;  /* 0x00e0000488187df3 */ /* 0x000fe20008000818 */
        /* <DEDUP_REMOVED lines=27> */
[----:B------:R-:W-:Y:S01]  /*5730*/  QGMMA.64x64x32.F32.E4M3.E4M3 R24, R140, gdesc[UR4], R24, gsb0 ;  /* 0x00e000048c187df3 */ /* 0x000fe20008000818 */
        /* <DEDUP_REMOVED lines=26> */
[----:B------:R-:W-:Y:S06]  /*58e0*/  QGMMA.64x64x32.F32.E4M3.E4M3 R24, R144, gdesc[UR4], R24, gsb0 ;  /* 0x00e0000490187df3 */ /* 0x000fec0008000818 */
        /* <DEDUP_REMOVED lines=62> */
[----:B0-----:R-:W-:-:S05]  /*5cd0*/  FMNMX.FTZ R127, R69, R62, !PT ;  /* 0x0000003e457f7209 */ /* 0x001fca0007810000 */
        /* <DEDUP_REMOVED lines=8> */
[----:B0-----:R-:W-:-:S05]  /*5d60*/  FMNMX.FTZ R62, R129, R62, !PT ;  /* 0x0000003e813e7209 */ /* 0x001fca0007810000 */
[C---:B------:R-:W-:Y:S01]  /*5d70*/  FADD.FTZ R3, -R62.reuse, R3 ;  /* 0x000000033e037221 */ /* 0x040fe20000010100 */
[----:B------:R-:W-:-:S01]  /*5d80*/  FFMA.FTZ R127, R62, R127, -8 ;  /* 0xc10000003e7f7423 */ /* 0x000fc2000001007f */
[----:B-1----:R-:W-:Y:S02]  /*5d90*/  FMNMX.FTZ R67, R130, R67, !PT ;  /* 0x0000004382437209 */ /* 0x002fe40007810000 */
        /* <DEDUP_REMOVED lines=215> */
[----:B------:R-:W-:-:S05]  /*6b10*/  MOV R4, UR17 ;  /* 0x0000001100047c02 */ /* 0x000fca0008000f00 */
[----:B------:R-:W-:Y:S01]  /*6b20*/  @!P1 VIADD R4, R4, 0x13240 ;  /* 0x0001324004049836 */ /* 0x000fe20000000000 */
[----:B------:R-:W1:Y:S01]  /*6b30*/  MUFU.EX2 R58, R58 ;  /* 0x0000003a003a7308 */ /* 0x000e620000000800 */
[----:B--2---:R-:W-:-:S03]  /*6b40*/  FADD.FTZ R127, R87, R126 ;  /* 0x0000007e577f7221 */ /* 0x004fc60000010000 */
[----:B------:R-:W-:-:S04]  /*6b50*/  @!P1 PRMT R4, RZ, 0x654, R4 ;  /* 0x00000654ff049816 */ /* 0x000fc80000000004 */
        /* <DEDUP_REMOVED lines=33> */
.L_x_10781:
        /* <DEDUP_REMOVED lines=83> */
.L_x_10772:
[----:B------:R-:W-:Y:S06]  /*72a0*/  BAR.ARV 0x8, 0x200 ;  /* 0x0208000000007b1d */ /* 0x000fec0000002000 */
[----:B------:R-:W-:Y:S05]  /*72b0*/  @!P0 BRA `(.L_x_10783) ;  /* 0x0000000000048947 */ /* 0x000fea0003800000 */
[----:B------:R-:W-:Y:S01]  /*72c0*/  BPT.TRAP 0x1 ;  /* 0x000000040000795c */ /* 0x000fe20000300000 */
.L_x_10783:
[----:B------:R-:W-:Y:S01]  /*72d0*/  ULEA UR4, UR43, UR48, 0x3 ;  /* 0x000000302b047291 */ /* 0x000fe2000f8e183f */
[----:B------:R-:W-:-:S05]  /*72e0*/  IMAD.U32 R0, RZ, RZ, UR42 ;  /* 0x0000002aff007e24 */ /* 0x000fca000f8e00ff */
[----:B------:R-:W-:-:S04]  /*72f0*/  SHF.L.U32 R0, R0, 0x1f, RZ ;  /* 0x0000001f00007819 */ /* 0x000fc800000006ff */
[----:B------:R0:W1:Y:S01]  /*7300*/  SYNCS.PHASECHK.TRANS64.TRYWAIT P1, [UR4+0x13250], R0 ;  /* 0x01325000ff0075a7 */ /* 0x0000620008020144 */
[----:B------:R-:W-:Y:S05]  /*7310*/  @!P0 BRA `(.L_x_10784) ;  /* 0x0000000000048947 */ /* 0x000fea0003800000 */
[----:B------:R-:W-:Y:S01]  /*7320*/  BPT.TRAP 0x1 ;  /* 0x000000040000795c */ /* 0x000fe20000300000 */
.L_x_10784:
[----:B-1----:R-:W-:Y:S05]  /*7330*/  @P1 BRA `(.L_x_10785) ;  /* 0x0000000000081947 */ /* 0x002fea0003800000 */
[----:B------:R-:W1:Y:S02]  /*7340*/  SYNCS.PHASECHK.TRANS64.TRYWAIT P1, [UR4+0x13250], R0 ;  /* 0x01325000ff0075a7 */ /* 0x000e640008020144 */
[----:B-1----:R-:W-:Y:S05]  /*7350*/  @!P1 BRA `(.L_x_10786) ;  /* 0x0000004400c49947 */ /* 0x002fea0003800000 */
.L_x_10785:
[----:B------:R-:W-:Y:S01]  /*7360*/  ULDC.64 UR8, c[0x0][0x9a0] ;  /* 0x0002680000087ab9 */ /* 0x000fe20000000a00 */
[----:B------:R-:W-:Y:S01]  /*7370*/  UIADD3 UR5, UR48, 0x1000, URZ ;  /* 0x0000100030057890 */ /* 0x000fe2000fffe03f */
[----:B------:R-:W-:Y:S01]  /*7380*/  WARPGROUP.ARRIVE ;  /* 0x00000000000079c5 */ /* 0x000fe20000000000 */
[----:B------:R-:W-:Y:S01]  /*7390*/  UISETP.NE.U32.AND UP0, UPT, UR8, URZ, UPT ;  /* 0x0000003f0800728c */ /* 0x000fe2000bf05070 */
[----:B------:R-:W-:Y:S01]  /*73a0*/  MOV R6, 0x3f800000 ;  /* 0x3f80000000067802 */ /* 0x000fe20000000f00 */
[----:B------:R-:W-:Y:S02]  /*73b0*/  USHF.R.U32.HI UR5, URZ, 0x4, UR5 ;  /* 0x000000043f057899 */ /* 0x000fe40008011605 */
[----:B------:R-:W-:Y:S02]  /*73c0*/  UISETP.NE.AND.EX UP0, UPT, UR9, URZ, UPT, UP0 ;  /* 0x0000003f0900728c */ /* 0x000fe4000bf05300 */
[----:B------:R-:W-:-:S04]  /*73d0*/  ULOP3.LUT UR5, UR5, 0x3fff, URZ, 0xc0, !UPT ;  /* 0x00003fff05057892 */ /* 0x000fc8000f8ec03f */
[----:B------:R-:W-:Y:S01]  /*73e0*/  ULOP3.LUT UR12, UR5, 0x10000, URZ, 0xfc, !UPT ;  /* 0x00010000050c7892 */ /* 0x000fe2000f8efc3f */
[----:B------:R-:W-:-:S04]  /*73f0*/  PLOP3.LUT P1, PT, PT, PT, UP0, 0x80, 0x0 ;  /* 0x000000000000781c */ /* 0x000fc80003f2f008 */
[----:B------:R-:W-:Y:S01]  /*7400*/  @UP0 USHF.R.S32.HI UR5, URZ, 0x1f, UR49 ;  /* 0x0000001f3f050899 */ /* 0x000fe20008011431 */
[----:B------:R-:W-:Y:S01]  /*7410*/  @UP0 ULDC.64 UR6, c[0x0][0x9c8] ;  /* 0x0002720000060ab9 */ /* 0x000fe20000000a00 */
[----:B------:R-:W-:Y:S02]  /*7420*/  @UP0 UIADD3 UR13, -UR49, URZ, URZ ;  /* 0x0000003f310d0290 */ /* 0x000fe4000fffe13f */
[----:B------:R-:W-:Y:S02]  /*7430*/  @UP0 UIMAD UR5, UR5, UR6, URZ ;  /* 0x00000006050502a4 */ /* 0x000fe4000f8e023f */
[----:B------:R-:W-:Y:S02]  /*7440*/  @UP0 UIMAD.WIDE.U32 UR10, UR49, UR6, URZ ;  /* 0x00000006310a02a5 */ /* 0x000fe4000f8e003f */
[----:B------:R-:W-:Y:S02]  /*7450*/  @UP0 UIMAD UR6, UR49, UR7, UR5 ;  /* 0x00000007310602a4 */ /* 0x000fe4000f8e0205 */
[----:B------:R-:W-:-:S02]  /*7460*/  UIMAD UR5, UR43, 0x280, UR12 ;  /* 0x000002802b0578a4 */ /* 0x000fc4000f8e020c */
[----:B------:R-:W-:Y:S01]  /*7470*/  @UP0 UIADD3 UR11, UR11, UR6, URZ ;  /* 0x000000060b0b0290 */ /* 0x000fe2000fffe03f */
[----:B------:R-:W-:Y:S01]  /*7480*/  UMOV UR7, 0xc0000010 ;  /* 0xc000001000077882 */ /* 0x000fe20000000000 */
[----:B------:R-:W-:-:S03]  /*7490*/  @UP0 ULDC UR14, c[0x0][0xc44] ;  /* 0x00031100000e0ab9 */ /* 0x000fc60000000800 */
[----:B------:R-:W-:Y:S01]  /*74a0*/  UMOV UR6, UR5 ;  /* 0x0000000500067c82 */ /* 0x000fe20008000000 */
[----:B------:R-:W-:Y:S01]  /*74b0*/  @UP0 UIMAD UR13, UR14, UR13, UR47 ;  /* 0x0000000d0e0d02a4 */ /* 0x000fe2000f8e022f */
[----:B------:R-:W-:Y:S02]  /*74c0*/  QGMMA.64x64x32.F32.E4M3.E4M3 R24, R152, gdesc[UR4], R24, gsb0 ;  /* 0x00e0000498187df3 */ /* 0x000fe40008000818 */
[----:B------:R-:W-:Y:S01]  /*74d0*/  @UP0 ULDC.64 UR14, c[0x0][0x9d0] ;  /* 0x00027400000e0ab9 */ /* 0x000fe20000000a00 */
[----:B------:R-:W-:Y:S02]  /*74e0*/  @UP0 USHF.R.S32.HI UR12, URZ, 0x1f, UR13 ;  /* 0x0000001f3f0c0899 */ /* 0x000fe4000801140d */
[----:B------:R-:W-:Y:S02]  /*74f0*/  @UP0 UIMAD.WIDE.U32 UR6, UR13, UR14, UR10 ;  /* 0x0000000e0d0602a5 */ /* 0x000fe4000f8e000a */
[----:B------:R-:W-:Y:S02]  /*7500*/  @UP0 UIMAD UR12, UR12, UR14, URZ ;  /* 0x0000000e0c0c02a4 */ /* 0x000fe4000f8e023f */
[----:B------:R-:W-:-:S02]  /*7510*/  @UP0 ULEA UR8, UP1, UR6, UR8, 0x2 ;  /* 0x0000000806080291 */ /* 0x000fc4000f82103f */
[----:B------:R-:W-:-:S04]  /*7520*/  @UP0 UIMAD UR12, UR13, UR15, UR12 ;  /* 0x0000000f0d0c02a4 */ /* 0x000fc8000f8e020c */
[----:B------:R-:W-:Y:S01]  /*7530*/  @UP0 UIADD3 UR7, UR7, UR12, URZ ;  /* 0x0000000c07070290 */ /* 0x000fe2000fffe03f */
[----:B------:R-:W-:-:S03]  /*7540*/  IMAD.U32 R2, RZ, RZ, UR8 ;  /* 0x00000008ff027e24 */ /* 0x000fc6000f8e00ff */
[----:B------:R-:W-:-:S06]  /*7550*/  @UP0 ULEA.HI.X UR9, UR6, UR9, UR7, 0x2, UP1 ;  /* 0x0000000906090291 */ /* 0x000fcc00088f1407 */
[----:B-1----:R-:W-:Y:S01]  /*7560*/  IMAD.U32 R3, RZ, RZ, UR9 ;  /* 0x00000009ff037e24 */ /* 0x002fe2000f8e00ff */
[----:B------:R-:W-:-:S04]  /*7570*/  UIADD3 UR6, UR5, 0x80, URZ ;  /* 0x0000008005067890 */ /* 0x000fc8000fffe03f */
[----:B------:R1:W2:Y:S01]  /*7580*/  @P1 LDG.E R6, desc[UR50][R2.64] ;  /* 0x0000003202061981 */ /* 0x0002a2000c1e1900 */
[----:B------:R-:W-:Y:S01]  /*7590*/  UMOV UR7, 0xc0000010 ;  /* 0xc000001000077882 */ /* 0x000fe20000000000 */
[----:B------:R-:W-:Y:S02]  /*75a0*/  WARPGROUP.DEPBAR.LE gsb0, 0x0 ;  /* 0x00008000000079c5 */ /* 0x000fe40000010000 */
[----:B------:R-:W-:-:S06]  /*75b0*/  WARPGROUP.ARRIVE ;  /* 0x00000000000079c5 */ /* 0x000fcc0000000000 */
[----:B------:R-:W-:Y:S01]  /*75c0*/  QGMMA.64x64x32.F32.E4M3.E4M3 R24, R148, gdesc[UR4], R24, gsb0 ;  /* 0x00e0000494187df3 */ /* 0x000fe20008000818 */
[----:B------:R-:W-:Y:S01]  /*75d0*/  UIADD3 UR6, UR5, 0x100, URZ ;  /* 0x0000010005067890 */ /* 0x000fe2000fffe03f */
[----:B------:R-:W-:Y:S01]  /*75e0*/  UMOV UR7, 0xc0000010 ;  /* 0xc000001000077882 */ /* 0x000fe20000000000 */
[----:B------:R-:W-:Y:S02]  /*75f0*/  WARPGROUP.DEPBAR.LE gsb0, 0x0 ;  /* 0x00008000000079c5 */ /* 0x000fe40000010000 */
[----:B------:R-:W-:-:S06]  /*7600*/  WARPGROUP.ARRIVE ;  /* 0x00000000000079c5 */ /* 0x000fcc0000000000 */
[----:B------:R-:W-:Y:S01]  /*7610*/  QGMMA.64x64x32.F32.E4M3.E4M3 R24, R136, gdesc[UR4], R24, gsb0 ;  /* 0x00e0000488187df3 */ /* 0x000fe20008000818 */
[----:B------:R-:W-:Y:S01]  /*7620*/  UIADD3 UR6, UR5, 0x180, URZ ;  /* 0x0000018005067890 */ /* 0x000fe2000fffe03f */
[----:B------:R-:W-:Y:S01]  /*7630*/  UMOV UR7, 0xc0000010 ;  /* 0xc000001000077882 */ /* 0x000fe20000000000 */
[----:B0-----:R-:W0:Y:S04]  /*7640*/  SHFL.BFLY PT, R0, R5, 0x2, 0x1f ;  /* 0x0c401f0005007f89 */ /* 0x001e2800000e0000 */
[----:B------:R-:W3:Y:S01]  /*7650*/  SHFL.BFLY PT, R7, R4, 0x2, 0x1f ;  /* 0x0c401f0004077f89 */ /* 0x000ee200000e0000 */
[----:B------:R-:W-:Y:S02]  /*7660*/  WARPGROUP.DEPBAR.LE gsb0, 0x0 ;  /* 0x00008000000079c5 */ /* 0x000fe40000010000 */
[----:B------:R-:W-:-:S06]  /*7670*/  WARPGROUP.ARRIVE ;  /* 0x00000000000079c5 */ /* 0x000fcc0000000000 */
[----:B------:R-:W-:Y:S01]  /*7680*/  QGMMA.64x64x32.F32.E4M3.E4M3 R24, R140, gdesc[UR4], R24, gsb0 ;  /* 0x00e000048c187df3 */ /* 0x000fe20008000818 */
[----:B0-----:R-:W-:-:S01]  /*7690*/  FADD.FTZ R0, R0, R5 ;  /* 0x0000000500007221 */ /* 0x001fc20000010000 */
[----:B------:R-:W-:Y:S01]  /*76a0*/  UIADD3 UR6, UR5, 0x200, URZ ;  /* 0x0000020005067890 */ /* 0x000fe2000fffe03f */
[----:B---3--:R-:W-:-:S01]  /*76b0*/  FADD.FTZ R7, R7, R4 ;  /* 0x0000000407077221 */ /* 0x008fc20000010000 */
[----:B------:R-:W-:Y:S02]  /*76c0*/  UMOV UR7, 0xc0000010 ;  /* 0xc000001000077882 */ /* 0x000fe40000000000 */
[----:B-1----:R-:W0:Y:S04]  /*76d0*/  SHFL.BFLY PT, R3, R0, 0x1, 0x1f ;  /* 0x0c201f0000037f89 */ /* 0x002e2800000e0000 */
[----:B------:R-:W1:Y:S01]  /*76e0*/  SHFL.BFLY PT, R2, R7, 0x1, 0x1f ;  /* 0x0c201f0007027f89 */ /* 0x000e6200000e0000 */
[----:B0-----:R-:W-:-:S01]  /*76f0*/  FADD.FTZ R9, R0, R3 ;  /* 0x0000000300097221 */ /* 0x001fc20000010000 */
[----:B-1----:R-:W-:-:S04]  /*7700*/  FADD.FTZ R10, R7, R2 ;  /* 0x00000002070a7221 */ /* 0x002fc80000010000 */
[C---:B------:R-:W-:Y:S01]  /*7710*/  FSETP.NE.FTZ.AND P1, PT, R9.reuse, RZ, PT ;  /* 0x000000ff0900720b */ /* 0x040fe20003f35000 */
[----:B------:R-:W-:Y:S01]  /*7720*/  FMUL.FTZ R11, R9, 0.00390625 ;  /* 0x3b800000090b7820 */ /* 0x000fe20000410000 */
[----:B------:R-:W-:Y:S01]  /*7730*/  FMUL.FTZ R12, R10, 0.00390625 ;  /* 0x3b8000000a0c7820 */ /* 0x000fe20000410000 */
[----:B------:R-:W-:Y:S01]  /*7740*/  IMAD.MOV.U32 R3, RZ, RZ, RZ ;  /* 0x000000ffff037224 */ /* 0x000fe200078e00ff */
[----:B------:R-:W-:Y:S02]  /*7750*/  WARPGROUP.DEPBAR.LE gsb0, 0x0 ;  /* 0x00008000000079c5 */ /* 0x000fe40000010000 */
[----:B------:R-:W-:-:S06]  /*7760*/  WARPGROUP.ARRIVE ;  /* 0x00000000000079c5 */ /* 0x000fcc0000000000 */
[----:B------:R-:W-:Y:S01]  /*7770*/  QGMMA.64x64x32.F32.E4M3.E4M3 R24, R144, gdesc[UR4], R24, gsb0 ;  /* 0x00e0000490187df3 */ /* 0x000fe20008000818 */
[----:B------:R-:W-:Y:S02]  /*7780*/  FSETP.NE.FTZ.AND P2, PT, R11, RZ, PT ;  /* 0x000000ff0b00720b */ /* 0x000fe40003f55000 */
[----:B------:R-:W-:Y:S01]  /*7790*/  FSETP.NE.FTZ.AND P3, PT, R12, RZ, PT ;  /* 0x000000ff0c00720b */ /* 0x000fe20003f75000 */
[----:B------:R-:W-:Y:S01]  /*77a0*/  @P1 MUFU.RCP R3, R9 ;  /* 0x0000000900031308 */ /* 0x000fe20000001000 */
[----:B------:R-:W-:Y:S01]  /*77b0*/  FSETP.NE.FTZ.AND P1, PT, R10, RZ, PT ;  /* 0x000000ff0a00720b */ /* 0x000fe20003f35000 */
[----:B------:R-:W-:-:S08]  /*77c0*/  IMAD.MOV.U32 R7, RZ, RZ, RZ ;  /* 0x000000ffff077224 */ /* 0x000fd000078e00ff */
[----:B------:R-:W0:Y:S08]  /*77d0*/  @P2 MUFU.LG2 R4, R11 ;  /* 0x0000000b00042308 */ /* 0x000e300000000c00 */
[----:B------:R-:W1:Y:S08]  /*77e0*/  @P3 MUFU.LG2 R8, R12 ;  /* 0x0000000c00083308 */ /* 0x000e700000000c00 */
[----:B------:R2:W3:Y:S01]  /*77f0*/  @P1 MUFU.RCP R7, R10 ;  /* 0x0000000a00071308 */ /* 0x0004e20000001000 */
        /* <DEDUP_REMOVED lines=15> */
.L_x_10787:
        /* <DEDUP_REMOVED lines=12> */
[----:B------:R-:W-:Y:S01]  /*79b0*/  FMUL.FTZ R9, R25, R10 ;  /* 0x0000000a19097220 */ /* 0x000fe20000410000 */
        /* <DEDUP_REMOVED lines=10> */
[----:B------:R-:W-:Y:S01]  /*7a60*/  F2FP.BF16.F32.PACK_AB R6, R6, R7 ;  /* 0x000000070606723e */ /* 0x000fe200000010ff */
[-C--:B------:R-:W-:Y:S01]  /*7a70*/  FMUL.FTZ R29, R40, R10.reuse ;  /* 0x0000000a281d7220 */ /* 0x080fe20000410000 */
[----:B------:R-:W-:Y:S01]  /*7a80*/  LOP3.LUT P0, R7, R57, 0x3, RZ, 0xc0, !PT ;  /* 0x0000000339077812 */ /* 0x000fe2000780c0ff */
[-C--:B------:R-:W-:Y:S01]  /*7a90*/  FMUL.FTZ R33, R41, R10.reuse ;  /* 0x0000000a29217220 */ /* 0x080fe20000410000 */
[-C--:B------:R-:W-:Y:S01]  /*7aa0*/  FMUL.FTZ R40, R53, R10.reuse ;  /* 0x0000000a35287220 */ /* 0x080fe20000410000 */
[----:B------:R-:W-:Y:S01]  /*7ab0*/  FMUL.FTZ R41, R49, R10 ;  /* 0x0000000a31297220 */ /* 0x000fe20000410000 */
[----:B------:R-:W-:Y:S01]  /*7ac0*/  FMUL.FTZ R38, R55, R56 ;  /* 0x0000003837267220 */ /* 0x000fe20000410000 */
        /* <DEDUP_REMOVED lines=9> */
[-C--:B0-----:R-:W-:Y:S01]  /*7b60*/  FMUL.FTZ R4, R30, R56.reuse ;  /* 0x000000381e047220 */ /* 0x081fe20000410000 */
[----:B------:R-:W-:Y:S01]  /*7b70*/  SEL R38, R12, R21, P0 ;  /* 0x000000150c267207 */ /* 0x000fe20000000000 */
[----:B------:R-:W-:Y:S01]  /*7b80*/  FMUL.FTZ R5, R26, R56 ;  /* 0x000000381a057220 */ /* 0x000fe20000410000 */
[----:B------:R-:W-:Y:S01]  /*7b90*/  SEL R40, R21, R12, P0 ;  /* 0x0000000c15287207 */ /* 0x000fe20000000000 */
[-C--:B------:R-:W-:Y:S01]  /*7ba0*/  FMUL.FTZ R10, R31, R56.reuse ;  /* 0x000000381f0a7220 */ /* 0x080fe20000410000 */
[----:B------:R-:W0:Y:S01]  /*7bb0*/  LDC R21, c[0x0][0xbe8] ;  /* 0x0002fa00ff157b82 */ /* 0x000e220000000800 */
[-C--:B------:R-:W-:Y:S01]  /*7bc0*/  FMUL.FTZ R24, R39, R56.reuse ;  /* 0x0000003827187220 */ /* 0x080fe20000410000 */
[-C--:B------:R-:W-:Y:S01]  /*7bd0*/  FMUL.FTZ R25, R35, R56.reuse ;  /* 0x0000003823197220 */ /* 0x080fe20000410000 */
[----:B------:R-:W-:Y:S01]  /*7be0*/  F2FP.BF16.F32.PACK_AB R4, R4, R5 ;  /* 0x000000050404723e */ /* 0x000fe200000010ff */
[----:B------:R-:W-:Y:S01]  /*7bf0*/  UMOV UR6, UR48 ;  /* 0x0000003000067c82 */ /* 0x000fe20008000000 */
[----:B-1----:R-:W-:Y:S01]  /*7c00*/  UMOV UR7, UR5 ;  /* 0x0000000500077c82 */ /* 0x002fe20008000000 */
[----:B------:R-:W-:Y:S01]  /*7c10*/  F2FP.BF16.F32.PACK_AB R11, R10, R11 ;  /* 0x0000000b0a0b723e */ /* 0x000fe200000010ff */
[-C--:B------:R-:W-:Y:S01]  /*7c20*/  FMUL.FTZ R26, R46, R56.reuse ;  /* 0x000000382e1a7220 */ /* 0x080fe20000410000 */
[----:B------:R-:W-:Y:S01]  /*7c30*/  F2FP.BF16.F32.PACK_AB R14, R14, R15 ;  /* 0x0000000f0e0e723e */ /* 0x000fe200000010ff */
[----:B------:R-:W-:Y:S01]  /*7c40*/  FMUL.FTZ R27, R42, R56 ;  /* 0x000000382a1b7220 */ /* 0x000fe20000410000 */
[----:B------:R-:W-:Y:S01]  /*7c50*/  F2FP.BF16.F32.PACK_AB R5, R24, R25 ;  /* 0x000000191805723e */ /* 0x000fe200000010ff */
[----:B------:R-:W-:-:S02]  /*7c60*/  IMAD.U32 R24, RZ, RZ, UR6 ;  /* 0x00000006ff187e24 */ /* 0x000fc4000f8e00ff */
[-C--:B------:R-:W-:Y:S01]  /*7c70*/  FMUL.FTZ R30, R47, R56.reuse ;  /* 0x000000382f1e7220 */ /* 0x080fe20000410000 */
[----:B------:R-:W-:Y:S02]  /*7c80*/  IMAD.U32 R25, RZ, RZ, UR7 ;  /* 0x00000007ff197e24 */ /* 0x000fe4000f8e00ff */
[-C--:B------:R-:W-:Y:S01]  /*7c90*/  FMUL.FTZ R31, R43, R56.reuse ;  /* 0x000000382b1f7220 */ /* 0x080fe20000410000 */
[-C--:B------:R-:W-:Y:S01]  /*7ca0*/  FMUL.FTZ R34, R54, R56.reuse ;  /* 0x0000003836227220 */ /* 0x080fe20000410000 */
[----:B------:R-:W-:Y:S01]  /*7cb0*/  FMUL.FTZ R35, R50, R56 ;  /* 0x0000003832237220 */ /* 0x000fe20000410000 */
[----:B------:R-:W-:Y:S01]  /*7cc0*/  SEL R50, R4, R11, P0 ;  /* 0x0000000b04327207 */ /* 0x000fe20000000000 */
[----:B------:R-:W-:Y:S01]  /*7cd0*/  IMAD.SHL.U32 R20, R16, 0x8, RZ ;  /* 0x0000000810147824 */ /* 0x000fe200078e00ff */
[----:B------:R-:W-:Y:S01]  /*7ce0*/  SEL R52, R11, R4, P0 ;  /* 0x000000040b347207 */ /* 0x000fe20000000000 */
[----:B------:R-:W-:Y:S01]  /*7cf0*/  UIADD3 UR5, -UR49, URZ, URZ ;  /* 0x0000003f31057290 */ /* 0x000fe2000fffe13f */
[----:B------:R-:W-:Y:S01]  /*7d00*/  SEL R54, R14, R5, P0 ;  /* 0x000000050e367207 */ /* 0x000fe20000000000 */
[----:B------:R-:W-:Y:S01]  /*7d10*/  IMAD R7, R17, 0x40, R20 ;  /* 0x0000004011077824 */ /* 0x000fe200078e0214 */
[----:B------:R-:W-:Y:S01]  /*7d20*/  SEL R56, R5, R14, P0 ;  /* 0x0000000e05387207 */ /* 0x000fe20000000000 */
[--C-:B------:R-:W-:Y:S01]  /*7d30*/  IMAD.WIDE R4, R156, 0x2, R24.reuse ;  /* 0x000000029c047825 */ /* 0x100fe200078e0218 */
[----:B------:R-:W-:Y:S01]  /*7d40*/  F2FP.BF16.F32.PACK_AB R26, R26, R27 ;  /* 0x0000001b1a1a723e */ /* 0x000fe200000010ff */
[----:B------:R-:W-:Y:S01]  /*7d50*/  ULDC UR6, c[0x0][0xc44] ;  /* 0x0003110000067ab9 */ /* 0x000fe20000000800 */
[----:B------:R-:W-:Y:S01]  /*7d60*/  F2FP.BF16.F32.PACK_AB R31, R30, R31 ;  /* 0x0000001f1e1f723e */ /* 0x000fe200000010ff */
[----:B------:R-:W-:Y:S01]  /*7d70*/  IMAD.WIDE R24, R7, 0x2, R24 ;  /* 0x0000000207187825 */ /* 0x000fe200078e0218 */
[----:B------:R-:W-:Y:S01]  /*7d80*/  IADD3 R27, P2, R4, 0x40, RZ ;  /* 0x00000040041b7810 */ /* 0x000fe20007f5e0ff */
[----:B------:R-:W-:Y:S01]  /*7d90*/  UIMAD UR13, UR6, UR5, UR47 ;  /* 0x00000005060d72a4 */ /* 0x000fe2000f8e022f */
[----:B------:R-:W-:Y:S01]  /*7da0*/  SEL R58, R26, R31, P0 ;  /* 0x0000001f1a3a7207 */ /* 0x000fe20000000000 */
[----:B------:R-:W-:Y:S01]  /*7db0*/  IMAD R48, RZ, RZ, -UR47 ;  /* 0x8000002fff307e24 */ /* 0x000fe2000f8e02ff */
[----:B------:R-:W-:Y:S01]  /*7dc0*/  SEL R60, R31, R26, P0 ;  /* 0x0000001a1f3c7207 */ /* 0x000fe20000000000 */
[--C-:B------:R-:W-:Y:S01]  /*7dd0*/  IMAD.X R13, RZ, RZ, R5.reuse, P2 ;  /* 0x000000ffff0d7224 */ /* 0x100fe200010e0605 */
[----:B0-----:R-:W-:Y:S01]  /*7de0*/  ISETP.NE.AND P2, PT, R21, 0x1, PT ;  /* 0x000000011500780c */ /* 0x001fe20003f45270 */
[----:B------:R-:W0:Y:S01]  /*7df0*/  LDC R31, c[0x0][0xc38] ;  /* 0x00030e00ff1f7b82 */ /* 0x000e220000000800 */
[----:B------:R-:W-:Y:S01]  /*7e00*/  F2FP.BF16.F32.PACK_AB R9, R8, R9 ;  /* 0x000000090809723e */ /* 0x000fe200000010ff */
[----:B------:R-:W-:Y:S01]  /*7e10*/  USHF.R.S32.HI UR12, URZ, 0x1f, UR13 ;  /* 0x0000001f3f0c7899 */ /* 0x000fe2000801140d */
[----:B------:R-:W-:Y:S01]  /*7e20*/  F2FP.BF16.F32.PACK_AB R33, R32, R33 ;  /* 0x000000212021723e */ /* 0x000fe200000010ff */
[----:B------:R-:W-:Y:S01]  /*7e30*/  UIMAD.WIDE.U32 UR6, UR13, UR8, URZ ;  /* 0x000000080d0672a5 */ /* 0x000fe2000f8e003f */
[----:B------:R-:W-:Y:S01]  /*7e40*/  SEL R30, R6, R9, P0 ;  /* 0x00000009061e7207 */ /* 0x000fe20000000000 */
[----:B------:R-:W-:Y:S01]  /*7e50*/  UIMAD UR5, UR12, UR8, URZ ;  /* 0x000000080c0572a4 */ /* 0x000fe2000f8e023f */
[----:B------:R-:W-:Y:S01]  /*7e60*/  SEL R32, R9, R6, P0 ;  /* 0x0000000609207207 */ /* 0x000fe20000000000 */
[----:B------:R-:W-:Y:S01]  /*7e70*/  UIMAD UR8, UR14, UR10, URZ ;  /* 0x0000000a0e0872a4 */ /* 0x000fe2000f8e023f */
[----:B------:R-:W-:Y:S01]  /*7e80*/  IADD3 R9, P3, R4, 0x20, RZ ;  /* 0x0000002004097810 */ /* 0x000fe20007f7e0ff */
[----:B------:R-:W-:Y:S01]  /*7e90*/  UIMAD UR5, UR13, UR9, UR5 ;  /* 0x000000090d0572a4 */ /* 0x000fe2000f8e0205 */
[----:B------:R-:W-:Y:S01]  /*7ea0*/  LOP3.LUT R10, R27, 0x380, RZ, 0xc0, !PT ;  /* 0x000003801b0a7812 */ /* 0x000fe200078ec0ff */
[----:B------:R-:W1:Y:S01]  /*7eb0*/  @P2 LDC R26, c[0x0][0xbec] ;  /* 0x0002fb00ff1a2b82 */ /* 0x000e620000000800 */
[----:B------:R-:W-:Y:S01]  /*7ec0*/  LOP3.LUT R8, R9, 0x380, RZ, 0xc0, !PT ;  /* 0x0000038009087812 */ /* 0x000fe200078ec0ff */
[----:B------:R-:W-:Y:S01]  /*7ed0*/  IMAD.X R15, RZ, RZ, R5, P3 ;  /* 0x000000ffff0f7224 */ /* 0x000fe200018e0605 */
[----:B------:R-:W-:Y:S01]  /*7ee0*/  SHF.R.U64 R10, R10, 0x3, RZ ;  /* 0x000000030a0a7819 */ /* 0x000fe200000012ff */
[----:B------:R-:W-:Y:S01]  /*7ef0*/  UIADD3 UR7, UR7, UR5, URZ ;  /* 0x0000000507077290 */ /* 0x000fe2000fffe03f */
[----:B------:R-:W-:Y:S01]  /*7f00*/  SHF.R.U64 R8, R8, 0x3, RZ ;  /* 0x0000000308087819 */ /* 0x000fe200000012ff */
[----:B------:R-:W-:Y:S01]  /*7f10*/  UIMAD UR8, UR49, UR11, UR8 ;  /* 0x0000000b310872a4 */ /* 0x000fe2000f8e0208 */
[----:B------:R-:W-:Y:S01]  /*7f20*/  LOP3.LUT R12, R10, R27, RZ, 0x3c, !PT ;  /* 0x0000001b0a0c7212 */ /* 0x000fe200078e3cff */
[----:B------:R-:W3:Y:S01]  /*7f30*/  @P2 LDC R64, c[0x0][0xbf0] ;  /* 0x0002fc00ff402b82 */ /* 0x000ee20000000800 */
[----:B------:R-:W-:Y:S01]  /*7f40*/  IADD3 R27, P4, R24, 0x4800, RZ ;  /* 0x00004800181b7810 */ /* 0x000fe20007f9e0ff */
[----:B------:R-:W-:Y:S01]  /*7f50*/  UIMAD.WIDE.U32 UR6, UR49, UR10, UR6 ;  /* 0x0000000a310672a5 */ /* 0x000fe2000f8e0006 */
[----:B------:R-:W-:Y:S01]  /*7f60*/  LOP3.LUT R14, R8, R9, RZ, 0x3c, !PT ;  /* 0x00000009080e7212 */ /* 0x000fe200078e3cff */
[----:B0-----:R-:W-:Y:S01]  /*7f70*/  IMAD R48, R31, R48, UR45 ;  /* 0x0000002d1f307e24 */ /* 0x001fe2000f8e0230 */
[----:B------:R-:W-:Y:S01]  /*7f80*/  LOP3.LUT R6, R4, 0x380, RZ, 0xc0, !PT ;  /* 0x0000038004067812 */ /* 0x000fe200078ec0ff */
[----:B------:R-:W-:Y:S01]  /*7f90*/  UIADD3 UR4, UR4, 0x13260, URZ ;  /* 0x0001326004047890 */ /* 0x000fe2000fffe03f */
[----:B------:R-:W-:Y:S01]  /*7fa0*/  LOP3.LUT R8, R27, 0x380, RZ, 0xc0, !PT ;  /* 0x000003801b087812 */ /* 0x000fe200078ec0ff */
[----:B------:R-:W-:Y:S01]  /*7fb0*/  ULDC UR5, c[0x0][0xa88] ;  /* 0x0002a20000057ab9 */ /* 0x000fe20000000800 */
[----:B------:R-:W-:Y:S01]  /*7fc0*/  SHF.R.U64 R7, R6, 0x3, RZ ;  /* 0x0000000306077819 */ /* 0x000fe200000012ff */
[----:B------:R-:W-:Y:S01]  /*7fd0*/  UPRMT UR4, UR46, 0x654, UR4 ;  /* 0x000006542e047896 */ /* 0x000fe20008000004 */
[----:B------:R-:W-:Y:S01]  /*7fe0*/  SHF.R.U64 R8, R8, 0x3, RZ ;  /* 0x0000000308087819 */ /* 0x000fe200000012ff */
[----:B------:R-:W-:Y:S01]  /*7ff0*/  IMAD R49, R21, UR5, RZ ;  /* 0x0000000515317c24 */ /* 0x000fe2000f8e02ff */
[----:B------:R-:W-:-:S02]  /*8000*/  IADD3 R11, P1, R4, 0x60, RZ ;  /* 0x00000060040b7810 */ /* 0x000fc40007f3e0ff */
[----:B------:R-:W-:Y:S02]  /*8010*/  LOP3.LUT R4, R7, R4, RZ, 0x3c, !PT ;  /* 0x0000000407047212 */ /* 0x000fe400078e3cff */
[----:B------:R-:W-:Y:S01]  /*8020*/  LOP3.LUT R8, R8, R27, RZ, 0x3c, !PT ;  /* 0x0000001b08087212 */ /* 0x000fe200078e3cff */
[----:B------:R-:W-:Y:S01]  /*8030*/  IMAD R27, R48, 0xc0, R23 ;  /* 0x000000c0301b7824 */ /* 0x000fe200078e0217 */
[----:B------:R-:W-:Y:S01]  /*8040*/  LOP3.LUT R6, R11, 0x380, RZ, 0xc0, !PT ;  /* 0x000003800b067812 */ /* 0x000fe200078ec0ff */
[----:B------:R-:W-:Y:S01]  /*8050*/  SYNCS.ARRIVE.TRANS64.RED.A1T0 RZ, [UR4], RZ ;  /* 0x000000ffffff79a7 */ /* 0x000fe20008100404 */
[-C--:B------:R-:W-:Y:S02]  /*8060*/  IADD3.X R7, RZ, R5.reuse, RZ, P1, !PT ;  /* 0x00000005ff077210 */ /* 0x080fe40000ffe4ff */
[----:B------:R-:W-:Y:S01]  /*8070*/  MOV R61, R4 ;  /* 0x00000004003d7202 */ /* 0x000fe20000000f00 */
[----:B-1----:R-:W-:Y:S01]  /*8080*/  @P2 IMAD.HI.U32 R5, R27, R26, RZ ;  /* 0x0000001a1b052227 */ /* 0x002fe200078e00ff */
[----:B------:R-:W-:-:S02]  /*8090*/  SHF.R.U64 R6, R6, 0x3, RZ ;  /* 0x0000000306067819 */ /* 0x000fc400000012ff */
[----:B------:R-:W-:Y:S01]  /*80a0*/  F2FP.BF16.F32.PACK_AB R28, R28, R29 ;  /* 0x0000001d1c1c723e */ /* 0x000fe200000010ff */
[----:B------:R-:W-:Y:S01]  /*80b0*/  IMAD.MOV.U32 R4, RZ, RZ, R27 ;  /* 0x000000ffff047224 */ /* 0x000fe200078e001b */
[----:B------:R-:W-:Y:S02]  /*80c0*/  IADD3 R29, P1, R24, 0x1800, RZ ;  /* 0x00001800181d7810 */ /* 0x000fe40007f3e0ff */
[----:B------:R-:W-:Y:S02]  /*80d0*/  LOP3.LUT R6, R6, R11, RZ, 0x3c, !PT ;  /* 0x0000000b06067212 */ /* 0x000fe400078e3cff */
[----:B---3--:R-:W-:Y:S02]  /*80e0*/  @P2 SHF.R.U32.HI R4, RZ, R64, R5 ;  /* 0x00000040ff042219 */ /* 0x008fe40000011605 */
[----:B------:R-:W-:Y:S02]  /*80f0*/  SEL R42, R28, R33, P0 ;  /* 0x000000211c2a7207 */ /* 0x000fe40000000000 */
[----:B------:R-:W-:-:S02]  /*8100*/  SEL R44, R33, R28, P0 ;  /* 0x0000001c212c7207 */ /* 0x000fc40000000000 */
[----:B------:R-:W-:Y:S02]  /*8110*/  LOP3.LUT R28, R29, 0x380, RZ, 0xc0, !PT ;  /* 0x000003801d1c7812 */ /* 0x000fe400078ec0ff */
[----:B------:R-:W-:Y:S02]  /*8120*/  MOV R55, R6 ;  /* 0x0000000600377202 */ /* 0x000fe40000000f00 */
[----:B------:R-:W-:Y:S02]  /*8130*/  IADD3 R6, -R4, RZ, RZ ;  /* 0x000000ff04067210 */ /* 0x000fe40007ffe1ff */
[----:B------:R-:W-:Y:S02]  /*8140*/  SHF.R.U64 R28, R28, 0x3, RZ ;  /* 0x000000031c1c7819 */ /* 0x000fe400000012ff */
[----:B------:R-:W-:Y:S01]  /*8150*/  MOV R57, R12 ;  /* 0x0000000c00397202 */ /* 0x000fe20000000f00 */
[----:B------:R-:W-:Y:S01]  /*8160*/  IMAD R27, R21, R6, R27 ;  /* 0x00000006151b7224 */ /* 0x000fe200078e021b */
[----:B------:R-:W-:Y:S01]  /*8170*/  LOP3.LUT R28, R28, R29, RZ, 0x3c, !PT ;  /* 0x0000001d1c1c7212 */ /* 0x000fe200078e3cff */
[----:B------:R-:W-:Y:S01]  /*8180*/  IMAD.X R29, RZ, RZ, R25, P1 ;  /* 0x000000ffff1d7224 */ /* 0x000fe200008e0619 */
[----:B------:R-:W-:Y:S01]  /*8190*/  SHF.R.S32.HI R5, RZ, 0x1f, R4 ;  /* 0x0000001fff057819 */ /* 0x000fe20000011404 */
[----:B------:R-:W-:Y:S01]  /*81a0*/  IMAD.U32 R12, RZ, RZ, UR8 ;  /* 0x00000008ff0c7e24 */ /* 0x000fe2000f8e00ff */
[----:B------:R-:W-:Y:S01]  /*81b0*/  F2FP.BF16.F32.PACK_AB R36, R36, R37 ;  /* 0x000000252424723e */ /* 0x000fe200000010ff */
[----:B------:R-:W-:Y:S01]  /*81c0*/  ULDC.64 UR8, c[0x0][0xae8] ;  /* 0x0002ba0000087ab9 */ /* 0x000fe20000000a00 */
[----:B------:R-:W-:-:S02]  /*81d0*/  F2FP.BF16.F32.PACK_AB R34, R34, R35 ;  /* 0x000000232222723e */ /* 0x000fc400000010ff */
[----:B------:R-:W-:Y:S02]  /*81e0*/  IADD3 R4, P1, R4, UR6, RZ ;  /* 0x0000000604047c10 */ /* 0x000fe4000ff3e0ff */
[----:B------:R-:W-:Y:S02]  /*81f0*/  SHF.R.S32.HI R6, RZ, 0x1f, R27 ;  /* 0x0000001fff067819 */ /* 0x000fe4000001141b */
[----:B------:R-:W-:Y:S02]  /*8200*/  SEL R46, R36, R41, P0 ;  /* 0x00000029242e7207 */ /* 0x000fe40000000000 */
[----:B------:R-:W-:Y:S02]  /*8210*/  SEL R62, R34, R51, P0 ;  /* 0x00000033223e7207 */ /* 0x000fe40000000000 */
[----:B------:R-:W-:Y:S01]  /*8220*/  IADD3.X R5, R5, UR7, R12, P1, !PT ;  /* 0x0000000705057c10 */ /* 0x000fe20008ffe40c */
[----:B------:R-:W-:Y:S01]  /*8230*/  ULDC.64 UR6, c[0x0][0xb88] ;  /* 0x0002e20000067ab9 */ /* 0x000fe20000000a00 */
[----:B------:R-:W-:Y:S01]  /*8240*/  SEL R34, R51, R34, P0 ;  /* 0x0000002233227207 */ /* 0x000fe20000000000 */
[----:B------:R-:W-:Y:S01]  /*8250*/  IMAD R6, R6, UR6, RZ ;  /* 0x0000000606067c24 */ /* 0x000fe2000f8e02ff */
[----:B------:R-:W-:Y:S01]  /*8260*/  SEL R36, R41, R36, P0 ;  /* 0x0000002429247207 */ /* 0x000fe20000000000 */
[----:B------:R-:W-:Y:S01]  /*8270*/  IMAD.WIDE.U32 R4, R27, UR6, R4 ;  /* 0x000000061b047c25 */ /* 0x000fe2000f8e0004 */
[----:B------:R-:W-:-:S02]  /*8280*/  MOV R59, R14 ;  /* 0x0000000e003b7202 */ /* 0x000fc40000000f00 */
[C---:B------:R-:W-:Y:S01]  /*8290*/  IADD3 R11, P3, R24.reuse, 0x3000, RZ ;  /* 0x00003000180b7810 */ /* 0x040fe20007f7e0ff */
[----:B------:R-:W-:Y:S01]  /*82a0*/  IMAD R37, R27, UR7, R6 ;  /* 0x000000071b257c24 */ /* 0x000fe2000f8e0206 */
[----:B------:R-:W-:Y:S01]  /*82b0*/  LOP3.LUT R9, R24, 0x380, RZ, 0xc0, !PT ;  /* 0x0000038018097812 */ /* 0x000fe200078ec0ff */
[----:B------:R-:W-:Y:S01]  /*82c0*/  IMAD R12, R48, 0xc0, R22 ;  /* 0x000000c0300c7824 */ /* 0x000fe200078e0216 */
[----:B------:R-:W-:Y:S01]  /*82d0*/  LOP3.LUT R10, R11, 0x380, RZ, 0xc0, !PT ;  /* 0x000003800b0a7812 */ /* 0x000fe200078ec0ff */
[----:B------:R-:W-:Y:S01]  /*82e0*/  ULDC.64 UR6, c[0x0][0xb50] ;  /* 0x0002d40000067ab9 */ /* 0x000fe20000000a00 */
[----:B------:R-:W-:Y:S01]  /*82f0*/  SHF.R.U64 R9, R9, 0x3, RZ ;  /* 0x0000000309097819 */ /* 0x000fe200000012ff */
[----:B------:R-:W-:Y:S01]  /*8300*/  VIADD R6, R12, 0x8 ;  /* 0x000000080c067836 */ /* 0x000fe20000000000 */
[----:B------:R-:W-:Y:S01]  /*8310*/  SHF.R.U64 R10, R10, 0x3, RZ ;  /* 0x000000030a0a7819 */ /* 0x000fe200000012ff */
[----:B------:R-:W-:Y:S01]  /*8320*/  IMAD.IADD R5, R5, 0x1, R37 ;  /* 0x0000000105057824 */ /* 0x000fe200078e0225 */
[----:B------:R-:W-:Y:S01]  /*8330*/  LOP3.LUT R24, R9, R24, RZ, 0x3c, !PT ;  /* 0x0000001809187212 */ /* 0x000fe200078e3cff */
[----:B------:R-:W-:Y:S01]  /*8340*/  IMAD.X R9, RZ, RZ, R25, P4 ;  /* 0x000000ffff097224 */ /* 0x000fe200020e0619 */
[----:B------:R-:W-:-:S02]  /*8350*/  LOP3.LUT P1, RZ, R18, 0x3, RZ, 0xc0, !PT ;  /* 0x0000000312ff7812 */ /* 0x000fc4000782c0ff */
[----:B------:R-:W-:Y:S02]  /*8360*/  LEA R37, P4, R4, UR6, 0x2 ;  /* 0x0000000604257c11 */ /* 0x000fe4000f8810ff */
[----:B------:R-:W-:Y:S02]  /*8370*/  LOP3.LUT R10, R10, R11, RZ, 0x3c, !PT ;  /* 0x0000000b0a0a7212 */ /* 0x000fe400078e3cff */
[----:B------:R-:W-:Y:S02]  /*8380*/  IADD3.X R11, RZ, R25, RZ, P3, !PT ;  /* 0x00000019ff0b7210 */ /* 0x000fe40001ffe4ff */
[-C--:B------:R-:W-:Y:S02]  /*8390*/  ISETP.GE.OR P3, PT, R12, R49.reuse, P1 ;  /* 0x000000310c00720c */ /* 0x080fe40000f66670 */
[----:B------:R-:W-:Y:S02]  /*83a0*/  ISETP.GE.OR P1, PT, R6, R49, P1 ;  /* 0x000000310600720c */ /* 0x000fe40000f26670 */
[----:B--2---:R-:W-:Y:S01]  /*83b0*/  LOP3.LUT R7, R3, 0x2, RZ, 0x3c, !PT ;  /* 0x0000000203077812 */ /* 0x004fe200078e3cff */
[----:B------:R-:W-:Y:S04]  /*83c0*/  SHFL.IDX PT, R30, R30, R3, 0x1c1f ;  /* 0x001c1f031e1e7589 */ /* 0x000fe800000e0000 */
[----:B------:R-:W-:Y:S04]  /*83d0*/  SHFL.IDX PT, R38, R38, R3, 0x1c1f ;  /* 0x001c1f0326267589 */ /* 0x000fe800000e0000 */
[----:B------:R-:W-:Y:S04]  /*83e0*/  SHFL.IDX PT, R42, R42, R3, 0x1c1f ;  /* 0x001c1f032a2a7589 */ /* 0x000fe800000e0000 */
[----:B------:R-:W-:Y:S04]  /*83f0*/  SHFL.IDX PT, R46, R46, R3, 0x1c1f ;  /* 0x001c1f032e2e7589 */ /* 0x000fe800000e0000 */
[----:B------:R-:W-:Y:S04]  /*8400*/  SHFL.IDX PT, R26, R50, R3, 0x1c1f ;  /* 0x001c1f03321a7589 */ /* 0x000fe800000e0000 */
[----:B------:R-:W-:Y:S04]  /*8410*/  SHFL.IDX PT, R54, R54, R3, 0x1c1f ;  /* 0x001c1f0336367589 */ /* 0x000fe800000e0000 */
[----:B------:R-:W0:Y:S04]  /*8420*/  SHFL.IDX PT, R13, R32, R7, 0x1c1f ;  /* 0x001c1f07200d7589 */ /* 0x000e2800000e0000 */
[----:B------:R-:W-:Y:S04]  /*8430*/  SHFL.IDX PT, R58, R58, R3, 0x1c1f ;  /* 0x001c1f033a3a7589 */ /* 0x000fe800000e0000 */
[----:B------:R1:W2:Y:S04]  /*8440*/  SHFL.IDX PT, R15, R40, R7, 0x1c1f ;  /* 0x001c1f07280f7589 */ /* 0x0002a800000e0000 */
[----:B------:R-:W-:Y:S04]  /*8450*/  SHFL.IDX PT, R62, R62, R3, 0x1c1f ;  /* 0x001c1f033e3e7589 */ /* 0x000fe800000e0000 */
[----:B------:R-:W3:Y:S01]  /*8460*/  SHFL.IDX PT, R33, R52, R7, 0x1c1f ;  /* 0x001c1f0734217589 */ /* 0x000ee200000e0000 */
[----:B-1----:R-:W-:-:S03]  /*8470*/  LEA.HI.X R40, R4, UR7, R5, 0x2, P4 ;  /* 0x0000000704287c11 */ /* 0x002fc6000a0f1405 */
[----:B------:R-:W1:Y:S04]  /*8480*/  SHFL.IDX PT, R3, R56, R7, 0x1c1f ;  /* 0x001c1f0738037589 */ /* 0x000e6800000e0000 */
[----:B------:R-:W4:Y:S01]  /*8490*/  SHFL.IDX PT, R35, R60, R7, 0x1c1f ;  /* 0x001c1f073c237589 */ /* 0x000f2200000e0000 */
[----:B0-----:R-:W-:Y:S02]  /*84a0*/  SEL R4, R30, R13, P0 ;  /* 0x0000000d1e047207 */ /* 0x001fe40000000000 */
[----:B------:R-:W-:Y:S01]  /*84b0*/  SEL R6, R13, R30, P0 ;  /* 0x0000001e0d067207 */ /* 0x000fe20000000000 */
[----:B------:R-:W0:Y:S04]  /*84c0*/  SHFL.IDX PT, R27, R44, R7, 0x1c1f ;  /* 0x001c1f072c1b7589 */ /* 0x000e2800000e0000 */
[----:B------:R-:W5:Y:S01]  /*84d0*/  SHFL.IDX PT, R39, R34, R7, 0x1c1f ;  /* 0x001c1f0722277589 */ /* 0x000f6200000e0000 */
[----:B--2---:R-:W-:-:S02]  /*84e0*/  SEL R12, R38, R15, P0 ;  /* 0x0000000f260c7207 */ /* 0x004fc40000000000 */
[----:B------:R-:W-:Y:S01]  /*84f0*/  SEL R14, R15, R38, P0 ;  /* 0x000000260f0e7207 */ /* 0x000fe20000000000 */
[----:B------:R2:W5:Y:S01]  /*8500*/  SHFL.IDX PT, R31, R36, R7, 0x1c1f ;  /* 0x001c1f07241f7589 */ /* 0x00056200000e0000 */
[----:B---3--:R-:W-:-:S03]  /*8510*/  SEL R5, R26, R33, P0 ;  /* 0x000000211a057207 */ /* 0x008fc60000000000 */
[----:B------:R-:W-:Y:S01]  /*8520*/  SHFL.IDX PT, R50, R37, RZ, 0x1c1f ;  /* 0x001c1fff25327589 */ /* 0x000fe200000e0000 */
[----:B-1----:R-:W-:-:S03]  /*8530*/  SEL R13, R54, R3, P0 ;  /* 0x00000003360d7207 */ /* 0x002fc60000000000 */
[----:B------:R5:W-:Y:S01]  /*8540*/  SHFL.IDX PT, R52, R37, 0x1, 0x1c1f ;  /* 0x003c1f0025347f89 */ /* 0x000be200000e0000 */
[----:B--2---:R-:W-:Y:S02]  /*8550*/  SEL R7, R33, R26, P0 ;  /* 0x0000001a21077207 */ /* 0x004fe40000000000 */
[----:B------:R-:W-:Y:S01]  /*8560*/  SEL R15, R3, R54, P0 ;  /* 0x00000036030f7207 */ /* 0x000fe20000000000 */
[----:B------:R-:W-:Y:S01]  /*8570*/  BAR.SYNC.DEFER_BLOCKING 0x1, 0x180 ;  /* 0x0046000000007b1d */ /* 0x000fe20000010000 */
[----:B----4-:R-:W-:Y:S02]  /*8580*/  SEL R33, R58, R35, P0 ;  /* 0x000000233a217207 */ /* 0x010fe40000000000 */
[----:B0-----:R-:W-:Y:S02]  /*8590*/  SEL R32, R42, R27, P0 ;  /* 0x0000001b2a207207 */ /* 0x001fe40000000000 */
[----:B------:R-:W-:Y:S02]  /*85a0*/  SEL R34, R27, R42, P0 ;  /* 0x0000002a1b227207 */ /* 0x000fe40000000000 */
[----:B------:R-:W-:Y:S01]  /*85b0*/  SEL R35, R35, R58, P0 ;  /* 0x0000003a23237207 */ /* 0x000fe20000000000 */
[----:B------:R-:W0:Y:S01]  /*85c0*/  SHFL.IDX PT, R51, R40, RZ, 0x1c1f ;  /* 0x001c1fff28337589 */ /* 0x000e2200000e0000 */
[----:B-----5:R-:W-:-:S02]  /*85d0*/  SEL R37, R62, R39, P0 ;  /* 0x000000273e257207 */ /* 0x020fc40000000000 */
[----:B------:R-:W-:Y:S01]  /*85e0*/  SEL R36, R46, R31, P0 ;  /* 0x0000001f2e247207 */ /* 0x000fe20000000000 */
[----:B------:R-:W1:Y:S01]  /*85f0*/  SHFL.IDX PT, R53, R40, 0x1, 0x1c1f ;  /* 0x003c1f0028357f89 */ /* 0x000e6200000e0000 */
[----:B------:R-:W-:Y:S02]  /*8600*/  SEL R38, R31, R46, P0 ;  /* 0x0000002e1f267207 */ /* 0x000fe40000000000 */
[----:B------:R-:W-:Y:S01]  /*8610*/  SEL R39, R39, R62, P0 ;  /* 0x0000003e27277207 */ /* 0x000fe20000000000 */
[----:B------:R2:W-:Y:S04]  /*8620*/  STSM.16.M88.4 [R61], R4 ;  /* 0x000000043d007844 */ /* 0x0005e80000000200 */
[----:B------:R3:W-:Y:S04]  /*8630*/  STSM.16.M88.4 [R59], R12 ;  /* 0x0000000c3b007844 */ /* 0x0007e80000000200 */
[----:B------:R-:W-:Y:S04]  /*8640*/  STSM.16.M88.4 [R57], R32 ;  /* 0x0000002039007844 */ /* 0x000fe80000000200 */
[----:B------:R-:W-:Y:S01]  /*8650*/  STSM.16.M88.4 [R55], R36 ;  /* 0x0000002437007844 */ /* 0x000fe20000000200 */
[----:B------:R-:W-:Y:S08]  /*8660*/  BAR.SYNC.DEFER_BLOCKING 0x1, 0x180 ;  /* 0x0046000000007b1d */ /* 0x000ff00000010000 */
[----:B--2---:R-:W2:Y:S08]  /*8670*/  @P2 LDC R7, c[0x0][0xbec] ;  /* 0x0002fb00ff072b82 */ /* 0x004eb00000000800 */
[----:B---3--:R-:W3:Y:S01]  /*8680*/  @P2 LDC R13, c[0x0][0xbf0] ;  /* 0x0002fc00ff0d2b82 */ /* 0x008ee20000000800 */
[----:B0-----:R-:W-:Y:S04]  /*8690*/  @!P3 ST.E desc[UR50][R50.64], R2 ;  /* 0x000000023200b985 */ /* 0x001fe8000c101932 */
[----:B-1----:R2:W-:Y:S04]  /*86a0*/  @!P1 ST.E desc[UR50][R52.64], R0 ;  /* 0x0000000034009985 */ /* 0x0025e8000c101932 */
[----:B------:R-:W4:Y:S04]  /*86b0*/  LD.E.128 R24, desc[UR50][R24.64] ;  /* 0x0000003218187980 */ /* 0x000f28000c101d00 */
[----:B------:R-:W5:Y:S04]  /*86c0*/  LD.E.128 R28, desc[UR50][R28.64] ;  /* 0x000000321c1c7980 */ /* 0x000f68000c101d00 */
[----:B------:R0:W5:Y:S04]  /*86d0*/  LD.E.128 R40, desc[UR50][R10.64] ;  /* 0x000000320a287980 */ /* 0x000168000c101d00 */
[----:B------:R1:W5:Y:S01]  /*86e0*/  LD.E.128 R44, desc[UR50][R8.64] ;  /* 0x00000032082c7980 */ /* 0x000362000c101d00 */
[----:B------:R-:W-:Y:S01]  /*86f0*/  UIMAD UR6, UR12, UR8, URZ ;  /* 0x000000080c0672a4 */ /* 0x000fe2000f8e023f */
[----:B------:R-:W-:Y:S01]  /*8700*/  IMAD R3, R16, 0x30, R17 ;  /* 0x0000003010037824 */ /* 0x000fe200078e0211 */
[----:B------:R-:W-:Y:S01]  /*8710*/  UIMAD.WIDE.U32 UR4, UR13, UR8, URZ ;  /* 0x000000080d0472a5 */ /* 0x000fe2000f8e003f */
[----:B------:R-:W-:Y:S01]  /*8720*/  @!PT LDS RZ, [RZ] ;  /* 0x00000000fffff984 */ /* 0x000fe20000000800 */
[----:B------:R-:W-:Y:S01]  /*8730*/  @!PT LDS RZ, [RZ] ;  /* 0x00000000fffff984 */ /* 0x000fe20000000800 */
[----:B------:R-:W-:Y:S01]  /*8740*/  @!PT LDS RZ, [RZ] ;  /* 0x00000000fffff984 */ /* 0x000fe20000000800 */
[----:B------:R-:W-:Y:S01]  /*8750*/  @!PT LDS RZ, [RZ] ;  /* 0x00000000fffff984 */ /* 0x000fe20000000800 */
[----:B------:R0:W-:Y:S06]  /*8760*/  MEMBAR.ALL.CTA ;  /* 0x0000000000007992 */ /* 0x0001ec0000008000 */
[----:B0-----:R-:W0:Y:S01]  /*8770*/  FENCE.VIEW.ASYNC.S ;  /* 0x00000000000073c6 */ /* 0x001e220000000000 */
[----:B------:R-:W-:Y:S01]  /*8780*/  UIMAD UR6, UR13, UR9, UR6 ;  /* 0x000000090d0672a4 */ /* 0x000fe2000f8e0206 */
[C---:B------:R-:W-:Y:S01]  /*8790*/  IMAD R6, R48.reuse, 0xc0, R3 ;  /* 0x000000c030067824 */ /* 0x040fe200078e0203 */
[----:B------:R-:W-:Y:S01]  /*87a0*/  UIADD3 UR48, UR48, 0x13220, URZ ;  /* 0x0001322030307890 */ /* 0x000fe2000fffe03f */
[----:B------:R-:W-:Y:S01]  /*87b0*/  IMAD R48, R48, 0xc0, R17 ;  /* 0x000000c030307824 */ /* 0x000fe200078e0211 */
[----:B------:R-:W-:Y:S01]  /*87c0*/  ULDC.64 UR8, c[0x0][0xaf0] ;  /* 0x0002bc0000087ab9 */ /* 0x000fe20000000a00 */
[----:B------:R-:W-:Y:S01]  /*87d0*/  UIADD3 UR5, UR5, UR6, URZ ;  /* 0x0000000605057290 */ /* 0x000fe2000fffe03f */
[----:B--2---:R-:W-:Y:S01]  /*87e0*/  @P2 IMAD.HI.U32 R0, R6, R7, RZ ;  /* 0x0000000706002227 */ /* 0x004fe200078e00ff */
[----:B------:R-:W-:Y:S01]  /*87f0*/  UIMAD UR7, UR14, UR8, URZ ;  /* 0x000000080e0772a4 */ /* 0x000fe2000f8e023f */
[C---:B------:R-:W-:Y:S01]  /*8800*/  IADD3 R12, R48.reuse, 0x90, RZ ;  /* 0x00000090300c7810 */ /* 0x040fe20007ffe0ff */
[----:B------:R-:W-:Y:S01]  /*8810*/  UIMAD.WIDE.U32 UR4, UR49, UR8, UR4 ;  /* 0x00000008310472a5 */ /* 0x000fe2000f8e0004 */
[----:B------:R-:W-:Y:S01]  /*8820*/  IMAD.MOV.U32 R5, RZ, RZ, R6 ;  /* 0x000000ffff057224 */ /* 0x000fe200078e0006 */
[----:B------:R-:W-:Y:S01]  /*8830*/  UIMAD UR6, UR49, UR9, UR7 ;  /* 0x00000009310672a4 */ /* 0x000fe2000f8e0207 */
[----:B---3--:R-:W-:Y:S01]  /*8840*/  @P2 SHF.R.U32.HI R5, RZ, R13, R0 ;  /* 0x0000000dff052219 */ /* 0x008fe20000011600 */
[----:B------:R-:W-:Y:S01]  /*8850*/  VIADD R10, R48, 0x60 ;  /* 0x00000060300a7836 */ /* 0x000fe20000000000 */
[----:B------:R-:W-:Y:S01]  /*8860*/  ULDC.64 UR8, c[0x0][0xae0] ;  /* 0x0002b80000087ab9 */ /* 0x000fe20000000a00 */
[----:B------:R-:W-:Y:S01]  /*8870*/  UIADD3 UR6, UR5, UR6, URZ ;  /* 0x0000000605067290 */ /* 0x000fe2000fffe03f */
[----:B------:R-:W-:Y:S01]  /*8880*/  SHF.R.S32.HI R0, RZ, 0x1f, R5 ;  /* 0x0000001fff007819 */ /* 0x000fe20000011405 */
[----:B------:R-:W-:Y:S01]  /*8890*/  IMAD.U32 R3, RZ, RZ, UR5 ;  /* 0x00000005ff037e24 */ /* 0x000fe2000f8e00ff */
[----:B------:R-:W-:Y:S01]  /*88a0*/  IADD3 R4, -R5, RZ, RZ ;  /* 0x000000ff05047210 */ /* 0x000fe20007ffe1ff */
[----:B------:R-:W-:Y:S01]  /*88b0*/  IMAD.U32 R2, RZ, RZ, UR4 ;  /* 0x00000004ff027e24 */ /* 0x000fe2000f8e00ff */
[----:B------:R-:W-:Y:S01]  /*88c0*/  ULDC.64 UR4, c[0x0][0xad8] ;  /* 0x0002b60000047ab9 */ /* 0x000fe20000000a00 */
[----:B------:R-:W-:Y:S01]  /*88d0*/  IMAD.U32 R3, RZ, RZ, UR6 ;  /* 0x00000006ff037e24 */ /* 0x000fe2000f8e00ff */
[----:B------:R-:W-:Y:S01]  /*88e0*/  UPRMT UR48, URZ, 0x654, UR48 ;  /* 0x000006543f307896 */ /* 0x000fe20008000030 */
[----:B------:R-:W-:Y:S01]  /*88f0*/  IMAD R0, R0, UR8, RZ ;  /* 0x0000000800007c24 */ /* 0x000fe2000f8e02ff */
[----:B------:R-:W-:Y:S01]  /*8900*/  UIADD3 UR43, UR43, 0x1, URZ ;  /* 0x000000012b2b7890 */ /* 0x000fe2000fffe03f */
[----:B------:R-:W-:Y:S01]  /*8910*/  IMAD R21, R21, R4, R6 ;  /* 0x0000000415157224 */ /* 0x000fe200078e0206 */
[----:B------:R-:W-:Y:S01]  /*8920*/  UIADD3 UR41, UR41, 0x1, URZ ;  /* 0x0000000129297890 */ /* 0x000fe2000fffe03f */
[C---:B------:R-:W-:Y:S01]  /*8930*/  IMAD R7, R5.reuse, UR9, R0 ;  /* 0x0000000905077c24 */ /* 0x040fe2000f8e0200 */
[----:B------:R-:W-:Y:S01]  /*8940*/  UISETP.NE.AND UP0, UPT, UR43, 0x2, UPT ;  /* 0x000000022b00788c */ /* 0x000fe2000bf05270 */
[----:B------:R-:W-:Y:S01]  /*8950*/  IMAD.WIDE.U32 R2, R5, UR8, R2 ;  /* 0x0000000805027c25 */ /* 0x000fe2000f8e0002 */
[----:B------:R-:W-:Y:S01]  /*8960*/  SHF.R.S32.HI R0, RZ, 0x1f, R21 ;  /* 0x0000001fff007819 */ /* 0x000fe20000011415 */
[----:B0-----:R-:W-:Y:S01]  /*8970*/  SYNCS.ARRIVE.TRANS64.RED.A1T0 RZ, [UR48], RZ ;  /* 0x000000ffffff79a7 */ /* 0x001fe20008100430 */
[----:B------:R-:W-:-:S02]  /*8980*/  USEL UR43, UR43, URZ, UP0 ;  /* 0x0000003f2b2b7287 */ /* 0x000fc40008000000 */
[----:B------:R-:W-:Y:S01]  /*8990*/  IADD3 R3, R3, R7, RZ ;  /* 0x0000000703037210 */ /* 0x000fe20007ffe0ff */
[----:B------:R-:W-:-:S04]  /*89a0*/  IMAD R0, R0, UR4, RZ ;  /* 0x0000000400007c24 */ /* 0x000fc8000f8e02ff */
[C---:B------:R-:W-:Y:S02]  /*89b0*/  IMAD R5, R21.reuse, UR5, R0 ;  /* 0x0000000515057c24 */ /* 0x040fe4000f8e0200 */
[----:B------:R-:W-:Y:S01]  /*89c0*/  IMAD.WIDE.U32 R2, R21, UR4, R2 ;  /* 0x0000000415027c25 */ /* 0x000fe2000f8e0002 */
[----:B------:R-:W-:-:S03]  /*89d0*/  ULDC.64 UR4, c[0x0][0xa80] ;  /* 0x0002a00000047ab9 */ /* 0x000fc60000000a00 */
[----:B------:R-:W-:Y:S01]  /*89e0*/  IMAD.IADD R3, R3, 0x1, R5 ;  /* 0x0000000103037824 */ /* 0x000fe200078e0205 */
[----:B------:R-:W-:Y:S01]  /*89f0*/  LEA R11, P0, R2, UR4, 0x1 ;  /* 0x00000004020b7c11 */ /* 0x000fe2000f8008ff */
[----:B------:R-:W-:Y:S01]  /*8a00*/  ULDC UR4, c[0x0][0xac8] ;  /* 0x0002b20000047ab9 */ /* 0x000fe20000000800 */
[----:B------:R-:W-:Y:S02]  /*8a10*/  VIADD R0, R48, 0x30 ;  /* 0x0000003030007836 */ /* 0x000fe40000000000 */
[----:B------:R-:W-:Y:S01]  /*8a20*/  LEA.HI.X R13, R2, UR5, R3, 0x1, P0 ;  /* 0x00000005020d7c11 */ /* 0x000fe200080f0c03 */
[----:B------:R-:W-:Y:S01]  /*8a30*/  SHFL.IDX PT, R4, R11, 0x1, 0x181f ;  /* 0x00381f000b047f89 */ /* 0x000fe200000e0000 */
[----:B------:R-:W-:Y:S01]  /*8a40*/  ISETP.GE.AND P0, PT, R20, UR4, PT ;  /* 0x0000000414007c0c */ /* 0x000fe2000bf06270 */
[----:B------:R-:W-:Y:S02]  /*8a50*/  ULDC UR4, c[0x0][0xc] ;  /* 0x0000030000047ab9 */ /* 0x000fe40000000800 */
[----:B------:R-:W-:Y:S01]  /*8a60*/  SHFL.IDX PT, R2, R11, RZ, 0x181f ;  /* 0x00181fff0b027589 */ /* 0x000fe200000e0000 */
[-C--:B------:R-:W-:Y:S01]  /*8a70*/  ISETP.GE.OR P2, PT, R0, R49.reuse, P0 ;  /* 0x000000310000720c */ /* 0x080fe20000746670 */
[----:B------:R-:W-:Y:S01]  /*8a80*/  UIADD3 UR45, UR4, UR45, URZ ;  /* 0x0000002d042d7290 */ /* 0x000fe2000fffe03f */
[----:B------:R-:W0:Y:S01]  /*8a90*/  LDC R0, c[0x0][0xc34] ;  /* 0x00030d00ff007b82 */ /* 0x000e220000000800 */
[----:B------:R-:W2:Y:S01]  /*8aa0*/  SHFL.IDX PT, R3, R13, RZ, 0x181f ;  /* 0x00181fff0d037589 */ /* 0x000ea200000e0000 */
[-C--:B------:R-:W-:Y:S01]  /*8ab0*/  ISETP.GE.OR P1, PT, R48, R49.reuse, P0 ;  /* 0x000000313000720c */ /* 0x080fe20000726670 */
[----:B------:R-:W-:Y:S01]  /*8ac0*/  USEL UR4, URZ, 0x1, UP0 ;  /* 0x000000013f047887 */ /* 0x000fe20008000000 */
[-C--:B------:R-:W-:Y:S01]  /*8ad0*/  ISETP.GE.OR P3, PT, R10, R49.reuse, P0 ;  /* 0x000000310a00720c */ /* 0x080fe20000766670 */
[----:B------:R-:W3:Y:S01]  /*8ae0*/  SHFL.IDX PT, R5, R13, 0x1, 0x181f ;  /* 0x00381f000d057f89 */ /* 0x000ee200000e0000 */
[----:B------:R-:W-:Y:S01]  /*8af0*/  ISETP.GE.OR P0, PT, R12, R49, P0 ;  /* 0x000000310c00720c */ /* 0x000fe20000706670 */
[----:B------:R-:W-:-:S02]  /*8b00*/  ULOP3.LUT UR42, UR42, UR4, URZ, 0x3c, !UPT ;  /* 0x000000042a2a7292 */ /* 0x000fc4000f8e3c3f */
[----:B------:R-:W-:Y:S04]  /*8b10*/  SHFL.IDX PT, R6, R11, 0x2, 0x181f ;  /* 0x00581f000b067f89 */ /* 0x000fe800000e0000 */
[----:B------:R-:W3:Y:S04]  /*8b20*/  SHFL.IDX PT, R7, R13, 0x2, 0x181f ;  /* 0x00581f000d077f89 */ /* 0x000ee800000e0000 */
[----:B-1----:R-:W-:Y:S04]  /*8b30*/  SHFL.IDX PT, R8, R11, 0x3, 0x181f ;  /* 0x00781f000b087f89 */ /* 0x002fe800000e0000 */
[----:B------:R-:W1:Y:S01]  /*8b40*/  SHFL.IDX PT, R9, R13, 0x3, 0x181f ;  /* 0x00781f000d097f89 */ /* 0x000e6200000e0000 */
[----:B--2---:R-:W-:-:S04]  /*8b50*/  @!P1 IMAD.WIDE R2, R20, 0x2, R2 ;  /* 0x0000000214029825 */ /* 0x004fc800078e0202 */
[----:B---3--:R-:W-:-:S04]  /*8b60*/  @!P2 IMAD.WIDE R4, R20, 0x2, R4 ;  /* 0x000000021404a825 */ /* 0x008fc800078e0204 */
[----:B------:R-:W-:-:S04]  /*8b70*/  @!P3 IMAD.WIDE R6, R20, 0x2, R6 ;  /* 0x000000021406b825 */ /* 0x000fc800078e0206 */
[----:B-1----:R-:W-:Y:S01]  /*8b80*/  @!P0 IMAD.WIDE R20, R20, 0x2, R8 ;  /* 0x0000000214148825 */ /* 0x002fe200078e0208 */
[----:B----4-:R1:W-:Y:S04]  /*8b90*/  @!P1 ST.E.128 desc[UR50][R2.64], R24 ;  /* 0x0000001802009985 */ /* 0x0103e8000c101d32 */
[----:B-----5:R1:W-:Y:S04]  /*8ba0*/  @!P2 ST.E.128 desc[UR50][R4.64], R28 ;  /* 0x0000001c0400a985 */ /* 0x0203e8000c101d32 */
[----:B------:R1:W-:Y:S04]  /*8bb0*/  @!P3 ST.E.128 desc[UR50][R6.64], R40 ;  /* 0x000000280600b985 */ /* 0x0003e8000c101d32 */
[----:B------:R1:W-:Y:S01]  /*8bc0*/  @!P0 ST.E.128 desc[UR50][R20.64], R44 ;  /* 0x0000002c14008985 */ /* 0x0003e2000c101d32 */
[----:B0-----:R-:W-:-:S13]  /*8bd0*/  ISETP.LE.AND P0, PT, R0, UR45, PT ;  /* 0x0000002d00007c0c */ /* 0x001fda000bf03270 */
[----:B------:R-:W-:Y:S05]  /*8be0*/  @!P0 BRA `(.L_x_10788) ;  /* 0xffffff8000548947 */ /* 0x000fea000383ffff */
[----:B------:R-:W-:Y:S05]  /*8bf0*/  EXIT ;  /* 0x000000000000794d */ /* 0x000fea0003800000 */
.L_x_10764:
        /* <DEDUP_REMOVED lines=14> */
[----:B------:R-:W-:Y:S01]  /*8ce0*/  ULDC.64 UR52, c[0x0][0x198] ;  /* 0x0000660000347ab9 */ /* 0x000fe20000000a00 */
[----:B------:R-:W-:Y:S01]  /*8cf0*/  IMAD.MOV.U32 R18, RZ, RZ, RZ ;  /* 0x000000ffff127224 */ /* 0x000fe200078e00ff */
[----:B------:R-:W-:Y:S01]  /*8d00*/  LOP3.LUT R7, R6, 0x600, RZ, 0xc0, !PT ;  /* 0x0000060006077812 */ /* 0x000fe200078ec0ff */
[----:B------:R-:W-:Y:S02]  /*8d10*/  ULOP3.LUT UR42, UR40, 0x1, URZ, 0xfc, !UPT ;  /* 0x00000001282a7892 */ /* 0x000fe4000f8efc3f */
[----:B------:R-:W-:Y:S01]  /*8d20*/  ULOP3.LUT UR47, UR40, 0x2, URZ, 0xfc, !UPT ;  /* 0x00000002282f7892 */ /* 0x000fe2000f8efc3f */
[----:B------:R-:W-:Y:S01]  /*8d30*/  ULDC UR43, c[0x0][0xc] ;  /* 0x00000300002b7ab9 */ /* 0x000fe20000000800 */
[----:B------:R-:W-:Y:S01]  /*8d40*/  UMOV UR46, URZ ;  /* 0x0000003f002e7c82 */ /* 0x000fe20008000000 */
[----:B-1----:R-:W-:Y:S01]  /*8d50*/  ULEA UR41, UR4, UR41, 0x18 ;  /* 0x0000002904297291 */ /* 0x002fe2000f8ec03f */
[C---:B0-----:R-:W-:Y:S01]  /*8d60*/  IMAD.SHL.U32 R26, R10.reuse, 0x40, RZ ;  /* 0x000000400a1a7824 */ /* 0x041fe200078e00ff */
[----:B------:R-:W-:Y:S01]  /*8d70*/  SHF.R.U32.HI R3, RZ, 0x1, R10 ;  /* 0x00000001ff037819 */ /* 0x000fe2000001160a */
[C---:B------:R-:W-:Y:S01]  /*8d80*/  IMAD.SHL.U32 R2, R10.reuse, 0x10, RZ ;  /* 0x000000100a027824 */ /* 0x040fe200078e00ff */
[C---:B------:R-:W-:Y:S01]  /*8d90*/  SHF.L.U32 R0, R10.reuse, 0x5, RZ ;  /* 0x000000050a007819 */ /* 0x040fe200000006ff */
[----:B------:R-:W-:Y:S01]  /*8da0*/  IMAD.SHL.U32 R8, R10, 0x2, RZ ;  /* 0x000000020a087824 */ /* 0x000fe200078e00ff */
[----:B------:R-:W-:-:S02]  /*8db0*/  LOP3.LUT R4, R26, 0x180, RZ, 0xc0, !PT ;  /* 0x000001801a047812 */ /* 0x000fc400078ec0ff */
[----:B------:R-:W-:Y:S02]  /*8dc0*/  LOP3.LUT R5, R2, 0x1b0, RZ, 0xc0, !PT ;  /* 0x000001b002057812 */ /* 0x000fe400078ec0ff */
[----:B------:R-:W-:Y:S01]  /*8dd0*/  LOP3.LUT R3, R4, 0x30, R3, 0xf8, !PT ;  /* 0x0000003004037812 */ /* 0x000fe200078ef803 */
[----:B------:R-:W-:Y:S01]  /*8de0*/  IMAD.SHL.U32 R4, R10, 0x8, RZ ;  /* 0x000000080a047824 */ /* 0x000fe200078e00ff */
[----:B------:R-:W-:Y:S02]  /*8df0*/  LOP3.LUT R9, R5, 0x30, R8, 0x78, !PT ;  /* 0x0000003005097812 */ /* 0x000fe400078e7808 */
[----:B------:R-:W-:Y:S02]  /*8e00*/  LOP3.LUT R5, R0, 0x80, RZ, 0xc0, !PT ;  /* 0x0000008000057812 */ /* 0x000fe400078ec0ff */
[----:B------:R-:W-:Y:S02]  /*8e10*/  LOP3.LUT R6, R7, 0x40, R2, 0xf8, !PT ;  /* 0x0000004007067812 */ /* 0x000fe400078ef802 */
[----:B------:R-:W-:-:S02]  /*8e20*/  LOP3.LUT R3, R3, 0x30, R4, 0x78, !PT ;  /* 0x0000003003037812 */ /* 0x000fc400078e7804 */
[----:B------:R-:W-:Y:S02]  /*8e30*/  SHF.L.U32 R8, R10, 0x2, RZ ;  /* 0x000000020a087819 */ /* 0x000fe400000006ff */
[----:B------:R-:W-:Y:S02]  /*8e40*/  LOP3.LUT R5, R5, 0x10, R10, 0xf8, !PT ;  /* 0x0000001005057812 */ /* 0x000fe400078ef80a */
[----:B------:R-:W-:Y:S02]  /*8e50*/  LOP3.LUT R7, R7, 0x60, R0, 0xf8, !PT ;  /* 0x0000006007077812 */ /* 0x000fe400078ef800 */
[----:B------:R-:W-:Y:S02]  /*8e60*/  LOP3.LUT R9, R6, R9, RZ, 0xfc, !PT ;  /* 0x0000000906097212 */ /* 0x000fe400078efcff */
[----:B------:R-:W-:Y:S02]  /*8e70*/  LOP3.LUT R26, R3, 0x640, R26, 0xf8, !PT ;  /* 0x00000640031a7812 */ /* 0x000fe400078ef81a */
[----:B------:R-:W-:-:S02]  /*8e80*/  LOP3.LUT R5, R5, 0x10, R8, 0x78, !PT ;  /* 0x0000001005057812 */ /* 0x000fc400078e7808 */
[----:B------:R-:W-:Y:S02]  /*8e90*/  LOP3.LUT R6, R7, 0x100, R0, 0xf8, !PT ;  /* 0x0000010007067812 */ /* 0x000fe400078ef800 */
[----:B------:R-:W-:Y:S02]  /*8ea0*/  SHF.R.U32.HI R3, RZ, 0x2, R28 ;  /* 0x00000002ff037819 */ /* 0x000fe4000001161c */
[----:B------:R-:W-:Y:S02]  /*8eb0*/  LOP3.LUT R25, R6, R5, RZ, 0xfc, !PT ;  /* 0x0000000506197212 */ /* 0x000fe400078efcff */
[----:B------:R-:W-:Y:S02]  /*8ec0*/  LOP3.LUT R29, R10, 0x1f, RZ, 0xc0, !PT ;  /* 0x0000001f0a1d7812 */ /* 0x000fe400078ec0ff */
[----:B------:R-:W-:Y:S02]  /*8ed0*/  LOP3.LUT R0, R3, 0x60, R0, 0xf8, !PT ;  /* 0x0000006003007812 */ /* 0x000fe400078ef800 */
[----:B------:R-:W-:-:S07]  /*8ee0*/  IADD3 R27, R9, UR41, RZ ;  /* 0x00000029091b7c10 */ /* 0x000fce000fffe0ff */
.L_x_10832:
        /* <DEDUP_REMOVED lines=29> */
[----:B------:R-:W-:Y:S11]  /*90c0*/  @!P0 BRA `(.L_x_10790) ;  /* 0x0000000000408947 */ /* 0x000ff60003800000 */
[----:B------:R-:W-:Y:S01]  /*90d0*/  MOV R2, 0x0 ;  /* 0x0000000000027802 */ /* 0x000fe20000000f00 */
[----:B------:R-:W-:Y:S01]  /*90e0*/  ULDC.64 UR4, c[0x4][0x1c8] ;  /* 0x0100720000047ab9 */ /* 0x000fe20000000a00 */
[----:B------:R-:W-:Y:S01]  /*90f0*/  ULDC.64 UR6, c[0x4][0x1d0] ;  /* 0x0100740000067ab9 */ /* 0x000fe20000000a00 */
[----:B------:R-:W-:Y:S01]  /*9100*/  IMAD.U32 R4, RZ, RZ, UR4 ;  /* 0x00000004ff047e24 */ /* 0x000fe2000f8e00ff */
[----:B------:R-:W-:Y:S01]  /*9110*/  MOV R7, UR7 ;  /* 0x0000000700077c02 */ /* 0x000fe20008000f00 */
[----:B------:R-:W-:Y:S01]  /*9120*/  IMAD.U32 R5, RZ, RZ, UR5 ;  /* 0x00000005ff057e24 */ /* 0x000fe2000f8e00ff */
[----:B------:R-:W0:Y:S01]  /*9130*/  LDC.64 R2, c[0x4][R2] ;  /* 0x0100000002027b82 */ /* 0x000e220000000a00 */
[----:B------:R-:W-:Y:S01]  /*9140*/  ULDC.64 UR4, c[0x4][0x8] ;  /* 0x0100020000047ab9 */ /* 0x000fe20000000a00 */
[----:B------:R-:W-:Y:S01]  /*9150*/  IMAD.U32 R6, RZ, RZ, UR6 ;  /* 0x00000006ff067e24 */ /* 0x000fe2000f8e00ff */
[----:B------:R-:W-:Y:S01]  /*9160*/  MOV R12, 0x1 ;  /* 0x00000001000c7802 */ /* 0x000fe20000000f00 */
[----:B------:R-:W-:-:S02]  /*9170*/  IMAD.U32 R10, RZ, RZ, UR4 ;  /* 0x00000004ff0a7e24 */ /* 0x000fc4000f8e00ff */
[----:B------:R-:W-:Y:S02]  /*9180*/  IMAD.U32 R11, RZ, RZ, UR5 ;  /* 0x00000005ff0b7e24 */ /* 0x000fe4000f8e00ff */
[----:B------:R-:W-:Y:S02]  /*9190*/  IMAD.MOV.U32 R8, RZ, RZ, 0x70 ;  /* 0x00000070ff087424 */ /* 0x000fe400078e00ff */
[----:B------:R-:W-:-:S07]  /*91a0*/  IMAD.MOV.U32 R13, RZ, RZ, RZ ;  /* 0x000000ffff0d7224 */ /* 0x000fce00078e00ff */
[----:B------:R-:W-:-:S07]  /*91b0*/  LEPC R20, `(.L_x_10790) ;  /* 0x000000001014794e */ /* 0x000fce0000000000 */
[----:B0-----:R-:W-:Y:S05]  /*91c0*/  CALL.ABS.NOINC R2 ;  /* 0x0000000002007343 */ /* 0x001fea0003c00000 */
.L_x_10790:
[----:B------:R-:W-:-:S06]  /*91d0*/  UIADD3 UR4, UR41, 0x6000, URZ ;  /* 0x0000600029047890 */ /* 0x000fcc000fffe03f */
[----:B------:R-:W-:-:S05]  /*91e0*/  IMAD.U32 R16, RZ, RZ, UR4 ;  /* 0x00000004ff107e24 */ /* 0x000fca000f8e00ff */
[----:B------:R-:W-:-:S13]  /*91f0*/  LOP3.LUT P0, RZ, R16, 0x1bf, RZ, 0xc0, !PT ;  /* 0x000001bf10ff7812 */ /* 0x000fda000780c0ff */
[----:B------:R-:W-:Y:S05]  /*9200*/  @!P0 BRA `(.L_x_10791) ;  /* 0x0000000000408947 */ /* 0x000fea0003800000 */
[----:B------:R-:W-:Y:S01]  /*9210*/  MOV R2, 0x0 ;  /* 0x0000000000027802 */ /* 0x000fe20000000f00 */
[----:B------:R-:W-:Y:S01]  /*9220*/  ULDC.64 UR4, c[0x4][0x1c8] ;  /* 0x0100720000047ab9 */ /* 0x000fe20000000a00 */
[----:B------:R-:W-:Y:S01]  /*9230*/  ULDC.64 UR6, c[0x4][0x1d0] ;  /* 0x0100740000067ab9 */ /* 0x000fe20000000a00 */
[----:B------:R-:W-:Y:S01]  /*9240*/  IMAD.U32 R4, RZ, RZ, UR4 ;  /* 0x00000004ff047e24 */ /* 0x000fe2000f8e00ff */
[----:B------:R-:W-:Y:S01]  /*9250*/  MOV R5, UR5 ;  /* 0x0000000500057c02 */ /* 0x000fe20008000f00 */
[----:B------:R-:W-:Y:S01]  /*9260*/  ULDC.64 UR4, c[0x4][0x10] ;  /* 0x0100040000047ab9 */ /* 0x000fe20000000a00 */
        /* <DEDUP_REMOVED lines=10> */
.L_x_10791:
[----:B------:R-:W-:-:S04]  /*9310*/  UIADD3 UR4, UR41, 0x1000, URZ ;  /* 0x0000100029047890 */ /* 0x000fc8000fffe03f */
[----:B------:R-:W-:-:S06]  /*9320*/  ULOP3.LUT UP0, URZ, UR4, 0x9f, URZ, 0xc0, !UPT ;  /* 0x0000009f043f7892 */ /* 0x000fcc000f80c03f */
[----:B------:R-:W-:-:S13]  /*9330*/  PLOP3.LUT P0, PT, PT, PT, UP0, 0x80, 0x0 ;  /* 0x000000000000781c */ /* 0x000fda0003f0f008 */
[----:B------:R-:W-:Y:S05]  /*9340*/  @!P0 BRA `(.L_x_10792) ;  /* 0x0000000000408947 */ /* 0x000fea0003800000 */
[----:B------:R-:W-:Y:S01]  /*9350*/  MOV R2, 0x0 ;  /* 0x0000000000027802 */ /* 0x000fe20000000f00 */
[----:B------:R-:W-:Y:S01]  /*9360*/  ULDC.64 UR4, c[0x4][0x1c8] ;  /* 0x0100720000047ab9 */ /* 0x000fe20000000a00 */
[----:B------:R-:W-:Y:S01]  /*9370*/  ULDC.64 UR6, c[0x4][0x1d0] ;  /* 0x0100740000067ab9 */ /* 0x000fe20000000a00 */
[----:B------:R-:W-:Y:S01]  /*9380*/  MOV R4, UR4 ;  /* 0x0000000400047c02 */ /* 0x000fe20008000f00 */
[----:B------:R-:W-:Y:S01]  /*9390*/  IMAD.U32 R5, RZ, RZ, UR5 ;  /* 0x00000005ff057e24 */ /* 0x000fe2000f8e00ff */
[----:B------:R-:W-:Y:S01]  /*93a0*/  ULDC.64 UR4, c[0x4][0x18] ;  /* 0x0100060000047ab9 */ /* 0x000fe20000000a00 */
        /* <DEDUP_REMOVED lines=10> */
.L_x_10792:
[----:B------:R-:W-:-:S13]  /*9450*/  LOP3.LUT P6, RZ, R16, 0x1bf, RZ, 0xc0, !PT ;  /* 0x000001bf10ff7812 */ /* 0x000fda00078cc0ff */
[----:B------:R-:W-:Y:S05]  /*9460*/  @!P6 BRA `(.L_x_10793) ;  /* 0x000000000040e947 */ /* 0x000fea0003800000 */
        /* <DEDUP_REMOVED lines=16> */
.L_x_10793:
[----:B------:R-:W-:Y:S01]  /*9570*/  ULDC.64 UR4, c[0x0][0x9f8] ;  /* 0x00027e0000047ab9 */ /* 0x000fe20000000a00 */
[----:B------:R-:W-:Y:S01]  /*9580*/  IMAD.U32 R23, RZ, RZ, UR44 ;  /* 0x0000002cff177e24 */ /* 0x000fe2000f8e00ff */
[----:B------:R-:W-:Y:S01]  /*9590*/  UISETP.NE.U32.AND UP0, UPT, UR4, URZ, UPT ;  /* 0x0000003f0400728c */ /* 0x000fe2000bf05070 */
[----:B------:R-:W0:Y:S03]  /*95a0*/  LDC.64 R4, c[0x0][0x418] ;  /* 0x00010600ff047b82 */ /* 0x000e260000000a00 */
[----:B------:R-:W-:-:S06]  /*95b0*/  UISETP.NE.AND.EX UP0, UPT, UR5, URZ, UPT, UP0 ;  /* 0x0000003f0500728c */ /* 0x000fcc000bf05300 */
[----:B------:R-:W-:-:S05]  /*95c0*/  PLOP3.LUT P0, PT, PT, PT, UP0, 0x80, 0x0 ;  /* 0x000000000000781c */ /* 0x000fca0003f0f008 */
[----:B------:R-:W-:Y:S02]  /*95d0*/  @UP0 ULDC.64 UR4, c[0x0][0x9f8] ;  /* 0x00027e0000040ab9 */ /* 0x000fe40000000a00 */
[----:B------:R-:W-:-:S06]  /*95e0*/  @UP0 UIMAD.WIDE UR4, UR44, 0x4, UR4 ;  /* 0x000000042c0408a5 */ /* 0x000fcc000f8e0204 */
[----:B------:R-:W-:Y:S01]  /*95f0*/  IMAD.U32 R2, RZ, RZ, UR4 ;  /* 0x00000004ff027e24 */ /* 0x000fe2000f8e00ff */
[----:B------:R-:W-:-:S05]  /*9600*/  MOV R3, UR5 ;  /* 0x0000000500037c02 */ /* 0x000fca0008000f00 */
[----:B------:R-:W2:Y:S01]  /*9610*/  @P0 LDG.E R23, desc[UR50][R2.64] ;  /* 0x0000003202170981 */ /* 0x000ea2000c1e1900 */
[----:B0-----:R-:W-:Y:S01]  /*9620*/  ISETP.NE.U32.AND P0, PT, R4, RZ, PT ;  /* 0x000000ff0400720c */ /* 0x001fe20003f05070 */
[----:B------:R-:W-:Y:S01]  /*9630*/  UMOV UR4, 0xffffffff ;  /* 0xffffffff00047882 */ /* 0x000fe20000000000 */
[----:B------:R-:W-:Y:S01]  /*9640*/  LOP3.LUT R22, R22, 0xfffffffe, RZ, 0xc0, !PT ;  /* 0xfffffffe16167812 */ /* 0x000fe200078ec0ff */
[----:B------:R-:W0:Y:S01]  /*9650*/  S2R R16, SR_TID.X ;  /* 0x0000000000107919 */ /* 0x000e220000002100 */
[----:B------:R-:W-:-:S13]  /*9660*/  ISETP.NE.AND.EX P1, PT, R5, RZ, PT, P0 ;  /* 0x000000ff0500720c */ /* 0x000fda0003f25300 */
[----:B------:R-:W-:Y:S02]  /*9670*/  @P1 LOP3.LUT R22, R22, 0x1, RZ, 0xfc, !PT ;  /* 0x0000000116161812 */ /* 0x000fe400078efcff */
[----:B0-----:R-:W-:-:S04]  /*9680*/  SHF.R.U32.HI R17, RZ, 0x5, R16 ;  /* 0x00000005ff117819 */ /* 0x001fc80000011610 */
[----:B------:R-:W-:Y:S02]  /*9690*/  LOP3.LUT R17, R17, 0x3, RZ, 0xc0, !PT ;  /* 0x0000000311117812 */ /* 0x000fe400078ec0ff */
[----:B--2---:R-:W-:Y:S02]  /*96a0*/  SHF.R.S32.HI R24, RZ, 0x1f, R23 ;  /* 0x0000001fff187819 */ /* 0x004fe40000011417 */
[----:B------:R-:W-:Y:S01]  /*96b0*/  SEL R16, R23, RZ, !P1 ;  /* 0x000000ff17107207 */ /* 0x000fe20004800000 */
[----:B------:R-:W-:Y:S06]  /*96c0*/  BRA.DIV UR4, `(.L_x_10794) ;  /* 0x0000002604007947 */ /* 0x000fec000b800000 */
[----:B------:R0:W1:Y:S02]  /*96d0*/  SHFL.IDX PT, R14, R17, RZ, 0x1f ;  /* 0x00001fff110e7589 */ /* 0x00006400000e0000 */
.L_x_10848:
        /* <DEDUP_REMOVED lines=10> */
.L_x_10851:
[----:B------:R-:W-:Y:S05]  /*9780*/  @!P6 BRA `(.L_x_10795) ;  /* 0x00000004001ce947 */ /* 0x000fea0003800000 */
[----:B------:R-:W-:Y:S01]  /*9790*/  IMAD.MOV.U32 R16, RZ, RZ, R23 ;  /* 0x000000ffff107224 */ /* 0x000fe200078e0017 */
[----:B------:R-:W-:Y:S06]  /*97a0*/  @!P1 BRA `(.L_x_10797) ;  /* 0x0000000000489947 */ /* 0x000fec0003800000 */
[----:B------:R-:W1:Y:S01]  /*97b0*/  LDC R0, c[0x0][0x43c] ;  /* 0x00010f00ff007b82 */ /* 0x000e620000000800 */
[----:B------:R-:W-:Y:S01]  /*97c0*/  IMAD.MOV.U32 R9, RZ, RZ, R7 ;  /* 0x000000ffff097224 */ /* 0x000fe200078e0007 */
[----:B------:R-:W-:Y:S02]  /*97d0*/  ULDC.64 UR4, c[0x0][0x428] ;  /* 0x00010a0000047ab9 */ /* 0x000fe40000000a00 */
[----:B------:R-:W-:-:S04]  /*97e0*/  IMAD R6, R24, UR4, RZ ;  /* 0x0000000418067c24 */ /* 0x000fc8000f8e02ff */
[----:B------:R-:W-:Y:S01]  /*97f0*/  IMAD R11, R23, UR5, R6 ;  /* 0x00000005170b7c24 */ /* 0x000fe2000f8e0206 */
[----:B-1----:R-:W-:-:S13]  /*9800*/  ISETP.NE.AND P0, PT, R0, 0x1, PT ;  /* 0x000000010000780c */ /* 0x002fda0003f05270 */
[----:B------:R-:W1:Y:S02]  /*9810*/  @P0 LDC.64 R2, c[0x0][0x440] ;  /* 0x00011000ff020b82 */ /* 0x000e640000000a00 */
[----:B-1----:R-:W-:-:S05]  /*9820*/  @P0 IMAD.HI.U32 R2, R7, R2, RZ ;  /* 0x0000000207020227 */ /* 0x002fca00078e00ff */
[----:B------:R-:W-:-:S04]  /*9830*/  @P0 SHF.R.U32.HI R9, RZ, R3, R2 ;  /* 0x00000003ff090219 */ /* 0x000fc80000011602 */
[----:B------:R-:W-:Y:S02]  /*9840*/  SHF.R.S32.HI R3, RZ, 0x1f, R9 ;  /* 0x0000001fff037819 */ /* 0x000fe40000011409 */
[----:B------:R-:W-:-:S05]  /*9850*/  MOV R2, R9 ;  /* 0x0000000900027202 */ /* 0x000fca0000000f00 */
[----:B------:R-:W-:-:S04]  /*9860*/  IMAD.WIDE.U32 R2, R23, UR4, R2 ;  /* 0x0000000417027c25 */ /* 0x000fc8000f8e0002 */
[----:B------:R-:W-:Y:S01]  /*9870*/  IMAD.IADD R3, R3, 0x1, R11 ;  /* 0x0000000103037824 */ /* 0x000fe200078e020b */
[----:B------:R-:W-:-:S04]  /*9880*/  LEA R4, P0, R2, R4, 0x2 ;  /* 0x0000000402047211 */ /* 0x000fc800078010ff */
[----:B------:R-:W-:-:S05]  /*9890*/  LEA.HI.X R5, R2, R5, R3, 0x2, P0 ;  /* 0x0000000502057211 */ /* 0x000fca00000f1403 */
[----:B------:R1:W5:Y:S01]  /*98a0*/  LDG.E R16, desc[UR50][R4.64] ;  /* 0x0000003204107981 */ /* 0x000362000c1e1900 */
[----:B------:R-:W-:-:S04]  /*98b0*/  IMAD.MOV R2, RZ, RZ, -R9 ;  /* 0x000000ffff027224 */ /* 0x000fc800078e0a09 */
[----:B------:R-:W-:-:S07]  /*98c0*/  IMAD R7, R0, R2, R7 ;  /* 0x0000000200077224 */ /* 0x000fce00078e0207 */
.L_x_10797:
[----:B------:R-:W-:Y:S02]  /*98d0*/  LEA R3, R18, UR41, 0x3 ;  /* 0x0000002912037c11 */ /* 0x000fe4000f8e18ff */
[----:B------:R-:W-:Y:S02]  /*98e0*/  SHF.L.U32 R0, R19, 0x1f, RZ ;  /* 0x0000001f13007819 */ /* 0x000fe400000006ff */
[----:B------:R-:W-:Y:S02]  /*98f0*/  ISETP.NE.AND P1, PT, R28, RZ, PT ;  /* 0x000000ff1c00720c */ /* 0x000fe40003f25270 */
[----:B------:R-:W2:Y:S02]  /*9900*/  SYNCS.PHASECHK.TRANS64.TRYWAIT P0, [R3+URZ+0x13280], R0 ;  /* 0x01328000030075a7 */ /* 0x000ea4000800017f */
[----:B--2---:R-:W-:Y:S09]  /*9910*/  @!P0 BRA `(.L_x_10798) ;  /* 0x0000002000ac8947 */ /* 0x004ff20003800000 */
.L_x_10852:
[----:B------:R-:W-:Y:S05]  /*9920*/  @P1 BRA `(.L_x_10799) ;  /* 0x0000000000141947 */ /* 0x000fea0003800000 */
[----:B------:R-:W-:Y:S01]  /*9930*/  ISETP.NE.AND P0, PT, R29, RZ, PT ;  /* 0x000000ff1d00720c */ /* 0x000fe20003f05270 */
[----:B------:R-:W-:-:S04]  /*9940*/  IMAD.MOV.U32 R2, RZ, RZ, 0x2800 ;  /* 0x00002800ff027424 */ /* 0x000fc800078e00ff */
[----:B------:R3:W-:Y:S08]  /*9950*/  SYNCS.ARRIVE.TRANS64 RZ, [R3+URZ+0x13270], R2 ;  /* 0x0132700203ff79a7 */ /* 0x0007f0000800003f */
[----:B------:R-:W-:Y:S05]  /*9960*/  @!P0 BRA `(.L_x_10799) ;  /* 0x0000000000048947 */ /* 0x000fea0003800000 */
[----:B------:R-:W-:Y:S01]  /*9970*/  BPT.TRAP 0x1 ;  /* 0x000000040000795c */ /* 0x000fe20000300000 */
.L_x_10799:
[----:B-1----:R-:W-:Y:S01]  /*9980*/  MOV R5, UR41 ;  /* 0x0000002900057c02 */ /* 0x002fe20008000f00 */
[----:B------:R-:W-:Y:S01]  /*9990*/  IMAD R7, R7, 0xa0, RZ ;  /* 0x000000a007077824 */ /* 0x000fe200078e02ff */
[----:B------:R-:W-:Y:S01]  /*99a0*/  R2UR UR33, R3 ;  /* 0x00000000032172ca */ /* 0x000fe200000e0000 */
[----:B------:R-:W-:Y:S01]  /*99b0*/  UIADD3 UR4, UP0, UR52, 0x470, URZ ;  /* 0x0000047034047890 */ /* 0x000fe2000ff1e03f */
[----:B-----5:R-:W-:Y:S01]  /*99c0*/  R2UR UR37, R16 ;  /* 0x00000000102572ca */ /* 0x020fe200000e0000 */
[----:B---3--:R-:W-:Y:S01]  /*99d0*/  IMAD R2, R18, 0x2800, R5 ;  /* 0x0000280012027824 */ /* 0x008fe200078e0205 */
[----:B------:R-:W-:Y:S01]  /*99e0*/  R2UR UR35, R7 ;  /* 0x00000000072372ca */ /* 0x000fe200000e0000 */
[----:B------:R-:W-:Y:S01]  /*99f0*/  UIADD3.X UR5, URZ, UR53, URZ, UP0, !UPT ;  /* 0x000000353f057290 */ /* 0x000fe200087fe43f */
[----:B------:R-:W-:Y:S02]  /*9a00*/  UMOV UR6, 0x0 ;  /* 0x0000000000067882 */ /* 0x000fe40000000000 */
[----:B------:R-:W-:Y:S01]  /*9a10*/  R2UR UR32, R2 ;  /* 0x00000000022072ca */ /* 0x000fe200000e0000 */
[----:B------:R-:W-:Y:S01]  /*9a20*/  UMOV UR7, 0x14f00000 ;  /* 0x14f0000000077882 */ /* 0x000fe20000000000 */
[----:B------:R-:W-:-:S03]  /*9a30*/  UMOV UR34, URZ ;  /* 0x0000003f00227c82 */ /* 0x000fc60008000000 */
[----:B------:R-:W-:-:S08]  /*9a40*/  UIADD3 UR33, UR33, 0x13270, URZ ;  /* 0x0001327021217890 */ /* 0x000fd0000fffe03f */
[----:B------:R-:W-:-:S09]  /*9a50*/  UIADD3 UR32, UR32, 0x6000, URZ ;  /* 0x0000600020207890 */ /* 0x000fd2000fffe03f */
[----:B------:R1:W-:Y:S01]  /*9a60*/  UTMALDG.4D [UR32], [UR4], desc[UR6] ;  /* 0x00000620040075b4 */ /* 0x0003e20008019000 */
[----:B------:R-:W3:Y:S02]  /*9a70*/  SYNCS.PHASECHK.TRANS64.TRYWAIT P0, [R3+URZ+0x13240], R0 ;  /* 0x01324000030075a7 */ /* 0x000ee4000800017f */
[----:B-1-3--:R-:W-:Y:S05]  /*9a80*/  @!P0 BRA `(.L_x_10800) ;  /* 0x0000002000648947 */ /* 0x00afea0003800000 */
.L_x_10853:
[----:B------:R-:W-:Y:S05]  /*9a90*/  @P1 BRA `(.L_x_10801) ;  /* 0x0000000000141947 */ /* 0x000fea0003800000 */
[----:B------:R-:W-:Y:S01]  /*9aa0*/  ISETP.NE.AND P0, PT, R29, RZ, PT ;  /* 0x000000ff1d00720c */ /* 0x000fe20003f05270 */
[----:B-12---:R-:W-:-:S04]  /*9ab0*/  IMAD.MOV.U32 R0, RZ, RZ, 0x2800 ;  /* 0x00002800ff007424 */ /* 0x006fc800078e00ff */
[----:B------:R3:W-:Y:S08]  /*9ac0*/  SYNCS.ARRIVE.TRANS64 RZ, [R3+URZ+0x13230], R0 ;  /* 0x0132300003ff79a7 */ /* 0x0007f0000800003f */
[----:B------:R-:W-:Y:S05]  /*9ad0*/  @!P0 BRA `(.L_x_10801) ;  /* 0x0000000000048947 */ /* 0x000fea0003800000 */
[----:B------:R-:W-:Y:S01]  /*9ae0*/  BPT.TRAP 0x1 ;  /* 0x000000040000795c */ /* 0x000fe20000300000 */
.L_x_10801:
        /* <DEDUP_REMOVED lines=17> */
.L_x_10795:
        /* <DEDUP_REMOVED lines=13> */
[----:B------:R-:W-:Y:S01]  /*9cd0*/  MOV R2, 0x0 ;  /* 0x0000000000027802 */ /* 0x000fe20000000f00 */
[----:B------:R-:W-:Y:S01]  /*9ce0*/  ULDC.64 UR6, c[0x4][0x1c8] ;  /* 0x0100720000067ab9 */ /* 0x000fe20000000a00 */
[----:B------:R-:W-:Y:S01]  /*9cf0*/  ULDC.64 UR8, c[0x4][0x1d0] ;  /* 0x0100740000087ab9 */ /* 0x000fe20000000a00 */
[----:B------:R-:W-:Y:S01]  /*9d00*/  ULDC.64 UR4, c[0x4][0x28] ;  /* 0x01000a0000047ab9 */ /* 0x000fe20000000a00 */
[----:B------:R-:W-:Y:S01]  /*9d10*/  IMAD.U32 R4, RZ, RZ, UR6 ;  /* 0x00000006ff047e24 */ /* 0x000fe2000f8e00ff */
[----:B------:R-:W-:Y:S01]  /*9d20*/  MOV R6, UR8 ;  /* 0x0000000800067c02 */ /* 0x000fe20008000f00 */
[----:B-123--:R-:W1:Y:S01]  /*9d30*/  LDC.64 R2, c[0x4][R2] ;  /* 0x0100000002027b82 */ /* 0x00ee620000000a00 */
        /* <DEDUP_REMOVED lines=8> */
[----:B01----:R-:W-:Y:S05]  /*9dc0*/  CALL.ABS.NOINC R2 ;  /* 0x0000000002007343 */ /* 0x003fea0003c00000 */
.L_x_10802:
[----:B------:R-:W4:Y:S01]  /*9dd0*/  LDC R9, c[0x0][0x448] ;  /* 0x00011200ff097b82 */ /* 0x000f220000000800 */
[----:B------:R-:W5:Y:S01]  /*9de0*/  S2R R2, SR_TID.X ;  /* 0x0000000000027919 */ /* 0x000f620000002100 */
[--C-:B0-----:R-:W-:Y:S01]  /*9df0*/  SHF.R.U32.HI R17, RZ, 0x2, R28.reuse ;  /* 0x00000002ff117819 */ /* 0x101fe2000001161c */
[----:B-123--:R-:W-:Y:S01]  /*9e00*/  IMAD R0, RZ, RZ, -UR45 ;  /* 0x8000002dff007e24 */ /* 0x00efe2000f8e02ff */
[----:B------:R-:W-:Y:S01]  /*9e10*/  ULDC.64 UR8, c[0x0][0x2e0] ;  /* 0x0000b80000087ab9 */ /* 0x000fe20000000a00 */
[----:B------:R-:W-:Y:S01]  /*9e20*/  UMOV UR4, UR54 ;  /* 0x0000003600047c82 */ /* 0x000fe20008000000 */
[----:B------:R-:W-:Y:S01]  /*9e30*/  UIMAD UR6, UR37, UR8, URZ ;  /* 0x00000008250672a4 */ /* 0x000fe2000f8e023f */
[----:B------:R-:W-:Y:S01]  /*9e40*/  SHF.R.U32.HI R21, RZ, 0x2, R28 ;  /* 0x00000002ff157819 */ /* 0x000fe2000001161c */
[----:B------:R-:W0:Y:S01]  /*9e50*/  LDC R5, c[0x0][0xc38] ;  /* 0x00030e00ff057b82 */ /* 0x000e220000000800 */
[----:B------:R-:W-:Y:S01]  /*9e60*/  UMOV UR5, UR49 ;  /* 0x0000003100057c82 */ /* 0x000fe20008000000 */
[----:B------:R-:W-:-:S02]  /*9e70*/  UIMAD UR6, UR44, UR9, UR6 ;  /* 0x000000092c0672a4 */ /* 0x000fc4000f8e0206 */
[----:B------:R-:W-:-:S03]  /*9e80*/  UIMAD.WIDE.U32 UR4, UR44, UR8, UR4 ;  /* 0x000000082c0472a5 */ /* 0x000fc6000f8e0004 */
[----:B------:R-:W-:Y:S01]  /*9e90*/  ULDC.64 UR8, c[0x0][0x280] ;  /* 0x0000a00000087ab9 */ /* 0x000fe20000000a00 */
[----:B------:R-:W-:-:S03]  /*9ea0*/  UIADD3 UR5, UR5, UR6, URZ ;  /* 0x0000000605057290 */ /* 0x000fc6000fffe03f */
[----:B------:R-:W-:Y:S01]  /*9eb0*/  ULDC.64 UR6, c[0x0][0x2c8] ;  /* 0x0000b20000067ab9 */ /* 0x000fe20000000a00 */
[----:B----4-:R-:W-:Y:S01]  /*9ec0*/  ISETP.NE.AND P0, PT, R9, 0x1, PT ;  /* 0x000000010900780c */ /* 0x010fe20003f05270 */
[----:B0-----:R-:W-:Y:S01]  /*9ed0*/  IMAD R0, R5, R0, UR48 ;  /* 0x0000003005007e24 */ /* 0x001fe2000f8e0200 */
[----:B-----5:R-:W-:-:S11]  /*9ee0*/  SHF.L.U32 R2, R2, 0x5, RZ ;  /* 0x0000000502027819 */ /* 0x020fd600000006ff */
[----:B------:R-:W0:Y:S01]  /*9ef0*/  @P0 LDC R3, c[0x0][0x44c] ;  /* 0x00011300ff030b82 */ /* 0x000e220000000800 */
[----:B------:R-:W-:Y:S02]  /*9f00*/  LOP3.LUT R2, R17, 0x60, R2, 0xf8, !PT ;  /* 0x0000006011027812 */ /* 0x000fe400078ef802 */
[----:B------:R-:W1:Y:S03]  /*9f10*/  S2R R17, SR_TID.X ;  /* 0x0000000000117919 */ /* 0x000e660000002100 */
[----:B------:R-:W-:Y:S02]  /*9f20*/  IMAD R6, R0, 0xc0, R2 ;  /* 0x000000c000067824 */ /* 0x000fe400078e0202 */
[----:B------:R-:W2:Y:S02]  /*9f30*/  @P0 LDC R4, c[0x0][0x450] ;  /* 0x00011400ff040b82 */ /* 0x000ea40000000800 */
[----:B------:R-:W-:-:S02]  /*9f40*/  IMAD.MOV.U32 R2, RZ, RZ, R6 ;  /* 0x000000ffff027224 */ /* 0x000fc400078e0006 */
[----:B------:R-:W-:-:S04]  /*9f50*/  VIADD R8, R6, 0x80 ;  /* 0x0000008006087836 */ /* 0x000fc80000000000 */
[----:B------:R-:W3:Y:S01]  /*9f60*/  @P0 LDC R7, c[0x0][0x44c] ;  /* 0x00011300ff070b82 */ /* 0x000ee20000000800 */
[----:B------:R-:W-:-:S07]  /*9f70*/  IMAD.MOV.U32 R10, RZ, RZ, R8 ;  /* 0x000000ffff0a7224 */ /* 0x000fce00078e0008 */
[----:B------:R-:W4:Y:S01]  /*9f80*/  @P0 LDC R12, c[0x0][0x450] ;  /* 0x00011400ff0c0b82 */ /* 0x000f220000000800 */
[----:B0-----:R-:W-:-:S05]  /*9f90*/  @P0 IMAD.HI.U32 R3, R6, R3, RZ ;  /* 0x0000000306030227 */ /* 0x001fca00078e00ff */
[----:B--2---:R-:W-:Y:S02]  /*9fa0*/  @P0 SHF.R.U32.HI R2, RZ, R4, R3 ;  /* 0x00000004ff020219 */ /* 0x004fe40000011603 */
[----:B------:R-:W0:Y:S01]  /*9fb0*/  LDC.64 R4, c[0x0][0x2d0] ;  /* 0x0000b400ff047b82 */ /* 0x000e220000000a00 */
[----:B-1----:R-:W-:-:S04]  /*9fc0*/  SHF.L.U32 R20, R17, 0x4, RZ ;  /* 0x0000000411147819 */ /* 0x002fc800000006ff */
[----:B------:R-:W-:Y:S01]  /*9fd0*/  LOP3.LUT R20, R20, 0x30, RZ, 0xc0, !PT ;  /* 0x0000003014147812 */ /* 0x000fe200078ec0ff */
[----:B---3--:R-:W-:Y:S01]  /*9fe0*/  @P0 IMAD.HI.U32 R3, R8, R7, RZ ;  /* 0x0000000708030227 */ /* 0x008fe200078e00ff */
[----:B------:R-:W-:-:S05]  /*9ff0*/  IADD3 R7, -R2, RZ, RZ ;  /* 0x000000ff02077210 */ /* 0x000fca0007ffe1ff */
[----:B------:R-:W-:Y:S01]  /*a000*/  IMAD R7, R9, R7, R6 ;  /* 0x0000000709077224 */ /* 0x000fe200078e0206 */
[----:B----4-:R-:W-:Y:S02]  /*a010*/  @P0 SHF.R.U32.HI R10, RZ, R12, R3 ;  /* 0x0000000cff0a0219 */ /* 0x010fe40000011603 */
[----:B------:R-:W-:Y:S02]  /*a020*/  SHF.R.S32.HI R3, RZ, 0x1f, R2 ;  /* 0x0000001fff037819 */ /* 0x000fe40000011402 */
[----:B------:R-:W-:-:S05]  /*a030*/  SHF.R.S32.HI R6, RZ, 0x1f, R7 ;  /* 0x0000001fff067819 */ /* 0x000fca0000011407 */
[----:B------:R-:W-:Y:S02]  /*a040*/  IMAD R6, R6, UR6, RZ ;  /* 0x0000000606067c24 */ /* 0x000fe4000f8e02ff */
[----:B0-----:R-:W-:-:S04]  /*a050*/  IMAD R3, R3, R4, RZ ;  /* 0x0000000403037224 */ /* 0x001fc800078e02ff */
[C---:B------:R-:W-:Y:S02]  /*a060*/  IMAD R11, R2.reuse, R5, R3 ;  /* 0x00000005020b7224 */ /* 0x040fe400078e0203 */
[----:B------:R-:W-:-:S04]  /*a070*/  IMAD.WIDE.U32 R2, R2, R4, UR4 ;  /* 0x0000000402027e25 */ /* 0x000fc8000f8e0004 */
[----:B------:R-:W-:Y:S02]  /*a080*/  IMAD.IADD R3, R3, 0x1, R11 ;  /* 0x0000000103037824 */ /* 0x000fe400078e020b */
[----:B------:R-:W-:-:S04]  /*a090*/  IMAD.WIDE.U32 R2, R7, UR6, R2 ;  /* 0x0000000607027c25 */ /* 0x000fc8000f8e0002 */
[----:B------:R-:W-:Y:S01]  /*a0a0*/  IMAD R7, R7, UR7, R6 ;  /* 0x0000000707077c24 */ /* 0x000fe2000f8e0206 */
[----:B------:R-:W-:-:S04]  /*a0b0*/  IADD3 R6, P0, R2, UR8, RZ ;  /* 0x0000000802067c10 */ /* 0x000fc8000ff1e0ff */
[----:B------:R-:W-:Y:S02]  /*a0c0*/  IADD3.X R7, R3, UR9, R7, P0, !PT ;  /* 0x0000000903077c10 */ /* 0x000fe400087fe407 */
[----:B------:R-:W-:-:S05]  /*a0d0*/  SHF.R.S32.HI R3, RZ, 0x1f, R10 ;  /* 0x0000001fff037819 */ /* 0x000fca000001140a */
[----:B------:R-:W-:-:S04]  /*a0e0*/  IMAD R3, R3, R4, RZ ;  /* 0x0000000403037224 */ /* 0x000fc800078e02ff */
[C---:B------:R-:W-:Y:S02]  /*a0f0*/  IMAD R11, R10.reuse, R5, R3 ;  /* 0x000000050a0b7224 */ /* 0x040fe400078e0203 */
[----:B------:R-:W-:Y:S02]  /*a100*/  IMAD.MOV R5, RZ, RZ, -R10 ;  /* 0x000000ffff057224 */ /* 0x000fe400078e0a0a */
[----:B------:R-:W-:Y:S01]  /*a110*/  IMAD.WIDE.U32 R2, R10, R4, UR4 ;  /* 0x000000040a027e25 */ /* 0x000fe2000f8e0004 */
[----:B------:R-:W-:-:S03]  /*a120*/  ULDC UR4, c[0x0][0x2b8] ;  /* 0x0000ae0000047ab9 */ /* 0x000fc60000000800 */
[----:B------:R-:W-:Y:S02]  /*a130*/  IMAD R5, R9, R5, R8 ;  /* 0x0000000509057224 */ /* 0x000fe400078e0208 */
[----:B------:R-:W-:-:S03]  /*a140*/  IMAD.IADD R3, R3, 0x1, R11 ;  /* 0x0000000103037824 */ /* 0x000fc600078e020b */
[----:B------:R-:W-:Y:S01]  /*a150*/  SHF.R.S32.HI R4, RZ, 0x1f, R5 ;  /* 0x0000001fff047819 */ /* 0x000fe20000011405 */
[----:B------:R-:W-:-:S04]  /*a160*/  IMAD.WIDE.U32 R2, R5, UR6, R2 ;  /* 0x0000000605027c25 */ /* 0x000fc8000f8e0002 */
[----:B------:R-:W-:-:S04]  /*a170*/  IMAD R4, R4, UR6, RZ ;  /* 0x0000000604047c24 */ /* 0x000fc8000f8e02ff */
[----:B------:R-:W-:Y:S01]  /*a180*/  IMAD R5, R5, UR7, R4 ;  /* 0x0000000705057c24 */ /* 0x000fe2000f8e0204 */
[----:B------:R-:W-:-:S04]  /*a190*/  IADD3 R4, P0, R2, UR8, RZ ;  /* 0x0000000802047c10 */ /* 0x000fc8000ff1e0ff */
[----:B------:R-:W-:Y:S02]  /*a1a0*/  IADD3.X R8, R3, UR9, R5, P0, !PT ;  /* 0x0000000903087c10 */ /* 0x000fe400087fe405 */
[----:B------:R-:W-:Y:S01]  /*a1b0*/  ISETP.GE.AND P0, PT, R20, UR4, PT ;  /* 0x0000000414007c0c */ /* 0x000fe2000bf06270 */
[----:B------:R-:W-:-:S03]  /*a1c0*/  UMOV UR4, 0xffffffff ;  /* 0xffffffff00047882 */ /* 0x000fc60000000000 */
[----:B------:R-:W-:Y:S09]  /*a1d0*/  BRA.DIV UR4, `(.L_x_10803) ;  /* 0x0000001a04a47947 */ /* 0x000ff2000b800000 */
[----:B------:R-:W0:Y:S01]  /*a1e0*/  SHFL.IDX PT, R14, R6, RZ, 0x1c1f ;  /* 0x001c1fff060e7589 */ /* 0x000e2200000e0000 */
[----:B------:R-:W-:Y:S01]  /*a1f0*/  ULDC UR4, c[0x0][0x288] ;  /* 0x0000a20000047ab9 */ /* 0x000fe20000000800 */
[----:B------:R-:W-:Y:S02]  /*a200*/  IMAD R5, R0, 0xc0, R21 ;  /* 0x000000c000057824 */ /* 0x000fe400078e0215 */
[----:B------:R-:W1:Y:S01]  /*a210*/  SHFL.IDX PT, R2, R7, RZ, 0x1c1f ;  /* 0x001c1fff07027589 */ /* 0x000e6200000e0000 */
[----:B------:R-:W-:Y:S02]  /*a220*/  IMAD R0, R9, UR4, RZ ;  /* 0x0000000409007c24 */ /* 0x000fe4000f8e02ff */
[C---:B------:R-:W-:Y:S01]  /*a230*/  VIADD R9, R5.reuse, 0x20 ;  /* 0x0000002005097836 */ /* 0x040fe20000000000 */
[----:B------:R-:W2:Y:S01]  /*a240*/  SHFL.IDX PT, R17, R6, 0x1, 0x1c1f ;  /* 0x003c1f0006117f89 */ /* 0x000ea200000e0000 */
[C---:B------:R-:W-:Y:S02]  /*a250*/  IADD3 R11, R5.reuse, 0x40, RZ ;  /* 0x00000040050b7810 */ /* 0x040fe40007ffe0ff */
[----:B------:R-:W-:Y:S01]  /*a260*/  ISETP.GE.AND P1, PT, R5, R0, PT ;  /* 0x000000000500720c */ /* 0x000fe20003f26270 */
[----:B------:R-:W3:-:S12]  /*a270*/  SHFL.IDX PT, R10, R7, 0x1, 0x1c1f ;  /* 0x003c1f00070a7f89 */ /* 0x000ed800000e0000 */
[----:B0-----:R-:W-:-:S05]  /*a280*/  @!P1 IADD3 R14, P2, R20, R14, RZ ;  /* 0x0000000e140e9210 */ /* 0x001fca0007f5e0ff */
[----:B-1----:R-:W-:Y:S01]  /*a290*/  @!P1 IMAD.X R3, RZ, RZ, R2, P2 ;  /* 0x000000ffff039224 */ /* 0x002fe200010e0602 */
[-C--:B------:R-:W-:Y:S01]  /*a2a0*/  ISETP.GE.AND P2, PT, R11, R0.reuse, PT ;  /* 0x000000000b00720c */ /* 0x080fe20003f46270 */
[----:B------:R-:W-:Y:S01]  /*a2b0*/  @!P1 IMAD.MOV.U32 R2, RZ, RZ, R14 ;  /* 0x000000ffff029224 */ /* 0x000fe200078e000e */
[----:B------:R-:W-:Y:S01]  /*a2c0*/  IADD3 R11, R5, 0x80, RZ ;  /* 0x00000080050b7810 */ /* 0x000fe20007ffe0ff */
[----:B------:R-:W0:Y:S04]  /*a2d0*/  SHFL.IDX PT, R14, R6, 0x2, 0x1c1f ;  /* 0x005c1f00060e7f89 */ /* 0x000e2800000e0000 */
[----:B------:R2:W-:Y:S01]  /*a2e0*/  @!P1 LDGSTS.E.BYPASS.LTC128B.128 [R27+0xb000], desc[UR50][R2.64], !P0 ;  /* 0x0b000000021b9fae */ /* 0x0005e2000c101d72 */
[----:B------:R-:W-:-:S03]  /*a2f0*/  ISETP.GE.AND P1, PT, R9, R0, PT ;  /* 0x000000000900720c */ /* 0x000fc60003f26270 */
[----:B------:R-:W1:Y:S04]  /*a300*/  SHFL.IDX PT, R9, R7, 0x2, 0x1c1f ;  /* 0x005c1f0007097f89 */ /* 0x000e6800000e0000 */
[----:B------:R-:W-:Y:S06]  /*a310*/  SHFL.IDX PT, R7, R7, 0x3, 0x1c1f ;  /* 0x007c1f0007077f89 */ /* 0x000fec00000e0000 */
[----:B--2---:R-:W-:-:S05]  /*a320*/  @!P1 IADD3 R2, P3, R20, R17, RZ ;  /* 0x0000001114029210 */ /* 0x004fca0007f7e0ff */
[----:B---3--:R-:W-:Y:S02]  /*a330*/  @!P1 IMAD.X R3, RZ, RZ, R10, P3 ;  /* 0x000000ffff039224 */ /* 0x008fe400018e060a */
[----:B------:R-:W-:Y:S04]  /*a340*/  SHFL.IDX PT, R10, R4, RZ, 0x1c1f ;  /* 0x001c1fff040a7589 */ /* 0x000fe800000e0000 */
[----:B------:R0:W-:Y:S02]  /*a350*/  @!P1 LDGSTS.E.BYPASS.LTC128B.128 [R27+0xb800], desc[UR50][R2.64], !P0 ;  /* 0x0b800000021b9fae */ /* 0x0001e4000c101d72 */
[----:B0-----:R-:W-:Y:S02]  /*a360*/  @!P2 IADD3 R2, P1, R20, R14, RZ ;  /* 0x0000000e1402a210 */ /* 0x001fe40007f3e0ff */
[----:B------:R-:W0:Y:S03]  /*a370*/  SHFL.IDX PT, R14, R6, 0x3, 0x1c1f ;  /* 0x007c1f00060e7f89 */ /* 0x000e2600000e0000 */
[----:B-1----:R-:W-:-:S02]  /*a380*/  @!P2 IMAD.X R3, RZ, RZ, R9, P1 ;  /* 0x000000ffff03a224 */ /* 0x002fc400008e0609 */
[----:B------:R-:W-:-:S03]  /*a390*/  VIADD R9, R5, 0x60 ;  /* 0x0000006005097836 */ /* 0x000fc60000000000 */
[----:B------:R0:W-:Y:S01]  /*a3a0*/  @!P2 LDGSTS.E.BYPASS.LTC128B.128 [R27+0xc000], desc[UR50][R2.64], !P0 ;  /* 0x0c000000021bafae */ /* 0x0001e2000c101d72 */
[-C--:B------:R-:W-:Y:S02]  /*a3b0*/  ISETP.GE.AND P2, PT, R11, R0.reuse, PT ;  /* 0x000000000b00720c */ /* 0x080fe40003f46270 */
[----:B------:R-:W-:Y:S02]  /*a3c0*/  ISETP.GE.AND P1, PT, R9, R0, PT ;  /* 0x000000000900720c */ /* 0x000fe40003f26270 */
[----:B------:R-:W1:Y:S04]  /*a3d0*/  SHFL.IDX PT, R9, R8, RZ, 0x1c1f ;  /* 0x001c1fff08097589 */ /* 0x000e6800000e0000 */
[----:B------:R-:W2:Y:S07]  /*a3e0*/  SHFL.IDX PT, R8, R8, 0x1, 0x1c1f ;  /* 0x003c1f0008087f89 */ /* 0x000eae00000e0000 */
[----:B0-----:R-:W-:-:S02]  /*a3f0*/  @!P1 IADD3 R2, P3, R20, R14, RZ ;  /* 0x0000000e14029210 */ /* 0x001fc40007f7e0ff */
[----:B------:R0:W3:Y:S03]  /*a400*/  SHFL.IDX PT, R14, R4, 0x1, 0x1c1f ;  /* 0x003c1f00040e7f89 */ /* 0x0000e600000e0000 */
[----:B------:R-:W-:-:S05]  /*a410*/  @!P1 IMAD.X R3, RZ, RZ, R7, P3 ;  /* 0x000000ffff039224 */ /* 0x000fca00018e0607 */
[----:B------:R4:W-:Y:S02]  /*a420*/  @!P1 LDGSTS.E.BYPASS.LTC128B.128 [R27+0xc800], desc[UR50][R2.64], !P0 ;  /* 0x0c800000021b9fae */ /* 0x0009e4000c101d72 */
[----:B----4-:R-:W-:-:S05]  /*a430*/  @!P2 IADD3 R2, P1, R20, R10, RZ ;  /* 0x0000000a1402a210 */ /* 0x010fca0007f3e0ff */
[----:B-1----:R-:W-:-:S05]  /*a440*/  @!P2 IMAD.X R3, RZ, RZ, R9, P1 ;  /* 0x000000ffff03a224 */ /* 0x002fca00008e0609 */
[----:B--23--:R0:W-:Y:S03]  /*a450*/  @!P2 LDGSTS.E.BYPASS.LTC128B.128 [R27+0xd000], desc[UR50][R2.64], !P0 ;  /* 0x0d000000021bafae */ /* 0x00c1e6000c101d72 */
.L_x_10866:
[----:B------:R-:W-:-:S05]  /*a460*/  VIADD R5, R5, 0xa0 ;  /* 0x000000a005057836 */ /* 0x000fca0000000000 */
[----:B------:R-:W-:-:S13]  /*a470*/  ISETP.GE.AND P1, PT, R5, R0, PT ;  /* 0x000000000500720c */ /* 0x000fda0003f26270 */
[----:B0-----:R-:W-:-:S04]  /*a480*/  @!P1 IADD3 R2, P2, R20, R14, RZ ;  /* 0x0000000e14029210 */ /* 0x001fc80007f5e0ff */
[----:B------:R-:W-:-:S05]  /*a490*/  @!P1 IADD3.X R3, RZ, R8, RZ, P2, !PT ;  /* 0x00000008ff039210 */ /* 0x000fca00017fe4ff */
        /* <DEDUP_REMOVED lines=12> */
[----:B------:R-:W1:Y:S02]  /*a560*/  SYNCS.PHASECHK.TRANS64.TRYWAIT P0, [UR41+0x13220], R0 ;  /* 0x01322000ff0075a7 */ /* 0x000e640008000169 */
[----:B01----:R-:W-:Y:S05]  /*a570*/  @!P0 BRA `(.L_x_10804) ;  /* 0x0000001c006c8947 */ /* 0x003fea0003800000 */
.L_x_10867:
[----:B------:R-:W-:-:S06]  /*a580*/  UISETP.GE.AND UP0, UPT, UR39, 0xa1, UPT ;  /* 0x000000a12700788c */ /* 0x000fcc000bf06270 */
[----:B------:R-:W-:-:S13]  /*a590*/  PLOP3.LUT P0, PT, PT, PT, UP0, 0x80, 0x0 ;  /* 0x000000000000781c */ /* 0x000fda0003f0f008 */
[----:B------:R-:W-:Y:S05]  /*a5a0*/  @!P0 BRA `(.L_x_10805) ;  /* 0x0000000800c08947 */ /* 0x000fea0003800000 */
[----:B------:R-:W-:Y:S01]  /*a5b0*/  UIADD3 UR4, UR38, -0x2, URZ ;  /* 0xfffffffe26047890 */ /* 0x000fe2000fffe03f */
[----:B------:R-:W-:Y:S02]  /*a5c0*/  IMAD.MOV.U32 R5, RZ, RZ, R19 ;  /* 0x000000ffff057224 */ /* 0x000fe400078e0013 */
[----:B------:R-:W-:-:S03]  /*a5d0*/  IMAD.MOV.U32 R4, RZ, RZ, R18 ;  /* 0x000000ffff047224 */ /* 0x000fc600078e0012 */
[----:B0-----:R-:W-:-:S07]  /*a5e0*/  MOV R0, UR4 ;  /* 0x0000000400007c02 */ /* 0x001fce0008000f00 */
.L_x_10825:
        /* <DEDUP_REMOVED lines=9> */
[----:B------:R-:W-:Y:S01]  /*a680*/  IMAD.MOV.U32 R9, RZ, RZ, R0 ;  /* 0x000000ffff097224 */ /* 0x000fe200078e0000 */
[----:B------:R-:W-:Y:S02]  /*a690*/  LEA R6, R18, UR41, 0x3 ;  /* 0x0000002912067c11 */ /* 0x000fe4000f8e18ff */
[----:B------:R-:W-:-:S09]  /*a6a0*/  SHF.L.U32 R7, R19, 0x1f, RZ ;  /* 0x0000001f13077819 */ /* 0x000fd200000006ff */
[----:B------:R-:W-:Y:S05]  /*a6b0*/  @!P1 BRA `(.L_x_10808) ;  /* 0x00000000004c9947 */ /* 0x000fea0003800000 */
[----:B------:R-:W0:Y:S01]  /*a6c0*/  LDC R9, c[0x0][0x43c] ;  /* 0x00010f00ff097b82 */ /* 0x000e220000000800 */
[----:B------:R-:W-:Y:S01]  /*a6d0*/  IMAD.MOV.U32 R11, RZ, RZ, R0 ;  /* 0x000000ffff0b7224 */ /* 0x000fe200078e0000 */
[----:B------:R-:W-:Y:S01]  /*a6e0*/  ULDC.64 UR4, c[0x0][0x428] ;  /* 0x00010a0000047ab9 */ /* 0x000fe20000000a00 */
[----:B0-----:R-:W-:-:S13]  /*a6f0*/  ISETP.NE.AND P0, PT, R9, 0x1, PT ;  /* 0x000000010900780c */ /* 0x001fda0003f05270 */
[----:B------:R-:W0:Y:S02]  /*a700*/  @P0 LDC.64 R2, c[0x0][0x440] ;  /* 0x00011000ff020b82 */ /* 0x000e240000000a00 */
[----:B0-----:R-:W-:-:S05]  /*a710*/  @P0 IMAD.HI.U32 R2, R0, R2, RZ ;  /* 0x0000000200020227 */ /* 0x001fca00078e00ff */
[----:B------:R-:W-:Y:S01]  /*a720*/  @P0 SHF.R.U32.HI R11, RZ, R3, R2 ;  /* 0x00000003ff0b0219 */ /* 0x000fe20000011602 */
[----:B------:R-:W-:-:S03]  /*a730*/  IMAD R2, R24, UR4, RZ ;  /* 0x0000000418027c24 */ /* 0x000fc6000f8e02ff */
[----:B------:R-:W-:Y:S01]  /*a740*/  SHF.R.S32.HI R3, RZ, 0x1f, R11 ;  /* 0x0000001fff037819 */ /* 0x000fe2000001140b */
[----:B------:R-:W-:Y:S01]  /*a750*/  IMAD R13, R23, UR5, R2 ;  /* 0x00000005170d7c24 */ /* 0x000fe2000f8e0202 */
[----:B------:R-:W-:-:S05]  /*a760*/  MOV R2, R11 ;  /* 0x0000000b00027202 */ /* 0x000fca0000000f00 */
[----:B------:R-:W-:Y:S01]  /*a770*/  IMAD.WIDE.U32 R2, R23, UR4, R2 ;  /* 0x0000000417027c25 */ /* 0x000fe2000f8e0002 */
[----:B------:R-:W-:-:S03]  /*a780*/  ULDC.64 UR4, c[0x0][0x418] ;  /* 0x0001060000047ab9 */ /* 0x000fc60000000a00 */
[----:B------:R-:W-:Y:S01]  /*a790*/  IMAD.IADD R3, R13, 0x1, R3 ;  /* 0x000000010d037824 */ /* 0x000fe200078e0203 */
[----:B------:R-:W-:-:S04]  /*a7a0*/  LEA R16, P0, R2, UR4, 0x2 ;  /* 0x0000000402107c11 */ /* 0x000fc8000f8010ff */
[----:B------:R-:W-:-:S05]  /*a7b0*/  LEA.HI.X R17, R2, UR5, R3, 0x2, P0 ;  /* 0x0000000502117c11 */ /* 0x000fca00080f1403 */
[----:B------:R0:W5:Y:S01]  /*a7c0*/  LDG.E R16, desc[UR50][R16.64] ;  /* 0x0000003210107981 */ /* 0x000162000c1e1900 */
[----:B------:R-:W-:-:S04]  /*a7d0*/  IMAD.MOV R2, RZ, RZ, -R11 ;  /* 0x000000ffff027224 */ /* 0x000fc800078e0a0b */
[----:B------:R-:W-:-:S07]  /*a7e0*/  IMAD R9, R9, R2, R0 ;  /* 0x0000000209097224 */ /* 0x000fce00078e0200 */
.L_x_10808:
[----:B------:R-:W1:Y:S01]  /*a7f0*/  SYNCS.PHASECHK.TRANS64.TRYWAIT P0, [R6+URZ+0x13280], R7 ;  /* 0x01328007060075a7 */ /* 0x000e62000800017f */
[----:B------:R-:W-:Y:S01]  /*a800*/  BSSY B1, `(.L_x_10809) ;  /* 0x0000003000017945 */ /* 0x000fe20003800000 */
[----:B------:R-:W-:-:S03]  /*a810*/  ISETP.NE.AND P1, PT, R28, RZ, PT ;  /* 0x000000ff1c00720c */ /* 0x000fc60003f25270 */
[----:B-1----:R-:W-:Y:S10]  /*a820*/  @!P0 BRA `(.L_x_10810) ;  /* 0x0000001800d88947 */ /* 0x002ff40003800000 */
.L_x_10868:
[----:B------:R-:W-:Y:S05]  /*a830*/  BSYNC B1 ;  /* 0x0000000000017941 */ /* 0x000fea0003800000 */
.L_x_10809:
[----:B------:R-:W-:Y:S04]  /*a840*/  BSSY B1, `(.L_x_10811) ;  /* 0x0000007000017945 */ /* 0x000fe80003800000 */
[----:B------:R-:W-:Y:S05]  /*a850*/  @P1 BRA `(.L_x_10812) ;  /* 0x0000000000141947 */ /* 0x000fea0003800000 */
[----:B------:R-:W-:Y:S01]  /*a860*/  ISETP.NE.AND P0, PT, R29, RZ, PT ;  /* 0x000000ff1d00720c */ /* 0x000fe20003f05270 */
[----:B------:R-:W-:-:S04]  /*a870*/  IMAD.MOV.U32 R3, RZ, RZ, 0x2800 ;  /* 0x00002800ff037424 */ /* 0x000fc800078e00ff */
[----:B------:R2:W-:Y:S08]  /*a880*/  SYNCS.ARRIVE.TRANS64 RZ, [R6+URZ+0x13270], R3 ;  /* 0x0132700306ff79a7 */ /* 0x0005f0000800003f */
[----:B------:R-:W-:Y:S05]  /*a890*/  @!P0 BRA `(.L_x_10812) ;  /* 0x0000000000048947 */ /* 0x000fea0003800000 */
[----:B------:R-:W-:Y:S01]  /*a8a0*/  BPT.TRAP 0x1 ;  /* 0x000000040000795c */ /* 0x000fe20000300000 */
.L_x_10812:
[----:B------:R-:W-:Y:S05]  /*a8b0*/  BSYNC B1 ;  /* 0x0000000000017941 */ /* 0x000fea0003800000 */
.L_x_10811:
[----:B------:R-:W-:Y:S01]  /*a8c0*/  MOV R10, RZ ;  /* 0x000000ff000a7202 */ /* 0x000fe20000000f00 */
[----:B--2---:R-:W-:Y:S01]  /*a8d0*/  IMAD.U32 R3, RZ, RZ, UR41 ;  /* 0x00000029ff037e24 */ /* 0x004fe2000f8e00ff */
[----:B------:R-:W-:Y:S01]  /*a8e0*/  UIADD3 UR4, UP0, UR52, 0x470, URZ ;  /* 0x0000047034047890 */ /* 0x000fe2000ff1e03f */
        /* <DEDUP_REMOVED lines=9> */
.L_x_10813:
        /* <DEDUP_REMOVED lines=13> */
.L_x_10869:
[----:B------:R-:W-:Y:S05]  /*aa50*/  BSYNC B1 ;  /* 0x0000000000017941 */ /* 0x000fea0003800000 */
.L_x_10814:
[----:B------:R-:W-:Y:S01]  /*aa60*/  BSSY B1, `(.L_x_10816) ;  /* 0x0000009000017945 */ /* 0x000fe20003800000 */
[----:B------:R-:W-:Y:S01]  /*aa70*/  MOV R2, 0x0 ;  /* 0x0000000000027802 */ /* 0x000fe20000000f00 */
[----:B------:R-:W-:Y:S02]  /*aa80*/  IMAD.MOV.U32 R3, RZ, RZ, 0x14f00000 ;  /* 0x14f00000ff037424 */ /* 0x000fe400078e00ff */
[----:B------:R-:W-:Y:S05]  /*aa90*/  @P1 BRA `(.L_x_10817) ;  /* 0x0000000000141947 */ /* 0x000fea0003800000 */
[----:B------:R-:W-:Y:S01]  /*aaa0*/  ISETP.NE.AND P0, PT, R29, RZ, PT ;  /* 0x000000ff1d00720c */ /* 0x000fe20003f05270 */
[----:B-12---:R-:W-:-:S04]  /*aab0*/  IMAD.MOV.U32 R7, RZ, RZ, 0x2800 ;  /* 0x00002800ff077424 */ /* 0x006fc800078e00ff */
[----:B------:R3:W-:Y:S08]  /*aac0*/  SYNCS.ARRIVE.TRANS64 RZ, [R6+URZ+0x13230], R7 ;  /* 0x0132300706ff79a7 */ /* 0x0007f0000800003f */
[----:B------:R-:W-:Y:S05]  /*aad0*/  @!P0 BRA `(.L_x_10817) ;  /* 0x0000000000048947 */ /* 0x000fea0003800000 */
[----:B------:R-:W-:Y:S01]  /*aae0*/  BPT.TRAP 0x1 ;  /* 0x000000040000795c */ /* 0x000fe20000300000 */
.L_x_10817:
[----:B------:R-:W-:Y:S05]  /*aaf0*/  BSYNC B1 ;  /* 0x0000000000017941 */ /* 0x000fea0003800000 */
.L_x_10816:
[----:B------:R-:W-:Y:S01]  /*ab00*/  R2UR UR7, R3 ;  /* 0x00000000030772ca */ /* 0x000fe200000e0000 */
[----:B------:R-:W-:Y:S01]  /*ab10*/  UIADD3 UR4, UP0, UR52, 0x370, URZ ;  /* 0x0000037034047890 */ /* 0x000fe2000ff1e03f */
[----:B------:R-:W-:Y:S02]  /*ab20*/  R2UR UR10, R10 ;  /* 0x000000000a0a72ca */ /* 0x000fe400000e0000 */
[----:B------:R-:W-:Y:S01]  /*ab30*/  R2UR UR6, R2 ;  /* 0x00000000020672ca */ /* 0x000fe200000e0000 */
[----:B------:R-:W-:Y:S01]  /*ab40*/  VIADD R2, R8, 0xe000 ;  /* 0x0000e00008027836 */ /* 0x000fe20000000000 */
[----:B------:R-:W-:Y:S01]  /*ab50*/  PLOP3.LUT P0, PT, PT, PT, PT, 0x80, 0x0 ;  /* 0x000000000000781c */ /* 0x000fe20003f0f070 */
[----:B------:R-:W-:Y:S01]  /*ab60*/  UIADD3.X UR5, URZ, UR53, URZ, UP0, !UPT ;  /* 0x000000353f057290 */ /* 0x000fe200087fe43f */
[----:B-123--:R-:W-:-:S11]  /*ab70*/  IADD3 R6, R6, 0x13230, RZ ;  /* 0x0001323006067810 */ /* 0x00efd60007ffe0ff */
.L_x_10818:
        /* <DEDUP_REMOVED lines=10> */
.L_x_10807:
[----:B------:R-:W-:Y:S05]  /*ac20*/  BSYNC B0 ;  /* 0x0000000000007941 */ /* 0x000fea0003800000 */
.L_x_10806:
[----:B------:R-:W-:-:S06]  /*ac30*/  UISETP.NE.AND UP0, UPT, UR42, 0x3, UPT ;  /* 0x000000032a00788c */ /* 0x000fcc000bf05270 */
[----:B------:R-:W-:-:S13]  /*ac40*/  PLOP3.LUT P0, PT, PT, PT, UP0, 0x80, 0x0 ;  /* 0x000000000000781c */ /* 0x000fda0003f0f008 */
[----:B------:R-:W-:Y:S05]  /*ac50*/  @!P0 BRA `(.L_x_10819) ;  /* 0x0000000000048947 */ /* 0x000fea0003800000 */
[----:B------:R-:W-:Y:S01]  /*ac60*/  BPT.TRAP 0x1 ;  /* 0x000000040000795c */ /* 0x000fe20000300000 */
.L_x_10819:
[----:B------:R-:W-:Y:S01]  /*ac70*/  LOP3.LUT R2, R5, 0x1, RZ, 0x3c, !PT ;  /* 0x0000000105027812 */ /* 0x000fe200078e3cff */
[----:B------:R-:W-:Y:S01]  /*ac80*/  IMAD.U32 R6, RZ, RZ, UR47 ;  /* 0x0000002fff067e24 */ /* 0x000fe2000f8e00ff */
[----:B------:R-:W-:Y:S01]  /*ac90*/  LEA R3, R4, UR41, 0x3 ;  /* 0x0000002904037c11 */ /* 0x000fe2000f8e18ff */
[----:B------:R-:W-:Y:S01]  /*aca0*/  BSSY B0, `(.L_x_10820) ;  /* 0x0000005000007945 */ /* 0x000fe20003800000 */
[----:B------:R-:W-:Y:S02]  /*acb0*/  SHF.L.U32 R2, R2, 0x1f, RZ ;  /* 0x0000001f02027819 */ /* 0x000fe400000006ff */
[----:B------:R-:W-:Y:S02]  /*acc0*/  ISETP.NE.AND P1, PT, R6, 0x3, PT ;  /* 0x000000030600780c */ /* 0x000fe40003f25270 */
[----:B------:R-:W1:Y:S02]  /*acd0*/  SYNCS.PHASECHK.TRANS64.TRYWAIT P0, [R3+URZ+0x13270], R2 ;  /* 0x01327002030075a7 */ /* 0x000e64000800017f */
[----:B-1----:R-:W-:Y:S09]  /*ace0*/  @!P0 BRA `(.L_x_10821) ;  /* 0x0000001400d08947 */ /* 0x002ff20003800000 */
.L_x_10870:
[----:B------:R-:W-:Y:S05]  /*acf0*/  BSYNC B0 ;  /* 0x0000000000007941 */ /* 0x000fea0003800000 */
.L_x_10820:
[----:B------:R-:W-:Y:S05]  /*ad00*/  @!P1 BRA `(.L_x_10822) ;  /* 0x0000000000049947 */ /* 0x000fea0003800000 */
[----:B------:R-:W-:Y:S01]  /*ad10*/  BPT.TRAP 0x1 ;  /* 0x000000040000795c */ /* 0x000fe20000300000 */
.L_x_10822:
[----:B-1----:R-:W-:Y:S01]  /*ad20*/  SHF.L.U32 R2, R5, 0x1f, RZ ;  /* 0x0000001f05027819 */ /* 0x002fe200000006ff */
[----:B------:R-:W-:-:S03]  /*ad30*/  IMAD R10, R4, 0x2800, RZ ;  /* 0x00002800040a7824 */ /* 0x000fc600078e02ff */
[----:B------:R-:W1:Y:S02]  /*ad40*/  SYNCS.PHASECHK.TRANS64.TRYWAIT P0, [R3+URZ+0x13260], R2 ;  /* 0x01326002030075a7 */ /* 0x000e64000800017f */
[----:B-1----:R-:W-:Y:S05]  /*ad50*/  @!P0 BRA `(.L_x_10823) ;  /* 0x0000001400c88947 */ /* 0x002fea0003800000 */
.L_x_10871:
[C---:B-1----:R-:W-:Y:S01]  /*ad60*/  LOP3.LUT R2, R10.reuse, R26, RZ, 0xfc, !PT ;  /* 0x0000001a0a027212 */ /* 0x042fe200078efcff */
[----:B------:R-:W-:Y:S05]  /*ad70*/  WARPSYNC.ALL ;  /* 0x0000000000007948 */ /* 0x000fea0003800000 */
[----:B------:R-:W1:Y:S01]  /*ad80*/  LDSM.16.MT88.4 R4, [R2+UR41+0x6000] ;  /* 0x006000290204783b */ /* 0x000e620008004200 */
[----:B------:R-:W-:-:S05]  /*ad90*/  LOP3.LUT R12, R10, R25, RZ, 0xfc, !PT ;  /* 0x000000190a0c7212 */ /* 0x000fca00078efcff */
[----:B------:R-:W-:Y:S01]  /*ada0*/  VIADD R12, R12, UR41 ;  /* 0x000000290c0c7c36 */ /* 0x000fe20008000000 */
[C-C-:B-1----:R-:W-:Y:S02]  /*adb0*/  PRMT R8, R4.reuse, 0x6420, R5.reuse ;  /* 0x0000642004087816 */ /* 0x142fe40000000005 */
[----:B------:R-:W-:Y:S02]  /*adc0*/  PRMT R9, R4, 0x7531, R5 ;  /* 0x0000753104097816 */ /* 0x000fe40000000005 */
[C-C-:B------:R-:W-:Y:S02]  /*add0*/  PRMT R10, R6.reuse, 0x6420, R7.reuse ;  /* 0x00006420060a7816 */ /* 0x140fe40000000007 */
[----:B------:R-:W-:-:S05]  /*ade0*/  PRMT R11, R6, 0x7531, R7 ;  /* 0x00007531060b7816 */ /* 0x000fca0000000007 */
[----:B------:R-:W-:Y:S04]  /*adf0*/  STSM.16.M88.4 [R12+0x1000], R8 ;  /* 0x001000080c007844 */ /* 0x000fe80000000200 */
[----:B------:R-:W1:Y:S02]  /*ae00*/  LDSM.16.MT88.4 R4, [R2+UR41+0x6800] ;  /* 0x006800290204783b */ /* 0x000e640008004200 */
[C-C-:B-1----:R-:W-:Y:S02]  /*ae10*/  PRMT R8, R4.reuse, 0x6420, R5.reuse ;  /* 0x0000642004087816 */ /* 0x142fe40000000005 */
[----:B------:R-:W-:Y:S02]  /*ae20*/  PRMT R9, R4, 0x7531, R5 ;  /* 0x0000753104097816 */ /* 0x000fe40000000005 */
[----:B------:R-:W-:-:S02]  /*ae30*/  PRMT R10, R6, 0x6420, R7 ;  /* 0x00006420060a7816 */ /* 0x000fc40000000007 */
        /* <DEDUP_REMOVED lines=28> */
.L_x_10824:
[----:B--2---:R2:W-:Y:S01]  /*b000*/  SYNCS.ARRIVE.TRANS64.A1T0 RZ, [R3+URZ+0x13250], RZ ;  /* 0x013250ff03ff79a7 */ /* 0x0045e2000810003f */
[----:B------:R-:W-:Y:S01]  /*b010*/  BAR.SYNC.DEFER_BLOCKING 0x2, 0x80 ;  /* 0x0082000000007b1d */ /* 0x000fe20000010000 */
[----:B------:R-:W-:Y:S01]  /*b020*/  ISETP.NE.AND P0, PT, R28, RZ, PT ;  /* 0x000000ff1c00720c */ /* 0x000fe20003f05270 */
[----:B------:R-:W-:Y:S02]  /*b030*/  IMAD.MOV.U32 R5, RZ, RZ, R19 ;  /* 0x000000ffff057224 */ /* 0x000fe400078e0013 */
[----:B------:R-:W-:-:S10]  /*b040*/  IMAD.MOV.U32 R4, RZ, RZ, R18 ;  /* 0x000000ffff047224 */ /* 0x000fd400078e0012 */
[----:B------:R-:W-:-:S05]  /*b050*/  @!P0 VIADD R2, R3, 0x13280 ;  /* 0x0001328003028836 */ /* 0x000fca0000000000 */
[----:B------:R-:W-:-:S04]  /*b060*/  @!P0 PRMT R2, RZ, 0x654, R2 ;  /* 0x00000654ff028816 */ /* 0x000fc80000000002 */
[----:B------:R2:W-:Y:S01]  /*b070*/  @!P0 SYNCS.ARRIVE.TRANS64.RED.A1T0 RZ, [R2+URZ], RZ ;  /* 0x000000ff02ff89a7 */ /* 0x0005e2000810043f */
[C---:B------:R-:W-:Y:S02]  /*b080*/  ISETP.GT.AND P0, PT, R0.reuse, RZ, PT ;  /* 0x000000ff0000720c */ /* 0x040fe40003f04270 */
[----:B------:R-:W-:-:S11]  /*b090*/  IADD3 R0, R0, -0x1, RZ ;  /* 0xffffffff00007810 */ /* 0x000fd60007ffe0ff */
[----:B--2---:R-:W-:Y:S05]  /*b0a0*/  @P0 BRA `(.L_x_10825) ;  /* 0xfffffff400500947 */ /* 0x004fea000383ffff */
.L_x_10805:
[----:B------:R-:W-:-:S06]  /*b0b0*/  UISETP.NE.AND UP0, UPT, UR42, 0x3, UPT ;  /* 0x000000032a00788c */ /* 0x000fcc000bf05270 */
[----:B------:R-:W-:-:S13]  /*b0c0*/  PLOP3.LUT P0, PT, PT, PT, UP0, 0x80, 0x0 ;  /* 0x000000000000781c */ /* 0x000fda0003f0f008 */
[----:B------:R-:W-:Y:S05]  /*b0d0*/  @!P0 BRA `(.L_x_10826) ;  /* 0x0000000000048947 */ /* 0x000fea0003800000 */
[----:B------:R-:W-:Y:S01]  /*b0e0*/  BPT.TRAP 0x1 ;  /* 0x000000040000795c */ /* 0x000fe20000300000 */
.L_x_10826:
        /* <DEDUP_REMOVED lines=8> */
.L_x_10872:
[----:B------:R-:W-:Y:S05]  /*b170*/  BSYNC B0 ;  /* 0x0000000000007941 */ /* 0x000fea0003800000 */
.L_x_10827:
[----:B------:R-:W-:Y:S05]  /*b180*/  @!P1 BRA `(.L_x_10829) ;  /* 0x0000000000049947 */ /* 0x000fea0003800000 */
[----:B------:R-:W-:Y:S01]  /*b190*/  BPT.TRAP 0x1 ;  /* 0x000000040000795c */ /* 0x000fe20000300000 */
.L_x_10829:
[----:B------:R-:W-:Y:S01]  /*b1a0*/  SHF.L.U32 R5, R19, 0x1f, RZ ;  /* 0x0000001f13057819 */ /* 0x000fe200000006ff */
[----:B0-----:R-:W-:-:S03]  /*b1b0*/  IMAD R3, R18, 0x2800, RZ ;  /* 0x0000280012037824 */ /* 0x001fc600078e02ff */
[----:B------:R-:W0:Y:S02]  /*b1c0*/  SYNCS.PHASECHK.TRANS64.TRYWAIT P0, [R2+URZ+0x13260], R5 ;  /* 0x01326005020075a7 */ /* 0x000e24000800017f */
[----:B------:R-:W-:Y:S01]  /*b1d0*/  LOP3.LUT R0, R3, R26, RZ, 0xfc, !PT ;  /* 0x0000001a03007212 */ /* 0x000fe200078efcff */
[----:B0-----:R-:W-:Y:S06]  /*b1e0*/  @!P0 BRA `(.L_x_10830) ;  /* 0x0000001000cc8947 */ /* 0x001fec0003800000 */
.L_x_10873:
[----:B------:R-:W-:Y:S05]  /*b1f0*/  WARPSYNC.ALL ;  /* 0x0000000000007948 */ /* 0x000fea0003800000 */
[----:B0-----:R-:W1:Y:S01]  /*b200*/  LDSM.16.MT88.4 R4, [R0+UR41+0x6000] ;  /* 0x006000290004783b */ /* 0x001e620008004200 */
[----:B------:R-:W-:-:S04]  /*b210*/  LOP3.LUT R3, R3, R25, RZ, 0xfc, !PT ;  /* 0x0000001903037212 */ /* 0x000fc800078efcff */
[----:B------:R-:W-:Y:S02]  /*b220*/  IADD3 R3, R3, UR41, RZ ;  /* 0x0000002903037c10 */ /* 0x000fe4000fffe0ff */
[C-C-:B-1----:R-:W-:Y:S02]  /*b230*/  PRMT R8, R4.reuse, 0x6420, R5.reuse ;  /* 0x0000642004087816 */ /* 0x142fe40000000005 */
        /* <DEDUP_REMOVED lines=36> */
.L_x_10831:
[----:B0-----:R-:W0:Y:S01]  /*b480*/  LDC R3, c[0x0][0xc34] ;  /* 0x00030d00ff037b82 */ /* 0x001e220000000800 */
[----:B------:R-:W-:Y:S01]  /*b490*/  ISETP.NE.AND P0, PT, R28, RZ, PT ;  /* 0x000000ff1c00720c */ /* 0x000fe20003f05270 */
[----:B------:R-:W-:Y:S01]  /*b4a0*/  UIADD3 UR48, UR43, UR48, URZ ;  /* 0x000000302b307290 */ /* 0x000fe2000fffe03f */
[----:B------:R-:W-:Y:S01]  /*b4b0*/  VIADD R18, R18, 0x1 ;  /* 0x0000000112127836 */ /* 0x000fe20000000000 */
[----:B------:R-:W-:Y:S01]  /*b4c0*/  UIADD3 UR46, UR46, 0x1, URZ ;  /* 0x000000012e2e7890 */ /* 0x000fe2000fffe03f */
[----:B-1----:R-:W-:Y:S09]  /*b4d0*/  SYNCS.ARRIVE.TRANS64.A1T0 RZ, [R2+URZ+0x13250], RZ ;  /* 0x013250ff02ff79a7 */ /* 0x002ff2000810003f */
[----:B------:R-:W-:-:S05]  /*b4e0*/  @!P0 VIADD R0, R2, 0x13280 ;  /* 0x0001328002008836 */ /* 0x000fca0000000000 */
[----:B------:R-:W-:Y:S01]  /*b4f0*/  @!P0 PRMT R0, RZ, 0x654, R0 ;  /* 0x00000654ff008816 */ /* 0x000fe20000000000 */
[----:B------:R-:W-:Y:S01]  /*b500*/  BAR.SYNC.DEFER_BLOCKING 0x2, 0x80 ;  /* 0x0082000000007b1d */ /* 0x000fe20000010000 */
[----:B0-----:R-:W-:-:S05]  /*b510*/  ISETP.LE.AND P1, PT, R3, UR48, PT ;  /* 0x0000003003007c0c */ /* 0x001fca000bf23270 */
[----:B------:R0:W-:Y:S01]  /*b520*/  @!P0 SYNCS.ARRIVE.TRANS64.RED.A1T0 RZ, [R0+URZ], RZ ;  /* 0x000000ff00ff89a7 */ /* 0x0001e2000810043f */
[----:B------:R-:W-:-:S04]  /*b530*/  ISETP.NE.AND P0, PT, R18, 0x2, PT ;  /* 0x000000021200780c */ /* 0x000fc80003f05270 */
[----:B------:R-:W-:Y:S02]  /*b540*/  SEL R18, R18, RZ, P0 ;  /* 0x000000ff12127207 */ /* 0x000fe40000000000 */
[----:B0-----:R-:W-:-:S04]  /*b550*/  SEL R0, RZ, 0x1, P0 ;  /* 0x00000001ff007807 */ /* 0x001fc80000000000 */
[----:B------:R-:W-:Y:S01]  /*b560*/  LOP3.LUT R19, R19, R0, RZ, 0x3c, !PT ;  /* 0x0000000013137212 */ /* 0x000fe200078e3cff */
[----:B------:R-:W-:Y:S06]  /*b570*/  @!P1 BRA `(.L_x_10832) ;  /* 0xffffffd8005c9947 */ /* 0x000fec000383ffff */
[----:B------:R-:W-:-:S12]  /*b580*/  ULOP3.LUT UR46, UR46, 0x1, URZ, 0xc, !UPT ;  /* 0x000000012e2e7892 */ /* 0x000fd8000f8e0c3f */
.L_x_10789:
[----:B------:R-:W0:Y:S01]  /*b590*/  S2R R3, SR_CgaCtaId ;  /* 0x0000000000037919 */ /* 0x000e220000008800 */
[----:B------:R-:W-:Y:S01]  /*b5a0*/  MOV R0, 0x400 ;  /* 0x0000040000007802 */ /* 0x000fe20000000f00 */
[----:B------:R-:W-:-:S03]  /*b5b0*/  IMAD.U32 R2, RZ, RZ, UR46 ;  /* 0x0000002eff027e24 */ /* 0x000fc6000f8e00ff */
[----:B0-----:R-:W-:Y:S02]  /*b5c0*/  LEA R7, R3, R0, 0x18 ;  /* 0x0000000003077211 */ /* 0x001fe400078ec0ff */
[----:B------:R-:W-:-:S04]  /*b5d0*/  SHF.L.U32 R0, R2, 0x1f, RZ ;  /* 0x0000001f02007819 */ /* 0x000fc800000006ff */
[----:B------:R-:W0:Y:S02]  /*b5e0*/  SYNCS.PHASECHK.TRANS64.TRYWAIT P0, [R7+URZ+0x13220], R0 ;  /* 0x01322000070075a7 */ /* 0x000e24000800017f */
[----:B0-----:R-:W-:Y:S05]  /*b5f0*/  @!P0 BRA `(.L_x_10833) ;  /* 0x0000000c00dc8947 */ /* 0x001fea0003800000 */
.L_x_10874:
        /* <DEDUP_REMOVED lines=10> */
[----:B------:R-:W-:-:S04]  /*b6a0*/  MOV R0, UR4 ;  /* 0x0000000400007c02 */ /* 0x000fc80008000f00 */
[----:B------:R-:W-:-:S13]  /*b6b0*/  ISETP.NE.AND P0, PT, R0, 0x3, PT ;  /* 0x000000030000780c */ /* 0x000fda0003f05270 */
[----:B------:R-:W-:Y:S05]  /*b6c0*/  @!P0 BRA `(.L_x_10836) ;  /* 0x0000000000048947 */ /* 0x000fea0003800000 */
[----:B------:R-:W-:Y:S01]  /*b6d0*/  BPT.TRAP 0x1 ;  /* 0x000000040000795c */ /* 0x000fe20000300000 */
.L_x_10836:
        /* <DEDUP_REMOVED lines=12> */
.L_x_10875:
[----:B------:R-:W1:Y:S02]  /*b7a0*/  SYNCS.PHASECHK.TRANS64.TRYWAIT P1, [R3+URZ], R0 ;  /* 0x00000000030075a7 */ /* 0x000e64000802017f */
[----:B-1----:R-:W-:Y:S05]  /*b7b0*/  @!P1 BRA `(.L_x_10838) ;  /* 0x0000000c00949947 */ /* 0x002fea0003800000 */
.L_x_10876:
[----:B------:R-:W-:Y:S05]  /*b7c0*/  @!P0 BRA `(.L_x_10839) ;  /* 0x0000000000048947 */ /* 0x000fea0003800000 */
[----:B------:R-:W-:Y:S01]  /*b7d0*/  BPT.TRAP 0x1 ;  /* 0x000000040000795c */ /* 0x000fe20000300000 */
.L_x_10839:
[----:B-1----:R-:W-:-:S04]  /*b7e0*/  IMAD R3, R18, 0x8, R7 ;  /* 0x0000000812037824 */ /* 0x002fc800078e0207 */
[----:B------:R-:W1:Y:S02]  /*b7f0*/  SYNCS.PHASECHK.TRANS64.TRYWAIT P1, [R3+URZ+0x13260], R4 ;  /* 0x01326004030075a7 */ /* 0x000e64000802017f */
[----:B-1----:R-:W-:Y:S05]  /*b800*/  @!P1 BRA `(.L_x_10840) ;  /* 0x0000000c00949947 */ /* 0x002fea0003800000 */
.L_x_10877:
[----:B------:R-:W-:Y:S05]  /*b810*/  @!P0 BRA `(.L_x_10841) ;  /* 0x0000000000048947 */ /* 0x000fea0003800000 */
[----:B------:R-:W-:Y:S01]  /*b820*/  BPT.TRAP 0x1 ;  /* 0x000000040000795c */ /* 0x000fe20000300000 */
.L_x_10841:
[----:B0-----:R-:W-:-:S04]  /*b830*/  IMAD R5, R6, 0x8, R7 ;  /* 0x0000000806057824 */ /* 0x001fc800078e0207 */
[----:B------:R-:W0:Y:S02]  /*b840*/  SYNCS.PHASECHK.TRANS64.TRYWAIT P1, [R5+URZ+0x13260], R0 ;  /* 0x01326000050075a7 */ /* 0x000e24000802017f */
[----:B0-----:R-:W-:Y:S05]  /*b850*/  @!P1 BRA `(.L_x_10842) ;  /* 0x0000000c00949947 */ /* 0x001fea0003800000 */
.L_x_10878:
[----:B------:R-:W-:Y:S05]  /*b860*/  @!P0 BRA `(.L_x_10843) ;  /* 0x0000000000048947 */ /* 0x000fea0003800000 */
[----:B------:R-:W-:Y:S01]  /*b870*/  BPT.TRAP 0x1 ;  /* 0x000000040000795c */ /* 0x000fe20000300000 */
.L_x_10843:
[----:B------:R-:W2:Y:S02]  /*b880*/  SYNCS.PHASECHK.TRANS64.TRYWAIT P0, [R3+URZ+0x13280], R4 ;  /* 0x01328004030075a7 */ /* 0x000ea4000800017f */
[----:B--2---:R-:W-:Y:S05]  /*b890*/  @!P0 BRA `(.L_x_10844) ;  /* 0x0000000c00988947 */ /* 0x004fea0003800000 */
.L_x_10845:
[----:B---3--:R3:W4:Y:S02]  /*b8a0*/  SYNCS.PHASECHK.TRANS64.TRYWAIT P0, [R5+URZ+0x13280], R0 ;  /* 0x01328000050075a7 */ /* 0x008724000800017f */
[----:B----4-:R-:W-:Y:S05]  /*b8b0*/  @!P0 NANOSLEEP.SYNCS 0x989680 ;  /* 0x009896800000895d */ /* 0x010fea0003900000 */
[----:B------:R-:W4:Y:S02]  /*b8c0*/  @!P0 SYNCS.PHASECHK.TRANS64 P0, [R5+URZ+0x13280], R0 ;  /* 0x01328000050085a7 */ /* 0x000f24000800007f */
[----:B----4-:R-:W-:Y:S05]  /*b8d0*/  @!P0 BRA `(.L_x_10845) ;  /* 0xfffffffc00f08947 */ /* 0x010fea000383ffff */
.L_x_10835:
[----:B------:R-:W-:Y:S05]  /*b8e0*/  BSYNC B0 ;  /* 0x0000000000007941 */ /* 0x000fea0003800000 */
.L_x_10834:
[----:B------:R-:W-:Y:S05]  /*b8f0*/  EXIT ;  /* 0x000000000000794d */ /* 0x000fea0003800000 */
.L_x_10767:
[----:B0-----:R-:W-:-:S04]  /*b900*/  IMAD.U32 R3, RZ, RZ, UR48 ;  /* 0x00000030ff037e24 */ /* 0x001fc8000f8e00ff */
[----:B------:R0:W1:Y:S03]  /*b910*/  SYNCS.PHASECHK.TRANS64.TRYWAIT P1, [R3+URZ+0x13200], R6 ;  /* 0x01320006030075a7 */ /* 0x000066000802017f */
[----:B-1----:R-:W-:Y:S05]  /*b920*/  @!P1 NANOSLEEP.SYNCS 0x989680 ;  /* 0x009896800000995d */ /* 0x002fea0003900000 */
[----:B------:R-:W1:Y:S02]  /*b930*/  @!P1 SYNCS.PHASECHK.TRANS64 P1, [R3+URZ+0x13200], R6 ;  /* 0x01320006030095a7 */ /* 0x000e64000802007f */
[----:B-1----:R-:W-:Y:S05]  /*b940*/  @!P1 BRA `(.L_x_10767) ;  /* 0xfffffffc00ec9947 */ /* 0x002fea000383ffff */
[----:B------:R-:W-:Y:S05]  /*b950*/  BRA `(.L_x_10846) ;  /* 0xffffff5800cc7947 */ /* 0x000fea000383ffff */
.L_x_10771:
[----:B-1----:R1:W2:Y:S02]  /*b960*/  SYNCS.PHASECHK.TRANS64.TRYWAIT P1, [R3+URZ+0x13230], R2 ;  /* 0x01323002030075a7 */ /* 0x0022a4000802017f */
[----:B--2---:R-:W-:Y:S05]  /*b970*/  @!P1 NANOSLEEP.SYNCS 0x989680 ;  /* 0x009896800000995d */ /* 0x004fea0003900000 */
[----:B------:R-:W2:Y:S02]  /*b980*/  @!P1 SYNCS.PHASECHK.TRANS64 P1, [R3+URZ+0x13230], R2 ;  /* 0x01323002030095a7 */ /* 0x000ea4000802007f */
[----:B--2---:R-:W-:Y:S05]  /*b990*/  @!P1 BRA `(.L_x_10771) ;  /* 0xfffffffc00f09947 */ /* 0x004fea000383ffff */
[----:B------:R-:W-:Y:S05]  /*b9a0*/  BRA `(.L_x_10770) ;  /* 0xffffff5800e87947 */ /* 0x000fea000383ffff */
.L_x_10776:
[----:B-1----:R-:W-:-:S04]  /*b9b0*/  MOV R8, UR17 ;  /* 0x0000001100087c02 */ /* 0x002fc80008000f00 */
[----:B------:R1:W2:Y:S03]  /*b9c0*/  SYNCS.PHASECHK.TRANS64.TRYWAIT P1, [R8+URZ+0x13230], R7 ;  /* 0x01323007080075a7 */ /* 0x0002a6000802017f */
[----:B--2---:R-:W-:Y:S05]  /*b9d0*/  @!P1 NANOSLEEP.SYNCS 0x989680 ;  /* 0x009896800000995d */ /* 0x004fea0003900000 */
[----:B------:R-:W2:Y:S02]  /*b9e0*/  @!P1 SYNCS.PHASECHK.TRANS64 P1, [R8+URZ+0x13230], R7 ;  /* 0x01323007080095a7 */ /* 0x000ea4000802007f */
[----:B--2---:R-:W-:Y:S05]  /*b9f0*/  @!P1 BRA `(.L_x_10776) ;  /* 0xfffffffc00ec9947 */ /* 0x004fea000383ffff */
[----:B------:R-:W-:Y:S05]  /*ba00*/  BRA `(.L_x_10775) ;  /* 0xffffff8c00547947 */ /* 0x000fea000383ffff */
.L_x_10780:
[----:B-1----:R-:W-:-:S04]  /*ba10*/  IMAD.U32 R8, RZ, RZ, UR9 ;  /* 0x00000009ff087e24 */ /* 0x002fc8000f8e00ff */
[----:B------:R1:W2:Y:S03]  /*ba20*/  SYNCS.PHASECHK.TRANS64.TRYWAIT P1, [R8+URZ+0x13250], R7 ;  /* 0x01325007080075a7 */ /* 0x0002a6000802017f */
[----:B--2---:R-:W-:Y:S05]  /*ba30*/  @!P1 NANOSLEEP.SYNCS 0x989680 ;  /* 0x009896800000995d */ /* 0x004fea0003900000 */
[----:B------:R-:W2:Y:S02]  /*ba40*/  @!P1 SYNCS.PHASECHK.TRANS64 P1, [R8+URZ+0x13250], R7 ;  /* 0x01325007080095a7 */ /* 0x000ea4000802007f */
[----:B--2---:R-:W-:Y:S05]  /*ba50*/  @!P1 BRA `(.L_x_10780) ;  /* 0xfffffffc00ec9947 */ /* 0x004fea000383ffff */
[----:B------:R-:W-:Y:S05]  /*ba60*/  BRA `(.L_x_10779) ;  /* 0xffffff9000607947 */ /* 0x000fea000383ffff */
.L_x_10786:
[----:B-1----:R-:W-:-:S04]  /*ba70*/  IMAD.U32 R3, RZ, RZ, UR4 ;  /* 0x00000004ff037e24 */ /* 0x002fc8000f8e00ff */
[----:B------:R1:W2:Y:S03]  /*ba80*/  SYNCS.PHASECHK.TRANS64.TRYWAIT P1, [R3+URZ+0x13250], R0 ;  /* 0x01325000030075a7 */ /* 0x0002a6000802017f */
[----:B--2---:R-:W-:Y:S05]  /*ba90*/  @!P1 NANOSLEEP.SYNCS 0x989680 ;  /* 0x009896800000995d */ /* 0x004fea0003900000 */
[----:B------:R-:W2:Y:S02]  /*baa0*/  @!P1 SYNCS.PHASECHK.TRANS64 P1, [R3+URZ+0x13250], R0 ;  /* 0x01325000030095a7 */ /* 0x000ea4000802007f */
[----:B--2---:R-:W-:Y:S05]  /*bab0*/  @!P1 BRA `(.L_x_10786) ;  /* 0xfffffffc00ec9947 */ /* 0x004fea000383ffff */
[----:B------:R-:W-:Y:S05]  /*bac0*/  BRA `(.L_x_10785) ;  /* 0xffffffb800247947 */ /* 0x000fea000383ffff */
.L_x_10794:
[----:B------:R-:W-:Y:S01]  /*bad0*/  IMAD.MOV.U32 R13, RZ, RZ, R17 ;  /* 0x000000ffff0d7224 */ /* 0x000fe200078e0011 */
[----:B------:R-:W-:Y:S01]  /*bae0*/  MOV R12, RZ ;  /* 0x000000ff000c7202 */ /* 0x000fe20000000f00 */
[----:B------:R-:W-:Y:S02]  /*baf0*/  IMAD.MOV.U32 R11, RZ, RZ, 0x1f ;  /* 0x0000001fff0b7424 */ /* 0x000fe400078e00ff */
[----:B------:R-:W-:-:S07]  /*bb00*/  IMAD.MOV.U32 R15, RZ, RZ, -0x1 ;  /* 0xffffffffff0f7424 */ /* 0x000fce00078e00ff */
[----:B------:R-:W-:Y:S05]  /*bb10*/  WARPSYNC.COLLECTIVE R15, `(.L_x_10847) ;  /* 0x000000000f087348 */ /* 0x000fea0003c00000 */
[----:B------:R0:W1:Y:S02]  /*bb20*/  SHFL.IDX P6, R14, R13, R12, R11 ;  /* 0x0000000c0d0e7389 */ /* 0x00006400000c000b */
[----:B01----:R-:W-:Y:S01]  /*bb30*/  ENDCOLLECTIVE ;  /* 0x000000000000791b */ /* 0x003fe20003800000 */
.L_x_10847:
[----:B------:R-:W-:Y:S05]  /*bb40*/  BRA `(.L_x_10848) ;  /* 0xffffffd800e47947 */ /* 0x000fea000383ffff */
.L_x_10796:
[----:B------:R-:W-:Y:S01]  /*bb50*/  BSSY B0, `(.L_x_10849) ;  /* 0x0000006000007945 */ /* 0x000fe20003800000 */
[----:B------:R-:W-:-:S07]  /*bb60*/  IMAD.MOV.U32 R15, RZ, RZ, -0x1 ;  /* 0xffffffffff0f7424 */ /* 0x000fce00078e00ff */
[----:B0-----:R-:W-:Y:S05]  /*bb70*/  WARPSYNC.COLLECTIVE R15, `(.L_x_10850) ;  /* 0x000000000f0c7348 */ /* 0x001fea0003c00000 */
[----:B------:R-:W-:Y:S02]  /*bb80*/  ELECT P6, UR62, PT ;  /* 0x00000000003e782f */ /* 0x000fe400038c0000 */
[----:B------:R-:W-:Y:S01]  /*bb90*/  MOV R14, UR62 ;  /* 0x0000003e000e7c02 */ /* 0x000fe20008000f00 */
[----:B0-----:R-:W-:Y:S10]  /*bba0*/  ENDCOLLECTIVE ;  /* 0x000000000000791b */ /* 0x001ff40003800000 */
.L_x_10850:
[----:B------:R-:W-:Y:S05]  /*bbb0*/  BSYNC B0 ;  /* 0x0000000000007941 */ /* 0x000fea0003800000 */
.L_x_10849:
[----:B------:R-:W-:Y:S05]  /*bbc0*/  BRA `(.L_x_10851) ;  /* 0xffffffd800ec7947 */ /* 0x000fea000383ffff */
.L_x_10798:
[----:B--2---:R2:W3:Y:S02]  /*bbd0*/  SYNCS.PHASECHK.TRANS64.TRYWAIT P0, [R3+URZ+0x13280], R0 ;  /* 0x01328000030075a7 */ /* 0x0044e4000800017f */
[----:B---3--:R-:W-:Y:S05]  /*bbe0*/  @!P0 NANOSLEEP.SYNCS 0x989680 ;  /* 0x009896800000895d */ /* 0x008fea0003900000 */
[----:B------:R-:W3:Y:S02]  /*bbf0*/  @!P0 SYNCS.PHASECHK.TRANS64 P0, [R3+URZ+0x13280], R0 ;  /* 0x01328000030085a7 */ /* 0x000ee4000800007f */
[----:B---3--:R-:W-:Y:S05]  /*bc00*/  @!P0 BRA `(.L_x_10798) ;  /* 0xfffffffc00f08947 */ /* 0x008fea000383ffff */
[----:B------:R-:W-:Y:S05]  /*bc10*/  BRA `(.L_x_10852) ;  /* 0xffffffdc00407947 */ /* 0x000fea000383ffff */
.L_x_10800:
[----:B-1----:R1:W3:Y:S02]  /*bc20*/  SYNCS.PHASECHK.TRANS64.TRYWAIT P0, [R3+URZ+0x13240], R0 ;  /* 0x01324000030075a7 */ /* 0x0022e4000800017f */
[----:B---3--:R-:W-:Y:S05]  /*bc30*/  @!P0 NANOSLEEP.SYNCS 0x989680 ;  /* 0x009896800000895d */ /* 0x008fea0003900000 */
[----:B------:R-:W3:Y:S02]  /*bc40*/  @!P0 SYNCS.PHASECHK.TRANS64 P0, [R3+URZ+0x13240], R0 ;  /* 0x01324000030085a7 */ /* 0x000ee4000800007f */
[----:B---3--:R-:W-:Y:S05]  /*bc50*/  @!P0 BRA `(.L_x_10800) ;  /* 0xfffffffc00f08947 */ /* 0x008fea000383ffff */
[----:B------:R-:W-:Y:S05]  /*bc60*/  BRA `(.L_x_10853) ;  /* 0xffffffdc00887947 */ /* 0x000fea000383ffff */
.L_x_10803:
[----:B------:R-:W-:Y:S01]  /*bc70*/  MOV R13, R7 ;  /* 0x00000007000d7202 */ /* 0x000fe20000000f00 */
[----:B------:R-:W-:Y:S02]  /*bc80*/  IMAD.MOV.U32 R12, RZ, RZ, RZ ;  /* 0x000000ffff0c7224 */ /* 0x000fe400078e00ff */
[----:B------:R-:W-:Y:S02]  /*bc90*/  IMAD.MOV.U32 R11, RZ, RZ, 0x1c1f ;  /* 0x00001c1fff0b7424 */ /* 0x000fe400078e00ff */
[----:B------:R-:W-:Y:S02]  /*bca0*/  IMAD.MOV.U32 R15, RZ, RZ, -0x1 ;  /* 0xffffffffff0f7424 */ /* 0x000fe400078e00ff */
[----:B------:R-:W-:-:S07]  /*bcb0*/  IMAD R5, R0, 0xc0, R21 ;  /* 0x000000c000057824 */ /* 0x000fce00078e0215 */
[----:B------:R-:W-:Y:S05]  /*bcc0*/  WARPSYNC.COLLECTIVE R15, `(.L_x_10854) ;  /* 0x000000000f087348 */ /* 0x000fea0003c00000 */
[----:B------:R0:W1:Y:S02]  /*bcd0*/  SHFL.IDX P6, R14, R13, R12, R11 ;  /* 0x0000000c0d0e7389 */ /* 0x00006400000c000b */
[----:B01----:R-:W-:Y:S01]  /*bce0*/  ENDCOLLECTIVE ;  /* 0x000000000000791b */ /* 0x003fe20003800000 */
.L_x_10854:
[----:B------:R-:W-:Y:S01]  /*bcf0*/  IMAD.MOV.U32 R13, RZ, RZ, R6 ;  /* 0x000000ffff0d7224 */ /* 0x000fe200078e0006 */
[----:B------:R-:W-:-:S07]  /*bd00*/  MOV R2, R14 ;  /* 0x0000000e00027202 */ /* 0x000fce0000000f00 */
[----:B------:R-:W-:Y:S05]  /*bd10*/  WARPSYNC.COLLECTIVE R15, `(.L_x_10855) ;  /* 0x000000000f087348 */ /* 0x000fea0003c00000 */
[----:B------:R0:W1:Y:S02]  /*bd20*/  SHFL.IDX P6, R14, R13, R12, R11 ;  /* 0x0000000c0d0e7389 */ /* 0x00006400000c000b */
[----:B01----:R-:W-:Y:S01]  /*bd30*/  ENDCOLLECTIVE ;  /* 0x000000000000791b */ /* 0x003fe20003800000 */
.L_x_10855:
[----:B------:R-:W-:Y:S02]  /*bd40*/  ULDC UR4, c[0x0][0x288] ;  /* 0x0000a20000047ab9 */ /* 0x000fe40000000800 */
[----:B------:R-:W-:Y:S01]  /*bd50*/  IMAD R0, R9, UR4, RZ ;  /* 0x0000000409007c24 */ /* 0x000fe2000f8e02ff */
[----:B------:R-:W-:-:S04]  /*bd60*/  IADD3 R9, R5, 0x20, RZ ;  /* 0x0000002005097810 */ /* 0x000fc80007ffe0ff */
[----:B------:R-:W-:Y:S01]  /*bd70*/  ISETP.GE.AND P1, PT, R5, R0, PT ;  /* 0x000000000500720c */ /* 0x000fe20003f26270 */
[----:B------:R-:W-:Y:S02]  /*bd80*/  IMAD.MOV.U32 R13, RZ, RZ, R7 ;  /* 0x000000ffff0d7224 */ /* 0x000fe400078e0007 */
[----:B------:R-:W-:-:S10]  /*bd90*/  IMAD.MOV.U32 R12, RZ, RZ, 0x1 ;  /* 0x00000001ff0c7424 */ /* 0x000fd400078e00ff */
[----:B------:R-:W-:-:S05]  /*bda0*/  @!P1 IADD3 R14, P2, R20, R14, RZ ;  /* 0x0000000e140e9210 */ /* 0x000fca0007f5e0ff */
[----:B------:R-:W-:Y:S02]  /*bdb0*/  @!P1 IMAD.X R3, RZ, RZ, R2, P2 ;  /* 0x000000ffff039224 */ /* 0x000fe400010e0602 */
[----:B------:R-:W-:-:S07]  /*bdc0*/  @!P1 IMAD.MOV.U32 R2, RZ, RZ, R14 ;  /* 0x000000ffff029224 */ /* 0x000fce00078e000e */
[----:B------:R-:W-:Y:S05]  /*bdd0*/  WARPSYNC.COLLECTIVE R15, `(.L_x_10856) ;  /* 0x000000000f087348 */ /* 0x000fea0003c00000 */
[----:B------:R0:W1:Y:S02]  /*bde0*/  SHFL.IDX P6, R14, R13, R12, R11 ;  /* 0x0000000c0d0e7389 */ /* 0x00006400000c000b */
[----:B01----:R-:W-:Y:S01]  /*bdf0*/  ENDCOLLECTIVE ;  /* 0x000000000000791b */ /* 0x003fe20003800000 */
.L_x_10856:
[----:B------:R-:W-:Y:S01]  /*be00*/  @!PT LDS RZ, [RZ] ;  /* 0x00000000fffff984 */ /* 0x000fe20000000800 */
[----:B------:R-:W-:Y:S01]  /*be10*/  @!PT LDS RZ, [RZ] ;  /* 0x00000000fffff984 */ /* 0x000fe20000000800 */
[----:B------:R-:W-:Y:S01]  /*be20*/  @!PT LDS RZ, [RZ] ;  /* 0x00000000fffff984 */ /* 0x000fe20000000800 */
[----:B------:R0:W-:Y:S01]  /*be30*/  @!P1 LDGSTS.E.BYPASS.LTC128B.128 [R27+0xb000], desc[UR50][R2.64], !P0 ;  /* 0x0b000000021b9fae */ /* 0x0001e2000c101d72 */
[----:B------:R-:W-:Y:S01]  /*be40*/  ISETP.GE.AND P1, PT, R9, R0, PT ;  /* 0x000000000900720c */ /* 0x000fe20003f26270 */
[----:B------:R-:W-:-:S05]  /*be50*/  VIADD R9, R5, 0x40 ;  /* 0x0000004005097836 */ /* 0x000fca0000000000 */
[----:B------:R-:W-:Y:S02]  /*be60*/  ISETP.GE.AND P2, PT, R9, R0, PT ;  /* 0x000000000900720c */ /* 0x000fe40003f46270 */
[----:B------:R-:W-:Y:S01]  /*be70*/  MOV R13, R6 ;  /* 0x00000006000d7202 */ /* 0x000fe20000000f00 */
[----:B------:R-:W-:-:S10]  /*be80*/  IMAD.MOV.U32 R10, RZ, RZ, R14 ;  /* 0x000000ffff0a7224 */ /* 0x000fd400078e000e */
[----:B0-----:R-:W-:Y:S05]  /*be90*/  WARPSYNC.COLLECTIVE R15, `(.L_x_10857) ;  /* 0x000000000f087348 */ /* 0x001fea0003c00000 */
[----:B------:R1:W2:Y:S02]  /*bea0*/  SHFL.IDX P6, R14, R13, R12, R11 ;  /* 0x0000000c0d0e7389 */ /* 0x0002a400000c000b */
[----:B012---:R-:W-:Y:S01]  /*beb0*/  ENDCOLLECTIVE ;  /* 0x000000000000791b */ /* 0x007fe20003800000 */
.L_x_10857:
[----:B------:R-:W-:Y:S01]  /*bec0*/  MOV R13, R7 ;  /* 0x00000007000d7202 */ /* 0x000fe20000000f00 */
[----:B------:R-:W-:Y:S02]  /*bed0*/  IMAD.MOV.U32 R12, RZ, RZ, 0x2 ;  /* 0x00000002ff0c7424 */ /* 0x000fe400078e00ff */
[----:B------:R-:W-:-:S07]  /*bee0*/  IMAD.MOV.U32 R17, RZ, RZ, R14 ;  /* 0x000000ffff117224 */ /* 0x000fce00078e000e */
[----:B------:R-:W-:Y:S05]  /*bef0*/  WARPSYNC.COLLECTIVE R15, `(.L_x_10858) ;  /* 0x000000000f087348 */ /* 0x000fea0003c00000 */
[----:B------:R0:W1:Y:S02]  /*bf00*/  SHFL.IDX P6, R14, R13, R12, R11 ;  /* 0x0000000c0d0e7389 */ /* 0x00006400000c000b */
[----:B01----:R-:W-:Y:S01]  /*bf10*/  ENDCOLLECTIVE ;  /* 0x000000000000791b */ /* 0x003fe20003800000 */
.L_x_10858:
[----:B------:R-:W-:-:S05]  /*bf20*/  @!P1 IADD3 R2, P3, R20, R17, RZ ;  /* 0x0000001114029210 */ /* 0x000fca0007f7e0ff */
[----:B------:R-:W-:-:S05]  /*bf30*/  @!P1 IMAD.X R3, RZ, RZ, R10, P3 ;  /* 0x000000ffff039224 */ /* 0x000fca00018e060a */
        /* <DEDUP_REMOVED lines=9> */
.L_x_10859:
[----:B------:R-:W-:Y:S02]  /*bfd0*/  IMAD.MOV.U32 R13, RZ, RZ, R7 ;  /* 0x000000ffff0d7224 */ /* 0x000fe400078e0007 */
[----:B------:R-:W-:Y:S01]  /*bfe0*/  IMAD.MOV.U32 R12, RZ, RZ, 0x3 ;  /* 0x00000003ff0c7424 */ /* 0x000fe200078e00ff */
[----:B------:R-:W-:-:S13]  /*bff0*/  @!P2 IADD3 R2, P1, R20, R14, RZ ;  /* 0x0000000e1402a210 */ /* 0x000fda0007f3e0ff */
[----:B------:R-:W-:Y:S05]  /*c000*/  WARPSYNC.COLLECTIVE R15, `(.L_x_10860) ;  /* 0x000000000f087348 */ /* 0x000fea0003c00000 */
[----:B------:R0:W1:Y:S02]  /*c010*/  SHFL.IDX P6, R14, R13, R12, R11 ;  /* 0x0000000c0d0e7389 */ /* 0x00006400000c000b */
[----:B01----:R-:W-:Y:S01]  /*c020*/  ENDCOLLECTIVE ;  /* 0x000000000000791b */ /* 0x003fe20003800000 */
.L_x_10860:
[----:B------:R-:W-:-:S05]  /*c030*/  @!P2 IADD3.X R3, RZ, R9, RZ, P1, !PT ;  /* 0x00000009ff03a210 */ /* 0x000fca0000ffe4ff */
[----:B------:R-:W-:Y:S01]  /*c040*/  @!PT LDS RZ, [RZ] ;  /* 0x00000000fffff984 */ /* 0x000fe20000000800 */
[----:B------:R-:W-:Y:S01]  /*c050*/  @!PT LDS RZ, [RZ] ;  /* 0x00000000fffff984 */ /* 0x000fe20000000800 */
[----:B------:R-:W-:Y:S01]  /*c060*/  @!PT LDS RZ, [RZ] ;  /* 0x00000000fffff984 */ /* 0x000fe20000000800 */
[----:B------:R0:W-:Y:S01]  /*c070*/  @!P2 LDGSTS.E.BYPASS.LTC128B.128 [R27+0xc000], desc[UR50][R2.64], !P0 ;  /* 0x0c000000021bafae */ /* 0x0001e2000c101d72 */
[----:B------:R-:W-:Y:S01]  /*c080*/  MOV R13, R6 ;  /* 0x00000006000d7202 */ /* 0x000fe20000000f00 */
[----:B0-----:R-:W-:Y:S02]  /*c090*/  VIADD R3, R5, 0x60 ;  /* 0x0000006005037836 */ /* 0x001fe40000000000 */
[----:B------:R-:W-:-:S03]  /*c0a0*/  IMAD.MOV.U32 R7, RZ, RZ, R14 ;  /* 0x000000ffff077224 */ /* 0x000fc600078e000e */
[----:B------:R-:W-:-:S13]  /*c0b0*/  ISETP.GE.AND P1, PT, R3, R0, PT ;  /* 0x000000000300720c */ /* 0x000fda0003f26270 */
[----:B------:R-:W-:Y:S05]  /*c0c0*/  WARPSYNC.COLLECTIVE R15, `(.L_x_10861) ;  /* 0x000000000f087348 */ /* 0x000fea0003c00000 */
[----:B------:R0:W1:Y:S02]  /*c0d0*/  SHFL.IDX P6, R14, R13, R12, R11 ;  /* 0x0000000c0d0e7389 */ /* 0x00006400000c000b */
[----:B01----:R-:W-:Y:S01]  /*c0e0*/  ENDCOLLECTIVE ;  /* 0x000000000000791b */ /* 0x003fe20003800000 */
.L_x_10861:
[----:B------:R-:W-:Y:S01]  /*c0f0*/  IMAD.MOV.U32 R13, RZ, RZ, R8 ;  /* 0x000000ffff0d7224 */ /* 0x000fe200078e0008 */
[----:B------:R-:W-:Y:S02]  /*c100*/  MOV R12, RZ ;  /* 0x000000ff000c7202 */ /* 0x000fe40000000f00 */
[----:B------:R-:W-:-:S13]  /*c110*/  @!P1 IADD3 R2, P3, R20, R14, RZ ;  /* 0x0000000e14029210 */ /* 0x000fda0007f7e0ff */
[----:B------:R-:W-:Y:S05]  /*c120*/  WARPSYNC.COLLECTIVE R15, `(.L_x_10862) ;  /* 0x000000000f087348 */ /* 0x000fea0003c00000 */
[----:B------:R0:W1:Y:S02]  /*c130*/  SHFL.IDX P6, R14, R13, R12, R11 ;  /* 0x0000000c0d0e7389 */ /* 0x00006400000c000b */
[----:B01----:R-:W-:Y:S01]  /*c140*/  ENDCOLLECTIVE ;  /* 0x000000000000791b */ /* 0x003fe20003800000 */
.L_x_10862:
[----:B------:R-:W-:-:S05]  /*c150*/  @!P1 IMAD.X R3, RZ, RZ, R7, P3 ;  /* 0x000000ffff039224 */ /* 0x000fca00018e0607 */
[----:B------:R-:W-:Y:S01]  /*c160*/  @!PT LDS RZ, [RZ] ;  /* 0x00000000fffff984 */ /* 0x000fe20000000800 */
[----:B------:R-:W-:Y:S01]  /*c170*/  @!PT LDS RZ, [RZ] ;  /* 0x00000000fffff984 */ /* 0x000fe20000000800 */
[----:B------:R-:W-:Y:S01]  /*c180*/  @!PT LDS RZ, [RZ] ;  /* 0x00000000fffff984 */ /* 0x000fe20000000800 */
[----:B------:R0:W-:Y:S01]  /*c190*/  @!P1 LDGSTS.E.BYPASS.LTC128B.128 [R27+0xc800], desc[UR50][R2.64], !P0 ;  /* 0x0c800000021b9fae */ /* 0x0001e2000c101d72 */
[----:B------:R-:W-:Y:S01]  /*c1a0*/  IMAD.MOV.U32 R13, RZ, RZ, R4 ;  /* 0x000000ffff0d7224 */ /* 0x000fe200078e0004 */
[----:B0-----:R-:W-:Y:S01]  /*c1b0*/  IADD3 R3, R5, 0x80, RZ ;  /* 0x0000008005037810 */ /* 0x001fe20007ffe0ff */
[----:B------:R-:W-:-:S03]  /*c1c0*/  IMAD.MOV.U32 R9, RZ, RZ, R14 ;  /* 0x000000ffff097224 */ /* 0x000fc600078e000e */
[----:B------:R-:W-:-:S13]  /*c1d0*/  ISETP.GE.AND P2, PT, R3, R0, PT ;  /* 0x000000000300720c */ /* 0x000fda0003f46270 */
[----:B------:R-:W-:Y:S05]  /*c1e0*/  WARPSYNC.COLLECTIVE R15, `(.L_x_10863) ;  /* 0x000000000f087348 */ /* 0x000fea0003c00000 */
[----:B------:R0:W1:Y:S02]  /*c1f0*/  SHFL.IDX P6, R14, R13, R12, R11 ;  /* 0x0000000c0d0e7389 */ /* 0x00006400000c000b */
[----:B01----:R-:W-:Y:S01]  /*c200*/  ENDCOLLECTIVE ;  /* 0x000000000000791b */ /* 0x003fe20003800000 */
.L_x_10863:
[----:B------:R-:W-:Y:S02]  /*c210*/  IMAD.MOV.U32 R13, RZ, RZ, R8 ;  /* 0x000000ffff0d7224 */ /* 0x000fe400078e0008 */
[----:B------:R-:W-:Y:S02]  /*c220*/  IMAD.MOV.U32 R12, RZ, RZ, 0x1 ;  /* 0x00000001ff0c7424 */ /* 0x000fe400078e00ff */
[----:B------:R-:W-:-:S07]  /*c230*/  IMAD.MOV.U32 R10, RZ, RZ, R14 ;  /* 0x000000ffff0a7224 */ /* 0x000fce00078e000e */
[----:B------:R-:W-:Y:S05]  /*c240*/  WARPSYNC.COLLECTIVE R15, `(.L_x_10864) ;  /* 0x000000000f087348 */ /* 0x000fea0003c00000 */
[----:B------:R0:W1:Y:S02]  /*c250*/  SHFL.IDX P6, R14, R13, R12, R11 ;  /* 0x0000000c0d0e7389 */ /* 0x00006400000c000b */
[----:B01----:R-:W-:Y:S01]  /*c260*/  ENDCOLLECTIVE ;  /* 0x000000000000791b */ /* 0x003fe20003800000 */
.L_x_10864:
[----:B------:R-:W-:-:S05]  /*c270*/  @!P2 IADD3 R2, P1, R20, R10, RZ ;  /* 0x0000000a1402a210 */ /* 0x000fca0007f3e0ff */
[----:B------:R-:W-:-:S05]  /*c280*/  @!P2 IMAD.X R3, RZ, RZ, R9, P1 ;  /* 0x000000ffff03a224 */ /* 0x000fca00008e0609 */
[----:B------:R-:W-:Y:S01]  /*c290*/  @!PT LDS RZ, [RZ] ;  /* 0x00000000fffff984 */ /* 0x000fe20000000800 */
[----:B------:R-:W-:Y:S01]  /*c2a0*/  @!PT LDS RZ, [RZ] ;  /* 0x00000000fffff984 */ /* 0x000fe20000000800 */
[----:B------:R-:W-:Y:S01]  /*c2b0*/  @!PT LDS RZ, [RZ] ;  /* 0x00000000fffff984 */ /* 0x000fe20000000800 */
[----:B------:R0:W-:Y:S01]  /*c2c0*/  @!P2 LDGSTS.E.BYPASS.LTC128B.128 [R27+0xd000], desc[UR50][R2.64], !P0 ;  /* 0x0d000000021bafae */ /* 0x0001e2000c101d72 */
[----:B------:R-:W-:Y:S01]  /*c2d0*/  IMAD.MOV.U32 R13, RZ, RZ, R4 ;  /* 0x000000ffff0d7224 */ /* 0x000fe200078e0004 */
[----:B------:R-:W-:-:S07]  /*c2e0*/  MOV R8, R14 ;  /* 0x0000000e00087202 */ /* 0x000fce0000000f00 */
[----:B0-----:R-:W-:Y:S05]  /*c2f0*/  WARPSYNC.COLLECTIVE R15, `(.L_x_10865) ;  /* 0x000000000f087348 */ /* 0x001fea0003c00000 */
[----:B------:R1:W2:Y:S02]  /*c300*/  SHFL.IDX P6, R14, R13, R12, R11 ;  /* 0x0000000c0d0e7389 */ /* 0x0002a400000c000b */
[----:B012---:R-:W-:Y:S01]  /*c310*/  ENDCOLLECTIVE ;  /* 0x000000000000791b */ /* 0x007fe20003800000 */
.L_x_10865:
[----:B------:R-:W-:Y:S05]  /*c320*/  BRA `(.L_x_10866) ;  /* 0xffffffe0004c7947 */ /* 0x000fea000383ffff */
.L_x_10804:
[----:B0-----:R-:W-:-:S04]  /*c330*/  IMAD.U32 R3, RZ, RZ, UR41 ;  /* 0x00000029ff037e24 */ /* 0x001fc8000f8e00ff */
[----:B------:R0:W1:Y:S03]  /*c340*/  SYNCS.PHASECHK.TRANS64.TRYWAIT P0, [R3+URZ+0x13220], R0 ;  /* 0x01322000030075a7 */ /* 0x000066000800017f */
[----:B-1----:R-:W-:Y:S05]  /*c350*/  @!P0 NANOSLEEP.SYNCS 0x989680 ;  /* 0x009896800000895d */ /* 0x002fea0003900000 */
[----:B------:R-:W1:Y:S02]  /*c360*/  @!P0 SYNCS.PHASECHK.TRANS64 P0, [R3+URZ+0x13220], R0 ;  /* 0x01322000030085a7 */ /* 0x000e64000800007f */
[----:B-1----:R-:W-:Y:S05]  /*c370*/  @!P0 BRA `(.L_x_10804) ;  /* 0xfffffffc00ec8947 */ /* 0x002fea000383ffff */
[----:B------:R-:W-:Y:S05]  /*c380*/  BRA `(.L_x_10867) ;  /* 0xffffffe0007c7947 */ /* 0x000fea000383ffff */
.L_x_10810:
[----:B-1----:R1:W2:Y:S02]  /*c390*/  SYNCS.PHASECHK.TRANS64.TRYWAIT P0, [R6+URZ+0x13280], R7 ;  /* 0x01328007060075a7 */ /* 0x0022a4000800017f */
[----:B--2---:R-:W-:Y:S05]  /*c3a0*/  @!P0 NANOSLEEP.SYNCS 0x989680 ;  /* 0x009896800000895d */ /* 0x004fea0003900000 */
[----:B------:R-:W2:Y:S02]  /*c3b0*/  @!P0 SYNCS.PHASECHK.TRANS64 P0, [R6+URZ+0x13280], R7 ;  /* 0x01328007060085a7 */ /* 0x000ea4000800007f */
[----:B--2---:R-:W-:Y:S05]  /*c3c0*/  @!P0 BRA `(.L_x_10810) ;  /* 0xfffffffc00f08947 */ /* 0x004fea000383ffff */
[----:B------:R-:W-:Y:S05]  /*c3d0*/  BRA `(.L_x_10868) ;  /* 0xffffffe400147947 */ /* 0x000fea000383ffff */
.L_x_10815:
[----:B--2---:R2:W3:Y:S02]  /*c3e0*/  SYNCS.PHASECHK.TRANS64.TRYWAIT P0, [R6+URZ+0x13240], R7 ;  /* 0x01324007060075a7 */ /* 0x0044e4000800017f */
[----:B---3--:R-:W-:Y:S05]  /*c3f0*/  @!P0 NANOSLEEP.SYNCS 0x989680 ;  /* 0x009896800000895d */ /* 0x008fea0003900000 */
[----:B------:R-:W3:Y:S02]  /*c400*/  @!P0 SYNCS.PHASECHK.TRANS64 P0, [R6+URZ+0x13240], R7 ;  /* 0x01324007060085a7 */ /* 0x000ee4000800007f */
[----:B---3--:R-:W-:Y:S05]  /*c410*/  @!P0 BRA `(.L_x_10815) ;  /* 0xfffffffc00f08947 */ /* 0x008fea000383ffff */
[----:B------:R-:W-:Y:S05]  /*c420*/  BRA `(.L_x_10869) ;  /* 0xffffffe400887947 */ /* 0x000fea000383ffff */
.L_x_10821:
[----:B-1----:R1:W2:Y:S02]  /*c430*/  SYNCS.PHASECHK.TRANS64.TRYWAIT P0, [R3+URZ+0x13270], R2 ;  /* 0x01327002030075a7 */ /* 0x0022a4000800017f */
[----:B--2---:R-:W-:Y:S05]  /*c440*/  @!P0 NANOSLEEP.SYNCS 0x989680 ;  /* 0x009896800000895d */ /* 0x004fea0003900000 */
[----:B------:R-:W2:Y:S02]  /*c450*/  @!P0 SYNCS.PHASECHK.TRANS64 P0, [R3+URZ+0x13270], R2 ;  /* 0x01327002030085a7 */ /* 0x000ea4000800007f */
[----:B--2---:R-:W-:Y:S05]  /*c460*/  @!P0 BRA `(.L_x_10821) ;  /* 0xfffffffc00f08947 */ /* 0x004fea000383ffff */
[----:B------:R-:W-:Y:S05]  /*c470*/  BRA `(.L_x_10870) ;  /* 0xffffffe8001c7947 */ /* 0x000fea000383ffff */
.L_x_10823:
[----:B-1----:R1:W2:Y:S02]  /*c480*/  SYNCS.PHASECHK.TRANS64.TRYWAIT P0, [R3+URZ+0x13260], R2 ;  /* 0x01326002030075a7 */ /* 0x0022a4000800017f */
[----:B--2---:R-:W-:Y:S05]  /*c490*/  @!P0 NANOSLEEP.SYNCS 0x989680 ;  /* 0x009896800000895d */ /* 0x004fea0003900000 */
[----:B------:R-:W2:Y:S02]  /*c4a0*/  @!P0 SYNCS.PHASECHK.TRANS64 P0, [R3+URZ+0x13260], R2 ;  /* 0x01326002030085a7 */ /* 0x000ea4000800007f */
[----:B--2---:R-:W-:Y:S05]  /*c4b0*/  @!P0 BRA `(.L_x_10823) ;  /* 0xfffffffc00f08947 */ /* 0x004fea000383ffff */
[----:B------:R-:W-:Y:S05]  /*c4c0*/  BRA `(.L_x_10871) ;  /* 0xffffffe800247947 */ /* 0x000fea000383ffff */
.L_x_10828:
[----:B0-----:R0:W2:Y:S02]  /*c4d0*/  SYNCS.PHASECHK.TRANS64.TRYWAIT P0, [R2+URZ+0x13270], R3 ;  /* 0x01327003020075a7 */ /* 0x0010a4000800017f */
[----:B--2---:R-:W-:Y:S05]  /*c4e0*/  @!P0 NANOSLEEP.SYNCS 0x989680 ;  /* 0x009896800000895d */ /* 0x004fea0003900000 */
[----:B------:R-:W2:Y:S02]  /*c4f0*/  @!P0 SYNCS.PHASECHK.TRANS64 P0, [R2+URZ+0x13270], R3 ;  /* 0x01327003020085a7 */ /* 0x000ea4000800007f */
[----:B--2---:R-:W-:Y:S05]  /*c500*/  @!P0 BRA `(.L_x_10828) ;  /* 0xfffffffc00f08947 */ /* 0x004fea000383ffff */
[----:B------:R-:W-:Y:S05]  /*c510*/  BRA `(.L_x_10872) ;  /* 0xffffffec00147947 */ /* 0x000fea000383ffff */
.L_x_10830:
[----:B0-----:R0:W2:Y:S02]  /*c520*/  SYNCS.PHASECHK.TRANS64.TRYWAIT P0, [R2+URZ+0x13260], R5 ;  /* 0x01326005020075a7 */ /* 0x0010a4000800017f */
[----:B--2---:R-:W-:Y:S05]  /*c530*/  @!P0 NANOSLEEP.SYNCS 0x989680 ;  /* 0x009896800000895d */ /* 0x004fea0003900000 */
[----:B------:R-:W2:Y:S02]  /*c540*/  @!P0 SYNCS.PHASECHK.TRANS64 P0, [R2+URZ+0x13260], R5 ;  /* 0x01326005020085a7 */ /* 0x000ea4000800007f */
[----:B--2---:R-:W-:Y:S05]  /*c550*/  @!P0 BRA `(.L_x_10830) ;  /* 0xfffffffc00f08947 */ /* 0x004fea000383ffff */
[----:B------:R-:W-:Y:S05]  /*c560*/  BRA `(.L_x_10873) ;  /* 0xffffffec00207947 */ /* 0x000fea000383ffff */
.L_x_10833:
[----:B0-----:R0:W1:Y:S02]  /*c570*/  SYNCS.PHASECHK.TRANS64.TRYWAIT P0, [R7+URZ+0x13220], R0 ;  /* 0x01322000070075a7 */ /* 0x001064000800017f */
[----:B-1----:R-:W-:Y:S05]  /*c580*/  @!P0 NANOSLEEP.SYNCS 0x989680 ;  /* 0x009896800000895d */ /* 0x002fea0003900000 */
[----:B------:R-:W1:Y:S02]  /*c590*/  @!P0 SYNCS.PHASECHK.TRANS64 P0, [R7+URZ+0x13220], R0 ;  /* 0x01322000070085a7 */ /* 0x000e64000800007f */
[----:B-1----:R-:W-:Y:S05]  /*c5a0*/  @!P0 BRA `(.L_x_10833) ;  /* 0xfffffffc00f08947 */ /* 0x002fea000383ffff */
[----:B------:R-:W-:Y:S05]  /*c5b0*/  BRA `(.L_x_10874) ;  /* 0xfffffff000107947 */ /* 0x000fea000383ffff */
.L_x_10837:
[----:B0-----:R0:W1:Y:S02]  /*c5c0*/  SYNCS.PHASECHK.TRANS64.TRYWAIT P1, [R5+URZ], R4 ;  /* 0x00000004050075a7 */ /* 0x001064000802017f */
[----:B-1----:R-:W-:Y:S05]  /*c5d0*/  @!P1 NANOSLEEP.SYNCS 0x989680 ;  /* 0x009896800000995d */ /* 0x002fea0003900000 */
[----:B------:R-:W1:Y:S02]  /*c5e0*/  @!P1 SYNCS.PHASECHK.TRANS64 P1, [R5+URZ], R4 ;  /* 0x00000004050095a7 */ /* 0x000e64000802007f */
[----:B-1----:R-:W-:Y:S05]  /*c5f0*/  @!P1 BRA `(.L_x_10837) ;  /* 0xfffffffc00f09947 */ /* 0x002fea000383ffff */
[----:B------:R-:W-:Y:S05]  /*c600*/  BRA `(.L_x_10875) ;  /* 0xfffffff000647947 */ /* 0x000fea000383ffff */
.L_x_10838:
[----:B-1----:R1:W2:Y:S02]  /*c610*/  SYNCS.PHASECHK.TRANS64.TRYWAIT P1, [R3+URZ], R0 ;  /* 0x00000000030075a7 */ /* 0x0022a4000802017f */
[----:B--2---:R-:W-:Y:S05]  /*c620*/  @!P1 NANOSLEEP.SYNCS 0x989680 ;  /* 0x009896800000995d */ /* 0x004fea0003900000 */
[----:B------:R-:W2:Y:S02]  /*c630*/  @!P1 SYNCS.PHASECHK.TRANS64 P1, [R3+URZ], R0 ;  /* 0x00000000030095a7 */ /* 0x000ea4000802007f */
[----:B--2---:R-:W-:Y:S05]  /*c640*/  @!P1 BRA `(.L_x_10838) ;  /* 0xfffffffc00f09947 */ /* 0x004fea000383ffff */
[----:B------:R-:W-:Y:S05]  /*c650*/  BRA `(.L_x_10876) ;  /* 0xfffffff000587947 */ /* 0x000fea000383ffff */
.L_x_10840:
[----:B-1----:R1:W2:Y:S02]  /*c660*/  SYNCS.PHASECHK.TRANS64.TRYWAIT P1, [R3+URZ+0x13260], R4 ;  /* 0x01326004030075a7 */ /* 0x0022a4000802017f */
[----:B--2---:R-:W-:Y:S05]  /*c670*/  @!P1 NANOSLEEP.SYNCS 0x989680 ;  /* 0x009896800000995d */ /* 0x004fea0003900000 */
[----:B------:R-:W2:Y:S02]  /*c680*/  @!P1 SYNCS.PHASECHK.TRANS64 P1, [R3+URZ+0x13260], R4 ;  /* 0x01326004030095a7 */ /* 0x000ea4000802007f */
[----:B--2---:R-:W-:Y:S05]  /*c690*/  @!P1 BRA `(.L_x_10840) ;  /* 0xfffffffc00f09947 */ /* 0x004fea000383ffff */
[----:B------:R-:W-:Y:S05]  /*c6a0*/  BRA `(.L_x_10877) ;  /* 0xfffffff000587947 */ /* 0x000fea000383ffff */
.L_x_10842:
[----:B0-----:R0:W2:Y:S02]  /*c6b0*/  SYNCS.PHASECHK.TRANS64.TRYWAIT P1, [R5+URZ+0x13260], R0 ;  /* 0x01326000050075a7 */ /* 0x0010a4000802017f */
[----:B--2---:R-:W-:Y:S05]  /*c6c0*/  @!P1 NANOSLEEP.SYNCS 0x989680 ;  /* 0x009896800000995d */ /* 0x004fea0003900000 */
[----:B------:R-:W2:Y:S02]  /*c6d0*/  @!P1 SYNCS.PHASECHK.TRANS64 P1, [R5+URZ+0x13260], R0 ;  /* 0x01326000050095a7 */ /* 0x000ea4000802007f */
[----:B--2---:R-:W-:Y:S05]  /*c6e0*/  @!P1 BRA `(.L_x_10842) ;  /* 0xfffffffc00f09947 */ /* 0x004fea000383ffff */
[----:B------:R-:W-:Y:S05]  /*c6f0*/  BRA `(.L_x_10878) ;  /* 0xfffffff000587947 */ /* 0x000fea000383ffff */
.L_x_10844:
[----:B--2---:R2:W3:Y:S02]  /*c700*/  SYNCS.PHASECHK.TRANS64.TRYWAIT P0, [R3+URZ+0x13280], R4 ;  /* 0x01328004030075a7 */ /* 0x0044e4000800017f */
[----:B---3--:R-:W-:Y:S05]  /*c710*/  @!P0 NANOSLEEP.SYNCS 0x989680 ;  /* 0x009896800000895d */ /* 0x008fea0003900000 */
[----:B------:R-:W3:Y:S02]  /*c720*/  @!P0 SYNCS.PHASECHK.TRANS64 P0, [R3+URZ+0x13280], R4 ;  /* 0x01328004030085a7 */ /* 0x000ee4000800007f */
[----:B---3--:R-:W-:Y:S05]  /*c730*/  @!P0 BRA `(.L_x_10844) ;  /* 0xfffffffc00f08947 */ /* 0x008fea000383ffff */
[----:B------:R-:W-:Y:S05]  /*c740*/  BRA `(.L_x_10845) ;  /* 0xfffffff000547947 */ /* 0x000fea000383ffff */
.L_x_10879:
        /* <DEDUP_REMOVED lines=11> */
.L_x_12990:


//--------------------- .text._ZN7cutlass13device_kernelIN5flash11enable_sm90INS1_16FlashAttnFwdSm90INS1_25CollectiveMainloopFwdSm90ILi2EN4cute5tupleIJNS5_1CILi1EEES8_S8_EEENS6_IJNS7_ILi192EEENS7_ILi160EEENS7_ILi64EEEEEELi64ENS_12float_e4m3_tEfNS_4arch4Sm90ELb0ELb0ELb1ELb1ELb0ELb0ELb0ELb1ELb1ELb1ELb0ELb0EEENS1_21CollectiveEpilogueFwdINS6_IJSA_SC_SB_EEES9_NS_10bfloat16_tESG_Li384ELb1ELb1ELb0ELb1EEENS1_36VarlenDynamicPersistentTileSchedulerILi192ELi160ELi384ELi128ELb0ELb1ELb1ELb0ELb1ELb1EEEEEEEEEvNT_6ParamsE --------------------------
	.section	.text._ZN7cutlass13device_kernelIN5flash11enable_sm90INS1_16FlashAttnFwdSm90INS1_25CollectiveMainloopFwdSm90ILi2EN4cute5tupleIJNS5_1CILi1EEES8_S8_EEENS6_IJNS7_ILi192EEENS7_ILi160EEENS7_ILi64EEEEEELi64ENS_12float_e4m3_tEfNS_4arch4Sm90ELb0ELb0ELb1ELb1ELb0ELb0ELb0ELb1ELb1ELb1ELb0ELb0EEENS1_21CollectiveEpilogueFwdINS6_IJSA_SC_SB_EEES9_NS_10bfloat16_tESG_Li384ELb1ELb1ELb0ELb1EEENS1_36VarlenDynamicPersistentTileSchedulerILi192ELi160ELi384ELi128ELb0ELb1ELb1ELb0ELb1ELb1EEEEEEEEEvNT_6ParamsE,"ax",@progbits
	.align	128
.text._ZN7cutlass13device_kernelIN5flash11enable_sm90INS1_16FlashAttnFwdSm90INS1_25CollectiveMainloopFwdSm90ILi2EN4cute5tupleIJNS5_1CILi1EEES8_S8_EEENS6_IJNS7_ILi192EEENS7_ILi160EEENS7_ILi64EEEEEELi64ENS_12float_e4m3_tEfNS_4arch4Sm90ELb0ELb0ELb1ELb1ELb0ELb0ELb0ELb1ELb1ELb1ELb0ELb0EEENS1_21CollectiveEpilogueFwdINS6_IJSA_SC_SB_EEES9_NS_10bfloat16_tESG_Li384ELb1ELb1ELb0ELb1EEENS1_36VarlenDynamicPersistentTileSchedulerILi192ELi160ELi384ELi128ELb0ELb1ELb1ELb0ELb1ELb1EEEEEEEEEvNT_6ParamsE:
        .type           _ZN7cutlass13device_kernelIN5flash11enable_sm90INS1_16FlashAttnFwdSm90INS1_25CollectiveMainloopFwdSm90ILi2EN4cute5tupleIJNS5_1CILi1EEES8_S8_EEENS6_IJNS7_ILi192EEENS7_ILi160EEENS7_ILi64EEEEEELi64ENS_12float_e4m3_tEfNS_4arch4Sm90ELb0ELb0ELb1ELb1ELb0ELb0ELb0ELb1ELb1ELb1ELb0ELb0EEENS1_21CollectiveEpilogueFwdINS6_IJSA_SC_SB_EEES9_NS_10bfloat16_tESG_Li384ELb1ELb1ELb0ELb1EEENS1_36VarlenDynamicPersistentTileSchedulerILi192ELi160ELi384ELi128ELb0ELb1ELb1ELb0ELb1ELb1EEEEEEEEEvNT_6ParamsE,@function
        .size           _ZN7cutlass13device_kernelIN5flash11enable_sm90INS1_16FlashAttnFwdSm90INS1_25CollectiveMainloopFwdSm90ILi2EN4cute5tupleIJNS5_1CILi1EEES8_S8_EEENS6_IJNS7_ILi192EEENS7_ILi160EEENS7_ILi64EEEEEELi64ENS_12float_e4m3_tEfNS_4arch4Sm90ELb0ELb0ELb1ELb1ELb0ELb0ELb0ELb1ELb1ELb1ELb0ELb0EEENS1_21CollectiveEpilogueFwdINS6_IJSA_SC_SB_EEES9_NS_10bfloat16_tESG_Li384ELb1ELb1ELb0ELb1EEENS1_36VarlenDynamicPersistentTileSchedulerILi192ELi160ELi384ELi128ELb0ELb1ELb1ELb0ELb1ELb1EEEEEEEEEvNT_6ParamsE,(.L_x_12991 - _ZN7cutlass13device_kernelIN5flash11enable_sm90INS1_16FlashAttnFwdSm90INS1_25CollectiveMainloopFwdSm90ILi2EN4cute5tupleIJNS5_1CILi1EEES8_S8_EEENS6_IJNS7_ILi192EEENS7_ILi160EEENS7_ILi64EEEEEELi64ENS_12float_e4m3_tEfNS_4arch4Sm90ELb0ELb0ELb1ELb1ELb0ELb0ELb0ELb1ELb1ELb1ELb0ELb0EEENS1_21CollectiveEpilogueFwdINS6_IJSA_SC_SB_EEES9_NS_10bfloat16_tESG_Li384ELb1ELb1ELb0ELb1EEENS1_36VarlenDynamicPersistentTileSchedulerILi192ELi160ELi384ELi128ELb0ELb1ELb1ELb0ELb1ELb1EEEEEEEEEvNT_6ParamsE)
        .other          _ZN7cutlass13device_kernelIN5flash11enable_sm90INS1_16FlashAttnFwdSm90INS1_25CollectiveMainloopFwdSm90ILi2EN4cute5tupleIJNS5_1CILi1EEES8_S8_EEENS6_IJNS7_ILi192EEENS7_ILi160EEENS7_ILi64EEEEEELi64ENS_12float_e4m3_tEfNS_4arch4Sm90ELb0ELb0ELb1ELb1ELb0ELb0ELb0ELb1ELb1ELb1ELb0ELb0EEENS1_21CollectiveEpilogueFwdINS6_IJSA_SC_SB_EEES9_NS_10bfloat16_tESG_Li384ELb1ELb1ELb0ELb1EEENS1_36VarlenDynamicPersistentTileSchedulerILi192ELi160ELi384ELi128ELb0ELb1ELb1ELb0ELb1ELb1EEEEEEEEEvNT_6ParamsE,@"STO_CUDA_ENTRY STV_DEFAULT"
_ZN7cutlass13device_kernelIN5flash11enable_sm90INS1_16FlashAttnFwdSm90INS1_25CollectiveMainloopFwdSm90ILi2EN4cute5tupleIJNS5_1CILi1EEES8_S8_EEENS6_IJNS7_ILi192EEENS7_ILi160EEENS7_ILi64EEEEEELi64ENS_12float_e4m3_tEfNS_4arch4Sm90ELb0ELb0ELb1ELb1ELb0ELb0ELb0ELb1ELb1ELb1ELb0ELb0EEENS1_21CollectiveEpilogueFwdINS6_IJSA_SC_SB_EEES9_NS_10bfloat16_tESG_Li384ELb1ELb1ELb0ELb1EEENS1_36VarlenDynamicPersistentTileSchedulerILi192ELi160ELi384ELi128ELb0ELb1ELb1ELb0ELb1ELb1EEEEEEEEEvNT_6ParamsE:
        /* <DEDUP_REMOVED lines=18> */
.L_x_10881:
[----:B------:R-:W-:Y:S05]  /*0120*/  BSYNC B0 ;  /* 0x0000000000007941 */ /* 0x000fea0003800000 */
.L_x_10880:
        /* <DEDUP_REMOVED lines=41> */
.L_x_10882:
        /* <DEDUP_REMOVED lines=22> */
.L_x_10883:
        /* <DEDUP_REMOVED lines=18> */
.L_x_10884:
        /* <DEDUP_REMOVED lines=22> */
.L_x_10885:
        /* <DEDUP_REMOVED lines=22> */
.L_x_10886:
[----:B------:R-:W-:Y:S01]  /*0900*/  PLOP3.LUT P0, PT, PT, PT, UP0, 0x80, 0x0 ;  /* 0x000000000000781c */ /* 0x000fe20003f0f008 */
[----:B------:R-:W-:Y:S01]  /*0910*/  UMOV UR40, 0x1 ;  /* 0x0000000100287882 */ /* 0x000fe20000000000 */
[----:B------:R-:W-:Y:S01]  /*0920*/  NOP ;  /* 0x0000000000007918 */ /* 0x000fe20000000000 */
[----:B------:R-:W-:Y:S01]  /*0930*/  USEL UR40, UR40, 0x2, !UP0 ;  /* 0x0000000228287887 */ /* 0x000fe2000c000000 */
[----:B------:R-:W-:Y:S01]  /*0940*/  ULDC.64 UR50, c[0x0][0x208] ;  /* 0x0000820000327ab9 */ /* 0x000fe20000000a00 */
[----:B012-4-:R-:W-:Y:S08]  /*0950*/  BAR.SYNC.DEFER_BLOCKING 0x0 ;  /* 0x0000000000007b1d */ /* 0x017ff00000010000 */
[----:B------:R-:W-:Y:S05]  /*0960*/  @!P0 BRA `(.L_x_10887) ;  /* 0x00000094000c8947 */ /* 0x000fea0003800000 */
.L_x_10888:
        /* <DEDUP_REMOVED lines=16> */
[----:B------:R-:W-:Y:S01]  /*0a70*/  IMAD.MOV.U32 R11, RZ, RZ, -0x2 ;  /* 0xfffffffeff0b7424 */ /* 0x000fe200078e00ff */
[----:B------:R-:W-:Y:S01]  /*0a80*/  R2UR UR44, R30 ;  /* 0x000000001e2c72ca */ /* 0x000fe200000e0000 */
        /* <DEDUP_REMOVED lines=9> */
[----:B------:R-:W-:Y:S01]  /*0b20*/  LEA.HI R2, R0, R10, RZ, 0x4 ;  /* 0x0000000a00027211 */ /* 0x000fe200078f20ff */
[----:B------:R-:W-:Y:S01]  /*0b30*/  IMAD.SHL.U32 R4, R3, 0x20, RZ ;  /* 0x0000002003047824 */ /* 0x000fe200078e00ff */
[----:B------:R-:W-:Y:S01]  /*0b40*/  SHF.R.S32.HI R22, RZ, 0x7, R22 ;  /* 0x00000007ff167819 */ /* 0x000fe20000011416 */
[----:B------:R-:W-:Y:S01]  /*0b50*/  IMAD.IADD R19, R10, 0x1, -R19 ;  /* 0x000000010a137824 */ /* 0x000fe200078e0a13 */
[----:B------:R-:W-:-:S02]  /*0b60*/  SHF.R.S32.HI R5, RZ, 0x4, R2 ;  /* 0x00000004ff057819 */ /* 0x000fc40000011402 */
[C---:B------:R-:W-:Y:S02]  /*0b70*/  LOP3.LUT R3, R2.reuse, 0x3fffff0, RZ, 0xc0, !PT ;  /* 0x03fffff002037812 */ /* 0x040fe400078ec0ff */
[----:B------:R-:W-:Y:S02]  /*0b80*/  SHF.R.S32.HI R6, RZ, 0x1f, R19 ;  /* 0x0000001fff067819 */ /* 0x000fe40000011413 */
[----:B------:R-:W-:Y:S01]  /*0b90*/  LEA.HI R2, R2, R5, RZ, 0x1 ;  /* 0x0000000502027211 */ /* 0x000fe200078f08ff */
[----:B------:R-:W-:Y:S01]  /*0ba0*/  IMAD.IADD R3, R10, 0x1, -R3 ;  /* 0x000000010a037824 */ /* 0x000fe200078e0a03 */
[----:B------:R-:W-:Y:S02]  /*0bb0*/  LOP3.LUT R4, R4, 0xfffffc00, RZ, 0xc0, !PT ;  /* 0xfffffc0004047812 */ /* 0x000fe400078ec0ff */
[----:B------:R-:W-:Y:S02]  /*0bc0*/  LEA.HI R7, R6, R19, RZ, 0x2 ;  /* 0x0000001306077211 */ /* 0x000fe400078f10ff */
[----:B------:R-:W-:Y:S01]  /*0bd0*/  LOP3.LUT R2, R2, 0x1ffffffe, RZ, 0xc0, !PT ;  /* 0x1ffffffe02027812 */ /* 0x000fe200078ec0ff */
[----:B------:R-:W-:Y:S01]  /*0be0*/  IMAD R3, R3, 0x40, R4 ;  /* 0x0000004003037824 */ /* 0x000fe200078e0204 */
[----:B------:R-:W-:-:S02]  /*0bf0*/  LEA.HI R4, R0, R10, RZ, 0x2 ;  /* 0x0000000a00047211 */ /* 0x000fc400078f10ff */
[--C-:B------:R-:W-:Y:S01]  /*0c00*/  SHF.R.S32.HI R8, RZ, 0x2, R7.reuse ;  /* 0x00000002ff087819 */ /* 0x100fe20000011407 */
[----:B------:R-:W-:Y:S01]  /*0c10*/  IMAD.IADD R2, R5, 0x1, -R2 ;  /* 0x0000000105027824 */ /* 0x000fe200078e0a02 */
[----:B------:R-:W-:Y:S02]  /*0c20*/  SHF.R.S32.HI R9, RZ, 0x1f, R7 ;  /* 0x0000001fff097819 */ /* 0x000fe40000011407 */
[----:B------:R-:W-:Y:S01]  /*0c30*/  LOP3.LUT R4, R4, 0xfffffffc, RZ, 0xc0, !PT ;  /* 0xfffffffc04047812 */ /* 0x000fe200078ec0ff */
[----:B------:R-:W-:Y:S01]  /*0c40*/  IMAD R3, R2, 0x8, R3 ;  /* 0x0000000802037824 */ /* 0x000fe200078e0203 */
[----:B------:R-:W-:Y:S01]  /*0c50*/  LEA.HI R9, R9, R8, RZ, 0x3 ;  /* 0x0000000809097211 */ /* 0x000fe200078f18ff */
[----:B------:R-:W-:Y:S01]  /*0c60*/  IMAD.HI R2, R22, 0x55555556, RZ ;  /* 0x5555555616027827 */ /* 0x000fe200078e02ff */
[----:B------:R-:W-:Y:S02]  /*0c70*/  LEA.HI R0, R0, R10, RZ, 0x3 ;  /* 0x0000000a00007211 */ /* 0x000fe400078f18ff */
[----:B------:R-:W-:Y:S01]  /*0c80*/  LOP3.LUT R9, R9, 0xfffffff8, RZ, 0xc0, !PT ;  /* 0xfffffff809097812 */ /* 0x000fe200078ec0ff */
[----:B------:R-:W-:Y:S01]  /*0c90*/  IMAD.IADD R4, R10, 0x1, -R4 ;  /* 0x000000010a047824 */ /* 0x000fe200078e0a04 */
[----:B------:R-:W-:Y:S01]  /*0ca0*/  LEA.HI R6, R6, R19, RZ, 0x5 ;  /* 0x0000001306067211 */ /* 0x000fe200078f28ff */
[----:B------:R0:W-:Y:S01]  /*0cb0*/  STL [R1], R3 ;  /* 0x0000000301007387 */ /* 0x0001e20000100800 */
[----:B------:R-:W-:-:S02]  /*0cc0*/  IADD3 R9, R8, -R9, RZ ;  /* 0x8000000908097210 */ /* 0x000fc40007ffe0ff */
[----:B------:R-:W-:Y:S02]  /*0cd0*/  LOP3.LUT R16, R0, 0xfffffff8, RZ, 0xc0, !PT ;  /* 0xfffffff800107812 */ /* 0x000fe400078ec0ff */
[----:B------:R-:W-:Y:S02]  /*0ce0*/  SHF.R.S32.HI R6, RZ, 0x5, R6 ;  /* 0x00000005ff067819 */ /* 0x000fe40000011406 */
[----:B------:R-:W-:Y:S01]  /*0cf0*/  LOP3.LUT R8, R7, 0x7ffffffc, RZ, 0xc0, !PT ;  /* 0x7ffffffc07087812 */ /* 0x000fe200078ec0ff */
[----:B------:R-:W-:Y:S01]  /*0d00*/  IMAD.IADD R16, R10, 0x1, -R16 ;  /* 0x000000010a107824 */ /* 0x000fe200078e0a10 */
[----:B------:R-:W-:Y:S01]  /*0d10*/  SHF.R.S32.HI R18, RZ, 0x3, R0 ;  /* 0x00000003ff127819 */ /* 0x000fe20000011400 */
[----:B------:R-:W-:Y:S01]  /*0d20*/  IMAD R6, R6, 0x10, R9 ;  /* 0x0000001006067824 */ /* 0x000fe200078e0209 */
[----:B0-----:R-:W-:Y:S01]  /*0d30*/  LEA.HI R3, R2, R2, RZ, 0x1 ;  /* 0x0000000202037211 */ /* 0x001fe200078f08ff */
[----:B------:R-:W-:Y:S01]  /*0d40*/  IMAD.SHL.U32 R17, R16, 0x8, RZ ;  /* 0x0000000810117824 */ /* 0x000fe200078e00ff */
[----:B------:R-:W-:Y:S01]  /*0d50*/  LEA.HI R2, R4, R4, RZ, 0x1 ;  /* 0x0000000404027211 */ /* 0x000fe200078f08ff */
[----:B------:R-:W-:-:S02]  /*0d60*/  IMAD.IADD R8, R19, 0x1, -R8 ;  /* 0x0000000113087824 */ /* 0x000fc400078e0a08 */
[----:B------:R-:W-:Y:S01]  /*0d70*/  IMAD R3, R3, -0x3, R22 ;  /* 0xfffffffd03037824 */ /* 0x000fe200078e0216 */
[----:B------:R-:W-:Y:S01]  /*0d80*/  LOP3.LUT R5, R2, 0x1ffffffe, RZ, 0xc0, !PT ;  /* 0x1ffffffe02057812 */ /* 0x000fe200078ec0ff */
[----:B------:R-:W-:Y:S01]  /*0d90*/  IMAD R156, R8, R11, 0xa0 ;  /* 0x000000a0089c7424 */ /* 0x000fe200078e020b */
[----:B------:R-:W-:Y:S01]  /*0da0*/  SHF.R.S32.HI R0, RZ, 0x1f, R17 ;  /* 0x0000001fff007819 */ /* 0x000fe20000011411 */
[----:B------:R-:W-:Y:S02]  /*0db0*/  IMAD R23, R3, 0x40, R6 ;  /* 0x0000004003177824 */ /* 0x000fe400078e0206 */
[----:B------:R-:W-:-:S05]  /*0dc0*/  IMAD.IADD R4, R4, 0x1, -R5 ;  /* 0x0000000104047824 */ /* 0x000fca00078e0a05 */
[----:B------:R-:W-:-:S07]  /*0dd0*/  LEA R157, R4, R23, 0x3 ;  /* 0x00000017049d7211 */ /* 0x000fce00078e18ff */
.L_x_10920:
        /* <DEDUP_REMOVED lines=36> */
[----:B-----5:R-:W-:Y:S01]  /*1020*/  CS2R R12, SRZ ;  /* 0x00000000000c7805 */ /* 0x020fe2000001ff00 */
[----:B------:R-:W-:Y:S01]  /*1030*/  UIMAD UR4, UR4, UR6, URZ ;  /* 0x00000006040472a4 */ /* 0x000fe2000f8e023f */
[----:B------:R-:W-:Y:S02]  /*1040*/  CS2R R14, SRZ ;  /* 0x00000000000e7805 */ /* 0x000fe4000001ff00 */
[----:B------:R-:W-:Y:S02]  /*1050*/  CS2R R20, SRZ ;  /* 0x0000000000147805 */ /* 0x000fe4000001ff00 */
[----:B------:R-:W-:Y:S02]  /*1060*/  CS2R R24, SRZ ;  /* 0x0000000000187805 */ /* 0x000fe4000001ff00 */
        /* <DEDUP_REMOVED lines=11> */
[----:B------:R-:W-:Y:S01]  /*1120*/  IMAD.U32 R4, RZ, RZ, UR4 ;  /* 0x00000004ff047e24 */ /* 0x000fe2000f8e00ff */
[----:B------:R-:W-:-:S05]  /*1130*/  MOV R5, UR5 ;  /* 0x0000000500057c02 */ /* 0x000fca0008000f00 */
[----:B------:R-:W2:Y:S04]  /*1140*/  LDG.E R26, desc[UR50][R4.64] ;  /* 0x00000032041a7981 */ /* 0x000ea8000c1e1900 */
[----:B------:R-:W3:Y:S01]  /*1150*/  LDG.E R3, desc[UR50][R4.64+0x4] ;  /* 0x0000043204037981 */ /* 0x000ee2000c1e1900 */
[----:B--2---:R-:W-:Y:S02]  /*1160*/  R2UR UR4, R26 ;  /* 0x000000001a0472ca */ /* 0x004fe400000e0000 */
[----:B---3--:R-:W-:-:S13]  /*1170*/  R2UR UR5, R3 ;  /* 0x00000000030572ca */ /* 0x008fda00000e0000 */
[----:B------:R-:W-:-:S12]  /*1180*/  UIADD3 UR4, -UR4, UR5, URZ ;  /* 0x0000000504047290 */ /* 0x000fd8000fffe13f */
.L_x_10889:
[----:B------:R-:W-:Y:S01]  /*1190*/  UIADD3 UR53, -UR53, UR4, URZ ;  /* 0x0000000435357290 */ /* 0x000fe2000fffe13f */
[----:B------:R-:W-:Y:S01]  /*11a0*/  CS2R R32, SRZ ;  /* 0x0000000000207805 */ /* 0x000fe2000001ff00 */
[----:B------:R-:W-:Y:S01]  /*11b0*/  UMOV UR49, UR44 ;  /* 0x0000002c00317c82 */ /* 0x000fe20008000000 */
[----:B------:R-:W-:Y:S01]  /*11c0*/  CS2R R26, SRZ ;  /* 0x00000000001a7805 */ /* 0x000fe2000001ff00 */
[----:B------:R-:W-:Y:S01]  /*11d0*/  UISETP.GE.AND UP0, UPT, UR53, 0x1, UPT ;  /* 0x000000013500788c */ /* 0x000fe2000bf06270 */
[----:B------:R-:W-:Y:S01]  /*11e0*/  CS2R R56, SRZ ;  /* 0x0000000000387805 */ /* 0x000fe2000001ff00 */
[----:B------:R-:W-:Y:S01]  /*11f0*/  UIADD3 UR4, UR53, 0x9f, URZ ;  /* 0x0000009f35047890 */ /* 0x000fe2000fffe03f */
[----:B------:R-:W-:Y:S01]  /*1200*/  IMAD.MOV.U32 R34, RZ, RZ, RZ ;  /* 0x000000ffff227224 */ /* 0x000fe200078e00ff */
[----:B------:R-:W-:Y:S02]  /*1210*/  CS2R R36, SRZ ;  /* 0x0000000000247805 */ /* 0x000fe4000001ff00 */
[----:B------:R-:W-:-:S02]  /*1220*/  CS2R R40, SRZ ;  /* 0x0000000000287805 */ /* 0x000fc4000001ff00 */
[----:B------:R-:W-:Y:S01]  /*1230*/  PLOP3.LUT P1, PT, PT, PT, UP0, 0x80, 0x0 ;  /* 0x000000000000781c */ /* 0x000fe20003f2f008 */
[----:B------:R-:W-:Y:S01]  /*1240*/  UIMAD.WIDE UR4, UR4, 0x66666667, URZ ;  /* 0x66666667040478a5 */ /* 0x000fe2000f8e023f */
[----:B------:R-:W-:Y:S02]  /*1250*/  CS2R R58, SRZ ;  /* 0x00000000003a7805 */ /* 0x000fe4000001ff00 */
[----:B------:R-:W-:Y:S02]  /*1260*/  CS2R R44, SRZ ;  /* 0x00000000002c7805 */ /* 0x000fe4000001ff00 */
[----:B------:R-:W-:Y:S01]  /*1270*/  CS2R R60, SRZ ;  /* 0x00000000003c7805 */ /* 0x000fe2000001ff00 */
[----:B------:R-:W-:-:S04]  /*1280*/  USHF.R.U32.HI UR52, URZ, 0x1f, UR5 ;  /* 0x0000001f3f347899 */ /* 0x000fc80008011605 */
[----:B------:R-:W-:Y:S02]  /*1290*/  ULEA.HI.SX32 UR52, UR5, UR52, 0x1a ;  /* 0x0000003405347291 */ /* 0x000fe4000f8fd23f */
[----:B------:R-:W-:Y:S10]  /*12a0*/  @!P1 BRA `(.L_x_10890) ;  /* 0x0000006c006c9947 */ /* 0x000ff40003800000 */
[----:B------:R-:W0:Y:S01]  /*12b0*/  SHFL.IDX PT, R0, R22, RZ, 0x1f ;  /* 0x00001fff16007589 */ /* 0x000e2200000e0000 */
[----:B------:R-:W1:Y:S01]  /*12c0*/  S2UR UR8, SR_CgaCtaId ;  /* 0x00000000000879c3 */ /* 0x000e620000008800 */
[----:B------:R-:W-:Y:S01]  /*12d0*/  UMOV UR7, 0x400 ;  /* 0x0000040000077882 */ /* 0x000fe20000000000 */
        /* <DEDUP_REMOVED lines=8> */
[----:B------:R-:W-:Y:S01]  /*1360*/  ULEA UR5, UR5, UR4, 0xc ;  /* 0x0000000405057291 */ /* 0x000fe2000f8e603f */
[----:B------:R-:W-:-:S03]  /*1370*/  PLOP3.LUT P0, PT, PT, PT, UP0, 0x80, 0x0 ;  /* 0x000000000000781c */ /* 0x000fc60003f0f008 */
[----:B------:R-:W-:-:S04]  /*1380*/  USHF.R.U32.HI UR5, URZ, 0x4, UR5 ;  /* 0x000000043f057899 */ /* 0x000fc80008011605 */
[----:B------:R-:W-:-:S04]  /*1390*/  ULOP3.LUT UR5, UR5, 0x3fff, URZ, 0xc0, !UPT ;  /* 0x00003fff05057892 */ /* 0x000fc8000f8ec03f */
[----:B------:R-:W-:Y:S02]  /*13a0*/  ULOP3.LUT UR36, UR5, 0x10000, URZ, 0xfc, !UPT ;  /* 0x0001000005247892 */ /* 0x000fe4000f8efc3f */
[----:B------:R-:W-:Y:S10]  /*13b0*/  @!P0 BRA `(.L_x_10891) ;  /* 0x0000000000408947 */ /* 0x000ff40003800000 */
        /* <DEDUP_REMOVED lines=16> */
.L_x_10891:
        /* <DEDUP_REMOVED lines=49> */
[----:B------:R-:W-:Y:S01]  /*17d0*/  MOV R11, UR4 ;  /* 0x00000004000b7c02 */ /* 0x000fe20008000f00 */
[----:B------:R-:W-:-:S03]  /*17e0*/  ULDC UR4, c[0x0][0x9d8] ;  /* 0x0002760000047ab9 */ /* 0x000fc60000000800 */
[----:B------:R-:W-:Y:S01]  /*17f0*/  SHF.L.U32 R11, R11, 0x1f, RZ ;  /* 0x0000001f0b0b7819 */ /* 0x000fe200000006ff */
[----:B-1----:R-:W-:-:S05]  /*1800*/  IMAD.U32 R3, RZ, RZ, UR5 ;  /* 0x00000005ff037e24 */ /* 0x002fca000f8e00ff */
[----:B------:R-:W-:-:S04]  /*1810*/  LEA R2, R3, R2, 0x18 ;  /* 0x0000000203027211 */ /* 0x000fc800078ec0ff */
[----:B------:R-:W0:Y:S01]  /*1820*/  SYNCS.PHASECHK.TRANS64.TRYWAIT P1, [R2+URZ+0x13200], R11 ;  /* 0x0132000b020075a7 */ /* 0x000e22000802017f */
[----:B--2---:R-:W-:-:S04]  /*1830*/  FMUL.FTZ R0, R9, R0 ;  /* 0x0000000009007220 */ /* 0x004fc80000410000 */
[----:B------:R-:W-:Y:S01]  /*1840*/  FMUL.FTZ R0, R0, UR4 ;  /* 0x0000000400007c20 */ /* 0x000fe20008410000 */
[----:B0-----:R-:W-:Y:S06]  /*1850*/  @!P1 BRA `(.L_x_10892) ;  /* 0x000000cc00ac9947 */ /* 0x001fec0003800000 */
.L_x_11014:
[----:B------:R-:W-:Y:S05]  /*1860*/  @!P0 BRA `(.L_x_10893) ;  /* 0x0000000000048947 */ /* 0x000fea0003800000 */
[----:B------:R-:W-:Y:S01]  /*1870*/  BPT.TRAP 0x1 ;  /* 0x000000040000795c */ /* 0x000fe20000300000 */
.L_x_10893:
[----:B------:R-:W-:Y:S02]  /*1880*/  IMAD.U32 R6, RZ, RZ, UR42 ;  /* 0x0000002aff067e24 */ /* 0x000fe4000f8e00ff */
[----:B------:R-:W-:-:S03]  /*1890*/  IMAD.U32 R5, RZ, RZ, UR43 ;  /* 0x0000002bff057e24 */ /* 0x000fc6000f8e00ff */
[----:B------:R-:W-:Y:S01]  /*18a0*/  SHF.L.U32 R6, R6, 0x1f, RZ ;  /* 0x0000001f06067819 */ /* 0x000fe200000006ff */
[----:B------:R-:W-:-:S04]  /*18b0*/  IMAD R5, R5, 0x8, R2 ;  /* 0x0000000805057824 */ /* 0x000fc800078e0202 */
[----:B------:R1:W2:Y:S01]  /*18c0*/  SYNCS.PHASECHK.TRANS64.TRYWAIT P1, [R5+URZ+0x13230], R6 ;  /* 0x01323006050075a7 */ /* 0x0002a2000802017f */
[----:B------:R-:W-:Y:S05]  /*18d0*/  @!P0 BRA `(.L_x_10894) ;  /* 0x0000000000048947 */ /* 0x000fea0003800000 */
[----:B------:R-:W-:Y:S01]  /*18e0*/  BPT.TRAP 0x1 ;  /* 0x000000040000795c */ /* 0x000fe20000300000 */
.L_x_10894:
        /* <DEDUP_REMOVED lines=8> */
.L_x_10895:
[----:B------:R-:W-:Y:S05]  /*1970*/  WARPSYNC.ALL ;  /* 0x0000000000007948 */ /* 0x000fea0003800000 */
[----:B------:R-:W-:Y:S01]  /*1980*/  IMAD.MOV.U32 R55, RZ, RZ, RZ ;  /* 0x000000ffff377224 */ /* 0x000fe200078e00ff */
[----:B------:R-:W-:-:S04]  /*1990*/  LOP3.LUT R4, R4, 0x10000, RZ, 0xfc, !PT ;  /* 0x0001000004047812 */ /* 0x000fc800078efcff */
        /* <DEDUP_REMOVED lines=12> */
[----:B------:R-:W3:Y:S01]  /*1a60*/  S2R R120, SR_TID.X ;  /* 0x0000000000787919 */ /* 0x000ee20000002100 */
[----:B------:R-:W-:-:S02]  /*1a70*/  UIMAD UR12, UR43, 0x280, UR12 ;  /* 0x000002802b0c78a4 */ /* 0x000fc4000f8e020c */
[----:B------:R-:W-:Y:S02]  /*1a80*/  UISETP.GE.AND UP0, UPT, UR53, 0xa1, UPT ;  /* 0x000000a13500788c */ /* 0x000fe4000bf06270 */
[----:B------:R-:W-:Y:S02]  /*1a90*/  UIADD3 UR6, UR12, 0x100, URZ ;  /* 0x000001000c067890 */ /* 0x000fe4000fffe03f */
[----:B------:R-:W-:Y:S02]  /*1aa0*/  UIADD3 UR10, UR12, 0x180, URZ ;  /* 0x000001800c0a7890 */ /* 0x000fe4000fffe03f */
[----:B------:R-:W-:Y:S02]  /*1ab0*/  UMOV UR38, UR12 ;  /* 0x0000000c00267c82 */ /* 0x000fe40008000000 */
[----:B------:R-:W-:Y:S01]  /*1ac0*/  QGMMA.64x32x32.F32.E4M3.E4M3 R104, gdesc[UR36], RZ, !UPT, gsb0 ;  /* 0x00600000246879f3 */ /* 0x000fe2000c0008ff */
[----:B------:R-:W-:Y:S01]  /*1ad0*/  UIADD3 UR38, UR12, 0x80, URZ ;  /* 0x000000800c267890 */ /* 0x000fe2000fffe03f */
[----:B------:R-:W-:Y:S01]  /*1ae0*/  UMOV UR39, 0x80000020 ;  /* 0x8000002000277882 */ /* 0x000fe20000000000 */
[----:B------:R-:W-:-:S02]  /*1af0*/  WARPGROUP.DEPBAR.LE gsb0, 0x0 ;  /* 0x00008000000079c5 */ /* 0x000fc40000010000 */
        /* <DEDUP_REMOVED lines=27> */
[C---:B-12---:R-:W-:Y:S01]  /*1cb0*/  FMUL.FTZ R6, R0.reuse, R106 ;  /* 0x0000006a00067220 */ /* 0x046fe20000410000 */
[C---:B------:R-:W-:Y:S01]  /*1cc0*/  FMUL.FTZ R7, R0.reuse, R107 ;  /* 0x0000006b00077220 */ /* 0x040fe20000410000 */
[----:B------:R-:W-:Y:S01]  /*1cd0*/  QGMMA.64x32x32.F32.E4M3.E4M3 R88, gdesc[UR4], R88, gsb0 ;  /* 0x00600000045879f3 */ /* 0x000fe20008000858 */
[----:B------:R-:W-:Y:S01]  /*1ce0*/  UIADD3 UR6, UR12, 0x102, URZ ;  /* 0x000001020c067890 */ /* 0x000fe2000fffe03f */
[----:B------:R-:W1:Y:S01]  /*1cf0*/  MUFU.TANH R51, R51 ;  /* 0x0000003300337308 */ /* 0x000e620000002400 */
[----:B------:R-:W-:Y:S01]  /*1d00*/  UMOV UR7, 0x80000020 ;  /* 0x8000002000077882 */ /* 0x000fe20000000000 */
[C---:B------:R-:W-:Y:S01]  /*1d10*/  FMUL.FTZ R54, R0.reuse, R109 ;  /* 0x0000006d00367220 */ /* 0x040fe20000410000 */
        /* <DEDUP_REMOVED lines=12> */
[----:B------:R-:W4:Y:S08]  /*1de0*/  MUFU.TANH R6, R6 ;  /* 0x0000000600067308 */ /* 0x000f300000002400 */
[----:B------:R-:W5:Y:S08]  /*1df0*/  MUFU.TANH R7, R7 ;  /* 0x0000000700077308 */ /* 0x000f700000002400 */
[----:B------:R-:W3:Y:S08]  /*1e00*/  MUFU.TANH R54, R54 ;  /* 0x0000003600367308 */ /* 0x000ef00000002400 */
[----:B------:R-:W3:Y:S08]  /*1e10*/  MUFU.TANH R8, R8 ;  /* 0x0000000800087308 */ /* 0x000ef00000002400 */
[----:B------:R-:W3:Y:S01]  /*1e20*/  MUFU.TANH R11, R11 ;  /* 0x0000000b000b7308 */ /* 0x000ee20000002400 */
        /* <DEDUP_REMOVED lines=23> */
[----:B------:R-:W-:-:S06]  /*1fa0*/  FMUL.FTZ R45, R0, R101 ;  /* 0x00000065002d7220 */ /* 0x000fcc0000410000 */
[----:B------:R-:W-:Y:S08]  /*1fb0*/  MUFU.TANH R14, R14 ;  /* 0x0000000e000e7308 */ /* 0x000ff00000002400 */
[----:B------:R-:W3:Y:S08]  /*1fc0*/  MUFU.TANH R105, R105 ;  /* 0x0000006900697308 */ /* 0x000ef00000002400 */
[----:B------:R-:W3:Y:S08]  /*1fd0*/  MUFU.TANH R21, R21 ;  /* 0x0000001500157308 */ /* 0x000ef00000002400 */
[----:B------:R-:W3:Y:S08]  /*1fe0*/  MUFU.TANH R96, R96 ;  /* 0x0000006000607308 */ /* 0x000ef00000002400 */
[----:B------:R-:W3:Y:S01]  /*1ff0*/  MUFU.TANH R20, R20 ;  /* 0x0000001400147308 */ /* 0x000ee20000002400 */
[----:B------:R-:W-:-:S02]  /*2000*/  WARPGROUP.DEPBAR.LE gsb0, 0x0 ;  /* 0x00008000000079c5 */ /* 0x000fc40000010000 */
[----:B------:R-:W-:Y:S01]  /*2010*/  WARPGROUP.ARRIVE ;  /* 0x00000000000079c5 */ /* 0x000fe20000000000 */
[C---:B------:R-:W-:Y:S01]  /*2020*/  FMUL.FTZ R42, R0.reuse, R73 ;  /* 0x00000049002a7220 */ /* 0x040fe20000410000 */
[C---:B------:R-:W-:Y:S01]  /*2030*/  FMUL.FTZ R93, R0.reuse, R74 ;  /* 0x0000004a005d7220 */ /* 0x040fe20000410000 */
[C---:B------:R-:W-:Y:S01]  /*2040*/  FMUL.FTZ R74, R0.reuse, R76 ;  /* 0x0000004c004a7220 */ /* 0x040fe20000410000 */
[C---:B------:R-:W-:Y:S01]  /*2050*/  FMUL.FTZ R76, R0.reuse, R83 ;  /* 0x00000053004c7220 */ /* 0x040fe20000410000 */
[----:B------:R-:W3:Y:S01]  /*2060*/  MUFU.TANH R9, R9 ;  /* 0x0000000900097308 */ /* 0x000ee20000002400 */
[----:B------:R-:W-:Y:S01]  /*2070*/  QGMMA.64x32x32.F32.E4M3.E4M3 R56, gdesc[UR4], R56, gsb0 ;  /* 0x00600000043879f3 */ /* 0x000fe20008000838 */
[----:B------:R-:W-:Y:S01]  /*2080*/  UIADD3 UR6, UR12, 0x202, URZ ;  /* 0x000002020c067890 */ /* 0x000fe2000fffe03f */
[C---:B------:R-:W-:Y:S01]  /*2090*/  FMUL.FTZ R47, R0.reuse, R85 ;  /* 0x00000055002f7220 */ /* 0x040fe20000410000 */
[----:B------:R-:W-:Y:S01]  /*20a0*/  UMOV UR7, 0x80000020 ;  /* 0x8000002000077882 */ /* 0x000fe20000000000 */
        /* <DEDUP_REMOVED lines=12> */
[----:B------:R-:W-:-:S07]  /*2170*/  FMUL.FTZ R80, R0, R86 ;  /* 0x0000005600507220 */ /* 0x000fce0000410000 */
[----:B------:R-:W3:Y:S08]  /*2180*/  MUFU.TANH R95, R95 ;  /* 0x0000005f005f7308 */ /* 0x000ef00000002400 */
[----:B------:R-:W3:Y:S08]  /*2190*/  MUFU.TANH R104, R104 ;  /* 0x0000006800687308 */ /* 0x000ef00000002400 */
[----:B------:R-:W3:Y:S08]  /*21a0*/  MUFU.TANH R108, R108 ;  /* 0x0000006c006c7308 */ /* 0x000ef00000002400 */
[----:B------:R-:W-:Y:S08]  /*21b0*/  MUFU.TANH R44, R44 ;  /* 0x0000002c002c7308 */ /* 0x000ff00000002400 */
[----:B------:R-:W3:Y:S01]  /*21c0*/  MUFU.TANH R107, R107 ;  /* 0x0000006b006b7308 */ /* 0x000ee20000002400 */
[----:B------:R-:W-:-:S02]  /*21d0*/  WARPGROUP.DEPBAR.LE gsb0, 0x0 ;  /* 0x00008000000079c5 */ /* 0x000fc40000010000 */
[----:B------:R-:W-:Y:S01]  /*21e0*/  WARPGROUP.ARRIVE ;  /* 0x00000000000079c5 */ /* 0x000fe20000000000 */
[C---:B------:R-:W-:Y:S01]  /*21f0*/  FMUL.FTZ R73, R0.reuse, R56 ;  /* 0x0000003800497220 */ /* 0x040fe20000410000 */
[----:B------:R-:W-:Y:S01]  /*2200*/  MOV R56, UR52 ;  /* 0x0000003400387c02 */ /* 0x000fe20008000f00 */
[C---:B------:R-:W-:Y:S01]  /*2210*/  FMUL.FTZ R83, R0.reuse, R64 ;  /* 0x0000004000537220 */ /* 0x040fe20000410000 */
[C---:B------:R-:W-:Y:S01]  /*2220*/  FMUL.FTZ R85, R0.reuse, R65 ;  /* 0x0000004100557220 */ /* 0x040fe20000410000 */
[----:B------:R-:W-:Y:S01]  /*2230*/  FMUL.FTZ R48, R0, R57 ;  /* 0x0000003900307220 */ /* 0x000fe20000410000 */
[----:B------:R-:W-:Y:S01]  /*2240*/  QGMMA.64x32x32.F32.E4M3.E4M3 R24, gdesc[UR4], R24, gsb0 ;  /* 0x00600000041879f3 */ /* 0x000fe20008000818 */
[----:B------:R-:W-:Y:S02]  /*2250*/  IMAD R15, R56, -0xa0, R15 ;  /* 0xffffff60380f7824 */ /* 0x000fe400078e020f */
[C---:B------:R-:W-:Y:S01]  /*2260*/  FMUL.FTZ R79, R0.reuse, R58 ;  /* 0x0000003a004f7220 */ /* 0x040fe20000410000 */
[C---:B------:R-:W-:Y:S01]  /*2270*/  FMUL.FTZ R58, R0.reuse, R59 ;  /* 0x0000003b003a7220 */ /* 0x040fe20000410000 */
[C---:B------:R-:W-:Y:S01]  /*2280*/  FMUL.FTZ R82, R0.reuse, R60 ;  /* 0x0000003c00527220 */ /* 0x040fe20000410000 */
[C---:B------:R-:W-:Y:S01]  /*2290*/  FMUL.FTZ R87, R0.reuse, R66 ;  /* 0x0000004200577220 */ /* 0x040fe20000410000 */
[C---:B------:R-:W-:Y:S01]  /*22a0*/  ISETP.GT.AND P1, PT, R15.reuse, RZ, PT ;  /* 0x000000ff0f00720c */ /* 0x040fe20003f24270 */
[----:B------:R-:W3:Y:S01]  /*22b0*/  MUFU.TANH R43, R43 ;  /* 0x0000002b002b7308 */ /* 0x000ee20000002400 */
[C---:B------:R-:W-:Y:S01]  /*22c0*/  ISETP.GT.AND P2, PT, R15.reuse, 0x1, PT ;  /* 0x000000010f00780c */ /* 0x040fe20003f44270 */
[C---:B------:R-:W-:Y:S01]  /*22d0*/  FMUL.FTZ R61, R0.reuse, R61 ;  /* 0x0000003d003d7220 */ /* 0x040fe20000410000 */
[----:B------:R-:W-:Y:S01]  /*22e0*/  ISETP.GT.AND P3, PT, R15, 0x8, PT ;  /* 0x000000080f00780c */ /* 0x000fe20003f64270 */
[C---:B------:R-:W-:Y:S01]  /*22f0*/  FMUL.FTZ R97, R0.reuse, R67 ;  /* 0x0000004300617220 */ /* 0x040fe20000410000 */
[----:B-1----:R-:W-:Y:S01]  /*2300*/  FSEL R51, R51, -INF , P1 ;  /* 0xff80000033337808 */ /* 0x002fe20000800000 */
[----:B------:R-:W-:Y:S01]  /*2310*/  FMUL.FTZ R68, R0, R68 ;  /* 0x0000004400447220 */ /* 0x000fe20000410000 */
[----:B0-----:R-:W-:Y:S01]  /*2320*/  FSEL R52, R52, -INF , P2 ;  /* 0xff80000034347808 */ /* 0x001fe20001000000 */
[----:B------:R-:W0:Y:S01]  /*2330*/  MUFU.TANH R94, R94 ;  /* 0x0000005e005e7308 */ /* 0x000e220000002400 */
[----:B------:R-:W-:Y:S01]  /*2340*/  ISETP.GT.AND P4, PT, R15, 0x9, PT ;  /* 0x000000090f00780c */ /* 0x000fe20003f84270 */
[C---:B------:R-:W-:Y:S01]  /*2350*/  FMUL.FTZ R84, R0.reuse, R63 ;  /* 0x0000003f00547220 */ /* 0x040fe20000410000 */
[----:B--2---:R-:W-:Y:S01]  /*2360*/  FSEL R53, R53, -INF , P3 ;  /* 0xff80000035357808 */ /* 0x004fe20001800000 */
[C---:B------:R-:W-:Y:S01]  /*2370*/  FMUL.FTZ R62, R0.reuse, R62 ;  /* 0x0000003e003e7220 */ /* 0x040fe20000410000 */
[----:B------:R-:W-:Y:S01]  /*2380*/  FMNMX.FTZ R64, R51, R52, !PT ;  /* 0x0000003433407209 */ /* 0x000fe20007810000 */
[----:B------:R-:W-:Y:S01]  /*2390*/  FMUL.FTZ R86, R0, R70 ;  /* 0x0000004600567220 */ /* 0x000fe20000410000 */
[----:B----4-:R-:W-:Y:S01]  /*23a0*/  FSEL R6, R6, -INF , P1 ;  /* 0xff80000006067808 */ /* 0x010fe20000800000 */
[----:B------:R-:W1:Y:S01]  /*23b0*/  MUFU.TANH R109, R109 ;  /* 0x0000006d006d7308 */ /* 0x000e620000002400 */
[C---:B------:R-:W-:Y:S01]  /*23c0*/  ISETP.GT.AND P5, PT, R15.reuse, 0x10, PT ;  /* 0x000000100f00780c */ /* 0x040fe20003fa4270 */
[C---:B------:R-:W-:Y:S01]  /*23d0*/  FMUL.FTZ R98, R0.reuse, R71 ;  /* 0x0000004700627220 */ /* 0x040fe20000410000 */
[----:B------:R-:W-:Y:S01]  /*23e0*/  ISETP.GT.AND P1, PT, R15, 0x11, PT ;  /* 0x000000110f00780c */ /* 0x000fe20003f24270 */
[----:B------:R-:W-:Y:S01]  /*23f0*/  FMUL.FTZ R69, R0, R69 ;  /* 0x0000004500457220 */ /* 0x000fe20000410000 */
[----:B-----5:R-:W-:-:S02]  /*2400*/  FSEL R7, R7, -INF , P2 ;  /* 0xff80000007077808 */ /* 0x020fc40001000000 */
[----:B---3--:R-:W-:Y:S01]  /*2410*/  FSEL R54, R54, -INF , P4 ;  /* 0xff80000036367808 */ /* 0x008fe20002000000 */
[----:B------:R-:W2:Y:S01]  /*2420*/  MUFU.TANH R49, R49 ;  /* 0x0000003100317308 */ /* 0x000ea20000002400 */
[----:B------:R-:W-:Y:S02]  /*2430*/  FMNMX.FTZ R65, R53, R64, !PT ;  /* 0x0000004035417209 */ /* 0x000fe40007810000 */
[C---:B------:R-:W-:Y:S02]  /*2440*/  ISETP.GT.AND P2, PT, R15.reuse, 0x18, PT ;  /* 0x000000180f00780c */ /* 0x040fe40003f44270 */
[----:B------:R-:W-:Y:S02]  /*2450*/  FSEL R8, R8, -INF , P3 ;  /* 0xff80000008087808 */ /* 0x000fe40001800000 */
[----:B------:R-:W-:Y:S01]  /*2460*/  ISETP.GT.AND P3, PT, R15, 0x19, PT ;  /* 0x000000190f00780c */ /* 0x000fe20003f64270 */
[----:B------:R-:W3:Y:S01]  /*2470*/  MUFU.TANH R91, R91 ;  /* 0x0000005b005b7308 */ /* 0x000ee20000002400 */
[----:B------:R-:W-:-:S02]  /*2480*/  FSEL R56, R11, -INF , P5 ;  /* 0xff8000000b387808 */ /* 0x000fc40002800000 */
[----:B------:R-:W-:Y:S02]  /*2490*/  FSEL R57, R12, -INF , P1 ;  /* 0xff8000000c397808 */ /* 0x000fe40000800000 */
[----:B------:R-:W-:Y:S02]  /*24a0*/  FMNMX.FTZ R65, R54, R65, !PT ;  /* 0x0000004136417209 */ /* 0x000fe40007810000 */
[----:B------:R-:W-:Y:S01]  /*24b0*/  FSEL R12, R106, -INF , P2 ;  /* 0xff8000006a0c7808 */ /* 0x000fe20001000000 */
[----:B------:R-:W4:Y:S01]  /*24c0*/  MUFU.TANH R50, R50 ;  /* 0x0000003200327308 */ /* 0x000f220000002400 */
[----:B------:R-:W-:Y:S02]  /*24d0*/  FSEL R59, R13, -INF , P2 ;  /* 0xff8000000d3b7808 */ /* 0x000fe40001000000 */
[----:B------:R-:W-:Y:S02]  /*24e0*/  ISETP.GT.AND P2, PT, R15, 0x29, PT ;  /* 0x000000290f00780c */ /* 0x000fe40003f44270 */
[----:B------:R-:W-:-:S02]  /*24f0*/  FSEL R13, R105, -INF , P3 ;  /* 0xff800000690d7808 */ /* 0x000fc40001800000 */
[----:B------:R-:W-:Y:S01]  /*2500*/  FSEL R60, R14, -INF , P3 ;  /* 0xff8000000e3c7808 */ /* 0x000fe20001800000 */
[----:B------:R-:W5:Y:S01]  /*2510*/  MUFU.TANH R90, R90 ;  /* 0x0000005a005a7308 */ /* 0x000f620000002400 */
[----:B------:R-:W-:Y:S02]  /*2520*/  ISETP.GT.AND P3, PT, R15, 0x30, PT ;  /* 0x000000300f00780c */ /* 0x000fe40003f64270 */
[----:B------:R-:W-:Y:S02]  /*2530*/  FMNMX.FTZ R66, R56, R65, !PT ;  /* 0x0000004138427209 */ /* 0x000fe40007810000 */
[----:B------:R-:W-:Y:S01]  /*2540*/  FSEL R64, R21, -INF , P2 ;  /* 0xff80000015407808 */ /* 0x000fe20001000000 */
[----:B------:R-:W-:Y:S02]  /*2550*/  WARPGROUP.DEPBAR.LE gsb0, 0x0 ;  /* 0x00008000000079c5 */ /* 0x000fe40000010000 */
[----:B------:R-:W-:Y:S01]  /*2560*/  FSEL R21, R96, -INF , P3 ;  /* 0xff80000060157808 */ /* 0x000fe20001800000 */
[----:B------:R0:W-:Y:S01]  /*2570*/  MUFU.TANH R70, R61 ;  /* 0x0000003d00467308 */ /* 0x0001e20000002400 */
[----:B------:R-:W-:Y:S01]  /*2580*/  FSEL R11, R20, -INF , P1 ;  /* 0xff800000140b7808 */ /* 0x000fe20000800000 */
[C---:B------:R-:W-:Y:S01]  /*2590*/  FMUL.FTZ R28, R0.reuse, R28 ;  /* 0x0000001c001c7220 */ /* 0x040fe20000410000 */
[----:B------:R-:W-:Y:S01]  /*25a0*/  FMNMX.FTZ R96, R57, R66, !PT ;  /* 0x0000004239607209 */ /* 0x000fe20007810000 */
[C---:B------:R-:W-:Y:S01]  /*25b0*/  FMUL.FTZ R29, R0.reuse, R29 ;  /* 0x0000001d001d7220 */ /* 0x040fe20000410000 */
[----:B------:R-:W-:Y:S01]  /*25c0*/  ISETP.GT.AND P1, PT, R15, 0x28, PT ;  /* 0x000000280f00780c */ /* 0x000fe20003f24270 */
[C---:B------:R-:W-:Y:S01]  /*25d0*/  FMUL.FTZ R27, R0.reuse, R27 ;  /* 0x0000001b001b7220 */ /* 0x040fe20000410000 */
[----:B------:R-:W-:Y:S01]  /*25e0*/  FSEL R9, R9, -INF , P4 ;  /* 0xff80000009097808 */ /* 0x000fe20002000000 */
[----:B------:R1:W-:Y:S01]  /*25f0*/  MUFU.TANH R71, R62 ;  /* 0x0000003e00477308 */ /* 0x0003e20000002400 */
[----:B------:R-:W-:Y:S01]  /*2600*/  ISETP.GT.AND P4, PT, R15, 0x20, PT ;  /* 0x000000200f00780c */ /* 0x000fe20003f84270 */
[----:B------:R-:W-:Y:S01]  /*2610*/  FMUL.FTZ R101, R0, R38 ;  /* 0x0000002600657220 */ /* 0x000fe20000410000 */
[----:B------:R-:W-:-:S02]  /*2620*/  FMNMX.FTZ R67, R59, R96, !PT ;  /* 0x000000603b437209 */ /* 0x000fc40007810000 */
[----:B------:R-:W-:Y:S02]  /*2630*/  FSEL R10, R10, -INF , P5 ;  /* 0xff8000000a0a7808 */ /* 0x000fe40002800000 */
[----:B------:R-:W-:Y:S01]  /*2640*/  FSEL R63, R46, -INF , P1 ;  /* 0xff8000002e3f7808 */ /* 0x000fe20000800000 */
[----:B------:R-:W-:Y:S01]  /*2650*/  MUFU.TANH R89, R89 ;  /* 0x0000005900597308 */ /* 0x000fe20000002400 */
[----:B------:R-:W-:Y:S02]  /*2660*/  ISETP.GT.AND P5, PT, R15, 0x21, PT ;  /* 0x000000210f00780c */ /* 0x000fe40003fa4270 */
[----:B------:R-:W-:Y:S02]  /*2670*/  FSEL R46, R95, -INF , P2 ;  /* 0xff8000005f2e7808 */ /* 0x000fe40001000000 */
[----:B0-----:R-:W-:Y:S02]  /*2680*/  FSEL R61, R104, -INF , P4 ;  /* 0xff800000683d7808 */ /* 0x001fe40002000000 */
[----:B------:R-:W-:Y:S01]  /*2690*/  FSEL R14, R108, -INF , P4 ;  /* 0xff8000006c0e7808 */ /* 0x000fe20002000000 */
[----:B------:R0:W-:Y:S01]  /*26a0*/  MUFU.TANH R95, R68 ;  /* 0x00000044005f7308 */ /* 0x0001e20000002400 */
[----:B------:R-:W-:-:S02]  /*26b0*/  ISETP.GT.AND P4, PT, R15, 0x31, PT ;  /* 0x000000310f00780c */ /* 0x000fc40003f84270 */
[----:B------:R-:W-:Y:S02]  /*26c0*/  FSEL R20, R107, -INF , P5 ;  /* 0xff8000006b147808 */ /* 0x000fe40002800000 */
[----:B-1----:R-:W-:Y:S02]  /*26d0*/  FSEL R62, R44, -INF , P5 ;  /* 0xff8000002c3e7808 */ /* 0x002fe40002800000 */
[----:B------:R-:W-:Y:S01]  /*26e0*/  ISETP.GT.AND P5, PT, R15, 0x38, PT ;  /* 0x000000380f00780c */ /* 0x000fe20003fa4270 */
[----:B------:R-:W1:Y:S01]  /*26f0*/  MUFU.TANH R45, R45 ;  /* 0x0000002d002d7308 */ /* 0x000e620000002400 */
[----:B0-----:R-:W-:Y:S02]  /*2700*/  FMNMX.FTZ R68, R60, R67, !PT ;  /* 0x000000433c447209 */ /* 0x001fe40007810000 */
[----:B------:R-:W-:Y:S02]  /*2710*/  FSEL R66, R43, -INF , P4 ;  /* 0xff8000002b427808 */ /* 0x000fe40002000000 */
[----:B------:R-:W-:-:S02]  /*2720*/  FMNMX.FTZ R99, R61, R68, !PT ;  /* 0x000000443d637209 */ /* 0x000fc40007810000 */
[----:B------:R-:W-:Y:S01]  /*2730*/  FSEL R43, R94, -INF , P5 ;  /* 0xff8000005e2b7808 */ /* 0x000fe20002800000 */
[----:B------:R-:W0:Y:S01]  /*2740*/  MUFU.TANH R88, R88 ;  /* 0x0000005800587308 */ /* 0x000e220000002400 */
[----:B------:R-:W-:Y:S02]  /*2750*/  FMNMX.FTZ R94, R62, R99, !PT ;  /* 0x000000633e5e7209 */ /* 0x000fe40007810000 */
[----:B------:R-:W-:Y:S02]  /*2760*/  FSEL R44, R109, -INF , P1 ;  /* 0xff8000006d2c7808 */ /* 0x000fe40000800000 */
[----:B--2---:R-:W-:Y:S02]  /*2770*/  FSEL R65, R49, -INF , P3 ;  /* 0xff80000031417808 */ /* 0x004fe40001800000 */
[----:B------:R-:W-:Y:S01]  /*2780*/  ISETP.GT.AND P1, PT, R15, 0x39, PT ;  /* 0x000000390f00780c */ /* 0x000fe20003f24270 */
[----:B------:R-:W2:Y:S01]  /*2790*/  MUFU.TANH R78, R78 ;  /* 0x0000004e004e7308 */ /* 0x000ea20000002400 */
[----:B---3--:R-:W-:-:S02]  /*27a0*/  FSEL R49, R91, -INF , P4 ;  /* 0xff8000005b317808 */ /* 0x008fc40002000000 */
[----:B----4-:R-:W-:Y:S02]  /*27b0*/  FSEL R67, R50, -INF , P5 ;  /* 0xff80000032437808 */ /* 0x010fe40002800000 */
[----:B-----5:R-:W-:Y:S02]  /*27c0*/  FSEL R50, R90, -INF , P1 ;  /* 0xff8000005a327808 */ /* 0x020fe40000800000 */
[C---:B------:R-:W-:Y:S01]  /*27d0*/  ISETP.GT.AND P3, PT, R15.reuse, 0x41, PT ;  /* 0x000000410f00780c */ /* 0x040fe20003f64270 */
[----:B------:R3:W-:Y:S01]  /*27e0*/  MUFU.TANH R91, R69 ;  /* 0x00000045005b7308 */ /* 0x0007e20000002400 */
[----:B------:R-:W-:Y:S02]  /*27f0*/  ISETP.GT.AND P2, PT, R15, 0x40, PT ;  /* 0x000000400f00780c */ /* 0x000fe40003f44270 */
[----:B-1----:R-:W-:Y:S02]  /*2800*/  FSEL R68, R45, -INF , P1 ;  /* 0xff8000002d447808 */ /* 0x002fe40000800000 */
[----:B------:R-:W-:-:S02]  /*2810*/  ISETP.GT.AND P5, PT, R15, 0x49, PT ;  /* 0x000000490f00780c */ /* 0x000fc40003fa4270 */
[----:B0-----:R-:W-:Y:S01]  /*2820*/  FSEL R88, R88, -INF , P2 ;  /* 0xff80000058587808 */ /* 0x001fe20001000000 */
[----:B------:R0:W-:Y:S01]  /*2830*/  MUFU.TANH R90, R86 ;  /* 0x00000056005a7308 */ /* 0x0001e20000002400 */
[----:B---3--:R-:W-:Y:S01]  /*2840*/  FMNMX.FTZ R69, R63, R94, !PT ;  /* 0x0000005e3f457209 */ /* 0x008fe20007810000 */
[----:B------:R-:W-:Y:S01]  /*2850*/  FMUL.FTZ R94, R0, R24 ;  /* 0x00000018005e7220 */ /* 0x000fe20000410000 */
[----:B------:R-:W-:Y:S02]  /*2860*/  FSEL R24, R89, -INF , P3 ;  /* 0xff80000059187808 */ /* 0x000fe40001800000 */
[C---:B------:R-:W-:Y:S02]  /*2870*/  ISETP.GT.AND P1, PT, R15.reuse, 0x50, PT ;  /* 0x000000500f00780c */ /* 0x040fe40003f24270 */
[----:B------:R-:W-:Y:S01]  /*2880*/  ISETP.GT.AND P4, PT, R15, 0x48, PT ;  /* 0x000000480f00780c */ /* 0x000fe20003f84270 */
[----:B------:R-:W1:Y:S01]  /*2890*/  MUFU.TANH R42, R42 ;  /* 0x0000002a002a7308 */ /* 0x000e620000002400 */
[----:B0-----:R-:W-:-:S04]  /*28a0*/  FMNMX.FTZ R86, R64, R69, !PT ;  /* 0x0000004540567209 */ /* 0x001fc80007810000 */
[----:B------:R-:W-:Y:S01]  /*28b0*/  FMNMX.FTZ R89, R65, R86, !PT ;  /* 0x0000005641597209 */ /* 0x000fe20007810000 */
[----:B------:R-:W-:Y:S01]  /*28c0*/  FMUL.FTZ R86, R0, R25 ;  /* 0x0000001900567220 */ /* 0x000fe20000410000 */
[----:B--2---:R-:W-:Y:S01]  /*28d0*/  FSEL R25, R78, -INF , P5 ;  /* 0xff8000004e197808 */ /* 0x004fe20002800000 */
[----:B------:R-:W0:Y:S01]  /*28e0*/  MUFU.TANH R81, R81 ;  /* 0x0000005100517308 */ /* 0x000e220000002400 */
[----:B------:R-:W-:Y:S01]  /*28f0*/  FMNMX.FTZ R96, R66, R89, !PT ;  /* 0x0000005942607209 */ /* 0x000fe20007810000 */
[----:B------:R-:W-:-:S03]  /*2900*/  FMUL.FTZ R89, R0, R26 ;  /* 0x0000001a00597220 */ /* 0x000fc60000410000 */
[----:B------:R-:W-:-:S03]  /*2910*/  FMNMX.FTZ R99, R67, R96, !PT ;  /* 0x0000006043637209 */ /* 0x000fc60007810000 */
[----:B------:R-:W2:Y:S01]  /*2920*/  MUFU.TANH R74, R74 ;  /* 0x0000004a004a7308 */ /* 0x000ea20000002400 */
[----:B------:R-:W-:Y:S02]  /*2930*/  FMNMX.FTZ R99, R68, R99, !PT ;  /* 0x0000006344637209 */ /* 0x000fe40007810000 */
[----:B-1----:R-:W-:Y:S02]  /*2940*/  FSEL R69, R42, -INF , P3 ;  /* 0xff8000002a457808 */ /* 0x002fe40001800000 */
[----:B------:R-:W-:Y:S02]  /*2950*/  FMNMX.FTZ R78, R88, R99, !PT ;  /* 0x00000063584e7209 */ /* 0x000fe40007810000 */
[----:B------:R-:W-:Y:S01]  /*2960*/  ISETP.GT.AND P3, PT, R15, 0x58, PT ;  /* 0x000000580f00780c */ /* 0x000fe20003f64270 */
[----:B------:R-:W1:Y:S01]  /*2970*/  MUFU.TANH R40, R40 ;  /* 0x0000002800287308 */ /* 0x000e620000002400 */
[----:B0-----:R-:W-:Y:S02]  /*2980*/  FSEL R26, R81, -INF , P1 ;  /* 0xff800000511a7808 */ /* 0x001fe40000800000 */
[----:B------:R-:W-:-:S05]  /*2990*/  FMNMX.FTZ R81, R69, R78, !PT ;  /* 0x0000004e45517209 */ /* 0x000fca0007810000 */
[----:B------:R-:W0:Y:S01]  /*29a0*/  MUFU.TANH R93, R93 ;  /* 0x0000005d005d7308 */ /* 0x000e220000002400 */
[----:B--2---:R-:W-:-:S04]  /*29b0*/  FSEL R74, R74, -INF , P4 ;  /* 0xff8000004a4a7808 */ /* 0x004fc80002000000 */
[----:B------:R-:W-:-:S03]  /*29c0*/  FMNMX.FTZ R81, R74, R81, !PT ;  /* 0x000000514a517209 */ /* 0x000fc60007810000 */
[----:B------:R-:W2:Y:S01]  /*29d0*/  MUFU.TANH R75, R75 ;  /* 0x0000004b004b7308 */ /* 0x000ea20000002400 */
[----:B-1----:R-:W-:Y:S02]  /*29e0*/  FSEL R40, R40, -INF , P5 ;  /* 0xff80000028287808 */ /* 0x002fe40002800000 */
[----:B------:R-:W-:-:S05]  /*29f0*/  ISETP.GT.AND P5, PT, R15, 0x60, PT ;  /* 0x000000600f00780c */ /* 0x000fca0003fa4270 */
[----:B------:R-:W1:Y:S01]  /*2a00*/  MUFU.TANH R92, R92 ;  /* 0x0000005c005c7308 */ /* 0x000e620000002400 */
[----:B0-----:R-:W-:Y:S02]  /*2a10*/  FSEL R45, R93, -INF , P2 ;  /* 0xff8000005d2d7808 */ /* 0x001fe40001000000 */
[----:B------:R-:W-:-:S05]  /*2a20*/  ISETP.GT.AND P2, PT, R15, 0x51, PT ;  /* 0x000000510f00780c */ /* 0x000fca0003f44270 */
[----:B------:R-:W0:Y:S01]  /*2a30*/  MUFU.TANH R41, R41 ;  /* 0x0000002900297308 */ /* 0x000e220000002400 */
[----:B--2---:R-:W-:Y:S02]  /*2a40*/  FSEL R75, R75, -INF , P1 ;  /* 0xff8000004b4b7808 */ /* 0x004fe40000800000 */
[----:B------:R-:W-:-:S05]  /*2a50*/  ISETP.GT.AND P1, PT, R15, 0x61, PT ;  /* 0x000000610f00780c */ /* 0x000fca0003f24270 */
[----:B------:R-:W2:Y:S01]  /*2a60*/  MUFU.TANH R72, R72 ;  /* 0x0000004800487308 */ /* 0x000ea20000002400 */
[----:B-1----:R-:W-:Y:S02]  /*2a70*/  FSEL R42, R92, -INF , P4 ;  /* 0xff8000005c2a7808 */ /* 0x002fe40002000000 */
[----:B------:R-:W-:-:S05]  /*2a80*/  ISETP.GT.AND P4, PT, R15, 0x59, PT ;  /* 0x000000590f00780c */ /* 0x000fca0003f84270 */
[----:B------:R-:W1:Y:S01]  /*2a90*/  MUFU.TANH R47, R47 ;  /* 0x0000002f002f7308 */ /* 0x000e620000002400 */
[----:B0-----:R-:W-:-:S07]  /*2aa0*/  FSEL R78, R41, -INF , P2 ;  /* 0xff800000294e7808 */ /* 0x001fce0001000000 */
[----:B------:R-:W-:Y:S01]  /*2ab0*/  MUFU.TANH R73, R73 ;  /* 0x0000004900497308 */ /* 0x000fe20000002400 */
[----:B--2---:R-:W-:-:S07]  /*2ac0*/  FSEL R72, R72, -INF , P3 ;  /* 0xff80000048487808 */ /* 0x004fce0001800000 */
[----:B------:R0:W-:Y:S08]  /*2ad0*/  MUFU.TANH R96, R86 ;  /* 0x0000005600607308 */ /* 0x0001f00000002400 */
[----:B------:R-:W2:Y:S01]  /*2ae0*/  MUFU.TANH R76, R76 ;  /* 0x0000004c004c7308 */ /* 0x000ea20000002400 */
[----:B0-----:R-:W-:Y:S02]  /*2af0*/  FMNMX.FTZ R86, R40, R81, !PT ;  /* 0x0000005128567209 */ /* 0x001fe40007810000 */
[----:B-1----:R-:W-:-:S05]  /*2b00*/  FSEL R81, R47, -INF , P4 ;  /* 0xff8000002f517808 */ /* 0x002fca0002000000 */
[----:B------:R-:W0:Y:S08]  /*2b10*/  MUFU.TANH R48, R48 ;  /* 0x0000003000307308 */ /* 0x000e300000002400 */
[----:B------:R-:W-:Y:S01]  /*2b20*/  MUFU.TANH R92, R94 ;  /* 0x0000005e005c7308 */ /* 0x000fe20000002400 */
[----:B--2---:R-:W-:Y:S02]  /*2b30*/  FSEL R76, R76, -INF , P2 ;  /* 0xff8000004c4c7808 */ /* 0x004fe40001000000 */
[----:B------:R-:W-:-:S05]  /*2b40*/  ISETP.GT.AND P2, PT, R15, 0x68, PT ;  /* 0x000000680f00780c */ /* 0x000fca0003f44270 */
[----:B------:R1:W-:Y:S08]  /*2b50*/  MUFU.TANH R94, R89 ;  /* 0x00000059005e7308 */ /* 0x0003f00000002400 */
[----:B------:R-:W2:Y:S01]  /*2b60*/  MUFU.TANH R80, R80 ;  /* 0x0000005000507308 */ /* 0x000ea20000002400 */
[----:B-1----:R-:W-:Y:S02]  /*2b70*/  FMNMX.FTZ R89, R75, R86, !PT ;  /* 0x000000564b597209 */ /* 0x002fe40007810000 */
[----:B------:R-:W-:-:S02]  /*2b80*/  FSEL R86, R73, -INF , P5 ;  /* 0xff80000049567808 */ /* 0x000fc40002800000 */
[----:B------:R-:W-:Y:S02]  /*2b90*/  FMNMX.FTZ R89, R78, R89, !PT ;  /* 0x000000594e597209 */ /* 0x000fe40007810000 */
[----:B0-----:R-:W-:Y:S01]  /*2ba0*/  FSEL R73, R48, -INF , P1 ;  /* 0xff80000030497808 */ /* 0x001fe20000800000 */
[----:B------:R-:W0:Y:S01]  /*2bb0*/  MUFU.TANH R82, R82 ;  /* 0x0000005200527308 */ /* 0x000e220000002400 */
[----:B------:R-:W-:Y:S01]  /*2bc0*/  FMNMX.FTZ R100, R72, R89, !PT ;  /* 0x0000005948647209 */ /* 0x000fe20007810000 */
[----:B------:R-:W-:-:S03]  /*2bd0*/  FMUL.FTZ R48, R0, R30 ;  /* 0x0000001e00307220 */ /* 0x000fc60000410000 */
[----:B------:R-:W-:-:S03]  /*2be0*/  FMNMX.FTZ R89, R81, R100, !PT ;  /* 0x0000006451597209 */ /* 0x000fc60007810000 */
[----:B------:R-:W1:Y:S01]  /*2bf0*/  MUFU.TANH R77, R77 ;  /* 0x0000004d004d7308 */ /* 0x000e620000002400 */
[----:B------:R-:W-:Y:S02]  /*2c00*/  FMNMX.FTZ R30, R86, R89, !PT ;  /* 0x00000059561e7209 */ /* 0x000fe40007810000 */
[----:B--2---:R-:W-:Y:S02]  /*2c10*/  FSEL R80, R80, -INF , P3 ;  /* 0xff80000050507808 */ /* 0x004fe40001800000 */
[----:B------:R-:W-:-:S03]  /*2c20*/  ISETP.GT.AND P3, PT, R15, 0x69, PT ;  /* 0x000000690f00780c */ /* 0x000fc60003f64270 */
[----:B------:R-:W-:Y:S01]  /*2c30*/  MUFU.TANH R84, R84 ;  /* 0x0000005400547308 */ /* 0x000fe20000002400 */
[----:B0-----:R-:W-:-:S07]  /*2c40*/  FSEL R82, R82, -INF , P2 ;  /* 0xff80000052527808 */ /* 0x001fce0001000000 */
[----:B------:R-:W0:Y:S01]  /*2c50*/  MUFU.TANH R79, R79 ;  /* 0x0000004f004f7308 */ /* 0x000e220000002400 */
[----:B-1----:R-:W-:Y:S02]  /*2c60*/  FSEL R77, R77, -INF , P4 ;  /* 0xff8000004d4d7808 */ /* 0x002fe40002000000 */
[----:B------:R-:W-:-:S05]  /*2c70*/  ISETP.GT.AND P4, PT, R15, 0x70, PT ;  /* 0x000000700f00780c */ /* 0x000fca0003f84270 */
[----:B------:R-:W1:Y:S08]  /*2c80*/  MUFU.TANH R83, R83 ;  /* 0x0000005300537308 */ /* 0x000e700000002400 */
[----:B------:R-:W-:Y:S01]  /*2c90*/  MUFU.TANH R58, R58 ;  /* 0x0000003a003a7308 */ /* 0x000fe20000002400 */
[----:B0-----:R-:W-:Y:S02]  /*2ca0*/  FSEL R79, R79, -INF , P5 ;  /* 0xff8000004f4f7808 */ /* 0x001fe40002800000 */
[----:B------:R-:W-:-:S05]  /*2cb0*/  ISETP.GT.AND P5, PT, R15, 0x71, PT ;  /* 0x000000710f00780c */ /* 0x000fca0003fa4270 */
[----:B------:R-:W0:Y:S01]  /*2cc0*/  MUFU.TANH R85, R85 ;  /* 0x0000005500557308 */ /* 0x000e220000002400 */
[----:B-1----:R-:W-:-:S07]  /*2cd0*/  FSEL R83, R83, -INF , P4 ;  /* 0xff80000053537808 */ /* 0x002fce0002000000 */
[----:B------:R-:W1:Y:S08]  /*2ce0*/  MUFU.TANH R87, R87 ;  /* 0x0000005700577308 */ /* 0x000e700000002400 */
[----:B------:R2:W-:Y:S01]  /*2cf0*/  MUFU.TANH R47, R28 ;  /* 0x0000001c002f7308 */ /* 0x0005e20000002400 */
[----:B0-----:R-:W-:-:S07]  /*2d00*/  FSEL R85, R85, -INF , P5 ;  /* 0xff80000055557808 */ /* 0x001fce0002800000 */
[----:B------:R-:W0:Y:S01]  /*2d10*/  MUFU.TANH R93, R98 ;  /* 0x00000062005d7308 */ /* 0x000e220000002400 */
[----:B--2---:R-:W-:Y:S02]  /*2d20*/  FSEL R28, R71, -INF , P2 ;  /* 0xff800000471c7808 */ /* 0x004fe40001000000 */
[----:B------:R-:W-:Y:S02]  /*2d30*/  FMNMX.FTZ R71, R73, R30, !PT ;  /* 0x0000001e49477209 */ /* 0x000fe40007810000 */
[----:B-1----:R-:W-:Y:S02]  /*2d40*/  FSEL R30, R87, -INF , P4 ;  /* 0xff800000571e7808 */ /* 0x002fe40002000000 */
[----:B------:R-:W-:Y:S01]  /*2d50*/  FMNMX.FTZ R71, R82, R71, !PT ;  /* 0x0000004752477209 */ /* 0x000fe20007810000 */
[----:B------:R1:W-:Y:S01]  /*2d60*/  MUFU.TANH R98, R29 ;  /* 0x0000001d00627308 */ /* 0x0003e20000002400 */
[C---:B------:R-:W-:Y:S02]  /*2d70*/  ISETP.GT.AND P2, PT, R15.reuse, 0x79, PT ;  /* 0x000000790f00780c */ /* 0x040fe40003f44270 */
[----:B------:R-:W-:-:S02]  /*2d80*/  ISETP.GT.AND P4, PT, R15, 0x81, PT ;  /* 0x000000810f00780c */ /* 0x000fc40003f84270 */
[----:B------:R-:W-:Y:S02]  /*2d90*/  FSEL R89, R91, -INF , P2 ;  /* 0xff8000005b597808 */ /* 0x000fe40001000000 */
[----:B------:R-:W-:Y:S01]  /*2da0*/  FSEL R91, R96, -INF , P4 ;  /* 0xff800000605b7808 */ /* 0x000fe20002000000 */
[----:B------:R-:W2:Y:S01]  /*2db0*/  MUFU.TANH R97, R97 ;  /* 0x0000006100617308 */ /* 0x000ea20000002400 */
[----:B-1----:R-:W-:Y:S01]  /*2dc0*/  FSEL R29, R84, -INF , P3 ;  /* 0xff800000541d7808 */ /* 0x002fe20001800000 */
[----:B------:R-:W-:Y:S01]  /*2dd0*/  FMUL.FTZ R96, R0, R37 ;  /* 0x0000002500607220 */ /* 0x000fe20000410000 */
[----:B------:R-:W-:Y:S02]  /*2de0*/  FSEL R84, R70, -INF , P3 ;  /* 0xff80000046547808 */ /* 0x000fe40001800000 */
[----:B------:R-:W-:Y:S02]  /*2df0*/  ISETP.GT.AND P3, PT, R15, 0x80, PT ;  /* 0x000000800f00780c */ /* 0x000fe40003f64270 */
[----:B------:R-:W-:Y:S01]  /*2e00*/  FMNMX.FTZ R70, R84, R71, !PT ;  /* 0x0000004754467209 */ /* 0x000fe20007810000 */
[----:B------:R1:W-:Y:S01]  /*2e10*/  MUFU.TANH R41, R27 ;  /* 0x0000001b00297308 */ /* 0x0003e20000002400 */
[----:B------:R-:W-:Y:S01]  /*2e20*/  FMUL.FTZ R71, R0, R36 ;  /* 0x0000002400477220 */ /* 0x000fe20000410000 */
[----:B0-----:R-:W-:-:S02]  /*2e30*/  FSEL R36, R93, -INF , P2 ;  /* 0xff8000005d247808 */ /* 0x001fc40001000000 */
[----:B------:R-:W-:Y:S01]  /*2e40*/  FMNMX.FTZ R100, R83, R70, !PT ;  /* 0x0000004653647209 */ /* 0x000fe20007810000 */
[----:B------:R-:W-:Y:S01]  /*2e50*/  FMUL.FTZ R70, R0, R33 ;  /* 0x0000002100467220 */ /* 0x000fe20000410000 */
[----:B------:R-:W-:Y:S02]  /*2e60*/  ISETP.GT.AND P2, PT, R15, 0x90, PT ;  /* 0x000000900f00780c */ /* 0x000fe40003f44270 */
[----:B------:R-:W-:Y:S01]  /*2e70*/  FMNMX.FTZ R100, R85, R100, !PT ;  /* 0x0000006455647209 */ /* 0x000fe20007810000 */
[----:B------:R-:W-:Y:S01]  /*2e80*/  MUFU.TANH R48, R48 ;  /* 0x0000003000307308 */ /* 0x000fe20000002400 */
[----:B-1----:R-:W-:Y:S01]  /*2e90*/  FSEL R27, R58, -INF , P1 ;  /* 0xff8000003a1b7808 */ /* 0x002fe20000800000 */
[----:B------:R-:W-:Y:S01]  /*2ea0*/  FMUL.FTZ R58, R0, R32 ;  /* 0x00000020003a7220 */ /* 0x000fe20000410000 */
[----:B------:R-:W-:Y:S02]  /*2eb0*/  ISETP.GT.AND P1, PT, R15, 0x78, PT ;  /* 0x000000780f00780c */ /* 0x000fe40003f24270 */
[----:B--2---:R-:W-:-:S02]  /*2ec0*/  FSEL R32, R97, -INF , P5 ;  /* 0xff80000061207808 */ /* 0x004fc40002800000 */
[----:B------:R-:W-:Y:S01]  /*2ed0*/  FSEL R87, R95, -INF , P1 ;  /* 0xff8000005f577808 */ /* 0x000fe20000800000 */
[----:B------:R-:W0:Y:S01]  /*2ee0*/  MUFU.TANH R58, R58 ;  /* 0x0000003a003a7308 */ /* 0x000e220000002400 */
[----:B------:R-:W-:Y:S02]  /*2ef0*/  FSEL R33, R90, -INF , P1 ;  /* 0xff8000005a217808 */ /* 0x000fe40000800000 */
[----:B------:R-:W-:Y:S02]  /*2f00*/  FMNMX.FTZ R100, R87, R100, !PT ;  /* 0x0000006457647209 */ /* 0x000fe40007810000 */
[----:B------:R-:W-:Y:S02]  /*2f10*/  FSEL R90, R92, -INF , P3 ;  /* 0xff8000005c5a7808 */ /* 0x000fe40001800000 */
[----:B------:R-:W-:Y:S01]  /*2f20*/  FMNMX.FTZ R95, R89, R100, !PT ;  /* 0x00000064595f7209 */ /* 0x000fe20007810000 */
[----:B------:R-:W1:Y:S01]  /*2f30*/  MUFU.TANH R70, R70 ;  /* 0x0000004600467308 */ /* 0x000e620000002400 */
[----:B------:R-:W-:-:S02]  /*2f40*/  ISETP.GT.AND P5, PT, R15, 0x88, PT ;  /* 0x000000880f00780c */ /* 0x000fc40003fa4270 */
[----:B------:R-:W-:Y:S02]  /*2f50*/  FMNMX.FTZ R100, R90, R95, !PT ;  /* 0x0000005f5a647209 */ /* 0x000fe40007810000 */
[----:B------:R-:W-:Y:S02]  /*2f60*/  ISETP.GT.AND P1, PT, R15, 0x89, PT ;  /* 0x000000890f00780c */ /* 0x000fe40003f24270 */
[----:B------:R-:W-:Y:S01]  /*2f70*/  FSEL R92, R47, -INF , P5 ;  /* 0xff8000002f5c7808 */ /* 0x000fe20002800000 */
[----:B------:R-:W2:Y:S01]  /*2f80*/  MUFU.TANH R71, R71 ;  /* 0x0000004700477308 */ /* 0x000ea20000002400 */
[----:B------:R-:W-:Y:S01]  /*2f90*/  FMNMX.FTZ R37, R91, R100, !PT ;  /* 0x000000645b257209 */ /* 0x000fe20007810000 */
[----:B------:R-:W-:Y:S01]  /*2fa0*/  FMUL.FTZ R100, R0, R39 ;  /* 0x0000002700647220 */ /* 0x000fe20000410000 */
[----:B------:R-:W-:Y:S02]  /*2fb0*/  FSEL R93, R98, -INF , P1 ;  /* 0xff800000625d7808 */ /* 0x000fe40000800000 */
[----:B------:R-:W-:-:S02]  /*2fc0*/  FMNMX.FTZ R98, R92, R37, !PT ;  /* 0x000000255c627209 */ /* 0x000fc40007810000 */
[----:B------:R-:W-:Y:S01]  /*2fd0*/  FSEL R37, R94, -INF , P3 ;  /* 0xff8000005e257808 */ /* 0x000fe20001800000 */
[----:B------:R-:W3:Y:S01]  /*2fe0*/  MUFU.TANH R96, R96 ;  /* 0x0000006000607308 */ /* 0x000ee20000002400 */
[----:B------:R-:W-:Y:S02]  /*2ff0*/  ISETP.GT.AND P3, PT, R15, 0x91, PT ;  /* 0x000000910f00780c */ /* 0x000fe40003f64270 */
[----:B0-----:R-:W-:Y:S02]  /*3000*/  FSEL R95, R58, -INF , P2 ;  /* 0xff8000003a5f7808 */ /* 0x001fe40001000000 */
[----:B------:R-:W-:Y:S02]  /*3010*/  FMNMX.FTZ R98, R93, R98, !PT ;  /* 0x000000625d627209 */ /* 0x000fe40007810000 */
[----:B------:R-:W-:Y:S01]  /*3020*/  FSEL R41, R41, -INF , P4 ;  /* 0xff80000029297808 */ /* 0x000fe20002000000 */
[----:B------:R-:W0:Y:S01]  /*3030*/  MUFU.TANH R101, R101 ;  /* 0x0000006500657308 */ /* 0x000e220000002400 */
[----:B------:R-:W-:-:S02]  /*3040*/  ISETP.GT.AND P4, PT, R15, 0x98, PT ;  /* 0x000000980f00780c */ /* 0x000fc40003f84270 */
[----:B-1----:R-:W-:Y:S01]  /*3050*/  FSEL R94, R70, -INF , P3 ;  /* 0xff800000465e7808 */ /* 0x002fe20001800000 */
[C---:B------:R-:W-:Y:S01]  /*3060*/  FMUL.FTZ R70, R0.reuse, R31 ;  /* 0x0000001f00467220 */ /* 0x040fe20000410000 */
[----:B------:R-:W-:Y:S01]  /*3070*/  FMNMX.FTZ R97, R95, R98, !PT ;  /* 0x000000625f617209 */ /* 0x000fe20007810000 */
[----:B------:R-:W-:Y:S01]  /*3080*/  FMUL.FTZ R98, R0, R34 ;  /* 0x0000002200627220 */ /* 0x000fe20000410000 */
[----:B------:R-:W-:Y:S01]  /*3090*/  FSEL R47, R48, -INF , P5 ;  /* 0xff800000302f7808 */ /* 0x000fe20002800000 */
[----:B------:R-:W1:Y:S01]  /*30a0*/  MUFU.TANH R100, R100 ;  /* 0x0000006400647308 */ /* 0x000e620000002400 */
[----:B------:R-:W-:Y:S02]  /*30b0*/  ISETP.GT.AND P5, PT, R15, 0x99, PT ;  /* 0x000000990f00780c */ /* 0x000fe40003fa4270 */
[----:B--2---:R-:W-:Y:S01]  /*30c0*/  FSEL R99, R71, -INF , P4 ;  /* 0xff80000047637808 */ /* 0x004fe20002000000 */
[----:B------:R-:W-:Y:S01]  /*30d0*/  IMAD.U32 R71, RZ, RZ, UR17 ;  /* 0x00000011ff477e24 */ /* 0x000fe2000f8e00ff */
[----:B------:R-:W-:-:S02]  /*30e0*/  FMNMX.FTZ R48, R94, R97, !PT ;  /* 0x000000615e307209 */ /* 0x000fc40007810000 */
[----:B---3--:R-:W-:Y:S01]  /*30f0*/  FSEL R97, R96, -INF , P5 ;  /* 0xff80000060617808 */ /* 0x008fe20002800000 */
[----:B------:R-:W-:Y:S01]  /*3100*/  MUFU.TANH R70, R70 ;  /* 0x0000004600467308 */ /* 0x000fe20000002400 */
[----:B------:R-:W-:Y:S02]  /*3110*/  FMNMX.FTZ R48, R99, R48, !PT ;  /* 0x0000003063307209 */ /* 0x000fe40007810000 */
[----:B0-----:R-:W-:Y:S02]  /*3120*/  FSEL R101, R101, -INF , P4 ;  /* 0xff80000065657808 */ /* 0x001fe40002000000 */
[----:B------:R-:W-:-:S03]  /*3130*/  FMNMX.FTZ R48, R97, R48, !PT ;  /* 0x0000003061307209 */ /* 0x000fc60007810000 */
[----:B------:R-:W0:Y:S01]  /*3140*/  MUFU.TANH R98, R98 ;  /* 0x0000006200627308 */ /* 0x000e220000002400 */
[----:B-1----:R-:W-:Y:S01]  /*3150*/  FSEL R100, R100, -INF , P5 ;  /* 0xff80000064647808 */ /* 0x002fe20002800000 */
[----:B------:R-:W1:Y:S01]  /*3160*/  SHFL.BFLY PT, R15, R48, 0x2, 0x1f ;  /* 0x0c401f00300f7f89 */ /* 0x000e6200000e0000 */
[----:B0-----:R-:W-:Y:S02]  /*3170*/  FSEL R98, R98, -INF , P2 ;  /* 0xff80000062627808 */ /* 0x001fe40001000000 */
[----:B-1----:R-:W-:-:S05]  /*3180*/  FMNMX.FTZ R15, R48, R15, !PT ;  /* 0x0000000f300f7209 */ /* 0x002fca0007810000 */
[----:B------:R-:W0:Y:S02]  /*3190*/  SHFL.BFLY PT, R58, R15, 0x1, 0x1f ;  /* 0x0c201f000f3a7f89 */ /* 0x000e2400000e0000 */
[----:B0-----:R-:W-:-:S04]  /*31a0*/  FMNMX.FTZ R58, R15, R58, !PT ;  /* 0x0000003a0f3a7209 */ /* 0x001fc80007810000 */
[C---:B------:R-:W-:Y:S01]  /*31b0*/  FSETP.NEU.FTZ.AND P6, PT, R58.reuse, -INF , PT ;  /* 0xff8000003a00780b */ /* 0x040fe20003fdd000 */
[----:B------:R-:W-:-:S01]  /*31c0*/  FFMA.FTZ R96, R58, R71, -8 ;  /* 0xc10000003a607423 */ /* 0x000fc20000010047 */
[----:B------:R-:W-:-:S04]  /*31d0*/  FMUL.FTZ R71, R0, R35 ;  /* 0x0000002300477220 */ /* 0x000fc80000410000 */
[----:B------:R-:W-:Y:S02]  /*31e0*/  FSEL R96, R96, RZ, P6 ;  /* 0x000000ff60607208 */ /* 0x000fe40003000000 */
[----:B------:R-:W-:Y:S01]  /*31f0*/  MUFU.TANH R71, R71 ;  /* 0x0000004700477308 */ /* 0x000fe20000002400 */
[----:B------:R-:W-:Y:S02]  /*3200*/  LOP3.LUT P6, RZ, R120, 0x7f, RZ, 0xc0, !PT ;  /* 0x0000007f78ff7812 */ /* 0x000fe400078cc0ff */
        /* <DEDUP_REMOVED lines=19> */
[----:B------:R-:W-:-:S02]  /*3340*/  FFMA.FTZ R88, R88, UR17, -R96 ;  /* 0x0000001158587c23 */ /* 0x000fc40008010860 */
        /* <DEDUP_REMOVED lines=18> */
[----:B0-----:R-:W-:Y:S01]  /*3470*/  FMNMX.FTZ R61, R45, R62, !PT ;  /* 0x0000003e2d3d7209 */ /* 0x001fe20007810000 */
[----:B------:R-:W-:-:S01]  /*3480*/  FFMA.FTZ R62, R68, UR17, -R96 ;  /* 0x00000011443e7c23 */ /* 0x000fc20008010860 */
[--C-:B------:R-:W-:Y:S01]  /*3490*/  FFMA.FTZ R68, R40, UR17, -R96.reuse ;  /* 0x0000001128447c23 */ /* 0x100fe20008010860 */
[----:B-1----:R-:W-:-:S01]  /*34a0*/  FFMA.FTZ R66, R69, UR17, -R96 ;  /* 0x0000001145427c23 */ /* 0x002fc20008010860 */
[----:B------:R-:W-:Y:S01]  /*34b0*/  FMNMX.FTZ R61, R24, R61, !PT ;  /* 0x0000003d183d7209 */ /* 0x000fe20007810000 */
[----:B------:R-:W0:Y:S03]  /*34c0*/  MUFU.EX2 R38, R38 ;  /* 0x0000002600267308 */ /* 0x000e260000000800 */
[----:B------:R-:W-:-:S04]  /*34d0*/  FMNMX.FTZ R64, R42, R61, !PT ;  /* 0x0000003d2a407209 */ /* 0x000fc80007810000 */
[----:B------:R-:W-:Y:S01]  /*34e0*/  FMNMX.FTZ R61, R25, R64, !PT ;  /* 0x00000040193d7209 */ /* 0x000fe20007810000 */
[----:B------:R-:W-:Y:S03]  /*34f0*/  MUFU.EX2 R35, R35 ;  /* 0x0000002300237308 */ /* 0x000fe60000000800 */
[----:B------:R-:W-:-:S04]  /*3500*/  FMNMX.FTZ R63, R26, R61, !PT ;  /* 0x0000003d1a3f7209 */ /* 0x000fc80007810000 */
[----:B------:R-:W-:Y:S01]  /*3510*/  FMNMX.FTZ R63, R76, R63, !PT ;  /* 0x0000003f4c3f7209 */ /* 0x000fe20007810000 */
[----:B------:R1:W-:Y:S01]  /*3520*/  MUFU.EX2 R61, R88 ;  /* 0x00000058003d7308 */ /* 0x0003e20000000800 */
[----:B0-----:R-:W-:Y:S02]  /*3530*/  F2FP.SATFINITE.E4M3.F32.PACK_AB_MERGE_C R152, R38, R31, RZ ;  /* 0x0000001f2698723e */ /* 0x001fe400048070ff */
[----:B------:R-:W-:Y:S01]  /*3540*/  FMNMX.FTZ R64, R80, R63, !PT ;  /* 0x0000003f50407209 */ /* 0x000fe20007810000 */
[----:B------:R-:W-:-:S01]  /*3550*/  FFMA.FTZ R63, R74, UR17, -R96 ;  /* 0x000000114a3f7c23 */ /* 0x000fc20008010860 */
[--C-:B------:R-:W-:Y:S01]  /*3560*/  FFMA.FTZ R74, R84, UR17, -R96.reuse ;  /* 0x00000011544a7c23 */ /* 0x100fe20008010860 */
[----:B------:R-:W-:-:S01]  /*3570*/  FFMA.FTZ R84, R89, UR17, -R96 ;  /* 0x0000001159547c23 */ /* 0x000fc20008010860 */
[----:B------:R-:W-:Y:S01]  /*3580*/  FMNMX.FTZ R64, R77, R64, !PT ;  /* 0x000000404d407209 */ /* 0x000fe20007810000 */
[----:B------:R-:W-:Y:S01]  /*3590*/  MUFU.EX2 R48, R48 ;  /* 0x0000003000307308 */ /* 0x000fe20000000800 */
[----:B-1----:R-:W-:-:S01]  /*35a0*/  FFMA.FTZ R88, R93, UR17, -R96 ;  /* 0x000000115d587c23 */ /* 0x002fc20008010860 */
[----:B------:R-:W-:Y:S01]  /*35b0*/  FFMA.FTZ R89, R99, UR17, -R96 ;  /* 0x0000001163597c23 */ /* 0x000fe20008010860 */
[----:B------:R-:W-:-:S02]  /*35c0*/  FMNMX.FTZ R64, R79, R64, !PT ;  /* 0x000000404f407209 */ /* 0x000fc40007810000 */
[----:B------:R-:W-:Y:S02]  /*35d0*/  F2FP.SATFINITE.E4M3.F32.PACK_AB_MERGE_C R152, R34, R15, R152 ;  /* 0x0000000f2298723e */ /* 0x000fe40004807098 */
[----:B------:R-:W-:Y:S01]  /*35e0*/  FMNMX.FTZ R65, R27, R64, !PT ;  /* 0x000000401b417209 */ /* 0x000fe20007810000 */
[----:B------:R-:W-:Y:S03]  /*35f0*/  MUFU.EX2 R39, R39 ;  /* 0x0000002700277308 */ /* 0x000fe60000000800 */
[----:B------:R-:W-:-:S04]  /*3600*/  FMNMX.FTZ R40, R28, R65, !PT ;  /* 0x000000411c287209 */ /* 0x000fc80007810000 */
[----:B------:R-:W-:Y:S01]  /*3610*/  FMNMX.FTZ R65, R29, R40, !PT ;  /* 0x000000281d417209 */ /* 0x000fe20007810000 */
[----:B------:R-:W-:-:S01]  /*3620*/  FFMA.FTZ R40, R75, UR17, -R96 ;  /* 0x000000114b287c23 */ /* 0x000fc20008010860 */
[----:B------:R-:W-:Y:S01]  /*3630*/  FSEL R75, R70, -INF , P1 ;  /* 0xff800000464b7808 */ /* 0x000fe20000800000 */
[----:B------:R-:W0:Y:S01]  /*3640*/  MUFU.EX2 R52, R52 ;  /* 0x0000003400347308 */ /* 0x000e220000000800 */
[----:B------:R-:W-:Y:S01]  /*3650*/  FMNMX.FTZ R65, R30, R65, !PT ;  /* 0x000000411e417209 */ /* 0x000fe20007810000 */
[--C-:B------:R-:W-:Y:S01]  /*3660*/  FFMA.FTZ R70, R81, UR17, -R96.reuse ;  /* 0x0000001151467c23 */ /* 0x100fe20008010860 */
[----:B------:R-:W-:-:S01]  /*3670*/  FFMA.FTZ R81, R87, UR17, -R96 ;  /* 0x0000001157517c23 */ /* 0x000fc20008010860 */
[--C-:B------:R-:W-:Y:S01]  /*3680*/  FFMA.FTZ R87, R95, UR17, -R96.reuse ;  /* 0x000000115f577c23 */ /* 0x100fe20008010860 */
[----:B------:R-:W-:Y:S01]  /*3690*/  FMNMX.FTZ R64, R32, R65, !PT ;  /* 0x0000004120407209 */ /* 0x000fe20007810000 */
[----:B------:R-:W-:Y:S01]  /*36a0*/  FFMA.FTZ R65, R78, UR17, -R96 ;  /* 0x000000114e417c23 */ /* 0x000fe20008010860 */
[----:B------:R-:W-:Y:S01]  /*36b0*/  FSEL R78, R71, -INF , P3 ;  /* 0xff800000474e7808 */ /* 0x000fe20001800000 */
        /* <DEDUP_REMOVED lines=8> */
[----:B------:R-:W-:Y:S01]  /*3740*/  FFMA.FTZ R90, R94, UR17, -R96 ;  /* 0x000000115e5a7c23 */ /* 0x000fe20008010860 */
[----:B------:R-:W1:Y:S01]  /*3750*/  MUFU.EX2 R56, R56 ;  /* 0x0000003800387308 */ /* 0x000e620000000800 */
[----:B------:R-:W-:Y:S02]  /*3760*/  FMNMX.FTZ R64, R41, R64, !PT ;  /* 0x0000004029407209 */ /* 0x000fe40007810000 */
[----:B0-----:R-:W-:-:S02]  /*3770*/  F2FP.SATFINITE.E4M3.F32.PACK_AB_MERGE_C R154, R52, R39, RZ ;  /* 0x00000027349a723e */ /* 0x001fc400048070ff */
[----:B------:R-:W-:Y:S02]  /*3780*/  FMNMX.FTZ R64, R47, R64, !PT ;  /* 0x000000402f407209 */ /* 0x000fe40007810000 */
[----:B------:R-:W-:Y:S01]  /*3790*/  F2FP.SATFINITE.E4M3.F32.PACK_AB_MERGE_C R154, R48, R35, R154 ;  /* 0x00000023309a723e */ /* 0x000fe2000480709a */
[----:B------:R-:W-:Y:S01]  /*37a0*/  MUFU.EX2 R57, R57 ;  /* 0x0000003900397308 */ /* 0x000fe20000000800 */
[----:B------:R-:W-:-:S04]  /*37b0*/  FMNMX.FTZ R69, R75, R64, !PT ;  /* 0x000000404b457209 */ /* 0x000fc80007810000 */
[----:B------:R-:W-:-:S03]  /*37c0*/  FMNMX.FTZ R71, R98, R69, !PT ;  /* 0x0000004562477209 */ /* 0x000fc60007810000 */
[----:B------:R0:W-:Y:S01]  /*37d0*/  MUFU.EX2 R69, R86 ;  /* 0x0000005600457308 */ /* 0x0001e20000000800 */
[----:B------:R-:W-:Y:S02]  /*37e0*/  FMNMX.FTZ R64, R78, R71, !PT ;  /* 0x000000474e407209 */ /* 0x000fe40007810000 */
[----:B-1----:R-:W-:Y:S02]  /*37f0*/  F2FP.SATFINITE.E4M3.F32.PACK_AB_MERGE_C R148, R56, R53, RZ ;  /* 0x000000353894723e */ /* 0x002fe400048070ff */
[----:B------:R-:W-:Y:S02]  /*3800*/  FMNMX.FTZ R71, R101, R64, !PT ;  /* 0x0000004065477209 */ /* 0x000fe40007810000 */
[----:B------:R-:W-:Y:S01]  /*3810*/  F2FP.SATFINITE.E4M3.F32.PACK_AB_MERGE_C R148, R54, R51, R148 ;  /* 0x000000333694723e */ /* 0x000fe20004807094 */
[----:B------:R-:W-:Y:S01]  /*3820*/  MUFU.EX2 R59, R59 ;  /* 0x0000003b003b7308 */ /* 0x000fe20000000800 */
[----:B------:R-:W-:Y:S01]  /*3830*/  FMNMX.FTZ R64, R100, R71, !PT ;  /* 0x0000004764407209 */ /* 0x000fe20007810000 */
[----:B0-----:R-:W-:Y:S01]  /*3840*/  FFMA.FTZ R86, R91, UR17, -R96 ;  /* 0x000000115b567c23 */ /* 0x001fe20008010860 */
[----:B------:R-:W-:-:S02]  /*3850*/  IMAD.U32 R91, RZ, RZ, UR17 ;  /* 0x00000011ff5b7e24 */ /* 0x000fc4000f8e00ff */
[--C-:B------:R-:W-:Y:S01]  /*3860*/  FFMA.FTZ R71, R82, UR17, -R96.reuse ;  /* 0x0000001152477c23 */ /* 0x100fe20008010860 */
[----:B------:R-:W-:-:S01]  /*3870*/  FFMA.FTZ R82, R85, UR17, -R96 ;  /* 0x0000001155527c23 */ /* 0x000fc20008010860 */
[----:B------:R-:W0:Y:S01]  /*3880*/  SHFL.BFLY PT, R103, R64, 0x2, 0x1f ;  /* 0x0c401f0040677f89 */ /* 0x000e2200000e0000 */
[----:B------:R-:W-:-:S01]  /*3890*/  FFMA.FTZ R85, R92, UR17, -R96 ;  /* 0x000000115c557c23 */ /* 0x000fc20008010860 */
[----:B------:R-:W-:Y:S01]  /*38a0*/  FFMA.FTZ R92, R97, UR17, -R96 ;  /* 0x00000011615c7c23 */ /* 0x000fe20008010860 */
[----:B------:R-:W1:Y:S08]  /*38b0*/  MUFU.EX2 R62, R62 ;  /* 0x0000003e003e7308 */ /* 0x000e700000000800 */
[----:B------:R-:W-:Y:S08]  /*38c0*/  MUFU.EX2 R66, R66 ;  /* 0x0000004200427308 */ /* 0x000ff00000000800 */
[----:B------:R-:W-:Y:S01]  /*38d0*/  MUFU.EX2 R63, R63 ;  /* 0x0000003f003f7308 */ /* 0x000fe20000000800 */
[----:B-1----:R-:W-:-:S02]  /*38e0*/  F2FP.SATFINITE.E4M3.F32.PACK_AB_MERGE_C R150, R62, R59, RZ ;  /* 0x0000003b3e96723e */ /* 0x002fc400048070ff */
[----:B0-----:R-:W-:Y:S02]  /*38f0*/  FMNMX.FTZ R103, R64, R103, !PT ;  /* 0x0000006740677209 */ /* 0x001fe40007810000 */
[----:B------:R-:W-:-:S03]  /*3900*/  F2FP.SATFINITE.E4M3.F32.PACK_AB_MERGE_C R150, R60, R57, R150 ;  /* 0x000000393c96723e */ /* 0x000fc60004807096 */
[----:B------:R-:W0:Y:S01]  /*3910*/  MUFU.EX2 R68, R68 ;  /* 0x0000004400447308 */ /* 0x000e220000000800 */
[----:B------:R-:W1:Y:S07]  /*3920*/  SHFL.BFLY PT, R64, R103, 0x1, 0x1f ;  /* 0x0c201f0067407f89 */ /* 0x000e6e00000e0000 */
[----:B------:R-:W-:Y:S08]  /*3930*/  MUFU.EX2 R40, R40 ;  /* 0x0000002800287308 */ /* 0x000ff00000000800 */
[----:B------:R-:W-:Y:S01]  /*3940*/  MUFU.EX2 R65, R65 ;  /* 0x0000004100417308 */ /* 0x000fe20000000800 */
[----:B0-----:R-:W-:-:S04]  /*3950*/  F2FP.SATFINITE.E4M3.F32.PACK_AB_MERGE_C R136, R68, R63, RZ ;  /* 0x0000003f4488723e */ /* 0x001fc800048070ff */
[----:B------:R-:W-:-:S03]  /*3960*/  F2FP.SATFINITE.E4M3.F32.PACK_AB_MERGE_C R136, R66, R61, R136 ;  /* 0x0000003d4288723e */ /* 0x000fc60004807088 */
        /* <DEDUP_REMOVED lines=35> */
[----:B------:R-:W-:-:S02]  /*3ba0*/  @!P6 VIADD R50, R5, 0x13240 ;  /* 0x000132400532e836 */ /* 0x000fc40000000000 */
[----:B------:R-:W-:-:S01]  /*3bb0*/  FFMA.FTZ R24, R24, UR17, -R91 ;  /* 0x0000001118187c23 */ /* 0x000fc2000801085b */
        /* <DEDUP_REMOVED lines=24> */
[----:B------:R-:W-:Y:S01]  /*3d40*/  FFMA.FTZ R30, R32, UR17, -R91 ;  /* 0x00000011201e7c23 */ /* 0x000fe2000801085b */
[----:B------:R-:W-:Y:S01]  /*3d50*/  F2FP.SATFINITE.E4M3.F32.PACK_AB_MERGE_C R93, R94, R93, RZ ;  /* 0x0000005d5e5d723e */ /* 0x000fe200048070ff */
[----:B------:R-:W2:Y:S01]  /*3d60*/  MUFU.EX2 R12, R12 ;  /* 0x0000000c000c7308 */ /* 0x000ea20000000800 */
[----:B---3--:R-:W-:-:S01]  /*3d70*/  FADD.FTZ R80, R8, R99 ;  /* 0x0000006308507221 */ /* 0x008fc20000010000 */
[----:B------:R-:W-:Y:S01]  /*3d80*/  FADD.FTZ R99, R39, R96 ;  /* 0x0000006027637221 */ /* 0x000fe20000010000 */
[----:B------:R-:W-:-:S01]  /*3d90*/  FFMA.FTZ R78, R78, UR17, -R91 ;  /* 0x000000114e4e7c23 */ /* 0x000fc2000801085b */
[----:B------:R-:W-:Y:S01]  /*3da0*/  F2FP.SATFINITE.E4M3.F32.PACK_AB_MERGE_C R153, R7, R6, R93 ;  /* 0x000000060799723e */ /* 0x000fe2000480705d */
[----:B------:R-:W-:-:S01]  /*3db0*/  FFMA.FTZ R101, R101, UR17, -R91 ;  /* 0x0000001165657c23 */ /* 0x000fc2000801085b */
[----:B------:R-:W-:Y:S01]  /*3dc0*/  FADD.FTZ R96, R52, R99 ;  /* 0x0000006334607221 */ /* 0x000fe20000010000 */
[----:B------:R-:W-:-:S01]  /*3dd0*/  FFMA.FTZ R91, R100, UR17, -R91 ;  /* 0x00000011645b7c23 */ /* 0x000fc2000801085b */
[----:B------:R-:W3:Y:S01]  /*3de0*/  MUFU.EX2 R13, R13 ;  /* 0x0000000d000d7308 */ /* 0x000ee20000000800 */
[----:B-1----:R-:W-:-:S01]  /*3df0*/  FADD.FTZ R97, R9, R80 ;  /* 0x0000005009617221 */ /* 0x002fc20000010000 */
[----:B------:R-:W-:-:S02]  /*3e00*/  IMAD.MOV.U32 R48, RZ, RZ, R55 ;  /* 0x000000ffff307224 */ /* 0x000fc400078e0037 */
[----:B------:R-:W-:-:S04]  /*3e10*/  IMAD.MOV.U32 R35, RZ, RZ, R55 ;  /* 0x000000ffff237224 */ /* 0x000fc800078e0037 */
[----:B------:R-:W1:Y:S01]  /*3e20*/  MUFU.EX2 R10, R10 ;  /* 0x0000000a000a7308 */ /* 0x000e620000000800 */
[----:B--2---:R-:W-:-:S01]  /*3e30*/  FADD.FTZ R80, R12, R97 ;  /* 0x000000610c507221 */ /* 0x004fc20000010000 */
[----:B------:R-:W-:Y:S01]  /*3e40*/  FADD.FTZ R97, R51, R96 ;  /* 0x0000006033617221 */ /* 0x000fe20000010000 */
[----:B------:R-:W-:-:S05]  /*3e50*/  IMAD.MOV.U32 R51, RZ, RZ, R55 ;  /* 0x000000ffff337224 */ /* 0x000fca00078e0037 */
[----:B------:R-:W2:Y:S01]  /*3e60*/  MUFU.EX2 R11, R11 ;  /* 0x0000000b000b7308 */ /* 0x000ea20000000800 */
[----:B---3--:R-:W-:-:S04]  /*3e70*/  F2FP.SATFINITE.E4M3.F32.PACK_AB_MERGE_C R52, R13, R12, RZ ;  /* 0x0000000c0d34723e */ /* 0x008fc800048070ff */
[----:B------:R-:W-:Y:S01]  /*3e80*/  F2FP.SATFINITE.E4M3.F32.PACK_AB_MERGE_C R155, R9, R8, R52 ;  /* 0x00000008099b723e */ /* 0x000fe20004807034 */
[----:B------:R-:W-:Y:S02]  /*3e90*/  IMAD.MOV.U32 R52, RZ, RZ, R55 ;  /* 0x000000ffff347224 */ /* 0x000fe400078e0037 */
[----:B------:R-:W3:Y:S08]  /*3ea0*/  MUFU.EX2 R20, R20 ;  /* 0x0000001400147308 */ /* 0x000ef00000000800 */
[----:B------:R-:W4:Y:S08]  /*3eb0*/  MUFU.EX2 R95, R95 ;  /* 0x0000005f005f7308 */ /* 0x000f300000000800 */
[----:B------:R5:W-:Y:S08]  /*3ec0*/  MUFU.EX2 R5, R79 ;  /* 0x0000004f00057308 */ /* 0x000bf00000000800 */
[----:B------:R-:W4:Y:S01]  /*3ed0*/  MUFU.EX2 R14, R14 ;  /* 0x0000000e000e7308 */ /* 0x000f220000000800 */
[----:B-----5:R-:W-:-:S04]  /*3ee0*/  FADD.FTZ R79, R13, R80 ;  /* 0x000000500d4f7221 */ /* 0x020fc80000010000 */
[----:B-1----:R-:W-:-:S03]  /*3ef0*/  FADD.FTZ R32, R10, R79 ;  /* 0x0000004f0a207221 */ /* 0x002fc60000010000 */
[----:B0-----:R0:W-:Y:S01]  /*3f00*/  MUFU.EX2 R50, R76 ;  /* 0x0000004c00327308 */ /* 0x0011e20000000800 */
[----:B--2---:R-:W-:-:S04]  /*3f10*/  FADD.FTZ R79, R11, R32 ;  /* 0x000000200b4f7221 */ /* 0x004fc80000010000 */
[----:B---3--:R-:W-:-:S03]  /*3f20*/  FADD.FTZ R32, R20, R79 ;  /* 0x0000004f14207221 */ /* 0x008fc60000010000 */
[----:B------:R-:W1:Y:S01]  /*3f30*/  MUFU.EX2 R21, R21 ;  /* 0x0000001500157308 */ /* 0x000e620000000800 */
[----:B0-----:R-:W-:-:S01]  /*3f40*/  FADD.FTZ R76, R54, R97 ;  /* 0x00000061364c7221 */ /* 0x001fc20000010000 */
[C---:B----4-:R-:W-:Y:S01]  /*3f50*/  FADD.FTZ R79, R95.reuse, R32 ;  /* 0x000000205f4f7221 */ /* 0x050fe20000010000 */
[----:B------:R-:W-:Y:S01]  /*3f60*/  F2FP.SATFINITE.E4M3.F32.PACK_AB_MERGE_C R95, R95, R20, RZ ;  /* 0x000000145f5f723e */ /* 0x000fe200048070ff */
[----:B------:R-:W-:Y:S02]  /*3f70*/  IMAD.MOV.U32 R54, RZ, RZ, R55 ;  /* 0x000000ffff367224 */ /* 0x000fe400078e0037 */
[----:B------:R-:W-:-:S01]  /*3f80*/  FADD.FTZ R97, R53, R76 ;  /* 0x0000004c35617221 */ /* 0x000fc20000010000 */
[----:B------:R-:W-:Y:S01]  /*3f90*/  FADD.FTZ R32, R14, R79 ;  /* 0x0000004f0e207221 */ /* 0x000fe20000010000 */
[----:B------:R-:W-:Y:S01]  /*3fa0*/  F2FP.SATFINITE.E4M3.F32.PACK_AB_MERGE_C R149, R11, R10, R95 ;  /* 0x0000000a0b95723e */ /* 0x000fe2000480705f */
        /* <DEDUP_REMOVED lines=13> */
[----:B------:R-:W-:Y:S01]  /*4080*/  F2FP.SATFINITE.E4M3.F32.PACK_AB_MERGE_C R44, R49, R44, RZ ;  /* 0x0000002c312c723e */ /* 0x000fe200048070ff */
[----:B------:R-:W-:-:S03]  /*4090*/  IMAD.MOV.U32 R49, RZ, RZ, R55 ;  /* 0x000000ffff317224 */ /* 0x000fc600078e0037 */
[----:B------:R-:W-:Y:S01]  /*40a0*/  F2FP.SATFINITE.E4M3.F32.PACK_AB_MERGE_C R151, R21, R14, R44 ;  /* 0x0000000e1597723e */ /* 0x000fe2000480702c */
[----:B------:R-:W-:Y:S01]  /*40b0*/  IMAD.MOV.U32 R44, RZ, RZ, R55 ;  /* 0x000000ffff2c7224 */ /* 0x000fe200078e0037 */
        /* <DEDUP_REMOVED lines=8> */
[----:B------:R-:W-:Y:S01]  /*4140*/  IMAD.MOV.U32 R53, RZ, RZ, R55 ;  /* 0x000000ffff357224 */ /* 0x000fe200078e0037 */
[----:B------:R-:W0:Y:S01]  /*4150*/  MUFU.EX2 R25, R25 ;  /* 0x0000001900197308 */ /* 0x000e220000000800 */
[----:B--2---:R-:W-:-:S01]  /*4160*/  FADD.FTZ R32, R42, R39 ;  /* 0x000000272a207221 */ /* 0x004fc20000010000 */
[----:B------:R-:W-:-:S04]  /*4170*/  FADD.FTZ R38, R65, R38 ;  /* 0x0000002641267221 */ /* 0x000fc80000010000 */
[----:B------:R-:W-:Y:S01]  /*4180*/  FADD.FTZ R39, R67, R38 ;  /* 0x0000002643277221 */ /* 0x000fe20000010000 */
[----:B------:R-:W-:Y:S01]  /*4190*/  F2FP.SATFINITE.E4M3.F32.PACK_AB_MERGE_C R67, R70, R67, RZ ;  /* 0x000000434643723e */ /* 0x000fe200048070ff */
[----:B------:R-:W2:Y:S01]  /*41a0*/  MUFU.EX2 R26, R26 ;  /* 0x0000001a001a7308 */ /* 0x000ea20000000800 */
[----:B-1----:R-:W-:-:S01]  /*41b0*/  FADD.FTZ R32, R45, R32 ;  /* 0x000000202d207221 */ /* 0x002fc20000010000 */
[----:B------:R-:W-:Y:S01]  /*41c0*/  FADD.FTZ R70, R70, R39 ;  /* 0x0000002746467221 */ /* 0x000fe20000010000 */
[----:B------:R-:W-:Y:S01]  /*41d0*/  F2FP.SATFINITE.E4M3.F32.PACK_AB_MERGE_C R42, R45, R42, RZ ;  /* 0x0000002a2d2a723e */ /* 0x000fe200048070ff */
[----:B------:R-:W-:Y:S01]  /*41e0*/  IMAD.MOV.U32 R45, RZ, RZ, R55 ;  /* 0x000000ffff2d7224 */ /* 0x000fe200078e0037 */
[----:B------:R-:W-:Y:S01]  /*41f0*/  F2FP.SATFINITE.E4M3.F32.PACK_AB_MERGE_C R138, R65, R40, R67 ;  /* 0x00000028418a723e */ /* 0x000fe20004807043 */
[----:B------:R-:W-:Y:S01]  /*4200*/  FADD.FTZ R15, R69, R70 ;  /* 0x00000046450f7221 */ /* 0x000fe20000010000 */
[----:B------:R-:W-:Y:S01]  /*4210*/  F2FP.SATFINITE.E4M3.F32.PACK_AB_MERGE_C R137, R24, R43, R42 ;  /* 0x0000002b1889723e */ /* 0x000fe2000480702a */
[----:B------:R-:W1:Y:S01]  /*4220*/  MUFU.EX2 R46, R46 ;  /* 0x0000002e002e7308 */ /* 0x000e620000000800 */
[----:B0-----:R-:W-:-:S01]  /*4230*/  FADD.FTZ R13, R25, R32 ;  /* 0x00000020190d7221 */ /* 0x001fc20000010000 */
[----:B------:R-:W-:Y:S01]  /*4240*/  FADD.FTZ R32, R72, R15 ;  /* 0x0000000f48207221 */ /* 0x000fe20000010000 */
[--C-:B------:R-:W-:Y:S01]  /*4250*/  IMAD.MOV.U32 R43, RZ, RZ, R55.reuse ;  /* 0x000000ffff2b7224 */ /* 0x100fe200078e0037 */
[----:B------:R-:W-:Y:S01]  /*4260*/  MOV R42, R55 ;  /* 0x00000037002a7202 */ /* 0x000fe20000000f00 */
[----:B------:R-:W-:-:S02]  /*4270*/  IMAD.MOV.U32 R40, RZ, RZ, R55 ;  /* 0x000000ffff287224 */ /* 0x000fc400078e0037 */
[--C-:B------:R-:W-:Y:S01]  /*4280*/  IMAD.MOV.U32 R39, RZ, RZ, R55.reuse ;  /* 0x000000ffff277224 */ /* 0x100fe200078e0037 */
[----:B------:R-:W0:Y:S01]  /*4290*/  MUFU.EX2 R77, R77 ;  /* 0x0000004d004d7308 */ /* 0x000e220000000800 */
[--C-:B------:R-:W-:Y:S02]  /*42a0*/  IMAD.MOV.U32 R38, RZ, RZ, R55.reuse ;  /* 0x000000ffff267224 */ /* 0x100fe400078e0037 */
[----:B------:R-:W-:-:S05]  /*42b0*/  IMAD.MOV.U32 R24, RZ, RZ, R55 ;  /* 0x000000ffff187224 */ /* 0x000fca00078e0037 */
[----:B------:R2:W-:Y:S08]  /*42c0*/  MUFU.EX2 R31, R33 ;  /* 0x00000021001f7308 */ /* 0x0005f00000000800 */
[----:B------:R-:W3:Y:S01]  /*42d0*/  MUFU.EX2 R71, R71 ;  /* 0x0000004700477308 */ /* 0x000ee20000000800 */
[----:B--2---:R-:W-:-:S04]  /*42e0*/  FADD.FTZ R33, R26, R13 ;  /* 0x0000000d1a217221 */ /* 0x004fc80000010000 */
[----:B-1----:R-:W-:Y:S01]  /*42f0*/  FADD.FTZ R20, R46, R33 ;  /* 0x000000212e147221 */ /* 0x002fe20000010000 */
[C---:B0-----:R-:W-:Y:S02]  /*4300*/  F2FP.SATFINITE.E4M3.F32.PACK_AB_MERGE_C R46, R77.reuse, R46, RZ ;  /* 0x0000002e4d2e723e */ /* 0x041fe400048070ff */
[----:B------:R-:W0:Y:S01]  /*4310*/  MUFU.EX2 R27, R27 ;  /* 0x0000001b001b7308 */ /* 0x000e220000000800 */
[----:B------:R-:W-:-:S01]  /*4320*/  FADD.FTZ R20, R77, R20 ;  /* 0x000000144d147221 */ /* 0x000fc20000010000 */
[----:B------:R-:W-:Y:S01]  /*4330*/  F2FP.SATFINITE.E4M3.F32.PACK_AB_MERGE_C R139, R26, R25, R46 ;  /* 0x000000191a8b723e */ /* 0x000fe2000480702e */
[----:B------:R-:W-:Y:S01]  /*4340*/  IMAD.MOV.U32 R46, RZ, RZ, R55 ;  /* 0x000000ffff2e7224 */ /* 0x000fe200078e0037 */
[----:B------:R-:W-:Y:S01]  /*4350*/  MOV R26, R55 ;  /* 0x00000037001a7202 */ /* 0x000fe20000000f00 */
[----:B------:R-:W-:-:S01]  /*4360*/  FADD.FTZ R33, R5, R20 ;  /* 0x0000001405217221 */ /* 0x000fc20000010000 */
[----:B------:R-:W-:Y:S02]  /*4370*/  IMAD.MOV.U32 R25, RZ, RZ, R55 ;  /* 0x000000ffff197224 */ /* 0x000fe400078e0037 */
[----:B------:R-:W1:Y:S01]  /*4380*/  MUFU.EX2 R74, R74 ;  /* 0x0000004a004a7308 */ /* 0x000e620000000800 */
[----:B------:R-:W-:-:S01]  /*4390*/  FADD.FTZ R34, R50, R33 ;  /* 0x0000002132227221 */ /* 0x000fc20000010000 */
[----:B---3--:R-:W-:-:S06]  /*43a0*/  FADD.FTZ R15, R71, R32 ;  /* 0x00000020470f7221 */ /* 0x008fcc0000010000 */
[----:B------:R-:W2:Y:S01]  /*43b0*/  MUFU.EX2 R28, R28 ;  /* 0x0000001c001c7308 */ /* 0x000ea20000000800 */
[----:B0-----:R-:W-:-:S07]  /*43c0*/  FADD.FTZ R33, R27, R34 ;  /* 0x000000221b217221 */ /* 0x001fce0000010000 */
[----:B------:R-:W0:Y:S01]  /*43d0*/  MUFU.EX2 R73, R73 ;  /* 0x0000004900497308 */ /* 0x000e220000000800 */
[C---:B-1----:R-:W-:Y:S01]  /*43e0*/  F2FP.SATFINITE.E4M3.F32.PACK_AB_MERGE_C R71, R74.reuse, R71, RZ ;  /* 0x000000474a47723e */ /* 0x042fe200048070ff */
[----:B------:R-:W-:-:S03]  /*43f0*/  FADD.FTZ R74, R74, R15 ;  /* 0x0000000f4a4a7221 */ /* 0x000fc60000010000 */
[----:B------:R-:W-:-:S03]  /*4400*/  F2FP.SATFINITE.E4M3.F32.PACK_AB_MERGE_C R140, R72, R69, R71 ;  /* 0x00000045488c723e */ /* 0x000fc60004807047 */
[----:B------:R-:W1:Y:S01]  /*4410*/  MUFU.EX2 R29, R29 ;  /* 0x0000001d001d7308 */ /* 0x000e620000000800 */
[C---:B--2---:R-:W-:Y:S01]  /*4420*/  F2FP.SATFINITE.E4M3.F32.PACK_AB_MERGE_C R34, R28.reuse, R27, RZ ;  /* 0x0000001b1c22723e */ /* 0x044fe200048070ff */
[----:B------:R-:W-:-:S03]  /*4430*/  FADD.FTZ R28, R28, R33 ;  /* 0x000000211c1c7221 */ /* 0x000fc60000010000 */
[----:B------:R-:W-:Y:S02]  /*4440*/  F2FP.SATFINITE.E4M3.F32.PACK_AB_MERGE_C R141, R50, R5, R34 ;  /* 0x00000005328d723e */ /* 0x000fe40004807022 */
[----:B------:R-:W-:Y:S01]  /*4450*/  MOV R50, R55 ;  /* 0x0000003700327202 */ /* 0x000fe20000000f00 */
[----:B------:R-:W2:Y:S01]  /*4460*/  MUFU.EX2 R82, R82 ;  /* 0x0000005200527308 */ /* 0x000ea20000000800 */
[----:B0-----:R-:W-:-:S01]  /*4470*/  FADD.FTZ R15, R73, R74 ;  /* 0x0000004a490f7221 */ /* 0x001fc20000010000 */
[----:B------:R-:W-:-:S06]  /*4480*/  MOV R34, R55 ;  /* 0x0000003700227202 */ /* 0x000fcc0000000f00 */
[----:B------:R-:W0:Y:S01]  /*4490*/  MUFU.EX2 R30, R30 ;  /* 0x0000001e001e7308 */ /* 0x000e220000000800 */
[----:B-1----:R-:W-:-:S07]  /*44a0*/  FADD.FTZ R27, R29, R28 ;  /* 0x0000001c1d1b7221 */ /* 0x002fce0000010000 */
[----:B------:R-:W-:Y:S01]  /*44b0*/  MUFU.EX2 R81, R81 ;  /* 0x0000005100517308 */ /* 0x000fe20000000800 */
[----:B--2---:R-:W-:-:S07]  /*44c0*/  FADD.FTZ R28, R82, R15 ;  /* 0x0000000f521c7221 */ /* 0x004fce0000010000 */
[----:B------:R-:W1:Y:S01]  /*44d0*/  MUFU.EX2 R84, R84 ;  /* 0x0000005400547308 */ /* 0x000e620000000800 */
[----:B0-----:R-:W-:-:S04]  /*44e0*/  FADD.FTZ R32, R30, R27 ;  /* 0x0000001b1e207221 */ /* 0x001fc80000010000 */
[----:B------:R-:W-:Y:S01]  /*44f0*/  FADD.FTZ R27, R31, R32 ;  /* 0x000000201f1b7221 */ /* 0x000fe20000010000 */
[----:B------:R-:W-:Y:S02]  /*4500*/  IMAD.MOV.U32 R32, RZ, RZ, R55 ;  /* 0x000000ffff207224 */ /* 0x000fe400078e0037 */
[----:B------:R-:W0:Y:S08]  /*4510*/  MUFU.EX2 R36, R36 ;  /* 0x0000002400247308 */ /* 0x000e300000000800 */
[----:B------:R-:W-:Y:S01]  /*4520*/  MUFU.EX2 R85, R85 ;  /* 0x0000005500557308 */ /* 0x000fe20000000800 */
[----:B-1----:R-:W-:Y:S01]  /*4530*/  F2FP.SATFINITE.E4M3.F32.PACK_AB_MERGE_C R33, R84, R81, RZ ;  /* 0x000000515421723e */ /* 0x002fe200048070ff */
[----:B------:R-:W-:-:S03]  /*4540*/  FADD.FTZ R81, R81, R28 ;  /* 0x0000001c51517221 */ /* 0x000fc60000010000 */
[----:B------:R-:W-:Y:S01]  /*4550*/  F2FP.SATFINITE.E4M3.F32.PACK_AB_MERGE_C R142, R82, R73, R33 ;  /* 0x00000049528e723e */ /* 0x000fe20004807021 */
[----:B------:R-:W-:-:S01]  /*4560*/  FADD.FTZ R84, R84, R81 ;  /* 0x0000005154547221 */ /* 0x000fc20000010000 */
[----:B------:R-:W-:Y:S01]  /*4570*/  IMAD.MOV.U32 R33, RZ, RZ, R55 ;  /* 0x000000ffff217224 */ /* 0x000fe200078e0037 */
[----:B------:R-:W1:Y:S01]  /*4580*/  MUFU.EX2 R88, R88 ;  /* 0x0000005800587308 */ /* 0x000e620000000800 */
[----:B0-----:R-:W-:-:S01]  /*4590*/  FADD.FTZ R27, R36, R27 ;  /* 0x0000001b241b7221 */ /* 0x001fc20000010000 */
[----:B------:R-:W-:Y:S01]  /*45a0*/  F2FP.SATFINITE.E4M3.F32.PACK_AB_MERGE_C R31, R36, R31, RZ ;  /* 0x0000001f241f723e */ /* 0x000fe200048070ff */
[----:B------:R-:W-:-:S03]  /*45b0*/  IMAD.MOV.U32 R36, RZ, RZ, R55 ;  /* 0x000000ffff247224 */ /* 0x000fc600078e0037 */
[----:B------:R-:W-:Y:S01]  /*45c0*/  F2FP.SATFINITE.E4M3.F32.PACK_AB_MERGE_C R143, R30, R29, R31 ;  /* 0x0000001d1e8f723e */ /* 0x000fe2000480701f */
[--C-:B------:R-:W-:Y:S01]  /*45d0*/  IMAD.MOV.U32 R31, RZ, RZ, R55.reuse ;  /* 0x000000ffff1f7224 */ /* 0x100fe200078e0037 */
[----:B------:R-:W0:Y:S01]  /*45e0*/  MUFU.EX2 R83, R83 ;  /* 0x0000005300537308 */ /* 0x000e220000000800 */
[--C-:B------:R-:W-:Y:S02]  /*45f0*/  IMAD.MOV.U32 R30, RZ, RZ, R55.reuse ;  /* 0x000000ffff1e7224 */ /* 0x100fe400078e0037 */
[----:B------:R-:W-:-:S05]  /*4600*/  IMAD.MOV.U32 R29, RZ, RZ, R55 ;  /* 0x000000ffff1d7224 */ /* 0x000fca00078e0037 */
[----:B------:R2:W3:Y:S01]  /*4610*/  MUFU.EX2 R12, R37 ;  /* 0x00000025000c7308 */ /* 0x0004e20000000800 */
[----:B-1----:R-:W-:-:S07]  /*4620*/  F2FP.SATFINITE.E4M3.F32.PACK_AB_MERGE_C R28, R88, R85, RZ ;  /* 0x00000055581c723e */ /* 0x002fce00048070ff */
[----:B------:R-:W1:Y:S01]  /*4630*/  MUFU.EX2 R86, R86 ;  /* 0x0000005600567308 */ /* 0x000e620000000800 */
[----:B0-----:R-:W-:-:S01]  /*4640*/  FADD.FTZ R7, R83, R84 ;  /* 0x0000005453077221 */ /* 0x001fc20000010000 */
[----:B--2---:R-:W-:-:S06]  /*4650*/  IMAD.MOV.U32 R37, RZ, RZ, R55 ;  /* 0x000000ffff257224 */ /* 0x004fcc00078e0037 */
[----:B------:R0:W2:Y:S01]  /*4660*/  MUFU.EX2 R13, R41 ;  /* 0x00000029000d7308 */ /* 0x0000a20000000800 */
[----:B---3--:R-:W-:-:S01]  /*4670*/  FADD.FTZ R6, R12, R27 ;  /* 0x0000001b0c067221 */ /* 0x008fc20000010000 */
[----:B------:R-:W-:-:S06]  /*4680*/  IMAD.MOV.U32 R27, RZ, RZ, R55 ;  /* 0x000000ffff1b7224 */ /* 0x000fcc00078e0037 */
[----:B------:R-:W3:Y:S01]  /*4690*/  MUFU.EX2 R47, R47 ;  /* 0x0000002f002f7308 */ /* 0x000ee20000000800 */
[C---:B-1----:R-:W-:Y:S01]  /*46a0*/  F2FP.SATFINITE.E4M3.F32.PACK_AB_MERGE_C R144, R86.reuse, R83, R28 ;  /* 0x000000535690723e */ /* 0x042fe2000480701c */
[----:B------:R-:W-:Y:S01]  /*46b0*/  FADD.FTZ R86, R86, R7 ;  /* 0x0000000756567221 */ /* 0x000fe20000010000 */
[--C-:B0-----:R-:W-:Y:S02]  /*46c0*/  IMAD.MOV.U32 R41, RZ, RZ, R55.reuse ;  /* 0x000000ffff297224 */ /* 0x101fe400078e0037 */
[----:B------:R-:W-:Y:S02]  /*46d0*/  IMAD.MOV.U32 R28, RZ, RZ, R55 ;  /* 0x000000ffff1c7224 */ /* 0x000fe400078e0037 */
[----:B------:R-:W-:-:S01]  /*46e0*/  FADD.FTZ R85, R85, R86 ;  /* 0x0000005655557221 */ /* 0x000fc20000010000 */
[----:B------:R-:W0:Y:S01]  /*46f0*/  MUFU.EX2 R20, R75 ;  /* 0x0000004b00147308 */ /* 0x000e220000000800 */
[----:B--2---:R-:W-:-:S02]  /*4700*/  FADD.FTZ R8, R13, R6 ;  /* 0x000000060d087221 */ /* 0x004fc40000010000 */
[----:B------:R-:W-:-:S05]  /*4710*/  FADD.FTZ R88, R88, R85 ;  /* 0x0000005558587221 */ /* 0x000fca0000010000 */
[----:B------:R-:W-:Y:S01]  /*4720*/  MUFU.EX2 R89, R89 ;  /* 0x0000005900597308 */ /* 0x000fe20000000800 */
[----:B---3--:R-:W-:-:S07]  /*4730*/  FADD.FTZ R7, R47, R8 ;  /* 0x000000082f077221 */ /* 0x008fce0000010000 */
        /* <DEDUP_REMOVED lines=18> */
[----:B-1----:R-:W-:-:S03]  /*4860*/  F2FP.SATFINITE.E4M3.F32.PACK_AB_MERGE_C R5, R6, R101, RZ ;  /* 0x000000650605723e */ /* 0x002fc600048070ff */
[----:B------:R-:W-:Y:S01]  /*4870*/  FADD.FTZ R101, R101, R8 ;  /* 0x0000000865657221 */ /* 0x000fe20000010000 */
[----:B------:R-:W-:-:S01]  /*4880*/  FADD.FTZ R8, R92, R89 ;  /* 0x000000595c087221 */ /* 0x000fc20000010000 */
[----:B------:R-:W-:Y:S02]  /*4890*/  F2FP.SATFINITE.E4M3.F32.PACK_AB_MERGE_C R147, R15, R98, R5 ;  /* 0x000000620f93723e */ /* 0x000fe40004807005 */
[----:B------:R-:W-:-:S01]  /*48a0*/  FADD.FTZ R6, R6, R101 ;  /* 0x0000006506067221 */ /* 0x000fc20000010000 */
        /* <DEDUP_REMOVED lines=23> */
.L_x_10907:
[----:B------:R-:W-:-:S04]  /*4a20*/  UISETP.NE.AND UP0, UPT, UR16, 0x1, UPT ;  /* 0x000000011000788c */ /* 0x000fc8000bf05270 */
[----:B------:R-:W-:-:S04]  /*4a30*/  USEL UR42, URZ, 0x1, UP0 ;  /* 0x000000013f2a7887 */ /* 0x000fc80008000000 */
[----:B------:R-:W-:Y:S01]  /*4a40*/  ULOP3.LUT UR42, UR18, UR42, URZ, 0x3c, !UPT ;  /* 0x0000002a122a7292 */ /* 0x000fe2000f8e3c3f */
[----:B------:R-:W-:Y:S11]  /*4a50*/  @!P0 BRA `(.L_x_10898) ;  /* 0x0000000000048947 */ /* 0x000ff60003800000 */
[----:B------:R-:W-:Y:S01]  /*4a60*/  BPT.TRAP 0x1 ;  /* 0x000000040000795c */ /* 0x000fe20000300000 */
.L_x_10898:
        /* <DEDUP_REMOVED lines=9> */
[----:B------:R-:W-:-:S04]  /*4b00*/  LEA R2, R3, R2, 0x18 ;  /* 0x0000000203027211 */ /* 0x000fc800078ec0ff */
[----:B------:R-:W-:-:S04]  /*4b10*/  LEA R7, R7, R2, 0x3 ;  /* 0x0000000207077211 */ /* 0x000fc800078e18ff */
[----:B------:R0:W1:Y:S01]  /*4b20*/  SYNCS.PHASECHK.TRANS64.TRYWAIT P1, [R7+URZ+0x13230], R10 ;  /* 0x0132300a070075a7 */ /* 0x000062000802017f */
[----:B------:R-:W-:Y:S05]  /*4b30*/  @!P0 BRA `(.L_x_10899) ;  /* 0x0000000000048947 */ /* 0x000fea0003800000 */
[----:B------:R-:W-:Y:S01]  /*4b40*/  BPT.TRAP 0x1 ;  /* 0x000000040000795c */ /* 0x000fe20000300000 */
.L_x_10899:
[----:B-1----:R-:W-:Y:S05]  /*4b50*/  @P1 BRA `(.L_x_10900) ;  /* 0x0000000000081947 */ /* 0x002fea0003800000 */
[----:B------:R-:W1:Y:S02]  /*4b60*/  SYNCS.PHASECHK.TRANS64.TRYWAIT P1, [R7+URZ+0x13230], R10 ;  /* 0x0132300a070075a7 */ /* 0x000e64000802017f */
[----:B-1----:R-:W-:Y:S05]  /*4b70*/  @!P1 BRA `(.L_x_10901) ;  /* 0x0000009c000c9947 */ /* 0x002fea0003800000 */
.L_x_10900:
        /* <DEDUP_REMOVED lines=64> */
.L_x_10902:
[----:B------:R-:W-:Y:S01]  /*4f80*/  R2UR UR9, R2 ;  /* 0x00000000020972ca */ /* 0x000fe200000e0000 */
[----:B01----:R-:W-:-:S05]  /*4f90*/  IMAD.U32 R10, RZ, RZ, UR18 ;  /* 0x00000012ff0a7e24 */ /* 0x003fca000f8e00ff */
[----:B------:R-:W-:-:S07]  /*4fa0*/  SHF.L.U32 R10, R10, 0x1f, RZ ;  /* 0x0000001f0a0a7819 */ /* 0x000fce00000006ff */
[----:B------:R-:W-:-:S09]  /*4fb0*/  ULEA UR9, UR16, UR9, 0x3 ;  /* 0x0000000910097291 */ /* 0x000fd2000f8e183f */
[----:B------:R0:W1:Y:S01]  /*4fc0*/  SYNCS.PHASECHK.TRANS64.TRYWAIT P1, [UR9+0x13250], R10 ;  /* 0x0132500aff0075a7 */ /* 0x0000620008020149 */
[----:B------:R-:W-:Y:S05]  /*4fd0*/  @!P0 BRA `(.L_x_10903) ;  /* 0x0000000000048947 */ /* 0x000fea0003800000 */
[----:B------:R-:W-:Y:S01]  /*4fe0*/  BPT.TRAP 0x1 ;  /* 0x000000040000795c */ /* 0x000fe20000300000 */
.L_x_10903:
[----:B-1----:R-:W-:Y:S05]  /*4ff0*/  @P1 BRA `(.L_x_10904) ;  /* 0x0000000000081947 */ /* 0x002fea0003800000 */
[----:B------:R-:W1:Y:S02]  /*5000*/  SYNCS.PHASECHK.TRANS64.TRYWAIT P1, [UR9+0x13250], R10 ;  /* 0x0132500aff0075a7 */ /* 0x000e640008020149 */
[----:B-1----:R-:W-:Y:S05]  /*5010*/  @!P1 BRA `(.L_x_10905) ;  /* 0x0000009400f89947 */ /* 0x002fea0003800000 */
.L_x_10904:
        /* <DEDUP_REMOVED lines=15> */
[----:B------:R-:W-:Y:S01]  /*5110*/  FMUL.FTZ R126, R0, R134 ;  /* 0x00000086007e7220 */ /* 0x000fe20000410000 */
[----:B------:R-:W-:Y:S01]  /*5120*/  R2UR UR6, R2 ;  /* 0x00000000020672ca */ /* 0x000fe200000e0000 */
        /* <DEDUP_REMOVED lines=12> */
[----:B------:R-:W-:Y:S01]  /*51f0*/  UIADD3 UR6, UR6, 0x1000, URZ ;  /* 0x0000100006067890 */ /* 0x000fe2000fffe03f */
[----:B------:R-:W0:Y:S01]  /*5200*/  MUFU.TANH R13, R13 ;  /* 0x0000000d000d7308 */ /* 0x000e220000002400 */
[----:B-1----:R-:W-:Y:S01]  /*5210*/  FMNMX.FTZ R129, R11, R128, !PT ;  /* 0x000000800b817209 */ /* 0x002fe20007810000 */
[C---:B------:R-:W-:Y:S01]  /*5220*/  FMUL.FTZ R112, R0.reuse, R112 ;  /* 0x0000007000707220 */ /* 0x040fe20000410000 */
[----:B------:R-:W-:Y:S01]  /*5230*/  USHF.R.U32.HI UR6, URZ, 0x4, UR6 ;  /* 0x000000043f067899 */ /* 0x000fe20008011606 */
[C---:B------:R-:W-:Y:S01]  /*5240*/  FMUL.FTZ R114, R0.reuse, R114 ;  /* 0x0000007200727220 */ /* 0x040fe20000410000 */
[C---:B------:R-:W-:Y:S01]  /*5250*/  FMUL.FTZ R113, R0.reuse, R113 ;  /* 0x0000007100717220 */ /* 0x040fe20000410000 */
[----:B------:R-:W-:Y:S01]  /*5260*/  FMUL.FTZ R115, R0, R115 ;  /* 0x0000007300737220 */ /* 0x000fe20000410000 */
[----:B------:R-:W-:Y:S01]  /*5270*/  ULOP3.LUT UR6, UR6, 0x3fff, URZ, 0xc0, !UPT ;  /* 0x00003fff06067892 */ /* 0x000fe2000f8ec03f */
[----:B------:R-:W1:Y:S01]  /*5280*/  MUFU.TANH R14, R14 ;  /* 0x0000000e000e7308 */ /* 0x000e620000002400 */
[----:B--2---:R-:W-:Y:S01]  /*5290*/  FMNMX.FTZ R128, R12, R9, !PT ;  /* 0x000000090c807209 */ /* 0x004fe20007810000 */
[C---:B------:R-:W-:Y:S01]  /*52a0*/  FMUL.FTZ R116, R0.reuse, R116 ;  /* 0x0000007400747220 */ /* 0x040fe20000410000 */
[----:B------:R-:W-:Y:S01]  /*52b0*/  ULOP3.LUT UR6, UR6, 0x10000, URZ, 0xfc, !UPT ;  /* 0x0001000006067892 */ /* 0x000fe2000f8efc3f */
[C---:B------:R-:W-:Y:S01]  /*52c0*/  FMUL.FTZ R118, R0.reuse, R118 ;  /* 0x0000007600767220 */ /* 0x040fe20000410000 */
[----:B------:R-:W-:Y:S01]  /*52d0*/  WARPGROUP.ARRIVE ;  /* 0x00000000000079c5 */ /* 0x000fe20000000000 */
[C---:B------:R-:W-:Y:S01]  /*52e0*/  FMUL.FTZ R117, R0.reuse, R117 ;  /* 0x0000007500757220 */ /* 0x040fe20000410000 */
[----:B------:R-:W-:Y:S01]  /*52f0*/  UIMAD UR8, UR16, 0x280, UR6 ;  /* 0x00000280100878a4 */ /* 0x000fe2000f8e0206 */
[----:B------:R-:W2:Y:S01]  /*5300*/  MUFU.TANH R20, R20 ;  /* 0x0000001400147308 */ /* 0x000ea20000002400 */
[----:B0-----:R-:W-:Y:S01]  /*5310*/  FMNMX.FTZ R131, R13, R128, !PT ;  /* 0x000000800d837209 */ /* 0x001fe20007810000 */
[C---:B------:R-:W-:Y:S01]  /*5320*/  FMUL.FTZ R119, R0.reuse, R119 ;  /* 0x0000007700777220 */ /* 0x040fe20000410000 */
[----:B------:R-:W-:Y:S01]  /*5330*/  UMOV UR7, 0xc0000010 ;  /* 0xc000001000077882 */ /* 0x000fe20000000000 */
[C---:B------:R-:W-:Y:S01]  /*5340*/  FMUL.FTZ R88, R0.reuse, R88 ;  /* 0x0000005800587220 */ /* 0x040fe20000410000 */
[C---:B------:R-:W-:Y:S01]  /*5350*/  FMUL.FTZ R90, R0.reuse, R90 ;  /* 0x0000005a005a7220 */ /* 0x040fe20000410000 */
[----:B------:R-:W-:Y:S01]  /*5360*/  UMOV UR6, UR8 ;  /* 0x0000000800067c82 */ /* 0x000fe20008000000 */
[----:B------:R-:W-:Y:S01]  /*5370*/  FMUL.FTZ R89, R0, R89 ;  /* 0x0000005900597220 */ /* 0x000fe20000410000 */
[----:B------:R-:W0:Y:S01]  /*5380*/  MUFU.TANH R15, R15 ;  /* 0x0000000f000f7308 */ /* 0x000e220000002400 */
[----:B-1----:R-:W-:Y:S01]  /*5390*/  FMNMX.FTZ R128, R14, R129, !PT ;  /* 0x000000810e807209 */ /* 0x002fe20007810000 */
[----:B------:R-:W-:Y:S01]  /*53a0*/  QGMMA.64x64x32.F32.E4M3.E4M3 R24, R152, gdesc[UR4], R24, gsb0 ;  /* 0x00e0000498187df3 */ /* 0x000fe20008000818 */
        /* <DEDUP_REMOVED lines=40> */
[----:B------:R-:W-:Y:S01]  /*5630*/  UIADD3 UR6, UR8, 0x80, URZ ;  /* 0x0000008008067890 */ /* 0x000fe2000fffe03f */
[C---:B------:R-:W-:Y:S01]  /*5640*/  FMUL.FTZ R57, R0.reuse, R57 ;  /* 0x0000003900397220 */ /* 0x040fe20000410000 */
[C---:B------:R-:W-:Y:S01]  /*5650*/  FMUL.FTZ R59, R0.reuse, R59 ;  /* 0x0000003b003b7220 */ /* 0x040fe20000410000 */
[C---:B------:R-:W-:Y:S01]  /*5660*/  FMUL.FTZ R60, R0.reuse, R60 ;  /* 0x0000003c003c7220 */ /* 0x040fe20000410000 */
        /* <DEDUP_REMOVED lines=23> */
[----:B------:R-:W-:-:S06]  /*57e0*/  WARPGROUP.ARRIVE ;  /* 0x00000000000079c5 */ /* 0x000fcc0000000000 */
[----:B------:R-:W2:Y:S01]  /*57f0*/  S2R R155, SR_TID.X ;  /* 0x00000000009b7919 */ /* 0x000ea20000002100 */
[----:B------:R-:W3:Y:S01]  /*5800*/  MUFU.TANH R106, R106 ;  /* 0x0000006a006a7308 */ /* 0x000ee20000002400 */
[----:B0-----:R-:W-:Y:S01]  /*5810*/  FMNMX.FTZ R131, R127, R130, !PT ;  /* 0x000000827f837209 */ /* 0x001fe20007810000 */
[----:B------:R-:W-:Y:S01]  /*5820*/  QGMMA.64x64x32.F32.E4M3.E4M3 R24, R148, gdesc[UR4], R24, gsb0 ;  /* 0x00e0000494187df3 */ /* 0x000fe20008000818 */
        /* <DEDUP_REMOVED lines=27> */
[----:B------:R-:W-:Y:S01]  /*59e0*/  QGMMA.64x64x32.F32.E4M3.E4M3 R24, R136, gdesc[UR4], R24, gsb0 ;  /* 0x00e0000488187df3 */ /* 0x000fe20008000818 */
        /* <DEDUP_REMOVED lines=26> */
[----:B------:R-:W-:Y:S01]  /*5b90*/  QGMMA.64x64x32.F32.E4M3.E4M3 R24, R140, gdesc[UR4], R24, gsb0 ;  /* 0x00e000048c187df3 */ /* 0x000fe20008000818 */
[----:B------:R-:W-:Y:S01]  /*5ba0*/  UIADD3 UR6, UR8, 0x200, URZ ;  /* 0x0000020008067890 */ /* 0x000fe2000fffe03f */
[----:B------:R-:W-:-:S04]  /*5bb0*/  UMOV UR7, 0xc0000010 ;  /* 0xc000001000077882 */ /* 0x000fc80000000000 */
        /* <DEDUP_REMOVED lines=25> */
[----:B------:R-:W-:Y:S06]  /*5d50*/  QGMMA.64x64x32.F32.E4M3.E4M3 R24, R144, gdesc[UR4], R24, gsb0 ;  /* 0x00e0000490187df3 */ /* 0x000fec0008000818 */
        /* <DEDUP_REMOVED lines=20> */
[----:B------:R-:W-:-:S06]  /*5ea0*/  WARPGROUP.DEPBAR.LE gsb0, 0x0 ;  /* 0x00008000000079c5 */ /* 0x000fcc0000010000 */
        /* <DEDUP_REMOVED lines=38> */
[----:B0-----:R-:W-:-:S03]  /*6110*/  FMNMX.FTZ R64, R70, R133, !PT ;  /* 0x0000008546407209 */ /* 0x001fc60007810000 */
[----:B------:R-:W0:Y:S01]  /*6120*/  SHFL.BFLY PT, R133, R130, 0x2, 0x1f ;  /* 0x0c401f0082857f89 */ /* 0x000e2200000e0000 */
[----:B-1----:R-:W-:-:S05]  /*6130*/  FMNMX.FTZ R131, R71, R64, !PT ;  /* 0x0000004047837209 */ /* 0x002fca0007810000 */
[----:B------:R-:W1:Y:S01]  /*6140*/  SHFL.BFLY PT, R58, R131, 0x2, 0x1f ;  /* 0x0c401f00833a7f89 */ /* 0x000e6200000e0000 */
[----:B0-----:R-:W-:Y:S02]  /*6150*/  FMNMX.FTZ R133, R130, R133, !PT ;  /* 0x0000008582857209 */ /* 0x001fe40007810000 */
[----:B-1----:R-:W-:-:S03]  /*6160*/  FMNMX.FTZ R132, R131, R58, !PT ;  /* 0x0000003a83847209 */ /* 0x002fc60007810000 */
[----:B------:R-:W0:Y:S04]  /*6170*/  SHFL.BFLY PT, R58, R133, 0x1, 0x1f ;  /* 0x0c201f00853a7f89 */ /* 0x000e2800000e0000 */
[----:B------:R-:W1:Y:S01]  /*6180*/  SHFL.BFLY PT, R135, R132, 0x1, 0x1f ;  /* 0x0c201f0084877f89 */ /* 0x000e6200000e0000 */
[----:B0-----:R-:W-:Y:S02]  /*6190*/  FMNMX.FTZ R58, R133, R58, !PT ;  /* 0x0000003a853a7209 */ /* 0x001fe40007810000 */
[----:B-1----:R-:W-:-:S03]  /*61a0*/  FMNMX.FTZ R64, R132, R135, !PT ;  /* 0x0000008784407209 */ /* 0x002fc60007810000 */
[----:B------:R-:W-:Y:S01]  /*61b0*/  FADD.FTZ R5, -R58, R5 ;  /* 0x000000053a057221 */ /* 0x000fe20000010100 */
[----:B------:R-:W-:-:S03]  /*61c0*/  IMAD.U32 R135, RZ, RZ, UR17 ;  /* 0x00000011ff877e24 */ /* 0x000fc6000f8e00ff */
[----:B------:R-:W-:Y:S01]  /*61d0*/  FMUL.FTZ R131, R5, UR17 ;  /* 0x0000001105837c20 */ /* 0x000fe20008410000 */
[----:B------:R-:W-:-:S01]  /*61e0*/  FFMA.FTZ R130, R58, R135, -8 ;  /* 0xc10000003a827423 */ /* 0x000fc20000010087 */
[----:B------:R-:W-:Y:S02]  /*61f0*/  FADD.FTZ R5, -R64, R9 ;  /* 0x0000000940057221 */ /* 0x000fe40000010100 */
[----:B------:R0:W-:Y:S01]  /*6200*/  MUFU.EX2 R9, R131 ;  /* 0x0000008300097308 */ /* 0x0001e20000000800 */
        /* <DEDUP_REMOVED lines=8> */
[----:B0-----:R-:W-:Y:S01]  /*6290*/  IMAD.U32 R131, RZ, RZ, UR17 ;  /* 0x00000011ff837e24 */ /* 0x001fe2000f8e00ff */
[----:B------:R-:W-:Y:S01]  /*62a0*/  MUFU.EX2 R5, R5 ;  /* 0x0000000500057308 */ /* 0x000fe20000000800 */
[----:B------:R-:W-:-:S01]  /*62b0*/  FFMA.FTZ R120, R120, UR17, -R130 ;  /* 0x0000001178787c23 */ /* 0x000fc20008010882 */
[----:B------:R-:W-:Y:S01]  /*62c0*/  FFMA.FTZ R121, R121, UR17, -R130 ;  /* 0x0000001179797c23 */ /* 0x000fe20008010882 */
[----:B------:R-:W-:-:S01]  /*62d0*/  FFMA.FTZ R69, R64, R131, -8 ;  /* 0xc100000040457423 */ /* 0x000fc20000010083 */
[--C-:B------:R-:W-:Y:S01]  /*62e0*/  FFMA.FTZ R124, R124, UR17, -R130.reuse ;  /* 0x000000117c7c7c23 */ /* 0x100fe20008010882 */
[----:B------:R-:W-:-:S01]  /*62f0*/  FFMA.FTZ R125, R125, UR17, -R130 ;  /* 0x000000117d7d7c23 */ /* 0x000fc20008010882 */
[----:B------:R-:W-:Y:S01]  /*6300*/  FFMA.FTZ R104, R104, UR17, -R130 ;  /* 0x0000001168687c23 */ /* 0x000fe20008010882 */
        /* <DEDUP_REMOVED lines=13> */
[----:B------:R-:W-:-:S01]  /*63e0*/  FFMA.FTZ R108, R108, UR17, -R130 ;  /* 0x000000116c6c7c23 */ /* 0x000fc20008010882 */
[----:B------:R-:W-:Y:S01]  /*63f0*/  FFMA.FTZ R110, R110, UR17, -R69 ;  /* 0x000000116e6e7c23 */ /* 0x000fe20008010845 */
[----:B------:R-:W-:-:S01]  /*6400*/  FFMA.FTZ R109, R109, UR17, -R130 ;  /* 0x000000116d6d7c23 */ /* 0x000fc20008010882 */
[----:B------:R-:W-:Y:S01]  /*6410*/  FFMA.FTZ R111, R111, UR17, -R69 ;  /* 0x000000116f6f7c23 */ /* 0x000fe20008010845 */
[----:B------:R-:W-:-:S01]  /*6420*/  FFMA.FTZ R112, R112, UR17, -R130 ;  /* 0x0000001170707c23 */ /* 0x000fc20008010882 */
[----:B------:R-:W2:Y:S01]  /*6430*/  MUFU.EX2 R11, R11 ;  /* 0x0000000b000b7308 */ /* 0x000ea20000000800 */
[----:B0-----:R-:W-:-:S01]  /*6440*/  FFMA.FTZ R8, R9, R8, R10 ;  /* 0x0000000809087223 */ /* 0x001fc2000001000a */
[----:B------:R-:W-:Y:S01]  /*6450*/  FFMA.FTZ R114, R114, UR17, -R69 ;  /* 0x0000001172727c23 */ /* 0x000fe20008010845 */
[----:B------:R-:W-:-:S01]  /*6460*/  FFMA.FTZ R113, R113, UR17, -R130 ;  /* 0x0000001171717c23 */ /* 0x000fc20008010882 */
[----:B------:R-:W-:Y:S01]  /*6470*/  FFMA.FTZ R115, R115, UR17, -R69 ;  /* 0x0000001173737c23 */ /* 0x000fe20008010845 */
[----:B------:R-:W-:-:S01]  /*6480*/  FFMA.FTZ R116, R116, UR17, -R130 ;  /* 0x0000001174747c23 */ /* 0x000fc20008010882 */
[----:B------:R-:W-:Y:S01]  /*6490*/  FFMA.FTZ R118, R118, UR17, -R69 ;  /* 0x0000001176767c23 */ /* 0x000fe20008010845 */
[----:B------:R-:W-:-:S01]  /*64a0*/  FFMA.FTZ R117, R117, UR17, -R130 ;  /* 0x0000001175757c23 */ /* 0x000fc20008010882 */
[----:B------:R-:W0:Y:S01]  /*64b0*/  MUFU.EX2 R13, R13 ;  /* 0x0000000d000d7308 */ /* 0x000e220000000800 */
[----:B-1----:R-:W-:-:S01]  /*64c0*/  FFMA.FTZ R6, R5, R6, R12 ;  /* 0x0000000605067223 */ /* 0x002fc2000001000c */
[----:B------:R-:W-:Y:S01]  /*64d0*/  FFMA.FTZ R119, R119, UR17, -R69 ;  /* 0x0000001177777c23 */ /* 0x000fe20008010845 */
[----:B------:R-:W-:-:S01]  /*64e0*/  FFMA.FTZ R88, R88, UR17, -R130 ;  /* 0x0000001158587c23 */ /* 0x000fc20008010882 */
[----:B------:R-:W-:Y:S01]  /*64f0*/  FFMA.FTZ R90, R90, UR17, -R69 ;  /* 0x000000115a5a7c23 */ /* 0x000fe20008010845 */
[----:B------:R-:W-:-:S01]  /*6500*/  FFMA.FTZ R89, R89, UR17, -R130 ;  /* 0x0000001159597c23 */ /* 0x000fc20008010882 */
[----:B------:R-:W-:Y:S01]  /*6510*/  FFMA.FTZ R91, R91, UR17, -R69 ;  /* 0x000000115b5b7c23 */ /* 0x000fe20008010845 */
[----:B------:R-:W-:-:S01]  /*6520*/  FFMA.FTZ R92, R92, UR17, -R130 ;  /* 0x000000115c5c7c23 */ /* 0x000fc20008010882 */
[----:B------:R-:W1:Y:S01]  /*6530*/  MUFU.EX2 R14, R14 ;  /* 0x0000000e000e7308 */ /* 0x000e620000000800 */
[----:B--2---:R-:W-:-:S01]  /*6540*/  FADD.FTZ R131, R11, R8 ;  /* 0x000000080b837221 */ /* 0x004fc20000010000 */
[----:B------:R-:W-:Y:S01]  /*6550*/  FFMA.FTZ R94, R94, UR17, -R69 ;  /* 0x000000115e5e7c23 */ /* 0x000fe20008010845 */
[----:B------:R-:W-:-:S01]  /*6560*/  FFMA.FTZ R93, R93, UR17, -R130 ;  /* 0x000000115d5d7c23 */ /* 0x000fc20008010882 */
[----:B------:R-:W-:Y:S01]  /*6570*/  FFMA.FTZ R95, R95, UR17, -R69 ;  /* 0x000000115f5f7c23 */ /* 0x000fe20008010845 */
[----:B------:R-:W-:-:S01]  /*6580*/  FFMA.FTZ R96, R96, UR17, -R130 ;  /* 0x0000001160607c23 */ /* 0x000fc20008010882 */
[----:B------:R-:W-:Y:S01]  /*6590*/  FFMA.FTZ R98, R98, UR17, -R69 ;  /* 0x0000001162627c23 */ /* 0x000fe20008010845 */
[----:B------:R-:W-:-:S01]  /*65a0*/  FFMA.FTZ R97, R97, UR17, -R130 ;  /* 0x0000001161617c23 */ /* 0x000fc20008010882 */
[----:B------:R-:W2:Y:S01]  /*65b0*/  MUFU.EX2 R20, R20 ;  /* 0x0000001400147308 */ /* 0x000ea20000000800 */
[----:B0-----:R-:W-:-:S01]  /*65c0*/  FADD.FTZ R133, R13, R6 ;  /* 0x000000060d857221 */ /* 0x001fc20000010000 */
[----:B------:R-:W-:Y:S01]  /*65d0*/  FFMA.FTZ R99, R99, UR17, -R69 ;  /* 0x0000001163637c23 */ /* 0x000fe20008010845 */
[----:B------:R-:W-:-:S01]  /*65e0*/  FFMA.FTZ R100, R100, UR17, -R130 ;  /* 0x0000001164647c23 */ /* 0x000fc20008010882 */
[----:B------:R-:W-:Y:S01]  /*65f0*/  FFMA.FTZ R102, R102, UR17, -R69 ;  /* 0x0000001166667c23 */ /* 0x000fe20008010845 */
[----:B------:R-:W-:-:S01]  /*6600*/  FFMA.FTZ R101, R101, UR17, -R130 ;  /* 0x0000001165657c23 */ /* 0x000fc20008010882 */
[----:B------:R-:W-:Y:S01]  /*6610*/  FFMA.FTZ R103, R103, UR17, -R69 ;  /* 0x0000001167677c23 */ /* 0x000fe20008010845 */
[----:B------:R-:W-:-:S01]  /*6620*/  FFMA.FTZ R72, R72, UR17, -R130 ;  /* 0x0000001148487c23 */ /* 0x000fc20008010882 */
[----:B------:R-:W0:Y:S01]  /*6630*/  MUFU.EX2 R15, R15 ;  /* 0x0000000f000f7308 */ /* 0x000e220000000800 */
[----:B-1----:R-:W-:-:S01]  /*6640*/  FADD.FTZ R6, R14, R131 ;  /* 0x000000830e067221 */ /* 0x002fc20000010000 */
        /* <DEDUP_REMOVED lines=146> */
[----:B------:R-:W-:Y:S01]  /*6f70*/  FFMA.FTZ R8, R70, UR17, -R69 ;  /* 0x0000001146087c23 */ /* 0x000fe20008010845 */
[----:B------:R0:W-:Y:S05]  /*6f80*/  @!P1 SYNCS.ARRIVE.TRANS64.RED.A1T0 RZ, [R6+URZ], RZ ;  /* 0x000000ff06ff99a7 */ /* 0x0001ea000810043f */
[----:B------:R-:W3:Y:S01]  /*6f90*/  MUFU.EX2 R57, R57 ;  /* 0x0000003900397308 */ /* 0x000ee20000000800 */
[----:B-1----:R-:W-:-:S07]  /*6fa0*/  FADD.FTZ R70, R56, R131 ;  /* 0x0000008338467221 */ /* 0x002fce0000010000 */
[----:B------:R-:W1:Y:S01]  /*6fb0*/  MUFU.EX2 R59, R59 ;  /* 0x0000003b003b7308 */ /* 0x000e620000000800 */
[----:B--2---:R-:W-:-:S07]  /*6fc0*/  FADD.FTZ R130, R128, R133 ;  /* 0x0000008580827221 */ /* 0x004fce0000010000 */
[----:B------:R-:W2:Y:S01]  /*6fd0*/  MUFU.EX2 R60, R60 ;  /* 0x0000003c003c7308 */ /* 0x000ea20000000800 */
[----:B---3--:R-:W-:-:S01]  /*6fe0*/  FADD.FTZ R131, R57, R70 ;  /* 0x0000004639837221 */ /* 0x008fc20000010000 */
[----:B------:R-:W-:-:S06]  /*6ff0*/  FFMA.FTZ R70, R71, UR17, -R69 ;  /* 0x0000001147467c23 */ /* 0x000fcc0008010845 */
        /* <DEDUP_REMOVED lines=8> */
[----:B------:R-:W0:Y:S01]  /*7080*/  MUFU.EX2 R66, R66 ;  /* 0x0000004200427308 */ /* 0x000e220000000800 */
[----:B--2---:R-:W-:-:S07]  /*7090*/  FADD.FTZ R69, R63, R134 ;  /* 0x000000863f457221 */ /* 0x004fce0000010000 */
[----:B------:R-:W-:Y:S01]  /*70a0*/  MUFU.EX2 R132, R132 ;  /* 0x0000008400847308 */ /* 0x000fe20000000800 */
[----:B---3--:R-:W-:-:S07]  /*70b0*/  FADD.FTZ R71, R129, R130 ;  /* 0x0000008281477221 */ /* 0x008fce0000010000 */
[----:B------:R-:W1:Y:S01]  /*70c0*/  MUFU.EX2 R67, R67 ;  /* 0x0000004300437308 */ /* 0x000e620000000800 */
[----:B0-----:R-:W-:-:S07]  /*70d0*/  FADD.FTZ R6, R66, R69 ;  /* 0x0000004542067221 */ /* 0x001fce0000010000 */
[----:B------:R-:W0:Y:S08]  /*70e0*/  MUFU.EX2 R65, R65 ;  /* 0x0000004100417308 */ /* 0x000e300000000800 */
[----:B------:R2:W3:Y:S01]  /*70f0*/  MUFU.EX2 R7, R8 ;  /* 0x0000000800077308 */ /* 0x0004e20000000800 */
[----:B-1----:R-:W-:-:S07]  /*7100*/  FADD.FTZ R6, R67, R6 ;  /* 0x0000000643067221 */ /* 0x002fce0000010000 */
[----:B------:R-:W1:Y:S01]  /*7110*/  MUFU.EX2 R68, R68 ;  /* 0x0000004400447308 */ /* 0x000e620000000800 */
[----:B--2---:R-:W-:-:S04]  /*7120*/  FADD.FTZ R8, R132, R71 ;  /* 0x0000004784087221 */ /* 0x004fc80000010000 */
[----:B0-----:R-:W-:-:S03]  /*7130*/  FADD.FTZ R69, R65, R8 ;  /* 0x0000000841457221 */ /* 0x001fc60000010000 */
[----:B------:R-:W0:Y:S01]  /*7140*/  MUFU.EX2 R70, R70 ;  /* 0x0000004600467308 */ /* 0x000e220000000800 */
[----:B---3--:R-:W-:-:S01]  /*7150*/  FADD.FTZ R71, R7, R6 ;  /* 0x0000000607477221 */ /* 0x008fc20000010000 */
[----:B-1----:R-:W-:-:S03]  /*7160*/  FADD.FTZ R8, R68, R69 ;  /* 0x0000004544087221 */ /* 0x002fc60000010000 */
[----:B0-----:R-:W-:Y:S01]  /*7170*/  FADD.FTZ R6, R70, R71 ;  /* 0x0000004746067221 */ /* 0x001fe20000010000 */
[----:B------:R-:W-:Y:S06]  /*7180*/  @!P0 BRA `(.L_x_10906) ;  /* 0x0000000000048947 */ /* 0x000fec0003800000 */
[----:B------:R-:W-:Y:S01]  /*7190*/  BPT.TRAP 0x1 ;  /* 0x000000040000795c */ /* 0x000fe20000300000 */
.L_x_10906:
        /* <DEDUP_REMOVED lines=84> */
.L_x_10897:
[----:B------:R-:W-:Y:S06]  /*76e0*/  BAR.ARV 0x8, 0x200 ;  /* 0x0208000000007b1d */ /* 0x000fec0000002000 */
[----:B------:R-:W-:Y:S05]  /*76f0*/  @!P0 BRA `(.L_x_10908) ;  /* 0x0000000000048947 */ /* 0x000fea0003800000 */
[----:B------:R-:W-:Y:S01]  /*7700*/  BPT.TRAP 0x1 ;  /* 0x000000040000795c */ /* 0x000fe20000300000 */
.L_x_10908:
[----:B------:R-:W-:Y:S01]  /*7710*/  IMAD.U32 R15, RZ, RZ, UR43 ;  /* 0x0000002bff0f7e24 */ /* 0x000fe2000f8e00ff */
[----:B------:R-:W-:-:S03]  /*7720*/  MOV R0, UR42 ;  /* 0x0000002a00007c02 */ /* 0x000fc60008000f00 */
[----:B------:R-:W-:Y:S01]  /*7730*/  IMAD R15, R15, 0x8, R2 ;  /* 0x000000080f0f7824 */ /* 0x000fe200078e0202 */
[----:B------:R-:W-:-:S04]  /*7740*/  SHF.L.U32 R0, R0, 0x1f, RZ ;  /* 0x0000001f00007819 */ /* 0x000fc800000006ff */
[----:B------:R0:W1:Y:S01]  /*7750*/  SYNCS.PHASECHK.TRANS64.TRYWAIT P1, [R15+URZ+0x13250], R0 ;  /* 0x013250000f0075a7 */ /* 0x000062000802017f */
[----:B------:R-:W-:Y:S05]  /*7760*/  @!P0 BRA `(.L_x_10909) ;  /* 0x0000000000048947 */ /* 0x000fea0003800000 */
[----:B------:R-:W-:Y:S01]  /*7770*/  BPT.TRAP 0x1 ;  /* 0x000000040000795c */ /* 0x000fe20000300000 */
.L_x_10909:
[----:B------:R-:W-:Y:S01]  /*7780*/  VIADD R2, R2, 0x1000 ;  /* 0x0000100002027836 */ /* 0x000fe20000000000 */
[----:B-1----:R-:W-:Y:S06]  /*7790*/  @P1 BRA `(.L_x_10910) ;  /* 0x0000000000081947 */ /* 0x002fec0003800000 */
[----:B------:R-:W1:Y:S02]  /*77a0*/  SYNCS.PHASECHK.TRANS64.TRYWAIT P1, [R15+URZ+0x13250], R0 ;  /* 0x013250000f0075a7 */ /* 0x000e64000802017f */
[----:B-1----:R-:W-:Y:S05]  /*77b0*/  @!P1 BRA `(.L_x_10911) ;  /* 0x0000007000289947 */ /* 0x002fea0003800000 */
.L_x_10910:
[----:B------:R-:W-:Y:S01]  /*77c0*/  SHF.R.U32.HI R2, RZ, 0x4, R2 ;  /* 0x00000004ff027819 */ /* 0x000fe20000011602 */
[----:B------:R-:W-:Y:S01]  /*77d0*/  IMAD.U32 R5, RZ, RZ, UR43 ;  /* 0x0000002bff057e24 */ /* 0x000fe2000f8e00ff */
[----:B------:R-:W-:Y:S05]  /*77e0*/  WARPSYNC.ALL ;  /* 0x0000000000007948 */ /* 0x000fea0003800000 */
[----:B------:R-:W-:Y:S01]  /*77f0*/  LOP3.LUT R2, R2, 0x3fff, RZ, 0xc0, !PT ;  /* 0x00003fff02027812 */ /* 0x000fe200078ec0ff */
[----:B------:R-:W-:Y:S01]  /*7800*/  WARPGROUP.ARRIVE ;  /* 0x00000000000079c5 */ /* 0x000fe20000000000 */
[----:B------:R-:W-:Y:S01]  /*7810*/  ULDC.64 UR10, c[0x0][0x9a0] ;  /* 0x00026800000a7ab9 */ /* 0x000fe20000000a00 */
[----:B------:R-:W-:Y:S01]  /*7820*/  IMAD.MOV.U32 R7, RZ, RZ, 0x3f800000 ;  /* 0x3f800000ff077424 */ /* 0x000fe200078e00ff */
[----:B------:R-:W-:Y:S01]  /*7830*/  LOP3.LUT R2, R2, 0x10000, RZ, 0xfc, !PT ;  /* 0x0001000002027812 */ /* 0x000fe200078efcff */
[----:B------:R-:W-:-:S04]  /*7840*/  UISETP.NE.U32.AND UP0, UPT, UR10, URZ, UPT ;  /* 0x0000003f0a00728c */ /* 0x000fc8000bf05070 */
[----:B------:R-:W-:Y:S01]  /*7850*/  IMAD R4, R5, 0x280, R2 ;  /* 0x0000028005047824 */ /* 0x000fe200078e0202 */
[----:B------:R-:W-:Y:S01]  /*7860*/  UISETP.NE.AND.EX UP0, UPT, UR11, URZ, UPT, UP0 ;  /* 0x0000003f0b00728c */ /* 0x000fe2000bf05300 */
[----:B------:R-:W-:-:S03]  /*7870*/  IMAD.MOV.U32 R5, RZ, RZ, -0x3ffffff0 ;  /* 0xc0000010ff057424 */ /* 0x000fc600078e00ff */
[----:B------:R-:W-:Y:S02]  /*7880*/  R2UR UR6, R4 ;  /* 0x00000000040672ca */ /* 0x000fe400000e0000 */
[----:B------:R-:W-:Y:S02]  /*7890*/  R2UR UR7, R5 ;  /* 0x00000000050772ca */ /* 0x000fe400000e0000 */
[----:B------:R-:W-:-:S03]  /*78a0*/  PLOP3.LUT P1, PT, PT, PT, UP0, 0x80, 0x0 ;  /* 0x000000000000781c */ /* 0x000fc60003f2f008 */
[----:B------:R-:W-:Y:S01]  /*78b0*/  @UP0 ULDC.64 UR12, c[0x0][0x9c8] ;  /* 0x00027200000c0ab9 */ /* 0x000fe20000000a00 */
[----:B------:R-:W-:Y:S02]  /*78c0*/  @UP0 USHF.R.S32.HI UR9, URZ, 0x1f, UR44 ;  /* 0x0000001f3f090899 */ /* 0x000fe4000801142c */
[----:B------:R-:W-:Y:S02]  /*78d0*/  @UP0 UIMAD UR8, UR47, UR12, URZ ;  /* 0x0000000c2f0802a4 */ /* 0x000fe4000f8e023f */
[----:B------:R-:W-:Y:S02]  /*78e0*/  @UP0 UIMAD.WIDE.U32 UR4, UR46, UR12, URZ ;  /* 0x0000000c2e0402a5 */ /* 0x000fe4000f8e003f */
[----:B------:R-:W-:-:S07]  /*78f0*/  @UP0 UIMAD UR8, UR46, UR13, UR8 ;  /* 0x0000000d2e0802a4 */ /* 0x000fce000f8e0208 */
[----:B------:R-:W-:Y:S01]  /*7900*/  QGMMA.64x64x32.F32.E4M3.E4M3 R24, R152, gdesc[UR4], R24, gsb0 ;  /* 0x00e0000498187df3 */ /* 0x000fe20008000818 */
        /* <DEDUP_REMOVED lines=8> */
[----:B------:R-:W-:Y:S02]  /*7990*/  IMAD.MOV.U32 R11, RZ, RZ, -0x3ffffff0 ;  /* 0xc0000010ff0b7424 */ /* 0x000fe400078e00ff */
[----:B------:R-:W-:Y:S01]  /*79a0*/  @UP0 UMOV UR4, UR6 ;  /* 0x0000000600040c82 */ /* 0x000fe20008000000 */
[----:B------:R-:W-:Y:S01]  /*79b0*/  IADD3 R10, R4, 0x80, RZ ;  /* 0x00000080040a7810 */ /* 0x000fe20007ffe0ff */
[----:B------:R-:W-:Y:S02]  /*79c0*/  IMAD.U32 R12, RZ, RZ, UR4 ;  /* 0x00000004ff0c7e24 */ /* 0x000fe4000f8e00ff */
[----:B------:R-:W-:Y:S01]  /*79d0*/  IMAD.U32 R13, RZ, RZ, UR5 ;  /* 0x00000005ff0d7e24 */ /* 0x000fe2000f8e00ff */
[----:B------:R-:W-:Y:S02]  /*79e0*/  R2UR UR6, R10 ;  /* 0x000000000a0672ca */ /* 0x000fe400000e0000 */
[----:B------:R-:W-:-:S02]  /*79f0*/  R2UR UR7, R11 ;  /* 0x000000000b0772ca */ /* 0x000fc400000e0000 */
[----:B------:R2:W3:Y:S01]  /*7a00*/  @P1 LDG.E R7, desc[UR50][R12.64] ;  /* 0x000000320c071981 */ /* 0x0004e2000c1e1900 */
[----:B------:R-:W-:Y:S02]  /*7a10*/  WARPGROUP.DEPBAR.LE gsb0, 0x0 ;  /* 0x00008000000079c5 */ /* 0x000fe40000010000 */
[----:B------:R-:W-:-:S08]  /*7a20*/  WARPGROUP.ARRIVE ;  /* 0x00000000000079c5 */ /* 0x000fd00000000000 */
[----:B------:R-:W-:Y:S01]  /*7a30*/  QGMMA.64x64x32.F32.E4M3.E4M3 R24, R148, gdesc[UR4], R24, gsb0 ;  /* 0x00e0000494187df3 */ /* 0x000fe20008000818 */
[----:B------:R-:W-:Y:S02]  /*7a40*/  VIADD R10, R4, 0x100 ;  /* 0x00000100040a7836 */ /* 0x000fe40000000000 */
[----:B------:R-:W-:-:S03]  /*7a50*/  IMAD.MOV.U32 R11, RZ, RZ, -0x3ffffff0 ;  /* 0xc0000010ff0b7424 */ /* 0x000fc600078e00ff */
[----:B------:R-:W-:Y:S02]  /*7a60*/  R2UR UR6, R10 ;  /* 0x000000000a0672ca */ /* 0x000fe400000e0000 */
[----:B------:R-:W-:Y:S01]  /*7a70*/  R2UR UR7, R11 ;  /* 0x000000000b0772ca */ /* 0x000fe200000e0000 */
[----:B------:R-:W-:Y:S02]  /*7a80*/  VIADD R10, R4, 0x180 ;  /* 0x00000180040a7836 */ /* 0x000fe40000000000 */
[----:B------:R-:W-:Y:S01]  /*7a90*/  IMAD.MOV.U32 R11, RZ, RZ, -0x3ffffff0 ;  /* 0xc0000010ff0b7424 */ /* 0x000fe200078e00ff */
[----:B------:R-:W-:Y:S02]  /*7aa0*/  WARPGROUP.DEPBAR.LE gsb0, 0x0 ;  /* 0x00008000000079c5 */ /* 0x000fe40000010000 */
[----:B------:R-:W-:-:S07]  /*7ab0*/  WARPGROUP.ARRIVE ;  /* 0x00000000000079c5 */ /* 0x000fce0000000000 */
[----:B------:R-:W-:Y:S01]  /*7ac0*/  QGMMA.64x64x32.F32.E4M3.E4M3 R24, R136, gdesc[UR4], R24, gsb0 ;  /* 0x00e0000488187df3 */ /* 0x000fe20008000818 */
[----:B------:R-:W-:Y:S02]  /*7ad0*/  R2UR UR6, R10 ;  /* 0x000000000a0672ca */ /* 0x000fe400000e0000 */
[----:B------:R-:W-:Y:S01]  /*7ae0*/  R2UR UR7, R11 ;  /* 0x000000000b0772ca */ /* 0x000fe200000e0000 */
[----:B------:R-:W0:Y:S04]  /*7af0*/  SHFL.BFLY PT, R5, R8, 0x2, 0x1f ;  /* 0x0c401f0008057f89 */ /* 0x000e2800000e0000 */
[----:B------:R-:W4:Y:S01]  /*7b00*/  SHFL.BFLY PT, R11, R6, 0x2, 0x1f ;  /* 0x0c401f00060b7f89 */ /* 0x000f2200000e0000 */
[----:B------:R-:W-:Y:S01]  /*7b10*/  VIADD R4, R4, 0x200 ;  /* 0x0000020004047836 */ /* 0x000fe20000000000 */
[----:B------:R-:W-:-:S02]  /*7b20*/  WARPGROUP.DEPBAR.LE gsb0, 0x0 ;  /* 0x00008000000079c5 */ /* 0x000fc40000010000 */
[----:B------:R-:W-:-:S06]  /*7b30*/  WARPGROUP.ARRIVE ;  /* 0x00000000000079c5 */ /* 0x000fcc0000000000 */
[----:B------:R-:W-:Y:S01]  /*7b40*/  QGMMA.64x64x32.F32.E4M3.E4M3 R24, R140, gdesc[UR4], R24, gsb0 ;  /* 0x00e000048c187df3 */ /* 0x000fe20008000818 */
[----:B01----:R-:W-:-:S01]  /*7b50*/  FADD.FTZ R0, R5, R8 ;  /* 0x0000000805007221 */ /* 0x003fc20000010000 */
[----:B------:R-:W-:Y:S01]  /*7b60*/  IMAD.MOV.U32 R5, RZ, RZ, -0x3ffffff0 ;  /* 0xc0000010ff057424 */ /* 0x000fe200078e00ff */
[----:B------:R-:W-:-:S04]  /*7b70*/  R2UR UR6, R4 ;  /* 0x00000000040672ca */ /* 0x000fc800000e0000 */
[----:B------:R-:W-:Y:S01]  /*7b80*/  R2UR UR7, R5 ;  /* 0x00000000050772ca */ /* 0x000fe200000e0000 */
[----:B------:R-:W0:Y:S01]  /*7b90*/  SHFL.BFLY PT, R9, R0, 0x1, 0x1f ;  /* 0x0c201f0000097f89 */ /* 0x000e2200000e0000 */
[----:B----4-:R-:W-:-:S05]  /*7ba0*/  FADD.FTZ R11, R11, R6 ;  /* 0x000000060b0b7221 */ /* 0x010fca0000010000 */
[----:B------:R-:W1:Y:S01]  /*7bb0*/  SHFL.BFLY PT, R2, R11, 0x1, 0x1f ;  /* 0x0c201f000b027f89 */ /* 0x000e6200000e0000 */
[----:B------:R-:W-:Y:S01]  /*7bc0*/  MOV R4, RZ ;  /* 0x000000ff00047202 */ /* 0x000fe20000000f00 */
[----:B0-----:R-:W-:-:S05]  /*7bd0*/  FADD.FTZ R5, R0, R9 ;  /* 0x0000000900057221 */ /* 0x001fca0000010000 */
[----:B------:R-:W-:Y:S01]  /*7be0*/  FSETP.NE.FTZ.AND P1, PT, R5, RZ, PT ;  /* 0x000000ff0500720b */ /* 0x000fe20003f35000 */
[----:B-1----:R-:W-:-:S01]  /*7bf0*/  FADD.FTZ R10, R11, R2 ;  /* 0x000000020b0a7221 */ /* 0x002fc20000010000 */
[----:B------:R-:W-:Y:S01]  /*7c00*/  FMUL.FTZ R6, R5, 0.00390625 ;  /* 0x3b80000005067820 */ /* 0x000fe20000410000 */
[----:B------:R-:W-:Y:S02]  /*7c10*/  WARPGROUP.DEPBAR.LE gsb0, 0x0 ;  /* 0x00008000000079c5 */ /* 0x000fe40000010000 */
[----:B------:R-:W-:-:S06]  /*7c20*/  WARPGROUP.ARRIVE ;  /* 0x00000000000079c5 */ /* 0x000fcc0000000000 */
[----:B------:R-:W-:Y:S01]  /*7c30*/  QGMMA.64x64x32.F32.E4M3.E4M3 R24, R144, gdesc[UR4], R24, gsb0 ;  /* 0x00e0000490187df3 */ /* 0x000fe20008000818 */
[----:B--2---:R-:W-:Y:S01]  /*7c40*/  FMUL.FTZ R12, R10, 0.00390625 ;  /* 0x3b8000000a0c7820 */ /* 0x004fe20000410000 */
[----:B------:R-:W-:Y:S01]  /*7c50*/  FSETP.NE.FTZ.AND P2, PT, R6, RZ, PT ;  /* 0x000000ff0600720b */ /* 0x000fe20003f55000 */
[----:B------:R-:W-:Y:S03]  /*7c60*/  @P1 MUFU.RCP R4, R5 ;  /* 0x0000000500041308 */ /* 0x000fe60000001000 */
[----:B------:R-:W-:Y:S02]  /*7c70*/  FSETP.NE.FTZ.AND P3, PT, R12, RZ, PT ;  /* 0x000000ff0c00720b */ /* 0x000fe40003f75000 */
        /* <DEDUP_REMOVED lines=20> */
.L_x_10912:
        /* <DEDUP_REMOVED lines=42> */
.L_x_10890:
        /* <DEDUP_REMOVED lines=12> */
[----:B------:R-:W2:Y:S01]  /*8120*/  LDL R38, [R1] ;  /* 0x0000000001267983 */ /* 0x000ea20000100800 */
[----:B------:R-:W1:Y:S01]  /*8130*/  S2R R30, SR_SWINHI ;  /* 0x00000000001e7919 */ /* 0x000e620000002f00 */
        /* <DEDUP_REMOVED lines=12> */
[----:B0-----:R-:W-:Y:S01]  /*8200*/  IMAD.SHL.U32 R4, R35, 0x4, RZ ;  /* 0x0000000423047824 */ /* 0x001fe200078e00ff */
[----:B------:R-:W-:Y:S02]  /*8210*/  F2FP.BF16.F32.PACK_AB R41, R40, R41 ;  /* 0x000000292829723e */ /* 0x000fe400000010ff */
[----:B------:R-:W-:Y:S02]  /*8220*/  F2FP.BF16.F32.PACK_AB R60, R60, R61 ;  /* 0x0000003d3c3c723e */ /* 0x000fe400000010ff */
[----:B------:R-:W-:Y:S01]  /*8230*/  F2FP.BF16.F32.PACK_AB R59, R58, R59 ;  /* 0x0000003b3a3b723e */ /* 0x000fe200000010ff */
[----:B------:R-:W-:Y:S01]  /*8240*/  BAR.SYNC.DEFER_BLOCKING 0x1, 0x180 ;  /* 0x0046000000007b1d */ /* 0x000fe20000010000 */
[----:B------:R-:W-:-:S04]  /*8250*/  LOP3.LUT R4, R4, 0xc, RZ, 0xc0, !PT ;  /* 0x0000000c04047812 */ /* 0x000fc800078ec0ff */
[----:B------:R-:W-:Y:S01]  /*8260*/  IADD3 R4, P0, R4, UR6, RZ ;  /* 0x0000000604047c10 */ /* 0x000fe2000ff1e0ff */
[----:B------:R-:W-:Y:S01]  /*8270*/  UMOV UR4, URZ ;  /* 0x0000003f00047c82 */ /* 0x000fe20008000000 */
[----:B------:R-:W-:Y:S02]  /*8280*/  USHF.R.S32.HI UR17, URZ, 0x1f, UR49 ;  /* 0x0000001f3f117899 */ /* 0x000fe40008011431 */
[----:B------:R-:W-:Y:S01]  /*8290*/  IADD3.X R5, RZ, UR7, RZ, P0, !PT ;  /* 0x00000007ff057c10 */ /* 0x000fe200087fe4ff */
[----:B------:R-:W-:Y:S01]  /*82a0*/  ULDC.64 UR6, c[0x0][0xc00] ;  /* 0x0003000000067ab9 */ /* 0x000fe20000000a00 */
[----:B------:R-:W-:Y:S01]  /*82b0*/  ULDC.64 UR8, c[0x0][0xb90] ;  /* 0x0002e40000087ab9 */ /* 0x000fe20000000a00 */
[----:B------:R-:W-:Y:S01]  /*82c0*/  ULDC.64 UR12, c[0x0][0xc08] ;  /* 0x00030200000c7ab9 */ /* 0x000fe20000000a00 */
[----:B------:R-:W-:Y:S01]  /*82d0*/  ULDC.64 UR14, c[0x0][0xb98] ;  /* 0x0002e600000e7ab9 */ /* 0x000fe20000000a00 */
[----:B------:R0:W3:Y:S01]  /*82e0*/  LDG.E.CONSTANT R28, desc[UR50][R4.64] ;  /* 0x00000032041c7981 */ /* 0x0000e2000c1e9900 */
[----:B------:R-:W-:Y:S01]  /*82f0*/  F2FP.BF16.F32.PACK_AB R10, R55, R6 ;  /* 0x00000006370a723e */ /* 0x000fe200000010ff */
[----:B------:R-:W-:-:S04]  /*8300*/  UISETP.NE.U32.AND UP0, UPT, UR6, URZ, UPT ;  /* 0x0000003f0600728c */ /* 0x000fc8000bf05070 */
[----:B------:R-:W-:-:S03]  /*8310*/  UISETP.NE.AND.EX UP0, UPT, UR7, URZ, UPT, UP0 ;  /* 0x0000003f0700728c */ /* 0x000fc6000bf05300 */
[----:B------:R-:W-:Y:S01]  /*8320*/  ULDC.64 UR6, c[0x0][0xc00] ;  /* 0x0003000000067ab9 */ /* 0x000fe20000000a00 */
[----:B0-----:R-:W-:Y:S01]  /*8330*/  LOP3.LUT P0, R4, R35, 0x3, RZ, 0xc0, !PT ;  /* 0x0000000323047812 */ /* 0x001fe2000780c0ff */
[----:B------:R-:W-:-:S03]  /*8340*/  UIMAD.WIDE UR6, UR46, 0x4, UR6 ;  /* 0x000000042e0678a5 */ /* 0x000fc6000f8e0206 */
[----:B------:R-:W-:Y:S02]  /*8350*/  ISETP.EQ.OR P0, PT, R4, 0x3, !P0 ;  /* 0x000000030400780c */ /* 0x000fe40004702670 */
[----:B------:R-:W-:Y:S02]  /*8360*/  MOV R4, R3 ;  /* 0x0000000300047202 */ /* 0x000fe40000000f00 */
[----:B-1----:R-:W-:Y:S02]  /*8370*/  MOV R5, R30 ;  /* 0x0000001e00057202 */ /* 0x002fe40000000f00 */
        /* <DEDUP_REMOVED lines=16> */
[----:B--2---:R-:W-:-:S03]  /*8480*/  IMAD.WIDE R6, R38, 0x2, R4 ;  /* 0x0000000226067825 */ /* 0x004fc600078e0204 */
[C---:B------:R-:W-:Y:S02]  /*8490*/  IADD3 R15, P3, R6.reuse, 0x20, RZ ;  /* 0x00000020060f7810 */ /* 0x040fe40007f7e0ff */
[C---:B------:R-:W-:Y:S02]  /*84a0*/  LOP3.LUT R13, R6.reuse, 0x380, RZ, 0xc0, !PT ;  /* 0x00000380060d7812 */ /* 0x040fe400078ec0ff */
[----:B------:R-:W-:Y:S02]  /*84b0*/  IADD3 R43, P1, R6, 0x60, RZ ;  /* 0x00000060062b7810 */ /* 0x000fe40007f3e0ff */
[----:B------:R-:W-:Y:S02]  /*84c0*/  LOP3.LUT R8, R15, 0x380, RZ, 0xc0, !PT ;  /* 0x000003800f087812 */ /* 0x000fe400078ec0ff */
[----:B------:R-:W-:Y:S01]  /*84d0*/  SHF.R.U64 R13, R13, 0x3, RZ ;  /* 0x000000030d0d7819 */ /* 0x000fe200000012ff */
[----:B------:R-:W-:Y:S01]  /*84e0*/  IMAD.X R9, RZ, RZ, R7, P1 ;  /* 0x000000ffff097224 */ /* 0x000fe200008e0607 */
[----:B------:R-:W-:-:S02]  /*84f0*/  LOP3.LUT R14, R43, 0x380, RZ, 0xc0, !PT ;  /* 0x000003802b0e7812 */ /* 0x000fc400078ec0ff */
[----:B------:R-:W-:Y:S02]  /*8500*/  SHF.R.U64 R8, R8, 0x3, RZ ;  /* 0x0000000308087819 */ /* 0x000fe400000012ff */
[----:B------:R-:W-:Y:S02]  /*8510*/  IADD3 R41, P2, R6, 0x40, RZ ;  /* 0x0000004006297810 */ /* 0x000fe40007f5e0ff */
[----:B------:R-:W-:Y:S01]  /*8520*/  LOP3.LUT R6, R13, R6, RZ, 0x3c, !PT ;  /* 0x000000060d067212 */ /* 0x000fe200078e3cff */
[--C-:B------:R-:W-:Y:S01]  /*8530*/  IMAD.X R13, RZ, RZ, R7.reuse, P3 ;  /* 0x000000ffff0d7224 */ /* 0x100fe200018e0607 */
[----:B------:R-:W-:Y:S01]  /*8540*/  SHF.R.U64 R14, R14, 0x3, RZ ;  /* 0x000000030e0e7819 */ /* 0x000fe200000012ff */
[----:B------:R-:W-:Y:S01]  /*8550*/  IMAD.X R11, RZ, RZ, R7, P2 ;  /* 0x000000ffff0b7224 */ /* 0x000fe200010e0607 */
[----:B------:R-:W-:Y:S02]  /*8560*/  LOP3.LUT R12, R8, R15, RZ, 0x3c, !PT ;  /* 0x0000000f080c7212 */ /* 0x000fe400078e3cff */
[----:B------:R-:W-:-:S02]  /*8570*/  LOP3.LUT R8, R14, R43, RZ, 0x3c, !PT ;  /* 0x0000002b0e087212 */ /* 0x000fc400078e3cff */
[----:B------:R-:W-:Y:S02]  /*8580*/  MOV R43, R6 ;  /* 0x00000006002b7202 */ /* 0x000fe40000000f00 */
[----:B------:R-:W-:Y:S02]  /*8590*/  LOP3.LUT R10, R41, 0x380, RZ, 0xc0, !PT ;  /* 0x00000380290a7812 */ /* 0x000fe400078ec0ff */
[----:B------:R-:W-:Y:S02]  /*85a0*/  MOV R7, R8 ;  /* 0x0000000800077202 */ /* 0x000fe40000000f00 */
[----:B------:R-:W-:Y:S02]  /*85b0*/  SHF.R.U64 R10, R10, 0x3, RZ ;  /* 0x000000030a0a7819 */ /* 0x000fe400000012ff */
[----:B------:R-:W-:Y:S02]  /*85c0*/  MOV R42, R12 ;  /* 0x0000000c002a7202 */ /* 0x000fe40000000f00 */
[----:B------:R-:W-:-:S02]  /*85d0*/  LOP3.LUT R10, R10, R41, RZ, 0x3c, !PT ;  /* 0x000000290a0a7212 */ /* 0x000fc400078e3cff */
[----:B------:R-:W-:Y:S02]  /*85e0*/  PLOP3.LUT P2, PT, PT, PT, UP0, 0x80, 0x0 ;  /* 0x000000000000781c */ /* 0x000fe40003f4f008 */
[----:B------:R-:W-:Y:S02]  /*85f0*/  MOV R41, R10 ;  /* 0x0000000a00297202 */ /* 0x000fe40000000f00 */
[----:B---3--:R-:W-:Y:S01]  /*8600*/  LOP3.LUT R15, R28, 0x2, RZ, 0x3c, !PT ;  /* 0x000000021c0f7812 */ /* 0x008fe200078e3cff */
        /* <DEDUP_REMOVED lines=11> */
[----:B------:R0:W3:Y:S04]  /*86c0*/  SHFL.IDX PT, R30, R34, R15, 0x1c1f ;  /* 0x001c1f0f221e7589 */ /* 0x0000e800000e0000 */
[----:B------:R-:W-:Y:S04]  /*86d0*/  SHFL.IDX PT, R27, R27, R28, 0x1c1f ;  /* 0x001c1f1c1b1b7589 */ /* 0x000fe800000e0000 */
[----:B------:R-:W4:Y:S01]  /*86e0*/  SHFL.IDX PT, R38, R26, R15, 0x1c1f ;  /* 0x001c1f0f1a267589 */ /* 0x000f2200000e0000 */
[----:B-1----:R-:W-:-:S02]  /*86f0*/  SEL R9, R37, R44, P0 ;  /* 0x0000002c25097207 */ /* 0x002fc40000000000 */
[----:B0-----:R-:W-:Y:S01]  /*8700*/  SEL R34, R6, R25, P0 ;  /* 0x0000001906227207 */ /* 0x001fe20000000000 */
[----:B------:R-:W-:Y:S01]  /*8710*/  SHFL.IDX PT, R33, R33, R28, 0x1c1f ;  /* 0x001c1f1c21217589 */ /* 0x000fe200000e0000 */
[----:B------:R-:W-:Y:S02]  /*8720*/  SEL R11, R44, R37, P0 ;  /* 0x000000252c0b7207 */ /* 0x000fe40000000000 */
[----:B------:R-:W0:Y:S01]  /*8730*/  LDC R37, c[0x0][0xbe8] ;  /* 0x0002fa00ff257b82 */ /* 0x000e220000000800 */
[----:B------:R-:W1:Y:S01]  /*8740*/  SHFL.IDX PT, R20, R20, R15, 0x1c1f ;  /* 0x001c1f0f14147589 */ /* 0x000e6200000e0000 */
[----:B--2---:R-:W-:Y:S02]  /*8750*/  SEL R12, R35, R36, P0 ;  /* 0x00000024230c7207 */ /* 0x004fe40000000000 */
[----:B------:R-:W-:Y:S01]  /*8760*/  SEL R14, R36, R35, P0 ;  /* 0x00000023240e7207 */ /* 0x000fe20000000000 */
[----:B------:R-:W-:Y:S04]  /*8770*/  SHFL.IDX PT, R21, R21, R28, 0x1c1f ;  /* 0x001c1f1c15157589 */ /* 0x000fe800000e0000 */
[----:B------:R2:W1:Y:S01]  /*8780*/  SHFL.IDX PT, R40, R32, R15, 0x1c1f ;  /* 0x001c1f0f20287589 */ /* 0x00046200000e0000 */
[----:B---3--:R-:W-:-:S03]  /*8790*/  SEL R13, R39, R30, P0 ;  /* 0x0000001e270d7207 */ /* 0x008fc60000000000 */
[----:B------:R3:W-:Y:S01]  /*87a0*/  STSM.16.M88.4 [R43], R8 ;  /* 0x000000082b007844 */ /* 0x0007e20000000200 */
[----:B--2---:R-:W-:Y:S02]  /*87b0*/  SEL R32, R25, R6, P0 ;  /* 0x0000000619207207 */ /* 0x004fe40000000000 */
[----:B------:R-:W-:Y:S02]  /*87c0*/  SEL R15, R30, R39, P0 ;  /* 0x000000271e0f7207 */ /* 0x000fe40000000000 */
[----:B----4-:R-:W-:Y:S02]  /*87d0*/  SEL R25, R27, R38, P0 ;  /* 0x000000261b197207 */ /* 0x010fe40000000000 */
[----:B-1----:R-:W-:Y:S01]  /*87e0*/  SEL R24, R33, R20, P0 ;  /* 0x0000001421187207 */ /* 0x002fe20000000000 */
[----:B------:R-:W-:Y:S01]  /*87f0*/  STSM.16.M88.4 [R42], R12 ;  /* 0x0000000c2a007844 */ /* 0x000fe20000000200 */
[----:B------:R-:W-:Y:S01]  /*8800*/  SEL R26, R20, R33, P0 ;  /* 0x00000021141a7207 */ /* 0x000fe20000000000 */
[----:B------:R-:W-:Y:S01]  /*8810*/  IMAD.U32 R20, RZ, RZ, UR6 ;  /* 0x00000006ff147e24 */ /* 0x000fe2000f8e00ff */
[----:B------:R-:W-:-:S02]  /*8820*/  SEL R27, R38, R27, P0 ;  /* 0x0000001b261b7207 */ /* 0x000fc40000000000 */
[----:B------:R-:W-:-:S03]  /*8830*/  SEL R33, R21, R40, P0 ;  /* 0x0000002815217207 */ /* 0x000fc60000000000 */
[----:B------:R-:W-:Y:S01]  /*8840*/  STSM.16.M88.4 [R41], R24 ;  /* 0x0000001829007844 */ /* 0x000fe20000000200 */
[----:B------:R-:W-:Y:S01]  /*8850*/  SEL R35, R40, R21, P0 ;  /* 0x0000001528237207 */ /* 0x000fe20000000000 */
[----:B------:R-:W-:-:S04]  /*8860*/  IMAD.U32 R21, RZ, RZ, UR7 ;  /* 0x00000007ff157e24 */ /* 0x000fc8000f8e00ff */
[----:B------:R1:W-:Y:S01]  /*8870*/  STSM.16.M88.4 [R7], R32 ;  /* 0x0000002007007844 */ /* 0x0003e20000000200 */
[----:B------:R-:W-:Y:S06]  /*8880*/  BAR.SYNC.DEFER_BLOCKING 0x1, 0x180 ;  /* 0x0046000000007b1d */ /* 0x000fec0000010000 */
[----:B------:R-:W2:Y:S01]  /*8890*/  @P2 LDG.E R6, desc[UR50][R20.64] ;  /* 0x0000003214062981 */ /* 0x000ea2000c1e1900 */
[----:B0-----:R-:W-:Y:S01]  /*88a0*/  ISETP.NE.AND P1, PT, R37, 0x1, PT ;  /* 0x000000012500780c */ /* 0x001fe20003f25270 */
[----:B------:R-:W-:Y:S02]  /*88b0*/  UIMAD UR6, UR17, UR8, URZ ;  /* 0x00000008110672a4 */ /* 0x000fe4000f8e023f */
[----:B------:R-:W-:-:S02]  /*88c0*/  USEL UR16, UR47, URZ, !UP0 ;  /* 0x0000003f2f107287 */ /* 0x000fc4000c000000 */
[----:B------:R-:W-:Y:S02]  /*88d0*/  UIMAD UR9, UR49, UR9, UR6 ;  /* 0x00000009310972a4 */ /* 0x000fe4000f8e0206 */
[----:B------:R-:W-:-:S06]  /*88e0*/  UISETP.NE.U32.AND UP1, UPT, UR12, URZ, UPT ;  /* 0x0000003f0c00728c */ /* 0x000fcc000bf25070 */
[----:B------:R-:W1:Y:S08]  /*88f0*/  @P1 LDC R28, c[0x0][0xbec] ;  /* 0x0002fb00ff1c1b82 */ /* 0x000e700000000800 */
[----:B---3--:R-:W0:Y:S01]  /*8900*/  @P1 LDC R8, c[0x0][0xbf0] ;  /* 0x0002fc00ff081b82 */ /* 0x008e220000000800 */
[----:B--2---:R-:W-:Y:S01]  /*8910*/  @P2 R2UR UR4, R6 ;  /* 0x00000000060422ca */ /* 0x004fe200000e0000 */
[----:B------:R-:W-:-:S04]  /*8920*/  IMAD.U32 R6, RZ, RZ, UR48 ;  /* 0x00000030ff067e24 */ /* 0x000fc8000f8e00ff */
[----:B------:R-:W-:-:S04]  /*8930*/  IMAD R9, R6, 0xc0, R157 ;  /* 0x000000c006097824 */ /* 0x000fc800078e029d */
[----:B-1----:R-:W-:-:S04]  /*8940*/  @P1 IMAD.HI.U32 R7, R9, R28, RZ ;  /* 0x0000001c09071227 */ /* 0x002fc800078e00ff */
[----:B------:R-:W-:Y:S01]  /*8950*/  USHF.R.S32.HI UR7, URZ, 0x1f, UR4 ;  /* 0x0000001f3f077899 */ /* 0x000fe20008011404 */
[----:B------:R-:W-:Y:S01]  /*8960*/  IMAD.MOV.U32 R6, RZ, RZ, R9 ;  /* 0x000000ffff067224 */ /* 0x000fe200078e0009 */
[----:B------:R-:W-:Y:S01]  /*8970*/  UMOV UR6, UR4 ;  /* 0x0000000400067c82 */ /* 0x000fe20008000000 */
[----:B0-----:R-:W-:Y:S01]  /*8980*/  @P1 SHF.R.U32.HI R6, RZ, R8, R7 ;  /* 0x00000008ff061219 */ /* 0x001fe20000011607 */
[----:B------:R-:W-:Y:S02]  /*8990*/  UIMAD.WIDE.U32 UR10, UR49, UR8, UR6 ;  /* 0x00000008310a72a5 */ /* 0x000fe4000f8e0006 */
[----:B------:R-:W-:Y:S01]  /*89a0*/  USEL UR8, UR46, URZ, !UP0 ;  /* 0x0000003f2e087287 */ /* 0x000fe2000c000000 */
[----:B------:R-:W-:Y:S01]  /*89b0*/  IADD3 R8, -R6, RZ, RZ ;  /* 0x000000ff06087210 */ /* 0x000fe20007ffe1ff */
[----:B------:R-:W-:Y:S02]  /*89c0*/  UIADD3 UR11, UR11, UR9, URZ ;  /* 0x000000090b0b7290 */ /* 0x000fe4000fffe03f */
[----:B------:R-:W-:-:S02]  /*89d0*/  UIMAD UR9, UR16, UR14, URZ ;  /* 0x0000000e100972a4 */ /* 0x000fc4000f8e023f */
[----:B------:R-:W-:Y:S01]  /*89e0*/  UISETP.NE.AND.EX UP0, UPT, UR13, URZ, UPT, UP1 ;  /* 0x0000003f0d00728c */ /* 0x000fe2000bf05310 */
[----:B------:R-:W-:Y:S01]  /*89f0*/  IMAD R9, R37, R8, R9 ;  /* 0x0000000825097224 */ /* 0x000fe200078e0209 */
[----:B------:R-:W-:Y:S01]  /*8a00*/  UIMAD UR9, UR8, UR15, UR9 ;  /* 0x0000000f080972a4 */ /* 0x000fe2000f8e0209 */
[----:B------:R-:W-:Y:S01]  /*8a10*/  SHF.R.S32.HI R8, RZ, 0x1f, R6 ;  /* 0x0000001fff087819 */ /* 0x000fe20000011406 */
[----:B------:R-:W-:Y:S02]  /*8a20*/  UIMAD.WIDE.U32 UR10, UR8, UR14, UR10 ;  /* 0x0000000e080a72a5 */ /* 0x000fe4000f8e000a */
[----:B------:R-:W-:Y:S01]  /*8a30*/  SHF.R.S32.HI R7, RZ, 0x1f, R9 ;  /* 0x0000001fff077819 */ /* 0x000fe20000011409 */
[----:B------:R-:W-:Y:S01]  /*8a40*/  ULDC.64 UR14, c[0x0][0xb88] ;  /* 0x0002e200000e7ab9 */ /* 0x000fe20000000a00 */
[----:B------:R-:W-:Y:S01]  /*8a50*/  IMAD.U32 R11, RZ, RZ, UR9 ;  /* 0x00000009ff0b7e24 */ /* 0x000fe2000f8e00ff */
[----:B------:R-:W-:Y:S01]  /*8a60*/  PLOP3.LUT P3, PT, PT, PT, UP0, 0x80, 0x0 ;  /* 0x000000000000781c */ /* 0x000fe20003f6f008 */
[----:B------:R-:W-:Y:S01]  /*8a70*/  ULDC UR9, c[0x0][0xa88] ;  /* 0x0002a20000097ab9 */ /* 0x000fe20000000800 */
[----:B------:R-:W-:Y:S01]  /*8a80*/  IADD3 R6, P0, R6, UR10, RZ ;  /* 0x0000000a06067c10 */ /* 0x000fe2000ff1e0ff */
[----:B------:R-:W-:Y:S01]  /*8a90*/  @UP0 ULEA UR10, UP1, UR46, UR12, 0x2 ;  /* 0x0000000c2e0a0291 */ /* 0x000fe2000f82103f */
[----:B------:R-:W-:-:S02]  /*8aa0*/  IMAD R10, R7, UR14, RZ ;  /* 0x0000000e070a7c24 */ /* 0x000fc4000f8e02ff */
[----:B------:R-:W-:Y:S01]  /*8ab0*/  IADD3.X R7, R8, UR11, R11, P0, !PT ;  /* 0x0000000b08077c10 */ /* 0x000fe200087fe40b */
[----:B------:R-:W-:Y:S01]  /*8ac0*/  @UP0 ULEA.HI.X UR11, UR46, UR13, UR47, 0x2, UP1 ;  /* 0x0000000d2e0b0291 */ /* 0x000fe200088f142f */
[----:B------:R-:W-:Y:S02]  /*8ad0*/  IMAD.U32 R8, RZ, RZ, UR9 ;  /* 0x00000009ff087e24 */ /* 0x000fe4000f8e00ff */
[----:B------:R-:W-:Y:S01]  /*8ae0*/  IMAD.U32 R12, RZ, RZ, UR10 ;  /* 0x0000000aff0c7e24 */ /* 0x000fe2000f8e00ff */
[----:B------:R-:W-:Y:S01]  /*8af0*/  ULDC.64 UR12, c[0x0][0xb50] ;  /* 0x0002d400000c7ab9 */ /* 0x000fe20000000a00 */
[C---:B------:R-:W-:Y:S02]  /*8b00*/  IMAD R11, R9.reuse, UR15, R10 ;  /* 0x0000000f090b7c24 */ /* 0x040fe4000f8e020a */
[----:B------:R-:W-:Y:S02]  /*8b10*/  IMAD.U32 R13, RZ, RZ, UR11 ;  /* 0x0000000bff0d7e24 */ /* 0x000fe4000f8e00ff */
[----:B------:R-:W-:-:S03]  /*8b20*/  IMAD.WIDE.U32 R6, R9, UR14, R6 ;  /* 0x0000000e09067c25 */ /* 0x000fc6000f8e0006 */
[----:B------:R0:W5:Y:S01]  /*8b30*/  @P3 LDG.E R8, desc[UR50][R12.64] ;  /* 0x000000320c083981 */ /* 0x000162000c1e1900 */
[----:B------:R-:W-:Y:S01]  /*8b40*/  IMAD.IADD R7, R7, 0x1, R11 ;  /* 0x0000000107077824 */ /* 0x000fe200078e020b */
[----:B------:R-:W-:-:S04]  /*8b50*/  LEA R10, P0, R6, UR12, 0x2 ;  /* 0x0000000c060a7c11 */ /* 0x000fc8000f8010ff */
[----:B------:R-:W-:Y:S01]  /*8b60*/  LEA.HI.X R7, R6, UR13, R7, 0x2, P0 ;  /* 0x0000000d06077c11 */ /* 0x000fe200080f1407 */
[----:B------:R-:W-:Y:S01]  /*8b70*/  IMAD.U32 R6, RZ, RZ, UR48 ;  /* 0x00000030ff067e24 */ /* 0x000fe2000f8e00ff */
[----:B------:R-:W-:Y:S07]  /*8b80*/  @P3 BRA `(.L_x_10915) ;  /* 0x0000000000103947 */ /* 0x000fee0003800000 */
[----:B------:R-:W-:Y:S05]  /*8b90*/  @!P2 BRA `(.L_x_10915) ;  /* 0x00000000000ca947 */ /* 0x000fea0003800000 */
[----:B------:R-:W2:Y:S04]  /*8ba0*/  LDG.E R9, desc[UR50][R20.64] ;  /* 0x0000003214097981 */ /* 0x000ea8000c1e1900 */
[----:B-----5:R-:W2:Y:S02]  /*8bb0*/  LDG.E R8, desc[UR50][R20.64+0x4] ;  /* 0x0000043214087981 */ /* 0x020ea4000c1e1900 */
[----:B--2---:R-:W-:-:S07]  /*8bc0*/  IMAD.IADD R8, R8, 0x1, -R9 ;  /* 0x0000000108087824 */ /* 0x004fce00078e0a09 */
.L_x_10915:
[----:B0-----:R-:W-:Y:S01]  /*8bd0*/  LEA R13, R18, R17, 0x6 ;  /* 0x00000011120d7211 */ /* 0x001fe200078e30ff */
[----:B------:R-:W-:Y:S01]  /*8be0*/  SHFL.IDX PT, R14, R10, RZ, 0x1c1f ;  /* 0x001c1fff0a0e7589 */ /* 0x000fe200000e0000 */
[----:B------:R-:W-:Y:S01]  /*8bf0*/  IMAD R6, R6, 0xc0, R23 ;  /* 0x000000c006067824 */ /* 0x000fe200078e0217 */
[----:B------:R-:W-:Y:S01]  /*8c00*/  LOP3.LUT P0, RZ, R19, 0x3, RZ, 0xc0, !PT ;  /* 0x0000000313ff7812 */ /* 0x000fe2000780c0ff */
[----:B-----5:R-:W-:Y:S01]  /*8c10*/  IMAD R39, R8, R37, RZ ;  /* 0x0000002508277224 */ /* 0x020fe200078e02ff */
[----:B------:R-:W0:Y:S01]  /*8c20*/  SHFL.IDX PT, R15, R7, RZ, 0x1c1f ;  /* 0x001c1fff070f7589 */ /* 0x000e2200000e0000 */
[----:B------:R-:W-:Y:S01]  /*8c30*/  IMAD.WIDE R12, R13, 0x2, R4 ;  /* 0x000000020d0c7825 */ /* 0x000fe200078e0204 */
[----:B------:R-:W1:Y:S01]  /*8c40*/  @P1 LDC R33, c[0x0][0xbf0] ;  /* 0x0002fc00ff211b82 */ /* 0x000e620000000800 */
[----:B------:R-:W-:Y:S01]  /*8c50*/  ULDC.64 UR10, c[0x0][0xaa0] ;  /* 0x0002a800000a7ab9 */ /* 0x000fe20000000a00 */
[----:B------:R-:W-:Y:S01]  /*8c60*/  SHFL.IDX PT, R20, R10, 0x1, 0x1c1f ;  /* 0x003c1f000a147f89 */ /* 0x000fe200000e0000 */
[----:B------:R-:W-:Y:S01]  /*8c70*/  VIADD R4, R6, 0x8 ;  /* 0x0000000806047836 */ /* 0x000fe20000000000 */
[----:B------:R-:W-:-:S02]  /*8c80*/  IADD3 R9, P3, R12, 0x1800, RZ ;  /* 0x000018000c097810 */ /* 0x000fc40007f7e0ff */
[----:B------:R-:W2:Y:S01]  /*8c90*/  SHFL.IDX PT, R21, R7, 0x1, 0x1c1f ;  /* 0x003c1f0007157f89 */ /* 0x000ea200000e0000 */
[----:B------:R-:W-:Y:S02]  /*8ca0*/  IADD3 R25, P4, R12, 0x3000, RZ ;  /* 0x000030000c197810 */ /* 0x000fe40007f9e0ff */
[-C--:B------:R-:W-:Y:S02]  /*8cb0*/  ISETP.GE.OR P2, PT, R6, R39.reuse, P0 ;  /* 0x000000270600720c */ /* 0x080fe40000746670 */
[----:B------:R-:W-:Y:S02]  /*8cc0*/  LOP3.LUT R5, R12, 0x380, RZ, 0xc0, !PT ;  /* 0x000003800c057812 */ /* 0x000fe400078ec0ff */
[----:B------:R-:W-:Y:S02]  /*8cd0*/  LOP3.LUT R8, R9, 0x380, RZ, 0xc0, !PT ;  /* 0x0000038009087812 */ /* 0x000fe400078ec0ff */
[----:B------:R-:W-:Y:S02]  /*8ce0*/  ISETP.GE.OR P0, PT, R4, R39, P0 ;  /* 0x000000270400720c */ /* 0x000fe40000706670 */
[----:B------:R-:W-:-:S02]  /*8cf0*/  LOP3.LUT R24, R25, 0x380, RZ, 0xc0, !PT ;  /* 0x0000038019187812 */ /* 0x000fc400078ec0ff */
[----:B------:R-:W-:Y:S02]  /*8d00*/  SHF.R.U64 R5, R5, 0x3, RZ ;  /* 0x0000000305057819 */ /* 0x000fe400000012ff */
[----:B------:R-:W-:Y:S01]  /*8d10*/  SHF.R.U64 R8, R8, 0x3, RZ ;  /* 0x0000000308087819 */ /* 0x000fe200000012ff */
[----:B0-----:R-:W-:Y:S01]  /*8d20*/  @!P2 ST.E desc[UR50][R14.64], R2 ;  /* 0x000000020e00a985 */ /* 0x001fe2000c101932 */
[----:B------:R-:W-:Y:S02]  /*8d30*/  SHF.R.U64 R24, R24, 0x3, RZ ;  /* 0x0000000318187819 */ /* 0x000fe400000012ff */
[----:B------:R-:W-:Y:S01]  /*8d40*/  LOP3.LUT R4, R5, R12, RZ, 0x3c, !PT ;  /* 0x0000000c05047212 */ /* 0x000fe200078e3cff */
[--C-:B------:R-:W-:Y:S01]  /*8d50*/  IMAD.MOV.U32 R5, RZ, RZ, R13.reuse ;  /* 0x000000ffff057224 */ /* 0x100fe200078e000d */
[----:B------:R-:W-:Y:S01]  /*8d60*/  LOP3.LUT R8, R8, R9, RZ, 0x3c, !PT ;  /* 0x0000000908087212 */ /* 0x000fe200078e3cff */
[--C-:B------:R-:W-:Y:S01]  /*8d70*/  IMAD.X R9, RZ, RZ, R13.reuse, P3 ;  /* 0x000000ffff097224 */ /* 0x100fe200018e060d */
[----:B------:R-:W-:Y:S01]  /*8d80*/  LOP3.LUT R24, R24, R25, RZ, 0x3c, !PT ;  /* 0x0000001918187212 */ /* 0x000fe200078e3cff */
[----:B------:R-:W-:Y:S01]  /*8d90*/  IMAD.X R25, RZ, RZ, R13, P4 ;  /* 0x000000ffff197224 */ /* 0x000fe200020e060d */
[----:B--2---:R0:W-:Y:S04]  /*8da0*/  @!P0 ST.E desc[UR50][R20.64], R0 ;  /* 0x0000000014008985 */ /* 0x0041e8000c101932 */
[----:B------:R-:W2:Y:S04]  /*8db0*/  LD.E.128 R4, desc[UR50][R4.64] ;  /* 0x0000003204047980 */ /* 0x000ea8000c101d00 */
[----:B------:R-:W3:Y:S04]  /*8dc0*/  LD.E.128 R8, desc[UR50][R8.64] ;  /* 0x0000003208087980 */ /* 0x000ee8000c101d00 */
[----:B------:R-:W4:Y:S01]  /*8dd0*/  LD.E.128 R24, desc[UR50][R24.64] ;  /* 0x0000003218187980 */ /* 0x000f22000c101d00 */
[----:B0-----:R-:W0:Y:S01]  /*8de0*/  @P1 LDC R21, c[0x0][0xbec] ;  /* 0x0002fb00ff151b82 */ /* 0x001e220000000800 */
[----:B------:R-:W-:Y:S01]  /*8df0*/  IADD3 R29, P0, R12, 0x4800, RZ ;  /* 0x000048000c1d7810 */ /* 0x000fe20007f1e0ff */
[----:B------:R-:W-:-:S03]  /*8e00*/  UIMAD UR9, UR7, UR10, URZ ;  /* 0x0000000a070972a4 */ /* 0x000fc6000f8e023f */
[----:B------:R-:W-:Y:S01]  /*8e10*/  LOP3.LUT R12, R29, 0x380, RZ, 0xc0, !PT ;  /* 0x000003801d0c7812 */ /* 0x000fe200078ec0ff */
[----:B------:R-:W-:Y:S01]  /*8e20*/  UIMAD.WIDE.U32 UR6, UR4, UR10, URZ ;  /* 0x0000000a040672a5 */ /* 0x000fe2000f8e003f */
[----:B------:R-:W-:Y:S01]  /*8e30*/  IMAD R0, R16, 0x30, R18 ;  /* 0x0000003010007824 */ /* 0x000fe200078e0212 */
[----:B------:R-:W-:Y:S01]  /*8e40*/  UIMAD UR9, UR4, UR11, UR9 ;  /* 0x0000000b040972a4 */ /* 0x000fe2000f8e0209 */
[----:B------:R-:W-:Y:S01]  /*8e50*/  SHF.R.U64 R2, R12, 0x3, RZ ;  /* 0x000000030c027819 */ /* 0x000fe200000012ff */
[----:B------:R-:W-:Y:S01]  /*8e60*/  IMAD.X R13, RZ, RZ, R13, P0 ;  /* 0x000000ffff0d7224 */ /* 0x000fe200000e060d */
[----:B------:R-:W-:Y:S01]  /*8e70*/  ULDC.64 UR10, c[0x0][0xae8] ;  /* 0x0002ba00000a7ab9 */ /* 0x000fe20000000a00 */
[----:B------:R-:W-:Y:S01]  /*8e80*/  UIADD3 UR7, UR7, UR9, URZ ;  /* 0x0000000907077290 */ /* 0x000fe2000fffe03f */
[----:B------:R-:W-:Y:S01]  /*8e90*/  LOP3.LUT R12, R2, R29, RZ, 0x3c, !PT ;  /* 0x0000001d020c7212 */ /* 0x000fe200078e3cff */
[----:B------:R-:W-:Y:S01]  /*8ea0*/  UIMAD UR4, UR17, UR10, URZ ;  /* 0x0000000a110472a4 */ /* 0x000fe2000f8e023f */
[----:B------:R-:W-:Y:S01]  /*8eb0*/  IMAD.U32 R29, RZ, RZ, UR48 ;  /* 0x00000030ff1d7e24 */ /* 0x000fe2000f8e00ff */
[----:B------:R-:W-:-:S02]  /*8ec0*/  UIMAD.WIDE.U32 UR6, UR49, UR10, UR6 ;  /* 0x0000000a310672a5 */ /* 0x000fc4000f8e0006 */
[----:B------:R-:W-:Y:S01]  /*8ed0*/  UIMAD UR4, UR49, UR11, UR4 ;  /* 0x0000000b310472a4 */ /* 0x000fe2000f8e0204 */
[----:B------:R-:W-:Y:S01]  /*8ee0*/  IMAD R28, R29, 0xc0, R0 ;  /* 0x000000c01d1c7824 */ /* 0x000fe200078e0200 */
[----:B------:R-:W5:Y:S01]  /*8ef0*/  LD.E.128 R12, desc[UR50][R12.64] ;  /* 0x000000320c0c7980 */ /* 0x000f62000c101d00 */
[----:B------:R-:W-:Y:S01]  /*8f00*/  ULDC.64 UR10, c[0x0][0xaf0] ;  /* 0x0002bc00000a7ab9 */ /* 0x000fe20000000a00 */
[----:B------:R-:W-:Y:S01]  /*8f10*/  UIADD3 UR7, UR7, UR4, URZ ;  /* 0x0000000407077290 */ /* 0x000fe2000fffe03f */
[----:B------:R-:W-:Y:S01]  /*8f20*/  IMAD.MOV.U32 R29, RZ, RZ, R28 ;  /* 0x000000ffff1d7224 */ /* 0x000fe200078e001c */
[----:B------:R-:W-:Y:S01]  /*8f30*/  UIMAD UR4, UR16, UR10, URZ ;  /* 0x0000000a100472a4 */ /* 0x000fe2000f8e023f */
[----:B0-----:R-:W-:Y:S01]  /*8f40*/  @P1 IMAD.HI.U32 R0, R28, R21, RZ ;  /* 0x000000151c001227 */ /* 0x001fe200078e00ff */
[----:B------:R-:W-:Y:S01]  /*8f50*/  @!PT LDS RZ, [RZ] ;  /* 0x00000000fffff984 */ /* 0x000fe20000000800 */
[----:B------:R-:W-:Y:S01]  /*8f60*/  @!PT LDS RZ, [RZ] ;  /* 0x00000000fffff984 */ /* 0x000fe20000000800 */
[----:B------:R-:W-:Y:S01]  /*8f70*/  @!PT LDS RZ, [RZ] ;  /* 0x00000000fffff984 */ /* 0x000fe20000000800 */
[----:B------:R-:W-:Y:S01]  /*8f80*/  @!PT LDS RZ, [RZ] ;  /* 0x00000000fffff984 */ /* 0x000fe20000000800 */
[----:B------:R0:W-:Y:S06]  /*8f90*/  MEMBAR.ALL.CTA ;  /* 0x0000000000007992 */ /* 0x0001ec0000008000 */
[----:B0-----:R-:W0:Y:S01]  /*8fa0*/  FENCE.VIEW.ASYNC.S ;  /* 0x00000000000073c6 */ /* 0x001e220000000000 */
[----:B------:R-:W-:Y:S01]  /*8fb0*/  SHF.R.S32.HI R41, RZ, 0x1f, R17 ;  /* 0x0000001fff297819 */ /* 0x000fe20000011411 */
[----:B------:R-:W-:Y:S01]  /*8fc0*/  UIMAD UR4, UR8, UR11, UR4 ;  /* 0x0000000b080472a4 */ /* 0x000fe2000f8e0204 */
[----:B------:R-:W-:Y:S01]  /*8fd0*/  VIADD R3, R3, 0x13220 ;  /* 0x0001322003037836 */ /* 0x000fe20000000000 */
[----:B-1----:R-:W-:Y:S01]  /*8fe0*/  @P1 SHF.R.U32.HI R29, RZ, R33, R0 ;  /* 0x00000021ff1d1219 */ /* 0x002fe20000011600 */
[----:B------:R-:W-:-:S03]  /*8ff0*/  UIMAD.WIDE.U32 UR8, UR8, UR10, UR6 ;  /* 0x0000000a080872a5 */ /* 0x000fc6000f8e0006 */
[----:B------:R-:W-:Y:S01]  /*9000*/  SHF.R.S32.HI R0, RZ, 0x1f, R29 ;  /* 0x0000001fff007819 */ /* 0x000fe2000001141d */
[----:B------:R-:W-:Y:S01]  /*9010*/  UIADD3 UR4, UR9, UR4, URZ ;  /* 0x0000000409047290 */ /* 0x000fe2000fffe03f */
[----:B------:R-:W-:Y:S01]  /*9020*/  IADD3 R2, -R29, RZ, RZ ;  /* 0x000000ff1d027210 */ /* 0x000fe20007ffe1ff */
[----:B------:R-:W-:Y:S01]  /*9030*/  ULDC.64 UR6, c[0x0][0xae0] ;  /* 0x0002b80000067ab9 */ /* 0x000fe20000000a00 */
[----:B------:R-:W-:Y:S02]  /*9040*/  IMAD.U32 R21, RZ, RZ, UR9 ;  /* 0x00000009ff157e24 */ /* 0x000fe4000f8e00ff */
[----:B------:R-:W-:Y:S02]  /*9050*/  IMAD R0, R0, UR6, RZ ;  /* 0x0000000600007c24 */ /* 0x000fe4000f8e02ff */
[----:B------:R-:W-:Y:S02]  /*9060*/  IMAD R33, R37, R2, R28 ;  /* 0x0000000225217224 */ /* 0x000fe400078e021c */
[----:B------:R-:W-:-:S02]  /*9070*/  IMAD.U32 R20, RZ, RZ, UR8 ;  /* 0x00000008ff147e24 */ /* 0x000fc4000f8e00ff */
        /* <DEDUP_REMOVED lines=8> */
[----:B------:R-:W-:-:S04]  /*9100*/  IMAD.WIDE.U32 R20, R33, UR6, R20 ;  /* 0x0000000621147c25 */ /* 0x000fc8000f8e0014 */
[----:B------:R-:W-:Y:S01]  /*9110*/  IMAD R29, R33, UR7, R0 ;  /* 0x00000007211d7c24 */ /* 0x000fe2000f8e0200 */
[----:B------:R-:W-:Y:S02]  /*9120*/  ULDC.64 UR6, c[0x0][0xa80] ;  /* 0x0002a00000067ab9 */ /* 0x000fe40000000a00 */
[C---:B------:R-:W-:Y:S01]  /*9130*/  LEA R30, P0, R20.reuse, UR6, 0x1 ;  /* 0x00000006141e7c11 */ /* 0x040fe2000f8008ff */
[----:B------:R-:W-:Y:S02]  /*9140*/  IMAD.IADD R21, R21, 0x1, R29 ;  /* 0x0000000115157824 */ /* 0x000fe400078e021d */
[----:B------:R-:W-:Y:S02]  /*9150*/  IMAD.U32 R29, RZ, RZ, UR48 ;  /* 0x00000030ff1d7e24 */ /* 0x000fe4000f8e00ff */
[----:B0-----:R-:W-:Y:S01]  /*9160*/  SHFL.IDX PT, R28, R30, 0x1, 0x181f ;  /* 0x00381f001e1c7f89 */ /* 0x001fe200000e0000 */
[----:B------:R-:W-:Y:S01]  /*9170*/  LEA.HI.X R32, R20, UR7, R21, 0x1, P0 ;  /* 0x0000000714207c11 */ /* 0x000fe200080f0c15 */
[----:B------:R-:W-:Y:S01]  /*9180*/  IMAD R36, R29, 0xc0, R18 ;  /* 0x000000c01d247824 */ /* 0x000fe200078e0212 */
[----:B------:R-:W-:Y:S01]  /*9190*/  ISETP.GE.AND P0, PT, R17, UR4, PT ;  /* 0x0000000411007c0c */ /* 0x000fe2000bf06270 */
[----:B------:R-:W0:Y:S02]  /*91a0*/  SHFL.IDX PT, R20, R30, RZ, 0x181f ;  /* 0x00181fff1e147589 */ /* 0x000e2400000e0000 */
[C---:B------:R-:W-:Y:S01]  /*91b0*/  VIADD R0, R36.reuse, 0x30 ;  /* 0x0000003024007836 */ /* 0x040fe20000000000 */
[C---:B------:R-:W-:Y:S01]  /*91c0*/  IADD3 R2, R36.reuse, 0x60, RZ ;  /* 0x0000006024027810 */ /* 0x040fe20007ffe0ff */
[----:B------:R-:W1:Y:S01]  /*91d0*/  SHFL.IDX PT, R42, R30, 0x2, 0x181f ;  /* 0x00581f001e2a7f89 */ /* 0x000e6200000e0000 */
[----:B------:R-:W-:-:S02]  /*91e0*/  ISETP.GE.OR P1, PT, R36, R39, P0 ;  /* 0x000000272400720c */ /* 0x000fc40000726670 */
[-C--:B------:R-:W-:Y:S01]  /*91f0*/  ISETP.GE.OR P2, PT, R0, R39.reuse, P0 ;  /* 0x000000270000720c */ /* 0x080fe20000746670 */
[----:B------:R-:W1:Y:S01]  /*9200*/  SHFL.IDX PT, R34, R32, RZ, 0x181f ;  /* 0x00181fff20227589 */ /* 0x000e6200000e0000 */
[----:B------:R-:W-:Y:S02]  /*9210*/  ISETP.GE.OR P3, PT, R2, R39, P0 ;  /* 0x000000270200720c */ /* 0x000fe40000766670 */
[----:B------:R-:W-:Y:S01]  /*9220*/  PRMT R0, RZ, 0x654, R3 ;  /* 0x00000654ff007816 */ /* 0x000fe20000000003 */
[----:B------:R-:W1:Y:S03]  /*9230*/  SHFL.IDX PT, R38, R32, 0x1, 0x181f ;  /* 0x00381f0020267f89 */ /* 0x000e6600000e0000 */
[----:B------:R0:W-:Y:S01]  /*9240*/  SYNCS.ARRIVE.TRANS64.RED.A1T0 RZ, [R0+URZ], RZ ;  /* 0x000000ff00ff79a7 */ /* 0x0001e2000810043f */
[----:B------:R-:W1:Y:S04]  /*9250*/  SHFL.IDX PT, R40, R32, 0x2, 0x181f ;  /* 0x00581f0020287f89 */ /* 0x000e6800000e0000 */
[----:B------:R-:W2:Y:S01]  /*9260*/  SHFL.IDX PT, R30, R30, 0x3, 0x181f ;  /* 0x00781f001e1e7f89 */ /* 0x000ea200000e0000 */
[----:B0-----:R-:W-:Y:S01]  /*9270*/  VIADD R0, R36, 0x90 ;  /* 0x0000009024007836 */ /* 0x001fe20000000000 */
[----:B------:R-:W-:-:S02]  /*9280*/  @!P1 LEA R2, P4, R17, R20, 0x1 ;  /* 0x0000001411029211 */ /* 0x000fc400078808ff */
[----:B------:R-:W0:Y:S01]  /*9290*/  SHFL.IDX PT, R32, R32, 0x3, 0x181f ;  /* 0x00781f0020207f89 */ /* 0x000e2200000e0000 */
[C---:B------:R-:W-:Y:S02]  /*92a0*/  @!P2 LEA R20, P5, R17.reuse, R28, 0x1 ;  /* 0x0000001c1114a211 */ /* 0x040fe400078a08ff */
[C---:B-1----:R-:W-:Y:S02]  /*92b0*/  @!P3 LEA R28, P6, R17.reuse, R42, 0x1 ;  /* 0x0000002a111cb211 */ /* 0x042fe400078c08ff */
[----:B------:R-:W-:Y:S02]  /*92c0*/  ISETP.GE.OR P0, PT, R0, R39, P0 ;  /* 0x000000270000720c */ /* 0x000fe40000706670 */
[C-C-:B------:R-:W-:Y:S02]  /*92d0*/  @!P1 LEA.HI.X R3, R17.reuse, R34, R41.reuse, 0x1, P4 ;  /* 0x0000002211039211 */ /* 0x140fe400020f0c29 */
[C-C-:B------:R-:W-:Y:S02]  /*92e0*/  @!P2 LEA.HI.X R21, R17.reuse, R38, R41.reuse, 0x1, P5 ;  /* 0x000000261115a211 */ /* 0x140fe400028f0c29 */
[----:B------:R-:W-:Y:S01]  /*92f0*/  @!P3 LEA.HI.X R29, R17, R40, R41, 0x1, P6 ;  /* 0x00000028111db211 */ /* 0x000fe200030f0c29 */
[----:B--2---:R1:W-:Y:S04]  /*9300*/  @!P1 ST.E.128 desc[UR50][R2.64], R4 ;  /* 0x0000000402009985 */ /* 0x0043e8000c101d32 */
[----:B---3--:R1:W-:Y:S04]  /*9310*/  @!P2 ST.E.128 desc[UR50][R20.64], R8 ;  /* 0x000000081400a985 */ /* 0x0083e8000c101d32 */
[----:B----4-:R1:W-:Y:S01]  /*9320*/  @!P3 ST.E.128 desc[UR50][R28.64], R24 ;  /* 0x000000181c00b985 */ /* 0x0103e2000c101d32 */
[----:B0-----:R-:W-:Y:S05]  /*9330*/  @P0 BRA `(.L_x_10916) ;  /* 0x0000000800840947 */ /* 0x001fea0003800000 */
[----:B-1----:R-:W-:-:S04]  /*9340*/  LEA R2, P0, R17, R30, 0x1 ;  /* 0x0000001e11027211 */ /* 0x002fc800078008ff */
[----:B------:R-:W-:-:S05]  /*9350*/  LEA.HI.X R3, R17, R32, R41, 0x1, P0 ;  /* 0x0000002011037211 */ /* 0x000fca00000f0c29 */
[----:B-----5:R0:W-:Y:S01]  /*9360*/  ST.E.128 desc[UR50][R2.64], R12 ;  /* 0x0000000c02007985 */ /* 0x0201e2000c101d32 */
[----:B------:R-:W-:Y:S05]  /*9370*/  BRA `(.L_x_10916) ;  /* 0x0000000800747947 */ /* 0x000fea0003800000 */
.L_x_10914:
        /* <DEDUP_REMOVED lines=11> */
[----:B------:R-:W-:-:S03]  /*9430*/  UISETP.NE.U32.AND UP1, UPT, UR6, URZ, UPT ;  /* 0x0000003f0600728c */ /* 0x000fc6000bf25070 */
[----:B------:R-:W2:Y:S01]  /*9440*/  @P2 LDG.E R6, desc[UR50][R2.64] ;  /* 0x0000003202062981 */ /* 0x000ea2000c1e1900 */
[----:B------:R-:W-:Y:S01]  /*9450*/  UISETP.NE.AND.EX UP1, UPT, UR7, URZ, UPT, UP1 ;  /* 0x0000003f0700728c */ /* 0x000fe2000bf25310 */
[----:B------:R-:W-:-:S05]  /*9460*/  IMAD.U32 R0, RZ, RZ, UR4 ;  /* 0x00000004ff007e24 */ /* 0x000fca000f8e00ff */
[----:B------:R-:W-:-:S05]  /*9470*/  PLOP3.LUT P3, PT, PT, PT, UP1, 0x80, 0x0 ;  /* 0x000000000000781c */ /* 0x000fca0003f6f018 */
[----:B------:R-:W-:-:S04]  /*9480*/  @UP1 ULEA UR6, UP2, UR46, UR6, 0x2 ;  /* 0x000000062e061291 */ /* 0x000fc8000f84103f */
[----:B------:R-:W-:Y:S02]  /*9490*/  @UP1 ULEA.HI.X UR7, UR46, UR7, UR47, 0x2, UP2 ;  /* 0x000000072e071291 */ /* 0x000fe400090f142f */
[----:B------:R-:W-:-:S04]  /*94a0*/  IMAD.U32 R4, RZ, RZ, UR6 ;  /* 0x00000006ff047e24 */ /* 0x000fc8000f8e00ff */
[----:B------:R-:W-:-:S05]  /*94b0*/  IMAD.U32 R5, RZ, RZ, UR7 ;  /* 0x00000007ff057e24 */ /* 0x000fca000f8e00ff */
[----:B------:R1:W5:Y:S01]  /*94c0*/  @P3 LDG.E R0, desc[UR50][R4.64] ;  /* 0x0000003204003981 */ /* 0x000362000c1e1900 */
[----:B0-----:R-:W-:Y:S01]  /*94d0*/  ISETP.NE.AND P0, PT, R11, 0x1, PT ;  /* 0x000000010b00780c */ /* 0x001fe20003f05270 */
[----:B------:R-:W-:Y:S01]  /*94e0*/  UMOV UR4, URZ ;  /* 0x0000003f00047c82 */ /* 0x000fe20008000000 */
[----:B------:R-:W-:Y:S01]  /*94f0*/  USHF.R.S32.HI UR10, URZ, 0x1f, UR49 ;  /* 0x0000001f3f0a7899 */ /* 0x000fe20008011431 */
[----:B------:R-:W0:Y:S10]  /*9500*/  S2R R7, SR_TID.X ;  /* 0x0000000000077919 */ /* 0x000e340000002100 */
[----:B------:R-:W3:Y:S01]  /*9510*/  @P0 LDC R9, c[0x0][0xbec] ;  /* 0x0002fb00ff090b82 */ /* 0x000ee20000000800 */
[----:B0-----:R-:W-:-:S04]  /*9520*/  IADD3 R7, R7, -0x80, RZ ;  /* 0xffffff8007077810 */ /* 0x001fc80007ffe0ff */
        /* <DEDUP_REMOVED lines=8> */
.L_x_10917:
        /* <DEDUP_REMOVED lines=43> */
[----:B------:R-:W-:Y:S02]  /*9860*/  LEA.HI.X R5, R2, UR7, R3, 0x2, P1 ;  /* 0x0000000702057c11 */ /* 0x000fe400088f1403 */
[----:B------:R-:W-:-:S05]  /*9870*/  MOV R3, 0xff800000 ;  /* 0xff80000000037802 */ /* 0x000fca0000000f00 */
[----:B------:R0:W-:Y:S02]  /*9880*/  STG.E desc[UR50][R4.64], R3 ;  /* 0x0000000304007986 */ /* 0x0001e4000c101932 */
.L_x_10919:
[----:B------:R-:W-:Y:S05]  /*9890*/  BSYNC B1 ;  /* 0x0000000000017941 */ /* 0x000fea0003800000 */
.L_x_10918:
[----:B0-----:R-:W0:Y:S01]  /*98a0*/  @P0 LDC R3, c[0x0][0xbf0] ;  /* 0x0002fc00ff030b82 */ /* 0x001e220000000800 */
[----:B------:R-:W-:Y:S01]  /*98b0*/  ULDC.64 UR12, c[0x0][0xaa0] ;  /* 0x0002a800000c7ab9 */ /* 0x000fe20000000a00 */
[----:B------:R-:W-:Y:S01]  /*98c0*/  IMAD.U32 R5, RZ, RZ, UR48 ;  /* 0x00000030ff057e24 */ /* 0x000fe2000f8e00ff */
[----:B------:R-:W-:Y:S01]  /*98d0*/  UIMAD UR8, UR9, UR12, URZ ;  /* 0x0000000c090872a4 */ /* 0x000fe2000f8e023f */
[----:B------:R-:W-:Y:S01]  /*98e0*/  IMAD R2, R16, 0x30, R18 ;  /* 0x0000003010027824 */ /* 0x000fe200078e0212 */
[----:B------:R-:W-:Y:S01]  /*98f0*/  UIMAD.WIDE.U32 UR6, UR4, UR12, URZ ;  /* 0x0000000c040672a5 */ /* 0x000fe2000f8e003f */
[----:B------:R-:W-:Y:S01]  /*9900*/  SHF.R.S32.HI R13, RZ, 0x1f, R17 ;  /* 0x0000001fff0d7819 */ /* 0x000fe20000011411 */
        /* <DEDUP_REMOVED lines=26> */
[C---:B------:R-:W-:Y:S01]  /*9ab0*/  IMAD R9, R5.reuse, UR9, R6 ;  /* 0x0000000905097c24 */ /* 0x040fe2000f8e0206 */
[----:B------:R-:W-:Y:S01]  /*9ac0*/  ULDC UR4, c[0x0][0xac8] ;  /* 0x0002b20000047ab9 */ /* 0x000fe20000000800 */
[----:B------:R-:W-:-:S04]  /*9ad0*/  IMAD.WIDE.U32 R2, R5, UR8, R2 ;  /* 0x0000000805027c25 */ /* 0x000fc8000f8e0002 */
[----:B------:R-:W-:Y:S02]  /*9ae0*/  IMAD R4, R4, UR6, RZ ;  /* 0x0000000604047c24 */ /* 0x000fe4000f8e02ff */
[----:B------:R-:W-:Y:S01]  /*9af0*/  IMAD.IADD R3, R3, 0x1, R9 ;  /* 0x0000000103037824 */ /* 0x000fe200078e0209 */
[----:B------:R-:W-:Y:S01]  /*9b00*/  MOV R9, UR48 ;  /* 0x0000003000097c02 */ /* 0x000fe20008000f00 */
[C---:B------:R-:W-:Y:S02]  /*9b10*/  IMAD R5, R7.reuse, UR7, R4 ;  /* 0x0000000707057c24 */ /* 0x040fe4000f8e0204 */
[----:B------:R-:W-:Y:S01]  /*9b20*/  IMAD.WIDE.U32 R2, R7, UR6, R2 ;  /* 0x0000000607027c25 */ /* 0x000fe2000f8e0002 */
[----:B------:R-:W-:-:S03]  /*9b30*/  ULDC.64 UR6, c[0x0][0xa80] ;  /* 0x0002a00000067ab9 */ /* 0x000fc60000000a00 */
[----:B------:R-:W-:Y:S01]  /*9b40*/  IMAD.IADD R3, R3, 0x1, R5 ;  /* 0x0000000103037824 */ /* 0x000fe200078e0205 */
[----:B------:R-:W-:Y:S01]  /*9b50*/  LEA R4, P0, R2, UR6, 0x1 ;  /* 0x0000000602047c11 */ /* 0x000fe2000f8008ff */
[----:B------:R-:W-:Y:S02]  /*9b60*/  IMAD R30, R9, 0xc0, R18 ;  /* 0x000000c0091e7824 */ /* 0x000fe400078e0212 */
[----:B-----5:R-:W-:Y:S01]  /*9b70*/  IMAD R11, R0, R11, RZ ;  /* 0x0000000b000b7224 */ /* 0x020fe200078e02ff */
[----:B------:R-:W-:Y:S01]  /*9b80*/  LEA.HI.X R8, R2, UR7, R3, 0x1, P0 ;  /* 0x0000000702087c11 */ /* 0x000fe200080f0c03 */
[----:B------:R-:W0:Y:S01]  /*9b90*/  SHFL.IDX PT, R6, R4, RZ, 0x181f ;  /* 0x00181fff04067589 */ /* 0x000e2200000e0000 */
[----:B------:R-:W-:Y:S01]  /*9ba0*/  ISETP.GE.AND P0, PT, R17, UR4, PT ;  /* 0x0000000411007c0c */ /* 0x000fe2000bf06270 */
[C---:B------:R-:W-:Y:S02]  /*9bb0*/  VIADD R0, R30.reuse, 0x30 ;  /* 0x000000301e007836 */ /* 0x040fe40000000000 */
[----:B------:R-:W1:Y:S01]  /*9bc0*/  SHFL.IDX PT, R14, R4, 0x1, 0x181f ;  /* 0x00381f00040e7f89 */ /* 0x000e6200000e0000 */
[C---:B------:R-:W-:Y:S01]  /*9bd0*/  VIADD R2, R30.reuse, 0x60 ;  /* 0x000000601e027836 */ /* 0x040fe20000000000 */
[CC--:B------:R-:W-:Y:S01]  /*9be0*/  ISETP.GE.OR P3, PT, R30.reuse, R11.reuse, P0 ;  /* 0x0000000b1e00720c */ /* 0x0c0fe20000766670 */
[----:B------:R-:W-:Y:S01]  /*9bf0*/  VIADD R3, R30, 0x90 ;  /* 0x000000901e037836 */ /* 0x000fe20000000000 */
[----:B------:R-:W2:Y:S01]  /*9c00*/  SHFL.IDX PT, R24, R4, 0x2, 0x181f ;  /* 0x00581f0004187f89 */ /* 0x000ea200000e0000 */
[----:B------:R-:W-:-:S02]  /*9c10*/  ISETP.GE.OR P2, PT, R0, R11, P0 ;  /* 0x0000000b0000720c */ /* 0x000fc40000746670 */
[-C--:B------:R-:W-:Y:S01]  /*9c20*/  ISETP.GE.OR P1, PT, R2, R11.reuse, P0 ;  /* 0x0000000b0200720c */ /* 0x080fe20000726670 */
[----:B------:R-:W3:Y:S01]  /*9c30*/  SHFL.IDX PT, R10, R8, RZ, 0x181f ;  /* 0x00181fff080a7589 */ /* 0x000ee200000e0000 */
[----:B------:R-:W-:-:S03]  /*9c40*/  ISETP.GE.OR P0, PT, R3, R11, P0 ;  /* 0x0000000b0300720c */ /* 0x000fc60000706670 */
[----:B------:R1:W4:Y:S04]  /*9c50*/  SHFL.IDX PT, R28, R4, 0x3, 0x181f ;  /* 0x00781f00041c7f89 */ /* 0x00032800000e0000 */
[----:B------:R-:W4:Y:S04]  /*9c60*/  SHFL.IDX PT, R12, R8, 0x1, 0x181f ;  /* 0x00381f00080c7f89 */ /* 0x000f2800000e0000 */
[----:B------:R-:W4:Y:S01]  /*9c70*/  SHFL.IDX PT, R20, R8, 0x2, 0x181f ;  /* 0x00581f0008147f89 */ /* 0x000f2200000e0000 */
[----:B0-----:R-:W-:-:S03]  /*9c80*/  @!P3 LEA R2, P6, R17, R6, 0x1 ;  /* 0x000000061102b211 */ /* 0x001fc600078c08ff */
[----:B------:R4:W0:Y:S01]  /*9c90*/  SHFL.IDX PT, R26, R8, 0x3, 0x181f ;  /* 0x00781f00081a7f89 */ /* 0x00082200000e0000 */
[C---:B-1----:R-:W-:Y:S02]  /*9ca0*/  @!P2 LEA R4, P5, R17.reuse, R14, 0x1 ;  /* 0x0000000e1104a211 */ /* 0x042fe400078a08ff */
[C---:B--2---:R-:W-:Y:S02]  /*9cb0*/  @!P1 LEA R6, P4, R17.reuse, R24, 0x1 ;  /* 0x0000001811069211 */ /* 0x044fe400078808ff */
[C---:B---3--:R-:W-:Y:S02]  /*9cc0*/  @!P3 LEA.HI.X R3, R17.reuse, R10, R13, 0x1, P6 ;  /* 0x0000000a1103b211 */ /* 0x048fe400030f0c0d */
[----:B----4-:R-:W-:-:S03]  /*9cd0*/  @!P0 LEA R8, P6, R17, R28, 0x1 ;  /* 0x0000001c11088211 */ /* 0x010fc600078c08ff */
[----:B------:R2:W-:Y:S01]  /*9ce0*/  @!P3 ST.E.128 desc[UR50][R2.64], RZ ;  /* 0x000000ff0200b985 */ /* 0x0005e2000c101d32 */
[C-C-:B------:R-:W-:Y:S02]  /*9cf0*/  @!P2 LEA.HI.X R5, R17.reuse, R12, R13.reuse, 0x1, P5 ;  /* 0x0000000c1105a211 */ /* 0x140fe400028f0c0d */
[----:B------:R-:W-:-:S03]  /*9d00*/  @!P1 LEA.HI.X R7, R17, R20, R13, 0x1, P4 ;  /* 0x0000001411079211 */ /* 0x000fc600020f0c0d */
[----:B------:R2:W-:Y:S01]  /*9d10*/  @!P2 ST.E.128 desc[UR50][R4.64], RZ ;  /* 0x000000ff0400a985 */ /* 0x0005e2000c101d32 */
[----:B0-----:R-:W-:-:S03]  /*9d20*/  @!P0 LEA.HI.X R9, R17, R26, R13, 0x1, P6 ;  /* 0x0000001a11098211 */ /* 0x001fc600030f0c0d */
[----:B------:R2:W-:Y:S04]  /*9d30*/  @!P1 ST.E.128 desc[UR50][R6.64], RZ ;  /* 0x000000ff06009985 */ /* 0x0005e8000c101d32 */
[----:B------:R2:W-:Y:S02]  /*9d40*/  @!P0 ST.E.128 desc[UR50][R8.64], RZ ;  /* 0x000000ff08008985 */ /* 0x0005e4000c101d32 */
.L_x_10916:
[----:B------:R-:W-:Y:S05]  /*9d50*/  BSYNC B0 ;  /* 0x0000000000007941 */ /* 0x000fea0003800000 */
.L_x_10913:
[----:B------:R-:W-:Y:S02]  /*9d60*/  ULDC UR4, c[0x0][0xc3c] ;  /* 0x00030f0000047ab9 */ /* 0x000fe40000000800 */
[----:B------:R-:W-:-:S13]  /*9d70*/  ISETP.GE.AND P0, PT, R31, UR4, PT ;  /* 0x000000041f007c0c */ /* 0x000fda000bf06270 */
[----:B------:R-:W-:Y:S05]  /*9d80*/  @!P0 BRA `(.L_x_10920) ;  /* 0xffffff7000148947 */ /* 0x000fea000383ffff */
[----:B------:R-:W-:Y:S05]  /*9d90*/  EXIT ;  /* 0x000000000000794d */ /* 0x000fea0003800000 */
.L_x_10887:
[----:B------:R-:W-:-:S08]  /*9da0*/  NOP ;  /* 0x0000000000007918 */ /* 0x000fd00000000000 */
[----:B------:R-:W0:-:S00]  /*9db0*/  USETMAXREG.DEALLOC.CTAPOOL 0x20 ;  /* 0x00000020000079c8 */ /* 0x000e0000080e0500 */
[----:B0-----:R-:W-:Y:S02]  /*9dc0*/  LOP3.LUT R0, R0, 0x3, RZ, 0xc0, !PT ;  /* 0x0000000300007812 */ /* 0x001fe400078ec0ff */
[----:B------:R-:W-:-:S04]  /*9dd0*/  LOP3.LUT R23, R23, 0xfffffffd, RZ, 0xc0, !PT ;  /* 0xfffffffd17177812 */ /* 0x000fc800078ec0ff */
[----:B------:R-:W0:Y:S02]  /*9de0*/  SHFL.IDX PT, R0, R0, RZ, 0x1f ;  /* 0x00001fff00007589 */ /* 0x000e2400000e0000 */
[----:B0-----:R-:W-:Y:S01]  /*9df0*/  ISETP.NE.AND P0, PT, R0, RZ, PT ;  /* 0x000000ff0000720c */ /* 0x001fe20003f05270 */
[----:B------:R-:W-:-:S12]  /*9e00*/  IMAD.MOV.U32 R0, RZ, RZ, RZ ;  /* 0x000000ffff007224 */ /* 0x000fd800078e00ff */
[----:B------:R-:W-:Y:S01]  /*9e10*/  @P0 LOP3.LUT R23, R23, 0x2, RZ, 0xfc, !PT ;  /* 0x0000000217170812 */ /* 0x000fe200078efcff */
[----:B------:R-:W-:Y:S06]  /*9e20*/  @!P0 BRA `(.L_x_10921) ;  /* 0x0000000000248947 */ /* 0x000fec0003800000 */
[----:B------:R-:W0:Y:S08]  /*9e30*/  S2UR UR5, SR_CgaCtaId ;  /* 0x00000000000579c3 */ /* 0x000e300000008800 */
[----:B------:R-:W-:Y:S06]  /*9e40*/  BAR.SYNC.DEFER_BLOCKING 0x5, 0x200 ;  /* 0x0148000000007b1d */ /* 0x000fec0000010000 */
[----:B------:R-:W-:-:S02]  /*9e50*/  UMOV UR4, 0x400 ;  /* 0x0000040000047882 */ /* 0x000fc40000000000 */
[----:B0-----:R-:W-:-:S09]  /*9e60*/  ULEA UR4, UR5, UR4, 0x18 ;  /* 0x0000000405047291 */ /* 0x001fd2000f8ec03f */
[----:B------:R-:W0:Y:S02]  /*9e70*/  LDS.128 R24, [UR4+0x132d0] ;  /* 0x0132d004ff187984 */ /* 0x000e240008000c00 */
[----:B0-----:R-:W-:Y:S02]  /*9e80*/  R2UR UR45, R27 ;  /* 0x000000001b2d72ca */ /* 0x001fe400000e0000 */
[----:B------:R-:W-:Y:S01]  /*9e90*/  R2UR UR36, R26 ;  /* 0x000000001a2472ca */ /* 0x000fe200000e0000 */
[----:B------:R-:W-:Y:S06]  /*9ea0*/  BAR.ARV 0x4, 0x200 ;  /* 0x0108000000007b1d */ /* 0x000fec0000002000 */
[----:B------:R-:W-:Y:S08]  /*9eb0*/  BRA `(.L_x_10922) ;  /* 0x0000000800187947 */ /* 0x000ff00003800000 */
.L_x_10921:
[----:B------:R-:W0:Y:S01]  /*9ec0*/  S2R R2, SR_TID.X ;  /* 0x0000000000027919 */ /* 0x000e220000002100 */
        /* <DEDUP_REMOVED lines=29> */
[----:B------:R-:W-:Y:S02]  /*a0a0*/  IMAD.IADD R6, R2, 0x1, R7 ;  /* 0x0000000102067824 */ /* 0x000fe400078e0207 */
[----:B------:R-:W0:Y:S03]  /*a0b0*/  S2R R7, SR_CTAID.X ;  /* 0x0000000000077919 */ /* 0x000e260000002500 */
        /* <DEDUP_REMOVED lines=9> */
.L_x_10927:
        /* <DEDUP_REMOVED lines=14> */
.L_x_10926:
[----:B------:R-:W-:Y:S05]  /*a230*/  BSYNC B0 ;  /* 0x0000000000007941 */ /* 0x000fea0003800000 */
.L_x_10925:
        /* <DEDUP_REMOVED lines=21> */
.L_x_10923:
        /* <DEDUP_REMOVED lines=11> */
[----:B0-----:R-:W-:-:S06]  /*a440*/  IADD3 R2, R8, 0xffffffe, RZ ;  /* 0x0ffffffe08027810 */ /* 0x001fcc0007ffe0ff */
[----:B------:R0:W1:Y:S01]  /*a450*/  F2I.FTZ.U32.TRUNC.NTZ R3, R2 ;  /* 0x0000000200037305 */ /* 0x000062000021f000 */
[----:B------:R-:W-:Y:S05]  /*a460*/  @!P0 BRA `(.L_x_10928) ;  /* 0x00000000000c8947 */ /* 0x000fea0003800000 */
[----:B------:R-:W-:-:S06]  /*a470*/  UIADD3 UR5, UR4, -0x1, URZ ;  /* 0xffffffff04057890 */ /* 0x000fcc000fffe03f */
[----:B------:R-:W-:-:S05]  /*a480*/  IMAD.U32 R13, RZ, RZ, UR5 ;  /* 0x00000005ff0d7e24 */ /* 0x000fca000f8e00ff */
[----:B------:R2:W3:Y:S02]  /*a490*/  SHFL.IDX PT, R24, R6, R13, 0x1f ;  /* 0x00001f0d06187589 */ /* 0x0004e400000e0000 */
.L_x_10928:
[----:B01----:R-:W-:Y:S01]  /*a4a0*/  IMAD.MOV R2, RZ, RZ, -R3 ;  /* 0x000000ffff027224 */ /* 0x003fe200078e0a03 */
[----:B------:R-:W-:Y:S01]  /*a4b0*/  UIADD3 UR45, UR4, UR45, URZ ;  /* 0x0000002d042d7290 */ /* 0x000fe2000fffe03f */
[----:B---3--:R-:W-:Y:S02]  /*a4c0*/  IMAD R24, R24, R11, R9 ;  /* 0x0000000b18187224 */ /* 0x008fe400078e0209 */
[----:B------:R-:W-:Y:S01]  /*a4d0*/  IMAD.MOV.U32 R11, RZ, RZ, R2 ;  /* 0x000000ffff0b7224 */ /* 0x000fe200078e0002 */
[----:B------:R-:W-:Y:S01]  /*a4e0*/  IABS R2, R0 ;  /* 0x0000000000027213 */ /* 0x000fe20000000000 */
[----:B------:R-:W-:Y:S02]  /*a4f0*/  IMAD.IADD R9, R7, 0x1, -R24 ;  /* 0x0000000107097824 */ /* 0x000fe400078e0a18 */
[----:B------:R-:W-:Y:S02]  /*a500*/  IMAD R7, R11, R4, RZ ;  /* 0x000000040b077224 */ /* 0x000fe400078e02ff */
[----:B------:R-:W-:Y:S01]  /*a510*/  IMAD.MOV R8, RZ, RZ, -R2 ;  /* 0x000000ffff087224 */ /* 0x000fe200078e0a02 */
[----:B--2---:R-:W-:Y:S01]  /*a520*/  IABS R6, R9 ;  /* 0x0000000900067213 */ /* 0x004fe20000000000 */
[----:B------:R-:W-:-:S04]  /*a530*/  IMAD.MOV.U32 R2, RZ, RZ, RZ ;  /* 0x000000ffff027224 */ /* 0x000fc800078e00ff */
[----:B------:R-:W-:-:S04]  /*a540*/  IMAD.HI.U32 R2, R3, R7, R2 ;  /* 0x0000000703027227 */ /* 0x000fc800078e0002 */
[----:B------:R-:W-:Y:S01]  /*a550*/  IMAD.MOV.U32 R3, RZ, RZ, R6 ;  /* 0x000000ffff037224 */ /* 0x000fe200078e0006 */
        /* <DEDUP_REMOVED lines=15> */
[----:B------:R-:W-:Y:S01]  /*a650*/  IMAD R25, R0, R25, R9 ;  /* 0x0000001900197224 */ /* 0x000fe200078e0209 */
[----:B------:R-:W-:Y:S09]  /*a660*/  BRA `(.L_x_10929) ;  /* 0x00000000000c7947 */ /* 0x000ff20003800000 */
.L_x_10924:
[----:B------:R-:W-:Y:S01]  /*a670*/  IMAD.MOV.U32 R24, RZ, RZ, R7 ;  /* 0x000000ffff187224 */ /* 0x000fe200078e0007 */
[----:B------:R-:W-:Y:S01]  /*a680*/  UMOV UR36, URZ ;  /* 0x0000003f00247c82 */ /* 0x000fe20008000000 */
[----:B------:R-:W-:-:S07]  /*a690*/  IMAD.MOV.U32 R25, RZ, RZ, RZ ;  /* 0x000000ffff197224 */ /* 0x000fce00078e00ff */
.L_x_10929:
[----:B------:R-:W-:Y:S01]  /*a6a0*/  ISETP.NE.AND P0, PT, R5, RZ, PT ;  /* 0x000000ff0500720c */ /* 0x000fe20003f05270 */
[----:B------:R-:W-:Y:S01]  /*a6b0*/  IMAD.U32 R27, RZ, RZ, UR45 ;  /* 0x0000002dff1b7e24 */ /* 0x000fe2000f8e00ff */
[----:B------:R-:W-:-:S11]  /*a6c0*/  MOV R26, UR36 ;  /* 0x00000024001a7c02 */ /* 0x000fd60008000f00 */
[----:B------:R-:W0:Y:S01]  /*a6d0*/  @!P0 S2R R3, SR_CgaCtaId ;  /* 0x0000000000038919 */ /* 0x000e220000008800 */
[----:B------:R-:W-:-:S04]  /*a6e0*/  @!P0 MOV R0, 0x400 ;  /* 0x0000040000008802 */ /* 0x000fc80000000f00 */
[----:B0-----:R-:W-:-:S05]  /*a6f0*/  @!P0 LEA R0, R3, R0, 0x18 ;  /* 0x0000000003008211 */ /* 0x001fca00078ec0ff */
[----:B------:R0:W-:Y:S01]  /*a700*/  @!P0 STS.128 [R0+0x132d0], R24 ;  /* 0x0132d01800008388 */ /* 0x0001e20000000c00 */
[----:B------:R-:W-:Y:S06]  /*a710*/  BAR.ARV 0x5, 0x200 ;  /* 0x0148000000007b1d */ /* 0x000fec0000002000 */
.L_x_10922:
[----:B------:R-:W-:Y:S01]  /*a720*/  ULDC UR4, c[0x0][0xc3c] ;  /* 0x00030f0000047ab9 */ /* 0x000fe20000000800 */
[----:B------:R1:W-:Y:S01]  /*a730*/  STL [R1+0x4], RZ ;  /* 0x000004ff01007387 */ /* 0x0003e20000100800 */
[----:B------:R-:W-:Y:S01]  /*a740*/  UISETP.GE.AND UP0, UPT, UR45, UR4, UPT ;  /* 0x000000042d00728c */ /* 0x000fe2000bf06270 */
[----:B------:R-:W-:Y:S02]  /*a750*/  IMAD.MOV.U32 R19, RZ, RZ, 0x1 ;  /* 0x00000001ff137424 */ /* 0x000fe400078e00ff */
[----:B------:R-:W-:-:S03]  /*a760*/  IMAD.MOV.U32 R18, RZ, RZ, RZ ;  /* 0x000000ffff127224 */ /* 0x000fc600078e00ff */
[----:B------:R-:W-:-:S13]  /*a770*/  PLOP3.LUT P0, PT, PT, PT, UP0, 0x80, 0x0 ;  /* 0x000000000000781c */ /* 0x000fda0003f0f008 */
[----:B-1----:R-:W-:Y:S05]  /*a780*/  @P0 BRA `(.L_x_10930) ;  /* 0x0000003800dc0947 */ /* 0x002fea0003800000 */
[----:B------:R-:W1:Y:S01]  /*a790*/  S2R R11, SR_TID.X ;  /* 0x00000000000b7919 */ /* 0x000e620000002100 */
[----:B------:R-:W2:Y:S01]  /*a7a0*/  S2UR UR5, SR_CgaCtaId ;  /* 0x00000000000579c3 */ /* 0x000ea20000008800 */
[----:B------:R-:W-:Y:S01]  /*a7b0*/  UMOV UR4, 0x400 ;  /* 0x0000040000047882 */ /* 0x000fe20000000000 */
[----:B------:R-:W-:Y:S01]  /*a7c0*/  IMAD.MOV.U32 R19, RZ, RZ, 0x1 ;  /* 0x00000001ff137424 */ /* 0x000fe200078e00ff */
[----:B------:R3:W-:Y:S01]  /*a7d0*/  STL [R1+0x4], RZ ;  /* 0x000004ff01007387 */ /* 0x0007e20000100800 */
[----:B------:R-:W-:Y:S01]  /*a7e0*/  IMAD.MOV.U32 R18, RZ, RZ, RZ ;  /* 0x000000ffff127224 */ /* 0x000fe200078e00ff */
[----:B------:R-:W-:Y:S02]  /*a7f0*/  ULOP3.LUT UR38, UR40, 0x1, URZ, 0xfc, !UPT ;  /* 0x0000000128267892 */ /* 0x000fe4000f8efc3f */
[----:B------:R-:W-:Y:S01]  /*a800*/  ULOP3.LUT UR44, UR40, 0x2, URZ, 0xfc, !UPT ;  /* 0x00000002282c7892 */ /* 0x000fe2000f8efc3f */
[----:B------:R-:W-:Y:S01]  /*a810*/  ULDC UR43, c[0x0][0xc] ;  /* 0x00000300002b7ab9 */ /* 0x000fe20000000800 */
[----:B------:R-:W-:Y:S01]  /*a820*/  ULDC.64 UR52, c[0x0][0x198] ;  /* 0x0000660000347ab9 */ /* 0x000fe20000000a00 */
[----:B--2---:R-:W-:-:S06]  /*a830*/  ULEA UR4, UR5, UR4, 0x18 ;  /* 0x0000000405047291 */ /* 0x004fcc000f8ec03f */
[----:B------:R-:W-:Y:S01]  /*a840*/  IMAD.U32 R16, RZ, RZ, UR4 ;  /* 0x00000004ff107e24 */ /* 0x000fe2000f8e00ff */
[C---:B-1----:R-:W-:Y:S01]  /*a850*/  LOP3.LUT R10, R11.reuse, 0x7f, RZ, 0xc0, !PT ;  /* 0x0000007f0b0a7812 */ /* 0x042fe200078ec0ff */
[C---:B------:R-:W-:Y:S01]  /*a860*/  IMAD.SHL.U32 R29, R11.reuse, 0x40, RZ ;  /* 0x000000400b1d7824 */ /* 0x040fe200078e00ff */
[----:B------:R-:W-:Y:S01]  /*a870*/  SHF.R.U32.HI R3, RZ, 0x1, R11 ;  /* 0x00000001ff037819 */ /* 0x000fe2000001160b */
[C---:B------:R-:W-:Y:S01]  /*a880*/  IMAD.SHL.U32 R2, R11.reuse, 0x10, RZ ;  /* 0x000000100b027824 */ /* 0x040fe200078e00ff */
[----:B------:R-:W-:Y:S01]  /*a890*/  SHF.L.U32 R6, R10, 0x4, RZ ;  /* 0x000000040a067819 */ /* 0x000fe200000006ff */
[----:B------:R-:W-:Y:S01]  /*a8a0*/  IMAD.SHL.U32 R8, R11, 0x2, RZ ;  /* 0x000000020b087824 */ /* 0x000fe200078e00ff */
[----:B------:R-:W-:Y:S01]  /*a8b0*/  LOP3.LUT R4, R29, 0x180, RZ, 0xc0, !PT ;  /* 0x000001801d047812 */ /* 0x000fe200078ec0ff */
[----:B0-----:R-:W-:Y:S01]  /*a8c0*/  IMAD.SHL.U32 R0, R11, 0x20, RZ ;  /* 0x000000200b007824 */ /* 0x001fe200078e00ff */
[----:B------:R-:W-:Y:S02]  /*a8d0*/  LOP3.LUT R5, R2, 0x1b0, RZ, 0xc0, !PT ;  /* 0x000001b002057812 */ /* 0x000fe400078ec0ff */
[----:B------:R-:W-:-:S02]  /*a8e0*/  LOP3.LUT R7, R6, 0x600, RZ, 0xc0, !PT ;  /* 0x0000060006077812 */ /* 0x000fc400078ec0ff */
[----:B------:R-:W-:Y:S01]  /*a8f0*/  LOP3.LUT R3, R4, 0x30, R3, 0xf8, !PT ;  /* 0x0000003004037812 */ /* 0x000fe200078ef803 */
[----:B------:R-:W-:Y:S01]  /*a900*/  IMAD.SHL.U32 R4, R11, 0x8, RZ ;  /* 0x000000080b047824 */ /* 0x000fe200078e00ff */
[----:B------:R-:W-:Y:S01]  /*a910*/  LOP3.LUT R9, R5, 0x30, R8, 0x78, !PT ;  /* 0x0000003005097812 */ /* 0x000fe200078e7808 */
[----:B------:R-:W-:Y:S01]  /*a920*/  IMAD.SHL.U32 R8, R11, 0x4, RZ ;  /* 0x000000040b087824 */ /* 0x000fe200078e00ff */
[----:B------:R-:W-:Y:S02]  /*a930*/  LOP3.LUT R6, R7, 0x40, R2, 0xf8, !PT ;  /* 0x0000004007067812 */ /* 0x000fe400078ef802 */
[----:B------:R-:W-:Y:S02]  /*a940*/  LOP3.LUT R4, R3, 0x30, R4, 0x78, !PT ;  /* 0x0000003003047812 */ /* 0x000fe400078e7804 */
[----:B------:R-:W-:Y:S02]  /*a950*/  LOP3.LUT R7, R7, 0x60, R0, 0xf8, !PT ;  /* 0x0000006007077812 */ /* 0x000fe400078ef800 */
[----:B------:R-:W-:-:S02]  /*a960*/  LOP3.LUT R9, R6, R9, RZ, 0xfc, !PT ;  /* 0x0000000906097212 */ /* 0x000fc400078efcff */
[----:B------:R-:W-:Y:S02]  /*a970*/  SHF.R.U32.HI R3, RZ, 0x2, R10 ;  /* 0x00000002ff037819 */ /* 0x000fe4000001160a */
[----:B------:R-:W-:Y:S02]  /*a980*/  LOP3.LUT R5, R0, 0x80, RZ, 0xc0, !PT ;  /* 0x0000008000057812 */ /* 0x000fe400078ec0ff */
[--C-:B------:R-:W-:Y:S02]  /*a990*/  LOP3.LUT R28, R7, 0x100, R0.reuse, 0xf8, !PT ;  /* 0x00000100071c7812 */ /* 0x100fe400078ef800 */
[----:B------:R-:W-:Y:S01]  /*a9a0*/  LOP3.LUT R2, R3, 0x60, R0, 0xf8, !PT ;  /* 0x0000006003027812 */ /* 0x000fe200078ef800 */
[----:B------:R-:W-:Y:S01]  /*a9b0*/  IMAD.IADD R0, R16, 0x1, R9 ;  /* 0x0000000110007824 */ /* 0x000fe200078e0209 */
[----:B------:R-:W-:Y:S02]  /*a9c0*/  LOP3.LUT R5, R5, 0x10, R11, 0xf8, !PT ;  /* 0x0000001005057812 */ /* 0x000fe400078ef80b */
[----:B------:R-:W-:-:S02]  /*a9d0*/  LOP3.LUT R29, R4, 0x640, R29, 0xf8, !PT ;  /* 0x00000640041d7812 */ /* 0x000fc400078ef81d */
[----:B------:R3:W-:Y:S01]  /*a9e0*/  STL [R1], R0 ;  /* 0x0000000001007387 */ /* 0x0007e20000100800 */
[----:B------:R-:W-:-:S04]  /*a9f0*/  LOP3.LUT R5, R5, 0x10, R8, 0x78, !PT ;  /* 0x0000001005057812 */ /* 0x000fc800078e7808 */
[----:B------:R-:W-:-:S07]  /*aa00*/  LOP3.LUT R28, R28, R5, RZ, 0xfc, !PT ;  /* 0x000000051c1c7212 */ /* 0x000fce00078efcff */
.L_x_10997:
[----:B------:R-:W-:Y:S01]  /*aa10*/  ULDC.64 UR4, c[0x0][0xc88] ;  /* 0x0003220000047ab9 */ /* 0x000fe20000000a00 */
[----:B------:R-:W-:Y:S01]  /*aa20*/  ULDC.64 UR8, c[0x0][0xa00] ;  /* 0x0002800000087ab9 */ /* 0x000fe20000000a00 */
[----:B------:R-:W-:Y:S01]  /*aa30*/  UIMAD.WIDE UR4, UR45, 0x4, UR4 ;  /* 0x000000042d0478a5 */ /* 0x000fe2000f8e0204 */
[----:B------:R-:W-:-:S05]  /*aa40*/  ULDC.64 UR10, c[0x0][0xa08] ;  /* 0x00028200000a7ab9 */ /* 0x000fca0000000a00 */
[----:B-1----:R-:W-:Y:S01]  /*aa50*/  IMAD.U32 R2, RZ, RZ, UR4 ;  /* 0x00000004ff027e24 */ /* 0x002fe2000f8e00ff */
[----:B0-----:R-:W-:Y:S01]  /*aa60*/  MOV R3, UR5 ;  /* 0x0000000500037c02 */ /* 0x001fe20008000f00 */
[----:B------:R-:W-:-:S04]  /*aa70*/  ULDC.64 UR4, c[0x0][0xa28] ;  /* 0x00028a0000047ab9 */ /* 0x000fc80000000a00 */
[----:B--2---:R-:W2:Y:S01]  /*aa80*/  LDG.E R2, desc[UR50][R2.64] ;  /* 0x0000003202027981 */ /* 0x004ea2000c1e1900 */
[----:B------:R-:W-:Y:S01]  /*aa90*/  UISETP.NE.U32.AND UP0, UPT, UR4, URZ, UPT ;  /* 0x0000003f0400728c */ /* 0x000fe2000bf05070 */
[----:B------:R-:W-:Y:S02]  /*aaa0*/  ISETP.NE.U32.AND P0, PT, RZ, UR8, PT ;  /* 0x00000008ff007c0c */ /* 0x000fe4000bf05070 */
[----:B------:R-:W-:Y:S01]  /*aab0*/  ISETP.NE.U32.AND P1, PT, RZ, UR10, PT ;  /* 0x0000000aff007c0c */ /* 0x000fe2000bf25070 */
[----:B------:R-:W-:Y:S01]  /*aac0*/  UISETP.NE.AND.EX UP0, UPT, UR5, URZ, UPT, UP0 ;  /* 0x0000003f0500728c */ /* 0x000fe2000bf05300 */
[----:B------:R-:W-:Y:S02]  /*aad0*/  ISETP.NE.AND.EX P0, PT, RZ, UR9, PT, P0 ;  /* 0x00000009ff007c0c */ /* 0x000fe4000bf05300 */
[----:B------:R-:W-:-:S03]  /*aae0*/  ISETP.NE.AND.EX P1, PT, RZ, UR11, PT, P1 ;  /* 0x0000000bff007c0c */ /* 0x000fc6000bf25310 */
[----:B------:R-:W-:Y:S02]  /*aaf0*/  PLOP3.LUT P2, PT, PT, PT, UP0, 0x80, 0x0 ;  /* 0x000000000000781c */ /* 0x000fe40003f4f008 */
[----:B--2---:R-:W-:-:S13]  /*ab00*/  R2UR UR46, R2 ;  /* 0x00000000022e72ca */ /* 0x004fda00000e0000 */
[----:B------:R-:W-:Y:S02]  /*ab10*/  USHF.R.S32.HI UR47, URZ, 0x1f, UR46 ;  /* 0x0000001f3f2f7899 */ /* 0x000fe4000801142e */
[----:B------:R-:W-:Y:S02]  /*ab20*/  @UP0 ULEA UR4, UP1, UR46, UR4, 0x2 ;  /* 0x000000042e040291 */ /* 0x000fe4000f82103f */
[----:B------:R-:W-:Y:S02]  /*ab30*/  USHF.L.U32 UR48, UR46, 0x2, URZ ;  /* 0x000000022e307899 */ /* 0x000fe4000800063f */
[----:B------:R-:W-:Y:S02]  /*ab40*/  @UP0 ULEA.HI.X UR5, UR46, UR5, UR47, 0x2, UP1 ;  /* 0x000000052e050291 */ /* 0x000fe400088f142f */
[----:B------:R-:W-:Y:S01]  /*ab50*/  USHF.L.U64.HI UR49, UR46, 0x2, UR47 ;  /* 0x000000022e317899 */ /* 0x000fe2000801022f */
[----:B------:R-:W-:Y:S01]  /*ab60*/  IMAD.U32 R2, RZ, RZ, UR4 ;  /* 0x00000004ff027e24 */ /* 0x000fe2000f8e00ff */
[----:B------:R-:W-:-:S02]  /*ab70*/  UIADD3 UR6, UP0, UR48, UR8, URZ ;  /* 0x0000000830067290 */ /* 0x000fc4000ff1e03f */
[----:B------:R-:W-:Y:S01]  /*ab80*/  UIADD3 UR7, UP1, UR48, UR10, URZ ;  /* 0x0000000a30077290 */ /* 0x000fe2000ff3e03f */
[----:B------:R-:W-:Y:S01]  /*ab90*/  IMAD.U32 R3, RZ, RZ, UR5 ;  /* 0x00000005ff037e24 */ /* 0x000fe2000f8e00ff */
[----:B------:R-:W-:Y:S02]  /*aba0*/  UIADD3.X UR4, UR49, UR9, URZ, UP0, !UPT ;  /* 0x0000000931047290 */ /* 0x000fe400087fe43f */
[----:B------:R-:W-:Y:S01]  /*abb0*/  UIADD3.X UR5, UR49, UR11, URZ, UP1, !UPT ;  /* 0x0000000b31057290 */ /* 0x000fe20008ffe43f */
[----:B------:R-:W-:Y:S01]  /*abc0*/  ULDC.64 UR8, c[0x0][0xa18] ;  /* 0x0002860000087ab9 */ /* 0x000fe20000000a00 */
[----:B---3--:R0:W5:Y:S01]  /*abd0*/  @P2 LDG.E R0, desc[UR50][R2.64] ;  /* 0x0000003202002981 */ /* 0x008162000c1e1900 */
[----:B------:R-:W-:Y:S01]  /*abe0*/  UISETP.NE.U32.AND UP0, UPT, UR8, URZ, UPT ;  /* 0x0000003f0800728c */ /* 0x000fe2000bf05070 */
[----:B------:R-:W-:Y:S02]  /*abf0*/  IMAD.U32 R4, RZ, RZ, UR7 ;  /* 0x00000007ff047e24 */ /* 0x000fe4000f8e00ff */
[----:B------:R-:W-:Y:S01]  /*ac00*/  IMAD.U32 R5, RZ, RZ, UR5 ;  /* 0x00000005ff057e24 */ /* 0x000fe2000f8e00ff */
[----:B------:R-:W-:-:S04]  /*ac10*/  UISETP.NE.AND.EX UP0, UPT, UR9, URZ, UPT, UP0 ;  /* 0x0000003f0900728c */ /* 0x000fc8000bf05300 */
[----:B------:R1:W5:Y:S01]  /*ac20*/  @P1 LDG.E R9, desc[UR50][R4.64] ;  /* 0x0000003204091981 */ /* 0x000362000c1e1900 */
[----:B0-----:R-:W-:Y:S01]  /*ac30*/  IMAD.U32 R3, RZ, RZ, UR4 ;  /* 0x00000004ff037e24 */ /* 0x001fe2000f8e00ff */
[----:B------:R-:W-:Y:S01]  /*ac40*/  PLOP3.LUT P3, PT, PT, PT, UP0, 0x80, 0x0 ;  /* 0x000000000000781c */ /* 0x000fe20003f6f008 */
[----:B------:R-:W-:-:S04]  /*ac50*/  IMAD.U32 R2, RZ, RZ, UR6 ;  /* 0x00000006ff027e24 */ /* 0x000fc8000f8e00ff */
[----:B------:R-:W-:Y:S01]  /*ac60*/  @UP0 UIADD3 UR4, UP1, UR48, UR8, URZ ;  /* 0x0000000830040290 */ /* 0x000fe2000ff3e03f */
[----:B------:R1:W5:Y:S03]  /*ac70*/  @P0 LDG.E R8, desc[UR50][R2.64] ;  /* 0x0000003202080981 */ /* 0x000366000c1e1900 */
[----:B------:R-:W-:Y:S01]  /*ac80*/  @UP0 UIADD3.X UR5, UR49, UR9, URZ, UP1, !UPT ;  /* 0x0000000931050290 */ /* 0x000fe20008ffe43f */
[----:B------:R-:W-:Y:S01]  /*ac90*/  ULDC UR6, c[0x0][0x288] ;  /* 0x0000a20000067ab9 */ /* 0x000fe20000000800 */
[----:B------:R-:W-:Y:S01]  /*aca0*/  MOV R6, UR4 ;  /* 0x0000000400067c02 */ /* 0x000fe20008000f00 */
[----:B------:R-:W-:-:S03]  /*acb0*/  IMAD.U32 R27, RZ, RZ, UR6 ;  /* 0x00000006ff1b7e24 */ /* 0x000fc6000f8e00ff */
[----:B------:R-:W-:-:S05]  /*acc0*/  IMAD.U32 R7, RZ, RZ, UR5 ;  /* 0x00000005ff077e24 */ /* 0x000fca000f8e00ff */
[----:B------:R1:W5:Y:S01]  /*acd0*/  @P3 LDG.E R27, desc[UR50][R6.64] ;  /* 0x00000032061b3981 */ /* 0x000362000c1e1900 */
[----:B------:R-:W-:Y:S05]  /*ace0*/  @P3 BRA `(.L_x_10931) ;  /* 0x0000000000103947 */ /* 0x000fea0003800000 */
[----:B------:R-:W-:Y:S05]  /*acf0*/  @!P0 BRA `(.L_x_10931) ;  /* 0x00000000000c8947 */ /* 0x000fea0003800000 */
[----:B-1----:R-:W2:Y:S04]  /*ad00*/  LDG.E R6, desc[UR50][R2.64] ;  /* 0x0000003202067981 */ /* 0x002ea8000c1e1900 */
[----:B-----5:R-:W2:Y:S02]  /*ad10*/  LDG.E R27, desc[UR50][R2.64+0x4] ;  /* 0x00000432021b7981 */ /* 0x020ea4000c1e1900 */
[----:B--2---:R-:W-:-:S07]  /*ad20*/  IMAD.IADD R27, R27, 0x1, -R6 ;  /* 0x000000011b1b7824 */ /* 0x004fce00078e0a06 */
.L_x_10931:
[----:B------:R-:W-:Y:S01]  /*ad30*/  UMOV UR54, URZ ;  /* 0x0000003f00367c82 */ /* 0x000fe20008000000 */
[----:B------:R-:W-:Y:S01]  /*ad40*/  ULDC.64 UR6, c[0x0][0xa20] ;  /* 0x0002880000067ab9 */ /* 0x000fe20000000a00 */
[----:B-----5:R-:W-:Y:S01]  /*ad50*/  @P0 R2UR UR54, R8 ;  /* 0x00000000083602ca */ /* 0x020fe200000e0000 */
[----:B------:R-:W-:Y:S01]  /*ad60*/  UMOV UR41, URZ ;  /* 0x0000003f00297c82 */ /* 0x000fe20008000000 */
[----:B------:R-:W-:Y:S01]  /*ad70*/  ISETP.NE.U32.AND P0, PT, RZ, UR6, PT ;  /* 0x00000006ff007c0c */ /* 0x000fe2000bf05070 */
[----:B------:R-:W-:Y:S01]  /*ad80*/  UMOV UR42, URZ ;  /* 0x0000003f002a7c82 */ /* 0x000fe20008000000 */
[----:B------:R-:W-:Y:S01]  /*ad90*/  ULDC.64 UR4, c[0x0][0x418] ;  /* 0x0001060000047ab9 */ /* 0x000fe20000000a00 */
[----:B------:R-:W-:Y:S01]  /*ada0*/  @P2 R2UR UR41, R0 ;  /* 0x00000000002922ca */ /* 0x000fe200000e0000 */
[----:B------:R-:W-:Y:S01]  /*adb0*/  UISETP.NE.U32.AND UP0, UPT, UR4, URZ, UPT ;  /* 0x0000003f0400728c */ /* 0x000fe2000bf05070 */
[----:B------:R-:W-:Y:S01]  /*adc0*/  @P1 R2UR UR42, R9 ;  /* 0x00000000092a12ca */ /* 0x000fe200000e0000 */
[----:B------:R-:W-:Y:S01]  /*add0*/  IMAD.U32 R22, RZ, RZ, UR46 ;  /* 0x0000002eff167e24 */ /* 0x000fe2000f8e00ff */
[----:B------:R-:W-:Y:S01]  /*ade0*/  ISETP.NE.AND.EX P0, PT, RZ, UR7, PT, P0 ;  /* 0x00000007ff007c0c */ /* 0x000fe2000bf05300 */
[----:B------:R-:W-:Y:S01]  /*adf0*/  UISETP.NE.AND.EX UP0, UPT, UR5, URZ, UPT, UP0 ;  /* 0x0000003f0500728c */ /* 0x000fe2000bf05300 */
[----:B------:R-:W-:-:S02]  /*ae00*/  ULDC UR4, c[0x0][0x424] ;  /* 0x0001090000047ab9 */ /* 0x000fc40000000800 */
[----:B------:R-:W-:Y:S01]  /*ae10*/  ULDC UR5, c[0x0][0x2f0] ;  /* 0x0000bc0000057ab9 */ /* 0x000fe20000000800 */
[----:B------:R-:W-:-:S04]  /*ae20*/  USEL UR4, UR4, 0x1, UP0 ;  /* 0x0000000104047887 */ /* 0x000fc80008000000 */
[----:B------:R-:W-:Y:S02]  /*ae30*/  UIMAD UR4, UR4, UR5, URZ ;  /* 0x00000005040472a4 */ /* 0x000fe4000f8e023f */
[----:B------:R-:W-:Y:S02]  /*ae40*/  UIADD3 UR42, UR42, UR41, URZ ;  /* 0x000000292a2a7290 */ /* 0x000fe4000fffe03f */
[----:B------:R-:W-:Y:S10]  /*ae50*/  @!P0 BRA `(.L_x_10932) ;  /* 0x00000000001c8947 */ /* 0x000ff40003800000 */
[----:B------:R-:W-:-:S04]  /*ae60*/  UIADD3 UR4, UP0, UR48, UR6, URZ ;  /* 0x0000000630047290 */ /* 0x000fc8000ff1e03f */
[----:B------:R-:W-:Y:S02]  /*ae70*/  UIADD3.X UR5, UR49, UR7, URZ, UP0, !UPT ;  /* 0x0000000731057290 */ /* 0x000fe400087fe43f */
[----:B-1----:R-:W-:-:S04]  /*ae80*/  IMAD.U32 R2, RZ, RZ, UR4 ;  /* 0x00000004ff027e24 */ /* 0x002fc8000f8e00ff */
[----:B------:R-:W-:-:S05]  /*ae90*/  IMAD.U32 R3, RZ, RZ, UR5 ;  /* 0x00000005ff037e24 */ /* 0x000fca000f8e00ff */
[----:B------:R-:W2:Y:S02]  /*aea0*/  LDG.E R2, desc[UR50][R2.64] ;  /* 0x0000003202027981 */ /* 0x000ea4000c1e1900 */
[----:B--2---:R-:W-:Y:S01]  /*aeb0*/  R2UR UR4, R2 ;  /* 0x00000000020472ca */ /* 0x004fe200000e0000 */
[----:B------:R-:W-:-:S14]  /*aec0*/  BRA `(.L_x_10933) ;  /* 0x0000000000187947 */ /* 0x000fdc0003800000 */
.L_x_10932:
[----:B------:R-:W-:Y:S05]  /*aed0*/  @!P1 BRA `(.L_x_10933) ;  /* 0x0000000000149947 */ /* 0x000fea0003800000 */
[----:B-1----:R-:W2:Y:S04]  /*aee0*/  LDG.E R2, desc[UR50][R4.64] ;  /* 0x0000003204027981 */ /* 0x002ea8000c1e1900 */
[----:B------:R-:W3:Y:S01]  /*aef0*/  LDG.E R0, desc[UR50][R4.64+0x4] ;  /* 0x0000043204007981 */ /* 0x000ee2000c1e1900 */
[----:B--2---:R-:W-:Y:S02]  /*af00*/  R2UR UR5, R2 ;  /* 0x00000000020572ca */ /* 0x004fe400000e0000 */
[----:B---3--:R-:W-:-:S13]  /*af10*/  R2UR UR4, R0 ;  /* 0x00000000000472ca */ /* 0x008fda00000e0000 */
[----:B------:R-:W-:-:S12]  /*af20*/  UIADD3 UR4, -UR5, UR4, URZ ;  /* 0x0000000405047290 */ /* 0x000fd8000fffe13f */
.L_x_10933:
        /* <DEDUP_REMOVED lines=8> */
[----:B------:R-:W0:Y:S02]  /*afb0*/  S2R R0, SR_TID.X ;  /* 0x0000000000007919 */ /* 0x000e240000002100 */
[----:B0-----:R-:W-:-:S04]  /*afc0*/  LOP3.LUT R0, R0, 0x7f, RZ, 0xc0, !PT ;  /* 0x0000007f00007812 */ /* 0x001fc800078ec0ff */
[----:B------:R-:W-:-:S13]  /*afd0*/  ISETP.NE.AND P0, PT, R0, RZ, PT ;  /* 0x000000ff0000720c */ /* 0x000fda0003f05270 */
[----:B------:R-:W-:Y:S05]  /*afe0*/  @P0 BRA `(.L_x_10936) ;  /* 0x00000028005c0947 */ /* 0x000fea0003800000 */
[----:B-1----:R-:W0:Y:S01]  /*aff0*/  S2R R5, SR_LANEID ;  /* 0x0000000000057919 */ /* 0x002e220000000000 */
        /* <DEDUP_REMOVED lines=10> */
[----:B0-----:R-:W-:Y:S01]  /*b0a0*/  IADD3 R24, R0, UR43, R7 ;  /* 0x0000002b00187c10 */ /* 0x001fe2000fffe007 */
[----:B------:R-:W-:Y:S06]  /*b0b0*/  BRA `(.L_x_10936) ;  /* 0x0000002800287947 */ /* 0x000fec0003800000 */
.L_x_10935:
[----:B------:R-:W-:Y:S01]  /*b0c0*/  VIADD R0, R16, 0xe000 ;  /* 0x0000e00010007836 */ /* 0x000fe20000000000 */
[----:B------:R-:W-:Y:S04]  /*b0d0*/  BSSY B6, `(.L_x_10937) ;  /* 0x0000013000067945 */ /* 0x000fe80003800000 */
        /* <DEDUP_REMOVED lines=18> */
.L_x_10938:
[----:B------:R-:W-:Y:S05]  /*b200*/  BSYNC B6 ;  /* 0x0000000000067941 */ /* 0x000fea0003800000 */
.L_x_10937:
[----:B------:R-:W-:Y:S01]  /*b210*/  IADD3 R0, R16, 0x6000, RZ ;  /* 0x0000600010007810 */ /* 0x000fe20007ffe0ff */
[----:B------:R-:W-:Y:S01]  /*b220*/  BSSY B6, `(.L_x_10939) ;  /* 0x0000015000067945 */ /* 0x000fe20003800000 */
[----:B------:R-:W-:Y:S02]  /*b230*/  LOP3.LUT R23, R23, 0xfffffffe, RZ, 0xc0, !PT ;  /* 0xfffffffe17177812 */ /* 0x000fe400078ec0ff */
[----:B------:R-:W-:-:S13]  /*b240*/  LOP3.LUT P0, RZ, R0, 0x1bf, RZ, 0xc0, !PT ;  /* 0x000001bf00ff7812 */ /* 0x000fda000780c0ff */
[----:B------:R-:W-:Y:S01]  /*b250*/  @P0 LOP3.LUT R23, R23, 0x1, RZ, 0xfc, !PT ;  /* 0x0000000117170812 */ /* 0x000fe200078efcff */
[----:B------:R-:W-:Y:S06]  /*b260*/  @!P0 BRA `(.L_x_10940) ;  /* 0x0000000000408947 */ /* 0x000fec0003800000 */
[----:B-1----:R-:W-:Y:S01]  /*b270*/  MOV R2, 0x0 ;  /* 0x0000000000027802 */ /* 0x002fe20000000f00 */
        /* <DEDUP_REMOVED lines=8> */
[----:B------:R-:W-:-:S02]  /*b300*/  IMAD.U32 R7, RZ, RZ, UR9 ;  /* 0x00000009ff077e24 */ /* 0x000fc4000f8e00ff */
[----:B------:R-:W-:Y:S02]  /*b310*/  IMAD.U32 R10, RZ, RZ, UR4 ;  /* 0x00000004ff0a7e24 */ /* 0x000fe4000f8e00ff */
[----:B------:R-:W-:Y:S02]  /*b320*/  IMAD.U32 R11, RZ, RZ, UR5 ;  /* 0x00000005ff0b7e24 */ /* 0x000fe4000f8e00ff */
[----:B------:R-:W-:Y:S02]  /*b330*/  IMAD.MOV.U32 R8, RZ, RZ, 0x70 ;  /* 0x00000070ff087424 */ /* 0x000fe400078e00ff */
[----:B------:R-:W-:-:S07]  /*b340*/  IMAD.MOV.U32 R13, RZ, RZ, RZ ;  /* 0x000000ffff0d7224 */ /* 0x000fce00078e00ff */
[----:B------:R-:W-:-:S07]  /*b350*/  LEPC R20, `(.L_x_10940) ;  /* 0x000000001014794e */ /* 0x000fce0000000000 */
[----:B0-----:R-:W-:Y:S05]  /*b360*/  CALL.ABS.NOINC R2 ;  /* 0x0000000002007343 */ /* 0x001fea0003c00000 */
.L_x_10940:
[----:B------:R-:W-:Y:S05]  /*b370*/  BSYNC B6 ;  /* 0x0000000000067941 */ /* 0x000fea0003800000 */
.L_x_10939:
        /* <DEDUP_REMOVED lines=20> */
.L_x_10942:
[----:B------:R-:W-:Y:S05]  /*b4c0*/  BSYNC B6 ;  /* 0x0000000000067941 */ /* 0x000fea0003800000 */
.L_x_10941:
[----:B------:R-:W-:Y:S01]  /*b4d0*/  LOP3.LUT P6, RZ, R23, 0x1, RZ, 0xc0, !PT ;  /* 0x0000000117ff7812 */ /* 0x000fe200078cc0ff */
[----:B------:R-:W-:-:S12]  /*b4e0*/  BSSY B6, `(.L_x_10943) ;  /* 0x0000012000067945 */ /* 0x000fd80003800000 */
        /* <DEDUP_REMOVED lines=17> */
.L_x_10944:
[----:B------:R-:W-:Y:S05]  /*b600*/  BSYNC B6 ;  /* 0x0000000000067941 */ /* 0x000fea0003800000 */
.L_x_10943:
[----:B------:R-:W-:Y:S02]  /*b610*/  ULDC.64 UR4, c[0x0][0x9f8] ;  /* 0x00027e0000047ab9 */ /* 0x000fe40000000a00 */
[----:B------:R-:W-:-:S04]  /*b620*/  UISETP.NE.U32.AND UP0, UPT, UR4, URZ, UPT ;  /* 0x0000003f0400728c */ /* 0x000fc8000bf05070 */
[----:B------:R-:W-:-:S06]  /*b630*/  UISETP.NE.AND.EX UP0, UPT, UR5, URZ, UPT, UP0 ;  /* 0x0000003f0500728c */ /* 0x000fcc000bf05300 */
[----:B------:R-:W-:-:S05]  /*b640*/  PLOP3.LUT P0, PT, PT, PT, UP0, 0x80, 0x0 ;  /* 0x000000000000781c */ /* 0x000fca0003f0f008 */
[----:B------:R-:W-:-:S04]  /*b650*/  @UP0 UIADD3 UR4, UP1, UR48, UR4, URZ ;  /* 0x0000000430040290 */ /* 0x000fc8000ff3e03f */
[----:B------:R-:W-:Y:S02]  /*b660*/  @UP0 UIADD3.X UR5, UR49, UR5, URZ, UP1, !UPT ;  /* 0x0000000531050290 */ /* 0x000fe40008ffe43f */
[----:B-1----:R-:W-:-:S04]  /*b670*/  IMAD.U32 R2, RZ, RZ, UR4 ;  /* 0x00000004ff027e24 */ /* 0x002fc8000f8e00ff */
        /* <DEDUP_REMOVED lines=14> */
.L_x_11016:
        /* <DEDUP_REMOVED lines=10> */
.L_x_11019:
[----:B------:R-:W-:Y:S05]  /*b800*/  @!P6 BRA `(.L_x_10946) ;  /* 0x000000040038e947 */ /* 0x000fea0003800000 */
[----:B------:R-:W-:-:S04]  /*b810*/  ISETP.NE.U32.AND P0, PT, R2, RZ, PT ;  /* 0x000000ff0200720c */ /* 0x000fc80003f05070 */
[----:B------:R-:W-:-:S13]  /*b820*/  ISETP.NE.AND.EX P0, PT, R3, RZ, PT, P0 ;  /* 0x000000ff0300720c */ /* 0x000fda0003f05300 */
[----:B------:R-:W-:Y:S05]  /*b830*/  @!P0 BRA `(.L_x_10948) ;  /* 0x0000000000488947 */ /* 0x000fea0003800000 */
[----:B------:R-:W1:Y:S01]  /*b840*/  LDC R7, c[0x0][0x43c] ;  /* 0x00010f00ff077b82 */ /* 0x000e620000000800 */
[----:B------:R-:W-:Y:S01]  /*b850*/  MOV R6, R0 ;  /* 0x0000000000067202 */ /* 0x000fe20000000f00 */
[----:B------:R-:W-:Y:S02]  /*b860*/  ULDC.64 UR4, c[0x0][0x428] ;  /* 0x00010a0000047ab9 */ /* 0x000fe40000000a00 */
[----:B------:R-:W-:-:S04]  /*b870*/  IMAD R9, R26, UR4, RZ ;  /* 0x000000041a097c24 */ /* 0x000fc8000f8e02ff */
[----:B------:R-:W-:Y:S01]  /*b880*/  IMAD R9, R22, UR5, R9 ;  /* 0x0000000516097c24 */ /* 0x000fe2000f8e0209 */
[----:B-1----:R-:W-:-:S13]  /*b890*/  ISETP.NE.AND P0, PT, R7, 0x1, PT ;  /* 0x000000010700780c */ /* 0x002fda0003f05270 */
[----:B------:R-:W1:Y:S02]  /*b8a0*/  @P0 LDC.64 R4, c[0x0][0x440] ;  /* 0x00011000ff040b82 */ /* 0x000e640000000a00 */
[----:B-1----:R-:W-:-:S05]  /*b8b0*/  @P0 IMAD.HI.U32 R4, R0, R4, RZ ;  /* 0x0000000400040227 */ /* 0x002fca00078e00ff */
[----:B------:R-:W-:-:S04]  /*b8c0*/  @P0 SHF.R.U32.HI R6, RZ, R5, R4 ;  /* 0x00000005ff060219 */ /* 0x000fc80000011604 */
[--C-:B------:R-:W-:Y:S01]  /*b8d0*/  SHF.R.S32.HI R5, RZ, 0x1f, R6.reuse ;  /* 0x0000001fff057819 */ /* 0x100fe20000011406 */
[----:B------:R-:W-:-:S04]  /*b8e0*/  IMAD.MOV.U32 R4, RZ, RZ, R6 ;  /* 0x000000ffff047224 */ /* 0x000fc800078e0006 */
[----:B------:R-:W-:-:S04]  /*b8f0*/  IMAD.WIDE.U32 R4, R22, UR4, R4 ;  /* 0x0000000416047c25 */ /* 0x000fc8000f8e0004 */
[----:B------:R-:W-:Y:S01]  /*b900*/  IMAD.IADD R5, R5, 0x1, R9 ;  /* 0x0000000105057824 */ /* 0x000fe200078e0209 */
[----:B------:R-:W-:-:S04]  /*b910*/  LEA R2, P0, R4, R2, 0x2 ;  /* 0x0000000204027211 */ /* 0x000fc800078010ff */
[----:B------:R-:W-:-:S05]  /*b920*/  LEA.HI.X R3, R4, R3, R5, 0x2, P0 ;  /* 0x0000000304037211 */ /* 0x000fca00000f1405 */
[----:B------:R1:W5:Y:S01]  /*b930*/  LDG.E R17, desc[UR50][R2.64] ;  /* 0x0000003202117981 */ /* 0x000362000c1e1900 */
[----:B------:R-:W-:-:S04]  /*b940*/  IMAD.MOV R4, RZ, RZ, -R6 ;  /* 0x000000ffff047224 */ /* 0x000fc800078e0a06 */
[----:B------:R-:W-:-:S07]  /*b950*/  IMAD R0, R7, R4, R0 ;  /* 0x0000000407007224 */ /* 0x000fce00078e0200 */
.L_x_10948:
[----:B-1----:R-:W1:Y:S01]  /*b960*/  S2R R2, SR_TID.X ;  /* 0x0000000000027919 */ /* 0x002e620000002100 */
[----:B------:R-:W-:Y:S01]  /*b970*/  IMAD R5, R18, 0x8, R16 ;  /* 0x0000000812057824 */ /* 0x000fe200078e0210 */
[----:B-1----:R-:W-:Y:S02]  /*b980*/  LOP3.LUT R3, R2, 0x7f, RZ, 0xc0, !PT ;  /* 0x0000007f02037812 */ /* 0x002fe400078ec0ff */
[----:B------:R-:W-:Y:S02]  /*b990*/  SHF.L.U32 R2, R19, 0x1f, RZ ;  /* 0x0000001f13027819 */ /* 0x000fe400000006ff */
[----:B------:R-:W-:Y:S02]  /*b9a0*/  ISETP.NE.AND P1, PT, R3, RZ, PT ;  /* 0x000000ff0300720c */ /* 0x000fe40003f25270 */
[----:B------:R-:W1:Y:S02]  /*b9b0*/  SYNCS.PHASECHK.TRANS64.TRYWAIT P0, [R5+URZ+0x13280], R2 ;  /* 0x01328002050075a7 */ /* 0x000e64000800017f */
[----:B-1----:R-:W-:Y:S09]  /*b9c0*/  @!P0 BRA `(.L_x_10949) ;  /* 0x0000002c00f88947 */ /* 0x002ff20003800000 */
.L_x_11020:
        /* <DEDUP_REMOVED lines=8> */
.L_x_10950:
[----:B------:R-:W-:Y:S01]  /*ba50*/  IMAD R4, R18, 0x2800, R16 ;  /* 0x0000280012047824 */ /* 0x000fe200078e0210 */
[----:B------:R-:W-:Y:S01]  /*ba60*/  R2UR UR33, R5 ;  /* 0x00000000052172ca */ /* 0x000fe200000e0000 */
[----:B------:R-:W-:Y:S01]  /*ba70*/  IMAD.MOV.U32 R3, RZ, RZ, 0xa0 ;  /* 0x000000a0ff037424 */ /* 0x000fe200078e00ff */
[----:B-----5:R-:W-:Y:S01]  /*ba80*/  R2UR UR37, R17 ;  /* 0x00000000112572ca */ /* 0x020fe200000e0000 */
[----:B------:R-:W-:Y:S01]  /*ba90*/  UIADD3 UR4, UP0, UR52, 0x470, URZ ;  /* 0x0000047034047890 */ /* 0x000fe2000ff1e03f */
[----:B------:R-:W-:Y:S01]  /*baa0*/  R2UR UR32, R4 ;  /* 0x00000000042072ca */ /* 0x000fe200000e0000 */
[----:B------:R-:W-:Y:S01]  /*bab0*/  IMAD R0, R0, R3, UR42 ;  /* 0x0000002a00007e24 */ /* 0x000fe2000f8e0203 */
[----:B------:R-:W-:Y:S01]  /*bac0*/  UMOV UR6, 0x0 ;  /* 0x0000000000067882 */ /* 0x000fe20000000000 */
[----:B------:R-:W-:Y:S01]  /*bad0*/  UIADD3.X UR5, URZ, UR53, URZ, UP0, !UPT ;  /* 0x000000353f057290 */ /* 0x000fe200087fe43f */
[----:B------:R-:W-:Y:S02]  /*bae0*/  UMOV UR7, 0x14f00000 ;  /* 0x14f0000000077882 */ /* 0x000fe40000000000 */
[----:B------:R-:W-:Y:S01]  /*baf0*/  R2UR UR35, R0 ;  /* 0x00000000002372ca */ /* 0x000fe200000e0000 */
[----:B------:R-:W-:-:S02]  /*bb00*/  UMOV UR34, URZ ;  /* 0x0000003f00227c82 */ /* 0x000fc40008000000 */
[----:B------:R-:W-:-:S04]  /*bb10*/  UIADD3 UR33, UR33, 0x13270, URZ ;  /* 0x0001327021217890 */ /* 0x000fc8000fffe03f */
[----:B------:R-:W-:-:S09]  /*bb20*/  UIADD3 UR32, UR32, 0x6000, URZ ;  /* 0x0000600020207890 */ /* 0x000fd2000fffe03f */
[----:B------:R2:W-:Y:S01]  /*bb30*/  UTMALDG.4D [UR32], [UR4], desc[UR6] ;  /* 0x00000620040075b4 */ /* 0x0005e20008019000 */
[----:B------:R-:W3:Y:S02]  /*bb40*/  SYNCS.PHASECHK.TRANS64.TRYWAIT P0, [R5+URZ+0x13240], R2 ;  /* 0x01324002050075a7 */ /* 0x000ee4000800017f */
[----:B--23--:R-:W-:Y:S05]  /*bb50*/  @!P0 BRA `(.L_x_10951) ;  /* 0x0000002c00a88947 */ /* 0x00cfea0003800000 */
.L_x_11021:
        /* <DEDUP_REMOVED lines=8> */
.L_x_10952:
        /* <DEDUP_REMOVED lines=16> */
[----:B---3--:R-:W-:-:S04]  /*bce0*/  NOP ;  /* 0x0000000000007918 */ /* 0x008fc80000000000 */
.L_x_10946:
[----:B------:R-:W-:Y:S05]  /*bcf0*/  WARPSYNC.ALL ;  /* 0x0000000000007948 */ /* 0x000fea0003800000 */
[----:B------:R-:W-:Y:S01]  /*bd00*/  IADD3 R0, R16, 0xb000, RZ ;  /* 0x0000b00010007810 */ /* 0x000fe20007ffe0ff */
[----:B------:R-:W-:Y:S01]  /*bd10*/  USHF.R.S32.HI UR4, URZ, 0x1f, UR54 ;  /* 0x0000001f3f047899 */ /* 0x000fe20008011436 */
[----:B------:R-:W-:Y:S01]  /*bd20*/  BAR.SYNC.DEFER_BLOCKING 0x8, 0x200 ;  /* 0x0208000000007b1d */ /* 0x000fe20000010000 */
[----:B------:R-:W-:Y:S01]  /*bd30*/  USHF.R.S32.HI UR37, URZ, 0x1f, UR36 ;  /* 0x0000001f3f257899 */ /* 0x000fe20008011424 */
[----:B------:R-:W-:-:S04]  /*bd40*/  LOP3.LUT P0, RZ, R0, 0x1bf, RZ, 0xc0, !PT ;  /* 0x000001bf00ff7812 */ /* 0x000fc8000780c0ff */
        /* <DEDUP_REMOVED lines=12> */
[----:B-12---:R-:W-:Y:S01]  /*be10*/  MOV R2, 0x0 ;  /* 0x0000000000027802 */ /* 0x006fe20000000f00 */
[----:B------:R-:W-:Y:S01]  /*be20*/  ULDC.64 UR6, c[0x4][0x1c8] ;  /* 0x0100720000067ab9 */ /* 0x000fe20000000a00 */
[----:B------:R-:W-:Y:S01]  /*be30*/  ULDC.64 UR8, c[0x4][0x1d0] ;  /* 0x0100740000087ab9 */ /* 0x000fe20000000a00 */
[----:B------:R-:W-:Y:S01]  /*be40*/  ULDC.64 UR4, c[0x4][0x28] ;  /* 0x01000a0000047ab9 */ /* 0x000fe20000000a00 */
[----:B------:R-:W-:Y:S01]  /*be50*/  IMAD.U32 R4, RZ, RZ, UR6 ;  /* 0x00000006ff047e24 */ /* 0x000fe2000f8e00ff */
[----:B------:R-:W-:Y:S01]  /*be60*/  MOV R12, 0x1 ;  /* 0x00000001000c7802 */ /* 0x000fe20000000f00 */
[----:B------:R-:W1:Y:S01]  /*be70*/  LDC.64 R2, c[0x4][R2] ;  /* 0x0100000002027b82 */ /* 0x000e620000000a00 */
[----:B------:R-:W-:Y:S02]  /*be80*/  IMAD.U32 R5, RZ, RZ, UR7 ;  /* 0x00000007ff057e24 */ /* 0x000fe4000f8e00ff */
[----:B------:R-:W-:Y:S02]  /*be90*/  IMAD.U32 R6, RZ, RZ, UR8 ;  /* 0x00000008ff067e24 */ /* 0x000fe4000f8e00ff */
[----:B------:R-:W-:-:S02]  /*bea0*/  IMAD.U32 R7, RZ, RZ, UR9 ;  /* 0x00000009ff077e24 */ /* 0x000fc4000f8e00ff */
[----:B------:R-:W-:Y:S02]  /*beb0*/  IMAD.U32 R10, RZ, RZ, UR4 ;  /* 0x00000004ff0a7e24 */ /* 0x000fe4000f8e00ff */
[----:B------:R-:W-:Y:S02]  /*bec0*/  IMAD.U32 R11, RZ, RZ, UR5 ;  /* 0x00000005ff0b7e24 */ /* 0x000fe4000f8e00ff */
[----:B------:R-:W-:Y:S02]  /*bed0*/  IMAD.MOV.U32 R8, RZ, RZ, 0x70 ;  /* 0x00000070ff087424 */ /* 0x000fe400078e00ff */
[----:B------:R-:W-:-:S07]  /*bee0*/  IMAD.MOV.U32 R13, RZ, RZ, RZ ;  /* 0x000000ffff0d7224 */ /* 0x000fce00078e00ff */
[----:B0-----:R-:W-:-:S07]  /*bef0*/  LEPC R20, `(.L_x_10954) ;  /* 0x000000001014794e */ /* 0x001fce0000000000 */
[----:B-1----:R-:W-:Y:S05]  /*bf00*/  CALL.ABS.NOINC R2 ;  /* 0x0000000002007343 */ /* 0x002fea0003c00000 */
.L_x_10954:
[----:B------:R-:W-:Y:S05]  /*bf10*/  BSYNC B6 ;  /* 0x0000000000067941 */ /* 0x000fea0003800000 */
.L_x_10953:
[----:B------:R3:W5:Y:S01]  /*bf20*/  LDL R10, [R1] ;  /* 0x00000000010a7983 */ /* 0x0007620000100800 */
[----:B------:R-:W4:Y:S01]  /*bf30*/  LDC R7, c[0x0][0x448] ;  /* 0x00011200ff077b82 */ /* 0x000f220000000800 */
[----:B------:R-:W-:Y:S01]  /*bf40*/  ULDC.64 UR8, c[0x0][0x2d8] ;  /* 0x0000b60000087ab9 */ /* 0x000fe20000000a00 */
[----:B-12---:R-:W0:Y:S01]  /*bf50*/  S2R R2, SR_TID.X ;  /* 0x0000000000027919 */ /* 0x006e220000002100 */
[----:B------:R-:W-:Y:S01]  /*bf60*/  UMOV UR48, UR56 ;  /* 0x0000003800307c82 */ /* 0x000fe20008000000 */
[----:B------:R-:W-:Y:S01]  /*bf70*/  ULDC.64 UR10, c[0x0][0x280] ;  /* 0x0000a000000a7ab9 */ /* 0x000fe20000000a00 */
[----:B----4-:R-:W-:Y:S01]  /*bf80*/  ISETP.NE.AND P0, PT, R7, 0x1, PT ;  /* 0x000000010700780c */ /* 0x010fe20003f05270 */
[----:B------:R-:W-:Y:S01]  /*bf90*/  UIMAD UR6, UR37, UR8, URZ ;  /* 0x00000008250672a4 */ /* 0x000fe2000f8e023f */
[C---:B0-----:R-:W-:Y:S01]  /*bfa0*/  LOP3.LUT R20, R2.reuse, 0x7f, RZ, 0xc0, !PT ;  /* 0x0000007f02147812 */ /* 0x041fe200078ec0ff */
[----:B------:R-:W-:-:S10]  /*bfb0*/  IMAD.SHL.U32 R2, R2, 0x20, RZ ;  /* 0x0000002002027824 */ /* 0x000fd400078e00ff */
[----:B------:R-:W0:Y:S01]  /*bfc0*/  @P0 LDC R3, c[0x0][0x44c] ;  /* 0x00011300ff030b82 */ /* 0x000e220000000800 */
[----:B------:R-:W-:-:S04]  /*bfd0*/  SHF.R.U32.HI R20, RZ, 0x2, R20 ;  /* 0x00000002ff147819 */ /* 0x000fc80000011614 */
[----:B------:R-:W-:-:S03]  /*bfe0*/  LOP3.LUT R2, R20, 0x60, R2, 0xf8, !PT ;  /* 0x0000006014027812 */ /* 0x000fc600078ef802 */
[----:B------:R-:W1:Y:S01]  /*bff0*/  @P0 LDC R5, c[0x0][0x450] ;  /* 0x00011400ff050b82 */ /* 0x000e620000000800 */
[----:B------:R-:W-:Y:S01]  /*c000*/  UIMAD.WIDE.U32 UR4, UR36, UR8, UR48 ;  /* 0x00000008240472a5 */ /* 0x000fe2000f8e0030 */
[----:B------:R-:W-:Y:S01]  /*c010*/  IMAD R6, R25, 0xc0, R2 ;  /* 0x000000c019067824 */ /* 0x000fe200078e0202 */
[----:B------:R-:W-:-:S03]  /*c020*/  UIMAD UR6, UR36, UR9, UR6 ;  /* 0x00000009240672a4 */ /* 0x000fc6000f8e0206 */
[----:B------:R-:W-:Y:S01]  /*c030*/  ULDC.64 UR8, c[0x0][0x2e0] ;  /* 0x0000b80000087ab9 */ /* 0x000fe20000000a00 */
[----:B------:R-:W-:Y:S01]  /*c040*/  UIADD3 UR5, UR5, UR6, URZ ;  /* 0x0000000605057290 */ /* 0x000fe2000fffe03f */
[----:B------:R-:W2:Y:S01]  /*c050*/  @P0 LDC R9, c[0x0][0x44c] ;  /* 0x00011300ff090b82 */ /* 0x000ea20000000800 */
[----:B------:R-:W-:Y:S01]  /*c060*/  UIMAD UR6, UR47, UR8, URZ ;  /* 0x000000082f0672a4 */ /* 0x000fe2000f8e023f */
[----:B0-----:R-:W-:-:S03]  /*c070*/  @P0 IMAD.HI.U32 R0, R6, R3, RZ ;  /* 0x0000000306000227 */ /* 0x001fc600078e00ff */
[----:B------:R-:W-:Y:S01]  /*c080*/  UIMAD UR6, UR46, UR9, UR6 ;  /* 0x000000092e0672a4 */ /* 0x000fe2000f8e0206 */
[----:B------:R-:W-:Y:S01]  /*c090*/  IMAD.MOV.U32 R3, RZ, RZ, R6 ;  /* 0x000000ffff037224 */ /* 0x000fe200078e0006 */
[----:B------:R-:W-:Y:S01]  /*c0a0*/  UIMAD.WIDE.U32 UR4, UR46, UR8, UR4 ;  /* 0x000000082e0472a5 */ /* 0x000fe2000f8e0004 */
[----:B-1----:R-:W-:-:S03]  /*c0b0*/  @P0 SHF.R.U32.HI R3, RZ, R5, R0 ;  /* 0x00000005ff030219 */ /* 0x002fc60000011600 */
[----:B------:R-:W-:Y:S01]  /*c0c0*/  UIADD3 UR5, UR5, UR6, URZ ;  /* 0x0000000605057290 */ /* 0x000fe2000fffe03f */
[----:B------:R-:W-:Y:S01]  /*c0d0*/  ULDC.64 UR8, c[0x0][0x2c8] ;  /* 0x0000b20000087ab9 */ /* 0x000fe20000000a00 */
[----:B------:R-:W-:Y:S01]  /*c0e0*/  SHF.R.S32.HI R0, RZ, 0x1f, R3 ;  /* 0x0000001fff007819 */ /* 0x000fe20000011403 */
[----:B------:R-:W-:-:S04]  /*c0f0*/  ULDC.64 UR6, c[0x0][0x2d0] ;  /* 0x0000b40000067ab9 */ /* 0x000fc80000000a00 */
[----:B------:R-:W-:Y:S02]  /*c100*/  IMAD R0, R0, UR6, RZ ;  /* 0x0000000600007c24 */ /* 0x000fe4000f8e02ff */
[----:B------:R-:W-:Y:S02]  /*c110*/  IMAD.U32 R4, RZ, RZ, UR6 ;  /* 0x00000006ff047e24 */ /* 0x000fe4000f8e00ff */
[C---:B------:R-:W-:Y:S02]  /*c120*/  IMAD R5, R3.reuse, UR7, R0 ;  /* 0x0000000703057c24 */ /* 0x040fe4000f8e0200 */
[----:B------:R-:W-:Y:S02]  /*c130*/  IMAD.MOV R0, RZ, RZ, -R3 ;  /* 0x000000ffff007224 */ /* 0x000fe400078e0a03 */
[----:B------:R-:W-:-:S04]  /*c140*/  IMAD.WIDE.U32 R2, R3, R4, UR4 ;  /* 0x0000000403027e25 */ /* 0x000fc8000f8e0004 */
[----:B------:R-:W-:Y:S02]  /*c150*/  IMAD R0, R7, R0, R6 ;  /* 0x0000000007007224 */ /* 0x000fe400078e0206 */
[----:B------:R-:W-:-:S03]  /*c160*/  IMAD.IADD R3, R3, 0x1, R5 ;  /* 0x0000000103037824 */ /* 0x000fc600078e0205 */
[----:B------:R-:W-:Y:S01]  /*c170*/  SHF.R.S32.HI R5, RZ, 0x1f, R0 ;  /* 0x0000001fff057819 */ /* 0x000fe20000011400 */
[----:B------:R-:W-:-:S04]  /*c180*/  IMAD.WIDE.U32 R2, R0, UR8, R2 ;  /* 0x0000000800027c25 */ /* 0x000fc8000f8e0002 */
[----:B------:R-:W-:-:S04]  /*c190*/  IMAD R5, R5, UR8, RZ ;  /* 0x0000000805057c24 */ /* 0x000fc8000f8e02ff */
[----:B------:R-:W-:Y:S01]  /*c1a0*/  IMAD R5, R0, UR9, R5 ;  /* 0x0000000900057c24 */ /* 0x000fe2000f8e0205 */
[----:B------:R-:W-:Y:S02]  /*c1b0*/  IADD3 R0, P1, R2, UR10, RZ ;  /* 0x0000000a02007c10 */ /* 0x000fe4000ff3e0ff */
[----:B------:R-:W0:Y:S01]  /*c1c0*/  @P0 LDC R2, c[0x0][0x450] ;  /* 0x00011400ff020b82 */ /* 0x000e220000000800 */
[----:B------:R-:W-:Y:S01]  /*c1d0*/  VIADD R6, R6, 0x80 ;  /* 0x0000008006067836 */ /* 0x000fe20000000000 */
[----:B------:R-:W1:Y:S03]  /*c1e0*/  S2R R21, SR_TID.X ;  /* 0x0000000000157919 */ /* 0x000e660000002100 */
[----:B--2---:R-:W-:Y:S01]  /*c1f0*/  @P0 IMAD.HI.U32 R9, R6, R9, RZ ;  /* 0x0000000906090227 */ /* 0x004fe200078e00ff */
[----:B------:R-:W-:Y:S02]  /*c200*/  IADD3.X R5, R3, UR11, R5, P1, !PT ;  /* 0x0000000b03057c10 */ /* 0x000fe40008ffe405 */
[----:B------:R-:W-:-:S02]  /*c210*/  MOV R3, R6 ;  /* 0x0000000600037202 */ /* 0x000fc40000000f00 */
[----:B0-----:R-:W-:-:S05]  /*c220*/  @P0 SHF.R.U32.HI R3, RZ, R2, R9 ;  /* 0x00000002ff030219 */ /* 0x001fca0000011609 */
        /* <DEDUP_REMOVED lines=11> */
[----:B-1----:R-:W-:Y:S01]  /*c2e0*/  IMAD.SHL.U32 R20, R21, 0x10, RZ ;  /* 0x0000001015147824 */ /* 0x002fe200078e00ff */
[----:B------:R-:W-:Y:S01]  /*c2f0*/  IADD3 R4, P0, R2, UR10, RZ ;  /* 0x0000000a02047c10 */ /* 0x000fe2000ff1e0ff */
[----:B------:R-:W-:-:S03]  /*c300*/  IMAD R9, R6, UR9, R9 ;  /* 0x0000000906097c24 */ /* 0x000fc6000f8e0209 */
[----:B------:R-:W-:Y:S02]  /*c310*/  LOP3.LUT R20, R20, 0x30, RZ, 0xc0, !PT ;  /* 0x0000003014147812 */ /* 0x000fe400078ec0ff */
[----:B------:R-:W-:Y:S02]  /*c320*/  IADD3.X R6, R3, UR11, R9, P0, !PT ;  /* 0x0000000b03067c10 */ /* 0x000fe400087fe409 */
[----:B------:R-:W-:Y:S01]  /*c330*/  ISETP.GE.AND P0, PT, R20, UR4, PT ;  /* 0x0000000414007c0c */ /* 0x000fe2000bf06270 */
[----:B------:R-:W-:Y:S01]  /*c340*/  UMOV UR4, 0xffffffff ;  /* 0xffffffff00047882 */ /* 0x000fe20000000000 */
[----:B------:R-:W-:-:S04]  /*c350*/  LOP3.LUT R21, R21, 0x7f, RZ, 0xc0, !PT ;  /* 0x0000007f15157812 */ /* 0x000fc800078ec0ff */
[----:B------:R-:W-:Y:S01]  /*c360*/  SHF.R.U32.HI R21, RZ, 0x2, R21 ;  /* 0x00000002ff157819 */ /* 0x000fe20000011615 */
[----:B---3--:R-:W-:Y:S06]  /*c370*/  BRA.DIV UR4, `(.L_x_10955) ;  /* 0x0000002604b47947 */ /* 0x008fec000b800000 */
[----:B------:R-:W0:Y:S01]  /*c380*/  SHFL.IDX PT, R14, R0, RZ, 0x1c1f ;  /* 0x001c1fff000e7589 */ /* 0x000e2200000e0000 */
[----:B------:R-:W-:Y:S02]  /*c390*/  IMAD R27, R27, R7, RZ ;  /* 0x000000071b1b7224 */ /* 0x000fe400078e02ff */
[----:B------:R-:W-:Y:S01]  /*c3a0*/  IMAD R25, R25, 0xc0, R21 ;  /* 0x000000c019197824 */ /* 0x000fe200078e0215 */
[----:B------:R-:W1:Y:S03]  /*c3b0*/  SHFL.IDX PT, R2, R5, RZ, 0x1c1f ;  /* 0x001c1fff05027589 */ /* 0x000e6600000e0000 */
[C---:B------:R-:W-:Y:S01]  /*c3c0*/  VIADD R8, R25.reuse, 0x20 ;  /* 0x0000002019087836 */ /* 0x040fe20000000000 */
[----:B------:R-:W-:Y:S01]  /*c3d0*/  ISETP.GE.AND P1, PT, R25, R27, PT ;  /* 0x0000001b1900720c */ /* 0x000fe20003f26270 */
[----:B------:R-:W-:-:S12]  /*c3e0*/  SHFL.IDX PT, R7, R0, 0x3, 0x1c1f ;  /* 0x007c1f0000077f89 */ /* 0x000fd800000e0000 */
[----:B0-----:R-:W-:-:S05]  /*c3f0*/  @!P1 IADD3 R14, P2, R20, R14, RZ ;  /* 0x0000000e140e9210 */ /* 0x001fca0007f5e0ff */
[----:B-1----:R-:W-:Y:S02]  /*c400*/  @!P1 IMAD.X R3, RZ, RZ, R2, P2 ;  /* 0x000000ffff039224 */ /* 0x002fe400010e0602 */
[----:B------:R-:W-:Y:S02]  /*c410*/  @!P1 IMAD.MOV.U32 R2, RZ, RZ, R14 ;  /* 0x000000ffff029224 */ /* 0x000fe400078e000e */
[----:B------:R-:W0:Y:S04]  /*c420*/  SHFL.IDX PT, R14, R0, 0x1, 0x1c1f ;  /* 0x003c1f00000e7f89 */ /* 0x000e2800000e0000 */
[----:B-----5:R1:W-:Y:S01]  /*c430*/  @!P1 LDGSTS.E.BYPASS.LTC128B.128 [R10+0xb000], desc[UR50][R2.64], !P0 ;  /* 0x0b000000020a9fae */ /* 0x0203e2000c101d72 */
[----:B------:R-:W-:Y:S01]  /*c440*/  ISETP.GE.AND P1, PT, R8, R27, PT ;  /* 0x0000001b0800720c */ /* 0x000fe20003f26270 */
[----:B------:R-:W-:-:S02]  /*c450*/  VIADD R8, R25, 0x40 ;  /* 0x0000004019087836 */ /* 0x000fc40000000000 */
[----:B-1----:R-:W1:Y:S10]  /*c460*/  SHFL.IDX PT, R2, R5, 0x1, 0x1c1f ;  /* 0x003c1f0005027f89 */ /* 0x002e7400000e0000 */
[----:B0-----:R-:W-:-:S05]  /*c470*/  @!P1 IADD3 R14, P2, R20, R14, RZ ;  /* 0x0000000e140e9210 */ /* 0x001fca0007f5e0ff */
[----:B-1----:R-:W-:Y:S01]  /*c480*/  @!P1 IMAD.X R3, RZ, RZ, R2, P2 ;  /* 0x000000ffff039224 */ /* 0x002fe200010e0602 */
[----:B------:R-:W-:Y:S02]  /*c490*/  @!P1 MOV R2, R14 ;  /* 0x0000000e00029202 */ /* 0x000fe40000000f00 */
[----:B------:R-:W0:Y:S04]  /*c4a0*/  SHFL.IDX PT, R14, R0, 0x2, 0x1c1f ;  /* 0x005c1f00000e7f89 */ /* 0x000e2800000e0000 */
[----:B------:R1:W-:Y:S01]  /*c4b0*/  @!P1 LDGSTS.E.BYPASS.LTC128B.128 [R10+0xb800], desc[UR50][R2.64], !P0 ;  /* 0x0b800000020a9fae */ /* 0x0003e2000c101d72 */
[----:B------:R-:W-:Y:S01]  /*c4c0*/  ISETP.GE.AND P1, PT, R8, R27, PT ;  /* 0x0000001b0800720c */ /* 0x000fe20003f26270 */
[----:B------:R-:W-:Y:S02]  /*c4d0*/  VIADD R8, R25, 0x80 ;  /* 0x0000008019087836 */ /* 0x000fe40000000000 */
[----:B------:R-:W-:Y:S04]  /*c4e0*/  SHFL.IDX PT, R0, R6, RZ, 0x1c1f ;  /* 0x001c1fff06007589 */ /* 0x000fe800000e0000 */
[----:B-1----:R-:W1:Y:S04]  /*c4f0*/  SHFL.IDX PT, R2, R5, 0x2, 0x1c1f ;  /* 0x005c1f0005027f89 */ /* 0x002e6800000e0000 */
[----:B------:R-:W2:Y:S02]  /*c500*/  SHFL.IDX PT, R5, R5, 0x3, 0x1c1f ;  /* 0x007c1f0005057f89 */ /* 0x000ea400000e0000 */
[----:B0-----:R-:W-:-:S05]  /*c510*/  @!P1 IADD3 R14, P2, R20, R14, RZ ;  /* 0x0000000e140e9210 */ /* 0x001fca0007f5e0ff */
[----:B-1----:R-:W-:Y:S01]  /*c520*/  @!P1 IMAD.X R3, RZ, RZ, R2, P2 ;  /* 0x000000ffff039224 */ /* 0x002fe200010e0602 */
[-C--:B------:R-:W-:Y:S01]  /*c530*/  ISETP.GE.AND P2, PT, R8, R27.reuse, PT ;  /* 0x0000001b0800720c */ /* 0x080fe20003f46270 */
[----:B------:R-:W-:Y:S02]  /*c540*/  @!P1 IMAD.MOV.U32 R2, RZ, RZ, R14 ;  /* 0x000000ffff029224 */ /* 0x000fe400078e000e */
[----:B------:R-:W-:Y:S01]  /*c550*/  VIADD R8, R25, 0x60 ;  /* 0x0000006019087836 */ /* 0x000fe20000000000 */
[----:B------:R-:W0:Y:S04]  /*c560*/  SHFL.IDX PT, R14, R4, RZ, 0x1c1f ;  /* 0x001c1fff040e7589 */ /* 0x000e2800000e0000 */
[----:B------:R1:W-:Y:S01]  /*c570*/  @!P1 LDGSTS.E.BYPASS.LTC128B.128 [R10+0xc000], desc[UR50][R2.64], !P0 ;  /* 0x0c000000020a9fae */ /* 0x0003e2000c101d72 */
[----:B------:R-:W-:-:S13]  /*c580*/  ISETP.GE.AND P1, PT, R8, R27, PT ;  /* 0x0000001b0800720c */ /* 0x000fda0003f26270 */
[----:B-1----:R-:W-:-:S05]  /*c590*/  @!P1 IADD3 R2, P3, R20, R7, RZ ;  /* 0x0000000714029210 */ /* 0x002fca0007f7e0ff */
[----:B--2---:R-:W-:-:S05]  /*c5a0*/  @!P1 IMAD.X R3, RZ, RZ, R5, P3 ;  /* 0x000000ffff039224 */ /* 0x004fca00018e0605 */
[----:B------:R0:W-:Y:S02]  /*c5b0*/  @!P1 LDGSTS.E.BYPASS.LTC128B.128 [R10+0xc800], desc[UR50][R2.64], !P0 ;  /* 0x0c800000020a9fae */ /* 0x0001e4000c101d72 */
[----:B0-----:R-:W-:Y:S02]  /*c5c0*/  @!P2 IADD3 R2, P1, R20, R14, RZ ;  /* 0x0000000e1402a210 */ /* 0x001fe40007f3e0ff */
[----:B------:R0:W1:Y:S03]  /*c5d0*/  SHFL.IDX PT, R14, R4, 0x1, 0x1c1f ;  /* 0x003c1f00040e7f89 */ /* 0x00006600000e0000 */
[----:B------:R-:W-:Y:S02]  /*c5e0*/  @!P2 IMAD.X R3, RZ, RZ, R0, P1 ;  /* 0x000000ffff03a224 */ /* 0x000fe400008e0600 */
[----:B------:R0:W2:Y:S04]  /*c5f0*/  SHFL.IDX PT, R0, R6, 0x1, 0x1c1f ;  /* 0x003c1f0006007f89 */ /* 0x0000a800000e0000 */
[----:B------:R0:W-:Y:S02]  /*c600*/  @!P2 LDGSTS.E.BYPASS.LTC128B.128 [R10+0xd000], desc[UR50][R2.64], !P0 ;  /* 0x0d000000020aafae */ /* 0x0001e4000c101d72 */
.L_x_11034:
[----:B0-----:R-:W-:-:S04]  /*c610*/  IADD3 R2, R25, 0xa0, RZ ;  /* 0x000000a019027810 */ /* 0x001fc80007ffe0ff */
[----:B------:R-:W-:-:S13]  /*c620*/  ISETP.GE.AND P1, PT, R2, R27, PT ;  /* 0x0000001b0200720c */ /* 0x000fda0003f26270 */
[----:B-1----:R-:W-:-:S05]  /*c630*/  @!P1 IADD3 R2, P2, R20, R14, RZ ;  /* 0x0000000e14029210 */ /* 0x002fca0007f5e0ff */
[----:B--2---:R-:W-:-:S05]  /*c640*/  @!P1 IMAD.X R3, RZ, RZ, R0, P2 ;  /* 0x000000ffff039224 */ /* 0x004fca00010e0600 */
[----:B------:R-:W-:Y:S01]  /*c650*/  @!PT LDS RZ, [RZ] ;  /* 0x00000000fffff984 */ /* 0x000fe20000000800 */
[----:B------:R-:W-:Y:S01]  /*c660*/  @!PT LDS RZ, [RZ] ;  /* 0x00000000fffff984 */ /* 0x000fe20000000800 */
[----:B------:R-:W-:Y:S01]  /*c670*/  @!PT LDS RZ, [RZ] ;  /* 0x00000000fffff984 */ /* 0x000fe20000000800 */
[----:B------:R0:W-:Y:S01]  /*c680*/  @!P1 LDGSTS.E.BYPASS.LTC128B.128 [R10+0xd800], desc[UR50][R2.64], !P0 ;  /* 0x0d800000020a9fae */ /* 0x0001e2000c101d72 */
[----:B------:R-:W-:Y:S01]  /*c690*/  PLOP3.LUT P0, PT, PT, PT, PT, 0x80, 0x0 ;  /* 0x000000000000781c */ /* 0x000fe20003f0f070 */
[----:B------:R-:W-:-:S12]  /*c6a0*/  NOP ;  /* 0x0000000000007918 */ /* 0x000fd80000000000 */
.L_x_10956:
        /* <DEDUP_REMOVED lines=18> */
.L_x_11035:
[----:B------:R-:W-:Y:S05]  /*c7d0*/  BSYNC B0 ;  /* 0x0000000000007941 */ /* 0x000fea0003800000 */
.L_x_10957:
[----:B------:R-:W-:-:S06]  /*c7e0*/  UISETP.GE.AND UP0, UPT, UR41, 0xa1, UPT ;  /* 0x000000a12900788c */ /* 0x000fcc000bf06270 */
[----:B------:R-:W-:-:S13]  /*c7f0*/  PLOP3.LUT P0, PT, PT, PT, UP0, 0x80, 0x0 ;  /* 0x000000000000781c */ /* 0x000fda0003f0f008 */
[----:B------:R-:W-:Y:S05]  /*c800*/  @!P0 BRA `(.L_x_10959) ;  /* 0x0000000800ec8947 */ /* 0x000fea0003800000 */
[----:B------:R-:W-:Y:S01]  /*c810*/  UIADD3 UR4, UR39, -0x2, URZ ;  /* 0xfffffffe27047890 */ /* 0x000fe2000fffe03f */
[----:B------:R-:W-:Y:S02]  /*c820*/  IMAD.MOV.U32 R6, RZ, RZ, R19 ;  /* 0x000000ffff067224 */ /* 0x000fe400078e0013 */
[----:B------:R-:W-:-:S03]  /*c830*/  IMAD.MOV.U32 R7, RZ, RZ, R18 ;  /* 0x000000ffff077224 */ /* 0x000fc600078e0012 */
[----:B------:R-:W-:-:S07]  /*c840*/  IMAD.U32 R0, RZ, RZ, UR4 ;  /* 0x00000004ff007e24 */ /* 0x000fce000f8e00ff */
.L_x_10979:
        /* <DEDUP_REMOVED lines=8> */
[----:B0-----:R-:W-:Y:S06]  /*c8d0*/  @!P1 BRA `(.L_x_10961) ;  /* 0x0000000400889947 */ /* 0x001fec0003800000 */
[----:B------:R-:W-:Y:S01]  /*c8e0*/  ULDC.64 UR4, c[0x0][0x418] ;  /* 0x0001060000047ab9 */ /* 0x000fe20000000a00 */
[----:B------:R-:W-:Y:S02]  /*c8f0*/  MOV R8, R0 ;  /* 0x0000000000087202 */ /* 0x000fe40000000f00 */
[----:B------:R-:W-:-:S04]  /*c900*/  ISETP.NE.U32.AND P0, PT, RZ, UR4, PT ;  /* 0x00000004ff007c0c */ /* 0x000fc8000bf05070 */
[----:B------:R-:W-:-:S13]  /*c910*/  ISETP.NE.AND.EX P0, PT, RZ, UR5, PT, P0 ;  /* 0x00000005ff007c0c */ /* 0x000fda000bf05300 */
[----:B------:R-:W-:Y:S05]  /*c920*/  @!P0 BRA `(.L_x_10962) ;  /* 0x0000000000488947 */ /* 0x000fea0003800000 */
[----:B------:R-:W1:Y:S01]  /*c930*/  LDC R8, c[0x0][0x43c] ;  /* 0x00010f00ff087b82 */ /* 0x000e620000000800 */
[----:B------:R-:W-:Y:S01]  /*c940*/  IMAD.MOV.U32 R9, RZ, RZ, R0 ;  /* 0x000000ffff097224 */ /* 0x000fe200078e0000 */
[----:B------:R-:W-:Y:S02]  /*c950*/  ULDC.64 UR6, c[0x0][0x428] ;  /* 0x00010a0000067ab9 */ /* 0x000fe40000000a00 */
[----:B------:R-:W-:-:S04]  /*c960*/  IMAD R5, R26, UR6, RZ ;  /* 0x000000061a057c24 */ /* 0x000fc8000f8e02ff */
[----:B------:R-:W-:Y:S01]  /*c970*/  IMAD R5, R22, UR7, R5 ;  /* 0x0000000716057c24 */ /* 0x000fe2000f8e0205 */
[----:B-1----:R-:W-:-:S13]  /*c980*/  ISETP.NE.AND P0, PT, R8, 0x1, PT ;  /* 0x000000010800780c */ /* 0x002fda0003f05270 */
[----:B0-----:R-:W0:Y:S02]  /*c990*/  @P0 LDC.64 R2, c[0x0][0x440] ;  /* 0x00011000ff020b82 */ /* 0x001e240000000a00 */
[----:B0-----:R-:W-:-:S05]  /*c9a0*/  @P0 IMAD.HI.U32 R2, R0, R2, RZ ;  /* 0x0000000200020227 */ /* 0x001fca00078e00ff */
[----:B------:R-:W-:-:S04]  /*c9b0*/  @P0 SHF.R.U32.HI R9, RZ, R3, R2 ;  /* 0x00000003ff090219 */ /* 0x000fc80000011602 */
[--C-:B------:R-:W-:Y:S01]  /*c9c0*/  SHF.R.S32.HI R3, RZ, 0x1f, R9.reuse ;  /* 0x0000001fff037819 */ /* 0x100fe20000011409 */
[----:B------:R-:W-:-:S04]  /*c9d0*/  IMAD.MOV.U32 R2, RZ, RZ, R9 ;  /* 0x000000ffff027224 */ /* 0x000fc800078e0009 */
[----:B------:R-:W-:-:S04]  /*c9e0*/  IMAD.WIDE.U32 R2, R22, UR6, R2 ;  /* 0x0000000616027c25 */ /* 0x000fc8000f8e0002 */
[----:B------:R-:W-:Y:S01]  /*c9f0*/  IMAD.IADD R3, R5, 0x1, R3 ;  /* 0x0000000105037824 */ /* 0x000fe200078e0203 */
[----:B------:R-:W-:-:S04]  /*ca00*/  LEA R4, P0, R2, UR4, 0x2 ;  /* 0x0000000402047c11 */ /* 0x000fc8000f8010ff */
[----:B------:R-:W-:-:S05]  /*ca10*/  LEA.HI.X R5, R2, UR5, R3, 0x2, P0 ;  /* 0x0000000502057c11 */ /* 0x000fca00080f1403 */
[----:B------:R1:W5:Y:S01]  /*ca20*/  LDG.E R17, desc[UR50][R4.64] ;  /* 0x0000003204117981 */ /* 0x000362000c1e1900 */
[----:B------:R-:W-:-:S04]  /*ca30*/  IMAD.MOV R3, RZ, RZ, -R9 ;  /* 0x000000ffff037224 */ /* 0x000fc800078e0a09 */
[----:B------:R-:W-:-:S07]  /*ca40*/  IMAD R8, R8, R3, R0 ;  /* 0x0000000308087224 */ /* 0x000fce00078e0200 */
.L_x_10962:
        /* <DEDUP_REMOVED lines=8> */
.L_x_11036:
[----:B------:R-:W-:Y:S05]  /*cad0*/  BSYNC B1 ;  /* 0x0000000000017941 */ /* 0x000fea0003800000 */
.L_x_10963:
[----:B------:R-:W-:Y:S04]  /*cae0*/  BSSY B1, `(.L_x_10965) ;  /* 0x0000009000017945 */ /* 0x000fe80003800000 */
[----:B------:R-:W-:Y:S05]  /*caf0*/  @P1 BRA `(.L_x_10966) ;  /* 0x00000000001c1947 */ /* 0x000fea0003800000 */
[----:B------:R-:W1:Y:S01]  /*cb00*/  S2R R2, SR_TID.X ;  /* 0x0000000000027919 */ /* 0x000e620000002100 */
[----:B------:R-:W-:-:S04]  /*cb10*/  IMAD.MOV.U32 R5, RZ, RZ, 0x2800 ;  /* 0x00002800ff057424 */ /* 0x000fc800078e00ff */
[----:B------:R2:W-:Y:S01]  /*cb20*/  SYNCS.ARRIVE.TRANS64 RZ, [R4+URZ+0x13270], R5 ;  /* 0x0132700504ff79a7 */ /* 0x0005e2000800003f */
[----:B-1----:R-:W-:-:S04]  /*cb30*/  LOP3.LUT R2, R2, 0x1f, RZ, 0xc0, !PT ;  /* 0x0000001f02027812 */ /* 0x002fc800078ec0ff */
[----:B------:R-:W-:-:S13]  /*cb40*/  ISETP.NE.AND P0, PT, R2, RZ, PT ;  /* 0x000000ff0200720c */ /* 0x000fda0003f05270 */
[----:B--2---:R-:W-:Y:S05]  /*cb50*/  @!P0 BRA `(.L_x_10966) ;  /* 0x0000000000048947 */ /* 0x004fea0003800000 */
[----:B------:R-:W-:Y:S01]  /*cb60*/  BPT.TRAP 0x1 ;  /* 0x000000040000795c */ /* 0x000fe20000300000 */
.L_x_10966:
[----:B------:R-:W-:Y:S05]  /*cb70*/  BSYNC B1 ;  /* 0x0000000000017941 */ /* 0x000fea0003800000 */
.L_x_10965:
[----:B------:R-:W-:Y:S01]  /*cb80*/  MOV R10, RZ ;  /* 0x000000ff000a7202 */ /* 0x000fe20000000f00 */
[----:B------:R-:W-:Y:S01]  /*cb90*/  IMAD.MOV.U32 R5, RZ, RZ, 0xa0 ;  /* 0x000000a0ff057424 */ /* 0x000fe200078e00ff */
[----:B------:R-:W-:Y:S01]  /*cba0*/  UIADD3 UR4, UP0, UR52, 0x470, URZ ;  /* 0x0000047034047890 */ /* 0x000fe2000ff1e03f */
[----:B------:R-:W-:Y:S01]  /*cbb0*/  PLOP3.LUT P0, PT, PT, PT, PT, 0x80, 0x0 ;  /* 0x000000000000781c */ /* 0x000fe20003f0f070 */
[----:B------:R-:W-:Y:S01]  /*cbc0*/  VIADD R9, R4, 0x13270 ;  /* 0x0001327004097836 */ /* 0x000fe20000000000 */
[----:B------:R-:W-:Y:S01]  /*cbd0*/  R2UR UR10, R10 ;  /* 0x000000000a0a72ca */ /* 0x000fe200000e0000 */
[----:B------:R-:W-:Y:S01]  /*cbe0*/  IMAD R5, R8, R5, UR42 ;  /* 0x0000002a08057e24 */ /* 0x000fe2000f8e0205 */
[----:B------:R-:W-:Y:S01]  /*cbf0*/  UIADD3.X UR5, URZ, UR53, URZ, UP0, !UPT ;  /* 0x000000353f057290 */ /* 0x000fe200087fe43f */
[----:B------:R-:W-:Y:S01]  /*cc00*/  IMAD R8, R18, 0x2800, R16 ;  /* 0x0000280012087824 */ /* 0x000fe200078e0210 */
[----:B------:R-:W-:Y:S01]  /*cc10*/  UMOV UR6, 0x0 ;  /* 0x0000000000067882 */ /* 0x000fe20000000000 */
[----:B------:R-:W-:-:S02]  /*cc20*/  UMOV UR7, 0x14f00000 ;  /* 0x14f0000000077882 */ /* 0x000fc40000000000 */
[----:B------:R-:W-:-:S08]  /*cc30*/  VIADD R2, R8, 0x6000 ;  /* 0x0000600008027836 */ /* 0x000fd00000000000 */
.L_x_10967:
        /* <DEDUP_REMOVED lines=13> */
.L_x_11037:
[----:B------:R-:W-:Y:S05]  /*cd10*/  BSYNC B1 ;  /* 0x0000000000017941 */ /* 0x000fea0003800000 */
.L_x_10968:
[----:B------:R-:W-:Y:S01]  /*cd20*/  BSSY B1, `(.L_x_10970) ;  /* 0x000000b000017945 */ /* 0x000fe20003800000 */
[----:B------:R-:W-:Y:S02]  /*cd30*/  IMAD.MOV.U32 R2, RZ, RZ, 0x0 ;  /* 0x00000000ff027424 */ /* 0x000fe400078e00ff */
[----:B01----:R-:W-:Y:S01]  /*cd40*/  IMAD.MOV.U32 R3, RZ, RZ, 0x14f00000 ;  /* 0x14f00000ff037424 */ /* 0x003fe200078e00ff */
        /* <DEDUP_REMOVED lines=8> */
.L_x_10971:
[----:B------:R-:W-:Y:S05]  /*cdd0*/  BSYNC B1 ;  /* 0x0000000000017941 */ /* 0x000fea0003800000 */
.L_x_10970:
        /* <DEDUP_REMOVED lines=8> */
.L_x_10972:
        /* <DEDUP_REMOVED lines=10> */
.L_x_10961:
[----:B------:R-:W-:Y:S05]  /*cf00*/  BSYNC B0 ;  /* 0x0000000000007941 */ /* 0x000fea0003800000 */
.L_x_10960:
[----:B------:R-:W-:-:S06]  /*cf10*/  UISETP.NE.AND UP0, UPT, UR38, 0x3, UPT ;  /* 0x000000032600788c */ /* 0x000fcc000bf05270 */
[----:B------:R-:W-:-:S13]  /*cf20*/  PLOP3.LUT P0, PT, PT, PT, UP0, 0x80, 0x0 ;  /* 0x000000000000781c */ /* 0x000fda0003f0f008 */
[----:B------:R-:W-:Y:S05]  /*cf30*/  @!P0 BRA `(.L_x_10973) ;  /* 0x0000000000048947 */ /* 0x000fea0003800000 */
[----:B------:R-:W-:Y:S01]  /*cf40*/  BPT.TRAP 0x1 ;  /* 0x000000040000795c */ /* 0x000fe20000300000 */
.L_x_10973:
[----:B------:R-:W-:Y:S01]  /*cf50*/  LOP3.LUT R2, R6, 0x1, RZ, 0x3c, !PT ;  /* 0x0000000106027812 */ /* 0x000fe200078e3cff */
[----:B------:R-:W-:Y:S01]  /*cf60*/  IMAD.U32 R4, RZ, RZ, UR44 ;  /* 0x0000002cff047e24 */ /* 0x000fe2000f8e00ff */
[----:B0-----:R-:W-:Y:S01]  /*cf70*/  LEA R3, R7, R16, 0x3 ;  /* 0x0000001007037211 */ /* 0x001fe200078e18ff */
[----:B------:R-:W-:Y:S01]  /*cf80*/  BSSY B0, `(.L_x_10974) ;  /* 0x0000005000007945 */ /* 0x000fe20003800000 */
[----:B------:R-:W-:Y:S02]  /*cf90*/  SHF.L.U32 R2, R2, 0x1f, RZ ;  /* 0x0000001f02027819 */ /* 0x000fe400000006ff */
[----:B------:R-:W-:Y:S02]  /*cfa0*/  ISETP.NE.AND P1, PT, R4, 0x3, PT ;  /* 0x000000030400780c */ /* 0x000fe40003f25270 */
[----:B------:R-:W0:Y:S02]  /*cfb0*/  SYNCS.PHASECHK.TRANS64.TRYWAIT P0, [R3+URZ+0x13270], R2 ;  /* 0x01327002030075a7 */ /* 0x000e24000800017f */
[----:B0-----:R-:W-:Y:S09]  /*cfc0*/  @!P0 BRA `(.L_x_10975) ;  /* 0x00000020008c8947 */ /* 0x001ff20003800000 */
.L_x_11038:
[----:B------:R-:W-:Y:S05]  /*cfd0*/  BSYNC B0 ;  /* 0x0000000000007941 */ /* 0x000fea0003800000 */
.L_x_10974:
[----:B------:R-:W-:Y:S05]  /*cfe0*/  @!P1 BRA `(.L_x_10976) ;  /* 0x0000000000049947 */ /* 0x000fea0003800000 */
[----:B------:R-:W-:Y:S01]  /*cff0*/  BPT.TRAP 0x1 ;  /* 0x000000040000795c */ /* 0x000fe20000300000 */
.L_x_10976:
[----:B0-----:R-:W-:Y:S01]  /*d000*/  SHF.L.U32 R2, R6, 0x1f, RZ ;  /* 0x0000001f06027819 */ /* 0x001fe200000006ff */
[----:B------:R-:W-:-:S03]  /*d010*/  IMAD R10, R7, 0x2800, RZ ;  /* 0x00002800070a7824 */ /* 0x000fc600078e02ff */
[----:B------:R-:W0:Y:S02]  /*d020*/  SYNCS.PHASECHK.TRANS64.TRYWAIT P0, [R3+URZ+0x13260], R2 ;  /* 0x01326002030075a7 */ /* 0x000e24000800017f */
[----:B0-----:R-:W-:Y:S05]  /*d030*/  @!P0 BRA `(.L_x_10977) ;  /* 0x0000002000848947 */ /* 0x001fea0003800000 */
.L_x_11039:
[----:B------:R-:W-:Y:S01]  /*d040*/  LOP3.LUT R5, R10, R29, RZ, 0xfc, !PT ;  /* 0x0000001d0a057212 */ /* 0x000fe200078efcff */
[----:B------:R-:W-:Y:S05]  /*d050*/  WARPSYNC.ALL ;  /* 0x0000000000007948 */ /* 0x000fea0003800000 */
[----:B0-----:R-:W-:-:S05]  /*d060*/  IMAD.IADD R2, R16, 0x1, R5 ;  /* 0x0000000110027824 */ /* 0x001fca00078e0205 */
[----:B------:R-:W0:Y:S02]  /*d070*/  LDSM.16.MT88.4 R4, [R2+0x6000] ;  /* 0x006000000204783b */ /* 0x000e240000004200 */
[C-C-:B0-----:R-:W-:Y:S02]  /*d080*/  PRMT R8, R4.reuse, 0x6420, R5.reuse ;  /* 0x0000642004087816 */ /* 0x141fe40000000005 */
[----:B------:R-:W-:Y:S02]  /*d090*/  PRMT R9, R4, 0x7531, R5 ;  /* 0x0000753104097816 */ /* 0x000fe40000000005 */
[----:B------:R-:W-:Y:S02]  /*d0a0*/  LOP3.LUT R5, R10, R28, RZ, 0xfc, !PT ;  /* 0x0000001c0a057212 */ /* 0x000fe400078efcff */
[C-C-:B------:R-:W-:Y:S02]  /*d0b0*/  PRMT R10, R6.reuse, 0x6420, R7.reuse ;  /* 0x00006420060a7816 */ /* 0x140fe40000000007 */
[----:B------:R-:W-:Y:S01]  /*d0c0*/  PRMT R11, R6, 0x7531, R7 ;  /* 0x00007531060b7816 */ /* 0x000fe20000000007 */
[----:B------:R-:W-:-:S05]  /*d0d0*/  IMAD.IADD R12, R16, 0x1, R5 ;  /* 0x00000001100c7824 */ /* 0x000fca00078e0205 */
[----:B------:R-:W-:Y:S04]  /*d0e0*/  STSM.16.M88.4 [R12+0x1000], R8 ;  /* 0x001000080c007844 */ /* 0x000fe80000000200 */
[----:B------:R-:W0:Y:S02]  /*d0f0*/  LDSM.16.MT88.4 R4, [R2+0x6800] ;  /* 0x006800000204783b */ /* 0x000e240000004200 */
        /* <DEDUP_REMOVED lines=31> */
.L_x_10978:
[----:B------:R-:W2:Y:S01]  /*d2f0*/  S2R R2, SR_TID.X ;  /* 0x0000000000027919 */ /* 0x000ea20000002100 */
[----:B-1----:R1:W-:Y:S01]  /*d300*/  SYNCS.ARRIVE.TRANS64.A1T0 RZ, [R3+URZ+0x13250], RZ ;  /* 0x013250ff03ff79a7 */ /* 0x0023e2000810003f */
[----:B------:R-:W-:Y:S02]  /*d310*/  IMAD.MOV.U32 R6, RZ, RZ, R19 ;  /* 0x000000ffff067224 */ /* 0x000fe400078e0013 */
[----:B------:R-:W-:Y:S01]  /*d320*/  IMAD.MOV.U32 R7, RZ, RZ, R18 ;  /* 0x000000ffff077224 */ /* 0x000fe200078e0012 */
[----:B--2---:R-:W-:Y:S01]  /*d330*/  LOP3.LUT R2, R2, 0x7f, RZ, 0xc0, !PT ;  /* 0x0000007f02027812 */ /* 0x004fe200078ec0ff */
[----:B------:R-:W-:Y:S03]  /*d340*/  BAR.SYNC.DEFER_BLOCKING 0x2, 0x80 ;  /* 0x0082000000007b1d */ /* 0x000fe60000010000 */
[----:B------:R-:W-:-:S13]  /*d350*/  ISETP.NE.AND P0, PT, R2, RZ, PT ;  /* 0x000000ff0200720c */ /* 0x000fda0003f05270 */
[----:B------:R-:W-:-:S05]  /*d360*/  @!P0 VIADD R2, R3, 0x13280 ;  /* 0x0001328003028836 */ /* 0x000fca0000000000 */
[----:B------:R-:W-:-:S04]  /*d370*/  @!P0 PRMT R2, RZ, 0x654, R2 ;  /* 0x00000654ff028816 */ /* 0x000fc80000000002 */
[----:B------:R1:W-:Y:S01]  /*d380*/  @!P0 SYNCS.ARRIVE.TRANS64.RED.A1T0 RZ, [R2+URZ], RZ ;  /* 0x000000ff02ff89a7 */ /* 0x0003e2000810043f */
[C---:B------:R-:W-:Y:S01]  /*d390*/  ISETP.GT.AND P0, PT, R0.reuse, RZ, PT ;  /* 0x000000ff0000720c */ /* 0x040fe20003f04270 */
[----:B------:R-:W-:-:S12]  /*d3a0*/  VIADD R0, R0, 0xffffffff ;  /* 0xffffffff00007836 */ /* 0x000fd80000000000 */
[----:B-1----:R-:W-:Y:S05]  /*d3b0*/  @P0 BRA `(.L_x_10979) ;  /* 0xfffffff400240947 */ /* 0x002fea000383ffff */
.L_x_10959:
[----:B------:R-:W1:Y:S01]  /*d3c0*/  S2R R2, SR_TID.X ;  /* 0x0000000000027919 */ /* 0x000e620000002100 */
[----:B------:R-:W-:Y:S01]  /*d3d0*/  BSSY B0, `(.L_x_10980) ;  /* 0x0000010000007945 */ /* 0x000fe20003800000 */
[----:B-1----:R-:W-:-:S04]  /*d3e0*/  LOP3.LUT R2, R2, 0x7f, RZ, 0xc0, !PT ;  /* 0x0000007f02027812 */ /* 0x002fc800078ec0ff */
[----:B------:R-:W-:-:S13]  /*d3f0*/  ISETP.NE.AND P0, PT, R2, RZ, PT ;  /* 0x000000ff0200720c */ /* 0x000fda0003f05270 */
[----:B------:R-:W-:Y:S05]  /*d400*/  @P0 BRA `(.L_x_10981) ;  /* 0x0000000000300947 */ /* 0x000fea0003800000 */
[----:B------:R-:W1:Y:S01]  /*d410*/  S2R R5, SR_LANEID ;  /* 0x0000000000057919 */ /* 0x000e620000000000 */
[----:B------:R-:W-:Y:S01]  /*d420*/  VOTEU.ANY UR4, UPT, PT ;  /* 0x0000000000047886 */ /* 0x000fe200038e0100 */
[----:B0-----:R-:W0:Y:S01]  /*d430*/  LDC.64 R2, c[0x0][0xc60] ;  /* 0x00031800ff027b82 */ /* 0x001e220000000a00 */
[----:B------:R-:W1:Y:S02]  /*d440*/  FLO.U32 R0, UR4 ;  /* 0x0000000400007d00 */ /* 0x000e6400080e0000 */
[----:B-1----:R-:W-:-:S06]  /*d450*/  ISETP.EQ.U32.AND P1, PT, R0, R5, PT ;  /* 0x000000050000720c */ /* 0x002fcc0003f22070 */
[----:B------:R-:W0:Y:S07]  /*d460*/  POPC R5, UR4 ;  /* 0x0000000400057d09 */ /* 0x000e2e0008000000 */
[----:B0-----:R-:W2:Y:S01]  /*d470*/  @P1 ATOMG.E.ADD.STRONG.GPU PT, R3, desc[UR50][R2.64], R5 ;  /* 0x00000005020319a8 */ /* 0x001ea200081ee1f2 */
[----:B------:R-:W0:Y:S02]  /*d480*/  S2R R4, SR_LTMASK ;  /* 0x0000000000047919 */ /* 0x000e240000003900 */
[----:B0-----:R-:W-:-:S04]  /*d490*/  LOP3.LUT R4, R4, UR4, RZ, 0xc0, !PT ;  /* 0x0000000404047c12 */ /* 0x001fc8000f8ec0ff */
[----:B------:R-:W0:Y:S01]  /*d4a0*/  POPC R7, R4 ;  /* 0x0000000400077309 */ /* 0x000e220000000000 */
[----:B--2---:R-:W0:Y:S02]  /*d4b0*/  SHFL.IDX PT, R0, R3, R0, 0x1f ;  /* 0x00001f0003007589 */ /* 0x004e2400000e0000 */
[----:B0-----:R-:W-:-:S07]  /*d4c0*/  IADD3 R24, R0, UR43, R7 ;  /* 0x0000002b00187c10 */ /* 0x001fce000fffe007 */
.L_x_10981:
[----:B------:R-:W-:Y:S05]  /*d4d0*/  BSYNC B0 ;  /* 0x0000000000007941 */ /* 0x000fea0003800000 */
.L_x_10980:
[----:B------:R-:W-:-:S06]  /*d4e0*/  UISETP.NE.AND UP0, UPT, UR38, 0x3, UPT ;  /* 0x000000032600788c */ /* 0x000fcc000bf05270 */
[----:B------:R-:W-:-:S13]  /*d4f0*/  PLOP3.LUT P1, PT, PT, PT, UP0, 0x80, 0x0 ;  /* 0x000000000000781c */ /* 0x000fda0003f2f008 */
[----:B------:R-:W-:Y:S05]  /*d500*/  @!P1 BRA `(.L_x_10982) ;  /* 0x0000000000049947 */ /* 0x000fea0003800000 */
[----:B------:R-:W-:Y:S01]  /*d510*/  BPT.TRAP 0x1 ;  /* 0x000000040000795c */ /* 0x000fe20000300000 */
.L_x_10982:
[----:B0-----:R-:W-:Y:S01]  /*d520*/  LOP3.LUT R3, R19, 0x1, RZ, 0x3c, !PT ;  /* 0x0000000113037812 */ /* 0x001fe200078e3cff */
[----:B------:R-:W-:Y:S01]  /*d530*/  IMAD.U32 R0, RZ, RZ, UR44 ;  /* 0x0000002cff007e24 */ /* 0x000fe2000f8e00ff */
[----:B------:R-:W-:Y:S01]  /*d540*/  LEA R2, R18, R16, 0x3 ;  /* 0x0000001012027211 */ /* 0x000fe200078e18ff */
[----:B------:R-:W-:Y:S01]  /*d550*/  BSSY B0, `(.L_x_10983) ;  /* 0x0000005000007945 */ /* 0x000fe20003800000 */
[----:B------:R-:W-:Y:S02]  /*d560*/  SHF.L.U32 R3, R3, 0x1f, RZ ;  /* 0x0000001f03037819 */ /* 0x000fe400000006ff */
[----:B------:R-:W-:Y:S02]  /*d570*/  ISETP.NE.AND P2, PT, R0, 0x3, PT ;  /* 0x000000030000780c */ /* 0x000fe40003f45270 */
[----:B------:R-:W0:Y:S02]  /*d580*/  SYNCS.PHASECHK.TRANS64.TRYWAIT P1, [R2+URZ+0x13270], R3 ;  /* 0x01327003020075a7 */ /* 0x000e24000802017f */
[----:B0-----:R-:W-:Y:S09]  /*d590*/  @!P1 BRA `(.L_x_10984) ;  /* 0x0000001c00409947 */ /* 0x001ff20003800000 */
.L_x_11040:
[----:B------:R-:W-:Y:S05]  /*d5a0*/  BSYNC B0 ;  /* 0x0000000000007941 */ /* 0x000fea0003800000 */
.L_x_10983:
[----:B------:R-:W-:Y:S05]  /*d5b0*/  @!P2 BRA `(.L_x_10985) ;  /* 0x000000000004a947 */ /* 0x000fea0003800000 */
[----:B------:R-:W-:Y:S01]  /*d5c0*/  BPT.TRAP 0x1 ;  /* 0x000000040000795c */ /* 0x000fe20000300000 */
.L_x_10985:
[----:B------:R-:W-:Y:S01]  /*d5d0*/  SHF.L.U32 R5, R19, 0x1f, RZ ;  /* 0x0000001f13057819 */ /* 0x000fe200000006ff */
[----:B0-----:R-:W-:-:S03]  /*d5e0*/  IMAD R3, R18, 0x2800, RZ ;  /* 0x0000280012037824 */ /* 0x001fc600078e02ff */
[----:B------:R-:W0:Y:S02]  /*d5f0*/  SYNCS.PHASECHK.TRANS64.TRYWAIT P1, [R2+URZ+0x13260], R5 ;  /* 0x01326005020075a7 */ /* 0x000e24000802017f */
[----:B0-----:R-:W-:Y:S05]  /*d600*/  @!P1 BRA `(.L_x_10986) ;  /* 0x0000001c00389947 */ /* 0x001fea0003800000 */
.L_x_11041:
[C---:B0-----:R-:W-:Y:S01]  /*d610*/  LOP3.LUT R5, R3.reuse, R29, RZ, 0xfc, !PT ;  /* 0x0000001d03057212 */ /* 0x041fe200078efcff */
[----:B------:R-:W-:Y:S05]  /*d620*/  WARPSYNC.ALL ;  /* 0x0000000000007948 */ /* 0x000fea0003800000 */
[----:B------:R-:W-:Y:S01]  /*d630*/  IMAD.IADD R0, R16, 0x1, R5 ;  /* 0x0000000110007824 */ /* 0x000fe200078e0205 */
[----:B------:R-:W-:-:S04]  /*d640*/  LOP3.LUT R3, R3, R28, RZ, 0xfc, !PT ;  /* 0x0000001c03037212 */ /* 0x000fc800078efcff */
[----:B------:R-:W0:Y:S01]  /*d650*/  LDSM.16.MT88.4 R4, [R0+0x6000] ;  /* 0x006000000004783b */ /* 0x000e220000004200 */
        /* <DEDUP_REMOVED lines=38> */
.L_x_10987:
[----:B-1----:R-:W-:Y:S01]  /*d8c0*/  SYNCS.ARRIVE.TRANS64.A1T0 RZ, [R2+URZ+0x13250], RZ ;  /* 0x013250ff02ff79a7 */ /* 0x002fe2000810003f */
[----:B------:R-:W-:Y:S02]  /*d8d0*/  @!P0 VIADD R0, R2, 0x13280 ;  /* 0x0001328002008836 */ /* 0x000fe40000000000 */
[----:B------:R-:W-:-:S03]  /*d8e0*/  VIADD R18, R18, 0x1 ;  /* 0x0000000112127836 */ /* 0x000fc60000000000 */
[----:B------:R-:W-:Y:S01]  /*d8f0*/  @!P0 PRMT R0, RZ, 0x654, R0 ;  /* 0x00000654ff008816 */ /* 0x000fe20000000000 */
[----:B------:R-:W-:Y:S06]  /*d900*/  BAR.SYNC.DEFER_BLOCKING 0x2, 0x80 ;  /* 0x0082000000007b1d */ /* 0x000fec0000010000 */
[----:B------:R1:W-:Y:S01]  /*d910*/  @!P0 SYNCS.ARRIVE.TRANS64.RED.A1T0 RZ, [R0+URZ], RZ ;  /* 0x000000ff00ff89a7 */ /* 0x0003e2000810043f */
[----:B------:R-:W-:-:S04]  /*d920*/  ISETP.NE.AND P0, PT, R18, 0x2, PT ;  /* 0x000000021200780c */ /* 0x000fc80003f05270 */
[----:B------:R-:W-:Y:S02]  /*d930*/  SEL R18, R18, RZ, P0 ;  /* 0x000000ff12127207 */ /* 0x000fe40000000000 */
[----:B-1----:R-:W-:-:S04]  /*d940*/  SEL R0, RZ, 0x1, P0 ;  /* 0x00000001ff007807 */ /* 0x002fc80000000000 */
[----:B------:R-:W-:-:S07]  /*d950*/  LOP3.LUT R19, R19, R0, RZ, 0x3c, !PT ;  /* 0x0000000013137212 */ /* 0x000fce00078e3cff */
.L_x_10936:
[----:B------:R-:W-:Y:S05]  /*d960*/  BSYNC B7 ;  /* 0x0000000000077941 */ /* 0x000fea0003800000 */
.L_x_10934:
[----:B------:R-:W-:-:S13]  /*d970*/  LOP3.LUT P0, RZ, R23, 0x2, RZ, 0xc0, !PT ;  /* 0x0000000217ff7812 */ /* 0x000fda000780c0ff */
[----:B------:R-:W-:Y:S05]  /*d980*/  @!P0 BRA `(.L_x_10988) ;  /* 0x0000000000288947 */ /* 0x000fea0003800000 */
[----:B------:R-:W2:Y:S08]  /*d990*/  S2UR UR5, SR_CgaCtaId ;  /* 0x00000000000579c3 */ /* 0x000eb00000008800 */
[----:B------:R-:W-:Y:S06]  /*d9a0*/  BAR.SYNC.DEFER_BLOCKING 0x5, 0x200 ;  /* 0x0148000000007b1d */ /* 0x000fec0000010000 */
[----:B------:R-:W-:-:S02]  /*d9b0*/  UMOV UR4, 0x400 ;  /* 0x0000040000047882 */ /* 0x000fc40000000000 */
[----:B--2---:R-:W-:-:S06]  /*d9c0*/  ULEA UR4, UR5, UR4, 0x18 ;  /* 0x0000000405047291 */ /* 0x004fcc000f8ec03f */
[----:B------:R-:W-:-:S05]  /*d9d0*/  IMAD.U32 R16, RZ, RZ, UR4 ;  /* 0x00000004ff107e24 */ /* 0x000fca000f8e00ff */
[----:B------:R-:W2:Y:S02]  /*d9e0*/  LDS.128 R24, [R16+0x132d0] ;  /* 0x0132d00010187984 */ /* 0x000ea40000000c00 */
[----:B--2---:R-:W-:Y:S02]  /*d9f0*/  R2UR UR45, R27 ;  /* 0x000000001b2d72ca */ /* 0x004fe400000e0000 */
[----:B------:R-:W-:Y:S01]  /*da00*/  R2UR UR36, R26 ;  /* 0x000000001a2472ca */ /* 0x000fe200000e0000 */
[----:B------:R-:W-:Y:S06]  /*da10*/  BAR.ARV 0x4, 0x200 ;  /* 0x0108000000007b1d */ /* 0x000fec0000002000 */
[----:B------:R-:W-:Y:S08]  /*da20*/  BRA `(.L_x_10989) ;  /* 0x0000000800247947 */ /* 0x000ff00003800000 */
.L_x_10988:
[----:B------:R-:W0:Y:S01]  /*da30*/  S2R R0, SR_TID.X ;  /* 0x0000000000007919 */ /* 0x000e220000002100 */
[----:B------:R-:W-:Y:S01]  /*da40*/  ULDC UR4, c[0x0][0xc3c] ;  /* 0x00030f0000047ab9 */ /* 0x000fe20000000800 */
[----:B0-----:R-:W-:Y:S02]  /*da50*/  LOP3.LUT R8, R0, 0x1f, RZ, 0xc0, !PT ;  /* 0x0000001f00087812 */ /* 0x001fe400078ec0ff */
[----:B------:R-:W-:Y:S02]  /*da60*/  MOV R0, RZ ;  /* 0x000000ff00007202 */ /* 0x000fe40000000f00 */
[C---:B------:R-:W-:Y:S01]  /*da70*/  ISETP.NE.AND P0, PT, R8.reuse, 0x1f, PT ;  /* 0x0000001f0800780c */ /* 0x040fe20003f05270 */
[----:B-1----:R-:W-:-:S05]  /*da80*/  VIADD R5, R8, UR45 ;  /* 0x0000002d08057c36 */ /* 0x002fca0008000000 */
[----:B------:R-:W-:Y:S01]  /*da90*/  ISETP.GE.OR P1, PT, R5, UR4, !P0 ;  /* 0x0000000405007c0c */ /* 0x000fe2000c726670 */
[----:B------:R-:W-:-:S12]  /*daa0*/  ULDC UR4, c[0x0][0xc3c] ;  /* 0x00030f0000047ab9 */ /* 0x000fd80000000800 */
[----:B------:R-:W0:Y:S02]  /*dab0*/  @!P1 LDC.64 R2, c[0x0][0xc80] ;  /* 0x00032000ff029b82 */ /* 0x000e240000000a00 */
[----:B0-----:R-:W-:-:S05]  /*dac0*/  @!P1 IMAD.WIDE R2, R5, 0x4, R2 ;  /* 0x0000000405029825 */ /* 0x001fca00078e0202 */
[----:B------:R-:W2:Y:S01]  /*dad0*/  @!P1 LDG.E R0, desc[UR50][R2.64] ;  /* 0x0000003202009981 */ /* 0x000ea2000c1e1900 */
[C---:B------:R-:W-:Y:S02]  /*dae0*/  ISETP.NE.AND P1, PT, R8.reuse, RZ, PT ;  /* 0x000000ff0800720c */ /* 0x040fe40003f25270 */
        /* <DEDUP_REMOVED lines=9> */
[----:B------:R-:W-:Y:S02]  /*db80*/  IMAD.IADD R4, R5, 0x1, R4 ;  /* 0x0000000105047824 */ /* 0x000fe400078e0204 */
[----:B------:R-:W-:Y:S04]  /*db90*/  SHFL.IDX PT, R5, R24, RZ, 0x1f ;  /* 0x00001fff18057589 */ /* 0x000fe800000e0000 */
[----:B------:R-:W0:Y:S02]  /*dba0*/  SHFL.UP PT, R6, R4, 0x4, RZ ;  /* 0x0480000004067989 */ /* 0x000e2400000e00ff */
[----:B0-----:R-:W-:-:S05]  /*dbb0*/  SEL R3, R6, RZ, P3 ;  /* 0x000000ff06037207 */ /* 0x001fca0001800000 */
[----:B------:R-:W-:Y:S02]  /*dbc0*/  IMAD.IADD R6, R4, 0x1, R3 ;  /* 0x0000000104067824 */ /* 0x000fe400078e0203 */
[----:B------:R-:W-:Y:S04]  /*dbd0*/  SHFL.IDX PT, R4, R24, 0x1, 0x1f ;  /* 0x00201f0018047f89 */ /* 0x000fe800000e0000 */
        /* <DEDUP_REMOVED lines=11> */
[----:B------:R-:W-:Y:S05]  /*dc90*/  @P6 BRA `(.L_x_10990) ;  /* 0x0000000000906947 */ /* 0x000fea0003800000 */
.L_x_10994:
[----:B------:R-:W-:-:S04]  /*dca0*/  UIADD3 UR45, UR45, 0x1f, URZ ;  /* 0x0000001f2d2d7890 */ /* 0x000fc8000fffe03f */
[----:B------:R-:W-:-:S06]  /*dcb0*/  UISETP.GE.AND UP0, UPT, UR45, UR4, UPT ;  /* 0x000000042d00728c */ /* 0x000fcc000bf06270 */
[----:B------:R-:W-:-:S13]  /*dcc0*/  PLOP3.LUT P6, PT, PT, PT, UP0, 0x40, 0x0 ;  /* 0x000000000000781c */ /* 0x000fda0003fce808 */
[----:B------:R-:W-:Y:S05]  /*dcd0*/  @!P6 BRA `(.L_x_10991) ;  /* 0x000000040034e947 */ /* 0x000fea0003800000 */
[----:B------:R-:W0:Y:S01]  /*dce0*/  S2R R0, SR_TID.X ;  /* 0x0000000000007919 */ /* 0x000e220000002100 */
[----:B------:R-:W-:Y:S01]  /*dcf0*/  BSSY B0, `(.L_x_10992) ;  /* 0x0000009000007945 */ /* 0x000fe20003800000 */
[----:B0-----:R-:W-:-:S05]  /*dd00*/  LOP3.LUT R0, R0, 0x1f, RZ, 0xc0, !PT ;  /* 0x0000001f00007812 */ /* 0x001fca00078ec0ff */
[----:B------:R-:W-:Y:S01]  /*dd10*/  VIADD R7, R0, UR45 ;  /* 0x0000002d00077c36 */ /* 0x000fe20008000000 */
[----:B------:R-:W-:-:S04]  /*dd20*/  MOV R0, RZ ;  /* 0x000000ff00007202 */ /* 0x000fc80000000f00 */
[----:B------:R-:W-:-:S13]  /*dd30*/  ISETP.GE.OR P6, PT, R7, UR4, !P0 ;  /* 0x0000000407007c0c */ /* 0x000fda000c7c6670 */
[----:B------:R-:W-:Y:S05]  /*dd40*/  @P6 BRA `(.L_x_10993) ;  /* 0x00000000000c6947 */ /* 0x000fea0003800000 */
[----:B------:R-:W0:Y:S02]  /*dd50*/  LDC.64 R2, c[0x0][0xc80] ;  /* 0x00032000ff027b82 */ /* 0x000e240000000a00 */
[----:B0-----:R-:W-:-:S05]  /*dd60*/  IMAD.WIDE R2, R7, 0x4, R2 ;  /* 0x0000000407027825 */ /* 0x001fca00078e0202 */
[----:B------:R0:W5:Y:S02]  /*dd70*/  LDG.E R0, desc[UR50][R2.64] ;  /* 0x0000003202007981 */ /* 0x000164000c1e1900 */
.L_x_10993:
[----:B------:R-:W-:Y:S05]  /*dd80*/  BSYNC B0 ;  /* 0x0000000000007941 */ /* 0x000fea0003800000 */
.L_x_10992:
        /* <DEDUP_REMOVED lines=21> */
.L_x_10990:
[----:B------:R-:W-:Y:S02]  /*dee0*/  IMAD.IADD R7, R4, 0x1, -R9 ;  /* 0x0000000104077824 */ /* 0x000fe400078e0a09 */
[----:B------:R-:W-:Y:S02]  /*def0*/  IMAD.MOV.U32 R24, RZ, RZ, RZ ;  /* 0x000000ffff187224 */ /* 0x000fe400078e00ff */
[----:B------:R-:W-:-:S05]  /*df00*/  IMAD R4, R3, R2, R7 ;  /* 0x0000000203047224 */ /* 0x000fca00078e0207 */
[----:B------:R-:W-:-:S13]  /*df10*/  ISETP.GT.AND P0, PT, R4, R5, PT ;  /* 0x000000050400720c */ /* 0x000fda0003f04270 */
[----:B------:R-:W-:Y:S02]  /*df20*/  VOTEU.ANY UR5, UPT, !P0 ;  /* 0x0000000000057886 */ /* 0x000fe400040e0100 */
[----:B------:R-:W-:Y:S02]  /*df30*/  UPOPC UR4, UR5 ;  /* 0x00000005000472bf */ /* 0x000fe40008000000 */
[----:B------:R-:W-:-:S04]  /*df40*/  ISETP.NE.AND P0, PT, RZ, UR5, PT ;  /* 0x00000005ff007c0c */ /* 0x000fc8000bf05270 */
[----:B------:R-:W-:-:S05]  /*df50*/  MOV R11, UR4 ;  /* 0x00000004000b7c02 */ /* 0x000fca0008000f00 */
[----:B------:R-:W0:Y:S02]  /*df60*/  SHFL.IDX PT, R0, R0, R11, 0x1f ;  /* 0x00001f0b00007589 */ /* 0x000e2400000e0000 */
[----:B0-----:R-:W-:-:S04]  /*df70*/  IABS R4, R0 ;  /* 0x0000000000047213 */ /* 0x001fc80000000000 */
[----:B------:R-:W0:Y:S08]  /*df80*/  I2F.RP R6, R4 ;  /* 0x0000000400067306 */ /* 0x000e300000209400 */
[----:B0-----:R-:W0:Y:S02]  /*df90*/  MUFU.RCP R6, R6 ;  /* 0x0000000600067308 */ /* 0x001e240000001000 */
[----:B0-----:R-:W-:-:S06]  /*dfa0*/  VIADD R8, R6, 0xffffffe ;  /* 0x0ffffffe06087836 */ /* 0x001fcc0000000000 */
[----:B------:R0:W1:Y:S01]  /*dfb0*/  F2I.FTZ.U32.TRUNC.NTZ R9, R8 ;  /* 0x0000000800097305 */ /* 0x000062000021f000 */
[----:B------:R-:W-:Y:S05]  /*dfc0*/  @!P0 BRA `(.L_x_10995) ;  /* 0x00000000000c8947 */ /* 0x000fea0003800000 */
[----:B------:R-:W-:-:S06]  /*dfd0*/  UIADD3 UR5, UR4, -0x1, URZ ;  /* 0xffffffff04057890 */ /* 0x000fcc000fffe03f */
[----:B------:R-:W-:-:S06]  /*dfe0*/  IMAD.U32 R24, RZ, RZ, UR5 ;  /* 0x00000005ff187e24 */ /* 0x000fcc000f8e00ff */
[----:B------:R2:W3:Y:S02]  /*dff0*/  SHFL.IDX PT, R24, R3, R24, 0x1f ;  /* 0x00001f1803187589 */ /* 0x0004e400000e0000 */
.L_x_10995:
[----:B-12---:R-:W-:Y:S01]  /*e000*/  IMAD.MOV R3, RZ, RZ, -R9 ;  /* 0x000000ffff037224 */ /* 0x006fe200078e0a09 */
[----:B------:R-:W-:Y:S01]  /*e010*/  UIADD3 UR45, UR4, UR45, URZ ;  /* 0x0000002d042d7290 */ /* 0x000fe2000fffe03f */
[----:B---3--:R-:W-:Y:S02]  /*e020*/  IMAD R24, R24, R2, R7 ;  /* 0x0000000218187224 */ /* 0x008fe400078e0207 */
[----:B------:R-:W-:Y:S02]  /*e030*/  IMAD R6, R3, R4, RZ ;  /* 0x0000000403067224 */ /* 0x000fe400078e02ff */
[----:B------:R-:W-:Y:S02]  /*e040*/  IMAD.MOV.U32 R2, RZ, RZ, RZ ;  /* 0x000000ffff027224 */ /* 0x000fe400078e00ff */
[----:B------:R-:W-:Y:S02]  /*e050*/  IMAD.MOV.U32 R3, RZ, RZ, R9 ;  /* 0x000000ffff037224 */ /* 0x000fe400078e0009 */
[----:B------:R-:W-:-:S02]  /*e060*/  IMAD.IADD R25, R5, 0x1, -R24 ;  /* 0x0000000105197824 */ /* 0x000fc400078e0a18 */
[----:B------:R-:W-:Y:S01]  /*e070*/  IMAD.HI.U32 R9, R9, R6, R2 ;  /* 0x0000000609097227 */ /* 0x000fe200078e0002 */
[----:B------:R-:W-:Y:S02]  /*e080*/  IABS R3, R0 ;  /* 0x0000000000037213 */ /* 0x000fe40000000000 */
[----:B------:R-:W-:Y:S02]  /*e090*/  IABS R2, R25 ;  /* 0x0000001900027213 */ /* 0x000fe40000000000 */
[----:B------:R-:W-:-:S03]  /*e0a0*/  IADD3 R3, RZ, -R3, RZ ;  /* 0x80000003ff037210 */ /* 0x000fc60007ffe0ff */
        /* <DEDUP_REMOVED lines=14> */
[----:B------:R-:W-:Y:S01]  /*e190*/  IMAD R25, R0, R9, R25 ;  /* 0x0000000900197224 */ /* 0x000fe200078e0219 */
[----:B------:R-:W-:Y:S09]  /*e1a0*/  BRA `(.L_x_10996) ;  /* 0x0000000000107947 */ /* 0x000ff20003800000 */
.L_x_10991:
[----:B------:R-:W-:Y:S01]  /*e1b0*/  IMAD.MOV.U32 R24, RZ, RZ, R5 ;  /* 0x000000ffff187224 */ /* 0x000fe200078e0005 */
[----:B------:R-:W-:Y:S01]  /*e1c0*/  ULDC UR45, c[0x0][0xc3c] ;  /* 0x00030f00002d7ab9 */ /* 0x000fe20000000800 */
[----:B------:R-:W-:Y:S01]  /*e1d0*/  IMAD.MOV.U32 R25, RZ, RZ, RZ ;  /* 0x000000ffff197224 */ /* 0x000fe200078e00ff */
[----:B------:R-:W-:-:S06]  /*e1e0*/  UMOV UR36, URZ ;  /* 0x0000003f00247c82 */ /* 0x000fcc0008000000 */
.L_x_10996:
[----:B------:R-:W1:Y:S01]  /*e1f0*/  S2R R0, SR_TID.X ;  /* 0x0000000000007919 */ /* 0x000e620000002100 */
[----:B------:R-:W-:Y:S01]  /*e200*/  MOV R6, UR36 ;  /* 0x0000002400067c02 */ /* 0x000fe20008000f00 */
[----:B------:R-:W-:Y:S01]  /*e210*/  IMAD.U32 R7, RZ, RZ, UR45 ;  /* 0x0000002dff077e24 */ /* 0x000fe2000f8e00ff */
[----:B------:R-:W-:Y:S01]  /*e220*/  BAR.SYNC.DEFER_BLOCKING 0x4, 0x200 ;  /* 0x0108000000007b1d */ /* 0x000fe20000010000 */
[----:B------:R-:W-:Y:S02]  /*e230*/  IMAD.MOV.U32 R4, RZ, RZ, R24 ;  /* 0x000000ffff047224 */ /* 0x000fe400078e0018 */
[----:B------:R-:W-:Y:S01]  /*e240*/  IMAD.MOV.U32 R5, RZ, RZ, R25 ;  /* 0x000000ffff057224 */ /* 0x000fe200078e0019 */
[----:B-1----:R-:W-:-:S04]  /*e250*/  LOP3.LUT R0, R0, 0x1f, RZ, 0xc0, !PT ;  /* 0x0000001f00007812 */ /* 0x002fc800078ec0ff */
[----:B------:R-:W-:-:S13]  /*e260*/  ISETP.NE.AND P0, PT, R0, RZ, PT ;  /* 0x000000ff0000720c */ /* 0x000fda0003f05270 */
[----:B------:R-:W1:Y:S01]  /*e270*/  @!P0 S2R R3, SR_CgaCtaId ;  /* 0x0000000000038919 */ /* 0x000e620000008800 */
[----:B------:R-:W-:-:S04]  /*e280*/  @!P0 MOV R0, 0x400 ;  /* 0x0000040000008802 */ /* 0x000fc80000000f00 */
[----:B-1----:R-:W-:-:S05]  /*e290*/  @!P0 LEA R16, R3, R0, 0x18 ;  /* 0x0000000003108211 */ /* 0x002fca00078ec0ff */
[----:B------:R2:W-:Y:S01]  /*e2a0*/  @!P0 STS.128 [R16+0x132d0], R4 ;  /* 0x0132d00410008388 */ /* 0x0005e20000000c00 */
[----:B------:R-:W-:Y:S06]  /*e2b0*/  BAR.ARV 0x5, 0x200 ;  /* 0x0148000000007b1d */ /* 0x000fec0000002000 */
.L_x_10989:
[----:B------:R-:W-:Y:S02]  /*e2c0*/  ULDC UR4, c[0x0][0xc3c] ;  /* 0x00030f0000047ab9 */ /* 0x000fe40000000800 */
[----:B------:R-:W-:-:S06]  /*e2d0*/  UISETP.GE.AND UP0, UPT, UR45, UR4, UPT ;  /* 0x000000042d00728c */ /* 0x000fcc000bf06270 */
[----:B------:R-:W-:-:S13]  /*e2e0*/  PLOP3.LUT P0, PT, PT, PT, UP0, 0x80, 0x0 ;  /* 0x000000000000781c */ /* 0x000fda0003f0f008 */
[----:B------:R-:W-:Y:S05]  /*e2f0*/  @!P0 BRA `(.L_x_10997) ;  /* 0xffffffc400c48947 */ /* 0x000fea000383ffff */
.L_x_10930:
[----:B0-----:R-:W3:Y:S01]  /*e300*/  LDL.LU R0, [R1+0x4] ;  /* 0x0000040001007983 */ /* 0x001ee20000300800 */
[----:B------:R-:W-:Y:S01]  /*e310*/  BSSY B0, `(.L_x_10998) ;  /* 0x000000b000007945 */ /* 0x000fe20003800000 */
[----:B-12---:R-:W0:Y:S01]  /*e320*/  S2R R5, SR_CgaCtaId ;  /* 0x0000000000057919 */ /* 0x006e220000008800 */
        /* <DEDUP_REMOVED lines=9> */
.L_x_11042:
[----:B------:R-:W-:Y:S05]  /*e3c0*/  BSYNC B0 ;  /* 0x0000000000007941 */ /* 0x000fea0003800000 */
.L_x_10998:
[----:B------:R-:W-:-:S03]  /*e3d0*/  UMOV UR4, 0xffffffff ;  /* 0xffffffff00047882 */ /* 0x000fc60000000000 */
[----:B------:R-:W-:Y:S05]  /*e3e0*/  BRA.DIV UR4, `(.L_x_11000) ;  /* 0x0000000e04e87947 */ /* 0x000fea000b800000 */
[----:B0-----:R-:W0:Y:S02]  /*e3f0*/  S2R R0, SR_TID.X ;  /* 0x0000000000007919 */ /* 0x001e240000002100 */
[----:B0-----:R-:W-:-:S04]  /*e400*/  SHF.R.U32.HI R0, RZ, 0x5, R0 ;  /* 0x00000005ff007819 */ /* 0x001fc80000011600 */
[----:B------:R-:W-:-:S05]  /*e410*/  LOP3.LUT R0, R0, 0x3, RZ, 0xc0, !PT ;  /* 0x0000000300007812 */ /* 0x000fca00078ec0ff */
[----:B------:R0:W1:Y:S02]  /*e420*/  SHFL.IDX PT, R14, R0, RZ, 0x1f ;  /* 0x00001fff000e7589 */ /* 0x00006400000e0000 */
.L_x_11045:
[----:B-1----:R-:W-:Y:S01]  /*e430*/  ISETP.NE.AND P0, PT, R14, RZ, PT ;  /* 0x000000ff0e00720c */ /* 0x002fe20003f05270 */
[----:B------:R-:W-:-:S12]  /*e440*/  BSSY B0, `(.L_x_11001) ;  /* 0x000002b000007945 */ /* 0x000fd80003800000 */
[----:B------:R-:W-:Y:S05]  /*e450*/  @P0 BRA `(.L_x_11002) ;  /* 0x0000000000a40947 */ /* 0x000fea0003800000 */
[----:B------:R-:W-:-:S03]  /*e460*/  UMOV UR4, 0xffffffff ;  /* 0xffffffff00047882 */ /* 0x000fc60000000000 */
[----:B------:R-:W-:Y:S05]  /*e470*/  BRA.DIV UR4, `(.L_x_11003) ;  /* 0x0000000e04f87947 */ /* 0x000fea000b800000 */
[----:B------:R-:W-:-:S13]  /*e480*/  ELECT P6, URZ, PT ;  /* 0x00000000003f782f */ /* 0x000fda00038c0000 */
.L_x_11048:
[----:B------:R-:W-:Y:S05]  /*e490*/  @!P6 BRA `(.L_x_11002) ;  /* 0x000000000094e947 */ /* 0x000fea0003800000 */
[----:B------:R-:W-:-:S06]  /*e4a0*/  ULOP3.LUT UR4, UR40, 0x2, URZ, 0xfc, !UPT ;  /* 0x0000000228047892 */ /* 0x000fcc000f8efc3f */
[----:B0-----:R-:W-:-:S05]  /*e4b0*/  IMAD.U32 R0, RZ, RZ, UR4 ;  /* 0x00000004ff007e24 */ /* 0x001fca000f8e00ff */
[----:B------:R-:W-:-:S13]  /*e4c0*/  ISETP.NE.AND P0, PT, R0, 0x3, PT ;  /* 0x000000030000780c */ /* 0x000fda0003f05270 */
[----:B------:R-:W-:Y:S05]  /*e4d0*/  @!P0 BRA `(.L_x_11004) ;  /* 0x0000000000048947 */ /* 0x000fea0003800000 */
[----:B------:R-:W-:Y:S01]  /*e4e0*/  BPT.TRAP 0x1 ;  /* 0x000000040000795c */ /* 0x000fe20000300000 */
.L_x_11004:
[----:B------:R-:W-:Y:S01]  /*e4f0*/  VIADD R3, R7, 0x13240 ;  /* 0x0001324007037836 */ /* 0x000fe20000000000 */
[----:B------:R-:W-:Y:S01]  /*e500*/  SHF.L.U32 R4, R19, 0x1f, RZ ;  /* 0x0000001f13047819 */ /* 0x000fe200000006ff */
[----:B------:R-:W-:-:S03]  /*e510*/  VIADD R0, R18, 0x1 ;  /* 0x0000000112007836 */ /* 0x000fc60000000000 */
[----:B------:R-:W-:Y:S02]  /*e520*/  LEA R5, R18, R3, 0x3 ;  /* 0x0000000312057211 */ /* 0x000fe400078e18ff */
[C---:B------:R-:W-:Y:S02]  /*e530*/  ISETP.NE.AND P2, PT, R0.reuse, 0x2, PT ;  /* 0x000000020000780c */ /* 0x040fe40003f45270 */
[----:B------:R-:W0:Y:S02]  /*e540*/  SYNCS.PHASECHK.TRANS64.TRYWAIT P1, [R5+URZ], R4 ;  /* 0x00000004050075a7 */ /* 0x000e24000802017f */
[----:B------:R-:W-:Y:S02]  /*e550*/  SEL R2, RZ, 0x1, P2 ;  /* 0x00000001ff027807 */ /* 0x000fe40001000000 */
[----:B------:R-:W-:Y:S02]  /*e560*/  SEL R6, R0, RZ, P2 ;  /* 0x000000ff00067207 */ /* 0x000fe40001000000 */
[----:B------:R-:W-:-:S03]  /*e570*/  LOP3.LUT R0, R19, R2, RZ, 0x3c, !PT ;  /* 0x0000000213007212 */ /* 0x000fc600078e3cff */
[----:B------:R-:W-:Y:S01]  /*e580*/  IMAD R3, R6, 0x8, R3 ;  /* 0x0000000806037824 */ /* 0x000fe200078e0203 */
[----:B------:R-:W-:Y:S01]  /*e590*/  SHF.L.U32 R0, R0, 0x1f, RZ ;  /* 0x0000001f00007819 */ /* 0x000fe200000006ff */
[----:B0-----:R-:W-:Y:S06]  /*e5a0*/  @!P1 BRA `(.L_x_11005) ;  /* 0x0000000c00cc9947 */ /* 0x001fec0003800000 */
.L_x_11049:
[----:B------:R-:W1:Y:S02]  /*e5b0*/  SYNCS.PHASECHK.TRANS64.TRYWAIT P1, [R3+URZ], R0 ;  /* 0x00000000030075a7 */ /* 0x000e64000802017f */
[----:B-1----:R-:W-:Y:S05]  /*e5c0*/  @!P1 BRA `(.L_x_11006) ;  /* 0x0000000c00d89947 */ /* 0x002fea0003800000 */
.L_x_11050:
[----:B------:R-:W-:Y:S05]  /*e5d0*/  @!P0 BRA `(.L_x_11007) ;  /* 0x0000000000048947 */ /* 0x000fea0003800000 */
[----:B------:R-:W-:Y:S01]  /*e5e0*/  BPT.TRAP 0x1 ;  /* 0x000000040000795c */ /* 0x000fe20000300000 */
.L_x_11007:
[----:B-1----:R-:W-:-:S04]  /*e5f0*/  IMAD R3, R18, 0x8, R7 ;  /* 0x0000000812037824 */ /* 0x002fc800078e0207 */
[----:B------:R-:W1:Y:S02]  /*e600*/  SYNCS.PHASECHK.TRANS64.TRYWAIT P1, [R3+URZ+0x13260], R4 ;  /* 0x01326004030075a7 */ /* 0x000e64000802017f */
[----:B-1----:R-:W-:Y:S05]  /*e610*/  @!P1 BRA `(.L_x_11008) ;  /* 0x0000000c00d89947 */ /* 0x002fea0003800000 */
.L_x_11051:
[----:B------:R-:W-:Y:S05]  /*e620*/  @!P0 BRA `(.L_x_11009) ;  /* 0x0000000000048947 */ /* 0x000fea0003800000 */
[----:B------:R-:W-:Y:S01]  /*e630*/  BPT.TRAP 0x1 ;  /* 0x000000040000795c */ /* 0x000fe20000300000 */
.L_x_11009:
[----:B0-----:R-:W-:-:S04]  /*e640*/  IMAD R5, R6, 0x8, R7 ;  /* 0x0000000806057824 */ /* 0x001fc800078e0207 */
[----:B------:R-:W0:Y:S02]  /*e650*/  SYNCS.PHASECHK.TRANS64.TRYWAIT P1, [R5+URZ+0x13260], R0 ;  /* 0x01326000050075a7 */ /* 0x000e24000802017f */
[----:B0-----:R-:W-:Y:S05]  /*e660*/  @!P1 BRA `(.L_x_11010) ;  /* 0x0000000c00d89947 */ /* 0x001fea0003800000 */
.L_x_11052:
[----:B------:R-:W-:Y:S05]  /*e670*/  @!P0 BRA `(.L_x_11011) ;  /* 0x0000000000048947 */ /* 0x000fea0003800000 */
[----:B------:R-:W-:Y:S01]  /*e680*/  BPT.TRAP 0x1 ;  /* 0x000000040000795c */ /* 0x000fe20000300000 */
.L_x_11011:
[----:B------:R-:W2:Y:S02]  /*e690*/  SYNCS.PHASECHK.TRANS64.TRYWAIT P0, [R3+URZ+0x13280], R4 ;  /* 0x01328004030075a7 */ /* 0x000ea4000800017f */
[----:B--2---:R-:W-:Y:S05]  /*e6a0*/  @!P0 BRA `(.L_x_11012) ;  /* 0x0000000c00dc8947 */ /* 0x004fea0003800000 */
.L_x_11013:
[----:B---3--:R3:W4:Y:S02]  /*e6b0*/  SYNCS.PHASECHK.TRANS64.TRYWAIT P0, [R5+URZ+0x13280], R0 ;  /* 0x01328000050075a7 */ /* 0x008724000800017f */
[----:B----4-:R-:W-:Y:S05]  /*e6c0*/  @!P0 NANOSLEEP.SYNCS 0x989680 ;  /* 0x009896800000895d */ /* 0x010fea0003900000 */
[----:B------:R-:W4:Y:S02]  /*e6d0*/  @!P0 SYNCS.PHASECHK.TRANS64 P0, [R5+URZ+0x13280], R0 ;  /* 0x01328000050085a7 */ /* 0x000f24000800007f */
[----:B----4-:R-:W-:Y:S05]  /*e6e0*/  @!P0 BRA `(.L_x_11013) ;  /* 0xfffffffc00f08947 */ /* 0x010fea000383ffff */
.L_x_11002:
[----:B------:R-:W-:Y:S05]  /*e6f0*/  BSYNC B0 ;  /* 0x0000000000007941 */ /* 0x000fea0003800000 */
.L_x_11001:
[----:B------:R-:W-:Y:S05]  /*e700*/  EXIT ;  /* 0x000000000000794d */ /* 0x000fea0003800000 */
.L_x_10892:
[----:B0-----:R0:W1:Y:S02]  /*e710*/  SYNCS.PHASECHK.TRANS64.TRYWAIT P1, [R2+URZ+0x13200], R11 ;  /* 0x0132000b020075a7 */ /* 0x001064000802017f */
[----:B-1----:R-:W-:Y:S05]  /*e720*/  @!P1 NANOSLEEP.SYNCS 0x989680 ;  /* 0x009896800000995d */ /* 0x002fea0003900000 */
[----:B------:R-:W1:Y:S02]  /*e730*/  @!P1 SYNCS.PHASECHK.TRANS64 P1, [R2+URZ+0x13200], R11 ;  /* 0x0132000b020095a7 */ /* 0x000e64000802007f */
[----:B-1----:R-:W-:Y:S05]  /*e740*/  @!P1 BRA `(.L_x_10892) ;  /* 0xfffffffc00f09947 */ /* 0x002fea000383ffff */
[----:B------:R-:W-:Y:S05]  /*e750*/  BRA `(.L_x_11014) ;  /* 0xffffff3000407947 */ /* 0x000fea000383ffff */
.L_x_10896:
[----:B--2---:R2:W3:Y:S02]  /*e760*/  SYNCS.PHASECHK.TRANS64.TRYWAIT P1, [R5+URZ+0x13230], R6 ;  /* 0x01323006050075a7 */ /* 0x0044e4000802017f */
[----:B---3--:R-:W-:Y:S05]  /*e770*/  @!P1 NANOSLEEP.SYNCS 0x989680 ;  /* 0x009896800000995d */ /* 0x008fea0003900000 */
[----:B------:R-:W3:Y:S02]  /*e780*/  @!P1 SYNCS.PHASECHK.TRANS64 P1, [R5+URZ+0x13230], R6 ;  /* 0x01323006050095a7 */ /* 0x000ee4000802007f */
[----:B---3--:R-:W-:Y:S05]  /*e790*/  @!P1 BRA `(.L_x_10896) ;  /* 0xfffffffc00f09947 */ /* 0x008fea000383ffff */
[----:B------:R-:W-:Y:S05]  /*e7a0*/  BRA `(.L_x_10895) ;  /* 0xffffff3000707947 */ /* 0x000fea000383ffff */
.L_x_10901:
[----:B-1----:R1:W2:Y:S02]  /*e7b0*/  SYNCS.PHASECHK.TRANS64.TRYWAIT P1, [R7+URZ+0x13230], R10 ;  /* 0x0132300a070075a7 */ /* 0x0022a4000802017f */
[----:B--2---:R-:W-:Y:S05]  /*e7c0*/  @!P1 NANOSLEEP.SYNCS 0x989680 ;  /* 0x009896800000995d */ /* 0x004fea0003900000 */
[----:B------:R-:W2:Y:S02]  /*e7d0*/  @!P1 SYNCS.PHASECHK.TRANS64 P1, [R7+URZ+0x13230], R10 ;  /* 0x0132300a070095a7 */ /* 0x000ea4000802007f */
[----:B--2---:R-:W-:Y:S05]  /*e7e0*/  @!P1 BRA `(.L_x_10901) ;  /* 0xfffffffc00f09947 */ /* 0x004fea000383ffff */
[----:B------:R-:W-:Y:S05]  /*e7f0*/  BRA `(.L_x_10900) ;  /* 0xffffff6000e07947 */ /* 0x000fea000383ffff */
.L_x_10905:
[----:B-1----:R-:W-:-:S04]  /*e800*/  IMAD.U32 R11, RZ, RZ, UR9 ;  /* 0x00000009ff0b7e24 */ /* 0x002fc8000f8e00ff */
[----:B------:R1:W2:Y:S03]  /*e810*/  SYNCS.PHASECHK.TRANS64.TRYWAIT P1, [R11+URZ+0x13250], R10 ;  /* 0x0132500a0b0075a7 */ /* 0x0002a6000802017f */
[----:B--2---:R-:W-:Y:S05]  /*e820*/  @!P1 NANOSLEEP.SYNCS 0x989680 ;  /* 0x009896800000995d */ /* 0x004fea0003900000 */
[----:B------:R-:W2:Y:S02]  /*e830*/  @!P1 SYNCS.PHASECHK.TRANS64 P1, [R11+URZ+0x13250], R10 ;  /* 0x0132500a0b0095a7 */ /* 0x000ea4000802007f */
[----:B--2---:R-:W-:Y:S05]  /*e840*/  @!P1 BRA `(.L_x_10905) ;  /* 0xfffffffc00ec9947 */ /* 0x004fea000383ffff */
[----:B------:R-:W-:Y:S05]  /*e850*/  BRA `(.L_x_10904) ;  /* 0xffffff6400f07947 */ /* 0x000fea000383ffff */
.L_x_10911:
[----:B-1----:R1:W2:Y:S02]  /*e860*/  SYNCS.PHASECHK.TRANS64.TRYWAIT P1, [R15+URZ+0x13250], R0 ;  /* 0x013250000f0075a7 */ /* 0x0022a4000802017f */
[----:B--2---:R-:W-:Y:S05]  /*e870*/  @!P1 NANOSLEEP.SYNCS 0x989680 ;  /* 0x009896800000995d */ /* 0x004fea0003900000 */
[----:B------:R-:W2:Y:S02]  /*e880*/  @!P1 SYNCS.PHASECHK.TRANS64 P1, [R15+URZ+0x13250], R0 ;  /* 0x013250000f0095a7 */ /* 0x000ea4000802007f */
[----:B--2---:R-:W-:Y:S05]  /*e890*/  @!P1 BRA `(.L_x_10911) ;  /* 0xfffffffc00f09947 */ /* 0x004fea000383ffff */
[----:B------:R-:W-:Y:S05]  /*e8a0*/  BRA `(.L_x_10910) ;  /* 0xffffff8c00c47947 */ /* 0x000fea000383ffff */
.L_x_10945:
[----:B------:R-:W-:Y:S01]  /*e8b0*/  IMAD.MOV.U32 R13, RZ, RZ, R20 ;  /* 0x000000ffff0d7224 */ /* 0x000fe200078e0014 */
[----:B------:R-:W-:Y:S01]  /*e8c0*/  MOV R11, 0x1f ;  /* 0x0000001f000b7802 */ /* 0x000fe20000000f00 */
[----:B------:R-:W-:Y:S02]  /*e8d0*/  IMAD.MOV.U32 R12, RZ, RZ, RZ ;  /* 0x000000ffff0c7224 */ /* 0x000fe400078e00ff */
[----:B------:R-:W-:-:S07]  /*e8e0*/  IMAD.MOV.U32 R15, RZ, RZ, -0x1 ;  /* 0xffffffffff0f7424 */ /* 0x000fce00078e00ff */
[----:B------:R-:W-:Y:S05]  /*e8f0*/  WARPSYNC.COLLECTIVE R15, `(.L_x_11015) ;  /* 0x000000000f087348 */ /* 0x000fea0003c00000 */
[----:B------:R0:W1:Y:S02]  /*e900*/  SHFL.IDX P6, R14, R13, R12, R11 ;  /* 0x0000000c0d0e7389 */ /* 0x00006400000c000b */
[----:B01----:R-:W-:Y:S01]  /*e910*/  ENDCOLLECTIVE ;  /* 0x000000000000791b */ /* 0x003fe20003800000 */
.L_x_11015:
[----:B------:R-:W-:Y:S05]  /*e920*/  BRA `(.L_x_11016) ;  /* 0xffffffcc008c7947 */ /* 0x000fea000383ffff */
.L_x_10947:
[----:B------:R-:W-:Y:S01]  /*e930*/  BSSY B0, `(.L_x_11017) ;  /* 0x0000006000007945 */ /* 0x000fe20003800000 */
[----:B------:R-:W-:-:S07]  /*e940*/  IMAD.MOV.U32 R15, RZ, RZ, -0x1 ;  /* 0xffffffffff0f7424 */ /* 0x000fce00078e00ff */
[----:B0-----:R-:W-:Y:S05]  /*e950*/  WARPSYNC.COLLECTIVE R15, `(.L_x_11018) ;  /* 0x000000000f0c7348 */ /* 0x001fea0003c00000 */
[----:B------:R-:W-:Y:S02]  /*e960*/  ELECT P6, UR62, PT ;  /* 0x00000000003e782f */ /* 0x000fe400038c0000 */
[----:B------:R-:W-:Y:S01]  /*e970*/  MOV R14, UR62 ;  /* 0x0000003e000e7c02 */ /* 0x000fe20008000f00 */
[----:B0-----:R-:W-:Y:S10]  /*e980*/  ENDCOLLECTIVE ;  /* 0x000000000000791b */ /* 0x001ff40003800000 */
.L_x_11018:
[----:B------:R-:W-:Y:S05]  /*e990*/  BSYNC B0 ;  /* 0x0000000000007941 */ /* 0x000fea0003800000 */
.L_x_11017:
[----:B------:R-:W-:Y:S05]  /*e9a0*/  BRA `(.L_x_11019) ;  /* 0xffffffcc00947947 */ /* 0x000fea000383ffff */
.L_x_10949:
[----:B-1----:R1:W2:Y:S02]  /*e9b0*/  SYNCS.PHASECHK.TRANS64.TRYWAIT P0, [R5+URZ+0x13280], R2 ;  /* 0x01328002050075a7 */ /* 0x0022a4000800017f */
[----:B--2---:R-:W-:Y:S05]  /*e9c0*/  @!P0 NANOSLEEP.SYNCS 0x989680 ;  /* 0x009896800000895d */ /* 0x004fea0003900000 */
[----:B------:R-:W2:Y:S02]  /*e9d0*/  @!P0 SYNCS.PHASECHK.TRANS64 P0, [R5+URZ+0x13280], R2 ;  /* 0x01328002050085a7 */ /* 0x000ea4000800007f */
[----:B--2---:R-:W-:Y:S05]  /*e9e0*/  @!P0 BRA `(.L_x_10949) ;  /* 0xfffffffc00f08947 */ /* 0x004fea000383ffff */
[----:B------:R-:W-:Y:S05]  /*e9f0*/  BRA `(.L_x_11020) ;  /* 0xffffffcc00f47947 */ /* 0x000fea000383ffff */
.L_x_10951:
[----:B--2---:R2:W3:Y:S02]  /*ea00*/  SYNCS.PHASECHK.TRANS64.TRYWAIT P0, [R5+URZ+0x13240], R2 ;  /* 0x01324002050075a7 */ /* 0x0044e4000800017f */
[----:B---3--:R-:W-:Y:S05]  /*ea10*/  @!P0 NANOSLEEP.SYNCS 0x989680 ;  /* 0x009896800000895d */ /* 0x008fea0003900000 */
[----:B------:R-:W3:Y:S02]  /*ea20*/  @!P0 SYNCS.PHASECHK.TRANS64 P0, [R5+URZ+0x13240], R2 ;  /* 0x01324002050085a7 */ /* 0x000ee4000800007f */
[----:B---3--:R-:W-:Y:S05]  /*ea30*/  @!P0 BRA `(.L_x_10951) ;  /* 0xfffffffc00f08947 */ /* 0x008fea000383ffff */
[----:B------:R-:W-:Y:S05]  /*ea40*/  BRA `(.L_x_11021) ;  /* 0xffffffd000447947 */ /* 0x000fea000383ffff */
.L_x_10955:
[----:B------:R-:W-:Y:S02]  /*ea50*/  IMAD.MOV.U32 R13, RZ, RZ, R5 ;  /* 0x000000ffff0d7224 */ /* 0x000fe400078e0005 */
[----:B------:R-:W-:Y:S02]  /*ea60*/  IMAD.MOV.U32 R12, RZ, RZ, RZ ;  /* 0x000000ffff0c7224 */ /* 0x000fe400078e00ff */
[----:B------:R-:W-:Y:S02]  /*ea70*/  IMAD.MOV.U32 R11, RZ, RZ, 0x1c1f ;  /* 0x00001c1fff0b7424 */ /* 0x000fe400078e00ff */
[----:B------:R-:W-:Y:S02]  /*ea80*/  IMAD.MOV.U32 R15, RZ, RZ, -0x1 ;  /* 0xffffffffff0f7424 */ /* 0x000fe400078e00ff */
[----:B------:R-:W-:Y:S02]  /*ea90*/  IMAD R27, R27, R7, RZ ;  /* 0x000000071b1b7224 */ /* 0x000fe400078e02ff */
[----:B------:R-:W-:-:S07]  /*eaa0*/  IMAD R25, R25, 0xc0, R21 ;  /* 0x000000c019197824 */ /* 0x000fce00078e0215 */
[----:B-----5:R-:W-:Y:S05]  /*eab0*/  WARPSYNC.COLLECTIVE R15, `(.L_x_11022) ;  /* 0x000000000f087348 */ /* 0x020fea0003c00000 */
[----:B------:R0:W1:Y:S02]  /*eac0*/  SHFL.IDX P6, R14, R13, R12, R11 ;  /* 0x0000000c0d0e7389 */ /* 0x00006400000c000b */
[----:B01---5:R-:W-:Y:S01]  /*ead0*/  ENDCOLLECTIVE ;  /* 0x000000000000791b */ /* 0x023fe20003800000 */
.L_x_11022:
[C---:B------:R-:W-:Y:S01]  /*eae0*/  VIADD R8, R25.reuse, 0x20 ;  /* 0x0000002019087836 */ /* 0x040fe20000000000 */
[----:B------:R-:W-:Y:S02]  /*eaf0*/  ISETP.GE.AND P1, PT, R25, R27, PT ;  /* 0x0000001b1900720c */ /* 0x000fe40003f26270 */
[----:B------:R-:W-:Y:S01]  /*eb00*/  MOV R13, R0 ;  /* 0x00000000000d7202 */ /* 0x000fe20000000f00 */
[----:B------:R-:W-:-:S10]  /*eb10*/  IMAD.MOV.U32 R2, RZ, RZ, R14 ;  /* 0x000000ffff027224 */ /* 0x000fd400078e000e */
[----:B------:R-:W-:Y:S05]  /*eb20*/  WARPSYNC.COLLECTIVE R15, `(.L_x_11023) ;  /* 0x000000000f087348 */ /* 0x000fea0003c00000 */
[----:B------:R0:W1:Y:S02]  /*eb30*/  SHFL.IDX P6, R14, R13, R12, R11 ;  /* 0x0000000c0d0e7389 */ /* 0x00006400000c000b */
[----:B01----:R-:W-:Y:S01]  /*eb40*/  ENDCOLLECTIVE ;  /* 0x000000000000791b */ /* 0x003fe20003800000 */
.L_x_11023:
[----:B------:R-:W-:Y:S02]  /*eb50*/  IMAD.MOV.U32 R13, RZ, RZ, R5 ;  /* 0x000000ffff0d7224 */ /* 0x000fe400078e0005 */
[----:B------:R-:W-:Y:S01]  /*eb60*/  IMAD.MOV.U32 R12, RZ, RZ, 0x1 ;  /* 0x00000001ff0c7424 */ /* 0x000fe200078e00ff */
[----:B------:R-:W-:-:S05]  /*eb70*/  @!P1 IADD3 R14, P2, R20, R14, RZ ;  /* 0x0000000e140e9210 */ /* 0x000fca0007f5e0ff */
[----:B------:R-:W-:Y:S02]  /*eb80*/  @!P1 IMAD.X R3, RZ, RZ, R2, P2 ;  /* 0x000000ffff039224 */ /* 0x000fe400010e0602 */
[----:B------:R-:W-:-:S07]  /*eb90*/  @!P1 IMAD.MOV.U32 R2, RZ, RZ, R14 ;  /* 0x000000ffff029224 */ /* 0x000fce00078e000e */
[----:B------:R-:W-:Y:S05]  /*eba0*/  WARPSYNC.COLLECTIVE R15, `(.L_x_11024) ;  /* 0x000000000f087348 */ /* 0x000fea0003c00000 */
[----:B------:R0:W1:Y:S02]  /*ebb0*/  SHFL.IDX P6, R14, R13, R12, R11 ;  /* 0x0000000c0d0e7389 */ /* 0x00006400000c000b */
[----:B01----:R-:W-:Y:S01]  /*ebc0*/  ENDCOLLECTIVE ;  /* 0x000000000000791b */ /* 0x003fe20003800000 */
.L_x_11024:
[----:B------:R-:W-:Y:S01]  /*ebd0*/  @!PT LDS RZ, [RZ] ;  /* 0x00000000fffff984 */ /* 0x000fe20000000800 */
[----:B------:R-:W-:Y:S01]  /*ebe0*/  @!PT LDS RZ, [RZ] ;  /* 0x00000000fffff984 */ /* 0x000fe20000000800 */
[----:B------:R-:W-:Y:S01]  /*ebf0*/  @!PT LDS RZ, [RZ] ;  /* 0x00000000fffff984 */ /* 0x000fe20000000800 */
[----:B------:R0:W-:Y:S01]  /*ec00*/  @!P1 LDGSTS.E.BYPASS.LTC128B.128 [R10+0xb000], desc[UR50][R2.64], !P0 ;  /* 0x0b000000020a9fae */ /* 0x0001e2000c101d72 */
[----:B------:R-:W-:Y:S01]  /*ec10*/  ISETP.GE.AND P1, PT, R8, R27, PT ;  /* 0x0000001b0800720c */ /* 0x000fe20003f26270 */
[----:B------:R-:W-:Y:S02]  /*ec20*/  VIADD R8, R25, 0x40 ;  /* 0x0000004019087836 */ /* 0x000fe40000000000 */
[----:B------:R-:W-:Y:S02]  /*ec30*/  IMAD.MOV.U32 R13, RZ, RZ, R0 ;  /* 0x000000ffff0d7224 */ /* 0x000fe400078e0000 */
[----:B0-----:R-:W-:-:S08]  /*ec40*/  IMAD.MOV.U32 R2, RZ, RZ, R14 ;  /* 0x000000ffff027224 */ /* 0x001fd000078e000e */
[----:B------:R-:W-:Y:S05]  /*ec50*/  WARPSYNC.COLLECTIVE R15, `(.L_x_11025) ;  /* 0x000000000f087348 */ /* 0x000fea0003c00000 */
[----:B------:R0:W1:Y:S02]  /*ec60*/  SHFL.IDX P6, R14, R13, R12, R11 ;  /* 0x0000000c0d0e7389 */ /* 0x00006400000c000b */
[----:B01----:R-:W-:Y:S01]  /*ec70*/  ENDCOLLECTIVE ;  /* 0x000000000000791b */ /* 0x003fe20003800000 */
.L_x_11025:
[----:B------:R-:W-:Y:S02]  /*ec80*/  IMAD.MOV.U32 R13, RZ, RZ, R5 ;  /* 0x000000ffff0d7224 */ /* 0x000fe400078e0005 */
[----:B------:R-:W-:Y:S01]  /*ec90*/  IMAD.MOV.U32 R12, RZ, RZ, 0x2 ;  /* 0x00000002ff0c7424 */ /* 0x000fe200078e00ff */
[----:B------:R-:W-:-:S04]  /*eca0*/  @!P1 IADD3 R14, P2, R20, R14, RZ ;  /* 0x0000000e140e9210 */ /* 0x000fc80007f5e0ff */
[----:B------:R-:W-:Y:S01]  /*ecb0*/  @!P1 IADD3.X R3, RZ, R2, RZ, P2, !PT ;  /* 0x00000002ff039210 */ /* 0x000fe200017fe4ff */
[----:B------:R-:W-:-:S08]  /*ecc0*/  @!P1 IMAD.MOV.U32 R2, RZ, RZ, R14 ;  /* 0x000000ffff029224 */ /* 0x000fd000078e000e */
[----:B------:R-:W-:Y:S05]  /*ecd0*/  WARPSYNC.COLLECTIVE R15, `(.L_x_11026) ;  /* 0x000000000f087348 */ /* 0x000fea0003c00000 */
[----:B------:R0:W1:Y:S02]  /*ece0*/  SHFL.IDX P6, R14, R13, R12, R11 ;  /* 0x0000000c0d0e7389 */ /* 0x00006400000c000b */
[----:B01----:R-:W-:Y:S01]  /*ecf0*/  ENDCOLLECTIVE ;  /* 0x000000000000791b */ /* 0x003fe20003800000 */
.L_x_11026:
[----:B------:R-:W-:Y:S01]  /*ed00*/  @!PT LDS RZ, [RZ] ;  /* 0x00000000fffff984 */ /* 0x000fe20000000800 */
[----:B------:R-:W-:Y:S01]  /*ed10*/  @!PT LDS RZ, [RZ] ;  /* 0x00000000fffff984 */ /* 0x000fe20000000800 */
[----:B------:R-:W-:Y:S01]  /*ed20*/  @!PT LDS RZ, [RZ] ;  /* 0x00000000fffff984 */ /* 0x000fe20000000800 */
[----:B------:R0:W-:Y:S01]  /*ed30*/  @!P1 LDGSTS.E.BYPASS.LTC128B.128 [R10+0xb800], desc[UR50][R2.64], !P0 ;  /* 0x0b800000020a9fae */ /* 0x0001e2000c101d72 */
[----:B------:R-:W-:Y:S01]  /*ed40*/  ISETP.GE.AND P1, PT, R8, R27, PT ;  /* 0x0000001b0800720c */ /* 0x000fe20003f26270 */
[----:B------:R-:W-:Y:S02]  /*ed50*/  IMAD.MOV.U32 R13, RZ, RZ, R0 ;  /* 0x000000ffff0d7224 */ /* 0x000fe400078e0000 */
[----:B0-----:R-:W-:-:S10]  /*ed60*/  IMAD.MOV.U32 R2, RZ, RZ, R14 ;  /* 0x000000ffff027224 */ /* 0x001fd400078e000e */
[----:B------:R-:W-:Y:S05]  /*ed70*/  WARPSYNC.COLLECTIVE R15, `(.L_x_11027) ;  /* 0x000000000f087348 */ /* 0x000fea0003c00000 */
[----:B------:R0:W1:Y:S02]  /*ed80*/  SHFL.IDX P6, R14, R13, R12, R11 ;  /* 0x0000000c0d0e7389 */ /* 0x00006400000c000b */
[----:B01----:R-:W-:Y:S01]  /*ed90*/  ENDCOLLECTIVE ;  /* 0x000000000000791b */ /* 0x003fe20003800000 */
.L_x_11027:
[----:B------:R-:W-:Y:S02]  /*eda0*/  IMAD.MOV.U32 R13, RZ, RZ, R5 ;  /* 0x000000ffff0d7224 */ /* 0x000fe400078e0005 */
[----:B------:R-:W-:Y:S01]  /*edb0*/  IMAD.MOV.U32 R12, RZ, RZ, 0x3 ;  /* 0x00000003ff0c7424 */ /* 0x000fe200078e00ff */
[----:B------:R-:W-:-:S05]  /*edc0*/  @!P1 IADD3 R14, P2, R20, R14, RZ ;  /* 0x0000000e140e9210 */ /* 0x000fca0007f5e0ff */
[----:B------:R-:W-:Y:S01]  /*edd0*/  @!P1 IMAD.X R3, RZ, RZ, R2, P2 ;  /* 0x000000ffff039224 */ /* 0x000fe200010e0602 */
[----:B------:R-:W-:-:S07]  /*ede0*/  @!P1 MOV R2, R14 ;  /* 0x0000000e00029202 */ /* 0x000fce0000000f00 */
[----:B------:R-:W-:Y:S05]  /*edf0*/  WARPSYNC.COLLECTIVE R15, `(.L_x_11028) ;  /* 0x000000000f087348 */ /* 0x000fea0003c00000 */
[----:B------:R0:W1:Y:S02]  /*ee00*/  SHFL.IDX P6, R14, R13, R12, R11 ;  /* 0x0000000c0d0e7389 */ /* 0x00006400000c000b */
[----:B01----:R-:W-:Y:S01]  /*ee10*/  ENDCOLLECTIVE ;  /* 0x000000000000791b */ /* 0x003fe20003800000 */
.L_x_11028:
[----:B------:R-:W-:Y:S01]  /*ee20*/  @!PT LDS RZ, [RZ] ;  /* 0x00000000fffff984 */ /* 0x000fe20000000800 */
[----:B------:R-:W-:Y:S01]  /*ee30*/  @!PT LDS RZ, [RZ] ;  /* 0x00000000fffff984 */ /* 0x000fe20000000800 */
[----:B------:R-:W-:Y:S01]  /*ee40*/  @!PT LDS RZ, [RZ] ;  /* 0x00000000fffff984 */ /* 0x000fe20000000800 */
[----:B------:R0:W-:Y:S01]  /*ee50*/  @!P1 LDGSTS.E.BYPASS.LTC128B.128 [R10+0xc000], desc[UR50][R2.64], !P0 ;  /* 0x0c000000020a9fae */ /* 0x0001e2000c101d72 */
[----:B------:R-:W-:Y:S02]  /*ee60*/  IMAD.MOV.U32 R13, RZ, RZ, R0 ;  /* 0x000000ffff0d7224 */ /* 0x000fe400078e0000 */
[----:B------:R-:W-:-:S05]  /*ee70*/  VIADD R0, R25, 0x60 ;  /* 0x0000006019007836 */ /* 0x000fca0000000000 */
[----:B------:R-:W-:Y:S01]  /*ee80*/  ISETP.GE.AND P1, PT, R0, R27, PT ;  /* 0x0000001b0000720c */ /* 0x000fe20003f26270 */
[----:B------:R-:W-:-:S12]  /*ee90*/  IMAD.MOV.U32 R5, RZ, RZ, R14 ;  /* 0x000000ffff057224 */ /* 0x000fd800078e000e */
[----:B0-----:R-:W-:Y:S05]  /*eea0*/  WARPSYNC.COLLECTIVE R15, `(.L_x_11029) ;  /* 0x000000000f087348 */ /* 0x001fea0003c00000 */
[----:B------:R1:W2:Y:S02]  /*eeb0*/  SHFL.IDX P6, R14, R13, R12, R11 ;  /* 0x0000000c0d0e7389 */ /* 0x0002a400000c000b */
[----:B012---:R-:W-:Y:S01]  /*eec0*/  ENDCOLLECTIVE ;  /* 0x000000000000791b */ /* 0x007fe20003800000 */
.L_x_11029:
[----:B------:R-:W-:Y:S01]  /*eed0*/  MOV R13, R6 ;  /* 0x00000006000d7202 */ /* 0x000fe20000000f00 */
[----:B------:R-:W-:Y:S02]  /*eee0*/  IMAD.MOV.U32 R12, RZ, RZ, RZ ;  /* 0x000000ffff0c7224 */ /* 0x000fe400078e00ff */
[----:B------:R-:W-:-:S07]  /*eef0*/  IMAD.MOV.U32 R7, RZ, RZ, R14 ;  /* 0x000000ffff077224 */ /* 0x000fce00078e000e */
[----:B------:R-:W-:Y:S05]  /*ef00*/  WARPSYNC.COLLECTIVE R15, `(.L_x_11030) ;  /* 0x000000000f087348 */ /* 0x000fea0003c00000 */
[----:B------:R0:W1:Y:S02]  /*ef10*/  SHFL.IDX P6, R14, R13, R12, R11 ;  /* 0x0000000c0d0e7389 */ /* 0x00006400000c000b */
[----:B01----:R-:W-:Y:S01]  /*ef20*/  ENDCOLLECTIVE ;  /* 0x000000000000791b */ /* 0x003fe20003800000 */
.L_x_11030:
        /* <DEDUP_REMOVED lines=11> */
.L_x_11031:
[----:B------:R-:W-:-:S05]  /*efe0*/  VIADD R2, R25, 0x80 ;  /* 0x0000008019027836 */ /* 0x000fca0000000000 */
[----:B------:R-:W-:Y:S01]  /*eff0*/  ISETP.GE.AND P2, PT, R2, R27, PT ;  /* 0x0000001b0200720c */ /* 0x000fe20003f46270 */
[----:B------:R-:W-:Y:S02]  /*f000*/  IMAD.MOV.U32 R13, RZ, RZ, R6 ;  /* 0x000000ffff0d7224 */ /* 0x000fe400078e0006 */
[----:B------:R-:W-:-:S10]  /*f010*/  IMAD.MOV.U32 R12, RZ, RZ, 0x1 ;  /* 0x00000001ff0c7424 */ /* 0x000fd400078e00ff */
[----:B------:R-:W-:-:S13]  /*f020*/  @!P2 IADD3 R2, P1, R20, R14, RZ ;  /* 0x0000000e1402a210 */ /* 0x000fda0007f3e0ff */
[----:B------:R-:W-:Y:S05]  /*f030*/  WARPSYNC.COLLECTIVE R15, `(.L_x_11032) ;  /* 0x000000000f087348 */ /* 0x000fea0003c00000 */
[----:B------:R0:W1:Y:S02]  /*f040*/  SHFL.IDX P6, R14, R13, R12, R11 ;  /* 0x0000000c0d0e7389 */ /* 0x00006400000c000b */
[----:B01----:R-:W-:Y:S01]  /*f050*/  ENDCOLLECTIVE ;  /* 0x000000000000791b */ /* 0x003fe20003800000 */
.L_x_11032:
        /* <DEDUP_REMOVED lines=10> */
.L_x_11033:
[----:B------:R-:W-:Y:S05]  /*f100*/  BRA `(.L_x_11034) ;  /* 0xffffffd400407947 */ /* 0x000fea000383ffff */
.L_x_10958:
[----:B0-----:R0:W1:Y:S02]  /*f110*/  SYNCS.PHASECHK.TRANS64.TRYWAIT P0, [R16+URZ+0x13220], R3 ;  /* 0x01322003100075a7 */ /* 0x001064000800017f */
[----:B-1----:R-:W-:Y:S05]  /*f120*/  @!P0 NANOSLEEP.SYNCS 0x989680 ;  /* 0x009896800000895d */ /* 0x002fea0003900000 */
[----:B------:R-:W1:Y:S02]  /*f130*/  @!P0 SYNCS.PHASECHK.TRANS64 P0, [R16+URZ+0x13220], R3 ;  /* 0x01322003100085a7 */ /* 0x000e64000800007f */
[----:B-1----:R-:W-:Y:S05]  /*f140*/  @!P0 BRA `(.L_x_10958) ;  /* 0xfffffffc00f08947 */ /* 0x002fea000383ffff */
[----:B------:R-:W-:Y:S05]  /*f150*/  BRA `(.L_x_11035) ;  /* 0xffffffd4009c7947 */ /* 0x000fea000383ffff */
.L_x_10964:
[----:B0-----:R0:W1:Y:S02]  /*f160*/  SYNCS.PHASECHK.TRANS64.TRYWAIT P0, [R4+URZ+0x13280], R3 ;  /* 0x01328003040075a7 */ /* 0x001064000800017f */
[----:B-1----:R-:W-:Y:S05]  /*f170*/  @!P0 NANOSLEEP.SYNCS 0x989680 ;  /* 0x009896800000895d */ /* 0x002fea0003900000 */
[----:B------:R-:W1:Y:S02]  /*f180*/  @!P0 SYNCS.PHASECHK.TRANS64 P0, [R4+URZ+0x13280], R3 ;  /* 0x01328003040085a7 */ /* 0x000e64000800007f */
[----:B-1----:R-:W-:Y:S05]  /*f190*/  @!P0 BRA `(.L_x_10964) ;  /* 0xfffffffc00f08947 */ /* 0x002fea000383ffff */
[----:B------:R-:W-:Y:S05]  /*f1a0*/  BRA `(.L_x_11036) ;  /* 0xffffffd800487947 */ /* 0x000fea000383ffff */
.L_x_10969:
[----:B-1----:R1:W2:Y:S02]  /*f1b0*/  SYNCS.PHASECHK.TRANS64.TRYWAIT P0, [R4+URZ+0x13240], R3 ;  /* 0x01324003040075a7 */ /* 0x0022a4000800017f */
[----:B--2---:R-:W-:Y:S05]  /*f1c0*/  @!P0 NANOSLEEP.SYNCS 0x989680 ;  /* 0x009896800000895d */ /* 0x004fea0003900000 */
[----:B------:R-:W2:Y:S02]  /*f1d0*/  @!P0 SYNCS.PHASECHK.TRANS64 P0, [R4+URZ+0x13240], R3 ;  /* 0x01324003040085a7 */ /* 0x000ea4000800007f */
[----:B--2---:R-:W-:Y:S05]  /*f1e0*/  @!P0 BRA `(.L_x_10969) ;  /* 0xfffffffc00f08947 */ /* 0x004fea000383ffff */
[----:B------:R-:W-:Y:S05]  /*f1f0*/  BRA `(.L_x_11037) ;  /* 0xffffffd800c47947 */ /* 0x000fea000383ffff */
.L_x_10975:
[----:B0-----:R0:W1:Y:S02]  /*f200*/  SYNCS.PHASECHK.TRANS64.TRYWAIT P0, [R3+URZ+0x13270], R2 ;  /* 0x01327002030075a7 */ /* 0x001064000800017f */
[----:B-1----:R-:W-:Y:S05]  /*f210*/  @!P0 NANOSLEEP.SYNCS 0x989680 ;  /* 0x009896800000895d */ /* 0x002fea0003900000 */
[----:B------:R-:W1:Y:S02]  /*f220*/  @!P0 SYNCS.PHASECHK.TRANS64 P0, [R3+URZ+0x13270], R2 ;  /* 0x01327002030085a7 */ /* 0x000e64000800007f */
[----:B-1----:R-:W-:Y:S05]  /*f230*/  @!P0 BRA `(.L_x_10975) ;  /* 0xfffffffc00f08947 */ /* 0x002fea000383ffff */
[----:B------:R-:W-:Y:S05]  /*f240*/  BRA `(.L_x_11038) ;  /* 0xffffffdc00607947 */ /* 0x000fea000383ffff */
.L_x_10977:
[----:B0-----:R0:W1:Y:S02]  /*f250*/  SYNCS.PHASECHK.TRANS64.TRYWAIT P0, [R3+URZ+0x13260], R2 ;  /* 0x01326002030075a7 */ /* 0x001064000800017f */
[----:B-1----:R-:W-:Y:S05]  /*f260*/  @!P0 NANOSLEEP.SYNCS 0x989680 ;  /* 0x009896800000895d */ /* 0x002fea0003900000 */
[----:B------:R-:W1:Y:S02]  /*f270*/  @!P0 SYNCS.PHASECHK.TRANS64 P0, [R3+URZ+0x13260], R2 ;  /* 0x01326002030085a7 */ /* 0x000e64000800007f */
[----:B-1----:R-:W-:Y:S05]  /*f280*/  @!P0 BRA `(.L_x_10977) ;  /* 0xfffffffc00f08947 */ /* 0x002fea000383ffff */
[----:B------:R-:W-:Y:S05]  /*f290*/  BRA `(.L_x_11039) ;  /* 0xffffffdc00687947 */ /* 0x000fea000383ffff */
.L_x_10984:
[----:B0-----:R0:W1:Y:S02]  /*f2a0*/  SYNCS.PHASECHK.TRANS64.TRYWAIT P1, [R2+URZ+0x13270], R3 ;  /* 0x01327003020075a7 */ /* 0x001064000802017f */
[----:B-1----:R-:W-:Y:S05]  /*f2b0*/  @!P1 NANOSLEEP.SYNCS 0x989680 ;  /* 0x009896800000995d */ /* 0x002fea0003900000 */
[----:B------:R-:W1:Y:S02]  /*f2c0*/  @!P1 SYNCS.PHASECHK.TRANS64 P1, [R2+URZ+0x13270], R3 ;  /* 0x01327003020095a7 */ /* 0x000e64000802007f */
[----:B-1----:R-:W-:Y:S05]  /*f2d0*/  @!P1 BRA `(.L_x_10984) ;  /* 0xfffffffc00f09947 */ /* 0x002fea000383ffff */
[----:B------:R-:W-:Y:S05]  /*f2e0*/  BRA `(.L_x_11040) ;  /* 0xffffffe000ac7947 */ /* 0x000fea000383ffff */
.L_x_10986:
[----:B0-----:R0:W1:Y:S02]  /*f2f0*/  SYNCS.PHASECHK.TRANS64.TRYWAIT P1, [R2+URZ+0x13260], R5 ;  /* 0x01326005020075a7 */ /* 0x001064000802017f */
[----:B-1----:R-:W-:Y:S05]  /*f300*/  @!P1 NANOSLEEP.SYNCS 0x989680 ;  /* 0x009896800000995d */ /* 0x002fea0003900000 */
[----:B------:R-:W1:Y:S02]  /*f310*/  @!P1 SYNCS.PHASECHK.TRANS64 P1, [R2+URZ+0x13260], R5 ;  /* 0x01326005020095a7 */ /* 0x000e64000802007f */
[----:B-1----:R-:W-:Y:S05]  /*f320*/  @!P1 BRA `(.L_x_10986) ;  /* 0xfffffffc00f09947 */ /* 0x002fea000383ffff */
[----:B------:R-:W-:Y:S05]  /*f330*/  BRA `(.L_x_11041) ;  /* 0xffffffe000b47947 */ /* 0x000fea000383ffff */
.L_x_10999:
[----:B0-----:R0:W1:Y:S02]  /*f340*/  SYNCS.PHASECHK.TRANS64.TRYWAIT P0, [R7+URZ+0x13220], R0 ;  /* 0x01322000070075a7 */ /* 0x001064000800017f */
[----:B-1----:R-:W-:Y:S05]  /*f350*/  @!P0 NANOSLEEP.SYNCS 0x989680 ;  /* 0x009896800000895d */ /* 0x002fea0003900000 */
[----:B------:R-:W1:Y:S02]  /*f360*/  @!P0 SYNCS.PHASECHK.TRANS64 P0, [R7+URZ+0x13220], R0 ;  /* 0x01322000070085a7 */ /* 0x000e64000800007f */
[----:B-1----:R-:W-:Y:S05]  /*f370*/  @!P0 BRA `(.L_x_10999) ;  /* 0xfffffffc00f08947 */ /* 0x002fea000383ffff */
[----:B------:R-:W-:Y:S05]  /*f380*/  BRA `(.L_x_11042) ;  /* 0xfffffff0000c7947 */ /* 0x000fea000383ffff */
.L_x_11000:
        /* <DEDUP_REMOVED lines=11> */
.L_x_11044:
[----:B------:R-:W-:Y:S05]  /*f440*/  BSYNC B0 ;  /* 0x0000000000007941 */ /* 0x000fea0003800000 */
.L_x_11043:
[----:B------:R-:W-:Y:S05]  /*f450*/  BRA `(.L_x_11045) ;  /* 0xffffffec00f47947 */ /* 0x000fea000383ffff */
.L_x_11003:
[----:B------:R-:W-:Y:S01]  /*f460*/  BSSY B1, `(.L_x_11046) ;  /* 0x0000006000017945 */ /* 0x000fe20003800000 */
[----:B------:R-:W-:-:S07]  /*f470*/  IMAD.MOV.U32 R15, RZ, RZ, -0x1 ;  /* 0xffffffffff0f7424 */ /* 0x000fce00078e00ff */
[----:B0-----:R-:W-:Y:S05]  /*f480*/  WARPSYNC.COLLECTIVE R15, `(.L_x_11047) ;  /* 0x000000000f0c7348 */ /* 0x001fea0003c00000 */
[----:B------:R-:W-:Y:S02]  /*f490*/  ELECT P6, UR62, PT ;  /* 0x00000000003e782f */ /* 0x000fe400038c0000 */
[----:B------:R-:W-:Y:S01]  /*f4a0*/  MOV R14, UR62 ;  /* 0x0000003e000e7c02 */ /* 0x000fe20008000f00 */
[----:B0-----:R-:W-:Y:S10]  /*f4b0*/  ENDCOLLECTIVE ;  /* 0x000000000000791b */ /* 0x001ff40003800000 */
.L_x_11047:
[----:B------:R-:W-:Y:S05]  /*f4c0*/  BSYNC B1 ;  /* 0x0000000000017941 */ /* 0x000fea0003800000 */
.L_x_11046:
[----:B------:R-:W-:Y:S05]  /*f4d0*/  BRA `(.L_x_11048) ;  /* 0xffffffec00ec7947 */ /* 0x000fea000383ffff */
.L_x_11005:
[----:B0-----:R0:W1:Y:S02]  /*f4e0*/  SYNCS.PHASECHK.TRANS64.TRYWAIT P1, [R5+URZ], R4 ;  /* 0x00000004050075a7 */ /* 0x001064000802017f */
[----:B-1----:R-:W-:Y:S05]  /*f4f0*/  @!P1 NANOSLEEP.SYNCS 0x989680 ;  /* 0x009896800000995d */ /* 0x002fea0003900000 */
[----:B------:R-:W1:Y:S02]  /*f500*/  @!P1 SYNCS.PHASECHK.TRANS64 P1, [R5+URZ], R4 ;  /* 0x00000004050095a7 */ /* 0x000e64000802007f */
[----:B-1----:R-:W-:Y:S05]  /*f510*/  @!P1 BRA `(.L_x_11005) ;  /* 0xfffffffc00f09947 */ /* 0x002fea000383ffff */
[----:B------:R-:W-:Y:S05]  /*f520*/  BRA `(.L_x_11049) ;  /* 0xfffffff000207947 */ /* 0x000fea000383ffff */
.L_x_11006:
[----:B-1----:R1:W2:Y:S02]  /*f530*/  SYNCS.PHASECHK.TRANS64.TRYWAIT P1, [R3+URZ], R0 ;  /* 0x00000000030075a7 */ /* 0x0022a4000802017f */
[----:B--2---:R-:W-:Y:S05]  /*f540*/  @!P1 NANOSLEEP.SYNCS 0x989680 ;  /* 0x009896800000995d */ /* 0x004fea0003900000 */
[----:B------:R-:W2:Y:S02]  /*f550*/  @!P1 SYNCS.PHASECHK.TRANS64 P1, [R3+URZ], R0 ;  /* 0x00000000030095a7 */ /* 0x000ea4000802007f */
[----:B--2---:R-:W-:Y:S05]  /*f560*/  @!P1 BRA `(.L_x_11006) ;  /* 0xfffffffc00f09947 */ /* 0x004fea000383ffff */
[----:B------:R-:W-:Y:S05]  /*f570*/  BRA `(.L_x_11050) ;  /* 0xfffffff000147947 */ /* 0x000fea000383ffff */
.L_x_11008:
[----:B-1----:R1:W2:Y:S02]  /*f580*/  SYNCS.PHASECHK.TRANS64.TRYWAIT P1, [R3+URZ+0x13260], R4 ;  /* 0x01326004030075a7 */ /* 0x0022a4000802017f */
[----:B--2---:R-:W-:Y:S05]  /*f590*/  @!P1 NANOSLEEP.SYNCS 0x989680 ;  /* 0x009896800000995d */ /* 0x004fea0003900000 */
[----:B------:R-:W2:Y:S02]  /*f5a0*/  @!P1 SYNCS.PHASECHK.TRANS64 P1, [R3+URZ+0x13260], R4 ;  /* 0x01326004030095a7 */ /* 0x000ea4000802007f */
[----:B--2---:R-:W-:Y:S05]  /*f5b0*/  @!P1 BRA `(.L_x_11008) ;  /* 0xfffffffc00f09947 */ /* 0x004fea000383ffff */
[----:B------:R-:W-:Y:S05]  /*f5c0*/  BRA `(.L_x_11051) ;  /* 0xfffffff000147947 */ /* 0x000fea000383ffff */
.L_x_11010:
[----:B0-----:R0:W2:Y:S02]  /*f5d0*/  SYNCS.PHASECHK.TRANS64.TRYWAIT P1, [R5+URZ+0x13260], R0 ;  /* 0x01326000050075a7 */ /* 0x0010a4000802017f */
[----:B--2---:R-:W-:Y:S05]  /*f5e0*/  @!P1 NANOSLEEP.SYNCS 0x989680 ;  /* 0x009896800000995d */ /* 0x004fea0003900000 */
[----:B------:R-:W2:Y:S02]  /*f5f0*/  @!P1 SYNCS.PHASECHK.TRANS64 P1, [R5+URZ+0x13260], R0 ;  /* 0x01326000050095a7 */ /* 0x000ea4000802007f */
[----:B--2---:R-:W-:Y:S05]  /*f600*/  @!P1 BRA `(.L_x_11010) ;  /* 0xfffffffc00f09947 */ /* 0x004fea000383ffff */
[----:B------:R-:W-:Y:S05]  /*f610*/  BRA `(.L_x_11052) ;  /* 0xfffffff000147947 */ /* 0x000fea000383ffff */
.L_x_11012:
[----:B--2---:R2:W3:Y:S02]  /*f620*/  SYNCS.PHASECHK.TRANS64.TRYWAIT P0, [R3+URZ+0x13280], R4 ;  /* 0x01328004030075a7 */ /* 0x0044e4000800017f */
[----:B---3--:R-:W-:Y:S05]  /*f630*/  @!P0 NANOSLEEP.SYNCS 0x989680 ;  /* 0x009896800000895d */ /* 0x008fea0003900000 */
[----:B------:R-:W3:Y:S02]  /*f640*/  @!P0 SYNCS.PHASECHK.TRANS64 P0, [R3+URZ+0x13280], R4 ;  /* 0x01328004030085a7 */ /* 0x000ee4000800007f */
[----:B---3--:R-:W-:Y:S05]  /*f650*/  @!P0 BRA `(.L_x_11012) ;  /* 0xfffffffc00f08947 */ /* 0x008fea000383ffff */
[----:B------:R-:W-:Y:S05]  /*f660*/  BRA `(.L_x_11013) ;  /* 0xfffffff000107947 */ /* 0x000fea000383ffff */
.L_x_11053:
        /* <DEDUP_REMOVED lines=9> */
.L_x_12991:


//--------------------- .text._ZN7cutlass13device_kernelIN5flash11enable_sm90INS1_16FlashAttnFwdSm90INS1_25CollectiveMainloopFwdSm90ILi2EN4cute5tupleIJNS5_1CILi1EEES8_S8_EEENS6_IJNS7_ILi192EEENS7_ILi160EEENS7_ILi64EEEEEELi64ENS_12float_e4m3_tEfNS_4arch4Sm90ELb0ELb0ELb1ELb1ELb0ELb1ELb0ELb1ELb1ELb1ELb0ELb0EEENS1_21CollectiveEpilogueFwdINS6_IJSA_SC_SB_EEES9_NS_10bfloat16_tESG_Li384ELb1ELb1ELb0ELb1EEENS1_36VarlenDynamicPersistentTileSchedulerILi192ELi160ELi384ELi128ELb0ELb1ELb1ELb0ELb1ELb1EEEEEEEEEvNT_6ParamsE --------------------------
	.section	.text._ZN7cutlass13device_kernelIN5flash11enable_sm90INS1_16FlashAttnFwdSm90INS1_25CollectiveMainloopFwdSm90ILi2EN4cute5tupleIJNS5_1CILi1EEES8_S8_EEENS6_IJNS7_ILi192EEENS7_ILi160EEENS7_ILi64EEEEEELi64ENS_12float_e4m3_tEfNS_4arch4Sm90ELb0ELb0ELb1ELb1ELb0ELb1ELb0ELb1ELb1ELb1ELb0ELb0EEENS1_21CollectiveEpilogueFwdINS6_IJSA_SC_SB_EEES9_NS_10bfloat16_tESG_Li384ELb1ELb1ELb0ELb1EEENS1_36VarlenDynamicPersistentTileSchedulerILi192ELi160ELi384ELi128ELb0ELb1ELb1ELb0ELb1ELb1EEEEEEEEEvNT_6ParamsE,"ax",@progbits
	.align	128
.text._ZN7cutlass13device_kernelIN5flash11enable_sm90INS1_16FlashAttnFwdSm90INS1_25CollectiveMainloopFwdSm90ILi2EN4cute5tupleIJNS5_1CILi1EEES8_S8_EEENS6_IJNS7_ILi192EEENS7_ILi160EEENS7_ILi64EEEEEELi64ENS_12float_e4m3_tEfNS_4arch4Sm90ELb0ELb0ELb1ELb1ELb0ELb1ELb0ELb1ELb1ELb1ELb0ELb0EEENS1_21CollectiveEpilogueFwdINS6_IJSA_SC_SB_EEES9_NS_10bfloat16_tESG_Li384ELb1ELb1ELb0ELb1EEENS1_36VarlenDynamicPersistentTileSchedulerILi192ELi160ELi384ELi128ELb0ELb1ELb1ELb0ELb1ELb1EEEEEEEEEvNT_6ParamsE:
        .type           _ZN7cutlass13device_kernelIN5flash11enable_sm90INS1_16FlashAttnFwdSm90INS1_25CollectiveMainloopFwdSm90ILi2EN4cute5tupleIJNS5_1CILi1EEES8_S8_EEENS6_IJNS7_ILi192EEENS7_ILi160EEENS7_ILi64EEEEEELi64ENS_12float_e4m3_tEfNS_4arch4Sm90ELb0ELb0ELb1ELb1ELb0ELb1ELb0ELb1ELb1ELb1ELb0ELb0EEENS1_21CollectiveEpilogueFwdINS6_IJSA_SC_SB_EEES9_NS_10bfloat16_tESG_Li384ELb1ELb1ELb0ELb1EEENS1_36VarlenDynamicPersistentTileSchedulerILi192ELi160ELi384ELi128ELb0ELb1ELb1ELb0ELb1ELb1EEEEEEEEEvNT_6ParamsE,@function
        .size           _ZN7cutlass13device_kernelIN5flash11enable_sm90INS1_16FlashAttnFwdSm90INS1_25CollectiveMainloopFwdSm90ILi2EN4cute5tupleIJNS5_1CILi1EEES8_S8_EEENS6_IJNS7_ILi192EEENS7_ILi160EEENS7_ILi64EEEEEELi64ENS_12float_e4m3_tEfNS_4arch4Sm90ELb0ELb0ELb1ELb1ELb0ELb1ELb0ELb1ELb1ELb1ELb0ELb0EEENS1_21CollectiveEpilogueFwdINS6_IJSA_SC_SB_EEES9_NS_10bfloat16_tESG_Li384ELb1ELb1ELb0ELb1EEENS1_36VarlenDynamicPersistentTileSchedulerILi192ELi160ELi384ELi128ELb0ELb1ELb1ELb0ELb1ELb1EEEEEEEEEvNT_6ParamsE,(.L_x_12992 - _ZN7cutlass13device_kernelIN5flash11enable_sm90INS1_16FlashAttnFwdSm90INS1_25CollectiveMainloopFwdSm90ILi2EN4cute5tupleIJNS5_1CILi1EEES8_S8_EEENS6_IJNS7_ILi192EEENS7_ILi160EEENS7_ILi64EEEEEELi64ENS_12float_e4m3_tEfNS_4arch4Sm90ELb0ELb0ELb1ELb1ELb0ELb1ELb0ELb1ELb1ELb1ELb0ELb0EEENS1_21CollectiveEpilogueFwdINS6_IJSA_SC_SB_EEES9_NS_10bfloat16_tESG_Li384ELb1ELb1ELb0ELb1EEENS1_36VarlenDynamicPersistentTileSchedulerILi192ELi160ELi384ELi128ELb0ELb1ELb1ELb0ELb1ELb1EEEEEEEEEvNT_6ParamsE)
        .other          _ZN7cutlass13device_kernelIN5flash11enable_sm90INS1_16FlashAttnFwdSm90INS1_25CollectiveMainloopFwdSm90ILi2EN4cute5tupleIJNS5_1CILi1EEES8_S8_EEENS6_IJNS7_ILi192EEENS7_ILi160EEENS7_ILi64EEEEEELi64ENS_12float_e4m3_tEfNS_4arch4Sm90ELb0ELb0ELb1ELb1ELb0ELb1ELb0ELb1ELb1ELb1ELb0ELb0EEENS1_21CollectiveEpilogueFwdINS6_IJSA_SC_SB_EEES9_NS_10bfloat16_tESG_Li384ELb1ELb1ELb0ELb1EEENS1_36VarlenDynamicPersistentTileSchedulerILi192ELi160ELi384ELi128ELb0ELb1ELb1ELb0ELb1ELb1EEEEEEEEEvNT_6ParamsE,@"STO_CUDA_ENTRY STV_DEFAULT"
_ZN7cutlass13device_kernelIN5flash11enable_sm90INS1_16FlashAttnFwdSm90INS1_25CollectiveMainloopFwdSm90ILi2EN4cute5tupleIJNS5_1CILi1EEES8_S8_EEENS6_IJNS7_ILi192EEENS7_ILi160EEENS7_ILi64EEEEEELi64ENS_12float_e4m3_tEfNS_4arch4Sm90ELb0ELb0ELb1ELb1ELb0ELb1ELb0ELb1ELb1ELb1ELb0ELb0EEENS1_21CollectiveEpilogueFwdINS6_IJSA_SC_SB_EEES9_NS_10bfloat16_tESG_Li384ELb1ELb1ELb0ELb1EEENS1_36VarlenDynamicPersistentTileSchedulerILi192ELi160ELi384ELi128ELb0ELb1ELb1ELb0ELb1ELb1EEEEEEEEEvNT_6ParamsE:
[----:B------:R-:W0:Y:S02]  /*0000*/  LDC R1, c[0x0][0x28] ;  /* 0x00000a00ff017b82 */ /* 0x000e240000000800 */
[----:B0-----:R-:W-:Y:S01]  /*0010*/  VIADD R1, R1, 0xffffff80 ;  /* 0xffffff8001017836 */ /* 0x001fe20000000000 */
[----:B------:R-:W0:Y:S01]  /*0020*/  S2R R3, SR_TID.X ;  /* 0x0000000000037919 */ /* 0x000e220000002100 */
[----:B------:R-:W-:Y:S01]  /*0030*/  ELECT P0, URZ, PT ;  /* 0x00000000003f782f */ /* 0x000fe20003800000 */
[----:B------:R-:W-:Y:S01]  /*0040*/  BSSY B0, `(.L_x_11054) ;  /* 0x0000013000007945 */ /* 0x000fe20003800000 */
[----:B0-----:R-:W-:-:S05]  /*0050*/  SHF.R.U32.HI R0, RZ, 0x5, R3 ;  /* 0x00000005ff007819 */ /* 0x001fca0000011603 */
        /* <DEDUP_REMOVED lines=17> */
.L_x_11055:
[----:B------:R-:W-:Y:S05]  /*0170*/  BSYNC B0 ;  /* 0x0000000000007941 */ /* 0x000fea0003800000 */
.L_x_11054:
[----:B------:R-:W-:Y:S01]  /*0180*/  VOTEU.ANY UP0, P0 ;  /* 0x00000000003f7886 */ /* 0x000fe20000000100 */
[----:B------:R-:W0:Y:S01]  /*0190*/  SHFL.IDX PT, R2, R0, RZ, 0x1f ;  /* 0x00001fff00027589 */ /* 0x000e2200000e0000 */
[----:B------:R-:W-:Y:S01]  /*01a0*/  UMOV UR4, 0x80 ;  /* 0x0000008000047882 */ /* 0x000fe20000000000 */
[----:B------:R-:W-:Y:S01]  /*01b0*/  UMOV UR7, 0x180 ;  /* 0x0000018000077882 */ /* 0x000fe20000000000 */
[----:B------:R-:W-:Y:S01]  /*01c0*/  SHF.R.U32.HI R3, RZ, 0x7, R3 ;  /* 0x00000007ff037819 */ /* 0x000fe20000011603 */
[----:B------:R-:W1:Y:S01]  /*01d0*/  @UP0 S2UR UR8, SR_CgaCtaId ;  /* 0x00000000000809c3 */ /* 0x000e620000008800 */
[----:B------:R-:W-:Y:S01]  /*01e0*/  @UP0 UMOV UR6, 0x400 ;  /* 0x0000040000060882 */ /* 0x000fe20000000000 */
[----:B------:R-:W-:-:S04]  /*01f0*/  @UP0 UIADD3 UR4, -UR4, 0x100000, URZ ;  /* 0x0010000004040890 */ /* 0x000fc8000fffe13f */
[----:B------:R-:W-:Y:S02]  /*0200*/  @UP0 USHF.L.U32 UR5, UR4, 0xb, URZ ;  /* 0x0000000b04050899 */ /* 0x000fe4000800063f */
[----:B------:R-:W-:Y:S01]  /*0210*/  @UP0 USHF.L.U32 UR4, UR4, 0x1, URZ ;  /* 0x0000000104040899 */ /* 0x000fe2000800063f */
[----:B------:R-:W-:Y:S01]  /*0220*/  VOTEU.ANY UP1, P0 ;  /* 0x00000000003f7886 */ /* 0x000fe20000020100 */
[----:B0-----:R-:W-:Y:S02]  /*0230*/  ISETP.NE.AND P1, PT, R2, RZ, PT ;  /* 0x000000ff0200720c */ /* 0x001fe40003f25270 */
[----:B------:R0:W2:Y:S01]  /*0240*/  SHFL.IDX PT, R2, R3, RZ, 0x1f ;  /* 0x00001fff03027589 */ /* 0x0000a200000e0000 */
[----:B-1----:R-:W-:Y:S02]  /*0250*/  @UP0 ULEA UR8, UR8, UR6, 0x18 ;  /* 0x0000000608080291 */ /* 0x002fe4000f8ec03f */
[----:B------:R-:W-:-:S04]  /*0260*/  @UP0 UIADD3 UR6, -UR7, 0x100000, URZ ;  /* 0x0010000007060890 */ /* 0x000fc8000fffe13f */
[----:B------:R-:W-:Y:S02]  /*0270*/  @UP0 USHF.L.U32 UR7, UR6, 0xb, URZ ;  /* 0x0000000b06070899 */ /* 0x000fe4000800063f */
[----:B------:R-:W-:Y:S01]  /*0280*/  @UP0 USHF.L.U32 UR6, UR6, 0x1, URZ ;  /* 0x0000000106060899 */ /* 0x000fe2000800063f */
[----:B------:R-:W-:Y:S01]  /*0290*/  VOTEU.ANY UP0, P0 ;  /* 0x00000000003f7886 */ /* 0x000fe20000000100 */
[----:B------:R-:W1:Y:S04]  /*02a0*/  FENCE.VIEW.ASYNC.S ;  /* 0x00000000000073c6 */ /* 0x000e680000000000 */
[----:B-1----:R0:W1:Y:S06]  /*02b0*/  @UP0 SYNCS.EXCH.64 URZ, [UR8+0x13200], UR4 ;  /* 0x01320004083f05b2 */ /* 0x00206c0008000100 */
[----:B------:R0:W3:Y:S02]  /*02c0*/  @UP1 SYNCS.EXCH.64 URZ, [UR8+0x13220], UR6 ;  /* 0x01322006083f15b2 */ /* 0x0000e40008000100 */
[----:B0-----:R-:W-:Y:S05]  /*02d0*/  @P1 BRA `(.L_x_11056) ;  /* 0x0000000000481947 */ /* 0x001fea0003800000 */
        /* <DEDUP_REMOVED lines=16> */
[----:B------:R0:W0:Y:S01]  /*03e0*/  SYNCS.EXCH.64 URZ, [UR8+0x13248], UR6 ;  /* 0x01324806083f75b2 */ /* 0x0000220008000100 */
[----:B------:R-:W-:Y:S01]  /*03f0*/  NOP ;  /* 0x0000000000007918 */ /* 0x000fe20000000000 */
.L_x_11056:
[----:B------:R-:W5:Y:S01]  /*0400*/  SHFL.IDX PT, R3, R0, RZ, 0x1f ;  /* 0x00001fff00037589 */ /* 0x000f6200000e0000 */
[----:B------:R-:W-:Y:S01]  /*0410*/  NOP ;  /* 0x0000000000007918 */ /* 0x000fe20000000000 */
[----:B-----5:R-:W-:-:S13]  /*0420*/  ISETP.NE.AND P0, PT, R3, RZ, PT ;  /* 0x000000ff0300720c */ /* 0x020fda0003f05270 */
        /* <DEDUP_REMOVED lines=19> */
.L_x_11057:
[----:B------:R-:W5:Y:S01]  /*0560*/  SHFL.IDX PT, R3, R0, RZ, 0x1f ;  /* 0x00001fff00037589 */ /* 0x000f6200000e0000 */
[----:B------:R-:W-:Y:S01]  /*0570*/  NOP ;  /* 0x0000000000007918 */ /* 0x000fe20000000000 */
[----:B-----5:R-:W-:-:S13]  /*0580*/  ISETP.NE.AND P0, PT, R3, RZ, PT ;  /* 0x000000ff0300720c */ /* 0x020fda0003f05270 */
        /* <DEDUP_REMOVED lines=13> */
[----:B------:R0:W0:Y:S01]  /*0660*/  SYNCS.EXCH.64 URZ, [UR6+0x13288], UR4 ;  /* 0x01328804063f75b2 */ /* 0x0000220008000100 */
[----:B------:R-:W-:Y:S01]  /*0670*/  NOP ;  /* 0x0000000000007918 */ /* 0x000fe20000000000 */
.L_x_11058:
        /* <DEDUP_REMOVED lines=22> */
.L_x_11059:
        /* <DEDUP_REMOVED lines=22> */
.L_x_11060:
[----:B--2---:R-:W-:Y:S01]  /*0940*/  ISETP.NE.AND P0, PT, R2, RZ, PT ;  /* 0x000000ff0200720c */ /* 0x004fe20003f05270 */
[----:B------:R-:W-:Y:S01]  /*0950*/  IMAD.MOV.U32 R2, RZ, RZ, 0x1 ;  /* 0x00000001ff027424 */ /* 0x000fe200078e00ff */
[----:B------:R-:W-:Y:S01]  /*0960*/  NOP ;  /* 0x0000000000007918 */ /* 0x000fe20000000000 */
[----:B------:R-:W-:Y:S01]  /*0970*/  ULDC.64 UR40, c[0x0][0x208] ;  /* 0x0000820000287ab9 */ /* 0x000fe20000000a00 */
[----:B------:R-:W-:Y:S02]  /*0980*/  BSSY B8, `(.L_x_11061) ;  /* 0x00015a7000087945 */ /* 0x000fe40003800000 */
[----:B------:R-:W-:-:S05]  /*0990*/  SEL R2, R2, 0x2, !P0 ;  /* 0x0000000202027807 */ /* 0x000fca0004000000 */
[----:B------:R2:W-:Y:S01]  /*09a0*/  STL [R1+0x38], R2 ;  /* 0x0000380201007387 */ /* 0x0005e20000100800 */
[----:B01-34-:R-:W-:Y:S06]  /*09b0*/  BAR.SYNC.DEFER_BLOCKING 0x0 ;  /* 0x0000000000007b1d */ /* 0x01bfec0000010000 */
[----:B------:R-:W-:Y:S05]  /*09c0*/  @!P0 BRA `(.L_x_11062) ;  /* 0x000000fc008c8947 */ /* 0x000fea0003800000 */
.L_x_11063:
        /* <DEDUP_REMOVED lines=16> */
[----:B------:R-:W3:Y:S01]  /*0ad0*/  LDL.LU R23, [R1+0x38] ;  /* 0x0000380001177983 */ /* 0x000ee20000300800 */
[----:B------:R-:W0:Y:S02]  /*0ae0*/  S2R R0, SR_TID.X ;  /* 0x0000000000007919 */ /* 0x000e240000002100 */
[----:B0-----:R-:W-:-:S05]  /*0af0*/  VIADD R20, R0, 0xffffff80 ;  /* 0xffffff8000147836 */ /* 0x001fca0000000000 */
[----:B------:R-:W-:-:S04]  /*0b00*/  SHF.R.S32.HI R0, RZ, 0x1f, R20 ;  /* 0x0000001fff007819 */ /* 0x000fc80000011414 */
[CC--:B--2---:R-:W-:Y:S02]  /*0b10*/  LEA.HI R2, R0.reuse, R20.reuse, RZ, 0x5 ;  /* 0x0000001400027211 */ /* 0x0c4fe400078f28ff */
[----:B------:R-:W-:-:S03]  /*0b20*/  LEA.HI R7, R0, R20, RZ, 0x4 ;  /* 0x0000001400077211 */ /* 0x000fc600078f20ff */
[----:B------:R-:W-:Y:S01]  /*0b30*/  IMAD.SHL.U32 R4, R2, 0x20, RZ ;  /* 0x0000002002047824 */ /* 0x000fe200078e00ff */
[----:B------:R-:W-:Y:S02]  /*0b40*/  LOP3.LUT R3, R7, 0x3fffff0, RZ, 0xc0, !PT ;  /* 0x03fffff007037812 */ /* 0x000fe400078ec0ff */
[----:B------:R-:W-:Y:S02]  /*0b50*/  LEA.HI R2, R0, R20, RZ, 0x7 ;  /* 0x0000001400027211 */ /* 0x000fe400078f38ff */
[----:B------:R-:W-:Y:S01]  /*0b60*/  LOP3.LUT R5, R4, 0xfffffc00, RZ, 0xc0, !PT ;  /* 0xfffffc0004057812 */ /* 0x000fe200078ec0ff */
[----:B------:R-:W-:Y:S01]  /*0b70*/  IMAD.IADD R4, R20, 0x1, -R3 ;  /* 0x0000000114047824 */ /* 0x000fe200078e0a03 */
[----:B------:R-:W-:-:S04]  /*0b80*/  LOP3.LUT R6, R2, 0xffffff80, RZ, 0xc0, !PT ;  /* 0xffffff8002067812 */ /* 0x000fc800078ec0ff */
[----:B------:R-:W-:Y:S01]  /*0b90*/  LEA R10, R4, R5, 0x6 ;  /* 0x00000005040a7211 */ /* 0x000fe200078e30ff */
[----:B------:R-:W-:Y:S01]  /*0ba0*/  IMAD.IADD R25, R20, 0x1, -R6 ;  /* 0x0000000114197824 */ /* 0x000fe200078e0a06 */
[----:B------:R-:W-:Y:S02]  /*0bb0*/  LEA.HI R4, R0, R20, RZ, 0x2 ;  /* 0x0000001400047211 */ /* 0x000fe400078f10ff */
[----:B------:R-:W-:Y:S02]  /*0bc0*/  SHF.R.S32.HI R24, RZ, 0x7, R2 ;  /* 0x00000007ff187819 */ /* 0x000fe40000011402 */
[----:B------:R-:W-:Y:S02]  /*0bd0*/  SHF.R.S32.HI R11, RZ, 0x1f, R25 ;  /* 0x0000001fff0b7819 */ /* 0x000fe40000011419 */
[--C-:B------:R-:W-:Y:S02]  /*0be0*/  SHF.R.S32.HI R2, RZ, 0x2, R4.reuse ;  /* 0x00000002ff027819 */ /* 0x100fe40000011404 */
[----:B------:R-:W-:-:S02]  /*0bf0*/  SHF.R.S32.HI R5, RZ, 0x1f, R4 ;  /* 0x0000001fff057819 */ /* 0x000fc40000011404 */
[----:B------:R-:W-:Y:S02]  /*0c00*/  LEA.HI R3, R20, R20, RZ, 0x1 ;  /* 0x0000001414037211 */ /* 0x000fe400078f08ff */
[----:B------:R-:W-:Y:S02]  /*0c10*/  LEA.HI R12, R11, R25, RZ, 0x2 ;  /* 0x000000190b0c7211 */ /* 0x000fe400078f10ff */
[----:B------:R-:W-:Y:S02]  /*0c20*/  LOP3.LUT R19, R4, 0xfffffffc, RZ, 0xc0, !PT ;  /* 0xfffffffc04137812 */ /* 0x000fe400078ec0ff */
[----:B------:R-:W-:Y:S02]  /*0c30*/  LEA.HI R5, R5, R2, RZ, 0x2 ;  /* 0x0000000205057211 */ /* 0x000fe400078f10ff */
[----:B------:R-:W-:Y:S02]  /*0c40*/  SHF.R.S32.HI R22, RZ, 0x1, R3 ;  /* 0x00000001ff167819 */ /* 0x000fe40000011403 */
[----:B------:R-:W-:-:S02]  /*0c50*/  SHF.R.S32.HI R8, RZ, 0x4, R7 ;  /* 0x00000004ff087819 */ /* 0x000fc40000011407 */
[--C-:B------:R-:W-:Y:S02]  /*0c60*/  SHF.R.S32.HI R17, RZ, 0x2, R12.reuse ;  /* 0x00000002ff117819 */ /* 0x100fe4000001140c */
[----:B------:R-:W-:Y:S01]  /*0c70*/  SHF.R.S32.HI R18, RZ, 0x1f, R12 ;  /* 0x0000001fff127819 */ /* 0x000fe2000001140c */
[----:B------:R-:W-:Y:S01]  /*0c80*/  IMAD.IADD R19, R20, 0x1, -R19 ;  /* 0x0000000114137824 */ /* 0x000fe200078e0a13 */
[----:B------:R-:W-:Y:S02]  /*0c90*/  LOP3.LUT R5, R5, 0xfffffffc, RZ, 0xc0, !PT ;  /* 0xfffffffc05057812 */ /* 0x000fe400078ec0ff */
[----:B------:R-:W-:Y:S02]  /*0ca0*/  LEA.HI R6, R3, R22, RZ, 0x1 ;  /* 0x0000001603067211 */ /* 0x000fe400078f08ff */
[----:B------:R-:W-:Y:S02]  /*0cb0*/  LEA.HI R4, R7, R8, RZ, 0x1 ;  /* 0x0000000807047211 */ /* 0x000fe400078f08ff */
[----:B------:R-:W-:Y:S01]  /*0cc0*/  LEA.HI R18, R18, R17, RZ, 0x3 ;  /* 0x0000001112127211 */ /* 0x000fe200078f18ff */
[----:B------:R-:W-:Y:S01]  /*0cd0*/  IMAD.IADD R21, R2, 0x1, -R5 ;  /* 0x0000000102157824 */ /* 0x000fe200078e0a05 */
[----:B------:R-:W-:Y:S01]  /*0ce0*/  LOP3.LUT R7, R6, 0x3fffffe, RZ, 0xc0, !PT ;  /* 0x03fffffe06077812 */ /* 0x000fe200078ec0ff */
[----:B------:R-:W-:Y:S01]  /*0cf0*/  IMAD.HI R6, R24, 0x55555556, RZ ;  /* 0x5555555618067827 */ /* 0x000fe200078e02ff */
[----:B------:R-:W-:-:S02]  /*0d00*/  LOP3.LUT R9, R4, 0x1ffffffe, RZ, 0xc0, !PT ;  /* 0x1ffffffe04097812 */ /* 0x000fc400078ec0ff */
[----:B------:R-:W-:Y:S02]  /*0d10*/  LEA.HI R2, R19, R19, RZ, 0x1 ;  /* 0x0000001313027211 */ /* 0x000fe400078f08ff */
[----:B------:R-:W-:Y:S02]  /*0d20*/  LOP3.LUT R18, R18, 0xfffffff8, RZ, 0xc0, !PT ;  /* 0xfffffff812127812 */ /* 0x000fe400078ec0ff */
[----:B------:R-:W-:Y:S02]  /*0d30*/  LEA.HI R11, R11, R25, RZ, 0x5 ;  /* 0x000000190b0b7211 */ /* 0x000fe400078f28ff */
[----:B------:R-:W-:Y:S01]  /*0d40*/  LOP3.LUT R12, R12, 0x7ffffffc, RZ, 0xc0, !PT ;  /* 0x7ffffffc0c0c7812 */ /* 0x000fe200078ec0ff */
[----:B------:R-:W-:Y:S01]  /*0d50*/  IMAD.IADD R9, R8, 0x1, -R9 ;  /* 0x0000000108097824 */ /* 0x000fe200078e0a09 */
[----:B------:R-:W-:Y:S01]  /*0d60*/  LOP3.LUT R2, R2, 0x1ffffffe, RZ, 0xc0, !PT ;  /* 0x1ffffffe02027812 */ /* 0x000fe200078ec0ff */
[----:B------:R-:W-:Y:S01]  /*0d70*/  IMAD.MOV.U32 R5, RZ, RZ, -0x2 ;  /* 0xfffffffeff057424 */ /* 0x000fe200078e00ff */
[----:B------:R-:W-:Y:S01]  /*0d80*/  IADD3 R18, R17, -R18, RZ ;  /* 0x8000001211127210 */ /* 0x000fe20007ffe0ff */
[----:B------:R-:W-:Y:S01]  /*0d90*/  IMAD.IADD R12, R25, 0x1, -R12 ;  /* 0x00000001190c7824 */ /* 0x000fe200078e0a0c */
[----:B------:R-:W-:-:S02]  /*0da0*/  LEA.HI R6, R6, R6, RZ, 0x1 ;  /* 0x0000000606067211 */ /* 0x000fc400078f08ff */
[----:B------:R-:W-:Y:S01]  /*0db0*/  SHF.R.S32.HI R11, RZ, 0x5, R11 ;  /* 0x00000005ff0b7819 */ /* 0x000fe2000001140b */
[----:B------:R-:W-:Y:S02]  /*0dc0*/  IMAD R4, R9, 0x8, R10 ;  /* 0x0000000809047824 */ /* 0x000fe400078e020a */
[----:B------:R-:W-:Y:S02]  /*0dd0*/  IMAD.IADD R19, R19, 0x1, -R2 ;  /* 0x0000000113137824 */ /* 0x000fe400078e0a02 */
[----:B------:R-:W-:Y:S02]  /*0de0*/  IMAD R6, R6, -0x3, R24 ;  /* 0xfffffffd06067824 */ /* 0x000fe400078e0218 */
[----:B------:R-:W-:Y:S02]  /*0df0*/  IMAD R11, R11, 0x10, R18 ;  /* 0x000000100b0b7824 */ /* 0x000fe400078e0212 */
[----:B------:R-:W-:Y:S01]  /*0e00*/  IMAD R2, R12, R5, 0xa0 ;  /* 0x000000a00c027424 */ /* 0x000fe200078e0205 */
[----:B------:R-:W-:Y:S01]  /*0e10*/  STL [R1+0x5c], R21 ;  /* 0x00005c1501007387 */ /* 0x000fe20000100800 */
[----:B------:R-:W-:-:S03]  /*0e20*/  IMAD R6, R6, 0x40, R11 ;  /* 0x0000004006067824 */ /* 0x000fc600078e020b */
[----:B------:R0:W-:Y:S01]  /*0e30*/  STL [R1+0x74], R4 ;  /* 0x0000740401007387 */ /* 0x0001e20000100800 */
[----:B------:R-:W-:-:S03]  /*0e40*/  LEA.HI R0, R0, R20, RZ, 0x3 ;  /* 0x0000001400007211 */ /* 0x000fc600078f18ff */
[----:B------:R3:W-:Y:S04]  /*0e50*/  STL [R1+0x70], R2 ;  /* 0x0000700201007387 */ /* 0x0007e80000100800 */
[----:B------:R-:W-:Y:S01]  /*0e60*/  STL [R1+0x14], R13 ;  /* 0x0000140d01007387 */ /* 0x000fe20000100800 */
[----:B------:R-:W-:-:S03]  /*0e70*/  LOP3.LUT R3, R3, 0xfffffffe, RZ, 0xc0, !PT ;  /* 0xfffffffe03037812 */ /* 0x000fc600078ec0ff */
[----:B------:R-:W-:Y:S04]  /*0e80*/  STL [R1+0x18], R14 ;  /* 0x0000180e01007387 */ /* 0x000fe80000100800 */
[----:B------:R-:W-:Y:S04]  /*0e90*/  STL [R1+0x1c], R15 ;  /* 0x00001c0f01007387 */ /* 0x000fe80000100800 */
[----:B------:R-:W-:Y:S04]  /*0ea0*/  STL [R1+0x68], R6 ;  /* 0x0000680601007387 */ /* 0x000fe80000100800 */
[----:B------:R-:W-:Y:S01]  /*0eb0*/  STL [R1+0x4c], RZ ;  /* 0x00004cff01007387 */ /* 0x000fe20000100800 */
[----:B0-----:R-:W-:-:S02]  /*0ec0*/  IMAD.SHL.U32 R4, R21, 0x80, RZ ;  /* 0x0000008015047824 */ /* 0x001fc400078e00ff */
[----:B------:R-:W-:Y:S02]  /*0ed0*/  IMAD.IADD R3, R20, 0x1, -R3 ;  /* 0x0000000114037824 */ /* 0x000fe400078e0a03 */
[----:B------:R-:W-:Y:S01]  /*0ee0*/  IMAD.IADD R7, R22, 0x1, -R7 ;  /* 0x0000000116077824 */ /* 0x000fe200078e0a07 */
[----:B------:R-:W-:Y:S01]  /*0ef0*/  LOP3.LUT R4, R4, 0x180, RZ, 0xc0, !PT ;  /* 0x0000018004047812 */ /* 0x000fe200078ec0ff */
[C---:B------:R-:W-:Y:S02]  /*0f00*/  IMAD.SHL.U32 R18, R3.reuse, 0x10, RZ ;  /* 0x0000001003127824 */ /* 0x040fe400078e00ff */
[----:B------:R-:W-:Y:S02]  /*0f10*/  IMAD R7, R8, 0x8, R7 ;  /* 0x0000000808077824 */ /* 0x000fe400078e0207 */
[----:B------:R-:W-:Y:S01]  /*0f20*/  IMAD.SHL.U32 R156, R3, 0x8, RZ ;  /* 0x00000008039c7824 */ /* 0x000fe200078e00ff */
[----:B------:R-:W-:-:S03]  /*0f30*/  SHF.R.U32.HI R3, RZ, 0x3, R4 ;  /* 0x00000003ff037819 */ /* 0x000fc60000011604 */
[----:B------:R-:W-:Y:S01]  /*0f40*/  VIADD R5, R156, 0x10 ;  /* 0x000000109c057836 */ /* 0x000fe20000000000 */
[----:B------:R-:W-:Y:S02]  /*0f50*/  MOV R17, RZ ;  /* 0x000000ff00117202 */ /* 0x000fe40000000f00 */
[----:B---3--:R-:W-:-:S05]  /*0f60*/  LOP3.LUT R2, R23, 0x1, RZ, 0xfc, !PT ;  /* 0x0000000117027812 */ /* 0x008fca00078efcff */
[----:B------:R0:W-:Y:S02]  /*0f70*/  STL [R1+0x8], R2 ;  /* 0x0000080201007387 */ /* 0x0001e40000100800 */
[----:B0-----:R-:W-:-:S05]  /*0f80*/  LOP3.LUT R2, R0, 0xfffffff8, RZ, 0xc0, !PT ;  /* 0xfffffff800027812 */ /* 0x001fca00078ec0ff */
[----:B------:R-:W-:Y:S01]  /*0f90*/  IMAD.IADD R2, R20, 0x1, -R2 ;  /* 0x0000000114027824 */ /* 0x000fe200078e0a02 */
[----:B------:R-:W-:Y:S01]  /*0fa0*/  SHF.R.S32.HI R0, RZ, 0x3, R0 ;  /* 0x00000003ff007819 */ /* 0x000fe20000011400 */
[----:B------:R-:W-:Y:S01]  /*0fb0*/  STL [R1+0xc], RZ ;  /* 0x00000cff01007387 */ /* 0x000fe20000100800 */
[----:B------:R-:W-:Y:S02]  /*0fc0*/  SHF.R.S32.HI R0, RZ, 0x1f, R22 ;  /* 0x0000001fff007819 */ /* 0x000fe40000011416 */
[----:B------:R-:W-:Y:S01]  /*0fd0*/  SHF.L.U32 R8, R2, 0x3, RZ ;  /* 0x0000000302087819 */ /* 0x000fe200000006ff */
[----:B------:R-:W-:Y:S01]  /*0fe0*/  STL [R1+0x4], RZ ;  /* 0x000004ff01007387 */ /* 0x000fe20000100800 */
[C-C-:B------:R-:W-:Y:S02]  /*0ff0*/  LOP3.LUT R0, R4.reuse, 0x10, R18.reuse, 0xf8, !PT ;  /* 0x0000001004007812 */ /* 0x140fe400078ef812 */
[----:B------:R-:W-:Y:S01]  /*1000*/  LOP3.LUT R2, R4, 0x30, R18, 0xf8, !PT ;  /* 0x0000003004027812 */ /* 0x000fe200078ef812 */
[----:B------:R0:W-:Y:S01]  /*1010*/  STL [R1+0x2c], R4 ;  /* 0x00002c0401007387 */ /* 0x0001e20000100800 */
[----:B------:R-:W-:-:S03]  /*1020*/  LOP3.LUT R0, R0, R3, RZ, 0x3c, !PT ;  /* 0x0000000300007212 */ /* 0x000fc600078e3cff */
[----:B------:R-:W-:Y:S04]  /*1030*/  STL [R1+0x58], R8 ;  /* 0x0000580801007387 */ /* 0x000fe80000100800 */
[----:B------:R1:W-:Y:S01]  /*1040*/  STL [R1+0x30], R3 ;  /* 0x0000300301007387 */ /* 0x0003e20000100800 */
[----:B0-----:R-:W-:Y:S01]  /*1050*/  IMAD.SHL.U32 R4, R7, 0x40, RZ ;  /* 0x0000004007047824 */ /* 0x001fe200078e00ff */
[----:B------:R-:W-:Y:S02]  /*1060*/  SHF.R.S32.HI R7, RZ, 0x1f, R5 ;  /* 0x0000001fff077819 */ /* 0x000fe40000011405 */
[----:B------:R0:W-:Y:S01]  /*1070*/  STL [R1+0x20], R5 ;  /* 0x0000200501007387 */ /* 0x0001e20000100800 */
[----:B-1----:R-:W-:Y:S02]  /*1080*/  LOP3.LUT R3, R2, R3, RZ, 0x3c, !PT ;  /* 0x0000000302037212 */ /* 0x002fe400078e3cff */
[----:B------:R-:W-:Y:S01]  /*1090*/  SHF.R.S32.HI R2, RZ, 0x1f, R8 ;  /* 0x0000001fff027819 */ /* 0x000fe20000011408 */
[----:B------:R-:W-:Y:S01]  /*10a0*/  STL [R1+0x34], R4 ;  /* 0x0000340401007387 */ /* 0x000fe20000100800 */
[----:B0-----:R-:W-:-:S02]  /*10b0*/  IMAD.IADD R5, R4, 0x1, R0 ;  /* 0x0000000104057824 */ /* 0x001fc400078e0200 */
[----:B------:R-:W-:Y:S01]  /*10c0*/  IMAD R0, R19, 0x8, R6 ;  /* 0x0000000813007824 */ /* 0x000fe200078e0206 */
[----:B------:R0:W-:Y:S04]  /*10d0*/  STL [R1+0x78], R2 ;  /* 0x0000780201007387 */ /* 0x0001e80000100800 */
[----:B------:R1:W-:Y:S01]  /*10e0*/  STL [R1+0x60], R7 ;  /* 0x0000600701007387 */ /* 0x0003e20000100800 */
[----:B0-----:R-:W-:-:S03]  /*10f0*/  IADD3 R2, R16, R4, R3 ;  /* 0x0000000410027210 */ /* 0x001fc60007ffe003 */
[----:B------:R1:W-:Y:S04]  /*1100*/  STL [R1+0x24], R5 ;  /* 0x0000240501007387 */ /* 0x0003e80000100800 */
[----:B------:R1:W-:Y:S04]  /*1110*/  STL [R1+0x6c], R0 ;  /* 0x00006c0001007387 */ /* 0x0003e80000100800 */
[----:B------:R1:W-:Y:S01]  /*1120*/  STL [R1+0x64], R2 ;  /* 0x0000640201007387 */ /* 0x0003e20000100800 */
[----:B------:R-:W-:-:S07]  /*1130*/  IMAD.MOV.U32 R23, RZ, RZ, RZ ;  /* 0x000000ffff177224 */ /* 0x000fce00078e00ff */
.L_x_11161:
[----:B-12---:R-:W2:Y:S01]  /*1140*/  LDL.LU R0, [R1+0x1c] ;  /* 0x00001c0001007983 */ /* 0x006ea20000300800 */
[----:B0-----:R-:W2:Y:S01]  /*1150*/  LDC.64 R2, c[0x0][0xc88] ;  /* 0x00032200ff027b82 */ /* 0x001ea20000000a00 */
        /* <DEDUP_REMOVED lines=9> */
[----:B------:R-:W-:Y:S02]  /*11f0*/  ISETP.NE.U32.AND P1, PT, RZ, UR8, PT ;  /* 0x00000008ff007c0c */ /* 0x000fe4000bf25070 */
[----:B------:R-:W-:Y:S02]  /*1200*/  ISETP.NE.U32.AND P0, PT, RZ, UR6, PT ;  /* 0x00000006ff007c0c */ /* 0x000fe4000bf05070 */
[----:B------:R-:W-:Y:S02]  /*1210*/  ISETP.NE.AND.EX P1, PT, RZ, UR9, PT, P1 ;  /* 0x00000009ff007c0c */ /* 0x000fe4000bf25310 */
[----:B------:R-:W-:Y:S02]  /*1220*/  ISETP.NE.AND.EX P0, PT, RZ, UR7, PT, P0 ;  /* 0x00000007ff007c0c */ /* 0x000fe4000bf05300 */
[----:B------:R-:W-:Y:S02]  /*1230*/  MOV R27, RZ ;  /* 0x000000ff001b7202 */ /* 0x000fe40000000f00 */
[----:B--2--5:R-:W-:Y:S01]  /*1240*/  SHF.R.S32.HI R4, RZ, 0x1f, R0 ;  /* 0x0000001fff047819 */ /* 0x024fe20000011400 */
        /* <DEDUP_REMOVED lines=11> */
[----:B------:R1:W5:Y:S01]  /*1300*/  @P2 LDG.E R9, desc[UR40][R2.64] ;  /* 0x0000002802092981 */ /* 0x000362000c1e1900 */
        /* <DEDUP_REMOVED lines=29> */
[----:B--2---:R-:W-:-:S07]  /*14e0*/  IMAD.IADD R29, R0, 0x1, -R29 ;  /* 0x00000001001d7824 */ /* 0x004fce00078e0a1d */
.L_x_11065:
[----:B------:R-:W-:Y:S02]  /*14f0*/  IMAD.U32 R31, RZ, RZ, UR5 ;  /* 0x00000005ff1f7e24 */ /* 0x000fe4000f8e00ff */
[----:B------:R-:W-:Y:S01]  /*1500*/  IMAD.U32 R24, RZ, RZ, UR4 ;  /* 0x00000004ff187e24 */ /* 0x000fe2000f8e00ff */
[----:B------:R-:W-:Y:S06]  /*1510*/  @!P2 BRA `(.L_x_11066) ;  /* 0x000000000010a947 */ /* 0x000fec0003800000 */
[----:B-1----:R-:W-:-:S04]  /*1520*/  IADD3 R2, P0, R33, UR8, RZ ;  /* 0x0000000821027c10 */ /* 0x002fc8000ff1e0ff */
[----:B------:R-:W-:-:S05]  /*1530*/  IADD3.X R3, R32, UR9, RZ, P0, !PT ;  /* 0x0000000920037c10 */ /* 0x000fca00087fe4ff */
[----:B------:R0:W5:Y:S01]  /*1540*/  LDG.E R24, desc[UR40][R2.64] ;  /* 0x0000002802187981 */ /* 0x000162000c1e1900 */
[----:B------:R-:W-:Y:S05]  /*1550*/  BRA `(.L_x_11067) ;  /* 0x0000000000107947 */ /* 0x000fea0003800000 */
.L_x_11066:
[----:B------:R-:W-:Y:S05]  /*1560*/  @!P0 BRA `(.L_x_11067) ;  /* 0x00000000000c8947 */ /* 0x000fea0003800000 */
[----:B-1----:R-:W2:Y:S04]  /*1570*/  LDG.E R3, desc[UR40][R6.64] ;  /* 0x0000002806037981 */ /* 0x002ea8000c1e1900 */
[----:B------:R-:W2:Y:S02]  /*1580*/  LDG.E R24, desc[UR40][R6.64+0x4] ;  /* 0x0000042806187981 */ /* 0x000ea4000c1e1900 */
[----:B--2---:R-:W-:-:S07]  /*1590*/  IMAD.IADD R24, R24, 0x1, -R3 ;  /* 0x0000000118187824 */ /* 0x004fce00078e0a03 */
.L_x_11067:
[----:B------:R-:W-:Y:S02]  /*15a0*/  ULDC.64 UR4, c[0x0][0xa10] ;  /* 0x0002840000047ab9 */ /* 0x000fe40000000a00 */
[----:B------:R-:W-:-:S04]  /*15b0*/  ISETP.NE.U32.AND P0, PT, RZ, UR4, PT ;  /* 0x00000004ff007c0c */ /* 0x000fc8000bf05070 */
[----:B------:R-:W-:Y:S01]  /*15c0*/  ISETP.NE.AND.EX P0, PT, RZ, UR5, PT, P0 ;  /* 0x00000005ff007c0c */ /* 0x000fe2000bf05300 */
[----:B-----5:R-:W-:Y:S01]  /*15d0*/  IMAD.IADD R9, R24, 0x1, -R9 ;  /* 0x0000000118097824 */ /* 0x020fe200078e0a09 */
[----:B------:R-:W-:-:S11]  /*15e0*/  ULDC.64 UR4, c[0x0][0xa30] ;  /* 0x00028c0000047ab9 */ /* 0x000fd60000000a00 */
[----:B01----:R-:W0:Y:S02]  /*15f0*/  @P0 LDC.64 R2, c[0x0][0xa10] ;  /* 0x00028400ff020b82 */ /* 0x003e240000000a00 */
[----:B0-----:R-:W-:-:S05]  /*1600*/  @P0 IMAD.WIDE R2, R25, 0x4, R2 ;  /* 0x0000000419020825 */ /* 0x001fca00078e0202 */
[----:B------:R-:W2:Y:S04]  /*1610*/  @P0 LDG.E R0, desc[UR40][R2.64] ;  /* 0x0000002802000981 */ /* 0x000ea8000c1e1900 */
[----:B------:R0:W2:Y:S01]  /*1620*/  @P0 LDG.E R7, desc[UR40][R2.64+0x4] ;  /* 0x0000042802070981 */ /* 0x0000a2000c1e1900 */
[----:B------:R-:W-:Y:S02]  /*1630*/  ISETP.NE.U32.AND P1, PT, RZ, UR4, PT ;  /* 0x00000004ff007c0c */ /* 0x000fe4000bf25070 */
[----:B------:R-:W-:Y:S02]  /*1640*/  MOV R28, R24 ;  /* 0x00000018001c7202 */ /* 0x000fe40000000f00 */
[----:B------:R-:W-:Y:S01]  /*1650*/  ISETP.NE.AND.EX P1, PT, RZ, UR5, PT, P1 ;  /* 0x00000005ff007c0c */ /* 0x000fe2000bf25310 */
[----:B0-----:R-:W-:-:S12]  /*1660*/  IMAD.MOV R2, RZ, RZ, -R9 ;  /* 0x000000ffff027224 */ /* 0x001fd800078e0a09 */
[----:B------:R-:W-:-:S04]  /*1670*/  @P1 IADD3 R4, P2, R33, UR4, RZ ;  /* 0x0000000421041c10 */ /* 0x000fc8000ff5e0ff */
[----:B------:R-:W-:Y:S02]  /*1680*/  @P1 IADD3.X R5, R32, UR5, RZ, P2, !PT ;  /* 0x0000000520051c10 */ /* 0x000fe400097fe4ff */
[----:B------:R-:W-:-:S03]  /*1690*/  VIMNMX R2, RZ, R2, !PT ;  /* 0x00000002ff027248 */ /* 0x000fc60007fe0100 */
        /* <DEDUP_REMOVED lines=8> */
[----:B0-----:R-:W-:-:S04]  /*1720*/  VIMNMX R5, R0, R31, PT ;  /* 0x0000001f00057248 */ /* 0x001fc80003fe0100 */
[----:B------:R-:W-:Y:S01]  /*1730*/  ISETP.GT.AND P0, PT, R5, R2, PT ;  /* 0x000000020500720c */ /* 0x000fe20003f04270 */
[----:B------:R-:W-:-:S05]  /*1740*/  IMAD.WIDE.U32 R2, R2, -0x33333333, RZ ;  /* 0xcccccccd02027825 */ /* 0x000fca00078e00ff */
[----:B------:R-:W-:-:S04]  /*1750*/  SHF.R.U32.HI R30, RZ, 0x7, R3 ;  /* 0x00000007ff1e7819 */ /* 0x000fc80000011603 */
[----:B------:R-:W-:-:S03]  /*1760*/  MOV R2, R30 ;  /* 0x0000001e00027202 */ /* 0x000fc60000000f00 */
        /* <DEDUP_REMOVED lines=27> */
.L_x_11070:
[----:B------:R-:W-:Y:S05]  /*1920*/  BSYNC B6 ;  /* 0x0000000000067941 */ /* 0x000fea0003800000 */
.L_x_11069:
        /* <DEDUP_REMOVED lines=20> */
.L_x_11072:
[----:B------:R-:W-:Y:S05]  /*1a70*/  BSYNC B6 ;  /* 0x0000000000067941 */ /* 0x000fea0003800000 */
.L_x_11071:
[----:B------:R-:W-:Y:S01]  /*1a80*/  ULDC.64 UR4, c[0x0][0x9f8] ;  /* 0x00027e0000047ab9 */ /* 0x000fe20000000a00 */
[----:B------:R-:W2:Y:S01]  /*1a90*/  LDL.LU R10, [R1] ;  /* 0x00000000010a7983 */ /* 0x000ea20000300800 */
[----:B------:R-:W-:Y:S01]  /*1aa0*/  ISETP.NE.U32.AND P0, PT, RZ, UR4, PT ;  /* 0x00000004ff007c0c */ /* 0x000fe2000bf05070 */
[----:B------:R-:W0:Y:S01]  /*1ab0*/  LDC.64 R46, c[0x0][0x300] ;  /* 0x0000c000ff2e7b82 */ /* 0x000e220000000a00 */
[----:B------:R-:W-:Y:S01]  /*1ac0*/  IADD3 R27, R27, R24, RZ ;  /* 0x000000181b1b7210 */ /* 0x000fe20007ffe0ff */
[----:B------:R-:W-:Y:S01]  /*1ad0*/  ULDC.64 UR6, c[0x0][0x330] ;  /* 0x0000cc0000067ab9 */ /* 0x000fe20000000a00 */
[----:B------:R-:W-:Y:S01]  /*1ae0*/  ISETP.NE.AND.EX P0, PT, RZ, UR5, PT, P0 ;  /* 0x00000005ff007c0c */ /* 0x000fe2000bf05300 */
[----:B------:R-:W3:Y:S04]  /*1af0*/  LDL R12, [R1+0x2c] ;  /* 0x00002c00010c7983 */ /* 0x000ee80000100800 */
[----:B------:R-:W1:Y:S01]  /*1b00*/  LDC R15, c[0x0][0x3f4] ;  /* 0x0000fd00ff0f7b82 */ /* 0x000e620000000800 */
[----:B------:R-:W-:Y:S01]  /*1b10*/  SHF.R.S32.HI R19, RZ, 0x1f, R18 ;  /* 0x0000001fff137819 */ /* 0x000fe20000011412 */
[----:B------:R-:W4:Y:S06]  /*1b20*/  LDL R24, [R1+0x5c] ;  /* 0x00005c0001187983 */ /* 0x000f2c0000100800 */
[----:B------:R-:W-:Y:S01]  /*1b30*/  @P0 IADD3 R4, P1, R33, UR4, RZ ;  /* 0x0000000421040c10 */ /* 0x000fe2000ff3e0ff */
[----:B------:R-:W2:Y:S03]  /*1b40*/  LDC.64 R40, c[0x0][0x3f8] ;  /* 0x0000fe00ff287b82 */ /* 0x000ea60000000a00 */
[----:B------:R-:W-:Y:S01]  /*1b50*/  @P0 IADD3.X R5, R32, UR5, RZ, P1, !PT ;  /* 0x0000000520050c10 */ /* 0x000fe20008ffe4ff */
[----:B------:R-:W-:-:S04]  /*1b60*/  ULDC.64 UR4, c[0x0][0xa08] ;  /* 0x0002820000047ab9 */ /* 0x000fc80000000a00 */
[----:B------:R1:W3:Y:S01]  /*1b70*/  @P0 LDG.E R25, desc[UR40][R4.64] ;  /* 0x0000002804190981 */ /* 0x0002e2000c1e1900 */
[----:B------:R-:W-:Y:S01]  /*1b80*/  SHF.R.S32.HI R11, RZ, 0x1f, R27 ;  /* 0x0000001fff0b7819 */ /* 0x000fe2000001141b */
[-C--:B0-----:R-:W-:Y:S01]  /*1b90*/  IMAD.WIDE.U32 R6, R27, R46.reuse, RZ ;  /* 0x0000002e1b067225 */ /* 0x081fe200078e00ff */
[----:B------:R-:W-:Y:S01]  /*1ba0*/  ISETP.NE.U32.AND P0, PT, RZ, UR4, PT ;  /* 0x00000004ff007c0c */ /* 0x000fe2000bf05070 */
[----:B------:R-:W0:Y:S02]  /*1bb0*/  LDC.64 R34, c[0x0][0x408] ;  /* 0x00010200ff227b82 */ /* 0x000e240000000a00 */
[----:B------:R-:W-:Y:S01]  /*1bc0*/  IMAD R0, R11, R46, RZ ;  /* 0x0000002e0b007224 */ /* 0x000fe200078e02ff */
[----:B-1----:R-:W-:Y:S01]  /*1bd0*/  ISETP.GE.AND P2, PT, R18, R15, PT ;  /* 0x0000000f1200720c */ /* 0x002fe20003f46270 */
[----:B------:R-:W-:Y:S01]  /*1be0*/  IMAD.WIDE.U32 R8, R26, UR6, R18 ;  /* 0x000000061a087c25 */ /* 0x000fe2000f8e0012 */
[----:B------:R-:W-:Y:S01]  /*1bf0*/  ISETP.NE.AND.EX P0, PT, RZ, UR5, PT, P0 ;  /* 0x00000005ff007c0c */ /* 0x000fe2000bf05300 */
[----:B------:R-:W-:-:S02]  /*1c00*/  ULDC.64 UR4, c[0x0][0x308] ;  /* 0x0000c20000047ab9 */ /* 0x000fc40000000a00 */
[----:B------:R-:W-:Y:S01]  /*1c10*/  IMAD R3, R27, R47, R0 ;  /* 0x0000002f1b037224 */ /* 0x000fe200078e0200 */
[----:B------:R-:W-:-:S03]  /*1c20*/  SHF.R.S32.HI R0, RZ, 0x1f, R26 ;  /* 0x0000001fff007819 */ /* 0x000fc6000001141a */
[----:B------:R-:W-:Y:S02]  /*1c30*/  IMAD.IADD R7, R7, 0x1, R3 ;  /* 0x0000000107077824 */ /* 0x000fe400078e0203 */
[C---:B------:R-:W-:Y:S02]  /*1c40*/  IMAD R3, R0.reuse, UR6, RZ ;  /* 0x0000000600037c24 */ /* 0x040fe4000f8e02ff */
[----:B------:R-:W-:Y:S02]  /*1c50*/  IMAD R0, R0, UR4, RZ ;  /* 0x0000000400007c24 */ /* 0x000fe4000f8e02ff */
[C---:B------:R-:W-:Y:S01]  /*1c60*/  IMAD R13, R26.reuse, UR7, R3 ;  /* 0x000000071a0d7c24 */ /* 0x040fe2000f8e0203 */
[----:B------:R-:W-:Y:S01]  /*1c70*/  ULDC.64 UR6, c[0x0][0x338] ;  /* 0x0000ce0000067ab9 */ /* 0x000fe20000000a00 */
[C---:B------:R-:W-:Y:S02]  /*1c80*/  IMAD R3, R26.reuse, UR5, R0 ;  /* 0x000000051a037c24 */ /* 0x040fe4000f8e0200 */
[----:B------:R-:W-:Y:S01]  /*1c90*/  IMAD.WIDE.U32 R4, R26, UR4, R6 ;  /* 0x000000041a047c25 */ /* 0x000fe2000f8e0006 */
[----:B------:R-:W-:-:S03]  /*1ca0*/  ULDC.64 UR4, c[0x0][0x310] ;  /* 0x0000c40000047ab9 */ /* 0x000fc60000000a00 */
[----:B------:R-:W-:Y:S02]  /*1cb0*/  IMAD.IADD R5, R5, 0x1, R3 ;  /* 0x0000000105057824 */ /* 0x000fe400078e0203 */
[----:B------:R-:W-:Y:S01]  /*1cc0*/  IMAD.IADD R9, R9, 0x1, R13 ;  /* 0x0000000109097824 */ /* 0x000fe200078e020d */
[----:B--2---:R-:W-:-:S04]  /*1cd0*/  LOP3.LUT R10, R10, 0xfffffffb, RZ, 0xc0, !PT ;  /* 0xfffffffb0a0a7812 */ /* 0x004fc800078ec0ff */
[----:B------:R-:W-:-:S05]  /*1ce0*/  @P2 LOP3.LUT R10, R10, 0x4, RZ, 0xfc, !PT ;  /* 0x000000040a0a2812 */ /* 0x000fca00078efcff */
[----:B------:R1:W-:Y:S04]  /*1cf0*/  STL [R1], R10 ;  /* 0x0000000a01007387 */ /* 0x0003e80000100800 */
[----:B-1----:R-:W2:Y:S01]  /*1d00*/  LDL R10, [R1+0x30] ;  /* 0x00003000010a7983 */ /* 0x002ea20000100800 */
[----:B---3--:R-:W-:Y:S02]  /*1d10*/  SEL R3, R25, RZ, !P0 ;  /* 0x000000ff19037207 */ /* 0x008fe40004000000 */
[----:B------:R-:W-:-:S03]  /*1d20*/  SHF.R.S32.HI R0, RZ, 0x1f, R25 ;  /* 0x0000001fff007819 */ /* 0x000fc60000011419 */
[C---:B------:R-:W-:Y:S02]  /*1d30*/  IMAD.WIDE.U32 R48, R3.reuse, UR6, R8 ;  /* 0x0000000603307c25 */ /* 0x040fe4000f8e0008 */
[----:B------:R-:W3:Y:S01]  /*1d40*/  LDL R8, [R1+0x34] ;  /* 0x0000340001087983 */ /* 0x000ee20000100800 */
[----:B------:R-:W-:Y:S02]  /*1d50*/  SEL R0, R0, RZ, !P0 ;  /* 0x000000ff00007207 */ /* 0x000fe40004000000 */
[----:B------:R-:W-:Y:S01]  /*1d60*/  SHF.R.S32.HI R14, RZ, 0x1f, R22 ;  /* 0x0000001fff0e7819 */ /* 0x000fe20000011416 */
[C---:B------:R-:W-:Y:S01]  /*1d70*/  IMAD.WIDE.U32 R50, R3.reuse, UR4, R4 ;  /* 0x0000000403327c25 */ /* 0x040fe2000f8e0004 */
[----:B------:R-:W1:Y:S03]  /*1d80*/  S2R R26, SR_TID.X ;  /* 0x00000000001a7919 */ /* 0x000e660000002100 */
[C---:B------:R-:W-:Y:S01]  /*1d90*/  IMAD R6, R0.reuse, UR4, RZ ;  /* 0x0000000400067c24 */ /* 0x040fe2000f8e02ff */
[----:B------:R-:W-:Y:S01]  /*1da0*/  SHF.R.S32.HI R157, RZ, 0x1f, R156 ;  /* 0x0000001fff9d7819 */ /* 0x000fe2000001149c */
[----:B------:R-:W-:Y:S01]  /*1db0*/  IMAD R4, R0, UR6, RZ ;  /* 0x0000000600047c24 */ /* 0x000fe2000f8e02ff */
[----:B------:R-:W-:Y:S01]  /*1dc0*/  ULDC UR4, c[0x0][0x2f4] ;  /* 0x0000bd0000047ab9 */ /* 0x000fe20000000800 */
[----:B------:R-:W-:-:S02]  /*1dd0*/  IMAD R7, R3, UR5, R6 ;  /* 0x0000000503077c24 */ /* 0x000fc4000f8e0206 */
[-C--:B------:R-:W-:Y:S02]  /*1de0*/  IMAD R0, R14, R46.reuse, RZ ;  /* 0x0000002e0e007224 */ /* 0x080fe400078e02ff */
[----:B------:R-:W-:-:S04]  /*1df0*/  IMAD.WIDE.U32 R20, R22, R46, R18 ;  /* 0x0000002e16147225 */ /* 0x000fc800078e0012 */
[----:B------:R-:W-:Y:S02]  /*1e00*/  IMAD R71, R3, UR7, R4 ;  /* 0x0000000703477c24 */ /* 0x000fe4000f8e0204 */
[----:B------:R-:W-:Y:S01]  /*1e10*/  IMAD R5, R22, R47, R0 ;  /* 0x0000002f16057224 */ /* 0x000fe200078e0200 */
[----:B------:R-:W-:Y:S01]  /*1e20*/  IADD3 R0, P0, R50, R20, RZ ;  /* 0x0000001432007210 */ /* 0x000fe20007f1e0ff */
[----:B------:R-:W-:Y:S02]  /*1e30*/  IMAD.IADD R3, R51, 0x1, R7 ;  /* 0x0000000133037824 */ /* 0x000fe400078e0207 */
[----:B------:R-:W-:-:S03]  /*1e40*/  IMAD R4, R14, R40, RZ ;  /* 0x000000280e047224 */ /* 0x000fc600078e02ff */
[----:B------:R-:W-:Y:S02]  /*1e50*/  IADD3.X R20, R3, R21, R5, P0, !PT ;  /* 0x0000001503147210 */ /* 0x000fe400007fe405 */
[----:B------:R-:W-:Y:S01]  /*1e60*/  SEL R5, R15, RZ, P2 ;  /* 0x000000ff0f057207 */ /* 0x000fe20001000000 */
[----:B------:R-:W-:Y:S02]  /*1e70*/  IMAD R7, R22, R41, R4 ;  /* 0x0000002916077224 */ /* 0x000fe400078e0204 */
[----:B0-----:R-:W-:Y:S02]  /*1e80*/  IMAD R4, R14, R34, RZ ;  /* 0x000000220e047224 */ /* 0x001fe400078e02ff */
[----:B------:R-:W-:Y:S02]  /*1e90*/  IMAD.IADD R5, R18, 0x1, R5 ;  /* 0x0000000112057824 */ /* 0x000fe400078e0205 */
[----:B------:R-:W-:-:S04]  /*1ea0*/  IMAD.WIDE.U32 R44, R22, R40, R156 ;  /* 0x00000028162c7225 */ /* 0x000fc800078e009c */
[----:B------:R-:W-:-:S04]  /*1eb0*/  IMAD.WIDE.U32 R42, R22, R40, R18 ;  /* 0x00000028162a7225 */ /* 0x000fc800078e0012 */
[C---:B------:R-:W-:Y:S01]  /*1ec0*/  IMAD R9, R22.reuse, R35, R4 ;  /* 0x0000002316097224 */ /* 0x040fe200078e0204 */
[----:B------:R-:W-:Y:S01]  /*1ed0*/  SHF.R.S32.HI R4, RZ, 0x1f, R5 ;  /* 0x0000001fff047819 */ /* 0x000fe20000011405 */
[----:B------:R-:W-:Y:S02]  /*1ee0*/  IMAD.IADD R45, R45, 0x1, R7 ;  /* 0x000000012d2d7824 */ /* 0x000fe400078e0207 */
[----:B------:R-:W-:Y:S01]  /*1ef0*/  IMAD.IADD R43, R7, 0x1, R43 ;  /* 0x00000001072b7824 */ /* 0x000fe200078e022b */
[----:B-----5:R-:W-:Y:S01]  /*1f00*/  SHF.R.S32.HI R7, RZ, 0x1f, R28 ;  /* 0x0000001fff077819 */ /* 0x020fe2000001141c */
[----:B------:R-:W-:Y:S01]  /*1f10*/  IMAD.WIDE.U32 R38, R22, R34, R156 ;  /* 0x0000002216267225 */ /* 0x000fe200078e009c */
[----:B------:R-:W-:-:S03]  /*1f20*/  LEA.HI R21, R4, R5, RZ, 0x4 ;  /* 0x0000000504157211 */ /* 0x000fc600078f20ff */
[----:B------:R-:W-:Y:S01]  /*1f30*/  IMAD.WIDE.U32 R36, R22, R34, R18 ;  /* 0x0000002216247225 */ /* 0x000fe200078e0012 */
[----:B------:R-:W-:-:S03]  /*1f40*/  IADD3 R39, R39, R9, RZ ;  /* 0x0000000927277210 */ /* 0x000fc60007ffe0ff */
[----:B------:R-:W-:Y:S01]  /*1f50*/  IMAD R6, R7, R40, RZ ;  /* 0x0000002807067224 */ /* 0x000fe200078e02ff */
[----:B------:R-:W-:Y:S01]  /*1f60*/  LOP3.LUT R4, R12, 0x30, R21, 0xf8, !PT ;  /* 0x000000300c047812 */ /* 0x000fe200078ef815 */
[----:B------:R-:W-:Y:S02]  /*1f70*/  IMAD.IADD R37, R9, 0x1, R37 ;  /* 0x0000000109257824 */ /* 0x000fe400078e0225 */
[----:B------:R-:W-:Y:S01]  /*1f80*/  IMAD R7, R7, R34, RZ ;  /* 0x0000002207077224 */ /* 0x000fe200078e02ff */
[----:B-1----:R-:W-:Y:S01]  /*1f90*/  SHF.R.U32.HI R13, RZ, 0x7, R26 ;  /* 0x00000007ff0d7819 */ /* 0x002fe2000001161a */
[----:B------:R-:W-:Y:S01]  /*1fa0*/  IMAD R55, R47, 0xa0, RZ ;  /* 0x000000a02f377824 */ /* 0x000fe200078e02ff */
[----:B------:R-:W-:Y:S01]  /*1fb0*/  IADD3 R52, P0, R22, R27, RZ ;  /* 0x0000001b16347210 */ /* 0x000fe20007f1e0ff */
[----:B------:R-:W-:Y:S01]  /*1fc0*/  IMAD.WIDE.U32 R46, R46, 0xa0, RZ ;  /* 0x000000a02e2e7825 */ /* 0x000fe200078e00ff */
[----:B------:R-:W-:-:S03]  /*1fd0*/  LOP3.LUT R60, R21, 0xfffffff0, RZ, 0xc0, !PT ;  /* 0xfffffff0153c7812 */ /* 0x000fc600078ec0ff */
[C---:B------:R-:W-:Y:S02]  /*1fe0*/  IMAD R59, R28.reuse, R41, R6 ;  /* 0x000000291c3b7224 */ /* 0x040fe400078e0206 */
[----:B------:R-:W-:Y:S02]  /*1ff0*/  IMAD R5, R41, 0xa0, RZ ;  /* 0x000000a029057824 */ /* 0x000fe400078e02ff */
[----:B------:R-:W-:-:S04]  /*2000*/  IMAD.WIDE.U32 R44, R28, R40, R44 ;  /* 0x000000281c2c7225 */ /* 0x000fc800078e002c */
[----:B------:R-:W-:-:S04]  /*2010*/  IMAD.WIDE.U32 R42, R28, R40, R42 ;  /* 0x000000281c2a7225 */ /* 0x000fc800078e002a */
[C---:B------:R-:W-:Y:S02]  /*2020*/  IMAD R7, R28.reuse, R35, R7 ;  /* 0x000000231c077224 */ /* 0x040fe400078e0207 */
[----:B------:R-:W-:Y:S02]  /*2030*/  IMAD R57, R35, 0xa0, RZ ;  /* 0x000000a023397824 */ /* 0x000fe400078e02ff */
[----:B------:R-:W-:-:S04]  /*2040*/  IMAD.WIDE.U32 R38, R28, R34, R38 ;  /* 0x000000221c267225 */ /* 0x000fc800078e0026 */
[----:B------:R-:W-:-:S04]  /*2050*/  IMAD.WIDE.U32 R36, R28, R34, R36 ;  /* 0x000000221c247225 */ /* 0x000fc800078e0024 */
[----:B------:R-:W-:Y:S02]  /*2060*/  VIADD R32, R18, 0x20 ;  /* 0x0000002012207836 */ /* 0x000fe40000000000 */
[----:B------:R-:W-:-:S04]  /*2070*/  IMAD.WIDE.U32 R40, R40, 0xa0, RZ ;  /* 0x000000a028287825 */ /* 0x000fc800078e00ff */
[----:B------:R-:W-:Y:S01]  /*2080*/  IMAD.WIDE.U32 R34, R34, 0xa0, RZ ;  /* 0x000000a022227825 */ /* 0x000fe200078e00ff */
[----:B----4-:R-:W-:Y:S02]  /*2090*/  LOP3.LUT P4, RZ, R24, 0x2, RZ, 0xc0, !PT ;  /* 0x0000000218ff7812 */ /* 0x010fe4000788c0ff */
[----:B------:R-:W-:Y:S01]  /*20a0*/  ISETP.GE.AND P3, PT, R18, UR4, PT ;  /* 0x0000000412007c0c */ /* 0x000fe2000bf66270 */
[----:B------:R-:W-:Y:S01]  /*20b0*/  IMAD.IADD R58, R45, 0x1, R59 ;  /* 0x000000012d3a7824 */ /* 0x000fe200078e023b */
[----:B------:R-:W-:Y:S01]  /*20c0*/  ISETP.GE.AND P2, PT, R32, UR4, PT ;  /* 0x0000000420007c0c */ /* 0x000fe2000bf46270 */
[----:B------:R-:W-:Y:S01]  /*20d0*/  VIADD R33, R13, 0x8 ;  /* 0x000000080d217836 */ /* 0x000fe20000000000 */
[----:B------:R-:W-:Y:S01]  /*20e0*/  IADD3 R55, R47, R55, RZ ;  /* 0x000000372f377210 */ /* 0x000fe20007ffe0ff */
[----:B------:R-:W-:Y:S01]  /*20f0*/  IMAD.SHL.U32 R54, R15, 0x2, RZ ;  /* 0x000000020f367824 */ /* 0x000fe200078e00ff */
[----:B------:R-:W-:Y:S01]  /*2100*/  SHF.R.S32.HI R69, RZ, 0x1f, R60 ;  /* 0x0000001fff457819 */ /* 0x000fe2000001143c */
[----:B------:R-:W-:-:S02]  /*2110*/  IMAD.X R53, R14, 0x1, R11, P0 ;  /* 0x000000010e357824 */ /* 0x000fc400000e060b */
[----:B------:R-:W-:Y:S02]  /*2120*/  IMAD.IADD R56, R41, 0x1, R5 ;  /* 0x0000000129387824 */ /* 0x000fe400078e0205 */
[----:B------:R-:W-:Y:S02]  /*2130*/  IMAD.IADD R57, R35, 0x1, R57 ;  /* 0x0000000123397824 */ /* 0x000fe400078e0239 */
[----:B------:R-:W-:Y:S02]  /*2140*/  IMAD.IADD R59, R59, 0x1, R43 ;  /* 0x000000013b3b7824 */ /* 0x000fe400078e022b */
[----:B------:R-:W-:Y:S02]  /*2150*/  IMAD.IADD R61, R39, 0x1, R7 ;  /* 0x00000001273d7824 */ /* 0x000fe400078e0207 */
[----:B------:R-:W-:Y:S02]  /*2160*/  IMAD.IADD R68, R7, 0x1, R37 ;  /* 0x0000000107447824 */ /* 0x000fe400078e0225 */
[----:B------:R-:W-:Y:S01]  /*2170*/  IMAD.IADD R71, R49, 0x1, R71 ;  /* 0x0000000131477824 */ /* 0x000fe200078e0247 */
[----:B--2---:R-:W-:-:S04]  /*2180*/  LOP3.LUT R4, R4, R10, RZ, 0x3c, !PT ;  /* 0x0000000a04047212 */ /* 0x004fc800078e3cff */
[----:B---3--:R-:W-:-:S07]  /*2190*/  IADD3 R70, R8, R4, RZ ;  /* 0x0000000408467210 */ /* 0x008fce0007ffe0ff */
.L_x_11102:
[----:B--2---:R-:W2:Y:S01]  /*21a0*/  LDL R6, [R1+0x24] ;  /* 0x0000240001067983 */ /* 0x004ea20000100800 */
[----:B----4-:R-:W0:Y:S03]  /*21b0*/  LDC.64 R62, c[0x0][0x2e8] ;  /* 0x0000ba00ff3e7b82 */ /* 0x010e260000000a00 */
[----:B---3--:R-:W3:Y:S01]  /*21c0*/  LDL.LU R4, [R1] ;  /* 0x0000000001047983 */ /* 0x008ee20000300800 */
[----:B------:R-:W-:Y:S01]  /*21d0*/  VIADD R2, R2, 0xffffffff ;  /* 0xffffffff02027836 */ /* 0x000fe20000000000 */
[----:B------:R-:W-:Y:S05]  /*21e0*/  YIELD ;  /* 0x0000000000007946 */ /* 0x000fea0003800000 */
[----:B------:R-:W1:Y:S01]  /*21f0*/  LDC R27, c[0x0][0x3f4] ;  /* 0x0000fd00ff1b7b82 */ /* 0x000e620000000800 */
[----:B------:R-:W-:Y:S01]  /*2200*/  ISETP.GT.AND P5, PT, R2, R30, PT ;  /* 0x0000001e0200720c */ /* 0x000fe20003fa4270 */
[-C--:B------:R-:W-:Y:S01]  /*2210*/  IMAD R5, R55, R2.reuse, RZ ;  /* 0x0000000237057224 */ /* 0x080fe200078e02ff */
[----:B------:R-:W-:Y:S01]  /*2220*/  SHF.R.S32.HI R65, RZ, 0x1f, R2 ;  /* 0x0000001fff417819 */ /* 0x000fe20000011402 */
[----:B------:R-:W-:Y:S01]  /*2230*/  IMAD.WIDE.U32 R14, R46, R2, RZ ;  /* 0x000000022e0e7225 */ /* 0x000fe200078e00ff */
[----:B------:R-:W-:Y:S03]  /*2240*/  BSSY B0, `(.L_x_11073) ;  /* 0x000026d000007945 */ /* 0x000fe60003800000 */
[----:B------:R-:W-:-:S04]  /*2250*/  IMAD R7, R65, R46, R5 ;  /* 0x0000002e41077224 */ /* 0x000fc800078e0205 */
[----:B------:R-:W-:Y:S01]  /*2260*/  IMAD.IADD R67, R15, 0x1, R7 ;  /* 0x000000010f437824 */ /* 0x000fe200078e0207 */
[----:B0-----:R-:W-:-:S04]  /*2270*/  IADD3 R12, P0, P1, R14, R62, R0 ;  /* 0x0000003e0e0c7210 */ /* 0x001fc8000791e000 */
[----:B------:R-:W-:Y:S02]  /*2280*/  IADD3.X R13, R67, R63, R20, P0, P1 ;  /* 0x0000003f430d7210 */ /* 0x000fe400007e2414 */
[----:B-1----:R-:W-:Y:S01]  /*2290*/  ISETP.GE.AND P0, PT, R27, 0x1, PT ;  /* 0x000000011b00780c */ /* 0x002fe20003f06270 */
[----:B--2---:R-:W-:Y:S01]  /*22a0*/  IMAD R73, R17, 0x2800, R6 ;  /* 0x0000280011497824 */ /* 0x004fe200078e0206 */
[----:B---3--:R-:W-:-:S03]  /*22b0*/  LOP3.LUT R4, R4, 0xfffffffd, RZ, 0xc0, !PT ;  /* 0xfffffffd04047812 */ /* 0x008fc600078ec0ff */
[C---:B------:R-:W-:Y:S02]  /*22c0*/  VIADD R5, R73.reuse, 0x20 ;  /* 0x0000002049057836 */ /* 0x040fe40000000000 */
[----:B------:R-:W-:Y:S01]  /*22d0*/  @P4 VIADD R5, R73, 0xffffffe0 ;  /* 0xffffffe049054836 */ /* 0x000fe20000000000 */
[----:B------:R-:W-:Y:S01]  /*22e0*/  @P5 LOP3.LUT R4, R4, 0x2, RZ, 0xfc, !PT ;  /* 0x0000000204045812 */ /* 0x000fe200078efcff */
[----:B------:R-:W-:-:S03]  /*22f0*/  IMAD.IADD R73, R16, 0x1, R73 ;  /* 0x0000000110497824 */ /* 0x000fc600078e0249 */
[----:B------:R-:W-:Y:S01]  /*2300*/  IADD3 R72, R16, R5, RZ ;  /* 0x0000000510487210 */ /* 0x000fe20007ffe0ff */
[----:B------:R0:W-:Y:S01]  /*2310*/  STL [R1], R4 ;  /* 0x0000000401007387 */ /* 0x0001e20000100800 */
[----:B------:R-:W-:Y:S05]  /*2320*/  @!P0 BRA `(.L_x_11074) ;  /* 0x0000002400308947 */ /* 0x000fea0003800000 */
[----:B------:R-:W-:Y:S01]  /*2330*/  ULDC.U8 UR4, c[0x0][0x410] ;  /* 0x0001040000047ab9 */ /* 0x000fe20000000000 */
[-C--:B------:R-:W-:Y:S01]  /*2340*/  IMAD R7, R56, R2.reuse, RZ ;  /* 0x0000000238077224 */ /* 0x080fe200078e02ff */
[----:B------:R-:W-:Y:S01]  /*2350*/  ISETP.NE.AND P0, PT, RZ, UR4, PT ;  /* 0x00000004ff007c0c */ /* 0x000fe2000bf05270 */
[----:B0-----:R-:W-:-:S04]  /*2360*/  IMAD.WIDE.U32 R4, R40, R2, RZ ;  /* 0x0000000228047225 */ /* 0x001fc800078e00ff */
[----:B------:R-:W-:-:S04]  /*2370*/  IMAD R7, R65, R40, R7 ;  /* 0x0000002841077224 */ /* 0x000fc800078e0207 */
[----:B------:R-:W-:-:S04]  /*2380*/  IMAD.IADD R26, R5, 0x1, R7 ;  /* 0x00000001051a7824 */ /* 0x000fc800078e0207 */
[----:B------:R-:W-:Y:S05]  /*2390*/  @!P0 BRA `(.L_x_11075) ;  /* 0x0000001000648947 */ /* 0x000fea0003800000 */
[----:B------:R-:W-:Y:S01]  /*23a0*/  IMAD R6, R2, -0xa0, R31 ;  /* 0xffffff6002067824 */ /* 0x000fe200078e021f */
[----:B------:R-:W-:Y:S01]  /*23b0*/  BSSY B1, `(.L_x_11076) ;  /* 0x000001c000017945 */ /* 0x000fe20003800000 */
[----:B------:R-:W-:Y:S02]  /*23c0*/  CS2R R8, SRZ ;  /* 0x0000000000087805 */ /* 0x000fe4000001ff00 */
[----:B------:R-:W-:Y:S02]  /*23d0*/  CS2R R14, SRZ ;  /* 0x00000000000e7805 */ /* 0x000fe4000001ff00 */
[----:B------:R-:W-:Y:S02]  /*23e0*/  CS2R R10, SRZ ;  /* 0x00000000000a7805 */ /* 0x000fe4000001ff00 */
[----:B------:R-:W-:Y:S02]  /*23f0*/  VIMNMX R7, R6, 0xa0, PT ;  /* 0x000000a006077848 */ /* 0x000fe40003fe0100 */
[----:B------:R-:W-:-:S02]  /*2400*/  CS2R R24, SRZ ;  /* 0x0000000000187805 */ /* 0x000fc4000001ff00 */
[----:B------:R-:W-:-:S13]  /*2410*/  ISETP.GE.AND P1, PT, R22, R7, PT ;  /* 0x000000071600720c */ /* 0x000fda0003f26270 */
[----:B------:R-:W-:Y:S05]  /*2420*/  @P1 BRA `(.L_x_11077) ;  /* 0x0000000000501947 */ /* 0x000fea0003800000 */
[----:B------:R-:W2:Y:S01]  /*2430*/  LDL R64, [R1+0x20] ;  /* 0x0000200001407983 */ /* 0x000ea20000100800 */
[----:B------:R-:W-:Y:S01]  /*2440*/  ULDC.64 UR4, c[0x0][0x3e8] ;  /* 0x0000fa0000047ab9 */ /* 0x000fe20000000a00 */
[----:B------:R-:W-:Y:S01]  /*2450*/  IMAD.MOV.U32 R6, RZ, RZ, R38 ;  /* 0x000000ffff067224 */ /* 0x000fe200078e0026 */
[----:B------:R-:W-:Y:S01]  /*2460*/  IADD3 R4, P0, P5, R44, UR4, R4 ;  /* 0x000000042c047c10 */ /* 0x000fe2000fd1e004 */
[----:B------:R-:W-:Y:S02]  /*2470*/  IMAD.MOV.U32 R7, RZ, RZ, R61 ;  /* 0x000000ffff077224 */ /* 0x000fe400078e003d */
[----:B------:R-:W-:Y:S01]  /*2480*/  IMAD R9, R57, R2, RZ ;  /* 0x0000000239097224 */ /* 0x000fe200078e02ff */
[----:B------:R-:W-:Y:S01]  /*2490*/  IADD3.X R5, R58, UR5, R26, P0, P5 ;  /* 0x000000053a057c10 */ /* 0x000fe200087ea41a */
[----:B------:R-:W-:Y:S01]  /*24a0*/  IMAD.WIDE.U32 R6, R2, R34, R6 ;  /* 0x0000002202067225 */ /* 0x000fe200078e0006 */
[----:B------:R-:W-:-:S03]  /*24b0*/  ULDC.64 UR4, c[0x0][0x400] ;  /* 0x0001000000047ab9 */ /* 0x000fc60000000a00 */
[----:B------:R-:W-:Y:S01]  /*24c0*/  IMAD R9, R65, R34, R9 ;  /* 0x0000002241097224 */ /* 0x000fe200078e0209 */
[----:B------:R-:W-:-:S04]  /*24d0*/  IADD3 R6, P0, R6, UR4, RZ ;  /* 0x0000000406067c10 */ /* 0x000fc8000ff1e0ff */
[----:B------:R-:W-:Y:S02]  /*24e0*/  IADD3.X R7, R7, UR5, R9, P0, !PT ;  /* 0x0000000507077c10 */ /* 0x000fe400087fe409 */
[----:B------:R-:W-:Y:S02]  /*24f0*/  ISETP.GE.AND P0, PT, R156, R27, PT ;  /* 0x0000001b9c00720c */ /* 0x000fe40003f06270 */
[----:B------:R-:W-:Y:S02]  /*2500*/  CS2R R8, SRZ ;  /* 0x0000000000087805 */ /* 0x000fe4000001ff00 */
[----:B------:R-:W-:-:S09]  /*2510*/  CS2R R10, SRZ ;  /* 0x00000000000a7805 */ /* 0x000fd2000001ff00 */
[----:B------:R0:W5:Y:S04]  /*2520*/  @!P0 LDG.E.64 R14, desc[UR40][R4.64] ;  /* 0x00000028040e8981 */ /* 0x000168000c1e1b00 */
[----:B------:R0:W5:Y:S01]  /*2530*/  @!P0 LDG.E.64 R24, desc[UR40][R6.64] ;  /* 0x0000002806188981 */ /* 0x000162000c1e1b00 */
[----:B--2---:R-:W-:-:S13]  /*2540*/  ISETP.GE.AND P0, PT, R64, R27, PT ;  /* 0x0000001b4000720c */ /* 0x004fda0003f06270 */
[----:B------:R0:W5:Y:S04]  /*2550*/  @!P0 LDG.E.64 R8, desc[UR40][R4.64+0x10] ;  /* 0x0000102804088981 */ /* 0x000168000c1e1b00 */
[----:B------:R0:W5:Y:S02]  /*2560*/  @!P0 LDG.E.64 R10, desc[UR40][R6.64+0x10] ;  /* 0x00001028060a8981 */ /* 0x000164000c1e1b00 */
.L_x_11077:
[----:B------:R-:W-:Y:S05]  /*2570*/  BSYNC B1 ;  /* 0x0000000000017941 */ /* 0x000fea0003800000 */
.L_x_11076:
[----:B0-----:R-:W2:Y:S01]  /*2580*/  LDL R4, [R1+0x8] ;  /* 0x0000080001047983 */ /* 0x001ea20000100800 */
[----:B-----5:R-:W-:Y:S01]  /*2590*/  IMAD.MOV.U32 R26, RZ, RZ, R8 ;  /* 0x000000ffff1a7224 */ /* 0x020fe200078e0008 */
[----:B------:R-:W-:Y:S01]  /*25a0*/  MOV R81, R24 ;  /* 0x0000001800517202 */ /* 0x000fe20000000f00 */
[----:B------:R-:W-:Y:S02]  /*25b0*/  IMAD.MOV.U32 R63, RZ, RZ, R14 ;  /* 0x000000ffff3f7224 */ /* 0x000fe400078e000e */
[----:B------:R-:W-:Y:S01]  /*25c0*/  IMAD.MOV.U32 R62, RZ, RZ, R10 ;  /* 0x000000ffff3e7224 */ /* 0x000fe200078e000a */
[----:B--2---:R-:W-:-:S13]  /*25d0*/  ISETP.NE.AND P0, PT, R4, 0x3, PT ;  /* 0x000000030400780c */ /* 0x004fda0003f05270 */
[----:B------:R-:W-:Y:S05]  /*25e0*/  @!P0 BRA `(.L_x_11078) ;  /* 0x0000000000048947 */ /* 0x000fea0003800000 */
[----:B------:R-:W-:Y:S01]  /*25f0*/  BPT.TRAP 0x1 ;  /* 0x000000040000795c */ /* 0x000fe20000300000 */
.L_x_11078:
[----:B------:R-:W-:Y:S01]  /*2600*/  IMAD R74, R17, 0x8, R16 ;  /* 0x00000008114a7824 */ /* 0x000fe200078e0210 */
[----:B------:R-:W-:Y:S01]  /*2610*/  SHF.L.U32 R75, R23, 0x1f, RZ ;  /* 0x0000001f174b7819 */ /* 0x000fe200000006ff */
[----:B------:R-:W-:Y:S03]  /*2620*/  BSSY B1, `(.L_x_11079) ;  /* 0x0000003000017945 */ /* 0x000fe60003800000 */
[----:B------:R-:W0:Y:S02]  /*2630*/  SYNCS.PHASECHK.TRANS64.TRYWAIT P5, [R74+URZ+0x13290], R75 ;  /* 0x0132904b4a0075a7 */ /* 0x000e2400080a017f */
[----:B0-----:R-:W-:Y:S05]  /*2640*/  @!P5 BRA `(.L_x_11080) ;  /* 0x0000013c0070d947 */ /* 0x001fea0003800000 */
.L_x_11288:
[----:B------:R-:W-:Y:S05]  /*2650*/  BSYNC B1 ;  /* 0x0000000000017941 */ /* 0x000fea0003800000 */
.L_x_11079:
[----:B------:R-:W-:Y:S05]  /*2660*/  @P1 BRA `(.L_x_11081) ;  /* 0x0000002000a81947 */ /* 0x000fea0003800000 */
[----:B------:R-:W-:Y:S04]  /*2670*/  BSSY B1, `(.L_x_11082) ;  /* 0x0000073000017945 */ /* 0x000fe80003800000 */
[----:B------:R-:W-:Y:S05]  /*2680*/  @P3 BRA `(.L_x_11083) ;  /* 0x0000000400c43947 */ /* 0x000fea0003800000 */
[----:B------:R1:W2:Y:S01]  /*2690*/  LDS.128 R4, [R73+0xe000] ;  /* 0x00e0000049047984 */ /* 0x0002a20000000c00 */
        /* <DEDUP_REMOVED lines=15> */
[----:B------:R-:W-:Y:S01]  /*2790*/  F2FP.F16.E4M3.UNPACK_B R64, R81.H1 ;  /* 0x00000051ff40723e */ /* 0x000fe200030006ff */
[----:B--2---:R-:W-:Y:S01]  /*27a0*/  IMAD.MOV.U32 R15, RZ, RZ, R4 ;  /* 0x000000ffff0f7224 */ /* 0x004fe200078e0004 */
[----:B------:R-:W-:Y:S01]  /*27b0*/  LOP3.LUT R25, R25, 0xff00, R14, 0xf8, !PT ;  /* 0x0000ff0019197812 */ /* 0x000fe200078ef80e */
[----:B------:R-:W-:Y:S01]  /*27c0*/  IMAD.U32 R14, R76, 0x10000, RZ ;  /* 0x000100004c0e7824 */ /* 0x000fe200078e00ff */
[----:B------:R-:W-:Y:S01]  /*27d0*/  F2FP.F16.E4M3.UNPACK_B R4, R5 ;  /* 0x00000005ff04723e */ /* 0x000fe200020006ff */
[----:B------:R-:W-:Y:S01]  /*27e0*/  HADD2.F32 R76, -RZ, R64.H0_H0 ;  /* 0x20000040ff4c7230 */ /* 0x000fe20000004100 */
[----:B------:R-:W-:Y:S01]  /*27f0*/  LOP3.LUT R65, R65, 0xff00, R24, 0xf8, !PT ;  /* 0x0000ff0041417812 */ /* 0x000fe200078ef818 */
[----:B------:R-:W-:Y:S01]  /*2800*/  IMAD.U32 R24, R66, 0x10000, RZ ;  /* 0x0001000042187824 */ /* 0x000fe200078e00ff */
[----:B------:R-:W-:Y:S01]  /*2810*/  LOP3.LUT R14, R25, 0xff0000, R14, 0xf8, !PT ;  /* 0x00ff0000190e7812 */ /* 0x000fe200078ef80e */
[--C-:B------:R-:W-:Y:S01]  /*2820*/  HADD2.F32 R25, -RZ, R4.reuse.H1_H1 ;  /* 0x30000004ff197230 */ /* 0x100fe20000004100 */
[----:B------:R-:W-:Y:S01]  /*2830*/  F2FP.F16.E4M3.UNPACK_B R66, R63.H1 ;  /* 0x0000003fff42723e */ /* 0x000fe200030006ff */
[----:B------:R-:W-:Y:S01]  /*2840*/  HADD2.F32 R4, -RZ, R4.H0_H0 ;  /* 0x20000004ff047230 */ /* 0x000fe20000004100 */
[----:B------:R-:W-:Y:S01]  /*2850*/  F2FP.F16.E4M3.UNPACK_B R5, R5.H1 ;  /* 0x00000005ff05723e */ /* 0x000fe200030006ff */
[----:B------:R-:W-:Y:S01]  /*2860*/  HADD2.F32 R77, -RZ, R64.H1_H1 ;  /* 0x30000040ff4d7230 */ /* 0x000fe20000004100 */
[----:B------:R-:W-:Y:S01]  /*2870*/  LOP3.LUT R24, R65, 0xff0000, R24, 0xf8, !PT ;  /* 0x00ff000041187812 */ /* 0x000fe200078ef818 */
[----:B------:R-:W-:-:S02]  /*2880*/  HADD2.F32 R67, -RZ, R66.H0_H0 ;  /* 0x20000042ff437230 */ /* 0x000fc40000004100 */
[-C--:B------:R-:W-:Y:S01]  /*2890*/  FMUL.FTZ R79, R25, R76.reuse ;  /* 0x0000004c194f7220 */ /* 0x080fe20000410000 */
[--C-:B------:R-:W-:Y:S02]  /*28a0*/  HADD2.F32 R65, -RZ, R5.reuse.H1_H1 ;  /* 0x30000005ff417230 */ /* 0x100fe40000004100 */
        /* <DEDUP_REMOVED lines=8> */
[-C--:B------:R-:W-:Y:S01]  /*2930*/  FFMA.FTZ R79, R64, R66.reuse, -R79 ;  /* 0x00000042404f7223 */ /* 0x080fe2000001084f */
[-C--:B------:R-:W-:Y:S01]  /*2940*/  F2FP.F16.E4M3.UNPACK_B R25, R15.reuse.H1 ;  /* 0x0000000fff19723e */ /* 0x080fe200030006ff */
[----:B------:R-:W-:Y:S01]  /*2950*/  FFMA.FTZ R84, R65, R66, R80 ;  /* 0x0000004241547223 */ /* 0x000fe20000010050 */
[----:B------:R-:W-:Y:S01]  /*2960*/  F2FP.F16.E4M3.UNPACK_B R15, R15 ;  /* 0x0000000fff0f723e */ /* 0x000fe200020006ff */
[--C-:B------:R-:W-:Y:S01]  /*2970*/  HADD2.F32 R78, -RZ, R76.reuse.H1_H1 ;  /* 0x3000004cff4e7230 */ /* 0x100fe20000004100 */
[----:B------:R-:W-:Y:S01]  /*2980*/  F2FP.F16.E4M3.UNPACK_B R66, R63 ;  /* 0x0000003fff42723e */ /* 0x000fe200020006ff */
[--C-:B------:R-:W-:Y:S01]  /*2990*/  HADD2.F32 R63, -RZ, R25.reuse.H0_H0 ;  /* 0x20000019ff3f7230 */ /* 0x100fe20000004100 */
[----:B------:R-:W-:Y:S01]  /*29a0*/  F2FP.F16.E4M3.UNPACK_B R77, R24 ;  /* 0x00000018ff4d723e */ /* 0x000fe200020006ff */
[----:B------:R-:W-:Y:S01]  /*29b0*/  HADD2.F32 R65, -RZ, R25.H1_H1 ;  /* 0x30000019ff417230 */ /* 0x000fe20000004100 */
[----:B------:R-:W-:Y:S01]  /*29c0*/  F2FP.SATFINITE.E4M3.F32.PACK_AB_MERGE_C R84, R84, R79, RZ ;  /* 0x0000004f5454723e */ /* 0x000fe200048070ff */
[----:B------:R-:W-:-:S02]  /*29d0*/  HADD2.F32 R67, -RZ, R76.H0_H0 ;  /* 0x2000004cff437230 */ /* 0x000fc40000004100 */
[-C--:B------:R-:W-:Y:S01]  /*29e0*/  FMUL.FTZ R82, R63, R78.reuse ;  /* 0x0000004e3f527220 */ /* 0x080fe20000410000 */
[--C-:B------:R-:W-:Y:S02]  /*29f0*/  HADD2.F32 R64, -RZ, R15.reuse.H1_H1 ;  /* 0x3000000fff407230 */ /* 0x100fe40000004100 */
[----:B------:R-:W-:Y:S01]  /*2a00*/  FMUL.FTZ R80, R65, R78 ;  /* 0x0000004e41507220 */ /* 0x000fe20000410000 */
[--C-:B------:R-:W-:Y:S01]  /*2a10*/  HADD2.F32 R76, -RZ, R66.reuse.H1_H1 ;  /* 0x30000042ff4c7230 */ /* 0x100fe20000004100 */
[----:B------:R-:W-:Y:S01]  /*2a20*/  F2FP.SATFINITE.E4M3.F32.PACK_AB_MERGE_C R5, R5, R4, R84 ;  /* 0x000000040505723e */ /* 0x000fe20004807054 */
[----:B------:R-:W-:Y:S02]  /*2a30*/  HADD2.F32 R25, -RZ, R15.H0_H0 ;  /* 0x2000000fff197230 */ /* 0x000fe40000004100 */
[CC--:B------:R-:W-:Y:S01]  /*2a40*/  FMUL.FTZ R78, R64.reuse, R67.reuse ;  /* 0x00000043404e7220 */ /* 0x0c0fe20000410000 */
[----:B------:R-:W-:Y:S02]  /*2a50*/  HADD2.F32 R66, -RZ, R66.H0_H0 ;  /* 0x20000042ff427230 */ /* 0x000fe40000004100 */
[-C--:B------:R-:W-:Y:S01]  /*2a60*/  FFMA.FTZ R80, R63, R76.reuse, -R80 ;  /* 0x0000004c3f507223 */ /* 0x080fe20000010850 */
[----:B------:R-:W-:Y:S01]  /*2a70*/  FFMA.FTZ R65, R65, R76, R82 ;  /* 0x0000004c41417223 */ /* 0x000fe20000010052 */
[C---:B------:R-:W-:Y:S01]  /*2a80*/  FMUL.FTZ R67, R25.reuse, R67 ;  /* 0x0000004319437220 */ /* 0x040fe20000410000 */
[-C--:B------:R-:W-:Y:S01]  /*2a90*/  F2FP.F16.E4M3.UNPACK_B R63, R7.reuse.H1 ;  /* 0x00000007ff3f723e */ /* 0x080fe200030006ff */
[----:B------:R-:W-:Y:S01]  /*2aa0*/  FFMA.FTZ R15, R25, R66, -R78 ;  /* 0x00000042190f7223 */ /* 0x000fe2000001084e */
[----:B------:R-:W-:Y:S01]  /*2ab0*/  F2FP.F16.E4M3.UNPACK_B R78, R24.H1 ;  /* 0x00000018ff4e723e */ /* 0x000fe200030006ff */
[----:B------:R-:W-:Y:S01]  /*2ac0*/  FFMA.FTZ R64, R64, R66, R67 ;  /* 0x0000004240407223 */ /* 0x000fe20000010043 */
[----:B------:R-:W-:Y:S01]  /*2ad0*/  F2FP.SATFINITE.E4M3.F32.PACK_AB_MERGE_C R81, R65, R80, RZ ;  /* 0x000000504151723e */ /* 0x000fe200048070ff */
[--C-:B------:R-:W-:Y:S01]  /*2ae0*/  HADD2.F32 R65, -RZ, R63.reuse.H0_H0 ;  /* 0x2000003fff417230 */ /* 0x100fe20000004100 */
[----:B------:R-:W-:Y:S01]  /*2af0*/  F2FP.F16.E4M3.UNPACK_B R67, R14.H1 ;  /* 0x0000000eff43723e */ /* 0x000fe200030006ff */
        /* <DEDUP_REMOVED lines=36> */
[----:B------:R-:W-:Y:S01]  /*2d40*/  FFMA.FTZ R77, R6, R66, R77 ;  /* 0x00000042064d7223 */ /* 0x000fe2000001004d */
[----:B------:R-:W-:-:S04]  /*2d50*/  F2FP.SATFINITE.E4M3.F32.PACK_AB_MERGE_C R65, R82, R65, RZ ;  /* 0x000000415241723e */ /* 0x000fc800048070ff */
[----:B------:R-:W-:Y:S02]  /*2d60*/  F2FP.SATFINITE.E4M3.F32.PACK_AB_MERGE_C R6, R77, R76, R79 ;  /* 0x0000004c4d06723e */ /* 0x000fe4000480704f */
[----:B------:R-:W-:-:S07]  /*2d70*/  F2FP.SATFINITE.E4M3.F32.PACK_AB_MERGE_C R7, R24, R63, R65 ;  /* 0x0000003f1807723e */ /* 0x000fce0004807041 */
.L_x_11085:
[----:B------:R-:W-:Y:S05]  /*2d80*/  BSYNC B2 ;  /* 0x0000000000027941 */ /* 0x000fea0003800000 */
.L_x_11084:
[----:B--2---:R1:W-:Y:S02]  /*2d90*/  STG.E.128 desc[UR40][R12.64], R4 ;  /* 0x000000040c007986 */ /* 0x0043e4000c101d28 */
.L_x_11083:
[----:B------:R-:W-:Y:S05]  /*2da0*/  BSYNC B1 ;  /* 0x0000000000017941 */ /* 0x000fea0003800000 */
.L_x_11082:
[----:B------:R-:W-:Y:S05]  /*2db0*/  @P2 BRA `(.L_x_11081) ;  /* 0x0000001800d42947 */ /* 0x000fea0003800000 */
[----:B-1----:R-:W2:Y:S04]  /*2dc0*/  LDL R6, [R1+0x24] ;  /* 0x0000240001067983 */ /* 0x002ea80000100800 */
[----:B------:R-:W3:Y:S01]  /*2dd0*/  LDL R14, [R1+0x20] ;  /* 0x00002000010e7983 */ /* 0x000ee20000100800 */
[----:B------:R-:W-:Y:S01]  /*2de0*/  MOV R5, 0x20 ;  /* 0x0000002000057802 */ /* 0x000fe20000000f00 */
[----:B------:R-:W-:Y:S01]  /*2df0*/  IMAD R4, R17, 0x2800, RZ ;  /* 0x0000280011047824 */ /* 0x000fe200078e02ff */
[----:B------:R-:W-:Y:S02]  /*2e00*/  BSSY B1, `(.L_x_11086) ;  /* 0x0000070000017945 */ /* 0x000fe40003800000 */
[----:B------:R-:W-:-:S04]  /*2e10*/  SEL R5, R5, 0xffffffe0, !P4 ;  /* 0xffffffe005057807 */ /* 0x000fc80006000000 */
[----:B--2---:R-:W-:Y:S02]  /*2e20*/  IADD3 R5, R5, R6, R4 ;  /* 0x0000000605057210 */ /* 0x004fe40007ffe004 */
[----:B---3--:R-:W-:-:S03]  /*2e30*/  ISETP.GE.AND P5, PT, R14, R27, PT ;  /* 0x0000001b0e00720c */ /* 0x008fc60003fa6270 */
[----:B------:R-:W-:-:S06]  /*2e40*/  IMAD.IADD R4, R16, 0x1, R5 ;  /* 0x0000000110047824 */ /* 0x000fcc00078e0205 */
[----:B------:R-:W1:Y:S04]  /*2e50*/  LDS.128 R4, [R4+0xe000] ;  /* 0x00e0000004047984 */ /* 0x000e680000000c00 */
[----:B------:R-:W-:Y:S05]  /*2e60*/  @P5 BRA `(.L_x_11087) ;  /* 0x0000000400a45947 */ /* 0x000fea0003800000 */
[--C-:B------:R-:W-:Y:S02]  /*2e70*/  SHF.R.U32.HI R10, RZ, 0x8, R9.reuse ;  /* 0x00000008ff0a7819 */ /* 0x100fe40000011609 */
[----:B------:R-:W-:Y:S02]  /*2e80*/  SHF.R.U32.HI R27, RZ, 0x18, R9 ;  /* 0x00000018ff1b7819 */ /* 0x000fe40000011609 */
[----:B------:R-:W-:Y:S01]  /*2e90*/  LOP3.LUT R8, R9, 0xff, RZ, 0xc0, !PT ;  /* 0x000000ff09087812 */ /* 0x000fe200078ec0ff */
[----:B------:R-:W-:Y:S01]  /*2ea0*/  IMAD.SHL.U32 R10, R10, 0x100, RZ ;  /* 0x000001000a0a7824 */ /* 0x000fe200078e00ff */
[----:B------:R-:W-:Y:S02]  /*2eb0*/  SHF.R.U32.HI R24, RZ, 0x8, R11 ;  /* 0x00000008ff187819 */ /* 0x000fe4000001160b */
[----:B------:R-:W-:Y:S02]  /*2ec0*/  SHF.R.U32.HI R25, RZ, 0x10, R9 ;  /* 0x00000010ff197819 */ /* 0x000fe40000011609 */
[----:B------:R-:W-:-:S02]  /*2ed0*/  LOP3.LUT R14, R11, 0xff0000ff, RZ, 0xc0, !PT ;  /* 0xff0000ff0b0e7812 */ /* 0x000fc400078ec0ff */
[----:B------:R-:W-:Y:S01]  /*2ee0*/  SHF.R.U32.HI R15, RZ, 0x10, R11 ;  /* 0x00000010ff0f7819 */ /* 0x000fe2000001160b */
[----:B------:R-:W-:Y:S01]  /*2ef0*/  IMAD.SHL.U32 R11, R24, 0x100, RZ ;  /* 0x00000100180b7824 */ /* 0x000fe200078e00ff */
[----:B------:R-:W-:Y:S01]  /*2f00*/  PRMT R9, R27, 0x654, R8 ;  /* 0x000006541b097816 */ /* 0x000fe20000000008 */
[----:B-1----:R-:W-:Y:S01]  /*2f10*/  IMAD.MOV.U32 R8, RZ, RZ, R4 ;  /* 0x000000ffff087224 */ /* 0x002fe200078e0004 */
[----:B------:R-:W-:Y:S01]  /*2f20*/  F2FP.F16.E4M3.UNPACK_B R4, R5 ;  /* 0x00000005ff04723e */ /* 0x000fe200020006ff */
[----:B------:R-:W-:Y:S01]  /*2f30*/  IMAD.U32 R15, R15, 0x10000, RZ ;  /* 0x000100000f0f7824 */ /* 0x000fe200078e00ff */
[----:B------:R-:W-:Y:S01]  /*2f40*/  LOP3.LUT R9, R9, 0xff00, R10, 0xf8, !PT ;  /* 0x0000ff0009097812 */ /* 0x000fe200078ef80a */
[----:B------:R-:W-:Y:S01]  /*2f50*/  IMAD.U32 R10, R25, 0x10000, RZ ;  /* 0x00010000190a7824 */ /* 0x000fe200078e00ff */
[----:B------:R-:W-:Y:S02]  /*2f60*/  LOP3.LUT R14, R14, 0xff00, R11, 0xf8, !PT ;  /* 0x0000ff000e0e7812 */ /* 0x000fe400078ef80b */
[----:B------:R-:W-:-:S02]  /*2f70*/  F2FP.F16.E4M3.UNPACK_B R11, R62.H1 ;  /* 0x0000003eff0b723e */ /* 0x000fc400030006ff */
        /* <DEDUP_REMOVED lines=88> */
.L_x_11087:
[----:B------:R-:W-:Y:S05]  /*3500*/  BSYNC B1 ;  /* 0x0000000000017941 */ /* 0x000fea0003800000 */
.L_x_11086:
[----:B-1----:R1:W-:Y:S01]  /*3510*/  STG.E.128 desc[UR40][R12.64+0x20], R4 ;  /* 0x000020040c007986 */ /* 0x0023e2000c101d28 */
[----:B------:R-:W-:Y:S05]  /*3520*/  BRA `(.L_x_11081) ;  /* 0x0000001000f87947 */ /* 0x000fea0003800000 */
.L_x_11075:
[----:B------:R-:W-:Y:S01]  /*3530*/  IMAD R5, R2, -0xa0, R31 ;  /* 0xffffff6002057824 */ /* 0x000fe200078e021f */
[----:B------:R-:W2:Y:S04]  /*3540*/  LDL.LU R66, [R1] ;  /* 0x0000000001427983 */ /* 0x000ea80000300800 */
[----:B------:R-:W-:Y:S01]  /*3550*/  VIMNMX R5, R5, 0xa0, PT ;  /* 0x000000a005057848 */ /* 0x000fe20003fe0100 */
[----:B------:R-:W3:Y:S01]  /*3560*/  LDL R64, [R1+0x8] ;  /* 0x0000080001407983 */ /* 0x000ee20000100800 */
[----:B------:R-:W-:Y:S02]  /*3570*/  CS2R R8, SRZ ;  /* 0x0000000000087805 */ /* 0x000fe4000001ff00 */
[----:B------:R-:W-:Y:S02]  /*3580*/  CS2R R10, SRZ ;  /* 0x00000000000a7805 */ /* 0x000fe4000001ff00 */
[----:B------:R-:W-:-:S04]  /*3590*/  ISETP.GE.AND P1, PT, R22, R5, PT ;  /* 0x000000051600720c */ /* 0x000fc80003f26270 */
[----:B------:R-:W-:-:S13]  /*35a0*/  ISETP.GE.OR P0, PT, R18, R27, P1 ;  /* 0x0000001b1200720c */ /* 0x000fda0000f06670 */
[----:B------:R-:W0:Y:S01]  /*35b0*/  @!P0 LDC.64 R12, c[0x0][0x3e8] ;  /* 0x0000fa00ff0c8b82 */ /* 0x000e220000000a00 */
[----:B------:R-:W-:Y:S02]  /*35c0*/  @!P0 IMAD.MOV.U32 R5, RZ, RZ, R68 ;  /* 0x000000ffff058224 */ /* 0x000fe400078e0044 */
[----:B------:R-:W-:-:S04]  /*35d0*/  @!P0 IMAD R6, R57, R2, RZ ;  /* 0x0000000239068224 */ /* 0x000fc800078e02ff */
[----:B------:R-:W-:Y:S01]  /*35e0*/  @!P0 IMAD R6, R65, R34, R6 ;  /* 0x0000002241068224 */ /* 0x000fe200078e0206 */
[----:B------:R-:W1:Y:S01]  /*35f0*/  @!P0 LDC.64 R24, c[0x0][0x400] ;  /* 0x00010000ff188b82 */ /* 0x000e620000000a00 */
[----:B0-----:R-:W-:Y:S02]  /*3600*/  @!P0 IADD3 R12, P5, P6, R42, R12, R4 ;  /* 0x0000000c2a0c8210 */ /* 0x001fe40007ebe004 */
[----:B------:R-:W-:Y:S02]  /*3610*/  @!P0 MOV R4, R36 ;  /* 0x0000002400048202 */ /* 0x000fe40000000f00 */
[----:B------:R-:W-:-:S03]  /*3620*/  @!P0 IADD3.X R13, R59, R13, R26, P5, P6 ;  /* 0x0000000d3b0d8210 */ /* 0x000fc60002fec41a */
[----:B------:R-:W-:-:S03]  /*3630*/  @!P0 IMAD.WIDE.U32 R4, R2, R34, R4 ;  /* 0x0000002202048225 */ /* 0x000fc600078e0004 */
[----:B-1----:R-:W-:-:S04]  /*3640*/  @!P0 IADD3 R24, P5, R4, R24, RZ ;  /* 0x0000001804188210 */ /* 0x002fc80007fbe0ff */
[----:B------:R-:W-:Y:S02]  /*3650*/  @!P0 IADD3.X R25, R25, R6, R5, P5, !PT ;  /* 0x0000000619198210 */ /* 0x000fe40002ffe405 */
[----:B------:R-:W-:Y:S02]  /*3660*/  CS2R R4, SRZ ;  /* 0x0000000000047805 */ /* 0x000fe4000001ff00 */
[----:B------:R-:W-:Y:S01]  /*3670*/  CS2R R6, SRZ ;  /* 0x0000000000067805 */ /* 0x000fe2000001ff00 */
[----:B------:R-:W4:Y:S05]  /*3680*/  @!P0 LDG.E.128 R8, desc[UR40][R24.64] ;  /* 0x0000002818088981 */ /* 0x000f2a000c1e1d00 */
[----:B------:R-:W5:Y:S01]  /*3690*/  @!P0 LDG.E.128 R4, desc[UR40][R12.64] ;  /* 0x000000280c048981 */ /* 0x000f62000c1e1d00 */
[----:B------:R-:W-:-:S02]  /*36a0*/  ISETP.GE.AND P0, PT, R18, R27, PT ;  /* 0x0000001b1200720c */ /* 0x000fc40003f06270 */
[----:B--2---:R-:W-:-:S11]  /*36b0*/  LOP3.LUT R66, R66, 0xfffffffe, RZ, 0xc0, !PT ;  /* 0xfffffffe42427812 */ /* 0x004fd600078ec0ff */
[----:B------:R-:W-:-:S05]  /*36c0*/  @P0 LOP3.LUT R66, R66, 0x1, RZ, 0xfc, !PT ;  /* 0x0000000142420812 */ /* 0x000fca00078efcff */
[----:B------:R0:W-:Y:S01]  /*36d0*/  STL [R1], R66 ;  /* 0x0000004201007387 */ /* 0x0001e20000100800 */
[----:B---3--:R-:W-:Y:S01]  /*36e0*/  ISETP.NE.AND P0, PT, R64, 0x3, PT ;  /* 0x000000034000780c */ /* 0x008fe20003f05270 */
[----:B----4-:R-:W-:Y:S02]  /*36f0*/  IMAD.MOV.U32 R82, RZ, RZ, R8 ;  /* 0x000000ffff527224 */ /* 0x010fe400078e0008 */
[----:B------:R-:W-:Y:S02]  /*3700*/  IMAD.MOV.U32 R80, RZ, RZ, R10 ;  /* 0x000000ffff507224 */ /* 0x000fe400078e000a */
[----:B-----5:R-:W-:Y:S02]  /*3710*/  IMAD.MOV.U32 R81, RZ, RZ, R4 ;  /* 0x000000ffff517224 */ /* 0x020fe400078e0004 */
[----:B------:R-:W-:-:S06]  /*3720*/  IMAD.MOV.U32 R78, RZ, RZ, R6 ;  /* 0x000000ffff4e7224 */ /* 0x000fcc00078e0006 */
[----:B0-----:R-:W-:Y:S05]  /*3730*/  @!P0 BRA `(.L_x_11088) ;  /* 0x0000000000048947 */ /* 0x001fea0003800000 */
[----:B------:R-:W-:Y:S01]  /*3740*/  BPT.TRAP 0x1 ;  /* 0x000000040000795c */ /* 0x000fe20000300000 */
.L_x_11088:
[----:B------:R-:W-:Y:S01]  /*3750*/  IMAD R74, R17, 0x8, R16 ;  /* 0x00000008114a7824 */ /* 0x000fe200078e0210 */
[----:B------:R-:W-:Y:S01]  /*3760*/  SHF.L.U32 R75, R23, 0x1f, RZ ;  /* 0x0000001f174b7819 */ /* 0x000fe200000006ff */
[----:B------:R-:W0:Y:S01]  /*3770*/  LDC R77, c[0x0][0x2f4] ;  /* 0x0000bd00ff4d7b82 */ /* 0x000e220000000800 */
[----:B------:R-:W-:Y:S02]  /*3780*/  BSSY B1, `(.L_x_11089) ;  /* 0x0000003000017945 */ /* 0x000fe40003800000 */
[----:B------:R-:W1:Y:S02]  /*3790*/  SYNCS.PHASECHK.TRANS64.TRYWAIT P5, [R74+URZ+0x13290], R75 ;  /* 0x0132904b4a0075a7 */ /* 0x000e6400080a017f */
[----:B-1----:R-:W-:Y:S05]  /*37a0*/  @!P5 BRA `(.L_x_11090) ;  /* 0x0000012c002cd947 */ /* 0x002fea0003800000 */
.L_x_11289:
[----:B------:R-:W-:Y:S05]  /*37b0*/  BSYNC B1 ;  /* 0x0000000000017941 */ /* 0x000fea0003800000 */
.L_x_11089:
[----:B0-----:R-:W-:Y:S01]  /*37c0*/  ISETP.GE.OR P5, PT, R18, R77, P1 ;  /* 0x0000004d1200720c */ /* 0x001fe20000fa6670 */
[----:B------:R-:W-:Y:S01]  /*37d0*/  ULDC.64 UR4, c[0x0][0x300] ;  /* 0x0000c00000047ab9 */ /* 0x000fe20000000a00 */
[----:B------:R-:W-:Y:S01]  /*37e0*/  SHF.R.S32.HI R12, RZ, 0x1f, R22 ;  /* 0x0000001fff0c7819 */ /* 0x000fe20000011416 */
[----:B------:R-:W-:Y:S01]  /*37f0*/  IMAD.MOV.U32 R65, RZ, RZ, R67 ;  /* 0x000000ffff417224 */ /* 0x000fe200078e0043 */
[----:B------:R-:W-:-:S03]  /*3800*/  MOV R64, R14 ;  /* 0x0000000e00407202 */ /* 0x000fc60000000f00 */
[----:B------:R-:W-:Y:S02]  /*3810*/  IMAD R13, R12, UR4, RZ ;  /* 0x000000040c0d7c24 */ /* 0x000fe4000f8e02ff */
[----:B------:R-:W-:-:S04]  /*3820*/  IMAD.WIDE.U32 R64, R22, UR4, R64 ;  /* 0x0000000416407c25 */ /* 0x000fc8000f8e0040 */
[----:B------:R-:W-:Y:S01]  /*3830*/  IMAD R13, R22, UR5, R13 ;  /* 0x00000005160d7c24 */ /* 0x000fe2000f8e020d */
[----:B------:R-:W-:Y:S06]  /*3840*/  @P5 BRA `(.L_x_11081) ;  /* 0x0000001000305947 */ /* 0x000fec0003800000 */
[----:B------:R-:W2:Y:S04]  /*3850*/  LDL R27, [R1] ;  /* 0x00000000011b7983 */ /* 0x000ea80000100800 */
[----:B------:R-:W3:Y:S04]  /*3860*/  LDL R26, [R1+0x2c] ;  /* 0x00002c00011a7983 */ /* 0x000ee80000100800 */
[----:B------:R-:W4:Y:S04]  /*3870*/  LDL R25, [R1+0x30] ;  /* 0x0000300001197983 */ /* 0x000f280000100800 */
[----:B------:R-:W5:Y:S01]  /*3880*/  LDL R24, [R1+0x34] ;  /* 0x0000340001187983 */ /* 0x000f620000100800 */
[----:B------:R-:W-:Y:S01]  /*3890*/  IMAD.IADD R76, R13, 0x1, R65 ;  /* 0x000000010d4c7824 */ /* 0x000fe200078e0241 */
[----:B------:R-:W-:Y:S01]  /*38a0*/  IADD3 R67, P5, P6, R50, R64, R60 ;  /* 0x0000004032437210 */ /* 0x000fe20007ebe03c */
[----:B------:R-:W-:Y:S01]  /*38b0*/  IMAD.IADD R13, R77, 0x1, -R54 ;  /* 0x000000014d0d7824 */ /* 0x000fe200078e0a36 */
[----:B------:R-:W-:Y:S02]  /*38c0*/  BSSY B1, `(.L_x_11091) ;  /* 0x00000e8000017945 */ /* 0x000fe40003800000 */
[----:B------:R-:W-:-:S02]  /*38d0*/  IADD3.X R12, R3, R76, R69, P5, P6 ;  /* 0x0000004c030c7210 */ /* 0x000fc40002fec445 */
[----:B------:R-:W-:-:S05]  /*38e0*/  IADD3 R66, P5, R67, R62, RZ ;  /* 0x0000003e43427210 */ /* 0x000fca0007fbe0ff */
[----:B------:R-:W-:Y:S01]  /*38f0*/  IMAD.X R67, R12, 0x1, R63, P5 ;  /* 0x000000010c437824 */ /* 0x000fe200028e063f */
[C---:B--2---:R-:W-:Y:S02]  /*3900*/  LOP3.LUT P5, RZ, R27.reuse, 0x4, RZ, 0xc0, !PT ;  /* 0x000000041bff7812 */ /* 0x044fe400078ac0ff */
[----:B------:R-:W-:Y:S02]  /*3910*/  LOP3.LUT P6, RZ, R27, 0x1, RZ, 0xc0, !PT ;  /* 0x000000011bff7812 */ /* 0x000fe400078cc0ff */
[----:B------:R-:W-:-:S04]  /*3920*/  SEL R13, R54, R13, !P5 ;  /* 0x0000000d360d7207 */ /* 0x000fc80006800000 */
[----:B------:R-:W-:-:S04]  /*3930*/  SHF.R.S32.HI R12, RZ, 0x1f, R13 ;  /* 0x0000001fff0c7819 */ /* 0x000fc8000001140d */
[----:B------:R-:W-:Y:S01]  /*3940*/  LEA.HI R12, R12, R13, RZ, 0x5 ;  /* 0x0000000d0c0c7211 */ /* 0x000fe200078f28ff */
[----:B------:R-:W-:-:S03]  /*3950*/  IMAD R13, R17, 0x2800, R70 ;  /* 0x00002800110d7824 */ /* 0x000fc600078e0246 */
[----:B------:R-:W-:Y:S02]  /*3960*/  SHF.R.S32.HI R12, RZ, 0x5, R12 ;  /* 0x00000005ff0c7819 */ /* 0x000fe4000001140c */
[----:B------:R-:W-:Y:S02]  /*3970*/  IADD3 R13, R16, R13, RZ ;  /* 0x0000000d100d7210 */ /* 0x000fe40007ffe0ff */
[----:B------:R-:W-:-:S05]  /*3980*/  LEA.HI.SX32 R12, R21, R12, 0x1c ;  /* 0x0000000c150c7211 */ /* 0x000fca00078fe2ff */
[----:B------:R-:W-:-:S05]  /*3990*/  IMAD.SHL.U32 R79, R12, 0x10, RZ ;  /* 0x000000100c4f7824 */ /* 0x000fca00078e00ff */
[----:B---3--:R-:W-:-:S04]  /*39a0*/  LOP3.LUT R12, R26, 0x30, R79, 0xf8, !PT ;  /* 0x000000301a0c7812 */ /* 0x008fc800078ef84f */
[----:B----4-:R-:W-:-:S05]  /*39b0*/  LOP3.LUT R12, R12, R25, RZ, 0x3c, !PT ;  /* 0x000000190c0c7212 */ /* 0x010fca00078e3cff */
[----:B-----5:R-:W-:-:S04]  /*39c0*/  IMAD.IADD R12, R24, 0x1, R12 ;  /* 0x00000001180c7824 */ /* 0x020fc800078e020c */
[----:B------:R-:W-:-:S04]  /*39d0*/  IMAD R15, R17, 0x2800, R12 ;  /* 0x00002800110f7824 */ /* 0x000fc800078e020c */
[----:B------:R-:W-:Y:S02]  /*39e0*/  IMAD.IADD R24, R16, 0x1, R15 ;  /* 0x0000000110187824 */ /* 0x000fe400078e020f */
[----:B------:R-:W0:Y:S04]  /*39f0*/  LDS.128 R12, [R13+0xe000] ;  /* 0x00e000000d0c7984 */ /* 0x000e280000000c00 */
[----:B------:R-:W2:Y:S01]  /*3a00*/  LDS.128 R24, [R24+0xe000] ;  /* 0x00e0000018187984 */ /* 0x000ea20000000c00 */
        /* <DEDUP_REMOVED lines=10> */
[--C-:B------:R-:W-:Y:S01]  /*3ab0*/  SHF.R.U32.HI R88, RZ, 0x8, R7.reuse ;  /* 0x00000008ff587819 */ /* 0x100fe20000011607 */
[----:B------:R-:W-:Y:S01]  /*3ac0*/  IMAD.SHL.U32 R83, R83, 0x100, RZ ;  /* 0x0000010053537824 */ /* 0x000fe200078e00ff */
[----:B------:R-:W-:Y:S02]  /*3ad0*/  PRMT R4, R91, 0x654, R4 ;  /* 0x000006545b047816 */ /* 0x000fe40000000004 */
[----:B------:R-:W-:Y:S02]  /*3ae0*/  SHF.R.U32.HI R89, RZ, 0x18, R7 ;  /* 0x00000018ff597819 */ /* 0x000fe40000011607 */
[----:B------:R-:W-:-:S02]  /*3af0*/  LOP3.LUT R6, R7, 0xff, RZ, 0xc0, !PT ;  /* 0x000000ff07067812 */ /* 0x000fc400078ec0ff */
[----:B------:R-:W-:Y:S02]  /*3b00*/  SHF.R.U32.HI R86, RZ, 0x10, R7 ;  /* 0x00000010ff567819 */ /* 0x000fe40000011607 */
[--C-:B------:R-:W-:Y:S02]  /*3b10*/  SHF.R.U32.HI R85, RZ, 0x8, R11.reuse ;  /* 0x00000008ff557819 */ /* 0x100fe4000001160b */
[----:B------:R-:W-:Y:S02]  /*3b20*/  LOP3.LUT R84, R11, 0xff0000ff, RZ, 0xc0, !PT ;  /* 0xff0000ff0b547812 */ /* 0x000fe400078ec0ff */
[----:B------:R-:W-:Y:S01]  /*3b30*/  SHF.R.U32.HI R7, RZ, 0x10, R11 ;  /* 0x00000010ff077819 */ /* 0x000fe2000001160b */
[----:B------:R-:W-:Y:S01]  /*3b40*/  IMAD.SHL.U32 R11, R88, 0x100, RZ ;  /* 0x00000100580b7824 */ /* 0x000fe200078e00ff */
[----:B------:R-:W-:Y:S01]  /*3b50*/  LOP3.LUT R4, R4, 0xff00, R9, 0xf8, !PT ;  /* 0x0000ff0004047812 */ /* 0x000fe200078ef809 */
[----:B------:R-:W-:Y:S01]  /*3b60*/  IMAD.U32 R9, R90, 0x10000, RZ ;  /* 0x000100005a097824 */ /* 0x000fe200078e00ff */
[----:B------:R-:W-:Y:S01]  /*3b70*/  PRMT R6, R89, 0x654, R6 ;  /* 0x0000065459067816 */ /* 0x000fe20000000006 */
[----:B------:R-:W-:Y:S01]  /*3b80*/  IMAD.SHL.U32 R85, R85, 0x100, RZ ;  /* 0x0000010055557824 */ /* 0x000fe200078e00ff */
[----:B------:R-:W-:Y:S01]  /*3b90*/  PRMT R10, R87, 0x654, R8 ;  /* 0x00000654570a7816 */ /* 0x000fe20000000008 */
[----:B------:R-:W-:Y:S01]  /*3ba0*/  IMAD.U32 R88, R5, 0x10000, RZ ;  /* 0x0001000005587824 */ /* 0x000fe200078e00ff */
[----:B------:R-:W-:Y:S01]  /*3bb0*/  LOP3.LUT R8, R6, 0xff00, R11, 0xf8, !PT ;  /* 0x0000ff0006087812 */ /* 0x000fe200078ef80b */
[----:B------:R-:W-:Y:S01]  /*3bc0*/  IMAD.U32 R90, R7, 0x10000, RZ ;  /* 0x00010000075a7824 */ /* 0x000fe200078e00ff */
[----:B------:R-:W-:-:S02]  /*3bd0*/  LOP3.LUT R6, R4, 0xff0000, R9, 0xf8, !PT ;  /* 0x00ff000004067812 */ /* 0x000fc400078ef809 */
[----:B------:R-:W-:Y:S02]  /*3be0*/  LOP3.LUT R87, R10, 0xff00, R83, 0xf8, !PT ;  /* 0x0000ff000a577812 */ /* 0x000fe400078ef853 */
[----:B------:R-:W-:Y:S02]  /*3bf0*/  SHF.L.U32 R9, R86, 0x10, RZ ;  /* 0x0000001056097819 */ /* 0x000fe400000006ff */
[----:B------:R-:W-:Y:S02]  /*3c00*/  F2FP.F16.E4M3.UNPACK_B R86, R82.H1 ;  /* 0x00000052ff56723e */ /* 0x000fe400030006ff */
[----:B--2---:R-:W-:Y:S02]  /*3c10*/  F2FP.F16.E4M3.UNPACK_B R11, R24.H1 ;  /* 0x00000018ff0b723e */ /* 0x004fe400030006ff */
[----:B0-----:R-:W-:Y:S02]  /*3c20*/  F2FP.F16.E4M3.UNPACK_B R10, R12.H1 ;  /* 0x0000000cff0a723e */ /* 0x001fe400030006ff */
[----:B------:R-:W-:Y:S01]  /*3c30*/  LOP3.LUT R89, R84, 0xff00, R85, 0xf8, !PT ;  /* 0x0000ff0054597812 */ /* 0x000fe200078ef855 */
[----:B------:R-:W-:Y:S01]  /*3c40*/  HADD2.F32 R85, -RZ, R86.H0_H0 ;  /* 0x20000056ff557230 */ /* 0x000fe20000004100 */
[----:B------:R-:W-:Y:S01]  /*3c50*/  LOP3.LUT R4, R8, 0xff0000, R9, 0xf8, !PT ;  /* 0x00ff000008047812 */ /* 0x000fe200078ef809 */
[----:B------:R-:W-:Y:S01]  /*3c60*/  HADD2.F32 R9, -RZ, R11.H0_H0 ;  /* 0x2000000bff097230 */ /* 0x000fe20000004100 */
[----:B------:R-:W-:Y:S01]  /*3c70*/  F2FP.F16.E4M3.UNPACK_B R83, R81.H1 ;  /* 0x00000051ff53723e */ /* 0x000fe200030006ff */
[----:B------:R-:W-:Y:S01]  /*3c80*/  HADD2.F32 R8, -RZ, R10.H0_H0 ;  /* 0x2000000aff087230 */ /* 0x000fe20000004100 */
[----:B------:R-:W-:Y:S01]  /*3c90*/  LOP3.LUT R7, R87, 0xff0000, R88, 0xf8, !PT ;  /* 0x00ff000057077812 */ /* 0x000fe200078ef858 */
        /* <DEDUP_REMOVED lines=11> */
[----:B------:R-:W-:Y:S01]  /*3d50*/  FMUL.FTZ R11, R83, R88 ;  /* 0x00000058530b7220 */ /* 0x000fe20000410000 */
[----:B------:R-:W-:Y:S01]  /*3d60*/  F2FP.F16.E4M3.UNPACK_B R24, R24 ;  /* 0x00000018ff18723e */ /* 0x000fe200020006ff */
[----:B------:R-:W-:Y:S01]  /*3d70*/  HADD2.F32 R87, -RZ, R86.H0_H0 ;  /* 0x20000056ff577230 */ /* 0x000fe20000004100 */
[----:B------:R-:W-:Y:S01]  /*3d80*/  F2FP.F16.E4M3.UNPACK_B R81, R12 ;  /* 0x0000000cff51723e */ /* 0x000fe200020006ff */
[C---:B------:R-:W-:Y:S01]  /*3d90*/  FMUL.FTZ R88, R10.reuse, R88 ;  /* 0x000000580a587220 */ /* 0x040fe20000410000 */
[----:B------:R-:W-:Y:S01]  /*3da0*/  FFMA.FTZ R11, R10, R85, -R11 ;  /* 0x000000550a0b7223 */ /* 0x000fe2000001080b */
[----:B------:R-:W-:Y:S01]  /*3db0*/  HADD2.F32 R82, -RZ, R24.H0_H0 ;  /* 0x20000018ff527230 */ /* 0x000fe20000004100 */
[----:B------:R-:W-:Y:S01]  /*3dc0*/  LOP3.LUT R5, R89, 0xff0000, R90, 0xf8, !PT ;  /* 0x00ff000059057812 */ /* 0x000fe200078ef85a */
        /* <DEDUP_REMOVED lines=23> */
[--C-:B------:R-:W-:Y:S02]  /*3f40*/  HADD2.F32 R84, -RZ, R82.reuse.H0_H0 ;  /* 0x20000052ff547230 */ /* 0x100fe40000004100 */
[----:B------:R-:W-:Y:S01]  /*3f50*/  FMUL.FTZ R93, R86, R91 ;  /* 0x0000005b565d7220 */ /* 0x000fe20000410000 */
[----:B------:R-:W-:Y:S01]  /*3f60*/  HADD2.F32 R90, -RZ, R87.H1_H1 ;  /* 0x30000057ff5a7230 */ /* 0x000fe20000004100 */
[----:B------:R-:W-:Y:S01]  /*3f70*/  F2FP.SATFINITE.E4M3.F32.PACK_AB_MERGE_C R9, R10, R9, RZ ;  /* 0x000000090a09723e */ /* 0x000fe200048070ff */
[----:B------:R-:W-:Y:S02]  /*3f80*/  HADD2.F32 R87, -RZ, R85.H1_H1 ;  /* 0x30000055ff577230 */ /* 0x000fe40000004100 */
[----:B------:R-:W-:Y:S01]  /*3f90*/  FMUL.FTZ R91, R84, R91 ;  /* 0x0000005b545b7220 */ /* 0x000fe20000410000 */
[----:B------:R-:W-:-:S02]  /*3fa0*/  HADD2.F32 R85, -RZ, R82.H1_H1 ;  /* 0x30000052ff557230 */ /* 0x000fc40000004100 */
[-C--:B------:R-:W-:Y:S01]  /*3fb0*/  FFMA.FTZ R82, R84, R89.reuse, -R93 ;  /* 0x0000005954527223 */ /* 0x080fe2000001085d */
[----:B------:R-:W-:Y:S01]  /*3fc0*/  F2FP.F16.E4M3.UNPACK_B R84, R80 ;  /* 0x00000050ff54723e */ /* 0x000fe200020006ff */
[----:B------:R-:W-:Y:S01]  /*3fd0*/  FFMA.FTZ R86, R86, R89, R91 ;  /* 0x0000005956567223 */ /* 0x000fe2000001005b */
[----:B------:R-:W-:Y:S01]  /*3fe0*/  F2FP.F16.E4M3.UNPACK_B R80, R26 ;  /* 0x0000001aff50723e */ /* 0x000fe200020006ff */
[----:B------:R-:W-:Y:S02]  /*3ff0*/  HADD2.F32 R88, -RZ, R88.H1_H1 ;  /* 0x30000058ff587230 */ /* 0x000fe40000004100 */
[-C--:B------:R-:W-:Y:S01]  /*4000*/  FMUL.FTZ R92, R87, R90.reuse ;  /* 0x0000005a575c7220 */ /* 0x080fe20000410000 */
[--C-:B------:R-:W-:Y:S02]  /*4010*/  HADD2.F32 R89, -RZ, R84.reuse.H0_H0 ;  /* 0x20000054ff597230 */ /* 0x100fe40000004100 */
[----:B------:R-:W-:Y:S01]  /*4020*/  FMUL.FTZ R90, R85, R90 ;  /* 0x0000005a555a7220 */ /* 0x000fe20000410000 */
[----:B------:R-:W-:Y:S01]  /*4030*/  HADD2.F32 R91, -RZ, R84.H1_H1 ;  /* 0x30000054ff5b7230 */ /* 0x000fe20000004100 */
[----:B------:R-:W-:Y:S01]  /*4040*/  F2FP.F16.E4M3.UNPACK_B R84, R78 ;  /* 0x0000004eff54723e */ /* 0x000fe200020006ff */
[----:B------:R-:W-:-:S02]  /*4050*/  HADD2.F32 R78, -RZ, R80.H0_H0 ;  /* 0x20000050ff4e7230 */ /* 0x000fc40000004100 */
[-C--:B------:R-:W-:Y:S01]  /*4060*/  FFMA.FTZ R97, R85, R88.reuse, -R92 ;  /* 0x0000005855617223 */ /* 0x080fe2000001085c */
[----:B------:R-:W-:Y:S02]  /*4070*/  HADD2.F32 R26, -RZ, R14.H0_H0 ;  /* 0x2000000eff1a7230 */ /* 0x000fe40000004100 */
[----:B------:R-:W-:Y:S01]  /*4080*/  FFMA.FTZ R99, R87, R88, R90 ;  /* 0x0000005857637223 */ /* 0x000fe2000001005a */
        /* <DEDUP_REMOVED lines=8> */
[----:B------:R-:W-:Y:S01]  /*4110*/  FMUL.FTZ R91, R14, R91 ;  /* 0x0000005b0e5b7220 */ /* 0x000fe20000410000 */
[----:B------:R-:W-:Y:S01]  /*4120*/  F2FP.F16.E4M3.UNPACK_B R10, R25 ;  /* 0x00000019ff0a723e */ /* 0x000fe200020006ff */
[----:B------:R-:W-:Y:S01]  /*4130*/  FFMA.FTZ R93, R26, R85, -R93 ;  /* 0x000000551a5d7223 */ /* 0x000fe2000001085d */
[----:B------:R-:W-:Y:S01]  /*4140*/  F2FP.F16.E4M3.UNPACK_B R11, R7 ;  /* 0x00000007ff0b723e */ /* 0x000fe200020006ff */
[----:B------:R-:W-:Y:S01]  /*4150*/  FFMA.FTZ R26, R78, R85, R89 ;  /* 0x000000554e1a7223 */ /* 0x000fe20000010059 */
[----:B------:R-:W-:Y:S01]  /*4160*/  F2FP.SATFINITE.E4M3.F32.PACK_AB_MERGE_C R24, R83, R24, R9 ;  /* 0x000000185318723e */ /* 0x000fe20004807009 */
[----:B------:R-:W-:Y:S01]  /*4170*/  FFMA.FTZ R91, R80, R87, R91 ;  /* 0x00000057505b7223 */ /* 0x000fe2000001005b */
[----:B------:R-:W-:Y:S01]  /*4180*/  F2FP.F16.E4M3.UNPACK_B R9, R13 ;  /* 0x0000000dff09723e */ /* 0x000fe200020006ff */
[----:B------:R-:W-:Y:S01]  /*4190*/  FFMA.FTZ R14, R14, R87, -R95 ;  /* 0x000000570e0e7223 */ /* 0x000fe2000001085f */
[----:B------:R-:W-:Y:S01]  /*41a0*/  F2FP.SATFINITE.E4M3.F32.PACK_AB_MERGE_C R12, R81, R12, R8 ;  /* 0x0000000c510c723e */ /* 0x000fe20004807008 */
        /* <DEDUP_REMOVED lines=27> */
[-C--:B------:R-:W-:Y:S01]  /*4360*/  F2FP.F16.E4M3.UNPACK_B R88, R5.reuse.H1 ;  /* 0x00000005ff58723e */ /* 0x080fe200030006ff */
[----:B------:R-:W-:Y:S02]  /*4370*/  HADD2.F32 R80, -RZ, R25.H1_H1 ;  /* 0x30000019ff507230 */ /* 0x000fe40000004100 */
[-C--:B------:R-:W-:Y:S01]  /*4380*/  FMUL.FTZ R84, R78, R82.reuse ;  /* 0x000000524e547220 */ /* 0x080fe20000410000 */
[--C-:B------:R-:W-:Y:S02]  /*4390*/  HADD2.F32 R25, -RZ, R6.reuse.H0_H0 ;  /* 0x20000006ff197230 */ /* 0x100fe40000004100 */
[----:B------:R-:W-:Y:S01]  /*43a0*/  FMUL.FTZ R83, R7, R82 ;  /* 0x0000005207537220 */ /* 0x000fe20000410000 */
[----:B------:R-:W-:Y:S01]  /*43b0*/  HADD2.F32 R13, -RZ, R13.H1_H1 ;  /* 0x3000000dff0d7230 */ /* 0x000fe20000004100 */
[----:B------:R-:W-:Y:S01]  /*43c0*/  F2FP.SATFINITE.E4M3.F32.PACK_AB_MERGE_C R26, R91, R26, R86 ;  /* 0x0000001a5b1a723e */ /* 0x000fe20004807056 */
        /* <DEDUP_REMOVED lines=26> */
[C---:B------:R-:W-:Y:S01]  /*4570*/  FMUL.FTZ R89, R80.reuse, R89 ;  /* 0x0000005950597220 */ /* 0x040fe20000410000 */
[----:B------:R-:W-:Y:S02]  /*4580*/  HADD2.F32 R82, -RZ, R82.H1_H1 ;  /* 0x30000052ff527230 */ /* 0x000fe40000004100 */
[-C--:B------:R-:W-:Y:S01]  /*4590*/  FMUL.FTZ R92, R83, R90.reuse ;  /* 0x0000005a535c7220 */ /* 0x080fe20000410000 */
[----:B------:R-:W-:Y:S02]  /*45a0*/  HADD2.F32 R15, -RZ, R15.H1_H1 ;  /* 0x3000000fff0f7230 */ /* 0x000fe40000004100 */
[-C--:B------:R-:W-:Y:S01]  /*45b0*/  FFMA.FTZ R91, R80, R85.reuse, -R91 ;  /* 0x00000055505b7223 */ /* 0x080fe2000001085b */
[----:B------:R-:W-:Y:S02]  /*45c0*/  HADD2.F32 R86, -RZ, R5.H0_H0 ;  /* 0x20000005ff567230 */ /* 0x000fe40000004100 */
[----:B------:R-:W-:Y:S01]  /*45d0*/  FMUL.FTZ R90, R27, R90 ;  /* 0x0000005a1b5a7220 */ /* 0x000fe20000410000 */
[----:B------:R-:W-:Y:S01]  /*45e0*/  FFMA.FTZ R89, R4, R85, R89 ;  /* 0x0000005504597223 */ /* 0x000fe20000010059 */
[----:B------:R-:W-:-:S02]  /*45f0*/  HADD2.F32 R81, -RZ, R81.H1_H1 ;  /* 0x30000051ff517230 */ /* 0x000fc40000004100 */
[----:B------:R-:W-:Y:S01]  /*4600*/  FMUL.FTZ R94, R82, R88 ;  /* 0x00000058525e7220 */ /* 0x000fe20000410000 */
[----:B------:R-:W-:Y:S02]  /*4610*/  HADD2.F32 R80, -RZ, R87.H1_H1 ;  /* 0x30000057ff507230 */ /* 0x000fe40000004100 */
[-C--:B------:R-:W-:Y:S01]  /*4620*/  FFMA.FTZ R92, R27, R86.reuse, -R92 ;  /* 0x000000561b5c7223 */ /* 0x080fe2000001085c */
[----:B------:R-:W-:Y:S02]  /*4630*/  HADD2.F32 R84, -RZ, R84.H1_H1 ;  /* 0x30000054ff547230 */ /* 0x000fe40000004100 */
[----:B------:R-:W-:Y:S01]  /*4640*/  FFMA.FTZ R90, R83, R86, R90 ;  /* 0x00000056535a7223 */ /* 0x000fe2000001005a */
[----:B------:R-:W-:Y:S02]  /*4650*/  HADD2.F32 R25, -RZ, R25.H1_H1 ;  /* 0x30000019ff197230 */ /* 0x000fe40000004100 */
[----:B------:R-:W-:Y:S01]  /*4660*/  FMUL.FTZ R86, R81, R80 ;  /* 0x0000005051567220 */ /* 0x000fe20000410000 */
[----:B------:R-:W-:-:S02]  /*4670*/  HADD2.F32 R4, -RZ, R5.H1_H1 ;  /* 0x30000005ff047230 */ /* 0x000fc40000004100 */
[C---:B------:R-:W-:Y:S01]  /*4680*/  FMUL.FTZ R5, R15.reuse, R88 ;  /* 0x000000580f057220 */ /* 0x040fe20000410000 */
[----:B------:R-:W-:Y:S01]  /*4690*/  FFMA.FTZ R94, R15, R84, -R94 ;  /* 0x000000540f5e7223 */ /* 0x000fe2000001085e */
[----:B------:R-:W-:Y:S01]  /*46a0*/  FMUL.FTZ R80, R25, R80 ;  /* 0x0000005019507220 */ /* 0x000fe20000410000 */
[----:B------:R-:W-:Y:S01]  /*46b0*/  F2FP.SATFINITE.E4M3.F32.PACK_AB_MERGE_C R13, R11, R8, R6 ;  /* 0x000000080b0d723e */ /* 0x000fe20004807006 */
[----:B------:R-:W-:Y:S01]  /*46c0*/  FFMA.FTZ R82, R82, R84, R5 ;  /* 0x0000005452527223 */ /* 0x000fe20000010005 */
[-C--:B------:R-:W-:Y:S01]  /*46d0*/  FFMA.FTZ R25, R25, R4.reuse, -R86 ;  /* 0x0000000419197223 */ /* 0x080fe20000010856 */
[----:B------:R-:W-:Y:S01]  /*46e0*/  FFMA.FTZ R81, R81, R4, R80 ;  /* 0x0000000451517223 */ /* 0x000fe20000010050 */
[----:B------:R-:W-:Y:S02]  /*46f0*/  F2FP.SATFINITE.E4M3.F32.PACK_AB_MERGE_C R91, R94, R91, RZ ;  /* 0x0000005b5e5b723e */ /* 0x000fe400048070ff */
[----:B------:R-:W-:Y:S02]  /*4700*/  F2FP.SATFINITE.E4M3.F32.PACK_AB_MERGE_C R82, R82, R89, RZ ;  /* 0x000000595252723e */ /* 0x000fe400048070ff */
[----:B------:R-:W-:-:S02]  /*4710*/  F2FP.SATFINITE.E4M3.F32.PACK_AB_MERGE_C R15, R25, R92, R91 ;  /* 0x0000005c190f723e */ /* 0x000fc4000480705b */
[----:B------:R-:W-:Y:S02]  /*4720*/  F2FP.SATFINITE.E4M3.F32.PACK_AB_MERGE_C R25, R10, R9, R7 ;  /* 0x000000090a19723e */ /* 0x000fe40004807007 */
[----:B------:R-:W-:-:S07]  /*4730*/  F2FP.SATFINITE.E4M3.F32.PACK_AB_MERGE_C R27, R81, R90, R82 ;  /* 0x0000005a511b723e */ /* 0x000fce0004807052 */
.L_x_11092:
[----:B------:R-:W-:Y:S05]  /*4740*/  BSYNC B1 ;  /* 0x0000000000017941 */ /* 0x000fea0003800000 */
.L_x_11091:
        /* <DEDUP_REMOVED lines=10> */
.L_x_11074:
[----:B0-----:R-:W2:Y:S02]  /*47f0*/  LDL R4, [R1+0x8] ;  /* 0x0000080001047983 */ /* 0x001ea40000100800 */
[----:B--2---:R-:W-:-:S13]  /*4800*/  ISETP.NE.AND P0, PT, R4, 0x3, PT ;  /* 0x000000030400780c */ /* 0x004fda0003f05270 */
[----:B------:R-:W-:Y:S05]  /*4810*/  @!P0 BRA `(.L_x_11093) ;  /* 0x0000000000048947 */ /* 0x000fea0003800000 */
[----:B------:R-:W-:Y:S01]  /*4820*/  BPT.TRAP 0x1 ;  /* 0x000000040000795c */ /* 0x000fe20000300000 */
.L_x_11093:
[----:B------:R-:W-:Y:S01]  /*4830*/  IMAD R74, R17, 0x8, R16 ;  /* 0x00000008114a7824 */ /* 0x000fe200078e0210 */
[----:B------:R-:W-:Y:S01]  /*4840*/  SHF.L.U32 R75, R23, 0x1f, RZ ;  /* 0x0000001f174b7819 */ /* 0x000fe200000006ff */
[----:B------:R-:W-:Y:S01]  /*4850*/  IMAD R4, R2, -0xa0, R31 ;  /* 0xffffff6002047824 */ /* 0x000fe200078e021f */
[----:B------:R-:W-:Y:S02]  /*4860*/  BSSY B1, `(.L_x_11094) ;  /* 0x0000004000017945 */ /* 0x000fe40003800000 */
[----:B------:R-:W0:Y:S02]  /*4870*/  SYNCS.PHASECHK.TRANS64.TRYWAIT P1, [R74+URZ+0x13290], R75 ;  /* 0x0132904b4a0075a7 */ /* 0x000e24000802017f */
[----:B------:R-:W-:Y:S01]  /*4880*/  VIMNMX R5, R4, 0xa0, PT ;  /* 0x000000a004057848 */ /* 0x000fe20003fe0100 */
[----:B0-----:R-:W-:Y:S06]  /*4890*/  @!P1 BRA `(.L_x_11095) ;  /* 0x0000011c00049947 */ /* 0x001fec0003800000 */
.L_x_11290:
[----:B------:R-:W-:Y:S05]  /*48a0*/  BSYNC B1 ;  /* 0x0000000000017941 */ /* 0x000fea0003800000 */
.L_x_11094:
[----:B------:R-:W-:-:S13]  /*48b0*/  ISETP.GE.AND P1, PT, R22, R5, PT ;  /* 0x000000051600720c */ /* 0x000fda0003f26270 */
[----:B------:R-:W-:Y:S05]  /*48c0*/  @P1 BRA `(.L_x_11081) ;  /* 0x0000000000101947 */ /* 0x000fea0003800000 */
[----:B------:R-:W1:Y:S04]  /*48d0*/  @!P3 LDS.128 R4, [R73+0xe000] ;  /* 0x00e000004904b984 */ /* 0x000e680000000c00 */
[----:B------:R-:W2:Y:S04]  /*48e0*/  @!P2 LDS.128 R8, [R72+0xe000] ;  /* 0x00e000004808a984 */ /* 0x000ea80000000c00 */
[----:B-1----:R1:W-:Y:S04]  /*48f0*/  @!P3 STG.E.128 desc[UR40][R12.64], R4 ;  /* 0x000000040c00b986 */ /* 0x0023e8000c101d28 */
[----:B--2---:R1:W-:Y:S02]  /*4900*/  @!P2 STG.E.128 desc[UR40][R12.64+0x20], R8 ;  /* 0x000020080c00a986 */ /* 0x0043e4000c101d28 */
.L_x_11081:
[----:B------:R-:W-:Y:S05]  /*4910*/  BSYNC B0 ;  /* 0x0000000000007941 */ /* 0x000fea0003800000 */
.L_x_11073:
[----:B-1----:R-:W1:Y:S01]  /*4920*/  S2R R4, SR_TID.X ;  /* 0x0000000000047919 */ /* 0x002e620000002100 */
[----:B------:R-:W-:Y:S01]  /*4930*/  @!PT LDS RZ, [RZ] ;  /* 0x00000000fffff984 */ /* 0x000fe20000000800 */
[----:B------:R-:W-:Y:S01]  /*4940*/  @!PT LDS RZ, [RZ] ;  /* 0x00000000fffff984 */ /* 0x000fe20000000800 */
[----:B------:R-:W-:Y:S01]  /*4950*/  @!PT LDS RZ, [RZ] ;  /* 0x00000000fffff984 */ /* 0x000fe20000000800 */
[----:B------:R-:W-:Y:S01]  /*4960*/  @!PT LDS RZ, [RZ] ;  /* 0x00000000fffff984 */ /* 0x000fe20000000800 */
[----:B------:R5:W-:Y:S06]  /*4970*/  MEMBAR.ALL.CTA ;  /* 0x0000000000007992 */ /* 0x000bec0000008000 */
[----:B-----5:R-:W5:Y:S01]  /*4980*/  FENCE.VIEW.ASYNC.S ;  /* 0x00000000000073c6 */ /* 0x020f620000000000 */
[----:B------:R-:W-:Y:S05]  /*4990*/  WARPSYNC.ALL ;  /* 0x0000000000007948 */ /* 0x000fea0003800000 */
[----:B------:R-:W-:Y:S01]  /*49a0*/  BSSY B0, `(.L_x_11096) ;  /* 0x0000009000007945 */ /* 0x000fe20003800000 */
[----:B-1----:R-:W-:Y:S01]  /*49b0*/  LOP3.LUT R4, R4, 0x7f, RZ, 0xc0, !PT ;  /* 0x0000007f04047812 */ /* 0x002fe200078ec0ff */
[----:B-----5:R1:W-:Y:S03]  /*49c0*/  BAR.SYNC.DEFER_BLOCKING R33, 0x80 ;  /* 0x000200210000751d */ /* 0x0203e60000010000 */
[----:B------:R-:W-:-:S13]  /*49d0*/  ISETP.NE.AND P5, PT, R4, RZ, PT ;  /* 0x000000ff0400720c */ /* 0x000fda0003fa5270 */
[----:B------:R-:W-:-:S05]  /*49e0*/  @!P5 VIADD R4, R74, 0x132a0 ;  /* 0x000132a04a04d836 */ /* 0x000fca0000000000 */
[----:B------:R-:W-:-:S04]  /*49f0*/  @!P5 PRMT R4, RZ, 0x654, R4 ;  /* 0x00000654ff04d816 */ /* 0x000fc80000000004 */
[----:B------:R1:W-:Y:S01]  /*4a00*/  @!P5 SYNCS.ARRIVE.TRANS64.RED.A1T0 RZ, [R4+URZ], RZ ;  /* 0x000000ff04ffd9a7 */ /* 0x0003e2000810043f */
[----:B------:R-:W-:Y:S05]  /*4a10*/  @!P0 BRA `(.L_x_11097) ;  /* 0x0000000000048947 */ /* 0x000fea0003800000 */
[----:B------:R-:W-:Y:S01]  /*4a20*/  BPT.TRAP 0x1 ;  /* 0x000000040000795c */ /* 0x000fe20000300000 */
.L_x_11097:
[----:B------:R-:W-:Y:S05]  /*4a30*/  BSYNC B0 ;  /* 0x0000000000007941 */ /* 0x000fea0003800000 */
.L_x_11096:
[----:B------:R-:W5:Y:S01]  /*4a40*/  SYNCS.PHASECHK.TRANS64.TRYWAIT P0, [R74+URZ+0x132b0], R75 ;  /* 0x0132b04b4a0075a7 */ /* 0x000f62000800017f */
[----:B------:R-:W-:Y:S04]  /*4a50*/  BSSY B0, `(.L_x_11098) ;  /* 0x0000002000007945 */ /* 0x000fe80003800000 */
[----:B-----5:R-:W-:Y:S05]  /*4a60*/  @!P0 BRA `(.L_x_11099) ;  /* 0x0000011800a48947 */ /* 0x020fea0003800000 */
.L_x_11291:
[----:B------:R-:W-:Y:S05]  /*4a70*/  BSYNC B0 ;  /* 0x0000000000007941 */ /* 0x000fea0003800000 */
.L_x_11098:
[----:B------:R-:W-:Y:S04]  /*4a80*/  BSSY B0, `(.L_x_11100) ;  /* 0x0000013000007945 */ /* 0x000fe80003800000 */
[----:B------:R-:W-:Y:S05]  /*4a90*/  @P1 BRA `(.L_x_11101) ;  /* 0x0000000000441947 */ /* 0x000fea0003800000 */
[----:B-1----:R-:W-:Y:S01]  /*4aa0*/  IMAD.WIDE R4, R2, 0xa0, R52 ;  /* 0x000000a002047825 */ /* 0x002fe200078e0234 */
[----:B------:R-:W-:Y:S01]  /*4ab0*/  MOV R7, R71 ;  /* 0x0000004700077202 */ /* 0x000fe20000000f00 */
[----:B------:R-:W-:Y:S01]  /*4ac0*/  ULDC.64 UR4, c[0x0][0x328] ;  /* 0x0000ca0000047ab9 */ /* 0x000fe20000000a00 */
[----:B------:R-:W-:Y:S01]  /*4ad0*/  ULDC.64 UR6, c[0x0][0x318] ;  /* 0x0000c60000067ab9 */ /* 0x000fe20000000a00 */
[----:B------:R-:W-:Y:S02]  /*4ae0*/  IMAD.MOV.U32 R6, RZ, RZ, R48 ;  /* 0x000000ffff067224 */ /* 0x000fe400078e0030 */
[----:B------:R-:W-:Y:S02]  /*4af0*/  IMAD R5, R5, UR4, RZ ;  /* 0x0000000405057c24 */ /* 0x000fe4000f8e02ff */
[----:B------:R-:W-:Y:S01]  /*4b00*/  IMAD.WIDE.U32 R6, R4, UR4, R6 ;  /* 0x0000000404067c25 */ /* 0x000fe2000f8e0006 */
[----:B------:R-:W-:-:S03]  /*4b10*/  ULDC UR4, c[0x0][0x2f4] ;  /* 0x0000bd0000047ab9 */ /* 0x000fc60000000800 */
[----:B------:R-:W-:Y:S01]  /*4b20*/  IMAD R5, R4, UR5, R5 ;  /* 0x0000000504057c24 */ /* 0x000fe2000f8e0205 */
[----:B------:R-:W-:-:S04]  /*4b30*/  IADD3 R8, P0, R6, UR6, RZ ;  /* 0x0000000606087c10 */ /* 0x000fc8000ff1e0ff */
[----:B------:R-:W-:Y:S02]  /*4b40*/  IADD3.X R9, R7, UR7, R5, P0, !PT ;  /* 0x0000000707097c10 */ /* 0x000fe400087fe405 */
[----:B------:R-:W-:-:S13]  /*4b50*/  ISETP.GE.AND P0, PT, R18, UR4, PT ;  /* 0x0000000412007c0c */ /* 0x000fda000bf06270 */
[----:B------:R-:W1:Y:S04]  /*4b60*/  @!P0 LDS.128 R4, [R73+0x6000] ;  /* 0x0060000049048984 */ /* 0x000e680000000c00 */
[----:B-1----:R-:W-:Y:S01]  /*4b70*/  @!P0 STG.E.128 desc[UR40][R8.64], R4 ;  /* 0x0000000408008986 */ /* 0x002fe2000c101d28 */
[----:B------:R-:W-:-:S13]  /*4b80*/  ISETP.GE.AND P0, PT, R32, UR4, PT ;  /* 0x0000000420007c0c */ /* 0x000fda000bf06270 */
[----:B------:R-:W1:Y:S04]  /*4b90*/  @!P0 LDS.128 R4, [R72+0x6000] ;  /* 0x0060000048048984 */ /* 0x000e680000000c00 */
[----:B-1----:R1:W-:Y:S02]  /*4ba0*/  @!P0 STG.E.128 desc[UR40][R8.64+0x20], R4 ;  /* 0x0000200408008986 */ /* 0x0023e4000c101d28 */
.L_x_11101:
[----:B------:R-:W-:Y:S05]  /*4bb0*/  BSYNC B0 ;  /* 0x0000000000007941 */ /* 0x000fea0003800000 */
.L_x_11100:
[----:B-1----:R-:W5:Y:S01]  /*4bc0*/  LDL R4, [R1] ;  /* 0x0000000001047983 */ /* 0x002f620000100800 */
[----:B------:R-:W-:Y:S01]  /*4bd0*/  VIADD R17, R17, 0x1 ;  /* 0x0000000111117836 */ /* 0x000fe20000000000 */
[----:B------:R-:W-:Y:S01]  /*4be0*/  PLOP3.LUT P0, PT, PT, PT, PT, 0x8, 0x0 ;  /* 0x000000000000781c */ /* 0x000fe20003f0e170 */
[----:B0-----:R-:W-:Y:S01]  /*4bf0*/  @!P5 VIADD R74, R74, 0x132c0 ;  /* 0x000132c04a4ad836 */ /* 0x001fe20000000000 */
[----:B------:R-:W-:Y:S01]  /*4c00*/  @!PT LDS RZ, [RZ] ;  /* 0x00000000fffff984 */ /* 0x000fe20000000800 */
[----:B------:R-:W-:Y:S01]  /*4c10*/  @!PT LDS RZ, [RZ] ;  /* 0x00000000fffff984 */ /* 0x000fe20000000800 */
[----:B------:R-:W-:Y:S01]  /*4c20*/  @!PT LDS RZ, [RZ] ;  /* 0x00000000fffff984 */ /* 0x000fe20000000800 */
[----:B------:R-:W-:Y:S01]  /*4c30*/  @!PT LDS RZ, [RZ] ;  /* 0x00000000fffff984 */ /* 0x000fe20000000800 */
[----:B------:R0:W-:Y:S06]  /*4c40*/  MEMBAR.ALL.CTA ;  /* 0x0000000000007992 */ /* 0x0001ec0000008000 */
[----:B0-----:R-:W0:Y:S02]  /*4c50*/  FENCE.VIEW.ASYNC.S ;  /* 0x00000000000073c6 */ /* 0x001e240000000000 */
[----:B0-----:R0:W-:Y:S01]  /*4c60*/  BAR.SYNC.DEFER_BLOCKING R33, 0x80 ;  /* 0x000200210000751d */ /* 0x0011e20000010000 */
[----:B------:R-:W-:-:S02]  /*4c70*/  ISETP.NE.AND P1, PT, R17, 0x2, PT ;  /* 0x000000021100780c */ /* 0x000fc40003f25270 */
[----:B------:R-:W-:Y:S02]  /*4c80*/  @!P5 PRMT R74, RZ, 0x654, R74 ;  /* 0x00000654ff4ad816 */ /* 0x000fe4000000004a */
[----:B------:R-:W-:Y:S02]  /*4c90*/  SEL R17, R17, RZ, P1 ;  /* 0x000000ff11117207 */ /* 0x000fe40000800000 */
[----:B------:R0:W-:Y:S01]  /*4ca0*/  @!P5 SYNCS.ARRIVE.TRANS64.RED.A1T0 RZ, [R74+URZ], RZ ;  /* 0x000000ff4affd9a7 */ /* 0x0001e2000810043f */
[----:B-----5:R-:W-:Y:S02]  /*4cb0*/  LOP3.LUT P6, RZ, R4, 0x2, RZ, 0xc0, !PT ;  /* 0x0000000204ff7812 */ /* 0x020fe400078cc0ff */
[----:B------:R-:W-:-:S04]  /*4cc0*/  SEL R4, RZ, 0x1, P1 ;  /* 0x00000001ff047807 */ /* 0x000fc80000800000 */
[----:B------:R-:W-:-:S07]  /*4cd0*/  LOP3.LUT R23, R23, R4, RZ, 0x3c, !PT ;  /* 0x0000000417177212 */ /* 0x000fce00078e3cff */
[----:B0-----:R-:W-:Y:S05]  /*4ce0*/  @P6 BRA `(.L_x_11102) ;  /* 0xffffffd4002c6947 */ /* 0x001fea000383ffff */
.L_x_11068:
[----:B------:R-:W-:Y:S01]  /*4cf0*/  BSSY B0, `(.L_x_11103) ;  /* 0x0000018000007945 */ /* 0x000fe20003800000 */
[----:B------:R-:W-:Y:S01]  /*4d00*/  ISETP.GE.AND P2, PT, R105, 0x1, PT ;  /* 0x000000016900780c */ /* 0x000fe20003f46270 */
[----:B------:R-:W-:Y:S01]  /*4d10*/  IMAD.MOV.U32 R0, RZ, RZ, RZ ;  /* 0x000000ffff007224 */ /* 0x000fe200078e00ff */
[----:B------:R-:W-:Y:S02]  /*4d20*/  PLOP3.LUT P1, PT, PT, PT, PT, 0x80, 0x0 ;  /* 0x000000000000781c */ /* 0x000fe40003f2f070 */
[----:B------:R-:W-:Y:S01]  /*4d30*/  CS2R R2, SRZ ;  /* 0x0000000000027805 */ /* 0x000fe2000001ff00 */
[----:B------:R-:W-:Y:S01]  /*4d40*/  IMAD.MOV.U32 R55, RZ, RZ, RZ ;  /* 0x000000ffff377224 */ /* 0x000fe200078e00ff */
[----:B------:R-:W-:Y:S02]  /*4d50*/  CS2R R6, SRZ ;  /* 0x0000000000067805 */ /* 0x000fe4000001ff00 */
[----:B------:R-:W-:Y:S02]  /*4d60*/  CS2R R8, SRZ ;  /* 0x0000000000087805 */ /* 0x000fe4000001ff00 */
[----:B------:R-:W-:-:S02]  /*4d70*/  CS2R R10, SRZ ;  /* 0x00000000000a7805 */ /* 0x000fc4000001ff00 */
[----:B---3--:R-:W-:Y:S02]  /*4d80*/  CS2R R12, SRZ ;  /* 0x00000000000c7805 */ /* 0x008fe4000001ff00 */
[----:B------:R-:W-:Y:S02]  /*4d90*/  CS2R R14, SRZ ;  /* 0x00000000000e7805 */ /* 0x000fe4000001ff00 */
[----:B------:R-:W-:Y:S02]  /*4da0*/  CS2R R20, SRZ ;  /* 0x0000000000147805 */ /* 0x000fe4000001ff00 */
[----:B--2-4-:R-:W-:Y:S02]  /*4db0*/  CS2R R24, SRZ ;  /* 0x0000000000187805 */ /* 0x014fe4000001ff00 */
        /* <DEDUP_REMOVED lines=8> */
[----:B------:R-:W-:Y:S06]  /*4e40*/  @P0 BRA `(.L_x_11104) ;  /* 0x0000000000080947 */ /* 0x000fec0003800000 */
[----:B------:R-:W0:Y:S02]  /*4e50*/  FENCE.VIEW.ASYNC.G ;  /* 0x00000000000073c6 */ /* 0x000e240000000100 */
[----:B0-----:R-:W-:Y:S06]  /*4e60*/  BAR.ARV 0xc, 0x200 ;  /* 0x0308000000007b1d */ /* 0x001fec0000002000 */
.L_x_11104:
[----:B------:R-:W-:Y:S05]  /*4e70*/  BSYNC B0 ;  /* 0x0000000000007941 */ /* 0x000fea0003800000 */
.L_x_11103:
[----:B------:R-:W-:Y:S01]  /*4e80*/  CS2R R60, SRZ ;  /* 0x00000000003c7805 */ /* 0x000fe2000001ff00 */
[----:B------:R-:W-:Y:S06]  /*4e90*/  @!P2 BRA `(.L_x_11105) ;  /* 0x0000009800d4a947 */ /* 0x000fec0003800000 */
[----:B------:R-:W0:Y:S01]  /*4ea0*/  S2R R4, SR_TID.X ;  /* 0x0000000000047919 */ /* 0x000e220000002100 */
[----:B------:R-:W-:Y:S01]  /*4eb0*/  VIADD R30, R16, 0xb000 ;  /* 0x0000b000101e7836 */ /* 0x000fe20000000000 */
[----:B------:R-:W-:Y:S04]  /*4ec0*/  BSSY B6, `(.L_x_11106) ;  /* 0x000001e000067945 */ /* 0x000fe80003800000 */
[----:B------:R-:W-:Y:S02]  /*4ed0*/  LOP3.LUT P0, RZ, R30, 0x9f, RZ, 0xc0, !PT ;  /* 0x0000009f1eff7812 */ /* 0x000fe4000780c0ff */
[----:B0-----:R-:W-:-:S04]  /*4ee0*/  IADD3 R5, R4, -0x80, RZ ;  /* 0xffffff8004057810 */ /* 0x001fc80007ffe0ff */
        /* <DEDUP_REMOVED lines=27> */
.L_x_11107:
[----:B------:R-:W-:Y:S05]  /*50a0*/  BSYNC B6 ;  /* 0x0000000000067941 */ /* 0x000fea0003800000 */
.L_x_11106:
        /* <DEDUP_REMOVED lines=55> */
.L_x_11111:
[----:B-1----:R1:W2:Y:S02]  /*5420*/  SYNCS.PHASECHK.TRANS64.TRYWAIT P0, [R16+URZ+0x13200], R3 ;  /* 0x01320003100075a7 */ /* 0x0022a4000800017f */
[----:B--2---:R-:W-:Y:S05]  /*5430*/  @!P0 NANOSLEEP.SYNCS 0x989680 ;  /* 0x009896800000895d */ /* 0x004fea0003900000 */
[----:B------:R-:W2:Y:S02]  /*5440*/  @!P0 SYNCS.PHASECHK.TRANS64 P0, [R16+URZ+0x13200], R3 ;  /* 0x01320003100085a7 */ /* 0x000ea4000800007f */
[----:B--2---:R-:W-:Y:S05]  /*5450*/  @!P0 BRA `(.L_x_11111) ;  /* 0xfffffffc00f08947 */ /* 0x004fea000383ffff */
.L_x_11110:
[----:B------:R-:W-:Y:S05]  /*5460*/  BSYNC B0 ;  /* 0x0000000000007941 */ /* 0x000fea0003800000 */
.L_x_11109:
[----:B------:R-:W-:Y:S05]  /*5470*/  BRA `(.L_x_11112) ;  /* 0x0000002800287947 */ /* 0x000fea0003800000 */
.L_x_11108:
        /* <DEDUP_REMOVED lines=32> */
.L_x_11114:
[----:B------:R-:W-:Y:S05]  /*5680*/  BSYNC B6 ;  /* 0x0000000000067941 */ /* 0x000fea0003800000 */
.L_x_11113:
        /* <DEDUP_REMOVED lines=12> */
.L_x_11297:
        /* <DEDUP_REMOVED lines=9> */
[----:B-----5:R-:W-:-:S04]  /*57e0*/  LEA.HI R5, R6, R6, RZ, 0x1 ;  /* 0x0000000606057211 */ /* 0x020fc800078f08ff */
[----:B------:R-:W-:-:S05]  /*57f0*/  LOP3.LUT R5, R5, 0xfffffffe, RZ, 0xc0, !PT ;  /* 0xfffffffe05057812 */ /* 0x000fca00078ec0ff */
[----:B------:R-:W-:-:S05]  /*5800*/  IMAD.IADD R5, R6, 0x1, -R5 ;  /* 0x0000000106057824 */ /* 0x000fca00078e0a05 */
[----:B------:R-:W-:Y:S01]  /*5810*/  SHF.L.U32 R25, R5, 0x1f, RZ ;  /* 0x0000001f05197819 */ /* 0x000fe200000006ff */
[----:B------:R-:W-:Y:S06]  /*5820*/  @P0 BRA `(.L_x_11119) ;  /* 0x0000000000580947 */ /* 0x000fec0003800000 */
[----:B------:R-:W4:Y:S01]  /*5830*/  LDL R15, [R1+0x20] ;  /* 0x00002000010f7983 */ /* 0x000f220000100800 */
[----:B------:R-:W-:-:S03]  /*5840*/  ULDC UR4, c[0x0][0x3f4] ;  /* 0x0000fd0000047ab9 */ /* 0x000fc60000000800 */
[----:B0-----:R-:W4:Y:S01]  /*5850*/  LDL R24, [R1+0x60] ;  /* 0x0000600001187983 */ /* 0x001f220000100800 */
[----:B------:R-:W-:Y:S02]  /*5860*/  ISETP.GE.AND P4, PT, R156, UR4, PT ;  /* 0x000000049c007c0c */ /* 0x000fe4000bf86270 */
[----:B------:R-:W-:Y:S02]  /*5870*/  CS2R R10, SRZ ;  /* 0x00000000000a7805 */ /* 0x000fe4000001ff00 */
[----:B------:R-:W-:Y:S02]  /*5880*/  CS2R R8, SRZ ;  /* 0x0000000000087805 */ /* 0x000fe4000001ff00 */
[----:B------:R-:W-:-:S07]  /*5890*/  CS2R R20, SRZ ;  /* 0x0000000000147805 */ /* 0x000fce000001ff00 */
[C---:B-1----:R-:W-:Y:S02]  /*58a0*/  @!P4 IADD3 R4, P0, R156.reuse, R27, RZ ;  /* 0x0000001b9c04c210 */ /* 0x042fe40007f1e0ff */
[----:B------:R-:W-:Y:S02]  /*58b0*/  @!P4 SHF.R.S32.HI R12, RZ, 0x1f, R156 ;  /* 0x0000001fff0cc819 */ /* 0x000fe4000001149c */
[----:B--2---:R-:W-:-:S03]  /*58c0*/  @!P4 IADD3 R26, P1, R156, R14, RZ ;  /* 0x0000000e9c1ac210 */ /* 0x004fc60007f3e0ff */
[----:B---3--:R-:W-:-:S05]  /*58d0*/  @!P4 IMAD.X R5, R0, 0x1, R12, P0 ;  /* 0x000000010005c824 */ /* 0x008fca00000e060c */
[----:B------:R0:W5:Y:S01]  /*58e0*/  @!P4 LD.E.64 R20, desc[UR40][R4.64] ;  /* 0x000000280414c980 */ /* 0x000162000c101b00 */
[----:B----4-:R-:W-:-:S13]  /*58f0*/  ISETP.GE.AND P5, PT, R15, UR4, PT ;  /* 0x000000040f007c0c */ /* 0x010fda000bfa6270 */
[----:B------:R-:W-:Y:S01]  /*5900*/  @!P5 IADD3 R6, P2, R15, R27, RZ ;  /* 0x0000001b0f06d210 */ /* 0x000fe20007f5e0ff */
[----:B------:R-:W-:Y:S01]  /*5910*/  @!P4 IMAD.X R27, R3, 0x1, R12, P1 ;  /* 0x00000001031bc824 */ /* 0x000fe200008e060c */
[----:B------:R-:W-:Y:S02]  /*5920*/  @!P5 IADD3 R14, P3, R15, R14, RZ ;  /* 0x0000000e0f0ed210 */ /* 0x000fe40007f7e0ff */
[----:B------:R-:W-:Y:S01]  /*5930*/  CS2R R12, SRZ ;  /* 0x00000000000c7805 */ /* 0x000fe2000001ff00 */
[--C-:B------:R-:W-:Y:S02]  /*5940*/  @!P5 IMAD.X R7, R0, 0x1, R24.reuse, P2 ;  /* 0x000000010007d824 */ /* 0x100fe400010e0618 */
[----:B------:R-:W-:-:S03]  /*5950*/  @!P5 IMAD.X R15, R3, 0x1, R24, P3 ;  /* 0x00000001030fd824 */ /* 0x000fc600018e0618 */
[----:B------:R0:W5:Y:S04]  /*5960*/  @!P4 LD.E.64 R12, desc[UR40][R26.64] ;  /* 0x000000281a0cc980 */ /* 0x000168000c101b00 */
[----:B------:R0:W5:Y:S04]  /*5970*/  @!P5 LD.E.64 R10, desc[UR40][R6.64] ;  /* 0x00000028060ad980 */ /* 0x000168000c101b00 */
[----:B------:R0:W5:Y:S02]  /*5980*/  @!P5 LD.E.64 R8, desc[UR40][R14.64] ;  /* 0x000000280e08d980 */ /* 0x000164000c101b00 */
.L_x_11119:
[----:B------:R-:W-:Y:S05]  /*5990*/  BSYNC B1 ;  /* 0x0000000000017941 */ /* 0x000fea0003800000 */
.L_x_11118:
[----:B------:R-:W1:Y:S01]  /*59a0*/  SYNCS.PHASECHK.TRANS64.TRYWAIT P0, [R16+URZ+0x13200], R25 ;  /* 0x01320019100075a7 */ /* 0x000e62000800017f */
[----:B---3--:R-:W-:Y:S01]  /*59b0*/  IMAD R0, R32, -0xc0, R29 ;  /* 0xffffff4020007824 */ /* 0x008fe200078e021d */
[----:B------:R-:W-:Y:S04]  /*59c0*/  BSSY B1, `(.L_x_11120) ;  /* 0x0000004000017945 */ /* 0x000fe80003800000 */
[----:B----4-:R-:W-:-:S04]  /*59d0*/  VIMNMX R3, R0, 0xc0, PT ;  /* 0x000000c000037848 */ /* 0x010fc80003fe0100 */
[----:B------:R-:W-:Y:S01]  /*59e0*/  ISETP.GE.AND P1, PT, R22, R3, PT ;  /* 0x000000031600720c */ /* 0x000fe20003f26270 */
[----:B-1----:R-:W-:-:S12]  /*59f0*/  @!P0 BRA `(.L_x_11121) ;  /* 0x0000010c00448947 */ /* 0x002fd80003800000 */
.L_x_11298:
[----:B------:R-:W-:Y:S05]  /*5a00*/  BSYNC B1 ;  /* 0x0000000000017941 */ /* 0x000fea0003800000 */
.L_x_11120:
[----:B------:R-:W-:Y:S05]  /*5a10*/  @P1 BRA `(.L_x_11122) ;  /* 0x00000020009c1947 */ /* 0x000fea0003800000 */
[----:B------:R-:W3:Y:S01]  /*5a20*/  LDL R0, [R1+0x20] ;  /* 0x0000200001007983 */ /* 0x000ee20000100800 */
[----:B------:R-:W4:Y:S03]  /*5a30*/  LDC R3, c[0x0][0x3f4] ;  /* 0x0000fd00ff037b82 */ /* 0x000f260000000800 */
[----:B------:R0:W5:Y:S01]  /*5a40*/  LDL R36, [R1+0x24] ;  /* 0x0000240001247983 */ /* 0x0001620000100800 */
[----:B------:R-:W-:Y:S01]  /*5a50*/  BSSY B1, `(.L_x_11123) ;  /* 0x000007b000017945 */ /* 0x000fe20003800000 */
[-C--:B----4-:R-:W-:Y:S02]  /*5a60*/  ISETP.GE.AND P0, PT, R156, R3.reuse, PT ;  /* 0x000000039c00720c */ /* 0x090fe40003f06270 */
[----:B---3--:R-:W-:-:S11]  /*5a70*/  ISETP.GE.AND P1, PT, R0, R3, PT ;  /* 0x000000030000720c */ /* 0x008fd60003f26270 */
[----:B0-----:R-:W-:Y:S05]  /*5a80*/  @P0 BRA `(.L_x_11124) ;  /* 0x0000000400dc0947 */ /* 0x001fea0003800000 */
[----:B-----5:R-:W-:Y:S02]  /*5a90*/  IADD3 R0, R16, R36, RZ ;  /* 0x0000002410007210 */ /* 0x020fe40007ffe0ff */
[----:B--2---:R-:W-:Y:S02]  /*5aa0*/  SHF.R.U32.HI R14, RZ, 0x8, R20 ;  /* 0x00000008ff0e7819 */ /* 0x004fe40000011614 */
[----:B------:R-:W-:Y:S01]  /*5ab0*/  LOP3.LUT R3, R20, 0xff, RZ, 0xc0, !PT ;  /* 0x000000ff14037812 */ /* 0x000fe200078ec0ff */
[----:B------:R-:W0:Y:S01]  /*5ac0*/  LDS.128 R4, [R0+0xb000] ;  /* 0x00b0000000047984 */ /* 0x000e220000000c00 */
[----:B------:R-:W-:Y:S02]  /*5ad0*/  LOP3.LUT R14, R14, 0xff, RZ, 0xc0, !PT ;  /* 0x000000ff0e0e7812 */ /* 0x000fe400078ec0ff */
[----:B------:R-:W-:Y:S02]  /*5ae0*/  SHF.R.U32.HI R24, RZ, 0x8, R21 ;  /* 0x00000008ff187819 */ /* 0x000fe40000011615 */
[----:B------:R-:W-:-:S02]  /*5af0*/  SHF.R.U32.HI R27, RZ, 0x8, R13 ;  /* 0x00000008ff1b7819 */ /* 0x000fc4000001160d */
[----:B------:R-:W-:Y:S02]  /*5b00*/  PRMT R3, R14, 0x7604, R3 ;  /* 0x000076040e037816 */ /* 0x000fe40000000003 */
[----:B------:R-:W-:Y:S02]  /*5b10*/  LOP3.LUT R15, R21, 0xff, RZ, 0xc0, !PT ;  /* 0x000000ff150f7812 */ /* 0x000fe400078ec0ff */
[----:B------:R-:W-:Y:S02]  /*5b20*/  LOP3.LUT R24, R24, 0xff, RZ, 0xc0, !PT ;  /* 0x000000ff18187812 */ /* 0x000fe400078ec0ff */
[----:B------:R-:W-:Y:S02]  /*5b30*/  SHF.R.U32.HI R28, RZ, 0x10, R21 ;  /* 0x00000010ff1c7819 */ /* 0x000fe40000011615 */
[----:B------:R-:W-:Y:S02]  /*5b40*/  SHF.R.U32.HI R14, RZ, 0x8, R12 ;  /* 0x00000008ff0e7819 */ /* 0x000fe4000001160c */
[----:B------:R-:W-:-:S02]  /*5b50*/  SHF.R.U32.HI R29, RZ, 0x10, R13 ;  /* 0x00000010ff1d7819 */ /* 0x000fc4000001160d */
[----:B------:R-:W-:Y:S02]  /*5b60*/  LOP3.LUT R26, R13, 0xff, RZ, 0xc0, !PT ;  /* 0x000000ff0d1a7812 */ /* 0x000fe400078ec0ff */
[----:B------:R-:W-:Y:S01]  /*5b70*/  LOP3.LUT R27, R27, 0xff, RZ, 0xc0, !PT ;  /* 0x000000ff1b1b7812 */ /* 0x000fe200078ec0ff */
[----:B------:R-:W-:Y:S01]  /*5b80*/  IMAD.U32 R29, R29, 0x10000, RZ ;  /* 0x000100001d1d7824 */ /* 0x000fe200078e00ff */
[----:B------:R-:W-:Y:S02]  /*5b90*/  PRMT R15, R24, 0x7604, R15 ;  /* 0x00007604180f7816 */ /* 0x000fe4000000000f */
[----:B-1----:R-:W-:Y:S01]  /*5ba0*/  LOP3.LUT R25, R14, 0xff, RZ, 0xc0, !PT ;  /* 0x000000ff0e197812 */ /* 0x002fe200078ec0ff */
[----:B------:R-:W-:Y:S01]  /*5bb0*/  IMAD.U32 R14, R28, 0x10000, RZ ;  /* 0x000100001c0e7824 */ /* 0x000fe200078e00ff */
[----:B------:R-:W-:Y:S02]  /*5bc0*/  LOP3.LUT R24, R12, 0xff, RZ, 0xc0, !PT ;  /* 0x000000ff0c187812 */ /* 0x000fe400078ec0ff */
[----:B------:R-:W-:-:S02]  /*5bd0*/  PRMT R26, R27, 0x7604, R26 ;  /* 0x000076041b1a7816 */ /* 0x000fc4000000001a */
[----:B------:R-:W-:Y:S02]  /*5be0*/  PRMT R27, R25, 0x7604, R24 ;  /* 0x00007604191b7816 */ /* 0x000fe40000000018 */
[----:B------:R-:W-:Y:S02]  /*5bf0*/  LOP3.LUT R25, R15, 0xff0000, R14, 0xf8, !PT ;  /* 0x00ff00000f197812 */ /* 0x000fe400078ef80e */
[----:B------:R-:W-:Y:S02]  /*5c00*/  LOP3.LUT R29, R26, 0xff0000, R29, 0xf8, !PT ;  /* 0x00ff00001a1d7812 */ /* 0x000fe400078ef81d */
        /* <DEDUP_REMOVED lines=11> */
[--C-:B------:R-:W-:Y:S01]  /*5cc0*/  HADD2.F32 R28, -RZ, R26.reuse.H1_H1 ;  /* 0x3000001aff1c7230 */ /* 0x100fe20000004100 */
[----:B------:R-:W-:Y:S01]  /*5cd0*/  LOP3.LUT R20, R15, 0xff000000, R20, 0xf8, !PT ;  /* 0xff0000000f147812 */ /* 0x000fe200078ef814 */
[--C-:B------:R-:W-:Y:S01]  /*5ce0*/  HADD2.F32 R24, -RZ, R21.reuse.H1_H1 ;  /* 0x30000015ff187230 */ /* 0x100fe20000004100 */
        /* <DEDUP_REMOVED lines=81> */
.L_x_11124:
[----:B------:R-:W-:Y:S05]  /*6200*/  BSYNC B1 ;  /* 0x0000000000017941 */ /* 0x000fea0003800000 */
.L_x_11123:
[----:B------:R-:W-:Y:S05]  /*6210*/  @P1 BRA `(.L_x_11122) ;  /* 0x00000018009c1947 */ /* 0x000fea0003800000 */
[----:B0-----:R-:W3:Y:S01]  /*6220*/  LDL R0, [R1+0x5c] ;  /* 0x00005c0001007983 */ /* 0x001ee20000100800 */
[----:B-----5:R-:W-:Y:S01]  /*6230*/  IMAD.IADD R3, R16, 0x1, R36 ;  /* 0x0000000110037824 */ /* 0x020fe200078e0224 */
[----:B------:R-:W-:Y:S02]  /*6240*/  SHF.R.U32.HI R13, RZ, 0x8, R11 ;  /* 0x00000008ff0d7819 */ /* 0x000fe4000001160b */
[----:B------:R-:W-:Y:S02]  /*6250*/  SHF.R.U32.HI R24, RZ, 0x8, R9 ;  /* 0x00000008ff187819 */ /* 0x000fe40000011609 */
[----:B------:R-:W-:Y:S02]  /*6260*/  SHF.R.U32.HI R15, RZ, 0x8, R8 ;  /* 0x00000008ff0f7819 */ /* 0x000fe40000011608 */
[----:B--2---:R-:W-:Y:S02]  /*6270*/  LOP3.LUT R14, R11, 0xff, RZ, 0xc0, !PT ;  /* 0x000000ff0b0e7812 */ /* 0x004fe400078ec0ff */
[----:B-1----:R-:W-:-:S02]  /*6280*/  LOP3.LUT R25, R9, 0xff, RZ, 0xc0, !PT ;  /* 0x000000ff09197812 */ /* 0x002fc400078ec0ff */
        /* <DEDUP_REMOVED lines=11> */
[----:B------:R-:W-:-:S02]  /*6340*/  SHF.R.U32.HI R13, RZ, 0x10, R8 ;  /* 0x00000010ff0d7819 */ /* 0x000fc40000011608 */
[----:B------:R-:W-:Y:S02]  /*6350*/  PRMT R15, R14, 0x7054, R15 ;  /* 0x000070540e0f7816 */ /* 0x000fe4000000000f */
[----:B------:R-:W-:Y:S02]  /*6360*/  PRMT R25, R24, 0x7054, R25 ;  /* 0x0000705418197816 */ /* 0x000fe40000000019 */
[----:B------:R-:W-:Y:S02]  /*6370*/  PRMT R21, R20, 0x7604, R21 ;  /* 0x0000760414157816 */ /* 0x000fe40000000015 */
[----:B------:R-:W-:Y:S02]  /*6380*/  LOP3.LUT R20, R13, 0xff, RZ, 0xc0, !PT ;  /* 0x000000ff0d147812 */ /* 0x000fe400078ec0ff */
[----:B------:R-:W-:Y:S02]  /*6390*/  LOP3.LUT R25, R25, 0xff000000, R9, 0xf8, !PT ;  /* 0xff00000019197812 */ /* 0x000fe400078ef809 */
[----:B------:R-:W-:-:S02]  /*63a0*/  LOP3.LUT R15, R15, 0xff000000, R11, 0xf8, !PT ;  /* 0xff0000000f0f7812 */ /* 0x000fc400078ef80b */
[----:B------:R-:W-:Y:S02]  /*63b0*/  PRMT R21, R20, 0x7054, R21 ;  /* 0x0000705414157816 */ /* 0x000fe40000000015 */
[-C--:B------:R-:W-:Y:S02]  /*63c0*/  F2FP.F16.E4M3.UNPACK_B R20, R25.reuse ;  /* 0x00000019ff14723e */ /* 0x080fe400020006ff */
[----:B------:R-:W-:Y:S02]  /*63d0*/  LOP3.LUT R21, R21, 0xff000000, R8, 0xf8, !PT ;  /* 0xff00000015157812 */ /* 0x000fe400078ef808 */
[----:B------:R-:W-:Y:S01]  /*63e0*/  F2FP.F16.E4M3.UNPACK_B R25, R25.H1 ;  /* 0x00000019ff19723e */ /* 0x000fe200030006ff */
[--C-:B------:R-:W-:Y:S02]  /*63f0*/  HADD2.F32 R24, -RZ, R20.reuse.H1_H1 ;  /* 0x30000014ff187230 */ /* 0x100fe40000004100 */
[----:B------:R-:W-:Y:S01]  /*6400*/  HADD2.F32 R20, -RZ, R20.H0_H0 ;  /* 0x20000014ff147230 */ /* 0x000fe20000004100 */
[----:B---3--:R-:W-:Y:S01]  /*6410*/  LOP3.LUT P0, RZ, R0, 0x2, RZ, 0xc0, !PT ;  /* 0x0000000200ff7812 */ /* 0x008fe2000780c0ff */
[----:B------:R-:W-:-:S12]  /*6420*/  VIADD R0, R3, 0x20 ;  /* 0x0000002003007836 */ /* 0x000fd80000000000 */
[----:B------:R-:W-:Y:S01]  /*6430*/  @P0 VIADD R0, R3, 0xffffffe0 ;  /* 0xffffffe003000836 */ /* 0x000fe20000000000 */
[----:B------:R-:W-:-:S04]  /*6440*/  SHF.R.U32.HI R3, RZ, 0x8, R10 ;  /* 0x00000008ff037819 */ /* 0x000fc8000001160a */
[----:B------:R-:W0:Y:S01]  /*6450*/  LDS.128 R4, [R0+0xb000] ;  /* 0x00b0000000047984 */ /* 0x000e220000000c00 */
[----:B------:R-:W-:-:S04]  /*6460*/  LOP3.LUT R3, R3, 0xff, RZ, 0xc0, !PT ;  /* 0x000000ff03037812 */ /* 0x000fc800078ec0ff */
[----:B------:R-:W-:Y:S02]  /*6470*/  PRMT R12, R3, 0x7604, R12 ;  /* 0x00007604030c7816 */ /* 0x000fe4000000000c */
[----:B------:R-:W-:-:S04]  /*6480*/  SHF.R.U32.HI R3, RZ, 0x10, R10 ;  /* 0x00000010ff037819 */ /* 0x000fc8000001160a */
[----:B------:R-:W-:-:S04]  /*6490*/  LOP3.LUT R3, R3, 0xff, RZ, 0xc0, !PT ;  /* 0x000000ff03037812 */ /* 0x000fc800078ec0ff */
[----:B------:R-:W-:Y:S02]  /*64a0*/  PRMT R13, R3, 0x7054, R12 ;  /* 0x00007054030d7816 */ /* 0x000fe4000000000c */
[-C--:B------:R-:W-:Y:S02]  /*64b0*/  F2FP.F16.E4M3.UNPACK_B R12, R15.reuse ;  /* 0x0000000fff0c723e */ /* 0x080fe400020006ff */
[----:B------:R-:W-:Y:S02]  /*64c0*/  LOP3.LUT R13, R13, 0xff000000, R10, 0xf8, !PT ;  /* 0xff0000000d0d7812 */ /* 0x000fe400078ef80a */
[----:B------:R-:W-:Y:S01]  /*64d0*/  F2FP.F16.E4M3.UNPACK_B R15, R15.H1 ;  /* 0x0000000fff0f723e */ /* 0x000fe200030006ff */
[--C-:B------:R-:W-:Y:S02]  /*64e0*/  HADD2.F32 R14, -RZ, R12.reuse.H1_H1 ;  /* 0x3000000cff0e7230 */ /* 0x100fe40000004100 */
[----:B------:R-:W-:Y:S01]  /*64f0*/  HADD2.F32 R12, -RZ, R12.H0_H0 ;  /* 0x2000000cff0c7230 */ /* 0x000fe20000004100 */
[----:B0-----:R-:W-:-:S02]  /*6500*/  F2FP.F16.E4M3.UNPACK_B R3, R6.H1 ;  /* 0x00000006ff03723e */ /* 0x001fc400030006ff */
[----:B------:R-:W-:Y:S02]  /*6510*/  F2FP.F16.E4M3.UNPACK_B R6, R6 ;  /* 0x00000006ff06723e */ /* 0x000fe400020006ff */
[-C--:B------:R-:W-:Y:S01]  /*6520*/  F2FP.F16.E4M3.UNPACK_B R10, R7.reuse ;  /* 0x00000007ff0a723e */ /* 0x080fe200020006ff */
[--C-:B------:R-:W-:Y:S01]  /*6530*/  HADD2.F32 R8, -RZ, R3.reuse.H1_H1 ;  /* 0x30000003ff087230 */ /* 0x100fe20000004100 */
[----:B------:R-:W-:Y:S01]  /*6540*/  F2FP.F16.E4M3.UNPACK_B R11, R7.H1 ;  /* 0x00000007ff0b723e */ /* 0x000fe200030006ff */
[----:B------:R-:W-:Y:S01]  /*6550*/  HADD2.F32 R9, -RZ, R3.H0_H0 ;  /* 0x20000003ff097230 */ /* 0x000fe20000004100 */
[-C--:B------:R-:W-:Y:S02]  /*6560*/  F2FP.F16.E4M3.UNPACK_B R7, R5.reuse ;  /* 0x00000005ff07723e */ /* 0x080fe400020006ff */
[C---:B------:R-:W-:Y:S01]  /*6570*/  FMUL.FTZ R26, R8.reuse, R24 ;  /* 0x00000018081a7220 */ /* 0x040fe20000410000 */
[----:B------:R-:W-:Y:S01]  /*6580*/  FMUL.FTZ R27, R8, R14 ;  /* 0x0000000e081b7220 */ /* 0x000fe20000410000 */
[----:B------:R-:W-:Y:S01]  /*6590*/  F2FP.F16.E4M3.UNPACK_B R8, R5.H1 ;  /* 0x00000005ff08723e */ /* 0x000fe200030006ff */
[----:B------:R-:W-:-:S02]  /*65a0*/  HADD2.F32 R5, -RZ, R6.H1_H1 ;  /* 0x30000006ff057230 */ /* 0x000fc40000004100 */
[C---:B------:R-:W-:Y:S01]  /*65b0*/  FFMA.FTZ R26, R9.reuse, R14, -R26 ;  /* 0x0000000e091a7223 */ /* 0x040fe2000001081a */
[----:B------:R-:W-:Y:S01]  /*65c0*/  FFMA.FTZ R29, R9, R24, R27 ;  /* 0x00000018091d7223 */ /* 0x000fe2000001001b */
[----:B------:R-:W-:Y:S01]  /*65d0*/  HADD2.F32 R6, -RZ, R6.H0_H0 ;  /* 0x20000006ff067230 */ /* 0x000fe20000004100 */
[----:B------:R-:W-:Y:S01]  /*65e0*/  F2FP.F16.E4M3.UNPACK_B R3, R4 ;  /* 0x00000004ff03723e */ /* 0x000fe200020006ff */
[C---:B------:R-:W-:Y:S01]  /*65f0*/  FMUL.FTZ R9, R5.reuse, R20 ;  /* 0x0000001405097220 */ /* 0x040fe20000410000 */
[----:B------:R-:W-:Y:S01]  /*6600*/  FMUL.FTZ R27, R5, R12 ;  /* 0x0000000c051b7220 */ /* 0x000fe20000410000 */
[----:B------:R-:W-:Y:S01]  /*6610*/  HADD2.F32 R5, -RZ, R10.H1_H1 ;  /* 0x3000000aff057230 */ /* 0x000fe20000004100 */
[----:B------:R-:W-:Y:S01]  /*6620*/  F2FP.F16.E4M3.UNPACK_B R4, R4.H1 ;  /* 0x00000004ff04723e */ /* 0x000fe200030006ff */
[----:B------:R-:W-:Y:S02]  /*6630*/  HADD2.F32 R14, -RZ, R25.H0_H0 ;  /* 0x20000019ff0e7230 */ /* 0x000fe40000004100 */
[----:B------:R-:W-:Y:S01]  /*6640*/  FFMA.FTZ R24, R6, R12, -R9 ;  /* 0x0000000c06187223 */ /* 0x000fe20000010809 */
[----:B------:R-:W-:-:S02]  /*6650*/  HADD2.F32 R9, -RZ, R15.H0_H0 ;  /* 0x2000000fff097230 */ /* 0x000fc40000004100 */
[----:B------:R-:W-:Y:S01]  /*6660*/  FFMA.FTZ R27, R6, R20, R27 ;  /* 0x00000014061b7223 */ /* 0x000fe2000001001b */
        /* <DEDUP_REMOVED lines=11> */
[----:B------:R-:W-:Y:S01]  /*6720*/  FMUL.FTZ R10, R6, R15 ;  /* 0x0000000f060a7220 */ /* 0x000fe20000410000 */
[----:B------:R-:W-:Y:S01]  /*6730*/  F2FP.F16.E4M3.UNPACK_B R9, R13 ;  /* 0x0000000dff09723e */ /* 0x000fe200020006ff */
[C---:B------:R-:W-:Y:S01]  /*6740*/  FFMA.FTZ R30, R11.reuse, R15, -R12 ;  /* 0x0000000f0b1e7223 */ /* 0x040fe2000001080c */
[----:B------:R-:W-:Y:S02]  /*6750*/  HADD2.F32 R6, -RZ, R4.H1_H1 ;  /* 0x30000004ff067230 */ /* 0x000fe40000004100 */
[----:B------:R-:W-:Y:S01]  /*6760*/  FFMA.FTZ R25, R11, R25, R10 ;  /* 0x000000190b197223 */ /* 0x000fe2000001000a */
[--C-:B------:R-:W-:Y:S01]  /*6770*/  HADD2.F32 R12, -RZ, R5.reuse.H1_H1 ;  /* 0x30000005ff0c7230 */ /* 0x100fe20000004100 */
[----:B------:R-:W-:Y:S01]  /*6780*/  F2FP.F16.E4M3.UNPACK_B R13, R13.H1 ;  /* 0x0000000dff0d723e */ /* 0x000fe200030006ff */
[----:B------:R-:W-:Y:S01]  /*6790*/  HADD2.F32 R11, -RZ, R5.H0_H0 ;  /* 0x20000005ff0b7230 */ /* 0x000fe20000004100 */
[----:B------:R-:W-:Y:S01]  /*67a0*/  F2FP.F16.E4M3.UNPACK_B R21, R21.H1 ;  /* 0x00000015ff15723e */ /* 0x000fe200030006ff */
[----:B------:R-:W-:-:S02]  /*67b0*/  HADD2.F32 R10, -RZ, R9.H1_H1 ;  /* 0x30000009ff0a7230 */ /* 0x000fc40000004100 */
[C---:B------:R-:W-:Y:S01]  /*67c0*/  FMUL.FTZ R14, R6.reuse, R12 ;  /* 0x0000000c060e7220 */ /* 0x040fe20000410000 */
[----:B------:R-:W-:Y:S02]  /*67d0*/  HADD2.F32 R5, -RZ, R4.H0_H0 ;  /* 0x20000004ff057230 */ /* 0x000fe40000004100 */
        /* <DEDUP_REMOVED lines=10> */
[--C-:B------:R-:W-:Y:S02]  /*6880*/  HADD2.F32 R9, -RZ, R21.reuse.H1_H1 ;  /* 0x30000015ff097230 */ /* 0x100fe40000004100 */
[----:B------:R-:W-:Y:S01]  /*6890*/  FFMA.FTZ R11, R3, R11, R4 ;  /* 0x0000000b030b7223 */ /* 0x000fe20000010004 */
[----:B------:R-:W-:Y:S02]  /*68a0*/  HADD2.F32 R4, -RZ, R8.H1_H1 ;  /* 0x30000008ff047230 */ /* 0x000fe40000004100 */
[----:B------:R-:W-:Y:S02]  /*68b0*/  HADD2.F32 R10, -RZ, R21.H0_H0 ;  /* 0x20000015ff0a7230 */ /* 0x000fe40000004100 */
        /* <DEDUP_REMOVED lines=22> */
.L_x_11116:
[----:B------:R-:W-:-:S03]  /*6a20*/  UMOV UR4, 0xffffffff ;  /* 0xffffffff00047882 */ /* 0x000fc60000000000 */
[----:B------:R-:W-:Y:S05]  /*6a30*/  BRA.DIV UR4, `(.L_x_11125) ;  /* 0x000000fe04487947 */ /* 0x000fea000b800000 */
[----:B------:R0:W1:Y:S04]  /*6a40*/  SHFL.IDX PT, R27, R26, RZ, 0x1e1f ;  /* 0x001e1fff1a1b7589 */ /* 0x00006800000e0000 */
[----:B------:R0:W2:Y:S04]  /*6a50*/  SHFL.IDX PT, R14, R24, RZ, 0x1e1f ;  /* 0x001e1fff180e7589 */ /* 0x0000a800000e0000 */
[----:B------:R0:W3:Y:S04]  /*6a60*/  SHFL.IDX PT, R0, R28, RZ, 0x1e1f ;  /* 0x001e1fff1c007589 */ /* 0x0000e800000e0000 */
[----:B------:R0:W4:Y:S02]  /*6a70*/  SHFL.IDX PT, R3, R30, RZ, 0x1e1f ;  /* 0x001e1fff1e037589 */ /* 0x00012400000e0000 */
.L_x_11304:
[----:B------:R-:W5:Y:S01]  /*6a80*/  LDL R6, [R1+0x4c] ;  /* 0x00004c0001067983 */ /* 0x000f620000100800 */
[----:B------:R-:W-:Y:S01]  /*6a90*/  ULDC UR4, c[0x0][0x448] ;  /* 0x0001120000047ab9 */ /* 0x000fe20000000800 */
[----:B------:R-:W0:Y:S01]  /*6aa0*/  LDC R37, c[0x0][0x3f4] ;  /* 0x0000fd00ff257b82 */ /* 0x000e220000000800 */
[----:B------:R-:W-:Y:S01]  /*6ab0*/  IMAD R29, R29, UR4, RZ ;  /* 0x000000041d1d7c24 */ /* 0x000fe2000f8e02ff */
[----:B------:R-:W-:Y:S01]  /*6ac0*/  BSSY B1, `(.L_x_11126) ;  /* 0x0000016000017945 */ /* 0x000fe20003800000 */
[----:B------:R-:W-:Y:S02]  /*6ad0*/  CS2R R8, SRZ ;  /* 0x0000000000087805 */ /* 0x000fe4000001ff00 */
[----:B------:R-:W-:Y:S02]  /*6ae0*/  CS2R R10, SRZ ;  /* 0x00000000000a7805 */ /* 0x000fe4000001ff00 */
[----:B------:R-:W-:Y:S02]  /*6af0*/  ISETP.GE.AND P0, PT, R4, R29, PT ;  /* 0x0000001d0400720c */ /* 0x000fe40003f06270 */
[----:B-----5:R-:W-:-:S04]  /*6b00*/  LEA.HI R5, R6, R6, RZ, 0x1 ;  /* 0x0000000606057211 */ /* 0x020fc800078f08ff */
[----:B------:R-:W-:-:S05]  /*6b10*/  LOP3.LUT R5, R5, 0xfffffffe, RZ, 0xc0, !PT ;  /* 0xfffffffe05057812 */ /* 0x000fca00078ec0ff */
[----:B------:R-:W-:Y:S01]  /*6b20*/  IMAD.IADD R21, R6, 0x1, -R5 ;  /* 0x0000000106157824 */ /* 0x000fe200078e0a05 */
[----:B------:R-:W-:Y:S02]  /*6b30*/  CS2R R4, SRZ ;  /* 0x0000000000047805 */ /* 0x000fe4000001ff00 */
[----:B------:R-:W-:Y:S02]  /*6b40*/  CS2R R6, SRZ ;  /* 0x0000000000067805 */ /* 0x000fe4000001ff00 */
[----:B------:R-:W-:Y:S01]  /*6b50*/  SHF.L.U32 R21, R21, 0x1f, RZ ;  /* 0x0000001f15157819 */ /* 0x000fe200000006ff */
[----:B0-----:R-:W-:Y:S06]  /*6b60*/  @P0 BRA `(.L_x_11127) ;  /* 0x00000000002c0947 */ /* 0x001fec0003800000 */
[----:B------:R-:W-:Y:S01]  /*6b70*/  ULDC UR4, c[0x0][0x3f4] ;  /* 0x0000fd0000047ab9 */ /* 0x000fe20000000800 */
[----:B------:R-:W-:Y:S02]  /*6b80*/  SHF.R.S32.HI R4, RZ, 0x1f, R18 ;  /* 0x0000001fff047819 */ /* 0x000fe40000011412 */
[C---:B------:R-:W-:Y:S02]  /*6b90*/  ISETP.GE.AND P2, PT, R18.reuse, UR4, PT ;  /* 0x0000000412007c0c */ /* 0x040fe4000bf46270 */
[C---:B--2---:R-:W-:Y:S02]  /*6ba0*/  IADD3 R14, P1, R18.reuse, R14, RZ ;  /* 0x0000000e120e7210 */ /* 0x044fe40007f3e0ff */
[----:B-1----:R-:W-:-:S03]  /*6bb0*/  IADD3 R12, P0, R18, R27, RZ ;  /* 0x0000001b120c7210 */ /* 0x002fc60007f1e0ff */
[----:B----4-:R-:W-:Y:S01]  /*6bc0*/  IMAD.X R15, R3, 0x1, R4, P1 ;  /* 0x00000001030f7824 */ /* 0x010fe200008e0604 */
[----:B---3--:R-:W-:Y:S02]  /*6bd0*/  IADD3.X R13, R0, R4, RZ, P0, !PT ;  /* 0x00000004000d7210 */ /* 0x008fe400007fe4ff */
[----:B------:R-:W-:-:S03]  /*6be0*/  CS2R R4, SRZ ;  /* 0x0000000000047805 */ /* 0x000fc6000001ff00 */
[----:B------:R-:W-:Y:S05]  /*6bf0*/  @P2 BRA `(.L_x_11127) ;  /* 0x0000000000082947 */ /* 0x000fea0003800000 */
[----:B------:R0:W5:Y:S04]  /*6c00*/  LD.E.128 R4, desc[UR40][R12.64] ;  /* 0x000000280c047980 */ /* 0x000168000c101d00 */
[----:B------:R0:W5:Y:S02]  /*6c10*/  LD.E.128 R8, desc[UR40][R14.64] ;  /* 0x000000280e087980 */ /* 0x000164000c101d00 */
.L_x_11127:
[----:B------:R-:W-:Y:S05]  /*6c20*/  BSYNC B1 ;  /* 0x0000000000017941 */ /* 0x000fea0003800000 */
.L_x_11126:
[----:B---3--:R-:W3:Y:S01]  /*6c30*/  LDL.LU R0, [R1+0x14] ;  /* 0x0000140001007983 */ /* 0x008ee20000300800 */
[----:B------:R-:W1:Y:S01]  /*6c40*/  SYNCS.PHASECHK.TRANS64.TRYWAIT P1, [R16+URZ+0x13200], R21 ;  /* 0x01320015100075a7 */ /* 0x000e62000802017f */
[----:B------:R-:W-:Y:S01]  /*6c50*/  ISETP.GE.AND P0, PT, R18, R37, PT ;  /* 0x000000251200720c */ /* 0x000fe20003f06270 */
[----:B------:R-:W-:Y:S01]  /*6c60*/  BSSY B1, `(.L_x_11128) ;  /* 0x0000005000017945 */ /* 0x000fe20003800000 */
[----:B---3--:R-:W-:-:S05]  /*6c70*/  IMAD R0, R0, -0xc0, R29 ;  /* 0xffffff4000007824 */ /* 0x008fca00078e021d */
[----:B----4-:R-:W-:-:S04]  /*6c80*/  VIMNMX R3, R0, 0xc0, PT ;  /* 0x000000c000037848 */ /* 0x010fc80003fe0100 */
[----:B------:R-:W-:Y:S01]  /*6c90*/  ISETP.GE.OR P0, PT, R22, R3, P0 ;  /* 0x000000031600720c */ /* 0x000fe20000706670 */
[----:B-1----:R-:W-:-:S12]  /*6ca0*/  @!P1 BRA `(.L_x_11129) ;  /* 0x000000fc001c9947 */ /* 0x002fd80003800000 */
.L_x_11305:
[----:B------:R-:W-:Y:S05]  /*6cb0*/  BSYNC B1 ;  /* 0x0000000000017941 */ /* 0x000fea0003800000 */
.L_x_11128:
[----:B------:R-:W-:Y:S05]  /*6cc0*/  @P0 BRA `(.L_x_11122) ;  /* 0x0000000c00f00947 */ /* 0x000fea0003800000 */
[----:B------:R-:W3:Y:S04]  /*6cd0*/  LDL R36, [R1+0x2c] ;  /* 0x00002c0001247983 */ /* 0x000ee80000100800 */
[----:B------:R-:W4:Y:S04]  /*6ce0*/  LDL R34, [R1+0x30] ;  /* 0x0000300001227983 */ /* 0x000f280000100800 */
[----:B------:R-:W4:Y:S04]  /*6cf0*/  LDL R29, [R1+0x34] ;  /* 0x00003400011d7983 */ /* 0x000f280000100800 */
[----:B------:R-:W4:Y:S01]  /*6d00*/  LDL R50, [R1+0x64] ;  /* 0x0000640001327983 */ /* 0x000f220000100800 */
[----:B-----5:R-:W-:-:S02]  /*6d10*/  SHF.R.U32.HI R0, RZ, 0x8, R4 ;  /* 0x00000008ff007819 */ /* 0x020fc40000011604 */
[----:B------:R-:W-:Y:S02]  /*6d20*/  LOP3.LUT R3, R4, 0xff, RZ, 0xc0, !PT ;  /* 0x000000ff04037812 */ /* 0x000fe400078ec0ff */
[----:B------:R-:W-:Y:S02]  /*6d30*/  LOP3.LUT R0, R0, 0xff, RZ, 0xc0, !PT ;  /* 0x000000ff00007812 */ /* 0x000fe400078ec0ff */
[----:B------:R-:W-:Y:S02]  /*6d40*/  SHF.R.U32.HI R25, RZ, 0x8, R5 ;  /* 0x00000008ff197819 */ /* 0x000fe40000011605 */
[----:B------:R-:W-:Y:S02]  /*6d50*/  PRMT R20, R0, 0x7604, R3 ;  /* 0x0000760400147816 */ /* 0x000fe40000000003 */
[----:B0-----:R-:W-:Y:S02]  /*6d60*/  LOP3.LUT R13, R5, 0xff, RZ, 0xc0, !PT ;  /* 0x000000ff050d7812 */ /* 0x001fe400078ec0ff */
[----:B------:R-:W-:-:S02]  /*6d70*/  SHF.R.U32.HI R3, RZ, 0x8, R6 ;  /* 0x00000008ff037819 */ /* 0x000fc40000011606 */
[----:B------:R-:W-:Y:S02]  /*6d80*/  LOP3.LUT R0, R25, 0xff, RZ, 0xc0, !PT ;  /* 0x000000ff19007812 */ /* 0x000fe400078ec0ff */
[----:B------:R-:W-:Y:S02]  /*6d90*/  LOP3.LUT R12, R6, 0xff, RZ, 0xc0, !PT ;  /* 0x000000ff060c7812 */ /* 0x000fe400078ec0ff */
[----:B------:R-:W-:Y:S02]  /*6da0*/  LOP3.LUT R3, R3, 0xff, RZ, 0xc0, !PT ;  /* 0x000000ff03037812 */ /* 0x000fe400078ec0ff */
[----:B------:R-:W-:Y:S01]  /*6db0*/  PRMT R28, R0, 0x7604, R13 ;  /* 0x00007604001c7816 */ /* 0x000fe2000000000d */
[----:B------:R-:W-:Y:S01]  /*6dc0*/  IMAD.IADD R0, R18, 0x1, R37 ;  /* 0x0000000112007824 */ /* 0x000fe200078e0225 */
[----:B-1----:R-:W-:Y:S02]  /*6dd0*/  SHF.R.U32.HI R21, RZ, 0x8, R8 ;  /* 0x00000008ff157819 */ /* 0x002fe40000011608 */
[----:B------:R-:W-:-:S02]  /*6de0*/  PRMT R30, R3, 0x7604, R12 ;  /* 0x00007604031e7816 */ /* 0x000fc4000000000c */
[----:B------:R-:W-:Y:S02]  /*6df0*/  LOP3.LUT R24, R8, 0xff, RZ, 0xc0, !PT ;  /* 0x000000ff08187812 */ /* 0x000fe400078ec0ff */
[----:B------:R-:W-:Y:S02]  /*6e00*/  LOP3.LUT R21, R21, 0xff, RZ, 0xc0, !PT ;  /* 0x000000ff15157812 */ /* 0x000fe400078ec0ff */
[----:B------:R-:W-:Y:S02]  /*6e10*/  SHF.R.U32.HI R3, RZ, 0x8, R10 ;  /* 0x00000008ff037819 */ /* 0x000fe4000001160a */
[----:B------:R-:W-:Y:S02]  /*6e20*/  PRMT R35, R21, 0x7604, R24 ;  /* 0x0000760415237816 */ /* 0x000fe40000000018 */
[----:B------:R-:W-:Y:S02]  /*6e30*/  SHF.R.U32.HI R27, RZ, 0x8, R11 ;  /* 0x00000008ff1b7819 */ /* 0x000fe4000001160b */
[----:B------:R-:W-:-:S02]  /*6e40*/  LOP3.LUT R25, R3, 0xff, RZ, 0xc0, !PT ;  /* 0x000000ff03197812 */ /* 0x000fc400078ec0ff */
[----:B------:R-:W-:Y:S02]  /*6e50*/  SHF.R.U32.HI R21, RZ, 0x8, R9 ;  /* 0x00000008ff157819 */ /* 0x000fe40000011609 */
[----:B--2---:R-:W-:Y:S02]  /*6e60*/  SHF.R.U32.HI R14, RZ, 0x8, R7 ;  /* 0x00000008ff0e7819 */ /* 0x004fe40000011607 */
        /* <DEDUP_REMOVED lines=17> */
[----:B------:R-:W-:Y:S02]  /*6f80*/  PRMT R33, R32, 0x7054, R33 ;  /* 0x0000705420217816 */ /* 0x000fe40000000021 */
[----:B------:R-:W-:Y:S02]  /*6f90*/  SHF.R.U32.HI R32, RZ, 0x10, R11 ;  /* 0x00000010ff207819 */ /* 0x000fe4000001160b */
[----:B------:R-:W-:Y:S02]  /*6fa0*/  LOP3.LUT R28, R28, 0xff, RZ, 0xc0, !PT ;  /* 0x000000ff1c1c7812 */ /* 0x000fe400078ec0ff */
[----:B------:R-:W-:Y:S02]  /*6fb0*/  LOP3.LUT R32, R32, 0xff, RZ, 0xc0, !PT ;  /* 0x000000ff20207812 */ /* 0x000fe400078ec0ff */
[----:B------:R-:W-:-:S02]  /*6fc0*/  PRMT R37, R28, 0x7054, R37 ;  /* 0x000070541c257816 */ /* 0x000fc40000000025 */
[----:B------:R-:W-:-:S04]  /*6fd0*/  PRMT R43, R32, 0x7054, R43 ;  /* 0x00007054202b7816 */ /* 0x000fc8000000002b */
[----:B------:R-:W-:Y:S02]  /*6fe0*/  LOP3.LUT R43, R43, 0xff000000, R11, 0xf8, !PT ;  /* 0xff0000002b2b7812 */ /* 0x000fe400078ef80b */
[----:B---3--:R-:W-:Y:S02]  /*6ff0*/  LOP3.LUT R0, R36, 0x30, R0, 0xf8, !PT ;  /* 0x0000003024007812 */ /* 0x008fe400078ef800 */
[----:B------:R-:W-:Y:S02]  /*7000*/  LOP3.LUT R36, R33, 0xff000000, R7, 0xf8, !PT ;  /* 0xff00000021247812 */ /* 0x000fe400078ef807 */
[----:B----4-:R-:W-:Y:S02]  /*7010*/  LOP3.LUT R3, R0, R34, RZ, 0x3c, !PT ;  /* 0x0000002200037212 */ /* 0x010fe400078e3cff */
[----:B------:R-:W-:Y:S02]  /*7020*/  LOP3.LUT R34, R21, 0xff000000, R5, 0xf8, !PT ;  /* 0xff00000015227812 */ /* 0x000fe400078ef805 */
[----:B------:R-:W-:-:S02]  /*7030*/  IADD3 R0, R16, R29, R3 ;  /* 0x0000001d10007210 */ /* 0x000fc40007ffe003 */
[----:B------:R-:W-:Y:S01]  /*7040*/  SHF.R.U32.HI R29, RZ, 0x10, R6 ;  /* 0x00000010ff1d7819 */ /* 0x000fe20000011606 */
[----:B------:R-:W0:Y:S01]  /*7050*/  LDS.128 R12, [R50+0xb000] ;  /* 0x00b00000320c7984 */ /* 0x000e220000000c00 */
[----:B------:R-:W-:Y:S02]  /*7060*/  SHF.R.U32.HI R3, RZ, 0x10, R4 ;  /* 0x00000010ff037819 */ /* 0x000fe40000011604 */
[----:B------:R-:W-:Y:S01]  /*7070*/  LOP3.LUT R29, R29, 0xff, RZ, 0xc0, !PT ;  /* 0x000000ff1d1d7812 */ /* 0x000fe200078ec0ff */
[----:B------:R-:W1:Y:S01]  /*7080*/  LDS.128 R24, [R0+0xb000] ;  /* 0x00b0000000187984 */ /* 0x000e620000000c00 */
        /* <DEDUP_REMOVED lines=9> */
[----:B------:R-:W-:Y:S02]  /*7120*/  PRMT R35, R20, 0x7054, R35 ;  /* 0x0000705414237816 */ /* 0x000fe40000000023 */
[----:B------:R-:W-:Y:S02]  /*7130*/  LOP3.LUT R20, R3, 0xff000000, R4, 0xf8, !PT ;  /* 0xff00000003147812 */ /* 0x000fe400078ef804 */
[----:B------:R-:W-:Y:S02]  /*7140*/  LOP3.LUT R4, R41, 0xff000000, R10, 0xf8, !PT ;  /* 0xff00000029047812 */ /* 0x000fe400078ef80a */
[----:B------:R-:W-:Y:S02]  /*7150*/  F2FP.F16.E4M3.UNPACK_B R40, R39 ;  /* 0x00000027ff28723e */ /* 0x000fe400020006ff */
[----:B------:R-:W-:Y:S02]  /*7160*/  F2FP.F16.E4M3.UNPACK_B R11, R34 ;  /* 0x00000022ff0b723e */ /* 0x000fe400020006ff */
[----:B------:R-:W-:-:S02]  /*7170*/  LOP3.LUT R3, R29, 0xff000000, R6, 0xf8, !PT ;  /* 0xff0000001d037812 */ /* 0x000fc400078ef806 */
[----:B------:R-:W-:Y:S02]  /*7180*/  LOP3.LUT R28, R35, 0xff000000, R8, 0xf8, !PT ;  /* 0xff000000231c7812 */ /* 0x000fe400078ef808 */
[----:B------:R-:W-:Y:S02]  /*7190*/  F2FP.F16.E4M3.UNPACK_B R39, R39.H1 ;  /* 0x00000027ff27723e */ /* 0x000fe400030006ff */
[----:B------:R-:W-:Y:S02]  /*71a0*/  F2FP.F16.E4M3.UNPACK_B R34, R34.H1 ;  /* 0x00000022ff22723e */ /* 0x000fe400030006ff */
[-C--:B0-----:R-:W-:Y:S02]  /*71b0*/  F2FP.F16.E4M3.UNPACK_B R8, R13.reuse ;  /* 0x0000000dff08723e */ /* 0x081fe400020006ff */
[----:B------:R-:W-:Y:S02]  /*71c0*/  F2FP.F16.E4M3.UNPACK_B R29, R13.H1 ;  /* 0x0000000dff1d723e */ /* 0x000fe400030006ff */
[----:B-1----:R-:W-:Y:S01]  /*71d0*/  F2FP.F16.E4M3.UNPACK_B R10, R25 ;  /* 0x00000019ff0a723e */ /* 0x002fe200020006ff */
[--C-:B------:R-:W-:Y:S01]  /*71e0*/  HADD2.F32 R9, -RZ, R8.reuse.H0_H0 ;  /* 0x20000008ff097230 */ /* 0x100fe20000004100 */
[-C--:B------:R-:W-:Y:S01]  /*71f0*/  F2FP.F16.E4M3.UNPACK_B R30, R15.reuse ;  /* 0x0000000fff1e723e */ /* 0x080fe200020006ff */
[----:B------:R-:W-:Y:S01]  /*7200*/  HADD2.F32 R8, -RZ, R8.H1_H1 ;  /* 0x30000008ff087230 */ /* 0x000fe20000004100 */
[----:B------:R-:W-:Y:S01]  /*7210*/  F2FP.F16.E4M3.UNPACK_B R35, R15.H1 ;  /* 0x0000000fff23723e */ /* 0x000fe200030006ff */
[----:B------:R-:W-:Y:S01]  /*7220*/  HADD2.F32 R15, -RZ, R40.H0_H0 ;  /* 0x20000028ff0f7230 */ /* 0x000fe20000004100 */
[-C--:B------:R-:W-:Y:S01]  /*7230*/  F2FP.F16.E4M3.UNPACK_B R13, R12.reuse ;  /* 0x0000000cff0d723e */ /* 0x080fe200020006ff */
[--C-:B------:R-:W-:Y:S01]  /*7240*/  HADD2.F32 R6, -RZ, R10.reuse.H0_H0 ;  /* 0x2000000aff067230 */ /* 0x100fe20000004100 */
[----:B------:R-:W-:Y:S01]  /*7250*/  F2FP.F16.E4M3.UNPACK_B R32, R12.H1 ;  /* 0x0000000cff20723e */ /* 0x000fe200030006ff */
[----:B------:R-:W-:Y:S01]  /*7260*/  HADD2.F32 R12, -RZ, R11.H0_H0 ;  /* 0x2000000bff0c7230 */ /* 0x000fe20000004100 */
[-C--:B------:R-:W-:Y:S01]  /*7270*/  F2FP.F16.E4M3.UNPACK_B R21, R24.reuse ;  /* 0x00000018ff15723e */ /* 0x080fe200020006ff */
[----:B------:R-:W-:Y:S01]  /*7280*/  HADD2.F32 R10, -RZ, R10.H1_H1 ;  /* 0x3000000aff0a7230 */ /* 0x000fe20000004100 */
[----:B------:R-:W-:Y:S01]  /*7290*/  F2FP.F16.E4M3.UNPACK_B R37, R24.H1 ;  /* 0x00000018ff25723e */ /* 0x000fe200030006ff */
[C---:B------:R-:W-:Y:S01]  /*72a0*/  FMUL.FTZ R24, R6.reuse, R15 ;  /* 0x0000000f06187220 */ /* 0x040fe20000410000 */
[----:B------:R-:W-:Y:S01]  /*72b0*/  FMUL.FTZ R42, R6, R12 ;  /* 0x0000000c062a7220 */ /* 0x000fe20000410000 */
[----:B------:R-:W-:-:S02]  /*72c0*/  F2FP.F16.E4M3.UNPACK_B R25, R25.H1 ;  /* 0x00000019ff19723e */ /* 0x000fc400030006ff */
[-C--:B------:R-:W-:Y:S01]  /*72d0*/  F2FP.F16.E4M3.UNPACK_B R33, R27.reuse ;  /* 0x0000001bff21723e */ /* 0x080fe200020006ff */
[C---:B------:R-:W-:Y:S01]  /*72e0*/  FFMA.FTZ R6, R9.reuse, R12, -R24 ;  /* 0x0000000c09067223 */ /* 0x040fe20000010818 */
[----:B------:R-:W-:Y:S01]  /*72f0*/  F2FP.F16.E4M3.UNPACK_B R38, R27.H1 ;  /* 0x0000001bff26723e */ /* 0x000fe200030006ff */
[----:B------:R-:W-:Y:S02]  /*7300*/  HADD2.F32 R27, -RZ, R40.H1_H1 ;  /* 0x30000028ff1b7230 */ /* 0x000fe40000004100 */
[----:B------:R-:W-:Y:S01]  /*7310*/  FFMA.FTZ R9, R9, R15, R42 ;  /* 0x0000000f09097223 */ /* 0x000fe2000001002a */
[----:B------:R-:W-:Y:S01]  /*7320*/  HADD2.F32 R15, -RZ, R11.H1_H1 ;  /* 0x3000000bff0f7230 */ /* 0x000fe20000004100 */
[----:B------:R-:W-:Y:S01]  /*7330*/  F2FP.F16.E4M3.UNPACK_B R7, R26 ;  /* 0x0000001aff07723e */ /* 0x000fe200020006ff */
[----:B------:R-:W-:Y:S02]  /*7340*/  HADD2.F32 R40, -RZ, R39.H0_H0 ;  /* 0x20000027ff287230 */ /* 0x000fe40000004100 */
[----:B------:R-:W-:Y:S01]  /*7350*/  FMUL.FTZ R41, R10, R27 ;  /* 0x0000001b0a297220 */ /* 0x000fe20000410000 */
[----:B------:R-:W-:-:S02]  /*7360*/  HADD2.F32 R11, -RZ, R25.H0_H0 ;  /* 0x20000019ff0b7230 */ /* 0x000fc40000004100 */
[-C--:B------:R-:W-:Y:S01]  /*7370*/  FMUL.FTZ R10, R10, R15.reuse ;  /* 0x0000000f0a0a7220 */ /* 0x080fe20000410000 */
[--C-:B------:R-:W-:Y:S01]  /*7380*/  HADD2.F32 R24, -RZ, R34.reuse.H0_H0 ;  /* 0x20000022ff187230 */ /* 0x100fe20000004100 */
[----:B------:R-:W-:Y:S01]  /*7390*/  F2FP.F16.E4M3.UNPACK_B R26, R26.H1 ;  /* 0x0000001aff1a723e */ /* 0x000fe200030006ff */
[----:B------:R-:W-:Y:S02]  /*73a0*/  HADD2.F32 R12, -RZ, R29.H0_H0 ;  /* 0x2000001dff0c7230 */ /* 0x000fe40000004100 */
[C---:B------:R-:W-:Y:S01]  /*73b0*/  FMUL.FTZ R45, R11.reuse, R40 ;  /* 0x000000280b2d7220 */ /* 0x040fe20000410000 */
[----:B------:R-:W-:Y:S02]  /*73c0*/  HADD2.F32 R42, -RZ, R39.H1_H1 ;  /* 0x30000027ff2a7230 */ /* 0x000fe40000004100 */
[----:B------:R-:W-:Y:S01]  /*73d0*/  FMUL.FTZ R47, R11, R24 ;  /* 0x000000180b2f7220 */ /* 0x000fe20000410000 */
[C---:B------:R-:W-:Y:S01]  /*73e0*/  FFMA.FTZ R11, R8.reuse, R15, -R41 ;  /* 0x0000000f080b7223 */ /* 0x040fe20000010829 */
[----:B------:R-:W-:Y:S01]  /*73f0*/  F2FP.F16.E4M3.UNPACK_B R41, R43 ;  /* 0x0000002bff29723e */ /* 0x000fe200020006ff */
[----:B------:R-:W-:Y:S01]  /*7400*/  FFMA.FTZ R8, R8, R27, R10 ;  /* 0x0000001b08087223 */ /* 0x000fe2000001000a */
[----:B------:R-:W-:Y:S01]  /*7410*/  F2FP.F16.E4M3.UNPACK_B R39, R36 ;  /* 0x00000024ff27723e */ /* 0x000fe200020006ff */
[----:B------:R-:W-:Y:S01]  /*7420*/  FFMA.FTZ R10, R12, R24, -R45 ;  /* 0x000000180c0a7223 */ /* 0x000fe2000001082d */
[----:B------:R-:W-:-:S02]  /*7430*/  HADD2.F32 R34, -RZ, R34.H1_H1 ;  /* 0x30000022ff227230 */ /* 0x000fc40000004100 */
[----:B------:R-:W-:Y:S01]  /*7440*/  FFMA.FTZ R12, R12, R40, R47 ;  /* 0x000000280c0c7223 */ /* 0x000fe2000001002f */
[----:B------:R-:W-:Y:S01]  /*7450*/  HADD2.F32 R25, -RZ, R25.H1_H1 ;  /* 0x30000019ff197230 */ /* 0x000fe20000004100 */
[----:B------:R-:W-:Y:S01]  /*7460*/  F2FP.F16.E4M3.UNPACK_B R36, R36.H1 ;  /* 0x00000024ff24723e */ /* 0x000fe200030006ff */
        /* <DEDUP_REMOVED lines=14> */
[----:B------:R-:W-:Y:S01]  /*7550*/  F2FP.F16.E4M3.UNPACK_B R44, R43.H1 ;  /* 0x0000002bff2c723e */ /* 0x000fe200030006ff */
[C---:B------:R-:W-:Y:S01]  /*7560*/  FFMA.FTZ R27, R29.reuse, R42, R27 ;  /* 0x0000002a1d1b7223 */ /* 0x040fe2000001001b */
[----:B------:R-:W-:Y:S01]  /*7570*/  FFMA.FTZ R15, R29, R34, -R46 ;  /* 0x000000221d0f7223 */ /* 0x000fe2000001082e */
[----:B------:R-:W-:Y:S01]  /*7580*/  HADD2.F32 R42, -RZ, R41.H1_H1 ;  /* 0x30000029ff2a7230 */ /* 0x000fe20000004100 */
[----:B------:R-:W-:Y:S01]  /*7590*/  F2FP.F16.E4M3.UNPACK_B R14, R14.H1 ;  /* 0x0000000eff0e723e */ /* 0x000fe200030006ff */
[----:B------:R-:W-:Y:S01]  /*75a0*/  HADD2.F32 R29, -RZ, R30.H1_H1 ;  /* 0x3000001eff1d7230 */ /* 0x000fe20000004100 */
[----:B------:R-:W-:Y:S01]  /*75b0*/  F2FP.SATFINITE.E4M3.F32.PACK_AB_MERGE_C R12, R27, R12, RZ ;  /* 0x0000000c1b0c723e */ /* 0x000fe200048070ff */
[----:B------:R-:W-:-:S02]  /*75c0*/  HADD2.F32 R41, -RZ, R44.H0_H0 ;  /* 0x2000002cff297230 */ /* 0x000fc40000004100 */
[C---:B------:R-:W-:Y:S01]  /*75d0*/  FMUL.FTZ R46, R33.reuse, R42 ;  /* 0x0000002a212e7220 */ /* 0x040fe20000410000 */
[----:B------:R-:W-:Y:S02]  /*75e0*/  HADD2.F32 R30, -RZ, R38.H0_H0 ;  /* 0x20000026ff1e7230 */ /* 0x000fe40000004100 */
[-C--:B------:R-:W-:Y:S01]  /*75f0*/  FMUL.FTZ R33, R33, R40.reuse ;  /* 0x0000002821217220 */ /* 0x080fe20000410000 */
[----:B------:R-:W-:Y:S01]  /*7600*/  HADD2.F32 R39, -RZ, R36.H0_H0 ;  /* 0x20000024ff277230 */ /* 0x000fe20000004100 */
[----:B------:R-:W-:Y:S01]  /*7610*/  F2FP.SATFINITE.E4M3.F32.PACK_AB_MERGE_C R9, R8, R9, R12 ;  /* 0x000000090809723e */ /* 0x000fe2000480700c */
[----:B------:R-:W-:Y:S02]  /*7620*/  HADD2.F32 R34, -RZ, R35.H0_H0 ;  /* 0x20000023ff227230 */ /* 0x000fe40000004100 */
[C---:B------:R-:W-:Y:S01]  /*7630*/  FMUL.FTZ R43, R30.reuse, R41 ;  /* 0x000000291e2b7220 */ /* 0x040fe20000410000 */
[----:B------:R-:W-:Y:S02]  /*7640*/  HADD2.F32 R45, -RZ, R44.H1_H1 ;  /* 0x3000002cff2d7230 */ /* 0x000fe40000004100 */
[-C--:B------:R-:W-:Y:S01]  /*7650*/  FMUL.FTZ R48, R30, R39.reuse ;  /* 0x000000271e307220 */ /* 0x080fe20000410000 */
[C---:B------:R-:W-:Y:S01]  /*7660*/  FFMA.FTZ R30, R29.reuse, R40, -R46 ;  /* 0x000000281d1e7223 */ /* 0x040fe2000001082e */
[----:B------:R-:W-:Y:S01]  /*7670*/  FFMA.FTZ R29, R29, R42, R33 ;  /* 0x0000002a1d1d7223 */ /* 0x000fe20000010021 */
[C---:B------:R-:W-:Y:S01]  /*7680*/  FFMA.FTZ R33, R34.reuse, R39, -R43 ;  /* 0x0000002722217223 */ /* 0x040fe2000001082b */
[----:B------:R-:W-:Y:S01]  /*7690*/  F2FP.F16.E4M3.UNPACK_B R43, R28.H1 ;  /* 0x0000001cff2b723e */ /* 0x000fe200030006ff */
[----:B------:R-:W-:Y:S01]  /*76a0*/  FFMA.FTZ R34, R34, R41, R48 ;  /* 0x0000002922227223 */ /* 0x000fe20000010030 */
[----:B------:R-:W-:Y:S01]  /*76b0*/  F2FP.F16.E4M3.UNPACK_B R40, R20.H1 ;  /* 0x00000014ff28723e */ /* 0x000fe200030006ff */
[----:B------:R-:W-:-:S02]  /*76c0*/  HADD2.F32 R42, -RZ, R36.H1_H1 ;  /* 0x30000024ff2a7230 */ /* 0x000fc40000004100 */
[----:B------:R-:W-:Y:S02]  /*76d0*/  HADD2.F32 R39, -RZ, R38.H1_H1 ;  /* 0x30000026ff277230 */ /* 0x000fe40000004100 */
[----:B------:R-:W-:Y:S02]  /*76e0*/  HADD2.F32 R44, -RZ, R43.H0_H0 ;  /* 0x2000002bff2c7230 */ /* 0x000fe40000004100 */
        /* <DEDUP_REMOVED lines=9> */
[C---:B------:R-:W-:Y:S01]  /*7780*/  FFMA.FTZ R42, R36.reuse, R42, -R47 ;  /* 0x0000002a242a7223 */ /* 0x040fe2000001082f */
[----:B------:R-:W-:Y:S01]  /*7790*/  FFMA.FTZ R49, R36, R45, R48 ;  /* 0x0000002d24317223 */ /* 0x000fe20000010030 */
[C---:B------:R-:W-:Y:S01]  /*77a0*/  FFMA.FTZ R46, R35.reuse, R41, -R46 ;  /* 0x00000029232e7223 */ /* 0x040fe2000001082e */
[----:B------:R-:W-:Y:S01]  /*77b0*/  FFMA.FTZ R44, R35, R44, R39 ;  /* 0x0000002c232c7223 */ /* 0x000fe20000010027 */
[----:B------:R-:W-:Y:S01]  /*77c0*/  HADD2.F32 R37, -RZ, R37.H1_H1 ;  /* 0x30000025ff257230 */ /* 0x000fe20000004100 */
[----:B------:R-:W-:Y:S01]  /*77d0*/  F2FP.F16.E4M3.UNPACK_B R36, R28 ;  /* 0x0000001cff24723e */ /* 0x000fe200020006ff */
[----:B------:R-:W-:Y:S01]  /*77e0*/  HADD2.F32 R40, -RZ, R40.H1_H1 ;  /* 0x30000028ff287230 */ /* 0x000fe20000004100 */
[----:B------:R-:W-:Y:S01]  /*77f0*/  F2FP.F16.E4M3.UNPACK_B R35, R20 ;  /* 0x00000014ff23723e */ /* 0x000fe200020006ff */
[----:B------:R-:W-:-:S02]  /*7800*/  HADD2.F32 R32, -RZ, R32.H1_H1 ;  /* 0x30000020ff207230 */ /* 0x000fc40000004100 */
[CC--:B------:R-:W-:Y:S01]  /*7810*/  FMUL.FTZ R41, R37.reuse, R43.reuse ;  /* 0x0000002b25297220 */ /* 0x0c0fe20000410000 */
        /* <DEDUP_REMOVED lines=9> */
[-C--:B------:R-:W-:Y:S01]  /*78b0*/  FMUL.FTZ R43, R28, R37.reuse ;  /* 0x000000251c2b7220 */ /* 0x080fe20000410000 */
[----:B------:R-:W-:Y:S02]  /*78c0*/  HADD2.F32 R21, -RZ, R21.H1_H1 ;  /* 0x30000015ff157230 */ /* 0x000fe40000004100 */
[C---:B------:R-:W-:Y:S01]  /*78d0*/  FFMA.FTZ R41, R20.reuse, R37, -R41 ;  /* 0x0000002514297223 */ /* 0x040fe20000010829 */
[----:B------:R-:W-:Y:S01]  /*78e0*/  HADD2.F32 R28, -RZ, R35.H1_H1 ;  /* 0x30000023ff1c7230 */ /* 0x000fe20000004100 */
[----:B------:R-:W-:Y:S01]  /*78f0*/  F2FP.F16.E4M3.UNPACK_B R37, R4.H1 ;  /* 0x00000004ff25723e */ /* 0x000fe200030006ff */
[----:B------:R-:W-:Y:S02]  /*7900*/  HADD2.F32 R13, -RZ, R13.H1_H1 ;  /* 0x3000000dff0d7230 */ /* 0x000fe40000004100 */
[C---:B------:R-:W-:Y:S01]  /*7910*/  FMUL.FTZ R38, R21.reuse, R36 ;  /* 0x0000002415267220 */ /* 0x040fe20000410000 */
[----:B------:R-:W-:Y:S01]  /*7920*/  F2FP.F16.E4M3.UNPACK_B R32, R3.H1 ;  /* 0x00000003ff20723e */ /* 0x000fe200030006ff */
[-C--:B------:R-:W-:Y:S01]  /*7930*/  FMUL.FTZ R21, R21, R28.reuse ;  /* 0x0000001c15157220 */ /* 0x080fe20000410000 */
[----:B------:R-:W-:Y:S01]  /*7940*/  FFMA.FTZ R43, R20, R39, R43 ;  /* 0x00000027142b7223 */ /* 0x000fe2000001002b */
[----:B------:R-:W-:Y:S01]  /*7950*/  FFMA.FTZ R38, R13, R28, -R38 ;  /* 0x0000001c0d267223 */ /* 0x000fe20000010826 */
[----:B------:R-:W-:-:S02]  /*7960*/  HADD2.F32 R28, -RZ, R37.H0_H0 ;  /* 0x20000025ff1c7230 */ /* 0x000fc40000004100 */
[----:B------:R-:W-:Y:S01]  /*7970*/  FFMA.FTZ R36, R13, R36, R21 ;  /* 0x000000240d247223 */ /* 0x000fe20000010015 */
[----:B------:R-:W-:Y:S01]  /*7980*/  HADD2.F32 R20, -RZ, R26.H0_H0 ;  /* 0x2000001aff147230 */ /* 0x000fe20000004100 */
[----:B------:R-:W-:Y:S01]  /*7990*/  F2FP.F16.E4M3.UNPACK_B R3, R3 ;  /* 0x00000003ff03723e */ /* 0x000fe200020006ff */
[--C-:B------:R-:W-:Y:S01]  /*79a0*/  HADD2.F32 R21, -RZ, R32.reuse.H0_H0 ;  /* 0x20000020ff157230 */ /* 0x100fe20000004100 */
[----:B------:R-:W-:Y:S01]  /*79b0*/  F2FP.SATFINITE.E4M3.F32.PACK_AB_MERGE_C R34, R49, R34, RZ ;  /* 0x000000223122723e */ /* 0x000fe200048070ff */
        /* <DEDUP_REMOVED lines=8> */
[----:B------:R-:W-:Y:S02]  /*7a40*/  HADD2.F32 R14, -RZ, R14.H1_H1 ;  /* 0x3000000eff0e7230 */ /* 0x000fe40000004100 */
[----:B------:R-:W-:Y:S01]  /*7a50*/  FFMA.FTZ R39, R13, R28, R20 ;  /* 0x0000001c0d277223 */ /* 0x000fe20000010014 */
[----:B------:R-:W-:Y:S01]  /*7a60*/  F2FP.F16.E4M3.UNPACK_B R20, R4 ;  /* 0x00000004ff14723e */ /* 0x000fe200020006ff */
[C---:B------:R-:W-:Y:S01]  /*7a70*/  FMUL.FTZ R21, R26.reuse, R37 ;  /* 0x000000251a157220 */ /* 0x040fe20000410000 */
[----:B------:R-:W-:Y:S01]  /*7a80*/  FMUL.FTZ R26, R26, R35 ;  /* 0x000000231a1a7220 */ /* 0x000fe20000410000 */
[----:B------:R-:W-:Y:S01]  /*7a90*/  HADD2.F32 R4, -RZ, R7.H0_H0 ;  /* 0x20000007ff047230 */ /* 0x000fe20000004100 */
[----:B------:R-:W-:Y:S01]  /*7aa0*/  F2FP.SATFINITE.E4M3.F32.PACK_AB_MERGE_C R8, R36, R43, R44 ;  /* 0x0000002b2408723e */ /* 0x000fe2000480702c */
[----:B------:R-:W-:Y:S01]  /*7ab0*/  FFMA.FTZ R35, R14, R35, -R21 ;  /* 0x000000230e237223 */ /* 0x000fe20000010815 */
[----:B------:R-:W-:-:S02]  /*7ac0*/  HADD2.F32 R21, -RZ, R20.H0_H0 ;  /* 0x20000014ff157230 */ /* 0x000fc40000004100 */
[----:B------:R-:W-:Y:S01]  /*7ad0*/  FFMA.FTZ R40, R14, R37, R26 ;  /* 0x000000250e287223 */ /* 0x000fe2000001001a */
[----:B------:R-:W-:Y:S02]  /*7ae0*/  HADD2.F32 R20, -RZ, R20.H1_H1 ;  /* 0x30000014ff147230 */ /* 0x000fe40000004100 */
[----:B------:R-:W-:Y:S02]  /*7af0*/  HADD2.F32 R7, -RZ, R7.H1_H1 ;  /* 0x30000007ff077230 */ /* 0x000fe40000004100 */
[----:B------:R-:W-:Y:S01]  /*7b00*/  FMUL.FTZ R26, R4, R21 ;  /* 0x00000015041a7220 */ /* 0x000fe20000410000 */
[--C-:B------:R-:W-:Y:S01]  /*7b10*/  HADD2.F32 R14, -RZ, R3.reuse.H1_H1 ;  /* 0x30000003ff0e7230 */ /* 0x100fe20000004100 */
[----:B------:R-:W-:Y:S01]  /*7b20*/  F2FP.SATFINITE.E4M3.F32.PACK_AB_MERGE_C R32, R35, R32, RZ ;  /* 0x000000202320723e */ /* 0x000fe200048070ff */
[----:B------:R-:W-:Y:S02]  /*7b30*/  HADD2.F32 R13, -RZ, R3.H0_H0 ;  /* 0x20000003ff0d7230 */ /* 0x000fe40000004100 */
[----:B------:R-:W-:Y:S01]  /*7b40*/  FMUL.FTZ R28, R7, R20 ;  /* 0x00000014071c7220 */ /* 0x000fe20000410000 */
[----:B------:R-:W-:-:S02]  /*7b50*/  HADD2.F32 R3, -RZ, R5.H0_H0 ;  /* 0x20000005ff037230 */ /* 0x000fc40000004100 */
[-C--:B------:R-:W-:Y:S01]  /*7b60*/  FMUL.FTZ R7, R7, R14.reuse ;  /* 0x0000000e07077220 */ /* 0x080fe20000410000 */
[----:B------:R-:W-:Y:S02]  /*7b70*/  HADD2.F32 R5, -RZ, R5.H1_H1 ;  /* 0x30000005ff057230 */ /* 0x000fe40000004100 */
[-C--:B------:R-:W-:Y:S01]  /*7b80*/  FMUL.FTZ R4, R4, R13.reuse ;  /* 0x0000000d04047220 */ /* 0x080fe20000410000 */
[----:B------:R-:W-:Y:S02]  /*7b90*/  FFMA.FTZ R26, R3, R13, -R26 ;  /* 0x0000000d031a7223 */ /* 0x000fe4000001081a */
[C---:B------:R-:W-:Y:S01]  /*7ba0*/  FFMA.FTZ R13, R5.reuse, R14, -R28 ;  /* 0x0000000e050d7223 */ /* 0x040fe2000001081c */
[----:B------:R-:W-:Y:S01]  /*7bb0*/  FFMA.FTZ R20, R5, R20, R7 ;  /* 0x0000001405147223 */ /* 0x000fe20000010007 */
        /* <DEDUP_REMOVED lines=13> */
.L_x_11122:
[----:B------:R-:W-:Y:S05]  /*7c90*/  BSYNC B0 ;  /* 0x0000000000007941 */ /* 0x000fea0003800000 */
.L_x_11115:
        /* <DEDUP_REMOVED lines=8> */
.L_x_11112:
[----:B---34-:R-:W3:Y:S02]  /*7d20*/  LDL R0, [R1+0x8] ;  /* 0x0000080001007983 */ /* 0x018ee40000100800 */
[----:B---3--:R-:W-:-:S13]  /*7d30*/  ISETP.NE.AND P0, PT, R0, 0x3, PT ;  /* 0x000000030000780c */ /* 0x008fda0003f05270 */
[----:B------:R-:W-:Y:S05]  /*7d40*/  @!P0 BRA `(.L_x_11130) ;  /* 0x0000000000048947 */ /* 0x000fea0003800000 */
[----:B------:R-:W-:Y:S01]  /*7d50*/  BPT.TRAP 0x1 ;  /* 0x000000040000795c */ /* 0x000fe20000300000 */
.L_x_11130:
[----:B------:R-:W3:Y:S04]  /*7d60*/  LDL R0, [R1+0x4] ;  /* 0x0000040001007983 */ /* 0x000ee80000100800 */
[----:B01----:R-:W4:Y:S01]  /*7d70*/  LDL R3, [R1+0xc] ;  /* 0x00000c0001037983 */ /* 0x003f220000100800 */
[----:B---3--:R-:W-:Y:S01]  /*7d80*/  IMAD R0, R0, 0x8, R16 ;  /* 0x0000000800007824 */ /* 0x008fe200078e0210 */
[----:B----45:R-:W-:-:S04]  /*7d90*/  SHF.L.U32 R7, R3, 0x1f, RZ ;  /* 0x0000001f03077819 */ /* 0x030fc800000006ff */
[----:B------:R0:W1:Y:S01]  /*7da0*/  SYNCS.PHASECHK.TRANS64.TRYWAIT P1, [R0+URZ+0x13230], R7 ;  /* 0x01323007000075a7 */ /* 0x000062000802017f */
[----:B------:R-:W-:Y:S05]  /*7db0*/  @!P0 BRA `(.L_x_11131) ;  /* 0x0000000000048947 */ /* 0x000fea0003800000 */
[----:B------:R-:W-:Y:S01]  /*7dc0*/  BPT.TRAP 0x1 ;  /* 0x000000040000795c */ /* 0x000fe20000300000 */
.L_x_11131:
[----:B------:R-:W-:Y:S01]  /*7dd0*/  VIADD R3, R16, 0xe000 ;  /* 0x0000e00010037836 */ /* 0x000fe20000000000 */
[----:B------:R-:W-:Y:S01]  /*7de0*/  LOP3.LUT R4, R31, 0x10000, RZ, 0xfc, !PT ;  /* 0x000100001f047812 */ /* 0x000fe200078efcff */
[----:B------:R-:W-:-:S03]  /*7df0*/  IMAD.MOV.U32 R5, RZ, RZ, -0x7fffffe0 ;  /* 0x80000020ff057424 */ /* 0x000fc600078e00ff */
[----:B------:R-:W-:-:S04]  /*7e00*/  SHF.R.U32.HI R3, RZ, 0x4, R3 ;  /* 0x00000004ff037819 */ /* 0x000fc80000011603 */
[----:B------:R-:W-:-:S04]  /*7e10*/  LOP3.LUT R3, R3, 0x3fff, RZ, 0xc0, !PT ;  /* 0x00003fff03037812 */ /* 0x000fc800078ec0ff */
[----:B------:R-:W-:-:S05]  /*7e20*/  LOP3.LUT R3, R3, 0x10000, RZ, 0xfc, !PT ;  /* 0x0001000003037812 */ /* 0x000fca00078efcff */
[----:B------:R3:W-:Y:S01]  /*7e30*/  STL [R1+0x10], R3 ;  /* 0x0000100301007387 */ /* 0x0007e20000100800 */
[----:B-1----:R-:W-:Y:S05]  /*7e40*/  @P1 BRA `(.L_x_11132) ;  /* 0x0000000000081947 */ /* 0x002fea0003800000 */
[----:B------:R-:W1:Y:S02]  /*7e50*/  SYNCS.PHASECHK.TRANS64.TRYWAIT P1, [R0+URZ+0x13230], R7 ;  /* 0x01323007000075a7 */ /* 0x000e64000802017f */
[----:B-1----:R-:W-:Y:S05]  /*7e60*/  @!P1 BRA `(.L_x_11133) ;  /* 0x000000e800c09947 */ /* 0x002fea0003800000 */
.L_x_11132:
[----:B---3--:R-:W3:Y:S04]  /*7e70*/  LDL R3, [R1+0x10] ;  /* 0x0000100001037983 */ /* 0x008ee80000100800 */
[----:B------:R-:W3:Y:S01]  /*7e80*/  LDL R108, [R1+0x4] ;  /* 0x00000400016c7983 */ /* 0x000ee20000100800 */
[----:B------:R-:W-:Y:S01]  /*7e90*/  IMAD.MOV.U32 R9, RZ, RZ, -0x7fffffe0 ;  /* 0x80000020ff097424 */ /* 0x000fe200078e00ff */
[----:B------:R-:W-:Y:S05]  /*7ea0*/  WARPSYNC.ALL ;  /* 0x0000000000007948 */ /* 0x000fea0003800000 */
[----:B------:R-:W-:Y:S01]  /*7eb0*/  R2UR UR4, R4 ;  /* 0x00000000040472ca */ /* 0x000fe200000e0000 */
[----:B------:R-:W4:Y:S01]  /*7ec0*/  LDL R107, [R1+0x70] ;  /* 0x00007000016b7983 */ /* 0x000f220000100800 */
[----:B------:R-:W-:-:S02]  /*7ed0*/  R2UR UR5, R5 ;  /* 0x00000000050572ca */ /* 0x000fc400000e0000 */
[----:B------:R-:W-:Y:S01]  /*7ee0*/  R2UR UR7, R9 ;  /* 0x00000000090772ca */ /* 0x000fe200000e0000 */
[----:B------:R-:W-:Y:S01]  /*7ef0*/  WARPGROUP.ARRIVE ;  /* 0x00000000000079c5 */ /* 0x000fe20000000000 */
[----:B01----:R-:W-:Y:S01]  /*7f00*/  IMAD.MOV.U32 R7, RZ, RZ, -0x7fffffe0 ;  /* 0x80000020ff077424 */ /* 0x003fe200078e00ff */
[----:B------:R-:W-:Y:S01]  /*7f10*/  P2R R106, PR, RZ, 0x1 ;  /* 0x00000001ff6a7803 */ /* 0x000fe20000000000 */
[----:B------:R-:W-:Y:S01]  /*7f20*/  IMAD.MOV.U32 R11, RZ, RZ, -0x7fffffe0 ;  /* 0x80000020ff0b7424 */ /* 0x000fe200078e00ff */
[C---:B------:R-:W-:Y:S02]  /*7f30*/  R2UR UR8, R4.reuse ;  /* 0x00000000040872ca */ /* 0x040fe400000e0000 */
[----:B------:R-:W-:Y:S02]  /*7f40*/  R2UR UR9, R5 ;  /* 0x00000000050972ca */ /* 0x000fe400000e0000 */
[----:B------:R-:W-:Y:S02]  /*7f50*/  R2UR UR11, R11 ;  /* 0x000000000b0b72ca */ /* 0x000fe400000e0000 */
[----:B------:R-:W-:-:S02]  /*7f60*/  R2UR UR12, R4 ;  /* 0x00000000040c72ca */ /* 0x000fc400000e0000 */
[----:B------:R-:W-:Y:S01]  /*7f70*/  R2UR UR13, R5 ;  /* 0x00000000050d72ca */ /* 0x000fe200000e0000 */
[----:B------:R-:W-:Y:S01]  /*7f80*/  IMAD.MOV.U32 R11, RZ, RZ, -0x7fffffe0 ;  /* 0x80000020ff0b7424 */ /* 0x000fe200078e00ff */
        /* <DEDUP_REMOVED lines=17> */
[----:B------:R-:W-:Y:S01]  /*80a0*/  VIADD R6, R8, 0x180 ;  /* 0x0000018008067836 */ /* 0x000fe20000000000 */
[----:B------:R-:W-:-:S04]  /*80b0*/  MOV R7, 0x80000020 ;  /* 0x8000002000077802 */ /* 0x000fc80000000f00 */
[----:B------:R-:W-:Y:S02]  /*80c0*/  R2UR UR14, R6 ;  /* 0x00000000060e72ca */ /* 0x000fe400000e0000 */
[----:B------:R-:W-:Y:S01]  /*80d0*/  R2UR UR15, R7 ;  /* 0x00000000070f72ca */ /* 0x000fe200000e0000 */
[----:B------:R-:W-:Y:S02]  /*80e0*/  WARPGROUP.DEPBAR.LE gsb0, 0x0 ;  /* 0x00008000000079c5 */ /* 0x000fe40000010000 */
[----:B------:R-:W-:-:S10]  /*80f0*/  WARPGROUP.ARRIVE ;  /* 0x00000000000079c5 */ /* 0x000fd40000000000 */
[----:B------:R-:W-:Y:S01]  /*8100*/  QGMMA.64x32x32.F32.E4M3.E4M3 R40, gdesc[UR12], RZ, !UPT, gsb0 ;  /* 0x006000000c2879f3 */ /* 0x000fe2000c0008ff */
[----:B------:R-:W-:Y:S01]  /*8110*/  VIADD R10, R8, 0x200 ;  /* 0x00000200080a7836 */ /* 0x000fe20000000000 */
[----:B------:R-:W-:Y:S02]  /*8120*/  R2UR UR19, R11 ;  /* 0x000000000b1372ca */ /* 0x000fe400000e0000 */
[----:B------:R-:W-:Y:S02]  /*8130*/  R2UR UR17, R5 ;  /* 0x00000000051172ca */ /* 0x000fe400000e0000 */
[----:B------:R-:W-:Y:S01]  /*8140*/  R2UR UR18, R10 ;  /* 0x000000000a1272ca */ /* 0x000fe200000e0000 */
[----:B------:R-:W-:Y:S02]  /*8150*/  WARPGROUP.DEPBAR.LE gsb0, 0x0 ;  /* 0x00008000000079c5 */ /* 0x000fe40000010000 */
[----:B------:R-:W-:-:S10]  /*8160*/  WARPGROUP.ARRIVE ;  /* 0x00000000000079c5 */ /* 0x000fd40000000000 */
[----:B------:R-:W-:Y:S01]  /*8170*/  QGMMA.64x32x32.F32.E4M3.E4M3 R24, gdesc[UR16], RZ, !UPT, gsb0 ;  /* 0x00600000101879f3 */ /* 0x000fe2000c0008ff */
[----:B------:R-:W-:Y:S02]  /*8180*/  VIADD R12, R8, 0x2 ;  /* 0x00000002080c7836 */ /* 0x000fe40000000000 */
[----:B------:R-:W-:Y:S02]  /*8190*/  VIADD R6, R4, 0x2 ;  /* 0x0000000204067836 */ /* 0x000fe40000000000 */
[----:B------:R-:W-:Y:S02]  /*81a0*/  IMAD.MOV.U32 R13, RZ, RZ, -0x7fffffe0 ;  /* 0x80000020ff0d7424 */ /* 0x000fe400078e00ff */
[----:B------:R-:W-:Y:S01]  /*81b0*/  IMAD.MOV.U32 R7, RZ, RZ, -0x7fffffe0 ;  /* 0x80000020ff077424 */ /* 0x000fe200078e00ff */
[----:B------:R-:W-:Y:S02]  /*81c0*/  R2UR UR22, R12 ;  /* 0x000000000c1672ca */ /* 0x000fe400000e0000 */
[----:B------:R-:W-:-:S02]  /*81d0*/  R2UR UR23, R13 ;  /* 0x000000000d1772ca */ /* 0x000fc400000e0000 */
[----:B------:R-:W-:Y:S02]  /*81e0*/  R2UR UR20, R6 ;  /* 0x00000000061472ca */ /* 0x000fe400000e0000 */
[----:B------:R-:W-:Y:S01]  /*81f0*/  R2UR UR21, R7 ;  /* 0x00000000071572ca */ /* 0x000fe200000e0000 */
[----:B------:R-:W-:Y:S02]  /*8200*/  WARPGROUP.DEPBAR.LE gsb0, 0x0 ;  /* 0x00008000000079c5 */ /* 0x000fe40000010000 */
[----:B------:R-:W-:-:S10]  /*8210*/  WARPGROUP.ARRIVE ;  /* 0x00000000000079c5 */ /* 0x000fd40000000000 */
[----:B------:R-:W-:Y:S01]  /*8220*/  QGMMA.64x32x32.F32.E4M3.E4M3 R88, gdesc[UR20], R88, gsb0 ;  /* 0x00600000145879f3 */ /* 0x000fe20008000858 */
[----:B------:R-:W-:Y:S02]  /*8230*/  VIADD R10, R8, 0x82 ;  /* 0x00000082080a7836 */ /* 0x000fe40000000000 */
[----:B------:R-:W-:Y:S01]  /*8240*/  IMAD.MOV.U32 R11, RZ, RZ, -0x7fffffe0 ;  /* 0x80000020ff0b7424 */ /* 0x000fe200078e00ff */
[----:B------:R-:W-:Y:S02]  /*8250*/  R2UR UR4, R6 ;  /* 0x00000000060472ca */ /* 0x000fe400000e0000 */
[----:B------:R-:W-:Y:S02]  /*8260*/  R2UR UR6, R10 ;  /* 0x000000000a0672ca */ /* 0x000fe400000e0000 */
[----:B------:R-:W-:Y:S02]  /*8270*/  R2UR UR7, R11 ;  /* 0x000000000b0772ca */ /* 0x000fe400000e0000 */
[----:B------:R-:W-:Y:S01]  /*8280*/  R2UR UR5, R7 ;  /* 0x00000000070572ca */ /* 0x000fe200000e0000 */
[----:B------:R-:W-:-:S02]  /*8290*/  WARPGROUP.DEPBAR.LE gsb0, 0x0 ;  /* 0x00008000000079c5 */ /* 0x000fc40000010000 */
[----:B------:R-:W-:-:S10]  /*82a0*/  WARPGROUP.ARRIVE ;  /* 0x00000000000079c5 */ /* 0x000fd40000000000 */
[----:B------:R-:W-:Y:S01]  /*82b0*/  QGMMA.64x32x32.F32.E4M3.E4M3 R72, gdesc[UR4], R72, gsb0 ;  /* 0x00600000044879f3 */ /* 0x000fe20008000848 */
[----:B------:R-:W-:Y:S01]  /*82c0*/  IMAD.MOV.U32 R11, RZ, RZ, -0x7fffffe0 ;  /* 0x80000020ff0b7424 */ /* 0x000fe200078e00ff */
        /* <DEDUP_REMOVED lines=14> */
[C---:B------:R-:W-:Y:S01]  /*83b0*/  FMUL.FTZ R3, R2.reuse, R88 ;  /* 0x0000005802037220 */ /* 0x040fe20000410000 */
[----:B------:R-:W-:Y:S01]  /*83c0*/  FMUL.FTZ R12, R2, R89 ;  /* 0x00000059020c7220 */ /* 0x000fe20000410000 */
[----:B------:R-:W-:-:S02]  /*83d0*/  WARPGROUP.DEPBAR.LE gsb0, 0x0 ;  /* 0x00008000000079c5 */ /* 0x000fc40000010000 */
[----:B------:R-:W-:-:S08]  /*83e0*/  WARPGROUP.ARRIVE ;  /* 0x00000000000079c5 */ /* 0x000fd00000000000 */
[----:B------:R-:W-:Y:S01]  /*83f0*/  QGMMA.64x32x32.F32.E4M3.E4M3 R40, gdesc[UR4], R40, gsb0 ;  /* 0x00600000042879f3 */ /* 0x000fe20008000828 */
[C---:B------:R-:W-:Y:S01]  /*8400*/  FMUL.FTZ R20, R2.reuse, R93 ;  /* 0x0000005d02147220 */ /* 0x040fe20000410000 */
[C---:B------:R-:W-:Y:S01]  /*8410*/  FMUL.FTZ R15, R2.reuse, R92 ;  /* 0x0000005c020f7220 */ /* 0x040fe20000410000 */
[----:B------:R-:W0:Y:S01]  /*8420*/  MUFU.TANH R3, R3 ;  /* 0x0000000300037308 */ /* 0x000e220000002400 */
[C---:B------:R-:W-:Y:S01]  /*8430*/  FMUL.FTZ R10, R2.reuse, R58 ;  /* 0x0000003a020a7220 */ /* 0x040fe20000410000 */
[C---:B------:R-:W-:Y:S01]  /*8440*/  FMUL.FTZ R58, R2.reuse, R60 ;  /* 0x0000003c023a7220 */ /* 0x040fe20000410000 */
[C---:B------:R-:W-:Y:S01]  /*8450*/  FMUL.FTZ R60, R2.reuse, R62 ;  /* 0x0000003e023c7220 */ /* 0x040fe20000410000 */
[----:B------:R-:W-:-:S04]  /*8460*/  FMUL.FTZ R62, R2, R64 ;  /* 0x00000040023e7220 */ /* 0x000fc80000410000 */
[----:B------:R-:W1:Y:S01]  /*8470*/  MUFU.TANH R12, R12 ;  /* 0x0000000c000c7308 */ /* 0x000e620000002400 */
[----:B----4-:R-:W-:Y:S02]  /*8480*/  IMAD.IADD R9, R107, 0x1, R105 ;  /* 0x000000016b097824 */ /* 0x010fe400078e0269 */
[C---:B------:R-:W-:Y:S01]  /*8490*/  FMUL.FTZ R64, R2.reuse, R66 ;  /* 0x0000004202407220 */ /* 0x040fe20000410000 */
[C---:B------:R-:W-:Y:S01]  /*84a0*/  FMUL.FTZ R89, R2.reuse, R96 ;  /* 0x0000006002597220 */ /* 0x040fe20000410000 */
[----:B------:R-:W-:-:S03]  /*84b0*/  FMUL.FTZ R66, R2, R68 ;  /* 0x0000004402427220 */ /* 0x000fc60000410000 */
[----:B------:R-:W3:Y:S01]  /*84c0*/  MUFU.TANH R20, R20 ;  /* 0x0000001400147308 */ /* 0x000ee20000002400 */
[----:B------:R-:W-:Y:S01]  /*84d0*/  FMUL.FTZ R68, R2, R70 ;  /* 0x0000004602447220 */ /* 0x000fe20000410000 */
[----:B------:R-:W-:Y:S02]  /*84e0*/  IMAD R70, R104, -0xa0, R9 ;  /* 0xffffff6068467824 */ /* 0x000fe400078e0209 */
[----:B------:R-:W-:-:S04]  /*84f0*/  FMUL.FTZ R13, R2, R90 ;  /* 0x0000005a020d7220 */ /* 0x000fc80000410000 */
[----:B------:R-:W4:Y:S01]  /*8500*/  MUFU.TANH R15, R15 ;  /* 0x0000000f000f7308 */ /* 0x000f220000002400 */
[C---:B------:R-:W-:Y:S01]  /*8510*/  FMUL.FTZ R90, R2.reuse, R97 ;  /* 0x00000061025a7220 */ /* 0x040fe20000410000 */
[C---:B------:R-:W-:Y:S01]  /*8520*/  FMUL.FTZ R11, R2.reuse, R59 ;  /* 0x0000003b020b7220 */ /* 0x040fe20000410000 */
[C---:B------:R-:W-:Y:S01]  /*8530*/  FMUL.FTZ R59, R2.reuse, R61 ;  /* 0x0000003d023b7220 */ /* 0x040fe20000410000 */
[C---:B------:R-:W-:Y:S01]  /*8540*/  FMUL.FTZ R61, R2.reuse, R63 ;  /* 0x0000003f023d7220 */ /* 0x040fe20000410000 */
[C---:B--2---:R-:W-:Y:S01]  /*8550*/  FMUL.FTZ R14, R2.reuse, R91 ;  /* 0x0000005b020e7220 */ /* 0x044fe20000410000 */
[----:B------:R-:W-:Y:S01]  /*8560*/  FMUL.FTZ R63, R2, R65 ;  /* 0x00000041023f7220 */ /* 0x000fe20000410000 */
[C---:B------:R-:W-:Y:S01]  /*8570*/  ISETP.GT.AND P4, PT, R70.reuse, RZ, PT ;  /* 0x000000ff4600720c */ /* 0x040fe20003f84270 */
[----:B------:R-:W2:Y:S01]  /*8580*/  MUFU.TANH R89, R89 ;  /* 0x0000005900597308 */ /* 0x000ea20000002400 */
[----:B------:R-:W-:Y:S01]  /*8590*/  ISETP.GT.AND P3, PT, R70, 0x1, PT ;  /* 0x000000014600780c */ /* 0x000fe20003f64270 */
[C---:B------:R-:W-:Y:S01]  /*85a0*/  FMUL.FTZ R93, R2.reuse, R100 ;  /* 0x00000064025d7220 */ /* 0x040fe20000410000 */
[----:B------:R-:W-:Y:S01]  /*85b0*/  FMUL.FTZ R65, R2, R67 ;  /* 0x0000004302417220 */ /* 0x000fe20000410000 */
[----:B------:R-:W-:-:S02]  /*85c0*/  VIADD R8, R8, 0x202 ;  /* 0x0000020208087836 */ /* 0x000fc40000000000 */
[----:B------:R-:W-:Y:S01]  /*85d0*/  FMUL.FTZ R67, R2, R69 ;  /* 0x0000004502437220 */ /* 0x000fe20000410000 */
[----:B------:R-:W-:Y:S01]  /*85e0*/  ISETP.GT.AND P2, PT, R70, 0x9, PT ;  /* 0x000000094600780c */ /* 0x000fe20003f44270 */
[C---:B------:R-:W-:Y:S01]  /*85f0*/  FMUL.FTZ R69, R2.reuse, R71 ;  /* 0x0000004702457220 */ /* 0x040fe20000410000 */
[----:B------:R-:W5:Y:S01]  /*8600*/  MUFU.TANH R13, R13 ;  /* 0x0000000d000d7308 */ /* 0x000f620000002400 */
[----:B------:R-:W-:Y:S01]  /*8610*/  FMUL.FTZ R21, R2, R94 ;  /* 0x0000005e02157220 */ /* 0x000fe20000410000 */
[----:B------:R-:W-:Y:S01]  /*8620*/  ISETP.GT.AND P1, PT, R70, 0x8, PT ;  /* 0x000000084600780c */ /* 0x000fe20003f24270 */
[----:B------:R-:W-:Y:S01]  /*8630*/  FMUL.FTZ R94, R2, R101 ;  /* 0x00000065025e7220 */ /* 0x000fe20000410000 */
[----:B0-----:R-:W-:Y:S02]  /*8640*/  FSEL R3, R3, -INF , P4 ;  /* 0xff80000003037808 */ /* 0x001fe40002000000 */
[----:B-1----:R-:W-:Y:S02]  /*8650*/  FSEL R12, R12, -INF , P3 ;  /* 0xff8000000c0c7808 */ /* 0x002fe40001800000 */
[----:B------:R-:W0:Y:S01]  /*8660*/  MUFU.TANH R90, R90 ;  /* 0x0000005a005a7308 */ /* 0x000e220000002400 */
[----:B------:R-:W-:Y:S01]  /*8670*/  R2UR UR6, R8 ;  /* 0x00000000080672ca */ /* 0x000fe200000e0000 */
[----:B------:R-:W-:Y:S01]  /*8680*/  FMUL.FTZ R88, R2, R95 ;  /* 0x0000005f02587220 */ /* 0x000fe20000410000 */
[----:B------:R-:W-:-:S02]  /*8690*/  WARPGROUP.DEPBAR.LE gsb0, 0x0 ;  /* 0x00008000000079c5 */ /* 0x000fc40000010000 */
[C---:B------:R-:W-:Y:S01]  /*86a0*/  FMUL.FTZ R45, R2.reuse, R45 ;  /* 0x0000002d022d7220 */ /* 0x040fe20000410000 */
[C---:B------:R-:W-:Y:S01]  /*86b0*/  FMUL.FTZ R48, R2.reuse, R48 ;  /* 0x0000003002307220 */ /* 0x040fe20000410000 */
[C---:B------:R-:W-:Y:S01]  /*86c0*/  FMUL.FTZ R71, R2.reuse, R46 ;  /* 0x0000002e02477220 */ /* 0x040fe20000410000 */
[----:B------:R-:W-:Y:S01]  /*86d0*/  FMUL.FTZ R46, R2, R47 ;  /* 0x0000002f022e7220 */ /* 0x000fe20000410000 */
[----:B------:R-:W1:Y:S01]  /*86e0*/  MUFU.TANH R14, R14 ;  /* 0x0000000e000e7308 */ /* 0x000e620000002400 */
[----:B---3--:R-:W-:Y:S01]  /*86f0*/  FSEL R47, R20, -INF , P2 ;  /* 0xff800000142f7808 */ /* 0x008fe20001000000 */
[C---:B------:R-:W-:Y:S01]  /*8700*/  FMUL.FTZ R72, R2.reuse, R72 ;  /* 0x0000004802487220 */ /* 0x040fe20000410000 */
[----:B------:R-:W-:-:S05]  /*8710*/  FMUL.FTZ R91, R2, R98 ;  /* 0x00000062025b7220 */ /* 0x000fca0000410000 */
[----:B------:R-:W3:Y:S01]  /*8720*/  MUFU.TANH R93, R93 ;  /* 0x0000005d005d7308 */ /* 0x000ee20000002400 */
[----:B------:R-:W-:Y:S01]  /*8730*/  ISETP.GT.AND P6, PT, R70, 0x10, PT ;  /* 0x000000104600780c */ /* 0x000fe20003fc4270 */
[----:B------:R-:W-:-:S06]  /*8740*/  FMUL.FTZ R73, R2, R73 ;  /* 0x0000004902497220 */ /* 0x000fcc0000410000 */
[----:B------:R4:W-:Y:S08]  /*8750*/  MUFU.TANH R8, R45 ;  /* 0x0000002d00087308 */ /* 0x0009f00000002400 */
[----:B------:R2:W-:Y:S01]  /*8760*/  MUFU.TANH R20, R48 ;  /* 0x0000003000147308 */ /* 0x0005e20000002400 */
[----:B----4-:R-:W-:Y:S02]  /*8770*/  FSEL R45, R15, -INF , P1 ;  /* 0xff8000000f2d7808 */ /* 0x010fe40000800000 */
[----:B--2---:R-:W-:-:S05]  /*8780*/  FMNMX.FTZ R48, R3, R12, !PT ;  /* 0x0000000c03307209 */ /* 0x004fca0007810000 */
[----:B------:R-:W2:Y:S01]  /*8790*/  MUFU.TANH R21, R21 ;  /* 0x0000001500157308 */ /* 0x000ea20000002400 */
[----:B------:R-:W-:-:S07]  /*87a0*/  FMNMX.FTZ R48, R45, R48, !PT ;  /* 0x000000302d307209 */ /* 0x000fce0007810000 */
[----:B------:R-:W4:Y:S01]  /*87b0*/  MUFU.TANH R94, R94 ;  /* 0x0000005e005e7308 */ /* 0x000f220000002400 */
[----:B------:R-:W-:Y:S01]  /*87c0*/  FMUL.FTZ R92, R2, R99 ;  /* 0x00000063025c7220 */ /* 0x000fe20000410000 */
[----:B------:R-:W-:Y:S01]  /*87d0*/  ISETP.GT.AND P5, PT, R70, 0x11, PT ;  /* 0x000000114600780c */ /* 0x000fe20003fa4270 */
[C---:B------:R-:W-:Y:S01]  /*87e0*/  FMUL.FTZ R76, R2.reuse, R76 ;  /* 0x0000004c024c7220 */ /* 0x040fe20000410000 */
[----:B------:R-:W-:Y:S02]  /*87f0*/  FSEL R89, R89, -INF , P6 ;  /* 0xff80000059597808 */ /* 0x000fe40003000000 */
[----:B------:R-:W-:Y:S02]  /*8800*/  FMNMX.FTZ R48, R47, R48, !PT ;  /* 0x000000302f307209 */ /* 0x000fe40007810000 */
[----:B------:R-:W4:Y:S01]  /*8810*/  MUFU.TANH R88, R88 ;  /* 0x0000005800587308 */ /* 0x000f220000002400 */
[----:B------:R-:W-:Y:S01]  /*8820*/  IMAD.MOV.U32 R9, RZ, RZ, -0x7fffffe0 ;  /* 0x80000020ff097424 */ /* 0x000fe200078e00ff */
[----:B-----5:R-:W-:Y:S01]  /*8830*/  FSEL R13, R13, -INF , P4 ;  /* 0xff8000000d0d7808 */ /* 0x020fe20002000000 */
[----:B------:R-:W-:-:S05]  /*8840*/  FMUL.FTZ R95, R2, R102 ;  /* 0x00000066025f7220 */ /* 0x000fca0000410000 */
[----:B------:R-:W5:Y:S01]  /*8850*/  MUFU.TANH R72, R72 ;  /* 0x0000004800487308 */ /* 0x000f620000002400 */
[----:B------:R-:W-:Y:S01]  /*8860*/  ISETP.GT.AND P4, PT, R70, 0x18, PT ;  /* 0x000000184600780c */ /* 0x000fe20003f84270 */
[----:B------:R-:W-:Y:S01]  /*8870*/  FMUL.FTZ R77, R2, R77 ;  /* 0x0000004d024d7220 */ /* 0x000fe20000410000 */
[----:B0-----:R-:W-:Y:S02]  /*8880*/  FSEL R97, R90, -INF , P5 ;  /* 0xff8000005a617808 */ /* 0x001fe40002800000 */
[----:B------:R-:W-:-:S03]  /*8890*/  FMNMX.FTZ R48, R89, R48, !PT ;  /* 0x0000003059307209 */ /* 0x000fc60007810000 */
[----:B------:R-:W0:Y:S01]  /*88a0*/  MUFU.TANH R91, R91 ;  /* 0x0000005b005b7308 */ /* 0x000e220000002400 */
[----:B-1----:R-:W-:Y:S01]  /*88b0*/  FSEL R14, R14, -INF , P3 ;  /* 0xff8000000e0e7808 */ /* 0x002fe20001800000 */
[----:B------:R-:W-:Y:S01]  /*88c0*/  FMUL.FTZ R96, R2, R103 ;  /* 0x0000006702607220 */ /* 0x000fe20000410000 */
[----:B------:R-:W-:-:S05]  /*88d0*/  R2UR UR7, R9 ;  /* 0x00000000090772ca */ /* 0x000fca00000e0000 */
[----:B------:R-:W1:Y:S01]  /*88e0*/  MUFU.TANH R73, R73 ;  /* 0x0000004900497308 */ /* 0x000e620000002400 */
[----:B------:R-:W-:Y:S01]  /*88f0*/  ISETP.GT.AND P3, PT, R70, 0x19, PT ;  /* 0x000000194600780c */ /* 0x000fe20003f64270 */
[----:B------:R-:W-:Y:S01]  /*8900*/  FMUL.FTZ R80, R2, R80 ;  /* 0x0000005002507220 */ /* 0x000fe20000410000 */
[----:B------:R-:W-:Y:S02]  /*8910*/  R2UR UR4, R6 ;  /* 0x00000000060472ca */ /* 0x000fe400000e0000 */
[----:B------:R-:W-:-:S03]  /*8920*/  R2UR UR5, R7 ;  /* 0x00000000070572ca */ /* 0x000fc600000e0000 */
[----:B------:R-:W-:Y:S01]  /*8930*/  MUFU.TANH R92, R92 ;  /* 0x0000005c005c7308 */ /* 0x000fe20000002400 */
[----:B---3--:R-:W-:Y:S02]  /*8940*/  FSEL R99, R93, -INF , P4 ;  /* 0xff8000005d637808 */ /* 0x008fe40002000000 */
[----:B------:R-:W-:-:S05]  /*8950*/  FMNMX.FTZ R48, R97, R48, !PT ;  /* 0x0000003061307209 */ /* 0x000fca0007810000 */
[----:B------:R-:W3:Y:S01]  /*8960*/  MUFU.TANH R76, R76 ;  /* 0x0000004c004c7308 */ /* 0x000ee20000002400 */
[----:B--2---:R-:W-:Y:S01]  /*8970*/  FSEL R21, R21, -INF , P1 ;  /* 0xff80000015157808 */ /* 0x004fe20000800000 */
[----:B------:R-:W-:Y:S01]  /*8980*/  FMUL.FTZ R74, R2, R74 ;  /* 0x0000004a024a7220 */ /* 0x000fe20000410000 */
[----:B------:R-:W-:Y:S01]  /*8990*/  ISETP.GT.AND P1, PT, R70, 0x20, PT ;  /* 0x000000204600780c */ /* 0x000fe20003f24270 */
[----:B------:R-:W-:Y:S01]  /*89a0*/  FMUL.FTZ R81, R2, R81 ;  /* 0x0000005102517220 */ /* 0x000fe20000410000 */
[----:B----4-:R-:W-:-:S03]  /*89b0*/  FSEL R101, R94, -INF , P3 ;  /* 0xff8000005e657808 */ /* 0x010fc60001800000 */
[----:B------:R-:W2:Y:S01]  /*89c0*/  MUFU.TANH R95, R95 ;  /* 0x0000005f005f7308 */ /* 0x000ea20000002400 */
[----:B------:R-:W-:Y:S01]  /*89d0*/  FMNMX.FTZ R48, R99, R48, !PT ;  /* 0x0000003063307209 */ /* 0x000fe20007810000 */
[----:B------:R-:W-:Y:S01]  /*89e0*/  WARPGROUP.ARRIVE ;  /* 0x00000000000079c5 */ /* 0x000fe20000000000 */
[----:B------:R-:W-:-:S05]  /*89f0*/  FSEL R15, R88, -INF , P2 ;  /* 0xff800000580f7808 */ /* 0x000fca0001000000 */
[----:B------:R-:W4:Y:S01]  /*8a00*/  MUFU.TANH R77, R77 ;  /* 0x0000004d004d7308 */ /* 0x000f220000002400 */
[----:B------:R-:W-:Y:S01]  /*8a10*/  FMUL.FTZ R75, R2, R75 ;  /* 0x0000004b024b7220 */ /* 0x000fe20000410000 */
[----:B------:R-:W-:Y:S01]  /*8a20*/  ISETP.GT.AND P2, PT, R70, 0x21, PT ;  /* 0x000000214600780c */ /* 0x000fe20003f44270 */
[----:B------:R-:W-:Y:S01]  /*8a30*/  FMUL.FTZ R84, R2, R84 ;  /* 0x0000005402547220 */ /* 0x000fe20000410000 */
[----:B-----5:R-:W-:Y:S01]  /*8a40*/  FSEL R107, R72, -INF , P1 ;  /* 0xff800000486b7808 */ /* 0x020fe20000800000 */
[C---:B------:R-:W-:Y:S01]  /*8a50*/  FMUL.FTZ R78, R2.reuse, R78 ;  /* 0x0000004e024e7220 */ /* 0x040fe20000410000 */
[----:B------:R-:W-:Y:S01]  /*8a60*/  FMNMX.FTZ R48, R101, R48, !PT ;  /* 0x0000003065307209 */ /* 0x000fe20007810000 */
[----:B------:R-:W-:Y:S01]  /*8a70*/  FMUL.FTZ R85, R2, R85 ;  /* 0x0000005502557220 */ /* 0x000fe20000410000 */
[----:B------:R-:W5:Y:S01]  /*8a80*/  MUFU.TANH R96, R96 ;  /* 0x0000006000607308 */ /* 0x000f620000002400 */
[----:B0-----:R-:W-:Y:S01]  /*8a90*/  FSEL R91, R91, -INF , P6 ;  /* 0xff8000005b5b7808 */ /* 0x001fe20003000000 */
[----:B------:R-:W-:Y:S01]  /*8aa0*/  QGMMA.64x32x32.F32.E4M3.E4M3 R24, gdesc[UR4], R24, gsb0 ;  /* 0x00600000041879f3 */ /* 0x000fe20008000818 */
[----:B------:R-:W-:Y:S01]  /*8ab0*/  ISETP.GT.AND P6, PT, R70, 0x28, PT ;  /* 0x000000284600780c */ /* 0x000fe20003fc4270 */
[----:B------:R-:W-:-:S04]  /*8ac0*/  FMUL.FTZ R79, R2, R79 ;  /* 0x0000004f024f7220 */ /* 0x000fc80000410000 */
[----:B------:R-:W0:Y:S01]  /*8ad0*/  MUFU.TANH R80, R80 ;  /* 0x0000005000507308 */ /* 0x000e220000002400 */
[----:B-1----:R-:W-:Y:S01]  /*8ae0*/  FSEL R109, R73, -INF , P2 ;  /* 0xff800000496d7808 */ /* 0x002fe20001000000 */
[C---:B------:R-:W-:Y:S01]  /*8af0*/  FMUL.FTZ R56, R2.reuse, R56 ;  /* 0x0000003802387220 */ /* 0x040fe20000410000 */
[----:B------:R-:W-:Y:S01]  /*8b00*/  FMNMX.FTZ R48, R107, R48, !PT ;  /* 0x000000306b307209 */ /* 0x000fe20007810000 */
[----:B------:R-:W-:-:S04]  /*8b10*/  FMUL.FTZ R82, R2, R82 ;  /* 0x0000005202527220 */ /* 0x000fc80000410000 */
[----:B------:R-:W1:Y:S01]  /*8b20*/  MUFU.TANH R74, R74 ;  /* 0x0000004a004a7308 */ /* 0x000e620000002400 */
[----:B---3--:R-:W-:Y:S01]  /*8b30*/  FSEL R111, R76, -INF , P6 ;  /* 0xff8000004c6f7808 */ /* 0x008fe20003000000 */
[C---:B------:R-:W-:Y:S01]  /*8b40*/  FMUL.FTZ R57, R2.reuse, R57 ;  /* 0x0000003902397220 */ /* 0x040fe20000410000 */
[----:B------:R-:W-:Y:S01]  /*8b50*/  FMNMX.FTZ R48, R109, R48, !PT ;  /* 0x000000306d307209 */ /* 0x000fe20007810000 */
[----:B------:R-:W-:-:S04]  /*8b60*/  FMUL.FTZ R83, R2, R83 ;  /* 0x0000005302537220 */ /* 0x000fc80000410000 */
[----:B------:R-:W3:Y:S01]  /*8b70*/  MUFU.TANH R81, R81 ;  /* 0x0000005100517308 */ /* 0x000ee20000002400 */
[----:B--2---:R-:W-:Y:S01]  /*8b80*/  FSEL R95, R95, -INF , P4 ;  /* 0xff8000005f5f7808 */ /* 0x004fe20002000000 */
[----:B------:R-:W-:-:S06]  /*8b90*/  FMUL.FTZ R86, R2, R86 ;  /* 0x0000005602567220 */ /* 0x000fcc0000410000 */
[----:B------:R-:W2:Y:S01]  /*8ba0*/  MUFU.TANH R75, R75 ;  /* 0x0000004b004b7308 */ /* 0x000ea20000002400 */
[----:B------:R-:W-:Y:S01]  /*8bb0*/  ISETP.GT.AND P4, PT, R70, 0x30, PT ;  /* 0x000000304600780c */ /* 0x000fe20003f84270 */
[----:B------:R-:W-:-:S06]  /*8bc0*/  FMUL.FTZ R87, R2, R87 ;  /* 0x0000005702577220 */ /* 0x000fcc0000410000 */
[----:B------:R4:W-:Y:S01]  /*8bd0*/  MUFU.TANH R9, R71 ;  /* 0x0000004700097308 */ /* 0x0009e20000002400 */
[----:B------:R-:W-:-:S07]  /*8be0*/  FMNMX.FTZ R48, R111, R48, !PT ;  /* 0x000000306f307209 */ /* 0x000fce0007810000 */
[----:B------:R-:W-:Y:S01]  /*8bf0*/  MUFU.TANH R58, R58 ;  /* 0x0000003a003a7308 */ /* 0x000fe20000002400 */
[----:B----4-:R-:W-:-:S07]  /*8c00*/  FSEL R71, R92, -INF , P5 ;  /* 0xff8000005c477808 */ /* 0x010fce0002800000 */
[----:B------:R-:W-:Y:S01]  /*8c10*/  MUFU.TANH R59, R59 ;  /* 0x0000003b003b7308 */ /* 0x000fe20000002400 */
[----:B------:R-:W-:-:S07]  /*8c20*/  ISETP.GT.AND P5, PT, R70, 0x29, PT ;  /* 0x000000294600780c */ /* 0x000fce0003fa4270 */
[----:B------:R-:W-:Y:S01]  /*8c30*/  MUFU.TANH R62, R62 ;  /* 0x0000003e003e7308 */ /* 0x000fe20000002400 */
[----:B------:R-:W-:-:S07]  /*8c40*/  FSEL R113, R77, -INF , P5 ;  /* 0xff8000004d717808 */ /* 0x000fce0002800000 */
[----:B------:R-:W-:Y:S08]  /*8c50*/  MUFU.TANH R10, R10 ;  /* 0x0000000a000a7308 */ /* 0x000ff00000002400 */
[----:B------:R-:W4:Y:S01]  /*8c60*/  MUFU.TANH R84, R84 ;  /* 0x0000005400547308 */ /* 0x000f220000002400 */
[----:B-----5:R-:W-:Y:S01]  /*8c70*/  FSEL R93, R96, -INF , P3 ;  /* 0xff800000605d7808 */ /* 0x020fe20001800000 */
[----:B------:R-:W-:-:S06]  /*8c80*/  FMUL.FTZ R40, R2, R40 ;  /* 0x0000002802287220 */ /* 0x000fcc0000410000 */
[----:B------:R-:W5:Y:S01]  /*8c90*/  MUFU.TANH R78, R78 ;  /* 0x0000004e004e7308 */ /* 0x000f620000002400 */
[----:B------:R-:W-:-:S07]  /*8ca0*/  ISETP.GT.AND P3, PT, R70, 0x31, PT ;  /* 0x000000314600780c */ /* 0x000fce0003f64270 */
[----:B------:R-:W-:Y:S01]  /*8cb0*/  MUFU.TANH R63, R63 ;  /* 0x0000003f003f7308 */ /* 0x000fe20000002400 */
[----:B0-----:R-:W-:-:S07]  /*8cc0*/  FSEL R115, R80, -INF , P4 ;  /* 0xff80000050737808 */ /* 0x001fce0002000000 */
[----:B------:R-:W-:Y:S01]  /*8cd0*/  MUFU.TANH R11, R11 ;  /* 0x0000000b000b7308 */ /* 0x000fe20000002400 */
[----:B------:R-:W-:Y:S01]  /*8ce0*/  FMNMX.FTZ R48, R113, R48, !PT ;  /* 0x0000003071307209 */ /* 0x000fe20007810000 */
[----:B------:R-:W-:-:S06]  /*8cf0*/  FMUL.FTZ R41, R2, R41 ;  /* 0x0000002902297220 */ /* 0x000fcc0000410000 */
[----:B------:R-:W0:Y:S01]  /*8d00*/  MUFU.TANH R85, R85 ;  /* 0x0000005500557308 */ /* 0x000e220000002400 */
[----:B-1----:R-:W-:-:S07]  /*8d10*/  FSEL R103, R74, -INF , P1 ;  /* 0xff8000004a677808 */ /* 0x002fce0000800000 */
[----:B------:R-:W-:Y:S01]  /*8d20*/  MUFU.TANH R66, R66 ;  /* 0x0000004200427308 */ /* 0x000fe20000002400 */
[----:B------:R-:W-:-:S07]  /*8d30*/  ISETP.GT.AND P1, PT, R70, 0x38, PT ;  /* 0x000000384600780c */ /* 0x000fce0003f24270 */
[----:B------:R-:W-:Y:S01]  /*8d40*/  MUFU.TANH R60, R60 ;  /* 0x0000003c003c7308 */ /* 0x000fe20000002400 */
[----:B---3--:R-:W-:Y:S01]  /*8d50*/  FSEL R117, R81, -INF , P3 ;  /* 0xff80000051757808 */ /* 0x008fe20001800000 */
[----:B------:R-:W-:-:S06]  /*8d60*/  FMUL.FTZ R44, R2, R44 ;  /* 0x0000002c022c7220 */ /* 0x000fcc0000410000 */
[----:B------:R-:W-:Y:S01]  /*8d70*/  MUFU.TANH R67, R67 ;  /* 0x0000004300437308 */ /* 0x000fe20000002400 */
[----:B------:R-:W-:-:S07]  /*8d80*/  FMNMX.FTZ R48, R115, R48, !PT ;  /* 0x0000003073307209 */ /* 0x000fce0007810000 */
[----:B------:R-:W-:Y:S08]  /*8d90*/  MUFU.TANH R61, R61 ;  /* 0x0000003d003d7308 */ /* 0x000ff00000002400 */
[----:B------:R-:W-:Y:S01]  /*8da0*/  MUFU.TANH R64, R64 ;  /* 0x0000004000407308 */ /* 0x000fe20000002400 */
[----:B------:R-:W-:-:S07]  /*8db0*/  FMUL.FTZ R42, R2, R42 ;  /* 0x0000002a022a7220 */ /* 0x000fce0000410000 */
[----:B------:R-:W-:Y:S01]  /*8dc0*/  MUFU.TANH R65, R65 ;  /* 0x0000004100417308 */ /* 0x000fe20000002400 */
[C---:B------:R-:W-:Y:S01]  /*8dd0*/  FMUL.FTZ R49, R2.reuse, R49 ;  /* 0x0000003102317220 */ /* 0x040fe20000410000 */
[----:B------:R-:W-:-:S06]  /*8de0*/  FMUL.FTZ R43, R2, R43 ;  /* 0x0000002b022b7220 */ /* 0x000fcc0000410000 */
[----:B------:R-:W-:Y:S01]  /*8df0*/  MUFU.TANH R68, R68 ;  /* 0x0000004400447308 */ /* 0x000fe20000002400 */
[----:B------:R-:W-:-:S07]  /*8e00*/  FMUL.FTZ R52, R2, R52 ;  /* 0x0000003402347220 */ /* 0x000fce0000410000 */
[----:B------:R-:W-:Y:S01]  /*8e10*/  MUFU.TANH R69, R69 ;  /* 0x0000004500457308 */ /* 0x000fe20000002400 */
[C---:B------:R-:W-:Y:S01]  /*8e20*/  FMUL.FTZ R53, R2.reuse, R53 ;  /* 0x0000003502357220 */ /* 0x040fe20000410000 */
[C---:B------:R-:W-:Y:S01]  /*8e30*/  FMUL.FTZ R50, R2.reuse, R50 ;  /* 0x0000003202327220 */ /* 0x040fe20000410000 */
[C---:B------:R-:W-:Y:S01]  /*8e40*/  FMUL.FTZ R51, R2.reuse, R51 ;  /* 0x0000003302337220 */ /* 0x040fe20000410000 */
[C---:B------:R-:W-:Y:S01]  /*8e50*/  FMUL.FTZ R54, R2.reuse, R54 ;  /* 0x0000003602367220 */ /* 0x040fe20000410000 */
[----:B------:R-:W-:Y:S01]  /*8e60*/  FMUL.FTZ R55, R2, R55 ;  /* 0x0000003702377220 */ /* 0x000fe20000410000 */
[----:B------:R-:W-:Y:S02]  /*8e70*/  ULDC UR4, c[0x0][0x988] ;  /* 0x0002620000047ab9 */ /* 0x000fe40000000800 */
[----:B------:R-:W1:Y:S08]  /*8e80*/  MUFU.TANH R79, R79 ;  /* 0x0000004f004f7308 */ /* 0x000e700000002400 */
[----:B------:R-:W3:Y:S01]  /*8e90*/  MUFU.TANH R56, R56 ;  /* 0x0000003800387308 */ /* 0x000ee20000002400 */
[----:B--2---:R-:W-:-:S07]  /*8ea0*/  FSEL R75, R75, -INF , P2 ;  /* 0xff8000004b4b7808 */ /* 0x004fce0001000000 */
[----:B------:R-:W2:Y:S01]  /*8eb0*/  MUFU.TANH R82, R82 ;  /* 0x0000005200527308 */ /* 0x000ea20000002400 */
[----:B------:R-:W-:Y:S02]  /*8ec0*/  ISETP.GT.AND P2, PT, R70, 0x39, PT ;  /* 0x000000394600780c */ /* 0x000fe40003f44270 */
[----:B----4-:R-:W-:-:S05]  /*8ed0*/  FSEL R119, R84, -INF , P1 ;  /* 0xff80000054777808 */ /* 0x010fca0000800000 */
[----:B------:R-:W4:Y:S01]  /*8ee0*/  MUFU.TANH R57, R57 ;  /* 0x0000003900397308 */ /* 0x000f220000002400 */
[----:B------:R-:W-:Y:S02]  /*8ef0*/  FMNMX.FTZ R48, R117, R48, !PT ;  /* 0x0000003075307209 */ /* 0x000fe40007810000 */
[----:B-----5:R-:W-:-:S05]  /*8f00*/  FSEL R73, R78, -INF , P6 ;  /* 0xff8000004e497808 */ /* 0x020fca0003000000 */
[----:B------:R-:W5:Y:S01]  /*8f10*/  MUFU.TANH R83, R83 ;  /* 0x0000005300537308 */ /* 0x000f620000002400 */
[----:B------:R-:W-:Y:S02]  /*8f20*/  ISETP.GT.AND P6, PT, R70, 0x40, PT ;  /* 0x000000404600780c */ /* 0x000fe40003fc4270 */
[----:B0-----:R-:W-:Y:S02]  /*8f30*/  FSEL R85, R85, -INF , P2 ;  /* 0xff80000055557808 */ /* 0x001fe40001000000 */
[----:B------:R-:W-:-:S03]  /*8f40*/  FMNMX.FTZ R48, R119, R48, !PT ;  /* 0x0000003077307209 */ /* 0x000fc60007810000 */
[----:B------:R-:W0:Y:S01]  /*8f50*/  MUFU.TANH R86, R86 ;  /* 0x0000005600567308 */ /* 0x000e220000002400 */
[----:B-1----:R-:W-:Y:S02]  /*8f60*/  FSEL R79, R79, -INF , P5 ;  /* 0xff8000004f4f7808 */ /* 0x002fe40002800000 */
[----:B------:R-:W-:Y:S02]  /*8f70*/  ISETP.GT.AND P5, PT, R70, 0x41, PT ;  /* 0x000000414600780c */ /* 0x000fe40003fa4270 */
[----:B---3--:R-:W-:-:S03]  /*8f80*/  FSEL R123, R56, -INF , P6 ;  /* 0xff800000387b7808 */ /* 0x008fc60003000000 */
[----:B------:R-:W1:Y:S01]  /*8f90*/  MUFU.TANH R87, R87 ;  /* 0x0000005700577308 */ /* 0x000e620000002400 */
[----:B------:R-:W-:Y:S02]  /*8fa0*/  FMNMX.FTZ R48, R85, R48, !PT ;  /* 0x0000003055307209 */ /* 0x000fe40007810000 */
[----:B--2---:R-:W-:Y:S02]  /*8fb0*/  FSEL R77, R82, -INF , P4 ;  /* 0xff800000524d7808 */ /* 0x004fe40002000000 */
[----:B------:R-:W-:Y:S02]  /*8fc0*/  ISETP.GT.AND P4, PT, R70, 0x48, PT ;  /* 0x000000484600780c */ /* 0x000fe40003f84270 */
[----:B----4-:R-:W-:Y:S02]  /*8fd0*/  FSEL R57, R57, -INF , P5 ;  /* 0xff80000039397808 */ /* 0x010fe40002800000 */
[----:B------:R-:W-:Y:S02]  /*8fe0*/  FMNMX.FTZ R48, R123, R48, !PT ;  /* 0x000000307b307209 */ /* 0x000fe40007810000 */
[----:B-----5:R-:W-:-:S02]  /*8ff0*/  FSEL R83, R83, -INF , P3 ;  /* 0xff80000053537808 */ /* 0x020fc40001800000 */
[----:B------:R-:W-:Y:S02]  /*9000*/  ISETP.GT.AND P3, PT, R70, 0x49, PT ;  /* 0x000000494600780c */ /* 0x000fe40003f64270 */
[----:B------:R-:W-:Y:S02]  /*9010*/  FSEL R127, R58, -INF , P4 ;  /* 0xff8000003a7f7808 */ /* 0x000fe40002000000 */
[----:B------:R-:W-:Y:S02]  /*9020*/  FMNMX.FTZ R48, R57, R48, !PT ;  /* 0x0000003039307209 */ /* 0x000fe40007810000 */
[----:B0-----:R-:W-:Y:S02]  /*9030*/  FSEL R81, R86, -INF , P1 ;  /* 0xff80000056517808 */ /* 0x001fe40000800000 */
[----:B------:R-:W-:Y:S02]  /*9040*/  ISETP.GT.AND P1, PT, R70, 0x50, PT ;  /* 0x000000504600780c */ /* 0x000fe40003f24270 */
[----:B------:R-:W-:-:S02]  /*9050*/  FSEL R129, R59, -INF , P3 ;  /* 0xff8000003b817808 */ /* 0x000fc40001800000 */
[----:B------:R-:W-:Y:S01]  /*9060*/  FMNMX.FTZ R48, R127, R48, !PT ;  /* 0x000000307f307209 */ /* 0x000fe20007810000 */
[----:B------:R-:W0:Y:S01]  /*9070*/  MUFU.TANH R40, R40 ;  /* 0x0000002800287308 */ /* 0x000e220000002400 */
[----:B-1----:R-:W-:Y:S02]  /*9080*/  FSEL R87, R87, -INF , P2 ;  /* 0xff80000057577808 */ /* 0x002fe40001000000 */
[----:B------:R-:W-:Y:S02]  /*9090*/  ISETP.GT.AND P2, PT, R70, 0x51, PT ;  /* 0x000000514600780c */ /* 0x000fe40003f44270 */
[----:B------:R-:W-:Y:S02]  /*90a0*/  FSEL R131, R62, -INF , P1 ;  /* 0xff8000003e837808 */ /* 0x000fe40000800000 */
[----:B------:R-:W-:Y:S01]  /*90b0*/  FMNMX.FTZ R56, R129, R48, !PT ;  /* 0x0000003081387209 */ /* 0x000fe20007810000 */
[----:B------:R-:W1:Y:S01]  /*90c0*/  MUFU.TANH R41, R41 ;  /* 0x0000002900297308 */ /* 0x000e620000002400 */
[----:B------:R-:W-:-:S02]  /*90d0*/  FSEL R121, R10, -INF , P6 ;  /* 0xff8000000a797808 */ /* 0x000fc40003000000 */
[C---:B------:R-:W-:Y:S02]  /*90e0*/  ISETP.GT.AND P6, PT, R70.reuse, 0x58, PT ;  /* 0x000000584600780c */ /* 0x040fe40003fc4270 */
[----:B------:R-:W-:Y:S02]  /*90f0*/  FSEL R133, R63, -INF , P2 ;  /* 0xff8000003f857808 */ /* 0x000fe40001000000 */
[----:B------:R-:W-:Y:S01]  /*9100*/  FMNMX.FTZ R56, R131, R56, !PT ;  /* 0x0000003883387209 */ /* 0x000fe20007810000 */
[----:B------:R-:W2:Y:S01]  /*9110*/  MUFU.TANH R44, R44 ;  /* 0x0000002c002c7308 */ /* 0x000ea20000002400 */
[----:B------:R-:W-:Y:S02]  /*9120*/  FSEL R11, R11, -INF , P5 ;  /* 0xff8000000b0b7808 */ /* 0x000fe40002800000 */
[----:B------:R-:W-:Y:S02]  /*9130*/  ISETP.GT.AND P5, PT, R70, 0x59, PT ;  /* 0x000000594600780c */ /* 0x000fe40003fa4270 */
[----:B------:R-:W-:-:S02]  /*9140*/  FSEL R135, R66, -INF , P6 ;  /* 0xff80000042877808 */ /* 0x000fc40003000000 */
[----:B------:R-:W-:Y:S02]  /*9150*/  FMNMX.FTZ R56, R133, R56, !PT ;  /* 0x0000003885387209 */ /* 0x000fe40007810000 */
[----:B------:R-:W-:Y:S02]  /*9160*/  FSEL R125, R60, -INF , P4 ;  /* 0xff8000003c7d7808 */ /* 0x000fe40002000000 */
[C---:B------:R-:W-:Y:S02]  /*9170*/  ISETP.GT.AND P4, PT, R70.reuse, 0x60, PT ;  /* 0x000000604600780c */ /* 0x040fe40003f84270 */
[----:B------:R-:W-:Y:S02]  /*9180*/  FSEL R67, R67, -INF , P5 ;  /* 0xff80000043437808 */ /* 0x000fe40002800000 */
[----:B------:R-:W-:Y:S02]  /*9190*/  FMNMX.FTZ R56, R135, R56, !PT ;  /* 0x0000003887387209 */ /* 0x000fe40007810000 */
[----:B------:R-:W-:Y:S01]  /*91a0*/  FSEL R61, R61, -INF , P3 ;  /* 0xff8000003d3d7808 */ /* 0x000fe20001800000 */
[----:B------:R-:W3:Y:S01]  /*91b0*/  MUFU.TANH R42, R42 ;  /* 0x0000002a002a7308 */ /* 0x000ee20000002400 */
[----:B------:R-:W-:Y:S01]  /*91c0*/  ISETP.GT.AND P3, PT, R70, 0x61, PT ;  /* 0x000000614600780c */ /* 0x000fe20003f64270 */
[----:B------:R-:W-:-:S02]  /*91d0*/  WARPGROUP.DEPBAR.LE gsb0, 0x0 ;  /* 0x00008000000079c5 */ /* 0x000fc40000010000 */
[----:B0-----:R-:W-:Y:S01]  /*91e0*/  FSEL R137, R40, -INF , P4 ;  /* 0xff80000028897808 */ /* 0x001fe20002000000 */
[C---:B------:R-:W-:Y:S01]  /*91f0*/  FMUL.FTZ R10, R2.reuse, R24 ;  /* 0x00000018020a7220 */ /* 0x040fe20000410000 */
[----:B------:R-:W-:Y:S01]  /*9200*/  FMNMX.FTZ R56, R67, R56, !PT ;  /* 0x0000003843387209 */ /* 0x000fe20007810000 */
[----:B------:R-:W-:Y:S01]  /*9210*/  FMUL.FTZ R24, R2, R25 ;  /* 0x0000001902187220 */ /* 0x000fe20000410000 */
[----:B------:R-:W0:Y:S01]  /*9220*/  MUFU.TANH R49, R49 ;  /* 0x0000003100317308 */ /* 0x000e220000002400 */
[----:B------:R-:W-:Y:S02]  /*9230*/  FSEL R25, R64, -INF , P1 ;  /* 0xff80000040197808 */ /* 0x000fe40000800000 */
[----:B------:R-:W-:Y:S02]  /*9240*/  ISETP.GT.AND P1, PT, R70, 0x68, PT ;  /* 0x000000684600780c */ /* 0x000fe40003f24270 */
[----:B-1----:R-:W-:Y:S02]  /*9250*/  FSEL R41, R41, -INF , P3 ;  /* 0xff80000029297808 */ /* 0x002fe40001800000 */
[----:B------:R-:W-:Y:S01]  /*9260*/  FMNMX.FTZ R56, R137, R56, !PT ;  /* 0x0000003889387209 */ /* 0x000fe20007810000 */
[----:B------:R-:W1:Y:S01]  /*9270*/  MUFU.TANH R43, R43 ;  /* 0x0000002b002b7308 */ /* 0x000e620000002400 */
[----:B------:R-:W-:-:S02]  /*9280*/  FSEL R65, R65, -INF , P2 ;  /* 0xff80000041417808 */ /* 0x000fc40001000000 */
[----:B------:R-:W-:Y:S02]  /*9290*/  ISETP.GT.AND P2, PT, R70, 0x69, PT ;  /* 0x000000694600780c */ /* 0x000fe40003f44270 */
[----:B--2---:R-:W-:Y:S02]  /*92a0*/  FSEL R139, R44, -INF , P1 ;  /* 0xff8000002c8b7808 */ /* 0x004fe40000800000 */
[----:B------:R-:W-:Y:S01]  /*92b0*/  FMNMX.FTZ R56, R41, R56, !PT ;  /* 0x0000003829387209 */ /* 0x000fe20007810000 */
[----:B------:R-:W2:Y:S01]  /*92c0*/  MUFU.TANH R52, R52 ;  /* 0x0000003400347308 */ /* 0x000ea20000002400 */
[----:B------:R-:W-:Y:S02]  /*92d0*/  FSEL R63, R68, -INF , P6 ;  /* 0xff800000443f7808 */ /* 0x000fe40003000000 */
[----:B------:R-:W-:Y:S02]  /*92e0*/  ISETP.GT.AND P6, PT, R70, 0x70, PT ;  /* 0x000000704600780c */ /* 0x000fe40003fc4270 */
[----:B------:R-:W-:-:S03]  /*92f0*/  FSEL R141, R8, -INF , P2 ;  /* 0xff800000088d7808 */ /* 0x000fc60001000000 */
[----:B------:R-:W4:Y:S01]  /*9300*/  MUFU.TANH R46, R46 ;  /* 0x0000002e002e7308 */ /* 0x000f220000002400 */
[----:B------:R-:W-:Y:S02]  /*9310*/  FMNMX.FTZ R56, R139, R56, !PT ;  /* 0x000000388b387209 */ /* 0x000fe40007810000 */
[----:B------:R-:W-:-:S05]  /*9320*/  FSEL R69, R69, -INF , P5 ;  /* 0xff80000045457808 */ /* 0x000fca0002800000 */
[----:B------:R-:W5:Y:S01]  /*9330*/  MUFU.TANH R53, R53 ;  /* 0x0000003500357308 */ /* 0x000f620000002400 */
[----:B------:R-:W-:Y:S01]  /*9340*/  ISETP.GT.AND P5, PT, R70, 0x71, PT ;  /* 0x000000714600780c */ /* 0x000fe20003fa4270 */
[----:B------:R-:W-:Y:S01]  /*9350*/  FMUL.FTZ R48, R2, R27 ;  /* 0x0000001b02307220 */ /* 0x000fe20000410000 */
[----:B------:R-:W-:Y:S01]  /*9360*/  FSEL R143, R20, -INF , P6 ;  /* 0xff800000148f7808 */ /* 0x000fe20003000000 */
[----:B------:R-:W-:Y:S01]  /*9370*/  FMUL.FTZ R153, R2, R28 ;  /* 0x0000001c02997220 */ /* 0x000fe20000410000 */
[----:B------:R-:W-:-:S03]  /*9380*/  FMNMX.FTZ R56, R141, R56, !PT ;  /* 0x000000388d387209 */ /* 0x000fc60007810000 */
[----:B------:R-:W5:Y:S01]  /*9390*/  MUFU.TANH R10, R10 ;  /* 0x0000000a000a7308 */ /* 0x000f620000002400 */
[----:B---3--:R-:W-:Y:S02]  /*93a0*/  FSEL R27, R42, -INF , P4 ;  /* 0xff8000002a1b7808 */ /* 0x008fe40002000000 */
[----:B------:R-:W-:Y:S01]  /*93b0*/  FMNMX.FTZ R42, R13, R14, !PT ;  /* 0x0000000e0d2a7209 */ /* 0x000fe20007810000 */
[----:B------:R-:W-:Y:S01]  /*93c0*/  FMUL.FTZ R151, R2, R29 ;  /* 0x0000001d02977220 */ /* 0x000fe20000410000 */
[----:B------:R-:W-:-:S03]  /*93d0*/  ISETP.GT.AND P4, PT, R70, 0x78, PT ;  /* 0x000000784600780c */ /* 0x000fc60003f84270 */
[----:B------:R-:W3:Y:S01]  /*93e0*/  MUFU.TANH R50, R50 ;  /* 0x0000003200327308 */ /* 0x000ee20000002400 */
[----:B0-----:R-:W-:Y:S02]  /*93f0*/  FSEL R49, R49, -INF , P5 ;  /* 0xff80000031317808 */ /* 0x001fe40002800000 */
[----:B------:R-:W-:-:S05]  /*9400*/  FMNMX.FTZ R56, R143, R56, !PT ;  /* 0x000000388f387209 */ /* 0x000fca0007810000 */
[----:B------:R-:W0:Y:S01]  /*9410*/  MUFU.TANH R24, R24 ;  /* 0x0000001800187308 */ /* 0x000e220000002400 */
[----:B-1----:R-:W-:Y:S02]  /*9420*/  FSEL R43, R43, -INF , P3 ;  /* 0xff8000002b2b7808 */ /* 0x002fe40001800000 */
[----:B------:R-:W-:Y:S01]  /*9430*/  FMNMX.FTZ R42, R21, R42, !PT ;  /* 0x0000002a152a7209 */ /* 0x000fe20007810000 */
[----:B------:R-:W-:Y:S01]  /*9440*/  FMUL.FTZ R155, R2, R32 ;  /* 0x00000020029b7220 */ /* 0x000fe20000410000 */
[----:B------:R-:W-:-:S03]  /*9450*/  ISETP.GT.AND P3, PT, R70, 0x79, PT ;  /* 0x000000794600780c */ /* 0x000fc60003f64270 */
[----:B------:R-:W1:Y:S01]  /*9460*/  MUFU.TANH R51, R51 ;  /* 0x0000003300337308 */ /* 0x000e620000002400 */
[----:B--2---:R-:W-:Y:S02]  /*9470*/  FSEL R145, R52, -INF , P4 ;  /* 0xff80000034917808 */ /* 0x004fe40002000000 */
[----:B------:R-:W-:-:S05]  /*9480*/  FMNMX.FTZ R56, R49, R56, !PT ;  /* 0x0000003831387209 */ /* 0x000fca0007810000 */
[----:B------:R-:W2:Y:S01]  /*9490*/  MUFU.TANH R153, R153 ;  /* 0x0000009900997308 */ /* 0x000ea20000002400 */
[----:B----4-:R-:W-:Y:S01]  /*94a0*/  FSEL R29, R46, -INF , P2 ;  /* 0xff8000002e1d7808 */ /* 0x010fe20001000000 */
[C---:B------:R-:W-:Y:S01]  /*94b0*/  FMUL.FTZ R26, R2.reuse, R26 ;  /* 0x0000001a021a7220 */ /* 0x040fe20000410000 */
[----:B------:R-:W-:Y:S01]  /*94c0*/  FMNMX.FTZ R44, R15, R42, !PT ;  /* 0x0000002a0f2c7209 */ /* 0x000fe20007810000 */
[----:B------:R-:W-:Y:S01]  /*94d0*/  FMUL.FTZ R8, R2, R33 ;  /* 0x0000002102087220 */ /* 0x000fe20000410000 */
[----:B------:R-:W-:-:S03]  /*94e0*/  ISETP.GT.AND P2, PT, R70, 0x80, PT ;  /* 0x000000804600780c */ /* 0x000fc60003f44270 */
[----:B------:R-:W4:Y:S01]  /*94f0*/  MUFU.TANH R54, R54 ;  /* 0x0000003600367308 */ /* 0x000f220000002400 */
[----:B-----5:R-:W-:Y:S02]  /*9500*/  FSEL R53, R53, -INF , P3 ;  /* 0xff80000035357808 */ /* 0x020fe40001800000 */
[----:B------:R-:W-:-:S05]  /*9510*/  FMNMX.FTZ R56, R145, R56, !PT ;  /* 0x0000003891387209 */ /* 0x000fca0007810000 */
[----:B------:R-:W5:Y:S01]  /*9520*/  MUFU.TANH R151, R151 ;  /* 0x0000009700977308 */ /* 0x000f620000002400 */
[----:B------:R-:W-:Y:S02]  /*9530*/  FSEL R9, R9, -INF , P1 ;  /* 0xff80000009097808 */ /* 0x000fe40000800000 */
[----:B------:R-:W-:Y:S02]  /*9540*/  FMNMX.FTZ R44, R91, R44, !PT ;  /* 0x0000002c5b2c7209 */ /* 0x000fe40007810000 */
[----:B------:R-:W-:-:S03]  /*9550*/  ISETP.GT.AND P1, PT, R70, 0x81, PT ;  /* 0x000000814600780c */ /* 0x000fc60003f24270 */
[----:B------:R-:W5:Y:S01]  /*9560*/  MUFU.TANH R55, R55 ;  /* 0x0000003700377308 */ /* 0x000f620000002400 */
[----:B------:R-:W-:Y:S02]  /*9570*/  FSEL R147, R10, -INF , P2 ;  /* 0xff8000000a937808 */ /* 0x000fe40001000000 */
[----:B------:R-:W-:Y:S01]  /*9580*/  FMNMX.FTZ R56, R53, R56, !PT ;  /* 0x0000003835387209 */ /* 0x000fe20007810000 */
[----:B------:R-:W-:-:S04]  /*9590*/  FMUL.FTZ R36, R2, R36 ;  /* 0x0000002402247220 */ /* 0x000fc80000410000 */
        /* <DEDUP_REMOVED lines=10> */
[----:B------:R-:W-:Y:S02]  /*9640*/  FMNMX.FTZ R44, R95, R44, !PT ;  /* 0x0000002c5f2c7209 */ /* 0x000fe40007810000 */
[----:B------:R-:W-:-:S03]  /*9650*/  ISETP.GT.AND P5, PT, R70, 0x89, PT ;  /* 0x000000894600780c */ /* 0x000fc60003fa4270 */
[----:B------:R-:W1:Y:S01]  /*9660*/  MUFU.TANH R48, R48 ;  /* 0x0000003000307308 */ /* 0x000e620000002400 */
[----:B--2---:R-:W-:Y:S02]  /*9670*/  FSEL R153, R153, -INF , P6 ;  /* 0xff80000099997808 */ /* 0x004fe40003000000 */
[----:B------:R-:W-:-:S05]  /*9680*/  FMNMX.FTZ R56, R149, R56, !PT ;  /* 0x0000003895387209 */ /* 0x000fca0007810000 */
[----:B------:R-:W2:Y:S01]  /*9690*/  MUFU.TANH R20, R36 ;  /* 0x0000002400147308 */ /* 0x000ea20000002400 */
[----:B----4-:R-:W-:Y:S02]  /*96a0*/  FSEL R37, R54, -INF , P4 ;  /* 0xff80000036257808 */ /* 0x010fe40002000000 */
[----:B------:R-:W-:Y:S02]  /*96b0*/  FMNMX.FTZ R46, R93, R44, !PT ;  /* 0x0000002c5d2e7209 */ /* 0x000fe40007810000 */
[----:B------:R-:W-:Y:S02]  /*96c0*/  ISETP.GT.AND P4, PT, R70, 0x90, PT ;  /* 0x000000904600780c */ /* 0x000fe40003f84270 */
[----:B-----5:R-:W-:Y:S01]  /*96d0*/  FSEL R151, R151, -INF , P5 ;  /* 0xff80000097977808 */ /* 0x020fe20002800000 */
[----:B------:R-:W4:Y:S01]  /*96e0*/  MUFU.TANH R10, R10 ;  /* 0x0000000a000a7308 */ /* 0x000f220000002400 */
[----:B------:R-:W-:Y:S02]  /*96f0*/  FMNMX.FTZ R56, R153, R56, !PT ;  /* 0x0000003899387209 */ /* 0x000fe40007810000 */
[----:B------:R-:W-:-:S02]  /*9700*/  FSEL R55, R55, -INF , P3 ;  /* 0xff80000037377808 */ /* 0x000fc40001800000 */
[----:B------:R-:W-:Y:S02]  /*9710*/  FMNMX.FTZ R46, R103, R46, !PT ;  /* 0x0000002e672e7209 */ /* 0x000fe40007810000 */
[----:B------:R-:W-:Y:S02]  /*9720*/  ISETP.GT.AND P3, PT, R70, 0x91, PT ;  /* 0x000000914600780c */ /* 0x000fe40003f64270 */
[----:B------:R-:W-:Y:S02]  /*9730*/  FSEL R155, R155, -INF , P4 ;  /* 0xff8000009b9b7808 */ /* 0x000fe40002000000 */
[----:B------:R-:W-:Y:S02]  /*9740*/  FMNMX.FTZ R56, R151, R56, !PT ;  /* 0x0000003897387209 */ /* 0x000fe40007810000 */
[----:B---3--:R-:W-:Y:S02]  /*9750*/  FSEL R26, R26, -INF , P2 ;  /* 0xff8000001a1a7808 */ /* 0x008fe40001000000 */
[----:B------:R-:W-:-:S02]  /*9760*/  FMNMX.FTZ R46, R75, R46, !PT ;  /* 0x0000002e4b2e7209 */ /* 0x000fc40007810000 */
[----:B------:R-:W-:Y:S02]  /*9770*/  ISETP.GT.AND P2, PT, R70, 0x98, PT ;  /* 0x000000984600780c */ /* 0x000fe40003f44270 */
[----:B0-----:R-:W-:Y:S02]  /*9780*/  FSEL R8, R8, -INF , P3 ;  /* 0xff80000008087808 */ /* 0x001fe40001800000 */
[----:B------:R-:W-:Y:S02]  /*9790*/  FMNMX.FTZ R59, R155, R56, !PT ;  /* 0x000000389b3b7209 */ /* 0x000fe40007810000 */
[----:B-1----:R-:W-:Y:S02]  /*97a0*/  FSEL R48, R48, -INF , P1 ;  /* 0xff80000030307808 */ /* 0x002fe40000800000 */
[----:B------:R-:W-:Y:S02]  /*97b0*/  FMNMX.FTZ R46, R73, R46, !PT ;  /* 0x0000002e492e7209 */ /* 0x000fe40007810000 */
[----:B------:R-:W-:-:S02]  /*97c0*/  ISETP.GT.AND P1, PT, R70, 0x99, PT ;  /* 0x000000994600780c */ /* 0x000fc40003f24270 */
[----:B--2---:R-:W-:Y:S02]  /*97d0*/  FSEL R20, R20, -INF , P2 ;  /* 0xff80000014147808 */ /* 0x004fe40001000000 */
[----:B------:R-:W-:Y:S02]  /*97e0*/  FMNMX.FTZ R59, R8, R59, !PT ;  /* 0x0000003b083b7209 */ /* 0x000fe40007810000 */
[----:B------:R-:W-:Y:S02]  /*97f0*/  FMNMX.FTZ R50, R79, R46, !PT ;  /* 0x0000002e4f327209 */ /* 0x000fe40007810000 */
[----:B----4-:R-:W-:Y:S02]  /*9800*/  FSEL R24, R10, -INF , P1 ;  /* 0xff8000000a187808 */ /* 0x010fe40000800000 */
[----:B------:R-:W-:Y:S02]  /*9810*/  FMNMX.FTZ R59, R20, R59, !PT ;  /* 0x0000003b143b7209 */ /* 0x000fe40007810000 */
[----:B------:R-:W-:-:S02]  /*9820*/  FMNMX.FTZ R50, R77, R50, !PT ;  /* 0x000000324d327209 */ /* 0x000fc40007810000 */
[----:B------:R-:W-:Y:S02]  /*9830*/  FMNMX.FTZ R32, R24, R59, !PT ;  /* 0x0000003b18207209 */ /* 0x000fe40007810000 */
        /* <DEDUP_REMOVED lines=9> */
[----:B------:R-:W-:-:S03]  /*98d0*/  FMNMX.FTZ R54, R25, R54, !PT ;  /* 0x0000003619367209 */ /* 0x000fc60007810000 */
[----:B------:R-:W0:Y:S01]  /*98e0*/  SHFL.BFLY PT, R59, R36, 0x1, 0x1f ;  /* 0x0c201f00243b7f89 */ /* 0x000e2200000e0000 */
[----:B------:R-:W-:-:S04]  /*98f0*/  FMNMX.FTZ R54, R65, R54, !PT ;  /* 0x0000003641367209 */ /* 0x000fc80007810000 */
[----:B------:R-:W-:-:S04]  /*9900*/  FMNMX.FTZ R54, R63, R54, !PT ;  /* 0x000000363f367209 */ /* 0x000fc80007810000 */
[----:B------:R-:W-:-:S04]  /*9910*/  FMNMX.FTZ R56, R69, R54, !PT ;  /* 0x0000003645387209 */ /* 0x000fc80007810000 */
[----:B------:R-:W-:-:S04]  /*9920*/  FMNMX.FTZ R56, R27, R56, !PT ;  /* 0x000000381b387209 */ /* 0x000fc80007810000 */
[----:B------:R-:W-:-:S04]  /*9930*/  FMNMX.FTZ R56, R43, R56, !PT ;  /* 0x000000382b387209 */ /* 0x000fc80007810000 */
[----:B------:R-:W-:Y:S01]  /*9940*/  FMNMX.FTZ R56, R9, R56, !PT ;  /* 0x0000003809387209 */ /* 0x000fe20007810000 */
[----:B------:R-:W-:Y:S01]  /*9950*/  FMUL.FTZ R28, R2, R30 ;  /* 0x0000001e021c7220 */ /* 0x000fe20000410000 */
[----:B------:R-:W-:Y:S02]  /*9960*/  MOV R58, UR4 ;  /* 0x00000004003a7c02 */ /* 0x000fe40008000f00 */
[----:B0-----:R-:W-:Y:S02]  /*9970*/  FMNMX.FTZ R59, R36, R59, !PT ;  /* 0x0000003b243b7209 */ /* 0x001fe40007810000 */
        /* <DEDUP_REMOVED lines=8> */
[----:B------:R-:W-:Y:S01]  /*9a00*/  FSEL R10, R10, RZ, P0 ;  /* 0x000000ff0a0a7208 */ /* 0x000fe20000000000 */
[C---:B------:R-:W-:Y:S01]  /*9a10*/  FMUL.FTZ R32, R2.reuse, R35 ;  /* 0x0000002302207220 */ /* 0x040fe20000410000 */
[----:B------:R-:W-:Y:S01]  /*9a20*/  FMNMX.FTZ R60, R37, R60, !PT ;  /* 0x0000003c253c7209 */ /* 0x000fe20007810000 */
[----:B------:R-:W1:Y:S01]  /*9a30*/  MUFU.TANH R30, R30 ;  /* 0x0000001e001e7308 */ /* 0x000e620000002400 */
[----:B------:R-:W-:Y:S01]  /*9a40*/  FMUL.FTZ R34, R2, R38 ;  /* 0x0000002602227220 */ /* 0x000fe20000410000 */
[-CC-:B------:R-:W-:Y:S01]  /*9a50*/  FFMA.FTZ R38, R89, R58.reuse, -R10.reuse ;  /* 0x0000003a59267223 */ /* 0x180fe2000001080a */
[----:B------:R-:W-:-:S01]  /*9a60*/  FFMA.FTZ R89, R109, R58, -R10 ;  /* 0x0000003a6d597223 */ /* 0x000fc2000001080a */
[----:B------:R-:W-:Y:S01]  /*9a70*/  FFMA.FTZ R111, R111, R58, -R10 ;  /* 0x0000003a6f6f7223 */ /* 0x000fe2000001080a */
[----:B------:R-:W-:-:S03]  /*9a80*/  FMNMX.FTZ R109, R55, R60, !PT ;  /* 0x0000003c376d7209 */ /* 0x000fc60007810000 */
[----:B------:R-:W2:Y:S01]  /*9a90*/  MUFU.TANH R31, R31 ;  /* 0x0000001f001f7308 */ /* 0x000ea20000002400 */
[----:B------:R-:W-:-:S07]  /*9aa0*/  FMUL.FTZ R35, R2, R39 ;  /* 0x0000002702237220 */ /* 0x000fce0000410000 */
[----:B------:R-:W3:Y:S08]  /*9ab0*/  MUFU.TANH R32, R32 ;  /* 0x0000002000207308 */ /* 0x000ef00000002400 */
[----:B------:R4:W-:Y:S01]  /*9ac0*/  MUFU.EX2 R44, R111 ;  /* 0x0000006f002c7308 */ /* 0x0009e20000000800 */
[----:B------:R-:W-:-:S01]  /*9ad0*/  FFMA.FTZ R60, R67, R58, -R10 ;  /* 0x0000003a433c7223 */ /* 0x000fc2000001080a */
[----:B----4-:R-:W-:-:S06]  /*9ae0*/  FMNMX.FTZ R111, R26, R109, !PT ;  /* 0x0000006d1a6f7209 */ /* 0x010fcc0007810000 */
[----:B------:R-:W4:Y:S01]  /*9af0*/  MUFU.TANH R34, R34 ;  /* 0x0000002200227308 */ /* 0x000f220000002400 */
[----:B0-----:R-:W-:Y:S02]  /*9b00*/  FSEL R109, R28, -INF , P6 ;  /* 0xff8000001c6d7808 */ /* 0x001fe40003000000 */
[----:B------:R-:W-:Y:S02]  /*9b10*/  FMNMX.FTZ R28, R48, R111, !PT ;  /* 0x0000006f301c7209 */ /* 0x000fe40007810000 */
[----:B-1----:R-:W-:Y:S02]  /*9b20*/  FSEL R67, R30, -INF , P5 ;  /* 0xff8000001e437808 */ /* 0x002fe40002800000 */
[----:B------:R-:W-:Y:S01]  /*9b30*/  FMNMX.FTZ R28, R109, R28, !PT ;  /* 0x0000001c6d1c7209 */ /* 0x000fe20007810000 */
[----:B------:R-:W0:Y:S01]  /*9b40*/  MUFU.TANH R35, R35 ;  /* 0x0000002300237308 */ /* 0x000e220000002400 */
[----:B--2---:R-:W-:Y:S01]  /*9b50*/  FSEL R31, R31, -INF , P4 ;  /* 0xff8000001f1f7808 */ /* 0x004fe20002000000 */
[--C-:B------:R-:W-:Y:S01]  /*9b60*/  FFMA.FTZ R36, R45, R58, -R10.reuse ;  /* 0x0000003a2d247223 */ /* 0x100fe2000001080a */
[----:B------:R-:W-:Y:S01]  /*9b70*/  FMNMX.FTZ R30, R67, R28, !PT ;  /* 0x0000001c431e7209 */ /* 0x000fe20007810000 */
[-CC-:B------:R-:W-:Y:S01]  /*9b80*/  FFMA.FTZ R45, R97, R58.reuse, -R10.reuse ;  /* 0x0000003a612d7223 */ /* 0x180fe2000001080a */
[----:B------:R-:W-:-:S01]  /*9b90*/  FFMA.FTZ R97, R113, R58, -R10 ;  /* 0x0000003a71617223 */ /* 0x000fc2000001080a */
[----:B------:R-:W-:Y:S01]  /*9ba0*/  FFMA.FTZ R115, R115, R58, -R10 ;  /* 0x0000003a73737223 */ /* 0x000fe2000001080a */
[----:B---3--:R-:W-:-:S02]  /*9bb0*/  FSEL R113, R32, -INF , P3 ;  /* 0xff80000020717808 */ /* 0x008fc40001800000 */
[----:B------:R-:W-:Y:S01]  /*9bc0*/  FMNMX.FTZ R30, R31, R30, !PT ;  /* 0x0000001e1f1e7209 */ /* 0x000fe20007810000 */
[----:B------:R4:W-:Y:S03]  /*9bd0*/  MUFU.EX2 R46, R115 ;  /* 0x00000073002e7308 */ /* 0x0009e60000000800 */
[----:B------:R-:W-:Y:S02]  /*9be0*/  FMNMX.FTZ R30, R113, R30, !PT ;  /* 0x0000001e711e7209 */ /* 0x000fe40007810000 */
[----:B----4-:R-:W-:Y:S01]  /*9bf0*/  FSEL R115, R34, -INF , P2 ;  /* 0xff80000022737808 */ /* 0x010fe20001000000 */
[----:B------:R-:W-:-:S01]  /*9c00*/  FFMA.FTZ R34, R41, R58, -R10 ;  /* 0x0000003a29227223 */ /* 0x000fc2000001080a */
[----:B0-----:R-:W-:Y:S02]  /*9c10*/  FSEL R41, R35, -INF , P1 ;  /* 0xff80000023297808 */ /* 0x001fe40000800000 */
[----:B------:R-:W-:Y:S01]  /*9c20*/  FMNMX.FTZ R30, R115, R30, !PT ;  /* 0x0000001e731e7209 */ /* 0x000fe20007810000 */
[----:B------:R-:W-:Y:S01]  /*9c30*/  FFMA.FTZ R119, R119, R58, -R10 ;  /* 0x0000003a77777223 */ /* 0x000fe2000001080a */
[----:B------:R0:W-:Y:S02]  /*9c40*/  MUFU.EX2 R111, R60 ;  /* 0x0000003c006f7308 */ /* 0x0001e40000000800 */
[----:B0-----:R-:W-:-:S06]  /*9c50*/  FMNMX.FTZ R60, R41, R30, !PT ;  /* 0x0000001e293c7209 */ /* 0x001fcc0007810000 */
[----:B------:R0:W-:Y:S02]  /*9c60*/  MUFU.EX2 R50, R119 ;  /* 0x0000007700327308 */ /* 0x0001e40000000800 */
[----:B0-----:R-:W0:Y:S01]  /*9c70*/  SHFL.BFLY PT, R119, R60, 0x2, 0x1f ;  /* 0x0c401f003c777f89 */ /* 0x001e2200000e0000 */
[----:B------:R-:W-:-:S05]  /*9c80*/  FFMA.FTZ R127, R127, R58, -R10 ;  /* 0x0000003a7f7f7223 */ /* 0x000fca000001080a */
[----:B------:R1:W-:Y:S01]  /*9c90*/  MUFU.EX2 R54, R127 ;  /* 0x0000007f00367308 */ /* 0x0003e20000000800 */
[----:B0-----:R-:W-:-:S05]  /*9ca0*/  FMNMX.FTZ R70, R60, R119, !PT ;  /* 0x000000773c467209 */ /* 0x001fca0007810000 */
[----:B-1----:R-:W0:Y:S01]  /*9cb0*/  SHFL.BFLY PT, R127, R70, 0x1, 0x1f ;  /* 0x0c201f00467f7f89 */ /* 0x002e2200000e0000 */
[----:B------:R-:W-:-:S01]  /*9cc0*/  FFMA.FTZ R72, R8, R58, -R10 ;  /* 0x0000003a08487223 */ /* 0x000fc2000001080a */
[-CC-:B------:R-:W-:Y:S01]  /*9cd0*/  FFMA.FTZ R107, R107, R58.reuse, -R10.reuse ;  /* 0x0000003a6b6b7223 */ /* 0x180fe2000001080a */
[----:B------:R-:W-:-:S01]  /*9ce0*/  FFMA.FTZ R123, R123, R58, -R10 ;  /* 0x0000003a7b7b7223 */ /* 0x000fc2000001080a */
[-CC-:B------:R-:W-:Y:S01]  /*9cf0*/  FFMA.FTZ R8, R20, R58.reuse, -R10.reuse ;  /* 0x0000003a14087223 */ /* 0x180fe2000001080a */
[----:B------:R-:W1:Y:S01]  /*9d00*/  S2R R110, SR_TID.X ;  /* 0x00000000006e7919 */ /* 0x000e620000002100 */
[----:B------:R-:W-:-:S01]  /*9d10*/  FFMA.FTZ R39, R47, R58, -R10 ;  /* 0x0000003a2f277223 */ /* 0x000fc2000001080a */
[-CC-:B------:R-:W-:Y:S01]  /*9d20*/  FFMA.FTZ R40, R99, R58.reuse, -R10.reuse ;  /* 0x0000003a63287223 */ /* 0x180fe2000001080a */
        /* <DEDUP_REMOVED lines=8> */
[----:B0-----:R-:W-:Y:S01]  /*9db0*/  FMNMX.FTZ R60, R70, R127, !PT ;  /* 0x0000007f463c7209 */ /* 0x001fe20007810000 */
[----:B------:R-:W-:Y:S03]  /*9dc0*/  MUFU.EX2 R52, R123 ;  /* 0x0000007b00347308 */ /* 0x000fe60000000800 */
[C---:B------:R-:W-:Y:S01]  /*9dd0*/  FSETP.NEU.FTZ.AND P1, PT, R60.reuse, -INF , PT ;  /* 0xff8000003c00780b */ /* 0x040fe20003f3d000 */
[-C--:B------:R-:W-:Y:S01]  /*9de0*/  FFMA.FTZ R20, R60, R58.reuse, -8 ;  /* 0xc10000003c147423 */ /* 0x080fe2000001003a */
[----:B------:R-:W-:-:S01]  /*9df0*/  FFMA.FTZ R131, R131, R58, -R10 ;  /* 0x0000003a83837223 */ /* 0x000fc2000001080a */
[-CC-:B--2---:R-:W-:Y:S01]  /*9e00*/  FFMA.FTZ R107, R133, R58.reuse, -R10.reuse ;  /* 0x0000003a856b7223 */ /* 0x184fe2000001080a */
        /* <DEDUP_REMOVED lines=10> */
[----:B0-----:R-:W-:-:S01]  /*9eb0*/  FFMA.FTZ R34, R145, R58, -R10 ;  /* 0x0000003a91227223 */ /* 0x001fc2000001080a */
[-CC-:B------:R-:W-:Y:S01]  /*9ec0*/  FFMA.FTZ R66, R153, R58.reuse, -R10.reuse ;  /* 0x0000003a99427223 */ /* 0x180fe2000001080a */
[----:B------:R-:W-:-:S01]  /*9ed0*/  FFMA.FTZ R123, R151, R58, -R10 ;  /* 0x0000003a977b7223 */ /* 0x000fc2000001080a */
[-CC-:B------:R-:W-:Y:S01]  /*9ee0*/  FFMA.FTZ R68, R155, R58.reuse, -R10.reuse ;  /* 0x0000003a9b447223 */ /* 0x180fe2000001080a */
[----:B------:R-:W-:-:S01]  /*9ef0*/  FFMA.FTZ R129, R24, R58, -R10 ;  /* 0x0000003a18817223 */ /* 0x000fc2000001080a */
[----:B------:R-:W-:-:S05]  /*9f00*/  FSEL R10, R20, RZ, P1 ;  /* 0x000000ff140a7208 */ /* 0x000fca0000800000 */
[-CC-:B------:R-:W-:Y:S01]  /*9f10*/  FFMA.FTZ R13, R13, R58.reuse, -R10.reuse ;  /* 0x0000003a0d0d7223 */ /* 0x180fe2000001080a */
[----:B------:R-:W-:-:S01]  /*9f20*/  FFMA.FTZ R14, R14, R58, -R10 ;  /* 0x0000003a0e0e7223 */ /* 0x000fc2000001080a */
[-CC-:B------:R-:W-:Y:S01]  /*9f30*/  FFMA.FTZ R20, R21, R58.reuse, -R10.reuse ;  /* 0x0000003a15147223 */ /* 0x180fe2000001080a */
[----:B------:R-:W-:Y:S01]  /*9f40*/  MUFU.EX2 R3, R3 ;  /* 0x0000000300037308 */ /* 0x000fe20000000800 */
[----:B------:R-:W-:-:S07]  /*9f50*/  FFMA.FTZ R15, R15, R58, -R10 ;  /* 0x0000003a0f0f7223 */ /* 0x000fce000001080a */
[----:B------:R-:W0:Y:S01]  /*9f60*/  MUFU.EX2 R12, R12 ;  /* 0x0000000c000c7308 */ /* 0x000e220000000800 */
[----:B------:R-:W-:-:S07]  /*9f70*/  FFMA.FTZ R21, R91, R58, -R10 ;  /* 0x0000003a5b157223 */ /* 0x000fce000001080a */
[----:B------:R-:W-:Y:S08]  /*9f80*/  MUFU.EX2 R13, R13 ;  /* 0x0000000d000d7308 */ /* 0x000ff00000000800 */
[----:B------:R-:W2:Y:S01]  /*9f90*/  MUFU.EX2 R14, R14 ;  /* 0x0000000e000e7308 */ /* 0x000ea20000000800 */
[----:B------:R-:W-:-:S07]  /*9fa0*/  FFMA.FTZ R24, R71, R58, -R10 ;  /* 0x0000003a47187223 */ /* 0x000fce000001080a */
[----:B------:R-:W3:Y:S08]  /*9fb0*/  MUFU.EX2 R36, R36 ;  /* 0x0000002400247308 */ /* 0x000ef00000000800 */
[----:B------:R-:W4:Y:S01]  /*9fc0*/  MUFU.EX2 R20, R20 ;  /* 0x0000001400147308 */ /* 0x000f220000000800 */
[----:B------:R-:W-:-:S07]  /*9fd0*/  FFMA.FTZ R70, R95, R58, -R10 ;  /* 0x0000003a5f467223 */ /* 0x000fce000001080a */
[----:B------:R-:W5:Y:S01]  /*9fe0*/  MUFU.EX2 R39, R39 ;  /* 0x0000002700277308 */ /* 0x000f620000000800 */
[----:B------:R-:W-:-:S07]  /*9ff0*/  FFMA.FTZ R78, R11, R58, -R10 ;  /* 0x0000003a0b4e7223 */ /* 0x000fce000001080a */
[----:B------:R-:W5:Y:S01]  /*a000*/  MUFU.EX2 R15, R15 ;  /* 0x0000000f000f7308 */ /* 0x000f620000000800 */
[----:B------:R-:W-:-:S01]  /*a010*/  FFMA.FTZ R84, R61, R58, -R10 ;  /* 0x0000003a3d547223 */ /* 0x000fc2000001080a */
[----:B------:R-:W-:Y:S01]  /*a020*/  FFMA.FTZ R11, R25, R58, -R10 ;  /* 0x0000003a190b7223 */ /* 0x000fe2000001080a */
[----:B-1----:R-:W-:-:S05]  /*a030*/  LOP3.LUT R98, R110, 0x7f, RZ, 0xc0, !PT ;  /* 0x0000007f6e627812 */ /* 0x002fca00078ec0ff */
[----:B------:R-:W1:Y:S01]  /*a040*/  MUFU.EX2 R38, R38 ;  /* 0x0000002600267308 */ /* 0x000e620000000800 */
[----:B------:R-:W-:-:S01]  /*a050*/  FFMA.FTZ R25, R63, R58, -R10 ;  /* 0x0000003a3f197223 */ /* 0x000fc2000001080a */
[----:B0-----:R-:W-:Y:S01]  /*a060*/  FADD.FTZ R61, R3, R12 ;  /* 0x0000000c033d7221 */ /* 0x001fe20000010000 */
[----:B--2---:R-:W-:-:S05]  /*a070*/  FADD.FTZ R63, R13, R14 ;  /* 0x0000000e0d3f7221 */ /* 0x004fca0000010000 */
[----:B------:R-:W0:Y:S01]  /*a080*/  MUFU.EX2 R21, R21 ;  /* 0x0000001500157308 */ /* 0x000e220000000800 */
[----:B------:R-:W-:-:S01]  /*a090*/  FFMA.FTZ R91, R93, R58, -R10 ;  /* 0x0000003a5d5b7223 */ /* 0x000fc2000001080a */
[----:B------:R-:W-:Y:S01]  /*a0a0*/  ISETP.NE.AND P2, PT, R98, RZ, PT ;  /* 0x000000ff6200720c */ /* 0x000fe20003f45270 */
[----:B---3--:R-:W-:-:S05]  /*a0b0*/  FADD.FTZ R88, R36, R61 ;  /* 0x0000003d24587221 */ /* 0x008fca0000010000 */
[----:B------:R-:W2:Y:S01]  /*a0c0*/  MUFU.EX2 R45, R45 ;  /* 0x0000002d002d7308 */ /* 0x000ea20000000800 */
[----:B----4-:R-:W-:-:S01]  /*a0d0*/  FADD.FTZ R90, R20, R63 ;  /* 0x0000003f145a7221 */ /* 0x010fc20000010000 */
[----:B------:R-:W-:-:S06]  /*a0e0*/  FFMA.FTZ R71, R103, R58, -R10 ;  /* 0x0000003a67477223 */ /* 0x000fcc000001080a */
[----:B------:R-:W3:Y:S01]  /*a0f0*/  MUFU.EX2 R24, R24 ;  /* 0x0000001800187308 */ /* 0x000ee20000000800 */
[----:B-----5:R-:W-:-:S01]  /*a100*/  FADD.FTZ R63, R39, R88 ;  /* 0x00000058273f7221 */ /* 0x020fc20000010000 */
[----:B------:R-:W-:-:S06]  /*a110*/  FADD.FTZ R90, R15, R90 ;  /* 0x0000005a0f5a7221 */ /* 0x000fcc0000010000 */
[----:B------:R-:W4:Y:S08]  /*a120*/  MUFU.EX2 R40, R40 ;  /* 0x0000002800287308 */ /* 0x000f300000000800 */
[----:B------:R-:W5:Y:S01]  /*a130*/  MUFU.EX2 R70, R70 ;  /* 0x0000004600467308 */ /* 0x000f620000000800 */
[----:B-1----:R-:W-:-:S01]  /*a140*/  FADD.FTZ R88, R38, R63 ;  /* 0x0000003f26587221 */ /* 0x002fc20000010000 */
[----:B0-----:R-:W-:-:S06]  /*a150*/  FADD.FTZ R63, R21, R90 ;  /* 0x0000005a153f7221 */ /* 0x001fcc0000010000 */
[----:B------:R-:W0:Y:S01]  /*a160*/  MUFU.EX2 R47, R47 ;  /* 0x0000002f002f7308 */ /* 0x000e220000000800 */
[----:B------:R-:W-:-:S07]  /*a170*/  FFMA.FTZ R73, R73, R58, -R10 ;  /* 0x0000003a49497223 */ /* 0x000fce000001080a */
[----:B------:R-:W1:Y:S01]  /*a180*/  MUFU.EX2 R91, R91 ;  /* 0x0000005b005b7308 */ /* 0x000e620000000800 */
[----:B------:R-:W-:-:S07]  /*a190*/  FFMA.FTZ R80, R65, R58, -R10 ;  /* 0x0000003a41507223 */ /* 0x000fce000001080a */
[----:B------:R3:W-:Y:S01]  /*a1a0*/  MUFU.EX2 R127, R72 ;  /* 0x00000048007f7308 */ /* 0x0007e20000000800 */
[----:B------:R-:W-:-:S01]  /*a1b0*/  FFMA.FTZ R86, R69, R58, -R10 ;  /* 0x0000003a45567223 */ /* 0x000fc2000001080a */
[----:B--2---:R-:W-:Y:S01]  /*a1c0*/  FADD.FTZ R65, R45, R88 ;  /* 0x000000582d417221 */ /* 0x004fe20000010000 */
[----:B---3--:R-:W-:-:S05]  /*a1d0*/  FFMA.FTZ R72, R75, R58, -R10 ;  /* 0x0000003a4b487223 */ /* 0x008fca000001080a */
[----:B------:R-:W2:Y:S01]  /*a1e0*/  MUFU.EX2 R71, R71 ;  /* 0x0000004700477308 */ /* 0x000ea20000000800 */
[----:B------:R-:W-:Y:S02]  /*a1f0*/  @!P2 VIADD R0, R0, 0x13240 ;  /* 0x000132400000a836 */ /* 0x000fe40000000000 */
[----:B------:R-:W-:Y:S01]  /*a200*/  FADD.FTZ R69, R24, R63 ;  /* 0x0000003f18457221 */ /* 0x000fe20000010000 */
[----:B------:R-:W-:-:S04]  /*a210*/  FFMA.FTZ R76, R79, R58, -R10 ;  /* 0x0000003a4f4c7223 */ /* 0x000fc8000001080a */
[----:B------:R-:W3:Y:S01]  /*a220*/  MUFU.EX2 R89, R89 ;  /* 0x0000005900597308 */ /* 0x000ee20000000800 */
[----:B----4-:R-:W-:-:S01]  /*a230*/  FADD.FTZ R88, R40, R65 ;  /* 0x0000004128587221 */ /* 0x010fc20000010000 */
[----:B------:R-:W-:Y:S01]  /*a240*/  FFMA.FTZ R61, R27, R58, -R10 ;  /* 0x0000003a1b3d7223 */ /* 0x000fe2000001080a */
[----:B-----5:R-:W-:-:S05]  /*a250*/  FADD.FTZ R90, R70, R69 ;  /* 0x00000045465a7221 */ /* 0x020fca0000010000 */
[----:B------:R-:W4:Y:S01]  /*a260*/  MUFU.EX2 R72, R72 ;  /* 0x0000004800487308 */ /* 0x000f220000000800 */
[----:B------:R-:W-:-:S01]  /*a270*/  FFMA.FTZ R74, R77, R58, -R10 ;  /* 0x0000003a4d4a7223 */ /* 0x000fc2000001080a */
[----:B------:R-:W-:Y:S01]  /*a280*/  @!P2 PRMT R27, RZ, 0x654, R0 ;  /* 0x00000654ff1ba816 */ /* 0x000fe20000000000 */
[----:B------:R-:W-:-:S01]  /*a290*/  FFMA.FTZ R63, R29, R58, -R10 ;  /* 0x0000003a1d3f7223 */ /* 0x000fc2000001080a */
[----:B------:R-:W-:-:S04]  /*a2a0*/  FFMA.FTZ R29, R33, R58, -R10 ;  /* 0x0000003a211d7223 */ /* 0x000fc8000001080a */
[----:B------:R-:W5:Y:S01]  /*a2b0*/  MUFU.EX2 R73, R73 ;  /* 0x0000004900497308 */ /* 0x000f620000000800 */
[----:B------:R-:W-:-:S01]  /*a2c0*/  FFMA.FTZ R43, R43, R58, -R10 ;  /* 0x0000003a2b2b7223 */ /* 0x000fc2000001080a */
[----:B0-----:R-:W-:Y:S01]  /*a2d0*/  FADD.FTZ R33, R47, R88 ;  /* 0x000000582f217221 */ /* 0x001fe20000010000 */
[----:B-1----:R-:W-:-:S01]  /*a2e0*/  FADD.FTZ R90, R91, R90 ;  /* 0x0000005a5b5a7221 */ /* 0x002fc20000010000 */
[----:B------:R-:W-:Y:S01]  /*a2f0*/  FFMA.FTZ R75, R83, R58, -R10 ;  /* 0x0000003a534b7223 */ /* 0x000fe2000001080a */
[----:B------:R0:W-:Y:S03]  /*a300*/  @!P2 SYNCS.ARRIVE.TRANS64.RED.A1T0 RZ, [R27+URZ], RZ ;  /* 0x000000ff1bffa9a7 */ /* 0x0001e6000810043f */
[----:B------:R-:W1:Y:S01]  /*a310*/  MUFU.EX2 R97, R97 ;  /* 0x0000006100617308 */ /* 0x000e620000000800 */
[----:B------:R-:W-:-:S01]  /*a320*/  FADD.FTZ R88, R42, R33 ;  /* 0x000000212a587221 */ /* 0x000fc20000010000 */
[-CC-:B------:R-:W-:Y:S01]  /*a330*/  FFMA.FTZ R79, R81, R58.reuse, -R10.reuse ;  /* 0x0000003a514f7223 */ /* 0x180fe2000001080a */
[----:B0-----:R-:W-:-:S05]  /*a340*/  FFMA.FTZ R27, R9, R58, -R10 ;  /* 0x0000003a091b7223 */ /* 0x001fca000001080a */
[----:B------:R-:W0:Y:S01]  /*a350*/  MUFU.EX2 R76, R76 ;  /* 0x0000004c004c7308 */ /* 0x000e220000000800 */
[----:B------:R-:W-:-:S07]  /*a360*/  FFMA.FTZ R82, R87, R58, -R10 ;  /* 0x0000003a57527223 */ /* 0x000fce000001080a */
[----:B------:R-:W0:Y:S08]  /*a370*/  MUFU.EX2 R74, R74 ;  /* 0x0000004a004a7308 */ /* 0x000e300000000800 */
[----:B------:R2:W-:Y:S02]  /*a380*/  MUFU.EX2 R9, R43 ;  /* 0x0000002b00097308 */ /* 0x0005e40000000800 */
[----:B--2---:R-:W-:-:S06]  /*a390*/  FADD.FTZ R43, R71, R90 ;  /* 0x0000005a472b7221 */ /* 0x004fcc0000010000 */
[----:B------:R-:W2:Y:S01]  /*a3a0*/  MUFU.EX2 R99, R99 ;  /* 0x0000006300637308 */ /* 0x000ea20000000800 */
[----:B------:R-:W-:-:S07]  /*a3b0*/  FFMA.FTZ R77, R121, R58, -R10 ;  /* 0x0000003a794d7223 */ /* 0x000fce000001080a */
[----:B------:R3:W-:Y:S08]  /*a3c0*/  MUFU.EX2 R0, R61 ;  /* 0x0000003d00007308 */ /* 0x0007f00000000800 */
[----:B------:R-:W2:Y:S01]  /*a3d0*/  MUFU.EX2 R75, R75 ;  /* 0x0000004b004b7308 */ /* 0x000ea20000000800 */
[----:B---3--:R-:W-:-:S01]  /*a3e0*/  FADD.FTZ R61, R89, R88 ;  /* 0x00000058593d7221 */ /* 0x008fc20000010000 */
[----:B----4-:R-:W-:-:S03]  /*a3f0*/  FADD.FTZ R88, R72, R43 ;  /* 0x0000002b48587221 */ /* 0x010fc60000010000 */
[----:B------:R-:W-:Y:S01]  /*a400*/  FADD.FTZ R90, R44, R61 ;  /* 0x0000003d2c5a7221 */ /* 0x000fe20000010000 */
[----:B-----5:R-:W-:-:S02]  /*a410*/  FADD.FTZ R61, R73, R88 ;  /* 0x00000058493d7221 */ /* 0x020fc40000010000 */
[----:B------:R-:W3:Y:S01]  /*a420*/  MUFU.EX2 R79, R79 ;  /* 0x0000004f004f7308 */ /* 0x000ee20000000800 */
[----:B-1----:R-:W-:-:S01]  /*a430*/  FADD.FTZ R65, R97, R90 ;  /* 0x0000005a61417221 */ /* 0x002fc20000010000 */
[----:B0-----:R-:W-:Y:S01]  /*a440*/  FADD.FTZ R61, R76, R61 ;  /* 0x0000003d4c3d7221 */ /* 0x001fe20000010000 */
[----:B------:R-:W-:-:S05]  /*a450*/  FFMA.FTZ R43, R48, R58, -R10 ;  /* 0x0000003a302b7223 */ /* 0x000fca000001080a */
[----:B------:R-:W0:Y:S01]  /*a460*/  MUFU.EX2 R85, R85 ;  /* 0x0000005500557308 */ /* 0x000e220000000800 */
[----:B------:R-:W-:-:S01]  /*a470*/  FADD.FTZ R48, R46, R65 ;  /* 0x000000412e307221 */ /* 0x000fc20000010000 */
[----:B------:R-:W-:-:S06]  /*a480*/  FADD.FTZ R88, R74, R61 ;  /* 0x0000003d4a587221 */ /* 0x000fcc0000010000 */
[----:B------:R-:W1:Y:S01]  /*a490*/  MUFU.EX2 R82, R82 ;  /* 0x0000005200527308 */ /* 0x000e620000000800 */
[----:B------:R-:W-:-:S01]  /*a4a0*/  FFMA.FTZ R81, R125, R58, -R10 ;  /* 0x0000003a7d517223 */ /* 0x000fc2000001080a */
[----:B--2---:R-:W-:Y:S01]  /*a4b0*/  FADD.FTZ R61, R99, R48 ;  /* 0x00000030633d7221 */ /* 0x004fe20000010000 */
[----:B------:R-:W-:-:S05]  /*a4c0*/  FADD.FTZ R88, R75, R88 ;  /* 0x000000584b587221 */ /* 0x000fca0000010000 */
[----:B------:R-:W2:Y:S01]  /*a4d0*/  MUFU.EX2 R77, R77 ;  /* 0x0000004d004d7308 */ /* 0x000ea20000000800 */
[----:B------:R-:W-:-:S01]  /*a4e0*/  FFMA.FTZ R33, R37, R58, -R10 ;  /* 0x0000003a25217223 */ /* 0x000fc2000001080a */
[-CC-:B------:R-:W-:Y:S01]  /*a4f0*/  FFMA.FTZ R51, R51, R58.reuse, -R10.reuse ;  /* 0x0000003a33337223 */ /* 0x180fe2000001080a */
[----:B------:R-:W-:-:S01]  /*a500*/  FFMA.FTZ R55, R55, R58, -R10 ;  /* 0x0000003a37377223 */ /* 0x000fc2000001080a */
[----:B------:R-:W-:-:S04]  /*a510*/  FFMA.FTZ R37, R26, R58, -R10 ;  /* 0x0000003a1a257223 */ /* 0x000fc8000001080a */
[----:B------:R-:W4:Y:S01]  /*a520*/  MUFU.EX2 R57, R57 ;  /* 0x0000003900397308 */ /* 0x000f220000000800 */
[----:B------:R-:W-:-:S01]  /*a530*/  FFMA.FTZ R109, R109, R58, -R10 ;  /* 0x0000003a6d6d7223 */ /* 0x000fc2000001080a */
[-CC-:B------:R-:W-:Y:S01]  /*a540*/  FFMA.FTZ R67, R67, R58.reuse, -R10.reuse ;  /* 0x0000003a43437223 */ /* 0x180fe2000001080a */
[----:B------:R-:W-:-:S01]  /*a550*/  FFMA.FTZ R31, R31, R58, -R10 ;  /* 0x0000003a1f1f7223 */ /* 0x000fc2000001080a */
[-CC-:B------:R-:W-:Y:S01]  /*a560*/  FFMA.FTZ R113, R113, R58.reuse, -R10.reuse ;  /* 0x0000003a71717223 */ /* 0x180fe2000001080a */
[----:B------:R-:W-:-:S03]  /*a570*/  FFMA.FTZ R115, R115, R58, -R10 ;  /* 0x0000003a73737223 */ /* 0x000fc6000001080a */
[----:B------:R-:W5:Y:S01]  /*a580*/  MUFU.EX2 R78, R78 ;  /* 0x0000004e004e7308 */ /* 0x000f620000000800 */
[----:B------:R-:W-:-:S01]  /*a590*/  FADD.FTZ R90, R50, R61 ;  /* 0x0000003d325a7221 */ /* 0x000fc20000010000 */
[----:B------:R-:W-:Y:S01]  /*a5a0*/  FFMA.FTZ R10, R41, R58, -R10 ;  /* 0x0000003a290a7223 */ /* 0x000fe2000001080a */
[----:B---3--:R-:W-:-:S01]  /*a5b0*/  FADD.FTZ R41, R79, R88 ;  /* 0x000000584f297221 */ /* 0x008fc20000010000 */
[----:B------:R-:W-:-:S04]  /*a5c0*/  F2FP.SATFINITE.E4M3.F32.PACK_AB_MERGE_C R152, R39, R36, RZ ;  /* 0x000000242798723e */ /* 0x000fc800048070ff */
[----:B------:R-:W3:Y:S01]  /*a5d0*/  MUFU.EX2 R81, R81 ;  /* 0x0000005100517308 */ /* 0x000ee20000000800 */
[----:B0-----:R-:W-:-:S01]  /*a5e0*/  FADD.FTZ R39, R85, R90 ;  /* 0x0000005a55277221 */ /* 0x001fc20000010000 */
[----:B-1----:R-:W-:Y:S01]  /*a5f0*/  FADD.FTZ R36, R82, R41 ;  /* 0x0000002952247221 */ /* 0x002fe20000010000 */
[----:B------:R-:W-:-:S05]  /*a600*/  F2FP.SATFINITE.E4M3.F32.PACK_AB_MERGE_C R154, R47, R40, RZ ;  /* 0x000000282f9a723e */ /* 0x000fca00048070ff */
[----:B------:R-:W0:Y:S01]  /*a610*/  MUFU.EX2 R101, R101 ;  /* 0x0000006500657308 */ /* 0x000e220000000800 */
[----:B------:R-:W-:-:S01]  /*a620*/  FADD.FTZ R40, R52, R39 ;  /* 0x0000002734287221 */ /* 0x000fc20000010000 */
[----:B--2---:R-:W-:-:S06]  /*a630*/  FADD.FTZ R39, R77, R36 ;  /* 0x000000244d277221 */ /* 0x004fcc0000010000 */
[----:B------:R-:W1:Y:S01]  /*a640*/  MUFU.EX2 R84, R84 ;  /* 0x0000005400547308 */ /* 0x000e620000000800 */
[----:B----4-:R-:W-:-:S01]  /*a650*/  FADD.FTZ R41, R57, R40 ;  /* 0x0000002839297221 */ /* 0x010fc20000010000 */
[----:B-----5:R-:W-:-:S06]  /*a660*/  FADD.FTZ R36, R78, R39 ;  /* 0x000000274e247221 */ /* 0x020fcc0000010000 */
[----:B------:R-:W2:Y:S08]  /*a670*/  MUFU.EX2 R56, R131 ;  /* 0x0000008300387308 */ /* 0x000eb00000000800 */
[----:B------:R-:W4:Y:S01]  /*a680*/  MUFU.EX2 R11, R11 ;  /* 0x0000000b000b7308 */ /* 0x000f220000000800 */
[----:B------:R-:W-:-:S01]  /*a690*/  FADD.FTZ R40, R54, R41 ;  /* 0x0000002936287221 */ /* 0x000fc20000010000 */
[----:B---3--:R-:W-:-:S06]  /*a6a0*/  FADD.FTZ R39, R81, R36 ;  /* 0x0000002451277221 */ /* 0x008fcc0000010000 */
[----:B------:R-:W3:Y:S01]  /*a6b0*/  MUFU.EX2 R107, R107 ;  /* 0x0000006b006b7308 */ /* 0x000ee20000000800 */
[----:B0-----:R-:W-:-:S07]  /*a6c0*/  F2FP.SATFINITE.E4M3.F32.PACK_AB_MERGE_C R136, R101, R54, RZ ;  /* 0x000000366588723e */ /* 0x001fce00048070ff */
[----:B------:R-:W0:Y:S01]  /*a6d0*/  MUFU.EX2 R80, R80 ;  /* 0x0000005000507308 */ /* 0x000e220000000800 */
[----:B------:R-:W-:-:S01]  /*a6e0*/  FADD.FTZ R101, R101, R40 ;  /* 0x0000002865657221 */ /* 0x000fc20000010000 */
[----:B-1----:R-:W-:-:S06]  /*a6f0*/  FADD.FTZ R36, R84, R39 ;  /* 0x0000002754247221 */ /* 0x002fcc0000010000 */
[----:B------:R-:W1:Y:S08]  /*a700*/  MUFU.EX2 R62, R62 ;  /* 0x0000003e003e7308 */ /* 0x000e700000000800 */
[----:B------:R-:W5:Y:S01]  /*a710*/  MUFU.EX2 R25, R25 ;  /* 0x0000001900197308 */ /* 0x000f620000000800 */
[----:B--2---:R-:W-:-:S01]  /*a720*/  FADD.FTZ R40, R56, R101 ;  /* 0x0000006538287221 */ /* 0x004fc20000010000 */
[----:B----4-:R-:W-:-:S06]  /*a730*/  FADD.FTZ R39, R11, R36 ;  /* 0x000000240b277221 */ /* 0x010fcc0000010000 */
[----:B------:R-:W2:Y:S01]  /*a740*/  MUFU.EX2 R86, R86 ;  /* 0x0000005600567308 */ /* 0x000ea20000000800 */
[----:B---3--:R-:W-:-:S01]  /*a750*/  FADD.FTZ R41, R107, R40 ;  /* 0x000000286b297221 */ /* 0x008fc20000010000 */
[----:B0-----:R-:W-:-:S06]  /*a760*/  FADD.FTZ R36, R80, R39 ;  /* 0x0000002750247221 */ /* 0x001fcc0000010000 */
[----:B------:R-:W0:Y:S01]  /*a770*/  MUFU.EX2 R28, R137 ;  /* 0x00000089001c7308 */ /* 0x000e220000000800 */
[----:B------:R-:W-:Y:S01]  /*a780*/  F2FP.SATFINITE.E4M3.F32.PACK_AB_MERGE_C R152, R12, R3, R152 ;  /* 0x000000030c98723e */ /* 0x000fe20004807098 */
[----:B-1----:R-:W-:Y:S01]  /*a790*/  FADD.FTZ R40, R62, R41 ;  /* 0x000000293e287221 */ /* 0x002fe20000010000 */
[----:B-----5:R-:W-:-:S01]  /*a7a0*/  FADD.FTZ R3, R25, R36 ;  /* 0x0000002419037221 */ /* 0x020fc20000010000 */
[----:B------:R-:W-:-:S04]  /*a7b0*/  F2FP.SATFINITE.E4M3.F32.PACK_AB_MERGE_C R138, R111, R62, RZ ;  /* 0x0000003e6f8a723e */ /* 0x000fc800048070ff */
[----:B------:R-:W1:Y:S01]  /*a7c0*/  MUFU.EX2 R30, R139 ;  /* 0x0000008b001e7308 */ /* 0x000e620000000800 */
[----:B------:R-:W-:-:S01]  /*a7d0*/  FADD.FTZ R111, R111, R40 ;  /* 0x000000286f6f7221 */ /* 0x000fc20000010000 */
[----:B--2---:R-:W-:-:S06]  /*a7e0*/  FADD.FTZ R3, R86, R3 ;  /* 0x0000000356037221 */ /* 0x004fcc0000010000 */
[----:B------:R-:W2:Y:S01]  /*a7f0*/  MUFU.EX2 R27, R27 ;  /* 0x0000001b001b7308 */ /* 0x000ea20000000800 */
[----:B------:R-:W-:Y:S01]  /*a800*/  F2FP.SATFINITE.E4M3.F32.PACK_AB_MERGE_C R154, R45, R38, R154 ;  /* 0x000000262d9a723e */ /* 0x000fe2000480709a */
[----:B0-----:R-:W-:-:S06]  /*a810*/  FADD.FTZ R36, R28, R111 ;  /* 0x0000006f1c247221 */ /* 0x001fcc0000010000 */
[----:B------:R-:W0:Y:S01]  /*a820*/  MUFU.EX2 R117, R117 ;  /* 0x0000007500757308 */ /* 0x000e220000000800 */
[----:B------:R-:W-:-:S07]  /*a830*/  FADD.FTZ R38, R0, R3 ;  /* 0x0000000300267221 */ /* 0x000fce0000010000 */
[----:B------:R-:W3:Y:S01]  /*a840*/  MUFU.EX2 R26, R63 ;  /* 0x0000003f001a7308 */ /* 0x000ee20000000800 */
[----:B------:R-:W-:-:S07]  /*a850*/  FADD.FTZ R3, R35, R36 ;  /* 0x0000002423037221 */ /* 0x000fce0000010000 */
[----:B------:R-:W-:Y:S01]  /*a860*/  MUFU.EX2 R34, R34 ;  /* 0x0000002200227308 */ /* 0x000fe20000000800 */
[----:B------:R-:W-:-:S07]  /*a870*/  FADD.FTZ R38, R9, R38 ;  /* 0x0000002609267221 */ /* 0x000fce0000010000 */
[----:B------:R-:W4:Y:S08]  /*a880*/  MUFU.EX2 R53, R53 ;  /* 0x0000003500357308 */ /* 0x000f300000000800 */
[----:B------:R-:W5:Y:S08]  /*a890*/  MUFU.EX2 R32, R32 ;  /* 0x0000002000207308 */ /* 0x000f700000000800 */
[----:B------:R-:W5:Y:S01]  /*a8a0*/  MUFU.EX2 R29, R29 ;  /* 0x0000001d001d7308 */ /* 0x000f620000000800 */
[----:B-1----:R-:W-:-:S07]  /*a8b0*/  FADD.FTZ R40, R30, R3 ;  /* 0x000000031e287221 */ /* 0x002fce0000010000 */
[----:B------:R-:W1:Y:S01]  /*a8c0*/  MUFU.EX2 R49, R49 ;  /* 0x0000003100317308 */ /* 0x000e620000000800 */
[----:B--2---:R-:W-:-:S01]  /*a8d0*/  FADD.FTZ R3, R27, R38 ;  /* 0x000000261b037221 */ /* 0x004fc20000010000 */
[----:B------:R-:W-:-:S06]  /*a8e0*/  F2FP.SATFINITE.E4M3.F32.PACK_AB_MERGE_C R15, R15, R20, RZ ;  /* 0x000000140f0f723e */ /* 0x000fcc00048070ff */
[----:B------:R-:W2:Y:S01]  /*a8f0*/  MUFU.EX2 R48, R51 ;  /* 0x0000003300307308 */ /* 0x000ea20000000800 */
[C---:B0-----:R-:W-:Y:S01]  /*a900*/  F2FP.SATFINITE.E4M3.F32.PACK_AB_MERGE_C R140, R117.reuse, R30, RZ ;  /* 0x0000001e758c723e */ /* 0x041fe200048070ff */
[----:B------:R-:W-:Y:S01]  /*a910*/  FADD.FTZ R117, R117, R40 ;  /* 0x0000002875757221 */ /* 0x000fe20000010000 */
[----:B---3--:R-:W-:-:S05]  /*a920*/  F2FP.SATFINITE.E4M3.F32.PACK_AB_MERGE_C R27, R26, R27, RZ ;  /* 0x0000001b1a1b723e */ /* 0x008fca00048070ff */
[----:B------:R-:W0:Y:S01]  /*a930*/  MUFU.EX2 R33, R33 ;  /* 0x0000002100217308 */ /* 0x000e220000000800 */
[----:B------:R-:W-:-:S01]  /*a940*/  FADD.FTZ R26, R26, R3 ;  /* 0x000000031a1a7221 */ /* 0x000fc20000010000 */
[----:B----4-:R-:W-:Y:S01]  /*a950*/  F2FP.SATFINITE.E4M3.F32.PACK_AB_MERGE_C R142, R53, R34, RZ ;  /* 0x00000022358e723e */ /* 0x010fe200048070ff */
[----:B-----5:R-:W-:-:S05]  /*a960*/  FADD.FTZ R30, R32, R117 ;  /* 0x00000075201e7221 */ /* 0x020fca0000010000 */
[----:B------:R-:W3:Y:S01]  /*a970*/  MUFU.EX2 R20, R55 ;  /* 0x0000003700147308 */ /* 0x000ee20000000800 */
[----:B------:R-:W-:-:S01]  /*a980*/  FADD.FTZ R3, R29, R26 ;  /* 0x0000001a1d037221 */ /* 0x000fc20000010000 */
[C---:B-1----:R-:W-:Y:S01]  /*a990*/  F2FP.SATFINITE.E4M3.F32.PACK_AB_MERGE_C R142, R49.reuse, R32, R142 ;  /* 0x00000020318e723e */ /* 0x042fe2000480708e */
[----:B------:R-:W-:-:S05]  /*a9a0*/  FADD.FTZ R49, R49, R30 ;  /* 0x0000001e31317221 */ /* 0x000fca0000010000 */
[----:B------:R-:W1:Y:S01]  /*a9b0*/  MUFU.EX2 R64, R64 ;  /* 0x0000004000407308 */ /* 0x000e620000000800 */
[----:B--2---:R-:W-:-:S07]  /*a9c0*/  FADD.FTZ R26, R48, R3 ;  /* 0x00000003301a7221 */ /* 0x004fce0000010000 */
[----:B------:R-:W2:Y:S01]  /*a9d0*/  MUFU.EX2 R37, R37 ;  /* 0x0000002500257308 */ /* 0x000ea20000000800 */
[----:B------:R-:W-:-:S01]  /*a9e0*/  FADD.FTZ R34, R34, R49 ;  /* 0x0000003122227221 */ /* 0x000fc20000010000 */
[----:B0-----:R-:W-:-:S06]  /*a9f0*/  FADD.FTZ R3, R33, R26 ;  /* 0x0000001a21037221 */ /* 0x001fcc0000010000 */
[----:B------:R-:W0:Y:S01]  /*aa00*/  MUFU.EX2 R119, R119 ;  /* 0x0000007700777308 */ /* 0x000e220000000800 */
[----:B------:R-:W-:-:S07]  /*aa10*/  F2FP.SATFINITE.E4M3.F32.PACK_AB_MERGE_C R70, R91, R70, RZ ;  /* 0x000000465b46723e */ /* 0x000fce00048070ff */
[----:B------:R-:W4:Y:S01]  /*aa20*/  MUFU.EX2 R12, R43 ;  /* 0x0000002b000c7308 */ /* 0x000f220000000800 */
[----:B------:R-:W-:-:S01]  /*aa30*/  FADD.FTZ R53, R53, R34 ;  /* 0x0000002235357221 */ /* 0x000fc20000010000 */
[----:B---3--:R-:W-:-:S06]  /*aa40*/  F2FP.SATFINITE.E4M3.F32.PACK_AB_MERGE_C R33, R20, R33, RZ ;  /* 0x000000211421723e */ /* 0x008fcc00048070ff */
[----:B------:R-:W3:Y:S01]  /*aa50*/  MUFU.EX2 R66, R66 ;  /* 0x0000004200427308 */ /* 0x000ee20000000800 */
[----:B------:R-:W-:-:S07]  /*aa60*/  FADD.FTZ R20, R20, R3 ;  /* 0x0000000314147221 */ /* 0x000fce0000010000 */
[----:B------:R-:W5:Y:S01]  /*aa70*/  MUFU.EX2 R109, R109 ;  /* 0x0000006d006d7308 */ /* 0x000f620000000800 */
[----:B------:R-:W-:Y:S01]  /*aa80*/  F2FP.SATFINITE.E4M3.F32.PACK_AB_MERGE_C R155, R24, R21, R70 ;  /* 0x00000015189b723e */ /* 0x000fe20004807046 */
[----:B-1----:R-:W-:-:S06]  /*aa90*/  FADD.FTZ R24, R64, R53 ;  /* 0x0000003540187221 */ /* 0x002fcc0000010000 */
[----:B------:R-:W1:Y:S01]  /*aaa0*/  MUFU.EX2 R123, R123 ;  /* 0x0000007b007b7308 */ /* 0x000e620000000800 */
[----:B--2---:R-:W-:-:S07]  /*aab0*/  FADD.FTZ R3, R37, R20 ;  /* 0x0000001425037221 */ /* 0x004fce0000010000 */
[----:B------:R-:W2:Y:S01]  /*aac0*/  MUFU.EX2 R36, R67 ;  /* 0x0000004300247308 */ /* 0x000ea20000000800 */
[----:B------:R-:W-:Y:S01]  /*aad0*/  F2FP.SATFINITE.E4M3.F32.PACK_AB_MERGE_C R153, R14, R13, R15 ;  /* 0x0000000d0e99723e */ /* 0x000fe2000480700f */
[----:B0-----:R-:W-:-:S06]  /*aae0*/  FADD.FTZ R13, R119, R24 ;  /* 0x00000018770d7221 */ /* 0x001fcc0000010000 */
[----:B------:R-:W0:Y:S01]  /*aaf0*/  MUFU.EX2 R68, R68 ;  /* 0x0000004400447308 */ /* 0x000e220000000800 */
[----:B----4-:R-:W-:-:S07]  /*ab00*/  FADD.FTZ R20, R12, R3 ;  /* 0x000000030c147221 */ /* 0x010fce0000010000 */
[----:B------:R-:W4:Y:S01]  /*ab10*/  MUFU.EX2 R31, R31 ;  /* 0x0000001f001f7308 */ /* 0x000f220000000800 */
[----:B---3--:R-:W-:-:S01]  /*ab20*/  FADD.FTZ R24, R66, R13 ;  /* 0x0000000d42187221 */ /* 0x008fc20000010000 */
[----:B-----5:R-:W-:-:S06]  /*ab30*/  FADD.FTZ R3, R109, R20 ;  /* 0x000000146d037221 */ /* 0x020fcc0000010000 */
[----:B------:R-:W3:Y:S01]  /*ab40*/  MUFU.EX2 R14, R113 ;  /* 0x00000071000e7308 */ /* 0x000ee20000000800 */
[C---:B-1----:R-:W-:Y:S01]  /*ab50*/  F2FP.SATFINITE.E4M3.F32.PACK_AB_MERGE_C R66, R123.reuse, R66, RZ ;  /* 0x000000427b42723e */ /* 0x042fe200048070ff */
[----:B------:R-:W-:Y:S01]  /*ab60*/  FADD.FTZ R123, R123, R24 ;  /* 0x000000187b7b7221 */ /* 0x000fe20000010000 */
[----:B--2---:R-:W-:-:S05]  /*ab70*/  F2FP.SATFINITE.E4M3.F32.PACK_AB_MERGE_C R109, R36, R109, RZ ;  /* 0x0000006d246d723e */ /* 0x004fca00048070ff */
[----:B------:R-:W-:Y:S01]  /*ab80*/  MUFU.EX2 R8, R8 ;  /* 0x0000000800087308 */ /* 0x000fe20000000800 */
[----:B------:R-:W-:-:S07]  /*ab90*/  FADD.FTZ R36, R36, R3 ;  /* 0x0000000324247221 */ /* 0x000fce0000010000 */
[----:B------:R-:W-:Y:S01]  /*aba0*/  MUFU.EX2 R129, R129 ;  /* 0x0000008100817308 */ /* 0x000fe20000000800 */
[----:B------:R-:W-:-:S07]  /*abb0*/  ISETP.GE.AND P1, PT, R105, 0xa1, PT ;  /* 0x000000a16900780c */ /* 0x000fce0003f26270 */
[----:B------:R-:W1:Y:S08]  /*abc0*/  MUFU.EX2 R115, R115 ;  /* 0x0000007300737308 */ /* 0x000e700000000800 */
[----:B------:R-:W2:Y:S01]  /*abd0*/  MUFU.EX2 R10, R10 ;  /* 0x0000000a000a7308 */ /* 0x000ea20000000800 */
[----:B------:R-:W-:Y:S01]  /*abe0*/  F2FP.SATFINITE.E4M3.F32.PACK_AB_MERGE_C R141, R9, R0, R27 ;  /* 0x00000000098d723e */ /* 0x000fe2000480701b */
[----:B0-----:R-:W-:Y:S01]  /*abf0*/  FADD.FTZ R0, R68, R123 ;  /* 0x0000007b44007221 */ /* 0x001fe20000010000 */
[----:B----4-:R-:W-:-:S01]  /*ac00*/  FADD.FTZ R3, R31, R36 ;  /* 0x000000241f037221 */ /* 0x010fc20000010000 */
[----:B------:R-:W-:-:S02]  /*ac10*/  F2FP.SATFINITE.E4M3.F32.PACK_AB_MERGE_C R25, R86, R25, RZ ;  /* 0x000000195619723e */ /* 0x000fc400048070ff */
[----:B------:R-:W-:-:S01]  /*ac20*/  FADD.FTZ R9, R127, R0 ;  /* 0x000000007f097221 */ /* 0x000fc20000010000 */
[----:B---3--:R-:W-:Y:S01]  /*ac30*/  FADD.FTZ R0, R14, R3 ;  /* 0x000000030e007221 */ /* 0x008fe20000010000 */
[----:B------:R-:W-:Y:S01]  /*ac40*/  F2FP.SATFINITE.E4M3.F32.PACK_AB_MERGE_C R139, R80, R11, R25 ;  /* 0x0000000b508b723e */ /* 0x000fe20004807019 */
[----:B------:R-:W-:Y:S01]  /*ac50*/  IMAD.MOV.U32 R55, RZ, RZ, RZ ;  /* 0x000000ffff377224 */ /* 0x000fe200078e00ff */
[----:B------:R-:W-:Y:S01]  /*ac60*/  F2FP.SATFINITE.E4M3.F32.PACK_AB_MERGE_C R148, R97, R44, RZ ;  /* 0x0000002c6194723e */ /* 0x000fe200048070ff */
[----:B-1----:R-:W-:Y:S01]  /*ac70*/  FADD.FTZ R15, R115, R0 ;  /* 0x00000000730f7221 */ /* 0x002fe20000010000 */
[----:B------:R-:W-:Y:S02]  /*ac80*/  F2FP.SATFINITE.E4M3.F32.PACK_AB_MERGE_C R150, R85, R50, RZ ;  /* 0x000000325596723e */ /* 0x000fe400048070ff */
[----:B------:R-:W-:Y:S01]  /*ac90*/  F2FP.SATFINITE.E4M3.F32.PACK_AB_MERGE_C R11, R129, R8, RZ ;  /* 0x00000008810b723e */ /* 0x000fe200048070ff */
[----:B------:R-:W-:-:S01]  /*aca0*/  FADD.FTZ R8, R8, R9 ;  /* 0x0000000908087221 */ /* 0x000fc20000010000 */
[----:B------:R-:W-:-:S02]  /*acb0*/  F2FP.SATFINITE.E4M3.F32.PACK_AB_MERGE_C R73, R76, R73, RZ ;  /* 0x000000494c49723e */ /* 0x000fc400048070ff */
[----:B--2---:R-:W-:Y:S01]  /*acc0*/  F2FP.SATFINITE.E4M3.F32.PACK_AB_MERGE_C R3, R10, R115, RZ ;  /* 0x000000730a03723e */ /* 0x004fe200048070ff */
[----:B------:R-:W-:Y:S01]  /*acd0*/  BSSY B0, `(.L_x_11134) ;  /* 0x0000335000007945 */ /* 0x000fe20003800000 */
[----:B------:R-:W-:Y:S02]  /*ace0*/  F2FP.SATFINITE.E4M3.F32.PACK_AB_MERGE_C R79, R82, R79, RZ ;  /* 0x0000004f524f723e */ /* 0x000fe400048070ff */
[----:B------:R-:W-:Y:S01]  /*acf0*/  F2FP.SATFINITE.E4M3.F32.PACK_AB_MERGE_C R81, R84, R81, RZ ;  /* 0x000000515451723e */ /* 0x000fe200048070ff */
[----:B------:R-:W-:-:S01]  /*ad00*/  FADD.FTZ R20, R129, R8 ;  /* 0x0000000881147221 */ /* 0x000fc20000010000 */
[----:B------:R-:W-:Y:S01]  /*ad10*/  F2FP.SATFINITE.E4M3.F32.PACK_AB_MERGE_C R148, R89, R42, R148 ;  /* 0x0000002a5994723e */ /* 0x000fe20004807094 */
[----:B------:R-:W-:-:S01]  /*ad20*/  FADD.FTZ R15, R10, R15 ;  /* 0x0000000f0a0f7221 */ /* 0x000fc20000010000 */
        /* <DEDUP_REMOVED lines=12> */
[----:B------:R-:W-:Y:S01]  /*adf0*/  ISETP.NE.AND P0, PT, R106, RZ, PT ;  /* 0x000000ff6a00720c */ /* 0x000fe20003f05270 */
        /* <DEDUP_REMOVED lines=31> */
[----:B------:R-:W-:Y:S06]  /*aff0*/  @!P1 BRA `(.L_x_11135) ;  /* 0x0000003000089947 */ /* 0x000fec0003800000 */
[----:B------:R0:W5:Y:S01]  /*b000*/  LDL.LU R9, [R1+0xc] ;  /* 0x00000c0001097983 */ /* 0x0001620000300800 */
[----:B------:R-:W-:Y:S01]  /*b010*/  VIADD R0, R104, 0xfffffffe ;  /* 0xfffffffe68007836 */ /* 0x000fe20000000000 */
        /* <DEDUP_REMOVED lines=18> */
[----:B0-----:R-:W-:-:S07]  /*b140*/  CS2R R24, SRZ ;  /* 0x0000000000187805 */ /* 0x001fce000001ff00 */
.L_x_11147:
[----:B-----5:R-:W-:-:S04]  /*b150*/  ISETP.NE.AND P1, PT, R8, 0x1, PT ;  /* 0x000000010800780c */ /* 0x020fc80003f25270 */
[----:B------:R-:W-:-:S04]  /*b160*/  SEL R10, RZ, 0x1, P1 ;  /* 0x00000001ff0a7807 */ /* 0x000fc80000800000 */
[----:B-----5:R-:W-:-:S05]  /*b170*/  LOP3.LUT R13, R9, R10, RZ, 0x3c, !PT ;  /* 0x0000000a090d7212 */ /* 0x020fca00078e3cff */
[----:B0-----:R0:W-:Y:S01]  /*b180*/  STL [R1+0xc], R13 ;  /* 0x00000c0d01007387 */ /* 0x0011e20000100800 */
[----:B------:R-:W-:Y:S05]  /*b190*/  @!P0 BRA `(.L_x_11136) ;  /* 0x0000000000048947 */ /* 0x000fea0003800000 */
[----:B------:R-:W-:Y:S01]  /*b1a0*/  BPT.TRAP 0x1 ;  /* 0x000000040000795c */ /* 0x000fe20000300000 */
.L_x_11136:
[----:B------:R-:W-:-:S05]  /*b1b0*/  VIADD R10, R8, 0x1 ;  /* 0x00000001080a7836 */ /* 0x000fca0000000000 */
[----:B------:R-:W-:-:S04]  /*b1c0*/  ISETP.NE.AND P1, PT, R10, 0x2, PT ;  /* 0x000000020a00780c */ /* 0x000fc80003f25270 */
[----:B------:R-:W-:Y:S02]  /*b1d0*/  SEL R11, R10, RZ, P1 ;  /* 0x000000ff0a0b7207 */ /* 0x000fe40000800000 */
[----:B------:R-:W-:-:S03]  /*b1e0*/  SHF.L.U32 R10, R13, 0x1f, RZ ;  /* 0x0000001f0d0a7819 */ /* 0x000fc600000006ff */
[----:B------:R1:W-:Y:S01]  /*b1f0*/  STL [R1+0x4], R11 ;  /* 0x0000040b01007387 */ /* 0x0003e20000100800 */
[----:B0-----:R-:W-:-:S04]  /*b200*/  IMAD R13, R11, 0x8, R16 ;  /* 0x000000080b0d7824 */ /* 0x001fc800078e0210 */
[----:B------:R1:W0:Y:S01]  /*b210*/  SYNCS.PHASECHK.TRANS64.TRYWAIT P1, [R13+URZ+0x13230], R10 ;  /* 0x0132300a0d0075a7 */ /* 0x000222000802017f */
[----:B------:R-:W-:Y:S05]  /*b220*/  @!P0 BRA `(.L_x_11137) ;  /* 0x0000000000048947 */ /* 0x000fea0003800000 */
[----:B------:R-:W-:Y:S01]  /*b230*/  BPT.TRAP 0x1 ;  /* 0x000000040000795c */ /* 0x000fe20000300000 */
.L_x_11137:
[----:B------:R-:W2:Y:S01]  /*b240*/  LDL R14, [R1+0x10] ;  /* 0x00001000010e7983 */ /* 0x000ea20000100800 */
[----:B------:R-:W-:Y:S01]  /*b250*/  BSSY B1, `(.L_x_11138) ;  /* 0x0000007000017945 */ /* 0x000fe20003800000 */
[----:B--2---:R-:W-:-:S04]  /*b260*/  IMAD R14, R11, 0x280, R14 ;  /* 0x000002800b0e7824 */ /* 0x004fc800078e020e */
[C---:B------:R-:W-:Y:S02]  /*b270*/  VIADD R56, R14.reuse, 0x80 ;  /* 0x000000800e387836 */ /* 0x040fe40000000000 */
[----:B------:R-:W-:Y:S01]  /*b280*/  VIADD R21, R14, 0x100 ;  /* 0x000001000e157836 */ /* 0x000fe20000000000 */
[----:B0-----:R-:W-:Y:S06]  /*b290*/  @P1 BRA `(.L_x_11139) ;  /* 0x0000000000081947 */ /* 0x001fec0003800000 */
[----:B------:R-:W0:Y:S02]  /*b2a0*/  SYNCS.PHASECHK.TRANS64.TRYWAIT P1, [R13+URZ+0x13230], R10 ;  /* 0x0132300a0d0075a7 */ /* 0x000e24000802017f */
[----:B0-----:R-:W-:Y:S05]  /*b2b0*/  @!P1 BRA `(.L_x_11140) ;  /* 0x000000b400c09947 */ /* 0x001fea0003800000 */
.L_x_11139:
[----:B------:R-:W-:Y:S05]  /*b2c0*/  BSYNC B1 ;  /* 0x0000000000017941 */ /* 0x000fea0003800000 */
.L_x_11138:
[----:B-1----:R-:W-:Y:S01]  /*b2d0*/  IMAD.MOV.U32 R11, RZ, RZ, -0x7fffffe0 ;  /* 0x80000020ff0b7424 */ /* 0x002fe200078e00ff */
[----:B0-----:R-:W-:Y:S01]  /*b2e0*/  MOV R10, R14 ;  /* 0x0000000e000a7202 */ /* 0x001fe20000000f00 */
[----:B------:R-:W-:Y:S01]  /*b2f0*/  WARPGROUP.ARRIVE ;  /* 0x00000000000079c5 */ /* 0x000fe20000000000 */
[----:B------:R-:W-:Y:S01]  /*b300*/  R2UR UR4, R4 ;  /* 0x00000000040472ca */ /* 0x000fe200000e0000 */
[----:B------:R-:W-:Y:S01]  /*b310*/  IMAD.MOV.U32 R57, RZ, RZ, -0x7fffffe0 ;  /* 0x80000020ff397424 */ /* 0x000fe200078e00ff */
[----:B------:R-:W-:Y:S01]  /*b320*/  R2UR UR6, R10 ;  /* 0x000000000a0672ca */ /* 0x000fe200000e0000 */
[----:B------:R-:W-:Y:S01]  /*b330*/  IMAD.MOV.U32 R10, RZ, RZ, R21 ;  /* 0x000000ffff0a7224 */ /* 0x000fe200078e0015 */
[----:B------:R-:W-:Y:S01]  /*b340*/  R2UR UR7, R11 ;  /* 0x000000000b0772ca */ /* 0x000fe200000e0000 */
[----:B------:R-:W-:Y:S01]  /*b350*/  VIADD R58, R14, 0x182 ;  /* 0x000001820e3a7836 */ /* 0x000fe20000000000 */
[----:B------:R-:W-:Y:S01]  /*b360*/  R2UR UR5, R5 ;  /* 0x00000000050572ca */ /* 0x000fe200000e0000 */
[----:B------:R-:W-:Y:S01]  /*b370*/  IMAD.MOV.U32 R59, RZ, RZ, -0x7fffffe0 ;  /* 0x80000020ff3b7424 */ /* 0x000fe200078e00ff */
[----:B------:R-:W-:Y:S01]  /*b380*/  R2UR UR10, R56 ;  /* 0x00000000380a72ca */ /* 0x000fe200000e0000 */
[----:B------:R-:W-:Y:S01]  /*b390*/  VIADD R56, R14, 0x180 ;  /* 0x000001800e387836 */ /* 0x000fe20000000000 */
[----:B------:R-:W-:-:S02]  /*b3a0*/  R2UR UR11, R57 ;  /* 0x00000000390b72ca */ /* 0x000fc400000e0000 */
[----:B------:R-:W-:Y:S02]  /*b3b0*/  R2UR UR8, R4 ;  /* 0x00000000040872ca */ /* 0x000fe400000e0000 */
[----:B------:R-:W-:Y:S02]  /*b3c0*/  R2UR UR9, R5 ;  /* 0x00000000050972ca */ /* 0x000fe400000e0000 */
[----:B------:R-:W-:Y:S01]  /*b3d0*/  R2UR UR14, R10 ;  /* 0x000000000a0e72ca */ /* 0x000fe200000e0000 */
[----:B------:R-:W-:Y:S01]  /*b3e0*/  VIADD R10, R14, 0x200 ;  /* 0x000002000e0a7836 */ /* 0x000fe20000000000 */
[----:B------:R-:W-:Y:S01]  /*b3f0*/  R2UR UR15, R11 ;  /* 0x000000000b0f72ca */ /* 0x000fe200000e0000 */
[----:B------:R-:W-:Y:S01]  /*b400*/  QGMMA.64x32x32.F32.E4M3.E4M3 R120, gdesc[UR4], RZ, !UPT, gsb0 ;  /* 0x00600000047879f3 */ /* 0x000fe2000c0008ff */
[----:B------:R-:W-:Y:S02]  /*b410*/  R2UR UR12, R4 ;  /* 0x00000000040c72ca */ /* 0x000fe400000e0000 */
[----:B------:R-:W-:-:S02]  /*b420*/  R2UR UR13, R5 ;  /* 0x00000000050d72ca */ /* 0x000fc400000e0000 */
[----:B------:R-:W-:Y:S01]  /*b430*/  R2UR UR18, R56 ;  /* 0x00000000381272ca */ /* 0x000fe200000e0000 */
[----:B------:R-:W-:Y:S01]  /*b440*/  VIADD R56, R14, 0x2 ;  /* 0x000000020e387836 */ /* 0x000fe20000000000 */
[----:B------:R-:W-:Y:S02]  /*b450*/  R2UR UR19, R57 ;  /* 0x00000000391372ca */ /* 0x000fe400000e0000 */
[----:B------:R-:W-:Y:S02]  /*b460*/  R2UR UR16, R4 ;  /* 0x00000000041072ca */ /* 0x000fe400000e0000 */
[----:B------:R-:W-:Y:S02]  /*b470*/  R2UR UR17, R5 ;  /* 0x00000000051172ca */ /* 0x000fe400000e0000 */
[----:B------:R-:W-:Y:S02]  /*b480*/  R2UR UR22, R10 ;  /* 0x000000000a1672ca */ /* 0x000fe400000e0000 */
[----:B------:R-:W-:Y:S01]  /*b490*/  R2UR UR23, R11 ;  /* 0x000000000b1772ca */ /* 0x000fe200000e0000 */
[----:B------:R-:W-:Y:S01]  /*b4a0*/  IMAD.MOV.U32 R11, RZ, RZ, -0x7fffffe0 ;  /* 0x80000020ff0b7424 */ /* 0x000fe200078e00ff */
[----:B------:R-:W-:Y:S01]  /*b4b0*/  R2UR UR26, R56 ;  /* 0x00000000381a72ca */ /* 0x000fe200000e0000 */
[----:B------:R-:W-:Y:S01]  /*b4c0*/  VIADD R56, R14, 0x102 ;  /* 0x000001020e387836 */ /* 0x000fe20000000000 */
[----:B------:R-:W-:Y:S01]  /*b4d0*/  R2UR UR27, R57 ;  /* 0x00000000391b72ca */ /* 0x000fe200000e0000 */
[----:B------:R-:W-:Y:S01]  /*b4e0*/  IMAD.MOV.U32 R57, RZ, RZ, -0x7fffffe0 ;  /* 0x80000020ff397424 */ /* 0x000fe200078e00ff */
[----:B------:R-:W-:-:S02]  /*b4f0*/  R2UR UR20, R4 ;  /* 0x00000000041472ca */ /* 0x000fc400000e0000 */
[----:B------:R-:W-:Y:S02]  /*b500*/  R2UR UR21, R5 ;  /* 0x00000000051572ca */ /* 0x000fe400000e0000 */
[----:B------:R-:W-:Y:S02]  /*b510*/  R2UR UR24, R6 ;  /* 0x00000000061872ca */ /* 0x000fe400000e0000 */
[----:B------:R-:W-:Y:S02]  /*b520*/  R2UR UR25, R7 ;  /* 0x00000000071972ca */ /* 0x000fe400000e0000 */
[----:B------:R-:W-:Y:S02]  /*b530*/  IADD3 R10, R14, 0x82, RZ ;  /* 0x000000820e0a7810 */ /* 0x000fe40007ffe0ff */
[----:B------:R-:W-:Y:S02]  /*b540*/  R2UR UR7, R11 ;  /* 0x000000000b0772ca */ /* 0x000fe400000e0000 */
[----:B------:R-:W-:Y:S01]  /*b550*/  R2UR UR6, R10 ;  /* 0x000000000a0672ca */ /* 0x000fe200000e0000 */
[----:B------:R-:W-:Y:S01]  /*b560*/  VIADD R10, R14, 0x202 ;  /* 0x000002020e0a7836 */ /* 0x000fe20000000000 */
[----:B------:R-:W-:-:S02]  /*b570*/  R2UR UR4, R6 ;  /* 0x00000000060472ca */ /* 0x000fc400000e0000 */
[----:B------:R-:W-:Y:S02]  /*b580*/  R2UR UR5, R7 ;  /* 0x00000000070572ca */ /* 0x000fe400000e0000 */
[----:B------:R-:W-:Y:S01]  /*b590*/  MOV R11, 0x80000020 ;  /* 0x80000020000b7802 */ /* 0x000fe20000000f00 */
[----:B------:R-:W-:Y:S02]  /*b5a0*/  WARPGROUP.DEPBAR.LE gsb0, 0x0 ;  /* 0x00008000000079c5 */ /* 0x000fe40000010000 */
[----:B------:R-:W-:-:S06]  /*b5b0*/  WARPGROUP.ARRIVE ;  /* 0x00000000000079c5 */ /* 0x000fcc0000000000 */
[----:B------:R-:W-:Y:S01]  /*b5c0*/  QGMMA.64x32x32.F32.E4M3.E4M3 R104, gdesc[UR8], RZ, !UPT, gsb0 ;  /* 0x00600000086879f3 */ /* 0x000fe2000c0008ff */
[----:B------:R-:W-:Y:S02]  /*b5d0*/  R2UR UR10, R56 ;  /* 0x00000000380a72ca */ /* 0x000fe400000e0000 */
[----:B------:R-:W-:Y:S02]  /*b5e0*/  R2UR UR11, R57 ;  /* 0x00000000390b72ca */ /* 0x000fe400000e0000 */
[----:B------:R-:W-:Y:S02]  /*b5f0*/  R2UR UR8, R6 ;  /* 0x00000000060872ca */ /* 0x000fe400000e0000 */
[----:B------:R-:W-:Y:S01]  /*b600*/  R2UR UR9, R7 ;  /* 0x00000000070972ca */ /* 0x000fe200000e0000 */
        /* <DEDUP_REMOVED lines=16> */
[----:B------:R-:W-:Y:S03]  /*b710*/  QGMMA.64x32x32.F32.E4M3.E4M3 R56, gdesc[UR20], RZ, !UPT, gsb0 ;  /* 0x00600000143879f3 */ /* 0x000fe6000c0008ff */
        /* <DEDUP_REMOVED lines=16> */
[----:B------:R-:W-:Y:S05]  /*b820*/  @!P0 BRA `(.L_x_11141) ;  /* 0x0000000000048947 */ /* 0x000fea0003800000 */
[----:B------:R-:W-:Y:S01]  /*b830*/  BPT.TRAP 0x1 ;  /* 0x000000040000795c */ /* 0x000fe20000300000 */
.L_x_11141:
[----:B------:R-:W-:Y:S01]  /*b840*/  SHF.L.U32 R9, R9, 0x1f, RZ ;  /* 0x0000001f09097819 */ /* 0x000fe200000006ff */
[----:B------:R-:W-:-:S04]  /*b850*/  IMAD R14, R8, 0x8, R16 ;  /* 0x00000008080e7824 */ /* 0x000fc800078e0210 */
[----:B------:R0:W1:Y:S01]  /*b860*/  SYNCS.PHASECHK.TRANS64.TRYWAIT P1, [R14+URZ+0x13250], R9 ;  /* 0x013250090e0075a7 */ /* 0x000062000802017f */
[----:B------:R-:W-:Y:S05]  /*b870*/  @!P0 BRA `(.L_x_11142) ;  /* 0x0000000000048947 */ /* 0x000fea0003800000 */
[----:B------:R-:W-:Y:S01]  /*b880*/  BPT.TRAP 0x1 ;  /* 0x000000040000795c */ /* 0x000fe20000300000 */
.L_x_11142:
[----:B------:R-:W-:Y:S04]  /*b890*/  BSSY B1, `(.L_x_11143) ;  /* 0x0000004000017945 */ /* 0x000fe80003800000 */
[----:B-1----:R-:W-:Y:S05]  /*b8a0*/  @P1 BRA `(.L_x_11144) ;  /* 0x0000000000081947 */ /* 0x002fea0003800000 */
[----:B------:R-:W1:Y:S02]  /*b8b0*/  SYNCS.PHASECHK.TRANS64.TRYWAIT P1, [R14+URZ+0x13250], R9 ;  /* 0x013250090e0075a7 */ /* 0x000e64000802017f */
[----:B-1----:R-:W-:Y:S05]  /*b8c0*/  @!P1 BRA `(.L_x_11145) ;  /* 0x000000b000509947 */ /* 0x002fea0003800000 */
.L_x_11144:
[----:B------:R-:W-:Y:S05]  /*b8d0*/  BSYNC B1 ;  /* 0x0000000000017941 */ /* 0x000fea0003800000 */
.L_x_11143:
[----:B01----:R-:W-:Y:S01]  /*b8e0*/  VIADD R9, R16, 0x1000 ;  /* 0x0000100010097836 */ /* 0x003fe20000000000 */
[----:B------:R-:W-:Y:S01]  /*b8f0*/  WARPGROUP.ARRIVE ;  /* 0x00000000000079c5 */ /* 0x000fe20000000000 */
[----:B------:R-:W-:Y:S02]  /*b900*/  IMAD.MOV.U32 R11, RZ, RZ, -0x3ffffff0 ;  /* 0xc0000010ff0b7424 */ /* 0x000fe400078e00ff */
        /* <DEDUP_REMOVED lines=16> */
[----:B------:R-:W-:Y:S01]  /*ba10*/  MUFU.TANH R123, R123 ;  /* 0x0000007b007b7308 */ /* 0x000fe20000002400 */
[----:B------:R-:W-:-:S02]  /*ba20*/  IMAD.MOV.U32 R9, RZ, RZ, -0x3ffffff0 ;  /* 0xc0000010ff097424 */ /* 0x000fc400078e00ff */
[----:B------:R-:W-:Y:S01]  /*ba30*/  FMUL.FTZ R112, R2, R112 ;  /* 0x0000007002707220 */ /* 0x000fe20000410000 */
[C---:B------:R-:W-:Y:S01]  /*ba40*/  VIADD R10, R8.reuse, 0x80 ;  /* 0x00000080080a7836 */ /* 0x040fe20000000000 */
[----:B------:R-:W-:Y:S01]  /*ba50*/  R2UR UR6, R8 ;  /* 0x00000000080672ca */ /* 0x000fe200000e0000 */
[C---:B------:R-:W-:Y:S01]  /*ba60*/  FMUL.FTZ R111, R2.reuse, R111 ;  /* 0x0000006f026f7220 */ /* 0x040fe20000410000 */
        /* <DEDUP_REMOVED lines=13> */
[----:B------:R-:W-:Y:S01]  /*bb40*/  QGMMA.64x64x32.F32.E4M3.E4M3 R24, R152, gdesc[UR4], R24, gsb0 ;  /* 0x00e0000498187df3 */ /* 0x000fe20008000818 */
[----:B------:R-:W-:Y:S01]  /*bb50*/  R2UR UR6, R10 ;  /* 0x000000000a0672ca */ /* 0x000fe200000e0000 */
[----:B------:R-:W-:Y:S01]  /*bb60*/  VIADD R10, R8, 0x100 ;  /* 0x00000100080a7836 */ /* 0x000fe20000000000 */
[----:B------:R-:W-:Y:S01]  /*bb70*/  R2UR UR7, R11 ;  /* 0x000000000b0772ca */ /* 0x000fe200000e0000 */
[----:B------:R-:W0:Y:S01]  /*bb80*/  MUFU.TANH R9, R9 ;  /* 0x0000000900097308 */ /* 0x000e220000002400 */
[----:B------:R-:W-:Y:S01]  /*bb90*/  MOV R11, 0xc0000010 ;  /* 0xc0000010000b7802 */ /* 0x000fe20000000f00 */
        /* <DEDUP_REMOVED lines=51> */
[----:B------:R-:W-:-:S03]  /*bed0*/  ULDC UR4, c[0x0][0x988] ;  /* 0x0002620000047ab9 */ /* 0x000fc60000000800 */
[----:B------:R-:W-:Y:S08]  /*bee0*/  MUFU.TANH R106, R106 ;  /* 0x0000006a006a7308 */ /* 0x000ff00000002400 */
[----:B------:R-:W-:Y:S08]  /*bef0*/  MUFU.TANH R108, R108 ;  /* 0x0000006c006c7308 */ /* 0x000ff00000002400 */
[----:B------:R-:W-:Y:S01]  /*bf00*/  MUFU.TANH R107, R107 ;  /* 0x0000006b006b7308 */ /* 0x000fe20000002400 */
[----:B------:R-:W-:-:S02]  /*bf10*/  WARPGROUP.DEPBAR.LE gsb0, 0x0 ;  /* 0x00008000000079c5 */ /* 0x000fc40000010000 */
[----:B------:R-:W-:-:S06]  /*bf20*/  WARPGROUP.ARRIVE ;  /* 0x00000000000079c5 */ /* 0x000fcc0000000000 */
[----:B------:R-:W1:Y:S01]  /*bf30*/  S2R R155, SR_TID.X ;  /* 0x00000000009b7919 */ /* 0x000e620000002100 */
[----:B------:R-:W-:Y:S01]  /*bf40*/  MUFU.TANH R109, R109 ;  /* 0x0000006d006d7308 */ /* 0x000fe20000002400 */
[----:B------:R-:W-:Y:S01]  /*bf50*/  QGMMA.64x64x32.F32.E4M3.E4M3 R24, R148, gdesc[UR4], R24, gsb0 ;  /* 0x00e0000494187df3 */ /* 0x000fe20008000818 */
        /* <DEDUP_REMOVED lines=8> */
[C---:B------:R-:W-:Y:S01]  /*bfe0*/  FMUL.FTZ R129, R2.reuse, R133 ;  /* 0x0000008502817220 */ /* 0x040fe20000410000 */
[C---:B------:R-:W-:Y:S01]  /*bff0*/  FMUL.FTZ R126, R2.reuse, R130 ;  /* 0x00000082027e7220 */ /* 0x040fe20000410000 */
[----:B0-----:R-:W-:Y:S01]  /*c000*/  FMNMX.FTZ R133, R9, R12, !PT ;  /* 0x0000000c09857209 */ /* 0x001fe20007810000 */
[----:B------:R-:W-:-:S04]  /*c010*/  FMUL.FTZ R130, R2, R134 ;  /* 0x0000008602827220 */ /* 0x000fc80000410000 */
[----:B------:R-:W0:Y:S08]  /*c020*/  MUFU.TANH R11, R11 ;  /* 0x0000000b000b7308 */ /* 0x000e300000002400 */
[----:B------:R-:W3:Y:S01]  /*c030*/  MUFU.TANH R121, R121 ;  /* 0x0000007900797308 */ /* 0x000ee20000002400 */
[----:B--2---:R-:W-:Y:S02]  /*c040*/  FMNMX.FTZ R133, R10, R133, !PT ;  /* 0x000000850a857209 */ /* 0x004fe40007810000 */
[----:B-1----:R-:W-:-:S02]  /*c050*/  LOP3.LUT R155, R155, 0x7f, RZ, 0xc0, !PT ;  /* 0x0000007f9b9b7812 */ /* 0x002fc400078ec0ff */
[----:B------:R-:W-:Y:S02]  /*c060*/  FMNMX.FTZ R133, R120, R133, !PT ;  /* 0x0000008578857209 */ /* 0x000fe40007810000 */
[----:B------:R-:W-:Y:S01]  /*c070*/  ISETP.NE.AND P1, PT, R155, RZ, PT ;  /* 0x000000ff9b00720c */ /* 0x000fe20003f25270 */
[----:B------:R-:W1:Y:S01]  /*c080*/  MUFU.TANH R122, R122 ;  /* 0x0000007a007a7308 */ /* 0x000e620000002400 */
[----:B0-----:R-:W-:-:S04]  /*c090*/  FMNMX.FTZ R134, R11, R3, !PT ;  /* 0x000000030b867209 */ /* 0x001fc80007810000 */
[----:B------:R-:W-:-:S03]  /*c0a0*/  FMNMX.FTZ R134, R21, R134, !PT ;  /* 0x0000008615867209 */ /* 0x000fc60007810000 */
[----:B------:R-:W0:Y:S01]  /*c0b0*/  MUFU.TANH R125, R125 ;  /* 0x0000007d007d7308 */ /* 0x000e220000002400 */
[----:B---3--:R-:W-:-:S03]  /*c0c0*/  FMNMX.FTZ R133, R121, R133, !PT ;  /* 0x0000008579857209 */ /* 0x008fc60007810000 */
[----:B------:R-:W-:Y:S01]  /*c0d0*/  @!P1 VIADD R13, R13, 0x13240 ;  /* 0x000132400d0d9836 */ /* 0x000fe20000000000 */
[----:B------:R-:W-:-:S03]  /*c0e0*/  FMNMX.FTZ R133, R124, R133, !PT ;  /* 0x000000857c857209 */ /* 0x000fc60007810000 */
[----:B------:R-:W2:Y:S01]  /*c0f0*/  MUFU.TANH R126, R126 ;  /* 0x0000007e007e7308 */ /* 0x000ea20000002400 */
[----:B-1----:R-:W-:Y:S02]  /*c100*/  FMNMX.FTZ R134, R122, R134, !PT ;  /* 0x000000867a867209 */ /* 0x002fe40007810000 */
[----:B------:R-:W-:Y:S02]  /*c110*/  @!P1 PRMT R13, RZ, 0x654, R13 ;  /* 0x00000654ff0d9816 */ /* 0x000fe4000000000d */
[----:B------:R-:W-:-:S03]  /*c120*/  FMNMX.FTZ R134, R123, R134, !PT ;  /* 0x000000867b867209 */ /* 0x000fc60007810000 */
[----:B------:R-:W1:Y:S01]  /*c130*/  MUFU.TANH R129, R129 ;  /* 0x0000008100817308 */ /* 0x000e620000002400 */
[----:B0-----:R-:W-:-:S04]  /*c140*/  FMNMX.FTZ R133, R125, R133, !PT ;  /* 0x000000857d857209 */ /* 0x001fc80007810000 */
[----:B------:R-:W-:-:S03]  /*c150*/  FMNMX.FTZ R133, R128, R133, !PT ;  /* 0x0000008580857209 */ /* 0x000fc60007810000 */
[----:B------:R-:W0:Y:S01]  /*c160*/  MUFU.TANH R130, R130 ;  /* 0x0000008200827308 */ /* 0x000e220000002400 */
[----:B--2---:R-:W-:Y:S01]  /*c170*/  FMNMX.FTZ R56, R126, R134, !PT ;  /* 0x000000867e387209 */ /* 0x004fe20007810000 */
[----:B------:R-:W-:-:S03]  /*c180*/  FMUL.FTZ R134, R2, R57 ;  /* 0x0000003902867220 */ /* 0x000fc60000410000 */
[----:B------:R-:W-:-:S03]  /*c190*/  FMNMX.FTZ R56, R127, R56, !PT ;  /* 0x000000387f387209 */ /* 0x000fc60007810000 */
[----:B------:R-:W2:Y:S01]  /*c1a0*/  MUFU.TANH R110, R110 ;  /* 0x0000006e006e7308 */ /* 0x000ea20000002400 */
[----:B-1----:R-:W-:-:S04]  /*c1b0*/  FMNMX.FTZ R133, R129, R133, !PT ;  /* 0x0000008581857209 */ /* 0x002fc80007810000 */
[----:B------:R-:W-:Y:S01]  /*c1c0*/  FMNMX.FTZ R57, R104, R133, !PT ;  /* 0x0000008568397209 */ /* 0x000fe20007810000 */
[----:B------:R-:W-:Y:S02]  /*c1d0*/  WARPGROUP.DEPBAR.LE gsb0, 0x0 ;  /* 0x00008000000079c5 */ /* 0x000fe40000010000 */
[----:B------:R-:W1:Y:S01]  /*c1e0*/  MUFU.TANH R112, R112 ;  /* 0x0000007000707308 */ /* 0x000e620000002400 */
[----:B0-----:R-:W-:Y:S01]  /*c1f0*/  FMNMX.FTZ R56, R130, R56, !PT ;  /* 0x0000003882387209 */ /* 0x001fe20007810000 */
[----:B------:R-:W-:Y:S01]  /*c200*/  WARPGROUP.ARRIVE ;  /* 0x00000000000079c5 */ /* 0x000fe20000000000 */
[----:B------:R-:W-:Y:S02]  /*c210*/  FMNMX.FTZ R57, R105, R57, !PT ;  /* 0x0000003969397209 */ /* 0x000fe40007810000 */
[----:B------:R-:W-:Y:S02]  /*c220*/  FMNMX.FTZ R56, R131, R56, !PT ;  /* 0x0000003883387209 */ /* 0x000fe40007810000 */
[----:B------:R-:W-:Y:S01]  /*c230*/  FMNMX.FTZ R57, R108, R57, !PT ;  /* 0x000000396c397209 */ /* 0x000fe20007810000 */
[----:B------:R-:W0:Y:S01]  /*c240*/  MUFU.TANH R111, R111 ;  /* 0x0000006f006f7308 */ /* 0x000e220000002400 */
[----:B------:R-:W-:Y:S01]  /*c250*/  FMNMX.FTZ R56, R106, R56, !PT ;  /* 0x000000386a387209 */ /* 0x000fe20007810000 */
[----:B------:R-:W-:Y:S01]  /*c260*/  QGMMA.64x64x32.F32.E4M3.E4M3 R24, R136, gdesc[UR4], R24, gsb0 ;  /* 0x00e0000488187df3 */ /* 0x000fe20008000818 */
[----:B------:R-:W-:-:S02]  /*c270*/  FMNMX.FTZ R57, R109, R57, !PT ;  /* 0x000000396d397209 */ /* 0x000fc40007810000 */
[----:B------:R-:W-:-:S03]  /*c280*/  FMNMX.FTZ R56, R107, R56, !PT ;  /* 0x000000386b387209 */ /* 0x000fc60007810000 */
[----:B------:R-:W3:Y:S01]  /*c290*/  MUFU.TANH R113, R113 ;  /* 0x0000007100717308 */ /* 0x000ee20000002400 */
[----:B--2---:R-:W-:Y:S02]  /*c2a0*/  FMNMX.FTZ R56, R110, R56, !PT ;  /* 0x000000386e387209 */ /* 0x004fe40007810000 */
[----:B-1----:R-:W-:-:S05]  /*c2b0*/  FMNMX.FTZ R57, R112, R57, !PT ;  /* 0x0000003970397209 */ /* 0x002fca0007810000 */
        /* <DEDUP_REMOVED lines=19> */
[----:B------:R-:W-:Y:S01]  /*c3f0*/  FMUL.FTZ R136, R2, R60 ;  /* 0x0000003c02887220 */ /* 0x000fe20000410000 */
[----:B------:R-:W-:-:S03]  /*c400*/  WARPGROUP.ARRIVE ;  /* 0x00000000000079c5 */ /* 0x000fc60000000000 */
        /* <DEDUP_REMOVED lines=58> */
[----:B------:R2:W3:Y:S01]  /*c7b0*/  MUFU.TANH R133, R134 ;  /* 0x0000008600857308 */ /* 0x0004e20000002400 */
[----:B-1----:R-:W-:-:S07]  /*c7c0*/  FMNMX.FTZ R56, R86, R56, !PT ;  /* 0x0000003856387209 */ /* 0x002fce0007810000 */
[----:B------:R-:W1:Y:S01]  /*c7d0*/  MUFU.TANH R87, R87 ;  /* 0x0000005700577308 */ /* 0x000e620000002400 */
[----:B--2---:R-:W-:Y:S01]  /*c7e0*/  FMUL.FTZ R134, R2, R58 ;  /* 0x0000003a02867220 */ /* 0x004fe20000410000 */
[----:B0-----:R-:W-:-:S06]  /*c7f0*/  FMNMX.FTZ R57, R132, R57, !PT ;  /* 0x0000003984397209 */ /* 0x001fcc0007810000 */
        /* <DEDUP_REMOVED lines=28> */
[----:B------:R-:W-:-:S05]  /*c9c0*/  IMAD.MOV.U32 R57, RZ, RZ, -0x3ffffff0 ;  /* 0xc0000010ff397424 */ /* 0x000fca00078e00ff */
[----:B------:R-:W-:Y:S02]  /*c9d0*/  R2UR UR7, R57 ;  /* 0x00000000390772ca */ /* 0x000fe400000e0000 */
[----:B0-----:R-:W-:Y:S02]  /*c9e0*/  FMNMX.FTZ R58, R70, R56, !PT ;  /* 0x00000038463a7209 */ /* 0x001fe40007810000 */
[----:B------:R-:W0:Y:S02]  /*c9f0*/  SHFL.BFLY PT, R56, R59, 0x2, 0x1f ;  /* 0x0c401f003b387f89 */ /* 0x000e2400000e0000 */
[----:B--2---:R-:W-:-:S05]  /*ca00*/  FMNMX.FTZ R58, R71, R58, !PT ;  /* 0x0000003a473a7209 */ /* 0x004fca0007810000 */
[----:B------:R-:W1:Y:S01]  /*ca10*/  SHFL.BFLY PT, R60, R58, 0x2, 0x1f ;  /* 0x0c401f003a3c7f89 */ /* 0x000e6200000e0000 */
[----:B0-----:R-:W-:Y:S01]  /*ca20*/  FMNMX.FTZ R59, R59, R56, !PT ;  /* 0x000000383b3b7209 */ /* 0x001fe20007810000 */
[----:B------:R-:W-:-:S04]  /*ca30*/  VIADD R56, R8, 0x180 ;  /* 0x0000018008387836 */ /* 0x000fc80000000000 */
[----:B------:R-:W0:Y:S01]  /*ca40*/  SHFL.BFLY PT, R57, R59, 0x1, 0x1f ;  /* 0x0c201f003b397f89 */ /* 0x000e2200000e0000 */
[----:B------:R-:W-:Y:S02]  /*ca50*/  R2UR UR6, R56 ;  /* 0x00000000380672ca */ /* 0x000fe400000e0000 */
[----:B-1----:R-:W-:Y:S01]  /*ca60*/  FMNMX.FTZ R60, R58, R60, !PT ;  /* 0x0000003c3a3c7209 */ /* 0x002fe20007810000 */
[----:B------:R-:W-:-:S04]  /*ca70*/  IMAD.U32 R58, RZ, RZ, UR4 ;  /* 0x00000004ff3a7e24 */ /* 0x000fc8000f8e00ff */
[----:B------:R-:W1:Y:S06]  /*ca80*/  SHFL.BFLY PT, R56, R60, 0x1, 0x1f ;  /* 0x0c201f003c387f89 */ /* 0x000e6c00000e0000 */
[----:B------:R-:W-:Y:S01]  /*ca90*/  QGMMA.64x64x32.F32.E4M3.E4M3 R24, R140, gdesc[UR4], R24, gsb0 ;  /* 0x00e000048c187df3 */ /* 0x000fe20008000818 */
[----:B0-----:R-:W-:Y:S01]  /*caa0*/  FMNMX.FTZ R59, R59, R57, !PT ;  /* 0x000000393b3b7209 */ /* 0x001fe20007810000 */
[----:B------:R-:W-:-:S04]  /*cab0*/  IMAD.MOV.U32 R57, RZ, RZ, -0x3ffffff0 ;  /* 0xc0000010ff397424 */ /* 0x000fc800078e00ff */
[----:B------:R-:W-:Y:S01]  /*cac0*/  FADD.FTZ R12, -R59, R12 ;  /* 0x0000000c3b0c7221 */ /* 0x000fe20000010100 */
[----:B------:R-:W-:Y:S01]  /*cad0*/  R2UR UR7, R57 ;  /* 0x00000000390772ca */ /* 0x000fe200000e0000 */
[-C--:B------:R-:W-:Y:S02]  /*cae0*/  FFMA.FTZ R57, R59, R58.reuse, -8 ;  /* 0xc10000003b397423 */ /* 0x080fe4000001003a */
[----:B------:R-:W-:Y:S01]  /*caf0*/  FMUL.FTZ R12, R12, R58 ;  /* 0x0000003a0c0c7220 */ /* 0x000fe20000410000 */
[----:B-1----:R-:W-:Y:S01]  /*cb00*/  FMNMX.FTZ R60, R60, R56, !PT ;  /* 0x000000383c3c7209 */ /* 0x002fe20007810000 */
[----:B------:R-:W-:Y:S02]  /*cb10*/  VIADD R56, R8, 0x200 ;  /* 0x0000020008387836 */ /* 0x000fe40000000000 */
[-CC-:B------:R-:W-:Y:S01]  /*cb20*/  FFMA.FTZ R8, R9, R58.reuse, -R57.reuse ;  /* 0x0000003a09087223 */ /* 0x180fe20000010839 */
[----:B------:R-:W-:-:S01]  /*cb30*/  FFMA.FTZ R9, R10, R58, -R57 ;  /* 0x0000003a0a097223 */ /* 0x000fc20000010839 */
[-CC-:B------:R-:W-:Y:S01]  /*cb40*/  FFMA.FTZ R10, R120, R58.reuse, -R57.reuse ;  /* 0x0000003a780a7223 */ /* 0x180fe20000010839 */
[----:B------:R-:W-:-:S01]  /*cb50*/  FFMA.FTZ R120, R124, R58, -R57 ;  /* 0x0000003a7c787223 */ /* 0x000fc20000010839 */
[----:B------:R-:W-:Y:S01]  /*cb60*/  R2UR UR6, R56 ;  /* 0x00000000380672ca */ /* 0x000fe200000e0000 */
        /* <DEDUP_REMOVED lines=36> */
[----:B------:R-:W-:-:S01]  /*cdb0*/  FADD.FTZ R3, -R60, R3 ;  /* 0x000000033c037221 */ /* 0x000fc20000010100 */
[-C--:B------:R-:W-:Y:S01]  /*cdc0*/  FFMA.FTZ R69, R60, R58.reuse, -8 ;  /* 0xc10000003c457423 */ /* 0x080fe2000001003a */
[----:B------:R-:W-:Y:S02]  /*cdd0*/  MUFU.EX2 R12, R12 ;  /* 0x0000000c000c7308 */ /* 0x000fe40000000800 */
[-C--:B------:R-:W-:Y:S01]  /*cde0*/  FMUL.FTZ R3, R3, R58.reuse ;  /* 0x0000003a03037220 */ /* 0x080fe20000410000 */
        /* <DEDUP_REMOVED lines=31> */
[----:B------:R-:W-:-:S02]  /*cfe0*/  WARPGROUP.DEPBAR.LE gsb0, 0x0 ;  /* 0x00008000000079c5 */ /* 0x000fc40000010000 */
[----:B------:R-:W-:Y:S01]  /*cff0*/  WARPGROUP.ARRIVE ;  /* 0x00000000000079c5 */ /* 0x000fe20000000000 */
[-CC-:B------:R-:W-:Y:S01]  /*d000*/  FFMA.FTZ R78, R78, R58.reuse, -R69.reuse ;  /* 0x0000003a4e4e7223 */ /* 0x180fe20000010845 */
[----:B------:R-:W-:-:S01]  /*d010*/  FFMA.FTZ R79, R79, R58, -R69 ;  /* 0x0000003a4f4f7223 */ /* 0x000fc20000010845 */
[----:B------:R-:W-:Y:S01]  /*d020*/  FFMA.FTZ R82, R82, R58, -R69 ;  /* 0x0000003a52527223 */ /* 0x000fe20000010845 */
[----:B------:R-:W0:Y:S01]  /*d030*/  MUFU.EX2 R21, R21 ;  /* 0x0000001500157308 */ /* 0x000e220000000800 */
[----:B-1----:R-:W-:-:S01]  /*d040*/  FFMA.FTZ R15, R3, R15, R11 ;  /* 0x0000000f030f7223 */ /* 0x002fc2000001000b */
[----:B------:R-:W-:Y:S01]  /*d050*/  QGMMA.64x64x32.F32.E4M3.E4M3 R24, R144, gdesc[UR4], R24, gsb0 ;  /* 0x00e0000490187df3 */ /* 0x000fe20008000818 */
        /* <DEDUP_REMOVED lines=32> */
[----:B------:R2:W-:Y:S04]  /*d260*/  @!P1 SYNCS.ARRIVE.TRANS64.RED.A1T0 RZ, [R13+URZ], RZ ;  /* 0x000000ff0dff99a7 */ /* 0x0005e8000810043f */
        /* <DEDUP_REMOVED lines=136> */
.L_x_11146:
[----:B------:R-:W2:Y:S01]  /*daf0*/  LDL R13, [R1+0x28] ;  /* 0x00002800010d7983 */ /* 0x000ea20000100800 */
[----:B------:R-:W-:Y:S01]  /*db00*/  F2FP.SATFINITE.E4M3.F32.PACK_AB_MERGE_C R10, R56, R10, RZ ;  /* 0x0000000a380a723e */ /* 0x000fe200048070ff */
[-C--:B------:R-:W-:Y:S01]  /*db10*/  FMUL.FTZ R24, R24, R12.reuse ;  /* 0x0000000c18187220 */ /* 0x080fe20000410000 */
[----:B------:R-:W-:Y:S01]  /*db20*/  ISETP.GT.AND P1, PT, R0, RZ, PT ;  /* 0x000000ff0000720c */ /* 0x000fe20003f24270 */
[----:B------:R-:W-:Y:S01]  /*db30*/  FMUL.FTZ R25, R25, R12 ;  /* 0x0000000c19197220 */ /* 0x000fe20000410000 */
[----:B------:R-:W-:Y:S01]  /*db40*/  F2FP.SATFINITE.E4M3.F32.PACK_AB_MERGE_C R152, R9, R8, R10 ;  /* 0x000000080998723e */ /* 0x000fe2000480700a */
[-C--:B------:R-:W-:Y:S01]  /*db50*/  FMUL.FTZ R28, R28, R12.reuse ;  /* 0x0000000c1c1c7220 */ /* 0x080fe20000410000 */
[----:B------:R0:W5:Y:S01]  /*db60*/  LDL R9, [R1+0xc] ;  /* 0x00000c0001097983 */ /* 0x0001620000100800 */
[----:B------:R-:W-:Y:S01]  /*db70*/  IADD3 R14, R14, 0x13260, RZ ;  /* 0x000132600e0e7810 */ /* 0x000fe20007ffe0ff */
[----:B------:R-:W-:Y:S01]  /*db80*/  FMUL.FTZ R29, R29, R12 ;  /* 0x0000000c1d1d7220 */ /* 0x000fe20000410000 */
[----:B------:R-:W-:Y:S01]  /*db90*/  F2FP.SATFINITE.E4M3.F32.PACK_AB_MERGE_C R122, R123, R122, RZ ;  /* 0x0000007a7b7a723e */ /* 0x000fe200048070ff */
[----:B------:R0:W5:Y:S01]  /*dba0*/  LDL R8, [R1+0x4] ;  /* 0x0000040001087983 */ /* 0x0001620000100800 */
        /* <DEDUP_REMOVED lines=68> */
[----:B--2---:R-:W-:-:S04]  /*dff0*/  PRMT R14, R13, 0x654, R14 ;  /* 0x000006540d0e7816 */ /* 0x004fc8000000000e */
[----:B------:R0:W-:Y:S01]  /*e000*/  SYNCS.ARRIVE.TRANS64.RED.A1T0 RZ, [R14+URZ], RZ ;  /* 0x000000ff0eff79a7 */ /* 0x0001e2000810043f */
[----:B------:R-:W-:Y:S05]  /*e010*/  @P1 BRA `(.L_x_11147) ;  /* 0xffffffd0004c1947 */ /* 0x000fea000383ffff */
.L_x_11135:
[----:B------:R-:W-:Y:S05]  /*e020*/  BSYNC B0 ;  /* 0x0000000000007941 */ /* 0x000fea0003800000 */
.L_x_11134:
[----:B------:R-:W-:Y:S06]  /*e030*/  BAR.ARV 0x8, 0x200 ;  /* 0x0208000000007b1d */ /* 0x000fec0000002000 */
[----:B------:R-:W-:Y:S05]  /*e040*/  @!P0 BRA `(.L_x_11148) ;  /* 0x0000000000048947 */ /* 0x000fea0003800000 */
[----:B------:R-:W-:Y:S01]  /*e050*/  BPT.TRAP 0x1 ;  /* 0x000000040000795c */ /* 0x000fe20000300000 */
.L_x_11148:
[----:B------:R-:W2:Y:S04]  /*e060*/  LDL R0, [R1+0xc] ;  /* 0x00000c0001007983 */ /* 0x000ea80000100800 */
[----:B------:R-:W3:Y:S01]  /*e070*/  LDL R2, [R1+0x4] ;  /* 0x0000040001027983 */ /* 0x000ee20000100800 */
[----:B--2---:R-:W-:Y:S01]  /*e080*/  SHF.L.U32 R3, R0, 0x1f, RZ ;  /* 0x0000001f00037819 */ /* 0x004fe200000006ff */
[----:B---3-5:R-:W-:-:S04]  /*e090*/  IMAD R8, R2, 0x8, R16 ;  /* 0x0000000802087824 */ /* 0x028fc800078e0210 */
[----:B------:R1:W2:Y:S01]  /*e0a0*/  SYNCS.PHASECHK.TRANS64.TRYWAIT P1, [R8+URZ+0x13250], R3 ;  /* 0x01325003080075a7 */ /* 0x0002a2000802017f */
[----:B------:R-:W-:Y:S05]  /*e0b0*/  @!P0 BRA `(.L_x_11149) ;  /* 0x0000000000048947 */ /* 0x000fea0003800000 */
[----:B------:R-:W-:Y:S01]  /*e0c0*/  BPT.TRAP 0x1 ;  /* 0x000000040000795c */ /* 0x000fe20000300000 */
.L_x_11149:
[----:B------:R-:W-:Y:S04]  /*e0d0*/  BSSY B0, `(.L_x_11150) ;  /* 0x0000004000007945 */ /* 0x000fe80003800000 */
[----:B--2---:R-:W-:Y:S05]  /*e0e0*/  @P1 BRA `(.L_x_11151) ;  /* 0x0000000000081947 */ /* 0x004fea0003800000 */
[----:B------:R-:W2:Y:S02]  /*e0f0*/  SYNCS.PHASECHK.TRANS64.TRYWAIT P1, [R8+URZ+0x13250], R3 ;  /* 0x01325003080075a7 */ /* 0x000ea4000802017f */
[----:B--2---:R-:W-:Y:S05]  /*e100*/  @!P1 BRA `(.L_x_11152) ;  /* 0x0000008800549947 */ /* 0x004fea0003800000 */
.L_x_11151:
[----:B------:R-:W-:Y:S05]  /*e110*/  BSYNC B0 ;  /* 0x0000000000007941 */ /* 0x000fea0003800000 */
.L_x_11150:
[----:B------:R-:W3:Y:S04]  /*e120*/  LDL R0, [R1+0x54] ;  /* 0x0000540001007983 */ /* 0x000ee80000100800 */
[----:B------:R-:W4:Y:S01]  /*e130*/  LDL R11, [R1+0x38] ;  /* 0x00003800010b7983 */ /* 0x000f220000100800 */
[----:B------:R-:W-:-:S03]  /*e140*/  ULDC.64 UR4, c[0x0][0x9a0] ;  /* 0x0002680000047ab9 */ /* 0x000fc60000000a00 */
[----:B------:R-:W5:Y:S04]  /*e150*/  LDL.LU R10, [R1+0x18] ;  /* 0x00001800010a7983 */ /* 0x000f680000300800 */
[----:B0-----:R-:W5:Y:S01]  /*e160*/  LDL R14, [R1+0x4] ;  /* 0x00000400010e7983 */ /* 0x001f620000100800 */
[----:B------:R-:W-:Y:S01]  /*e170*/  VIADD R16, R16, 0x1000 ;  /* 0x0000100010107836 */ /* 0x000fe20000000000 */
[----:B------:R-:W-:Y:S01]  /*e180*/  ISETP.NE.U32.AND P1, PT, RZ, UR4, PT ;  /* 0x00000004ff007c0c */ /* 0x000fe2000bf25070 */
[----:B-12---:R-:W-:Y:S01]  /*e190*/  IMAD.MOV.U32 R3, RZ, RZ, -0x3ffffff0 ;  /* 0xc0000010ff037424 */ /* 0x006fe200078e00ff */
[----:B------:R-:W-:Y:S02]  /*e1a0*/  WARPGROUP.ARRIVE ;  /* 0x00000000000079c5 */ /* 0x000fe40000000000 */
[----:B------:R-:W-:-:S02]  /*e1b0*/  SHF.R.U32.HI R16, RZ, 0x4, R16 ;  /* 0x00000004ff107819 */ /* 0x000fc40000011610 */
[----:B------:R-:W-:Y:S02]  /*e1c0*/  R2UR UR7, R3 ;  /* 0x00000000030772ca */ /* 0x000fe400000e0000 */
[----:B------:R-:W-:Y:S02]  /*e1d0*/  LOP3.LUT R16, R16, 0x3fff, RZ, 0xc0, !PT ;  /* 0x00003fff10107812 */ /* 0x000fe400078ec0ff */
[----:B------:R-:W-:Y:S02]  /*e1e0*/  ISETP.NE.AND.EX P1, PT, RZ, UR5, PT, P1 ;  /* 0x00000005ff007c0c */ /* 0x000fe4000bf25310 */
[----:B------:R-:W-:-:S11]  /*e1f0*/  LOP3.LUT R16, R16, 0x10000, RZ, 0xfc, !PT ;  /* 0x0001000010107812 */ /* 0x000fd600078efcff */
[----:B------:R-:W3:Y:S08]  /*e200*/  @P1 LDC.64 R6, c[0x0][0x9c8] ;  /* 0x00027200ff061b82 */ /* 0x000ef00000000a00 */
[----:B------:R-:W0:Y:S01]  /*e210*/  @P1 LDC.64 R4, c[0x0][0x9d0] ;  /* 0x00027400ff041b82 */ /* 0x000e220000000a00 */
[----:B---3--:R-:W-:-:S04]  /*e220*/  @P1 IMAD R0, R0, R6, RZ ;  /* 0x0000000600001224 */ /* 0x008fc800078e02ff */
[C---:B----4-:R-:W-:Y:S02]  /*e230*/  @P1 IMAD R3, R11.reuse, R7, R0 ;  /* 0x000000070b031224 */ /* 0x050fe400078e0200 */
[----:B------:R-:W-:Y:S01]  /*e240*/  @P1 IMAD.WIDE.U32 R6, R11, R6, RZ ;  /* 0x000000060b061225 */ /* 0x000fe200078e00ff */
[----:B-----5:R-:W-:-:S04]  /*e250*/  @P1 SHF.R.S32.HI R9, RZ, 0x1f, R10 ;  /* 0x0000001fff091819 */ /* 0x020fc8000001140a */
[----:B------:R-:W-:Y:S01]  /*e260*/  @P1 IADD3 R7, R7, R3, RZ ;  /* 0x0000000307071210 */ /* 0x000fe20007ffe0ff */
[----:B------:R-:W-:Y:S02]  /*e270*/  IMAD R2, R14, 0x280, R16 ;  /* 0x000002800e027824 */ /* 0x000fe400078e0210 */
[-C--:B0-----:R-:W-:Y:S02]  /*e280*/  @P1 IMAD R0, R9, R4.reuse, RZ ;  /* 0x0000000409001224 */ /* 0x081fe400078e02ff */
[----:B------:R-:W-:Y:S01]  /*e290*/  IMAD.MOV.U32 R9, RZ, RZ, 0x3f800000 ;  /* 0x3f800000ff097424 */ /* 0x000fe200078e00ff */
[----:B------:R-:W-:Y:S01]  /*e2a0*/  R2UR UR6, R2 ;  /* 0x00000000020672ca */ /* 0x000fe200000e0000 */
[C---:B------:R-:W-:Y:S02]  /*e2b0*/  @P1 IMAD R3, R10.reuse, R5, R0 ;  /* 0x000000050a031224 */ /* 0x040fe400078e0200 */
[----:B------:R-:W-:-:S04]  /*e2c0*/  @P1 IMAD.WIDE.U32 R4, R10, R4, R6 ;  /* 0x000000040a041225 */ /* 0x000fc800078e0006 */
[----:B------:R-:W-:Y:S01]  /*e2d0*/  @P1 IMAD.IADD R3, R5, 0x1, R3 ;  /* 0x0000000105031824 */ /* 0x000fe200078e0203 */
[----:B------:R-:W-:-:S05]  /*e2e0*/  @P1 LEA R6, P2, R4, UR4, 0x2 ;  /* 0x0000000404061c11 */ /* 0x000fca000f8410ff */
[----:B------:R-:W-:Y:S01]  /*e2f0*/  QGMMA.64x64x32.F32.E4M3.E4M3 R24, R152, gdesc[UR4], R24, gsb0 ;  /* 0x00e0000498187df3 */ /* 0x000fe20008000818 */
[----:B------:R-:W-:Y:S01]  /*e300*/  @P1 LEA.HI.X R7, R4, UR5, R3, 0x2, P2 ;  /* 0x0000000504071c11 */ /* 0x000fe200090f1403 */
[----:B------:R-:W-:Y:S02]  /*e310*/  VIADD R4, R2, 0x80 ;  /* 0x0000008002047836 */ /* 0x000fe40000000000 */
[----:B------:R-:W-:Y:S02]  /*e320*/  IMAD.MOV.U32 R5, RZ, RZ, -0x3ffffff0 ;  /* 0xc0000010ff057424 */ /* 0x000fe400078e00ff */
[----:B------:R0:W2:Y:S01]  /*e330*/  @P1 LDG.E R9, desc[UR40][R6.64] ;  /* 0x0000002806091981 */ /* 0x0000a2000c1e1900 */
[----:B------:R-:W-:Y:S02]  /*e340*/  R2UR UR6, R4 ;  /* 0x00000000040672ca */ /* 0x000fe400000e0000 */
[----:B------:R-:W-:Y:S01]  /*e350*/  R2UR UR7, R5 ;  /* 0x00000000050772ca */ /* 0x000fe200000e0000 */
[----:B------:R-:W-:-:S02]  /*e360*/  VIADD R4, R2, 0x100 ;  /* 0x0000010002047836 */ /* 0x000fc40000000000 */
[----:B------:R-:W-:Y:S01]  /*e370*/  IMAD.MOV.U32 R5, RZ, RZ, -0x3ffffff0 ;  /* 0xc0000010ff057424 */ /* 0x000fe200078e00ff */
[----:B------:R-:W-:Y:S02]  /*e380*/  WARPGROUP.DEPBAR.LE gsb0, 0x0 ;  /* 0x00008000000079c5 */ /* 0x000fe40000010000 */
[----:B------:R-:W-:-:S07]  /*e390*/  WARPGROUP.ARRIVE ;  /* 0x00000000000079c5 */ /* 0x000fce0000000000 */
[----:B------:R-:W-:Y:S01]  /*e3a0*/  QGMMA.64x64x32.F32.E4M3.E4M3 R24, R148, gdesc[UR4], R24, gsb0 ;  /* 0x00e0000494187df3 */ /* 0x000fe20008000818 */
[----:B------:R-:W-:Y:S02]  /*e3b0*/  R2UR UR6, R4 ;  /* 0x00000000040672ca */ /* 0x000fe400000e0000 */
[----:B------:R-:W-:Y:S01]  /*e3c0*/  R2UR UR7, R5 ;  /* 0x00000000050772ca */ /* 0x000fe200000e0000 */
[----:B------:R-:W-:Y:S01]  /*e3d0*/  IMAD.MOV.U32 R5, RZ, RZ, -0x3ffffff0 ;  /* 0xc0000010ff057424 */ /* 0x000fe200078e00ff */
[----:B------:R-:W-:Y:S01]  /*e3e0*/  IADD3 R4, R2, 0x180, RZ ;  /* 0x0000018002047810 */ /* 0x000fe20007ffe0ff */
[----:B------:R-:W-:Y:S02]  /*e3f0*/  WARPGROUP.DEPBAR.LE gsb0, 0x0 ;  /* 0x00008000000079c5 */ /* 0x000fe40000010000 */
[----:B------:R-:W-:-:S08]  /*e400*/  WARPGROUP.ARRIVE ;  /* 0x00000000000079c5 */ /* 0x000fd00000000000 */
[----:B------:R-:W-:Y:S01]  /*e410*/  QGMMA.64x64x32.F32.E4M3.E4M3 R24, R136, gdesc[UR4], R24, gsb0 ;  /* 0x00e0000488187df3 */ /* 0x000fe20008000818 */
[----:B------:R-:W-:Y:S02]  /*e420*/  R2UR UR6, R4 ;  /* 0x00000000040672ca */ /* 0x000fe400000e0000 */
[----:B------:R-:W-:Y:S01]  /*e430*/  R2UR UR7, R5 ;  /* 0x00000000050772ca */ /* 0x000fe200000e0000 */
[----:B------:R-:W1:Y:S04]  /*e440*/  SHFL.BFLY PT, R3, R20, 0x2, 0x1f ;  /* 0x0c401f0014037f89 */ /* 0x000e6800000e0000 */
[----:B------:R-:W3:Y:S01]  /*e450*/  SHFL.BFLY PT, R4, R15, 0x2, 0x1f ;  /* 0x0c401f000f047f89 */ /* 0x000ee200000e0000 */
[----:B------:R-:W-:Y:S01]  /*e460*/  VIADD R2, R2, 0x200 ;  /* 0x0000020002027836 */ /* 0x000fe20000000000 */
[----:B------:R-:W-:-:S02]  /*e470*/  WARPGROUP.DEPBAR.LE gsb0, 0x0 ;  /* 0x00008000000079c5 */ /* 0x000fc40000010000 */
[----:B------:R-:W-:-:S06]  /*e480*/  WARPGROUP.ARRIVE ;  /* 0x00000000000079c5 */ /* 0x000fcc0000000000 */
[----:B------:R-:W-:Y:S01]  /*e490*/  QGMMA.64x64x32.F32.E4M3.E4M3 R24, R140, gdesc[UR4], R24, gsb0 ;  /* 0x00e000048c187df3 */ /* 0x000fe20008000818 */
[----:B-1----:R-:W-:-:S01]  /*e4a0*/  FADD.FTZ R0, R3, R20 ;  /* 0x0000001403007221 */ /* 0x002fc20000010000 */
[----:B------:R-:W-:Y:S01]  /*e4b0*/  IMAD.MOV.U32 R3, RZ, RZ, -0x3ffffff0 ;  /* 0xc0000010ff037424 */ /* 0x000fe200078e00ff */
[----:B------:R-:W-:-:S04]  /*e4c0*/  R2UR UR6, R2 ;  /* 0x00000000020672ca */ /* 0x000fc800000e0000 */
[----:B------:R-:W-:Y:S01]  /*e4d0*/  R2UR UR7, R3 ;  /* 0x00000000030772ca */ /* 0x000fe200000e0000 */
[----:B------:R-:W1:Y:S01]  /*e4e0*/  SHFL.BFLY PT, R5, R0, 0x1, 0x1f ;  /* 0x0c201f0000057f89 */ /* 0x000e6200000e0000 */
[----:B---3--:R-:W-:-:S05]  /*e4f0*/  FADD.FTZ R4, R4, R15 ;  /* 0x0000000f04047221 */ /* 0x008fca0000010000 */
[----:B------:R-:W3:Y:S01]  /*e500*/  SHFL.BFLY PT, R3, R4, 0x1, 0x1f ;  /* 0x0c201f0004037f89 */ /* 0x000ee200000e0000 */
[----:B0-----:R-:W-:Y:S02]  /*e510*/  IMAD.MOV.U32 R6, RZ, RZ, RZ ;  /* 0x000000ffff067224 */ /* 0x001fe400078e00ff */
[----:B-1----:R-:W-:-:S05]  /*e520*/  FADD.FTZ R7, R0, R5 ;  /* 0x0000000500077221 */ /* 0x002fca0000010000 */
[----:B------:R-:W-:Y:S01]  /*e530*/  FSETP.NE.FTZ.AND P1, PT, R7, RZ, PT ;  /* 0x000000ff0700720b */ /* 0x000fe20003f35000 */
[----:B---3--:R-:W-:-:S01]  /*e540*/  FADD.FTZ R11, R4, R3 ;  /* 0x00000003040b7221 */ /* 0x008fc20000010000 */
[----:B------:R-:W-:Y:S01]  /*e550*/  FMUL.FTZ R12, R7, 0.00390625 ;  /* 0x3b800000070c7820 */ /* 0x000fe20000410000 */
[----:B------:R-:W-:Y:S02]  /*e560*/  WARPGROUP.DEPBAR.LE gsb0, 0x0 ;  /* 0x00008000000079c5 */ /* 0x000fe40000010000 */
[----:B------:R-:W-:-:S06]  /*e570*/  WARPGROUP.ARRIVE ;  /* 0x00000000000079c5 */ /* 0x000fcc0000000000 */
[----:B------:R-:W-:Y:S01]  /*e580*/  QGMMA.64x64x32.F32.E4M3.E4M3 R24, R144, gdesc[UR4], R24, gsb0 ;  /* 0x00e0000490187df3 */ /* 0x000fe20008000818 */
[----:B------:R-:W-:Y:S01]  /*e590*/  FMUL.FTZ R13, R11, 0.00390625 ;  /* 0x3b8000000b0d7820 */ /* 0x000fe20000410000 */
[----:B------:R-:W-:Y:S01]  /*e5a0*/  FSETP.NE.FTZ.AND P2, PT, R12, RZ, PT ;  /* 0x000000ff0c00720b */ /* 0x000fe20003f55000 */
[----:B------:R-:W-:Y:S03]  /*e5b0*/  @P1 MUFU.RCP R6, R7 ;  /* 0x0000000700061308 */ /* 0x000fe60000001000 */
[----:B------:R-:W-:Y:S02]  /*e5c0*/  FSETP.NE.FTZ.AND P3, PT, R13, RZ, PT ;  /* 0x000000ff0d00720b */ /* 0x000fe40003f75000 */
[----:B------:R-:W-:Y:S01]  /*e5d0*/  FSETP.NE.FTZ.AND P1, PT, R11, RZ, PT ;  /* 0x000000ff0b00720b */ /* 0x000fe20003f35000 */
[----:B------:R-:W-:-:S06]  /*e5e0*/  IMAD.MOV.U32 R10, RZ, RZ, RZ ;  /* 0x000000ffff0a7224 */ /* 0x000fcc00078e00ff */
[----:B------:R-:W0:Y:S08]  /*e5f0*/  @P2 MUFU.LG2 R3, R12 ;  /* 0x0000000c00032308 */ /* 0x000e300000000c00 */
[----:B------:R-:W1:Y:S08]  /*e600*/  @P3 MUFU.LG2 R5, R13 ;  /* 0x0000000d00053308 */ /* 0x000e700000000c00 */
[----:B------:R-:W3:Y:S01]  /*e610*/  @P1 MUFU.RCP R10, R11 ;  /* 0x0000000b000a1308 */ /* 0x000ee20000001000 */
[C---:B------:R-:W-:Y:S01]  /*e620*/  @P2 FMUL.FTZ R4, R58.reuse, 0.69314718246459960938 ;  /* 0x3f3172183a042820 */ /* 0x040fe20000410000 */
[----:B------:R-:W-:Y:S01]  /*e630*/  @P3 FMUL.FTZ R58, R58, 0.69314718246459960938 ;  /* 0x3f3172183a3a3820 */ /* 0x000fe20000410000 */
[----:B0-----:R-:W-:Y:S01]  /*e640*/  @P2 FMUL.FTZ R3, R3, 0.69314718246459960938 ;  /* 0x3f31721803032820 */ /* 0x001fe20000410000 */
[----:B------:R-:W-:Y:S01]  /*e650*/  IMAD.MOV.U32 R2, RZ, RZ, -0x800000 ;  /* 0xff800000ff027424 */ /* 0x000fe200078e00ff */
[----:B------:R-:W-:Y:S01]  /*e660*/  MOV R0, 0xff800000 ;  /* 0xff80000000007802 */ /* 0x000fe20000000f00 */
[----:B-1----:R-:W-:Y:S01]  /*e670*/  @P3 FMUL.FTZ R5, R5, 0.69314718246459960938 ;  /* 0x3f31721805053820 */ /* 0x002fe20000410000 */
[----:B------:R-:W-:-:S01]  /*e680*/  @P2 FFMA.FTZ R2, R4, R59, R3 ;  /* 0x0000003b04022223 */ /* 0x000fc20000010003 */
[----:B--2---:R-:W-:-:S02]  /*e690*/  FMUL.FTZ R6, R6, R9 ;  /* 0x0000000906067220 */ /* 0x004fc40000410000 */
[----:B------:R-:W-:-:S01]  /*e6a0*/  @P3 FFMA.FTZ R0, R58, R60, R5 ;  /* 0x0000003c3a003223 */ /* 0x000fc20000010005 */
[----:B---3--:R-:W-:Y:S01]  /*e6b0*/  FMUL.FTZ R16, R10, R9 ;  /* 0x000000090a107220 */ /* 0x008fe20000410000 */
[----:B------:R-:W-:Y:S02]  /*e6c0*/  WARPGROUP.DEPBAR.LE gsb0, 0x0 ;  /* 0x00008000000079c5 */ /* 0x000fe40000010000 */
[----:B------:R-:W-:Y:S05]  /*e6d0*/  @!P0 BRA `(.L_x_11153) ;  /* 0x0000000000048947 */ /* 0x000fea0003800000 */
[----:B------:R-:W-:Y:S01]  /*e6e0*/  BPT.TRAP 0x1 ;  /* 0x000000040000795c */ /* 0x000fe20000300000 */
.L_x_11153:
[----:B------:R-:W2:Y:S01]  /*e6f0*/  LDL.LU R3, [R1+0x28] ;  /* 0x0000280001037983 */ /* 0x000ea20000300800 */
[----:B------:R-:W-:Y:S02]  /*e700*/  VIADD R8, R8, 0x13260 ;  /* 0x0001326008087836 */ /* 0x000fe40000000000 */
[-C--:B------:R-:W-:Y:S01]  /*e710*/  FMUL.FTZ R61, R24, R6.reuse ;  /* 0x00000006183d7220 */ /* 0x080fe20000410000 */
[-C--:B------:R-:W-:Y:S01]  /*e720*/  FMUL.FTZ R59, R25, R6.reuse ;  /* 0x00000006193b7220 */ /* 0x080fe20000410000 */
[----:B------:R-:W3:Y:S04]  /*e730*/  LDL.LU R63, [R1+0xc] ;  /* 0x00000c00013f7983 */ /* 0x000ee80000300800 */
[----:B------:R-:W4:Y:S01]  /*e740*/  LDL.LU R62, [R1+0x4c] ;  /* 0x00004c00013e7983 */ /* 0x000f220000300800 */
        /* <DEDUP_REMOVED lines=26> */
[----:B------:R-:W-:Y:S01]  /*e8f0*/  FMUL.FTZ R55, R55, R16 ;  /* 0x0000001037377220 */ /* 0x000fe20000410000 */
[----:B--2---:R-:W-:-:S04]  /*e900*/  PRMT R4, R3, 0x654, R8 ;  /* 0x0000065403047816 */ /* 0x004fc80000000008 */
[----:B------:R0:W-:Y:S02]  /*e910*/  SYNCS.ARRIVE.TRANS64.RED.A1T0 RZ, [R4+URZ], RZ ;  /* 0x000000ff04ff79a7 */ /* 0x0001e4000810043f */
[----:B0-----:R-:W-:-:S05]  /*e920*/  VIADD R4, R14, 0x1 ;  /* 0x000000010e047836 */ /* 0x001fca0000000000 */
[----:B------:R-:W-:-:S04]  /*e930*/  ISETP.NE.AND P0, PT, R4, 0x2, PT ;  /* 0x000000020400780c */ /* 0x000fc80003f05270 */
[----:B------:R-:W-:Y:S02]  /*e940*/  SEL R5, RZ, 0x1, P0 ;  /* 0x00000001ff057807 */ /* 0x000fe40000000000 */
[----:B------:R-:W-:Y:S01]  /*e950*/  SEL R4, R4, RZ, P0 ;  /* 0x000000ff04047207 */ /* 0x000fe20000000000 */
[----:B----4-:R-:W-:Y:S01]  /*e960*/  VIADD R62, R62, 0x1 ;  /* 0x000000013e3e7836 */ /* 0x010fe20000000000 */
[----:B---3--:R-:W-:-:S03]  /*e970*/  LOP3.LUT R63, R63, R5, RZ, 0x3c, !PT ;  /* 0x000000053f3f7212 */ /* 0x008fc600078e3cff */
[----:B------:R0:W-:Y:S04]  /*e980*/  STL [R1+0x4], R4 ;  /* 0x0000040401007387 */ /* 0x0001e80000100800 */
[----:B------:R0:W-:Y:S04]  /*e990*/  STL [R1+0xc], R63 ;  /* 0x00000c3f01007387 */ /* 0x0001e80000100800 */
[----:B------:R0:W-:Y:S01]  /*e9a0*/  STL [R1+0x4c], R62 ;  /* 0x00004c3e01007387 */ /* 0x0001e20000100800 */
[-C--:B------:R-:W-:Y:S01]  /*e9b0*/  FMUL.FTZ R8, R49, R6.reuse ;  /* 0x0000000631087220 */ /* 0x080fe20000410000 */
[----:B------:R-:W-:Y:S01]  /*e9c0*/  FMUL.FTZ R3, R53, R6 ;  /* 0x0000000635037220 */ /* 0x000fe20000410000 */
[-C--:B------:R-:W-:Y:S01]  /*e9d0*/  FMUL.FTZ R14, R43, R16.reuse ;  /* 0x000000102b0e7220 */ /* 0x080fe20000410000 */
[----:B------:R-:W-:-:S07]  /*e9e0*/  FMUL.FTZ R6, R51, R16 ;  /* 0x0000001033067220 */ /* 0x000fce0000410000 */
.L_x_11105:
        /* <DEDUP_REMOVED lines=12> */
[----:B------:R-:W2:Y:S01]  /*eab0*/  LDL.LU R5, [R1+0x54] ;  /* 0x0000540001057983 */ /* 0x000ea20000300800 */
[----:B------:R-:W-:Y:S01]  /*eac0*/  ULDC.64 UR4, c[0x4][0x38] ;  /* 0x01000e0000047ab9 */ /* 0x000fe20000000a00 */
[----:B------:R-:W1:Y:S01]  /*ead0*/  S2R R29, SR_TID.X ;  /* 0x00000000001d7919 */ /* 0x000e620000002100 */
[----:B------:R-:W3:Y:S01]  /*eae0*/  S2R R35, SR_SWINHI ;  /* 0x0000000000237919 */ /* 0x000ee20000002f00 */
[----:B------:R-:W-:Y:S01]  /*eaf0*/  F2FP.BF16.F32.PACK_AB R21, R21, R32 ;  /* 0x000000201515723e */ /* 0x000fe200000010ff */
[----:B------:R-:W-:Y:S01]  /*eb00*/  ULDC.64 UR6, c[0x0][0xb98] ;  /* 0x0002e60000067ab9 */ /* 0x000fe20000000a00 */
[----:B------:R-:W4:Y:S04]  /*eb10*/  LDL.LU R4, [R1+0x38] ;  /* 0x0000380001047983 */ /* 0x000f280000300800 */
[----:B------:R-:W3:Y:S04]  /*eb20*/  LDL R39, [R1+0x74] ;  /* 0x0000740001277983 */ /* 0x000ee80000100800 */
[----:B0-----:R-:W3:Y:S04]  /*eb30*/  LDL R49, [R1+0x6c] ;  /* 0x00006c0001317983 */ /* 0x001ee80000100800 */
[----:B------:R-:W3:Y:S04]  /*eb40*/  LDL.LU R45, [R1+0x40] ;  /* 0x00004000012d7983 */ /* 0x000ee80000300800 */
[----:B------:R-:W3:Y:S01]  /*eb50*/  LDL.LU R46, [R1+0x44] ;  /* 0x00004400012e7983 */ /* 0x000ee20000300800 */
[----:B------:R-:W-:-:S02]  /*eb60*/  F2FP.BF16.F32.PACK_AB R20, R13, R20 ;  /* 0x000000140d14723e */ /* 0x000fc400000010ff */
[----:B------:R-:W-:Y:S01]  /*eb70*/  F2FP.BF16.F32.PACK_AB R9, R9, R12 ;  /* 0x0000000c0909723e */ /* 0x000fe200000010ff */
[----:B------:R-:W3:Y:S01]  /*eb80*/  LDL R42, [R1+0x50] ;  /* 0x00005000012a7983 */ /* 0x000ee20000100800 */
[----:B------:R-:W-:Y:S02]  /*eb90*/  F2FP.BF16.F32.PACK_AB R36, R36, R57 ;  /* 0x000000392424723e */ /* 0x000fe400000010ff */
[----:B------:R-:W-:Y:S02]  /*eba0*/  F2FP.BF16.F32.PACK_AB R33, R33, R56 ;  /* 0x000000382121723e */ /* 0x000fe400000010ff */
[----:B------:R-:W-:Y:S02]  /*ebb0*/  F2FP.BF16.F32.PACK_AB R10, R7, R10 ;  /* 0x0000000a070a723e */ /* 0x000fe400000010ff */
[----:B------:R-:W-:Y:S02]  /*ebc0*/  F2FP.BF16.F32.PACK_AB R55, R55, R6 ;  /* 0x000000063737723e */ /* 0x000fe400000010ff */
[----:B------:R-:W-:-:S02]  /*ebd0*/  F2FP.BF16.F32.PACK_AB R60, R60, R61 ;  /* 0x0000003d3c3c723e */ /* 0x000fc400000010ff */
[----:B------:R-:W-:Y:S02]  /*ebe0*/  F2FP.BF16.F32.PACK_AB R37, R37, R44 ;  /* 0x0000002c2525723e */ /* 0x000fe400000010ff */
[----:B------:R-:W-:Y:S01]  /*ebf0*/  F2FP.BF16.F32.PACK_AB R59, R58, R59 ;  /* 0x0000003b3a3b723e */ /* 0x000fe200000010ff */
[----:B------:R-:W3:Y:S01]  /*ec00*/  LDL R44, [R1+0x3c] ;  /* 0x00003c00012c7983 */ /* 0x000ee20000100800 */
[----:B------:R-:W-:Y:S02]  /*ec10*/  F2FP.BF16.F32.PACK_AB R40, R31, R40 ;  /* 0x000000281f28723e */ /* 0x000fe400000010ff */
[----:B------:R-:W-:Y:S02]  /*ec20*/  F2FP.BF16.F32.PACK_AB R26, R25, R26 ;  /* 0x0000001a191a723e */ /* 0x000fe400000010ff */
[----:B------:R-:W-:Y:S02]  /*ec30*/  F2FP.BF16.F32.PACK_AB R8, R3, R8 ;  /* 0x000000080308723e */ /* 0x000fe400000010ff */
[----:B------:R-:W-:-:S02]  /*ec40*/  F2FP.BF16.F32.PACK_AB R27, R27, R30 ;  /* 0x0000001e1b1b723e */ /* 0x000fc400000010ff */
[----:B------:R-:W-:Y:S02]  /*ec50*/  F2FP.BF16.F32.PACK_AB R15, R15, R24 ;  /* 0x000000180f0f723e */ /* 0x000fe400000010ff */
[----:B------:R-:W-:Y:S01]  /*ec60*/  F2FP.BF16.F32.PACK_AB R14, R11, R14 ;  /* 0x0000000e0b0e723e */ /* 0x000fe200000010ff */
[----:B------:R-:W-:Y:S01]  /*ec70*/  BAR.SYNC.DEFER_BLOCKING 0x1, 0x180 ;  /* 0x0046000000007b1d */ /* 0x000fe20000010000 */
[----:B--2---:R-:W-:Y:S02]  /*ec80*/  IMAD.MOV.U32 R34, RZ, RZ, R5 ;  /* 0x000000ffff227224 */ /* 0x004fe400078e0005 */
[----:B----4-:R-:W-:Y:S01]  /*ec90*/  IMAD.MOV.U32 R38, RZ, RZ, R4 ;  /* 0x000000ffff267224 */ /* 0x010fe200078e0004 */
[----:B-1----:R-:W-:-:S04]  /*eca0*/  SHF.L.U32 R4, R29, 0x2, RZ ;  /* 0x000000021d047819 */ /* 0x002fc800000006ff */
[----:B------:R-:W-:-:S04]  /*ecb0*/  LOP3.LUT R4, R4, 0xc, RZ, 0xc0, !PT ;  /* 0x0000000c04047812 */ /* 0x000fc800078ec0ff */
[----:B------:R-:W-:-:S05]  /*ecc0*/  IADD3 R4, P0, R4, UR4, RZ ;  /* 0x0000000404047c10 */ /* 0x000fca000ff1e0ff */
[----:B------:R-:W-:Y:S01]  /*ecd0*/  IMAD.X R5, RZ, RZ, UR5, P0 ;  /* 0x00000005ff057e24 */ /* 0x000fe200080e06ff */
[----:B------:R-:W-:-:S04]  /*ece0*/  ULDC.64 UR4, c[0x0][0xc00] ;  /* 0x0003000000047ab9 */ /* 0x000fc80000000a00 */
[----:B-----5:R0:W2:Y:S02]  /*ecf0*/  LDG.E.CONSTANT R28, desc[UR40][R4.64] ;  /* 0x00000028041c7981 */ /* 0x0200a4000c1e9900 */
[----:B0-----:R-:W-:-:S04]  /*ed00*/  LOP3.LUT P1, R4, R29, 0x3, RZ, 0xc0, !PT ;  /* 0x000000031d047812 */ /* 0x001fc8000782c0ff */
[----:B------:R-:W-:-:S04]  /*ed10*/  ISETP.EQ.OR P1, PT, R4, 0x3, !P1 ;  /* 0x000000030400780c */ /* 0x000fc80004f22670 */
[----:B------:R-:W-:Y:S02]  /*ed20*/  SEL R29, R21, R20, P1 ;  /* 0x00000014151d7207 */ /* 0x000fe40000800000 */
[----:B------:R-:W-:Y:S02]  /*ed30*/  SEL R12, R20, R21, P1 ;  /* 0x00000015140c7207 */ /* 0x000fe40000800000 */
[----:B------:R-:W-:Y:S02]  /*ed40*/  MOV R20, R16 ;  /* 0x0000001000147202 */ /* 0x000fe40000000f00 */
[----:B---3--:R-:W-:Y:S02]  /*ed50*/  MOV R21, R35 ;  /* 0x0000002300157202 */ /* 0x008fe40000000f00 */
[----:B------:R-:W-:Y:S01]  /*ed60*/  SEL R25, R36, R33, P1 ;  /* 0x0000002124197207 */ /* 0x000fe20000800000 */
[----:B------:R-:W-:Y:S01]  /*ed70*/  IMAD.WIDE R6, R39, 0x2, R20 ;  /* 0x0000000227067825 */ /* 0x000fe200078e0214 */
[----:B------:R-:W-:-:S02]  /*ed80*/  SEL R36, R33, R36, P1 ;  /* 0x0000002421247207 */ /* 0x000fc40000800000 */
[----:B------:R-:W-:Y:S02]  /*ed90*/  SEL R13, R60, R59, P1 ;  /* 0x0000003b3c0d7207 */ /* 0x000fe40000800000 */
[----:B------:R-:W-:Y:S02]  /*eda0*/  SEL R33, R37, R40, P1 ;  /* 0x0000002825217207 */ /* 0x000fe40000800000 */
[C---:B------:R-:W-:Y:S02]  /*edb0*/  IADD3 R43, P0, R6.reuse, 0x60, RZ ;  /* 0x00000060062b7810 */ /* 0x040fe40007f1e0ff */
[----:B------:R-:W-:Y:S02]  /*edc0*/  IADD3 R41, P2, R6, 0x40, RZ ;  /* 0x0000004006297810 */ /* 0x000fe40007f5e0ff */
[----:B------:R-:W-:Y:S02]  /*edd0*/  SEL R60, R59, R60, P1 ;  /* 0x0000003c3b3c7207 */ /* 0x000fe40000800000 */
        /* <DEDUP_REMOVED lines=9> */
[----:B------:R-:W-:Y:S02]  /*ee70*/  SEL R15, R10, R55, P1 ;  /* 0x000000370a0f7207 */ /* 0x000fe40000800000 */
[----:B------:R-:W-:Y:S02]  /*ee80*/  SEL R32, R55, R10, P1 ;  /* 0x0000000a37207207 */ /* 0x000fe40000800000 */
[----:B------:R-:W-:Y:S02]  /*ee90*/  SHF.R.U64 R8, R8, 0x3, RZ ;  /* 0x0000000308087819 */ /* 0x000fe400000012ff */
[----:B------:R-:W-:-:S02]  /*eea0*/  SHF.R.U64 R30, R30, 0x3, RZ ;  /* 0x000000031e1e7819 */ /* 0x000fc400000012ff */
[----:B------:R-:W-:Y:S02]  /*eeb0*/  LOP3.LUT R10, R8, R41, RZ, 0x3c, !PT ;  /* 0x00000029080a7212 */ /* 0x000fe400078e3cff */
[----:B------:R-:W-:Y:S02]  /*eec0*/  LOP3.LUT R8, R30, R43, RZ, 0x3c, !PT ;  /* 0x0000002b1e087212 */ /* 0x000fe400078e3cff */
[C---:B------:R-:W-:Y:S02]  /*eed0*/  IADD3 R39, P3, R6.reuse, 0x20, RZ ;  /* 0x0000002006277810 */ /* 0x040fe40007f7e0ff */
[----:B------:R-:W-:Y:S02]  /*eee0*/  LOP3.LUT R37, R6, 0x380, RZ, 0xc0, !PT ;  /* 0x0000038006257812 */ /* 0x000fe400078ec0ff */
[----:B------:R-:W-:Y:S02]  /*eef0*/  LOP3.LUT R4, R39, 0x380, RZ, 0xc0, !PT ;  /* 0x0000038027047812 */ /* 0x000fe400078ec0ff */
[----:B------:R-:W-:-:S02]  /*ef00*/  SHF.R.U64 R37, R37, 0x3, RZ ;  /* 0x0000000325257819 */ /* 0x000fc400000012ff */
[----:B------:R-:W-:Y:S01]  /*ef10*/  SHF.R.U64 R4, R4, 0x3, RZ ;  /* 0x0000000304047819 */ /* 0x000fe200000012ff */
[--C-:B------:R-:W-:Y:S01]  /*ef20*/  IMAD.X R5, RZ, RZ, R7.reuse, P3 ;  /* 0x000000ffff057224 */ /* 0x100fe200018e0607 */
[----:B------:R-:W-:Y:S02]  /*ef30*/  LOP3.LUT R6, R37, R6, RZ, 0x3c, !PT ;  /* 0x0000000625067212 */ /* 0x000fe400078e3cff */
[----:B------:R-:W-:Y:S01]  /*ef40*/  LOP3.LUT R4, R4, R39, RZ, 0x3c, !PT ;  /* 0x0000002704047212 */ /* 0x000fe200078e3cff */
[----:B------:R-:W-:Y:S01]  /*ef50*/  IMAD.MOV.U32 R47, RZ, RZ, R38 ;  /* 0x000000ffff2f7224 */ /* 0x000fe200078e0026 */
[----:B------:R-:W-:Y:S01]  /*ef60*/  MOV R38, R6 ;  /* 0x0000000600267202 */ /* 0x000fe20000000f00 */
[--C-:B------:R-:W-:Y:S01]  /*ef70*/  IMAD.X R9, RZ, RZ, R7.reuse, P0 ;  /* 0x000000ffff097224 */ /* 0x100fe200000e0607 */
[----:B------:R-:W-:Y:S01]  /*ef80*/  MOV R37, R4 ;  /* 0x0000000400257202 */ /* 0x000fe20000000f00 */
[----:B------:R-:W-:Y:S02]  /*ef90*/  IMAD.X R11, RZ, RZ, R7, P2 ;  /* 0x000000ffff0b7224 */ /* 0x000fe400010e0607 */
[----:B------:R-:W-:-:S03]  /*efa0*/  IMAD.MOV.U32 R48, RZ, RZ, R34 ;  /* 0x000000ffff307224 */ /* 0x000fc600078e0022 */
[----:B------:R-:W-:Y:S02]  /*efb0*/  MOV R34, R10 ;  /* 0x0000000a00227202 */ /* 0x000fe40000000f00 */
[----:B------:R-:W-:-:S04]  /*efc0*/  ISETP.NE.U32.AND P0, PT, RZ, UR4, PT ;  /* 0x00000004ff007c0c */ /* 0x000fc8000bf05070 */
[----:B------:R-:W-:Y:S02]  /*efd0*/  ISETP.NE.AND.EX P0, PT, RZ, UR5, PT, P0 ;  /* 0x00000005ff007c0c */ /* 0x000fe4000bf05300 */
        /* <DEDUP_REMOVED lines=8> */
[----:B------:R-:W-:Y:S04]  /*f060*/  SHFL.IDX PT, R26, R26, R3, 0x1c1f ;  /* 0x001c1f031a1a7589 */ /* 0x000fe800000e0000 */
[----:B------:R-:W-:Y:S04]  /*f070*/  SHFL.IDX PT, R29, R29, R28, 0x1c1f ;  /* 0x001c1f1c1d1d7589 */ /* 0x000fe800000e0000 */
[----:B------:R-:W2:Y:S04]  /*f080*/  SHFL.IDX PT, R12, R12, R3, 0x1c1f ;  /* 0x001c1f030c0c7589 */ /* 0x000ea800000e0000 */
[----:B------:R-:W-:Y:S04]  /*f090*/  SHFL.IDX PT, R27, R27, R28, 0x1c1f ;  /* 0x001c1f1c1b1b7589 */ /* 0x000fe800000e0000 */
[----:B------:R-:W-:Y:S04]  /*f0a0*/  SHFL.IDX PT, R15, R15, R28, 0x1c1f ;  /* 0x001c1f1c0f0f7589 */ /* 0x000fe800000e0000 */
[----:B------:R-:W3:Y:S04]  /*f0b0*/  SHFL.IDX PT, R30, R14, R3, 0x1c1f ;  /* 0x001c1f030e1e7589 */ /* 0x000ee800000e0000 */
[----:B------:R-:W4:Y:S04]  /*f0c0*/  SHFL.IDX PT, R32, R32, R3, 0x1c1f ;  /* 0x001c1f0320207589 */ /* 0x000f2800000e0000 */
[----:B------:R-:W-:Y:S04]  /*f0d0*/  SHFL.IDX PT, R31, R31, R28, 0x1c1f ;  /* 0x001c1f1c1f1f7589 */ /* 0x000fe800000e0000 */
[----:B------:R2:W4:Y:S01]  /*f0e0*/  SHFL.IDX PT, R24, R24, R3, 0x1c1f ;  /* 0x001c1f0318187589 */ /* 0x00052200000e0000 */
[----:B0-----:R-:W-:-:S02]  /*f0f0*/  SEL R4, R13, R60, P1 ;  /* 0x0000003c0d047207 */ /* 0x001fc40000800000 */
[----:B------:R-:W-:Y:S02]  /*f100*/  SEL R6, R60, R13, P1 ;  /* 0x0000000d3c067207 */ /* 0x000fe40000800000 */
[----:B-1----:R-:W-:Y:S02]  /*f110*/  SEL R5, R33, R40, P1 ;  /* 0x0000002821057207 */ /* 0x002fe40000800000 */
[----:B------:R-:W-:Y:S02]  /*f120*/  SEL R7, R40, R33, P1 ;  /* 0x0000002128077207 */ /* 0x000fe40000800000 */
[----:B------:R-:W-:Y:S01]  /*f130*/  MOV R33, R8 ;  /* 0x0000000800217202 */ /* 0x000fe20000000f00 */
[----:B--2---:R-:W0:Y:S02]  /*f140*/  LDC R3, c[0x0][0xbe8] ;  /* 0x0002fa00ff037b82 */ /* 0x004e240000000800 */
[----:B------:R1:W-:Y:S01]  /*f150*/  STSM.16.M88.4 [R38], R4 ;  /* 0x0000000426007844 */ /* 0x0003e20000000200 */
[----:B------:R-:W-:-:S02]  /*f160*/  SEL R8, R29, R12, P1 ;  /* 0x0000000c1d087207 */ /* 0x000fc40000800000 */
[----:B------:R-:W-:Y:S02]  /*f170*/  SEL R10, R12, R29, P1 ;  /* 0x0000001d0c0a7207 */ /* 0x000fe40000800000 */
[----:B---3--:R-:W-:Y:S02]  /*f180*/  SEL R9, R27, R30, P1 ;  /* 0x0000001e1b097207 */ /* 0x008fe40000800000 */
[----:B------:R-:W-:Y:S02]  /*f190*/  SEL R11, R30, R27, P1 ;  /* 0x0000001b1e0b7207 */ /* 0x000fe40000800000 */
[----:B----4-:R-:W-:Y:S02]  /*f1a0*/  SEL R13, R15, R32, P1 ;  /* 0x000000200f0d7207 */ /* 0x010fe40000800000 */
[----:B------:R-:W-:Y:S02]  /*f1b0*/  SEL R15, R32, R15, P1 ;  /* 0x0000000f200f7207 */ /* 0x000fe40000800000 */
[----:B------:R-:W-:-:S02]  /*f1c0*/  SEL R12, R31, R24, P1 ;  /* 0x000000181f0c7207 */ /* 0x000fc40000800000 */
[----:B-1----:R-:W-:Y:S02]  /*f1d0*/  SEL R4, R25, R36, P1 ;  /* 0x0000002419047207 */ /* 0x002fe40000800000 */
[----:B------:R-:W-:Y:S02]  /*f1e0*/  SEL R6, R36, R25, P1 ;  /* 0x0000001924067207 */ /* 0x000fe40000800000 */
[----:B------:R-:W-:Y:S02]  /*f1f0*/  SEL R5, R35, R26, P1 ;  /* 0x0000001a23057207 */ /* 0x000fe40000800000 */
[----:B------:R-:W-:Y:S02]  /*f200*/  SEL R7, R26, R35, P1 ;  /* 0x000000231a077207 */ /* 0x000fe40000800000 */
[----:B------:R-:W-:-:S03]  /*f210*/  SEL R14, R24, R31, P1 ;  /* 0x0000001f180e7207 */ /* 0x000fc60000800000 */
[----:B------:R-:W-:Y:S04]  /*f220*/  STSM.16.M88.4 [R37], R4 ;  /* 0x0000000425007844 */ /* 0x000fe80000000200 */
[----:B------:R1:W-:Y:S04]  /*f230*/  STSM.16.M88.4 [R34], R8 ;  /* 0x0000000822007844 */ /* 0x0003e80000000200 */
[----:B------:R2:W-:Y:S01]  /*f240*/  STSM.16.M88.4 [R33], R12 ;  /* 0x0000000c21007844 */ /* 0x0005e20000000200 */
[----:B------:R-:W-:Y:S02]  /*f250*/  IADD3 R24, P2, R45, UR4, RZ ;  /* 0x000000042d187c10 */ /* 0x000fe4000ff5e0ff */
[----:B------:R-:W-:-:S02]  /*f260*/  MOV R28, RZ ;  /* 0x000000ff001c7202 */ /* 0x000fc40000000f00 */
[----:B------:R-:W-:Y:S01]  /*f270*/  IADD3.X R25, R46, UR5, RZ, P2, !PT ;  /* 0x000000052e197c10 */ /* 0x000fe200097fe4ff */
[----:B------:R-:W-:Y:S01]  /*f280*/  BAR.SYNC.DEFER_BLOCKING 0x1, 0x180 ;  /* 0x0046000000007b1d */ /* 0x000fe20000010000 */
[----:B------:R-:W-:Y:S01]  /*f290*/  IMAD R31, R42, 0xc0, R49 ;  /* 0x000000c02a1f7824 */ /* 0x000fe200078e0231 */
[----:B------:R-:W-:-:S04]  /*f2a0*/  SHF.R.S32.HI R32, RZ, 0x1f, R44 ;  /* 0x0000001fff207819 */ /* 0x000fc8000001142c */
[----:B------:R-:W-:Y:S01]  /*f2b0*/  ULDC.64 UR4, c[0x0][0xb90] ;  /* 0x0002e40000047ab9 */ /* 0x000fe20000000a00 */
[----:B------:R-:W-:Y:S01]  /*f2c0*/  SEL R30, R48, RZ, !P0 ;  /* 0x000000ff301e7207 */ /* 0x000fe20004000000 */
[----:B------:R-:W-:Y:S01]  /*f2d0*/  ULDC UR8, c[0x0][0xa88] ;  /* 0x0002a20000087ab9 */ /* 0x000fe20000000800 */
[----:B-1----:R-:W3:Y:S04]  /*f2e0*/  LDL R34, [R1+0x58] ;  /* 0x0000580001227983 */ /* 0x002ee80000100800 */
[----:B------:R-:W4:Y:S01]  /*f2f0*/  @P0 LDG.E R28, desc[UR40][R24.64] ;  /* 0x00000028181c0981 */ /* 0x000f22000c1e1900 */
[----:B0-----:R-:W-:-:S13]  /*f300*/  ISETP.NE.AND P2, PT, R3, 0x1, PT ;  /* 0x000000010300780c */ /* 0x001fda0003f45270 */
[----:B------:R-:W0:Y:S08]  /*f310*/  @P2 LDC R26, c[0x0][0xbec] ;  /* 0x0002fb00ff1a2b82 */ /* 0x000e300000000800 */
[----:B------:R-:W1:Y:S01]  /*f320*/  @P2 LDC R27, c[0x0][0xbf0] ;  /* 0x0002fc00ff1b2b82 */ /* 0x000e620000000800 */
[----:B------:R-:W-:Y:S02]  /*f330*/  IMAD R5, R32, UR4, RZ ;  /* 0x0000000420057c24 */ /* 0x000fe4000f8e02ff */
[----:B------:R-:W-:-:S02]  /*f340*/  IMAD.MOV.U32 R7, RZ, RZ, R31 ;  /* 0x000000ffff077224 */ /* 0x000fc400078e001f */
[----:B------:R-:W-:Y:S01]  /*f350*/  IMAD R11, R44, UR5, R5 ;  /* 0x000000052c0b7c24 */ /* 0x000fe2000f8e0205 */
[----:B--2---:R-:W-:Y:S01]  /*f360*/  SEL R33, R47, RZ, !P0 ;  /* 0x000000ff2f217207 */ /* 0x004fe20004000000 */
[----:B0-----:R-:W-:-:S05]  /*f370*/  @P2 IMAD.HI.U32 R4, R31, R26, RZ ;  /* 0x0000001a1f042227 */ /* 0x001fca00078e00ff */
[----:B-1----:R-:W-:-:S05]  /*f380*/  @P2 SHF.R.U32.HI R7, RZ, R27, R4 ;  /* 0x0000001bff072219 */ /* 0x002fca0000011604 */
[----:B------:R-:W-:-:S04]  /*f390*/  IMAD.MOV R6, RZ, RZ, -R7 ;  /* 0x000000ffff067224 */ /* 0x000fc800078e0a07 */
[----:B------:R-:W-:Y:S02]  /*f3a0*/  IMAD R9, R3, R6, R31 ;  /* 0x0000000603097224 */ /* 0x000fe400078e021f */
[----:B------:R-:W-:-:S03]  /*f3b0*/  IMAD R6, R30, UR6, RZ ;  /* 0x000000061e067c24 */ /* 0x000fc6000f8e02ff */
[----:B------:R-:W-:Y:S01]  /*f3c0*/  SHF.R.S32.HI R8, RZ, 0x1f, R9 ;  /* 0x0000001fff087819 */ /* 0x000fe20000011409 */
[----:B------:R-:W-:Y:S01]  /*f3d0*/  IMAD R10, R33, UR7, R6 ;  /* 0x00000007210a7c24 */ /* 0x000fe2000f8e0206 */
[----:B----4-:R-:W-:-:S03]  /*f3e0*/  SHF.R.S32.HI R29, RZ, 0x1f, R28 ;  /* 0x0000001fff1d7819 */ /* 0x010fc6000001141c */
[----:B------:R-:W-:Y:S01]  /*f3f0*/  IMAD.WIDE.U32 R4, R44, UR4, R28 ;  /* 0x000000042c047c25 */ /* 0x000fe2000f8e001c */
[----:B------:R-:W-:-:S03]  /*f400*/  ULDC.64 UR4, c[0x0][0xc08] ;  /* 0x0003020000047ab9 */ /* 0x000fc60000000a00 */
[----:B------:R-:W-:Y:S01]  /*f410*/  IMAD.IADD R5, R5, 0x1, R11 ;  /* 0x0000000105057824 */ /* 0x000fe200078e020b */
[----:B------:R-:W-:Y:S01]  /*f420*/  ISETP.NE.U32.AND P1, PT, RZ, UR4, PT ;  /* 0x00000004ff007c0c */ /* 0x000fe2000bf25070 */
[----:B------:R-:W-:-:S03]  /*f430*/  IMAD.WIDE.U32 R4, R33, UR6, R4 ;  /* 0x0000000621047c25 */ /* 0x000fc6000f8e0004 */
[----:B------:R-:W-:Y:S01]  /*f440*/  ISETP.NE.AND.EX P1, PT, RZ, UR5, PT, P1 ;  /* 0x00000005ff007c0c */ /* 0x000fe2000bf25310 */
[----:B------:R-:W-:Y:S01]  /*f450*/  ULDC.64 UR6, c[0x0][0xb88] ;  /* 0x0002e20000067ab9 */ /* 0x000fe20000000a00 */
[----:B------:R-:W-:Y:S02]  /*f460*/  SHF.R.S32.HI R11, RZ, 0x1f, R7 ;  /* 0x0000001fff0b7819 */ /* 0x000fe40000011407 */
[----:B------:R-:W-:Y:S01]  /*f470*/  IADD3 R6, P3, R7, R4, RZ ;  /* 0x0000000407067210 */ /* 0x000fe20007f7e0ff */
[----:B------:R-:W-:-:S03]  /*f480*/  IMAD R8, R8, UR6, RZ ;  /* 0x0000000608087c24 */ /* 0x000fc6000f8e02ff */
[----:B------:R-:W-:Y:S01]  /*f490*/  IADD3.X R7, R11, R5, R10, P3, !PT ;  /* 0x000000050b077210 */ /* 0x000fe20001ffe40a */
[C---:B------:R-:W-:Y:S02]  /*f4a0*/  IMAD R5, R9.reuse, UR7, R8 ;  /* 0x0000000709057c24 */ /* 0x040fe4000f8e0208 */
[----:B------:R-:W-:Y:S02]  /*f4b0*/  IMAD.WIDE.U32 R6, R9, UR6, R6 ;  /* 0x0000000609067c25 */ /* 0x000fe4000f8e0006 */
[----:B------:R-:W-:Y:S01]  /*f4c0*/  @P1 IADD3 R4, P3, R45, UR4, RZ ;  /* 0x000000042d041c10 */ /* 0x000fe2000ff7e0ff */
[----:B------:R-:W0:Y:S01]  /*f4d0*/  S2R R13, SR_TID.X ;  /* 0x00000000000d7919 */ /* 0x000e220000002100 */
[----:B------:R-:W-:Y:S01]  /*f4e0*/  ULDC.64 UR6, c[0x0][0xb50] ;  /* 0x0002d40000067ab9 */ /* 0x000fe20000000a00 */
[----:B------:R-:W-:Y:S01]  /*f4f0*/  IMAD.IADD R7, R7, 0x1, R5 ;  /* 0x0000000107077824 */ /* 0x000fe200078e0205 */
[----:B------:R-:W-:Y:S01]  /*f500*/  @P1 IADD3.X R5, R46, UR5, RZ, P3, !PT ;  /* 0x000000052e051c10 */ /* 0x000fe20009ffe4ff */
[----:B------:R-:W-:-:S06]  /*f510*/  IMAD.U32 R8, RZ, RZ, UR8 ;  /* 0x00000008ff087e24 */ /* 0x000fcc000f8e00ff */
[----:B------:R1:W5:Y:S01]  /*f520*/  @P1 LDG.E R8, desc[UR40][R4.64] ;  /* 0x0000002804081981 */ /* 0x000362000c1e1900 */
[----:B------:R-:W-:-:S04]  /*f530*/  LEA R10, P4, R6, UR6, 0x2 ;  /* 0x00000006060a7c11 */ /* 0x000fc8000f8810ff */
[----:B------:R-:W-:Y:S01]  /*f540*/  LEA.HI.X R11, R6, UR7, R7, 0x2, P4 ;  /* 0x00000007060b7c11 */ /* 0x000fe2000a0f1407 */
[----:B0-----:R-:W-:-:S05]  /*f550*/  VIADD R45, R13, 0xffffff80 ;  /* 0xffffff800d2d7836 */ /* 0x001fca0000000000 */
[----:B------:R-:W-:-:S04]  /*f560*/  SHF.R.S32.HI R38, RZ, 0x1f, R45 ;  /* 0x0000001fff267819 */ /* 0x000fc8000001142d */
[----:B------:R-:W-:-:S04]  /*f570*/  LEA.HI R38, R38, R45, RZ, 0x3 ;  /* 0x0000002d26267211 */ /* 0x000fc800078f18ff */
[----:B------:R-:W-:-:S04]  /*f580*/  SHF.R.S32.HI R38, RZ, 0x3, R38 ;  /* 0x00000003ff267819 */ /* 0x000fc80000011426 */
[----:B---3--:R-:W-:Y:S01]  /*f590*/  LEA R9, R38, R34, 0x6 ;  /* 0x0000002226097211 */ /* 0x008fe200078e30ff */
[----:B-1----:R-:W-:Y:S06]  /*f5a0*/  @P1 BRA `(.L_x_11156) ;  /* 0x0000000000101947 */ /* 0x002fec0003800000 */
[----:B------:R-:W-:Y:S05]  /*f5b0*/  @!P0 BRA `(.L_x_11156) ;  /* 0x00000000000c8947 */ /* 0x000fea0003800000 */
[----:B------:R-:W2:Y:S04]  /*f5c0*/  LDG.E R5, desc[UR40][R24.64] ;  /* 0x0000002818057981 */ /* 0x000ea8000c1e1900 */
[----:B-----5:R-:W2:Y:S02]  /*f5d0*/  LDG.E R8, desc[UR40][R24.64+0x4] ;  /* 0x0000042818087981 */ /* 0x020ea4000c1e1900 */
[----:B--2---:R-:W-:-:S07]  /*f5e0*/  IMAD.IADD R8, R8, 0x1, -R5 ;  /* 0x0000000108087824 */ /* 0x004fce00078e0a05 */
.L_x_11156:
[----:B------:R-:W2:Y:S01]  /*f5f0*/  LDL R12, [R1+0x68] ;  /* 0x00006800010c7983 */ /* 0x000ea20000100800 */
[----:B------:R-:W-:Y:S01]  /*f600*/  VIADD R14, R13, 0xffffff80 ;  /* 0xffffff800d0e7836 */ /* 0x000fe20000000000 */
[----:B------:R-:W0:Y:S01]  /*f610*/  @P2 LDC R37, c[0x0][0xbf0] ;  /* 0x0002fc00ff252b82 */ /* 0x000e220000000800 */
[----:B-----5:R-:W-:Y:S01]  /*f620*/  IMAD R35, R8, R3, RZ ;  /* 0x0000000308237224 */ /* 0x020fe200078e02ff */
[----:B------:R-:W-:Y:S01]  /*f630*/  SHFL.IDX PT, R4, R10, RZ, 0x1c1f ;  /* 0x001c1fff0a047589 */ /* 0x000fe200000e0000 */
[----:B------:R-:W-:Y:S01]  /*f640*/  IMAD.WIDE R20, R9, 0x2, R20 ;  /* 0x0000000209147825 */ /* 0x000fe200078e0214 */
[----:B------:R-:W-:Y:S01]  /*f650*/  SHF.R.S32.HI R13, RZ, 0x1f, R14 ;  /* 0x0000001fff0d7819 */ /* 0x000fe2000001140e */
[----:B------:R-:W-:Y:S01]  /*f660*/  ULDC.64 UR4, c[0x0][0xaa0] ;  /* 0x0002a80000047ab9 */ /* 0x000fe20000000a00 */
[----:B------:R-:W1:Y:S02]  /*f670*/  SHFL.IDX PT, R5, R11, RZ, 0x1c1f ;  /* 0x001c1fff0b057589 */ /* 0x000e6400000e0000 */
[----:B------:R-:W-:-:S02]  /*f680*/  LEA.HI R13, R13, R14, RZ, 0x7 ;  /* 0x0000000e0d0d7211 */ /* 0x000fc400078f38ff */
[----:B------:R-:W-:Y:S04]  /*f690*/  SHFL.IDX PT, R6, R10, 0x1, 0x1c1f ;  /* 0x003c1f000a067f89 */ /* 0x000fe800000e0000 */
[----:B------:R-:W3:Y:S01]  /*f6a0*/  SHFL.IDX PT, R7, R11, 0x1, 0x1c1f ;  /* 0x003c1f000b077f89 */ /* 0x000ee200000e0000 */
[----:B------:R-:W-:Y:S02]  /*f6b0*/  LOP3.LUT R13, R13, 0xffffff80, RZ, 0xc0, !PT ;  /* 0xffffff800d0d7812 */ /* 0x000fe400078ec0ff */
[----:B------:R-:W-:Y:S02]  /*f6c0*/  SHF.R.S32.HI R36, RZ, 0x1f, R45 ;  /* 0x0000001fff247819 */ /* 0x000fe4000001142d */
[----:B------:R-:W-:Y:S01]  /*f6d0*/  IADD3 R25, P4, R20, 0x3000, RZ ;  /* 0x0000300014197810 */ /* 0x000fe20007f9e0ff */
[----:B------:R-:W-:Y:S01]  /*f6e0*/  IMAD.IADD R13, R14, 0x1, -R13 ;  /* 0x000000010e0d7824 */ /* 0x000fe200078e0a0d */
[----:B------:R-:W-:-:S02]  /*f6f0*/  LEA.HI R36, R36, R45, RZ, 0x3 ;  /* 0x0000002d24247211 */ /* 0x000fc400078f18ff */
[C---:B------:R-:W-:Y:S02]  /*f700*/  LOP3.LUT R9, R20.reuse, 0x380, RZ, 0xc0, !PT ;  /* 0x0000038014097812 */ /* 0x040fe400078ec0ff */
[----:B------:R-:W-:Y:S02]  /*f710*/  LOP3.LUT P0, RZ, R13, 0x3, RZ, 0xc0, !PT ;  /* 0x000000030dff7812 */ /* 0x000fe4000780c0ff */
[----:B------:R-:W-:Y:S02]  /*f720*/  IADD3 R13, P3, R20, 0x1800, RZ ;  /* 0x00001800140d7810 */ /* 0x000fe40007f7e0ff */
[----:B------:R-:W-:Y:S02]  /*f730*/  LOP3.LUT R36, R36, 0xfffffff8, RZ, 0xc0, !PT ;  /* 0xfffffff824247812 */ /* 0x000fe400078ec0ff */
[----:B------:R-:W-:Y:S02]  /*f740*/  LOP3.LUT R24, R25, 0x380, RZ, 0xc0, !PT ;  /* 0x0000038019187812 */ /* 0x000fe400078ec0ff */
[----:B------:R-:W-:Y:S01]  /*f750*/  SHF.R.U64 R9, R9, 0x3, RZ ;  /* 0x0000000309097819 */ /* 0x000fe200000012ff */
[----:B------:R-:W-:Y:S01]  /*f760*/  IMAD.IADD R36, R45, 0x1, -R36 ;  /* 0x000000012d247824 */ /* 0x000fe200078e0a24 */
[----:B------:R-:W-:-:S04]  /*f770*/  SHF.R.U64 R24, R24, 0x3, RZ ;  /* 0x0000000318187819 */ /* 0x000fc800000012ff */
[----:B------:R-:W-:Y:S01]  /*f780*/  LOP3.LUT R24, R24, R25, RZ, 0x3c, !PT ;  /* 0x0000001918187212 */ /* 0x000fe200078e3cff */
[----:B------:R-:W-:Y:S02]  /*f790*/  IMAD.X R25, RZ, RZ, R21, P4 ;  /* 0x000000ffff197224 */ /* 0x000fe400020e0615 */
[----:B--2---:R-:W-:-:S04]  /*f7a0*/  IMAD R12, R42, 0xc0, R12 ;  /* 0x000000c02a0c7824 */ /* 0x004fc800078e020c */
[C---:B------:R-:W-:Y:S01]  /*f7b0*/  VIADD R8, R12.reuse, 0x8 ;  /* 0x000000080c087836 */ /* 0x040fe20000000000 */
[-C--:B------:R-:W-:Y:S02]  /*f7c0*/  ISETP.GE.OR P1, PT, R12, R35.reuse, P0 ;  /* 0x000000230c00720c */ /* 0x080fe40000726670 */
[----:B------:R-:W-:Y:S02]  /*f7d0*/  LOP3.LUT R12, R13, 0x380, RZ, 0xc0, !PT ;  /* 0x000003800d0c7812 */ /* 0x000fe400078ec0ff */
[----:B------:R-:W-:Y:S02]  /*f7e0*/  ISETP.GE.OR P0, PT, R8, R35, P0 ;  /* 0x000000230800720c */ /* 0x000fe40000706670 */
[----:B------:R-:W-:Y:S02]  /*f7f0*/  SHF.R.U64 R12, R12, 0x3, RZ ;  /* 0x000000030c0c7819 */ /* 0x000fe400000012ff */
[----:B------:R-:W-:Y:S02]  /*f800*/  LOP3.LUT R8, R9, R20, RZ, 0x3c, !PT ;  /* 0x0000001409087212 */ /* 0x000fe400078e3cff */
[----:B------:R-:W-:Y:S01]  /*f810*/  LOP3.LUT R12, R12, R13, RZ, 0x3c, !PT ;  /* 0x0000000d0c0c7212 */ /* 0x000fe200078e3cff */
[----:B------:R-:W-:Y:S01]  /*f820*/  IMAD.X R13, RZ, RZ, R21, P3 ;  /* 0x000000ffff0d7224 */ /* 0x000fe200018e0615 */
[----:B------:R-:W-:Y:S01]  /*f830*/  MOV R9, R21 ;  /* 0x0000001500097202 */ /* 0x000fe20000000f00 */
[----:B-1----:R-:W-:Y:S04]  /*f840*/  @!P1 ST.E desc[UR40][R4.64], R2 ;  /* 0x0000000204009985 */ /* 0x002fe8000c101928 */
[----:B---3--:R1:W-:Y:S04]  /*f850*/  @!P0 ST.E desc[UR40][R6.64], R0 ;  /* 0x0000000006008985 */ /* 0x0083e8000c101928 */
[----:B------:R-:W2:Y:S04]  /*f860*/  LD.E.128 R8, desc[UR40][R8.64] ;  /* 0x0000002808087980 */ /* 0x000ea8000c101d00 */
[----:B------:R-:W3:Y:S01]  /*f870*/  LD.E.128 R12, desc[UR40][R12.64] ;  /* 0x000000280c0c7980 */ /* 0x000ee2000c101d00 */
[----:B-1----:R-:W-:-:S03]  /*f880*/  IMAD R0, R36, 0x30, R38 ;  /* 0x0000003024007824 */ /* 0x002fc600078e0226 */
[----:B------:R-:W4:Y:S01]  /*f890*/  LD.E.128 R24, desc[UR40][R24.64] ;  /* 0x0000002818187980 */ /* 0x000f22000c101d00 */
[----:B------:R-:W-:-:S03]  /*f8a0*/  IADD3 R31, P0, R20, 0x4800, RZ ;  /* 0x00004800141f7810 */ /* 0x000fc60007f1e0ff */
[----:B------:R-:W2:Y:S01]  /*f8b0*/  LDL R36, [R1+0x78] ;  /* 0x0000780001247983 */ /* 0x000ea20000100800 */
[----:B------:R-:W-:Y:S01]  /*f8c0*/  LOP3.LUT R20, R31, 0x380, RZ, 0xc0, !PT ;  /* 0x000003801f147812 */ /* 0x000fe200078ec0ff */
[----:B------:R-:W-:-:S03]  /*f8d0*/  IMAD.X R5, RZ, RZ, R21, P0 ;  /* 0x000000ffff057224 */ /* 0x000fc600000e0615 */
[----:B------:R-:W-:-:S04]  /*f8e0*/  SHF.R.U64 R2, R20, 0x3, RZ ;  /* 0x0000000314027819 */ /* 0x000fc800000012ff */
[----:B------:R-:W-:Y:S02]  /*f8f0*/  LOP3.LUT R4, R2, R31, RZ, 0x3c, !PT ;  /* 0x0000001f02047212 */ /* 0x000fe400078e3cff */
[----:B------:R-:W1:Y:S01]  /*f900*/  @P2 LDC R31, c[0x0][0xbec] ;  /* 0x0002fb00ff1f2b82 */ /* 0x000e620000000800 */
[----:B------:R-:W-:-:S03]  /*f910*/  IMAD R21, R29, UR4, RZ ;  /* 0x000000041d157c24 */ /* 0x000fc6000f8e02ff */
[----:B------:R-:W5:Y:S01]  /*f920*/  LD.E.128 R4, desc[UR40][R4.64] ;  /* 0x0000002804047980 */ /* 0x000f62000c101d00 */
[C---:B------:R-:W-:Y:S02]  /*f930*/  IMAD R29, R28.reuse, UR5, R21 ;  /* 0x000000051c1d7c24 */ /* 0x040fe4000f8e0215 */
[----:B------:R-:W-:Y:S01]  /*f940*/  IMAD.WIDE.U32 R20, R28, UR4, RZ ;  /* 0x000000041c147c25 */ /* 0x000fe2000f8e00ff */
        /* <DEDUP_REMOVED lines=12> */
[----:B------:R-:W-:-:S03]  /*fa10*/  ULDC.64 UR4, c[0x0][0xaf0] ;  /* 0x0002bc0000047ab9 */ /* 0x000fc60000000a00 */
[----:B-1----:R-:W-:-:S04]  /*fa20*/  @P2 IMAD.HI.U32 R0, R28, R31, RZ ;  /* 0x0000001f1c002227 */ /* 0x002fc800078e00ff */
[----:B------:R-:W-:Y:S02]  /*fa30*/  IMAD.IADD R21, R21, 0x1, R29 ;  /* 0x0000000115157824 */ /* 0x000fe400078e021d */
[----:B------:R-:W-:Y:S01]  /*fa40*/  IMAD.MOV.U32 R29, RZ, RZ, R28 ;  /* 0x000000ffff1d7224 */ /* 0x000fe200078e001c */
[----:B------:R-:W-:Y:S01]  /*fa50*/  @P2 SHF.R.U32.HI R29, RZ, R37, R0 ;  /* 0x00000025ff1d2219 */ /* 0x000fe20000011600 */
[----:B------:R-:W-:Y:S02]  /*fa60*/  IMAD R2, R30, UR4, RZ ;  /* 0x000000041e027c24 */ /* 0x000fe4000f8e02ff */
[----:B------:R-:W-:Y:S01]  /*fa70*/  IMAD.WIDE.U32 R20, R33, UR4, R20 ;  /* 0x0000000421147c25 */ /* 0x000fe2000f8e0014 */
[----:B------:R-:W-:-:S03]  /*fa80*/  SHF.R.S32.HI R0, RZ, 0x1f, R29 ;  /* 0x0000001fff007819 */ /* 0x000fc6000001141d */
[----:B------:R-:W-:Y:S01]  /*fa90*/  IMAD R31, R33, UR5, R2 ;  /* 0x00000005211f7c24 */ /* 0x000fe2000f8e0202 */
[----:B------:R-:W-:Y:S01]  /*faa0*/  ULDC.64 UR4, c[0x0][0xae0] ;  /* 0x0002b80000047ab9 */ /* 0x000fe20000000a00 */
[----:B------:R-:W-:Y:S02]  /*fab0*/  IMAD.MOV R2, RZ, RZ, -R29 ;  /* 0x000000ffff027224 */ /* 0x000fe400078e0a1d */
[----:B------:R-:W-:Y:S01]  /*fac0*/  IMAD R0, R0, UR4, RZ ;  /* 0x0000000400007c24 */ /* 0x000fe2000f8e02ff */
[----:B------:R-:W-:Y:S01]  /*fad0*/  IADD3 R21, R21, R31, RZ ;  /* 0x0000001f15157210 */ /* 0x000fe20007ffe0ff */
        /* <DEDUP_REMOVED lines=12> */
[----:B------:R-:W-:-:S03]  /*fba0*/  ULDC UR4, c[0x0][0xac8] ;  /* 0x0002b20000047ab9 */ /* 0x000fc60000000800 */
[----:B0-----:R-:W0:Y:S01]  /*fbb0*/  SHFL.IDX PT, R20, R30, RZ, 0x181f ;  /* 0x00181fff1e147589 */ /* 0x001e2200000e0000 */
[----:B------:R-:W-:Y:S01]  /*fbc0*/  LEA.HI.X R31, R2, UR5, R3, 0x1, P0 ;  /* 0x00000005021f7c11 */ /* 0x000fe200080f0c03 */
[----:B------:R-:W-:Y:S02]  /*fbd0*/  IMAD R32, R42, 0xc0, R38 ;  /* 0x000000c02a207824 */ /* 0x000fe400078e0226 */
[----:B------:R-:W1:Y:S04]  /*fbe0*/  SHFL.IDX PT, R28, R30, 0x1, 0x181f ;  /* 0x00381f001e1c7f89 */ /* 0x000e6800000e0000 */
[----:B------:R-:W1:Y:S01]  /*fbf0*/  SHFL.IDX PT, R33, R30, 0x2, 0x181f ;  /* 0x00581f001e217f89 */ /* 0x000e6200000e0000 */
[----:B------:R-:W-:-:S03]  /*fc00*/  ISETP.GE.AND P0, PT, R34, UR4, PT ;  /* 0x0000000422007c0c */ /* 0x000fc6000bf06270 */
[----:B------:R-:W2:Y:S01]  /*fc10*/  SHFL.IDX PT, R3, R31, RZ, 0x181f ;  /* 0x00181fff1f037589 */ /* 0x000ea200000e0000 */
[----:B------:R-:W-:-:S03]  /*fc20*/  VIADD R0, R32, 0x30 ;  /* 0x0000003020007836 */ /* 0x000fc60000000000 */
[----:B------:R-:W2:Y:S01]  /*fc30*/  SHFL.IDX PT, R21, R31, 0x1, 0x181f ;  /* 0x00381f001f157f89 */ /* 0x000ea200000e0000 */
[----:B------:R-:W-:-:S03]  /*fc40*/  VIADD R2, R32, 0x60 ;  /* 0x0000006020027836 */ /* 0x000fc60000000000 */
[----:B------:R-:W2:Y:S01]  /*fc50*/  SHFL.IDX PT, R29, R31, 0x2, 0x181f ;  /* 0x00581f001f1d7f89 */ /* 0x000ea200000e0000 */
[-C--:B------:R-:W-:Y:S02]  /*fc60*/  ISETP.GE.OR P1, PT, R32, R35.reuse, P0 ;  /* 0x000000232000720c */ /* 0x080fe40000726670 */
[-C--:B------:R-:W-:Y:S02]  /*fc70*/  ISETP.GE.OR P2, PT, R0, R35.reuse, P0 ;  /* 0x000000230000720c */ /* 0x080fe40000746670 */
[----:B------:R-:W-:Y:S01]  /*fc80*/  ISETP.GE.OR P3, PT, R2, R35, P0 ;  /* 0x000000230200720c */ /* 0x000fe20000766670 */
[----:B------:R-:W-:-:S08]  /*fc90*/  VIADD R0, R16, 0x13220 ;  /* 0x0001322010007836 */ /* 0x000fd00000000000 */
[C---:B0-----:R-:W-:Y:S02]  /*fca0*/  @!P1 LEA R2, P4, R34.reuse, R20, 0x1 ;  /* 0x0000001422029211 */ /* 0x041fe400078808ff */
[C---:B-1----:R-:W-:Y:S02]  /*fcb0*/  @!P2 LEA R20, P5, R34.reuse, R28, 0x1 ;  /* 0x0000001c2214a211 */ /* 0x042fe400078a08ff */
[----:B------:R-:W-:Y:S02]  /*fcc0*/  @!P3 LEA R28, P6, R34, R33, 0x1 ;  /* 0x00000021221cb211 */ /* 0x000fe400078c08ff */
[----:B------:R-:W-:-:S04]  /*fcd0*/  PRMT R0, RZ, 0x654, R0 ;  /* 0x00000654ff007816 */ /* 0x000fc80000000000 */
[----:B------:R0:W-:Y:S02]  /*fce0*/  SYNCS.ARRIVE.TRANS64.RED.A1T0 RZ, [R0+URZ], RZ ;  /* 0x000000ff00ff79a7 */ /* 0x0001e4000810043f */
[----:B0-----:R-:W-:-:S05]  /*fcf0*/  VIADD R0, R32, 0x90 ;  /* 0x0000009020007836 */ /* 0x001fca0000000000 */
[----:B------:R-:W-:Y:S01]  /*fd00*/  ISETP.GE.OR P0, PT, R0, R35, P0 ;  /* 0x000000230000720c */ /* 0x000fe20000706670 */
[----:B------:R-:W0:Y:S04]  /*fd10*/  SHFL.IDX PT, R30, R30, 0x3, 0x181f ;  /* 0x00781f001e1e7f89 */ /* 0x000e2800000e0000 */
[----:B------:R-:W1:Y:S01]  /*fd20*/  SHFL.IDX PT, R31, R31, 0x3, 0x181f ;  /* 0x00781f001f1f7f89 */ /* 0x000e6200000e0000 */
[C-C-:B--2---:R-:W-:Y:S02]  /*fd30*/  @!P1 LEA.HI.X R3, R34.reuse, R3, R36.reuse, 0x1, P4 ;  /* 0x0000000322039211 */ /* 0x144fe400020f0c24 */
[C-C-:B------:R-:W-:Y:S02]  /*fd40*/  @!P2 LEA.HI.X R21, R34.reuse, R21, R36.reuse, 0x1, P5 ;  /* 0x000000152215a211 */ /* 0x140fe400028f0c24 */
[----:B------:R-:W-:Y:S01]  /*fd50*/  @!P3 LEA.HI.X R29, R34, R29, R36, 0x1, P6 ;  /* 0x0000001d221db211 */ /* 0x000fe200030f0c24 */
[----:B------:R2:W-:Y:S04]  /*fd60*/  @!P1 ST.E.128 desc[UR40][R2.64], R8 ;  /* 0x0000000802009985 */ /* 0x0005e8000c101d28 */
[----:B---3--:R2:W-:Y:S04]  /*fd70*/  @!P2 ST.E.128 desc[UR40][R20.64], R12 ;  /* 0x0000000c1400a985 */ /* 0x0085e8000c101d28 */
[----:B----4-:R2:W-:Y:S01]  /*fd80*/  @!P3 ST.E.128 desc[UR40][R28.64], R24 ;  /* 0x000000181c00b985 */ /* 0x0105e2000c101d28 */
[----:B01----:R-:W-:Y:S05]  /*fd90*/  @P0 BRA `(.L_x_11157) ;  /* 0x0000000800800947 */ /* 0x003fea0003800000 */
[----:B--2---:R-:W-:-:S04]  /*fda0*/  LEA R2, P0, R34, R30, 0x1 ;  /* 0x0000001e22027211 */ /* 0x004fc800078008ff */
[----:B------:R-:W-:-:S05]  /*fdb0*/  LEA.HI.X R3, R34, R31, R36, 0x1, P0 ;  /* 0x0000001f22037211 */ /* 0x000fca00000f0c24 */
[----:B-----5:R0:W-:Y:S01]  /*fdc0*/  ST.E.128 desc[UR40][R2.64], R4 ;  /* 0x0000000402007985 */ /* 0x0201e2000c101d28 */
[----:B------:R-:W-:Y:S05]  /*fdd0*/  BRA `(.L_x_11157) ;  /* 0x0000000800707947 */ /* 0x000fea0003800000 */
.L_x_11155:
[----:B------:R-:W2:Y:S01]  /*fde0*/  LDL.LU R4, [R1+0x40] ;  /* 0x0000400001047983 */ /* 0x000ea20000300800 */
[----:B------:R-:W-:Y:S01]  /*fdf0*/  ULDC.64 UR4, c[0x0][0xc00] ;  /* 0x0003000000047ab9 */ /* 0x000fe20000000a00 */
[----:B------:R-:W-:Y:S01]  /*fe00*/  MOV R6, RZ ;  /* 0x000000ff00067202 */ /* 0x000fe20000000f00 */
        /* <DEDUP_REMOVED lines=25> */
.L_x_11158:
        /* <DEDUP_REMOVED lines=49> */
.L_x_11160:
[----:B------:R-:W-:Y:S05]  /*102b0*/  BSYNC B1 ;  /* 0x0000000000017941 */ /* 0x000fea0003800000 */
.L_x_11159:
[----:B------:R-:W2:Y:S04]  /*102c0*/  LDL R15, [R1+0x58] ;  /* 0x00005800010f7983 */ /* 0x000ea80000100800 */
[----:B------:R-:W3:Y:S01]  /*102d0*/  LDL R20, [R1+0x78] ;  /* 0x0000780001147983 */ /* 0x000ee20000100800 */
[--C-:B0-----:R-:W-:Y:S01]  /*102e0*/  SHF.R.S32.HI R4, RZ, 0x1f, R26.reuse ;  /* 0x0000001fff047819 */ /* 0x101fe2000001141a */
[----:B------:R-:W0:Y:S01]  /*102f0*/  @P2 LDC R9, c[0x0][0xbf0] ;  /* 0x0002fc00ff092b82 */ /* 0x000e220000000800 */
[----:B------:R-:W-:Y:S01]  /*10300*/  SHF.R.S32.HI R21, RZ, 0x1f, R26 ;  /* 0x0000001fff157819 */ /* 0x000fe2000001141a */
[----:B------:R-:W-:Y:S01]  /*10310*/  ULDC.64 UR4, c[0x0][0xaa0] ;  /* 0x0002a80000047ab9 */ /* 0x000fe20000000a00 */
[-C--:B------:R-:W-:Y:S01]  /*10320*/  LEA.HI R4, R4, R26.reuse, RZ, 0x3 ;  /* 0x0000001a04047211 */ /* 0x080fe200078f18ff */
[----:B------:R-:W-:Y:S01]  /*10330*/  IMAD R3, R11, UR4, RZ ;  /* 0x000000040b037c24 */ /* 0x000fe2000f8e02ff */
[----:B------:R-:W-:-:S02]  /*10340*/  LEA.HI R21, R21, R26, RZ, 0x3 ;  /* 0x0000001a15157211 */ /* 0x000fc400078f18ff */
        /* <DEDUP_REMOVED lines=14> */
[----:B0-----:R-:W-:Y:S01]  /*10430*/  @P2 SHF.R.U32.HI R5, RZ, R9, R4 ;  /* 0x00000009ff052219 */ /* 0x001fe20000011604 */
[----:B------:R-:W-:Y:S02]  /*10440*/  ULDC.64 UR4, c[0x0][0xaf0] ;  /* 0x0002bc0000047ab9 */ /* 0x000fe40000000a00 */
[----:B------:R-:W-:Y:S01]  /*10450*/  IMAD.IADD R3, R3, 0x1, R7 ;  /* 0x0000000103037824 */ /* 0x000fe200078e0207 */
[--C-:B------:R-:W-:Y:S01]  /*10460*/  SHF.R.S32.HI R4, RZ, 0x1f, R5.reuse ;  /* 0x0000001fff047819 */ /* 0x100fe20000011405 */
[----:B------:R-:W-:Y:S02]  /*10470*/  IMAD R6, R12, UR4, RZ ;  /* 0x000000040c067c24 */ /* 0x000fe4000f8e02ff */
[----:B------:R-:W-:Y:S02]  /*10480*/  IMAD.MOV R7, RZ, RZ, -R5 ;  /* 0x000000ffff077224 */ /* 0x000fe400078e0a05 */
[----:B------:R-:W-:-:S02]  /*10490*/  IMAD R9, R13, UR5, R6 ;  /* 0x000000050d097c24 */ /* 0x000fc4000f8e0206 */
        /* <DEDUP_REMOVED lines=13> */
[----:B------:R-:W-:-:S03]  /*10570*/  ULDC.64 UR4, c[0x0][0xa80] ;  /* 0x0002a00000047ab9 */ /* 0x000fc60000000a00 */
[----:B------:R-:W-:Y:S01]  /*10580*/  IMAD.IADD R3, R3, 0x1, R5 ;  /* 0x0000000103037824 */ /* 0x000fe200078e0205 */
[----:B------:R-:W-:Y:S01]  /*10590*/  LEA R4, P0, R2, UR4, 0x1 ;  /* 0x0000000402047c11 */ /* 0x000fe2000f8008ff */
[----:B------:R-:W-:Y:S01]  /*105a0*/  IMAD R14, R14, 0xc0, R21 ;  /* 0x000000c00e0e7824 */ /* 0x000fe200078e0215 */
[----:B------:R-:W-:Y:S01]  /*105b0*/  ULDC UR4, c[0x0][0xac8] ;  /* 0x0002b20000047ab9 */ /* 0x000fe20000000800 */
[----:B------:R-:W-:Y:S01]  /*105c0*/  IMAD R25, R0, R25, RZ ;  /* 0x0000001900197224 */ /* 0x000fe200078e02ff */
[----:B------:R-:W-:Y:S01]  /*105d0*/  LEA.HI.X R8, R2, UR5, R3, 0x1, P0 ;  /* 0x0000000502087c11 */ /* 0x000fe200080f0c03 */
[----:B------:R-:W0:Y:S01]  /*105e0*/  SHFL.IDX PT, R6, R4, RZ, 0x181f ;  /* 0x00181fff04067589 */ /* 0x000e2200000e0000 */
[C---:B------:R-:W-:Y:S01]  /*105f0*/  VIADD R0, R14.reuse, 0x30 ;  /* 0x000000300e007836 */ /* 0x040fe20000000000 */
[C---:B------:R-:W-:Y:S01]  /*10600*/  IADD3 R2, R14.reuse, 0x60, RZ ;  /* 0x000000600e027810 */ /* 0x040fe20007ffe0ff */
[----:B------:R-:W-:Y:S01]  /*10610*/  VIADD R3, R14, 0x90 ;  /* 0x000000900e037836 */ /* 0x000fe20000000000 */
[----:B------:R-:W1:Y:S04]  /*10620*/  SHFL.IDX PT, R9, R4, 0x1, 0x181f ;  /* 0x00381f0004097f89 */ /* 0x000e6800000e0000 */
[----:B------:R-:W4:Y:S04]  /*10630*/  SHFL.IDX PT, R11, R4, 0x2, 0x181f ;  /* 0x00581f00040b7f89 */ /* 0x000f2800000e0000 */
[----:B------:R-:W3:Y:S04]  /*10640*/  SHFL.IDX PT, R5, R8, RZ, 0x181f ;  /* 0x00181fff08057589 */ /* 0x000ee800000e0000 */
[----:B------:R1:W5:Y:S04]  /*10650*/  SHFL.IDX PT, R13, R4, 0x3, 0x181f ;  /* 0x00781f00040d7f89 */ /* 0x00036800000e0000 */
[----:B------:R-:W5:Y:S04]  /*10660*/  SHFL.IDX PT, R7, R8, 0x1, 0x181f ;  /* 0x00381f0008077f89 */ /* 0x000f6800000e0000 */
[----:B------:R-:W5:Y:S04]  /*10670*/  SHFL.IDX PT, R10, R8, 0x2, 0x181f ;  /* 0x00581f00080a7f89 */ /* 0x000f6800000e0000 */
[----:B------:R5:W5:Y:S01]  /*10680*/  SHFL.IDX PT, R12, R8, 0x3, 0x181f ;  /* 0x00781f00080c7f89 */ /* 0x000b6200000e0000 */
[----:B--2---:R-:W-:-:S04]  /*10690*/  ISETP.GE.AND P0, PT, R15, UR4, PT ;  /* 0x000000040f007c0c */ /* 0x004fc8000bf06270 */
[-C--:B------:R-:W-:Y:S02]  /*106a0*/  ISETP.GE.OR P3, PT, R14, R25.reuse, P0 ;  /* 0x000000190e00720c */ /* 0x080fe40000766670 */
[-C--:B------:R-:W-:Y:S02]  /*106b0*/  ISETP.GE.OR P2, PT, R0, R25.reuse, P0 ;  /* 0x000000190000720c */ /* 0x080fe40000746670 */
[-C--:B------:R-:W-:Y:S02]  /*106c0*/  ISETP.GE.OR P1, PT, R2, R25.reuse, P0 ;  /* 0x000000190200720c */ /* 0x080fe40000726670 */
[----:B------:R-:W-:-:S07]  /*106d0*/  ISETP.GE.OR P0, PT, R3, R25, P0 ;  /* 0x000000190300720c */ /* 0x000fce0000706670 */
[C---:B0-----:R-:W-:Y:S02]  /*106e0*/  @!P3 LEA R2, P6, R15.reuse, R6, 0x1 ;  /* 0x000000060f02b211 */ /* 0x041fe400078c08ff */
[C---:B-1----:R-:W-:Y:S02]  /*106f0*/  @!P2 LEA R4, P5, R15.reuse, R9, 0x1 ;  /* 0x000000090f04a211 */ /* 0x042fe400078a08ff */
[C---:B----4-:R-:W-:Y:S02]  /*10700*/  @!P1 LEA R6, P4, R15.reuse, R11, 0x1 ;  /* 0x0000000b0f069211 */ /* 0x050fe400078808ff */
[C-C-:B---3--:R-:W-:Y:S02]  /*10710*/  @!P3 LEA.HI.X R3, R15.reuse, R5, R20.reuse, 0x1, P6 ;  /* 0x000000050f03b211 */ /* 0x148fe400030f0c14 */
[C---:B-----5:R-:W-:Y:S02]  /*10720*/  @!P0 LEA R8, P6, R15.reuse, R13, 0x1 ;  /* 0x0000000d0f088211 */ /* 0x060fe400078c08ff */
[C-C-:B------:R-:W-:Y:S01]  /*10730*/  @!P2 LEA.HI.X R5, R15.reuse, R7, R20.reuse, 0x1, P5 ;  /* 0x000000070f05a211 */ /* 0x140fe200028f0c14 */
[----:B------:R1:W-:Y:S01]  /*10740*/  @!P3 ST.E.128 desc[UR40][R2.64], RZ ;  /* 0x000000ff0200b985 */ /* 0x0003e2000c101d28 */
[----:B------:R-:W-:-:S02]  /*10750*/  @!P1 LEA.HI.X R7, R15, R10, R20, 0x1, P4 ;  /* 0x0000000a0f079211 */ /* 0x000fc400020f0c14 */
[----:B------:R-:W-:Y:S01]  /*10760*/  @!P0 LEA.HI.X R9, R15, R12, R20, 0x1, P6 ;  /* 0x0000000c0f098211 */ /* 0x000fe200030f0c14 */
[----:B------:R1:W-:Y:S04]  /*10770*/  @!P2 ST.E.128 desc[UR40][R4.64], RZ ;  /* 0x000000ff0400a985 */ /* 0x0003e8000c101d28 */
[----:B------:R1:W-:Y:S04]  /*10780*/  @!P1 ST.E.128 desc[UR40][R6.64], RZ ;  /* 0x000000ff06009985 */ /* 0x0003e8000c101d28 */
[----:B------:R1:W-:Y:S02]  /*10790*/  @!P0 ST.E.128 desc[UR40][R8.64], RZ ;  /* 0x000000ff08008985 */ /* 0x0003e4000c101d28 */
.L_x_11157:
[----:B------:R-:W-:Y:S05]  /*107a0*/  BSYNC B0 ;  /* 0x0000000000007941 */ /* 0x000fea0003800000 */
.L_x_11154:
[----:B------:R-:W3:Y:S01]  /*107b0*/  LDL R0, [R1+0x1c] ;  /* 0x00001c0001007983 */ /* 0x000ee20000100800 */
[----:B------:R-:W-:Y:S02]  /*107c0*/  ULDC UR4, c[0x0][0xc3c] ;  /* 0x00030f0000047ab9 */ /* 0x000fe40000000800 */
[----:B---3--:R-:W-:-:S13]  /*107d0*/  ISETP.GE.AND P0, PT, R0, UR4, PT ;  /* 0x0000000400007c0c */ /* 0x008fda000bf06270 */
[----:B------:R-:W-:Y:S05]  /*107e0*/  @!P0 BRA `(.L_x_11161) ;  /* 0xffffff0800548947 */ /* 0x000fea000383ffff */
[----:B------:R-:W-:Y:S05]  /*107f0*/  BRA `(.L_x_11064) ;  /* 0x0000005800fc7947 */ /* 0x000fea0003800000 */
.L_x_11062:
[----:B------:R-:W-:-:S08]  /*10800*/  NOP ;  /* 0x0000000000007918 */ /* 0x000fd00000000000 */
[----:B--2---:R-:W0:-:S00]  /*10810*/  USETMAXREG.DEALLOC.CTAPOOL 0x20 ;  /* 0x00000020000079c8 */ /* 0x004e0000080e0500 */
[----:B0-----:R-:W2:Y:S01]  /*10820*/  LDL.LU R2, [R1] ;  /* 0x0000000001027983 */ /* 0x001ea20000300800 */
[----:B------:R-:W-:-:S06]  /*10830*/  LOP3.LUT R0, R0, 0x3, RZ, 0xc0, !PT ;  /* 0x0000000300007812 */ /* 0x000fcc00078ec0ff */
[----:B------:R-:W0:Y:S02]  /*10840*/  SHFL.IDX PT, R0, R0, RZ, 0x1f ;  /* 0x00001fff00007589 */ /* 0x000e2400000e0000 */
[----:B0-----:R-:W-:Y:S01]  /*10850*/  ISETP.NE.AND P0, PT, R0, RZ, PT ;  /* 0x000000ff0000720c */ /* 0x001fe20003f05270 */
[----:B------:R-:W-:Y:S01]  /*10860*/  IMAD.MOV.U32 R0, RZ, RZ, RZ ;  /* 0x000000ffff007224 */ /* 0x000fe200078e00ff */
        /* <DEDUP_REMOVED lines=11> */
.L_x_11162:
        /* <DEDUP_REMOVED lines=42> */
.L_x_11168:
        /* <DEDUP_REMOVED lines=12> */
.L_x_11167:
[----:B------:R-:W-:Y:S05]  /*10c80*/  BSYNC B0 ;  /* 0x0000000000007941 */ /* 0x000fea0003800000 */
.L_x_11166:
        /* <DEDUP_REMOVED lines=21> */
.L_x_11164:
        /* <DEDUP_REMOVED lines=15> */
.L_x_11169:
[----:B---3--:R-:W-:Y:S01]  /*10ed0*/  IMAD R16, R16, UR5, R9 ;  /* 0x0000000510107c24 */ /* 0x008fe2000f8e0209 */
[----:B0-----:R-:W-:Y:S01]  /*10ee0*/  IABS R2, R0 ;  /* 0x0000000000027213 */ /* 0x001fe20000000000 */
[----:B-12---:R-:W-:Y:S02]  /*10ef0*/  IMAD.MOV R7, RZ, RZ, -R3 ;  /* 0x000000ffff077224 */ /* 0x006fe400078e0a03 */
[----:B------:R-:W-:Y:S01]  /*10f00*/  VIADD R19, R19, UR4 ;  /* 0x0000000413137c36 */ /* 0x000fe20008000000 */
[----:B------:R-:W-:Y:S01]  /*10f10*/  IADD3 R9, -R16, UR6, RZ ;  /* 0x0000000610097c10 */ /* 0x000fe2000fffe1ff */
[----:B------:R-:W-:Y:S02]  /*10f20*/  IMAD.MOV R8, RZ, RZ, -R2 ;  /* 0x000000ffff087224 */ /* 0x000fe400078e0a02 */
[----:B------:R-:W-:Y:S01]  /*10f30*/  IMAD R7, R7, R4, RZ ;  /* 0x0000000407077224 */ /* 0x000fe200078e02ff */
[----:B------:R-:W-:Y:S01]  /*10f40*/  IABS R6, R9 ;  /* 0x0000000900067213 */ /* 0x000fe20000000000 */
        /* <DEDUP_REMOVED lines=20> */
.L_x_11165:
[----:B------:R-:W-:Y:S02]  /*11090*/  IMAD.MOV.U32 R17, RZ, RZ, RZ ;  /* 0x000000ffff117224 */ /* 0x000fe400078e00ff */
[----:B------:R-:W-:Y:S02]  /*110a0*/  IMAD.U32 R16, RZ, RZ, UR6 ;  /* 0x00000006ff107e24 */ /* 0x000fe4000f8e00ff */
[----:B------:R-:W-:-:S07]  /*110b0*/  IMAD.MOV.U32 R18, RZ, RZ, RZ ;  /* 0x000000ffff127224 */ /* 0x000fce00078e00ff */
.L_x_11170:
[----:B------:R-:W-:-:S13]  /*110c0*/  ISETP.NE.AND P0, PT, R5, RZ, PT ;  /* 0x000000ff0500720c */ /* 0x000fda0003f05270 */
[----:B------:R-:W0:Y:S01]  /*110d0*/  @!P0 S2R R3, SR_CgaCtaId ;  /* 0x0000000000038919 */ /* 0x000e220000008800 */
[----:B------:R-:W-:-:S04]  /*110e0*/  @!P0 MOV R0, 0x400 ;  /* 0x0000040000008802 */ /* 0x000fc80000000f00 */
[----:B0-----:R-:W-:-:S05]  /*110f0*/  @!P0 LEA R0, R3, R0, 0x18 ;  /* 0x0000000003008211 */ /* 0x001fca00078ec0ff */
[----:B------:R2:W-:Y:S01]  /*11100*/  @!P0 STS.128 [R0+0x132d0], R16 ;  /* 0x0132d01000008388 */ /* 0x0005e20000000c00 */
[----:B------:R-:W-:Y:S06]  /*11110*/  BAR.ARV 0x5, 0x200 ;  /* 0x0148000000007b1d */ /* 0x000fec0000002000 */
.L_x_11163:
[----:B------:R3:W-:Y:S01]  /*11120*/  STL [R1+0x44], RZ ;  /* 0x000044ff01007387 */ /* 0x0007e20000100800 */
[----:B------:R-:W-:Y:S01]  /*11130*/  ULDC UR4, c[0x0][0xc3c] ;  /* 0x00030f0000047ab9 */ /* 0x000fe20000000800 */
[----:B------:R-:W-:Y:S01]  /*11140*/  IMAD.MOV.U32 R29, RZ, RZ, 0x1 ;  /* 0x00000001ff1d7424 */ /* 0x000fe200078e00ff */
[----:B-1----:R-:W-:Y:S01]  /*11150*/  ISETP.GE.AND P0, PT, R19, UR4, PT ;  /* 0x0000000413007c0c */ /* 0x002fe2000bf06270 */
[----:B------:R-:W-:-:S12]  /*11160*/  IMAD.MOV.U32 R27, RZ, RZ, RZ ;  /* 0x000000ffff1b7224 */ /* 0x000fd800078e00ff */
[----:B---3--:R-:W-:Y:S05]  /*11170*/  @P0 BRA `(.L_x_11171) ;  /* 0x0000004c00a40947 */ /* 0x008fea0003800000 */
[----:B------:R-:W3:Y:S01]  /*11180*/  LDL R10, [R1+0x38] ;  /* 0x00003800010a7983 */ /* 0x000ee20000100800 */
[----:B------:R-:W1:Y:S01]  /*11190*/  S2R R9, SR_TID.X ;  /* 0x0000000000097919 */ /* 0x000e620000002100 */
[----:B------:R-:W4:Y:S01]  /*111a0*/  S2UR UR5, SR_CgaCtaId ;  /* 0x00000000000579c3 */ /* 0x000f220000008800 */
[----:B------:R-:W-:Y:S01]  /*111b0*/  UMOV UR4, 0x400 ;  /* 0x0000040000047882 */ /* 0x000fe20000000000 */
[C---:B-1----:R-:W-:Y:S01]  /*111c0*/  IMAD.SHL.U32 R26, R9.reuse, 0x40, RZ ;  /* 0x00000040091a7824 */ /* 0x042fe200078e00ff */
[C---:B------:R-:W-:Y:S02]  /*111d0*/  LOP3.LUT R11, R9.reuse, 0x7f, RZ, 0xc0, !PT ;  /* 0x0000007f090b7812 */ /* 0x040fe400078ec0ff */
[C---:B0-----:R-:W-:Y:S01]  /*111e0*/  SHF.L.U32 R2, R9.reuse, 0x4, RZ ;  /* 0x0000000409027819 */ /* 0x041fe200000006ff */
[C---:B--2---:R-:W-:Y:S01]  /*111f0*/  IMAD.SHL.U32 R0, R9.reuse, 0x20, RZ ;  /* 0x0000002009007824 */ /* 0x044fe200078e00ff */
[----:B------:R-:W-:Y:S01]  /*11200*/  SHF.R.U32.HI R3, RZ, 0x1, R9 ;  /* 0x00000001ff037819 */ /* 0x000fe20000011609 */
[----:B------:R-:W-:Y:S01]  /*11210*/  IMAD.SHL.U32 R8, R9, 0x2, RZ ;  /* 0x0000000209087824 */ /* 0x000fe200078e00ff */
[----:B------:R-:W-:Y:S01]  /*11220*/  LOP3.LUT R4, R26, 0x180, RZ, 0xc0, !PT ;  /* 0x000001801a047812 */ /* 0x000fe200078ec0ff */
[----:B------:R-:W-:Y:S01]  /*11230*/  IMAD.SHL.U32 R6, R11, 0x10, RZ ;  /* 0x000000100b067824 */ /* 0x000fe200078e00ff */
[----:B------:R-:W-:-:S02]  /*11240*/  LOP3.LUT R7, R2, 0x1b0, RZ, 0xc0, !PT ;  /* 0x000001b002077812 */ /* 0x000fc400078ec0ff */
[----:B------:R-:W-:Y:S01]  /*11250*/  LOP3.LUT R3, R4, 0x30, R3, 0xf8, !PT ;  /* 0x0000003004037812 */ /* 0x000fe200078ef803 */
[----:B------:R-:W-:Y:S01]  /*11260*/  IMAD.SHL.U32 R4, R9, 0x8, RZ ;  /* 0x0000000809047824 */ /* 0x000fe200078e00ff */
[----:B------:R-:W-:Y:S02]  /*11270*/  LOP3.LUT R5, R0, 0x80, RZ, 0xc0, !PT ;  /* 0x0000008000057812 */ /* 0x000fe400078ec0ff */
[----:B------:R-:W-:Y:S02]  /*11280*/  LOP3.LUT R8, R7, 0x30, R8, 0x78, !PT ;  /* 0x0000003007087812 */ /* 0x000fe400078e7808 */
[----:B------:R-:W-:Y:S01]  /*11290*/  LOP3.LUT R7, R6, 0x600, RZ, 0xc0, !PT ;  /* 0x0000060006077812 */ /* 0x000fe200078ec0ff */
[----:B----4-:R-:W-:Y:S01]  /*112a0*/  ULEA UR4, UR5, UR4, 0x18 ;  /* 0x0000000405047291 */ /* 0x010fe2000f8ec03f */
[----:B------:R-:W-:Y:S01]  /*112b0*/  LOP3.LUT R5, R5, 0x10, R9, 0xf8, !PT ;  /* 0x0000001005057812 */ /* 0x000fe200078ef809 */
[----:B------:R-:W-:Y:S01]  /*112c0*/  IMAD.SHL.U32 R6, R9, 0x4, RZ ;  /* 0x0000000409067824 */ /* 0x000fe200078e00ff */
[----:B------:R-:W-:-:S02]  /*112d0*/  LOP3.LUT R3, R3, 0x30, R4, 0x78, !PT ;  /* 0x0000003003037812 */ /* 0x000fc400078e7804 */
[C---:B------:R-:W-:Y:S02]  /*112e0*/  LOP3.LUT R9, R7.reuse, 0x60, R0, 0xf8, !PT ;  /* 0x0000006007097812 */ /* 0x040fe400078ef800 */
[----:B------:R-:W-:Y:S01]  /*112f0*/  LOP3.LUT R7, R7, 0x40, R2, 0xf8, !PT ;  /* 0x0000004007077812 */ /* 0x000fe200078ef802 */
[----:B------:R-:W-:Y:S01]  /*11300*/  IMAD.U32 R22, RZ, RZ, UR4 ;  /* 0x00000004ff167e24 */ /* 0x000fe2000f8e00ff */
[----:B------:R-:W-:Y:S02]  /*11310*/  LOP3.LUT R26, R3, 0x640, R26, 0xf8, !PT ;  /* 0x00000640031a7812 */ /* 0x000fe400078ef81a */
[----:B------:R-:W-:Y:S02]  /*11320*/  SHF.R.U32.HI R3, RZ, 0x2, R11 ;  /* 0x00000002ff037819 */ /* 0x000fe4000001160b */
[----:B------:R-:W-:Y:S02]  /*11330*/  LOP3.LUT R7, R7, R8, RZ, 0xfc, !PT ;  /* 0x0000000807077212 */ /* 0x000fe400078efcff */
[----:B------:R-:W-:-:S02]  /*11340*/  LOP3.LUT R4, R9, 0x100, R0, 0xf8, !PT ;  /* 0x0000010009047812 */ /* 0x000fc400078ef800 */
[----:B------:R-:W-:Y:S02]  /*11350*/  LOP3.LUT R0, R3, 0x60, R0, 0xf8, !PT ;  /* 0x0000006003007812 */ /* 0x000fe400078ef800 */
[----:B------:R-:W-:Y:S01]  /*11360*/  IADD3 R3, R22, R7, RZ ;  /* 0x0000000716037210 */ /* 0x000fe20007ffe0ff */
[----:B------:R-:W-:Y:S01]  /*11370*/  IMAD.MOV.U32 R0, RZ, RZ, 0x1 ;  /* 0x00000001ff007424 */ /* 0x000fe200078e00ff */
[----:B------:R-:W-:Y:S01]  /*11380*/  LOP3.LUT R5, R5, 0x10, R6, 0x78, !PT ;  /* 0x0000001005057812 */ /* 0x000fe200078e7806 */
[----:B------:R-:W-:Y:S01]  /*11390*/  BSSY B7, `(.L_x_11171) ;  /* 0x00004c7000077945 */ /* 0x000fe20003800000 */
[----:B------:R-:W-:Y:S02]  /*113a0*/  IMAD.MOV.U32 R28, RZ, RZ, RZ ;  /* 0x000000ffff1c7224 */ /* 0x000fe400078e00ff */
[----:B------:R-:W-:Y:S01]  /*113b0*/  LOP3.LUT R25, R4, R5, RZ, 0xfc, !PT ;  /* 0x0000000504197212 */ /* 0x000fe200078efcff */
[----:B------:R-:W-:Y:S02]  /*113c0*/  IMAD.MOV.U32 R27, RZ, RZ, RZ ;  /* 0x000000ffff1b7224 */ /* 0x000fe400078e00ff */
[----:B------:R-:W-:Y:S01]  /*113d0*/  IMAD.MOV.U32 R29, RZ, RZ, 0x1 ;  /* 0x00000001ff1d7424 */ /* 0x000fe200078e00ff */
[----:B------:R-:W-:Y:S01]  /*113e0*/  ULDC.64 UR38, c[0x0][0x198] ;  /* 0x0000660000267ab9 */ /* 0x000fe20000000a00 */
[----:B------:R-:W-:Y:S01]  /*113f0*/  ULDC UR36, c[0x0][0xc] ;  /* 0x0000030000247ab9 */ /* 0x000fe20000000800 */
[----:B---3--:R-:W-:-:S05]  /*11400*/  LOP3.LUT R2, R10, 0x1, RZ, 0xfc, !PT ;  /* 0x000000010a027812 */ /* 0x008fca00078efcff */
[----:B------:R0:W-:Y:S04]  /*11410*/  STL [R1+0x4c], R2 ;  /* 0x00004c0201007387 */ /* 0x0001e80000100800 */
[----:B------:R1:W-:Y:S01]  /*11420*/  STL [R1+0x30], R3 ;  /* 0x0000300301007387 */ /* 0x0003e20000100800 */
[----:B0-----:R-:W-:-:S05]  /*11430*/  LOP3.LUT R2, R10, 0x2, RZ, 0xfc, !PT ;  /* 0x000000020a027812 */ /* 0x001fca00078efcff */
[----:B------:R1:W-:Y:S04]  /*11440*/  STL [R1+0x1c], R2 ;  /* 0x00001c0201007387 */ /* 0x0003e80000100800 */
[----:B------:R1:W-:Y:S04]  /*11450*/  STL [R1+0x44], RZ ;  /* 0x000044ff01007387 */ /* 0x0003e80000100800 */
[----:B------:R1:W-:Y:S02]  /*11460*/  STL [R1+0x4], R0 ;  /* 0x0000040001007387 */ /* 0x0003e40000100800 */
.L_x_11273:
[----:B01----:R-:W0:Y:S02]  /*11470*/  LDC.64 R2, c[0x0][0xc88] ;  /* 0x00032200ff027b82 */ /* 0x003e240000000a00 */
[----:B0-----:R-:W-:-:S05]  /*11480*/  IMAD.WIDE R2, R19, 0x4, R2 ;  /* 0x0000000413027825 */ /* 0x001fca00078e0202 */
[----:B--2---:R-:W2:Y:S01]  /*11490*/  LDG.E R14, desc[UR40][R2.64] ;  /* 0x00000028020e7981 */ /* 0x004ea2000c1e1900 */
[----:B------:R-:W-:Y:S05]  /*114a0*/  YIELD ;  /* 0x0000000000007946 */ /* 0x000fea0003800000 */
[----:B------:R-:W-:Y:S01]  /*114b0*/  ULDC.64 UR4, c[0x0][0xa28] ;  /* 0x00028a0000047ab9 */ /* 0x000fe20000000a00 */
[----:B------:R-:W-:Y:S01]  /*114c0*/  ULDC.64 UR6, c[0x0][0xa00] ;  /* 0x0002800000067ab9 */ /* 0x000fe20000000a00 */
[----:B------:R-:W-:Y:S02]  /*114d0*/  ISETP.NE.U32.AND P0, PT, RZ, UR4, PT ;  /* 0x00000004ff007c0c */ /* 0x000fe4000bf05070 */
[----:B------:R-:W-:Y:S01]  /*114e0*/  CS2R R8, SRZ ;  /* 0x0000000000087805 */ /* 0x000fe2000001ff00 */
[----:B------:R-:W-:Y:S01]  /*114f0*/  ULDC.64 UR8, c[0x0][0xa18] ;  /* 0x0002860000087ab9 */ /* 0x000fe20000000a00 */
[----:B------:R-:W-:-:S02]  /*11500*/  ISETP.NE.AND.EX P1, PT, RZ, UR5, PT, P0 ;  /* 0x00000005ff007c0c */ /* 0x000fc4000bf25300 */
        /* <DEDUP_REMOVED lines=11> */
[----:B------:R-:W-:Y:S01]  /*115c0*/  IADD3.X R3, R13, UR7, RZ, P2, !PT ;  /* 0x000000070d037c10 */ /* 0x000fe200097fe4ff */
[----:B------:R-:W-:Y:S01]  /*115d0*/  ULDC.64 UR6, c[0x0][0xa10] ;  /* 0x0002840000067ab9 */ /* 0x000fe20000000a00 */
[----:B------:R-:W-:Y:S01]  /*115e0*/  ISETP.NE.U32.AND P3, PT, RZ, UR8, PT ;  /* 0x00000008ff007c0c */ /* 0x000fe2000bf65070 */
[----:B------:R1:W5:Y:S04]  /*115f0*/  @P1 LDG.E R8, desc[UR40][R4.64] ;  /* 0x0000002804081981 */ /* 0x000368000c1e1900 */
[----:B------:R-:W2:Y:S01]  /*11600*/  @P0 LDG.E R9, desc[UR40][R2.64] ;  /* 0x0000002802090981 */ /* 0x000ea2000c1e1900 */
[----:B------:R-:W-:-:S02]  /*11610*/  ISETP.NE.AND.EX P3, PT, RZ, UR9, PT, P3 ;  /* 0x00000009ff007c0c */ /* 0x000fc4000bf65330 */
[----:B------:R-:W-:Y:S01]  /*11620*/  IADD3 R6, P4, R23, UR4, RZ ;  /* 0x0000000417067c10 */ /* 0x000fe2000ff9e0ff */
[----:B------:R-:W-:Y:S03]  /*11630*/  STL [R1+0xc], R13 ;  /* 0x00000c0d01007387 */ /* 0x000fe60000100800 */
[----:B------:R-:W-:Y:S02]  /*11640*/  IADD3.X R7, R13, UR5, RZ, P4, !PT ;  /* 0x000000050d077c10 */ /* 0x000fe4000a7fe4ff */
[----:B-1----:R-:W-:Y:S02]  /*11650*/  IADD3 R4, P4, R23, UR6, RZ ;  /* 0x0000000617047c10 */ /* 0x002fe4000ff9e0ff */
[----:B------:R-:W-:Y:S02]  /*11660*/  ISETP.NE.U32.AND P1, PT, RZ, UR4, PT ;  /* 0x00000004ff007c0c */ /* 0x000fe4000bf25070 */
[----:B------:R-:W-:Y:S01]  /*11670*/  IADD3.X R5, R13, UR7, RZ, P4, !PT ;  /* 0x000000070d057c10 */ /* 0x000fe2000a7fe4ff */
[----:B------:R-:W-:Y:S01]  /*11680*/  ULDC UR4, c[0x0][0x288] ;  /* 0x0000a20000047ab9 */ /* 0x000fe20000000800 */
[----:B------:R-:W-:-:S02]  /*11690*/  ISETP.NE.U32.AND P2, PT, RZ, UR6, PT ;  /* 0x00000006ff007c0c */ /* 0x000fc4000bf45070 */
[----:B------:R-:W-:Y:S02]  /*116a0*/  @P3 IADD3 R10, P4, R23, UR8, RZ ;  /* 0x00000008170a3c10 */ /* 0x000fe4000ff9e0ff */
[----:B------:R-:W-:Y:S02]  /*116b0*/  ISETP.NE.AND.EX P1, PT, RZ, UR5, PT, P1 ;  /* 0x00000005ff007c0c */ /* 0x000fe4000bf25310 */
[----:B------:R-:W-:Y:S02]  /*116c0*/  ISETP.NE.AND.EX P2, PT, RZ, UR7, PT, P2 ;  /* 0x00000007ff007c0c */ /* 0x000fe4000bf45320 */
[----:B------:R-:W-:Y:S01]  /*116d0*/  @P3 IADD3.X R11, R13, UR9, RZ, P4, !PT ;  /* 0x000000090d0b3c10 */ /* 0x000fe2000a7fe4ff */
[----:B------:R-:W-:Y:S01]  /*116e0*/  IMAD.MOV.U32 R12, RZ, RZ, RZ ;  /* 0x000000ffff0c7224 */ /* 0x000fe200078e00ff */
[----:B0-----:R-:W-:-:S07]  /*116f0*/  MOV R0, RZ ;  /* 0x000000ff00007202 */ /* 0x001fce0000000f00 */
        /* <DEDUP_REMOVED lines=16> */
[----:B----4-:R-:W-:Y:S06]  /*11800*/  @P3 BRA `(.L_x_11172) ;  /* 0x0000000000143947 */ /* 0x010fec0003800000 */
[----:B------:R-:W-:Y:S05]  /*11810*/  @!P0 BRA `(.L_x_11172) ;  /* 0x0000000000108947 */ /* 0x000fea0003800000 */
[----:B------:R-:W2:Y:S04]  /*11820*/  LDG.E R11, desc[UR40][R2.64] ;  /* 0x00000028020b7981 */ /* 0x000ea8000c1e1900 */
[----:B------:R-:W2:Y:S02]  /*11830*/  LDG.E R2, desc[UR40][R2.64+0x4] ;  /* 0x0000042802027981 */ /* 0x000ea4000c1e1900 */
[----:B--2---:R-:W-:-:S05]  /*11840*/  IMAD.IADD R2, R2, 0x1, -R11 ;  /* 0x0000000102027824 */ /* 0x004fca00078e0a0b */
[----:B------:R0:W-:Y:S02]  /*11850*/  STL [R1+0x3c], R2 ;  /* 0x00003c0201007387 */ /* 0x0001e40000100800 */
.L_x_11172:
        /* <DEDUP_REMOVED lines=12> */
.L_x_11173:
[----:B------:R-:W-:Y:S05]  /*11920*/  @!P1 BRA `(.L_x_11174) ;  /* 0x00000000000c9947 */ /* 0x000fea0003800000 */
[----:B------:R-:W2:Y:S04]  /*11930*/  LDG.E R10, desc[UR40][R6.64] ;  /* 0x00000028060a7981 */ /* 0x000ea8000c1e1900 */
[----:B------:R-:W2:Y:S02]  /*11940*/  LDG.E R6, desc[UR40][R6.64+0x4] ;  /* 0x0000042806067981 */ /* 0x000ea4000c1e1900 */
[----:B--2---:R-:W-:-:S07]  /*11950*/  IADD3 R10, -R10, R6, RZ ;  /* 0x000000060a0a7210 */ /* 0x004fce0007ffe1ff */
.L_x_11174:
        /* <DEDUP_REMOVED lines=11> */
[----:B------:R0:W-:Y:S01]  /*11a10*/  STL [R1+0x40], R4 ;  /* 0x0000400401007387 */ /* 0x0001e20000100800 */
[--C-:B------:R-:W-:Y:S02]  /*11a20*/  IMAD R2, R4, 0xa0, -R10.reuse ;  /* 0x000000a004027824 */ /* 0x100fe400078e0a0a */
[----:B0-----:R-:W-:-:S03]  /*11a30*/  IMAD.MOV R4, RZ, RZ, -R10 ;  /* 0x000000ffff047224 */ /* 0x001fc600078e0a0a */
[----:B------:R-:W-:Y:S02]  /*11a40*/  VIMNMX R2, R2, R9, PT ;  /* 0x0000000902027248 */ /* 0x000fe40003fe0100 */
[----:B------:R-:W-:-:S04]  /*11a50*/  VIMNMX R4, RZ, R4, !PT ;  /* 0x00000004ff047248 */ /* 0x000fc80007fe0100 */
[----:B------:R-:W-:Y:S01]  /*11a60*/  ISETP.GT.AND P0, PT, R2, R4, PT ;  /* 0x000000040200720c */ /* 0x000fe20003f04270 */
[----:B------:R-:W-:-:S12]  /*11a70*/  IMAD.WIDE.U32 R4, R4, -0x33333333, RZ ;  /* 0xcccccccd04047825 */ /* 0x000fd800078e00ff */
[----:B------:R-:W-:-:S04]  /*11a80*/  @P0 VIADD R2, R2, 0x9f ;  /* 0x0000009f02020836 */ /* 0x000fc80000000000 */
[----:B------:R-:W-:Y:S01]  /*11a90*/  @P0 IMAD.HI R2, R2, 0x66666667, RZ ;  /* 0x6666666702020827 */ /* 0x000fe200078e02ff */
[----:B------:R-:W-:-:S04]  /*11aa0*/  SHF.R.U32.HI R4, RZ, 0x7, R5 ;  /* 0x00000007ff047819 */ /* 0x000fc80000011605 */
[----:B------:R-:W-:Y:S02]  /*11ab0*/  @P0 SHF.R.U32.HI R5, RZ, 0x1f, R2 ;  /* 0x0000001fff050819 */ /* 0x000fe40000011602 */
[----:B------:R-:W-:Y:S02]  /*11ac0*/  MOV R3, R4 ;  /* 0x0000000400037202 */ /* 0x000fe40000000f00 */
        /* <DEDUP_REMOVED lines=11> */
.L_x_11308:
[----:B-1----:R-:W-:Y:S02]  /*11b80*/  ISETP.NE.AND P0, PT, R14, RZ, PT ;  /* 0x000000ff0e00720c */ /* 0x002fe40003f05270 */
[----:B------:R-:W-:-:S11]  /*11b90*/  PLOP3.LUT P6, PT, PT, PT, PT, 0x8, 0x0 ;  /* 0x000000000000781c */ /* 0x000fd60003fce170 */
[----:B------:R-:W-:Y:S05]  /*11ba0*/  @P0 BRA `(.L_x_11178) ;  /* 0x00000000000c0947 */ /* 0x000fea0003800000 */
[----:B------:R-:W-:-:S03]  /*11bb0*/  UMOV UR4, 0xffffffff ;  /* 0xffffffff00047882 */ /* 0x000fc60000000000 */
[----:B------:R-:W-:Y:S05]  /*11bc0*/  BRA.DIV UR4, `(.L_x_11179) ;  /* 0x0000004e04ec7947 */ /* 0x000fea000b800000 */
[----:B------:R-:W-:-:S13]  /*11bd0*/  ELECT P6, URZ, PT ;  /* 0x00000000003f782f */ /* 0x000fda00038c0000 */
.L_x_11178:
        /* <DEDUP_REMOVED lines=9> */
.L_x_11311:
[----:B------:R-:W-:Y:S05]  /*11c70*/  BSYNC B1 ;  /* 0x0000000000017941 */ /* 0x000fea0003800000 */
.L_x_11180:
[----:B------:R-:W-:Y:S04]  /*11c80*/  BSSY B1, `(.L_x_11182) ;  /* 0x000004e000017945 */ /* 0x000fe80003800000 */
[----:B------:R-:W-:Y:S05]  /*11c90*/  @!P6 BRA `(.L_x_11183) ;  /* 0x000000040030e947 */ /* 0x000fea0003800000 */
[----:B------:R-:W2:Y:S01]  /*11ca0*/  LDL R6, [R1+0x4] ;  /* 0x0000040001067983 */ /* 0x000ea20000100800 */
[----:B0-----:R-:W-:Y:S01]  /*11cb0*/  IMAD R5, R28, 0x8, R22 ;  /* 0x000000081c057824 */ /* 0x001fe200078e0216 */
[----:B------:R-:W0:Y:S01]  /*11cc0*/  S2R R7, SR_TID.X ;  /* 0x0000000000077919 */ /* 0x000e220000002100 */
[----:B------:R-:W-:Y:S01]  /*11cd0*/  BSSY B2, `(.L_x_11184) ;  /* 0x0000006000027945 */ /* 0x000fe20003800000 */
[----:B0-----:R-:W-:-:S04]  /*11ce0*/  LOP3.LUT R7, R7, 0x7f, RZ, 0xc0, !PT ;  /* 0x0000007f07077812 */ /* 0x001fc800078ec0ff */
[----:B------:R-:W-:Y:S02]  /*11cf0*/  ISETP.NE.AND P1, PT, R7, RZ, PT ;  /* 0x000000ff0700720c */ /* 0x000fe40003f25270 */
[----:B--2---:R-:W-:-:S04]  /*11d00*/  SHF.L.U32 R6, R6, 0x1f, RZ ;  /* 0x0000001f06067819 */ /* 0x004fc800000006ff */
[----:B------:R-:W0:Y:S02]  /*11d10*/  SYNCS.PHASECHK.TRANS64.TRYWAIT P0, [R5+URZ+0x132a0], R6 ;  /* 0x0132a006050075a7 */ /* 0x000e24000800017f */
[----:B0-----:R-:W-:Y:S05]  /*11d20*/  @!P0 BRA `(.L_x_11185) ;  /* 0x0000004c00c88947 */ /* 0x001fea0003800000 */
.L_x_11312:
[----:B------:R-:W-:Y:S05]  /*11d30*/  BSYNC B2 ;  /* 0x0000000000027941 */ /* 0x000fea0003800000 */
.L_x_11184:
        /* <DEDUP_REMOVED lines=9> */
.L_x_11187:
[----:B------:R-:W-:Y:S05]  /*11dd0*/  BSYNC B2 ;  /* 0x0000000000027941 */ /* 0x000fea0003800000 */
.L_x_11186:
[----:B------:R-:W-:Y:S01]  /*11de0*/  IMAD.MOV.U32 R11, RZ, RZ, RZ ;  /* 0x000000ffff0b7224 */ /* 0x000fe200078e00ff */
[----:B------:R-:W-:Y:S01]  /*11df0*/  UIADD3 UR4, UP0, UR38, 0x570, URZ ;  /* 0x0000057026047890 */ /* 0x000fe2000ff1e03f */
[----:B------:R-:W-:Y:S01]  /*11e00*/  IMAD R8, R3, 0xa0, R0 ;  /* 0x000000a003087824 */ /* 0x000fe200078e0200 */
[----:B------:R-:W-:Y:S01]  /*11e10*/  PLOP3.LUT P0, PT, PT, PT, PT, 0x80, 0x0 ;  /* 0x000000000000781c */ /* 0x000fe20003f0f070 */
[----:B------:R-:W-:Y:S01]  /*11e20*/  IMAD R7, R28, 0x2800, R22 ;  /* 0x000028001c077824 */ /* 0x000fe200078e0216 */
[----:B------:R-:W-:Y:S01]  /*11e30*/  R2UR UR10, R11 ;  /* 0x000000000b0a72ca */ /* 0x000fe200000e0000 */
[----:B------:R-:W-:Y:S01]  /*11e40*/  VIADD R8, R8, 0xffffff60 ;  /* 0xffffff6008087836 */ /* 0x000fe20000000000 */
[----:B------:R-:W-:Y:S01]  /*11e50*/  IADD3 R9, R5, 0x13290, RZ ;  /* 0x0001329005097810 */ /* 0x000fe20007ffe0ff */
[----:B------:R-:W-:Y:S01]  /*11e60*/  VIADD R10, R7, 0xe000 ;  /* 0x0000e000070a7836 */ /* 0x000fe20000000000 */
[----:B------:R-:W-:Y:S01]  /*11e70*/  UIADD3.X UR5, URZ, UR39, URZ, UP0, !UPT ;  /* 0x000000273f057290 */ /* 0x000fe200087fe43f */
[----:B------:R-:W-:Y:S01]  /*11e80*/  UMOV UR6, 0x0 ;  /* 0x0000000000067882 */ /* 0x000fe20000000000 */
[----:B------:R-:W-:-:S10]  /*11e90*/  UMOV UR7, 0x12f00000 ;  /* 0x12f0000000077882 */ /* 0x000fd40000000000 */
.L_x_11188:
        /* <DEDUP_REMOVED lines=13> */
.L_x_11313:
[----:B------:R-:W-:Y:S05]  /*11f70*/  BSYNC B2 ;  /* 0x0000000000027941 */ /* 0x000fea0003800000 */
.L_x_11189:
        /* <DEDUP_REMOVED lines=11> */
.L_x_11192:
[----:B------:R-:W-:Y:S05]  /*12030*/  BSYNC B2 ;  /* 0x0000000000027941 */ /* 0x000fea0003800000 */
.L_x_11191:
        /* <DEDUP_REMOVED lines=8> */
.L_x_11193:
        /* <DEDUP_REMOVED lines=10> */
.L_x_11183:
[----:B------:R-:W-:Y:S05]  /*12160*/  BSYNC B1 ;  /* 0x0000000000017941 */ /* 0x000fea0003800000 */
.L_x_11182:
[----:B------:R-:W2:Y:S01]  /*12170*/  LDL.LU R6, [R1+0x4] ;  /* 0x0000040001067983 */ /* 0x000ea20000300800 */
[----:B------:R-:W-:Y:S01]  /*12180*/  IADD3 R28, R28, 0x1, RZ ;  /* 0x000000011c1c7810 */ /* 0x000fe20007ffe0ff */
[----:B------:R-:W-:Y:S01]  /*12190*/  VIADD R3, R3, 0xfffffffe ;  /* 0xfffffffe03037836 */ /* 0x000fe20000000000 */
[----:B------:R-:W-:Y:S02]  /*121a0*/  PLOP3.LUT P0, PT, PT, PT, PT, 0x8, 0x0 ;  /* 0x000000000000781c */ /* 0x000fe40003f0e170 */
[C---:B------:R-:W-:Y:S02]  /*121b0*/  ISETP.NE.AND P1, PT, R28.reuse, 0x2, PT ;  /* 0x000000021c00780c */ /* 0x040fe40003f25270 */
[----:B------:R-:W-:Y:S02]  /*121c0*/  ISETP.GE.AND P2, PT, R3, R4, PT ;  /* 0x000000040300720c */ /* 0x000fe40003f46270 */
[----:B0-----:R-:W-:Y:S02]  /*121d0*/  SEL R5, RZ, 0x1, P1 ;  /* 0x00000001ff057807 */ /* 0x001fe40000800000 */
[----:B------:R-:W-:-:S02]  /*121e0*/  SEL R28, R28, RZ, P1 ;  /* 0x000000ff1c1c7207 */ /* 0x000fc40000800000 */
[----:B--2---:R-:W-:-:S05]  /*121f0*/  LOP3.LUT R6, R6, R5, RZ, 0x3c, !PT ;  /* 0x0000000506067212 */ /* 0x004fca00078e3cff */
[----:B------:R0:W-:Y:S02]  /*12200*/  STL [R1+0x4], R6 ;  /* 0x0000040601007387 */ /* 0x0001e40000100800 */
[----:B------:R-:W-:Y:S05]  /*12210*/  @!P2 BRA `(.L_x_11176) ;  /* 0x000000040064a947 */ /* 0x000fea0003800000 */
.L_x_11206:
[----:B------:R-:W-:Y:S05]  /*12220*/  YIELD ;  /* 0x0000000000007946 */ /* 0x000fea0003800000 */
[----:B------:R-:W-:Y:S04]  /*12230*/  BSSY B1, `(.L_x_11194) ;  /* 0x000004d000017945 */ /* 0x000fe80003800000 */
[----:B-1----:R-:W-:Y:S05]  /*12240*/  @!P6 BRA `(.L_x_11195) ;  /* 0x00000004002ce947 */ /* 0x002fea0003800000 */
[----:B0-----:R-:W2:Y:S01]  /*12250*/  LDL R6, [R1+0x4] ;  /* 0x0000040001067983 */ /* 0x001ea20000100800 */
[----:B------:R-:W0:Y:S02]  /*12260*/  S2R R5, SR_TID.X ;  /* 0x0000000000057919 */ /* 0x000e240000002100 */
[----:B0-----:R-:W-:Y:S01]  /*12270*/  LOP3.LUT R7, R5, 0x7f, RZ, 0xc0, !PT ;  /* 0x0000007f05077812 */ /* 0x001fe200078ec0ff */
[----:B------:R-:W-:Y:S01]  /*12280*/  IMAD R5, R28, 0x8, R22 ;  /* 0x000000081c057824 */ /* 0x000fe200078e0216 */
[----:B------:R-:W-:Y:S02]  /*12290*/  BSSY B2, `(.L_x_11196) ;  /* 0x0000005000027945 */ /* 0x000fe40003800000 */
[----:B------:R-:W-:Y:S02]  /*122a0*/  ISETP.NE.AND P2, PT, R7, RZ, PT ;  /* 0x000000ff0700720c */ /* 0x000fe40003f45270 */
[----:B--2---:R-:W-:-:S04]  /*122b0*/  SHF.L.U32 R6, R6, 0x1f, RZ ;  /* 0x0000001f06067819 */ /* 0x004fc800000006ff */
[----:B------:R-:W0:Y:S02]  /*122c0*/  SYNCS.PHASECHK.TRANS64.TRYWAIT P1, [R5+URZ+0x132a0], R6 ;  /* 0x0132a006050075a7 */ /* 0x000e24000802017f */
[----:B0-----:R-:W-:Y:S05]  /*122d0*/  @!P1 BRA `(.L_x_11197) ;  /* 0x0000004800849947 */ /* 0x001fea0003800000 */
.L_x_11314:
[----:B------:R-:W-:Y:S05]  /*122e0*/  BSYNC B2 ;  /* 0x0000000000027941 */ /* 0x000fea0003800000 */
.L_x_11196:
        /* <DEDUP_REMOVED lines=9> */
.L_x_11199:
[----:B------:R-:W-:Y:S05]  /*12380*/  BSYNC B2 ;  /* 0x0000000000027941 */ /* 0x000fea0003800000 */
.L_x_11198:
        /* <DEDUP_REMOVED lines=11> */
.L_x_11200:
        /* <DEDUP_REMOVED lines=13> */
.L_x_11315:
[----:B------:R-:W-:Y:S05]  /*12510*/  BSYNC B2 ;  /* 0x0000000000027941 */ /* 0x000fea0003800000 */
.L_x_11201:
[----:B------:R-:W-:Y:S01]  /*12520*/  BSSY B2, `(.L_x_11203) ;  /* 0x000000b000027945 */ /* 0x000fe20003800000 */
[----:B------:R-:W-:Y:S01]  /*12530*/  MOV R12, 0x0 ;  /* 0x00000000000c7802 */ /* 0x000fe20000000f00 */
[----:B------:R-:W-:Y:S02]  /*12540*/  IMAD.MOV.U32 R13, RZ, RZ, 0x12f00000 ;  /* 0x12f00000ff0d7424 */ /* 0x000fe400078e00ff */
        /* <DEDUP_REMOVED lines=8> */
.L_x_11204:
[----:B------:R-:W-:Y:S05]  /*125d0*/  BSYNC B2 ;  /* 0x0000000000027941 */ /* 0x000fea0003800000 */
.L_x_11203:
        /* <DEDUP_REMOVED lines=8> */
.L_x_11205:
        /* <DEDUP_REMOVED lines=10> */
.L_x_11195:
[----:B------:R-:W-:Y:S05]  /*12700*/  BSYNC B1 ;  /* 0x0000000000017941 */ /* 0x000fea0003800000 */
.L_x_11194:
[----:B0-----:R-:W2:Y:S01]  /*12710*/  LDL.LU R6, [R1+0x4] ;  /* 0x0000040001067983 */ /* 0x001ea20000300800 */
[----:B------:R-:W-:Y:S01]  /*12720*/  VIADD R28, R28, 0x1 ;  /* 0x000000011c1c7836 */ /* 0x000fe20000000000 */
[C---:B------:R-:W-:Y:S01]  /*12730*/  ISETP.GT.AND P2, PT, R3.reuse, R4, PT ;  /* 0x000000040300720c */ /* 0x040fe20003f44270 */
[----:B------:R-:W-:-:S03]  /*12740*/  VIADD R3, R3, 0xffffffff ;  /* 0xffffffff03037836 */ /* 0x000fc60000000000 */
[----:B------:R-:W-:-:S04]  /*12750*/  ISETP.NE.AND P1, PT, R28, 0x2, PT ;  /* 0x000000021c00780c */ /* 0x000fc80003f25270 */
[----:B------:R-:W-:Y:S02]  /*12760*/  SEL R5, RZ, 0x1, P1 ;  /* 0x00000001ff057807 */ /* 0x000fe40000800000 */
[----:B------:R-:W-:Y:S02]  /*12770*/  SEL R28, R28, RZ, P1 ;  /* 0x000000ff1c1c7207 */ /* 0x000fe40000800000 */
[----:B--2---:R-:W-:-:S05]  /*12780*/  LOP3.LUT R6, R6, R5, RZ, 0x3c, !PT ;  /* 0x0000000506067212 */ /* 0x004fca00078e3cff */
[----:B------:R1:W-:Y:S01]  /*12790*/  STL [R1+0x4], R6 ;  /* 0x0000040601007387 */ /* 0x0003e20000100800 */
[----:B------:R-:W-:Y:S05]  /*127a0*/  @P2 BRA `(.L_x_11206) ;  /* 0xfffffff8009c2947 */ /* 0x000fea000383ffff */
.L_x_11176:
[----:B------:R-:W-:Y:S05]  /*127b0*/  BSYNC B0 ;  /* 0x0000000000007941 */ /* 0x000fea0003800000 */
.L_x_11175:
[----:B------:R-:W2:Y:S01]  /*127c0*/  LDL R5, [R1+0x34] ;  /* 0x0000340001057983 */ /* 0x000ea20000100800 */
[----:B------:R-:W-:Y:S05]  /*127d0*/  @!P0 WARPSYNC.ALL ;  /* 0x0000000000008948 */ /* 0x000fea0003800000 */
[----:B------:R-:W-:Y:S01]  /*127e0*/  @!P0 BAR.SYNC.DEFER_BLOCKING 0xc, 0x200 ;  /* 0x0308000000008b1d */ /* 0x000fe20000010000 */
[----:B--2---:R-:W-:-:S13]  /*127f0*/  ISETP.GT.AND P0, PT, R5, RZ, PT ;  /* 0x000000ff0500720c */ /* 0x004fda0003f04270 */
[----:B------:R-:W-:Y:S05]  /*12800*/  @P0 BRA `(.L_x_11207) ;  /* 0x0000000000440947 */ /* 0x000fea0003800000 */
[----:B------:R-:W2:Y:S02]  /*12810*/  S2R R5, SR_TID.X ;  /* 0x0000000000057919 */ /* 0x000ea40000002100 */
[----:B--2---:R-:W-:-:S04]  /*12820*/  LOP3.LUT R5, R5, 0x7f, RZ, 0xc0, !PT ;  /* 0x0000007f05057812 */ /* 0x004fc800078ec0ff */
[----:B------:R-:W-:-:S13]  /*12830*/  ISETP.NE.AND P0, PT, R5, RZ, PT ;  /* 0x000000ff0500720c */ /* 0x000fda0003f05270 */
[----:B------:R-:W-:Y:S05]  /*12840*/  @P0 BRA `(.L_x_11208) ;  /* 0x0000002c00700947 */ /* 0x000fea0003800000 */
[----:B------:R-:W2:Y:S01]  /*12850*/  S2R R5, SR_LANEID ;  /* 0x0000000000057919 */ /* 0x000ea20000000000 */
[----:B------:R-:W-:Y:S01]  /*12860*/  VOTEU.ANY UR4, UPT, PT ;  /* 0x0000000000047886 */ /* 0x000fe200038e0100 */
[----:B------:R-:W3:Y:S01]  /*12870*/  LDC.64 R2, c[0x0][0xc60] ;  /* 0x00031800ff027b82 */ /* 0x000ee20000000a00 */
[----:B------:R-:W2:Y:S02]  /*12880*/  FLO.U32 R0, UR4 ;  /* 0x0000000400007d00 */ /* 0x000ea400080e0000 */
[----:B--2---:R-:W-:-:S06]  /*12890*/  ISETP.EQ.U32.AND P0, PT, R0, R5, PT ;  /* 0x000000050000720c */ /* 0x004fcc0003f02070 */
[----:B------:R-:W3:Y:S07]  /*128a0*/  POPC R5, UR4 ;  /* 0x0000000400057d09 */ /* 0x000eee0008000000 */
[----:B---3--:R-:W2:Y:S01]  /*128b0*/  @P0 ATOMG.E.ADD.STRONG.GPU PT, R3, desc[UR40][R2.64], R5 ;  /* 0x00000005020309a8 */ /* 0x008ea200081ee1e8 */
[----:B------:R-:W3:Y:S02]  /*128c0*/  S2R R4, SR_LTMASK ;  /* 0x0000000000047919 */ /* 0x000ee40000003900 */
[----:B---3--:R-:W-:-:S04]  /*128d0*/  LOP3.LUT R4, R4, UR4, RZ, 0xc0, !PT ;  /* 0x0000000404047c12 */ /* 0x008fc8000f8ec0ff */
[----:B------:R-:W3:Y:S01]  /*128e0*/  POPC R7, R4 ;  /* 0x0000000400077309 */ /* 0x000ee20000000000 */
[----:B--2---:R-:W3:Y:S02]  /*128f0*/  SHFL.IDX PT, R0, R3, R0, 0x1f ;  /* 0x00001f0003007589 */ /* 0x004ee400000e0000 */
[----:B---3--:R-:W-:Y:S01]  /*12900*/  IADD3 R16, R0, UR36, R7 ;  /* 0x0000002400107c10 */ /* 0x008fe2000fffe007 */
[----:B------:R-:W-:Y:S06]  /*12910*/  BRA `(.L_x_11208) ;  /* 0x0000002c003c7947 */ /* 0x000fec0003800000 */
.L_x_11207:
[----:B------:R-:W-:Y:S01]  /*12920*/  IADD3 R0, R22, 0xe000, RZ ;  /* 0x0000e00016007810 */ /* 0x000fe20007ffe0ff */
[----:B------:R-:W-:Y:S03]  /*12930*/  BSSY B6, `(.L_x_11209) ;  /* 0x0000013000067945 */ /* 0x000fe60003800000 */
[----:B------:R-:W-:-:S13]  /*12940*/  LOP3.LUT P0, RZ, R0, 0x1bf, RZ, 0xc0, !PT ;  /* 0x000001bf00ff7812 */ /* 0x000fda000780c0ff */
[----:B------:R-:W-:Y:S05]  /*12950*/  @!P0 BRA `(.L_x_11210) ;  /* 0x0000000000408947 */ /* 0x000fea0003800000 */
[----:B------:R-:W-:Y:S01]  /*12960*/  MOV R2, 0x0 ;  /* 0x0000000000027802 */ /* 0x000fe20000000f00 */
[----:B------:R-:W-:Y:S01]  /*12970*/  ULDC.64 UR6, c[0x4][0x1c8] ;  /* 0x0100720000067ab9 */ /* 0x000fe20000000a00 */
[----:B------:R-:W-:Y:S01]  /*12980*/  ULDC.64 UR8, c[0x4][0x1d0] ;  /* 0x0100740000087ab9 */ /* 0x000fe20000000a00 */
[----:B------:R-:W-:Y:S01]  /*12990*/  ULDC.64 UR4, c[0x4][0x8] ;  /* 0x0100020000047ab9 */ /* 0x000fe20000000a00 */
[----:B------:R-:W-:Y:S01]  /*129a0*/  IMAD.U32 R4, RZ, RZ, UR6 ;  /* 0x00000006ff047e24 */ /* 0x000fe2000f8e00ff */
[----:B------:R-:W-:Y:S01]  /*129b0*/  MOV R8, 0x70 ;  /* 0x0000007000087802 */ /* 0x000fe20000000f00 */
[----:B------:R-:W2:Y:S01]  /*129c0*/  LDC.64 R2, c[0x4][R2] ;  /* 0x0100000002027b82 */ /* 0x000ea20000000a00 */
[----:B------:R-:W-:Y:S02]  /*129d0*/  IMAD.U32 R5, RZ, RZ, UR7 ;  /* 0x00000007ff057e24 */ /* 0x000fe4000f8e00ff */
[----:B01----:R-:W-:Y:S02]  /*129e0*/  IMAD.U32 R6, RZ, RZ, UR8 ;  /* 0x00000008ff067e24 */ /* 0x003fe4000f8e00ff */
[----:B------:R-:W-:-:S02]  /*129f0*/  IMAD.U32 R7, RZ, RZ, UR9 ;  /* 0x00000009ff077e24 */ /* 0x000fc4000f8e00ff */
[----:B------:R-:W-:Y:S02]  /*12a00*/  IMAD.U32 R10, RZ, RZ, UR4 ;  /* 0x00000004ff0a7e24 */ /* 0x000fe4000f8e00ff */
[----:B------:R-:W-:Y:S02]  /*12a10*/  IMAD.U32 R11, RZ, RZ, UR5 ;  /* 0x00000005ff0b7e24 */ /* 0x000fe4000f8e00ff */
[----:B------:R-:W-:Y:S02]  /*12a20*/  IMAD.MOV.U32 R12, RZ, RZ, 0x1 ;  /* 0x00000001ff0c7424 */ /* 0x000fe400078e00ff */
[----:B------:R-:W-:-:S07]  /*12a30*/  IMAD.MOV.U32 R13, RZ, RZ, RZ ;  /* 0x000000ffff0d7224 */ /* 0x000fce00078e00ff */
[----:B------:R-:W-:-:S07]  /*12a40*/  LEPC R20, `(.L_x_11210) ;  /* 0x000000001014794e */ /* 0x000fce0000000000 */
[----:B--2---:R-:W-:Y:S05]  /*12a50*/  CALL.ABS.NOINC R2 ;  /* 0x0000000002007343 */ /* 0x004fea0003c00000 */
.L_x_11210:
[----:B------:R-:W-:Y:S05]  /*12a60*/  BSYNC B6 ;  /* 0x0000000000067941 */ /* 0x000fea0003800000 */
.L_x_11209:
[----:B------:R-:W2:Y:S01]  /*12a70*/  LDL.LU R2, [R1] ;  /* 0x0000000001027983 */ /* 0x000ea20000300800 */
[----:B------:R-:W-:Y:S01]  /*12a80*/  VIADD R0, R22, 0x6000 ;  /* 0x0000600016007836 */ /* 0x000fe20000000000 */
[----:B------:R-:W-:Y:S04]  /*12a90*/  BSSY B6, `(.L_x_11211) ;  /* 0x0000016000067945 */ /* 0x000fe80003800000 */
[----:B------:R-:W-:Y:S02]  /*12aa0*/  LOP3.LUT P0, RZ, R0, 0x1bf, RZ, 0xc0, !PT ;  /* 0x000001bf00ff7812 */ /* 0x000fe4000780c0ff */
[----:B--2---:R-:W-:-:S11]  /*12ab0*/  LOP3.LUT R2, R2, 0xfffffffe, RZ, 0xc0, !PT ;  /* 0xfffffffe02027812 */ /* 0x004fd600078ec0ff */
[----:B------:R-:W-:-:S05]  /*12ac0*/  @P0 LOP3.LUT R2, R2, 0x1, RZ, 0xfc, !PT ;  /* 0x0000000102020812 */ /* 0x000fca00078efcff */
[----:B------:R2:W-:Y:S01]  /*12ad0*/  STL [R1], R2 ;  /* 0x0000000201007387 */ /* 0x0005e20000100800 */
[----:B------:R-:W-:Y:S05]  /*12ae0*/  @!P0 BRA `(.L_x_11212) ;  /* 0x0000000000408947 */ /* 0x000fea0003800000 */
[----:B--2---:R-:W-:Y:S01]  /*12af0*/  MOV R2, 0x0 ;  /* 0x0000000000027802 */ /* 0x004fe20000000f00 */
[----:B------:R-:W-:Y:S01]  /*12b00*/  ULDC.64 UR6, c[0x4][0x1c8] ;  /* 0x0100720000067ab9 */ /* 0x000fe20000000a00 */
[----:B------:R-:W-:Y:S01]  /*12b10*/  ULDC.64 UR8, c[0x4][0x1d0] ;  /* 0x0100740000087ab9 */ /* 0x000fe20000000a00 */
[----:B------:R-:W-:Y:S01]  /*12b20*/  ULDC.64 UR4, c[0x4][0x10] ;  /* 0x0100040000047ab9 */ /* 0x000fe20000000a00 */
[----:B------:R-:W-:Y:S01]  /*12b30*/  IMAD.U32 R4, RZ, RZ, UR6 ;  /* 0x00000006ff047e24 */ /* 0x000fe2000f8e00ff */
[----:B------:R-:W-:Y:S01]  /*12b40*/  MOV R7, UR9 ;  /* 0x0000000900077c02 */ /* 0x000fe20008000f00 */
[----:B------:R-:W2:Y:S01]  /*12b50*/  LDC.64 R2, c[0x4][R2] ;  /* 0x0100000002027b82 */ /* 0x000ea20000000a00 */
[----:B------:R-:W-:Y:S02]  /*12b60*/  IMAD.U32 R5, RZ, RZ, UR7 ;  /* 0x00000007ff057e24 */ /* 0x000fe4000f8e00ff */
[----:B01----:R-:W-:Y:S02]  /*12b70*/  IMAD.U32 R6, RZ, RZ, UR8 ;  /* 0x00000008ff067e24 */ /* 0x003fe4000f8e00ff */
[----:B------:R-:W-:-:S02]  /*12b80*/  IMAD.U32 R10, RZ, RZ, UR4 ;  /* 0x00000004ff0a7e24 */ /* 0x000fc4000f8e00ff */
[----:B------:R-:W-:Y:S02]  /*12b90*/  IMAD.U32 R11, RZ, RZ, UR5 ;  /* 0x00000005ff0b7e24 */ /* 0x000fe4000f8e00ff */
[----:B------:R-:W-:Y:S02]  /*12ba0*/  IMAD.MOV.U32 R8, RZ, RZ, 0x70 ;  /* 0x00000070ff087424 */ /* 0x000fe400078e00ff */
[----:B------:R-:W-:Y:S02]  /*12bb0*/  IMAD.MOV.U32 R12, RZ, RZ, 0x1 ;  /* 0x00000001ff0c7424 */ /* 0x000fe400078e00ff */
[----:B------:R-:W-:-:S07]  /*12bc0*/  IMAD.MOV.U32 R13, RZ, RZ, RZ ;  /* 0x000000ffff0d7224 */ /* 0x000fce00078e00ff */
[----:B------:R-:W-:-:S07]  /*12bd0*/  LEPC R20, `(.L_x_11212) ;  /* 0x000000001014794e */ /* 0x000fce0000000000 */
[----:B--2---:R-:W-:Y:S05]  /*12be0*/  CALL.ABS.NOINC R2 ;  /* 0x0000000002007343 */ /* 0x004fea0003c00000 */
.L_x_11212:
[----:B------:R-:W-:Y:S05]  /*12bf0*/  BSYNC B6 ;  /* 0x0000000000067941 */ /* 0x000fea0003800000 */
.L_x_11211:
[----:B------:R-:W-:Y:S01]  /*12c00*/  VIADD R24, R22, 0x1000 ;  /* 0x0000100016187836 */ /* 0x000fe20000000000 */
[----:B------:R-:W-:Y:S04]  /*12c10*/  BSSY B6, `(.L_x_11213) ;  /* 0x0000013000067945 */ /* 0x000fe80003800000 */
[----:B------:R-:W-:-:S13]  /*12c20*/  LOP3.LUT P0, RZ, R24, 0x9f, RZ, 0xc0, !PT ;  /* 0x0000009f18ff7812 */ /* 0x000fda000780c0ff */
[----:B------:R-:W-:Y:S05]  /*12c30*/  @!P0 BRA `(.L_x_11214) ;  /* 0x0000000000408947 */ /* 0x000fea0003800000 */
[----:B--2---:R-:W-:Y:S01]  /*12c40*/  MOV R2, 0x0 ;  /* 0x0000000000027802 */ /* 0x004fe20000000f00 */
[----:B------:R-:W-:Y:S01]  /*12c50*/  ULDC.64 UR6, c[0x4][0x1c8] ;  /* 0x0100720000067ab9 */ /* 0x000fe20000000a00 */
[----:B------:R-:W-:Y:S01]  /*12c60*/  ULDC.64 UR8, c[0x4][0x1d0] ;  /* 0x0100740000087ab9 */ /* 0x000fe20000000a00 */
[----:B------:R-:W-:Y:S01]  /*12c70*/  ULDC.64 UR4, c[0x4][0x18] ;  /* 0x0100060000047ab9 */ /* 0x000fe20000000a00 */
[----:B------:R-:W-:Y:S01]  /*12c80*/  MOV R4, UR6 ;  /* 0x0000000600047c02 */ /* 0x000fe20008000f00 */
[----:B------:R-:W-:Y:S01]  /*12c90*/  IMAD.U32 R5, RZ, RZ, UR7 ;  /* 0x00000007ff057e24 */ /* 0x000fe2000f8e00ff */
[----:B------:R-:W2:Y:S01]  /*12ca0*/  LDC.64 R2, c[0x4][R2] ;  /* 0x0100000002027b82 */ /* 0x000ea20000000a00 */
[----:B01----:R-:W-:Y:S01]  /*12cb0*/  IMAD.U32 R6, RZ, RZ, UR8 ;  /* 0x00000008ff067e24 */ /* 0x003fe2000f8e00ff */
[----:B------:R-:W-:Y:S01]  /*12cc0*/  MOV R12, 0x1 ;  /* 0x00000001000c7802 */ /* 0x000fe20000000f00 */
[----:B------:R-:W-:Y:S02]  /*12cd0*/  IMAD.U32 R7, RZ, RZ, UR9 ;  /* 0x00000009ff077e24 */ /* 0x000fe4000f8e00ff */
[----:B------:R-:W-:-:S02]  /*12ce0*/  IMAD.U32 R10, RZ, RZ, UR4 ;  /* 0x00000004ff0a7e24 */ /* 0x000fc4000f8e00ff */
[----:B------:R-:W-:Y:S02]  /*12cf0*/  IMAD.U32 R11, RZ, RZ, UR5 ;  /* 0x00000005ff0b7e24 */ /* 0x000fe4000f8e00ff */
[----:B------:R-:W-:Y:S02]  /*12d00*/  IMAD.MOV.U32 R8, RZ, RZ, 0x70 ;  /* 0x00000070ff087424 */ /* 0x000fe400078e00ff */
[----:B------:R-:W-:-:S07]  /*12d10*/  IMAD.MOV.U32 R13, RZ, RZ, RZ ;  /* 0x000000ffff0d7224 */ /* 0x000fce00078e00ff */
[----:B------:R-:W-:-:S07]  /*12d20*/  LEPC R20, `(.L_x_11214) ;  /* 0x000000001014794e */ /* 0x000fce0000000000 */
[----:B--2---:R-:W-:Y:S05]  /*12d30*/  CALL.ABS.NOINC R2 ;  /* 0x0000000002007343 */ /* 0x004fea0003c00000 */
.L_x_11214:
[----:B------:R-:W-:Y:S05]  /*12d40*/  BSYNC B6 ;  /* 0x0000000000067941 */ /* 0x000fea0003800000 */
.L_x_11213:
[----:B--2---:R-:W2:Y:S01]  /*12d50*/  LDL R2, [R1] ;  /* 0x0000000001027983 */ /* 0x004ea20000100800 */
        /* <DEDUP_REMOVED lines=19> */
.L_x_11216:
[----:B------:R-:W-:Y:S05]  /*12e90*/  BSYNC B6 ;  /* 0x0000000000067941 */ /* 0x000fea0003800000 */
.L_x_11215:
[----:B------:R-:W2:Y:S01]  /*12ea0*/  LDL.LU R21, [R1+0xc] ;  /* 0x00000c0001157983 */ /* 0x000ea20000300800 */
[----:B------:R-:W-:-:S03]  /*12eb0*/  ULDC.64 UR4, c[0x0][0x9f8] ;  /* 0x00027e0000047ab9 */ /* 0x000fc60000000a00 */
[----:B------:R-:W3:Y:S01]  /*12ec0*/  LDL R20, [R1+0x8] ;  /* 0x0000080001147983 */ /* 0x000ee20000100800 */
[----:B------:R-:W-:-:S04]  /*12ed0*/  ISETP.NE.U32.AND P0, PT, RZ, UR4, PT ;  /* 0x00000004ff007c0c */ /* 0x000fc8000bf05070 */
[----:B------:R-:W-:-:S13]  /*12ee0*/  ISETP.NE.AND.EX P0, PT, RZ, UR5, PT, P0 ;  /* 0x00000005ff007c0c */ /* 0x000fda000bf05300 */
[----:B------:R-:W-:-:S04]  /*12ef0*/  @P0 IADD3 R2, P1, R23, UR4, RZ ;  /* 0x0000000417020c10 */ /* 0x000fc8000ff3e0ff */
[----:B--2---:R-:W-:Y:S01]  /*12f00*/  @P0 IADD3.X R3, R21, UR5, RZ, P1, !PT ;  /* 0x0000000515030c10 */ /* 0x004fe20008ffe4ff */
[----:B------:R-:W-:-:S04]  /*12f10*/  ULDC.64 UR4, c[0x0][0xa08] ;  /* 0x0002820000047ab9 */ /* 0x000fc80000000a00 */
[----:B---3--:R2:W3:Y:S02]  /*12f20*/  @P0 LDG.E R20, desc[UR40][R2.64] ;  /* 0x0000002802140981 */ /* 0x0084e4000c1e1900 */
[----:B--2---:R-:W2:Y:S01]  /*12f30*/  LDC.64 R2, c[0x0][0x418] ;  /* 0x00010600ff027b82 */ /* 0x004ea20000000a00 */
[----:B---3--:R-:W-:Y:S01]  /*12f40*/  SHF.R.S32.HI R8, RZ, 0x1f, R20 ;  /* 0x0000001fff087819 */ /* 0x008fe20000011414 */
[----:B------:R3:W-:Y:S01]  /*12f50*/  @P0 STL [R1+0x8], R20 ;  /* 0x0000081401000387 */ /* 0x0007e20000100800 */
[----:B--2---:R-:W-:Y:S01]  /*12f60*/  LOP3.LUT P0, RZ, R2, UR4, RZ, 0xfc, !PT ;  /* 0x0000000402ff7c12 */ /* 0x004fe2000f80fcff */
[----:B------:R-:W-:Y:S02]  /*12f70*/  UMOV UR4, 0xffffffff ;  /* 0xffffffff00047882 */ /* 0x000fe40000000000 */
[----:B------:R3:W-:Y:S01]  /*12f80*/  STL [R1+0xc], R8 ;  /* 0x00000c0801007387 */ /* 0x0007e20000100800 */
[----:B------:R-:W-:-:S04]  /*12f90*/  LOP3.LUT P0, RZ, R3, UR5, RZ, 0xfc, P0 ;  /* 0x0000000503ff7c12 */ /* 0x000fc8000800fcff */
[----:B------:R-:W-:Y:S01]  /*12fa0*/  SEL R23, R20, RZ, !P0 ;  /* 0x000000ff14177207 */ /* 0x000fe20004000000 */
[----:B------:R-:W-:Y:S08]  /*12fb0*/  BRA.DIV UR4, `(.L_x_11217) ;  /* 0x0000003e04747947 */ /* 0x000ff0000b800000 */
[----:B------:R-:W2:Y:S02]  /*12fc0*/  S2R R0, SR_TID.X ;  /* 0x0000000000007919 */ /* 0x000ea40000002100 */
[----:B--2---:R-:W-:-:S04]  /*12fd0*/  SHF.R.U32.HI R0, RZ, 0x5, R0 ;  /* 0x00000005ff007819 */ /* 0x004fc80000011600 */
[----:B------:R-:W-:-:S05]  /*12fe0*/  LOP3.LUT R0, R0, 0x3, RZ, 0xc0, !PT ;  /* 0x0000000300007812 */ /* 0x000fca00078ec0ff */
[----:B------:R2:W4:Y:S02]  /*12ff0*/  SHFL.IDX PT, R14, R0, RZ, 0x1f ;  /* 0x00001fff000e7589 */ /* 0x00052400000e0000 */
.L_x_11318:
[----:B--2---:R-:W2:Y:S01]  /*13000*/  LDL.LU R0, [R1] ;  /* 0x0000000001007983 */ /* 0x004ea20000300800 */
[----:B------:R-:W-:Y:S02]  /*13010*/  PLOP3.LUT P1, PT, PT, PT, PT, 0x8, 0x0 ;  /* 0x000000000000781c */ /* 0x000fe40003f2e170 */
[----:B----4-:R-:W-:Y:S02]  /*13020*/  ISETP.NE.AND P0, PT, R14, RZ, PT ;  /* 0x000000ff0e00720c */ /* 0x010fe40003f05270 */
[----:B--2---:R-:W-:-:S09]  /*13030*/  LOP3.LUT R0, R0, 0xfffffffe, RZ, 0xc0, !PT ;  /* 0xfffffffe00007812 */ /* 0x004fd200078ec0ff */
[----:B------:R-:W-:-:S05]  /*13040*/  @P1 LOP3.LUT R0, R0, 0x1, RZ, 0xfc, !PT ;  /* 0x0000000100001812 */ /* 0x000fca00078efcff */
[----:B------:R2:W-:Y:S01]  /*13050*/  STL [R1], R0 ;  /* 0x0000000001007387 */ /* 0x0005e20000100800 */
[----:B------:R-:W-:Y:S05]  /*13060*/  @P0 BRA `(.L_x_11218) ;  /* 0x0000000400580947 */ /* 0x000fea0003800000 */
[----:B------:R-:W-:-:S03]  /*13070*/  UMOV UR4, 0xffffffff ;  /* 0xffffffff00047882 */ /* 0x000fc60000000000 */
[----:B------:R-:W-:Y:S05]  /*13080*/  BRA.DIV UR4, `(.L_x_11219) ;  /* 0x0000003e04747947 */ /* 0x000fea000b800000 */
[----:B------:R-:W-:-:S13]  /*13090*/  ELECT P6, URZ, PT ;  /* 0x00000000003f782f */ /* 0x000fda00038c0000 */
.L_x_11321:
[----:B------:R-:W-:Y:S05]  /*130a0*/  @!P6 BRA `(.L_x_11218) ;  /* 0x000000040048e947 */ /* 0x000fea0003800000 */
[----:B--2---:R-:W2:Y:S01]  /*130b0*/  LDL R0, [R1+0x40] ;  /* 0x0000400001007983 */ /* 0x004ea20000100800 */
[----:B------:R-:W-:-:S04]  /*130c0*/  ISETP.NE.U32.AND P0, PT, R2, RZ, PT ;  /* 0x000000ff0200720c */ /* 0x000fc80003f05070 */
[----:B------:R-:W-:Y:S01]  /*130d0*/  ISETP.NE.AND.EX P0, PT, R3, RZ, PT, P0 ;  /* 0x000000ff0300720c */ /* 0x000fe20003f05300 */
[----:B--2---:R-:W-:-:S12]  /*130e0*/  VIADD R0, R0, 0xffffffff ;  /* 0xffffffff00007836 */ /* 0x004fd80000000000 */
[----:B------:R-:W-:Y:S05]  /*130f0*/  @!P0 BRA `(.L_x_11220) ;  /* 0x0000000000448947 */ /* 0x000fea0003800000 */
[----:B------:R-:W2:Y:S01]  /*13100*/  LDC R7, c[0x0][0x43c] ;  /* 0x00010f00ff077b82 */ /* 0x000ea20000000800 */
[----:B------:R-:W-:Y:S01]  /*13110*/  ULDC.64 UR4, c[0x0][0x428] ;  /* 0x00010a0000047ab9 */ /* 0x000fe20000000a00 */
[----:B--2---:R-:W-:-:S13]  /*13120*/  ISETP.NE.AND P0, PT, R7, 0x1, PT ;  /* 0x000000010700780c */ /* 0x004fda0003f05270 */
[----:B------:R-:W0:Y:S02]  /*13130*/  @P0 LDC.64 R4, c[0x0][0x440] ;  /* 0x00011000ff040b82 */ /* 0x000e240000000a00 */
[----:B01----:R-:W-:-:S04]  /*13140*/  @P0 IMAD.HI.U32 R6, R0, R4, RZ ;  /* 0x0000000400060227 */ /* 0x003fc800078e00ff */
        /* <DEDUP_REMOVED lines=11> */
[----:B------:R2:W5:Y:S02]  /*13200*/  LDG.E R23, desc[UR40][R2.64] ;  /* 0x0000002802177981 */ /* 0x000564000c1e1900 */
.L_x_11220:
[----:B------:R-:W-:Y:S01]  /*13210*/  IMAD R4, R27, 0x8, R22 ;  /* 0x000000081b047824 */ /* 0x000fe200078e0216 */
[----:B--2---:R-:W-:Y:S01]  /*13220*/  SHF.L.U32 R3, R29, 0x1f, RZ ;  /* 0x0000001f1d037819 */ /* 0x004fe200000006ff */
[----:B------:R-:W2:Y:S03]  /*13230*/  S2R R2, SR_TID.X ;  /* 0x0000000000027919 */ /* 0x000ea60000002100 */
[----:B------:R-:W4:Y:S01]  /*13240*/  SYNCS.PHASECHK.TRANS64.TRYWAIT P0, [R4+URZ+0x13280], R3 ;  /* 0x01328003040075a7 */ /* 0x000f22000800017f */
[----:B--2---:R-:W-:-:S04]  /*13250*/  LOP3.LUT R2, R2, 0x7f, RZ, 0xc0, !PT ;  /* 0x0000007f02027812 */ /* 0x004fc800078ec0ff */
[----:B------:R-:W-:Y:S01]  /*13260*/  ISETP.NE.AND P1, PT, R2, RZ, PT ;  /* 0x000000ff0200720c */ /* 0x000fe20003f25270 */
[----:B----4-:R-:W-:-:S12]  /*13270*/  @!P0 BRA `(.L_x_11221) ;  /* 0x0000003c00188947 */ /* 0x010fd80003800000 */
.L_x_11322:
        /* <DEDUP_REMOVED lines=8> */
.L_x_11222:
[----:B------:R-:W4:Y:S01]  /*13300*/  LDL R5, [R1+0x10] ;  /* 0x0000100001057983 */ /* 0x000f220000100800 */
[----:B------:R-:W-:Y:S01]  /*13310*/  IMAD R2, R27, 0x2800, R22 ;  /* 0x000028001b027824 */ /* 0x000fe200078e0216 */
[----:B------:R-:W-:Y:S01]  /*13320*/  R2UR UR9, R4 ;  /* 0x00000000040972ca */ /* 0x000fe200000e0000 */
[----:B------:R-:W-:Y:S01]  /*13330*/  UIADD3 UR4, UP0, UR38, 0x470, URZ ;  /* 0x0000047026047890 */ /* 0x000fe2000ff1e03f */
[----:B------:R-:W-:Y:S01]  /*13340*/  R2UR UR12, R18 ;  /* 0x00000000120c72ca */ /* 0x000fe200000e0000 */
[----:B------:R-:W-:Y:S01]  /*13350*/  UMOV UR6, 0x0 ;  /* 0x0000000000067882 */ /* 0x000fe20000000000 */
[----:B------:R-:W-:Y:S01]  /*13360*/  R2UR UR8, R2 ;  /* 0x00000000020872ca */ /* 0x000fe200000e0000 */
[----:B------:R-:W-:Y:S01]  /*13370*/  UIADD3.X UR5, URZ, UR39, URZ, UP0, !UPT ;  /* 0x000000273f057290 */ /* 0x000fe200087fe43f */
[----:B-----5:R-:W-:Y:S01]  /*13380*/  R2UR UR13, R23 ;  /* 0x00000000170d72ca */ /* 0x020fe200000e0000 */
[----:B------:R-:W-:Y:S01]  /*13390*/  UMOV UR7, 0x14f00000 ;  /* 0x14f0000000077882 */ /* 0x000fe20000000000 */
[----:B------:R-:W-:-:S05]  /*133a0*/  UMOV UR10, URZ ;  /* 0x0000003f000a7c82 */ /* 0x000fca0008000000 */
[----:B------:R-:W-:-:S04]  /*133b0*/  UIADD3 UR9, UR9, 0x13270, URZ ;  /* 0x0001327009097890 */ /* 0x000fc8000fffe03f */
[----:B------:R-:W-:Y:S01]  /*133c0*/  UIADD3 UR8, UR8, 0x6000, URZ ;  /* 0x0000600008087890 */ /* 0x000fe2000fffe03f */
[----:B----4-:R-:W-:-:S05]  /*133d0*/  IMAD R0, R0, 0xa0, R5 ;  /* 0x000000a000007824 */ /* 0x010fca00078e0205 */
[----:B------:R-:W-:-:S13]  /*133e0*/  R2UR UR11, R0 ;  /* 0x00000000000b72ca */ /* 0x000fda00000e0000 */
[----:B------:R4:W-:Y:S01]  /*133f0*/  UTMALDG.4D [UR8], [UR4], desc[UR6] ;  /* 0x00000608040075b4 */ /* 0x0009e20008019000 */
[----:B------:R-:W0:Y:S02]  /*13400*/  SYNCS.PHASECHK.TRANS64.TRYWAIT P0, [R4+URZ+0x13240], R3 ;  /* 0x01324003040075a7 */ /* 0x000e24000800017f */
[----:B0---4-:R-:W-:Y:S05]  /*13410*/  @!P0 BRA `(.L_x_11223) ;  /* 0x0000003800c48947 */ /* 0x011fea0003800000 */
.L_x_11323:
        /* <DEDUP_REMOVED lines=8> */
.L_x_11224:
[----:B0-2---:R-:W2:Y:S01]  /*134a0*/  LDL.LU R3, [R1] ;  /* 0x0000000001037983 */ /* 0x005ea20000300800 */
        /* <DEDUP_REMOVED lines=18> */
.L_x_11218:
[----:B------:R-:W5:Y:S04]  /*135d0*/  LDL.LU R4, [R1+0x18] ;  /* 0x0000180001047983 */ /* 0x000f680000300800 */
[----:B01----:R-:W3:Y:S04]  /*135e0*/  LDL.LU R6, [R1+0x14] ;  /* 0x0000140001067983 */ /* 0x003ee80000300800 */
[----:B----4-:R-:W4:Y:S01]  /*135f0*/  LDL.LU R3, [R1+0x24] ;  /* 0x0000240001037983 */ /* 0x010f220000300800 */
[----:B------:R-:W-:Y:S05]  /*13600*/  WARPSYNC.ALL ;  /* 0x0000000000007948 */ /* 0x000fea0003800000 */
[----:B------:R-:W-:Y:S01]  /*13610*/  ULDC.64 UR6, c[0x0][0xa00] ;  /* 0x0002800000067ab9 */ /* 0x000fe20000000a00 */
[----:B------:R-:W-:Y:S01]  /*13620*/  ULDC.64 UR4, c[0x0][0x298] ;  /* 0x0000a60000047ab9 */ /* 0x000fe20000000a00 */
[----:B------:R-:W-:Y:S01]  /*13630*/  BAR.SYNC.DEFER_BLOCKING 0x8, 0x200 ;  /* 0x0208000000007b1d */ /* 0x000fe20000010000 */
[----:B------:R-:W-:Y:S01]  /*13640*/  ISETP.NE.U32.AND P0, PT, RZ, UR6, PT ;  /* 0x00000006ff007c0c */ /* 0x000fe2000bf05070 */
[----:B--2---:R-:W-:-:S03]  /*13650*/  VIADD R0, R22, 0xb000 ;  /* 0x0000b00016007836 */ /* 0x004fc60000000000 */
[----:B------:R-:W-:Y:S01]  /*13660*/  ISETP.NE.AND.EX P0, PT, RZ, UR7, PT, P0 ;  /* 0x00000007ff007c0c */ /* 0x000fe2000bf05300 */
[----:B------:R-:W-:Y:S01]  /*13670*/  BSSY B6, `(.L_x_11225) ;  /* 0x0000020000067945 */ /* 0x000fe20003800000 */
[----:B------:R-:W-:Y:S02]  /*13680*/  LOP3.LUT P1, RZ, R0, 0x1bf, RZ, 0xc0, !PT ;  /* 0x000001bf00ff7812 */ /* 0x000fe4000782c0ff */
[----:B-----5:R-:W-:-:S05]  /*13690*/  SHF.R.S32.HI R2, RZ, 0x1f, R4 ;  /* 0x0000001fff027819 */ /* 0x020fca0000011404 */
[----:B------:R-:W-:Y:S01]  /*136a0*/  IMAD R2, R2, UR4, RZ ;  /* 0x0000000402027c24 */ /* 0x000fe2000f8e02ff */
[----:B----4-:R-:W-:-:S03]  /*136b0*/  SEL R3, R3, RZ, !P0 ;  /* 0x000000ff03037207 */ /* 0x010fc60004000000 */
[----:B------:R-:W-:Y:S01]  /*136c0*/  IMAD R0, R4, UR5, R2 ;  /* 0x0000000504007c24 */ /* 0x000fe2000f8e0202 */
[----:B---3--:R-:W-:Y:S01]  /*136d0*/  SEL R2, R6, RZ, !P0 ;  /* 0x000000ff06027207 */ /* 0x008fe20004000000 */
        /* <DEDUP_REMOVED lines=25> */
.L_x_11226:
[----:B------:R-:W-:Y:S05]  /*13870*/  BSYNC B6 ;  /* 0x0000000000067941 */ /* 0x000fea0003800000 */
.L_x_11225:
[----:B-1----:R-:W2:Y:S01]  /*13880*/  LDL.LU R0, [R1+0x18] ;  /* 0x0000180001007983 */ /* 0x002ea20000300800 */
[----:B------:R-:W0:Y:S01]  /*13890*/  LDC R9, c[0x0][0x448] ;  /* 0x00011200ff097b82 */ /* 0x000e220000000800 */
[----:B------:R-:W-:Y:S01]  /*138a0*/  ULDC.64 UR4, c[0x0][0x2d8] ;  /* 0x0000b60000047ab9 */ /* 0x000fe20000000a00 */
[----:B------:R-:W-:Y:S01]  /*138b0*/  ULDC.64 UR6, c[0x0][0x2c8] ;  /* 0x0000b20000067ab9 */ /* 0x000fe20000000a00 */
[----:B------:R-:W2:Y:S01]  /*138c0*/  LDL.LU.64 R2, [R1+0x28] ;  /* 0x0000280001027983 */ /* 0x000ea20000300a00 */
[----:B------:R-:W-:-:S03]  /*138d0*/  ULDC.64 UR8, c[0x0][0x280] ;  /* 0x0000a00000087ab9 */ /* 0x000fc60000000a00 */
[----:B------:R-:W3:Y:S04]  /*138e0*/  LDL.LU R20, [R1+0x24] ;  /* 0x0000240001147983 */ /* 0x000ee80000300800 */
[----:B------:R-:W4:Y:S04]  /*138f0*/  LDL.LU R21, [R1+0x48] ;  /* 0x0000480001157983 */ /* 0x000f280000300800 */
[----:B------:R-:W4:Y:S04]  /*13900*/  LDL.LU R4, [R1+0x14] ;  /* 0x0000140001047983 */ /* 0x000f280000300800 */
[----:B------:R1:W5:Y:S01]  /*13910*/  LDL R10, [R1+0x30] ;  /* 0x00003000010a7983 */ /* 0x0003620000100800 */
[----:B0-----:R-:W-:-:S13]  /*13920*/  ISETP.NE.AND P0, PT, R9, 0x1, PT ;  /* 0x000000010900780c */ /* 0x001fda0003f05270 */
[----:B------:R-:W0:Y:S08]  /*13930*/  @P0 LDC R5, c[0x0][0x450] ;  /* 0x00011400ff050b82 */ /* 0x000e300000000800 */
[----:B------:R-:W1:Y:S01]  /*13940*/  @P0 LDC R8, c[0x0][0x450] ;  /* 0x00011400ff080b82 */ /* 0x000e620000000800 */
[----:B--2---:R-:W-:Y:S02]  /*13950*/  IMAD.MOV.U32 R3, RZ, RZ, R0 ;  /* 0x000000ffff037224 */ /* 0x004fe400078e0000 */
[----:B---3--:R-:W-:-:S02]  /*13960*/  IMAD R0, R20, UR4, RZ ;  /* 0x0000000414007c24 */ /* 0x008fc4000f8e02ff */
        /* <DEDUP_REMOVED lines=9> */
[----:B------:R-:W-:Y:S01]  /*13a00*/  ULDC.64 UR4, c[0x0][0x2d0] ;  /* 0x0000b40000047ab9 */ /* 0x000fe20000000a00 */
[----:B------:R-:W4:Y:S02]  /*13a10*/  @P0 LDC R4, c[0x0][0x44c] ;  /* 0x00011300ff040b82 */ /* 0x000f240000000800 */
[----:B------:R-:W-:Y:S01]  /*13a20*/  IMAD.IADD R3, R3, 0x1, R0 ;  /* 0x0000000103037824 */ /* 0x000fe200078e0200 */
[----:B--2---:R-:W-:-:S04]  /*13a30*/  LOP3.LUT R20, R20, 0x7f, RZ, 0xc0, !PT ;  /* 0x0000007f14147812 */ /* 0x004fc800078ec0ff */
[----:B------:R-:W-:Y:S01]  /*13a40*/  SHF.R.U32.HI R20, RZ, 0x2, R20 ;  /* 0x00000002ff147819 */ /* 0x000fe20000011614 */
[----:B---3--:R-:W-:-:S05]  /*13a50*/  IMAD.SHL.U32 R6, R21, 0x20, RZ ;  /* 0x0000002015067824 */ /* 0x008fca00078e00ff */
[----:B------:R-:W-:-:S05]  /*13a60*/  LOP3.LUT R6, R20, 0x60, R6, 0xf8, !PT ;  /* 0x0000006014067812 */ /* 0x000fca00078ef806 */
[----:B------:R-:W-:-:S04]  /*13a70*/  IMAD R6, R17, 0xc0, R6 ;  /* 0x000000c011067824 */ /* 0x000fc800078e0206 */
[----:B----4-:R-:W-:-:S04]  /*13a80*/  @P0 IMAD.HI.U32 R0, R6, R4, RZ ;  /* 0x0000000406000227 */ /* 0x010fc800078e00ff */
[----:B------:R-:W-:Y:S01]  /*13a90*/  IMAD.MOV.U32 R4, RZ, RZ, R6 ;  /* 0x000000ffff047224 */ /* 0x000fe200078e0006 */
[----:B0-----:R-:W-:-:S04]  /*13aa0*/  @P0 SHF.R.U32.HI R4, RZ, R5, R0 ;  /* 0x00000005ff040219 */ /* 0x001fc80000011600 */
[--C-:B------:R-:W-:Y:S01]  /*13ab0*/  SHF.R.S32.HI R0, RZ, 0x1f, R4.reuse ;  /* 0x0000001fff007819 */ /* 0x100fe20000011404 */
[----:B------:R-:W-:-:S04]  /*13ac0*/  IMAD.MOV R7, RZ, RZ, -R4 ;  /* 0x000000ffff077224 */ /* 0x000fc800078e0a04 */
[----:B------:R-:W-:-:S04]  /*13ad0*/  IMAD R0, R0, UR4, RZ ;  /* 0x0000000400007c24 */ /* 0x000fc8000f8e02ff */
[C---:B------:R-:W-:Y:S02]  /*13ae0*/  IMAD R0, R4.reuse, UR5, R0 ;  /* 0x0000000504007c24 */ /* 0x040fe4000f8e0200 */
[----:B------:R-:W-:-:S05]  /*13af0*/  IMAD.WIDE.U32 R4, R4, UR4, R2 ;  /* 0x0000000404047c25 */ /* 0x000fca000f8e0002 */
[----:B------:R-:W-:Y:S01]  /*13b00*/  IADD3 R5, R5, R0, RZ ;  /* 0x0000000005057210 */ /* 0x000fe20007ffe0ff */
        /* <DEDUP_REMOVED lines=11> */
[----:B-1----:R-:W-:-:S05]  /*13bc0*/  @P0 SHF.R.U32.HI R6, RZ, R8, R7 ;  /* 0x00000008ff060219 */ /* 0x002fca0000011607 */
[----:B------:R-:W-:-:S04]  /*13bd0*/  IMAD.MOV R7, RZ, RZ, -R6 ;  /* 0x000000ffff077224 */ /* 0x000fc800078e0a06 */
[----:B------:R-:W-:Y:S01]  /*13be0*/  IMAD R5, R9, R7, R5 ;  /* 0x0000000709057224 */ /* 0x000fe200078e0205 */
[----:B------:R-:W-:Y:S01]  /*13bf0*/  SHF.R.S32.HI R7, RZ, 0x1f, R6 ;  /* 0x0000001fff077819 */ /* 0x000fe20000011406 */
[----:B------:R-:W-:-:S04]  /*13c00*/  IMAD.WIDE.U32 R2, R6, UR4, R2 ;  /* 0x0000000406027c25 */ /* 0x000fc8000f8e0002 */
[----:B------:R-:W-:Y:S01]  /*13c10*/  IMAD R7, R7, UR4, RZ ;  /* 0x0000000407077c24 */ /* 0x000fe2000f8e02ff */
[----:B------:R-:W-:-:S03]  /*13c20*/  ULDC UR4, c[0x0][0x2b8] ;  /* 0x0000ae0000047ab9 */ /* 0x000fc60000000800 */
[----:B------:R-:W-:Y:S01]  /*13c30*/  IMAD R7, R6, UR5, R7 ;  /* 0x0000000506077c24 */ /* 0x000fe2000f8e0207 */
[----:B------:R-:W-:Y:S01]  /*13c40*/  SHF.R.S32.HI R6, RZ, 0x1f, R5 ;  /* 0x0000001fff067819 */ /* 0x000fe20000011405 */
[----:B------:R-:W-:Y:S02]  /*13c50*/  IMAD.SHL.U32 R20, R21, 0x10, RZ ;  /* 0x0000001015147824 */ /* 0x000fe400078e00ff */
[----:B------:R-:W-:Y:S02]  /*13c60*/  IMAD.IADD R3, R3, 0x1, R7 ;  /* 0x0000000103037824 */ /* 0x000fe400078e0207 */
[----:B------:R-:W-:Y:S02]  /*13c70*/  IMAD R6, R6, UR6, RZ ;  /* 0x0000000606067c24 */ /* 0x000fe4000f8e02ff */
[----:B------:R-:W-:Y:S01]  /*13c80*/  IMAD.WIDE.U32 R2, R5, UR6, R2 ;  /* 0x0000000605027c25 */ /* 0x000fe2000f8e0002 */
[----:B------:R-:W-:-:S03]  /*13c90*/  LOP3.LUT R20, R20, 0x30, RZ, 0xc0, !PT ;  /* 0x0000003014147812 */ /* 0x000fc600078ec0ff */
[----:B------:R-:W-:Y:S01]  /*13ca0*/  IMAD R6, R5, UR7, R6 ;  /* 0x0000000705067c24 */ /* 0x000fe2000f8e0206 */
[----:B------:R-:W-:Y:S02]  /*13cb0*/  IADD3 R2, P1, R2, UR8, RZ ;  /* 0x0000000802027c10 */ /* 0x000fe4000ff3e0ff */
[----:B------:R-:W-:Y:S01]  /*13cc0*/  ISETP.GE.AND P0, PT, R20, UR4, PT ;  /* 0x0000000414007c0c */ /* 0x000fe2000bf06270 */
[----:B------:R-:W-:Y:S01]  /*13cd0*/  UMOV UR4, 0xffffffff ;  /* 0xffffffff00047882 */ /* 0x000fe20000000000 */
[----:B------:R-:W-:Y:S02]  /*13ce0*/  LOP3.LUT R21, R21, 0x7f, RZ, 0xc0, !PT ;  /* 0x0000007f15157812 */ /* 0x000fe400078ec0ff */
[----:B------:R-:W-:Y:S02]  /*13cf0*/  IADD3.X R3, R3, UR9, R6, P1, !PT ;  /* 0x0000000903037c10 */ /* 0x000fe40008ffe406 */
[----:B------:R-:W-:Y:S01]  /*13d00*/  SHF.R.U32.HI R21, RZ, 0x2, R21 ;  /* 0x00000002ff157819 */ /* 0x000fe20000011615 */
[----:B------:R-:W-:Y:S06]  /*13d10*/  BRA.DIV UR4, `(.L_x_11227) ;  /* 0x0000003204987947 */ /* 0x000fec000b800000 */
[----:B------:R-:W2:Y:S01]  /*13d20*/  LDL.LU R6, [R1+0x3c] ;  /* 0x00003c0001067983 */ /* 0x000ea20000300800 */
[----:B------:R-:W-:-:S03]  /*13d30*/  IMAD R17, R17, 0xc0, R21 ;  /* 0x000000c011117824 */ /* 0x000fc600078e0215 */
[----:B------:R-:W-:Y:S04]  /*13d40*/  SHFL.IDX PT, R7, R4, RZ, 0x1c1f ;  /* 0x001c1fff04077589 */ /* 0x000fe800000e0000 */
[----:B------:R-:W-:Y:S04]  /*13d50*/  SHFL.IDX PT, R8, R3, RZ, 0x1c1f ;  /* 0x001c1fff03087589 */ /* 0x000fe800000e0000 */
[----:B------:R-:W-:Y:S01]  /*13d60*/  SHFL.IDX PT, R3, R3, 0x1, 0x1c1f ;  /* 0x003c1f0003037f89 */ /* 0x000fe200000e0000 */
[----:B--2---:R-:W-:-:S03]  /*13d70*/  IMAD R5, R6, R9, RZ ;  /* 0x0000000906057224 */ /* 0x004fc600078e02ff */
[----:B------:R-:W0:Y:S02]  /*13d80*/  SHFL.IDX PT, R6, R0, RZ, 0x1c1f ;  /* 0x001c1fff00067589 */ /* 0x000e2400000e0000 */
[----:B------:R-:W-:-:S13]  /*13d90*/  ISETP.GE.AND P1, PT, R17, R5, PT ;  /* 0x000000051100720c */ /* 0x000fda0003f26270 */
[----:B0-----:R-:W-:-:S05]  /*13da0*/  @!P1 IADD3 R6, P2, R20, R6, RZ ;  /* 0x0000000614069210 */ /* 0x001fca0007f5e0ff */
[----:B------:R-:W-:-:S05]  /*13db0*/  @!P1 IMAD.X R7, RZ, RZ, R7, P2 ;  /* 0x000000ffff079224 */ /* 0x000fca00010e0607 */
[----:B-----5:R0:W-:Y:S02]  /*13dc0*/  @!P1 LDGSTS.E.BYPASS.LTC128B.128 [R10+0xb000], desc[UR40][R6.64], !P0 ;  /* 0x0b000000060a9fae */ /* 0x0201e4000c101d68 */
[----:B0-----:R-:W-:Y:S02]  /*13dd0*/  IADD3 R6, R17, 0x20, RZ ;  /* 0x0000002011067810 */ /* 0x001fe40007ffe0ff */
[----:B------:R-:W0:Y:S02]  /*13de0*/  SHFL.IDX PT, R7, R0, 0x1, 0x1c1f ;  /* 0x003c1f0000077f89 */ /* 0x000e2400000e0000 */
[----:B------:R-:W-:Y:S02]  /*13df0*/  ISETP.GE.AND P1, PT, R6, R5, PT ;  /* 0x000000050600720c */ /* 0x000fe40003f26270 */
[----:B------:R-:W1:Y:S11]  /*13e00*/  SHFL.IDX PT, R6, R4, 0x1, 0x1c1f ;  /* 0x003c1f0004067f89 */ /* 0x000e7600000e0000 */
[----:B0-----:R-:W-:-:S05]  /*13e10*/  @!P1 IADD3 R7, P2, R20, R7, RZ ;  /* 0x0000000714079210 */ /* 0x001fca0007f5e0ff */
[----:B-1----:R-:W-:-:S05]  /*13e20*/  @!P1 IMAD.X R6, RZ, RZ, R6, P2 ;  /* 0x000000ffff069224 */ /* 0x002fca00010e0606 */
[----:B------:R-:W-:-:S04]  /*13e30*/  @!P1 LOP3.LUT R7, R7, R6, RZ, 0x3c, !PT ;  /* 0x0000000607079212 */ /* 0x000fc800078e3cff */
[----:B------:R-:W-:-:S04]  /*13e40*/  @!P1 LOP3.LUT R6, R7, R6, RZ, 0x3c, !PT ;  /* 0x0000000607069212 */ /* 0x000fc800078e3cff */
[----:B------:R-:W-:-:S05]  /*13e50*/  @!P1 LOP3.LUT R7, R7, R6, RZ, 0x3c, !PT ;  /* 0x0000000607079212 */ /* 0x000fca00078e3cff */
[----:B------:R0:W-:Y:S02]  /*13e60*/  @!P1 LDGSTS.E.BYPASS.LTC128B.128 [R10+0xb800], desc[UR40][R6.64], !P0 ;  /* 0x0b800000060a9fae */ /* 0x0001e4000c101d68 */
[----:B0-----:R-:W-:Y:S02]  /*13e70*/  VIADD R6, R17, 0x40 ;  /* 0x0000004011067836 */ /* 0x001fe40000000000 */
[----:B------:R-:W0:Y:S03]  /*13e80*/  SHFL.IDX PT, R7, R0, 0x2, 0x1c1f ;  /* 0x005c1f0000077f89 */ /* 0x000e2600000e0000 */
[----:B------:R-:W-:Y:S02]  /*13e90*/  ISETP.GE.AND P1, PT, R6, R5, PT ;  /* 0x000000050600720c */ /* 0x000fe40003f26270 */
[----:B------:R-:W1:Y:S04]  /*13ea0*/  SHFL.IDX PT, R6, R4, 0x2, 0x1c1f ;  /* 0x005c1f0004067f89 */ /* 0x000e6800000e0000 */
[----:B------:R-:W-:Y:S07]  /*13eb0*/  SHFL.IDX PT, R4, R4, 0x3, 0x1c1f ;  /* 0x007c1f0004047f89 */ /* 0x000fee00000e0000 */
[----:B0-----:R-:W-:-:S05]  /*13ec0*/  @!P1 IADD3 R7, P2, R20, R7, RZ ;  /* 0x0000000714079210 */ /* 0x001fca0007f5e0ff */
[----:B-1----:R-:W-:-:S05]  /*13ed0*/  @!P1 IMAD.X R6, RZ, RZ, R6, P2 ;  /* 0x000000ffff069224 */ /* 0x002fca00010e0606 */
[----:B------:R-:W-:-:S04]  /*13ee0*/  @!P1 LOP3.LUT R7, R7, R6, RZ, 0x3c, !PT ;  /* 0x0000000607079212 */ /* 0x000fc800078e3cff */
[----:B------:R-:W-:-:S04]  /*13ef0*/  @!P1 LOP3.LUT R6, R7, R6, RZ, 0x3c, !PT ;  /* 0x0000000607069212 */ /* 0x000fc800078e3cff */
[----:B------:R-:W-:-:S05]  /*13f00*/  @!P1 LOP3.LUT R7, R7, R6, RZ, 0x3c, !PT ;  /* 0x0000000607079212 */ /* 0x000fca00078e3cff */
[----:B------:R0:W-:Y:S04]  /*13f10*/  @!P1 LDGSTS.E.BYPASS.LTC128B.128 [R10+0xc000], desc[UR40][R6.64], !P0 ;  /* 0x0c000000060a9fae */ /* 0x0001e8000c101d68 */
[----:B0-----:R0:W1:Y:S02]  /*13f20*/  SHFL.IDX PT, R6, R0, 0x3, 0x1c1f ;  /* 0x007c1f0000067f89 */ /* 0x00106400000e0000 */
[----:B0-----:R-:W-:-:S05]  /*13f30*/  VIADD R0, R17, 0x80 ;  /* 0x0000008011007836 */ /* 0x001fca0000000000 */
[----:B------:R-:W-:Y:S01]  /*13f40*/  ISETP.GE.AND P2, PT, R0, R5, PT ;  /* 0x000000050000720c */ /* 0x000fe20003f46270 */
[----:B------:R-:W-:-:S05]  /*13f50*/  VIADD R0, R17, 0x60 ;  /* 0x0000006011007836 */ /* 0x000fca0000000000 */
[----:B------:R-:W-:Y:S02]  /*13f60*/  ISETP.GE.AND P1, PT, R0, R5, PT ;  /* 0x000000050000720c */ /* 0x000fe40003f26270 */
[----:B------:R-:W0:Y:S04]  /*13f70*/  SHFL.IDX PT, R0, R2, RZ, 0x1c1f ;  /* 0x001c1fff02007589 */ /* 0x000e2800000e0000 */
[----:B------:R-:W2:Y:S07]  /*13f80*/  SHFL.IDX PT, R2, R2, 0x1, 0x1c1f ;  /* 0x003c1f0002027f89 */ /* 0x000eae00000e0000 */
[----:B-1----:R-:W-:-:S05]  /*13f90*/  @!P1 IADD3 R6, P3, R20, R6, RZ ;  /* 0x0000000614069210 */ /* 0x002fca0007f7e0ff */
[----:B------:R-:W-:-:S05]  /*13fa0*/  @!P1 IMAD.X R4, RZ, RZ, R4, P3 ;  /* 0x000000ffff049224 */ /* 0x000fca00018e0604 */
[----:B------:R-:W-:-:S05]  /*13fb0*/  @!P1 MOV R7, R4 ;  /* 0x0000000400079202 */ /* 0x000fca0000000f00 */
[----:B------:R1:W-:Y:S01]  /*13fc0*/  @!P1 LDGSTS.E.BYPASS.LTC128B.128 [R10+0xc800], desc[UR40][R6.64], !P0 ;  /* 0x0c800000060a9fae */ /* 0x0003e2000c101d68 */
[----:B0-----:R-:W-:-:S05]  /*13fd0*/  @!P2 IADD3 R0, P1, R20, R0, RZ ;  /* 0x000000001400a210 */ /* 0x001fca0007f3e0ff */
[----:B-1----:R-:W-:-:S04]  /*13fe0*/  @!P2 IMAD.X R6, RZ, RZ, R8, P1 ;  /* 0x000000ffff06a224 */ /* 0x002fc800008e0608 */
[----:B------:R-:W-:Y:S02]  /*13ff0*/  @!P2 IMAD.MOV.U32 R7, RZ, RZ, R6 ;  /* 0x000000ffff07a224 */ /* 0x000fe400078e0006 */
[----:B------:R-:W-:-:S05]  /*14000*/  @!P2 IMAD.MOV.U32 R6, RZ, RZ, R0 ;  /* 0x000000ffff06a224 */ /* 0x000fca00078e0000 */
[----:B--2---:R0:W-:Y:S02]  /*14010*/  @!P2 LDGSTS.E.BYPASS.LTC128B.128 [R10+0xd000], desc[UR40][R6.64], !P0 ;  /* 0x0d000000060aafae */ /* 0x0041e4000c101d68 */
.L_x_11336:
        /* <DEDUP_REMOVED lines=10> */
.L_x_11228:
        /* <DEDUP_REMOVED lines=16> */
[----:B------:R-:W2:Y:S03]  /*141c0*/  SYNCS.PHASECHK.TRANS64.TRYWAIT P0, [R22+URZ+0x13220], R0 ;  /* 0x01322000160075a7 */ /* 0x000ea6000800017f */
[----:B-12---:R-:W-:Y:S05]  /*141d0*/  @!P0 BRA `(.L_x_11230) ;  /* 0x0000003400488947 */ /* 0x006fea0003800000 */
.L_x_11337:
[----:B------:R-:W-:Y:S05]  /*141e0*/  BSYNC B0 ;  /* 0x0000000000007941 */ /* 0x000fea0003800000 */
.L_x_11229:
[----:B------:R-:W2:Y:S02]  /*141f0*/  LDL.LU R2, [R1+0x34] ;  /* 0x0000340001027983 */ /* 0x000ea40000300800 */
[----:B--2---:R-:W-:-:S13]  /*14200*/  ISETP.GE.AND P0, PT, R2, 0xa1, PT ;  /* 0x000000a10200780c */ /* 0x004fda0003f06270 */
[----:B------:R-:W-:Y:S05]  /*14210*/  @!P0 BRA `(.L_x_11231) ;  /* 0x0000000c00448947 */ /* 0x000fea0003800000 */
[----:B------:R-:W2:Y:S01]  /*14220*/  LDL.LU R2, [R1+0x40] ;  /* 0x0000400001027983 */ /* 0x000ea20000300800 */
[----:B-1----:R-:W-:Y:S02]  /*14230*/  IMAD.MOV.U32 R0, RZ, RZ, R27 ;  /* 0x000000ffff007224 */ /* 0x002fe400078e001b */
[----:B------:R-:W-:Y:S02]  /*14240*/  IMAD.MOV.U32 R8, RZ, RZ, R29 ;  /* 0x000000ffff087224 */ /* 0x000fe400078e001d */
[----:B--2---:R-:W-:-:S07]  /*14250*/  VIADD R2, R2, 0xfffffffe ;  /* 0xfffffffe02027836 */ /* 0x004fce0000000000 */
.L_x_11251:
[----:B------:R-:W2:Y:S01]  /*14260*/  LDL R3, [R1] ;  /* 0x0000000001037983 */ /* 0x000ea20000100800 */
        /* <DEDUP_REMOVED lines=33> */
.L_x_11234:
[----:B01----:R-:W-:Y:S01]  /*14480*/  IMAD R6, R27, 0x8, R22 ;  /* 0x000000081b067824 */ /* 0x003fe200078e0216 */
[----:B------:R-:W-:Y:S01]  /*14490*/  SHF.L.U32 R5, R29, 0x1f, RZ ;  /* 0x0000001f1d057819 */ /* 0x000fe200000006ff */
[----:B------:R-:W0:Y:S01]  /*144a0*/  S2R R4, SR_TID.X ;  /* 0x0000000000047919 */ /* 0x000e220000002100 */
[----:B------:R-:W-:Y:S02]  /*144b0*/  BSSY B1, `(.L_x_11235) ;  /* 0x0000005000017945 */ /* 0x000fe40003800000 */
[----:B------:R-:W1:Y:S01]  /*144c0*/  SYNCS.PHASECHK.TRANS64.TRYWAIT P0, [R6+URZ+0x13280], R5 ;  /* 0x01328005060075a7 */ /* 0x000e62000800017f */
[----:B0-----:R-:W-:-:S04]  /*144d0*/  LOP3.LUT R4, R4, 0x7f, RZ, 0xc0, !PT ;  /* 0x0000007f04047812 */ /* 0x001fc800078ec0ff */
[----:B------:R-:W-:Y:S01]  /*144e0*/  ISETP.NE.AND P1, PT, R4, RZ, PT ;  /* 0x000000ff0400720c */ /* 0x000fe20003f25270 */
[----:B-1----:R-:W-:-:S12]  /*144f0*/  @!P0 BRA `(.L_x_11236) ;  /* 0x0000003000948947 */ /* 0x002fd80003800000 */
.L_x_11338:
[----:B------:R-:W-:Y:S05]  /*14500*/  BSYNC B1 ;  /* 0x0000000000017941 */ /* 0x000fea0003800000 */
.L_x_11235:
        /* <DEDUP_REMOVED lines=9> */
.L_x_11238:
[----:B------:R-:W-:Y:S05]  /*145a0*/  BSYNC B1 ;  /* 0x0000000000017941 */ /* 0x000fea0003800000 */
.L_x_11237:
        /* <DEDUP_REMOVED lines=12> */
.L_x_11239:
        /* <DEDUP_REMOVED lines=13> */
.L_x_11339:
[----:B------:R-:W-:Y:S05]  /*14740*/  BSYNC B1 ;  /* 0x0000000000017941 */ /* 0x000fea0003800000 */
.L_x_11240:
        /* <DEDUP_REMOVED lines=11> */
.L_x_11243:
[----:B------:R-:W-:Y:S05]  /*14800*/  BSYNC B1 ;  /* 0x0000000000017941 */ /* 0x000fea0003800000 */
.L_x_11242:
        /* <DEDUP_REMOVED lines=8> */
.L_x_11244:
        /* <DEDUP_REMOVED lines=10> */
.L_x_11233:
[----:B------:R-:W-:Y:S05]  /*14930*/  BSYNC B0 ;  /* 0x0000000000007941 */ /* 0x000fea0003800000 */
.L_x_11232:
[----:B------:R-:W2:Y:S02]  /*14940*/  LDL R5, [R1+0x4c] ;  /* 0x00004c0001057983 */ /* 0x000ea40000100800 */
[----:B--2---:R-:W-:-:S13]  /*14950*/  ISETP.NE.AND P0, PT, R5, 0x3, PT ;  /* 0x000000030500780c */ /* 0x004fda0003f05270 */
[----:B------:R-:W-:Y:S05]  /*14960*/  @!P0 BRA `(.L_x_11245) ;  /* 0x0000000000048947 */ /* 0x000fea0003800000 */
[----:B------:R-:W-:Y:S01]  /*14970*/  BPT.TRAP 0x1 ;  /* 0x000000040000795c */ /* 0x000fe20000300000 */
.L_x_11245:
[----:B------:R-:W2:Y:S01]  /*14980*/  LDL R5, [R1+0x1c] ;  /* 0x00001c0001057983 */ /* 0x000ea20000100800 */
[----:B------:R-:W-:Y:S01]  /*14990*/  LOP3.LUT R4, R8, 0x1, RZ, 0x3c, !PT ;  /* 0x0000000108047812 */ /* 0x000fe200078e3cff */
[----:B------:R-:W-:Y:S01]  /*149a0*/  IMAD R3, R0, 0x8, R22 ;  /* 0x0000000800037824 */ /* 0x000fe200078e0216 */
[----:B------:R-:W-:Y:S02]  /*149b0*/  BSSY B0, `(.L_x_11246) ;  /* 0x0000005000007945 */ /* 0x000fe40003800000 */
[----:B------:R-:W-:-:S04]  /*149c0*/  SHF.L.U32 R4, R4, 0x1f, RZ ;  /* 0x0000001f04047819 */ /* 0x000fc800000006ff */
[----:B------:R-:W1:Y:S01]  /*149d0*/  SYNCS.PHASECHK.TRANS64.TRYWAIT P0, [R3+URZ+0x13270], R4 ;  /* 0x01327004030075a7 */ /* 0x000e62000800017f */
[----:B--2---:R-:W-:Y:S01]  /*149e0*/  ISETP.NE.AND P1, PT, R5, 0x3, PT ;  /* 0x000000030500780c */ /* 0x004fe20003f25270 */
[----:B-1----:R-:W-:-:S12]  /*149f0*/  @!P0 BRA `(.L_x_11247) ;  /* 0x0000002c007c8947 */ /* 0x002fd80003800000 */
.L_x_11340:
[----:B------:R-:W-:Y:S05]  /*14a00*/  BSYNC B0 ;  /* 0x0000000000007941 */ /* 0x000fea0003800000 */
.L_x_11246:
[----:B------:R-:W-:Y:S05]  /*14a10*/  @!P1 BRA `(.L_x_11248) ;  /* 0x0000000000049947 */ /* 0x000fea0003800000 */
[----:B------:R-:W-:Y:S01]  /*14a20*/  BPT.TRAP 0x1 ;  /* 0x000000040000795c */ /* 0x000fe20000300000 */
.L_x_11248:
[----:B-1----:R-:W-:Y:S01]  /*14a30*/  SHF.L.U32 R4, R8, 0x1f, RZ ;  /* 0x0000001f08047819 */ /* 0x002fe200000006ff */
[----:B------:R-:W-:-:S03]  /*14a40*/  IMAD R0, R0, 0x2800, RZ ;  /* 0x0000280000007824 */ /* 0x000fc600078e02ff */
[----:B------:R-:W1:Y:S02]  /*14a50*/  SYNCS.PHASECHK.TRANS64.TRYWAIT P0, [R3+URZ+0x13260], R4 ;  /* 0x01326004030075a7 */ /* 0x000e64000800017f */
[----:B-1----:R-:W-:Y:S05]  /*14a60*/  @!P0 BRA `(.L_x_11249) ;  /* 0x0000002c00748947 */ /* 0x002fea0003800000 */
.L_x_11341:
[----:B-1----:R-:W-:Y:S01]  /*14a70*/  LOP3.LUT R4, R0, R26, RZ, 0xfc, !PT ;  /* 0x0000001a00047212 */ /* 0x002fe200078efcff */
[----:B------:R-:W-:Y:S05]  /*14a80*/  WARPSYNC.ALL ;  /* 0x0000000000007948 */ /* 0x000fea0003800000 */
[----:B------:R-:W-:-:S06]  /*14a90*/  IMAD.IADD R4, R22, 0x1, R4 ;  /* 0x0000000116047824 */ /* 0x000fcc00078e0204 */
[----:B0-----:R-:W0:Y:S02]  /*14aa0*/  LDSM.16.MT88.4 R4, [R4+0x6000] ;  /* 0x006000000404783b */ /* 0x001e240000004200 */
[C-C-:B0-----:R-:W-:Y:S02]  /*14ab0*/  PRMT R8, R4.reuse, 0x6420, R5.reuse ;  /* 0x0000642004087816 */ /* 0x141fe40000000005 */
[----:B------:R-:W-:Y:S02]  /*14ac0*/  PRMT R9, R4, 0x7531, R5 ;  /* 0x0000753104097816 */ /* 0x000fe40000000005 */
[----:B------:R-:W-:Y:S02]  /*14ad0*/  LOP3.LUT R4, R0, R25, RZ, 0xfc, !PT ;  /* 0x0000001900047212 */ /* 0x000fe400078efcff */
[C-C-:B------:R-:W-:Y:S02]  /*14ae0*/  PRMT R10, R6.reuse, 0x6420, R7.reuse ;  /* 0x00006420060a7816 */ /* 0x140fe40000000007 */
[----:B------:R-:W-:-:S02]  /*14af0*/  PRMT R11, R6, 0x7531, R7 ;  /* 0x00007531060b7816 */ /* 0x000fc40000000007 */
[----:B------:R-:W-:-:S05]  /*14b00*/  IADD3 R4, R24, R4, RZ ;  /* 0x0000000418047210 */ /* 0x000fca0007ffe0ff */
        /* <DEDUP_REMOVED lines=23> */
[C---:B0-----:R-:W-:Y:S01]  /*14c80*/  IADD3 R10, R0.reuse, 0x1800, RZ ;  /* 0x00001800000a7810 */ /* 0x041fe20007ffe0ff */
        /* <DEDUP_REMOVED lines=29> */
.L_x_11250:
[----:B0-----:R-:W0:Y:S01]  /*14e60*/  S2R R0, SR_TID.X ;  /* 0x0000000000007919 */ /* 0x001e220000002100 */
[----:B-1----:R1:W-:Y:S01]  /*14e70*/  SYNCS.ARRIVE.TRANS64.A1T0 RZ, [R3+URZ+0x13250], RZ ;  /* 0x013250ff03ff79a7 */ /* 0x0023e2000810003f */
[----:B------:R-:W-:Y:S01]  /*14e80*/  IMAD.MOV.U32 R8, RZ, RZ, R29 ;  /* 0x000000ffff087224 */ /* 0x000fe200078e001d */
[----:B0-----:R-:W-:Y:S01]  /*14e90*/  LOP3.LUT R0, R0, 0x7f, RZ, 0xc0, !PT ;  /* 0x0000007f00007812 */ /* 0x001fe200078ec0ff */
[----:B------:R-:W-:Y:S03]  /*14ea0*/  BAR.SYNC.DEFER_BLOCKING 0x2, 0x80 ;  /* 0x0082000000007b1d */ /* 0x000fe60000010000 */
[----:B------:R-:W-:Y:S01]  /*14eb0*/  ISETP.NE.AND P0, PT, R0, RZ, PT ;  /* 0x000000ff0000720c */ /* 0x000fe20003f05270 */
[----:B------:R-:W-:-:S12]  /*14ec0*/  IMAD.MOV.U32 R0, RZ, RZ, R27 ;  /* 0x000000ffff007224 */ /* 0x000fd800078e001b */
[----:B-1----:R-:W-:-:S05]  /*14ed0*/  @!P0 VIADD R3, R3, 0x13280 ;  /* 0x0001328003038836 */ /* 0x002fca0000000000 */
[----:B------:R-:W-:-:S04]  /*14ee0*/  @!P0 PRMT R3, RZ, 0x654, R3 ;  /* 0x00000654ff038816 */ /* 0x000fc80000000003 */
[----:B------:R2:W-:Y:S01]  /*14ef0*/  @!P0 SYNCS.ARRIVE.TRANS64.RED.A1T0 RZ, [R3+URZ], RZ ;  /* 0x000000ff03ff89a7 */ /* 0x0005e2000810043f */
[C---:B------:R-:W-:Y:S02]  /*14f00*/  ISETP.GT.AND P0, PT, R2.reuse, RZ, PT ;  /* 0x000000ff0200720c */ /* 0x040fe40003f04270 */
[----:B------:R-:W-:-:S11]  /*14f10*/  IADD3 R2, R2, -0x1, RZ ;  /* 0xffffffff02027810 */ /* 0x000fd60007ffe0ff */
[----:B--2---:R-:W-:Y:S05]  /*14f20*/  @P0 BRA `(.L_x_11251) ;  /* 0xfffffff000cc0947 */ /* 0x004fea000383ffff */
.L_x_11231:
[----:B------:R-:W2:Y:S02]  /*14f30*/  S2R R3, SR_TID.X ;  /* 0x0000000000037919 */ /* 0x000ea40000002100 */
[----:B--2---:R-:W-:Y:S02]  /*14f40*/  LOP3.LUT R4, R3, 0x7f, RZ, 0xc0, !PT ;  /* 0x0000007f03047812 */ /* 0x004fe400078ec0ff */
[----:B------:R-:W2:Y:S01]  /*14f50*/  LDL R3, [R1+0x4c] ;  /* 0x00004c0001037983 */ /* 0x000ea20000100800 */
[----:B------:R-:W-:Y:S01]  /*14f60*/  BSSY B0, `(.L_x_11252) ;  /* 0x0000010000007945 */ /* 0x000fe20003800000 */
[----:B------:R-:W-:Y:S02]  /*14f70*/  ISETP.NE.AND P0, PT, R4, RZ, PT ;  /* 0x000000ff0400720c */ /* 0x000fe40003f05270 */
[----:B--2---:R-:W-:-:S11]  /*14f80*/  ISETP.NE.AND P2, PT, R3, 0x3, PT ;  /* 0x000000030300780c */ /* 0x004fd60003f45270 */
[----:B------:R-:W-:Y:S05]  /*14f90*/  @P0 BRA `(.L_x_11253) ;  /* 0x0000000000300947 */ /* 0x000fea0003800000 */
[----:B------:R-:W2:Y:S01]  /*14fa0*/  S2R R5, SR_LANEID ;  /* 0x0000000000057919 */ /* 0x000ea20000000000 */
[----:B------:R-:W-:Y:S01]  /*14fb0*/  VOTEU.ANY UR4, UPT, PT ;  /* 0x0000000000047886 */ /* 0x000fe200038e0100 */
[----:B------:R-:W3:Y:S01]  /*14fc0*/  LDC.64 R2, c[0x0][0xc60] ;  /* 0x00031800ff027b82 */ /* 0x000ee20000000a00 */
[----:B-1----:R-:W2:Y:S02]  /*14fd0*/  FLO.U32 R0, UR4 ;  /* 0x0000000400007d00 */ /* 0x002ea400080e0000 */
[----:B--2---:R-:W-:-:S06]  /*14fe0*/  ISETP.EQ.U32.AND P1, PT, R0, R5, PT ;  /* 0x000000050000720c */ /* 0x004fcc0003f22070 */
[----:B------:R-:W3:Y:S07]  /*14ff0*/  POPC R5, UR4 ;  /* 0x0000000400057d09 */ /* 0x000eee0008000000 */
[----:B---3--:R-:W2:Y:S01]  /*15000*/  @P1 ATOMG.E.ADD.STRONG.GPU PT, R3, desc[UR40][R2.64], R5 ;  /* 0x00000005020319a8 */ /* 0x008ea200081ee1e8 */
[----:B------:R-:W1:Y:S02]  /*15010*/  S2R R4, SR_LTMASK ;  /* 0x0000000000047919 */ /* 0x000e640000003900 */
[----:B-1----:R-:W-:-:S04]  /*15020*/  LOP3.LUT R4, R4, UR4, RZ, 0xc0, !PT ;  /* 0x0000000404047c12 */ /* 0x002fc8000f8ec0ff */
[----:B0-----:R-:W0:Y:S01]  /*15030*/  POPC R7, R4 ;  /* 0x0000000400077309 */ /* 0x001e220000000000 */
[----:B--2---:R-:W0:Y:S02]  /*15040*/  SHFL.IDX PT, R0, R3, R0, 0x1f ;  /* 0x00001f0003007589 */ /* 0x004e2400000e0000 */
[----:B0-----:R-:W-:-:S07]  /*15050*/  IADD3 R16, R0, UR36, R7 ;  /* 0x0000002400107c10 */ /* 0x001fce000fffe007 */
.L_x_11253:
[----:B------:R-:W-:Y:S05]  /*15060*/  BSYNC B0 ;  /* 0x0000000000007941 */ /* 0x000fea0003800000 */
.L_x_11252:
[----:B------:R-:W-:Y:S05]  /*15070*/  @!P2 BRA `(.L_x_11254) ;  /* 0x000000000004a947 */ /* 0x000fea0003800000 */
[----:B------:R-:W-:Y:S01]  /*15080*/  BPT.TRAP 0x1 ;  /* 0x000000040000795c */ /* 0x000fe20000300000 */
.L_x_11254:
[----:B------:R-:W2:Y:S01]  /*15090*/  LDL R2, [R1+0x1c] ;  /* 0x00001c0001027983 */ /* 0x000ea20000100800 */
[----:B------:R-:W-:Y:S01]  /*150a0*/  LOP3.LUT R3, R29, 0x1, RZ, 0x3c, !PT ;  /* 0x000000011d037812 */ /* 0x000fe200078e3cff */
[----:B-1----:R-:W-:Y:S01]  /*150b0*/  IMAD R0, R27, 0x8, R22 ;  /* 0x000000081b007824 */ /* 0x002fe200078e0216 */
[----:B------:R-:W-:Y:S02]  /*150c0*/  BSSY B0, `(.L_x_11255) ;  /* 0x0000005000007945 */ /* 0x000fe40003800000 */
[----:B------:R-:W-:-:S04]  /*150d0*/  SHF.L.U32 R3, R3, 0x1f, RZ ;  /* 0x0000001f03037819 */ /* 0x000fc800000006ff */
[----:B------:R-:W1:Y:S01]  /*150e0*/  SYNCS.PHASECHK.TRANS64.TRYWAIT P1, [R0+URZ+0x13270], R3 ;  /* 0x01327003000075a7 */ /* 0x000e62000802017f */
[----:B--2---:R-:W-:Y:S01]  /*150f0*/  ISETP.NE.AND P2, PT, R2, 0x3, PT ;  /* 0x000000030200780c */ /* 0x004fe20003f45270 */
[----:B-1----:R-:W-:-:S12]  /*15100*/  @!P1 BRA `(.L_x_11256) ;  /* 0x0000002400e09947 */ /* 0x002fd80003800000 */
.L_x_11342:
[----:B------:R-:W-:Y:S05]  /*15110*/  BSYNC B0 ;  /* 0x0000000000007941 */ /* 0x000fea0003800000 */
.L_x_11255:
[----:B------:R-:W-:Y:S05]  /*15120*/  @!P2 BRA `(.L_x_11257) ;  /* 0x000000000004a947 */ /* 0x000fea0003800000 */
[----:B------:R-:W-:Y:S01]  /*15130*/  BPT.TRAP 0x1 ;  /* 0x000000040000795c */ /* 0x000fe20000300000 */
.L_x_11257:
[----:B-1----:R-:W-:-:S04]  /*15140*/  SHF.L.U32 R3, R29, 0x1f, RZ ;  /* 0x0000001f1d037819 */ /* 0x002fc800000006ff */
[----:B------:R-:W1:Y:S02]  /*15150*/  SYNCS.PHASECHK.TRANS64.TRYWAIT P1, [R0+URZ+0x13260], R3 ;  /* 0x01326003000075a7 */ /* 0x000e64000802017f */
[----:B-1----:R-:W-:Y:S05]  /*15160*/  @!P1 BRA `(.L_x_11258) ;  /* 0x0000002400dc9947 */ /* 0x002fea0003800000 */
.L_x_11343:
[----:B------:R-:W-:Y:S01]  /*15170*/  IMAD R2, R27, 0x2800, RZ ;  /* 0x000028001b027824 */ /* 0x000fe200078e02ff */
[----:B------:R-:W-:Y:S05]  /*15180*/  WARPSYNC.ALL ;  /* 0x0000000000007948 */ /* 0x000fea0003800000 */
[----:B-1----:R-:W-:-:S05]  /*15190*/  LOP3.LUT R3, R2, R26, RZ, 0xfc, !PT ;  /* 0x0000001a02037212 */ /* 0x002fca00078efcff */
[----:B------:R-:W-:Y:S01]  /*151a0*/  IMAD.IADD R4, R22, 0x1, R3 ;  /* 0x0000000116047824 */ /* 0x000fe200078e0203 */
[----:B------:R-:W-:-:S05]  /*151b0*/  LOP3.LUT R3, R2, R25, RZ, 0xfc, !PT ;  /* 0x0000001902037212 */ /* 0x000fca00078efcff */
[----:B0-----:R-:W0:Y:S01]  /*151c0*/  LDSM.16.MT88.4 R4, [R4+0x6000] ;  /* 0x006000000404783b */ /* 0x001e220000004200 */
[----:B------:R-:W-:Y:S02]  /*151d0*/  IMAD.IADD R12, R24, 0x1, R3 ;  /* 0x00000001180c7824 */ /* 0x000fe400078e0203 */
[----:B------:R-:W-:Y:S01]  /*151e0*/  VIADD R3, R2, 0x800 ;  /* 0x0000080002037836 */ /* 0x000fe20000000000 */
[C-C-:B0-----:R-:W-:Y:S02]  /*151f0*/  PRMT R8, R4.reuse, 0x6420, R5.reuse ;  /* 0x0000642004087816 */ /* 0x141fe40000000005 */
[----:B------:R-:W-:Y:S02]  /*15200*/  PRMT R9, R4, 0x7531, R5 ;  /* 0x0000753104097816 */ /* 0x000fe40000000005 */
[----:B------:R-:W-:Y:S02]  /*15210*/  LOP3.LUT R5, R3, R26, RZ, 0xfc, !PT ;  /* 0x0000001a03057212 */ /* 0x000fe400078efcff */
[----:B------:R-:W-:-:S02]  /*15220*/  PRMT R10, R6, 0x6420, R7 ;  /* 0x00006420060a7816 */ /* 0x000fc40000000007 */
[----:B------:R-:W-:Y:S02]  /*15230*/  PRMT R11, R6, 0x7531, R7 ;  /* 0x00007531060b7816 */ /* 0x000fe40000000007 */
[----:B------:R-:W-:Y:S02]  /*15240*/  IADD3 R6, R22, R5, RZ ;  /* 0x0000000516067210 */ /* 0x000fe40007ffe0ff */
[----:B------:R-:W-:Y:S01]  /*15250*/  LOP3.LUT R3, R3, R25, RZ, 0xfc, !PT ;  /* 0x0000001903037212 */ /* 0x000fe200078efcff */
[----:B------:R-:W-:Y:S04]  /*15260*/  STSM.16.M88.4 [R12], R8 ;  /* 0x000000080c007844 */ /* 0x000fe80000000200 */
[----:B------:R-:W0:Y:S01]  /*15270*/  LDSM.16.MT88.4 R4, [R6+0x6000] ;  /* 0x006000000604783b */ /* 0x000e220000004200 */
[----:B------:R-:W-:-:S02]  /*15280*/  IMAD.IADD R13, R24, 0x1, R3 ;  /* 0x00000001180d7824 */ /* 0x000fc400078e0203 */
[----:B------:R-:W-:Y:S01]  /*15290*/  VIADD R3, R2, 0x1000 ;  /* 0x0000100002037836 */ /* 0x000fe20000000000 */
[C-C-:B0-----:R-:W-:Y:S02]  /*152a0*/  PRMT R8, R4.reuse, 0x6420, R5.reuse ;  /* 0x0000642004087816 */ /* 0x141fe40000000005 */
[----:B------:R-:W-:Y:S02]  /*152b0*/  PRMT R9, R4, 0x7531, R5 ;  /* 0x0000753104097816 */ /* 0x000fe40000000005 */
[C---:B------:R-:W-:Y:S02]  /*152c0*/  LOP3.LUT R5, R3.reuse, R26, RZ, 0xfc, !PT ;  /* 0x0000001a03057212 */ /* 0x040fe400078efcff */
[C-C-:B------:R-:W-:Y:S02]  /*152d0*/  PRMT R10, R6.reuse, 0x6420, R7.reuse ;  /* 0x00006420060a7816 */ /* 0x140fe40000000007 */
[----:B------:R-:W-:Y:S01]  /*152e0*/  PRMT R11, R6, 0x7531, R7 ;  /* 0x00007531060b7816 */ /* 0x000fe20000000007 */
[----:B------:R-:W-:Y:S01]  /*152f0*/  IMAD.IADD R4, R22, 0x1, R5 ;  /* 0x0000000116047824 */ /* 0x000fe200078e0205 */
[----:B------:R-:W-:-:S03]  /*15300*/  LOP3.LUT R3, R3, R25, RZ, 0xfc, !PT ;  /* 0x0000001903037212 */ /* 0x000fc600078efcff */
[----:B------:R-:W-:Y:S02]  /*15310*/  STSM.16.M88.4 [R13], R8 ;  /* 0x000000080d007844 */ /* 0x000fe40000000200 */
[----:B------:R-:W-:Y:S02]  /*15320*/  IMAD.IADD R12, R24, 0x1, R3 ;  /* 0x00000001180c7824 */ /* 0x000fe400078e0203 */
[----:B------:R-:W0:Y:S01]  /*15330*/  LDSM.16.MT88.4 R4, [R4+0x6000] ;  /* 0x006000000404783b */ /* 0x000e220000004200 */
[C---:B------:R-:W-:Y:S02]  /*15340*/  VIADD R3, R2.reuse, 0x1800 ;  /* 0x0000180002037836 */ /* 0x040fe40000000000 */
[----:B------:R-:W-:Y:S01]  /*15350*/  VIADD R2, R2, 0x2000 ;  /* 0x0000200002027836 */ /* 0x000fe20000000000 */
[C-C-:B0-----:R-:W-:Y:S02]  /*15360*/  PRMT R8, R4.reuse, 0x6420, R5.reuse ;  /* 0x0000642004087816 */ /* 0x141fe40000000005 */
[----:B------:R-:W-:-:S02]  /*15370*/  PRMT R9, R4, 0x7531, R5 ;  /* 0x0000753104097816 */ /* 0x000fc40000000005 */
[C---:B------:R-:W-:Y:S02]  /*15380*/  LOP3.LUT R5, R3.reuse, R26, RZ, 0xfc, !PT ;  /* 0x0000001a03057212 */ /* 0x040fe400078efcff */
[C-C-:B------:R-:W-:Y:S02]  /*15390*/  PRMT R10, R6.reuse, 0x6420, R7.reuse ;  /* 0x00006420060a7816 */ /* 0x140fe40000000007 */
[----:B------:R-:W-:Y:S01]  /*153a0*/  PRMT R11, R6, 0x7531, R7 ;  /* 0x00007531060b7816 */ /* 0x000fe20000000007 */
[----:B------:R-:W-:Y:S01]  /*153b0*/  IMAD.IADD R6, R22, 0x1, R5 ;  /* 0x0000000116067824 */ /* 0x000fe200078e0205 */
[----:B------:R-:W-:-:S03]  /*153c0*/  LOP3.LUT R3, R3, R25, RZ, 0xfc, !PT ;  /* 0x0000001903037212 */ /* 0x000fc600078efcff */
[----:B------:R-:W-:Y:S01]  /*153d0*/  STSM.16.M88.4 [R12], R8 ;  /* 0x000000080c007844 */ /* 0x000fe20000000200 */
[----:B------:R-:W-:-:S03]  /*153e0*/  IADD3 R3, R24, R3, RZ ;  /* 0x0000000318037210 */ /* 0x000fc60007ffe0ff */
        /* <DEDUP_REMOVED lines=24> */
.L_x_11259:
        /* <DEDUP_REMOVED lines=10> */
.L_x_11208:
[----:B------:R-:W2:Y:S02]  /*15610*/  LDL R0, [R1] ;  /* 0x0000000001007983 */ /* 0x000ea40000100800 */
        /* <DEDUP_REMOVED lines=11> */
.L_x_11260:
        /* <DEDUP_REMOVED lines=23> */
[----:B------:R-:W1:Y:S02]  /*15840*/  SHFL.UP PT, R14, R5, 0x2, RZ ;  /* 0x04400000050e7989 */ /* 0x000e6400000e00ff */
[----:B-1----:R-:W-:-:S05]  /*15850*/  SEL R6, R14, RZ, P2 ;  /* 0x000000ff0e067207 */ /* 0x002fca0001000000 */
        /* <DEDUP_REMOVED lines=11> */
.L_x_11353:
[----:B------:R-:W-:Y:S02]  /*15910*/  ULDC UR4, c[0x0][0xc38] ;  /* 0x00030e0000047ab9 */ /* 0x000fe40000000800 */
[----:B------:R-:W-:-:S04]  /*15920*/  IMAD.U32 R16, RZ, RZ, UR4 ;  /* 0x00000004ff107e24 */ /* 0x000fc8000f8e00ff */
[----:B-1----:R-:W-:-:S04]  /*15930*/  IMAD R5, R14, R16, RZ ;  /* 0x000000100e057224 */ /* 0x002fc800078e02ff */
[----:B------:R-:W-:-:S05]  /*15940*/  IMAD.IADD R4, R4, 0x1, R5 ;  /* 0x0000000104047824 */ /* 0x000fca00078e0205 */
[----:B------:R-:W-:-:S13]  /*15950*/  ISETP.GT.AND P6, PT, R4, R0, PT ;  /* 0x000000000400720c */ /* 0x000fda0003fc4270 */
[----:B------:R-:W-:Y:S05]  /*15960*/  @P6 BRA `(.L_x_11263) ;  /* 0x00000000009c6947 */ /* 0x000fea0003800000 */
.L_x_11268:
[----:B------:R-:W1:Y:S01]  /*15970*/  LDC R6, c[0x0][0xc3c] ;  /* 0x00030f00ff067b82 */ /* 0x000e620000000800 */
[----:B------:R-:W-:-:S05]  /*15980*/  VIADD R19, R19, 0x1f ;  /* 0x0000001f13137836 */ /* 0x000fca0000000000 */
[----:B-1----:R-:W-:-:S13]  /*15990*/  ISETP.GE.AND P6, PT, R19, R6, PT ;  /* 0x000000061300720c */ /* 0x002fda0003fc6270 */
[----:B------:R-:W-:Y:S05]  /*159a0*/  @P6 BRA `(.L_x_11264) ;  /* 0x0000000400446947 */ /* 0x000fea0003800000 */
[----:B------:R-:W1:Y:S01]  /*159b0*/  S2R R2, SR_TID.X ;  /* 0x0000000000027919 */ /* 0x000e620000002100 */
[----:B------:R-:W-:Y:S01]  /*159c0*/  BSSY B0, `(.L_x_11265) ;  /* 0x0000009000007945 */ /* 0x000fe20003800000 */
[----:B-1----:R-:W-:-:S05]  /*159d0*/  LOP3.LUT R2, R2, 0x1f, RZ, 0xc0, !PT ;  /* 0x0000001f02027812 */ /* 0x002fca00078ec0ff */
[----:B------:R-:W-:Y:S02]  /*159e0*/  IMAD.IADD R5, R19, 0x1, R2 ;  /* 0x0000000113057824 */ /* 0x000fe400078e0202 */
[----:B------:R-:W-:-:S03]  /*159f0*/  IMAD.MOV.U32 R2, RZ, RZ, RZ ;  /* 0x000000ffff027224 */ /* 0x000fc600078e00ff */
[----:B------:R-:W-:-:S13]  /*15a00*/  ISETP.GE.OR P6, PT, R5, R6, !P0 ;  /* 0x000000060500720c */ /* 0x000fda00047c6670 */
[----:B------:R-:W-:Y:S05]  /*15a10*/  @P6 BRA `(.L_x_11266) ;  /* 0x00000000000c6947 */ /* 0x000fea0003800000 */
[----:B0-----:R-:W0:Y:S02]  /*15a20*/  LDC.64 R2, c[0x0][0xc80] ;  /* 0x00032000ff027b82 */ /* 0x001e240000000a00 */
[----:B0-----:R-:W-:-:S06]  /*15a30*/  IMAD.WIDE R2, R5, 0x4, R2 ;  /* 0x0000000405027825 */ /* 0x001fcc00078e0202 */
[----:B------:R1:W5:Y:S02]  /*15a40*/  LDG.E R2, desc[UR40][R2.64] ;  /* 0x0000002802027981 */ /* 0x000364000c1e1900 */
.L_x_11266:
[----:B------:R-:W-:Y:S05]  /*15a50*/  BSYNC B0 ;  /* 0x0000000000007941 */ /* 0x000fea0003800000 */
.L_x_11265:
[----:B------:R-:W-:-:S03]  /*15a60*/  UMOV UR4, 0xffffffff ;  /* 0xffffffff00047882 */ /* 0x000fc60000000000 */
[----:B------:R-:W-:Y:S05]  /*15a70*/  BRA.DIV UR4, `(.L_x_11267) ;  /* 0x0000002204d07947 */ /* 0x000fea000b800000 */
[----:B-----5:R-:W2:Y:S02]  /*15a80*/  SHFL.UP PT, R14, R2, 0x1, RZ ;  /* 0x04200000020e7989 */ /* 0x020ea400000e00ff */
[----:B--2---:R-:W-:-:S05]  /*15a90*/  SEL R13, R14, RZ, P1 ;  /* 0x000000ff0e0d7207 */ /* 0x004fca0000800000 */
[----:B------:R-:W-:-:S05]  /*15aa0*/  IMAD.IADD R13, R2, 0x1, R13 ;  /* 0x00000001020d7824 */ /* 0x000fca00078e020d */
[----:B------:R-:W2:Y:S02]  /*15ab0*/  SHFL.UP PT, R14, R13, 0x2, RZ ;  /* 0x044000000d0e7989 */ /* 0x000ea400000e00ff */
[----:B--2---:R-:W-:-:S04]  /*15ac0*/  SEL R14, R14, RZ, P2 ;  /* 0x000000ff0e0e7207 */ /* 0x004fc80001000000 */
[----:B------:R-:W-:-:S05]  /*15ad0*/  IADD3 R5, R13, R14, RZ ;  /* 0x0000000e0d057210 */ /* 0x000fca0007ffe0ff */
        /* <DEDUP_REMOVED lines=8> */
[----:B01----:R-:W-:-:S05]  /*15b60*/  IMAD.IADD R3, R7, 0x1, R14 ;  /* 0x0000000107037824 */ /* 0x003fca00078e020e */
[----:B------:R0:W1:Y:S02]  /*15b70*/  SHFL.IDX PT, R14, R3, 0x1f, 0x1f ;  /* 0x03e01f00030e7f89 */ /* 0x00006400000e0000 */
.L_x_11361:
[----:B------:R-:W-:Y:S02]  /*15b80*/  ULDC UR4, c[0x0][0xc38] ;  /* 0x00030e0000047ab9 */ /* 0x000fe40000000800 */
[----:B------:R-:W-:-:S04]  /*15b90*/  IMAD.U32 R16, RZ, RZ, UR4 ;  /* 0x00000004ff107e24 */ /* 0x000fc8000f8e00ff */
[----:B-1----:R-:W-:-:S04]  /*15ba0*/  IMAD R5, R14, R16, RZ ;  /* 0x000000100e057224 */ /* 0x002fc800078e02ff */
[----:B------:R-:W-:-:S05]  /*15bb0*/  IMAD.IADD R4, R5, 0x1, R4 ;  /* 0x0000000105047824 */ /* 0x000fca00078e0204 */
[----:B------:R-:W-:-:S13]  /*15bc0*/  ISETP.GT.AND P6, PT, R4, R0, PT ;  /* 0x000000000400720c */ /* 0x000fda0003fc4270 */
[----:B------:R-:W-:Y:S05]  /*15bd0*/  @!P6 BRA `(.L_x_11268) ;  /* 0xfffffffc0064e947 */ /* 0x000fea000383ffff */
.L_x_11263:
        /* <DEDUP_REMOVED lines=8> */
.L_x_11365:
[----:B------:R-:W-:Y:S02]  /*15c60*/  ISETP.NE.AND P0, PT, R5, RZ, PT ;  /* 0x000000ff0500720c */ /* 0x000fe40003f05270 */
[----:B------:R-:W-:-:S11]  /*15c70*/  MOV R14, RZ ;  /* 0x000000ff000e7202 */ /* 0x000fd60000000f00 */
[----:B------:R-:W-:Y:S05]  /*15c80*/  @!P0 BRA `(.L_x_11270) ;  /* 0x0000000000108947 */ /* 0x000fea0003800000 */
[----:B------:R-:W-:Y:S01]  /*15c90*/  UMOV UR4, 0xffffffff ;  /* 0xffffffff00047882 */ /* 0x000fe20000000000 */
[----:B------:R-:W-:Y:S02]  /*15ca0*/  VIADD R12, R4, 0xffffffff ;  /* 0xffffffff040c7836 */ /* 0x000fe40000000000 */
[----:B------:R-:W-:Y:S05]  /*15cb0*/  BRA.DIV UR4, `(.L_x_11271) ;  /* 0x0000002604447947 */ /* 0x000fea000b800000 */
[----:B------:R3:W4:Y:S02]  /*15cc0*/  SHFL.IDX PT, R14, R3, R12, 0x1f ;  /* 0x00001f0c030e7589 */ /* 0x00072400000e0000 */
.L_x_11270:
[-C--:B--2---:R-:W-:Y:S01]  /*15cd0*/  IABS R5, R17.reuse ;  /* 0x0000001100057213 */ /* 0x084fe20000000000 */
[----:B----4-:R-:W-:Y:S01]  /*15ce0*/  IMAD R16, R14, R16, R6 ;  /* 0x000000100e107224 */ /* 0x010fe200078e0206 */
[----:B------:R-:W-:Y:S01]  /*15cf0*/  IABS R8, R17 ;  /* 0x0000001100087213 */ /* 0x000fe20000000000 */
[----:B------:R-:W-:Y:S01]  /*15d00*/  IMAD.IADD R19, R4, 0x1, R19 ;  /* 0x0000000104137824 */ /* 0x000fe200078e0213 */
[----:B------:R-:W2:Y:S01]  /*15d10*/  I2F.RP R6, R5 ;  /* 0x0000000500067306 */ /* 0x000ea20000209400 */
[----:B------:R-:W-:-:S07]  /*15d20*/  IMAD.IADD R0, R0, 0x1, -R16 ;  /* 0x0000000100007824 */ /* 0x000fce00078e0a10 */
[----:B--2---:R-:W2:Y:S02]  /*15d30*/  MUFU.RCP R6, R6 ;  /* 0x0000000600067308 */ /* 0x004ea40000001000 */
[----:B--2---:R-:W-:Y:S02]  /*15d40*/  VIADD R7, R6, 0xffffffe ;  /* 0x0ffffffe06077836 */ /* 0x004fe40000000000 */
[----:B------:R-:W-:-:S04]  /*15d50*/  IMAD.MOV R6, RZ, RZ, -R8 ;  /* 0x000000ffff067224 */ /* 0x000fc800078e0a08 */
[----:B0--3--:R-:W1:Y:S02]  /*15d60*/  F2I.FTZ.U32.TRUNC.NTZ R3, R7 ;  /* 0x0000000700037305 */ /* 0x009e64000021f000 */
[----:B-1----:R-:W-:-:S04]  /*15d70*/  IMAD.MOV R2, RZ, RZ, -R3 ;  /* 0x000000ffff027224 */ /* 0x002fc800078e0a03 */
[----:B------:R-:W-:Y:S02]  /*15d80*/  IMAD R9, R2, R5, RZ ;  /* 0x0000000502097224 */ /* 0x000fe400078e02ff */
[----:B------:R-:W-:-:S04]  /*15d90*/  IMAD.MOV.U32 R2, RZ, RZ, RZ ;  /* 0x000000ffff027224 */ /* 0x000fc800078e00ff */
[----:B------:R-:W-:Y:S01]  /*15da0*/  IMAD.HI.U32 R2, R3, R9, R2 ;  /* 0x0000000903027227 */ /* 0x000fe200078e0002 */
[----:B------:R-:W-:-:S05]  /*15db0*/  IABS R3, R0 ;  /* 0x0000000000037213 */ /* 0x000fca0000000000 */
[----:B------:R-:W-:-:S04]  /*15dc0*/  IMAD.HI.U32 R2, R2, R3, RZ ;  /* 0x0000000302027227 */ /* 0x000fc800078e00ff */
[----:B------:R-:W-:Y:S01]  /*15dd0*/  IMAD R6, R2, R6, R3 ;  /* 0x0000000602067224 */ /* 0x000fe200078e0203 */
[----:B------:R-:W-:-:S04]  /*15de0*/  LOP3.LUT R3, R0, R17, RZ, 0x3c, !PT ;  /* 0x0000001100037212 */ /* 0x000fc800078e3cff */
[----:B------:R-:W-:Y:S02]  /*15df0*/  ISETP.GT.U32.AND P1, PT, R5, R6, PT ;  /* 0x000000060500720c */ /* 0x000fe40003f24070 */
[----:B------:R-:W-:-:S11]  /*15e00*/  ISETP.GE.AND P2, PT, R3, RZ, PT ;  /* 0x000000ff0300720c */ /* 0x000fd60003f46270 */
[-C--:B------:R-:W-:Y:S01]  /*15e10*/  @!P1 IADD3 R6, R6, -R5.reuse, RZ ;  /* 0x8000000506069210 */ /* 0x080fe20007ffe0ff */
[----:B------:R-:W-:Y:S01]  /*15e20*/  @!P1 VIADD R2, R2, 0x1 ;  /* 0x0000000102029836 */ /* 0x000fe20000000000 */
[----:B------:R-:W-:Y:S02]  /*15e30*/  ISETP.NE.AND P1, PT, R17, RZ, PT ;  /* 0x000000ff1100720c */ /* 0x000fe40003f25270 */
[----:B------:R-:W-:-:S13]  /*15e40*/  ISETP.GE.U32.AND P0, PT, R6, R5, PT ;  /* 0x000000050600720c */ /* 0x000fda0003f06070 */
[----:B------:R-:W-:-:S04]  /*15e50*/  @P0 VIADD R2, R2, 0x1 ;  /* 0x0000000102020836 */ /* 0x000fc80000000000 */
[----:B------:R-:W-:Y:S01]  /*15e60*/  @!P2 IMAD.MOV R2, RZ, RZ, -R2 ;  /* 0x000000ffff02a224 */ /* 0x000fe200078e0a02 */
[----:B------:R-:W-:-:S05]  /*15e70*/  @!P1 LOP3.LUT R2, RZ, R17, RZ, 0x33, !PT ;  /* 0x00000011ff029212 */ /* 0x000fca00078e33ff */
[--C-:B------:R-:W-:Y:S02]  /*15e80*/  IMAD.MOV R3, RZ, RZ, -R2.reuse ;  /* 0x000000ffff037224 */ /* 0x100fe400078e0a02 */
[----:B------:R-:W-:Y:S02]  /*15e90*/  IMAD.MOV.U32 R18, RZ, RZ, R2 ;  /* 0x000000ffff127224 */ /* 0x000fe400078e0002 */
[----:B------:R-:W-:Y:S01]  /*15ea0*/  IMAD R17, R17, R3, R0 ;  /* 0x0000000311117224 */ /* 0x000fe200078e0200 */
[----:B------:R-:W-:Y:S06]  /*15eb0*/  BRA `(.L_x_11272) ;  /* 0x00000000001c7947 */ /* 0x000fec0003800000 */
.L_x_11264:
[----:B------:R-:W-:Y:S01]  /*15ec0*/  UMOV UR4, URZ ;  /* 0x0000003f00047c82 */ /* 0x000fe20008000000 */
[----:B------:R-:W-:Y:S01]  /*15ed0*/  UMOV UR5, URZ ;  /* 0x0000003f00057c82 */ /* 0x000fe20008000000 */
[----:B------:R-:W-:Y:S01]  /*15ee0*/  ULDC UR6, c[0x0][0xc3c] ;  /* 0x00030f0000067ab9 */ /* 0x000fe20000000800 */
[----:B------:R-:W-:Y:S01]  /*15ef0*/  MOV R16, R0 ;  /* 0x0000000000107202 */ /* 0x000fe20000000f00 */
[----:B------:R-:W-:Y:S02]  /*15f00*/  IMAD.U32 R17, RZ, RZ, UR4 ;  /* 0x00000004ff117e24 */ /* 0x000fe4000f8e00ff */
[----:B------:R-:W-:Y:S02]  /*15f10*/  IMAD.U32 R18, RZ, RZ, UR5 ;  /* 0x00000005ff127e24 */ /* 0x000fe4000f8e00ff */
[----:B------:R-:W-:-:S07]  /*15f20*/  IMAD.U32 R19, RZ, RZ, UR6 ;  /* 0x00000006ff137e24 */ /* 0x000fce000f8e00ff */
.L_x_11272:
[----:B------:R-:W1:Y:S01]  /*15f30*/  S2R R0, SR_TID.X ;  /* 0x0000000000007919 */ /* 0x000e620000002100 */
[----:B------:R-:W-:Y:S05]  /*15f40*/  WARPSYNC.ALL ;  /* 0x0000000000007948 */ /* 0x000fea0003800000 */
[----:B------:R-:W-:Y:S01]  /*15f50*/  BAR.SYNC.DEFER_BLOCKING 0x4, 0x200 ;  /* 0x0108000000007b1d */ /* 0x000fe20000010000 */
[----:B-1----:R-:W-:-:S04]  /*15f60*/  LOP3.LUT R0, R0, 0x1f, RZ, 0xc0, !PT ;  /* 0x0000001f00007812 */ /* 0x002fc800078ec0ff */
[----:B------:R-:W-:-:S13]  /*15f70*/  ISETP.NE.AND P0, PT, R0, RZ, PT ;  /* 0x000000ff0000720c */ /* 0x000fda0003f05270 */
[----:B0-----:R-:W0:Y:S01]  /*15f80*/  @!P0 S2R R3, SR_CgaCtaId ;  /* 0x0000000000038919 */ /* 0x001e220000008800 */
[----:B------:R-:W-:-:S04]  /*15f90*/  @!P0 MOV R0, 0x400 ;  /* 0x0000040000008802 */ /* 0x000fc80000000f00 */
[----:B0-----:R-:W-:-:S05]  /*15fa0*/  @!P0 LEA R22, R3, R0, 0x18 ;  /* 0x0000000003168211 */ /* 0x001fca00078ec0ff */
[----:B------:R4:W-:Y:S01]  /*15fb0*/  @!P0 STS.128 [R22+0x132d0], R16 ;  /* 0x0132d01016008388 */ /* 0x0009e20000000c00 */
[----:B------:R-:W-:Y:S06]  /*15fc0*/  BAR.ARV 0x5, 0x200 ;  /* 0x0148000000007b1d */ /* 0x000fec0000002000 */
.L_x_11261:
[----:B------:R-:W-:Y:S02]  /*15fd0*/  ULDC UR4, c[0x0][0xc3c] ;  /* 0x00030f0000047ab9 */ /* 0x000fe40000000800 */
[----:B---3--:R-:W-:-:S13]  /*15fe0*/  ISETP.GE.AND P0, PT, R19, UR4, PT ;  /* 0x0000000413007c0c */ /* 0x008fda000bf06270 */
[----:B------:R-:W-:Y:S05]  /*15ff0*/  @!P0 BRA `(.L_x_11273) ;  /* 0xffffffb4001c8947 */ /* 0x000fea000383ffff */
[----:B------:R-:W-:Y:S05]  /*16000*/  BSYNC B7 ;  /* 0x0000000000077941 */ /* 0x000fea0003800000 */
.L_x_11171:
[----:B--2---:R-:W2:Y:S01]  /*16010*/  LDL.LU R0, [R1+0x44] ;  /* 0x0000440001007983 */ /* 0x004ea20000300800 */
[----:B------:R-:W-:Y:S01]  /*16020*/  BSSY B0, `(.L_x_11274) ;  /* 0x000000b000007945 */ /* 0x000fe20003800000 */
[----:B------:R-:W3:Y:S01]  /*16030*/  S2R R5, SR_CgaCtaId ;  /* 0x0000000000057919 */ /* 0x000ee20000008800 */
[----:B--2---:R-:W-:-:S05]  /*16040*/  VIADD R0, R0, 0x1 ;  /* 0x0000000100007836 */ /* 0x004fca0000000000 */
[----:B0-----:R-:W-:-:S04]  /*16050*/  LEA.HI R2, R0, R0, RZ, 0x1 ;  /* 0x0000000000027211 */ /* 0x001fc800078f08ff */
[----:B------:R-:W-:Y:S02]  /*16060*/  LOP3.LUT R3, R2, 0xfffffffe, RZ, 0xc0, !PT ;  /* 0xfffffffe02037812 */ /* 0x000fe400078ec0ff */
[----:B------:R-:W-:-:S03]  /*16070*/  MOV R2, 0x400 ;  /* 0x0000040000027802 */ /* 0x000fc60000000f00 */
[----:B------:R-:W-:Y:S01]  /*16080*/  IMAD.IADD R0, R0, 0x1, -R3 ;  /* 0x0000000100007824 */ /* 0x000fe200078e0a03 */
[----:B---3--:R-:W-:-:S04]  /*16090*/  LEA R8, R5, R2, 0x18 ;  /* 0x0000000205087211 */ /* 0x008fc800078ec0ff */
[----:B------:R-:W-:-:S04]  /*160a0*/  SHF.L.U32 R0, R0, 0x1f, RZ ;  /* 0x0000001f00007819 */ /* 0x000fc800000006ff */
[----:B------:R-:W0:Y:S02]  /*160b0*/  SYNCS.PHASECHK.TRANS64.TRYWAIT P0, [R8+URZ+0x13220], R0 ;  /* 0x01322000080075a7 */ /* 0x000e24000800017f */
[----:B0-----:R-:W-:Y:S05]  /*160c0*/  @!P0 BRA `(.L_x_11275) ;  /* 0x0000002000648947 */ /* 0x001fea0003800000 */
.L_x_11368:
[----:B------:R-:W-:Y:S05]  /*160d0*/  BSYNC B0 ;  /* 0x0000000000007941 */ /* 0x000fea0003800000 */
.L_x_11274:
[----:B------:R-:W-:-:S03]  /*160e0*/  UMOV UR4, 0xffffffff ;  /* 0xffffffff00047882 */ /* 0x000fc60000000000 */
[----:B------:R-:W-:Y:S05]  /*160f0*/  BRA.DIV UR4, `(.L_x_11276) ;  /* 0x00000022046c7947 */ /* 0x000fea000b800000 */
[----:B0-----:R-:W0:Y:S02]  /*16100*/  S2R R0, SR_TID.X ;  /* 0x0000000000007919 */ /* 0x001e240000002100 */
[----:B0-----:R-:W-:-:S04]  /*16110*/  SHF.R.U32.HI R0, RZ, 0x5, R0 ;  /* 0x00000005ff007819 */ /* 0x001fc80000011600 */
[----:B------:R-:W-:-:S05]  /*16120*/  LOP3.LUT R0, R0, 0x3, RZ, 0xc0, !PT ;  /* 0x0000000300007812 */ /* 0x000fca00078ec0ff */
[----:B------:R0:W2:Y:S02]  /*16130*/  SHFL.IDX PT, R14, R0, RZ, 0x1f ;  /* 0x00001fff000e7589 */ /* 0x0000a400000e0000 */
.L_x_11371:
[----:B--2---:R-:W-:-:S13]  /*16140*/  ISETP.NE.AND P0, PT, R14, RZ, PT ;  /* 0x000000ff0e00720c */ /* 0x004fda0003f05270 */
[----:B------:R-:W-:Y:S05]  /*16150*/  @P0 BRA `(.L_x_11064) ;  /* 0x0000000000a40947 */ /* 0x000fea0003800000 */
[----:B------:R-:W-:-:S03]  /*16160*/  UMOV UR4, 0xffffffff ;  /* 0xffffffff00047882 */ /* 0x000fc60000000000 */
[----:B------:R-:W-:Y:S05]  /*16170*/  BRA.DIV UR4, `(.L_x_11277) ;  /* 0x0000002204807947 */ /* 0x000fea000b800000 */
[----:B------:R-:W-:-:S13]  /*16180*/  ELECT P6, URZ, PT ;  /* 0x00000000003f782f */ /* 0x000fda00038c0000 */
.L_x_11374:
[----:B------:R-:W-:Y:S05]  /*16190*/  @!P6 BRA `(.L_x_11064) ;  /* 0x000000000094e947 */ /* 0x000fea0003800000 */
[----:B0-----:R-:W2:Y:S02]  /*161a0*/  LDL.LU R0, [R1+0x38] ;  /* 0x0000380001007983 */ /* 0x001ea40000300800 */
[----:B--2---:R-:W-:-:S04]  /*161b0*/  LOP3.LUT R0, R0, 0x2, RZ, 0xfc, !PT ;  /* 0x0000000200007812 */ /* 0x004fc800078efcff */
[----:B------:R-:W-:-:S13]  /*161c0*/  ISETP.NE.AND P0, PT, R0, 0x3, PT ;  /* 0x000000030000780c */ /* 0x000fda0003f05270 */
[----:B------:R-:W-:Y:S05]  /*161d0*/  @!P0 BRA `(.L_x_11278) ;  /* 0x0000000000048947 */ /* 0x000fea0003800000 */
[----:B------:R-:W-:Y:S01]  /*161e0*/  BPT.TRAP 0x1 ;  /* 0x000000040000795c */ /* 0x000fe20000300000 */
.L_x_11278:
[----:B------:R-:W-:Y:S01]  /*161f0*/  VIADD R0, R8, 0x13240 ;  /* 0x0001324008007836 */ /* 0x000fe20000000000 */
[----:B------:R-:W-:Y:S01]  /*16200*/  SHF.L.U32 R3, R29, 0x1f, RZ ;  /* 0x0000001f1d037819 */ /* 0x000fe200000006ff */
[----:B------:R-:W-:-:S03]  /*16210*/  VIADD R2, R27, 0x1 ;  /* 0x000000011b027836 */ /* 0x000fc60000000000 */
[----:B-1----:R-:W-:Y:S02]  /*16220*/  LEA R6, R27, R0, 0x3 ;  /* 0x000000001b067211 */ /* 0x002fe400078e18ff */
        /* <DEDUP_REMOVED lines=8> */
.L_x_11375:
[----:B------:R-:W1:Y:S02]  /*162b0*/  SYNCS.PHASECHK.TRANS64.TRYWAIT P1, [R7+URZ], R0 ;  /* 0x00000000070075a7 */ /* 0x000e64000802017f */
[----:B-1----:R-:W-:Y:S05]  /*162c0*/  @!P1 BRA `(.L_x_11280) ;  /* 0x0000002000609947 */ /* 0x002fea0003800000 */
.L_x_11376:
[----:B------:R-:W-:Y:S05]  /*162d0*/  @!P0 BRA `(.L_x_11281) ;  /* 0x0000000000048947 */ /* 0x000fea0003800000 */
[----:B------:R-:W-:Y:S01]  /*162e0*/  BPT.TRAP 0x1 ;  /* 0x000000040000795c */ /* 0x000fe20000300000 */
.L_x_11281:
[----:B------:R-:W-:-:S04]  /*162f0*/  IMAD R2, R27, 0x8, R8 ;  /* 0x000000081b027824 */ /* 0x000fc800078e0208 */
[----:B------:R-:W2:Y:S02]  /*16300*/  SYNCS.PHASECHK.TRANS64.TRYWAIT P1, [R2+URZ+0x13260], R3 ;  /* 0x01326003020075a7 */ /* 0x000ea4000802017f */
[----:B--2---:R-:W-:Y:S05]  /*16310*/  @!P1 BRA `(.L_x_11282) ;  /* 0x0000002000609947 */ /* 0x004fea0003800000 */
.L_x_11377:
[----:B------:R-:W-:Y:S05]  /*16320*/  @!P0 BRA `(.L_x_11283) ;  /* 0x0000000000048947 */ /* 0x000fea0003800000 */
[----:B------:R-:W-:Y:S01]  /*16330*/  BPT.TRAP 0x1 ;  /* 0x000000040000795c */ /* 0x000fe20000300000 */
.L_x_11283:
[----:B------:R-:W-:-:S04]  /*16340*/  IMAD R5, R5, 0x8, R8 ;  /* 0x0000000805057824 */ /* 0x000fc800078e0208 */
[----:B------:R-:W3:Y:S02]  /*16350*/  SYNCS.PHASECHK.TRANS64.TRYWAIT P1, [R5+URZ+0x13260], R0 ;  /* 0x01326000050075a7 */ /* 0x000ee4000802017f */
[----:B---3--:R-:W-:Y:S05]  /*16360*/  @!P1 BRA `(.L_x_11284) ;  /* 0x0000002000609947 */ /* 0x008fea0003800000 */
.L_x_11378:
[----:B------:R-:W-:Y:S05]  /*16370*/  @!P0 BRA `(.L_x_11285) ;  /* 0x0000000000048947 */ /* 0x000fea0003800000 */
[----:B------:R-:W-:Y:S01]  /*16380*/  BPT.TRAP 0x1 ;  /* 0x000000040000795c */ /* 0x000fe20000300000 */
.L_x_11285:
[----:B------:R-:W5:Y:S02]  /*16390*/  SYNCS.PHASECHK.TRANS64.TRYWAIT P0, [R2+URZ+0x13280], R3 ;  /* 0x01328003020075a7 */ /* 0x000f64000800017f */
[----:B-----5:R-:W-:Y:S05]  /*163a0*/  @!P0 BRA `(.L_x_11286) ;  /* 0x0000002000648947 */ /* 0x020fea0003800000 */
.L_x_11287:
[----:B------:R0:W0:Y:S02]  /*163b0*/  SYNCS.PHASECHK.TRANS64.TRYWAIT P0, [R5+URZ+0x13280], R0 ;  /* 0x01328000050075a7 */ /* 0x000024000800017f */
[----:B0-----:R-:W-:Y:S05]  /*163c0*/  @!P0 NANOSLEEP.SYNCS 0x989680 ;  /* 0x009896800000895d */ /* 0x001fea0003900000 */
[----:B------:R-:W0:Y:S02]  /*163d0*/  @!P0 SYNCS.PHASECHK.TRANS64 P0, [R5+URZ+0x13280], R0 ;  /* 0x01328000050085a7 */ /* 0x000e24000800007f */
[----:B0-----:R-:W-:Y:S05]  /*163e0*/  @!P0 BRA `(.L_x_11287) ;  /* 0xfffffffc00f08947 */ /* 0x001fea000383ffff */
.L_x_11064:
[----:B------:R-:W-:Y:S05]  /*163f0*/  BSYNC B8 ;  /* 0x0000000000087941 */ /* 0x000fea0003800000 */
.L_x_11061:
[----:B------:R-:W-:Y:S05]  /*16400*/  EXIT ;  /* 0x000000000000794d */ /* 0x000fea0003800000 */
.L_x_11080:
[----:B0-----:R0:W1:Y:S02]  /*16410*/  SYNCS.PHASECHK.TRANS64.TRYWAIT P5, [R74+URZ+0x13290], R75 ;  /* 0x0132904b4a0075a7 */ /* 0x00106400080a017f */
[----:B-1----:R-:W-:Y:S05]  /*16420*/  @!P5 NANOSLEEP.SYNCS 0x989680 ;  /* 0x009896800000d95d */ /* 0x002fea0003900000 */
[----:B------:R-:W1:Y:S02]  /*16430*/  @!P5 SYNCS.PHASECHK.TRANS64 P5, [R74+URZ+0x13290], R75 ;  /* 0x0132904b4a00d5a7 */ /* 0x000e6400080a007f */
[----:B-1----:R-:W-:Y:S05]  /*16440*/  @!P5 BRA `(.L_x_11080) ;  /* 0xfffffffc00f0d947 */ /* 0x002fea000383ffff */
[----:B------:R-:W-:Y:S05]  /*16450*/  BRA `(.L_x_11288) ;  /* 0xfffffec0007c7947 */ /* 0x000fea000383ffff */
.L_x_11090:
[----:B-1----:R1:W2:Y:S02]  /*16460*/  SYNCS.PHASECHK.TRANS64.TRYWAIT P5, [R74+URZ+0x13290], R75 ;  /* 0x0132904b4a0075a7 */ /* 0x0022a400080a017f */
[----:B--2---:R-:W-:Y:S05]  /*16470*/  @!P5 NANOSLEEP.SYNCS 0x989680 ;  /* 0x009896800000d95d */ /* 0x004fea0003900000 */
[----:B------:R-:W2:Y:S02]  /*16480*/  @!P5 SYNCS.PHASECHK.TRANS64 P5, [R74+URZ+0x13290], R75 ;  /* 0x0132904b4a00d5a7 */ /* 0x000ea400080a007f */
[----:B--2---:R-:W-:Y:S05]  /*16490*/  @!P5 BRA `(.L_x_11090) ;  /* 0xfffffffc00f0d947 */ /* 0x004fea000383ffff */
[----:B------:R-:W-:Y:S05]  /*164a0*/  BRA `(.L_x_11289) ;  /* 0xfffffed000c07947 */ /* 0x000fea000383ffff */
.L_x_11095:
[----:B0-----:R0:W1:Y:S02]  /*164b0*/  SYNCS.PHASECHK.TRANS64.TRYWAIT P1, [R74+URZ+0x13290], R75 ;  /* 0x0132904b4a0075a7 */ /* 0x001064000802017f */
[----:B-1----:R-:W-:Y:S05]  /*164c0*/  @!P1 NANOSLEEP.SYNCS 0x989680 ;  /* 0x009896800000995d */ /* 0x002fea0003900000 */
[----:B------:R-:W1:Y:S02]  /*164d0*/  @!P1 SYNCS.PHASECHK.TRANS64 P1, [R74+URZ+0x13290], R75 ;  /* 0x0132904b4a0095a7 */ /* 0x000e64000802007f */
[----:B-1----:R-:W-:Y:S05]  /*164e0*/  @!P1 BRA `(.L_x_11095) ;  /* 0xfffffffc00f09947 */ /* 0x002fea000383ffff */
[----:B------:R-:W-:Y:S05]  /*164f0*/  BRA `(.L_x_11290) ;  /* 0xfffffee000e87947 */ /* 0x000fea000383ffff */
.L_x_11099:
[----:B------:R0:W0:Y:S02]  /*16500*/  SYNCS.PHASECHK.TRANS64.TRYWAIT P0, [R74+URZ+0x132b0], R75 ;  /* 0x0132b04b4a0075a7 */ /* 0x000024000800017f */
[----:B0-----:R-:W-:Y:S05]  /*16510*/  @!P0 NANOSLEEP.SYNCS 0x989680 ;  /* 0x009896800000895d */ /* 0x001fea0003900000 */
[----:B------:R-:W0:Y:S02]  /*16520*/  @!P0 SYNCS.PHASECHK.TRANS64 P0, [R74+URZ+0x132b0], R75 ;  /* 0x0132b04b4a0085a7 */ /* 0x000e24000800007f */
[----:B0-----:R-:W-:Y:S05]  /*16530*/  @!P0 BRA `(.L_x_11099) ;  /* 0xfffffffc00f08947 */ /* 0x001fea000383ffff */
[----:B------:R-:W-:Y:S05]  /*16540*/  BRA `(.L_x_11291) ;  /* 0xfffffee400487947 */ /* 0x000fea000383ffff */
.L_x_11117:
        /* <DEDUP_REMOVED lines=8> */
.L_x_11293:
[----:B------:R-:W-:Y:S05]  /*165d0*/  BSYNC B1 ;  /* 0x0000000000017941 */ /* 0x000fea0003800000 */
.L_x_11292:
        /* <DEDUP_REMOVED lines=8> */
.L_x_11294:
[----:B------:R-:W-:Y:S01]  /*16660*/  IMAD.MOV.U32 R13, RZ, RZ, R30 ;  /* 0x000000ffff0d7224 */ /* 0x000fe200078e001e */
[----:B------:R-:W-:-:S07]  /*16670*/  MOV R27, R14 ;  /* 0x0000000e001b7202 */ /* 0x000fce0000000f00 */
[----:B------:R-:W-:Y:S05]  /*16680*/  WARPSYNC.COLLECTIVE R15, `(.L_x_11295) ;  /* 0x000000000f087348 */ /* 0x000fea0003c00000 */
[----:B------:R0:W1:Y:S02]  /*16690*/  SHFL.IDX P6, R14, R13, R12, R11 ;  /* 0x0000000c0d0e7389 */ /* 0x00006400000c000b */
[----:B01----:R-:W-:Y:S01]  /*166a0*/  ENDCOLLECTIVE ;  /* 0x000000000000791b */ /* 0x003fe20003800000 */
.L_x_11295:
[----:B------:R-:W-:Y:S02]  /*166b0*/  IMAD.MOV.U32 R13, RZ, RZ, R24 ;  /* 0x000000ffff0d7224 */ /* 0x000fe400078e0018 */
[----:B------:R-:W-:-:S07]  /*166c0*/  IMAD.MOV.U32 R3, RZ, RZ, R14 ;  /* 0x000000ffff037224 */ /* 0x000fce00078e000e */
[----:B------:R-:W-:Y:S05]  /*166d0*/  WARPSYNC.COLLECTIVE R15, `(.L_x_11296) ;  /* 0x000000000f087348 */ /* 0x000fea0003c00000 */
[----:B------:R0:W1:Y:S02]  /*166e0*/  SHFL.IDX P6, R14, R13, R12, R11 ;  /* 0x0000000c0d0e7389 */ /* 0x00006400000c000b */
[----:B01----:R-:W-:Y:S01]  /*166f0*/  ENDCOLLECTIVE ;  /* 0x000000000000791b */ /* 0x003fe20003800000 */
.L_x_11296:
[----:B------:R-:W-:Y:S05]  /*16700*/  BRA `(.L_x_11297) ;  /* 0xfffffef000107947 */ /* 0x000fea000383ffff */
.L_x_11121:
[----:B-1----:R1:W3:Y:S02]  /*16710*/  SYNCS.PHASECHK.TRANS64.TRYWAIT P0, [R16+URZ+0x13200], R25 ;  /* 0x01320019100075a7 */ /* 0x0022e4000800017f */
[----:B---3--:R-:W-:Y:S05]  /*16720*/  @!P0 NANOSLEEP.SYNCS 0x989680 ;  /* 0x009896800000895d */ /* 0x008fea0003900000 */
[----:B------:R-:W3:Y:S02]  /*16730*/  @!P0 SYNCS.PHASECHK.TRANS64 P0, [R16+URZ+0x13200], R25 ;  /* 0x01320019100085a7 */ /* 0x000ee4000800007f */
[----:B---3--:R-:W-:Y:S05]  /*16740*/  @!P0 BRA `(.L_x_11121) ;  /* 0xfffffffc00f08947 */ /* 0x008fea000383ffff */
[----:B------:R-:W-:Y:S05]  /*16750*/  BRA `(.L_x_11298) ;  /* 0xfffffef000a87947 */ /* 0x000fea000383ffff */
.L_x_11125:
[----:B------:R-:W-:Y:S01]  /*16760*/  BSSY B1, `(.L_x_11299) ;  /* 0x0000008000017945 */ /* 0x000fe20003800000 */
[----:B------:R-:W-:Y:S01]  /*16770*/  IMAD.MOV.U32 R13, RZ, RZ, R28 ;  /* 0x000000ffff0d7224 */ /* 0x000fe200078e001c */
[----:B------:R-:W-:Y:S01]  /*16780*/  MOV R15, 0xffffffff ;  /* 0xffffffff000f7802 */ /* 0x000fe20000000f00 */
[----:B------:R-:W-:Y:S02]  /*16790*/  IMAD.MOV.U32 R12, RZ, RZ, RZ ;  /* 0x000000ffff0c7224 */ /* 0x000fe400078e00ff */
[----:B------:R-:W-:-:S07]  /*167a0*/  IMAD.MOV.U32 R11, RZ, RZ, 0x1e1f ;  /* 0x00001e1fff0b7424 */ /* 0x000fce00078e00ff */
[----:B------:R-:W-:Y:S05]  /*167b0*/  WARPSYNC.COLLECTIVE R15, `(.L_x_11300) ;  /* 0x000000000f087348 */ /* 0x000fea0003c00000 */
[----:B------:R0:W1:Y:S02]  /*167c0*/  SHFL.IDX P6, R14, R13, R12, R11 ;  /* 0x0000000c0d0e7389 */ /* 0x00006400000c000b */
[----:B01----:R-:W-:Y:S01]  /*167d0*/  ENDCOLLECTIVE ;  /* 0x000000000000791b */ /* 0x003fe20003800000 */
.L_x_11300:
[----:B------:R-:W-:Y:S05]  /*167e0*/  BSYNC B1 ;  /* 0x0000000000017941 */ /* 0x000fea0003800000 */
.L_x_11299:
        /* <DEDUP_REMOVED lines=8> */
.L_x_11301:
[----:B------:R-:W-:Y:S01]  /*16870*/  MOV R13, R30 ;  /* 0x0000001e000d7202 */ /* 0x000fe20000000f00 */
[----:B------:R-:W-:-:S07]  /*16880*/  IMAD.MOV.U32 R27, RZ, RZ, R14 ;  /* 0x000000ffff1b7224 */ /* 0x000fce00078e000e */
[----:B------:R-:W-:Y:S05]  /*16890*/  WARPSYNC.COLLECTIVE R15, `(.L_x_11302) ;  /* 0x000000000f087348 */ /* 0x000fea0003c00000 */
[----:B------:R0:W1:Y:S02]  /*168a0*/  SHFL.IDX P6, R14, R13, R12, R11 ;  /* 0x0000000c0d0e7389 */ /* 0x00006400000c000b */
[----:B01----:R-:W-:Y:S01]  /*168b0*/  ENDCOLLECTIVE ;  /* 0x000000000000791b */ /* 0x003fe20003800000 */
.L_x_11302:
[----:B------:R-:W-:Y:S02]  /*168c0*/  IMAD.MOV.U32 R13, RZ, RZ, R24 ;  /* 0x000000ffff0d7224 */ /* 0x000fe400078e0018 */
[----:B------:R-:W-:-:S07]  /*168d0*/  IMAD.MOV.U32 R3, RZ, RZ, R14 ;  /* 0x000000ffff037224 */ /* 0x000fce00078e000e */
[----:B------:R-:W-:Y:S05]  /*168e0*/  WARPSYNC.COLLECTIVE R15, `(.L_x_11303) ;  /* 0x000000000f087348 */ /* 0x000fea0003c00000 */
[----:B------:R0:W1:Y:S02]  /*168f0*/  SHFL.IDX P6, R14, R13, R12, R11 ;  /* 0x0000000c0d0e7389 */ /* 0x00006400000c000b */
[----:B01----:R-:W-:Y:S01]  /*16900*/  ENDCOLLECTIVE ;  /* 0x000000000000791b */ /* 0x003fe20003800000 */
.L_x_11303:
[----:B------:R-:W-:Y:S05]  /*16910*/  BRA `(.L_x_11304) ;  /* 0xffffff0000587947 */ /* 0x000fea000383ffff */
.L_x_11129:
[----:B-1----:R1:W3:Y:S02]  /*16920*/  SYNCS.PHASECHK.TRANS64.TRYWAIT P1, [R16+URZ+0x13200], R21 ;  /* 0x01320015100075a7 */ /* 0x0022e4000802017f */
[----:B---3--:R-:W-:Y:S05]  /*16930*/  @!P1 NANOSLEEP.SYNCS 0x989680 ;  /* 0x009896800000995d */ /* 0x008fea0003900000 */
[----:B------:R-:W3:Y:S02]  /*16940*/  @!P1 SYNCS.PHASECHK.TRANS64 P1, [R16+URZ+0x13200], R21 ;  /* 0x01320015100095a7 */ /* 0x000ee4000802007f */
[----:B---3--:R-:W-:Y:S05]  /*16950*/  @!P1 BRA `(.L_x_11129) ;  /* 0xfffffffc00f09947 */ /* 0x008fea000383ffff */
[----:B------:R-:W-:Y:S05]  /*16960*/  BRA `(.L_x_11305) ;  /* 0xffffff0000d07947 */ /* 0x000fea000383ffff */
.L_x_11133:
[----:B-1----:R1:W4:Y:S02]  /*16970*/  SYNCS.PHASECHK.TRANS64.TRYWAIT P1, [R0+URZ+0x13230], R7 ;  /* 0x01323007000075a7 */ /* 0x002324000802017f */
[----:B----4-:R-:W-:Y:S05]  /*16980*/  @!P1 NANOSLEEP.SYNCS 0x989680 ;  /* 0x009896800000995d */ /* 0x010fea0003900000 */
[----:B------:R-:W4:Y:S02]  /*16990*/  @!P1 SYNCS.PHASECHK.TRANS64 P1, [R0+URZ+0x13230], R7 ;  /* 0x01323007000095a7 */ /* 0x000f24000802007f */
[----:B----4-:R-:W-:Y:S05]  /*169a0*/  @!P1 BRA `(.L_x_11133) ;  /* 0xfffffffc00f09947 */ /* 0x010fea000383ffff */
[----:B------:R-:W-:Y:S05]  /*169b0*/  BRA `(.L_x_11132) ;  /* 0xffffff14002c7947 */ /* 0x000fea000383ffff */
.L_x_11140:
[----:B0-----:R0:W2:Y:S02]  /*169c0*/  SYNCS.PHASECHK.TRANS64.TRYWAIT P1, [R13+URZ+0x13230], R10 ;  /* 0x0132300a0d0075a7 */ /* 0x0010a4000802017f */
[----:B--2---:R-:W-:Y:S05]  /*169d0*/  @!P1 NANOSLEEP.SYNCS 0x989680 ;  /* 0x009896800000995d */ /* 0x004fea0003900000 */
[----:B------:R-:W2:Y:S02]  /*169e0*/  @!P1 SYNCS.PHASECHK.TRANS64 P1, [R13+URZ+0x13230], R10 ;  /* 0x0132300a0d0095a7 */ /* 0x000ea4000802007f */
[----:B--2---:R-:W-:Y:S05]  /*169f0*/  @!P1 BRA `(.L_x_11140) ;  /* 0xfffffffc00f09947 */ /* 0x004fea000383ffff */
[----:B------:R-:W-:Y:S05]  /*16a00*/  BRA `(.L_x_11139) ;  /* 0xffffff48002c7947 */ /* 0x000fea000383ffff */
.L_x_11145:
[----:B-1----:R1:W2:Y:S02]  /*16a10*/  SYNCS.PHASECHK.TRANS64.TRYWAIT P1, [R14+URZ+0x13250], R9 ;  /* 0x013250090e0075a7 */ /* 0x0022a4000802017f */
[----:B--2---:R-:W-:Y:S05]  /*16a20*/  @!P1 NANOSLEEP.SYNCS 0x989680 ;  /* 0x009896800000995d */ /* 0x004fea0003900000 */
[----:B------:R-:W2:Y:S02]  /*16a30*/  @!P1 SYNCS.PHASECHK.TRANS64 P1, [R14+URZ+0x13250], R9 ;  /* 0x013250090e0095a7 */ /* 0x000ea4000802007f */
[----:B--2---:R-:W-:Y:S05]  /*16a40*/  @!P1 BRA `(.L_x_11145) ;  /* 0xfffffffc00f09947 */ /* 0x004fea000383ffff */
[----:B------:R-:W-:Y:S05]  /*16a50*/  BRA `(.L_x_11144) ;  /* 0xffffff4c009c7947 */ /* 0x000fea000383ffff */
.L_x_11152:
[----:B--2---:R2:W3:Y:S02]  /*16a60*/  SYNCS.PHASECHK.TRANS64.TRYWAIT P1, [R8+URZ+0x13250], R3 ;  /* 0x01325003080075a7 */ /* 0x0044e4000802017f */
[----:B---3--:R-:W-:Y:S05]  /*16a70*/  @!P1 NANOSLEEP.SYNCS 0x989680 ;  /* 0x009896800000995d */ /* 0x008fea0003900000 */
[----:B------:R-:W3:Y:S02]  /*16a80*/  @!P1 SYNCS.PHASECHK.TRANS64 P1, [R8+URZ+0x13250], R3 ;  /* 0x01325003080095a7 */ /* 0x000ee4000802007f */
[----:B---3--:R-:W-:Y:S05]  /*16a90*/  @!P1 BRA `(.L_x_11152) ;  /* 0xfffffffc00f09947 */ /* 0x008fea000383ffff */
[----:B------:R-:W-:Y:S05]  /*16aa0*/  BRA `(.L_x_11151) ;  /* 0xffffff7400987947 */ /* 0x000fea000383ffff */
.L_x_11177:
        /* <DEDUP_REMOVED lines=11> */
.L_x_11307:
[----:B------:R-:W-:Y:S05]  /*16b60*/  BSYNC B1 ;  /* 0x0000000000017941 */ /* 0x000fea0003800000 */
.L_x_11306:
[----:B------:R-:W-:Y:S05]  /*16b70*/  BRA `(.L_x_11308) ;  /* 0xffffffb000007947 */ /* 0x000fea000383ffff */
.L_x_11179:
[----:B------:R-:W-:Y:S01]  /*16b80*/  BSSY B1, `(.L_x_11309) ;  /* 0x0000006000017945 */ /* 0x000fe20003800000 */
[----:B------:R-:W-:-:S07]  /*16b90*/  MOV R15, 0xffffffff ;  /* 0xffffffff000f7802 */ /* 0x000fce0000000f00 */
[----:B0-----:R-:W-:Y:S05]  /*16ba0*/  WARPSYNC.COLLECTIVE R15, `(.L_x_11310) ;  /* 0x000000000f0c7348 */ /* 0x001fea0003c00000 */
[----:B------:R-:W-:Y:S02]  /*16bb0*/  ELECT P6, UR62, PT ;  /* 0x00000000003e782f */ /* 0x000fe400038c0000 */
[----:B------:R-:W-:Y:S01]  /*16bc0*/  MOV R14, UR62 ;  /* 0x0000003e000e7c02 */ /* 0x000fe20008000f00 */
[----:B0-----:R-:W-:Y:S10]  /*16bd0*/  ENDCOLLECTIVE ;  /* 0x000000000000791b */ /* 0x001ff40003800000 */
.L_x_11310:
[----:B------:R-:W-:Y:S05]  /*16be0*/  BSYNC B1 ;  /* 0x0000000000017941 */ /* 0x000fea0003800000 */
.L_x_11309:
[----:B------:R-:W-:Y:S05]  /*16bf0*/  BRA `(.L_x_11178) ;  /* 0xffffffac00f87947 */ /* 0x000fea000383ffff */
.L_x_11181:
[----:B0-----:R0:W1:Y:S02]  /*16c00*/  SYNCS.PHASECHK.TRANS64.TRYWAIT P0, [R22+URZ+0x13220], R5 ;  /* 0x01322005160075a7 */ /* 0x001064000800017f */
[----:B-1----:R-:W-:Y:S05]  /*16c10*/  @!P0 NANOSLEEP.SYNCS 0x989680 ;  /* 0x009896800000895d */ /* 0x002fea0003900000 */
[----:B------:R-:W1:Y:S02]  /*16c20*/  @!P0 SYNCS.PHASECHK.TRANS64 P0, [R22+URZ+0x13220], R5 ;  /* 0x01322005160085a7 */ /* 0x000e64000800007f */
[----:B-1----:R-:W-:Y:S05]  /*16c30*/  @!P0 BRA `(.L_x_11181) ;  /* 0xfffffffc00f08947 */ /* 0x002fea000383ffff */
[----:B------:R-:W-:Y:S05]  /*16c40*/  BRA `(.L_x_11311) ;  /* 0xffffffb000087947 */ /* 0x000fea000383ffff */
.L_x_11185:
[----:B0-----:R0:W1:Y:S02]  /*16c50*/  SYNCS.PHASECHK.TRANS64.TRYWAIT P0, [R5+URZ+0x132a0], R6 ;  /* 0x0132a006050075a7 */ /* 0x001064000800017f */
[----:B-1----:R-:W-:Y:S05]  /*16c60*/  @!P0 NANOSLEEP.SYNCS 0x989680 ;  /* 0x009896800000895d */ /* 0x002fea0003900000 */
[----:B------:R-:W1:Y:S02]  /*16c70*/  @!P0 SYNCS.PHASECHK.TRANS64 P0, [R5+URZ+0x132a0], R6 ;  /* 0x0132a006050085a7 */ /* 0x000e64000800007f */
[----:B-1----:R-:W-:Y:S05]  /*16c80*/  @!P0 BRA `(.L_x_11185) ;  /* 0xfffffffc00f08947 */ /* 0x002fea000383ffff */
[----:B------:R-:W-:Y:S05]  /*16c90*/  BRA `(.L_x_11312) ;  /* 0xffffffb000247947 */ /* 0x000fea000383ffff */
.L_x_11190:
[----:B-1----:R1:W2:Y:S02]  /*16ca0*/  SYNCS.PHASECHK.TRANS64.TRYWAIT P0, [R5+URZ+0x132c0], R6 ;  /* 0x0132c006050075a7 */ /* 0x0022a4000800017f */
[----:B--2---:R-:W-:Y:S05]  /*16cb0*/  @!P0 NANOSLEEP.SYNCS 0x989680 ;  /* 0x009896800000895d */ /* 0x004fea0003900000 */
[----:B------:R-:W2:Y:S02]  /*16cc0*/  @!P0 SYNCS.PHASECHK.TRANS64 P0, [R5+URZ+0x132c0], R6 ;  /* 0x0132c006050085a7 */ /* 0x000ea4000800007f */
[----:B--2---:R-:W-:Y:S05]  /*16cd0*/  @!P0 BRA `(.L_x_11190) ;  /* 0xfffffffc00f08947 */ /* 0x004fea000383ffff */
[----:B------:R-:W-:Y:S05]  /*16ce0*/  BRA `(.L_x_11313) ;  /* 0xffffffb000a07947 */ /* 0x000fea000383ffff */
.L_x_11197:
[----:B0-----:R0:W1:Y:S02]  /*16cf0*/  SYNCS.PHASECHK.TRANS64.TRYWAIT P1, [R5+URZ+0x132a0], R6 ;  /* 0x0132a006050075a7 */ /* 0x001064000802017f */
[----:B-1----:R-:W-:Y:S05]  /*16d00*/  @!P1 NANOSLEEP.SYNCS 0x989680 ;  /* 0x009896800000995d */ /* 0x002fea0003900000 */
[----:B------:R-:W1:Y:S02]  /*16d10*/  @!P1 SYNCS.PHASECHK.TRANS64 P1, [R5+URZ+0x132a0], R6 ;  /* 0x0132a006050095a7 */ /* 0x000e64000802007f */
[----:B-1----:R-:W-:Y:S05]  /*16d20*/  @!P1 BRA `(.L_x_11197) ;  /* 0xfffffffc00f09947 */ /* 0x002fea000383ffff */
[----:B------:R-:W-:Y:S05]  /*16d30*/  BRA `(.L_x_11314) ;  /* 0xffffffb400687947 */ /* 0x000fea000383ffff */
.L_x_11202:
[----:B-1----:R1:W2:Y:S02]  /*16d40*/  SYNCS.PHASECHK.TRANS64.TRYWAIT P1, [R5+URZ+0x132c0], R6 ;  /* 0x0132c006050075a7 */ /* 0x0022a4000802017f */
[----:B--2---:R-:W-:Y:S05]  /*16d50*/  @!P1 NANOSLEEP.SYNCS 0x989680 ;  /* 0x009896800000995d */ /* 0x004fea0003900000 */
[----:B------:R-:W2:Y:S02]  /*16d60*/  @!P1 SYNCS.PHASECHK.TRANS64 P1, [R5+URZ+0x132c0], R6 ;  /* 0x0132c006050095a7 */ /* 0x000ea4000802007f */
[----:B--2---:R-:W-:Y:S05]  /*16d70*/  @!P1 BRA `(.L_x_11202) ;  /* 0xfffffffc00f09947 */ /* 0x004fea000383ffff */
[----:B------:R-:W-:Y:S05]  /*16d80*/  BRA `(.L_x_11315) ;  /* 0xffffffb400e07947 */ /* 0x000fea000383ffff */
.L_x_11217:
[----:B------:R-:W2:Y:S01]  /*16d90*/  S2R R21, SR_TID.X ;  /* 0x0000000000157919 */ /* 0x000ea20000002100 */
[----:B------:R-:W-:Y:S01]  /*16da0*/  BSSY B0, `(.L_x_11316) ;  /* 0x000000a000007945 */ /* 0x000fe20003800000 */
[----:B------:R-:W-:Y:S02]  /*16db0*/  IMAD.MOV.U32 R12, RZ, RZ, RZ ;  /* 0x000000ffff0c7224 */ /* 0x000fe400078e00ff */
[----:B------:R-:W-:Y:S02]  /*16dc0*/  IMAD.MOV.U32 R11, RZ, RZ, 0x1f ;  /* 0x0000001fff0b7424 */ /* 0x000fe400078e00ff */
[----:B------:R-:W-:Y:S01]  /*16dd0*/  IMAD.MOV.U32 R15, RZ, RZ, -0x1 ;  /* 0xffffffffff0f7424 */ /* 0x000fe200078e00ff */
[----:B--2---:R-:W-:-:S04]  /*16de0*/  SHF.R.U32.HI R21, RZ, 0x5, R21 ;  /* 0x00000005ff157819 */ /* 0x004fc80000011615 */
[----:B------:R-:W-:-:S05]  /*16df0*/  LOP3.LUT R21, R21, 0x3, RZ, 0xc0, !PT ;  /* 0x0000000315157812 */ /* 0x000fca00078ec0ff */
[----:B------:R-:W-:-:S07]  /*16e00*/  IMAD.MOV.U32 R13, RZ, RZ, R21 ;  /* 0x000000ffff0d7224 */ /* 0x000fce00078e0015 */
[----:B01-3--:R-:W-:Y:S05]  /*16e10*/  WARPSYNC.COLLECTIVE R15, `(.L_x_11317) ;  /* 0x000000000f087348 */ /* 0x00bfea0003c00000 */
[----:B------:R2:W4:Y:S02]  /*16e20*/  SHFL.IDX P6, R14, R13, R12, R11 ;  /* 0x0000000c0d0e7389 */ /* 0x00052400000c000b */
[----:B01234-:R-:W-:Y:S01]  /*16e30*/  ENDCOLLECTIVE ;  /* 0x000000000000791b */ /* 0x01ffe20003800000 */
.L_x_11317:
[----:B------:R-:W-:Y:S05]  /*16e40*/  BSYNC B0 ;  /* 0x0000000000007941 */ /* 0x000fea0003800000 */
.L_x_11316:
[----:B------:R-:W-:Y:S05]  /*16e50*/  BRA `(.L_x_11318) ;  /* 0xffffffc000687947 */ /* 0x000fea000383ffff */
.L_x_11219:
[----:B------:R-:W-:Y:S01]  /*16e60*/  BSSY B0, `(.L_x_11319) ;  /* 0x0000006000007945 */ /* 0x000fe20003800000 */
[----:B------:R-:W-:-:S07]  /*16e70*/  IMAD.MOV.U32 R15, RZ, RZ, -0x1 ;  /* 0xffffffffff0f7424 */ /* 0x000fce00078e00ff */
[----:B0123--:R-:W-:Y:S05]  /*16e80*/  WARPSYNC.COLLECTIVE R15, `(.L_x_11320) ;  /* 0x000000000f0c7348 */ /* 0x00ffea0003c00000 */
[----:B------:R-:W-:Y:S02]  /*16e90*/  ELECT P6, UR62, PT ;  /* 0x00000000003e782f */ /* 0x000fe400038c0000 */
[----:B------:R-:W-:Y:S01]  /*16ea0*/  MOV R14, UR62 ;  /* 0x0000003e000e7c02 */ /* 0x000fe20008000f00 */
[----:B0123--:R-:W-:Y:S10]  /*16eb0*/  ENDCOLLECTIVE ;  /* 0x000000000000791b */ /* 0x00fff40003800000 */
.L_x_11320:
[----:B------:R-:W-:Y:S05]  /*16ec0*/  BSYNC B0 ;  /* 0x0000000000007941 */ /* 0x000fea0003800000 */
.L_x_11319:
[----:B------:R-:W-:Y:S05]  /*16ed0*/  BRA `(.L_x_11321) ;  /* 0xffffffc000707947 */ /* 0x000fea000383ffff */
.L_x_11221:
[----:B--2---:R2:W4:Y:S02]  /*16ee0*/  SYNCS.PHASECHK.TRANS64.TRYWAIT P0, [R4+URZ+0x13280], R3 ;  /* 0x01328003040075a7 */ /* 0x004524000800017f */
[----:B----4-:R-:W-:Y:S05]  /*16ef0*/  @!P0 NANOSLEEP.SYNCS 0x989680 ;  /* 0x009896800000895d */ /* 0x010fea0003900000 */
[----:B------:R-:W4:Y:S02]  /*16f00*/  @!P0 SYNCS.PHASECHK.TRANS64 P0, [R4+URZ+0x13280], R3 ;  /* 0x01328003040085a7 */ /* 0x000f24000800007f */
[----:B----4-:R-:W-:Y:S05]  /*16f10*/  @!P0 BRA `(.L_x_11221) ;  /* 0xfffffffc00f08947 */ /* 0x010fea000383ffff */
[----:B------:R-:W-:Y:S05]  /*16f20*/  BRA `(.L_x_11322) ;  /* 0xffffffc000d47947 */ /* 0x000fea000383ffff */
.L_x_11223:
[----:B0-----:R0:W4:Y:S02]  /*16f30*/  SYNCS.PHASECHK.TRANS64.TRYWAIT P0, [R4+URZ+0x13240], R3 ;  /* 0x01324003040075a7 */ /* 0x001124000800017f */
[----:B----4-:R-:W-:Y:S05]  /*16f40*/  @!P0 NANOSLEEP.SYNCS 0x989680 ;  /* 0x009896800000895d */ /* 0x010fea0003900000 */
[----:B------:R-:W4:Y:S02]  /*16f50*/  @!P0 SYNCS.PHASECHK.TRANS64 P0, [R4+URZ+0x13240], R3 ;  /* 0x01324003040085a7 */ /* 0x000f24000800007f */
[----:B----4-:R-:W-:Y:S05]  /*16f60*/  @!P0 BRA `(.L_x_11223) ;  /* 0xfffffffc00f08947 */ /* 0x010fea000383ffff */
[----:B------:R-:W-:Y:S05]  /*16f70*/  BRA `(.L_x_11323) ;  /* 0xffffffc400287947 */ /* 0x000fea000383ffff */
.L_x_11227:
[----:B------:R-:W2:Y:S01]  /*16f80*/  LDL.LU R11, [R1+0x3c] ;  /* 0x00003c00010b7983 */ /* 0x000ea20000300800 */
[----:B------:R-:W-:Y:S01]  /*16f90*/  IMAD.MOV.U32 R13, RZ, RZ, R4 ;  /* 0x000000ffff0d7224 */ /* 0x000fe200078e0004 */
[----:B------:R-:W-:Y:S01]  /*16fa0*/  MOV R12, RZ ;  /* 0x000000ff000c7202 */ /* 0x000fe20000000f00 */
[----:B------:R-:W-:Y:S02]  /*16fb0*/  IMAD.MOV.U32 R15, RZ, RZ, -0x1 ;  /* 0xffffffffff0f7424 */ /* 0x000fe400078e00ff */
[----:B------:R-:W-:-:S05]  /*16fc0*/  IMAD R17, R17, 0xc0, R21 ;  /* 0x000000c011117824 */ /* 0x000fca00078e0215 */
[----:B------:R-:W-:Y:S01]  /*16fd0*/  IADD3 R8, R17, 0x20, RZ ;  /* 0x0000002011087810 */ /* 0x000fe20007ffe0ff */
[----:B--2---:R-:W-:Y:S02]  /*16fe0*/  IMAD R5, R11, R9, RZ ;  /* 0x000000090b057224 */ /* 0x004fe400078e02ff */
[----:B------:R-:W-:-:S03]  /*16ff0*/  IMAD.MOV.U32 R11, RZ, RZ, 0x1c1f ;  /* 0x00001c1fff0b7424 */ /* 0x000fc600078e00ff */
[----:B------:R-:W-:-:S13]  /*17000*/  ISETP.GE.AND P1, PT, R17, R5, PT ;  /* 0x000000051100720c */ /* 0x000fda0003f26270 */
[----:B-----5:R-:W-:Y:S05]  /*17010*/  WARPSYNC.COLLECTIVE R15, `(.L_x_11324) ;  /* 0x000000000f087348 */ /* 0x020fea0003c00000 */
[----:B------:R0:W1:Y:S02]  /*17020*/  SHFL.IDX P6, R14, R13, R12, R11 ;  /* 0x0000000c0d0e7389 */ /* 0x00006400000c000b */
[----:B01---5:R-:W-:Y:S01]  /*17030*/  ENDCOLLECTIVE ;  /* 0x000000000000791b */ /* 0x023fe20003800000 */
.L_x_11324:
[----:B------:R-:W-:Y:S02]  /*17040*/  IMAD.MOV.U32 R13, RZ, RZ, R0 ;  /* 0x000000ffff0d7224 */ /* 0x000fe400078e0000 */
[----:B------:R-:W-:-:S07]  /*17050*/  IMAD.MOV.U32 R7, RZ, RZ, R14 ;  /* 0x000000ffff077224 */ /* 0x000fce00078e000e */
[----:B------:R-:W-:Y:S05]  /*17060*/  WARPSYNC.COLLECTIVE R15, `(.L_x_11325) ;  /* 0x000000000f087348 */ /* 0x000fea0003c00000 */
[----:B------:R0:W1:Y:S02]  /*17070*/  SHFL.IDX P6, R14, R13, R12, R11 ;  /* 0x0000000c0d0e7389 */ /* 0x00006400000c000b */
[----:B01----:R-:W-:Y:S01]  /*17080*/  ENDCOLLECTIVE ;  /* 0x000000000000791b */ /* 0x003fe20003800000 */
.L_x_11325:
[----:B------:R-:W-:Y:S02]  /*17090*/  IMAD.MOV.U32 R13, RZ, RZ, R4 ;  /* 0x000000ffff0d7224 */ /* 0x000fe400078e0004 */
[----:B------:R-:W-:Y:S02]  /*170a0*/  IMAD.MOV.U32 R12, RZ, RZ, 0x1 ;  /* 0x00000001ff0c7424 */ /* 0x000fe400078e00ff */
[----:B------:R-:W-:-:S07]  /*170b0*/  IMAD.MOV.U32 R6, RZ, RZ, R14 ;  /* 0x000000ffff067224 */ /* 0x000fce00078e000e */
[----:B------:R-:W-:Y:S05]  /*170c0*/  WARPSYNC.COLLECTIVE R15, `(.L_x_11326) ;  /* 0x000000000f087348 */ /* 0x000fea0003c00000 */
[----:B------:R0:W1:Y:S02]  /*170d0*/  SHFL.IDX P6, R14, R13, R12, R11 ;  /* 0x0000000c0d0e7389 */ /* 0x00006400000c000b */
[----:B01----:R-:W-:Y:S01]  /*170e0*/  ENDCOLLECTIVE ;  /* 0x000000000000791b */ /* 0x003fe20003800000 */
.L_x_11326:
[----:B------:R-:W-:-:S05]  /*170f0*/  @!P1 IADD3 R6, P2, R20, R6, RZ ;  /* 0x0000000614069210 */ /* 0x000fca0007f5e0ff */
[----:B------:R-:W-:-:S05]  /*17100*/  @!P1 IMAD.X R7, RZ, RZ, R7, P2 ;  /* 0x000000ffff079224 */ /* 0x000fca00010e0607 */
[----:B------:R-:W-:Y:S01]  /*17110*/  @!PT LDS RZ, [RZ] ;  /* 0x00000000fffff984 */ /* 0x000fe20000000800 */
[----:B------:R-:W-:Y:S01]  /*17120*/  @!PT LDS RZ, [RZ] ;  /* 0x00000000fffff984 */ /* 0x000fe20000000800 */
[----:B------:R-:W-:Y:S01]  /*17130*/  @!PT LDS RZ, [RZ] ;  /* 0x00000000fffff984 */ /* 0x000fe20000000800 */
[----:B------:R0:W-:Y:S01]  /*17140*/  @!P1 LDGSTS.E.BYPASS.LTC128B.128 [R10+0xb000], desc[UR40][R6.64], !P0 ;  /* 0x0b000000060a9fae */ /* 0x0001e2000c101d68 */
[----:B------:R-:W-:Y:S01]  /*17150*/  IMAD.MOV.U32 R13, RZ, RZ, R0 ;  /* 0x000000ffff0d7224 */ /* 0x000fe200078e0000 */
[----:B------:R-:W-:Y:S01]  /*17160*/  ISETP.GE.AND P1, PT, R8, R5, PT ;  /* 0x000000050800720c */ /* 0x000fe20003f26270 */
[----:B0-----:R-:W-:-:S12]  /*17170*/  IMAD.MOV.U32 R6, RZ, RZ, R14 ;  /* 0x000000ffff067224 */ /* 0x001fd800078e000e */
[----:B------:R-:W-:Y:S05]  /*17180*/  WARPSYNC.COLLECTIVE R15, `(.L_x_11327) ;  /* 0x000000000f087348 */ /* 0x000fea0003c00000 */
[----:B------:R0:W1:Y:S02]  /*17190*/  SHFL.IDX P6, R14, R13, R12, R11 ;  /* 0x0000000c0d0e7389 */ /* 0x00006400000c000b */
[----:B01----:R-:W-:Y:S01]  /*171a0*/  ENDCOLLECTIVE ;  /* 0x000000000000791b */ /* 0x003fe20003800000 */
.L_x_11327:
[----:B------:R-:W-:Y:S02]  /*171b0*/  IMAD.MOV.U32 R13, RZ, RZ, R4 ;  /* 0x000000ffff0d7224 */ /* 0x000fe400078e0004 */
[----:B------:R-:W-:Y:S02]  /*171c0*/  IMAD.MOV.U32 R12, RZ, RZ, 0x2 ;  /* 0x00000002ff0c7424 */ /* 0x000fe400078e00ff */
[----:B------:R-:W-:-:S07]  /*171d0*/  IMAD.MOV.U32 R7, RZ, RZ, R14 ;  /* 0x000000ffff077224 */ /* 0x000fce00078e000e */
[----:B------:R-:W-:Y:S05]  /*171e0*/  WARPSYNC.COLLECTIVE R15, `(.L_x_11328) ;  /* 0x000000000f087348 */ /* 0x000fea0003c00000 */
[----:B------:R0:W1:Y:S02]  /*171f0*/  SHFL.IDX P6, R14, R13, R12, R11 ;  /* 0x0000000c0d0e7389 */ /* 0x00006400000c000b */
[----:B01----:R-:W-:Y:S01]  /*17200*/  ENDCOLLECTIVE ;  /* 0x000000000000791b */ /* 0x003fe20003800000 */
.L_x_11328:
        /* <DEDUP_REMOVED lines=10> */
[----:B0-----:R-:W-:-:S04]  /*172b0*/  IADD3 R6, R17, 0x40, RZ ;  /* 0x0000004011067810 */ /* 0x001fc80007ffe0ff */
[----:B------:R-:W-:Y:S01]  /*172c0*/  ISETP.GE.AND P1, PT, R6, R5, PT ;  /* 0x000000050600720c */ /* 0x000fe20003f26270 */
[----:B------:R-:W-:-:S12]  /*172d0*/  IMAD.MOV.U32 R6, RZ, RZ, R14 ;  /* 0x000000ffff067224 */ /* 0x000fd800078e000e */
[----:B------:R-:W-:Y:S05]  /*172e0*/  WARPSYNC.COLLECTIVE R15, `(.L_x_11329) ;  /* 0x000000000f087348 */ /* 0x000fea0003c00000 */
[----:B------:R0:W1:Y:S02]  /*172f0*/  SHFL.IDX P6, R14, R13, R12, R11 ;  /* 0x0000000c0d0e7389 */ /* 0x00006400000c000b */
[----:B01----:R-:W-:Y:S01]  /*17300*/  ENDCOLLECTIVE ;  /* 0x000000000000791b */ /* 0x003fe20003800000 */
.L_x_11329:
[----:B------:R-:W-:Y:S01]  /*17310*/  MOV R13, R4 ;  /* 0x00000004000d7202 */ /* 0x000fe20000000f00 */
[----:B------:R-:W-:Y:S02]  /*17320*/  IMAD.MOV.U32 R12, RZ, RZ, 0x3 ;  /* 0x00000003ff0c7424 */ /* 0x000fe400078e00ff */
[----:B------:R-:W-:-:S07]  /*17330*/  IMAD.MOV.U32 R7, RZ, RZ, R14 ;  /* 0x000000ffff077224 */ /* 0x000fce00078e000e */
[----:B------:R-:W-:Y:S05]  /*17340*/  WARPSYNC.COLLECTIVE R15, `(.L_x_11330) ;  /* 0x000000000f087348 */ /* 0x000fea0003c00000 */
[----:B------:R0:W1:Y:S02]  /*17350*/  SHFL.IDX P6, R14, R13, R12, R11 ;  /* 0x0000000c0d0e7389 */ /* 0x00006400000c000b */
[----:B01----:R-:W-:Y:S01]  /*17360*/  ENDCOLLECTIVE ;  /* 0x000000000000791b */ /* 0x003fe20003800000 */
.L_x_11330:
[----:B------:R-:W-:-:S05]  /*17370*/  @!P1 IADD3 R7, P2, R20, R7, RZ ;  /* 0x0000000714079210 */ /* 0x000fca0007f5e0ff */
[----:B------:R-:W-:-:S05]  /*17380*/  @!P1 IMAD.X R6, RZ, RZ, R6, P2 ;  /* 0x000000ffff069224 */ /* 0x000fca00010e0606 */
[-C--:B------:R-:W-:Y:S01]  /*17390*/  @!P1 LOP3.LUT R7, R7, R6.reuse, RZ, 0x3c, !PT ;  /* 0x0000000607079212 */ /* 0x080fe200078e3cff */
[----:B------:R-:W-:Y:S02]  /*173a0*/  IMAD.MOV.U32 R13, RZ, RZ, R0 ;  /* 0x000000ffff0d7224 */ /* 0x000fe400078e0000 */
[----:B------:R-:W-:Y:S01]  /*173b0*/  VIADD R0, R17, 0x60 ;  /* 0x0000006011007836 */ /* 0x000fe20000000000 */
[----:B------:R-:W-:-:S04]  /*173c0*/  @!P1 LOP3.LUT R6, R7, R6, RZ, 0x3c, !PT ;  /* 0x0000000607069212 */ /* 0x000fc800078e3cff */
[----:B------:R-:W-:Y:S01]  /*173d0*/  @!P1 LOP3.LUT R7, R7, R6, RZ, 0x3c, !PT ;  /* 0x0000000607079212 */ /* 0x000fe200078e3cff */
[----:B------:R-:W-:-:S07]  /*173e0*/  IMAD.MOV.U32 R4, RZ, RZ, R14 ;  /* 0x000000ffff047224 */ /* 0x000fce00078e000e */
[----:B------:R-:W-:Y:S05]  /*173f0*/  WARPSYNC.COLLECTIVE R15, `(.L_x_11331) ;  /* 0x000000000f087348 */ /* 0x000fea0003c00000 */
[----:B------:R0:W1:Y:S02]  /*17400*/  SHFL.IDX P6, R14, R13, R12, R11 ;  /* 0x0000000c0d0e7389 */ /* 0x00006400000c000b */
[----:B01----:R-:W-:Y:S01]  /*17410*/  ENDCOLLECTIVE ;  /* 0x000000000000791b */ /* 0x003fe20003800000 */
.L_x_11331:
[----:B------:R-:W-:Y:S01]  /*17420*/  @!PT LDS RZ, [RZ] ;  /* 0x00000000fffff984 */ /* 0x000fe20000000800 */
[----:B------:R-:W-:Y:S01]  /*17430*/  @!PT LDS RZ, [RZ] ;  /* 0x00000000fffff984 */ /* 0x000fe20000000800 */
[----:B------:R-:W-:Y:S01]  /*17440*/  @!PT LDS RZ, [RZ] ;  /* 0x00000000fffff984 */ /* 0x000fe20000000800 */
[----:B------:R0:W-:Y:S01]  /*17450*/  @!P1 LDGSTS.E.BYPASS.LTC128B.128 [R10+0xc000], desc[UR40][R6.64], !P0 ;  /* 0x0c000000060a9fae */ /* 0x0001e2000c101d68 */
[----:B------:R-:W-:Y:S01]  /*17460*/  ISETP.GE.AND P1, PT, R0, R5, PT ;  /* 0x000000050000720c */ /* 0x000fe20003f26270 */
[----:B------:R-:W-:Y:S02]  /*17470*/  IMAD.MOV.U32 R13, RZ, RZ, R3 ;  /* 0x000000ffff0d7224 */ /* 0x000fe400078e0003 */
[----:B------:R-:W-:Y:S02]  /*17480*/  IMAD.MOV.U32 R12, RZ, RZ, RZ ;  /* 0x000000ffff0c7224 */ /* 0x000fe400078e00ff */
[----:B0-----:R-:W-:-:S08]  /*17490*/  IMAD.MOV.U32 R6, RZ, RZ, R14 ;  /* 0x000000ffff067224 */ /* 0x001fd000078e000e */
[----:B------:R-:W-:Y:S05]  /*174a0*/  WARPSYNC.COLLECTIVE R15, `(.L_x_11332) ;  /* 0x000000000f087348 */ /* 0x000fea0003c00000 */
[----:B------:R0:W1:Y:S02]  /*174b0*/  SHFL.IDX P6, R14, R13, R12, R11 ;  /* 0x0000000c0d0e7389 */ /* 0x00006400000c000b */
[----:B01----:R-:W-:Y:S01]  /*174c0*/  ENDCOLLECTIVE ;  /* 0x000000000000791b */ /* 0x003fe20003800000 */
.L_x_11332:
[----:B------:R-:W-:-:S05]  /*174d0*/  @!P1 IADD3 R6, P3, R20, R6, RZ ;  /* 0x0000000614069210 */ /* 0x000fca0007f7e0ff */
[----:B------:R-:W-:-:S05]  /*174e0*/  @!P1 IMAD.X R4, RZ, RZ, R4, P3 ;  /* 0x000000ffff049224 */ /* 0x000fca00018e0604 */
[----:B------:R-:W-:Y:S01]  /*174f0*/  @!P1 MOV R7, R4 ;  /* 0x0000000400079202 */ /* 0x000fe20000000f00 */
[----:B------:R-:W-:Y:S02]  /*17500*/  IMAD.MOV.U32 R13, RZ, RZ, R2 ;  /* 0x000000ffff0d7224 */ /* 0x000fe400078e0002 */
[----:B------:R-:W-:Y:S02]  /*17510*/  VIADD R4, R17, 0x80 ;  /* 0x0000008011047836 */ /* 0x000fe40000000000 */
[----:B------:R-:W-:Y:S01]  /*17520*/  @!PT LDS RZ, [RZ] ;  /* 0x00000000fffff984 */ /* 0x000fe20000000800 */
[----:B------:R-:W-:Y:S01]  /*17530*/  @!PT LDS RZ, [RZ] ;  /* 0x00000000fffff984 */ /* 0x000fe20000000800 */
[----:B------:R-:W-:Y:S01]  /*17540*/  @!PT LDS RZ, [RZ] ;  /* 0x00000000fffff984 */ /* 0x000fe20000000800 */
[----:B------:R0:W-:Y:S03]  /*17550*/  @!P1 LDGSTS.E.BYPASS.LTC128B.128 [R10+0xc800], desc[UR40][R6.64], !P0 ;  /* 0x0c800000060a9fae */ /* 0x0001e6000c101d68 */
[----:B------:R-:W-:Y:S01]  /*17560*/  ISETP.GE.AND P2, PT, R4, R5, PT ;  /* 0x000000050400720c */ /* 0x000fe20003f46270 */
[----:B------:R-:W-:-:S12]  /*17570*/  IMAD.MOV.U32 R8, RZ, RZ, R14 ;  /* 0x000000ffff087224 */ /* 0x000fd800078e000e */
[----:B0-----:R-:W-:Y:S05]  /*17580*/  WARPSYNC.COLLECTIVE R15, `(.L_x_11333) ;  /* 0x000000000f087348 */ /* 0x001fea0003c00000 */
[----:B------:R1:W2:Y:S02]  /*17590*/  SHFL.IDX P6, R14, R13, R12, R11 ;  /* 0x0000000c0d0e7389 */ /* 0x0002a400000c000b */
[----:B012---:R-:W-:Y:S01]  /*175a0*/  ENDCOLLECTIVE ;  /* 0x000000000000791b */ /* 0x007fe20003800000 */
.L_x_11333:
[----:B------:R-:W-:Y:S02]  /*175b0*/  IMAD.MOV.U32 R13, RZ, RZ, R3 ;  /* 0x000000ffff0d7224 */ /* 0x000fe400078e0003 */
[----:B------:R-:W-:Y:S02]  /*175c0*/  IMAD.MOV.U32 R12, RZ, RZ, 0x1 ;  /* 0x00000001ff0c7424 */ /* 0x000fe400078e00ff */
[----:B------:R-:W-:-:S07]  /*175d0*/  IMAD.MOV.U32 R0, RZ, RZ, R14 ;  /* 0x000000ffff007224 */ /* 0x000fce00078e000e */
[----:B------:R-:W-:Y:S05]  /*175e0*/  WARPSYNC.COLLECTIVE R15, `(.L_x_11334) ;  /* 0x000000000f087348 */ /* 0x000fea0003c00000 */
[----:B------:R0:W1:Y:S02]  /*175f0*/  SHFL.IDX P6, R14, R13, R12, R11 ;  /* 0x0000000c0d0e7389 */ /* 0x00006400000c000b */
[----:B01----:R-:W-:Y:S01]  /*17600*/  ENDCOLLECTIVE ;  /* 0x000000000000791b */ /* 0x003fe20003800000 */
.L_x_11334:
        /* <DEDUP_REMOVED lines=13> */
.L_x_11335:
[----:B------:R-:W-:Y:S01]  /*176e0*/  MOV R2, R14 ;  /* 0x0000000e00027202 */ /* 0x000fe20000000f00 */
[----:B------:R-:W-:Y:S06]  /*176f0*/  BRA `(.L_x_11336) ;  /* 0xffffffc800487947 */ /* 0x000fec000383ffff */
.L_x_11230:
[----:B-1----:R1:W2:Y:S02]  /*17700*/  SYNCS.PHASECHK.TRANS64.TRYWAIT P0, [R22+URZ+0x13220], R0 ;  /* 0x01322000160075a7 */ /* 0x0022a4000800017f */
[----:B--2---:R-:W-:Y:S05]  /*17710*/  @!P0 NANOSLEEP.SYNCS 0x989680 ;  /* 0x009896800000895d */ /* 0x004fea0003900000 */
[----:B------:R-:W2:Y:S02]  /*17720*/  @!P0 SYNCS.PHASECHK.TRANS64 P0, [R22+URZ+0x13220], R0 ;  /* 0x01322000160085a7 */ /* 0x000ea4000800007f */
[----:B--2---:R-:W-:Y:S05]  /*17730*/  @!P0 BRA `(.L_x_11230) ;  /* 0xfffffffc00f08947 */ /* 0x004fea000383ffff */
[----:B------:R-:W-:Y:S05]  /*17740*/  BRA `(.L_x_11337) ;  /* 0xffffffc800a47947 */ /* 0x000fea000383ffff */
.L_x_11236:
[----:B0-----:R0:W1:Y:S02]  /*17750*/  SYNCS.PHASECHK.TRANS64.TRYWAIT P0, [R6+URZ+0x13280], R5 ;  /* 0x01328005060075a7 */ /* 0x001064000800017f */
[----:B-1----:R-:W-:Y:S05]  /*17760*/  @!P0 NANOSLEEP.SYNCS 0x989680 ;  /* 0x009896800000895d */ /* 0x002fea0003900000 */
[----:B------:R-:W1:Y:S02]  /*17770*/  @!P0 SYNCS.PHASECHK.TRANS64 P0, [R6+URZ+0x13280], R5 ;  /* 0x01328005060085a7 */ /* 0x000e64000800007f */
[----:B-1----:R-:W-:Y:S05]  /*17780*/  @!P0 BRA `(.L_x_11236) ;  /* 0xfffffffc00f08947 */ /* 0x002fea000383ffff */
[----:B------:R-:W-:Y:S05]  /*17790*/  BRA `(.L_x_11338) ;  /* 0xffffffcc00587947 */ /* 0x000fea000383ffff */
.L_x_11241:
[----:B-1----:R1:W2:Y:S02]  /*177a0*/  SYNCS.PHASECHK.TRANS64.TRYWAIT P0, [R6+URZ+0x13240], R5 ;  /* 0x01324005060075a7 */ /* 0x0022a4000800017f */
[----:B--2---:R-:W-:Y:S05]  /*177b0*/  @!P0 NANOSLEEP.SYNCS 0x989680 ;  /* 0x009896800000895d */ /* 0x004fea0003900000 */
[----:B------:R-:W2:Y:S02]  /*177c0*/  @!P0 SYNCS.PHASECHK.TRANS64 P0, [R6+URZ+0x13240], R5 ;  /* 0x01324005060085a7 */ /* 0x000ea4000800007f */
[----:B--2---:R-:W-:Y:S05]  /*177d0*/  @!P0 BRA `(.L_x_11241) ;  /* 0xfffffffc00f08947 */ /* 0x004fea000383ffff */
[----:B------:R-:W-:Y:S05]  /*177e0*/  BRA `(.L_x_11339) ;  /* 0xffffffcc00d47947 */ /* 0x000fea000383ffff */
.L_x_11247:
[----:B-1----:R1:W2:Y:S02]  /*177f0*/  SYNCS.PHASECHK.TRANS64.TRYWAIT P0, [R3+URZ+0x13270], R4 ;  /* 0x01327004030075a7 */ /* 0x0022a4000800017f */
[----:B--2---:R-:W-:Y:S05]  /*17800*/  @!P0 NANOSLEEP.SYNCS 0x989680 ;  /* 0x009896800000895d */ /* 0x004fea0003900000 */
[----:B------:R-:W2:Y:S02]  /*17810*/  @!P0 SYNCS.PHASECHK.TRANS64 P0, [R3+URZ+0x13270], R4 ;  /* 0x01327004030085a7 */ /* 0x000ea4000800007f */
[----:B--2---:R-:W-:Y:S05]  /*17820*/  @!P0 BRA `(.L_x_11247) ;  /* 0xfffffffc00f08947 */ /* 0x004fea000383ffff */
[----:B------:R-:W-:Y:S05]  /*17830*/  BRA `(.L_x_11340) ;  /* 0xffffffd000707947 */ /* 0x000fea000383ffff */
.L_x_11249:
[----:B-1----:R1:W2:Y:S02]  /*17840*/  SYNCS.PHASECHK.TRANS64.TRYWAIT P0, [R3+URZ+0x13260], R4 ;  /* 0x01326004030075a7 */ /* 0x0022a4000800017f */
[----:B--2---:R-:W-:Y:S05]  /*17850*/  @!P0 NANOSLEEP.SYNCS 0x989680 ;  /* 0x009896800000895d */ /* 0x004fea0003900000 */
[----:B------:R-:W2:Y:S02]  /*17860*/  @!P0 SYNCS.PHASECHK.TRANS64 P0, [R3+URZ+0x13260], R4 ;  /* 0x01326004030085a7 */ /* 0x000ea4000800007f */
[----:B--2---:R-:W-:Y:S05]  /*17870*/  @!P0 BRA `(.L_x_11249) ;  /* 0xfffffffc00f08947 */ /* 0x004fea000383ffff */
[----:B------:R-:W-:Y:S05]  /*17880*/  BRA `(.L_x_11341) ;  /* 0xffffffd000787947 */ /* 0x000fea000383ffff */
.L_x_11256:
[----:B-1----:R1:W2:Y:S02]  /*17890*/  SYNCS.PHASECHK.TRANS64.TRYWAIT P1, [R0+URZ+0x13270], R3 ;  /* 0x01327003000075a7 */ /* 0x0022a4000802017f */
[----:B--2---:R-:W-:Y:S05]  /*178a0*/  @!P1 NANOSLEEP.SYNCS 0x989680 ;  /* 0x009896800000995d */ /* 0x004fea0003900000 */
[----:B------:R-:W2:Y:S02]  /*178b0*/  @!P1 SYNCS.PHASECHK.TRANS64 P1, [R0+URZ+0x13270], R3 ;  /* 0x01327003000095a7 */ /* 0x000ea4000802007f */
[----:B--2---:R-:W-:Y:S05]  /*178c0*/  @!P1 BRA `(.L_x_11256) ;  /* 0xfffffffc00f09947 */ /* 0x004fea000383ffff */
[----:B------:R-:W-:Y:S05]  /*178d0*/  BRA `(.L_x_11342) ;  /* 0xffffffd8000c7947 */ /* 0x000fea000383ffff */
.L_x_11258:
[----:B-1----:R1:W2:Y:S02]  /*178e0*/  SYNCS.PHASECHK.TRANS64.TRYWAIT P1, [R0+URZ+0x13260], R3 ;  /* 0x01326003000075a7 */ /* 0x0022a4000802017f */
[----:B--2---:R-:W-:Y:S05]  /*178f0*/  @!P1 NANOSLEEP.SYNCS 0x989680 ;  /* 0x009896800000995d */ /* 0x004fea0003900000 */
[----:B------:R-:W2:Y:S02]  /*17900*/  @!P1 SYNCS.PHASECHK.TRANS64 P1, [R0+URZ+0x13260], R3 ;  /* 0x01326003000095a7 */ /* 0x000ea4000802007f */
[----:B--2---:R-:W-:Y:S05]  /*17910*/  @!P1 BRA `(.L_x_11258) ;  /* 0xfffffffc00f09947 */ /* 0x004fea000383ffff */
[----:B------:R-:W-:Y:S05]  /*17920*/  BRA `(.L_x_11343) ;  /* 0xffffffd800107947 */ /* 0x000fea000383ffff */
.L_x_11262:
        /* <DEDUP_REMOVED lines=8> */
.L_x_11345:
[----:B------:R-:W-:Y:S05]  /*179b0*/  BSYNC B0 ;  /* 0x0000000000007941 */ /* 0x000fea0003800000 */
.L_x_11344:
        /* <DEDUP_REMOVED lines=9> */
.L_x_11346:
        /* <DEDUP_REMOVED lines=18> */
.L_x_11347:
[----:B------:R-:W-:Y:S01]  /*17b70*/  IMAD.MOV.U32 R12, RZ, RZ, 0x2 ;  /* 0x00000002ff0c7424 */ /* 0x000fe200078e00ff */
[----:B------:R-:W-:-:S05]  /*17b80*/  SEL R5, R14, RZ, P1 ;  /* 0x000000ff0e057207 */ /* 0x000fca0000800000 */
[----:B------:R-:W-:-:S04]  /*17b90*/  IMAD.IADD R5, R2, 0x1, R5 ;  /* 0x0000000102057824 */ /* 0x000fc800078e0205 */
[----:B------:R-:W-:-:S07]  /*17ba0*/  IMAD.MOV.U32 R13, RZ, RZ, R5 ;  /* 0x000000ffff0d7224 */ /* 0x000fce00078e0005 */
[----:B------:R-:W-:Y:S05]  /*17bb0*/  WARPSYNC.COLLECTIVE R15, `(.L_x_11348) ;  /* 0x000000000f087348 */ /* 0x000fea0003c00000 */
[----:B------:R0:W1:Y:S02]  /*17bc0*/  SHFL.UP P6, R14, R13, R12, R11 ;  /* 0x0400000c0d0e7389 */ /* 0x00006400000c000b */
[----:B01----:R-:W-:Y:S01]  /*17bd0*/  ENDCOLLECTIVE ;  /* 0x000000000000791b */ /* 0x003fe20003800000 */
.L_x_11348:
[----:B------:R-:W-:Y:S02]  /*17be0*/  MOV R12, 0x4 ;  /* 0x00000004000c7802 */ /* 0x000fe40000000f00 */
[----:B------:R-:W-:-:S05]  /*17bf0*/  SEL R6, R14, RZ, P2 ;  /* 0x000000ff0e067207 */ /* 0x000fca0001000000 */
[----:B------:R-:W-:-:S04]  /*17c00*/  IMAD.IADD R6, R5, 0x1, R6 ;  /* 0x0000000105067824 */ /* 0x000fc800078e0206 */
[----:B------:R-:W-:-:S07]  /*17c10*/  IMAD.MOV.U32 R13, RZ, RZ, R6 ;  /* 0x000000ffff0d7224 */ /* 0x000fce00078e0006 */
[----:B------:R-:W-:Y:S05]  /*17c20*/  WARPSYNC.COLLECTIVE R15, `(.L_x_11349) ;  /* 0x000000000f087348 */ /* 0x000fea0003c00000 */
[----:B------:R0:W1:Y:S02]  /*17c30*/  SHFL.UP P6, R14, R13, R12, R11 ;  /* 0x0400000c0d0e7389 */ /* 0x00006400000c000b */
[----:B01----:R-:W-:Y:S01]  /*17c40*/  ENDCOLLECTIVE ;  /* 0x000000000000791b */ /* 0x003fe20003800000 */
.L_x_11349:
[----:B------:R-:W-:Y:S01]  /*17c50*/  IMAD.MOV.U32 R12, RZ, RZ, 0x8 ;  /* 0x00000008ff0c7424 */ /* 0x000fe200078e00ff */
[----:B------:R-:W-:-:S05]  /*17c60*/  SEL R7, R14, RZ, P3 ;  /* 0x000000ff0e077207 */ /* 0x000fca0001800000 */
[----:B------:R-:W-:-:S04]  /*17c70*/  IMAD.IADD R7, R6, 0x1, R7 ;  /* 0x0000000106077824 */ /* 0x000fc800078e0207 */
[----:B------:R-:W-:-:S07]  /*17c80*/  IMAD.MOV.U32 R13, RZ, RZ, R7 ;  /* 0x000000ffff0d7224 */ /* 0x000fce00078e0007 */
[----:B------:R-:W-:Y:S05]  /*17c90*/  WARPSYNC.COLLECTIVE R15, `(.L_x_11350) ;  /* 0x000000000f087348 */ /* 0x000fea0003c00000 */
[----:B------:R0:W1:Y:S02]  /*17ca0*/  SHFL.UP P6, R14, R13, R12, R11 ;  /* 0x0400000c0d0e7389 */ /* 0x00006400000c000b */
[----:B01----:R-:W-:Y:S01]  /*17cb0*/  ENDCOLLECTIVE ;  /* 0x000000000000791b */ /* 0x003fe20003800000 */
.L_x_11350:
[----:B------:R-:W-:Y:S02]  /*17cc0*/  MOV R12, 0x10 ;  /* 0x00000010000c7802 */ /* 0x000fe40000000f00 */
[----:B------:R-:W-:-:S05]  /*17cd0*/  SEL R14, R14, RZ, P4 ;  /* 0x000000ff0e0e7207 */ /* 0x000fca0002000000 */
[----:B------:R-:W-:-:S04]  /*17ce0*/  IMAD.IADD R5, R7, 0x1, R14 ;  /* 0x0000000107057824 */ /* 0x000fc800078e020e */
[----:B------:R-:W-:-:S07]  /*17cf0*/  IMAD.MOV.U32 R13, RZ, RZ, R5 ;  /* 0x000000ffff0d7224 */ /* 0x000fce00078e0005 */
[----:B------:R-:W-:Y:S05]  /*17d00*/  WARPSYNC.COLLECTIVE R15, `(.L_x_11351) ;  /* 0x000000000f087348 */ /* 0x000fea0003c00000 */
[----:B------:R0:W1:Y:S02]  /*17d10*/  SHFL.UP P6, R14, R13, R12, R11 ;  /* 0x0400000c0d0e7389 */ /* 0x00006400000c000b */
[----:B01----:R-:W-:Y:S01]  /*17d20*/  ENDCOLLECTIVE ;  /* 0x000000000000791b */ /* 0x003fe20003800000 */
.L_x_11351:
        /* <DEDUP_REMOVED lines=8> */
.L_x_11352:
[----:B------:R-:W-:Y:S05]  /*17db0*/  BRA `(.L_x_11353) ;  /* 0xffffffd800d47947 */ /* 0x000fea000383ffff */
.L_x_11267:
        /* <DEDUP_REMOVED lines=8> */
.L_x_11355:
[----:B------:R-:W-:Y:S05]  /*17e40*/  BSYNC B0 ;  /* 0x0000000000007941 */ /* 0x000fea0003800000 */
.L_x_11354:
[----:B------:R-:W-:Y:S01]  /*17e50*/  SEL R13, R14, RZ, P1 ;  /* 0x000000ff0e0d7207 */ /* 0x000fe20000800000 */
[----:B------:R-:W-:Y:S01]  /*17e60*/  IMAD.MOV.U32 R12, RZ, RZ, 0x2 ;  /* 0x00000002ff0c7424 */ /* 0x000fe200078e00ff */
[----:B------:R-:W-:Y:S01]  /*17e70*/  MOV R15, 0xffffffff ;  /* 0xffffffff000f7802 */ /* 0x000fe20000000f00 */
[----:B------:R-:W-:Y:S02]  /*17e80*/  IMAD.MOV.U32 R11, RZ, RZ, RZ ;  /* 0x000000ffff0b7224 */ /* 0x000fe400078e00ff */
[----:B------:R-:W-:-:S07]  /*17e90*/  IMAD.IADD R13, R2, 0x1, R13 ;  /* 0x00000001020d7824 */ /* 0x000fce00078e020d */
[----:B------:R-:W-:Y:S05]  /*17ea0*/  WARPSYNC.COLLECTIVE R15, `(.L_x_11356) ;  /* 0x000000000f087348 */ /* 0x000fea0003c00000 */
[----:B------:R0:W1:Y:S02]  /*17eb0*/  SHFL.UP P6, R14, R13, R12, R11 ;  /* 0x0400000c0d0e7389 */ /* 0x00006400000c000b */
[----:B01----:R-:W-:Y:S01]  /*17ec0*/  ENDCOLLECTIVE ;  /* 0x000000000000791b */ /* 0x003fe20003800000 */
.L_x_11356:
[----:B------:R-:W-:Y:S01]  /*17ed0*/  IMAD.MOV.U32 R12, RZ, RZ, 0x4 ;  /* 0x00000004ff0c7424 */ /* 0x000fe200078e00ff */
[----:B------:R-:W-:-:S05]  /*17ee0*/  SEL R14, R14, RZ, P2 ;  /* 0x000000ff0e0e7207 */ /* 0x000fca0001000000 */
[----:B------:R-:W-:-:S04]  /*17ef0*/  IMAD.IADD R5, R13, 0x1, R14 ;  /* 0x000000010d057824 */ /* 0x000fc800078e020e */
[----:B------:R-:W-:-:S07]  /*17f00*/  IMAD.MOV.U32 R13, RZ, RZ, R5 ;  /* 0x000000ffff0d7224 */ /* 0x000fce00078e0005 */
[----:B------:R-:W-:Y:S05]  /*17f10*/  WARPSYNC.COLLECTIVE R15, `(.L_x_11357) ;  /* 0x000000000f087348 */ /* 0x000fea0003c00000 */
[----:B------:R0:W1:Y:S02]  /*17f20*/  SHFL.UP P6, R14, R13, R12, R11 ;  /* 0x0400000c0d0e7389 */ /* 0x00006400000c000b */
[----:B01----:R-:W-:Y:S01]  /*17f30*/  ENDCOLLECTIVE ;  /* 0x000000000000791b */ /* 0x003fe20003800000 */
.L_x_11357:
[----:B------:R-:W-:Y:S02]  /*17f40*/  MOV R12, 0x8 ;  /* 0x00000008000c7802 */ /* 0x000fe40000000f00 */
[----:B------:R-:W-:-:S05]  /*17f50*/  SEL R6, R14, RZ, P3 ;  /* 0x000000ff0e067207 */ /* 0x000fca0001800000 */
[----:B------:R-:W-:-:S04]  /*17f60*/  IMAD.IADD R6, R5, 0x1, R6 ;  /* 0x0000000105067824 */ /* 0x000fc800078e0206 */
[----:B------:R-:W-:-:S07]  /*17f70*/  IMAD.MOV.U32 R13, RZ, RZ, R6 ;  /* 0x000000ffff0d7224 */ /* 0x000fce00078e0006 */
[----:B------:R-:W-:Y:S05]  /*17f80*/  WARPSYNC.COLLECTIVE R15, `(.L_x_11358) ;  /* 0x000000000f087348 */ /* 0x000fea0003c00000 */
[----:B------:R0:W1:Y:S02]  /*17f90*/  SHFL.UP P6, R14, R13, R12, R11 ;  /* 0x0400000c0d0e7389 */ /* 0x00006400000c000b */
[----:B01----:R-:W-:Y:S01]  /*17fa0*/  ENDCOLLECTIVE ;  /* 0x000000000000791b */ /* 0x003fe20003800000 */
.L_x_11358:
[----:B------:R-:W-:Y:S01]  /*17fb0*/  IMAD.MOV.U32 R12, RZ, RZ, 0x10 ;  /* 0x00000010ff0c7424 */ /* 0x000fe200078e00ff */
[----:B------:R-:W-:-:S05]  /*17fc0*/  SEL R7, R14, RZ, P4 ;  /* 0x000000ff0e077207 */ /* 0x000fca0002000000 */
[----:B------:R-:W-:-:S04]  /*17fd0*/  IMAD.IADD R7, R6, 0x1, R7 ;  /* 0x0000000106077824 */ /* 0x000fc800078e0207 */
[----:B------:R-:W-:-:S07]  /*17fe0*/  IMAD.MOV.U32 R13, RZ, RZ, R7 ;  /* 0x000000ffff0d7224 */ /* 0x000fce00078e0007 */
[----:B------:R-:W-:Y:S05]  /*17ff0*/  WARPSYNC.COLLECTIVE R15, `(.L_x_11359) ;  /* 0x000000000f087348 */ /* 0x000fea0003c00000 */
[----:B------:R0:W1:Y:S02]  /*18000*/  SHFL.UP P6, R14, R13, R12, R11 ;  /* 0x0400000c0d0e7389 */ /* 0x00006400000c000b */
[----:B01----:R-:W-:Y:S01]  /*18010*/  ENDCOLLECTIVE ;  /* 0x000000000000791b */ /* 0x003fe20003800000 */
.L_x_11359:
[----:B------:R-:W-:Y:S01]  /*18020*/  MOV R12, 0x1f ;  /* 0x0000001f000c7802 */ /* 0x000fe20000000f00 */
[----:B------:R-:W-:Y:S01]  /*18030*/  IMAD.MOV.U32 R11, RZ, RZ, 0x1f ;  /* 0x0000001fff0b7424 */ /* 0x000fe200078e00ff */
[----:B------:R-:W-:-:S05]  /*18040*/  SEL R14, R14, RZ, P5 ;  /* 0x000000ff0e0e7207 */ /* 0x000fca0002800000 */
[----:B------:R-:W-:-:S04]  /*18050*/  IMAD.IADD R3, R7, 0x1, R14 ;  /* 0x0000000107037824 */ /* 0x000fc800078e020e */
[----:B------:R-:W-:-:S07]  /*18060*/  IMAD.MOV.U32 R13, RZ, RZ, R3 ;  /* 0x000000ffff0d7224 */ /* 0x000fce00078e0003 */
[----:B------:R-:W-:Y:S05]  /*18070*/  WARPSYNC.COLLECTIVE R15, `(.L_x_11360) ;  /* 0x000000000f087348 */ /* 0x000fea0003c00000 */
[----:B------:R0:W1:Y:S02]  /*18080*/  SHFL.IDX P6, R14, R13, R12, R11 ;  /* 0x0000000c0d0e7389 */ /* 0x00006400000c000b */
[----:B01----:R-:W-:Y:S01]  /*18090*/  ENDCOLLECTIVE ;  /* 0x000000000000791b */ /* 0x003fe20003800000 */
.L_x_11360:
[----:B------:R-:W-:Y:S05]  /*180a0*/  BRA `(.L_x_11361) ;  /* 0xffffffd800b47947 */ /* 0x000fea000383ffff */
.L_x_11269:
[----:B------:R-:W-:Y:S01]  /*180b0*/  BSSY B0, `(.L_x_11362) ;  /* 0x0000006000007945 */ /* 0x000fe20003800000 */
[----:B------:R-:W-:Y:S01]  /*180c0*/  PLOP3.LUT P6, PT, P6, PT, PT, 0x8, 0x0 ;  /* 0x000000000000781c */ /* 0x000fe200037ce170 */
[----:B------:R-:W-:-:S12]  /*180d0*/  IMAD.MOV.U32 R15, RZ, RZ, -0x1 ;  /* 0xffffffffff0f7424 */ /* 0x000fd800078e00ff */
[----:B0-----:R-:W-:Y:S05]  /*180e0*/  WARPSYNC.COLLECTIVE R15, `(.L_x_11363) ;  /* 0x000000000f087348 */ /* 0x001fea0003c00000 */
[----:B------:R-:W-:Y:S01]  /*180f0*/  VOTE.ANY R14, PT, P6 ;  /* 0x00000000000e7806 */ /* 0x000fe200030e0100 */
[----:B0-----:R-:W-:Y:S06]  /*18100*/  ENDCOLLECTIVE ;  /* 0x000000000000791b */ /* 0x001fec0003800000 */
.L_x_11363:
[----:B------:R-:W-:Y:S05]  /*18110*/  BSYNC B0 ;  /* 0x0000000000007941 */ /* 0x000fea0003800000 */
.L_x_11362:
        /* <DEDUP_REMOVED lines=9> */
.L_x_11364:
[----:B------:R-:W-:Y:S01]  /*181b0*/  IMAD.MOV.U32 R17, RZ, RZ, R14 ;  /* 0x000000ffff117224 */ /* 0x000fe200078e000e */
[----:B------:R-:W-:Y:S06]  /*181c0*/  BRA `(.L_x_11365) ;  /* 0xffffffd800a47947 */ /* 0x000fec000383ffff */
.L_x_11271:
[----:B------:R-:W-:Y:S01]  /*181d0*/  BSSY B0, `(.L_x_11366) ;  /* 0x0000007000007945 */ /* 0x000fe20003800000 */
[----:B------:R-:W-:Y:S02]  /*181e0*/  IMAD.MOV.U32 R13, RZ, RZ, R3 ;  /* 0x000000ffff0d7224 */ /* 0x000fe400078e0003 */
[----:B------:R-:W-:Y:S02]  /*181f0*/  IMAD.MOV.U32 R11, RZ, RZ, 0x1f ;  /* 0x0000001fff0b7424 */ /* 0x000fe400078e00ff */
[----:B------:R-:W-:-:S07]  /*18200*/  IMAD.MOV.U32 R15, RZ, RZ, -0x1 ;  /* 0xffffffffff0f7424 */ /* 0x000fce00078e00ff */
[----:B012---:R-:W-:Y:S05]  /*18210*/  WARPSYNC.COLLECTIVE R15, `(.L_x_11367) ;  /* 0x000000000f087348 */ /* 0x007fea0003c00000 */
[----:B------:R3:W4:Y:S02]  /*18220*/  SHFL.IDX P6, R14, R13, R12, R11 ;  /* 0x0000000c0d0e7389 */ /* 0x00072400000c000b */
[----:B01234-:R-:W-:Y:S01]  /*18230*/  ENDCOLLECTIVE ;  /* 0x000000000000791b */ /* 0x01ffe20003800000 */
.L_x_11367:
[----:B------:R-:W-:Y:S05]  /*18240*/  BSYNC B0 ;  /* 0x0000000000007941 */ /* 0x000fea0003800000 */
.L_x_11366:
[----:B------:R-:W-:Y:S05]  /*18250*/  BRA `(.L_x_11270) ;  /* 0xffffffd8009c7947 */ /* 0x000fea000383ffff */
.L_x_11275:
[----:B0-----:R0:W2:Y:S02]  /*18260*/  SYNCS.PHASECHK.TRANS64.TRYWAIT P0, [R8+URZ+0x13220], R0 ;  /* 0x01322000080075a7 */ /* 0x0010a4000800017f */
[----:B--2---:R-:W-:Y:S05]  /*18270*/  @!P0 NANOSLEEP.SYNCS 0x989680 ;  /* 0x009896800000895d */ /* 0x004fea0003900000 */
[----:B------:R-:W2:Y:S02]  /*18280*/  @!P0 SYNCS.PHASECHK.TRANS64 P0, [R8+URZ+0x13220], R0 ;  /* 0x01322000080085a7 */ /* 0x000ea4000800007f */
[----:B--2---:R-:W-:Y:S05]  /*18290*/  @!P0 BRA `(.L_x_11275) ;  /* 0xfffffffc00f08947 */ /* 0x004fea000383ffff */
[----:B------:R-:W-:Y:S05]  /*182a0*/  BRA `(.L_x_11368) ;  /* 0xffffffdc00887947 */ /* 0x000fea000383ffff */
.L_x_11276:
        /* <DEDUP_REMOVED lines=8> */
[----:B01--4-:R-:W-:Y:S05]  /*18330*/  WARPSYNC.COLLECTIVE R15, `(.L_x_11370) ;  /* 0x000000000f087348 */ /* 0x013fea0003c00000 */
[----:B------:R2:W3:Y:S02]  /*18340*/  SHFL.IDX P6, R14, R13, R12, R11 ;  /* 0x0000000c0d0e7389 */ /* 0x0004e400000c000b */
[----:B01234-:R-:W-:Y:S01]  /*18350*/  ENDCOLLECTIVE ;  /* 0x000000000000791b */ /* 0x01ffe20003800000 */
.L_x_11370:
[----:B------:R-:W-:Y:S05]  /*18360*/  BSYNC B0 ;  /* 0x0000000000007941 */ /* 0x000fea0003800000 */
.L_x_11369:
[----:B------:R-:W-:Y:S05]  /*18370*/  BRA `(.L_x_11371) ;  /* 0xffffffdc00707947 */ /* 0x000fea000383ffff */
.L_x_11277:
[----:B------:R-:W-:Y:S01]  /*18380*/  BSSY B0, `(.L_x_11372) ;  /* 0x0000006000007945 */ /* 0x000fe20003800000 */
[----:B------:R-:W-:-:S07]  /*18390*/  IMAD.MOV.U32 R15, RZ, RZ, -0x1 ;  /* 0xffffffffff0f7424 */ /* 0x000fce00078e00ff */
[----:B01--4-:R-:W-:Y:S05]  /*183a0*/  WARPSYNC.COLLECTIVE R15, `(.L_x_11373) ;  /* 0x000000000f0c7348 */ /* 0x013fea0003c00000 */
[----:B------:R-:W-:Y:S02]  /*183b0*/  ELECT P6, UR62, PT ;  /* 0x00000000003e782f */ /* 0x000fe400038c0000 */
[----:B------:R-:W-:Y:S01]  /*183c0*/  MOV R14, UR62 ;  /* 0x0000003e000e7c02 */ /* 0x000fe20008000f00 */
[----:B01--4-:R-:W-:Y:S10]  /*183d0*/  ENDCOLLECTIVE ;  /* 0x000000000000791b */ /* 0x013ff40003800000 */
.L_x_11373:
[----:B------:R-:W-:Y:S05]  /*183e0*/  BSYNC B0 ;  /* 0x0000000000007941 */ /* 0x000fea0003800000 */
.L_x_11372:
[----:B------:R-:W-:Y:S05]  /*183f0*/  BRA `(.L_x_11374) ;  /* 0xffffffdc00647947 */ /* 0x000fea000383ffff */
.L_x_11279:
[----:B0-----:R0:W1:Y:S02]  /*18400*/  SYNCS.PHASECHK.TRANS64.TRYWAIT P1, [R6+URZ], R3 ;  /* 0x00000003060075a7 */ /* 0x001064000802017f */
[----:B-1----:R-:W-:Y:S05]  /*18410*/  @!P1 NANOSLEEP.SYNCS 0x989680 ;  /* 0x009896800000995d */ /* 0x002fea0003900000 */
[----:B------:R-:W1:Y:S02]  /*18420*/  @!P1 SYNCS.PHASECHK.TRANS64 P1, [R6+URZ], R3 ;  /* 0x00000003060095a7 */ /* 0x000e64000802007f */
[----:B-1----:R-:W-:Y:S05]  /*18430*/  @!P1 BRA `(.L_x_11279) ;  /* 0xfffffffc00f09947 */ /* 0x002fea000383ffff */
[----:B------:R-:W-:Y:S05]  /*18440*/  BRA `(.L_x_11375) ;  /* 0xffffffdc00987947 */ /* 0x000fea000383ffff */
.L_x_11280:
[----:B-1----:R1:W2:Y:S02]  /*18450*/  SYNCS.PHASECHK.TRANS64.TRYWAIT P1, [R7+URZ], R0 ;  /* 0x00000000070075a7 */ /* 0x0022a4000802017f */
[----:B--2---:R-:W-:Y:S05]  /*18460*/  @!P1 NANOSLEEP.SYNCS 0x989680 ;  /* 0x009896800000995d */ /* 0x004fea0003900000 */
[----:B------:R-:W2:Y:S02]  /*18470*/  @!P1 SYNCS.PHASECHK.TRANS64 P1, [R7+URZ], R0 ;  /* 0x00000000070095a7 */ /* 0x000ea4000802007f */
[----:B--2---:R-:W-:Y:S05]  /*18480*/  @!P1 BRA `(.L_x_11280) ;  /* 0xfffffffc00f09947 */ /* 0x004fea000383ffff */
[----:B------:R-:W-:Y:S05]  /*18490*/  BRA `(.L_x_11376) ;  /* 0xffffffdc008c7947 */ /* 0x000fea000383ffff */
.L_x_11282:
[----:B--2---:R2:W3:Y:S02]  /*184a0*/  SYNCS.PHASECHK.TRANS64.TRYWAIT P1, [R2+URZ+0x13260], R3 ;  /* 0x01326003020075a7 */ /* 0x0044e4000802017f */
[----:B---3--:R-:W-:Y:S05]  /*184b0*/  @!P1 NANOSLEEP.SYNCS 0x989680 ;  /* 0x009896800000995d */ /* 0x008fea0003900000 */
[----:B------:R-:W3:Y:S02]  /*184c0*/  @!P1 SYNCS.PHASECHK.TRANS64 P1, [R2+URZ+0x13260], R3 ;  /* 0x01326003020095a7 */ /* 0x000ee4000802007f */
[----:B---3--:R-:W-:Y:S05]  /*184d0*/  @!P1 BRA `(.L_x_11282) ;  /* 0xfffffffc00f09947 */ /* 0x008fea000383ffff */
[----:B------:R-:W-:Y:S05]  /*184e0*/  BRA `(.L_x_11377) ;  /* 0xffffffdc008c7947 */ /* 0x000fea000383ffff */
.L_x_11284:
[----:B---3--:R3:W0:Y:S02]  /*184f0*/  SYNCS.PHASECHK.TRANS64.TRYWAIT P1, [R5+URZ+0x13260], R0 ;  /* 0x01326000050075a7 */ /* 0x008624000802017f */
[----:B0-----:R-:W-:Y:S05]  /*18500*/  @!P1 NANOSLEEP.SYNCS 0x989680 ;  /* 0x009896800000995d */ /* 0x001fea0003900000 */
[----:B------:R-:W0:Y:S02]  /*18510*/  @!P1 SYNCS.PHASECHK.TRANS64 P1, [R5+URZ+0x13260], R0 ;  /* 0x01326000050095a7 */ /* 0x000e24000802007f */
[----:B0-----:R-:W-:Y:S05]  /*18520*/  @!P1 BRA `(.L_x_11284) ;  /* 0xfffffffc00f09947 */ /* 0x001fea000383ffff */
[----:B------:R-:W-:Y:S05]  /*18530*/  BRA `(.L_x_11378) ;  /* 0xffffffdc008c7947 */ /* 0x000fea000383ffff */
.L_x_11286:
[----:B------:R0:W0:Y:S02]  /*18540*/  SYNCS.PHASECHK.TRANS64.TRYWAIT P0, [R2+URZ+0x13280], R3 ;  /* 0x01328003020075a7 */ /* 0x000024000800017f */
[----:B0-----:R-:W-:Y:S05]  /*18550*/  @!P0 NANOSLEEP.SYNCS 0x989680 ;  /* 0x009896800000895d */ /* 0x001fea0003900000 */
[----:B------:R-:W0:Y:S02]  /*18560*/  @!P0 SYNCS.PHASECHK.TRANS64 P0, [R2+URZ+0x13280], R3 ;  /* 0x01328003020085a7 */ /* 0x000e24000800007f */
[----:B0-----:R-:W-:Y:S05]  /*18570*/  @!P0 BRA `(.L_x_11286) ;  /* 0xfffffffc00f08947 */ /* 0x001fea000383ffff */
[----:B------:R-:W-:Y:S05]  /*18580*/  BRA `(.L_x_11287) ;  /* 0xffffffdc00887947 */ /* 0x000fea000383ffff */
.L_x_11379:
        /* <DEDUP_REMOVED lines=15> */
.L_x_12992:


//--------------------- .text._ZN7cutlass13device_kernelIN5flash11enable_sm90INS1_16FlashAttnFwdSm90INS1_25CollectiveMainloopFwdSm90ILi2EN4cute5tupleIJNS5_1CILi1EEES8_S8_EEENS6_IJNS7_ILi192EEENS7_ILi160EEENS7_ILi64EEEEEELi64ENS_12float_e4m3_tEfNS_4arch4Sm90ELb0ELb1ELb1ELb0ELb0ELb0ELb0ELb1ELb1ELb1ELb0ELb0EEENS1_21CollectiveEpilogueFwdINS6_IJSA_SC_SB_EEES9_NS_10bfloat16_tESG_Li384ELb0ELb1ELb0ELb1EEENS1_30DynamicPersistentTileSchedulerILi384ELi128ELb0ELb1ELb1EEEEEEEEEvNT_6ParamsE --------------------------
	.section	.text._ZN7cutlass13device_kernelIN5flash11enable_sm90INS1_16FlashAttnFwdSm90INS1_25CollectiveMainloopFwdSm90ILi2EN4cute5tupleIJNS5_1CILi1EEES8_S8_EEENS6_IJNS7_ILi192EEENS7_ILi160EEENS7_ILi64EEEEEELi64ENS_12float_e4m3_tEfNS_4arch4Sm90ELb0ELb1ELb1ELb0ELb0ELb0ELb0ELb1ELb1ELb1ELb0ELb0EEENS1_21CollectiveEpilogueFwdINS6_IJSA_SC_SB_EEES9_NS_10bfloat16_tESG_Li384ELb0ELb1ELb0ELb1EEENS1_30DynamicPersistentTileSchedulerILi384ELi128ELb0ELb1ELb1EEEEEEEEEvNT_6ParamsE,"ax",@progbits
	.align	128
.text._ZN7cutlass13device_kernelIN5flash11enable_sm90INS1_16FlashAttnFwdSm90INS1_25CollectiveMainloopFwdSm90ILi2EN4cute5tupleIJNS5_1CILi1EEES8_S8_EEENS6_IJNS7_ILi192EEENS7_ILi160EEENS7_ILi64EEEEEELi64ENS_12float_e4m3_tEfNS_4arch4Sm90ELb0ELb1ELb1ELb0ELb0ELb0ELb0ELb1ELb1ELb1ELb0ELb0EEENS1_21CollectiveEpilogueFwdINS6_IJSA_SC_SB_EEES9_NS_10bfloat16_tESG_Li384ELb0ELb1ELb0ELb1EEENS1_30DynamicPersistentTileSchedulerILi384ELi128ELb0ELb1ELb1EEEEEEEEEvNT_6ParamsE:
        .type           _ZN7cutlass13device_kernelIN5flash11enable_sm90INS1_16FlashAttnFwdSm90INS1_25CollectiveMainloopFwdSm90ILi2EN4cute5tupleIJNS5_1CILi1EEES8_S8_EEENS6_IJNS7_ILi192EEENS7_ILi160EEENS7_ILi64EEEEEELi64ENS_12float_e4m3_tEfNS_4arch4Sm90ELb0ELb1ELb1ELb0ELb0ELb0ELb0ELb1ELb1ELb1ELb0ELb0EEENS1_21CollectiveEpilogueFwdINS6_IJSA_SC_SB_EEES9_NS_10bfloat16_tESG_Li384ELb0ELb1ELb0ELb1EEENS1_30DynamicPersistentTileSchedulerILi384ELi128ELb0ELb1ELb1EEEEEEEEEvNT_6ParamsE,@function
        .size           _ZN7cutlass13device_kernelIN5flash11enable_sm90INS1_16FlashAttnFwdSm90INS1_25CollectiveMainloopFwdSm90ILi2EN4cute5tupleIJNS5_1CILi1EEES8_S8_EEENS6_IJNS7_ILi192EEENS7_ILi160EEENS7_ILi64EEEEEELi64ENS_12float_e4m3_tEfNS_4arch4Sm90ELb0ELb1ELb1ELb0ELb0ELb0ELb0ELb1ELb1ELb1ELb0ELb0EEENS1_21CollectiveEpilogueFwdINS6_IJSA_SC_SB_EEES9_NS_10bfloat16_tESG_Li384ELb0ELb1ELb0ELb1EEENS1_30DynamicPersistentTileSchedulerILi384ELi128ELb0ELb1ELb1EEEEEEEEEvNT_6ParamsE,(.L_x_12993 - _ZN7cutlass13device_kernelIN5flash11enable_sm90INS1_16FlashAttnFwdSm90INS1_25CollectiveMainloopFwdSm90ILi2EN4cute5tupleIJNS5_1CILi1EEES8_S8_EEENS6_IJNS7_ILi192EEENS7_ILi160EEENS7_ILi64EEEEEELi64ENS_12float_e4m3_tEfNS_4arch4Sm90ELb0ELb1ELb1ELb0ELb0ELb0ELb0ELb1ELb1ELb1ELb0ELb0EEENS1_21CollectiveEpilogueFwdINS6_IJSA_SC_SB_EEES9_NS_10bfloat16_tESG_Li384ELb0ELb1ELb0ELb1EEENS1_30DynamicPersistentTileSchedulerILi384ELi128ELb0ELb1ELb1EEEEEEEEEvNT_6ParamsE)
        .other          _ZN7cutlass13device_kernelIN5flash11enable_sm90INS1_16FlashAttnFwdSm90INS1_25CollectiveMainloopFwdSm90ILi2EN4cute5tupleIJNS5_1CILi1EEES8_S8_EEENS6_IJNS7_ILi192EEENS7_ILi160EEENS7_ILi64EEEEEELi64ENS_12float_e4m3_tEfNS_4arch4Sm90ELb0ELb1ELb1ELb0ELb0ELb0ELb0ELb1ELb1ELb1ELb0ELb0EEENS1_21CollectiveEpilogueFwdINS6_IJSA_SC_SB_EEES9_NS_10bfloat16_tESG_Li384ELb0ELb1ELb0ELb1EEENS1_30DynamicPersistentTileSchedulerILi384ELi128ELb0ELb1ELb1EEEEEEEEEvNT_6ParamsE,@"STO_CUDA_ENTRY STV_DEFAULT"
_ZN7cutlass13device_kernelIN5flash11enable_sm90INS1_16FlashAttnFwdSm90INS1_25CollectiveMainloopFwdSm90ILi2EN4cute5tupleIJNS5_1CILi1EEES8_S8_EEENS6_IJNS7_ILi192EEENS7_ILi160EEENS7_ILi64EEEEEELi64ENS_12float_e4m3_tEfNS_4arch4Sm90ELb0ELb1ELb1ELb0ELb0ELb0ELb0ELb1ELb1ELb1ELb0ELb0EEENS1_21CollectiveEpilogueFwdINS6_IJSA_SC_SB_EEES9_NS_10bfloat16_tESG_Li384ELb0ELb1ELb0ELb1EEENS1_30DynamicPersistentTileSchedulerILi384ELi128ELb0ELb1ELb1EEEEEEEEEvNT_6ParamsE:
        /* <DEDUP_REMOVED lines=17> */
.L_x_11381:
[----:B------:R-:W-:Y:S05]  /*0110*/  BSYNC B0 ;  /* 0x0000000000007941 */ /* 0x000fea0003800000 */
.L_x_11380:
        /* <DEDUP_REMOVED lines=41> */
.L_x_11382:
        /* <DEDUP_REMOVED lines=22> */
.L_x_11383:
        /* <DEDUP_REMOVED lines=18> */
.L_x_11384:
        /* <DEDUP_REMOVED lines=22> */
.L_x_11385:
        /* <DEDUP_REMOVED lines=22> */
.L_x_11386:
[----:B------:R-:W-:Y:S01]  /*08f0*/  PLOP3.LUT P0, PT, PT, PT, UP0, 0x80, 0x0 ;  /* 0x000000000000781c */ /* 0x000fe20003f0f008 */
[----:B------:R-:W-:Y:S01]  /*0900*/  UMOV UR38, 0x1 ;  /* 0x0000000100267882 */ /* 0x000fe20000000000 */
[----:B------:R-:W-:Y:S01]  /*0910*/  NOP ;  /* 0x0000000000007918 */ /* 0x000fe20000000000 */
[----:B------:R-:W-:Y:S01]  /*0920*/  USEL UR38, UR38, 0x2, !UP0 ;  /* 0x0000000226267887 */ /* 0x000fe2000c000000 */
[----:B------:R-:W-:Y:S01]  /*0930*/  ULDC.64 UR48, c[0x0][0x208] ;  /* 0x0000820000307ab9 */ /* 0x000fe20000000a00 */
[----:B012-4-:R-:W-:Y:S08]  /*0940*/  BAR.SYNC.DEFER_BLOCKING 0x0 ;  /* 0x0000000000007b1d */ /* 0x017ff00000010000 */
[----:B------:R-:W-:Y:S05]  /*0950*/  @!P0 BRA `(.L_x_11387) ;  /* 0x0000013c00248947 */ /* 0x000fea0003800000 */
.L_x_11388:
        /* <DEDUP_REMOVED lines=19> */
[----:B------:R-:W-:Y:S01]  /*0a90*/  SHF.R.S32.HI R2, RZ, 0x7, R2 ;  /* 0x00000007ff027819 */ /* 0x000fe20000011402 */
[----:B------:R-:W-:Y:S02]  /*0aa0*/  IMAD.SHL.U32 R6, R4, 0x20, RZ ;  /* 0x0000002004067824 */ /* 0x000fe400078e00ff */
[----:B------:R-:W-:Y:S01]  /*0ab0*/  IMAD.IADD R18, R0, 0x1, -R5 ;  /* 0x0000000100127824 */ /* 0x000fe200078e0a05 */
[CC--:B------:R-:W-:Y:S01]  /*0ac0*/  LEA.HI R5, R3.reuse, R0.reuse, RZ, 0x2 ;  /* 0x0000000003057211 */ /* 0x0c0fe200078f10ff */
[----:B------:R-:W-:Y:S01]  /*0ad0*/  IMAD.HI R7, R2, 0x55555556, RZ ;  /* 0x5555555602077827 */ /* 0x000fe200078e02ff */
[----:B------:R-:W-:-:S02]  /*0ae0*/  LEA.HI R3, R3, R0, RZ, 0x4 ;  /* 0x0000000003037211 */ /* 0x000fc400078f20ff */
[----:B------:R-:W-:Y:S02]  /*0af0*/  SHF.R.S32.HI R9, RZ, 0x1f, R18 ;  /* 0x0000001fff097819 */ /* 0x000fe40000011412 */
[----:B------:R-:W-:Y:S02]  /*0b00*/  LOP3.LUT R13, R5, 0xfffffffc, RZ, 0xc0, !PT ;  /* 0xfffffffc050d7812 */ /* 0x000fe400078ec0ff */
[----:B------:R-:W-:Y:S02]  /*0b10*/  LEA.HI R8, R9, R18, RZ, 0x2 ;  /* 0x0000001209087211 */ /* 0x000fe400078f10ff */
[----:B------:R-:W-:Y:S01]  /*0b20*/  SHF.R.S32.HI R4, RZ, 0x4, R3 ;  /* 0x00000004ff047819 */ /* 0x000fe20000011403 */
[----:B------:R-:W-:Y:S01]  /*0b30*/  IMAD.IADD R13, R0, 0x1, -R13 ;  /* 0x00000001000d7824 */ /* 0x000fe200078e0a0d */
[--C-:B------:R-:W-:Y:S02]  /*0b40*/  SHF.R.S32.HI R10, RZ, 0x2, R8.reuse ;  /* 0x00000002ff0a7819 */ /* 0x100fe40000011408 */
[----:B------:R-:W-:-:S02]  /*0b50*/  SHF.R.S32.HI R11, RZ, 0x1f, R8 ;  /* 0x0000001fff0b7819 */ /* 0x000fc40000011408 */
[----:B------:R-:W-:Y:S02]  /*0b60*/  LOP3.LUT R5, R3, 0x3fffff0, RZ, 0xc0, !PT ;  /* 0x03fffff003057812 */ /* 0x000fe400078ec0ff */
[----:B------:R-:W-:Y:S02]  /*0b70*/  LEA.HI R11, R11, R10, RZ, 0x3 ;  /* 0x0000000a0b0b7211 */ /* 0x000fe400078f18ff */
[----:B------:R-:W-:Y:S01]  /*0b80*/  LEA.HI R3, R3, R4, RZ, 0x1 ;  /* 0x0000000403037211 */ /* 0x000fe200078f08ff */
[----:B------:R-:W-:Y:S01]  /*0b90*/  IMAD.IADD R5, R0, 0x1, -R5 ;  /* 0x0000000100057824 */ /* 0x000fe200078e0a05 */
[----:B------:R-:W-:Y:S02]  /*0ba0*/  LOP3.LUT R11, R11, 0xfffffff8, RZ, 0xc0, !PT ;  /* 0xfffffff80b0b7812 */ /* 0x000fe400078ec0ff */
[----:B------:R-:W-:Y:S02]  /*0bb0*/  LEA.HI R9, R9, R18, RZ, 0x5 ;  /* 0x0000001209097211 */ /* 0x000fe400078f28ff */
[----:B------:R-:W-:Y:S01]  /*0bc0*/  LOP3.LUT R6, R6, 0xfffffc00, RZ, 0xc0, !PT ;  /* 0xfffffc0006067812 */ /* 0x000fe200078ec0ff */
[----:B------:R-:W-:Y:S01]  /*0bd0*/  IMAD.IADD R10, R10, 0x1, -R11 ;  /* 0x000000010a0a7824 */ /* 0x000fe200078e0a0b */
[----:B------:R-:W-:-:S02]  /*0be0*/  LOP3.LUT R3, R3, 0x1ffffffe, RZ, 0xc0, !PT ;  /* 0x1ffffffe03037812 */ /* 0x000fc400078ec0ff */
[----:B------:R-:W-:Y:S01]  /*0bf0*/  LEA.HI R7, R7, R7, RZ, 0x1 ;  /* 0x0000000707077211 */ /* 0x000fe200078f08ff */
[----:B------:R-:W-:Y:S01]  /*0c00*/  IMAD R6, R5, 0x40, R6 ;  /* 0x0000004005067824 */ /* 0x000fe200078e0206 */
[----:B------:R-:W-:Y:S01]  /*0c10*/  LEA.HI R0, R13, R13, RZ, 0x1 ;  /* 0x0000000d0d007211 */ /* 0x000fe200078f08ff */
[----:B------:R-:W-:Y:S01]  /*0c20*/  IMAD.IADD R3, R4, 0x1, -R3 ;  /* 0x0000000104037824 */ /* 0x000fe200078e0a03 */
[----:B------:R-:W-:Y:S01]  /*0c30*/  SHF.R.S32.HI R9, RZ, 0x5, R9 ;  /* 0x00000005ff097819 */ /* 0x000fe20000011409 */
[----:B------:R-:W-:Y:S01]  /*0c40*/  IMAD R7, R7, -0x3, R2 ;  /* 0xfffffffd07077824 */ /* 0x000fe200078e0202 */
[----:B------:R-:W-:Y:S01]  /*0c50*/  LOP3.LUT R0, R0, 0x1ffffffe, RZ, 0xc0, !PT ;  /* 0x1ffffffe00007812 */ /* 0x000fe200078ec0ff */
[----:B------:R-:W-:Y:S01]  /*0c60*/  IMAD R156, R3, 0x8, R6 ;  /* 0x00000008039c7824 */ /* 0x000fe200078e0206 */
[----:B------:R-:W-:Y:S01]  /*0c70*/  LOP3.LUT R3, R8, 0x7ffffffc, RZ, 0xc0, !PT ;  /* 0x7ffffffc08037812 */ /* 0x000fe200078ec0ff */
[----:B------:R-:W-:Y:S02]  /*0c80*/  IMAD R10, R9, 0x10, R10 ;  /* 0x00000010090a7824 */ /* 0x000fe400078e020a */
[----:B------:R-:W-:-:S02]  /*0c90*/  IMAD.IADD R19, R13, 0x1, -R0 ;  /* 0x000000010d137824 */ /* 0x000fc400078e0a00 */
[----:B------:R-:W-:Y:S02]  /*0ca0*/  IMAD R22, R7, 0x40, R10 ;  /* 0x0000004007167824 */ /* 0x000fe400078e020a */
[----:B------:R-:W-:Y:S02]  /*0cb0*/  IMAD.IADD R18, R18, 0x1, -R3 ;  /* 0x0000000112127824 */ /* 0x000fe400078e0a03 */
[----:B------:R-:W-:-:S07]  /*0cc0*/  IMAD R19, R19, 0x8, R22 ;  /* 0x0000000813137824 */ /* 0x000fce00078e0216 */
.L_x_11477:
        /* <DEDUP_REMOVED lines=12> */
[----:B012--5:R-:W-:Y:S05]  /*0d90*/  @!P0 BRA `(.L_x_11389) ;  /* 0x0000000000208947 */ /* 0x027fea0003800000 */
        /* <DEDUP_REMOVED lines=8> */
.L_x_11389:
[----:B------:R-:W-:Y:S01]  /*0e20*/  ULDC UR7, c[0x0][0xc54] ;  /* 0x0003150000077ab9 */ /* 0x000fe20000000800 */
[----:B------:R-:W-:Y:S01]  /*0e30*/  UMOV UR6, UR9 ;  /* 0x0000000900067c82 */ /* 0x000fe20008000000 */
[----:B------:R-:W-:-:S11]  /*0e40*/  UISETP.NE.AND UP0, UPT, UR7, 0x1, UPT ;  /* 0x000000010700788c */ /* 0x000fd6000bf05270 */
[----:B------:R-:W-:Y:S02]  /*0e50*/  @UP0 ULDC.64 UR10, c[0x0][0xc58] ;  /* 0x00031600000a0ab9 */ /* 0x000fe40000000a00 */
[----:B------:R-:W-:-:S04]  /*0e60*/  UIMAD.WIDE.U32 UR4, UR9, UR10, URZ ;  /* 0x0000000a090472a5 */ /* 0x000fc8000f8e003f */
[----:B------:R-:W-:-:S04]  /*0e70*/  @UP0 USHF.R.U32.HI UR6, URZ, UR11, UR5 ;  /* 0x0000000b3f060299 */ /* 0x000fc80008011605 */
[----:B------:R-:W-:-:S12]  /*0e80*/  UIMAD UR4, UR6, UR7, URZ ;  /* 0x00000007060472a4 */ /* 0x000fd8000f8e023f */
.L_x_11390:
        /* <DEDUP_REMOVED lines=8> */
[----:B------:R-:W-:Y:S01]  /*0f10*/  UIMAD UR40, UR6, 0xc0, URZ ;  /* 0x000000c0062878a4 */ /* 0x000fe2000f8e023f */
        /* <DEDUP_REMOVED lines=40> */
.L_x_11392:
[----:B------:R-:W-:-:S13]  /*11a0*/  ISETP.NE.AND P0, PT, R11, 0x1, PT ;  /* 0x000000010b00780c */ /* 0x000fda0003f05270 */
[----:B------:R-:W0:Y:S02]  /*11b0*/  @P0 LDC.64 R8, c[0x0][0x9e8] ;  /* 0x00027a00ff080b82 */ /* 0x000e240000000a00 */
[----:B0-----:R-:W-:-:S05]  /*11c0*/  @P0 IMAD.HI.U32 R6, R4, R8, RZ ;  /* 0x0000000804060227 */ /* 0x001fca00078e00ff */
[----:B------:R-:W-:-:S07]  /*11d0*/  @P0 SHF.R.U32.HI R4, RZ, R9, R6 ;  /* 0x00000009ff040219 */ /* 0x000fce0000011606 */
.L_x_11393:
[----:B------:R-:W-:-:S05]  /*11e0*/  IMAD R4, R4, R11, R11 ;  /* 0x0000000b04047224 */ /* 0x000fca00078e020b */
[----:B------:R-:W-:-:S07]  /*11f0*/  VIMNMX R3, R3, R4, PT ;  /* 0x0000000403037248 */ /* 0x000fce0003fe0100 */
.L_x_11391:
        /* <DEDUP_REMOVED lines=29> */
.L_x_11395:
[----:B------:R-:W-:-:S13]  /*13d0*/  ISETP.NE.AND P0, PT, R11, 0x1, PT ;  /* 0x000000010b00780c */ /* 0x000fda0003f05270 */
[----:B------:R-:W0:Y:S02]  /*13e0*/  @P0 LDC.64 R4, c[0x0][0x9e8] ;  /* 0x00027a00ff040b82 */ /* 0x000e240000000a00 */
[----:B0-----:R-:W-:-:S05]  /*13f0*/  @P0 IMAD.HI.U32 R0, R6, R4, RZ ;  /* 0x0000000406000227 */ /* 0x001fca00078e00ff */
[----:B------:R-:W-:-:S07]  /*1400*/  @P0 SHF.R.U32.HI R6, RZ, R5, R0 ;  /* 0x00000005ff060219 */ /* 0x000fce0000011600 */
.L_x_11396:
[----:B------:R-:W-:-:S05]  /*1410*/  IMAD R6, R6, R11, RZ ;  /* 0x0000000b06067224 */ /* 0x000fca00078e02ff */
[----:B------:R-:W-:-:S13]  /*1420*/  R2UR UR5, R6 ;  /* 0x00000000060572ca */ /* 0x000fda00000e0000 */
[----:B------:R-:W-:-:S04]  /*1430*/  UISETP.LT.AND UP0, UPT, UR4, UR5, UPT ;  /* 0x000000050400728c */ /* 0x000fc8000bf01270 */
[----:B------:R-:W-:-:S12]  /*1440*/  USEL UR4, UR4, UR5, !UP0 ;  /* 0x0000000504047287 */ /* 0x000fd8000c000000 */
.L_x_11394:
        /* <DEDUP_REMOVED lines=17> */
[----:B------:R-:W-:Y:S01]  /*1560*/  CS2R R38, SRZ ;  /* 0x0000000000267805 */ /* 0x000fe2000001ff00 */
[----:B------:R-:W-:Y:S01]  /*1570*/  IMAD.MOV.U32 R26, RZ, RZ, RZ ;  /* 0x000000ffff1a7224 */ /* 0x000fe200078e00ff */
[----:B------:R-:W-:Y:S02]  /*1580*/  CS2R R36, SRZ ;  /* 0x0000000000247805 */ /* 0x000fe4000001ff00 */
[----:B------:R-:W-:Y:S02]  /*1590*/  CS2R R28, SRZ ;  /* 0x00000000001c7805 */ /* 0x000fe4000001ff00 */
[----:B------:R-:W-:-:S02]  /*15a0*/  CS2R R30, SRZ ;  /* 0x00000000001e7805 */ /* 0x000fc4000001ff00 */
[----:B------:R-:W-:Y:S02]  /*15b0*/  ISETP.GT.AND P1, PT, R104, UR43, PT ;  /* 0x0000002b68007c0c */ /* 0x000fe4000bf24270 */
[----:B------:R-:W-:Y:S02]  /*15c0*/  CS2R R32, SRZ ;  /* 0x0000000000207805 */ /* 0x000fe4000001ff00 */
[----:B------:R-:W-:Y:S02]  /*15d0*/  CS2R R56, SRZ ;  /* 0x0000000000387805 */ /* 0x000fe4000001ff00 */
[----:B------:R-:W-:-:S07]  /*15e0*/  CS2R R58, SRZ ;  /* 0x00000000003a7805 */ /* 0x000fce000001ff00 */
[----:B------:R-:W-:Y:S05]  /*15f0*/  @!P1 BRA `(.L_x_11397) ;  /* 0x0000011400c89947 */ /* 0x000fea0003800000 */
[----:B------:R-:W-:Y:S01]  /*1600*/  VIADD R0, R23, 0xffffff80 ;  /* 0xffffff8017007836 */ /* 0x000fe20000000000 */
[----:B------:R-:W0:Y:S01]  /*1610*/  S2UR UR44, SR_CgaCtaId ;  /* 0x00000000002c79c3 */ /* 0x000e220000008800 */
[----:B------:R-:W-:-:S03]  /*1620*/  UMOV UR45, 0x400 ;  /* 0x00000400002d7882 */ /* 0x000fc60000000000 */
[----:B------:R-:W-:-:S04]  /*1630*/  SHF.R.S32.HI R3, RZ, 0x1f, R0 ;  /* 0x0000001fff037819 */ /* 0x000fc80000011400 */
[----:B------:R-:W-:-:S04]  /*1640*/  LEA.HI R3, R3, R0, RZ, 0x7 ;  /* 0x0000000003037211 */ /* 0x000fc800078f38ff */
[----:B------:R-:W-:-:S06]  /*1650*/  SHF.R.S32.HI R3, RZ, 0x7, R3 ;  /* 0x00000007ff037819 */ /* 0x000fcc0000011403 */
[----:B------:R-:W1:Y:S01]  /*1660*/  SHFL.IDX PT, R3, R3, RZ, 0x1f ;  /* 0x00001fff03037589 */ /* 0x000e6200000e0000 */
[----:B0-----:R-:W-:Y:S01]  /*1670*/  ULEA UR45, UR44, UR45, 0x18 ;  /* 0x0000002d2c2d7291 */ /* 0x001fe2000f8ec03f */
[----:B-1----:R-:W-:-:S13]  /*1680*/  R2UR UR6, R3 ;  /* 0x00000000030672ca */ /* 0x002fda00000e0000 */
        /* <DEDUP_REMOVED lines=26> */
.L_x_11398:
        /* <DEDUP_REMOVED lines=56> */
.L_x_11560:
[----:B------:R-:W-:Y:S05]  /*1bb0*/  @!P0 BRA `(.L_x_11400) ;  /* 0x0000000000048947 */ /* 0x000fea0003800000 */
[----:B------:R-:W-:Y:S01]  /*1bc0*/  BPT.TRAP 0x1 ;  /* 0x000000040000795c */ /* 0x000fe20000300000 */
.L_x_11400:
[----:B------:R-:W-:Y:S02]  /*1bd0*/  IMAD.U32 R106, RZ, RZ, UR39 ;  /* 0x00000027ff6a7e24 */ /* 0x000fe4000f8e00ff */
[----:B0-----:R-:W-:-:S03]  /*1be0*/  IMAD.U32 R3, RZ, RZ, UR37 ;  /* 0x00000025ff037e24 */ /* 0x001fc6000f8e00ff */
[----:B------:R-:W-:Y:S02]  /*1bf0*/  LEA R106, R106, UR45, 0x3 ;  /* 0x0000002d6a6a7c11 */ /* 0x000fe4000f8e18ff */
[----:B------:R-:W-:-:S04]  /*1c00*/  SHF.L.U32 R3, R3, 0x1f, RZ ;  /* 0x0000001f03037819 */ /* 0x000fc800000006ff */
[----:B------:R0:W1:Y:S01]  /*1c10*/  SYNCS.PHASECHK.TRANS64.TRYWAIT P1, [R106+URZ+0x13230], R3 ;  /* 0x013230036a0075a7 */ /* 0x000062000802017f */
[----:B------:R-:W-:Y:S05]  /*1c20*/  @!P0 BRA `(.L_x_11401) ;  /* 0x0000000000048947 */ /* 0x000fea0003800000 */
[----:B------:R-:W-:Y:S01]  /*1c30*/  BPT.TRAP 0x1 ;  /* 0x000000040000795c */ /* 0x000fe20000300000 */
.L_x_11401:
[----:B-1----:R-:W-:Y:S05]  /*1c40*/  @P1 BRA `(.L_x_11402) ;  /* 0x0000000000081947 */ /* 0x002fea0003800000 */
[----:B------:R-:W1:Y:S02]  /*1c50*/  SYNCS.PHASECHK.TRANS64.TRYWAIT P1, [R106+URZ+0x13230], R3 ;  /* 0x013230036a0075a7 */ /* 0x000e64000802017f */
[----:B-1----:R-:W-:Y:S05]  /*1c60*/  @!P1 BRA `(.L_x_11403) ;  /* 0x0000016000fc9947 */ /* 0x002fea0003800000 */
.L_x_11402:
[----:B------:R-:W-:Y:S01]  /*1c70*/  UIADD3 UR4, UR45, 0xe000, URZ ;  /* 0x0000e0002d047890 */ /* 0x000fe2000fffe03f */
[----:B------:R-:W-:Y:S02]  /*1c80*/  LOP3.LUT P3, RZ, R23, 0x7f, RZ, 0xc0, !PT ;  /* 0x0000007f17ff7812 */ /* 0x000fe4000786c0ff */
[----:B------:R-:W-:Y:S01]  /*1c90*/  LOP3.LUT R2, R2, 0xfffffff7, RZ, 0xc0, !PT ;  /* 0xfffffff702027812 */ /* 0x000fe200078ec0ff */
[----:B------:R-:W-:-:S04]  /*1ca0*/  USHF.R.U32.HI UR4, URZ, 0x4, UR4 ;  /* 0x000000043f047899 */ /* 0x000fc80008011604 */
[----:B------:R-:W-:-:S06]  /*1cb0*/  ULOP3.LUT UR4, UR4, 0x3fff, URZ, 0xc0, !UPT ;  /* 0x00003fff04047892 */ /* 0x000fcc000f8ec03f */
[----:B------:R-:W-:Y:S01]  /*1cc0*/  IMAD.U32 R6, RZ, RZ, UR4 ;  /* 0x00000004ff067e24 */ /* 0x000fe2000f8e00ff */
[----:B------:R-:W-:Y:S05]  /*1cd0*/  WARPSYNC.ALL ;  /* 0x0000000000007948 */ /* 0x000fea0003800000 */
[----:B------:R-:W-:Y:S02]  /*1ce0*/  LOP3.LUT R6, R6, 0x10000, RZ, 0xfc, !PT ;  /* 0x0001000006067812 */ /* 0x000fe400078efcff */
[----:B------:R-:W-:Y:S02]  /*1cf0*/  @P3 LOP3.LUT R2, R2, 0x8, RZ, 0xfc, !PT ;  /* 0x0000000802023812 */ /* 0x000fe400078efcff */
[----:B------:R-:W-:Y:S01]  /*1d00*/  R2UR UR12, R6 ;  /* 0x00000000060c72ca */ /* 0x000fe200000e0000 */
[----:B------:R-:W-:Y:S01]  /*1d10*/  ULOP3.LUT UR8, UR47, 0x10000, URZ, 0xfc, !UPT ;  /* 0x000100002f087892 */ /* 0x000fe2000f8efc3f */
[----:B------:R-:W-:Y:S01]  /*1d20*/  WARPGROUP.ARRIVE ;  /* 0x00000000000079c5 */ /* 0x000fe20000000000 */
[----:B------:R-:W-:Y:S01]  /*1d30*/  UMOV UR9, 0x80000020 ;  /* 0x8000002000097882 */ /* 0x000fe20000000000 */
[----:B------:R-:W-:Y:S01]  /*1d40*/  UMOV UR11, 0x80000020 ;  /* 0x80000020000b7882 */ /* 0x000fe20000000000 */
[----:B------:R-:W-:Y:S01]  /*1d50*/  UIADD3 UR7, UR8, 0x2, URZ ;  /* 0x0000000208077890 */ /* 0x000fe2000fffe03f */
[----:B------:R-:W-:Y:S01]  /*1d60*/  VIADD R108, R19, UR40 ;  /* 0x00000028136c7c36 */ /* 0x000fe20008000000 */
[----:B------:R-:W-:Y:S01]  /*1d70*/  ULDC UR20, c[0x0][0x9dc] ;  /* 0x0002770000147ab9 */ /* 0x000fe20000000800 */
[----:B01----:R-:W-:Y:S01]  /*1d80*/  @!P3 VIADD R106, R106, 0x13240 ;  /* 0x000132406a6ab836 */ /* 0x003fe20000000000 */
[----:B------:R-:W-:-:S04]  /*1d90*/  ULOP3.LUT UR20, URZ, UR20, URZ, 0x33, !UPT ;  /* 0x000000143f147292 */ /* 0x000fc8000f8e333f */
[----:B------:R-:W-:Y:S01]  /*1da0*/  UIMAD UR12, UR39, 0x280, UR12 ;  /* 0x00000280270c78a4 */ /* 0x000fe2000f8e020c */
[----:B------:R-:W-:-:S03]  /*1db0*/  @!P3 PRMT R106, RZ, 0x654, R106 ;  /* 0x00000654ff6ab816 */ /* 0x000fc6000000006a */
[----:B------:R-:W-:Y:S02]  /*1dc0*/  UIADD3 UR4, UR12, 0x100, URZ ;  /* 0x000001000c047890 */ /* 0x000fe4000fffe03f */
[----:B------:R-:W-:Y:S02]  /*1dd0*/  UIADD3 UR5, UR12, 0x180, URZ ;  /* 0x000001800c057890 */ /* 0x000fe4000fffe03f */
[----:B------:R-:W-:Y:S01]  /*1de0*/  UMOV UR10, UR12 ;  /* 0x0000000c000a7c82 */ /* 0x000fe20008000000 */
[----:B------:R-:W-:Y:S01]  /*1df0*/  UIADD3 UR6, UR12, 0x200, URZ ;  /* 0x000002000c067890 */ /* 0x000fe2000fffe03f */
[----:B------:R-:W-:Y:S01]  /*1e00*/  QGMMA.64x32x32.F32.E4M3.E4M3 R88, gdesc[UR8], RZ, !UPT, gsb0 ;  /* 0x00600000085879f3 */ /* 0x000fe2000c0008ff */
[----:B------:R-:W-:Y:S01]  /*1e10*/  UIADD3 UR10, UR12, 0x80, URZ ;  /* 0x000000800c0a7890 */ /* 0x000fe2000fffe03f */
[----:B------:R-:W-:Y:S01]  /*1e20*/  UMOV UR11, 0x80000020 ;  /* 0x80000020000b7882 */ /* 0x000fe20000000000 */
[----:B------:R-:W-:Y:S01]  /*1e30*/  UIADD3 UR13, UR12, 0x2, URZ ;  /* 0x000000020c0d7890 */ /* 0x000fe2000fffe03f */
[----:B------:R-:W-:-:S02]  /*1e40*/  WARPGROUP.DEPBAR.LE gsb0, 0x0 ;  /* 0x00008000000079c5 */ /* 0x000fc40000010000 */
        /* <DEDUP_REMOVED lines=15> */
[----:B------:R-:W-:Y:S01]  /*1f40*/  UMOV UR10, UR6 ;  /* 0x00000006000a7c82 */ /* 0x000fe20008000000 */
[----:B------:R-:W-:Y:S01]  /*1f50*/  UMOV UR11, 0x80000020 ;  /* 0x80000020000b7882 */ /* 0x000fe20000000000 */
[----:B------:R-:W-:Y:S01]  /*1f60*/  UMOV UR6, UR13 ;  /* 0x0000000d00067c82 */ /* 0x000fe20008000000 */
        /* <DEDUP_REMOVED lines=67> */
[----:B------:R-:W5:Y:S01]  /*23a0*/  LDC R58, c[0x0][0x288] ;  /* 0x0000a200ff3a7b82 */ /* 0x000f620000000800 */
        /* <DEDUP_REMOVED lines=30> */
[----:B------:R-:W-:Y:S01]  /*2590*/  ULDC UR6, c[0x0][0x448] ;  /* 0x0001120000067ab9 */ /* 0x000fe20000000800 */
[C---:B------:R-:W-:Y:S01]  /*25a0*/  FMUL.FTZ R41, R0.reuse, R43 ;  /* 0x0000002b00297220 */ /* 0x040fe20000410000 */
[----:B------:R-:W-:Y:S01]  /*25b0*/  UISETP.NE.AND UP0, UPT, UR6, 0x1, UPT ;  /* 0x000000010600788c */ /* 0x000fe2000bf05270 */
[C---:B------:R-:W-:Y:S01]  /*25c0*/  FMUL.FTZ R70, R0.reuse, R44 ;  /* 0x0000002c00467220 */ /* 0x040fe20000410000 */
[C---:B------:R-:W-:Y:S01]  /*25d0*/  FMUL.FTZ R71, R0.reuse, R45 ;  /* 0x0000002d00477220 */ /* 0x040fe20000410000 */
[C---:B------:R-:W-:Y:S01]  /*25e0*/  FMUL.FTZ R42, R0.reuse, R46 ;  /* 0x0000002e002a7220 */ /* 0x040fe20000410000 */
[C---:B------:R-:W-:Y:S01]  /*25f0*/  FMUL.FTZ R43, R0.reuse, R47 ;  /* 0x0000002f002b7220 */ /* 0x040fe20000410000 */
[C---:B------:R-:W-:Y:S01]  /*2600*/  FMUL.FTZ R44, R0.reuse, R50 ;  /* 0x00000032002c7220 */ /* 0x040fe20000410000 */
[----:B------:R-:W-:Y:S01]  /*2610*/  PLOP3.LUT P1, PT, PT, PT, UP0, 0x80, 0x0 ;  /* 0x000000000000781c */ /* 0x000fe20003f2f008 */
[C---:B------:R-:W-:Y:S01]  /*2620*/  FMUL.FTZ R45, R0.reuse, R51 ;  /* 0x00000033002d7220 */ /* 0x040fe20000410000 */
[----:B------:R-:W-:Y:S01]  /*2630*/  PLOP3.LUT P2, PT, PT, PT, UP0, 0x80, 0x0 ;  /* 0x000000000000781c */ /* 0x000fe20003f4f008 */
[C---:B------:R-:W-:Y:S01]  /*2640*/  FMUL.FTZ R97, R0.reuse, R52 ;  /* 0x0000003400617220 */ /* 0x040fe20000410000 */
[C---:B------:R-:W-:Y:S01]  /*2650*/  FMUL.FTZ R98, R0.reuse, R53 ;  /* 0x0000003500627220 */ /* 0x040fe20000410000 */
[----:B------:R-:W-:Y:S01]  /*2660*/  @UP0 ULDC UR6, c[0x0][0x44c] ;  /* 0x0001130000060ab9 */ /* 0x000fe20000000800 */
        /* <DEDUP_REMOVED lines=9> */
[----:B------:R-:W-:Y:S01]  /*2700*/  FMUL.FTZ R49, R0, R27 ;  /* 0x0000001b00317220 */ /* 0x000fe20000410000 */
[----:B------:R-:W-:Y:S01]  /*2710*/  @P1 IMAD.HI.U32 R27, R108, UR6, RZ ;  /* 0x000000066c1b1c27 */ /* 0x000fe2000f8e00ff */
[----:B------:R-:W-:-:S03]  /*2720*/  @UP0 ULDC UR6, c[0x0][0x450] ;  /* 0x0001140000060ab9 */ /* 0x000fc60000000800 */
[C---:B------:R-:W-:Y:S01]  /*2730*/  FMUL.FTZ R48, R0.reuse, R26 ;  /* 0x0000001a00307220 */ /* 0x040fe20000410000 */
[C---:B------:R-:W-:Y:S01]  /*2740*/  FMUL.FTZ R26, R0.reuse, R35 ;  /* 0x00000023001a7220 */ /* 0x040fe20000410000 */
[C---:B------:R-:W-:Y:S01]  /*2750*/  FMUL.FTZ R107, R0.reuse, R33 ;  /* 0x00000021006b7220 */ /* 0x040fe20000410000 */
[----:B------:R-:W-:Y:S01]  /*2760*/  @P2 SHF.R.U32.HI R108, RZ, UR6, R27 ;  /* 0x00000006ff6c2c19 */ /* 0x000fe2000801161b */
[----:B------:R-:W-:Y:S01]  /*2770*/  IMAD.MOV.U32 R33, RZ, RZ, -0xa0 ;  /* 0xffffff60ff217424 */ /* 0x000fe200078e00ff */
[----:B------:R-:W-:Y:S01]  /*2780*/  ULDC.64 UR6, c[0x0][0x9e0] ;  /* 0x0002780000067ab9 */ /* 0x000fe20000000a00 */
[C---:B------:R-:W-:Y:S01]  /*2790*/  FMUL.FTZ R99, R0.reuse, R24 ;  /* 0x0000001800637220 */ /* 0x040fe20000410000 */
[----:B------:R-:W-:Y:S01]  /*27a0*/  UISETP.GE.AND UP1, UPT, UR7, 0x1, UPT ;  /* 0x000000010700788c */ /* 0x000fe2000bf26270 */
        /* <DEDUP_REMOVED lines=15> */
[----:B------:R-:W-:Y:S01]  /*28a0*/  IMAD R32, R18, -0x2, R33 ;  /* 0xfffffffe12207824 */ /* 0x000fe200078e0221 */
[----:B------:R-:W0:Y:S01]  /*28b0*/  MUFU.TANH R78, R78 ;  /* 0x0000004e004e7308 */ /* 0x000e220000002400 */
[----:B------:R-:W-:Y:S01]  /*28c0*/  VIADD R31, R30, 0xa0 ;  /* 0x000000a01e1f7836 */ /* 0x000fe20000000000 */
[----:B------:R1:W-:Y:S01]  /*28d0*/  @!P3 SYNCS.ARRIVE.TRANS64.RED.A1T0 RZ, [R106+URZ], RZ ;  /* 0x000000ff6affb9a7 */ /* 0x0003e2000810043f */
[----:B------:R-:W-:Y:S01]  /*28e0*/  VIADD R115, R33, 0xffffffff ;  /* 0xffffffff21737836 */ /* 0x000fe20000000000 */
[----:B-----5:R-:W-:Y:S01]  /*28f0*/  IADD3 R30, R32, -R58, R17 ;  /* 0x8000003a201e7210 */ /* 0x020fe20007ffe011 */
[----:B------:R-:W-:-:S02]  /*2900*/  IMAD R112, R18, -0x2, R31 ;  /* 0xfffffffe12707824 */ /* 0x000fc400078e021f */
[----:B------:R-:W-:Y:S01]  /*2910*/  VIADD R117, R32, 0xffffffff ;  /* 0xffffffff20757836 */ /* 0x000fe20000000000 */
[----:B------:R-:W0:Y:S01]  /*2920*/  MUFU.TANH R77, R77 ;  /* 0x0000004d004d7308 */ /* 0x000e220000002400 */
[C---:B------:R-:W-:Y:S02]  /*2930*/  VIADD R113, R30.reuse, UR6 ;  /* 0x000000061e717c36 */ /* 0x040fe40008000000 */
[----:B------:R-:W-:-:S03]  /*2940*/  VIADD R114, R30, UR20 ;  /* 0x000000141e727c36 */ /* 0x000fc60008000000 */
[----:B-1----:R-:W-:Y:S01]  /*2950*/  VIADDMNMX R106, R35, R113, R112, PT ;  /* 0x00000071236a7246 */ /* 0x002fe20003800170 */
[----:B------:R-:W-:Y:S01]  /*2960*/  IMAD.IADD R110, R114, 0x1, R35 ;  /* 0x00000001726e7824 */ /* 0x000fe200078e0223 */
        /* <DEDUP_REMOVED lines=67> */
.L_x_11406:
[----:B------:R-:W-:-:S06]  /*2da0*/  UISETP.NE.AND UP2, UPT, UR7, 0x1, UPT ;  /* 0x000000010700788c */ /* 0x000fcc000bf45270 */
[----:B------:R-:W-:-:S05]  /*2db0*/  PLOP3.LUT P1, PT, PT, PT, UP2, 0x80, 0x0 ;  /* 0x000000000000781c */ /* 0x000fca0003f2f028 */
[----:B------:R-:W-:-:S08]  /*2dc0*/  @UP2 ULDC.64 UR10, c[0x0][0x9e8] ;  /* 0x00027a00000a2ab9 */ /* 0x000fd00000000a00 */
[----:B------:R-:W-:-:S05]  /*2dd0*/  @P1 IMAD.HI.U32 R31, R30, UR10, RZ ;  /* 0x0000000a1e1f1c27 */ /* 0x000fca000f8e00ff */
[----:B------:R-:W-:-:S07]  /*2de0*/  @P1 SHF.R.U32.HI R30, RZ, UR11, R31 ;  /* 0x0000000bff1e1c19 */ /* 0x000fce000801161f */
.L_x_11407:
[----:B------:R-:W-:Y:S05]  /*2df0*/  BSYNC B0 ;  /* 0x0000000000007941 */ /* 0x000fea0003800000 */
.L_x_11405:
[----:B------:R-:W-:-:S05]  /*2e00*/  IMAD R31, R30, UR7, R117 ;  /* 0x000000071e1f7c24 */ /* 0x000fca000f8e0275 */
[----:B------:R-:W-:Y:S02]  /*2e10*/  VIMNMX R110, R110, R31, !PT ;  /* 0x0000001f6e6e7248 */ /* 0x000fe40007fe0100 */
[----:B------:R-:W-:-:S07]  /*2e20*/  VIADDMNMX R106, R31, UR7, R106, PT ;  /* 0x000000071f6a7c46 */ /* 0x000fce000b80016a */
.L_x_11404:
[C---:B------:R-:W-:Y:S02]  /*2e30*/  ISETP.GE.AND P5, PT, R115.reuse, 0x9, PT ;  /* 0x000000097300780c */ /* 0x040fe40003fa6270 */
[C---:B------:R-:W-:Y:S02]  /*2e40*/  ISETP.GE.AND P1, PT, R115.reuse, 0x2, PT ;  /* 0x000000027300780c */ /* 0x040fe40003f26270 */
[----:B------:R-:W-:Y:S02]  /*2e50*/  ISETP.GE.AND P4, PT, R115, 0xa, PT ;  /* 0x0000000a7300780c */ /* 0x000fe40003f86270 */
[----:B------:R-:W-:Y:S02]  /*2e60*/  ISETP.GT.AND P2, PT, R110, 0x1, !P1 ;  /* 0x000000016e00780c */ /* 0x000fe40004f44270 */
[----:B------:R-:W-:Y:S02]  /*2e70*/  LOP3.LUT R16, R16, 0xfffffffd, RZ, 0xc0, !PT ;  /* 0xfffffffd10107812 */ /* 0x000fe400078ec0ff */
[----:B------:R-:W-:-:S02]  /*2e80*/  ISETP.LT.OR P3, PT, R106, 0x2, P2 ;  /* 0x000000026a00780c */ /* 0x000fc40001761670 */
[----:B------:R-:W-:Y:S02]  /*2e90*/  ISETP.GT.AND P2, PT, R110, 0x8, !P5 ;  /* 0x000000086e00780c */ /* 0x000fe40006f44270 */
[----:B------:R-:W-:Y:S02]  /*2ea0*/  @P5 LOP3.LUT R16, R16, 0x2, RZ, 0xfc, !PT ;  /* 0x0000000210105812 */ /* 0x000fe400078efcff */
[----:B------:R-:W-:Y:S02]  /*2eb0*/  FSEL R88, R88, -INF , !P3 ;  /* 0xff80000058587808 */ /* 0x000fe40005800000 */
[----:B------:R-:W-:Y:S02]  /*2ec0*/  LOP3.LUT R16, R16, 0xfffffffb, RZ, 0xc0, !PT ;  /* 0xfffffffb10107812 */ /* 0x000fe400078ec0ff */
[----:B------:R-:W-:Y:S02]  /*2ed0*/  ISETP.GT.AND P3, PT, R110, 0x9, !P4 ;  /* 0x000000096e00780c */ /* 0x000fe40006764270 */
[----:B------:R-:W-:-:S02]  /*2ee0*/  ISETP.LT.OR P2, PT, R106, 0x9, P2 ;  /* 0x000000096a00780c */ /* 0x000fc40001741670 */
[----:B------:R-:W-:Y:S02]  /*2ef0*/  @P4 LOP3.LUT R16, R16, 0x4, RZ, 0xfc, !PT ;  /* 0x0000000410104812 */ /* 0x000fe400078efcff */
[----:B------:R-:W-:Y:S02]  /*2f00*/  ISETP.LT.OR P3, PT, R106, 0xa, P3 ;  /* 0x0000000a6a00780c */ /* 0x000fe40001f61670 */
[----:B------:R-:W-:Y:S02]  /*2f10*/  FSEL R90, R90, -INF , !P2 ;  /* 0xff8000005a5a7808 */ /* 0x000fe40005000000 */
[C---:B------:R-:W-:Y:S02]  /*2f20*/  ISETP.GE.AND P2, PT, R115.reuse, 0x11, PT ;  /* 0x000000117300780c */ /* 0x040fe40003f46270 */
[----:B------:R-:W-:Y:S02]  /*2f30*/  ISETP.GE.AND P4, PT, R115, 0x12, PT ;  /* 0x000000127300780c */ /* 0x000fe40003f86270 */
[----:B0-----:R-:W-:-:S02]  /*2f40*/  FSEL R89, R89, -INF , !P3 ;  /* 0xff80000059597808 */ /* 0x001fc40005800000 */
[----:B------:R-:W-:Y:S02]  /*2f50*/  ISETP.GT.AND P3, PT, R110, 0x10, !P2 ;  /* 0x000000106e00780c */ /* 0x000fe40005764270 */
[----:B------:R-:W-:Y:S02]  /*2f60*/  LOP3.LUT R2, R2, 0xfffffffe, RZ, 0xc0, !PT ;  /* 0xfffffffe02027812 */ /* 0x000fe400078ec0ff */
[----:B------:R-:W-:Y:S02]  /*2f70*/  ISETP.LT.OR P3, PT, R106, 0x11, P3 ;  /* 0x000000116a00780c */ /* 0x000fe40001f61670 */
[----:B------:R-:W-:Y:S02]  /*2f80*/  LOP3.LUT R16, R16, 0x7fffffff, RZ, 0xc0, !PT ;  /* 0x7fffffff10107812 */ /* 0x000fe400078ec0ff */
[----:B------:R-:W-:Y:S02]  /*2f90*/  FSEL R92, R92, -INF , !P3 ;  /* 0xff8000005c5c7808 */ /* 0x000fe40005800000 */
[----:B------:R-:W-:-:S02]  /*2fa0*/  @P4 LOP3.LUT R2, R2, 0x1, RZ, 0xfc, !PT ;  /* 0x0000000102024812 */ /* 0x000fc400078efcff */
[----:B------:R-:W-:Y:S02]  /*2fb0*/  ISETP.GT.AND P3, PT, R110, 0x11, !P4 ;  /* 0x000000116e00780c */ /* 0x000fe40006764270 */
[----:B------:R-:W-:Y:S02]  /*2fc0*/  ISETP.GE.AND P4, PT, R115, 0x19, PT ;  /* 0x000000197300780c */ /* 0x000fe40003f86270 */
[----:B------:R-:W-:Y:S02]  /*2fd0*/  ISETP.LT.OR P3, PT, R106, 0x12, P3 ;  /* 0x000000126a00780c */ /* 0x000fe40001f61670 */
[----:B------:R-:W-:Y:S02]  /*2fe0*/  LOP3.LUT R2, R2, 0xfffffffd, RZ, 0xc0, !PT ;  /* 0xfffffffd02027812 */ /* 0x000fe400078ec0ff */
        /* <DEDUP_REMOVED lines=145> */
[----:B------:R-:W-:Y:S01]  /*3900*/  ISETP.GT.AND P3, PT, R110, 0x78, !P4 ;  /* 0x000000786e00780c */ /* 0x000fe20006764270 */
[----:B------:R-:W0:Y:S03]  /*3910*/  SHFL.IDX PT, R87, R108, 0x1, 0x1c1f ;  /* 0x003c1f006c577f89 */ /* 0x000e2600000e0000 */
        /* <DEDUP_REMOVED lines=8> */
[----:B------:R-:W-:Y:S01]  /*39a0*/  ISETP.GE.AND P4, PT, R115, 0x81, PT ;  /* 0x000000817300780c */ /* 0x000fe20003f86270 */
[----:B0-----:R-:W-:Y:S01]  /*39b0*/  IMAD.IADD R94, R114, 0x1, R87 ;  /* 0x00000001725e7824 */ /* 0x001fe200078e0257 */
[----:B------:R-:W-:Y:S02]  /*39c0*/  LOP3.LUT R16, R16, 0xffffffdf, RZ, 0xc0, !PT ;  /* 0xffffffdf10107812 */ /* 0x000fe400078ec0ff */
[----:B------:R-:W-:Y:S02]  /*39d0*/  FSEL R77, R98, -INF , !P3 ;  /* 0xff800000624d7808 */ /* 0x000fe40005800000 */
[----:B------:R-:W-:Y:S02]  /*39e0*/  ISETP.GT.AND P3, PT, R110, 0x80, !P4 ;  /* 0x000000806e00780c */ /* 0x000fe40006764270 */
[----:B------:R-:W-:-:S02]  /*39f0*/  VIADDMNMX R85, R87, R113, R112, PT ;  /* 0x0000007157557246 */ /* 0x000fc40003800170 */
        /* <DEDUP_REMOVED lines=59> */
.L_x_11410:
[----:B------:R-:W-:-:S06]  /*3db0*/  UISETP.NE.AND UP2, UPT, UR7, 0x1, UPT ;  /* 0x000000010700788c */ /* 0x000fcc000bf45270 */
[----:B------:R-:W-:-:S05]  /*3dc0*/  PLOP3.LUT P6, PT, PT, PT, UP2, 0x80, 0x0 ;  /* 0x000000000000781c */ /* 0x000fca0003fcf028 */
[----:B------:R-:W-:-:S08]  /*3dd0*/  @UP2 ULDC.64 UR10, c[0x0][0x9e8] ;  /* 0x00027a00000a2ab9 */ /* 0x000fd00000000a00 */
[----:B------:R-:W-:Y:S01]  /*3de0*/  @P6 IMAD.HI.U32 R87, R86, UR10, RZ ;  /* 0x0000000a56576c27 */ /* 0x000fe2000f8e00ff */
[----:B------:R-:W-:-:S13]  /*3df0*/  PLOP3.LUT P6, PT, PT, PT, UP2, 0x80, 0x0 ;  /* 0x000000000000781c */ /* 0x000fda0003fcf028 */
[----:B------:R-:W-:-:S07]  /*3e00*/  @P6 SHF.R.U32.HI R86, RZ, UR11, R87 ;  /* 0x0000000bff566c19 */ /* 0x000fce0008011657 */
.L_x_11411:
[----:B------:R-:W-:Y:S05]  /*3e10*/  BSYNC B0 ;  /* 0x0000000000007941 */ /* 0x000fea0003800000 */
.L_x_11409:
[----:B------:R-:W-:-:S05]  /*3e20*/  IMAD R86, R86, UR7, R117 ;  /* 0x0000000756567c24 */ /* 0x000fca000f8e0275 */
[----:B------:R-:W-:Y:S02]  /*3e30*/  VIMNMX R94, R94, R86, !PT ;  /* 0x000000565e5e7248 */ /* 0x000fe40007fe0100 */
[----:B------:R-:W-:-:S07]  /*3e40*/  VIADDMNMX R85, R86, UR7, R85, PT ;  /* 0x0000000756557c46 */ /* 0x000fce000b800155 */
.L_x_11408:
        /* <DEDUP_REMOVED lines=10> */
[----:B------:R-:W-:Y:S01]  /*3ef0*/  LOP3.LUT P1, RZ, R16, 0x2, RZ, 0xc0, !PT ;  /* 0x0000000210ff7812 */ /* 0x000fe2000782c0ff */
[----:B------:R-:W-:Y:S01]  /*3f00*/  UMOV UR12, UR40 ;  /* 0x00000028000c7c82 */ /* 0x000fe20008000000 */
[----:B------:R-:W-:Y:S01]  /*3f10*/  FSEL R86, R9, -INF , !P2 ;  /* 0xff80000009567808 */ /* 0x000fe20005000000 */
[----:B------:R-:W-:Y:S01]  /*3f20*/  @UP0 USHF.R.U32.HI UR12, URZ, UR14, UR11 ;  /* 0x0000000e3f0c0299 */ /* 0x000fe2000801160b */
[----:B------:R-:W-:-:S02]  /*3f30*/  ISETP.GT.AND P1, PT, R94, 0x8, !P1 ;  /* 0x000000085e00780c */ /* 0x000fc40004f24270 */
[C---:B------:R-:W-:Y:S02]  /*3f40*/  LOP3.LUT P2, RZ, R16.reuse, 0x4000000, RZ, 0xc0, !PT ;  /* 0x0400000010ff7812 */ /* 0x040fe4000784c0ff */
[----:B------:R-:W-:Y:S02]  /*3f50*/  ISETP.LT.OR P1, PT, R85, 0x9, P1 ;  /* 0x000000095500780c */ /* 0x000fe40000f21670 */
[C---:B------:R-:W-:Y:S02]  /*3f60*/  LOP3.LUT P6, RZ, R16.reuse, 0x2000000, RZ, 0xc0, !PT ;  /* 0x0200000010ff7812 */ /* 0x040fe400078cc0ff */
[----:B------:R-:W-:Y:S02]  /*3f70*/  FSEL R7, R7, -INF , !P1 ;  /* 0xff80000007077808 */ /* 0x000fe40004800000 */
[----:B------:R-:W-:Y:S02]  /*3f80*/  LOP3.LUT P1, RZ, R16, 0x4, RZ, 0xc0, !PT ;  /* 0x0000000410ff7812 */ /* 0x000fe4000782c0ff */
[----:B------:R-:W-:-:S02]  /*3f90*/  FMNMX.FTZ R9, R93, R88, !PT ;  /* 0x000000585d097209 */ /* 0x000fc40007810000 */
[C---:B------:R-:W-:Y:S02]  /*3fa0*/  ISETP.GT.AND P1, PT, R94.reuse, 0x9, !P1 ;  /* 0x000000095e00780c */ /* 0x040fe40004f24270 */
[C---:B------:R-:W-:Y:S02]  /*3fb0*/  ISETP.GT.AND P3, PT, R94.reuse, 0x90, !P3 ;  /* 0x000000905e00780c */ /* 0x040fe40005f64270 */
[----:B------:R-:W-:Y:S02]  /*3fc0*/  ISETP.LT.OR P1, PT, R85, 0xa, P1 ;  /* 0x0000000a5500780c */ /* 0x000fe40000f21670 */
[----:B------:R-:W-:Y:S02]  /*3fd0*/  ISETP.GT.AND P4, PT, R94, 0x91, !P4 ;  /* 0x000000915e00780c */ /* 0x000fe40006784270 */
[----:B------:R-:W-:Y:S02]  /*3fe0*/  FSEL R8, R8, -INF , !P1 ;  /* 0xff80000008087808 */ /* 0x000fe40004800000 */
[----:B------:R-:W-:-:S02]  /*3ff0*/  LOP3.LUT P1, RZ, R2, 0x1, RZ, 0xc0, !PT ;  /* 0x0000000102ff7812 */ /* 0x000fc4000782c0ff */
[C---:B------:R-:W-:Y:S02]  /*4000*/  ISETP.LT.OR P3, PT, R85.reuse, 0x91, P3 ;  /* 0x000000915500780c */ /* 0x040fe40001f61670 */
[C---:B------:R-:W-:Y:S02]  /*4010*/  ISETP.GT.AND P1, PT, R94.reuse, 0x11, !P1 ;  /* 0x000000115e00780c */ /* 0x040fe40004f24270 */
[----:B------:R-:W-:Y:S02]  /*4020*/  ISETP.GT.AND P5, PT, R94, 0x98, !P5 ;  /* 0x000000985e00780c */ /* 0x000fe40006fa4270 */
[C---:B------:R-:W-:Y:S02]  /*4030*/  ISETP.LT.OR P1, PT, R85.reuse, 0x12, P1 ;  /* 0x000000125500780c */ /* 0x040fe40000f21670 */
[----:B------:R-:W-:Y:S02]  /*4040*/  ISETP.LT.OR P4, PT, R85, 0x92, P4 ;  /* 0x000000925500780c */ /* 0x000fe40002781670 */
        /* <DEDUP_REMOVED lines=36> */
[----:B------:R-:W-:-:S02]  /*4290*/  ISETP.GT.AND P1, PT, R94, 0x29, !P2 ;  /* 0x000000295e00780c */ /* 0x000fc40005724270 */
[----:B------:R-:W-:Y:S02]  /*42a0*/  LOP3.LUT P2, RZ, R16, 0x8000, RZ, 0xc0, !PT ;  /* 0x0000800010ff7812 */ /* 0x000fe4000784c0ff */
[----:B------:R-:W-:Y:S02]  /*42b0*/  ISETP.LT.OR P1, PT, R85, 0x2a, P1 ;  /* 0x0000002a5500780c */ /* 0x000fe40000f21670 */
[----:B------:R-:W-:Y:S02]  /*42c0*/  FMNMX.FTZ R9, R51, R10, !PT ;  /* 0x0000000a33097209 */ /* 0x000fe40007810000 */
[----:B------:R-:W-:Y:S02]  /*42d0*/  FSEL R20, R20, -INF , !P1 ;  /* 0xff80000014147808 */ /* 0x000fe40004800000 */
[----:B------:R-:W-:Y:S02]  /*42e0*/  ISETP.GT.AND P1, PT, R94, 0x30, !P6 ;  /* 0x000000305e00780c */ /* 0x000fe40007724270 */
[----:B------:R-:W-:-:S02]  /*42f0*/  LOP3.LUT P6, RZ, R16, 0x4000, RZ, 0xc0, !PT ;  /* 0x0000400010ff7812 */ /* 0x000fc400078cc0ff */
        /* <DEDUP_REMOVED lines=52> */
[----:B------:R-:W-:Y:S01]  /*4640*/  LOP3.LUT P1, RZ, R16, 0x20000, RZ, 0xc0, !PT ;  /* 0x0002000010ff7812 */ /* 0x000fe2000782c0ff */
[----:B------:R-:W0:Y:S01]  /*4650*/  SHFL.BFLY PT, R10, R9, 0x2, 0x1f ;  /* 0x0c401f00090a7f89 */ /* 0x000e2200000e0000 */
[----:B------:R-:W-:-:S02]  /*4660*/  FSEL R25, R25, -INF , !P3 ;  /* 0xff80000019197808 */ /* 0x000fc40005800000 */
[----:B------:R-:W-:Y:S02]  /*4670*/  ISETP.GT.AND P1, PT, R94, 0x50, !P1 ;  /* 0x000000505e00780c */ /* 0x000fe40004f24270 */
[C---:B------:R-:W-:Y:S02]  /*4680*/  ISETP.LT.OR P5, PT, R85.reuse, 0x99, P5 ;  /* 0x000000995500780c */ /* 0x040fe40002fa1670 */
[----:B------:R-:W-:Y:S02]  /*4690*/  ISETP.LT.OR P1, PT, R85, 0x51, P1 ;  /* 0x000000515500780c */ /* 0x000fe40000f21670 */
[----:B------:R-:W-:Y:S02]  /*46a0*/  FSEL R26, R26, -INF , !P4 ;  /* 0xff8000001a1a7808 */ /* 0x000fe40006000000 */
[----:B------:R-:W-:Y:S02]  /*46b0*/  FSEL R61, R61, -INF , !P1 ;  /* 0xff8000003d3d7808 */ /* 0x000fe40004800000 */
[----:B------:R-:W-:-:S02]  /*46c0*/  LOP3.LUT P1, RZ, R16, 0x10000, RZ, 0xc0, !PT ;  /* 0x0001000010ff7812 */ /* 0x000fc4000782c0ff */
[----:B------:R-:W-:Y:S02]  /*46d0*/  FSEL R28, R28, -INF , !P5 ;  /* 0xff8000001c1c7808 */ /* 0x000fe40006800000 */
[----:B------:R-:W-:Y:S02]  /*46e0*/  ISETP.GT.AND P1, PT, R94, 0x51, !P1 ;  /* 0x000000515e00780c */ /* 0x000fe40004f24270 */
[----:B------:R-:W-:Y:S02]  /*46f0*/  R2UR UR13, R105 ;  /* 0x00000000690d72ca */ /* 0x000fe400000e0000 */
[----:B------:R-:W-:Y:S02]  /*4700*/  ISETP.LT.OR P1, PT, R85, 0x52, P1 ;  /* 0x000000525500780c */ /* 0x000fe40000f21670 */
[----:B0-----:R-:W-:Y:S02]  /*4710*/  FMNMX.FTZ R95, R9, R10, !PT ;  /* 0x0000000a095f7209 */ /* 0x001fe40007810000 */
[----:B------:R-:W-:-:S02]  /*4720*/  FSEL R62, R62, -INF , !P1 ;  /* 0xff8000003e3e7808 */ /* 0x000fc40004800000 */
[----:B------:R-:W-:Y:S01]  /*4730*/  ISETP.GT.AND P1, PT, R94, 0x58, !P2 ;  /* 0x000000585e00780c */ /* 0x000fe20005724270 */
[----:B------:R-:W0:Y:S01]  /*4740*/  SHFL.BFLY PT, R10, R95, 0x1, 0x1f ;  /* 0x0c201f005f0a7f89 */ /* 0x000e2200000e0000 */
[----:B------:R-:W-:Y:S02]  /*4750*/  LOP3.LUT P2, RZ, R16, 0x10, RZ, 0xc0, !PT ;  /* 0x0000001010ff7812 */ /* 0x000fe4000784c0ff */
[----:B------:R-:W-:Y:S01]  /*4760*/  ISETP.LT.OR P1, PT, R85, 0x59, P1 ;  /* 0x000000595500780c */ /* 0x000fe20000f21670 */
[----:B------:R-:W-:-:S03]  /*4770*/  UIADD3 UR10, UR13, UR12, URZ ;  /* 0x0000000c0d0a7290 */ /* 0x000fc6000fffe03f */
[----:B------:R-:W-:Y:S01]  /*4780*/  FSEL R63, R63, -INF , !P1 ;  /* 0xff8000003f3f7808 */ /* 0x000fe20004800000 */
[----:B------:R-:W-:Y:S01]  /*4790*/  UIADD3 UR6, UR10, UR6, URZ ;  /* 0x000000060a067290 */ /* 0x000fe2000fffe03f */
[----:B------:R-:W-:Y:S02]  /*47a0*/  ISETP.GT.AND P1, PT, R94, 0x59, !P6 ;  /* 0x000000595e00780c */ /* 0x000fe40007724270 */
[----:B------:R-:W-:Y:S02]  /*47b0*/  LOP3.LUT P6, RZ, R16, 0x8, RZ, 0xc0, !PT ;  /* 0x0000000810ff7812 */ /* 0x000fe400078cc0ff */
[----:B------:R-:W-:-:S04]  /*47c0*/  ISETP.LT.OR P1, PT, R85, 0x5a, P1 ;  /* 0x0000005a5500780c */ /* 0x000fc80000f21670 */
[----:B------:R-:W-:Y:S02]  /*47d0*/  FSEL R64, R64, -INF , !P1 ;  /* 0xff80000040407808 */ /* 0x000fe40004800000 */
[----:B------:R-:W-:-:S04]  /*47e0*/  LOP3.LUT P1, RZ, R16, 0x2000, RZ, 0xc0, !PT ;  /* 0x0000200010ff7812 */ /* 0x000fc8000782c0ff */
[----:B------:R-:W-:Y:S02]  /*47f0*/  ISETP.GT.AND P1, PT, R94, 0x60, !P1 ;  /* 0x000000605e00780c */ /* 0x000fe40004f24270 */
[----:B0-----:R-:W-:Y:S02]  /*4800*/  FMNMX.FTZ R10, R95, R10, !PT ;  /* 0x0000000a5f0a7209 */ /* 0x001fe40007810000 */
[----:B------:R-:W-:-:S03]  /*4810*/  ISETP.LT.OR P1, PT, R85, 0x61, P1 ;  /* 0x000000615500780c */ /* 0x000fc60000f21670 */
[----:B------:R-:W-:Y:S01]  /*4820*/  FFMA.FTZ R98, R10, R97, -8 ;  /* 0xc10000000a627423 */ /* 0x000fe20000010061 */
        /* <DEDUP_REMOVED lines=48> */
[--C-:B------:R-:W-:Y:S01]  /*4b30*/  FFMA.FTZ R97, R51, UR21, -R98.reuse ;  /* 0x0000001533617c23 */ /* 0x100fe20008010862 */
[----:B------:R-:W-:-:S01]  /*4b40*/  FFMA.FTZ R51, R53, UR21, -R98 ;  /* 0x0000001535337c23 */ /* 0x000fc20008010862 */
[----:B------:R-:W-:Y:S01]  /*4b50*/  FSEL R96, R4, -INF , !P1 ;  /* 0xff80000004607808 */ /* 0x000fe20004800000 */
[----:B------:R-:W-:-:S01]  /*4b60*/  FFMA.FTZ R4, R93, UR21, -R98 ;  /* 0x000000155d047c23 */ /* 0x000fc20008010862 */
[--C-:B------:R-:W-:Y:S01]  /*4b70*/  FFMA.FTZ R93, R88, UR21, -R98.reuse ;  /* 0x00000015585d7c23 */ /* 0x100fe20008010862 */
[----:B------:R-:W-:-:S01]  /*4b80*/  FFMA.FTZ R88, R90, UR21, -R98 ;  /* 0x000000155a587c23 */ /* 0x000fc20008010862 */
[--C-:B------:R-:W-:Y:S01]  /*4b90*/  FFMA.FTZ R90, R92, UR21, -R98.reuse ;  /* 0x000000155c5a7c23 */ /* 0x100fe20008010862 */
[----:B------:R-:W-:Y:S01]  /*4ba0*/  FMNMX.FTZ R92, R96, R5, !PT ;  /* 0x00000005605c7209 */ /* 0x000fe20007810000 */
[--C-:B------:R-:W-:Y:S01]  /*4bb0*/  FFMA.FTZ R53, R54, UR21, -R98.reuse ;  /* 0x0000001536357c23 */ /* 0x100fe20008010862 */
        /* <DEDUP_REMOVED lines=17> */
[----:B------:R-:W-:Y:S01]  /*4cd0*/  MUFU.EX2 R88, R88 ;  /* 0x0000005800587308 */ /* 0x000fe20000000800 */
[----:B------:R-:W-:Y:S01]  /*4ce0*/  FMNMX.FTZ R9, R11, R92, !PT ;  /* 0x0000005c0b097209 */ /* 0x000fe20007810000 */
[--C-:B------:R-:W-:Y:S01]  /*4cf0*/  FFMA.FTZ R34, R34, UR21, -R98.reuse ;  /* 0x0000001522227c23 */ /* 0x100fe20008010862 */
[----:B------:R-:W-:Y:S01]  /*4d00*/  FSEL R27, R27, -INF , !P2 ;  /* 0xff8000001b1b7808 */ /* 0x000fe20005000000 */
        /* <DEDUP_REMOVED lines=37> */
[----:B------:R-:W0:Y:S01]  /*4f60*/  MUFU.EX2 R35, R35 ;  /* 0x0000002300237308 */ /* 0x000e220000000800 */
[----:B------:R-:W-:-:S04]  /*4f70*/  FMNMX.FTZ R9, R63, R92, !PT ;  /* 0x0000005c3f097209 */ /* 0x000fc80007810000 */
[----:B------:R-:W-:-:S03]  /*4f80*/  FMNMX.FTZ R9, R64, R9, !PT ;  /* 0x0000000940097209 */ /* 0x000fc60007810000 */
[----:B------:R-:W1:Y:S01]  /*4f90*/  MUFU.EX2 R33, R33 ;  /* 0x0000002100217308 */ /* 0x000e620000000800 */
        /* <DEDUP_REMOVED lines=18> */
[----:B------:R-:W-:Y:S01]  /*50c0*/  MUFU.EX2 R37, R37 ;  /* 0x0000002500257308 */ /* 0x000fe20000000800 */
[----:B-1----:R-:W-:-:S02]  /*50d0*/  F2FP.SATFINITE.E4M3.F32.PACK_AB_MERGE_C R148, R33, R32, R148 ;  /* 0x000000202194723e */ /* 0x002fc40004807094 */
        /* <DEDUP_REMOVED lines=13> */
[----:B------:R-:W-:Y:S01]  /*51b0*/  FMNMX.FTZ R9, R27, R92, !PT ;  /* 0x0000005c1b097209 */ /* 0x000fe20007810000 */
[----:B------:R-:W-:-:S01]  /*51c0*/  FFMA.FTZ R92, R75, UR21, -R98 ;  /* 0x000000154b5c7c23 */ /* 0x000fc20008010862 */
[--C-:B------:R-:W-:Y:S01]  /*51d0*/  FFMA.FTZ R75, R78, UR21, -R98.reuse ;  /* 0x000000154e4b7c23 */ /* 0x100fe20008010862 */
[----:B------:R-:W-:-:S01]  /*51e0*/  FFMA.FTZ R78, R79, UR21, -R98 ;  /* 0x000000154f4e7c23 */ /* 0x000fc20008010862 */
[----:B------:R-:W-:Y:S01]  /*51f0*/  FFMA.FTZ R79, R83, UR21, -R98 ;  /* 0x00000015534f7c23 */ /* 0x000fe20008010862 */
[----:B------:R-:W0:Y:S01]  /*5200*/  SHFL.BFLY PT, R94, R9, 0x2, 0x1f ;  /* 0x0c401f00095e7f89 */ /* 0x000e2200000e0000 */
        /* <DEDUP_REMOVED lines=34> */
[----:B------:R-:W-:Y:S01]  /*5430*/  FADD.FTZ R73, R4, R93 ;  /* 0x0000005d04497221 */ /* 0x000fe20000010000 */
[----:B------:R-:W-:-:S01]  /*5440*/  FFMA.FTZ R74, R60, UR21, -R3 ;  /* 0x000000153c4a7c23 */ /* 0x000fc20008010803 */
        /* <DEDUP_REMOVED lines=26> */
[----:B------:R-:W-:Y:S01]  /*55f0*/  FFMA.FTZ R48, R48, UR21, -R3 ;  /* 0x0000001530307c23 */ /* 0x000fe20008010803 */
[----:B------:R-:W-:-:S01]  /*5600*/  FADD.FTZ R98, R32, R87 ;  /* 0x0000005720627221 */ /* 0x000fc20000010000 */
[----:B------:R-:W0:Y:S01]  /*5610*/  MUFU.EX2 R7, R7 ;  /* 0x0000000700077308 */ /* 0x000e220000000800 */
[----:B-1----:R-:W-:-:S01]  /*5620*/  FADD.FTZ R73, R5, R64 ;  /* 0x0000004005497221 */ /* 0x002fc20000010000 */
[----:B------:R-:W-:Y:S01]  /*5630*/  FFMA.FTZ R49, R49, UR21, -R3 ;  /* 0x0000001531317c23 */ /* 0x000fe20008010803 */
[----:B------:R-:W-:-:S01]  /*5640*/  FADD.FTZ R87, R33, R98 ;  /* 0x0000006221577221 */ /* 0x000fc20000010000 */
[--C-:B------:R-:W-:Y:S01]  /*5650*/  FFMA.FTZ R29, R29, UR21, -R3.reuse ;  /* 0x000000151d1d7c23 */ /* 0x100fe20008010803 */
[----:B------:R-:W-:-:S01]  /*5660*/  FFMA.FTZ R24, R24, UR21, -R3 ;  /* 0x0000001518187c23 */ /* 0x000fc20008010803 */
[----:B------:R-:W-:Y:S01]  /*5670*/  FFMA.FTZ R25, R25, UR21, -R3 ;  /* 0x0000001519197c23 */ /* 0x000fe20008010803 */
[----:B------:R-:W-:-:S01]  /*5680*/  FADD.FTZ R88, R34, R87 ;  /* 0x0000005722587221 */ /* 0x000fc20000010000 */
[----:B------:R-:W1:Y:S01]  /*5690*/  MUFU.EX2 R86, R86 ;  /* 0x0000005600567308 */ /* 0x000e620000000800 */
[----:B--2---:R-:W-:-:S01]  /*56a0*/  FADD.FTZ R64, R8, R73 ;  /* 0x0000004908407221 */ /* 0x004fc20000010000 */
[--C-:B------:R-:W-:Y:S01]  /*56b0*/  FFMA.FTZ R26, R26, UR21, -R3.reuse ;  /* 0x000000151a1a7c23 */ /* 0x100fe20008010803 */
[----:B------:R-:W-:-:S05]  /*56c0*/  FFMA.FTZ R28, R28, UR21, -R3 ;  /* 0x000000151c1c7c23 */ /* 0x000fca0008010803 */
        /* <DEDUP_REMOVED lines=14> */
[----:B------:R-:W-:-:S04]  /*57b0*/  F2FP.SATFINITE.E4M3.F32.PACK_AB_MERGE_C R11, R96, R11, RZ ;  /* 0x0000000b600b723e */ /* 0x000fc800048070ff */
[----:B------:R-:W-:Y:S01]  /*57c0*/  F2FP.SATFINITE.E4M3.F32.PACK_AB_MERGE_C R155, R86, R7, R11 ;  /* 0x00000007569b723e */ /* 0x000fe2000480700b */
[----:B------:R-:W0:Y:S01]  /*57d0*/  MUFU.EX2 R14, R14 ;  /* 0x0000000e000e7308 */ /* 0x000e220000000800 */
[----:B-1----:R-:W-:-:S07]  /*57e0*/  FADD.FTZ R4, R12, R31 ;  /* 0x0000001f0c047221 */ /* 0x002fce0000010000 */
[----:B------:R-:W1:Y:S01]  /*57f0*/  MUFU.EX2 R85, R85 ;  /* 0x0000005500557308 */ /* 0x000e620000000800 */
[----:B--2---:R-:W-:-:S01]  /*5800*/  FADD.FTZ R31, R13, R4 ;  /* 0x000000040d1f7221 */ /* 0x004fc20000010000 */
[----:B------:R-:W-:-:S06]  /*5810*/  FFMA.FTZ R4, R44, UR21, -R3 ;  /* 0x000000152c047c23 */ /* 0x000fcc0008010803 */
[----:B------:R-:W2:Y:S01]  /*5820*/  MUFU.EX2 R15, R15 ;  /* 0x0000000f000f7308 */ /* 0x000ea20000000800 */
[----:B0-----:R-:W-:-:S01]  /*5830*/  FADD.FTZ R32, R14, R31 ;  /* 0x0000001f0e207221 */ /* 0x001fc20000010000 */
[----:B------:R-:W-:-:S04]  /*5840*/  FADD.FTZ R31, R39, R34 ;  /* 0x00000022271f7221 */ /* 0x000fc80000010000 */
[----:B------:R-:W-:Y:S01]  /*5850*/  FADD.FTZ R37, R50, R31 ;  /* 0x0000001f32257221 */ /* 0x000fe20000010000 */
[----:B------:R-:W-:-:S01]  /*5860*/  FFMA.FTZ R31, R45, UR21, -R3 ;  /* 0x000000152d1f7c23 */ /* 0x000fc20008010803 */
[----:B------:R-:W0:Y:S01]  /*5870*/  MUFU.EX2 R20, R20 ;  /* 0x0000001400147308 */ /* 0x000e220000000800 */
[----:B-1----:R-:W-:-:S01]  /*5880*/  FADD.FTZ R32, R85, R32 ;  /* 0x0000002055207221 */ /* 0x002fc20000010000 */
[----:B------:R-:W-:Y:S01]  /*5890*/  FADD.FTZ R52, R52, R37 ;  /* 0x0000002534347221 */ /* 0x000fe20000010000 */
[----:B------:R-:W-:-:S01]  /*58a0*/  FFMA.FTZ R3, R27, UR21, -R3 ;  /* 0x000000151b037c23 */ /* 0x000fc20008010803 */
[----:B------:R-:W-:Y:S02]  /*58b0*/  F2FP.SATFINITE.E4M3.F32.PACK_AB_MERGE_C R27, R8, R5, RZ ;  /* 0x00000005081b723e */ /* 0x000fe400048070ff */
[----:B------:R-:W-:-:S01]  /*58c0*/  FADD.FTZ R52, R51, R52 ;  /* 0x0000003433347221 */ /* 0x000fc20000010000 */
[----:B------:R-:W-:Y:S01]  /*58d0*/  F2FP.SATFINITE.E4M3.F32.PACK_AB_MERGE_C R5, R70, R67, RZ ;  /* 0x000000434605723e */ /* 0x000fe200048070ff */
[----:B------:R-:W1:Y:S01]  /*58e0*/  MUFU.EX2 R21, R21 ;  /* 0x0000001500157308 */ /* 0x000e620000000800 */
[----:B--2---:R-:W-:-:S01]  /*58f0*/  FADD.FTZ R33, R15, R32 ;  /* 0x000000200f217221 */ /* 0x004fc20000010000 */
[----:B------:R-:W-:Y:S01]  /*5900*/  FADD.FTZ R37, R53, R52 ;  /* 0x0000003435257221 */ /* 0x000fe20000010000 */
[----:B------:R-:W-:-:S02]  /*5910*/  F2FP.SATFINITE.E4M3.F32.PACK_AB_MERGE_C R140, R68, R65, R5 ;  /* 0x00000041448c723e */ /* 0x000fc40004807005 */
[----:B------:R-:W-:Y:S02]  /*5920*/  F2FP.SATFINITE.E4M3.F32.PACK_AB_MERGE_C R14, R85, R14, RZ ;  /* 0x0000000e550e723e */ /* 0x000fe400048070ff */
[----:B------:R-:W-:Y:S01]  /*5930*/  F2FP.SATFINITE.E4M3.F32.PACK_AB_MERGE_C R153, R94, R83, R27 ;  /* 0x000000535e99723e */ /* 0x000fe2000480701b */
[----:B------:R-:W2:Y:S01]  /*5940*/  MUFU.EX2 R72, R72 ;  /* 0x0000004800487308 */ /* 0x000ea20000000800 */
[----:B0-----:R-:W-:-:S01]  /*5950*/  FADD.FTZ R32, R20, R33 ;  /* 0x0000002114207221 */ /* 0x001fc20000010000 */
[----:B------:R-:W-:-:S06]  /*5960*/  F2FP.SATFINITE.E4M3.F32.PACK_AB_MERGE_C R149, R13, R12, R14 ;  /* 0x0000000c0d95723e */ /* 0x000fcc000480700e */
        /* <DEDUP_REMOVED lines=36> */
[----:B0-----:R-:W-:-:S07]  /*5bb0*/  FADD.FTZ R8, R40, R5 ;  /* 0x0000000528087221 */ /* 0x001fce0000010000 */
[----:B------:R-:W0:Y:S01]  /*5bc0*/  MUFU.EX2 R35, R35 ;  /* 0x0000002300237308 */ /* 0x000e220000000800 */
[----:B-1----:R-:W-:-:S07]  /*5bd0*/  FADD.FTZ R5, R41, R8 ;  /* 0x0000000829057221 */ /* 0x002fce0000010000 */
[----:B------:R-:W-:Y:S01]  /*5be0*/  MUFU.EX2 R71, R71 ;  /* 0x0000004700477308 */ /* 0x000fe20000000800 */
[----:B--2---:R-:W-:-:S07]  /*5bf0*/  FADD.FTZ R8, R30, R5 ;  /* 0x000000051e087221 */ /* 0x004fce0000010000 */
[----:B------:R-:W1:Y:S01]  /*5c00*/  MUFU.EX2 R76, R76 ;  /* 0x0000004c004c7308 */ /* 0x000e620000000800 */
[C---:B0-----:R-:W-:Y:S01]  /*5c10*/  F2FP.SATFINITE.E4M3.F32.PACK_AB_MERGE_C R30, R35.reuse, R30, RZ ;  /* 0x0000001e231e723e */ /* 0x041fe200048070ff */
[----:B------:R-:W-:-:S03]  /*5c20*/  FADD.FTZ R35, R35, R8 ;  /* 0x0000000823237221 */ /* 0x000fc60000010000 */
[----:B------:R-:W-:-:S03]  /*5c30*/  F2FP.SATFINITE.E4M3.F32.PACK_AB_MERGE_C R141, R41, R40, R30 ;  /* 0x00000028298d723e */ /* 0x000fc6000480701e */
[----:B------:R-:W-:Y:S08]  /*5c40*/  MUFU.EX2 R77, R77 ;  /* 0x0000004d004d7308 */ /* 0x000ff00000000800 */
[----:B------:R-:W0:Y:S01]  /*5c50*/  MUFU.EX2 R84, R84 ;  /* 0x0000005400547308 */ /* 0x000e220000000800 */
[----:B-1----:R-:W-:-:S07]  /*5c60*/  F2FP.SATFINITE.E4M3.F32.PACK_AB_MERGE_C R32, R76, R71, RZ ;  /* 0x000000474c20723e */ /* 0x002fce00048070ff */
[----:B------:R-:W-:Y:S08]  /*5c70*/  MUFU.EX2 R69, R69 ;  /* 0x0000004500457308 */ /* 0x000ff00000000800 */
[----:B------:R-:W1:Y:S01]  /*5c80*/  MUFU.EX2 R92, R92 ;  /* 0x0000005c005c7308 */ /* 0x000e620000000800 */
[----:B0-----:R-:W-:-:S07]  /*5c90*/  F2FP.SATFINITE.E4M3.F32.PACK_AB_MERGE_C R5, R84, R77, RZ ;  /* 0x0000004d5405723e */ /* 0x001fce00048070ff */
[----:B------:R-:W0:Y:S08]  /*5ca0*/  MUFU.EX2 R4, R4 ;  /* 0x0000000400047308 */ /* 0x000e300000000800 */
[----:B------:R-:W-:Y:S01]  /*5cb0*/  MUFU.EX2 R75, R75 ;  /* 0x0000004b004b7308 */ /* 0x000fe20000000800 */
[----:B-1----:R-:W-:Y:S01]  /*5cc0*/  F2FP.SATFINITE.E4M3.F32.PACK_AB_MERGE_C R142, R92, R69, R32 ;  /* 0x000000455c8e723e */ /* 0x002fe20004807020 */
[----:B------:R-:W-:-:S04]  /*5cd0*/  FADD.FTZ R69, R69, R70 ;  /* 0x0000004645457221 */ /* 0x000fc80000010000 */
[----:B------:R-:W-:Y:S02]  /*5ce0*/  FADD.FTZ R92, R92, R69 ;  /* 0x000000455c5c7221 */ /* 0x000fe40000010000 */
[----:B------:R-:W1:Y:S01]  /*5cf0*/  MUFU.EX2 R78, R78 ;  /* 0x0000004e004e7308 */ /* 0x000e620000000800 */
[----:B0-----:R-:W-:-:S01]  /*5d00*/  FADD.FTZ R8, R4, R35 ;  /* 0x0000002304087221 */ /* 0x001fc20000010000 */
[----:B------:R-:W-:-:S04]  /*5d10*/  FADD.FTZ R71, R71, R92 ;  /* 0x0000005c47477221 */ /* 0x000fc80000010000 */
[----:B------:R-:W-:Y:S02]  /*5d20*/  FADD.FTZ R76, R76, R71 ;  /* 0x000000474c4c7221 */ /* 0x000fe40000010000 */
        /* <DEDUP_REMOVED lines=11> */
[----:B------:R-:W-:Y:S01]  /*5de0*/  MUFU.EX2 R80, R80 ;  /* 0x0000005000507308 */ /* 0x000fe20000000800 */
[C---:B-1----:R-:W-:Y:S01]  /*5df0*/  F2FP.SATFINITE.E4M3.F32.PACK_AB_MERGE_C R46, R47.reuse, R46, RZ ;  /* 0x0000002e2f2e723e */ /* 0x042fe200048070ff */
[----:B------:R-:W-:-:S03]  /*5e00*/  FADD.FTZ R47, R47, R8 ;  /* 0x000000082f2f7221 */ /* 0x000fc60000010000 */
[----:B------:R-:W-:-:S03]  /*5e10*/  F2FP.SATFINITE.E4M3.F32.PACK_AB_MERGE_C R143, R31, R4, R46 ;  /* 0x000000041f8f723e */ /* 0x000fc6000480702e */
        /* <DEDUP_REMOVED lines=16> */
[C---:B--2---:R-:W-:Y:S01]  /*5f20*/  F2FP.SATFINITE.E4M3.F32.PACK_AB_MERGE_C R29, R24.reuse, R29, RZ ;  /* 0x0000001d181d723e */ /* 0x044fe200048070ff */
[----:B------:R-:W-:-:S03]  /*5f30*/  FADD.FTZ R24, R24, R5 ;  /* 0x0000000518187221 */ /* 0x000fc60000010000 */
[----:B------:R-:W-:-:S03]  /*5f40*/  F2FP.SATFINITE.E4M3.F32.PACK_AB_MERGE_C R137, R49, R48, R29 ;  /* 0x000000303189723e */ /* 0x000fc6000480701d */
[----:B------:R-:W2:Y:S01]  /*5f50*/  MUFU.EX2 R28, R28 ;  /* 0x0000001c001c7308 */ /* 0x000ea20000000800 */
[----:B-1----:R-:W-:-:S07]  /*5f60*/  FADD.FTZ R5, R25, R24 ;  /* 0x0000001819057221 */ /* 0x002fce0000010000 */
[----:B------:R-:W1:Y:S01]  /*5f70*/  MUFU.EX2 R3, R3 ;  /* 0x0000000300037308 */ /* 0x000e620000000800 */
[----:B0-----:R-:W-:-:S04]  /*5f80*/  FADD.FTZ R5, R26, R5 ;  /* 0x000000051a057221 */ /* 0x001fc80000010000 */
[----:B--2---:R-:W-:Y:S01]  /*5f90*/  FADD.FTZ R4, R28, R5 ;  /* 0x000000051c047221 */ /* 0x004fe20000010000 */
[----:B------:R-:W-:-:S01]  /*5fa0*/  FADD.FTZ R5, R81, R80 ;  /* 0x0000005051057221 */ /* 0x000fc20000010000 */
[C---:B-1----:R-:W-:Y:S02]  /*5fb0*/  F2FP.SATFINITE.E4M3.F32.PACK_AB_MERGE_C R7, R3.reuse, R28, RZ ;  /* 0x0000001c0307723e */ /* 0x042fe400048070ff */
[----:B------:R-:W-:-:S01]  /*5fc0*/  FADD.FTZ R4, R3, R4 ;  /* 0x0000000403047221 */ /* 0x000fc20000010000 */
[----:B------:R-:W-:Y:S01]  /*5fd0*/  VIADD R3, R104, 0xfffffffe ;  /* 0xfffffffe68037836 */ /* 0x000fe20000000000 */
        /* <DEDUP_REMOVED lines=12> */
.L_x_11413:
[----:B------:R-:W-:-:S11]  /*60a0*/  UISETP.NE.AND UP2, UPT, UR7, 0x1, UPT ;  /* 0x000000010700788c */ /* 0x000fd6000bf45270 */
[----:B------:R-:W-:Y:S02]  /*60b0*/  @UP2 ULDC.64 UR14, c[0x0][0x9e8] ;  /* 0x00027a00000e2ab9 */ /* 0x000fe40000000a00 */
[----:B------:R-:W-:-:S04]  /*60c0*/  UIMAD.WIDE.U32 UR10, UR12, UR14, URZ ;  /* 0x0000000e0c0a72a5 */ /* 0x000fc8000f8e003f */
[----:B------:R-:W-:-:S12]  /*60d0*/  @UP2 USHF.R.U32.HI UR12, URZ, UR15, UR11 ;  /* 0x0000000f3f0c2299 */ /* 0x000fd8000801160b */
.L_x_11414:
[----:B------:R-:W-:-:S04]  /*60e0*/  UIMAD UR7, UR12, UR7, UR7 ;  /* 0x000000070c0772a4 */ /* 0x000fc8000f8e0207 */
[----:B------:R-:W-:-:S04]  /*60f0*/  UISETP.LT.AND UP2, UPT, UR6, UR7, UPT ;  /* 0x000000070600728c */ /* 0x000fc8000bf41270 */
[----:B------:R-:W-:-:S12]  /*6100*/  USEL UR6, UR6, UR7, UP2 ;  /* 0x0000000706067287 */ /* 0x000fd80009000000 */
.L_x_11412:
        /* <DEDUP_REMOVED lines=21> */
[----:B------:R-:W-:-:S13]  /*6260*/  ISETP.GE.AND P1, PT, R3, UR26, PT ;  /* 0x0000001a03007c0c */ /* 0x000fda000bf26270 */
[----:B------:R-:W-:Y:S05]  /*6270*/  @!P1 BRA `(.L_x_11415) ;  /* 0x0000004800549947 */ /* 0x000fea0003800000 */
[----:B------:R-:W-:Y:S01]  /*6280*/  IMAD.MOV.U32 R55, RZ, RZ, RZ ;  /* 0x000000ffff377224 */ /* 0x000fe200078e00ff */
[----:B------:R-:W-:Y:S01]  /*6290*/  ULDC UR22, c[0x0][0x9e4] ;  /* 0x0002790000167ab9 */ /* 0x000fe20000000800 */
[----:B------:R-:W-:Y:S01]  /*62a0*/  ULDC UR21, c[0x0][0x988] ;  /* 0x0002620000157ab9 */ /* 0x000fe20000000800 */
[----:B------:R-:W-:-:S05]  /*62b0*/  ULDC UR23, c[0x0][0x9e0] ;  /* 0x0002780000177ab9 */ /* 0x000fca0000000800 */
.L_x_11433:
[----:B------:R-:W-:-:S04]  /*62c0*/  UIADD3 UR25, UR39, 0x1, URZ ;  /* 0x0000000127197890 */ /* 0x000fc8000fffe03f */
[----:B------:R-:W-:-:S04]  /*62d0*/  UISETP.NE.AND UP2, UPT, UR25, 0x2, UPT ;  /* 0x000000021900788c */ /* 0x000fc8000bf45270 */
[----:B------:R-:W-:Y:S02]  /*62e0*/  USEL UR24, URZ, 0x1, UP2 ;  /* 0x000000013f187887 */ /* 0x000fe40009000000 */
[----:B------:R-:W-:Y:S02]  /*62f0*/  USEL UR25, UR25, URZ, UP2 ;  /* 0x0000003f19197287 */ /* 0x000fe40009000000 */
[----:B------:R-:W-:Y:S01]  /*6300*/  ULOP3.LUT UR24, UR37, UR24, URZ, 0x3c, !UPT ;  /* 0x0000001825187292 */ /* 0x000fe2000f8e3c3f */
[----:B------:R-:W-:Y:S11]  /*6310*/  @!P0 BRA `(.L_x_11416) ;  /* 0x0000000000048947 */ /* 0x000ff60003800000 */
[----:B------:R-:W-:Y:S01]  /*6320*/  BPT.TRAP 0x1 ;  /* 0x000000040000795c */ /* 0x000fe20000300000 */
.L_x_11416:
[----:B------:R-:W-:Y:S01]  /*6330*/  ULEA UR6, UR25, UR45, 0x3 ;  /* 0x0000002d19067291 */ /* 0x000fe2000f8e183f */
[----:B------:R-:W-:-:S05]  /*6340*/  IMAD.U32 R7, RZ, RZ, UR24 ;  /* 0x00000018ff077e24 */ /* 0x000fca000f8e00ff */
[----:B------:R-:W-:-:S04]  /*6350*/  SHF.L.U32 R7, R7, 0x1f, RZ ;  /* 0x0000001f07077819 */ /* 0x000fc800000006ff */
[----:B------:R0:W1:Y:S01]  /*6360*/  SYNCS.PHASECHK.TRANS64.TRYWAIT P1, [UR6+0x13230], R7 ;  /* 0x01323007ff0075a7 */ /* 0x0000620008020146 */
[----:B------:R-:W-:Y:S05]  /*6370*/  @!P0 BRA `(.L_x_11417) ;  /* 0x0000000000048947 */ /* 0x000fea0003800000 */
[----:B------:R-:W-:Y:S01]  /*6380*/  BPT.TRAP 0x1 ;  /* 0x000000040000795c */ /* 0x000fe20000300000 */
.L_x_11417:
[----:B-1----:R-:W-:Y:S05]  /*6390*/  @P1 BRA `(.L_x_11418) ;  /* 0x0000000000081947 */ /* 0x002fea0003800000 */
[----:B------:R-:W1:Y:S02]  /*63a0*/  SYNCS.PHASECHK.TRANS64.TRYWAIT P1, [UR6+0x13230], R7 ;  /* 0x01323007ff0075a7 */ /* 0x000e640008020146 */
[----:B-1----:R-:W-:Y:S05]  /*63b0*/  @!P1 BRA `(.L_x_11419) ;  /* 0x0000011c003c9947 */ /* 0x002fea0003800000 */
.L_x_11418:
        /* <DEDUP_REMOVED lines=64> */
.L_x_11420:
[----:B------:R-:W-:Y:S01]  /*67c0*/  ULEA UR11, UR39, UR45, 0x3 ;  /* 0x0000002d270b7291 */ /* 0x000fe2000f8e183f */
[----:B01----:R-:W-:-:S05]  /*67d0*/  IMAD.U32 R7, RZ, RZ, UR37 ;  /* 0x00000025ff077e24 */ /* 0x003fca000f8e00ff */
[----:B------:R-:W-:-:S04]  /*67e0*/  SHF.L.U32 R7, R7, 0x1f, RZ ;  /* 0x0000001f07077819 */ /* 0x000fc800000006ff */
[----:B------:R0:W1:Y:S01]  /*67f0*/  SYNCS.PHASECHK.TRANS64.TRYWAIT P1, [UR11+0x13250], R7 ;  /* 0x01325007ff0075a7 */ /* 0x000062000802014b */
[----:B------:R-:W-:Y:S05]  /*6800*/  @!P0 BRA `(.L_x_11421) ;  /* 0x0000000000048947 */ /* 0x000fea0003800000 */
[----:B------:R-:W-:Y:S01]  /*6810*/  BPT.TRAP 0x1 ;  /* 0x000000040000795c */ /* 0x000fe20000300000 */
.L_x_11421:
        /* <DEDUP_REMOVED lines=20> */
[----:B------:R-:W-:-:S07]  /*6960*/  FMUL.FTZ R128, R0, R107 ;  /* 0x0000006b00807220 */ /* 0x000fce0000410000 */
        /* <DEDUP_REMOVED lines=19> */
[----:B------:R-:W1:Y:S02]  /*6aa0*/  SYNCS.PHASECHK.TRANS64.TRYWAIT P1, [UR11+0x13250], R7 ;  /* 0x01325007ff0075a7 */ /* 0x000e64000802014b */
[----:B-1----:R-:W-:Y:S05]  /*6ab0*/  @!P1 BRA `(.L_x_11423) ;  /* 0x0000011400949947 */ /* 0x002fea0003800000 */
.L_x_11422:
        /* <DEDUP_REMOVED lines=18> */
[----:B------:R-:W-:Y:S01]  /*6be0*/  PLOP3.LUT P2, PT, PT, PT, UP0, 0x80, 0x0 ;  /* 0x000000000000781c */ /* 0x000fe20003f4f008 */
[C---:B------:R-:W-:Y:S01]  /*6bf0*/  FMUL.FTZ R117, R0.reuse, R118 ;  /* 0x0000007600757220 */ /* 0x040fe20000410000 */
[C---:B------:R-:W-:Y:S01]  /*6c00*/  FMUL.FTZ R118, R0.reuse, R119 ;  /* 0x0000007700767220 */ /* 0x040fe20000410000 */
[----:B01----:R0:W1:Y:S01]  /*6c10*/  MUFU.TANH R7, R128 ;  /* 0x0000008000077308 */ /* 0x0030620000002400 */
[C---:B------:R-:W-:Y:S01]  /*6c20*/  FMUL.FTZ R119, R0.reuse, R80 ;  /* 0x0000005000777220 */ /* 0x040fe20000410000 */
[----:B------:R-:W-:Y:S01]  /*6c30*/  UMOV UR6, UR10 ;  /* 0x0000000a00067c82 */ /* 0x000fe20008000000 */
[C---:B------:R-:W-:Y:S01]  /*6c40*/  FMUL.FTZ R80, R0.reuse, R82 ;  /* 0x0000005200507220 */ /* 0x040fe20000410000 */
[----:B------:R-:W-:Y:S01]  /*6c50*/  QGMMA.64x64x32.F32.E4M3.E4M3 R24, R152, gdesc[UR4], R24, gsb0 ;  /* 0x00e0000498187df3 */ /* 0x000fe20008000818 */
[----:B------:R-:W-:Y:S01]  /*6c60*/  UIADD3 UR6, UR10, 0x80, URZ ;  /* 0x000000800a067890 */ /* 0x000fe2000fffe03f */
[----:B------:R-:W-:Y:S01]  /*6c70*/  VIADD R133, R19, UR40 ;  /* 0x0000002813857c36 */ /* 0x000fe20008000000 */
[----:B------:R-:W-:Y:S01]  /*6c80*/  UMOV UR7, 0xc0000010 ;  /* 0xc000001000077882 */ /* 0x000fe20000000000 */
[C---:B------:R-:W-:Y:S01]  /*6c90*/  FMUL.FTZ R82, R0.reuse, R84 ;  /* 0x0000005400527220 */ /* 0x040fe20000410000 */
[C---:B0-----:R-:W-:Y:S01]  /*6ca0*/  FMUL.FTZ R128, R0.reuse, R81 ;  /* 0x0000005100807220 */ /* 0x041fe20000410000 */
[C---:B------:R-:W-:Y:S01]  /*6cb0*/  FMUL.FTZ R81, R0.reuse, R83 ;  /* 0x0000005300517220 */ /* 0x040fe20000410000 */
[C---:B------:R-:W-:Y:S01]  /*6cc0*/  FMUL.FTZ R83, R0.reuse, R86 ;  /* 0x0000005600537220 */ /* 0x040fe20000410000 */
[C---:B------:R-:W-:Y:S01]  /*6cd0*/  FMUL.FTZ R84, R0.reuse, R87 ;  /* 0x0000005700547220 */ /* 0x040fe20000410000 */
[C---:B------:R-:W-:Y:S01]  /*6ce0*/  FMUL.FTZ R87, R0.reuse, R56 ;  /* 0x0000003800577220 */ /* 0x040fe20000410000 */
[C---:B------:R-:W-:Y:S01]  /*6cf0*/  FMUL.FTZ R86, R0.reuse, R58 ;  /* 0x0000003a00567220 */ /* 0x040fe20000410000 */
[----:B------:R-:W-:Y:S01]  /*6d00*/  LOP3.LUT P3, RZ, R23, 0x7f, RZ, 0xc0, !PT ;  /* 0x0000007f17ff7812 */ /* 0x000fe2000786c0ff */
[----:B------:R-:W0:Y:S01]  /*6d10*/  LDC R58, c[0x0][0x288] ;  /* 0x0000a200ff3a7b82 */ /* 0x000e220000000800 */
[----:B------:R-:W-:Y:S01]  /*6d20*/  FMUL.FTZ R129, R0, R57 ;  /* 0x0000003900817220 */ /* 0x000fe20000410000 */
[----:B------:R-:W-:-:S02]  /*6d30*/  IMAD.U32 R57, RZ, RZ, UR25 ;  /* 0x00000019ff397e24 */ /* 0x000fc4000f8e00ff */
[C---:B------:R-:W-:Y:S01]  /*6d40*/  FMUL.FTZ R134, R0.reuse, R69 ;  /* 0x0000004500867220 */ /* 0x040fe20000410000 */
[----:B------:R-:W-:Y:S02]  /*6d50*/  IMAD R69, R3, -0xa0, RZ ;  /* 0xffffff6003457824 */ /* 0x000fe400078e02ff */
        /* <DEDUP_REMOVED lines=37> */
[----:B------:R-:W2:Y:S08]  /*6fb0*/  MUFU.TANH R107, R107 ;  /* 0x0000006b006b7308 */ /* 0x000eb00000002400 */
[----:B------:R-:W3:Y:S08]  /*6fc0*/  MUFU.TANH R108, R108 ;  /* 0x0000006c006c7308 */ /* 0x000ef00000002400 */
[----:B------:R-:W4:Y:S01]  /*6fd0*/  MUFU.TANH R109, R109 ;  /* 0x0000006d006d7308 */ /* 0x000f220000002400 */
[----:B------:R-:W-:-:S02]  /*6fe0*/  WARPGROUP.DEPBAR.LE gsb0, 0x0 ;  /* 0x00008000000079c5 */ /* 0x000fc40000010000 */
[----:B------:R-:W-:-:S05]  /*6ff0*/  WARPGROUP.ARRIVE ;  /* 0x00000000000079c5 */ /* 0x000fca0000000000 */
[----:B------:R-:W0:Y:S01]  /*7000*/  MUFU.TANH R110, R110 ;  /* 0x0000006e006e7308 */ /* 0x000e220000002400 */
[----:B------:R-:W-:Y:S01]  /*7010*/  QGMMA.64x64x32.F32.E4M3.E4M3 R24, R148, gdesc[UR4], R24, gsb0 ;  /* 0x00e0000494187df3 */ /* 0x000fe20008000818 */
        /* <DEDUP_REMOVED lines=47> */
[----:B------:R-:W-:Y:S02]  /*7310*/  @UP0 ULDC UR6, c[0x0][0x44c] ;  /* 0x0001130000060ab9 */ /* 0x000fe40000000800 */
[----:B------:R-:W-:Y:S01]  /*7320*/  @P1 IMAD.HI.U32 R56, R133, UR6, RZ ;  /* 0x0000000685381c27 */ /* 0x000fe2000f8e00ff */
[----:B------:R-:W-:Y:S01]  /*7330*/  @UP0 ULDC UR6, c[0x0][0x450] ;  /* 0x0001140000060ab9 */ /* 0x000fe20000000800 */
[----:B------:R-:W-:Y:S02]  /*7340*/  PLOP3.LUT P1, PT, PT, PT, UP1, 0x40, 0x0 ;  /* 0x000000000000781c */ /* 0x000fe40003f2e818 */
[----:B------:R-:W1:Y:S01]  /*7350*/  MUFU.TANH R119, R119 ;  /* 0x0000007700777308 */ /* 0x000e620000002400 */
[----:B------:R-:W-:Y:S02]  /*7360*/  @P2 SHF.R.U32.HI R133, RZ, UR6, R56 ;  /* 0x00000006ff852c19 */ /* 0x000fe40008011638 */
[----:B------:R-:W-:Y:S01]  /*7370*/  @!P3 LEA R56, R57, UR45, 0x3 ;  /* 0x0000002d3938bc11 */ /* 0x000fe2000f8e18ff */
[----:B------:R-:W-:-:S04]  /*7380*/  VIADD R57, R69, 0x1 ;  /* 0x0000000145397836 */ /* 0x000fc80000000000 */
[----:B------:R-:W1:Y:S01]  /*7390*/  MUFU.TANH R128, R128 ;  /* 0x0000008000807308 */ /* 0x000e620000002400 */
[----:B------:R-:W-:Y:S02]  /*73a0*/  IMAD R57, R18, -0x2, R57 ;  /* 0xfffffffe12397824 */ /* 0x000fe400078e0239 */
[----:B------:R-:W-:Y:S02]  /*73b0*/  @!P3 VIADD R56, R56, 0x13240 ;  /* 0x000132403838b836 */ /* 0x000fe40000000000 */
[C---:B------:R-:W-:Y:S01]  /*73c0*/  VIADD R67, R57.reuse, 0xffffffff ;  /* 0xffffffff39437836 */ /* 0x040fe20000000000 */
[----:B0-----:R-:W-:Y:S02]  /*73d0*/  IADD3 R135, R57, -R58, R17 ;  /* 0x8000003a39877210 */ /* 0x001fe40007ffe011 */
[----:B------:R-:W0:Y:S01]  /*73e0*/  MUFU.TANH R80, R80 ;  /* 0x0000005000507308 */ /* 0x000e220000002400 */
[----:B------:R-:W-:-:S07]  /*73f0*/  @!P3 PRMT R56, RZ, 0x654, R56 ;  /* 0x00000654ff38b816 */ /* 0x000fce0000000038 */
[----:B------:R-:W0:Y:S08]  /*7400*/  MUFU.TANH R81, R81 ;  /* 0x0000005100517308 */ /* 0x000e300000002400 */
[----:B------:R-:W0:Y:S08]  /*7410*/  MUFU.TANH R82, R82 ;  /* 0x0000005200527308 */ /* 0x000e300000002400 */
[----:B------:R-:W0:Y:S08]  /*7420*/  MUFU.TANH R85, R85 ;  /* 0x0000005500557308 */ /* 0x000e300000002400 */
[----:B------:R-:W0:Y:S08]  /*7430*/  MUFU.TANH R83, R83 ;  /* 0x0000005300537308 */ /* 0x000e300000002400 */
[----:B------:R-:W0:Y:S08]  /*7440*/  MUFU.TANH R84, R84 ;  /* 0x0000005400547308 */ /* 0x000e300000002400 */
[----:B------:R-:W0:Y:S01]  /*7450*/  MUFU.TANH R87, R87 ;  /* 0x0000005700577308 */ /* 0x000e220000002400 */
[----:B------:R-:W-:-:S02]  /*7460*/  WARPGROUP.DEPBAR.LE gsb0, 0x0 ;  /* 0x00008000000079c5 */ /* 0x000fc40000010000 */
[----:B------:R-:W5:Y:S05]  /*7470*/  SHFL.IDX PT, R137, R133, RZ, 0x1c1f ;  /* 0x001c1fff85897589 */ /* 0x000f6a00000e0000 */
[----:B------:R-:W0:Y:S01]  /*7480*/  MUFU.TANH R129, R129 ;  /* 0x0000008100817308 */ /* 0x000e220000002400 */
[C---:B------:R-:W-:Y:S01]  /*7490*/  VIADD R136, R135.reuse, UR23 ;  /* 0x0000001787887c36 */ /* 0x040fe20008000000 */
[----:B------:R0:W-:Y:S01]  /*74a0*/  @!P3 SYNCS.ARRIVE.TRANS64.RED.A1T0 RZ, [R56+URZ], RZ ;  /* 0x000000ff38ffb9a7 */ /* 0x0001e2000810043f */
[----:B------:R-:W-:-:S05]  /*74b0*/  VIADD R135, R135, UR20 ;  /* 0x0000001487877c36 */ /* 0x000fca0008000000 */
[----:B------:R-:W0:Y:S08]  /*74c0*/  MUFU.TANH R86, R86 ;  /* 0x0000005600567308 */ /* 0x000e300000002400 */
[----:B------:R-:W0:Y:S01]  /*74d0*/  MUFU.TANH R59, R59 ;  /* 0x0000003b003b7308 */ /* 0x000e220000002400 */
[----:B-----5:R-:W-:-:S07]  /*74e0*/  IMAD.IADD R71, R136, 0x1, R137 ;  /* 0x0000000188477824 */ /* 0x020fce00078e0289 */
[----:B------:R-:W0:Y:S01]  /*74f0*/  MUFU.TANH R130, R130 ;  /* 0x0000008200827308 */ /* 0x000e220000002400 */
        /* <DEDUP_REMOVED lines=25> */
.L_x_11426:
[----:B------:R-:W-:-:S05]  /*7690*/  IMAD.U32 R138, RZ, RZ, UR22 ;  /* 0x00000016ff8a7e24 */ /* 0x000fca000f8e00ff */
[----:B------:R-:W-:-:S13]  /*76a0*/  ISETP.NE.AND P1, PT, R138, 0x1, PT ;  /* 0x000000018a00780c */ /* 0x000fda0003f25270 */
[----:B0-----:R-:W0:Y:S02]  /*76b0*/  @P1 LDC.64 R56, c[0x0][0x9e8] ;  /* 0x00027a00ff381b82 */ /* 0x001e240000000a00 */
[----:B0-----:R-:W-:-:S05]  /*76c0*/  @P1 IMAD.HI.U32 R56, R137, R56, RZ ;  /* 0x0000003889381227 */ /* 0x001fca00078e00ff */
[----:B------:R-:W-:-:S07]  /*76d0*/  @P1 SHF.R.U32.HI R137, RZ, R57, R56 ;  /* 0x00000039ff891219 */ /* 0x000fce0000011638 */
.L_x_11427:
[----:B------:R-:W-:Y:S05]  /*76e0*/  BSYNC B0 ;  /* 0x0000000000007941 */ /* 0x000fea0003800000 */
.L_x_11425:
[----:B------:R-:W-:-:S05]  /*76f0*/  IMAD R137, R137, R138, R67 ;  /* 0x0000008a89897224 */ /* 0x000fca00078e0243 */
[----:B------:R-:W-:Y:S02]  /*7700*/  VIADDMNMX R71, R137, R138, R71, PT ;  /* 0x0000008a89477246 */ /* 0x000fe40003800147 */
[----:B------:R-:W-:-:S07]  /*7710*/  VIMNMX R70, R70, R137, !PT ;  /* 0x0000008946467248 */ /* 0x000fce0007fe0100 */
.L_x_11424:
[C---:B------:R-:W-:Y:S02]  /*7720*/  ISETP.GE.AND P3, PT, R69.reuse, 0x9, PT ;  /* 0x000000094500780c */ /* 0x040fe40003f66270 */
        /* <DEDUP_REMOVED lines=224> */
[----:B------:R-:W-:Y:S01]  /*8530*/  ISETP.GE.AND P6, PT, R69, 0x9a, PT ;  /* 0x0000009a4500780c */ /* 0x000fe20003fc6270 */
[----:B------:R-:W0:-:S12]  /*8540*/  SHFL.IDX PT, R8, R133, 0x1, 0x1c1f ;  /* 0x003c1f0085087f89 */ /* 0x000e1800000e0000 */
[----:B------:R-:W-:Y:S02]  /*8550*/  @P6 LOP3.LUT R2, R2, 0x4, RZ, 0xfc, !PT ;  /* 0x0000000402026812 */ /* 0x000fe400078efcff */
[----:B------:R-:W-:-:S04]  /*8560*/  ISETP.GT.AND P6, PT, R70, 0x99, !P6 ;  /* 0x000000994600780c */ /* 0x000fc800077c4270 */
[----:B------:R-:W-:-:S04]  /*8570*/  ISETP.LT.OR P6, PT, R71, 0x9a, P6 ;  /* 0x0000009a4700780c */ /* 0x000fc800037c1670 */
[----:B------:R-:W-:Y:S02]  /*8580*/  FSEL R134, R134, -INF , !P6 ;  /* 0xff80000086867808 */ /* 0x000fe40007000000 */
[----:B------:R-:W-:Y:S01]  /*8590*/  PLOP3.LUT P6, PT, PT, PT, UP1, 0x40, 0x0 ;  /* 0x000000000000781c */ /* 0x000fe20003fce818 */
[--C-:B0-----:R-:W-:Y:S02]  /*85a0*/  IMAD.IADD R136, R136, 0x1, R8.reuse ;  /* 0x0000000188887824 */ /* 0x101fe400078e0208 */
[----:B------:R-:W-:-:S10]  /*85b0*/  IMAD.IADD R135, R135, 0x1, R8 ;  /* 0x0000000187877824 */ /* 0x000fd400078e0208 */
        /* <DEDUP_REMOVED lines=13> */
.L_x_11430:
[----:B------:R-:W-:-:S05]  /*8690*/  IMAD.U32 R71, RZ, RZ, UR22 ;  /* 0x00000016ff477e24 */ /* 0x000fca000f8e00ff */
[----:B------:R-:W-:-:S13]  /*86a0*/  ISETP.NE.AND P6, PT, R71, 0x1, PT ;  /* 0x000000014700780c */ /* 0x000fda0003fc5270 */
[----:B------:R-:W0:Y:S02]  /*86b0*/  @P6 LDC.64 R14, c[0x0][0x9e8] ;  /* 0x00027a00ff0e6b82 */ /* 0x000e240000000a00 */
[----:B0-----:R-:W-:-:S05]  /*86c0*/  @P6 IMAD.HI.U32 R14, R8, R14, RZ ;  /* 0x0000000e080e6227 */ /* 0x001fca00078e00ff */
[----:B------:R-:W-:-:S07]  /*86d0*/  @P6 SHF.R.U32.HI R8, RZ, R15, R14 ;  /* 0x0000000fff086219 */ /* 0x000fce000001160e */
.L_x_11431:
[----:B------:R-:W-:Y:S05]  /*86e0*/  BSYNC B0 ;  /* 0x0000000000007941 */ /* 0x000fea0003800000 */
.L_x_11429:
[----:B------:R-:W-:-:S05]  /*86f0*/  IMAD R8, R8, R71, R67 ;  /* 0x0000004708087224 */ /* 0x000fca00078e0243 */
[----:B------:R-:W-:Y:S02]  /*8700*/  VIADDMNMX R136, R8, R71, R136, PT ;  /* 0x0000004708887246 */ /* 0x000fe40003800188 */
[----:B------:R-:W-:-:S07]  /*8710*/  VIMNMX R135, R135, R8, !PT ;  /* 0x0000000887877248 */ /* 0x000fce0007fe0100 */
.L_x_11428:
        /* <DEDUP_REMOVED lines=75> */
[----:B------:R-:W-:Y:S02]  /*8bd0*/  ISETP.GT.AND P1, PT, R135, 0x30, !P6 ;  /* 0x000000308700780c */ /* 0x000fe40007724270 */
[----:B------:R-:W-:Y:S02]  /*8be0*/  LOP3.LUT P6, RZ, R16, 0x10000, RZ, 0xc0, !PT ;  /* 0x0001000010ff7812 */ /* 0x000fe400078cc0ff */
        /* <DEDUP_REMOVED lines=19> */
[C---:B------:R-:W-:Y:S02]  /*8d20*/  ISETP.GT.AND P1, PT, R135.reuse, 0x39, !P1 ;  /* 0x000000398700780c */ /* 0x040fe40004f24270 */
[----:B------:R-:W-:Y:S02]  /*8d30*/  FMNMX.FTZ R15, R134, R15, !PT ;  /* 0x0000000f860f7209 */ /* 0x000fe40007810000 */
[----:B------:R-:W-:Y:S02]  /*8d40*/  ISETP.LT.OR P1, PT, R136, 0x3a, P1 ;  /* 0x0000003a8800780c */ /* 0x000fe40000f21670 */
[----:B------:R-:W-:Y:S01]  /*8d50*/  ISETP.GT.AND P2, PT, R135, 0x89, !P2 ;  /* 0x000000898700780c */ /* 0x000fe20005744270 */
[----:B------:R-:W0:Y:S01]  /*8d60*/  SHFL.BFLY PT, R8, R15, 0x2, 0x1f ;  /* 0x0c401f000f087f89 */ /* 0x000e2200000e0000 */
[----:B------:R-:W-:Y:S02]  /*8d70*/  FSEL R118, R118, -INF , !P1 ;  /* 0xff80000076767808 */ /* 0x000fe40004800000 */
[----:B------:R-:W-:-:S02]  /*8d80*/  LOP3.LUT P1, RZ, R16, 0x800000, RZ, 0xc0, !PT ;  /* 0x0080000010ff7812 */ /* 0x000fc4000782c0ff */
[C---:B------:R-:W-:Y:S02]  /*8d90*/  ISETP.LT.OR P2, PT, R136.reuse, 0x8a, P2 ;  /* 0x0000008a8800780c */ /* 0x040fe40001741670 */
[C---:B------:R-:W-:Y:S02]  /*8da0*/  ISETP.GT.AND P1, PT, R135.reuse, 0x40, !P1 ;  /* 0x000000408700780c */ /* 0x040fe40004f24270 */
[----:B------:R-:W-:Y:S02]  /*8db0*/  ISETP.GT.AND P3, PT, R135, 0x90, !P3 ;  /* 0x000000908700780c */ /* 0x000fe40005f64270 */
[----:B------:R-:W-:Y:S02]  /*8dc0*/  ISETP.LT.OR P1, PT, R136, 0x41, P1 ;  /* 0x000000418800780c */ /* 0x000fe40000f21670 */
[----:B------:R-:W-:Y:S02]  /*8dd0*/  FSEL R61, R61, -INF , !P2 ;  /* 0xff8000003d3d7808 */ /* 0x000fe40005000000 */
[----:B------:R-:W-:-:S02]  /*8de0*/  FSEL R90, R90, -INF , !P1 ;  /* 0xff8000005a5a7808 */ /* 0x000fc40004800000 */
[----:B------:R-:W-:Y:S02]  /*8df0*/  LOP3.LUT P1, RZ, R16, 0x400000, RZ, 0xc0, !PT ;  /* 0x0040000010ff7812 */ /* 0x000fe4000782c0ff */
[C---:B------:R-:W-:Y:S02]  /*8e00*/  ISETP.GT.AND P4, PT, R135.reuse, 0x91, !P4 ;  /* 0x000000918700780c */ /* 0x040fe40006784270 */
[----:B------:R-:W-:Y:S02]  /*8e10*/  ISETP.GT.AND P1, PT, R135, 0x41, !P1 ;  /* 0x000000418700780c */ /* 0x000fe40004f24270 */
[C---:B------:R-:W-:Y:S02]  /*8e20*/  ISETP.LT.OR P3, PT, R136.reuse, 0x91, P3 ;  /* 0x000000918800780c */ /* 0x040fe40001f61670 */
[----:B------:R-:W-:Y:S02]  /*8e30*/  ISETP.LT.OR P1, PT, R136, 0x42, P1 ;  /* 0x000000428800780c */ /* 0x000fe40000f21670 */
[----:B0-----:R-:W-:-:S02]  /*8e40*/  FMNMX.FTZ R14, R15, R8, !PT ;  /* 0x000000080f0e7209 */ /* 0x001fc40007810000 */
[----:B------:R-:W-:Y:S02]  /*8e50*/  FSEL R91, R91, -INF , !P1 ;  /* 0xff8000005b5b7808 */ /* 0x000fe40004800000 */
[----:B------:R-:W-:Y:S01]  /*8e60*/  LOP3.LUT P1, RZ, R16, 0x200000, RZ, 0xc0, !PT ;  /* 0x0020000010ff7812 */ /* 0x000fe2000782c0ff */
[----:B------:R-:W0:Y:S01]  /*8e70*/  SHFL.BFLY PT, R67, R14, 0x1, 0x1f ;  /* 0x0c201f000e437f89 */ /* 0x000e2200000e0000 */
[C---:B------:R-:W-:Y:S02]  /*8e80*/  ISETP.GT.AND P5, PT, R135.reuse, 0x98, !P5 ;  /* 0x000000988700780c */ /* 0x040fe40006fa4270 */
[----:B------:R-:W-:Y:S02]  /*8e90*/  ISETP.GT.AND P1, PT, R135, 0x48, !P1 ;  /* 0x000000488700780c */ /* 0x000fe40004f24270 */
[C---:B------:R-:W-:Y:S02]  /*8ea0*/  ISETP.LT.OR P4, PT, R136.reuse, 0x92, P4 ;  /* 0x000000928800780c */ /* 0x040fe40002781670 */
[----:B------:R-:W-:-:S02]  /*8eb0*/  ISETP.LT.OR P1, PT, R136, 0x49, P1 ;  /* 0x000000498800780c */ /* 0x000fc40000f21670 */
[----:B------:R-:W-:Y:S02]  /*8ec0*/  FSEL R63, R63, -INF , !P3 ;  /* 0xff8000003f3f7808 */ /* 0x000fe40005800000 */
[----:B------:R-:W-:Y:S02]  /*8ed0*/  FSEL R94, R94, -INF , !P1 ;  /* 0xff8000005e5e7808 */ /* 0x000fe40004800000 */
[----:B------:R-:W-:Y:S02]  /*8ee0*/  LOP3.LUT P1, RZ, R16, 0x100000, RZ, 0xc0, !PT ;  /* 0x0010000010ff7812 */ /* 0x000fe4000782c0ff */
[----:B------:R-:W-:Y:S02]  /*8ef0*/  ISETP.LT.OR P5, PT, R136, 0x99, P5 ;  /* 0x000000998800780c */ /* 0x000fe40002fa1670 */
[----:B------:R-:W-:Y:S02]  /*8f00*/  ISETP.GT.AND P1, PT, R135, 0x49, !P1 ;  /* 0x000000498700780c */ /* 0x000fe40004f24270 */
[----:B------:R-:W-:-:S02]  /*8f10*/  FSEL R66, R66, -INF , !P5 ;  /* 0xff80000042427808 */ /* 0x000fc40006800000 */
        /* <DEDUP_REMOVED lines=94> */
[----:B0-----:R-:W-:-:S01]  /*9500*/  FFMA.FTZ R121, R76, UR21, -R70 ;  /* 0x000000154c797c23 */ /* 0x001fc20008010846 */
[----:B------:R-:W-:Y:S01]  /*9510*/  FMNMX.FTZ R105, R123, R138, !PT ;  /* 0x0000008a7b697209 */ /* 0x000fe20007810000 */
[----:B------:R-:W-:-:S01]  /*9520*/  FFMA.FTZ R137, R137, UR21, -R70 ;  /* 0x0000001589897c23 */ /* 0x000fc20008010846 */
[----:B------:R-:W-:Y:S01]  /*9530*/  FSEL R76, R64, -INF , !P4 ;  /* 0xff800000404c7808 */ /* 0x000fe20006000000 */
[----:B------:R-:W-:-:S01]  /*9540*/  FADD.FTZ R125, -R125, R10 ;  /* 0x0000000a7d7d7221 */ /* 0x000fc20000010100 */
        /* <DEDUP_REMOVED lines=68> */
[----:B0-----:R-:W-:Y:S02]  /*9990*/  FMNMX.FTZ R115, R68, R111, !PT ;  /* 0x0000006f44737209 */ /* 0x001fe40007810000 */
[----:B------:R0:W-:Y:S03]  /*99a0*/  MUFU.EX2 R111, R119 ;  /* 0x00000077006f7308 */ /* 0x0001e60000000800 */
[----:B------:R-:W1:Y:S05]  /*99b0*/  SHFL.BFLY PT, R138, R115, 0x2, 0x1f ;  /* 0x0c401f00738a7f89 */ /* 0x000e6a00000e0000 */
        /* <DEDUP_REMOVED lines=9> */
[----:B------:R-:W0:Y:S01]  /*9a50*/  SHFL.BFLY PT, R140, R121, 0x1, 0x1f ;  /* 0x0c201f00798c7f89 */ /* 0x000e2200000e0000 */
[----:B------:R-:W-:-:S01]  /*9a60*/  FFMA.FTZ R70, R134, UR21, -R70 ;  /* 0x0000001586467c23 */ /* 0x000fc20008010846 */
[----:B------:R-:W-:Y:S08]  /*9a70*/  MUFU.EX2 R92, R92 ;  /* 0x0000005c005c7308 */ /* 0x000ff00000000800 */
[----:B------:R1:W-:Y:S08]  /*9a80*/  MUFU.EX2 R10, R70 ;  /* 0x00000046000a7308 */ /* 0x0003f00000000800 */
[----:B------:R-:W-:Y:S01]  /*9a90*/  MUFU.EX2 R93, R93 ;  /* 0x0000005d005d7308 */ /* 0x000fe20000000800 */
[----:B0-----:R-:W-:Y:S01]  /*9aa0*/  FMNMX.FTZ R62, R121, R140, !PT ;  /* 0x0000008c793e7209 */ /* 0x001fe20007810000 */
[----:B------:R-:W-:-:S06]  /*9ab0*/  FMUL.FTZ R121, R125, UR21 ;  /* 0x000000157d797c20 */ /* 0x000fcc0008410000 */
[----:B------:R-:W-:Y:S01]  /*9ac0*/  MUFU.EX2 R96, R96 ;  /* 0x0000006000607308 */ /* 0x000fe20000000800 */
[C---:B------:R-:W-:Y:S01]  /*9ad0*/  FSETP.NEU.FTZ.AND P1, PT, R62.reuse, -INF , PT ;  /* 0xff8000003e00780b */ /* 0x040fe20003f3d000 */
[----:B------:R-:W-:-:S05]  /*9ae0*/  FFMA.FTZ R129, R62, R129, -8 ;  /* 0xc10000003e817423 */ /* 0x000fca0000010081 */
[----:B------:R-:W-:Y:S01]  /*9af0*/  FSEL R125, R129, RZ, P1 ;  /* 0x000000ff817d7208 */ /* 0x000fe20000800000 */
[----:B------:R-:W0:Y:S04]  /*9b00*/  MUFU.EX2 R121, R121 ;  /* 0x0000007900797308 */ /* 0x000e280000000800 */
[----:B------:R-:W-:-:S01]  /*9b10*/  FFMA.FTZ R129, R12, UR21, -R125 ;  /* 0x000000150c817c23 */ /* 0x000fc2000801087d */
[--C-:B------:R-:W-:Y:S01]  /*9b20*/  FFMA.FTZ R12, R13, UR21, -R125.reuse ;  /* 0x000000150d0c7c23 */ /* 0x100fe2000801087d */
[----:B------:R-:W-:-:S01]  /*9b30*/  FFMA.FTZ R13, R20, UR21, -R125 ;  /* 0x00000015140d7c23 */ /* 0x000fc2000801087d */
        /* <DEDUP_REMOVED lines=18> */
[----:B0-----:R-:W-:-:S01]  /*9c60*/  FFMA.FTZ R102, R121, R5, R14 ;  /* 0x0000000579667223 */ /* 0x001fc2000001000e */
        /* <DEDUP_REMOVED lines=30> */
[----:B------:R-:W-:Y:S01]  /*9e50*/  FADD.FTZ R4, R56, R5 ;  /* 0x0000000538047221 */ /* 0x000fe20000010000 */
[----:B------:R-:W-:-:S01]  /*9e60*/  FFMA.FTZ R76, R76, UR21, -R125 ;  /* 0x000000154c4c7c23 */ /* 0x000fc2000801087d */
[----:B------:R-:W-:-:S02]  /*9e70*/  FFMA.FTZ R66, R66, UR21, -R125 ;  /* 0x0000001542427c23 */ /* 0x000fc4000801087d */
[----:B------:R-:W-:-:S02]  /*9e80*/  FADD.FTZ R5, R57, R4 ;  /* 0x0000000439057221 */ /* 0x000fc40000010000 */
        /* <DEDUP_REMOVED lines=126> */
.L_x_11432:
        /* <DEDUP_REMOVED lines=42> */
[----:B------:R-:W-:Y:S01]  /*a910*/  VIADD R3, R3, 0xffffffff ;  /* 0xffffffff03037836 */ /* 0x000fe20000000000 */
        /* <DEDUP_REMOVED lines=33> */
[----:B------:R-:W-:Y:S01]  /*ab30*/  IMAD.MOV.U32 R9, RZ, RZ, R62 ;  /* 0x000000ffff097224 */ /* 0x000fe200078e003e */
[----:B------:R-:W-:Y:S01]  /*ab40*/  F2FP.SATFINITE.E4M3.F32.PACK_AB_MERGE_C R136, R136, R87, R115 ;  /* 0x000000578888723e */ /* 0x000fe20004807073 */
[----:B------:R-:W-:Y:S01]  /*ab50*/  IMAD.MOV.U32 R10, RZ, RZ, R8 ;  /* 0x000000ffff0a7224 */ /* 0x000fe200078e0008 */
[----:B------:R-:W-:-:S02]  /*ab60*/  F2FP.SATFINITE.E4M3.F32.PACK_AB_MERGE_C R137, R59, R86, R60 ;  /* 0x000000563b89723e */ /* 0x000fc4000480703c */
[----:B------:R-:W-:Y:S01]  /*ab70*/  F2FP.SATFINITE.E4M3.F32.PACK_AB_MERGE_C R139, R76, R63, R66 ;  /* 0x0000003f4c8b723e */ /* 0x000fe20004807042 */
[----:B------:R-:W-:Y:S06]  /*ab80*/  @P1 BRA `(.L_x_11433) ;  /* 0xffffffb400cc1947 */ /* 0x000fec000383ffff */
[----:B------:R-:W-:Y:S01]  /*ab90*/  IMAD.MOV.U32 R9, RZ, RZ, R62 ;  /* 0x000000ffff097224 */ /* 0x000fe200078e003e */
[----:B------:R-:W-:Y:S01]  /*aba0*/  UMOV UR39, UR25 ;  /* 0x0000001900277c82 */ /* 0x000fe20008000000 */
[----:B------:R-:W-:Y:S01]  /*abb0*/  IMAD.MOV.U32 R10, RZ, RZ, R8 ;  /* 0x000000ffff0a7224 */ /* 0x000fe200078e0008 */
[----:B------:R-:W-:-:S06]  /*abc0*/  UMOV UR37, UR24 ;  /* 0x0000001800257c82 */ /* 0x000fcc0008000000 */
.L_x_11415:
        /* <DEDUP_REMOVED lines=26> */
.L_x_11435:
[----:B------:R-:W-:-:S11]  /*ad70*/  UISETP.NE.AND UP2, UPT, UR12, 0x1, UPT ;  /* 0x000000010c00788c */ /* 0x000fd6000bf45270 */
[----:B------:R-:W-:Y:S02]  /*ad80*/  @UP2 ULDC.64 UR14, c[0x0][0x9e8] ;  /* 0x00027a00000e2ab9 */ /* 0x000fe40000000a00 */
[----:B------:R-:W-:-:S04]  /*ad90*/  UIMAD.WIDE.U32 UR6, UR10, UR14, URZ ;  /* 0x0000000e0a0672a5 */ /* 0x000fc8000f8e003f */
[----:B------:R-:W-:-:S12]  /*ada0*/  @UP2 USHF.R.U32.HI UR10, URZ, UR15, UR7 ;  /* 0x0000000f3f0a2299 */ /* 0x000fd80008011607 */
.L_x_11436:
[----:B------:R-:W-:-:S04]  /*adb0*/  UIMAD UR10, UR10, UR12, URZ ;  /* 0x0000000c0a0a72a4 */ /* 0x000fc8000f8e023f */
[----:B------:R-:W-:-:S04]  /*adc0*/  UISETP.LT.AND UP2, UPT, UR11, UR10, UPT ;  /* 0x0000000a0b00728c */ /* 0x000fc8000bf41270 */
[----:B------:R-:W-:-:S12]  /*add0*/  USEL UR11, UR11, UR10, !UP2 ;  /* 0x0000000a0b0b7287 */ /* 0x000fd8000d000000 */
.L_x_11434:
        /* <DEDUP_REMOVED lines=13> */
.L_x_11447:
[----:B------:R-:W-:-:S04]  /*aeb0*/  UISETP.NE.AND UP2, UPT, UR24, 0x1, UPT ;  /* 0x000000011800788c */ /* 0x000fc8000bf45270 */
[----:B------:R-:W-:-:S04]  /*aec0*/  USEL UR37, URZ, 0x1, UP2 ;  /* 0x000000013f257887 */ /* 0x000fc80009000000 */
[----:B------:R-:W-:Y:S01]  /*aed0*/  ULOP3.LUT UR37, UR25, UR37, URZ, 0x3c, !UPT ;  /* 0x0000002519257292 */ /* 0x000fe2000f8e3c3f */
[----:B------:R-:W-:Y:S11]  /*aee0*/  @!P0 BRA `(.L_x_11438) ;  /* 0x0000000000048947 */ /* 0x000ff60003800000 */
[----:B------:R-:W-:Y:S01]  /*aef0*/  BPT.TRAP 0x1 ;  /* 0x000000040000795c */ /* 0x000fe20000300000 */
.L_x_11438:
        /* <DEDUP_REMOVED lines=9> */
.L_x_11439:
[----:B-1----:R-:W-:Y:S05]  /*af90*/  @P1 BRA `(.L_x_11440) ;  /* 0x0000000000081947 */ /* 0x002fea0003800000 */
[----:B------:R-:W1:Y:S02]  /*afa0*/  SYNCS.PHASECHK.TRANS64.TRYWAIT P1, [UR22+0x13230], R9 ;  /* 0x01323009ff0075a7 */ /* 0x000e640008020156 */
[----:B-1----:R-:W-:Y:S05]  /*afb0*/  @!P1 BRA `(.L_x_11441) ;  /* 0x000000d0006c9947 */ /* 0x002fea0003800000 */
.L_x_11440:
        /* <DEDUP_REMOVED lines=64> */
.L_x_11442:
[----:B------:R-:W-:Y:S01]  /*b3c0*/  ULEA UR11, UR24, UR45, 0x3 ;  /* 0x0000002d180b7291 */ /* 0x000fe2000f8e183f */
[----:B01----:R-:W-:-:S05]  /*b3d0*/  IMAD.U32 R9, RZ, RZ, UR25 ;  /* 0x00000019ff097e24 */ /* 0x003fca000f8e00ff */
[----:B------:R-:W-:-:S04]  /*b3e0*/  SHF.L.U32 R9, R9, 0x1f, RZ ;  /* 0x0000001f09097819 */ /* 0x000fc800000006ff */
[----:B------:R0:W1:Y:S01]  /*b3f0*/  SYNCS.PHASECHK.TRANS64.TRYWAIT P1, [UR11+0x13250], R9 ;  /* 0x01325009ff0075a7 */ /* 0x000062000802014b */
[----:B------:R-:W-:Y:S05]  /*b400*/  @!P0 BRA `(.L_x_11443) ;  /* 0x0000000000048947 */ /* 0x000fea0003800000 */
[----:B------:R-:W-:Y:S01]  /*b410*/  BPT.TRAP 0x1 ;  /* 0x000000040000795c */ /* 0x000fe20000300000 */
.L_x_11443:
        /* <DEDUP_REMOVED lines=126> */
.L_x_11444:
[----:B-1----:R-:W-:Y:S01]  /*bc00*/  FMNMX.FTZ R10, R12, R7, !PT ;  /* 0x000000070c0a7209 */ /* 0x002fe20007810000 */
[----:B------:R-:W-:Y:S01]  /*bc10*/  UIADD3 UR6, UR45, 0x1000, URZ ;  /* 0x000010002d067890 */ /* 0x000fe2000fffe03f */
[----:B0-----:R-:W-:Y:S01]  /*bc20*/  FMNMX.FTZ R9, R13, R8, !PT ;  /* 0x000000080d097209 */ /* 0x001fe20007810000 */
[----:B------:R-:W-:Y:S01]  /*bc30*/  WARPGROUP.ARRIVE ;  /* 0x00000000000079c5 */ /* 0x000fe20000000000 */
[----:B------:R-:W-:Y:S01]  /*bc40*/  FMNMX.FTZ R10, R11, R10, !PT ;  /* 0x0000000a0b0a7209 */ /* 0x000fe20007810000 */
[----:B------:R-:W-:Y:S01]  /*bc50*/  USHF.R.U32.HI UR6, URZ, 0x4, UR6 ;  /* 0x000000043f067899 */ /* 0x000fe20008011606 */
[----:B------:R-:W-:Y:S01]  /*bc60*/  FMNMX.FTZ R130, R14, R9, !PT ;  /* 0x000000090e827209 */ /* 0x000fe20007810000 */
[----:B------:R-:W-:Y:S01]  /*bc70*/  UMOV UR7, 0xc0000010 ;  /* 0xc000001000077882 */ /* 0x000fe20000000000 */
[----:B------:R-:W-:Y:S01]  /*bc80*/  FMNMX.FTZ R9, R15, R10, !PT ;  /* 0x0000000a0f097209 */ /* 0x000fe20007810000 */
[----:B------:R-:W-:Y:S01]  /*bc90*/  ULOP3.LUT UR6, UR6, 0x3fff, URZ, 0xc0, !UPT ;  /* 0x00003fff06067892 */ /* 0x000fe2000f8ec03f */
[----:B------:R-:W-:Y:S01]  /*bca0*/  FMNMX.FTZ R129, R21, R130, !PT ;  /* 0x0000008215817209 */ /* 0x000fe20007810000 */
[----:B------:R-:W-:Y:S01]  /*bcb0*/  FMUL.FTZ R86, R0, R86 ;  /* 0x0000005600567220 */ /* 0x000fe20000410000 */
[----:B------:R-:W-:Y:S01]  /*bcc0*/  FMNMX.FTZ R10, R20, R9, !PT ;  /* 0x00000009140a7209 */ /* 0x000fe20007810000 */
[----:B------:R-:W-:Y:S01]  /*bcd0*/  ULOP3.LUT UR6, UR6, 0x10000, URZ, 0xfc, !UPT ;  /* 0x0001000006067892 */ /* 0x000fe2000f8efc3f */
[----:B------:R-:W-:Y:S01]  /*bce0*/  FMNMX.FTZ R130, R120, R129, !PT ;  /* 0x0000008178827209 */ /* 0x000fe20007810000 */
[----:B------:R-:W-:Y:S01]  /*bcf0*/  FMUL.FTZ R56, R0, R56 ;  /* 0x0000003800387220 */ /* 0x000fe20000410000 */
[----:B------:R-:W-:Y:S01]  /*bd00*/  FMNMX.FTZ R9, R121, R10, !PT ;  /* 0x0000000a79097209 */ /* 0x000fe20007810000 */
[----:B------:R-:W-:Y:S01]  /*bd10*/  UIMAD UR10, UR24, 0x280, UR6 ;  /* 0x00000280180a78a4 */ /* 0x000fe2000f8e0206 */
[----:B------:R-:W-:Y:S01]  /*bd20*/  FMNMX.FTZ R129, R123, R130, !PT ;  /* 0x000000827b817209 */ /* 0x000fe20007810000 */
[----:B------:R-:W0:Y:S01]  /*bd30*/  MUFU.TANH R85, R85 ;  /* 0x0000005500557308 */ /* 0x000e220000002400 */
[----:B------:R-:W-:Y:S01]  /*bd40*/  FMNMX.FTZ R10, R122, R9, !PT ;  /* 0x000000097a0a7209 */ /* 0x000fe20007810000 */
[----:B------:R-:W-:Y:S01]  /*bd50*/  FMUL.FTZ R87, R0, R87 ;  /* 0x0000005700577220 */ /* 0x000fe20000410000 */
[----:B------:R-:W-:Y:S01]  /*bd60*/  FMNMX.FTZ R130, R124, R129, !PT ;  /* 0x000000817c827209 */ /* 0x000fe20007810000 */
[----:B------:R-:W-:Y:S01]  /*bd70*/  FMUL.FTZ R57, R0, R57 ;  /* 0x0000003900397220 */ /* 0x000fe20000410000 */
[----:B------:R-:W-:Y:S01]  /*bd80*/  FMNMX.FTZ R9, R125, R10, !PT ;  /* 0x0000000a7d097209 */ /* 0x000fe20007810000 */
[----:B------:R-:W-:Y:S01]  /*bd90*/  UMOV UR6, UR10 ;  /* 0x0000000a00067c82 */ /* 0x000fe20008000000 */
[----:B------:R-:W-:Y:S01]  /*bda0*/  FMNMX.FTZ R129, R127, R130, !PT ;  /* 0x000000827f817209 */ /* 0x000fe20007810000 */
[----:B------:R-:W-:Y:S01]  /*bdb0*/  QGMMA.64x64x32.F32.E4M3.E4M3 R24, R152, gdesc[UR4], R24, gsb0 ;  /* 0x00e0000498187df3 */ /* 0x000fe20008000818 */
[----:B------:R-:W-:Y:S01]  /*bdc0*/  FMNMX.FTZ R9, R126, R9, !PT ;  /* 0x000000097e097209 */ /* 0x000fe20007810000 */
[----:B------:R-:W-:Y:S01]  /*bdd0*/  UIADD3 UR6, UR10, 0x80, URZ ;  /* 0x000000800a067890 */ /* 0x000fe2000fffe03f */
[----:B------:R-:W-:Y:S01]  /*bde0*/  FMNMX.FTZ R129, R128, R129, !PT ;  /* 0x0000008180817209 */ /* 0x000fe20007810000 */
[----:B------:R-:W1:Y:S01]  /*bdf0*/  MUFU.TANH R86, R86 ;  /* 0x0000005600567308 */ /* 0x000e620000002400 */
[----:B------:R-:W-:Y:S01]  /*be00*/  FMNMX.FTZ R10, R104, R9, !PT ;  /* 0x00000009680a7209 */ /* 0x000fe20007810000 */
[----:B------:R-:W-:Y:S01]  /*be10*/  FMUL.FTZ R58, R0, R58 ;  /* 0x0000003a003a7220 */ /* 0x000fe20000410000 */
[----:B------:R-:W-:Y:S01]  /*be20*/  FMNMX.FTZ R130, R106, R129, !PT ;  /* 0x000000816a827209 */ /* 0x000fe20007810000 */
[----:B------:R-:W-:Y:S01]  /*be30*/  FMUL.FTZ R60, R0, R60 ;  /* 0x0000003c003c7220 */ /* 0x000fe20000410000 */
[----:B------:R-:W-:Y:S01]  /*be40*/  FMNMX.FTZ R9, R105, R10, !PT ;  /* 0x0000000a69097209 */ /* 0x000fe20007810000 */
[----:B------:R-:W-:Y:S01]  /*be50*/  UMOV UR7, 0xc0000010 ;  /* 0xc000001000077882 */ /* 0x000fe20000000000 */
[----:B------:R-:W-:Y:S01]  /*be60*/  FMNMX.FTZ R129, R107, R130, !PT ;  /* 0x000000826b817209 */ /* 0x000fe20007810000 */
[----:B------:R-:W2:Y:S01]  /*be70*/  MUFU.TANH R56, R56 ;  /* 0x0000003800387308 */ /* 0x000ea20000002400 */
[----:B------:R-:W-:Y:S01]  /*be80*/  FMNMX.FTZ R10, R108, R9, !PT ;  /* 0x000000096c0a7209 */ /* 0x000fe20007810000 */
[----:B------:R-:W-:Y:S01]  /*be90*/  FMUL.FTZ R59, R0, R59 ;  /* 0x0000003b003b7220 */ /* 0x000fe20000410000 */
[----:B------:R-:W-:Y:S01]  /*bea0*/  FMNMX.FTZ R130, R110, R129, !PT ;  /* 0x000000816e827209 */ /* 0x000fe20007810000 */
[C---:B------:R-:W-:Y:S01]  /*beb0*/  FMUL.FTZ R61, R0.reuse, R61 ;  /* 0x0000003d003d7220 */ /* 0x040fe20000410000 */
[----:B------:R-:W-:Y:S01]  /*bec0*/  FMNMX.FTZ R9, R109, R10, !PT ;  /* 0x0000000a6d097209 */ /* 0x000fe20007810000 */
[----:B------:R-:W-:Y:S01]  /*bed0*/  FMUL.FTZ R62, R0, R62 ;  /* 0x0000003e003e7220 */ /* 0x000fe20000410000 */
[----:B------:R-:W-:Y:S01]  /*bee0*/  FMNMX.FTZ R129, R111, R130, !PT ;  /* 0x000000826f817209 */ /* 0x000fe20007810000 */
[----:B------:R-:W3:Y:S01]  /*bef0*/  MUFU.TANH R87, R87 ;  /* 0x0000005700577308 */ /* 0x000ee20000002400 */
[----:B------:R-:W-:Y:S01]  /*bf00*/  FMNMX.FTZ R10, R112, R9, !PT ;  /* 0x00000009700a7209 */ /* 0x000fe20007810000 */
[----:B------:R-:W-:Y:S01]  /*bf10*/  FMUL.FTZ R64, R0, R64 ;  /* 0x0000004000407220 */ /* 0x000fe20000410000 */
[----:B------:R-:W-:Y:S01]  /*bf20*/  FMNMX.FTZ R130, R114, R129, !PT ;  /* 0x0000008172827209 */ /* 0x000fe20007810000 */
[C---:B------:R-:W-:Y:S01]  /*bf30*/  FMUL.FTZ R63, R0.reuse, R63 ;  /* 0x0000003f003f7220 */ /* 0x040fe20000410000 */
[----:B------:R-:W-:Y:S01]  /*bf40*/  FMNMX.FTZ R9, R113, R10, !PT ;  /* 0x0000000a71097209 */ /* 0x000fe20007810000 */
[----:B------:R-:W-:Y:S01]  /*bf50*/  FMUL.FTZ R65, R0, R65 ;  /* 0x0000004100417220 */ /* 0x000fe20000410000 */
[----:B------:R-:W-:Y:S01]  /*bf60*/  FMNMX.FTZ R129, R115, R130, !PT ;  /* 0x0000008273817209 */ /* 0x000fe20007810000 */
[----:B------:R-:W4:Y:S01]  /*bf70*/  MUFU.TANH R57, R57 ;  /* 0x0000003900397308 */ /* 0x000f220000002400 */
[----:B------:R-:W-:Y:S01]  /*bf80*/  FMNMX.FTZ R10, R116, R9, !PT ;  /* 0x00000009740a7209 */ /* 0x000fe20007810000 */
[----:B------:R-:W-:Y:S01]  /*bf90*/  FMUL.FTZ R66, R0, R66 ;  /* 0x0000004200427220 */ /* 0x000fe20000410000 */
[----:B------:R-:W-:Y:S01]  /*bfa0*/  FMNMX.FTZ R130, R118, R129, !PT ;  /* 0x0000008176827209 */ /* 0x000fe20007810000 */
[C---:B------:R-:W-:Y:S01]  /*bfb0*/  FMUL.FTZ R68, R0.reuse, R68 ;  /* 0x0000004400447220 */ /* 0x040fe20000410000 */
[----:B------:R-:W-:Y:S01]  /*bfc0*/  FMNMX.FTZ R9, R117, R10, !PT ;  /* 0x0000000a75097209 */ /* 0x000fe20007810000 */
[----:B------:R-:W-:Y:S01]  /*bfd0*/  FMUL.FTZ R67, R0, R67 ;  /* 0x0000004300437220 */ /* 0x000fe20000410000 */
[----:B------:R-:W-:Y:S01]  /*bfe0*/  FMNMX.FTZ R129, R119, R130, !PT ;  /* 0x0000008277817209 */ /* 0x000fe20007810000 */
[----:B------:R-:W5:Y:S01]  /*bff0*/  MUFU.TANH R58, R58 ;  /* 0x0000003a003a7308 */ /* 0x000f620000002400 */
        /* <DEDUP_REMOVED lines=28> */
[----:B------:R-:W-:Y:S01]  /*c1c0*/  FMNMX.FTZ R10, R76, R9, !PT ;  /* 0x000000094c0a7209 */ /* 0x000fe20007810000 */
[----:B------:R-:W-:Y:S02]  /*c1d0*/  WARPGROUP.DEPBAR.LE gsb0, 0x0 ;  /* 0x00008000000079c5 */ /* 0x000fe40000010000 */
[----:B------:R-:W-:Y:S01]  /*c1e0*/  WARPGROUP.ARRIVE ;  /* 0x00000000000079c5 */ /* 0x000fe20000000000 */
[----:B------:R-:W-:-:S02]  /*c1f0*/  FMNMX.FTZ R9, R77, R10, !PT ;  /* 0x0000000a4d097209 */ /* 0x000fc40007810000 */
[----:B------:R-:W-:Y:S01]  /*c200*/  FMNMX.FTZ R130, R78, R129, !PT ;  /* 0x000000814e827209 */ /* 0x000fe20007810000 */
[----:B------:R-:W5:Y:S01]  /*c210*/  MUFU.TANH R63, R63 ;  /* 0x0000003f003f7308 */ /* 0x000f620000002400 */
[----:B------:R-:W-:Y:S01]  /*c220*/  FMNMX.FTZ R10, R80, R9, !PT ;  /* 0x00000009500a7209 */ /* 0x000fe20007810000 */
[----:B------:R-:W-:Y:S01]  /*c230*/  QGMMA.64x64x32.F32.E4M3.E4M3 R24, R148, gdesc[UR4], R24, gsb0 ;  /* 0x00e0000494187df3 */ /* 0x000fe20008000818 */
[----:B------:R-:W-:Y:S01]  /*c240*/  FMNMX.FTZ R129, R79, R130, !PT ;  /* 0x000000824f817209 */ /* 0x000fe20007810000 */
[----:B------:R-:W-:Y:S01]  /*c250*/  UIADD3 UR6, UR10, 0x100, URZ ;  /* 0x000001000a067890 */ /* 0x000fe2000fffe03f */
[----:B------:R-:W-:Y:S01]  /*c260*/  FMNMX.FTZ R9, R81, R10, !PT ;  /* 0x0000000a51097209 */ /* 0x000fe20007810000 */
[----:B------:R-:W-:Y:S01]  /*c270*/  UMOV UR7, 0xc0000010 ;  /* 0xc000001000077882 */ /* 0x000fe20000000000 */
[----:B------:R-:W-:Y:S01]  /*c280*/  FMNMX.FTZ R130, R82, R129, !PT ;  /* 0x0000008152827209 */ /* 0x000fe20007810000 */
[----:B------:R-:W5:Y:S01]  /*c290*/  MUFU.TANH R65, R65 ;  /* 0x0000004100417308 */ /* 0x000f620000002400 */
[----:B------:R-:W-:-:S02]  /*c2a0*/  FMNMX.FTZ R10, R84, R9, !PT ;  /* 0x00000009540a7209 */ /* 0x000fc40007810000 */
[----:B------:R-:W-:Y:S02]  /*c2b0*/  FMNMX.FTZ R129, R83, R130, !PT ;  /* 0x0000008253817209 */ /* 0x000fe40007810000 */
[----:B0-----:R-:W-:Y:S02]  /*c2c0*/  FMNMX.FTZ R9, R85, R10, !PT ;  /* 0x0000000a55097209 */ /* 0x001fe40007810000 */
[----:B-1----:R-:W-:Y:S01]  /*c2d0*/  FMNMX.FTZ R130, R86, R129, !PT ;  /* 0x0000008156827209 */ /* 0x002fe20007810000 */
[----:B------:R-:W0:Y:S01]  /*c2e0*/  MUFU.TANH R66, R66 ;  /* 0x0000004200427308 */ /* 0x000e220000002400 */
[----:B--2---:R-:W-:Y:S02]  /*c2f0*/  FMNMX.FTZ R10, R56, R9, !PT ;  /* 0x00000009380a7209 */ /* 0x004fe40007810000 */
[----:B---3--:R-:W-:Y:S02]  /*c300*/  FMNMX.FTZ R129, R87, R130, !PT ;  /* 0x0000008257817209 */ /* 0x008fe40007810000 */
[----:B----4-:R-:W-:-:S02]  /*c310*/  FMNMX.FTZ R9, R57, R10, !PT ;  /* 0x0000000a39097209 */ /* 0x010fc40007810000 */
[----:B-----5:R-:W-:Y:S01]  /*c320*/  FMNMX.FTZ R130, R58, R129, !PT ;  /* 0x000000813a827209 */ /* 0x020fe20007810000 */
[----:B------:R-:W1:Y:S01]  /*c330*/  MUFU.TANH R68, R68 ;  /* 0x0000004400447308 */ /* 0x000e620000002400 */
        /* <DEDUP_REMOVED lines=8> */
[----:B0-----:R-:W-:Y:S01]  /*c3c0*/  FMNMX.FTZ R130, R66, R129, !PT ;  /* 0x0000008142827209 */ /* 0x001fe20007810000 */
[----:B------:R-:W0:Y:S01]  /*c3d0*/  MUFU.TANH R69, R69 ;  /* 0x0000004500457308 */ /* 0x000e220000002400 */
[----:B-1----:R-:W-:Y:S02]  /*c3e0*/  FMNMX.FTZ R10, R68, R9, !PT ;  /* 0x00000009440a7209 */ /* 0x002fe40007810000 */
[----:B------:R-:W-:-:S05]  /*c3f0*/  LOP3.LUT P1, RZ, R23, 0x7f, RZ, 0xc0, !PT ;  /* 0x0000007f17ff7812 */ /* 0x000fca000782c0ff */
        /* <DEDUP_REMOVED lines=8> */
[----:B------:R-:W-:Y:S02]  /*c480*/  WARPGROUP.DEPBAR.LE gsb0, 0x0 ;  /* 0x00008000000079c5 */ /* 0x000fe40000010000 */
[----:B------:R-:W-:Y:S01]  /*c490*/  WARPGROUP.ARRIVE ;  /* 0x00000000000079c5 */ /* 0x000fe20000000000 */
[----:B0-----:R-:W-:-:S05]  /*c4a0*/  FMNMX.FTZ R129, R10, R9, !PT ;  /* 0x000000090a817209 */ /* 0x001fca0007810000 */
[----:B------:R-:W-:Y:S01]  /*c4b0*/  QGMMA.64x64x32.F32.E4M3.E4M3 R24, R144, gdesc[UR4], R24, gsb0 ;  /* 0x00e0000490187df3 */ /* 0x000fe20008000818 */
[----:B------:R-:W-:Y:S01]  /*c4c0*/  UIADD3 UR6, UR10, 0x180, URZ ;  /* 0x000001800a067890 */ /* 0x000fe2000fffe03f */
[----:B------:R-:W0:Y:S01]  /*c4d0*/  SHFL.BFLY PT, R132, R129, 0x1, 0x1f ;  /* 0x0c201f0081847f89 */ /* 0x000e2200000e0000 */
[----:B------:R-:W-:Y:S01]  /*c4e0*/  UMOV UR7, 0xc0000010 ;  /* 0xc000001000077882 */ /* 0x000fe20000000000 */
[----:B-1----:R-:W-:-:S05]  /*c4f0*/  FMNMX.FTZ R131, R130, R131, !PT ;  /* 0x0000008382837209 */ /* 0x002fca0007810000 */
[----:B------:R-:W1:Y:S01]  /*c500*/  SHFL.BFLY PT, R134, R131, 0x1, 0x1f ;  /* 0x0c201f0083867f89 */ /* 0x000e6200000e0000 */
[----:B0-----:R-:W-:Y:S01]  /*c510*/  FMNMX.FTZ R10, R129, R132, !PT ;  /* 0x00000084810a7209 */ /* 0x001fe20007810000 */
        /* <DEDUP_REMOVED lines=10> */
[----:B-1----:R-:W-:Y:S01]  /*c5c0*/  FMNMX.FTZ R9, R131, R134, !PT ;  /* 0x0000008683097209 */ /* 0x002fe20007810000 */
        /* <DEDUP_REMOVED lines=34> */
[----:B------:R-:W-:-:S02]  /*c7f0*/  WARPGROUP.DEPBAR.LE gsb0, 0x0 ;  /* 0x00008000000079c5 */ /* 0x000fc40000010000 */
[----:B------:R-:W-:Y:S01]  /*c800*/  WARPGROUP.ARRIVE ;  /* 0x00000000000079c5 */ /* 0x000fe20000000000 */
[--C-:B------:R-:W-:Y:S01]  /*c810*/  FFMA.FTZ R101, R101, UR21, -R129.reuse ;  /* 0x0000001565657c23 */ /* 0x100fe20008010881 */
[----:B------:R-:W1:Y:S01]  /*c820*/  MUFU.EX2 R12, R12 ;  /* 0x0000000c000c7308 */ /* 0x000e620000000800 */
[----:B------:R-:W-:-:S01]  /*c830*/  FFMA.FTZ R72, R72, UR21, -R129 ;  /* 0x0000001548487c23 */ /* 0x000fc20008010881 */
[--C-:B------:R-:W-:Y:S01]  /*c840*/  FFMA.FTZ R73, R73, UR21, -R129.reuse ;  /* 0x0000001549497c23 */ /* 0x100fe20008010881 */
[----:B------:R-:W-:-:S01]  /*c850*/  FFMA.FTZ R76, R76, UR21, -R129 ;  /* 0x000000154c4c7c23 */ /* 0x000fc20008010881 */
[----:B------:R-:W-:Y:S01]  /*c860*/  QGMMA.64x64x32.F32.E4M3.E4M3 R24, R140, gdesc[UR4], R24, gsb0 ;  /* 0x00e000048c187df3 */ /* 0x000fe20008000818 */
        /* <DEDUP_REMOVED lines=38> */
[----:B------:R-:W-:Y:S01]  /*cad0*/  UIADD3 UR6, UR10, 0x200, URZ ;  /* 0x000002000a067890 */ /* 0x000fe2000fffe03f */
[--C-:B------:R-:W-:Y:S01]  /*cae0*/  FFMA.FTZ R103, R103, UR21, -R125.reuse ;  /* 0x0000001567677c23 */ /* 0x100fe2000801087d */
[----:B------:R-:W-:-:S01]  /*caf0*/  FFMA.FTZ R74, R74, UR21, -R125 ;  /* 0x000000154a4a7c23 */ /* 0x000fc2000801087d */
[----:B------:R-:W-:Y:S01]  /*cb00*/  UMOV UR7, 0xc0000010 ;  /* 0xc000001000077882 */ /* 0x000fe20000000000 */
        /* <DEDUP_REMOVED lines=20> */
[----:B------:R-:W-:-:S05]  /*cc50*/  FFMA.FTZ R71, R71, UR21, -R125 ;  /* 0x0000001547477c23 */ /* 0x000fca000801087d */
        /* <DEDUP_REMOVED lines=8> */
[----:B------:R-:W-:Y:S06]  /*cce0*/  QGMMA.64x64x32.F32.E4M3.E4M3 R24, R136, gdesc[UR4], R24, gsb0 ;  /* 0x00e0000488187df3 */ /* 0x000fec0008000818 */
        /* <DEDUP_REMOVED lines=141> */
.L_x_11446:
        /* <DEDUP_REMOVED lines=81> */
[----:B------:R-:W-:Y:S06]  /*dad0*/  @P1 BRA `(.L_x_11447) ;  /* 0xffffffd000f41947 */ /* 0x000fec000383ffff */
.L_x_11437:
        /* <DEDUP_REMOVED lines=10> */
.L_x_11466:
[----:B------:R-:W-:-:S04]  /*db80*/  UIADD3 UR39, UR25, 0x1, URZ ;  /* 0x0000000119277890 */ /* 0x000fc8000fffe03f */
[----:B------:R-:W-:-:S04]  /*db90*/  UISETP.NE.AND UP2, UPT, UR39, 0x2, UPT ;  /* 0x000000022700788c */ /* 0x000fc8000bf45270 */
[----:B------:R-:W-:Y:S02]  /*dba0*/  USEL UR37, URZ, 0x1, UP2 ;  /* 0x000000013f257887 */ /* 0x000fe40009000000 */
[----:B------:R-:W-:Y:S02]  /*dbb0*/  USEL UR39, UR39, URZ, UP2 ;  /* 0x0000003f27277287 */ /* 0x000fe40009000000 */
[----:B------:R-:W-:Y:S01]  /*dbc0*/  ULOP3.LUT UR37, UR26, UR37, URZ, 0x3c, !UPT ;  /* 0x000000251a257292 */ /* 0x000fe2000f8e3c3f */
[----:B------:R-:W-:Y:S11]  /*dbd0*/  @!P0 BRA `(.L_x_11449) ;  /* 0x0000000000048947 */ /* 0x000ff60003800000 */
[----:B------:R-:W-:Y:S01]  /*dbe0*/  BPT.TRAP 0x1 ;  /* 0x000000040000795c */ /* 0x000fe20000300000 */
.L_x_11449:
[----:B------:R-:W-:Y:S01]  /*dbf0*/  ULEA UR6, UR39, UR45, 0x3 ;  /* 0x0000002d27067291 */ /* 0x000fe2000f8e183f */
[----:B------:R-:W-:-:S05]  /*dc00*/  IMAD.U32 R9, RZ, RZ, UR37 ;  /* 0x00000025ff097e24 */ /* 0x000fca000f8e00ff */
[----:B------:R-:W-:-:S04]  /*dc10*/  SHF.L.U32 R9, R9, 0x1f, RZ ;  /* 0x0000001f09097819 */ /* 0x000fc800000006ff */
[----:B------:R0:W1:Y:S01]  /*dc20*/  SYNCS.PHASECHK.TRANS64.TRYWAIT P1, [UR6+0x13230], R9 ;  /* 0x01323009ff0075a7 */ /* 0x0000620008020146 */
[----:B------:R-:W-:Y:S05]  /*dc30*/  @!P0 BRA `(.L_x_11450) ;  /* 0x0000000000048947 */ /* 0x000fea0003800000 */
[----:B------:R-:W-:Y:S01]  /*dc40*/  BPT.TRAP 0x1 ;  /* 0x000000040000795c */ /* 0x000fe20000300000 */
.L_x_11450:
[----:B-1----:R-:W-:Y:S05]  /*dc50*/  @P1 BRA `(.L_x_11451) ;  /* 0x0000000000081947 */ /* 0x002fea0003800000 */
[----:B------:R-:W1:Y:S02]  /*dc60*/  SYNCS.PHASECHK.TRANS64.TRYWAIT P1, [UR6+0x13230], R9 ;  /* 0x01323009ff0075a7 */ /* 0x000e640008020146 */
[----:B-1----:R-:W-:Y:S05]  /*dc70*/  @!P1 BRA `(.L_x_11452) ;  /* 0x000000a4006c9947 */ /* 0x002fea0003800000 */
.L_x_11451:
        /* <DEDUP_REMOVED lines=64> */
.L_x_11453:
[----:B------:R-:W-:Y:S01]  /*e080*/  ULEA UR11, UR25, UR45, 0x3 ;  /* 0x0000002d190b7291 */ /* 0x000fe2000f8e183f */
[----:B01----:R-:W-:-:S05]  /*e090*/  IMAD.U32 R9, RZ, RZ, UR26 ;  /* 0x0000001aff097e24 */ /* 0x003fca000f8e00ff */
[----:B------:R-:W-:-:S04]  /*e0a0*/  SHF.L.U32 R9, R9, 0x1f, RZ ;  /* 0x0000001f09097819 */ /* 0x000fc800000006ff */
[----:B------:R0:W1:Y:S01]  /*e0b0*/  SYNCS.PHASECHK.TRANS64.TRYWAIT P1, [UR11+0x13250], R9 ;  /* 0x01325009ff0075a7 */ /* 0x000062000802014b */
[----:B------:R-:W-:Y:S05]  /*e0c0*/  @!P0 BRA `(.L_x_11454) ;  /* 0x0000000000048947 */ /* 0x000fea0003800000 */
[----:B------:R-:W-:Y:S01]  /*e0d0*/  BPT.TRAP 0x1 ;  /* 0x000000040000795c */ /* 0x000fe20000300000 */
.L_x_11454:
        /* <DEDUP_REMOVED lines=42> */
.L_x_11455:
        /* <DEDUP_REMOVED lines=10> */
[C---:B------:R-:W-:Y:S01]  /*e420*/  FMUL.FTZ R112, R0.reuse, R113 ;  /* 0x0000007100707220 */ /* 0x040fe20000410000 */
[----:B------:R-:W-:Y:S01]  /*e430*/  PLOP3.LUT P1, PT, PT, PT, UP0, 0x80, 0x0 ;  /* 0x000000000000781c */ /* 0x000fe20003f2f008 */
        /* <DEDUP_REMOVED lines=9> */
[----:B------:R-:W-:Y:S01]  /*e4d0*/  LOP3.LUT P3, RZ, R23, 0x7f, RZ, 0xc0, !PT ;  /* 0x0000007f17ff7812 */ /* 0x000fe2000786c0ff */
[C---:B------:R-:W-:Y:S01]  /*e4e0*/  FMUL.FTZ R119, R0.reuse, R77 ;  /* 0x0000004d00777220 */ /* 0x040fe20000410000 */
[----:B------:R-:W-:Y:S01]  /*e4f0*/  UMOV UR6, UR10 ;  /* 0x0000000a00067c82 */ /* 0x000fe20008000000 */
[----:B01----:R0:W1:Y:S01]  /*e500*/  MUFU.TANH R9, R128 ;  /* 0x0000008000097308 */ /* 0x0030620000002400 */
[----:B------:R-:W-:Y:S01]  /*e510*/  QGMMA.64x64x32.F32.E4M3.E4M3 R24, R152, gdesc[UR4], R24, gsb0 ;  /* 0x00e0000498187df3 */ /* 0x000fe20008000818 */
[----:B------:R-:W-:Y:S01]  /*e520*/  UIADD3 UR6, UR10, 0x80, URZ ;  /* 0x000000800a067890 */ /* 0x000fe2000fffe03f */
[C---:B------:R-:W-:Y:S01]  /*e530*/  FMUL.FTZ R77, R0.reuse, R78 ;  /* 0x0000004e004d7220 */ /* 0x040fe20000410000 */
[----:B------:R-:W-:Y:S01]  /*e540*/  UMOV UR7, 0xc0000010 ;  /* 0xc000001000077882 */ /* 0x000fe20000000000 */
[----:B------:R-:W-:Y:S01]  /*e550*/  FMUL.FTZ R78, R0, R79 ;  /* 0x0000004f004e7220 */ /* 0x000fe20000410000 */
[----:B------:R-:W-:-:S02]  /*e560*/  VIADD R132, R19, UR40 ;  /* 0x0000002813847c36 */ /* 0x000fc40008000000 */
        /* <DEDUP_REMOVED lines=8> */
[----:B------:R-:W-:Y:S02]  /*e5f0*/  IMAD.U32 R57, RZ, RZ, UR39 ;  /* 0x00000027ff397e24 */ /* 0x000fe4000f8e00ff */
        /* <DEDUP_REMOVED lines=96> */
[----:B------:R-:W0:Y:S01]  /*ec00*/  MUFU.TANH R128, R128 ;  /* 0x0000008000807308 */ /* 0x000e220000002400 */
[----:B------:R-:W-:Y:S02]  /*ec10*/  @P2 SHF.R.U32.HI R132, RZ, UR6, R56 ;  /* 0x00000006ff842c19 */ /* 0x000fe40008011638 */
[----:B------:R-:W-:Y:S01]  /*ec20*/  @!P3 LEA R56, R57, UR45, 0x3 ;  /* 0x0000002d3938bc11 */ /* 0x000fe2000f8e18ff */
[----:B------:R-:W-:-:S04]  /*ec30*/  VIADD R57, R69, 0x1 ;  /* 0x0000000145397836 */ /* 0x000fc80000000000 */
[----:B------:R-:W0:Y:S01]  /*ec40*/  MUFU.TANH R81, R81 ;  /* 0x0000005100517308 */ /* 0x000e220000002400 */
[----:B------:R-:W-:-:S05]  /*ec50*/  @!P3 VIADD R56, R56, 0x13240 ;  /* 0x000132403838b836 */ /* 0x000fca0000000000 */
[----:B------:R-:W-:Y:S02]  /*ec60*/  @!P3 PRMT R56, RZ, 0x654, R56 ;  /* 0x00000654ff38b816 */ /* 0x000fe40000000038 */
        /* <DEDUP_REMOVED lines=10> */
[----:B------:R-:W0:Y:S01]  /*ed10*/  MUFU.TANH R87, R87 ;  /* 0x0000005700577308 */ /* 0x000e220000002400 */
[----:B-1----:R-:W-:-:S07]  /*ed20*/  IMAD R56, R18, -0x2, R57 ;  /* 0xfffffffe12387824 */ /* 0x002fce00078e0239 */
[----:B------:R-:W1:Y:S01]  /*ed30*/  MUFU.TANH R58, R58 ;  /* 0x0000003a003a7308 */ /* 0x000e620000002400 */
[C---:B------:R-:W-:Y:S01]  /*ed40*/  VIADD R67, R56.reuse, 0xffffffff ;  /* 0xffffffff38437836 */ /* 0x040fe20000000000 */
[----:B------:R-:W-:-:S06]  /*ed50*/  IADD3 R134, R56, -UR24, R17 ;  /* 0x8000001838867c10 */ /* 0x000fcc000fffe011 */
[----:B------:R-:W0:Y:S01]  /*ed60*/  MUFU.TANH R59, R59 ;  /* 0x0000003b003b7308 */ /* 0x000e220000002400 */
[C---:B------:R-:W-:Y:S02]  /*ed70*/  VIADD R135, R134.reuse, UR23 ;  /* 0x0000001786877c36 */ /* 0x040fe40008000000 */
[----:B------:R-:W-:Y:S02]  /*ed80*/  VIADD R134, R134, UR20 ;  /* 0x0000001486867c36 */ /* 0x000fe40008000000 */
[----:B-----5:R-:W-:-:S03]  /*ed90*/  IMAD.IADD R71, R135, 0x1, R136 ;  /* 0x0000000187477824 */ /* 0x020fc600078e0288 */
        /* <DEDUP_REMOVED lines=14> */
[----:B------:R-:W-:Y:S01]  /*ee80*/  IADD3 R136, R17, -UR24, R136 ;  /* 0x8000001811887c10 */ /* 0x000fe2000fffe088 */
        /* <DEDUP_REMOVED lines=11> */
.L_x_11459:
[----:B------:R-:W-:-:S05]  /*ef40*/  IMAD.U32 R138, RZ, RZ, UR22 ;  /* 0x00000016ff8a7e24 */ /* 0x000fca000f8e00ff */
[----:B------:R-:W-:-:S13]  /*ef50*/  ISETP.NE.AND P1, PT, R138, 0x1, PT ;  /* 0x000000018a00780c */ /* 0x000fda0003f25270 */
[----:B------:R-:W1:Y:S02]  /*ef60*/  @P1 LDC.64 R56, c[0x0][0x9e8] ;  /* 0x00027a00ff381b82 */ /* 0x000e640000000a00 */
[----:B-1----:R-:W-:-:S05]  /*ef70*/  @P1 IMAD.HI.U32 R56, R136, R56, RZ ;  /* 0x0000003888381227 */ /* 0x002fca00078e00ff */
[----:B------:R-:W-:-:S07]  /*ef80*/  @P1 SHF.R.U32.HI R136, RZ, R57, R56 ;  /* 0x00000039ff881219 */ /* 0x000fce0000011638 */
.L_x_11460:
[----:B------:R-:W-:Y:S05]  /*ef90*/  BSYNC B0 ;  /* 0x0000000000007941 */ /* 0x000fea0003800000 */
.L_x_11458:
[----:B------:R-:W-:-:S05]  /*efa0*/  IMAD R136, R136, R138, R67 ;  /* 0x0000008a88887224 */ /* 0x000fca00078e0243 */
[----:B------:R-:W-:Y:S02]  /*efb0*/  VIADDMNMX R71, R136, R138, R71, PT ;  /* 0x0000008a88477246 */ /* 0x000fe40003800147 */
[----:B------:R-:W-:-:S07]  /*efc0*/  VIMNMX R70, R70, R136, !PT ;  /* 0x0000008846467248 */ /* 0x000fce0007fe0100 */
.L_x_11457:
        /* <DEDUP_REMOVED lines=57> */
[----:B0-----:R-:W-:Y:S02]  /*f360*/  FSEL R107, R107, -INF , !P2 ;  /* 0xff8000006b6b7808 */ /* 0x001fe40005000000 */
        /* <DEDUP_REMOVED lines=189> */
.L_x_11463:
[----:B------:R-:W-:-:S05]  /*ff40*/  IMAD.U32 R70, RZ, RZ, UR22 ;  /* 0x00000016ff467e24 */ /* 0x000fca000f8e00ff */
[----:B------:R-:W-:-:S13]  /*ff50*/  ISETP.NE.AND P6, PT, R70, 0x1, PT ;  /* 0x000000014600780c */ /* 0x000fda0003fc5270 */
[----:B------:R-:W0:Y:S02]  /*ff60*/  @P6 LDC.64 R14, c[0x0][0x9e8] ;  /* 0x00027a00ff0e6b82 */ /* 0x000e240000000a00 */
[----:B0-----:R-:W-:-:S05]  /*ff70*/  @P6 IMAD.HI.U32 R14, R10, R14, RZ ;  /* 0x0000000e0a0e6227 */ /* 0x001fca00078e00ff */
[----:B------:R-:W-:-:S07]  /*ff80*/  @P6 SHF.R.U32.HI R10, RZ, R15, R14 ;  /* 0x0000000fff0a6219 */ /* 0x000fce000001160e */
.L_x_11464:
[----:B------:R-:W-:Y:S05]  /*ff90*/  BSYNC B0 ;  /* 0x0000000000007941 */ /* 0x000fea0003800000 */
.L_x_11462:
[----:B------:R-:W-:-:S05]  /*ffa0*/  IMAD R10, R10, R70, R67 ;  /* 0x000000460a0a7224 */ /* 0x000fca00078e0243 */
[----:B------:R-:W-:Y:S02]  /*ffb0*/  VIADDMNMX R135, R10, R70, R135, PT ;  /* 0x000000460a877246 */ /* 0x000fe40003800187 */
[----:B------:R-:W-:-:S07]  /*ffc0*/  VIMNMX R134, R134, R10, !PT ;  /* 0x0000000a86867248 */ /* 0x000fce0007fe0100 */
.L_x_11461:
[----:B------:R-:W-:Y:S01]  /*ffd0*/  ISETP.GT.AND P1, PT, R134, 0x1, !P1 ;  /* 0x000000018600780c */ /* 0x000fe20004f24270 */
[----:B------:R-:W-:Y:S01]  /*ffe0*/  IMAD.U32 R67, RZ, RZ, UR21 ;  /* 0x00000015ff437e24 */ /* 0x000fe2000f8e00ff */
[----:B------:R-:W-:Y:S02]  /*fff0*/  LOP3.LUT P6, RZ, R16, 0x8000000, RZ, 0xc0, !PT ;  /* 0x0800000010ff7812 */ /* 0x000fe400078cc0ff */
[----:B------:R-:W-:Y:S02]  /*10000*/  ISETP.LT.OR P1, PT, R135, 0x2, P1 ;  /* 0x000000028700780c */ /* 0x000fe40000f21670 */
[----:B------:R-:W-:Y:S02]  /*10010*/  ISETP.GT.AND P2, PT, R134, 0x89, !P2 ;  /* 0x000000898600780c */ /* 0x000fe40005744270 */
        /* <DEDUP_REMOVED lines=10> */
[C---:B------:R-:W-:Y:S02]  /*100c0*/  ISETP.GT.AND P1, PT, R134.reuse, 0x9, !P1 ;  /* 0x000000098600780c */ /* 0x040fe40004f24270 */
[C---:B------:R-:W-:Y:S02]  /*100d0*/  ISETP.LT.OR P3, PT, R135.reuse, 0x91, P3 ;  /* 0x000000918700780c */ /* 0x040fe40001f61670 */
[----:B------:R-:W-:Y:S02]  /*100e0*/  ISETP.LT.OR P1, PT, R135, 0xa, P1 ;  /* 0x0000000a8700780c */ /* 0x000fe40000f21670 */
[----:B------:R-:W-:-:S02]  /*100f0*/  ISETP.GT.AND P5, PT, R134, 0x98, !P5 ;  /* 0x000000988600780c */ /* 0x000fc40006fa4270 */
[----:B------:R-:W-:Y:S02]  /*10100*/  FSEL R21, R21, -INF , !P1 ;  /* 0xff80000015157808 */ /* 0x000fe40004800000 */
[----:B------:R-:W-:Y:S02]  /*10110*/  LOP3.LUT P1, RZ, R16, 0x8, RZ, 0xc0, !PT ;  /* 0x0000000810ff7812 */ /* 0x000fe4000782c0ff */
[----:B------:R-:W-:Y:S02]  /*10120*/  ISETP.LT.OR P4, PT, R135, 0x92, P4 ;  /* 0x000000928700780c */ /* 0x000fe40002781670 */
[----:B------:R-:W-:Y:S02]  /*10130*/  ISETP.GT.AND P1, PT, R134, 0x10, !P1 ;  /* 0x000000108600780c */ /* 0x000fe40004f24270 */
[----:B------:R-:W-:Y:S02]  /*10140*/  FSEL R63, R63, -INF , !P3 ;  /* 0xff8000003f3f7808 */ /* 0x000fe40005800000 */
[----:B------:R-:W-:-:S02]  /*10150*/  ISETP.LT.OR P1, PT, R135, 0x11, P1 ;  /* 0x000000118700780c */ /* 0x000fc40000f21670 */
[----:B------:R-:W-:Y:S02]  /*10160*/  ISETP.LT.OR P5, PT, R135, 0x99, P5 ;  /* 0x000000998700780c */ /* 0x000fe40002fa1670 */
[----:B------:R-:W-:Y:S02]  /*10170*/  FSEL R122, R122, -INF , !P1 ;  /* 0xff8000007a7a7808 */ /* 0x000fe40004800000 */
[----:B------:R-:W-:Y:S02]  /*10180*/  LOP3.LUT P1, RZ, R16, 0x10, RZ, 0xc0, !PT ;  /* 0x0000001010ff7812 */ /* 0x000fe4000782c0ff */
[----:B------:R-:W-:Y:S02]  /*10190*/  FSEL R65, R65, -INF , !P5 ;  /* 0xff80000041417808 */ /* 0x000fe40006800000 */
        /* <DEDUP_REMOVED lines=116> */
[----:B------:R-:W-:Y:S01]  /*108e0*/  LOP3.LUT P6, RZ, R16, 0x20, RZ, 0xc0, !PT ;  /* 0x0000002010ff7812 */ /* 0x000fe200078cc0ff */
[----:B------:R-:W0:Y:S01]  /*108f0*/  SHFL.BFLY PT, R10, R9, 0x2, 0x1f ;  /* 0x0c401f00090a7f89 */ /* 0x000e2200000e0000 */
[----:B------:R-:W-:-:S04]  /*10900*/  ISETP.LT.OR P1, PT, R135, 0x61, P1 ;  /* 0x000000618700780c */ /* 0x000fc80000f21670 */
[----:B------:R-:W-:Y:S02]  /*10910*/  FSEL R74, R74, -INF , !P1 ;  /* 0xff8000004a4a7808 */ /* 0x000fe40004800000 */
[----:B------:R-:W-:-:S04]  /*10920*/  LOP3.LUT P1, RZ, R16, 0x4000, RZ, 0xc0, !PT ;  /* 0x0000400010ff7812 */ /* 0x000fc8000782c0ff */
[----:B------:R-:W-:-:S04]  /*10930*/  ISETP.GT.AND P1, PT, R134, 0x61, !P1 ;  /* 0x000000618600780c */ /* 0x000fc80004f24270 */
[----:B------:R-:W-:-:S04]  /*10940*/  ISETP.LT.OR P1, PT, R135, 0x62, P1 ;  /* 0x000000628700780c */ /* 0x000fc80000f21670 */
[----:B------:R-:W-:Y:S02]  /*10950*/  FSEL R75, R75, -INF , !P1 ;  /* 0xff8000004b4b7808 */ /* 0x000fe40004800000 */
[----:B------:R-:W-:Y:S02]  /*10960*/  LOP3.LUT P1, RZ, R16, 0x2000, RZ, 0xc0, !PT ;  /* 0x0000200010ff7812 */ /* 0x000fe4000782c0ff */
[----:B0-----:R-:W-:Y:S02]  /*10970*/  FMNMX.FTZ R15, R9, R10, !PT ;  /* 0x0000000a090f7209 */ /* 0x001fe40007810000 */
[----:B------:R-:W-:-:S03]  /*10980*/  ISETP.GT.AND P1, PT, R134, 0x68, !P1 ;  /* 0x000000688600780c */ /* 0x000fc60004f24270 */
        /* <DEDUP_REMOVED lines=10> */
[----:B------:R-:W-:Y:S01]  /*10a30*/  FFMA.FTZ R67, R10, R67, -8 ;  /* 0xc10000000a437423 */ /* 0x000fe20000010043 */
        /* <DEDUP_REMOVED lines=50> */
[----:B------:R-:W-:Y:S01]  /*10d60*/  FSEL R76, R64, -INF , !P4 ;  /* 0xff800000404c7808 */ /* 0x000fe20006000000 */
[----:B0-----:R-:W-:-:S01]  /*10d70*/  FFMA.FTZ R121, R115, UR21, -R9 ;  /* 0x0000001573797c23 */ /* 0x001fc20008010809 */
[----:B------:R-:W-:Y:S01]  /*10d80*/  FMNMX.FTZ R124, R122, R107, !PT ;  /* 0x0000006b7a7c7209 */ /* 0x000fe20007810000 */
[----:B------:R-:W-:-:S01]  /*10d90*/  FFMA.FTZ R132, R119, UR21, -R9 ;  /* 0x0000001577847c23 */ /* 0x000fc20008010809 */
[--C-:B------:R-:W-:Y:S01]  /*10da0*/  FFMA.FTZ R134, R128, UR21, -R9.reuse ;  /* 0x0000001580867c23 */ /* 0x100fe20008010809 */
        /* <DEDUP_REMOVED lines=27> */
[----:B------:R0:W-:Y:S02]  /*10f60*/  MUFU.EX2 R111, R121 ;  /* 0x00000079006f7308 */ /* 0x0001e40000000800 */
        /* <DEDUP_REMOVED lines=47> */
[----:B------:R-:W-:Y:S01]  /*11260*/  MUFU.EX2 R112, R112 ;  /* 0x0000007000707308 */ /* 0x000fe20000000800 */
[----:B------:R-:W0:Y:S07]  /*11270*/  SHFL.BFLY PT, R128, R121, 0x2, 0x1f ;  /* 0x0c401f0079807f89 */ /* 0x000e2e00000e0000 */
[----:B------:R-:W-:Y:S08]  /*11280*/  MUFU.EX2 R116, R116 ;  /* 0x0000007400747308 */ /* 0x000ff00000000800 */
[----:B------:R-:W-:Y:S08]  /*11290*/  MUFU.EX2 R88, R88 ;  /* 0x0000005800587308 */ /* 0x000ff00000000800 */
[----:B------:R-:W-:Y:S01]  /*112a0*/  MUFU.EX2 R89, R89 ;  /* 0x0000005900597308 */ /* 0x000fe20000000800 */
[----:B0-----:R-:W-:Y:S01]  /*112b0*/  FMNMX.FTZ R125, R121, R128, !PT ;  /* 0x00000080797d7209 */ /* 0x001fe20007810000 */
[--C-:B------:R-:W-:Y:S01]  /*112c0*/  FFMA.FTZ R128, R130, UR21, -R9.reuse ;  /* 0x0000001582807c23 */ /* 0x100fe20008010809 */
[----:B------:R-:W-:-:S01]  /*112d0*/  FFMA.FTZ R121, R131, UR21, -R9 ;  /* 0x0000001583797c23 */ /* 0x000fc20008010809 */
[----:B------:R-:W-:-:S02]  /*112e0*/  FSEL R130, R10, RZ, P1 ;  /* 0x000000ff0a827208 */ /* 0x000fc40000800000 */
[----:B-1----:R-:W0:Y:S02]  /*112f0*/  SHFL.BFLY PT, R132, R125, 0x1, 0x1f ;  /* 0x0c201f007d847f89 */ /* 0x002e2400000e0000 */
        /* <DEDUP_REMOVED lines=33> */
[----:B------:R-:W-:-:S01]  /*11510*/  FADD.FTZ R131, R15, R132 ;  /* 0x000000840f837221 */ /* 0x000fc20000010000 */
        /* <DEDUP_REMOVED lines=32> */
[----:B------:R-:W1:Y:S01]  /*11720*/  MUFU.EX2 R122, R122 ;  /* 0x0000007a007a7308 */ /* 0x000e620000000800 */
[----:B--2---:R-:W-:-:S07]  /*11730*/  FADD.FTZ R4, R20, R5 ;  /* 0x0000000514047221 */ /* 0x004fce0000010000 */
[----:B------:R2:W-:Y:S01]  /*11740*/  MUFU.EX2 R8, R118 ;  /* 0x0000007600087308 */ /* 0x0005e20000000800 */
[----:B0-----:R-:W-:-:S07]  /*11750*/  FADD.FTZ R5, R21, R4 ;  /* 0x0000000415057221 */ /* 0x001fce0000010000 */
[----:B------:R-:W0:Y:S01]  /*11760*/  MUFU.EX2 R123, R123 ;  /* 0x0000007b007b7308 */ /* 0x000e220000000800 */
[----:B--2---:R-:W-:-:S01]  /*11770*/  FADD.FTZ R118, R12, R131 ;  /* 0x000000830c767221 */ /* 0x004fc20000010000 */
[----:B-1----:R-:W-:-:S03]  /*11780*/  FADD.FTZ R4, R122, R5 ;  /* 0x000000057a047221 */ /* 0x002fc60000010000 */
[----:B------:R-:W-:-:S03]  /*11790*/  FADD.FTZ R131, R57, R118 ;  /* 0x0000007639837221 */ /* 0x000fc60000010000 */
[----:B------:R-:W1:Y:S01]  /*117a0*/  MUFU.EX2 R126, R126 ;  /* 0x0000007e007e7308 */ /* 0x000e620000000800 */
[----:B------:R-:W-:-:S04]  /*117b0*/  FADD.FTZ R118, R56, R131 ;  /* 0x0000008338767221 */ /* 0x000fc80000010000 */
[----:B------:R-:W-:-:S03]  /*117c0*/  FADD.FTZ R118, R67, R118 ;  /* 0x0000007643767221 */ /* 0x000fc60000010000 */
[----:B------:R-:W2:Y:S01]  /*117d0*/  MUFU.EX2 R106, R106 ;  /* 0x0000006a006a7308 */ /* 0x000ea20000000800 */
[----:B------:R-:W-:-:S01]  /*117e0*/  FADD.FTZ R5, R69, R118 ;  /* 0x0000007645057221 */ /* 0x000fc20000010000 */
[----:B0-----:R-:W-:-:S03]  /*117f0*/  FADD.FTZ R131, R123, R4 ;  /* 0x000000047b837221 */ /* 0x001fc60000010000 */
[----:B------:R-:W-:-:S03]  /*11800*/  FADD.FTZ R4, R120, R5 ;  /* 0x0000000578047221 */ /* 0x000fc60000010000 */
        /* <DEDUP_REMOVED lines=113> */
.L_x_11465:
        /* <DEDUP_REMOVED lines=42> */
[----:B------:R-:W-:Y:S01]  /*121c0*/  VIADD R3, R3, 0xffffffff ;  /* 0xffffffff03037836 */ /* 0x000fe20000000000 */
        /* <DEDUP_REMOVED lines=39> */
.L_x_11448:
[----:B------:R-:W-:Y:S06]  /*12440*/  BAR.ARV 0x8, 0x200 ;  /* 0x0208000000007b1d */ /* 0x000fec0000002000 */
[----:B------:R-:W-:Y:S05]  /*12450*/  @!P0 BRA `(.L_x_11467) ;  /* 0x0000000000048947 */ /* 0x000fea0003800000 */
[----:B------:R-:W-:Y:S01]  /*12460*/  BPT.TRAP 0x1 ;  /* 0x000000040000795c */ /* 0x000fe20000300000 */
.L_x_11467:
[----:B------:R-:W-:Y:S01]  /*12470*/  ULEA UR14, UR39, UR45, 0x3 ;  /* 0x0000002d270e7291 */ /* 0x000fe2000f8e183f */
[----:B------:R-:W-:-:S05]  /*12480*/  IMAD.U32 R0, RZ, RZ, UR37 ;  /* 0x00000025ff007e24 */ /* 0x000fca000f8e00ff */
[----:B------:R-:W-:-:S04]  /*12490*/  SHF.L.U32 R0, R0, 0x1f, RZ ;  /* 0x0000001f00007819 */ /* 0x000fc800000006ff */
[----:B------:R0:W1:Y:S01]  /*124a0*/  SYNCS.PHASECHK.TRANS64.TRYWAIT P1, [UR14+0x13250], R0 ;  /* 0x01325000ff0075a7 */ /* 0x000062000802014e */
[----:B------:R-:W-:Y:S05]  /*124b0*/  @!P0 BRA `(.L_x_11468) ;  /* 0x0000000000048947 */ /* 0x000fea0003800000 */
[----:B------:R-:W-:Y:S01]  /*124c0*/  BPT.TRAP 0x1 ;  /* 0x000000040000795c */ /* 0x000fe20000300000 */
.L_x_11468:
[----:B-1----:R-:W-:Y:S05]  /*124d0*/  @P1 BRA `(.L_x_11469) ;  /* 0x0000000000081947 */ /* 0x002fea0003800000 */
[----:B------:R-:W1:Y:S02]  /*124e0*/  SYNCS.PHASECHK.TRANS64.TRYWAIT P1, [UR14+0x13250], R0 ;  /* 0x01325000ff0075a7 */ /* 0x000e64000802014e */
[----:B-1----:R-:W-:Y:S05]  /*124f0*/  @!P1 BRA `(.L_x_11470) ;  /* 0x0000005c007c9947 */ /* 0x002fea0003800000 */
.L_x_11469:
[----:B------:R-:W-:Y:S01]  /*12500*/  ULDC.64 UR4, c[0x0][0x9a0] ;  /* 0x0002680000047ab9 */ /* 0x000fe20000000a00 */
[----:B------:R-:W-:Y:S01]  /*12510*/  UIADD3 UR45, UR45, 0x1000, URZ ;  /* 0x000010002d2d7890 */ /* 0x000fe2000fffe03f */
[----:B------:R-:W-:Y:S01]  /*12520*/  WARPGROUP.ARRIVE ;  /* 0x00000000000079c5 */ /* 0x000fe20000000000 */
[----:B------:R-:W-:Y:S01]  /*12530*/  UISETP.NE.U32.AND UP0, UPT, UR4, URZ, UPT ;  /* 0x0000003f0400728c */ /* 0x000fe2000bf05070 */
[----:B01----:R-:W-:Y:S01]  /*12540*/  IMAD.MOV.U32 R0, RZ, RZ, 0x3f800000 ;  /* 0x3f800000ff007424 */ /* 0x003fe200078e00ff */
        /* <DEDUP_REMOVED lines=10> */
[----:B------:R-:W-:Y:S02]  /*125f0*/  UIMAD UR10, UR39, 0x280, UR45 ;  /* 0x00000280270a78a4 */ /* 0x000fe4000f8e022d */
[----:B------:R-:W-:Y:S01]  /*12600*/  @UP0 UIMAD UR8, UR41, UR11, UR8 ;  /* 0x0000000b290802a4 */ /* 0x000fe2000f8e0208 */
[----:B------:R-:W-:-:S02]  /*12610*/  @UP0 ULDC.64 UR12, c[0x0][0x9d0] ;  /* 0x00027400000c0ab9 */ /* 0x000fc40000000a00 */
[----:B------:R-:W-:Y:S01]  /*12620*/  UMOV UR11, 0xc0000010 ;  /* 0xc0000010000b7882 */ /* 0x000fe20000000000 */
[----:B------:R-:W-:Y:S02]  /*12630*/  @UP0 UIMAD UR9, UR9, UR12, URZ ;  /* 0x0000000c090902a4 */ /* 0x000fe4000f8e023f */
[----:B------:R-:W-:-:S07]  /*12640*/  @UP0 UIADD3 UR7, UR7, UR8, URZ ;  /* 0x0000000807070290 */ /* 0x000fce000fffe03f */
[----:B------:R-:W-:Y:S01]  /*12650*/  QGMMA.64x64x32.F32.E4M3.E4M3 R24, R152, gdesc[UR8], R24, gsb0 ;  /* 0x00e0000898187df3 */ /* 0x000fe20008000818 */
[----:B------:R-:W-:Y:S02]  /*12660*/  @UP0 UIMAD UR9, UR42, UR13, UR9 ;  /* 0x0000000d2a0902a4 */ /* 0x000fe4000f8e0209 */
[----:B------:R-:W-:-:S04]  /*12670*/  @UP0 UIMAD.WIDE.U32 UR6, UR42, UR12, UR6 ;  /* 0x0000000c2a0602a5 */ /* 0x000fc8000f8e0006 */
[----:B------:R-:W-:Y:S02]  /*12680*/  @UP0 UIADD3 UR7, UR7, UR9, URZ ;  /* 0x0000000907070290 */ /* 0x000fe4000fffe03f */
[----:B------:R-:W-:-:S04]  /*12690*/  @UP0 ULEA UR4, UP1, UR6, UR4, 0x2 ;  /* 0x0000000406040291 */ /* 0x000fc8000f82103f */
[----:B------:R-:W-:Y:S02]  /*126a0*/  @UP0 ULEA.HI.X UR5, UR6, UR5, UR7, 0x2, UP1 ;  /* 0x0000000506050291 */ /* 0x000fe400088f1407 */
[----:B------:R-:W-:-:S04]  /*126b0*/  IMAD.U32 R6, RZ, RZ, UR4 ;  /* 0x00000004ff067e24 */ /* 0x000fc8000f8e00ff */
[----:B------:R-:W-:Y:S01]  /*126c0*/  IMAD.U32 R7, RZ, RZ, UR5 ;  /* 0x00000005ff077e24 */ /* 0x000fe2000f8e00ff */
[----:B------:R-:W-:-:S04]  /*126d0*/  UIADD3 UR4, UR10, 0x80, URZ ;  /* 0x000000800a047890 */ /* 0x000fc8000fffe03f */
[----:B------:R0:W2:Y:S01]  /*126e0*/  @P1 LDG.E R0, desc[UR48][R6.64] ;  /* 0x0000003006001981 */ /* 0x0000a2000c1e1900 */
[----:B------:R-:W-:Y:S02]  /*126f0*/  UMOV UR7, 0xc0000010 ;  /* 0xc000001000077882 */ /* 0x000fe40000000000 */
[----:B------:R-:W-:Y:S01]  /*12700*/  UMOV UR6, UR4 ;  /* 0x0000000400067c82 */ /* 0x000fe20008000000 */
[----:B------:R-:W-:Y:S02]  /*12710*/  WARPGROUP.DEPBAR.LE gsb0, 0x0 ;  /* 0x00008000000079c5 */ /* 0x000fe40000010000 */
[----:B------:R-:W-:-:S06]  /*12720*/  WARPGROUP.ARRIVE ;  /* 0x00000000000079c5 */ /* 0x000fcc0000000000 */
[----:B------:R-:W-:Y:S01]  /*12730*/  QGMMA.64x64x32.F32.E4M3.E4M3 R24, R148, gdesc[UR4], R24, gsb0 ;  /* 0x00e0000494187df3 */ /* 0x000fe20008000818 */
[----:B------:R-:W-:Y:S01]  /*12740*/  UIADD3 UR4, UR10, 0x100, URZ ;  /* 0x000001000a047890 */ /* 0x000fe2000fffe03f */
[----:B------:R-:W-:-:S06]  /*12750*/  UMOV UR7, 0xc0000010 ;  /* 0xc000001000077882 */ /* 0x000fcc0000000000 */
[----:B------:R-:W-:Y:S01]  /*12760*/  UMOV UR6, UR4 ;  /* 0x0000000400067c82 */ /* 0x000fe20008000000 */
[----:B------:R-:W-:Y:S02]  /*12770*/  WARPGROUP.DEPBAR.LE gsb0, 0x0 ;  /* 0x00008000000079c5 */ /* 0x000fe40000010000 */
[----:B------:R-:W-:-:S06]  /*12780*/  WARPGROUP.ARRIVE ;  /* 0x00000000000079c5 */ /* 0x000fcc0000000000 */
[----:B------:R-:W-:Y:S01]  /*12790*/  QGMMA.64x64x32.F32.E4M3.E4M3 R24, R144, gdesc[UR4], R24, gsb0 ;  /* 0x00e0000490187df3 */ /* 0x000fe20008000818 */
[----:B------:R-:W-:Y:S01]  /*127a0*/  UIADD3 UR4, UR10, 0x180, URZ ;  /* 0x000001800a047890 */ /* 0x000fe2000fffe03f */
[----:B------:R-:W-:-:S06]  /*127b0*/  UMOV UR7, 0xc0000010 ;  /* 0xc000001000077882 */ /* 0x000fcc0000000000 */
[----:B------:R-:W-:Y:S01]  /*127c0*/  UMOV UR6, UR4 ;  /* 0x0000000400067c82 */ /* 0x000fe20008000000 */
[----:B------:R-:W1:Y:S04]  /*127d0*/  SHFL.BFLY PT, R8, R5, 0x2, 0x1f ;  /* 0x0c401f0005087f89 */ /* 0x000e6800000e0000 */
[----:B0-----:R-:W0:Y:S01]  /*127e0*/  SHFL.BFLY PT, R7, R4, 0x2, 0x1f ;  /* 0x0c401f0004077f89 */ /* 0x001e2200000e0000 */
[----:B------:R-:W-:Y:S02]  /*127f0*/  WARPGROUP.DEPBAR.LE gsb0, 0x0 ;  /* 0x00008000000079c5 */ /* 0x000fe40000010000 */
[----:B------:R-:W-:-:S06]  /*12800*/  WARPGROUP.ARRIVE ;  /* 0x00000000000079c5 */ /* 0x000fcc0000000000 */
[----:B------:R-:W-:Y:S01]  /*12810*/  QGMMA.64x64x32.F32.E4M3.E4M3 R24, R140, gdesc[UR4], R24, gsb0 ;  /* 0x00e000048c187df3 */ /* 0x000fe20008000818 */
[----:B-1----:R-:W-:-:S01]  /*12820*/  FADD.FTZ R8, R8, R5 ;  /* 0x0000000508087221 */ /* 0x002fc20000010000 */
[----:B------:R-:W-:Y:S01]  /*12830*/  UIADD3 UR10, UR10, 0x200, URZ ;  /* 0x000002000a0a7890 */ /* 0x000fe2000fffe03f */
[----:B0-----:R-:W-:-:S01]  /*12840*/  FADD.FTZ R7, R7, R4 ;  /* 0x0000000407077221 */ /* 0x001fc20000010000 */
[----:B------:R-:W-:Y:S02]  /*12850*/  UMOV UR11, 0xc0000010 ;  /* 0xc0000010000b7882 */ /* 0x000fe40000000000 */
[----:B------:R-:W0:Y:S04]  /*12860*/  SHFL.BFLY PT, R3, R8, 0x1, 0x1f ;  /* 0x0c201f0008037f89 */ /* 0x000e2800000e0000 */
        /* <DEDUP_REMOVED lines=12> */
[----:B------:R0:W-:Y:S01]  /*12930*/  @P1 MUFU.RCP R3, R13 ;  /* 0x0000000d00031308 */ /* 0x0001e20000001000 */
[----:B------:R-:W-:Y:S01]  /*12940*/  FSETP.NE.FTZ.AND P1, PT, R14, RZ, PT ;  /* 0x000000ff0e00720b */ /* 0x000fe20003f35000 */
[----:B------:R-:W-:-:S08]  /*12950*/  IMAD.MOV.U32 R11, RZ, RZ, RZ ;  /* 0x000000ffff0b7224 */ /* 0x000fd000078e00ff */
[----:B------:R-:W1:Y:S08]  /*12960*/  @P2 MUFU.LG2 R7, R15 ;  /* 0x0000000f00072308 */ /* 0x000e700000000c00 */
[----:B------:R-:W3:Y:S08]  /*12970*/  @P3 MUFU.LG2 R12, R17 ;  /* 0x00000011000c3308 */ /* 0x000ef00000000c00 */
[----:B------:R-:W4:Y:S01]  /*12980*/  @P1 MUFU.RCP R11, R14 ;  /* 0x0000000e000b1308 */ /* 0x000f220000001000 */
[----:B------:R-:W-:-:S02]  /*12990*/  IMAD.U32 R8, RZ, RZ, UR21 ;  /* 0x00000015ff087e24 */ /* 0x000fc4000f8e00ff */
[----:B------:R-:W-:Y:S02]  /*129a0*/  IMAD.U32 R5, RZ, RZ, UR21 ;  /* 0x00000015ff057e24 */ /* 0x000fe4000f8e00ff */
[----:B0-----:R-:W-:Y:S01]  /*129b0*/  @P3 FMUL.FTZ R13, R8, 0.69314718246459960938 ;  /* 0x3f317218080d3820 */ /* 0x001fe20000410000 */
[----:B-1----:R-:W-:Y:S01]  /*129c0*/  @P2 FMUL.FTZ R8, R7, 0.69314718246459960938 ;  /* 0x3f31721807082820 */ /* 0x002fe20000410000 */
[----:B------:R-:W-:Y:S01]  /*129d0*/  @P2 FMUL.FTZ R5, R5, 0.69314718246459960938 ;  /* 0x3f31721805052820 */ /* 0x000fe20000410000 */
[----:B---3--:R-:W-:Y:S01]  /*129e0*/  @P3 FMUL.FTZ R12, R12, 0.69314718246459960938 ;  /* 0x3f3172180c0c3820 */ /* 0x008fe20000410000 */
[----:B------:R-:W-:Y:S02]  /*129f0*/  IMAD.MOV.U32 R6, RZ, RZ, -0x800000 ;  /* 0xff800000ff067424 */ /* 0x000fe400078e00ff */
[----:B------:R-:W-:Y:S01]  /*12a00*/  @P2 FFMA.FTZ R6, R5, R10, R8 ;  /* 0x0000000a05062223 */ /* 0x000fe20000010008 */
[----:B------:R-:W-:Y:S02]  /*12a10*/  IMAD.MOV.U32 R4, RZ, RZ, -0x800000 ;  /* 0xff800000ff047424 */ /* 0x000fe400078e00ff */
[----:B------:R-:W-:Y:S01]  /*12a20*/  @P3 FFMA.FTZ R4, R13, R9, R12 ;  /* 0x000000090d043223 */ /* 0x000fe2000001000c */
[-C--:B--2---:R-:W-:Y:S01]  /*12a30*/  FMUL.FTZ R3, R3, R0.reuse ;  /* 0x0000000003037220 */ /* 0x084fe20000410000 */
[----:B----4-:R-:W-:Y:S01]  /*12a40*/  FMUL.FTZ R11, R11, R0 ;  /* 0x000000000b0b7220 */ /* 0x010fe20000410000 */
[----:B------:R-:W-:-:S02]  /*12a50*/  WARPGROUP.DEPBAR.LE gsb0, 0x0 ;  /* 0x00008000000079c5 */ /* 0x000fc40000010000 */
[----:B------:R-:W-:Y:S05]  /*12a60*/  @!P0 BRA `(.L_x_11471) ;  /* 0x0000000000048947 */ /* 0x000fea0003800000 */
[----:B------:R-:W-:Y:S01]  /*12a70*/  BPT.TRAP 0x1 ;  /* 0x000000040000795c */ /* 0x000fe20000300000 */
.L_x_11471:
        /* <DEDUP_REMOVED lines=9> */
[----:B------:R-:W-:Y:S01]  /*12b10*/  FMUL.FTZ R29, R32, R3 ;  /* 0x00000003201d7220 */ /* 0x000fe20000410000 */
[----:B------:R-:W-:Y:S01]  /*12b20*/  FMUL.FTZ R33, R26, R11 ;  /* 0x0000000b1a217220 */ /* 0x000fe20000410000 */
        /* <DEDUP_REMOVED lines=31> */
.L_x_11397:
[----:B------:R-:W0:Y:S01]  /*12d20*/  S2R R0, SR_CgaCtaId ;  /* 0x0000000000007919 */ /* 0x000e220000008800 */
[----:B------:R-:W-:Y:S01]  /*12d30*/  MOV R7, 0x400 ;  /* 0x0000040000077802 */ /* 0x000fe20000000f00 */
[----:B------:R-:W-:Y:S01]  /*12d40*/  VIADD R27, R23, 0xffffff80 ;  /* 0xffffff80171b7836 */ /* 0x000fe20000000000 */
[----:B------:R-:W-:Y:S01]  /*12d50*/  BSSY B0, `(.L_x_11472) ;  /* 0x0000184000007945 */ /* 0x000fe20003800000 */
[----:B------:R-:W-:Y:S03]  /*12d60*/  BAR.SYNC.DEFER_BLOCKING 0x5, 0x200 ;  /* 0x0148000000007b1d */ /* 0x000fe60000010000 */
[----:B------:R-:W-:-:S04]  /*12d70*/  SHF.R.S32.HI R34, RZ, 0x1f, R27 ;  /* 0x0000001fff227819 */ /* 0x000fc8000001141b */
[----:B------:R-:W-:-:S04]  /*12d80*/  LEA.HI R5, R34, R27, RZ, 0x3 ;  /* 0x0000001b22057211 */ /* 0x000fc800078f18ff */
[----:B------:R-:W-:Y:S02]  /*12d90*/  LOP3.LUT R8, R5, 0xfffffff8, RZ, 0xc0, !PT ;  /* 0xfffffff805087812 */ /* 0x000fe400078ec0ff */
[----:B------:R-:W-:-:S03]  /*12da0*/  SHF.R.S32.HI R5, RZ, 0x3, R5 ;  /* 0x00000003ff057819 */ /* 0x000fc60000011405 */
[----:B------:R-:W-:Y:S01]  /*12db0*/  IMAD.IADD R8, R27, 0x1, -R8 ;  /* 0x000000011b087824 */ /* 0x000fe200078e0a08 */
[----:B0-----:R-:W-:-:S05]  /*12dc0*/  LEA R7, R0, R7, 0x18 ;  /* 0x0000000700077211 */ /* 0x001fca00078ec0ff */
[----:B------:R-:W0:Y:S02]  /*12dd0*/  LDS R0, [R7+0x132d0] ;  /* 0x0132d00007007984 */ /* 0x000e240000000800 */
[----:B0-----:R-:W-:Y:S01]  /*12de0*/  R2UR UR4, R0 ;  /* 0x00000000000472ca */ /* 0x001fe200000e0000 */
[----:B------:R-:W-:-:S05]  /*12df0*/  IMAD.SHL.U32 R0, R8, 0x8, RZ ;  /* 0x0000000808007824 */ /* 0x000fca00078e00ff */
[----:B------:R-:W-:Y:S01]  /*12e00*/  SHF.R.S32.HI R3, RZ, 0x1f, R0 ;  /* 0x0000001fff037819 */ /* 0x000fe20000011400 */
[----:B------:R-:W-:Y:S06]  /*12e10*/  BAR.ARV 0x4, 0x200 ;  /* 0x0108000000007b1d */ /* 0x000fec0000002000 */
[----:B------:R-:W-:Y:S05]  /*12e20*/  @P0 BRA `(.L_x_11473) ;  /* 0x0000001000080947 */ /* 0x000fea0003800000 */
[----:B------:R-:W-:Y:S01]  /*12e30*/  IMAD.SHL.U32 R10, R23, 0x4, RZ ;  /* 0x00000004170a7824 */ /* 0x000fe200078e00ff */
[----:B------:R-:W-:Y:S01]  /*12e40*/  ULDC.64 UR6, c[0x4][0x38] ;  /* 0x01000e0000067ab9 */ /* 0x000fe20000000a00 */
[----:B------:R-:W0:Y:S01]  /*12e50*/  S2R R48, SR_SWINHI ;  /* 0x0000000000307919 */ /* 0x000e220000002f00 */
[----:B------:R-:W-:Y:S02]  /*12e60*/  F2FP.BF16.F32.PACK_AB R54, R54, R9 ;  /* 0x000000093636723e */ /* 0x000fe400000010ff */
[----:B------:R-:W-:Y:S01]  /*12e70*/  F2FP.BF16.F32.PACK_AB R15, R46, R15 ;  /* 0x0000000f2e0f723e */ /* 0x000fe200000010ff */
[----:B------:R-:W1:Y:S01]  /*12e80*/  LDC R9, c[0x0][0xbe8] ;  /* 0x0002fa00ff097b82 */ /* 0x000e620000000800 */
[----:B------:R-:W-:Y:S02]  /*12e90*/  LOP3.LUT R10, R10, 0xc, RZ, 0xc0, !PT ;  /* 0x0000000c0a0a7812 */ /* 0x000fe400078ec0ff */
        /* <DEDUP_REMOVED lines=9> */
[----:B------:R-:W-:Y:S02]  /*12f30*/  LEA.HI R34, R34, R27, RZ, 0x7 ;  /* 0x0000001b22227211 */ /* 0x000fe400078f38ff */
[----:B------:R-:W-:Y:S02]  /*12f40*/  F2FP.BF16.F32.PACK_AB R29, R36, R29 ;  /* 0x0000001d241d723e */ /* 0x000fe400000010ff */
[----:B------:R-:W-:Y:S02]  /*12f50*/  F2FP.BF16.F32.PACK_AB R28, R37, R28 ;  /* 0x0000001c251c723e */ /* 0x000fe400000010ff */
[----:B------:R-:W-:Y:S02]  /*12f60*/  F2FP.BF16.F32.PACK_AB R26, R39, R26 ;  /* 0x0000001a271a723e */ /* 0x000fe400000010ff */
[----:B------:R-:W-:Y:S01]  /*12f70*/  F2FP.BF16.F32.PACK_AB R55, R55, R12 ;  /* 0x0000000c3737723e */ /* 0x000fe200000010ff */
[----:B------:R-:W-:Y:S01]  /*12f80*/  USHF.R.S32.HI UR12, URZ, 0x1f, UR42 ;  /* 0x0000001f3f0c7899 */ /* 0x000fe2000801142a */
[----:B------:R-:W-:Y:S01]  /*12f90*/  IADD3 R10, P0, R10, UR6, RZ ;  /* 0x000000060a0a7c10 */ /* 0x000fe2000ff1e0ff */
[----:B------:R-:W-:Y:S01]  /*12fa0*/  ULDC.64 UR8, c[0x0][0xb90] ;  /* 0x0002e40000087ab9 */ /* 0x000fe20000000a00 */
[----:B------:R-:W-:Y:S01]  /*12fb0*/  USHF.R.S32.HI UR13, URZ, 0x1f, UR41 ;  /* 0x0000001f3f0d7899 */ /* 0x000fe20008011429 */
[----:B------:R-:W-:Y:S01]  /*12fc0*/  F2FP.BF16.F32.PACK_AB R58, R58, R59 ;  /* 0x0000003b3a3a723e */ /* 0x000fe200000010ff */
[----:B------:R-:W-:Y:S01]  /*12fd0*/  ULDC.64 UR10, c[0x0][0xb98] ;  /* 0x0002e600000a7ab9 */ /* 0x000fe20000000a00 */
[----:B------:R-:W-:-:S05]  /*12fe0*/  IMAD.X R11, RZ, RZ, UR7, P0 ;  /* 0x00000007ff0b7e24 */ /* 0x000fca00080e06ff */
[----:B------:R2:W3:Y:S01]  /*12ff0*/  LDG.E.CONSTANT R17, desc[UR48][R10.64] ;  /* 0x000000300a117981 */ /* 0x0004e2000c1e9900 */
[----:B------:R-:W-:Y:S01]  /*13000*/  BAR.SYNC.DEFER_BLOCKING 0x1, 0x180 ;  /* 0x0046000000007b1d */ /* 0x000fe20000010000 */
[----:B-1----:R-:W-:Y:S01]  /*13010*/  ISETP.NE.AND P2, PT, R9, 0x1, PT ;  /* 0x000000010900780c */ /* 0x002fe20003f45270 */
[----:B------:R-:W-:Y:S01]  /*13020*/  VIADD R64, R19, UR40 ;  /* 0x0000002813407c36 */ /* 0x000fe20008000000 */
[----:B------:R-:W-:Y:S01]  /*13030*/  LOP3.LUT R34, R34, 0xffffff80, RZ, 0xc0, !PT ;  /* 0xffffff8022227812 */ /* 0x000fe200078ec0ff */
[----:B------:R-:W-:Y:S01]  /*13040*/  UIMAD UR5, UR12, UR8, URZ ;  /* 0x000000080c0572a4 */ /* 0x000fe2000f8e023f */
[----:B--2---:R-:W-:Y:S01]  /*13050*/  LOP3.LUT P0, R10, R23, 0x3, RZ, 0xc0, !PT ;  /* 0x00000003170a7812 */ /* 0x004fe2000780c0ff */
[----:B------:R-:W-:Y:S02]  /*13060*/  UIMAD.WIDE.U32 UR6, UR42, UR8, URZ ;  /* 0x000000082a0672a5 */ /* 0x000fe4000f8e003f */
[----:B------:R-:W-:Y:S01]  /*13070*/  IMAD.IADD R27, R27, 0x1, -R34 ;  /* 0x000000011b1b7824 */ /* 0x000fe200078e0a22 */
[----:B------:R-:W-:Y:S01]  /*13080*/  UIMAD UR5, UR42, UR9, UR5 ;  /* 0x000000092a0572a4 */ /* 0x000fe2000f8e0205 */
[----:B------:R-:W-:Y:S01]  /*13090*/  ISETP.EQ.OR P0, PT, R10, 0x3, !P0 ;  /* 0x000000030a00780c */ /* 0x000fe20004702670 */
[----:B------:R-:W-:Y:S01]  /*130a0*/  UIMAD UR8, UR13, UR10, URZ ;  /* 0x0000000a0d0872a4 */ /* 0x000fe2000f8e023f */
[----:B------:R-:W-:-:S02]  /*130b0*/  MOV R10, R7 ;  /* 0x00000007000a7202 */ /* 0x000fc40000000f00 */
[----:B0-----:R-:W-:Y:S01]  /*130c0*/  MOV R11, R48 ;  /* 0x00000030000b7202 */ /* 0x001fe20000000f00 */
[----:B------:R-:W-:Y:S01]  /*130d0*/  UIADD3 UR7, UR7, UR5, URZ ;  /* 0x0000000507077290 */ /* 0x000fe2000fffe03f */
[----:B------:R-:W-:Y:S01]  /*130e0*/  SEL R42, R13, R14, P0 ;  /* 0x0000000e0d2a7207 */ /* 0x000fe20000000000 */
[----:B------:R-:W0:Y:S01]  /*130f0*/  @P2 LDC R62, c[0x0][0xbf0] ;  /* 0x0002fc00ff3e2b82 */ /* 0x000e220000000800 */
[----:B------:R-:W-:Y:S01]  /*13100*/  SEL R44, R14, R13, P0 ;  /* 0x0000000d0e2c7207 */ /* 0x000fe20000000000 */
[----:B------:R-:W-:Y:S01]  /*13110*/  IMAD R13, R5, 0x40, R0 ;  /* 0x00000040050d7824 */ /* 0x000fe200078e0200 */
[----:B------:R-:W-:Y:S01]  /*13120*/  SEL R52, R15, R20, P0 ;  /* 0x000000140f347207 */ /* 0x000fe20000000000 */
[----:B------:R-:W-:Y:S01]  /*13130*/  UIMAD UR8, UR41, UR11, UR8 ;  /* 0x0000000b290872a4 */ /* 0x000fe2000f8e0208 */
[----:B------:R-:W-:Y:S01]  /*13140*/  SEL R56, R20, R15, P0 ;  /* 0x0000000f14387207 */ /* 0x000fe20000000000 */
[--C-:B------:R-:W-:Y:S01]  /*13150*/  IMAD.WIDE R14, R156, 0x2, R10.reuse ;  /* 0x000000029c0e7825 */ /* 0x100fe200078e020a */
[----:B------:R-:W-:Y:S01]  /*13160*/  SEL R46, R30, R31, P0 ;  /* 0x0000001f1e2e7207 */ /* 0x000fe20000000000 */
[----:B------:R-:W-:Y:S01]  /*13170*/  UIMAD.WIDE.U32 UR6, UR41, UR10, UR6 ;  /* 0x0000000a290672a5 */ /* 0x000fe2000f8e0006 */
[----:B------:R-:W-:Y:S01]  /*13180*/  SEL R30, R31, R30, P0 ;  /* 0x0000001e1f1e7207 */ /* 0x000fe20000000000 */
[----:B------:R-:W-:Y:S01]  /*13190*/  IMAD.WIDE R10, R13, 0x2, R10 ;  /* 0x000000020d0a7825 */ /* 0x000fe200078e020a */
[----:B------:R-:W-:Y:S01]  /*131a0*/  IADD3 R31, P3, R14, 0x60, RZ ;  /* 0x000000600e1f7810 */ /* 0x000fe20007f7e0ff */
[----:B------:R-:W-:Y:S01]  /*131b0*/  ULDC UR5, c[0x0][0xa88] ;  /* 0x0002a20000057ab9 */ /* 0x000fe20000000800 */
[----:B------:R-:W-:Y:S01]  /*131c0*/  SEL R38, R21, R24, P0 ;  /* 0x0000001815267207 */ /* 0x000fe20000000000 */
[----:B------:R-:W-:Y:S01]  /*131d0*/  IMAD R47, R9, UR5, RZ ;  /* 0x00000005092f7c24 */ /* 0x000fe2000f8e02ff */
[----:B------:R-:W-:Y:S01]  /*131e0*/  SEL R40, R24, R21, P0 ;  /* 0x0000001518287207 */ /* 0x000fe20000000000 */
[----:B------:R-:W-:Y:S01]  /*131f0*/  IMAD R8, R8, 0x30, R5 ;  /* 0x0000003008087824 */ /* 0x000fe200078e0205 */
[----:B------:R-:W-:Y:S01]  /*13200*/  LOP3.LUT R24, R31, 0x380, RZ, 0xc0, !PT ;  /* 0x000003801f187812 */ /* 0x000fe200078ec0ff */
[----:B------:R-:W-:Y:S01]  /*13210*/  ULDC.64 UR10, c[0x0][0xaf0] ;  /* 0x0002bc00000a7ab9 */ /* 0x000fe20000000a00 */
[----:B------:R-:W-:-:S02]  /*13220*/  IADD3 R21, P4, R14, 0x40, RZ ;  /* 0x000000400e157810 */ /* 0x000fc40007f9e0ff */
[----:B------:R-:W-:Y:S02]  /*13230*/  SHF.R.U64 R24, R24, 0x3, RZ ;  /* 0x0000000318187819 */ /* 0x000fe400000012ff */
[----:B------:R-:W-:Y:S02]  /*13240*/  LOP3.LUT R13, R14, 0x380, RZ, 0xc0, !PT ;  /* 0x000003800e0d7812 */ /* 0x000fe400078ec0ff */
[----:B------:R-:W-:Y:S02]  /*13250*/  LOP3.LUT R24, R24, R31, RZ, 0x3c, !PT ;  /* 0x0000001f18187212 */ /* 0x000fe400078e3cff */
[----:B------:R-:W1:Y:S01]  /*13260*/  @P2 LDC R31, c[0x0][0xbec] ;  /* 0x0002fb00ff1f2b82 */ /* 0x000e620000000800 */
[----:B------:R-:W-:Y:S02]  /*13270*/  LOP3.LUT R20, R21, 0x380, RZ, 0xc0, !PT ;  /* 0x0000038015147812 */ /* 0x000fe400078ec0ff */
[----:B------:R-:W-:Y:S02]  /*13280*/  SHF.R.U64 R13, R13, 0x3, RZ ;  /* 0x000000030d0d7819 */ /* 0x000fe400000012ff */
[----:B------:R-:W-:-:S02]  /*13290*/  SHF.R.U64 R20, R20, 0x3, RZ ;  /* 0x0000000314147819 */ /* 0x000fc400000012ff */
[----:B------:R-:W-:Y:S02]  /*132a0*/  SEL R36, R29, R28, P0 ;  /* 0x0000001c1d247207 */ /* 0x000fe40000000000 */
[----:B------:R-:W-:Y:S02]  /*132b0*/  SEL R28, R28, R29, P0 ;  /* 0x0000001d1c1c7207 */ /* 0x000fe40000000000 */
[----:B------:R-:W-:Y:S02]  /*132c0*/  SEL R48, R25, R26, P0 ;  /* 0x0000001a19307207 */ /* 0x000fe40000000000 */
[----:B------:R-:W-:Y:S01]  /*132d0*/  SEL R50, R26, R25, P0 ;  /* 0x000000191a327207 */ /* 0x000fe20000000000 */
[----:B------:R-:W-:Y:S01]  /*132e0*/  IMAD.X R25, RZ, RZ, R15, P3 ;  /* 0x000000ffff197224 */ /* 0x000fe200018e060f */
[----:B------:R-:W-:Y:S02]  /*132f0*/  IADD3 R29, P5, R14, 0x20, RZ ;  /* 0x000000200e1d7810 */ /* 0x000fe40007fbe0ff */
[----:B------:R-:W-:-:S02]  /*13300*/  LOP3.LUT R14, R13, R14, RZ, 0x3c, !PT ;  /* 0x0000000e0d0e7212 */ /* 0x000fc400078e3cff */
[----:B------:R-:W-:Y:S01]  /*13310*/  LOP3.LUT R26, R20, R21, RZ, 0x3c, !PT ;  /* 0x00000015141a7212 */ /* 0x000fe200078e3cff */
[--C-:B------:R-:W-:Y:S01]  /*13320*/  IMAD.X R13, RZ, RZ, R15.reuse, P5 ;  /* 0x000000ffff0d7224 */ /* 0x100fe200028e060f */
[----:B------:R-:W-:Y:S02]  /*13330*/  IADD3 R21, P3, R10, 0x3000, RZ ;  /* 0x000030000a157810 */ /* 0x000fe40007f7e0ff */
[----:B------:R-:W-:Y:S02]  /*13340*/  SEL R60, R54, R55, P0 ;  /* 0x00000037363c7207 */ /* 0x000fe40000000000 */
[----:B------:R-:W-:Y:S02]  /*13350*/  SEL R54, R55, R54, P0 ;  /* 0x0000003637367207 */ /* 0x000fe40000000000 */
[----:B------:R-:W-:Y:S01]  /*13360*/  LOP3.LUT P1, RZ, R27, 0x3, RZ, 0xc0, !PT ;  /* 0x000000031bff7812 */ /* 0x000fe2000782c0ff */
[----:B------:R-:W-:Y:S01]  /*13370*/  IMAD.X R27, RZ, RZ, R15, P4 ;  /* 0x000000ffff1b7224 */ /* 0x000fe200020e060f */
[----:B------:R-:W-:Y:S01]  /*13380*/  MOV R55, R14 ;  /* 0x0000000e00377202 */ /* 0x000fe20000000f00 */
[----:B-1----:R-:W-:Y:S01]  /*13390*/  @P2 IMAD.HI.U32 R15, R64, R31, RZ ;  /* 0x0000001f400f2227 */ /* 0x002fe200078e00ff */
[----:B------:R-:W-:-:S02]  /*133a0*/  LOP3.LUT R20, R21, 0x380, RZ, 0xc0, !PT ;  /* 0x0000038015147812 */ /* 0x000fc400078ec0ff */
[----:B------:R-:W-:Y:S01]  /*133b0*/  IADD3 R33, P4, R10, 0x1800, RZ ;  /* 0x000018000a217810 */ /* 0x000fe20007f9e0ff */
[----:B------:R-:W-:Y:S01]  /*133c0*/  IMAD.MOV.U32 R14, RZ, RZ, R64 ;  /* 0x000000ffff0e7224 */ /* 0x000fe200078e0040 */
[----:B------:R-:W-:Y:S02]  /*133d0*/  SHF.R.U64 R20, R20, 0x3, RZ ;  /* 0x0000000314147819 */ /* 0x000fe400000012ff */
[----:B------:R-:W-:Y:S02]  /*133e0*/  LOP3.LUT R12, R29, 0x380, RZ, 0xc0, !PT ;  /* 0x000003801d0c7812 */ /* 0x000fe400078ec0ff */
[----:B------:R-:W-:Y:S02]  /*133f0*/  LOP3.LUT R32, R33, 0x380, RZ, 0xc0, !PT ;  /* 0x0000038021207812 */ /* 0x000fe400078ec0ff */
[----:B0-----:R-:W-:Y:S02]  /*13400*/  @P2 SHF.R.U32.HI R14, RZ, R62, R15 ;  /* 0x0000003eff0e2219 */ /* 0x001fe4000001160f */
[----:B------:R-:W-:-:S02]  /*13410*/  SEL R34, R58, R57, P0 ;  /* 0x000000393a227207 */ /* 0x000fc40000000000 */
[----:B------:R-:W-:Y:S02]  /*13420*/  LOP3.LUT R20, R20, R21, RZ, 0x3c, !PT ;  /* 0x0000001514147212 */ /* 0x000fe400078e3cff */
[----:B------:R-:W-:Y:S02]  /*13430*/  SEL R58, R57, R58, P0 ;  /* 0x0000003a393a7207 */ /* 0x000fe40000000000 */
[----:B------:R-:W-:Y:S02]  /*13440*/  SHF.R.U64 R12, R12, 0x3, RZ ;  /* 0x000000030c0c7819 */ /* 0x000fe400000012ff */
[----:B------:R-:W-:Y:S02]  /*13450*/  SHF.R.U64 R32, R32, 0x3, RZ ;  /* 0x0000000320207819 */ /* 0x000fe400000012ff */
[----:B------:R-:W-:Y:S01]  /*13460*/  MOV R49, R24 ;  /* 0x0000001800317202 */ /* 0x000fe20000000f00 */
[----:B------:R-:W-:Y:S01]  /*13470*/  IMAD.MOV R24, RZ, RZ, -R14 ;  /* 0x000000ffff187224 */ /* 0x000fe200078e0a0e */
[----:B------:R-:W-:-:S02]  /*13480*/  LOP3.LUT R12, R12, R29, RZ, 0x3c, !PT ;  /* 0x0000001d0c0c7212 */ /* 0x000fc400078e3cff */
[----:B------:R-:W-:Y:S01]  /*13490*/  LOP3.LUT R32, R32, R33, RZ, 0x3c, !PT ;  /* 0x0000002120207212 */ /* 0x000fe200078e3cff */
[----:B------:R-:W-:Y:S01]  /*134a0*/  IMAD R37, R9, R24, R64 ;  /* 0x0000001809257224 */ /* 0x000fe200078e0240 */
[----:B------:R-:W-:Y:S01]  /*134b0*/  MOV R51, R26 ;  /* 0x0000001a00337202 */ /* 0x000fe20000000f00 */
[----:B------:R-:W-:Y:S01]  /*134c0*/  IMAD.U32 R26, RZ, RZ, UR8 ;  /* 0x00000008ff1a7e24 */ /* 0x000fe2000f8e00ff */
[----:B------:R-:W-:Y:S01]  /*134d0*/  SHF.R.S32.HI R15, RZ, 0x1f, R14 ;  /* 0x0000001fff0f7819 */ /* 0x000fe2000001140e */
[----:B------:R-:W-:Y:S01]  /*134e0*/  ULDC.64 UR8, c[0x0][0xae8] ;  /* 0x0002ba0000087ab9 */ /* 0x000fe20000000a00 */
[----:B------:R-:W-:Y:S02]  /*134f0*/  IADD3 R14, P5, R14, UR6, RZ ;  /* 0x000000060e0e7c10 */ /* 0x000fe4000ffbe0ff */
[----:B------:R-:W-:Y:S02]  /*13500*/  SHF.R.S32.HI R24, RZ, 0x1f, R37 ;  /* 0x0000001fff187819 */ /* 0x000fe40000011425 */
[----:B------:R-:W-:Y:S01]  /*13510*/  IADD3.X R15, R15, UR7, R26, P5, !PT ;  /* 0x000000070f0f7c10 */ /* 0x000fe2000affe41a */
[----:B------:R-:W-:Y:S01]  /*13520*/  ULDC.64 UR6, c[0x0][0xb88] ;  /* 0x0002e20000067ab9 */ /* 0x000fe20000000a00 */
[----:B------:R-:W-:Y:S01]  /*13530*/  VIADD R26, R22, UR40 ;  /* 0x00000028161a7c36 */ /* 0x000fe20008000000 */
[----:B------:R-:W-:Y:S01]  /*13540*/  MOV R53, R12 ;  /* 0x0000000c00357202 */ /* 0x000fe20000000f00 */
[----:B------:R-:W-:Y:S01]  /*13550*/  IMAD R24, R24, UR6, RZ ;  /* 0x0000000618187c24 */ /* 0x000fe2000f8e02ff */
[----:B------:R-:W-:Y:S01]  /*13560*/  LOP3.LUT R41, R10, 0x380, RZ, 0xc0, !PT ;  /* 0x000003800a297812 */ /* 0x000fe200078ec0ff */
[----:B------:R-:W-:Y:S01]  /*13570*/  IMAD.WIDE.U32 R14, R37, UR6, R14 ;  /* 0x00000006250e7c25 */ /* 0x000fe2000f8e000e */
[----:B------:R-:W-:-:S02]  /*13580*/  ISETP.GE.OR P5, PT, R26, R47, P1 ;  /* 0x0000002f1a00720c */ /* 0x000fc40000fa6670 */
[----:B------:R-:W-:Y:S01]  /*13590*/  SHF.R.U64 R41, R41, 0x3, RZ ;  /* 0x0000000329297819 */ /* 0x000fe200000012ff */
[----:B------:R-:W-:Y:S01]  /*135a0*/  IMAD R37, R37, UR7, R24 ;  /* 0x0000000725257c24 */ /* 0x000fe2000f8e0218 */
[----:B------:R-:W-:Y:S01]  /*135b0*/  ULDC.64 UR6, c[0x0][0xb50] ;  /* 0x0002d40000067ab9 */ /* 0x000fe20000000a00 */
[----:B------:R-:W-:Y:S02]  /*135c0*/  VIADD R24, R26, 0x8 ;  /* 0x000000081a187836 */ /* 0x000fe40000000000 */
[----:B------:R-:W-:Y:S01]  /*135d0*/  IMAD.IADD R15, R15, 0x1, R37 ;  /* 0x000000010f0f7824 */ /* 0x000fe200078e0225 */
[----:B------:R-:W-:Y:S02]  /*135e0*/  LEA R37, P6, R14, UR6, 0x2 ;  /* 0x000000060e257c11 */ /* 0x000fe4000f8c10ff */
[----:B------:R-:W-:Y:S02]  /*135f0*/  ISETP.GE.OR P1, PT, R24, R47, P1 ;  /* 0x0000002f1800720c */ /* 0x000fe40000f26670 */
[----:B---3--:R-:W-:Y:S01]  /*13600*/  LOP3.LUT R21, R17, 0x2, RZ, 0x3c, !PT ;  /* 0x0000000211157812 */ /* 0x008fe200078e3cff */
        /* <DEDUP_REMOVED lines=8> */
[----:B------:R4:W4:Y:S04]  /*13690*/  SHFL.IDX PT, R48, R30, R21, 0x1c1f ;  /* 0x001c1f151e307589 */ /* 0x00092800000e0000 */
[----:B------:R-:W-:Y:S01]  /*136a0*/  SHFL.IDX PT, R31, R42, R17, 0x1c1f ;  /* 0x001c1f112a1f7589 */ /* 0x000fe200000e0000 */
[----:B--2---:R-:W-:Y:S01]  /*136b0*/  LOP3.LUT R40, R41, R10, RZ, 0x3c, !PT ;  /* 0x0000000a29287212 */ /* 0x004fe200078e3cff */
[----:B------:R-:W-:-:S02]  /*136c0*/  IMAD.MOV.U32 R41, RZ, RZ, R11 ;  /* 0x000000ffff297224 */ /* 0x000fc400078e000b */
[----:B------:R-:W-:Y:S04]  /*136d0*/  SHFL.IDX PT, R52, R52, R17, 0x1c1f ;  /* 0x001c1f1134347589 */ /* 0x000fe800000e0000 */
[----:B------:R-:W-:Y:S01]  /*136e0*/  SHFL.IDX PT, R60, R60, R17, 0x1c1f ;  /* 0x001c1f113c3c7589 */ /* 0x000fe200000e0000 */
[----:B0-----:R-:W-:-:S03]  /*136f0*/  SEL R12, R34, R25, P0 ;  /* 0x00000019220c7207 */ /* 0x001fc60000000000 */
[----:B------:R-:W0:Y:S01]  /*13700*/  SHFL.IDX PT, R46, R44, R21, 0x1c1f ;  /* 0x001c1f152c2e7589 */ /* 0x000e2200000e0000 */
[----:B-1----:R-:W-:Y:S02]  /*13710*/  SEL R24, R36, R27, P0 ;  /* 0x0000001b24187207 */ /* 0x002fe40000000000 */
[----:B------:R-:W-:Y:S01]  /*13720*/  SEL R26, R27, R36, P0 ;  /* 0x000000241b1a7207 */ /* 0x000fe20000000000 */
[----:B------:R-:W1:Y:S01]  /*13730*/  SHFL.IDX PT, R50, R50, R21, 0x1c1f ;  /* 0x001c1f1532327589 */ /* 0x000e6200000e0000 */
[----:B---3--:R-:W-:Y:S02]  /*13740*/  SEL R28, R38, R29, P0 ;  /* 0x0000001d261c7207 */ /* 0x008fe40000000000 */
[----:B----4-:R-:W-:Y:S01]  /*13750*/  SEL R30, R29, R38, P0 ;  /* 0x000000261d1e7207 */ /* 0x010fe20000000000 */
[----:B------:R-:W2:Y:S01]  /*13760*/  SHFL.IDX PT, R17, R56, R21, 0x1c1f ;  /* 0x001c1f1538117589 */ /* 0x000ea200000e0000 */
[----:B------:R-:W-:-:S03]  /*13770*/  SEL R13, R33, R48, P0 ;  /* 0x00000030210d7207 */ /* 0x000fc60000000000 */
[----:B------:R3:W4:Y:S04]  /*13780*/  SHFL.IDX PT, R39, R54, R21, 0x1c1f ;  /* 0x001c1f1536277589 */ /* 0x00072800000e0000 */
[----:B------:R-:W-:Y:S04]  /*13790*/  SHFL.IDX PT, R42, R37, RZ, 0x1c1f ;  /* 0x001c1fff252a7589 */ /* 0x000fe800000e0000 */
[----:B------:R4:W-:Y:S01]  /*137a0*/  SHFL.IDX PT, R44, R37, 0x1, 0x1c1f ;  /* 0x003c1f00252c7f89 */ /* 0x0009e200000e0000 */
[----:B---3--:R-:W-:Y:S02]  /*137b0*/  LEA.HI.X R21, R14, UR7, R15, 0x2, P6 ;  /* 0x000000070e157c11 */ /* 0x008fe4000b0f140f */
[----:B------:R-:W-:-:S02]  /*137c0*/  SEL R14, R25, R34, P0 ;  /* 0x00000022190e7207 */ /* 0x000fc40000000000 */
[----:B------:R-:W-:Y:S01]  /*137d0*/  SEL R15, R48, R33, P0 ;  /* 0x00000021300f7207 */ /* 0x000fe20000000000 */
[----:B------:R-:W3:Y:S01]  /*137e0*/  SHFL.IDX PT, R43, R21, RZ, 0x1c1f ;  /* 0x001c1fff152b7589 */ /* 0x000ee200000e0000 */
[----:B0-----:R-:W-:Y:S01]  /*137f0*/  SEL R36, R31, R46, P0 ;  /* 0x0000002e1f247207 */ /* 0x001fe20000000000 */
[----:B------:R-:W-:Y:S01]  /*13800*/  IMAD.X R33, RZ, RZ, R11, P4 ;  /* 0x000000ffff217224 */ /* 0x000fe200020e060b */
[----:B------:R-:W-:Y:S01]  /*13810*/  SEL R38, R46, R31, P0 ;  /* 0x0000001f2e267207 */ /* 0x000fe20000000000 */
[----:B------:R-:W-:Y:S01]  /*13820*/  STSM.16.M88.4 [R55], R12 ;  /* 0x0000000c37007844 */ /* 0x000fe20000000200 */
[----:B-1----:R-:W-:Y:S02]  /*13830*/  SEL R25, R35, R50, P0 ;  /* 0x0000003223197207 */ /* 0x002fe40000000000 */
[----:B------:R-:W-:Y:S01]  /*13840*/  SEL R27, R50, R35, P0 ;  /* 0x00000023321b7207 */ /* 0x000fe20000000000 */
[----:B------:R0:W1:Y:S01]  /*13850*/  SHFL.IDX PT, R45, R21, 0x1, 0x1c1f ;  /* 0x003c1f00152d7f89 */ /* 0x00006200000e0000 */
[----:B--2---:R-:W-:-:S02]  /*13860*/  SEL R29, R52, R17, P0 ;  /* 0x00000011341d7207 */ /* 0x004fc40000000000 */
[----:B------:R-:W-:Y:S01]  /*13870*/  SEL R31, R17, R52, P0 ;  /* 0x00000034111f7207 */ /* 0x000fe20000000000 */
[----:B------:R-:W-:Y:S01]  /*13880*/  STSM.16.M88.4 [R53], R24 ;  /* 0x0000001835007844 */ /* 0x000fe20000000200 */
[----:B----4-:R-:W-:Y:S02]  /*13890*/  SEL R37, R60, R39, P0 ;  /* 0x000000273c257207 */ /* 0x010fe40000000000 */
[----:B------:R-:W-:Y:S01]  /*138a0*/  SEL R39, R39, R60, P0 ;  /* 0x0000003c27277207 */ /* 0x000fe20000000000 */
[----:B------:R-:W-:Y:S01]  /*138b0*/  STSM.16.M88.4 [R51], R28 ;  /* 0x0000001c33007844 */ /* 0x000fe20000000200 */
[----:B0-----:R-:W-:-:S03]  /*138c0*/  IMAD.X R21, RZ, RZ, R11, P3 ;  /* 0x000000ffff157224 */ /* 0x001fc600018e060b */
[----:B------:R0:W-:Y:S01]  /*138d0*/  STSM.16.M88.4 [R49], R36 ;  /* 0x0000002431007844 */ /* 0x0001e20000000200 */
[----:B------:R-:W-:Y:S01]  /*138e0*/  BAR.SYNC.DEFER_BLOCKING 0x1, 0x180 ;  /* 0x0046000000007b1d */ /* 0x000fe20000010000 */
[----:B------:R-:W-:-:S07]  /*138f0*/  IADD3 R17, P0, R10, 0x4800, RZ ;  /* 0x000048000a117810 */ /* 0x000fce0007f1e0ff */
[----:B0-----:R-:W0:Y:S01]  /*13900*/  @P2 LDC R37, c[0x0][0xbf0] ;  /* 0x0002fc00ff252b82 */ /* 0x001e220000000800 */
[----:B---3--:R2:W-:Y:S04]  /*13910*/  @!P5 ST.E desc[UR48][R42.64], R6 ;  /* 0x000000062a00d985 */ /* 0x0085e8000c101930 */
[----:B-1----:R1:W-:Y:S04]  /*13920*/  @!P1 ST.E desc[UR48][R44.64], R4 ;  /* 0x000000042c009985 */ /* 0x0023e8000c101930 */
[----:B------:R-:W3:Y:S04]  /*13930*/  LD.E.128 R12, desc[UR48][R40.64] ;  /* 0x00000030280c7980 */ /* 0x000ee8000c101d00 */
[----:B------:R-:W4:Y:S04]  /*13940*/  LD.E.128 R32, desc[UR48][R32.64] ;  /* 0x0000003020207980 */ /* 0x000f28000c101d00 */
[----:B------:R0:W4:Y:S01]  /*13950*/  LD.E.128 R28, desc[UR48][R20.64] ;  /* 0x00000030141c7980 */ /* 0x000122000c101d00 */
[----:B------:R-:W-:Y:S01]  /*13960*/  IMAD.X R25, RZ, RZ, R11, P0 ;  /* 0x000000ffff197224 */ /* 0x000fe200000e060b */
[----:B------:R-:W-:Y:S01]  /*13970*/  UIMAD UR5, UR12, UR8, URZ ;  /* 0x000000080c0572a4 */ /* 0x000fe2000f8e023f */
[----:B------:R-:W1:Y:S01]  /*13980*/  @P2 LDC R11, c[0x0][0xbec] ;  /* 0x0002fb00ff0b2b82 */ /* 0x000e620000000800 */
[----:B------:R-:W-:Y:S01]  /*13990*/  LOP3.LUT R10, R17, 0x380, RZ, 0xc0, !PT ;  /* 0x00000380110a7812 */ /* 0x000fe200078ec0ff */
[----:B------:R-:W-:Y:S01]  /*139a0*/  VIADD R8, R8, UR40 ;  /* 0x0000002808087c36 */ /* 0x000fe20008000000 */
[----:B------:R-:W-:-:S02]  /*139b0*/  UIMAD.WIDE.U32 UR6, UR42, UR8, URZ ;  /* 0x000000082a0672a5 */ /* 0x000fc4000f8e003f */
[----:B------:R-:W-:Y:S01]  /*139c0*/  UIMAD UR5, UR42, UR9, UR5 ;  /* 0x000000092a0572a4 */ /* 0x000fe2000f8e0205 */
[----:B--2---:R-:W-:Y:S01]  /*139d0*/  SHF.R.U64 R6, R10, 0x3, RZ ;  /* 0x000000030a067819 */ /* 0x004fe200000012ff */
[----:B------:R-:W-:Y:S02]  /*139e0*/  UIMAD UR8, UR13, UR10, URZ ;  /* 0x0000000a0d0872a4 */ /* 0x000fe4000f8e023f */
[----:B------:R-:W-:Y:S01]  /*139f0*/  UIADD3 UR7, UR7, UR5, URZ ;  /* 0x0000000507077290 */ /* 0x000fe2000fffe03f */
[----:B------:R-:W-:Y:S01]  /*13a00*/  LOP3.LUT R24, R6, R17, RZ, 0x3c, !PT ;  /* 0x0000001106187212 */ /* 0x000fe200078e3cff */
[----:B------:R-:W-:Y:S01]  /*13a10*/  IMAD.MOV.U32 R17, RZ, RZ, R8 ;  /* 0x000000ffff117224 */ /* 0x000fe200078e0008 */
[----:B------:R-:W-:Y:S02]  /*13a20*/  UIMAD UR5, UR41, UR11, UR8 ;  /* 0x0000000b290572a4 */ /* 0x000fe4000f8e0208 */
[----:B------:R-:W-:Y:S01]  /*13a30*/  UIMAD.WIDE.U32 UR6, UR41, UR10, UR6 ;  /* 0x0000000a290672a5 */ /* 0x000fe2000f8e0006 */
[----:B------:R-:W-:Y:S01]  /*13a40*/  ULDC.64 UR8, c[0x0][0xae0] ;  /* 0x0002b80000087ab9 */ /* 0x000fe20000000a00 */
[----:B------:R-:W5:Y:S02]  /*13a50*/  LD.E.128 R24, desc[UR48][R24.64] ;  /* 0x0000003018187980 */ /* 0x000f64000c101d00 */
[----:B------:R-:W-:Y:S01]  /*13a60*/  UIADD3 UR5, UR7, UR5, URZ ;  /* 0x0000000507057290 */ /* 0x000fe2000fffe03f */
[----:B------:R-:W-:-:S02]  /*13a70*/  VIADD R7, R7, 0x13220 ;  /* 0x0001322007077836 */ /* 0x000fc40000000000 */
[----:B------:R-:W-:Y:S01]  /*13a80*/  IMAD.U32 R10, RZ, RZ, UR6 ;  /* 0x00000006ff0a7e24 */ /* 0x000fe2000f8e00ff */
[----:B------:R-:W-:Y:S01]  /*13a90*/  @!PT LDS RZ, [RZ] ;  /* 0x00000000fffff984 */ /* 0x000fe20000000800 */
[----:B------:R-:W-:Y:S01]  /*13aa0*/  @!PT LDS RZ, [RZ] ;  /* 0x00000000fffff984 */ /* 0x000fe20000000800 */
[----:B------:R-:W-:Y:S01]  /*13ab0*/  @!PT LDS RZ, [RZ] ;  /* 0x00000000fffff984 */ /* 0x000fe20000000800 */
[----:B------:R-:W-:Y:S01]  /*13ac0*/  @!PT LDS RZ, [RZ] ;  /* 0x00000000fffff984 */ /* 0x000fe20000000800 */
[----:B------:R2:W-:Y:S06]  /*13ad0*/  MEMBAR.ALL.CTA ;  /* 0x0000000000007992 */ /* 0x0005ec0000008000 */
[----:B--2---:R-:W2:Y:S01]  /*13ae0*/  FENCE.VIEW.ASYNC.S ;  /* 0x00000000000073c6 */ /* 0x004ea20000000000 */
[----:B-1----:R-:W-:Y:S01]  /*13af0*/  @P2 IMAD.HI.U32 R4, R8, R11, RZ ;  /* 0x0000000b08042227 */ /* 0x002fe200078e00ff */
[----:B------:R-:W-:-:S03]  /*13b00*/  PRMT R7, RZ, 0x654, R7 ;  /* 0x00000654ff077816 */ /* 0x000fc60000000007 */
[----:B------:R-:W-:Y:S01]  /*13b10*/  IMAD.U32 R11, RZ, RZ, UR7 ;  /* 0x00000007ff0b7e24 */ /* 0x000fe2000f8e00ff */
[----:B0-----:R-:W-:Y:S01]  /*13b20*/  @P2 SHF.R.U32.HI R17, RZ, R37, R4 ;  /* 0x00000025ff112219 */ /* 0x001fe20000011604 */
[----:B------:R-:W-:Y:S01]  /*13b30*/  IMAD.U32 R11, RZ, RZ, UR5 ;  /* 0x00000005ff0b7e24 */ /* 0x000fe2000f8e00ff */
[----:B------:R-:W-:Y:S01]  /*13b40*/  ULDC.64 UR6, c[0x0][0xad8] ;  /* 0x0002b60000067ab9 */ /* 0x000fe20000000a00 */
[----:B------:R-:W-:Y:S01]  /*13b50*/  ULDC UR5, c[0x0][0xac8] ;  /* 0x0002b20000057ab9 */ /* 0x000fe20000000800 */
[--C-:B------:R-:W-:Y:S01]  /*13b60*/  SHF.R.S32.HI R4, RZ, 0x1f, R17.reuse ;  /* 0x0000001fff047819 */ /* 0x100fe20000011411 */
[----:B------:R-:W-:-:S04]  /*13b70*/  IMAD.MOV R6, RZ, RZ, -R17 ;  /* 0x000000ffff067224 */ /* 0x000fc800078e0a11 */
[----:B------:R-:W-:Y:S02]  /*13b80*/  IMAD R4, R4, UR8, RZ ;  /* 0x0000000804047c24 */ /* 0x000fe4000f8e02ff */
[----:B------:R-:W-:Y:S02]  /*13b90*/  IMAD R21, R9, R6, R8 ;  /* 0x0000000609157224 */ /* 0x000fe400078e0208 */
[C---:B------:R-:W-:Y:S02]  /*13ba0*/  IMAD R37, R17.reuse, UR9, R4 ;  /* 0x0000000911257c24 */ /* 0x040fe4000f8e0204 */
[----:B------:R-:W-:Y:S01]  /*13bb0*/  IMAD.WIDE.U32 R8, R17, UR8, R10 ;  /* 0x0000000811087c25 */ /* 0x000fe2000f8e000a */
[----:B------:R-:W-:Y:S01]  /*13bc0*/  SHF.R.S32.HI R4, RZ, 0x1f, R21 ;  /* 0x0000001fff047819 */ /* 0x000fe20000011415 */
[----:B--2---:R0:W-:Y:S02]  /*13bd0*/  SYNCS.ARRIVE.TRANS64.RED.A1T0 RZ, [R7+URZ], RZ ;  /* 0x000000ff07ff79a7 */ /* 0x0041e4000810043f */
[----:B------:R-:W-:-:S02]  /*13be0*/  IMAD.IADD R9, R9, 0x1, R37 ;  /* 0x0000000109097824 */ /* 0x000fc400078e0225 */
[----:B------:R-:W-:Y:S02]  /*13bf0*/  IMAD R4, R4, UR6, RZ ;  /* 0x0000000604047c24 */ /* 0x000fe4000f8e02ff */
[----:B------:R-:W-:-:S04]  /*13c00*/  IMAD.WIDE.U32 R8, R21, UR6, R8 ;  /* 0x0000000615087c25 */ /* 0x000fc8000f8e0008 */
[----:B------:R-:W-:Y:S01]  /*13c10*/  IMAD R11, R21, UR7, R4 ;  /* 0x00000007150b7c24 */ /* 0x000fe2000f8e0204 */
[----:B------:R-:W-:Y:S01]  /*13c20*/  ULDC.64 UR6, c[0x0][0xa80] ;  /* 0x0002a00000067ab9 */ /* 0x000fe20000000a00 */
[----:B------:R-:W-:Y:S02]  /*13c30*/  VIADD R10, R5, UR40 ;  /* 0x00000028050a7c36 */ /* 0x000fe40008000000 */
[----:B------:R-:W-:Y:S01]  /*13c40*/  IMAD.IADD R9, R9, 0x1, R11 ;  /* 0x0000000109097824 */ /* 0x000fe200078e020b */
[----:B------:R-:W-:Y:S01]  /*13c50*/  LEA R11, P0, R8, UR6, 0x1 ;  /* 0x00000006080b7c11 */ /* 0x000fe2000f8008ff */
[C---:B------:R-:W-:Y:S02]  /*13c60*/  VIADD R4, R10.reuse, 0x30 ;  /* 0x000000300a047836 */ /* 0x040fe40000000000 */
[----:B------:R-:W-:Y:S01]  /*13c70*/  VIADD R6, R10, 0x60 ;  /* 0x000000600a067836 */ /* 0x000fe20000000000 */
[----:B------:R-:W-:Y:S01]  /*13c80*/  LEA.HI.X R17, R8, UR7, R9, 0x1, P0 ;  /* 0x0000000708117c11 */ /* 0x000fe200080f0c09 */
[----:B------:R-:W1:Y:S01]  /*13c90*/  SHFL.IDX PT, R21, R11, RZ, 0x181f ;  /* 0x00181fff0b157589 */ /* 0x000e6200000e0000 */
[----:B------:R-:W-:-:S03]  /*13ca0*/  ISETP.GE.AND P0, PT, R0, UR5, PT ;  /* 0x0000000500007c0c */ /* 0x000fc6000bf06270 */
[----:B------:R-:W2:Y:S01]  /*13cb0*/  SHFL.IDX PT, R37, R11, 0x1, 0x181f ;  /* 0x00381f000b257f89 */ /* 0x000ea200000e0000 */
[CC--:B------:R-:W-:Y:S01]  /*13cc0*/  ISETP.GE.OR P1, PT, R10.reuse, R47.reuse, P0 ;  /* 0x0000002f0a00720c */ /* 0x0c0fe20000726670 */
[----:B------:R-:W-:Y:S01]  /*13cd0*/  VIADD R10, R10, 0x90 ;  /* 0x000000900a0a7836 */ /* 0x000fe20000000000 */
[-C--:B------:R-:W-:Y:S01]  /*13ce0*/  ISETP.GE.OR P2, PT, R4, R47.reuse, P0 ;  /* 0x0000002f0400720c */ /* 0x080fe20000746670 */
[----:B------:R-:W0:Y:S01]  /*13cf0*/  SHFL.IDX PT, R39, R11, 0x2, 0x181f ;  /* 0x00581f000b277f89 */ /* 0x000e2200000e0000 */
[-C--:B------:R-:W-:Y:S02]  /*13d00*/  ISETP.GE.OR P3, PT, R6, R47.reuse, P0 ;  /* 0x0000002f0600720c */ /* 0x080fe40000766670 */
[----:B------:R-:W-:Y:S01]  /*13d10*/  ISETP.GE.OR P0, PT, R10, R47, P0 ;  /* 0x0000002f0a00720c */ /* 0x000fe20000706670 */
[----:B------:R-:W0:Y:S04]  /*13d20*/  SHFL.IDX PT, R9, R17, RZ, 0x181f ;  /* 0x00181fff11097589 */ /* 0x000e2800000e0000 */
[----:B------:R-:W0:Y:S04]  /*13d30*/  SHFL.IDX PT, R20, R17, 0x1, 0x181f ;  /* 0x00381f0011147f89 */ /* 0x000e2800000e0000 */
[----:B------:R-:W0:Y:S01]  /*13d40*/  SHFL.IDX PT, R36, R17, 0x2, 0x181f ;  /* 0x00581f0011247f89 */ /* 0x000e2200000e0000 */
[----:B-1----:R-:W-:-:S03]  /*13d50*/  @!P1 LEA R4, P4, R0, R21, 0x1 ;  /* 0x0000001500049211 */ /* 0x002fc600078808ff */
[----:B------:R-:W1:Y:S01]  /*13d60*/  SHFL.IDX PT, R11, R11, 0x3, 0x181f ;  /* 0x00781f000b0b7f89 */ /* 0x000e6200000e0000 */
[----:B--2---:R-:W-:-:S03]  /*13d70*/  @!P2 LEA R6, P5, R0, R37, 0x1 ;  /* 0x000000250006a211 */ /* 0x004fc600078a08ff */
[----:B------:R-:W2:Y:S01]  /*13d80*/  SHFL.IDX PT, R17, R17, 0x3, 0x181f ;  /* 0x00781f0011117f89 */ /* 0x000ea200000e0000 */
[C---:B0-----:R-:W-:Y:S02]  /*13d90*/  @!P3 LEA R8, P6, R0.reuse, R39, 0x1 ;  /* 0x000000270008b211 */ /* 0x041fe400078c08ff */
[C-C-:B------:R-:W-:Y:S02]  /*13da0*/  @!P1 LEA.HI.X R5, R0.reuse, R9, R3.reuse, 0x1, P4 ;  /* 0x0000000900059211 */ /* 0x140fe400020f0c03 */
[C-C-:B------:R-:W-:Y:S02]  /*13db0*/  @!P2 LEA.HI.X R7, R0.reuse, R20, R3.reuse, 0x1, P5 ;  /* 0x000000140007a211 */ /* 0x140fe400028f0c03 */
[----:B------:R-:W-:Y:S01]  /*13dc0*/  @!P3 LEA.HI.X R9, R0, R36, R3, 0x1, P6 ;  /* 0x000000240009b211 */ /* 0x000fe200030f0c03 */
[----:B---3--:R0:W-:Y:S04]  /*13dd0*/  @!P1 ST.E.128 desc[UR48][R4.64], R12 ;  /* 0x0000000c04009985 */ /* 0x0081e8000c101d30 */
[----:B----4-:R0:W-:Y:S04]  /*13de0*/  @!P2 ST.E.128 desc[UR48][R6.64], R32 ;  /* 0x000000200600a985 */ /* 0x0101e8000c101d30 */
[----:B------:R0:W-:Y:S01]  /*13df0*/  @!P3 ST.E.128 desc[UR48][R8.64], R28 ;  /* 0x0000001c0800b985 */ /* 0x0001e2000c101d30 */
[----:B-12---:R-:W-:Y:S05]  /*13e00*/  @P0 BRA `(.L_x_11474) ;  /* 0x0000000400e00947 */ /* 0x006fea0003800000 */
[----:B0-----:R-:W-:-:S04]  /*13e10*/  LEA R4, P0, R0, R11, 0x1 ;  /* 0x0000000b00047211 */ /* 0x001fc800078008ff */
[----:B------:R-:W-:-:S05]  /*13e20*/  LEA.HI.X R5, R0, R17, R3, 0x1, P0 ;  /* 0x0000001100057211 */ /* 0x000fca00000f0c03 */
[----:B-----5:R2:W-:Y:S01]  /*13e30*/  ST.E.128 desc[UR48][R4.64], R24 ;  /* 0x0000001804007985 */ /* 0x0205e2000c101d30 */
[----:B------:R-:W-:Y:S05]  /*13e40*/  BRA `(.L_x_11474) ;  /* 0x0000000400d07947 */ /* 0x000fea0003800000 */
.L_x_11473:
        /* <DEDUP_REMOVED lines=10> */
[----:B------:R-:W2:Y:S01]  /*13ef0*/  LDC R7, c[0x0][0xbe8] ;  /* 0x0002fa00ff077b82 */ /* 0x000ea20000000800 */
[----:B------:R-:W-:Y:S01]  /*13f00*/  IMAD.U32 R8, RZ, RZ, UR40 ;  /* 0x00000028ff087e24 */ /* 0x000fe2000f8e00ff */
[----:B------:R-:W-:-:S04]  /*13f10*/  ULDC UR5, c[0x0][0xa88] ;  /* 0x0002a20000057ab9 */ /* 0x000fc80000000800 */
[----:B------:R-:W-:Y:S01]  /*13f20*/  IADD3 R8, R8, -0x80, R23 ;  /* 0xffffff8008087810 */ /* 0x000fe20007ffe017 */
[----:B--2---:R-:W-:-:S05]  /*13f30*/  IMAD R9, R7, UR5, RZ ;  /* 0x0000000507097c24 */ /* 0x004fca000f8e02ff */
        /* <DEDUP_REMOVED lines=34> */
.L_x_11476:
[----:B------:R-:W-:Y:S05]  /*14160*/  BSYNC B1 ;  /* 0x0000000000017941 */ /* 0x000fea0003800000 */
.L_x_11475:
[----:B------:R-:W-:Y:S01]  /*14170*/  ULDC.64 UR10, c[0x0][0xae8] ;  /* 0x0002ba00000a7ab9 */ /* 0x000fe20000000a00 */
[----:B------:R-:W-:Y:S01]  /*14180*/  VIADD R10, R10, UR40 ;  /* 0x000000280a0a7c36 */ /* 0x000fe20008000000 */
[----:B------:R-:W-:Y:S01]  /*14190*/  UIMAD UR5, UR8, UR10, URZ ;  /* 0x0000000a080572a4 */ /* 0x000fe2000f8e023f */
[----:B--2---:R-:W-:Y:S01]  /*141a0*/  VIADD R8, R5, UR40 ;  /* 0x0000002805087c36 */ /* 0x004fe20008000000 */
[----:B------:R-:W-:Y:S01]  /*141b0*/  UIMAD.WIDE.U32 UR6, UR42, UR10, URZ ;  /* 0x0000000a2a0672a5 */ /* 0x000fe2000f8e003f */
[----:B0-----:R-:W-:Y:S01]  /*141c0*/  @P1 IMAD.HI.U32 R4, R10, R13, RZ ;  /* 0x0000000d0a041227 */ /* 0x001fe200078e00ff */
[----:B------:R-:W-:-:S03]  /*141d0*/  UIMAD UR5, UR42, UR11, UR5 ;  /* 0x0000000b2a0572a4 */ /* 0x000fc6000f8e0205 */
[----:B------:R-:W-:Y:S01]  /*141e0*/  ULDC.64 UR10, c[0x0][0xaf0] ;  /* 0x0002bc00000a7ab9 */ /* 0x000fe20000000a00 */
[----:B------:R-:W-:Y:S01]  /*141f0*/  UIADD3 UR7, UR7, UR5, URZ ;  /* 0x0000000507077290 */ /* 0x000fe2000fffe03f */
[----:B------:R-:W-:Y:S01]  /*14200*/  IMAD.MOV.U32 R9, RZ, RZ, R10 ;  /* 0x000000ffff097224 */ /* 0x000fe200078e000a */
        /* <DEDUP_REMOVED lines=28> */
[----:B------:R-:W0:Y:S01]  /*143d0*/  SHFL.IDX PT, R11, R7, RZ, 0x181f ;  /* 0x00181fff070b7589 */ /* 0x000e2200000e0000 */
[----:B------:R-:W-:Y:S01]  /*143e0*/  IMAD R25, R12, UR6, RZ ;  /* 0x000000060c197c24 */ /* 0x000fe2000f8e02ff */
[----:B------:R-:W-:Y:S01]  /*143f0*/  ISETP.GE.AND P0, PT, R0, UR5, PT ;  /* 0x0000000500007c0c */ /* 0x000fe2000bf06270 */
[C---:B------:R-:W-:Y:S01]  /*14400*/  VIADD R5, R8.reuse, 0x60 ;  /* 0x0000006008057836 */ /* 0x040fe20000000000 */
[----:B------:R-:W1:Y:S01]  /*14410*/  SHFL.IDX PT, R13, R7, 0x1, 0x181f ;  /* 0x00381f00070d7f89 */ /* 0x000e6200000e0000 */
[C---:B------:R-:W-:Y:S01]  /*14420*/  VIADD R6, R8.reuse, 0x90 ;  /* 0x0000009008067836 */ /* 0x040fe20000000000 */
[----:B------:R-:W-:-:S02]  /*14430*/  ISETP.GE.OR P3, PT, R8, R25, P0 ;  /* 0x000000190800720c */ /* 0x000fc40000766670 */
[----:B------:R-:W2:Y:S01]  /*14440*/  SHFL.IDX PT, R15, R7, 0x2, 0x181f ;  /* 0x00581f00070f7f89 */ /* 0x000ea200000e0000 */
[-C--:B------:R-:W-:Y:S02]  /*14450*/  ISETP.GE.OR P2, PT, R4, R25.reuse, P0 ;  /* 0x000000190400720c */ /* 0x080fe40000746670 */
[-C--:B------:R-:W-:Y:S01]  /*14460*/  ISETP.GE.OR P1, PT, R5, R25.reuse, P0 ;  /* 0x000000190500720c */ /* 0x080fe20000726670 */
[----:B------:R-:W3:Y:S01]  /*14470*/  SHFL.IDX PT, R9, R10, RZ, 0x181f ;  /* 0x00181fff0a097589 */ /* 0x000ee200000e0000 */
[----:B------:R-:W-:-:S03]  /*14480*/  ISETP.GE.OR P0, PT, R6, R25, P0 ;  /* 0x000000190600720c */ /* 0x000fc60000706670 */
[----:B------:R-:W4:Y:S04]  /*14490*/  SHFL.IDX PT, R21, R7, 0x3, 0x181f ;  /* 0x00781f0007157f89 */ /* 0x000f2800000e0000 */
[----:B------:R-:W5:Y:S04]  /*144a0*/  SHFL.IDX PT, R12, R10, 0x1, 0x181f ;  /* 0x00381f000a0c7f89 */ /* 0x000f6800000e0000 */
[----:B------:R-:W5:Y:S01]  /*144b0*/  SHFL.IDX PT, R14, R10, 0x2, 0x181f ;  /* 0x00581f000a0e7f89 */ /* 0x000f6200000e0000 */
[----:B0-----:R-:W-:-:S03]  /*144c0*/  @!P3 LEA R4, P6, R0, R11, 0x1 ;  /* 0x0000000b0004b211 */ /* 0x001fc600078c08ff */
[----:B------:R4:W0:Y:S01]  /*144d0*/  SHFL.IDX PT, R17, R10, 0x3, 0x181f ;  /* 0x00781f000a117f89 */ /* 0x00082200000e0000 */
[C---:B-1----:R-:W-:Y:S02]  /*144e0*/  @!P2 LEA R6, P5, R0.reuse, R13, 0x1 ;  /* 0x0000000d0006a211 */ /* 0x042fe400078a08ff */
[C---:B--2---:R-:W-:Y:S02]  /*144f0*/  @!P1 LEA R8, P4, R0.reuse, R15, 0x1 ;  /* 0x0000000f00089211 */ /* 0x044fe400078808ff */
[C---:B---3--:R-:W-:Y:S02]  /*14500*/  @!P3 LEA.HI.X R5, R0.reuse, R9, R3, 0x1, P6 ;  /* 0x000000090005b211 */ /* 0x048fe400030f0c03 */
[----:B----4-:R-:W-:-:S03]  /*14510*/  @!P0 LEA R10, P6, R0, R21, 0x1 ;  /* 0x00000015000a8211 */ /* 0x010fc600078c08ff */
[----:B------:R1:W-:Y:S01]  /*14520*/  @!P3 ST.E.128 desc[UR48][R4.64], RZ ;  /* 0x000000ff0400b985 */ /* 0x0003e2000c101d30 */
[C-C-:B-----5:R-:W-:Y:S02]  /*14530*/  @!P2 LEA.HI.X R7, R0.reuse, R12, R3.reuse, 0x1, P5 ;  /* 0x0000000c0007a211 */ /* 0x160fe400028f0c03 */
[----:B------:R-:W-:-:S03]  /*14540*/  @!P1 LEA.HI.X R9, R0, R14, R3, 0x1, P4 ;  /* 0x0000000e00099211 */ /* 0x000fc600020f0c03 */
[----:B------:R1:W-:Y:S01]  /*14550*/  @!P2 ST.E.128 desc[UR48][R6.64], RZ ;  /* 0x000000ff0600a985 */ /* 0x0003e2000c101d30 */
[----:B0-----:R-:W-:-:S03]  /*14560*/  @!P0 LEA.HI.X R11, R0, R17, R3, 0x1, P6 ;  /* 0x00000011000b8211 */ /* 0x001fc600030f0c03 */
[----:B------:R1:W-:Y:S04]  /*14570*/  @!P1 ST.E.128 desc[UR48][R8.64], RZ ;  /* 0x000000ff08009985 */ /* 0x0003e8000c101d30 */
[----:B------:R1:W-:Y:S02]  /*14580*/  @!P0 ST.E.128 desc[UR48][R10.64], RZ ;  /* 0x000000ff0a008985 */ /* 0x0003e4000c101d30 */
.L_x_11474:
[----:B------:R-:W-:Y:S05]  /*14590*/  BSYNC B0 ;  /* 0x0000000000007941 */ /* 0x000fea0003800000 */
.L_x_11472:
[----:B------:R-:W-:Y:S02]  /*145a0*/  ULDC UR5, c[0x0][0xc38] ;  /* 0x00030e0000057ab9 */ /* 0x000fe40000000800 */
[----:B------:R-:W-:-:S06]  /*145b0*/  UISETP.GE.AND UP0, UPT, UR4, UR5, UPT ;  /* 0x000000050400728c */ /* 0x000fcc000bf06270 */
[----:B------:R-:W-:-:S13]  /*145c0*/  PLOP3.LUT P0, PT, PT, PT, UP0, 0x80, 0x0 ;  /* 0x000000000000781c */ /* 0x000fda0003f0f008 */
[----:B------:R-:W-:Y:S05]  /*145d0*/  @!P0 BRA `(.L_x_11477) ;  /* 0xfffffec400bc8947 */ /* 0x000fea000383ffff */
[----:B------:R-:W-:Y:S05]  /*145e0*/  EXIT ;  /* 0x000000000000794d */ /* 0x000fea0003800000 */
.L_x_11387:
[----:B------:R-:W-:-:S08]  /*145f0*/  NOP ;  /* 0x0000000000007918 */ /* 0x000fd00000000000 */
[----:B------:R-:W0:-:S00]  /*14600*/  USETMAXREG.DEALLOC.CTAPOOL 0x20 ;  /* 0x00000020000079c8 */ /* 0x000e0000080e0500 */
[----:B0-----:R-:W-:-:S06]  /*14610*/  LOP3.LUT R0, R0, 0x3, RZ, 0xc0, !PT ;  /* 0x0000000300007812 */ /* 0x001fcc00078ec0ff */
[----:B------:R-:W0:Y:S01]  /*14620*/  S2UR UR6, SR_CTAID.X ;  /* 0x00000000000679c3 */ /* 0x000e220000002500 */
[----:B------:R-:W-:Y:S01]  /*14630*/  LOP3.LUT R16, R16, 0xfffffffb, RZ, 0xc0, !PT ;  /* 0xfffffffb10107812 */ /* 0x000fe200078ec0ff */
[----:B------:R-:W-:Y:S01]  /*14640*/  IMAD.MOV.U32 R19, RZ, RZ, RZ ;  /* 0x000000ffff137224 */ /* 0x000fe200078e00ff */
[----:B------:R1:W2:Y:S01]  /*14650*/  SHFL.IDX PT, R2, R0, RZ, 0x1f ;  /* 0x00001fff00027589 */ /* 0x0002a200000e0000 */
[----:B------:R-:W-:Y:S02]  /*14660*/  IMAD.MOV.U32 R22, RZ, RZ, 0x1 ;  /* 0x00000001ff167424 */ /* 0x000fe400078e00ff */
[----:B------:R-:W-:Y:S02]  /*14670*/  IMAD.MOV.U32 R29, RZ, RZ, RZ ;  /* 0x000000ffff1d7224 */ /* 0x000fe400078e00ff */
[----:B-1----:R-:W0:Y:S01]  /*14680*/  LDC R0, c[0x0][0xc38] ;  /* 0x00030e00ff007b82 */ /* 0x002e220000000800 */
[----:B--2---:R-:W-:-:S13]  /*14690*/  ISETP.NE.AND P0, PT, R2, RZ, PT ;  /* 0x000000ff0200720c */ /* 0x004fda0003f05270 */
[----:B------:R-:W-:Y:S01]  /*146a0*/  @P0 LOP3.LUT R16, R16, 0x4, RZ, 0xfc, !PT ;  /* 0x0000000410100812 */ /* 0x000fe200078efcff */
[----:B------:R-:W-:Y:S06]  /*146b0*/  @P0 BAR.ARV 0x4, 0x200 ;  /* 0x0108000000000b1d */ /* 0x000fec0000002000 */
[----:B0-----:R-:W-:-:S13]  /*146c0*/  ISETP.LE.AND P0, PT, R0, UR6, PT ;  /* 0x0000000600007c0c */ /* 0x001fda000bf03270 */
[----:B------:R-:W-:Y:S05]  /*146d0*/  @P0 BRA `(.L_x_11478) ;  /* 0x0000003400480947 */ /* 0x000fea0003800000 */
[----:B------:R-:W0:Y:S01]  /*146e0*/  S2UR UR5, SR_CgaCtaId ;  /* 0x00000000000579c3 */ /* 0x000e220000008800 */
[C---:B------:R-:W-:Y:S01]  /*146f0*/  LOP3.LUT R10, R23.reuse, 0x7f, RZ, 0xc0, !PT ;  /* 0x0000007f170a7812 */ /* 0x040fe200078ec0ff */
[C---:B------:R-:W-:Y:S01]  /*14700*/  IMAD.SHL.U32 R26, R23.reuse, 0x40, RZ ;  /* 0x00000040171a7824 */ /* 0x040fe200078e00ff */
[----:B------:R-:W-:Y:S01]  /*14710*/  SHF.R.U32.HI R3, RZ, 0x1, R23 ;  /* 0x00000001ff037819 */ /* 0x000fe20000011617 */
[C---:B------:R-:W-:Y:S01]  /*14720*/  IMAD.SHL.U32 R2, R23.reuse, 0x10, RZ ;  /* 0x0000001017027824 */ /* 0x040fe200078e00ff */
[----:B------:R-:W-:Y:S01]  /*14730*/  UMOV UR4, 0x400 ;  /* 0x0000040000047882 */ /* 0x000fe20000000000 */
[----:B------:R-:W-:Y:S01]  /*14740*/  IMAD.SHL.U32 R5, R10, 0x10, RZ ;  /* 0x000000100a057824 */ /* 0x000fe200078e00ff */
[----:B------:R-:W-:Y:S01]  /*14750*/  LOP3.LUT R4, R26, 0x180, RZ, 0xc0, !PT ;  /* 0x000001801a047812 */ /* 0x000fe200078ec0ff */
[C---:B------:R-:W-:Y:S01]  /*14760*/  IMAD.SHL.U32 R7, R23.reuse, 0x2, RZ ;  /* 0x0000000217077824 */ /* 0x040fe200078e00ff */
[----:B------:R-:W-:Y:S01]  /*14770*/  LOP3.LUT R6, R2, 0x1b0, RZ, 0xc0, !PT ;  /* 0x000001b002067812 */ /* 0x000fe200078ec0ff */
[C---:B------:R-:W-:Y:S01]  /*14780*/  IMAD.SHL.U32 R0, R23.reuse, 0x20, RZ ;  /* 0x0000002017007824 */ /* 0x040fe200078e00ff */
[----:B------:R-:W-:Y:S01]  /*14790*/  LOP3.LUT R3, R4, 0x30, R3, 0xf8, !PT ;  /* 0x0000003004037812 */ /* 0x000fe200078ef803 */
[----:B------:R-:W-:Y:S01]  /*147a0*/  IMAD.SHL.U32 R4, R23, 0x8, RZ ;  /* 0x0000000817047824 */ /* 0x000fe200078e00ff */
[----:B------:R-:W-:Y:S01]  /*147b0*/  LOP3.LUT R5, R5, 0x600, RZ, 0xc0, !PT ;  /* 0x0000060005057812 */ /* 0x000fe200078ec0ff */
[----:B------:R-:W-:Y:S01]  /*147c0*/  IMAD.SHL.U32 R9, R23, 0x4, RZ ;  /* 0x0000000417097824 */ /* 0x000fe200078e00ff */
[----:B------:R-:W-:Y:S01]  /*147d0*/  LOP3.LUT R8, R6, 0x30, R7, 0x78, !PT ;  /* 0x0000003006087812 */ /* 0x000fe200078e7807 */
[----:B------:R-:W-:Y:S01]  /*147e0*/  IMAD.U32 R27, RZ, RZ, UR6 ;  /* 0x00000006ff1b7e24 */ /* 0x000fe2000f8e00ff */
[----:B------:R-:W-:Y:S01]  /*147f0*/  LOP3.LUT R6, R0, 0x80, RZ, 0xc0, !PT ;  /* 0x0000008000067812 */ /* 0x000fe200078ec0ff */
[----:B------:R-:W-:Y:S01]  /*14800*/  IMAD.MOV.U32 R22, RZ, RZ, 0x1 ;  /* 0x00000001ff167424 */ /* 0x000fe200078e00ff */
[C---:B------:R-:W-:Y:S01]  /*14810*/  LOP3.LUT R7, R5.reuse, 0x60, R0, 0xf8, !PT ;  /* 0x0000006005077812 */ /* 0x040fe200078ef800 */
[----:B------:R-:W-:Y:S01]  /*14820*/  IMAD.MOV.U32 R29, RZ, RZ, RZ ;  /* 0x000000ffff1d7224 */ /* 0x000fe200078e00ff */
[----:B------:R-:W-:Y:S01]  /*14830*/  LOP3.LUT R5, R5, 0x40, R2, 0xf8, !PT ;  /* 0x0000004005057812 */ /* 0x000fe200078ef802 */
[----:B------:R-:W-:Y:S01]  /*14840*/  IMAD.MOV.U32 R19, RZ, RZ, RZ ;  /* 0x000000ffff137224 */ /* 0x000fe200078e00ff */
[----:B------:R-:W-:Y:S01]  /*14850*/  LOP3.LUT R3, R3, 0x30, R4, 0x78, !PT ;  /* 0x0000003003037812 */ /* 0x000fe200078e7804 */
[----:B0-----:R-:W-:Y:S01]  /*14860*/  ULEA UR4, UR5, UR4, 0x18 ;  /* 0x0000000405047291 */ /* 0x001fe2000f8ec03f */
[----:B------:R-:W-:Y:S01]  /*14870*/  LOP3.LUT R6, R6, 0x10, R23, 0xf8, !PT ;  /* 0x0000001006067812 */ /* 0x000fe200078ef817 */
[----:B------:R-:W-:Y:S01]  /*14880*/  ULOP3.LUT UR39, UR38, 0x1, URZ, 0xfc, !UPT ;  /* 0x0000000126277892 */ /* 0x000fe2000f8efc3f */
[----:B------:R-:W-:Y:S01]  /*14890*/  LOP3.LUT R5, R5, R8, RZ, 0xfc, !PT ;  /* 0x0000000805057212 */ /* 0x000fe200078efcff */
[----:B------:R-:W-:Y:S01]  /*148a0*/  ULOP3.LUT UR45, UR38, 0x2, URZ, 0xfc, !UPT ;  /* 0x00000002262d7892 */ /* 0x000fe2000f8efc3f */
[----:B------:R-:W-:Y:S01]  /*148b0*/  LOP3.LUT R26, R3, 0x640, R26, 0xf8, !PT ;  /* 0x00000640031a7812 */ /* 0x000fe200078ef81a */
[----:B------:R-:W-:Y:S01]  /*148c0*/  IMAD.U32 R18, RZ, RZ, UR4 ;  /* 0x00000004ff127e24 */ /* 0x000fe2000f8e00ff */
[----:B------:R-:W-:Y:S01]  /*148d0*/  LOP3.LUT R6, R6, 0x10, R9, 0x78, !PT ;  /* 0x0000001006067812 */ /* 0x000fe200078e7809 */
[----:B------:R-:W-:Y:S01]  /*148e0*/  ULDC UR43, c[0x0][0xc] ;  /* 0x00000300002b7ab9 */ /* 0x000fe20000000800 */
[----:B------:R-:W-:Y:S01]  /*148f0*/  LOP3.LUT R7, R7, 0x100, R0, 0xf8, !PT ;  /* 0x0000010007077812 */ /* 0x000fe200078ef800 */
[----:B------:R-:W-:Y:S01]  /*14900*/  IMAD.IADD R28, R18, 0x1, R5 ;  /* 0x00000001121c7824 */ /* 0x000fe200078e0205 */
[----:B------:R-:W-:Y:S01]  /*14910*/  SHF.R.U32.HI R3, RZ, 0x2, R10 ;  /* 0x00000002ff037819 */ /* 0x000fe2000001160a */
[----:B------:R-:W-:Y:S01]  /*14920*/  ULDC.64 UR50, c[0x0][0x198] ;  /* 0x0000660000327ab9 */ /* 0x000fe20000000a00 */
[----:B------:R-:W-:-:S02]  /*14930*/  LOP3.LUT R25, R7, R6, RZ, 0xfc, !PT ;  /* 0x0000000607197212 */ /* 0x000fc400078efcff */
[----:B------:R-:W-:-:S07]  /*14940*/  LOP3.LUT R0, R3, 0x60, R0, 0xf8, !PT ;  /* 0x0000006003007812 */ /* 0x000fce00078ef800 */
.L_x_11543:
[----:B------:R-:W-:Y:S01]  /*14950*/  ULDC UR8, c[0x0][0xc60] ;  /* 0x0003180000087ab9 */ /* 0x000fe20000000800 */
[C---:B------:R-:W-:Y:S01]  /*14960*/  R2UR UR7, R27.reuse ;  /* 0x000000001b0772ca */ /* 0x040fe200000e0000 */
[----:B------:R-:W-:Y:S01]  /*14970*/  UISETP.NE.AND UP0, UPT, UR8, 0x1, UPT ;  /* 0x000000010800788c */ /* 0x000fe2000bf05270 */
[----:B------:R-:W-:-:S10]  /*14980*/  R2UR UR6, R27 ;  /* 0x000000001b0672ca */ /* 0x000fd400000e0000 */
        /* <DEDUP_REMOVED lines=18> */
.L_x_11479:
[----:B------:R-:W-:Y:S01]  /*14ab0*/  ULDC UR9, c[0x0][0xc54] ;  /* 0x0003150000097ab9 */ /* 0x000fe20000000800 */
[----:B------:R-:W-:Y:S01]  /*14ac0*/  UMOV UR6, UR8 ;  /* 0x0000000800067c82 */ /* 0x000fe20008000000 */
[----:B------:R-:W-:-:S11]  /*14ad0*/  UISETP.NE.AND UP0, UPT, UR9, 0x1, UPT ;  /* 0x000000010900788c */ /* 0x000fd6000bf05270 */
[----:B------:R-:W-:Y:S02]  /*14ae0*/  @UP0 ULDC.64 UR10, c[0x0][0xc58] ;  /* 0x00031600000a0ab9 */ /* 0x000fe40000000a00 */
[----:B------:R-:W-:-:S04]  /*14af0*/  UIMAD.WIDE.U32 UR4, UR8, UR10, URZ ;  /* 0x0000000a080472a5 */ /* 0x000fc8000f8e003f */
[----:B------:R-:W-:-:S04]  /*14b00*/  @UP0 USHF.R.U32.HI UR6, URZ, UR11, UR5 ;  /* 0x0000000b3f060299 */ /* 0x000fc80008011605 */
[----:B------:R-:W-:-:S12]  /*14b10*/  UIMAD UR4, UR6, UR9, URZ ;  /* 0x00000009060472a4 */ /* 0x000fd8000f8e023f */
.L_x_11480:
        /* <DEDUP_REMOVED lines=48> */
.L_x_11482:
[----:B------:R-:W-:-:S11]  /*14e20*/  UISETP.NE.AND UP0, UPT, UR5, 0x1, UPT ;  /* 0x000000010500788c */ /* 0x000fd6000bf05270 */
[----:B------:R-:W-:Y:S02]  /*14e30*/  @UP0 ULDC.64 UR12, c[0x0][0x9e8] ;  /* 0x00027a00000c0ab9 */ /* 0x000fe40000000a00 */
[----:B------:R-:W-:-:S04]  /*14e40*/  UIMAD.WIDE.U32 UR8, UR10, UR12, URZ ;  /* 0x0000000c0a0872a5 */ /* 0x000fc8000f8e003f */
[----:B------:R-:W-:-:S12]  /*14e50*/  @UP0 USHF.R.U32.HI UR10, URZ, UR13, UR9 ;  /* 0x0000000d3f0a0299 */ /* 0x000fd80008011609 */
.L_x_11483:
[----:B------:R-:W-:-:S04]  /*14e60*/  UIMAD UR10, UR10, UR5, UR5 ;  /* 0x000000050a0a72a4 */ /* 0x000fc8000f8e0205 */
[----:B------:R-:W-:-:S04]  /*14e70*/  UISETP.LT.AND UP0, UPT, UR4, UR10, UPT ;  /* 0x0000000a0400728c */ /* 0x000fc8000bf01270 */
[----:B------:R-:W-:-:S12]  /*14e80*/  USEL UR4, UR4, UR10, UP0 ;  /* 0x0000000a04047287 */ /* 0x000fd80008000000 */
.L_x_11481:
        /* <DEDUP_REMOVED lines=31> */
.L_x_11485:
[----:B------:R-:W-:-:S11]  /*15080*/  UISETP.NE.AND UP0, UPT, UR5, 0x1, UPT ;  /* 0x000000010500788c */ /* 0x000fd6000bf05270 */
[----:B------:R-:W-:Y:S02]  /*15090*/  @UP0 ULDC.64 UR10, c[0x0][0x9e8] ;  /* 0x00027a00000a0ab9 */ /* 0x000fe40000000a00 */
[----:B------:R-:W-:-:S04]  /*150a0*/  UIMAD.WIDE.U32 UR6, UR4, UR10, URZ ;  /* 0x0000000a040672a5 */ /* 0x000fc8000f8e003f */
[----:B------:R-:W-:-:S12]  /*150b0*/  @UP0 USHF.R.U32.HI UR4, URZ, UR11, UR7 ;  /* 0x0000000b3f040299 */ /* 0x000fd80008011607 */
.L_x_11486:
[----:B------:R-:W-:-:S04]  /*150c0*/  UIMAD UR4, UR4, UR5, URZ ;  /* 0x00000005040472a4 */ /* 0x000fc8000f8e023f */
[----:B------:R-:W-:-:S04]  /*150d0*/  UISETP.LT.AND UP0, UPT, UR8, UR4, UPT ;  /* 0x000000040800728c */ /* 0x000fc8000bf01270 */
[----:B------:R-:W-:-:S12]  /*150e0*/  USEL UR8, UR8, UR4, !UP0 ;  /* 0x0000000408087287 */ /* 0x000fd8000c000000 */
.L_x_11484:
        /* <DEDUP_REMOVED lines=26> */
.L_x_11488:
        /* <DEDUP_REMOVED lines=20> */
.L_x_11491:
[----:B------:R-:W-:Y:S05]  /*153d0*/  BSYNC B6 ;  /* 0x0000000000067941 */ /* 0x000fea0003800000 */
.L_x_11490:
        /* <DEDUP_REMOVED lines=22> */
.L_x_11493:
[----:B------:R-:W-:Y:S05]  /*15540*/  BSYNC B6 ;  /* 0x0000000000067941 */ /* 0x000fea0003800000 */
.L_x_11492:
        /* <DEDUP_REMOVED lines=20> */
.L_x_11495:
[----:B------:R-:W-:Y:S05]  /*15690*/  BSYNC B6 ;  /* 0x0000000000067941 */ /* 0x000fea0003800000 */
.L_x_11494:
        /* <DEDUP_REMOVED lines=19> */
.L_x_11497:
[----:B------:R-:W-:Y:S05]  /*157d0*/  BSYNC B6 ;  /* 0x0000000000067941 */ /* 0x000fea0003800000 */
.L_x_11496:
        /* <DEDUP_REMOVED lines=23> */
.L_x_11562:
        /* <DEDUP_REMOVED lines=10> */
.L_x_11565:
        /* <DEDUP_REMOVED lines=21> */
.L_x_11501:
[----:B------:R-:W-:Y:S01]  /*15b40*/  IMAD R5, R19, 0x8, R18 ;  /* 0x0000000813057824 */ /* 0x000fe200078e0212 */
[----:B-1----:R-:W-:Y:S01]  /*15b50*/  SHF.L.U32 R2, R22, 0x1f, RZ ;  /* 0x0000001f16027819 */ /* 0x002fe200000006ff */
[----:B------:R-:W1:Y:S03]  /*15b60*/  S2R R3, SR_TID.X ;  /* 0x0000000000037919 */ /* 0x000e660000002100 */
[----:B------:R-:W2:Y:S01]  /*15b70*/  SYNCS.PHASECHK.TRANS64.TRYWAIT P1, [R5+URZ+0x13280], R2 ;  /* 0x01328002050075a7 */ /* 0x000ea2000802017f */
[----:B-1----:R-:W-:-:S04]  /*15b80*/  LOP3.LUT R3, R3, 0x7f, RZ, 0xc0, !PT ;  /* 0x0000007f03037812 */ /* 0x002fc800078ec0ff */
[----:B------:R-:W-:Y:S01]  /*15b90*/  ISETP.NE.AND P0, PT, R3, RZ, PT ;  /* 0x000000ff0300720c */ /* 0x000fe20003f05270 */
[----:B--2---:R-:W-:-:S12]  /*15ba0*/  @!P1 BRA `(.L_x_11502) ;  /* 0x0000002800289947 */ /* 0x004fd80003800000 */
.L_x_11566:
[----:B------:R-:W-:Y:S05]  /*15bb0*/  @P0 BRA `(.L_x_11503) ;  /* 0x00000000001c0947 */ /* 0x000fea0003800000 */
[----:B------:R-:W2:Y:S01]  /*15bc0*/  S2R R4, SR_TID.X ;  /* 0x0000000000047919 */ /* 0x000ea20000002100 */
[----:B------:R-:W-:-:S04]  /*15bd0*/  IMAD.MOV.U32 R3, RZ, RZ, 0x2800 ;  /* 0x00002800ff037424 */ /* 0x000fc800078e00ff */
[----:B------:R3:W-:Y:S01]  /*15be0*/  SYNCS.ARRIVE.TRANS64 RZ, [R5+URZ+0x13270], R3 ;  /* 0x0132700305ff79a7 */ /* 0x0007e2000800003f */
[----:B--2---:R-:W-:-:S04]  /*15bf0*/  LOP3.LUT R4, R4, 0x1f, RZ, 0xc0, !PT ;  /* 0x0000001f04047812 */ /* 0x004fc800078ec0ff */
[----:B------:R-:W-:-:S13]  /*15c00*/  ISETP.NE.AND P1, PT, R4, RZ, PT ;  /* 0x000000ff0400720c */ /* 0x000fda0003f25270 */
[----:B---3--:R-:W-:Y:S05]  /*15c10*/  @!P1 BRA `(.L_x_11503) ;  /* 0x0000000000049947 */ /* 0x008fea0003800000 */
[----:B------:R-:W-:Y:S01]  /*15c20*/  BPT.TRAP 0x1 ;  /* 0x000000040000795c */ /* 0x000fe20000300000 */
.L_x_11503:
[----:B------:R-:W-:Y:S01]  /*15c30*/  IMAD R3, R19, 0x2800, R18 ;  /* 0x0000280013037824 */ /* 0x000fe200078e0212 */
[----:B------:R-:W-:Y:S01]  /*15c40*/  R2UR UR33, R5 ;  /* 0x00000000052172ca */ /* 0x000fe200000e0000 */
[----:B------:R-:W-:Y:S01]  /*15c50*/  IMAD R0, R0, 0xa0, RZ ;  /* 0x000000a000007824 */ /* 0x000fe200078e02ff */
[----:B-----5:R-:W-:Y:S01]  /*15c60*/  R2UR UR37, R17 ;  /* 0x00000000112572ca */ /* 0x020fe200000e0000 */
[----:B------:R-:W-:Y:S01]  /*15c70*/  UIADD3 UR4, UP0, UR50, 0x470, URZ ;  /* 0x0000047032047890 */ /* 0x000fe2000ff1e03f */
[----:B------:R-:W-:Y:S01]  /*15c80*/  R2UR UR32, R3 ;  /* 0x00000000032072ca */ /* 0x000fe200000e0000 */
[----:B------:R-:W-:Y:S01]  /*15c90*/  UMOV UR6, 0x0 ;  /* 0x0000000000067882 */ /* 0x000fe20000000000 */
[----:B------:R-:W-:Y:S01]  /*15ca0*/  R2UR UR35, R0 ;  /* 0x00000000002372ca */ /* 0x000fe200000e0000 */
[----:B------:R-:W-:Y:S01]  /*15cb0*/  UIADD3.X UR5, URZ, UR51, URZ, UP0, !UPT ;  /* 0x000000333f057290 */ /* 0x000fe200087fe43f */
[----:B------:R-:W-:Y:S01]  /*15cc0*/  UMOV UR7, 0x14f00000 ;  /* 0x14f0000000077882 */ /* 0x000fe20000000000 */
[----:B------:R-:W-:-:S04]  /*15cd0*/  UMOV UR34, URZ ;  /* 0x0000003f00227c82 */ /* 0x000fc80008000000 */
[----:B------:R-:W-:-:S04]  /*15ce0*/  UIADD3 UR33, UR33, 0x13270, URZ ;  /* 0x0001327021217890 */ /* 0x000fc8000fffe03f */
[----:B------:R-:W-:-:S09]  /*15cf0*/  UIADD3 UR32, UR32, 0x6000, URZ ;  /* 0x0000600020207890 */ /* 0x000fd2000fffe03f */
[----:B------:R2:W-:Y:S01]  /*15d00*/  UTMALDG.4D [UR32], [UR4], desc[UR6] ;  /* 0x00000620040075b4 */ /* 0x0005e20008019000 */
[----:B------:R-:W3:Y:S02]  /*15d10*/  SYNCS.PHASECHK.TRANS64.TRYWAIT P1, [R5+URZ+0x13240], R2 ;  /* 0x01324002050075a7 */ /* 0x000ee4000802017f */
[----:B--23--:R-:W-:Y:S05]  /*15d20*/  @!P1 BRA `(.L_x_11504) ;  /* 0x0000002400dc9947 */ /* 0x00cfea0003800000 */
.L_x_11567:
        /* <DEDUP_REMOVED lines=8> */
.L_x_11505:
        /* <DEDUP_REMOVED lines=17> */
.L_x_11499:
        /* <DEDUP_REMOVED lines=29> */
.L_x_11507:
[----:B------:R-:W-:Y:S05]  /*16090*/  BSYNC B6 ;  /* 0x0000000000067941 */ /* 0x000fea0003800000 */
.L_x_11506:
[----:B0-----:R-:W0:Y:S01]  /*160a0*/  S2R R20, SR_TID.X ;  /* 0x0000000000147919 */ /* 0x001e220000002100 */
[----:B------:R-:W3:Y:S01]  /*160b0*/  LDC R7, c[0x0][0x448] ;  /* 0x00011200ff077b82 */ /* 0x000ee20000000800 */
[----:B------:R-:W-:Y:S01]  /*160c0*/  ULDC.64 UR8, c[0x0][0x2e0] ;  /* 0x0000b80000087ab9 */ /* 0x000fe20000000a00 */
[----:B------:R-:W-:Y:S01]  /*160d0*/  UMOV UR46, UR52 ;  /* 0x00000034002e7c82 */ /* 0x000fe20008000000 */
[----:B------:R-:W-:Y:S02]  /*160e0*/  UIMAD UR6, UR37, UR8, URZ ;  /* 0x00000008250672a4 */ /* 0x000fe4000f8e023f */
[----:B------:R-:W-:Y:S02]  /*160f0*/  UIMAD.WIDE.U32 UR4, UR44, UR8, UR46 ;  /* 0x000000082c0472a5 */ /* 0x000fe4000f8e002e */
[----:B------:R-:W-:-:S03]  /*16100*/  UIMAD UR6, UR44, UR9, UR6 ;  /* 0x000000092c0672a4 */ /* 0x000fc6000f8e0206 */
[----:B------:R-:W-:Y:S01]  /*16110*/  ULDC.64 UR8, c[0x0][0x2d0] ;  /* 0x0000b40000087ab9 */ /* 0x000fe20000000a00 */
[----:B------:R-:W-:Y:S01]  /*16120*/  UIADD3 UR6, UR5, UR6, URZ ;  /* 0x0000000605067290 */ /* 0x000fe2000fffe03f */
[----:B------:R-:W-:-:S04]  /*16130*/  IMAD.U32 R4, RZ, RZ, UR4 ;  /* 0x00000004ff047e24 */ /* 0x000fc8000f8e00ff */
[----:B-12---:R-:W-:Y:S01]  /*16140*/  IMAD.MOV.U32 R2, RZ, RZ, R4 ;  /* 0x000000ffff027224 */ /* 0x006fe200078e0004 */
[----:B---3--:R-:W-:Y:S02]  /*16150*/  ISETP.NE.AND P1, PT, R7, 0x1, PT ;  /* 0x000000010700780c */ /* 0x008fe40003f25270 */
[----:B0-----:R-:W-:-:S04]  /*16160*/  LOP3.LUT R20, R20, 0x7f, RZ, 0xc0, !PT ;  /* 0x0000007f14147812 */ /* 0x001fc800078ec0ff */
[----:B------:R-:W-:Y:S02]  /*16170*/  SHF.R.U32.HI R21, RZ, 0x2, R20 ;  /* 0x00000002ff157819 */ /* 0x000fe40000011614 */
[----:B------:R-:W0:Y:S05]  /*16180*/  S2R R20, SR_TID.X ;  /* 0x0000000000147919 */ /* 0x000e2a0000002100 */
[----:B------:R-:W1:Y:S08]  /*16190*/  @P1 LDC R3, c[0x0][0x44c] ;  /* 0x00011300ff031b82 */ /* 0x000e700000000800 */
[----:B------:R-:W2:Y:S01]  /*161a0*/  @P1 LDC R5, c[0x0][0x450] ;  /* 0x00011400ff051b82 */ /* 0x000ea20000000800 */
[----:B0-----:R-:W-:-:S05]  /*161b0*/  IMAD.SHL.U32 R20, R20, 0x20, RZ ;  /* 0x0000002014147824 */ /* 0x001fca00078e00ff */
[----:B------:R-:W-:Y:S02]  /*161c0*/  LOP3.LUT R20, R21, 0x60, R20, 0xf8, !PT ;  /* 0x0000006015147812 */ /* 0x000fe400078ef814 */
[----:B------:R-:W0:Y:S03]  /*161d0*/  S2R R21, SR_TID.X ;  /* 0x0000000000157919 */ /* 0x000e260000002100 */
[----:B------:R-:W-:Y:S02]  /*161e0*/  VIADD R6, R20, UR42 ;  /* 0x0000002a14067c36 */ /* 0x000fe40008000000 */
[----:B------:R-:W3:Y:S02]  /*161f0*/  S2R R20, SR_TID.X ;  /* 0x0000000000147919 */ /* 0x000ee40000002100 */
[----:B-1----:R-:W-:-:S04]  /*16200*/  @P1 IMAD.HI.U32 R0, R6, R3, RZ ;  /* 0x0000000306001227 */ /* 0x002fc800078e00ff */
[----:B------:R-:W-:Y:S01]  /*16210*/  IMAD.MOV.U32 R9, RZ, RZ, R6 ;  /* 0x000000ffff097224 */ /* 0x000fe200078e0006 */
[----:B--2---:R-:W-:Y:S01]  /*16220*/  @P1 SHF.R.U32.HI R9, RZ, R5, R0 ;  /* 0x00000005ff091219 */ /* 0x004fe20000011600 */
[----:B------:R-:W-:Y:S01]  /*16230*/  IMAD.U32 R3, RZ, RZ, UR6 ;  /* 0x00000006ff037e24 */ /* 0x000fe2000f8e00ff */
[----:B------:R-:W-:Y:S01]  /*16240*/  ULDC.64 UR6, c[0x0][0x280] ;  /* 0x0000a00000067ab9 */ /* 0x000fe20000000a00 */
[----:B------:R-:W-:Y:S01]  /*16250*/  IMAD.U32 R5, RZ, RZ, UR5 ;  /* 0x00000005ff057e24 */ /* 0x000fe2000f8e00ff */
[----:B------:R-:W-:Y:S01]  /*16260*/  SHF.R.S32.HI R0, RZ, 0x1f, R9 ;  /* 0x0000001fff007819 */ /* 0x000fe20000011409 */
[----:B------:R-:W-:Y:S01]  /*16270*/  IMAD.WIDE.U32 R4, R9, UR8, R2 ;  /* 0x0000000809047c25 */ /* 0x000fe2000f8e0002 */
[----:B------:R-:W-:-:S03]  /*16280*/  ULDC.64 UR4, c[0x0][0x2c8] ;  /* 0x0000b20000047ab9 */ /* 0x000fc60000000a00 */
[----:B------:R-:W-:-:S04]  /*16290*/  IMAD R0, R0, UR8, RZ ;  /* 0x0000000800007c24 */ /* 0x000fc8000f8e02ff */
[----:B------:R-:W-:Y:S02]  /*162a0*/  IMAD R11, R9, UR9, R0 ;  /* 0x00000009090b7c24 */ /* 0x000fe4000f8e0200 */
[----:B------:R-:W-:Y:S02]  /*162b0*/  IMAD.MOV R0, RZ, RZ, -R9 ;  /* 0x000000ffff007224 */ /* 0x000fe400078e0a09 */
[----:B------:R-:W-:Y:S02]  /*162c0*/  IMAD.IADD R5, R5, 0x1, R11 ;  /* 0x0000000105057824 */ /* 0x000fe400078e020b */
[----:B------:R-:W-:Y:S01]  /*162d0*/  IMAD R9, R7, R0, R6 ;  /* 0x0000000007097224 */ /* 0x000fe200078e0206 */
[----:B0-----:R-:W-:Y:S01]  /*162e0*/  LOP3.LUT R21, R21, 0x7f, RZ, 0xc0, !PT ;  /* 0x0000007f15157812 */ /* 0x001fe200078ec0ff */
[----:B------:R-:W-:Y:S02]  /*162f0*/  VIADD R6, R6, 0x80 ;  /* 0x0000008006067836 */ /* 0x000fe40000000000 */
[----:B------:R-:W-:Y:S01]  /*16300*/  IMAD.WIDE.U32 R4, R9, UR4, R4 ;  /* 0x0000000409047c25 */ /* 0x000fe2000f8e0004 */
[----:B------:R-:W-:-:S02]  /*16310*/  SHF.R.S32.HI R0, RZ, 0x1f, R9 ;  /* 0x0000001fff007819 */ /* 0x000fc40000011409 */
[----:B------:R-:W-:Y:S01]  /*16320*/  SHF.R.U32.HI R21, RZ, 0x2, R21 ;  /* 0x00000002ff157819 */ /* 0x000fe20000011615 */
[----:B---3--:R-:W-:Y:S02]  /*16330*/  IMAD.SHL.U32 R20, R20, 0x10, RZ ;  /* 0x0000001014147824 */ /* 0x008fe400078e00ff */
[----:B------:R-:W-:-:S03]  /*16340*/  IMAD R0, R0, UR4, RZ ;  /* 0x0000000400007c24 */ /* 0x000fc6000f8e02ff */
[----:B------:R-:W-:Y:S01]  /*16350*/  LOP3.LUT R20, R20, 0x30, RZ, 0xc0, !PT ;  /* 0x0000003014147812 */ /* 0x000fe200078ec0ff */
[----:B------:R-:W-:Y:S01]  /*16360*/  IMAD R9, R9, UR5, R0 ;  /* 0x0000000509097c24 */ /* 0x000fe2000f8e0200 */
[----:B------:R-:W-:-:S04]  /*16370*/  IADD3 R0, P0, R4, UR6, RZ ;  /* 0x0000000604007c10 */ /* 0x000fc8000ff1e0ff */
[----:B------:R-:W-:Y:S02]  /*16380*/  IADD3.X R4, R5, UR7, R9, P0, !PT ;  /* 0x0000000705047c10 */ /* 0x000fe400087fe409 */
[----:B------:R-:W0:Y:S08]  /*16390*/  @P1 LDC R5, c[0x0][0x44c] ;  /* 0x00011300ff051b82 */ /* 0x000e300000000800 */
[----:B------:R-:W1:Y:S01]  /*163a0*/  @P1 LDC R9, c[0x0][0x450] ;  /* 0x00011400ff091b82 */ /* 0x000e620000000800 */
[----:B0-----:R-:W-:-:S04]  /*163b0*/  @P1 IMAD.HI.U32 R8, R6, R5, RZ ;  /* 0x0000000506081227 */ /* 0x001fc800078e00ff */
[----:B------:R-:W-:Y:S01]  /*163c0*/  IMAD.MOV.U32 R5, RZ, RZ, R6 ;  /* 0x000000ffff057224 */ /* 0x000fe200078e0006 */
[----:B-1----:R-:W-:-:S04]  /*163d0*/  @P1 SHF.R.U32.HI R5, RZ, R9, R8 ;  /* 0x00000009ff051219 */ /* 0x002fc80000011608 */
[----:B------:R-:W-:Y:S01]  /*163e0*/  SHF.R.S32.HI R8, RZ, 0x1f, R5 ;  /* 0x0000001fff087819 */ /* 0x000fe20000011405 */
[----:B------:R-:W-:-:S04]  /*163f0*/  IMAD.WIDE.U32 R2, R5, UR8, R2 ;  /* 0x0000000805027c25 */ /* 0x000fc8000f8e0002 */
[----:B------:R-:W-:-:S04]  /*16400*/  IMAD R8, R8, UR8, RZ ;  /* 0x0000000808087c24 */ /* 0x000fc8000f8e02ff */
[----:B------:R-:W-:Y:S02]  /*16410*/  IMAD R9, R5, UR9, R8 ;  /* 0x0000000905097c24 */ /* 0x000fe4000f8e0208 */
[----:B------:R-:W-:Y:S02]  /*16420*/  IMAD.MOV R5, RZ, RZ, -R5 ;  /* 0x000000ffff057224 */ /* 0x000fe400078e0a05 */
[----:B------:R-:W-:Y:S02]  /*16430*/  IMAD.IADD R3, R3, 0x1, R9 ;  /* 0x0000000103037824 */ /* 0x000fe400078e0209 */
[----:B------:R-:W-:-:S04]  /*16440*/  IMAD R5, R7, R5, R6 ;  /* 0x0000000507057224 */ /* 0x000fc800078e0206 */
[----:B------:R-:W-:Y:S01]  /*16450*/  IMAD.WIDE.U32 R2, R5, UR4, R2 ;  /* 0x0000000405027c25 */ /* 0x000fe2000f8e0002 */
[----:B------:R-:W-:-:S05]  /*16460*/  SHF.R.S32.HI R6, RZ, 0x1f, R5 ;  /* 0x0000001fff067819 */ /* 0x000fca0000011405 */
[----:B------:R-:W-:Y:S01]  /*16470*/  IMAD R6, R6, UR4, RZ ;  /* 0x0000000406067c24 */ /* 0x000fe2000f8e02ff */
[----:B------:R-:W-:-:S03]  /*16480*/  ULDC UR4, c[0x0][0x2b8] ;  /* 0x0000ae0000047ab9 */ /* 0x000fc60000000800 */
        /* <DEDUP_REMOVED lines=8> */
[----:B------:R-:W-:Y:S02]  /*16510*/  VIADD R6, R21, UR42 ;  /* 0x0000002a15067c36 */ /* 0x000fe40008000000 */
[----:B------:R-:W1:Y:S01]  /*16520*/  SHFL.IDX PT, R2, R4, RZ, 0x1c1f ;  /* 0x001c1fff04027589 */ /* 0x000e6200000e0000 */
[----:B------:R-:W-:Y:S02]  /*16530*/  IMAD R7, R7, UR4, RZ ;  /* 0x0000000407077c24 */ /* 0x000fe4000f8e02ff */
[C---:B------:R-:W-:Y:S01]  /*16540*/  VIADD R10, R6.reuse, 0x20 ;  /* 0x00000020060a7836 */ /* 0x040fe20000000000 */
[----:B------:R-:W-:Y:S02]  /*16550*/  SHFL.IDX PT, R9, R0, 0x3, 0x1c1f ;  /* 0x007c1f0000097f89 */ /* 0x000fe400000e0000 */
[----:B------:R-:W-:-:S13]  /*16560*/  ISETP.GE.AND P1, PT, R6, R7, PT ;  /* 0x000000070600720c */ /* 0x000fda0003f26270 */
[----:B0-----:R-:W-:-:S05]  /*16570*/  @!P1 IADD3 R14, P2, R20, R14, RZ ;  /* 0x0000000e140e9210 */ /* 0x001fca0007f5e0ff */
[----:B-1----:R-:W-:Y:S02]  /*16580*/  @!P1 IMAD.X R3, RZ, RZ, R2, P2 ;  /* 0x000000ffff039224 */ /* 0x002fe400010e0602 */
[----:B------:R-:W-:Y:S02]  /*16590*/  @!P1 IMAD.MOV.U32 R2, RZ, RZ, R14 ;  /* 0x000000ffff029224 */ /* 0x000fe400078e000e */
[----:B------:R-:W0:Y:S04]  /*165a0*/  SHFL.IDX PT, R14, R0, 0x1, 0x1c1f ;  /* 0x003c1f00000e7f89 */ /* 0x000e2800000e0000 */
[----:B------:R1:W-:Y:S01]  /*165b0*/  @!P1 LDGSTS.E.BYPASS.LTC128B.128 [R28+0xb000], desc[UR48][R2.64], !P0 ;  /* 0x0b000000021c9fae */ /* 0x0003e2000c101d70 */
[----:B------:R-:W-:Y:S01]  /*165c0*/  ISETP.GE.AND P1, PT, R10, R7, PT ;  /* 0x000000070a00720c */ /* 0x000fe20003f26270 */
[----:B------:R-:W-:-:S02]  /*165d0*/  VIADD R10, R6, 0x40 ;  /* 0x00000040060a7836 */ /* 0x000fc40000000000 */
[----:B-1----:R-:W1:Y:S10]  /*165e0*/  SHFL.IDX PT, R2, R4, 0x1, 0x1c1f ;  /* 0x003c1f0004027f89 */ /* 0x002e7400000e0000 */
[----:B0-----:R-:W-:-:S05]  /*165f0*/  @!P1 IADD3 R14, P2, R20, R14, RZ ;  /* 0x0000000e140e9210 */ /* 0x001fca0007f5e0ff */
[----:B-1----:R-:W-:Y:S02]  /*16600*/  @!P1 IMAD.X R3, RZ, RZ, R2, P2 ;  /* 0x000000ffff039224 */ /* 0x002fe400010e0602 */
[----:B------:R-:W-:Y:S02]  /*16610*/  @!P1 IMAD.MOV.U32 R2, RZ, RZ, R14 ;  /* 0x000000ffff029224 */ /* 0x000fe400078e000e */
[----:B------:R-:W0:Y:S04]  /*16620*/  SHFL.IDX PT, R14, R0, 0x2, 0x1c1f ;  /* 0x005c1f00000e7f89 */ /* 0x000e2800000e0000 */
[----:B------:R1:W-:Y:S01]  /*16630*/  @!P1 LDGSTS.E.BYPASS.LTC128B.128 [R28+0xb800], desc[UR48][R2.64], !P0 ;  /* 0x0b800000021c9fae */ /* 0x0003e2000c101d70 */
[----:B------:R-:W-:Y:S01]  /*16640*/  ISETP.GE.AND P1, PT, R10, R7, PT ;  /* 0x000000070a00720c */ /* 0x000fe20003f26270 */
[----:B------:R-:W-:-:S02]  /*16650*/  VIADD R10, R6, 0x80 ;  /* 0x00000080060a7836 */ /* 0x000fc40000000000 */
[----:B------:R-:W-:Y:S04]  /*16660*/  SHFL.IDX PT, R0, R8, RZ, 0x1c1f ;  /* 0x001c1fff08007589 */ /* 0x000fe800000e0000 */
[----:B-1----:R-:W1:Y:S04]  /*16670*/  SHFL.IDX PT, R2, R4, 0x2, 0x1c1f ;  /* 0x005c1f0004027f89 */ /* 0x002e6800000e0000 */
[----:B------:R-:W2:Y:S02]  /*16680*/  SHFL.IDX PT, R4, R4, 0x3, 0x1c1f ;  /* 0x007c1f0004047f89 */ /* 0x000ea400000e0000 */
[----:B0-----:R-:W-:-:S05]  /*16690*/  @!P1 IADD3 R14, P2, R20, R14, RZ ;  /* 0x0000000e140e9210 */ /* 0x001fca0007f5e0ff */
[----:B-1----:R-:W-:Y:S02]  /*166a0*/  @!P1 IMAD.X R3, RZ, RZ, R2, P2 ;  /* 0x000000ffff039224 */ /* 0x002fe400010e0602 */
[----:B------:R-:W-:Y:S02]  /*166b0*/  @!P1 IMAD.MOV.U32 R2, RZ, RZ, R14 ;  /* 0x000000ffff029224 */ /* 0x000fe400078e000e */
[----:B------:R-:W0:Y:S04]  /*166c0*/  SHFL.IDX PT, R14, R5, RZ, 0x1c1f ;  /* 0x001c1fff050e7589 */ /* 0x000e2800000e0000 */
[----:B------:R1:W-:Y:S01]  /*166d0*/  @!P1 LDGSTS.E.BYPASS.LTC128B.128 [R28+0xc000], desc[UR48][R2.64], !P0 ;  /* 0x0c000000021c9fae */ /* 0x0003e2000c101d70 */
[----:B------:R-:W-:Y:S01]  /*166e0*/  ISETP.GE.AND P1, PT, R10, R7, PT ;  /* 0x000000070a00720c */ /* 0x000fe20003f26270 */
[----:B------:R-:W-:-:S05]  /*166f0*/  VIADD R10, R6, 0x60 ;  /* 0x00000060060a7836 */ /* 0x000fca0000000000 */
        /* <DEDUP_REMOVED lines=9> */
.L_x_11580:
[----:B------:R-:W-:-:S05]  /*16790*/  VIADD R6, R6, 0xa0 ;  /* 0x000000a006067836 */ /* 0x000fca0000000000 */
[----:B------:R-:W-:-:S13]  /*167a0*/  ISETP.GE.AND P1, PT, R6, R7, PT ;  /* 0x000000070600720c */ /* 0x000fda0003f26270 */
[----:B01----:R-:W-:-:S05]  /*167b0*/  @!P1 IADD3 R2, P2, R20, R14, RZ ;  /* 0x0000000e14029210 */ /* 0x003fca0007f5e0ff */
[----:B--2---:R-:W-:-:S05]  /*167c0*/  @!P1 IMAD.X R3, RZ, RZ, R0, P2 ;  /* 0x000000ffff039224 */ /* 0x004fca00010e0600 */
[----:B------:R-:W-:Y:S01]  /*167d0*/  @!PT LDS RZ, [RZ] ;  /* 0x00000000fffff984 */ /* 0x000fe20000000800 */
[----:B------:R-:W-:Y:S01]  /*167e0*/  @!PT LDS RZ, [RZ] ;  /* 0x00000000fffff984 */ /* 0x000fe20000000800 */
[----:B------:R-:W-:Y:S01]  /*167f0*/  @!PT LDS RZ, [RZ] ;  /* 0x00000000fffff984 */ /* 0x000fe20000000800 */
[----:B------:R0:W-:Y:S01]  /*16800*/  @!P1 LDGSTS.E.BYPASS.LTC128B.128 [R28+0xd800], desc[UR48][R2.64], !P0 ;  /* 0x0d800000021c9fae */ /* 0x0001e2000c101d70 */
[----:B------:R-:W-:Y:S01]  /*16810*/  PLOP3.LUT P0, PT, PT, PT, PT, 0x80, 0x0 ;  /* 0x000000000000781c */ /* 0x000fe20003f0f070 */
[----:B------:R-:W-:-:S12]  /*16820*/  NOP ;  /* 0x0000000000007918 */ /* 0x000fd80000000000 */
.L_x_11509:
[----:B------:R-:W-:Y:S02]  /*16830*/  PLOP3.LUT P1, PT, P1, P0, PT, 0xa2, 0x0 ;  /* 0x000000000000781c */ /* 0x000fe40000f21472 */
[----:B------:R-:W-:-:S08]  /*16840*/  @P0 R2UR P1, UR4, R18 ;  /* 0x00000000120402ca */ /* 0x000fd00000020000 */
[----:B------:R-:W-:-:S05]  /*16850*/  @P0 PLOP3.LUT P0, PT, P1, PT, PT, 0x80, 0x0 ;  /* 0x000000000000081c */ /* 0x000fca0000f0f070 */
[----:B------:R-:W-:Y:S01]  /*16860*/  @!P1 SYNCS.ARRIVE.TRANS64.RED.A0T1 RZ, [UR4+0x13200], RZ ;  /* 0x013200ffffff99a7 */ /* 0x000fe20008200404 */
[----:B------:R-:W-:Y:S07]  /*16870*/  @!P1 ARRIVES.LDGSTSBAR.64.TRANSCNT [UR4+0x13200] ;  /* 0x01320000ff0099b0 */ /* 0x000fee0008000a84 */
[----:B------:R-:W-:Y:S05]  /*16880*/  @P0 BRA.U.ANY `(.L_x_11509) ;  /* 0xfffffffd00e80947 */ /* 0x000fea000393ffff */
[----:B------:R-:W-:-:S05]  /*16890*/  VIADD R29, R29, 0x1 ;  /* 0x000000011d1d7836 */ /* 0x000fca0000000000 */
[----:B------:R-:W-:-:S04]  /*168a0*/  LEA.HI R0, R29, R29, RZ, 0x1 ;  /* 0x0000001d1d007211 */ /* 0x000fc800078f08ff */
[----:B------:R-:W-:-:S05]  /*168b0*/  LOP3.LUT R0, R0, 0xfffffffe, RZ, 0xc0, !PT ;  /* 0xfffffffe00007812 */ /* 0x000fca00078ec0ff */
[----:B------:R-:W-:-:S05]  /*168c0*/  IMAD.IADD R0, R29, 0x1, -R0 ;  /* 0x000000011d007824 */ /* 0x000fca00078e0a00 */
[----:B0-----:R-:W-:Y:S01]  /*168d0*/  SHF.L.U32 R3, R0, 0x1f, RZ ;  /* 0x0000001f00037819 */ /* 0x001fe200000006ff */
[----:B------:R-:W-:Y:S01]  /*168e0*/  NOP ;  /* 0x0000000000007918 */ /* 0x000fe20000000000 */
[----:B------:R0:W-:Y:S01]  /*168f0*/  SYNCS.ARRIVE.TRANS64.A1T0 RZ, [R18+URZ+0x13200], RZ ;  /* 0x013200ff12ff79a7 */ /* 0x0001e2000810003f */
[----:B------:R-:W-:Y:S01]  /*16900*/  BSSY B0, `(.L_x_11510) ;  /* 0x0000003000007945 */ /* 0x000fe20003800000 */
[----:B------:R-:W1:Y:S03]  /*16910*/  SYNCS.PHASECHK.TRANS64.TRYWAIT P0, [R18+URZ+0x13220], R3 ;  /* 0x01322003120075a7 */ /* 0x000e66000800017f */
[----:B01----:R-:W-:Y:S05]  /*16920*/  @!P0 BRA `(.L_x_11511) ;  /* 0x0000002000a48947 */ /* 0x003fea0003800000 */
.L_x_11581:
[----:B------:R-:W-:Y:S05]  /*16930*/  BSYNC B0 ;  /* 0x0000000000007941 */ /* 0x000fea0003800000 */
.L_x_11510:
[----:B------:R-:W-:-:S04]  /*16940*/  UIADD3 UR4, UR41, -0x2, URZ ;  /* 0xfffffffe29047890 */ /* 0x000fc8000fffe03f */
[----:B------:R-:W-:-:S06]  /*16950*/  UISETP.GE.AND UP0, UPT, UR4, UR40, UPT ;  /* 0x000000280400728c */ /* 0x000fcc000bf06270 */
[----:B------:R-:W-:-:S13]  /*16960*/  PLOP3.LUT P0, PT, PT, PT, UP0, 0x80, 0x0 ;  /* 0x000000000000781c */ /* 0x000fda0003f0f008 */
[----:B------:R-:W-:Y:S05]  /*16970*/  @!P0 BRA `(.L_x_11512) ;  /* 0x0000000800e08947 */ /* 0x000fea0003800000 */
[----:B------:R-:W-:Y:S02]  /*16980*/  IMAD.MOV.U32 R6, RZ, RZ, R19 ;  /* 0x000000ffff067224 */ /* 0x000fe400078e0013 */
[----:B------:R-:W-:Y:S02]  /*16990*/  IMAD.MOV.U32 R7, RZ, RZ, R22 ;  /* 0x000000ffff077224 */ /* 0x000fe400078e0016 */
[----:B------:R-:W-:-:S07]  /*169a0*/  IMAD.U32 R0, RZ, RZ, UR4 ;  /* 0x00000004ff007e24 */ /* 0x000fce000f8e00ff */
.L_x_11532:
        /* <DEDUP_REMOVED lines=9> */
[----:B------:R-:W-:Y:S01]  /*16a40*/  LOP3.LUT P1, RZ, R16, 0x1, RZ, 0xc0, !PT ;  /* 0x0000000110ff7812 */ /* 0x000fe2000782c0ff */
[----:B------:R-:W-:-:S12]  /*16a50*/  IMAD.MOV.U32 R8, RZ, RZ, R0 ;  /* 0x000000ffff087224 */ /* 0x000fd800078e0000 */
[----:B------:R-:W-:Y:S05]  /*16a60*/  @!P1 BRA `(.L_x_11515) ;  /* 0x00000000004c9947 */ /* 0x000fea0003800000 */
[----:B------:R-:W1:Y:S01]  /*16a70*/  LDC R8, c[0x0][0x43c] ;  /* 0x00010f00ff087b82 */ /* 0x000e620000000800 */
[----:B------:R-:W-:Y:S01]  /*16a80*/  IMAD.MOV.U32 R9, RZ, RZ, R0 ;  /* 0x000000ffff097224 */ /* 0x000fe200078e0000 */
[----:B------:R-:W-:Y:S01]  /*16a90*/  ULDC.64 UR4, c[0x0][0x428] ;  /* 0x00010a0000047ab9 */ /* 0x000fe20000000a00 */
[----:B-1----:R-:W-:-:S13]  /*16aa0*/  ISETP.NE.AND P0, PT, R8, 0x1, PT ;  /* 0x000000010800780c */ /* 0x002fda0003f05270 */
[----:B0-----:R-:W0:Y:S02]  /*16ab0*/  @P0 LDC.64 R2, c[0x0][0x440] ;  /* 0x00011000ff020b82 */ /* 0x001e240000000a00 */
[----:B0-----:R-:W-:-:S05]  /*16ac0*/  @P0 IMAD.HI.U32 R2, R0, R2, RZ ;  /* 0x0000000200020227 */ /* 0x001fca00078e00ff */
[----:B------:R-:W-:Y:S01]  /*16ad0*/  @P0 SHF.R.U32.HI R9, RZ, R3, R2 ;  /* 0x00000003ff090219 */ /* 0x000fe20000011602 */
[----:B------:R-:W-:-:S03]  /*16ae0*/  IMAD R2, R24, UR4, RZ ;  /* 0x0000000418027c24 */ /* 0x000fc6000f8e02ff */
[--C-:B------:R-:W-:Y:S01]  /*16af0*/  SHF.R.S32.HI R3, RZ, 0x1f, R9.reuse ;  /* 0x0000001fff037819 */ /* 0x100fe20000011409 */
[----:B------:R-:W-:Y:S02]  /*16b00*/  IMAD R5, R23, UR5, R2 ;  /* 0x0000000517057c24 */ /* 0x000fe4000f8e0202 */
[----:B------:R-:W-:-:S04]  /*16b10*/  IMAD.MOV.U32 R2, RZ, RZ, R9 ;  /* 0x000000ffff027224 */ /* 0x000fc800078e0009 */
        /* <DEDUP_REMOVED lines=8> */
.L_x_11515:
        /* <DEDUP_REMOVED lines=8> */
.L_x_11582:
[----:B------:R-:W-:Y:S05]  /*16c20*/  BSYNC B1 ;  /* 0x0000000000017941 */ /* 0x000fea0003800000 */
.L_x_11516:
        /* <DEDUP_REMOVED lines=9> */
.L_x_11519:
[----:B------:R-:W-:Y:S05]  /*16cc0*/  BSYNC B1 ;  /* 0x0000000000017941 */ /* 0x000fea0003800000 */
.L_x_11518:
[----:B------:R-:W-:Y:S01]  /*16cd0*/  IMAD.MOV.U32 R9, RZ, RZ, RZ ;  /* 0x000000ffff097224 */ /* 0x000fe200078e00ff */
[----:B------:R-:W-:Y:S01]  /*16ce0*/  UIADD3 UR4, UP0, UR50, 0x470, URZ ;  /* 0x0000047032047890 */ /* 0x000fe2000ff1e03f */
[----:B------:R-:W-:Y:S01]  /*16cf0*/  IMAD R5, R19, 0x2800, R18 ;  /* 0x0000280013057824 */ /* 0x000fe200078e0212 */
[----:B------:R-:W-:Y:S01]  /*16d00*/  PLOP3.LUT P0, PT, PT, PT, PT, 0x80, 0x0 ;  /* 0x000000000000781c */ /* 0x000fe20003f0f070 */
[----:B------:R-:W-:Y:S01]  /*16d10*/  IMAD R8, R8, 0xa0, RZ ;  /* 0x000000a008087824 */ /* 0x000fe200078e02ff */
[----:B------:R-:W-:Y:S01]  /*16d20*/  R2UR UR10, R9 ;  /* 0x00000000090a72ca */ /* 0x000fe200000e0000 */
[----:B------:R-:W-:Y:S01]  /*16d30*/  VIADD R10, R4, 0x13270 ;  /* 0x00013270040a7836 */ /* 0x000fe20000000000 */
[----:B------:R-:W-:Y:S01]  /*16d40*/  UIADD3.X UR5, URZ, UR51, URZ, UP0, !UPT ;  /* 0x000000333f057290 */ /* 0x000fe200087fe43f */
[----:B------:R-:W-:Y:S01]  /*16d50*/  VIADD R2, R5, 0x6000 ;  /* 0x0000600005027836 */ /* 0x000fe20000000000 */
[----:B------:R-:W-:Y:S01]  /*16d60*/  UMOV UR6, 0x0 ;  /* 0x0000000000067882 */ /* 0x000fe20000000000 */
[----:B------:R-:W-:-:S10]  /*16d70*/  UMOV UR7, 0x14f00000 ;  /* 0x14f0000000077882 */ /* 0x000fd40000000000 */
.L_x_11520:
        /* <DEDUP_REMOVED lines=13> */
.L_x_11583:
[----:B------:R-:W-:Y:S05]  /*16e50*/  BSYNC B1 ;  /* 0x0000000000017941 */ /* 0x000fea0003800000 */
.L_x_11521:
[----:B------:R-:W-:Y:S01]  /*16e60*/  BSSY B1, `(.L_x_11523) ;  /* 0x000000b000017945 */ /* 0x000fe20003800000 */
[----:B------:R-:W-:Y:S02]  /*16e70*/  IMAD.MOV.U32 R2, RZ, RZ, 0x0 ;  /* 0x00000000ff027424 */ /* 0x000fe400078e00ff */
[----:B01----:R-:W-:Y:S01]  /*16e80*/  IMAD.MOV.U32 R3, RZ, RZ, 0x14f00000 ;  /* 0x14f00000ff037424 */ /* 0x003fe200078e00ff */
[----:B------:R-:W-:Y:S06]  /*16e90*/  @P1 BRA `(.L_x_11524) ;  /* 0x00000000001c1947 */ /* 0x000fec0003800000 */
[----:B------:R-:W0:Y:S01]  /*16ea0*/  S2R R10, SR_TID.X ;  /* 0x00000000000a7919 */ /* 0x000e220000002100 */
[----:B------:R-:W-:-:S04]  /*16eb0*/  IMAD.MOV.U32 R11, RZ, RZ, 0x2800 ;  /* 0x00002800ff0b7424 */ /* 0x000fc800078e00ff */
[----:B------:R1:W-:Y:S01]  /*16ec0*/  SYNCS.ARRIVE.TRANS64 RZ, [R4+URZ+0x13230], R11 ;  /* 0x0132300b04ff79a7 */ /* 0x0003e2000800003f */
[----:B0-----:R-:W-:-:S04]  /*16ed0*/  LOP3.LUT R10, R10, 0x1f, RZ, 0xc0, !PT ;  /* 0x0000001f0a0a7812 */ /* 0x001fc800078ec0ff */
[----:B------:R-:W-:-:S13]  /*16ee0*/  ISETP.NE.AND P0, PT, R10, RZ, PT ;  /* 0x000000ff0a00720c */ /* 0x000fda0003f05270 */
[----:B-1----:R-:W-:Y:S05]  /*16ef0*/  @!P0 BRA `(.L_x_11524) ;  /* 0x0000000000048947 */ /* 0x002fea0003800000 */
[----:B------:R-:W-:Y:S01]  /*16f00*/  BPT.TRAP 0x1 ;  /* 0x000000040000795c */ /* 0x000fe20000300000 */
.L_x_11524:
[----:B------:R-:W-:Y:S05]  /*16f10*/  BSYNC B1 ;  /* 0x0000000000017941 */ /* 0x000fea0003800000 */
.L_x_11523:
        /* <DEDUP_REMOVED lines=8> */
.L_x_11525:
        /* <DEDUP_REMOVED lines=10> */
.L_x_11514:
[----:B------:R-:W-:Y:S05]  /*17040*/  BSYNC B0 ;  /* 0x0000000000007941 */ /* 0x000fea0003800000 */
.L_x_11513:
[----:B------:R-:W-:-:S06]  /*17050*/  UISETP.NE.AND UP0, UPT, UR39, 0x3, UPT ;  /* 0x000000032700788c */ /* 0x000fcc000bf05270 */
[----:B------:R-:W-:-:S13]  /*17060*/  PLOP3.LUT P0, PT, PT, PT, UP0, 0x80, 0x0 ;  /* 0x000000000000781c */ /* 0x000fda0003f0f008 */
[----:B------:R-:W-:Y:S05]  /*17070*/  @!P0 BRA `(.L_x_11526) ;  /* 0x0000000000048947 */ /* 0x000fea0003800000 */
[----:B------:R-:W-:Y:S01]  /*17080*/  BPT.TRAP 0x1 ;  /* 0x000000040000795c */ /* 0x000fe20000300000 */
.L_x_11526:
        /* <DEDUP_REMOVED lines=8> */
.L_x_11584:
[----:B------:R-:W-:Y:S05]  /*17110*/  BSYNC B0 ;  /* 0x0000000000007941 */ /* 0x000fea0003800000 */
.L_x_11527:
[----:B------:R-:W-:Y:S05]  /*17120*/  @!P0 BRA `(.L_x_11529) ;  /* 0x0000000000048947 */ /* 0x000fea0003800000 */
[----:B------:R-:W-:Y:S01]  /*17130*/  BPT.TRAP 0x1 ;  /* 0x000000040000795c */ /* 0x000fe20000300000 */
.L_x_11529:
[----:B0-----:R-:W-:Y:S01]  /*17140*/  SHF.L.U32 R2, R7, 0x1f, RZ ;  /* 0x0000001f07027819 */ /* 0x001fe200000006ff */
[----:B------:R-:W-:-:S03]  /*17150*/  IMAD R10, R6, 0x2800, RZ ;  /* 0x00002800060a7824 */ /* 0x000fc600078e02ff */
[----:B------:R-:W0:Y:S02]  /*17160*/  SYNCS.PHASECHK.TRANS64.TRYWAIT P1, [R3+URZ+0x13260], R2 ;  /* 0x01326002030075a7 */ /* 0x000e24000802017f */
[----:B0-----:R-:W-:Y:S05]  /*17170*/  @!P1 BRA `(.L_x_11530) ;  /* 0x0000001800e09947 */ /* 0x001fea0003800000 */
.L_x_11585:
        /* <DEDUP_REMOVED lines=43> */
.L_x_11531:
        /* <DEDUP_REMOVED lines=10> */
[C---:B------:R-:W-:Y:S01]  /*174d0*/  ISETP.GT.AND P0, PT, R0.reuse, UR40, PT ;  /* 0x0000002800007c0c */ /* 0x040fe2000bf04270 */
[----:B------:R-:W-:-:S12]  /*174e0*/  VIADD R0, R0, 0xffffffff ;  /* 0xffffffff00007836 */ /* 0x000fd80000000000 */
[----:B-1----:R-:W-:Y:S05]  /*174f0*/  @P0 BRA `(.L_x_11532) ;  /* 0xfffffff4002c0947 */ /* 0x002fea000383ffff */
.L_x_11512:
        /* <DEDUP_REMOVED lines=17> */
.L_x_11534:
[----:B------:R-:W-:Y:S05]  /*17610*/  BSYNC B0 ;  /* 0x0000000000007941 */ /* 0x000fea0003800000 */
.L_x_11533:
[----:B------:R-:W-:-:S06]  /*17620*/  UISETP.NE.AND UP0, UPT, UR39, 0x3, UPT ;  /* 0x000000032700788c */ /* 0x000fcc000bf05270 */
[----:B------:R-:W-:-:S13]  /*17630*/  PLOP3.LUT P1, PT, PT, PT, UP0, 0x80, 0x0 ;  /* 0x000000000000781c */ /* 0x000fda0003f2f008 */
[----:B------:R-:W-:Y:S05]  /*17640*/  @!P1 BRA `(.L_x_11535) ;  /* 0x0000000000049947 */ /* 0x000fea0003800000 */
[----:B------:R-:W-:Y:S01]  /*17650*/  BPT.TRAP 0x1 ;  /* 0x000000040000795c */ /* 0x000fe20000300000 */
.L_x_11535:
[----:B0-----:R-:W-:Y:S01]  /*17660*/  LOP3.LUT R3, R22, 0x1, RZ, 0x3c, !PT ;  /* 0x0000000116037812 */ /* 0x001fe200078e3cff */
[----:B------:R-:W-:Y:S01]  /*17670*/  IMAD R2, R19, 0x8, R18 ;  /* 0x0000000813027824 */ /* 0x000fe200078e0212 */
[----:B------:R-:W-:Y:S01]  /*17680*/  BSSY B0, `(.L_x_11536) ;  /* 0x0000006000007945 */ /* 0x000fe20003800000 */
[----:B------:R-:W-:Y:S01]  /*17690*/  IMAD.U32 R0, RZ, RZ, UR45 ;  /* 0x0000002dff007e24 */ /* 0x000fe2000f8e00ff */
[----:B------:R-:W-:-:S04]  /*176a0*/  SHF.L.U32 R3, R3, 0x1f, RZ ;  /* 0x0000001f03037819 */ /* 0x000fc800000006ff */
[----:B------:R-:W0:Y:S01]  /*176b0*/  SYNCS.PHASECHK.TRANS64.TRYWAIT P1, [R2+URZ+0x13270], R3 ;  /* 0x01327003020075a7 */ /* 0x000e22000802017f */
[----:B------:R-:W-:Y:S01]  /*176c0*/  ISETP.NE.AND P2, PT, R0, 0x3, PT ;  /* 0x000000030000780c */ /* 0x000fe20003f45270 */
[----:B0-----:R-:W-:-:S12]  /*176d0*/  @!P1 BRA `(.L_x_11537) ;  /* 0x00000014009c9947 */ /* 0x001fd80003800000 */
.L_x_11586:
[----:B------:R-:W-:Y:S05]  /*176e0*/  BSYNC B0 ;  /* 0x0000000000007941 */ /* 0x000fea0003800000 */
.L_x_11536:
[----:B------:R-:W-:Y:S05]  /*176f0*/  @!P2 BRA `(.L_x_11538) ;  /* 0x000000000004a947 */ /* 0x000fea0003800000 */
[----:B------:R-:W-:Y:S01]  /*17700*/  BPT.TRAP 0x1 ;  /* 0x000000040000795c */ /* 0x000fe20000300000 */
.L_x_11538:
[----:B------:R-:W-:Y:S01]  /*17710*/  SHF.L.U32 R5, R22, 0x1f, RZ ;  /* 0x0000001f16057819 */ /* 0x000fe200000006ff */
[----:B0-----:R-:W-:-:S03]  /*17720*/  IMAD R3, R19, 0x2800, RZ ;  /* 0x0000280013037824 */ /* 0x001fc600078e02ff */
[----:B------:R-:W0:Y:S02]  /*17730*/  SYNCS.PHASECHK.TRANS64.TRYWAIT P1, [R2+URZ+0x13260], R5 ;  /* 0x01326005020075a7 */ /* 0x000e24000802017f */
[----:B0-----:R-:W-:Y:S05]  /*17740*/  @!P1 BRA `(.L_x_11539) ;  /* 0x0000001400949947 */ /* 0x001fea0003800000 */
.L_x_11587:
        /* <DEDUP_REMOVED lines=43> */
.L_x_11540:
[----:B-1----:R1:W-:Y:S01]  /*17a00*/  SYNCS.ARRIVE.TRANS64.A1T0 RZ, [R2+URZ+0x13250], RZ ;  /* 0x013250ff02ff79a7 */ /* 0x0023e2000810003f */
[----:B------:R-:W-:Y:S02]  /*17a10*/  @!P0 VIADD R0, R2, 0x13280 ;  /* 0x0001328002008836 */ /* 0x000fe40000000000 */
[----:B------:R-:W-:-:S03]  /*17a20*/  VIADD R19, R19, 0x1 ;  /* 0x0000000113137836 */ /* 0x000fc60000000000 */
[----:B------:R-:W-:Y:S01]  /*17a30*/  @!P0 PRMT R0, RZ, 0x654, R0 ;  /* 0x00000654ff008816 */ /* 0x000fe20000000000 */
[----:B------:R-:W-:Y:S01]  /*17a40*/  BAR.SYNC.DEFER_BLOCKING 0x2, 0x80 ;  /* 0x0082000000007b1d */ /* 0x000fe20000010000 */
[----:B------:R-:W-:-:S04]  /*17a50*/  ISETP.NE.AND P1, PT, R19, 0x2, PT ;  /* 0x000000021300780c */ /* 0x000fc80003f25270 */
[----:B0-----:R-:W-:Y:S02]  /*17a60*/  SEL R3, RZ, 0x1, P1 ;  /* 0x00000001ff037807 */ /* 0x001fe40000800000 */
[----:B------:R-:W-:Y:S02]  /*17a70*/  SEL R19, R19, RZ, P1 ;  /* 0x000000ff13137207 */ /* 0x000fe40000800000 */
[----:B------:R-:W-:Y:S01]  /*17a80*/  LOP3.LUT R22, R22, R3, RZ, 0x3c, !PT ;  /* 0x0000000316167212 */ /* 0x000fe200078e3cff */
[----:B------:R1:W-:Y:S06]  /*17a90*/  @!P0 SYNCS.ARRIVE.TRANS64.RED.A1T0 RZ, [R0+URZ], RZ ;  /* 0x000000ff00ff89a7 */ /* 0x0003ec000810043f */
.L_x_11489:
[----:B------:R-:W-:Y:S05]  /*17aa0*/  BSYNC B7 ;  /* 0x0000000000077941 */ /* 0x000fea0003800000 */
.L_x_11487:
[----:B------:R-:W-:-:S13]  /*17ab0*/  LOP3.LUT P1, RZ, R16, 0x4, RZ, 0xc0, !PT ;  /* 0x0000000410ff7812 */ /* 0x000fda000782c0ff */
[----:B------:R-:W-:Y:S05]  /*17ac0*/  @!P1 BRA `(.L_x_11541) ;  /* 0x0000000000209947 */ /* 0x000fea0003800000 */
[----:B------:R-:W0:Y:S08]  /*17ad0*/  S2UR UR5, SR_CgaCtaId ;  /* 0x00000000000579c3 */ /* 0x000e300000008800 */
[----:B------:R-:W-:Y:S06]  /*17ae0*/  BAR.SYNC.DEFER_BLOCKING 0x5, 0x200 ;  /* 0x0148000000007b1d */ /* 0x000fec0000010000 */
[----:B------:R-:W-:-:S02]  /*17af0*/  UMOV UR4, 0x400 ;  /* 0x0000040000047882 */ /* 0x000fc40000000000 */
[----:B0-----:R-:W-:-:S06]  /*17b00*/  ULEA UR4, UR5, UR4, 0x18 ;  /* 0x0000000405047291 */ /* 0x001fcc000f8ec03f */
[----:B------:R-:W-:-:S05]  /*17b10*/  IMAD.U32 R18, RZ, RZ, UR4 ;  /* 0x00000004ff127e24 */ /* 0x000fca000f8e00ff */
[----:B------:R0:W2:Y:S01]  /*17b20*/  LDS R27, [R18+0x132d0] ;  /* 0x0132d000121b7984 */ /* 0x0000a20000000800 */
[----:B------:R-:W-:Y:S06]  /*17b30*/  BAR.ARV 0x4, 0x200 ;  /* 0x0108000000007b1d */ /* 0x000fec0000002000 */
[----:B------:R-:W-:Y:S05]  /*17b40*/  BRA `(.L_x_11542) ;  /* 0x0000000000207947 */ /* 0x000fea0003800000 */
.L_x_11541:
[----:B------:R-:W0:Y:S01]  /*17b50*/  @!P0 S2R R3, SR_CgaCtaId ;  /* 0x0000000000038919 */ /* 0x000e220000008800 */
[----:B-1----:R-:W-:Y:S01]  /*17b60*/  @!P0 MOV R0, 0x400 ;  /* 0x0000040000008802 */ /* 0x002fe20000000f00 */
[----:B------:R-:W-:Y:S03]  /*17b70*/  BAR.SYNC.DEFER_BLOCKING 0x4, 0x200 ;  /* 0x0108000000007b1d */ /* 0x000fe60000010000 */
[----:B0-----:R-:W-:-:S03]  /*17b80*/  @!P0 LEA R18, R3, R0, 0x18 ;  /* 0x0000000003128211 */ /* 0x001fc600078ec0ff */
[----:B------:R-:W0:Y:S04]  /*17b90*/  SHFL.IDX PT, R0, R27, RZ, 0x1f ;  /* 0x00001fff1b007589 */ /* 0x000e2800000e0000 */
[----:B------:R0:W-:Y:S02]  /*17ba0*/  @!P0 STS [R18+0x132d0], R27 ;  /* 0x0132d01b12008388 */ /* 0x0001e40000000800 */
[----:B0-----:R-:W-:Y:S01]  /*17bb0*/  IMAD.MOV.U32 R27, RZ, RZ, R0 ;  /* 0x000000ffff1b7224 */ /* 0x001fe200078e0000 */
[----:B------:R-:W-:Y:S06]  /*17bc0*/  BAR.ARV 0x5, 0x200 ;  /* 0x0148000000007b1d */ /* 0x000fec0000002000 */
.L_x_11542:
[----:B------:R-:W-:Y:S02]  /*17bd0*/  ULDC UR4, c[0x0][0xc38] ;  /* 0x00030e0000047ab9 */ /* 0x000fe40000000800 */
[----:B--2---:R-:W-:-:S13]  /*17be0*/  ISETP.GE.AND P0, PT, R27, UR4, PT ;  /* 0x000000041b007c0c */ /* 0x004fda000bf06270 */
[----:B------:R-:W-:Y:S05]  /*17bf0*/  @!P0 BRA `(.L_x_11543) ;  /* 0xffffffcc00548947 */ /* 0x000fea000383ffff */
.L_x_11478:
[----:B------:R-:W2:Y:S01]  /*17c00*/  S2R R3, SR_CgaCtaId ;  /* 0x0000000000037919 */ /* 0x000ea20000008800 */
[----:B------:R-:W-:Y:S01]  /*17c10*/  VIADD R29, R29, 0x1 ;  /* 0x000000011d1d7836 */ /* 0x000fe20000000000 */
[----:B-1----:R-:W-:Y:S01]  /*17c20*/  MOV R2, 0x400 ;  /* 0x0000040000027802 */ /* 0x002fe20000000f00 */
[----:B------:R-:W-:Y:S03]  /*17c30*/  BSSY B0, `(.L_x_11544) ;  /* 0x0000008000007945 */ /* 0x000fe60003800000 */
[----:B------:R-:W-:-:S04]  /*17c40*/  LEA.HI R0, R29, R29, RZ, 0x1 ;  /* 0x0000001d1d007211 */ /* 0x000fc800078f08ff */
[----:B------:R-:W-:-:S05]  /*17c50*/  LOP3.LUT R0, R0, 0xfffffffe, RZ, 0xc0, !PT ;  /* 0xfffffffe00007812 */ /* 0x000fca00078ec0ff */
[----:B------:R-:W-:-:S05]  /*17c60*/  IMAD.IADD R0, R29, 0x1, -R0 ;  /* 0x000000011d007824 */ /* 0x000fca00078e0a00 */
[----:B------:R-:W-:Y:S02]  /*17c70*/  SHF.L.U32 R0, R0, 0x1f, RZ ;  /* 0x0000001f00007819 */ /* 0x000fe400000006ff */
[----:B--2---:R-:W-:-:S04]  /*17c80*/  LEA R6, R3, R2, 0x18 ;  /* 0x0000000203067211 */ /* 0x004fc800078ec0ff */
[----:B------:R-:W1:Y:S02]  /*17c90*/  SYNCS.PHASECHK.TRANS64.TRYWAIT P0, [R6+URZ+0x13220], R0 ;  /* 0x01322000060075a7 */ /* 0x000e64000800017f */
[----:B-1----:R-:W-:Y:S05]  /*17ca0*/  @!P0 BRA `(.L_x_11545) ;  /* 0x0000001000508947 */ /* 0x002fea0003800000 */
.L_x_11588:
[----:B------:R-:W-:Y:S05]  /*17cb0*/  BSYNC B0 ;  /* 0x0000000000007941 */ /* 0x000fea0003800000 */
.L_x_11544:
[----:B------:R-:W-:-:S03]  /*17cc0*/  UMOV UR4, 0xffffffff ;  /* 0xffffffff00047882 */ /* 0x000fc60000000000 */
[----:B------:R-:W-:Y:S05]  /*17cd0*/  BRA.DIV UR4, `(.L_x_11546) ;  /* 0x0000001204587947 */ /* 0x000fea000b800000 */
[----:B-1----:R-:W1:Y:S02]  /*17ce0*/  S2R R0, SR_TID.X ;  /* 0x0000000000007919 */ /* 0x002e640000002100 */
[----:B-1----:R-:W-:-:S04]  /*17cf0*/  SHF.R.U32.HI R0, RZ, 0x5, R0 ;  /* 0x00000005ff007819 */ /* 0x002fc80000011600 */
[----:B------:R-:W-:-:S05]  /*17d00*/  LOP3.LUT R0, R0, 0x3, RZ, 0xc0, !PT ;  /* 0x0000000300007812 */ /* 0x000fca00078ec0ff */
[----:B------:R1:W2:Y:S02]  /*17d10*/  SHFL.IDX PT, R14, R0, RZ, 0x1f ;  /* 0x00001fff000e7589 */ /* 0x0002a400000e0000 */
.L_x_11591:
[----:B--2---:R-:W-:Y:S01]  /*17d20*/  ISETP.NE.AND P0, PT, R14, RZ, PT ;  /* 0x000000ff0e00720c */ /* 0x004fe20003f05270 */
[----:B------:R-:W-:-:S12]  /*17d30*/  BSSY B0, `(.L_x_11547) ;  /* 0x000002b000007945 */ /* 0x000fd80003800000 */
[----:B------:R-:W-:Y:S05]  /*17d40*/  @P0 BRA `(.L_x_11548) ;  /* 0x0000000000a40947 */ /* 0x000fea0003800000 */
[----:B------:R-:W-:-:S03]  /*17d50*/  UMOV UR4, 0xffffffff ;  /* 0xffffffff00047882 */ /* 0x000fc60000000000 */
[----:B------:R-:W-:Y:S05]  /*17d60*/  BRA.DIV UR4, `(.L_x_11549) ;  /* 0x0000001204687947 */ /* 0x000fea000b800000 */
[----:B------:R-:W-:-:S13]  /*17d70*/  ELECT P6, URZ, PT ;  /* 0x00000000003f782f */ /* 0x000fda00038c0000 */
.L_x_11594:
[----:B------:R-:W-:Y:S05]  /*17d80*/  @!P6 BRA `(.L_x_11548) ;  /* 0x000000000094e947 */ /* 0x000fea0003800000 */
[----:B------:R-:W-:-:S06]  /*17d90*/  ULOP3.LUT UR4, UR38, 0x2, URZ, 0xfc, !UPT ;  /* 0x0000000226047892 */ /* 0x000fcc000f8efc3f */
[----:B-1----:R-:W-:-:S05]  /*17da0*/  IMAD.U32 R0, RZ, RZ, UR4 ;  /* 0x00000004ff007e24 */ /* 0x002fca000f8e00ff */
[----:B------:R-:W-:-:S13]  /*17db0*/  ISETP.NE.AND P0, PT, R0, 0x3, PT ;  /* 0x000000030000780c */ /* 0x000fda0003f05270 */
[----:B------:R-:W-:Y:S05]  /*17dc0*/  @!P0 BRA `(.L_x_11550) ;  /* 0x0000000000048947 */ /* 0x000fea0003800000 */
[----:B------:R-:W-:Y:S01]  /*17dd0*/  BPT.TRAP 0x1 ;  /* 0x000000040000795c */ /* 0x000fe20000300000 */
.L_x_11550:
        /* <DEDUP_REMOVED lines=12> */
.L_x_11595:
[----:B------:R-:W2:Y:S02]  /*17ea0*/  SYNCS.PHASECHK.TRANS64.TRYWAIT P1, [R9+URZ], R0 ;  /* 0x00000000090075a7 */ /* 0x000ea4000802017f */
[----:B--2---:R-:W-:Y:S05]  /*17eb0*/  @!P1 BRA `(.L_x_11552) ;  /* 0x0000001000489947 */ /* 0x004fea0003800000 */
.L_x_11596:
[----:B------:R-:W-:Y:S05]  /*17ec0*/  @!P0 BRA `(.L_x_11553) ;  /* 0x0000000000048947 */ /* 0x000fea0003800000 */
[----:B------:R-:W-:Y:S01]  /*17ed0*/  BPT.TRAP 0x1 ;  /* 0x000000040000795c */ /* 0x000fe20000300000 */
.L_x_11553:
[----:B------:R-:W-:-:S04]  /*17ee0*/  IMAD R19, R19, 0x8, R6 ;  /* 0x0000000813137824 */ /* 0x000fc800078e0206 */
[----:B------:R-:W3:Y:S02]  /*17ef0*/  SYNCS.PHASECHK.TRANS64.TRYWAIT P1, [R19+URZ+0x13260], R4 ;  /* 0x01326004130075a7 */ /* 0x000ee4000802017f */
[----:B---3--:R-:W-:Y:S05]  /*17f00*/  @!P1 BRA `(.L_x_11554) ;  /* 0x0000001000489947 */ /* 0x008fea0003800000 */
.L_x_11597:
[----:B------:R-:W-:Y:S05]  /*17f10*/  @!P0 BRA `(.L_x_11555) ;  /* 0x0000000000048947 */ /* 0x000fea0003800000 */
[----:B------:R-:W-:Y:S01]  /*17f20*/  BPT.TRAP 0x1 ;  /* 0x000000040000795c */ /* 0x000fe20000300000 */
.L_x_11555:
[----:B------:R-:W-:-:S04]  /*17f30*/  IMAD R7, R7, 0x8, R6 ;  /* 0x0000000807077824 */ /* 0x000fc800078e0206 */
[----:B------:R-:W4:Y:S02]  /*17f40*/  SYNCS.PHASECHK.TRANS64.TRYWAIT P1, [R7+URZ+0x13260], R0 ;  /* 0x01326000070075a7 */ /* 0x000f24000802017f */
[----:B----4-:R-:W-:Y:S05]  /*17f50*/  @!P1 BRA `(.L_x_11556) ;  /* 0x0000001000489947 */ /* 0x010fea0003800000 */
.L_x_11598:
[----:B------:R-:W-:Y:S05]  /*17f60*/  @!P0 BRA `(.L_x_11557) ;  /* 0x0000000000048947 */ /* 0x000fea0003800000 */
[----:B------:R-:W-:Y:S01]  /*17f70*/  BPT.TRAP 0x1 ;  /* 0x000000040000795c */ /* 0x000fe20000300000 */
.L_x_11557:
[----:B------:R-:W5:Y:S02]  /*17f80*/  SYNCS.PHASECHK.TRANS64.TRYWAIT P0, [R19+URZ+0x13280], R4 ;  /* 0x01328004130075a7 */ /* 0x000f64000800017f */
[----:B-----5:R-:W-:Y:S05]  /*17f90*/  @!P0 BRA `(.L_x_11558) ;  /* 0x00000010004c8947 */ /* 0x020fea0003800000 */
.L_x_11559:
[----:B------:R0:W0:Y:S02]  /*17fa0*/  SYNCS.PHASECHK.TRANS64.TRYWAIT P0, [R7+URZ+0x13280], R0 ;  /* 0x01328000070075a7 */ /* 0x000024000800017f */
[----:B0-----:R-:W-:Y:S05]  /*17fb0*/  @!P0 NANOSLEEP.SYNCS 0x989680 ;  /* 0x009896800000895d */ /* 0x001fea0003900000 */
[----:B------:R-:W0:Y:S02]  /*17fc0*/  @!P0 SYNCS.PHASECHK.TRANS64 P0, [R7+URZ+0x13280], R0 ;  /* 0x01328000070085a7 */ /* 0x000e24000800007f */
[----:B0-----:R-:W-:Y:S05]  /*17fd0*/  @!P0 BRA `(.L_x_11559) ;  /* 0xfffffffc00f08947 */ /* 0x001fea000383ffff */
.L_x_11548:
[----:B------:R-:W-:Y:S05]  /*17fe0*/  BSYNC B0 ;  /* 0x0000000000007941 */ /* 0x000fea0003800000 */
.L_x_11547:
[----:B------:R-:W-:Y:S05]  /*17ff0*/  EXIT ;  /* 0x000000000000794d */ /* 0x000fea0003800000 */
.L_x_11399:
[----:B0-----:R-:W-:-:S04]  /*18000*/  IMAD.U32 R3, RZ, RZ, UR45 ;  /* 0x0000002dff037e24 */ /* 0x001fc8000f8e00ff */
[----:B------:R0:W1:Y:S03]  /*18010*/  SYNCS.PHASECHK.TRANS64.TRYWAIT P1, [R3+URZ+0x13200], R8 ;  /* 0x01320008030075a7 */ /* 0x000066000802017f */
[----:B-1----:R-:W-:Y:S05]  /*18020*/  @!P1 NANOSLEEP.SYNCS 0x989680 ;  /* 0x009896800000995d */ /* 0x002fea0003900000 */
[----:B------:R-:W1:Y:S02]  /*18030*/  @!P1 SYNCS.PHASECHK.TRANS64 P1, [R3+URZ+0x13200], R8 ;  /* 0x01320008030095a7 */ /* 0x000e64000802007f */
[----:B-1----:R-:W-:Y:S05]  /*18040*/  @!P1 BRA `(.L_x_11399) ;  /* 0xfffffffc00ec9947 */ /* 0x002fea000383ffff */
[----:B------:R-:W-:Y:S05]  /*18050*/  BRA `(.L_x_11560) ;  /* 0xfffffe9800d47947 */ /* 0x000fea000383ffff */
.L_x_11403:
[----:B-1----:R1:W2:Y:S02]  /*18060*/  SYNCS.PHASECHK.TRANS64.TRYWAIT P1, [R106+URZ+0x13230], R3 ;  /* 0x013230036a0075a7 */ /* 0x0022a4000802017f */
[----:B--2---:R-:W-:Y:S05]  /*18070*/  @!P1 NANOSLEEP.SYNCS 0x989680 ;  /* 0x009896800000995d */ /* 0x004fea0003900000 */
[----:B------:R-:W2:Y:S02]  /*18080*/  @!P1 SYNCS.PHASECHK.TRANS64 P1, [R106+URZ+0x13230], R3 ;  /* 0x013230036a0095a7 */ /* 0x000ea4000802007f */
[----:B--2---:R-:W-:Y:S05]  /*18090*/  @!P1 BRA `(.L_x_11403) ;  /* 0xfffffffc00f09947 */ /* 0x004fea000383ffff */
[----:B------:R-:W-:Y:S05]  /*180a0*/  BRA `(.L_x_11402) ;  /* 0xfffffe9800f07947 */ /* 0x000fea000383ffff */
.L_x_11419:
[----:B-1----:R-:W-:-:S04]  /*180b0*/  IMAD.U32 R8, RZ, RZ, UR6 ;  /* 0x00000006ff087e24 */ /* 0x002fc8000f8e00ff */
[----:B------:R1:W2:Y:S03]  /*180c0*/  SYNCS.PHASECHK.TRANS64.TRYWAIT P1, [R8+URZ+0x13230], R7 ;  /* 0x01323007080075a7 */ /* 0x0002a6000802017f */
[----:B--2---:R-:W-:Y:S05]  /*180d0*/  @!P1 NANOSLEEP.SYNCS 0x989680 ;  /* 0x009896800000995d */ /* 0x004fea0003900000 */
[----:B------:R-:W2:Y:S02]  /*180e0*/  @!P1 SYNCS.PHASECHK.TRANS64 P1, [R8+URZ+0x13230], R7 ;  /* 0x01323007080095a7 */ /* 0x000ea4000802007f */
[----:B--2---:R-:W-:Y:S05]  /*180f0*/  @!P1 BRA `(.L_x_11419) ;  /* 0xfffffffc00ec9947 */ /* 0x004fea000383ffff */
[----:B------:R-:W-:Y:S05]  /*18100*/  BRA `(.L_x_11418) ;  /* 0xfffffee000ac7947 */ /* 0x000fea000383ffff */
.L_x_11423:
[----:B-1----:R-:W-:-:S04]  /*18110*/  IMAD.U32 R130, RZ, RZ, UR11 ;  /* 0x0000000bff827e24 */ /* 0x002fc8000f8e00ff */
[----:B------:R1:W2:Y:S03]  /*18120*/  SYNCS.PHASECHK.TRANS64.TRYWAIT P1, [R130+URZ+0x13250], R7 ;  /* 0x01325007820075a7 */ /* 0x0002a6000802017f */
[----:B--2---:R-:W-:Y:S05]  /*18130*/  @!P1 NANOSLEEP.SYNCS 0x989680 ;  /* 0x009896800000995d */ /* 0x004fea0003900000 */
[----:B------:R-:W2:Y:S02]  /*18140*/  @!P1 SYNCS.PHASECHK.TRANS64 P1, [R130+URZ+0x13250], R7 ;  /* 0x01325007820095a7 */ /* 0x000ea4000802007f */
[----:B--2---:R-:W-:Y:S05]  /*18150*/  @!P1 BRA `(.L_x_11423) ;  /* 0xfffffffc00ec9947 */ /* 0x004fea000383ffff */
[----:B------:R-:W-:Y:S05]  /*18160*/  BRA `(.L_x_11422) ;  /* 0xfffffee800547947 */ /* 0x000fea000383ffff */
.L_x_11441:
[----:B-1----:R-:W-:-:S04]  /*18170*/  IMAD.U32 R10, RZ, RZ, UR22 ;  /* 0x00000016ff0a7e24 */ /* 0x002fc8000f8e00ff */
[----:B------:R1:W2:Y:S03]  /*18180*/  SYNCS.PHASECHK.TRANS64.TRYWAIT P1, [R10+URZ+0x13230], R9 ;  /* 0x013230090a0075a7 */ /* 0x0002a6000802017f */
[----:B--2---:R-:W-:Y:S05]  /*18190*/  @!P1 NANOSLEEP.SYNCS 0x989680 ;  /* 0x009896800000995d */ /* 0x004fea0003900000 */
[----:B------:R-:W2:Y:S02]  /*181a0*/  @!P1 SYNCS.PHASECHK.TRANS64 P1, [R10+URZ+0x13230], R9 ;  /* 0x013230090a0095a7 */ /* 0x000ea4000802007f */
[----:B--2---:R-:W-:Y:S05]  /*181b0*/  @!P1 BRA `(.L_x_11441) ;  /* 0xfffffffc00ec9947 */ /* 0x004fea000383ffff */
[----:B------:R-:W-:Y:S05]  /*181c0*/  BRA `(.L_x_11440) ;  /* 0xffffff2c007c7947 */ /* 0x000fea000383ffff */
.L_x_11445:
[----:B-1----:R-:W-:-:S04]  /*181d0*/  IMAD.U32 R10, RZ, RZ, UR11 ;  /* 0x0000000bff0a7e24 */ /* 0x002fc8000f8e00ff */
[----:B------:R1:W2:Y:S03]  /*181e0*/  SYNCS.PHASECHK.TRANS64.TRYWAIT P1, [R10+URZ+0x13250], R9 ;  /* 0x013250090a0075a7 */ /* 0x0002a6000802017f */
[----:B--2---:R-:W-:Y:S05]  /*181f0*/  @!P1 NANOSLEEP.SYNCS 0x989680 ;  /* 0x009896800000995d */ /* 0x004fea0003900000 */
[----:B------:R-:W2:Y:S02]  /*18200*/  @!P1 SYNCS.PHASECHK.TRANS64 P1, [R10+URZ+0x13250], R9 ;  /* 0x013250090a0095a7 */ /* 0x000ea4000802007f */
[----:B--2---:R-:W-:Y:S05]  /*18210*/  @!P1 BRA `(.L_x_11445) ;  /* 0xfffffffc00ec9947 */ /* 0x004fea000383ffff */
[----:B------:R-:W-:Y:S05]  /*18220*/  BRA `(.L_x_11444) ;  /* 0xffffff3800747947 */ /* 0x000fea000383ffff */
.L_x_11452:
[----:B-1----:R-:W-:-:S04]  /*18230*/  IMAD.U32 R10, RZ, RZ, UR6 ;  /* 0x00000006ff0a7e24 */ /* 0x002fc8000f8e00ff */
[----:B------:R1:W2:Y:S03]  /*18240*/  SYNCS.PHASECHK.TRANS64.TRYWAIT P1, [R10+URZ+0x13230], R9 ;  /* 0x013230090a0075a7 */ /* 0x0002a6000802017f */
[----:B--2---:R-:W-:Y:S05]  /*18250*/  @!P1 NANOSLEEP.SYNCS 0x989680 ;  /* 0x009896800000995d */ /* 0x004fea0003900000 */
[----:B------:R-:W2:Y:S02]  /*18260*/  @!P1 SYNCS.PHASECHK.TRANS64 P1, [R10+URZ+0x13230], R9 ;  /* 0x013230090a0095a7 */ /* 0x000ea4000802007f */
[----:B--2---:R-:W-:Y:S05]  /*18270*/  @!P1 BRA `(.L_x_11452) ;  /* 0xfffffffc00ec9947 */ /* 0x004fea000383ffff */
[----:B------:R-:W-:Y:S05]  /*18280*/  BRA `(.L_x_11451) ;  /* 0xffffff58007c7947 */ /* 0x000fea000383ffff */
.L_x_11456:
[----:B-1----:R-:W-:-:S04]  /*18290*/  IMAD.U32 R130, RZ, RZ, UR11 ;  /* 0x0000000bff827e24 */ /* 0x002fc8000f8e00ff */
[----:B------:R1:W2:Y:S03]  /*182a0*/  SYNCS.PHASECHK.TRANS64.TRYWAIT P1, [R130+URZ+0x13250], R9 ;  /* 0x01325009820075a7 */ /* 0x0002a6000802017f */
[----:B--2---:R-:W-:Y:S05]  /*182b0*/  @!P1 NANOSLEEP.SYNCS 0x989680 ;  /* 0x009896800000995d */ /* 0x004fea0003900000 */
[----:B------:R-:W2:Y:S02]  /*182c0*/  @!P1 SYNCS.PHASECHK.TRANS64 P1, [R130+URZ+0x13250], R9 ;  /* 0x01325009820095a7 */ /* 0x000ea4000802007f */
[----:B--2---:R-:W-:Y:S05]  /*182d0*/  @!P1 BRA `(.L_x_11456) ;  /* 0xfffffffc00ec9947 */ /* 0x004fea000383ffff */
[----:B------:R-:W-:Y:S05]  /*182e0*/  BRA `(.L_x_11455) ;  /* 0xffffff6000247947 */ /* 0x000fea000383ffff */
.L_x_11470:
[----:B-1----:R-:W-:-:S04]  /*182f0*/  IMAD.U32 R3, RZ, RZ, UR14 ;  /* 0x0000000eff037e24 */ /* 0x002fc8000f8e00ff */
[----:B------:R1:W2:Y:S03]  /*18300*/  SYNCS.PHASECHK.TRANS64.TRYWAIT P1, [R3+URZ+0x13250], R0 ;  /* 0x01325000030075a7 */ /* 0x0002a6000802017f */
[----:B--2---:R-:W-:Y:S05]  /*18310*/  @!P1 NANOSLEEP.SYNCS 0x989680 ;  /* 0x009896800000995d */ /* 0x004fea0003900000 */
[----:B------:R-:W2:Y:S02]  /*18320*/  @!P1 SYNCS.PHASECHK.TRANS64 P1, [R3+URZ+0x13250], R0 ;  /* 0x01325000030095a7 */ /* 0x000ea4000802007f */
[----:B--2---:R-:W-:Y:S05]  /*18330*/  @!P1 BRA `(.L_x_11470) ;  /* 0xfffffffc00ec9947 */ /* 0x004fea000383ffff */
[----:B------:R-:W-:Y:S05]  /*18340*/  BRA `(.L_x_11469) ;  /* 0xffffffa0006c7947 */ /* 0x000fea000383ffff */
.L_x_11498:
[----:B------:R-:W-:Y:S02]  /*18350*/  IMAD.MOV.U32 R13, RZ, RZ, R20 ;  /* 0x000000ffff0d7224 */ /* 0x000fe400078e0014 */
[----:B------:R-:W-:Y:S02]  /*18360*/  IMAD.MOV.U32 R12, RZ, RZ, RZ ;  /* 0x000000ffff0c7224 */ /* 0x000fe400078e00ff */
[----:B------:R-:W-:Y:S02]  /*18370*/  IMAD.MOV.U32 R11, RZ, RZ, 0x1f ;  /* 0x0000001fff0b7424 */ /* 0x000fe400078e00ff */
[----:B------:R-:W-:-:S07]  /*18380*/  IMAD.MOV.U32 R15, RZ, RZ, -0x1 ;  /* 0xffffffffff0f7424 */ /* 0x000fce00078e00ff */
[----:B------:R-:W-:Y:S05]  /*18390*/  WARPSYNC.COLLECTIVE R15, `(.L_x_11561) ;  /* 0x000000000f087348 */ /* 0x000fea0003c00000 */
[----:B------:R0:W1:Y:S02]  /*183a0*/  SHFL.IDX P6, R14, R13, R12, R11 ;  /* 0x0000000c0d0e7389 */ /* 0x00006400000c000b */
[----:B01----:R-:W-:Y:S01]  /*183b0*/  ENDCOLLECTIVE ;  /* 0x000000000000791b */ /* 0x003fe20003800000 */
.L_x_11561:
[----:B------:R-:W-:Y:S05]  /*183c0*/  BRA `(.L_x_11562) ;  /* 0xffffffd400607947 */ /* 0x000fea000383ffff */
.L_x_11500:
[----:B------:R-:W-:Y:S01]  /*183d0*/  BSSY B0, `(.L_x_11563) ;  /* 0x0000006000007945 */ /* 0x000fe20003800000 */
[----:B------:R-:W-:-:S07]  /*183e0*/  IMAD.MOV.U32 R15, RZ, RZ, -0x1 ;  /* 0xffffffffff0f7424 */ /* 0x000fce00078e00ff */
[----:B0-----:R-:W-:Y:S05]  /*183f0*/  WARPSYNC.COLLECTIVE R15, `(.L_x_11564) ;  /* 0x000000000f0c7348 */ /* 0x001fea0003c00000 */
[----:B------:R-:W-:Y:S02]  /*18400*/  ELECT P6, UR62, PT ;  /* 0x00000000003e782f */ /* 0x000fe400038c0000 */
[----:B------:R-:W-:Y:S01]  /*18410*/  MOV R14, UR62 ;  /* 0x0000003e000e7c02 */ /* 0x000fe20008000f00 */
[----:B0-----:R-:W-:Y:S10]  /*18420*/  ENDCOLLECTIVE ;  /* 0x000000000000791b */ /* 0x001ff40003800000 */
.L_x_11564:
[----:B------:R-:W-:Y:S05]  /*18430*/  BSYNC B0 ;  /* 0x0000000000007941 */ /* 0x000fea0003800000 */
.L_x_11563:
[----:B------:R-:W-:Y:S05]  /*18440*/  BRA `(.L_x_11565) ;  /* 0xffffffd400687947 */ /* 0x000fea000383ffff */
.L_x_11502:
[----:B-1----:R1:W2:Y:S02]  /*18450*/  SYNCS.PHASECHK.TRANS64.TRYWAIT P1, [R5+URZ+0x13280], R2 ;  /* 0x01328002050075a7 */ /* 0x0022a4000802017f */
[----:B--2---:R-:W-:Y:S05]  /*18460*/  @!P1 NANOSLEEP.SYNCS 0x989680 ;  /* 0x009896800000995d */ /* 0x004fea0003900000 */
[----:B------:R-:W2:Y:S02]  /*18470*/  @!P1 SYNCS.PHASECHK.TRANS64 P1, [R5+URZ+0x13280], R2 ;  /* 0x01328002050095a7 */ /* 0x000ea4000802007f */
[----:B--2---:R-:W-:Y:S05]  /*18480*/  @!P1 BRA `(.L_x_11502) ;  /* 0xfffffffc00f09947 */ /* 0x004fea000383ffff */
[----:B------:R-:W-:Y:S05]  /*18490*/  BRA `(.L_x_11566) ;  /* 0xffffffd400c47947 */ /* 0x000fea000383ffff */
.L_x_11504:
[----:B--2---:R2:W3:Y:S02]  /*184a0*/  SYNCS.PHASECHK.TRANS64.TRYWAIT P1, [R5+URZ+0x13240], R2 ;  /* 0x01324002050075a7 */ /* 0x0044e4000802017f */
[----:B---3--:R-:W-:Y:S05]  /*184b0*/  @!P1 NANOSLEEP.SYNCS 0x989680 ;  /* 0x009896800000995d */ /* 0x008fea0003900000 */
[----:B------:R-:W3:Y:S02]  /*184c0*/  @!P1 SYNCS.PHASECHK.TRANS64 P1, [R5+URZ+0x13240], R2 ;  /* 0x01324002050095a7 */ /* 0x000ee4000802007f */
[----:B---3--:R-:W-:Y:S05]  /*184d0*/  @!P1 BRA `(.L_x_11504) ;  /* 0xfffffffc00f09947 */ /* 0x008fea000383ffff */
[----:B------:R-:W-:Y:S05]  /*184e0*/  BRA `(.L_x_11567) ;  /* 0xffffffd800107947 */ /* 0x000fea000383ffff */
.L_x_11508:
[----:B------:R-:W-:Y:S02]  /*184f0*/  IMAD.MOV.U32 R13, RZ, RZ, R4 ;  /* 0x000000ffff0d7224 */ /* 0x000fe400078e0004 */
[----:B------:R-:W-:Y:S02]  /*18500*/  IMAD.MOV.U32 R12, RZ, RZ, RZ ;  /* 0x000000ffff0c7224 */ /* 0x000fe400078e00ff */
[----:B------:R-:W-:Y:S02]  /*18510*/  IMAD.MOV.U32 R11, RZ, RZ, 0x1c1f ;  /* 0x00001c1fff0b7424 */ /* 0x000fe400078e00ff */
[----:B------:R-:W-:Y:S02]  /*18520*/  IMAD.MOV.U32 R15, RZ, RZ, -0x1 ;  /* 0xffffffffff0f7424 */ /* 0x000fe400078e00ff */
[----:B------:R-:W-:-:S07]  /*18530*/  VIADD R6, R21, UR42 ;  /* 0x0000002a15067c36 */ /* 0x000fce0008000000 */
[----:B------:R-:W-:Y:S05]  /*18540*/  WARPSYNC.COLLECTIVE R15, `(.L_x_11568) ;  /* 0x000000000f087348 */ /* 0x000fea0003c00000 */
[----:B------:R0:W1:Y:S02]  /*18550*/  SHFL.IDX P6, R14, R13, R12, R11 ;  /* 0x0000000c0d0e7389 */ /* 0x00006400000c000b */
[----:B01----:R-:W-:Y:S01]  /*18560*/  ENDCOLLECTIVE ;  /* 0x000000000000791b */ /* 0x003fe20003800000 */
.L_x_11568:
[----:B------:R-:W-:Y:S02]  /*18570*/  VIADD R10, R6, 0x20 ;  /* 0x00000020060a7836 */ /* 0x000fe40000000000 */
[----:B------:R-:W-:Y:S02]  /*18580*/  IMAD.MOV.U32 R13, RZ, RZ, R0 ;  /* 0x000000ffff0d7224 */ /* 0x000fe400078e0000 */
[----:B------:R-:W-:-:S07]  /*18590*/  IMAD.MOV.U32 R2, RZ, RZ, R14 ;  /* 0x000000ffff027224 */ /* 0x000fce00078e000e */
[----:B------:R-:W-:Y:S05]  /*185a0*/  WARPSYNC.COLLECTIVE R15, `(.L_x_11569) ;  /* 0x000000000f087348 */ /* 0x000fea0003c00000 */
[----:B------:R0:W1:Y:S02]  /*185b0*/  SHFL.IDX P6, R14, R13, R12, R11 ;  /* 0x0000000c0d0e7389 */ /* 0x00006400000c000b */
[----:B01----:R-:W-:Y:S01]  /*185c0*/  ENDCOLLECTIVE ;  /* 0x000000000000791b */ /* 0x003fe20003800000 */
.L_x_11569:
[----:B------:R-:W-:Y:S02]  /*185d0*/  ULDC UR4, c[0x0][0x288] ;  /* 0x0000a20000047ab9 */ /* 0x000fe40000000800 */
[----:B------:R-:W-:-:S05]  /*185e0*/  IMAD R7, R7, UR4, RZ ;  /* 0x0000000407077c24 */ /* 0x000fca000f8e02ff */
        /* <DEDUP_REMOVED lines=9> */
.L_x_11570:
        /* <DEDUP_REMOVED lines=11> */
.L_x_11571:
        /* <DEDUP_REMOVED lines=8> */
.L_x_11572:
        /* <DEDUP_REMOVED lines=10> */
.L_x_11573:
        /* <DEDUP_REMOVED lines=8> */
.L_x_11574:
        /* <DEDUP_REMOVED lines=11> */
.L_x_11575:
[----:B------:R-:W-:Y:S02]  /*18980*/  IMAD.MOV.U32 R13, RZ, RZ, R8 ;  /* 0x000000ffff0d7224 */ /* 0x000fe400078e0008 */
[----:B------:R-:W-:Y:S02]  /*18990*/  IMAD.MOV.U32 R12, RZ, RZ, RZ ;  /* 0x000000ffff0c7224 */ /* 0x000fe400078e00ff */
[----:B------:R-:W-:-:S07]  /*189a0*/  IMAD.MOV.U32 R9, RZ, RZ, R14 ;  /* 0x000000ffff097224 */ /* 0x000fce00078e000e */
[----:B------:R-:W-:Y:S05]  /*189b0*/  WARPSYNC.COLLECTIVE R15, `(.L_x_11576) ;  /* 0x000000000f087348 */ /* 0x000fea0003c00000 */
[----:B------:R0:W1:Y:S02]  /*189c0*/  SHFL.IDX P6, R14, R13, R12, R11 ;  /* 0x0000000c0d0e7389 */ /* 0x00006400000c000b */
[----:B01----:R-:W-:Y:S01]  /*189d0*/  ENDCOLLECTIVE ;  /* 0x000000000000791b */ /* 0x003fe20003800000 */
.L_x_11576:
        /* <DEDUP_REMOVED lines=11> */
.L_x_11577:
        /* <DEDUP_REMOVED lines=8> */
.L_x_11578:
        /* <DEDUP_REMOVED lines=10> */
.L_x_11579:
[----:B------:R-:W-:Y:S05]  /*18bb0*/  BRA `(.L_x_11580) ;  /* 0xffffffd800f47947 */ /* 0x000fea000383ffff */
.L_x_11511:
[----:B0-----:R0:W1:Y:S02]  /*18bc0*/  SYNCS.PHASECHK.TRANS64.TRYWAIT P0, [R18+URZ+0x13220], R3 ;  /* 0x01322003120075a7 */ /* 0x001064000800017f */
[----:B-1----:R-:W-:Y:S05]  /*18bd0*/  @!P0 NANOSLEEP.SYNCS 0x989680 ;  /* 0x009896800000895d */ /* 0x002fea0003900000 */
[----:B------:R-:W1:Y:S02]  /*18be0*/  @!P0 SYNCS.PHASECHK.TRANS64 P0, [R18+URZ+0x13220], R3 ;  /* 0x01322003120085a7 */ /* 0x000e64000800007f */
[----:B-1----:R-:W-:Y:S05]  /*18bf0*/  @!P0 BRA `(.L_x_11511) ;  /* 0xfffffffc00f08947 */ /* 0x002fea000383ffff */
[----:B------:R-:W-:Y:S05]  /*18c00*/  BRA `(.L_x_11581) ;  /* 0xffffffdc00487947 */ /* 0x000fea000383ffff */
.L_x_11517:
[----:B0-----:R0:W1:Y:S02]  /*18c10*/  SYNCS.PHASECHK.TRANS64.TRYWAIT P0, [R4+URZ+0x13280], R3 ;  /* 0x01328003040075a7 */ /* 0x001064000800017f */
[----:B-1----:R-:W-:Y:S05]  /*18c20*/  @!P0 NANOSLEEP.SYNCS 0x989680 ;  /* 0x009896800000895d */ /* 0x002fea0003900000 */
[----:B------:R-:W1:Y:S02]  /*18c30*/  @!P0 SYNCS.PHASECHK.TRANS64 P0, [R4+URZ+0x13280], R3 ;  /* 0x01328003040085a7 */ /* 0x000e64000800007f */
[----:B-1----:R-:W-:Y:S05]  /*18c40*/  @!P0 BRA `(.L_x_11517) ;  /* 0xfffffffc00f08947 */ /* 0x002fea000383ffff */
[----:B------:R-:W-:Y:S05]  /*18c50*/  BRA `(.L_x_11582) ;  /* 0xffffffdc00f07947 */ /* 0x000fea000383ffff */
.L_x_11522:
[----:B-1----:R1:W2:Y:S02]  /*18c60*/  SYNCS.PHASECHK.TRANS64.TRYWAIT P0, [R4+URZ+0x13240], R3 ;  /* 0x01324003040075a7 */ /* 0x0022a4000800017f */
[----:B--2---:R-:W-:Y:S05]  /*18c70*/  @!P0 NANOSLEEP.SYNCS 0x989680 ;  /* 0x009896800000895d */ /* 0x004fea0003900000 */
[----:B------:R-:W2:Y:S02]  /*18c80*/  @!P0 SYNCS.PHASECHK.TRANS64 P0, [R4+URZ+0x13240], R3 ;  /* 0x01324003040085a7 */ /* 0x000ea4000800007f */
[----:B--2---:R-:W-:Y:S05]  /*18c90*/  @!P0 BRA `(.L_x_11522) ;  /* 0xfffffffc00f08947 */ /* 0x004fea000383ffff */
[----:B------:R-:W-:Y:S05]  /*18ca0*/  BRA `(.L_x_11583) ;  /* 0xffffffe000687947 */ /* 0x000fea000383ffff */
.L_x_11528:
[----:B0-----:R0:W1:Y:S02]  /*18cb0*/  SYNCS.PHASECHK.TRANS64.TRYWAIT P1, [R3+URZ+0x13270], R2 ;  /* 0x01327002030075a7 */ /* 0x001064000802017f */
[----:B-1----:R-:W-:Y:S05]  /*18cc0*/  @!P1 NANOSLEEP.SYNCS 0x989680 ;  /* 0x009896800000995d */ /* 0x002fea0003900000 */
[----:B------:R-:W1:Y:S02]  /*18cd0*/  @!P1 SYNCS.PHASECHK.TRANS64 P1, [R3+URZ+0x13270], R2 ;  /* 0x01327002030095a7 */ /* 0x000e64000802007f */
[----:B-1----:R-:W-:Y:S05]  /*18ce0*/  @!P1 BRA `(.L_x_11528) ;  /* 0xfffffffc00f09947 */ /* 0x002fea000383ffff */
[----:B------:R-:W-:Y:S05]  /*18cf0*/  BRA `(.L_x_11584) ;  /* 0xffffffe400047947 */ /* 0x000fea000383ffff */
.L_x_11530:
[----:B0-----:R0:W1:Y:S02]  /*18d00*/  SYNCS.PHASECHK.TRANS64.TRYWAIT P1, [R3+URZ+0x13260], R2 ;  /* 0x01326002030075a7 */ /* 0x001064000802017f */
[----:B-1----:R-:W-:Y:S05]  /*18d10*/  @!P1 NANOSLEEP.SYNCS 0x989680 ;  /* 0x009896800000995d */ /* 0x002fea0003900000 */
[----:B------:R-:W1:Y:S02]  /*18d20*/  @!P1 SYNCS.PHASECHK.TRANS64 P1, [R3+URZ+0x13260], R2 ;  /* 0x01326002030095a7 */ /* 0x000e64000802007f */
[----:B-1----:R-:W-:Y:S05]  /*18d30*/  @!P1 BRA `(.L_x_11530) ;  /* 0xfffffffc00f09947 */ /* 0x002fea000383ffff */
[----:B------:R-:W-:Y:S05]  /*18d40*/  BRA `(.L_x_11585) ;  /* 0xffffffe4000c7947 */ /* 0x000fea000383ffff */
.L_x_11537:
[----:B0-----:R0:W1:Y:S02]  /*18d50*/  SYNCS.PHASECHK.TRANS64.TRYWAIT P1, [R2+URZ+0x13270], R3 ;  /* 0x01327003020075a7 */ /* 0x001064000802017f */
[----:B-1----:R-:W-:Y:S05]  /*18d60*/  @!P1 NANOSLEEP.SYNCS 0x989680 ;  /* 0x009896800000995d */ /* 0x002fea0003900000 */
[----:B------:R-:W1:Y:S02]  /*18d70*/  @!P1 SYNCS.PHASECHK.TRANS64 P1, [R2+URZ+0x13270], R3 ;  /* 0x01327003020095a7 */ /* 0x000e64000802007f */
[----:B-1----:R-:W-:Y:S05]  /*18d80*/  @!P1 BRA `(.L_x_11537) ;  /* 0xfffffffc00f09947 */ /* 0x002fea000383ffff */
[----:B------:R-:W-:Y:S05]  /*18d90*/  BRA `(.L_x_11586) ;  /* 0xffffffe800507947 */ /* 0x000fea000383ffff */
.L_x_11539:
[----:B0-----:R0:W1:Y:S02]  /*18da0*/  SYNCS.PHASECHK.TRANS64.TRYWAIT P1, [R2+URZ+0x13260], R5 ;  /* 0x01326005020075a7 */ /* 0x001064000802017f */
[----:B-1----:R-:W-:Y:S05]  /*18db0*/  @!P1 NANOSLEEP.SYNCS 0x989680 ;  /* 0x009896800000995d */ /* 0x002fea0003900000 */
[----:B------:R-:W1:Y:S02]  /*18dc0*/  @!P1 SYNCS.PHASECHK.TRANS64 P1, [R2+URZ+0x13260], R5 ;  /* 0x01326005020095a7 */ /* 0x000e64000802007f */
[----:B-1----:R-:W-:Y:S05]  /*18dd0*/  @!P1 BRA `(.L_x_11539) ;  /* 0xfffffffc00f09947 */ /* 0x002fea000383ffff */
[----:B------:R-:W-:Y:S05]  /*18de0*/  BRA `(.L_x_11587) ;  /* 0xffffffe800587947 */ /* 0x000fea000383ffff */
.L_x_11545:
[----:B-1----:R1:W2:Y:S02]  /*18df0*/  SYNCS.PHASECHK.TRANS64.TRYWAIT P0, [R6+URZ+0x13220], R0 ;  /* 0x01322000060075a7 */ /* 0x0022a4000800017f */
[----:B--2---:R-:W-:Y:S05]  /*18e00*/  @!P0 NANOSLEEP.SYNCS 0x989680 ;  /* 0x009896800000895d */ /* 0x004fea0003900000 */
[----:B------:R-:W2:Y:S02]  /*18e10*/  @!P0 SYNCS.PHASECHK.TRANS64 P0, [R6+URZ+0x13220], R0 ;  /* 0x01322000060085a7 */ /* 0x000ea4000800007f */
[----:B--2---:R-:W-:Y:S05]  /*18e20*/  @!P0 BRA `(.L_x_11545) ;  /* 0xfffffffc00f08947 */ /* 0x004fea000383ffff */
[----:B------:R-:W-:Y:S05]  /*18e30*/  BRA `(.L_x_11588) ;  /* 0xffffffec009c7947 */ /* 0x000fea000383ffff */
.L_x_11546:
        /* <DEDUP_REMOVED lines=11> */
.L_x_11590:
[----:B------:R-:W-:Y:S05]  /*18ef0*/  BSYNC B0 ;  /* 0x0000000000007941 */ /* 0x000fea0003800000 */
.L_x_11589:
[----:B------:R-:W-:Y:S05]  /*18f00*/  BRA `(.L_x_11591) ;  /* 0xffffffec00847947 */ /* 0x000fea000383ffff */
.L_x_11549:
[----:B------:R-:W-:Y:S01]  /*18f10*/  BSSY B1, `(.L_x_11592) ;  /* 0x0000006000017945 */ /* 0x000fe20003800000 */
[----:B------:R-:W-:-:S07]  /*18f20*/  IMAD.MOV.U32 R15, RZ, RZ, -0x1 ;  /* 0xffffffffff0f7424 */ /* 0x000fce00078e00ff */
[----:B01----:R-:W-:Y:S05]  /*18f30*/  WARPSYNC.COLLECTIVE R15, `(.L_x_11593) ;  /* 0x000000000f0c7348 */ /* 0x003fea0003c00000 */
[----:B------:R-:W-:Y:S02]  /*18f40*/  ELECT P6, UR62, PT ;  /* 0x00000000003e782f */ /* 0x000fe400038c0000 */
[----:B------:R-:W-:Y:S01]  /*18f50*/  MOV R14, UR62 ;  /* 0x0000003e000e7c02 */ /* 0x000fe20008000f00 */
[----:B01----:R-:W-:Y:S10]  /*18f60*/  ENDCOLLECTIVE ;  /* 0x000000000000791b */ /* 0x003ff40003800000 */
.L_x_11593:
[----:B------:R-:W-:Y:S05]  /*18f70*/  BSYNC B1 ;  /* 0x0000000000017941 */ /* 0x000fea0003800000 */
.L_x_11592:
[----:B------:R-:W-:Y:S05]  /*18f80*/  BRA `(.L_x_11594) ;  /* 0xffffffec007c7947 */ /* 0x000fea000383ffff */
.L_x_11551:
[----:B-1----:R1:W2:Y:S02]  /*18f90*/  SYNCS.PHASECHK.TRANS64.TRYWAIT P1, [R5+URZ], R4 ;  /* 0x00000004050075a7 */ /* 0x0022a4000802017f */
[----:B--2---:R-:W-:Y:S05]  /*18fa0*/  @!P1 NANOSLEEP.SYNCS 0x989680 ;  /* 0x009896800000995d */ /* 0x004fea0003900000 */
[----:B------:R-:W2:Y:S02]  /*18fb0*/  @!P1 SYNCS.PHASECHK.TRANS64 P1, [R5+URZ], R4 ;  /* 0x00000004050095a7 */ /* 0x000ea4000802007f */
[----:B--2---:R-:W-:Y:S05]  /*18fc0*/  @!P1 BRA `(.L_x_11551) ;  /* 0xfffffffc00f09947 */ /* 0x004fea000383ffff */
[----:B------:R-:W-:Y:S05]  /*18fd0*/  BRA `(.L_x_11595) ;  /* 0xffffffec00b07947 */ /* 0x000fea000383ffff */
.L_x_11552:
[----:B--2---:R2:W3:Y:S02]  /*18fe0*/  SYNCS.PHASECHK.TRANS64.TRYWAIT P1, [R9+URZ], R0 ;  /* 0x00000000090075a7 */ /* 0x0044e4000802017f */
[----:B---3--:R-:W-:Y:S05]  /*18ff0*/  @!P1 NANOSLEEP.SYNCS 0x989680 ;  /* 0x009896800000995d */ /* 0x008fea0003900000 */
[----:B------:R-:W3:Y:S02]  /*19000*/  @!P1 SYNCS.PHASECHK.TRANS64 P1, [R9+URZ], R0 ;  /* 0x00000000090095a7 */ /* 0x000ee4000802007f */
[----:B---3--:R-:W-:Y:S05]  /*19010*/  @!P1 BRA `(.L_x_11552) ;  /* 0xfffffffc00f09947 */ /* 0x008fea000383ffff */
[----:B------:R-:W-:Y:S05]  /*19020*/  BRA `(.L_x_11596) ;  /* 0xffffffec00a47947 */ /* 0x000fea000383ffff */
.L_x_11554:
[----:B---3--:R3:W4:Y:S02]  /*19030*/  SYNCS.PHASECHK.TRANS64.TRYWAIT P1, [R19+URZ+0x13260], R4 ;  /* 0x01326004130075a7 */ /* 0x008724000802017f */
[----:B----4-:R-:W-:Y:S05]  /*19040*/  @!P1 NANOSLEEP.SYNCS 0x989680 ;  /* 0x009896800000995d */ /* 0x010fea0003900000 */
[----:B------:R-:W4:Y:S02]  /*19050*/  @!P1 SYNCS.PHASECHK.TRANS64 P1, [R19+URZ+0x13260], R4 ;  /* 0x01326004130095a7 */ /* 0x000f24000802007f */
[----:B----4-:R-:W-:Y:S05]  /*19060*/  @!P1 BRA `(.L_x_11554) ;  /* 0xfffffffc00f09947 */ /* 0x010fea000383ffff */
[----:B------:R-:W-:Y:S05]  /*19070*/  BRA `(.L_x_11597) ;  /* 0xffffffec00a47947 */ /* 0x000fea000383ffff */
.L_x_11556:
[----:B----4-:R4:W0:Y:S02]  /*19080*/  SYNCS.PHASECHK.TRANS64.TRYWAIT P1, [R7+URZ+0x13260], R0 ;  /* 0x01326000070075a7 */ /* 0x010824000802017f */
[----:B0-----:R-:W-:Y:S05]  /*19090*/  @!P1 NANOSLEEP.SYNCS 0x989680 ;  /* 0x009896800000995d */ /* 0x001fea0003900000 */
[----:B------:R-:W0:Y:S02]  /*190a0*/  @!P1 SYNCS.PHASECHK.TRANS64 P1, [R7+URZ+0x13260], R0 ;  /* 0x01326000070095a7 */ /* 0x000e24000802007f */
[----:B0-----:R-:W-:Y:S05]  /*190b0*/  @!P1 BRA `(.L_x_11556) ;  /* 0xfffffffc00f09947 */ /* 0x001fea000383ffff */
[----:B------:R-:W-:Y:S05]  /*190c0*/  BRA `(.L_x_11598) ;  /* 0xffffffec00a47947 */ /* 0x000fea000383ffff */
.L_x_11558:
[----:B------:R0:W0:Y:S02]  /*190d0*/  SYNCS.PHASECHK.TRANS64.TRYWAIT P0, [R19+URZ+0x13280], R4 ;  /* 0x01328004130075a7 */ /* 0x000024000800017f */
[----:B0-----:R-:W-:Y:S05]  /*190e0*/  @!P0 NANOSLEEP.SYNCS 0x989680 ;  /* 0x009896800000895d */ /* 0x001fea0003900000 */
[----:B------:R-:W0:Y:S02]  /*190f0*/  @!P0 SYNCS.PHASECHK.TRANS64 P0, [R19+URZ+0x13280], R4 ;  /* 0x01328004130085a7 */ /* 0x000e24000800007f */
[----:B0-----:R-:W-:Y:S05]  /*19100*/  @!P0 BRA `(.L_x_11558) ;  /* 0xfffffffc00f08947 */ /* 0x001fea000383ffff */
[----:B------:R-:W-:Y:S05]  /*19110*/  BRA `(.L_x_11559) ;  /* 0xffffffec00a07947 */ /* 0x000fea000383ffff */
.L_x_11599:
        /* <DEDUP_REMOVED lines=14> */
.L_x_12993:


//--------------------- .text._ZN7cutlass13device_kernelIN5flash11enable_sm90INS1_16FlashAttnFwdSm90INS1_25CollectiveMainloopFwdSm90ILi2EN4cute5tupleIJNS5_1CILi1EEES8_S8_EEENS6_IJNS7_ILi192EEENS7_ILi160EEENS7_ILi64EEEEEELi64ENS_12float_e4m3_tEfNS_4arch4Sm90ELb0ELb1ELb1ELb1ELb0ELb0ELb0ELb1ELb1ELb1ELb0ELb0EEENS1_21CollectiveEpilogueFwdINS6_IJSA_SC_SB_EEES9_NS_10bfloat16_tESG_Li384ELb1ELb1ELb0ELb1EEENS1_36VarlenDynamicPersistentTileSchedulerILi192ELi160ELi384ELi128ELb0ELb1ELb1ELb1ELb0ELb1EEEEEEEEEvNT_6ParamsE --------------------------
	.section	.text._ZN7cutlass13device_kernelIN5flash11enable_sm90INS1_16FlashAttnFwdSm90INS1_25CollectiveMainloopFwdSm90ILi2EN4cute5tupleIJNS5_1CILi1EEES8_S8_EEENS6_IJNS7_ILi192EEENS7_ILi160EEENS7_ILi64EEEEEELi64ENS_12float_e4m3_tEfNS_4arch4Sm90ELb0ELb1ELb1ELb1ELb0ELb0ELb0ELb1ELb1ELb1ELb0ELb0EEENS1_21CollectiveEpilogueFwdINS6_IJSA_SC_SB_EEES9_NS_10bfloat16_tESG_Li384ELb1ELb1ELb0ELb1EEENS1_36VarlenDynamicPersistentTileSchedulerILi192ELi160ELi384ELi128ELb0ELb1ELb1ELb1ELb0ELb1EEEEEEEEEvNT_6ParamsE,"ax",@progbits
	.align	128
.text._ZN7cutlass13device_kernelIN5flash11enable_sm90INS1_16FlashAttnFwdSm90INS1_25CollectiveMainloopFwdSm90ILi2EN4cute5tupleIJNS5_1CILi1EEES8_S8_EEENS6_IJNS7_ILi192EEENS7_ILi160EEENS7_ILi64EEEEEELi64ENS_12float_e4m3_tEfNS_4arch4Sm90ELb0ELb1ELb1ELb1ELb0ELb0ELb0ELb1ELb1ELb1ELb0ELb0EEENS1_21CollectiveEpilogueFwdINS6_IJSA_SC_SB_EEES9_NS_10bfloat16_tESG_Li384ELb1ELb1ELb0ELb1EEENS1_36VarlenDynamicPersistentTileSchedulerILi192ELi160ELi384ELi128ELb0ELb1ELb1ELb1ELb0ELb1EEEEEEEEEvNT_6ParamsE:
        .type           _ZN7cutlass13device_kernelIN5flash11enable_sm90INS1_16FlashAttnFwdSm90INS1_25CollectiveMainloopFwdSm90ILi2EN4cute5tupleIJNS5_1CILi1EEES8_S8_EEENS6_IJNS7_ILi192EEENS7_ILi160EEENS7_ILi64EEEEEELi64ENS_12float_e4m3_tEfNS_4arch4Sm90ELb0ELb1ELb1ELb1ELb0ELb0ELb0ELb1ELb1ELb1ELb0ELb0EEENS1_21CollectiveEpilogueFwdINS6_IJSA_SC_SB_EEES9_NS_10bfloat16_tESG_Li384ELb1ELb1ELb0ELb1EEENS1_36VarlenDynamicPersistentTileSchedulerILi192ELi160ELi384ELi128ELb0ELb1ELb1ELb1ELb0ELb1EEEEEEEEEvNT_6ParamsE,@function
        .size           _ZN7cutlass13device_kernelIN5flash11enable_sm90INS1_16FlashAttnFwdSm90INS1_25CollectiveMainloopFwdSm90ILi2EN4cute5tupleIJNS5_1CILi1EEES8_S8_EEENS6_IJNS7_ILi192EEENS7_ILi160EEENS7_ILi64EEEEEELi64ENS_12float_e4m3_tEfNS_4arch4Sm90ELb0ELb1ELb1ELb1ELb0ELb0ELb0ELb1ELb1ELb1ELb0ELb0EEENS1_21CollectiveEpilogueFwdINS6_IJSA_SC_SB_EEES9_NS_10bfloat16_tESG_Li384ELb1ELb1ELb0ELb1EEENS1_36VarlenDynamicPersistentTileSchedulerILi192ELi160ELi384ELi128ELb0ELb1ELb1ELb1ELb0ELb1EEEEEEEEEvNT_6ParamsE,(.L_x_12994 - _ZN7cutlass13device_kernelIN5flash11enable_sm90INS1_16FlashAttnFwdSm90INS1_25CollectiveMainloopFwdSm90ILi2EN4cute5tupleIJNS5_1CILi1EEES8_S8_EEENS6_IJNS7_ILi192EEENS7_ILi160EEENS7_ILi64EEEEEELi64ENS_12float_e4m3_tEfNS_4arch4Sm90ELb0ELb1ELb1ELb1ELb0ELb0ELb0ELb1ELb1ELb1ELb0ELb0EEENS1_21CollectiveEpilogueFwdINS6_IJSA_SC_SB_EEES9_NS_10bfloat16_tESG_Li384ELb1ELb1ELb0ELb1EEENS1_36VarlenDynamicPersistentTileSchedulerILi192ELi160ELi384ELi128ELb0ELb1ELb1ELb1ELb0ELb1EEEEEEEEEvNT_6ParamsE)
        .other          _ZN7cutlass13device_kernelIN5flash11enable_sm90INS1_16FlashAttnFwdSm90INS1_25CollectiveMainloopFwdSm90ILi2EN4cute5tupleIJNS5_1CILi1EEES8_S8_EEENS6_IJNS7_ILi192EEENS7_ILi160EEENS7_ILi64EEEEEELi64ENS_12float_e4m3_tEfNS_4arch4Sm90ELb0ELb1ELb1ELb1ELb0ELb0ELb0ELb1ELb1ELb1ELb0ELb0EEENS1_21CollectiveEpilogueFwdINS6_IJSA_SC_SB_EEES9_NS_10bfloat16_tESG_Li384ELb1ELb1ELb0ELb1EEENS1_36VarlenDynamicPersistentTileSchedulerILi192ELi160ELi384ELi128ELb0ELb1ELb1ELb1ELb0ELb1EEEEEEEEEvNT_6ParamsE,@"STO_CUDA_ENTRY STV_DEFAULT"
_ZN7cutlass13device_kernelIN5flash11enable_sm90INS1_16FlashAttnFwdSm90INS1_25CollectiveMainloopFwdSm90ILi2EN4cute5tupleIJNS5_1CILi1EEES8_S8_EEENS6_IJNS7_ILi192EEENS7_ILi160EEENS7_ILi64EEEEEELi64ENS_12float_e4m3_tEfNS_4arch4Sm90ELb0ELb1ELb1ELb1ELb0ELb0ELb0ELb1ELb1ELb1ELb0ELb0EEENS1_21CollectiveEpilogueFwdINS6_IJSA_SC_SB_EEES9_NS_10bfloat16_tESG_Li384ELb1ELb1ELb0ELb1EEENS1_36VarlenDynamicPersistentTileSchedulerILi192ELi160ELi384ELi128ELb0ELb1ELb1ELb1ELb0ELb1EEEEEEEEEvNT_6ParamsE:
        /* <DEDUP_REMOVED lines=18> */
.L_x_11601:
[----:B------:R-:W-:Y:S05]  /*0120*/  BSYNC B0 ;  /* 0x0000000000007941 */ /* 0x000fea0003800000 */
.L_x_11600:
        /* <DEDUP_REMOVED lines=41> */
.L_x_11602:
        /* <DEDUP_REMOVED lines=22> */
.L_x_11603:
        /* <DEDUP_REMOVED lines=18> */
.L_x_11604:
        /* <DEDUP_REMOVED lines=22> */
.L_x_11605:
        /* <DEDUP_REMOVED lines=22> */
.L_x_11606:
[----:B------:R-:W-:Y:S01]  /*0900*/  PLOP3.LUT P0, PT, PT, PT, UP0, 0x80, 0x0 ;  /* 0x000000000000781c */ /* 0x000fe20003f0f008 */
[----:B------:R-:W-:Y:S01]  /*0910*/  UMOV UR38, 0x1 ;  /* 0x0000000100267882 */ /* 0x000fe20000000000 */
[----:B------:R-:W-:Y:S01]  /*0920*/  NOP ;  /* 0x0000000000007918 */ /* 0x000fe20000000000 */
[----:B------:R-:W-:Y:S01]  /*0930*/  USEL UR38, UR38, 0x2, !UP0 ;  /* 0x0000000226267887 */ /* 0x000fe2000c000000 */
[----:B------:R-:W-:Y:S01]  /*0940*/  ULDC.64 UR50, c[0x0][0x208] ;  /* 0x0000820000327ab9 */ /* 0x000fe20000000a00 */
[----:B012-4-:R-:W-:Y:S08]  /*0950*/  BAR.SYNC.DEFER_BLOCKING 0x0 ;  /* 0x0000000000007b1d */ /* 0x017ff00000010000 */
[----:B------:R-:W-:Y:S05]  /*0960*/  @!P0 BRA `(.L_x_11607) ;  /* 0x0000014000848947 */ /* 0x000fea0003800000 */
.L_x_11608:
        /* <DEDUP_REMOVED lines=29> */
[CC--:B------:R-:W-:Y:S02]  /*0b40*/  LEA.HI R5, R3.reuse, R0.reuse, RZ, 0x2 ;  /* 0x0000000003057211 */ /* 0x0c0fe400078f10ff */
[----:B------:R-:W-:Y:S02]  /*0b50*/  LEA.HI R3, R3, R0, RZ, 0x4 ;  /* 0x0000000003037211 */ /* 0x000fe400078f20ff */
[----:B------:R-:W-:-:S02]  /*0b60*/  SHF.R.S32.HI R8, RZ, 0x1f, R19 ;  /* 0x0000001fff087819 */ /* 0x000fc40000011413 */
[----:B------:R-:W-:Y:S02]  /*0b70*/  LOP3.LUT R11, R5, 0xfffffffc, RZ, 0xc0, !PT ;  /* 0xfffffffc050b7812 */ /* 0x000fe400078ec0ff */
[----:B------:R-:W-:Y:S02]  /*0b80*/  LEA.HI R7, R8, R19, RZ, 0x2 ;  /* 0x0000001308077211 */ /* 0x000fe400078f10ff */
[----:B------:R-:W-:Y:S01]  /*0b90*/  LOP3.LUT R5, R3, 0x3fffff0, RZ, 0xc0, !PT ;  /* 0x03fffff003057812 */ /* 0x000fe200078ec0ff */
[C---:B------:R-:W-:Y:S01]  /*0ba0*/  IMAD.IADD R11, R0.reuse, 0x1, -R11 ;  /* 0x00000001000b7824 */ /* 0x040fe200078e0a0b */
[--C-:B------:R-:W-:Y:S02]  /*0bb0*/  SHF.R.S32.HI R9, RZ, 0x2, R7.reuse ;  /* 0x00000002ff097819 */ /* 0x100fe40000011407 */
[----:B------:R-:W-:Y:S01]  /*0bc0*/  SHF.R.S32.HI R10, RZ, 0x1f, R7 ;  /* 0x0000001fff0a7819 */ /* 0x000fe20000011407 */
[----:B------:R-:W-:Y:S01]  /*0bd0*/  IMAD.IADD R5, R0, 0x1, -R5 ;  /* 0x0000000100057824 */ /* 0x000fe200078e0a05 */
[----:B------:R-:W-:Y:S01]  /*0be0*/  LOP3.LUT R6, R6, 0xfffffc00, RZ, 0xc0, !PT ;  /* 0xfffffc0006067812 */ /* 0x000fe200078ec0ff */
[----:B------:R-:W-:Y:S01]  /*0bf0*/  IMAD.HI R0, R2, 0x55555556, RZ ;  /* 0x5555555602007827 */ /* 0x000fe200078e02ff */
[----:B------:R-:W-:-:S02]  /*0c00*/  LEA.HI R10, R10, R9, RZ, 0x3 ;  /* 0x000000090a0a7211 */ /* 0x000fc400078f18ff */
[----:B------:R-:W-:Y:S01]  /*0c10*/  SHF.R.S32.HI R4, RZ, 0x4, R3 ;  /* 0x00000004ff047819 */ /* 0x000fe20000011403 */
[----:B------:R-:W-:Y:S01]  /*0c20*/  IMAD R6, R5, 0x40, R6 ;  /* 0x0000004005067824 */ /* 0x000fe200078e0206 */
[----:B------:R-:W-:Y:S02]  /*0c30*/  LOP3.LUT R10, R10, 0xfffffff8, RZ, 0xc0, !PT ;  /* 0xfffffff80a0a7812 */ /* 0x000fe400078ec0ff */
[----:B------:R-:W-:Y:S02]  /*0c40*/  LEA.HI R8, R8, R19, RZ, 0x5 ;  /* 0x0000001308087211 */ /* 0x000fe400078f28ff */
[----:B------:R-:W-:Y:S01]  /*0c50*/  LEA.HI R3, R3, R4, RZ, 0x1 ;  /* 0x0000000403037211 */ /* 0x000fe200078f08ff */
[----:B------:R-:W-:Y:S01]  /*0c60*/  IMAD.IADD R9, R9, 0x1, -R10 ;  /* 0x0000000109097824 */ /* 0x000fe200078e0a0a */
[----:B------:R-:W-:Y:S02]  /*0c70*/  LEA.HI R12, R11, R11, RZ, 0x1 ;  /* 0x0000000b0b0c7211 */ /* 0x000fe400078f08ff */
[----:B------:R-:W-:-:S02]  /*0c80*/  LEA.HI R5, R0, R0, RZ, 0x1 ;  /* 0x0000000000057211 */ /* 0x000fc400078f08ff */
[----:B------:R-:W-:Y:S02]  /*0c90*/  SHF.R.S32.HI R8, RZ, 0x5, R8 ;  /* 0x00000005ff087819 */ /* 0x000fe40000011408 */
[----:B------:R-:W-:Y:S01]  /*0ca0*/  LOP3.LUT R3, R3, 0x1ffffffe, RZ, 0xc0, !PT ;  /* 0x1ffffffe03037812 */ /* 0x000fe200078ec0ff */
[----:B------:R-:W-:Y:S01]  /*0cb0*/  IMAD R5, R5, -0x3, R2 ;  /* 0xfffffffd05057824 */ /* 0x000fe200078e0202 */
[----:B------:R-:W-:Y:S01]  /*0cc0*/  LOP3.LUT R12, R12, 0x1ffffffe, RZ, 0xc0, !PT ;  /* 0x1ffffffe0c0c7812 */ /* 0x000fe200078ec0ff */
[----:B------:R-:W-:Y:S01]  /*0cd0*/  IMAD R8, R8, 0x10, R9 ;  /* 0x0000001008087824 */ /* 0x000fe200078e0209 */
[----:B------:R-:W-:Y:S01]  /*0ce0*/  LOP3.LUT R0, R7, 0x7ffffffc, RZ, 0xc0, !PT ;  /* 0x7ffffffc07007812 */ /* 0x000fe200078ec0ff */
[----:B------:R-:W-:Y:S02]  /*0cf0*/  IMAD.IADD R3, R4, 0x1, -R3 ;  /* 0x0000000104037824 */ /* 0x000fe400078e0a03 */
[----:B------:R-:W-:Y:S02]  /*0d00*/  IMAD.IADD R11, R11, 0x1, -R12 ;  /* 0x000000010b0b7824 */ /* 0x000fe400078e0a0c */
[----:B------:R-:W-:-:S02]  /*0d10*/  IMAD R156, R5, 0x40, R8 ;  /* 0x00000040059c7824 */ /* 0x000fc400078e0208 */
[----:B------:R-:W-:Y:S02]  /*0d20*/  IMAD R157, R3, 0x8, R6 ;  /* 0x00000008039d7824 */ /* 0x000fe400078e0206 */
[----:B------:R-:W-:Y:S02]  /*0d30*/  IMAD.IADD R19, R19, 0x1, -R0 ;  /* 0x0000000113137824 */ /* 0x000fe400078e0a00 */
[----:B------:R-:W-:-:S07]  /*0d40*/  IMAD R22, R11, 0x8, R156 ;  /* 0x000000080b167824 */ /* 0x000fce00078e029c */
.L_x_11700:
        /* <DEDUP_REMOVED lines=12> */
[----:B012---:R-:W-:Y:S02]  /*0e10*/  IMAD.U32 R4, RZ, RZ, UR6 ;  /* 0x00000006ff047e24 */ /* 0x007fe4000f8e00ff */
[----:B------:R-:W-:Y:S01]  /*0e20*/  IMAD.U32 R5, RZ, RZ, UR7 ;  /* 0x00000007ff057e24 */ /* 0x000fe2000f8e00ff */
[----:B------:R-:W-:Y:S01]  /*0e30*/  @UP1 UIMAD.WIDE UR6, UR47, 0x4, UR8 ;  /* 0x000000042f0618a5 */ /* 0x000fe2000f8e0208 */
[----:B------:R-:W-:Y:S02]  /*0e40*/  ULDC UR4, c[0x0][0x288] ;  /* 0x0000a20000047ab9 */ /* 0x000fe40000000800 */
[----:B------:R-:W-:Y:S01]  /*0e50*/  IMAD.U32 R18, RZ, RZ, UR4 ;  /* 0x00000004ff127e24 */ /* 0x000fe2000f8e00ff */
[----:B-----5:R0:W5:Y:S02]  /*0e60*/  @P0 LDG.E R0, desc[UR50][R4.64] ;  /* 0x0000003204000981 */ /* 0x020164000c1e1900 */
[----:B------:R-:W-:Y:S01]  /*0e70*/  IMAD.U32 R6, RZ, RZ, UR6 ;  /* 0x00000006ff067e24 */ /* 0x000fe2000f8e00ff */
        /* <DEDUP_REMOVED lines=24> */
.L_x_11609:
        /* <DEDUP_REMOVED lines=10> */
.L_x_11610:
        /* <DEDUP_REMOVED lines=11> */
.L_x_11611:
[----:B------:R-:W1:Y:S01]  /*1150*/  LDC R3, c[0x0][0x448] ;  /* 0x00011200ff037b82 */ /* 0x000e620000000800 */
[----:B------:R-:W-:Y:S01]  /*1160*/  UIMAD UR42, UR5, 0xc0, URZ ;  /* 0x000000c0052a78a4 */ /* 0x000fe2000f8e023f */
        /* <DEDUP_REMOVED lines=24> */
.L_x_11613:
[----:B------:R-:W-:-:S13]  /*12f0*/  ISETP.NE.AND P0, PT, R7, 0x1, PT ;  /* 0x000000010700780c */ /* 0x000fda0003f05270 */
[----:B------:R-:W0:Y:S02]  /*1300*/  @P0 LDC.64 R4, c[0x0][0x9e8] ;  /* 0x00027a00ff040b82 */ /* 0x000e240000000a00 */
[----:B0-----:R-:W-:-:S05]  /*1310*/  @P0 IMAD.HI.U32 R4, R3, R4, RZ ;  /* 0x0000000403040227 */ /* 0x001fca00078e00ff */
[----:B------:R-:W-:-:S07]  /*1320*/  @P0 SHF.R.U32.HI R3, RZ, R5, R4 ;  /* 0x00000005ff030219 */ /* 0x000fce0000011604 */
.L_x_11614:
[----:B------:R-:W-:-:S05]  /*1330*/  IMAD R3, R3, R7, R7 ;  /* 0x0000000703037224 */ /* 0x000fca00078e0207 */
[----:B------:R-:W-:-:S07]  /*1340*/  VIMNMX R0, R0, R3, PT ;  /* 0x0000000300007248 */ /* 0x000fce0003fe0100 */
.L_x_11612:
        /* <DEDUP_REMOVED lines=29> */
.L_x_11616:
[----:B------:R-:W-:-:S13]  /*1520*/  ISETP.NE.AND P0, PT, R7, 0x1, PT ;  /* 0x000000010700780c */ /* 0x000fda0003f05270 */
[----:B------:R-:W0:Y:S02]  /*1530*/  @P0 LDC.64 R4, c[0x0][0x9e8] ;  /* 0x00027a00ff040b82 */ /* 0x000e240000000a00 */
[----:B0-----:R-:W-:-:S05]  /*1540*/  @P0 IMAD.HI.U32 R0, R6, R4, RZ ;  /* 0x0000000406000227 */ /* 0x001fca00078e00ff */
[----:B------:R-:W-:-:S07]  /*1550*/  @P0 SHF.R.U32.HI R6, RZ, R5, R0 ;  /* 0x00000005ff060219 */ /* 0x000fce0000011600 */
.L_x_11617:
[----:B------:R-:W-:-:S05]  /*1560*/  IMAD R6, R6, R7, RZ ;  /* 0x0000000706067224 */ /* 0x000fca00078e02ff */
[----:B------:R-:W-:-:S13]  /*1570*/  R2UR UR5, R6 ;  /* 0x00000000060572ca */ /* 0x000fda00000e0000 */
[----:B------:R-:W-:-:S04]  /*1580*/  UISETP.LT.AND UP0, UPT, UR4, UR5, UPT ;  /* 0x000000050400728c */ /* 0x000fc8000bf01270 */
[----:B------:R-:W-:-:S12]  /*1590*/  USEL UR4, UR4, UR5, !UP0 ;  /* 0x0000000504047287 */ /* 0x000fd8000c000000 */
.L_x_11615:
        /* <DEDUP_REMOVED lines=24> */
[----:B------:R-:W-:-:S09]  /*1720*/  CS2R R58, SRZ ;  /* 0x00000000003a7805 */ /* 0x000fd2000001ff00 */
        /* <DEDUP_REMOVED lines=36> */
.L_x_11619:
        /* <DEDUP_REMOVED lines=56> */
.L_x_11800:
[----:B------:R-:W-:Y:S05]  /*1cf0*/  @!P0 BRA `(.L_x_11621) ;  /* 0x0000000000048947 */ /* 0x000fea0003800000 */
[----:B------:R-:W-:Y:S01]  /*1d00*/  BPT.TRAP 0x1 ;  /* 0x000000040000795c */ /* 0x000fe20000300000 */
.L_x_11621:
[----:B------:R-:W-:Y:S02]  /*1d10*/  IMAD.U32 R106, RZ, RZ, UR39 ;  /* 0x00000027ff6a7e24 */ /* 0x000fe4000f8e00ff */
[----:B0-----:R-:W-:-:S03]  /*1d20*/  IMAD.U32 R3, RZ, RZ, UR37 ;  /* 0x00000025ff037e24 */ /* 0x001fc6000f8e00ff */
[----:B------:R-:W-:Y:S02]  /*1d30*/  LEA R106, R106, UR45, 0x3 ;  /* 0x0000002d6a6a7c11 */ /* 0x000fe4000f8e18ff */
[----:B------:R-:W-:-:S04]  /*1d40*/  SHF.L.U32 R3, R3, 0x1f, RZ ;  /* 0x0000001f03037819 */ /* 0x000fc800000006ff */
[----:B------:R0:W1:Y:S01]  /*1d50*/  SYNCS.PHASECHK.TRANS64.TRYWAIT P1, [R106+URZ+0x13230], R3 ;  /* 0x013230036a0075a7 */ /* 0x000062000802017f */
[----:B------:R-:W-:Y:S05]  /*1d60*/  @!P0 BRA `(.L_x_11622) ;  /* 0x0000000000048947 */ /* 0x000fea0003800000 */
[----:B------:R-:W-:Y:S01]  /*1d70*/  BPT.TRAP 0x1 ;  /* 0x000000040000795c */ /* 0x000fe20000300000 */
.L_x_11622:
[----:B-1----:R-:W-:Y:S05]  /*1d80*/  @P1 BRA `(.L_x_11623) ;  /* 0x0000000000081947 */ /* 0x002fea0003800000 */
[----:B------:R-:W1:Y:S02]  /*1d90*/  SYNCS.PHASECHK.TRANS64.TRYWAIT P1, [R106+URZ+0x13230], R3 ;  /* 0x013230036a0075a7 */ /* 0x000e64000802017f */
[----:B-1----:R-:W-:Y:S05]  /*1da0*/  @!P1 BRA `(.L_x_11624) ;  /* 0x0000018000389947 */ /* 0x002fea0003800000 */
.L_x_11623:
        /* <DEDUP_REMOVED lines=176> */
[----:B------:R-:W-:Y:S01]  /*28b0*/  IMAD.MOV.U32 R31, RZ, RZ, -0xa0 ;  /* 0xffffff60ff1f7424 */ /* 0x000fe200078e00ff */
[----:B------:R-:W-:Y:S01]  /*28c0*/  ULDC.64 UR6, c[0x0][0x9e0] ;  /* 0x0002780000067ab9 */ /* 0x000fe20000000a00 */
[C---:B------:R-:W-:Y:S01]  /*28d0*/  FMUL.FTZ R102, R0.reuse, R32 ;  /* 0x0000002000667220 */ /* 0x040fe20000410000 */
[----:B------:R-:W5:Y:S01]  /*28e0*/  SHFL.IDX PT, R34, R107, RZ, 0x1c1f ;  /* 0x001c1fff6b227589 */ /* 0x000f6200000e0000 */
[----:B------:R-:W-:Y:S01]  /*28f0*/  UISETP.GE.AND UP1, UPT, UR7, 0x1, UPT ;  /* 0x000000010700788c */ /* 0x000fe2000bf26270 */
        /* <DEDUP_REMOVED lines=14> */
[----:B------:R-:W0:Y:S01]  /*29e0*/  MUFU.TANH R78, R78 ;  /* 0x0000004e004e7308 */ /* 0x000e220000002400 */
[----:B------:R5:W-:Y:S01]  /*29f0*/  @!P3 SYNCS.ARRIVE.TRANS64.RED.A1T0 RZ, [R106+URZ], RZ ;  /* 0x000000ff6affb9a7 */ /* 0x000be2000810043f */
[----:B------:R-:W-:Y:S01]  /*2a00*/  IADD3 R33, -R18, R31, R17 ;  /* 0x0000001f12217210 */ /* 0x000fe20007ffe111 */
[----:B------:R-:W-:-:S02]  /*2a10*/  VIADD R30, R30, 0xa0 ;  /* 0x000000a01e1e7836 */ /* 0x000fc40000000000 */
[----:B------:R-:W-:Y:S02]  /*2a20*/  VIADD R114, R32, 0xffffffff ;  /* 0xffffffff20727836 */ /* 0x000fe40000000000 */
[----:B------:R-:W-:Y:S01]  /*2a30*/  IMAD R111, R19, -0x2, R30 ;  /* 0xfffffffe136f7824 */ /* 0x000fe200078e021e */
[----:B------:R-:W0:Y:S01]  /*2a40*/  MUFU.TANH R77, R77 ;  /* 0x0000004d004d7308 */ /* 0x000e220000002400 */
[C---:B------:R-:W-:Y:S02]  /*2a50*/  VIADD R112, R33.reuse, UR6 ;  /* 0x0000000621707c36 */ /* 0x040fe40008000000 */
[----:B------:R-:W-:Y:S02]  /*2a60*/  VIADD R113, R33, UR20 ;  /* 0x0000001421717c36 */ /* 0x000fe40008000000 */
[----:B------:R-:W-:Y:S01]  /*2a70*/  VIADD R115, R31, 0xffffffff ;  /* 0xffffffff1f737836 */ /* 0x000fe20000000000 */
[----:B-----5:R-:W-:Y:S01]  /*2a80*/  VIADDMNMX R106, R34, R112, R111, PT ;  /* 0x00000070226a7246 */ /* 0x020fe2000380016f */
        /* <DEDUP_REMOVED lines=68> */
.L_x_11627:
[----:B------:R-:W-:-:S06]  /*2ed0*/  UISETP.NE.AND UP2, UPT, UR7, 0x1, UPT ;  /* 0x000000010700788c */ /* 0x000fcc000bf45270 */
[----:B------:R-:W-:-:S05]  /*2ee0*/  PLOP3.LUT P1, PT, PT, PT, UP2, 0x80, 0x0 ;  /* 0x000000000000781c */ /* 0x000fca0003f2f028 */
[----:B------:R-:W-:-:S08]  /*2ef0*/  @UP2 ULDC.64 UR10, c[0x0][0x9e8] ;  /* 0x00027a00000a2ab9 */ /* 0x000fd00000000a00 */
[----:B------:R-:W-:-:S05]  /*2f00*/  @P1 IMAD.HI.U32 R31, R30, UR10, RZ ;  /* 0x0000000a1e1f1c27 */ /* 0x000fca000f8e00ff */
[----:B------:R-:W-:-:S07]  /*2f10*/  @P1 SHF.R.U32.HI R30, RZ, UR11, R31 ;  /* 0x0000000bff1e1c19 */ /* 0x000fce000801161f */
.L_x_11628:
[----:B------:R-:W-:Y:S05]  /*2f20*/  BSYNC B0 ;  /* 0x0000000000007941 */ /* 0x000fea0003800000 */
.L_x_11626:
[----:B------:R-:W-:-:S05]  /*2f30*/  IMAD R30, R30, UR7, R115 ;  /* 0x000000071e1e7c24 */ /* 0x000fca000f8e0273 */
[----:B------:R-:W-:Y:S02]  /*2f40*/  VIMNMX R109, R109, R30, !PT ;  /* 0x0000001e6d6d7248 */ /* 0x000fe40007fe0100 */
[----:B------:R-:W-:-:S07]  /*2f50*/  VIADDMNMX R106, R30, UR7, R106, PT ;  /* 0x000000071e6a7c46 */ /* 0x000fce000b80016a */
.L_x_11625:
[C---:B------:R-:W-:Y:S02]  /*2f60*/  ISETP.GE.AND P5, PT, R114.reuse, 0x9, PT ;  /* 0x000000097200780c */ /* 0x040fe40003fa6270 */
[C---:B------:R-:W-:Y:S02]  /*2f70*/  ISETP.GE.AND P1, PT, R114.reuse, 0x2, PT ;  /* 0x000000027200780c */ /* 0x040fe40003f26270 */
[----:B------:R-:W-:Y:S02]  /*2f80*/  ISETP.GE.AND P4, PT, R114, 0xa, PT ;  /* 0x0000000a7200780c */ /* 0x000fe40003f86270 */
[----:B------:R-:W-:Y:S02]  /*2f90*/  ISETP.GT.AND P2, PT, R109, 0x1, !P1 ;  /* 0x000000016d00780c */ /* 0x000fe40004f44270 */
[----:B------:R-:W-:Y:S02]  /*2fa0*/  LOP3.LUT R16, R16, 0xfffffffd, RZ, 0xc0, !PT ;  /* 0xfffffffd10107812 */ /* 0x000fe400078ec0ff */
[----:B------:R-:W-:-:S02]  /*2fb0*/  ISETP.LT.OR P3, PT, R106, 0x2, P2 ;  /* 0x000000026a00780c */ /* 0x000fc40001761670 */
[C---:B------:R-:W-:Y:S02]  /*2fc0*/  ISETP.GT.AND P2, PT, R109.reuse, 0x8, !P5 ;  /* 0x000000086d00780c */ /* 0x040fe40006f44270 */
        /* <DEDUP_REMOVED lines=241> */
.L_x_11631:
[----:B------:R-:W-:-:S06]  /*3ee0*/  UISETP.NE.AND UP2, UPT, UR7, 0x1, UPT ;  /* 0x000000010700788c */ /* 0x000fcc000bf45270 */
[----:B------:R-:W-:-:S05]  /*3ef0*/  PLOP3.LUT P6, PT, PT, PT, UP2, 0x80, 0x0 ;  /* 0x000000000000781c */ /* 0x000fca0003fcf028 */
[----:B------:R-:W-:-:S08]  /*3f00*/  @UP2 ULDC.64 UR10, c[0x0][0x9e8] ;  /* 0x00027a00000a2ab9 */ /* 0x000fd00000000a00 */
[----:B------:R-:W-:Y:S01]  /*3f10*/  @P6 IMAD.HI.U32 R86, R85, UR10, RZ ;  /* 0x0000000a55566c27 */ /* 0x000fe2000f8e00ff */
[----:B------:R-:W-:-:S13]  /*3f20*/  PLOP3.LUT P6, PT, PT, PT, UP2, 0x80, 0x0 ;  /* 0x000000000000781c */ /* 0x000fda0003fcf028 */
[----:B------:R-:W-:-:S07]  /*3f30*/  @P6 SHF.R.U32.HI R85, RZ, UR11, R86 ;  /* 0x0000000bff556c19 */ /* 0x000fce0008011656 */
.L_x_11632:
[----:B------:R-:W-:Y:S05]  /*3f40*/  BSYNC B0 ;  /* 0x0000000000007941 */ /* 0x000fea0003800000 */
.L_x_11630:
[----:B------:R-:W-:-:S05]  /*3f50*/  IMAD R85, R85, UR7, R115 ;  /* 0x0000000755557c24 */ /* 0x000fca000f8e0273 */
[----:B------:R-:W-:Y:S02]  /*3f60*/  VIMNMX R94, R94, R85, !PT ;  /* 0x000000555e5e7248 */ /* 0x000fe40007fe0100 */
[----:B------:R-:W-:-:S07]  /*3f70*/  VIADDMNMX R84, R85, UR7, R84, PT ;  /* 0x0000000755547c46 */ /* 0x000fce000b800154 */
.L_x_11629:
        /* <DEDUP_REMOVED lines=15> */
[----:B------:R-:W-:Y:S02]  /*4070*/  LOP3.LUT P2, RZ, R16, 0x4000000, RZ, 0xc0, !PT ;  /* 0x0400000010ff7812 */ /* 0x000fe4000784c0ff */
[----:B------:R-:W-:Y:S02]  /*4080*/  ISETP.LT.OR P1, PT, R84, 0x9, P1 ;  /* 0x000000095400780c */ /* 0x000fe40000f21670 */
[C---:B------:R-:W-:Y:S02]  /*4090*/  LOP3.LUT P6, RZ, R16.reuse, 0x2000000, RZ, 0xc0, !PT ;  /* 0x0200000010ff7812 */ /* 0x040fe400078cc0ff */
[----:B------:R-:W-:Y:S02]  /*40a0*/  FSEL R7, R7, -INF , !P1 ;  /* 0xff80000007077808 */ /* 0x000fe40004800000 */
[----:B------:R-:W-:Y:S02]  /*40b0*/  LOP3.LUT P1, RZ, R16, 0x4, RZ, 0xc0, !PT ;  /* 0x0000000410ff7812 */ /* 0x000fe4000782c0ff */
[----:B------:R-:W-:-:S02]  /*40c0*/  FMNMX.FTZ R9, R87, R88, !PT ;  /* 0x0000005857097209 */ /* 0x000fc40007810000 */
[C---:B------:R-:W-:Y:S02]  /*40d0*/  ISETP.GT.AND P1, PT, R94.reuse, 0x9, !P1 ;  /* 0x000000095e00780c */ /* 0x040fe40004f24270 */
[----:B------:R-:W-:Y:S02]  /*40e0*/  ISETP.GT.AND P3, PT, R94, 0x90, !P3 ;  /* 0x000000905e00780c */ /* 0x000fe40005f64270 */
[----:B------:R-:W-:Y:S02]  /*40f0*/  ISETP.LT.OR P1, PT, R84, 0xa, P1 ;  /* 0x0000000a5400780c */ /* 0x000fe40000f21670 */
[----:B------:R-:W-:Y:S02]  /*4100*/  ISETP.GT.AND P4, PT, R94, 0x91, !P4 ;  /* 0x000000915e00780c */ /* 0x000fe40006784270 */
[----:B------:R-:W-:Y:S02]  /*4110*/  FSEL R8, R8, -INF , !P1 ;  /* 0xff80000008087808 */ /* 0x000fe40004800000 */
[----:B------:R-:W-:-:S02]  /*4120*/  LOP3.LUT P1, RZ, R2, 0x1, RZ, 0xc0, !PT ;  /* 0x0000000102ff7812 */ /* 0x000fc4000782c0ff */
[----:B------:R-:W-:Y:S02]  /*4130*/  ISETP.LT.OR P3, PT, R84, 0x91, P3 ;  /* 0x000000915400780c */ /* 0x000fe40001f61670 */
        /* <DEDUP_REMOVED lines=199> */
[----:B------:R-:W-:Y:S01]  /*4db0*/  ISETP.GT.AND P2, PT, R94, 0x99, !P6 ;  /* 0x000000995e00780c */ /* 0x000fe20007744270 */
[--C-:B------:R-:W-:Y:S01]  /*4dc0*/  FFMA.FTZ R33, R33, UR21, -R98.reuse ;  /* 0x0000001521217c23 */ /* 0x100fe20008010862 */
[----:B------:R-:W-:Y:S01]  /*4dd0*/  FMNMX.FTZ R92, R86, R9, !PT ;  /* 0x00000009565c7209 */ /* 0x000fe20007810000 */
[----:B------:R-:W0:Y:S01]  /*4de0*/  MUFU.EX2 R87, R87 ;  /* 0x0000005700577308 */ /* 0x000e220000000800 */
        /* <DEDUP_REMOVED lines=16> */
[----:B0-----:R-:W-:-:S01]  /*4ef0*/  FADD.FTZ R95, R4, R87 ;  /* 0x00000057045f7221 */ /* 0x001fc20000010000 */
[----:B------:R-:W-:Y:S01]  /*4f00*/  FFMA.FTZ R81, R81, UR21, -R98 ;  /* 0x0000001551517c23 */ /* 0x000fe20008010862 */
[----:B------:R-:W-:-:S04]  /*4f10*/  FMNMX.FTZ R9, R15, R92, !PT ;  /* 0x0000005c0f097209 */ /* 0x000fc80007810000 */
[----:B------:R-:W-:Y:S01]  /*4f20*/  FMNMX.FTZ R92, R20, R9, !PT ;  /* 0x00000009145c7209 */ /* 0x000fe20007810000 */
        /* <DEDUP_REMOVED lines=18> */
[----:B------:R-:W-:Y:S01]  /*5050*/  MUFU.EX2 R34, R34 ;  /* 0x0000002200227308 */ /* 0x000fe20000000800 */
[----:B0-----:R-:W-:Y:S02]  /*5060*/  F2FP.SATFINITE.E4M3.F32.PACK_AB_MERGE_C R154, R31, R30, RZ ;  /* 0x0000001e1f9a723e */ /* 0x001fe400048070ff */
[----:B------:R-:W-:Y:S02]  /*5070*/  FMNMX.FTZ R9, R61, R92, !PT ;  /* 0x0000005c3d097209 */ /* 0x000fe40007810000 */
[----:B------:R-:W-:-:S02]  /*5080*/  F2FP.SATFINITE.E4M3.F32.PACK_AB_MERGE_C R154, R91, R90, R154 ;  /* 0x0000005a5b9a723e */ /* 0x000fc4000480709a */
        /* <DEDUP_REMOVED lines=8> */
[----:B0-----:R-:W-:Y:S02]  /*5110*/  F2FP.SATFINITE.E4M3.F32.PACK_AB_MERGE_C R148, R35, R34, RZ ;  /* 0x000000222394723e */ /* 0x001fe400048070ff */
[----:B------:R-:W-:Y:S01]  /*5120*/  FMNMX.FTZ R9, R43, R54, !PT ;  /* 0x000000362b097209 */ /* 0x000fe20007810000 */
[----:B------:R-:W-:-:S01]  /*5130*/  FFMA.FTZ R54, R55, UR21, -R98 ;  /* 0x0000001537367c23 */ /* 0x000fc20008010862 */
[----:B------:R-:W-:Y:S02]  /*5140*/  FFMA.FTZ R55, R64, UR21, -R98 ;  /* 0x0000001540377c23 */ /* 0x000fe40008010862 */
[----:B------:R-:W-:Y:S01]  /*5150*/  FMNMX.FTZ R92, R44, R9, !PT ;  /* 0x000000092c5c7209 */ /* 0x000fe20007810000 */
[----:B------:R-:W-:Y:S01]  /*5160*/  MUFU.EX2 R37, R37 ;  /* 0x0000002500257308 */ /* 0x000fe20000000800 */
[----:B-1----:R-:W-:-:S02]  /*5170*/  F2FP.SATFINITE.E4M3.F32.PACK_AB_MERGE_C R148, R33, R32, R148 ;  /* 0x000000202194723e */ /* 0x002fc40004807094 */
[----:B------:R-:W-:-:S04]  /*5180*/  FMNMX.FTZ R9, R45, R92, !PT ;  /* 0x0000005c2d097209 */ /* 0x000fc80007810000 */
[----:B------:R-:W-:Y:S01]  /*5190*/  FMNMX.FTZ R64, R46, R9, !PT ;  /* 0x000000092e407209 */ /* 0x000fe20007810000 */
[----:B------:R-:W-:Y:S03]  /*51a0*/  MUFU.EX2 R38, R38 ;  /* 0x0000002600267308 */ /* 0x000fe60000000800 */
[----:B------:R-:W-:Y:S01]  /*51b0*/  FMNMX.FTZ R9, R47, R64, !PT ;  /* 0x000000402f097209 */ /* 0x000fe20007810000 */
[--C-:B------:R-:W-:Y:S01]  /*51c0*/  FFMA.FTZ R64, R65, UR21, -R98.reuse ;  /* 0x0000001541407c23 */ /* 0x100fe20008010862 */
[----:B------:R-:W-:-:S02]  /*51d0*/  FFMA.FTZ R65, R66, UR21, -R98 ;  /* 0x0000001542417c23 */ /* 0x000fc40008010862 */
[----:B------:R-:W-:Y:S01]  /*51e0*/  FMNMX.FTZ R92, R48, R9, !PT ;  /* 0x00000009305c7209 */ /* 0x000fe20007810000 */
[----:B------:R-:W0:Y:S03]  /*51f0*/  MUFU.EX2 R93, R93 ;  /* 0x0000005d005d7308 */ /* 0x000e260000000800 */
[----:B------:R-:W-:-:S04]  /*5200*/  FMNMX.FTZ R92, R49, R92, !PT ;  /* 0x0000005c315c7209 */ /* 0x000fc80007810000 */
[----:B------:R-:W-:Y:S01]  /*5210*/  FMNMX.FTZ R9, R29, R92, !PT ;  /* 0x0000005c1d097209 */ /* 0x000fe20007810000 */
[----:B------:R-:W-:-:S01]  /*5220*/  FFMA.FTZ R92, R67, UR21, -R98 ;  /* 0x00000015435c7c23 */ /* 0x000fc20008010862 */
[----:B------:R-:W-:Y:S01]  /*5230*/  FFMA.FTZ R67, R68, UR21, -R98 ;  /* 0x0000001544437c23 */ /* 0x000fe20008010862 */
[----:B------:R-:W-:Y:S01]  /*5240*/  MUFU.EX2 R39, R39 ;  /* 0x0000002700277308 */ /* 0x000fe20000000800 */
[----:B------:R-:W-:-:S04]  /*5250*/  FMNMX.FTZ R66, R24, R9, !PT ;  /* 0x0000000918427209 */ /* 0x000fc80007810000 */
[----:B------:R-:W-:Y:S02]  /*5260*/  FMNMX.FTZ R9, R25, R66, !PT ;  /* 0x0000004219097209 */ /* 0x000fe40007810000 */
[----:B0-----:R-:W-:Y:S01]  /*5270*/  F2FP.SATFINITE.E4M3.F32.PACK_AB_MERGE_C R150, R93, R38, RZ ;  /* 0x000000265d96723e */ /* 0x001fe200048070ff */
[----:B------:R-:W-:Y:S01]  /*5280*/  MUFU.EX2 R66, R92 ;  /* 0x0000005c00427308 */ /* 0x000fe20000000800 */
[----:B------:R-:W-:Y:S02]  /*5290*/  FMNMX.FTZ R9, R26, R9, !PT ;  /* 0x000000091a097209 */ /* 0x000fe40007810000 */
[----:B------:R-:W-:Y:S02]  /*52a0*/  F2FP.SATFINITE.E4M3.F32.PACK_AB_MERGE_C R150, R37, R36, R150 ;  /* 0x000000242596723e */ /* 0x000fe40004807096 */
[----:B------:R-:W-:-:S03]  /*52b0*/  FMNMX.FTZ R68, R28, R9, !PT ;  /* 0x000000091c447209 */ /* 0x000fc60007810000 */
        /* <DEDUP_REMOVED lines=10> */
[----:B------:R-:W-:Y:S08]  /*5360*/  MUFU.EX2 R52, R52 ;  /* 0x0000003400347308 */ /* 0x000ff00000000800 */
        /* <DEDUP_REMOVED lines=8> */
[----:B------:R-:W1:Y:S08]  /*53f0*/  MUFU.EX2 R64, R64 ;  /* 0x0000004000407308 */ /* 0x000e700000000800 */
[----:B------:R-:W-:Y:S01]  /*5400*/  MUFU.EX2 R53, R53 ;  /* 0x0000003500357308 */ /* 0x000fe20000000800 */
[----:B0-----:R-:W-:Y:S01]  /*5410*/  FMNMX.FTZ R9, R84, R9, !PT ;  /* 0x0000000954097209 */ /* 0x001fe20007810000 */
[----:B------:R-:W-:-:S03]  /*5420*/  IMAD.U32 R84, RZ, RZ, UR21 ;  /* 0x00000015ff547e24 */ /* 0x000fc6000f8e00ff */
[C---:B------:R-:W-:Y:S01]  /*5430*/  FSETP.NEU.FTZ.AND P1, PT, R9.reuse, -INF , PT ;  /* 0xff8000000900780b */ /* 0x040fe20003f3d000 */
[----:B------:R-:W-:-:S01]  /*5440*/  FFMA.FTZ R83, R9, R84, -8 ;  /* 0xc100000009537423 */ /* 0x000fc20000010054 */
[----:B------:R-:W-:Y:S01]  /*5450*/  FFMA.FTZ R84, R3, UR21, -R98 ;  /* 0x0000001503547c23 */ /* 0x000fe20008010862 */
[----:B------:R-:W-:Y:S01]  /*5460*/  MUFU.EX2 R65, R65 ;  /* 0x0000004100417308 */ /* 0x000fe20000000800 */
[----:B-1----:R-:W-:Y:S02]  /*5470*/  F2FP.SATFINITE.E4M3.F32.PACK_AB_MERGE_C R146, R64, R55, RZ ;  /* 0x000000374092723e */ /* 0x002fe400048070ff */
        /* <DEDUP_REMOVED lines=50> */
[----:B------:R-:W-:Y:S01]  /*57a0*/  FFMA.FTZ R29, R29, UR21, -R3 ;  /* 0x000000151d1d7c23 */ /* 0x000fe20008010803 */
[----:B------:R-:W-:-:S01]  /*57b0*/  FADD.FTZ R88, R34, R95 ;  /* 0x0000005f22587221 */ /* 0x000fc20000010000 */
[--C-:B------:R-:W-:Y:S01]  /*57c0*/  FFMA.FTZ R24, R24, UR21, -R3.reuse ;  /* 0x0000001518187c23 */ /* 0x100fe20008010803 */
[----:B------:R-:W-:-:S01]  /*57d0*/  FFMA.FTZ R25, R25, UR21, -R3 ;  /* 0x0000001519197c23 */ /* 0x000fc20008010803 */
[--C-:B------:R-:W-:Y:S01]  /*57e0*/  FFMA.FTZ R26, R26, UR21, -R3.reuse ;  /* 0x000000151a1a7c23 */ /* 0x100fe20008010803 */
[----:B------:R-:W-:-:S01]  /*57f0*/  FFMA.FTZ R28, R28, UR21, -R3 ;  /* 0x000000151c1c7c23 */ /* 0x000fc20008010803 */
        /* <DEDUP_REMOVED lines=157> */
.L_x_11634:
[----:B------:R-:W-:-:S11]  /*61d0*/  UISETP.NE.AND UP2, UPT, UR7, 0x1, UPT ;  /* 0x000000010700788c */ /* 0x000fd6000bf45270 */
[----:B------:R-:W-:Y:S02]  /*61e0*/  @UP2 ULDC.64 UR14, c[0x0][0x9e8] ;  /* 0x00027a00000e2ab9 */ /* 0x000fe40000000a00 */
[----:B------:R-:W-:-:S04]  /*61f0*/  UIMAD.WIDE.U32 UR10, UR12, UR14, URZ ;  /* 0x0000000e0c0a72a5 */ /* 0x000fc8000f8e003f */
[----:B------:R-:W-:-:S12]  /*6200*/  @UP2 USHF.R.U32.HI UR12, URZ, UR15, UR11 ;  /* 0x0000000f3f0c2299 */ /* 0x000fd8000801160b */
.L_x_11635:
[----:B------:R-:W-:-:S04]  /*6210*/  UIMAD UR7, UR12, UR7, UR7 ;  /* 0x000000070c0772a4 */ /* 0x000fc8000f8e0207 */
[----:B------:R-:W-:-:S04]  /*6220*/  UISETP.LT.AND UP2, UPT, UR6, UR7, UPT ;  /* 0x000000070600728c */ /* 0x000fc8000bf41270 */
[----:B------:R-:W-:-:S12]  /*6230*/  USEL UR6, UR6, UR7, UP2 ;  /* 0x0000000706067287 */ /* 0x000fd80009000000 */
.L_x_11633:
        /* <DEDUP_REMOVED lines=27> */
.L_x_11654:
[----:B------:R-:W-:-:S04]  /*63f0*/  UIADD3 UR26, UR39, 0x1, URZ ;  /* 0x00000001271a7890 */ /* 0x000fc8000fffe03f */
[----:B------:R-:W-:-:S04]  /*6400*/  UISETP.NE.AND UP2, UPT, UR26, 0x2, UPT ;  /* 0x000000021a00788c */ /* 0x000fc8000bf45270 */
[----:B------:R-:W-:Y:S02]  /*6410*/  USEL UR25, URZ, 0x1, UP2 ;  /* 0x000000013f197887 */ /* 0x000fe40009000000 */
[----:B------:R-:W-:Y:S02]  /*6420*/  USEL UR26, UR26, URZ, UP2 ;  /* 0x0000003f1a1a7287 */ /* 0x000fe40009000000 */
[----:B------:R-:W-:Y:S01]  /*6430*/  ULOP3.LUT UR25, UR37, UR25, URZ, 0x3c, !UPT ;  /* 0x0000001925197292 */ /* 0x000fe2000f8e3c3f */
[----:B------:R-:W-:Y:S11]  /*6440*/  @!P0 BRA `(.L_x_11637) ;  /* 0x0000000000048947 */ /* 0x000ff60003800000 */
[----:B------:R-:W-:Y:S01]  /*6450*/  BPT.TRAP 0x1 ;  /* 0x000000040000795c */ /* 0x000fe20000300000 */
.L_x_11637:
[----:B------:R-:W-:Y:S01]  /*6460*/  ULEA UR24, UR26, UR45, 0x3 ;  /* 0x0000002d1a187291 */ /* 0x000fe2000f8e183f */
[----:B------:R-:W-:-:S05]  /*6470*/  IMAD.U32 R7, RZ, RZ, UR25 ;  /* 0x00000019ff077e24 */ /* 0x000fca000f8e00ff */
[----:B------:R-:W-:-:S04]  /*6480*/  SHF.L.U32 R7, R7, 0x1f, RZ ;  /* 0x0000001f07077819 */ /* 0x000fc800000006ff */
[----:B------:R0:W1:Y:S01]  /*6490*/  SYNCS.PHASECHK.TRANS64.TRYWAIT P1, [UR24+0x13230], R7 ;  /* 0x01323007ff0075a7 */ /* 0x0000620008020158 */
[----:B------:R-:W-:Y:S05]  /*64a0*/  @!P0 BRA `(.L_x_11638) ;  /* 0x0000000000048947 */ /* 0x000fea0003800000 */
[----:B------:R-:W-:Y:S01]  /*64b0*/  BPT.TRAP 0x1 ;  /* 0x000000040000795c */ /* 0x000fe20000300000 */
.L_x_11638:
[----:B-1----:R-:W-:Y:S05]  /*64c0*/  @P1 BRA `(.L_x_11639) ;  /* 0x0000000000081947 */ /* 0x002fea0003800000 */
[----:B------:R-:W1:Y:S02]  /*64d0*/  SYNCS.PHASECHK.TRANS64.TRYWAIT P1, [UR24+0x13230], R7 ;  /* 0x01323007ff0075a7 */ /* 0x000e640008020158 */
[----:B-1----:R-:W-:Y:S05]  /*64e0*/  @!P1 BRA `(.L_x_11640) ;  /* 0x00000138007c9947 */ /* 0x002fea0003800000 */
.L_x_11639:
        /* <DEDUP_REMOVED lines=64> */
.L_x_11641:
[----:B------:R-:W-:Y:S01]  /*68f0*/  ULEA UR11, UR39, UR45, 0x3 ;  /* 0x0000002d270b7291 */ /* 0x000fe2000f8e183f */
[----:B01----:R-:W-:-:S05]  /*6900*/  IMAD.U32 R7, RZ, RZ, UR37 ;  /* 0x00000025ff077e24 */ /* 0x003fca000f8e00ff */
[----:B------:R-:W-:-:S04]  /*6910*/  SHF.L.U32 R7, R7, 0x1f, RZ ;  /* 0x0000001f07077819 */ /* 0x000fc800000006ff */
[----:B------:R0:W1:Y:S01]  /*6920*/  SYNCS.PHASECHK.TRANS64.TRYWAIT P1, [UR11+0x13250], R7 ;  /* 0x01325007ff0075a7 */ /* 0x000062000802014b */
[----:B------:R-:W-:Y:S05]  /*6930*/  @!P0 BRA `(.L_x_11642) ;  /* 0x0000000000048947 */ /* 0x000fea0003800000 */
[----:B------:R-:W-:Y:S01]  /*6940*/  BPT.TRAP 0x1 ;  /* 0x000000040000795c */ /* 0x000fe20000300000 */
.L_x_11642:
[----:B-1----:R-:W-:Y:S05]  /*6950*/  @P1 BRA `(.L_x_11643) ;  /* 0x0000000000081947 */ /* 0x002fea0003800000 */
[----:B------:R-:W1:Y:S02]  /*6960*/  SYNCS.PHASECHK.TRANS64.TRYWAIT P1, [UR11+0x13250], R7 ;  /* 0x01325007ff0075a7 */ /* 0x000e64000802014b */
[----:B-1----:R-:W-:Y:S05]  /*6970*/  @!P1 BRA `(.L_x_11644) ;  /* 0x0000013400709947 */ /* 0x002fea0003800000 */
.L_x_11643:
        /* <DEDUP_REMOVED lines=10> */
[----:B------:R-:W-:Y:S01]  /*6a20*/  FMUL.FTZ R128, R0, R81 ;  /* 0x0000005100807220 */ /* 0x000fe20000410000 */
[----:B------:R-:W-:Y:S01]  /*6a30*/  VIADD R132, R22, UR42 ;  /* 0x0000002a16847c36 */ /* 0x000fe20008000000 */
[----:B------:R-:W-:Y:S01]  /*6a40*/  ULOP3.LUT UR6, UR6, 0x10000, URZ, 0xfc, !UPT ;  /* 0x0001000006067892 */ /* 0x000fe2000f8efc3f */
[C---:B------:R-:W-:Y:S01]  /*6a50*/  FMUL.FTZ R81, R0.reuse, R83 ;  /* 0x0000005300517220 */ /* 0x040fe20000410000 */
[C---:B------:R-:W-:Y:S01]  /*6a60*/  FMUL.FTZ R83, R0.reuse, R86 ;  /* 0x0000005600537220 */ /* 0x040fe20000410000 */
[C---:B------:R-:W-:Y:S01]  /*6a70*/  FMUL.FTZ R86, R0.reuse, R56 ;  /* 0x0000003800567220 */ /* 0x040fe20000410000 */
[----:B------:R-:W-:Y:S01]  /*6a80*/  UIMAD UR10, UR39, 0x280, UR6 ;  /* 0x00000280270a78a4 */ /* 0x000fe2000f8e0206 */
[C---:B------:R-:W-:Y:S01]  /*6a90*/  FMUL.FTZ R13, R0.reuse, R124 ;  /* 0x0000007c000d7220 */ /* 0x040fe20000410000 */
[C---:B-1----:R-:W-:Y:S01]  /*6aa0*/  FMUL.FTZ R8, R0.reuse, R121 ;  /* 0x0000007900087220 */ /* 0x042fe20000410000 */
[C---:B------:R-:W-:Y:S01]  /*6ab0*/  FMUL.FTZ R124, R0.reuse, R133 ;  /* 0x00000085007c7220 */ /* 0x040fe20000410000 */
[----:B------:R-:W-:Y:S01]  /*6ac0*/  LOP3.LUT P3, RZ, R23, 0x7f, RZ, 0xc0, !PT ;  /* 0x0000007f17ff7812 */ /* 0x000fe2000786c0ff */
[C---:B------:R-:W-:Y:S01]  /*6ad0*/  FMUL.FTZ R121, R0.reuse, R130 ;  /* 0x0000008200797220 */ /* 0x040fe20000410000 */
[C---:B------:R-:W-:Y:S01]  /*6ae0*/  FMUL.FTZ R133, R0.reuse, R69 ;  /* 0x0000004500857220 */ /* 0x040fe20000410000 */
[----:B------:R-:W-:Y:S01]  /*6af0*/  UMOV UR6, UR10 ;  /* 0x0000000a00067c82 */ /* 0x000fe20008000000 */
[C---:B0-----:R-:W-:Y:S01]  /*6b00*/  FMUL.FTZ R7, R0.reuse, R120 ;  /* 0x0000007800077220 */ /* 0x041fe20000410000 */
[----:B------:R-:W-:Y:S01]  /*6b10*/  QGMMA.64x64x32.F32.E4M3.E4M3 R24, R152, gdesc[UR4], R24, gsb0 ;  /* 0x00e0000498187df3 */ /* 0x000fe20008000818 */
[----:B------:R-:W-:Y:S01]  /*6b20*/  UIADD3 UR6, UR10, 0x80, URZ ;  /* 0x000000800a067890 */ /* 0x000fe2000fffe03f */
[C---:B------:R-:W-:Y:S01]  /*6b30*/  FMUL.FTZ R20, R0.reuse, R127 ;  /* 0x0000007f00147220 */ /* 0x040fe20000410000 */
[----:B------:R-:W-:Y:S01]  /*6b40*/  UMOV UR7, 0xc0000010 ;  /* 0xc000001000077882 */ /* 0x000fe20000000000 */
        /* <DEDUP_REMOVED lines=69> */
[----:B------:R-:W0:Y:S03]  /*6fa0*/  MUFU.TANH R7, R7 ;  /* 0x0000000700077308 */ /* 0x000e260000002400 */
[----:B------:R-:W-:Y:S01]  /*6fb0*/  VIADD R67, R70, 0xffffffff ;  /* 0xffffffff46437836 */ /* 0x000fe20000000000 */
[----:B------:R-:W-:Y:S01]  /*6fc0*/  IADD3 R134, -R18, R70, R17 ;  /* 0x0000004612867210 */ /* 0x000fe20007ffe111 */
[----:B------:R-:W-:-:S02]  /*6fd0*/  WARPGROUP.DEPBAR.LE gsb0, 0x0 ;  /* 0x00008000000079c5 */ /* 0x000fc40000010000 */
[----:B------:R-:W-:Y:S01]  /*6fe0*/  WARPGROUP.ARRIVE ;  /* 0x00000000000079c5 */ /* 0x000fe20000000000 */
[----:B------:R-:W1:Y:S01]  /*6ff0*/  MUFU.TANH R8, R8 ;  /* 0x0000000800087308 */ /* 0x000e620000002400 */
[C---:B------:R-:W-:Y:S02]  /*7000*/  VIADD R135, R134.reuse, UR23 ;  /* 0x0000001786877c36 */ /* 0x040fe40008000000 */
[----:B------:R-:W-:Y:S02]  /*7010*/  VIADD R134, R134, UR20 ;  /* 0x0000001486867c36 */ /* 0x000fe40008000000 */
[----:B------:R-:W-:Y:S01]  /*7020*/  QGMMA.64x64x32.F32.E4M3.E4M3 R24, R148, gdesc[UR4], R24, gsb0 ;  /* 0x00e0000494187df3 */ /* 0x000fe20008000818 */
[----:B------:R-:W-:Y:S01]  /*7030*/  UIADD3 UR6, UR10, 0x100, URZ ;  /* 0x000001000a067890 */ /* 0x000fe2000fffe03f */
[----:B------:R-:W-:Y:S01]  /*7040*/  UMOV UR7, 0xc0000010 ;  /* 0xc000001000077882 */ /* 0x000fe20000000000 */
        /* <DEDUP_REMOVED lines=50> */
[----:B------:R-:W-:Y:S01]  /*7370*/  @P2 SHF.R.U32.HI R132, RZ, UR6, R56 ;  /* 0x00000006ff842c19 */ /* 0x000fe20008011638 */
[----:B------:R-:W-:-:S04]  /*7380*/  IMAD.U32 R56, RZ, RZ, UR24 ;  /* 0x00000018ff387e24 */ /* 0x000fc8000f8e00ff */
[----:B------:R-:W-:Y:S02]  /*7390*/  @!P3 VIADD R56, R56, 0x13240 ;  /* 0x000132403838b836 */ /* 0x000fe40000000000 */
        /* <DEDUP_REMOVED lines=12> */
[----:B------:R0:W-:Y:S07]  /*7460*/  @!P3 SYNCS.ARRIVE.TRANS64.RED.A1T0 RZ, [R56+URZ], RZ ;  /* 0x000000ff38ffb9a7 */ /* 0x0001ee000810043f */
        /* <DEDUP_REMOVED lines=51> */
.L_x_11647:
[----:B------:R-:W-:-:S05]  /*77a0*/  IMAD.U32 R138, RZ, RZ, UR22 ;  /* 0x00000016ff8a7e24 */ /* 0x000fca000f8e00ff */
[----:B------:R-:W-:-:S13]  /*77b0*/  ISETP.NE.AND P1, PT, R138, 0x1, PT ;  /* 0x000000018a00780c */ /* 0x000fda0003f25270 */
[----:B0-----:R-:W0:Y:S02]  /*77c0*/  @P1 LDC.64 R56, c[0x0][0x9e8] ;  /* 0x00027a00ff381b82 */ /* 0x001e240000000a00 */
[----:B0-----:R-:W-:-:S05]  /*77d0*/  @P1 IMAD.HI.U32 R56, R136, R56, RZ ;  /* 0x0000003888381227 */ /* 0x001fca00078e00ff */
[----:B------:R-:W-:-:S07]  /*77e0*/  @P1 SHF.R.U32.HI R136, RZ, R57, R56 ;  /* 0x00000039ff881219 */ /* 0x000fce0000011638 */
.L_x_11648:
[----:B------:R-:W-:Y:S05]  /*77f0*/  BSYNC B0 ;  /* 0x0000000000007941 */ /* 0x000fea0003800000 */
.L_x_11646:
[----:B------:R-:W-:-:S05]  /*7800*/  IMAD R136, R136, R138, R67 ;  /* 0x0000008a88887224 */ /* 0x000fca00078e0243 */
[----:B------:R-:W-:Y:S02]  /*7810*/  VIADDMNMX R71, R136, R138, R71, PT ;  /* 0x0000008a88477246 */ /* 0x000fe40003800147 */
[----:B------:R-:W-:-:S07]  /*7820*/  VIMNMX R70, R70, R136, !PT ;  /* 0x0000008846467248 */ /* 0x000fce0007fe0100 */
.L_x_11645:
        /* <DEDUP_REMOVED lines=19> */
[----:B0-----:R-:W-:Y:S02]  /*7960*/  FSEL R14, R14, -INF , !P2 ;  /* 0xff8000000e0e7808 */ /* 0x001fe40005000000 */
        /* <DEDUP_REMOVED lines=205> */
[----:B------:R-:W-:Y:S02]  /*8640*/  ISETP.GE.AND P6, PT, R69, 0x9a, PT ;  /* 0x0000009a4500780c */ /* 0x000fe40003fc6270 */
[----:B------:R-:W0:Y:S11]  /*8650*/  SHFL.IDX PT, R69, R132, 0x1, 0x1c1f ;  /* 0x003c1f0084457f89 */ /* 0x000e3600000e0000 */
[----:B------:R-:W-:-:S02]  /*8660*/  @P6 LOP3.LUT R2, R2, 0x4, RZ, 0xfc, !PT ;  /* 0x0000000402026812 */ /* 0x000fc400078efcff */
[----:B------:R-:W-:-:S04]  /*8670*/  ISETP.GT.AND P6, PT, R70, 0x99, !P6 ;  /* 0x000000994600780c */ /* 0x000fc800077c4270 */
[----:B------:R-:W-:-:S04]  /*8680*/  ISETP.LT.OR P6, PT, R71, 0x9a, P6 ;  /* 0x0000009a4700780c */ /* 0x000fc800037c1670 */
[----:B------:R-:W-:Y:S02]  /*8690*/  FSEL R133, R133, -INF , !P6 ;  /* 0xff80000085857808 */ /* 0x000fe40007000000 */
[----:B------:R-:W-:Y:S01]  /*86a0*/  PLOP3.LUT P6, PT, PT, PT, UP1, 0x40, 0x0 ;  /* 0x000000000000781c */ /* 0x000fe20003fce818 */
[--C-:B0-----:R-:W-:Y:S02]  /*86b0*/  IMAD.IADD R135, R135, 0x1, R69.reuse ;  /* 0x0000000187877824 */ /* 0x101fe400078e0245 */
[----:B------:R-:W-:-:S10]  /*86c0*/  IMAD.IADD R134, R134, 0x1, R69 ;  /* 0x0000000186867824 */ /* 0x000fd400078e0245 */
        /* <DEDUP_REMOVED lines=13> */
.L_x_11651:
[----:B------:R-:W-:-:S05]  /*87a0*/  IMAD.U32 R70, RZ, RZ, UR22 ;  /* 0x00000016ff467e24 */ /* 0x000fca000f8e00ff */
[----:B------:R-:W-:-:S13]  /*87b0*/  ISETP.NE.AND P6, PT, R70, 0x1, PT ;  /* 0x000000014600780c */ /* 0x000fda0003fc5270 */
[----:B------:R-:W0:Y:S02]  /*87c0*/  @P6 LDC.64 R56, c[0x0][0x9e8] ;  /* 0x00027a00ff386b82 */ /* 0x000e240000000a00 */
[----:B0-----:R-:W-:-:S05]  /*87d0*/  @P6 IMAD.HI.U32 R56, R69, R56, RZ ;  /* 0x0000003845386227 */ /* 0x001fca00078e00ff */
[----:B------:R-:W-:-:S07]  /*87e0*/  @P6 SHF.R.U32.HI R69, RZ, R57, R56 ;  /* 0x00000039ff456219 */ /* 0x000fce0000011638 */
.L_x_11652:
[----:B------:R-:W-:Y:S05]  /*87f0*/  BSYNC B0 ;  /* 0x0000000000007941 */ /* 0x000fea0003800000 */
.L_x_11650:
[----:B------:R-:W-:-:S05]  /*8800*/  IMAD R67, R69, R70, R67 ;  /* 0x0000004645437224 */ /* 0x000fca00078e0243 */
[----:B------:R-:W-:Y:S02]  /*8810*/  VIADDMNMX R135, R67, R70, R135, PT ;  /* 0x0000004643877246 */ /* 0x000fe40003800187 */
[----:B------:R-:W-:-:S07]  /*8820*/  VIMNMX R134, R134, R67, !PT ;  /* 0x0000004386867248 */ /* 0x000fce0007fe0100 */
.L_x_11649:
        /* <DEDUP_REMOVED lines=199> */
[----:B------:R-:W-:Y:S02]  /*94a0*/  FMNMX.FTZ R67, R70, R9, !PT ;  /* 0x0000000946437209 */ /* 0x000fe40007810000 */
[----:B------:R-:W-:Y:S02]  /*94b0*/  FSEL R136, R136, RZ, P1 ;  /* 0x000000ff88887208 */ /* 0x000fe40000800000 */
[----:B------:R-:W-:-:S03]  /*94c0*/  ISETP.LT.OR P2, PT, R135, 0x9a, P2 ;  /* 0x0000009a8700780c */ /* 0x000fc60001741670 */
        /* <DEDUP_REMOVED lines=9> */
[----:B------:R-:W-:Y:S01]  /*9560*/  FSEL R68, R68, -INF , !P2 ;  /* 0xff80000044447808 */ /* 0x000fe20005000000 */
        /* <DEDUP_REMOVED lines=15> */
[----:B------:R-:W-:Y:S01]  /*9660*/  FSEL R123, R56, RZ, P1 ;  /* 0x000000ff387b7208 */ /* 0x000fe20000800000 */
[--C-:B------:R-:W-:Y:S01]  /*9670*/  FFMA.FTZ R88, R88, UR21, -R136.reuse ;  /* 0x0000001558587c23 */ /* 0x100fe20008010888 */
[----:B------:R-:W-:Y:S01]  /*9680*/  FMNMX.FTZ R71, R126, R69, !PT ;  /* 0x000000457e477209 */ /* 0x000fe20007810000 */
[--C-:B------:R-:W-:Y:S01]  /*9690*/  FFMA.FTZ R89, R89, UR21, -R136.reuse ;  /* 0x0000001559597c23 */ /* 0x100fe20008010888 */
[----:B------:R-:W-:-:S01]  /*96a0*/  FFMA.FTZ R92, R92, UR21, -R136 ;  /* 0x000000155c5c7c23 */ /* 0x000fc20008010888 */
[----:B------:R-:W-:Y:S01]  /*96b0*/  FADD.FTZ R123, -R123, R10 ;  /* 0x0000000a7b7b7221 */ /* 0x000fe20000010100 */
        /* <DEDUP_REMOVED lines=12> */
[----:B0-----:R-:W-:Y:S01]  /*9780*/  FMNMX.FTZ R105, R111, R124, !PT ;  /* 0x0000007c6f697209 */ /* 0x001fe20007810000 */
[----:B------:R-:W-:-:S01]  /*9790*/  FFMA.FTZ R73, R73, UR21, -R136 ;  /* 0x0000001549497c23 */ /* 0x000fc20008010888 */
[--C-:B------:R-:W-:Y:S01]  /*97a0*/  FFMA.FTZ R77, R77, UR21, -R136.reuse ;  /* 0x000000154d4d7c23 */ /* 0x100fe20008010888 */
[----:B------:R-:W-:-:S01]  /*97b0*/  FFMA.FTZ R82, R82, UR21, -R136 ;  /* 0x0000001552527c23 */ /* 0x000fc20008010888 */
[----:B------:R-:W-:Y:S01]  /*97c0*/  FMNMX.FTZ R116, R114, R105, !PT ;  /* 0x0000006972747209 */ /* 0x000fe20007810000 */
[----:B------:R-:W-:-:S01]  /*97d0*/  FFMA.FTZ R85, R85, UR21, -R136 ;  /* 0x0000001555557c23 */ /* 0x000fc20008010888 */
[----:B------:R-:W-:Y:S01]  /*97e0*/  MUFU.EX2 R7, R7 ;  /* 0x0000000700077308 */ /* 0x000fe20000000800 */
[----:B-1----:R-:W-:-:S01]  /*97f0*/  FFMA.FTZ R113, R76, UR21, -R136 ;  /* 0x000000154c717c23 */ /* 0x002fc20008010888 */
[----:B------:R-:W-:Y:S01]  /*9800*/  FMNMX.FTZ R105, R115, R116, !PT ;  /* 0x0000007473697209 */ /* 0x000fe20007810000 */
[----:B------:R-:W-:-:S01]  /*9810*/  FFMA.FTZ R86, R86, UR21, -R136 ;  /* 0x0000001556567c23 */ /* 0x000fc20008010888 */
[----:B------:R-:W-:Y:S01]  /*9820*/  FSEL R76, R64, -INF , !P4 ;  /* 0xff800000404c7808 */ /* 0x000fe20006000000 */
[----:B------:R-:W-:-:S01]  /*9830*/  FFMA.FTZ R87, R87, UR21, -R136 ;  /* 0x0000001557577c23 */ /* 0x000fc20008010888 */
[----:B------:R-:W-:Y:S01]  /*9840*/  FMNMX.FTZ R124, R118, R105, !PT ;  /* 0x00000069767c7209 */ /* 0x000fe20007810000 */
[----:B------:R-:W-:-:S01]  /*9850*/  FFMA.FTZ R133, R133, UR21, -R136 ;  /* 0x0000001585857c23 */ /* 0x000fc20008010888 */
        /* <DEDUP_REMOVED lines=39> */
[----:B------:R-:W-:-:S05]  /*9ad0*/  FMNMX.FTZ R109, R68, R105, !PT ;  /* 0x00000069446d7209 */ /* 0x000fca0007810000 */
[----:B------:R-:W0:Y:S01]  /*9ae0*/  SHFL.BFLY PT, R128, R109, 0x2, 0x1f ;  /* 0x0c401f006d807f89 */ /* 0x000e2200000e0000 */
[----:B------:R1:W-:Y:S08]  /*9af0*/  MUFU.EX2 R105, R127 ;  /* 0x0000007f00697308 */ /* 0x0003f00000000800 */
[----:B------:R-:W-:Y:S01]  /*9b00*/  MUFU.EX2 R89, R89 ;  /* 0x0000005900597308 */ /* 0x000fe20000000800 */
[----:B-1----:R-:W-:-:S07]  /*9b10*/  IMAD.U32 R127, RZ, RZ, UR21 ;  /* 0x00000015ff7f7e24 */ /* 0x002fce000f8e00ff */
[----:B------:R-:W-:Y:S01]  /*9b20*/  MUFU.EX2 R92, R92 ;  /* 0x0000005c005c7308 */ /* 0x000fe20000000800 */
[----:B0-----:R-:W-:Y:S01]  /*9b30*/  FMNMX.FTZ R117, R109, R128, !PT ;  /* 0x000000806d757209 */ /* 0x001fe20007810000 */
[----:B------:R-:W-:-:S06]  /*9b40*/  FFMA.FTZ R109, R129, UR21, -R136 ;  /* 0x00000015816d7c23 */ /* 0x000fcc0008010888 */
[----:B------:R-:W-:Y:S01]  /*9b50*/  MUFU.EX2 R93, R93 ;  /* 0x0000005d005d7308 */ /* 0x000fe20000000800 */
[----:B------:R-:W-:-:S01]  /*9b60*/  FFMA.FTZ R128, R130, UR21, -R136 ;  /* 0x0000001582807c23 */ /* 0x000fc20008010888 */
[--C-:B------:R-:W-:Y:S01]  /*9b70*/  FFMA.FTZ R130, R65, UR21, -R136.reuse ;  /* 0x0000001541827c23 */ /* 0x100fe20008010888 */
[----:B------:R-:W0:Y:S01]  /*9b80*/  SHFL.BFLY PT, R134, R117, 0x1, 0x1f ;  /* 0x0c201f0075867f89 */ /* 0x000e2200000e0000 */
[----:B------:R-:W-:-:S04]  /*9b90*/  FFMA.FTZ R65, R131, UR21, -R136 ;  /* 0x0000001583417c23 */ /* 0x000fc80008010888 */
[----:B------:R-:W-:Y:S08]  /*9ba0*/  MUFU.EX2 R96, R96 ;  /* 0x0000006000607308 */ /* 0x000ff00000000800 */
[----:B------:R-:W-:Y:S08]  /*9bb0*/  MUFU.EX2 R97, R97 ;  /* 0x0000006100617308 */ /* 0x000ff00000000800 */
[----:B------:R-:W-:Y:S01]  /*9bc0*/  MUFU.EX2 R100, R100 ;  /* 0x0000006400647308 */ /* 0x000fe20000000800 */
[----:B0-----:R-:W-:Y:S01]  /*9bd0*/  FMNMX.FTZ R62, R117, R134, !PT ;  /* 0x00000086753e7209 */ /* 0x001fe20007810000 */
[----:B------:R-:W-:-:S03]  /*9be0*/  FMUL.FTZ R117, R123, UR21 ;  /* 0x000000157b757c20 */ /* 0x000fc60008410000 */
[C---:B------:R-:W-:Y:S01]  /*9bf0*/  FSETP.NEU.FTZ.AND P1, PT, R62.reuse, -INF , PT ;  /* 0xff8000003e00780b */ /* 0x040fe20003f3d000 */
[----:B------:R-:W-:-:S02]  /*9c00*/  FFMA.FTZ R127, R62, R127, -8 ;  /* 0xc10000003e7f7423 */ /* 0x000fc4000001007f */
[----:B------:R-:W-:Y:S03]  /*9c10*/  MUFU.EX2 R101, R101 ;  /* 0x0000006500657308 */ /* 0x000fe60000000800 */
[----:B------:R-:W-:-:S05]  /*9c20*/  FSEL R123, R127, RZ, P1 ;  /* 0x000000ff7f7b7208 */ /* 0x000fca0000800000 */
[----:B------:R-:W0:Y:S01]  /*9c30*/  MUFU.EX2 R117, R117 ;  /* 0x0000007500757308 */ /* 0x000e220000000800 */
        /* <DEDUP_REMOVED lines=8> */
[----:B------:R-:W-:Y:S01]  /*9cc0*/  MUFU.EX2 R127, R127 ;  /* 0x0000007f007f7308 */ /* 0x000fe20000000800 */
        /* <DEDUP_REMOVED lines=9> */
[--C-:B------:R-:W-:Y:S01]  /*9d60*/  FFMA.FTZ R98, R99, UR21, -R123.reuse ;  /* 0x0000001563627c23 */ /* 0x100fe2000801087b */
[----:B------:R-:W-:-:S01]  /*9d70*/  FFMA.FTZ R99, R102, UR21, -R123 ;  /* 0x0000001566637c23 */ /* 0x000fc2000801087b */
[----:B0-----:R-:W-:Y:S01]  /*9d80*/  FFMA.FTZ R102, R117, R5, R132 ;  /* 0x0000000575667223 */ /* 0x001fe20000010084 */
        /* <DEDUP_REMOVED lines=28> */
[----:B-1----:R-:W-:-:S01]  /*9f50*/  FADD.FTZ R5, R15, R4 ;  /* 0x000000040f057221 */ /* 0x002fc20000010000 */
[----:B------:R-:W-:-:S06]  /*9f60*/  FFMA.FTZ R66, R66, UR21, -R123 ;  /* 0x0000001542427c23 */ /* 0x000fcc000801087b */
[----:B------:R1:W-:Y:S01]  /*9f70*/  MUFU.EX2 R9, R129 ;  /* 0x0000008100097308 */ /* 0x0003e20000000800 */
[----:B--2---:R-:W-:-:S07]  /*9f80*/  FADD.FTZ R5, R20, R5 ;  /* 0x0000000514057221 */ /* 0x004fce0000010000 */
[----:B------:R-:W2:Y:S01]  /*9f90*/  MUFU.EX2 R121, R121 ;  /* 0x0000007900797308 */ /* 0x000ea20000000800 */
[----:B-1----:R-:W-:-:S01]  /*9fa0*/  FADD.FTZ R129, R7, R102 ;  /* 0x0000006607817221 */ /* 0x002fc20000010000 */
[----:B------:R-:W-:Y:S01]  /*9fb0*/  FFMA.FTZ R102, R103, UR21, -R123 ;  /* 0x0000001567667c23 */ /* 0x000fe2000801087b */
[----:B0-----:R-:W-:-:S02]  /*9fc0*/  FADD.FTZ R4, R70, R5 ;  /* 0x0000000546047221 */ /* 0x001fc40000010000 */
[----:B------:R-:W-:-:S03]  /*9fd0*/  FADD.FTZ R134, R8, R129 ;  /* 0x0000008108867221 */ /* 0x000fc60000010000 */
[----:B------:R-:W0:Y:S01]  /*9fe0*/  MUFU.EX2 R122, R122 ;  /* 0x0000007a007a7308 */ /* 0x000e220000000800 */
[----:B------:R-:W-:-:S04]  /*9ff0*/  FADD.FTZ R134, R11, R134 ;  /* 0x000000860b867221 */ /* 0x000fc80000010000 */
[----:B------:R-:W-:-:S03]  /*a000*/  FADD.FTZ R103, R13, R134 ;  /* 0x000000860d677221 */ /* 0x000fc60000010000 */
[----:B------:R-:W1:Y:S01]  /*a010*/  MUFU.EX2 R125, R125 ;  /* 0x0000007d007d7308 */ /* 0x000e620000000800 */
[----:B------:R-:W-:-:S01]  /*a020*/  FADD.FTZ R134, R14, R103 ;  /* 0x000000670e867221 */ /* 0x000fc20000010000 */
[----:B--2---:R-:W-:-:S03]  /*a030*/  FADD.FTZ R5, R121, R4 ;  /* 0x0000000479057221 */ /* 0x004fc60000010000 */
        /* <DEDUP_REMOVED lines=116> */
.L_x_11653:
        /* <DEDUP_REMOVED lines=86> */
.L_x_11636:
        /* <DEDUP_REMOVED lines=26> */
.L_x_11656:
[----:B------:R-:W-:-:S11]  /*ae80*/  UISETP.NE.AND UP2, UPT, UR12, 0x1, UPT ;  /* 0x000000010c00788c */ /* 0x000fd6000bf45270 */
[----:B------:R-:W-:Y:S02]  /*ae90*/  @UP2 ULDC.64 UR14, c[0x0][0x9e8] ;  /* 0x00027a00000e2ab9 */ /* 0x000fe40000000a00 */
[----:B------:R-:W-:-:S04]  /*aea0*/  UIMAD.WIDE.U32 UR6, UR10, UR14, URZ ;  /* 0x0000000e0a0672a5 */ /* 0x000fc8000f8e003f */
[----:B------:R-:W-:-:S12]  /*aeb0*/  @UP2 USHF.R.U32.HI UR10, URZ, UR15, UR7 ;  /* 0x0000000f3f0a2299 */ /* 0x000fd80008011607 */
.L_x_11657:
[----:B------:R-:W-:-:S04]  /*aec0*/  UIMAD UR10, UR10, UR12, URZ ;  /* 0x0000000c0a0a72a4 */ /* 0x000fc8000f8e023f */
[----:B------:R-:W-:-:S04]  /*aed0*/  UISETP.LT.AND UP2, UPT, UR11, UR10, UPT ;  /* 0x0000000a0b00728c */ /* 0x000fc8000bf41270 */
[----:B------:R-:W-:-:S12]  /*aee0*/  USEL UR11, UR11, UR10, !UP2 ;  /* 0x0000000a0b0b7287 */ /* 0x000fd8000d000000 */
.L_x_11655:
        /* <DEDUP_REMOVED lines=13> */
.L_x_11668:
[----:B------:R-:W-:-:S04]  /*afc0*/  UISETP.NE.AND UP2, UPT, UR24, 0x1, UPT ;  /* 0x000000011800788c */ /* 0x000fc8000bf45270 */
[----:B------:R-:W-:-:S04]  /*afd0*/  USEL UR37, URZ, 0x1, UP2 ;  /* 0x000000013f257887 */ /* 0x000fc80009000000 */
[----:B------:R-:W-:Y:S01]  /*afe0*/  ULOP3.LUT UR37, UR25, UR37, URZ, 0x3c, !UPT ;  /* 0x0000002519257292 */ /* 0x000fe2000f8e3c3f */
[----:B------:R-:W-:Y:S11]  /*aff0*/  @!P0 BRA `(.L_x_11659) ;  /* 0x0000000000048947 */ /* 0x000ff60003800000 */
[----:B------:R-:W-:Y:S01]  /*b000*/  BPT.TRAP 0x1 ;  /* 0x000000040000795c */ /* 0x000fe20000300000 */
.L_x_11659:
        /* <DEDUP_REMOVED lines=9> */
.L_x_11660:
[----:B-1----:R-:W-:Y:S05]  /*b0a0*/  @P1 BRA `(.L_x_11661) ;  /* 0x0000000000081947 */ /* 0x002fea0003800000 */
[----:B------:R-:W1:Y:S02]  /*b0b0*/  SYNCS.PHASECHK.TRANS64.TRYWAIT P1, [UR22+0x13230], R9 ;  /* 0x01323009ff0075a7 */ /* 0x000e640008020156 */
[----:B-1----:R-:W-:Y:S05]  /*b0c0*/  @!P1 BRA `(.L_x_11662) ;  /* 0x000000ec00b49947 */ /* 0x002fea0003800000 */
.L_x_11661:
        /* <DEDUP_REMOVED lines=64> */
.L_x_11663:
[----:B------:R-:W-:Y:S01]  /*b4d0*/  ULEA UR11, UR24, UR45, 0x3 ;  /* 0x0000002d180b7291 */ /* 0x000fe2000f8e183f */
[----:B01----:R-:W-:-:S05]  /*b4e0*/  IMAD.U32 R9, RZ, RZ, UR25 ;  /* 0x00000019ff097e24 */ /* 0x003fca000f8e00ff */
[----:B------:R-:W-:-:S04]  /*b4f0*/  SHF.L.U32 R9, R9, 0x1f, RZ ;  /* 0x0000001f09097819 */ /* 0x000fc800000006ff */
[----:B------:R0:W1:Y:S01]  /*b500*/  SYNCS.PHASECHK.TRANS64.TRYWAIT P1, [UR11+0x13250], R9 ;  /* 0x01325009ff0075a7 */ /* 0x000062000802014b */
[----:B------:R-:W-:Y:S05]  /*b510*/  @!P0 BRA `(.L_x_11664) ;  /* 0x0000000000048947 */ /* 0x000fea0003800000 */
[----:B------:R-:W-:Y:S01]  /*b520*/  BPT.TRAP 0x1 ;  /* 0x000000040000795c */ /* 0x000fe20000300000 */
.L_x_11664:
        /* <DEDUP_REMOVED lines=126> */
.L_x_11665:
        /* <DEDUP_REMOVED lines=412> */
.L_x_11667:
        /* <DEDUP_REMOVED lines=82> */
.L_x_11658:
        /* <DEDUP_REMOVED lines=9> */
.L_x_11687:
[----:B------:R-:W-:-:S04]  /*dc80*/  UIADD3 UR39, UR24, 0x1, URZ ;  /* 0x0000000118277890 */ /* 0x000fc8000fffe03f */
[----:B------:R-:W-:-:S04]  /*dc90*/  UISETP.NE.AND UP2, UPT, UR39, 0x2, UPT ;  /* 0x000000022700788c */ /* 0x000fc8000bf45270 */
[----:B------:R-:W-:Y:S02]  /*dca0*/  USEL UR37, URZ, 0x1, UP2 ;  /* 0x000000013f257887 */ /* 0x000fe40009000000 */
[----:B------:R-:W-:Y:S02]  /*dcb0*/  USEL UR39, UR39, URZ, UP2 ;  /* 0x0000003f27277287 */ /* 0x000fe40009000000 */
[----:B------:R-:W-:Y:S01]  /*dcc0*/  ULOP3.LUT UR37, UR25, UR37, URZ, 0x3c, !UPT ;  /* 0x0000002519257292 */ /* 0x000fe2000f8e3c3f */
[----:B------:R-:W-:Y:S11]  /*dcd0*/  @!P0 BRA `(.L_x_11670) ;  /* 0x0000000000048947 */ /* 0x000ff60003800000 */
[----:B------:R-:W-:Y:S01]  /*dce0*/  BPT.TRAP 0x1 ;  /* 0x000000040000795c */ /* 0x000fe20000300000 */
.L_x_11670:
[----:B------:R-:W-:Y:S01]  /*dcf0*/  ULEA UR6, UR39, UR45, 0x3 ;  /* 0x0000002d27067291 */ /* 0x000fe2000f8e183f */
[----:B------:R-:W-:-:S05]  /*dd00*/  IMAD.U32 R9, RZ, RZ, UR37 ;  /* 0x00000025ff097e24 */ /* 0x000fca000f8e00ff */
[----:B------:R-:W-:-:S04]  /*dd10*/  SHF.L.U32 R9, R9, 0x1f, RZ ;  /* 0x0000001f09097819 */ /* 0x000fc800000006ff */
[----:B------:R0:W1:Y:S01]  /*dd20*/  SYNCS.PHASECHK.TRANS64.TRYWAIT P1, [UR6+0x13230], R9 ;  /* 0x01323009ff0075a7 */ /* 0x0000620008020146 */
[----:B------:R-:W-:Y:S05]  /*dd30*/  @!P0 BRA `(.L_x_11671) ;  /* 0x0000000000048947 */ /* 0x000fea0003800000 */
[----:B------:R-:W-:Y:S01]  /*dd40*/  BPT.TRAP 0x1 ;  /* 0x000000040000795c */ /* 0x000fe20000300000 */
.L_x_11671:
[----:B-1----:R-:W-:Y:S05]  /*dd50*/  @P1 BRA `(.L_x_11672) ;  /* 0x0000000000081947 */ /* 0x002fea0003800000 */
[----:B------:R-:W1:Y:S02]  /*dd60*/  SYNCS.PHASECHK.TRANS64.TRYWAIT P1, [UR6+0x13230], R9 ;  /* 0x01323009ff0075a7 */ /* 0x000e640008020146 */
[----:B-1----:R-:W-:Y:S05]  /*dd70*/  @!P1 BRA `(.L_x_11673) ;  /* 0x000000c000b89947 */ /* 0x002fea0003800000 */
.L_x_11672:
        /* <DEDUP_REMOVED lines=64> */
.L_x_11674:
[----:B------:R-:W-:Y:S01]  /*e180*/  ULEA UR11, UR24, UR45, 0x3 ;  /* 0x0000002d180b7291 */ /* 0x000fe2000f8e183f */
[----:B01----:R-:W-:-:S05]  /*e190*/  IMAD.U32 R9, RZ, RZ, UR25 ;  /* 0x00000019ff097e24 */ /* 0x003fca000f8e00ff */
[----:B------:R-:W-:-:S04]  /*e1a0*/  SHF.L.U32 R9, R9, 0x1f, RZ ;  /* 0x0000001f09097819 */ /* 0x000fc800000006ff */
[----:B------:R0:W1:Y:S01]  /*e1b0*/  SYNCS.PHASECHK.TRANS64.TRYWAIT P1, [UR11+0x13250], R9 ;  /* 0x01325009ff0075a7 */ /* 0x000062000802014b */
[----:B------:R-:W-:Y:S05]  /*e1c0*/  @!P0 BRA `(.L_x_11675) ;  /* 0x0000000000048947 */ /* 0x000fea0003800000 */
[----:B------:R-:W-:Y:S01]  /*e1d0*/  BPT.TRAP 0x1 ;  /* 0x000000040000795c */ /* 0x000fe20000300000 */
.L_x_11675:
[----:B-1----:R-:W-:Y:S05]  /*e1e0*/  @P1 BRA `(.L_x_11676) ;  /* 0x0000000000081947 */ /* 0x002fea0003800000 */
[----:B------:R-:W1:Y:S02]  /*e1f0*/  SYNCS.PHASECHK.TRANS64.TRYWAIT P1, [UR11+0x13250], R9 ;  /* 0x01325009ff0075a7 */ /* 0x000e64000802014b */
[----:B-1----:R-:W-:Y:S05]  /*e200*/  @!P1 BRA `(.L_x_11677) ;  /* 0x000000bc00ac9947 */ /* 0x002fea0003800000 */
.L_x_11676:
        /* <DEDUP_REMOVED lines=13> */
[----:B------:R-:W-:Y:S01]  /*e2e0*/  LOP3.LUT P3, RZ, R23, 0x7f, RZ, 0xc0, !PT ;  /* 0x0000007f17ff7812 */ /* 0x000fe2000786c0ff */
        /* <DEDUP_REMOVED lines=11> */
[----:B------:R-:W-:Y:S01]  /*e3a0*/  QGMMA.64x64x32.F32.E4M3.E4M3 R24, R152, gdesc[UR4], R24, gsb0 ;  /* 0x00e0000498187df3 */ /* 0x000fe20008000818 */
[----:B------:R-:W-:Y:S01]  /*e3b0*/  UIADD3 UR6, UR10, 0x80, URZ ;  /* 0x000000800a067890 */ /* 0x000fe2000fffe03f */
[----:B------:R-:W-:Y:S01]  /*e3c0*/  IMAD.U32 R57, RZ, RZ, UR39 ;  /* 0x00000027ff397e24 */ /* 0x000fe2000f8e00ff */
[----:B------:R-:W-:Y:S01]  /*e3d0*/  UMOV UR7, 0xc0000010 ;  /* 0xc000001000077882 */ /* 0x000fe20000000000 */
[C---:B------:R-:W-:Y:S01]  /*e3e0*/  FMUL.FTZ R13, R0.reuse, R124 ;  /* 0x0000007c000d7220 */ /* 0x040fe20000410000 */
[C---:B------:R-:W-:Y:S01]  /*e3f0*/  FMUL.FTZ R124, R0.reuse, R133 ;  /* 0x00000085007c7220 */ /* 0x040fe20000410000 */
[C---:B------:R-:W-:Y:S01]  /*e400*/  FMUL.FTZ R133, R0.reuse, R69 ;  /* 0x0000004500857220 */ /* 0x040fe20000410000 */
[C---:B01----:R-:W-:Y:S01]  /*e410*/  FMUL.FTZ R9, R0.reuse, R120 ;  /* 0x0000007800097220 */ /* 0x043fe20000410000 */
        /* <DEDUP_REMOVED lines=68> */
[----:B------:R-:W-:-:S02]  /*e860*/  WARPGROUP.DEPBAR.LE gsb0, 0x0 ;  /* 0x00008000000079c5 */ /* 0x000fc40000010000 */
[----:B------:R-:W-:Y:S01]  /*e870*/  WARPGROUP.ARRIVE ;  /* 0x00000000000079c5 */ /* 0x000fe20000000000 */
[----:B------:R-:W-:Y:S01]  /*e880*/  IADD3 R135, -R18, R70, R17 ;  /* 0x0000004612877210 */ /* 0x000fe20007ffe111 */
[----:B------:R-:W1:Y:S04]  /*e890*/  MUFU.TANH R10, R10 ;  /* 0x0000000a000a7308 */ /* 0x000e680000002400 */
[----:B------:R-:W-:Y:S01]  /*e8a0*/  QGMMA.64x64x32.F32.E4M3.E4M3 R24, R148, gdesc[UR4], R24, gsb0 ;  /* 0x00e0000494187df3 */ /* 0x000fe20008000818 */
[----:B------:R-:W-:Y:S01]  /*e8b0*/  UIADD3 UR6, UR10, 0x100, URZ ;  /* 0x000001000a067890 */ /* 0x000fe2000fffe03f */
[----:B------:R-:W-:Y:S02]  /*e8c0*/  UMOV UR7, 0xc0000010 ;  /* 0xc000001000077882 */ /* 0x000fe40000000000 */
        /* <DEDUP_REMOVED lines=51> */
[----:B------:R-:W-:-:S03]  /*ec00*/  @!P3 LEA R56, R57, UR45, 0x3 ;  /* 0x0000002d3938bc11 */ /* 0x000fc6000f8e18ff */
[----:B------:R-:W5:Y:S02]  /*ec10*/  SHFL.IDX PT, R57, R132, RZ, 0x1c1f ;  /* 0x001c1fff84397589 */ /* 0x000f6400000e0000 */
        /* <DEDUP_REMOVED lines=12> */
[C---:B------:R-:W-:Y:S01]  /*ece0*/  VIADD R136, R135.reuse, UR23 ;  /* 0x0000001787887c36 */ /* 0x040fe20008000000 */
[----:B------:R0:W-:Y:S01]  /*ecf0*/  @!P3 SYNCS.ARRIVE.TRANS64.RED.A1T0 RZ, [R56+URZ], RZ ;  /* 0x000000ff38ffb9a7 */ /* 0x0001e2000810043f */
[----:B------:R-:W-:Y:S02]  /*ed00*/  VIADD R135, R135, UR20 ;  /* 0x0000001487877c36 */ /* 0x000fe40008000000 */
[--C-:B-----5:R-:W-:Y:S01]  /*ed10*/  IMAD.IADD R134, R136, 0x1, R57.reuse ;  /* 0x0000000188867824 */ /* 0x120fe200078e0239 */
        /* <DEDUP_REMOVED lines=50> */
.L_x_11680:
[----:B------:R-:W-:-:S05]  /*f040*/  IMAD.U32 R139, RZ, RZ, UR22 ;  /* 0x00000016ff8b7e24 */ /* 0x000fca000f8e00ff */
[----:B------:R-:W-:-:S13]  /*f050*/  ISETP.NE.AND P1, PT, R139, 0x1, PT ;  /* 0x000000018b00780c */ /* 0x000fda0003f25270 */
[----:B0-----:R-:W0:Y:S02]  /*f060*/  @P1 LDC.64 R56, c[0x0][0x9e8] ;  /* 0x00027a00ff381b82 */ /* 0x001e240000000a00 */
[----:B0-----:R-:W-:-:S05]  /*f070*/  @P1 IMAD.HI.U32 R56, R70, R56, RZ ;  /* 0x0000003846381227 */ /* 0x001fca00078e00ff */
[----:B------:R-:W-:-:S07]  /*f080*/  @P1 SHF.R.U32.HI R70, RZ, R57, R56 ;  /* 0x00000039ff461219 */ /* 0x000fce0000011638 */
.L_x_11681:
[----:B------:R-:W-:Y:S05]  /*f090*/  BSYNC B0 ;  /* 0x0000000000007941 */ /* 0x000fea0003800000 */
.L_x_11679:
[----:B------:R-:W-:-:S05]  /*f0a0*/  IMAD R70, R70, R139, R67 ;  /* 0x0000008b46467224 */ /* 0x000fca00078e0243 */
[----:B------:R-:W-:Y:S02]  /*f0b0*/  VIADDMNMX R134, R70, R139, R134, PT ;  /* 0x0000008b46867246 */ /* 0x000fe40003800186 */
[----:B------:R-:W-:-:S07]  /*f0c0*/  VIMNMX R71, R71, R70, !PT ;  /* 0x0000004647477248 */ /* 0x000fce0007fe0100 */
.L_x_11678:
        /* <DEDUP_REMOVED lines=247> */
.L_x_11684:
[----:B------:R-:W-:-:S05]  /*10040*/  IMAD.U32 R10, RZ, RZ, UR22 ;  /* 0x00000016ff0a7e24 */ /* 0x000fca000f8e00ff */
[----:B------:R-:W-:-:S13]  /*10050*/  ISETP.NE.AND P6, PT, R10, 0x1, PT ;  /* 0x000000010a00780c */ /* 0x000fda0003fc5270 */
[----:B------:R-:W0:Y:S02]  /*10060*/  @P6 LDC.64 R56, c[0x0][0x9e8] ;  /* 0x00027a00ff386b82 */ /* 0x000e240000000a00 */
[----:B0-----:R-:W-:-:S05]  /*10070*/  @P6 IMAD.HI.U32 R56, R9, R56, RZ ;  /* 0x0000003809386227 */ /* 0x001fca00078e00ff */
[----:B------:R-:W-:-:S07]  /*10080*/  @P6 SHF.R.U32.HI R9, RZ, R57, R56 ;  /* 0x00000039ff096219 */ /* 0x000fce0000011638 */
.L_x_11685:
[----:B------:R-:W-:Y:S05]  /*10090*/  BSYNC B0 ;  /* 0x0000000000007941 */ /* 0x000fea0003800000 */
.L_x_11683:
[----:B------:R-:W-:-:S05]  /*100a0*/  IMAD R9, R9, R10, R67 ;  /* 0x0000000a09097224 */ /* 0x000fca00078e0243 */
[----:B------:R-:W-:Y:S02]  /*100b0*/  VIADDMNMX R136, R9, R10, R136, PT ;  /* 0x0000000a09887246 */ /* 0x000fe40003800188 */
[----:B------:R-:W-:-:S07]  /*100c0*/  VIMNMX R135, R135, R9, !PT ;  /* 0x0000000987877248 */ /* 0x000fce0007fe0100 */
.L_x_11682:
        /* <DEDUP_REMOVED lines=225> */
[----:B------:R-:W-:Y:S01]  /*10ee0*/  FSEL R76, R64, -INF , !P4 ;  /* 0xff800000404c7808 */ /* 0x000fe20006000000 */
[----:B------:R-:W-:-:S01]  /*10ef0*/  FFMA.FTZ R21, R21, UR21, -R9 ;  /* 0x0000001515157c23 */ /* 0x000fc20008010809 */
        /* <DEDUP_REMOVED lines=67> */
[----:B------:R-:W-:Y:S01]  /*11330*/  FMNMX.FTZ R113, R65, R124, !PT ;  /* 0x0000007c41717209 */ /* 0x000fe20007810000 */
[----:B------:R-:W-:-:S03]  /*11340*/  FFMA.FTZ R124, R128, UR21, -R9 ;  /* 0x00000015807c7c23 */ /* 0x000fc60008010809 */
[----:B0-----:R-:W-:Y:S02]  /*11350*/  FMNMX.FTZ R117, R66, R113, !PT ;  /* 0x0000007142757209 */ /* 0x001fe40007810000 */
[----:B------:R0:W-:Y:S03]  /*11360*/  MUFU.EX2 R113, R127 ;  /* 0x0000007f00717308 */ /* 0x0001e60000000800 */
[----:B------:R-:W0:Y:S05]  /*11370*/  SHFL.BFLY PT, R128, R117, 0x2, 0x1f ;  /* 0x0c401f0075807f89 */ /* 0x000e2a00000e0000 */
[----:B------:R-:W-:Y:S08]  /*11380*/  MUFU.EX2 R109, R109 ;  /* 0x0000006d006d7308 */ /* 0x000ff00000000800 */
[----:B------:R-:W-:Y:S08]  /*11390*/  MUFU.EX2 R88, R88 ;  /* 0x0000005800587308 */ /* 0x000ff00000000800 */
[----:B------:R-:W-:Y:S01]  /*113a0*/  MUFU.EX2 R89, R89 ;  /* 0x0000005900597308 */ /* 0x000fe20000000800 */
[----:B0-----:R-:W-:Y:S01]  /*113b0*/  FMNMX.FTZ R127, R117, R128, !PT ;  /* 0x00000080757f7209 */ /* 0x001fe20007810000 */
[--C-:B------:R-:W-:Y:S01]  /*113c0*/  FFMA.FTZ R117, R129, UR21, -R9.reuse ;  /* 0x0000001581757c23 */ /* 0x100fe20008010809 */
[----:B------:R-:W-:-:S01]  /*113d0*/  FFMA.FTZ R128, R130, UR21, -R9 ;  /* 0x0000001582807c23 */ /* 0x000fc20008010809 */
[----:B------:R-:W-:-:S02]  /*113e0*/  FSEL R130, R10, RZ, P1 ;  /* 0x000000ff0a827208 */ /* 0x000fc40000800000 */
        /* <DEDUP_REMOVED lines=22> */
[--C-:B------:R-:W-:Y:S01]  /*11550*/  FFMA.FTZ R121, R121, UR21, -R129.reuse ;  /* 0x0000001579797c23 */ /* 0x100fe20008010881 */
        /* <DEDUP_REMOVED lines=44> */
[--C-:B------:R-:W-:Y:S01]  /*11820*/  FFMA.FTZ R65, R65, UR21, -R129.reuse ;  /* 0x0000001541417c23 */ /* 0x100fe20008010881 */
[----:B------:R-:W-:-:S01]  /*11830*/  FFMA.FTZ R66, R66, UR21, -R129 ;  /* 0x0000001542427c23 */ /* 0x000fc20008010881 */
[----:B------:R-:W-:-:S02]  /*11840*/  FADD.FTZ R5, R21, R4 ;  /* 0x0000000415057221 */ /* 0x000fc40000010000 */
[----:B------:R-:W2:Y:S02]  /*11850*/  MUFU.EX2 R122, R122 ;  /* 0x0000007a007a7308 */ /* 0x000ea40000000800 */
[----:B------:R-:W-:-:S04]  /*11860*/  FADD.FTZ R4, R70, R5 ;  /* 0x0000000546047221 */ /* 0x000fc80000010000 */
[----:B------:R-:W-:Y:S02]  /*11870*/  FADD.FTZ R5, R67, R4 ;  /* 0x0000000443057221 */ /* 0x000fe40000010000 */
[----:B------:R-:W3:Y:S02]  /*11880*/  MUFU.EX2 R125, R125 ;  /* 0x0000007d007d7308 */ /* 0x000ee40000000800 */
[----:B------:R-:W-:-:S04]  /*11890*/  FADD.FTZ R4, R120, R5 ;  /* 0x0000000578047221 */ /* 0x000fc80000010000 */
[----:B------:R-:W-:Y:S02]  /*118a0*/  FADD.FTZ R5, R69, R4 ;  /* 0x0000000445057221 */ /* 0x000fe40000010000 */
[----:B------:R-:W4:Y:S08]  /*118b0*/  MUFU.EX2 R126, R126 ;  /* 0x0000007e007e7308 */ /* 0x000f300000000800 */
[----:B------:R0:W-:Y:S08]  /*118c0*/  MUFU.EX2 R8, R130 ;  /* 0x0000008200087308 */ /* 0x0001f00000000800 */
[----:B------:R-:W5:Y:S01]  /*118d0*/  MUFU.EX2 R106, R106 ;  /* 0x0000006a006a7308 */ /* 0x000f620000000800 */
[----:B0-----:R-:W-:-:S04]  /*118e0*/  FADD.FTZ R130, R20, R131 ;  /* 0x0000008314827221 */ /* 0x001fc80000010000 */
[----:B-1----:R-:W-:-:S03]  /*118f0*/  FADD.FTZ R131, R121, R130 ;  /* 0x0000008279837221 */ /* 0x002fc60000010000 */
[----:B------:R-:W0:Y:S01]  /*11900*/  MUFU.EX2 R107, R107 ;  /* 0x0000006b006b7308 */ /* 0x000e220000000800 */
[----:B--2---:R-:W-:-:S04]  /*11910*/  FADD.FTZ R130, R122, R131 ;  /* 0x000000837a827221 */ /* 0x004fc80000010000 */
[----:B---3--:R-:W-:Y:S01]  /*11920*/  FADD.FTZ R131, R125, R130 ;  /* 0x000000827d837221 */ /* 0x008fe20000010000 */
[----:B------:R-:W-:-:S02]  /*11930*/  FADD.FTZ R130, R104, R5 ;  /* 0x0000000568827221 */ /* 0x000fc40000010000 */
[----:B------:R-:W1:Y:S01]  /*11940*/  MUFU.EX2 R110, R110 ;  /* 0x0000006e006e7308 */ /* 0x000e620000000800 */
[----:B----4-:R-:W-:-:S04]  /*11950*/  FADD.FTZ R131, R126, R131 ;  /* 0x000000837e837221 */ /* 0x010fc80000010000 */
        /* <DEDUP_REMOVED lines=108> */
.L_x_11686:
        /* <DEDUP_REMOVED lines=82> */
.L_x_11669:
[----:B------:R-:W-:Y:S06]  /*12540*/  BAR.ARV 0x8, 0x200 ;  /* 0x0208000000007b1d */ /* 0x000fec0000002000 */
[----:B------:R-:W-:Y:S05]  /*12550*/  @!P0 BRA `(.L_x_11688) ;  /* 0x0000000000048947 */ /* 0x000fea0003800000 */
[----:B------:R-:W-:Y:S01]  /*12560*/  BPT.TRAP 0x1 ;  /* 0x000000040000795c */ /* 0x000fe20000300000 */
.L_x_11688:
[----:B------:R-:W-:Y:S01]  /*12570*/  ULEA UR14, UR39, UR45, 0x3 ;  /* 0x0000002d270e7291 */ /* 0x000fe2000f8e183f */
[----:B------:R-:W-:-:S05]  /*12580*/  IMAD.U32 R0, RZ, RZ, UR37 ;  /* 0x00000025ff007e24 */ /* 0x000fca000f8e00ff */
[----:B------:R-:W-:-:S04]  /*12590*/  SHF.L.U32 R0, R0, 0x1f, RZ ;  /* 0x0000001f00007819 */ /* 0x000fc800000006ff */
[----:B------:R0:W1:Y:S01]  /*125a0*/  SYNCS.PHASECHK.TRANS64.TRYWAIT P1, [UR14+0x13250], R0 ;  /* 0x01325000ff0075a7 */ /* 0x000062000802014e */
[----:B------:R-:W-:Y:S05]  /*125b0*/  @!P0 BRA `(.L_x_11689) ;  /* 0x0000000000048947 */ /* 0x000fea0003800000 */
[----:B------:R-:W-:Y:S01]  /*125c0*/  BPT.TRAP 0x1 ;  /* 0x000000040000795c */ /* 0x000fe20000300000 */
.L_x_11689:
[----:B-1----:R-:W-:Y:S05]  /*125d0*/  @P1 BRA `(.L_x_11690) ;  /* 0x0000000000081947 */ /* 0x002fea0003800000 */
[----:B------:R-:W1:Y:S02]  /*125e0*/  SYNCS.PHASECHK.TRANS64.TRYWAIT P1, [UR14+0x13250], R0 ;  /* 0x01325000ff0075a7 */ /* 0x000e64000802014e */
[----:B-1----:R-:W-:Y:S05]  /*125f0*/  @!P1 BRA `(.L_x_11691) ;  /* 0x0000007800c89947 */ /* 0x002fea0003800000 */
.L_x_11690:
        /* <DEDUP_REMOVED lines=13> */
[----:B------:R-:W-:Y:S01]  /*126d0*/  @UP0 UIMAD UR6, UR6, UR10, URZ ;  /* 0x0000000a060602a4 */ /* 0x000fe2000f8e023f */
[----:B------:R-:W-:Y:S01]  /*126e0*/  @UP0 ULDC.64 UR12, c[0x0][0x9d0] ;  /* 0x00027400000c0ab9 */ /* 0x000fe20000000a00 */
[----:B------:R-:W-:Y:S02]  /*126f0*/  @UP0 UIMAD.WIDE.U32 UR8, UR47, UR10, URZ ;  /* 0x0000000a2f0802a5 */ /* 0x000fe4000f8e003f */
[----:B------:R-:W-:Y:S02]  /*12700*/  @UP0 UIMAD UR6, UR47, UR11, UR6 ;  /* 0x0000000b2f0602a4 */ /* 0x000fe4000f8e0206 */
[----:B------:R-:W-:-:S02]  /*12710*/  UIMAD UR10, UR39, 0x280, UR45 ;  /* 0x00000280270a78a4 */ /* 0x000fc4000f8e022d */
[----:B------:R-:W-:Y:S02]  /*12720*/  @UP0 UIMAD UR7, UR7, UR12, URZ ;  /* 0x0000000c070702a4 */ /* 0x000fe4000f8e023f */
[----:B------:R-:W-:Y:S02]  /*12730*/  @UP0 UIADD3 UR9, UR9, UR6, URZ ;  /* 0x0000000609090290 */ /* 0x000fe4000fffe03f */
[----:B------:R-:W-:Y:S01]  /*12740*/  @UP0 UIMAD UR11, UR48, UR13, UR7 ;  /* 0x0000000d300b02a4 */ /* 0x000fe2000f8e0207 */
[----:B------:R-:W-:Y:S02]  /*12750*/  UMOV UR6, UR10 ;  /* 0x0000000a00067c82 */ /* 0x000fe40008000000 */
[----:B------:R-:W-:Y:S02]  /*12760*/  UMOV UR7, 0xc0000010 ;  /* 0xc000001000077882 */ /* 0x000fe40000000000 */
[----:B------:R-:W-:Y:S01]  /*12770*/  QGMMA.64x64x32.F32.E4M3.E4M3 R24, R152, gdesc[UR4], R24, gsb0 ;  /* 0x00e0000498187df3 */ /* 0x000fe20008000818 */
        /* <DEDUP_REMOVED lines=65> */
.L_x_11692:
        /* <DEDUP_REMOVED lines=10> */
[-C--:B------:R-:W-:Y:S01]  /*12c30*/  FMUL.FTZ R33, R26, R7.reuse ;  /* 0x000000071a217220 */ /* 0x080fe20000410000 */
[----:B------:R-:W-:Y:S01]  /*12c40*/  FMUL.FTZ R32, R27, R7 ;  /* 0x000000071b207220 */ /* 0x000fe20000410000 */
        /* <DEDUP_REMOVED lines=30> */
.L_x_11618:
        /* <DEDUP_REMOVED lines=8> */
[----:B0-----:R-:W-:-:S05]  /*12eb0*/  LEA R9, R0, R9, 0x18 ;  /* 0x0000000900097211 */ /* 0x001fca00078ec0ff */
[----:B------:R-:W0:Y:S02]  /*12ec0*/  LDS.128 R4, [R9+0x132d0] ;  /* 0x0132d00009047984 */ /* 0x000e240000000c00 */
[----:B0-----:R-:W-:Y:S01]  /*12ed0*/  IMAD.IADD R4, R10, 0x1, -R35 ;  /* 0x000000010a047824 */ /* 0x001fe200078e0a23 */
[----:B------:R-:W-:Y:S02]  /*12ee0*/  R2UR UR5, R5 ;  /* 0x00000000050572ca */ /* 0x000fe400000e0000 */
[----:B------:R-:W-:Y:S01]  /*12ef0*/  R2UR UR48, R6 ;  /* 0x00000000063072ca */ /* 0x000fe200000e0000 */
[----:B------:R-:W-:Y:S01]  /*12f00*/  IMAD.SHL.U32 R0, R4, 0x8, RZ ;  /* 0x0000000804007824 */ /* 0x000fe200078e00ff */
[----:B------:R-:W-:Y:S02]  /*12f10*/  R2UR UR47, R7 ;  /* 0x00000000072f72ca */ /* 0x000fe400000e0000 */
[----:B------:R-:W-:Y:S02]  /*12f20*/  SHF.R.S32.HI R5, RZ, 0x3, R3 ;  /* 0x00000003ff057819 */ /* 0x000fe40000011403 */
[----:B------:R-:W-:Y:S01]  /*12f30*/  SHF.R.S32.HI R3, RZ, 0x1f, R0 ;  /* 0x0000001fff037819 */ /* 0x000fe20000011400 */
[----:B------:R-:W-:Y:S06]  /*12f40*/  BAR.ARV 0x4, 0x200 ;  /* 0x0108000000007b1d */ /* 0x000fec0000002000 */
[----:B------:R-:W-:Y:S05]  /*12f50*/  @P0 BRA `(.L_x_11694) ;  /* 0x0000001000940947 */ /* 0x000fea0003800000 */
[----:B------:R-:W-:Y:S01]  /*12f60*/  IMAD.SHL.U32 R6, R23, 0x4, RZ ;  /* 0x0000000417067824 */ /* 0x000fe200078e00ff */
[----:B------:R-:W-:Y:S01]  /*12f70*/  ULDC.64 UR6, c[0x4][0x38] ;  /* 0x01000e0000067ab9 */ /* 0x000fe20000000a00 */
[----:B------:R-:W0:Y:S01]  /*12f80*/  S2R R40, SR_SWINHI ;  /* 0x0000000000287919 */ /* 0x000e220000002f00 */
        /* <DEDUP_REMOVED lines=16> */
[----:B------:R-:W-:Y:S01]  /*13090*/  BAR.SYNC.DEFER_BLOCKING 0x1, 0x180 ;  /* 0x0046000000007b1d */ /* 0x000fe20000010000 */
[----:B------:R-:W-:-:S04]  /*130a0*/  LOP3.LUT R6, R6, 0xc, RZ, 0xc0, !PT ;  /* 0x0000000c06067812 */ /* 0x000fc800078ec0ff */
[----:B------:R-:W-:Y:S01]  /*130b0*/  IADD3 R6, P0, R6, UR6, RZ ;  /* 0x0000000606067c10 */ /* 0x000fe2000ff1e0ff */
[----:B------:R-:W-:Y:S01]  /*130c0*/  UMOV UR4, URZ ;  /* 0x0000003f00047c82 */ /* 0x000fe20008000000 */
[----:B------:R-:W-:Y:S01]  /*130d0*/  USHF.R.S32.HI UR16, URZ, 0x1f, UR40 ;  /* 0x0000001f3f107899 */ /* 0x000fe20008011428 */
[----:B------:R-:W-:Y:S02]  /*130e0*/  ULDC.64 UR10, c[0x0][0xb90] ;  /* 0x0002e400000a7ab9 */ /* 0x000fe40000000a00 */
[----:B------:R-:W-:Y:S01]  /*130f0*/  IMAD.X R7, RZ, RZ, UR7, P0 ;  /* 0x00000007ff077e24 */ /* 0x000fe200080e06ff */
[----:B------:R-:W-:Y:S01]  /*13100*/  ULDC.64 UR6, c[0x0][0xc00] ;  /* 0x0003000000067ab9 */ /* 0x000fe20000000a00 */
[----:B------:R-:W-:Y:S01]  /*13110*/  USHF.R.S32.HI UR9, URZ, 0x1f, UR41 ;  /* 0x0000001f3f097899 */ /* 0x000fe20008011429 */
[----:B------:R-:W-:Y:S02]  /*13120*/  ULDC.64 UR14, c[0x0][0xb98] ;  /* 0x0002e600000e7ab9 */ /* 0x000fe40000000a00 */
[----:B------:R1:W2:Y:S01]  /*13130*/  LDG.E.CONSTANT R18, desc[UR50][R6.64] ;  /* 0x0000003206127981 */ /* 0x0002a2000c1e9900 */
[----:B------:R-:W-:Y:S01]  /*13140*/  UISETP.NE.U32.AND UP0, UPT, UR6, URZ, UPT ;  /* 0x0000003f0600728c */ /* 0x000fe2000bf05070 */
[----:B------:R-:W-:-:S03]  /*13150*/  ULDC.64 UR18, c[0x0][0xc08] ;  /* 0x0003020000127ab9 */ /* 0x000fc60000000a00 */
[----:B------:R-:W-:-:S03]  /*13160*/  UISETP.NE.AND.EX UP0, UPT, UR7, URZ, UPT, UP0 ;  /* 0x0000003f0700728c */ /* 0x000fc6000bf05300 */
[----:B------:R-:W-:Y:S01]  /*13170*/  ULDC.64 UR6, c[0x0][0xc00] ;  /* 0x0003000000067ab9 */ /* 0x000fe20000000a00 */
[----:B-1----:R-:W-:Y:S01]  /*13180*/  LOP3.LUT P0, R6, R23, 0x3, RZ, 0xc0, !PT ;  /* 0x0000000317067812 */ /* 0x002fe2000780c0ff */
[----:B------:R-:W-:-:S03]  /*13190*/  UIMAD.WIDE UR6, UR41, 0x4, UR6 ;  /* 0x00000004290678a5 */ /* 0x000fc6000f8e0206 */
[----:B------:R-:W-:Y:S02]  /*131a0*/  ISETP.EQ.OR P0, PT, R6, 0x3, !P0 ;  /* 0x000000030600780c */ /* 0x000fe40004702670 */
[----:B------:R-:W-:Y:S02]  /*131b0*/  MOV R6, R9 ;  /* 0x0000000900067202 */ /* 0x000fe40000000f00 */
[----:B0-----:R-:W-:Y:S02]  /*131c0*/  MOV R7, R40 ;  /* 0x0000002800077202 */ /* 0x001fe40000000f00 */
[----:B------:R-:W-:Y:S02]  /*131d0*/  SEL R39, R30, R31, P0 ;  /* 0x0000001f1e277207 */ /* 0x000fe40000000000 */
[----:B------:R-:W-:Y:S01]  /*131e0*/  SEL R30, R31, R30, P0 ;  /* 0x0000001e1f1e7207 */ /* 0x000fe20000000000 */
[----:B------:R-:W-:Y:S01]  /*131f0*/  IMAD.WIDE R12, R157, 0x2, R6 ;  /* 0x000000029d0c7825 */ /* 0x000fe200078e0206 */
[----:B------:R-:W-:-:S02]  /*13200*/  SEL R31, R27, R26, P0 ;  /* 0x0000001a1b1f7207 */ /* 0x000fc40000000000 */
[----:B------:R-:W-:Y:S02]  /*13210*/  SEL R26, R26, R27, P0 ;  /* 0x0000001b1a1a7207 */ /* 0x000fe40000000000 */
[----:B------:R-:W-:Y:S02]  /*13220*/  IADD3 R27, P3, R12, 0x20, RZ ;  /* 0x000000200c1b7810 */ /* 0x000fe40007f7e0ff */
[----:B------:R-:W-:Y:S02]  /*13230*/  SEL R37, R15, R14, P0 ;  /* 0x0000000e0f257207 */ /* 0x000fe40000000000 */
[----:B------:R-:W-:Y:S02]  /*13240*/  SEL R34, R14, R15, P0 ;  /* 0x0000000f0e227207 */ /* 0x000fe40000000000 */
[----:B------:R-:W-:Y:S02]  /*13250*/  IADD3 R47, P1, R12, 0x60, RZ ;  /* 0x000000600c2f7810 */ /* 0x000fe40007f3e0ff */
[----:B------:R-:W-:-:S02]  /*13260*/  LOP3.LUT R14, R27, 0x380, RZ, 0xc0, !PT ;  /* 0x000003801b0e7812 */ /* 0x000fc400078ec0ff */
[----:B------:R-:W-:Y:S01]  /*13270*/  LOP3.LUT R36, R47, 0x380, RZ, 0xc0, !PT ;  /* 0x000003802f247812 */ /* 0x000fe200078ec0ff */
[----:B------:R-:W-:Y:S01]  /*13280*/  IMAD.X R15, RZ, RZ, R13, P1 ;  /* 0x000000ffff0f7224 */ /* 0x000fe200008e060d */
[----:B------:R-:W-:Y:S02]  /*13290*/  SHF.R.U64 R14, R14, 0x3, RZ ;  /* 0x000000030e0e7819 */ /* 0x000fe400000012ff */
[----:B------:R-:W-:Y:S02]  /*132a0*/  SEL R35, R29, R28, P0 ;  /* 0x0000001c1d237207 */ /* 0x000fe40000000000 */
[----:B------:R-:W-:Y:S02]  /*132b0*/  SEL R28, R28, R29, P0 ;  /* 0x0000001d1c1c7207 */ /* 0x000fe40000000000 */
[----:B------:R-:W-:Y:S02]  /*132c0*/  SEL R33, R58, R57, P0 ;  /* 0x000000393a217207 */ /* 0x000fe40000000000 */
[----:B------:R-:W-:-:S02]  /*132d0*/  SEL R29, R25, R24, P0 ;  /* 0x00000018191d7207 */ /* 0x000fc40000000000 */
[----:B------:R-:W-:Y:S02]  /*132e0*/  SEL R32, R24, R25, P0 ;  /* 0x0000001918207207 */ /* 0x000fe40000000000 */
[----:B------:R-:W-:Y:S02]  /*132f0*/  SEL R58, R57, R58, P0 ;  /* 0x0000003a393a7207 */ /* 0x000fe40000000000 */
[----:B------:R-:W-:Y:S02]  /*13300*/  SHF.R.U64 R36, R36, 0x3, RZ ;  /* 0x0000000324247819 */ /* 0x000fe400000012ff */
[----:B------:R-:W-:Y:S02]  /*13310*/  LOP3.LUT R24, R14, R27, RZ, 0x3c, !PT ;  /* 0x0000001b0e187212 */ /* 0x000fe400078e3cff */
[----:B------:R-:W-:Y:S02]  /*13320*/  SEL R41, R21, R20, P0 ;  /* 0x0000001415297207 */ /* 0x000fe40000000000 */
[----:B------:R-:W-:-:S02]  /*13330*/  SEL R40, R20, R21, P0 ;  /* 0x0000001514287207 */ /* 0x000fc40000000000 */
[----:B------:R-:W-:Y:S02]  /*13340*/  SEL R43, R54, R55, P0 ;  /* 0x00000037362b7207 */ /* 0x000fe40000000000 */
[----:B------:R-:W-:Y:S02]  /*13350*/  SEL R54, R55, R54, P0 ;  /* 0x0000003637367207 */ /* 0x000fe40000000000 */
[----:B------:R-:W-:Y:S02]  /*13360*/  LOP3.LUT R14, R36, R47, RZ, 0x3c, !PT ;  /* 0x0000002f240e7212 */ /* 0x000fe400078e3cff */
[C---:B------:R-:W-:Y:S02]  /*13370*/  LOP3.LUT R25, R12.reuse, 0x380, RZ, 0xc0, !PT ;  /* 0x000003800c197812 */ /* 0x040fe400078ec0ff */
[----:B------:R-:W-:Y:S02]  /*13380*/  IADD3 R45, P2, R12, 0x40, RZ ;  /* 0x000000400c2d7810 */ /* 0x000fe40007f5e0ff */
[----:B------:R-:W-:-:S02]  /*13390*/  SHF.R.U64 R25, R25, 0x3, RZ ;  /* 0x0000000319197819 */ /* 0x000fc400000012ff */
[----:B------:R-:W-:Y:S01]  /*133a0*/  LOP3.LUT R20, R45, 0x380, RZ, 0xc0, !PT ;  /* 0x000003802d147812 */ /* 0x000fe200078ec0ff */
[--C-:B------:R-:W-:Y:S01]  /*133b0*/  IMAD.X R21, RZ, RZ, R13.reuse, P2 ;  /* 0x000000ffff157224 */ /* 0x100fe200010e060d */
[----:B------:R-:W-:Y:S01]  /*133c0*/  LOP3.LUT R12, R25, R12, RZ, 0x3c, !PT ;  /* 0x0000000c190c7212 */ /* 0x000fe200078e3cff */
[----:B------:R-:W-:Y:S01]  /*133d0*/  IMAD.X R25, RZ, RZ, R13, P3 ;  /* 0x000000ffff197224 */ /* 0x000fe200018e060d */
[----:B------:R-:W-:Y:S02]  /*133e0*/  SHF.R.U64 R20, R20, 0x3, RZ ;  /* 0x0000000314147819 */ /* 0x000fe400000012ff */
[----:B------:R-:W-:Y:S02]  /*133f0*/  MOV R46, R12 ;  /* 0x0000000c002e7202 */ /* 0x000fe40000000f00 */
[----:B------:R-:W-:Y:S02]  /*13400*/  LOP3.LUT R20, R20, R45, RZ, 0x3c, !PT ;  /* 0x0000002d14147212 */ /* 0x000fe400078e3cff */
[----:B------:R-:W-:-:S02]  /*13410*/  MOV R45, R24 ;  /* 0x00000018002d7202 */ /* 0x000fc40000000f00 */
[----:B------:R-:W-:Y:S02]  /*13420*/  MOV R42, R14 ;  /* 0x0000000e002a7202 */ /* 0x000fe40000000f00 */
[----:B------:R-:W-:Y:S01]  /*13430*/  MOV R44, R20 ;  /* 0x00000014002c7202 */ /* 0x000fe20000000f00 */
[----:B------:R-:W-:Y:S01]  /*13440*/  IMAD.U32 R20, RZ, RZ, UR6 ;  /* 0x00000006ff147e24 */ /* 0x000fe2000f8e00ff */
[----:B------:R-:W-:Y:S01]  /*13450*/  PLOP3.LUT P2, PT, PT, PT, UP0, 0x80, 0x0 ;  /* 0x000000000000781c */ /* 0x000fe20003f4f008 */
[----:B------:R-:W-:Y:S01]  /*13460*/  IMAD.U32 R21, RZ, RZ, UR7 ;  /* 0x00000007ff157e24 */ /* 0x000fe2000f8e00ff */
        /* <DEDUP_REMOVED lines=12> */
[----:B------:R0:W4:Y:S01]  /*13530*/  SHFL.IDX PT, R38, R26, R27, 0x1c1f ;  /* 0x001c1f1b1a267589 */ /* 0x00012200000e0000 */
[----:B-1----:R-:W-:-:S03]  /*13540*/  SEL R24, R35, R28, P0 ;  /* 0x0000001c23187207 */ /* 0x002fc60000000000 */
[----:B------:R-:W-:Y:S04]  /*13550*/  SHFL.IDX PT, R37, R37, R18, 0x1c1f ;  /* 0x001c1f1225257589 */ /* 0x000fe800000e0000 */
[----:B------:R-:W1:Y:S01]  /*13560*/  SHFL.IDX PT, R34, R34, R27, 0x1c1f ;  /* 0x001c1f1b22227589 */ /* 0x000e6200000e0000 */
[----:B--2---:R-:W-:Y:S02]  /*13570*/  SEL R13, R39, R36, P0 ;  /* 0x00000024270d7207 */ /* 0x004fe40000000000 */
[----:B0-----:R-:W-:Y:S01]  /*13580*/  SEL R26, R28, R35, P0 ;  /* 0x000000231c1a7207 */ /* 0x001fe20000000000 */
[----:B------:R-:W-:Y:S01]  /*13590*/  SHFL.IDX PT, R41, R41, R18, 0x1c1f ;  /* 0x001c1f1229297589 */ /* 0x000fe200000e0000 */
[----:B------:R-:W-:-:S03]  /*135a0*/  SEL R15, R36, R39, P0 ;  /* 0x00000027240f7207 */ /* 0x000fc60000000000 */
[----:B------:R-:W0:Y:S01]  /*135b0*/  SHFL.IDX PT, R40, R40, R27, 0x1c1f ;  /* 0x001c1f1b28287589 */ /* 0x000e2200000e0000 */
[----:B---3--:R-:W-:Y:S02]  /*135c0*/  SEL R28, R29, R32, P0 ;  /* 0x000000201d1c7207 */ /* 0x008fe40000000000 */
[----:B------:R-:W-:Y:S01]  /*135d0*/  SEL R30, R32, R29, P0 ;  /* 0x0000001d201e7207 */ /* 0x000fe20000000000 */
[----:B------:R-:W-:Y:S04]  /*135e0*/  SHFL.IDX PT, R43, R43, R18, 0x1c1f ;  /* 0x001c1f122b2b7589 */ /* 0x000fe800000e0000 */
[----:B------:R2:W3:Y:S01]  /*135f0*/  SHFL.IDX PT, R54, R54, R27, 0x1c1f ;  /* 0x001c1f1b36367589 */ /* 0x0004e200000e0000 */
[----:B----4-:R-:W-:-:S03]  /*13600*/  SEL R25, R31, R38, P0 ;  /* 0x000000261f197207 */ /* 0x010fc60000000000 */
[----:B------:R4:W-:Y:S01]  /*13610*/  STSM.16.M88.4 [R46], R12 ;  /* 0x0000000c2e007844 */ /* 0x0009e20000000200 */
[----:B-1----:R-:W-:Y:S02]  /*13620*/  SEL R32, R37, R34, P0 ;  /* 0x0000002225207207 */ /* 0x002fe40000000000 */
[----:B--2---:R-:W-:Y:S02]  /*13630*/  SEL R27, R38, R31, P0 ;  /* 0x0000001f261b7207 */ /* 0x004fe40000000000 */
[----:B------:R-:W-:Y:S02]  /*13640*/  SEL R34, R34, R37, P0 ;  /* 0x0000002522227207 */ /* 0x000fe40000000000 */
[----:B------:R-:W1:Y:S01]  /*13650*/  LDC R37, c[0x0][0xbe8] ;  /* 0x0002fa00ff257b82 */ /* 0x000e620000000800 */
[----:B------:R2:W-:Y:S01]  /*13660*/  STSM.16.M88.4 [R45], R24 ;  /* 0x000000182d007844 */ /* 0x0005e20000000200 */
[----:B0-----:R-:W-:Y:S02]  /*13670*/  SEL R29, R41, R40, P0 ;  /* 0x00000028291d7207 */ /* 0x001fe40000000000 */
[----:B------:R-:W-:-:S05]  /*13680*/  SEL R31, R40, R41, P0 ;  /* 0x00000029281f7207 */ /* 0x000fca0000000000 */
[----:B------:R0:W-:Y:S01]  /*13690*/  STSM.16.M88.4 [R44], R28 ;  /* 0x0000001c2c007844 */ /* 0x0001e20000000200 */
[----:B---3--:R-:W-:Y:S02]  /*136a0*/  SEL R33, R43, R54, P0 ;  /* 0x000000362b217207 */ /* 0x008fe40000000000 */
[----:B------:R-:W-:-:S05]  /*136b0*/  SEL R35, R54, R43, P0 ;  /* 0x0000002b36237207 */ /* 0x000fca0000000000 */
[----:B------:R0:W-:Y:S01]  /*136c0*/  STSM.16.M88.4 [R42], R32 ;  /* 0x000000202a007844 */ /* 0x0001e20000000200 */
[----:B------:R-:W-:Y:S06]  /*136d0*/  BAR.SYNC.DEFER_BLOCKING 0x1, 0x180 ;  /* 0x0046000000007b1d */ /* 0x000fec0000010000 */
[----:B------:R-:W3:Y:S01]  /*136e0*/  @P2 LDG.E R18, desc[UR50][R20.64] ;  /* 0x0000003214122981 */ /* 0x000ee2000c1e1900 */
[----:B-1----:R-:W-:Y:S01]  /*136f0*/  ISETP.NE.AND P1, PT, R37, 0x1, PT ;  /* 0x000000012500780c */ /* 0x002fe20003f25270 */
[----:B----4-:R-:W-:Y:S01]  /*13700*/  VIADD R15, R22, UR42 ;  /* 0x0000002a160f7c36 */ /* 0x010fe20008000000 */
[----:B------:R-:W-:Y:S01]  /*13710*/  UIMAD UR6, UR16, UR10, URZ ;  /* 0x0000000a100672a4 */ /* 0x000fe2000f8e023f */
[----:B------:R-:W-:Y:S01]  /*13720*/  LEA.HI R17, R17, R10, RZ, 0x7 ;  /* 0x0000000a11117211 */ /* 0x000fe200078f38ff */
[----:B------:R-:W-:Y:S01]  /*13730*/  USEL UR9, UR9, URZ, !UP0 ;  /* 0x0000003f09097287 */ /* 0x000fe2000c000000 */
[----:B------:R-:W-:Y:S01]  /*13740*/  IMAD.MOV.U32 R12, RZ, RZ, R15 ;  /* 0x000000ffff0c7224 */ /* 0x000fe200078e000f */
[----:B------:R-:W-:Y:S01]  /*13750*/  UIMAD UR12, UR40, UR11, UR6 ;  /* 0x0000000b280c72a4 */ /* 0x000fe2000f8e0206 */
[----:B------:R-:W-:Y:S01]  /*13760*/  LOP3.LUT R17, R17, 0xffffff80, RZ, 0xc0, !PT ;  /* 0xffffff8011117812 */ /* 0x000fe200078ec0ff */
[----:B------:R-:W-:-:S02]  /*13770*/  USEL UR8, UR41, URZ, !UP0 ;  /* 0x0000003f29087287 */ /* 0x000fc4000c000000 */
[----:B------:R-:W-:-:S03]  /*13780*/  UISETP.NE.U32.AND UP0, UPT, UR18, URZ, UPT ;  /* 0x0000003f1200728c */ /* 0x000fc6000bf05070 */
[----:B------:R-:W1:Y:S01]  /*13790*/  @P1 LDC R36, c[0x0][0xbec] ;  /* 0x0002fb00ff241b82 */ /* 0x000e620000000800 */
[----:B------:R-:W-:-:S06]  /*137a0*/  UISETP.NE.AND.EX UP0, UPT, UR19, URZ, UPT, UP0 ;  /* 0x0000003f1300728c */ /* 0x000fcc000bf05300 */
[----:B------:R-:W-:Y:S01]  /*137b0*/  PLOP3.LUT P3, PT, PT, PT, UP0, 0x80, 0x0 ;  /* 0x000000000000781c */ /* 0x000fe20003f6f008 */
[----:B------:R-:W4:Y:S01]  /*137c0*/  @P1 LDC R38, c[0x0][0xbf0] ;  /* 0x0002fc00ff261b82 */ /* 0x000f220000000800 */
[----:B-1----:R-:W-:-:S05]  /*137d0*/  @P1 IMAD.HI.U32 R13, R15, R36, RZ ;  /* 0x000000240f0d1227 */ /* 0x002fca00078e00ff */
[----:B----4-:R-:W-:-:S05]  /*137e0*/  @P1 SHF.R.U32.HI R12, RZ, R38, R13 ;  /* 0x00000026ff0c1219 */ /* 0x010fca000001160d */
[----:B------:R-:W-:-:S04]  /*137f0*/  IMAD.MOV R14, RZ, RZ, -R12 ;  /* 0x000000ffff0e7224 */ /* 0x000fc800078e0a0c */
[----:B------:R-:W-:Y:S01]  /*13800*/  IMAD R15, R37, R14, R15 ;  /* 0x0000000e250f7224 */ /* 0x000fe200078e020f */
[----:B------:R-:W-:-:S04]  /*13810*/  SHF.R.S32.HI R14, RZ, 0x1f, R12 ;  /* 0x0000001fff0e7819 */ /* 0x000fc8000001140c */
[----:B------:R-:W-:Y:S02]  /*13820*/  SHF.R.S32.HI R13, RZ, 0x1f, R15 ;  /* 0x0000001fff0d7819 */ /* 0x000fe4000001140f */
[----:B---3--:R-:W-:-:S13]  /*13830*/  @P2 R2UR UR4, R18 ;  /* 0x00000000120422ca */ /* 0x008fda00000e0000 */
[----:B------:R-:W-:Y:S02]  /*13840*/  USHF.R.S32.HI UR7, URZ, 0x1f, UR4 ;  /* 0x0000001f3f077899 */ /* 0x000fe40008011404 */
[----:B------:R-:W-:Y:S02]  /*13850*/  UMOV UR6, UR4 ;  /* 0x0000000400067c82 */ /* 0x000fe40008000000 */
[----:B------:R-:W-:-:S04]  /*13860*/  UIMAD.WIDE.U32 UR10, UR40, UR10, UR6 ;  /* 0x0000000a280a72a5 */ /* 0x000fc8000f8e0006 */
[----:B------:R-:W-:Y:S02]  /*13870*/  UIADD3 UR11, UR11, UR12, URZ ;  /* 0x0000000c0b0b7290 */ /* 0x000fe4000fffe03f */
[----:B------:R-:W-:Y:S02]  /*13880*/  UIMAD UR12, UR9, UR14, URZ ;  /* 0x0000000e090c72a4 */ /* 0x000fe4000f8e023f */
[----:B------:R-:W-:Y:S02]  /*13890*/  UIMAD.WIDE.U32 UR10, UR8, UR14, UR10 ;  /* 0x0000000e080a72a5 */ /* 0x000fe4000f8e000a */
[----:B------:R-:W-:Y:S01]  /*138a0*/  UIMAD UR12, UR8, UR15, UR12 ;  /* 0x0000000f080c72a4 */ /* 0x000fe2000f8e020c */
[----:B------:R-:W-:-:S03]  /*138b0*/  ULDC UR14, c[0x0][0xa88] ;  /* 0x0002a200000e7ab9 */ /* 0x000fc60000000800 */
[----:B------:R-:W-:Y:S02]  /*138c0*/  IADD3 R12, P0, R12, UR10, RZ ;  /* 0x0000000a0c0c7c10 */ /* 0x000fe4000ff1e0ff */
[----:B--2---:R-:W-:Y:S01]  /*138d0*/  IMAD.U32 R25, RZ, RZ, UR12 ;  /* 0x0000000cff197e24 */ /* 0x004fe2000f8e00ff */
[----:B------:R-:W-:Y:S02]  /*138e0*/  ULDC.64 UR12, c[0x0][0xb88] ;  /* 0x0002e200000c7ab9 */ /* 0x000fe40000000a00 */
[----:B------:R-:W-:Y:S02]  /*138f0*/  IMAD R18, R13, UR12, RZ ;  /* 0x0000000c0d127c24 */ /* 0x000fe4000f8e02ff */
[----:B------:R-:W-:Y:S01]  /*13900*/  IADD3.X R13, R14, UR11, R25, P0, !PT ;  /* 0x0000000b0e0d7c10 */ /* 0x000fe200087fe419 */
[----:B------:R-:W-:Y:S01]  /*13910*/  @UP0 ULDC.64 UR10, c[0x0][0xc08] ;  /* 0x00030200000a0ab9 */ /* 0x000fe20000000a00 */
[----:B------:R-:W-:Y:S01]  /*13920*/  IMAD R25, R15, UR13, R18 ;  /* 0x0000000d0f197c24 */ /* 0x000fe2000f8e0212 */
[----:B------:R-:W-:Y:S01]  /*13930*/  @UP0 UIMAD.WIDE UR10, UR41, 0x4, UR10 ;  /* 0x00000004290a08a5 */ /* 0x000fe2000f8e020a */
[----:B------:R-:W-:-:S02]  /*13940*/  IMAD.U32 R14, RZ, RZ, UR14 ;  /* 0x0000000eff0e7e24 */ /* 0x000fc4000f8e00ff */
[----:B------:R-:W-:Y:S01]  /*13950*/  IMAD.WIDE.U32 R12, R15, UR12, R12 ;  /* 0x0000000c0f0c7c25 */ /* 0x000fe2000f8e000c */
[----:B------:R-:W-:-:S03]  /*13960*/  ULDC.64 UR12, c[0x0][0xb50] ;  /* 0x0002d400000c7ab9 */ /* 0x000fc60000000a00 */
[----:B------:R-:W-:Y:S01]  /*13970*/  IMAD.IADD R13, R13, 0x1, R25 ;  /* 0x000000010d0d7824 */ /* 0x000fe200078e0219 */
[C---:B------:R-:W-:Y:S01]  /*13980*/  LEA R15, P0, R12.reuse, UR12, 0x2 ;  /* 0x0000000c0c0f7c11 */ /* 0x040fe2000f8010ff */
[----:B------:R-:W-:Y:S02]  /*13990*/  IMAD.U32 R24, RZ, RZ, UR10 ;  /* 0x0000000aff187e24 */ /* 0x000fe4000f8e00ff */
[----:B------:R-:W-:Y:S01]  /*139a0*/  IMAD.U32 R25, RZ, RZ, UR11 ;  /* 0x0000000bff197e24 */ /* 0x000fe2000f8e00ff */
[----:B------:R-:W-:-:S04]  /*139b0*/  LEA.HI.X R12, R12, UR13, R13, 0x2, P0 ;  /* 0x0000000d0c0c7c11 */ /* 0x000fc800080f140d */
[----:B------:R0:W5:Y:S01]  /*139c0*/  @P3 LDG.E R14, desc[UR50][R24.64] ;  /* 0x00000032180e3981 */ /* 0x000162000c1e1900 */
[----:B------:R-:W-:Y:S05]  /*139d0*/  @P3 BRA `(.L_x_11695) ;  /* 0x0000000000103947 */ /* 0x000fea0003800000 */
[----:B------:R-:W-:Y:S05]  /*139e0*/  @!P2 BRA `(.L_x_11695) ;  /* 0x00000000000ca947 */ /* 0x000fea0003800000 */
[----:B------:R-:W2:Y:S04]  /*139f0*/  LDG.E R13, desc[UR50][R20.64] ;  /* 0x00000032140d7981 */ /* 0x000ea8000c1e1900 */
[----:B-----5:R-:W2:Y:S02]  /*13a00*/  LDG.E R14, desc[UR50][R20.64+0x4] ;  /* 0x00000432140e7981 */ /* 0x020ea4000c1e1900 */
[----:B--2---:R-:W-:-:S07]  /*13a10*/  IMAD.IADD R14, R14, 0x1, -R13 ;  /* 0x000000010e0e7824 */ /* 0x004fce00078e0a0d */
.L_x_11695:
[----:B------:R-:W-:Y:S01]  /*13a20*/  IMAD R13, R5, 0x40, R0 ;  /* 0x00000040050d7824 */ /* 0x000fe200078e0200 */
[----:B------:R-:W-:Y:S01]  /*13a30*/  SHFL.IDX PT, R20, R15, RZ, 0x1c1f ;  /* 0x001c1fff0f147589 */ /* 0x000fe200000e0000 */
[----:B------:R-:W-:Y:S01]  /*13a40*/  IMAD.IADD R17, R10, 0x1, -R17 ;  /* 0x000000010a117824 */ /* 0x000fe200078e0a11 */
[----:B------:R-:W-:Y:S01]  /*13a50*/  ULDC.64 UR12, c[0x0][0xaa0] ;  /* 0x0002a800000c7ab9 */ /* 0x000fe20000000a00 */
[----:B------:R-:W-:Y:S01]  /*13a60*/  IMAD.WIDE R6, R13, 0x2, R6 ;  /* 0x000000020d067825 */ /* 0x000fe200078e0206 */
[----:B------:R-:W1:Y:S02]  /*13a70*/  SHFL.IDX PT, R21, R12, RZ, 0x1c1f ;  /* 0x001c1fff0c157589 */ /* 0x000e6400000e0000 */
[----:B------:R-:W-:Y:S01]  /*13a80*/  LOP3.LUT P0, RZ, R17, 0x3, RZ, 0xc0, !PT ;  /* 0x0000000311ff7812 */ /* 0x000fe2000780c0ff */
[----:B------:R-:W-:Y:S01]  /*13a90*/  VIADD R18, R156, UR42 ;  /* 0x0000002a9c127c36 */ /* 0x000fe20008000000 */
[----:B0-----:R-:W-:Y:S01]  /*13aa0*/  SHFL.IDX PT, R34, R15, 0x1, 0x1c1f ;  /* 0x003c1f000f227f89 */ /* 0x001fe200000e0000 */
[----:B-----5:R-:W-:Y:S01]  /*13ab0*/  IMAD R39, R14, R37, RZ ;  /* 0x000000250e277224 */ /* 0x020fe200078e02ff */
[----:B------:R-:W-:Y:S01]  /*13ac0*/  IADD3 R25, P3, R6, 0x1800, RZ ;  /* 0x0000180006197810 */ /* 0x000fe20007f7e0ff */
[----:B------:R-:W-:Y:S01]  /*13ad0*/  VIADD R10, R18, 0x8 ;  /* 0x00000008120a7836 */ /* 0x000fe20000000000 */
[----:B------:R0:W2:Y:S01]  /*13ae0*/  SHFL.IDX PT, R35, R12, 0x1, 0x1c1f ;  /* 0x003c1f000c237f89 */ /* 0x0000a200000e0000 */
[----:B------:R-:W-:-:S02]  /*13af0*/  IADD3 R29, P4, R6, 0x3000, RZ ;  /* 0x00003000061d7810 */ /* 0x000fc40007f9e0ff */
[-C--:B------:R-:W-:Y:S02]  /*13b00*/  ISETP.GE.OR P2, PT, R18, R39.reuse, P0 ;  /* 0x000000271200720c */ /* 0x080fe40000746670 */
[----:B------:R-:W-:Y:S02]  /*13b10*/  LOP3.LUT R13, R6, 0x380, RZ, 0xc0, !PT ;  /* 0x00000380060d7812 */ /* 0x000fe400078ec0ff */
[----:B------:R-:W-:Y:S02]  /*13b20*/  LOP3.LUT R24, R25, 0x380, RZ, 0xc0, !PT ;  /* 0x0000038019187812 */ /* 0x000fe400078ec0ff */
[----:B------:R-:W-:Y:S02]  /*13b30*/  ISETP.GE.OR P0, PT, R10, R39, P0 ;  /* 0x000000270a00720c */ /* 0x000fe40000706670 */
[----:B------:R-:W-:Y:S02]  /*13b40*/  LOP3.LUT R28, R29, 0x380, RZ, 0xc0, !PT ;  /* 0x000003801d1c7812 */ /* 0x000fe400078ec0ff */
[----:B------:R-:W-:-:S02]  /*13b50*/  SHF.R.U64 R13, R13, 0x3, RZ ;  /* 0x000000030d0d7819 */ /* 0x000fc400000012ff */
[----:B------:R-:W-:Y:S01]  /*13b60*/  SHF.R.U64 R24, R24, 0x3, RZ ;  /* 0x0000000318187819 */ /* 0x000fe200000012ff */
[----:B-1----:R-:W-:Y:S01]  /*13b70*/  @!P2 ST.E desc[UR50][R20.64], R11 ;  /* 0x0000000b1400a985 */ /* 0x002fe2000c101932 */
[----:B------:R-:W-:Y:S02]  /*13b80*/  SHF.R.U64 R28, R28, 0x3, RZ ;  /* 0x000000031c1c7819 */ /* 0x000fe400000012ff */
[----:B0-----:R-:W-:Y:S01]  /*13b90*/  LOP3.LUT R12, R13, R6, RZ, 0x3c, !PT ;  /* 0x000000060d0c7212 */ /* 0x001fe200078e3cff */
        /* <DEDUP_REMOVED lines=9> */
[----:B------:R-:W-:-:S04]  /*13c30*/  IADD3 R17, P0, R6, 0x4800, RZ ;  /* 0x0000480006117810 */ /* 0x000fc80007f1e0ff */
[----:B------:R-:W-:Y:S01]  /*13c40*/  LOP3.LUT R6, R17, 0x380, RZ, 0xc0, !PT ;  /* 0x0000038011067812 */ /* 0x000fe200078ec0ff */
[----:B------:R-:W-:Y:S02]  /*13c50*/  IMAD.X R33, RZ, RZ, R7, P0 ;  /* 0x000000ffff217224 */ /* 0x000fe400000e0607 */
[----:B------:R-:W1:Y:S01]  /*13c60*/  @P1 LDC R7, c[0x0][0xbec] ;  /* 0x0002fb00ff071b82 */ /* 0x000e620000000800 */
[----:B------:R-:W-:-:S04]  /*13c70*/  SHF.R.U64 R6, R6, 0x3, RZ ;  /* 0x0000000306067819 */ /* 0x000fc800000012ff */
[----:B------:R-:W-:-:S03]  /*13c80*/  LOP3.LUT R32, R6, R17, RZ, 0x3c, !PT ;  /* 0x0000001106207212 */ /* 0x000fc600078e3cff */
[----:B------:R-:W1:Y:S01]  /*13c90*/  @P1 LDC R17, c[0x0][0xbf0] ;  /* 0x0002fc00ff111b82 */ /* 0x000e620000000800 */
[----:B------:R-:W-:Y:S02]  /*13ca0*/  UIMAD UR10, UR7, UR12, URZ ;  /* 0x0000000c070a72a4 */ /* 0x000fe4000f8e023f */
[----:B------:R-:W-:Y:S01]  /*13cb0*/  UIMAD.WIDE.U32 UR6, UR4, UR12, URZ ;  /* 0x0000000c040672a5 */ /* 0x000fe2000f8e003f */
[----:B------:R-:W-:Y:S01]  /*13cc0*/  IMAD R4, R4, 0x30, R5 ;  /* 0x0000003004047824 */ /* 0x000fe200078e0205 */
[----:B------:R-:W-:Y:S01]  /*13cd0*/  UIMAD UR10, UR4, UR13, UR10 ;  /* 0x0000000d040a72a4 */ /* 0x000fe2000f8e020a */
[----:B0-----:R-:W5:Y:S01]  /*13ce0*/  LD.E.128 R32, desc[UR50][R32.64] ;  /* 0x0000003220207980 */ /* 0x001f62000c101d00 */
[----:B------:R-:W-:Y:S01]  /*13cf0*/  VIADD R9, R9, 0x13220 ;  /* 0x0001322009097836 */ /* 0x000fe20000000000 */
[----:B------:R-:W-:Y:S01]  /*13d00*/  ULDC.64 UR12, c[0x0][0xae8] ;  /* 0x0002ba00000c7ab9 */ /* 0x000fe20000000a00 */
[----:B------:R-:W-:Y:S01]  /*13d10*/  UIADD3 UR7, UR7, UR10, URZ ;  /* 0x0000000a07077290 */ /* 0x000fe2000fffe03f */
[----:B------:R-:W-:Y:S01]  /*13d20*/  VIADD R10, R4, UR42 ;  /* 0x0000002a040a7c36 */ /* 0x000fe20008000000 */
[----:B------:R-:W-:Y:S01]  /*13d30*/  UIMAD UR4, UR16, UR12, URZ ;  /* 0x0000000c100472a4 */ /* 0x000fe2000f8e023f */
[----:B------:R-:W-:Y:S01]  /*13d40*/  @!PT LDS RZ, [RZ] ;  /* 0x00000000fffff984 */ /* 0x000fe20000000800 */
[----:B------:R-:W-:Y:S01]  /*13d50*/  @!PT LDS RZ, [RZ] ;  /* 0x00000000fffff984 */ /* 0x000fe20000000800 */
[----:B------:R-:W-:Y:S01]  /*13d60*/  @!PT LDS RZ, [RZ] ;  /* 0x00000000fffff984 */ /* 0x000fe20000000800 */
[----:B------:R-:W-:Y:S01]  /*13d70*/  @!PT LDS RZ, [RZ] ;  /* 0x00000000fffff984 */ /* 0x000fe20000000800 */
[----:B------:R0:W-:Y:S06]  /*13d80*/  MEMBAR.ALL.CTA ;  /* 0x0000000000007992 */ /* 0x0001ec0000008000 */
[----:B0-----:R-:W0:Y:S01]  /*13d90*/  FENCE.VIEW.ASYNC.S ;  /* 0x00000000000073c6 */ /* 0x001e220000000000 */
[----:B------:R-:W-:Y:S01]  /*13da0*/  UIMAD.WIDE.U32 UR6, UR40, UR12, UR6 ;  /* 0x0000000c280672a5 */ /* 0x000fe2000f8e0006 */
[----:B------:R-:W-:Y:S01]  /*13db0*/  IMAD.MOV.U32 R11, RZ, RZ, R10 ;  /* 0x000000ffff0b7224 */ /* 0x000fe200078e000a */
[----:B------:R-:W-:Y:S01]  /*13dc0*/  UIMAD UR4, UR40, UR13, UR4 ;  /* 0x0000000d280472a4 */ /* 0x000fe2000f8e0204 */
[----:B-1----:R-:W-:Y:S01]  /*13dd0*/  @P1 IMAD.HI.U32 R4, R10, R7, RZ ;  /* 0x000000070a041227 */ /* 0x002fe200078e00ff */
[----:B------:R-:W-:Y:S01]  /*13de0*/  ULDC.64 UR10, c[0x0][0xaf0] ;  /* 0x0002bc00000a7ab9 */ /* 0x000fe20000000a00 */
[----:B------:R-:W-:Y:S01]  /*13df0*/  PRMT R9, RZ, 0x654, R9 ;  /* 0x00000654ff097816 */ /* 0x000fe20000000009 */
[----:B------:R-:W-:-:S02]  /*13e00*/  UIMAD UR9, UR9, UR10, URZ ;  /* 0x0000000a090972a4 */ /* 0x000fc4000f8e023f */
[----:B------:R-:W-:Y:S02]  /*13e10*/  UIADD3 UR7, UR7, UR4, URZ ;  /* 0x0000000407077290 */ /* 0x000fe4000fffe03f */
[----:B------:R-:W-:Y:S01]  /*13e20*/  UIMAD UR4, UR8, UR11, UR9 ;  /* 0x0000000b080472a4 */ /* 0x000fe2000f8e0209 */
[----:B------:R-:W-:Y:S01]  /*13e30*/  @P1 SHF.R.U32.HI R11, RZ, R17, R4 ;  /* 0x00000011ff0b1219 */ /* 0x000fe20000011604 */
[----:B------:R-:W-:-:S03]  /*13e40*/  UIMAD.WIDE.U32 UR8, UR8, UR10, UR6 ;  /* 0x0000000a080872a5 */ /* 0x000fc6000f8e0006 */
[--C-:B------:R-:W-:Y:S01]  /*13e50*/  SHF.R.S32.HI R4, RZ, 0x1f, R11.reuse ;  /* 0x0000001fff047819 */ /* 0x100fe2000001140b */
[----:B------:R-:W-:Y:S01]  /*13e60*/  UIADD3 UR4, UR9, UR4, URZ ;  /* 0x0000000409047290 */ /* 0x000fe2000fffe03f */
[----:B------:R-:W-:Y:S01]  /*13e70*/  IMAD.MOV R8, RZ, RZ, -R11 ;  /* 0x000000ffff087224 */ /* 0x000fe200078e0a0b */
[----:B------:R-:W-:Y:S01]  /*13e80*/  ULDC.64 UR6, c[0x0][0xae0] ;  /* 0x0002b80000067ab9 */ /* 0x000fe20000000a00 */
[----:B------:R-:W-:Y:S02]  /*13e90*/  IMAD.U32 R7, RZ, RZ, UR9 ;  /* 0x00000009ff077e24 */ /* 0x000fe4000f8e00ff */
[----:B------:R-:W-:Y:S02]  /*13ea0*/  IMAD R4, R4, UR6, RZ ;  /* 0x0000000604047c24 */ /* 0x000fe4000f8e02ff */
[----:B------:R-:W-:Y:S01]  /*13eb0*/  IMAD R17, R37, R8, R10 ;  /* 0x0000000825117224 */ /* 0x000fe200078e020a */
[----:B0-----:R0:W-:Y:S01]  /*13ec0*/  SYNCS.ARRIVE.TRANS64.RED.A1T0 RZ, [R9+URZ], RZ ;  /* 0x000000ff09ff79a7 */ /* 0x0011e2000810043f */
        /* <DEDUP_REMOVED lines=20> */
[----:B------:R-:W0:Y:S01]  /*14010*/  SHFL.IDX PT, R37, R11, 0x1, 0x181f ;  /* 0x00381f000b257f89 */ /* 0x000e2200000e0000 */
        /* <DEDUP_REMOVED lines=11> */
[----:B0-----:R-:W-:-:S03]  /*140d0*/  @!P2 LEA R6, P5, R0, R37, 0x1 ;  /* 0x000000250006a211 */ /* 0x001fc600078a08ff */
[----:B------:R-:W0:Y:S01]  /*140e0*/  SHFL.IDX PT, R17, R17, 0x3, 0x181f ;  /* 0x00781f0011117f89 */ /* 0x000e2200000e0000 */
[C---:B------:R-:W-:Y:S02]  /*140f0*/  @!P3 LEA R8, P6, R0.reuse, R41, 0x1 ;  /* 0x000000290008b211 */ /* 0x040fe400078c08ff */
[C-C-:B------:R-:W-:Y:S02]  /*14100*/  @!P1 LEA.HI.X R5, R0.reuse, R7, R3.reuse, 0x1, P4 ;  /* 0x0000000700059211 */ /* 0x140fe400020f0c03 */
[C-C-:B------:R-:W-:Y:S02]  /*14110*/  @!P2 LEA.HI.X R7, R0.reuse, R18, R3.reuse, 0x1, P5 ;  /* 0x000000120007a211 */ /* 0x140fe400028f0c03 */
[----:B------:R-:W-:Y:S01]  /*14120*/  @!P3 LEA.HI.X R9, R0, R20, R3, 0x1, P6 ;  /* 0x000000140009b211 */ /* 0x000fe200030f0c03 */
[----:B--2---:R2:W-:Y:S04]  /*14130*/  @!P1 ST.E.128 desc[UR50][R4.64], R12 ;  /* 0x0000000c04009985 */ /* 0x0045e8000c101d32 */
[----:B---3--:R2:W-:Y:S04]  /*14140*/  @!P2 ST.E.128 desc[UR50][R6.64], R24 ;  /* 0x000000180600a985 */ /* 0x0085e8000c101d32 */
[----:B----4-:R2:W-:Y:S01]  /*14150*/  @!P3 ST.E.128 desc[UR50][R8.64], R28 ;  /* 0x0000001c0800b985 */ /* 0x0105e2000c101d32 */
[----:B01----:R-:W-:Y:S05]  /*14160*/  @P0 BRA `(.L_x_11696) ;  /* 0x00000008006c0947 */ /* 0x003fea0003800000 */
[----:B--2---:R-:W-:-:S04]  /*14170*/  LEA R4, P0, R0, R11, 0x1 ;  /* 0x0000000b00047211 */ /* 0x004fc800078008ff */
[----:B------:R-:W-:-:S05]  /*14180*/  LEA.HI.X R5, R0, R17, R3, 0x1, P0 ;  /* 0x0000001100057211 */ /* 0x000fca00000f0c03 */
[----:B-----5:R0:W-:Y:S01]  /*14190*/  ST.E.128 desc[UR50][R4.64], R32 ;  /* 0x0000002004007985 */ /* 0x0201e2000c101d32 */
[----:B------:R-:W-:Y:S05]  /*141a0*/  BRA `(.L_x_11696) ;  /* 0x00000008005c7947 */ /* 0x000fea0003800000 */
.L_x_11694:
        /* <DEDUP_REMOVED lines=32> */
.L_x_11697:
[----:B------:R-:W-:Y:S01]  /*143b0*/  USHF.R.S32.HI UR6, URZ, 0x1f, UR41 ;  /* 0x0000001f3f067899 */ /* 0x000fe20008011429 */
[----:B------:R-:W-:Y:S01]  /*143c0*/  BSSY B1, `(.L_x_11698) ;  /* 0x000002d000017945 */ /* 0x000fe20003800000 */
[----:B------:R-:W-:Y:S02]  /*143d0*/  USHF.R.S32.HI UR9, URZ, 0x1f, UR4 ;  /* 0x0000001f3f097899 */ /* 0x000fe40008011404 */
[----:B------:R-:W-:Y:S02]  /*143e0*/  USEL UR11, UR41, URZ, !UP0 ;  /* 0x0000003f290b7287 */ /* 0x000fe4000c000000 */
[----:B------:R-:W-:Y:S01]  /*143f0*/  USEL UR12, UR6, URZ, !UP0 ;  /* 0x0000003f060c7287 */ /* 0x000fe2000c000000 */
[----:B------:R-:W-:Y:S11]  /*14400*/  @P1 BRA `(.L_x_11699) ;  /* 0x0000000000a01947 */ /* 0x000ff60003800000 */
[----:B------:R-:W0:Y:S01]  /*14410*/  LDC R10, c[0x0][0xbe8] ;  /* 0x0002fa00ff0a7b82 */ /* 0x000e220000000800 */
[----:B------:R-:W-:-:S05]  /*14420*/  IMAD.U32 R8, RZ, RZ, UR42 ;  /* 0x0000002aff087e24 */ /* 0x000fca000f8e00ff */
[----:B------:R-:W-:Y:S01]  /*14430*/  IADD3 R8, R8, -0x80, R23 ;  /* 0xffffff8008087810 */ /* 0x000fe20007ffe017 */
[----:B0----5:R-:W-:-:S05]  /*14440*/  IMAD R6, R11, R10, RZ ;  /* 0x0000000a0b067224 */ /* 0x021fca00078e02ff */
        /* <DEDUP_REMOVED lines=19> */
[----:B-1----:R-:W-:-:S04]  /*14580*/  @P1 SHF.R.U32.HI R6, RZ, R12, R7 ;  /* 0x0000000cff061219 */ /* 0x002fc80000011607 */
[--C-:B------:R-:W-:Y:S01]  /*14590*/  SHF.R.S32.HI R7, RZ, 0x1f, R6.reuse ;  /* 0x0000001fff077819 */ /* 0x100fe20000011406 */
[----:B------:R-:W-:Y:S01]  /*145a0*/  IMAD.MOV R9, RZ, RZ, -R6 ;  /* 0x000000ffff097224 */ /* 0x000fe200078e0a06 */
[----:B------:R-:W-:-:S03]  /*145b0*/  IADD3 R6, P1, R6, UR6, RZ ;  /* 0x0000000606067c10 */ /* 0x000fc6000ff3e0ff */
[----:B------:R-:W-:Y:S02]  /*145c0*/  IMAD R9, R10, R9, R8 ;  /* 0x000000090a097224 */ /* 0x000fe400078e0208 */
[----:B------:R-:W-:-:S03]  /*145d0*/  IMAD.U32 R10, RZ, RZ, UR8 ;  /* 0x00000008ff0a7e24 */ /* 0x000fc6000f8e00ff */
[----:B------:R-:W-:Y:S02]  /*145e0*/  SHF.R.S32.HI R8, RZ, 0x1f, R9 ;  /* 0x0000001fff087819 */ /* 0x000fe40000011409 */
[----:B------:R-:W-:Y:S01]  /*145f0*/  IADD3.X R7, R7, UR7, R10, P1, !PT ;  /* 0x0000000707077c10 */ /* 0x000fe20008ffe40a */
[----:B------:R-:W-:Y:S02]  /*14600*/  ULDC.64 UR6, c[0x0][0xb50] ;  /* 0x0002d40000067ab9 */ /* 0x000fe40000000a00 */
[----:B------:R-:W-:Y:S02]  /*14610*/  IMAD R8, R8, UR14, RZ ;  /* 0x0000000e08087c24 */ /* 0x000fe4000f8e02ff */
[----:B------:R-:W-:-:S04]  /*14620*/  IMAD.WIDE.U32 R6, R9, UR14, R6 ;  /* 0x0000000e09067c25 */ /* 0x000fc8000f8e0006 */
[----:B------:R-:W-:Y:S01]  /*14630*/  IMAD R13, R9, UR15, R8 ;  /* 0x0000000f090d7c24 */ /* 0x000fe2000f8e0208 */
[----:B------:R-:W-:-:S03]  /*14640*/  LEA R8, P1, R6, UR6, 0x2 ;  /* 0x0000000606087c11 */ /* 0x000fc6000f8210ff */
[----:B------:R-:W-:-:S05]  /*14650*/  IMAD.IADD R7, R7, 0x1, R13 ;  /* 0x0000000107077824 */ /* 0x000fca00078e020d */
[----:B------:R-:W-:Y:S01]  /*14660*/  LEA.HI.X R9, R6, UR7, R7, 0x2, P1 ;  /* 0x0000000706097c11 */ /* 0x000fe200088f1407 */
[----:B------:R-:W-:-:S05]  /*14670*/  IMAD.MOV.U32 R7, RZ, RZ, -0x800000 ;  /* 0xff800000ff077424 */ /* 0x000fca00078e00ff */
[----:B------:R0:W-:Y:S02]  /*14680*/  STG.E desc[UR50][R8.64], R7 ;  /* 0x0000000708007986 */ /* 0x0001e4000c101932 */
.L_x_11699:
[----:B------:R-:W-:Y:S05]  /*14690*/  BSYNC B1 ;  /* 0x0000000000017941 */ /* 0x000fea0003800000 */
.L_x_11698:
[----:B0-----:R-:W0:Y:S01]  /*146a0*/  @P0 LDC R7, c[0x0][0xbf0] ;  /* 0x0002fc00ff070b82 */ /* 0x001e220000000800 */
[----:B------:R-:W-:Y:S01]  /*146b0*/  ULDC.64 UR14, c[0x0][0xaa0] ;  /* 0x0002a800000e7ab9 */ /* 0x000fe20000000a00 */
[----:B------:R-:W-:Y:S01]  /*146c0*/  IMAD R4, R4, 0x30, R5 ;  /* 0x0000003004047824 */ /* 0x000fe200078e0205 */
[----:B------:R-:W-:Y:S01]  /*146d0*/  UIMAD UR8, UR9, UR14, URZ ;  /* 0x0000000e090872a4 */ /* 0x000fe2000f8e023f */
[----:B-----5:R-:W-:Y:S01]  /*146e0*/  IMAD R25, R11, R14, RZ ;  /* 0x0000000e0b197224 */ /* 0x020fe200078e02ff */
        /* <DEDUP_REMOVED lines=31> */
[----:B------:R-:W-:Y:S02]  /*148e0*/  IMAD.IADD R7, R7, 0x1, R15 ;  /* 0x0000000107077824 */ /* 0x000fe400078e020f */
[C---:B------:R-:W-:Y:S02]  /*148f0*/  IMAD R9, R13.reuse, UR7, R4 ;  /* 0x000000070d097c24 */ /* 0x040fe4000f8e0204 */
[----:B------:R-:W-:Y:S01]  /*14900*/  IMAD.WIDE.U32 R6, R13, UR6, R6 ;  /* 0x000000060d067c25 */ /* 0x000fe2000f8e0006 */
[----:B------:R-:W-:-:S03]  /*14910*/  ULDC.64 UR6, c[0x0][0xa80] ;  /* 0x0002a00000067ab9 */ /* 0x000fc60000000a00 */
[----:B------:R-:W-:Y:S02]  /*14920*/  VIADD R8, R5, UR42 ;  /* 0x0000002a05087c36 */ /* 0x000fe40008000000 */
[----:B------:R-:W-:Y:S01]  /*14930*/  IMAD.IADD R5, R7, 0x1, R9 ;  /* 0x0000000107057824 */ /* 0x000fe200078e0209 */
[----:B------:R-:W-:Y:S01]  /*14940*/  LEA R7, P0, R6, UR6, 0x1 ;  /* 0x0000000606077c11 */ /* 0x000fe2000f8008ff */
[----:B------:R-:W-:-:S03]  /*14950*/  VIADD R4, R8, 0x30 ;  /* 0x0000003008047836 */ /* 0x000fc60000000000 */
[----:B------:R-:W-:Y:S01]  /*14960*/  LEA.HI.X R10, R6, UR7, R5, 0x1, P0 ;  /* 0x00000007060a7c11 */ /* 0x000fe200080f0c05 */
[----:B------:R-:W0:Y:S01]  /*14970*/  SHFL.IDX PT, R11, R7, RZ, 0x181f ;  /* 0x00181fff070b7589 */ /* 0x000e2200000e0000 */
[----:B------:R-:W-:Y:S01]  /*14980*/  ISETP.GE.AND P0, PT, R0, UR4, PT ;  /* 0x0000000400007c0c */ /* 0x000fe2000bf06270 */
[C---:B------:R-:W-:Y:S02]  /*14990*/  VIADD R5, R8.reuse, 0x60 ;  /* 0x0000006008057836 */ /* 0x040fe40000000000 */
[----:B------:R-:W1:Y:S01]  /*149a0*/  SHFL.IDX PT, R13, R7, 0x1, 0x181f ;  /* 0x00381f00070d7f89 */ /* 0x000e6200000e0000 */
[CC--:B------:R-:W-:Y:S01]  /*149b0*/  ISETP.GE.OR P3, PT, R8.reuse, R25.reuse, P0 ;  /* 0x000000190800720c */ /* 0x0c0fe20000766670 */
[----:B------:R-:W-:Y:S01]  /*149c0*/  VIADD R6, R8, 0x90 ;  /* 0x0000009008067836 */ /* 0x000fe20000000000 */
[-C--:B------:R-:W-:Y:S01]  /*149d0*/  ISETP.GE.OR P2, PT, R4, R25.reuse, P0 ;  /* 0x000000190400720c */ /* 0x080fe20000746670 */
[----:B------:R-:W2:Y:S01]  /*149e0*/  SHFL.IDX PT, R15, R7, 0x2, 0x181f ;  /* 0x00581f00070f7f89 */ /* 0x000ea200000e0000 */
[----:B------:R-:W-:-:S02]  /*149f0*/  ISETP.GE.OR P1, PT, R5, R25, P0 ;  /* 0x000000190500720c */ /* 0x000fc40000726670 */
[----:B------:R-:W-:Y:S01]  /*14a00*/  ISETP.GE.OR P0, PT, R6, R25, P0 ;  /* 0x000000190600720c */ /* 0x000fe20000706670 */
[----:B------:R-:W3:Y:S04]  /*14a10*/  SHFL.IDX PT, R9, R10, RZ, 0x181f ;  /* 0x00181fff0a097589 */ /* 0x000ee800000e0000 */
[----:B------:R-:W4:Y:S04]  /*14a20*/  SHFL.IDX PT, R21, R7, 0x3, 0x181f ;  /* 0x00781f0007157f89 */ /* 0x000f2800000e0000 */
        /* <DEDUP_REMOVED lines=15> */
.L_x_11696:
[----:B------:R-:W-:Y:S05]  /*14b20*/  BSYNC B0 ;  /* 0x0000000000007941 */ /* 0x000fea0003800000 */
.L_x_11693:
[----:B------:R-:W-:Y:S02]  /*14b30*/  ULDC UR4, c[0x0][0xc3c] ;  /* 0x00030f0000047ab9 */ /* 0x000fe40000000800 */
[----:B------:R-:W-:-:S06]  /*14b40*/  UISETP.GE.AND UP0, UPT, UR47, UR4, UPT ;  /* 0x000000042f00728c */ /* 0x000fcc000bf06270 */
[----:B------:R-:W-:-:S13]  /*14b50*/  PLOP3.LUT P0, PT, PT, PT, UP0, 0x80, 0x0 ;  /* 0x000000000000781c */ /* 0x000fda0003f0f008 */
[----:B------:R-:W-:Y:S05]  /*14b60*/  @!P0 BRA `(.L_x_11700) ;  /* 0xfffffec000788947 */ /* 0x000fea000383ffff */
[----:B------:R-:W-:Y:S05]  /*14b70*/  EXIT ;  /* 0x000000000000794d */ /* 0x000fea0003800000 */
.L_x_11607:
        /* <DEDUP_REMOVED lines=18> */
.L_x_11701:
[----:B------:R-:W-:Y:S01]  /*14ca0*/  LOP3.LUT R5, R23, 0x1f, RZ, 0xc0, !PT ;  /* 0x0000001f17057812 */ /* 0x000fe200078ec0ff */
[----:B------:R-:W-:Y:S01]  /*14cb0*/  ULDC UR4, c[0x0][0xc3c] ;  /* 0x00030f0000047ab9 */ /* 0x000fe20000000800 */
[----:B------:R-:W0:Y:S02]  /*14cc0*/  LDC R9, c[0x0][0xc38] ;  /* 0x00030e00ff097b82 */ /* 0x000e240000000800 */
[----:B------:R-:W-:-:S04]  /*14cd0*/  ISETP.NE.AND P0, PT, R5, 0x1f, PT ;  /* 0x0000001f0500780c */ /* 0x000fc80003f05270 */
[----:B------:R-:W-:-:S13]  /*14ce0*/  ISETP.GE.OR P1, PT, R5, UR4, !P0 ;  /* 0x0000000405007c0c */ /* 0x000fda000c726670 */
[----:B------:R-:W1:Y:S02]  /*14cf0*/  @!P1 LDC.64 R2, c[0x0][0xc80] ;  /* 0x00032000ff029b82 */ /* 0x000e640000000a00 */
[----:B-1----:R-:W-:-:S05]  /*14d00*/  @!P1 IMAD.WIDE.U32 R2, R5, 0x4, R2 ;  /* 0x0000000405029825 */ /* 0x002fca00078e0002 */
        /* <DEDUP_REMOVED lines=23> */
[----:B------:R-:W1:Y:S03]  /*14e80*/  S2R R7, SR_CTAID.X ;  /* 0x0000000000077919 */ /* 0x000e660000002500 */
        /* <DEDUP_REMOVED lines=9> */
.L_x_11707:
        /* <DEDUP_REMOVED lines=14> */
.L_x_11706:
[----:B------:R-:W-:Y:S05]  /*15000*/  BSYNC B0 ;  /* 0x0000000000007941 */ /* 0x000fea0003800000 */
.L_x_11705:
        /* <DEDUP_REMOVED lines=21> */
.L_x_11703:
        /* <DEDUP_REMOVED lines=25> */
.L_x_11708:
[----:B-1----:R-:W-:Y:S01]  /*152f0*/  IMAD R24, R24, R9, R13 ;  /* 0x0000000918187224 */ /* 0x002fe200078e020d */
[----:B------:R-:W-:Y:S01]  /*15300*/  IABS R12, R4 ;  /* 0x00000004000c7213 */ /* 0x000fe20000000000 */
[----:B0-----:R-:W-:Y:S02]  /*15310*/  IMAD.MOV.U32 R11, RZ, RZ, R14 ;  /* 0x000000ffff0b7224 */ /* 0x001fe400078e000e */
[----:B------:R-:W-:Y:S02]  /*15320*/  IMAD.IADD R7, R7, 0x1, -R24 ;  /* 0x0000000107077824 */ /* 0x000fe400078e0a18 */
[----:B------:R-:W-:Y:S02]  /*15330*/  IMAD R11, R11, R10, RZ ;  /* 0x0000000a0b0b7224 */ /* 0x000fe400078e02ff */
[----:B------:R-:W-:Y:S01]  /*15340*/  IMAD.MOV.U32 R2, RZ, RZ, RZ ;  /* 0x000000ffff027224 */ /* 0x000fe200078e00ff */
[----:B------:R-:W-:Y:S01]  /*15350*/  IABS R8, R7 ;  /* 0x0000000700087213 */ /* 0x000fe20000000000 */
[----:B------:R-:W-:-:S02]  /*15360*/  IMAD.MOV R12, RZ, RZ, -R12 ;  /* 0x000000ffff0c7224 */ /* 0x000fc400078e0a0c */
        /* <DEDUP_REMOVED lines=28> */
[----:B------:R-:W-:Y:S01]  /*15530*/  IMAD.MOV.U32 R2, RZ, RZ, R11 ;  /* 0x000000ffff027224 */ /* 0x000fe200078e000b */
[----:B------:R-:W-:-:S03]  /*15540*/  IABS R11, R13 ;  /* 0x0000000d000b7213 */ /* 0x000fc60000000000 */
[----:B------:R-:W-:Y:S02]  /*15550*/  IMAD R7, R2, R9, RZ ;  /* 0x0000000902077224 */ /* 0x000fe400078e02ff */
[----:B------:R-:W-:-:S04]  /*15560*/  IMAD.MOV.U32 R2, RZ, RZ, RZ ;  /* 0x000000ffff027224 */ /* 0x000fc800078e00ff */
[----:B------:R-:W-:Y:S01]  /*15570*/  IMAD.HI.U32 R2, R3, R7, R2 ;  /* 0x0000000703027227 */ /* 0x000fe200078e0002 */
[----:B------:R-:W-:-:S04]  /*15580*/  LOP3.LUT R3, R13, R6, RZ, 0x3c, !PT ;  /* 0x000000060d037212 */ /* 0x000fc800078e3cff */
[----:B------:R-:W-:Y:S01]  /*15590*/  ISETP.GE.AND P2, PT, R3, RZ, PT ;  /* 0x000000ff0300720c */ /* 0x000fe20003f46270 */
[----:B------:R-:W-:-:S04]  /*155a0*/  IMAD.HI.U32 R2, R2, R11, RZ ;  /* 0x0000000b02027227 */ /* 0x000fc800078e00ff */
[----:B------:R-:W-:Y:S02]  /*155b0*/  IMAD R4, R2, R4, R11 ;  /* 0x0000000402047224 */ /* 0x000fe400078e020b */
[----:B------:R-:W-:-:S03]  /*155c0*/  IMAD.IADD R3, R13, 0x1, R8 ;  /* 0x000000010d037824 */ /* 0x000fc600078e0208 */
[----:B------:R-:W-:-:S13]  /*155d0*/  ISETP.GT.U32.AND P1, PT, R9, R4, PT ;  /* 0x000000040900720c */ /* 0x000fda0003f24070 */
[----:B------:R-:W-:Y:S02]  /*155e0*/  @!P1 IMAD.IADD R4, R4, 0x1, -R9 ;  /* 0x0000000104049824 */ /* 0x000fe400078e0a09 */
[----:B------:R-:W-:Y:S01]  /*155f0*/  @!P1 VIADD R2, R2, 0x1 ;  /* 0x0000000102029836 */ /* 0x000fe20000000000 */
[----:B------:R-:W-:Y:S02]  /*15600*/  ISETP.NE.AND P1, PT, R6, RZ, PT ;  /* 0x000000ff0600720c */ /* 0x000fe40003f25270 */
[----:B------:R-:W-:Y:S01]  /*15610*/  ISETP.GE.U32.AND P0, PT, R4, R9, PT ;  /* 0x000000090400720c */ /* 0x000fe20003f06070 */
[----:B------:R-:W-:-:S12]  /*15620*/  IMAD.MOV R4, RZ, RZ, -R6 ;  /* 0x000000ffff047224 */ /* 0x000fd800078e0a06 */
[----:B------:R-:W-:-:S04]  /*15630*/  @P0 VIADD R2, R2, 0x1 ;  /* 0x0000000102020836 */ /* 0x000fc80000000000 */
[----:B------:R-:W-:Y:S01]  /*15640*/  @!P2 IMAD.MOV R2, RZ, RZ, -R2 ;  /* 0x000000ffff02a224 */ /* 0x000fe200078e0a02 */
[----:B------:R-:W-:-:S04]  /*15650*/  @!P1 LOP3.LUT R2, RZ, R6, RZ, 0x33, !PT ;  /* 0x00000006ff029212 */ /* 0x000fc800078e33ff */
[----:B------:R-:W-:Y:S01]  /*15660*/  LOP3.LUT R25, RZ, R2, RZ, 0x33, !PT ;  /* 0x00000002ff197212 */ /* 0x000fe200078e33ff */
[----:B------:R-:W-:-:S04]  /*15670*/  IMAD R3, R2, R4, R3 ;  /* 0x0000000402037224 */ /* 0x000fc800078e0203 */
[----:B------:R-:W-:Y:S01]  /*15680*/  IMAD.IADD R25, R0, 0x1, R25 ;  /* 0x0000000100197824 */ /* 0x000fe200078e0219 */
[----:B------:R-:W-:Y:S01]  /*15690*/  R2UR UR36, R3 ;  /* 0x00000000032472ca */ /* 0x000fe200000e0000 */
[----:B------:R-:W-:-:S14]  /*156a0*/  BRA `(.L_x_11709) ;  /* 0x00000000000c7947 */ /* 0x000fdc0003800000 */
.L_x_11704:
[----:B------:R-:W-:Y:S01]  /*156b0*/  IMAD.MOV.U32 R24, RZ, RZ, R7 ;  /* 0x000000ffff187224 */ /* 0x000fe200078e0007 */
[----:B------:R-:W-:Y:S01]  /*156c0*/  UMOV UR36, URZ ;  /* 0x0000003f00247c82 */ /* 0x000fe20008000000 */
[----:B------:R-:W-:-:S07]  /*156d0*/  IMAD.MOV.U32 R25, RZ, RZ, RZ ;  /* 0x000000ffff197224 */ /* 0x000fce00078e00ff */
.L_x_11709:
[----:B------:R-:W-:Y:S01]  /*156e0*/  ISETP.NE.AND P0, PT, R5, RZ, PT ;  /* 0x000000ff0500720c */ /* 0x000fe20003f05270 */
[----:B------:R-:W-:Y:S02]  /*156f0*/  IMAD.U32 R26, RZ, RZ, UR36 ;  /* 0x00000024ff1a7e24 */ /* 0x000fe4000f8e00ff */
[----:B------:R-:W-:-:S10]  /*15700*/  IMAD.U32 R27, RZ, RZ, UR44 ;  /* 0x0000002cff1b7e24 */ /* 0x000fd4000f8e00ff */
[----:B------:R-:W0:Y:S01]  /*15710*/  @!P0 S2R R3, SR_CgaCtaId ;  /* 0x0000000000038919 */ /* 0x000e220000008800 */
[----:B------:R-:W-:-:S04]  /*15720*/  @!P0 MOV R0, 0x400 ;  /* 0x0000040000008802 */ /* 0x000fc80000000f00 */
[----:B0-----:R-:W-:-:S05]  /*15730*/  @!P0 LEA R0, R3, R0, 0x18 ;  /* 0x0000000003008211 */ /* 0x001fca00078ec0ff */
[----:B------:R0:W-:Y:S01]  /*15740*/  @!P0 STS.128 [R0+0x132d0], R24 ;  /* 0x0132d01800008388 */ /* 0x0001e20000000c00 */
[----:B------:R-:W-:Y:S06]  /*15750*/  BAR.ARV 0x5, 0x200 ;  /* 0x0148000000007b1d */ /* 0x000fec0000002000 */
.L_x_11702:
[----:B------:R-:W-:Y:S01]  /*15760*/  ULDC UR4, c[0x0][0xc3c] ;  /* 0x00030f0000047ab9 */ /* 0x000fe20000000800 */
[----:B------:R1:W-:Y:S01]  /*15770*/  STL [R1+0x8], RZ ;  /* 0x000008ff01007387 */ /* 0x0003e20000100800 */
[----:B------:R-:W-:Y:S01]  /*15780*/  UISETP.GE.AND UP0, UPT, UR44, UR4, UPT ;  /* 0x000000042c00728c */ /* 0x000fe2000bf06270 */
[----:B------:R-:W-:Y:S02]  /*15790*/  IMAD.MOV.U32 R22, RZ, RZ, 0x1 ;  /* 0x00000001ff167424 */ /* 0x000fe400078e00ff */
[----:B------:R-:W-:-:S03]  /*157a0*/  IMAD.MOV.U32 R19, RZ, RZ, RZ ;  /* 0x000000ffff137224 */ /* 0x000fc600078e00ff */
[----:B------:R-:W-:-:S13]  /*157b0*/  PLOP3.LUT P0, PT, PT, PT, UP0, 0x80, 0x0 ;  /* 0x000000000000781c */ /* 0x000fda0003f0f008 */
[----:B-1----:R-:W-:Y:S05]  /*157c0*/  @P0 BRA `(.L_x_11710) ;  /* 0x0000004000940947 */ /* 0x002fea0003800000 */
[----:B------:R-:W1:Y:S01]  /*157d0*/  S2UR UR5, SR_CgaCtaId ;  /* 0x00000000000579c3 */ /* 0x000e620000008800 */
[C---:B------:R-:W-:Y:S01]  /*157e0*/  LOP3.LUT R10, R23.reuse, 0x7f, RZ, 0xc0, !PT ;  /* 0x0000007f170a7812 */ /* 0x040fe200078ec0ff */
[C---:B------:R-:W-:Y:S01]  /*157f0*/  IMAD.SHL.U32 R29, R23.reuse, 0x40, RZ ;  /* 0x00000040171d7824 */ /* 0x040fe200078e00ff */
[----:B------:R-:W-:Y:S01]  /*15800*/  SHF.R.U32.HI R3, RZ, 0x1, R23 ;  /* 0x00000001ff037819 */ /* 0x000fe20000011617 */
[----:B------:R-:W-:Y:S01]  /*15810*/  IMAD.SHL.U32 R2, R23, 0x10, RZ ;  /* 0x0000001017027824 */ /* 0x000fe200078e00ff */
[----:B------:R-:W-:Y:S01]  /*15820*/  UMOV UR4, 0x400 ;  /* 0x0000040000047882 */ /* 0x000fe20000000000 */
[----:B------:R-:W-:Y:S01]  /*15830*/  IMAD.SHL.U32 R5, R10, 0x10, RZ ;  /* 0x000000100a057824 */ /* 0x000fe200078e00ff */
[----:B------:R-:W-:Y:S01]  /*15840*/  LOP3.LUT R4, R29, 0x180, RZ, 0xc0, !PT ;  /* 0x000001801d047812 */ /* 0x000fe200078ec0ff */
[C---:B------:R-:W-:Y:S01]  /*15850*/  IMAD.SHL.U32 R7, R23.reuse, 0x2, RZ ;  /* 0x0000000217077824 */ /* 0x040fe200078e00ff */
[----:B------:R-:W-:Y:S01]  /*15860*/  LOP3.LUT R6, R2, 0x1b0, RZ, 0xc0, !PT ;  /* 0x000001b002067812 */ /* 0x000fe200078ec0ff */
[----:B0-----:R-:W-:Y:S01]  /*15870*/  IMAD.SHL.U32 R0, R23, 0x20, RZ ;  /* 0x0000002017007824 */ /* 0x001fe200078e00ff */
[----:B------:R-:W-:Y:S01]  /*15880*/  LOP3.LUT R5, R5, 0x600, RZ, 0xc0, !PT ;  /* 0x0000060005057812 */ /* 0x000fe200078ec0ff */
[----:B------:R0:W-:Y:S01]  /*15890*/  STL [R1+0x8], RZ ;  /* 0x000008ff01007387 */ /* 0x0001e20000100800 */
[----:B------:R-:W-:Y:S01]  /*158a0*/  LOP3.LUT R3, R4, 0x30, R3, 0xf8, !PT ;  /* 0x0000003004037812 */ /* 0x000fe200078ef803 */
[C---:B------:R-:W-:Y:S01]  /*158b0*/  IMAD.SHL.U32 R4, R23.reuse, 0x8, RZ ;  /* 0x0000000817047824 */ /* 0x040fe200078e00ff */
[----:B------:R-:W-:Y:S01]  /*158c0*/  LOP3.LUT R8, R6, 0x30, R7, 0x78, !PT ;  /* 0x0000003006087812 */ /* 0x000fe200078e7807 */
[----:B------:R-:W-:Y:S01]  /*158d0*/  IMAD.SHL.U32 R9, R23, 0x4, RZ ;  /* 0x0000000417097824 */ /* 0x000fe200078e00ff */
[----:B------:R-:W-:Y:S01]  /*158e0*/  LOP3.LUT R7, R5, 0x40, R2, 0xf8, !PT ;  /* 0x0000004005077812 */ /* 0x000fe200078ef802 */
[----:B------:R-:W-:Y:S01]  /*158f0*/  IMAD.MOV.U32 R22, RZ, RZ, 0x1 ;  /* 0x00000001ff167424 */ /* 0x000fe200078e00ff */
[----:B------:R-:W-:Y:S01]  /*15900*/  LOP3.LUT R4, R3, 0x30, R4, 0x78, !PT ;  /* 0x0000003003047812 */ /* 0x000fe200078e7804 */
[----:B------:R-:W-:Y:S01]  /*15910*/  IMAD.MOV.U32 R19, RZ, RZ, RZ ;  /* 0x000000ffff137224 */ /* 0x000fe200078e00ff */
[----:B------:R-:W-:Y:S01]  /*15920*/  LOP3.LUT R5, R5, 0x60, R0, 0xf8, !PT ;  /* 0x0000006005057812 */ /* 0x000fe200078ef800 */
[----:B------:R-:W-:Y:S01]  /*15930*/  ULOP3.LUT UR39, UR38, 0x1, URZ, 0xfc, !UPT ;  /* 0x0000000126277892 */ /* 0x000fe2000f8efc3f */
[----:B------:R-:W-:Y:S01]  /*15940*/  LOP3.LUT R7, R7, R8, RZ, 0xfc, !PT ;  /* 0x0000000807077212 */ /* 0x000fe200078efcff */
[----:B-1----:R-:W-:Y:S01]  /*15950*/  ULEA UR4, UR5, UR4, 0x18 ;  /* 0x0000000405047291 */ /* 0x002fe2000f8ec03f */
[----:B------:R-:W-:Y:S01]  /*15960*/  SHF.R.U32.HI R3, RZ, 0x2, R10 ;  /* 0x00000002ff037819 */ /* 0x000fe2000001160a */
[----:B------:R-:W-:Y:S01]  /*15970*/  ULOP3.LUT UR43, UR38, 0x2, URZ, 0xfc, !UPT ;  /* 0x00000002262b7892 */ /* 0x000fe2000f8efc3f */
[----:B------:R-:W-:Y:S01]  /*15980*/  LOP3.LUT R6, R0, 0x80, RZ, 0xc0, !PT ;  /* 0x0000008000067812 */ /* 0x000fe200078ec0ff */
[----:B------:R-:W-:Y:S01]  /*15990*/  ULDC UR41, c[0x0][0xc] ;  /* 0x0000030000297ab9 */ /* 0x000fe20000000800 */
[--C-:B------:R-:W-:Y:S01]  /*159a0*/  LOP3.LUT R5, R5, 0x100, R0.reuse, 0xf8, !PT ;  /* 0x0000010005057812 */ /* 0x100fe200078ef800 */
[----:B------:R-:W-:Y:S01]  /*159b0*/  IMAD.U32 R18, RZ, RZ, UR4 ;  /* 0x00000004ff127e24 */ /* 0x000fe2000f8e00ff */
[----:B------:R-:W-:Y:S01]  /*159c0*/  LOP3.LUT R2, R3, 0x60, R0, 0xf8, !PT ;  /* 0x0000006003027812 */ /* 0x000fe200078ef800 */
[----:B------:R-:W-:Y:S01]  /*159d0*/  ULDC.64 UR48, c[0x0][0x198] ;  /* 0x0000660000307ab9 */ /* 0x000fe20000000a00 */
[----:B------:R-:W-:Y:S01]  /*159e0*/  LOP3.LUT R6, R6, 0x10, R23, 0xf8, !PT ;  /* 0x0000001006067812 */ /* 0x000fe200078ef817 */
[----:B------:R-:W-:Y:S01]  /*159f0*/  IMAD.IADD R0, R18, 0x1, R7 ;  /* 0x0000000112007824 */ /* 0x000fe200078e0207 */
[----:B------:R-:W-:-:S02]  /*15a00*/  LOP3.LUT R29, R4, 0x640, R29, 0xf8, !PT ;  /* 0x00000640041d7812 */ /* 0x000fc400078ef81d */
[----:B------:R-:W-:Y:S02]  /*15a10*/  LOP3.LUT R6, R6, 0x10, R9, 0x78, !PT ;  /* 0x0000001006067812 */ /* 0x000fe400078e7809 */
[----:B------:R0:W-:Y:S02]  /*15a20*/  STL [R1+0x4], R0 ;  /* 0x0000040001007387 */ /* 0x0001e40000100800 */
[----:B------:R-:W-:-:S07]  /*15a30*/  LOP3.LUT R28, R5, R6, RZ, 0xfc, !PT ;  /* 0x00000006051c7212 */ /* 0x000fce00078efcff */
.L_x_11783:
[----:B------:R-:W-:Y:S01]  /*15a40*/  ULDC.64 UR6, c[0x0][0xa18] ;  /* 0x0002860000067ab9 */ /* 0x000fe20000000a00 */
[----:B------:R-:W-:Y:S01]  /*15a50*/  ULDC.64 UR4, c[0x0][0xa08] ;  /* 0x0002820000047ab9 */ /* 0x000fe20000000a00 */
[----:B------:R-:W-:Y:S01]  /*15a60*/  UISETP.NE.U32.AND UP0, UPT, UR6, URZ, UPT ;  /* 0x0000003f0600728c */ /* 0x000fe2000bf05070 */
[----:B------:R-:W-:Y:S01]  /*15a70*/  ISETP.NE.U32.AND P0, PT, RZ, UR4, PT ;  /* 0x00000004ff007c0c */ /* 0x000fe2000bf05070 */
[----:B------:R-:W-:Y:S01]  /*15a80*/  ULDC.64 UR10, c[0x0][0xa08] ;  /* 0x00028200000a7ab9 */ /* 0x000fe20000000a00 */
[----:B------:R-:W-:Y:S01]  /*15a90*/  ULDC.64 UR8, c[0x0][0xa00] ;  /* 0x0002800000087ab9 */ /* 0x000fe20000000a00 */
[----:B------:R-:W-:Y:S01]  /*15aa0*/  UISETP.NE.AND.EX UP1, UPT, UR7, URZ, UPT, UP0 ;  /* 0x0000003f0700728c */ /* 0x000fe2000bf25300 */
[----:B------:R-:W-:Y:S01]  /*15ab0*/  ISETP.NE.AND.EX P0, PT, RZ, UR5, PT, P0 ;  /* 0x00000005ff007c0c */ /* 0x000fe2000bf05300 */
[----:B------:R-:W-:Y:S01]  /*15ac0*/  UIMAD.WIDE UR10, UR44, 0x4, UR10 ;  /* 0x000000042c0a78a5 */ /* 0x000fe2000f8e020a */
[----:B------:R-:W-:Y:S01]  /*15ad0*/  IMAD.MOV.U32 R27, RZ, RZ, RZ ;  /* 0x000000ffff1b7224 */ /* 0x000fe200078e00ff */
[----:B------:R-:W-:Y:S01]  /*15ae0*/  ULDC.64 UR6, c[0x0][0xa00] ;  /* 0x0002800000067ab9 */ /* 0x000fe20000000a00 */
[----:B------:R-:W-:Y:S01]  /*15af0*/  UIMAD.WIDE UR8, UR44, 0x4, UR8 ;  /* 0x000000042c0878a5 */ /* 0x000fe2000f8e0208 */
[----:B------:R-:W-:Y:S01]  /*15b00*/  ISETP.NE.U32.AND P1, PT, RZ, UR6, PT ;  /* 0x00000006ff007c0c */ /* 0x000fe2000bf25070 */
[----:B------:R-:W-:Y:S01]  /*15b10*/  ULDC.64 UR4, c[0x0][0xa28] ;  /* 0x00028a0000047ab9 */ /* 0x000fe20000000a00 */
[----:B------:R-:W-:Y:S01]  /*15b20*/  IMAD.U32 R2, RZ, RZ, UR10 ;  /* 0x0000000aff027e24 */ /* 0x000fe2000f8e00ff */
[----:B------:R-:W-:Y:S01]  /*15b30*/  PLOP3.LUT P3, PT, PT, PT, UP1, 0x80, 0x0 ;  /* 0x000000000000781c */ /* 0x000fe20003f6f018 */
[----:B------:R-:W-:Y:S01]  /*15b40*/  IMAD.U32 R3, RZ, RZ, UR11 ;  /* 0x0000000bff037e24 */ /* 0x000fe2000f8e00ff */
[----:B------:R-:W-:Y:S01]  /*15b50*/  ISETP.NE.AND.EX P1, PT, RZ, UR7, PT, P1 ;  /* 0x00000007ff007c0c */ /* 0x000fe2000bf25310 */
[----:B------:R-:W-:Y:S01]  /*15b60*/  @UP1 ULDC.64 UR6, c[0x0][0xa18] ;  /* 0x0002860000061ab9 */ /* 0x000fe20000000a00 */
[----:B------:R-:W-:-:S02]  /*15b70*/  UISETP.NE.U32.AND UP0, UPT, UR4, URZ, UPT ;  /* 0x0000003f0400728c */ /* 0x000fc4000bf05070 */
[----:B------:R1:W5:Y:S01]  /*15b80*/  @P0 LDG.E R27, desc[UR50][R2.64] ;  /* 0x00000032021b0981 */ /* 0x000362000c1e1900 */
[----:B------:R-:W-:Y:S02]  /*15b90*/  @UP1 UIMAD.WIDE UR6, UR44, 0x4, UR6 ;  /* 0x000000042c0618a5 */ /* 0x000fe4000f8e0206 */
[----:B------:R-:W-:Y:S01]  /*15ba0*/  UISETP.NE.AND.EX UP0, UPT, UR5, URZ, UPT, UP0 ;  /* 0x0000003f0500728c */ /* 0x000fe2000bf05300 */
[----:B-1----:R-:W-:Y:S02]  /*15bb0*/  IMAD.U32 R2, RZ, RZ, UR8 ;  /* 0x00000008ff027e24 */ /* 0x002fe4000f8e00ff */
[----:B------:R-:W-:-:S08]  /*15bc0*/  IMAD.U32 R3, RZ, RZ, UR9 ;  /* 0x00000009ff037e24 */ /* 0x000fd0000f8e00ff */
[----:B------:R-:W-:Y:S01]  /*15bd0*/  @UP0 ULDC.64 UR4, c[0x0][0xa28] ;  /* 0x00028a0000040ab9 */ /* 0x000fe20000000a00 */
[----:B0-----:R1:W2:Y:S01]  /*15be0*/  @P1 LDG.E R4, desc[UR50][R2.64] ;  /* 0x0000003202041981 */ /* 0x0012a2000c1e1900 */
[----:B------:R-:W-:Y:S01]  /*15bf0*/  @UP0 UIMAD.WIDE UR4, UR44, 0x4, UR4 ;  /* 0x000000042c0408a5 */ /* 0x000fe2000f8e0204 */
[----:B------:R-:W-:Y:S01]  /*15c00*/  PLOP3.LUT P2, PT, PT, PT, UP0, 0x80, 0x0 ;  /* 0x000000000000781c */ /* 0x000fe20003f4f008 */
[----:B-1----:R-:W-:Y:S02]  /*15c10*/  IMAD.U32 R2, RZ, RZ, UR6 ;  /* 0x00000006ff027e24 */ /* 0x002fe4000f8e00ff */
[----:B------:R-:W-:Y:S01]  /*15c20*/  IMAD.U32 R3, RZ, RZ, UR7 ;  /* 0x00000007ff037e24 */ /* 0x000fe2000f8e00ff */
[----:B------:R-:W-:-:S04]  /*15c30*/  ULDC.64 UR6, c[0x0][0xa20] ;  /* 0x0002880000067ab9 */ /* 0x000fc80000000a00 */
[----:B------:R1:W3:Y:S01]  /*15c40*/  @P3 LDG.E R5, desc[UR50][R2.64] ;  /* 0x0000003202053981 */ /* 0x0002e2000c1e1900 */
[----:B0-----:R-:W-:Y:S02]  /*15c50*/  IMAD.MOV.U32 R0, RZ, RZ, RZ ;  /* 0x000000ffff007224 */ /* 0x001fe400078e00ff */
[----:B-1----:R-:W-:Y:S02]  /*15c60*/  IMAD.U32 R2, RZ, RZ, UR4 ;  /* 0x00000004ff027e24 */ /* 0x002fe4000f8e00ff */
[----:B------:R-:W-:Y:S01]  /*15c70*/  IMAD.U32 R3, RZ, RZ, UR5 ;  /* 0x00000005ff037e24 */ /* 0x000fe2000f8e00ff */
[----:B------:R-:W-:Y:S02]  /*15c80*/  ULDC.64 UR4, c[0x0][0x418] ;  /* 0x0001060000047ab9 */ /* 0x000fe40000000a00 */
[----:B------:R-:W-:Y:S02]  /*15c90*/  UISETP.NE.U32.AND UP0, UPT, UR4, URZ, UPT ;  /* 0x0000003f0400728c */ /* 0x000fe4000bf05070 */
[----:B------:R0:W5:Y:S01]  /*15ca0*/  @P2 LDG.E R0, desc[UR50][R2.64] ;  /* 0x0000003202002981 */ /* 0x000162000c1e1900 */
[----:B------:R-:W-:Y:S01]  /*15cb0*/  ULDC UR4, c[0x0][0x424] ;  /* 0x0001090000047ab9 */ /* 0x000fe20000000800 */
[----:B------:R-:W-:Y:S01]  /*15cc0*/  UISETP.NE.AND.EX UP0, UPT, UR5, URZ, UPT, UP0 ;  /* 0x0000003f0500728c */ /* 0x000fe2000bf05300 */
[----:B------:R-:W-:Y:S01]  /*15cd0*/  ISETP.NE.U32.AND P2, PT, RZ, UR6, PT ;  /* 0x00000006ff007c0c */ /* 0x000fe2000bf45070 */
[----:B------:R-:W-:Y:S01]  /*15ce0*/  UMOV UR45, URZ ;  /* 0x0000003f002d7c82 */ /* 0x000fe20008000000 */
[----:B------:R-:W-:Y:S01]  /*15cf0*/  ULDC UR5, c[0x0][0x2f0] ;  /* 0x0000bc0000057ab9 */ /* 0x000fe20000000800 */
[----:B------:R-:W-:Y:S01]  /*15d00*/  USEL UR4, UR4, 0x1, UP0 ;  /* 0x0000000104047887 */ /* 0x000fe20008000000 */
[----:B------:R-:W-:Y:S01]  /*15d10*/  ISETP.NE.AND.EX P2, PT, RZ, UR7, PT, P2 ;  /* 0x00000007ff007c0c */ /* 0x000fe2000bf45320 */
[----:B------:R-:W-:-:S02]  /*15d20*/  ULDC UR42, c[0x0][0x288] ;  /* 0x0000a200002a7ab9 */ /* 0x000fc40000000800 */
[----:B------:R-:W-:Y:S01]  /*15d30*/  UIMAD UR4, UR4, UR5, URZ ;  /* 0x00000005040472a4 */ /* 0x000fe2000f8e023f */
[----:B--2---:R-:W-:Y:S02]  /*15d40*/  @P1 R2UR UR45, R4 ;  /* 0x00000000042d12ca */ /* 0x004fe400000e0000 */
[----:B---3--:R-:W-:Y:S01]  /*15d50*/  @P3 R2UR UR42, R5 ;  /* 0x00000000052a32ca */ /* 0x008fe200000e0000 */
[----:B0-----:R-:W-:-:S14]  /*15d60*/  @P3 BRA `(.L_x_11711) ;  /* 0x0000000000203947 */ /* 0x001fdc0003800000 */
        /* <DEDUP_REMOVED lines=8> */
.L_x_11711:
        /* <DEDUP_REMOVED lines=9> */
.L_x_11712:
        /* <DEDUP_REMOVED lines=8> */
.L_x_11713:
[----:B------:R-:W-:Y:S01]  /*15f00*/  ULDC UR5, c[0x0][0x448] ;  /* 0x0001120000057ab9 */ /* 0x000fe20000000800 */
[----:B------:R-:W-:Y:S01]  /*15f10*/  IMAD R3, R25, 0xc0, RZ ;  /* 0x000000c019037824 */ /* 0x000fe200078e02ff */
[----:B------:R-:W-:Y:S01]  /*15f20*/  UISETP.NE.AND UP0, UPT, UR5, 0x1, UPT ;  /* 0x000000010500788c */ /* 0x000fe2000bf05270 */
[----:B------:R-:W-:Y:S02]  /*15f30*/  R2UR UR13, R0 ;  /* 0x00000000000d72ca */ /* 0x000fe400000e0000 */
[----:B------:R-:W-:Y:S01]  /*15f40*/  VIADD R2, R3, 0xbf ;  /* 0x000000bf03027836 */ /* 0x000fe20000000000 */
[----:B------:R0:W-:Y:S02]  /*15f50*/  STL [R1], R3 ;  /* 0x0000000301007387 */ /* 0x0001e40000100800 */
[----:B------:R-:W-:Y:S02]  /*15f60*/  PLOP3.LUT P0, PT, PT, PT, UP0, 0x80, 0x0 ;  /* 0x000000000000781c */ /* 0x000fe40003f0f008 */
[----:B------:R-:W-:-:S02]  /*15f70*/  PLOP3.LUT P1, PT, PT, PT, UP0, 0x80, 0x0 ;  /* 0x000000000000781c */ /* 0x000fc40003f2f008 */
[----:B------:R-:W-:Y:S01]  /*15f80*/  R2UR UR6, R2 ;  /* 0x00000000020672ca */ /* 0x000fe200000e0000 */
[----:B------:R-:W-:-:S03]  /*15f90*/  @UP0 ULDC UR5, c[0x0][0x44c] ;  /* 0x0001130000050ab9 */ /* 0x000fc60000000800 */
[----:B------:R-:W-:-:S04]  /*15fa0*/  UIADD3 UR13, -UR13, UR4, URZ ;  /* 0x000000040d0d7290 */ /* 0x000fc8000fffe13f */
[----:B------:R-:W-:Y:S01]  /*15fb0*/  UIADD3 UR7, UR13, 0x1, -UR42 ;  /* 0x000000010d077890 */ /* 0x000fe2000fffe82a */
        /* <DEDUP_REMOVED lines=20> */
.L_x_11715:
[----:B------:R-:W-:-:S11]  /*16100*/  UISETP.NE.AND UP1, UPT, UR5, 0x1, UPT ;  /* 0x000000010500788c */ /* 0x000fd6000bf25270 */
[----:B------:R-:W-:Y:S02]  /*16110*/  @UP1 ULDC.64 UR10, c[0x0][0x9e8] ;  /* 0x00027a00000a1ab9 */ /* 0x000fe40000000a00 */
[----:B------:R-:W-:-:S04]  /*16120*/  UIMAD.WIDE.U32 UR6, UR8, UR10, URZ ;  /* 0x0000000a080672a5 */ /* 0x000fc8000f8e003f */
[----:B------:R-:W-:-:S12]  /*16130*/  @UP1 USHF.R.U32.HI UR8, URZ, UR11, UR7 ;  /* 0x0000000b3f081299 */ /* 0x000fd80008011607 */
.L_x_11716:
[----:B------:R-:W-:-:S04]  /*16140*/  UIMAD UR8, UR8, UR5, UR5 ;  /* 0x00000005080872a4 */ /* 0x000fc8000f8e0205 */
[----:B------:R-:W-:-:S04]  /*16150*/  UISETP.LT.AND UP1, UPT, UR4, UR8, UPT ;  /* 0x000000080400728c */ /* 0x000fc8000bf21270 */
[----:B------:R-:W-:-:S12]  /*16160*/  USEL UR4, UR4, UR8, UP1 ;  /* 0x0000000804047287 */ /* 0x000fd80008800000 */
.L_x_11714:
        /* <DEDUP_REMOVED lines=30> */
.L_x_11718:
[----:B------:R-:W-:-:S11]  /*16350*/  UISETP.NE.AND UP0, UPT, UR5, 0x1, UPT ;  /* 0x000000010500788c */ /* 0x000fd6000bf05270 */
[----:B------:R-:W-:Y:S02]  /*16360*/  @UP0 ULDC.64 UR8, c[0x0][0x9e8] ;  /* 0x00027a0000080ab9 */ /* 0x000fe40000000a00 */
[----:B------:R-:W-:-:S04]  /*16370*/  UIMAD.WIDE.U32 UR6, UR12, UR8, URZ ;  /* 0x000000080c0672a5 */ /* 0x000fc8000f8e003f */
[----:B------:R-:W-:-:S12]  /*16380*/  @UP0 USHF.R.U32.HI UR12, URZ, UR9, UR7 ;  /* 0x000000093f0c0299 */ /* 0x000fd80008011607 */
.L_x_11719:
[----:B------:R-:W-:-:S06]  /*16390*/  UIMAD UR5, UR12, UR5, URZ ;  /* 0x000000050c0572a4 */ /* 0x000fcc000f8e023f */
[----:B------:R-:W-:-:S07]  /*163a0*/  VIMNMX R0, R0, UR5, !PT ;  /* 0x0000000500007c48 */ /* 0x000fce000ffe0100 */
.L_x_11717:
[----:B------:R-:W-:Y:S01]  /*163b0*/  IMAD.HI R0, R0, 0x66666667, RZ ;  /* 0x6666666700007827 */ /* 0x000fe200078e02ff */
[----:B------:R-:W-:Y:S04]  /*163c0*/  BSSY B7, `(.L_x_11720) ;  /* 0x00002a6000077945 */ /* 0x000fe80003800000 */
[----:B------:R-:W-:-:S04]  /*163d0*/  SHF.R.U32.HI R3, RZ, 0x1f, R0 ;  /* 0x0000001fff037819 */ /* 0x000fc80000011600 */
[----:B------:R-:W-:-:S04]  /*163e0*/  LEA.HI.SX32 R3, R0, R3, 0x1a ;  /* 0x0000000300037211 */ /* 0x000fc800078fd2ff */
        /* <DEDUP_REMOVED lines=20> */
.L_x_11721:
        /* <DEDUP_REMOVED lines=20> */
.L_x_11724:
[----:B------:R-:W-:Y:S05]  /*16670*/  BSYNC B6 ;  /* 0x0000000000067941 */ /* 0x000fea0003800000 */
.L_x_11723:
        /* <DEDUP_REMOVED lines=22> */
.L_x_11726:
[----:B------:R-:W-:Y:S05]  /*167e0*/  BSYNC B6 ;  /* 0x0000000000067941 */ /* 0x000fea0003800000 */
.L_x_11725:
        /* <DEDUP_REMOVED lines=20> */
.L_x_11728:
[----:B------:R-:W-:Y:S05]  /*16930*/  BSYNC B6 ;  /* 0x0000000000067941 */ /* 0x000fea0003800000 */
.L_x_11727:
        /* <DEDUP_REMOVED lines=19> */
.L_x_11730:
[----:B------:R-:W-:Y:S05]  /*16a70*/  BSYNC B6 ;  /* 0x0000000000067941 */ /* 0x000fea0003800000 */
.L_x_11729:
        /* <DEDUP_REMOVED lines=22> */
.L_x_11802:
        /* <DEDUP_REMOVED lines=10> */
.L_x_11805:
        /* <DEDUP_REMOVED lines=12> */
[----:B------:R-:W-:-:S04]  /*16d40*/  IMAD.MOV R5, RZ, RZ, -R4 ;  /* 0x000000ffff057224 */ /* 0x000fc800078e0a04 */
        /* <DEDUP_REMOVED lines=8> */
.L_x_11734:
[----:B------:R-:W-:Y:S01]  /*16dd0*/  IMAD R5, R19, 0x8, R18 ;  /* 0x0000000813057824 */ /* 0x000fe200078e0212 */
[----:B-1----:R-:W-:Y:S01]  /*16de0*/  SHF.L.U32 R2, R22, 0x1f, RZ ;  /* 0x0000001f16027819 */ /* 0x002fe200000006ff */
[----:B------:R-:W1:Y:S03]  /*16df0*/  S2R R3, SR_TID.X ;  /* 0x0000000000037919 */ /* 0x000e660000002100 */
[----:B------:R-:W2:Y:S01]  /*16e00*/  SYNCS.PHASECHK.TRANS64.TRYWAIT P0, [R5+URZ+0x13280], R2 ;  /* 0x01328002050075a7 */ /* 0x000ea2000800017f */
[----:B-1----:R-:W-:-:S04]  /*16e10*/  LOP3.LUT R3, R3, 0x7f, RZ, 0xc0, !PT ;  /* 0x0000007f03037812 */ /* 0x002fc800078ec0ff */
[----:B------:R-:W-:Y:S01]  /*16e20*/  ISETP.NE.AND P1, PT, R3, RZ, PT ;  /* 0x000000ff0300720c */ /* 0x000fe20003f25270 */
[----:B--2---:R-:W-:-:S12]  /*16e30*/  @!P0 BRA `(.L_x_11735) ;  /* 0x0000003400108947 */ /* 0x004fd80003800000 */
.L_x_11806:
        /* <DEDUP_REMOVED lines=8> */
.L_x_11736:
        /* <DEDUP_REMOVED lines=16> */
.L_x_11807:
        /* <DEDUP_REMOVED lines=8> */
.L_x_11738:
        /* <DEDUP_REMOVED lines=17> */
.L_x_11732:
        /* <DEDUP_REMOVED lines=35> */
.L_x_11740:
[----:B------:R-:W-:Y:S05]  /*17380*/  BSYNC B6 ;  /* 0x0000000000067941 */ /* 0x000fea0003800000 */
.L_x_11739:
[----:B------:R-:W3:Y:S01]  /*17390*/  LDL R10, [R1] ;  /* 0x00000000010a7983 */ /* 0x000ee20000100800 */
[----:B------:R-:W4:Y:S01]  /*173a0*/  LDC R7, c[0x0][0x448] ;  /* 0x00011200ff077b82 */ /* 0x000f220000000800 */
[----:B------:R-:W-:Y:S01]  /*173b0*/  ULDC.64 UR8, c[0x0][0x2d8] ;  /* 0x0000b60000087ab9 */ /* 0x000fe20000000a00 */
[----:B------:R-:W-:Y:S01]  /*173c0*/  UMOV UR4, UR52 ;  /* 0x0000003400047c82 */ /* 0x000fe20008000000 */
[----:B0-----:R-:W0:Y:S01]  /*173d0*/  S2R R20, SR_TID.X ;  /* 0x0000000000147919 */ /* 0x001e220000002100 */
[----:B------:R-:W-:Y:S01]  /*173e0*/  UIMAD UR6, UR37, UR8, URZ ;  /* 0x00000008250672a4 */ /* 0x000fe2000f8e023f */
[----:B------:R-:W-:Y:S02]  /*173f0*/  UMOV UR5, UR45 ;  /* 0x0000002d00057c82 */ /* 0x000fe40008000000 */
[----:B------:R-:W-:Y:S02]  /*17400*/  UIMAD.WIDE.U32 UR4, UR36, UR8, UR4 ;  /* 0x00000008240472a5 */ /* 0x000fe4000f8e0004 */
[----:B------:R-:W-:-:S03]  /*17410*/  UIMAD UR6, UR36, UR9, UR6 ;  /* 0x00000009240672a4 */ /* 0x000fc6000f8e0206 */
[----:B------:R-:W-:Y:S01]  /*17420*/  ULDC.64 UR8, c[0x0][0x2e0] ;  /* 0x0000b80000087ab9 */ /* 0x000fe20000000a00 */
[----:B------:R-:W-:Y:S02]  /*17430*/  UIADD3 UR5, UR5, UR6, URZ ;  /* 0x0000000605057290 */ /* 0x000fe4000fffe03f */
[----:B------:R-:W-:Y:S01]  /*17440*/  UIMAD UR6, UR47, UR8, URZ ;  /* 0x000000082f0672a4 */ /* 0x000fe2000f8e023f */
[----:B----4-:R-:W-:Y:S02]  /*17450*/  ISETP.NE.AND P1, PT, R7, 0x1, PT ;  /* 0x000000010700780c */ /* 0x010fe40003f25270 */
[----:B0-----:R-:W-:Y:S01]  /*17460*/  LOP3.LUT R20, R20, 0x7f, RZ, 0xc0, !PT ;  /* 0x0000007f14147812 */ /* 0x001fe200078ec0ff */
[----:B------:R-:W-:-:S10]  /*17470*/  UIMAD.WIDE.U32 UR4, UR46, UR8, UR4 ;  /* 0x000000082e0472a5 */ /* 0x000fd4000f8e0004 */
[----:B------:R-:W0:Y:S01]  /*17480*/  @P1 LDC R3, c[0x0][0x44c] ;  /* 0x00011300ff031b82 */ /* 0x000e220000000800 */
[----:B------:R-:W-:Y:S01]  /*17490*/  UIMAD UR6, UR46, UR9, UR6 ;  /* 0x000000092e0672a4 */ /* 0x000fe2000f8e0206 */
[----:B------:R-:W-:Y:S02]  /*174a0*/  SHF.R.U32.HI R21, RZ, 0x2, R20 ;  /* 0x00000002ff157819 */ /* 0x000fe40000011614 */
[----:B------:R-:W4:Y:S04]  /*174b0*/  S2R R20, SR_TID.X ;  /* 0x0000000000147919 */ /* 0x000f280000002100 */
[----:B-12---:R-:W1:Y:S01]  /*174c0*/  @P1 LDC R5, c[0x0][0x450] ;  /* 0x00011400ff051b82 */ /* 0x006e620000000800 */
[----:B------:R-:W-:Y:S01]  /*174d0*/  IMAD.U32 R4, RZ, RZ, UR4 ;  /* 0x00000004ff047e24 */ /* 0x000fe2000f8e00ff */
[----:B------:R-:W-:Y:S01]  /*174e0*/  ULDC.64 UR8, c[0x0][0x280] ;  /* 0x0000a00000087ab9 */ /* 0x000fe20000000a00 */
[----:B----4-:R-:W-:-:S05]  /*174f0*/  IMAD.SHL.U32 R20, R20, 0x20, RZ ;  /* 0x0000002014147824 */ /* 0x010fca00078e00ff */
[----:B------:R-:W-:Y:S01]  /*17500*/  LOP3.LUT R20, R21, 0x60, R20, 0xf8, !PT ;  /* 0x0000006015147812 */ /* 0x000fe200078ef814 */
[----:B------:R-:W-:Y:S01]  /*17510*/  UIADD3 UR6, UR5, UR6, URZ ;  /* 0x0000000605067290 */ /* 0x000fe2000fffe03f */
[----:B------:R-:W-:-:S03]  /*17520*/  IMAD.MOV.U32 R2, RZ, RZ, R4 ;  /* 0x000000ffff027224 */ /* 0x000fc600078e0004 */
[----:B---3--:R-:W-:Y:S02]  /*17530*/  IMAD.IADD R6, R20, 0x1, R10 ;  /* 0x0000000114067824 */ /* 0x008fe400078e020a */
[----:B------:R2:W5:Y:S02]  /*17540*/  LDL R20, [R1+0x4] ;  /* 0x0000040001147983 */ /* 0x0005640000100800 */
[----:B0-----:R-:W-:Y:S01]  /*17550*/  @P1 IMAD.HI.U32 R0, R6, R3, RZ ;  /* 0x0000000306001227 */ /* 0x001fe200078e00ff */
[----:B------:R-:W0:Y:S03]  /*17560*/  S2R R21, SR_TID.X ;  /* 0x0000000000157919 */ /* 0x000e260000002100 */
[----:B------:R-:W-:Y:S01]  /*17570*/  IMAD.MOV.U32 R8, RZ, RZ, R6 ;  /* 0x000000ffff087224 */ /* 0x000fe200078e0006 */
[----:B-1----:R-:W-:Y:S01]  /*17580*/  @P1 SHF.R.U32.HI R8, RZ, R5, R0 ;  /* 0x00000005ff081219 */ /* 0x002fe20000011600 */
[----:B------:R-:W-:Y:S01]  /*17590*/  IMAD.U32 R5, RZ, RZ, UR5 ;  /* 0x00000005ff057e24 */ /* 0x000fe2000f8e00ff */
[----:B------:R-:W-:Y:S01]  /*175a0*/  ULDC.64 UR4, c[0x0][0x2d0] ;  /* 0x0000b40000047ab9 */ /* 0x000fe20000000a00 */
[----:B------:R-:W-:Y:S01]  /*175b0*/  IMAD.U32 R3, RZ, RZ, UR6 ;  /* 0x00000006ff037e24 */ /* 0x000fe2000f8e00ff */
[----:B------:R-:W-:Y:S01]  /*175c0*/  SHF.R.S32.HI R0, RZ, 0x1f, R8 ;  /* 0x0000001fff007819 */ /* 0x000fe20000011408 */
[----:B------:R-:W-:Y:S01]  /*175d0*/  ULDC.64 UR6, c[0x0][0x2c8] ;  /* 0x0000b20000067ab9 */ /* 0x000fe20000000a00 */
[----:B------:R-:W-:-:S04]  /*175e0*/  IMAD.WIDE.U32 R4, R8, UR4, R2 ;  /* 0x0000000408047c25 */ /* 0x000fc8000f8e0002 */
[----:B------:R-:W-:Y:S02]  /*175f0*/  IMAD R9, R0, UR4, RZ ;  /* 0x0000000400097c24 */ /* 0x000fe4000f8e02ff */
[----:B------:R-:W-:Y:S02]  /*17600*/  IMAD.MOV R0, RZ, RZ, -R8 ;  /* 0x000000ffff007224 */ /* 0x000fe400078e0a08 */
[----:B------:R-:W-:Y:S02]  /*17610*/  IMAD R9, R8, UR5, R9 ;  /* 0x0000000508097c24 */ /* 0x000fe4000f8e0209 */
[----:B------:R-:W-:Y:S02]  /*17620*/  IMAD R0, R7, R0, R6 ;  /* 0x0000000007007224 */ /* 0x000fe400078e0206 */
[----:B------:R-:W-:-:S03]  /*17630*/  IMAD.IADD R5, R5, 0x1, R9 ;  /* 0x0000000105057824 */ /* 0x000fc600078e0209 */
[----:B------:R-:W-:Y:S01]  /*17640*/  SHF.R.S32.HI R8, RZ, 0x1f, R0 ;  /* 0x0000001fff087819 */ /* 0x000fe20000011400 */
[----:B------:R-:W-:-:S04]  /*17650*/  IMAD.WIDE.U32 R4, R0, UR6, R4 ;  /* 0x0000000600047c25 */ /* 0x000fc8000f8e0004 */
[----:B------:R-:W-:Y:S02]  /*17660*/  IMAD R8, R8, UR6, RZ ;  /* 0x0000000608087c24 */ /* 0x000fe4000f8e02ff */
[----:B0-----:R-:W-:Y:S02]  /*17670*/  IMAD.SHL.U32 R21, R21, 0x10, RZ ;  /* 0x0000001015157824 */ /* 0x001fe400078e00ff */
[----:B------:R-:W-:Y:S01]  /*17680*/  IMAD R9, R0, UR7, R8 ;  /* 0x0000000700097c24 */ /* 0x000fe2000f8e0208 */
[----:B------:R-:W-:Y:S01]  /*17690*/  IADD3 R0, P0, R4, UR8, RZ ;  /* 0x0000000804007c10 */ /* 0x000fe2000ff1e0ff */
[----:B------:R-:W-:Y:S01]  /*176a0*/  VIADD R8, R6, 0x80 ;  /* 0x0000008006087836 */ /* 0x000fe20000000000 */
[----:B------:R-:W-:Y:S02]  /*176b0*/  LOP3.LUT R21, R21, 0x30, RZ, 0xc0, !PT ;  /* 0x0000003015157812 */ /* 0x000fe400078ec0ff */
[----:B------:R-:W-:Y:S01]  /*176c0*/  IADD3.X R4, R5, UR9, R9, P0, !PT ;  /* 0x0000000905047c10 */ /* 0x000fe200087fe409 */
[----:B------:R-:W-:Y:S01]  /*176d0*/  IMAD.MOV.U32 R6, RZ, RZ, R8 ;  /* 0x000000ffff067224 */ /* 0x000fe200078e0008 */
[----:B------:R-:W0:Y:S08]  /*176e0*/  @P1 LDC R9, c[0x0][0x44c] ;  /* 0x00011300ff091b82 */ /* 0x000e300000000800 */
[----:B------:R-:W1:Y:S01]  /*176f0*/  @P1 LDC R5, c[0x0][0x450] ;  /* 0x00011400ff051b82 */ /* 0x000e620000000800 */
[----:B0-----:R-:W-:-:S05]  /*17700*/  @P1 IMAD.HI.U32 R9, R8, R9, RZ ;  /* 0x0000000908091227 */ /* 0x001fca00078e00ff */
[----:B-1----:R-:W-:-:S05]  /*17710*/  @P1 SHF.R.U32.HI R6, RZ, R5, R9 ;  /* 0x00000005ff061219 */ /* 0x002fca0000011609 */
[----:B------:R-:W-:Y:S02]  /*17720*/  IMAD.MOV R5, RZ, RZ, -R6 ;  /* 0x000000ffff057224 */ /* 0x000fe400078e0a06 */
[----:B------:R-:W-:-:S04]  /*17730*/  IMAD.WIDE.U32 R2, R6, UR4, R2 ;  /* 0x0000000406027c25 */ /* 0x000fc8000f8e0002 */
[----:B------:R-:W-:Y:S01]  /*17740*/  IMAD R5, R7, R5, R8 ;  /* 0x0000000507057224 */ /* 0x000fe200078e0208 */
[----:B------:R-:W-:-:S05]  /*17750*/  SHF.R.S32.HI R8, RZ, 0x1f, R6 ;  /* 0x0000001fff087819 */ /* 0x000fca0000011406 */
[----:B------:R-:W-:Y:S01]  /*17760*/  IMAD R8, R8, UR4, RZ ;  /* 0x0000000408087c24 */ /* 0x000fe2000f8e02ff */
[----:B------:R-:W-:-:S03]  /*17770*/  ULDC UR4, c[0x0][0x2b8] ;  /* 0x0000ae0000047ab9 */ /* 0x000fc60000000800 */
[----:B------:R-:W-:Y:S01]  /*17780*/  IMAD R9, R6, UR5, R8 ;  /* 0x0000000506097c24 */ /* 0x000fe2000f8e0208 */
[----:B------:R-:W-:-:S03]  /*17790*/  SHF.R.S32.HI R6, RZ, 0x1f, R5 ;  /* 0x0000001fff067819 */ /* 0x000fc60000011405 */
[----:B------:R-:W-:Y:S02]  /*177a0*/  IMAD.IADD R3, R3, 0x1, R9 ;  /* 0x0000000103037824 */ /* 0x000fe400078e0209 */
[----:B------:R-:W-:Y:S02]  /*177b0*/  IMAD R6, R6, UR6, RZ ;  /* 0x0000000606067c24 */ /* 0x000fe4000f8e02ff */
[----:B------:R-:W-:-:S04]  /*177c0*/  IMAD.WIDE.U32 R2, R5, UR6, R2 ;  /* 0x0000000605027c25 */ /* 0x000fc8000f8e0002 */
[----:B------:R-:W-:Y:S01]  /*177d0*/  IMAD R9, R5, UR7, R6 ;  /* 0x0000000705097c24 */ /* 0x000fe2000f8e0206 */
[----:B------:R-:W-:-:S04]  /*177e0*/  IADD3 R5, P0, R2, UR8, RZ ;  /* 0x0000000802057c10 */ /* 0x000fc8000ff1e0ff */
[----:B------:R-:W-:Y:S02]  /*177f0*/  IADD3.X R8, R3, UR9, R9, P0, !PT ;  /* 0x0000000903087c10 */ /* 0x000fe400087fe409 */
[----:B------:R-:W-:Y:S01]  /*17800*/  ISETP.GE.AND P0, PT, R21, UR4, PT ;  /* 0x0000000415007c0c */ /* 0x000fe2000bf06270 */
[----:B------:R-:W-:-:S03]  /*17810*/  UMOV UR4, 0xffffffff ;  /* 0xffffffff00047882 */ /* 0x000fc60000000000 */
[----:B--2---:R-:W-:Y:S09]  /*17820*/  BRA.DIV UR4, `(.L_x_11741) ;  /* 0x0000002a04bc7947 */ /* 0x004ff2000b800000 */
[----:B------:R-:W2:Y:S01]  /*17830*/  LDL.LU R10, [R1] ;  /* 0x00000000010a7983 */ /* 0x000ea20000300800 */
[----:B------:R-:W0:Y:S03]  /*17840*/  S2R R2, SR_TID.X ;  /* 0x0000000000027919 */ /* 0x000e260000002100 */
[----:B------:R-:W1:Y:S01]  /*17850*/  SHFL.IDX PT, R3, R0, RZ, 0x1c1f ;  /* 0x001c1fff00037589 */ /* 0x000e6200000e0000 */
[----:B------:R-:W-:Y:S01]  /*17860*/  IMAD R7, R7, UR42, RZ ;  /* 0x0000002a07077c24 */ /* 0x000fe2000f8e02ff */
[----:B0-----:R-:W-:-:S04]  /*17870*/  LOP3.LUT R2, R2, 0x7f, RZ, 0xc0, !PT ;  /* 0x0000007f02027812 */ /* 0x001fc800078ec0ff */
[----:B------:R-:W-:Y:S02]  /*17880*/  SHF.R.U32.HI R9, RZ, 0x2, R2 ;  /* 0x00000002ff097819 */ /* 0x000fe40000011602 */
[----:B------:R-:W0:Y:S04]  /*17890*/  SHFL.IDX PT, R2, R4, RZ, 0x1c1f ;  /* 0x001c1fff04027589 */ /* 0x000e2800000e0000 */
[----:B------:R-:W3:Y:S01]  /*178a0*/  SHFL.IDX PT, R14, R0, 0x1, 0x1c1f ;  /* 0x003c1f00000e7f89 */ /* 0x000ee200000e0000 */
[----:B--2---:R-:W-:-:S05]  /*178b0*/  IMAD.IADD R6, R9, 0x1, R10 ;  /* 0x0000000109067824 */ /* 0x004fca00078e020a */
[----:B------:R-:W-:-:S13]  /*178c0*/  ISETP.GE.AND P1, PT, R6, R7, PT ;  /* 0x000000070600720c */ /* 0x000fda0003f26270 */
[----:B-1----:R-:W-:-:S05]  /*178d0*/  @!P1 IADD3 R9, P2, R21, R3, RZ ;  /* 0x0000000315099210 */ /* 0x002fca0007f5e0ff */
[----:B0-----:R-:W-:Y:S02]  /*178e0*/  @!P1 IMAD.X R3, RZ, RZ, R2, P2 ;  /* 0x000000ffff039224 */ /* 0x001fe400010e0602 */
[----:B------:R-:W-:Y:S02]  /*178f0*/  @!P1 IMAD.MOV.U32 R2, RZ, RZ, R9 ;  /* 0x000000ffff029224 */ /* 0x000fe400078e0009 */
[----:B------:R-:W-:-:S03]  /*17900*/  VIADD R10, R6, 0x20 ;  /* 0x00000020060a7836 */ /* 0x000fc60000000000 */
[----:B-----5:R0:W-:Y:S02]  /*17910*/  @!P1 LDGSTS.E.BYPASS.LTC128B.128 [R20+0xb000], desc[UR50][R2.64], !P0 ;  /* 0x0b00000002149fae */ /* 0x0201e4000c101d72 */
[----:B------:R-:W-:Y:S02]  /*17920*/  ISETP.GE.AND P1, PT, R10, R7, PT ;  /* 0x000000070a00720c */ /* 0x000fe40003f26270 */
[----:B0-----:R-:W0:Y:S11]  /*17930*/  SHFL.IDX PT, R2, R4, 0x1, 0x1c1f ;  /* 0x003c1f0004027f89 */ /* 0x001e3600000e0000 */
[----:B---3--:R-:W-:Y:S01]  /*17940*/  @!P1 IADD3 R14, P2, R21, R14, RZ ;  /* 0x0000000e150e9210 */ /* 0x008fe20007f5e0ff */
[----:B------:R-:W-:-:S04]  /*17950*/  VIADD R10, R6, 0x40 ;  /* 0x00000040060a7836 */ /* 0x000fc80000000000 */
[----:B0-----:R-:W-:Y:S02]  /*17960*/  @!P1 IMAD.X R3, RZ, RZ, R2, P2 ;  /* 0x000000ffff039224 */ /* 0x001fe400010e0602 */
[----:B------:R-:W-:Y:S02]  /*17970*/  @!P1 IMAD.MOV.U32 R2, RZ, RZ, R14 ;  /* 0x000000ffff029224 */ /* 0x000fe400078e000e */
[----:B------:R-:W0:Y:S04]  /*17980*/  SHFL.IDX PT, R14, R0, 0x2, 0x1c1f ;  /* 0x005c1f00000e7f89 */ /* 0x000e2800000e0000 */
[----:B------:R1:W-:Y:S01]  /*17990*/  @!P1 LDGSTS.E.BYPASS.LTC128B.128 [R20+0xb800], desc[UR50][R2.64], !P0 ;  /* 0x0b80000002149fae */ /* 0x0003e2000c101d72 */
[----:B------:R-:W-:-:S03]  /*179a0*/  ISETP.GE.AND P1, PT, R10, R7, PT ;  /* 0x000000070a00720c */ /* 0x000fc60003f26270 */
[----:B-1----:R-:W1:Y:S01]  /*179b0*/  SHFL.IDX PT, R2, R4, 0x2, 0x1c1f ;  /* 0x005c1f0004027f89 */ /* 0x002e6200000e0000 */
[----:B------:R-:W-:-:S03]  /*179c0*/  VIADD R10, R6, 0x80 ;  /* 0x00000080060a7836 */ /* 0x000fc60000000000 */
[----:B------:R-:W2:Y:S06]  /*179d0*/  SHFL.IDX PT, R9, R0, 0x3, 0x1c1f ;  /* 0x007c1f0000097f89 */ /* 0x000eac00000e0000 */
[----:B0-----:R-:W-:Y:S01]  /*179e0*/  @!P1 IADD3 R14, P2, R21, R14, RZ ;  /* 0x0000000e150e9210 */ /* 0x001fe20007f5e0ff */
[----:B------:R-:W0:Y:S04]  /*179f0*/  SHFL.IDX PT, R4, R4, 0x3, 0x1c1f ;  /* 0x007c1f0004047f89 */ /* 0x000e2800000e0000 */
[----:B-1----:R-:W-:Y:S01]  /*17a00*/  @!P1 IMAD.X R3, RZ, RZ, R2, P2 ;  /* 0x000000ffff039224 */ /* 0x002fe200010e0602 */
[----:B------:R-:W-:Y:S01]  /*17a10*/  ISETP.GE.AND P2, PT, R10, R7, PT ;  /* 0x000000070a00720c */ /* 0x000fe20003f46270 */
[----:B------:R-:W-:-:S02]  /*17a20*/  @!P1 IMAD.MOV.U32 R2, RZ, RZ, R14 ;  /* 0x000000ffff029224 */ /* 0x000fc400078e000e */
[----:B------:R-:W-:Y:S01]  /*17a30*/  VIADD R10, R6, 0x60 ;  /* 0x00000060060a7836 */ /* 0x000fe20000000000 */
[----:B------:R-:W1:Y:S04]  /*17a40*/  SHFL.IDX PT, R14, R5, RZ, 0x1c1f ;  /* 0x001c1fff050e7589 */ /* 0x000e6800000e0000 */
[----:B------:R2:W-:Y:S01]  /*17a50*/  @!P1 LDGSTS.E.BYPASS.LTC128B.128 [R20+0xc000], desc[UR50][R2.64], !P0 ;  /* 0x0c00000002149fae */ /* 0x0005e2000c101d72 */
[----:B------:R-:W-:-:S03]  /*17a60*/  ISETP.GE.AND P1, PT, R10, R7, PT ;  /* 0x000000070a00720c */ /* 0x000fc60003f26270 */
[----:B------:R-:W3:Y:S10]  /*17a70*/  SHFL.IDX PT, R0, R8, RZ, 0x1c1f ;  /* 0x001c1fff08007589 */ /* 0x000ef400000e0000 */
[----:B--2---:R-:W-:-:S05]  /*17a80*/  @!P1 IADD3 R2, P3, R21, R9, RZ ;  /* 0x0000000915029210 */ /* 0x004fca0007f7e0ff */
[----:B0-----:R-:W-:-:S05]  /*17a90*/  @!P1 IMAD.X R3, RZ, RZ, R4, P3 ;  /* 0x000000ffff039224 */ /* 0x001fca00018e0604 */
[----:B------:R1:W-:Y:S02]  /*17aa0*/  @!P1 LDGSTS.E.BYPASS.LTC128B.128 [R20+0xc800], desc[UR50][R2.64], !P0 ;  /* 0x0c80000002149fae */ /* 0x0003e4000c101d72 */
[----:B-1----:R-:W-:-:S05]  /*17ab0*/  @!P2 IADD3 R2, P1, R21, R14, RZ ;  /* 0x0000000e1502a210 */ /* 0x002fca0007f3e0ff */
[----:B---3--:R-:W-:Y:S01]  /*17ac0*/  @!P2 IMAD.X R3, RZ, RZ, R0, P1 ;  /* 0x000000ffff03a224 */ /* 0x008fe200008e0600 */
[----:B------:R-:W0:Y:S04]  /*17ad0*/  SHFL.IDX PT, R8, R8, 0x1, 0x1c1f ;  /* 0x003c1f0008087f89 */ /* 0x000e2800000e0000 */
[----:B------:R1:W-:Y:S04]  /*17ae0*/  @!P2 LDGSTS.E.BYPASS.LTC128B.128 [R20+0xd000], desc[UR50][R2.64], !P0 ;  /* 0x0d0000000214afae */ /* 0x0003e8000c101d72 */
[----:B------:R1:W2:Y:S02]  /*17af0*/  SHFL.IDX PT, R14, R5, 0x1, 0x1c1f ;  /* 0x003c1f00050e7f89 */ /* 0x0002a400000e0000 */
.L_x_11820:
[----:B------:R-:W-:-:S05]  /*17b00*/  VIADD R6, R6, 0xa0 ;  /* 0x000000a006067836 */ /* 0x000fca0000000000 */
[----:B------:R-:W-:-:S13]  /*17b10*/  ISETP.GE.AND P1, PT, R6, R7, PT ;  /* 0x000000070600720c */ /* 0x000fda0003f26270 */
[----:B-12---:R-:W-:-:S05]  /*17b20*/  @!P1 IADD3 R2, P2, R21, R14, RZ ;  /* 0x0000000e15029210 */ /* 0x006fca0007f5e0ff */
[----:B0-----:R-:W-:-:S05]  /*17b30*/  @!P1 IMAD.X R3, RZ, RZ, R8, P2 ;  /* 0x000000ffff039224 */ /* 0x001fca00010e0608 */
[----:B------:R-:W-:Y:S01]  /*17b40*/  @!PT LDS RZ, [RZ] ;  /* 0x00000000fffff984 */ /* 0x000fe20000000800 */
[----:B------:R-:W-:Y:S01]  /*17b50*/  @!PT LDS RZ, [RZ] ;  /* 0x00000000fffff984 */ /* 0x000fe20000000800 */
[----:B------:R-:W-:Y:S01]  /*17b60*/  @!PT LDS RZ, [RZ] ;  /* 0x00000000fffff984 */ /* 0x000fe20000000800 */
[----:B------:R0:W-:Y:S01]  /*17b70*/  @!P1 LDGSTS.E.BYPASS.LTC128B.128 [R20+0xd800], desc[UR50][R2.64], !P0 ;  /* 0x0d80000002149fae */ /* 0x0001e2000c101d72 */
[----:B------:R-:W-:Y:S01]  /*17b80*/  PLOP3.LUT P0, PT, PT, PT, PT, 0x80, 0x0 ;  /* 0x000000000000781c */ /* 0x000fe20003f0f070 */
[----:B------:R-:W-:-:S12]  /*17b90*/  NOP ;  /* 0x0000000000007918 */ /* 0x000fd80000000000 */
.L_x_11742:
        /* <DEDUP_REMOVED lines=18> */
.L_x_11821:
[----:B------:R-:W-:Y:S05]  /*17cc0*/  BSYNC B0 ;  /* 0x0000000000007941 */ /* 0x000fea0003800000 */
.L_x_11743:
[----:B------:R-:W-:-:S06]  /*17cd0*/  UIADD3 UR4, UR40, -0x2, URZ ;  /* 0xfffffffe28047890 */ /* 0x000fcc000fffe03f */
[----:B------:R-:W-:-:S13]  /*17ce0*/  ISETP.LE.AND P0, PT, R26, UR4, PT ;  /* 0x000000041a007c0c */ /* 0x000fda000bf03270 */
[----:B------:R-:W-:Y:S05]  /*17cf0*/  @!P0 BRA `(.L_x_11745) ;  /* 0x0000000800e08947 */ /* 0x000fea0003800000 */
[----:B------:R-:W-:Y:S02]  /*17d00*/  IMAD.MOV.U32 R7, RZ, RZ, R19 ;  /* 0x000000ffff077224 */ /* 0x000fe400078e0013 */
[----:B------:R-:W-:Y:S02]  /*17d10*/  IMAD.MOV.U32 R6, RZ, RZ, R22 ;  /* 0x000000ffff067224 */ /* 0x000fe400078e0016 */
[----:B------:R-:W-:-:S07]  /*17d20*/  IMAD.U32 R0, RZ, RZ, UR4 ;  /* 0x00000004ff007e24 */ /* 0x000fce000f8e00ff */
.L_x_11765:
        /* <DEDUP_REMOVED lines=21> */
[----:B------:R-:W-:-:S03]  /*17e80*/  IMAD R4, R25, UR6, RZ ;  /* 0x0000000619047c24 */ /* 0x000fc6000f8e02ff */
[--C-:B------:R-:W-:Y:S01]  /*17e90*/  SHF.R.S32.HI R3, RZ, 0x1f, R2.reuse ;  /* 0x0000001fff037819 */ /* 0x100fe20000011402 */
[----:B------:R-:W-:Y:S02]  /*17ea0*/  IMAD.MOV R8, RZ, RZ, -R2 ;  /* 0x000000ffff087224 */ /* 0x000fe400078e0a02 */
[C---:B------:R-:W-:Y:S02]  /*17eb0*/  IMAD R9, R23.reuse, UR7, R4 ;  /* 0x0000000717097c24 */ /* 0x040fe4000f8e0204 */
[----:B------:R-:W-:-:S04]  /*17ec0*/  IMAD.WIDE.U32 R2, R23, UR6, R2 ;  /* 0x0000000617027c25 */ /* 0x000fc8000f8e0002 */
[----:B------:R-:W-:Y:S01]  /*17ed0*/  IMAD.IADD R9, R9, 0x1, R3 ;  /* 0x0000000109097824 */ /* 0x000fe200078e0203 */
[----:B------:R-:W-:Y:S01]  /*17ee0*/  LEA R4, P0, R2, UR4, 0x2 ;  /* 0x0000000402047c11 */ /* 0x000fe2000f8010ff */
[----:B------:R-:W-:-:S03]  /*17ef0*/  IMAD R8, R5, R8, R0 ;  /* 0x0000000805087224 */ /* 0x000fc600078e0200 */
[----:B------:R-:W-:-:S05]  /*17f00*/  LEA.HI.X R5, R2, UR5, R9, 0x2, P0 ;  /* 0x0000000502057c11 */ /* 0x000fca00080f1409 */
[----:B------:R0:W5:Y:S04]  /*17f10*/  LDG.E R17, desc[UR50][R4.64] ;  /* 0x0000003204117981 */ /* 0x000168000c1e1900 */
.L_x_11748:
        /* <DEDUP_REMOVED lines=8> */
.L_x_11822:
[----:B------:R-:W-:Y:S05]  /*17fa0*/  BSYNC B1 ;  /* 0x0000000000017941 */ /* 0x000fea0003800000 */
.L_x_11749:
        /* <DEDUP_REMOVED lines=9> */
.L_x_11752:
[----:B------:R-:W-:Y:S05]  /*18040*/  BSYNC B1 ;  /* 0x0000000000017941 */ /* 0x000fea0003800000 */
.L_x_11751:
        /* <DEDUP_REMOVED lines=11> */
.L_x_11753:
        /* <DEDUP_REMOVED lines=13> */
.L_x_11823:
[----:B------:R-:W-:Y:S05]  /*181d0*/  BSYNC B1 ;  /* 0x0000000000017941 */ /* 0x000fea0003800000 */
.L_x_11754:
[----:B------:R-:W-:Y:S01]  /*181e0*/  BSSY B1, `(.L_x_11756) ;  /* 0x000000b000017945 */ /* 0x000fe20003800000 */
[----:B01----:R-:W-:Y:S02]  /*181f0*/  IMAD.MOV.U32 R2, RZ, RZ, 0x0 ;  /* 0x00000000ff027424 */ /* 0x003fe400078e00ff */
[----:B------:R-:W-:Y:S01]  /*18200*/  IMAD.MOV.U32 R3, RZ, RZ, 0x14f00000 ;  /* 0x14f00000ff037424 */ /* 0x000fe200078e00ff */
        /* <DEDUP_REMOVED lines=8> */
.L_x_11757:
[----:B------:R-:W-:Y:S05]  /*18290*/  BSYNC B1 ;  /* 0x0000000000017941 */ /* 0x000fea0003800000 */
.L_x_11756:
        /* <DEDUP_REMOVED lines=8> */
.L_x_11758:
        /* <DEDUP_REMOVED lines=10> */
.L_x_11747:
[----:B------:R-:W-:Y:S05]  /*183c0*/  BSYNC B0 ;  /* 0x0000000000007941 */ /* 0x000fea0003800000 */
.L_x_11746:
[----:B------:R-:W-:-:S06]  /*183d0*/  UISETP.NE.AND UP0, UPT, UR39, 0x3, UPT ;  /* 0x000000032700788c */ /* 0x000fcc000bf05270 */
[----:B------:R-:W-:-:S13]  /*183e0*/  PLOP3.LUT P0, PT, PT, PT, UP0, 0x80, 0x0 ;  /* 0x000000000000781c */ /* 0x000fda0003f0f008 */
[----:B------:R-:W-:Y:S05]  /*183f0*/  @!P0 BRA `(.L_x_11759) ;  /* 0x0000000000048947 */ /* 0x000fea0003800000 */
[----:B------:R-:W-:Y:S01]  /*18400*/  BPT.TRAP 0x1 ;  /* 0x000000040000795c */ /* 0x000fe20000300000 */
.L_x_11759:
[----:B------:R-:W-:Y:S01]  /*18410*/  LOP3.LUT R2, R6, 0x1, RZ, 0x3c, !PT ;  /* 0x0000000106027812 */ /* 0x000fe200078e3cff */
[----:B------:R-:W-:Y:S01]  /*18420*/  IMAD R3, R7, 0x8, R18 ;  /* 0x0000000807037824 */ /* 0x000fe200078e0212 */
[----:B------:R-:W-:Y:S01]  /*18430*/  BSSY B0, `(.L_x_11760) ;  /* 0x0000006000007945 */ /* 0x000fe20003800000 */
[----:B------:R-:W-:Y:S01]  /*18440*/  IMAD.U32 R4, RZ, RZ, UR43 ;  /* 0x0000002bff047e24 */ /* 0x000fe2000f8e00ff */
[----:B------:R-:W-:-:S04]  /*18450*/  SHF.L.U32 R2, R2, 0x1f, RZ ;  /* 0x0000001f02027819 */ /* 0x000fc800000006ff */
[----:B------:R-:W0:Y:S01]  /*18460*/  SYNCS.PHASECHK.TRANS64.TRYWAIT P0, [R3+URZ+0x13270], R2 ;  /* 0x01327002030075a7 */ /* 0x000e22000800017f */
[----:B------:R-:W-:Y:S01]  /*18470*/  ISETP.NE.AND P1, PT, R4, 0x3, PT ;  /* 0x000000030400780c */ /* 0x000fe20003f25270 */
[----:B0-----:R-:W-:-:S12]  /*18480*/  @!P0 BRA `(.L_x_11761) ;  /* 0x0000002400a48947 */ /* 0x001fd80003800000 */
.L_x_11824:
[----:B------:R-:W-:Y:S05]  /*18490*/  BSYNC B0 ;  /* 0x0000000000007941 */ /* 0x000fea0003800000 */
.L_x_11760:
[----:B------:R-:W-:Y:S05]  /*184a0*/  @!P1 BRA `(.L_x_11762) ;  /* 0x0000000000049947 */ /* 0x000fea0003800000 */
[----:B------:R-:W-:Y:S01]  /*184b0*/  BPT.TRAP 0x1 ;  /* 0x000000040000795c */ /* 0x000fe20000300000 */
.L_x_11762:
[----:B0-----:R-:W-:Y:S01]  /*184c0*/  SHF.L.U32 R2, R6, 0x1f, RZ ;  /* 0x0000001f06027819 */ /* 0x001fe200000006ff */
[----:B------:R-:W-:-:S03]  /*184d0*/  IMAD R10, R7, 0x2800, RZ ;  /* 0x00002800070a7824 */ /* 0x000fc600078e02ff */
[----:B------:R-:W0:Y:S02]  /*184e0*/  SYNCS.PHASECHK.TRANS64.TRYWAIT P0, [R3+URZ+0x13260], R2 ;  /* 0x01326002030075a7 */ /* 0x000e24000800017f */
[----:B0-----:R-:W-:Y:S05]  /*184f0*/  @!P0 BRA `(.L_x_11763) ;  /* 0x00000024009c8947 */ /* 0x001fea0003800000 */
.L_x_11825:
[----:B------:R-:W-:Y:S01]  /*18500*/  LOP3.LUT R5, R10, R29, RZ, 0xfc, !PT ;  /* 0x0000001d0a057212 */ /* 0x000fe200078efcff */
[----:B------:R-:W-:Y:S05]  /*18510*/  WARPSYNC.ALL ;  /* 0x0000000000007948 */ /* 0x000fea0003800000 */
[----:B0-----:R-:W-:Y:S01]  /*18520*/  IMAD.IADD R2, R18, 0x1, R5 ;  /* 0x0000000112027824 */ /* 0x001fe200078e0205 */
        /* <DEDUP_REMOVED lines=40> */
.L_x_11764:
        /* <DEDUP_REMOVED lines=10> */
[C---:B------:R-:W-:Y:S01]  /*18850*/  ISETP.GT.AND P0, PT, R0.reuse, R26, PT ;  /* 0x0000001a0000720c */ /* 0x040fe20003f04270 */
[----:B------:R-:W-:-:S12]  /*18860*/  VIADD R0, R0, 0xffffffff ;  /* 0xffffffff00007836 */ /* 0x000fd80000000000 */
[----:B-1----:R-:W-:Y:S05]  /*18870*/  @P0 BRA `(.L_x_11765) ;  /* 0xfffffff4002c0947 */ /* 0x002fea000383ffff */
.L_x_11745:
        /* <DEDUP_REMOVED lines=17> */
.L_x_11767:
[----:B------:R-:W-:Y:S05]  /*18990*/  BSYNC B0 ;  /* 0x0000000000007941 */ /* 0x000fea0003800000 */
.L_x_11766:
[----:B------:R-:W-:-:S06]  /*189a0*/  UISETP.NE.AND UP0, UPT, UR39, 0x3, UPT ;  /* 0x000000032700788c */ /* 0x000fcc000bf05270 */
[----:B------:R-:W-:-:S13]  /*189b0*/  PLOP3.LUT P1, PT, PT, PT, UP0, 0x80, 0x0 ;  /* 0x000000000000781c */ /* 0x000fda0003f2f008 */
[----:B------:R-:W-:Y:S05]  /*189c0*/  @!P1 BRA `(.L_x_11768) ;  /* 0x0000000000049947 */ /* 0x000fea0003800000 */
[----:B------:R-:W-:Y:S01]  /*189d0*/  BPT.TRAP 0x1 ;  /* 0x000000040000795c */ /* 0x000fe20000300000 */
.L_x_11768:
        /* <DEDUP_REMOVED lines=8> */
.L_x_11826:
[----:B------:R-:W-:Y:S05]  /*18a60*/  BSYNC B0 ;  /* 0x0000000000007941 */ /* 0x000fea0003800000 */
.L_x_11769:
[----:B------:R-:W-:Y:S05]  /*18a70*/  @!P2 BRA `(.L_x_11771) ;  /* 0x000000000004a947 */ /* 0x000fea0003800000 */
[----:B------:R-:W-:Y:S01]  /*18a80*/  BPT.TRAP 0x1 ;  /* 0x000000040000795c */ /* 0x000fe20000300000 */
.L_x_11771:
[----:B------:R-:W-:Y:S01]  /*18a90*/  SHF.L.U32 R5, R22, 0x1f, RZ ;  /* 0x0000001f16057819 */ /* 0x000fe200000006ff */
[----:B0-----:R-:W-:-:S03]  /*18aa0*/  IMAD R3, R19, 0x2800, RZ ;  /* 0x0000280013037824 */ /* 0x001fc600078e02ff */
[----:B------:R-:W0:Y:S02]  /*18ab0*/  SYNCS.PHASECHK.TRANS64.TRYWAIT P1, [R2+URZ+0x13260], R5 ;  /* 0x01326005020075a7 */ /* 0x000e24000802017f */
[----:B0-----:R-:W-:Y:S05]  /*18ac0*/  @!P1 BRA `(.L_x_11772) ;  /* 0x0000002000509947 */ /* 0x001fea0003800000 */
.L_x_11827:
        /* <DEDUP_REMOVED lines=43> */
.L_x_11773:
[----:B-1----:R1:W-:Y:S01]  /*18d80*/  SYNCS.ARRIVE.TRANS64.A1T0 RZ, [R2+URZ+0x13250], RZ ;  /* 0x013250ff02ff79a7 */ /* 0x0023e2000810003f */
[----:B------:R-:W-:Y:S02]  /*18d90*/  @!P0 VIADD R0, R2, 0x13280 ;  /* 0x0001328002008836 */ /* 0x000fe40000000000 */
[----:B------:R-:W-:-:S03]  /*18da0*/  VIADD R19, R19, 0x1 ;  /* 0x0000000113137836 */ /* 0x000fc60000000000 */
[----:B------:R-:W-:Y:S01]  /*18db0*/  @!P0 PRMT R0, RZ, 0x654, R0 ;  /* 0x00000654ff008816 */ /* 0x000fe20000000000 */
[----:B------:R-:W-:Y:S06]  /*18dc0*/  BAR.SYNC.DEFER_BLOCKING 0x2, 0x80 ;  /* 0x0082000000007b1d */ /* 0x000fec0000010000 */
[----:B------:R1:W-:Y:S01]  /*18dd0*/  @!P0 SYNCS.ARRIVE.TRANS64.RED.A1T0 RZ, [R0+URZ], RZ ;  /* 0x000000ff00ff89a7 */ /* 0x0003e2000810043f */
[----:B------:R-:W-:-:S04]  /*18de0*/  ISETP.NE.AND P0, PT, R19, 0x2, PT ;  /* 0x000000021300780c */ /* 0x000fc80003f05270 */
[----:B0-----:R-:W-:Y:S02]  /*18df0*/  SEL R3, RZ, 0x1, P0 ;  /* 0x00000001ff037807 */ /* 0x001fe40000000000 */
[----:B------:R-:W-:Y:S02]  /*18e00*/  SEL R19, R19, RZ, P0 ;  /* 0x000000ff13137207 */ /* 0x000fe40000000000 */
[----:B-1----:R-:W-:-:S07]  /*18e10*/  LOP3.LUT R22, R22, R3, RZ, 0x3c, !PT ;  /* 0x0000000316167212 */ /* 0x002fce00078e3cff */
.L_x_11722:
[----:B------:R-:W-:Y:S05]  /*18e20*/  BSYNC B7 ;  /* 0x0000000000077941 */ /* 0x000fea0003800000 */
.L_x_11720:
[----:B------:R-:W-:-:S13]  /*18e30*/  LOP3.LUT P0, RZ, R16, 0x2, RZ, 0xc0, !PT ;  /* 0x0000000210ff7812 */ /* 0x000fda000780c0ff */
[----:B------:R-:W-:Y:S05]  /*18e40*/  @!P0 BRA `(.L_x_11774) ;  /* 0x0000000000288947 */ /* 0x000fea0003800000 */
[----:B------:R-:W0:Y:S08]  /*18e50*/  S2UR UR5, SR_CgaCtaId ;  /* 0x00000000000579c3 */ /* 0x000e300000008800 */
[----:B------:R-:W-:Y:S06]  /*18e60*/  BAR.SYNC.DEFER_BLOCKING 0x5, 0x200 ;  /* 0x0148000000007b1d */ /* 0x000fec0000010000 */
[----:B------:R-:W-:-:S02]  /*18e70*/  UMOV UR4, 0x400 ;  /* 0x0000040000047882 */ /* 0x000fc40000000000 */
[----:B0-----:R-:W-:-:S06]  /*18e80*/  ULEA UR4, UR5, UR4, 0x18 ;  /* 0x0000000405047291 */ /* 0x001fcc000f8ec03f */
[----:B------:R-:W-:-:S05]  /*18e90*/  IMAD.U32 R18, RZ, RZ, UR4 ;  /* 0x00000004ff127e24 */ /* 0x000fca000f8e00ff */
[----:B------:R-:W0:Y:S02]  /*18ea0*/  LDS.128 R24, [R18+0x132d0] ;  /* 0x0132d00012187984 */ /* 0x000e240000000c00 */
[----:B0-----:R-:W-:Y:S02]  /*18eb0*/  R2UR UR44, R27 ;  /* 0x000000001b2c72ca */ /* 0x001fe400000e0000 */
[----:B------:R-:W-:Y:S01]  /*18ec0*/  R2UR UR36, R26 ;  /* 0x000000001a2472ca */ /* 0x000fe200000e0000 */
[----:B------:R-:W-:Y:S06]  /*18ed0*/  BAR.ARV 0x4, 0x200 ;  /* 0x0108000000007b1d */ /* 0x000fec0000002000 */
[----:B------:R-:W-:Y:S08]  /*18ee0*/  BRA `(.L_x_11775) ;  /* 0x0000000800bc7947 */ /* 0x000ff00003800000 */
.L_x_11774:
[----:B------:R-:W0:Y:S01]  /*18ef0*/  S2R R6, SR_TID.X ;  /* 0x0000000000067919 */ /* 0x000e220000002100 */
[----:B------:R-:W-:Y:S01]  /*18f00*/  ULDC UR4, c[0x0][0xc3c] ;  /* 0x00030f0000047ab9 */ /* 0x000fe20000000800 */
        /* <DEDUP_REMOVED lines=23> */
[----:B------:R-:W-:Y:S04]  /*19080*/  SHFL.IDX PT, R5, R24, RZ, 0x1f ;  /* 0x00001fff18057589 */ /* 0x000fe800000e0000 */
[----:B------:R-:W0:Y:S02]  /*19090*/  SHFL.UP PT, R2, R4, 0x8, RZ ;  /* 0x0500000004027989 */ /* 0x000e2400000e00ff */
[----:B0-----:R-:W-:Y:S02]  /*190a0*/  SEL R3, R2, RZ, P4 ;  /* 0x000000ff02037207 */ /* 0x001fe40002000000 */
[----:B------:R-:W-:Y:S03]  /*190b0*/  SHFL.IDX PT, R2, R24, 0x1, 0x1f ;  /* 0x00201f0018027f89 */ /* 0x000fe600000e0000 */
        /* <DEDUP_REMOVED lines=10> */
.L_x_11780:
        /* <DEDUP_REMOVED lines=14> */
.L_x_11779:
[----:B------:R-:W-:Y:S05]  /*19240*/  BSYNC B0 ;  /* 0x0000000000007941 */ /* 0x000fea0003800000 */
.L_x_11778:
[----:B-----5:R-:W1:Y:S02]  /*19250*/  SHFL.UP PT, R0, R25, 0x1, RZ ;  /* 0x0420000019007989 */ /* 0x020e6400000e00ff */
[----:B-1----:R-:W-:-:S05]  /*19260*/  SEL R0, R0, RZ, P1 ;  /* 0x000000ff00007207 */ /* 0x002fca0000800000 */
[----:B------:R-:W-:-:S05]  /*19270*/  IMAD.IADD R0, R25, 0x1, R0 ;  /* 0x0000000119007824 */ /* 0x000fca00078e0200 */
[----:B0-----:R-:W0:Y:S02]  /*19280*/  SHFL.UP PT, R2, R0, 0x2, RZ ;  /* 0x0440000000027989 */ /* 0x001e2400000e00ff */
        /* <DEDUP_REMOVED lines=17> */
[----:B------:R-:W-:-:S07]  /*193a0*/  IMAD.MOV.U32 R7, RZ, RZ, R6 ;  /* 0x000000ffff077224 */ /* 0x000fce00078e0006 */
.L_x_11776:
        /* <DEDUP_REMOVED lines=24> */
[----:B------:R-:W-:-:S06]  /*19530*/  IMAD.U32 R24, RZ, RZ, UR4 ;  /* 0x00000004ff187e24 */ /* 0x000fcc000f8e00ff */
[----:B------:R0:W1:Y:S02]  /*19540*/  SHFL.IDX PT, R24, R7, R24, 0x1f ;  /* 0x00001f1807187589 */ /* 0x00006400000e0000 */
.L_x_11781:
[----:B-1----:R-:W-:Y:S02]  /*19550*/  IMAD R24, R24, R0, R9 ;  /* 0x0000000018187224 */ /* 0x002fe400078e0209 */
[----:B0-----:R-:W-:Y:S02]  /*19560*/  IMAD R7, R13, R8, RZ ;  /* 0x000000080d077224 */ /* 0x001fe400078e02ff */
[----:B------:R-:W-:Y:S02]  /*19570*/  IMAD.MOV.U32 R2, RZ, RZ, RZ ;  /* 0x000000ffff027224 */ /* 0x000fe400078e00ff */
[----:B------:R-:W-:Y:S02]  /*19580*/  IMAD.IADD R5, R5, 0x1, -R24 ;  /* 0x0000000105057824 */ /* 0x000fe400078e0a18 */
        /* <DEDUP_REMOVED lines=24> */
[----:B0-----:R-:W-:Y:S01]  /*19710*/  VIADD R2, R8, 0xffffffe ;  /* 0x0ffffffe08027836 */ /* 0x001fe20000000000 */
[----:B------:R-:W-:-:S05]  /*19720*/  IABS R8, R4 ;  /* 0x0000000400087213 */ /* 0x000fca0000000000 */
[----:B------:R0:W1:Y:S02]  /*19730*/  F2I.FTZ.U32.TRUNC.NTZ R3, R2 ;  /* 0x0000000200037305 */ /* 0x000064000021f000 */
[----:B0-----:R-:W-:Y:S02]  /*19740*/  IMAD.MOV.U32 R2, RZ, RZ, RZ ;  /* 0x000000ffff027224 */ /* 0x001fe400078e00ff */
[----:B-1----:R-:W-:-:S04]  /*19750*/  IMAD.MOV R5, RZ, RZ, -R3 ;  /* 0x000000ffff057224 */ /* 0x002fc800078e0a03 */
[----:B------:R-:W-:-:S04]  /*19760*/  IMAD R5, R5, R6, RZ ;  /* 0x0000000605057224 */ /* 0x000fc800078e02ff */
[----:B------:R-:W-:Y:S01]  /*19770*/  IMAD.HI.U32 R3, R3, R5, R2 ;  /* 0x0000000503037227 */ /* 0x000fe200078e0002 */
[-C--:B------:R-:W-:Y:S02]  /*19780*/  IABS R5, R0.reuse ;  /* 0x0000000000057213 */ /* 0x080fe40000000000 */
[C---:B------:R-:W-:Y:S01]  /*19790*/  LOP3.LUT R2, R4.reuse, R0, RZ, 0x3c, !PT ;  /* 0x0000000004027212 */ /* 0x040fe200078e3cff */
[----:B------:R-:W-:Y:S02]  /*197a0*/  IMAD.IADD R4, R4, 0x1, R7 ;  /* 0x0000000104047824 */ /* 0x000fe400078e0207 */
        /* <DEDUP_REMOVED lines=12> */
[----:B------:R-:W-:-:S04]  /*19870*/  IMAD.MOV R0, RZ, RZ, -R0 ;  /* 0x000000ffff007224 */ /* 0x000fc800078e0a00 */
[----:B------:R-:W-:-:S05]  /*19880*/  IMAD R0, R3, R0, R4 ;  /* 0x0000000003007224 */ /* 0x000fca00078e0204 */
[----:B------:R-:W-:Y:S02]  /*19890*/  R2UR UR36, R0 ;  /* 0x00000000002472ca */ /* 0x000fe400000e0000 */
[----:B------:R-:W-:-:S05]  /*198a0*/  LOP3.LUT R0, RZ, R3, RZ, 0x33, !PT ;  /* 0x00000003ff007212 */ /* 0x000fca00078e33ff */
[----:B------:R-:W-:Y:S01]  /*198b0*/  IMAD.IADD R25, R25, 0x1, R0 ;  /* 0x0000000119197824 */ /* 0x000fe200078e0200 */
[----:B------:R-:W-:Y:S07]  /*198c0*/  BRA `(.L_x_11782) ;  /* 0x0000000000107947 */ /* 0x000fee0003800000 */
.L_x_11777:
[----:B------:R-:W-:Y:S01]  /*198d0*/  IMAD.MOV.U32 R24, RZ, RZ, R5 ;  /* 0x000000ffff187224 */ /* 0x000fe200078e0005 */
[----:B------:R-:W-:Y:S01]  /*198e0*/  ULDC UR44, c[0x0][0xc3c] ;  /* 0x00030f00002c7ab9 */ /* 0x000fe20000000800 */
[----:B------:R-:W-:Y:S01]  /*198f0*/  IMAD.MOV.U32 R25, RZ, RZ, RZ ;  /* 0x000000ffff197224 */ /* 0x000fe200078e00ff */
[----:B------:R-:W-:-:S06]  /*19900*/  UMOV UR36, URZ ;  /* 0x0000003f00247c82 */ /* 0x000fcc0008000000 */
.L_x_11782:
[----:B------:R-:W0:Y:S01]  /*19910*/  S2R R0, SR_TID.X ;  /* 0x0000000000007919 */ /* 0x000e220000002100 */
[----:B------:R-:W-:Y:S02]  /*19920*/  IMAD.U32 R6, RZ, RZ, UR36 ;  /* 0x00000024ff067e24 */ /* 0x000fe4000f8e00ff */
[----:B------:R-:W-:Y:S01]  /*19930*/  IMAD.U32 R7, RZ, RZ, UR44 ;  /* 0x0000002cff077e24 */ /* 0x000fe2000f8e00ff */
[----:B------:R-:W-:Y:S01]  /*19940*/  BAR.SYNC.DEFER_BLOCKING 0x4, 0x200 ;  /* 0x0108000000007b1d */ /* 0x000fe20000010000 */
[----:B------:R-:W-:Y:S02]  /*19950*/  IMAD.MOV.U32 R4, RZ, RZ, R24 ;  /* 0x000000ffff047224 */ /* 0x000fe400078e0018 */
[----:B------:R-:W-:Y:S01]  /*19960*/  IMAD.MOV.U32 R5, RZ, RZ, R25 ;  /* 0x000000ffff057224 */ /* 0x000fe200078e0019 */
[----:B0-----:R-:W-:-:S04]  /*19970*/  LOP3.LUT R0, R0, 0x1f, RZ, 0xc0, !PT ;  /* 0x0000001f00007812 */ /* 0x001fc800078ec0ff */
[----:B------:R-:W-:-:S13]  /*19980*/  ISETP.NE.AND P0, PT, R0, RZ, PT ;  /* 0x000000ff0000720c */ /* 0x000fda0003f05270 */
[----:B------:R-:W0:Y:S01]  /*19990*/  @!P0 S2R R3, SR_CgaCtaId ;  /* 0x0000000000038919 */ /* 0x000e220000008800 */
[----:B------:R-:W-:-:S04]  /*199a0*/  @!P0 MOV R0, 0x400 ;  /* 0x0000040000008802 */ /* 0x000fc80000000f00 */
[----:B0-----:R-:W-:-:S05]  /*199b0*/  @!P0 LEA R18, R3, R0, 0x18 ;  /* 0x0000000003128211 */ /* 0x001fca00078ec0ff */
[----:B------:R0:W-:Y:S01]  /*199c0*/  @!P0 STS.128 [R18+0x132d0], R4 ;  /* 0x0132d00412008388 */ /* 0x0001e20000000c00 */
[----:B------:R-:W-:Y:S06]  /*199d0*/  BAR.ARV 0x5, 0x200 ;  /* 0x0148000000007b1d */ /* 0x000fec0000002000 */
.L_x_11775:
[----:B------:R-:W-:Y:S02]  /*199e0*/  ULDC UR4, c[0x0][0xc3c] ;  /* 0x00030f0000047ab9 */ /* 0x000fe40000000800 */
[----:B------:R-:W-:-:S06]  /*199f0*/  UISETP.GE.AND UP0, UPT, UR44, UR4, UPT ;  /* 0x000000042c00728c */ /* 0x000fcc000bf06270 */
[----:B------:R-:W-:-:S13]  /*19a00*/  PLOP3.LUT P0, PT, PT, PT, UP0, 0x80, 0x0 ;  /* 0x000000000000781c */ /* 0x000fda0003f0f008 */
[----:B------:R-:W-:Y:S05]  /*19a10*/  @!P0 BRA `(.L_x_11783) ;  /* 0xffffffc000088947 */ /* 0x000fea000383ffff */
.L_x_11710:
[----:B0-----:R-:W2:Y:S01]  /*19a20*/  LDL.LU R0, [R1+0x8] ;  /* 0x0000080001007983 */ /* 0x001ea20000300800 */
[----:B------:R-:W-:Y:S01]  /*19a30*/  BSSY B0, `(.L_x_11784) ;  /* 0x000000b000007945 */ /* 0x000fe20003800000 */
[----:B------:R-:W0:Y:S01]  /*19a40*/  S2R R5, SR_CgaCtaId ;  /* 0x0000000000057919 */ /* 0x000e220000008800 */
[----:B--2---:R-:W-:-:S05]  /*19a50*/  VIADD R0, R0, 0x1 ;  /* 0x0000000100007836 */ /* 0x004fca0000000000 */
        /* <DEDUP_REMOVED lines=8> */
.L_x_11828:
[----:B------:R-:W-:Y:S05]  /*19ae0*/  BSYNC B0 ;  /* 0x0000000000007941 */ /* 0x000fea0003800000 */
.L_x_11784:
[----:B------:R-:W-:-:S03]  /*19af0*/  UMOV UR4, 0xffffffff ;  /* 0xffffffff00047882 */ /* 0x000fc60000000000 */
[----:B------:R-:W-:Y:S05]  /*19b00*/  BRA.DIV UR4, `(.L_x_11786) ;  /* 0x0000001204687947 */ /* 0x000fea000b800000 */
[----:B0-----:R-:W0:Y:S02]  /*19b10*/  S2R R0, SR_TID.X ;  /* 0x0000000000007919 */ /* 0x001e240000002100 */
[----:B0-----:R-:W-:-:S04]  /*19b20*/  SHF.R.U32.HI R0, RZ, 0x5, R0 ;  /* 0x00000005ff007819 */ /* 0x001fc80000011600 */
[----:B------:R-:W-:-:S05]  /*19b30*/  LOP3.LUT R0, R0, 0x3, RZ, 0xc0, !PT ;  /* 0x0000000300007812 */ /* 0x000fca00078ec0ff */
[----:B------:R0:W1:Y:S02]  /*19b40*/  SHFL.IDX PT, R14, R0, RZ, 0x1f ;  /* 0x00001fff000e7589 */ /* 0x00006400000e0000 */
.L_x_11831:
[----:B-1----:R-:W-:Y:S01]  /*19b50*/  ISETP.NE.AND P0, PT, R14, RZ, PT ;  /* 0x000000ff0e00720c */ /* 0x002fe20003f05270 */
[----:B------:R-:W-:-:S12]  /*19b60*/  BSSY B0, `(.L_x_11787) ;  /* 0x000002b000007945 */ /* 0x000fd80003800000 */
[----:B------:R-:W-:Y:S05]  /*19b70*/  @P0 BRA `(.L_x_11788) ;  /* 0x0000000000a40947 */ /* 0x000fea0003800000 */
[----:B------:R-:W-:-:S03]  /*19b80*/  UMOV UR4, 0xffffffff ;  /* 0xffffffff00047882 */ /* 0x000fc60000000000 */
[----:B------:R-:W-:Y:S05]  /*19b90*/  BRA.DIV UR4, `(.L_x_11789) ;  /* 0x0000001204787947 */ /* 0x000fea000b800000 */
[----:B------:R-:W-:-:S13]  /*19ba0*/  ELECT P6, URZ, PT ;  /* 0x00000000003f782f */ /* 0x000fda00038c0000 */
.L_x_11834:
[----:B------:R-:W-:Y:S05]  /*19bb0*/  @!P6 BRA `(.L_x_11788) ;  /* 0x000000000094e947 */ /* 0x000fea0003800000 */
[----:B------:R-:W-:-:S06]  /*19bc0*/  ULOP3.LUT UR4, UR38, 0x2, URZ, 0xfc, !UPT ;  /* 0x0000000226047892 */ /* 0x000fcc000f8efc3f */
[----:B0-----:R-:W-:-:S05]  /*19bd0*/  IMAD.U32 R0, RZ, RZ, UR4 ;  /* 0x00000004ff007e24 */ /* 0x001fca000f8e00ff */
[----:B------:R-:W-:-:S13]  /*19be0*/  ISETP.NE.AND P0, PT, R0, 0x3, PT ;  /* 0x000000030000780c */ /* 0x000fda0003f05270 */
[----:B------:R-:W-:Y:S05]  /*19bf0*/  @!P0 BRA `(.L_x_11790) ;  /* 0x0000000000048947 */ /* 0x000fea0003800000 */
[----:B------:R-:W-:Y:S01]  /*19c00*/  BPT.TRAP 0x1 ;  /* 0x000000040000795c */ /* 0x000fe20000300000 */
.L_x_11790:
        /* <DEDUP_REMOVED lines=12> */
.L_x_11835:
[----:B------:R-:W1:Y:S02]  /*19cd0*/  SYNCS.PHASECHK.TRANS64.TRYWAIT P1, [R9+URZ], R0 ;  /* 0x00000000090075a7 */ /* 0x000e64000802017f */
[----:B-1----:R-:W-:Y:S05]  /*19ce0*/  @!P1 BRA `(.L_x_11792) ;  /* 0x0000001000589947 */ /* 0x002fea0003800000 */
.L_x_11836:
[----:B------:R-:W-:Y:S05]  /*19cf0*/  @!P0 BRA `(.L_x_11793) ;  /* 0x0000000000048947 */ /* 0x000fea0003800000 */
[----:B------:R-:W-:Y:S01]  /*19d00*/  BPT.TRAP 0x1 ;  /* 0x000000040000795c */ /* 0x000fe20000300000 */
.L_x_11793:
[----:B------:R-:W-:-:S04]  /*19d10*/  IMAD R19, R19, 0x8, R6 ;  /* 0x0000000813137824 */ /* 0x000fc800078e0206 */
[----:B------:R-:W2:Y:S02]  /*19d20*/  SYNCS.PHASECHK.TRANS64.TRYWAIT P1, [R19+URZ+0x13260], R4 ;  /* 0x01326004130075a7 */ /* 0x000ea4000802017f */
[----:B--2---:R-:W-:Y:S05]  /*19d30*/  @!P1 BRA `(.L_x_11794) ;  /* 0x0000001000589947 */ /* 0x004fea0003800000 */
.L_x_11837:
[----:B------:R-:W-:Y:S05]  /*19d40*/  @!P0 BRA `(.L_x_11795) ;  /* 0x0000000000048947 */ /* 0x000fea0003800000 */
[----:B------:R-:W-:Y:S01]  /*19d50*/  BPT.TRAP 0x1 ;  /* 0x000000040000795c */ /* 0x000fe20000300000 */
.L_x_11795:
[----:B------:R-:W-:-:S04]  /*19d60*/  IMAD R7, R7, 0x8, R6 ;  /* 0x0000000807077824 */ /* 0x000fc800078e0206 */
[----:B------:R-:W3:Y:S02]  /*19d70*/  SYNCS.PHASECHK.TRANS64.TRYWAIT P1, [R7+URZ+0x13260], R0 ;  /* 0x01326000070075a7 */ /* 0x000ee4000802017f */
[----:B---3--:R-:W-:Y:S05]  /*19d80*/  @!P1 BRA `(.L_x_11796) ;  /* 0x0000001000589947 */ /* 0x008fea0003800000 */
.L_x_11838:
[----:B------:R-:W-:Y:S05]  /*19d90*/  @!P0 BRA `(.L_x_11797) ;  /* 0x0000000000048947 */ /* 0x000fea0003800000 */
[----:B------:R-:W-:Y:S01]  /*19da0*/  BPT.TRAP 0x1 ;  /* 0x000000040000795c */ /* 0x000fe20000300000 */
.L_x_11797:
[----:B------:R-:W4:Y:S02]  /*19db0*/  SYNCS.PHASECHK.TRANS64.TRYWAIT P0, [R19+URZ+0x13280], R4 ;  /* 0x01328004130075a7 */ /* 0x000f24000800017f */
[----:B----4-:R-:W-:Y:S05]  /*19dc0*/  @!P0 BRA `(.L_x_11798) ;  /* 0x00000010005c8947 */ /* 0x010fea0003800000 */
.L_x_11799:
[----:B------:R0:W0:Y:S02]  /*19dd0*/  SYNCS.PHASECHK.TRANS64.TRYWAIT P0, [R7+URZ+0x13280], R0 ;  /* 0x01328000070075a7 */ /* 0x000024000800017f */
[----:B0-----:R-:W-:Y:S05]  /*19de0*/  @!P0 NANOSLEEP.SYNCS 0x989680 ;  /* 0x009896800000895d */ /* 0x001fea0003900000 */
[----:B------:R-:W0:Y:S02]  /*19df0*/  @!P0 SYNCS.PHASECHK.TRANS64 P0, [R7+URZ+0x13280], R0 ;  /* 0x01328000070085a7 */ /* 0x000e24000800007f */
[----:B0-----:R-:W-:Y:S05]  /*19e00*/  @!P0 BRA `(.L_x_11799) ;  /* 0xfffffffc00f08947 */ /* 0x001fea000383ffff */
.L_x_11788:
[----:B------:R-:W-:Y:S05]  /*19e10*/  BSYNC B0 ;  /* 0x0000000000007941 */ /* 0x000fea0003800000 */
.L_x_11787:
[----:B------:R-:W-:Y:S05]  /*19e20*/  EXIT ;  /* 0x000000000000794d */ /* 0x000fea0003800000 */
.L_x_11620:
[----:B0-----:R-:W-:-:S04]  /*19e30*/  IMAD.U32 R3, RZ, RZ, UR45 ;  /* 0x0000002dff037e24 */ /* 0x001fc8000f8e00ff */
[----:B------:R0:W1:Y:S03]  /*19e40*/  SYNCS.PHASECHK.TRANS64.TRYWAIT P1, [R3+URZ+0x13200], R8 ;  /* 0x01320008030075a7 */ /* 0x000066000802017f */
[----:B-1----:R-:W-:Y:S05]  /*19e50*/  @!P1 NANOSLEEP.SYNCS 0x989680 ;  /* 0x009896800000995d */ /* 0x002fea0003900000 */
[----:B------:R-:W1:Y:S02]  /*19e60*/  @!P1 SYNCS.PHASECHK.TRANS64 P1, [R3+URZ+0x13200], R8 ;  /* 0x01320008030095a7 */ /* 0x000e64000802007f */
[----:B-1----:R-:W-:Y:S05]  /*19e70*/  @!P1 BRA `(.L_x_11620) ;  /* 0xfffffffc00ec9947 */ /* 0x002fea000383ffff */
[----:B------:R-:W-:Y:S05]  /*19e80*/  BRA `(.L_x_11800) ;  /* 0xfffffe7c00987947 */ /* 0x000fea000383ffff */
.L_x_11624:
[----:B-1----:R1:W2:Y:S02]  /*19e90*/  SYNCS.PHASECHK.TRANS64.TRYWAIT P1, [R106+URZ+0x13230], R3 ;  /* 0x013230036a0075a7 */ /* 0x0022a4000802017f */
[----:B--2---:R-:W-:Y:S05]  /*19ea0*/  @!P1 NANOSLEEP.SYNCS 0x989680 ;  /* 0x009896800000995d */ /* 0x004fea0003900000 */
[----:B------:R-:W2:Y:S02]  /*19eb0*/  @!P1 SYNCS.PHASECHK.TRANS64 P1, [R106+URZ+0x13230], R3 ;  /* 0x013230036a0095a7 */ /* 0x000ea4000802007f */
[----:B--2---:R-:W-:Y:S05]  /*19ec0*/  @!P1 BRA `(.L_x_11624) ;  /* 0xfffffffc00f09947 */ /* 0x004fea000383ffff */
[----:B------:R-:W-:Y:S05]  /*19ed0*/  BRA `(.L_x_11623) ;  /* 0xfffffe7c00b47947 */ /* 0x000fea000383ffff */
.L_x_11640:
[----:B-1----:R-:W-:-:S04]  /*19ee0*/  IMAD.U32 R8, RZ, RZ, UR24 ;  /* 0x00000018ff087e24 */ /* 0x002fc8000f8e00ff */
[----:B------:R1:W2:Y:S03]  /*19ef0*/  SYNCS.PHASECHK.TRANS64.TRYWAIT P1, [R8+URZ+0x13230], R7 ;  /* 0x01323007080075a7 */ /* 0x0002a6000802017f */
[----:B--2---:R-:W-:Y:S05]  /*19f00*/  @!P1 NANOSLEEP.SYNCS 0x989680 ;  /* 0x009896800000995d */ /* 0x004fea0003900000 */
[----:B------:R-:W2:Y:S02]  /*19f10*/  @!P1 SYNCS.PHASECHK.TRANS64 P1, [R8+URZ+0x13230], R7 ;  /* 0x01323007080095a7 */ /* 0x000ea4000802007f */
[----:B--2---:R-:W-:Y:S05]  /*19f20*/  @!P1 BRA `(.L_x_11640) ;  /* 0xfffffffc00ec9947 */ /* 0x004fea000383ffff */
[----:B------:R-:W-:Y:S05]  /*19f30*/  BRA `(.L_x_11639) ;  /* 0xfffffec4006c7947 */ /* 0x000fea000383ffff */
.L_x_11644:
[----:B-1----:R-:W-:-:S04]  /*19f40*/  IMAD.U32 R8, RZ, RZ, UR11 ;  /* 0x0000000bff087e24 */ /* 0x002fc8000f8e00ff */
[----:B------:R1:W2:Y:S03]  /*19f50*/  SYNCS.PHASECHK.TRANS64.TRYWAIT P1, [R8+URZ+0x13250], R7 ;  /* 0x01325007080075a7 */ /* 0x0002a6000802017f */
[----:B--2---:R-:W-:Y:S05]  /*19f60*/  @!P1 NANOSLEEP.SYNCS 0x989680 ;  /* 0x009896800000995d */ /* 0x004fea0003900000 */
[----:B------:R-:W2:Y:S02]  /*19f70*/  @!P1 SYNCS.PHASECHK.TRANS64 P1, [R8+URZ+0x13250], R7 ;  /* 0x01325007080095a7 */ /* 0x000ea4000802007f */
[----:B--2---:R-:W-:Y:S05]  /*19f80*/  @!P1 BRA `(.L_x_11644) ;  /* 0xfffffffc00ec9947 */ /* 0x004fea000383ffff */
[----:B------:R-:W-:Y:S05]  /*19f90*/  BRA `(.L_x_11643) ;  /* 0xfffffec800787947 */ /* 0x000fea000383ffff */
.L_x_11662:
[----:B-1----:R-:W-:-:S04]  /*19fa0*/  IMAD.U32 R10, RZ, RZ, UR22 ;  /* 0x00000016ff0a7e24 */ /* 0x002fc8000f8e00ff */
[----:B------:R1:W2:Y:S03]  /*19fb0*/  SYNCS.PHASECHK.TRANS64.TRYWAIT P1, [R10+URZ+0x13230], R9 ;  /* 0x013230090a0075a7 */ /* 0x0002a6000802017f */
[----:B--2---:R-:W-:Y:S05]  /*19fc0*/  @!P1 NANOSLEEP.SYNCS 0x989680 ;  /* 0x009896800000995d */ /* 0x004fea0003900000 */
[----:B------:R-:W2:Y:S02]  /*19fd0*/  @!P1 SYNCS.PHASECHK.TRANS64 P1, [R10+URZ+0x13230], R9 ;  /* 0x013230090a0095a7 */ /* 0x000ea4000802007f */
[----:B--2---:R-:W-:Y:S05]  /*19fe0*/  @!P1 BRA `(.L_x_11662) ;  /* 0xfffffffc00ec9947 */ /* 0x004fea000383ffff */
[----:B------:R-:W-:Y:S05]  /*19ff0*/  BRA `(.L_x_11661) ;  /* 0xffffff1000347947 */ /* 0x000fea000383ffff */
.L_x_11666:
[----:B-1----:R-:W-:-:S04]  /*1a000*/  IMAD.U32 R10, RZ, RZ, UR11 ;  /* 0x0000000bff0a7e24 */ /* 0x002fc8000f8e00ff */
[----:B------:R1:W2:Y:S03]  /*1a010*/  SYNCS.PHASECHK.TRANS64.TRYWAIT P1, [R10+URZ+0x13250], R9 ;  /* 0x013250090a0075a7 */ /* 0x0002a6000802017f */
[----:B--2---:R-:W-:Y:S05]  /*1a020*/  @!P1 NANOSLEEP.SYNCS 0x989680 ;  /* 0x009896800000995d */ /* 0x004fea0003900000 */
[----:B------:R-:W2:Y:S02]  /*1a030*/  @!P1 SYNCS.PHASECHK.TRANS64 P1, [R10+URZ+0x13250], R9 ;  /* 0x013250090a0095a7 */ /* 0x000ea4000802007f */
[----:B--2---:R-:W-:Y:S05]  /*1a040*/  @!P1 BRA `(.L_x_11666) ;  /* 0xfffffffc00ec9947 */ /* 0x004fea000383ffff */
[----:B------:R-:W-:Y:S05]  /*1a050*/  BRA `(.L_x_11665) ;  /* 0xffffff1c002c7947 */ /* 0x000fea000383ffff */
.L_x_11673:
[----:B-1----:R-:W-:-:S04]  /*1a060*/  IMAD.U32 R10, RZ, RZ, UR6 ;  /* 0x00000006ff0a7e24 */ /* 0x002fc8000f8e00ff */
[----:B------:R1:W2:Y:S03]  /*1a070*/  SYNCS.PHASECHK.TRANS64.TRYWAIT P1, [R10+URZ+0x13230], R9 ;  /* 0x013230090a0075a7 */ /* 0x0002a6000802017f */
[----:B--2---:R-:W-:Y:S05]  /*1a080*/  @!P1 NANOSLEEP.SYNCS 0x989680 ;  /* 0x009896800000995d */ /* 0x004fea0003900000 */
[----:B------:R-:W2:Y:S02]  /*1a090*/  @!P1 SYNCS.PHASECHK.TRANS64 P1, [R10+URZ+0x13230], R9 ;  /* 0x013230090a0095a7 */ /* 0x000ea4000802007f */
[----:B--2---:R-:W-:Y:S05]  /*1a0a0*/  @!P1 BRA `(.L_x_11673) ;  /* 0xfffffffc00ec9947 */ /* 0x004fea000383ffff */
[----:B------:R-:W-:Y:S05]  /*1a0b0*/  BRA `(.L_x_11672) ;  /* 0xffffff3c00307947 */ /* 0x000fea000383ffff */
.L_x_11677:
[----:B-1----:R-:W-:-:S04]  /*1a0c0*/  IMAD.U32 R10, RZ, RZ, UR11 ;  /* 0x0000000bff0a7e24 */ /* 0x002fc8000f8e00ff */
[----:B------:R1:W2:Y:S03]  /*1a0d0*/  SYNCS.PHASECHK.TRANS64.TRYWAIT P1, [R10+URZ+0x13250], R9 ;  /* 0x013250090a0075a7 */ /* 0x0002a6000802017f */
[----:B--2---:R-:W-:Y:S05]  /*1a0e0*/  @!P1 NANOSLEEP.SYNCS 0x989680 ;  /* 0x009896800000995d */ /* 0x004fea0003900000 */
[----:B------:R-:W2:Y:S02]  /*1a0f0*/  @!P1 SYNCS.PHASECHK.TRANS64 P1, [R10+URZ+0x13250], R9 ;  /* 0x013250090a0095a7 */ /* 0x000ea4000802007f */
[----:B--2---:R-:W-:Y:S05]  /*1a100*/  @!P1 BRA `(.L_x_11677) ;  /* 0xfffffffc00ec9947 */ /* 0x004fea000383ffff */
[----:B------:R-:W-:Y:S05]  /*1a110*/  BRA `(.L_x_11676) ;  /* 0xffffff40003c7947 */ /* 0x000fea000383ffff */
.L_x_11691:
[----:B-1----:R-:W-:-:S04]  /*1a120*/  IMAD.U32 R3, RZ, RZ, UR14 ;  /* 0x0000000eff037e24 */ /* 0x002fc8000f8e00ff */
[----:B------:R1:W2:Y:S03]  /*1a130*/  SYNCS.PHASECHK.TRANS64.TRYWAIT P1, [R3+URZ+0x13250], R0 ;  /* 0x01325000030075a7 */ /* 0x0002a6000802017f */
[----:B--2---:R-:W-:Y:S05]  /*1a140*/  @!P1 NANOSLEEP.SYNCS 0x989680 ;  /* 0x009896800000995d */ /* 0x004fea0003900000 */
[----:B------:R-:W2:Y:S02]  /*1a150*/  @!P1 SYNCS.PHASECHK.TRANS64 P1, [R3+URZ+0x13250], R0 ;  /* 0x01325000030095a7 */ /* 0x000ea4000802007f */
[----:B--2---:R-:W-:Y:S05]  /*1a160*/  @!P1 BRA `(.L_x_11691) ;  /* 0xfffffffc00ec9947 */ /* 0x004fea000383ffff */
[----:B------:R-:W-:Y:S05]  /*1a170*/  BRA `(.L_x_11690) ;  /* 0xffffff8400207947 */ /* 0x000fea000383ffff */
.L_x_11731:
[----:B------:R-:W-:Y:S02]  /*1a180*/  IMAD.MOV.U32 R13, RZ, RZ, R20 ;  /* 0x000000ffff0d7224 */ /* 0x000fe400078e0014 */
[----:B------:R-:W-:Y:S02]  /*1a190*/  IMAD.MOV.U32 R12, RZ, RZ, RZ ;  /* 0x000000ffff0c7224 */ /* 0x000fe400078e00ff */
[----:B------:R-:W-:Y:S02]  /*1a1a0*/  IMAD.MOV.U32 R11, RZ, RZ, 0x1f ;  /* 0x0000001fff0b7424 */ /* 0x000fe400078e00ff */
[----:B------:R-:W-:-:S07]  /*1a1b0*/  IMAD.MOV.U32 R15, RZ, RZ, -0x1 ;  /* 0xffffffffff0f7424 */ /* 0x000fce00078e00ff */
[----:B------:R-:W-:Y:S05]  /*1a1c0*/  WARPSYNC.COLLECTIVE R15, `(.L_x_11801) ;  /* 0x000000000f087348 */ /* 0x000fea0003c00000 */
[----:B------:R0:W1:Y:S02]  /*1a1d0*/  SHFL.IDX P6, R14, R13, R12, R11 ;  /* 0x0000000c0d0e7389 */ /* 0x00006400000c000b */
[----:B01----:R-:W-:Y:S01]  /*1a1e0*/  ENDCOLLECTIVE ;  /* 0x000000000000791b */ /* 0x003fe20003800000 */
.L_x_11801:
[----:B------:R-:W-:Y:S05]  /*1a1f0*/  BRA `(.L_x_11802) ;  /* 0xffffffc800787947 */ /* 0x000fea000383ffff */
.L_x_11733:
[----:B------:R-:W-:Y:S01]  /*1a200*/  BSSY B0, `(.L_x_11803) ;  /* 0x0000006000007945 */ /* 0x000fe20003800000 */
[----:B------:R-:W-:-:S07]  /*1a210*/  IMAD.MOV.U32 R15, RZ, RZ, -0x1 ;  /* 0xffffffffff0f7424 */ /* 0x000fce00078e00ff */
[----:B0-----:R-:W-:Y:S05]  /*1a220*/  WARPSYNC.COLLECTIVE R15, `(.L_x_11804) ;  /* 0x000000000f0c7348 */ /* 0x001fea0003c00000 */
[----:B------:R-:W-:Y:S02]  /*1a230*/  ELECT P6, UR62, PT ;  /* 0x00000000003e782f */ /* 0x000fe400038c0000 */
[----:B------:R-:W-:Y:S01]  /*1a240*/  MOV R14, UR62 ;  /* 0x0000003e000e7c02 */ /* 0x000fe20008000f00 */
[----:B0-----:R-:W-:Y:S10]  /*1a250*/  ENDCOLLECTIVE ;  /* 0x000000000000791b */ /* 0x001ff40003800000 */
.L_x_11804:
[----:B------:R-:W-:Y:S05]  /*1a260*/  BSYNC B0 ;  /* 0x0000000000007941 */ /* 0x000fea0003800000 */
.L_x_11803:
[----:B------:R-:W-:Y:S05]  /*1a270*/  BRA `(.L_x_11805) ;  /* 0xffffffc800807947 */ /* 0x000fea000383ffff */
.L_x_11735:
[----:B-1----:R1:W2:Y:S02]  /*1a280*/  SYNCS.PHASECHK.TRANS64.TRYWAIT P0, [R5+URZ+0x13280], R2 ;  /* 0x01328002050075a7 */ /* 0x0022a4000800017f */
[----:B--2---:R-:W-:Y:S05]  /*1a290*/  @!P0 NANOSLEEP.SYNCS 0x989680 ;  /* 0x009896800000895d */ /* 0x004fea0003900000 */
[----:B------:R-:W2:Y:S02]  /*1a2a0*/  @!P0 SYNCS.PHASECHK.TRANS64 P0, [R5+URZ+0x13280], R2 ;  /* 0x01328002050085a7 */ /* 0x000ea4000800007f */
[----:B--2---:R-:W-:Y:S05]  /*1a2b0*/  @!P0 BRA `(.L_x_11735) ;  /* 0xfffffffc00f08947 */ /* 0x004fea000383ffff */
[----:B------:R-:W-:Y:S05]  /*1a2c0*/  BRA `(.L_x_11806) ;  /* 0xffffffc800dc7947 */ /* 0x000fea000383ffff */
.L_x_11737:
[----:B--2---:R2:W3:Y:S02]  /*1a2d0*/  SYNCS.PHASECHK.TRANS64.TRYWAIT P0, [R5+URZ+0x13240], R2 ;  /* 0x01324002050075a7 */ /* 0x0044e4000800017f */
[----:B---3--:R-:W-:Y:S05]  /*1a2e0*/  @!P0 NANOSLEEP.SYNCS 0x989680 ;  /* 0x009896800000895d */ /* 0x008fea0003900000 */
[----:B------:R-:W3:Y:S02]  /*1a2f0*/  @!P0 SYNCS.PHASECHK.TRANS64 P0, [R5+URZ+0x13240], R2 ;  /* 0x01324002050085a7 */ /* 0x000ee4000800007f */
[----:B---3--:R-:W-:Y:S05]  /*1a300*/  @!P0 BRA `(.L_x_11737) ;  /* 0xfffffffc00f08947 */ /* 0x008fea000383ffff */
[----:B------:R-:W-:Y:S05]  /*1a310*/  BRA `(.L_x_11807) ;  /* 0xffffffcc00287947 */ /* 0x000fea000383ffff */
.L_x_11741:
[----:B------:R-:W-:Y:S02]  /*1a320*/  IMAD.MOV.U32 R13, RZ, RZ, R4 ;  /* 0x000000ffff0d7224 */ /* 0x000fe400078e0004 */
[----:B------:R-:W-:Y:S02]  /*1a330*/  IMAD.MOV.U32 R12, RZ, RZ, RZ ;  /* 0x000000ffff0c7224 */ /* 0x000fe400078e00ff */
[----:B------:R-:W-:Y:S02]  /*1a340*/  IMAD.MOV.U32 R11, RZ, RZ, 0x1c1f ;  /* 0x00001c1fff0b7424 */ /* 0x000fe400078e00ff */
[----:B------:R-:W-:Y:S02]  /*1a350*/  IMAD.MOV.U32 R15, RZ, RZ, -0x1 ;  /* 0xffffffffff0f7424 */ /* 0x000fe400078e00ff */
[----:B------:R-:W-:Y:S02]  /*1a360*/  IMAD.MOV.U32 R6, RZ, RZ, R10 ;  /* 0x000000ffff067224 */ /* 0x000fe400078e000a */
[----:B------:R-:W0:Y:S01]  /*1a370*/  S2R R10, SR_TID.X ;  /* 0x00000000000a7919 */ /* 0x000e220000002100 */
[----:B------:R-:W-:-:S07]  /*1a380*/  IMAD R7, R7, UR42, RZ ;  /* 0x0000002a07077c24 */ /* 0x000fce000f8e02ff */
[----:B0----5:R-:W-:Y:S05]  /*1a390*/  WARPSYNC.COLLECTIVE R15, `(.L_x_11808) ;  /* 0x000000000f087348 */ /* 0x021fea0003c00000 */
[----:B------:R1:W2:Y:S02]  /*1a3a0*/  SHFL.IDX P6, R14, R13, R12, R11 ;  /* 0x0000000c0d0e7389 */ /* 0x0002a400000c000b */
[----:B012--5:R-:W-:Y:S01]  /*1a3b0*/  ENDCOLLECTIVE ;  /* 0x000000000000791b */ /* 0x027fe20003800000 */
.L_x_11808:
[----:B------:R-:W-:Y:S02]  /*1a3c0*/  IMAD.MOV.U32 R13, RZ, RZ, R0 ;  /* 0x000000ffff0d7224 */ /* 0x000fe400078e0000 */
[----:B------:R-:W-:-:S07]  /*1a3d0*/  IMAD.MOV.U32 R2, RZ, RZ, R14 ;  /* 0x000000ffff027224 */ /* 0x000fce00078e000e */
[----:B------:R-:W-:Y:S05]  /*1a3e0*/  WARPSYNC.COLLECTIVE R15, `(.L_x_11809) ;  /* 0x000000000f087348 */ /* 0x000fea0003c00000 */
[----:B------:R0:W1:Y:S02]  /*1a3f0*/  SHFL.IDX P6, R14, R13, R12, R11 ;  /* 0x0000000c0d0e7389 */ /* 0x00006400000c000b */
[----:B01----:R-:W-:Y:S01]  /*1a400*/  ENDCOLLECTIVE ;  /* 0x000000000000791b */ /* 0x003fe20003800000 */
.L_x_11809:
[----:B------:R-:W-:-:S04]  /*1a410*/  LOP3.LUT R10, R10, 0x7f, RZ, 0xc0, !PT ;  /* 0x0000007f0a0a7812 */ /* 0x000fc800078ec0ff */
[----:B------:R-:W-:-:S05]  /*1a420*/  SHF.R.U32.HI R10, RZ, 0x2, R10 ;  /* 0x00000002ff0a7819 */ /* 0x000fca000001160a */
[----:B------:R-:W-:Y:S02]  /*1a430*/  IMAD.IADD R6, R10, 0x1, R6 ;  /* 0x000000010a067824 */ /* 0x000fe400078e0206 */
[----:B------:R-:W-:Y:S02]  /*1a440*/  IMAD.MOV.U32 R13, RZ, RZ, R4 ;  /* 0x000000ffff0d7224 */ /* 0x000fe400078e0004 */
[----:B------:R-:W-:Y:S01]  /*1a450*/  IMAD.MOV.U32 R12, RZ, RZ, 0x1 ;  /* 0x00000001ff0c7424 */ /* 0x000fe200078e00ff */
[C---:B------:R-:W-:Y:S01]  /*1a460*/  ISETP.GE.AND P1, PT, R6.reuse, R7, PT ;  /* 0x000000070600720c */ /* 0x040fe20003f26270 */
[----:B------:R-:W-:Y:S02]  /*1a470*/  VIADD R10, R6, 0x20 ;  /* 0x00000020060a7836 */ /* 0x000fe40000000000 */
[----:B------:R-:W-:-:S10]  /*1a480*/  IMAD.MOV.U32 R3, RZ, RZ, R14 ;  /* 0x000000ffff037224 */ /* 0x000fd400078e000e */
[----:B------:R-:W-:Y:S05]  /*1a490*/  WARPSYNC.COLLECTIVE R15, `(.L_x_11810) ;  /* 0x000000000f087348 */ /* 0x000fea0003c00000 */
[----:B------:R0:W1:Y:S02]  /*1a4a0*/  SHFL.IDX P6, R14, R13, R12, R11 ;  /* 0x0000000c0d0e7389 */ /* 0x00006400000c000b */
[----:B01----:R-:W-:Y:S01]  /*1a4b0*/  ENDCOLLECTIVE ;  /* 0x000000000000791b */ /* 0x003fe20003800000 */
.L_x_11810:
[----:B------:R-:W-:-:S05]  /*1a4c0*/  @!P1 IADD3 R9, P2, R21, R3, RZ ;  /* 0x0000000315099210 */ /* 0x000fca0007f5e0ff */
[----:B------:R-:W-:Y:S02]  /*1a4d0*/  @!P1 IMAD.X R3, RZ, RZ, R2, P2 ;  /* 0x000000ffff039224 */ /* 0x000fe400010e0602 */
[----:B------:R-:W-:Y:S02]  /*1a4e0*/  @!P1 IMAD.MOV.U32 R2, RZ, RZ, R9 ;  /* 0x000000ffff029224 */ /* 0x000fe400078e0009 */
[----:B------:R-:W-:-:S03]  /*1a4f0*/  IMAD.MOV.U32 R13, RZ, RZ, R0 ;  /* 0x000000ffff0d7224 */ /* 0x000fc600078e0000 */
        /* <DEDUP_REMOVED lines=10> */
.L_x_11811:
        /* <DEDUP_REMOVED lines=8> */
.L_x_11812:
        /* <DEDUP_REMOVED lines=10> */
.L_x_11813:
        /* <DEDUP_REMOVED lines=8> */
.L_x_11814:
        /* <DEDUP_REMOVED lines=11> */
.L_x_11815:
[----:B------:R-:W-:Y:S02]  /*1a7f0*/  IMAD.MOV.U32 R13, RZ, RZ, R8 ;  /* 0x000000ffff0d7224 */ /* 0x000fe400078e0008 */
[----:B------:R-:W-:Y:S02]  /*1a800*/  IMAD.MOV.U32 R12, RZ, RZ, RZ ;  /* 0x000000ffff0c7224 */ /* 0x000fe400078e00ff */
[----:B------:R-:W-:-:S07]  /*1a810*/  IMAD.MOV.U32 R9, RZ, RZ, R14 ;  /* 0x000000ffff097224 */ /* 0x000fce00078e000e */
[----:B------:R-:W-:Y:S05]  /*1a820*/  WARPSYNC.COLLECTIVE R15, `(.L_x_11816) ;  /* 0x000000000f087348 */ /* 0x000fea0003c00000 */
[----:B------:R0:W1:Y:S02]  /*1a830*/  SHFL.IDX P6, R14, R13, R12, R11 ;  /* 0x0000000c0d0e7389 */ /* 0x00006400000c000b */
[----:B01----:R-:W-:Y:S01]  /*1a840*/  ENDCOLLECTIVE ;  /* 0x000000000000791b */ /* 0x003fe20003800000 */
.L_x_11816:
        /* <DEDUP_REMOVED lines=11> */
.L_x_11817:
        /* <DEDUP_REMOVED lines=8> */
.L_x_11818:
        /* <DEDUP_REMOVED lines=10> */
.L_x_11819:
[----:B------:R-:W-:Y:S05]  /*1aa20*/  BRA `(.L_x_11820) ;  /* 0xffffffd000347947 */ /* 0x000fea000383ffff */
.L_x_11744:
[----:B0-----:R0:W1:Y:S02]  /*1aa30*/  SYNCS.PHASECHK.TRANS64.TRYWAIT P0, [R18+URZ+0x13220], R3 ;  /* 0x01322003120075a7 */ /* 0x001064000800017f */
[----:B-1----:R-:W-:Y:S05]  /*1aa40*/  @!P0 NANOSLEEP.SYNCS 0x989680 ;  /* 0x009896800000895d */ /* 0x002fea0003900000 */
[----:B------:R-:W1:Y:S02]  /*1aa50*/  @!P0 SYNCS.PHASECHK.TRANS64 P0, [R18+URZ+0x13220], R3 ;  /* 0x01322003120085a7 */ /* 0x000e64000800007f */
[----:B-1----:R-:W-:Y:S05]  /*1aa60*/  @!P0 BRA `(.L_x_11744) ;  /* 0xfffffffc00f08947 */ /* 0x002fea000383ffff */
[----:B------:R-:W-:Y:S05]  /*1aa70*/  BRA `(.L_x_11821) ;  /* 0xffffffd000907947 */ /* 0x000fea000383ffff */
.L_x_11750:
[----:B0-----:R0:W1:Y:S02]  /*1aa80*/  SYNCS.PHASECHK.TRANS64.TRYWAIT P0, [R4+URZ+0x13280], R2 ;  /* 0x01328002040075a7 */ /* 0x001064000800017f */
[----:B-1----:R-:W-:Y:S05]  /*1aa90*/  @!P0 NANOSLEEP.SYNCS 0x989680 ;  /* 0x009896800000895d */ /* 0x002fea0003900000 */
[----:B------:R-:W1:Y:S02]  /*1aaa0*/  @!P0 SYNCS.PHASECHK.TRANS64 P0, [R4+URZ+0x13280], R2 ;  /* 0x01328002040085a7 */ /* 0x000e64000800007f */
[----:B-1----:R-:W-:Y:S05]  /*1aab0*/  @!P0 BRA `(.L_x_11750) ;  /* 0xfffffffc00f08947 */ /* 0x002fea000383ffff */
[----:B------:R-:W-:Y:S05]  /*1aac0*/  BRA `(.L_x_11822) ;  /* 0xffffffd400347947 */ /* 0x000fea000383ffff */
.L_x_11755:
[----:B-1----:R1:W2:Y:S02]  /*1aad0*/  SYNCS.PHASECHK.TRANS64.TRYWAIT P0, [R4+URZ+0x13240], R2 ;  /* 0x01324002040075a7 */ /* 0x0022a4000800017f */
[----:B--2---:R-:W-:Y:S05]  /*1aae0*/  @!P0 NANOSLEEP.SYNCS 0x989680 ;  /* 0x009896800000895d */ /* 0x004fea0003900000 */
[----:B------:R-:W2:Y:S02]  /*1aaf0*/  @!P0 SYNCS.PHASECHK.TRANS64 P0, [R4+URZ+0x13240], R2 ;  /* 0x01324002040085a7 */ /* 0x000ea4000800007f */
[----:B--2---:R-:W-:Y:S05]  /*1ab00*/  @!P0 BRA `(.L_x_11755) ;  /* 0xfffffffc00f08947 */ /* 0x004fea000383ffff */
[----:B------:R-:W-:Y:S05]  /*1ab10*/  BRA `(.L_x_11823) ;  /* 0xffffffd400ac7947 */ /* 0x000fea000383ffff */
.L_x_11761:
[----:B0-----:R0:W1:Y:S02]  /*1ab20*/  SYNCS.PHASECHK.TRANS64.TRYWAIT P0, [R3+URZ+0x13270], R2 ;  /* 0x01327002030075a7 */ /* 0x001064000800017f */
[----:B-1----:R-:W-:Y:S05]  /*1ab30*/  @!P0 NANOSLEEP.SYNCS 0x989680 ;  /* 0x009896800000895d */ /* 0x002fea0003900000 */
[----:B------:R-:W1:Y:S02]  /*1ab40*/  @!P0 SYNCS.PHASECHK.TRANS64 P0, [R3+URZ+0x13270], R2 ;  /* 0x01327002030085a7 */ /* 0x000e64000800007f */
[----:B-1----:R-:W-:Y:S05]  /*1ab50*/  @!P0 BRA `(.L_x_11761) ;  /* 0xfffffffc00f08947 */ /* 0x002fea000383ffff */
[----:B------:R-:W-:Y:S05]  /*1ab60*/  BRA `(.L_x_11824) ;  /* 0xffffffd800487947 */ /* 0x000fea000383ffff */
.L_x_11763:
[----:B0-----:R0:W1:Y:S02]  /*1ab70*/  SYNCS.PHASECHK.TRANS64.TRYWAIT P0, [R3+URZ+0x13260], R2 ;  /* 0x01326002030075a7 */ /* 0x001064000800017f */
[----:B-1----:R-:W-:Y:S05]  /*1ab80*/  @!P0 NANOSLEEP.SYNCS 0x989680 ;  /* 0x009896800000895d */ /* 0x002fea0003900000 */
[----:B------:R-:W1:Y:S02]  /*1ab90*/  @!P0 SYNCS.PHASECHK.TRANS64 P0, [R3+URZ+0x13260], R2 ;  /* 0x01326002030085a7 */ /* 0x000e64000800007f */
[----:B-1----:R-:W-:Y:S05]  /*1aba0*/  @!P0 BRA `(.L_x_11763) ;  /* 0xfffffffc00f08947 */ /* 0x002fea000383ffff */
[----:B------:R-:W-:Y:S05]  /*1abb0*/  BRA `(.L_x_11825) ;  /* 0xffffffd800507947 */ /* 0x000fea000383ffff */
.L_x_11770:
[----:B0-----:R0:W1:Y:S02]  /*1abc0*/  SYNCS.PHASECHK.TRANS64.TRYWAIT P1, [R2+URZ+0x13270], R3 ;  /* 0x01327003020075a7 */ /* 0x001064000802017f */
[----:B-1----:R-:W-:Y:S05]  /*1abd0*/  @!P1 NANOSLEEP.SYNCS 0x989680 ;  /* 0x009896800000995d */ /* 0x002fea0003900000 */
[----:B------:R-:W1:Y:S02]  /*1abe0*/  @!P1 SYNCS.PHASECHK.TRANS64 P1, [R2+URZ+0x13270], R3 ;  /* 0x01327003020095a7 */ /* 0x000e64000802007f */
[----:B-1----:R-:W-:Y:S05]  /*1abf0*/  @!P1 BRA `(.L_x_11770) ;  /* 0xfffffffc00f09947 */ /* 0x002fea000383ffff */
[----:B------:R-:W-:Y:S05]  /*1ac00*/  BRA `(.L_x_11826) ;  /* 0xffffffdc00947947 */ /* 0x000fea000383ffff */
.L_x_11772:
[----:B0-----:R0:W1:Y:S02]  /*1ac10*/  SYNCS.PHASECHK.TRANS64.TRYWAIT P1, [R2+URZ+0x13260], R5 ;  /* 0x01326005020075a7 */ /* 0x001064000802017f */
[----:B-1----:R-:W-:Y:S05]  /*1ac20*/  @!P1 NANOSLEEP.SYNCS 0x989680 ;  /* 0x009896800000995d */ /* 0x002fea0003900000 */
[----:B------:R-:W1:Y:S02]  /*1ac30*/  @!P1 SYNCS.PHASECHK.TRANS64 P1, [R2+URZ+0x13260], R5 ;  /* 0x01326005020095a7 */ /* 0x000e64000802007f */
[----:B-1----:R-:W-:Y:S05]  /*1ac40*/  @!P1 BRA `(.L_x_11772) ;  /* 0xfffffffc00f09947 */ /* 0x002fea000383ffff */
[----:B------:R-:W-:Y:S05]  /*1ac50*/  BRA `(.L_x_11827) ;  /* 0xffffffdc009c7947 */ /* 0x000fea000383ffff */
.L_x_11785:
[----:B0-----:R0:W1:Y:S02]  /*1ac60*/  SYNCS.PHASECHK.TRANS64.TRYWAIT P0, [R6+URZ+0x13220], R0 ;  /* 0x01322000060075a7 */ /* 0x001064000800017f */
[----:B-1----:R-:W-:Y:S05]  /*1ac70*/  @!P0 NANOSLEEP.SYNCS 0x989680 ;  /* 0x009896800000895d */ /* 0x002fea0003900000 */
[----:B------:R-:W1:Y:S02]  /*1ac80*/  @!P0 SYNCS.PHASECHK.TRANS64 P0, [R6+URZ+0x13220], R0 ;  /* 0x01322000060085a7 */ /* 0x000e64000800007f */
[----:B-1----:R-:W-:Y:S05]  /*1ac90*/  @!P0 BRA `(.L_x_11785) ;  /* 0xfffffffc00f08947 */ /* 0x002fea000383ffff */
[----:B------:R-:W-:Y:S05]  /*1aca0*/  BRA `(.L_x_11828) ;  /* 0xffffffec008c7947 */ /* 0x000fea000383ffff */
.L_x_11786:
        /* <DEDUP_REMOVED lines=11> */
.L_x_11830:
[----:B------:R-:W-:Y:S05]  /*1ad60*/  BSYNC B0 ;  /* 0x0000000000007941 */ /* 0x000fea0003800000 */
.L_x_11829:
[----:B------:R-:W-:Y:S05]  /*1ad70*/  BRA `(.L_x_11831) ;  /* 0xffffffec00747947 */ /* 0x000fea000383ffff */
.L_x_11789:
[----:B------:R-:W-:Y:S01]  /*1ad80*/  BSSY B1, `(.L_x_11832) ;  /* 0x0000006000017945 */ /* 0x000fe20003800000 */
[----:B------:R-:W-:-:S07]  /*1ad90*/  IMAD.MOV.U32 R15, RZ, RZ, -0x1 ;  /* 0xffffffffff0f7424 */ /* 0x000fce00078e00ff */
[----:B0-----:R-:W-:Y:S05]  /*1ada0*/  WARPSYNC.COLLECTIVE R15, `(.L_x_11833) ;  /* 0x000000000f0c7348 */ /* 0x001fea0003c00000 */
[----:B------:R-:W-:Y:S02]  /*1adb0*/  ELECT P6, UR62, PT ;  /* 0x00000000003e782f */ /* 0x000fe400038c0000 */
[----:B------:R-:W-:Y:S01]  /*1adc0*/  MOV R14, UR62 ;  /* 0x0000003e000e7c02 */ /* 0x000fe20008000f00 */
[----:B0-----:R-:W-:Y:S10]  /*1add0*/  ENDCOLLECTIVE ;  /* 0x000000000000791b */ /* 0x001ff40003800000 */
.L_x_11833:
[----:B------:R-:W-:Y:S05]  /*1ade0*/  BSYNC B1 ;  /* 0x0000000000017941 */ /* 0x000fea0003800000 */
.L_x_11832:
[----:B------:R-:W-:Y:S05]  /*1adf0*/  BRA `(.L_x_11834) ;  /* 0xffffffec006c7947 */ /* 0x000fea000383ffff */
.L_x_11791:
[----:B0-----:R0:W1:Y:S02]  /*1ae00*/  SYNCS.PHASECHK.TRANS64.TRYWAIT P1, [R5+URZ], R4 ;  /* 0x00000004050075a7 */ /* 0x001064000802017f */
[----:B-1----:R-:W-:Y:S05]  /*1ae10*/  @!P1 NANOSLEEP.SYNCS 0x989680 ;  /* 0x009896800000995d */ /* 0x002fea0003900000 */
[----:B------:R-:W1:Y:S02]  /*1ae20*/  @!P1 SYNCS.PHASECHK.TRANS64 P1, [R5+URZ], R4 ;  /* 0x00000004050095a7 */ /* 0x000e64000802007f */
[----:B-1----:R-:W-:Y:S05]  /*1ae30*/  @!P1 BRA `(.L_x_11791) ;  /* 0xfffffffc00f09947 */ /* 0x002fea000383ffff */
[----:B------:R-:W-:Y:S05]  /*1ae40*/  BRA `(.L_x_11835) ;  /* 0xffffffec00a07947 */ /* 0x000fea000383ffff */
.L_x_11792:
[----:B-1----:R1:W2:Y:S02]  /*1ae50*/  SYNCS.PHASECHK.TRANS64.TRYWAIT P1, [R9+URZ], R0 ;  /* 0x00000000090075a7 */ /* 0x0022a4000802017f */
[----:B--2---:R-:W-:Y:S05]  /*1ae60*/  @!P1 NANOSLEEP.SYNCS 0x989680 ;  /* 0x009896800000995d */ /* 0x004fea0003900000 */
[----:B------:R-:W2:Y:S02]  /*1ae70*/  @!P1 SYNCS.PHASECHK.TRANS64 P1, [R9+URZ], R0 ;  /* 0x00000000090095a7 */ /* 0x000ea4000802007f */
[----:B--2---:R-:W-:Y:S05]  /*1ae80*/  @!P1 BRA `(.L_x_11792) ;  /* 0xfffffffc00f09947 */ /* 0x004fea000383ffff */
[----:B------:R-:W-:Y:S05]  /*1ae90*/  BRA `(.L_x_11836) ;  /* 0xffffffec00947947 */ /* 0x000fea000383ffff */
.L_x_11794:
[----:B--2---:R2:W3:Y:S02]  /*1aea0*/  SYNCS.PHASECHK.TRANS64.TRYWAIT P1, [R19+URZ+0x13260], R4 ;  /* 0x01326004130075a7 */ /* 0x0044e4000802017f */
[----:B---3--:R-:W-:Y:S05]  /*1aeb0*/  @!P1 NANOSLEEP.SYNCS 0x989680 ;  /* 0x009896800000995d */ /* 0x008fea0003900000 */
[----:B------:R-:W3:Y:S02]  /*1aec0*/  @!P1 SYNCS.PHASECHK.TRANS64 P1, [R19+URZ+0x13260], R4 ;  /* 0x01326004130095a7 */ /* 0x000ee4000802007f */
[----:B---3--:R-:W-:Y:S05]  /*1aed0*/  @!P1 BRA `(.L_x_11794) ;  /* 0xfffffffc00f09947 */ /* 0x008fea000383ffff */
[----:B------:R-:W-:Y:S05]  /*1aee0*/  BRA `(.L_x_11837) ;  /* 0xffffffec00947947 */ /* 0x000fea000383ffff */
.L_x_11796:
[----:B---3--:R3:W4:Y:S02]  /*1aef0*/  SYNCS.PHASECHK.TRANS64.TRYWAIT P1, [R7+URZ+0x13260], R0 ;  /* 0x01326000070075a7 */ /* 0x008724000802017f */
[----:B----4-:R-:W-:Y:S05]  /*1af00*/  @!P1 NANOSLEEP.SYNCS 0x989680 ;  /* 0x009896800000995d */ /* 0x010fea0003900000 */
[----:B------:R-:W4:Y:S02]  /*1af10*/  @!P1 SYNCS.PHASECHK.TRANS64 P1, [R7+URZ+0x13260], R0 ;  /* 0x01326000070095a7 */ /* 0x000f24000802007f */
[----:B----4-:R-:W-:Y:S05]  /*1af20*/  @!P1 BRA `(.L_x_11796) ;  /* 0xfffffffc00f09947 */ /* 0x010fea000383ffff */
[----:B------:R-:W-:Y:S05]  /*1af30*/  BRA `(.L_x_11838) ;  /* 0xffffffec00947947 */ /* 0x000fea000383ffff */
.L_x_11798:
[----:B----4-:R4:W0:Y:S02]  /*1af40*/  SYNCS.PHASECHK.TRANS64.TRYWAIT P0, [R19+URZ+0x13280], R4 ;  /* 0x01328004130075a7 */ /* 0x010824000800017f */
[----:B0-----:R-:W-:Y:S05]  /*1af50*/  @!P0 NANOSLEEP.SYNCS 0x989680 ;  /* 0x009896800000895d */ /* 0x001fea0003900000 */
[----:B------:R-:W0:Y:S02]  /*1af60*/  @!P0 SYNCS.PHASECHK.TRANS64 P0, [R19+URZ+0x13280], R4 ;  /* 0x01328004130085a7 */ /* 0x000e24000800007f */
[----:B0-----:R-:W-:Y:S05]  /*1af70*/  @!P0 BRA `(.L_x_11798) ;  /* 0xfffffffc00f08947 */ /* 0x001fea000383ffff */
[----:B------:R-:W-:Y:S05]  /*1af80*/  BRA `(.L_x_11799) ;  /* 0xffffffec00907947 */ /* 0x000fea000383ffff */
.L_x_11839:
        /* <DEDUP_REMOVED lines=15> */
.L_x_12994:


//--------------------- .text._ZN7cutlass13device_kernelIN5flash11enable_sm90INS1_16FlashAttnFwdSm90INS1_25CollectiveMainloopFwdSm90ILi2EN4cute5tupleIJNS5_1CILi1EEES8_S8_EEENS6_IJNS7_ILi192EEENS7_ILi160EEENS7_ILi64EEEEEELi64ENS_12float_e4m3_tEfNS_4arch4Sm90ELb0ELb1ELb1ELb1ELb0ELb1ELb0ELb1ELb1ELb1ELb0ELb0EEENS1_21CollectiveEpilogueFwdINS6_IJSA_SC_SB_EEES9_NS_10bfloat16_tESG_Li384ELb1ELb1ELb0ELb1EEENS1_36VarlenDynamicPersistentTileSchedulerILi192ELi160ELi384ELi128ELb0ELb1ELb1ELb1ELb0ELb1EEEEEEEEEvNT_6ParamsE --------------------------
	.section	.text._ZN7cutlass13device_kernelIN5flash11enable_sm90INS1_16FlashAttnFwdSm90INS1_25CollectiveMainloopFwdSm90ILi2EN4cute5tupleIJNS5_1CILi1EEES8_S8_EEENS6_IJNS7_ILi192EEENS7_ILi160EEENS7_ILi64EEEEEELi64ENS_12float_e4m3_tEfNS_4arch4Sm90ELb0ELb1ELb1ELb1ELb0ELb1ELb0ELb1ELb1ELb1ELb0ELb0EEENS1_21CollectiveEpilogueFwdINS6_IJSA_SC_SB_EEES9_NS_10bfloat16_tESG_Li384ELb1ELb1ELb0ELb1EEENS1_36VarlenDynamicPersistentTileSchedulerILi192ELi160ELi384ELi128ELb0ELb1ELb1ELb1ELb0ELb1EEEEEEEEEvNT_6ParamsE,"ax",@progbits
	.align	128
.text._ZN7cutlass13device_kernelIN5flash11enable_sm90INS1_16FlashAttnFwdSm90INS1_25CollectiveMainloopFwdSm90ILi2EN4cute5tupleIJNS5_1CILi1EEES8_S8_EEENS6_IJNS7_ILi192EEENS7_ILi160EEENS7_ILi64EEEEEELi64ENS_12float_e4m3_tEfNS_4arch4Sm90ELb0ELb1ELb1ELb1ELb0ELb1ELb0ELb1ELb1ELb1ELb0ELb0EEENS1_21CollectiveEpilogueFwdINS6_IJSA_SC_SB_EEES9_NS_10bfloat16_tESG_Li384ELb1ELb1ELb0ELb1EEENS1_36VarlenDynamicPersistentTileSchedulerILi192ELi160ELi384ELi128ELb0ELb1ELb1ELb1ELb0ELb1EEEEEEEEEvNT_6ParamsE:
        .type           _ZN7cutlass13device_kernelIN5flash11enable_sm90INS1_16FlashAttnFwdSm90INS1_25CollectiveMainloopFwdSm90ILi2EN4cute5tupleIJNS5_1CILi1EEES8_S8_EEENS6_IJNS7_ILi192EEENS7_ILi160EEENS7_ILi64EEEEEELi64ENS_12float_e4m3_tEfNS_4arch4Sm90ELb0ELb1ELb1ELb1ELb0ELb1ELb0ELb1ELb1ELb1ELb0ELb0EEENS1_21CollectiveEpilogueFwdINS6_IJSA_SC_SB_EEES9_NS_10bfloat16_tESG_Li384ELb1ELb1ELb0ELb1EEENS1_36VarlenDynamicPersistentTileSchedulerILi192ELi160ELi384ELi128ELb0ELb1ELb1ELb1ELb0ELb1EEEEEEEEEvNT_6ParamsE,@function
        .size           _ZN7cutlass13device_kernelIN5flash11enable_sm90INS1_16FlashAttnFwdSm90INS1_25CollectiveMainloopFwdSm90ILi2EN4cute5tupleIJNS5_1CILi1EEES8_S8_EEENS6_IJNS7_ILi192EEENS7_ILi160EEENS7_ILi64EEEEEELi64ENS_12float_e4m3_tEfNS_4arch4Sm90ELb0ELb1ELb1ELb1ELb0ELb1ELb0ELb1ELb1ELb1ELb0ELb0EEENS1_21CollectiveEpilogueFwdINS6_IJSA_SC_SB_EEES9_NS_10bfloat16_tESG_Li384ELb1ELb1ELb0ELb1EEENS1_36VarlenDynamicPersistentTileSchedulerILi192ELi160ELi384ELi128ELb0ELb1ELb1ELb1ELb0ELb1EEEEEEEEEvNT_6ParamsE,(.L_x_12995 - _ZN7cutlass13device_kernelIN5flash11enable_sm90INS1_16FlashAttnFwdSm90INS1_25CollectiveMainloopFwdSm90ILi2EN4cute5tupleIJNS5_1CILi1EEES8_S8_EEENS6_IJNS7_ILi192EEENS7_ILi160EEENS7_ILi64EEEEEELi64ENS_12float_e4m3_tEfNS_4arch4Sm90ELb0ELb1ELb1ELb1ELb0ELb1ELb0ELb1ELb1ELb1ELb0ELb0EEENS1_21CollectiveEpilogueFwdINS6_IJSA_SC_SB_EEES9_NS_10bfloat16_tESG_Li384ELb1ELb1ELb0ELb1EEENS1_36VarlenDynamicPersistentTileSchedulerILi192ELi160ELi384ELi128ELb0ELb1ELb1ELb1ELb0ELb1EEEEEEEEEvNT_6ParamsE)
        .other          _ZN7cutlass13device_kernelIN5flash11enable_sm90INS1_16FlashAttnFwdSm90INS1_25CollectiveMainloopFwdSm90ILi2EN4cute5tupleIJNS5_1CILi1EEES8_S8_EEENS6_IJNS7_ILi192EEENS7_ILi160EEENS7_ILi64EEEEEELi64ENS_12float_e4m3_tEfNS_4arch4Sm90ELb0ELb1ELb1ELb1ELb0ELb1ELb0ELb1ELb1ELb1ELb0ELb0EEENS1_21CollectiveEpilogueFwdINS6_IJSA_SC_SB_EEES9_NS_10bfloat16_tESG_Li384ELb1ELb1ELb0ELb1EEENS1_36VarlenDynamicPersistentTileSchedulerILi192ELi160ELi384ELi128ELb0ELb1ELb1ELb1ELb0ELb1EEEEEEEEEvNT_6ParamsE,@"STO_CUDA_ENTRY STV_DEFAULT"
_ZN7cutlass13device_kernelIN5flash11enable_sm90INS1_16FlashAttnFwdSm90INS1_25CollectiveMainloopFwdSm90ILi2EN4cute5tupleIJNS5_1CILi1EEES8_S8_EEENS6_IJNS7_ILi192EEENS7_ILi160EEENS7_ILi64EEEEEELi64ENS_12float_e4m3_tEfNS_4arch4Sm90ELb0ELb1ELb1ELb1ELb0ELb1ELb0ELb1ELb1ELb1ELb0ELb0EEENS1_21CollectiveEpilogueFwdINS6_IJSA_SC_SB_EEES9_NS_10bfloat16_tESG_Li384ELb1ELb1ELb0ELb1EEENS1_36VarlenDynamicPersistentTileSchedulerILi192ELi160ELi384ELi128ELb0ELb1ELb1ELb1ELb0ELb1EEEEEEEEEvNT_6ParamsE:
        /* <DEDUP_REMOVED lines=23> */
.L_x_11841:
[----:B------:R-:W-:Y:S05]  /*0170*/  BSYNC B0 ;  /* 0x0000000000007941 */ /* 0x000fea0003800000 */
.L_x_11840:
[----:B------:R-:W-:Y:S01]  /*0180*/  VOTEU.ANY UP0, P0 ;  /* 0x00000000003f7886 */ /* 0x000fe20000000100 */
[----:B------:R-:W0:Y:S01]  /*0190*/  SHFL.IDX PT, R2, R0, RZ, 0x1f ;  /* 0x00001fff00027589 */ /* 0x000e2200000e0000 */
[----:B------:R-:W-:Y:S01]  /*01a0*/  UMOV UR4, 0x80 ;  /* 0x0000008000047882 */ /* 0x000fe20000000000 */
[----:B------:R-:W-:Y:S01]  /*01b0*/  UMOV UR7, 0x180 ;  /* 0x0000018000077882 */ /* 0x000fe20000000000 */
[----:B------:R-:W-:Y:S01]  /*01c0*/  VOTEU.ANY UP1, P0 ;  /* 0x00000000003f7886 */ /* 0x000fe20000020100 */
[----:B------:R-:W1:Y:S01]  /*01d0*/  @UP0 S2UR UR8, SR_CgaCtaId ;  /* 0x00000000000809c3 */ /* 0x000e620000008800 */
[----:B------:R-:W-:Y:S01]  /*01e0*/  @UP0 UMOV UR6, 0x400 ;  /* 0x0000040000060882 */ /* 0x000fe20000000000 */
[----:B------:R-:W-:-:S04]  /*01f0*/  @UP0 UIADD3 UR4, -UR4, 0x100000, URZ ;  /* 0x0010000004040890 */ /* 0x000fc8000fffe13f */
[----:B------:R-:W-:Y:S02]  /*0200*/  @UP0 USHF.L.U32 UR5, UR4, 0xb, URZ ;  /* 0x0000000b04050899 */ /* 0x000fe4000800063f */
[----:B------:R-:W-:Y:S01]  /*0210*/  @UP0 USHF.L.U32 UR4, UR4, 0x1, URZ ;  /* 0x0000000104040899 */ /* 0x000fe2000800063f */
[----:B0-----:R-:W-:Y:S02]  /*0220*/  ISETP.NE.AND P1, PT, R2, RZ, PT ;  /* 0x000000ff0200720c */ /* 0x001fe40003f25270 */
[----:B------:R-:W-:Y:S01]  /*0230*/  SHF.R.U32.HI R2, RZ, 0x7, R3 ;  /* 0x00000007ff027819 */ /* 0x000fe20000011603 */
[----:B-1----:R-:W-:Y:S02]  /*0240*/  @UP0 ULEA UR8, UR8, UR6, 0x18 ;  /* 0x0000000608080291 */ /* 0x002fe4000f8ec03f */
[----:B------:R-:W-:-:S04]  /*0250*/  @UP0 UIADD3 UR6, -UR7, 0x100000, URZ ;  /* 0x0010000007060890 */ /* 0x000fc8000fffe13f */
[----:B------:R-:W-:Y:S02]  /*0260*/  @UP0 USHF.L.U32 UR7, UR6, 0xb, URZ ;  /* 0x0000000b06070899 */ /* 0x000fe4000800063f */
[----:B------:R-:W-:Y:S01]  /*0270*/  @UP0 USHF.L.U32 UR6, UR6, 0x1, URZ ;  /* 0x0000000106060899 */ /* 0x000fe2000800063f */
[----:B------:R-:W-:Y:S01]  /*0280*/  VOTEU.ANY UP0, P0 ;  /* 0x00000000003f7886 */ /* 0x000fe20000000100 */
[----:B------:R-:W0:Y:S04]  /*0290*/  SHFL.IDX PT, R2, R2, RZ, 0x1f ;  /* 0x00001fff02027589 */ /* 0x000e2800000e0000 */
[----:B------:R-:W1:Y:S02]  /*02a0*/  FENCE.VIEW.ASYNC.S ;  /* 0x00000000000073c6 */ /* 0x000e640000000000 */
[----:B-1----:R1:W2:Y:S04]  /*02b0*/  @UP0 SYNCS.EXCH.64 URZ, [UR8+0x13200], UR4 ;  /* 0x01320004083f05b2 */ /* 0x0022a80008000100 */
[----:B------:R1:W3:Y:S01]  /*02c0*/  @UP1 SYNCS.EXCH.64 URZ, [UR8+0x13220], UR6 ;  /* 0x01322006083f15b2 */ /* 0x0002e20008000100 */
[----:B------:R-:W-:Y:S05]  /*02d0*/  @P1 BRA `(.L_x_11842) ;  /* 0x0000000000481947 */ /* 0x000fea0003800000 */
[----:B-1----:R-:W1:Y:S01]  /*02e0*/  S2UR UR5, SR_CgaCtaId ;  /* 0x00000000000579c3 */ /* 0x002e620000008800 */
[----:B------:R-:W-:Y:S01]  /*02f0*/  UMOV UR4, 0x400 ;  /* 0x0000040000047882 */ /* 0x000fe20000000000 */
[----:B------:R-:W-:Y:S01]  /*0300*/  UMOV UR6, 0x1 ;  /* 0x0000000100067882 */ /* 0x000fe20000000000 */
[----:B------:R-:W-:Y:S01]  /*0310*/  UMOV UR7, 0x3 ;  /* 0x0000000300077882 */ /* 0x000fe20000000000 */
[----:B------:R-:W-:Y:S01]  /*0320*/  ELECT P0, URZ, PT ;  /* 0x00000000003f782f */ /* 0x000fe20003800000 */
[----:B-1----:R-:W-:Y:S02]  /*0330*/  ULEA UR8, UR5, UR4, 0x18 ;  /* 0x0000000405087291 */ /* 0x002fe4000f8ec03f */
[----:B------:R-:W-:-:S04]  /*0340*/  UIADD3 UR4, -UR6, 0x100000, URZ ;  /* 0x0010000006047890 */ /* 0x000fc8000fffe13f */
[----:B------:R-:W-:Y:S02]  /*0350*/  USHF.L.U32 UR5, UR4, 0xb, URZ ;  /* 0x0000000b04057899 */ /* 0x000fe4000800063f */
[----:B------:R-:W-:Y:S02]  /*0360*/  USHF.L.U32 UR4, UR4, 0x1, URZ ;  /* 0x0000000104047899 */ /* 0x000fe4000800063f */
[----:B------:R-:W-:-:S04]  /*0370*/  UIADD3 UR6, -UR7, 0x100000, URZ ;  /* 0x0010000007067890 */ /* 0x000fc8000fffe13f */
[----:B------:R-:W-:Y:S02]  /*0380*/  USHF.L.U32 UR7, UR6, 0xb, URZ ;  /* 0x0000000b06077899 */ /* 0x000fe4000800063f */
[----:B------:R-:W-:Y:S01]  /*0390*/  USHF.L.U32 UR6, UR6, 0x1, URZ ;  /* 0x0000000106067899 */ /* 0x000fe2000800063f */
[----:B------:R-:W1:Y:S03]  /*03a0*/  FENCE.VIEW.ASYNC.S ;  /* 0x00000000000073c6 */ /* 0x000e660000000000 */
[----:B-1----:R4:W1:Y:S08]  /*03b0*/  SYNCS.EXCH.64 URZ, [UR8+0x13230], UR4 ;  /* 0x01323004083f75b2 */ /* 0x0028700008000100 */
[----:B------:R4:W0:Y:S01]  /*03c0*/  SYNCS.EXCH.64 URZ, [UR8+0x13240], UR6 ;  /* 0x01324006083f75b2 */ /* 0x0008220008000100 */
[----:B------:R4:W0:Y:S01]  /*03d0*/  SYNCS.EXCH.64 URZ, [UR8+0x13238], UR4 ;  /* 0x01323804083f75b2 */ /* 0x0008220008000100 */
[----:B------:R4:W0:Y:S02]  /*03e0*/  SYNCS.EXCH.64 URZ, [UR8+0x13248], UR6 ;  /* 0x01324806083f75b2 */ /* 0x0008240008000100 */
[----:B----4-:R-:W-:Y:S01]  /*03f0*/  NOP ;  /* 0x0000000000007918 */ /* 0x010fe20000000000 */
.L_x_11842:
[----:B------:R-:W4:Y:S01]  /*0400*/  SHFL.IDX PT, R3, R0, RZ, 0x1f ;  /* 0x00001fff00037589 */ /* 0x000f2200000e0000 */
[----:B------:R-:W-:Y:S01]  /*0410*/  NOP ;  /* 0x0000000000007918 */ /* 0x000fe20000000000 */
[----:B----4-:R-:W-:-:S13]  /*0420*/  ISETP.NE.AND P0, PT, R3, RZ, PT ;  /* 0x000000ff0300720c */ /* 0x010fda0003f05270 */
        /* <DEDUP_REMOVED lines=19> */
.L_x_11843:
[----:B------:R-:W4:Y:S01]  /*0560*/  SHFL.IDX PT, R3, R0, RZ, 0x1f ;  /* 0x00001fff00037589 */ /* 0x000f2200000e0000 */
[----:B------:R-:W-:Y:S01]  /*0570*/  NOP ;  /* 0x0000000000007918 */ /* 0x000fe20000000000 */
[----:B----4-:R-:W-:-:S13]  /*0580*/  ISETP.NE.AND P0, PT, R3, RZ, PT ;  /* 0x000000ff0300720c */ /* 0x010fda0003f05270 */
[----:B------:R-:W-:Y:S05]  /*0590*/  @P0 BRA `(.L_x_11844) ;  /* 0x0000000000380947 */ /* 0x000fea0003800000 */
[----:B-1----:R-:W1:Y:S01]  /*05a0*/  S2UR UR5, SR_CgaCtaId ;  /* 0x00000000000579c3 */ /* 0x002e620000008800 */
[----:B------:R-:W-:Y:S01]  /*05b0*/  UMOV UR4, 0x400 ;  /* 0x0000040000047882 */ /* 0x000fe20000000000 */
[----:B------:R-:W-:Y:S01]  /*05c0*/  UMOV UR7, 0x1 ;  /* 0x0000000100077882 */ /* 0x000fe20000000000 */
[----:B------:R-:W-:Y:S01]  /*05d0*/  ELECT P0, URZ, PT ;  /* 0x00000000003f782f */ /* 0x000fe20003800000 */
[----:B-1----:R-:W-:Y:S02]  /*05e0*/  ULEA UR6, UR5, UR4, 0x18 ;  /* 0x0000000405067291 */ /* 0x002fe4000f8ec03f */
[----:B------:R-:W-:-:S04]  /*05f0*/  UIADD3 UR4, -UR7, 0x100000, URZ ;  /* 0x0010000007047890 */ /* 0x000fc8000fffe13f */
[----:B------:R-:W-:Y:S02]  /*0600*/  USHF.L.U32 UR5, UR4, 0xb, URZ ;  /* 0x0000000b04057899 */ /* 0x000fe4000800063f */
[----:B------:R-:W-:Y:S01]  /*0610*/  USHF.L.U32 UR4, UR4, 0x1, URZ ;  /* 0x0000000104047899 */ /* 0x000fe2000800063f */
[----:B------:R-:W1:Y:S11]  /*0620*/  FENCE.VIEW.ASYNC.S ;  /* 0x00000000000073c6 */ /* 0x000e760000000000 */
[----:B-1----:R4:W1:Y:S01]  /*0630*/  SYNCS.EXCH.64 URZ, [UR6+0x13270], UR4 ;  /* 0x01327004063f75b2 */ /* 0x0028620008000100 */
[----:B------:R4:W0:Y:S01]  /*0640*/  SYNCS.EXCH.64 URZ, [UR6+0x13280], UR4 ;  /* 0x01328004063f75b2 */ /* 0x0008220008000100 */
[----:B------:R4:W0:Y:S01]  /*0650*/  SYNCS.EXCH.64 URZ, [UR6+0x13278], UR4 ;  /* 0x01327804063f75b2 */ /* 0x0008220008000100 */
[----:B------:R4:W0:Y:S02]  /*0660*/  SYNCS.EXCH.64 URZ, [UR6+0x13288], UR4 ;  /* 0x01328804063f75b2 */ /* 0x0008240008000100 */
[----:B----4-:R-:W-:Y:S01]  /*0670*/  NOP ;  /* 0x0000000000007918 */ /* 0x010fe20000000000 */
.L_x_11844:
        /* <DEDUP_REMOVED lines=22> */
.L_x_11845:
        /* <DEDUP_REMOVED lines=22> */
.L_x_11846:
[----:B0-----:R-:W-:Y:S01]  /*0940*/  ISETP.NE.AND P0, PT, R2, RZ, PT ;  /* 0x000000ff0200720c */ /* 0x001fe20003f05270 */
[----:B------:R-:W-:Y:S01]  /*0950*/  IMAD.MOV.U32 R2, RZ, RZ, 0x1 ;  /* 0x00000001ff027424 */ /* 0x000fe200078e00ff */
[----:B------:R-:W-:Y:S01]  /*0960*/  NOP ;  /* 0x0000000000007918 */ /* 0x000fe20000000000 */
[----:B------:R-:W-:Y:S01]  /*0970*/  ULDC.64 UR44, c[0x0][0x208] ;  /* 0x00008200002c7ab9 */ /* 0x000fe20000000a00 */
[----:B------:R-:W-:Y:S02]  /*0980*/  BSSY B8, `(.L_x_11847) ;  /* 0x0002247000087945 */ /* 0x000fe40003800000 */
[----:B------:R-:W-:-:S05]  /*0990*/  SEL R2, R2, 0x2, !P0 ;  /* 0x0000000202027807 */ /* 0x000fca0004000000 */
[----:B------:R0:W-:Y:S01]  /*09a0*/  STL [R1+0x38], R2 ;  /* 0x0000380201007387 */ /* 0x0001e20000100800 */
[----:B-123--:R-:W-:Y:S06]  /*09b0*/  BAR.SYNC.DEFER_BLOCKING 0x0 ;  /* 0x0000000000007b1d */ /* 0x00efec0000010000 */
[----:B------:R-:W-:Y:S05]  /*09c0*/  @!P0 BRA `(.L_x_11848) ;  /* 0x000001bc00148947 */ /* 0x000fea0003800000 */
.L_x_11849:
[----:B------:R-:W-:-:S08]  /*09d0*/  NOP ;  /* 0x0000000000007918 */ /* 0x000fd00000000000 */
[----:B------:R-:W1:Y:S02]  /*09e0*/  USETMAXREG.TRY_ALLOC.CTAPOOL UP0, 0xa0 ;  /* 0x000000a0000079c8 */ /* 0x000e640008000600 */
[----:B-1----:R-:W-:-:S13]  /*09f0*/  PLOP3.LUT P0, PT, PT, PT, UP0, 0x80, 0x0 ;  /* 0x000000000000781c */ /* 0x002fda0003f0f008 */
[----:B------:R-:W-:Y:S05]  /*0a00*/  @!P0 BRA `(.L_x_11849) ;  /* 0xfffffffc00f08947 */ /* 0x000fea000383ffff */
[----:B------:R-:W1:Y:S08]  /*0a10*/  S2UR UR4, SR_CgaCtaId ;  /* 0x00000000000479c3 */ /* 0x000e700000008800 */
[----:B------:R-:W-:Y:S06]  /*0a20*/  BAR.ARV 0x8, 0x200 ;  /* 0x0208000000007b1d */ /* 0x000fec0000002000 */
[----:B------:R-:W-:-:S02]  /*0a30*/  MOV R17, 0x400 ;  /* 0x0000040000117802 */ /* 0x000fc40000000f00 */
[----:B------:R-:W-:Y:S01]  /*0a40*/  BAR.SYNC.DEFER_BLOCKING 0x5, 0x200 ;  /* 0x0148000000007b1d */ /* 0x000fe20000010000 */
[----:B-1----:R-:W-:-:S05]  /*0a50*/  IMAD.U32 R0, RZ, RZ, UR4 ;  /* 0x00000004ff007e24 */ /* 0x002fca000f8e00ff */
[----:B------:R-:W-:Y:S01]  /*0a60*/  ULDC UR4, c[0x0][0xc3c] ;  /* 0x00030f0000047ab9 */ /* 0x000fe20000000800 */
[----:B------:R-:W-:Y:S01]  /*0a70*/  LEA R17, R0, R17, 0x18 ;  /* 0x0000001100117211 */ /* 0x000fe200078ec0ff */
[----:B------:R-:W-:Y:S04]  /*0a80*/  STL [R1+0x24], R0 ;  /* 0x0000240001007387 */ /* 0x000fe80000100800 */
[----:B------:R-:W1:Y:S01]  /*0a90*/  LDS.128 R12, [R17+0x132d0] ;  /* 0x0132d000110c7984 */ /* 0x000e620000000c00 */
[----:B------:R-:W-:Y:S06]  /*0aa0*/  BAR.ARV 0x4, 0x200 ;  /* 0x0108000000007b1d */ /* 0x000fec0000002000 */
[----:B-1----:R-:W-:-:S13]  /*0ab0*/  ISETP.GE.AND P0, PT, R15, UR4, PT ;  /* 0x000000040f007c0c */ /* 0x002fda000bf06270 */
[----:B------:R-:W-:Y:S05]  /*0ac0*/  @P0 BRA `(.L_x_11850) ;  /* 0x0000022000c80947 */ /* 0x000fea0003800000 */
[----:B------:R-:W2:Y:S01]  /*0ad0*/  LDL.LU R18, [R1+0x38] ;  /* 0x0000380001127983 */ /* 0x000ea20000300800 */
[----:B------:R-:W1:Y:S02]  /*0ae0*/  S2R R0, SR_TID.X ;  /* 0x0000000000007919 */ /* 0x000e640000002100 */
[----:B-1----:R-:W-:-:S05]  /*0af0*/  VIADD R0, R0, 0xffffff80 ;  /* 0xffffff8000007836 */ /* 0x002fca0000000000 */
[----:B------:R-:W-:-:S04]  /*0b00*/  SHF.R.S32.HI R3, RZ, 0x1f, R0 ;  /* 0x0000001fff037819 */ /* 0x000fc80000011400 */
[CC--:B0-----:R-:W-:Y:S02]  /*0b10*/  LEA.HI R2, R3.reuse, R0.reuse, RZ, 0x7 ;  /* 0x0000000003027211 */ /* 0x0c1fe400078f38ff */
[-C--:B------:R-:W-:Y:S02]  /*0b20*/  LEA.HI R4, R0, R0.reuse, RZ, 0x1 ;  /* 0x0000000000047211 */ /* 0x080fe400078f08ff */
[----:B------:R-:W-:Y:S02]  /*0b30*/  LOP3.LUT R9, R2, 0xffffff80, RZ, 0xc0, !PT ;  /* 0xffffff8002097812 */ /* 0x000fe400078ec0ff */
[----:B------:R-:W-:Y:S02]  /*0b40*/  LEA.HI R6, R3, R0, RZ, 0x2 ;  /* 0x0000000003067211 */ /* 0x000fe400078f10ff */
[----:B------:R-:W-:Y:S01]  /*0b50*/  LOP3.LUT R5, R4, 0xfffffffe, RZ, 0xc0, !PT ;  /* 0xfffffffe04057812 */ /* 0x000fe200078ec0ff */
[----:B------:R-:W-:Y:S01]  /*0b60*/  IMAD.IADD R9, R0, 0x1, -R9 ;  /* 0x0000000100097824 */ /* 0x000fe200078e0a09 */
[----:B------:R-:W-:-:S02]  /*0b70*/  LOP3.LUT R11, R6, 0xfffffffc, RZ, 0xc0, !PT ;  /* 0xfffffffc060b7812 */ /* 0x000fc400078ec0ff */
[----:B------:R-:W-:Y:S01]  /*0b80*/  LEA.HI R7, R3, R0, RZ, 0x4 ;  /* 0x0000000003077211 */ /* 0x000fe200078f20ff */
[C---:B------:R-:W-:Y:S01]  /*0b90*/  IMAD.IADD R5, R0.reuse, 0x1, -R5 ;  /* 0x0000000100057824 */ /* 0x040fe200078e0a05 */
[----:B------:R-:W-:Y:S01]  /*0ba0*/  SHF.R.S32.HI R8, RZ, 0x1f, R9 ;  /* 0x0000001fff087819 */ /* 0x000fe20000011409 */
[----:B------:R-:W-:Y:S01]  /*0bb0*/  IMAD.IADD R16, R0, 0x1, -R11 ;  /* 0x0000000100107824 */ /* 0x000fe200078e0a0b */
[--C-:B------:R-:W-:Y:S02]  /*0bc0*/  SHF.R.S32.HI R0, RZ, 0x2, R6.reuse ;  /* 0x00000002ff007819 */ /* 0x100fe40000011406 */
[----:B------:R-:W-:Y:S02]  /*0bd0*/  SHF.R.S32.HI R3, RZ, 0x1f, R6 ;  /* 0x0000001fff037819 */ /* 0x000fe40000011406 */
[----:B------:R-:W-:Y:S02]  /*0be0*/  LEA.HI R10, R8, R9, RZ, 0x2 ;  /* 0x00000009080a7211 */ /* 0x000fe400078f10ff */
[----:B------:R-:W-:-:S02]  /*0bf0*/  SHF.R.S32.HI R20, RZ, 0x1, R4 ;  /* 0x00000001ff147819 */ /* 0x000fc40000011404 */
[----:B------:R-:W-:Y:S02]  /*0c00*/  LEA.HI R3, R3, R0, RZ, 0x2 ;  /* 0x0000000003037211 */ /* 0x000fe400078f10ff */
[--C-:B------:R-:W-:Y:S02]  /*0c10*/  SHF.R.S32.HI R12, RZ, 0x2, R10.reuse ;  /* 0x00000002ff0c7819 */ /* 0x100fe4000001140a */
[----:B------:R-:W-:Y:S02]  /*0c20*/  SHF.R.S32.HI R19, RZ, 0x1f, R10 ;  /* 0x0000001fff137819 */ /* 0x000fe4000001140a */
[----:B------:R-:W-:Y:S02]  /*0c30*/  SHF.R.S32.HI R2, RZ, 0x7, R2 ;  /* 0x00000007ff027819 */ /* 0x000fe40000011402 */
[----:B------:R-:W-:Y:S02]  /*0c40*/  LEA.HI R4, R4, R20, RZ, 0x1 ;  /* 0x0000001404047211 */ /* 0x000fe400078f08ff */
[----:B------:R-:W-:-:S02]  /*0c50*/  LOP3.LUT R3, R3, 0xfffffffc, RZ, 0xc0, !PT ;  /* 0xfffffffc03037812 */ /* 0x000fc400078ec0ff */
[----:B------:R-:W-:Y:S01]  /*0c60*/  LEA.HI R19, R19, R12, RZ, 0x3 ;  /* 0x0000000c13137211 */ /* 0x000fe200078f18ff */
[----:B------:R-:W-:Y:S01]  /*0c70*/  IMAD.HI R6, R2, 0x55555556, RZ ;  /* 0x5555555602067827 */ /* 0x000fe200078e02ff */
[----:B------:R-:W-:Y:S02]  /*0c80*/  LOP3.LUT R4, R4, 0x3fffffe, RZ, 0xc0, !PT ;  /* 0x03fffffe04047812 */ /* 0x000fe400078ec0ff */
[----:B------:R-:W-:Y:S01]  /*0c90*/  LOP3.LUT R19, R19, 0xfffffff8, RZ, 0xc0, !PT ;  /* 0xfffffff813137812 */ /* 0x000fe200078ec0ff */
[----:B------:R-:W-:Y:S01]  /*0ca0*/  IMAD.IADD R3, R0, 0x1, -R3 ;  /* 0x0000000100037824 */ /* 0x000fe200078e0a03 */
[----:B------:R-:W-:Y:S01]  /*0cb0*/  LEA.HI R8, R8, R9, RZ, 0x5 ;  /* 0x0000000908087211 */ /* 0x000fe200078f28ff */
[----:B------:R-:W-:Y:S01]  /*0cc0*/  IMAD.IADD R4, R20, 0x1, -R4 ;  /* 0x0000000114047824 */ /* 0x000fe200078e0a04 */
[----:B------:R-:W-:Y:S01]  /*0cd0*/  SHF.R.S32.HI R7, RZ, 0x4, R7 ;  /* 0x00000004ff077819 */ /* 0x000fe20000011407 */
[----:B------:R-:W-:Y:S01]  /*0ce0*/  IMAD.SHL.U32 R3, R3, 0x80, RZ ;  /* 0x0000008003037824 */ /* 0x000fe200078e00ff */
[----:B------:R-:W-:Y:S01]  /*0cf0*/  LEA.HI R11, R6, R6, RZ, 0x1 ;  /* 0x00000006060b7211 */ /* 0x000fe200078f08ff */
[----:B------:R-:W-:Y:S01]  /*0d00*/  IMAD.IADD R19, R12, 0x1, -R19 ;  /* 0x000000010c137824 */ /* 0x000fe200078e0a13 */
[----:B------:R-:W-:-:S02]  /*0d10*/  LEA.HI R0, R16, R16, RZ, 0x1 ;  /* 0x0000001010007211 */ /* 0x000fc400078f08ff */
[----:B------:R-:W-:Y:S01]  /*0d20*/  SHF.R.S32.HI R8, RZ, 0x5, R8 ;  /* 0x00000005ff087819 */ /* 0x000fe20000011408 */
[----:B------:R-:W-:Y:S01]  /*0d30*/  IMAD R4, R7, 0x8, R4 ;  /* 0x0000000807047824 */ /* 0x000fe200078e0204 */
[----:B------:R-:W-:Y:S01]  /*0d40*/  LOP3.LUT R7, R0, 0x1ffffffe, RZ, 0xc0, !PT ;  /* 0x1ffffffe00077812 */ /* 0x000fe200078ec0ff */
[----:B------:R-:W-:Y:S01]  /*0d50*/  IMAD.SHL.U32 R156, R5, 0x10, RZ ;  /* 0x00000010059c7824 */ /* 0x000fe200078e00ff */
[----:B------:R-:W-:Y:S01]  /*0d60*/  LOP3.LUT R6, R3, 0x180, RZ, 0xc0, !PT ;  /* 0x0000018003067812 */ /* 0x000fe200078ec0ff */
[----:B------:R-:W-:Y:S01]  /*0d70*/  IMAD R11, R11, -0x3, R2 ;  /* 0xfffffffd0b0b7824 */ /* 0x000fe200078e0202 */
[----:B------:R-:W-:Y:S01]  /*0d80*/  LOP3.LUT R10, R10, 0x7ffffffc, RZ, 0xc0, !PT ;  /* 0x7ffffffc0a0a7812 */ /* 0x000fe200078ec0ff */
[----:B------:R-:W-:Y:S01]  /*0d90*/  IMAD R8, R8, 0x10, R19 ;  /* 0x0000001008087824 */ /* 0x000fe200078e0213 */
[----:B------:R-:W-:Y:S01]  /*0da0*/  LOP3.LUT R0, R6, 0x10, R156, 0xf8, !PT ;  /* 0x0000001006007812 */ /* 0x000fe200078ef89c */
[----:B------:R-:W-:Y:S01]  /*0db0*/  IMAD.IADD R7, R16, 0x1, -R7 ;  /* 0x0000000110077824 */ /* 0x000fe200078e0a07 */
[----:B------:R-:W-:Y:S01]  /*0dc0*/  SHF.R.U32.HI R3, RZ, 0x3, R6 ;  /* 0x00000003ff037819 */ /* 0x000fe20000011606 */
[----:B------:R-:W-:Y:S01]  /*0dd0*/  IMAD R8, R11, 0x40, R8 ;  /* 0x000000400b087824 */ /* 0x000fe200078e0208 */
[----:B------:R-:W-:Y:S01]  /*0de0*/  LOP3.LUT R2, R6, 0x30, R156, 0xf8, !PT ;  /* 0x0000003006027812 */ /* 0x000fe200078ef89c */
[----:B------:R0:W-:Y:S01]  /*0df0*/  STL [R1+0x3c], R6 ;  /* 0x00003c0601007387 */ /* 0x0001e20000100800 */
[----:B------:R-:W-:-:S02]  /*0e00*/  LOP3.LUT R0, R0, R3, RZ, 0x3c, !PT ;  /* 0x0000000300007212 */ /* 0x000fc400078e3cff */
[----:B------:R-:W-:Y:S01]  /*0e10*/  LOP3.LUT R2, R2, R3, RZ, 0x3c, !PT ;  /* 0x0000000302027212 */ /* 0x000fe200078e3cff */
[----:B------:R-:W-:Y:S02]  /*0e20*/  IMAD R3, R7, 0x8, R8 ;  /* 0x0000000807037824 */ /* 0x000fe400078e0208 */
[----:B0-----:R-:W-:-:S05]  /*0e30*/  IMAD.IADD R6, R9, 0x1, -R10 ;  /* 0x0000000109067824 */ /* 0x001fca00078e0a0a */
[----:B------:R0:W-:Y:S04]  /*0e40*/  STL [R1+0x30], R6 ;  /* 0x0000300601007387 */ /* 0x0001e80000100800 */
[----:B------:R-:W-:Y:S04]  /*0e50*/  STL [R1+0x44], R13 ;  /* 0x0000440d01007387 */ /* 0x000fe80000100800 */
[----:B------:R2:W-:Y:S04]  /*0e60*/  STL [R1+0x34], R3 ;  /* 0x0000340301007387 */ /* 0x0005e80000100800 */
[----:B------:R-:W-:Y:S04]  /*0e70*/  STL [R1+0x48], R14 ;  /* 0x0000480e01007387 */ /* 0x000fe80000100800 */
[----:B------:R-:W-:Y:S04]  /*0e80*/  STL [R1+0x4c], R15 ;  /* 0x00004c0f01007387 */ /* 0x000fe80000100800 */
[----:B------:R-:W-:Y:S01]  /*0e90*/  STL [R1+0x5c], RZ ;  /* 0x00005cff01007387 */ /* 0x000fe20000100800 */
[----:B0-----:R-:W-:-:S02]  /*0ea0*/  IMAD.SHL.U32 R6, R5, 0x8, RZ ;  /* 0x0000000805067824 */ /* 0x001fc400078e00ff */
[----:B------:R-:W-:Y:S01]  /*0eb0*/  IMAD.MOV.U32 R23, RZ, RZ, RZ ;  /* 0x000000ffff177224 */ /* 0x000fe200078e00ff */
[----:B--2---:R-:W-:-:S05]  /*0ec0*/  LOP3.LUT R3, R18, 0x1, RZ, 0xfc, !PT ;  /* 0x0000000112037812 */ /* 0x004fca00078efcff */
[----:B------:R0:W-:Y:S02]  /*0ed0*/  STL [R1+0x10], R3 ;  /* 0x0000100301007387 */ /* 0x0001e40000100800 */
[----:B0-----:R-:W-:Y:S02]  /*0ee0*/  IMAD.SHL.U32 R3, R4, 0x40, RZ ;  /* 0x0000004004037824 */ /* 0x001fe400078e00ff */
[----:B------:R0:W-:Y:S02]  /*0ef0*/  STL [R1+0x18], RZ ;  /* 0x000018ff01007387 */ /* 0x0001e40000100800 */
[----:B------:R-:W-:Y:S01]  /*0f00*/  IMAD.IADD R4, R3, 0x1, R0 ;  /* 0x0000000103047824 */ /* 0x000fe200078e0200 */
[----:B------:R-:W-:Y:S01]  /*0f10*/  IADD3 R0, R17, R3, R2 ;  /* 0x0000000311007210 */ /* 0x000fe20007ffe002 */
[----:B------:R0:W-:Y:S04]  /*0f20*/  STL [R1+0x50], R3 ;  /* 0x0000500301007387 */ /* 0x0001e80000100800 */
[----:B------:R0:W-:Y:S04]  /*0f30*/  STL [R1], R6 ;  /* 0x0000000601007387 */ /* 0x0001e80000100800 */
[----:B------:R0:W-:Y:S04]  /*0f40*/  STL [R1+0x60], R0 ;  /* 0x0000600001007387 */ /* 0x0001e80000100800 */
[----:B------:R0:W-:Y:S01]  /*0f50*/  STL [R1+0x2c], R4 ;  /* 0x00002c0401007387 */ /* 0x0001e20000100800 */
[----:B------:R-:W-:-:S07]  /*0f60*/  CS2R R18, SRZ ;  /* 0x0000000000127805 */ /* 0x000fce000001ff00 */
.L_x_12024:
[----:B0-2--5:R-:W2:Y:S01]  /*0f70*/  LDL R27, [R1+0x4c] ;  /* 0x00004c00011b7983 */ /* 0x025ea20000100800 */
[----:B------:R-:W-:Y:S01]  /*0f80*/  ULDC.64 UR4, c[0x0][0xa28] ;  /* 0x00028a0000047ab9 */ /* 0x000fe20000000a00 */
[----:B0--3--:R-:W2:Y:S01]  /*0f90*/  LDC.64 R4, c[0x0][0xa08] ;  /* 0x00028200ff047b82 */ /* 0x009ea20000000a00 */
        /* <DEDUP_REMOVED lines=11> */
[----:B------:R-:W0:Y:S08]  /*1050*/  @P0 LDC.64 R2, c[0x0][0xa28] ;  /* 0x00028a00ff020b82 */ /* 0x000e300000000a00 */
[----:B------:R-:W1:Y:S01]  /*1060*/  @P1 LDC.64 R6, c[0x0][0xa18] ;  /* 0x00028600ff061b82 */ /* 0x000e620000000a00 */
[----:B------:R-:W-:Y:S01]  /*1070*/  ULDC UR4, c[0x0][0x288] ;  /* 0x0000a20000047ab9 */ /* 0x000fe20000000800 */
[----:B------:R-:W-:Y:S01]  /*1080*/  ISETP.NE.AND.EX P3, PT, RZ, UR5, PT, P3 ;  /* 0x00000005ff007c0c */ /* 0x000fe2000bf65330 */
[----:B------:R-:W-:Y:S01]  /*1090*/  IMAD.U32 R10, RZ, RZ, UR4 ;  /* 0x00000004ff0a7e24 */ /* 0x000fe2000f8e00ff */
[----:B------:R-:W-:Y:S01]  /*10a0*/  ULDC.64 UR4, c[0x0][0x418] ;  /* 0x0001060000047ab9 */ /* 0x000fe20000000a00 */
[----:B--2---:R-:W-:-:S04]  /*10b0*/  IMAD.WIDE R8, R27, 0x4, R4 ;  /* 0x000000041b087825 */ /* 0x004fc800078e0204 */
[----:B-1----:R-:W-:-:S06]  /*10c0*/  @P1 IMAD.WIDE R4, R27, 0x4, R6 ;  /* 0x000000041b041825 */ /* 0x002fcc00078e0206 */
[----:B------:R1:W5:Y:S01]  /*10d0*/  @P3 LDG.E R24, desc[UR44][R8.64] ;  /* 0x0000002c08183981 */ /* 0x000362000c1e1900 */
[----:B0-----:R-:W-:-:S03]  /*10e0*/  @P0 IMAD.WIDE R2, R27, 0x4, R2 ;  /* 0x000000041b020825 */ /* 0x001fc600078e0202 */
[----:B------:R-:W2:Y:S04]  /*10f0*/  @P1 LDG.E R10, desc[UR44][R4.64] ;  /* 0x0000002c040a1981 */ /* 0x000ea8000c1e1900 */
[----:B------:R1:W5:Y:S01]  /*1100*/  @P0 LDG.E R0, desc[UR44][R2.64] ;  /* 0x0000002c02000981 */ /* 0x000362000c1e1900 */
[----:B------:R-:W-:-:S03]  /*1110*/  UISETP.NE.U32.AND UP0, UPT, UR4, URZ, UPT ;  /* 0x0000003f0400728c */ /* 0x000fc6000bf05070 */
[----:B------:R-:W-:Y:S01]  /*1120*/  ULDC UR4, c[0x0][0x424] ;  /* 0x0001090000047ab9 */ /* 0x000fe20000000800 */
[----:B------:R-:W-:Y:S01]  /*1130*/  UISETP.NE.AND.EX UP0, UPT, UR5, URZ, UPT, UP0 ;  /* 0x0000003f0500728c */ /* 0x000fe2000bf05300 */
[----:B------:R-:W-:Y:S02]  /*1140*/  ISETP.NE.U32.AND P2, PT, RZ, UR6, PT ;  /* 0x00000006ff007c0c */ /* 0x000fe4000bf45070 */
[----:B------:R-:W-:Y:S01]  /*1150*/  ULDC UR5, c[0x0][0x2f0] ;  /* 0x0000bc0000057ab9 */ /* 0x000fe20000000800 */
[----:B------:R-:W-:Y:S01]  /*1160*/  USEL UR4, UR4, 0x1, UP0 ;  /* 0x0000000104047887 */ /* 0x000fe20008000000 */
[----:B------:R-:W-:-:S03]  /*1170*/  ISETP.NE.AND.EX P2, PT, RZ, UR7, PT, P2 ;  /* 0x00000007ff007c0c */ /* 0x000fc6000bf45320 */
[----:B------:R-:W-:-:S03]  /*1180*/  UIMAD UR4, UR4, UR5, URZ ;  /* 0x00000005040472a4 */ /* 0x000fc6000f8e023f */
[----:B------:R-:W-:Y:S01]  /*1190*/  ULDC UR5, c[0x0][0x348] ;  /* 0x0000d20000057ab9 */ /* 0x000fe20000000800 */
[----:B--2---:R1:W-:Y:S04]  /*11a0*/  STL [R1+0x8], R10 ;  /* 0x0000080a01007387 */ /* 0x0043e80000100800 */
[----:B---3--:R1:W-:Y:S04]  /*11b0*/  STL [R1+0x54], R26 ;  /* 0x0000541a01007387 */ /* 0x0083e80000100800 */
[----:B------:R1:W-:Y:S01]  /*11c0*/  STL [R1+0x58], R27 ;  /* 0x0000581b01007387 */ /* 0x0003e20000100800 */
[----:B------:R-:W-:Y:S01]  /*11d0*/  IMAD.MOV.U32 R13, RZ, RZ, R10 ;  /* 0x000000ffff0d7224 */ /* 0x000fe200078e000a */
[----:B------:R-:W-:Y:S06]  /*11e0*/  @P1 BRA `(.L_x_11851) ;  /* 0x0000000000281947 */ /* 0x000fec0003800000 */
        /* <DEDUP_REMOVED lines=10> */
.L_x_11851:
[----:B------:R-:W-:Y:S02]  /*1290*/  IMAD.U32 R48, RZ, RZ, UR5 ;  /* 0x00000005ff307e24 */ /* 0x000fe4000f8e00ff */
[----:B------:R-:W-:Y:S01]  /*12a0*/  IMAD.U32 R25, RZ, RZ, UR4 ;  /* 0x00000004ff197e24 */ /* 0x000fe2000f8e00ff */
[----:B------:R-:W-:Y:S06]  /*12b0*/  @!P2 BRA `(.L_x_11852) ;  /* 0x000000000010a947 */ /* 0x000fec0003800000 */
[----:B-1----:R-:W1:Y:S02]  /*12c0*/  LDC.64 R2, c[0x0][0xa20] ;  /* 0x00028800ff027b82 */ /* 0x002e640000000a00 */
[----:B-1----:R-:W-:-:S05]  /*12d0*/  IMAD.WIDE R2, R27, 0x4, R2 ;  /* 0x000000041b027825 */ /* 0x002fca00078e0202 */
[----:B------:R2:W5:Y:S01]  /*12e0*/  LDG.E R25, desc[UR44][R2.64] ;  /* 0x0000002c02197981 */ /* 0x000562000c1e1900 */
[----:B------:R-:W-:Y:S05]  /*12f0*/  BRA `(.L_x_11853) ;  /* 0x0000000000107947 */ /* 0x000fea0003800000 */
.L_x_11852:
[----:B------:R-:W-:Y:S05]  /*1300*/  @!P3 BRA `(.L_x_11853) ;  /* 0x00000000000cb947 */ /* 0x000fea0003800000 */
[----:B-1----:R-:W2:Y:S04]  /*1310*/  LDG.E R2, desc[UR44][R8.64] ;  /* 0x0000002c08027981 */ /* 0x002ea8000c1e1900 */
[----:B------:R-:W2:Y:S02]  /*1320*/  LDG.E R25, desc[UR44][R8.64+0x4] ;  /* 0x0000042c08197981 */ /* 0x000ea4000c1e1900 */
[----:B--2---:R-:W-:-:S07]  /*1330*/  IMAD.IADD R25, R25, 0x1, -R2 ;  /* 0x0000000119197824 */ /* 0x004fce00078e0a02 */
.L_x_11853:
[----:B------:R-:W-:Y:S01]  /*1340*/  ULDC.64 UR4, c[0x0][0xa10] ;  /* 0x0002840000047ab9 */ /* 0x000fe20000000a00 */
[----:B------:R-:W3:Y:S01]  /*1350*/  LDL R12, [R1+0x44] ;  /* 0x00004400010c7983 */ /* 0x000ee20000100800 */
[----:B------:R-:W-:Y:S01]  /*1360*/  ISETP.NE.U32.AND P0, PT, RZ, UR4, PT ;  /* 0x00000004ff007c0c */ /* 0x000fe2000bf05070 */
[----:B-1----:R-:W1:Y:S03]  /*1370*/  LDC R8, c[0x0][0x448] ;  /* 0x00011200ff087b82 */ /* 0x002e660000000800 */
[----:B------:R-:W-:Y:S01]  /*1380*/  ISETP.NE.AND.EX P0, PT, RZ, UR5, PT, P0 ;  /* 0x00000005ff007c0c */ /* 0x000fe2000bf05300 */
[----:B------:R-:W-:Y:S02]  /*1390*/  ULDC.64 UR4, c[0x0][0xa30] ;  /* 0x00028c0000047ab9 */ /* 0x000fe40000000a00 */
[----:B------:R-:W-:Y:S01]  /*13a0*/  ISETP.NE.U32.AND P1, PT, RZ, UR4, PT ;  /* 0x00000004ff007c0c */ /* 0x000fe2000bf25070 */
[----:B-----5:R-:W-:Y:S01]  /*13b0*/  IMAD.MOV.U32 R45, RZ, RZ, R25 ;  /* 0x000000ffff2d7224 */ /* 0x020fe200078e0019 */
[----:B------:R-:W4:Y:S02]  /*13c0*/  LDC.64 R10, c[0x0][0x9e0] ;  /* 0x00027800ff0a7b82 */ /* 0x000f240000000a00 */
[----:B------:R-:W-:-:S06]  /*13d0*/  ISETP.NE.AND.EX P1, PT, RZ, UR5, PT, P1 ;  /* 0x00000005ff007c0c */ /* 0x000fcc000bf25310 */
[----:B--2---:R-:W2:Y:S08]  /*13e0*/  @P0 LDC.64 R2, c[0x0][0xa10] ;  /* 0x00028400ff020b82 */ /* 0x004eb00000000a00 */
[----:B------:R-:W0:Y:S01]  /*13f0*/  @P1 LDC.64 R4, c[0x0][0xa30] ;  /* 0x00028c00ff041b82 */ /* 0x000e220000000a00 */
[----:B--2---:R-:W-:-:S05]  /*1400*/  @P0 IMAD.WIDE R2, R27, 0x4, R2 ;  /* 0x000000041b020825 */ /* 0x004fca00078e0202 */
[----:B------:R-:W2:Y:S04]  /*1410*/  @P0 LDG.E R6, desc[UR44][R2.64] ;  /* 0x0000002c02060981 */ /* 0x000ea8000c1e1900 */
[----:B------:R3:W2:Y:S01]  /*1420*/  @P0 LDG.E R7, desc[UR44][R2.64+0x4] ;  /* 0x0000042c02070981 */ /* 0x0006a2000c1e1900 */
[----:B0-----:R-:W-:-:S05]  /*1430*/  @P1 IMAD.WIDE R4, R27, 0x4, R4 ;  /* 0x000000041b041825 */ /* 0x001fca00078e0204 */
[----:B------:R0:W5:Y:S01]  /*1440*/  @P1 LDG.E R45, desc[UR44][R4.64] ;  /* 0x0000002c042d1981 */ /* 0x000162000c1e1900 */
[----:B-1----:R-:W-:Y:S02]  /*1450*/  ISETP.NE.AND P1, PT, R8, 0x1, PT ;  /* 0x000000010800780c */ /* 0x002fe40003f25270 */
[----:B----4-:R-:W-:-:S11]  /*1460*/  ISETP.GE.AND P2, PT, R11, 0x1, PT ;  /* 0x000000010b00780c */ /* 0x010fd60003f46270 */
[----:B------:R-:W1:Y:S08]  /*1470*/  @P1 LDC R9, c[0x0][0x44c] ;  /* 0x00011300ff091b82 */ /* 0x000e700000000800 */
[----:B------:R-:W4:Y:S01]  /*1480*/  @P1 LDC R8, c[0x0][0x450] ;  /* 0x00011400ff081b82 */ /* 0x000f220000000800 */
[----:B---3--:R-:W-:-:S04]  /*1490*/  IMAD R14, R12, 0xc0, RZ ;  /* 0x000000c00c0e7824 */ /* 0x008fc800078e02ff */
[----:B------:R-:W-:Y:S01]  /*14a0*/  VIADD R2, R14, 0xbf ;  /* 0x000000bf0e027836 */ /* 0x000fe20000000000 */
[----:B------:R0:W-:Y:S03]  /*14b0*/  STL [R1+0x1c], R14 ;  /* 0x00001c0e01007387 */ /* 0x0001e60000100800 */
[----:B-1----:R-:W-:-:S05]  /*14c0*/  @P1 IMAD.HI.U32 R3, R2, R9, RZ ;  /* 0x0000000902031227 */ /* 0x002fca00078e00ff */
[----:B----4-:R-:W-:Y:S01]  /*14d0*/  @P1 SHF.R.U32.HI R2, RZ, R8, R3 ;  /* 0x00000008ff021219 */ /* 0x010fe20000011603 */
[----:B--2---:R-:W-:Y:S02]  /*14e0*/  @P0 IMAD.IADD R48, R7, 0x1, -R6 ;  /* 0x0000000107300824 */ /* 0x004fe400078e0a06 */
[----:B------:R-:W-:-:S04]  /*14f0*/  IMAD.IADD R7, R25, 0x1, -R0 ;  /* 0x0000000119077824 */ /* 0x000fc800078e0a00 */
[----:B------:R-:W-:-:S04]  /*1500*/  IMAD.IADD R12, R7, 0x1, R48 ;  /* 0x00000001070c7824 */ /* 0x000fc800078e0230 */
[C---:B------:R-:W-:Y:S01]  /*1510*/  VIADD R0, R12.reuse, 0x9f ;  /* 0x0000009f0c007836 */ /* 0x040fe20000000000 */
[----:B------:R0:W-:Y:S01]  /*1520*/  STL [R1+0xc], R12 ;  /* 0x00000c0c01007387 */ /* 0x0001e20000100800 */
[----:B------:R-:W-:Y:S02]  /*1530*/  IADD3 R46, R12, 0x1, -R13 ;  /* 0x000000010c2e7810 */ /* 0x000fe40007ffe80d */
[----:B------:R-:W-:-:S04]  /*1540*/  IMAD.HI R0, R0, 0x66666667, RZ ;  /* 0x6666666700007827 */ /* 0x000fc800078e02ff */
[----:B------:R-:W-:Y:S01]  /*1550*/  IMAD.IADD R3, R46, 0x1, R2 ;  /* 0x000000012e037824 */ /* 0x000fe200078e0202 */
[----:B------:R-:W-:-:S04]  /*1560*/  SHF.R.U32.HI R105, RZ, 0x1f, R0 ;  /* 0x0000001fff697819 */ /* 0x000fc80000011600 */
[----:B------:R-:W-:Y:S01]  /*1570*/  LEA.HI.SX32 R105, R0, R105, 0x1a ;  /* 0x0000006900697211 */ /* 0x000fe200078fd2ff */
[----:B------:R-:W-:Y:S01]  /*1580*/  IMAD.IADD R0, R3, 0x1, R10 ;  /* 0x0000000103007824 */ /* 0x000fe200078e020a */
        /* <DEDUP_REMOVED lines=12> */
.L_x_11856:
[----:B------:R-:W-:-:S13]  /*1650*/  ISETP.NE.AND P0, PT, R11, 0x1, PT ;  /* 0x000000010b00780c */ /* 0x000fda0003f05270 */
[----:B------:R-:W0:Y:S02]  /*1660*/  @P0 LDC.64 R4, c[0x0][0x9e8] ;  /* 0x00027a00ff040b82 */ /* 0x000e240000000a00 */
[----:B0-----:R-:W-:-:S05]  /*1670*/  @P0 IMAD.HI.U32 R4, R2, R4, RZ ;  /* 0x0000000402040227 */ /* 0x001fca00078e00ff */
[----:B------:R-:W-:-:S07]  /*1680*/  @P0 SHF.R.U32.HI R2, RZ, R5, R4 ;  /* 0x00000005ff020219 */ /* 0x000fce0000011604 */
.L_x_11857:
[----:B------:R-:W-:Y:S05]  /*1690*/  BSYNC B0 ;  /* 0x0000000000007941 */ /* 0x000fea0003800000 */
.L_x_11855:
[----:B------:R-:W-:-:S05]  /*16a0*/  IMAD R3, R2, R11, R11 ;  /* 0x0000000b02037224 */ /* 0x000fca00078e020b */
[----:B------:R-:W-:-:S07]  /*16b0*/  VIMNMX R0, R0, R3, PT ;  /* 0x0000000300007248 */ /* 0x000fce0003fe0100 */
.L_x_11854:
        /* <DEDUP_REMOVED lines=20> */
.L_x_11860:
[----:B------:R-:W-:-:S13]  /*1800*/  ISETP.NE.AND P0, PT, R11, 0x1, PT ;  /* 0x000000010b00780c */ /* 0x000fda0003f05270 */
[----:B------:R-:W0:Y:S02]  /*1810*/  @P0 LDC.64 R4, c[0x0][0x9e8] ;  /* 0x00027a00ff040b82 */ /* 0x000e240000000a00 */
[----:B0-----:R-:W-:-:S05]  /*1820*/  @P0 IMAD.HI.U32 R4, R2, R4, RZ ;  /* 0x0000000402040227 */ /* 0x001fca00078e00ff */
[----:B------:R-:W-:-:S07]  /*1830*/  @P0 SHF.R.U32.HI R2, RZ, R5, R4 ;  /* 0x00000005ff020219 */ /* 0x000fce0000011604 */
.L_x_11861:
[----:B------:R-:W-:Y:S05]  /*1840*/  BSYNC B0 ;  /* 0x0000000000007941 */ /* 0x000fea0003800000 */
.L_x_11859:
[----:B------:R-:W-:-:S05]  /*1850*/  IMAD R2, R2, R11, RZ ;  /* 0x0000000b02027224 */ /* 0x000fca00078e02ff */
[----:B------:R-:W-:-:S07]  /*1860*/  VIMNMX R3, R3, R2, !PT ;  /* 0x0000000203037248 */ /* 0x000fce0007fe0100 */
.L_x_11858:
        /* <DEDUP_REMOVED lines=44> */
.L_x_11864:
[----:B------:R-:W-:Y:S05]  /*1b30*/  BSYNC B6 ;  /* 0x0000000000067941 */ /* 0x000fea0003800000 */
.L_x_11863:
        /* <DEDUP_REMOVED lines=20> */
.L_x_11866:
[----:B------:R-:W-:Y:S05]  /*1c80*/  BSYNC B6 ;  /* 0x0000000000067941 */ /* 0x000fea0003800000 */
.L_x_11865:
[----:B------:R-:W-:Y:S01]  /*1c90*/  ULDC.64 UR4, c[0x0][0x9f8] ;  /* 0x00027e0000047ab9 */ /* 0x000fe20000000a00 */
[----:B------:R-:W0:Y:S01]  /*1ca0*/  S2R R50, SR_TID.X ;  /* 0x0000000000327919 */ /* 0x000e220000002100 */
[----:B------:R-:W-:Y:S01]  /*1cb0*/  ISETP.NE.U32.AND P0, PT, RZ, UR4, PT ;  /* 0x00000004ff007c0c */ /* 0x000fe2000bf05070 */
[----:B------:R-:W1:Y:S01]  /*1cc0*/  LDC.64 R28, c[0x0][0x300] ;  /* 0x0000c000ff1c7b82 */ /* 0x000e620000000a00 */
[----:B------:R-:W-:Y:S01]  /*1cd0*/  IMAD.IADD R24, R24, 0x1, R25 ;  /* 0x0000000118187824 */ /* 0x000fe200078e0219 */
[----:B------:R-:W-:Y:S01]  /*1ce0*/  ULDC.64 UR6, c[0x0][0x330] ;  /* 0x0000cc0000067ab9 */ /* 0x000fe20000000a00 */
[----:B------:R-:W-:Y:S01]  /*1cf0*/  ISETP.NE.AND.EX P0, PT, RZ, UR5, PT, P0 ;  /* 0x00000005ff007c0c */ /* 0x000fe2000bf05300 */
[----:B------:R-:W-:Y:S01]  /*1d00*/  IMAD.MOV.U32 R0, RZ, RZ, R27 ;  /* 0x000000ffff007224 */ /* 0x000fe200078e001b */
[----:B------:R-:W-:Y:S01]  /*1d10*/  ULDC.64 UR4, c[0x0][0x308] ;  /* 0x0000c20000047ab9 */ /* 0x000fe20000000a00 */
[----:B------:R-:W-:Y:S01]  /*1d20*/  SHF.R.S32.HI R157, RZ, 0x1f, R156 ;  /* 0x0000001fff9d7819 */ /* 0x000fe2000001149c */
[----:B------:R-:W2:Y:S01]  /*1d30*/  LDL.64 R14, [R1] ;  /* 0x00000000010e7983 */ /* 0x000ea20000100a00 */
[----:B------:R-:W3:Y:S08]  /*1d40*/  LDC.64 R34, c[0x0][0x3f8] ;  /* 0x0000fe00ff227b82 */ /* 0x000ef00000000a00 */
[----:B------:R-:W4:Y:S01]  /*1d50*/  @P0 LDC.64 R2, c[0x0][0x9f8] ;  /* 0x00027e00ff020b82 */ /* 0x000f220000000a00 */
[----:B------:R-:W-:-:S07]  /*1d60*/  SHF.R.S32.HI R12, RZ, 0x1f, R24 ;  /* 0x0000001fff0c7819 */ /* 0x000fce0000011418 */
[----:B------:R-:W3:Y:S01]  /*1d70*/  LDC.64 R40, c[0x0][0x408] ;  /* 0x00010200ff287b82 */ /* 0x000ee20000000a00 */
[----:B0-----:R-:W-:-:S07]  /*1d80*/  VIADD R4, R50, 0xffffff80 ;  /* 0xffffff8032047836 */ /* 0x001fce0000000000 */
[----:B------:R-:W0:Y:S01]  /*1d90*/  LDC R61, c[0x0][0x3f4] ;  /* 0x0000fd00ff3d7b82 */ /* 0x000e220000000800 */
[----:B------:R-:W-:Y:S01]  /*1da0*/  SHF.R.S32.HI R5, RZ, 0x1f, R4 ;  /* 0x0000001fff057819 */ /* 0x000fe20000011404 */
[----:B----4-:R-:W-:-:S03]  /*1db0*/  @P0 IMAD.WIDE R2, R27, 0x4, R2 ;  /* 0x000000041b020825 */ /* 0x010fc600078e0202 */
[----:B------:R-:W-:Y:S02]  /*1dc0*/  LEA.HI R8, R5, R4, RZ, 0x2 ;  /* 0x0000000405087211 */ /* 0x000fe400078f10ff */
[----:B------:R4:W3:Y:S01]  /*1dd0*/  @P0 LDG.E R0, desc[UR44][R2.64] ;  /* 0x0000002c02000981 */ /* 0x0008e2000c1e1900 */
[----:B-1----:R-:W-:Y:S01]  /*1de0*/  IMAD R5, R12, R28, RZ ;  /* 0x0000001c0c057224 */ /* 0x002fe200078e02ff */
[----:B------:R-:W-:Y:S01]  /*1df0*/  SHF.R.S32.HI R4, RZ, 0x1f, R26 ;  /* 0x0000001fff047819 */ /* 0x000fe2000001141a */
[----:B------:R-:W-:Y:S01]  /*1e00*/  VIADD R43, R50, 0xffffff80 ;  /* 0xffffff80322b7836 */ /* 0x000fe20000000000 */
[--C-:B------:R-:W-:Y:S01]  /*1e10*/  SHF.R.S32.HI R10, RZ, 0x2, R8.reuse ;  /* 0x00000002ff0a7819 */ /* 0x100fe20000011408 */
[----:B------:R-:W-:Y:S01]  /*1e20*/  IMAD R5, R24, R29, R5 ;  /* 0x0000001d18057224 */ /* 0x000fe200078e0205 */
[----:B------:R-:W-:Y:S01]  /*1e30*/  SHF.R.S32.HI R11, RZ, 0x1f, R8 ;  /* 0x0000001fff0b7819 */ /* 0x000fe20000011408 */
[C---:B------:R-:W-:Y:S02]  /*1e40*/  IMAD R7, R4.reuse, UR6, RZ ;  /* 0x0000000604077c24 */ /* 0x040fe4000f8e02ff */
[----:B------:R-:W-:Y:S01]  /*1e50*/  IMAD R6, R4, UR4, RZ ;  /* 0x0000000404067c24 */ /* 0x000fe2000f8e02ff */
[----:B------:R-:W-:Y:S01]  /*1e60*/  LEA.HI R11, R11, R10, RZ, 0x2 ;  /* 0x0000000a0b0b7211 */ /* 0x000fe200078f10ff */
[----:B----4-:R-:W-:-:S04]  /*1e70*/  IMAD.WIDE.U32 R2, R24, R28, RZ ;  /* 0x0000001c18027225 */ /* 0x010fc800078e00ff */
[----:B------:R-:W-:Y:S02]  /*1e80*/  IMAD.IADD R3, R3, 0x1, R5 ;  /* 0x0000000103037824 */ /* 0x000fe400078e0205 */
[C---:B------:R-:W-:Y:S02]  /*1e90*/  IMAD R9, R26.reuse, UR7, R7 ;  /* 0x000000071a097c24 */ /* 0x040fe4000f8e0207 */
[----:B------:R-:W-:Y:S01]  /*1ea0*/  IMAD.WIDE.U32 R4, R26, UR6, R156 ;  /* 0x000000061a047c25 */ /* 0x000fe2000f8e009c */
[----:B------:R-:W-:-:S03]  /*1eb0*/  ULDC.64 UR6, c[0x0][0x338] ;  /* 0x0000ce0000067ab9 */ /* 0x000fc60000000a00 */
[C---:B------:R-:W-:Y:S02]  /*1ec0*/  IMAD R7, R26.reuse, UR5, R6 ;  /* 0x000000051a077c24 */ /* 0x040fe4000f8e0206 */
[----:B------:R-:W-:Y:S01]  /*1ed0*/  IMAD.WIDE.U32 R2, R26, UR4, R2 ;  /* 0x000000041a027c25 */ /* 0x000fe2000f8e0002 */
[----:B------:R-:W-:Y:S01]  /*1ee0*/  ULDC.64 UR4, c[0x0][0xa08] ;  /* 0x0002820000047ab9 */ /* 0x000fe20000000a00 */
[----:B------:R1:W2:Y:S01]  /*1ef0*/  LDL.64 R26, [R1] ;  /* 0x00000000011a7983 */ /* 0x0002a20000100a00 */
[----:B------:R-:W-:Y:S01]  /*1f00*/  ISETP.NE.U32.AND P0, PT, RZ, UR4, PT ;  /* 0x00000004ff007c0c */ /* 0x000fe2000bf05070 */
[----:B------:R-:W-:-:S03]  /*1f10*/  VIADD R42, R50, 0xffffff80 ;  /* 0xffffff80322a7836 */ /* 0x000fc60000000000 */
[----:B------:R-:W-:Y:S01]  /*1f20*/  ISETP.NE.AND.EX P0, PT, RZ, UR5, PT, P0 ;  /* 0x00000005ff007c0c */ /* 0x000fe2000bf05300 */
[----:B------:R-:W-:Y:S01]  /*1f30*/  IMAD.IADD R3, R3, 0x1, R7 ;  /* 0x0000000103037824 */ /* 0x000fe200078e0207 */
[----:B------:R-:W-:Y:S01]  /*1f40*/  LEA.HI R42, R42, R43, RZ, 0x1 ;  /* 0x0000002b2a2a7211 */ /* 0x000fe200078f08ff */
[----:B------:R-:W-:-:S03]  /*1f50*/  ULDC.64 UR4, c[0x0][0x310] ;  /* 0x0000c40000047ab9 */ /* 0x000fc60000000a00 */
[----:B------:R-:W-:Y:S01]  /*1f60*/  SHF.R.S32.HI R42, RZ, 0x1, R42 ;  /* 0x00000001ff2a7819 */ /* 0x000fe2000001142a */
[----:B------:R-:W-:-:S03]  /*1f70*/  IMAD.IADD R5, R5, 0x1, R9 ;  /* 0x0000000105057824 */ /* 0x000fc600078e0209 */
[----:B------:R-:W-:Y:S02]  /*1f80*/  SHF.R.S32.HI R49, RZ, 0x1f, R42 ;  /* 0x0000001fff317819 */ /* 0x000fe4000001142a */
[----:B---3--:R-:W-:-:S04]  /*1f90*/  SHF.R.S32.HI R6, RZ, 0x1f, R0 ;  /* 0x0000001fff067819 */ /* 0x008fc80000011400 */
[----:B------:R-:W-:Y:S02]  /*1fa0*/  SEL R6, R6, RZ, !P0 ;  /* 0x000000ff06067207 */ /* 0x000fe40004000000 */
[----:B------:R-:W-:-:S03]  /*1fb0*/  SEL R7, R0, RZ, !P0 ;  /* 0x000000ff00077207 */ /* 0x000fc60004000000 */
[C---:B------:R-:W-:Y:S02]  /*1fc0*/  IMAD R0, R6.reuse, UR6, RZ ;  /* 0x0000000606007c24 */ /* 0x040fe4000f8e02ff */
[----:B------:R-:W-:Y:S02]  /*1fd0*/  IMAD R6, R6, UR4, RZ ;  /* 0x0000000406067c24 */ /* 0x000fe4000f8e02ff */
[----:B------:R-:W-:-:S04]  /*1fe0*/  IMAD.WIDE.U32 R20, R7, UR6, R4 ;  /* 0x0000000607147c25 */ /* 0x000fc8000f8e0004 */
[C---:B------:R-:W-:Y:S02]  /*1ff0*/  IMAD R75, R7.reuse, UR7, R0 ;  /* 0x00000007074b7c24 */ /* 0x040fe4000f8e0200 */
[C---:B------:R-:W-:Y:S02]  /*2000*/  IMAD R5, R7.reuse, UR5, R6 ;  /* 0x0000000507057c24 */ /* 0x040fe4000f8e0206 */
[----:B------:R-:W-:Y:S01]  /*2010*/  IMAD.WIDE.U32 R2, R7, UR4, R2 ;  /* 0x0000000407027c25 */ /* 0x000fe2000f8e0002 */
[----:B0-----:R-:W-:Y:S01]  /*2020*/  ISETP.GE.AND P1, PT, R156, R61, PT ;  /* 0x0000003d9c00720c */ /* 0x001fe20003f26270 */
[----:B------:R-:W-:Y:S02]  /*2030*/  ULDC UR4, c[0x0][0x2f4] ;  /* 0x0000bd0000047ab9 */ /* 0x000fe40000000800 */
[-C--:B------:R-:W-:Y:S02]  /*2040*/  IMAD R0, R49, R28.reuse, RZ ;  /* 0x0000001c31007224 */ /* 0x080fe400078e02ff */
[----:B------:R-:W-:-:S04]  /*2050*/  IMAD.WIDE.U32 R6, R42, R28, R156 ;  /* 0x0000001c2a067225 */ /* 0x000fc800078e009c */
[----:B--2---:R-:W-:Y:S01]  /*2060*/  IMAD.MOV.U32 R26, RZ, RZ, R14 ;  /* 0x000000ffff1a7224 */ /* 0x004fe200078e000e */
[----:B------:R-:W-:Y:S01]  /*2070*/  IADD3 R57, P0, R2, R6, RZ ;  /* 0x0000000602397210 */ /* 0x000fe20007f1e0ff */
[----:B------:R-:W-:Y:S02]  /*2080*/  IMAD R9, R42, R29, R0 ;  /* 0x0000001d2a097224 */ /* 0x000fe400078e0200 */
[----:B------:R-:W-:Y:S01]  /*2090*/  IMAD.IADD R0, R3, 0x1, R5 ;  /* 0x0000000103007824 */ /* 0x000fe200078e0205 */
[----:B------:R-:W-:Y:S01]  /*20a0*/  SHF.R.S32.HI R27, RZ, 0x1f, R26 ;  /* 0x0000001fff1b7819 */ /* 0x000fe2000001141a */
[C---:B------:R-:W-:Y:S02]  /*20b0*/  IMAD R4, R49.reuse, R34, RZ ;  /* 0x0000002231047224 */ /* 0x040fe400078e02ff */
[----:B------:R-:W-:Y:S01]  /*20c0*/  IMAD R6, R49, R40, RZ ;  /* 0x0000002831067224 */ /* 0x000fe200078e02ff */
[----:B------:R-:W-:Y:S01]  /*20d0*/  IADD3.X R56, R0, R7, R9, P0, !PT ;  /* 0x0000000700387210 */ /* 0x000fe200007fe409 */
[C---:B------:R-:W-:Y:S01]  /*20e0*/  IMAD R15, R42.reuse, R35, R4 ;  /* 0x000000232a0f7224 */ /* 0x040fe200078e0204 */
[----:B------:R0:W-:Y:S01]  /*20f0*/  STL [R1+0x4], R27 ;  /* 0x0000041b01007387 */ /* 0x0001e20000100800 */
[----:B------:R-:W-:-:S02]  /*2100*/  IMAD R25, R42, R41, R6 ;  /* 0x000000292a197224 */ /* 0x000fc400078e0206 */
[----:B------:R-:W-:-:S04]  /*2110*/  IMAD.WIDE.U32 R4, R42, R34, R26 ;  /* 0x000000222a047225 */ /* 0x000fc800078e001a */
[C---:B------:R-:W-:Y:S02]  /*2120*/  IMAD.WIDE.U32 R6, R42.reuse, R40, R26 ;  /* 0x000000282a067225 */ /* 0x040fe400078e001a */
[----:B------:R-:W2:Y:S04]  /*2130*/  LDL R26, [R1+0x50] ;  /* 0x00005000011a7983 */ /* 0x000ea80000100800 */
[----:B0-----:R-:W3:Y:S01]  /*2140*/  LDL R27, [R1+0x3c] ;  /* 0x00003c00011b7983 */ /* 0x001ee20000100800 */
[----:B------:R-:W-:Y:S02]  /*2150*/  SEL R13, R61, RZ, P1 ;  /* 0x000000ff3d0d7207 */ /* 0x000fe40000800000 */
[----:B------:R-:W-:Y:S01]  /*2160*/  LOP3.LUT R11, R11, 0xfffffffc, RZ, 0xc0, !PT ;  /* 0xfffffffc0b0b7812 */ /* 0x000fe200078ec0ff */
[----:B------:R-:W-:-:S04]  /*2170*/  IMAD.WIDE.U32 R8, R42, R34, R156 ;  /* 0x000000222a087225 */ /* 0x000fc800078e009c */
[----:B------:R-:W-:Y:S02]  /*2180*/  IMAD.IADD R13, R156, 0x1, R13 ;  /* 0x000000019c0d7824 */ /* 0x000fe400078e020d */
[----:B------:R-:W-:Y:S02]  /*2190*/  IMAD.IADD R11, R10, 0x1, -R11 ;  /* 0x000000010a0b7824 */ /* 0x000fe400078e0a0b */
[----:B------:R-:W-:Y:S02]  /*21a0*/  IMAD.IADD R5, R5, 0x1, R15 ;  /* 0x0000000105057824 */ /* 0x000fe400078e020f */
[----:B------:R-:W-:Y:S01]  /*21b0*/  IMAD.IADD R9, R15, 0x1, R9 ;  /* 0x000000010f097824 */ /* 0x000fe200078e0209 */
[----:B-----5:R-:W-:Y:S02]  /*21c0*/  SHF.R.S32.HI R15, RZ, 0x1f, R45 ;  /* 0x0000001fff0f7819 */ /* 0x020fe4000001142d */
[----:B------:R-:W-:Y:S02]  /*21d0*/  SHF.R.S32.HI R58, RZ, 0x1f, R13 ;  /* 0x0000001fff3a7819 */ /* 0x000fe4000001140d */
[----:B------:R-:W-:Y:S01]  /*21e0*/  LOP3.LUT P4, RZ, R11, 0x2, RZ, 0xc0, !PT ;  /* 0x000000020bff7812 */ /* 0x000fe2000788c0ff */
[----:B------:R-:W-:Y:S01]  /*21f0*/  IMAD.WIDE.U32 R10, R42, R40, R156 ;  /* 0x000000282a0a7225 */ /* 0x000fe200078e009c */
[----:B------:R-:W-:-:S03]  /*2200*/  LEA.HI R58, R58, R13, RZ, 0x4 ;  /* 0x0000000d3a3a7211 */ /* 0x000fc600078f20ff */
[-C--:B------:R-:W-:Y:S02]  /*2210*/  IMAD R14, R15, R34.reuse, RZ ;  /* 0x000000220f0e7224 */ /* 0x080fe400078e02ff */
[----:B------:R-:W-:Y:S02]  /*2220*/  IMAD.IADD R7, R7, 0x1, R25 ;  /* 0x0000000107077824 */ /* 0x000fe400078e0219 */
[----:B------:R-:W-:Y:S02]  /*2230*/  IMAD.IADD R11, R25, 0x1, R11 ;  /* 0x00000001190b7824 */ /* 0x000fe400078e020b */
[C---:B------:R-:W-:Y:S02]  /*2240*/  IMAD R25, R45.reuse, R35, R14 ;  /* 0x000000232d197224 */ /* 0x040fe400078e020e */
[----:B------:R-:W-:-:S04]  /*2250*/  IMAD.WIDE.U32 R30, R45, R34, R4 ;  /* 0x000000222d1e7225 */ /* 0x000fc800078e0004 */
[----:B------:R-:W-:Y:S01]  /*2260*/  IMAD R14, R15, R40, RZ ;  /* 0x000000280f0e7224 */ /* 0x000fe200078e02ff */
[----:B------:R-:W-:Y:S01]  /*2270*/  SHF.R.U32.HI R60, RZ, 0x7, R50 ;  /* 0x00000007ff3c7819 */ /* 0x000fe20000011632 */
[----:B------:R-:W-:Y:S01]  /*2280*/  IMAD R13, R29, 0xa0, RZ ;  /* 0x000000a01d0d7824 */ /* 0x000fe200078e02ff */
[----:B------:R-:W-:Y:S01]  /*2290*/  IADD3 R42, P0, R42, R24, RZ ;  /* 0x000000182a2a7210 */ /* 0x000fe20007f1e0ff */
[----:B------:R-:W-:Y:S01]  /*22a0*/  IMAD R63, R35, 0xa0, RZ ;  /* 0x000000a0233f7824 */ /* 0x000fe200078e02ff */
[----:B------:R-:W-:Y:S01]  /*22b0*/  LOP3.LUT R22, R22, 0xfffffffb, RZ, 0xc0, !PT ;  /* 0xfffffffb16167812 */ /* 0x000fe200078ec0ff */
[----:B------:R-:W-:Y:S01]  /*22c0*/  IMAD.WIDE.U32 R32, R45, R34, R8 ;  /* 0x000000222d207225 */ /* 0x000fe200078e0008 */
[----:B------:R-:W-:-:S03]  /*22d0*/  LOP3.LUT R67, R58, 0xfffffff0, RZ, 0xc0, !PT ;  /* 0xfffffff03a437812 */ /* 0x000fc600078ec0ff */
[----:B------:R-:W-:Y:S02]  /*22e0*/  IMAD R71, R45, R41, R14 ;  /* 0x000000292d477224 */ /* 0x000fe400078e020e */
[----:B------:R-:W-:Y:S02]  /*22f0*/  IMAD R5, R41, 0xa0, RZ ;  /* 0x000000a029057824 */ /* 0x000fe400078e02ff */
[----:B------:R-:W-:-:S04]  /*2300*/  IMAD.WIDE.U32 R36, R45, R40, R6 ;  /* 0x000000282d247225 */ /* 0x000fc800078e0006 */
[----:B------:R-:W-:-:S04]  /*2310*/  IMAD.WIDE.U32 R38, R45, R40, R10 ;  /* 0x000000282d267225 */ /* 0x000fc800078e000a */
[----:B------:R-:W-:Y:S02]  /*2320*/  VIADD R76, R156, 0x20 ;  /* 0x000000209c4c7836 */ /* 0x000fe40000000000 */
[----:B------:R-:W-:-:S04]  /*2330*/  IMAD.WIDE.U32 R28, R28, 0xa0, RZ ;  /* 0x000000a01c1c7825 */ /* 0x000fc800078e00ff */
[----:B------:R-:W-:-:S04]  /*2340*/  IMAD.WIDE.U32 R34, R34, 0xa0, RZ ;  /* 0x000000a022227825 */ /* 0x000fc800078e00ff */
[----:B------:R-:W-:Y:S01]  /*2350*/  IMAD.WIDE.U32 R40, R40, 0xa0, RZ ;  /* 0x000000a028287825 */ /* 0x000fe200078e00ff */
[----:B------:R-:W-:Y:S02]  /*2360*/  @P1 LOP3.LUT R22, R22, 0x4, RZ, 0xfc, !PT ;  /* 0x0000000416161812 */ /* 0x000fe400078efcff */
[----:B------:R-:W-:Y:S01]  /*2370*/  ISETP.GE.AND P3, PT, R156, UR4, PT ;  /* 0x000000049c007c0c */ /* 0x000fe2000bf66270 */
[----:B------:R-:W-:Y:S01]  /*2380*/  IMAD.IADD R69, R37, 0x1, R71 ;  /* 0x0000000125457824 */ /* 0x000fe200078e0247 */
[----:B------:R-:W-:Y:S01]  /*2390*/  ISETP.GE.AND P2, PT, R76, UR4, PT ;  /* 0x000000044c007c0c */ /* 0x000fe2000bf46270 */
[----:B------:R-:W-:Y:S01]  /*23a0*/  VIADD R60, R60, 0x8 ;  /* 0x000000083c3c7836 */ /* 0x000fe20000000000 */
[----:B------:R-:W-:Y:S01]  /*23b0*/  SHF.R.S32.HI R73, RZ, 0x1f, R67 ;  /* 0x0000001fff497819 */ /* 0x000fe20000011443 */
[----:B------:R-:W-:Y:S02]  /*23c0*/  IMAD.SHL.U32 R61, R61, 0x2, RZ ;  /* 0x000000023d3d7824 */ /* 0x000fe400078e00ff */
[----:B------:R-:W-:-:S02]  /*23d0*/  IMAD.X R43, R49, 0x1, R12, P0 ;  /* 0x00000001312b7824 */ /* 0x000fc400000e060c */
[----:B------:R-:W-:Y:S02]  /*23e0*/  IMAD.IADD R62, R29, 0x1, R13 ;  /* 0x000000011d3e7824 */ /* 0x000fe400078e020d */
[----:B------:R-:W-:Y:S02]  /*23f0*/  IMAD.IADD R63, R35, 0x1, R63 ;  /* 0x00000001233f7824 */ /* 0x000fe400078e023f */
[----:B------:R-:W-:Y:S02]  /*2400*/  IMAD.IADD R64, R41, 0x1, R5 ;  /* 0x0000000129407824 */ /* 0x000fe400078e0205 */
[----:B------:R-:W-:Y:S02]  /*2410*/  IMAD.IADD R65, R31, 0x1, R25 ;  /* 0x000000011f417824 */ /* 0x000fe400078e0219 */
[----:B------:R-:W-:Y:S02]  /*2420*/  IMAD.IADD R66, R25, 0x1, R33 ;  /* 0x0000000119427824 */ /* 0x000fe400078e0221 */
[----:B------:R-:W-:-:S02]  /*2430*/  IMAD.IADD R71, R71, 0x1, R39 ;  /* 0x0000000147477824 */ /* 0x000fc400078e0227 */
[----:B------:R-:W-:Y:S01]  /*2440*/  IMAD.IADD R75, R21, 0x1, R75 ;  /* 0x00000001154b7824 */ /* 0x000fe200078e024b */
[----:B---3--:R-:W-:Y:S02]  /*2450*/  SHF.R.U32.HI R59, RZ, 0x3, R27 ;  /* 0x00000003ff3b7819 */ /* 0x008fe4000001161b */
[----:B------:R-:W-:-:S04]  /*2460*/  LOP3.LUT R4, R27, 0x30, R58, 0xf8, !PT ;  /* 0x000000301b047812 */ /* 0x000fc800078ef83a */
[----:B------:R-:W-:-:S05]  /*2470*/  LOP3.LUT R4, R4, R59, RZ, 0x3c, !PT ;  /* 0x0000003b04047212 */ /* 0x000fca00078e3cff */
[----:B-12---:R-:W-:-:S07]  /*2480*/  IMAD.IADD R68, R26, 0x1, R4 ;  /* 0x000000011a447824 */ /* 0x006fce00078e0204 */
.L_x_11896:
[----:B------:R-:W2:Y:S01]  /*2490*/  LDL R4, [R1+0x2c] ;  /* 0x00002c0001047983 */ /* 0x000ea20000100800 */
[----:B0---4-:R-:W0:Y:S01]  /*24a0*/  LDC.64 R50, c[0x0][0x2e8] ;  /* 0x0000ba00ff327b82 */ /* 0x011e220000000a00 */
[----:B------:R-:W-:Y:S01]  /*24b0*/  VIADD R47, R47, 0xffffffff ;  /* 0xffffffff2f2f7836 */ /* 0x000fe20000000000 */
[----:B------:R-:W-:Y:S01]  /*24c0*/  LOP3.LUT R22, R22, 0xfffffffd, RZ, 0xc0, !PT ;  /* 0xfffffffd16167812 */ /* 0x000fe200078ec0ff */
[----:B------:R-:W-:Y:S05]  /*24d0*/  YIELD ;  /* 0x0000000000007946 */ /* 0x000fea0003800000 */
[----:B------:R-:W1:Y:S01]  /*24e0*/  LDC R27, c[0x0][0x3f4] ;  /* 0x0000fd00ff1b7b82 */ /* 0x000e620000000800 */
[----:B------:R-:W-:Y:S01]  /*24f0*/  SHF.R.S32.HI R53, RZ, 0x1f, R47 ;  /* 0x0000001fff357819 */ /* 0x000fe2000001142f */
[-C--:B------:R-:W-:Y:S01]  /*2500*/  IMAD R5, R62, R47.reuse, RZ ;  /* 0x0000002f3e057224 */ /* 0x080fe200078e02ff */
[----:B------:R-:W-:Y:S01]  /*2510*/  ISETP.GT.AND P5, PT, R47, R44, PT ;  /* 0x0000002c2f00720c */ /* 0x000fe20003fa4270 */
[----:B---3--:R-:W-:Y:S01]  /*2520*/  IMAD.WIDE.U32 R14, R28, R47, RZ ;  /* 0x0000002f1c0e7225 */ /* 0x008fe200078e00ff */
[----:B------:R-:W-:Y:S03]  /*2530*/  BSSY B0, `(.L_x_11867) ;  /* 0x000027d000007945 */ /* 0x000fe60003800000 */
[----:B------:R-:W-:-:S04]  /*2540*/  IMAD R5, R53, R28, R5 ;  /* 0x0000001c35057224 */ /* 0x000fc800078e0205 */
[----:B------:R-:W-:Y:S01]  /*2550*/  IMAD.IADD R55, R15, 0x1, R5 ;  /* 0x000000010f377824 */ /* 0x000fe200078e0205 */
[----:B0-----:R-:W-:-:S03]  /*2560*/  IADD3 R12, P0, P1, R14, R50, R57 ;  /* 0x000000320e0c7210 */ /* 0x001fc6000791e039 */
[----:B------:R-:W-:Y:S02]  /*2570*/  @P5 LOP3.LUT R22, R22, 0x2, RZ, 0xfc, !PT ;  /* 0x0000000216165812 */ /* 0x000fe400078efcff */
[----:B------:R-:W-:Y:S02]  /*2580*/  IADD3.X R13, R55, R51, R56, P0, P1 ;  /* 0x00000033370d7210 */ /* 0x000fe400007e2438 */
[----:B-1----:R-:W-:Y:S01]  /*2590*/  ISETP.GE.AND P0, PT, R27, 0x1, PT ;  /* 0x000000011b00780c */ /* 0x002fe20003f06270 */
[----:B--2---:R-:W-:-:S04]  /*25a0*/  IMAD R74, R23, 0x2800, R4 ;  /* 0x00002800174a7824 */ /* 0x004fc800078e0204 */
[C---:B------:R-:W-:Y:S02]  /*25b0*/  VIADD R72, R74.reuse, 0x20 ;  /* 0x000000204a487836 */ /* 0x040fe40000000000 */
[----:B------:R-:W-:Y:S02]  /*25c0*/  @P4 VIADD R72, R74, 0xffffffe0 ;  /* 0xffffffe04a484836 */ /* 0x000fe40000000000 */
[C---:B------:R-:W-:Y:S02]  /*25d0*/  IMAD.IADD R74, R17.reuse, 0x1, R74 ;  /* 0x00000001114a7824 */ /* 0x040fe400078e024a */
[----:B------:R-:W-:Y:S02]  /*25e0*/  IMAD.IADD R72, R17, 0x1, R72 ;  /* 0x0000000111487824 */ /* 0x000fe400078e0248 */
[----:B------:R-:W-:Y:S05]  /*25f0*/  @!P0 BRA `(.L_x_11868) ;  /* 0x0000002400608947 */ /* 0x000fea0003800000 */
[----:B------:R-:W-:Y:S01]  /*2600*/  ULDC.U8 UR4, c[0x0][0x410] ;  /* 0x0001040000047ab9 */ /* 0x000fe20000000000 */
[-C--:B------:R-:W-:Y:S01]  /*2610*/  IMAD R7, R63, R47.reuse, RZ ;  /* 0x0000002f3f077224 */ /* 0x080fe200078e02ff */
[----:B------:R-:W-:Y:S01]  /*2620*/  ISETP.NE.AND P0, PT, RZ, UR4, PT ;  /* 0x00000004ff007c0c */ /* 0x000fe2000bf05270 */
[----:B------:R-:W-:-:S04]  /*2630*/  IMAD.WIDE.U32 R4, R34, R47, RZ ;  /* 0x0000002f22047225 */ /* 0x000fc800078e00ff */
[----:B------:R-:W-:-:S04]  /*2640*/  IMAD R7, R53, R34, R7 ;  /* 0x0000002235077224 */ /* 0x000fc800078e0207 */
[----:B------:R-:W-:-:S04]  /*2650*/  IMAD.IADD R52, R5, 0x1, R7 ;  /* 0x0000000105347824 */ /* 0x000fc800078e0207 */
[----:B------:R-:W-:Y:S05]  /*2660*/  @!P0 BRA `(.L_x_11869) ;  /* 0x0000001000808947 */ /* 0x000fea0003800000 */
[----:B------:R-:W2:Y:S01]  /*2670*/  LDL.64 R78, [R1] ;  /* 0x00000000014e7983 */ /* 0x000ea20000100a00 */
[----:B------:R-:W0:Y:S01]  /*2680*/  S2R R6, SR_TID.X ;  /* 0x0000000000067919 */ /* 0x000e220000002100 */
[----:B------:R-:W-:Y:S01]  /*2690*/  BSSY B1, `(.L_x_11870) ;  /* 0x0000021000017945 */ /* 0x000fe20003800000 */
[----:B------:R-:W-:Y:S02]  /*26a0*/  CS2R R24, SRZ ;  /* 0x0000000000187805 */ /* 0x000fe4000001ff00 */
[----:B------:R-:W-:Y:S02]  /*26b0*/  CS2R R10, SRZ ;  /* 0x00000000000a7805 */ /* 0x000fe4000001ff00 */
[----:B------:R-:W-:Y:S01]  /*26c0*/  CS2R R14, SRZ ;  /* 0x00000000000e7805 */ /* 0x000fe2000001ff00 */
[C---:B0-----:R-:W-:Y:S02]  /*26d0*/  VIADD R9, R6.reuse, 0xffffff80 ;  /* 0xffffff8006097836 */ /* 0x041fe40000000000 */
[----:B------:R-:W-:-:S02]  /*26e0*/  VIADD R8, R6, 0xffffff80 ;  /* 0xffffff8006087836 */ /* 0x000fc40000000000 */
[----:B------:R-:W-:-:S03]  /*26f0*/  IMAD R6, R47, -0xa0, R48 ;  /* 0xffffff602f067824 */ /* 0x000fc600078e0230 */
[----:B------:R-:W-:Y:S02]  /*2700*/  LEA.HI R8, R8, R9, RZ, 0x1 ;  /* 0x0000000908087211 */ /* 0x000fe400078f08ff */
[----:B------:R-:W-:Y:S02]  /*2710*/  VIMNMX R6, R6, 0xa0, PT ;  /* 0x000000a006067848 */ /* 0x000fe40003fe0100 */
[----:B------:R-:W-:-:S04]  /*2720*/  SHF.R.S32.HI R8, RZ, 0x1, R8 ;  /* 0x00000001ff087819 */ /* 0x000fc80000011408 */
[----:B------:R-:W-:Y:S02]  /*2730*/  ISETP.GE.AND P1, PT, R8, R6, PT ;  /* 0x000000060800720c */ /* 0x000fe40003f26270 */
[----:B------:R-:W-:Y:S01]  /*2740*/  CS2R R8, SRZ ;  /* 0x0000000000087805 */ /* 0x000fe2000001ff00 */
[----:B--2---:R-:W-:-:S10]  /*2750*/  VIADD R26, R78, 0x10 ;  /* 0x000000104e1a7836 */ /* 0x004fd40000000000 */
[----:B------:R-:W-:Y:S05]  /*2760*/  @P1 BRA `(.L_x_11871) ;  /* 0x00000000004c1947 */ /* 0x000fea0003800000 */
        /* <DEDUP_REMOVED lines=19> */
.L_x_11871:
[----:B------:R-:W-:Y:S05]  /*28a0*/  BSYNC B1 ;  /* 0x0000000000017941 */ /* 0x000fea0003800000 */
.L_x_11870:
[----:B0-----:R-:W2:Y:S01]  /*28b0*/  LDL R4, [R1+0x10] ;  /* 0x0000100001047983 */ /* 0x001ea20000100800 */
[----:B-----5:R-:W-:Y:S02]  /*28c0*/  IMAD.MOV.U32 R50, RZ, RZ, R8 ;  /* 0x000000ffff327224 */ /* 0x020fe400078e0008 */
[----:B------:R-:W-:Y:S02]  /*28d0*/  IMAD.MOV.U32 R82, RZ, RZ, R24 ;  /* 0x000000ffff527224 */ /* 0x000fe400078e0018 */
[----:B------:R-:W-:Y:S02]  /*28e0*/  IMAD.MOV.U32 R51, RZ, RZ, R10 ;  /* 0x000000ffff337224 */ /* 0x000fe400078e000a */
[----:B------:R-:W-:Y:S01]  /*28f0*/  IMAD.MOV.U32 R83, RZ, RZ, R14 ;  /* 0x000000ffff537224 */ /* 0x000fe200078e000e */
[----:B--2---:R-:W-:-:S13]  /*2900*/  ISETP.NE.AND P0, PT, R4, 0x3, PT ;  /* 0x000000030400780c */ /* 0x004fda0003f05270 */
[----:B------:R-:W-:Y:S05]  /*2910*/  @!P0 BRA `(.L_x_11872) ;  /* 0x0000000000048947 */ /* 0x000fea0003800000 */
[----:B------:R-:W-:Y:S01]  /*2920*/  BPT.TRAP 0x1 ;  /* 0x000000040000795c */ /* 0x000fe20000300000 */
.L_x_11872:
[----:B------:R-:W2:Y:S01]  /*2930*/  LDL R4, [R1+0x18] ;  /* 0x0000180001047983 */ /* 0x000ea20000100800 */
[----:B------:R-:W-:Y:S01]  /*2940*/  IMAD R70, R23, 0x8, R17 ;  /* 0x0000000817467824 */ /* 0x000fe200078e0211 */
[----:B------:R-:W-:Y:S01]  /*2950*/  BSSY B1, `(.L_x_11873) ;  /* 0x0000004000017945 */ /* 0x000fe20003800000 */
[----:B--2---:R-:W-:-:S04]  /*2960*/  SHF.L.U32 R77, R4, 0x1f, RZ ;  /* 0x0000001f044d7819 */ /* 0x004fc800000006ff */
[----:B------:R-:W0:Y:S02]  /*2970*/  SYNCS.PHASECHK.TRANS64.TRYWAIT P5, [R70+URZ+0x13290], R77 ;  /* 0x0132904d460075a7 */ /* 0x000e2400080a017f */
[----:B0-----:R-:W-:Y:S05]  /*2980*/  @!P5 BRA `(.L_x_11874) ;  /* 0x000002040020d947 */ /* 0x001fea0003800000 */
.L_x_12167:
[----:B------:R-:W-:Y:S05]  /*2990*/  BSYNC B1 ;  /* 0x0000000000017941 */ /* 0x000fea0003800000 */
.L_x_11873:
[----:B------:R-:W-:Y:S05]  /*29a0*/  @P1 BRA `(.L_x_11875) ;  /* 0x0000002000d41947 */ /* 0x000fea0003800000 */
[----:B------:R-:W-:Y:S04]  /*29b0*/  BSSY B1, `(.L_x_11876) ;  /* 0x0000074000017945 */ /* 0x000fe80003800000 */
[----:B------:R-:W-:Y:S05]  /*29c0*/  @P3 BRA `(.L_x_11877) ;  /* 0x0000000400c83947 */ /* 0x000fea0003800000 */
[----:B------:R-:W2:Y:S01]  /*29d0*/  LDL.64 R52, [R1] ;  /* 0x0000000001347983 */ /* 0x000ea20000100a00 */
        /* <DEDUP_REMOVED lines=16> */
[----:B------:R-:W-:Y:S01]  /*2ae0*/  IMAD.MOV.U32 R14, RZ, RZ, R4 ;  /* 0x000000ffff0e7224 */ /* 0x000fe200078e0004 */
[----:B------:R-:W-:Y:S02]  /*2af0*/  F2FP.F16.E4M3.UNPACK_B R4, R5 ;  /* 0x00000005ff04723e */ /* 0x000fe400020006ff */
[----:B------:R-:W-:Y:S01]  /*2b00*/  LOP3.LUT R53, R52, 0xff00, R25, 0xf8, !PT ;  /* 0x0000ff0034357812 */ /* 0x000fe200078ef819 */
[----:B------:R-:W-:Y:S01]  /*2b10*/  IMAD.U32 R52, R54, 0x10000, RZ ;  /* 0x0001000036347824 */ /* 0x000fe200078e00ff */
[----:B------:R-:W-:Y:S01]  /*2b20*/  LOP3.LUT R24, R24, 0xff00, R15, 0xf8, !PT ;  /* 0x0000ff0018187812 */ /* 0x000fe200078ef80f */
[----:B------:R-:W-:Y:S01]  /*2b30*/  IMAD.U32 R15, R79, 0x10000, RZ ;  /* 0x000100004f0f7824 */ /* 0x000fe200078e00ff */
[----:B------:R-:W-:-:S02]  /*2b40*/  F2FP.F16.E4M3.UNPACK_B R25, R83.H1 ;  /* 0x00000053ff19723e */ /* 0x000fc400030006ff */
[----:B------:R-:W-:Y:S02]  /*2b50*/  LOP3.LUT R79, R53, 0xff0000, R52, 0xf8, !PT ;  /* 0x00ff0000354f7812 */ /* 0x000fe400078ef834 */
[----:B------:R-:W-:Y:S01]  /*2b60*/  LOP3.LUT R54, R24, 0xff0000, R15, 0xf8, !PT ;  /* 0x00ff000018367812 */ /* 0x000fe200078ef80f */
[--C-:B------:R-:W-:Y:S01]  /*2b70*/  HADD2.F32 R55, -RZ, R25.reuse.H0_H0 ;  /* 0x20000019ff377230 */ /* 0x100fe20000004100 */
[----:B------:R-:W-:Y:S01]  /*2b80*/  F2FP.F16.E4M3.UNPACK_B R52, R82.H1 ;  /* 0x00000052ff34723e */ /* 0x000fe200030006ff */
[--C-:B------:R-:W-:Y:S01]  /*2b90*/  HADD2.F32 R15, -RZ, R4.reuse.H1_H1 ;  /* 0x30000004ff0f7230 */ /* 0x100fe20000004100 */
[----:B------:R-:W-:Y:S01]  /*2ba0*/  F2FP.F16.E4M3.UNPACK_B R5, R5.H1 ;  /* 0x00000005ff05723e */ /* 0x000fe200030006ff */
[----:B------:R-:W-:Y:S02]  /*2bb0*/  HADD2.F32 R4, -RZ, R4.H0_H0 ;  /* 0x20000004ff047230 */ /* 0x000fe40000004100 */
        /* <DEDUP_REMOVED lines=9> */
[-C--:B------:R-:W-:Y:S01]  /*2c50*/  FMUL.FTZ R81, R25, R78.reuse ;  /* 0x0000004e19517220 */ /* 0x080fe20000410000 */
[----:B------:R-:W-:Y:S01]  /*2c60*/  FFMA.FTZ R5, R15, R53, R80 ;  /* 0x000000350f057223 */ /* 0x000fe20000010050 */
[C---:B------:R-:W-:Y:S01]  /*2c70*/  FMUL.FTZ R78, R24.reuse, R78 ;  /* 0x0000004e184e7220 */ /* 0x040fe20000410000 */
[----:B------:R-:W-:Y:S01]  /*2c80*/  F2FP.F16.E4M3.UNPACK_B R15, R14.H1 ;  /* 0x0000000eff0f723e */ /* 0x000fe200030006ff */
[----:B------:R-:W-:Y:S01]  /*2c90*/  FFMA.FTZ R83, R24, R52, -R81 ;  /* 0x0000003418537223 */ /* 0x000fe20000010851 */
[----:B------:R-:W-:Y:S01]  /*2ca0*/  F2FP.F16.E4M3.UNPACK_B R14, R14 ;  /* 0x0000000eff0e723e */ /* 0x000fe200020006ff */
[----:B------:R-:W-:Y:S01]  /*2cb0*/  FFMA.FTZ R84, R25, R52, R78 ;  /* 0x0000003419547223 */ /* 0x000fe2000001004e */
[----:B------:R-:W-:Y:S01]  /*2cc0*/  HADD2.F32 R78, -RZ, R55.H1_H1 ;  /* 0x30000037ff4e7230 */ /* 0x000fe20000004100 */
[----:B------:R-:W-:Y:S01]  /*2cd0*/  F2FP.F16.E4M3.UNPACK_B R52, R82 ;  /* 0x00000052ff34723e */ /* 0x000fe200020006ff */
[----:B------:R-:W-:-:S02]  /*2ce0*/  HADD2.F32 R24, -RZ, R15.H0_H0 ;  /* 0x2000000fff187230 */ /* 0x000fc40000004100 */
[----:B------:R-:W-:Y:S01]  /*2cf0*/  HADD2.F32 R25, -RZ, R15.H1_H1 ;  /* 0x3000000fff197230 */ /* 0x000fe20000004100 */
[----:B------:R-:W-:Y:S01]  /*2d00*/  F2FP.SATFINITE.E4M3.F32.PACK_AB_MERGE_C R86, R84, R83, RZ ;  /* 0x000000535456723e */ /* 0x000fe200048070ff */
[--C-:B------:R-:W-:Y:S02]  /*2d10*/  HADD2.F32 R15, -RZ, R14.reuse.H0_H0 ;  /* 0x2000000eff0f7230 */ /* 0x100fe40000004100 */
[-C--:B------:R-:W-:Y:S01]  /*2d20*/  FMUL.FTZ R80, R24, R78.reuse ;  /* 0x0000004e18507220 */ /* 0x080fe20000410000 */
[----:B------:R-:W-:Y:S02]  /*2d30*/  HADD2.F32 R55, -RZ, R55.H0_H0 ;  /* 0x20000037ff377230 */ /* 0x000fe40000004100 */
[----:B------:R-:W-:Y:S01]  /*2d40*/  FMUL.FTZ R81, R25, R78 ;  /* 0x0000004e19517220 */ /* 0x000fe20000410000 */
[----:B------:R-:W-:Y:S01]  /*2d50*/  HADD2.F32 R14, -RZ, R14.H1_H1 ;  /* 0x3000000eff0e7230 */ /* 0x000fe20000004100 */
[----:B------:R-:W-:Y:S01]  /*2d60*/  F2FP.SATFINITE.E4M3.F32.PACK_AB_MERGE_C R5, R5, R4, R86 ;  /* 0x000000040505723e */ /* 0x000fe20004807056 */
[----:B------:R-:W-:-:S02]  /*2d70*/  HADD2.F32 R53, -RZ, R52.H1_H1 ;  /* 0x30000034ff357230 */ /* 0x000fc40000004100 */
[----:B------:R-:W-:Y:S02]  /*2d80*/  HADD2.F32 R52, -RZ, R52.H0_H0 ;  /* 0x20000034ff347230 */ /* 0x000fe40000004100 */
[-C--:B------:R-:W-:Y:S01]  /*2d90*/  FMUL.FTZ R78, R14, R55.reuse ;  /* 0x000000370e4e7220 */ /* 0x080fe20000410000 */
        /* <DEDUP_REMOVED lines=8> */
[----:B------:R-:W-:Y:S01]  /*2e20*/  HADD2.F32 R25, -RZ, R15.H1_H1 ;  /* 0x3000000fff197230 */ /* 0x000fe20000004100 */
[----:B------:R-:W-:Y:S01]  /*2e30*/  F2FP.F16.E4M3.UNPACK_B R52, R54.H1 ;  /* 0x00000036ff34723e */ /* 0x000fe200030006ff */
        /* <DEDUP_REMOVED lines=26> */
[----:B------:R-:W-:Y:S01]  /*2fe0*/  HADD2.F32 R6, -RZ, R6.H1_H1 ;  /* 0x30000006ff067230 */ /* 0x000fe20000004100 */
[----:B------:R-:W-:Y:S01]  /*2ff0*/  F2FP.SATFINITE.E4M3.F32.PACK_AB_MERGE_C R53, R53, R84, RZ ;  /* 0x000000543535723e */ /* 0x000fe200048070ff */
[----:B------:R-:W-:-:S02]  /*3000*/  HADD2.F32 R55, -RZ, R55.H0_H0 ;  /* 0x20000037ff377230 */ /* 0x000fc40000004100 */
[----:B------:R-:W-:Y:S02]  /*3010*/  HADD2.F32 R52, -RZ, R52.H0_H0 ;  /* 0x20000034ff347230 */ /* 0x000fe40000004100 */
        /* <DEDUP_REMOVED lines=11> */
.L_x_11879:
[----:B------:R-:W-:Y:S05]  /*30d0*/  BSYNC B2 ;  /* 0x0000000000027941 */ /* 0x000fea0003800000 */
.L_x_11878:
[----:B------:R1:W-:Y:S02]  /*30e0*/  STG.E.128 desc[UR44][R12.64], R4 ;  /* 0x000000040c007986 */ /* 0x0003e4000c101d2c */
.L_x_11877:
[----:B------:R-:W-:Y:S05]  /*30f0*/  BSYNC B1 ;  /* 0x0000000000017941 */ /* 0x000fea0003800000 */
.L_x_11876:
[----:B------:R-:W-:Y:S05]  /*3100*/  @P2 BRA `(.L_x_11875) ;  /* 0x0000001800fc2947 */ /* 0x000fea0003800000 */
[----:B-1----:R-:W2:Y:S01]  /*3110*/  LDL R6, [R1+0x2c] ;  /* 0x00002c0001067983 */ /* 0x002ea20000100800 */
[----:B------:R-:W-:Y:S01]  /*3120*/  IMAD.MOV.U32 R5, RZ, RZ, 0x20 ;  /* 0x00000020ff057424 */ /* 0x000fe200078e00ff */
[----:B------:R-:W-:Y:S01]  /*3130*/  ISETP.GE.AND P5, PT, R26, R27, PT ;  /* 0x0000001b1a00720c */ /* 0x000fe20003fa6270 */
[----:B------:R-:W-:Y:S01]  /*3140*/  IMAD R4, R23, 0x2800, RZ ;  /* 0x0000280017047824 */ /* 0x000fe200078e02ff */
[----:B------:R-:W-:Y:S02]  /*3150*/  BSSY B1, `(.L_x_11880) ;  /* 0x000006f000017945 */ /* 0x000fe40003800000 */
[----:B------:R-:W-:-:S04]  /*3160*/  SEL R5, R5, 0xffffffe0, !P4 ;  /* 0xffffffe005057807 */ /* 0x000fc80006000000 */
[----:B--2---:R-:W-:-:S05]  /*3170*/  IADD3 R4, R5, R6, R4 ;  /* 0x0000000605047210 */ /* 0x004fca0007ffe004 */
[----:B------:R-:W-:-:S06]  /*3180*/  IMAD.IADD R4, R17, 0x1, R4 ;  /* 0x0000000111047824 */ /* 0x000fcc00078e0204 */
[----:B------:R-:W1:Y:S01]  /*3190*/  LDS.128 R4, [R4+0xe000] ;  /* 0x00e0000004047984 */ /* 0x000e620000000c00 */
        /* <DEDUP_REMOVED lines=38> */
[----:B------:R-:W-:Y:S01]  /*3400*/  F2FP.F16.E4M3.UNPACK_B R50, R50 ;  /* 0x00000032ff32723e */ /* 0x000fe200020006ff */
[-C--:B------:R-:W-:Y:S01]  /*3410*/  FFMA.FTZ R53, R10, R14.reuse, -R25 ;  /* 0x0000000e0a357223 */ /* 0x080fe20000010819 */
[----:B------:R-:W-:Y:S01]  /*3420*/  FFMA.FTZ R54, R11, R14, R26 ;  /* 0x0000000e0b367223 */ /* 0x000fe2000001001a */
[----:B------:R-:W-:Y:S01]  /*3430*/  HADD2.F32 R15, -RZ, R51.H1_H1 ;  /* 0x30000033ff0f7230 */ /* 0x000fe20000004100 */
[----:B------:R-:W-:Y:S01]  /*3440*/  F2FP.F16.E4M3.UNPACK_B R8, R8 ;  /* 0x00000008ff08723e */ /* 0x000fe200020006ff */
[----:B------:R-:W-:-:S02]  /*3450*/  HADD2.F32 R11, -RZ, R9.H1_H1 ;  /* 0x30000009ff0b7230 */ /* 0x000fc40000004100 */
[----:B------:R-:W-:Y:S01]  /*3460*/  HADD2.F32 R10, -RZ, R9.H0_H0 ;  /* 0x20000009ff0a7230 */ /* 0x000fe20000004100 */
[----:B------:R-:W-:Y:S01]  /*3470*/  F2FP.SATFINITE.E4M3.F32.PACK_AB_MERGE_C R78, R54, R53, RZ ;  /* 0x00000035364e723e */ /* 0x000fe200048070ff */
[----:B------:R-:W-:Y:S02]  /*3480*/  HADD2.F32 R14, -RZ, R50.H1_H1 ;  /* 0x30000032ff0e7230 */ /* 0x000fe40000004100 */
[-C--:B------:R-:W-:Y:S01]  /*3490*/  FMUL.FTZ R25, R11, R15.reuse ;  /* 0x0000000f0b197220 */ /* 0x080fe20000410000 */
[--C-:B------:R-:W-:Y:S02]  /*34a0*/  HADD2.F32 R9, -RZ, R8.reuse.H0_H0 ;  /* 0x20000008ff097230 */ /* 0x100fe40000004100 */
[C---:B------:R-:W-:Y:S01]  /*34b0*/  FMUL.FTZ R52, R10.reuse, R15 ;  /* 0x0000000f0a347220 */ /* 0x040fe20000410000 */
[----:B------:R-:W-:Y:S02]  /*34c0*/  HADD2.F32 R51, -RZ, R51.H0_H0 ;  /* 0x20000033ff337230 */ /* 0x000fe40000004100 */
[----:B------:R-:W-:Y:S01]  /*34d0*/  FFMA.FTZ R25, R10, R14, -R25 ;  /* 0x0000000e0a197223 */ /* 0x000fe20000010819 */
[----:B------:R-:W-:-:S02]  /*34e0*/  HADD2.F32 R8, -RZ, R8.H1_H1 ;  /* 0x30000008ff087230 */ /* 0x000fc40000004100 */
[----:B------:R-:W-:Y:S01]  /*34f0*/  FFMA.FTZ R14, R11, R14, R52 ;  /* 0x0000000e0b0e7223 */ /* 0x000fe20000010034 */
[----:B------:R-:W-:Y:S02]  /*3500*/  HADD2.F32 R50, -RZ, R50.H0_H0 ;  /* 0x20000032ff327230 */ /* 0x000fe40000004100 */
[-C--:B------:R-:W-:Y:S01]  /*3510*/  FMUL.FTZ R15, R9, R51.reuse ;  /* 0x00000033090f7220 */ /* 0x080fe20000410000 */
[----:B------:R-:W-:Y:S01]  /*3520*/  F2FP.SATFINITE.E4M3.F32.PACK_AB_MERGE_C R5, R5, R4, R78 ;  /* 0x000000040505723e */ /* 0x000fe2000480704e */
[----:B------:R-:W-:Y:S01]  /*3530*/  FMUL.FTZ R26, R8, R51 ;  /* 0x00000033081a7220 */ /* 0x000fe20000410000 */
[----:B------:R-:W-:Y:S01]  /*3540*/  F2FP.SATFINITE.E4M3.F32.PACK_AB_MERGE_C R55, R14, R25, RZ ;  /* 0x000000190e37723e */ /* 0x000fe200048070ff */
[-C--:B------:R-:W-:Y:S01]  /*3550*/  FFMA.FTZ R52, R8, R50.reuse, R15 ;  /* 0x0000003208347223 */ /* 0x080fe2000001000f */
[----:B------:R-:W-:Y:S01]  /*3560*/  F2FP.F16.E4M3.UNPACK_B R25, R27.H1 ;  /* 0x0000001bff19723e */ /* 0x000fe200030006ff */
[----:B------:R-:W-:Y:S01]  /*3570*/  FFMA.FTZ R51, R9, R50, -R26 ;  /* 0x0000003209337223 */ /* 0x000fe2000001081a */
[----:B------:R-:W-:-:S02]  /*3580*/  F2FP.F16.E4M3.UNPACK_B R9, R7.H1 ;  /* 0x00000007ff09723e */ /* 0x000fc400030006ff */
[----:B------:R-:W-:Y:S01]  /*3590*/  F2FP.F16.E4M3.UNPACK_B R14, R24.H1 ;  /* 0x00000018ff0e723e */ /* 0x000fe200030006ff */
[----:B------:R-:W-:Y:S01]  /*35a0*/  HADD2.F32 R50, -RZ, R25.H1_H1 ;  /* 0x30000019ff327230 */ /* 0x000fe20000004100 */
[----:B------:R-:W-:Y:S01]  /*35b0*/  F2FP.F16.E4M3.UNPACK_B R8, R6.H1 ;  /* 0x00000006ff08723e */ /* 0x000fe200030006ff */
[--C-:B------:R-:W-:Y:S01]  /*35c0*/  HADD2.F32 R11, -RZ, R9.reuse.H1_H1 ;  /* 0x30000009ff0b7230 */ /* 0x100fe20000004100 */
[----:B------:R-:W-:Y:S01]  /*35d0*/  F2FP.F16.E4M3.UNPACK_B R27, R27 ;  /* 0x0000001bff1b723e */ /* 0x000fe200020006ff */
[----:B------:R-:W-:Y:S01]  /*35e0*/  HADD2.F32 R10, -RZ, R9.H0_H0 ;  /* 0x20000009ff0a7230 */ /* 0x000fe20000004100 */
[----:B------:R-:W-:Y:S01]  /*35f0*/  F2FP.F16.E4M3.UNPACK_B R24, R24 ;  /* 0x00000018ff18723e */ /* 0x000fe200020006ff */
[----:B------:R-:W-:Y:S02]  /*3600*/  HADD2.F32 R15, -RZ, R14.H1_H1 ;  /* 0x3000000eff0f7230 */ /* 0x000fe40000004100 */
[----:B------:R-:W-:Y:S01]  /*3610*/  FMUL.FTZ R53, R11, R50 ;  /* 0x000000320b357220 */ /* 0x000fe20000410000 */
[----:B------:R-:W-:-:S02]  /*3620*/  HADD2.F32 R9, -RZ, R8.H1_H1 ;  /* 0x30000008ff097230 */ /* 0x000fc40000004100 */
[C---:B------:R-:W-:Y:S01]  /*3630*/  FMUL.FTZ R50, R10.reuse, R50 ;  /* 0x000000320a327220 */ /* 0x040fe20000410000 */
[--C-:B------:R-:W-:Y:S02]  /*3640*/  HADD2.F32 R26, -RZ, R27.reuse.H1_H1 ;  /* 0x3000001bff1a7230 */ /* 0x100fe40000004100 */
        /* <DEDUP_REMOVED lines=31> */
.L_x_11881:
[----:B------:R-:W-:Y:S05]  /*3840*/  BSYNC B1 ;  /* 0x0000000000017941 */ /* 0x000fea0003800000 */
.L_x_11880:
[----:B-1----:R2:W-:Y:S01]  /*3850*/  STG.E.128 desc[UR44][R12.64+0x20], R4 ;  /* 0x000020040c007986 */ /* 0x0025e2000c101d2c */
[----:B------:R-:W-:Y:S05]  /*3860*/  BRA `(.L_x_11875) ;  /* 0x0000001400247947 */ /* 0x000fea0003800000 */
.L_x_11869:
[----:B------:R-:W0:Y:S01]  /*3870*/  S2R R5, SR_TID.X ;  /* 0x0000000000057919 */ /* 0x000e220000002100 */
[----:B------:R-:W2:Y:S01]  /*3880*/  LDL R26, [R1+0x10] ;  /* 0x00001000011a7983 */ /* 0x000ea20000100800 */
[C---:B0-----:R-:W-:Y:S02]  /*3890*/  VIADD R7, R5.reuse, 0xffffff80 ;  /* 0xffffff8005077836 */ /* 0x041fe40000000000 */
[----:B------:R-:W-:Y:S02]  /*38a0*/  VIADD R6, R5, 0xffffff80 ;  /* 0xffffff8005067836 */ /* 0x000fe40000000000 */
[----:B------:R-:W-:-:S03]  /*38b0*/  IMAD R5, R47, -0xa0, R48 ;  /* 0xffffff602f057824 */ /* 0x000fc600078e0230 */
[----:B------:R-:W-:Y:S02]  /*38c0*/  LEA.HI R6, R6, R7, RZ, 0x1 ;  /* 0x0000000706067211 */ /* 0x000fe400078f08ff */
[----:B------:R-:W-:Y:S02]  /*38d0*/  VIMNMX R5, R5, 0xa0, PT ;  /* 0x000000a005057848 */ /* 0x000fe40003fe0100 */
[----:B------:R-:W-:-:S04]  /*38e0*/  SHF.R.S32.HI R6, RZ, 0x1, R6 ;  /* 0x00000001ff067819 */ /* 0x000fc80000011406 */
[----:B------:R-:W-:-:S04]  /*38f0*/  ISETP.GE.AND P1, PT, R6, R5, PT ;  /* 0x000000050600720c */ /* 0x000fc80003f26270 */
[----:B------:R-:W-:-:S13]  /*3900*/  ISETP.GE.OR P0, PT, R156, R27, P1 ;  /* 0x0000001b9c00720c */ /* 0x000fda0000f06670 */
[----:B------:R-:W0:Y:S01]  /*3910*/  @!P0 LDC.64 R12, c[0x0][0x3e8] ;  /* 0x0000fa00ff0c8b82 */ /* 0x000e220000000a00 */
[----:B------:R-:W-:Y:S02]  /*3920*/  @!P0 IMAD.MOV.U32 R70, RZ, RZ, R38 ;  /* 0x000000ffff468224 */ /* 0x000fe400078e0026 */
[----:B------:R-:W-:Y:S01]  /*3930*/  @!P0 IMAD R8, R64, R47, RZ ;  /* 0x0000002f40088224 */ /* 0x000fe200078e02ff */
[----:B0-----:R-:W-:-:S04]  /*3940*/  @!P0 IADD3 R12, P5, P6, R32, R12, R4 ;  /* 0x0000000c200c8210 */ /* 0x001fc80007ebe004 */
[----:B------:R-:W0:Y:S01]  /*3950*/  @!P0 LDC.64 R4, c[0x0][0x400] ;  /* 0x00010000ff048b82 */ /* 0x000e220000000a00 */
[----:B------:R-:W-:Y:S01]  /*3960*/  @!P0 IMAD.WIDE.U32 R6, R47, R40, R70 ;  /* 0x000000282f068225 */ /* 0x000fe200078e0046 */
[----:B------:R-:W-:-:S03]  /*3970*/  @!P0 IADD3.X R13, R66, R13, R52, P5, P6 ;  /* 0x0000000d420d8210 */ /* 0x000fc60002fec434 */
[----:B------:R-:W-:Y:S01]  /*3980*/  @!P0 IMAD R8, R53, R40, R8 ;  /* 0x0000002835088224 */ /* 0x000fe200078e0208 */
[----:B------:R-:W-:Y:S02]  /*3990*/  CS2R R10, SRZ ;  /* 0x00000000000a7805 */ /* 0x000fe4000001ff00 */
[----:B0-----:R-:W-:-:S04]  /*39a0*/  @!P0 IADD3 R24, P5, R6, R4, RZ ;  /* 0x0000000406188210 */ /* 0x001fc80007fbe0ff */
[----:B------:R-:W-:Y:S02]  /*39b0*/  @!P0 IADD3.X R25, R5, R8, R7, P5, !PT ;  /* 0x0000000805198210 */ /* 0x000fe40002ffe407 */
[----:B------:R-:W-:Y:S02]  /*39c0*/  CS2R R4, SRZ ;  /* 0x0000000000047805 */ /* 0x000fe4000001ff00 */
[----:B------:R-:W-:Y:S02]  /*39d0*/  CS2R R6, SRZ ;  /* 0x0000000000067805 */ /* 0x000fe4000001ff00 */
[----:B------:R-:W-:-:S04]  /*39e0*/  CS2R R8, SRZ ;  /* 0x0000000000087805 */ /* 0x000fc8000001ff00 */
[----:B------:R-:W3:Y:S04]  /*39f0*/  @!P0 LDG.E.128 R4, desc[UR44][R12.64] ;  /* 0x0000002c0c048981 */ /* 0x000ee8000c1e1d00 */
[----:B------:R-:W4:Y:S01]  /*3a00*/  @!P0 LDG.E.128 R8, desc[UR44][R24.64] ;  /* 0x0000002c18088981 */ /* 0x000f22000c1e1d00 */
[----:B------:R-:W-:Y:S02]  /*3a10*/  ISETP.GE.AND P0, PT, R156, R27, PT ;  /* 0x0000001b9c00720c */ /* 0x000fe40003f06270 */
[----:B------:R-:W-:-:S11]  /*3a20*/  LOP3.LUT R22, R22, 0xfffffffe, RZ, 0xc0, !PT ;  /* 0xfffffffe16167812 */ /* 0x000fd600078ec0ff */
[----:B------:R-:W-:Y:S02]  /*3a30*/  @P0 LOP3.LUT R22, R22, 0x1, RZ, 0xfc, !PT ;  /* 0x0000000116160812 */ /* 0x000fe400078efcff */
[----:B--2---:R-:W-:Y:S01]  /*3a40*/  ISETP.NE.AND P0, PT, R26, 0x3, PT ;  /* 0x000000031a00780c */ /* 0x004fe20003f05270 */
[----:B---3--:R-:W-:Y:S02]  /*3a50*/  IMAD.MOV.U32 R83, RZ, RZ, R4 ;  /* 0x000000ffff537224 */ /* 0x008fe400078e0004 */
[----:B------:R-:W-:Y:S02]  /*3a60*/  IMAD.MOV.U32 R80, RZ, RZ, R6 ;  /* 0x000000ffff507224 */ /* 0x000fe400078e0006 */
[----:B----4-:R-:W-:Y:S02]  /*3a70*/  IMAD.MOV.U32 R84, RZ, RZ, R8 ;  /* 0x000000ffff547224 */ /* 0x010fe400078e0008 */
[----:B------:R-:W-:-:S06]  /*3a80*/  IMAD.MOV.U32 R82, RZ, RZ, R10 ;  /* 0x000000ffff527224 */ /* 0x000fcc00078e000a */
[----:B------:R-:W-:Y:S05]  /*3a90*/  @!P0 BRA `(.L_x_11882) ;  /* 0x0000000000048947 */ /* 0x000fea0003800000 */
[----:B------:R-:W-:Y:S01]  /*3aa0*/  BPT.TRAP 0x1 ;  /* 0x000000040000795c */ /* 0x000fe20000300000 */
.L_x_11882:
[----:B------:R-:W2:Y:S01]  /*3ab0*/  LDL R12, [R1+0x18] ;  /* 0x00001800010c7983 */ /* 0x000ea20000100800 */
[----:B------:R-:W-:Y:S01]  /*3ac0*/  IMAD R70, R23, 0x8, R17 ;  /* 0x0000000817467824 */ /* 0x000fe200078e0211 */
[----:B------:R-:W0:Y:S01]  /*3ad0*/  LDC R78, c[0x0][0x2f4] ;  /* 0x0000bd00ff4e7b82 */ /* 0x000e220000000800 */
[----:B------:R-:W-:Y:S01]  /*3ae0*/  BSSY B1, `(.L_x_11883) ;  /* 0x0000004000017945 */ /* 0x000fe20003800000 */
[----:B--2---:R-:W-:-:S04]  /*3af0*/  SHF.L.U32 R77, R12, 0x1f, RZ ;  /* 0x0000001f0c4d7819 */ /* 0x004fc800000006ff */
[----:B------:R-:W1:Y:S02]  /*3b00*/  SYNCS.PHASECHK.TRANS64.TRYWAIT P5, [R70+URZ+0x13290], R77 ;  /* 0x0132904d460075a7 */ /* 0x000e6400080a017f */
[----:B01----:R-:W-:Y:S05]  /*3b10*/  @!P5 BRA `(.L_x_11884) ;  /* 0x000001f000d0d947 */ /* 0x003fea0003800000 */
.L_x_12168:
[----:B------:R-:W-:Y:S05]  /*3b20*/  BSYNC B1 ;  /* 0x0000000000017941 */ /* 0x000fea0003800000 */
.L_x_11883:
[----:B------:R-:W1:Y:S01]  /*3b30*/  S2R R12, SR_TID.X ;  /* 0x00000000000c7919 */ /* 0x000e620000002100 */
[----:B------:R-:W-:Y:S01]  /*3b40*/  ISETP.GE.OR P5, PT, R156, R78, P1 ;  /* 0x0000004e9c00720c */ /* 0x000fe20000fa6670 */
[----:B------:R-:W-:Y:S01]  /*3b50*/  ULDC.64 UR4, c[0x0][0x300] ;  /* 0x0000c00000047ab9 */ /* 0x000fe20000000a00 */
[----:B------:R-:W-:Y:S02]  /*3b60*/  IMAD.MOV.U32 R52, RZ, RZ, R14 ;  /* 0x000000ffff347224 */ /* 0x000fe400078e000e */
[----:B------:R-:W-:Y:S02]  /*3b70*/  IMAD.MOV.U32 R53, RZ, RZ, R55 ;  /* 0x000000ffff357224 */ /* 0x000fe400078e0037 */
[C---:B-1----:R-:W-:Y:S02]  /*3b80*/  VIADD R24, R12.reuse, 0xffffff80 ;  /* 0xffffff800c187836 */ /* 0x042fe40000000000 */
[----:B------:R-:W-:Y:S02]  /*3b90*/  VIADD R13, R12, 0xffffff80 ;  /* 0xffffff800c0d7836 */ /* 0x000fe40000000000 */
[----:B------:R-:W-:-:S03]  /*3ba0*/  IMAD R12, R49, UR4, RZ ;  /* 0x00000004310c7c24 */ /* 0x000fc6000f8e02ff */
[----:B------:R-:W-:-:S04]  /*3bb0*/  LEA.HI R13, R13, R24, RZ, 0x1 ;  /* 0x000000180d0d7211 */ /* 0x000fc800078f08ff */
[----:B------:R-:W-:-:S05]  /*3bc0*/  SHF.R.S32.HI R13, RZ, 0x1, R13 ;  /* 0x00000001ff0d7819 */ /* 0x000fca000001140d */
[----:B------:R-:W-:-:S04]  /*3bd0*/  IMAD.WIDE.U32 R52, R13, UR4, R52 ;  /* 0x000000040d347c25 */ /* 0x000fc8000f8e0034 */
[----:B------:R-:W-:Y:S01]  /*3be0*/  IMAD R79, R13, UR5, R12 ;  /* 0x000000050d4f7c24 */ /* 0x000fe2000f8e020c */
[----:B------:R-:W-:Y:S06]  /*3bf0*/  @P5 BRA `(.L_x_11875) ;  /* 0x0000001000405947 */ /* 0x000fec0003800000 */
[----:B------:R-:W2:Y:S04]  /*3c00*/  LDL R25, [R1+0x3c] ;  /* 0x00003c0001197983 */ /* 0x000ea80000100800 */
[----:B------:R-:W3:Y:S01]  /*3c10*/  LDL R24, [R1+0x50] ;  /* 0x0000500001187983 */ /* 0x000ee20000100800 */
[----:B------:R-:W-:Y:S01]  /*3c20*/  IMAD.IADD R79, R79, 0x1, R53 ;  /* 0x000000014f4f7824 */ /* 0x000fe200078e0235 */
[----:B------:R-:W-:Y:S01]  /*3c30*/  IADD3 R55, P5, P6, R2, R52, R67 ;  /* 0x0000003402377210 */ /* 0x000fe20007ebe043 */
[----:B------:R-:W-:Y:S03]  /*3c40*/  BSSY B1, `(.L_x_11885) ;  /* 0x00000e9000017945 */ /* 0x000fe60003800000 */
[----:B------:R-:W-:-:S02]  /*3c50*/  IADD3.X R12, R0, R79, R73, P5, P6 ;  /* 0x0000004f000c7210 */ /* 0x000fc40002fec449 */
[----:B------:R-:W-:Y:S02]  /*3c60*/  IADD3 R54, P5, R55, R50, RZ ;  /* 0x0000003237367210 */ /* 0x000fe40007fbe0ff */
[----:B------:R-:W-:-:S03]  /*3c70*/  LOP3.LUT P6, RZ, R22, 0x1, RZ, 0xc0, !PT ;  /* 0x0000000116ff7812 */ /* 0x000fc600078cc0ff */
[----:B------:R-:W-:Y:S01]  /*3c80*/  IMAD.X R55, R12, 0x1, R51, P5 ;  /* 0x000000010c377824 */ /* 0x000fe200028e0633 */
[----:B------:R-:W-:Y:S01]  /*3c90*/  LOP3.LUT P5, RZ, R22, 0x4, RZ, 0xc0, !PT ;  /* 0x0000000416ff7812 */ /* 0x000fe200078ac0ff */
[----:B------:R-:W-:-:S05]  /*3ca0*/  IMAD.IADD R12, R78, 0x1, -R61 ;  /* 0x000000014e0c7824 */ /* 0x000fca00078e0a3d */
[----:B------:R-:W-:-:S04]  /*3cb0*/  SEL R12, R61, R12, !P5 ;  /* 0x0000000c3d0c7207 */ /* 0x000fc80006800000 */
[----:B------:R-:W-:-:S04]  /*3cc0*/  SHF.R.S32.HI R13, RZ, 0x1f, R12 ;  /* 0x0000001fff0d7819 */ /* 0x000fc8000001140c */
[----:B------:R-:W-:-:S04]  /*3cd0*/  LEA.HI R13, R13, R12, RZ, 0x5 ;  /* 0x0000000c0d0d7211 */ /* 0x000fc800078f28ff */
[----:B------:R-:W-:-:S04]  /*3ce0*/  SHF.R.S32.HI R13, RZ, 0x5, R13 ;  /* 0x00000005ff0d7819 */ /* 0x000fc8000001140d */
[----:B------:R-:W-:-:S05]  /*3cf0*/  LEA.HI.SX32 R13, R58, R13, 0x1c ;  /* 0x0000000d3a0d7211 */ /* 0x000fca00078fe2ff */
[----:B------:R-:W-:-:S05]  /*3d00*/  IMAD.SHL.U32 R81, R13, 0x10, RZ ;  /* 0x000000100d517824 */ /* 0x000fca00078e00ff */
[----:B--2---:R-:W-:-:S04]  /*3d10*/  LOP3.LUT R12, R25, 0x30, R81, 0xf8, !PT ;  /* 0x00000030190c7812 */ /* 0x004fc800078ef851 */
[----:B------:R-:W-:-:S05]  /*3d20*/  LOP3.LUT R12, R12, R59, RZ, 0x3c, !PT ;  /* 0x0000003b0c0c7212 */ /* 0x000fca00078e3cff */
[----:B---3--:R-:W-:Y:S02]  /*3d30*/  IMAD.IADD R14, R24, 0x1, R12 ;  /* 0x00000001180e7824 */ /* 0x008fe400078e020c */
        /* <DEDUP_REMOVED lines=20> */
[----:B------:R-:W-:Y:S01]  /*3e80*/  PRMT R8, R8, 0x654, R7 ;  /* 0x0000065408087816 */ /* 0x000fe20000000007 */
[----:B------:R-:W-:Y:S01]  /*3e90*/  IMAD.SHL.U32 R7, R87, 0x100, RZ ;  /* 0x0000010057077824 */ /* 0x000fe200078e00ff */
[----:B------:R-:W-:Y:S01]  /*3ea0*/  LOP3.LUT R4, R4, 0xff00, R5, 0xf8, !PT ;  /* 0x0000ff0004047812 */ /* 0x000fe200078ef805 */
[----:B------:R-:W-:Y:S01]  /*3eb0*/  IMAD.U32 R5, R91, 0x10000, RZ ;  /* 0x000100005b057824 */ /* 0x000fe200078e00ff */
[----:B------:R-:W-:Y:S02]  /*3ec0*/  LOP3.LUT R10, R11, 0xff0000ff, RZ, 0xc0, !PT ;  /* 0xff0000ff0b0a7812 */ /* 0x000fe400078ec0ff */
[----:B------:R-:W-:Y:S01]  /*3ed0*/  SHF.R.U32.HI R92, RZ, 0x10, R11 ;  /* 0x00000010ff5c7819 */ /* 0x000fe2000001160b */
[----:B------:R-:W-:Y:S01]  /*3ee0*/  IMAD.SHL.U32 R11, R85, 0x100, RZ ;  /* 0x00000100550b7824 */ /* 0x000fe200078e00ff */
[----:B------:R-:W-:Y:S02]  /*3ef0*/  PRMT R6, R89, 0x654, R6 ;  /* 0x0000065459067816 */ /* 0x000fe40000000006 */
[----:B------:R-:W-:Y:S01]  /*3f00*/  SHF.R.U32.HI R86, RZ, 0x8, R9 ;  /* 0x00000008ff567819 */ /* 0x000fe20000011609 */
[----:B------:R-:W-:Y:S01]  /*3f10*/  IMAD.U32 R92, R92, 0x10000, RZ ;  /* 0x000100005c5c7824 */ /* 0x000fe200078e00ff */
[----:B------:R-:W-:-:S02]  /*3f20*/  LOP3.LUT R7, R6, 0xff00, R7, 0xf8, !PT ;  /* 0x0000ff0006077812 */ /* 0x000fc400078ef807 */
[----:B------:R-:W-:Y:S01]  /*3f30*/  SHF.R.U32.HI R90, RZ, 0x10, R9 ;  /* 0x00000010ff5a7819 */ /* 0x000fe20000011609 */
[----:B------:R-:W-:Y:S01]  /*3f40*/  IMAD.SHL.U32 R9, R86, 0x100, RZ ;  /* 0x0000010056097824 */ /* 0x000fe200078e00ff */
[----:B------:R-:W-:Y:S01]  /*3f50*/  LOP3.LUT R6, R4, 0xff0000, R5, 0xf8, !PT ;  /* 0x00ff000004067812 */ /* 0x000fe200078ef805 */
[----:B------:R-:W-:Y:S01]  /*3f60*/  IMAD.U32 R4, R88, 0x10000, RZ ;  /* 0x0001000058047824 */ /* 0x000fe200078e00ff */
[----:B------:R-:W-:Y:S01]  /*3f70*/  LOP3.LUT R89, R10, 0xff00, R11, 0xf8, !PT ;  /* 0x0000ff000a597812 */ /* 0x000fe200078ef80b */
[----:B------:R-:W-:Y:S01]  /*3f80*/  IMAD.U32 R90, R90, 0x10000, RZ ;  /* 0x000100005a5a7824 */ /* 0x000fe200078e00ff */
        /* <DEDUP_REMOVED lines=24> */
[----:B------:R-:W-:Y:S01]  /*4110*/  LOP3.LUT R5, R89, 0xff0000, R92, 0xf8, !PT ;  /* 0x00ff000059057812 */ /* 0x000fe200078ef85c */
[CC--:B------:R-:W-:Y:S01]  /*4120*/  FMUL.FTZ R11, R85.reuse, R90.reuse ;  /* 0x0000005a550b7220 */ /* 0x0c0fe20000410000 */
[--C-:B------:R-:W-:Y:S02]  /*4130*/  HADD2.F32 R89, -RZ, R88.reuse.H0_H0 ;  /* 0x20000058ff597230 */ /* 0x100fe40000004100 */
[C---:B------:R-:W-:Y:S01]  /*4140*/  FMUL.FTZ R90, R10.reuse, R90 ;  /* 0x0000005a0a5a7220 */ /* 0x040fe20000410000 */
[----:B------:R-:W-:Y:S02]  /*4150*/  HADD2.F32 R12, -RZ, R83.H0_H0 ;  /* 0x20000053ff0c7230 */ /* 0x000fe40000004100 */
[-C--:B------:R-:W-:Y:S01]  /*4160*/  FFMA.FTZ R11, R10, R87.reuse, -R11 ;  /* 0x000000570a0b7223 */ /* 0x080fe2000001080b */
[----:B------:R-:W-:Y:S02]  /*4170*/  HADD2.F32 R88, -RZ, R88.H1_H1 ;  /* 0x30000058ff587230 */ /* 0x000fe40000004100 */
[----:B------:R-:W-:Y:S01]  /*4180*/  FFMA.FTZ R10, R85, R87, R90 ;  /* 0x00000057550a7223 */ /* 0x000fe2000001005a */
        /* <DEDUP_REMOVED lines=8> */
[----:B------:R-:W-:Y:S01]  /*4210*/  FFMA.FTZ R12, R12, R87, -R91 ;  /* 0x000000570c0c7223 */ /* 0x000fe2000001085b */
[----:B------:R-:W-:Y:S01]  /*4220*/  FMUL.FTZ R84, R85, R88 ;  /* 0x0000005855547220 */ /* 0x000fe20000410000 */
        /* <DEDUP_REMOVED lines=17> */
[----:B------:R-:W-:Y:S01]  /*4340*/  HADD2.F32 R84, -RZ, R84.H1_H1 ;  /* 0x30000054ff547230 */ /* 0x000fe20000004100 */
[----:B------:R-:W-:Y:S01]  /*4350*/  F2FP.F16.E4M3.UNPACK_B R86, R82 ;  /* 0x00000052ff56723e */ /* 0x000fe200020006ff */
[----:B------:R-:W-:Y:S02]  /*4360*/  HADD2.F32 R89, -RZ, R89.H1_H1 ;  /* 0x30000059ff597230 */ /* 0x000fe40000004100 */
[----:B------:R-:W-:Y:S01]  /*4370*/  FMUL.FTZ R95, R87, R90 ;  /* 0x0000005a575f7220 */ /* 0x000fe20000410000 */
[----:B------:R-:W-:Y:S01]  /*4380*/  F2FP.F16.E4M3.UNPACK_B R82, R26 ;  /* 0x0000001aff52723e */ /* 0x000fe200020006ff */
[----:B------:R-:W-:Y:S01]  /*4390*/  FMUL.FTZ R90, R84, R90 ;  /* 0x0000005a545a7220 */ /* 0x000fe20000410000 */
[----:B------:R-:W-:Y:S01]  /*43a0*/  FFMA.FTZ R88, R88, R91, R93 ;  /* 0x0000005b58587223 */ /* 0x000fe2000001005d */
[----:B------:R-:W-:Y:S01]  /*43b0*/  FFMA.FTZ R99, R84, R89, -R95 ;  /* 0x0000005954637223 */ /* 0x000fe2000001085f */
[----:B------:R-:W-:Y:S01]  /*43c0*/  F2FP.F16.E4M3.UNPACK_B R84, R80 ;  /* 0x00000050ff54723e */ /* 0x000fe200020006ff */
[----:B------:R-:W-:-:S02]  /*43d0*/  HADD2.F32 R80, -RZ, R82.H0_H0 ;  /* 0x20000052ff507230 */ /* 0x000fc40000004100 */
[----:B------:R-:W-:Y:S01]  /*43e0*/  FFMA.FTZ R101, R87, R89, R90 ;  /* 0x0000005957657223 */ /* 0x000fe2000001005a */
[--C-:B------:R-:W-:Y:S01]  /*43f0*/  HADD2.F32 R91, -RZ, R86.reuse.H0_H0 ;  /* 0x20000056ff5b7230 */ /* 0x100fe20000004100 */
[----:B------:R-:W-:Y:S01]  /*4400*/  F2FP.SATFINITE.E4M3.F32.PACK_AB_MERGE_C R8, R11, R8, RZ ;  /* 0x000000080b08723e */ /* 0x000fe200048070ff */
[----:B------:R-:W-:Y:S01]  /*4410*/  HADD2.F32 R93, -RZ, R86.H1_H1 ;  /* 0x30000056ff5d7230 */ /* 0x000fe20000004100 */
[----:B------:R-:W-:Y:S01]  /*4420*/  F2FP.F16.E4M3.UNPACK_B R10, R25 ;  /* 0x00000019ff0a723e */ /* 0x000fe200020006ff */
[----:B------:R-:W-:Y:S02]  /*4430*/  HADD2.F32 R26, -RZ, R14.H0_H0 ;  /* 0x2000000eff1a7230 */ /* 0x000fe40000004100 */
        /* <DEDUP_REMOVED lines=32> */
[----:B------:R-:W-:Y:S01]  /*4640*/  FMUL.FTZ R85, R11, R84 ;  /* 0x000000540b557220 */ /* 0x000fe20000410000 */
[----:B------:R-:W-:Y:S01]  /*4650*/  F2FP.SATFINITE.E4M3.F32.PACK_AB_MERGE_C R88, R101, R88, RZ ;  /* 0x000000586558723e */ /* 0x000fe200048070ff */
[----:B------:R-:W-:Y:S01]  /*4660*/  FFMA.FTZ R11, R11, R82, -R80 ;  /* 0x000000520b0b7223 */ /* 0x000fe20000010850 */
[----:B------:R-:W-:Y:S01]  /*4670*/  HADD2.F32 R7, -RZ, R13.H0_H0 ;  /* 0x2000000dff077230 */ /* 0x000fe20000004100 */
[----:B------:R-:W-:Y:S01]  /*4680*/  F2FP.F16.E4M3.UNPACK_B R6, R6.H1 ;  /* 0x00000006ff06723e */ /* 0x000fe200030006ff */
[----:B------:R-:W-:Y:S01]  /*4690*/  HADD2.F32 R80, -RZ, R25.H0_H0 ;  /* 0x20000019ff507230 */ /* 0x000fe20000004100 */
[----:B------:R-:W-:Y:S01]  /*46a0*/  F2FP.SATFINITE.E4M3.F32.PACK_AB_MERGE_C R26, R93, R26, R88 ;  /* 0x0000001a5d1a723e */ /* 0x000fe20004807058 */
[----:B------:R-:W-:Y:S02]  /*46b0*/  HADD2.F32 R84, -RZ, R83.H0_H0 ;  /* 0x20000053ff547230 */ /* 0x000fe40000004100 */
[----:B------:R-:W-:Y:S01]  /*46c0*/  FFMA.FTZ R10, R10, R82, R85 ;  /* 0x000000520a0a7223 */ /* 0x000fe20000010055 */
[----:B------:R-:W-:-:S02]  /*46d0*/  HADD2.F32 R25, -RZ, R25.H1_H1 ;  /* 0x30000019ff197230 */ /* 0x000fc40000004100 */
[----:B------:R-:W-:Y:S01]  /*46e0*/  FFMA.FTZ R14, R14, R89, -R97 ;  /* 0x000000590e0e7223 */ /* 0x000fe20000010861 */
[----:B------:R-:W-:Y:S02]  /*46f0*/  HADD2.F32 R86, -RZ, R83.H1_H1 ;  /* 0x30000053ff567230 */ /* 0x000fe40000004100 */
[-C--:B------:R-:W-:Y:S01]  /*4700*/  FMUL.FTZ R88, R80, R84.reuse ;  /* 0x0000005450587220 */ /* 0x080fe20000410000 */
[----:B------:R-:W-:Y:S02]  /*4710*/  HADD2.F32 R13, -RZ, R13.H1_H1 ;  /* 0x3000000dff0d7230 */ /* 0x000fe40000004100 */
[----:B------:R-:W-:Y:S01]  /*4720*/  FMUL.FTZ R83, R7, R84 ;  /* 0x0000005407537220 */ /* 0x000fe20000410000 */
[--C-:B------:R-:W-:Y:S01]  /*4730*/  HADD2.F32 R82, -RZ, R6.reuse.H0_H0 ;  /* 0x20000006ff527230 */ /* 0x100fe20000004100 */
[----:B------:R-:W-:Y:S01]  /*4740*/  F2FP.SATFINITE.E4M3.F32.PACK_AB_MERGE_C R92, R99, R92, RZ ;  /* 0x0000005c635c723e */ /* 0x000fe200048070ff */
[----:B------:R-:W-:Y:S02]  /*4750*/  HADD2.F32 R84, -RZ, R6.H1_H1 ;  /* 0x30000006ff547230 */ /* 0x000fe40000004100 */
[-C--:B------:R-:W-:Y:S01]  /*4760*/  FMUL.FTZ R6, R25, R86.reuse ;  /* 0x0000005619067220 */ /* 0x080fe20000410000 */
[C---:B------:R-:W-:Y:S01]  /*4770*/  FMUL.FTZ R86, R13.reuse, R86 ;  /* 0x000000560d567220 */ /* 0x040fe20000410000 */
[----:B------:R-:W-:Y:S01]  /*4780*/  F2FP.SATFINITE.E4M3.F32.PACK_AB_MERGE_C R14, R14, R95, R92 ;  /* 0x0000005f0e0e723e */ /* 0x000fe2000480705c */
[----:B------:R-:W-:Y:S01]  /*4790*/  FFMA.FTZ R90, R80, R82, R83 ;  /* 0x00000052505a7223 */ /* 0x000fe20000010053 */
[-C--:B------:R-:W-:Y:S01]  /*47a0*/  FFMA.FTZ R92, R13, R84.reuse, -R6 ;  /* 0x000000540d5c7223 */ /* 0x080fe20000010806 */
[----:B------:R-:W-:Y:S01]  /*47b0*/  F2FP.F16.E4M3.UNPACK_B R80, R27 ;  /* 0x0000001bff50723e */ /* 0x000fe200020006ff */
        /* <DEDUP_REMOVED lines=36> */
[----:B------:R-:W-:Y:S01]  /*4a00*/  FFMA.FTZ R96, R13, R83, -R96 ;  /* 0x000000530d607223 */ /* 0x000fe20000010860 */
[C---:B------:R-:W-:Y:S01]  /*4a10*/  FMUL.FTZ R85, R6.reuse, R85 ;  /* 0x0000005506557220 */ /* 0x040fe20000410000 */
[-C--:B------:R-:W-:Y:S01]  /*4a20*/  FFMA.FTZ R15, R15, R82.reuse, -R4 ;  /* 0x000000520f0f7223 */ /* 0x080fe20000010804 */
[----:B------:R-:W-:Y:S01]  /*4a30*/  FFMA.FTZ R86, R27, R82, R86 ;  /* 0x000000521b567223 */ /* 0x000fe20000010056 */
[----:B------:R-:W-:Y:S01]  /*4a40*/  FFMA.FTZ R88, R25, R84, R88 ;  /* 0x0000005419587223 */ /* 0x000fe20000010058 */
[-C--:B------:R-:W-:Y:S01]  /*4a50*/  FFMA.FTZ R7, R6, R5.reuse, -R7 ;  /* 0x0000000506077223 */ /* 0x080fe20000010807 */
[----:B------:R-:W-:Y:S01]  /*4a60*/  FFMA.FTZ R85, R80, R5, R85 ;  /* 0x0000000550557223 */ /* 0x000fe20000010055 */
[----:B------:R-:W-:Y:S02]  /*4a70*/  F2FP.SATFINITE.E4M3.F32.PACK_AB_MERGE_C R15, R15, R96, RZ ;  /* 0x000000600f0f723e */ /* 0x000fe400048070ff */
[----:B------:R-:W-:Y:S02]  /*4a80*/  F2FP.SATFINITE.E4M3.F32.PACK_AB_MERGE_C R86, R86, R87, RZ ;  /* 0x000000575656723e */ /* 0x000fe400048070ff */
[----:B------:R-:W-:-:S02]  /*4a90*/  F2FP.SATFINITE.E4M3.F32.PACK_AB_MERGE_C R13, R11, R8, R89 ;  /* 0x000000080b0d723e */ /* 0x000fc40004807059 */
[----:B------:R-:W-:Y:S02]  /*4aa0*/  F2FP.SATFINITE.E4M3.F32.PACK_AB_MERGE_C R15, R7, R94, R15 ;  /* 0x0000005e070f723e */ /* 0x000fe4000480700f */
[----:B------:R-:W-:Y:S02]  /*4ab0*/  F2FP.SATFINITE.E4M3.F32.PACK_AB_MERGE_C R25, R10, R9, R90 ;  /* 0x000000090a19723e */ /* 0x000fe4000480705a */
[----:B------:R-:W-:-:S07]  /*4ac0*/  F2FP.SATFINITE.E4M3.F32.PACK_AB_MERGE_C R27, R85, R88, R86 ;  /* 0x00000058551b723e */ /* 0x000fce0004807056 */
.L_x_11886:
[----:B------:R-:W-:Y:S05]  /*4ad0*/  BSYNC B1 ;  /* 0x0000000000017941 */ /* 0x000fea0003800000 */
.L_x_11885:
[----:B-1----:R3:W-:Y:S01]  /*4ae0*/  STG.E.128 desc[UR44][R54.64], R12 ;  /* 0x0000000c36007986 */ /* 0x0027e2000c101d2c */
        /* <DEDUP_REMOVED lines=9> */
.L_x_11868:
[----:B------:R-:W2:Y:S02]  /*4b80*/  LDL R4, [R1+0x10] ;  /* 0x0000100001047983 */ /* 0x000ea40000100800 */
[----:B--2---:R-:W-:-:S13]  /*4b90*/  ISETP.NE.AND P0, PT, R4, 0x3, PT ;  /* 0x000000030400780c */ /* 0x004fda0003f05270 */
[----:B------:R-:W-:Y:S05]  /*4ba0*/  @!P0 BRA `(.L_x_11887) ;  /* 0x0000000000048947 */ /* 0x000fea0003800000 */
[----:B------:R-:W-:Y:S01]  /*4bb0*/  BPT.TRAP 0x1 ;  /* 0x000000040000795c */ /* 0x000fe20000300000 */
.L_x_11887:
[----:B------:R-:W2:Y:S01]  /*4bc0*/  LDL R4, [R1+0x18] ;  /* 0x0000180001047983 */ /* 0x000ea20000100800 */
[----:B------:R-:W-:Y:S01]  /*4bd0*/  IMAD R70, R23, 0x8, R17 ;  /* 0x0000000817467824 */ /* 0x000fe200078e0211 */
[----:B------:R-:W-:Y:S01]  /*4be0*/  BSSY B1, `(.L_x_11888) ;  /* 0x0000006000017945 */ /* 0x000fe20003800000 */
[----:B--2---:R-:W-:Y:S01]  /*4bf0*/  SHF.L.U32 R77, R4, 0x1f, RZ ;  /* 0x0000001f044d7819 */ /* 0x004fe200000006ff */
[----:B------:R-:W-:-:S03]  /*4c00*/  IMAD R4, R47, -0xa0, R48 ;  /* 0xffffff602f047824 */ /* 0x000fc600078e0230 */
[----:B------:R-:W0:Y:S02]  /*4c10*/  SYNCS.PHASECHK.TRANS64.TRYWAIT P1, [R70+URZ+0x13290], R77 ;  /* 0x0132904d460075a7 */ /* 0x000e24000802017f */
[----:B------:R-:W-:Y:S01]  /*4c20*/  VIMNMX R4, R4, 0xa0, PT ;  /* 0x000000a004047848 */ /* 0x000fe20003fe0100 */
[----:B0-----:R-:W-:Y:S06]  /*4c30*/  @!P1 BRA `(.L_x_11889) ;  /* 0x000001e0009c9947 */ /* 0x001fec0003800000 */
.L_x_12169:
[----:B------:R-:W-:Y:S05]  /*4c40*/  BSYNC B1 ;  /* 0x0000000000017941 */ /* 0x000fea0003800000 */
.L_x_11888:
[----:B------:R-:W1:Y:S02]  /*4c50*/  S2R R5, SR_TID.X ;  /* 0x0000000000057919 */ /* 0x000e640000002100 */
[C---:B-1----:R-:W-:Y:S02]  /*4c60*/  VIADD R6, R5.reuse, 0xffffff80 ;  /* 0xffffff8005067836 */ /* 0x042fe40000000000 */
[----:B------:R-:W-:-:S05]  /*4c70*/  VIADD R5, R5, 0xffffff80 ;  /* 0xffffff8005057836 */ /* 0x000fca0000000000 */
[----:B------:R-:W-:-:S04]  /*4c80*/  LEA.HI R5, R5, R6, RZ, 0x1 ;  /* 0x0000000605057211 */ /* 0x000fc800078f08ff */
[----:B------:R-:W-:-:S04]  /*4c90*/  SHF.R.S32.HI R5, RZ, 0x1, R5 ;  /* 0x00000001ff057819 */ /* 0x000fc80000011405 */
[----:B------:R-:W-:-:S13]  /*4ca0*/  ISETP.GE.AND P1, PT, R5, R4, PT ;  /* 0x000000040500720c */ /* 0x000fda0003f26270 */
[----:B------:R-:W-:Y:S05]  /*4cb0*/  @P1 BRA `(.L_x_11875) ;  /* 0x0000000000101947 */ /* 0x000fea0003800000 */
[----:B------:R-:W1:Y:S04]  /*4cc0*/  @!P3 LDS.128 R4, [R74+0xe000] ;  /* 0x00e000004a04b984 */ /* 0x000e680000000c00 */
[----:B------:R-:W2:Y:S04]  /*4cd0*/  @!P2 LDS.128 R8, [R72+0xe000] ;  /* 0x00e000004808a984 */ /* 0x000ea80000000c00 */
[----:B-1----:R1:W-:Y:S04]  /*4ce0*/  @!P3 STG.E.128 desc[UR44][R12.64], R4 ;  /* 0x000000040c00b986 */ /* 0x0023e8000c101d2c */
[----:B--2---:R1:W-:Y:S02]  /*4cf0*/  @!P2 STG.E.128 desc[UR44][R12.64+0x20], R8 ;  /* 0x000020080c00a986 */ /* 0x0043e4000c101d2c */
.L_x_11875:
[----:B------:R-:W-:Y:S05]  /*4d00*/  BSYNC B0 ;  /* 0x0000000000007941 */ /* 0x000fea0003800000 */
.L_x_11867:
[----:B-12---:R-:W1:Y:S01]  /*4d10*/  S2R R4, SR_TID.X ;  /* 0x0000000000047919 */ /* 0x006e620000002100 */
        /* <DEDUP_REMOVED lines=16> */
.L_x_11891:
[----:B------:R-:W-:Y:S05]  /*4e20*/  BSYNC B0 ;  /* 0x0000000000007941 */ /* 0x000fea0003800000 */
.L_x_11890:
[----:B------:R-:W2:Y:S01]  /*4e30*/  SYNCS.PHASECHK.TRANS64.TRYWAIT P0, [R70+URZ+0x132b0], R77 ;  /* 0x0132b04d460075a7 */ /* 0x000ea2000800017f */
[----:B------:R-:W-:Y:S04]  /*4e40*/  BSSY B0, `(.L_x_11892) ;  /* 0x0000002000007945 */ /* 0x000fe80003800000 */
[----:B--2---:R-:W-:Y:S05]  /*4e50*/  @!P0 BRA `(.L_x_11893) ;  /* 0x000001e000288947 */ /* 0x004fea0003800000 */
.L_x_12170:
[----:B------:R-:W-:Y:S05]  /*4e60*/  BSYNC B0 ;  /* 0x0000000000007941 */ /* 0x000fea0003800000 */
.L_x_11892:
[----:B------:R-:W-:Y:S04]  /*4e70*/  BSSY B0, `(.L_x_11894) ;  /* 0x0000013000007945 */ /* 0x000fe80003800000 */
        /* <DEDUP_REMOVED lines=10> */
[----:B---3--:R-:W-:-:S04]  /*4f20*/  IADD3 R12, P0, R6, UR6, RZ ;  /* 0x00000006060c7c10 */ /* 0x008fc8000ff1e0ff */
[----:B------:R-:W-:Y:S02]  /*4f30*/  IADD3.X R13, R7, UR7, R5, P0, !PT ;  /* 0x00000007070d7c10 */ /* 0x000fe400087fe405 */
[----:B------:R-:W-:-:S13]  /*4f40*/  ISETP.GE.AND P0, PT, R156, UR4, PT ;  /* 0x000000049c007c0c */ /* 0x000fda000bf06270 */
[----:B------:R-:W1:Y:S04]  /*4f50*/  @!P0 LDS.128 R4, [R74+0x6000] ;  /* 0x006000004a048984 */ /* 0x000e680000000c00 */
[----:B-1----:R-:W-:Y:S01]  /*4f60*/  @!P0 STG.E.128 desc[UR44][R12.64], R4 ;  /* 0x000000040c008986 */ /* 0x002fe2000c101d2c */
[----:B------:R-:W-:-:S13]  /*4f70*/  ISETP.GE.AND P0, PT, R76, UR4, PT ;  /* 0x000000044c007c0c */ /* 0x000fda000bf06270 */
[----:B------:R-:W1:Y:S04]  /*4f80*/  @!P0 LDS.128 R8, [R72+0x6000] ;  /* 0x0060000048088984 */ /* 0x000e680000000c00 */
[----:B-1----:R1:W-:Y:S02]  /*4f90*/  @!P0 STG.E.128 desc[UR44][R12.64+0x20], R8 ;  /* 0x000020080c008986 */ /* 0x0023e4000c101d2c */
.L_x_11895:
[----:B------:R-:W-:Y:S05]  /*4fa0*/  BSYNC B0 ;  /* 0x0000000000007941 */ /* 0x000fea0003800000 */
.L_x_11894:
[----:B------:R-:W5:Y:S01]  /*4fb0*/  LDL.LU R5, [R1+0x18] ;  /* 0x0000180001057983 */ /* 0x000f620000300800 */
[----:B------:R-:W-:Y:S01]  /*4fc0*/  VIADD R23, R23, 0x1 ;  /* 0x0000000117177836 */ /* 0x000fe20000000000 */
[----:B------:R-:W-:Y:S01]  /*4fd0*/  LOP3.LUT P6, RZ, R22, 0x2, RZ, 0xc0, !PT ;  /* 0x0000000216ff7812 */ /* 0x000fe200078cc0ff */
[----:B0-2---:R-:W-:Y:S01]  /*4fe0*/  @!P5 VIADD R70, R70, 0x132c0 ;  /* 0x000132c04646d836 */ /* 0x005fe20000000000 */
        /* <DEDUP_REMOVED lines=9> */
[----:B-1----:R-:W-:Y:S02]  /*5080*/  SEL R4, RZ, 0x1, P1 ;  /* 0x00000001ff047807 */ /* 0x002fe40000800000 */
[----:B------:R-:W-:Y:S02]  /*5090*/  PLOP3.LUT P0, PT, PT, PT, PT, 0x8, 0x0 ;  /* 0x000000000000781c */ /* 0x000fe40003f0e170 */
[----:B------:R-:W-:Y:S01]  /*50a0*/  SEL R23, R23, RZ, P1 ;  /* 0x000000ff17177207 */ /* 0x000fe20000800000 */
[----:B------:R0:W-:Y:S01]  /*50b0*/  @!P5 SYNCS.ARRIVE.TRANS64.RED.A1T0 RZ, [R70+URZ], RZ ;  /* 0x000000ff46ffd9a7 */ /* 0x0001e2000810043f */
[----:B-----5:R-:W-:-:S05]  /*50c0*/  LOP3.LUT R5, R5, R4, RZ, 0x3c, !PT ;  /* 0x0000000405057212 */ /* 0x020fca00078e3cff */
[----:B------:R0:W-:Y:S01]  /*50d0*/  STL [R1+0x18], R5 ;  /* 0x0000180501007387 */ /* 0x0001e20000100800 */
[----:B------:R-:W-:Y:S05]  /*50e0*/  @P6 BRA `(.L_x_11896) ;  /* 0xffffffd000e86947 */ /* 0x000fea000383ffff */
.L_x_11862:
[----:B------:R-:W2:Y:S01]  /*50f0*/  LDL R8, [R1+0x1c] ;  /* 0x00001c0001087983 */ /* 0x000ea20000100800 */
[----:B------:R-:W1:Y:S01]  /*5100*/  LDC R0, c[0x0][0x448] ;  /* 0x00011200ff007b82 */ /* 0x000e620000000800 */
[----:B------:R-:W-:Y:S07]  /*5110*/  BSSY B0, `(.L_x_11897) ;  /* 0x000000d000007945 */ /* 0x000fee0003800000 */
[----:B------:R-:W3:Y:S01]  /*5120*/  LDC.64 R6, c[0x0][0x9e0] ;  /* 0x00027800ff067b82 */ /* 0x000ee20000000a00 */
[----:B-1----:R-:W-:-:S02]  /*5130*/  ISETP.NE.AND P1, PT, R0, 0x1, PT ;  /* 0x000000010000780c */ /* 0x002fc40003f25270 */
[----:B---3--:R-:W-:-:S11]  /*5140*/  ISETP.GE.AND P2, PT, R7, 0x1, PT ;  /* 0x000000010700780c */ /* 0x008fd60003f46270 */
[----:B------:R-:W1:Y:S08]  /*5150*/  @P1 LDC R0, c[0x0][0x44c] ;  /* 0x00011300ff001b82 */ /* 0x000e700000000800 */
[----:B0-----:R-:W0:Y:S01]  /*5160*/  @P1 LDC R5, c[0x0][0x450] ;  /* 0x00011400ff051b82 */ /* 0x001e220000000800 */
[----:B--2---:R-:W-:-:S04]  /*5170*/  VIADD R3, R8, 0xbf ;  /* 0x000000bf08037836 */ /* 0x004fc80000000000 */
[----:B-1----:R-:W-:-:S05]  /*5180*/  @P1 IMAD.HI.U32 R0, R3, R0, RZ ;  /* 0x0000000003001227 */ /* 0x002fca00078e00ff */
[----:B0-----:R-:W-:-:S05]  /*5190*/  @P1 SHF.R.U32.HI R3, RZ, R5, R0 ;  /* 0x00000005ff031219 */ /* 0x001fca0000011600 */
[----:B------:R-:W-:Y:S01]  /*51a0*/  IMAD.IADD R3, R46, 0x1, R3 ;  /* 0x000000012e037824 */ /* 0x000fe200078e0203 */
[----:B------:R-:W-:Y:S06]  /*51b0*/  @P0 BRA `(.L_x_11898) ;  /* 0x0000000000080947 */ /* 0x000fec0003800000 */
[----:B------:R-:W0:Y:S02]  /*51c0*/  FENCE.VIEW.ASYNC.G ;  /* 0x00000000000073c6 */ /* 0x000e240000000100 */
[----:B0-----:R-:W-:Y:S06]  /*51d0*/  BAR.ARV 0xc, 0x200 ;  /* 0x0308000000007b1d */ /* 0x001fec0000002000 */
.L_x_11898:
[----:B------:R-:W-:Y:S05]  /*51e0*/  BSYNC B0 ;  /* 0x0000000000007941 */ /* 0x000fea0003800000 */
.L_x_11897:
        /* <DEDUP_REMOVED lines=13> */
.L_x_11901:
[----:B------:R-:W-:-:S13]  /*52c0*/  ISETP.NE.AND P0, PT, R7, 0x1, PT ;  /* 0x000000010700780c */ /* 0x000fda0003f05270 */
[----:B------:R-:W0:Y:S02]  /*52d0*/  @P0 LDC.64 R4, c[0x0][0x9e8] ;  /* 0x00027a00ff040b82 */ /* 0x000e240000000a00 */
[----:B0-----:R-:W-:-:S05]  /*52e0*/  @P0 IMAD.HI.U32 R4, R2, R4, RZ ;  /* 0x0000000402040227 */ /* 0x001fca00078e00ff */
[----:B------:R-:W-:-:S07]  /*52f0*/  @P0 SHF.R.U32.HI R2, RZ, R5, R4 ;  /* 0x00000005ff020219 */ /* 0x000fce0000011604 */
.L_x_11902:
[----:B------:R-:W-:Y:S05]  /*5300*/  BSYNC B0 ;  /* 0x0000000000007941 */ /* 0x000fea0003800000 */
.L_x_11900:
[----:B------:R-:W-:-:S05]  /*5310*/  IMAD R3, R2, R7, R7 ;  /* 0x0000000702037224 */ /* 0x000fca00078e0207 */
[----:B------:R-:W-:-:S07]  /*5320*/  VIMNMX R0, R0, R3, PT ;  /* 0x0000000300007248 */ /* 0x000fce0003fe0100 */
.L_x_11899:
        /* <DEDUP_REMOVED lines=24> */
.L_x_11905:
[----:B------:R-:W-:-:S13]  /*54b0*/  ISETP.NE.AND P0, PT, R7, 0x1, PT ;  /* 0x000000010700780c */ /* 0x000fda0003f05270 */
[----:B------:R-:W0:Y:S02]  /*54c0*/  @P0 LDC.64 R4, c[0x0][0x9e8] ;  /* 0x00027a00ff040b82 */ /* 0x000e240000000a00 */
[----:B0-----:R-:W-:-:S05]  /*54d0*/  @P0 IMAD.HI.U32 R4, R2, R4, RZ ;  /* 0x0000000402040227 */ /* 0x001fca00078e00ff */
[----:B------:R-:W-:-:S07]  /*54e0*/  @P0 SHF.R.U32.HI R2, RZ, R5, R4 ;  /* 0x00000005ff020219 */ /* 0x000fce0000011604 */
.L_x_11906:
[----:B------:R-:W-:Y:S05]  /*54f0*/  BSYNC B0 ;  /* 0x0000000000007941 */ /* 0x000fea0003800000 */
.L_x_11904:
[----:B------:R-:W-:-:S05]  /*5500*/  IMAD R3, R2, R7, RZ ;  /* 0x0000000702037224 */ /* 0x000fca00078e02ff */
[----:B------:R-:W-:-:S07]  /*5510*/  VIMNMX R0, R0, R3, !PT ;  /* 0x0000000300007248 */ /* 0x000fce0007fe0100 */
.L_x_11903:
[----:B------:R-:W-:Y:S01]  /*5520*/  IMAD.HI R0, R0, 0x66666667, RZ ;  /* 0x6666666700007827 */ /* 0x000fe200078e02ff */
[----:B------:R-:W-:Y:S02]  /*5530*/  PLOP3.LUT P0, PT, PT, PT, PT, 0x80, 0x0 ;  /* 0x000000000000781c */ /* 0x000fe40003f0f070 */
[----:B------:R-:W-:Y:S02]  /*5540*/  CS2R R56, SRZ ;  /* 0x0000000000387805 */ /* 0x000fe4000001ff00 */
[----:B------:R-:W-:Y:S01]  /*5550*/  CS2R R54, SRZ ;  /* 0x0000000000367805 */ /* 0x000fe2000001ff00 */
[----:B------:R-:W-:Y:S01]  /*5560*/  IMAD.MOV.U32 R20, RZ, RZ, RZ ;  /* 0x000000ffff147224 */ /* 0x000fe200078e00ff */
[----:B------:R-:W-:Y:S02]  /*5570*/  SHF.R.U32.HI R3, RZ, 0x1f, R0 ;  /* 0x0000001fff037819 */ /* 0x000fe40000011600 */
[----:B------:R-:W-:Y:S02]  /*5580*/  CS2R R6, SRZ ;  /* 0x0000000000067805 */ /* 0x000fe4000001ff00 */
[----:B------:R-:W-:-:S02]  /*5590*/  CS2R R52, SRZ ;  /* 0x0000000000347805 */ /* 0x000fc4000001ff00 */
[----:B------:R-:W-:Y:S02]  /*55a0*/  CS2R R8, SRZ ;  /* 0x0000000000087805 */ /* 0x000fe4000001ff00 */
[----:B------:R-:W-:Y:S02]  /*55b0*/  LEA.HI.SX32 R3, R0, R3, 0x1a ;  /* 0x0000000300037211 */ /* 0x000fe400078fd2ff */
[----:B------:R-:W-:Y:S02]  /*55c0*/  CS2R R46, SRZ ;  /* 0x00000000002e7805 */ /* 0x000fe4000001ff00 */
[----:B------:R-:W-:Y:S02]  /*55d0*/  CS2R R10, SRZ ;  /* 0x00000000000a7805 */ /* 0x000fe4000001ff00 */
[----:B------:R-:W-:Y:S02]  /*55e0*/  CS2R R12, SRZ ;  /* 0x00000000000c7805 */ /* 0x000fe4000001ff00 */
[----:B------:R-:W-:Y:S01]  /*55f0*/  VIMNMX R2, RZ, R3, !PT ;  /* 0x00000003ff027248 */ /* 0x000fe20007fe0100 */
[----:B------:R-:W-:Y:S01]  /*5600*/  IMAD.MOV.U32 R44, RZ, RZ, RZ ;  /* 0x000000ffff2c7224 */ /* 0x000fe200078e00ff */
[----:B------:R-:W-:-:S02]  /*5610*/  CS2R R14, SRZ ;  /* 0x00000000000e7805 */ /* 0x000fc4000001ff00 */
[----:B------:R-:W-:Y:S02]  /*5620*/  CS2R R38, SRZ ;  /* 0x0000000000267805 */ /* 0x000fe4000001ff00 */
[----:B------:R-:W-:Y:S01]  /*5630*/  ISETP.GT.AND P1, PT, R105, R2, PT ;  /* 0x000000026900720c */ /* 0x000fe20003f24270 */
[----:B------:R0:W-:Y:S01]  /*5640*/  STL [R1+0x38], R2 ;  /* 0x0000380201007387 */ /* 0x0001e20000100800 */
[----:B------:R-:W-:Y:S02]  /*5650*/  CS2R R36, SRZ ;  /* 0x0000000000247805 */ /* 0x000fe4000001ff00 */
[----:B----4-:R-:W-:Y:S02]  /*5660*/  CS2R R24, SRZ ;  /* 0x0000000000187805 */ /* 0x010fe4000001ff00 */
[----:B------:R-:W-:Y:S02]  /*5670*/  CS2R R28, SRZ ;  /* 0x00000000001c7805 */ /* 0x000fe4000001ff00 */
[----:B------:R-:W-:-:S02]  /*5680*/  CS2R R26, SRZ ;  /* 0x00000000001a7805 */ /* 0x000fc4000001ff00 */
[----:B------:R-:W-:Y:S02]  /*5690*/  CS2R R32, SRZ ;  /* 0x0000000000207805 */ /* 0x000fe4000001ff00 */
[----:B------:R-:W-:Y:S01]  /*56a0*/  CS2R R58, SRZ ;  /* 0x00000000003a7805 */ /* 0x000fe2000001ff00 */
[----:B0-----:R-:W-:Y:S06]  /*56b0*/  @!P1 BRA `(.L_x_11907) ;  /* 0x0000015000549947 */ /* 0x001fec0003800000 */
[----:B------:R-:W0:Y:S01]  /*56c0*/  S2R R2, SR_TID.X ;  /* 0x0000000000027919 */ /* 0x000e220000002100 */
[----:B------:R-:W-:Y:S01]  /*56d0*/  VIADD R26, R17, 0xb000 ;  /* 0x0000b000111a7836 */ /* 0x000fe20000000000 */
[----:B------:R-:W-:Y:S04]  /*56e0*/  BSSY B6, `(.L_x_11908) ;  /* 0x000001e000067945 */ /* 0x000fe80003800000 */
[----:B------:R-:W-:Y:S01]  /*56f0*/  LOP3.LUT P0, RZ, R26, 0x9f, RZ, 0xc0, !PT ;  /* 0x0000009f1aff7812 */ /* 0x000fe2000780c0ff */
[----:B0-----:R-:W-:-:S05]  /*5700*/  VIADD R24, R2, 0xffffff80 ;  /* 0xffffff8002187836 */ /* 0x001fca0000000000 */
[----:B------:R-:W-:-:S04]  /*5710*/  SHF.R.S32.HI R25, RZ, 0x1f, R24 ;  /* 0x0000001fff197819 */ /* 0x000fc80000011418 */
[----:B------:R-:W-:-:S04]  /*5720*/  LEA.HI R0, R25, R24, RZ, 0x7 ;  /* 0x0000001819007211 */ /* 0x000fc800078f38ff */
[----:B------:R-:W-:-:S06]  /*5730*/  SHF.R.S32.HI R0, RZ, 0x7, R0 ;  /* 0x00000007ff007819 */ /* 0x000fcc0000011400 */
        /* <DEDUP_REMOVED lines=24> */
.L_x_11909:
[----:B------:R-:W-:Y:S05]  /*58c0*/  BSYNC B6 ;  /* 0x0000000000067941 */ /* 0x000fea0003800000 */
.L_x_11908:
        /* <DEDUP_REMOVED lines=56> */
.L_x_11913:
[----:B-1----:R1:W2:Y:S02]  /*5c50*/  SYNCS.PHASECHK.TRANS64.TRYWAIT P0, [R17+URZ+0x13200], R0 ;  /* 0x01320000110075a7 */ /* 0x0022a4000800017f */
[----:B--2---:R-:W-:Y:S05]  /*5c60*/  @!P0 NANOSLEEP.SYNCS 0x989680 ;  /* 0x009896800000895d */ /* 0x004fea0003900000 */
[----:B------:R-:W2:Y:S02]  /*5c70*/  @!P0 SYNCS.PHASECHK.TRANS64 P0, [R17+URZ+0x13200], R0 ;  /* 0x01320000110085a7 */ /* 0x000ea4000800007f */
[----:B--2---:R-:W-:Y:S05]  /*5c80*/  @!P0 BRA `(.L_x_11913) ;  /* 0xfffffffc00f08947 */ /* 0x004fea000383ffff */
.L_x_11912:
[----:B------:R-:W-:Y:S05]  /*5c90*/  BSYNC B0 ;  /* 0x0000000000007941 */ /* 0x000fea0003800000 */
.L_x_11911:
[----:B------:R-:W-:Y:S05]  /*5ca0*/  BRA `(.L_x_11914) ;  /* 0x0000002c00347947 */ /* 0x000fea0003800000 */
.L_x_11910:
        /* <DEDUP_REMOVED lines=30> */
.L_x_11916:
[----:B------:R-:W-:Y:S05]  /*5e90*/  BSYNC B6 ;  /* 0x0000000000067941 */ /* 0x000fea0003800000 */
.L_x_11915:
[----:B------:R-:W2:Y:S01]  /*5ea0*/  LDL R20, [R1+0x1c] ;  /* 0x00001c0001147983 */ /* 0x000ea20000100800 */
[----:B------:R-:W-:Y:S01]  /*5eb0*/  ULDC.U8 UR4, c[0x0][0x410] ;  /* 0x0001040000047ab9 */ /* 0x000fe20000000000 */
[----:B------:R-:W0:Y:S01]  /*5ec0*/  S2R R21, SR_TID.X ;  /* 0x0000000000157919 */ /* 0x000e220000002100 */
[----:B------:R-:W-:Y:S01]  /*5ed0*/  ISETP.NE.AND P0, PT, RZ, UR4, PT ;  /* 0x00000004ff007c0c */ /* 0x000fe2000bf05270 */
[----:B------:R-:W-:Y:S01]  /*5ee0*/  BSSY B0, `(.L_x_11917) ;  /* 0x00002a1000007945 */ /* 0x000fe20003800000 */
[C---:B0-----:R-:W-:Y:S02]  /*5ef0*/  VIADD R35, R21.reuse, 0xffffff80 ;  /* 0xffffff8015237836 */ /* 0x041fe40000000000 */
[----:B------:R-:W-:-:S05]  /*5f00*/  VIADD R34, R21, 0xffffff80 ;  /* 0xffffff8015227836 */ /* 0x000fca0000000000 */
[----:B------:R-:W-:-:S04]  /*5f10*/  LEA.HI R34, R34, R35, RZ, 0x1 ;  /* 0x0000002322227211 */ /* 0x000fc800078f08ff */
[----:B------:R-:W-:-:S05]  /*5f20*/  SHF.R.S32.HI R34, RZ, 0x1, R34 ;  /* 0x00000001ff227819 */ /* 0x000fca0000011422 */
[----:B--2---:R-:W-:Y:S01]  /*5f30*/  IMAD.IADD R10, R34, 0x1, R20 ;  /* 0x00000001220a7824 */ /* 0x004fe200078e0214 */
[----:B------:R-:W-:Y:S06]  /*5f40*/  @!P0 BRA `(.L_x_11918) ;  /* 0x0000001400508947 */ /* 0x000fec0003800000 */
[----:B------:R-:W2:Y:S01]  /*5f50*/  LDL.64 R36, [R1] ;  /* 0x0000000001247983 */ /* 0x000ea20000100a00 */
        /* <DEDUP_REMOVED lines=27> */
[----:B--2---:R-:W-:Y:S01]  /*6110*/  VIADD R29, R36, 0x10 ;  /* 0x00000010241d7836 */ /* 0x004fe20000000000 */
[----:B------:R-:W-:Y:S07]  /*6120*/  BRA.DIV UR4, `(.L_x_11919) ;  /* 0x000001ce04887947 */ /* 0x000fee000b800000 */
[----:B------:R0:W1:Y:S04]  /*6130*/  SHFL.IDX PT, R0, R13, RZ, 0x1e1f ;  /* 0x001e1fff0d007589 */ /* 0x00006800000e0000 */
[----:B------:R-:W2:Y:S04]  /*6140*/  SHFL.IDX PT, R3, R3, RZ, 0x1e1f ;  /* 0x001e1fff03037589 */ /* 0x000ea800000e0000 */
[----:B------:R-:W3:Y:S04]  /*6150*/  SHFL.IDX PT, R4, R4, RZ, 0x1e1f ;  /* 0x001e1fff04047589 */ /* 0x000ee800000e0000 */
[----:B------:R0:W4:Y:S02]  /*6160*/  SHFL.IDX PT, R14, R5, RZ, 0x1e1f ;  /* 0x001e1fff050e7589 */ /* 0x00012400000e0000 */
.L_x_12176:
[----:B0-----:R-:W5:Y:S04]  /*6170*/  LDL R5, [R1+0x8] ;  /* 0x0000080001057983 */ /* 0x001f680000100800 */
[----:B------:R-:W2:Y:S01]  /*6180*/  LDL R7, [R1+0x5c] ;  /* 0x00005c0001077983 */ /* 0x000ea20000100800 */
[----:B------:R-:W-:Y:S01]  /*6190*/  BSSY B1, `(.L_x_11920) ;  /* 0x0000021000017945 */ /* 0x000fe20003800000 */
[----:B------:R-:W-:Y:S02]  /*61a0*/  CS2R R12, SRZ ;  /* 0x00000000000c7805 */ /* 0x000fe4000001ff00 */
[----:B------:R-:W-:Y:S01]  /*61b0*/  CS2R R8, SRZ ;  /* 0x0000000000087805 */ /* 0x000fe2000001ff00 */
[----:B-----5:R-:W-:Y:S01]  /*61c0*/  IMAD R5, R5, R20, RZ ;  /* 0x0000001405057224 */ /* 0x020fe200078e02ff */
[----:B------:R-:W-:-:S02]  /*61d0*/  CS2R R20, SRZ ;  /* 0x0000000000147805 */ /* 0x000fc4000001ff00 */
[----:B--2---:R-:W-:Y:S02]  /*61e0*/  LEA.HI R6, R7, R7, RZ, 0x1 ;  /* 0x0000000707067211 */ /* 0x004fe400078f08ff */
[----:B------:R-:W-:Y:S02]  /*61f0*/  ISETP.GE.AND P0, PT, R10, R5, PT ;  /* 0x000000050a00720c */ /* 0x000fe40003f06270 */
[----:B------:R-:W-:Y:S02]  /*6200*/  CS2R R10, SRZ ;  /* 0x00000000000a7805 */ /* 0x000fe4000001ff00 */
[----:B------:R-:W-:-:S05]  /*6210*/  LOP3.LUT R6, R6, 0xfffffffe, RZ, 0xc0, !PT ;  /* 0xfffffffe06067812 */ /* 0x000fca00078ec0ff */
[----:B------:R-:W-:-:S05]  /*6220*/  IMAD.IADD R6, R7, 0x1, -R6 ;  /* 0x0000000107067824 */ /* 0x000fca00078e0a06 */
[----:B------:R-:W-:Y:S01]  /*6230*/  SHF.L.U32 R30, R6, 0x1f, RZ ;  /* 0x0000001f061e7819 */ /* 0x000fe200000006ff */
[----:B------:R-:W-:Y:S06]  /*6240*/  @P0 BRA `(.L_x_11921) ;  /* 0x0000000000540947 */ /* 0x000fec0003800000 */
[----:B------:R-:W-:Y:S01]  /*6250*/  ULDC UR4, c[0x0][0x3f4] ;  /* 0x0000fd0000047ab9 */ /* 0x000fe20000000800 */
[----:B------:R-:W-:Y:S02]  /*6260*/  SHF.R.S32.HI R9, RZ, 0x1f, R29 ;  /* 0x0000001fff097819 */ /* 0x000fe4000001141d */
[----:B------:R-:W-:Y:S02]  /*6270*/  CS2R R10, SRZ ;  /* 0x00000000000a7805 */ /* 0x000fe4000001ff00 */
[----:B------:R-:W-:Y:S02]  /*6280*/  ISETP.GE.AND P4, PT, R36, UR4, PT ;  /* 0x0000000424007c0c */ /* 0x000fe4000bf86270 */
[----:B------:R-:W-:Y:S02]  /*6290*/  ISETP.GE.AND P5, PT, R29, UR4, PT ;  /* 0x000000041d007c0c */ /* 0x000fe4000bfa6270 */
[----:B------:R-:W-:Y:S02]  /*62a0*/  CS2R R20, SRZ ;  /* 0x0000000000147805 */ /* 0x000fe4000001ff00 */
[----:B------:R-:W-:-:S07]  /*62b0*/  CS2R R12, SRZ ;  /* 0x00000000000c7805 */ /* 0x000fce000001ff00 */
[CC--:B----4-:R-:W-:Y:S02]  /*62c0*/  @!P4 IADD3 R32, P1, R36.reuse, R14.reuse, RZ ;  /* 0x0000000e2420c210 */ /* 0x0d0fe40007f3e0ff */
[CC--:B------:R-:W-:Y:S02]  /*62d0*/  @!P5 IADD3 R26, P2, R29.reuse, R3.reuse, RZ ;  /* 0x000000031d1ad210 */ /* 0x0c0fe40007f5e0ff */
[----:B------:R-:W-:Y:S02]  /*62e0*/  @!P5 IADD3 R14, P3, R29, R14, RZ ;  /* 0x0000000e1d0ed210 */ /* 0x000fe40007f7e0ff */
[----:B------:R-:W-:Y:S01]  /*62f0*/  @!P4 IADD3 R6, P0, R36, R3, RZ ;  /* 0x000000032406c210 */ /* 0x000fe20007f1e0ff */
[--C-:B-1----:R-:W-:Y:S01]  /*6300*/  @!P5 IMAD.X R27, R0, 0x1, R9.reuse, P2 ;  /* 0x00000001001bd824 */ /* 0x102fe200010e0609 */
[----:B------:R-:W-:Y:S01]  /*6310*/  @!P4 SHF.R.S32.HI R3, RZ, 0x1f, R36 ;  /* 0x0000001fff03c819 */ /* 0x000fe20000011424 */
[----:B---3--:R-:W-:Y:S01]  /*6320*/  @!P5 IMAD.X R15, R4, 0x1, R9, P3 ;  /* 0x00000001040fd824 */ /* 0x008fe200018e0609 */
[----:B------:R-:W-:-:S02]  /*6330*/  CS2R R8, SRZ ;  /* 0x0000000000087805 */ /* 0x000fc4000001ff00 */
[----:B------:R0:W5:Y:S01]  /*6340*/  @!P5 LD.E.64 R10, desc[UR44][R26.64] ;  /* 0x0000002c1a0ad980 */ /* 0x000162000c101b00 */
[--C-:B------:R-:W-:Y:S02]  /*6350*/  @!P4 IMAD.X R7, R0, 0x1, R3.reuse, P0 ;  /* 0x000000010007c824 */ /* 0x100fe400000e0603 */
[----:B------:R-:W-:Y:S01]  /*6360*/  @!P4 IMAD.X R33, R4, 0x1, R3, P1 ;  /* 0x000000010421c824 */ /* 0x000fe200008e0603 */
[----:B------:R0:W5:Y:S04]  /*6370*/  @!P5 LD.E.64 R8, desc[UR44][R14.64] ;  /* 0x0000002c0e08d980 */ /* 0x000168000c101b00 */
[----:B------:R0:W5:Y:S04]  /*6380*/  @!P4 LD.E.64 R20, desc[UR44][R6.64] ;  /* 0x0000002c0614c980 */ /* 0x000168000c101b00 */
[----:B------:R0:W5:Y:S02]  /*6390*/  @!P4 LD.E.64 R12, desc[UR44][R32.64] ;  /* 0x0000002c200cc980 */ /* 0x000164000c101b00 */
.L_x_11921:
[----:B------:R-:W-:Y:S05]  /*63a0*/  BSYNC B1 ;  /* 0x0000000000017941 */ /* 0x000fea0003800000 */
.L_x_11920:
[----:B-1----:R-:W2:Y:S01]  /*63b0*/  LDL.LU R0, [R1+0x44] ;  /* 0x0000440001007983 */ /* 0x002ea20000300800 */
[----:B------:R-:W1:Y:S01]  /*63c0*/  SYNCS.PHASECHK.TRANS64.TRYWAIT P0, [R17+URZ+0x13200], R30 ;  /* 0x0132001e110075a7 */ /* 0x000e62000800017f */
[----:B------:R-:W-:Y:S01]  /*63d0*/  BSSY B1, `(.L_x_11922) ;  /* 0x0000005000017945 */ /* 0x000fe20003800000 */
[----:B--2---:R-:W-:-:S05]  /*63e0*/  IMAD R0, R0, -0xc0, R5 ;  /* 0xffffff4000007824 */ /* 0x004fca00078e0205 */
[----:B------:R-:W-:-:S04]  /*63f0*/  VIMNMX R0, R0, 0xc0, PT ;  /* 0x000000c000007848 */ /* 0x000fc80003fe0100 */
[----:B------:R-:W-:Y:S01]  /*6400*/  ISETP.GE.AND P1, PT, R34, R0, PT ;  /* 0x000000002200720c */ /* 0x000fe20003f26270 */
[----:B-1----:R-:W-:-:S12]  /*6410*/  @!P0 BRA `(.L_x_11923) ;  /* 0x000001cc00388947 */ /* 0x002fd80003800000 */
.L_x_12177:
[----:B------:R-:W-:Y:S05]  /*6420*/  BSYNC B1 ;  /* 0x0000000000017941 */ /* 0x000fea0003800000 */
.L_x_11922:
[----:B------:R-:W-:Y:S05]  /*6430*/  @P1 BRA `(.L_x_11924) ;  /* 0x00000024002c1947 */ /* 0x000fea0003800000 */
[----:B---3--:R-:W2:Y:S01]  /*6440*/  LDL.64 R4, [R1] ;  /* 0x0000000001047983 */ /* 0x008ea20000100a00 */
[----:B------:R-:W3:Y:S03]  /*6450*/  LDC R0, c[0x0][0x3f4] ;  /* 0x0000fd00ff007b82 */ /* 0x000ee60000000800 */
[----:B------:R0:W5:Y:S01]  /*6460*/  LDL R39, [R1+0x2c] ;  /* 0x00002c0001277983 */ /* 0x0001620000100800 */
[----:B------:R-:W-:Y:S01]  /*6470*/  BSSY B1, `(.L_x_11925) ;  /* 0x000007b000017945 */ /* 0x000fe20003800000 */
[-C--:B---3--:R-:W-:Y:S02]  /*6480*/  ISETP.GE.AND P1, PT, R29, R0.reuse, PT ;  /* 0x000000001d00720c */ /* 0x088fe40003f26270 */
[----:B--2---:R-:W-:-:S13]  /*6490*/  ISETP.GE.AND P0, PT, R4, R0, PT ;  /* 0x000000000400720c */ /* 0x004fda0003f06270 */
[----:B0-----:R-:W-:Y:S05]  /*64a0*/  @P0 BRA `(.L_x_11926) ;  /* 0x0000000400dc0947 */ /* 0x001fea0003800000 */
[----:B-----5:R-:W-:Y:S01]  /*64b0*/  IMAD.IADD R0, R17, 0x1, R39 ;  /* 0x0000000111007824 */ /* 0x020fe200078e0227 */
[----:B----4-:R-:W-:Y:S02]  /*64c0*/  SHF.R.U32.HI R14, RZ, 0x8, R20 ;  /* 0x00000008ff0e7819 */ /* 0x010fe40000011614 */
[----:B------:R-:W-:Y:S02]  /*64d0*/  LOP3.LUT R3, R20, 0xff, RZ, 0xc0, !PT ;  /* 0x000000ff14037812 */ /* 0x000fe400078ec0ff */
[----:B------:R-:W0:Y:S01]  /*64e0*/  LDS.128 R4, [R0+0xb000] ;  /* 0x00b0000000047984 */ /* 0x000e220000000c00 */
[----:B------:R-:W-:Y:S02]  /*64f0*/  LOP3.LUT R14, R14, 0xff, RZ, 0xc0, !PT ;  /* 0x000000ff0e0e7812 */ /* 0x000fe400078ec0ff */
[----:B------:R-:W-:Y:S02]  /*6500*/  SHF.R.U32.HI R26, RZ, 0x8, R21 ;  /* 0x00000008ff1a7819 */ /* 0x000fe40000011615 */
[----:B-1----:R-:W-:-:S02]  /*6510*/  SHF.R.U32.HI R30, RZ, 0x8, R13 ;  /* 0x00000008ff1e7819 */ /* 0x002fc4000001160d */
        /* <DEDUP_REMOVED lines=10> */
[----:B------:R-:W-:Y:S01]  /*65c0*/  LOP3.LUT R27, R14, 0xff, RZ, 0xc0, !PT ;  /* 0x000000ff0e1b7812 */ /* 0x000fe200078ec0ff */
        /* <DEDUP_REMOVED lines=101> */
.L_x_11926:
[----:B------:R-:W-:Y:S05]  /*6c20*/  BSYNC B1 ;  /* 0x0000000000017941 */ /* 0x000fea0003800000 */
.L_x_11925:
[----:B------:R-:W-:Y:S05]  /*6c30*/  @P1 BRA `(.L_x_11924) ;  /* 0x0000001c002c1947 */ /* 0x000fea0003800000 */
[----:B------:R-:W-:Y:S02]  /*6c40*/  LEA.HI R24, R25, R24, RZ, 0x2 ;  /* 0x0000001819187211 */ /* 0x000fe400078f10ff */
[----:B-----5:R-:W-:Y:S02]  /*6c50*/  SHF.R.U32.HI R13, RZ, 0x8, R11 ;  /* 0x00000008ff0d7819 */ /* 0x020fe4000001160b */
[--C-:B0-----:R-:W-:Y:S02]  /*6c60*/  SHF.R.S32.HI R0, RZ, 0x2, R24.reuse ;  /* 0x00000002ff007819 */ /* 0x101fe40000011418 */
[----:B------:R-:W-:Y:S02]  /*6c70*/  SHF.R.S32.HI R3, RZ, 0x1f, R24 ;  /* 0x0000001fff037819 */ /* 0x000fe40000011418 */
[----:B------:R-:W-:Y:S02]  /*6c80*/  SHF.R.U32.HI R24, RZ, 0x8, R9 ;  /* 0x00000008ff187819 */ /* 0x000fe40000011609 */
[----:B------:R-:W-:-:S02]  /*6c90*/  LEA.HI R3, R3, R0, RZ, 0x2 ;  /* 0x0000000003037211 */ /* 0x000fc400078f10ff */
[----:B------:R-:W-:Y:S02]  /*6ca0*/  SHF.R.U32.HI R15, RZ, 0x8, R8 ;  /* 0x00000008ff0f7819 */ /* 0x000fe40000011608 */
[----:B------:R-:W-:Y:S02]  /*6cb0*/  LOP3.LUT R3, R3, 0xfffffffc, RZ, 0xc0, !PT ;  /* 0xfffffffc03037812 */ /* 0x000fe400078ec0ff */
[----:B----4-:R-:W-:Y:S02]  /*6cc0*/  LOP3.LUT R14, R11, 0xff, RZ, 0xc0, !PT ;  /* 0x000000ff0b0e7812 */ /* 0x010fe400078ec0ff */
[----:B------:R-:W-:Y:S01]  /*6cd0*/  LOP3.LUT R25, R9, 0xff, RZ, 0xc0, !PT ;  /* 0x000000ff09197812 */ /* 0x000fe200078ec0ff */
[----:B------:R-:W-:Y:S01]  /*6ce0*/  IMAD.IADD R3, R0, 0x1, -R3 ;  /* 0x0000000100037824 */ /* 0x000fe200078e0a03 */
[----:B------:R-:W-:Y:S02]  /*6cf0*/  LOP3.LUT R13, R13, 0xff, RZ, 0xc0, !PT ;  /* 0x000000ff0d0d7812 */ /* 0x000fe400078ec0ff */
[----:B------:R-:W-:-:S02]  /*6d00*/  LOP3.LUT R24, R24, 0xff, RZ, 0xc0, !PT ;  /* 0x000000ff18187812 */ /* 0x000fc400078ec0ff */
[----:B------:R-:W-:Y:S01]  /*6d10*/  LOP3.LUT P0, RZ, R3, 0x2, RZ, 0xc0, !PT ;  /* 0x0000000203ff7812 */ /* 0x000fe2000780c0ff */
[----:B------:R-:W-:Y:S01]  /*6d20*/  IMAD.IADD R3, R17, 0x1, R39 ;  /* 0x0000000111037824 */ /* 0x000fe200078e0227 */
[----:B------:R-:W-:Y:S02]  /*6d30*/  LOP3.LUT R20, R8, 0xff, RZ, 0xc0, !PT ;  /* 0x000000ff08147812 */ /* 0x000fe400078ec0ff */
[----:B------:R-:W-:Y:S01]  /*6d40*/  LOP3.LUT R15, R15, 0xff, RZ, 0xc0, !PT ;  /* 0x000000ff0f0f7812 */ /* 0x000fe200078ec0ff */
[----:B------:R-:W-:Y:S01]  /*6d50*/  VIADD R0, R3, 0x20 ;  /* 0x0000002003007836 */ /* 0x000fe20000000000 */
[----:B------:R-:W-:Y:S02]  /*6d60*/  PRMT R14, R13, 0x7604, R14 ;  /* 0x000076040d0e7816 */ /* 0x000fe4000000000e */
[----:B------:R-:W-:Y:S02]  /*6d70*/  PRMT R25, R24, 0x7604, R25 ;  /* 0x0000760418197816 */ /* 0x000fe40000000019 */
[----:B------:R-:W-:-:S02]  /*6d80*/  SHF.R.U32.HI R13, RZ, 0x10, R11 ;  /* 0x00000010ff0d7819 */ /* 0x000fc4000001160b */
[----:B------:R-:W-:Y:S01]  /*6d90*/  SHF.R.U32.HI R24, RZ, 0x10, R9 ;  /* 0x00000010ff187819 */ /* 0x000fe20000011609 */
[----:B------:R-:W-:Y:S01]  /*6da0*/  @P0 VIADD R0, R3, 0xffffffe0 ;  /* 0xffffffe003000836 */ /* 0x000fe20000000000 */
[----:B------:R-:W-:Y:S02]  /*6db0*/  SHF.R.U32.HI R3, RZ, 0x8, R10 ;  /* 0x00000008ff037819 */ /* 0x000fe4000001160a */
[----:B------:R-:W-:Y:S02]  /*6dc0*/  LOP3.LUT R12, R10, 0xff, RZ, 0xc0, !PT ;  /* 0x000000ff0a0c7812 */ /* 0x000fe400078ec0ff */
[----:B------:R-:W0:Y:S01]  /*6dd0*/  LDS.128 R4, [R0+0xb000] ;  /* 0x00b0000000047984 */ /* 0x000e220000000c00 */
        /* <DEDUP_REMOVED lines=11> */
[----:B------:R-:W-:Y:S02]  /*6e90*/  LOP3.LUT R15, R15, 0xff000000, R11, 0xf8, !PT ;  /* 0xff0000000f0f7812 */ /* 0x000fe400078ef80b */
[----:B------:R-:W-:Y:S02]  /*6ea0*/  LOP3.LUT R25, R25, 0xff000000, R9, 0xf8, !PT ;  /* 0xff00000019197812 */ /* 0x000fe400078ef809 */
[----:B------:R-:W-:Y:S02]  /*6eb0*/  PRMT R13, R3, 0x7054, R12 ;  /* 0x00007054030d7816 */ /* 0x000fe4000000000c */
[----:B------:R-:W-:-:S02]  /*6ec0*/  PRMT R21, R20, 0x7054, R21 ;  /* 0x0000705414157816 */ /* 0x000fc40000000015 */
[----:B------:R-:W-:Y:S02]  /*6ed0*/  F2FP.F16.E4M3.UNPACK_B R12, R15 ;  /* 0x0000000fff0c723e */ /* 0x000fe400020006ff */
[-C--:B------:R-:W-:Y:S02]  /*6ee0*/  F2FP.F16.E4M3.UNPACK_B R20, R25.reuse ;  /* 0x00000019ff14723e */ /* 0x080fe400020006ff */
[----:B------:R-:W-:Y:S01]  /*6ef0*/  LOP3.LUT R21, R21, 0xff000000, R8, 0xf8, !PT ;  /* 0xff00000015157812 */ /* 0x000fe200078ef808 */
[----:B------:R-:W-:Y:S01]  /*6f00*/  HADD2.F32 R14, -RZ, R12.H1_H1 ;  /* 0x3000000cff0e7230 */ /* 0x000fe20000004100 */
[----:B------:R-:W-:Y:S01]  /*6f10*/  LOP3.LUT R13, R13, 0xff000000, R10, 0xf8, !PT ;  /* 0xff0000000d0d7812 */ /* 0x000fe200078ef80a */
[--C-:B------:R-:W-:Y:S01]  /*6f20*/  HADD2.F32 R24, -RZ, R20.reuse.H1_H1 ;  /* 0x30000014ff187230 */ /* 0x100fe20000004100 */
[----:B------:R-:W-:Y:S01]  /*6f30*/  F2FP.F16.E4M3.UNPACK_B R25, R25.H1 ;  /* 0x00000019ff19723e */ /* 0x000fe200030006ff */
[----:B------:R-:W-:Y:S01]  /*6f40*/  HADD2.F32 R20, -RZ, R20.H0_H0 ;  /* 0x20000014ff147230 */ /* 0x000fe20000004100 */
[-C--:B0-----:R-:W-:Y:S01]  /*6f50*/  F2FP.F16.E4M3.UNPACK_B R3, R6.reuse.H1 ;  /* 0x00000006ff03723e */ /* 0x081fe200030006ff */
[----:B------:R-:W-:Y:S01]  /*6f60*/  HADD2.F32 R12, -RZ, R12.H0_H0 ;  /* 0x2000000cff0c7230 */ /* 0x000fe20000004100 */
[----:B------:R-:W-:-:S02]  /*6f70*/  F2FP.F16.E4M3.UNPACK_B R6, R6 ;  /* 0x00000006ff06723e */ /* 0x000fc400020006ff */
[-C--:B------:R-:W-:Y:S01]  /*6f80*/  F2FP.F16.E4M3.UNPACK_B R10, R7.reuse ;  /* 0x00000007ff0a723e */ /* 0x080fe200020006ff */
[--C-:B------:R-:W-:Y:S01]  /*6f90*/  HADD2.F32 R8, -RZ, R3.reuse.H1_H1 ;  /* 0x30000003ff087230 */ /* 0x100fe20000004100 */
[----:B------:R-:W-:Y:S01]  /*6fa0*/  F2FP.F16.E4M3.UNPACK_B R11, R7.H1 ;  /* 0x00000007ff0b723e */ /* 0x000fe200030006ff */
[----:B------:R-:W-:Y:S01]  /*6fb0*/  HADD2.F32 R9, -RZ, R3.H0_H0 ;  /* 0x20000003ff097230 */ /* 0x000fe20000004100 */
[-C--:B------:R-:W-:Y:S02]  /*6fc0*/  F2FP.F16.E4M3.UNPACK_B R7, R5.reuse ;  /* 0x00000005ff07723e */ /* 0x080fe400020006ff */
[C---:B------:R-:W-:Y:S01]  /*6fd0*/  FMUL.FTZ R26, R8.reuse, R24 ;  /* 0x00000018081a7220 */ /* 0x040fe20000410000 */
[-C--:B------:R-:W-:Y:S01]  /*6fe0*/  FMUL.FTZ R27, R8, R14.reuse ;  /* 0x0000000e081b7220 */ /* 0x080fe20000410000 */
[----:B------:R-:W-:Y:S01]  /*6ff0*/  F2FP.F16.E4M3.UNPACK_B R8, R5.H1 ;  /* 0x00000005ff08723e */ /* 0x000fe200030006ff */
[--C-:B------:R-:W-:Y:S02]  /*7000*/  HADD2.F32 R5, -RZ, R6.reuse.H1_H1 ;  /* 0x30000006ff057230 */ /* 0x100fe40000004100 */
[C---:B------:R-:W-:Y:S01]  /*7010*/  FFMA.FTZ R29, R9.reuse, R14, -R26 ;  /* 0x0000000e091d7223 */ /* 0x040fe2000001081a */
[----:B-1----:R-:W-:Y:S01]  /*7020*/  FFMA.FTZ R30, R9, R24, R27 ;  /* 0x00000018091e7223 */ /* 0x002fe2000001001b */
[----:B------:R-:W-:Y:S01]  /*7030*/  HADD2.F32 R6, -RZ, R6.H0_H0 ;  /* 0x20000006ff067230 */ /* 0x000fe20000004100 */
[----:B------:R-:W-:Y:S01]  /*7040*/  F2FP.F16.E4M3.UNPACK_B R15, R15.H1 ;  /* 0x0000000fff0f723e */ /* 0x000fe200030006ff */
[C---:B------:R-:W-:Y:S01]  /*7050*/  FMUL.FTZ R9, R5.reuse, R20 ;  /* 0x0000001405097220 */ /* 0x040fe20000410000 */
[----:B------:R-:W-:Y:S01]  /*7060*/  FMUL.FTZ R27, R5, R12 ;  /* 0x0000000c051b7220 */ /* 0x000fe20000410000 */
[----:B------:R-:W-:Y:S01]  /*7070*/  HADD2.F32 R14, -RZ, R25.H0_H0 ;  /* 0x20000019ff0e7230 */ /* 0x000fe20000004100 */
[----:B------:R-:W-:Y:S01]  /*7080*/  F2FP.F16.E4M3.UNPACK_B R3, R4 ;  /* 0x00000004ff03723e */ /* 0x000fe200020006ff */
[----:B------:R-:W-:-:S02]  /*7090*/  HADD2.F32 R5, -RZ, R10.H1_H1 ;  /* 0x3000000aff057230 */ /* 0x000fc40000004100 */
        /* <DEDUP_REMOVED lines=11> */
[----:B------:R-:W-:Y:S01]  /*7150*/  HADD2.F32 R11, -RZ, R11.H0_H0 ;  /* 0x2000000bff0b7230 */ /* 0x000fe20000004100 */
[----:B------:R-:W-:Y:S01]  /*7160*/  F2FP.F16.E4M3.UNPACK_B R5, R13 ;  /* 0x0000000dff05723e */ /* 0x000fe200020006ff */
[C---:B------:R-:W-:Y:S01]  /*7170*/  FMUL.FTZ R10, R6.reuse, R15 ;  /* 0x0000000f060a7220 */ /* 0x040fe20000410000 */
[----:B------:R-:W-:Y:S01]  /*7180*/  F2FP.F16.E4M3.UNPACK_B R4, R4.H1 ;  /* 0x00000004ff04723e */ /* 0x000fe200030006ff */
[----:B------:R-:W-:Y:S01]  /*7190*/  FMUL.FTZ R20, R6, R25 ;  /* 0x0000001906147220 */ /* 0x000fe20000410000 */
[----:B------:R-:W-:Y:S01]  /*71a0*/  F2FP.F16.E4M3.UNPACK_B R12, R21 ;  /* 0x00000015ff0c723e */ /* 0x000fe200020006ff */
[----:B------:R-:W-:Y:S01]  /*71b0*/  FFMA.FTZ R34, R11, R25, R10 ;  /* 0x000000190b227223 */ /* 0x000fe2000001000a */
[----:B------:R-:W-:-:S02]  /*71c0*/  HADD2.F32 R10, -RZ, R5.H1_H1 ;  /* 0x30000005ff0a7230 */ /* 0x000fc40000004100 */
[----:B------:R-:W-:Y:S01]  /*71d0*/  FFMA.FTZ R33, R11, R15, -R20 ;  /* 0x0000000f0b217223 */ /* 0x000fe20000010814 */
[----:B------:R-:W-:Y:S01]  /*71e0*/  HADD2.F32 R9, -RZ, R5.H0_H0 ;  /* 0x20000005ff097230 */ /* 0x000fe20000004100 */
[----:B------:R-:W-:Y:S01]  /*71f0*/  F2FP.F16.E4M3.UNPACK_B R13, R13.H1 ;  /* 0x0000000dff0d723e */ /* 0x000fe200030006ff */
[----:B------:R-:W-:Y:S01]  /*7200*/  HADD2.F32 R14, -RZ, R12.H1_H1 ;  /* 0x3000000cff0e7230 */ /* 0x000fe20000004100 */
[----:B------:R-:W-:Y:S01]  /*7210*/  F2FP.F16.E4M3.UNPACK_B R21, R21.H1 ;  /* 0x00000015ff15723e */ /* 0x000fe200030006ff */
[--C-:B------:R-:W-:Y:S02]  /*7220*/  HADD2.F32 R6, -RZ, R4.reuse.H1_H1 ;  /* 0x30000004ff067230 */ /* 0x100fe40000004100 */
[----:B------:R-:W-:Y:S02]  /*7230*/  HADD2.F32 R5, -RZ, R4.H0_H0 ;  /* 0x20000004ff057230 */ /* 0x000fe40000004100 */
[----:B------:R-:W-:Y:S02]  /*7240*/  HADD2.F32 R12, -RZ, R12.H0_H0 ;  /* 0x2000000cff0c7230 */ /* 0x000fe40000004100 */
[----:B------:R-:W-:Y:S01]  /*7250*/  FMUL.FTZ R20, R6, R14 ;  /* 0x0000000e06147220 */ /* 0x000fe20000410000 */
[----:B------:R-:W-:-:S02]  /*7260*/  HADD2.F32 R4, -RZ, R3.H1_H1 ;  /* 0x30000003ff047230 */ /* 0x000fc40000004100 */
[-C--:B------:R-:W-:Y:S01]  /*7270*/  FMUL.FTZ R24, R6, R10.reuse ;  /* 0x0000000a06187220 */ /* 0x080fe20000410000 */
[----:B------:R-:W-:Y:S02]  /*7280*/  HADD2.F32 R3, -RZ, R3.H0_H0 ;  /* 0x20000003ff037230 */ /* 0x000fe40000004100 */
[C---:B------:R-:W-:Y:S01]  /*7290*/  FFMA.FTZ R20, R5.reuse, R10, -R20 ;  /* 0x0000000a05147223 */ /* 0x040fe20000010814 */
[----:B------:R-:W-:Y:S02]  /*72a0*/  HADD2.F32 R10, -RZ, R21.H0_H0 ;  /* 0x20000015ff0a7230 */ /* 0x000fe40000004100 */
[C---:B------:R-:W-:Y:S01]  /*72b0*/  FMUL.FTZ R6, R4.reuse, R12 ;  /* 0x0000000c04067220 */ /* 0x040fe20000410000 */
[-C--:B------:R-:W-:Y:S01]  /*72c0*/  FMUL.FTZ R15, R4, R9.reuse ;  /* 0x00000009040f7220 */ /* 0x080fe20000410000 */
[----:B------:R-:W-:Y:S01]  /*72d0*/  FFMA.FTZ R25, R5, R14, R24 ;  /* 0x0000000e05197223 */ /* 0x000fe20000010018 */
[----:B------:R-:W-:Y:S02]  /*72e0*/  HADD2.F32 R5, -RZ, R13.H1_H1 ;  /* 0x3000000dff057230 */ /* 0x000fe40000004100 */
[----:B------:R-:W-:Y:S01]  /*72f0*/  FFMA.FTZ R11, R3, R9, -R6 ;  /* 0x00000009030b7223 */ /* 0x000fe20000010806 */
[----:B------:R-:W-:-:S02]  /*7300*/  HADD2.F32 R9, -RZ, R21.H1_H1 ;  /* 0x30000015ff097230 */ /* 0x000fc40000004100 */
[----:B------:R-:W-:Y:S01]  /*7310*/  FFMA.FTZ R12, R3, R12, R15 ;  /* 0x0000000c030c7223 */ /* 0x000fe2000001000f */
[--C-:B------:R-:W-:Y:S02]  /*7320*/  HADD2.F32 R4, -RZ, R8.reuse.H1_H1 ;  /* 0x30000008ff047230 */ /* 0x100fe40000004100 */
[----:B------:R-:W-:Y:S02]  /*7330*/  HADD2.F32 R3, -RZ, R7.H1_H1 ;  /* 0x30000007ff037230 */ /* 0x000fe40000004100 */
[----:B------:R-:W-:Y:S02]  /*7340*/  HADD2.F32 R6, -RZ, R13.H0_H0 ;  /* 0x2000000dff067230 */ /* 0x000fe40000004100 */
[C---:B------:R-:W-:Y:S01]  /*7350*/  FMUL.FTZ R13, R4.reuse, R9 ;  /* 0x00000009040d7220 */ /* 0x040fe20000410000 */
[----:B------:R-:W-:Y:S02]  /*7360*/  HADD2.F32 R8, -RZ, R8.H0_H0 ;  /* 0x20000008ff087230 */ /* 0x000fe40000004100 */
[----:B------:R-:W-:Y:S01]  /*7370*/  FMUL.FTZ R14, R4, R5 ;  /* 0x00000005040e7220 */ /* 0x000fe20000410000 */
[----:B------:R-:W-:-:S02]  /*7380*/  HADD2.F32 R7, -RZ, R7.H0_H0 ;  /* 0x20000007ff077230 */ /* 0x000fc40000004100 */
        /* <DEDUP_REMOVED lines=13> */
[----:B------:R-:W-:-:S05]  /*7460*/  F2FP.SATFINITE.E4M3.F32.PACK_AB_MERGE_C R5, R10, R5, R13 ;  /* 0x000000050a05723e */ /* 0x000fca000480700d */
[----:B------:R2:W-:Y:S01]  /*7470*/  STS.128 [R0+0xb000], R4 ;  /* 0x00b0000400007388 */ /* 0x0005e20000000c00 */
[----:B------:R-:W-:Y:S05]  /*7480*/  BRA `(.L_x_11924) ;  /* 0x0000001400187947 */ /* 0x000fea0003800000 */
.L_x_11918:
        /* <DEDUP_REMOVED lines=32> */
.L_x_12183:
[----:B0-----:R-:W5:Y:S01]  /*7690*/  LDL R5, [R1+0x8] ;  /* 0x0000080001057983 */ /* 0x001f620000100800 */
[----:B------:R-:W0:Y:S03]  /*76a0*/  LDC R13, c[0x0][0x3f4] ;  /* 0x0000fd00ff0d7b82 */ /* 0x000e260000000800 */
[----:B------:R-:W2:Y:S01]  /*76b0*/  LDL R7, [R1+0x5c] ;  /* 0x00005c0001077983 */ /* 0x000ea20000100800 */
[----:B------:R-:W-:Y:S01]  /*76c0*/  BSSY B1, `(.L_x_11928) ;  /* 0x0000017000017945 */ /* 0x000fe20003800000 */
[----:B------:R-:W-:Y:S02]  /*76d0*/  CS2R R24, SRZ ;  /* 0x0000000000187805 */ /* 0x000fe4000001ff00 */
        /* <DEDUP_REMOVED lines=9> */
[----:B0-----:R-:W-:Y:S06]  /*7770*/  @P0 BRA `(.L_x_11929) ;  /* 0x00000000002c0947 */ /* 0x001fec0003800000 */
[----:B------:R-:W-:Y:S01]  /*7780*/  ULDC UR4, c[0x0][0x3f4] ;  /* 0x0000fd0000047ab9 */ /* 0x000fe20000000800 */
[C---:B------:R-:W-:Y:S02]  /*7790*/  IADD3 R6, P0, R156.reuse, R3, RZ ;  /* 0x000000039c067210 */ /* 0x040fe40007f1e0ff */
[----:B------:R-:W-:Y:S02]  /*77a0*/  CS2R R24, SRZ ;  /* 0x0000000000187805 */ /* 0x000fe4000001ff00 */
[C---:B------:R-:W-:Y:S02]  /*77b0*/  ISETP.GE.AND P2, PT, R156.reuse, UR4, PT ;  /* 0x000000049c007c0c */ /* 0x040fe4000bf46270 */
[----:B------:R-:W-:Y:S02]  /*77c0*/  SHF.R.S32.HI R3, RZ, 0x1f, R156 ;  /* 0x0000001fff037819 */ /* 0x000fe4000001149c */
[----:B----4-:R-:W-:-:S03]  /*77d0*/  IADD3 R14, P1, R156, R14, RZ ;  /* 0x0000000e9c0e7210 */ /* 0x010fc60007f3e0ff */
[--C-:B-1----:R-:W-:Y:S02]  /*77e0*/  IMAD.X R7, R0, 0x1, R3.reuse, P0 ;  /* 0x0000000100077824 */ /* 0x102fe400000e0603 */
[----:B---3--:R-:W-:-:S04]  /*77f0*/  IMAD.X R15, R4, 0x1, R3, P1 ;  /* 0x00000001040f7824 */ /* 0x008fc800008e0603 */
[----:B------:R-:W-:Y:S05]  /*7800*/  @P2 BRA `(.L_x_11929) ;  /* 0x0000000000082947 */ /* 0x000fea0003800000 */
[----:B------:R0:W5:Y:S04]  /*7810*/  LD.E.128 R24, desc[UR44][R6.64] ;  /* 0x0000002c06187980 */ /* 0x000168000c101d00 */
[----:B------:R0:W5:Y:S02]  /*7820*/  LD.E.128 R8, desc[UR44][R14.64] ;  /* 0x0000002c0e087980 */ /* 0x000164000c101d00 */
.L_x_11929:
[----:B------:R-:W-:Y:S05]  /*7830*/  BSYNC B1 ;  /* 0x0000000000017941 */ /* 0x000fea0003800000 */
.L_x_11928:
[----:B-1----:R-:W2:Y:S01]  /*7840*/  LDL.LU R0, [R1+0x44] ;  /* 0x0000440001007983 */ /* 0x002ea20000300800 */
[----:B------:R-:W1:Y:S01]  /*7850*/  SYNCS.PHASECHK.TRANS64.TRYWAIT P1, [R17+URZ+0x13200], R12 ;  /* 0x0132000c110075a7 */ /* 0x000e62000802017f */
[----:B------:R-:W3:Y:S01]  /*7860*/  S2R R3, SR_TID.X ;  /* 0x0000000000037919 */ /* 0x000ee20000002100 */
[----:B------:R-:W-:Y:S01]  /*7870*/  ISETP.GE.AND P0, PT, R156, R13, PT ;  /* 0x0000000d9c00720c */ /* 0x000fe20003f06270 */
[----:B------:R-:W-:Y:S01]  /*7880*/  BSSY B1, `(.L_x_11930) ;  /* 0x0000009000017945 */ /* 0x000fe20003800000 */
[C---:B---3--:R-:W-:Y:S02]  /*7890*/  VIADD R4, R3.reuse, 0xffffff80 ;  /* 0xffffff8003047836 */ /* 0x048fe40000000000 */
[----:B------:R-:W-:-:S05]  /*78a0*/  VIADD R3, R3, 0xffffff80 ;  /* 0xffffff8003037836 */ /* 0x000fca0000000000 */
[----:B------:R-:W-:-:S04]  /*78b0*/  LEA.HI R3, R3, R4, RZ, 0x1 ;  /* 0x0000000403037211 */ /* 0x000fc800078f08ff */
[----:B------:R-:W-:Y:S01]  /*78c0*/  SHF.R.S32.HI R3, RZ, 0x1, R3 ;  /* 0x00000001ff037819 */ /* 0x000fe20000011403 */
[----:B--2---:R-:W-:-:S05]  /*78d0*/  IMAD R0, R0, -0xc0, R5 ;  /* 0xffffff4000007824 */ /* 0x004fca00078e0205 */
[----:B------:R-:W-:-:S04]  /*78e0*/  VIMNMX R0, R0, 0xc0, PT ;  /* 0x000000c000007848 */ /* 0x000fc80003fe0100 */
[----:B------:R-:W-:Y:S01]  /*78f0*/  ISETP.GE.OR P0, PT, R3, R0, P0 ;  /* 0x000000000300720c */ /* 0x000fe20000706670 */
[----:B-1----:R-:W-:-:S12]  /*7900*/  @!P1 BRA `(.L_x_11931) ;  /* 0x000001b8007c9947 */ /* 0x002fd80003800000 */
.L_x_12184:
[----:B------:R-:W-:Y:S05]  /*7910*/  BSYNC B1 ;  /* 0x0000000000017941 */ /* 0x000fea0003800000 */
.L_x_11930:
[----:B------:R-:W-:Y:S05]  /*7920*/  @P0 BRA `(.L_x_11924) ;  /* 0x0000000c00f00947 */ /* 0x000fea0003800000 */
[----:B0---4-:R-:W2:Y:S04]  /*7930*/  LDL R14, [R1+0x3c] ;  /* 0x00003c00010e7983 */ /* 0x011ea80000100800 */
[----:B------:R-:W3:Y:S04]  /*7940*/  LDL R21, [R1+0x50] ;  /* 0x0000500001157983 */ /* 0x000ee80000100800 */
[----:B------:R-:W4:Y:S01]  /*7950*/  LDL R51, [R1+0x60] ;  /* 0x0000600001337983 */ /* 0x000f220000100800 */
[----:B-----5:R-:W-:Y:S02]  /*7960*/  SHF.R.U32.HI R0, RZ, 0x8, R24 ;  /* 0x00000008ff007819 */ /* 0x020fe40000011618 */
[----:B------:R-:W-:-:S02]  /*7970*/  LOP3.LUT R3, R24, 0xff, RZ, 0xc0, !PT ;  /* 0x000000ff18037812 */ /* 0x000fc400078ec0ff */
[----:B------:R-:W-:Y:S02]  /*7980*/  LOP3.LUT R0, R0, 0xff, RZ, 0xc0, !PT ;  /* 0x000000ff00007812 */ /* 0x000fe400078ec0ff */
[----:B------:R-:W-:Y:S02]  /*7990*/  SHF.R.U32.HI R4, RZ, 0x8, R25 ;  /* 0x00000008ff047819 */ /* 0x000fe40000011619 */
[----:B------:R-:W-:Y:S01]  /*79a0*/  PRMT R20, R0, 0x7604, R3 ;  /* 0x0000760400147816 */ /* 0x000fe20000000003 */
[----:B------:R-:W-:Y:S01]  /*79b0*/  IMAD.IADD R0, R156, 0x1, R13 ;  /* 0x000000019c007824 */ /* 0x000fe200078e020d */
[----:B------:R-:W-:Y:S02]  /*79c0*/  LOP3.LUT R5, R25, 0xff, RZ, 0xc0, !PT ;  /* 0x000000ff19057812 */ /* 0x000fe400078ec0ff */
[----:B------:R-:W-:Y:S02]  /*79d0*/  LOP3.LUT R4, R4, 0xff, RZ, 0xc0, !PT ;  /* 0x000000ff04047812 */ /* 0x000fe400078ec0ff */
[----:B------:R-:W-:-:S02]  /*79e0*/  SHF.R.U32.HI R3, RZ, 0x8, R26 ;  /* 0x00000008ff037819 */ /* 0x000fc4000001161a */
[----:B------:R-:W-:Y:S02]  /*79f0*/  PRMT R30, R4, 0x7604, R5 ;  /* 0x00007604041e7816 */ /* 0x000fe40000000005 */
[----:B------:R-:W-:Y:S02]  /*7a00*/  SHF.R.U32.HI R7, RZ, 0x8, R8 ;  /* 0x00000008ff077819 */ /* 0x000fe40000011608 */
[----:B------:R-:W-:Y:S02]  /*7a10*/  LOP3.LUT R4, R26, 0xff, RZ, 0xc0, !PT ;  /* 0x000000ff1a047812 */ /* 0x000fe400078ec0ff */
[----:B------:R-:W-:Y:S02]  /*7a20*/  LOP3.LUT R3, R3, 0xff, RZ, 0xc0, !PT ;  /* 0x000000ff03037812 */ /* 0x000fe400078ec0ff */
[----:B-1----:R-:W-:Y:S02]  /*7a30*/  LOP3.LUT R12, R8, 0xff, RZ, 0xc0, !PT ;  /* 0x000000ff080c7812 */ /* 0x002fe400078ec0ff */
[----:B------:R-:W-:-:S02]  /*7a40*/  LOP3.LUT R7, R7, 0xff, RZ, 0xc0, !PT ;  /* 0x000000ff07077812 */ /* 0x000fc400078ec0ff */
        /* <DEDUP_REMOVED lines=18> */
[----:B------:R-:W-:Y:S02]  /*7b70*/  LOP3.LUT R3, R3, 0xff, RZ, 0xc0, !PT ;  /* 0x000000ff03037812 */ /* 0x000fe400078ec0ff */
[----:B------:R-:W-:Y:S02]  /*7b80*/  LOP3.LUT R29, R29, 0xff, RZ, 0xc0, !PT ;  /* 0x000000ff1d1d7812 */ /* 0x000fe400078ec0ff */
[----:B------:R-:W-:Y:S02]  /*7b90*/  PRMT R31, R31, 0x7054, R34 ;  /* 0x000070541f1f7816 */ /* 0x000fe40000000022 */
        /* <DEDUP_REMOVED lines=9> */
[----:B------:R-:W-:Y:S02]  /*7c30*/  PRMT R33, R20, 0x7054, R33 ;  /* 0x0000705414217816 */ /* 0x000fe40000000021 */
[----:B------:R-:W-:Y:S02]  /*7c40*/  LOP3.LUT R43, R43, 0xff000000, R11, 0xf8, !PT ;  /* 0xff0000002b2b7812 */ /* 0x000fe400078ef80b */
[----:B------:R-:W-:Y:S02]  /*7c50*/  LOP3.LUT R20, R3, 0xff000000, R24, 0xf8, !PT ;  /* 0xff00000003147812 */ /* 0x000fe400078ef818 */
[----:B------:R-:W-:Y:S02]  /*7c60*/  LOP3.LUT R3, R29, 0xff000000, R26, 0xf8, !PT ;  /* 0xff0000001d037812 */ /* 0x000fe400078ef81a */
[----:B------:R-:W-:Y:S02]  /*7c70*/  LOP3.LUT R29, R33, 0xff000000, R8, 0xf8, !PT ;  /* 0xff000000211d7812 */ /* 0x000fe400078ef808 */
[----:B--2---:R-:W-:-:S02]  /*7c80*/  SHF.R.U32.HI R13, RZ, 0x3, R14 ;  /* 0x00000003ff0d7819 */ /* 0x004fc4000001160e */
[----:B------:R-:W-:Y:S02]  /*7c90*/  LOP3.LUT R0, R14, 0x30, R0, 0xf8, !PT ;  /* 0x000000300e007812 */ /* 0x000fe400078ef800 */
[----:B------:R-:W-:Y:S02]  /*7ca0*/  LOP3.LUT R14, R10, 0xff, RZ, 0xc0, !PT ;  /* 0x000000ff0a0e7812 */ /* 0x000fe400078ec0ff */
[----:B------:R-:W-:Y:S02]  /*7cb0*/  LOP3.LUT R0, R0, R13, RZ, 0x3c, !PT ;  /* 0x0000000d00007212 */ /* 0x000fe400078e3cff */
[----:B------:R-:W-:Y:S01]  /*7cc0*/  SHF.R.U32.HI R13, RZ, 0x8, R10 ;  /* 0x00000008ff0d7819 */ /* 0x000fe2000001160a */
[----:B----4-:R-:W0:Y:S01]  /*7cd0*/  LDS.128 R4, [R51+0xb000] ;  /* 0x00b0000033047984 */ /* 0x010e220000000c00 */
[----:B---3--:R-:W-:Y:S02]  /*7ce0*/  IADD3 R0, R17, R21, R0 ;  /* 0x0000001511007210 */ /* 0x008fe40007ffe000 */
[----:B------:R-:W-:-:S02]  /*7cf0*/  LOP3.LUT R13, R13, 0xff, RZ, 0xc0, !PT ;  /* 0x000000ff0d0d7812 */ /* 0x000fc400078ec0ff */
[----:B------:R-:W-:Y:S02]  /*7d00*/  SHF.R.U32.HI R21, RZ, 0x10, R25 ;  /* 0x00000010ff157819 */ /* 0x000fe40000011619 */
[----:B------:R-:W-:Y:S02]  /*7d10*/  PRMT R37, R13, 0x7604, R14 ;  /* 0x000076040d257816 */ /* 0x000fe4000000000e */
[----:B------:R-:W1:Y:S01]  /*7d20*/  LDS.128 R12, [R0+0xb000] ;  /* 0x00b00000000c7984 */ /* 0x000e620000000c00 */
[----:B------:R-:W-:Y:S02]  /*7d30*/  LOP3.LUT R21, R21, 0xff, RZ, 0xc0, !PT ;  /* 0x000000ff15157812 */ /* 0x000fe400078ec0ff */
[----:B------:R-:W-:Y:S02]  /*7d40*/  PRMT R41, R32, 0x7054, R37 ;  /* 0x0000705420297816 */ /* 0x000fe40000000025 */
[----:B------:R-:W-:Y:S02]  /*7d50*/  PRMT R21, R21, 0x7054, R30 ;  /* 0x0000705415157816 */ /* 0x000fe4000000001e */
[----:B------:R-:W-:-:S02]  /*7d60*/  SHF.R.U32.HI R30, RZ, 0x10, R9 ;  /* 0x00000010ff1e7819 */ /* 0x000fc40000011609 */
[----:B------:R-:W-:Y:S02]  /*7d70*/  LOP3.LUT R32, R21, 0xff000000, R25, 0xf8, !PT ;  /* 0xff00000015207812 */ /* 0x000fe400078ef819 */
[----:B------:R-:W-:Y:S02]  /*7d80*/  LOP3.LUT R30, R30, 0xff, RZ, 0xc0, !PT ;  /* 0x000000ff1e1e7812 */ /* 0x000fe400078ec0ff */
[----:B------:R-:W-:Y:S02]  /*7d90*/  LOP3.LUT R8, R41, 0xff000000, R10, 0xf8, !PT ;  /* 0xff00000029087812 */ /* 0x000fe400078ef80a */
[----:B------:R-:W-:Y:S02]  /*7da0*/  PRMT R35, R30, 0x7054, R35 ;  /* 0x000070541e237816 */ /* 0x000fe40000000023 */
[----:B------:R-:W-:Y:S02]  /*7db0*/  F2FP.F16.E4M3.UNPACK_B R26, R32 ;  /* 0x00000020ff1a723e */ /* 0x000fe400020006ff */
[----:B------:R-:W-:-:S02]  /*7dc0*/  LOP3.LUT R39, R35, 0xff000000, R9, 0xf8, !PT ;  /* 0xff00000023277812 */ /* 0x000fc400078ef809 */
[----:B------:R-:W-:Y:S01]  /*7dd0*/  LOP3.LUT R37, R31, 0xff000000, R27, 0xf8, !PT ;  /* 0xff0000001f257812 */ /* 0x000fe200078ef81b */
[--C-:B------:R-:W-:Y:S01]  /*7de0*/  HADD2.F32 R38, -RZ, R26.reuse.H0_H0 ;  /* 0x2000001aff267230 */ /* 0x100fe20000004100 */
[-C--:B------:R-:W-:Y:S01]  /*7df0*/  F2FP.F16.E4M3.UNPACK_B R40, R39.reuse ;  /* 0x00000027ff28723e */ /* 0x080fe200020006ff */
[----:B------:R-:W-:Y:S01]  /*7e00*/  HADD2.F32 R26, -RZ, R26.H1_H1 ;  /* 0x3000001aff1a7230 */ /* 0x000fe20000004100 */
[----:B------:R-:W-:Y:S02]  /*7e10*/  F2FP.F16.E4M3.UNPACK_B R39, R39.H1 ;  /* 0x00000027ff27723e */ /* 0x000fe400030006ff */
[----:B------:R-:W-:Y:S01]  /*7e20*/  F2FP.F16.E4M3.UNPACK_B R32, R32.H1 ;  /* 0x00000020ff20723e */ /* 0x000fe200030006ff */
[--C-:B------:R-:W-:Y:S02]  /*7e30*/  HADD2.F32 R42, -RZ, R40.reuse.H0_H0 ;  /* 0x20000028ff2a7230 */ /* 0x100fe40000004100 */
[----:B------:R-:W-:Y:S01]  /*7e40*/  HADD2.F32 R40, -RZ, R40.H1_H1 ;  /* 0x30000028ff287230 */ /* 0x000fe20000004100 */
[----:B0-----:R-:W-:-:S02]  /*7e50*/  F2FP.F16.E4M3.UNPACK_B R10, R5 ;  /* 0x00000005ff0a723e */ /* 0x001fc400020006ff */
[----:B------:R-:W-:Y:S02]  /*7e60*/  F2FP.F16.E4M3.UNPACK_B R24, R5.H1 ;  /* 0x00000005ff18723e */ /* 0x000fe400030006ff */
[-C--:B------:R-:W-:Y:S01]  /*7e70*/  F2FP.F16.E4M3.UNPACK_B R30, R7.reuse ;  /* 0x00000007ff1e723e */ /* 0x080fe200020006ff */
[----:B------:R-:W-:Y:S01]  /*7e80*/  HADD2.F32 R9, -RZ, R10.H0_H0 ;  /* 0x2000000aff097230 */ /* 0x000fe20000004100 */
[----:B------:R-:W-:Y:S02]  /*7e90*/  F2FP.F16.E4M3.UNPACK_B R33, R7.H1 ;  /* 0x00000007ff21723e */ /* 0x000fe400030006ff */
[----:B------:R-:W-:Y:S02]  /*7ea0*/  F2FP.F16.E4M3.UNPACK_B R31, R4.H1 ;  /* 0x00000004ff1f723e */ /* 0x000fe400030006ff */
[----:B-1----:R-:W-:Y:S02]  /*7eb0*/  F2FP.F16.E4M3.UNPACK_B R11, R13 ;  /* 0x0000000dff0b723e */ /* 0x002fe400020006ff */
[----:B------:R-:W-:-:S02]  /*7ec0*/  F2FP.F16.E4M3.UNPACK_B R27, R12 ;  /* 0x0000000cff1b723e */ /* 0x000fc400020006ff */
[----:B------:R-:W-:Y:S01]  /*7ed0*/  F2FP.F16.E4M3.UNPACK_B R35, R12.H1 ;  /* 0x0000000cff23723e */ /* 0x000fe200030006ff */
[--C-:B------:R-:W-:Y:S01]  /*7ee0*/  HADD2.F32 R5, -RZ, R11.reuse.H0_H0 ;  /* 0x2000000bff057230 */ /* 0x100fe20000004100 */
[----:B------:R-:W-:Y:S01]  /*7ef0*/  F2FP.F16.E4M3.UNPACK_B R25, R13.H1 ;  /* 0x0000000dff19723e */ /* 0x000fe200030006ff */
[----:B------:R-:W-:Y:S01]  /*7f00*/  HADD2.F32 R11, -RZ, R11.H1_H1 ;  /* 0x3000000bff0b7230 */ /* 0x000fe20000004100 */
[-C--:B------:R-:W-:Y:S02]  /*7f10*/  F2FP.F16.E4M3.UNPACK_B R34, R15.reuse ;  /* 0x0000000fff22723e */ /* 0x080fe400020006ff */
[C---:B------:R-:W-:Y:S01]  /*7f20*/  FMUL.FTZ R12, R5.reuse, R42 ;  /* 0x0000002a050c7220 */ /* 0x040fe20000410000 */
[-C--:B------:R-:W-:Y:S01]  /*7f30*/  FMUL.FTZ R13, R5, R38.reuse ;  /* 0x00000026050d7220 */ /* 0x080fe20000410000 */
[----:B------:R-:W-:Y:S01]  /*7f40*/  F2FP.F16.E4M3.UNPACK_B R36, R15.H1 ;  /* 0x0000000fff24723e */ /* 0x000fe200030006ff */
[----:B------:R-:W-:Y:S02]  /*7f50*/  HADD2.F32 R15, -RZ, R32.H0_H0 ;  /* 0x20000020ff0f7230 */ /* 0x000fe40000004100 */
[----:B------:R-:W-:Y:S01]  /*7f60*/  FFMA.FTZ R5, R9, R38, -R12 ;  /* 0x0000002609057223 */ /* 0x000fe2000001080c */
[----:B------:R-:W-:-:S02]  /*7f70*/  HADD2.F32 R12, -RZ, R10.H1_H1 ;  /* 0x3000000aff0c7230 */ /* 0x000fc40000004100 */
[----:B------:R-:W-:Y:S01]  /*7f80*/  FFMA.FTZ R9, R9, R42, R13 ;  /* 0x0000002a09097223 */ /* 0x000fe2000001000d */
[----:B------:R-:W-:Y:S02]  /*7f90*/  HADD2.F32 R38, -RZ, R39.H0_H0 ;  /* 0x20000027ff267230 */ /* 0x000fe40000004100 */
[C---:B------:R-:W-:Y:S01]  /*7fa0*/  FMUL.FTZ R41, R11.reuse, R40 ;  /* 0x000000280b297220 */ /* 0x040fe20000410000 */
[----:B------:R-:W-:Y:S02]  /*7fb0*/  HADD2.F32 R10, -RZ, R25.H0_H0 ;  /* 0x20000019ff0a7230 */ /* 0x000fe40000004100 */
[----:B------:R-:W-:Y:S01]  /*7fc0*/  FMUL.FTZ R11, R11, R26 ;  /* 0x0000001a0b0b7220 */ /* 0x000fe20000410000 */
[----:B------:R-:W-:Y:S01]  /*7fd0*/  HADD2.F32 R13, -RZ, R24.H0_H0 ;  /* 0x20000018ff0d7230 */ /* 0x000fe20000004100 */
[----:B------:R-:W-:Y:S01]  /*7fe0*/  F2FP.F16.E4M3.UNPACK_B R21, R4 ;  /* 0x00000004ff15723e */ /* 0x000fe200020006ff */
[----:B------:R-:W-:Y:S02]  /*7ff0*/  HADD2.F32 R32, -RZ, R32.H1_H1 ;  /* 0x30000020ff207230 */ /* 0x000fe40000004100 */
[C---:B------:R-:W-:Y:S01]  /*8000*/  FMUL.FTZ R42, R10.reuse, R38 ;  /* 0x000000260a2a7220 */ /* 0x040fe20000410000 */
[-C--:B------:R-:W-:Y:S01]  /*8010*/  FMUL.FTZ R45, R10, R15.reuse ;  /* 0x0000000f0a2d7220 */ /* 0x080fe20000410000 */
[C---:B------:R-:W-:Y:S01]  /*8020*/  FFMA.FTZ R10, R12.reuse, R26, -R41 ;  /* 0x0000001a0c0a7223 */ /* 0x040fe20000010829 */
[----:B------:R-:W-:Y:S01]  /*8030*/  FFMA.FTZ R12, R12, R40, R11 ;  /* 0x000000280c0c7223 */ /* 0x000fe2000001000b */
[C---:B------:R-:W-:Y:S01]  /*8040*/  FFMA.FTZ R11, R13.reuse, R15, -R42 ;  /* 0x0000000f0d0b7223 */ /* 0x040fe2000001082a */
        /* <DEDUP_REMOVED lines=20> */
[----:B------:R-:W-:Y:S01]  /*8190*/  FFMA.FTZ R15, R25, R39, -R44 ;  /* 0x00000027190f7223 */ /* 0x000fe2000001082c */
[----:B------:R-:W-:-:S02]  /*81a0*/  HADD2.F32 R39, -RZ, R38.H1_H1 ;  /* 0x30000026ff277230 */ /* 0x000fc40000004100 */
[----:B------:R-:W-:Y:S01]  /*81b0*/  FFMA.FTZ R25, R25, R42, R47 ;  /* 0x0000002a19197223 */ /* 0x000fe2000001002f */
[----:B------:R-:W-:Y:S01]  /*81c0*/  F2FP.F16.E4M3.UNPACK_B R38, R37.H1 ;  /* 0x00000025ff26723e */ /* 0x000fe200030006ff */
[----:B------:R-:W-:Y:S01]  /*81d0*/  HADD2.F32 R32, -RZ, R30.H1_H1 ;  /* 0x3000001eff207230 */ /* 0x000fe20000004100 */
[-C--:B------:R-:W-:Y:S01]  /*81e0*/  F2FP.F16.E4M3.UNPACK_B R6, R14.reuse ;  /* 0x0000000eff06723e */ /* 0x080fe200020006ff */
[----:B------:R-:W-:Y:S01]  /*81f0*/  HADD2.F32 R30, -RZ, R34.H1_H1 ;  /* 0x30000022ff1e7230 */ /* 0x000fe20000004100 */
[----:B------:R-:W-:Y:S01]  /*8200*/  F2FP.F16.E4M3.UNPACK_B R14, R14.H1 ;  /* 0x0000000eff0e723e */ /* 0x000fe200030006ff */
[----:B------:R-:W-:Y:S01]  /*8210*/  HADD2.F32 R42, -RZ, R43.H0_H0 ;  /* 0x2000002bff2a7230 */ /* 0x000fe20000004100 */
[----:B------:R-:W-:Y:S01]  /*8220*/  F2FP.SATFINITE.E4M3.F32.PACK_AB_MERGE_C R11, R24, R11, RZ ;  /* 0x0000000b180b723e */ /* 0x000fe200048070ff */
[----:B------:R-:W-:Y:S02]  /*8230*/  HADD2.F32 R37, -RZ, R36.H0_H0 ;  /* 0x20000024ff257230 */ /* 0x000fe40000004100 */
[----:B------:R-:W-:Y:S01]  /*8240*/  FMUL.FTZ R45, R30, R41 ;  /* 0x000000291e2d7220 */ /* 0x000fe20000410000 */
[----:B------:R-:W-:-:S02]  /*8250*/  HADD2.F32 R40, -RZ, R38.H0_H0 ;  /* 0x20000026ff287230 */ /* 0x000fc40000004100 */
[-C--:B------:R-:W-:Y:S01]  /*8260*/  FMUL.FTZ R44, R30, R39.reuse ;  /* 0x000000271e2c7220 */ /* 0x080fe20000410000 */
[----:B------:R-:W-:Y:S02]  /*8270*/  HADD2.F32 R34, -RZ, R33.H0_H0 ;  /* 0x20000021ff227230 */ /* 0x000fe40000004100 */
[C---:B------:R-:W-:Y:S01]  /*8280*/  FMUL.FTZ R47, R37.reuse, R42 ;  /* 0x0000002a252f7220 */ /* 0x040fe20000410000 */
[C---:B------:R-:W-:Y:S01]  /*8290*/  FFMA.FTZ R30, R32.reuse, R39, -R45 ;  /* 0x00000027201e7223 */ /* 0x040fe2000001082d */
[-C--:B------:R-:W-:Y:S01]  /*82a0*/  FMUL.FTZ R37, R37, R40.reuse ;  /* 0x0000002825257220 */ /* 0x080fe20000410000 */
[----:B------:R-:W-:Y:S01]  /*82b0*/  FFMA.FTZ R32, R32, R41, R44 ;  /* 0x0000002920207223 */ /* 0x000fe2000001002c */
[C---:B------:R-:W-:Y:S01]  /*82c0*/  FFMA.FTZ R47, R34.reuse, R40, -R47 ;  /* 0x00000028222f7223 */ /* 0x040fe2000001082f */
[----:B------:R-:W-:Y:S01]  /*82d0*/  HADD2.F32 R40, -RZ, R38.H1_H1 ;  /* 0x30000026ff287230 */ /* 0x000fe20000004100 */
[----:B------:R-:W-:Y:S01]  /*82e0*/  F2FP.F16.E4M3.UNPACK_B R41, R29.H1 ;  /* 0x0000001dff29723e */ /* 0x000fe200030006ff */
[----:B------:R-:W-:Y:S01]  /*82f0*/  FFMA.FTZ R45, R34, R42, R37 ;  /* 0x0000002a222d7223 */ /* 0x000fe20000010025 */
[----:B------:R-:W-:Y:S01]  /*8300*/  F2FP.F16.E4M3.UNPACK_B R38, R20.H1 ;  /* 0x00000014ff26723e */ /* 0x000fe200030006ff */
[----:B------:R-:W-:Y:S01]  /*8310*/  HADD2.F32 R43, -RZ, R43.H1_H1 ;  /* 0x3000002bff2b7230 */ /* 0x000fe20000004100 */
[----:B------:R-:W-:Y:S01]  /*8320*/  F2FP.SATFINITE.E4M3.F32.PACK_AB_MERGE_C R13, R26, R13, RZ ;  /* 0x0000000d1a0d723e */ /* 0x000fe200048070ff */
[----:B------:R-:W-:Y:S01]  /*8330*/  HADD2.F32 R37, -RZ, R36.H1_H1 ;  /* 0x30000024ff257230 */ /* 0x000fe20000004100 */
[----:B------:R-:W-:Y:S01]  /*8340*/  F2FP.SATFINITE.E4M3.F32.PACK_AB_MERGE_C R5, R10, R5, R11 ;  /* 0x000000050a05723e */ /* 0x000fe2000480700b */
        /* <DEDUP_REMOVED lines=17> */
[----:B------:R-:W-:Y:S01]  /*8460*/  F2FP.F16.E4M3.UNPACK_B R34, R29 ;  /* 0x0000001dff22723e */ /* 0x000fe200020006ff */
[----:B------:R-:W-:Y:S01]  /*8470*/  HADD2.F32 R31, -RZ, R31.H1_H1 ;  /* 0x3000001fff1f7230 */ /* 0x000fe20000004100 */
[----:B------:R-:W-:Y:S01]  /*8480*/  F2FP.F16.E4M3.UNPACK_B R33, R20 ;  /* 0x00000014ff21723e */ /* 0x000fe200020006ff */
        /* <DEDUP_REMOVED lines=8> */
[----:B------:R-:W-:Y:S01]  /*8510*/  F2FP.SATFINITE.E4M3.F32.PACK_AB_MERGE_C R11, R32, R25, R45 ;  /* 0x00000019200b723e */ /* 0x000fe2000480702d */
        /* <DEDUP_REMOVED lines=9> */
[----:B------:R-:W-:Y:S01]  /*85b0*/  FFMA.FTZ R35, R20, R35, R29 ;  /* 0x0000002314237223 */ /* 0x000fe2000001001d */
[-C--:B------:R-:W-:Y:S01]  /*85c0*/  F2FP.F16.E4M3.UNPACK_B R20, R3.reuse.H1 ;  /* 0x00000003ff14723e */ /* 0x080fe200030006ff */
[C---:B------:R-:W-:Y:S01]  /*85d0*/  FMUL.FTZ R29, R27.reuse, R34 ;  /* 0x000000221b1d7220 */ /* 0x040fe20000410000 */
[----:B------:R-:W-:Y:S01]  /*85e0*/  FMUL.FTZ R38, R27, R36 ;  /* 0x000000241b267220 */ /* 0x000fe20000410000 */
[----:B------:R-:W-:Y:S01]  /*85f0*/  HADD2.F32 R33, -RZ, R31.H0_H0 ;  /* 0x2000001fff217230 */ /* 0x000fe20000004100 */
[----:B------:R-:W-:Y:S01]  /*8600*/  F2FP.F16.E4M3.UNPACK_B R3, R3 ;  /* 0x00000003ff03723e */ /* 0x000fe200020006ff */
[----:B------:R-:W-:-:S02]  /*8610*/  HADD2.F32 R27, -RZ, R14.H0_H0 ;  /* 0x2000000eff1b7230 */ /* 0x000fc40000004100 */
[C---:B------:R-:W-:Y:S01]  /*8620*/  FFMA.FTZ R36, R21.reuse, R36, R29 ;  /* 0x0000002415247223 */ /* 0x040fe2000001001d */
[----:B------:R-:W-:Y:S01]  /*8630*/  FFMA.FTZ R38, R21, R34, -R38 ;  /* 0x0000002215267223 */ /* 0x000fe20000010826 */
[----:B------:R-:W-:Y:S02]  /*8640*/  HADD2.F32 R29, -RZ, R20.H1_H1 ;  /* 0x30000014ff1d7230 */ /* 0x000fe40000004100 */
[----:B------:R-:W-:Y:S02]  /*8650*/  HADD2.F32 R31, -RZ, R31.H1_H1 ;  /* 0x3000001fff1f7230 */ /* 0x000fe40000004100 */
[----:B------:R-:W-:Y:S01]  /*8660*/  FMUL.FTZ R43, R27, R33 ;  /* 0x000000211b2b7220 */ /* 0x000fe20000410000 */
[----:B------:R-:W-:Y:S02]  /*8670*/  HADD2.F32 R14, -RZ, R14.H1_H1 ;  /* 0x3000000eff0e7230 */ /* 0x000fe40000004100 */
[----:B------:R-:W-:Y:S02]  /*8680*/  HADD2.F32 R21, -RZ, R20.H0_H0 ;  /* 0x20000014ff157230 */ /* 0x000fe40000004100 */
[----:B------:R-:W-:-:S02]  /*8690*/  HADD2.F32 R20, -RZ, R7.H0_H0 ;  /* 0x20000007ff147230 */ /* 0x000fc40000004100 */
[C---:B------:R-:W-:Y:S01]  /*86a0*/  FMUL.FTZ R34, R14.reuse, R31 ;  /* 0x0000001f0e227220 */ /* 0x040fe20000410000 */
[----:B------:R-:W-:Y:S02]  /*86b0*/  HADD2.F32 R7, -RZ, R7.H1_H1 ;  /* 0x30000007ff077230 */ /* 0x000fe40000004100 */
[----:B------:R-:W-:Y:S01]  /*86c0*/  FMUL.FTZ R46, R14, R29 ;  /* 0x0000001d0e2e7220 */ /* 0x000fe20000410000 */
[-C--:B------:R-:W-:Y:S01]  /*86d0*/  FMUL.FTZ R27, R27, R21.reuse ;  /* 0x000000151b1b7220 */ /* 0x080fe20000410000 */
[----:B------:R-:W-:Y:S01]  /*86e0*/  F2FP.F16.E4M3.UNPACK_B R14, R8 ;  /* 0x00000008ff0e723e */ /* 0x000fe200020006ff */
[C---:B------:R-:W-:Y:S01]  /*86f0*/  FFMA.FTZ R43, R20.reuse, R21, -R43 ;  /* 0x00000015142b7223 */ /* 0x040fe2000001082b */
[C---:B------:R-:W-:Y:S01]  /*8700*/  FFMA.FTZ R40, R7.reuse, R29, -R34 ;  /* 0x0000001d07287223 */ /* 0x040fe20000010822 */
[----:B------:R-:W-:Y:S01]  /*8710*/  FFMA.FTZ R33, R20, R33, R27 ;  /* 0x0000002114217223 */ /* 0x000fe2000001001b */
[----:B------:R-:W-:Y:S01]  /*8720*/  FFMA.FTZ R46, R7, R31, R46 ;  /* 0x0000001f072e7223 */ /* 0x000fe2000001002e */
        /* <DEDUP_REMOVED lines=26> */
[----:B------:R0:W-:Y:S04]  /*88d0*/  STS.128 [R51+0xb000], R4 ;  /* 0x00b0000433007388 */ /* 0x0001e80000000c00 */
[----:B------:R0:W-:Y:S02]  /*88e0*/  STS.128 [R0+0xb000], R8 ;  /* 0x00b0000800007388 */ /* 0x0001e40000000c00 */
.L_x_11924:
[----:B------:R-:W-:Y:S05]  /*88f0*/  BSYNC B0 ;  /* 0x0000000000007941 */ /* 0x000fea0003800000 */
.L_x_11917:
        /* <DEDUP_REMOVED lines=8> */
.L_x_11914:
[----:B012---:R-:W2:Y:S02]  /*8980*/  LDL R0, [R1+0x10] ;  /* 0x0000100001007983 */ /* 0x007ea40000100800 */
[----:B--2---:R-:W-:-:S13]  /*8990*/  ISETP.NE.AND P0, PT, R0, 0x3, PT ;  /* 0x000000030000780c */ /* 0x004fda0003f05270 */
[----:B------:R-:W-:Y:S05]  /*89a0*/  @!P0 BRA `(.L_x_11932) ;  /* 0x0000000000048947 */ /* 0x000fea0003800000 */
[----:B------:R-:W-:Y:S01]  /*89b0*/  BPT.TRAP 0x1 ;  /* 0x000000040000795c */ /* 0x000fe20000300000 */
.L_x_11932:
[----:B-----5:R-:W-:Y:S01]  /*89c0*/  IMAD R12, R18, 0x8, R17 ;  /* 0x00000008120c7824 */ /* 0x020fe200078e0211 */
[----:B------:R-:W-:-:S04]  /*89d0*/  SHF.L.U32 R3, R19, 0x1f, RZ ;  /* 0x0000001f13037819 */ /* 0x000fc800000006ff */
[----:B------:R0:W1:Y:S01]  /*89e0*/  SYNCS.PHASECHK.TRANS64.TRYWAIT P1, [R12+URZ+0x13230], R3 ;  /* 0x013230030c0075a7 */ /* 0x000062000802017f */
[----:B------:R-:W-:Y:S05]  /*89f0*/  @!P0 BRA `(.L_x_11933) ;  /* 0x0000000000048947 */ /* 0x000fea0003800000 */
[----:B------:R-:W-:Y:S01]  /*8a00*/  BPT.TRAP 0x1 ;  /* 0x000000040000795c */ /* 0x000fe20000300000 */
.L_x_11933:
[----:B------:R-:W2:Y:S01]  /*8a10*/  S2R R0, SR_TID.X ;  /* 0x0000000000007919 */ /* 0x000ea20000002100 */
[----:B------:R-:W-:Y:S02]  /*8a20*/  LOP3.LUT R16, R16, 0xfffffffb, RZ, 0xc0, !PT ;  /* 0xfffffffb10107812 */ /* 0x000fe400078ec0ff */
[----:B--2---:R-:W-:-:S04]  /*8a30*/  LOP3.LUT R0, R0, 0x7f, RZ, 0xc0, !PT ;  /* 0x0000007f00007812 */ /* 0x004fc800078ec0ff */
[----:B------:R-:W-:Y:S01]  /*8a40*/  ISETP.NE.AND P2, PT, R0, RZ, PT ;  /* 0x000000ff0000720c */ /* 0x000fe20003f45270 */
[----:B------:R-:W-:-:S05]  /*8a50*/  VIADD R0, R17, 0xe000 ;  /* 0x0000e00011007836 */ /* 0x000fca0000000000 */
[----:B------:R-:W-:-:S07]  /*8a60*/  SHF.R.U32.HI R0, RZ, 0x4, R0 ;  /* 0x00000004ff007819 */ /* 0x000fce0000011600 */
[----:B------:R-:W-:Y:S01]  /*8a70*/  @P2 LOP3.LUT R16, R16, 0x4, RZ, 0xfc, !PT ;  /* 0x0000000410102812 */ /* 0x000fe200078efcff */
[----:B-1----:R-:W-:Y:S06]  /*8a80*/  @P1 BRA `(.L_x_11934) ;  /* 0x0000000000081947 */ /* 0x002fec0003800000 */
[----:B------:R-:W1:Y:S02]  /*8a90*/  SYNCS.PHASECHK.TRANS64.TRYWAIT P1, [R12+URZ+0x13230], R3 ;  /* 0x013230030c0075a7 */ /* 0x000e64000802017f */
[----:B-1----:R-:W-:Y:S05]  /*8aa0*/  @!P1 BRA `(.L_x_11935) ;  /* 0x000001a800289947 */ /* 0x002fea0003800000 */
.L_x_11934:
[----:B------:R-:W-:Y:S01]  /*8ab0*/  LOP3.LUT R0, R0, 0x3fff, RZ, 0xc0, !PT ;  /* 0x00003fff00007812 */ /* 0x000fe200078ec0ff */
[----:B------:R-:W-:Y:S05]  /*8ac0*/  WARPSYNC.ALL ;  /* 0x0000000000007948 */ /* 0x000fea0003800000 */
[----:B01----:R-:W-:-:S05]  /*8ad0*/  LOP3.LUT R3, R0, 0x10000, RZ, 0xfc, !PT ;  /* 0x0001000000037812 */ /* 0x003fca00078efcff */
[----:B------:R0:W-:Y:S01]  /*8ae0*/  STL [R1+0x20], R3 ;  /* 0x0000200301007387 */ /* 0x0001e20000100800 */
[----:B------:R-:W-:Y:S01]  /*8af0*/  IMAD R8, R18, 0x280, R3 ;  /* 0x0000028012087824 */ /* 0x000fe200078e0203 */
[----:B---3--:R-:W-:Y:S01]  /*8b00*/  LOP3.LUT R4, R28, 0x10000, RZ, 0xfc, !PT ;  /* 0x000100001c047812 */ /* 0x008fe200078efcff */
[----:B------:R-:W-:Y:S01]  /*8b10*/  IMAD.MOV.U32 R9, RZ, RZ, -0x7fffffe0 ;  /* 0x80000020ff097424 */ /* 0x000fe200078e00ff */
[----:B------:R-:W2:Y:S01]  /*8b20*/  LDL R109, [R1+0x34] ;  /* 0x00003400016d7983 */ /* 0x000ea20000100800 */
[----:B------:R-:W-:Y:S01]  /*8b30*/  IMAD.MOV.U32 R5, RZ, RZ, -0x7fffffe0 ;  /* 0x80000020ff057424 */ /* 0x000fe200078e00ff */
[----:B------:R-:W-:Y:S01]  /*8b40*/  R2UR UR6, R8 ;  /* 0x00000000080672ca */ /* 0x000fe200000e0000 */
[----:B------:R-:W-:Y:S01]  /*8b50*/  WARPGROUP.ARRIVE ;  /* 0x00000000000079c5 */ /* 0x000fe20000000000 */
[----:B------:R-:W-:Y:S01]  /*8b60*/  R2UR UR7, R9 ;  /* 0x00000000090772ca */ /* 0x000fe200000e0000 */
[----:B------:R-:W-:Y:S01]  /*8b70*/  IMAD.MOV.U32 R7, RZ, RZ, -0x7fffffe0 ;  /* 0x80000020ff077424 */ /* 0x000fe200078e00ff */
[----:B------:R-:W-:Y:S01]  /*8b80*/  R2UR UR4, R4 ;  /* 0x00000000040472ca */ /* 0x000fe200000e0000 */
[----:B------:R-:W-:Y:S01]  /*8b90*/  IMAD.MOV.U32 R11, RZ, RZ, -0x7fffffe0 ;  /* 0x80000020ff0b7424 */ /* 0x000fe200078e00ff */
[----:B------:R-:W-:Y:S01]  /*8ba0*/  R2UR UR5, R5 ;  /* 0x00000000050572ca */ /* 0x000fe200000e0000 */
[----:B------:R-:W-:Y:S01]  /*8bb0*/  IMAD.MOV.U32 R15, RZ, RZ, -0x7fffffe0 ;  /* 0x80000020ff0f7424 */ /* 0x000fe200078e00ff */
[----:B------:R-:W2:Y:S01]  /*8bc0*/  LDL R108, [R1+0x1c] ;  /* 0x00001c00016c7983 */ /* 0x000ea20000100800 */
[----:B------:R-:W1:Y:S01]  /*8bd0*/  LDC R110, c[0x0][0x448] ;  /* 0x00011200ff6e7b82 */ /* 0x000e620000000800 */
[----:B------:R-:W-:-:S02]  /*8be0*/  ULDC UR43, c[0x0][0x9dc] ;  /* 0x00027700002b7ab9 */ /* 0x000fc40000000800 */
[----:B------:R-:W3:Y:S04]  /*8bf0*/  LDL R106, [R1+0x30] ;  /* 0x00003000016a7983 */ /* 0x000ee80000100800 */
[----:B------:R-:W5:Y:S03]  /*8c00*/  LDL R114, [R1+0xc] ;  /* 0x00000c0001727983 */ /* 0x000f660000100800 */
[----:B------:R-:W-:Y:S01]  /*8c10*/  QGMMA.64x32x32.F32.E4M3.E4M3 R88, gdesc[UR4], RZ, !UPT, gsb0 ;  /* 0x00600000045879f3 */ /* 0x000fe2000c0008ff */
[----:B------:R-:W-:Y:S01]  /*8c20*/  VIADD R6, R8, 0x80 ;  /* 0x0000008008067836 */ /* 0x000fe20000000000 */
[----:B------:R-:W-:Y:S01]  /*8c30*/  R2UR UR7, R7 ;  /* 0x00000000070772ca */ /* 0x000fe200000e0000 */
[----:B------:R-:W5:Y:S01]  /*8c40*/  LDL R112, [R1+0x8] ;  /* 0x0000080001707983 */ /* 0x000f620000100800 */
[----:B------:R-:W-:-:S02]  /*8c50*/  R2UR UR4, R4 ;  /* 0x00000000040472ca */ /* 0x000fc400000e0000 */
        /* <DEDUP_REMOVED lines=31> */
[----:B----4-:R-:W-:Y:S02]  /*8e50*/  VIADD R14, R8, 0x2 ;  /* 0x00000002080e7836 */ /* 0x010fe40000000000 */
[----:B------:R-:W-:Y:S02]  /*8e60*/  VIADD R6, R4, 0x2 ;  /* 0x0000000204067836 */ /* 0x000fe40000000000 */
[----:B------:R-:W-:Y:S01]  /*8e70*/  IMAD.MOV.U32 R7, RZ, RZ, -0x7fffffe0 ;  /* 0x80000020ff077424 */ /* 0x000fe200078e00ff */
        /* <DEDUP_REMOVED lines=43> */
[----:B-1----:R-:W-:Y:S01]  /*9130*/  ISETP.NE.AND P2, PT, R110, 0x1, PT ;  /* 0x000000016e00780c */ /* 0x002fe20003f45270 */
[C---:B------:R-:W-:Y:S01]  /*9140*/  FMUL.FTZ R0, R2.reuse, R88 ;  /* 0x0000005802007220 */ /* 0x040fe20000410000 */
[C---:B------:R-:W-:Y:S01]  /*9150*/  FMUL.FTZ R88, R2.reuse, R96 ;  /* 0x0000006002587220 */ /* 0x040fe20000410000 */
[C---:B------:R-:W-:Y:S01]  /*9160*/  FMUL.FTZ R96, R2.reuse, R85 ;  /* 0x0000005502607220 */ /* 0x040fe20000410000 */
[C---:B------:R-:W-:Y:S01]  /*9170*/  FMUL.FTZ R85, R2.reuse, R86 ;  /* 0x0000005602557220 */ /* 0x040fe20000410000 */
[C---:B------:R-:W-:Y:S01]  /*9180*/  FMUL.FTZ R86, R2.reuse, R87 ;  /* 0x0000005702567220 */ /* 0x040fe20000410000 */
[C---:B------:R-:W-:Y:S01]  /*9190*/  FMUL.FTZ R87, R2.reuse, R56 ;  /* 0x0000003802577220 */ /* 0x040fe20000410000 */
[C---:B------:R-:W-:Y:S01]  /*91a0*/  FMUL.FTZ R56, R2.reuse, R58 ;  /* 0x0000003a02387220 */ /* 0x040fe20000410000 */
[----:B------:R-:W1:Y:S01]  /*91b0*/  S2R R107, SR_TID.X ;  /* 0x00000000006b7919 */ /* 0x000e620000002100 */
        /* <DEDUP_REMOVED lines=10> */
[----:B------:R-:W-:Y:S01]  /*9260*/  FMUL.FTZ R92, R2, R100 ;  /* 0x00000064025c7220 */ /* 0x000fe20000410000 */
[----:B--2---:R-:W-:-:S02]  /*9270*/  IMAD.IADD R100, R109, 0x1, R108 ;  /* 0x000000016d647824 */ /* 0x004fc400078e026c */
[C---:B0-----:R-:W-:Y:S01]  /*9280*/  FMUL.FTZ R3, R2.reuse, R89 ;  /* 0x0000005902037220 */ /* 0x041fe20000410000 */
[----:B------:R-:W-:Y:S01]  /*9290*/  FMUL.FTZ R8, R2, R42 ;  /* 0x0000002a02087220 */ /* 0x000fe20000410000 */
[----:B----4-:R-:W-:Y:S01]  /*92a0*/  @P2 IMAD.HI.U32 R10, R100, R11, RZ ;  /* 0x0000000b640a2227 */ /* 0x010fe200078e00ff */
[----:B------:R-:W-:-:S03]  /*92b0*/  WARPGROUP.DEPBAR.LE gsb0, 0x0 ;  /* 0x00008000000079c5 */ /* 0x000fc60000010000 */
[----:B------:R-:W-:Y:S02]  /*92c0*/  FMUL.FTZ R55, R2, R25 ;  /* 0x0000001902377220 */ /* 0x000fe40000410000 */
[----:B------:R-:W0:Y:S01]  /*92d0*/  @P2 LDC R25, c[0x0][0x450] ;  /* 0x00011400ff192b82 */ /* 0x000e220000000800 */
[----:B-1----:R-:W-:-:S04]  /*92e0*/  LOP3.LUT R107, R107, 0x7f, RZ, 0xc0, !PT ;  /* 0x0000007f6b6b7812 */ /* 0x002fc800078ec0ff */
[----:B------:R-:W-:Y:S01]  /*92f0*/  ISETP.NE.AND P1, PT, R107, RZ, PT ;  /* 0x000000ff6b00720c */ /* 0x000fe20003f25270 */
[C---:B------:R-:W-:Y:S01]  /*9300*/  FMUL.FTZ R89, R2.reuse, R97 ;  /* 0x0000006102597220 */ /* 0x040fe20000410000 */
[C---:B------:R-:W-:Y:S01]  /*9310*/  FMUL.FTZ R42, R2.reuse, R46 ;  /* 0x0000002e022a7220 */ /* 0x040fe20000410000 */
[C---:B------:R-:W-:Y:S01]  /*9320*/  FMUL.FTZ R97, R2.reuse, R57 ;  /* 0x0000003902617220 */ /* 0x040fe20000410000 */
[C---:B------:R-:W-:Y:S01]  /*9330*/  FMUL.FTZ R46, R2.reuse, R50 ;  /* 0x00000032022e7220 */ /* 0x040fe20000410000 */
[C---:B------:R-:W-:Y:S01]  /*9340*/  FMUL.FTZ R21, R2.reuse, R95 ;  /* 0x0000005f02157220 */ /* 0x040fe20000410000 */
[----:B0-----:R-:W-:Y:S02]  /*9350*/  @P2 SHF.R.U32.HI R100, RZ, R25, R10 ;  /* 0x00000019ff642219 */ /* 0x001fe4000001160a */
[----:B------:R-:W0:Y:S01]  /*9360*/  LDC.64 R10, c[0x0][0x9e0] ;  /* 0x00027800ff0a7b82 */ /* 0x000e220000000a00 */
[C---:B------:R-:W-:Y:S01]  /*9370*/  FMUL.FTZ R57, R2.reuse, R59 ;  /* 0x0000003b02397220 */ /* 0x040fe20000410000 */
[C---:B------:R-:W-:Y:S01]  /*9380*/  FMUL.FTZ R50, R2.reuse, R54 ;  /* 0x0000003602327220 */ /* 0x040fe20000410000 */
[C---:B------:R-:W-:Y:S01]  /*9390*/  FMUL.FTZ R95, R2.reuse, R103 ;  /* 0x00000067025f7220 */ /* 0x040fe20000410000 */
[C---:B------:R-:W-:Y:S01]  /*93a0*/  FMUL.FTZ R59, R2.reuse, R63 ;  /* 0x0000003f023b7220 */ /* 0x040fe20000410000 */
[----:B------:R-:W-:Y:S01]  /*93b0*/  FMUL.FTZ R54, R2, R24 ;  /* 0x0000001802367220 */ /* 0x000fe20000410000 */
[----:B------:R-:W-:-:S02]  /*93c0*/  @!P1 VIADD R12, R12, 0x13240 ;  /* 0x000132400c0c9836 */ /* 0x000fc40000000000 */
[C---:B------:R-:W-:Y:S01]  /*93d0*/  FMUL.FTZ R63, R2.reuse, R67 ;  /* 0x00000043023f7220 */ /* 0x040fe20000410000 */
[----:B------:R-:W-:Y:S01]  /*93e0*/  IMAD.MOV.U32 R24, RZ, RZ, -0xa0 ;  /* 0xffffff60ff187424 */ /* 0x000fe200078e00ff */
        /* <DEDUP_REMOVED lines=11> */
[----:B------:R-:W-:Y:S01]  /*94a0*/  @!P1 PRMT R12, RZ, 0x654, R12 ;  /* 0x00000654ff0c9816 */ /* 0x000fe2000000000c */
        /* <DEDUP_REMOVED lines=40> */
[----:B------:R2:W-:Y:S01]  /*9730*/  @!P1 SYNCS.ARRIVE.TRANS64.RED.A1T0 RZ, [R12+URZ], RZ ;  /* 0x000000ff0cff99a7 */ /* 0x0005e2000810043f */
[----:B---3--:R-:W-:Y:S01]  /*9740*/  IMAD R25, R106, -0x2, R24 ;  /* 0xfffffffe6a197824 */ /* 0x008fe200078e0218 */
[----:B0-----:R-:W-:Y:S01]  /*9750*/  ISETP.GE.AND P1, PT, R11, 0x1, PT ;  /* 0x000000010b00780c */ /* 0x001fe20003f26270 */
[----:B------:R-:W0:Y:S01]  /*9760*/  MUFU.TANH R0, R0 ;  /* 0x0000000000007308 */ /* 0x000e220000002400 */
[----:B------:R-:W-:Y:S01]  /*9770*/  LOP3.LUT R16, R16, 0xffffffdf, RZ, 0xc0, !PT ;  /* 0xffffffdf10107812 */ /* 0x000fe200078ec0ff */
[----:B------:R-:W-:Y:S01]  /*9780*/  ULOP3.LUT UR43, URZ, UR43, URZ, 0x33, !UPT ;  /* 0x0000002b3f2b7292 */ /* 0x000fe2000f8e333f */
[--C-:B-----5:R-:W-:Y:S01]  /*9790*/  IADD3 R101, -R112, R25, R114.reuse ;  /* 0x0000001970657210 */ /* 0x120fe20007ffe172 */
[----:B--2---:R-:W-:-:S04]  /*97a0*/  IMAD R12, R105, -0xa0, R114 ;  /* 0xffffff60690c7824 */ /* 0x004fc800078e0272 */
[----:B------:R-:W2:Y:S01]  /*97b0*/  MUFU.TANH R3, R3 ;  /* 0x0000000300037308 */ /* 0x000ea20000002400 */
[----:B------:R-:W-:Y:S01]  /*97c0*/  VIADD R12, R12, 0xa0 ;  /* 0x000000a00c0c7836 */ /* 0x000fe20000000000 */
[----:B------:R-:W-:-:S06]  /*97d0*/  @P2 LOP3.LUT R16, R16, 0x20, RZ, 0xfc, !PT ;  /* 0x0000002010102812 */ /* 0x000fcc00078efcff */
[----:B------:R-:W3:Y:S01]  /*97e0*/  MUFU.TANH R9, R9 ;  /* 0x0000000900097308 */ /* 0x000ee20000002400 */
[----:B------:R-:W-:-:S07]  /*97f0*/  VIADD R102, R101, UR43 ;  /* 0x0000002b65667c36 */ /* 0x000fce0008000000 */
[----:B------:R-:W4:Y:S01]  /*9800*/  MUFU.TANH R13, R13 ;  /* 0x0000000d000d7308 */ /* 0x000f220000002400 */
[----:B------:R-:W-:-:S07]  /*9810*/  IMAD R106, R106, -0x2, R12 ;  /* 0xfffffffe6a6a7824 */ /* 0x000fce00078e020c */
        /* <DEDUP_REMOVED lines=77> */
[----:B------:R-:W-:Y:S01]  /*9cf0*/  LOP3.LUT R16, R16, 0xffffffef, RZ, 0xc0, !PT ;  /* 0xffffffef10107812 */ /* 0x000fe200078ec0ff */
[----:B------:R-:W-:Y:S01]  /*9d00*/  VIADD R39, R24, 0xffffffff ;  /* 0xffffffff18277836 */ /* 0x000fe20000000000 */
[----:B-1----:R-:W-:Y:S01]  /*9d10*/  VIADDMNMX R38, R103, R101, R106, PT ;  /* 0x0000006567267246 */ /* 0x002fe2000380016a */
[----:B------:R-:W-:Y:S01]  /*9d20*/  VIADD R12, R25, 0xffffffff ;  /* 0xffffffff190c7836 */ /* 0x000fe20000000000 */
[----:B------:R-:W-:Y:S01]  /*9d30*/  @P1 LOP3.LUT R16, R16, 0x10, RZ, 0xfc, !PT ;  /* 0x0000001010101812 */ /* 0x000fe200078efcff */
[----:B------:R-:W-:Y:S01]  /*9d40*/  IMAD.IADD R37, R102, 0x1, R103 ;  /* 0x0000000166257824 */ /* 0x000fe200078e0267 */
        /* <DEDUP_REMOVED lines=12> */
.L_x_11938:
[----:B------:R-:W-:-:S13]  /*9e10*/  ISETP.NE.AND P1, PT, R11, 0x1, PT ;  /* 0x000000010b00780c */ /* 0x000fda0003f25270 */
[----:B------:R-:W1:Y:S02]  /*9e20*/  @P1 LDC.64 R24, c[0x0][0x9e8] ;  /* 0x00027a00ff181b82 */ /* 0x000e640000000a00 */
[----:B-1----:R-:W-:-:S05]  /*9e30*/  @P1 IMAD.HI.U32 R24, R103, R24, RZ ;  /* 0x0000001867181227 */ /* 0x002fca00078e00ff */
[----:B------:R-:W-:-:S07]  /*9e40*/  @P1 SHF.R.U32.HI R103, RZ, R25, R24 ;  /* 0x00000019ff671219 */ /* 0x000fce0000011618 */
.L_x_11939:
[----:B------:R-:W-:Y:S05]  /*9e50*/  BSYNC B0 ;  /* 0x0000000000007941 */ /* 0x000fea0003800000 */
.L_x_11937:
[----:B------:R-:W-:-:S05]  /*9e60*/  IMAD R24, R103, R11, R12 ;  /* 0x0000000b67187224 */ /* 0x000fca00078e020c */
[----:B------:R-:W-:Y:S02]  /*9e70*/  VIMNMX R37, R37, R24, !PT ;  /* 0x0000001825257248 */ /* 0x000fe40007fe0100 */
[----:B------:R-:W-:-:S07]  /*9e80*/  VIADDMNMX R38, R24, R11, R38, PT ;  /* 0x0000000b18267246 */ /* 0x000fce0003800126 */
.L_x_11936:
[C---:B------:R-:W-:Y:S02]  /*9e90*/  ISETP.GE.AND P1, PT, R39.reuse, 0x2, PT ;  /* 0x000000022700780c */ /* 0x040fe40003f26270 */
[----:B------:R-:W-:Y:S02]  /*9ea0*/  ISETP.GE.AND P4, PT, R39, 0xa, PT ;  /* 0x0000000a2700780c */ /* 0x000fe40003f86270 */
[----:B------:R-:W-:Y:S02]  /*9eb0*/  ISETP.GT.AND P2, PT, R37, 0x1, !P1 ;  /* 0x000000012500780c */ /* 0x000fe40004f44270 */
[----:B------:R-:W-:Y:S02]  /*9ec0*/  LOP3.LUT R16, R16, 0xfffffffe, RZ, 0xc0, !PT ;  /* 0xfffffffe10107812 */ /* 0x000fe400078ec0ff */
[----:B------:R-:W-:Y:S02]  /*9ed0*/  ISETP.LT.OR P3, PT, R38, 0x2, P2 ;  /* 0x000000022600780c */ /* 0x000fe40001761670 */
[----:B------:R-:W-:-:S02]  /*9ee0*/  ISETP.GE.AND P2, PT, R39, 0x9, PT ;  /* 0x000000092700780c */ /* 0x000fc40003f46270 */
[----:B------:R-:W-:Y:S02]  /*9ef0*/  FSEL R3, R3, -INF , !P3 ;  /* 0xff80000003037808 */ /* 0x000fe40005800000 */
[----:B------:R-:W-:Y:S02]  /*9f00*/  ISETP.GT.AND P3, PT, R37, 0x8, !P2 ;  /* 0x000000082500780c */ /* 0x000fe40005764270 */
[----:B------:R-:W-:Y:S02]  /*9f10*/  @P4 LOP3.LUT R16, R16, 0x1, RZ, 0xfc, !PT ;  /* 0x0000000110104812 */ /* 0x000fe400078efcff */
[----:B------:R-:W-:Y:S02]  /*9f20*/  ISETP.LT.OR P3, PT, R38, 0x9, P3 ;  /* 0x000000092600780c */ /* 0x000fe40001f61670 */
[----:B------:R-:W-:Y:S02]  /*9f30*/  LOP3.LUT R22, R22, 0x7fffffff, RZ, 0xc0, !PT ;  /* 0x7fffffff16167812 */ /* 0x000fe400078ec0ff */
[----:B0-----:R-:W-:-:S02]  /*9f40*/  FSEL R25, R14, -INF , !P3 ;  /* 0xff8000000e197808 */ /* 0x001fc40005800000 */
[----:B------:R-:W-:Y:S02]  /*9f50*/  ISETP.GT.AND P3, PT, R37, 0x9, !P4 ;  /* 0x000000092500780c */ /* 0x000fe40006764270 */
[C---:B------:R-:W-:Y:S02]  /*9f60*/  ISETP.GE.AND P4, PT, R39.reuse, 0x11, PT ;  /* 0x000000112700780c */ /* 0x040fe40003f86270 */
[----:B------:R-:W-:Y:S02]  /*9f70*/  ISETP.LT.OR P3, PT, R38, 0xa, P3 ;  /* 0x0000000a2600780c */ /* 0x000fe40001f61670 */
[----:B------:R-:W-:Y:S02]  /*9f80*/  ISETP.GE.AND P6, PT, R39, 0x91, PT ;  /* 0x000000912700780c */ /* 0x000fe40003fc6270 */
[----:B------:R-:W-:Y:S02]  /*9f90*/  FSEL R103, R15, -INF , !P3 ;  /* 0xff8000000f677808 */ /* 0x000fe40005800000 */
[----:B------:R-:W-:-:S02]  /*9fa0*/  ISETP.GT.AND P3, PT, R37, 0x10, !P4 ;  /* 0x000000102500780c */ /* 0x000fc40006764270 */
[----:B------:R-:W-:Y:S02]  /*9fb0*/  LOP3.LUT R16, R16, 0xfffffffd, RZ, 0xc0, !PT ;  /* 0xfffffffd10107812 */ /* 0x000fe400078ec0ff */
[----:B------:R-:W-:Y:S02]  /*9fc0*/  ISETP.LT.OR P3, PT, R38, 0x11, P3 ;  /* 0x000000112600780c */ /* 0x000fe40001f61670 */
[----:B------:R-:W-:Y:S02]  /*9fd0*/  @P4 LOP3.LUT R22, R22, 0x80000000, RZ, 0xfc, !PT ;  /* 0x8000000016164812 */ /* 0x000fe400078efcff */
[----:B------:R-:W-:Y:S02]  /*9fe0*/  ISETP.GE.AND P4, PT, R39, 0x12, PT ;  /* 0x000000122700780c */ /* 0x000fe40003f86270 */
[----:B------:R-:W-:Y:S02]  /*9ff0*/  LOP3.LUT R22, R22, 0xbfffffff, RZ, 0xc0, !PT ;  /* 0xbfffffff16167812 */ /* 0x000fe400078ec0ff */
[----:B------:R-:W-:-:S02]  /*a000*/  FSEL R107, R88, -INF , !P3 ;  /* 0xff800000586b7808 */ /* 0x000fc40005800000 */
        /* <DEDUP_REMOVED lines=207> */
[----:B------:R-:W-:Y:S01]  /*ad00*/  ISETP.GE.AND P5, PT, R11, 0x1, PT ;  /* 0x000000010b00780c */ /* 0x000fe20003fa6270 */
[----:B0-----:R-:W-:Y:S01]  /*ad10*/  IMAD.IADD R102, R102, 0x1, R39 ;  /* 0x0000000166667824 */ /* 0x001fe200078e0227 */
[----:B------:R-:W-:-:S11]  /*ad20*/  VIADDMNMX R106, R39, R101, R106, PT ;  /* 0x00000065276a7246 */ /* 0x000fd6000380016a */
        /* <DEDUP_REMOVED lines=12> */
.L_x_11942:
[----:B------:R-:W-:-:S13]  /*adf0*/  ISETP.NE.AND P5, PT, R11, 0x1, PT ;  /* 0x000000010b00780c */ /* 0x000fda0003fa5270 */
[----:B------:R-:W0:Y:S02]  /*ae00*/  @P5 LDC.64 R14, c[0x0][0x9e8] ;  /* 0x00027a00ff0e5b82 */ /* 0x000e240000000a00 */
[----:B0-----:R-:W-:-:S05]  /*ae10*/  @P5 IMAD.HI.U32 R14, R39, R14, RZ ;  /* 0x0000000e270e5227 */ /* 0x001fca00078e00ff */
[----:B------:R-:W-:-:S07]  /*ae20*/  @P5 SHF.R.U32.HI R39, RZ, R15, R14 ;  /* 0x0000000fff275219 */ /* 0x000fce000001160e */
.L_x_11943:
[----:B------:R-:W-:Y:S05]  /*ae30*/  BSYNC B0 ;  /* 0x0000000000007941 */ /* 0x000fea0003800000 */
.L_x_11941:
[----:B------:R-:W-:-:S05]  /*ae40*/  IMAD R39, R39, R11, R12 ;  /* 0x0000000b27277224 */ /* 0x000fca00078e020c */
[----:B------:R-:W-:Y:S02]  /*ae50*/  VIMNMX R102, R102, R39, !PT ;  /* 0x0000002766667248 */ /* 0x000fe40007fe0100 */
[----:B------:R-:W-:-:S07]  /*ae60*/  VIADDMNMX R106, R39, R11, R106, PT ;  /* 0x0000000b276a7246 */ /* 0x000fce000380016a */
.L_x_11940:
[C---:B------:R-:W-:Y:S01]  /*ae70*/  ISETP.GT.AND P1, PT, R102.reuse, 0x1, !P1 ;  /* 0x000000016600780c */ /* 0x040fe20004f24270 */
[----:B------:R-:W-:Y:S01]  /*ae80*/  ULDC UR4, c[0x0][0x988] ;  /* 0x0002620000047ab9 */ /* 0x000fe20000000800 */
[----:B------:R-:W-:Y:S02]  /*ae90*/  ISETP.GT.AND P2, PT, R102, 0x8, !P2 ;  /* 0x000000086600780c */ /* 0x000fe40005744270 */
        /* <DEDUP_REMOVED lines=79> */
[----:B------:R-:W-:Y:S02]  /*b390*/  LOP3.LUT P2, RZ, R22, 0x1000, RZ, 0xc0, !PT ;  /* 0x0000100016ff7812 */ /* 0x000fe4000784c0ff */
[----:B------:R-:W-:Y:S02]  /*b3a0*/  ISETP.LT.OR P1, PT, R106, 0x39, P1 ;  /* 0x000000396a00780c */ /* 0x000fe40000f21670 */
[----:B------:R-:W-:-:S02]  /*b3b0*/  FMNMX.FTZ R12, R135, R12, !PT ;  /* 0x0000000c870c7209 */ /* 0x000fc40007810000 */
[----:B------:R-:W-:Y:S02]  /*b3c0*/  FSEL R85, R85, -INF , !P1 ;  /* 0xff80000055557808 */ /* 0x000fe40004800000 */
[----:B------:R-:W-:Y:S02]  /*b3d0*/  LOP3.LUT P1, RZ, R22, 0x100000, RZ, 0xc0, !PT ;  /* 0x0010000016ff7812 */ /* 0x000fe4000782c0ff */
[----:B------:R-:W-:Y:S02]  /*b3e0*/  FMNMX.FTZ R12, R53, R12, !PT ;  /* 0x0000000c350c7209 */ /* 0x000fe40007810000 */
        /* <DEDUP_REMOVED lines=22> */
[----:B------:R-:W-:Y:S01]  /*b550*/  ISETP.GT.AND P4, PT, R102, RZ, !P4 ;  /* 0x000000ff6600720c */ /* 0x000fe20006784270 */
[----:B------:R-:W0:Y:S01]  /*b560*/  SHFL.BFLY PT, R12, R20, 0x2, 0x1f ;  /* 0x0c401f00140c7f89 */ /* 0x000e2200000e0000 */
[C---:B------:R-:W-:Y:S02]  /*b570*/  ISETP.LT.OR P1, PT, R106.reuse, 0x49, P1 ;  /* 0x000000496a00780c */ /* 0x040fe40000f21670 */
[----:B------:R-:W-:Y:S02]  /*b580*/  ISETP.LT.OR P4, PT, R106, 0x1, P4 ;  /* 0x000000016a00780c */ /* 0x000fe40002781670 */
[----:B------:R-:W-:Y:S01]  /*b590*/  FSEL R153, R58, -INF , !P1 ;  /* 0xff8000003a997808 */ /* 0x000fe20004800000 */
[----:B------:R-:W-:Y:S01]  /*b5a0*/  IMAD.U32 R58, RZ, RZ, UR4 ;  /* 0x00000004ff3a7e24 */ /* 0x000fe2000f8e00ff */
[----:B------:R-:W-:-:S02]  /*b5b0*/  LOP3.LUT P1, RZ, R22, 0x10000, RZ, 0xc0, !PT ;  /* 0x0001000016ff7812 */ /* 0x000fc4000782c0ff */
[C---:B------:R-:W-:Y:S02]  /*b5c0*/  ISETP.GT.AND P6, PT, R102.reuse, 0x90, !P6 ;  /* 0x000000906600780c */ /* 0x040fe400077c4270 */
[----:B------:R-:W-:Y:S02]  /*b5d0*/  ISETP.GT.AND P1, PT, R102, 0x49, !P1 ;  /* 0x000000496600780c */ /* 0x000fe40004f24270 */
[C---:B------:R-:W-:Y:S02]  /*b5e0*/  ISETP.LT.OR P6, PT, R106.reuse, 0x91, P6 ;  /* 0x000000916a00780c */ /* 0x040fe400037c1670 */
[----:B------:R-:W-:Y:S02]  /*b5f0*/  ISETP.LT.OR P1, PT, R106, 0x4a, P1 ;  /* 0x0000004a6a00780c */ /* 0x000fe40000f21670 */
[----:B------:R-:W-:Y:S02]  /*b600*/  FSEL R31, R31, -INF , !P6 ;  /* 0xff8000001f1f7808 */ /* 0x000fe40007000000 */
[----:B------:R-:W-:-:S02]  /*b610*/  FSEL R59, R59, -INF , !P1 ;  /* 0xff8000003b3b7808 */ /* 0x000fc40004800000 */
[----:B------:R-:W-:Y:S02]  /*b620*/  LOP3.LUT P1, RZ, R22, 0x8000, RZ, 0xc0, !PT ;  /* 0x0000800016ff7812 */ /* 0x000fe4000782c0ff */
[C---:B------:R-:W-:Y:S02]  /*b630*/  ISETP.GT.AND P3, PT, R102.reuse, 0x98, !P3 ;  /* 0x000000986600780c */ /* 0x040fe40005f64270 */
[----:B------:R-:W-:Y:S02]  /*b640*/  ISETP.GT.AND P1, PT, R102, 0x50, !P1 ;  /* 0x000000506600780c */ /* 0x000fe40004f24270 */
[----:B0-----:R-:W-:Y:S02]  /*b650*/  FMNMX.FTZ R24, R20, R12, !PT ;  /* 0x0000000c14187209 */ /* 0x001fe40007810000 */
[----:B------:R-:W-:Y:S02]  /*b660*/  ISETP.LT.OR P1, PT, R106, 0x51, P1 ;  /* 0x000000516a00780c */ /* 0x000fe40000f21670 */
[----:B------:R-:W-:Y:S01]  /*b670*/  FSEL R20, R9, -INF , !P4 ;  /* 0xff80000009147808 */ /* 0x000fe20006000000 */
[----:B------:R-:W0:Y:S01]  /*b680*/  SHFL.BFLY PT, R12, R24, 0x1, 0x1f ;  /* 0x0c201f00180c7f89 */ /* 0x000e2200000e0000 */
        /* <DEDUP_REMOVED lines=39> */
[C---:B------:R-:W-:Y:S02]  /*b900*/  LOP3.LUT P1, RZ, R22.reuse, 0x100, RZ, 0xc0, !PT ;  /* 0x0000010016ff7812 */ /* 0x040fe4000782c0ff */
[----:B------:R-:W-:Y:S02]  /*b910*/  LOP3.LUT P2, RZ, R22, 0x2, RZ, 0xc0, !PT ;  /* 0x0000000216ff7812 */ /* 0x000fe4000784c0ff */
        /* <DEDUP_REMOVED lines=8> */
[----:B------:R-:W-:Y:S02]  /*b9a0*/  LOP3.LUT P5, RZ, R22, 0x1, RZ, 0xc0, !PT ;  /* 0x0000000116ff7812 */ /* 0x000fe400078ac0ff */
[----:B------:R-:W-:Y:S02]  /*b9b0*/  ISETP.LT.OR P1, PT, R106, 0x71, P1 ;  /* 0x000000716a00780c */ /* 0x000fe40000f21670 */
[----:B------:R-:W-:Y:S02]  /*b9c0*/  FMNMX.FTZ R54, R155, R54, !PT ;  /* 0x000000369b367209 */ /* 0x000fe40007810000 */
[----:B------:R-:W-:Y:S02]  /*b9d0*/  FSEL R46, R46, -INF , !P1 ;  /* 0xff8000002e2e7808 */ /* 0x000fe40004800000 */
[----:B------:R-:W-:Y:S02]  /*b9e0*/  LOP3.LUT P1, RZ, R22, 0x40, RZ, 0xc0, !PT ;  /* 0x0000004016ff7812 */ /* 0x000fe4000782c0ff */
[----:B0-----:R-:W-:-:S02]  /*b9f0*/  FMNMX.FTZ R12, R24, R12, !PT ;  /* 0x0000000c180c7209 */ /* 0x001fc40007810000 */
[----:B------:R-:W-:Y:S02]  /*ba00*/  ISETP.GT.AND P1, PT, R102, 0x71, !P1 ;  /* 0x000000716600780c */ /* 0x000fe40004f24270 */
[----:B------:R-:W-:Y:S01]  /*ba10*/  FMNMX.FTZ R9, R63, R54, !PT ;  /* 0x000000363f097209 */ /* 0x000fe20007810000 */
[----:B------:R-:W-:-:S01]  /*ba20*/  FFMA.FTZ R14, R12, R58, -8 ;  /* 0xc10000000c0e7423 */ /* 0x000fc2000001003a */
        /* <DEDUP_REMOVED lines=11> */
[----:B------:R-:W-:Y:S02]  /*bae0*/  ISETP.LT.OR P3, PT, R106, 0x99, P3 ;  /* 0x000000996a00780c */ /* 0x000fe40001f61670 */
        /* <DEDUP_REMOVED lines=22> */
[C---:B------:R-:W-:Y:S02]  /*bc50*/  ISETP.GT.AND P1, PT, R102.reuse, 0x91, !P2 ;  /* 0x000000916600780c */ /* 0x040fe40005724270 */
[----:B------:R-:W-:Y:S01]  /*bc60*/  ISETP.GT.AND P2, PT, R102, 0x99, !P5 ;  /* 0x000000996600780c */ /* 0x000fe20006f44270 */
[----:B------:R-:W-:-:S01]  /*bc70*/  FFMA.FTZ R60, R87, R58, -R14 ;  /* 0x0000003a573c7223 */ /* 0x000fc2000001080e */
[----:B------:R-:W-:Y:S01]  /*bc80*/  ISETP.LT.OR P1, PT, R106, 0x92, P1 ;  /* 0x000000926a00780c */ /* 0x000fe20000f21670 */
[----:B------:R-:W-:-:S01]  /*bc90*/  FFMA.FTZ R87, R97, R58, -R14 ;  /* 0x0000003a61577223 */ /* 0x000fc2000001080e */
[----:B------:R-:W-:Y:S01]  /*bca0*/  ISETP.LT.OR P2, PT, R106, 0x9a, P2 ;  /* 0x0000009a6a00780c */ /* 0x000fe20001741670 */
[----:B------:R0:W-:Y:S01]  /*bcb0*/  MUFU.EX2 R52, R60 ;  /* 0x0000003c00347308 */ /* 0x0001e20000000800 */
[----:B------:R-:W-:Y:S01]  /*bcc0*/  FSEL R97, R30, -INF , !P1 ;  /* 0xff8000001e617808 */ /* 0x000fe20004800000 */
[-CC-:B------:R-:W-:Y:S01]  /*bcd0*/  FFMA.FTZ R36, R109, R58.reuse, -R14.reuse ;  /* 0x0000003a6d247223 */ /* 0x180fe2000001080e */
[----:B------:R-:W-:Y:S01]  /*bce0*/  FSEL R109, R34, -INF , !P2 ;  /* 0xff800000226d7808 */ /* 0x000fe20005000000 */
[-CC-:B------:R-:W-:Y:S01]  /*bcf0*/  FFMA.FTZ R0, R0, R58.reuse, -R14.reuse ;  /* 0x0000003a00007223 */ /* 0x180fe2000001080e */
[----:B------:R-:W-:-:S01]  /*bd00*/  FFMA.FTZ R3, R3, R58, -R14 ;  /* 0x0000003a03037223 */ /* 0x000fc2000001080e */
[-CC-:B------:R-:W-:Y:S01]  /*bd10*/  FFMA.FTZ R24, R25, R58.reuse, -R14.reuse ;  /* 0x0000003a19187223 */ /* 0x180fe2000001080e */
[----:B------:R-:W-:-:S01]  /*bd20*/  FFMA.FTZ R25, R103, R58, -R14 ;  /* 0x0000003a67197223 */ /* 0x000fc2000001080e */
[-CC-:B------:R-:W-:Y:S01]  /*bd30*/  FFMA.FTZ R32, R107, R58.reuse, -R14.reuse ;  /* 0x0000003a6b207223 */ /* 0x180fe2000001080e */
[----:B0-----:R-:W-:Y:S01]  /*bd40*/  FMNMX.FTZ R60, R42, R9, !PT ;  /* 0x000000092a3c7209 */ /* 0x001fe20007810000 */
[----:B------:R-:W-:Y:S01]  /*bd50*/  MUFU.EX2 R0, R0 ;  /* 0x0000000000007308 */ /* 0x000fe20000000800 */
[----:B------:R-:W-:-:S01]  /*bd60*/  FFMA.FTZ R70, R71, R58, -R14 ;  /* 0x0000003a47467223 */ /* 0x000fc2000001080e */
[--C-:B------:R-:W-:Y:S01]  /*bd70*/  FFMA.FTZ R89, R89, R58, -R14.reuse ;  /* 0x0000003a59597223 */ /* 0x100fe2000001080e */
[----:B------:R-:W-:Y:S01]  /*bd80*/  FMNMX.FTZ R9, R43, R60, !PT ;  /* 0x0000003c2b097209 */ /* 0x000fe20007810000 */
[-CC-:B------:R-:W-:Y:S01]  /*bd90*/  FFMA.FTZ R93, R93, R58.reuse, -R14.reuse ;  /* 0x0000003a5d5d7223 */ /* 0x180fe2000001080e */
[----:B------:R-:W-:-:S01]  /*bda0*/  FFMA.FTZ R111, R111, R58, -R14 ;  /* 0x0000003a6f6f7223 */ /* 0x000fc2000001080e */
[-CC-:B------:R-:W-:Y:S01]  /*bdb0*/  FFMA.FTZ R73, R73, R58.reuse, -R14.reuse ;  /* 0x0000003a49497223 */ /* 0x180fe2000001080e */
[----:B------:R-:W-:Y:S01]  /*bdc0*/  FMNMX.FTZ R60, R46, R9, !PT ;  /* 0x000000092e3c7209 */ /* 0x000fe20007810000 */
        /* <DEDUP_REMOVED lines=16> */
[-CC-:B------:R-:W-:Y:S01]  /*bed0*/  FFMA.FTZ R60, R125, R58.reuse, -R14.reuse ;  /* 0x0000003a7d3c7223 */ /* 0x180fe2000001080e */
        /* <DEDUP_REMOVED lines=13> */
[--C-:B------:R-:W-:Y:S01]  /*bfb0*/  FFMA.FTZ R71, R139, R58, -R14.reuse ;  /* 0x0000003a8b477223 */ /* 0x100fe2000001080e */
[----:B------:R-:W-:Y:S01]  /*bfc0*/  FMNMX.FTZ R64, R31, R64, !PT ;  /* 0x000000401f407209 */ /* 0x000fe20007810000 */
[-CC-:B------:R-:W-:Y:S01]  /*bfd0*/  FFMA.FTZ R72, R141, R58.reuse, -R14.reuse ;  /* 0x0000003a8d487223 */ /* 0x180fe2000001080e */
[----:B------:R-:W-:-:S01]  /*bfe0*/  FFMA.FTZ R99, R99, R58, -R14 ;  /* 0x0000003a63637223 */ /* 0x000fc2000001080e */
[----:B------:R-:W-:Y:S01]  /*bff0*/  FFMA.FTZ R35, R35, R58, -R14 ;  /* 0x0000003a23237223 */ /* 0x000fe2000001080e */
[----:B------:R-:W-:Y:S01]  /*c000*/  FMNMX.FTZ R64, R97, R64, !PT ;  /* 0x0000004061407209 */ /* 0x000fe20007810000 */
[----:B------:R-:W0:Y:S01]  /*c010*/  MUFU.EX2 R25, R25 ;  /* 0x0000001900197308 */ /* 0x000e220000000800 */
[----:B------:R-:W-:-:S02]  /*c020*/  ISETP.NE.AND P5, PT, R110, 0x1, PT ;  /* 0x000000016e00780c */ /* 0x000fc40003fa5270 */
[----:B------:R-:W-:-:S04]  /*c030*/  FMNMX.FTZ R64, R33, R64, !PT ;  /* 0x0000004021407209 */ /* 0x000fc80007810000 */
[----:B------:R-:W-:Y:S01]  /*c040*/  FMNMX.FTZ R9, R109, R64, !PT ;  /* 0x000000406d097209 */ /* 0x000fe20007810000 */
[----:B------:R-:W-:-:S01]  /*c050*/  FFMA.FTZ R64, R135, R58, -R14 ;  /* 0x0000003a87407223 */ /* 0x000fc2000001080e */
[----:B------:R-:W-:Y:S03]  /*c060*/  MUFU.EX2 R32, R32 ;  /* 0x0000002000207308 */ /* 0x000fe60000000800 */
[----:B------:R-:W1:Y:S05]  /*c070*/  SHFL.BFLY PT, R68, R9, 0x2, 0x1f ;  /* 0x0c401f0009447f89 */ /* 0x000e6a00000e0000 */
[----:B------:R-:W-:Y:S01]  /*c080*/  MUFU.EX2 R89, R89 ;  /* 0x0000005900597308 */ /* 0x000fe20000000800 */
[----:B0-----:R-:W-:-:S04]  /*c090*/  F2FP.SATFINITE.E4M3.F32.PACK_AB_MERGE_C R152, R25, R24, RZ ;  /* 0x000000181998723e */ /* 0x001fc800048070ff */
[----:B------:R-:W-:-:S03]  /*c0a0*/  F2FP.SATFINITE.E4M3.F32.PACK_AB_MERGE_C R152, R3, R0, R152 ;  /* 0x000000000398723e */ /* 0x000fc60004807098 */
[----:B------:R-:W-:Y:S08]  /*c0b0*/  MUFU.EX2 R36, R36 ;  /* 0x0000002400247308 */ /* 0x000ff00000000800 */
[----:B------:R-:W0:Y:S01]  /*c0c0*/  MUFU.EX2 R93, R93 ;  /* 0x0000005d005d7308 */ /* 0x000e220000000800 */
[----:B-1----:R-:W-:-:S05]  /*c0d0*/  FMNMX.FTZ R74, R9, R68, !PT ;  /* 0x00000044094a7209 */ /* 0x002fca0007810000 */
[----:B------:R-:W1:Y:S02]  /*c0e0*/  SHFL.BFLY PT, R9, R74, 0x1, 0x1f ;  /* 0x0c201f004a097f89 */ /* 0x000e6400000e0000 */
[----:B------:R-:W-:Y:S08]  /*c0f0*/  MUFU.EX2 R38, R111 ;  /* 0x0000006f00267308 */ /* 0x000ff00000000800 */
[----:B------:R-:W-:Y:S01]  /*c100*/  MUFU.EX2 R73, R73 ;  /* 0x0000004900497308 */ /* 0x000fe20000000800 */
[----:B0-----:R-:W-:-:S04]  /*c110*/  F2FP.SATFINITE.E4M3.F32.PACK_AB_MERGE_C R154, R93, R36, RZ ;  /* 0x000000245d9a723e */ /* 0x001fc800048070ff */
[----:B------:R-:W-:-:S03]  /*c120*/  F2FP.SATFINITE.E4M3.F32.PACK_AB_MERGE_C R154, R89, R32, R154 ;  /* 0x00000020599a723e */ /* 0x000fc6000480709a */
[----:B------:R-:W-:Y:S01]  /*c130*/  MUFU.EX2 R40, R113 ;  /* 0x0000007100287308 */ /* 0x000fe20000000800 */
[----:B-1----:R-:W-:Y:S01]  /*c140*/  FMNMX.FTZ R9, R74, R9, !PT ;  /* 0x000000094a097209 */ /* 0x002fe20007810000 */
[----:B------:R-:W-:-:S06]  /*c150*/  FFMA.FTZ R74, R37, R58, -R14 ;  /* 0x0000003a254a7223 */ /* 0x000fcc000001080e */
[----:B------:R-:W0:Y:S01]  /*c160*/  MUFU.EX2 R77, R77 ;  /* 0x0000004d004d7308 */ /* 0x000e220000000800 */
[C---:B------:R-:W-:Y:S01]  /*c170*/  FSETP.NEU.FTZ.AND P1, PT, R9.reuse, -INF , PT ;  /* 0xff8000000900780b */ /* 0x040fe20003f3d000 */
[----:B------:R-:W-:-:S05]  /*c180*/  FFMA.FTZ R76, R9, R58, -8 ;  /* 0xc1000000094c7423 */ /* 0x000fca000001003a */
[----:B------:R-:W-:Y:S01]  /*c190*/  FSEL R14, R76, RZ, P1 ;  /* 0x000000ff4c0e7208 */ /* 0x000fe20000800000 */
[----:B------:R-:W-:Y:S04]  /*c1a0*/  MUFU.EX2 R44, R115 ;  /* 0x00000073002c7308 */ /* 0x000fe80000000800 */
[----:B------:R-:W-:-:S01]  /*c1b0*/  FFMA.FTZ R20, R20, R58, -R14 ;  /* 0x0000003a14147223 */ /* 0x000fc2000001080e */
[-CC-:B------:R-:W-:Y:S01]  /*c1c0*/  FFMA.FTZ R13, R13, R58.reuse, -R14.reuse ;  /* 0x0000003a0d0d7223 */ /* 0x180fe2000001080e */
[----:B------:R-:W-:-:S01]  /*c1d0*/  FFMA.FTZ R15, R15, R58, -R14 ;  /* 0x0000003a0f0f7223 */ /* 0x000fc2000001080e */
[----:B------:R-:W-:Y:S01]  /*c1e0*/  FFMA.FTZ R94, R63, R58, -R14 ;  /* 0x0000003a3f5e7223 */ /* 0x000fe2000001080e */
[----:B------:R-:W-:-:S01]  /*c1f0*/  FADD.FTZ R63, R0, R3 ;  /* 0x00000003003f7221 */ /* 0x000fc20000010000 */
[-CC-:B------:R-:W-:Y:S01]  /*c200*/  FFMA.FTZ R76, R21, R58.reuse, -R14.reuse ;  /* 0x0000003a154c7223 */ /* 0x180fe2000001080e */
[----:B------:R-:W-:Y:S01]  /*c210*/  MUFU.EX2 R20, R20 ;  /* 0x0000001400147308 */ /* 0x000fe20000000800 */
[----:B------:R-:W-:-:S01]  /*c220*/  FFMA.FTZ R21, R39, R58, -R14 ;  /* 0x0000003a27157223 */ /* 0x000fc2000001080e */
[----:B------:R-:W-:Y:S01]  /*c230*/  FADD.FTZ R96, R24, R63 ;  /* 0x0000003f18607221 */ /* 0x000fe20000010000 */
[----:B------:R-:W-:-:S01]  /*c240*/  FFMA.FTZ R78, R91, R58, -R14 ;  /* 0x0000003a5b4e7223 */ /* 0x000fc2000001080e */
[-CC-:B------:R-:W-:Y:S01]  /*c250*/  FFMA.FTZ R37, R101, R58.reuse, -R14.reuse ;  /* 0x0000003a65257223 */ /* 0x180fe2000001080e */
[----:B------:R-:W-:-:S01]  /*c260*/  FFMA.FTZ R63, R66, R58, -R14 ;  /* 0x0000003a423f7223 */ /* 0x000fc2000001080e */
[----:B------:R-:W-:Y:S01]  /*c270*/  FADD.FTZ R91, R25, R96 ;  /* 0x00000060195b7221 */ /* 0x000fe20000010000 */
[----:B------:R-:W-:-:S01]  /*c280*/  FFMA.FTZ R66, R67, R58, -R14 ;  /* 0x0000003a43427223 */ /* 0x000fc2000001080e */
[----:B------:R-:W1:Y:S01]  /*c290*/  MUFU.EX2 R13, R13 ;  /* 0x0000000d000d7308 */ /* 0x000e620000000800 */
[----:B------:R-:W-:-:S01]  /*c2a0*/  FFMA.FTZ R80, R95, R58, -R14 ;  /* 0x0000003a5f507223 */ /* 0x000fc2000001080e */
[----:B------:R-:W-:Y:S01]  /*c2b0*/  FADD.FTZ R96, R32, R91 ;  /* 0x0000005b20607221 */ /* 0x000fe20000010000 */
[----:B------:R-:W-:-:S01]  /*c2c0*/  FFMA.FTZ R39, R143, R58, -R14 ;  /* 0x0000003a8f277223 */ /* 0x000fc2000001080e */
[-CC-:B------:R-:W-:Y:S01]  /*c2d0*/  FFMA.FTZ R82, R75, R58.reuse, -R14.reuse ;  /* 0x0000003a4b527223 */ /* 0x180fe2000001080e */
[----:B------:R-:W-:-:S01]  /*c2e0*/  FFMA.FTZ R75, R145, R58, -R14 ;  /* 0x0000003a914b7223 */ /* 0x000fc2000001080e */
[----:B------:R-:W-:Y:S01]  /*c2f0*/  FADD.FTZ R67, R89, R96 ;  /* 0x0000006059437221 */ /* 0x000fe20000010000 */
[----:B------:R-:W-:-:S01]  /*c300*/  FFMA.FTZ R84, R79, R58, -R14 ;  /* 0x0000003a4f547223 */ /* 0x000fc2000001080e */
[----:B------:R-:W2:Y:S01]  /*c310*/  MUFU.EX2 R15, R15 ;  /* 0x0000000f000f7308 */ /* 0x000ea20000000800 */
[----:B------:R-:W-:-:S01]  /*c320*/  FFMA.FTZ R79, R147, R58, -R14 ;  /* 0x0000003a934f7223 */ /* 0x000fc2000001080e */
[----:B------:R-:W-:Y:S01]  /*c330*/  FADD.FTZ R98, R36, R67 ;  /* 0x0000004324627221 */ /* 0x000fe20000010000 */
[----:B------:R-:W-:-:S01]  /*c340*/  FFMA.FTZ R41, R41, R58, -R14 ;  /* 0x0000003a29297223 */ /* 0x000fc2000001080e */
[----:B------:R-:W-:Y:S01]  /*c350*/  FFMA.FTZ R86, R83, R58, -R14 ;  /* 0x0000003a53567223 */ /* 0x000fe2000001080e */
[----:B0-----:R-:W-:Y:S01]  /*c360*/  F2FP.SATFINITE.E4M3.F32.PACK_AB_MERGE_C R148, R77, R40, RZ ;  /* 0x000000284d94723e */ /* 0x001fe200048070ff */
[----:B------:R-:W-:Y:S01]  /*c370*/  FADD.FTZ R91, R93, R98 ;  /* 0x000000625d5b7221 */ /* 0x000fe20000010000 */
        /* <DEDUP_REMOVED lines=11> */
[-CC-:B------:R-:W-:Y:S01]  /*c430*/  FFMA.FTZ R57, R153, R58.reuse, -R14.reuse ;  /* 0x0000003a99397223 */ /* 0x180fe2000001080e */
[----:B------:R-:W-:-:S01]  /*c440*/  FFMA.FTZ R92, R59, R58, -R14 ;  /* 0x0000003a3b5c7223 */ /* 0x000fc2000001080e */
[-CC-:B------:R-:W-:Y:S01]  /*c450*/  FFMA.FTZ R59, R155, R58.reuse, -R14.reuse ;  /* 0x0000003a9b3b7223 */ /* 0x180fe2000001080e */
[----:B------:R-:W-:-:S01]  /*c460*/  FFMA.FTZ R8, R8, R58, -R14 ;  /* 0x0000003a08087223 */ /* 0x000fc2000001080e */
[----:B------:R-:W-:Y:S01]  /*c470*/  F2FP.SATFINITE.E4M3.F32.PACK_AB_MERGE_C R148, R73, R38, R148 ;  /* 0x000000264994723e */ /* 0x000fe20004807094 */
[----:B------:R-:W-:-:S01]  /*c480*/  FFMA.FTZ R27, R27, R58, -R14 ;  /* 0x0000003a1b1b7223 */ /* 0x000fc2000001080e */
[----:B------:R-:W2:Y:S01]  /*c490*/  MUFU.EX2 R78, R78 ;  /* 0x0000004e004e7308 */ /* 0x000ea20000000800 */
[----:B0-----:R-:W-:-:S01]  /*c4a0*/  FADD.FTZ R96, R76, R67 ;  /* 0x000000434c607221 */ /* 0x001fc20000010000 */
[----:B------:R-:W-:Y:S01]  /*c4b0*/  F2FP.SATFINITE.E4M3.F32.PACK_AB_MERGE_C R76, R76, R15, RZ ;  /* 0x0000000f4c4c723e */ /* 0x000fe200048070ff */
[----:B------:R-:W-:-:S01]  /*c4c0*/  FFMA.FTZ R26, R26, R58, -R14 ;  /* 0x0000003a1a1a7223 */ /* 0x000fc2000001080e */
[-CC-:B------:R-:W-:Y:S01]  /*c4d0*/  FFMA.FTZ R28, R28, R58.reuse, -R14.reuse ;  /* 0x0000003a1c1c7223 */ /* 0x180fe2000001080e */
[----:B------:R-:W-:-:S01]  /*c4e0*/  FFMA.FTZ R29, R29, R58, -R14 ;  /* 0x0000003a1d1d7223 */ /* 0x000fc2000001080e */
[----:B------:R-:W-:Y:S01]  /*c4f0*/  F2FP.SATFINITE.E4M3.F32.PACK_AB_MERGE_C R153, R13, R20, R76 ;  /* 0x000000140d99723e */ /* 0x000fe2000480704c */
[----:B------:R-:W-:-:S01]  /*c500*/  FFMA.FTZ R31, R31, R58, -R14 ;  /* 0x0000003a1f1f7223 */ /* 0x000fc2000001080e */
[----:B------:R-:W0:Y:S01]  /*c510*/  MUFU.EX2 R37, R37 ;  /* 0x0000002500257308 */ /* 0x000e220000000800 */
[----:B-1----:R-:W-:-:S01]  /*c520*/  FADD.FTZ R67, R21, R96 ;  /* 0x0000006015437221 */ /* 0x002fc20000010000 */
[----:B------:R-:W-:Y:S01]  /*c530*/  FADD.FTZ R96, R40, R91 ;  /* 0x0000005b28607221 */ /* 0x000fe20000010000 */
[----:B------:R-:W1:Y:S01]  /*c540*/  @P5 LDC R13, c[0x0][0x44c] ;  /* 0x00011300ff0d5b82 */ /* 0x000e620000000800 */
[----:B------:R-:W-:-:S01]  /*c550*/  FFMA.FTZ R97, R97, R58, -R14 ;  /* 0x0000003a61617223 */ /* 0x000fc2000001080e */
[----:B------:R-:W-:Y:S01]  /*c560*/  FFMA.FTZ R33, R33, R58, -R14 ;  /* 0x0000003a21217223 */ /* 0x000fe2000001080e */
[----:B------:R-:W-:-:S02]  /*c570*/  FADD.FTZ R91, R77, R96 ;  /* 0x000000604d5b7221 */ /* 0x000fc40000010000 */
[----:B------:R-:W3:Y:S01]  /*c580*/  MUFU.EX2 R80, R80 ;  /* 0x0000005000507308 */ /* 0x000ee20000000800 */
[----:B--2---:R-:W-:-:S01]  /*c590*/  FADD.FTZ R24, R78, R67 ;  /* 0x000000434e187221 */ /* 0x004fc20000010000 */
[----:B------:R-:W-:-:S06]  /*c5a0*/  FADD.FTZ R40, R44, R91 ;  /* 0x0000005b2c287221 */ /* 0x000fcc0000010000 */
[----:B------:R-:W-:Y:S01]  /*c5b0*/  MUFU.EX2 R39, R39 ;  /* 0x0000002700277308 */ /* 0x000fe20000000800 */
[----:B0-----:R-:W-:-:S01]  /*c5c0*/  FADD.FTZ R67, R37, R24 ;  /* 0x0000001825437221 */ /* 0x001fc20000010000 */
[----:B------:R-:W-:-:S06]  /*c5d0*/  FFMA.FTZ R24, R42, R58, -R14 ;  /* 0x0000003a2a187223 */ /* 0x000fcc000001080e */
[----:B------:R-:W0:Y:S01]  /*c5e0*/  MUFU.EX2 R81, R81 ;  /* 0x0000005100517308 */ /* 0x000e220000000800 */
[----:B---3--:R-:W-:-:S01]  /*c5f0*/  FADD.FTZ R36, R80, R67 ;  /* 0x0000004350247221 */ /* 0x008fc20000010000 */
[----:B------:R-:W-:-:S04]  /*c600*/  F2FP.SATFINITE.E4M3.F32.PACK_AB_MERGE_C R80, R80, R37, RZ ;  /* 0x000000255050723e */ /* 0x000fc800048070ff */
[----:B------:R-:W-:Y:S02]  /*c610*/  F2FP.SATFINITE.E4M3.F32.PACK_AB_MERGE_C R155, R78, R21, R80 ;  /* 0x000000154e9b723e */ /* 0x000fe40004807050 */
[----:B------:R-:W-:Y:S01]  /*c620*/  MUFU.EX2 R82, R82 ;  /* 0x0000005200527308 */ /* 0x000fe20000000800 */
[----:B------:R-:W2:Y:S07]  /*c630*/  @P5 LDC R21, c[0x0][0x450] ;  /* 0x00011400ff155b82 */ /* 0x000eae0000000800 */
[----:B------:R-:W3:Y:S01]  /*c640*/  MUFU.EX2 R48, R117 ;  /* 0x0000007500307308 */ /* 0x000ee20000000800 */
[----:B0-----:R-:W-:-:S07]  /*c650*/  FADD.FTZ R43, R81, R40 ;  /* 0x00000028512b7221 */ /* 0x001fce0000010000 */
[----:B------:R-:W-:Y:S08]  /*c660*/  MUFU.EX2 R75, R75 ;  /* 0x0000004b004b7308 */ /* 0x000ff00000000800 */
[----:B------:R-:W0:Y:S01]  /*c670*/  MUFU.EX2 R103, R103 ;  /* 0x0000006700677308 */ /* 0x000e220000000800 */
[----:B---3--:R-:W-:-:S07]  /*c680*/  FADD.FTZ R32, R48, R43 ;  /* 0x0000002b30207221 */ /* 0x008fce0000010000 */
[----:B------:R-:W3:Y:S08]  /*c690*/  MUFU.EX2 R84, R84 ;  /* 0x0000005400547308 */ /* 0x000ef00000000800 */
[----:B------:R-:W4:Y:S01]  /*c6a0*/  MUFU.EX2 R79, R79 ;  /* 0x0000004f004f7308 */ /* 0x000f220000000800 */
[C---:B0-----:R-:W-:Y:S01]  /*c6b0*/  F2FP.SATFINITE.E4M3.F32.PACK_AB_MERGE_C R150, R103.reuse, R48, RZ ;  /* 0x000000306796723e */ /* 0x041fe200048070ff */
[----:B------:R-:W-:-:S03]  /*c6c0*/  FADD.FTZ R103, R103, R32 ;  /* 0x0000002067677221 */ /* 0x000fc60000010000 */
[----:B------:R-:W-:-:S03]  /*c6d0*/  F2FP.SATFINITE.E4M3.F32.PACK_AB_MERGE_C R150, R81, R44, R150 ;  /* 0x0000002c5196723e */ /* 0x000fc60004807096 */
[----:B------:R0:W-:Y:S08]  /*c6e0*/  MUFU.EX2 R25, R41 ;  /* 0x0000002900197308 */ /* 0x0001f00000000800 */
[----:B------:R-:W5:Y:S01]  /*c6f0*/  MUFU.EX2 R86, R86 ;  /* 0x0000005600567308 */ /* 0x000f620000000800 */
[----:B0-----:R-:W-:-:S01]  /*c700*/  FADD.FTZ R41, R39, R36 ;  /* 0x0000002427297221 */ /* 0x001fc20000010000 */
[----:B------:R-:W-:-:S03]  /*c710*/  FADD.FTZ R36, R52, R103 ;  /* 0x0000006734247221 */ /* 0x000fc60000010000 */
[----:B------:R-:W-:-:S03]  /*c720*/  FADD.FTZ R0, R82, R41 ;  /* 0x0000002952007221 */ /* 0x000fc60000010000 */
[----:B------:R-:W0:Y:S01]  /*c730*/  MUFU.EX2 R83, R83 ;  /* 0x0000005300537308 */ /* 0x000e220000000800 */
[----:B------:R-:W-:-:S01]  /*c740*/  FADD.FTZ R41, R75, R0 ;  /* 0x000000004b297221 */ /* 0x000fc20000010000 */
[-CC-:B------:R-:W-:Y:S01]  /*c750*/  FFMA.FTZ R0, R46, R58.reuse, -R14.reuse ;  /* 0x0000003a2e007223 */ /* 0x180fe2000001080e */
[C---:B---3--:R-:W-:Y:S02]  /*c760*/  F2FP.SATFINITE.E4M3.F32.PACK_AB_MERGE_C R75, R84.reuse, R75, RZ ;  /* 0x0000004b544b723e */ /* 0x048fe400048070ff */
[----:B------:R-:W-:Y:S01]  /*c770*/  FADD.FTZ R32, R84, R41 ;  /* 0x0000002954207221 */ /* 0x000fe20000010000 */
[----:B------:R-:W-:-:S01]  /*c780*/  FFMA.FTZ R41, R47, R58, -R14 ;  /* 0x0000003a2f297223 */ /* 0x000fc2000001080e */
[----:B------:R-:W-:Y:S01]  /*c790*/  F2FP.SATFINITE.E4M3.F32.PACK_AB_MERGE_C R149, R82, R39, R75 ;  /* 0x000000275295723e */ /* 0x000fe2000480704b */
[----:B------:R-:W3:Y:S01]  /*c7a0*/  MUFU.EX2 R87, R87 ;  /* 0x0000005700577308 */ /* 0x000ee20000000800 */
[----:B----4-:R-:W-:-:S04]  /*c7b0*/  FADD.FTZ R43, R79, R32 ;  /* 0x000000204f2b7221 */ /* 0x010fc80000010000 */
[----:B-----5:R-:W-:-:S03]  /*c7c0*/  FADD.FTZ R32, R86, R43 ;  /* 0x0000002b56207221 */ /* 0x020fc60000010000 */
[----:B------:R-:W4:Y:S01]  /*c7d0*/  MUFU.EX2 R88, R88 ;  /* 0x0000005800587308 */ /* 0x000f220000000800 */
[----:B0-----:R-:W-:-:S01]  /*c7e0*/  FADD.FTZ R43, R83, R32 ;  /* 0x00000020532b7221 */ /* 0x001fc20000010000 */
[----:B------:R-:W-:-:S06]  /*c7f0*/  FFMA.FTZ R32, R50, R58, -R14 ;  /* 0x0000003a32207223 */ /* 0x000fcc000001080e */
[----:B------:R-:W-:Y:S01]  /*c800*/  MUFU.EX2 R54, R54 ;  /* 0x0000003600367308 */ /* 0x000fe20000000800 */
[----:B---3--:R-:W-:-:S07]  /*c810*/  FADD.FTZ R47, R87, R36 ;  /* 0x00000024572f7221 */ /* 0x008fce0000010000 */
[----:B------:R-:W0:Y:S01]  /*c820*/  MUFU.EX2 R61, R61 ;  /* 0x0000003d003d7308 */ /* 0x000e220000000800 */
[----:B----4-:R-:W-:-:S01]  /*c830*/  FADD.FTZ R36, R88, R43 ;  /* 0x0000002b58247221 */ /* 0x010fc20000010000 */
[-CC-:B------:R-:W-:Y:S01]  /*c840*/  FFMA.FTZ R43, R51, R58.reuse, -R14.reuse ;  /* 0x0000003a332b7223 */ /* 0x180fe2000001080e */
[----:B------:R-:W-:-:S01]  /*c850*/  FFMA.FTZ R14, R109, R58, -R14 ;  /* 0x0000003a6d0e7223 */ /* 0x000fc2000001080e */
[----:B------:R-:W-:-:S04]  /*c860*/  F2FP.SATFINITE.E4M3.F32.PACK_AB_MERGE_C R83, R88, R83, RZ ;  /* 0x000000535853723e */ /* 0x000fc800048070ff */
[----:B------:R-:W3:Y:S01]  /*c870*/  MUFU.EX2 R85, R85 ;  /* 0x0000005500557308 */ /* 0x000ee20000000800 */
[----:B------:R-:W-:-:S07]  /*c880*/  F2FP.SATFINITE.E4M3.F32.PACK_AB_MERGE_C R151, R86, R79, R83 ;  /* 0x0000004f5697723e */ /* 0x000fce0004807053 */
[----:B------:R-:W4:Y:S01]  /*c890*/  MUFU.EX2 R90, R90 ;  /* 0x0000005a005a7308 */ /* 0x000f220000000800 */
[----:B0-----:R-:W-:Y:S01]  /*c8a0*/  F2FP.SATFINITE.E4M3.F32.PACK_AB_MERGE_C R144, R61, R54, RZ ;  /* 0x000000363d90723e */ /* 0x001fe200048070ff */
[----:B------:R-:W-:-:S03]  /*c8b0*/  FADD.FTZ R54, R54, R47 ;  /* 0x0000002f36367221 */ /* 0x000fc60000010000 */
[----:B------:R-:W-:Y:S01]  /*c8c0*/  F2FP.SATFINITE.E4M3.F32.PACK_AB_MERGE_C R144, R87, R52, R144 ;  /* 0x000000345790723e */ /* 0x000fe20004807090 */
[----:B------:R-:W-:-:S02]  /*c8d0*/  FADD.FTZ R61, R61, R54 ;  /* 0x000000363d3d7221 */ /* 0x000fc40000010000 */
[----:B------:R-:W0:Y:S01]  /*c8e0*/  MUFU.EX2 R57, R57 ;  /* 0x0000003900397308 */ /* 0x000e220000000800 */
[----:B---3--:R-:W-:-:S07]  /*c8f0*/  FADD.FTZ R47, R85, R36 ;  /* 0x00000024552f7221 */ /* 0x008fce0000010000 */
[----:B------:R-:W-:Y:S01]  /*c900*/  MUFU.EX2 R60, R60 ;  /* 0x0000003c003c7308 */ /* 0x000fe20000000800 */
[----:B----4-:R-:W-:-:S07]  /*c910*/  FADD.FTZ R36, R90, R47 ;  /* 0x0000002f5a247221 */ /* 0x010fce0000010000 */
[----:B------:R-:W3:Y:S01]  /*c920*/  MUFU.EX2 R69, R69 ;  /* 0x0000004500457308 */ /* 0x000ee20000000800 */
[----:B0-----:R-:W-:-:S07]  /*c930*/  FADD.FTZ R47, R57, R36 ;  /* 0x00000024392f7221 */ /* 0x001fce0000010000 */
[----:B------:R-:W0:Y:S08]  /*c940*/  MUFU.EX2 R56, R56 ;  /* 0x0000003800387308 */ /* 0x000e300000000800 */
[----:B------:R-:W4:Y:S01]  /*c950*/  MUFU.EX2 R92, R92 ;  /* 0x0000005c005c7308 */ /* 0x000f220000000800 */
[----:B---3--:R-:W-:-:S07]  /*c960*/  F2FP.SATFINITE.E4M3.F32.PACK_AB_MERGE_C R146, R69, R60, RZ ;  /* 0x0000003c4592723e */ /* 0x008fce00048070ff */
[----:B------:R-:W3:Y:S01]  /*c970*/  MUFU.EX2 R65, R65 ;  /* 0x0000004100417308 */ /* 0x000ee20000000800 */
[----:B0-----:R-:W-:-:S07]  /*c980*/  FADD.FTZ R38, R56, R61 ;  /* 0x0000003d38267221 */ /* 0x001fce0000010000 */
[----:B------:R-:W0:Y:S01]  /*c990*/  MUFU.EX2 R59, R59 ;  /* 0x0000003b003b7308 */ /* 0x000e220000000800 */
[----:B----4-:R-:W-:-:S01]  /*c9a0*/  FADD.FTZ R36, R92, R47 ;  /* 0x0000002f5c247221 */ /* 0x010fc20000010000 */
[----:B------:R-:W-:-:S04]  /*c9b0*/  F2FP.SATFINITE.E4M3.F32.PACK_AB_MERGE_C R57, R92, R57, RZ ;  /* 0x000000395c39723e */ /* 0x000fc800048070ff */
[----:B------:R-:W-:Y:S02]  /*c9c0*/  F2FP.SATFINITE.E4M3.F32.PACK_AB_MERGE_C R145, R90, R85, R57 ;  /* 0x000000555a91723e */ /* 0x000fe40004807039 */
[----:B------:R-:W4:Y:S01]  /*c9d0*/  MUFU.EX2 R94, R94 ;  /* 0x0000005e005e7308 */ /* 0x000f220000000800 */
[C---:B---3--:R-:W-:Y:S01]  /*c9e0*/  F2FP.SATFINITE.E4M3.F32.PACK_AB_MERGE_C R146, R65.reuse, R56, R146 ;  /* 0x000000384192723e */ /* 0x048fe20004807092 */
[----:B------:R-:W-:-:S04]  /*c9f0*/  FADD.FTZ R65, R65, R38 ;  /* 0x0000002641417221 */ /* 0x000fc80000010000 */
[----:B------:R-:W-:Y:S02]  /*ca00*/  FADD.FTZ R60, R60, R65 ;  /* 0x000000413c3c7221 */ /* 0x000fe40000010000 */
[----:B------:R-:W-:Y:S01]  /*ca10*/  MUFU.EX2 R30, R30 ;  /* 0x0000001e001e7308 */ /* 0x000fe20000000800 */
[----:B0-----:R-:W-:-:S01]  /*ca20*/  FADD.FTZ R47, R59, R36 ;  /* 0x000000243b2f7221 */ /* 0x001fc20000010000 */
[----:B------:R-:W-:-:S06]  /*ca30*/  FADD.FTZ R69, R69, R60 ;  /* 0x0000003c45457221 */ /* 0x000fcc0000010000 */
[----:B------:R-:W0:Y:S01]  /*ca40*/  MUFU.EX2 R45, R45 ;  /* 0x0000002d002d7308 */ /* 0x000e220000000800 */
[----:B----4-:R-:W-:-:S07]  /*ca50*/  FADD.FTZ R36, R94, R47 ;  /* 0x0000002f5e247221 */ /* 0x010fce0000010000 */
[----:B------:R-:W3:Y:S08]  /*ca60*/  MUFU.EX2 R63, R63 ;  /* 0x0000003f003f7308 */ /* 0x000ef00000000800 */
[----:B------:R-:W-:Y:S01]  /*ca70*/  MUFU.EX2 R62, R62 ;  /* 0x0000003e003e7308 */ /* 0x000fe20000000800 */
[----:B0-----:R-:W-:-:S07]  /*ca80*/  F2FP.SATFINITE.E4M3.F32.PACK_AB_MERGE_C R140, R45, R30, RZ ;  /* 0x0000001e2d8c723e */ /* 0x001fce00048070ff */
[----:B------:R-:W0:Y:S01]  /*ca90*/  MUFU.EX2 R107, R107 ;  /* 0x0000006b006b7308 */ /* 0x000e220000000800 */
[----:B---3--:R-:W-:-:S07]  /*caa0*/  FADD.FTZ R37, R63, R36 ;  /* 0x000000243f257221 */ /* 0x008fce0000010000 */
[----:B------:R-:W3:Y:S08]  /*cab0*/  MUFU.EX2 R66, R66 ;  /* 0x0000004200427308 */ /* 0x000ef00000000800 */
[----:B------:R-:W4:Y:S01]  /*cac0*/  MUFU.EX2 R8, R8 ;  /* 0x0000000800087308 */ /* 0x000f220000000800 */
[----:B0-----:R-:W-:Y:S01]  /*cad0*/  F2FP.SATFINITE.E4M3.F32.PACK_AB_MERGE_C R140, R107, R62, R140 ;  /* 0x0000003e6b8c723e */ /* 0x001fe2000480708c */
[----:B------:R-:W-:-:S04]  /*cae0*/  FADD.FTZ R62, R62, R69 ;  /* 0x000000453e3e7221 */ /* 0x000fc80000010000 */
[----:B------:R-:W-:Y:S02]  /*caf0*/  FADD.FTZ R107, R107, R62 ;  /* 0x0000003e6b6b7221 */ /* 0x000fe40000010000 */
[----:B------:R-:W-:Y:S01]  /*cb00*/  MUFU.EX2 R24, R24 ;  /* 0x0000001800187308 */ /* 0x000fe20000000800 */
[----:B---3--:R-:W-:-:S01]  /*cb10*/  FADD.FTZ R37, R66, R37 ;  /* 0x0000002542257221 */ /* 0x008fc20000010000 */
[----:B------:R-:W-:Y:S01]  /*cb20*/  FADD.FTZ R30, R30, R107 ;  /* 0x0000006b1e1e7221 */ /* 0x000fe20000010000 */
[----:B------:R-:W-:-:S03]  /*cb30*/  F2FP.SATFINITE.E4M3.F32.PACK_AB_MERGE_C R63, R66, R63, RZ ;  /* 0x0000003f423f723e */ /* 0x000fc600048070ff */
[----:B------:R-:W-:Y:S01]  /*cb40*/  FADD.FTZ R45, R45, R30 ;  /* 0x0000001e2d2d7221 */ /* 0x000fe20000010000 */
[----:B------:R-:W-:Y:S01]  /*cb50*/  F2FP.SATFINITE.E4M3.F32.PACK_AB_MERGE_C R147, R94, R59, R63 ;  /* 0x0000003b5e93723e */ /* 0x000fe2000480703f */
[----:B------:R-:W-:Y:S01]  /*cb60*/  MUFU.EX2 R64, R64 ;  /* 0x0000004000407308 */ /* 0x000fe20000000800 */
[----:B----4-:R-:W-:-:S07]  /*cb70*/  FADD.FTZ R36, R8, R37 ;  /* 0x0000002508247221 */ /* 0x010fce0000010000 */
[----:B------:R-:W0:Y:S08]  /*cb80*/  MUFU.EX2 R53, R53 ;  /* 0x0000003500357308 */ /* 0x000e300000000800 */
[----:B------:R-:W-:Y:S08]  /*cb90*/  MUFU.EX2 R3, R3 ;  /* 0x0000000300037308 */ /* 0x000ff00000000800 */
[----:B------:R-:W-:Y:S01]  /*cba0*/  MUFU.EX2 R34, R34 ;  /* 0x0000002200227308 */ /* 0x000fe20000000800 */
[----:B0-----:R-:W-:-:S07]  /*cbb0*/  F2FP.SATFINITE.E4M3.F32.PACK_AB_MERGE_C R142, R53, R64, RZ ;  /* 0x00000040358e723e */ /* 0x001fce00048070ff */
[----:B------:R-:W0:Y:S08]  /*cbc0*/  MUFU.EX2 R49, R49 ;  /* 0x0000003100317308 */ /* 0x000e300000000800 */
[----:B------:R-:W3:Y:S08]  /*cbd0*/  MUFU.EX2 R0, R0 ;  /* 0x0000000000007308 */ /* 0x000ef00000000800 */
[----:B------:R-:W4:Y:S01]  /*cbe0*/  MUFU.EX2 R41, R41 ;  /* 0x0000002900297308 */ /* 0x000f220000000800 */
[----:B0-----:R-:W-:Y:S01]  /*cbf0*/  F2FP.SATFINITE.E4M3.F32.PACK_AB_MERGE_C R142, R49, R34, R142 ;  /* 0x00000022318e723e */ /* 0x001fe2000480708e */
[----:B------:R-:W-:-:S04]  /*cc00*/  FADD.FTZ R34, R34, R45 ;  /* 0x0000002d22227221 */ /* 0x000fc80000010000 */
[----:B------:R-:W-:Y:S02]  /*cc10*/  FADD.FTZ R49, R49, R34 ;  /* 0x0000002231317221 */ /* 0x000fe40000010000 */
[----:B------:R0:W-:Y:S02]  /*cc20*/  MUFU.EX2 R15, R27 ;  /* 0x0000001b000f7308 */ /* 0x0001e40000000800 */
[----:B------:R-:W-:-:S04]  /*cc30*/  FADD.FTZ R64, R64, R49 ;  /* 0x0000003140407221 */ /* 0x000fc80000010000 */
[----:B------:R-:W-:Y:S02]  /*cc40*/  FADD.FTZ R53, R53, R64 ;  /* 0x0000004035357221 */ /* 0x000fe40000010000 */
[----:B------:R-:W5:Y:S01]  /*cc50*/  MUFU.EX2 R32, R32 ;  /* 0x0000002000207308 */ /* 0x000f620000000800 */
[----:B0-----:R-:W-:-:S04]  /*cc60*/  FADD.FTZ R27, R25, R36 ;  /* 0x00000024191b7221 */ /* 0x001fc80000010000 */
[----:B------:R-:W-:Y:S01]  /*cc70*/  FADD.FTZ R30, R24, R27 ;  /* 0x0000001b181e7221 */ /* 0x000fe20000010000 */
[C---:B------:R-:W-:Y:S02]  /*cc80*/  F2FP.SATFINITE.E4M3.F32.PACK_AB_MERGE_C R27, R3.reuse, R24, RZ ;  /* 0x00000018031b723e */ /* 0x040fe400048070ff */
[----:B------:R-:W-:Y:S01]  /*cc90*/  MUFU.EX2 R70, R70 ;  /* 0x0000004600467308 */ /* 0x000fe20000000800 */
[----:B------:R-:W-:-:S01]  /*cca0*/  FADD.FTZ R3, R3, R30 ;  /* 0x0000001e03037221 */ /* 0x000fc20000010000 */
[----:B------:R-:W-:Y:S01]  /*ccb0*/  F2FP.SATFINITE.E4M3.F32.PACK_AB_MERGE_C R141, R25, R8, R27 ;  /* 0x00000008198d723e */ /* 0x000fe2000480701b */
[----:B-1----:R-:W-:-:S04]  /*ccc0*/  @P5 IMAD.HI.U32 R8, R108, R13, RZ ;  /* 0x0000000d6c085227 */ /* 0x002fc800078e00ff */
[----:B---3--:R-:W-:Y:S01]  /*ccd0*/  FADD.FTZ R20, R0, R3 ;  /* 0x0000000300147221 */ /* 0x008fe20000010000 */
[----:B------:R-:W-:Y:S01]  /*cce0*/  IMAD.MOV.U32 R13, RZ, RZ, R108 ;  /* 0x000000ffff0d7224 */ /* 0x000fe200078e006c */
[----:B------:R-:W0:Y:S02]  /*ccf0*/  MUFU.EX2 R71, R71 ;  /* 0x0000004700477308 */ /* 0x000e240000000800 */
[----:B----4-:R-:W-:-:S01]  /*cd00*/  FADD.FTZ R3, R41, R20 ;  /* 0x0000001429037221 */ /* 0x010fc20000010000 */
[----:B--2---:R-:W-:Y:S02]  /*cd10*/  @P5 SHF.R.U32.HI R13, RZ, R21, R8 ;  /* 0x00000015ff0d5219 */ /* 0x004fe40000011608 */
[----:B------:R-:W-:Y:S01]  /*cd20*/  ISETP.GE.AND P5, PT, R11, 0x1, PT ;  /* 0x000000010b00780c */ /* 0x000fe20003fa6270 */
[----:B-----5:R-:W-:Y:S02]  /*cd30*/  FADD.FTZ R24, R32, R3 ;  /* 0x0000000320187221 */ /* 0x020fe40000010000 */
[----:B------:R-:W-:Y:S01]  /*cd40*/  IMAD.IADD R13, R104, 0x1, R13 ;  /* 0x00000001680d7824 */ /* 0x000fe200078e020d */
[----:B------:R-:W1:Y:S03]  /*cd50*/  MUFU.EX2 R43, R43 ;  /* 0x0000002b002b7308 */ /* 0x000e660000000800 */
[----:B------:R-:W-:-:S05]  /*cd60*/  IMAD.IADD R10, R13, 0x1, R10 ;  /* 0x000000010d0a7824 */ /* 0x000fca00078e020a */
        /* <DEDUP_REMOVED lines=11> */
[----:B------:R-:W-:Y:S01]  /*ce20*/  MUFU.EX2 R35, R35 ;  /* 0x0000002300237308 */ /* 0x000fe20000000800 */
[----:B-1----:R-:W-:-:S01]  /*ce30*/  FADD.FTZ R24, R26, R43 ;  /* 0x0000002b1a187221 */ /* 0x002fc20000010000 */
[----:B------:R-:W-:-:S03]  /*ce40*/  FADD.FTZ R70, R70, R55 ;  /* 0x0000003746467221 */ /* 0x000fc60000010000 */
[----:B------:R-:W-:Y:S01]  /*ce50*/  FADD.FTZ R3, R15, R24 ;  /* 0x000000180f037221 */ /* 0x000fe20000010000 */
[----:B------:R-:W-:-:S02]  /*ce60*/  FADD.FTZ R71, R71, R70 ;  /* 0x0000004647477221 */ /* 0x000fc40000010000 */
[----:B------:R-:W0:Y:S01]  /*ce70*/  MUFU.EX2 R74, R74 ;  /* 0x0000004a004a7308 */ /* 0x000e220000000800 */
[----:B--2---:R-:W-:-:S07]  /*ce80*/  FADD.FTZ R0, R28, R3 ;  /* 0x000000031c007221 */ /* 0x004fce0000010000 */
[----:B------:R-:W1:Y:S08]  /*ce90*/  MUFU.EX2 R29, R29 ;  /* 0x0000001d001d7308 */ /* 0x000e700000000800 */
[----:B------:R-:W-:Y:S01]  /*cea0*/  MUFU.EX2 R72, R72 ;  /* 0x0000004800487308 */ /* 0x000fe20000000800 */
[----:B0-----:R-:W-:-:S07]  /*ceb0*/  F2FP.SATFINITE.E4M3.F32.PACK_AB_MERGE_C R3, R74, R35, RZ ;  /* 0x000000234a03723e */ /* 0x001fce00048070ff */
[----:B------:R-:W0:Y:S01]  /*cec0*/  MUFU.EX2 R99, R99 ;  /* 0x0000006300637308 */ /* 0x000e220000000800 */
[----:B-1----:R-:W-:-:S01]  /*ced0*/  FADD.FTZ R0, R29, R0 ;  /* 0x000000001d007221 */ /* 0x002fc20000010000 */
[----:B------:R-:W-:-:S04]  /*cee0*/  F2FP.SATFINITE.E4M3.F32.PACK_AB_MERGE_C R28, R29, R28, RZ ;  /* 0x0000001c1d1c723e */ /* 0x000fc800048070ff */
[----:B------:R-:W-:Y:S02]  /*cef0*/  F2FP.SATFINITE.E4M3.F32.PACK_AB_MERGE_C R137, R15, R26, R28 ;  /* 0x0000001a0f89723e */ /* 0x000fe4000480701c */
[----:B------:R-:W1:Y:S08]  /*cf00*/  MUFU.EX2 R31, R31 ;  /* 0x0000001f001f7308 */ /* 0x000e700000000800 */
        /* <DEDUP_REMOVED lines=27> */
.L_x_11946:
[----:B------:R-:W-:-:S13]  /*d0c0*/  ISETP.NE.AND P1, PT, R11, 0x1, PT ;  /* 0x000000010b00780c */ /* 0x000fda0003f25270 */
[----:B------:R-:W0:Y:S02]  /*d0d0*/  @P1 LDC.64 R14, c[0x0][0x9e8] ;  /* 0x00027a00ff0e1b82 */ /* 0x000e240000000a00 */
[----:B0-----:R-:W-:-:S05]  /*d0e0*/  @P1 IMAD.HI.U32 R8, R3, R14, RZ ;  /* 0x0000000e03081227 */ /* 0x001fca00078e00ff */
[----:B------:R-:W-:-:S07]  /*d0f0*/  @P1 SHF.R.U32.HI R3, RZ, R15, R8 ;  /* 0x0000000fff031219 */ /* 0x000fce0000011608 */
.L_x_11947:
[----:B------:R-:W-:Y:S05]  /*d100*/  BSYNC B0 ;  /* 0x0000000000007941 */ /* 0x000fea0003800000 */
.L_x_11945:
[----:B------:R-:W-:-:S05]  /*d110*/  IMAD R3, R3, R11, R11 ;  /* 0x0000000b03037224 */ /* 0x000fca00078e020b */
[----:B------:R-:W-:-:S07]  /*d120*/  VIMNMX R10, R10, R3, PT ;  /* 0x000000030a0a7248 */ /* 0x000fce0003fe0100 */
.L_x_11944:
[----:B------:R-:W2:Y:S01]  /*d130*/  LDL R8, [R1+0x38] ;  /* 0x0000380001087983 */ /* 0x000ea20000100800 */
        /* <DEDUP_REMOVED lines=9> */
[----:B------:R-:W-:Y:S01]  /*d1d0*/  LEA.HI.SX32 R3, R10, R3, 0x1a ;  /* 0x000000030a037211 */ /* 0x000fe200078fd2ff */
        /* <DEDUP_REMOVED lines=23> */
.L_x_11970:
[----:B------:R-:W-:-:S05]  /*d350*/  VIADD R13, R18, 0x1 ;  /* 0x00000001120d7836 */ /* 0x000fca0000000000 */
[----:B------:R-:W-:-:S04]  /*d360*/  ISETP.NE.AND P1, PT, R13, 0x2, PT ;  /* 0x000000020d00780c */ /* 0x000fc80003f25270 */
[----:B------:R-:W-:Y:S02]  /*d370*/  SEL R8, RZ, 0x1, P1 ;  /* 0x00000001ff087807 */ /* 0x000fe40000800000 */
[----:B------:R-:W-:Y:S02]  /*d380*/  SEL R13, R13, RZ, P1 ;  /* 0x000000ff0d0d7207 */ /* 0x000fe40000800000 */
[----:B------:R-:W-:Y:S01]  /*d390*/  LOP3.LUT R8, R19, R8, RZ, 0x3c, !PT ;  /* 0x0000000813087212 */ /* 0x000fe200078e3cff */
[----:B------:R-:W-:Y:S06]  /*d3a0*/  @!P0 BRA `(.L_x_11951) ;  /* 0x0000000000048947 */ /* 0x000fec0003800000 */
[----:B------:R-:W-:Y:S01]  /*d3b0*/  BPT.TRAP 0x1 ;  /* 0x000000040000795c */ /* 0x000fe20000300000 */
.L_x_11951:
[----:B------:R-:W-:Y:S01]  /*d3c0*/  IMAD R3, R13, 0x8, R17 ;  /* 0x000000080d037824 */ /* 0x000fe200078e0211 */
[----:B------:R-:W-:-:S04]  /*d3d0*/  SHF.L.U32 R10, R8, 0x1f, RZ ;  /* 0x0000001f080a7819 */ /* 0x000fc800000006ff */
[----:B------:R0:W1:Y:S01]  /*d3e0*/  SYNCS.PHASECHK.TRANS64.TRYWAIT P1, [R3+URZ+0x13230], R10 ;  /* 0x0132300a030075a7 */ /* 0x000062000802017f */
[----:B------:R-:W-:Y:S05]  /*d3f0*/  @!P0 BRA `(.L_x_11952) ;  /* 0x0000000000048947 */ /* 0x000fea0003800000 */
[----:B------:R-:W-:Y:S01]  /*d400*/  BPT.TRAP 0x1 ;  /* 0x000000040000795c */ /* 0x000fe20000300000 */
.L_x_11952:
[----:B------:R-:W2:Y:S01]  /*d410*/  LDL R11, [R1+0x20] ;  /* 0x00002000010b7983 */ /* 0x000ea20000100800 */
[----:B------:R-:W-:Y:S01]  /*d420*/  BSSY B2, `(.L_x_11953) ;  /* 0x0000007000027945 */ /* 0x000fe20003800000 */
[----:B--2---:R-:W-:-:S04]  /*d430*/  IMAD R57, R13, 0x280, R11 ;  /* 0x000002800d397824 */ /* 0x004fc800078e020b */
[C---:B------:R-:W-:Y:S02]  /*d440*/  VIADD R14, R57.reuse, 0x80 ;  /* 0x00000080390e7836 */ /* 0x040fe40000000000 */
[----:B------:R-:W-:Y:S01]  /*d450*/  VIADD R56, R57, 0x100 ;  /* 0x0000010039387836 */ /* 0x000fe20000000000 */
[----:B-1----:R-:W-:Y:S06]  /*d460*/  @P1 BRA `(.L_x_11954) ;  /* 0x0000000000081947 */ /* 0x002fec0003800000 */
[----:B------:R-:W1:Y:S02]  /*d470*/  SYNCS.PHASECHK.TRANS64.TRYWAIT P1, [R3+URZ+0x13230], R10 ;  /* 0x0132300a030075a7 */ /* 0x000e64000802017f */
[----:B-1----:R-:W-:Y:S05]  /*d480*/  @!P1 BRA `(.L_x_11955) ;  /* 0x0000015c00c49947 */ /* 0x002fea0003800000 */
.L_x_11954:
[----:B------:R-:W-:Y:S05]  /*d490*/  BSYNC B2 ;  /* 0x0000000000027941 */ /* 0x000fea0003800000 */
.L_x_11953:
[----:B01----:R-:W-:Y:S01]  /*d4a0*/  IMAD.MOV.U32 R10, RZ, RZ, R57 ;  /* 0x000000ffff0a7224 */ /* 0x003fe200078e0039 */
[----:B------:R-:W-:Y:S01]  /*d4b0*/  R2UR UR12, R4 ;  /* 0x00000000040c72ca */ /* 0x000fe200000e0000 */
[----:B------:R-:W-:Y:S01]  /*d4c0*/  IMAD.MOV.U32 R11, RZ, RZ, -0x7fffffe0 ;  /* 0x80000020ff0b7424 */ /* 0x000fe200078e00ff */
[----:B------:R-:W-:Y:S01]  /*d4d0*/  R2UR UR13, R5 ;  /* 0x00000000050d72ca */ /* 0x000fe200000e0000 */
        /* <DEDUP_REMOVED lines=8> */
[----:B------:R-:W-:Y:S01]  /*d560*/  VIADD R56, R57, 0x182 ;  /* 0x0000018239387836 */ /* 0x000fe20000000000 */
[----:B------:R-:W-:-:S02]  /*d570*/  R2UR UR20, R4 ;  /* 0x00000000041472ca */ /* 0x000fc400000e0000 */
[----:B------:R-:W-:Y:S02]  /*d580*/  R2UR UR21, R5 ;  /* 0x00000000051572ca */ /* 0x000fe400000e0000 */
[----:B------:R-:W-:Y:S01]  /*d590*/  R2UR UR26, R10 ;  /* 0x000000000a1a72ca */ /* 0x000fe200000e0000 */
[----:B------:R-:W-:Y:S01]  /*d5a0*/  VIADD R10, R57, 0x200 ;  /* 0x00000200390a7836 */ /* 0x000fe20000000000 */
[----:B------:R-:W-:Y:S01]  /*d5b0*/  R2UR UR27, R11 ;  /* 0x000000000b1b72ca */ /* 0x000fe200000e0000 */
[----:B------:R-:W-:Y:S01]  /*d5c0*/  QGMMA.64x32x32.F32.E4M3.E4M3 R120, gdesc[UR12], RZ, !UPT, gsb0 ;  /* 0x006000000c7879f3 */ /* 0x000fe2000c0008ff */
[----:B------:R-:W-:Y:S02]  /*d5d0*/  R2UR UR24, R4 ;  /* 0x00000000041872ca */ /* 0x000fe400000e0000 */
[----:B------:R-:W-:Y:S02]  /*d5e0*/  R2UR UR25, R5 ;  /* 0x00000000051972ca */ /* 0x000fe400000e0000 */
[----:B------:R-:W-:Y:S01]  /*d5f0*/  R2UR UR10, R14 ;  /* 0x000000000e0a72ca */ /* 0x000fe200000e0000 */
[----:B------:R-:W-:Y:S01]  /*d600*/  VIADD R14, R57, 0x2 ;  /* 0x00000002390e7836 */ /* 0x000fe20000000000 */
[----:B------:R-:W-:-:S02]  /*d610*/  R2UR UR11, R15 ;  /* 0x000000000f0b72ca */ /* 0x000fc400000e0000 */
[----:B------:R-:W-:Y:S02]  /*d620*/  R2UR UR8, R4 ;  /* 0x00000000040872ca */ /* 0x000fe400000e0000 */
[----:B------:R-:W-:Y:S02]  /*d630*/  R2UR UR9, R5 ;  /* 0x00000000050972ca */ /* 0x000fe400000e0000 */
[----:B------:R-:W-:Y:S01]  /*d640*/  R2UR UR6, R10 ;  /* 0x000000000a0672ca */ /* 0x000fe200000e0000 */
[C---:B------:R-:W-:Y:S01]  /*d650*/  VIADD R10, R57.reuse, 0x82 ;  /* 0x00000082390a7836 */ /* 0x040fe20000000000 */
[----:B------:R-:W-:Y:S01]  /*d660*/  R2UR UR18, R14 ;  /* 0x000000000e1272ca */ /* 0x000fe200000e0000 */
[----:B------:R-:W-:Y:S01]  /*d670*/  VIADD R14, R57, 0x102 ;  /* 0x00000102390e7836 */ /* 0x000fe20000000000 */
[----:B------:R-:W-:Y:S01]  /*d680*/  R2UR UR7, R11 ;  /* 0x000000000b0772ca */ /* 0x000fe200000e0000 */
[----:B------:R-:W-:Y:S01]  /*d690*/  IMAD.MOV.U32 R11, RZ, RZ, -0x7fffffe0 ;  /* 0x80000020ff0b7424 */ /* 0x000fe200078e00ff */
[----:B------:R-:W-:Y:S01]  /*d6a0*/  R2UR UR14, R10 ;  /* 0x000000000a0e72ca */ /* 0x000fe200000e0000 */
[----:B------:R-:W-:Y:S01]  /*d6b0*/  VIADD R10, R57, 0x202 ;  /* 0x00000202390a7836 */ /* 0x000fe20000000000 */
[----:B------:R-:W-:Y:S01]  /*d6c0*/  R2UR UR4, R4 ;  /* 0x00000000040472ca */ /* 0x000fe200000e0000 */
[----:B------:R-:W-:Y:S01]  /*d6d0*/  IMAD.MOV.U32 R57, RZ, RZ, -0x7fffffe0 ;  /* 0x80000020ff397424 */ /* 0x000fe200078e00ff */
[----:B------:R-:W-:-:S02]  /*d6e0*/  R2UR UR5, R5 ;  /* 0x00000000050572ca */ /* 0x000fc400000e0000 */
[----:B------:R-:W-:Y:S01]  /*d6f0*/  R2UR UR19, R15 ;  /* 0x000000000f1372ca */ /* 0x000fe200000e0000 */
[----:B------:R-:W-:Y:S01]  /*d700*/  IMAD.MOV.U32 R15, RZ, RZ, -0x7fffffe0 ;  /* 0x80000020ff0f7424 */ /* 0x000fe200078e00ff */
[C---:B------:R-:W-:Y:S02]  /*d710*/  R2UR UR16, R6.reuse ;  /* 0x00000000061072ca */ /* 0x040fe400000e0000 */
[----:B------:R-:W-:Y:S02]  /*d720*/  R2UR UR17, R7 ;  /* 0x00000000071172ca */ /* 0x000fe400000e0000 */
[----:B------:R-:W-:Y:S01]  /*d730*/  R2UR UR15, R11 ;  /* 0x000000000b0f72ca */ /* 0x000fe200000e0000 */
[----:B------:R-:W-:Y:S01]  /*d740*/  IMAD.MOV.U32 R11, RZ, RZ, -0x7fffffe0 ;  /* 0x80000020ff0b7424 */ /* 0x000fe200078e00ff */
[----:B------:R-:W-:Y:S02]  /*d750*/  R2UR UR12, R6 ;  /* 0x00000000060c72ca */ /* 0x000fe400000e0000 */
[----:B------:R-:W-:Y:S01]  /*d760*/  R2UR UR13, R7 ;  /* 0x00000000070d72ca */ /* 0x000fe200000e0000 */
[----:B------:R-:W-:-:S02]  /*d770*/  WARPGROUP.DEPBAR.LE gsb0, 0x0 ;  /* 0x00008000000079c5 */ /* 0x000fc40000010000 */
        /* <DEDUP_REMOVED lines=41> */
.L_x_11956:
[----:B------:R-:W-:Y:S01]  /*da10*/  SHF.L.U32 R10, R19, 0x1f, RZ ;  /* 0x0000001f130a7819 */ /* 0x000fe200000006ff */
[----:B------:R-:W-:-:S04]  /*da20*/  IMAD R19, R18, 0x8, R17 ;  /* 0x0000000812137824 */ /* 0x000fc800078e0211 */
[----:B------:R0:W1:Y:S01]  /*da30*/  SYNCS.PHASECHK.TRANS64.TRYWAIT P1, [R19+URZ+0x13250], R10 ;  /* 0x0132500a130075a7 */ /* 0x000062000802017f */
[----:B------:R-:W-:Y:S05]  /*da40*/  @!P0 BRA `(.L_x_11957) ;  /* 0x0000000000048947 */ /* 0x000fea0003800000 */
[----:B------:R-:W-:Y:S01]  /*da50*/  BPT.TRAP 0x1 ;  /* 0x000000040000795c */ /* 0x000fe20000300000 */
.L_x_11957:
[----:B------:R-:W-:Y:S04]  /*da60*/  BSSY B2, `(.L_x_11958) ;  /* 0x0000004000027945 */ /* 0x000fe80003800000 */
[----:B-1----:R-:W-:Y:S05]  /*da70*/  @P1 BRA `(.L_x_11959) ;  /* 0x0000000000081947 */ /* 0x002fea0003800000 */
[----:B------:R-:W1:Y:S02]  /*da80*/  SYNCS.PHASECHK.TRANS64.TRYWAIT P1, [R19+URZ+0x13250], R10 ;  /* 0x0132500a130075a7 */ /* 0x000e64000802017f */
[----:B-1----:R-:W-:Y:S05]  /*da90*/  @!P1 BRA `(.L_x_11960) ;  /* 0x0000015800549947 */ /* 0x002fea0003800000 */
.L_x_11959:
[----:B------:R-:W-:Y:S05]  /*daa0*/  BSYNC B2 ;  /* 0x0000000000027941 */ /* 0x000fea0003800000 */
.L_x_11958:
[----:B01----:R-:W-:Y:S01]  /*dab0*/  VIADD R10, R17, 0x1000 ;  /* 0x00001000110a7836 */ /* 0x003fe20000000000 */
[----:B------:R-:W-:Y:S01]  /*dac0*/  WARPGROUP.ARRIVE ;  /* 0x00000000000079c5 */ /* 0x000fe20000000000 */
[----:B------:R-:W-:Y:S01]  /*dad0*/  IMAD.MOV.U32 R11, RZ, RZ, -0x3ffffff0 ;  /* 0xc0000010ff0b7424 */ /* 0x000fe200078e00ff */
[----:B------:R-:W-:Y:S02]  /*dae0*/  LOP3.LUT P1, RZ, R16, 0x10, RZ, 0xc0, !PT ;  /* 0x0000001010ff7812 */ /* 0x000fe4000782c0ff */
[----:B------:R-:W-:Y:S02]  /*daf0*/  SHF.R.U32.HI R10, RZ, 0x4, R10 ;  /* 0x00000004ff0a7819 */ /* 0x000fe4000001160a */
[----:B------:R-:W-:Y:S02]  /*db00*/  R2UR UR7, R11 ;  /* 0x000000000b0772ca */ /* 0x000fe400000e0000 */
[----:B------:R-:W-:-:S04]  /*db10*/  LOP3.LUT R10, R10, 0x3fff, RZ, 0xc0, !PT ;  /* 0x00003fff0a0a7812 */ /* 0x000fc800078ec0ff */
[----:B------:R-:W-:-:S05]  /*db20*/  LOP3.LUT R10, R10, 0x10000, RZ, 0xfc, !PT ;  /* 0x000100000a0a7812 */ /* 0x000fca00078efcff */
[----:B------:R-:W-:-:S05]  /*db30*/  IMAD R10, R18, 0x280, R10 ;  /* 0x00000280120a7824 */ /* 0x000fca00078e020a */
[----:B------:R-:W-:-:S13]  /*db40*/  R2UR UR6, R10 ;  /* 0x000000000a0672ca */ /* 0x000fda00000e0000 */
        /* <DEDUP_REMOVED lines=8> */
[----:B------:R-:W-:Y:S01]  /*dbd0*/  WARPGROUP.ARRIVE ;  /* 0x00000000000079c5 */ /* 0x000fe20000000000 */
[----:B------:R-:W2:Y:S01]  /*dbe0*/  LDL R153, [R1+0x1c] ;  /* 0x00001c0001997983 */ /* 0x000ea20000100800 */
[----:B------:R-:W-:Y:S01]  /*dbf0*/  FMUL.FTZ R11, R2, R120 ;  /* 0x00000078020b7220 */ /* 0x000fe20000410000 */
[----:B------:R-:W0:Y:S02]  /*dc00*/  LDC R155, c[0x0][0x448] ;  /* 0x00011200ff9b7b82 */ /* 0x000e240000000800 */
[----:B------:R-:W2:Y:S02]  /*dc10*/  LDL R154, [R1+0x34] ;  /* 0x00003400019a7983 */ /* 0x000ea40000100800 */
[----:B------:R-:W-:Y:S01]  /*dc20*/  QGMMA.64x64x32.F32.E4M3.E4M3 R24, R148, gdesc[UR4], R24, gsb0 ;  /* 0x00e0000494187df3 */ /* 0x000fe20008000818 */
[----:B------:R-:W-:Y:S01]  /*dc30*/  R2UR UR6, R14 ;  /* 0x000000000e0672ca */ /* 0x000fe200000e0000 */
[----:B------:R-:W-:Y:S01]  /*dc40*/  VIADD R14, R10, 0x180 ;  /* 0x000001800a0e7836 */ /* 0x000fe20000000000 */
[----:B------:R-:W-:Y:S01]  /*dc50*/  R2UR UR7, R15 ;  /* 0x000000000f0772ca */ /* 0x000fe200000e0000 */
[----:B------:R-:W-:-:S02]  /*dc60*/  IMAD.MOV.U32 R15, RZ, RZ, -0x3ffffff0 ;  /* 0xc0000010ff0f7424 */ /* 0x000fc400078e00ff */
[C---:B------:R-:W-:Y:S01]  /*dc70*/  FMUL.FTZ R120, R2.reuse, R124 ;  /* 0x0000007c02787220 */ /* 0x040fe20000410000 */
[C---:B------:R-:W-:Y:S01]  /*dc80*/  FMUL.FTZ R124, R2.reuse, R128 ;  /* 0x00000080027c7220 */ /* 0x040fe20000410000 */
[C---:B------:R-:W-:Y:S01]  /*dc90*/  FMUL.FTZ R128, R2.reuse, R132 ;  /* 0x0000008402807220 */ /* 0x040fe20000410000 */
        /* <DEDUP_REMOVED lines=10> */
[----:B------:R1:W3:Y:S01]  /*dd40*/  MUFU.TANH R10, R61 ;  /* 0x0000003d000a7308 */ /* 0x0002e20000002400 */
        /* <DEDUP_REMOVED lines=52> */
[----:B------:R-:W-:-:S02]  /*e090*/  WARPGROUP.DEPBAR.LE gsb0, 0x0 ;  /* 0x00008000000079c5 */ /* 0x000fc40000010000 */
[----:B------:R-:W-:-:S06]  /*e0a0*/  WARPGROUP.ARRIVE ;  /* 0x00000000000079c5 */ /* 0x000fcc0000000000 */
[----:B------:R-:W4:Y:S01]  /*e0b0*/  S2R R155, SR_TID.X ;  /* 0x00000000009b7919 */ /* 0x000f220000002100 */
[----:B-1----:R-:W-:Y:S01]  /*e0c0*/  FMUL.FTZ R61, R2, R62 ;  /* 0x0000003e023d7220 */ /* 0x002fe20000410000 */
[----:B------:R-:W1:Y:S01]  /*e0d0*/  MUFU.TANH R18, R18 ;  /* 0x0000001200127308 */ /* 0x000e620000002400 */
        /* <DEDUP_REMOVED lines=13> */
[----:B------:R-:W0:Y:S08]  /*e1b0*/  MUFU.TANH R120, R120 ;  /* 0x0000007800787308 */ /* 0x000e300000002400 */
[----:B------:R-:W0:Y:S01]  /*e1c0*/  MUFU.TANH R123, R123 ;  /* 0x0000007b007b7308 */ /* 0x000e220000002400 */
[----:B----4-:R-:W-:Y:S01]  /*e1d0*/  LOP3.LUT R155, R155, 0x7f, RZ, 0xc0, !PT ;  /* 0x0000007f9b9b7812 */ /* 0x010fe200078ec0ff */
[----:B------:R-:W-:-:S06]  /*e1e0*/  FMUL.FTZ R62, R2, R63 ;  /* 0x0000003f023e7220 */ /* 0x000fcc0000410000 */
[----:B------:R-:W4:Y:S08]  /*e1f0*/  MUFU.TANH R124, R124 ;  /* 0x0000007c007c7308 */ /* 0x000f300000002400 */
        /* <DEDUP_REMOVED lines=8> */
[----:B------:R-:W-:-:S04]  /*e280*/  FMUL.FTZ R134, R2, R64 ;  /* 0x0000004002867220 */ /* 0x000fc80000410000 */
[----:B------:R-:W0:Y:S01]  /*e290*/  MUFU.TANH R15, R15 ;  /* 0x0000000f000f7308 */ /* 0x000e220000002400 */
[----:B------:R-:W-:Y:S01]  /*e2a0*/  QGMMA.64x64x32.F32.E4M3.E4M3 R24, R140, gdesc[UR4], R24, gsb0 ;  /* 0x00e000048c187df3 */ /* 0x000fe20008000818 */
[----:B------:R-:W-:Y:S02]  /*e2b0*/  R2UR UR6, R56 ;  /* 0x00000000380672ca */ /* 0x000fe400000e0000 */
[----:B------:R-:W-:Y:S01]  /*e2c0*/  R2UR UR7, R57 ;  /* 0x00000000390772ca */ /* 0x000fe200000e0000 */
[----:B------:R-:W5:Y:S03]  /*e2d0*/  @P3 LDC R56, c[0x0][0x44c] ;  /* 0x00011300ff383b82 */ /* 0x000f660000000800 */
[----:B------:R-:W0:Y:S05]  /*e2e0*/  MUFU.TANH R14, R14 ;  /* 0x0000000e000e7308 */ /* 0x000e2a0000002400 */
[----:B------:R-:W3:Y:S03]  /*e2f0*/  @P3 LDC R57, c[0x0][0x450] ;  /* 0x00011400ff393b82 */ /* 0x000ee60000000800 */
        /* <DEDUP_REMOVED lines=9> */
[----:B------:R-:W4:Y:S05]  /*e390*/  LDL R140, [R1+0x30] ;  /* 0x00003000018c7983 */ /* 0x000f2a0000100800 */
[----:B------:R-:W0:Y:S01]  /*e3a0*/  MUFU.TANH R109, R109 ;  /* 0x0000006d006d7308 */ /* 0x000e220000002400 */
[----:B------:R-:W4:Y:S04]  /*e3b0*/  LDL R142, [R1+0xc] ;  /* 0x00000c00018e7983 */ /* 0x000f280000100800 */
[----:B------:R-:W4:Y:S01]  /*e3c0*/  LDL R141, [R1+0x8] ;  /* 0x00000800018d7983 */ /* 0x000f220000100800 */
[----:B------:R-:W-:-:S02]  /*e3d0*/  WARPGROUP.ARRIVE ;  /* 0x00000000000079c5 */ /* 0x000fc40000000000 */
[----:B------:R-:W0:Y:S04]  /*e3e0*/  MUFU.TANH R110, R110 ;  /* 0x0000006e006e7308 */ /* 0x000e280000002400 */
[----:B------:R-:W-:Y:S01]  /*e3f0*/  QGMMA.64x64x32.F32.E4M3.E4M3 R24, R136, gdesc[UR4], R24, gsb0 ;  /* 0x00e0000488187df3 */ /* 0x000fe20008000818 */
[----:B------:R-:W-:Y:S01]  /*e400*/  ISETP.NE.AND P2, PT, R155, RZ, PT ;  /* 0x000000ff9b00720c */ /* 0x000fe20003f45270 */
[C---:B------:R-:W-:Y:S01]  /*e410*/  FMUL.FTZ R64, R2.reuse, R67 ;  /* 0x0000004302407220 */ /* 0x040fe20000410000 */
[C---:B------:R-:W-:Y:S01]  /*e420*/  FMUL.FTZ R63, R2.reuse, R66 ;  /* 0x00000042023f7220 */ /* 0x040fe20000410000 */
[----:B------:R-:W-:Y:S01]  /*e430*/  FMUL.FTZ R66, R2, R71 ;  /* 0x0000004702427220 */ /* 0x000fe20000410000 */
[----:B------:R-:W0:Y:S08]  /*e440*/  MUFU.TANH R111, R111 ;  /* 0x0000006f006f7308 */ /* 0x000e300000002400 */
[----:B------:R-:W0:Y:S08]  /*e450*/  MUFU.TANH R112, R112 ;  /* 0x0000007000707308 */ /* 0x000e300000002400 */
[----:B------:R-:W0:Y:S08]  /*e460*/  MUFU.TANH R113, R113 ;  /* 0x0000007100717308 */ /* 0x000e300000002400 */
[----:B------:R-:W0:Y:S01]  /*e470*/  MUFU.TANH R114, R114 ;  /* 0x0000007200727308 */ /* 0x000e220000002400 */
[----:B--2---:R-:W-:-:S04]  /*e480*/  IMAD.IADD R135, R154, 0x1, R153 ;  /* 0x000000019a877824 */ /* 0x004fc800078e0299 */
[----:B-----5:R-:W-:-:S03]  /*e490*/  @P3 IMAD.HI.U32 R56, R135, R56, RZ ;  /* 0x0000003887383227 */ /* 0x020fc600078e00ff */
[----:B------:R-:W2:Y:S02]  /*e4a0*/  MUFU.TANH R115, R115 ;  /* 0x0000007300737308 */ /* 0x000ea40000002400 */
[----:B---3--:R-:W-:Y:S01]  /*e4b0*/  @P3 SHF.R.U32.HI R135, RZ, R57, R56 ;  /* 0x00000039ff873219 */ /* 0x008fe20000011638 */
[----:B------:R-:W-:Y:S02]  /*e4c0*/  @!P2 VIADD R56, R3, 0x13240 ;  /* 0x000132400338a836 */ /* 0x000fe40000000000 */
[----:B------:R-:W-:-:S03]  /*e4d0*/  FMUL.FTZ R3, R2, R70 ;  /* 0x0000004602037220 */ /* 0x000fc60000410000 */
[----:B------:R-:W3:Y:S01]  /*e4e0*/  MUFU.TANH R116, R116 ;  /* 0x0000007400747308 */ /* 0x000ee20000002400 */
[----:B------:R-:W-:-:S07]  /*e4f0*/  @!P2 PRMT R56, RZ, 0x654, R56 ;  /* 0x00000654ff38a816 */ /* 0x000fce0000000038 */
[----:B------:R-:W0:Y:S08]  /*e500*/  MUFU.TANH R117, R117 ;  /* 0x0000007500757308 */ /* 0x000e300000002400 */
[----:B------:R-:W0:Y:S08]  /*e510*/  MUFU.TANH R118, R118 ;  /* 0x0000007600767308 */ /* 0x000e300000002400 */
[----:B------:R-:W0:Y:S08]  /*e520*/  MUFU.TANH R119, R119 ;  /* 0x0000007700777308 */ /* 0x000e300000002400 */
[----:B------:R-:W0:Y:S01]  /*e530*/  MUFU.TANH R88, R88 ;  /* 0x0000005800587308 */ /* 0x000e220000002400 */
[----:B------:R-:W-:-:S02]  /*e540*/  WARPGROUP.DEPBAR.LE gsb0, 0x0 ;  /* 0x00008000000079c5 */ /* 0x000fc40000010000 */
[----:B------:R-:W-:Y:S01]  /*e550*/  FMUL.FTZ R136, R2, R69 ;  /* 0x0000004502887220 */ /* 0x000fe20000410000 */
[----:B------:R-:W5:Y:S01]  /*e560*/  SHFL.IDX PT, R139, R135, RZ, 0x1c1f ;  /* 0x001c1fff878b7589 */ /* 0x000f6200000e0000 */
[----:B------:R-:W-:Y:S01]  /*e570*/  IMAD R69, R0, -0xa0, RZ ;  /* 0xffffff6000457824 */ /* 0x000fe200078e02ff */
[----:B------:R0:W-:Y:S02]  /*e580*/  @!P2 SYNCS.ARRIVE.TRANS64.RED.A1T0 RZ, [R56+URZ], RZ ;  /* 0x000000ff38ffa9a7 */ /* 0x0001e4000810043f */
[----:B------:R-:W0:Y:S01]  /*e590*/  MUFU.TANH R89, R89 ;  /* 0x0000005900597308 */ /* 0x000e220000002400 */
[----:B------:R-:W-:-:S07]  /*e5a0*/  VIADD R67, R69, 0x1 ;  /* 0x0000000145437836 */ /* 0x000fce0000000000 */
        /* <DEDUP_REMOVED lines=24> */
[----:B----4-:R-:W-:-:S07]  /*e730*/  IMAD R67, R140, -0x2, R67 ;  /* 0xfffffffe8c437824 */ /* 0x010fce00078e0243 */
[----:B------:R-:W4:Y:S08]  /*e740*/  MUFU.TANH R82, R82 ;  /* 0x0000005200527308 */ /* 0x000f300000002400 */
[----:B------:R-:W0:Y:S01]  /*e750*/  MUFU.TANH R83, R83 ;  /* 0x0000005300537308 */ /* 0x000e220000002400 */
[----:B------:R-:W-:-:S07]  /*e760*/  IADD3 R71, -R141, R67, R142 ;  /* 0x000000438d477210 */ /* 0x000fce0007ffe18e */
        /* <DEDUP_REMOVED lines=21> */
[----:B------:R-:W-:Y:S02]  /*e8c0*/  VIADD R67, R67, 0xffffffff ;  /* 0xffffffff43437836 */ /* 0x000fe40000000000 */
[--C-:B-----5:R-:W-:Y:S02]  /*e8d0*/  IMAD.IADD R137, R70, 0x1, R139.reuse ;  /* 0x0000000146897824 */ /* 0x120fe400078e028b */
[----:B------:R-:W-:Y:S01]  /*e8e0*/  IMAD.IADD R138, R71, 0x1, R139 ;  /* 0x00000001478a7824 */ /* 0x000fe200078e028b */
[----:B-1234-:R-:W-:Y:S06]  /*e8f0*/  @!P1 BRA `(.L_x_11961) ;  /* 0x0000000000549947 */ /* 0x01efec0003800000 */
        /* <DEDUP_REMOVED lines=12> */
.L_x_11963:
[----:B------:R-:W-:-:S05]  /*e9c0*/  IMAD.U32 R140, RZ, RZ, UR40 ;  /* 0x00000028ff8c7e24 */ /* 0x000fca000f8e00ff */
[----:B------:R-:W-:-:S13]  /*e9d0*/  ISETP.NE.AND P1, PT, R140, 0x1, PT ;  /* 0x000000018c00780c */ /* 0x000fda0003f25270 */
[----:B0-----:R-:W0:Y:S02]  /*e9e0*/  @P1 LDC.64 R56, c[0x0][0x9e8] ;  /* 0x00027a00ff381b82 */ /* 0x001e240000000a00 */
[----:B0-----:R-:W-:-:S05]  /*e9f0*/  @P1 IMAD.HI.U32 R56, R139, R56, RZ ;  /* 0x000000388b381227 */ /* 0x001fca00078e00ff */
[----:B------:R-:W-:-:S07]  /*ea00*/  @P1 SHF.R.U32.HI R139, RZ, R57, R56 ;  /* 0x00000039ff8b1219 */ /* 0x000fce0000011638 */
.L_x_11964:
[----:B------:R-:W-:Y:S05]  /*ea10*/  BSYNC B2 ;  /* 0x0000000000027941 */ /* 0x000fea0003800000 */
.L_x_11962:
[----:B------:R-:W-:-:S05]  /*ea20*/  IMAD R139, R139, R140, R67 ;  /* 0x0000008c8b8b7224 */ /* 0x000fca00078e0243 */
[----:B------:R-:W-:Y:S02]  /*ea30*/  VIMNMX R138, R138, R139, !PT ;  /* 0x0000008b8a8a7248 */ /* 0x000fe40007fe0100 */
[----:B------:R-:W-:-:S07]  /*ea40*/  VIADDMNMX R137, R139, R140, R137, PT ;  /* 0x0000008c8b897246 */ /* 0x000fce0003800189 */
.L_x_11961:
[----:B------:R-:W-:Y:S02]  /*ea50*/  ISETP.GE.AND P1, PT, R69, 0x2, PT ;  /* 0x000000024500780c */ /* 0x000fe40003f26270 */
[----:B------:R-:W-:Y:S02]  /*ea60*/  LOP3.LUT R16, R16, 0xfffffffd, RZ, 0xc0, !PT ;  /* 0xfffffffd10107812 */ /* 0x000fe400078ec0ff */
[----:B------:R-:W-:Y:S02]  /*ea70*/  ISETP.GT.AND P2, PT, R138, 0x1, !P1 ;  /* 0x000000018a00780c */ /* 0x000fe40004f44270 */
[----:B------:R-:W-:Y:S02]  /*ea80*/  LOP3.LUT R22, R22, 0x7fffffff, RZ, 0xc0, !PT ;  /* 0x7fffffff16167812 */ /* 0x000fe400078ec0ff */
[----:B------:R-:W-:Y:S02]  /*ea90*/  ISETP.LT.OR P3, PT, R137, 0x2, P2 ;  /* 0x000000028900780c */ /* 0x000fe40001761670 */
[----:B------:R-:W-:-:S02]  /*eaa0*/  ISETP.GE.AND P2, PT, R69, 0x9, PT ;  /* 0x000000094500780c */ /* 0x000fc40003f46270 */
[----:B0-----:R-:W-:Y:S02]  /*eab0*/  FSEL R15, R15, -INF , !P3 ;  /* 0xff8000000f0f7808 */ /* 0x001fe40005800000 */
        /* <DEDUP_REMOVED lines=17> */
[----:B------:R-:W-:Y:S02]  /*ebd0*/  ISETP.GT.AND P6, PT, R138, 0x18, !P6 ;  /* 0x000000188a00780c */ /* 0x000fe400077c4270 */
[----:B------:R-:W-:Y:S02]  /*ebe0*/  LOP3.LUT R16, R16, 0xfffffffe, RZ, 0xc0, !PT ;  /* 0xfffffffe10107812 */ /* 0x000fe400078ec0ff */
        /* <DEDUP_REMOVED lines=205> */
[----:B------:R-:W-:Y:S01]  /*f8c0*/  LOP3.LUT P6, RZ, R16, 0x10, RZ, 0xc0, !PT ;  /* 0x0000001010ff7812 */ /* 0x000fe200078cc0ff */
[--C-:B0-----:R-:W-:Y:S02]  /*f8d0*/  IMAD.IADD R70, R70, 0x1, R69.reuse ;  /* 0x0000000146467824 */ /* 0x101fe400078e0245 */
[----:B------:R-:W-:-:S10]  /*f8e0*/  IMAD.IADD R71, R71, 0x1, R69 ;  /* 0x0000000147477824 */ /* 0x000fd400078e0245 */
[----:B------:R-:W-:Y:S05]  /*f8f0*/  @!P6 BRA `(.L_x_11965) ;  /* 0x000000000054e947 */ /* 0x000fea0003800000 */
        /* <DEDUP_REMOVED lines=12> */
.L_x_11967:
[----:B------:R-:W-:-:S05]  /*f9c0*/  IMAD.U32 R135, RZ, RZ, UR40 ;  /* 0x00000028ff877e24 */ /* 0x000fca000f8e00ff */
[----:B------:R-:W-:-:S13]  /*f9d0*/  ISETP.NE.AND P6, PT, R135, 0x1, PT ;  /* 0x000000018700780c */ /* 0x000fda0003fc5270 */
[----:B------:R-:W0:Y:S02]  /*f9e0*/  @P6 LDC.64 R10, c[0x0][0x9e8] ;  /* 0x00027a00ff0a6b82 */ /* 0x000e240000000a00 */
[----:B0-----:R-:W-:-:S05]  /*f9f0*/  @P6 IMAD.HI.U32 R10, R69, R10, RZ ;  /* 0x0000000a450a6227 */ /* 0x001fca00078e00ff */
[----:B------:R-:W-:-:S07]  /*fa00*/  @P6 SHF.R.U32.HI R69, RZ, R11, R10 ;  /* 0x0000000bff456219 */ /* 0x000fce000001160a */
.L_x_11968:
[----:B------:R-:W-:Y:S05]  /*fa10*/  BSYNC B2 ;  /* 0x0000000000027941 */ /* 0x000fea0003800000 */
.L_x_11966:
[----:B------:R-:W-:-:S05]  /*fa20*/  IMAD R67, R69, R135, R67 ;  /* 0x0000008745437224 */ /* 0x000fca00078e0243 */
[----:B------:R-:W-:Y:S02]  /*fa30*/  VIMNMX R71, R71, R67, !PT ;  /* 0x0000004347477248 */ /* 0x000fe40007fe0100 */
[----:B------:R-:W-:-:S07]  /*fa40*/  VIADDMNMX R70, R67, R135, R70, PT ;  /* 0x0000008743467246 */ /* 0x000fce0003800146 */
.L_x_11965:
[----:B------:R-:W-:Y:S02]  /*fa50*/  ISETP.GT.AND P1, PT, R71, 0x1, !P1 ;  /* 0x000000014700780c */ /* 0x000fe40004f24270 */
[----:B------:R-:W-:Y:S02]  /*fa60*/  LOP3.LUT R16, R16, 0xffffffbf, RZ, 0xc0, !PT ;  /* 0xffffffbf10107812 */ /* 0x000fe400078ec0ff */
[----:B------:R-:W-:Y:S02]  /*fa70*/  ISETP.LT.OR P1, PT, R70, 0x2, P1 ;  /* 0x000000024600780c */ /* 0x000fe40000f21670 */
[----:B------:R-:W-:Y:S02]  /*fa80*/  @P0 LOP3.LUT R16, R16, 0x40, RZ, 0xfc, !PT ;  /* 0x0000004010100812 */ /* 0x000fe400078efcff */
[----:B------:R-:W-:Y:S02]  /*fa90*/  FSEL R18, R18, -INF , !P1 ;  /* 0xff80000012127808 */ /* 0x000fe40004800000 */
        /* <DEDUP_REMOVED lines=10> */
[----:B------:R-:W-:Y:S02]  /*fb40*/  LOP3.LUT P5, RZ, R22, 0x40000000, RZ, 0xc0, !PT ;  /* 0x4000000016ff7812 */ /* 0x000fe400078ac0ff */
[C---:B------:R-:W-:Y:S02]  /*fb50*/  ISETP.LT.OR P1, PT, R70.reuse, 0x1a, P1 ;  /* 0x0000001a4600780c */ /* 0x040fe40000f21670 */
[----:B------:R-:W-:-:S02]  /*fb60*/  ISETP.LT.OR P4, PT, R70, 0x11, P4 ;  /* 0x000000114600780c */ /* 0x000fc40002781670 */
[----:B------:R-:W-:Y:S02]  /*fb70*/  FSEL R131, R131, -INF , !P1 ;  /* 0xff80000083837808 */ /* 0x000fe40004800000 */
[----:B------:R-:W-:Y:S02]  /*fb80*/  LOP3.LUT P1, RZ, R22, 0x80000000, RZ, 0xc0, !PT ;  /* 0x8000000016ff7812 */ /* 0x000fe4000782c0ff */
[----:B------:R-:W-:Y:S02]  /*fb90*/  FSEL R126, R126, -INF , !P4 ;  /* 0xff8000007e7e7808 */ /* 0x000fe40006000000 */
[C---:B------:R-:W-:Y:S02]  /*fba0*/  ISETP.GT.AND P1, PT, R71.reuse, 0x20, !P1 ;  /* 0x000000204700780c */ /* 0x040fe40004f24270 */
[----:B------:R-:W-:Y:S02]  /*fbb0*/  ISETP.GT.AND P3, PT, R71, 0x9, !P3 ;  /* 0x000000094700780c */ /* 0x000fe40005f64270 */
[----:B------:R-:W-:-:S02]  /*fbc0*/  ISETP.LT.OR P1, PT, R70, 0x21, P1 ;  /* 0x000000214600780c */ /* 0x000fc40000f21670 */
[----:B------:R-:W-:Y:S02]  /*fbd0*/  LOP3.LUT P4, RZ, R22, 0x20000000, RZ, 0xc0, !PT ;  /* 0x2000000016ff7812 */ /* 0x000fe4000788c0ff */
[----:B------:R-:W-:Y:S02]  /*fbe0*/  FSEL R106, R106, -INF , !P1 ;  /* 0xff8000006a6a7808 */ /* 0x000fe40004800000 */
[----:B------:R-:W-:Y:S02]  /*fbf0*/  ISETP.GT.AND P1, PT, R71, 0x21, !P5 ;  /* 0x000000214700780c */ /* 0x000fe40006f24270 */
[C---:B------:R-:W-:Y:S02]  /*fc00*/  ISETP.LT.OR P3, PT, R70.reuse, 0xa, P3 ;  /* 0x0000000a4600780c */ /* 0x040fe40001f61670 */
[----:B------:R-:W-:Y:S02]  /*fc10*/  ISETP.LT.OR P1, PT, R70, 0x22, P1 ;  /* 0x000000224600780c */ /* 0x000fe40000f21670 */
[----:B------:R-:W-:-:S02]  /*fc20*/  FSEL R123, R123, -INF , !P3 ;  /* 0xff8000007b7b7808 */ /* 0x000fc40005800000 */
[----:B------:R-:W-:Y:S02]  /*fc30*/  FSEL R107, R107, -INF , !P1 ;  /* 0xff8000006b6b7808 */ /* 0x000fe40004800000 */
[C---:B------:R-:W-:Y:S02]  /*fc40*/  ISETP.GT.AND P1, PT, R71.reuse, 0x28, !P4 ;  /* 0x000000284700780c */ /* 0x040fe40006724270 */
[----:B------:R-:W-:Y:S02]  /*fc50*/  ISETP.GT.AND P2, PT, R71, 0x8, !P2 ;  /* 0x000000084700780c */ /* 0x000fe40005744270 */
[----:B------:R-:W-:Y:S02]  /*fc60*/  ISETP.LT.OR P1, PT, R70, 0x29, P1 ;  /* 0x000000294600780c */ /* 0x000fe40000f21670 */
[----:B------:R-:W-:Y:S02]  /*fc70*/  LOP3.LUT P3, RZ, R22, 0x10000000, RZ, 0xc0, !PT ;  /* 0x1000000016ff7812 */ /* 0x000fe4000786c0ff */
[----:B------:R-:W-:-:S02]  /*fc80*/  FSEL R110, R110, -INF , !P1 ;  /* 0xff8000006e6e7808 */ /* 0x000fc40004800000 */
[----:B------:R-:W-:Y:S02]  /*fc90*/  ISETP.LT.OR P2, PT, R70, 0x9, P2 ;  /* 0x000000094600780c */ /* 0x000fe40001741670 */
[----:B------:R-:W-:Y:S02]  /*fca0*/  ISETP.GT.AND P1, PT, R71, 0x29, !P3 ;  /* 0x000000294700780c */ /* 0x000fe40005f24270 */
[----:B------:R-:W-:Y:S02]  /*fcb0*/  FSEL R122, R122, -INF , !P2 ;  /* 0xff8000007a7a7808 */ /* 0x000fe40005000000 */
[----:B------:R-:W-:Y:S02]  /*fcc0*/  ISETP.LT.OR P1, PT, R70, 0x2a, P1 ;  /* 0x0000002a4600780c */ /* 0x000fe40000f21670 */
[----:B------:R-:W-:Y:S02]  /*fcd0*/  LOP3.LUT P2, RZ, R22, 0x8000000, RZ, 0xc0, !PT ;  /* 0x0800000016ff7812 */ /* 0x000fe4000784c0ff */
[----:B------:R-:W-:-:S02]  /*fce0*/  FSEL R111, R111, -INF , !P1 ;  /* 0xff8000006f6f7808 */ /* 0x000fc40004800000 */
[C---:B------:R-:W-:Y:S02]  /*fcf0*/  ISETP.GT.AND P1, PT, R71.reuse, 0x30, !P2 ;  /* 0x000000304700780c */ /* 0x040fe40005724270 */
[----:B------:R-:W-:Y:S02]  /*fd00*/  LOP3.LUT P0, RZ, R22, 0x4000000, RZ, 0xc0, !PT ;  /* 0x0400000016ff7812 */ /* 0x000fe4000780c0ff */
[----:B------:R-:W-:Y:S02]  /*fd10*/  ISETP.LT.OR P1, PT, R70, 0x31, P1 ;  /* 0x000000314600780c */ /* 0x000fe40000f21670 */
[----:B------:R-:W-:Y:S02]  /*fd20*/  LOP3.LUT P6, RZ, R22, 0x2000000, RZ, 0xc0, !PT ;  /* 0x0200000016ff7812 */ /* 0x000fe400078cc0ff */
[----:B------:R-:W-:Y:S02]  /*fd30*/  FSEL R114, R114, -INF , !P1 ;  /* 0xff80000072727808 */ /* 0x000fe40004800000 */
[----:B------:R-:W-:-:S02]  /*fd40*/  ISETP.GT.AND P1, PT, R71, 0x31, !P0 ;  /* 0x000000314700780c */ /* 0x000fc40004724270 */
[----:B------:R-:W-:Y:S02]  /*fd50*/  LOP3.LUT P5, RZ, R22, 0x80000, RZ, 0xc0, !PT ;  /* 0x0008000016ff7812 */ /* 0x000fe400078ac0ff */
[----:B------:R-:W-:Y:S02]  /*fd60*/  ISETP.LT.OR P1, PT, R70, 0x32, P1 ;  /* 0x000000324600780c */ /* 0x000fe40000f21670 */
[C---:B------:R-:W-:Y:S02]  /*fd70*/  LOP3.LUT P4, RZ, R22.reuse, 0x40000, RZ, 0xc0, !PT ;  /* 0x0004000016ff7812 */ /* 0x040fe4000788c0ff */
[----:B------:R-:W-:Y:S02]  /*fd80*/  FSEL R115, R115, -INF , !P1 ;  /* 0xff80000073737808 */ /* 0x000fe40004800000 */
[----:B------:R-:W-:Y:S02]  /*fd90*/  ISETP.GT.AND P1, PT, R71, 0x38, !P6 ;  /* 0x000000384700780c */ /* 0x000fe40007724270 */
[----:B------:R-:W-:-:S02]  /*fda0*/  LOP3.LUT P3, RZ, R22, 0x20000, RZ, 0xc0, !PT ;  /* 0x0002000016ff7812 */ /* 0x000fc4000786c0ff */
[----:B------:R-:W-:Y:S02]  /*fdb0*/  ISETP.LT.OR P1, PT, R70, 0x39, P1 ;  /* 0x000000394600780c */ /* 0x000fe40000f21670 */
[----:B------:R-:W-:Y:S02]  /*fdc0*/  LOP3.LUT P2, RZ, R22, 0x10000, RZ, 0xc0, !PT ;  /* 0x0001000016ff7812 */ /* 0x000fe4000784c0ff */
[----:B------:R-:W-:Y:S02]  /*fdd0*/  FSEL R118, R118, -INF , !P1 ;  /* 0xff80000076767808 */ /* 0x000fe40004800000 */
[C---:B------:R-:W-:Y:S02]  /*fde0*/  LOP3.LUT P1, RZ, R22.reuse, 0x1000000, RZ, 0xc0, !PT ;  /* 0x0100000016ff7812 */ /* 0x040fe4000782c0ff */
[----:B------:R-:W-:Y:S02]  /*fdf0*/  LOP3.LUT P0, RZ, R22, 0x8000, RZ, 0xc0, !PT ;  /* 0x0000800016ff7812 */ /* 0x000fe4000780c0ff */
[----:B------:R-:W-:-:S02]  /*fe00*/  ISETP.GT.AND P1, PT, R71, 0x39, !P1 ;  /* 0x000000394700780c */ /* 0x000fc40004f24270 */
[----:B------:R-:W-:Y:S02]  /*fe10*/  LOP3.LUT P6, RZ, R22, 0x4000, RZ, 0xc0, !PT ;  /* 0x0000400016ff7812 */ /* 0x000fe400078cc0ff */
        /* <DEDUP_REMOVED lines=49> */
[C---:B------:R-:W-:Y:S02]  /*10130*/  LOP3.LUT P3, RZ, R22.reuse, 0x20, RZ, 0xc0, !PT ;  /* 0x0000002016ff7812 */ /* 0x040fe4000786c0ff */
[----:B------:R-:W-:Y:S02]  /*10140*/  FSEL R103, R103, -INF , !P1 ;  /* 0xff80000067677808 */ /* 0x000fe40004800000 */
[----:B------:R-:W-:Y:S02]  /*10150*/  ISETP.GT.AND P1, PT, R71, 0x60, !P0 ;  /* 0x000000604700780c */ /* 0x000fe40004724270 */
[----:B------:R-:W-:-:S02]  /*10160*/  LOP3.LUT P0, RZ, R22, 0x1, RZ, 0xc0, !PT ;  /* 0x0000000116ff7812 */ /* 0x000fc4000780c0ff */
[----:B------:R-:W-:Y:S02]  /*10170*/  ISETP.LT.OR P1, PT, R70, 0x61, P1 ;  /* 0x000000614600780c */ /* 0x000fe40000f21670 */
[C---:B------:R-:W-:Y:S02]  /*10180*/  ISETP.GT.AND P0, PT, R71.reuse, RZ, !P0 ;  /* 0x000000ff4700720c */ /* 0x040fe40004704270 */
[----:B------:R-:W-:Y:S02]  /*10190*/  FSEL R74, R74, -INF , !P1 ;  /* 0xff8000004a4a7808 */ /* 0x000fe40004800000 */
[----:B------:R-:W-:Y:S02]  /*101a0*/  ISETP.GT.AND P1, PT, R71, 0x61, !P6 ;  /* 0x000000614700780c */ /* 0x000fe40007724270 */
[----:B------:R-:W-:Y:S02]  /*101b0*/  FMNMX.FTZ R10, R96, R10, !PT ;  /* 0x0000000a600a7209 */ /* 0x000fe40007810000 */
[----:B------:R-:W-:-:S02]  /*101c0*/  ISETP.LT.OR P1, PT, R70, 0x62, P1 ;  /* 0x000000624600780c */ /* 0x000fc40000f21670 */
[C---:B------:R-:W-:Y:S02]  /*101d0*/  LOP3.LUT P5, RZ, R22.reuse, 0x8, RZ, 0xc0, !PT ;  /* 0x0000000816ff7812 */ /* 0x040fe400078ac0ff */
[----:B------:R-:W-:Y:S02]  /*101e0*/  FSEL R75, R75, -INF , !P1 ;  /* 0xff8000004b4b7808 */ /* 0x000fe40004800000 */
[C---:B------:R-:W-:Y:S02]  /*101f0*/  LOP3.LUT P1, RZ, R22.reuse, 0x2000, RZ, 0xc0, !PT ;  /* 0x0000200016ff7812 */ /* 0x040fe4000782c0ff */
[C---:B------:R-:W-:Y:S02]  /*10200*/  LOP3.LUT P4, RZ, R22.reuse, 0x4, RZ, 0xc0, !PT ;  /* 0x0000000416ff7812 */ /* 0x040fe4000788c0ff */
[----:B------:R-:W-:Y:S02]  /*10210*/  ISETP.GT.AND P1, PT, R71, 0x68, !P1 ;  /* 0x000000684700780c */ /* 0x000fe40004f24270 */
[----:B------:R-:W-:-:S02]  /*10220*/  LOP3.LUT P2, RZ, R22, 0x2, RZ, 0xc0, !PT ;  /* 0x0000000216ff7812 */ /* 0x000fc4000784c0ff */
[----:B------:R-:W-:Y:S02]  /*10230*/  ISETP.LT.OR P1, PT, R70, 0x69, P1 ;  /* 0x000000694600780c */ /* 0x000fe40000f21670 */
[----:B------:R-:W-:Y:S02]  /*10240*/  ISETP.GT.AND P3, PT, R71, 0x88, !P3 ;  /* 0x000000884700780c */ /* 0x000fe40005f64270 */
        /* <DEDUP_REMOVED lines=46> */
[C---:B------:R-:W-:Y:S01]  /*10530*/  ISETP.GT.AND P5, PT, R71.reuse, 0x90, !P5 ;  /* 0x000000904700780c */ /* 0x040fe20006fa4270 */
[----:B------:R-:W0:Y:S01]  /*10540*/  SHFL.BFLY PT, R58, R10, 0x2, 0x1f ;  /* 0x0c401f000a3a7f89 */ /* 0x000e2200000e0000 */
[----:B------:R-:W-:Y:S02]  /*10550*/  ISETP.LT.OR P1, PT, R70, 0x82, P1 ;  /* 0x000000824600780c */ /* 0x000fe40000f21670 */
[----:B------:R-:W-:Y:S02]  /*10560*/  ISETP.GT.AND P4, PT, R71, 0x91, !P4 ;  /* 0x000000914700780c */ /* 0x000fe40006784270 */
[----:B------:R-:W-:Y:S02]  /*10570*/  FSEL R59, R59, -INF , !P1 ;  /* 0xff8000003b3b7808 */ /* 0x000fe40004800000 */
[C---:B------:R-:W-:Y:S02]  /*10580*/  LOP3.LUT P1, RZ, R22.reuse, 0x10, RZ, 0xc0, !PT ;  /* 0x0000001016ff7812 */ /* 0x040fe4000782c0ff */
[----:B------:R-:W-:-:S02]  /*10590*/  LOP3.LUT R22, R22, 0xfffffffe, RZ, 0xc0, !PT ;  /* 0xfffffffe16167812 */ /* 0x000fc400078ec0ff */
[----:B------:R-:W-:Y:S02]  /*105a0*/  ISETP.GT.AND P1, PT, R71, 0x89, !P1 ;  /* 0x000000894700780c */ /* 0x000fe40004f24270 */
[----:B------:R-:W-:Y:S02]  /*105b0*/  @P0 LOP3.LUT R22, R22, 0x1, RZ, 0xfc, !PT ;  /* 0x0000000116160812 */ /* 0x000fe400078efcff */
[----:B------:R-:W-:Y:S02]  /*105c0*/  ISETP.LT.OR P0, PT, R70, 0x89, P3 ;  /* 0x000000894600780c */ /* 0x000fe40001f01670 */
[C---:B------:R-:W-:Y:S02]  /*105d0*/  LOP3.LUT P3, RZ, R22.reuse, 0x1, RZ, 0xc0, !PT ;  /* 0x0000000116ff7812 */ /* 0x040fe4000786c0ff */
[----:B------:R-:W-:Y:S02]  /*105e0*/  LOP3.LUT R22, R22, 0xfffffffb, RZ, 0xc0, !PT ;  /* 0xfffffffb16167812 */ /* 0x000fe400078ec0ff */
[----:B------:R-:W-:-:S02]  /*105f0*/  ISETP.LT.OR P5, PT, R70, 0x91, P5 ;  /* 0x000000914600780c */ /* 0x000fc40002fa1670 */
[----:B------:R-:W-:Y:S02]  /*10600*/  LOP3.LUT P6, RZ, R16, 0x8, RZ, 0xc0, !PT ;  /* 0x0000000810ff7812 */ /* 0x000fe400078cc0ff */
[----:B0-----:R-:W-:Y:S02]  /*10610*/  FMNMX.FTZ R10, R10, R58, !PT ;  /* 0x0000003a0a0a7209 */ /* 0x001fe40007810000 */
[----:B------:R-:W-:Y:S02]  /*10620*/  ISETP.GT.AND P2, PT, R71, 0x98, !P2 ;  /* 0x000000984700780c */ /* 0x000fe40005744270 */
[----:B------:R-:W-:Y:S01]  /*10630*/  @P0 LOP3.LUT R22, R22, 0x4, RZ, 0xfc, !PT ;  /* 0x0000000416160812 */ /* 0x000fe200078efcff */
[----:B------:R-:W0:Y:S01]  /*10640*/  SHFL.BFLY PT, R58, R10, 0x1, 0x1f ;  /* 0x0c201f000a3a7f89 */ /* 0x000e2200000e0000 */
[C---:B------:R-:W-:Y:S02]  /*10650*/  ISETP.LT.OR P0, PT, R70.reuse, 0x8a, P1 ;  /* 0x0000008a4600780c */ /* 0x040fe40000f01670 */
[----:B------:R-:W-:-:S02]  /*10660*/  ISETP.LT.OR P1, PT, R70, 0x1, P3 ;  /* 0x000000014600780c */ /* 0x000fc40001f21670 */
[----:B------:R-:W-:Y:S02]  /*10670*/  FSEL R62, R62, -INF , !P0 ;  /* 0xff8000003e3e7808 */ /* 0x000fe40004000000 */
[----:B------:R-:W-:Y:S02]  /*10680*/  FSEL R14, R14, -INF , !P1 ;  /* 0xff8000000e0e7808 */ /* 0x000fe40004800000 */
[----:B------:R-:W-:Y:S02]  /*10690*/  ISETP.LT.OR P4, PT, R70, 0x92, P4 ;  /* 0x000000924600780c */ /* 0x000fe40002781670 */
[----:B------:R-:W-:Y:S02]  /*106a0*/  FMNMX.FTZ R69, R14, R9, !PT ;  /* 0x000000090e457209 */ /* 0x000fe40007810000 */
[----:B------:R-:W-:Y:S02]  /*106b0*/  FSEL R63, R63, -INF , !P5 ;  /* 0xff8000003f3f7808 */ /* 0x000fe40006800000 */
[----:B------:R-:W-:-:S02]  /*106c0*/  FMNMX.FTZ R69, R18, R69, !PT ;  /* 0x0000004512457209 */ /* 0x000fc40007810000 */
[----:B------:R-:W-:Y:S02]  /*106d0*/  ISETP.GT.AND P6, PT, R71, 0x99, !P6 ;  /* 0x000000994700780c */ /* 0x000fe400077c4270 */
[----:B------:R-:W-:Y:S02]  /*106e0*/  FMNMX.FTZ R69, R122, R69, !PT ;  /* 0x000000457a457209 */ /* 0x000fe40007810000 */
[----:B------:R-:W-:Y:S02]  /*106f0*/  ISETP.LT.OR P2, PT, R70, 0x99, P2 ;  /* 0x000000994600780c */ /* 0x000fe40001741670 */
[----:B------:R-:W-:Y:S02]  /*10700*/  FMNMX.FTZ R69, R123, R69, !PT ;  /* 0x000000457b457209 */ /* 0x000fe40007810000 */
[----:B0-----:R-:W-:Y:S02]  /*10710*/  FMNMX.FTZ R10, R10, R58, !PT ;  /* 0x0000003a0a0a7209 */ /* 0x001fe40007810000 */
[----:B------:R-:W-:-:S02]  /*10720*/  FMNMX.FTZ R69, R126, R69, !PT ;  /* 0x000000457e457209 */ /* 0x000fc40007810000 */
[C---:B------:R-:W-:Y:S02]  /*10730*/  FSETP.NEU.FTZ.AND P3, PT, R10.reuse, -INF , PT ;  /* 0xff8000000a00780b */ /* 0x040fe40003f7d000 */
[----:B------:R-:W-:Y:S02]  /*10740*/  FMNMX.FTZ R69, R127, R69, !PT ;  /* 0x000000457f457209 */ /* 0x000fe40007810000 */
[----:B------:R-:W-:Y:S02]  /*10750*/  FSEL R58, R10, RZ, P3 ;  /* 0x000000ff0a3a7208 */ /* 0x000fe40001800000 */
[----:B------:R-:W-:Y:S02]  /*10760*/  FMNMX.FTZ R69, R130, R69, !PT ;  /* 0x0000004582457209 */ /* 0x000fe40007810000 */
[----:B------:R-:W-:Y:S01]  /*10770*/  FSEL R64, R64, -INF , !P4 ;  /* 0xff80000040407808 */ /* 0x000fe20006000000 */
[----:B------:R-:W-:-:S01]  /*10780*/  FADD.FTZ R12, -R58, R12 ;  /* 0x0000000c3a0c7221 */ /* 0x000fc20000010100 */
[----:B------:R-:W-:Y:S01]  /*10790*/  FMNMX.FTZ R69, R131, R69, !PT ;  /* 0x0000004583457209 */ /* 0x000fe20007810000 */
[----:B------:R-:W-:Y:S01]  /*107a0*/  IMAD.U32 R58, RZ, RZ, UR39 ;  /* 0x00000027ff3a7e24 */ /* 0x000fe2000f8e00ff */
[----:B------:R-:W-:-:S02]  /*107b0*/  ISETP.LT.OR P6, PT, R70, 0x9a, P6 ;  /* 0x0000009a4600780c */ /* 0x000fc400037c1670 */
[----:B------:R-:W-:Y:S01]  /*107c0*/  FMNMX.FTZ R69, R106, R69, !PT ;  /* 0x000000456a457209 */ /* 0x000fe20007810000 */
[-C--:B------:R-:W-:Y:S01]  /*107d0*/  FFMA.FTZ R67, R10, R58.reuse, -8 ;  /* 0xc10000000a437423 */ /* 0x080fe2000001003a */
[----:B------:R-:W-:Y:S01]  /*107e0*/  FSEL R3, R3, -INF , !P2 ;  /* 0xff80000003037808 */ /* 0x000fe20005000000 */
[-C--:B------:R-:W-:Y:S01]  /*107f0*/  FMUL.FTZ R12, R12, R58.reuse ;  /* 0x0000003a0c0c7220 */ /* 0x080fe20000410000 */
[----:B------:R-:W-:Y:S02]  /*10800*/  FMNMX.FTZ R69, R107, R69, !PT ;  /* 0x000000456b457209 */ /* 0x000fe40007810000 */
[----:B------:R-:W-:Y:S02]  /*10810*/  FSEL R67, R67, RZ, P3 ;  /* 0x000000ff43437208 */ /* 0x000fe40001800000 */
[----:B------:R-:W-:Y:S01]  /*10820*/  FMNMX.FTZ R69, R110, R69, !PT ;  /* 0x000000456e457209 */ /* 0x000fe20007810000 */
[----:B------:R-:W-:Y:S01]  /*10830*/  MUFU.EX2 R12, R12 ;  /* 0x0000000c000c7308 */ /* 0x000fe20000000800 */
[----:B------:R-:W-:Y:S01]  /*10840*/  LOP3.LUT P3, RZ, R22, 0x4, RZ, 0xc0, !PT ;  /* 0x0000000416ff7812 */ /* 0x000fe2000786c0ff */
[-CC-:B------:R-:W-:Y:S01]  /*10850*/  FFMA.FTZ R56, R56, R58.reuse, -R67.reuse ;  /* 0x0000003a38387223 */ /* 0x180fe20000010843 */
[----:B------:R-:W-:Y:S01]  /*10860*/  FMNMX.FTZ R69, R111, R69, !PT ;  /* 0x000000456f457209 */ /* 0x000fe20007810000 */
[-CC-:B------:R-:W-:Y:S01]  /*10870*/  FFMA.FTZ R57, R57, R58.reuse, -R67.reuse ;  /* 0x0000003a39397223 */ /* 0x180fe20000010843 */
[----:B------:R-:W-:Y:S01]  /*10880*/  FSEL R61, R61, -INF , !P3 ;  /* 0xff8000003d3d7808 */ /* 0x000fe20005800000 */
[-CC-:B------:R-:W-:Y:S01]  /*10890*/  FFMA.FTZ R15, R15, R58.reuse, -R67.reuse ;  /* 0x0000003a0f0f7223 */ /* 0x180fe20000010843 */
[----:B------:R-:W-:Y:S01]  /*108a0*/  FMNMX.FTZ R69, R114, R69, !PT ;  /* 0x0000004572457209 */ /* 0x000fe20007810000 */
[----:B------:R-:W-:Y:S01]  /*108b0*/  MUFU.EX2 R71, R56 ;  /* 0x0000003800477308 */ /* 0x000fe20000000800 */
[----:B------:R-:W-:Y:S01]  /*108c0*/  FSEL R66, R66, -INF , !P6 ;  /* 0xff80000042427808 */ /* 0x000fe20007000000 */
[-CC-:B------:R-:W-:Y:S01]  /*108d0*/  FFMA.FTZ R120, R120, R58.reuse, -R67.reuse ;  /* 0x0000003a78787223 */ /* 0x180fe20000010843 */
[----:B------:R-:W-:Y:S01]  /*108e0*/  FMNMX.FTZ R69, R115, R69, !PT ;  /* 0x0000004573457209 */ /* 0x000fe20007810000 */
[-CC-:B------:R-:W-:Y:S01]  /*108f0*/  FFMA.FTZ R121, R121, R58.reuse, -R67.reuse ;  /* 0x0000003a79797223 */ /* 0x180fe20000010843 */
[----:B------:R-:W-:-:S01]  /*10900*/  FFMA.FTZ R124, R124, R58, -R67 ;  /* 0x0000003a7c7c7223 */ /* 0x000fc20000010843 */
[-CC-:B------:R-:W-:Y:S01]  /*10910*/  FFMA.FTZ R125, R125, R58.reuse, -R67.reuse ;  /* 0x0000003a7d7d7223 */ /* 0x180fe20000010843 */
[----:B------:R-:W-:Y:S01]  /*10920*/  FMNMX.FTZ R69, R118, R69, !PT ;  /* 0x0000004576457209 */ /* 0x000fe20007810000 */
[----:B------:R-:W0:Y:S01]  /*10930*/  MUFU.EX2 R57, R57 ;  /* 0x0000003900397308 */ /* 0x000e220000000800 */
[----:B------:R-:W-:-:S01]  /*10940*/  FFMA.FTZ R128, R128, R58, -R67 ;  /* 0x0000003a80807223 */ /* 0x000fc20000010843 */
[-CC-:B------:R-:W-:Y:S01]  /*10950*/  FFMA.FTZ R129, R129, R58.reuse, -R67.reuse ;  /* 0x0000003a81817223 */ /* 0x180fe20000010843 */
[----:B------:R-:W-:Y:S01]  /*10960*/  FMNMX.FTZ R69, R119, R69, !PT ;  /* 0x0000004577457209 */ /* 0x000fe20007810000 */
[-CC-:B------:R-:W-:Y:S01]  /*10970*/  FFMA.FTZ R104, R104, R58.reuse, -R67.reuse ;  /* 0x0000003a68687223 */ /* 0x180fe20000010843 */
[----:B------:R-:W-:-:S01]  /*10980*/  FFMA.FTZ R105, R105, R58, -R67 ;  /* 0x0000003a69697223 */ /* 0x000fc20000010843 */
[-CC-:B------:R-:W-:Y:S01]  /*10990*/  FFMA.FTZ R108, R108, R58.reuse, -R67.reuse ;  /* 0x0000003a6c6c7223 */ /* 0x180fe20000010843 */
[----:B------:R-:W-:Y:S01]  /*109a0*/  FMNMX.FTZ R69, R90, R69, !PT ;  /* 0x000000455a457209 */ /* 0x000fe20007810000 */
[----:B------:R-:W1:Y:S01]  /*109b0*/  MUFU.EX2 R15, R15 ;  /* 0x0000000f000f7308 */ /* 0x000e620000000800 */
[----:B------:R-:W-:-:S01]  /*109c0*/  FFMA.FTZ R109, R109, R58, -R67 ;  /* 0x0000003a6d6d7223 */ /* 0x000fc20000010843 */
[-CC-:B------:R-:W-:Y:S01]  /*109d0*/  FFMA.FTZ R112, R112, R58.reuse, -R67.reuse ;  /* 0x0000003a70707223 */ /* 0x180fe20000010843 */
[----:B------:R-:W-:Y:S01]  /*109e0*/  FMNMX.FTZ R69, R91, R69, !PT ;  /* 0x000000455b457209 */ /* 0x000fe20007810000 */
[-CC-:B------:R-:W-:Y:S01]  /*109f0*/  FFMA.FTZ R113, R113, R58.reuse, -R67.reuse ;  /* 0x0000003a71717223 */ /* 0x180fe20000010843 */
[----:B------:R-:W-:-:S01]  /*10a00*/  FFMA.FTZ R116, R116, R58, -R67 ;  /* 0x0000003a74747223 */ /* 0x000fc20000010843 */
[----:B------:R-:W-:Y:S01]  /*10a10*/  FFMA.FTZ R117, R117, R58, -R67 ;  /* 0x0000003a75757223 */ /* 0x000fe20000010843 */
[----:B------:R-:W-:Y:S01]  /*10a20*/  FMNMX.FTZ R69, R94, R69, !PT ;  /* 0x000000455e457209 */ /* 0x000fe20007810000 */
[----:B------:R-:W-:Y:S01]  /*10a30*/  MUFU.EX2 R120, R120 ;  /* 0x0000007800787308 */ /* 0x000fe20000000800 */
[----:B0-----:R-:W-:-:S01]  /*10a40*/  FFMA.FTZ R21, R12, R21, R57 ;  /* 0x000000150c157223 */ /* 0x001fc20000010039 */
[-CC-:B------:R-:W-:Y:S01]  /*10a50*/  FFMA.FTZ R88, R88, R58.reuse, -R67.reuse ;  /* 0x0000003a58587223 */ /* 0x180fe20000010843 */
[----:B------:R-:W-:Y:S01]  /*10a60*/  FMNMX.FTZ R69, R95, R69, !PT ;  /* 0x000000455f457209 */ /* 0x000fe20007810000 */
[-CC-:B------:R-:W-:Y:S01]  /*10a70*/  FFMA.FTZ R89, R89, R58.reuse, -R67.reuse ;  /* 0x0000003a59597223 */ /* 0x180fe20000010843 */
[----:B------:R-:W-:-:S01]  /*10a80*/  FFMA.FTZ R92, R92, R58, -R67 ;  /* 0x0000003a5c5c7223 */ /* 0x000fc20000010843 */
[----:B------:R-:W-:Y:S01]  /*10a90*/  FFMA.FTZ R93, R93, R58, -R67 ;  /* 0x0000003a5d5d7223 */ /* 0x000fe20000010843 */
[----:B------:R-:W-:Y:S01]  /*10aa0*/  FMNMX.FTZ R69, R98, R69, !PT ;  /* 0x0000004562457209 */ /* 0x000fe20007810000 */
[----:B------:R-:W-:Y:S01]  /*10ab0*/  MUFU.EX2 R121, R121 ;  /* 0x0000007900797308 */ /* 0x000fe20000000800 */
[----:B-1----:R-:W-:-:S01]  /*10ac0*/  FADD.FTZ R21, R15, R21 ;  /* 0x000000150f157221 */ /* 0x002fc20000010000 */
[-CC-:B------:R-:W-:Y:S01]  /*10ad0*/  FFMA.FTZ R96, R96, R58.reuse, -R67.reuse ;  /* 0x0000003a60607223 */ /* 0x180fe20000010843 */
[----:B------:R-:W-:Y:S01]  /*10ae0*/  FMNMX.FTZ R69, R99, R69, !PT ;  /* 0x0000004563457209 */ /* 0x000fe20007810000 */
[-CC-:B------:R-:W-:Y:S01]  /*10af0*/  FFMA.FTZ R97, R97, R58.reuse, -R67.reuse ;  /* 0x0000003a61617223 */ /* 0x180fe20000010843 */
[----:B------:R-:W-:-:S01]  /*10b00*/  FFMA.FTZ R100, R100, R58, -R67 ;  /* 0x0000003a64647223 */ /* 0x000fc20000010843 */
[-CC-:B------:R-:W-:Y:S01]  /*10b10*/  FFMA.FTZ R101, R101, R58.reuse, -R67.reuse ;  /* 0x0000003a65657223 */ /* 0x180fe20000010843 */
[----:B------:R-:W-:Y:S01]  /*10b20*/  FMNMX.FTZ R69, R102, R69, !PT ;  /* 0x0000004566457209 */ /* 0x000fe20007810000 */
[----:B------:R-:W-:Y:S01]  /*10b30*/  MUFU.EX2 R124, R124 ;  /* 0x0000007c007c7308 */ /* 0x000fe20000000800 */
[----:B------:R-:W-:-:S01]  /*10b40*/  FFMA.FTZ R72, R72, R58, -R67 ;  /* 0x0000003a48487223 */ /* 0x000fc20000010843 */
        /* <DEDUP_REMOVED lines=23> */
[----:B------:R-:W-:-:S02]  /*10cc0*/  LOP3.LUT P0, RZ, R16, 0x40, RZ, 0xc0, !PT ;  /* 0x0000004010ff7812 */ /* 0x000fc4000780c0ff */
        /* <DEDUP_REMOVED lines=81> */
[----:B------:R-:W-:Y:S01]  /*111e0*/  FFMA.FTZ R66, R66, R58, -R69 ;  /* 0x0000003a42427223 */ /* 0x000fe20000010845 */
[----:B-1----:R-:W-:-:S01]  /*111f0*/  FADD.FTZ R69, R18, R20 ;  /* 0x0000001412457221 */ /* 0x002fc20000010000 */
[----:B------:R-:W1:Y:S01]  /*11200*/  MUFU.EX2 R127, R127 ;  /* 0x0000007f007f7308 */ /* 0x000e620000000800 */
[----:B------:R-:W-:-:S02]  /*11210*/  FADD.FTZ R20, R120, R21 ;  /* 0x0000001578147221 */ /* 0x000fc40000010000 */
[----:B--2---:R-:W-:Y:S02]  /*11220*/  FADD.FTZ R21, R122, R69 ;  /* 0x000000457a157221 */ /* 0x004fe40000010000 */
[----:B------:R-:W-:-:S02]  /*11230*/  FADD.FTZ R20, R121, R20 ;  /* 0x0000001479147221 */ /* 0x000fc40000010000 */
[----:B0-----:R-:W-:Y:S01]  /*11240*/  FADD.FTZ R21, R123, R21 ;  /* 0x000000157b157221 */ /* 0x001fe20000010000 */
[----:B------:R-:W0:Y:S01]  /*11250*/  MUFU.EX2 R130, R130 ;  /* 0x0000008200827308 */ /* 0x000e220000000800 */
[----:B------:R-:W-:-:S02]  /*11260*/  FADD.FTZ R20, R124, R20 ;  /* 0x000000147c147221 */ /* 0x000fc40000010000 */
[----:B---3--:R-:W-:Y:S02]  /*11270*/  FADD.FTZ R21, R126, R21 ;  /* 0x000000157e157221 */ /* 0x008fe40000010000 */
[----:B------:R-:W-:-:S03]  /*11280*/  FADD.FTZ R20, R125, R20 ;  /* 0x000000147d147221 */ /* 0x000fc60000010000 */
        /* <DEDUP_REMOVED lines=121> */
.L_x_11969:
[----:B------:R-:W-:Y:S01]  /*11a20*/  F2FP.SATFINITE.E4M3.F32.PACK_AB_MERGE_C R122, R123, R122, RZ ;  /* 0x0000007a7b7a723e */ /* 0x000fe200048070ff */
[----:B------:R-:W2:Y:S01]  /*11a30*/  LDL R69, [R1+0x24] ;  /* 0x0000240001457983 */ /* 0x000ea20000100800 */
[----:B------:R-:W-:Y:S01]  /*11a40*/  VIADD R19, R19, 0x13260 ;  /* 0x0001326013137836 */ /* 0x000fe20000000000 */
[----:B------:R-:W-:Y:S02]  /*11a50*/  F2FP.SATFINITE.E4M3.F32.PACK_AB_MERGE_C R120, R121, R120, RZ ;  /* 0x000000787978723e */ /* 0x000fe400048070ff */
[----:B------:R-:W-:Y:S02]  /*11a60*/  F2FP.SATFINITE.E4M3.F32.PACK_AB_MERGE_C R153, R18, R14, R122 ;  /* 0x0000000e1299723e */ /* 0x000fe4000480707a */
[----:B------:R-:W3:Y:S01]  /*11a70*/  LDL R14, [R1+0x28] ;  /* 0x00002800010e7983 */ /* 0x000ee20000100800 */
        /* <DEDUP_REMOVED lines=74> */
[C---:B---3--:R-:W-:Y:S01]  /*11f20*/  ISETP.GT.AND P1, PT, R0.reuse, R14, PT ;  /* 0x0000000e0000720c */ /* 0x048fe20003f24270 */
[----:B------:R-:W-:Y:S02]  /*11f30*/  VIADD R0, R0, 0xffffffff ;  /* 0xffffffff00007836 */ /* 0x000fe40000000000 */
[----:B0-----:R-:W-:-:S10]  /*11f40*/  IMAD.MOV.U32 R19, RZ, RZ, R8 ;  /* 0x000000ffff137224 */ /* 0x001fd400078e0008 */
[----:B------:R-:W-:Y:S05]  /*11f50*/  @P1 BRA `(.L_x_11970) ;  /* 0xffffffb000fc1947 */ /* 0x000fea000383ffff */
[----:B------:R-:W-:Y:S05]  /*11f60*/  BSYNC B0 ;  /* 0x0000000000007941 */ /* 0x000fea0003800000 */
.L_x_11950:
[----:B------:R-:W-:Y:S02]  /*11f70*/  IMAD.MOV.U32 R9, RZ, RZ, R56 ;  /* 0x000000ffff097224 */ /* 0x000fe400078e0038 */
[----:B------:R-:W-:Y:S02]  /*11f80*/  IMAD.MOV.U32 R12, RZ, RZ, R10 ;  /* 0x000000ffff0c7224 */ /* 0x000fe400078e000a */
[----:B------:R-:W-:Y:S02]  /*11f90*/  IMAD.MOV.U32 R18, RZ, RZ, R13 ;  /* 0x000000ffff127224 */ /* 0x000fe400078e000d */
[----:B------:R-:W-:-:S07]  /*11fa0*/  IMAD.MOV.U32 R19, RZ, RZ, R8 ;  /* 0x000000ffff137224 */ /* 0x000fce00078e0008 */
.L_x_11949:
[----:B------:R-:W-:Y:S05]  /*11fb0*/  BSYNC B1 ;  /* 0x0000000000017941 */ /* 0x000fea0003800000 */
.L_x_11948:
[----:B------:R-:W2:Y:S01]  /*11fc0*/  LDL R3, [R1+0x1c] ;  /* 0x00001c0001037983 */ /* 0x000ea20000100800 */
[----:B------:R-:W0:Y:S03]  /*11fd0*/  LDC R8, c[0x0][0x448] ;  /* 0x00011200ff087b82 */ /* 0x000e260000000800 */
[----:B------:R-:W3:Y:S04]  /*11fe0*/  LDL R14, [R1+0x8] ;  /* 0x00000800010e7983 */ /* 0x000ee80000100800 */
[----:B------:R-:W3:Y:S01]  /*11ff0*/  LDL R10, [R1+0xc] ;  /* 0x00000c00010a7983 */ /* 0x000ee20000100800 */
[----:B------:R-:W1:Y:S01]  /*12000*/  LDC R13, c[0x0][0x9e4] ;  /* 0x00027900ff0d7b82 */ /* 0x000e620000000800 */
[----:B------:R-:W-:Y:S01]  /*12010*/  LOP3.LUT R16, R16, 0xffffffef, RZ, 0xc0, !PT ;  /* 0xffffffef10107812 */ /* 0x000fe200078ec0ff */
[----:B------:R-:W-:Y:S01]  /*12020*/  ULDC UR4, c[0x0][0x9dc] ;  /* 0x0002770000047ab9 */ /* 0x000fe20000000800 */
[----:B0-----:R-:W-:-:S13]  /*12030*/  ISETP.NE.AND P1, PT, R8, 0x1, PT ;  /* 0x000000010800780c */ /* 0x001fda0003f25270 */
[----:B------:R-:W0:Y:S01]  /*12040*/  @P1 LDC R8, c[0x0][0x44c] ;  /* 0x00011300ff081b82 */ /* 0x000e220000000800 */
[----:B------:R-:W-:-:S04]  /*12050*/  @P1 LOP3.LUT R16, R16, 0x10, RZ, 0xfc, !PT ;  /* 0x0000001010101812 */ /* 0x000fc800078efcff */
[----:B------:R-:W-:-:S03]  /*12060*/  LOP3.LUT R16, R16, 0xffffffdf, RZ, 0xc0, !PT ;  /* 0xffffffdf10107812 */ /* 0x000fc600078ec0ff */
[----:B------:R-:W4:Y:S01]  /*12070*/  @P1 LDC R11, c[0x0][0x450] ;  /* 0x00011400ff0b1b82 */ /* 0x000f220000000800 */
[----:B--2---:R-:W-:-:S04]  /*12080*/  VIADD R3, R3, 0xbf ;  /* 0x000000bf03037836 */ /* 0x004fc80000000000 */
[----:B0-----:R-:W-:Y:S01]  /*12090*/  @P1 IMAD.HI.U32 R8, R3, R8, RZ ;  /* 0x0000000803081227 */ /* 0x001fe200078e00ff */
[----:B---3--:R-:W-:-:S04]  /*120a0*/  IADD3 R10, R10, 0x1, -R14 ;  /* 0x000000010a0a7810 */ /* 0x008fc80007ffe80e */
[----:B----4-:R-:W-:Y:S02]  /*120b0*/  @P1 SHF.R.U32.HI R3, RZ, R11, R8 ;  /* 0x0000000bff031219 */ /* 0x010fe40000011608 */
        /* <DEDUP_REMOVED lines=15> */
.L_x_11973:
[----:B------:R-:W-:-:S13]  /*121b0*/  ISETP.NE.AND P1, PT, R13, 0x1, PT ;  /* 0x000000010d00780c */ /* 0x000fda0003f25270 */
[----:B------:R-:W0:Y:S02]  /*121c0*/  @P1 LDC.64 R10, c[0x0][0x9e8] ;  /* 0x00027a00ff0a1b82 */ /* 0x000e240000000a00 */
[----:B0-----:R-:W-:-:S05]  /*121d0*/  @P1 IMAD.HI.U32 R10, R3, R10, RZ ;  /* 0x0000000a030a1227 */ /* 0x001fca00078e00ff */
[----:B------:R-:W-:-:S07]  /*121e0*/  @P1 SHF.R.U32.HI R3, RZ, R11, R10 ;  /* 0x0000000bff031219 */ /* 0x000fce000001160a */
.L_x_11974:
[----:B------:R-:W-:Y:S05]  /*121f0*/  BSYNC B0 ;  /* 0x0000000000007941 */ /* 0x000fea0003800000 */
.L_x_11972:
[----:B------:R-:W-:-:S05]  /*12200*/  IMAD R3, R3, R13, RZ ;  /* 0x0000000d03037224 */ /* 0x000fca00078e02ff */
[----:B------:R-:W-:-:S07]  /*12210*/  VIMNMX R8, R8, R3, !PT ;  /* 0x0000000308087248 */ /* 0x000fce0007fe0100 */
.L_x_11971:
[----:B------:R-:W2:Y:S01]  /*12220*/  LDL R10, [R1+0x38] ;  /* 0x00003800010a7983 */ /* 0x000ea20000100800 */
[----:B------:R-:W-:Y:S01]  /*12230*/  VIADD R8, R8, 0x9f ;  /* 0x0000009f08087836 */ /* 0x000fe20000000000 */
[----:B------:R-:W-:Y:S03]  /*12240*/  BSSY B0, `(.L_x_11975) ;  /* 0x00002f9000007945 */ /* 0x000fe60003800000 */
[----:B------:R-:W-:-:S05]  /*12250*/  IMAD.HI R8, R8, 0x66666667, RZ ;  /* 0x6666666708087827 */ /* 0x000fca00078e02ff */
[----:B------:R-:W-:-:S04]  /*12260*/  SHF.R.U32.HI R3, RZ, 0x1f, R8 ;  /* 0x0000001fff037819 */ /* 0x000fc80000011608 */
[----:B------:R-:W-:-:S04]  /*12270*/  LEA.HI.SX32 R3, R8, R3, 0x1a ;  /* 0x0000000308037211 */ /* 0x000fc800078fd2ff */
[----:B--2---:R-:W-:-:S04]  /*12280*/  VIMNMX R10, R10, R3, !PT ;  /* 0x000000030a0a7248 */ /* 0x004fc80007fe0100 */
[----:B------:R-:W-:Y:S01]  /*12290*/  ISETP.GE.AND P1, PT, R0, R10, PT ;  /* 0x0000000a0000720c */ /* 0x000fe20003f26270 */
[----:B------:R0:W-:-:S12]  /*122a0*/  STL [R1+0x28], R10 ;  /* 0x0000280a01007387 */ /* 0x0001d80000100800 */
[----:B0-----:R-:W-:Y:S05]  /*122b0*/  @!P1 BRA `(.L_x_11976) ;  /* 0x0000002c00c49947 */ /* 0x001fea0003800000 */
[----:B------:R-:W-:Y:S01]  /*122c0*/  BSSY B1, `(.L_x_11976) ;  /* 0x00002f0000017945 */ /* 0x000fe20003800000 */
[----:B------:R-:W-:Y:S02]  /*122d0*/  IMAD.MOV.U32 R3, RZ, RZ, R9 ;  /* 0x000000ffff037224 */ /* 0x000fe400078e0009 */
[----:B------:R-:W-:Y:S02]  /*122e0*/  IMAD.MOV.U32 R10, RZ, RZ, R12 ;  /* 0x000000ffff0a7224 */ /* 0x000fe400078e000c */
[----:B------:R-:W-:Y:S02]  /*122f0*/  IMAD.MOV.U32 R13, RZ, RZ, R19 ;  /* 0x000000ffff0d7224 */ /* 0x000fe400078e0013 */
[----:B------:R-:W-:-:S07]  /*12300*/  IMAD.MOV.U32 R8, RZ, RZ, R18 ;  /* 0x000000ffff087224 */ /* 0x000fce00078e0012 */
.L_x_11988:
[----:B------:R-:W-:-:S04]  /*12310*/  ISETP.NE.AND P1, PT, R8, 0x1, PT ;  /* 0x000000010800780c */ /* 0x000fc80003f25270 */
[----:B------:R-:W-:-:S04]  /*12320*/  SEL R12, RZ, 0x1, P1 ;  /* 0x00000001ff0c7807 */ /* 0x000fc80000800000 */
[----:B------:R-:W-:Y:S01]  /*12330*/  LOP3.LUT R19, R13, R12, RZ, 0x3c, !PT ;  /* 0x0000000c0d137212 */ /* 0x000fe200078e3cff */
[----:B------:R-:W-:Y:S06]  /*12340*/  @!P0 BRA `(.L_x_11977) ;  /* 0x0000000000048947 */ /* 0x000fec0003800000 */
[----:B------:R-:W-:Y:S01]  /*12350*/  BPT.TRAP 0x1 ;  /* 0x000000040000795c */ /* 0x000fe20000300000 */
.L_x_11977:
        /* <DEDUP_REMOVED lines=8> */
.L_x_11978:
        /* <DEDUP_REMOVED lines=8> */
.L_x_11980:
[----:B------:R-:W-:Y:S05]  /*12460*/  BSYNC B2 ;  /* 0x0000000000027941 */ /* 0x000fea0003800000 */
.L_x_11979:
[----:B------:R-:W-:Y:S01]  /*12470*/  IMAD.MOV.U32 R14, RZ, RZ, R9 ;  /* 0x000000ffff0e7224 */ /* 0x000fe200078e0009 */
        /* <DEDUP_REMOVED lines=12> */
[----:B------:R-:W-:Y:S01]  /*12540*/  R2UR UR20, R4 ;  /* 0x00000000041472ca */ /* 0x000fe200000e0000 */
[----:B------:R-:W-:Y:S01]  /*12550*/  IMAD.MOV.U32 R59, RZ, RZ, -0x7fffffe0 ;  /* 0x80000020ff3b7424 */ /* 0x000fe200078e00ff */
[----:B------:R-:W-:-:S02]  /*12560*/  R2UR UR21, R5 ;  /* 0x00000000051572ca */ /* 0x000fc400000e0000 */
        /* <DEDUP_REMOVED lines=23> */
[----:B------:R-:W-:Y:S01]  /*126e0*/  R2UR UR14, R14 ;  /* 0x000000000e0e72ca */ /* 0x000fe200000e0000 */
[----:B------:R-:W-:Y:S01]  /*126f0*/  VIADD R14, R9, 0x202 ;  /* 0x00000202090e7836 */ /* 0x000fe20000000000 */
[----:B------:R-:W-:Y:S01]  /*12700*/  R2UR UR15, R15 ;  /* 0x000000000f0f72ca */ /* 0x000fe200000e0000 */
[----:B------:R-:W-:Y:S01]  /*12710*/  IMAD.MOV.U32 R15, RZ, RZ, -0x7fffffe0 ;  /* 0x80000020ff0f7424 */ /* 0x000fe200078e00ff */
[----:B------:R-:W-:-:S02]  /*12720*/  R2UR UR12, R6 ;  /* 0x00000000060c72ca */ /* 0x000fc400000e0000 */
        /* <DEDUP_REMOVED lines=43> */
.L_x_11982:
[----:B------:R-:W-:Y:S01]  /*129e0*/  SHF.L.U32 R9, R13, 0x1f, RZ ;  /* 0x0000001f0d097819 */ /* 0x000fe200000006ff */
[----:B------:R-:W-:-:S04]  /*129f0*/  IMAD R14, R8, 0x8, R17 ;  /* 0x00000008080e7824 */ /* 0x000fc800078e0211 */
[----:B------:R2:W3:Y:S01]  /*12a00*/  SYNCS.PHASECHK.TRANS64.TRYWAIT P1, [R14+URZ+0x13250], R9 ;  /* 0x013250090e0075a7 */ /* 0x0004e2000802017f */
[----:B------:R-:W-:Y:S05]  /*12a10*/  @!P0 BRA `(.L_x_11983) ;  /* 0x0000000000048947 */ /* 0x000fea0003800000 */
[----:B------:R-:W-:Y:S01]  /*12a20*/  BPT.TRAP 0x1 ;  /* 0x000000040000795c */ /* 0x000fe20000300000 */
.L_x_11983:
[----:B------:R-:W-:Y:S04]  /*12a30*/  BSSY B2, `(.L_x_11984) ;  /* 0x0000004000027945 */ /* 0x000fe80003800000 */
[----:B---3--:R-:W-:Y:S05]  /*12a40*/  @P1 BRA `(.L_x_11985) ;  /* 0x0000000000081947 */ /* 0x008fea0003800000 */
[----:B------:R-:W3:Y:S02]  /*12a50*/  SYNCS.PHASECHK.TRANS64.TRYWAIT P1, [R14+URZ+0x13250], R9 ;  /* 0x013250090e0075a7 */ /* 0x000ee4000802017f */
[----:B---3--:R-:W-:Y:S05]  /*12a60*/  @!P1 BRA `(.L_x_11986) ;  /* 0x0000010800889947 */ /* 0x008fea0003800000 */
.L_x_11985:
[----:B------:R-:W-:Y:S05]  /*12a70*/  BSYNC B2 ;  /* 0x0000000000027941 */ /* 0x000fea0003800000 */
.L_x_11984:
[----:B--23--:R-:W-:Y:S01]  /*12a80*/  VIADD R9, R17, 0x1000 ;  /* 0x0000100011097836 */ /* 0x00cfe20000000000 */
        /* <DEDUP_REMOVED lines=9> */
[----:B------:R-:W2:Y:S01]  /*12b20*/  MUFU.TANH R15, R15 ;  /* 0x0000000f000f7308 */ /* 0x000ea20000002400 */
        /* <DEDUP_REMOVED lines=11> */
[C---:B01----:R-:W-:Y:S01]  /*12be0*/  VIADD R12, R8.reuse, 0x80 ;  /* 0x00000080080c7836 */ /* 0x043fe20000000000 */
[----:B------:R-:W-:Y:S01]  /*12bf0*/  R2UR UR6, R8 ;  /* 0x00000000080672ca */ /* 0x000fe200000e0000 */
[C---:B------:R-:W-:Y:S01]  /*12c00*/  FMUL.FTZ R111, R2.reuse, R111 ;  /* 0x0000006f026f7220 */ /* 0x040fe20000410000 */
[----:B------:R-:W-:Y:S01]  /*12c10*/  R2UR UR7, R9 ;  /* 0x00000000090772ca */ /* 0x000fe200000e0000 */
[C---:B------:R-:W-:Y:S01]  /*12c20*/  FMUL.FTZ R112, R2.reuse, R112 ;  /* 0x0000007002707220 */ /* 0x040fe20000410000 */
        /* <DEDUP_REMOVED lines=11> */
[----:B------:R-:W-:Y:S01]  /*12ce0*/  QGMMA.64x64x32.F32.E4M3.E4M3 R24, R152, gdesc[UR4], R24, gsb0 ;  /* 0x00e0000498187df3 */ /* 0x000fe20008000818 */
        /* <DEDUP_REMOVED lines=56> */
[----:B------:R-:W-:-:S04]  /*13070*/  IMAD.MOV.U32 R57, RZ, RZ, -0x3ffffff0 ;  /* 0xc0000010ff397424 */ /* 0x000fc800078e00ff */
[----:B------:R-:W-:Y:S08]  /*13080*/  MUFU.TANH R110, R110 ;  /* 0x0000006e006e7308 */ /* 0x000ff00000002400 */
[----:B------:R-:W-:Y:S08]  /*13090*/  MUFU.TANH R111, R111 ;  /* 0x0000006f006f7308 */ /* 0x000ff00000002400 */
[----:B------:R-:W-:Y:S01]  /*130a0*/  MUFU.TANH R112, R112 ;  /* 0x0000007000707308 */ /* 0x000fe20000002400 */
[----:B------:R-:W-:-:S02]  /*130b0*/  WARPGROUP.DEPBAR.LE gsb0, 0x0 ;  /* 0x00008000000079c5 */ /* 0x000fc40000010000 */
[----:B------:R-:W-:-:S06]  /*130c0*/  WARPGROUP.ARRIVE ;  /* 0x00000000000079c5 */ /* 0x000fcc0000000000 */
[----:B------:R-:W0:Y:S01]  /*130d0*/  S2R R155, SR_TID.X ;  /* 0x00000000009b7919 */ /* 0x000e220000002100 */
[----:B------:R-:W-:Y:S01]  /*130e0*/  MUFU.TANH R113, R113 ;  /* 0x0000007100717308 */ /* 0x000fe20000002400 */
[----:B------:R-:W-:Y:S01]  /*130f0*/  QGMMA.64x64x32.F32.E4M3.E4M3 R24, R148, gdesc[UR4], R24, gsb0 ;  /* 0x00e0000494187df3 */ /* 0x000fe20008000818 */
[----:B------:R-:W-:Y:S02]  /*13100*/  R2UR UR6, R12 ;  /* 0x000000000c0672ca */ /* 0x000fe400000e0000 */
[----:B------:R-:W-:Y:S01]  /*13110*/  R2UR UR7, R13 ;  /* 0x000000000d0772ca */ /* 0x000fe200000e0000 */
        /* <DEDUP_REMOVED lines=8> */
[----:B------:R-:W-:Y:S01]  /*131a0*/  MUFU.TANH R121, R121 ;  /* 0x0000007900797308 */ /* 0x000fe20000002400 */
[----:B0-----:R-:W-:-:S04]  /*131b0*/  LOP3.LUT R155, R155, 0x7f, RZ, 0xc0, !PT ;  /* 0x0000007f9b9b7812 */ /* 0x001fc800078ec0ff */
[----:B------:R-:W-:-:S03]  /*131c0*/  ISETP.NE.AND P1, PT, R155, RZ, PT ;  /* 0x000000ff9b00720c */ /* 0x000fc60003f25270 */
[----:B------:R-:W-:Y:S08]  /*131d0*/  MUFU.TANH R124, R124 ;  /* 0x0000007c007c7308 */ /* 0x000ff00000002400 */
[----:B------:R-:W-:Y:S02]  /*131e0*/  MUFU.TANH R127, R127 ;  /* 0x0000007f007f7308 */ /* 0x000fe40000002400 */
[----:B------:R-:W-:-:S06]  /*131f0*/  @!P1 VIADD R11, R11, 0x13240 ;  /* 0x000132400b0b9836 */ /* 0x000fcc0000000000 */
[----:B------:R-:W-:Y:S01]  /*13200*/  MUFU.TANH R130, R130 ;  /* 0x0000008200827308 */ /* 0x000fe20000002400 */
[----:B------:R-:W-:-:S07]  /*13210*/  @!P1 PRMT R11, RZ, 0x654, R11 ;  /* 0x00000654ff0b9816 */ /* 0x000fce000000000b */
[----:B------:R-:W-:Y:S08]  /*13220*/  MUFU.TANH R115, R115 ;  /* 0x0000007300737308 */ /* 0x000ff00000002400 */
[----:B------:R-:W-:Y:S08]  /*13230*/  MUFU.TANH R116, R116 ;  /* 0x0000007400747308 */ /* 0x000ff00000002400 */
[----:B------:R-:W-:Y:S01]  /*13240*/  MUFU.TANH R117, R117 ;  /* 0x0000007500757308 */ /* 0x000fe20000002400 */
[----:B------:R-:W-:-:S02]  /*13250*/  WARPGROUP.DEPBAR.LE gsb0, 0x0 ;  /* 0x00008000000079c5 */ /* 0x000fc40000010000 */
[----:B------:R-:W-:-:S05]  /*13260*/  WARPGROUP.ARRIVE ;  /* 0x00000000000079c5 */ /* 0x000fca0000000000 */
[----:B------:R-:W-:Y:S01]  /*13270*/  MUFU.TANH R118, R118 ;  /* 0x0000007600767308 */ /* 0x000fe20000002400 */
[----:B------:R-:W-:Y:S01]  /*13280*/  QGMMA.64x64x32.F32.E4M3.E4M3 R24, R144, gdesc[UR4], R24, gsb0 ;  /* 0x00e0000490187df3 */ /* 0x000fe20008000818 */
[----:B------:R-:W-:-:S06]  /*13290*/  R2UR UR7, R57 ;  /* 0x00000000390772ca */ /* 0x000fcc00000e0000 */
        /* <DEDUP_REMOVED lines=11> */
[C---:B------:R-:W-:Y:S01]  /*13350*/  FMUL.FTZ R144, R2.reuse, R120 ;  /* 0x0000007802907220 */ /* 0x040fe20000410000 */
[C---:B------:R-:W-:Y:S01]  /*13360*/  FMUL.FTZ R120, R2.reuse, R123 ;  /* 0x0000007b02787220 */ /* 0x040fe20000410000 */
[C---:B------:R-:W-:Y:S01]  /*13370*/  FMUL.FTZ R123, R2.reuse, R126 ;  /* 0x0000007e027b7220 */ /* 0x040fe20000410000 */
[C---:B------:R-:W-:Y:S01]  /*13380*/  FMUL.FTZ R126, R2.reuse, R129 ;  /* 0x00000081027e7220 */ /* 0x040fe20000410000 */
[C---:B------:R-:W-:Y:S01]  /*13390*/  FMUL.FTZ R129, R2.reuse, R132 ;  /* 0x0000008402817220 */ /* 0x040fe20000410000 */
[C---:B------:R-:W-:Y:S01]  /*133a0*/  FMUL.FTZ R132, R2.reuse, R135 ;  /* 0x0000008702847220 */ /* 0x040fe20000410000 */
[----:B------:R-:W0:Y:S01]  /*133b0*/  MUFU.TANH R144, R144 ;  /* 0x0000009000907308 */ /* 0x000e220000002400 */
[----:B------:R-:W-:Y:S01]  /*133c0*/  FMUL.FTZ R135, R2, R58 ;  /* 0x0000003a02877220 */ /* 0x000fe20000410000 */
[----:B------:R-:W-:-:S06]  /*133d0*/  WARPGROUP.ARRIVE ;  /* 0x00000000000079c5 */ /* 0x000fcc0000000000 */
[----:B------:R-:W1:Y:S08]  /*133e0*/  MUFU.TANH R120, R120 ;  /* 0x0000007800787308 */ /* 0x000e700000002400 */
[----:B------:R-:W2:Y:S01]  /*133f0*/  MUFU.TANH R123, R123 ;  /* 0x0000007b007b7308 */ /* 0x000ea20000002400 */
[----:B0-----:R-:W-:-:S04]  /*13400*/  FMNMX.FTZ R12, R144, R10, !PT ;  /* 0x0000000a900c7209 */ /* 0x001fc80007810000 */
[----:B------:R-:W-:-:S03]  /*13410*/  FMNMX.FTZ R12, R13, R12, !PT ;  /* 0x0000000c0d0c7209 */ /* 0x000fc60007810000 */
[----:B------:R-:W0:Y:S01]  /*13420*/  MUFU.TANH R126, R126 ;  /* 0x0000007e007e7308 */ /* 0x000e220000002400 */
[----:B------:R-:W-:Y:S02]  /*13430*/  FMNMX.FTZ R12, R121, R12, !PT ;  /* 0x0000000c790c7209 */ /* 0x000fe40007810000 */
[----:B-1----:R-:W-:Y:S02]  /*13440*/  FMNMX.FTZ R9, R120, R9, !PT ;  /* 0x0000000978097209 */ /* 0x002fe40007810000 */
[----:B------:R-:W-:-:S03]  /*13450*/  FMNMX.FTZ R12, R122, R12, !PT ;  /* 0x0000000c7a0c7209 */ /* 0x000fc60007810000 */
[----:B------:R-:W1:Y:S01]  /*13460*/  MUFU.TANH R129, R129 ;  /* 0x0000008100817308 */ /* 0x000e620000002400 */
[----:B--2---:R-:W-:Y:S02]  /*13470*/  FMNMX.FTZ R9, R123, R9, !PT ;  /* 0x000000097b097209 */ /* 0x004fe40007810000 */
[----:B------:R-:W-:Y:S02]  /*13480*/  FMNMX.FTZ R12, R125, R12, !PT ;  /* 0x0000000c7d0c7209 */ /* 0x000fe40007810000 */
[----:B------:R-:W-:-:S03]  /*13490*/  FMNMX.FTZ R9, R124, R9, !PT ;  /* 0x000000097c097209 */ /* 0x000fc60007810000 */
[----:B------:R-:W2:Y:S01]  /*134a0*/  MUFU.TANH R132, R132 ;  /* 0x0000008400847308 */ /* 0x000ea20000002400 */
[----:B0-----:R-:W-:Y:S02]  /*134b0*/  FMNMX.FTZ R12, R126, R12, !PT ;  /* 0x0000000c7e0c7209 */ /* 0x001fe40007810000 */
[----:B------:R-:W-:-:S04]  /*134c0*/  FMNMX.FTZ R9, R127, R9, !PT ;  /* 0x000000097f097209 */ /* 0x000fc80007810000 */
[----:B------:R-:W-:Y:S01]  /*134d0*/  FMNMX.FTZ R9, R128, R9, !PT ;  /* 0x0000000980097209 */ /* 0x000fe20007810000 */
[----:B------:R-:W0:Y:S01]  /*134e0*/  MUFU.TANH R97, R97 ;  /* 0x0000006100617308 */ /* 0x000e220000002400 */
[----:B-1----:R-:W-:Y:S02]  /*134f0*/  FMNMX.FTZ R12, R129, R12, !PT ;  /* 0x0000000c810c7209 */ /* 0x002fe40007810000 */
[----:B------:R-:W-:Y:S02]  /*13500*/  FMNMX.FTZ R9, R131, R9, !PT ;  /* 0x0000000983097209 */ /* 0x000fe40007810000 */
[----:B------:R-:W-:-:S03]  /*13510*/  FMNMX.FTZ R12, R130, R12, !PT ;  /* 0x0000000c820c7209 */ /* 0x000fc60007810000 */
[----:B------:R-:W1:Y:S01]  /*13520*/  MUFU.TANH R98, R98 ;  /* 0x0000006200627308 */ /* 0x000e620000002400 */
[----:B------:R-:W-:Y:S02]  /*13530*/  FMNMX.FTZ R12, R104, R12, !PT ;  /* 0x0000000c680c7209 */ /* 0x000fe40007810000 */
[----:B--2---:R-:W-:Y:S02]  /*13540*/  FMNMX.FTZ R9, R132, R9, !PT ;  /* 0x0000000984097209 */ /* 0x004fe40007810000 */
[----:B------:R-:W-:Y:S02]  /*13550*/  FMNMX.FTZ R12, R105, R12, !PT ;  /* 0x0000000c690c7209 */ /* 0x000fe40007810000 */
[----:B------:R-:W-:Y:S01]  /*13560*/  FMNMX.FTZ R9, R106, R9, !PT ;  /* 0x000000096a097209 */ /* 0x000fe20007810000 */
[----:B------:R-:W-:Y:S01]  /*13570*/  MUFU.TANH R99, R99 ;  /* 0x0000006300637308 */ /* 0x000fe20000002400 */
[----:B------:R-:W-:Y:S02]  /*13580*/  FMNMX.FTZ R12, R108, R12, !PT ;  /* 0x0000000c6c0c7209 */ /* 0x000fe40007810000 */
[----:B------:R-:W-:-:S02]  /*13590*/  FMNMX.FTZ R9, R107, R9, !PT ;  /* 0x000000096b097209 */ /* 0x000fc40007810000 */
[----:B------:R-:W-:Y:S02]  /*135a0*/  FMNMX.FTZ R12, R109, R12, !PT ;  /* 0x0000000c6d0c7209 */ /* 0x000fe40007810000 */
[----:B------:R-:W-:Y:S01]  /*135b0*/  FMNMX.FTZ R9, R110, R9, !PT ;  /* 0x000000096e097209 */ /* 0x000fe20007810000 */
[----:B------:R-:W2:Y:S01]  /*135c0*/  MUFU.TANH R100, R100 ;  /* 0x0000006400647308 */ /* 0x000ea20000002400 */
        /* <DEDUP_REMOVED lines=26> */
[----:B------:R-:W-:Y:S02]  /*13770*/  FMNMX.FTZ R9, R99, R9, !PT ;  /* 0x0000000963097209 */ /* 0x000fe40007810000 */
[----:B---3--:R-:W-:-:S02]  /*13780*/  FMNMX.FTZ R12, R101, R12, !PT ;  /* 0x0000000c650c7209 */ /* 0x008fc40007810000 */
[----:B----4-:R-:W-:Y:S01]  /*13790*/  FMNMX.FTZ R9, R102, R9, !PT ;  /* 0x0000000966097209 */ /* 0x010fe20007810000 */
[----:B------:R-:W1:Y:S01]  /*137a0*/  MUFU.TANH R74, R74 ;  /* 0x0000004a004a7308 */ /* 0x000e620000002400 */
[----:B-----5:R-:W-:Y:S02]  /*137b0*/  FMNMX.FTZ R12, R72, R12, !PT ;  /* 0x0000000c480c7209 */ /* 0x020fe40007810000 */
[----:B------:R-:W-:-:S05]  /*137c0*/  FMNMX.FTZ R9, R103, R9, !PT ;  /* 0x0000000967097209 */ /* 0x000fca0007810000 */
        /* <DEDUP_REMOVED lines=57> */
[----:B-1----:R-:W-:-:S05]  /*13b60*/  FMNMX.FTZ R12, R69, R12, !PT ;  /* 0x0000000c450c7209 */ /* 0x002fca0007810000 */
[----:B------:R-:W1:Y:S01]  /*13b70*/  SHFL.BFLY PT, R56, R12, 0x2, 0x1f ;  /* 0x0c401f000c387f89 */ /* 0x000e6200000e0000 */
[----:B--2---:R-:W-:-:S04]  /*13b80*/  FMNMX.FTZ R9, R70, R9, !PT ;  /* 0x0000000946097209 */ /* 0x004fc80007810000 */
[----:B0-----:R-:W-:-:S05]  /*13b90*/  FMNMX.FTZ R9, R71, R9, !PT ;  /* 0x0000000947097209 */ /* 0x001fca0007810000 */
[----:B------:R-:W0:Y:S01]  /*13ba0*/  SHFL.BFLY PT, R58, R9, 0x2, 0x1f ;  /* 0x0c401f00093a7f89 */ /* 0x000e2200000e0000 */
[----:B-1----:R-:W-:Y:S01]  /*13bb0*/  FMNMX.FTZ R12, R12, R56, !PT ;  /* 0x000000380c0c7209 */ /* 0x002fe20007810000 */
[----:B------:R-:W-:-:S04]  /*13bc0*/  VIADD R56, R8, 0x180 ;  /* 0x0000018008387836 */ /* 0x000fc80000000000 */
[----:B------:R-:W1:Y:S01]  /*13bd0*/  SHFL.BFLY PT, R57, R12, 0x1, 0x1f ;  /* 0x0c201f000c397f89 */ /* 0x000e6200000e0000 */
[----:B------:R-:W-:Y:S02]  /*13be0*/  R2UR UR6, R56 ;  /* 0x00000000380672ca */ /* 0x000fe400000e0000 */
[----:B0-----:R-:W-:Y:S01]  /*13bf0*/  FMNMX.FTZ R9, R9, R58, !PT ;  /* 0x0000003a09097209 */ /* 0x001fe20007810000 */
[----:B------:R-:W-:-:S10]  /*13c00*/  IMAD.U32 R58, RZ, RZ, UR38 ;  /* 0x00000026ff3a7e24 */ /* 0x000fd4000f8e00ff */
[----:B------:R-:W-:Y:S01]  /*13c10*/  QGMMA.64x64x32.F32.E4M3.E4M3 R24, R140, gdesc[UR4], R24, gsb0 ;  /* 0x00e000048c187df3 */ /* 0x000fe20008000818 */
[----:B------:R-:W0:Y:S01]  /*13c20*/  SHFL.BFLY PT, R56, R9, 0x1, 0x1f ;  /* 0x0c201f0009387f89 */ /* 0x000e2200000e0000 */
[----:B-1----:R-:W-:Y:S01]  /*13c30*/  FMNMX.FTZ R12, R12, R57, !PT ;  /* 0x000000390c0c7209 */ /* 0x002fe20007810000 */
[----:B------:R-:W-:-:S04]  /*13c40*/  IMAD.MOV.U32 R57, RZ, RZ, -0x3ffffff0 ;  /* 0xc0000010ff397424 */ /* 0x000fc800078e00ff */
[C---:B------:R-:W-:Y:S01]  /*13c50*/  FADD.FTZ R10, -R12.reuse, R10 ;  /* 0x0000000a0c0a7221 */ /* 0x040fe20000010100 */
[----:B------:R-:W-:Y:S01]  /*13c60*/  R2UR UR7, R57 ;  /* 0x00000000390772ca */ /* 0x000fe200000e0000 */
[-C--:B------:R-:W-:Y:S02]  /*13c70*/  FFMA.FTZ R57, R12, R58.reuse, -8 ;  /* 0xc10000000c397423 */ /* 0x080fe4000001003a */
[-C--:B------:R-:W-:Y:S02]  /*13c80*/  FMUL.FTZ R10, R10, R58.reuse ;  /* 0x0000003a0a0a7220 */ /* 0x080fe40000410000 */
[-CC-:B------:R-:W-:Y:S01]  /*13c90*/  FFMA.FTZ R13, R13, R58.reuse, -R57.reuse ;  /* 0x0000003a0d0d7223 */ /* 0x180fe20000010839 */
[----:B------:R-:W-:-:S01]  /*13ca0*/  FFMA.FTZ R104, R104, R58, -R57 ;  /* 0x0000003a68687223 */ /* 0x000fc20000010839 */
[-CC-:B------:R-:W-:Y:S01]  /*13cb0*/  FFMA.FTZ R105, R105, R58.reuse, -R57.reuse ;  /* 0x0000003a69697223 */ /* 0x180fe20000010839 */
[----:B------:R-:W-:-:S01]  /*13cc0*/  FFMA.FTZ R108, R108, R58, -R57 ;  /* 0x0000003a6c6c7223 */ /* 0x000fc20000010839 */
[----:B------:R-:W-:Y:S01]  /*13cd0*/  FFMA.FTZ R109, R109, R58, -R57 ;  /* 0x0000003a6d6d7223 */ /* 0x000fe20000010839 */
[----:B0-----:R-:W-:Y:S01]  /*13ce0*/  FMNMX.FTZ R9, R9, R56, !PT ;  /* 0x0000003809097209 */ /* 0x001fe20007810000 */
[----:B------:R-:W-:-:S02]  /*13cf0*/  VIADD R56, R8, 0x200 ;  /* 0x0000020008387836 */ /* 0x000fc40000000000 */
[----:B------:R-:W-:-:S01]  /*13d00*/  FFMA.FTZ R8, R144, R58, -R57 ;  /* 0x0000003a90087223 */ /* 0x000fc20000010839 */
[-CC-:B------:R-:W-:Y:S01]  /*13d10*/  FFMA.FTZ R112, R112, R58.reuse, -R57.reuse ;  /* 0x0000003a70707223 */ /* 0x180fe20000010839 */
[----:B------:R-:W-:-:S01]  /*13d20*/  FFMA.FTZ R113, R113, R58, -R57 ;  /* 0x0000003a71717223 */ /* 0x000fc20000010839 */
[-CC-:B------:R-:W-:Y:S01]  /*13d30*/  FFMA.FTZ R116, R116, R58.reuse, -R57.reuse ;  /* 0x0000003a74747223 */ /* 0x180fe20000010839 */
[----:B------:R-:W-:Y:S01]  /*13d40*/  R2UR UR6, R56 ;  /* 0x00000000380672ca */ /* 0x000fe200000e0000 */
        /* <DEDUP_REMOVED lines=243> */
.L_x_11987:
        /* <DEDUP_REMOVED lines=82> */
[----:B------:R-:W-:-:S10]  /*151a0*/  IMAD.MOV.U32 R8, RZ, RZ, R18 ;  /* 0x000000ffff087224 */ /* 0x000fd400078e0012 */
[----:B0-----:R-:W-:Y:S05]  /*151b0*/  @P1 BRA `(.L_x_11988) ;  /* 0xffffffd000541947 */ /* 0x001fea000383ffff */
[----:B------:R-:W-:Y:S05]  /*151c0*/  BSYNC B1 ;  /* 0x0000000000017941 */ /* 0x000fea0003800000 */
.L_x_11976:
[----:B------:R-:W-:Y:S05]  /*151d0*/  BSYNC B0 ;  /* 0x0000000000007941 */ /* 0x000fea0003800000 */
.L_x_11975:
        /* <DEDUP_REMOVED lines=8> */
.L_x_12010:
[----:B------:R-:W-:-:S05]  /*15260*/  VIADD R12, R8, 0x1 ;  /* 0x00000001080c7836 */ /* 0x000fca0000000000 */
[----:B------:R-:W-:-:S04]  /*15270*/  ISETP.NE.AND P1, PT, R12, 0x2, PT ;  /* 0x000000020c00780c */ /* 0x000fc80003f25270 */
[----:B------:R-:W-:Y:S02]  /*15280*/  SEL R12, R12, RZ, P1 ;  /* 0x000000ff0c0c7207 */ /* 0x000fe40000800000 */
[----:B------:R-:W-:-:S03]  /*15290*/  SEL R19, RZ, 0x1, P1 ;  /* 0x00000001ff137807 */ /* 0x000fc60000800000 */
[----:B------:R-:W-:Y:S01]  /*152a0*/  IMAD.MOV.U32 R18, RZ, RZ, R12 ;  /* 0x000000ffff127224 */ /* 0x000fe200078e000c */
[----:B------:R-:W-:Y:S01]  /*152b0*/  LOP3.LUT R19, R10, R19, RZ, 0x3c, !PT ;  /* 0x000000130a137212 */ /* 0x000fe200078e3cff */
[----:B------:R-:W-:Y:S06]  /*152c0*/  @!P0 BRA `(.L_x_11991) ;  /* 0x0000000000048947 */ /* 0x000fec0003800000 */
[----:B------:R-:W-:Y:S01]  /*152d0*/  BPT.TRAP 0x1 ;  /* 0x000000040000795c */ /* 0x000fe20000300000 */
.L_x_11991:
[----:B------:R-:W-:Y:S01]  /*152e0*/  IMAD R9, R18, 0x8, R17 ;  /* 0x0000000812097824 */ /* 0x000fe200078e0211 */
[----:B------:R-:W-:-:S04]  /*152f0*/  SHF.L.U32 R14, R19, 0x1f, RZ ;  /* 0x0000001f130e7819 */ /* 0x000fc800000006ff */
[----:B------:R0:W1:Y:S01]  /*15300*/  SYNCS.PHASECHK.TRANS64.TRYWAIT P1, [R9+URZ+0x13230], R14 ;  /* 0x0132300e090075a7 */ /* 0x000062000802017f */
[----:B------:R-:W-:Y:S05]  /*15310*/  @!P0 BRA `(.L_x_11992) ;  /* 0x0000000000048947 */ /* 0x000fea0003800000 */
[----:B------:R-:W-:Y:S01]  /*15320*/  BPT.TRAP 0x1 ;  /* 0x000000040000795c */ /* 0x000fe20000300000 */
.L_x_11992:
        /* <DEDUP_REMOVED lines=8> */
.L_x_11994:
[----:B------:R-:W-:Y:S05]  /*153b0*/  BSYNC B1 ;  /* 0x0000000000017941 */ /* 0x000fea0003800000 */
.L_x_11993:
        /* <DEDUP_REMOVED lines=87> */
.L_x_11996:
[----:B------:R-:W-:Y:S01]  /*15930*/  SHF.L.U32 R9, R10, 0x1f, RZ ;  /* 0x0000001f0a097819 */ /* 0x000fe200000006ff */
[----:B------:R-:W-:-:S04]  /*15940*/  IMAD R14, R8, 0x8, R17 ;  /* 0x00000008080e7824 */ /* 0x000fc800078e0211 */
[----:B------:R0:W1:Y:S01]  /*15950*/  SYNCS.PHASECHK.TRANS64.TRYWAIT P1, [R14+URZ+0x13250], R9 ;  /* 0x013250090e0075a7 */ /* 0x000062000802017f */
[----:B------:R-:W-:Y:S05]  /*15960*/  @!P0 BRA `(.L_x_11997) ;  /* 0x0000000000048947 */ /* 0x000fea0003800000 */
[----:B------:R-:W-:Y:S01]  /*15970*/  BPT.TRAP 0x1 ;  /* 0x000000040000795c */ /* 0x000fe20000300000 */
.L_x_11997:
[----:B------:R-:W-:Y:S04]  /*15980*/  BSSY B1, `(.L_x_11998) ;  /* 0x0000004000017945 */ /* 0x000fe80003800000 */
[----:B-1----:R-:W-:Y:S05]  /*15990*/  @P1 BRA `(.L_x_11999) ;  /* 0x0000000000081947 */ /* 0x002fea0003800000 */
[----:B------:R-:W1:Y:S02]  /*159a0*/  SYNCS.PHASECHK.TRANS64.TRYWAIT P1, [R14+URZ+0x13250], R9 ;  /* 0x013250090e0075a7 */ /* 0x000e64000802017f */
[----:B-1----:R-:W-:Y:S05]  /*159b0*/  @!P1 BRA `(.L_x_12000) ;  /* 0x000000d800dc9947 */ /* 0x002fea0003800000 */
.L_x_11999:
[----:B------:R-:W-:Y:S05]  /*159c0*/  BSYNC B1 ;  /* 0x0000000000017941 */ /* 0x000fea0003800000 */
.L_x_11998:
[----:B01----:R-:W-:Y:S01]  /*159d0*/  VIADD R9, R17, 0x1000 ;  /* 0x0000100011097836 */ /* 0x003fe20000000000 */
[----:B------:R-:W-:-:S04]  /*159e0*/  WARPGROUP.ARRIVE ;  /* 0x00000000000079c5 */ /* 0x000fc80000000000 */
[----:B------:R-:W-:-:S04]  /*159f0*/  SHF.R.U32.HI R9, RZ, 0x4, R9 ;  /* 0x00000004ff097819 */ /* 0x000fc80000011609 */
[----:B------:R-:W-:-:S04]  /*15a00*/  LOP3.LUT R9, R9, 0x3fff, RZ, 0xc0, !PT ;  /* 0x00003fff09097812 */ /* 0x000fc800078ec0ff */
[----:B------:R-:W-:-:S05]  /*15a10*/  LOP3.LUT R9, R9, 0x10000, RZ, 0xfc, !PT ;  /* 0x0001000009097812 */ /* 0x000fca00078efcff */
[----:B------:R-:W-:Y:S02]  /*15a20*/  IMAD R8, R8, 0x280, R9 ;  /* 0x0000028008087824 */ /* 0x000fe400078e0209 */
[----:B------:R-:W-:-:S03]  /*15a30*/  IMAD.MOV.U32 R9, RZ, RZ, -0x3ffffff0 ;  /* 0xc0000010ff097424 */ /* 0x000fc600078e00ff */
[----:B------:R-:W-:Y:S02]  /*15a40*/  R2UR UR6, R8 ;  /* 0x00000000080672ca */ /* 0x000fe400000e0000 */
        /* <DEDUP_REMOVED lines=11> */
[----:B------:R-:W0:Y:S03]  /*15b00*/  LDC R155, c[0x0][0x448] ;  /* 0x00011200ff9b7b82 */ /* 0x000e260000000800 */
        /* <DEDUP_REMOVED lines=68> */
[----:B------:R-:W-:-:S06]  /*15f50*/  WARPGROUP.ARRIVE ;  /* 0x00000000000079c5 */ /* 0x000fcc0000000000 */
[----:B------:R-:W0:Y:S01]  /*15f60*/  S2R R155, SR_TID.X ;  /* 0x00000000009b7919 */ /* 0x000e220000002100 */
[C---:B------:R-:W-:Y:S01]  /*15f70*/  FMUL.FTZ R61, R2.reuse, R63 ;  /* 0x0000003f023d7220 */ /* 0x040fe20000410000 */
[C---:B------:R-:W-:Y:S01]  /*15f80*/  FMUL.FTZ R64, R2.reuse, R64 ;  /* 0x0000004002407220 */ /* 0x040fe20000410000 */
[C---:B------:R-:W-:Y:S01]  /*15f90*/  FMUL.FTZ R65, R2.reuse, R65 ;  /* 0x0000004102417220 */ /* 0x040fe20000410000 */
[----:B------:R-:W-:Y:S01]  /*15fa0*/  FMUL.FTZ R68, R2, R68 ;  /* 0x0000004402447220 */ /* 0x000fe20000410000 */
        /* <DEDUP_REMOVED lines=14> */
[----:B------:R-:W-:Y:S01]  /*16090*/  FMUL.FTZ R8, R2, R62 ;  /* 0x0000003e02087220 */ /* 0x000fe20000410000 */
[----:B------:R-:W-:Y:S01]  /*160a0*/  IMAD.MOV.U32 R57, RZ, RZ, -0x3ffffff0 ;  /* 0xc0000010ff397424 */ /* 0x000fe200078e00ff */
[----:B------:R-:W1:Y:S08]  /*160b0*/  MUFU.TANH R9, R9 ;  /* 0x0000000900097308 */ /* 0x000e700000002400 */
[----:B------:R-:W3:Y:S08]  /*160c0*/  MUFU.TANH R15, R15 ;  /* 0x0000000f000f7308 */ /* 0x000ef00000002400 */
[----:B------:R-:W4:Y:S08]  /*160d0*/  MUFU.TANH R122, R122 ;  /* 0x0000007a007a7308 */ /* 0x000f300000002400 */
[----:B------:R-:W0:Y:S08]  /*160e0*/  MUFU.TANH R123, R123 ;  /* 0x0000007b007b7308 */ /* 0x000e300000002400 */
[----:B------:R-:W0:Y:S08]  /*160f0*/  MUFU.TANH R126, R126 ;  /* 0x0000007e007e7308 */ /* 0x000e300000002400 */
[----:B------:R-:W0:Y:S08]  /*16100*/  MUFU.TANH R127, R127 ;  /* 0x0000007f007f7308 */ /* 0x000e300000002400 */
[----:B------:R-:W1:Y:S08]  /*16110*/  MUFU.TANH R130, R130 ;  /* 0x0000008200827308 */ /* 0x000e700000002400 */
[----:B------:R-:W1:Y:S01]  /*16120*/  MUFU.TANH R131, R131 ;  /* 0x0000008300837308 */ /* 0x000e620000002400 */
[----:B------:R-:W-:-:S02]  /*16130*/  WARPGROUP.DEPBAR.LE gsb0, 0x0 ;  /* 0x00008000000079c5 */ /* 0x000fc40000010000 */
[----:B------:R-:W-:Y:S01]  /*16140*/  WARPGROUP.ARRIVE ;  /* 0x00000000000079c5 */ /* 0x000fe20000000000 */
[----:B0-----:R-:W-:Y:S01]  /*16150*/  LOP3.LUT R155, R155, 0x7f, RZ, 0xc0, !PT ;  /* 0x0000007f9b9b7812 */ /* 0x001fe200078ec0ff */
[C---:B------:R-:W-:Y:S01]  /*16160*/  FMUL.FTZ R62, R2.reuse, R66 ;  /* 0x00000042023e7220 */ /* 0x040fe20000410000 */
[----:B------:R-:W-:Y:S02]  /*16170*/  FMUL.FTZ R63, R2, R67 ;  /* 0x00000043023f7220 */ /* 0x000fe40000410000 */
        /* <DEDUP_REMOVED lines=20> */
[----:B------:R-:W-:Y:S01]  /*162c0*/  WARPGROUP.ARRIVE ;  /* 0x00000000000079c5 */ /* 0x000fe20000000000 */
[----:B------:R-:W-:Y:S01]  /*162d0*/  ISETP.NE.AND P1, PT, R155, RZ, PT ;  /* 0x000000ff9b00720c */ /* 0x000fe20003f25270 */
[----:B------:R-:W1:Y:S01]  /*162e0*/  LDC R143, c[0x0][0x9e4] ;  /* 0x00027900ff8f7b82 */ /* 0x000e620000000800 */
[----:B------:R-:W0:Y:S03]  /*162f0*/  MUFU.TANH R107, R107 ;  /* 0x0000006b006b7308 */ /* 0x000e260000002400 */
[----:B------:R-:W-:Y:S05]  /*16300*/  QGMMA.64x64x32.F32.E4M3.E4M3 R24, R136, gdesc[UR4], R24, gsb0 ;  /* 0x00e0000488187df3 */ /* 0x000fea0008000818 */
[----:B------:R-:W0:Y:S03]  /*16310*/  MUFU.TANH R108, R108 ;  /* 0x0000006c006c7308 */ /* 0x000e260000002400 */
[----:B------:R-:W-:-:S04]  /*16320*/  @!P1 IMAD R12, R12, 0x8, R17 ;  /* 0x000000080c0c9824 */ /* 0x000fc800078e0211 */
[----:B------:R-:W-:Y:S02]  /*16330*/  @!P1 VIADD R12, R12, 0x13240 ;  /* 0x000132400c0c9836 */ /* 0x000fe40000000000 */
[----:B--2---:R-:W-:Y:S01]  /*16340*/  IMAD.IADD R135, R154, 0x1, R153 ;  /* 0x000000019a877824 */ /* 0x004fe200078e0299 */
[----:B------:R-:W2:Y:S03]  /*16350*/  MUFU.TANH R109, R109 ;  /* 0x0000006d006d7308 */ /* 0x000ea60000002400 */
[----:B-----5:R-:W-:-:S05]  /*16360*/  @P2 IMAD.HI.U32 R56, R135, R56, RZ ;  /* 0x0000003887382227 */ /* 0x020fca00078e00ff */
[----:B---3--:R-:W-:Y:S01]  /*16370*/  @P2 SHF.R.U32.HI R135, RZ, R57, R56 ;  /* 0x00000039ff872219 */ /* 0x008fe20000011638 */
[----:B------:R-:W3:Y:S01]  /*16380*/  MUFU.TANH R110, R110 ;  /* 0x0000006e006e7308 */ /* 0x000ee20000002400 */
[----:B------:R-:W-:Y:S01]  /*16390*/  @!P1 PRMT R12, RZ, 0x654, R12 ;  /* 0x00000654ff0c9816 */ /* 0x000fe2000000000c */
[C---:B------:R-:W-:Y:S01]  /*163a0*/  FMUL.FTZ R66, R2.reuse, R70 ;  /* 0x0000004602427220 */ /* 0x040fe20000410000 */
[----:B------:R-:W-:-:S05]  /*163b0*/  FMUL.FTZ R67, R2, R71 ;  /* 0x0000004702437220 */ /* 0x000fca0000410000 */
        /* <DEDUP_REMOVED lines=10> */
[----:B------:R-:W-:Y:S01]  /*16460*/  VIADD R56, R69, 0x1 ;  /* 0x0000000145387836 */ /* 0x000fe20000000000 */
[----:B-1----:R-:W-:-:S06]  /*16470*/  ISETP.GE.AND P1, PT, R143, 0x1, PT ;  /* 0x000000018f00780c */ /* 0x002fcc0003f26270 */
        /* <DEDUP_REMOVED lines=26> */
[----:B------:R-:W4:Y:S01]  /*16620*/  MUFU.TANH R77, R77 ;  /* 0x0000004d004d7308 */ /* 0x000f220000002400 */
        /* <DEDUP_REMOVED lines=45> */
.L_x_12003:
[----:B------:R-:W-:-:S05]  /*16900*/  IMAD.U32 R140, RZ, RZ, UR37 ;  /* 0x00000025ff8c7e24 */ /* 0x000fca000f8e00ff */
[----:B------:R-:W-:-:S13]  /*16910*/  ISETP.NE.AND P1, PT, R140, 0x1, PT ;  /* 0x000000018c00780c */ /* 0x000fda0003f25270 */
[----:B------:R-:W1:Y:S02]  /*16920*/  @P1 LDC.64 R56, c[0x0][0x9e8] ;  /* 0x00027a00ff381b82 */ /* 0x000e640000000a00 */
[----:B-1----:R-:W-:-:S05]  /*16930*/  @P1 IMAD.HI.U32 R56, R139, R56, RZ ;  /* 0x000000388b381227 */ /* 0x002fca00078e00ff */
[----:B------:R-:W-:-:S07]  /*16940*/  @P1 SHF.R.U32.HI R139, RZ, R57, R56 ;  /* 0x00000039ff8b1219 */ /* 0x000fce0000011638 */
.L_x_12004:
[----:B------:R-:W-:Y:S05]  /*16950*/  BSYNC B1 ;  /* 0x0000000000017941 */ /* 0x000fea0003800000 */
.L_x_12002:
[----:B------:R-:W-:-:S05]  /*16960*/  IMAD R139, R139, R140, R12 ;  /* 0x0000008c8b8b7224 */ /* 0x000fca00078e020c */
[----:B------:R-:W-:Y:S02]  /*16970*/  VIMNMX R70, R70, R139, !PT ;  /* 0x0000008b46467248 */ /* 0x000fe40007fe0100 */
[----:B------:R-:W-:-:S07]  /*16980*/  VIADDMNMX R71, R139, R140, R71, PT ;  /* 0x0000008c8b477246 */ /* 0x000fce0003800147 */
.L_x_12001:
        /* <DEDUP_REMOVED lines=247> */
.L_x_12007:
[----:B------:R-:W-:-:S05]  /*17900*/  IMAD.U32 R70, RZ, RZ, UR37 ;  /* 0x00000025ff467e24 */ /* 0x000fca000f8e00ff */
[----:B------:R-:W-:-:S13]  /*17910*/  ISETP.NE.AND P6, PT, R70, 0x1, PT ;  /* 0x000000014600780c */ /* 0x000fda0003fc5270 */
[----:B------:R-:W0:Y:S02]  /*17920*/  @P6 LDC.64 R10, c[0x0][0x9e8] ;  /* 0x00027a00ff0a6b82 */ /* 0x000e240000000a00 */
[----:B0-----:R-:W-:-:S05]  /*17930*/  @P6 IMAD.HI.U32 R10, R69, R10, RZ ;  /* 0x0000000a450a6227 */ /* 0x001fca00078e00ff */
[----:B------:R-:W-:-:S07]  /*17940*/  @P6 SHF.R.U32.HI R69, RZ, R11, R10 ;  /* 0x0000000bff456219 */ /* 0x000fce000001160a */
.L_x_12008:
[----:B------:R-:W-:Y:S05]  /*17950*/  BSYNC B1 ;  /* 0x0000000000017941 */ /* 0x000fea0003800000 */
.L_x_12006:
[----:B------:R-:W-:-:S05]  /*17960*/  IMAD R12, R69, R70, R12 ;  /* 0x00000046450c7224 */ /* 0x000fca00078e020c */
[----:B------:R-:W-:Y:S02]  /*17970*/  VIADDMNMX R138, R12, R70, R138, PT ;  /* 0x000000460c8a7246 */ /* 0x000fe4000380018a */
[----:B------:R-:W-:-:S07]  /*17980*/  VIMNMX R137, R137, R12, !PT ;  /* 0x0000000c89897248 */ /* 0x000fce0007fe0100 */
.L_x_12005:
        /* <DEDUP_REMOVED lines=11> */
[----:B------:R-:W-:-:S02]  /*17a40*/  ISETP.GT.AND P4, PT, R137, 0x10, !P4 ;  /* 0x000000108900780c */ /* 0x000fc40006784270 */
[----:B------:R-:W-:Y:S02]  /*17a50*/  LOP3.LUT P5, RZ, R16, 0x1, RZ, 0xc0, !PT ;  /* 0x0000000110ff7812 */ /* 0x000fe400078ac0ff */
[----:B------:R-:W-:Y:S02]  /*17a60*/  FSEL R130, R130, -INF , !P1 ;  /* 0xff80000082827808 */ /* 0x000fe40004800000 */
[----:B------:R-:W-:Y:S02]  /*17a70*/  ISETP.LT.OR P4, PT, R138, 0x11, P4 ;  /* 0x000000118a00780c */ /* 0x000fe40002781670 */
[----:B------:R-:W-:Y:S02]  /*17a80*/  ISETP.GT.AND P1, PT, R137, 0x19, !P5 ;  /* 0x000000198900780c */ /* 0x000fe40006f24270 */
[----:B------:R-:W-:Y:S02]  /*17a90*/  FSEL R126, R126, -INF , !P4 ;  /* 0xff8000007e7e7808 */ /* 0x000fe40006000000 */
[----:B------:R-:W-:-:S02]  /*17aa0*/  ISETP.LT.OR P1, PT, R138, 0x1a, P1 ;  /* 0x0000001a8a00780c */ /* 0x000fc40000f21670 */
[----:B------:R-:W-:Y:S02]  /*17ab0*/  ISETP.GT.AND P3, PT, R137, 0x9, !P3 ;  /* 0x000000098900780c */ /* 0x000fe40005f64270 */
[----:B------:R-:W-:Y:S02]  /*17ac0*/  LOP3.LUT P4, RZ, R22, 0x80000000, RZ, 0xc0, !PT ;  /* 0x8000000016ff7812 */ /* 0x000fe4000788c0ff */
[----:B------:R-:W-:Y:S02]  /*17ad0*/  FSEL R131, R131, -INF , !P1 ;  /* 0xff80000083837808 */ /* 0x000fe40004800000 */
[----:B------:R-:W-:Y:S02]  /*17ae0*/  ISETP.LT.OR P3, PT, R138, 0xa, P3 ;  /* 0x0000000a8a00780c */ /* 0x000fe40001f61670 */
[----:B------:R-:W-:Y:S02]  /*17af0*/  ISETP.GT.AND P1, PT, R137, 0x20, !P4 ;  /* 0x000000208900780c */ /* 0x000fe40006724270 */
[----:B------:R-:W-:-:S02]  /*17b00*/  FSEL R123, R123, -INF , !P3 ;  /* 0xff8000007b7b7808 */ /* 0x000fc40005800000 */
[----:B------:R-:W-:Y:S02]  /*17b10*/  ISETP.LT.OR P1, PT, R138, 0x21, P1 ;  /* 0x000000218a00780c */ /* 0x000fe40000f21670 */
[C---:B------:R-:W-:Y:S02]  /*17b20*/  ISETP.GT.AND P2, PT, R137.reuse, 0x8, !P2 ;  /* 0x000000088900780c */ /* 0x040fe40005744270 */
[----:B------:R-:W-:Y:S02]  /*17b30*/  LOP3.LUT P3, RZ, R22, 0x40000000, RZ, 0xc0, !PT ;  /* 0x4000000016ff7812 */ /* 0x000fe4000786c0ff */
[----:B------:R-:W-:Y:S02]  /*17b40*/  FSEL R106, R106, -INF , !P1 ;  /* 0xff8000006a6a7808 */ /* 0x000fe40004800000 */
[----:B------:R-:W-:Y:S02]  /*17b50*/  ISETP.LT.OR P2, PT, R138, 0x9, P2 ;  /* 0x000000098a00780c */ /* 0x000fe40001741670 */
[----:B------:R-:W-:-:S02]  /*17b60*/  ISETP.GT.AND P1, PT, R137, 0x21, !P3 ;  /* 0x000000218900780c */ /* 0x000fc40005f24270 */
[----:B------:R-:W-:Y:S02]  /*17b70*/  FSEL R122, R122, -INF , !P2 ;  /* 0xff8000007a7a7808 */ /* 0x000fe40005000000 */
        /* <DEDUP_REMOVED lines=61> */
[----:B------:R-:W-:Y:S02]  /*17f50*/  ISETP.GT.AND P1, PT, R137, 0x50, !P2 ;  /* 0x000000508900780c */ /* 0x000fe40005724270 */
[----:B------:R-:W-:Y:S02]  /*17f60*/  LOP3.LUT P2, RZ, R22, 0x100, RZ, 0xc0, !PT ;  /* 0x0000010016ff7812 */ /* 0x000fe4000784c0ff */
[----:B------:R-:W-:Y:S02]  /*17f70*/  ISETP.LT.OR P1, PT, R138, 0x51, P1 ;  /* 0x000000518a00780c */ /* 0x000fe40000f21670 */
[----:B------:R-:W-:-:S02]  /*17f80*/  FMNMX.FTZ R11, R113, R11, !PT ;  /* 0x0000000b710b7209 */ /* 0x000fc40007810000 */
[----:B------:R-:W-:Y:S02]  /*17f90*/  FSEL R98, R98, -INF , !P1 ;  /* 0xff80000062627808 */ /* 0x000fe40004800000 */
[----:B------:R-:W-:Y:S02]  /*17fa0*/  ISETP.GT.AND P1, PT, R137, 0x51, !P0 ;  /* 0x000000518900780c */ /* 0x000fe40004724270 */
[----:B------:R-:W-:Y:S02]  /*17fb0*/  LOP3.LUT P0, RZ, R22, 0x80, RZ, 0xc0, !PT ;  /* 0x0000008016ff7812 */ /* 0x000fe4000780c0ff */
[----:B------:R-:W-:Y:S02]  /*17fc0*/  ISETP.LT.OR P1, PT, R138, 0x52, P1 ;  /* 0x000000528a00780c */ /* 0x000fe40000f21670 */
[----:B------:R-:W-:Y:S02]  /*17fd0*/  FMNMX.FTZ R11, R116, R11, !PT ;  /* 0x0000000b740b7209 */ /* 0x000fe40007810000 */
[----:B------:R-:W-:-:S02]  /*17fe0*/  FSEL R99, R99, -INF , !P1 ;  /* 0xff80000063637808 */ /* 0x000fc40004800000 */
[----:B------:R-:W-:Y:S02]  /*17ff0*/  ISETP.GT.AND P1, PT, R137, 0x58, !P6 ;  /* 0x000000588900780c */ /* 0x000fe40007724270 */
[----:B------:R-:W-:Y:S02]  /*18000*/  FMNMX.FTZ R11, R117, R11, !PT ;  /* 0x0000000b750b7209 */ /* 0x000fe40007810000 */
[----:B------:R-:W-:Y:S02]  /*18010*/  ISETP.LT.OR P1, PT, R138, 0x59, P1 ;  /* 0x000000598a00780c */ /* 0x000fe40000f21670 */
[----:B------:R-:W-:Y:S02]  /*18020*/  LOP3.LUT P6, RZ, R22, 0x40, RZ, 0xc0, !PT ;  /* 0x0000004016ff7812 */ /* 0x000fe400078cc0ff */
        /* <DEDUP_REMOVED lines=46> */
[C---:B------:R-:W-:Y:S02]  /*18310*/  ISETP.GT.AND P1, PT, R137.reuse, 0x78, !P3 ;  /* 0x000000788900780c */ /* 0x040fe40005f24270 */
[----:B------:R-:W-:Y:S02]  /*18320*/  LOP3.LUT P3, RZ, R22, 0x20, RZ, 0xc0, !PT ;  /* 0x0000002016ff7812 */ /* 0x000fe4000786c0ff */
[----:B------:R-:W-:Y:S02]  /*18330*/  ISETP.LT.OR P1, PT, R138, 0x79, P1 ;  /* 0x000000798a00780c */ /* 0x000fe40000f21670 */
[----:B------:R-:W-:-:S02]  /*18340*/  ISETP.GT.AND P3, PT, R137, 0x88, !P3 ;  /* 0x000000888900780c */ /* 0x000fc40005f64270 */
[----:B------:R-:W-:Y:S02]  /*18350*/  FSEL R86, R86, -INF , !P1 ;  /* 0xff80000056567808 */ /* 0x000fe40004800000 */
[----:B------:R-:W-:Y:S02]  /*18360*/  ISETP.GT.AND P1, PT, R137, 0x79, !P2 ;  /* 0x000000798900780c */ /* 0x000fe40005724270 */
[----:B------:R-:W-:Y:S02]  /*18370*/  LOP3.LUT P2, RZ, R22, 0x2, RZ, 0xc0, !PT ;  /* 0x0000000216ff7812 */ /* 0x000fe4000784c0ff */
[----:B------:R-:W-:Y:S02]  /*18380*/  ISETP.LT.OR P1, PT, R138, 0x7a, P1 ;  /* 0x0000007a8a00780c */ /* 0x000fe40000f21670 */
[----:B------:R-:W-:Y:S02]  /*18390*/  FMNMX.FTZ R11, R133, R11, !PT ;  /* 0x0000000b850b7209 */ /* 0x000fe40007810000 */
[----:B------:R-:W-:-:S02]  /*183a0*/  FSEL R87, R87, -INF , !P1 ;  /* 0xff80000057577808 */ /* 0x000fc40004800000 */
[C---:B------:R-:W-:Y:S02]  /*183b0*/  ISETP.GT.AND P1, PT, R137.reuse, 0x80, !P0 ;  /* 0x000000808900780c */ /* 0x040fe40004724270 */
[----:B------:R-:W-:Y:S02]  /*183c0*/  LOP3.LUT P0, RZ, R22, 0x1, RZ, 0xc0, !PT ;  /* 0x0000000116ff7812 */ /* 0x000fe4000780c0ff */
[----:B------:R-:W-:Y:S02]  /*183d0*/  ISETP.LT.OR P1, PT, R138, 0x81, P1 ;  /* 0x000000818a00780c */ /* 0x000fe40000f21670 */
[C---:B------:R-:W-:Y:S02]  /*183e0*/  ISETP.GT.AND P0, PT, R137.reuse, RZ, !P0 ;  /* 0x000000ff8900720c */ /* 0x040fe40004704270 */
[----:B------:R-:W-:Y:S01]  /*183f0*/  FSEL R10, R58, -INF , !P1 ;  /* 0xff8000003a0a7808 */ /* 0x000fe20004800000 */
[----:B------:R-:W-:Y:S01]  /*18400*/  IMAD.U32 R58, RZ, RZ, UR36 ;  /* 0x00000024ff3a7e24 */ /* 0x000fe2000f8e00ff */
[----:B------:R-:W-:-:S02]  /*18410*/  ISETP.GT.AND P1, PT, R137, 0x81, !P6 ;  /* 0x000000818900780c */ /* 0x000fc40007724270 */
[----:B------:R-:W-:Y:S02]  /*18420*/  FMNMX.FTZ R11, R60, R11, !PT ;  /* 0x0000000b3c0b7209 */ /* 0x000fe40007810000 */
[----:B------:R-:W-:Y:S02]  /*18430*/  ISETP.LT.OR P1, PT, R138, 0x82, P1 ;  /* 0x000000828a00780c */ /* 0x000fe40000f21670 */
[----:B------:R-:W-:Y:S02]  /*18440*/  FMNMX.FTZ R11, R134, R11, !PT ;  /* 0x0000000b860b7209 */ /* 0x000fe40007810000 */
        /* <DEDUP_REMOVED lines=8> */
[----:B------:R-:W-:-:S02]  /*184d0*/  FMNMX.FTZ R11, R64, R11, !PT ;  /* 0x0000000b400b7209 */ /* 0x000fc40007810000 */
[----:B------:R-:W-:Y:S02]  /*184e0*/  ISETP.GT.AND P5, PT, R137, 0x90, !P5 ;  /* 0x000000908900780c */ /* 0x000fe40006fa4270 */
[----:B------:R-:W-:Y:S02]  /*184f0*/  FMNMX.FTZ R11, R65, R11, !PT ;  /* 0x0000000b410b7209 */ /* 0x000fe40007810000 */
[----:B------:R-:W-:Y:S02]  /*18500*/  ISETP.GT.AND P4, PT, R137, 0x91, !P4 ;  /* 0x000000918900780c */ /* 0x000fe40006784270 */
[----:B------:R-:W-:Y:S02]  /*18510*/  @P0 LOP3.LUT R22, R22, 0x4, RZ, 0xfc, !PT ;  /* 0x0000000416160812 */ /* 0x000fe400078efcff */
[C---:B------:R-:W-:Y:S02]  /*18520*/  ISETP.LT.OR P0, PT, R138.reuse, 0x8a, P1 ;  /* 0x0000008a8a00780c */ /* 0x040fe40000f01670 */
[----:B------:R-:W-:-:S02]  /*18530*/  ISETP.LT.OR P1, PT, R138, 0x1, P3 ;  /* 0x000000018a00780c */ /* 0x000fc40001f21670 */
[----:B------:R-:W-:Y:S02]  /*18540*/  FMNMX.FTZ R11, R68, R11, !PT ;  /* 0x0000000b440b7209 */ /* 0x000fe40007810000 */
[----:B------:R-:W-:Y:S02]  /*18550*/  FSEL R69, R9, -INF , !P1 ;  /* 0xff80000009457808 */ /* 0x000fe40004800000 */
[----:B------:R-:W-:Y:S02]  /*18560*/  FMNMX.FTZ R11, R136, R11, !PT ;  /* 0x0000000b880b7209 */ /* 0x000fe40007810000 */
[----:B------:R-:W-:Y:S02]  /*18570*/  FMNMX.FTZ R9, R69, R3, !PT ;  /* 0x0000000345097209 */ /* 0x000fe40007810000 */
[----:B------:R-:W-:Y:S01]  /*18580*/  ISETP.LT.OR P5, PT, R138, 0x91, P5 ;  /* 0x000000918a00780c */ /* 0x000fe20002fa1670 */
[----:B------:R-:W0:Y:S01]  /*18590*/  SHFL.BFLY PT, R12, R11, 0x2, 0x1f ;  /* 0x0c401f000b0c7f89 */ /* 0x000e2200000e0000 */
[----:B------:R-:W-:-:S02]  /*185a0*/  FMNMX.FTZ R9, R15, R9, !PT ;  /* 0x000000090f097209 */ /* 0x000fc40007810000 */
[----:B------:R-:W-:Y:S02]  /*185b0*/  FSEL R61, R61, -INF , !P0 ;  /* 0xff8000003d3d7808 */ /* 0x000fe40004000000 */
[----:B------:R-:W-:Y:S02]  /*185c0*/  FMNMX.FTZ R9, R122, R9, !PT ;  /* 0x000000097a097209 */ /* 0x000fe40007810000 */
[----:B------:R-:W-:Y:S02]  /*185d0*/  LOP3.LUT P6, RZ, R16, 0x8, RZ, 0xc0, !PT ;  /* 0x0000000810ff7812 */ /* 0x000fe400078cc0ff */
[----:B------:R-:W-:Y:S02]  /*185e0*/  FMNMX.FTZ R9, R123, R9, !PT ;  /* 0x000000097b097209 */ /* 0x000fe40007810000 */
[----:B------:R-:W-:Y:S02]  /*185f0*/  ISETP.GT.AND P2, PT, R137, 0x98, !P2 ;  /* 0x000000988900780c */ /* 0x000fe40005744270 */
[----:B------:R-:W-:-:S02]  /*18600*/  FMNMX.FTZ R9, R126, R9, !PT ;  /* 0x000000097e097209 */ /* 0x000fc40007810000 */
[----:B------:R-:W-:Y:S02]  /*18610*/  ISETP.LT.OR P4, PT, R138, 0x92, P4 ;  /* 0x000000928a00780c */ /* 0x000fe40002781670 */
[----:B------:R-:W-:Y:S02]  /*18620*/  FMNMX.FTZ R9, R127, R9, !PT ;  /* 0x000000097f097209 */ /* 0x000fe40007810000 */
[----:B------:R-:W-:Y:S02]  /*18630*/  FSEL R62, R62, -INF , !P5 ;  /* 0xff8000003e3e7808 */ /* 0x000fe40006800000 */
[----:B------:R-:W-:Y:S02]  /*18640*/  FMNMX.FTZ R9, R130, R9, !PT ;  /* 0x0000000982097209 */ /* 0x000fe40007810000 */
[----:B------:R-:W-:Y:S02]  /*18650*/  ISETP.GT.AND P6, PT, R137, 0x99, !P6 ;  /* 0x000000998900780c */ /* 0x000fe400077c4270 */
[----:B------:R-:W-:-:S02]  /*18660*/  FMNMX.FTZ R9, R131, R9, !PT ;  /* 0x0000000983097209 */ /* 0x000fc40007810000 */
[----:B0-----:R-:W-:Y:S02]  /*18670*/  FMNMX.FTZ R12, R11, R12, !PT ;  /* 0x0000000c0b0c7209 */ /* 0x001fe40007810000 */
[----:B------:R-:W-:Y:S02]  /*18680*/  FMNMX.FTZ R9, R106, R9, !PT ;  /* 0x000000096a097209 */ /* 0x000fe40007810000 */
[----:B------:R-:W-:Y:S01]  /*18690*/  ISETP.LT.OR P2, PT, R138, 0x99, P2 ;  /* 0x000000998a00780c */ /* 0x000fe20001741670 */
[----:B------:R-:W0:Y:S01]  /*186a0*/  SHFL.BFLY PT, R11, R12, 0x1, 0x1f ;  /* 0x0c201f000c0b7f89 */ /* 0x000e2200000e0000 */
[----:B------:R-:W-:Y:S02]  /*186b0*/  FMNMX.FTZ R9, R107, R9, !PT ;  /* 0x000000096b097209 */ /* 0x000fe40007810000 */
[----:B------:R-:W-:Y:S02]  /*186c0*/  FSEL R63, R63, -INF , !P4 ;  /* 0xff8000003f3f7808 */ /* 0x000fe40006000000 */
[----:B------:R-:W-:-:S02]  /*186d0*/  FMNMX.FTZ R9, R110, R9, !PT ;  /* 0x000000096e097209 */ /* 0x000fc40007810000 */
[----:B------:R-:W-:Y:S02]  /*186e0*/  ISETP.LT.OR P6, PT, R138, 0x9a, P6 ;  /* 0x0000009a8a00780c */ /* 0x000fe400037c1670 */
[----:B------:R-:W-:Y:S02]  /*186f0*/  FMNMX.FTZ R9, R111, R9, !PT ;  /* 0x000000096f097209 */ /* 0x000fe40007810000 */
[----:B------:R-:W-:Y:S02]  /*18700*/  FSEL R66, R66, -INF , !P2 ;  /* 0xff80000042427808 */ /* 0x000fe40005000000 */
[----:B------:R-:W-:Y:S02]  /*18710*/  FMNMX.FTZ R9, R114, R9, !PT ;  /* 0x0000000972097209 */ /* 0x000fe40007810000 */
[----:B------:R-:W-:Y:S02]  /*18720*/  FSEL R67, R67, -INF , !P6 ;  /* 0xff80000043437808 */ /* 0x000fe40007000000 */
[----:B------:R-:W-:-:S02]  /*18730*/  FMNMX.FTZ R9, R115, R9, !PT ;  /* 0x0000000973097209 */ /* 0x000fc40007810000 */
[----:B------:R-:W-:Y:S02]  /*18740*/  LOP3.LUT P0, RZ, R16, 0x40, RZ, 0xc0, !PT ;  /* 0x0000004010ff7812 */ /* 0x000fe4000780c0ff */
[----:B------:R-:W-:Y:S02]  /*18750*/  FMNMX.FTZ R9, R118, R9, !PT ;  /* 0x0000000976097209 */ /* 0x000fe40007810000 */
[----:B0-----:R-:W-:Y:S02]  /*18760*/  FMNMX.FTZ R12, R12, R11, !PT ;  /* 0x0000000b0c0c7209 */ /* 0x001fe40007810000 */
[----:B------:R-:W-:Y:S02]  /*18770*/  FMNMX.FTZ R9, R119, R9, !PT ;  /* 0x0000000977097209 */ /* 0x000fe40007810000 */
[----:B------:R-:W-:Y:S02]  /*18780*/  FSETP.NEU.FTZ.AND P3, PT, R12, -INF , PT ;  /* 0xff8000000c00780b */ /* 0x000fe40003f7d000 */
[----:B------:R-:W-:-:S02]  /*18790*/  FMNMX.FTZ R9, R90, R9, !PT ;  /* 0x000000095a097209 */ /* 0x000fc40007810000 */
[----:B------:R-:W-:Y:S02]  /*187a0*/  FSEL R11, R12, RZ, P3 ;  /* 0x000000ff0c0b7208 */ /* 0x000fe40001800000 */
[----:B------:R-:W-:-:S03]  /*187b0*/  FMNMX.FTZ R9, R91, R9, !PT ;  /* 0x000000095b097209 */ /* 0x000fc60007810000 */
[----:B------:R-:W-:Y:S01]  /*187c0*/  FADD.FTZ R11, -R11, R13 ;  /* 0x0000000d0b0b7221 */ /* 0x000fe20000010100 */
[----:B------:R-:W-:Y:S01]  /*187d0*/  FMNMX.FTZ R9, R94, R9, !PT ;  /* 0x000000095e097209 */ /* 0x000fe20007810000 */
[-C--:B------:R-:W-:Y:S02]  /*187e0*/  FFMA.FTZ R13, R12, R58.reuse, -8 ;  /* 0xc10000000c0d7423 */ /* 0x080fe4000001003a */
        /* <DEDUP_REMOVED lines=73> */
[----:B------:R-:W-:-:S02]  /*18c80*/  FFMA.FTZ R13, R136, R58, -R13 ;  /* 0x0000003a880d7223 */ /* 0x000fc4000001080d */
        /* <DEDUP_REMOVED lines=68> */
[----:B------:R-:W-:Y:S01]  /*190d0*/  FADD.FTZ R20, R125, R20 ;  /* 0x000000147d147221 */ /* 0x000fe20000010000 */
[----:B------:R-:W-:-:S01]  /*190e0*/  FFMA.FTZ R8, R8, R58, -R71 ;  /* 0x0000003a08087223 */ /* 0x000fc20000010847 */
[----:B------:R-:W2:Y:S01]  /*190f0*/  MUFU.EX2 R127, R127 ;  /* 0x0000007f007f7308 */ /* 0x000ea20000000800 */
[----:B0-----:R-:W-:-:S01]  /*19100*/  FADD.FTZ R21, R123, R21 ;  /* 0x000000157b157221 */ /* 0x001fc20000010000 */
[----:B------:R-:W-:Y:S01]  /*19110*/  FADD.FTZ R20, R128, R20 ;  /* 0x0000001480147221 */ /* 0x000fe20000010000 */
[----:B------:R-:W-:-:S01]  /*19120*/  FFMA.FTZ R61, R61, R58, -R71 ;  /* 0x0000003a3d3d7223 */ /* 0x000fc20000010847 */
[-CC-:B------:R-:W-:Y:S01]  /*19130*/  FFMA.FTZ R62, R62, R58.reuse, -R71.reuse ;  /* 0x0000003a3e3e7223 */ /* 0x180fe20000010847 */
[----:B------:R-:W-:-:S01]  /*19140*/  FFMA.FTZ R63, R63, R58, -R71 ;  /* 0x0000003a3f3f7223 */ /* 0x000fc20000010847 */
[----:B------:R-:W-:Y:S01]  /*19150*/  FADD.FTZ R20, R129, R20 ;  /* 0x0000001481147221 */ /* 0x000fe20000010000 */
[----:B------:R-:W-:-:S01]  /*19160*/  FFMA.FTZ R66, R66, R58, -R71 ;  /* 0x0000003a42427223 */ /* 0x000fc20000010847 */
[----:B------:R-:W0:Y:S01]  /*19170*/  MUFU.EX2 R130, R130 ;  /* 0x0000008200827308 */ /* 0x000e220000000800 */
[----:B-1----:R-:W-:-:S01]  /*19180*/  FADD.FTZ R21, R126, R21 ;  /* 0x000000157e157221 */ /* 0x002fc20000010000 */
[----:B------:R-:W-:Y:S01]  /*19190*/  FADD.FTZ R20, R104, R20 ;  /* 0x0000001468147221 */ /* 0x000fe20000010000 */
[----:B------:R-:W-:-:S03]  /*191a0*/  FFMA.FTZ R67, R67, R58, -R71 ;  /* 0x0000003a43437223 */ /* 0x000fc60000010847 */
        /* <DEDUP_REMOVED lines=123> */
.L_x_12009:
        /* <DEDUP_REMOVED lines=75> */
[----:B------:R-:W-:-:S02]  /*19e10*/  IMAD.MOV.U32 R3, RZ, RZ, R9 ;  /* 0x000000ffff037224 */ /* 0x000fc400078e0009 */
[----:B------:R-:W-:Y:S02]  /*19e20*/  IMAD.MOV.U32 R13, RZ, RZ, R12 ;  /* 0x000000ffff0d7224 */ /* 0x000fe400078e000c */
[----:B------:R-:W-:Y:S02]  /*19e30*/  IMAD.MOV.U32 R10, RZ, RZ, R19 ;  /* 0x000000ffff0a7224 */ /* 0x000fe400078e0013 */
[----:B------:R-:W-:Y:S01]  /*19e40*/  IMAD.MOV.U32 R8, RZ, RZ, R18 ;  /* 0x000000ffff087224 */ /* 0x000fe200078e0012 */
[----:B--2---:R-:W-:-:S04]  /*19e50*/  PRMT R14, R70, 0x654, R14 ;  /* 0x00000654460e7816 */ /* 0x004fc8000000000e */
[----:B------:R0:W-:Y:S01]  /*19e60*/  SYNCS.ARRIVE.TRANS64.RED.A1T0 RZ, [R14+URZ], RZ ;  /* 0x000000ff0eff79a7 */ /* 0x0001e2000810043f */
[C---:B---3--:R-:W-:Y:S01]  /*19e70*/  ISETP.GT.AND P1, PT, R0.reuse, R15, PT ;  /* 0x0000000f0000720c */ /* 0x048fe20003f24270 */
[----:B------:R-:W-:-:S12]  /*19e80*/  VIADD R0, R0, 0xffffffff ;  /* 0xffffffff00007836 */ /* 0x000fd80000000000 */
[----:B0-----:R-:W-:Y:S05]  /*19e90*/  @P1 BRA `(.L_x_12010) ;  /* 0xffffffb000f01947 */ /* 0x001fea000383ffff */
.L_x_11990:
[----:B------:R-:W-:Y:S05]  /*19ea0*/  BSYNC B0 ;  /* 0x0000000000007941 */ /* 0x000fea0003800000 */
.L_x_11989:
[----:B------:R-:W-:Y:S06]  /*19eb0*/  BAR.ARV 0x8, 0x200 ;  /* 0x0208000000007b1d */ /* 0x000fec0000002000 */
[----:B------:R-:W-:Y:S05]  /*19ec0*/  @!P0 BRA `(.L_x_12011) ;  /* 0x0000000000048947 */ /* 0x000fea0003800000 */
[----:B------:R-:W-:Y:S01]  /*19ed0*/  BPT.TRAP 0x1 ;  /* 0x000000040000795c */ /* 0x000fe20000300000 */
.L_x_12011:
[----:B------:R-:W-:Y:S01]  /*19ee0*/  IMAD R11, R18, 0x8, R17 ;  /* 0x00000008120b7824 */ /* 0x000fe200078e0211 */
[----:B------:R-:W-:-:S04]  /*19ef0*/  SHF.L.U32 R0, R19, 0x1f, RZ ;  /* 0x0000001f13007819 */ /* 0x000fc800000006ff */
[----:B------:R0:W1:Y:S01]  /*19f00*/  SYNCS.PHASECHK.TRANS64.TRYWAIT P1, [R11+URZ+0x13250], R0 ;  /* 0x013250000b0075a7 */ /* 0x000062000802017f */
[----:B------:R-:W-:Y:S05]  /*19f10*/  @!P0 BRA `(.L_x_12012) ;  /* 0x0000000000048947 */ /* 0x000fea0003800000 */
[----:B------:R-:W-:Y:S01]  /*19f20*/  BPT.TRAP 0x1 ;  /* 0x000000040000795c */ /* 0x000fe20000300000 */
.L_x_12012:
[----:B------:R-:W-:Y:S04]  /*19f30*/  BSSY B0, `(.L_x_12013) ;  /* 0x0000004000007945 */ /* 0x000fe80003800000 */
[----:B-1----:R-:W-:Y:S05]  /*19f40*/  @P1 BRA `(.L_x_12014) ;  /* 0x0000000000081947 */ /* 0x002fea0003800000 */
[----:B------:R-:W1:Y:S02]  /*19f50*/  SYNCS.PHASECHK.TRANS64.TRYWAIT P1, [R11+URZ+0x13250], R0 ;  /* 0x013250000b0075a7 */ /* 0x000e64000802017f */
[----:B-1----:R-:W-:Y:S05]  /*19f60*/  @!P1 BRA `(.L_x_12015) ;  /* 0x0000009400849947 */ /* 0x002fea0003800000 */
.L_x_12014:
[----:B------:R-:W-:Y:S05]  /*19f70*/  BSYNC B0 ;  /* 0x0000000000007941 */ /* 0x000fea0003800000 */
.L_x_12013:
[----:B------:R-:W2:Y:S01]  /*19f80*/  LDL.LU R10, [R1+0x4c] ;  /* 0x00004c00010a7983 */ /* 0x000ea20000300800 */
[----:B------:R-:W-:-:S03]  /*19f90*/  ULDC.64 UR4, c[0x0][0x9a0] ;  /* 0x0002680000047ab9 */ /* 0x000fc60000000a00 */
[----:B------:R-:W3:Y:S01]  /*19fa0*/  LDL.LU R8, [R1+0x48] ;  /* 0x0000480001087983 */ /* 0x000ee20000300800 */
[----:B------:R-:W-:Y:S01]  /*19fb0*/  VIADD R17, R17, 0x1000 ;  /* 0x0000100011117836 */ /* 0x000fe20000000000 */
[----:B------:R-:W-:Y:S01]  /*19fc0*/  ISETP.NE.U32.AND P1, PT, RZ, UR4, PT ;  /* 0x00000004ff007c0c */ /* 0x000fe2000bf25070 */
[----:B------:R-:W-:Y:S01]  /*19fd0*/  IMAD.MOV.U32 R3, RZ, RZ, -0x3ffffff0 ;  /* 0xc0000010ff037424 */ /* 0x000fe200078e00ff */
        /* <DEDUP_REMOVED lines=8> */
[----:B------:R-:W0:Y:S08]  /*1a060*/  @P1 LDC.64 R4, c[0x0][0x9c8] ;  /* 0x00027200ff041b82 */ /* 0x000e300000000a00 */
[----:B------:R-:W4:Y:S04]  /*1a070*/  @P1 LDC.64 R6, c[0x0][0x9d0] ;  /* 0x00027400ff061b82 */ /* 0x000f280000000a00 */
[----:B------:R-:W-:Y:S03]  /*1a080*/  QGMMA.64x64x32.F32.E4M3.E4M3 R24, R152, gdesc[UR4], R24, gsb0 ;  /* 0x00e0000498187df3 */ /* 0x000fe60008000818 */
[----:B------:R-:W-:-:S02]  /*1a090*/  WARPGROUP.DEPBAR.LE gsb0, 0x0 ;  /* 0x00008000000079c5 */ /* 0x000fc40000010000 */
[----:B------:R-:W-:Y:S01]  /*1a0a0*/  WARPGROUP.ARRIVE ;  /* 0x00000000000079c5 */ /* 0x000fe20000000000 */
[----:B--2---:R-:W-:-:S05]  /*1a0b0*/  @P1 SHF.R.S32.HI R13, RZ, 0x1f, R10 ;  /* 0x0000001fff0d1819 */ /* 0x004fca000001140a */
[----:B01----:R-:W-:Y:S01]  /*1a0c0*/  @P1 IMAD R0, R13, R4, RZ ;  /* 0x000000040d001224 */ /* 0x003fe200078e02ff */
[----:B---3--:R-:W-:-:S03]  /*1a0d0*/  @P1 SHF.R.S32.HI R13, RZ, 0x1f, R8 ;  /* 0x0000001fff0d1819 */ /* 0x008fc60000011408 */
[C---:B------:R-:W-:Y:S02]  /*1a0e0*/  @P1 IMAD R3, R10.reuse, R5, R0 ;  /* 0x000000050a031224 */ /* 0x040fe400078e0200 */
[----:B------:R-:W-:-:S04]  /*1a0f0*/  @P1 IMAD.WIDE.U32 R4, R10, R4, RZ ;  /* 0x000000040a041225 */ /* 0x000fc800078e00ff */
[-C--:B----4-:R-:W-:Y:S02]  /*1a100*/  @P1 IMAD R0, R13, R6.reuse, RZ ;  /* 0x000000060d001224 */ /* 0x090fe400078e02ff */
[----:B------:R-:W-:Y:S02]  /*1a110*/  @P1 IMAD.IADD R5, R5, 0x1, R3 ;  /* 0x0000000105051824 */ /* 0x000fe400078e0203 */
[C---:B------:R-:W-:Y:S02]  /*1a120*/  @P1 IMAD R3, R8.reuse, R7, R0 ;  /* 0x0000000708031224 */ /* 0x040fe400078e0200 */
[----:B------:R-:W-:-:S04]  /*1a130*/  @P1 IMAD.WIDE.U32 R4, R8, R6, R4 ;  /* 0x0000000608041225 */ /* 0x000fc800078e0004 */
[----:B------:R-:W-:Y:S01]  /*1a140*/  @P1 IMAD.IADD R3, R5, 0x1, R3 ;  /* 0x0000000105031824 */ /* 0x000fe200078e0203 */
[C---:B------:R-:W-:Y:S01]  /*1a150*/  @P1 LEA R6, P2, R4.reuse, UR4, 0x2 ;  /* 0x0000000404061c11 */ /* 0x040fe2000f8410ff */
[----:B------:R-:W-:Y:S02]  /*1a160*/  IMAD.MOV.U32 R0, RZ, RZ, 0x3f800000 ;  /* 0x3f800000ff007424 */ /* 0x000fe400078e00ff */
[----:B------:R-:W-:Y:S01]  /*1a170*/  IMAD.MOV.U32 R5, RZ, RZ, -0x3ffffff0 ;  /* 0xc0000010ff057424 */ /* 0x000fe200078e00ff */
[----:B------:R-:W-:Y:S01]  /*1a180*/  @P1 LEA.HI.X R7, R4, UR5, R3, 0x2, P2 ;  /* 0x0000000504071c11 */ /* 0x000fe200090f1403 */
[----:B------:R-:W-:-:S03]  /*1a190*/  VIADD R4, R2, 0x80 ;  /* 0x0000008002047836 */ /* 0x000fc60000000000 */
[----:B------:R-:W-:Y:S01]  /*1a1a0*/  R2UR UR7, R5 ;  /* 0x00000000050772ca */ /* 0x000fe200000e0000 */
[----:B------:R0:W2:Y:S01]  /*1a1b0*/  @P1 LDG.E R0, desc[UR44][R6.64] ;  /* 0x0000002c06001981 */ /* 0x0000a2000c1e1900 */
[----:B------:R-:W-:Y:S01]  /*1a1c0*/  R2UR UR6, R4 ;  /* 0x00000000040672ca */ /* 0x000fe200000e0000 */
[----:B------:R-:W-:Y:S02]  /*1a1d0*/  VIADD R4, R2, 0x100 ;  /* 0x0000010002047836 */ /* 0x000fe40000000000 */
[----:B------:R-:W-:Y:S01]  /*1a1e0*/  IMAD.MOV.U32 R5, RZ, RZ, -0x3ffffff0 ;  /* 0xc0000010ff057424 */ /* 0x000fe200078e00ff */
[----:B------:R-:W1:Y:S01]  /*1a1f0*/  SHFL.BFLY PT, R3, R20, 0x2, 0x1f ;  /* 0x0c401f0014037f89 */ /* 0x000e6200000e0000 */
[----:B------:R-:W-:Y:S02]  /*1a200*/  IMAD.MOV.U32 R56, RZ, RZ, -0x800000 ;  /* 0xff800000ff387424 */ /* 0x000fe400078e00ff */
[----:B0-----:R-:W-:-:S06]  /*1a210*/  IMAD.MOV.U32 R7, RZ, RZ, RZ ;  /* 0x000000ffff077224 */ /* 0x001fcc00078e00ff */
[----:B------:R-:W-:Y:S01]  /*1a220*/  QGMMA.64x64x32.F32.E4M3.E4M3 R24, R148, gdesc[UR4], R24, gsb0 ;  /* 0x00e0000494187df3 */ /* 0x000fe20008000818 */
[----:B------:R-:W-:Y:S01]  /*1a230*/  R2UR UR6, R4 ;  /* 0x00000000040672ca */ /* 0x000fe200000e0000 */
[C---:B------:R-:W-:Y:S01]  /*1a240*/  VIADD R4, R2.reuse, 0x180 ;  /* 0x0000018002047836 */ /* 0x040fe20000000000 */
[----:B------:R-:W-:Y:S01]  /*1a250*/  R2UR UR7, R5 ;  /* 0x00000000050772ca */ /* 0x000fe200000e0000 */
[----:B------:R-:W-:Y:S02]  /*1a260*/  IMAD.MOV.U32 R5, RZ, RZ, -0x3ffffff0 ;  /* 0xc0000010ff057424 */ /* 0x000fe400078e00ff */
[----:B------:R-:W-:Y:S02]  /*1a270*/  VIADD R2, R2, 0x200 ;  /* 0x0000020002027836 */ /* 0x000fe40000000000 */
[----:B-1----:R-:W-:-:S01]  /*1a280*/  FADD.FTZ R6, R3, R20 ;  /* 0x0000001403067221 */ /* 0x002fc20000010000 */
[----:B------:R-:W-:Y:S02]  /*1a290*/  IMAD.MOV.U32 R3, RZ, RZ, -0x3ffffff0 ;  /* 0xc0000010ff037424 */ /* 0x000fe400078e00ff */
[----:B------:R-:W-:Y:S01]  /*1a2a0*/  IMAD.MOV.U32 R20, RZ, RZ, -0x800000 ;  /* 0xff800000ff147424 */ /* 0x000fe200078e00ff */
[----:B------:R-:W-:-:S02]  /*1a2b0*/  WARPGROUP.DEPBAR.LE gsb0, 0x0 ;  /* 0x00008000000079c5 */ /* 0x000fc40000010000 */
[----:B------:R-:W-:-:S06]  /*1a2c0*/  WARPGROUP.ARRIVE ;  /* 0x00000000000079c5 */ /* 0x000fcc0000000000 */
[----:B------:R-:W-:Y:S01]  /*1a2d0*/  QGMMA.64x64x32.F32.E4M3.E4M3 R24, R144, gdesc[UR4], R24, gsb0 ;  /* 0x00e0000490187df3 */ /* 0x000fe20008000818 */
[----:B------:R-:W-:Y:S02]  /*1a2e0*/  R2UR UR6, R4 ;  /* 0x00000000040672ca */ /* 0x000fe400000e0000 */
[----:B------:R-:W-:Y:S01]  /*1a2f0*/  R2UR UR7, R5 ;  /* 0x00000000050772ca */ /* 0x000fe200000e0000 */
[----:B------:R-:W0:Y:S02]  /*1a300*/  SHFL.BFLY PT, R4, R21, 0x2, 0x1f ;  /* 0x0c401f0015047f89 */ /* 0x000e2400000e0000 */
[----:B0-----:R-:W-:-:S05]  /*1a310*/  FADD.FTZ R4, R4, R21 ;  /* 0x0000001504047221 */ /* 0x001fca0000010000 */
[----:B------:R-:W0:Y:S02]  /*1a320*/  SHFL.BFLY PT, R5, R4, 0x1, 0x1f ;  /* 0x0c201f0004057f89 */ /* 0x000e2400000e0000 */
[----:B0-----:R-:W-:-:S04]  /*1a330*/  FADD.FTZ R8, R4, R5 ;  /* 0x0000000504087221 */ /* 0x001fc80000010000 */
[C---:B------:R-:W-:Y:S01]  /*1a340*/  FMUL.FTZ R13, R8.reuse, 0.00390625 ;  /* 0x3b800000080d7820 */ /* 0x040fe20000410000 */
[----:B------:R-:W-:-:S04]  /*1a350*/  FSETP.NE.FTZ.AND P1, PT, R8, RZ, PT ;  /* 0x000000ff0800720b */ /* 0x000fc80003f35000 */
[----:B------:R-:W-:Y:S01]  /*1a360*/  FSETP.NE.FTZ.AND P2, PT, R13, RZ, PT ;  /* 0x000000ff0d00720b */ /* 0x000fe20003f55000 */
[----:B------:R-:W-:Y:S02]  /*1a370*/  WARPGROUP.DEPBAR.LE gsb0, 0x0 ;  /* 0x00008000000079c5 */ /* 0x000fe40000010000 */
[----:B------:R-:W-:-:S10]  /*1a380*/  WARPGROUP.ARRIVE ;  /* 0x00000000000079c5 */ /* 0x000fd40000000000 */
[----:B------:R-:W-:Y:S01]  /*1a390*/  @P2 FMUL.FTZ R5, R58, 0.69314718246459960938 ;  /* 0x3f3172183a052820 */ /* 0x000fe20000410000 */
[----:B------:R-:W-:Y:S01]  /*1a3a0*/  QGMMA.64x64x32.F32.E4M3.E4M3 R24, R140, gdesc[UR4], R24, gsb0 ;  /* 0x00e000048c187df3 */ /* 0x000fe20008000818 */
[----:B------:R-:W-:Y:S02]  /*1a3b0*/  R2UR UR6, R2 ;  /* 0x00000000020672ca */ /* 0x000fe400000e0000 */
[----:B------:R-:W-:Y:S01]  /*1a3c0*/  R2UR UR7, R3 ;  /* 0x00000000030772ca */ /* 0x000fe200000e0000 */
[----:B------:R-:W0:Y:S01]  /*1a3d0*/  @P2 MUFU.LG2 R2, R13 ;  /* 0x0000000d00022308 */ /* 0x000e220000000c00 */
[----:B------:R-:W1:Y:S01]  /*1a3e0*/  SHFL.BFLY PT, R3, R6, 0x1, 0x1f ;  /* 0x0c201f0006037f89 */ /* 0x000e6200000e0000 */
[----:B0-----:R-:W-:-:S04]  /*1a3f0*/  @P2 FMUL.FTZ R2, R2, 0.69314718246459960938 ;  /* 0x3f31721802022820 */ /* 0x001fc80000410000 */
[----:B------:R-:W-:Y:S01]  /*1a400*/  @P2 FFMA.FTZ R56, R5, R12, R2 ;  /* 0x0000000c05382223 */ /* 0x000fe20000010002 */
[----:B-1----:R-:W-:-:S01]  /*1a410*/  FADD.FTZ R10, R6, R3 ;  /* 0x00000003060a7221 */ /* 0x002fc20000010000 */
[----:B------:R-:W-:-:S03]  /*1a420*/  IMAD.MOV.U32 R3, RZ, RZ, RZ ;  /* 0x000000ffff037224 */ /* 0x000fc600078e00ff */
[----:B------:R-:W-:-:S03]  /*1a430*/  FMUL.FTZ R14, R10, 0.00390625 ;  /* 0x3b8000000a0e7820 */ /* 0x000fc60000410000 */
[----:B------:R-:W-:Y:S01]  /*1a440*/  @P1 MUFU.RCP R3, R8 ;  /* 0x0000000800031308 */ /* 0x000fe20000001000 */
[----:B------:R-:W-:Y:S02]  /*1a450*/  FSETP.NE.FTZ.AND P1, PT, R10, RZ, PT ;  /* 0x000000ff0a00720b */ /* 0x000fe40003f35000 */
[----:B------:R-:W-:-:S11]  /*1a460*/  FSETP.NE.FTZ.AND P3, PT, R14, RZ, PT ;  /* 0x000000ff0e00720b */ /* 0x000fd60003f75000 */
[----:B------:R-:W-:Y:S02]  /*1a470*/  @P1 MUFU.RCP R7, R10 ;  /* 0x0000000a00071308 */ /* 0x000fe40000001000 */
[----:B------:R-:W-:-:S06]  /*1a480*/  @P3 FMUL.FTZ R15, R58, 0.69314718246459960938 ;  /* 0x3f3172183a0f3820 */ /* 0x000fcc0000410000 */
[----:B------:R-:W0:Y:S02]  /*1a490*/  @P3 MUFU.LG2 R4, R14 ;  /* 0x0000000e00043308 */ /* 0x000e240000000c00 */
[----:B0-----:R-:W-:Y:S01]  /*1a4a0*/  @P3 FMUL.FTZ R4, R4, 0.69314718246459960938 ;  /* 0x3f31721804043820 */ /* 0x001fe20000410000 */
[----:B------:R-:W-:Y:S02]  /*1a4b0*/  WARPGROUP.DEPBAR.LE gsb0, 0x0 ;  /* 0x00008000000079c5 */ /* 0x000fe40000010000 */
[----:B------:R-:W-:Y:S01]  /*1a4c0*/  WARPGROUP.ARRIVE ;  /* 0x00000000000079c5 */ /* 0x000fe20000000000 */
[----:B------:R-:W-:-:S05]  /*1a4d0*/  @P3 FFMA.FTZ R20, R15, R9, R4 ;  /* 0x000000090f143223 */ /* 0x000fca0000010004 */
[----:B------:R-:W-:Y:S01]  /*1a4e0*/  QGMMA.64x64x32.F32.E4M3.E4M3 R24, R136, gdesc[UR4], R24, gsb0 ;  /* 0x00e0000488187df3 */ /* 0x000fe20008000818 */
[-C--:B--2---:R-:W-:Y:S01]  /*1a4f0*/  FMUL.FTZ R3, R3, R0.reuse ;  /* 0x0000000003037220 */ /* 0x084fe20000410000 */
[----:B------:R-:W-:Y:S01]  /*1a500*/  FMUL.FTZ R2, R7, R0 ;  /* 0x0000000007027220 */ /* 0x000fe20000410000 */
[----:B------:R-:W-:Y:S02]  /*1a510*/  WARPGROUP.DEPBAR.LE gsb0, 0x0 ;  /* 0x00008000000079c5 */ /* 0x000fe40000010000 */
[----:B------:R-:W-:Y:S05]  /*1a520*/  @!P0 BRA `(.L_x_12016) ;  /* 0x0000000000048947 */ /* 0x000fea0003800000 */
[----:B------:R-:W-:Y:S01]  /*1a530*/  BPT.TRAP 0x1 ;  /* 0x000000040000795c */ /* 0x000fe20000300000 */
.L_x_12016:
[----:B------:R-:W2:Y:S01]  /*1a540*/  LDL.LU R4, [R1+0x24] ;  /* 0x0000240001047983 */ /* 0x000ea20000300800 */
[----:B------:R-:W-:Y:S02]  /*1a550*/  VIADD R0, R11, 0x13260 ;  /* 0x000132600b007836 */ /* 0x000fe40000000000 */
[-C--:B------:R-:W-:Y:S01]  /*1a560*/  FMUL.FTZ R59, R24, R3.reuse ;  /* 0x00000003183b7220 */ /* 0x080fe20000410000 */
[-C--:B------:R-:W-:Y:S02]  /*1a570*/  FMUL.FTZ R57, R25, R3.reuse ;  /* 0x0000000319397220 */ /* 0x080fe40000410000 */
[----:B--2---:R-:W-:Y:S02]  /*1a580*/  PRMT R0, R4, 0x654, R0 ;  /* 0x0000065404007816 */ /* 0x004fe40000000000 */
[----:B------:R-:W2:Y:S01]  /*1a590*/  LDL.LU R4, [R1+0x5c] ;  /* 0x00005c0001047983 */ /* 0x000ea20000300800 */
[----:B------:R-:W-:Y:S01]  /*1a5a0*/  VIADD R18, R18, 0x1 ;  /* 0x0000000112127836 */ /* 0x000fe20000000000 */
[----:B------:R0:W-:Y:S01]  /*1a5b0*/  SYNCS.ARRIVE.TRANS64.RED.A1T0 RZ, [R0+URZ], RZ ;  /* 0x000000ff00ff79a7 */ /* 0x0001e2000810043f */
[-C--:B------:R-:W-:Y:S01]  /*1a5c0*/  FMUL.FTZ R58, R28, R3.reuse ;  /* 0x000000031c3a7220 */ /* 0x080fe20000410000 */
[-C--:B------:R-:W-:Y:S01]  /*1a5d0*/  FMUL.FTZ R28, R29, R3.reuse ;  /* 0x000000031d1c7220 */ /* 0x080fe20000410000 */
[-C--:B------:R-:W-:Y:S01]  /*1a5e0*/  FMUL.FTZ R24, R33, R3.reuse ;  /* 0x0000000321187220 */ /* 0x080fe20000410000 */
[----:B------:R-:W-:Y:S01]  /*1a5f0*/  ISETP.NE.AND P1, PT, R18, 0x2, PT ;  /* 0x000000021200780c */ /* 0x000fe20003f25270 */
[-C--:B------:R-:W-:Y:S01]  /*1a600*/  FMUL.FTZ R29, R32, R3.reuse ;  /* 0x00000003201d7220 */ /* 0x080fe20000410000 */
[-C--:B------:R-:W-:Y:S01]  /*1a610*/  FMUL.FTZ R33, R26, R2.reuse ;  /* 0x000000021a217220 */ /* 0x080fe20000410000 */
[-C--:B------:R-:W-:Y:S01]  /*1a620*/  FMUL.FTZ R36, R36, R3.reuse ;  /* 0x0000000324247220 */ /* 0x080fe20000410000 */
[----:B0-----:R-:W-:Y:S01]  /*1a630*/  SEL R0, RZ, 0x1, P1 ;  /* 0x00000001ff007807 */ /* 0x001fe20000800000 */
        /* <DEDUP_REMOVED lines=26> */
[----:B------:R-:W-:Y:S01]  /*1a7e0*/  SEL R18, R18, RZ, P1 ;  /* 0x000000ff12127207 */ /* 0x000fe20000800000 */
[----:B--2---:R-:W-:-:S05]  /*1a7f0*/  VIADD R4, R4, 0x1 ;  /* 0x0000000104047836 */ /* 0x004fca0000000000 */
[----:B------:R0:W-:Y:S02]  /*1a800*/  STL [R1+0x5c], R4 ;  /* 0x00005c0401007387 */ /* 0x0001e40000100800 */
.L_x_11907:
[----:B------:R-:W1:Y:S08]  /*1a810*/  S2UR UR4, SR_CgaCtaId ;  /* 0x00000000000479c3 */ /* 0x000e700000008800 */
[----:B------:R-:W-:Y:S01]  /*1a820*/  BAR.SYNC.DEFER_BLOCKING 0x5, 0x200 ;  /* 0x0148000000007b1d */ /* 0x000fe20000010000 */
[----:B------:R-:W-:-:S05]  /*1a830*/  MOV R17, 0x400 ;  /* 0x0000040000117802 */ /* 0x000fca0000000f00 */
[----:B------:R-:W-:Y:S01]  /*1a840*/  BSSY B0, `(.L_x_12017) ;  /* 0x00001d8000007945 */ /* 0x000fe20003800000 */
[----:B------:R-:W2:Y:S01]  /*1a850*/  S2R R50, SR_TID.X ;  /* 0x0000000000327919 */ /* 0x000ea20000002100 */
[----:B-1----:R-:W-:-:S05]  /*1a860*/  IMAD.U32 R0, RZ, RZ, UR4 ;  /* 0x00000004ff007e24 */ /* 0x002fca000f8e00ff */
[----:B------:R-:W-:Y:S01]  /*1a870*/  LEA R17, R0, R17, 0x18 ;  /* 0x0000001100117211 */ /* 0x000fe200078ec0ff */
[----:B------:R1:W-:Y:S04]  /*1a880*/  STL [R1+0x24], R0 ;  /* 0x0000240001007387 */ /* 0x0003e80000100800 */
[----:B------:R-:W3:Y:S01]  /*1a890*/  LDS.128 R40, [R17+0x132d0] ;  /* 0x0132d00011287984 */ /* 0x000ee20000000c00 */
[----:B--2---:R-:W-:-:S05]  /*1a8a0*/  VIADD R30, R50, 0xffffff80 ;  /* 0xffffff80321e7836 */ /* 0x004fca0000000000 */
[----:B------:R-:W-:-:S04]  /*1a8b0*/  SHF.R.S32.HI R31, RZ, 0x1f, R30 ;  /* 0x0000001fff1f7819 */ /* 0x000fc8000001141e */
[----:B------:R-:W-:-:S04]  /*1a8c0*/  LEA.HI R2, R31, R30, RZ, 0x3 ;  /* 0x0000001e1f027211 */ /* 0x000fc800078f18ff */
[----:B------:R-:W-:Y:S02]  /*1a8d0*/  LOP3.LUT R21, R2, 0xfffffff8, RZ, 0xc0, !PT ;  /* 0xfffffff802157812 */ /* 0x000fe400078ec0ff */
[----:B------:R-:W-:-:S03]  /*1a8e0*/  SHF.R.S32.HI R2, RZ, 0x3, R2 ;  /* 0x00000003ff027819 */ /* 0x000fc60000011402 */
[----:B------:R-:W-:-:S04]  /*1a8f0*/  IMAD.IADD R21, R30, 0x1, -R21 ;  /* 0x000000011e157824 */ /* 0x000fc800078e0a15 */
[----:B------:R-:W-:-:S05]  /*1a900*/  IMAD.SHL.U32 R3, R21, 0x8, RZ ;  /* 0x0000000815037824 */ /* 0x000fca00078e00ff */
[----:B-1----:R-:W-:Y:S01]  /*1a910*/  SHF.R.S32.HI R0, RZ, 0x1f, R3 ;  /* 0x0000001fff007819 */ /* 0x002fe20000011403 */
[----:B---3--:R1:W-:Y:S04]  /*1a920*/  STL.64 [R1+0x40], R40 ;  /* 0x0000402801007387 */ /* 0x0083e80000100a00 */
[----:B------:R1:W-:Y:S01]  /*1a930*/  STL.64 [R1+0x48], R42 ;  /* 0x0000482a01007387 */ /* 0x0003e20000100a00 */
[----:B------:R-:W-:Y:S06]  /*1a940*/  BAR.ARV 0x4, 0x200 ;  /* 0x0108000000007b1d */ /* 0x000fec0000002000 */
[----:B------:R-:W-:Y:S05]  /*1a950*/  @P0 BRA `(.L_x_12018) ;  /* 0x0000001000e00947 */ /* 0x000fea0003800000 */
[----:B0-----:R-:W-:Y:S01]  /*1a960*/  IMAD.SHL.U32 R4, R50, 0x4, RZ ;  /* 0x0000000432047824 */ /* 0x001fe200078e00ff */
[----:B------:R-:W-:Y:S01]  /*1a970*/  ULDC.64 UR4, c[0x4][0x38] ;  /* 0x01000e0000047ab9 */ /* 0x000fe20000000a00 */
[----:B------:R-:W2:Y:S01]  /*1a980*/  LDL R64, [R1+0x34] ;  /* 0x0000340001407983 */ /* 0x000ea20000100800 */
[----:B------:R-:W-:Y:S01]  /*1a990*/  F2FP.BF16.F32.PACK_AB R27, R26, R27 ;  /* 0x0000001b1a1b723e */ /* 0x000fe200000010ff */
[----:B------:R-:W-:Y:S01]  /*1a9a0*/  ULDC.64 UR6, c[0x0][0xb90] ;  /* 0x0002e40000067ab9 */ /* 0x000fe20000000a00 */
[----:B------:R-:W-:Y:S01]  /*1a9b0*/  LOP3.LUT R4, R4, 0xc, RZ, 0xc0, !PT ;  /* 0x0000000c04047812 */ /* 0x000fe200078ec0ff */
[----:B------:R-:W3:Y:S03]  /*1a9c0*/  LDL.LU R63, [R1+0x58] ;  /* 0x00005800013f7983 */ /* 0x000ee60000300800 */
[----:B------:R-:W-:Y:S01]  /*1a9d0*/  IADD3 R4, P0, R4, UR4, RZ ;  /* 0x0000000404047c10 */ /* 0x000fe2000ff1e0ff */
[----:B------:R-:W0:Y:S04]  /*1a9e0*/  S2R R26, SR_SWINHI ;  /* 0x00000000001a7919 */ /* 0x000e280000002f00 */
[----:B------:R-:W-:Y:S01]  /*1a9f0*/  IMAD.X R5, RZ, RZ, UR5, P0 ;  /* 0x00000005ff057e24 */ /* 0x000fe200080e06ff */
[----:B------:R-:W-:Y:S01]  /*1aa00*/  F2FP.BF16.F32.PACK_AB R12, R11, R12 ;  /* 0x0000000c0b0c723e */ /* 0x000fe200000010ff */
[----:B------:R-:W-:Y:S01]  /*1aa10*/  ULDC.64 UR4, c[0x0][0xc00] ;  /* 0x0003000000047ab9 */ /* 0x000fe20000000a00 */
[----:B------:R-:W-:Y:S01]  /*1aa20*/  F2FP.BF16.F32.PACK_AB R57, R28, R57 ;  /* 0x000000391c39723e */ /* 0x000fe200000010ff */
[----:B------:R-:W4:Y:S04]  /*1aa30*/  LDL R62, [R1+0x54] ;  /* 0x00005400013e7983 */ /* 0x000f280000100800 */
[----:B-1----:R1:W2:Y:S01]  /*1aa40*/  LDG.E.CONSTANT R40, desc[UR44][R4.64] ;  /* 0x0000002c04287981 */ /* 0x0022a2000c1e9900 */
[----:B------:R-:W-:-:S02]  /*1aa50*/  LEA.HI R11, R31, R30, RZ, 0x5 ;  /* 0x0000001e1f0b7211 */ /* 0x000fc400078f28ff */
[----:B------:R-:W-:Y:S01]  /*1aa60*/  F2FP.BF16.F32.PACK_AB R32, R32, R33 ;  /* 0x000000212020723e */ /* 0x000fe200000010ff */
[----:B------:R-:W4:Y:S01]  /*1aa70*/  LDL R60, [R1+0x1c] ;  /* 0x00001c00013c7983 */ /* 0x000f220000100800 */
[----:B-1----:R-:W-:Y:S01]  /*1aa80*/  LEA.HI R4, R31, R30, RZ, 0x4 ;  /* 0x0000001e1f047211 */ /* 0x002fe200078f20ff */
[----:B------:R-:W-:-:S03]  /*1aa90*/  IMAD.SHL.U32 R28, R11, 0x20, RZ ;  /* 0x000000200b1c7824 */ /* 0x000fc600078e00ff */
[----:B------:R-:W-:Y:S02]  /*1aaa0*/  SHF.R.S32.HI R5, RZ, 0x4, R4 ;  /* 0x00000004ff057819 */ /* 0x000fe40000011404 */
[C---:B------:R-:W-:Y:S02]  /*1aab0*/  LOP3.LUT R11, R4.reuse, 0x3fffff0, RZ, 0xc0, !PT ;  /* 0x03fffff0040b7812 */ /* 0x040fe400078ec0ff */
[----:B------:R-:W-:Y:S02]  /*1aac0*/  LEA.HI R4, R4, R5, RZ, 0x1 ;  /* 0x0000000504047211 */ /* 0x000fe400078f08ff */
[----:B------:R-:W-:Y:S01]  /*1aad0*/  LOP3.LUT P0, R33, R50, 0x3, RZ, 0xc0, !PT ;  /* 0x0000000332217812 */ /* 0x000fe2000780c0ff */
[----:B------:R-:W-:Y:S01]  /*1aae0*/  IMAD.IADD R11, R30, 0x1, -R11 ;  /* 0x000000011e0b7824 */ /* 0x000fe200078e0a0b */
[----:B------:R-:W-:Y:S02]  /*1aaf0*/  LOP3.LUT R28, R28, 0xfffffc00, RZ, 0xc0, !PT ;  /* 0xfffffc001c1c7812 */ /* 0x000fe400078ec0ff */
[----:B------:R-:W-:-:S02]  /*1ab00*/  LOP3.LUT R4, R4, 0x1ffffffe, RZ, 0xc0, !PT ;  /* 0x1ffffffe04047812 */ /* 0x000fc400078ec0ff */
[----:B------:R-:W-:Y:S02]  /*1ab10*/  F2FP.BF16.F32.PACK_AB R29, R36, R29 ;  /* 0x0000001d241d723e */ /* 0x000fe400000010ff */
[----:B------:R-:W-:Y:S02]  /*1ab20*/  F2FP.BF16.F32.PACK_AB R24, R37, R24 ;  /* 0x000000182518723e */ /* 0x000fe400000010ff */
[----:B------:R-:W-:Y:S01]  /*1ab30*/  ISETP.EQ.OR P0, PT, R33, 0x3, !P0 ;  /* 0x000000032100780c */ /* 0x000fe20004702670 */
[----:B------:R-:W-:Y:S02]  /*1ab40*/  IMAD R11, R11, 0x40, R28 ;  /* 0x000000400b0b7824 */ /* 0x000fe400078e021c */
[----:B------:R-:W-:Y:S01]  /*1ab50*/  IMAD.IADD R4, R5, 0x1, -R4 ;  /* 0x0000000105047824 */ /* 0x000fe200078e0a04 */
[----:B------:R-:W-:Y:S02]  /*1ab60*/  SEL R35, R29, R24, P0 ;  /* 0x000000181d237207 */ /* 0x000fe40000000000 */
[----:B------:R-:W-:Y:S01]  /*1ab70*/  SEL R37, R24, R29, P0 ;  /* 0x0000001d18257207 */ /* 0x000fe20000000000 */
[----:B------:R-:W-:Y:S01]  /*1ab80*/  IMAD R11, R4, 0x8, R11 ;  /* 0x00000008040b7824 */ /* 0x000fe200078e020b */
[----:B------:R-:W-:-:S02]  /*1ab90*/  F2FP.BF16.F32.PACK_AB R9, R52, R9 ;  /* 0x000000093409723e */ /* 0x000fc400000010ff */
[----:B------:R-:W-:Y:S02]  /*1aba0*/  F2FP.BF16.F32.PACK_AB R8, R53, R8 ;  /* 0x000000083508723e */ /* 0x000fe400000010ff */
[----:B------:R-:W-:Y:S02]  /*1abb0*/  MOV R28, R17 ;  /* 0x00000011001c7202 */ /* 0x000fe40000000f00 */
[----:B0-----:R-:W-:Y:S02]  /*1abc0*/  MOV R29, R26 ;  /* 0x0000001a001d7202 */ /* 0x001fe40000000f00 */
[----:B------:R-:W-:Y:S02]  /*1abd0*/  SEL R41, R9, R8, P0 ;  /* 0x0000000809297207 */ /* 0x000fe40000000000 */
[----:B------:R-:W-:Y:S01]  /*1abe0*/  SEL R43, R8, R9, P0 ;  /* 0x00000009082b7207 */ /* 0x000fe20000000000 */
[----:B------:R-:W-:Y:S01]  /*1abf0*/  IMAD.WIDE R8, R11, 0x2, R28 ;  /* 0x000000020b087825 */ /* 0x000fe200078e021c */
[----:B------:R-:W-:-:S02]  /*1ac00*/  F2FP.BF16.F32.PACK_AB R25, R38, R25 ;  /* 0x000000192619723e */ /* 0x000fc400000010ff */
[----:B------:R-:W-:Y:S02]  /*1ac10*/  F2FP.BF16.F32.PACK_AB R14, R39, R14 ;  /* 0x0000000e270e723e */ /* 0x000fe400000010ff */
[----:B------:R-:W-:Y:S02]  /*1ac20*/  F2FP.BF16.F32.PACK_AB R10, R47, R10 ;  /* 0x0000000a2f0a723e */ /* 0x000fe400000010ff */
[----:B------:R-:W-:Y:S02]  /*1ac30*/  SEL R47, R25, R14, P0 ;  /* 0x0000000e192f7207 */ /* 0x000fe40000000000 */
[----:B------:R-:W-:Y:S02]  /*1ac40*/  SEL R49, R14, R25, P0 ;  /* 0x000000190e317207 */ /* 0x000fe40000000000 */
[----:B------:R-:W-:Y:S02]  /*1ac50*/  IADD3 R25, P3, R8, 0x20, RZ ;  /* 0x0000002008197810 */ /* 0x000fe40007f7e0ff */
[----:B------:R-:W-:-:S02]  /*1ac60*/  F2FP.BF16.F32.PACK_AB R13, R46, R13 ;  /* 0x0000000d2e0d723e */ /* 0x000fc400000010ff */
[----:B------:R-:W-:Y:S02]  /*1ac70*/  LOP3.LUT R4, R25, 0x380, RZ, 0xc0, !PT ;  /* 0x0000038019047812 */ /* 0x000fe400078ec0ff */
[----:B------:R-:W-:Y:S02]  /*1ac80*/  F2FP.BF16.F32.PACK_AB R15, R44, R15 ;  /* 0x0000000f2c0f723e */ /* 0x000fe400000010ff */
[----:B------:R-:W-:Y:S02]  /*1ac90*/  LOP3.LUT R5, R8, 0x380, RZ, 0xc0, !PT ;  /* 0x0000038008057812 */ /* 0x000fe400078ec0ff */
[----:B------:R-:W-:Y:S02]  /*1aca0*/  F2FP.BF16.F32.PACK_AB R58, R58, R59 ;  /* 0x0000003b3a3a723e */ /* 0x000fe400000010ff */
[----:B------:R-:W-:Y:S02]  /*1acb0*/  SHF.R.U64 R4, R4, 0x3, RZ ;  /* 0x0000000304047819 */ /* 0x000fe400000012ff */
[----:B------:R-:W-:-:S02]  /*1acc0*/  IADD3 R61, P1, R8, 0x60, RZ ;  /* 0x00000060083d7810 */ /* 0x000fc40007f3e0ff */
[----:B------:R-:W-:Y:S02]  /*1acd0*/  IADD3 R59, P2, R8, 0x40, RZ ;  /* 0x00000040083b7810 */ /* 0x000fe40007f5e0ff */
[----:B------:R-:W-:Y:S02]  /*1ace0*/  SEL R51, R13, R10, P0 ;  /* 0x0000000a0d337207 */ /* 0x000fe40000000000 */
[----:B------:R-:W-:Y:S02]  /*1acf0*/  SEL R39, R15, R12, P0 ;  /* 0x0000000c0f277207 */ /* 0x000fe40000000000 */
[----:B------:R-:W-:Y:S02]  /*1ad00*/  SEL R13, R10, R13, P0 ;  /* 0x0000000d0a0d7207 */ /* 0x000fe40000000000 */
[----:B------:R-:W-:Y:S02]  /*1ad10*/  SHF.R.U64 R5, R5, 0x3, RZ ;  /* 0x0000000305057819 */ /* 0x000fe400000012ff */
[----:B------:R-:W-:-:S02]  /*1ad20*/  SEL R33, R58, R57, P0 ;  /* 0x000000393a217207 */ /* 0x000fc40000000000 */
[----:B------:R-:W-:Y:S02]  /*1ad30*/  SEL R15, R12, R15, P0 ;  /* 0x0000000f0c0f7207 */ /* 0x000fe40000000000 */
[----:B------:R-:W-:Y:S02]  /*1ad40*/  LOP3.LUT R10, R4, R25, RZ, 0x3c, !PT ;  /* 0x00000019040a7212 */ /* 0x000fe400078e3cff */
[----:B------:R-:W-:Y:S02]  /*1ad50*/  SEL R57, R57, R58, P0 ;  /* 0x0000003a39397207 */ /* 0x000fe40000000000 */
[----:B------:R-:W-:Y:S02]  /*1ad60*/  LOP3.LUT R4, R59, 0x380, RZ, 0xc0, !PT ;  /* 0x000003803b047812 */ /* 0x000fe400078ec0ff */
[----:B------:R-:W-:Y:S02]  /*1ad70*/  LOP3.LUT R14, R61, 0x380, RZ, 0xc0, !PT ;  /* 0x000003803d0e7812 */ /* 0x000fe400078ec0ff */
[----:B------:R-:W-:-:S02]  /*1ad80*/  F2FP.BF16.F32.PACK_AB R7, R54, R7 ;  /* 0x000000073607723e */ /* 0x000fc400000010ff */
[----:B------:R-:W-:Y:S01]  /*1ad90*/  F2FP.BF16.F32.PACK_AB R6, R55, R6 ;  /* 0x000000063706723e */ /* 0x000fe200000010ff */
[----:B------:R-:W-:Y:S01]  /*1ada0*/  IMAD.X R11, RZ, RZ, R9, P3 ;  /* 0x000000ffff0b7224 */ /* 0x000fe200018e0609 */
[----:B-----5:R-:W-:Y:S02]  /*1adb0*/  SEL R45, R32, R27, P0 ;  /* 0x0000001b202d7207 */ /* 0x020fe40000000000 */
[----:B------:R-:W-:Y:S02]  /*1adc0*/  LOP3.LUT R8, R5, R8, RZ, 0x3c, !PT ;  /* 0x0000000805087212 */ /* 0x000fe400078e3cff */
[----:B------:R-:W-:Y:S02]  /*1add0*/  SEL R27, R27, R32, P0 ;  /* 0x000000201b1b7207 */ /* 0x000fe40000000000 */
[----:B------:R-:W-:Y:S02]  /*1ade0*/  SHF.R.U64 R4, R4, 0x3, RZ ;  /* 0x0000000304047819 */ /* 0x000fe400000012ff */
[----:B------:R-:W-:-:S02]  /*1adf0*/  SHF.R.U64 R14, R14, 0x3, RZ ;  /* 0x000000030e0e7819 */ /* 0x000fc400000012ff */
[----:B------:R-:W-:Y:S02]  /*1ae00*/  SEL R53, R7, R6, P0 ;  /* 0x0000000607357207 */ /* 0x000fe40000000000 */
[----:B------:R-:W-:Y:S02]  /*1ae10*/  SEL R55, R6, R7, P0 ;  /* 0x0000000706377207 */ /* 0x000fe40000000000 */
[----:B------:R-:W-:Y:S02]  /*1ae20*/  MOV R48, R8 ;  /* 0x0000000800307202 */ /* 0x000fe40000000f00 */
[----:B------:R-:W-:Y:S02]  /*1ae30*/  LOP3.LUT R6, R4, R59, RZ, 0x3c, !PT ;  /* 0x0000003b04067212 */ /* 0x000fe400078e3cff */
[----:B------:R-:W-:Y:S02]  /*1ae40*/  MOV R46, R10 ;  /* 0x0000000a002e7202 */ /* 0x000fe40000000f00 */
[----:B------:R-:W-:Y:S01]  /*1ae50*/  LOP3.LUT R4, R14, R61, RZ, 0x3c, !PT ;  /* 0x0000003d0e047212 */ /* 0x000fe200078e3cff */
[----:B------:R-:W-:-:S02]  /*1ae60*/  IMAD.X R5, RZ, RZ, R9, P1 ;  /* 0x000000ffff057224 */ /* 0x000fc400008e0609 */
[----:B------:R-:W-:-:S05]  /*1ae70*/  IMAD.X R7, RZ, RZ, R9, P2 ;  /* 0x000000ffff077224 */ /* 0x000fca00010e0609 */
[----:B------:R-:W-:Y:S02]  /*1ae80*/  MOV R44, R6 ;  /* 0x00000006002c7202 */ /* 0x000fe40000000f00 */
[----:B------:R-:W-:-:S04]  /*1ae90*/  ISETP.NE.U32.AND P1, PT, RZ, UR4, PT ;  /* 0x00000004ff007c0c */ /* 0x000fc8000bf25070 */
[----:B------:R-:W-:Y:S01]  /*1aea0*/  ISETP.NE.AND.EX P1, PT, RZ, UR5, PT, P1 ;  /* 0x00000005ff007c0c */ /* 0x000fe2000bf25310 */
[----:B------:R-:W-:Y:S01]  /*1aeb0*/  ULDC.64 UR4, c[0x0][0xc08] ;  /* 0x0003020000047ab9 */ /* 0x000fe20000000a00 */
[----:B--2---:R-:W-:Y:S01]  /*1aec0*/  LOP3.LUT R12, R40, 0x2, RZ, 0x3c, !PT ;  /* 0x00000002280c7812 */ /* 0x004fe200078e3cff */
[----:B------:R-:W-:Y:S04]  /*1aed0*/  SHFL.IDX PT, R33, R33, R40, 0x1c1f ;  /* 0x001c1f2821217589 */ /* 0x000fe800000e0000 */
[----:B------:R-:W0:Y:S04]  /*1aee0*/  SHFL.IDX PT, R26, R57, R12, 0x1c1f ;  /* 0x001c1f0c391a7589 */ /* 0x000e2800000e0000 */
[----:B------:R-:W-:Y:S04]  /*1aef0*/  SHFL.IDX PT, R45, R45, R40, 0x1c1f ;  /* 0x001c1f282d2d7589 */ /* 0x000fe800000e0000 */
[----:B------:R-:W1:Y:S04]  /*1af00*/  SHFL.IDX PT, R32, R27, R12, 0x1c1f ;  /* 0x001c1f0c1b207589 */ /* 0x000e6800000e0000 */
[----:B------:R2:W-:Y:S04]  /*1af10*/  SHFL.IDX PT, R8, R35, R40, 0x1c1f ;  /* 0x001c1f2823087589 */ /* 0x0005e800000e0000 */
[----:B------:R-:W3:Y:S04]  /*1af20*/  SHFL.IDX PT, R37, R37, R12, 0x1c1f ;  /* 0x001c1f0c25257589 */ /* 0x000ee800000e0000 */
[----:B------:R-:W-:Y:S01]  /*1af30*/  SHFL.IDX PT, R39, R39, R40, 0x1c1f ;  /* 0x001c1f2827277589 */ /* 0x000fe200000e0000 */
[----:B--2---:R-:W2:Y:S03]  /*1af40*/  LDC.64 R34, c[0x0][0xc00] ;  /* 0x00030000ff227b82 */ /* 0x004ea60000000a00 */
[----:B------:R-:W4:Y:S04]  /*1af50*/  SHFL.IDX PT, R10, R15, R12, 0x1c1f ;  /* 0x001c1f0c0f0a7589 */ /* 0x000f2800000e0000 */
[----:B------:R-:W-:Y:S04]  /*1af60*/  SHFL.IDX PT, R47, R47, R40, 0x1c1f ;  /* 0x001c1f282f2f7589 */ /* 0x000fe800000e0000 */
[----:B------:R-:W4:Y:S04]  /*1af70*/  SHFL.IDX PT, R36, R49, R12, 0x1c1f ;  /* 0x001c1f0c31247589 */ /* 0x000f2800000e0000 */
[----:B------:R-:W-:Y:S04]  /*1af80*/  SHFL.IDX PT, R41, R41, R40, 0x1c1f ;  /* 0x001c1f2829297589 */ /* 0x000fe800000e0000 */
[----:B------:R-:W2:Y:S04]  /*1af90*/  SHFL.IDX PT, R14, R43, R12, 0x1c1f ;  /* 0x001c1f0c2b0e7589 */ /* 0x000ea800000e0000 */
[----:B------:R-:W-:Y:S04]  /*1afa0*/  SHFL.IDX PT, R51, R51, R40, 0x1c1f ;  /* 0x001c1f2833337589 */ /* 0x000fe800000e0000 */
[----:B------:R-:W2:Y:S04]  /*1afb0*/  SHFL.IDX PT, R38, R13, R12, 0x1c1f ;  /* 0x001c1f0c0d267589 */ /* 0x000ea800000e0000 */
[----:B------:R-:W-:Y:S04]  /*1afc0*/  SHFL.IDX PT, R53, R53, R40, 0x1c1f ;  /* 0x001c1f2835357589 */ /* 0x000fe800000e0000 */
[----:B------:R2:W2:Y:S01]  /*1afd0*/  SHFL.IDX PT, R42, R55, R12, 0x1c1f ;  /* 0x001c1f0c372a7589 */ /* 0x0004a200000e0000 */
[----:B0-----:R-:W-:-:S02]  /*1afe0*/  SEL R24, R33, R26, P0 ;  /* 0x0000001a21187207 */ /* 0x001fc40000000000 */
[----:B------:R-:W-:Y:S02]  /*1aff0*/  SEL R26, R26, R33, P0 ;  /* 0x000000211a1a7207 */ /* 0x000fe40000000000 */
[----:B------:R-:W-:Y:S02]  /*1b000*/  MOV R33, R4 ;  /* 0x0000000400217202 */ /* 0x000fe40000000f00 */
[----:B-1----:R-:W-:Y:S02]  /*1b010*/  SEL R25, R45, R32, P0 ;  /* 0x000000202d197207 */ /* 0x002fe40000000000 */
[----:B------:R-:W-:Y:S01]  /*1b020*/  SEL R27, R32, R45, P0 ;  /* 0x0000002d201b7207 */ /* 0x000fe20000000000 */
[----:B------:R-:W-:Y:S01]  /*1b030*/  BAR.SYNC.DEFER_BLOCKING 0x1, 0x180 ;  /* 0x0046000000007b1d */ /* 0x000fe20000010000 */
[----:B---3--:R-:W-:Y:S02]  /*1b040*/  SEL R4, R8, R37, P0 ;  /* 0x0000002508047207 */ /* 0x008fe40000000000 */
[----:B------:R-:W-:-:S02]  /*1b050*/  SEL R6, R37, R8, P0 ;  /* 0x0000000825067207 */ /* 0x000fc40000000000 */
[----:B----4-:R-:W-:Y:S02]  /*1b060*/  SEL R8, R39, R10, P0 ;  /* 0x0000000a27087207 */ /* 0x010fe40000000000 */
[----:B------:R-:W-:Y:S02]  /*1b070*/  SEL R5, R47, R36, P0 ;  /* 0x000000242f057207 */ /* 0x000fe40000000000 */
[----:B------:R-:W-:Y:S02]  /*1b080*/  SEL R7, R36, R47, P0 ;  /* 0x0000002f24077207 */ /* 0x000fe40000000000 */
[----:B------:R-:W-:Y:S02]  /*1b090*/  SEL R10, R10, R39, P0 ;  /* 0x000000270a0a7207 */ /* 0x000fe40000000000 */
[----:B--2---:R-:W-:Y:S02]  /*1b0a0*/  SEL R12, R41, R14, P0 ;  /* 0x0000000e290c7207 */ /* 0x004fe40000000000 */
[----:B------:R-:W-:-:S02]  /*1b0b0*/  SEL R9, R51, R38, P0 ;  /* 0x0000002633097207 */ /* 0x000fc40000000000 */
[----:B------:R-:W-:Y:S02]  /*1b0c0*/  SEL R11, R38, R51, P0 ;  /* 0x00000033260b7207 */ /* 0x000fe40000000000 */
[----:B------:R-:W-:Y:S02]  /*1b0d0*/  SEL R14, R14, R41, P0 ;  /* 0x000000290e0e7207 */ /* 0x000fe40000000000 */
[----:B------:R-:W-:Y:S02]  /*1b0e0*/  SEL R13, R53, R42, P0 ;  /* 0x0000002a350d7207 */ /* 0x000fe40000000000 */
[----:B------:R-:W-:Y:S01]  /*1b0f0*/  SEL R15, R42, R53, P0 ;  /* 0x000000352a0f7207 */ /* 0x000fe20000000000 */
[----:B------:R0:W-:Y:S04]  /*1b100*/  STSM.16.M88.4 [R48], R24 ;  /* 0x0000001830007844 */ /* 0x0001e80000000200 */
[----:B------:R-:W-:Y:S04]  /*1b110*/  STSM.16.M88.4 [R46], R4 ;  /* 0x000000042e007844 */ /* 0x000fe80000000200 */
[----:B------:R-:W-:Y:S04]  /*1b120*/  STSM.16.M88.4 [R44], R8 ;  /* 0x000000082c007844 */ /* 0x000fe80000000200 */
[----:B------:R1:W-:Y:S01]  /*1b130*/  STSM.16.M88.4 [R33], R12 ;  /* 0x0000000c21007844 */ /* 0x0003e20000000200 */
[----:B------:R-:W-:-:S02]  /*1b140*/  IMAD.MOV.U32 R32, RZ, RZ, RZ ;  /* 0x000000ffff207224 */ /* 0x000fc400078e00ff */
[----:B0-----:R-:W-:Y:S01]  /*1b150*/  IMAD.WIDE R24, R63, 0x4, R34 ;  /* 0x000000043f187825 */ /* 0x001fe200078e0222 */
[----:B------:R-:W-:Y:S08]  /*1b160*/  BAR.SYNC.DEFER_BLOCKING 0x1, 0x180 ;  /* 0x0046000000007b1d */ /* 0x000ff00000010000 */
[----:B------:R-:W0:Y:S01]  /*1b170*/  LDC R34, c[0x0][0xbe8] ;  /* 0x0002fa00ff227b82 */ /* 0x000e220000000800 */
[----:B------:R-:W2:Y:S01]  /*1b180*/  @P1 LDG.E R32, desc[UR44][R24.64] ;  /* 0x0000002c18201981 */ /* 0x000ea2000c1e1900 */
[----:B0-----:R-:W-:-:S02]  /*1b190*/  ISETP.NE.AND P2, PT, R34, 0x1, PT ;  /* 0x000000012200780c */ /* 0x001fc40003f45270 */
[----:B------:R-:W-:-:S04]  /*1b1a0*/  ISETP.NE.U32.AND P0, PT, RZ, UR4, PT ;  /* 0x00000004ff007c0c */ /* 0x000fc8000bf05070 */
[----:B------:R-:W-:Y:S02]  /*1b1b0*/  ISETP.NE.AND.EX P0, PT, RZ, UR5, PT, P0 ;  /* 0x00000005ff007c0c */ /* 0x000fe4000bf05300 */
[----:B------:R-:W-:Y:S02]  /*1b1c0*/  LEA.HI R31, R31, R30, RZ, 0x7 ;  /* 0x0000001e1f1f7211 */ /* 0x000fe400078f38ff */
[----:B------:R-:W-:Y:S01]  /*1b1d0*/  SHF.R.S32.HI R38, RZ, 0x1f, R62 ;  /* 0x0000001fff267819 */ /* 0x000fe2000001143e */
[----:B-1----:R-:W-:Y:S02]  /*1b1e0*/  IMAD.IADD R13, R64, 0x1, R60 ;  /* 0x00000001400d7824 */ /* 0x002fe400078e023c */
[----:B------:R-:W0:Y:S08]  /*1b1f0*/  @P2 LDC R26, c[0x0][0xbec] ;  /* 0x0002fb00ff1a2b82 */ /* 0x000e300000000800 */
[----:B------:R-:W1:Y:S01]  /*1b200*/  @P2 LDC R27, c[0x0][0xbf0] ;  /* 0x0002fc00ff1b2b82 */ /* 0x000e620000000800 */
[----:B------:R-:W-:Y:S01]  /*1b210*/  LOP3.LUT R9, R31, 0xffffff80, RZ, 0xc0, !PT ;  /* 0xffffff801f097812 */ /* 0x000fe200078ec0ff */
[----:B------:R-:W-:Y:S01]  /*1b220*/  IMAD R4, R38, UR6, RZ ;  /* 0x0000000626047c24 */ /* 0x000fe2000f8e02ff */
[----:B------:R-:W-:Y:S01]  /*1b230*/  SHF.R.S32.HI R36, RZ, 0x1f, R63 ;  /* 0x0000001fff247819 */ /* 0x000fe2000001143f */
[----:B------:R-:W-:-:S02]  /*1b240*/  ULDC.64 UR4, c[0x0][0xb98] ;  /* 0x0002e60000047ab9 */ /* 0x000fc40000000a00 */
[----:B------:R-:W-:Y:S02]  /*1b250*/  IMAD.IADD R30, R30, 0x1, -R9 ;  /* 0x000000011e1e7824 */ /* 0x000fe400078e0a09 */
[----:B------:R-:W3:Y:S01]  /*1b260*/  @P0 LDC.64 R8, c[0x0][0xc08] ;  /* 0x00030200ff080b82 */ /* 0x000ee20000000a00 */
[----:B------:R-:W-:Y:S01]  /*1b270*/  IMAD R7, R62, UR7, R4 ;  /* 0x000000073e077c24 */ /* 0x000fe2000f8e0204 */
[----:B------:R-:W-:Y:S01]  /*1b280*/  SEL R36, R36, RZ, !P1 ;  /* 0x000000ff24247207 */ /* 0x000fe20004800000 */
[----:B0-----:R-:W-:Y:S01]  /*1b290*/  @P2 IMAD.HI.U32 R6, R13, R26, RZ ;  /* 0x0000001a0d062227 */ /* 0x001fe200078e00ff */
[----:B------:R-:W-:Y:S02]  /*1b2a0*/  SEL R35, R63, RZ, !P1 ;  /* 0x000000ff3f237207 */ /* 0x000fe40004800000 */
[----:B--2---:R-:W-:-:S03]  /*1b2b0*/  SHF.R.S32.HI R33, RZ, 0x1f, R32 ;  /* 0x0000001fff217819 */ /* 0x004fc60000011420 */
[----:B------:R-:W-:-:S04]  /*1b2c0*/  IMAD.WIDE.U32 R4, R62, UR6, R32 ;  /* 0x000000063e047c25 */ /* 0x000fc8000f8e0020 */
[----:B------:R-:W-:Y:S02]  /*1b2d0*/  IMAD.IADD R5, R5, 0x1, R7 ;  /* 0x0000000105057824 */ /* 0x000fe400078e0207 */
[----:B------:R-:W-:Y:S01]  /*1b2e0*/  IMAD.MOV.U32 R7, RZ, RZ, R13 ;  /* 0x000000ffff077224 */ /* 0x000fe200078e000d */
[----:B-1----:R-:W-:Y:S01]  /*1b2f0*/  @P2 SHF.R.U32.HI R7, RZ, R27, R6 ;  /* 0x0000001bff072219 */ /* 0x002fe20000011606 */
[----:B------:R-:W-:Y:S02]  /*1b300*/  IMAD R6, R36, UR4, RZ ;  /* 0x0000000424067c24 */ /* 0x000fe4000f8e02ff */
[----:B------:R-:W-:-:S04]  /*1b310*/  IMAD.WIDE.U32 R4, R35, UR4, R4 ;  /* 0x0000000423047c25 */ /* 0x000fc8000f8e0004 */
[----:B------:R-:W-:Y:S02]  /*1b320*/  IMAD.MOV R11, RZ, RZ, -R7 ;  /* 0x000000ffff0b7224 */ /* 0x000fe400078e0a07 */
[----:B------:R-:W-:Y:S01]  /*1b330*/  IMAD R12, R35, UR5, R6 ;  /* 0x00000005230c7c24 */ /* 0x000fe2000f8e0206 */
[----:B------:R-:W-:Y:S01]  /*1b340*/  IADD3 R6, P3, R7, R4, RZ ;  /* 0x0000000407067210 */ /* 0x000fe20007f7e0ff */
[----:B------:R-:W-:Y:S01]  /*1b350*/  IMAD R11, R34, R11, R13 ;  /* 0x0000000b220b7224 */ /* 0x000fe200078e020d */
[----:B------:R-:W-:Y:S01]  /*1b360*/  SHF.R.S32.HI R13, RZ, 0x1f, R7 ;  /* 0x0000001fff0d7819 */ /* 0x000fe20000011407 */
[----:B------:R-:W-:Y:S01]  /*1b370*/  ULDC UR6, c[0x0][0xa88] ;  /* 0x0002a20000067ab9 */ /* 0x000fe20000000800 */
[----:B------:R-:W-:Y:S01]  /*1b380*/  SHF.R.S32.HI R15, RZ, 0x1f, R30 ;  /* 0x0000001fff0f7819 */ /* 0x000fe2000001141e */
[----:B------:R-:W-:Y:S01]  /*1b390*/  ULDC.64 UR4, c[0x0][0xb88] ;  /* 0x0002e20000047ab9 */ /* 0x000fe20000000a00 */
[----:B------:R-:W-:Y:S01]  /*1b3a0*/  IADD3.X R7, R13, R5, R12, P3, !PT ;  /* 0x000000050d077210 */ /* 0x000fe20001ffe40c */
[----:B---3--:R-:W-:-:S04]  /*1b3b0*/  @P0 IMAD.WIDE R4, R63, 0x4, R8 ;  /* 0x000000043f040825 */ /* 0x008fc800078e0208 */
[----:B------:R-:W-:-:S06]  /*1b3c0*/  IMAD.U32 R9, RZ, RZ, UR6 ;  /* 0x00000006ff097e24 */ /* 0x000fcc000f8e00ff */
[----:B------:R0:W5:Y:S01]  /*1b3d0*/  @P0 LDG.E R9, desc[UR44][R4.64] ;  /* 0x0000002c04090981 */ /* 0x000162000c1e1900 */
[----:B------:R-:W-:-:S04]  /*1b3e0*/  LEA.HI R10, R15, R30, RZ, 0x2 ;  /* 0x0000001e0f0a7211 */ /* 0x000fc800078f10ff */
[--C-:B------:R-:W-:Y:S02]  /*1b3f0*/  SHF.R.S32.HI R14, RZ, 0x2, R10.reuse ;  /* 0x00000002ff0e7819 */ /* 0x100fe4000001140a */
[----:B------:R-:W-:Y:S02]  /*1b400*/  SHF.R.S32.HI R27, RZ, 0x1f, R10 ;  /* 0x0000001fff1b7819 */ /* 0x000fe4000001140a */
[----:B------:R-:W-:Y:S02]  /*1b410*/  SHF.R.S32.HI R10, RZ, 0x1f, R11 ;  /* 0x0000001fff0a7819 */ /* 0x000fe4000001140b */
[----:B------:R-:W-:-:S03]  /*1b420*/  SHF.R.S32.HI R31, RZ, 0x7, R31 ;  /* 0x00000007ff1f7819 */ /* 0x000fc6000001141f */
[----:B------:R-:W-:Y:S01]  /*1b430*/  IMAD R10, R10, UR4, RZ ;  /* 0x000000040a0a7c24 */ /* 0x000fe2000f8e02ff */
[----:B------:R-:W-:Y:S01]  /*1b440*/  LEA.HI R27, R27, R14, RZ, 0x3 ;  /* 0x0000000e1b1b7211 */ /* 0x000fe200078f18ff */
[----:B------:R-:W-:Y:S01]  /*1b450*/  IMAD.WIDE.U32 R6, R11, UR4, R6 ;  /* 0x000000040b067c25 */ /* 0x000fe2000f8e0006 */
[----:B------:R-:W-:-:S03]  /*1b460*/  LEA.HI R15, R15, R30, RZ, 0x5 ;  /* 0x0000001e0f0f7211 */ /* 0x000fc600078f28ff */
[----:B------:R-:W-:Y:S01]  /*1b470*/  IMAD R13, R11, UR5, R10 ;  /* 0x000000050b0d7c24 */ /* 0x000fe2000f8e020a */
[----:B------:R-:W-:Y:S01]  /*1b480*/  LOP3.LUT R27, R27, 0xfffffff8, RZ, 0xc0, !PT ;  /* 0xfffffff81b1b7812 */ /* 0x000fe200078ec0ff */
[----:B------:R-:W-:Y:S01]  /*1b490*/  IMAD.HI R8, R31, 0x55555556, RZ ;  /* 0x555555561f087827 */ /* 0x000fe200078e02ff */
[----:B------:R-:W-:Y:S02]  /*1b4a0*/  ULDC.64 UR4, c[0x0][0xb50] ;  /* 0x0002d40000047ab9 */ /* 0x000fe40000000a00 */
[----:B------:R-:W-:Y:S01]  /*1b4b0*/  LEA R10, P3, R6, UR4, 0x2 ;  /* 0x00000004060a7c11 */ /* 0x000fe2000f8610ff */
[----:B------:R-:W-:Y:S01]  /*1b4c0*/  IMAD.IADD R7, R7, 0x1, R13 ;  /* 0x0000000107077824 */ /* 0x000fe200078e020d */
[----:B------:R-:W-:Y:S01]  /*1b4d0*/  LEA.HI R8, R8, R8, RZ, 0x1 ;  /* 0x0000000808087211 */ /* 0x000fe200078f08ff */
[----:B------:R-:W-:Y:S01]  /*1b4e0*/  IMAD.IADD R14, R14, 0x1, -R27 ;  /* 0x000000010e0e7824 */ /* 0x000fe200078e0a1b */
[----:B------:R-:W-:Y:S02]  /*1b4f0*/  SHF.R.S32.HI R15, RZ, 0x5, R15 ;  /* 0x00000005ff0f7819 */ /* 0x000fe4000001140f */
[----:B------:R-:W-:Y:S01]  /*1b500*/  LEA.HI.X R7, R6, UR5, R7, 0x2, P3 ;  /* 0x0000000506077c11 */ /* 0x000fe200098f1407 */
[----:B------:R-:W-:-:S02]  /*1b510*/  IMAD R8, R8, -0x3, R31 ;  /* 0xfffffffd08087824 */ /* 0x000fc400078e021f */
[----:B------:R-:W-:Y:S01]  /*1b520*/  IMAD R15, R15, 0x10, R14 ;  /* 0x000000100f0f7824 */ /* 0x000fe200078e020e */
[----:B0-----:R-:W-:Y:S06]  /*1b530*/  @P0 BRA `(.L_x_12019) ;  /* 0x0000000000100947 */ /* 0x001fec0003800000 */
[----:B------:R-:W-:Y:S05]  /*1b540*/  @!P1 BRA `(.L_x_12019) ;  /* 0x00000000000c9947 */ /* 0x000fea0003800000 */
[----:B------:R-:W2:Y:S04]  /*1b550*/  LDG.E R4, desc[UR44][R24.64] ;  /* 0x0000002c18047981 */ /* 0x000ea8000c1e1900 */
[----:B-----5:R-:W2:Y:S02]  /*1b560*/  LDG.E R9, desc[UR44][R24.64+0x4] ;  /* 0x0000042c18097981 */ /* 0x020ea4000c1e1900 */
[----:B--2---:R-:W-:-:S07]  /*1b570*/  IMAD.IADD R9, R9, 0x1, -R4 ;  /* 0x0000000109097824 */ /* 0x004fce00078e0a04 */
.L_x_12019:
[----:B------:R-:W-:Y:S01]  /*1b580*/  IMAD R5, R2, 0x40, R3 ;  /* 0x0000004002057824 */ /* 0x000fe200078e0203 */
[----:B------:R-:W-:Y:S01]  /*1b590*/  SHFL.IDX PT, R24, R10, RZ, 0x1c1f ;  /* 0x001c1fff0a187589 */ /* 0x000fe200000e0000 */
[----:B------:R-:W-:Y:S01]  /*1b5a0*/  IMAD R6, R8, 0x40, R15 ;  /* 0x0000004008067824 */ /* 0x000fe200078e020f */
[----:B------:R-:W-:Y:S01]  /*1b5b0*/  LOP3.LUT P0, RZ, R30, 0x3, RZ, 0xc0, !PT ;  /* 0x000000031eff7812 */ /* 0x000fe2000780c0ff */
[----:B------:R-:W-:Y:S01]  /*1b5c0*/  IMAD.WIDE R28, R5, 0x2, R28 ;  /* 0x00000002051c7825 */ /* 0x000fe200078e021c */
[----:B------:R-:W0:Y:S01]  /*1b5d0*/  SHFL.IDX PT, R25, R7, RZ, 0x1c1f ;  /* 0x001c1fff07197589 */ /* 0x000e2200000e0000 */
[----:B------:R-:W1:Y:S01]  /*1b5e0*/  @P2 LDC R39, c[0x0][0xbec] ;  /* 0x0002fb00ff272b82 */ /* 0x000e620000000800 */
[----:B------:R-:W-:Y:S01]  /*1b5f0*/  ULDC.64 UR4, c[0x0][0xaa0] ;  /* 0x0002a80000047ab9 */ /* 0x000fe20000000a00 */
[----:B------:R-:W-:Y:S01]  /*1b600*/  IMAD.IADD R6, R6, 0x1, R60 ;  /* 0x0000000106067824 */ /* 0x000fe200078e023c */
[----:B------:R-:W-:Y:S01]  /*1b610*/  SHFL.IDX PT, R26, R10, 0x1, 0x1c1f ;  /* 0x003c1f000a1a7f89 */ /* 0x000fe200000e0000 */
[----:B-----5:R-:W-:Y:S01]  /*1b620*/  IMAD R37, R9, R34, RZ ;  /* 0x0000002209257224 */ /* 0x020fe200078e02ff */
[----:B------:R-:W-:Y:S01]  /*1b630*/  IADD3 R9, P3, R28, 0x1800, RZ ;  /* 0x000018001c097810 */ /* 0x000fe20007f7e0ff */
[----:B------:R-:W-:Y:S01]  /*1b640*/  VIADD R4, R6, 0x8 ;  /* 0x0000000806047836 */ /* 0x000fe20000000000 */
[----:B------:R-:W2:Y:S01]  /*1b650*/  SHFL.IDX PT, R27, R7, 0x1, 0x1c1f ;  /* 0x003c1f00071b7f89 */ /* 0x000ea200000e0000 */
        /* <DEDUP_REMOVED lines=8> */
[----:B0-----:R0:W-:Y:S01]  /*1b6e0*/  @!P1 ST.E desc[UR44][R24.64], R56 ;  /* 0x0000003818009985 */ /* 0x0011e2000c10192c */
        /* <DEDUP_REMOVED lines=8> */
[----:B------:R-:W3:Y:S04]  /*1b770*/  LD.E.128 R4, desc[UR44][R4.64] ;  /* 0x0000002c04047980 */ /* 0x000ee8000c101d00 */
[----:B------:R-:W4:Y:S04]  /*1b780*/  LD.E.128 R8, desc[UR44][R8.64] ;  /* 0x0000002c08087980 */ /* 0x000f28000c101d00 */
[----:B------:R-:W4:Y:S01]  /*1b790*/  LD.E.128 R12, desc[UR44][R12.64] ;  /* 0x0000002c0c0c7980 */ /* 0x000f22000c101d00 */
[----:B------:R-:W-:-:S04]  /*1b7a0*/  IADD3 R31, P0, R28, 0x4800, RZ ;  /* 0x000048001c1f7810 */ /* 0x000fc80007f1e0ff */
[----:B------:R-:W-:Y:S01]  /*1b7b0*/  LOP3.LUT R28, R31, 0x380, RZ, 0xc0, !PT ;  /* 0x000003801f1c7812 */ /* 0x000fe200078ec0ff */
[----:B0-----:R-:W-:Y:S02]  /*1b7c0*/  IMAD.X R25, RZ, RZ, R29, P0 ;  /* 0x000000ffff197224 */ /* 0x001fe400000e061d */
[----:B------:R-:W-:Y:S01]  /*1b7d0*/  IMAD R29, R33, UR4, RZ ;  /* 0x00000004211d7c24 */ /* 0x000fe2000f8e02ff */
[----:B------:R-:W-:Y:S01]  /*1b7e0*/  SHF.R.U64 R24, R28, 0x3, RZ ;  /* 0x000000031c187819 */ /* 0x000fe200000012ff */
[----:B------:R-:W0:Y:S03]  /*1b7f0*/  @P2 LDC R33, c[0x0][0xbf0] ;  /* 0x0002fc00ff212b82 */ /* 0x000e260000000800 */
[----:B------:R-:W-:Y:S01]  /*1b800*/  LOP3.LUT R24, R24, R31, RZ, 0x3c, !PT ;  /* 0x0000001f18187212 */ /* 0x000fe200078e3cff */
[C---:B------:R-:W-:Y:S02]  /*1b810*/  IMAD R31, R32.reuse, UR5, R29 ;  /* 0x00000005201f7c24 */ /* 0x040fe4000f8e021d */
[----:B------:R-:W-:Y:S01]  /*1b820*/  IMAD.WIDE.U32 R28, R32, UR4, RZ ;  /* 0x00000004201c7c25 */ /* 0x000fe2000f8e00ff */
[----:B------:R-:W-:-:S02]  /*1b830*/  ULDC.64 UR4, c[0x0][0xae8] ;  /* 0x0002ba0000047ab9 */ /* 0x000fc40000000a00 */
[----:B--2---:R-:W5:Y:S01]  /*1b840*/  LD.E.128 R24, desc[UR44][R24.64] ;  /* 0x0000002c18187980 */ /* 0x004f62000c101d00 */
[----:B------:R-:W-:Y:S02]  /*1b850*/  IMAD R30, R21, 0x30, R2 ;  /* 0x00000030151e7824 */ /* 0x000fe400078e0202 */
[----:B------:R-:W-:Y:S01]  /*1b860*/  IMAD R20, R38, UR4, RZ ;  /* 0x0000000426147c24 */ /* 0x000fe2000f8e02ff */
[----:B------:R-:W-:Y:S01]  /*1b870*/  @!PT LDS RZ, [RZ] ;  /* 0x00000000fffff984 */ /* 0x000fe20000000800 */
[----:B------:R-:W-:Y:S01]  /*1b880*/  @!PT LDS RZ, [RZ] ;  /* 0x00000000fffff984 */ /* 0x000fe20000000800 */
[----:B------:R-:W-:Y:S01]  /*1b890*/  @!PT LDS RZ, [RZ] ;  /* 0x00000000fffff984 */ /* 0x000fe20000000800 */
[----:B------:R-:W-:Y:S01]  /*1b8a0*/  @!PT LDS RZ, [RZ] ;  /* 0x00000000fffff984 */ /* 0x000fe20000000800 */
[----:B------:R2:W-:Y:S06]  /*1b8b0*/  MEMBAR.ALL.CTA ;  /* 0x0000000000007992 */ /* 0x0005ec0000008000 */
[----:B--2---:R-:W2:Y:S01]  /*1b8c0*/  FENCE.VIEW.ASYNC.S ;  /* 0x00000000000073c6 */ /* 0x004ea20000000000 */
[----:B------:R-:W-:-:S02]  /*1b8d0*/  IMAD.IADD R29, R29, 0x1, R31 ;  /* 0x000000011d1d7824 */ /* 0x000fc400078e021f */
[----:B------:R-:W-:Y:S02]  /*1b8e0*/  IMAD.IADD R32, R60, 0x1, R30 ;  /* 0x000000013c207824 */ /* 0x000fe400078e021e */
[C---:B------:R-:W-:Y:S02]  /*1b8f0*/  IMAD R31, R62.reuse, UR5, R20 ;  /* 0x000000053e1f7c24 */ /* 0x040fe4000f8e0214 */
[----:B------:R-:W-:Y:S01]  /*1b900*/  IMAD.WIDE.U32 R20, R62, UR4, R28 ;  /* 0x000000043e147c25 */ /* 0x000fe2000f8e001c */
[----:B------:R-:W-:-:S03]  /*1b910*/  ULDC.64 UR4, c[0x0][0xaf0] ;  /* 0x0002bc0000047ab9 */ /* 0x000fc60000000a00 */
[----:B-1----:R-:W-:-:S04]  /*1b920*/  @P2 IMAD.HI.U32 R28, R32, R39, RZ ;  /* 0x00000027201c2227 */ /* 0x002fc800078e00ff */
[----:B------:R-:W-:Y:S01]  /*1b930*/  IMAD.MOV.U32 R29, RZ, RZ, R32 ;  /* 0x000000ffff1d7224 */ /* 0x000fe200078e0020 */
[----:B0-----:R-:W-:Y:S01]  /*1b940*/  @P2 SHF.R.U32.HI R29, RZ, R33, R28 ;  /* 0x00000021ff1d2219 */ /* 0x001fe2000001161c */
[----:B------:R-:W-:Y:S02]  /*1b950*/  IMAD.IADD R21, R21, 0x1, R31 ;  /* 0x0000000115157824 */ /* 0x000fe400078e021f */
[----:B------:R-:W-:Y:S01]  /*1b960*/  IMAD R30, R36, UR4, RZ ;  /* 0x00000004241e7c24 */ /* 0x000fe2000f8e02ff */
[----:B------:R-:W-:Y:S01]  /*1b970*/  SHF.R.S32.HI R28, RZ, 0x1f, R29 ;  /* 0x0000001fff1c7819 */ /* 0x000fe2000001141d */
[----:B------:R-:W-:-:S04]  /*1b980*/  IMAD.WIDE.U32 R20, R35, UR4, R20 ;  /* 0x0000000423147c25 */ /* 0x000fc8000f8e0014 */
[----:B------:R-:W-:Y:S01]  /*1b990*/  IMAD R31, R35, UR5, R30 ;  /* 0x00000005231f7c24 */ /* 0x000fe2000f8e021e */
[----:B------:R-:W-:Y:S01]  /*1b9a0*/  ULDC.64 UR4, c[0x0][0xae0] ;  /* 0x0002b80000047ab9 */ /* 0x000fe20000000a00 */
[----:B------:R-:W-:Y:S02]  /*1b9b0*/  IMAD.MOV R33, RZ, RZ, -R29 ;  /* 0x000000ffff217224 */ /* 0x000fe400078e0a1d */
[----:B------:R-:W-:Y:S02]  /*1b9c0*/  IMAD.IADD R21, R21, 0x1, R31 ;  /* 0x0000000115157824 */ /* 0x000fe400078e021f */
[----:B------:R-:W-:Y:S02]  /*1b9d0*/  IMAD R28, R28, UR4, RZ ;  /* 0x000000041c1c7c24 */ /* 0x000fe4000f8e02ff */
[----:B------:R-:W-:Y:S02]  /*1b9e0*/  IMAD R31, R34, R33, R32 ;  /* 0x00000021221f7224 */ /* 0x000fe400078e0220 */
[----:B------:R-:W-:-:S02]  /*1b9f0*/  IMAD R33, R29, UR5, R28 ;  /* 0x000000051d217c24 */ /* 0x000fc4000f8e021c */
[----:B------:R-:W-:Y:S01]  /*1ba00*/  IMAD.WIDE.U32 R20, R29, UR4, R20 ;  /* 0x000000041d147c25 */ /* 0x000fe2000f8e0014 */
[----:B------:R-:W-:Y:S01]  /*1ba10*/  SHF.R.S32.HI R28, RZ, 0x1f, R31 ;  /* 0x0000001fff1c7819 */ /* 0x000fe2000001141f */
[----:B------:R-:W-:Y:S02]  /*1ba20*/  ULDC.64 UR4, c[0x0][0xad8] ;  /* 0x0002b60000047ab9 */ /* 0x000fe40000000a00 */
        /* <DEDUP_REMOVED lines=8> */
[----:B------:R-:W-:Y:S01]  /*1bab0*/  ULDC UR4, c[0x0][0xac8] ;  /* 0x0002b20000047ab9 */ /* 0x000fe20000000800 */
[----:B------:R-:W-:Y:S02]  /*1bac0*/  VIADD R2, R34, 0x30 ;  /* 0x0000003022027836 */ /* 0x000fe40000000000 */
[----:B--2---:R-:W0:Y:S01]  /*1bad0*/  SHFL.IDX PT, R28, R32, RZ, 0x181f ;  /* 0x00181fff201c7589 */ /* 0x004e2200000e0000 */
[----:B------:R-:W-:Y:S01]  /*1bae0*/  LEA.HI.X R33, R20, UR5, R21, 0x1, P0 ;  /* 0x0000000514217c11 */ /* 0x000fe200080f0c15 */
[C---:B------:R-:W-:Y:S01]  /*1baf0*/  VIADD R20, R34.reuse, 0x60 ;  /* 0x0000006022147836 */ /* 0x040fe20000000000 */
[----:B------:R-:W-:Y:S01]  /*1bb00*/  ISETP.GE.AND P0, PT, R3, UR4, PT ;  /* 0x0000000403007c0c */ /* 0x000fe2000bf06270 */
[----:B------:R-:W1:Y:S03]  /*1bb10*/  SHFL.IDX PT, R30, R32, 0x1, 0x181f ;  /* 0x00381f00201e7f89 */ /* 0x000e6600000e0000 */
[-C--:B------:R-:W-:Y:S01]  /*1bb20*/  ISETP.GE.OR P1, PT, R34, R37.reuse, P0 ;  /* 0x000000252200720c */ /* 0x080fe20000726670 */
[----:B------:R-:W2:Y:S01]  /*1bb30*/  SHFL.IDX PT, R36, R32, 0x2, 0x181f ;  /* 0x00581f0020247f89 */ /* 0x000ea200000e0000 */
[-C--:B------:R-:W-:Y:S01]  /*1bb40*/  ISETP.GE.OR P2, PT, R2, R37.reuse, P0 ;  /* 0x000000250200720c */ /* 0x080fe20000746670 */
[----:B------:R-:W-:Y:S01]  /*1bb50*/  VIADD R2, R17, 0x13220 ;  /* 0x0001322011027836 */ /* 0x000fe20000000000 */
[----:B------:R-:W-:Y:S01]  /*1bb60*/  ISETP.GE.OR P3, PT, R20, R37, P0 ;  /* 0x000000251400720c */ /* 0x000fe20000766670 */
[----:B------:R-:W2:Y:S03]  /*1bb70*/  SHFL.IDX PT, R21, R33, RZ, 0x181f ;  /* 0x00181fff21157589 */ /* 0x000ea600000e0000 */
[----:B------:R-:W-:Y:S01]  /*1bb80*/  PRMT R2, RZ, 0x654, R2 ;  /* 0x00000654ff027816 */ /* 0x000fe20000000002 */
[----:B------:R-:W2:Y:S03]  /*1bb90*/  SHFL.IDX PT, R29, R33, 0x1, 0x181f ;  /* 0x00381f00211d7f89 */ /* 0x000ea600000e0000 */
[----:B------:R1:W-:Y:S01]  /*1bba0*/  SYNCS.ARRIVE.TRANS64.RED.A1T0 RZ, [R2+URZ], RZ ;  /* 0x000000ff02ff79a7 */ /* 0x0003e2000810043f */
[----:B------:R-:W2:Y:S01]  /*1bbb0*/  SHFL.IDX PT, R31, R33, 0x2, 0x181f ;  /* 0x00581f00211f7f89 */ /* 0x000ea200000e0000 */
[----:B0-----:R-:W-:-:S03]  /*1bbc0*/  @!P1 LEA R20, P4, R3, R28, 0x1 ;  /* 0x0000001c03149211 */ /* 0x001fc600078808ff */
[----:B------:R-:W0:Y:S01]  /*1bbd0*/  SHFL.IDX PT, R32, R32, 0x3, 0x181f ;  /* 0x00781f0020207f89 */ /* 0x000e2200000e0000 */
[----:B-1----:R-:W-:Y:S01]  /*1bbe0*/  VIADD R2, R34, 0x90 ;  /* 0x0000009022027836 */ /* 0x002fe20000000000 */
[C---:B------:R-:W-:Y:S02]  /*1bbf0*/  @!P2 LEA R28, P5, R3.reuse, R30, 0x1 ;  /* 0x0000001e031ca211 */ /* 0x040fe400078a08ff */
[----:B------:R-:W1:Y:S01]  /*1bc00*/  SHFL.IDX PT, R33, R33, 0x3, 0x181f ;  /* 0x00781f0021217f89 */ /* 0x000e6200000e0000 */
[C---:B--2---:R-:W-:Y:S02]  /*1bc10*/  @!P3 LEA R30, P6, R3.reuse, R36, 0x1 ;  /* 0x00000024031eb211 */ /* 0x044fe400078c08ff */
[----:B------:R-:W-:Y:S02]  /*1bc20*/  ISETP.GE.OR P0, PT, R2, R37, P0 ;  /* 0x000000250200720c */ /* 0x000fe40000706670 */
[C-C-:B------:R-:W-:Y:S02]  /*1bc30*/  @!P1 LEA.HI.X R21, R3.reuse, R21, R0.reuse, 0x1, P4 ;  /* 0x0000001503159211 */ /* 0x140fe400020f0c00 */
[----:B------:R-:W-:-:S02]  /*1bc40*/  @!P2 LEA.HI.X R29, R3, R29, R0, 0x1, P5 ;  /* 0x0000001d031da211 */ /* 0x000fc400028f0c00 */
[----:B------:R-:W-:Y:S01]  /*1bc50*/  @!P3 LEA.HI.X R31, R3, R31, R0, 0x1, P6 ;  /* 0x0000001f031fb211 */ /* 0x000fe200030f0c00 */
[----:B---3--:R3:W-:Y:S04]  /*1bc60*/  @!P1 ST.E.128 desc[UR44][R20.64], R4 ;  /* 0x0000000414009985 */ /* 0x0087e8000c101d2c */
[----:B----4-:R3:W-:Y:S04]  /*1bc70*/  @!P2 ST.E.128 desc[UR44][R28.64], R8 ;  /* 0x000000081c00a985 */ /* 0x0107e8000c101d2c */
[----:B------:R3:W-:Y:S01]  /*1bc80*/  @!P3 ST.E.128 desc[UR44][R30.64], R12 ;  /* 0x0000000c1e00b985 */ /* 0x0007e2000c101d2c */
[----:B01----:R-:W-:Y:S05]  /*1bc90*/  @P0 BRA `(.L_x_12020) ;  /* 0x0000000800480947 */ /* 0x003fea0003800000 */
[----:B------:R-:W-:-:S04]  /*1bca0*/  LEA R2, P0, R3, R32, 0x1 ;  /* 0x0000002003027211 */ /* 0x000fc800078008ff */
[----:B------:R-:W-:-:S05]  /*1bcb0*/  LEA.HI.X R3, R3, R33, R0, 0x1, P0 ;  /* 0x0000002103037211 */ /* 0x000fca00000f0c00 */
[----:B-----5:R0:W-:Y:S01]  /*1bcc0*/  ST.E.128 desc[UR44][R2.64], R24 ;  /* 0x0000001802007985 */ /* 0x0201e2000c101d2c */
[----:B------:R-:W-:Y:S05]  /*1bcd0*/  BRA `(.L_x_12020) ;  /* 0x0000000800387947 */ /* 0x000fea0003800000 */
.L_x_12018:
[----:B------:R-:W2:Y:S01]  /*1bce0*/  LDL R11, [R1+0x58] ;  /* 0x00005800010b7983 */ /* 0x000ea20000100800 */
[----:B------:R-:W-:Y:S01]  /*1bcf0*/  ULDC.64 UR4, c[0x0][0xc00] ;  /* 0x0003000000047ab9 */ /* 0x000fe20000000a00 */
[----:B0-----:R-:W2:Y:S01]  /*1bd00*/  LDC.64 R4, c[0x0][0xc00] ;  /* 0x00030000ff047b82 */ /* 0x001ea20000000a00 */
[----:B------:R-:W-:Y:S01]  /*1bd10*/  ISETP.NE.U32.AND P0, PT, RZ, UR4, PT ;  /* 0x00000004ff007c0c */ /* 0x000fe2000bf05070 */
[----:B------:R-:W-:-:S03]  /*1bd20*/  IMAD.MOV.U32 R9, RZ, RZ, RZ ;  /* 0x000000ffff097224 */ /* 0x000fc600078e00ff */
[----:B------:R-:W-:Y:S01]  /*1bd30*/  ISETP.NE.AND.EX P0, PT, RZ, UR5, PT, P0 ;  /* 0x00000005ff007c0c */ /* 0x000fe2000bf05300 */
[----:B------:R-:W-:Y:S02]  /*1bd40*/  ULDC.64 UR4, c[0x0][0xc08] ;  /* 0x0003020000047ab9 */ /* 0x000fe40000000a00 */
[----:B------:R-:W-:Y:S01]  /*1bd50*/  ISETP.NE.U32.AND P1, PT, RZ, UR4, PT ;  /* 0x00000004ff007c0c */ /* 0x000fe2000bf25070 */
[----:B------:R-:W0:Y:S03]  /*1bd60*/  LDC R27, c[0x0][0xbe8] ;  /* 0x0002fa00ff1b7b82 */ /* 0x000e260000000800 */
[----:B------:R-:W-:-:S13]  /*1bd70*/  ISETP.NE.AND.EX P1, PT, RZ, UR5, PT, P1 ;  /* 0x00000005ff007c0c */ /* 0x000fda000bf25310 */
[----:B------:R-:W3:Y:S01]  /*1bd80*/  @P1 LDC.64 R6, c[0x0][0xc08] ;  /* 0x00030200ff061b82 */ /* 0x000ee20000000a00 */
[----:B------:R-:W-:Y:S02]  /*1bd90*/  ULDC UR4, c[0x0][0xa88] ;  /* 0x0002a20000047ab9 */ /* 0x000fe40000000800 */
[----:B------:R-:W-:Y:S02]  /*1bda0*/  IMAD.U32 R8, RZ, RZ, UR4 ;  /* 0x00000004ff087e24 */ /* 0x000fe4000f8e00ff */
[----:B--2---:R-:W-:-:S04]  /*1bdb0*/  IMAD.WIDE R4, R11, 0x4, R4 ;  /* 0x000000040b047825 */ /* 0x004fc800078e0204 */
[----:B---3--:R-:W-:Y:S01]  /*1bdc0*/  @P1 IMAD.WIDE R6, R11, 0x4, R6 ;  /* 0x000000040b061825 */ /* 0x008fe200078e0206 */
[----:B------:R2:W5:Y:S04]  /*1bdd0*/  @P0 LDG.E R9, desc[UR44][R4.64] ;  /* 0x0000002c04090981 */ /* 0x000568000c1e1900 */
[----:B------:R2:W5:Y:S01]  /*1bde0*/  @P1 LDG.E R8, desc[UR44][R6.64] ;  /* 0x0000002c06081981 */ /* 0x000562000c1e1900 */
[----:B0-----:R-:W-:Y:S02]  /*1bdf0*/  ISETP.NE.AND P2, PT, R27, 0x1, PT ;  /* 0x000000011b00780c */ /* 0x001fe40003f45270 */
[----:B------:R-:W-:Y:S02]  /*1be00*/  ISETP.GE.AND P3, PT, R30, 0xc0, PT ;  /* 0x000000c01e00780c */ /* 0x000fe40003f66270 */
[----:B------:R-:W-:-:S09]  /*1be10*/  SHF.R.S32.HI R10, RZ, 0x1f, R11 ;  /* 0x0000001fff0a7819 */ /* 0x000fd2000001140b */
[----:B------:R-:W0:Y:S01]  /*1be20*/  @P2 LDC R26, c[0x0][0xbec] ;  /* 0x0002fb00ff1a2b82 */ /* 0x000e220000000800 */
[----:B--2---:R-:W-:Y:S05]  /*1be30*/  @P1 BRA `(.L_x_12021) ;  /* 0x0000000000101947 */ /* 0x004fea0003800000 */
[----:B------:R-:W-:Y:S05]  /*1be40*/  @!P0 BRA `(.L_x_12021) ;  /* 0x00000000000c8947 */ /* 0x000fea0003800000 */
[----:B------:R-:W2:Y:S04]  /*1be50*/  LDG.E R7, desc[UR44][R4.64] ;  /* 0x0000002c04077981 */ /* 0x000ea8000c1e1900 */
[----:B-----5:R-:W2:Y:S02]  /*1be60*/  LDG.E R8, desc[UR44][R4.64+0x4] ;  /* 0x0000042c04087981 */ /* 0x020ea4000c1e1900 */
[----:B--2---:R-:W-:-:S07]  /*1be70*/  IMAD.IADD R8, R8, 0x1, -R7 ;  /* 0x0000000108087824 */ /* 0x004fce00078e0a07 */
.L_x_12021:
        /* <DEDUP_REMOVED lines=9> */
[----:B------:R-:W-:Y:S01]  /*1bf10*/  IADD3 R13, R28, -0x80, R50 ;  /* 0xffffff801c0d7810 */ /* 0x000fe20007ffe032 */
        /* <DEDUP_REMOVED lines=36> */
.L_x_12023:
[----:B------:R-:W-:Y:S05]  /*1c160*/  BSYNC B1 ;  /* 0x0000000000017941 */ /* 0x000fea0003800000 */
.L_x_12022:
[----:B------:R-:W3:Y:S01]  /*1c170*/  @P2 LDC R11, c[0x0][0xbf0] ;  /* 0x0002fc00ff0b2b82 */ /* 0x000ee20000000800 */
[----:B------:R-:W-:Y:S01]  /*1c180*/  ULDC.64 UR4, c[0x0][0xaa0] ;  /* 0x0002a80000047ab9 */ /* 0x000fe20000000a00 */
[----:B------:R-:W-:Y:S02]  /*1c190*/  IMAD R21, R21, 0x30, R2 ;  /* 0x0000003015157824 */ /* 0x000fe400078e0202 */
[----:B------:R-:W-:Y:S02]  /*1c1a0*/  IMAD R4, R12, UR4, RZ ;  /* 0x000000040c047c24 */ /* 0x000fe4000f8e02ff */
[----:B------:R-:W-:Y:S02]  /*1c1b0*/  IMAD.IADD R21, R28, 0x1, R21 ;  /* 0x000000011c157824 */ /* 0x000fe400078e0215 */
[C---:B--2---:R-:W-:Y:S02]  /*1c1c0*/  IMAD R7, R9.reuse, UR5, R4 ;  /* 0x0000000509077c24 */ /* 0x044fe4000f8e0204 */
[----:B------:R-:W-:Y:S01]  /*1c1d0*/  IMAD.WIDE.U32 R4, R9, UR4, RZ ;  /* 0x0000000409047c25 */ /* 0x000fe2000f8e00ff */
[----:B------:R-:W-:-:S03]  /*1c1e0*/  ULDC.64 UR4, c[0x0][0xae8] ;  /* 0x0002ba0000047ab9 */ /* 0x000fc60000000a00 */
[----:B------:R-:W-:Y:S02]  /*1c1f0*/  IMAD R6, R14, UR4, RZ ;  /* 0x000000040e067c24 */ /* 0x000fe4000f8e02ff */
[----:B------:R-:W-:Y:S02]  /*1c200*/  IMAD.IADD R5, R5, 0x1, R7 ;  /* 0x0000000105057824 */ /* 0x000fe400078e0207 */
[----:B------:R-:W-:Y:S02]  /*1c210*/  IMAD R9, R29, UR5, R6 ;  /* 0x000000051d097c24 */ /* 0x000fe4000f8e0206 */
[----:B0-----:R-:W-:-:S04]  /*1c220*/  @P2 IMAD.HI.U32 R6, R21, R26, RZ ;  /* 0x0000001a15062227 */ /* 0x001fc800078e00ff */
[----:B------:R-:W-:Y:S01]  /*1c230*/  IMAD.WIDE.U32 R4, R29, UR4, R4 ;  /* 0x000000041d047c25 */ /* 0x000fe2000f8e0004 */
[----:B------:R-:W-:-:S03]  /*1c240*/  ULDC.64 UR4, c[0x0][0xaf0] ;  /* 0x0002bc0000047ab9 */ /* 0x000fc60000000a00 */
[----:B------:R-:W-:Y:S01]  /*1c250*/  IMAD.MOV.U32 R7, RZ, RZ, R21 ;  /* 0x000000ffff077224 */ /* 0x000fe200078e0015 */
[----:B---3--:R-:W-:Y:S01]  /*1c260*/  @P2 SHF.R.U32.HI R7, RZ, R11, R6 ;  /* 0x0000000bff072219 */ /* 0x008fe20000011606 */
        /* <DEDUP_REMOVED lines=21> */
[----:B------:R-:W-:Y:S01]  /*1c3c0*/  IMAD R27, R8, R27, RZ ;  /* 0x0000001b081b7224 */ /* 0x000fe200078e02ff */
[----:B------:R-:W-:Y:S01]  /*1c3d0*/  ULDC UR4, c[0x0][0xac8] ;  /* 0x0002b20000047ab9 */ /* 0x000fe20000000800 */
[----:B------:R-:W-:Y:S01]  /*1c3e0*/  IMAD.IADD R24, R2, 0x1, R28 ;  /* 0x0000000102187824 */ /* 0x000fe200078e021c */
[----:B------:R-:W-:Y:S01]  /*1c3f0*/  LEA.HI.X R10, R4, UR5, R5, 0x1, P0 ;  /* 0x00000005040a7c11 */ /* 0x000fe200080f0c05 */
[----:B------:R-:W0:Y:S01]  /*1c400*/  SHFL.IDX PT, R8, R6, RZ, 0x181f ;  /* 0x00181fff06087589 */ /* 0x000e2200000e0000 */
[----:B------:R-:W-:Y:S01]  /*1c410*/  ISETP.GE.AND P0, PT, R3, UR4, PT ;  /* 0x0000000403007c0c */ /* 0x000fe2000bf06270 */
[C---:B------:R-:W-:Y:S02]  /*1c420*/  VIADD R2, R24.reuse, 0x30 ;  /* 0x0000003018027836 */ /* 0x040fe40000000000 */
[----:B------:R-:W2:Y:S01]  /*1c430*/  SHFL.IDX PT, R12, R6, 0x1, 0x181f ;  /* 0x00381f00060c7f89 */ /* 0x000ea200000e0000 */
[C---:B------:R-:W-:Y:S01]  /*1c440*/  VIADD R4, R24.reuse, 0x60 ;  /* 0x0000006018047836 */ /* 0x040fe20000000000 */
[CC--:B------:R-:W-:Y:S01]  /*1c450*/  ISETP.GE.OR P3, PT, R24.reuse, R27.reuse, P0 ;  /* 0x0000001b1800720c */ /* 0x0c0fe20000766670 */
[----:B------:R-:W-:Y:S01]  /*1c460*/  VIADD R5, R24, 0x90 ;  /* 0x0000009018057836 */ /* 0x000fe20000000000 */
[----:B------:R-:W3:Y:S01]  /*1c470*/  SHFL.IDX PT, R14, R6, 0x2, 0x181f ;  /* 0x00581f00060e7f89 */ /* 0x000ee200000e0000 */
[----:B------:R-:W-:-:S02]  /*1c480*/  ISETP.GE.OR P2, PT, R2, R27, P0 ;  /* 0x0000001b0200720c */ /* 0x000fc40000746670 */
[-C--:B------:R-:W-:Y:S01]  /*1c490*/  ISETP.GE.OR P1, PT, R4, R27.reuse, P0 ;  /* 0x0000001b0400720c */ /* 0x080fe20000726670 */
[----:B------:R-:W4:Y:S01]  /*1c4a0*/  SHFL.IDX PT, R7, R10, RZ, 0x181f ;  /* 0x00181fff0a077589 */ /* 0x000f2200000e0000 */
[----:B------:R-:W-:-:S03]  /*1c4b0*/  ISETP.GE.OR P0, PT, R5, R27, P0 ;  /* 0x0000001b0500720c */ /* 0x000fc60000706670 */
[----:B------:R2:W5:Y:S04]  /*1c4c0*/  SHFL.IDX PT, R20, R6, 0x3, 0x181f ;  /* 0x00781f0006147f89 */ /* 0x00056800000e0000 */
[----:B------:R-:W1:Y:S04]  /*1c4d0*/  SHFL.IDX PT, R9, R10, 0x1, 0x181f ;  /* 0x00381f000a097f89 */ /* 0x000e6800000e0000 */
[----:B------:R-:W1:Y:S01]  /*1c4e0*/  SHFL.IDX PT, R11, R10, 0x2, 0x181f ;  /* 0x00581f000a0b7f89 */ /* 0x000e6200000e0000 */
[----:B0-----:R-:W-:-:S03]  /*1c4f0*/  @!P3 LEA R4, P6, R3, R8, 0x1 ;  /* 0x000000080304b211 */ /* 0x001fc600078c08ff */
[----:B------:R-:W0:Y:S01]  /*1c500*/  SHFL.IDX PT, R13, R10, 0x3, 0x181f ;  /* 0x00781f000a0d7f89 */ /* 0x000e2200000e0000 */
[C---:B--2---:R-:W-:Y:S02]  /*1c510*/  @!P2 LEA R6, P5, R3.reuse, R12, 0x1 ;  /* 0x0000000c0306a211 */ /* 0x044fe400078a08ff */
[C---:B---3--:R-:W-:Y:S02]  /*1c520*/  @!P1 LEA R8, P4, R3.reuse, R14, 0x1 ;  /* 0x0000000e03089211 */ /* 0x048fe400078808ff */
[C---:B----4-:R-:W-:Y:S02]  /*1c530*/  @!P3 LEA.HI.X R5, R3.reuse, R7, R0, 0x1, P6 ;  /* 0x000000070305b211 */ /* 0x050fe400030f0c00 */
[----:B-----5:R-:W-:-:S03]  /*1c540*/  @!P0 LEA R2, P6, R3, R20, 0x1 ;  /* 0x0000001403028211 */ /* 0x020fc600078c08ff */
[----:B------:R2:W-:Y:S01]  /*1c550*/  @!P3 ST.E.128 desc[UR44][R4.64], RZ ;  /* 0x000000ff0400b985 */ /* 0x0005e2000c101d2c */
[C-C-:B-1----:R-:W-:Y:S02]  /*1c560*/  @!P2 LEA.HI.X R7, R3.reuse, R9, R0.reuse, 0x1, P5 ;  /* 0x000000090307a211 */ /* 0x142fe400028f0c00 */
[----:B------:R-:W-:-:S03]  /*1c570*/  @!P1 LEA.HI.X R9, R3, R11, R0, 0x1, P4 ;  /* 0x0000000b03099211 */ /* 0x000fc600020f0c00 */
[----:B------:R2:W-:Y:S01]  /*1c580*/  @!P2 ST.E.128 desc[UR44][R6.64], RZ ;  /* 0x000000ff0600a985 */ /* 0x0005e2000c101d2c */
[----:B0-----:R-:W-:-:S03]  /*1c590*/  @!P0 LEA.HI.X R3, R3, R13, R0, 0x1, P6 ;  /* 0x0000000d03038211 */ /* 0x001fc600030f0c00 */
[----:B------:R2:W-:Y:S04]  /*1c5a0*/  @!P1 ST.E.128 desc[UR44][R8.64], RZ ;  /* 0x000000ff08009985 */ /* 0x0005e8000c101d2c */
[----:B------:R2:W-:Y:S02]  /*1c5b0*/  @!P0 ST.E.128 desc[UR44][R2.64], RZ ;  /* 0x000000ff02008985 */ /* 0x0005e4000c101d2c */
.L_x_12020:
[----:B------:R-:W-:Y:S05]  /*1c5c0*/  BSYNC B0 ;  /* 0x0000000000007941 */ /* 0x000fea0003800000 */
.L_x_12017:
[----:B------:R-:W4:Y:S01]  /*1c5d0*/  LDL R0, [R1+0x4c] ;  /* 0x00004c0001007983 */ /* 0x000f220000100800 */
[----:B------:R-:W-:Y:S02]  /*1c5e0*/  ULDC UR4, c[0x0][0xc3c] ;  /* 0x00030f0000047ab9 */ /* 0x000fe40000000800 */
[----:B----4-:R-:W-:-:S13]  /*1c5f0*/  ISETP.GE.AND P0, PT, R0, UR4, PT ;  /* 0x0000000400007c0c */ /* 0x010fda000bf06270 */
[----:B------:R-:W-:Y:S05]  /*1c600*/  @!P0 BRA `(.L_x_12024) ;  /* 0xfffffe4800588947 */ /* 0x000fea000383ffff */
[----:B------:R-:W-:Y:S05]  /*1c610*/  BRA `(.L_x_11850) ;  /* 0x0000006400f47947 */ /* 0x000fea0003800000 */
.L_x_11848:
[----:B------:R-:W-:-:S08]  /*1c620*/  NOP ;  /* 0x0000000000007918 */ /* 0x000fd00000000000 */
[----:B0-----:R-:W0:-:S00]  /*1c630*/  USETMAXREG.DEALLOC.CTAPOOL 0x20 ;  /* 0x00000020000079c8 */ /* 0x001e0000080e0500 */
        /* <DEDUP_REMOVED lines=11> */
[----:B------:R-:W1:Y:S01]  /*1c6f0*/  LDS.128 R16, [UR4+0x132d0] ;  /* 0x0132d004ff107984 */ /* 0x000e620008000c00 */
[----:B------:R-:W-:Y:S06]  /*1c700*/  BAR.ARV 0x4, 0x200 ;  /* 0x0108000000007b1d */ /* 0x000fec0000002000 */
[----:B------:R-:W-:Y:S05]  /*1c710*/  BRA `(.L_x_12026) ;  /* 0x0000000800887947 */ /* 0x000fea0003800000 */
.L_x_12025:
        /* <DEDUP_REMOVED lines=42> */
.L_x_12031:
        /* <DEDUP_REMOVED lines=12> */
.L_x_12030:
[----:B------:R-:W-:Y:S05]  /*1ca80*/  BSYNC B0 ;  /* 0x0000000000007941 */ /* 0x000fea0003800000 */
.L_x_12029:
        /* <DEDUP_REMOVED lines=20> */
[----:B------:R-:W-:Y:S02]  /*1cbd0*/  IMAD.MOV.U32 R6, RZ, RZ, R9 ;  /* 0x000000ffff067224 */ /* 0x000fe400078e0009 */
[----:B------:R-:W-:-:S07]  /*1cbe0*/  IMAD.MOV.U32 R9, RZ, RZ, R3 ;  /* 0x000000ffff097224 */ /* 0x000fce00078e0003 */
.L_x_12027:
        /* <DEDUP_REMOVED lines=21> */
.L_x_12032:
[----:B-1----:R-:W-:Y:S01]  /*1cd40*/  IMAD R16, R16, UR5, R9 ;  /* 0x0000000510107c24 */ /* 0x002fe2000f8e0209 */
[----:B0-----:R-:W-:Y:S01]  /*1cd50*/  IABS R6, R4 ;  /* 0x0000000400067213 */ /* 0x001fe20000000000 */
[----:B------:R-:W-:Y:S02]  /*1cd60*/  IMAD R11, R15, R8, RZ ;  /* 0x000000080f0b7224 */ /* 0x000fe400078e02ff */
[----:B------:R-:W-:Y:S01]  /*1cd70*/  IMAD.MOV.U32 R2, RZ, RZ, RZ ;  /* 0x000000ffff027224 */ /* 0x000fe200078e00ff */
[----:B------:R-:W-:Y:S01]  /*1cd80*/  IADD3 R9, -R16, UR6, RZ ;  /* 0x0000000610097c10 */ /* 0x000fe2000fffe1ff */
        /* <DEDUP_REMOVED lines=50> */
.L_x_12028:
[----:B------:R-:W-:Y:S02]  /*1d0b0*/  IMAD.MOV.U32 R17, RZ, RZ, RZ ;  /* 0x000000ffff117224 */ /* 0x000fe400078e00ff */
[----:B------:R-:W-:Y:S02]  /*1d0c0*/  IMAD.U32 R16, RZ, RZ, UR6 ;  /* 0x00000006ff107e24 */ /* 0x000fe4000f8e00ff */
[----:B------:R-:W-:-:S07]  /*1d0d0*/  IMAD.MOV.U32 R18, RZ, RZ, RZ ;  /* 0x000000ffff127224 */ /* 0x000fce00078e00ff */
.L_x_12033:
[----:B------:R-:W-:-:S13]  /*1d0e0*/  ISETP.NE.AND P0, PT, R5, RZ, PT ;  /* 0x000000ff0500720c */ /* 0x000fda0003f05270 */
[----:B------:R-:W0:Y:S01]  /*1d0f0*/  @!P0 S2R R3, SR_CgaCtaId ;  /* 0x0000000000038919 */ /* 0x000e220000008800 */
[----:B------:R-:W-:-:S04]  /*1d100*/  @!P0 MOV R0, 0x400 ;  /* 0x0000040000008802 */ /* 0x000fc80000000f00 */
[----:B0-----:R-:W-:-:S05]  /*1d110*/  @!P0 LEA R0, R3, R0, 0x18 ;  /* 0x0000000003008211 */ /* 0x001fca00078ec0ff */
[----:B------:R0:W-:Y:S01]  /*1d120*/  @!P0 STS.128 [R0+0x132d0], R16 ;  /* 0x0132d01000008388 */ /* 0x0001e20000000c00 */
[----:B------:R-:W-:Y:S06]  /*1d130*/  BAR.ARV 0x5, 0x200 ;  /* 0x0148000000007b1d */ /* 0x000fec0000002000 */
.L_x_12026:
[----:B------:R2:W-:Y:S01]  /*1d140*/  STL [R1+0x48], RZ ;  /* 0x000048ff01007387 */ /* 0x0005e20000100800 */
[----:B------:R-:W-:Y:S01]  /*1d150*/  ULDC UR4, c[0x0][0xc3c] ;  /* 0x00030f0000047ab9 */ /* 0x000fe20000000800 */
[----:B------:R-:W-:Y:S01]  /*1d160*/  IMAD.MOV.U32 R29, RZ, RZ, 0x1 ;  /* 0x00000001ff1d7424 */ /* 0x000fe200078e00ff */
[----:B-1----:R-:W-:Y:S01]  /*1d170*/  ISETP.GE.AND P0, PT, R19, UR4, PT ;  /* 0x0000000413007c0c */ /* 0x002fe2000bf06270 */
[----:B------:R-:W-:-:S12]  /*1d180*/  IMAD.MOV.U32 R27, RZ, RZ, RZ ;  /* 0x000000ffff1b7224 */ /* 0x000fd800078e00ff */
[----:B--2---:R-:W-:Y:S05]  /*1d190*/  @P0 BRA `(.L_x_12034) ;  /* 0x00000058001c0947 */ /* 0x004fea0003800000 */
[----:B------:R-:W2:Y:S01]  /*1d1a0*/  LDL R10, [R1+0x38] ;  /* 0x00003800010a7983 */ /* 0x000ea20000100800 */
[----:B------:R-:W1:Y:S01]  /*1d1b0*/  S2R R9, SR_TID.X ;  /* 0x0000000000097919 */ /* 0x000e620000002100 */
[----:B------:R-:W3:Y:S01]  /*1d1c0*/  S2UR UR5, SR_CgaCtaId ;  /* 0x00000000000579c3 */ /* 0x000ee20000008800 */
[----:B------:R-:W-:Y:S01]  /*1d1d0*/  UMOV UR4, 0x400 ;  /* 0x0000040000047882 */ /* 0x000fe20000000000 */
[C---:B-1----:R-:W-:Y:S01]  /*1d1e0*/  IMAD.SHL.U32 R26, R9.reuse, 0x40, RZ ;  /* 0x00000040091a7824 */ /* 0x042fe200078e00ff */
[C---:B------:R-:W-:Y:S01]  /*1d1f0*/  LOP3.LUT R11, R9.reuse, 0x7f, RZ, 0xc0, !PT ;  /* 0x0000007f090b7812 */ /* 0x040fe200078ec0ff */
[C---:B------:R-:W-:Y:S01]  /*1d200*/  IMAD.SHL.U32 R2, R9.reuse, 0x10, RZ ;  /* 0x0000001009027824 */ /* 0x040fe200078e00ff */
[----:B------:R-:W-:Y:S01]  /*1d210*/  SHF.R.U32.HI R3, RZ, 0x1, R9 ;  /* 0x00000001ff037819 */ /* 0x000fe20000011609 */
[C---:B0-----:R-:W-:Y:S01]  /*1d220*/  IMAD.SHL.U32 R0, R9.reuse, 0x20, RZ ;  /* 0x0000002009007824 */ /* 0x041fe200078e00ff */
[----:B------:R-:W-:Y:S01]  /*1d230*/  LOP3.LUT R4, R26, 0x180, RZ, 0xc0, !PT ;  /* 0x000001801a047812 */ /* 0x000fe200078ec0ff */
[----:B------:R-:W-:Y:S01]  /*1d240*/  IMAD.SHL.U32 R8, R9, 0x2, RZ ;  /* 0x0000000209087824 */ /* 0x000fe200078e00ff */
[----:B------:R-:W-:Y:S01]  /*1d250*/  LOP3.LUT R7, R2, 0x1b0, RZ, 0xc0, !PT ;  /* 0x000001b002077812 */ /* 0x000fe200078ec0ff */
[----:B------:R-:W-:Y:S01]  /*1d260*/  IMAD.SHL.U32 R6, R11, 0x10, RZ ;  /* 0x000000100b067824 */ /* 0x000fe200078e00ff */
[----:B------:R-:W-:Y:S01]  /*1d270*/  LOP3.LUT R3, R4, 0x30, R3, 0xf8, !PT ;  /* 0x0000003004037812 */ /* 0x000fe200078ef803 */
[----:B------:R-:W-:Y:S01]  /*1d280*/  IMAD.SHL.U32 R4, R9, 0x8, RZ ;  /* 0x0000000809047824 */ /* 0x000fe200078e00ff */
[----:B------:R-:W-:-:S02]  /*1d290*/  LOP3.LUT R5, R0, 0x80, RZ, 0xc0, !PT ;  /* 0x0000008000057812 */ /* 0x000fc400078ec0ff */
[----:B------:R-:W-:Y:S02]  /*1d2a0*/  LOP3.LUT R8, R7, 0x30, R8, 0x78, !PT ;  /* 0x0000003007087812 */ /* 0x000fe400078e7808 */
[----:B------:R-:W-:Y:S01]  /*1d2b0*/  LOP3.LUT R7, R6, 0x600, RZ, 0xc0, !PT ;  /* 0x0000060006077812 */ /* 0x000fe200078ec0ff */
[----:B------:R-:W-:Y:S01]  /*1d2c0*/  IMAD.SHL.U32 R6, R9, 0x4, RZ ;  /* 0x0000000409067824 */ /* 0x000fe200078e00ff */
[----:B------:R-:W-:Y:S01]  /*1d2d0*/  LOP3.LUT R5, R5, 0x10, R9, 0xf8, !PT ;  /* 0x0000001005057812 */ /* 0x000fe200078ef809 */
[----:B---3--:R-:W-:Y:S01]  /*1d2e0*/  ULEA UR4, UR5, UR4, 0x18 ;  /* 0x0000000405047291 */ /* 0x008fe2000f8ec03f */
[----:B------:R-:W-:Y:S02]  /*1d2f0*/  LOP3.LUT R3, R3, 0x30, R4, 0x78, !PT ;  /* 0x0000003003037812 */ /* 0x000fe400078e7804 */
[C---:B------:R-:W-:Y:S02]  /*1d300*/  LOP3.LUT R9, R7.reuse, 0x60, R0, 0xf8, !PT ;  /* 0x0000006007097812 */ /* 0x040fe400078ef800 */
[----:B------:R-:W-:-:S02]  /*1d310*/  LOP3.LUT R7, R7, 0x40, R2, 0xf8, !PT ;  /* 0x0000004007077812 */ /* 0x000fc400078ef802 */
[----:B------:R-:W-:Y:S01]  /*1d320*/  LOP3.LUT R26, R3, 0x640, R26, 0xf8, !PT ;  /* 0x00000640031a7812 */ /* 0x000fe200078ef81a */
[----:B------:R-:W-:Y:S01]  /*1d330*/  IMAD.U32 R23, RZ, RZ, UR4 ;  /* 0x00000004ff177e24 */ /* 0x000fe2000f8e00ff */
[----:B------:R-:W-:Y:S02]  /*1d340*/  LOP3.LUT R8, R7, R8, RZ, 0xfc, !PT ;  /* 0x0000000807087212 */ /* 0x000fe400078efcff */
[----:B------:R-:W-:Y:S02]  /*1d350*/  SHF.R.U32.HI R3, RZ, 0x2, R11 ;  /* 0x00000002ff037819 */ /* 0x000fe4000001160b */
[--C-:B------:R-:W-:Y:S02]  /*1d360*/  LOP3.LUT R4, R9, 0x100, R0.reuse, 0xf8, !PT ;  /* 0x0000010009047812 */ /* 0x100fe400078ef800 */
[----:B------:R-:W-:Y:S01]  /*1d370*/  LOP3.LUT R0, R3, 0x60, R0, 0xf8, !PT ;  /* 0x0000006003007812 */ /* 0x000fe200078ef800 */
[----:B------:R-:W-:Y:S02]  /*1d380*/  IMAD.IADD R3, R23, 0x1, R8 ;  /* 0x0000000117037824 */ /* 0x000fe400078e0208 */
[----:B------:R-:W-:Y:S01]  /*1d390*/  IMAD.MOV.U32 R0, RZ, RZ, 0x1 ;  /* 0x00000001ff007424 */ /* 0x000fe200078e00ff */
[----:B------:R-:W-:Y:S01]  /*1d3a0*/  LOP3.LUT R5, R5, 0x10, R6, 0x78, !PT ;  /* 0x0000001005057812 */ /* 0x000fe200078e7806 */
[----:B------:R-:W-:Y:S01]  /*1d3b0*/  BSSY B7, `(.L_x_12034) ;  /* 0x0000565000077945 */ /* 0x000fe20003800000 */
[----:B------:R-:W-:-:S02]  /*1d3c0*/  IMAD.MOV.U32 R28, RZ, RZ, RZ ;  /* 0x000000ffff1c7224 */ /* 0x000fc400078e00ff */
[----:B------:R-:W-:Y:S01]  /*1d3d0*/  LOP3.LUT R25, R4, R5, RZ, 0xfc, !PT ;  /* 0x0000000504197212 */ /* 0x000fe200078efcff */
[----:B------:R-:W-:Y:S02]  /*1d3e0*/  IMAD.MOV.U32 R27, RZ, RZ, RZ ;  /* 0x000000ffff1b7224 */ /* 0x000fe400078e00ff */
[----:B------:R-:W-:Y:S01]  /*1d3f0*/  IMAD.MOV.U32 R29, RZ, RZ, 0x1 ;  /* 0x00000001ff1d7424 */ /* 0x000fe200078e00ff */
[----:B------:R-:W-:Y:S01]  /*1d400*/  ULDC.64 UR38, c[0x0][0x198] ;  /* 0x0000660000267ab9 */ /* 0x000fe20000000a00 */
[----:B------:R-:W-:Y:S01]  /*1d410*/  ULDC UR36, c[0x0][0xc] ;  /* 0x0000030000247ab9 */ /* 0x000fe20000000800 */
[----:B--2---:R-:W-:-:S05]  /*1d420*/  LOP3.LUT R2, R10, 0x1, RZ, 0xfc, !PT ;  /* 0x000000010a027812 */ /* 0x004fca00078efcff */
[----:B------:R0:W-:Y:S04]  /*1d430*/  STL [R1+0x4c], R2 ;  /* 0x00004c0201007387 */ /* 0x0001e80000100800 */
[----:B------:R1:W-:Y:S01]  /*1d440*/  STL [R1+0x34], R3 ;  /* 0x0000340301007387 */ /* 0x0003e20000100800 */
[----:B0-----:R-:W-:-:S05]  /*1d450*/  LOP3.LUT R2, R10, 0x2, RZ, 0xfc, !PT ;  /* 0x000000020a027812 */ /* 0x001fca00078efcff */
[----:B------:R1:W-:Y:S04]  /*1d460*/  STL [R1+0x20], R2 ;  /* 0x0000200201007387 */ /* 0x0003e80000100800 */
[----:B------:R1:W-:Y:S04]  /*1d470*/  STL [R1+0x48], RZ ;  /* 0x000048ff01007387 */ /* 0x0003e80000100800 */
[----:B------:R1:W-:Y:S02]  /*1d480*/  STL [R1], R0 ;  /* 0x0000000001007387 */ /* 0x0003e40000100800 */
.L_x_12152:
        /* <DEDUP_REMOVED lines=30> */
[----:B---3--:R3:W5:Y:S01]  /*1d670*/  @P1 LDG.E R11, desc[UR44][R4.64] ;  /* 0x0000002c040b1981 */ /* 0x008762000c1e1900 */
        /* <DEDUP_REMOVED lines=24> */
.L_x_12035:
        /* <DEDUP_REMOVED lines=10> */
.L_x_12036:
[----:B------:R-:W-:Y:S05]  /*1d8a0*/  @!P1 BRA `(.L_x_12037) ;  /* 0x00000000000c9947 */ /* 0x000fea0003800000 */
[----:B------:R-:W2:Y:S04]  /*1d8b0*/  LDG.E R10, desc[UR44][R4.64] ;  /* 0x0000002c040a7981 */ /* 0x000ea8000c1e1900 */
[----:B------:R-:W2:Y:S02]  /*1d8c0*/  LDG.E R4, desc[UR44][R4.64+0x4] ;  /* 0x0000042c04047981 */ /* 0x000ea4000c1e1900 */
[----:B--2---:R-:W-:-:S07]  /*1d8d0*/  IMAD.IADD R10, R4, 0x1, -R10 ;  /* 0x00000001040a7824 */ /* 0x004fce00078e0a0a */
.L_x_12037:
[----:B------:R-:W2:Y:S04]  /*1d8e0*/  @P2 LDG.E R4, desc[UR44][R2.64] ;  /* 0x0000002c02042981 */ /* 0x000ea8000c1e1900 */
[----:B------:R3:W2:Y:S01]  /*1d8f0*/  @P2 LDG.E R5, desc[UR44][R2.64+0x4] ;  /* 0x0000042c02052981 */ /* 0x0006a2000c1e1900 */
[----:B-----5:R-:W-:Y:S02]  /*1d900*/  IMAD.IADD R7, R10, 0x1, -R7 ;  /* 0x000000010a077824 */ /* 0x020fe400078e0a07 */
[----:B-1----:R-:W-:-:S04]  /*1d910*/  IMAD R11, R17, 0xc0, RZ ;  /* 0x000000c0110b7824 */ /* 0x002fc800078e02ff */
[----:B------:R-:W-:Y:S01]  /*1d920*/  VIADD R9, R11, 0xbf ;  /* 0x000000bf0b097836 */ /* 0x000fe20000000000 */
        /* <DEDUP_REMOVED lines=10> */
[----:B------:R-:W-:-:S03]  /*1d9d0*/  IADD3 R8, R17, 0x1, -R13 ;  /* 0x0000000111087810 */ /* 0x000fc60007ffe80d */
[----:B------:R-:W-:-:S04]  /*1d9e0*/  IMAD.HI R20, R20, 0x66666667, RZ ;  /* 0x6666666714147827 */ /* 0x000fc800078e02ff */
[----:B------:R-:W-:Y:S01]  /*1d9f0*/  IMAD.IADD R9, R8, 0x1, R9 ;  /* 0x0000000108097824 */ /* 0x000fe200078e0209 */
[----:B------:R-:W-:-:S04]  /*1da00*/  SHF.R.U32.HI R2, RZ, 0x1f, R20 ;  /* 0x0000001fff027819 */ /* 0x000fc80000011614 */
[----:B------:R-:W-:Y:S02]  /*1da10*/  LEA.HI.SX32 R20, R20, R2, 0x1a ;  /* 0x0000000214147211 */ /* 0x000fe400078fd2ff */
[----:B------:R-:W2:Y:S02]  /*1da20*/  LDC.64 R2, c[0x0][0x9e0] ;  /* 0x00027800ff027b82 */ /* 0x000ea40000000a00 */
        /* <DEDUP_REMOVED lines=14> */
.L_x_12040:
[----:B------:R-:W-:-:S13]  /*1db10*/  ISETP.NE.AND P0, PT, R3, 0x1, PT ;  /* 0x000000010300780c */ /* 0x000fda0003f05270 */
[----:B------:R-:W1:Y:S02]  /*1db20*/  @P0 LDC.64 R4, c[0x0][0x9e8] ;  /* 0x00027a00ff040b82 */ /* 0x000e640000000a00 */
[----:B-1----:R-:W-:-:S05]  /*1db30*/  @P0 IMAD.HI.U32 R4, R10, R4, RZ ;  /* 0x000000040a040227 */ /* 0x002fca00078e00ff */
[----:B------:R-:W-:-:S07]  /*1db40*/  @P0 SHF.R.U32.HI R10, RZ, R5, R4 ;  /* 0x00000005ff0a0219 */ /* 0x000fce0000011604 */
.L_x_12041:
[----:B------:R-:W-:Y:S05]  /*1db50*/  BSYNC B0 ;  /* 0x0000000000007941 */ /* 0x000fea0003800000 */
.L_x_12039:
[----:B------:R-:W-:-:S05]  /*1db60*/  IMAD R10, R10, R3, R3 ;  /* 0x000000030a0a7224 */ /* 0x000fca00078e0203 */
[----:B------:R-:W-:-:S07]  /*1db70*/  VIMNMX R2, R2, R10, PT ;  /* 0x0000000a02027248 */ /* 0x000fce0003fe0100 */
.L_x_12038:
        /* <DEDUP_REMOVED lines=20> */
.L_x_12044:
[----:B------:R-:W-:-:S13]  /*1dcc0*/  ISETP.NE.AND P0, PT, R3, 0x1, PT ;  /* 0x000000010300780c */ /* 0x000fda0003f05270 */
[----:B------:R-:W1:Y:S02]  /*1dcd0*/  @P0 LDC.64 R4, c[0x0][0x9e8] ;  /* 0x00027a00ff040b82 */ /* 0x000e640000000a00 */
[----:B-1----:R-:W-:-:S05]  /*1dce0*/  @P0 IMAD.HI.U32 R4, R10, R4, RZ ;  /* 0x000000040a040227 */ /* 0x002fca00078e00ff */
[----:B------:R-:W-:-:S07]  /*1dcf0*/  @P0 SHF.R.U32.HI R10, RZ, R5, R4 ;  /* 0x00000005ff0a0219 */ /* 0x000fce0000011604 */
.L_x_12045:
[----:B------:R-:W-:Y:S05]  /*1dd00*/  BSYNC B0 ;  /* 0x0000000000007941 */ /* 0x000fea0003800000 */
.L_x_12043:
[----:B------:R-:W-:-:S05]  /*1dd10*/  IMAD R3, R10, R3, RZ ;  /* 0x000000030a037224 */ /* 0x000fca00078e02ff */
[----:B------:R-:W-:-:S07]  /*1dd20*/  VIMNMX R9, R9, R3, !PT ;  /* 0x0000000309097248 */ /* 0x000fce0007fe0100 */
.L_x_12042:
[----:B------:R-:W-:Y:S01]  /*1dd30*/  VIADD R2, R2, 0x9f ;  /* 0x0000009f02027836 */ /* 0x000fe20000000000 */
[----:B------:R-:W-:Y:S01]  /*1dd40*/  BSSY B0, `(.L_x_12046) ;  /* 0x00000e2000007945 */ /* 0x000fe20003800000 */
[----:B------:R-:W-:-:S04]  /*1dd50*/  IMAD.HI R9, R9, 0x66666667, RZ ;  /* 0x6666666709097827 */ /* 0x000fc800078e02ff */
[----:B------:R-:W-:-:S05]  /*1dd60*/  IMAD.HI R2, R2, 0x66666667, RZ ;  /* 0x6666666702027827 */ /* 0x000fca00078e02ff */
[----:B------:R-:W-:-:S04]  /*1dd70*/  SHF.R.U32.HI R3, RZ, 0x1f, R2 ;  /* 0x0000001fff037819 */ /* 0x000fc80000011602 */
[----:B------:R-:W-:Y:S02]  /*1dd80*/  LEA.HI.SX32 R3, R2, R3, 0x1a ;  /* 0x0000000302037211 */ /* 0x000fe400078fd2ff */
[----:B------:R-:W-:Y:S02]  /*1dd90*/  SHF.R.U32.HI R2, RZ, 0x1f, R9 ;  /* 0x0000001fff027819 */ /* 0x000fe40000011609 */
[----:B------:R-:W-:Y:S02]  /*1dda0*/  VIMNMX R3, R20, R3, PT ;  /* 0x0000000314037248 */ /* 0x000fe40003fe0100 */
[----:B------:R-:W-:-:S03]  /*1ddb0*/  LEA.HI.SX32 R2, R9, R2, 0x1a ;  /* 0x0000000209027211 */ /* 0x000fc600078fd2ff */
[----:B------:R-:W-:Y:S01]  /*1ddc0*/  IMAD R3, R3, 0xa0, -R7 ;  /* 0x000000a003037824 */ /* 0x000fe200078e0a07 */
[----:B------:R-:W-:-:S04]  /*1ddd0*/  VIMNMX R2, RZ, R2, !PT ;  /* 0x00000002ff027248 */ /* 0x000fc80007fe0100 */
[----:B------:R-:W-:Y:S01]  /*1dde0*/  VIMNMX R6, R3, R6, PT ;  /* 0x0000000603067248 */ /* 0x000fe20003fe0100 */
[----:B------:R-:W-:-:S05]  /*1ddf0*/  IMAD R2, R2, 0xa0, -R7 ;  /* 0x000000a002027824 */ /* 0x000fca00078e0a07 */
[----:B------:R-:W-:-:S04]  /*1de00*/  VIMNMX R2, RZ, R2, !PT ;  /* 0x00000002ff027248 */ /* 0x000fc80007fe0100 */
        /* <DEDUP_REMOVED lines=18> */
.L_x_12187:
[----:B--2---:R-:W-:Y:S02]  /*1df30*/  ISETP.NE.AND P0, PT, R14, RZ, PT ;  /* 0x000000ff0e00720c */ /* 0x004fe40003f05270 */
[----:B------:R-:W-:-:S11]  /*1df40*/  PLOP3.LUT P6, PT, PT, PT, PT, 0x8, 0x0 ;  /* 0x000000000000781c */ /* 0x000fd60003fce170 */
[----:B------:R-:W-:Y:S05]  /*1df50*/  @P0 BRA `(.L_x_12049) ;  /* 0x00000000000c0947 */ /* 0x000fea0003800000 */
[----:B------:R-:W-:-:S03]  /*1df60*/  UMOV UR4, 0xffffffff ;  /* 0xffffffff00047882 */ /* 0x000fc60000000000 */
[----:B------:R-:W-:Y:S05]  /*1df70*/  BRA.DIV UR4, `(.L_x_12050) ;  /* 0x0000005604c87947 */ /* 0x000fea000b800000 */
[----:B------:R-:W-:-:S13]  /*1df80*/  ELECT P6, URZ, PT ;  /* 0x00000000003f782f */ /* 0x000fda00038c0000 */
.L_x_12049:
        /* <DEDUP_REMOVED lines=9> */
.L_x_12190:
[----:B------:R-:W-:Y:S05]  /*1e020*/  BSYNC B1 ;  /* 0x0000000000017941 */ /* 0x000fea0003800000 */
.L_x_12051:
[----:B------:R-:W-:Y:S04]  /*1e030*/  BSSY B1, `(.L_x_12053) ;  /* 0x000004e000017945 */ /* 0x000fe80003800000 */
[----:B------:R-:W-:Y:S05]  /*1e040*/  @!P6 BRA `(.L_x_12054) ;  /* 0x000000040030e947 */ /* 0x000fea0003800000 */
[----:B------:R-:W2:Y:S01]  /*1e050*/  LDL R6, [R1] ;  /* 0x0000000001067983 */ /* 0x000ea20000100800 */
[----:B-1----:R-:W-:Y:S01]  /*1e060*/  IMAD R5, R28, 0x8, R23 ;  /* 0x000000081c057824 */ /* 0x002fe200078e0217 */
[----:B------:R-:W1:Y:S01]  /*1e070*/  S2R R7, SR_TID.X ;  /* 0x0000000000077919 */ /* 0x000e620000002100 */
[----:B------:R-:W-:Y:S01]  /*1e080*/  BSSY B2, `(.L_x_12055) ;  /* 0x0000006000027945 */ /* 0x000fe20003800000 */
[----:B-1----:R-:W-:-:S04]  /*1e090*/  LOP3.LUT R7, R7, 0x7f, RZ, 0xc0, !PT ;  /* 0x0000007f07077812 */ /* 0x002fc800078ec0ff */
[----:B------:R-:W-:Y:S02]  /*1e0a0*/  ISETP.NE.AND P1, PT, R7, RZ, PT ;  /* 0x000000ff0700720c */ /* 0x000fe40003f25270 */
[----:B--2---:R-:W-:-:S04]  /*1e0b0*/  SHF.L.U32 R6, R6, 0x1f, RZ ;  /* 0x0000001f06067819 */ /* 0x004fc800000006ff */
[----:B------:R-:W1:Y:S02]  /*1e0c0*/  SYNCS.PHASECHK.TRANS64.TRYWAIT P0, [R5+URZ+0x132a0], R6 ;  /* 0x0132a006050075a7 */ /* 0x000e64000800017f */
[----:B-1----:R-:W-:Y:S05]  /*1e0d0*/  @!P0 BRA `(.L_x_12056) ;  /* 0x0000005400a48947 */ /* 0x002fea0003800000 */
.L_x_12191:
[----:B------:R-:W-:Y:S05]  /*1e0e0*/  BSYNC B2 ;  /* 0x0000000000027941 */ /* 0x000fea0003800000 */
.L_x_12055:
        /* <DEDUP_REMOVED lines=9> */
.L_x_12058:
[----:B------:R-:W-:Y:S05]  /*1e180*/  BSYNC B2 ;  /* 0x0000000000027941 */ /* 0x000fea0003800000 */
.L_x_12057:
        /* <DEDUP_REMOVED lines=10> */
[----:B------:R-:W-:Y:S01]  /*1e230*/  VIADD R11, R7, 0xe000 ;  /* 0x0000e000070b7836 */ /* 0x000fe20000000000 */
[----:B------:R-:W-:-:S09]  /*1e240*/  UMOV UR7, 0x12f00000 ;  /* 0x12f0000000077882 */ /* 0x000fd20000000000 */
.L_x_12059:
        /* <DEDUP_REMOVED lines=13> */
.L_x_12192:
[----:B------:R-:W-:Y:S05]  /*1e320*/  BSYNC B2 ;  /* 0x0000000000027941 */ /* 0x000fea0003800000 */
.L_x_12060:
[----:B------:R-:W-:Y:S01]  /*1e330*/  BSSY B2, `(.L_x_12062) ;  /* 0x000000b000027945 */ /* 0x000fe20003800000 */
[----:B------:R-:W-:Y:S02]  /*1e340*/  IMAD.MOV.U32 R10, RZ, RZ, 0x0 ;  /* 0x00000000ff0a7424 */ /* 0x000fe400078e00ff */
[----:B------:R-:W-:Y:S01]  /*1e350*/  IMAD.MOV.U32 R11, RZ, RZ, 0x12f00000 ;  /* 0x12f00000ff0b7424 */ /* 0x000fe200078e00ff */
[----:B------:R-:W-:Y:S06]  /*1e360*/  @P1 BRA `(.L_x_12063) ;  /* 0x00000000001c1947 */ /* 0x000fec0003800000 */
[----:B0-----:R-:W0:Y:S01]  /*1e370*/  S2R R13, SR_TID.X ;  /* 0x00000000000d7919 */ /* 0x001e220000002100 */
[----:B-12---:R-:W-:-:S04]  /*1e380*/  IMAD.MOV.U32 R6, RZ, RZ, 0x2800 ;  /* 0x00002800ff067424 */ /* 0x006fc800078e00ff */
[----:B------:R3:W-:Y:S01]  /*1e390*/  SYNCS.ARRIVE.TRANS64 RZ, [R5+URZ+0x132b0], R6 ;  /* 0x0132b00605ff79a7 */ /* 0x0007e2000800003f */
[----:B0-----:R-:W-:-:S04]  /*1e3a0*/  LOP3.LUT R13, R13, 0x1f, RZ, 0xc0, !PT ;  /* 0x0000001f0d0d7812 */ /* 0x001fc800078ec0ff */
[----:B------:R-:W-:-:S13]  /*1e3b0*/  ISETP.NE.AND P0, PT, R13, RZ, PT ;  /* 0x000000ff0d00720c */ /* 0x000fda0003f05270 */
[----:B---3--:R-:W-:Y:S05]  /*1e3c0*/  @!P0 BRA `(.L_x_12063) ;  /* 0x0000000000048947 */ /* 0x008fea0003800000 */
[----:B------:R-:W-:Y:S01]  /*1e3d0*/  BPT.TRAP 0x1 ;  /* 0x000000040000795c */ /* 0x000fe20000300000 */
.L_x_12063:
[----:B------:R-:W-:Y:S05]  /*1e3e0*/  BSYNC B2 ;  /* 0x0000000000027941 */ /* 0x000fea0003800000 */
.L_x_12062:
        /* <DEDUP_REMOVED lines=8> */
.L_x_12064:
        /* <DEDUP_REMOVED lines=10> */
.L_x_12054:
[----:B------:R-:W-:Y:S05]  /*1e510*/  BSYNC B1 ;  /* 0x0000000000017941 */ /* 0x000fea0003800000 */
.L_x_12053:
[----:B------:R-:W2:Y:S01]  /*1e520*/  LDL.LU R6, [R1] ;  /* 0x0000000001067983 */ /* 0x000ea20000300800 */
[----:B------:R-:W-:Y:S01]  /*1e530*/  VIADD R28, R28, 0x1 ;  /* 0x000000011c1c7836 */ /* 0x000fe20000000000 */
[----:B------:R-:W-:Y:S01]  /*1e540*/  PLOP3.LUT P0, PT, PT, PT, PT, 0x8, 0x0 ;  /* 0x000000000000781c */ /* 0x000fe20003f0e170 */
[----:B------:R-:W-:-:S03]  /*1e550*/  VIADD R3, R3, 0xfffffffe ;  /* 0xfffffffe03037836 */ /* 0x000fc60000000000 */
[C---:B------:R-:W-:Y:S02]  /*1e560*/  ISETP.NE.AND P1, PT, R28.reuse, 0x2, PT ;  /* 0x000000021c00780c */ /* 0x040fe40003f25270 */
[----:B------:R-:W-:Y:S02]  /*1e570*/  ISETP.GE.AND P2, PT, R3, R4, PT ;  /* 0x000000040300720c */ /* 0x000fe40003f46270 */
[----:B-1----:R-:W-:Y:S02]  /*1e580*/  SEL R5, RZ, 0x1, P1 ;  /* 0x00000001ff057807 */ /* 0x002fe40000800000 */
[----:B------:R-:W-:Y:S02]  /*1e590*/  SEL R28, R28, RZ, P1 ;  /* 0x000000ff1c1c7207 */ /* 0x000fe40000800000 */
[----:B--2---:R-:W-:-:S05]  /*1e5a0*/  LOP3.LUT R6, R6, R5, RZ, 0x3c, !PT ;  /* 0x0000000506067212 */ /* 0x004fca00078e3cff */
[----:B------:R1:W-:Y:S02]  /*1e5b0*/  STL [R1], R6 ;  /* 0x0000000601007387 */ /* 0x0003e40000100800 */
[----:B------:R-:W-:Y:S05]  /*1e5c0*/  @!P2 BRA `(.L_x_12047) ;  /* 0x000000040064a947 */ /* 0x000fea0003800000 */
.L_x_12077:
[----:B------:R-:W-:Y:S05]  /*1e5d0*/  YIELD ;  /* 0x0000000000007946 */ /* 0x000fea0003800000 */
[----:B------:R-:W-:Y:S04]  /*1e5e0*/  BSSY B1, `(.L_x_12065) ;  /* 0x000004d000017945 */ /* 0x000fe80003800000 */
[----:B--2---:R-:W-:Y:S05]  /*1e5f0*/  @!P6 BRA `(.L_x_12066) ;  /* 0x00000004002ce947 */ /* 0x004fea0003800000 */
[----:B-1----:R-:W2:Y:S01]  /*1e600*/  LDL R6, [R1] ;  /* 0x0000000001067983 */ /* 0x002ea20000100800 */
[----:B------:R-:W1:Y:S02]  /*1e610*/  S2R R5, SR_TID.X ;  /* 0x0000000000057919 */ /* 0x000e640000002100 */
[----:B-1----:R-:W-:Y:S01]  /*1e620*/  LOP3.LUT R7, R5, 0x7f, RZ, 0xc0, !PT ;  /* 0x0000007f05077812 */ /* 0x002fe200078ec0ff */
[----:B------:R-:W-:Y:S01]  /*1e630*/  IMAD R5, R28, 0x8, R23 ;  /* 0x000000081c057824 */ /* 0x000fe200078e0217 */
[----:B------:R-:W-:Y:S02]  /*1e640*/  BSSY B2, `(.L_x_12067) ;  /* 0x0000005000027945 */ /* 0x000fe40003800000 */
[----:B------:R-:W-:Y:S02]  /*1e650*/  ISETP.NE.AND P2, PT, R7, RZ, PT ;  /* 0x000000ff0700720c */ /* 0x000fe40003f45270 */
[----:B--2---:R-:W-:-:S04]  /*1e660*/  SHF.L.U32 R6, R6, 0x1f, RZ ;  /* 0x0000001f06067819 */ /* 0x004fc800000006ff */
[----:B------:R-:W1:Y:S02]  /*1e670*/  SYNCS.PHASECHK.TRANS64.TRYWAIT P1, [R5+URZ+0x132a0], R6 ;  /* 0x0132a006050075a7 */ /* 0x000e64000802017f */
[----:B-1----:R-:W-:Y:S05]  /*1e680*/  @!P1 BRA `(.L_x_12068) ;  /* 0x0000005000609947 */ /* 0x002fea0003800000 */
.L_x_12193:
[----:B------:R-:W-:Y:S05]  /*1e690*/  BSYNC B2 ;  /* 0x0000000000027941 */ /* 0x000fea0003800000 */
.L_x_12067:
        /* <DEDUP_REMOVED lines=9> */
.L_x_12070:
[----:B------:R-:W-:Y:S05]  /*1e730*/  BSYNC B2 ;  /* 0x0000000000027941 */ /* 0x000fea0003800000 */
.L_x_12069:
        /* <DEDUP_REMOVED lines=11> */
.L_x_12071:
        /* <DEDUP_REMOVED lines=13> */
.L_x_12194:
[----:B------:R-:W-:Y:S05]  /*1e8c0*/  BSYNC B2 ;  /* 0x0000000000027941 */ /* 0x000fea0003800000 */
.L_x_12072:
        /* <DEDUP_REMOVED lines=11> */
.L_x_12075:
[----:B------:R-:W-:Y:S05]  /*1e980*/  BSYNC B2 ;  /* 0x0000000000027941 */ /* 0x000fea0003800000 */
.L_x_12074:
        /* <DEDUP_REMOVED lines=8> */
.L_x_12076:
        /* <DEDUP_REMOVED lines=10> */
.L_x_12066:
[----:B------:R-:W-:Y:S05]  /*1eab0*/  BSYNC B1 ;  /* 0x0000000000017941 */ /* 0x000fea0003800000 */
.L_x_12065:
[----:B-1----:R-:W2:Y:S01]  /*1eac0*/  LDL.LU R6, [R1] ;  /* 0x0000000001067983 */ /* 0x002ea20000300800 */
        /* <DEDUP_REMOVED lines=9> */
.L_x_12047:
[----:B------:R-:W-:Y:S05]  /*1eb60*/  BSYNC B0 ;  /* 0x0000000000007941 */ /* 0x000fea0003800000 */
.L_x_12046:
        /* <DEDUP_REMOVED lines=9> */
[----:B-----5:R-:W-:-:S05]  /*1ec00*/  @P1 SHF.R.U32.HI R2, RZ, R0, R3 ;  /* 0x00000000ff021219 */ /* 0x020fca0000011603 */
[----:B------:R-:W-:Y:S02]  /*1ec10*/  IMAD.IADD R8, R8, 0x1, R2 ;  /* 0x0000000108087824 */ /* 0x000fe400078e0202 */
[----:B------:R-:W3:Y:S02]  /*1ec20*/  LDC.64 R2, c[0x0][0x9e0] ;  /* 0x00027800ff027b82 */ /* 0x000ee40000000a00 */
[----:B---3--:R-:W-:Y:S01]  /*1ec30*/  ISETP.GE.AND P2, PT, R3, 0x1, PT ;  /* 0x000000010300780c */ /* 0x008fe20003f46270 */
        /* <DEDUP_REMOVED lines=8> */
[----:B------:R-:W3:Y:S02]  /*1ecc0*/  @P0 LDC.64 R4, c[0x0][0x9e8] ;  /* 0x00027a00ff040b82 */ /* 0x000ee40000000a00 */
[----:B---3--:R-:W-:-:S05]  /*1ecd0*/  @P0 IMAD.HI.U32 R4, R0, R4, RZ ;  /* 0x0000000400040227 */ /* 0x008fca00078e00ff */
[----:B------:R-:W-:-:S04]  /*1ece0*/  @P0 SHF.R.U32.HI R0, RZ, R5, R4 ;  /* 0x00000005ff000219 */ /* 0x000fc80000011604 */
[----:B------:R-:W-:Y:S01]  /*1ecf0*/  LOP3.LUT R0, RZ, R0, RZ, 0x33, !PT ;  /* 0x00000000ff007212 */ /* 0x000fe200078e33ff */
[----:B------:R-:W-:Y:S06]  /*1ed00*/  BRA `(.L_x_12081) ;  /* 0x0000000000107947 */ /* 0x000fec0003800000 */
.L_x_12080:
[----:B------:R-:W-:-:S13]  /*1ed10*/  ISETP.NE.AND P0, PT, R3, 0x1, PT ;  /* 0x000000010300780c */ /* 0x000fda0003f05270 */
[----:B------:R-:W3:Y:S02]  /*1ed20*/  @P0 LDC.64 R4, c[0x0][0x9e8] ;  /* 0x00027a00ff040b82 */ /* 0x000ee40000000a00 */
[----:B---3--:R-:W-:-:S05]  /*1ed30*/  @P0 IMAD.HI.U32 R4, R0, R4, RZ ;  /* 0x0000000400040227 */ /* 0x008fca00078e00ff */
[----:B------:R-:W-:-:S07]  /*1ed40*/  @P0 SHF.R.U32.HI R0, RZ, R5, R4 ;  /* 0x00000005ff000219 */ /* 0x000fce0000011604 */
.L_x_12081:
[----:B------:R-:W-:Y:S05]  /*1ed50*/  BSYNC B0 ;  /* 0x0000000000007941 */ /* 0x000fea0003800000 */
.L_x_12079:
[----:B------:R-:W-:-:S05]  /*1ed60*/  IMAD R0, R0, R3, R3 ;  /* 0x0000000300007224 */ /* 0x000fca00078e0203 */
[----:B------:R-:W-:-:S07]  /*1ed70*/  VIMNMX R2, R2, R0, PT ;  /* 0x0000000002027248 */ /* 0x000fce0003fe0100 */
.L_x_12078:
[----:B------:R-:W-:Y:S01]  /*1ed80*/  VIADD R0, R2, 0x9f ;  /* 0x0000009f02007836 */ /* 0x000fe20000000000 */
[----:B------:R-:W-:Y:S01]  /*1ed90*/  ULDC UR4, c[0x0][0x9dc] ;  /* 0x0002770000047ab9 */ /* 0x000fe20000000800 */
[----:B------:R-:W-:Y:S02]  /*1eda0*/  IMAD.MOV.U32 R4, RZ, RZ, R7 ;  /* 0x000000ffff047224 */ /* 0x000fe400078e0007 */
[----:B------:R-:W-:-:S05]  /*1edb0*/  IMAD.HI R0, R0, 0x66666667, RZ ;  /* 0x6666666700007827 */ /* 0x000fca00078e02ff */
[----:B------:R-:W-:-:S04]  /*1edc0*/  SHF.R.U32.HI R2, RZ, 0x1f, R0 ;  /* 0x0000001fff027819 */ /* 0x000fc80000011600 */
[----:B------:R-:W-:Y:S02]  /*1edd0*/  LEA.HI.SX32 R2, R0, R2, 0x1a ;  /* 0x0000000200027211 */ /* 0x000fe400078fd2ff */
[----:B------:R-:W3:Y:S02]  /*1ede0*/  @P1 LDC R0, c[0x0][0x450] ;  /* 0x00011400ff001b82 */ /* 0x000ee40000000800 */
[----:B-12---:R-:W-:-:S05]  /*1edf0*/  VIMNMX R6, R20, R2, PT ;  /* 0x0000000214067248 */ /* 0x006fca0003fe0100 */
[----:B------:R1:W-:Y:S01]  /*1ee00*/  STL [R1+0x30], R6 ;  /* 0x0000300601007387 */ /* 0x0003e20000100800 */
[----:B------:R-:W2:Y:S02]  /*1ee10*/  @P1 LDC R2, c[0x0][0x44c] ;  /* 0x00011300ff021b82 */ /* 0x000ea40000000800 */
[----:B--2---:R-:W-:-:S05]  /*1ee20*/  @P1 IMAD.HI.U32 R2, R7, R2, RZ ;  /* 0x0000000207021227 */ /* 0x004fca00078e00ff */
[----:B---3--:R-:W-:-:S05]  /*1ee30*/  @P1 SHF.R.U32.HI R4, RZ, R0, R2 ;  /* 0x00000000ff041219 */ /* 0x008fca0000011602 */
        /* <DEDUP_REMOVED lines=13> */
.L_x_12084:
[----:B------:R-:W-:-:S13]  /*1ef10*/  ISETP.NE.AND P0, PT, R3, 0x1, PT ;  /* 0x000000010300780c */ /* 0x000fda0003f05270 */
[----:B------:R-:W1:Y:S02]  /*1ef20*/  @P0 LDC.64 R4, c[0x0][0x9e8] ;  /* 0x00027a00ff040b82 */ /* 0x000e640000000a00 */
[----:B-1----:R-:W-:-:S05]  /*1ef30*/  @P0 IMAD.HI.U32 R4, R2, R4, RZ ;  /* 0x0000000402040227 */ /* 0x002fca00078e00ff */
[----:B------:R-:W-:-:S07]  /*1ef40*/  @P0 SHF.R.U32.HI R2, RZ, R5, R4 ;  /* 0x00000005ff020219 */ /* 0x000fce0000011604 */
.L_x_12085:
[----:B------:R-:W-:Y:S05]  /*1ef50*/  BSYNC B0 ;  /* 0x0000000000007941 */ /* 0x000fea0003800000 */
.L_x_12083:
[----:B------:R-:W-:-:S05]  /*1ef60*/  IMAD R3, R2, R3, RZ ;  /* 0x0000000302037224 */ /* 0x000fca00078e02ff */
[----:B------:R-:W-:-:S07]  /*1ef70*/  VIMNMX R0, R0, R3, !PT ;  /* 0x0000000300007248 */ /* 0x000fce0007fe0100 */
.L_x_12082:
        /* <DEDUP_REMOVED lines=24> */
.L_x_12086:
        /* <DEDUP_REMOVED lines=19> */
[----:B-1----:R-:W-:Y:S05]  /*1f230*/  CALL.ABS.NOINC R2 ;  /* 0x0000000002007343 */ /* 0x002fea0003c00000 */
.L_x_12089:
[----:B------:R-:W-:Y:S05]  /*1f240*/  BSYNC B6 ;  /* 0x0000000000067941 */ /* 0x000fea0003800000 */
.L_x_12088:
        /* <DEDUP_REMOVED lines=22> */
.L_x_12091:
[----:B------:R-:W-:Y:S05]  /*1f3b0*/  BSYNC B6 ;  /* 0x0000000000067941 */ /* 0x000fea0003800000 */
.L_x_12090:
        /* <DEDUP_REMOVED lines=20> */
.L_x_12093:
[----:B------:R-:W-:Y:S05]  /*1f500*/  BSYNC B6 ;  /* 0x0000000000067941 */ /* 0x000fea0003800000 */
.L_x_12092:
        /* <DEDUP_REMOVED lines=19> */
.L_x_12095:
[----:B------:R-:W-:Y:S05]  /*1f640*/  BSYNC B6 ;  /* 0x0000000000067941 */ /* 0x000fea0003800000 */
.L_x_12094:
[----:B------:R-:W-:Y:S01]  /*1f650*/  ULDC.64 UR4, c[0x0][0x9f8] ;  /* 0x00027e0000047ab9 */ /* 0x000fe20000000a00 */
[----:B------:R-:W-:Y:S01]  /*1f660*/  IMAD.MOV.U32 R8, RZ, RZ, R19 ;  /* 0x000000ffff087224 */ /* 0x000fe200078e0013 */
[----:B------:R-:W-:-:S04]  /*1f670*/  ISETP.NE.U32.AND P0, PT, RZ, UR4, PT ;  /* 0x00000004ff007c0c */ /* 0x000fc8000bf05070 */
[----:B------:R-:W-:Y:S01]  /*1f680*/  ISETP.NE.AND.EX P0, PT, RZ, UR5, PT, P0 ;  /* 0x00000005ff007c0c */ /* 0x000fe2000bf05300 */
[----:B------:R-:W-:-:S12]  /*1f690*/  ULDC.64 UR4, c[0x0][0xa08] ;  /* 0x0002820000047ab9 */ /* 0x000fd80000000a00 */
[----:B------:R-:W1:Y:S02]  /*1f6a0*/  @P0 LDC.64 R2, c[0x0][0x9f8] ;  /* 0x00027e00ff020b82 */ /* 0x000e640000000a00 */
[----:B-1----:R-:W-:-:S05]  /*1f6b0*/  @P0 IMAD.WIDE R2, R19, 0x4, R2 ;  /* 0x0000000413020825 */ /* 0x002fca00078e0202 */
[----:B------:R1:W2:Y:S02]  /*1f6c0*/  @P0 LDG.E R8, desc[UR44][R2.64] ;  /* 0x0000002c02080981 */ /* 0x0002a4000c1e1900 */
[----:B-1----:R-:W1:Y:S02]  /*1f6d0*/  LDC.64 R2, c[0x0][0x418] ;  /* 0x00010600ff027b82 */ /* 0x002e640000000a00 */
        /* <DEDUP_REMOVED lines=8> */
[----:B------:R-:W2:Y:S02]  /*1f760*/  S2R R0, SR_TID.X ;  /* 0x0000000000007919 */ /* 0x000ea40000002100 */
[----:B--2---:R-:W-:-:S04]  /*1f770*/  SHF.R.U32.HI R0, RZ, 0x5, R0 ;  /* 0x00000005ff007819 */ /* 0x004fc80000011600 */
[----:B------:R-:W-:-:S05]  /*1f780*/  LOP3.LUT R0, R0, 0x3, RZ, 0xc0, !PT ;  /* 0x0000000300007812 */ /* 0x000fca00078ec0ff */
[----:B------:R2:W3:Y:S02]  /*1f790*/  SHFL.IDX PT, R14, R0, RZ, 0x1f ;  /* 0x00001fff000e7589 */ /* 0x0004e400000e0000 */
.L_x_12197:
[----:B---3--:R-:W-:Y:S02]  /*1f7a0*/  ISETP.NE.AND P0, PT, R14, RZ, PT ;  /* 0x000000ff0e00720c */ /* 0x008fe40003f05270 */
[----:B------:R-:W-:Y:S02]  /*1f7b0*/  PLOP3.LUT P1, PT, PT, PT, PT, 0x8, 0x0 ;  /* 0x000000000000781c */ /* 0x000fe40003f2e170 */
[----:B------:R-:W-:-:S11]  /*1f7c0*/  LOP3.LUT R22, R22, 0xfffffffe, RZ, 0xc0, !PT ;  /* 0xfffffffe16167812 */ /* 0x000fd600078ec0ff */
[----:B------:R-:W-:Y:S01]  /*1f7d0*/  @P1 LOP3.LUT R22, R22, 0x1, RZ, 0xfc, !PT ;  /* 0x0000000116161812 */ /* 0x000fe200078efcff */
[----:B------:R-:W-:Y:S06]  /*1f7e0*/  @P0 BRA `(.L_x_12097) ;  /* 0x0000000400500947 */ /* 0x000fec0003800000 */
[----:B------:R-:W-:-:S03]  /*1f7f0*/  UMOV UR4, 0xffffffff ;  /* 0xffffffff00047882 */ /* 0x000fc60000000000 */
[----:B------:R-:W-:Y:S05]  /*1f800*/  BRA.DIV UR4, `(.L_x_12098) ;  /* 0x00000042045c7947 */ /* 0x000fea000b800000 */
[----:B------:R-:W-:-:S13]  /*1f810*/  ELECT P6, URZ, PT ;  /* 0x00000000003f782f */ /* 0x000fda00038c0000 */
.L_x_12200:
        /* <DEDUP_REMOVED lines=23> */
.L_x_12099:
[----:B------:R-:W-:Y:S01]  /*1f990*/  IMAD R4, R27, 0x8, R23 ;  /* 0x000000081b047824 */ /* 0x000fe200078e0217 */
[----:B--2---:R-:W-:Y:S01]  /*1f9a0*/  SHF.L.U32 R3, R29, 0x1f, RZ ;  /* 0x0000001f1d037819 */ /* 0x004fe200000006ff */
[----:B------:R-:W2:Y:S03]  /*1f9b0*/  S2R R2, SR_TID.X ;  /* 0x0000000000027919 */ /* 0x000ea60000002100 */
[----:B------:R-:W3:Y:S01]  /*1f9c0*/  SYNCS.PHASECHK.TRANS64.TRYWAIT P0, [R4+URZ+0x13280], R3 ;  /* 0x01328003040075a7 */ /* 0x000ee2000800017f */
[----:B--2---:R-:W-:-:S04]  /*1f9d0*/  LOP3.LUT R2, R2, 0x7f, RZ, 0xc0, !PT ;  /* 0x0000007f02027812 */ /* 0x004fc800078ec0ff */
[----:B------:R-:W-:Y:S01]  /*1f9e0*/  ISETP.NE.AND P1, PT, R2, RZ, PT ;  /* 0x000000ff0200720c */ /* 0x000fe20003f25270 */
[----:B---3--:R-:W-:-:S12]  /*1f9f0*/  @!P0 BRA `(.L_x_12100) ;  /* 0x0000004000008947 */ /* 0x008fd80003800000 */
.L_x_12201:
        /* <DEDUP_REMOVED lines=8> */
.L_x_12101:
[----:B------:R-:W3:Y:S01]  /*1fa80*/  LDL R5, [R1+0x10] ;  /* 0x0000100001057983 */ /* 0x000ee20000100800 */
        /* <DEDUP_REMOVED lines=12> */
[----:B---3--:R-:W-:-:S05]  /*1fb50*/  IMAD R0, R0, 0xa0, R5 ;  /* 0x000000a000007824 */ /* 0x008fca00078e0205 */
[----:B------:R-:W-:-:S13]  /*1fb60*/  R2UR UR11, R0 ;  /* 0x00000000000b72ca */ /* 0x000fda00000e0000 */
[----:B------:R3:W-:Y:S01]  /*1fb70*/  UTMALDG.4D [UR8], [UR4], desc[UR6] ;  /* 0x00000608040075b4 */ /* 0x0007e20008019000 */
[----:B------:R-:W4:Y:S02]  /*1fb80*/  SYNCS.PHASECHK.TRANS64.TRYWAIT P0, [R4+URZ+0x13240], R3 ;  /* 0x01324003040075a7 */ /* 0x000f24000800017f */
[----:B---34-:R-:W-:Y:S05]  /*1fb90*/  @!P0 BRA `(.L_x_12102) ;  /* 0x0000003c00ac8947 */ /* 0x018fea0003800000 */
.L_x_12202:
        /* <DEDUP_REMOVED lines=8> */
.L_x_12103:
        /* <DEDUP_REMOVED lines=8> */
[----:B------:R-:W-:Y:S01]  /*1fca0*/  R2UR UR13, R17 ;  /* 0x00000000110d72ca */ /* 0x000fe200000e0000 */
[----:B------:R-:W-:Y:S01]  /*1fcb0*/  UMOV UR10, URZ ;  /* 0x0000003f000a7c82 */ /* 0x000fe20008000000 */
[----:B------:R-:W-:-:S02]  /*1fcc0*/  PLOP3.LUT P0, PT, PT, PT, PT, 0x80, 0x0 ;  /* 0x000000000000781c */ /* 0x000fc40003f0f070 */
[----:B------:R-:W-:Y:S01]  /*1fcd0*/  LOP3.LUT R22, R22, 0xfffffffe, RZ, 0xc0, !PT ;  /* 0xfffffffe16167812 */ /* 0x000fe200078ec0ff */
[----:B------:R-:W-:Y:S02]  /*1fce0*/  UIADD3 UR8, UR8, 0xe000, URZ ;  /* 0x0000e00008087890 */ /* 0x000fe4000fffe03f */
[----:B------:R-:W-:-:S08]  /*1fcf0*/  UIADD3 UR9, UR9, 0x13230, URZ ;  /* 0x0001323009097890 */ /* 0x000fd0000fffe03f */
[----:B------:R-:W-:Y:S01]  /*1fd00*/  @P0 LOP3.LUT R22, R22, 0x1, RZ, 0xfc, !PT ;  /* 0x0000000116160812 */ /* 0x000fe200078efcff */
[----:B------:R4:W-:Y:S02]  /*1fd10*/  UTMALDG.4D [UR8], [UR4], desc[UR6] ;  /* 0x00000608040075b4 */ /* 0x0009e40008019000 */
[----:B----4-:R-:W-:-:S04]  /*1fd20*/  NOP ;  /* 0x0000000000007918 */ /* 0x010fc80000000000 */
.L_x_12097:
[----:B--23--:R-:W2:Y:S01]  /*1fd30*/  LDL.LU R3, [R1+0x1c] ;  /* 0x00001c0001037983 */ /* 0x00cea20000300800 */
        /* <DEDUP_REMOVED lines=9> */
[----:B--2---:R-:W-:Y:S01]  /*1fdd0*/  SHF.R.S32.HI R2, RZ, 0x1f, R3 ;  /* 0x0000001fff027819 */ /* 0x004fe20000011403 */
        /* <DEDUP_REMOVED lines=10> */
[----:B--2---:R-:W-:-:S05]  /*1fe80*/  SEL R0, R19, RZ, !P0 ;  /* 0x000000ff13007207 */ /* 0x004fca0004000000 */
        /* <DEDUP_REMOVED lines=16> */
[----:B0-----:R-:W-:-:S07]  /*1ff90*/  IMAD.MOV.U32 R13, RZ, RZ, RZ ;  /* 0x000000ffff0d7224 */ /* 0x001fce00078e00ff */
[----:B------:R-:W-:-:S07]  /*1ffa0*/  LEPC R20, `(.L_x_12105) ;  /* 0x000000001014794e */ /* 0x000fce0000000000 */
[----:B--2---:R-:W-:Y:S05]  /*1ffb0*/  CALL.ABS.NOINC R2 ;  /* 0x0000000002007343 */ /* 0x004fea0003c00000 */
.L_x_12105:
[----:B------:R-:W-:Y:S05]  /*1ffc0*/  BSYNC B6 ;  /* 0x0000000000067941 */ /* 0x000fea0003800000 */
.L_x_12104:
[----:B---3--:R-:W2:Y:S01]  /*1ffd0*/  LDL.LU R0, [R1+0x3c] ;  /* 0x00003c0001007983 */ /* 0x008ea20000300800 */
[----:B------:R-:W-:Y:S01]  /*1ffe0*/  ULDC.64 UR4, c[0x0][0x2d8] ;  /* 0x0000b60000047ab9 */ /* 0x000fe20000000a00 */
[----:B-1----:R-:W1:Y:S01]  /*1fff0*/  LDC R9, c[0x0][0x448] ;  /* 0x00011200ff097b82 */ /* 0x002e620000000800 */
[----:B------:R-:W-:Y:S01]  /*20000*/  ULDC.64 UR6, c[0x0][0x2c8] ;  /* 0x0000b20000067ab9 */ /* 0x000fe20000000a00 */
[----:B------:R-:W2:Y:S01]  /*20010*/  LDL.LU.64 R2, [R1+0x28] ;  /* 0x0000280001027983 */ /* 0x000ea20000300a00 */
[----:B------:R-:W-:-:S03]  /*20020*/  ULDC.64 UR8, c[0x0][0x280] ;  /* 0x0000a00000087ab9 */ /* 0x000fc60000000a00 */
[----:B------:R-:W3:Y:S04]  /*20030*/  LDL.LU R20, [R1+0x40] ;  /* 0x0000400001147983 */ /* 0x000ee80000300800 */
[----:B------:R-:W4:Y:S04]  /*20040*/  LDL.LU R21, [R1+0x44] ;  /* 0x0000440001157983 */ /* 0x000f280000300800 */
[----:B------:R-:W4:Y:S04]  /*20050*/  LDL.LU R4, [R1+0x1c] ;  /* 0x00001c0001047983 */ /* 0x000f280000300800 */
[----:B------:R-:W4:Y:S01]  /*20060*/  LDL R10, [R1+0x14] ;  /* 0x00001400010a7983 */ /* 0x000f220000100800 */
[----:B-1----:R-:W-:-:S13]  /*20070*/  ISETP.NE.AND P1, PT, R9, 0x1, PT ;  /* 0x000000010900780c */ /* 0x002fda0003f25270 */
[----:B------:R-:W1:Y:S08]  /*20080*/  @P1 LDC R5, c[0x0][0x450] ;  /* 0x00011400ff051b82 */ /* 0x000e700000000800 */
[----:B------:R-:W0:Y:S01]  /*20090*/  @P1 LDC R8, c[0x0][0x450] ;  /* 0x00011400ff081b82 */ /* 0x000e220000000800 */
        /* <DEDUP_REMOVED lines=9> */
[----:B--2---:R-:W-:-:S04]  /*20130*/  LOP3.LUT R20, R20, 0x7f, RZ, 0xc0, !PT ;  /* 0x0000007f14147812 */ /* 0x004fc800078ec0ff */
[----:B------:R-:W-:Y:S01]  /*20140*/  SHF.R.U32.HI R20, RZ, 0x2, R20 ;  /* 0x00000002ff147819 */ /* 0x000fe20000011614 */
[----:B---3--:R-:W-:-:S05]  /*20150*/  IMAD.SHL.U32 R6, R21, 0x20, RZ ;  /* 0x0000002015067824 */ /* 0x008fca00078e00ff */
[----:B------:R-:W-:Y:S02]  /*20160*/  LOP3.LUT R6, R20, 0x60, R6, 0xf8, !PT ;  /* 0x0000006014067812 */ /* 0x000fe400078ef806 */
[----:B------:R2:W5:Y:S01]  /*20170*/  LDL R20, [R1+0x34] ;  /* 0x0000340001147983 */ /* 0x0005620000100800 */
[C---:B------:R-:W-:Y:S02]  /*20180*/  IMAD R0, R4.reuse, UR5, R0 ;  /* 0x0000000504007c24 */ /* 0x040fe4000f8e0200 */
[----:B------:R-:W-:Y:S01]  /*20190*/  IMAD.WIDE.U32 R2, R4, UR4, R2 ;  /* 0x0000000404027c25 */ /* 0x000fe2000f8e0002 */
[----:B------:R-:W-:Y:S01]  /*201a0*/  ULDC.64 UR4, c[0x0][0x2d0] ;  /* 0x0000b40000047ab9 */ /* 0x000fe20000000a00 */
[----:B------:R-:W3:Y:S02]  /*201b0*/  @P1 LDC R4, c[0x0][0x44c] ;  /* 0x00011300ff041b82 */ /* 0x000ee40000000800 */
[----:B------:R-:W-:Y:S02]  /*201c0*/  IMAD.IADD R6, R6, 0x1, R10 ;  /* 0x0000000106067824 */ /* 0x000fe400078e020a */
[----:B------:R-:W-:-:S02]  /*201d0*/  IMAD.IADD R3, R3, 0x1, R0 ;  /* 0x0000000103037824 */ /* 0x000fc400078e0200 */
[----:B---3--:R-:W-:-:S04]  /*201e0*/  @P1 IMAD.HI.U32 R0, R6, R4, RZ ;  /* 0x0000000406001227 */ /* 0x008fc800078e00ff */
        /* <DEDUP_REMOVED lines=15> */
[----:B------:R-:W1:Y:S01]  /*202e0*/  @P1 LDC R7, c[0x0][0x44c] ;  /* 0x00011300ff071b82 */ /* 0x000e620000000800 */
[----:B------:R-:W-:-:S04]  /*202f0*/  VIADD R5, R6, 0x80 ;  /* 0x0000008006057836 */ /* 0x000fc80000000000 */
[----:B------:R-:W-:Y:S02]  /*20300*/  IMAD.MOV.U32 R6, RZ, RZ, R5 ;  /* 0x000000ffff067224 */ /* 0x000fe400078e0005 */
[----:B-1----:R-:W-:-:S05]  /*20310*/  @P1 IMAD.HI.U32 R7, R5, R7, RZ ;  /* 0x0000000705071227 */ /* 0x002fca00078e00ff */
[----:B0-----:R-:W-:-:S05]  /*20320*/  @P1 SHF.R.U32.HI R6, RZ, R8, R7 ;  /* 0x00000008ff061219 */ /* 0x001fca0000011607 */
[----:B------:R-:W-:-:S04]  /*20330*/  IMAD.MOV R7, RZ, RZ, -R6 ;  /* 0x000000ffff077224 */ /* 0x000fc800078e0a06 */
[----:B------:R-:W-:Y:S01]  /*20340*/  IMAD R5, R9, R7, R5 ;  /* 0x0000000709057224 */ /* 0x000fe200078e0205 */
[----:B------:R-:W-:Y:S01]  /*20350*/  SHF.R.S32.HI R7, RZ, 0x1f, R6 ;  /* 0x0000001fff077819 */ /* 0x000fe20000011406 */
[----:B------:R-:W-:-:S04]  /*20360*/  IMAD.WIDE.U32 R2, R6, UR4, R2 ;  /* 0x0000000406027c25 */ /* 0x000fc8000f8e0002 */
[----:B------:R-:W-:Y:S01]  /*20370*/  IMAD R7, R7, UR4, RZ ;  /* 0x0000000407077c24 */ /* 0x000fe2000f8e02ff */
[----:B------:R-:W-:-:S03]  /*20380*/  ULDC UR4, c[0x0][0x2b8] ;  /* 0x0000ae0000047ab9 */ /* 0x000fc60000000800 */
[----:B------:R-:W-:Y:S02]  /*20390*/  IMAD R6, R6, UR5, R7 ;  /* 0x0000000506067c24 */ /* 0x000fe4000f8e0207 */
[----:B------:R-:W0:Y:S02]  /*203a0*/  S2R R7, SR_TID.X ;  /* 0x0000000000077919 */ /* 0x000e240000002100 */
[----:B------:R-:W-:Y:S01]  /*203b0*/  IMAD.IADD R3, R3, 0x1, R6 ;  /* 0x0000000103037824 */ /* 0x000fe200078e0206 */
[----:B------:R-:W-:Y:S01]  /*203c0*/  SHF.R.S32.HI R6, RZ, 0x1f, R5 ;  /* 0x0000001fff067819 */ /* 0x000fe20000011405 */
[----:B------:R-:W-:-:S04]  /*203d0*/  IMAD.WIDE.U32 R2, R5, UR6, R2 ;  /* 0x0000000605027c25 */ /* 0x000fc8000f8e0002 */
[----:B------:R-:W-:Y:S01]  /*203e0*/  IMAD R6, R6, UR6, RZ ;  /* 0x0000000606067c24 */ /* 0x000fe2000f8e02ff */
[----:B------:R-:W-:-:S03]  /*203f0*/  IADD3 R2, P1, R2, UR8, RZ ;  /* 0x0000000802027c10 */ /* 0x000fc6000ff3e0ff */
[----:B------:R-:W-:-:S05]  /*20400*/  IMAD R5, R5, UR7, R6 ;  /* 0x0000000705057c24 */ /* 0x000fca000f8e0206 */
[----:B------:R-:W-:Y:S01]  /*20410*/  IADD3.X R3, R3, UR9, R5, P1, !PT ;  /* 0x0000000903037c10 */ /* 0x000fe20008ffe405 */
[----:B0-----:R-:W-:-:S05]  /*20420*/  IMAD.SHL.U32 R21, R7, 0x10, RZ ;  /* 0x0000001007157824 */ /* 0x001fca00078e00ff */
[----:B------:R-:W-:-:S04]  /*20430*/  LOP3.LUT R21, R21, 0x30, RZ, 0xc0, !PT ;  /* 0x0000003015157812 */ /* 0x000fc800078ec0ff */
[----:B------:R-:W-:Y:S01]  /*20440*/  ISETP.GE.AND P0, PT, R21, UR4, PT ;  /* 0x0000000415007c0c */ /* 0x000fe2000bf06270 */
[----:B------:R-:W-:-:S03]  /*20450*/  UMOV UR4, 0xffffffff ;  /* 0xffffffff00047882 */ /* 0x000fc60000000000 */
[----:B--2---:R-:W-:Y:S09]  /*20460*/  BRA.DIV UR4, `(.L_x_12106) ;  /* 0x00000036048c7947 */ /* 0x004ff2000b800000 */
[----:B------:R-:W2:Y:S04]  /*20470*/  LDL.LU R8, [R1+0x18] ;  /* 0x0000180001087983 */ /* 0x000ea80000300800 */
[----:B------:R-:W3:Y:S01]  /*20480*/  LDL.LU R10, [R1+0x14] ;  /* 0x00001400010a7983 */ /* 0x000ee20000300800 */
[----:B------:R-:W0:Y:S02]  /*20490*/  S2R R7, SR_TID.X ;  /* 0x0000000000077919 */ /* 0x000e240000002100 */
[----:B0-----:R-:W-:-:S04]  /*204a0*/  LOP3.LUT R7, R7, 0x7f, RZ, 0xc0, !PT ;  /* 0x0000007f07077812 */ /* 0x001fc800078ec0ff */
[----:B------:R-:W-:Y:S01]  /*204b0*/  SHF.R.U32.HI R7, RZ, 0x2, R7 ;  /* 0x00000002ff077819 */ /* 0x000fe20000011607 */
[----:B--2---:R-:W-:Y:S02]  /*204c0*/  IMAD R5, R8, R9, RZ ;  /* 0x0000000908057224 */ /* 0x004fe400078e02ff */
[----:B------:R-:W0:Y:S02]  /*204d0*/  SHFL.IDX PT, R9, R0, RZ, 0x1c1f ;  /* 0x001c1fff00097589 */ /* 0x000e2400000e0000 */
[----:B---3--:R-:W-:Y:S02]  /*204e0*/  IMAD.IADD R6, R7, 0x1, R10 ;  /* 0x0000000107067824 */ /* 0x008fe400078e020a */
[----:B------:R-:W1:Y:S03]  /*204f0*/  SHFL.IDX PT, R8, R4, RZ, 0x1c1f ;  /* 0x001c1fff04087589 */ /* 0x000e6600000e0000 */
        /* <DEDUP_REMOVED lines=8> */
[----:B------:R-:W-:-:S03]  /*20580*/  VIADD R7, R6, 0x20 ;  /* 0x0000002006077836 */ /* 0x000fc60000000000 */
[----:B0-----:R-:W0:Y:S04]  /*20590*/  SHFL.IDX PT, R9, R0, 0x1, 0x1c1f ;  /* 0x003c1f0000097f89 */ /* 0x001e2800000e0000 */
[----:B------:R-:W1:Y:S01]  /*205a0*/  SHFL.IDX PT, R8, R4, 0x1, 0x1c1f ;  /* 0x003c1f0004087f89 */ /* 0x000e6200000e0000 */
[----:B------:R-:W-:-:S13]  /*205b0*/  ISETP.GE.AND P1, PT, R7, R5, PT ;  /* 0x000000050700720c */ /* 0x000fda0003f26270 */
[----:B0-----:R-:W-:-:S05]  /*205c0*/  @!P1 IADD3 R9, P2, R21, R9, RZ ;  /* 0x0000000915099210 */ /* 0x001fca0007f5e0ff */
[----:B-1----:R-:W-:-:S05]  /*205d0*/  @!P1 IMAD.X R8, RZ, RZ, R8, P2 ;  /* 0x000000ffff089224 */ /* 0x002fca00010e0608 */
[----:B------:R-:W-:-:S04]  /*205e0*/  @!P1 LOP3.LUT R9, R9, R8, RZ, 0x3c, !PT ;  /* 0x0000000809099212 */ /* 0x000fc800078e3cff */
[----:B------:R-:W-:-:S04]  /*205f0*/  @!P1 LOP3.LUT R8, R9, R8, RZ, 0x3c, !PT ;  /* 0x0000000809089212 */ /* 0x000fc800078e3cff */
[----:B------:R-:W-:-:S05]  /*20600*/  @!P1 LOP3.LUT R9, R9, R8, RZ, 0x3c, !PT ;  /* 0x0000000809099212 */ /* 0x000fca00078e3cff */
[----:B------:R0:W-:Y:S01]  /*20610*/  @!P1 LDGSTS.E.BYPASS.LTC128B.128 [R20+0xb800], desc[UR44][R8.64], !P0 ;  /* 0x0b80000008149fae */ /* 0x0001e2000c101d6c */
[----:B------:R-:W-:-:S03]  /*20620*/  VIADD R7, R6, 0x40 ;  /* 0x0000004006077836 */ /* 0x000fc60000000000 */
[----:B0-----:R-:W0:Y:S04]  /*20630*/  SHFL.IDX PT, R9, R0, 0x2, 0x1c1f ;  /* 0x005c1f0000097f89 */ /* 0x001e2800000e0000 */
[----:B------:R-:W1:Y:S01]  /*20640*/  SHFL.IDX PT, R8, R4, 0x2, 0x1c1f ;  /* 0x005c1f0004087f89 */ /* 0x000e6200000e0000 */
[----:B------:R-:W-:-:S03]  /*20650*/  ISETP.GE.AND P1, PT, R7, R5, PT ;  /* 0x000000050700720c */ /* 0x000fc60003f26270 */
[----:B------:R2:W3:Y:S10]  /*20660*/  SHFL.IDX PT, R7, R0, 0x3, 0x1c1f ;  /* 0x007c1f0000077f89 */ /* 0x0004f400000e0000 */
[----:B0-----:R-:W-:-:S05]  /*20670*/  @!P1 IADD3 R9, P2, R21, R9, RZ ;  /* 0x0000000915099210 */ /* 0x001fca0007f5e0ff */
[----:B-1----:R-:W-:Y:S02]  /*20680*/  @!P1 IMAD.X R8, RZ, RZ, R8, P2 ;  /* 0x000000ffff089224 */ /* 0x002fe400010e0608 */
[----:B--2---:R-:W-:-:S03]  /*20690*/  VIADD R0, R6, 0x80 ;  /* 0x0000008006007836 */ /* 0x004fc60000000000 */
[----:B------:R-:W-:-:S04]  /*206a0*/  @!P1 LOP3.LUT R9, R9, R8, RZ, 0x3c, !PT ;  /* 0x0000000809099212 */ /* 0x000fc800078e3cff */
[C---:B------:R-:W-:Y:S01]  /*206b0*/  @!P1 LOP3.LUT R8, R9.reuse, R8, RZ, 0x3c, !PT ;  /* 0x0000000809089212 */ /* 0x040fe200078e3cff */
[----:B------:R-:W0:Y:S01]  /*206c0*/  SHFL.IDX PT, R4, R4, 0x3, 0x1c1f ;  /* 0x007c1f0004047f89 */ /* 0x000e2200000e0000 */
[----:B------:R-:W-:Y:S01]  /*206d0*/  ISETP.GE.AND P2, PT, R0, R5, PT ;  /* 0x000000050000720c */ /* 0x000fe20003f46270 */
[----:B------:R-:W-:Y:S01]  /*206e0*/  VIADD R0, R6, 0x60 ;  /* 0x0000006006007836 */ /* 0x000fe20000000000 */
[----:B------:R-:W-:-:S05]  /*206f0*/  @!P1 LOP3.LUT R9, R9, R8, RZ, 0x3c, !PT ;  /* 0x0000000809099212 */ /* 0x000fca00078e3cff */
[----:B------:R1:W-:Y:S01]  /*20700*/  @!P1 LDGSTS.E.BYPASS.LTC128B.128 [R20+0xc000], desc[UR44][R8.64], !P0 ;  /* 0x0c00000008149fae */ /* 0x0003e2000c101d6c */
[----:B------:R-:W-:-:S03]  /*20710*/  ISETP.GE.AND P1, PT, R0, R5, PT ;  /* 0x000000050000720c */ /* 0x000fc60003f26270 */
[----:B------:R-:W2:Y:S04]  /*20720*/  SHFL.IDX PT, R0, R2, RZ, 0x1c1f ;  /* 0x001c1fff02007589 */ /* 0x000ea800000e0000 */
[----:B------:R-:W4:Y:S06]  /*20730*/  SHFL.IDX PT, R10, R3, RZ, 0x1c1f ;  /* 0x001c1fff030a7589 */ /* 0x000f2c00000e0000 */
[----:B---3--:R-:W-:-:S05]  /*20740*/  @!P1 IADD3 R7, P3, R21, R7, RZ ;  /* 0x0000000715079210 */ /* 0x008fca0007f7e0ff */
[----:B0-----:R-:W-:Y:S02]  /*20750*/  @!P1 IMAD.X R4, RZ, RZ, R4, P3 ;  /* 0x000000ffff049224 */ /* 0x001fe400018e0604 */
[----:B-1----:R-:W-:Y:S02]  /*20760*/  @!P1 IMAD.MOV.U32 R8, RZ, RZ, R7 ;  /* 0x000000ffff089224 */ /* 0x002fe400078e0007 */
[----:B------:R-:W-:-:S05]  /*20770*/  @!P1 IMAD.MOV.U32 R9, RZ, RZ, R4 ;  /* 0x000000ffff099224 */ /* 0x000fca00078e0004 */
[----:B------:R4:W-:Y:S01]  /*20780*/  @!P1 LDGSTS.E.BYPASS.LTC128B.128 [R20+0xc800], desc[UR44][R8.64], !P0 ;  /* 0x0c80000008149fae */ /* 0x0009e2000c101d6c */
[----:B--2---:R-:W-:-:S05]  /*20790*/  @!P2 IADD3 R0, P1, R21, R0, RZ ;  /* 0x000000001500a210 */ /* 0x004fca0007f3e0ff */
[----:B----4-:R-:W-:-:S04]  /*207a0*/  @!P2 IMAD.X R8, RZ, RZ, R10, P1 ;  /* 0x000000ffff08a224 */ /* 0x010fc800008e060a */
[----:B------:R-:W-:Y:S02]  /*207b0*/  @!P2 IMAD.MOV.U32 R9, RZ, RZ, R8 ;  /* 0x000000ffff09a224 */ /* 0x000fe400078e0008 */
[----:B------:R-:W-:Y:S01]  /*207c0*/  @!P2 IMAD.MOV.U32 R8, RZ, RZ, R0 ;  /* 0x000000ffff08a224 */ /* 0x000fe200078e0000 */
[----:B------:R-:W0:Y:S04]  /*207d0*/  SHFL.IDX PT, R3, R3, 0x1, 0x1c1f ;  /* 0x003c1f0003037f89 */ /* 0x000e2800000e0000 */
[----:B------:R1:W-:Y:S04]  /*207e0*/  @!P2 LDGSTS.E.BYPASS.LTC128B.128 [R20+0xd000], desc[UR44][R8.64], !P0 ;  /* 0x0d0000000814afae */ /* 0x0003e8000c101d6c */
[----:B------:R-:W2:Y:S02]  /*207f0*/  SHFL.IDX PT, R2, R2, 0x1, 0x1c1f ;  /* 0x003c1f0002027f89 */ /* 0x000ea400000e0000 */
.L_x_12215:
[----:B------:R-:W-:-:S05]  /*20800*/  VIADD R6, R6, 0xa0 ;  /* 0x000000a006067836 */ /* 0x000fca0000000000 */
[----:B------:R-:W-:-:S13]  /*20810*/  ISETP.GE.AND P1, PT, R6, R5, PT ;  /* 0x000000050600720c */ /* 0x000fda0003f26270 */
[----:B--2---:R-:W-:-:S05]  /*20820*/  @!P1 IADD3 R2, P2, R21, R2, RZ ;  /* 0x0000000215029210 */ /* 0x004fca0007f5e0ff */
[----:B0-----:R-:W-:-:S05]  /*20830*/  @!P1 IMAD.X R3, RZ, RZ, R3, P2 ;  /* 0x000000ffff039224 */ /* 0x001fca00010e0603 */
[----:B------:R-:W-:Y:S01]  /*20840*/  @!PT LDS RZ, [RZ] ;  /* 0x00000000fffff984 */ /* 0x000fe20000000800 */
[----:B------:R-:W-:Y:S01]  /*20850*/  @!PT LDS RZ, [RZ] ;  /* 0x00000000fffff984 */ /* 0x000fe20000000800 */
[----:B------:R-:W-:Y:S01]  /*20860*/  @!PT LDS RZ, [RZ] ;  /* 0x00000000fffff984 */ /* 0x000fe20000000800 */
[----:B------:R0:W-:Y:S01]  /*20870*/  @!P1 LDGSTS.E.BYPASS.LTC128B.128 [R20+0xd800], desc[UR44][R2.64], !P0 ;  /* 0x0d80000002149fae */ /* 0x0001e2000c101d6c */
[----:B------:R-:W-:Y:S01]  /*20880*/  PLOP3.LUT P0, PT, PT, PT, PT, 0x80, 0x0 ;  /* 0x000000000000781c */ /* 0x000fe20003f0f070 */
[----:B------:R-:W-:-:S12]  /*20890*/  NOP ;  /* 0x0000000000007918 */ /* 0x000fd80000000000 */
.L_x_12107:
        /* <DEDUP_REMOVED lines=17> */
[----:B0-2---:R-:W-:Y:S05]  /*209b0*/  @!P0 BRA `(.L_x_12109) ;  /* 0x0000003800308947 */ /* 0x005fea0003800000 */
.L_x_12216:
[----:B------:R-:W-:Y:S05]  /*209c0*/  BSYNC B0 ;  /* 0x0000000000007941 */ /* 0x000fea0003800000 */
.L_x_12108:
[----:B------:R-:W2:Y:S04]  /*209d0*/  LDL.LU R2, [R1+0x30] ;  /* 0x0000300001027983 */ /* 0x000ea80000300800 */
[----:B------:R-:W3:Y:S01]  /*209e0*/  LDL R3, [R1+0xc] ;  /* 0x00000c0001037983 */ /* 0x000ee20000100800 */
[----:B--2---:R-:W-:-:S05]  /*209f0*/  VIADD R2, R2, 0xfffffffe ;  /* 0xfffffffe02027836 */ /* 0x004fca0000000000 */
[----:B---3--:R-:W-:-:S13]  /*20a00*/  ISETP.GE.AND P0, PT, R2, R3, PT ;  /* 0x000000030200720c */ /* 0x008fda0003f06270 */
[----:B------:R-:W-:Y:S05]  /*20a10*/  @!P0 BRA `(.L_x_12110) ;  /* 0x0000000c003c8947 */ /* 0x000fea0003800000 */
[----:B0-----:R-:W-:Y:S02]  /*20a20*/  IMAD.MOV.U32 R0, RZ, RZ, R27 ;  /* 0x000000ffff007224 */ /* 0x001fe400078e001b */
[----:B-1----:R-:W-:-:S07]  /*20a30*/  IMAD.MOV.U32 R8, RZ, RZ, R29 ;  /* 0x000000ffff087224 */ /* 0x002fce00078e001d */
.L_x_12130:
        /* <DEDUP_REMOVED lines=33> */
.L_x_12113:
        /* <DEDUP_REMOVED lines=8> */
.L_x_12217:
[----:B------:R-:W-:Y:S05]  /*20cd0*/  BSYNC B1 ;  /* 0x0000000000017941 */ /* 0x000fea0003800000 */
.L_x_12114:
        /* <DEDUP_REMOVED lines=9> */
.L_x_12117:
[----:B------:R-:W-:Y:S05]  /*20d70*/  BSYNC B1 ;  /* 0x0000000000017941 */ /* 0x000fea0003800000 */
.L_x_12116:
        /* <DEDUP_REMOVED lines=12> */
.L_x_12118:
        /* <DEDUP_REMOVED lines=13> */
.L_x_12218:
[----:B------:R-:W-:Y:S05]  /*20f10*/  BSYNC B1 ;  /* 0x0000000000017941 */ /* 0x000fea0003800000 */
.L_x_12119:
        /* <DEDUP_REMOVED lines=11> */
.L_x_12122:
[----:B------:R-:W-:Y:S05]  /*20fd0*/  BSYNC B1 ;  /* 0x0000000000017941 */ /* 0x000fea0003800000 */
.L_x_12121:
        /* <DEDUP_REMOVED lines=8> */
.L_x_12123:
        /* <DEDUP_REMOVED lines=10> */
.L_x_12112:
[----:B------:R-:W-:Y:S05]  /*21100*/  BSYNC B0 ;  /* 0x0000000000007941 */ /* 0x000fea0003800000 */
.L_x_12111:
[----:B------:R-:W2:Y:S02]  /*21110*/  LDL R5, [R1+0x4c] ;  /* 0x00004c0001057983 */ /* 0x000ea40000100800 */
[----:B--2---:R-:W-:-:S13]  /*21120*/  ISETP.NE.AND P0, PT, R5, 0x3, PT ;  /* 0x000000030500780c */ /* 0x004fda0003f05270 */
[----:B------:R-:W-:Y:S05]  /*21130*/  @!P0 BRA `(.L_x_12124) ;  /* 0x0000000000048947 */ /* 0x000fea0003800000 */
[----:B------:R-:W-:Y:S01]  /*21140*/  BPT.TRAP 0x1 ;  /* 0x000000040000795c */ /* 0x000fe20000300000 */
.L_x_12124:
[----:B------:R-:W2:Y:S01]  /*21150*/  LDL R5, [R1+0x20] ;  /* 0x0000200001057983 */ /* 0x000ea20000100800 */
[----:B------:R-:W-:Y:S01]  /*21160*/  LOP3.LUT R4, R8, 0x1, RZ, 0x3c, !PT ;  /* 0x0000000108047812 */ /* 0x000fe200078e3cff */
[----:B------:R-:W-:Y:S01]  /*21170*/  IMAD R3, R0, 0x8, R23 ;  /* 0x0000000800037824 */ /* 0x000fe200078e0217 */
[----:B------:R-:W-:Y:S02]  /*21180*/  BSSY B0, `(.L_x_12125) ;  /* 0x0000005000007945 */ /* 0x000fe40003800000 */
[----:B------:R-:W-:-:S04]  /*21190*/  SHF.L.U32 R4, R4, 0x1f, RZ ;  /* 0x0000001f04047819 */ /* 0x000fc800000006ff */
[----:B------:R-:W0:Y:S01]  /*211a0*/  SYNCS.PHASECHK.TRANS64.TRYWAIT P0, [R3+URZ+0x13270], R4 ;  /* 0x01327004030075a7 */ /* 0x000e22000800017f */
[----:B--2---:R-:W-:Y:S01]  /*211b0*/  ISETP.NE.AND P1, PT, R5, 0x3, PT ;  /* 0x000000030500780c */ /* 0x004fe20003f25270 */
[----:B0-----:R-:W-:-:S12]  /*211c0*/  @!P0 BRA `(.L_x_12126) ;  /* 0x0000003000688947 */ /* 0x001fd80003800000 */
.L_x_12219:
[----:B------:R-:W-:Y:S05]  /*211d0*/  BSYNC B0 ;  /* 0x0000000000007941 */ /* 0x000fea0003800000 */
.L_x_12125:
[----:B------:R-:W-:Y:S05]  /*211e0*/  @!P1 BRA `(.L_x_12127) ;  /* 0x0000000000049947 */ /* 0x000fea0003800000 */
[----:B------:R-:W-:Y:S01]  /*211f0*/  BPT.TRAP 0x1 ;  /* 0x000000040000795c */ /* 0x000fe20000300000 */
.L_x_12127:
[----:B0-----:R-:W-:Y:S01]  /*21200*/  SHF.L.U32 R4, R8, 0x1f, RZ ;  /* 0x0000001f08047819 */ /* 0x001fe200000006ff */
[----:B------:R-:W-:-:S03]  /*21210*/  IMAD R0, R0, 0x2800, RZ ;  /* 0x0000280000007824 */ /* 0x000fc600078e02ff */
[----:B------:R-:W0:Y:S02]  /*21220*/  SYNCS.PHASECHK.TRANS64.TRYWAIT P0, [R3+URZ+0x13260], R4 ;  /* 0x01326004030075a7 */ /* 0x000e24000800017f */
[----:B0-----:R-:W-:Y:S05]  /*21230*/  @!P0 BRA `(.L_x_12128) ;  /* 0x0000003000608947 */ /* 0x001fea0003800000 */
.L_x_12220:
[----:B0-----:R-:W-:Y:S01]  /*21240*/  LOP3.LUT R4, R0, R26, RZ, 0xfc, !PT ;  /* 0x0000001a00047212 */ /* 0x001fe200078efcff */
[----:B------:R-:W-:Y:S05]  /*21250*/  WARPSYNC.ALL ;  /* 0x0000000000007948 */ /* 0x000fea0003800000 */
        /* <DEDUP_REMOVED lines=61> */
.L_x_12129:
[----:B0-----:R-:W0:Y:S01]  /*21630*/  S2R R0, SR_TID.X ;  /* 0x0000000000007919 */ /* 0x001e220000002100 */
[----:B-1----:R1:W-:Y:S01]  /*21640*/  SYNCS.ARRIVE.TRANS64.A1T0 RZ, [R3+URZ+0x13250], RZ ;  /* 0x013250ff03ff79a7 */ /* 0x0023e2000810003f */
[----:B0-----:R-:W-:Y:S02]  /*21650*/  LOP3.LUT R4, R0, 0x7f, RZ, 0xc0, !PT ;  /* 0x0000007f00047812 */ /* 0x001fe400078ec0ff */
[----:B------:R-:W2:Y:S01]  /*21660*/  LDL R0, [R1+0xc] ;  /* 0x00000c0001007983 */ /* 0x000ea20000100800 */
[----:B------:R-:W-:Y:S01]  /*21670*/  IMAD.MOV.U32 R8, RZ, RZ, R29 ;  /* 0x000000ffff087224 */ /* 0x000fe200078e001d */
        /* <DEDUP_REMOVED lines=8> */
[----:B---3--:R-:W-:Y:S05]  /*21700*/  @P0 BRA `(.L_x_12130) ;  /* 0xfffffff000cc0947 */ /* 0x008fea000383ffff */
.L_x_12110:
        /* <DEDUP_REMOVED lines=10> */
[----:B0-----:R-:W2:Y:S02]  /*217b0*/  FLO.U32 R0, UR4 ;  /* 0x0000000400007d00 */ /* 0x001ea400080e0000 */
[----:B--2---:R-:W-:-:S06]  /*217c0*/  ISETP.EQ.U32.AND P1, PT, R0, R5, PT ;  /* 0x000000050000720c */ /* 0x004fcc0003f22070 */
[----:B------:R-:W3:Y:S07]  /*217d0*/  POPC R5, UR4 ;  /* 0x0000000400057d09 */ /* 0x000eee0008000000 */
[----:B---3--:R-:W2:Y:S01]  /*217e0*/  @P1 ATOMG.E.ADD.STRONG.GPU PT, R3, desc[UR44][R2.64], R5 ;  /* 0x00000005020319a8 */ /* 0x008ea200081ee1ec */
[----:B------:R-:W0:Y:S02]  /*217f0*/  S2R R4, SR_LTMASK ;  /* 0x0000000000047919 */ /* 0x000e240000003900 */
[----:B0-----:R-:W-:-:S04]  /*21800*/  LOP3.LUT R4, R4, UR4, RZ, 0xc0, !PT ;  /* 0x0000000404047c12 */ /* 0x001fc8000f8ec0ff */
[----:B------:R-:W0:Y:S01]  /*21810*/  POPC R7, R4 ;  /* 0x0000000400077309 */ /* 0x000e220000000000 */
[----:B--2---:R-:W0:Y:S02]  /*21820*/  SHFL.IDX PT, R0, R3, R0, 0x1f ;  /* 0x00001f0003007589 */ /* 0x004e2400000e0000 */
[----:B0-----:R-:W-:-:S07]  /*21830*/  IADD3 R16, R0, UR36, R7 ;  /* 0x0000002400107c10 */ /* 0x001fce000fffe007 */
.L_x_12132:
[----:B------:R-:W-:Y:S05]  /*21840*/  BSYNC B0 ;  /* 0x0000000000007941 */ /* 0x000fea0003800000 */
.L_x_12131:
[----:B------:R-:W-:Y:S05]  /*21850*/  @!P2 BRA `(.L_x_12133) ;  /* 0x000000000004a947 */ /* 0x000fea0003800000 */
[----:B------:R-:W-:Y:S01]  /*21860*/  BPT.TRAP 0x1 ;  /* 0x000000040000795c */ /* 0x000fe20000300000 */
.L_x_12133:
[----:B------:R-:W2:Y:S01]  /*21870*/  LDL R2, [R1+0x20] ;  /* 0x0000200001027983 */ /* 0x000ea20000100800 */
[----:B------:R-:W-:Y:S01]  /*21880*/  LOP3.LUT R3, R29, 0x1, RZ, 0x3c, !PT ;  /* 0x000000011d037812 */ /* 0x000fe200078e3cff */
[----:B0-----:R-:W-:Y:S01]  /*21890*/  IMAD R0, R27, 0x8, R23 ;  /* 0x000000081b007824 */ /* 0x001fe200078e0217 */
[----:B------:R-:W-:Y:S02]  /*218a0*/  BSSY B0, `(.L_x_12134) ;  /* 0x0000005000007945 */ /* 0x000fe40003800000 */
[----:B------:R-:W-:-:S04]  /*218b0*/  SHF.L.U32 R3, R3, 0x1f, RZ ;  /* 0x0000001f03037819 */ /* 0x000fc800000006ff */
[----:B------:R-:W0:Y:S01]  /*218c0*/  SYNCS.PHASECHK.TRANS64.TRYWAIT P1, [R0+URZ+0x13270], R3 ;  /* 0x01327003000075a7 */ /* 0x000e22000802017f */
[----:B--2---:R-:W-:Y:S01]  /*218d0*/  ISETP.NE.AND P2, PT, R2, 0x3, PT ;  /* 0x000000030200780c */ /* 0x004fe20003f45270 */
[----:B0-----:R-:W-:-:S12]  /*218e0*/  @!P1 BRA `(.L_x_12135) ;  /* 0x0000002800c89947 */ /* 0x001fd80003800000 */
.L_x_12221:
[----:B------:R-:W-:Y:S05]  /*218f0*/  BSYNC B0 ;  /* 0x0000000000007941 */ /* 0x000fea0003800000 */
.L_x_12134:
[----:B------:R-:W-:Y:S05]  /*21900*/  @!P2 BRA `(.L_x_12136) ;  /* 0x000000000004a947 */ /* 0x000fea0003800000 */
[----:B------:R-:W-:Y:S01]  /*21910*/  BPT.TRAP 0x1 ;  /* 0x000000040000795c */ /* 0x000fe20000300000 */
.L_x_12136:
[----:B0-----:R-:W-:-:S04]  /*21920*/  SHF.L.U32 R3, R29, 0x1f, RZ ;  /* 0x0000001f1d037819 */ /* 0x001fc800000006ff */
[----:B------:R-:W0:Y:S02]  /*21930*/  SYNCS.PHASECHK.TRANS64.TRYWAIT P1, [R0+URZ+0x13260], R3 ;  /* 0x01326003000075a7 */ /* 0x000e24000802017f */
[----:B0-----:R-:W-:Y:S05]  /*21940*/  @!P1 BRA `(.L_x_12137) ;  /* 0x0000002800c49947 */ /* 0x001fea0003800000 */
.L_x_12222:
[----:B------:R-:W-:Y:S01]  /*21950*/  IMAD R2, R27, 0x2800, RZ ;  /* 0x000028001b027824 */ /* 0x000fe200078e02ff */
[----:B------:R-:W-:Y:S05]  /*21960*/  WARPSYNC.ALL ;  /* 0x0000000000007948 */ /* 0x000fea0003800000 */
[C---:B------:R-:W-:Y:S02]  /*21970*/  LOP3.LUT R4, R2.reuse, R26, RZ, 0xfc, !PT ;  /* 0x0000001a02047212 */ /* 0x040fe400078efcff */
[----:B0-----:R-:W-:-:S03]  /*21980*/  LOP3.LUT R3, R2, R25, RZ, 0xfc, !PT ;  /* 0x0000001902037212 */ /* 0x001fc600078efcff */
[----:B------:R-:W-:Y:S02]  /*21990*/  IMAD.IADD R5, R23, 0x1, R4 ;  /* 0x0000000117057824 */ /* 0x000fe400078e0204 */
[----:B------:R-:W-:Y:S02]  /*219a0*/  IMAD.IADD R12, R24, 0x1, R3 ;  /* 0x00000001180c7824 */ /* 0x000fe400078e0203 */
[----:B------:R-:W-:Y:S02]  /*219b0*/  VIADD R3, R2, 0x800 ;  /* 0x0000080002037836 */ /* 0x000fe40000000000 */
[----:B------:R-:W1:Y:S02]  /*219c0*/  LDSM.16.MT88.4 R4, [R5+0x6000] ;  /* 0x006000000504783b */ /* 0x000e640000004200 */
[C-C-:B-1----:R-:W-:Y:S02]  /*219d0*/  PRMT R8, R4.reuse, 0x6420, R5.reuse ;  /* 0x0000642004087816 */ /* 0x142fe40000000005 */
[----:B------:R-:W-:-:S02]  /*219e0*/  PRMT R9, R4, 0x7531, R5 ;  /* 0x0000753104097816 */ /* 0x000fc40000000005 */
[----:B------:R-:W-:Y:S02]  /*219f0*/  LOP3.LUT R4, R3, R26, RZ, 0xfc, !PT ;  /* 0x0000001a03047212 */ /* 0x000fe400078efcff */
[C-C-:B------:R-:W-:Y:S02]  /*21a00*/  PRMT R10, R6.reuse, 0x6420, R7.reuse ;  /* 0x00006420060a7816 */ /* 0x140fe40000000007 */
        /* <DEDUP_REMOVED lines=52> */
.L_x_12138:
        /* <DEDUP_REMOVED lines=10> */
.L_x_12087:
[----:B------:R-:W-:-:S13]  /*21df0*/  LOP3.LUT P0, RZ, R22, 0x2, RZ, 0xc0, !PT ;  /* 0x0000000216ff7812 */ /* 0x000fda000780c0ff */
[----:B------:R-:W-:Y:S05]  /*21e00*/  @!P0 BRA `(.L_x_12139) ;  /* 0x0000000000248947 */ /* 0x000fea0003800000 */
[----:B------:R-:W-:Y:S05]  /*21e10*/  WARPSYNC.ALL ;  /* 0x0000000000007948 */ /* 0x000fea0003800000 */
[----:B------:R-:W1:Y:S08]  /*21e20*/  S2UR UR5, SR_CgaCtaId ;  /* 0x00000000000579c3 */ /* 0x000e700000008800 */
[----:B------:R-:W-:Y:S06]  /*21e30*/  BAR.SYNC.DEFER_BLOCKING 0x5, 0x200 ;  /* 0x0148000000007b1d */ /* 0x000fec0000010000 */
[----:B------:R-:W-:-:S02]  /*21e40*/  UMOV UR4, 0x400 ;  /* 0x0000040000047882 */ /* 0x000fc40000000000 */
[----:B-1----:R-:W-:-:S06]  /*21e50*/  ULEA UR4, UR5, UR4, 0x18 ;  /* 0x0000000405047291 */ /* 0x002fcc000f8ec03f */
[----:B------:R-:W-:-:S05]  /*21e60*/  IMAD.U32 R23, RZ, RZ, UR4 ;  /* 0x00000004ff177e24 */ /* 0x000fca000f8e00ff */
[----:B------:R1:W2:Y:S01]  /*21e70*/  LDS.128 R16, [R23+0x132d0] ;  /* 0x0132d00017107984 */ /* 0x0002a20000000c00 */
[----:B------:R-:W-:Y:S06]  /*21e80*/  BAR.ARV 0x4, 0x200 ;  /* 0x0108000000007b1d */ /* 0x000fec0000002000 */
[----:B------:R-:W-:Y:S05]  /*21e90*/  BRA `(.L_x_12140) ;  /* 0x0000000800cc7947 */ /* 0x000fea0003800000 */
.L_x_12139:
        /* <DEDUP_REMOVED lines=36> */
.L_x_12232:
[----:B------:R-:W-:Y:S02]  /*220e0*/  ULDC UR4, c[0x0][0xc38] ;  /* 0x00030e0000047ab9 */ /* 0x000fe40000000800 */
[----:B------:R-:W-:-:S04]  /*220f0*/  IMAD.U32 R4, RZ, RZ, UR4 ;  /* 0x00000004ff047e24 */ /* 0x000fc8000f8e00ff */
[----:B--2---:R-:W-:-:S04]  /*22100*/  IMAD R5, R14, R4, RZ ;  /* 0x000000040e057224 */ /* 0x004fc800078e02ff */
[----:B------:R-:W-:-:S05]  /*22110*/  IMAD.IADD R16, R16, 0x1, R5 ;  /* 0x0000000110107824 */ /* 0x000fca00078e0205 */
[----:B------:R-:W-:-:S13]  /*22120*/  ISETP.GT.AND P6, PT, R16, R0, PT ;  /* 0x000000001000720c */ /* 0x000fda0003fc4270 */
[----:B------:R-:W-:Y:S05]  /*22130*/  @P6 BRA `(.L_x_12142) ;  /* 0x00000000009c6947 */ /* 0x000fea0003800000 */
.L_x_12147:
[----:B------:R-:W2:Y:S01]  /*22140*/  LDC R4, c[0x0][0xc3c] ;  /* 0x00030f00ff047b82 */ /* 0x000ea20000000800 */
[----:B------:R-:W-:-:S05]  /*22150*/  VIADD R19, R19, 0x1f ;  /* 0x0000001f13137836 */ /* 0x000fca0000000000 */
[----:B--2---:R-:W-:-:S13]  /*22160*/  ISETP.GE.AND P6, PT, R19, R4, PT ;  /* 0x000000041300720c */ /* 0x004fda0003fc6270 */
[----:B0-----:R-:W-:Y:S05]  /*22170*/  @P6 BRA `(.L_x_12143) ;  /* 0x0000000400d06947 */ /* 0x001fea0003800000 */
        /* <DEDUP_REMOVED lines=10> */
.L_x_12145:
[----:B------:R-:W-:Y:S05]  /*22220*/  BSYNC B0 ;  /* 0x0000000000007941 */ /* 0x000fea0003800000 */
.L_x_12144:
[----:B------:R-:W-:-:S03]  /*22230*/  UMOV UR4, 0xffffffff ;  /* 0xffffffff00047882 */ /* 0x000fc60000000000 */
[----:B------:R-:W-:Y:S05]  /*22240*/  BRA.DIV UR4, `(.L_x_12146) ;  /* 0x0000002604bc7947 */ /* 0x000fea000b800000 */
[----:B-----5:R-:W0:Y:S02]  /*22250*/  SHFL.UP PT, R14, R2, 0x1, RZ ;  /* 0x04200000020e7989 */ /* 0x020e2400000e00ff */
        /* <DEDUP_REMOVED lines=11> */
[----:B------:R-:W1:Y:S02]  /*22310*/  SHFL.UP PT, R14, R6, 0x10, RZ ;  /* 0x06000000060e7989 */ /* 0x000e6400000e00ff */
[----:B-12---:R-:W-:-:S05]  /*22320*/  SEL R3, R14, RZ, P5 ;  /* 0x000000ff0e037207 */ /* 0x006fca0002800000 */
[----:B------:R-:W-:-:S05]  /*22330*/  IMAD.IADD R3, R6, 0x1, R3 ;  /* 0x0000000106037824 */ /* 0x000fca00078e0203 */
[----:B------:R0:W1:Y:S02]  /*22340*/  SHFL.IDX PT, R14, R3, 0x1f, 0x1f ;  /* 0x03e01f00030e7f89 */ /* 0x00006400000e0000 */
.L_x_12240:
[----:B------:R-:W-:Y:S02]  /*22350*/  ULDC UR4, c[0x0][0xc38] ;  /* 0x00030e0000047ab9 */ /* 0x000fe40000000800 */
[----:B------:R-:W-:-:S04]  /*22360*/  IMAD.U32 R4, RZ, RZ, UR4 ;  /* 0x00000004ff047e24 */ /* 0x000fc8000f8e00ff */
[----:B-1----:R-:W-:-:S04]  /*22370*/  IMAD R5, R14, R4, RZ ;  /* 0x000000040e057224 */ /* 0x002fc800078e02ff */
[----:B------:R-:W-:-:S05]  /*22380*/  IMAD.IADD R16, R5, 0x1, R16 ;  /* 0x0000000105107824 */ /* 0x000fca00078e0210 */
[----:B------:R-:W-:-:S13]  /*22390*/  ISETP.GT.AND P6, PT, R16, R0, PT ;  /* 0x000000001000720c */ /* 0x000fda0003fc4270 */
[----:B------:R-:W-:Y:S05]  /*223a0*/  @!P6 BRA `(.L_x_12147) ;  /* 0xfffffffc0064e947 */ /* 0x000fea000383ffff */
.L_x_12142:
        /* <DEDUP_REMOVED lines=8> */
.L_x_12244:
[----:B------:R-:W-:Y:S01]  /*22430*/  ISETP.NE.AND P0, PT, R5, RZ, PT ;  /* 0x000000ff0500720c */ /* 0x000fe20003f05270 */
[----:B------:R-:W-:-:S12]  /*22440*/  IMAD.MOV.U32 R5, RZ, RZ, RZ ;  /* 0x000000ffff057224 */ /* 0x000fd800078e00ff */
[----:B------:R-:W-:Y:S05]  /*22450*/  @!P0 BRA `(.L_x_12149) ;  /* 0x0000000000108947 */ /* 0x000fea0003800000 */
[----:B------:R-:W-:Y:S01]  /*22460*/  UMOV UR4, 0xffffffff ;  /* 0xffffffff00047882 */ /* 0x000fe20000000000 */
[----:B------:R-:W-:Y:S02]  /*22470*/  VIADD R12, R6, 0xffffffff ;  /* 0xffffffff060c7836 */ /* 0x000fe40000000000 */
[----:B------:R-:W-:Y:S05]  /*22480*/  BRA.DIV UR4, `(.L_x_12150) ;  /* 0x0000002a04307947 */ /* 0x000fea000b800000 */
[----:B------:R4:W0:Y:S02]  /*22490*/  SHFL.IDX PT, R5, R3, R12, 0x1f ;  /* 0x00001f0c03057589 */ /* 0x00082400000e0000 */
.L_x_12149:
[----:B012-4-:R-:W0:Y:S01]  /*224a0*/  LDC.64 R2, c[0x0][0xc90] ;  /* 0x00032400ff027b82 */ /* 0x017e220000000a00 */
[----:B------:R-:W-:-:S04]  /*224b0*/  IMAD.IADD R19, R6, 0x1, R19 ;  /* 0x0000000106137824 */ /* 0x000fc800078e0213 */
        /* <DEDUP_REMOVED lines=64> */
.L_x_12143:
[----:B------:R-:W-:Y:S01]  /*228c0*/  UMOV UR4, URZ ;  /* 0x0000003f00047c82 */ /* 0x000fe20008000000 */
[----:B------:R-:W-:Y:S01]  /*228d0*/  UMOV UR5, URZ ;  /* 0x0000003f00057c82 */ /* 0x000fe20008000000 */
[----:B------:R-:W-:Y:S01]  /*228e0*/  ULDC UR6, c[0x0][0xc3c] ;  /* 0x00030f0000067ab9 */ /* 0x000fe20000000800 */
[----:B------:R-:W-:Y:S02]  /*228f0*/  IMAD.MOV.U32 R16, RZ, RZ, R0 ;  /* 0x000000ffff107224 */ /* 0x000fe400078e0000 */
[----:B------:R-:W-:Y:S02]  /*22900*/  IMAD.U32 R17, RZ, RZ, UR4 ;  /* 0x00000004ff117e24 */ /* 0x000fe4000f8e00ff */
[----:B------:R-:W-:Y:S02]  /*22910*/  IMAD.U32 R18, RZ, RZ, UR5 ;  /* 0x00000005ff127e24 */ /* 0x000fe4000f8e00ff */
[----:B------:R-:W-:-:S07]  /*22920*/  IMAD.U32 R19, RZ, RZ, UR6 ;  /* 0x00000006ff137e24 */ /* 0x000fce000f8e00ff */
.L_x_12151:
        /* <DEDUP_REMOVED lines=10> */
.L_x_12140:
[----:B------:R-:W-:Y:S02]  /*229d0*/  ULDC UR4, c[0x0][0xc3c] ;  /* 0x00030f0000047ab9 */ /* 0x000fe40000000800 */
[----:B--2---:R-:W-:-:S13]  /*229e0*/  ISETP.GE.AND P0, PT, R19, UR4, PT ;  /* 0x0000000413007c0c */ /* 0x004fda000bf06270 */
[----:B------:R-:W-:Y:S05]  /*229f0*/  @!P0 BRA `(.L_x_12152) ;  /* 0xffffffa800a48947 */ /* 0x000fea000383ffff */
[----:B------:R-:W-:Y:S05]  /*22a00*/  BSYNC B7 ;  /* 0x0000000000077941 */ /* 0x000fea0003800000 */
.L_x_12034:
        /* <DEDUP_REMOVED lines=12> */
.L_x_12247:
[----:B------:R-:W-:Y:S05]  /*22ad0*/  BSYNC B0 ;  /* 0x0000000000007941 */ /* 0x000fea0003800000 */
.L_x_12153:
[----:B------:R-:W-:-:S03]  /*22ae0*/  UMOV UR4, 0xffffffff ;  /* 0xffffffff00047882 */ /* 0x000fc60000000000 */
[----:B------:R-:W-:Y:S05]  /*22af0*/  BRA.DIV UR4, `(.L_x_12155) ;  /* 0x0000002204d07947 */ /* 0x000fea000b800000 */
[----:B0-----:R-:W0:Y:S02]  /*22b00*/  S2R R0, SR_TID.X ;  /* 0x0000000000007919 */ /* 0x001e240000002100 */
[----:B0-----:R-:W-:-:S04]  /*22b10*/  SHF.R.U32.HI R0, RZ, 0x5, R0 ;  /* 0x00000005ff007819 */ /* 0x001fc80000011600 */
[----:B------:R-:W-:-:S05]  /*22b20*/  LOP3.LUT R0, R0, 0x3, RZ, 0xc0, !PT ;  /* 0x0000000300007812 */ /* 0x000fca00078ec0ff */
[----:B------:R0:W2:Y:S02]  /*22b30*/  SHFL.IDX PT, R14, R0, RZ, 0x1f ;  /* 0x00001fff000e7589 */ /* 0x0000a400000e0000 */
.L_x_12250:
[----:B--2---:R-:W-:-:S13]  /*22b40*/  ISETP.NE.AND P0, PT, R14, RZ, PT ;  /* 0x000000ff0e00720c */ /* 0x004fda0003f05270 */
[----:B------:R-:W-:Y:S05]  /*22b50*/  @P0 BRA `(.L_x_11850) ;  /* 0x0000000000a40947 */ /* 0x000fea0003800000 */
[----:B------:R-:W-:-:S03]  /*22b60*/  UMOV UR4, 0xffffffff ;  /* 0xffffffff00047882 */ /* 0x000fc60000000000 */
[----:B------:R-:W-:Y:S05]  /*22b70*/  BRA.DIV UR4, `(.L_x_12156) ;  /* 0x0000002204e47947 */ /* 0x000fea000b800000 */
[----:B------:R-:W-:-:S13]  /*22b80*/  ELECT P6, URZ, PT ;  /* 0x00000000003f782f */ /* 0x000fda00038c0000 */
.L_x_12253:
[----:B------:R-:W-:Y:S05]  /*22b90*/  @!P6 BRA `(.L_x_11850) ;  /* 0x000000000094e947 */ /* 0x000fea0003800000 */
[----:B0-----:R-:W2:Y:S02]  /*22ba0*/  LDL.LU R0, [R1+0x38] ;  /* 0x0000380001007983 */ /* 0x001ea40000300800 */
[----:B--2---:R-:W-:-:S04]  /*22bb0*/  LOP3.LUT R0, R0, 0x2, RZ, 0xfc, !PT ;  /* 0x0000000200007812 */ /* 0x004fc800078efcff */
[----:B------:R-:W-:-:S13]  /*22bc0*/  ISETP.NE.AND P0, PT, R0, 0x3, PT ;  /* 0x000000030000780c */ /* 0x000fda0003f05270 */
[----:B------:R-:W-:Y:S05]  /*22bd0*/  @!P0 BRA `(.L_x_12157) ;  /* 0x0000000000048947 */ /* 0x000fea0003800000 */
[----:B------:R-:W-:Y:S01]  /*22be0*/  BPT.TRAP 0x1 ;  /* 0x000000040000795c */ /* 0x000fe20000300000 */
.L_x_12157:
        /* <DEDUP_REMOVED lines=12> */
.L_x_12254:
[----:B------:R-:W2:Y:S02]  /*22cb0*/  SYNCS.PHASECHK.TRANS64.TRYWAIT P1, [R7+URZ], R0 ;  /* 0x00000000070075a7 */ /* 0x000ea4000802017f */
[----:B--2---:R-:W-:Y:S05]  /*22cc0*/  @!P1 BRA `(.L_x_12159) ;  /* 0x0000002000c49947 */ /* 0x004fea0003800000 */
.L_x_12255:
[----:B------:R-:W-:Y:S05]  /*22cd0*/  @!P0 BRA `(.L_x_12160) ;  /* 0x0000000000048947 */ /* 0x000fea0003800000 */
[----:B------:R-:W-:Y:S01]  /*22ce0*/  BPT.TRAP 0x1 ;  /* 0x000000040000795c */ /* 0x000fe20000300000 */
.L_x_12160:
[----:B------:R-:W-:-:S04]  /*22cf0*/  IMAD R2, R27, 0x8, R8 ;  /* 0x000000081b027824 */ /* 0x000fc800078e0208 */
[----:B------:R-:W4:Y:S02]  /*22d00*/  SYNCS.PHASECHK.TRANS64.TRYWAIT P1, [R2+URZ+0x13260], R3 ;  /* 0x01326003020075a7 */ /* 0x000f24000802017f */
[----:B----4-:R-:W-:Y:S05]  /*22d10*/  @!P1 BRA `(.L_x_12161) ;  /* 0x0000002000c49947 */ /* 0x010fea0003800000 */
.L_x_12256:
[----:B------:R-:W-:Y:S05]  /*22d20*/  @!P0 BRA `(.L_x_12162) ;  /* 0x0000000000048947 */ /* 0x000fea0003800000 */
[----:B------:R-:W-:Y:S01]  /*22d30*/  BPT.TRAP 0x1 ;  /* 0x000000040000795c */ /* 0x000fe20000300000 */
.L_x_12162:
[----:B------:R-:W-:-:S04]  /*22d40*/  IMAD R5, R5, 0x8, R8 ;  /* 0x0000000805057824 */ /* 0x000fc800078e0208 */
[----:B------:R-:W5:Y:S02]  /*22d50*/  SYNCS.PHASECHK.TRANS64.TRYWAIT P1, [R5+URZ+0x13260], R0 ;  /* 0x01326000050075a7 */ /* 0x000f64000802017f */
[----:B-----5:R-:W-:Y:S05]  /*22d60*/  @!P1 BRA `(.L_x_12163) ;  /* 0x0000002000c49947 */ /* 0x020fea0003800000 */
.L_x_12257:
[----:B------:R-:W-:Y:S05]  /*22d70*/  @!P0 BRA `(.L_x_12164) ;  /* 0x0000000000048947 */ /* 0x000fea0003800000 */
[----:B------:R-:W-:Y:S01]  /*22d80*/  BPT.TRAP 0x1 ;  /* 0x000000040000795c */ /* 0x000fe20000300000 */
.L_x_12164:
[----:B------:R-:W5:Y:S02]  /*22d90*/  SYNCS.PHASECHK.TRANS64.TRYWAIT P0, [R2+URZ+0x13280], R3 ;  /* 0x01328003020075a7 */ /* 0x000f64000800017f */
[----:B-----5:R-:W-:Y:S05]  /*22da0*/  @!P0 BRA `(.L_x_12165) ;  /* 0x0000002000c88947 */ /* 0x020fea0003800000 */
.L_x_12166:
[----:B------:R0:W0:Y:S02]  /*22db0*/  SYNCS.PHASECHK.TRANS64.TRYWAIT P0, [R5+URZ+0x13280], R0 ;  /* 0x01328000050075a7 */ /* 0x000024000800017f */
[----:B0-----:R-:W-:Y:S05]  /*22dc0*/  @!P0 NANOSLEEP.SYNCS 0x989680 ;  /* 0x009896800000895d */ /* 0x001fea0003900000 */
[----:B------:R-:W0:Y:S02]  /*22dd0*/  @!P0 SYNCS.PHASECHK.TRANS64 P0, [R5+URZ+0x13280], R0 ;  /* 0x01328000050085a7 */ /* 0x000e24000800007f */
[----:B0-----:R-:W-:Y:S05]  /*22de0*/  @!P0 BRA `(.L_x_12166) ;  /* 0xfffffffc00f08947 */ /* 0x001fea000383ffff */
.L_x_11850:
[----:B------:R-:W-:Y:S05]  /*22df0*/  BSYNC B8 ;  /* 0x0000000000087941 */ /* 0x000fea0003800000 */
.L_x_11847:
[----:B------:R-:W-:Y:S05]  /*22e00*/  EXIT ;  /* 0x000000000000794d */ /* 0x000fea0003800000 */
.L_x_11874:
[----:B0-----:R0:W1:Y:S02]  /*22e10*/  SYNCS.PHASECHK.TRANS64.TRYWAIT P5, [R70+URZ+0x13290], R77 ;  /* 0x0132904d460075a7 */ /* 0x00106400080a017f */
[----:B-1----:R-:W-:Y:S05]  /*22e20*/  @!P5 NANOSLEEP.SYNCS 0x989680 ;  /* 0x009896800000d95d */ /* 0x002fea0003900000 */
[----:B------:R-:W1:Y:S02]  /*22e30*/  @!P5 SYNCS.PHASECHK.TRANS64 P5, [R70+URZ+0x13290], R77 ;  /* 0x0132904d4600d5a7 */ /* 0x000e6400080a007f */
[----:B-1----:R-:W-:Y:S05]  /*22e40*/  @!P5 BRA `(.L_x_11874) ;  /* 0xfffffffc00f0d947 */ /* 0x002fea000383ffff */
[----:B------:R-:W-:Y:S05]  /*22e50*/  BRA `(.L_x_12167) ;  /* 0xfffffdf800cc7947 */ /* 0x000fea000383ffff */
.L_x_11884:
[----:B0-----:R0:W1:Y:S02]  /*22e60*/  SYNCS.PHASECHK.TRANS64.TRYWAIT P5, [R70+URZ+0x13290], R77 ;  /* 0x0132904d460075a7 */ /* 0x00106400080a017f */
[----:B-1----:R-:W-:Y:S05]  /*22e70*/  @!P5 NANOSLEEP.SYNCS 0x989680 ;  /* 0x009896800000d95d */ /* 0x002fea0003900000 */
[----:B------:R-:W1:Y:S02]  /*22e80*/  @!P5 SYNCS.PHASECHK.TRANS64 P5, [R70+URZ+0x13290], R77 ;  /* 0x0132904d4600d5a7 */ /* 0x000e6400080a007f */
[----:B-1----:R-:W-:Y:S05]  /*22e90*/  @!P5 BRA `(.L_x_11884) ;  /* 0xfffffffc00f0d947 */ /* 0x002fea000383ffff */
[----:B------:R-:W-:Y:S05]  /*22ea0*/  BRA `(.L_x_12168) ;  /* 0xfffffe0c001c7947 */ /* 0x000fea000383ffff */
.L_x_11889:
[----:B0-----:R0:W1:Y:S02]  /*22eb0*/  SYNCS.PHASECHK.TRANS64.TRYWAIT P1, [R70+URZ+0x13290], R77 ;  /* 0x0132904d460075a7 */ /* 0x001064000802017f */
[----:B-1----:R-:W-:Y:S05]  /*22ec0*/  @!P1 NANOSLEEP.SYNCS 0x989680 ;  /* 0x009896800000995d */ /* 0x002fea0003900000 */
[----:B------:R-:W1:Y:S02]  /*22ed0*/  @!P1 SYNCS.PHASECHK.TRANS64 P1, [R70+URZ+0x13290], R77 ;  /* 0x0132904d460095a7 */ /* 0x000e64000802007f */
[----:B-1----:R-:W-:Y:S05]  /*22ee0*/  @!P1 BRA `(.L_x_11889) ;  /* 0xfffffffc00f09947 */ /* 0x002fea000383ffff */
[----:B------:R-:W-:Y:S05]  /*22ef0*/  BRA `(.L_x_12169) ;  /* 0xfffffe1c00507947 */ /* 0x000fea000383ffff */
.L_x_11893:
[----:B--2---:R2:W0:Y:S02]  /*22f00*/  SYNCS.PHASECHK.TRANS64.TRYWAIT P0, [R70+URZ+0x132b0], R77 ;  /* 0x0132b04d460075a7 */ /* 0x004424000800017f */
[----:B0-----:R-:W-:Y:S05]  /*22f10*/  @!P0 NANOSLEEP.SYNCS 0x989680 ;  /* 0x009896800000895d */ /* 0x001fea0003900000 */
[----:B------:R-:W0:Y:S02]  /*22f20*/  @!P0 SYNCS.PHASECHK.TRANS64 P0, [R70+URZ+0x132b0], R77 ;  /* 0x0132b04d460085a7 */ /* 0x000e24000800007f */
[----:B0-----:R-:W-:Y:S05]  /*22f30*/  @!P0 BRA `(.L_x_11893) ;  /* 0xfffffffc00f08947 */ /* 0x001fea000383ffff */
[----:B------:R-:W-:Y:S05]  /*22f40*/  BRA `(.L_x_12170) ;  /* 0xfffffe1c00c47947 */ /* 0x000fea000383ffff */
.L_x_11919:
[----:B------:R-:W-:Y:S01]  /*22f50*/  BSSY B1, `(.L_x_12171) ;  /* 0x0000007000017945 */ /* 0x000fe20003800000 */
[----:B------:R-:W-:Y:S02]  /*22f60*/  IMAD.MOV.U32 R12, RZ, RZ, RZ ;  /* 0x000000ffff0c7224 */ /* 0x000fe400078e00ff */
[----:B------:R-:W-:Y:S02]  /*22f70*/  IMAD.MOV.U32 R11, RZ, RZ, 0x1e1f ;  /* 0x00001e1fff0b7424 */ /* 0x000fe400078e00ff */
[----:B------:R-:W-:-:S07]  /*22f80*/  IMAD.MOV.U32 R15, RZ, RZ, -0x1 ;  /* 0xffffffffff0f7424 */ /* 0x000fce00078e00ff */
[----:B------:R-:W-:Y:S05]  /*22f90*/  WARPSYNC.COLLECTIVE R15, `(.L_x_12172) ;  /* 0x000000000f087348 */ /* 0x000fea0003c00000 */
[----:B------:R0:W1:Y:S02]  /*22fa0*/  SHFL.IDX P6, R14, R13, R12, R11 ;  /* 0x0000000c0d0e7389 */ /* 0x00006400000c000b */
[----:B01----:R-:W-:Y:S01]  /*22fb0*/  ENDCOLLECTIVE ;  /* 0x000000000000791b */ /* 0x003fe20003800000 */
.L_x_12172:
[----:B------:R-:W-:Y:S05]  /*22fc0*/  BSYNC B1 ;  /* 0x0000000000017941 */ /* 0x000fea0003800000 */
.L_x_12171:
        /* <DEDUP_REMOVED lines=8> */
.L_x_12173:
[----:B------:R-:W-:Y:S02]  /*23050*/  IMAD.MOV.U32 R13, RZ, RZ, R4 ;  /* 0x000000ffff0d7224 */ /* 0x000fe400078e0004 */
[----:B------:R-:W-:-:S07]  /*23060*/  IMAD.MOV.U32 R3, RZ, RZ, R14 ;  /* 0x000000ffff037224 */ /* 0x000fce00078e000e */
[----:B------:R-:W-:Y:S05]  /*23070*/  WARPSYNC.COLLECTIVE R15, `(.L_x_12174) ;  /* 0x000000000f087348 */ /* 0x000fea0003c00000 */
[----:B------:R0:W1:Y:S02]  /*23080*/  SHFL.IDX P6, R14, R13, R12, R11 ;  /* 0x0000000c0d0e7389 */ /* 0x00006400000c000b */
[----:B01----:R-:W-:Y:S01]  /*23090*/  ENDCOLLECTIVE ;  /* 0x000000000000791b */ /* 0x003fe20003800000 */
.L_x_12174:
[----:B------:R-:W-:Y:S02]  /*230a0*/  IMAD.MOV.U32 R13, RZ, RZ, R5 ;  /* 0x000000ffff0d7224 */ /* 0x000fe400078e0005 */
[----:B------:R-:W-:-:S07]  /*230b0*/  IMAD.MOV.U32 R4, RZ, RZ, R14 ;  /* 0x000000ffff047224 */ /* 0x000fce00078e000e */
[----:B------:R-:W-:Y:S05]  /*230c0*/  WARPSYNC.COLLECTIVE R15, `(.L_x_12175) ;  /* 0x000000000f087348 */ /* 0x000fea0003c00000 */
[----:B------:R0:W1:Y:S02]  /*230d0*/  SHFL.IDX P6, R14, R13, R12, R11 ;  /* 0x0000000c0d0e7389 */ /* 0x00006400000c000b */
[----:B01----:R-:W-:Y:S01]  /*230e0*/  ENDCOLLECTIVE ;  /* 0x000000000000791b */ /* 0x003fe20003800000 */
.L_x_12175:
[----:B------:R-:W-:Y:S05]  /*230f0*/  BRA `(.L_x_12176) ;  /* 0xfffffe30001c7947 */ /* 0x000fea000383ffff */
.L_x_11923:
[----:B-1----:R1:W2:Y:S02]  /*23100*/  SYNCS.PHASECHK.TRANS64.TRYWAIT P0, [R17+URZ+0x13200], R30 ;  /* 0x0132001e110075a7 */ /* 0x0022a4000800017f */
[----:B--2---:R-:W-:Y:S05]  /*23110*/  @!P0 NANOSLEEP.SYNCS 0x989680 ;  /* 0x009896800000895d */ /* 0x004fea0003900000 */
[----:B------:R-:W2:Y:S02]  /*23120*/  @!P0 SYNCS.PHASECHK.TRANS64 P0, [R17+URZ+0x13200], R30 ;  /* 0x0132001e110085a7 */ /* 0x000ea4000800007f */
[----:B--2---:R-:W-:Y:S05]  /*23130*/  @!P0 BRA `(.L_x_11923) ;  /* 0xfffffffc00f08947 */ /* 0x004fea000383ffff */
[----:B------:R-:W-:Y:S05]  /*23140*/  BRA `(.L_x_12177) ;  /* 0xfffffe3000b47947 */ /* 0x000fea000383ffff */
.L_x_11927:
[----:B------:R-:W-:Y:S01]  /*23150*/  BSSY B1, `(.L_x_12178) ;  /* 0x0000007000017945 */ /* 0x000fe20003800000 */
[----:B------:R-:W-:Y:S02]  /*23160*/  IMAD.MOV.U32 R12, RZ, RZ, RZ ;  /* 0x000000ffff0c7224 */ /* 0x000fe400078e00ff */
[----:B------:R-:W-:Y:S02]  /*23170*/  IMAD.MOV.U32 R11, RZ, RZ, 0x1e1f ;  /* 0x00001e1fff0b7424 */ /* 0x000fe400078e00ff */
[----:B------:R-:W-:-:S07]  /*23180*/  IMAD.MOV.U32 R15, RZ, RZ, -0x1 ;  /* 0xffffffffff0f7424 */ /* 0x000fce00078e00ff */
[----:B------:R-:W-:Y:S05]  /*23190*/  WARPSYNC.COLLECTIVE R15, `(.L_x_12179) ;  /* 0x000000000f087348 */ /* 0x000fea0003c00000 */
[----:B------:R0:W1:Y:S02]  /*231a0*/  SHFL.IDX P6, R14, R13, R12, R11 ;  /* 0x0000000c0d0e7389 */ /* 0x00006400000c000b */
[----:B01----:R-:W-:Y:S01]  /*231b0*/  ENDCOLLECTIVE ;  /* 0x000000000000791b */ /* 0x003fe20003800000 */
.L_x_12179:
[----:B------:R-:W-:Y:S05]  /*231c0*/  BSYNC B1 ;  /* 0x0000000000017941 */ /* 0x000fea0003800000 */
.L_x_12178:
        /* <DEDUP_REMOVED lines=8> */
.L_x_12180:
[----:B------:R-:W-:Y:S02]  /*23250*/  IMAD.MOV.U32 R13, RZ, RZ, R4 ;  /* 0x000000ffff0d7224 */ /* 0x000fe400078e0004 */
[----:B------:R-:W-:-:S07]  /*23260*/  IMAD.MOV.U32 R3, RZ, RZ, R14 ;  /* 0x000000ffff037224 */ /* 0x000fce00078e000e */
[----:B------:R-:W-:Y:S05]  /*23270*/  WARPSYNC.COLLECTIVE R15, `(.L_x_12181) ;  /* 0x000000000f087348 */ /* 0x000fea0003c00000 */
[----:B------:R0:W1:Y:S02]  /*23280*/  SHFL.IDX P6, R14, R13, R12, R11 ;  /* 0x0000000c0d0e7389 */ /* 0x00006400000c000b */
[----:B01----:R-:W-:Y:S01]  /*23290*/  ENDCOLLECTIVE ;  /* 0x000000000000791b */ /* 0x003fe20003800000 */
.L_x_12181:
[----:B------:R-:W-:Y:S02]  /*232a0*/  IMAD.MOV.U32 R13, RZ, RZ, R5 ;  /* 0x000000ffff0d7224 */ /* 0x000fe400078e0005 */
[----:B------:R-:W-:-:S07]  /*232b0*/  IMAD.MOV.U32 R4, RZ, RZ, R14 ;  /* 0x000000ffff047224 */ /* 0x000fce00078e000e */
[----:B------:R-:W-:Y:S05]  /*232c0*/  WARPSYNC.COLLECTIVE R15, `(.L_x_12182) ;  /* 0x000000000f087348 */ /* 0x000fea0003c00000 */
[----:B------:R0:W1:Y:S02]  /*232d0*/  SHFL.IDX P6, R14, R13, R12, R11 ;  /* 0x0000000c0d0e7389 */ /* 0x00006400000c000b */
[----:B01----:R-:W-:Y:S01]  /*232e0*/  ENDCOLLECTIVE ;  /* 0x000000000000791b */ /* 0x003fe20003800000 */
.L_x_12182:
[----:B------:R-:W-:Y:S05]  /*232f0*/  BRA `(.L_x_12183) ;  /* 0xfffffe4000e47947 */ /* 0x000fea000383ffff */
.L_x_11931:
[----:B-1----:R1:W2:Y:S02]  /*23300*/  SYNCS.PHASECHK.TRANS64.TRYWAIT P1, [R17+URZ+0x13200], R12 ;  /* 0x0132000c110075a7 */ /* 0x0022a4000802017f */
[----:B--2---:R-:W-:Y:S05]  /*23310*/  @!P1 NANOSLEEP.SYNCS 0x989680 ;  /* 0x009896800000995d */ /* 0x004fea0003900000 */
[----:B------:R-:W2:Y:S02]  /*23320*/  @!P1 SYNCS.PHASECHK.TRANS64 P1, [R17+URZ+0x13200], R12 ;  /* 0x0132000c110095a7 */ /* 0x000ea4000802007f */
[----:B--2---:R-:W-:Y:S05]  /*23330*/  @!P1 BRA `(.L_x_11931) ;  /* 0xfffffffc00f09947 */ /* 0x004fea000383ffff */
[----:B------:R-:W-:Y:S05]  /*23340*/  BRA `(.L_x_12184) ;  /* 0xfffffe4400707947 */ /* 0x000fea000383ffff */
.L_x_11935:
[----:B-1----:R1:W2:Y:S02]  /*23350*/  SYNCS.PHASECHK.TRANS64.TRYWAIT P1, [R12+URZ+0x13230], R3 ;  /* 0x013230030c0075a7 */ /* 0x0022a4000802017f */
[----:B--2---:R-:W-:Y:S05]  /*23360*/  @!P1 NANOSLEEP.SYNCS 0x989680 ;  /* 0x009896800000995d */ /* 0x004fea0003900000 */
[----:B------:R-:W2:Y:S02]  /*23370*/  @!P1 SYNCS.PHASECHK.TRANS64 P1, [R12+URZ+0x13230], R3 ;  /* 0x013230030c0095a7 */ /* 0x000ea4000802007f */
[----:B--2---:R-:W-:Y:S05]  /*23380*/  @!P1 BRA `(.L_x_11935) ;  /* 0xfffffffc00f09947 */ /* 0x004fea000383ffff */
[----:B------:R-:W-:Y:S05]  /*23390*/  BRA `(.L_x_11934) ;  /* 0xfffffe5400c47947 */ /* 0x000fea000383ffff */
.L_x_11955:
[----:B-1----:R1:W2:Y:S02]  /*233a0*/  SYNCS.PHASECHK.TRANS64.TRYWAIT P1, [R3+URZ+0x13230], R10 ;  /* 0x0132300a030075a7 */ /* 0x0022a4000802017f */
[----:B--2---:R-:W-:Y:S05]  /*233b0*/  @!P1 NANOSLEEP.SYNCS 0x989680 ;  /* 0x009896800000995d */ /* 0x004fea0003900000 */
[----:B------:R-:W2:Y:S02]  /*233c0*/  @!P1 SYNCS.PHASECHK.TRANS64 P1, [R3+URZ+0x13230], R10 ;  /* 0x0132300a030095a7 */ /* 0x000ea4000802007f */
[----:B--2---:R-:W-:Y:S05]  /*233d0*/  @!P1 BRA `(.L_x_11955) ;  /* 0xfffffffc00f09947 */ /* 0x004fea000383ffff */
[----:B------:R-:W-:Y:S05]  /*233e0*/  BRA `(.L_x_11954) ;  /* 0xfffffea000287947 */ /* 0x000fea000383ffff */
.L_x_11960:
[----:B-1----:R1:W2:Y:S02]  /*233f0*/  SYNCS.PHASECHK.TRANS64.TRYWAIT P1, [R19+URZ+0x13250], R10 ;  /* 0x0132500a130075a7 */ /* 0x0022a4000802017f */
[----:B--2---:R-:W-:Y:S05]  /*23400*/  @!P1 NANOSLEEP.SYNCS 0x989680 ;  /* 0x009896800000995d */ /* 0x004fea0003900000 */
[----:B------:R-:W2:Y:S02]  /*23410*/  @!P1 SYNCS.PHASECHK.TRANS64 P1, [R19+URZ+0x13250], R10 ;  /* 0x0132500a130095a7 */ /* 0x000ea4000802007f */
[----:B--2---:R-:W-:Y:S05]  /*23420*/  @!P1 BRA `(.L_x_11960) ;  /* 0xfffffffc00f09947 */ /* 0x004fea000383ffff */
[----:B------:R-:W-:Y:S05]  /*23430*/  BRA `(.L_x_11959) ;  /* 0xfffffea400987947 */ /* 0x000fea000383ffff */
.L_x_11981:
[----:B-1----:R1:W2:Y:S02]  /*23440*/  SYNCS.PHASECHK.TRANS64.TRYWAIT P1, [R11+URZ+0x13230], R12 ;  /* 0x0132300c0b0075a7 */ /* 0x0022a4000802017f */
[----:B--2---:R-:W-:Y:S05]  /*23450*/  @!P1 NANOSLEEP.SYNCS 0x989680 ;  /* 0x009896800000995d */ /* 0x004fea0003900000 */
[----:B------:R-:W2:Y:S02]  /*23460*/  @!P1 SYNCS.PHASECHK.TRANS64 P1, [R11+URZ+0x13230], R12 ;  /* 0x0132300c0b0095a7 */ /* 0x000ea4000802007f */
[----:B--2---:R-:W-:Y:S05]  /*23470*/  @!P1 BRA `(.L_x_11981) ;  /* 0xfffffffc00f09947 */ /* 0x004fea000383ffff */
[----:B------:R-:W-:Y:S05]  /*23480*/  BRA `(.L_x_11980) ;  /* 0xfffffeec00f47947 */ /* 0x000fea000383ffff */
.L_x_11986:
[----:B---3--:R3:W4:Y:S02]  /*23490*/  SYNCS.PHASECHK.TRANS64.TRYWAIT P1, [R14+URZ+0x13250], R9 ;  /* 0x013250090e0075a7 */ /* 0x008724000802017f */
[----:B----4-:R-:W-:Y:S05]  /*234a0*/  @!P1 NANOSLEEP.SYNCS 0x989680 ;  /* 0x009896800000995d */ /* 0x010fea0003900000 */
[----:B------:R-:W4:Y:S02]  /*234b0*/  @!P1 SYNCS.PHASECHK.TRANS64 P1, [R14+URZ+0x13250], R9 ;  /* 0x013250090e0095a7 */ /* 0x000f24000802007f */
[----:B----4-:R-:W-:Y:S05]  /*234c0*/  @!P1 BRA `(.L_x_11986) ;  /* 0xfffffffc00f09947 */ /* 0x010fea000383ffff */
[----:B------:R-:W-:Y:S05]  /*234d0*/  BRA `(.L_x_11985) ;  /* 0xfffffef400647947 */ /* 0x000fea000383ffff */
.L_x_11995:
[----:B-1----:R1:W2:Y:S02]  /*234e0*/  SYNCS.PHASECHK.TRANS64.TRYWAIT P1, [R9+URZ+0x13230], R14 ;  /* 0x0132300e090075a7 */ /* 0x0022a4000802017f */
[----:B--2---:R-:W-:Y:S05]  /*234f0*/  @!P1 NANOSLEEP.SYNCS 0x989680 ;  /* 0x009896800000995d */ /* 0x004fea0003900000 */
[----:B------:R-:W2:Y:S02]  /*23500*/  @!P1 SYNCS.PHASECHK.TRANS64 P1, [R9+URZ+0x13230], R14 ;  /* 0x0132300e090095a7 */ /* 0x000ea4000802007f */
[----:B--2---:R-:W-:Y:S05]  /*23510*/  @!P1 BRA `(.L_x_11995) ;  /* 0xfffffffc00f09947 */ /* 0x004fea000383ffff */
[----:B------:R-:W-:Y:S05]  /*23520*/  BRA `(.L_x_11994) ;  /* 0xffffff1c00a07947 */ /* 0x000fea000383ffff */
.L_x_12000:
[----:B-1----:R1:W2:Y:S02]  /*23530*/  SYNCS.PHASECHK.TRANS64.TRYWAIT P1, [R14+URZ+0x13250], R9 ;  /* 0x013250090e0075a7 */ /* 0x0022a4000802017f */
[----:B--2---:R-:W-:Y:S05]  /*23540*/  @!P1 NANOSLEEP.SYNCS 0x989680 ;  /* 0x009896800000995d */ /* 0x004fea0003900000 */
[----:B------:R-:W2:Y:S02]  /*23550*/  @!P1 SYNCS.PHASECHK.TRANS64 P1, [R14+URZ+0x13250], R9 ;  /* 0x013250090e0095a7 */ /* 0x000ea4000802007f */
[----:B--2---:R-:W-:Y:S05]  /*23560*/  @!P1 BRA `(.L_x_12000) ;  /* 0xfffffffc00f09947 */ /* 0x004fea000383ffff */
[----:B------:R-:W-:Y:S05]  /*23570*/  BRA `(.L_x_11999) ;  /* 0xffffff2400107947 */ /* 0x000fea000383ffff */
.L_x_12015:
[----:B-1----:R1:W2:Y:S02]  /*23580*/  SYNCS.PHASECHK.TRANS64.TRYWAIT P1, [R11+URZ+0x13250], R0 ;  /* 0x013250000b0075a7 */ /* 0x0022a4000802017f */
[----:B--2---:R-:W-:Y:S05]  /*23590*/  @!P1 NANOSLEEP.SYNCS 0x989680 ;  /* 0x009896800000995d */ /* 0x004fea0003900000 */
[----:B------:R-:W2:Y:S02]  /*235a0*/  @!P1 SYNCS.PHASECHK.TRANS64 P1, [R11+URZ+0x13250], R0 ;  /* 0x013250000b0095a7 */ /* 0x000ea4000802007f */
[----:B--2---:R-:W-:Y:S05]  /*235b0*/  @!P1 BRA `(.L_x_12015) ;  /* 0xfffffffc00f09947 */ /* 0x004fea000383ffff */
[----:B------:R-:W-:Y:S05]  /*235c0*/  BRA `(.L_x_12014) ;  /* 0xffffff6800687947 */ /* 0x000fea000383ffff */
.L_x_12048:
        /* <DEDUP_REMOVED lines=11> */
.L_x_12186:
[----:B------:R-:W-:Y:S05]  /*23680*/  BSYNC B1 ;  /* 0x0000000000017941 */ /* 0x000fea0003800000 */
.L_x_12185:
[----:B------:R-:W-:Y:S05]  /*23690*/  BRA `(.L_x_12187) ;  /* 0xffffffa800247947 */ /* 0x000fea000383ffff */
.L_x_12050:
[----:B------:R-:W-:Y:S01]  /*236a0*/  BSSY B1, `(.L_x_12188) ;  /* 0x0000006000017945 */ /* 0x000fe20003800000 */
[----:B------:R-:W-:-:S07]  /*236b0*/  IMAD.MOV.U32 R15, RZ, RZ, -0x1 ;  /* 0xffffffffff0f7424 */ /* 0x000fce00078e00ff */
[----:B01----:R-:W-:Y:S05]  /*236c0*/  WARPSYNC.COLLECTIVE R15, `(.L_x_12189) ;  /* 0x000000000f0c7348 */ /* 0x003fea0003c00000 */
[----:B------:R-:W-:Y:S02]  /*236d0*/  ELECT P6, UR62, PT ;  /* 0x00000000003e782f */ /* 0x000fe400038c0000 */
[----:B------:R-:W-:Y:S01]  /*236e0*/  MOV R14, UR62 ;  /* 0x0000003e000e7c02 */ /* 0x000fe20008000f00 */
[----:B01----:R-:W-:Y:S10]  /*236f0*/  ENDCOLLECTIVE ;  /* 0x000000000000791b */ /* 0x003ff40003800000 */
.L_x_12189:
[----:B------:R-:W-:Y:S05]  /*23700*/  BSYNC B1 ;  /* 0x0000000000017941 */ /* 0x000fea0003800000 */
.L_x_12188:
[----:B------:R-:W-:Y:S05]  /*23710*/  BRA `(.L_x_12049) ;  /* 0xffffffa8001c7947 */ /* 0x000fea000383ffff */
.L_x_12052:
[----:B-1----:R1:W2:Y:S02]  /*23720*/  SYNCS.PHASECHK.TRANS64.TRYWAIT P0, [R23+URZ+0x13220], R5 ;  /* 0x01322005170075a7 */ /* 0x0022a4000800017f */
[----:B--2---:R-:W-:Y:S05]  /*23730*/  @!P0 NANOSLEEP.SYNCS 0x989680 ;  /* 0x009896800000895d */ /* 0x004fea0003900000 */
[----:B------:R-:W2:Y:S02]  /*23740*/  @!P0 SYNCS.PHASECHK.TRANS64 P0, [R23+URZ+0x13220], R5 ;  /* 0x01322005170085a7 */ /* 0x000ea4000800007f */
[----:B--2---:R-:W-:Y:S05]  /*23750*/  @!P0 BRA `(.L_x_12052) ;  /* 0xfffffffc00f08947 */ /* 0x004fea000383ffff */
[----:B------:R-:W-:Y:S05]  /*23760*/  BRA `(.L_x_12190) ;  /* 0xffffffa8002c7947 */ /* 0x000fea000383ffff */
.L_x_12056:
[----:B-1----:R1:W2:Y:S02]  /*23770*/  SYNCS.PHASECHK.TRANS64.TRYWAIT P0, [R5+URZ+0x132a0], R6 ;  /* 0x0132a006050075a7 */ /* 0x0022a4000800017f */
[----:B--2---:R-:W-:Y:S05]  /*23780*/  @!P0 NANOSLEEP.SYNCS 0x989680 ;  /* 0x009896800000895d */ /* 0x004fea0003900000 */
[----:B------:R-:W2:Y:S02]  /*23790*/  @!P0 SYNCS.PHASECHK.TRANS64 P0, [R5+URZ+0x132a0], R6 ;  /* 0x0132a006050085a7 */ /* 0x000ea4000800007f */
[----:B--2---:R-:W-:Y:S05]  /*237a0*/  @!P0 BRA `(.L_x_12056) ;  /* 0xfffffffc00f08947 */ /* 0x004fea000383ffff */
[----:B------:R-:W-:Y:S05]  /*237b0*/  BRA `(.L_x_12191) ;  /* 0xffffffa800487947 */ /* 0x000fea000383ffff */
.L_x_12061:
[----:B--2---:R2:W3:Y:S02]  /*237c0*/  SYNCS.PHASECHK.TRANS64.TRYWAIT P0, [R5+URZ+0x132c0], R6 ;  /* 0x0132c006050075a7 */ /* 0x0044e4000800017f */
[----:B---3--:R-:W-:Y:S05]  /*237d0*/  @!P0 NANOSLEEP.SYNCS 0x989680 ;  /* 0x009896800000895d */ /* 0x008fea0003900000 */
[----:B------:R-:W3:Y:S02]  /*237e0*/  @!P0 SYNCS.PHASECHK.TRANS64 P0, [R5+URZ+0x132c0], R6 ;  /* 0x0132c006050085a7 */ /* 0x000ee4000800007f */
[----:B---3--:R-:W-:Y:S05]  /*237f0*/  @!P0 BRA `(.L_x_12061) ;  /* 0xfffffffc00f08947 */ /* 0x008fea000383ffff */
[----:B------:R-:W-:Y:S05]  /*23800*/  BRA `(.L_x_12192) ;  /* 0xffffffa800c47947 */ /* 0x000fea000383ffff */
.L_x_12068:
[----:B-1----:R1:W2:Y:S02]  /*23810*/  SYNCS.PHASECHK.TRANS64.TRYWAIT P1, [R5+URZ+0x132a0], R6 ;  /* 0x0132a006050075a7 */ /* 0x0022a4000802017f */
[----:B--2---:R-:W-:Y:S05]  /*23820*/  @!P1 NANOSLEEP.SYNCS 0x989680 ;  /* 0x009896800000995d */ /* 0x004fea0003900000 */
[----:B------:R-:W2:Y:S02]  /*23830*/  @!P1 SYNCS.PHASECHK.TRANS64 P1, [R5+URZ+0x132a0], R6 ;  /* 0x0132a006050095a7 */ /* 0x000ea4000802007f */
[----:B--2---:R-:W-:Y:S05]  /*23840*/  @!P1 BRA `(.L_x_12068) ;  /* 0xfffffffc00f09947 */ /* 0x004fea000383ffff */
[----:B------:R-:W-:Y:S05]  /*23850*/  BRA `(.L_x_12193) ;  /* 0xffffffac008c7947 */ /* 0x000fea000383ffff */
.L_x_12073:
[----:B--2---:R2:W3:Y:S02]  /*23860*/  SYNCS.PHASECHK.TRANS64.TRYWAIT P1, [R5+URZ+0x132c0], R6 ;  /* 0x0132c006050075a7 */ /* 0x0044e4000802017f */
[----:B---3--:R-:W-:Y:S05]  /*23870*/  @!P1 NANOSLEEP.SYNCS 0x989680 ;  /* 0x009896800000995d */ /* 0x008fea0003900000 */
[----:B------:R-:W3:Y:S02]  /*23880*/  @!P1 SYNCS.PHASECHK.TRANS64 P1, [R5+URZ+0x132c0], R6 ;  /* 0x0132c006050095a7 */ /* 0x000ee4000802007f */
[----:B---3--:R-:W-:Y:S05]  /*23890*/  @!P1 BRA `(.L_x_12073) ;  /* 0xfffffffc00f09947 */ /* 0x008fea000383ffff */
[----:B------:R-:W-:Y:S05]  /*238a0*/  BRA `(.L_x_12194) ;  /* 0xffffffb000047947 */ /* 0x000fea000383ffff */
.L_x_12096:
[----:B------:R-:W2:Y:S01]  /*238b0*/  S2R R20, SR_TID.X ;  /* 0x0000000000147919 */ /* 0x000ea20000002100 */
[----:B------:R-:W-:Y:S01]  /*238c0*/  BSSY B0, `(.L_x_12195) ;  /* 0x000000a000007945 */ /* 0x000fe20003800000 */
[----:B------:R-:W-:Y:S02]  /*238d0*/  IMAD.MOV.U32 R12, RZ, RZ, RZ ;  /* 0x000000ffff0c7224 */ /* 0x000fe400078e00ff */
[----:B------:R-:W-:Y:S02]  /*238e0*/  IMAD.MOV.U32 R11, RZ, RZ, 0x1f ;  /* 0x0000001fff0b7424 */ /* 0x000fe400078e00ff */
[----:B------:R-:W-:Y:S01]  /*238f0*/  IMAD.MOV.U32 R15, RZ, RZ, -0x1 ;  /* 0xffffffffff0f7424 */ /* 0x000fe200078e00ff */
[----:B--2---:R-:W-:-:S04]  /*23900*/  SHF.R.U32.HI R20, RZ, 0x5, R20 ;  /* 0x00000005ff147819 */ /* 0x004fc80000011614 */
[----:B------:R-:W-:-:S05]  /*23910*/  LOP3.LUT R20, R20, 0x3, RZ, 0xc0, !PT ;  /* 0x0000000314147812 */ /* 0x000fca00078ec0ff */
[----:B0-----:R-:W-:-:S07]  /*23920*/  IMAD.MOV.U32 R13, RZ, RZ, R20 ;  /* 0x000000ffff0d7224 */ /* 0x001fce00078e0014 */
[----:B-1----:R-:W-:Y:S05]  /*23930*/  WARPSYNC.COLLECTIVE R15, `(.L_x_12196) ;  /* 0x000000000f087348 */ /* 0x002fea0003c00000 */
[----:B------:R0:W2:Y:S02]  /*23940*/  SHFL.IDX P6, R14, R13, R12, R11 ;  /* 0x0000000c0d0e7389 */ /* 0x0000a400000c000b */
[----:B012---:R-:W-:Y:S01]  /*23950*/  ENDCOLLECTIVE ;  /* 0x000000000000791b */ /* 0x007fe20003800000 */
.L_x_12196:
[----:B------:R-:W-:Y:S05]  /*23960*/  BSYNC B0 ;  /* 0x0000000000007941 */ /* 0x000fea0003800000 */
.L_x_12195:
[----:B------:R-:W-:Y:S05]  /*23970*/  BRA `(.L_x_12197) ;  /* 0xffffffbc00887947 */ /* 0x000fea000383ffff */
.L_x_12098:
[----:B------:R-:W-:Y:S01]  /*23980*/  BSSY B0, `(.L_x_12198) ;  /* 0x0000006000007945 */ /* 0x000fe20003800000 */
[----:B------:R-:W-:-:S07]  /*23990*/  IMAD.MOV.U32 R15, RZ, RZ, -0x1 ;  /* 0xffffffffff0f7424 */ /* 0x000fce00078e00ff */
[----:B012---:R-:W-:Y:S05]  /*239a0*/  WARPSYNC.COLLECTIVE R15, `(.L_x_12199) ;  /* 0x000000000f0c7348 */ /* 0x007fea0003c00000 */
[----:B------:R-:W-:Y:S02]  /*239b0*/  ELECT P6, UR62, PT ;  /* 0x00000000003e782f */ /* 0x000fe400038c0000 */
[----:B------:R-:W-:Y:S01]  /*239c0*/  MOV R14, UR62 ;  /* 0x0000003e000e7c02 */ /* 0x000fe20008000f00 */
[----:B012---:R-:W-:Y:S10]  /*239d0*/  ENDCOLLECTIVE ;  /* 0x000000000000791b */ /* 0x007ff40003800000 */
.L_x_12199:
[----:B------:R-:W-:Y:S05]  /*239e0*/  BSYNC B0 ;  /* 0x0000000000007941 */ /* 0x000fea0003800000 */
.L_x_12198:
[----:B------:R-:W-:Y:S05]  /*239f0*/  BRA `(.L_x_12200) ;  /* 0xffffffbc00887947 */ /* 0x000fea000383ffff */
.L_x_12100:
[----:B--2---:R2:W3:Y:S02]  /*23a00*/  SYNCS.PHASECHK.TRANS64.TRYWAIT P0, [R4+URZ+0x13280], R3 ;  /* 0x01328003040075a7 */ /* 0x0044e4000800017f */
[----:B---3--:R-:W-:Y:S05]  /*23a10*/  @!P0 NANOSLEEP.SYNCS 0x989680 ;  /* 0x009896800000895d */ /* 0x008fea0003900000 */
[----:B------:R-:W3:Y:S02]  /*23a20*/  @!P0 SYNCS.PHASECHK.TRANS64 P0, [R4+URZ+0x13280], R3 ;  /* 0x01328003040085a7 */ /* 0x000ee4000800007f */
[----:B---3--:R-:W-:Y:S05]  /*23a30*/  @!P0 BRA `(.L_x_12100) ;  /* 0xfffffffc00f08947 */ /* 0x008fea000383ffff */
[----:B------:R-:W-:Y:S05]  /*23a40*/  BRA `(.L_x_12201) ;  /* 0xffffffbc00ec7947 */ /* 0x000fea000383ffff */
.L_x_12102:
[----:B---3--:R3:W4:Y:S02]  /*23a50*/  SYNCS.PHASECHK.TRANS64.TRYWAIT P0, [R4+URZ+0x13240], R3 ;  /* 0x01324003040075a7 */ /* 0x008724000800017f */
[----:B----4-:R-:W-:Y:S05]  /*23a60*/  @!P0 NANOSLEEP.SYNCS 0x989680 ;  /* 0x009896800000895d */ /* 0x010fea0003900000 */
[----:B------:R-:W4:Y:S02]  /*23a70*/  @!P0 SYNCS.PHASECHK.TRANS64 P0, [R4+URZ+0x13240], R3 ;  /* 0x01324003040085a7 */ /* 0x000f24000800007f */
[----:B----4-:R-:W-:Y:S05]  /*23a80*/  @!P0 BRA `(.L_x_12102) ;  /* 0xfffffffc00f08947 */ /* 0x010fea000383ffff */
[----:B------:R-:W-:Y:S05]  /*23a90*/  BRA `(.L_x_12202) ;  /* 0xffffffc000407947 */ /* 0x000fea000383ffff */
.L_x_12106:
[----:B------:R-:W2:Y:S01]  /*23aa0*/  LDL.LU R11, [R1+0x18] ;  /* 0x00001800010b7983 */ /* 0x000ea20000300800 */
[----:B------:R-:W-:Y:S01]  /*23ab0*/  IMAD.MOV.U32 R13, RZ, RZ, R4 ;  /* 0x000000ffff0d7224 */ /* 0x000fe200078e0004 */
[----:B------:R-:W-:Y:S01]  /*23ac0*/  LOP3.LUT R7, R7, 0x7f, RZ, 0xc0, !PT ;  /* 0x0000007f07077812 */ /* 0x000fe200078ec0ff */
[----:B------:R-:W-:Y:S02]  /*23ad0*/  IMAD.MOV.U32 R12, RZ, RZ, RZ ;  /* 0x000000ffff0c7224 */ /* 0x000fe400078e00ff */
[----:B------:R-:W-:Y:S01]  /*23ae0*/  IMAD.MOV.U32 R15, RZ, RZ, -0x1 ;  /* 0xffffffffff0f7424 */ /* 0x000fe200078e00ff */
[----:B------:R-:W-:-:S05]  /*23af0*/  SHF.R.U32.HI R7, RZ, 0x2, R7 ;  /* 0x00000002ff077819 */ /* 0x000fca0000011607 */
[----:B------:R-:W-:-:S04]  /*23b00*/  IMAD.IADD R6, R7, 0x1, R10 ;  /* 0x0000000107067824 */ /* 0x000fc800078e020a */
[C---:B------:R-:W-:Y:S02]  /*23b10*/  VIADD R10, R6.reuse, 0x20 ;  /* 0x00000020060a7836 */ /* 0x040fe40000000000 */
[----:B------:R-:W-:Y:S02]  /*23b20*/  VIADD R7, R6, 0x40 ;  /* 0x0000004006077836 */ /* 0x000fe40000000000 */
[----:B--2---:R-:W-:Y:S02]  /*23b30*/  IMAD R5, R11, R9, RZ ;  /* 0x000000090b057224 */ /* 0x004fe400078e02ff */
[----:B------:R-:W-:-:S03]  /*23b40*/  IMAD.MOV.U32 R11, RZ, RZ, 0x1c1f ;  /* 0x00001c1fff0b7424 */ /* 0x000fc600078e00ff */
[----:B------:R-:W-:-:S13]  /*23b50*/  ISETP.GE.AND P1, PT, R6, R5, PT ;  /* 0x000000050600720c */ /* 0x000fda0003f26270 */
[----:B-----5:R-:W-:Y:S05]  /*23b60*/  WARPSYNC.COLLECTIVE R15, `(.L_x_12203) ;  /* 0x000000000f087348 */ /* 0x020fea0003c00000 */
[----:B------:R0:W1:Y:S02]  /*23b70*/  SHFL.IDX P6, R14, R13, R12, R11 ;  /* 0x0000000c0d0e7389 */ /* 0x00006400000c000b */
[----:B01---5:R-:W-:Y:S01]  /*23b80*/  ENDCOLLECTIVE ;  /* 0x000000000000791b */ /* 0x023fe20003800000 */
.L_x_12203:
[----:B------:R-:W-:Y:S02]  /*23b90*/  IMAD.MOV.U32 R13, RZ, RZ, R0 ;  /* 0x000000ffff0d7224 */ /* 0x000fe400078e0000 */
[----:B------:R-:W-:-:S07]  /*23ba0*/  IMAD.MOV.U32 R8, RZ, RZ, R14 ;  /* 0x000000ffff087224 */ /* 0x000fce00078e000e */
[----:B------:R-:W-:Y:S05]  /*23bb0*/  WARPSYNC.COLLECTIVE R15, `(.L_x_12204) ;  /* 0x000000000f087348 */ /* 0x000fea0003c00000 */
[----:B------:R0:W1:Y:S02]  /*23bc0*/  SHFL.IDX P6, R14, R13, R12, R11 ;  /* 0x0000000c0d0e7389 */ /* 0x00006400000c000b */
[----:B01----:R-:W-:Y:S01]  /*23bd0*/  ENDCOLLECTIVE ;  /* 0x000000000000791b */ /* 0x003fe20003800000 */
.L_x_12204:
[----:B------:R-:W-:Y:S02]  /*23be0*/  IMAD.MOV.U32 R13, RZ, RZ, R4 ;  /* 0x000000ffff0d7224 */ /* 0x000fe400078e0004 */
[----:B------:R-:W-:Y:S02]  /*23bf0*/  IMAD.MOV.U32 R12, RZ, RZ, 0x1 ;  /* 0x00000001ff0c7424 */ /* 0x000fe400078e00ff */
[----:B------:R-:W-:-:S07]  /*23c00*/  IMAD.MOV.U32 R9, RZ, RZ, R14 ;  /* 0x000000ffff097224 */ /* 0x000fce00078e000e */
[----:B------:R-:W-:Y:S05]  /*23c10*/  WARPSYNC.COLLECTIVE R15, `(.L_x_12205) ;  /* 0x000000000f087348 */ /* 0x000fea0003c00000 */
[----:B------:R0:W1:Y:S02]  /*23c20*/  SHFL.IDX P6, R14, R13, R12, R11 ;  /* 0x0000000c0d0e7389 */ /* 0x00006400000c000b */
[----:B01----:R-:W-:Y:S01]  /*23c30*/  ENDCOLLECTIVE ;  /* 0x000000000000791b */ /* 0x003fe20003800000 */
.L_x_12205:
        /* <DEDUP_REMOVED lines=15> */
.L_x_12206:
[----:B------:R-:W-:Y:S02]  /*23d30*/  IMAD.MOV.U32 R13, RZ, RZ, R4 ;  /* 0x000000ffff0d7224 */ /* 0x000fe400078e0004 */
[----:B------:R-:W-:Y:S02]  /*23d40*/  IMAD.MOV.U32 R12, RZ, RZ, 0x2 ;  /* 0x00000002ff0c7424 */ /* 0x000fe400078e00ff */
[----:B------:R-:W-:-:S07]  /*23d50*/  IMAD.MOV.U32 R9, RZ, RZ, R14 ;  /* 0x000000ffff097224 */ /* 0x000fce00078e000e */
[----:B------:R-:W-:Y:S05]  /*23d60*/  WARPSYNC.COLLECTIVE R15, `(.L_x_12207) ;  /* 0x000000000f087348 */ /* 0x000fea0003c00000 */
[----:B------:R0:W1:Y:S02]  /*23d70*/  SHFL.IDX P6, R14, R13, R12, R11 ;  /* 0x0000000c0d0e7389 */ /* 0x00006400000c000b */
[----:B01----:R-:W-:Y:S01]  /*23d80*/  ENDCOLLECTIVE ;  /* 0x000000000000791b */ /* 0x003fe20003800000 */
.L_x_12207:
        /* <DEDUP_REMOVED lines=15> */
.L_x_12208:
[----:B------:R-:W-:Y:S02]  /*23e80*/  IMAD.MOV.U32 R13, RZ, RZ, R4 ;  /* 0x000000ffff0d7224 */ /* 0x000fe400078e0004 */
[----:B------:R-:W-:Y:S02]  /*23e90*/  IMAD.MOV.U32 R12, RZ, RZ, 0x3 ;  /* 0x00000003ff0c7424 */ /* 0x000fe400078e00ff */
[----:B------:R-:W-:-:S07]  /*23ea0*/  IMAD.MOV.U32 R9, RZ, RZ, R14 ;  /* 0x000000ffff097224 */ /* 0x000fce00078e000e */
[----:B------:R-:W-:Y:S05]  /*23eb0*/  WARPSYNC.COLLECTIVE R15, `(.L_x_12209) ;  /* 0x000000000f087348 */ /* 0x000fea0003c00000 */
[----:B------:R0:W1:Y:S02]  /*23ec0*/  SHFL.IDX P6, R14, R13, R12, R11 ;  /* 0x0000000c0d0e7389 */ /* 0x00006400000c000b */
[----:B01----:R-:W-:Y:S01]  /*23ed0*/  ENDCOLLECTIVE ;  /* 0x000000000000791b */ /* 0x003fe20003800000 */
.L_x_12209:
        /* <DEDUP_REMOVED lines=11> */
.L_x_12210:
[----:B------:R-:W-:Y:S01]  /*23f90*/  @!PT LDS RZ, [RZ] ;  /* 0x00000000fffff984 */ /* 0x000fe20000000800 */
[----:B------:R-:W-:Y:S01]  /*23fa0*/  @!PT LDS RZ, [RZ] ;  /* 0x00000000fffff984 */ /* 0x000fe20000000800 */
[----:B------:R-:W-:Y:S01]  /*23fb0*/  @!PT LDS RZ, [RZ] ;  /* 0x00000000fffff984 */ /* 0x000fe20000000800 */
[----:B------:R0:W-:Y:S01]  /*23fc0*/  @!P1 LDGSTS.E.BYPASS.LTC128B.128 [R20+0xc000], desc[UR44][R8.64], !P0 ;  /* 0x0c00000008149fae */ /* 0x0001e2000c101d6c */
[----:B------:R-:W-:Y:S01]  /*23fd0*/  ISETP.GE.AND P1, PT, R0, R5, PT ;  /* 0x000000050000720c */ /* 0x000fe20003f26270 */
[----:B------:R-:W-:Y:S02]  /*23fe0*/  IMAD.MOV.U32 R13, RZ, RZ, R3 ;  /* 0x000000ffff0d7224 */ /* 0x000fe400078e0003 */
[----:B------:R-:W-:Y:S02]  /*23ff0*/  IMAD.MOV.U32 R12, RZ, RZ, RZ ;  /* 0x000000ffff0c7224 */ /* 0x000fe400078e00ff */
[----:B------:R-:W-:-:S08]  /*24000*/  IMAD.MOV.U32 R7, RZ, RZ, R14 ;  /* 0x000000ffff077224 */ /* 0x000fd000078e000e */
[----:B0-----:R-:W-:Y:S05]  /*24010*/  WARPSYNC.COLLECTIVE R15, `(.L_x_12211) ;  /* 0x000000000f087348 */ /* 0x001fea0003c00000 */
[----:B------:R1:W2:Y:S02]  /*24020*/  SHFL.IDX P6, R14, R13, R12, R11 ;  /* 0x0000000c0d0e7389 */ /* 0x0002a400000c000b */
[----:B012---:R-:W-:Y:S01]  /*24030*/  ENDCOLLECTIVE ;  /* 0x000000000000791b */ /* 0x007fe20003800000 */
.L_x_12211:
[----:B------:R-:W-:-:S05]  /*24040*/  @!P1 IADD3 R7, P3, R21, R7, RZ ;  /* 0x0000000715079210 */ /* 0x000fca0007f7e0ff */
[----:B------:R-:W-:Y:S02]  /*24050*/  @!P1 IMAD.X R4, RZ, RZ, R4, P3 ;  /* 0x000000ffff049224 */ /* 0x000fe400018e0604 */
        /* <DEDUP_REMOVED lines=9> */
[----:B------:R-:W-:-:S12]  /*240f0*/  IMAD.MOV.U32 R10, RZ, RZ, R14 ;  /* 0x000000ffff0a7224 */ /* 0x000fd800078e000e */
[----:B0-----:R-:W-:Y:S05]  /*24100*/  WARPSYNC.COLLECTIVE R15, `(.L_x_12212) ;  /* 0x000000000f087348 */ /* 0x001fea0003c00000 */
[----:B------:R1:W2:Y:S02]  /*24110*/  SHFL.IDX P6, R14, R13, R12, R11 ;  /* 0x0000000c0d0e7389 */ /* 0x0002a400000c000b */
[----:B012---:R-:W-:Y:S01]  /*24120*/  ENDCOLLECTIVE ;  /* 0x000000000000791b */ /* 0x007fe20003800000 */
.L_x_12212:
[----:B------:R-:W-:Y:S02]  /*24130*/  IMAD.MOV.U32 R13, RZ, RZ, R3 ;  /* 0x000000ffff0d7224 */ /* 0x000fe400078e0003 */
[----:B------:R-:W-:Y:S02]  /*24140*/  IMAD.MOV.U32 R12, RZ, RZ, 0x1 ;  /* 0x00000001ff0c7424 */ /* 0x000fe400078e00ff */
[----:B------:R-:W-:-:S07]  /*24150*/  IMAD.MOV.U32 R0, RZ, RZ, R14 ;  /* 0x000000ffff007224 */ /* 0x000fce00078e000e */
[----:B------:R-:W-:Y:S05]  /*24160*/  WARPSYNC.COLLECTIVE R15, `(.L_x_12213) ;  /* 0x000000000f087348 */ /* 0x000fea0003c00000 */
[----:B------:R0:W1:Y:S02]  /*24170*/  SHFL.IDX P6, R14, R13, R12, R11 ;  /* 0x0000000c0d0e7389 */ /* 0x00006400000c000b */
[----:B01----:R-:W-:Y:S01]  /*24180*/  ENDCOLLECTIVE ;  /* 0x000000000000791b */ /* 0x003fe20003800000 */
.L_x_12213:
        /* <DEDUP_REMOVED lines=13> */
.L_x_12214:
[----:B------:R-:W-:Y:S01]  /*24260*/  IMAD.MOV.U32 R2, RZ, RZ, R14 ;  /* 0x000000ffff027224 */ /* 0x000fe200078e000e */
[----:B------:R-:W-:Y:S06]  /*24270*/  BRA `(.L_x_12215) ;  /* 0xffffffc400607947 */ /* 0x000fec000383ffff */
.L_x_12109:
[----:B0-----:R0:W2:Y:S02]  /*24280*/  SYNCS.PHASECHK.TRANS64.TRYWAIT P0, [R23+URZ+0x13220], R0 ;  /* 0x01322000170075a7 */ /* 0x0010a4000800017f */
[----:B--2---:R-:W-:Y:S05]  /*24290*/  @!P0 NANOSLEEP.SYNCS 0x989680 ;  /* 0x009896800000895d */ /* 0x004fea0003900000 */
[----:B------:R-:W2:Y:S02]  /*242a0*/  @!P0 SYNCS.PHASECHK.TRANS64 P0, [R23+URZ+0x13220], R0 ;  /* 0x01322000170085a7 */ /* 0x000ea4000800007f */
[----:B--2---:R-:W-:Y:S05]  /*242b0*/  @!P0 BRA `(.L_x_12109) ;  /* 0xfffffffc00f08947 */ /* 0x004fea000383ffff */
[----:B------:R-:W-:Y:S05]  /*242c0*/  BRA `(.L_x_12216) ;  /* 0xffffffc400bc7947 */ /* 0x000fea000383ffff */
.L_x_12115:
[----:B0-----:R0:W1:Y:S02]  /*242d0*/  SYNCS.PHASECHK.TRANS64.TRYWAIT P0, [R6+URZ+0x13280], R5 ;  /* 0x01328005060075a7 */ /* 0x001064000800017f */
[----:B-1----:R-:W-:Y:S05]  /*242e0*/  @!P0 NANOSLEEP.SYNCS 0x989680 ;  /* 0x009896800000895d */ /* 0x002fea0003900000 */
[----:B------:R-:W1:Y:S02]  /*242f0*/  @!P0 SYNCS.PHASECHK.TRANS64 P0, [R6+URZ+0x13280], R5 ;  /* 0x01328005060085a7 */ /* 0x000e64000800007f */
[----:B-1----:R-:W-:Y:S05]  /*24300*/  @!P0 BRA `(.L_x_12115) ;  /* 0xfffffffc00f08947 */ /* 0x002fea000383ffff */
[----:B------:R-:W-:Y:S05]  /*24310*/  BRA `(.L_x_12217) ;  /* 0xffffffc8006c7947 */ /* 0x000fea000383ffff */
.L_x_12120:
[----:B-1----:R1:W2:Y:S02]  /*24320*/  SYNCS.PHASECHK.TRANS64.TRYWAIT P0, [R6+URZ+0x13240], R5 ;  /* 0x01324005060075a7 */ /* 0x0022a4000800017f */
[----:B--2---:R-:W-:Y:S05]  /*24330*/  @!P0 NANOSLEEP.SYNCS 0x989680 ;  /* 0x009896800000895d */ /* 0x004fea0003900000 */
[----:B------:R-:W2:Y:S02]  /*24340*/  @!P0 SYNCS.PHASECHK.TRANS64 P0, [R6+URZ+0x13240], R5 ;  /* 0x01324005060085a7 */ /* 0x000ea4000800007f */
[----:B--2---:R-:W-:Y:S05]  /*24350*/  @!P0 BRA `(.L_x_12120) ;  /* 0xfffffffc00f08947 */ /* 0x004fea000383ffff */
[----:B------:R-:W-:Y:S05]  /*24360*/  BRA `(.L_x_12218) ;  /* 0xffffffc800e87947 */ /* 0x000fea000383ffff */
.L_x_12126:
[----:B0-----:R0:W1:Y:S02]  /*24370*/  SYNCS.PHASECHK.TRANS64.TRYWAIT P0, [R3+URZ+0x13270], R4 ;  /* 0x01327004030075a7 */ /* 0x001064000800017f */
[----:B-1----:R-:W-:Y:S05]  /*24380*/  @!P0 NANOSLEEP.SYNCS 0x989680 ;  /* 0x009896800000895d */ /* 0x002fea0003900000 */
[----:B------:R-:W1:Y:S02]  /*24390*/  @!P0 SYNCS.PHASECHK.TRANS64 P0, [R3+URZ+0x13270], R4 ;  /* 0x01327004030085a7 */ /* 0x000e64000800007f */
[----:B-1----:R-:W-:Y:S05]  /*243a0*/  @!P0 BRA `(.L_x_12126) ;  /* 0xfffffffc00f08947 */ /* 0x002fea000383ffff */
[----:B------:R-:W-:Y:S05]  /*243b0*/  BRA `(.L_x_12219) ;  /* 0xffffffcc00847947 */ /* 0x000fea000383ffff */
.L_x_12128:
[----:B0-----:R0:W1:Y:S02]  /*243c0*/  SYNCS.PHASECHK.TRANS64.TRYWAIT P0, [R3+URZ+0x13260], R4 ;  /* 0x01326004030075a7 */ /* 0x001064000800017f */
[----:B-1----:R-:W-:Y:S05]  /*243d0*/  @!P0 NANOSLEEP.SYNCS 0x989680 ;  /* 0x009896800000895d */ /* 0x002fea0003900000 */
[----:B------:R-:W1:Y:S02]  /*243e0*/  @!P0 SYNCS.PHASECHK.TRANS64 P0, [R3+URZ+0x13260], R4 ;  /* 0x01326004030085a7 */ /* 0x000e64000800007f */
[----:B-1----:R-:W-:Y:S05]  /*243f0*/  @!P0 BRA `(.L_x_12128) ;  /* 0xfffffffc00f08947 */ /* 0x002fea000383ffff */
[----:B------:R-:W-:Y:S05]  /*24400*/  BRA `(.L_x_12220) ;  /* 0xffffffcc008c7947 */ /* 0x000fea000383ffff */
.L_x_12135:
[----:B0-----:R0:W2:Y:S02]  /*24410*/  SYNCS.PHASECHK.TRANS64.TRYWAIT P1, [R0+URZ+0x13270], R3 ;  /* 0x01327003000075a7 */ /* 0x0010a4000802017f */
[----:B--2---:R-:W-:Y:S05]  /*24420*/  @!P1 NANOSLEEP.SYNCS 0x989680 ;  /* 0x009896800000995d */ /* 0x004fea0003900000 */
[----:B------:R-:W2:Y:S02]  /*24430*/  @!P1 SYNCS.PHASECHK.TRANS64 P1, [R0+URZ+0x13270], R3 ;  /* 0x01327003000095a7 */ /* 0x000ea4000802007f */
[----:B--2---:R-:W-:Y:S05]  /*24440*/  @!P1 BRA `(.L_x_12135) ;  /* 0xfffffffc00f09947 */ /* 0x004fea000383ffff */
[----:B------:R-:W-:Y:S05]  /*24450*/  BRA `(.L_x_12221) ;  /* 0xffffffd400247947 */ /* 0x000fea000383ffff */
.L_x_12137:
[----:B0-----:R0:W2:Y:S02]  /*24460*/  SYNCS.PHASECHK.TRANS64.TRYWAIT P1, [R0+URZ+0x13260], R3 ;  /* 0x01326003000075a7 */ /* 0x0010a4000802017f */
[----:B--2---:R-:W-:Y:S05]  /*24470*/  @!P1 NANOSLEEP.SYNCS 0x989680 ;  /* 0x009896800000995d */ /* 0x004fea0003900000 */
[----:B------:R-:W2:Y:S02]  /*24480*/  @!P1 SYNCS.PHASECHK.TRANS64 P1, [R0+URZ+0x13260], R3 ;  /* 0x01326003000095a7 */ /* 0x000ea4000802007f */
[----:B--2---:R-:W-:Y:S05]  /*24490*/  @!P1 BRA `(.L_x_12137) ;  /* 0xfffffffc00f09947 */ /* 0x004fea000383ffff */
[----:B------:R-:W-:Y:S05]  /*244a0*/  BRA `(.L_x_12222) ;  /* 0xffffffd400287947 */ /* 0x000fea000383ffff */
.L_x_12141:
[----:B------:R-:W-:Y:S01]  /*244b0*/  BSSY B0, `(.L_x_12223) ;  /* 0x0000008000007945 */ /* 0x000fe20003800000 */
[----:B0-----:R-:W-:Y:S02]  /*244c0*/  IMAD.MOV.U32 R13, RZ, RZ, R16 ;  /* 0x000000ffff0d7224 */ /* 0x001fe400078e0010 */
[----:B------:R-:W-:Y:S02]  /*244d0*/  IMAD.MOV.U32 R12, RZ, RZ, RZ ;  /* 0x000000ffff0c7224 */ /* 0x000fe400078e00ff */
[----:B------:R-:W-:Y:S02]  /*244e0*/  IMAD.MOV.U32 R11, RZ, RZ, 0x1f ;  /* 0x0000001fff0b7424 */ /* 0x000fe400078e00ff */
[----:B------:R-:W-:-:S07]  /*244f0*/  IMAD.MOV.U32 R15, RZ, RZ, -0x1 ;  /* 0xffffffffff0f7424 */ /* 0x000fce00078e00ff */
[----:B------:R-:W-:Y:S05]  /*24500*/  WARPSYNC.COLLECTIVE R15, `(.L_x_12224) ;  /* 0x000000000f087348 */ /* 0x000fea0003c00000 */
[----:B------:R0:W1:Y:S02]  /*24510*/  SHFL.IDX P6, R14, R13, R12, R11 ;  /* 0x0000000c0d0e7389 */ /* 0x00006400000c000b */
[----:B01----:R-:W-:Y:S01]  /*24520*/  ENDCOLLECTIVE ;  /* 0x000000000000791b */ /* 0x003fe20003800000 */
.L_x_12224:
[----:B------:R-:W-:Y:S05]  /*24530*/  BSYNC B0 ;  /* 0x0000000000007941 */ /* 0x000fea0003800000 */
.L_x_12223:
        /* <DEDUP_REMOVED lines=9> */
.L_x_12225:
        /* <DEDUP_REMOVED lines=18> */
.L_x_12226:
[----:B------:R-:W-:Y:S01]  /*246f0*/  IMAD.MOV.U32 R12, RZ, RZ, 0x2 ;  /* 0x00000002ff0c7424 */ /* 0x000fe200078e00ff */
[----:B------:R-:W-:-:S05]  /*24700*/  SEL R5, R14, RZ, P1 ;  /* 0x000000ff0e057207 */ /* 0x000fca0000800000 */
[----:B------:R-:W-:-:S04]  /*24710*/  IMAD.IADD R4, R2, 0x1, R5 ;  /* 0x0000000102047824 */ /* 0x000fc800078e0205 */
[----:B------:R-:W-:-:S07]  /*24720*/  IMAD.MOV.U32 R13, RZ, RZ, R4 ;  /* 0x000000ffff0d7224 */ /* 0x000fce00078e0004 */
[----:B------:R-:W-:Y:S05]  /*24730*/  WARPSYNC.COLLECTIVE R15, `(.L_x_12227) ;  /* 0x000000000f087348 */ /* 0x000fea0003c00000 */
[----:B------:R0:W1:Y:S02]  /*24740*/  SHFL.UP P6, R14, R13, R12, R11 ;  /* 0x0400000c0d0e7389 */ /* 0x00006400000c000b */
[----:B01----:R-:W-:Y:S01]  /*24750*/  ENDCOLLECTIVE ;  /* 0x000000000000791b */ /* 0x003fe20003800000 */
.L_x_12227:
[----:B------:R-:W-:Y:S01]  /*24760*/  IMAD.MOV.U32 R12, RZ, RZ, 0x4 ;  /* 0x00000004ff0c7424 */ /* 0x000fe200078e00ff */
[----:B------:R-:W-:-:S05]  /*24770*/  SEL R5, R14, RZ, P2 ;  /* 0x000000ff0e057207 */ /* 0x000fca0001000000 */
[----:B------:R-:W-:-:S04]  /*24780*/  IMAD.IADD R5, R4, 0x1, R5 ;  /* 0x0000000104057824 */ /* 0x000fc800078e0205 */
[----:B------:R-:W-:-:S07]  /*24790*/  IMAD.MOV.U32 R13, RZ, RZ, R5 ;  /* 0x000000ffff0d7224 */ /* 0x000fce00078e0005 */
[----:B------:R-:W-:Y:S05]  /*247a0*/  WARPSYNC.COLLECTIVE R15, `(.L_x_12228) ;  /* 0x000000000f087348 */ /* 0x000fea0003c00000 */
[----:B------:R0:W1:Y:S02]  /*247b0*/  SHFL.UP P6, R14, R13, R12, R11 ;  /* 0x0400000c0d0e7389 */ /* 0x00006400000c000b */
[----:B01----:R-:W-:Y:S01]  /*247c0*/  ENDCOLLECTIVE ;  /* 0x000000000000791b */ /* 0x003fe20003800000 */
.L_x_12228:
[----:B------:R-:W-:Y:S01]  /*247d0*/  IMAD.MOV.U32 R12, RZ, RZ, 0x8 ;  /* 0x00000008ff0c7424 */ /* 0x000fe200078e00ff */
[----:B------:R-:W-:-:S05]  /*247e0*/  SEL R6, R14, RZ, P3 ;  /* 0x000000ff0e067207 */ /* 0x000fca0001800000 */
[----:B------:R-:W-:-:S04]  /*247f0*/  IMAD.IADD R6, R5, 0x1, R6 ;  /* 0x0000000105067824 */ /* 0x000fc800078e0206 */
[----:B------:R-:W-:-:S07]  /*24800*/  IMAD.MOV.U32 R13, RZ, RZ, R6 ;  /* 0x000000ffff0d7224 */ /* 0x000fce00078e0006 */
[----:B------:R-:W-:Y:S05]  /*24810*/  WARPSYNC.COLLECTIVE R15, `(.L_x_12229) ;  /* 0x000000000f087348 */ /* 0x000fea0003c00000 */
[----:B------:R0:W1:Y:S02]  /*24820*/  SHFL.UP P6, R14, R13, R12, R11 ;  /* 0x0400000c0d0e7389 */ /* 0x00006400000c000b */
[----:B01----:R-:W-:Y:S01]  /*24830*/  ENDCOLLECTIVE ;  /* 0x000000000000791b */ /* 0x003fe20003800000 */
.L_x_12229:
[----:B------:R-:W-:Y:S01]  /*24840*/  IMAD.MOV.U32 R12, RZ, RZ, 0x10 ;  /* 0x00000010ff0c7424 */ /* 0x000fe200078e00ff */
[----:B------:R-:W-:-:S05]  /*24850*/  SEL R3, R14, RZ, P4 ;  /* 0x000000ff0e037207 */ /* 0x000fca0002000000 */
[----:B------:R-:W-:-:S04]  /*24860*/  IMAD.IADD R4, R6, 0x1, R3 ;  /* 0x0000000106047824 */ /* 0x000fc800078e0203 */
[----:B------:R-:W-:-:S07]  /*24870*/  IMAD.MOV.U32 R13, RZ, RZ, R4 ;  /* 0x000000ffff0d7224 */ /* 0x000fce00078e0004 */
[----:B------:R-:W-:Y:S05]  /*24880*/  WARPSYNC.COLLECTIVE R15, `(.L_x_12230) ;  /* 0x000000000f087348 */ /* 0x000fea0003c00000 */
[----:B------:R0:W1:Y:S02]  /*24890*/  SHFL.UP P6, R14, R13, R12, R11 ;  /* 0x0400000c0d0e7389 */ /* 0x00006400000c000b */
[----:B01----:R-:W-:Y:S01]  /*248a0*/  ENDCOLLECTIVE ;  /* 0x000000000000791b */ /* 0x003fe20003800000 */
.L_x_12230:
        /* <DEDUP_REMOVED lines=8> */
.L_x_12231:
[----:B------:R-:W-:Y:S05]  /*24930*/  BRA `(.L_x_12232) ;  /* 0xffffffd400e87947 */ /* 0x000fea000383ffff */
.L_x_12146:
        /* <DEDUP_REMOVED lines=8> */
.L_x_12234:
[----:B------:R-:W-:Y:S05]  /*249c0*/  BSYNC B0 ;  /* 0x0000000000007941 */ /* 0x000fea0003800000 */
.L_x_12233:
[----:B------:R-:W-:Y:S01]  /*249d0*/  SEL R13, R14, RZ, P1 ;  /* 0x000000ff0e0d7207 */ /* 0x000fe20000800000 */
[----:B------:R-:W-:Y:S02]  /*249e0*/  IMAD.MOV.U32 R12, RZ, RZ, 0x2 ;  /* 0x00000002ff0c7424 */ /* 0x000fe400078e00ff */
[----:B------:R-:W-:Y:S02]  /*249f0*/  IMAD.MOV.U32 R11, RZ, RZ, RZ ;  /* 0x000000ffff0b7224 */ /* 0x000fe400078e00ff */
[----:B------:R-:W-:Y:S02]  /*24a00*/  IMAD.IADD R13, R2, 0x1, R13 ;  /* 0x00000001020d7824 */ /* 0x000fe400078e020d */
[----:B------:R-:W-:-:S07]  /*24a10*/  IMAD.MOV.U32 R15, RZ, RZ, -0x1 ;  /* 0xffffffffff0f7424 */ /* 0x000fce00078e00ff */
[----:B------:R-:W-:Y:S05]  /*24a20*/  WARPSYNC.COLLECTIVE R15, `(.L_x_12235) ;  /* 0x000000000f087348 */ /* 0x000fea0003c00000 */
[----:B------:R0:W1:Y:S02]  /*24a30*/  SHFL.UP P6, R14, R13, R12, R11 ;  /* 0x0400000c0d0e7389 */ /* 0x00006400000c000b */
[----:B01----:R-:W-:Y:S01]  /*24a40*/  ENDCOLLECTIVE ;  /* 0x000000000000791b */ /* 0x003fe20003800000 */
.L_x_12235:
[----:B------:R-:W-:Y:S01]  /*24a50*/  IMAD.MOV.U32 R12, RZ, RZ, 0x4 ;  /* 0x00000004ff0c7424 */ /* 0x000fe200078e00ff */
[----:B------:R-:W-:-:S05]  /*24a60*/  SEL R4, R14, RZ, P2 ;  /* 0x000000ff0e047207 */ /* 0x000fca0001000000 */
[----:B------:R-:W-:-:S04]  /*24a70*/  IMAD.IADD R4, R13, 0x1, R4 ;  /* 0x000000010d047824 */ /* 0x000fc800078e0204 */
[----:B------:R-:W-:-:S07]  /*24a80*/  IMAD.MOV.U32 R13, RZ, RZ, R4 ;  /* 0x000000ffff0d7224 */ /* 0x000fce00078e0004 */
[----:B------:R-:W-:Y:S05]  /*24a90*/  WARPSYNC.COLLECTIVE R15, `(.L_x_12236) ;  /* 0x000000000f087348 */ /* 0x000fea0003c00000 */
[----:B------:R0:W1:Y:S02]  /*24aa0*/  SHFL.UP P6, R14, R13, R12, R11 ;  /* 0x0400000c0d0e7389 */ /* 0x00006400000c000b */
[----:B01----:R-:W-:Y:S01]  /*24ab0*/  ENDCOLLECTIVE ;  /* 0x000000000000791b */ /* 0x003fe20003800000 */
.L_x_12236:
[----:B------:R-:W-:Y:S01]  /*24ac0*/  IMAD.MOV.U32 R12, RZ, RZ, 0x8 ;  /* 0x00000008ff0c7424 */ /* 0x000fe200078e00ff */
[----:B------:R-:W-:-:S05]  /*24ad0*/  SEL R5, R14, RZ, P3 ;  /* 0x000000ff0e057207 */ /* 0x000fca0001800000 */
[----:B------:R-:W-:-:S04]  /*24ae0*/  IMAD.IADD R5, R4, 0x1, R5 ;  /* 0x0000000104057824 */ /* 0x000fc800078e0205 */
[----:B------:R-:W-:-:S07]  /*24af0*/  IMAD.MOV.U32 R13, RZ, RZ, R5 ;  /* 0x000000ffff0d7224 */ /* 0x000fce00078e0005 */
[----:B------:R-:W-:Y:S05]  /*24b00*/  WARPSYNC.COLLECTIVE R15, `(.L_x_12237) ;  /* 0x000000000f087348 */ /* 0x000fea0003c00000 */
[----:B------:R0:W1:Y:S02]  /*24b10*/  SHFL.UP P6, R14, R13, R12, R11 ;  /* 0x0400000c0d0e7389 */ /* 0x00006400000c000b */
[----:B01----:R-:W-:Y:S01]  /*24b20*/  ENDCOLLECTIVE ;  /* 0x000000000000791b */ /* 0x003fe20003800000 */
.L_x_12237:
[----:B------:R-:W-:Y:S01]  /*24b30*/  IMAD.MOV.U32 R12, RZ, RZ, 0x10 ;  /* 0x00000010ff0c7424 */ /* 0x000fe200078e00ff */
[----:B------:R-:W-:-:S05]  /*24b40*/  SEL R6, R14, RZ, P4 ;  /* 0x000000ff0e067207 */ /* 0x000fca0002000000 */
[----:B------:R-:W-:-:S04]  /*24b50*/  IMAD.IADD R6, R5, 0x1, R6 ;  /* 0x0000000105067824 */ /* 0x000fc800078e0206 */
[----:B------:R-:W-:-:S07]  /*24b60*/  IMAD.MOV.U32 R13, RZ, RZ, R6 ;  /* 0x000000ffff0d7224 */ /* 0x000fce00078e0006 */
[----:B------:R-:W-:Y:S05]  /*24b70*/  WARPSYNC.COLLECTIVE R15, `(.L_x_12238) ;  /* 0x000000000f087348 */ /* 0x000fea0003c00000 */
[----:B------:R0:W1:Y:S02]  /*24b80*/  SHFL.UP P6, R14, R13, R12, R11 ;  /* 0x0400000c0d0e7389 */ /* 0x00006400000c000b */
[----:B01----:R-:W-:Y:S01]  /*24b90*/  ENDCOLLECTIVE ;  /* 0x000000000000791b */ /* 0x003fe20003800000 */
.L_x_12238:
        /* <DEDUP_REMOVED lines=8> */
.L_x_12239:
[----:B------:R-:W-:Y:S05]  /*24c20*/  BRA `(.L_x_12240) ;  /* 0xffffffd400c87947 */ /* 0x000fea000383ffff */
.L_x_12148:
[----:B------:R-:W-:Y:S01]  /*24c30*/  BSSY B0, `(.L_x_12241) ;  /* 0x0000006000007945 */ /* 0x000fe20003800000 */
[----:B------:R-:W-:Y:S01]  /*24c40*/  PLOP3.LUT P6, PT, P6, PT, PT, 0x8, 0x0 ;  /* 0x000000000000781c */ /* 0x000fe200037ce170 */
[----:B------:R-:W-:-:S12]  /*24c50*/  IMAD.MOV.U32 R15, RZ, RZ, -0x1 ;  /* 0xffffffffff0f7424 */ /* 0x000fd800078e00ff */
[----:B01----:R-:W-:Y:S05]  /*24c60*/  WARPSYNC.COLLECTIVE R15, `(.L_x_12242) ;  /* 0x000000000f087348 */ /* 0x003fea0003c00000 */
[----:B------:R-:W-:Y:S01]  /*24c70*/  VOTE.ANY R14, PT, P6 ;  /* 0x00000000000e7806 */ /* 0x000fe200030e0100 */
[----:B01----:R-:W-:Y:S06]  /*24c80*/  ENDCOLLECTIVE ;  /* 0x000000000000791b */ /* 0x003fec0003800000 */
.L_x_12242:
[----:B------:R-:W-:Y:S05]  /*24c90*/  BSYNC B0 ;  /* 0x0000000000007941 */ /* 0x000fea0003800000 */
.L_x_12241:
        /* <DEDUP_REMOVED lines=9> */
.L_x_12243:
[----:B------:R-:W-:Y:S01]  /*24d30*/  IMAD.MOV.U32 R17, RZ, RZ, R14 ;  /* 0x000000ffff117224 */ /* 0x000fe200078e000e */
[----:B------:R-:W-:Y:S06]  /*24d40*/  BRA `(.L_x_12244) ;  /* 0xffffffd400b87947 */ /* 0x000fec000383ffff */
.L_x_12150:
[----:B------:R-:W-:Y:S01]  /*24d50*/  BSSY B0, `(.L_x_12245) ;  /* 0x0000007000007945 */ /* 0x000fe20003800000 */
[----:B0-----:R-:W-:Y:S02]  /*24d60*/  IMAD.MOV.U32 R13, RZ, RZ, R3 ;  /* 0x000000ffff0d7224 */ /* 0x001fe400078e0003 */
[----:B------:R-:W-:Y:S02]  /*24d70*/  IMAD.MOV.U32 R11, RZ, RZ, 0x1f ;  /* 0x0000001fff0b7424 */ /* 0x000fe400078e00ff */
[----:B------:R-:W-:-:S07]  /*24d80*/  IMAD.MOV.U32 R15, RZ, RZ, -0x1 ;  /* 0xffffffffff0f7424 */ /* 0x000fce00078e00ff */
[----:B-123--:R-:W-:Y:S05]  /*24d90*/  WARPSYNC.COLLECTIVE R15, `(.L_x_12246) ;  /* 0x000000000f087348 */ /* 0x00efea0003c00000 */
[----:B------:R0:W4:Y:S02]  /*24da0*/  SHFL.IDX P6, R14, R13, R12, R11 ;  /* 0x0000000c0d0e7389 */ /* 0x00012400000c000b */
[----:B01234-:R-:W-:Y:S01]  /*24db0*/  ENDCOLLECTIVE ;  /* 0x000000000000791b */ /* 0x01ffe20003800000 */
.L_x_12246:
[----:B------:R-:W-:Y:S05]  /*24dc0*/  BSYNC B0 ;  /* 0x0000000000007941 */ /* 0x000fea0003800000 */
.L_x_12245:
[----:B------:R-:W-:Y:S01]  /*24dd0*/  IMAD.MOV.U32 R5, RZ, RZ, R14 ;  /* 0x000000ffff057224 */ /* 0x000fe200078e000e */
[----:B------:R-:W-:Y:S06]  /*24de0*/  BRA `(.L_x_12149) ;  /* 0xffffffd400ac7947 */ /* 0x000fec000383ffff */
.L_x_12154:
[----:B0-----:R0:W2:Y:S02]  /*24df0*/  SYNCS.PHASECHK.TRANS64.TRYWAIT P0, [R8+URZ+0x13220], R0 ;  /* 0x01322000080075a7 */ /* 0x0010a4000800017f */
[----:B--2---:R-:W-:Y:S05]  /*24e00*/  @!P0 NANOSLEEP.SYNCS 0x989680 ;  /* 0x009896800000895d */ /* 0x004fea0003900000 */
[----:B------:R-:W2:Y:S02]  /*24e10*/  @!P0 SYNCS.PHASECHK.TRANS64 P0, [R8+URZ+0x13220], R0 ;  /* 0x01322000080085a7 */ /* 0x000ea4000800007f */
[----:B--2---:R-:W-:Y:S05]  /*24e20*/  @!P0 BRA `(.L_x_12154) ;  /* 0xfffffffc00f08947 */ /* 0x004fea000383ffff */
[----:B------:R-:W-:Y:S05]  /*24e30*/  BRA `(.L_x_12247) ;  /* 0xffffffdc00247947 */ /* 0x000fea000383ffff */
.L_x_12155:
        /* <DEDUP_REMOVED lines=11> */
.L_x_12249:
[----:B------:R-:W-:Y:S05]  /*24ef0*/  BSYNC B0 ;  /* 0x0000000000007941 */ /* 0x000fea0003800000 */
.L_x_12248:
[----:B------:R-:W-:Y:S05]  /*24f00*/  BRA `(.L_x_12250) ;  /* 0xffffffdc000c7947 */ /* 0x000fea000383ffff */
.L_x_12156:
[----:B------:R-:W-:Y:S01]  /*24f10*/  BSSY B0, `(.L_x_12251) ;  /* 0x0000006000007945 */ /* 0x000fe20003800000 */
[----:B------:R-:W-:-:S07]  /*24f20*/  IMAD.MOV.U32 R15, RZ, RZ, -0x1 ;  /* 0xffffffffff0f7424 */ /* 0x000fce00078e00ff */
[----:B01-3--:R-:W-:Y:S05]  /*24f30*/  WARPSYNC.COLLECTIVE R15, `(.L_x_12252) ;  /* 0x000000000f0c7348 */ /* 0x00bfea0003c00000 */
[----:B------:R-:W-:Y:S02]  /*24f40*/  ELECT P6, UR62, PT ;  /* 0x00000000003e782f */ /* 0x000fe400038c0000 */
[----:B------:R-:W-:Y:S01]  /*24f50*/  MOV R14, UR62 ;  /* 0x0000003e000e7c02 */ /* 0x000fe20008000f00 */
[----:B01-3--:R-:W-:Y:S10]  /*24f60*/  ENDCOLLECTIVE ;  /* 0x000000000000791b */ /* 0x00bff40003800000 */
.L_x_12252:
[----:B------:R-:W-:Y:S05]  /*24f70*/  BSYNC B0 ;  /* 0x0000000000007941 */ /* 0x000fea0003800000 */
.L_x_12251:
[----:B------:R-:W-:Y:S05]  /*24f80*/  BRA `(.L_x_12253) ;  /* 0xffffffdc00007947 */ /* 0x000fea000383ffff */
.L_x_12158:
[----:B0-----:R0:W2:Y:S02]  /*24f90*/  SYNCS.PHASECHK.TRANS64.TRYWAIT P1, [R6+URZ], R3 ;  /* 0x00000003060075a7 */ /* 0x0010a4000802017f */
[----:B--2---:R-:W-:Y:S05]  /*24fa0*/  @!P1 NANOSLEEP.SYNCS 0x989680 ;  /* 0x009896800000995d */ /* 0x004fea0003900000 */
[----:B------:R-:W2:Y:S02]  /*24fb0*/  @!P1 SYNCS.PHASECHK.TRANS64 P1, [R6+URZ], R3 ;  /* 0x00000003060095a7 */ /* 0x000ea4000802007f */
[----:B--2---:R-:W-:Y:S05]  /*24fc0*/  @!P1 BRA `(.L_x_12158) ;  /* 0xfffffffc00f09947 */ /* 0x004fea000383ffff */
[----:B------:R-:W-:Y:S05]  /*24fd0*/  BRA `(.L_x_12254) ;  /* 0xffffffdc00347947 */ /* 0x000fea000383ffff */
.L_x_12159:
[----:B--2---:R2:W4:Y:S02]  /*24fe0*/  SYNCS.PHASECHK.TRANS64.TRYWAIT P1, [R7+URZ], R0 ;  /* 0x00000000070075a7 */ /* 0x004524000802017f */
[----:B----4-:R-:W-:Y:S05]  /*24ff0*/  @!P1 NANOSLEEP.SYNCS 0x989680 ;  /* 0x009896800000995d */ /* 0x010fea0003900000 */
[----:B------:R-:W4:Y:S02]  /*25000*/  @!P1 SYNCS.PHASECHK.TRANS64 P1, [R7+URZ], R0 ;  /* 0x00000000070095a7 */ /* 0x000f24000802007f */
[----:B----4-:R-:W-:Y:S05]  /*25010*/  @!P1 BRA `(.L_x_12159) ;  /* 0xfffffffc00f09947 */ /* 0x010fea000383ffff */
[----:B------:R-:W-:Y:S05]  /*25020*/  BRA `(.L_x_12255) ;  /* 0xffffffdc00287947 */ /* 0x000fea000383ffff */
.L_x_12161:
[----:B----4-:R4:W0:Y:S02]  /*25030*/  SYNCS.PHASECHK.TRANS64.TRYWAIT P1, [R2+URZ+0x13260], R3 ;  /* 0x01326003020075a7 */ /* 0x010824000802017f */
[----:B0-----:R-:W-:Y:S05]  /*25040*/  @!P1 NANOSLEEP.SYNCS 0x989680 ;  /* 0x009896800000995d */ /* 0x001fea0003900000 */
[----:B------:R-:W0:Y:S02]  /*25050*/  @!P1 SYNCS.PHASECHK.TRANS64 P1, [R2+URZ+0x13260], R3 ;  /* 0x01326003020095a7 */ /* 0x000e24000802007f */
[----:B0-----:R-:W-:Y:S05]  /*25060*/  @!P1 BRA `(.L_x_12161) ;  /* 0xfffffffc00f09947 */ /* 0x001fea000383ffff */
[----:B------:R-:W-:Y:S05]  /*25070*/  BRA `(.L_x_12256) ;  /* 0xffffffdc00287947 */ /* 0x000fea000383ffff */
.L_x_12163:
[----:B------:R0:W0:Y:S02]  /*25080*/  SYNCS.PHASECHK.TRANS64.TRYWAIT P1, [R5+URZ+0x13260], R0 ;  /* 0x01326000050075a7 */ /* 0x000024000802017f */
[----:B0-----:R-:W-:Y:S05]  /*25090*/  @!P1 NANOSLEEP.SYNCS 0x989680 ;  /* 0x009896800000995d */ /* 0x001fea0003900000 */
[----:B------:R-:W0:Y:S02]  /*250a0*/  @!P1 SYNCS.PHASECHK.TRANS64 P1, [R5+URZ+0x13260], R0 ;  /* 0x01326000050095a7 */ /* 0x000e24000802007f */
[----:B0-----:R-:W-:Y:S05]  /*250b0*/  @!P1 BRA `(.L_x_12163) ;  /* 0xfffffffc00f09947 */ /* 0x001fea000383ffff */
[----:B------:R-:W-:Y:S05]  /*250c0*/  BRA `(.L_x_12257) ;  /* 0xffffffdc00287947 */ /* 0x000fea000383ffff */
.L_x_12165:
[----:B------:R0:W0:Y:S02]  /*250d0*/  SYNCS.PHASECHK.TRANS64.TRYWAIT P0, [R2+URZ+0x13280], R3 ;  /* 0x01328003020075a7 */ /* 0x000024000800017f */
[----:B0-----:R-:W-:Y:S05]  /*250e0*/  @!P0 NANOSLEEP.SYNCS 0x989680 ;  /* 0x009896800000895d */ /* 0x001fea0003900000 */
[----:B------:R-:W0:Y:S02]  /*250f0*/  @!P0 SYNCS.PHASECHK.TRANS64 P0, [R2+URZ+0x13280], R3 ;  /* 0x01328003020085a7 */ /* 0x000e24000800007f */
[----:B0-----:R-:W-:Y:S05]  /*25100*/  @!P0 BRA `(.L_x_12165) ;  /* 0xfffffffc00f08947 */ /* 0x001fea000383ffff */
[----:B------:R-:W-:Y:S05]  /*25110*/  BRA `(.L_x_12166) ;  /* 0xffffffdc00247947 */ /* 0x000fea000383ffff */
.L_x_12258:
        /* <DEDUP_REMOVED lines=14> */
.L_x_12995:


//--------------------- .text._ZN7cutlass13device_kernelIN5flash11enable_sm90INS1_16FlashAttnFwdSm90INS1_25CollectiveMainloopFwdSm90ILi2EN4cute5tupleIJNS5_1CILi1EEES8_S8_EEENS6_IJNS7_ILi192EEENS7_ILi160EEENS7_ILi64EEEEEELi64ENS_12float_e4m3_tEfNS_4arch4Sm90ELb1ELb0ELb1ELb0ELb0ELb0ELb0ELb1ELb1ELb1ELb0ELb0EEENS1_21CollectiveEpilogueFwdINS6_IJSA_SC_SB_EEES9_NS_10bfloat16_tESG_Li384ELb0ELb1ELb0ELb1EEENS1_30DynamicPersistentTileSchedulerILi384ELi128ELb0ELb1ELb1EEEEEEEEEvNT_6ParamsE --------------------------
	.section	.text._ZN7cutlass13device_kernelIN5flash11enable_sm90INS1_16FlashAttnFwdSm90INS1_25CollectiveMainloopFwdSm90ILi2EN4cute5tupleIJNS5_1CILi1EEES8_S8_EEENS6_IJNS7_ILi192EEENS7_ILi160EEENS7_ILi64EEEEEELi64ENS_12float_e4m3_tEfNS_4arch4Sm90ELb1ELb0ELb1ELb0ELb0ELb0ELb0ELb1ELb1ELb1ELb0ELb0EEENS1_21CollectiveEpilogueFwdINS6_IJSA_SC_SB_EEES9_NS_10bfloat16_tESG_Li384ELb0ELb1ELb0ELb1EEENS1_30DynamicPersistentTileSchedulerILi384ELi128ELb0ELb1ELb1EEEEEEEEEvNT_6ParamsE,"ax",@progbits
	.align	128
.text._ZN7cutlass13device_kernelIN5flash11enable_sm90INS1_16FlashAttnFwdSm90INS1_25CollectiveMainloopFwdSm90ILi2EN4cute5tupleIJNS5_1CILi1EEES8_S8_EEENS6_IJNS7_ILi192EEENS7_ILi160EEENS7_ILi64EEEEEELi64ENS_12float_e4m3_tEfNS_4arch4Sm90ELb1ELb0ELb1ELb0ELb0ELb0ELb0ELb1ELb1ELb1ELb0ELb0EEENS1_21CollectiveEpilogueFwdINS6_IJSA_SC_SB_EEES9_NS_10bfloat16_tESG_Li384ELb0ELb1ELb0ELb1EEENS1_30DynamicPersistentTileSchedulerILi384ELi128ELb0ELb1ELb1EEEEEEEEEvNT_6ParamsE:
        .type           _ZN7cutlass13device_kernelIN5flash11enable_sm90INS1_16FlashAttnFwdSm90INS1_25CollectiveMainloopFwdSm90ILi2EN4cute5tupleIJNS5_1CILi1EEES8_S8_EEENS6_IJNS7_ILi192EEENS7_ILi160EEENS7_ILi64EEEEEELi64ENS_12float_e4m3_tEfNS_4arch4Sm90ELb1ELb0ELb1ELb0ELb0ELb0ELb0ELb1ELb1ELb1ELb0ELb0EEENS1_21CollectiveEpilogueFwdINS6_IJSA_SC_SB_EEES9_NS_10bfloat16_tESG_Li384ELb0ELb1ELb0ELb1EEENS1_30DynamicPersistentTileSchedulerILi384ELi128ELb0ELb1ELb1EEEEEEEEEvNT_6ParamsE,@function
        .size           _ZN7cutlass13device_kernelIN5flash11enable_sm90INS1_16FlashAttnFwdSm90INS1_25CollectiveMainloopFwdSm90ILi2EN4cute5tupleIJNS5_1CILi1EEES8_S8_EEENS6_IJNS7_ILi192EEENS7_ILi160EEENS7_ILi64EEEEEELi64ENS_12float_e4m3_tEfNS_4arch4Sm90ELb1ELb0ELb1ELb0ELb0ELb0ELb0ELb1ELb1ELb1ELb0ELb0EEENS1_21CollectiveEpilogueFwdINS6_IJSA_SC_SB_EEES9_NS_10bfloat16_tESG_Li384ELb0ELb1ELb0ELb1EEENS1_30DynamicPersistentTileSchedulerILi384ELi128ELb0ELb1ELb1EEEEEEEEEvNT_6ParamsE,(.L_x_12996 - _ZN7cutlass13device_kernelIN5flash11enable_sm90INS1_16FlashAttnFwdSm90INS1_25CollectiveMainloopFwdSm90ILi2EN4cute5tupleIJNS5_1CILi1EEES8_S8_EEENS6_IJNS7_ILi192EEENS7_ILi160EEENS7_ILi64EEEEEELi64ENS_12float_e4m3_tEfNS_4arch4Sm90ELb1ELb0ELb1ELb0ELb0ELb0ELb0ELb1ELb1ELb1ELb0ELb0EEENS1_21CollectiveEpilogueFwdINS6_IJSA_SC_SB_EEES9_NS_10bfloat16_tESG_Li384ELb0ELb1ELb0ELb1EEENS1_30DynamicPersistentTileSchedulerILi384ELi128ELb0ELb1ELb1EEEEEEEEEvNT_6ParamsE)
        .other          _ZN7cutlass13device_kernelIN5flash11enable_sm90INS1_16FlashAttnFwdSm90INS1_25CollectiveMainloopFwdSm90ILi2EN4cute5tupleIJNS5_1CILi1EEES8_S8_EEENS6_IJNS7_ILi192EEENS7_ILi160EEENS7_ILi64EEEEEELi64ENS_12float_e4m3_tEfNS_4arch4Sm90ELb1ELb0ELb1ELb0ELb0ELb0ELb0ELb1ELb1ELb1ELb0ELb0EEENS1_21CollectiveEpilogueFwdINS6_IJSA_SC_SB_EEES9_NS_10bfloat16_tESG_Li384ELb0ELb1ELb0ELb1EEENS1_30DynamicPersistentTileSchedulerILi384ELi128ELb0ELb1ELb1EEEEEEEEEvNT_6ParamsE,@"STO_CUDA_ENTRY STV_DEFAULT"
_ZN7cutlass13device_kernelIN5flash11enable_sm90INS1_16FlashAttnFwdSm90INS1_25CollectiveMainloopFwdSm90ILi2EN4cute5tupleIJNS5_1CILi1EEES8_S8_EEENS6_IJNS7_ILi192EEENS7_ILi160EEENS7_ILi64EEEEEELi64ENS_12float_e4m3_tEfNS_4arch4Sm90ELb1ELb0ELb1ELb0ELb0ELb0ELb0ELb1ELb1ELb1ELb0ELb0EEENS1_21CollectiveEpilogueFwdINS6_IJSA_SC_SB_EEES9_NS_10bfloat16_tESG_Li384ELb0ELb1ELb0ELb1EEENS1_30DynamicPersistentTileSchedulerILi384ELi128ELb0ELb1ELb1EEEEEEEEEvNT_6ParamsE:
        /* <DEDUP_REMOVED lines=18> */
.L_x_12260:
[----:B------:R-:W-:Y:S05]  /*0120*/  BSYNC B0 ;  /* 0x0000000000007941 */ /* 0x000fea0003800000 */
.L_x_12259:
        /* <DEDUP_REMOVED lines=41> */
.L_x_12261:
        /* <DEDUP_REMOVED lines=22> */
.L_x_12262:
        /* <DEDUP_REMOVED lines=18> */
.L_x_12263:
        /* <DEDUP_REMOVED lines=22> */
.L_x_12264:
        /* <DEDUP_REMOVED lines=22> */
.L_x_12265:
[----:B------:R-:W-:Y:S01]  /*0900*/  PLOP3.LUT P0, PT, PT, PT, UP0, 0x80, 0x0 ;  /* 0x000000000000781c */ /* 0x000fe20003f0f008 */
[----:B------:R-:W-:Y:S01]  /*0910*/  UMOV UR38, 0x1 ;  /* 0x0000000100267882 */ /* 0x000fe20000000000 */
[----:B------:R-:W-:Y:S01]  /*0920*/  NOP ;  /* 0x0000000000007918 */ /* 0x000fe20000000000 */
[----:B------:R-:W-:Y:S01]  /*0930*/  USEL UR38, UR38, 0x2, !UP0 ;  /* 0x0000000226267887 */ /* 0x000fe2000c000000 */
[----:B------:R-:W-:Y:S01]  /*0940*/  ULDC.64 UR46, c[0x0][0x208] ;  /* 0x00008200002e7ab9 */ /* 0x000fe20000000a00 */
[----:B012-4-:R-:W-:Y:S08]  /*0950*/  BAR.SYNC.DEFER_BLOCKING 0x0 ;  /* 0x0000000000007b1d */ /* 0x017ff00000010000 */
[----:B------:R-:W-:Y:S05]  /*0960*/  @!P0 BRA `(.L_x_12266) ;  /* 0x000000c800588947 */ /* 0x000fea0003800000 */
.L_x_12267:
        /* <DEDUP_REMOVED lines=19> */
[----:B------:R-:W-:Y:S02]  /*0aa0*/  LEA.HI R3, R0, R10, RZ, 0x5 ;  /* 0x0000000a00037211 */ /* 0x000fe400078f28ff */
[----:B------:R-:W-:Y:S02]  /*0ab0*/  LOP3.LUT R23, R156, 0xffffff80, RZ, 0xc0, !PT ;  /* 0xffffff809c177812 */ /* 0x000fe400078ec0ff */
[----:B------:R-:W-:Y:S01]  /*0ac0*/  SHF.R.S32.HI R5, RZ, 0x4, R2 ;  /* 0x00000004ff057819 */ /* 0x000fe20000011402 */
[----:B------:R-:W-:Y:S01]  /*0ad0*/  IMAD.SHL.U32 R4, R3, 0x20, RZ ;  /* 0x0000002003047824 */ /* 0x000fe200078e00ff */
[----:B------:R-:W-:Y:S01]  /*0ae0*/  LOP3.LUT R3, R2, 0x3fffff0, RZ, 0xc0, !PT ;  /* 0x03fffff002037812 */ /* 0x000fe200078ec0ff */
[----:B------:R-:W-:Y:S01]  /*0af0*/  IMAD.IADD R23, R10, 0x1, -R23 ;  /* 0x000000010a177824 */ /* 0x000fe200078e0a17 */
[----:B------:R-:W-:-:S02]  /*0b00*/  LEA.HI R2, R2, R5, RZ, 0x1 ;  /* 0x0000000502027211 */ /* 0x000fc400078f08ff */
[----:B------:R-:W-:Y:S01]  /*0b10*/  LOP3.LUT R4, R4, 0xfffffc00, RZ, 0xc0, !PT ;  /* 0xfffffc0004047812 */ /* 0x000fe200078ec0ff */
[----:B------:R-:W-:Y:S01]  /*0b20*/  IMAD.IADD R3, R10, 0x1, -R3 ;  /* 0x000000010a037824 */ /* 0x000fe200078e0a03 */
[----:B------:R-:W-:Y:S02]  /*0b30*/  SHF.R.S32.HI R6, RZ, 0x1f, R23 ;  /* 0x0000001fff067819 */ /* 0x000fe40000011417 */
[----:B------:R-:W-:Y:S01]  /*0b40*/  LOP3.LUT R2, R2, 0x1ffffffe, RZ, 0xc0, !PT ;  /* 0x1ffffffe02027812 */ /* 0x000fe200078ec0ff */
[----:B------:R-:W-:Y:S01]  /*0b50*/  IMAD R3, R3, 0x40, R4 ;  /* 0x0000004003037824 */ /* 0x000fe200078e0204 */
[----:B------:R-:W-:Y:S02]  /*0b60*/  LEA.HI R4, R6, R23, RZ, 0x2 ;  /* 0x0000001706047211 */ /* 0x000fe400078f10ff */
[----:B------:R-:W-:Y:S01]  /*0b70*/  LEA.HI R7, R0, R10, RZ, 0x2 ;  /* 0x0000000a00077211 */ /* 0x000fe200078f10ff */
[----:B------:R-:W-:Y:S01]  /*0b80*/  IMAD.IADD R2, R5, 0x1, -R2 ;  /* 0x0000000105027824 */ /* 0x000fe200078e0a02 */
[----:B------:R-:W-:-:S02]  /*0b90*/  SHF.R.S32.HI R5, RZ, 0x2, R4 ;  /* 0x00000002ff057819 */ /* 0x000fc40000011404 */
[----:B------:R-:W-:Y:S01]  /*0ba0*/  SHF.R.S32.HI R8, RZ, 0x1f, R4 ;  /* 0x0000001fff087819 */ /* 0x000fe20000011404 */
[----:B------:R-:W-:Y:S01]  /*0bb0*/  IMAD R2, R2, 0x8, R3 ;  /* 0x0000000802027824 */ /* 0x000fe200078e0203 */
[----:B------:R-:W-:Y:S02]  /*0bc0*/  SHF.R.S32.HI R156, RZ, 0x7, R156 ;  /* 0x00000007ff9c7819 */ /* 0x000fe4000001149c */
[----:B------:R-:W-:Y:S02]  /*0bd0*/  LOP3.LUT R7, R7, 0xfffffffc, RZ, 0xc0, !PT ;  /* 0xfffffffc07077812 */ /* 0x000fe400078ec0ff */
[----:B------:R-:W-:Y:S01]  /*0be0*/  LEA.HI R8, R8, R5, RZ, 0x3 ;  /* 0x0000000508087211 */ /* 0x000fe200078f18ff */
[----:B------:R0:W-:Y:S01]  /*0bf0*/  STL [R1], R2 ;  /* 0x0000000201007387 */ /* 0x0001e20000100800 */
[----:B------:R-:W-:Y:S01]  /*0c00*/  LEA.HI R0, R0, R10, RZ, 0x3 ;  /* 0x0000000a00007211 */ /* 0x000fe200078f18ff */
[----:B------:R-:W-:Y:S01]  /*0c10*/  IMAD.IADD R7, R10, 0x1, -R7 ;  /* 0x000000010a077824 */ /* 0x000fe200078e0a07 */
[----:B------:R-:W-:-:S02]  /*0c20*/  LOP3.LUT R8, R8, 0xfffffff8, RZ, 0xc0, !PT ;  /* 0xfffffff808087812 */ /* 0x000fc400078ec0ff */
[----:B------:R-:W-:Y:S02]  /*0c30*/  LEA.HI R6, R6, R23, RZ, 0x5 ;  /* 0x0000001706067211 */ /* 0x000fe400078f28ff */
[----:B------:R-:W-:Y:S01]  /*0c40*/  LOP3.LUT R18, R0, 0xfffffff8, RZ, 0xc0, !PT ;  /* 0xfffffff800127812 */ /* 0x000fe200078ec0ff */
[----:B------:R-:W-:Y:S01]  /*0c50*/  IMAD.IADD R5, R5, 0x1, -R8 ;  /* 0x0000000105057824 */ /* 0x000fe200078e0a08 */
[----:B------:R-:W-:Y:S01]  /*0c60*/  LEA.HI R9, R7, R7, RZ, 0x1 ;  /* 0x0000000707097211 */ /* 0x000fe200078f08ff */
[----:B0-----:R-:W-:Y:S01]  /*0c70*/  IMAD.HI R2, R156, 0x55555556, RZ ;  /* 0x555555569c027827 */ /* 0x001fe200078e02ff */
[----:B------:R-:W-:Y:S02]  /*0c80*/  SHF.R.S32.HI R6, RZ, 0x5, R6 ;  /* 0x00000005ff067819 */ /* 0x000fe40000011406 */
[----:B------:R-:W-:Y:S01]  /*0c90*/  LOP3.LUT R16, R4, 0x7ffffffc, RZ, 0xc0, !PT ;  /* 0x7ffffffc04107812 */ /* 0x000fe200078ec0ff */
[----:B------:R-:W-:Y:S01]  /*0ca0*/  IMAD.IADD R18, R10, 0x1, -R18 ;  /* 0x000000010a127824 */ /* 0x000fe200078e0a12 */
[----:B------:R-:W-:Y:S01]  /*0cb0*/  LEA.HI R3, R2, R2, RZ, 0x1 ;  /* 0x0000000202037211 */ /* 0x000fe200078f08ff */
[----:B------:R-:W-:Y:S01]  /*0cc0*/  IMAD R6, R6, 0x10, R5 ;  /* 0x0000001006067824 */ /* 0x000fe200078e0205 */
[----:B------:R-:W-:Y:S01]  /*0cd0*/  LOP3.LUT R2, R9, 0x1ffffffe, RZ, 0xc0, !PT ;  /* 0x1ffffffe09027812 */ /* 0x000fe200078ec0ff */
[----:B------:R-:W-:Y:S01]  /*0ce0*/  IMAD.SHL.U32 R19, R18, 0x8, RZ ;  /* 0x0000000812137824 */ /* 0x000fe200078e00ff */
[----:B------:R-:W-:Y:S01]  /*0cf0*/  SHF.R.S32.HI R22, RZ, 0x3, R0 ;  /* 0x00000003ff167819 */ /* 0x000fe20000011400 */
[----:B------:R-:W-:-:S02]  /*0d00*/  IMAD R3, R3, -0x3, R156 ;  /* 0xfffffffd03037824 */ /* 0x000fc400078e029c */
[----:B------:R-:W-:Y:S01]  /*0d10*/  IMAD.IADD R2, R7, 0x1, -R2 ;  /* 0x0000000107027824 */ /* 0x000fe200078e0a02 */
[----:B------:R-:W-:Y:S01]  /*0d20*/  SHF.R.S32.HI R0, RZ, 0x1f, R19 ;  /* 0x0000001fff007819 */ /* 0x000fe20000011413 */
[----:B------:R-:W-:Y:S02]  /*0d30*/  IMAD R157, R3, 0x40, R6 ;  /* 0x00000040039d7824 */ /* 0x000fe400078e0206 */
[----:B------:R-:W-:Y:S02]  /*0d40*/  IMAD.IADD R16, R23, 0x1, -R16 ;  /* 0x0000000117107824 */ /* 0x000fe400078e0a10 */
[----:B------:R-:W-:-:S07]  /*0d50*/  IMAD R17, R2, 0x8, R157 ;  /* 0x0000000802117824 */ /* 0x000fce00078e029d */
.L_x_12309:
        /* <DEDUP_REMOVED lines=21> */
.L_x_12268:
[----:B------:R-:W-:Y:S01]  /*0eb0*/  ULDC UR8, c[0x0][0xc54] ;  /* 0x0003150000087ab9 */ /* 0x000fe20000000800 */
[----:B------:R-:W-:Y:S01]  /*0ec0*/  UMOV UR4, UR9 ;  /* 0x0000000900047c82 */ /* 0x000fe20008000000 */
[----:B------:R-:W-:-:S11]  /*0ed0*/  UISETP.NE.AND UP0, UPT, UR8, 0x1, UPT ;  /* 0x000000010800788c */ /* 0x000fd6000bf05270 */
[----:B------:R-:W-:Y:S02]  /*0ee0*/  @UP0 ULDC.64 UR10, c[0x0][0xc58] ;  /* 0x00031600000a0ab9 */ /* 0x000fe40000000a00 */
[----:B------:R-:W-:-:S04]  /*0ef0*/  UIMAD.WIDE.U32 UR6, UR9, UR10, URZ ;  /* 0x0000000a090672a5 */ /* 0x000fc8000f8e003f */
[----:B------:R-:W-:-:S04]  /*0f00*/  @UP0 USHF.R.U32.HI UR4, URZ, UR11, UR7 ;  /* 0x0000000b3f040299 */ /* 0x000fc80008011607 */
[----:B------:R-:W-:-:S12]  /*0f10*/  UIMAD UR6, UR4, UR8, URZ ;  /* 0x00000008040672a4 */ /* 0x000fd8000f8e023f */
.L_x_12269:
        /* <DEDUP_REMOVED lines=14> */
[----:B------:R-:W-:Y:S01]  /*1000*/  UIMAD UR41, UR4, 0xc0, URZ ;  /* 0x000000c0042978a4 */ /* 0x000fe2000f8e023f */
        /* <DEDUP_REMOVED lines=32> */
[----:B------:R-:W-:-:S02]  /*1210*/  USHF.R.U32.HI UR5, URZ, 0x1f, UR9 ;  /* 0x0000001f3f057899 */ /* 0x000fc40008011609 */
[----:B------:R-:W-:Y:S02]  /*1220*/  ULEA.HI.SX32 UR7, UR7, UR4, 0x1a ;  /* 0x0000000407077291 */ /* 0x000fe4000f8fd23f */
[----:B------:R-:W-:Y:S01]  /*1230*/  ULEA.HI.SX32 UR9, UR9, UR5, 0x1a ;  /* 0x0000000509097291 */ /* 0x000fe2000f8fd23f */
[----:B------:R-:W-:Y:S01]  /*1240*/  ULDC UR43, c[0x0][0xc48] ;  /* 0x00031200002b7ab9 */ /* 0x000fe20000000800 */
[----:B------:R-:W-:Y:S02]  /*1250*/  UMOV UR42, UR11 ;  /* 0x0000000b002a7c82 */ /* 0x000fe40008000000 */
[----:B------:R-:W-:Y:S02]  /*1260*/  UISETP.LT.AND UP0, UPT, UR7, UR9, UPT ;  /* 0x000000090700728c */ /* 0x000fe4000bf01270 */
[----:B------:R-:W-:Y:S02]  /*1270*/  UISETP.NE.AND UP1, UPT, UR43, 0x1, UPT ;  /* 0x000000012b00788c */ /* 0x000fe4000bf25270 */
[----:B------:R-:W-:-:S04]  /*1280*/  USEL UR49, UR7, UR9, UP0 ;  /* 0x0000000907317287 */ /* 0x000fc80008000000 */
[----:B------:R-:W-:-:S05]  /*1290*/  UISETP.GE.AND UP0, UPT, UR49, 0x1, UPT ;  /* 0x000000013100788c */ /* 0x000fca000bf06270 */
[----:B------:R-:W-:Y:S01]  /*12a0*/  @UP1 ULDC UR10, c[0x0][0xc4c] ;  /* 0x00031300000a1ab9 */ /* 0x000fe20000000800 */
        /* <DEDUP_REMOVED lines=38> */
.L_x_12271:
        /* <DEDUP_REMOVED lines=37> */
[----:B------:R-:W-:Y:S01]  /*1760*/  MOV R2, UR6 ;  /* 0x0000000600027c02 */ /* 0x000fe20008000f00 */
        /* <DEDUP_REMOVED lines=18> */
.L_x_12386:
[----:B------:R-:W-:Y:S05]  /*1890*/  @!P0 BRA `(.L_x_12273) ;  /* 0x0000000000048947 */ /* 0x000fea0003800000 */
[----:B------:R-:W-:Y:S01]  /*18a0*/  BPT.TRAP 0x1 ;  /* 0x000000040000795c */ /* 0x000fe20000300000 */
.L_x_12273:
[----:B------:R-:W-:Y:S02]  /*18b0*/  IMAD.U32 R2, RZ, RZ, UR39 ;  /* 0x00000027ff027e24 */ /* 0x000fe4000f8e00ff */
[----:B0-----:R-:W-:-:S03]  /*18c0*/  IMAD.U32 R3, RZ, RZ, UR37 ;  /* 0x00000025ff037e24 */ /* 0x001fc6000f8e00ff */
[----:B------:R-:W-:Y:S02]  /*18d0*/  LEA R2, R2, UR45, 0x3 ;  /* 0x0000002d02027c11 */ /* 0x000fe4000f8e18ff */
[----:B------:R-:W-:-:S04]  /*18e0*/  SHF.L.U32 R3, R3, 0x1f, RZ ;  /* 0x0000001f03037819 */ /* 0x000fc800000006ff */
[----:B------:R0:W1:Y:S01]  /*18f0*/  SYNCS.PHASECHK.TRANS64.TRYWAIT P1, [R2+URZ+0x13230], R3 ;  /* 0x01323003020075a7 */ /* 0x000062000802017f */
[----:B------:R-:W-:Y:S05]  /*1900*/  @!P0 BRA `(.L_x_12274) ;  /* 0x0000000000048947 */ /* 0x000fea0003800000 */
[----:B------:R-:W-:Y:S01]  /*1910*/  BPT.TRAP 0x1 ;  /* 0x000000040000795c */ /* 0x000fe20000300000 */
.L_x_12274:
[----:B-1----:R-:W-:Y:S05]  /*1920*/  @P1 BRA `(.L_x_12275) ;  /* 0x0000000000081947 */ /* 0x002fea0003800000 */
[----:B------:R-:W1:Y:S02]  /*1930*/  SYNCS.PHASECHK.TRANS64.TRYWAIT P1, [R2+URZ+0x13230], R3 ;  /* 0x01323003020075a7 */ /* 0x000e64000802017f */
[----:B-1----:R-:W-:Y:S05]  /*1940*/  @!P1 BRA `(.L_x_12276) ;  /* 0x000000f000209947 */ /* 0x002fea0003800000 */
.L_x_12275:
        /* <DEDUP_REMOVED lines=14> */
[----:B------:R-:W-:Y:S01]  /*1a30*/  ULDC UR20, c[0x0][0x988] ;  /* 0x0002620000147ab9 */ /* 0x000fe20000000800 */
[----:B------:R-:W-:Y:S01]  /*1a40*/  UIADD3 UR24, UR49, -0x2, URZ ;  /* 0xfffffffe31187890 */ /* 0x000fe2000fffe03f */
[----:B------:R-:W-:-:S05]  /*1a50*/  IMAD.U32 R106, RZ, RZ, UR20 ;  /* 0x00000014ff6a7e24 */ /* 0x000fca000f8e00ff */
        /* <DEDUP_REMOVED lines=28> */
[----:B------:R-:W-:Y:S01]  /*1c20*/  ULDC UR13, c[0x0][0x288] ;  /* 0x0000a200000d7ab9 */ /* 0x000fe20000000800 */
[----:B------:R-:W-:Y:S02]  /*1c30*/  WARPGROUP.DEPBAR.LE gsb0, 0x0 ;  /* 0x00008000000079c5 */ /* 0x000fe40000010000 */
[----:B------:R-:W-:-:S06]  /*1c40*/  WARPGROUP.ARRIVE ;  /* 0x00000000000079c5 */ /* 0x000fcc0000000000 */
[----:B------:R-:W-:Y:S01]  /*1c50*/  QGMMA.64x32x32.F32.E4M3.E4M3 R24, gdesc[UR8], RZ, !UPT, gsb0 ;  /* 0x00600000081879f3 */ /* 0x000fe2000c0008ff */
        /* <DEDUP_REMOVED lines=10> */
[C---:B01----:R-:W-:Y:S01]  /*1d00*/  FMUL.FTZ R3, R0.reuse, R88 ;  /* 0x0000005800037220 */ /* 0x043fe20000410000 */
[C---:B------:R-:W-:Y:S01]  /*1d10*/  FMUL.FTZ R5, R0.reuse, R89 ;  /* 0x0000005900057220 */ /* 0x040fe20000410000 */
[C---:B------:R-:W-:Y:S01]  /*1d20*/  FMUL.FTZ R88, R0.reuse, R90 ;  /* 0x0000005a00587220 */ /* 0x040fe20000410000 */
[C---:B------:R-:W-:Y:S01]  /*1d30*/  FMUL.FTZ R89, R0.reuse, R91 ;  /* 0x0000005b00597220 */ /* 0x040fe20000410000 */
[----:B------:R-:W-:Y:S01]  /*1d40*/  QGMMA.64x32x32.F32.E4M3.E4M3 R72, gdesc[UR4], R72, gsb0 ;  /* 0x00600000044879f3 */ /* 0x000fe20008000848 */
[----:B------:R-:W-:Y:S01]  /*1d50*/  UIADD3 UR6, UR12, 0x102, URZ ;  /* 0x000001020c067890 */ /* 0x000fe2000fffe03f */
[C---:B------:R-:W-:Y:S01]  /*1d60*/  FMUL.FTZ R90, R0.reuse, R94 ;  /* 0x0000005e005a7220 */ /* 0x040fe20000410000 */
[----:B------:R-:W-:Y:S01]  /*1d70*/  UMOV UR7, 0x80000020 ;  /* 0x8000002000077882 */ /* 0x000fe20000000000 */
        /* <DEDUP_REMOVED lines=11> */
[----:B------:R-:W-:-:S05]  /*1e30*/  FMUL.FTZ R11, R0, R101 ;  /* 0x00000065000b7220 */ /* 0x000fca0000410000 */
[----:B------:R-:W2:Y:S08]  /*1e40*/  MUFU.TANH R90, R90 ;  /* 0x0000005a005a7308 */ /* 0x000eb00000002400 */
[----:B------:R-:W3:Y:S08]  /*1e50*/  MUFU.TANH R91, R91 ;  /* 0x0000005b005b7308 */ /* 0x000ef00000002400 */
[----:B------:R-:W4:Y:S08]  /*1e60*/  MUFU.TANH R92, R92 ;  /* 0x0000005c005c7308 */ /* 0x000f300000002400 */
[----:B------:R-:W5:Y:S08]  /*1e70*/  MUFU.TANH R93, R93 ;  /* 0x0000005d005d7308 */ /* 0x000f700000002400 */
[----:B------:R-:W5:Y:S01]  /*1e80*/  MUFU.TANH R94, R94 ;  /* 0x0000005e005e7308 */ /* 0x000f620000002400 */
[----:B------:R-:W-:-:S02]  /*1e90*/  WARPGROUP.DEPBAR.LE gsb0, 0x0 ;  /* 0x00008000000079c5 */ /* 0x000fc40000010000 */
[----:B------:R-:W-:Y:S01]  /*1ea0*/  WARPGROUP.ARRIVE ;  /* 0x00000000000079c5 */ /* 0x000fe20000000000 */
[C---:B------:R-:W-:Y:S01]  /*1eb0*/  FMUL.FTZ R21, R0.reuse, R81 ;  /* 0x0000005100157220 */ /* 0x040fe20000410000 */
[----:B------:R-:W-:Y:S02]  /*1ec0*/  VIADD R81, R17, UR41 ;  /* 0x0000002911517c36 */ /* 0x000fe40008000000 */
[C---:B------:R-:W-:Y:S01]  /*1ed0*/  FMUL.FTZ R96, R0.reuse, R74 ;  /* 0x0000004a00607220 */ /* 0x040fe20000410000 */
[C---:B------:R-:W-:Y:S01]  /*1ee0*/  FMUL.FTZ R15, R0.reuse, R77 ;  /* 0x0000004d000f7220 */ /* 0x040fe20000410000 */
[C---:B------:R-:W-:Y:S01]  /*1ef0*/  FMUL.FTZ R77, R0.reuse, R86 ;  /* 0x00000056004d7220 */ /* 0x040fe20000410000 */
[----:B------:R-:W-:Y:S01]  /*1f00*/  QGMMA.64x32x32.F32.E4M3.E4M3 R56, gdesc[UR4], R56, gsb0 ;  /* 0x00600000043879f3 */ /* 0x000fe20008000838 */
[----:B------:R-:W-:Y:S01]  /*1f10*/  ULDC UR7, c[0x0][0x448] ;  /* 0x0001120000077ab9 */ /* 0x000fe20000000800 */
[----:B------:R-:W-:Y:S01]  /*1f20*/  UIADD3 UR6, UR12, 0x182, URZ ;  /* 0x000001820c067890 */ /* 0x000fe2000fffe03f */
[C---:B------:R-:W-:Y:S01]  /*1f30*/  FMUL.FTZ R13, R0.reuse, R73 ;  /* 0x00000049000d7220 */ /* 0x040fe20000410000 */
[----:B------:R-:W-:Y:S01]  /*1f40*/  UISETP.NE.AND UP0, UPT, UR7, 0x1, UPT ;  /* 0x000000010700788c */ /* 0x000fe2000bf05270 */
[C---:B------:R-:W-:Y:S01]  /*1f50*/  FMUL.FTZ R20, R0.reuse, R80 ;  /* 0x0000005000147220 */ /* 0x040fe20000410000 */
[C---:B------:R-:W-:Y:S01]  /*1f60*/  FMUL.FTZ R73, R0.reuse, R85 ;  /* 0x0000005500497220 */ /* 0x040fe20000410000 */
[----:B------:R-:W-:Y:S01]  /*1f70*/  UMOV UR7, 0x80000020 ;  /* 0x8000002000077882 */ /* 0x000fe20000000000 */
[C---:B------:R-:W-:Y:S01]  /*1f80*/  FMUL.FTZ R85, R0.reuse, R75 ;  /* 0x0000004b00557220 */ /* 0x040fe20000410000 */
[C---:B------:R-:W-:Y:S01]  /*1f90*/  FMUL.FTZ R80, R0.reuse, R79 ;  /* 0x0000004f00507220 */ /* 0x040fe20000410000 */
[----:B------:R-:W-:Y:S01]  /*1fa0*/  PLOP3.LUT P2, PT, PT, PT, UP0, 0x80, 0x0 ;  /* 0x000000000000781c */ /* 0x000fe20003f4f008 */
[C---:B------:R-:W-:Y:S01]  /*1fb0*/  FMUL.FTZ R79, R0.reuse, R82 ;  /* 0x00000052004f7220 */ /* 0x040fe20000410000 */
[C---:B------:R-:W-:Y:S01]  /*1fc0*/  FMUL.FTZ R75, R0.reuse, R87 ;  /* 0x00000057004b7220 */ /* 0x040fe20000410000 */
[----:B------:R-:W-:Y:S01]  /*1fd0*/  FMUL.FTZ R12, R0, R72 ;  /* 0x00000048000c7220 */ /* 0x000fe20000410000 */
[----:B------:R-:W-:-:S02]  /*1fe0*/  IMAD.U32 R87, RZ, RZ, UR11 ;  /* 0x0000000bff577e24 */ /* 0x000fc4000f8e00ff */
        /* <DEDUP_REMOVED lines=18> */
[----:B------:R-:W-:Y:S01]  /*2110*/  @UP0 ULDC UR6, c[0x0][0x44c] ;  /* 0x0001130000060ab9 */ /* 0x000fe20000000800 */
[C---:B------:R-:W-:Y:S01]  /*2120*/  FMUL.FTZ R63, R0.reuse, R66 ;  /* 0x00000042003f7220 */ /* 0x040fe20000410000 */
[----:B------:R-:W-:Y:S01]  /*2130*/  @P2 IMAD.HI.U32 R57, R81, UR6, RZ ;  /* 0x0000000651392c27 */ /* 0x000fe2000f8e00ff */
[----:B------:R-:W-:Y:S01]  /*2140*/  @UP0 ULDC UR6, c[0x0][0x450] ;  /* 0x0001140000060ab9 */ /* 0x000fe20000000800 */
[----:B------:R-:W5:Y:S02]  /*2150*/  MUFU.TANH R78, R78 ;  /* 0x0000004e004e7308 */ /* 0x000f640000002400 */
[C---:B------:R-:W-:Y:S01]  /*2160*/  FMUL.FTZ R58, R0.reuse, R58 ;  /* 0x0000003a003a7220 */ /* 0x040fe20000410000 */
[C---:B------:R-:W-:Y:S01]  /*2170*/  FMUL.FTZ R70, R0.reuse, R70 ;  /* 0x0000004600467220 */ /* 0x040fe20000410000 */
[----:B------:R-:W-:Y:S01]  /*2180*/  @P2 SHF.R.U32.HI R81, RZ, UR6, R57 ;  /* 0x00000006ff512c19 */ /* 0x000fe20008011639 */
[----:B------:R-:W-:Y:S01]  /*2190*/  UIMAD UR6, UR49, -0xa0, URZ ;  /* 0xffffff60310678a4 */ /* 0x000fe2000f8e023f */
[C---:B------:R-:W-:Y:S01]  /*21a0*/  FMUL.FTZ R56, R0.reuse, R56 ;  /* 0x0000003800387220 */ /* 0x040fe20000410000 */
[C---:B------:R-:W-:Y:S01]  /*21b0*/  FMUL.FTZ R60, R0.reuse, R60 ;  /* 0x0000003c003c7220 */ /* 0x040fe20000410000 */
[C---:B------:R-:W-:Y:S01]  /*21c0*/  FMUL.FTZ R61, R0.reuse, R61 ;  /* 0x0000003d003d7220 */ /* 0x040fe20000410000 */
[----:B------:R-:W0:Y:S01]  /*21d0*/  SHFL.IDX PT, R57, R81, 0x1, 0x1c1f ;  /* 0x003c1f0051397f89 */ /* 0x000e2200000e0000 */
[----:B------:R-:W-:Y:S01]  /*21e0*/  UIADD3 UR7, UR6, 0xa1, URZ ;  /* 0x000000a106077890 */ /* 0x000fe2000fffe03f */
[----:B------:R-:W5:Y:S01]  /*21f0*/  MUFU.TANH R77, R77 ;  /* 0x0000004d004d7308 */ /* 0x000f620000002400 */
[----:B------:R-:W-:Y:S01]  /*2200*/  UIMAD UR6, UR48, UR11, UR6 ;  /* 0x0000000b300672a4 */ /* 0x000fe2000f8e0206 */
[C---:B------:R-:W-:Y:S01]  /*2210*/  FMUL.FTZ R64, R0.reuse, R64 ;  /* 0x0000004000407220 */ /* 0x040fe20000410000 */
[C---:B------:R-:W-:Y:S01]  /*2220*/  FMUL.FTZ R65, R0.reuse, R65 ;  /* 0x0000004100417220 */ /* 0x040fe20000410000 */
[C---:B------:R-:W-:Y:S01]  /*2230*/  FMUL.FTZ R68, R0.reuse, R68 ;  /* 0x0000004400447220 */ /* 0x040fe20000410000 */
[----:B------:R-:W-:Y:S01]  /*2240*/  IMAD.U32 R67, RZ, RZ, UR7 ;  /* 0x00000007ff437e24 */ /* 0x000fe2000f8e00ff */
[----:B------:R-:W-:Y:S01]  /*2250*/  UIADD3 UR6, UR6, 0xa0, URZ ;  /* 0x000000a006067890 */ /* 0x000fe2000fffe03f */
[----:B------:R-:W-:Y:S01]  /*2260*/  FMUL.FTZ R69, R0, R69 ;  /* 0x0000004500457220 */ /* 0x000fe20000410000 */
[----:B------:R-:W-:Y:S01]  /*2270*/  UMOV UR7, 0x80000020 ;  /* 0x8000002000077882 */ /* 0x000fe20000000000 */
[----:B------:R-:W-:Y:S01]  /*2280*/  IMAD R82, R16, -0x2, R67 ;  /* 0xfffffffe10527824 */ /* 0x000fe200078e0243 */
[----:B------:R-:W5:Y:S01]  /*2290*/  MUFU.TANH R75, R75 ;  /* 0x0000004b004b7308 */ /* 0x000f620000002400 */
[----:B------:R-:W-:Y:S01]  /*22a0*/  UIMAD UR11, UR48, UR11, -UR13 ;  /* 0x0000000b300b72a4 */ /* 0x000fe2000f8e0a0d */
[----:B------:R-:W-:Y:S01]  /*22b0*/  IMAD.U32 R83, RZ, RZ, UR6 ;  /* 0x00000006ff537e24 */ /* 0x000fe2000f8e00ff */
[----:B------:R-:W-:Y:S01]  /*22c0*/  UIADD3 UR6, UR12, 0x202, URZ ;  /* 0x000002020c067890 */ /* 0x000fe2000fffe03f */
[----:B------:R-:W-:-:S02]  /*22d0*/  IMAD R82, R87, UR48, R82 ;  /* 0x0000003057527c24 */ /* 0x000fc4000f8e0252 */
[----:B------:R-:W-:Y:S01]  /*22e0*/  FMUL.FTZ R87, R0, R71 ;  /* 0x0000004700577220 */ /* 0x000fe20000410000 */
[----:B------:R-:W-:Y:S01]  /*22f0*/  IMAD R83, R16, -0x2, R83 ;  /* 0xfffffffe10537824 */ /* 0x000fe200078e0253 */
[----:B------:R-:W-:Y:S01]  /*2300*/  @UP0 ULDC UR12, c[0x0][0x450] ;  /* 0x00011400000c0ab9 */ /* 0x000fe20000000800 */
[----:B------:R-:W5:Y:S01]  /*2310*/  MUFU.TANH R58, R58 ;  /* 0x0000003a003a7308 */ /* 0x000f620000002400 */
[----:B0-----:R-:W-:-:S04]  /*2320*/  IADD3 R66, R57, -UR13, R82 ;  /* 0x8000000d39427c10 */ /* 0x001fc8000fffe052 */
[----:B------:R-:W-:-:S03]  /*2330*/  VIMNMX R57, R83, R66, PT ;  /* 0x0000004253397248 */ /* 0x000fc60003fe0100 */
[----:B------:R-:W0:Y:S01]  /*2340*/  MUFU.TANH R76, R76 ;  /* 0x0000004c004c7308 */ /* 0x000e220000002400 */
[C---:B------:R-:W-:Y:S02]  /*2350*/  ISETP.GT.AND P5, PT, R57.reuse, RZ, PT ;  /* 0x000000ff3900720c */ /* 0x040fe40003fa4270 */
[C---:B------:R-:W-:Y:S02]  /*2360*/  ISETP.GT.AND P6, PT, R57.reuse, 0x1, PT ;  /* 0x000000013900780c */ /* 0x040fe40003fc4270 */
[----:B------:R-:W-:-:S03]  /*2370*/  ISETP.GT.AND P3, PT, R57, 0x8, PT ;  /* 0x000000083900780c */ /* 0x000fc60003f64270 */
[----:B------:R-:W0:Y:S01]  /*2380*/  MUFU.TANH R59, R59 ;  /* 0x0000003b003b7308 */ /* 0x000e220000002400 */
[----:B------:R-:W-:Y:S02]  /*2390*/  FSEL R88, R88, -INF , P5 ;  /* 0xff80000058587808 */ /* 0x000fe40002800000 */
[----:B-1----:R-:W-:Y:S02]  /*23a0*/  FSEL R98, R89, -INF , P6 ;  /* 0xff80000059627808 */ /* 0x002fe40003000000 */
[----:B------:R-:W-:Y:S02]  /*23b0*/  ISETP.GT.AND P4, PT, R57, 0x9, PT ;  /* 0x000000093900780c */ /* 0x000fe40003f84270 */
[----:B--2---:R-:W-:Y:S01]  /*23c0*/  FSEL R90, R90, -INF , P3 ;  /* 0xff8000005a5a7808 */ /* 0x004fe20001800000 */
[----:B------:R-:W1:Y:S01]  /*23d0*/  MUFU.TANH R62, R62 ;  /* 0x0000003e003e7308 */ /* 0x000e620000002400 */
[----:B------:R-:W-:Y:S01]  /*23e0*/  FMNMX.FTZ R67, R88, R98, !PT ;  /* 0x0000006258437209 */ /* 0x000fe20007810000 */
[----:B------:R-:W-:-:S02]  /*23f0*/  WARPGROUP.DEPBAR.LE gsb0, 0x0 ;  /* 0x00008000000079c5 */ /* 0x000fc40000010000 */
[----:B------:R-:W-:Y:S01]  /*2400*/  ISETP.GT.AND P5, PT, R57, 0x10, PT ;  /* 0x000000103900780c */ /* 0x000fe20003fa4270 */
[----:B------:R-:W-:Y:S01]  /*2410*/  WARPGROUP.ARRIVE ;  /* 0x00000000000079c5 */ /* 0x000fe20000000000 */
[----:B---3--:R-:W-:Y:S01]  /*2420*/  FSEL R100, R91, -INF , P4 ;  /* 0xff8000005b647808 */ /* 0x008fe20002000000 */
[----:B------:R-:W-:Y:S01]  /*2430*/  FMUL.FTZ R42, R0, R42 ;  /* 0x0000002a002a7220 */ /* 0x000fe20000410000 */
[----:B------:R-:W-:Y:S01]  /*2440*/  FMNMX.FTZ R67, R90, R67, !PT ;  /* 0x000000435a437209 */ /* 0x000fe20007810000 */
[----:B------:R-:W-:Y:S01]  /*2450*/  FMUL.FTZ R43, R0, R43 ;  /* 0x0000002b002b7220 */ /* 0x000fe20000410000 */
[C---:B------:R-:W-:Y:S01]  /*2460*/  ISETP.GT.AND P3, PT, R57.reuse, 0x11, PT ;  /* 0x000000113900780c */ /* 0x040fe20003f64270 */
[----:B------:R-:W-:Y:S01]  /*2470*/  QGMMA.64x32x32.F32.E4M3.E4M3 R24, gdesc[UR4], R24, gsb0 ;  /* 0x00600000041879f3 */ /* 0x000fe20008000818 */
[----:B----4-:R-:W-:Y:S01]  /*2480*/  FSEL R104, R92, -INF , P5 ;  /* 0xff8000005c687808 */ /* 0x010fe20002800000 */
[----:B------:R2:W-:Y:S01]  /*2490*/  MUFU.TANH R89, R42 ;  /* 0x0000002a00597308 */ /* 0x0005e20000002400 */
[----:B------:R-:W-:Y:S01]  /*24a0*/  FMNMX.FTZ R67, R100, R67, !PT ;  /* 0x0000004364437209 */ /* 0x000fe20007810000 */
[C---:B------:R-:W-:Y:S01]  /*24b0*/  FMUL.FTZ R46, R0.reuse, R46 ;  /* 0x0000002e002e7220 */ /* 0x040fe20000410000 */
[----:B------:R-:W-:Y:S01]  /*24c0*/  ISETP.GT.AND P4, PT, R57, 0x18, PT ;  /* 0x000000183900780c */ /* 0x000fe20003f84270 */
[C---:B------:R-:W-:Y:S01]  /*24d0*/  FMUL.FTZ R50, R0.reuse, R50 ;  /* 0x0000003200327220 */ /* 0x040fe20000410000 */
[----:B-----5:R-:W-:Y:S01]  /*24e0*/  FSEL R102, R93, -INF , P3 ;  /* 0xff8000005d667808 */ /* 0x020fe20001800000 */
[----:B------:R-:W-:Y:S01]  /*24f0*/  FMUL.FTZ R47, R0, R47 ;  /* 0x0000002f002f7220 */ /* 0x000fe20000410000 */
[----:B------:R-:W-:Y:S01]  /*2500*/  FMNMX.FTZ R67, R104, R67, !PT ;  /* 0x0000004368437209 */ /* 0x000fe20007810000 */
[----:B------:R3:W-:Y:S01]  /*2510*/  MUFU.TANH R91, R43 ;  /* 0x0000002b005b7308 */ /* 0x0007e20000002400 */
[C---:B------:R-:W-:Y:S01]  /*2520*/  ISETP.GT.AND P3, PT, R57.reuse, 0x19, PT ;  /* 0x000000193900780c */ /* 0x040fe20003f64270 */
[----:B------:R-:W-:Y:S01]  /*2530*/  FMUL.FTZ R51, R0, R51 ;  /* 0x0000003300337220 */ /* 0x000fe20000410000 */
[----:B------:R-:W-:Y:S01]  /*2540*/  FSEL R92, R94, -INF , P4 ;  /* 0xff8000005e5c7808 */ /* 0x000fe20002000000 */
[----:B------:R-:W-:Y:S01]  /*2550*/  FMUL.FTZ R54, R0, R54 ;  /* 0x0000003600367220 */ /* 0x000fe20000410000 */
[----:B------:R-:W-:Y:S01]  /*2560*/  FMNMX.FTZ R67, R102, R67, !PT ;  /* 0x0000004366437209 */ /* 0x000fe20007810000 */
[C---:B------:R-:W-:Y:S01]  /*2570*/  FMUL.FTZ R40, R0.reuse, R40 ;  /* 0x0000002800287220 */ /* 0x040fe20000410000 */
[----:B------:R-:W-:Y:S01]  /*2580*/  ISETP.GT.AND P4, PT, R57, 0x20, PT ;  /* 0x000000203900780c */ /* 0x000fe20003f84270 */
[----:B------:R-:W-:Y:S01]  /*2590*/  MUFU.TANH R71, R70 ;  /* 0x0000004600477308 */ /* 0x000fe20000002400 */
[----:B------:R-:W-:Y:S01]  /*25a0*/  FSEL R94, R95, -INF , P3 ;  /* 0xff8000005f5e7808 */ /* 0x000fe20001800000 */
[----:B------:R-:W-:Y:S01]  /*25b0*/  FMUL.FTZ R41, R0, R41 ;  /* 0x0000002900297220 */ /* 0x000fe20000410000 */
[----:B------:R-:W-:Y:S01]  /*25c0*/  FMNMX.FTZ R67, R92, R67, !PT ;  /* 0x000000435c437209 */ /* 0x000fe20007810000 */
[----:B------:R-:W-:Y:S01]  /*25d0*/  @UP0 ULDC UR6, c[0x0][0x44c] ;  /* 0x0001130000060ab9 */ /* 0x000fe20000000800 */
[C---:B------:R-:W-:Y:S01]  /*25e0*/  ISETP.GT.AND P3, PT, R57.reuse, 0x21, PT ;  /* 0x000000213900780c */ /* 0x040fe20003f64270 */
[----:B------:R-:W-:Y:S01]  /*25f0*/  UIMAD.WIDE.U32 UR6, UR41, UR6, URZ ;  /* 0x00000006290672a5 */ /* 0x000fe2000f8e003f */
[----:B------:R-:W-:Y:S01]  /*2600*/  FSEL R96, R96, -INF , P4 ;  /* 0xff80000060607808 */ /* 0x000fe20002000000 */
[----:B------:R-:W4:Y:S01]  /*2610*/  MUFU.TANH R63, R63 ;  /* 0x0000003f003f7308 */ /* 0x000f220000002400 */
[----:B------:R-:W-:Y:S01]  /*2620*/  FMNMX.FTZ R67, R94, R67, !PT ;  /* 0x000000435e437209 */ /* 0x000fe20007810000 */
[----:B------:R-:W-:Y:S01]  /*2630*/  @UP0 USHF.R.U32.HI UR10, URZ, UR12, UR7 ;  /* 0x0000000c3f0a0299 */ /* 0x000fe20008011607 */
[----:B------:R-:W-:-:S02]  /*2640*/  ISETP.GT.AND P4, PT, R57, 0x28, PT ;  /* 0x000000283900780c */ /* 0x000fc40003f84270 */
[----:B------:R-:W-:Y:S01]  /*2650*/  FSEL R85, R85, -INF , P3 ;  /* 0xff80000055557808 */ /* 0x000fe20001800000 */
[----:B------:R-:W-:Y:S01]  /*2660*/  UIADD3 UR6, UR11, UR10, URZ ;  /* 0x0000000a0b067290 */ /* 0x000fe2000fffe03f */
[----:B--2---:R-:W-:Y:S01]  /*2670*/  FMNMX.FTZ R42, R96, R67, !PT ;  /* 0x00000043602a7209 */ /* 0x004fe20007810000 */
[----:B------:R-:W2:Y:S01]  /*2680*/  MUFU.TANH R86, R86 ;  /* 0x0000005600567308 */ /* 0x000ea20000002400 */
[----:B------:R-:W-:Y:S01]  /*2690*/  ISETP.GT.AND P3, PT, R57, 0x29, PT ;  /* 0x000000293900780c */ /* 0x000fe20003f64270 */
[----:B------:R-:W-:Y:S01]  /*26a0*/  UIMAD.WIDE UR6, UR6, 0x66666667, URZ ;  /* 0x66666667060678a5 */ /* 0x000fe2000f8e023f */
[----:B------:R-:W-:Y:S02]  /*26b0*/  FSEL R84, R84, -INF , P4 ;  /* 0xff80000054547808 */ /* 0x000fe40002000000 */
[----:B---3--:R-:W-:Y:S01]  /*26c0*/  FMNMX.FTZ R43, R85, R42, !PT ;  /* 0x0000002a552b7209 */ /* 0x008fe20007810000 */
[----:B------:R-:W-:Y:S01]  /*26d0*/  USHF.R.U32.HI UR6, URZ, 0x1f, UR7 ;  /* 0x0000001f3f067899 */ /* 0x000fe20008011607 */
[----:B------:R-:W-:Y:S01]  /*26e0*/  ISETP.GT.AND P4, PT, R57, 0x30, PT ;  /* 0x000000303900780c */ /* 0x000fe20003f84270 */
[----:B------:R3:W-:Y:S01]  /*26f0*/  MUFU.TANH R93, R46 ;  /* 0x0000002e005d7308 */ /* 0x0007e20000002400 */
        /* <DEDUP_REMOVED lines=8> */
[----:B---3--:R-:W-:Y:S01]  /*2780*/  FMUL.FTZ R46, R0, R55 ;  /* 0x00000037002e7220 */ /* 0x008fe20000410000 */
[----:B------:R-:W-:Y:S01]  /*2790*/  ISETP.GT.AND P4, PT, R57, 0x38, PT ;  /* 0x000000383900780c */ /* 0x000fe20003f84270 */
[----:B------:R-:W-:Y:S01]  /*27a0*/  USEL UR23, URZ, UR6, !UP1 ;  /* 0x000000063f177287 */ /* 0x000fe2000c800000 */
[----:B------:R-:W-:Y:S02]  /*27b0*/  FSEL R78, R78, -INF , P3 ;  /* 0xff8000004e4e7808 */ /* 0x000fe40001800000 */
[----:B------:R-:W-:Y:S01]  /*27c0*/  FMNMX.FTZ R43, R79, R42, !PT ;  /* 0x0000002a4f2b7209 */ /* 0x000fe20007810000 */
[----:B------:R-:W3:Y:S01]  /*27d0*/  MUFU.TANH R87, R87 ;  /* 0x0000005700577308 */ /* 0x000ee20000002400 */
[----:B------:R-:W-:Y:S01]  /*27e0*/  ISETP.GT.AND P3, PT, R57, 0x39, PT ;  /* 0x000000393900780c */ /* 0x000fe20003f64270 */
[----:B------:R-:W-:-:S02]  /*27f0*/  WARPGROUP.DEPBAR.LE gsb0, 0x0 ;  /* 0x00008000000079c5 */ /* 0x000fc40000010000 */
[----:B------:R-:W-:Y:S01]  /*2800*/  FSEL R77, R77, -INF , P4 ;  /* 0xff8000004d4d7808 */ /* 0x000fe20002000000 */
[----:B------:R-:W-:Y:S01]  /*2810*/  FMUL.FTZ R24, R0, R24 ;  /* 0x0000001800187220 */ /* 0x000fe20000410000 */
[----:B------:R-:W-:Y:S01]  /*2820*/  FMNMX.FTZ R42, R78, R43, !PT ;  /* 0x0000002b4e2a7209 */ /* 0x000fe20007810000 */
[C---:B------:R-:W-:Y:S01]  /*2830*/  FMUL.FTZ R25, R0.reuse, R25 ;  /* 0x0000001900197220 */ /* 0x040fe20000410000 */
[----:B------:R-:W-:Y:S01]  /*2840*/  ISETP.GT.AND P4, PT, R57, 0x40, PT ;  /* 0x000000403900780c */ /* 0x000fe20003f84270 */
[----:B------:R5:W3:Y:S01]  /*2850*/  MUFU.TANH R95, R47 ;  /* 0x0000002f005f7308 */ /* 0x000ae20000002400 */
[----:B------:R-:W-:Y:S01]  /*2860*/  FSEL R70, R75, -INF , P3 ;  /* 0xff8000004b467808 */ /* 0x000fe20001800000 */
[C---:B------:R-:W-:Y:S01]  /*2870*/  FMUL.FTZ R28, R0.reuse, R28 ;  /* 0x0000001c001c7220 */ /* 0x040fe20000410000 */
[----:B------:R-:W-:Y:S01]  /*2880*/  FMNMX.FTZ R43, R77, R42, !PT ;  /* 0x0000002a4d2b7209 */ /* 0x000fe20007810000 */
[----:B------:R-:W-:Y:S01]  /*2890*/  FMUL.FTZ R29, R0, R29 ;  /* 0x0000001d001d7220 */ /* 0x000fe20000410000 */
[C---:B------:R-:W-:Y:S01]  /*28a0*/  ISETP.GT.AND P3, PT, R57.reuse, 0x41, PT ;  /* 0x000000413900780c */ /* 0x040fe20003f64270 */
[----:B------:R-:W-:Y:S01]  /*28b0*/  UISETP.GE.AND UP1, UPT, UR24, UR23, UPT ;  /* 0x000000171800728c */ /* 0x000fe2000bf26270 */
[----:B------:R-:W-:Y:S01]  /*28c0*/  FSEL R67, R58, -INF , P4 ;  /* 0xff8000003a437808 */ /* 0x000fe20002000000 */
[----:B------:R2:W3:Y:S01]  /*28d0*/  MUFU.TANH R99, R51 ;  /* 0x0000003300637308 */ /* 0x0004e20000002400 */
[----:B------:R-:W-:Y:S01]  /*28e0*/  FMNMX.FTZ R42, R70, R43, !PT ;  /* 0x0000002b462a7209 */ /* 0x000fe20007810000 */
[----:B-----5:R-:W-:Y:S01]  /*28f0*/  FMUL.FTZ R47, R0, R26 ;  /* 0x0000001a002f7220 */ /* 0x020fe20000410000 */
[----:B------:R-:W-:-:S02]  /*2900*/  ISETP.GT.AND P4, PT, R57, 0x48, PT ;  /* 0x000000483900780c */ /* 0x000fc40003f84270 */
[----:B0-----:R-:W-:Y:S02]  /*2910*/  FSEL R66, R76, -INF , P3 ;  /* 0xff8000004c427808 */ /* 0x001fe40001800000 */
[----:B------:R-:W-:Y:S01]  /*2920*/  FMNMX.FTZ R43, R67, R42, !PT ;  /* 0x0000002a432b7209 */ /* 0x000fe20007810000 */
[----:B------:R0:W5:Y:S01]  /*2930*/  MUFU.TANH R75, R54 ;  /* 0x00000036004b7308 */ /* 0x0001620000002400 */
[----:B------:R-:W-:Y:S02]  /*2940*/  ISETP.GT.AND P3, PT, R57, 0x49, PT ;  /* 0x000000493900780c */ /* 0x000fe40003f64270 */
[----:B------:R-:W-:Y:S02]  /*2950*/  FSEL R55, R59, -INF , P4 ;  /* 0xff8000003b377808 */ /* 0x000fe40002000000 */
[----:B------:R-:W-:Y:S02]  /*2960*/  FMNMX.FTZ R50, R66, R43, !PT ;  /* 0x0000002b42327209 */ /* 0x000fe40007810000 */
[----:B------:R-:W-:Y:S01]  /*2970*/  ISETP.GT.AND P4, PT, R57, 0x50, PT ;  /* 0x000000503900780c */ /* 0x000fe20003f84270 */
[----:B------:R3:W5:Y:S01]  /*2980*/  MUFU.TANH R76, R46 ;  /* 0x0000002e004c7308 */ /* 0x0007620000002400 */
[----:B-1----:R-:W-:-:S02]  /*2990*/  FSEL R42, R62, -INF , P3 ;  /* 0xff8000003e2a7808 */ /* 0x002fc40001800000 */
[----:B------:R-:W-:Y:S01]  /*29a0*/  FMNMX.FTZ R43, R55, R50, !PT ;  /* 0x00000032372b7209 */ /* 0x000fe20007810000 */
[----:B------:R-:W-:Y:S01]  /*29b0*/  FMUL.FTZ R50, R0, R27 ;  /* 0x0000001b00327220 */ /* 0x000fe20000410000 */
[----:B------:R-:W-:Y:S02]  /*29c0*/  ISETP.GT.AND P3, PT, R57, 0x51, PT ;  /* 0x000000513900780c */ /* 0x000fe40003f64270 */
[----:B----4-:R-:W-:Y:S01]  /*29d0*/  FSEL R26, R63, -INF , P4 ;  /* 0xff8000003f1a7808 */ /* 0x010fe20002000000 */
[----:B------:R1:W4:Y:S01]  /*29e0*/  MUFU.TANH R101, R47 ;  /* 0x0000002f00657308 */ /* 0x0003220000002400 */
[----:B--2---:R-:W-:Y:S02]  /*29f0*/  FMNMX.FTZ R51, R42, R43, !PT ;  /* 0x0000002b2a337209 */ /* 0x004fe40007810000 */
[----:B------:R-:W-:Y:S02]  /*2a00*/  ISETP.GT.AND P4, PT, R57, 0x58, PT ;  /* 0x000000583900780c */ /* 0x000fe40003f84270 */
[----:B------:R-:W-:-:S02]  /*2a10*/  FSEL R43, R86, -INF , P3 ;  /* 0xff800000562b7808 */ /* 0x000fc40001800000 */
[----:B0-----:R-:W-:Y:S01]  /*2a20*/  FMNMX.FTZ R54, R26, R51, !PT ;  /* 0x000000331a367209 */ /* 0x001fe20007810000 */
[C---:B------:R-:W-:Y:S01]  /*2a30*/  FMUL.FTZ R51, R0.reuse, R30 ;  /* 0x0000001e00337220 */ /* 0x040fe20000410000 */
[----:B------:R-:W-:Y:S01]  /*2a40*/  ISETP.GT.AND P3, PT, R57, 0x59, PT ;  /* 0x000000593900780c */ /* 0x000fe20003f64270 */
[----:B------:R0:W2:Y:S01]  /*2a50*/  MUFU.TANH R86, R50 ;  /* 0x0000003200567308 */ /* 0x0000a20000002400 */
[----:B------:R-:W-:Y:S02]  /*2a60*/  FSEL R27, R71, -INF , P4 ;  /* 0xff800000471b7808 */ /* 0x000fe40002000000 */
[----:B------:R-:W-:Y:S02]  /*2a70*/  FMNMX.FTZ R54, R43, R54, !PT ;  /* 0x000000362b367209 */ /* 0x000fe40007810000 */
[----:B------:R-:W-:Y:S02]  /*2a80*/  ISETP.GT.AND P4, PT, R57, 0x60, PT ;  /* 0x000000603900780c */ /* 0x000fe40003f84270 */
[----:B---3--:R-:W-:Y:S01]  /*2a90*/  FSEL R46, R87, -INF , P3 ;  /* 0xff800000572e7808 */ /* 0x008fe20001800000 */
[----:B------:R-:W-:Y:S01]  /*2aa0*/  MUFU.TANH R3, R3 ;  /* 0x0000000300037308 */ /* 0x000fe20000002400 */
[----:B------:R-:W-:Y:S01]  /*2ab0*/  FMNMX.FTZ R59, R27, R54, !PT ;  /* 0x000000361b3b7209 */ /* 0x000fe20007810000 */
[----:B------:R-:W-:Y:S01]  /*2ac0*/  FMUL.FTZ R54, R0, R31 ;  /* 0x0000001f00367220 */ /* 0x000fe20000410000 */
[----:B------:R-:W-:-:S02]  /*2ad0*/  ISETP.GT.AND P3, PT, R57, 0x61, PT ;  /* 0x000000613900780c */ /* 0x000fc40003f64270 */
[----:B------:R-:W-:Y:S02]  /*2ae0*/  FSEL R30, R89, -INF , P4 ;  /* 0xff800000591e7808 */ /* 0x000fe40002000000 */
[----:B------:R-:W-:Y:S01]  /*2af0*/  FMNMX.FTZ R59, R46, R59, !PT ;  /* 0x0000003b2e3b7209 */ /* 0x000fe20007810000 */
[----:B------:R3:W2:Y:S01]  /*2b00*/  MUFU.TANH R87, R51 ;  /* 0x0000003300577308 */ /* 0x0006a20000002400 */
[----:B------:R-:W-:Y:S02]  /*2b10*/  ISETP.GT.AND P4, PT, R57, 0x68, PT ;  /* 0x000000683900780c */ /* 0x000fe40003f84270 */
[----:B-1----:R-:W-:Y:S02]  /*2b20*/  FSEL R47, R91, -INF , P3 ;  /* 0xff8000005b2f7808 */ /* 0x002fe40001800000 */
[----:B------:R-:W-:Y:S02]  /*2b30*/  FMNMX.FTZ R58, R30, R59, !PT ;  /* 0x0000003b1e3a7209 */ /* 0x000fe40007810000 */
[----:B------:R-:W-:Y:S01]  /*2b40*/  ISETP.GT.AND P3, PT, R57, 0x69, PT ;  /* 0x000000693900780c */ /* 0x000fe20003f64270 */
[----:B------:R5:W1:Y:S01]  /*2b50*/  MUFU.TANH R89, R54 ;  /* 0x0000003600597308 */ /* 0x000a620000002400 */
[----:B------:R-:W-:-:S02]  /*2b60*/  FSEL R31, R93, -INF , P4 ;  /* 0xff8000005d1f7808 */ /* 0x000fc40002000000 */
[----:B------:R-:W-:Y:S02]  /*2b70*/  FMNMX.FTZ R58, R47, R58, !PT ;  /* 0x0000003a2f3a7209 */ /* 0x000fe40007810000 */
[----:B------:R-:W-:Y:S02]  /*2b80*/  ISETP.GT.AND P4, PT, R57, 0x70, PT ;  /* 0x000000703900780c */ /* 0x000fe40003f84270 */
[----:B0-----:R-:W-:Y:S01]  /*2b90*/  FSEL R50, R95, -INF , P3 ;  /* 0xff8000005f327808 */ /* 0x001fe20001800000 */
[----:B------:R-:W-:Y:S01]  /*2ba0*/  MUFU.TANH R5, R5 ;  /* 0x0000000500057308 */ /* 0x000fe20000002400 */
[----:B------:R-:W-:Y:S01]  /*2bb0*/  FMNMX.FTZ R59, R31, R58, !PT ;  /* 0x0000003a1f3b7209 */ /* 0x000fe20007810000 */
[----:B------:R-:W-:Y:S01]  /*2bc0*/  FMUL.FTZ R58, R0, R34 ;  /* 0x00000022003a7220 */ /* 0x000fe20000410000 */
[----:B------:R-:W-:Y:S02]  /*2bd0*/  ISETP.GT.AND P3, PT, R57, 0x71, PT ;  /* 0x000000713900780c */ /* 0x000fe40003f64270 */
[----:B---3--:R-:W-:-:S02]  /*2be0*/  FSEL R51, R97, -INF , P4 ;  /* 0xff80000061337808 */ /* 0x008fc40002000000 */
[----:B------:R-:W-:Y:S01]  /*2bf0*/  FMNMX.FTZ R62, R50, R59, !PT ;  /* 0x0000003b323e7209 */ /* 0x000fe20007810000 */
[----:B------:R-:W-:Y:S01]  /*2c00*/  FMUL.FTZ R59, R0, R35 ;  /* 0x00000023003b7220 */ /* 0x000fe20000410000 */
[----:B------:R-:W-:Y:S01]  /*2c10*/  ISETP.GT.AND P4, PT, R57, 0x78, PT ;  /* 0x000000783900780c */ /* 0x000fe20003f84270 */
[----:B------:R2:W0:Y:S01]  /*2c20*/  MUFU.TANH R91, R58 ;  /* 0x0000003a005b7308 */ /* 0x0004220000002400 */
[----:B------:R-:W-:Y:S02]  /*2c30*/  FSEL R34, R99, -INF , P3 ;  /* 0xff80000063227808 */ /* 0x000fe40001800000 */
[----:B------:R-:W-:Y:S02]  /*2c40*/  FMNMX.FTZ R63, R51, R62, !PT ;  /* 0x0000003e333f7209 */ /* 0x000fe40007810000 */
[----:B------:R-:W-:Y:S02]  /*2c50*/  ISETP.GT.AND P3, PT, R57, 0x79, PT ;  /* 0x000000793900780c */ /* 0x000fe40003f64270 */
[----:B-----5:R-:W-:Y:S01]  /*2c60*/  FSEL R54, R75, -INF , P4 ;  /* 0xff8000004b367808 */ /* 0x020fe20002000000 */
[----:B------:R1:W3:Y:S01]  /*2c70*/  MUFU.TANH R93, R59 ;  /* 0x0000003b005d7308 */ /* 0x0002e20000002400 */
[----:B------:R-:W-:-:S02]  /*2c80*/  FMNMX.FTZ R63, R34, R63, !PT ;  /* 0x0000003f223f7209 */ /* 0x000fc40007810000 */
[C---:B------:R-:W-:Y:S02]  /*2c90*/  ISETP.GT.AND P4, PT, R57.reuse, 0x80, PT ;  /* 0x000000803900780c */ /* 0x040fe40003f84270 */
[----:B------:R-:W-:Y:S01]  /*2ca0*/  FSEL R35, R76, -INF , P3 ;  /* 0xff8000004c237808 */ /* 0x000fe20001800000 */
[----:B------:R-:W-:Y:S01]  /*2cb0*/  FMUL.FTZ R76, R0, R44 ;  /* 0x0000002c004c7220 */ /* 0x000fe20000410000 */
[----:B------:R-:W-:Y:S01]  /*2cc0*/  FMNMX.FTZ R62, R54, R63, !PT ;  /* 0x0000003f363e7209 */ /* 0x000fe20007810000 */
[----:B------:R-:W-:Y:S01]  /*2cd0*/  FMUL.FTZ R63, R0, R38 ;  /* 0x00000026003f7220 */ /* 0x000fe20000410000 */
[----:B------:R-:W-:Y:S01]  /*2ce0*/  ISETP.GT.AND P3, PT, R57, 0x81, PT ;  /* 0x000000813900780c */ /* 0x000fe20003f64270 */
[----:B------:R-:W-:Y:S01]  /*2cf0*/  MUFU.TANH R6, R6 ;  /* 0x0000000600067308 */ /* 0x000fe20000002400 */
[----:B----4-:R-:W-:Y:S02]  /*2d00*/  FSEL R38, R101, -INF , P4 ;  /* 0xff80000065267808 */ /* 0x010fe40002000000 */
[----:B------:R-:W-:-:S02]  /*2d10*/  FMNMX.FTZ R71, R35, R62, !PT ;  /* 0x0000003e23477209 */ /* 0x000fc40007810000 */
[C---:B------:R-:W-:Y:S02]  /*2d20*/  ISETP.GT.AND P4, PT, R57.reuse, 0x88, PT ;  /* 0x000000883900780c */ /* 0x040fe40003f84270 */
[----:B--2---:R-:W-:Y:S01]  /*2d30*/  FSEL R58, R86, -INF , P3 ;  /* 0xff800000563a7808 */ /* 0x004fe20001800000 */
[----:B------:R0:W2:Y:S01]  /*2d40*/  MUFU.TANH R95, R63 ;  /* 0x0000003f005f7308 */ /* 0x0000a20000002400 */
[----:B------:R-:W-:Y:S01]  /*2d50*/  FMNMX.FTZ R75, R38, R71, !PT ;  /* 0x00000047264b7209 */ /* 0x000fe20007810000 */
[----:B------:R-:W-:Y:S01]  /*2d60*/  FMUL.FTZ R71, R0, R39 ;  /* 0x0000002700477220 */ /* 0x000fe20000410000 */
[----:B------:R-:W-:Y:S02]  /*2d70*/  ISETP.GT.AND P3, PT, R57, 0x89, PT ;  /* 0x000000893900780c */ /* 0x000fe40003f64270 */
[----:B------:R-:W-:Y:S02]  /*2d80*/  FSEL R62, R87, -INF , P4 ;  /* 0xff800000573e7808 */ /* 0x000fe40002000000 */
[----:B------:R-:W-:Y:S01]  /*2d90*/  FMNMX.FTZ R75, R58, R75, !PT ;  /* 0x0000004b3a4b7209 */ /* 0x000fe20007810000 */
[----:B------:R4:W5:Y:S01]  /*2da0*/  MUFU.TANH R87, R71 ;  /* 0x0000004700577308 */ /* 0x0009620000002400 */
[----:B------:R-:W-:-:S02]  /*2db0*/  ISETP.GT.AND P4, PT, R57, 0x90, PT ;  /* 0x000000903900780c */ /* 0x000fc40003f84270 */
[----:B-1----:R-:W-:Y:S02]  /*2dc0*/  FSEL R59, R89, -INF , P3 ;  /* 0xff800000593b7808 */ /* 0x002fe40001800000 */
[----:B------:R-:W-:Y:S01]  /*2dd0*/  FMNMX.FTZ R86, R62, R75, !PT ;  /* 0x0000004b3e567209 */ /* 0x000fe20007810000 */
[C---:B------:R-:W-:Y:S01]  /*2de0*/  FMUL.FTZ R75, R0.reuse, R48 ;  /* 0x00000030004b7220 */ /* 0x040fe20000410000 */
[----:B------:R-:W-:Y:S01]  /*2df0*/  ISETP.GT.AND P3, PT, R57, 0x91, PT ;  /* 0x000000913900780c */ /* 0x000fe20003f64270 */
[C---:B------:R-:W-:Y:S01]  /*2e00*/  FMUL.FTZ R48, R0.reuse, R49 ;  /* 0x0000003100307220 */ /* 0x040fe20000410000 */
[----:B0-----:R-:W-:Y:S01]  /*2e10*/  FSEL R63, R91, -INF , P4 ;  /* 0xff8000005b3f7808 */ /* 0x001fe20002000000 */
[C---:B----4-:R-:W-:Y:S01]  /*2e20*/  FMUL.FTZ R71, R0.reuse, R45 ;  /* 0x0000002d00477220 */ /* 0x050fe20000410000 */
[----:B------:R-:W-:Y:S01]  /*2e30*/  FMNMX.FTZ R86, R59, R86, !PT ;  /* 0x000000563b567209 */ /* 0x000fe20007810000 */
[----:B------:R-:W-:Y:S01]  /*2e40*/  SHFL.IDX PT, R91, R81, RZ, 0x1c1f ;  /* 0x001c1fff515b7589 */ /* 0x000fe200000e0000 */
[----:B------:R-:W-:Y:S01]  /*2e50*/  ISETP.GT.AND P4, PT, R57, 0x98, PT ;  /* 0x000000983900780c */ /* 0x000fe20003f84270 */
[C---:B------:R-:W-:Y:S01]  /*2e60*/  FMUL.FTZ R49, R0.reuse, R52 ;  /* 0x0000003400317220 */ /* 0x040fe20000410000 */
[----:B---3--:R-:W-:Y:S01]  /*2e70*/  FSEL R39, R93, -INF , P3 ;  /* 0xff8000005d277808 */ /* 0x008fe20001800000 */
[C---:B------:R-:W-:Y:S01]  /*2e80*/  FMUL.FTZ R52, R0.reuse, R53 ;  /* 0x0000003500347220 */ /* 0x040fe20000410000 */
[----:B------:R-:W-:Y:S01]  /*2e90*/  FMNMX.FTZ R86, R63, R86, !PT ;  /* 0x000000563f567209 */ /* 0x000fe20007810000 */
[C---:B------:R-:W-:Y:S01]  /*2ea0*/  FMUL.FTZ R53, R0.reuse, R32 ;  /* 0x0000002000357220 */ /* 0x040fe20000410000 */
[----:B------:R-:W-:Y:S01]  /*2eb0*/  ISETP.GT.AND P3, PT, R57, 0x99, PT ;  /* 0x000000993900780c */ /* 0x000fe20003f64270 */
[----:B------:R-:W-:Y:S01]  /*2ec0*/  FMUL.FTZ R32, R0, R33 ;  /* 0x0000002100207220 */ /* 0x000fe20000410000 */
[----:B--2---:R-:W-:Y:S01]  /*2ed0*/  FSEL R45, R95, -INF , P4 ;  /* 0xff8000005f2d7808 */ /* 0x004fe20002000000 */
[----:B------:R-:W0:Y:S01]  /*2ee0*/  MUFU.TANH R7, R7 ;  /* 0x0000000700077308 */ /* 0x000e220000002400 */
[----:B------:R-:W-:-:S02]  /*2ef0*/  FMNMX.FTZ R86, R39, R86, !PT ;  /* 0x0000005627567209 */ /* 0x000fc40007810000 */
[----:B-----5:R-:W-:Y:S02]  /*2f00*/  FSEL R44, R87, -INF , P3 ;  /* 0xff800000572c7808 */ /* 0x020fe40001800000 */
[----:B------:R-:W-:-:S03]  /*2f10*/  FMNMX.FTZ R57, R45, R86, !PT ;  /* 0x000000562d397209 */ /* 0x000fc60007810000 */
[----:B------:R-:W1:Y:S01]  /*2f20*/  MUFU.TANH R8, R8 ;  /* 0x0000000800087308 */ /* 0x000e620000002400 */
[----:B------:R-:W-:-:S05]  /*2f30*/  FMNMX.FTZ R57, R44, R57, !PT ;  /* 0x000000392c397209 */ /* 0x000fca0007810000 */
[----:B------:R-:W2:Y:S02]  /*2f40*/  SHFL.BFLY PT, R86, R57, 0x2, 0x1f ;  /* 0x0c401f0039567f89 */ /* 0x000ea400000e0000 */
[----:B------:R-:W3:Y:S08]  /*2f50*/  MUFU.TANH R9, R9 ;  /* 0x0000000900097308 */ /* 0x000ef00000002400 */
[----:B------:R-:W4:Y:S08]  /*2f60*/  MUFU.TANH R10, R10 ;  /* 0x0000000a000a7308 */ /* 0x000f300000002400 */
[----:B------:R-:W5:Y:S01]  /*2f70*/  MUFU.TANH R11, R11 ;  /* 0x0000000b000b7308 */ /* 0x000f620000002400 */
[----:B--2---:R-:W-:-:S07]  /*2f80*/  FMNMX.FTZ R86, R57, R86, !PT ;  /* 0x0000005639567209 */ /* 0x004fce0007810000 */
[----:B------:R-:W2:Y:S01]  /*2f90*/  MUFU.TANH R12, R12 ;  /* 0x0000000c000c7308 */ /* 0x000ea20000002400 */
[----:B------:R-:W0:Y:S07]  /*2fa0*/  SHFL.BFLY PT, R57, R86, 0x1, 0x1f ;  /* 0x0c201f0056397f89 */ /* 0x000e2e00000e0000 */
[----:B------:R-:W2:Y:S08]  /*2fb0*/  MUFU.TANH R13, R13 ;  /* 0x0000000d000d7308 */ /* 0x000eb00000002400 */
[----:B------:R-:W2:Y:S08]  /*2fc0*/  MUFU.TANH R14, R14 ;  /* 0x0000000e000e7308 */ /* 0x000eb00000002400 */
[----:B------:R-:W2:Y:S01]  /*2fd0*/  MUFU.TANH R15, R15 ;  /* 0x0000000f000f7308 */ /* 0x000ea20000002400 */
[----:B0-----:R-:W-:Y:S01]  /*2fe0*/  FMNMX.FTZ R57, R86, R57, !PT ;  /* 0x0000003956397209 */ /* 0x001fe20007810000 */
[C---:B------:R-:W-:Y:S01]  /*2ff0*/  FMUL.FTZ R86, R0.reuse, R36 ;  /* 0x0000002400567220 */ /* 0x040fe20000410000 */
[----:B------:R-:W-:-:S02]  /*3000*/  FMUL.FTZ R36, R0, R37 ;  /* 0x0000002500247220 */ /* 0x000fc40000410000 */
[C---:B------:R-:W-:Y:S01]  /*3010*/  FSETP.NEU.FTZ.AND P3, PT, R57.reuse, -INF , PT ;  /* 0xff8000003900780b */ /* 0x040fe20003f7d000 */
[----:B------:R-:W-:-:S02]  /*3020*/  FFMA.FTZ R33, R57, R106, -8 ;  /* 0xc100000039217423 */ /* 0x000fc4000001006a */
[----:B------:R-:W0:Y:S03]  /*3030*/  MUFU.TANH R20, R20 ;  /* 0x0000001400147308 */ /* 0x000e260000002400 */
[----:B------:R-:W-:-:S05]  /*3040*/  FSEL R33, R33, RZ, P3 ;  /* 0x000000ff21217208 */ /* 0x000fca0001800000 */
[----:B------:R-:W0:Y:S01]  /*3050*/  MUFU.TANH R21, R21 ;  /* 0x0000001500157308 */ /* 0x000e220000002400 */
[----:B------:R-:W-:-:S01]  /*3060*/  FFMA.FTZ R37, R88, UR20, -R33 ;  /* 0x0000001458257c23 */ /* 0x000fc20008010821 */
[--C-:B------:R-:W-:Y:S01]  /*3070*/  FFMA.FTZ R88, R98, UR20, -R33.reuse ;  /* 0x0000001462587c23 */ /* 0x100fe20008010821 */
[----:B------:R-:W-:Y:S02]  /*3080*/  VIADD R98, R82, -UR13 ;  /* 0x8000000d52627c36 */ /* 0x000fe40008000000 */
[--C-:B------:R-:W-:Y:S01]  /*3090*/  FFMA.FTZ R89, R92, UR20, -R33.reuse ;  /* 0x000000145c597c23 */ /* 0x100fe20008010821 */
[----:B------:R-:W-:-:S01]  /*30a0*/  FFMA.FTZ R93, R96, UR20, -R33 ;  /* 0x00000014605d7c23 */ /* 0x000fc20008010821 */
[--C-:B------:R-:W-:Y:S01]  /*30b0*/  FFMA.FTZ R95, R85, UR20, -R33.reuse ;  /* 0x00000014555f7c23 */ /* 0x100fe20008010821 */
[----:B------:R-:W-:-:S01]  /*30c0*/  FFMA.FTZ R97, R84, UR20, -R33 ;  /* 0x0000001454617c23 */ /* 0x000fc20008010821 */
[----:B------:R-:W-:Y:S01]  /*30d0*/  VIADDMNMX R91, R91, R98, R83, PT ;  /* 0x000000625b5b7246 */ /* 0x000fe20003800153 */
[----:B------:R-:W0:Y:S01]  /*30e0*/  MUFU.TANH R72, R72 ;  /* 0x0000004800487308 */ /* 0x000e220000002400 */
[----:B------:R-:W-:-:S01]  /*30f0*/  FFMA.FTZ R87, R90, UR20, -R33 ;  /* 0x000000145a577c23 */ /* 0x000fc20008010821 */
[--C-:B------:R-:W-:Y:S01]  /*3100*/  FFMA.FTZ R90, R100, UR20, -R33.reuse ;  /* 0x00000014645a7c23 */ /* 0x100fe20008010821 */
[C---:B------:R-:W-:Y:S01]  /*3110*/  ISETP.GT.AND P3, PT, R91.reuse, RZ, PT ;  /* 0x000000ff5b00720c */ /* 0x040fe20003f64270 */
[--C-:B------:R-:W-:Y:S01]  /*3120*/  FFMA.FTZ R104, R104, UR20, -R33.reuse ;  /* 0x0000001468687c23 */ /* 0x100fe20008010821 */
[C---:B------:R-:W-:Y:S01]  /*3130*/  ISETP.GT.AND P4, PT, R91.reuse, 0x1, PT ;  /* 0x000000015b00780c */ /* 0x040fe20003f84270 */
        /* <DEDUP_REMOVED lines=10> */
[----:B------:R5:W-:Y:S01]  /*31e0*/  MUFU.EX2 R5, R89 ;  /* 0x0000005900057308 */ /* 0x000be20000000800 */
[----:B------:R-:W-:Y:S01]  /*31f0*/  FMNMX.FTZ R83, R3, R92, !PT ;  /* 0x0000005c03537209 */ /* 0x000fe20007810000 */
        /* <DEDUP_REMOVED lines=9> */
[----:B-1----:R-:W-:Y:S01]  /*3290*/  FSEL R8, R8, -INF , P4 ;  /* 0xff80000008087808 */ /* 0x002fe20002000000 */
[--C-:B------:R-:W-:Y:S01]  /*32a0*/  FFMA.FTZ R42, R42, UR20, -R33.reuse ;  /* 0x000000142a2a7c23 */ /* 0x100fe20008010821 */
[----:B------:R-:W-:Y:S01]  /*32b0*/  FMNMX.FTZ R83, R7, R98, !PT ;  /* 0x0000006207537209 */ /* 0x000fe20007810000 */
[--C-:B------:R-:W-:Y:S01]  /*32c0*/  FFMA.FTZ R26, R26, UR20, -R33.reuse ;  /* 0x000000141a1a7c23 */ /* 0x100fe20008010821 */
[----:B------:R-:W-:Y:S01]  /*32d0*/  ISETP.GT.AND P4, PT, R91, 0x18, PT ;  /* 0x000000185b00780c */ /* 0x000fe20003f84270 */
[----:B------:R-:W1:Y:S01]  /*32e0*/  MUFU.TANH R74, R74 ;  /* 0x0000004a004a7308 */ /* 0x000e620000002400 */
[----:B---3--:R-:W-:Y:S01]  /*32f0*/  FSEL R9, R9, -INF , P3 ;  /* 0xff80000009097808 */ /* 0x008fe20001800000 */
[--C-:B------:R-:W-:Y:S01]  /*3300*/  FFMA.FTZ R43, R43, UR20, -R33.reuse ;  /* 0x000000142b2b7c23 */ /* 0x100fe20008010821 */
[----:B------:R-:W-:Y:S01]  /*3310*/  FMNMX.FTZ R96, R8, R83, !PT ;  /* 0x0000005308607209 */ /* 0x000fe20007810000 */
[--C-:B------:R-:W-:Y:S01]  /*3320*/  FFMA.FTZ R31, R31, UR20, -R33.reuse ;  /* 0x000000141f1f7c23 */ /* 0x100fe20008010821 */
[----:B------:R-:W-:Y:S01]  /*3330*/  ISETP.GT.AND P3, PT, R91, 0x19, PT ;  /* 0x000000195b00780c */ /* 0x000fe20003f64270 */
[--C-:B------:R-:W-:Y:S01]  /*3340*/  FFMA.FTZ R35, R35, UR20, -R33.reuse ;  /* 0x0000001423237c23 */ /* 0x100fe20008010821 */
[----:B----4-:R-:W-:Y:S01]  /*3350*/  FSEL R10, R10, -INF , P4 ;  /* 0xff8000000a0a7808 */ /* 0x010fe20002000000 */
[----:B------:R-:W-:Y:S01]  /*3360*/  MUFU.EX2 R83, R93 ;  /* 0x0000005d00537308 */ /* 0x000fe20000000800 */
[----:B-----5:R-:W-:Y:S01]  /*3370*/  FMNMX.FTZ R89, R9, R96, !PT ;  /* 0x0000006009597209 */ /* 0x020fe20007810000 */
[--C-:B------:R-:W-:Y:S01]  /*3380*/  FFMA.FTZ R38, R38, UR20, -R33.reuse ;  /* 0x0000001426267c23 */ /* 0x100fe20008010821 */
[----:B------:R-:W-:Y:S01]  /*3390*/  ISETP.GT.AND P4, PT, R91, 0x20, PT ;  /* 0x000000205b00780c */ /* 0x000fe20003f84270 */
[--C-:B------:R-:W-:Y:S01]  /*33a0*/  FFMA.FTZ R59, R59, UR20, -R33.reuse ;  /* 0x000000143b3b7c23 */ /* 0x100fe20008010821 */
[----:B------:R-:W-:Y:S01]  /*33b0*/  FSEL R11, R11, -INF , P3 ;  /* 0xff8000000b0b7808 */ /* 0x000fe20001800000 */
[--C-:B------:R-:W-:Y:S01]  /*33c0*/  FFMA.FTZ R39, R39, UR20, -R33.reuse ;  /* 0x0000001427277c23 */ /* 0x100fe20008010821 */
[----:B------:R-:W-:Y:S01]  /*33d0*/  FMNMX.FTZ R96, R10, R89, !PT ;  /* 0x000000590a607209 */ /* 0x000fe20007810000 */
[----:B------:R-:W3:Y:S01]  /*33e0*/  MUFU.TANH R60, R60 ;  /* 0x0000003c003c7308 */ /* 0x000ee20000002400 */
[----:B------:R-:W-:Y:S01]  /*33f0*/  ISETP.GT.AND P3, PT, R91, 0x21, PT ;  /* 0x000000215b00780c */ /* 0x000fe20003f64270 */
[--C-:B------:R-:W-:Y:S01]  /*3400*/  FFMA.FTZ R45, R45, UR20, -R33.reuse ;  /* 0x000000142d2d7c23 */ /* 0x100fe20008010821 */
[----:B--2---:R-:W-:Y:S01]  /*3410*/  FSEL R85, R12, -INF , P4 ;  /* 0xff8000000c557808 */ /* 0x004fe20002000000 */
[----:B------:R-:W-:Y:S01]  /*3420*/  FFMA.FTZ R44, R44, UR20, -R33 ;  /* 0x000000142c2c7c23 */ /* 0x000fe20008010821 */
[----:B------:R-:W-:-:S02]  /*3430*/  FMNMX.FTZ R96, R11, R96, !PT ;  /* 0x000000600b607209 */ /* 0x000fc40007810000 */
[----:B------:R-:W-:Y:S01]  /*3440*/  ISETP.GT.AND P4, PT, R91, 0x28, PT ;  /* 0x000000285b00780c */ /* 0x000fe20003f84270 */
[----:B------:R2:W-:Y:S01]  /*3450*/  MUFU.EX2 R12, R95 ;  /* 0x0000005f000c7308 */ /* 0x0005e20000000800 */
[----:B------:R-:W-:Y:S02]  /*3460*/  FSEL R13, R13, -INF , P3 ;  /* 0xff8000000d0d7808 */ /* 0x000fe40001800000 */
[----:B------:R-:W-:Y:S02]  /*3470*/  FMNMX.FTZ R96, R85, R96, !PT ;  /* 0x0000006055607209 */ /* 0x000fe40007810000 */
[----:B------:R-:W-:Y:S02]  /*3480*/  ISETP.GT.AND P3, PT, R91, 0x29, PT ;  /* 0x000000295b00780c */ /* 0x000fe40003f64270 */
[----:B------:R-:W-:Y:S01]  /*3490*/  FSEL R84, R14, -INF , P4 ;  /* 0xff8000000e547808 */ /* 0x000fe20002000000 */
[----:B------:R-:W4:Y:S01]  /*34a0*/  MUFU.TANH R61, R61 ;  /* 0x0000003d003d7308 */ /* 0x000f220000002400 */
[----:B------:R-:W-:Y:S01]  /*34b0*/  FMNMX.FTZ R89, R13, R96, !PT ;  /* 0x000000600d597209 */ /* 0x000fe20007810000 */
[----:B--2---:R-:W-:Y:S01]  /*34c0*/  FFMA.FTZ R95, R80, UR20, -R33 ;  /* 0x00000014505f7c23 */ /* 0x004fe20008010821 */
[----:B------:R-:W-:-:S02]  /*34d0*/  ISETP.GT.AND P4, PT, R91, 0x30, PT ;  /* 0x000000305b00780c */ /* 0x000fc40003f84270 */
[----:B------:R-:W-:Y:S02]  /*34e0*/  FSEL R15, R15, -INF , P3 ;  /* 0xff8000000f0f7808 */ /* 0x000fe40001800000 */
[----:B------:R-:W-:Y:S01]  /*34f0*/  FMNMX.FTZ R80, R84, R89, !PT ;  /* 0x0000005954507209 */ /* 0x000fe20007810000 */
[----:B------:R-:W2:Y:S01]  /*3500*/  MUFU.TANH R64, R64 ;  /* 0x0000004000407308 */ /* 0x000ea20000002400 */
[----:B------:R-:W-:Y:S02]  /*3510*/  ISETP.GT.AND P3, PT, R91, 0x31, PT ;  /* 0x000000315b00780c */ /* 0x000fe40003f64270 */
[----:B0-----:R-:W-:Y:S02]  /*3520*/  FSEL R20, R20, -INF , P4 ;  /* 0xff80000014147808 */ /* 0x001fe40002000000 */
[----:B------:R-:W-:Y:S02]  /*3530*/  FMNMX.FTZ R93, R15, R80, !PT ;  /* 0x000000500f5d7209 */ /* 0x000fe40007810000 */
[----:B------:R-:W-:Y:S01]  /*3540*/  ISETP.GT.AND P4, PT, R91, 0x38, PT ;  /* 0x000000385b00780c */ /* 0x000fe20003f84270 */
[----:B------:R0:W-:Y:S01]  /*3550*/  MUFU.EX2 R89, R95 ;  /* 0x0000005f00597308 */ /* 0x0001e20000000800 */
[----:B------:R-:W-:-:S02]  /*3560*/  FSEL R21, R21, -INF , P3 ;  /* 0xff80000015157808 */ /* 0x000fc40001800000 */
[----:B------:R-:W-:Y:S02]  /*3570*/  FMNMX.FTZ R80, R20, R93, !PT ;  /* 0x0000005d14507209 */ /* 0x000fe40007810000 */
[----:B------:R-:W-:Y:S02]  /*3580*/  ISETP.GT.AND P3, PT, R91, 0x39, PT ;  /* 0x000000395b00780c */ /* 0x000fe40003f64270 */
[----:B------:R-:W-:Y:S01]  /*3590*/  FSEL R72, R72, -INF , P4 ;  /* 0xff80000048487808 */ /* 0x000fe20002000000 */
[----:B------:R-:W5:Y:S01]  /*35a0*/  MUFU.TANH R65, R65 ;  /* 0x0000004100417308 */ /* 0x000f620000002400 */
[----:B------:R-:W-:Y:S01]  /*35b0*/  FMNMX.FTZ R93, R21, R80, !PT ;  /* 0x00000050155d7209 */ /* 0x000fe20007810000 */
[----:B0-----:R-:W-:Y:S01]  /*35c0*/  FFMA.FTZ R95, R78, UR20, -R33 ;  /* 0x000000144e5f7c23 */ /* 0x001fe20008010821 */
        /* <DEDUP_REMOVED lines=9> */
[----:B-1----:R-:W-:-:S02]  /*3660*/  FSEL R74, R74, -INF , P3 ;  /* 0xff8000004a4a7808 */ /* 0x002fc40001800000 */
[----:B------:R-:W-:Y:S02]  /*3670*/  FMNMX.FTZ R93, R78, R93, !PT ;  /* 0x0000005d4e5d7209 */ /* 0x000fe40007810000 */
[C---:B------:R-:W-:Y:S02]  /*3680*/  ISETP.GT.AND P3, PT, R91.reuse, 0x49, PT ;  /* 0x000000495b00780c */ /* 0x040fe40003f64270 */
[----:B---3--:R-:W-:Y:S01]  /*3690*/  FSEL R60, R60, -INF , P4 ;  /* 0xff8000003c3c7808 */ /* 0x008fe20002000000 */
[----:B------:R-:W1:Y:S01]  /*36a0*/  MUFU.TANH R40, R40 ;  /* 0x0000002800287308 */ /* 0x000e620000002400 */
[----:B------:R-:W-:Y:S02]  /*36b0*/  FMNMX.FTZ R93, R74, R93, !PT ;  /* 0x0000005d4a5d7209 */ /* 0x000fe40007810000 */
[----:B------:R-:W-:Y:S02]  /*36c0*/  ISETP.GT.AND P4, PT, R91, 0x50, PT ;  /* 0x000000505b00780c */ /* 0x000fe40003f84270 */
[----:B----4-:R-:W-:-:S02]  /*36d0*/  FSEL R61, R61, -INF , P3 ;  /* 0xff8000003d3d7808 */ /* 0x010fc40001800000 */
[----:B------:R-:W-:Y:S01]  /*36e0*/  FMNMX.FTZ R80, R60, R93, !PT ;  /* 0x0000005d3c507209 */ /* 0x000fe20007810000 */
[----:B------:R-:W3:Y:S01]  /*36f0*/  MUFU.TANH R41, R41 ;  /* 0x0000002900297308 */ /* 0x000ee20000002400 */
[----:B------:R-:W-:Y:S02]  /*3700*/  ISETP.GT.AND P3, PT, R91, 0x51, PT ;  /* 0x000000515b00780c */ /* 0x000fe40003f64270 */
[----:B--2---:R-:W-:Y:S02]  /*3710*/  FSEL R64, R64, -INF , P4 ;  /* 0xff80000040407808 */ /* 0x004fe40002000000 */
[----:B------:R-:W-:Y:S02]  /*3720*/  FMNMX.FTZ R93, R61, R80, !PT ;  /* 0x000000503d5d7209 */ /* 0x000fe40007810000 */
[----:B------:R-:W-:Y:S01]  /*3730*/  ISETP.GT.AND P4, PT, R91, 0x58, PT ;  /* 0x000000585b00780c */ /* 0x000fe20003f84270 */
[----:B------:R-:W2:Y:S01]  /*3740*/  MUFU.TANH R76, R76 ;  /* 0x0000004c004c7308 */ /* 0x000ea20000002400 */
[----:B-----5:R-:W-:-:S02]  /*3750*/  FSEL R65, R65, -INF , P3 ;  /* 0xff80000041417808 */ /* 0x020fc40001800000 */
[----:B------:R-:W-:Y:S02]  /*3760*/  FMNMX.FTZ R80, R64, R93, !PT ;  /* 0x0000005d40507209 */ /* 0x000fe40007810000 */
[----:B------:R-:W-:Y:S02]  /*3770*/  ISETP.GT.AND P3, PT, R91, 0x59, PT ;  /* 0x000000595b00780c */ /* 0x000fe40003f64270 */
[----:B0-----:R-:W-:Y:S01]  /*3780*/  FSEL R68, R68, -INF , P4 ;  /* 0xff80000044447808 */ /* 0x001fe20002000000 */
[----:B------:R-:W0:Y:S01]  /*3790*/  MUFU.TANH R71, R71 ;  /* 0x0000004700477308 */ /* 0x000e220000002400 */
[----:B------:R-:W-:Y:S02]  /*37a0*/  FMNMX.FTZ R93, R65, R80, !PT ;  /* 0x00000050415d7209 */ /* 0x000fe40007810000 */
[----:B------:R-:W-:Y:S02]  /*37b0*/  ISETP.GT.AND P4, PT, R91, 0x60, PT ;  /* 0x000000605b00780c */ /* 0x000fe40003f84270 */
[----:B------:R-:W-:-:S02]  /*37c0*/  FSEL R69, R69, -INF , P3 ;  /* 0xff80000045457808 */ /* 0x000fc40001800000 */
[----:B------:R-:W-:Y:S01]  /*37d0*/  FMNMX.FTZ R80, R68, R93, !PT ;  /* 0x0000005d44507209 */ /* 0x000fe20007810000 */
[----:B------:R-:W4:Y:S01]  /*37e0*/  MUFU.TANH R75, R75 ;  /* 0x0000004b004b7308 */ /* 0x000f220000002400 */
[----:B------:R-:W-:Y:S02]  /*37f0*/  ISETP.GT.AND P3, PT, R91, 0x61, PT ;  /* 0x000000615b00780c */ /* 0x000fe40003f64270 */
[----:B-1----:R-:W-:Y:S02]  /*3800*/  FSEL R40, R40, -INF , P4 ;  /* 0xff80000028287808 */ /* 0x002fe40002000000 */
[----:B------:R-:W-:Y:S02]  /*3810*/  FMNMX.FTZ R93, R69, R80, !PT ;  /* 0x00000050455d7209 */ /* 0x000fe40007810000 */
[----:B------:R-:W-:Y:S01]  /*3820*/  ISETP.GT.AND P4, PT, R91, 0x68, PT ;  /* 0x000000685b00780c */ /* 0x000fe20003f84270 */
[----:B------:R-:W1:Y:S01]  /*3830*/  MUFU.TANH R48, R48 ;  /* 0x0000003000307308 */ /* 0x000e620000002400 */
[----:B---3--:R-:W-:-:S02]  /*3840*/  FSEL R41, R41, -INF , P3 ;  /* 0xff80000029297808 */ /* 0x008fc40001800000 */
[----:B------:R-:W-:Y:S02]  /*3850*/  FMNMX.FTZ R80, R40, R93, !PT ;  /* 0x0000005d28507209 */ /* 0x000fe40007810000 */
[----:B------:R-:W-:Y:S02]  /*3860*/  ISETP.GT.AND P3, PT, R91, 0x69, PT ;  /* 0x000000695b00780c */ /* 0x000fe40003f64270 */
[----:B--2---:R-:W-:Y:S01]  /*3870*/  FSEL R76, R76, -INF , P4 ;  /* 0xff8000004c4c7808 */ /* 0x004fe20002000000 */
[----:B------:R-:W2:Y:S01]  /*3880*/  MUFU.TANH R49, R49 ;  /* 0x0000003100317308 */ /* 0x000ea20000002400 */
[----:B------:R-:W-:Y:S02]  /*3890*/  FMNMX.FTZ R93, R41, R80, !PT ;  /* 0x00000050295d7209 */ /* 0x000fe40007810000 */
[----:B------:R-:W-:Y:S02]  /*38a0*/  ISETP.GT.AND P4, PT, R91, 0x70, PT ;  /* 0x000000705b00780c */ /* 0x000fe40003f84270 */
[----:B0-----:R-:W-:-:S02]  /*38b0*/  FSEL R71, R71, -INF , P3 ;  /* 0xff80000047477808 */ /* 0x001fc40001800000 */
[----:B------:R-:W-:Y:S01]  /*38c0*/  FMNMX.FTZ R80, R76, R93, !PT ;  /* 0x0000005d4c507209 */ /* 0x000fe20007810000 */
[----:B------:R-:W0:Y:S01]  /*38d0*/  MUFU.TANH R52, R52 ;  /* 0x0000003400347308 */ /* 0x000e220000002400 */
[----:B------:R-:W-:Y:S02]  /*38e0*/  ISETP.GT.AND P3, PT, R91, 0x71, PT ;  /* 0x000000715b00780c */ /* 0x000fe40003f64270 */
[----:B----4-:R-:W-:Y:S02]  /*38f0*/  FSEL R75, R75, -INF , P4 ;  /* 0xff8000004b4b7808 */ /* 0x010fe40002000000 */
[----:B------:R-:W-:Y:S02]  /*3900*/  FMNMX.FTZ R80, R71, R80, !PT ;  /* 0x0000005047507209 */ /* 0x000fe40007810000 */
[----:B------:R-:W-:Y:S01]  /*3910*/  ISETP.GT.AND P4, PT, R91, 0x78, PT ;  /* 0x000000785b00780c */ /* 0x000fe20003f84270 */
[----:B------:R-:W3:Y:S01]  /*3920*/  MUFU.TANH R24, R24 ;  /* 0x0000001800187308 */ /* 0x000ee20000002400 */
[----:B-1----:R-:W-:-:S02]  /*3930*/  FSEL R48, R48, -INF , P3 ;  /* 0xff80000030307808 */ /* 0x002fc40001800000 */
[----:B------:R-:W-:Y:S02]  /*3940*/  FMNMX.FTZ R93, R75, R80, !PT ;  /* 0x000000504b5d7209 */ /* 0x000fe40007810000 */
[----:B------:R-:W-:Y:S02]  /*3950*/  ISETP.GT.AND P3, PT, R91, 0x79, PT ;  /* 0x000000795b00780c */ /* 0x000fe40003f64270 */
[----:B--2---:R-:W-:Y:S01]  /*3960*/  FSEL R49, R49, -INF , P4 ;  /* 0xff80000031317808 */ /* 0x004fe20002000000 */
[----:B------:R-:W-:Y:S01]  /*3970*/  MUFU.TANH R25, R25 ;  /* 0x0000001900197308 */ /* 0x000fe20000002400 */
[----:B------:R-:W-:Y:S02]  /*3980*/  FMNMX.FTZ R80, R48, R93, !PT ;  /* 0x0000005d30507209 */ /* 0x000fe40007810000 */
[----:B------:R-:W-:Y:S02]  /*3990*/  ISETP.GT.AND P4, PT, R91, 0x80, PT ;  /* 0x000000805b00780c */ /* 0x000fe40003f84270 */
[----:B0-----:R-:W-:-:S02]  /*39a0*/  FSEL R52, R52, -INF , P3 ;  /* 0xff80000034347808 */ /* 0x001fc40001800000 */
[----:B------:R-:W-:Y:S01]  /*39b0*/  FMNMX.FTZ R93, R49, R80, !PT ;  /* 0x00000050315d7209 */ /* 0x000fe20007810000 */
[----:B------:R-:W0:Y:S01]  /*39c0*/  MUFU.TANH R28, R28 ;  /* 0x0000001c001c7308 */ /* 0x000e220000002400 */
[----:B------:R-:W-:Y:S02]  /*39d0*/  ISETP.GT.AND P3, PT, R91, 0x81, PT ;  /* 0x000000815b00780c */ /* 0x000fe40003f64270 */
[----:B---3--:R-:W-:Y:S01]  /*39e0*/  FSEL R80, R24, -INF , P4 ;  /* 0xff80000018507808 */ /* 0x008fe20002000000 */
[----:B------:R-:W-:-:S01]  /*39f0*/  FFMA.FTZ R24, R27, UR20, -R33 ;  /* 0x000000141b187c23 */ /* 0x000fc20008010821 */
[----:B------:R-:W-:Y:S01]  /*3a00*/  ISETP.GT.AND P4, PT, R91, 0x88, PT ;  /* 0x000000885b00780c */ /* 0x000fe20003f84270 */
[----:B------:R-:W-:-:S02]  /*3a10*/  FFMA.FTZ R27, R46, UR20, -R33 ;  /* 0x000000142e1b7c23 */ /* 0x000fc40008010821 */
[----:B------:R-:W1:Y:S08]  /*3a20*/  MUFU.TANH R29, R29 ;  /* 0x0000001d001d7308 */ /* 0x000e700000002400 */
[----:B------:R-:W2:Y:S01]  /*3a30*/  MUFU.TANH R53, R53 ;  /* 0x0000003500357308 */ /* 0x000ea20000002400 */
[----:B0-----:R-:W-:-:S02]  /*3a40*/  FSEL R28, R28, -INF , P4 ;  /* 0xff8000001c1c7808 */ /* 0x001fc40002000000 */
[----:B------:R-:W-:-:S05]  /*3a50*/  ISETP.GT.AND P4, PT, R91, 0x90, PT ;  /* 0x000000905b00780c */ /* 0x000fca0003f84270 */
[----:B------:R0:W-:Y:S08]  /*3a60*/  MUFU.EX2 R56, R95 ;  /* 0x0000005f00387308 */ /* 0x0001f00000000800 */
[----:B------:R-:W3:Y:S01]  /*3a70*/  MUFU.TANH R32, R32 ;  /* 0x0000002000207308 */ /* 0x000ee20000002400 */
[----:B0-----:R-:W-:Y:S02]  /*3a80*/  FMNMX.FTZ R95, R52, R93, !PT ;  /* 0x0000005d345f7209 */ /* 0x001fe40007810000 */
[----:B------:R-:W-:-:S02]  /*3a90*/  FSEL R93, R25, -INF , P3 ;  /* 0xff800000195d7808 */ /* 0x000fc40001800000 */
[----:B------:R-:W-:Y:S02]  /*3aa0*/  FMNMX.FTZ R96, R80, R95, !PT ;  /* 0x0000005f50607209 */ /* 0x000fe40007810000 */
[----:B------:R-:W-:Y:S01]  /*3ab0*/  ISETP.GT.AND P3, PT, R91, 0x89, PT ;  /* 0x000000895b00780c */ /* 0x000fe20003f64270 */
[----:B------:R-:W0:Y:S01]  /*3ac0*/  MUFU.TANH R86, R86 ;  /* 0x0000005600567308 */ /* 0x000e220000002400 */
[----:B------:R-:W-:Y:S02]  /*3ad0*/  FMNMX.FTZ R25, R93, R96, !PT ;  /* 0x000000605d197209 */ /* 0x000fe40007810000 */
[----:B-1----:R-:W-:Y:S02]  /*3ae0*/  FSEL R29, R29, -INF , P3 ;  /* 0xff8000001d1d7808 */ /* 0x002fe40001800000 */
[----:B------:R-:W-:Y:S01]  /*3af0*/  FMNMX.FTZ R46, R28, R25, !PT ;  /* 0x000000191c2e7209 */ /* 0x000fe20007810000 */
[--C-:B------:R-:W-:Y:S01]  /*3b00*/  FFMA.FTZ R25, R30, UR20, -R33.reuse ;  /* 0x000000141e197c23 */ /* 0x100fe20008010821 */
[----:B------:R-:W-:Y:S01]  /*3b10*/  ISETP.GT.AND P3, PT, R91, 0x91, PT ;  /* 0x000000915b00780c */ /* 0x000fe20003f64270 */
[----:B------:R-:W1:Y:S01]  /*3b20*/  MUFU.TANH R36, R36 ;  /* 0x0000002400247308 */ /* 0x000e620000002400 */
        /* <DEDUP_REMOVED lines=9> */
[--C-:B------:R-:W-:Y:S01]  /*3bc0*/  FFMA.FTZ R46, R51, UR20, -R33.reuse ;  /* 0x00000014332e7c23 */ /* 0x100fe20008010821 */
[----:B------:R-:W-:Y:S01]  /*3bd0*/  ISETP.GT.AND P3, PT, R91, 0x99, PT ;  /* 0x000000995b00780c */ /* 0x000fe20003f64270 */
[----:B------:R-:W-:Y:S01]  /*3be0*/  FFMA.FTZ R51, R58, UR20, -R33 ;  /* 0x000000143a337c23 */ /* 0x000fe20008010821 */
[----:B0-----:R-:W-:Y:S01]  /*3bf0*/  FSEL R86, R86, -INF , P4 ;  /* 0xff80000056567808 */ /* 0x001fe20002000000 */
[----:B------:R-:W-:Y:S01]  /*3c00*/  IMAD.U32 R63, RZ, RZ, UR20 ;  /* 0x00000014ff3f7e24 */ /* 0x000fe2000f8e00ff */
[----:B------:R-:W-:Y:S01]  /*3c10*/  FMNMX.FTZ R95, R32, R95, !PT ;  /* 0x0000005f205f7209 */ /* 0x000fe20007810000 */
[----:B------:R-:W-:Y:S01]  /*3c20*/  MUFU.EX2 R37, R37 ;  /* 0x0000002500257308 */ /* 0x000fe20000000800 */
[----:B-1----:R-:W-:-:S02]  /*3c30*/  FSEL R91, R36, -INF , P3 ;  /* 0xff800000245b7808 */ /* 0x002fc40001800000 */
[----:B------:R-:W-:-:S04]  /*3c40*/  FMNMX.FTZ R36, R86, R95, !PT ;  /* 0x0000005f56247209 */ /* 0x000fc80007810000 */
[----:B------:R-:W-:Y:S01]  /*3c50*/  FMNMX.FTZ R95, R91, R36, !PT ;  /* 0x000000245b5f7209 */ /* 0x000fe20007810000 */
[----:B------:R-:W-:-:S01]  /*3c60*/  FFMA.FTZ R36, R50, UR20, -R33 ;  /* 0x0000001432247c23 */ /* 0x000fc20008010821 */
[----:B------:R-:W-:Y:S01]  /*3c70*/  FFMA.FTZ R50, R62, UR20, -R33 ;  /* 0x000000143e327c23 */ /* 0x000fe20008010821 */
[----:B------:R-:W-:Y:S02]  /*3c80*/  MUFU.EX2 R88, R88 ;  /* 0x0000005800587308 */ /* 0x000fe40000000800 */
[----:B------:R-:W0:Y:S06]  /*3c90*/  SHFL.BFLY PT, R96, R95, 0x2, 0x1f ;  /* 0x0c401f005f607f89 */ /* 0x000e2c00000e0000 */
[----:B------:R-:W-:Y:S08]  /*3ca0*/  MUFU.EX2 R87, R87 ;  /* 0x0000005700577308 */ /* 0x000ff00000000800 */
[----:B------:R-:W1:Y:S08]  /*3cb0*/  MUFU.EX2 R90, R90 ;  /* 0x0000005a005a7308 */ /* 0x000e700000000800 */
[----:B------:R-:W-:Y:S01]  /*3cc0*/  MUFU.EX2 R82, R104 ;  /* 0x0000006800527308 */ /* 0x000fe20000000800 */
[----:B0-----:R-:W-:-:S05]  /*3cd0*/  FMNMX.FTZ R96, R95, R96, !PT ;  /* 0x000000605f607209 */ /* 0x001fca0007810000 */
[----:B------:R-:W0:Y:S02]  /*3ce0*/  SHFL.BFLY PT, R95, R96, 0x1, 0x1f ;  /* 0x0c201f00605f7f89 */ /* 0x000e2400000e0000 */
[----:B------:R-:W-:Y:S01]  /*3cf0*/  MUFU.EX2 R81, R81 ;  /* 0x0000005100517308 */ /* 0x000fe20000000800 */
[----:B-1----:R-:W-:-:S04]  /*3d00*/  F2FP.SATFINITE.E4M3.F32.PACK_AB_MERGE_C R153, R90, R87, RZ ;  /* 0x000000575a99723e */ /* 0x002fc800048070ff */
[----:B------:R-:W-:-:S03]  /*3d10*/  F2FP.SATFINITE.E4M3.F32.PACK_AB_MERGE_C R153, R88, R37, R153 ;  /* 0x000000255899723e */ /* 0x000fc60004807099 */
[----:B------:R-:W1:Y:S08]  /*3d20*/  MUFU.EX2 R94, R94 ;  /* 0x0000005e005e7308 */ /* 0x000e700000000800 */
[----:B------:R-:W2:Y:S01]  /*3d30*/  MUFU.EX2 R14, R97 ;  /* 0x00000061000e7308 */ /* 0x000ea20000000800 */
[----:B0-----:R-:W-:-:S07]  /*3d40*/  FMNMX.FTZ R58, R96, R95, !PT ;  /* 0x0000005f603a7209 */ /* 0x001fce0007810000 */
[----:B------:R-:W-:Y:S01]  /*3d50*/  MUFU.EX2 R79, R79 ;  /* 0x0000004f004f7308 */ /* 0x000fe20000000800 */
[----:B-1----:R-:W-:Y:S02]  /*3d60*/  F2FP.SATFINITE.E4M3.F32.PACK_AB_MERGE_C R155, R94, R5, RZ ;  /* 0x000000055e9b723e */ /* 0x002fe400048070ff */
[C---:B------:R-:W-:Y:S01]  /*3d70*/  FSETP.NEU.FTZ.AND P3, PT, R58.reuse, -INF , PT ;  /* 0xff8000003a00780b */ /* 0x040fe20003f7d000 */
[----:B------:R-:W-:-:S01]  /*3d80*/  FFMA.FTZ R62, R58, R63, -8 ;  /* 0xc10000003a3e7423 */ /* 0x000fc2000001003f */
[----:B------:R-:W-:-:S03]  /*3d90*/  F2FP.SATFINITE.E4M3.F32.PACK_AB_MERGE_C R155, R81, R82, R155 ;  /* 0x00000052519b723e */ /* 0x000fc6000480709b */
[----:B------:R-:W-:Y:S01]  /*3da0*/  MUFU.EX2 R77, R77 ;  /* 0x0000004d004d7308 */ /* 0x000fe20000000800 */
[----:B------:R-:W-:Y:S02]  /*3db0*/  FSEL R33, R62, RZ, P3 ;  /* 0x000000ff3e217208 */ /* 0x000fe40001800000 */
[----:B--2---:R-:W-:Y:S02]  /*3dc0*/  F2FP.SATFINITE.E4M3.F32.PACK_AB_MERGE_C R149, R89, R14, RZ ;  /* 0x0000000e5995723e */ /* 0x004fe400048070ff */
[----:B------:R-:W-:Y:S01]  /*3dd0*/  PLOP3.LUT P3, PT, PT, PT, UP1, 0x80, 0x0 ;  /* 0x000000000000781c */ /* 0x000fe20003f6f018 */
        /* <DEDUP_REMOVED lines=34> */
[----:B------:R-:W-:Y:S01]  /*4000*/  FFMA.FTZ R75, R75, UR20, -R33 ;  /* 0x000000144b4b7c23 */ /* 0x000fe20008010821 */
[----:B------:R-:W-:Y:S01]  /*4010*/  F2FP.SATFINITE.E4M3.F32.PACK_AB_MERGE_C R149, R12, R83, R149 ;  /* 0x000000530c95723e */ /* 0x000fe20004807095 */
[----:B------:R-:W-:Y:S01]  /*4020*/  FADD.FTZ R98, R82, R85 ;  /* 0x0000005552627221 */ /* 0x000fe20000010000 */
[----:B------:R-:W-:-:S01]  /*4030*/  FFMA.FTZ R52, R52, UR20, -R33 ;  /* 0x0000001434347c23 */ /* 0x000fc20008010821 */
[----:B------:R-:W0:Y:S01]  /*4040*/  MUFU.EX2 R6, R6 ;  /* 0x0000000600067308 */ /* 0x000e220000000800 */
[----:B-1----:R-:W-:-:S01]  /*4050*/  FADD.FTZ R69, R63, R68 ;  /* 0x000000443f457221 */ /* 0x002fc20000010000 */
[----:B------:R-:W-:Y:S01]  /*4060*/  FFMA.FTZ R68, R40, UR20, -R33 ;  /* 0x0000001428447c23 */ /* 0x000fe20008010821 */
[----:B------:R-:W-:-:S02]  /*4070*/  @!P1 VIADD R40, R2, 0x13240 ;  /* 0x0001324002289836 */ /* 0x000fc40000000000 */
[----:B------:R-:W-:Y:S01]  /*4080*/  FADD.FTZ R98, R81, R98 ;  /* 0x0000006251627221 */ /* 0x000fe20000010000 */
[----:B------:R-:W-:-:S01]  /*4090*/  FFMA.FTZ R80, R80, UR20, -R33 ;  /* 0x0000001450507c23 */ /* 0x000fc20008010821 */
[--C-:B------:R-:W-:Y:S01]  /*40a0*/  FFMA.FTZ R93, R93, UR20, -R33.reuse ;  /* 0x000000145d5d7c23 */ /* 0x100fe20008010821 */
[----:B------:R-:W-:-:S01]  /*40b0*/  FFMA.FTZ R53, R53, UR20, -R33 ;  /* 0x0000001435357c23 */ /* 0x000fc20008010821 */
[----:B------:R-:W1:Y:S01]  /*40c0*/  MUFU.EX2 R7, R7 ;  /* 0x0000000700077308 */ /* 0x000e620000000800 */
[----:B--2---:R-:W-:-:S01]  /*40d0*/  FADD.FTZ R69, R92, R69 ;  /* 0x000000455c457221 */ /* 0x004fc20000010000 */
[----:B------:R-:W-:Y:S01]  /*40e0*/  @!P1 PRMT R40, RZ, 0x654, R40 ;  /* 0x00000654ff289816 */ /* 0x000fe20000000028 */
[----:B------:R-:W-:-:S01]  /*40f0*/  FADD.FTZ R85, R5, R98 ;  /* 0x0000006205557221 */ /* 0x000fc20000010000 */
[----:B------:R-:W-:Y:S01]  /*4100*/  F2FP.SATFINITE.E4M3.F32.PACK_AB_MERGE_C R63, R92, R63, RZ ;  /* 0x0000003f5c3f723e */ /* 0x000fe200048070ff */
[----:B------:R-:W-:-:S01]  /*4110*/  FFMA.FTZ R32, R32, UR20, -R33 ;  /* 0x0000001420207c23 */ /* 0x000fc20008010821 */
[----:B------:R2:W-:Y:S01]  /*4120*/  @!P1 SYNCS.ARRIVE.TRANS64.RED.A1T0 RZ, [R40+URZ], RZ ;  /* 0x000000ff28ff99a7 */ /* 0x0005e2000810043f */
[----:B------:R-:W-:-:S01]  /*4130*/  FFMA.FTZ R86, R86, UR20, -R33 ;  /* 0x0000001456567c23 */ /* 0x000fc20008010821 */
[----:B------:R-:W3:Y:S01]  /*4140*/  MUFU.EX2 R10, R10 ;  /* 0x0000000a000a7308 */ /* 0x000ee20000000800 */
[----:B0-----:R-:W-:-:S01]  /*4150*/  FADD.FTZ R78, R6, R69 ;  /* 0x00000045064e7221 */ /* 0x001fc20000010000 */
[----:B------:R-:W-:Y:S01]  /*4160*/  F2FP.SATFINITE.E4M3.F32.PACK_AB_MERGE_C R152, R62, R3, R63 ;  /* 0x000000033e98723e */ /* 0x000fe2000480703f */
[----:B--2---:R-:W-:-:S01]  /*4170*/  FFMA.FTZ R40, R76, UR20, -R33 ;  /* 0x000000144c287c23 */ /* 0x004fc20008010821 */
[----:B------:R-:W-:-:S04]  /*4180*/  FADD.FTZ R76, R94, R85 ;  /* 0x000000555e4c7221 */ /* 0x000fc80000010000 */
[----:B------:R-:W0:Y:S01]  /*4190*/  MUFU.EX2 R95, R95 ;  /* 0x0000005f005f7308 */ /* 0x000e220000000800 */
[----:B-1----:R-:W-:-:S01]  /*41a0*/  FADD.FTZ R69, R7, R78 ;  /* 0x0000004e07457221 */ /* 0x002fc20000010000 */
[----:B------:R-:W-:-:S04]  /*41b0*/  FADD.FTZ R85, R83, R76 ;  /* 0x0000004c53557221 */ /* 0x000fc80000010000 */
[----:B------:R-:W-:Y:S02]  /*41c0*/  FADD.FTZ R85, R12, R85 ;  /* 0x000000550c557221 */ /* 0x000fe40000010000 */
[----:B------:R-:W1:Y:S02]  /*41d0*/  MUFU.EX2 R8, R8 ;  /* 0x0000000800087308 */ /* 0x000e640000000800 */
[----:B------:R-:W-:-:S04]  /*41e0*/  FADD.FTZ R78, R14, R85 ;  /* 0x000000550e4e7221 */ /* 0x000fc80000010000 */
[----:B------:R-:W-:Y:S02]  /*41f0*/  FADD.FTZ R78, R89, R78 ;  /* 0x0000004e594e7221 */ /* 0x000fe40000010000 */
[----:B------:R-:W2:Y:S08]  /*4200*/  MUFU.EX2 R9, R9 ;  /* 0x0000000900097308 */ /* 0x000eb00000000800 */
[----:B------:R-:W4:Y:S08]  /*4210*/  MUFU.EX2 R13, R13 ;  /* 0x0000000d000d7308 */ /* 0x000f300000000800 */
[----:B------:R3:W-:Y:S08]  /*4220*/  MUFU.EX2 R2, R68 ;  /* 0x0000004400027308 */ /* 0x0007f00000000800 */
[----:B------:R-:W5:Y:S01]  /*4230*/  MUFU.EX2 R84, R84 ;  /* 0x0000005400547308 */ /* 0x000f620000000800 */
[----:B---3--:R-:W-:-:S04]  /*4240*/  FADD.FTZ R68, R10, R69 ;  /* 0x000000450a447221 */ /* 0x008fc80000010000 */
[----:B0-----:R-:W-:Y:S01]  /*4250*/  FADD.FTZ R69, R95, R68 ;  /* 0x000000445f457221 */ /* 0x001fe20000010000 */
[----:B------:R-:W-:-:S01]  /*4260*/  FFMA.FTZ R68, R48, UR20, -R33 ;  /* 0x0000001430447c23 */ /* 0x000fc20008010821 */
[----:B------:R-:W-:Y:S01]  /*4270*/  FFMA.FTZ R48, R49, UR20, -R33 ;  /* 0x0000001431307c23 */ /* 0x000fe20008010821 */
[----:B------:R-:W0:Y:S01]  /*4280*/  MUFU.EX2 R11, R11 ;  /* 0x0000000b000b7308 */ /* 0x000e220000000800 */
[----:B-1----:R-:W-:-:S01]  /*4290*/  FADD.FTZ R76, R8, R69 ;  /* 0x00000045084c7221 */ /* 0x002fc20000010000 */
[----:B------:R-:W-:-:S03]  /*42a0*/  F2FP.SATFINITE.E4M3.F32.PACK_AB_MERGE_C R95, R95, R10, RZ ;  /* 0x0000000a5f5f723e */ /* 0x000fc600048070ff */
[----:B--2---:R-:W-:Y:S01]  /*42b0*/  FADD.FTZ R76, R9, R76 ;  /* 0x0000004c094c7221 */ /* 0x004fe20000010000 */
[----:B------:R-:W-:Y:S02]  /*42c0*/  F2FP.SATFINITE.E4M3.F32.PACK_AB_MERGE_C R154, R7, R6, R95 ;  /* 0x00000006079a723e */ /* 0x000fe4000480705f */
[----:B------:R-:W1:Y:S01]  /*42d0*/  MUFU.EX2 R20, R20 ;  /* 0x0000001400147308 */ /* 0x000e620000000800 */
[----:B----4-:R-:W-:-:S01]  /*42e0*/  FADD.FTZ R69, R13, R76 ;  /* 0x0000004c0d457221 */ /* 0x010fc20000010000 */
[----:B------:R-:W-:-:S03]  /*42f0*/  FFMA.FTZ R76, R28, UR20, -R33 ;  /* 0x000000141c4c7c23 */ /* 0x000fc60008010821 */
[----:B-----5:R-:W-:Y:S01]  /*4300*/  FADD.FTZ R98, R84, R69 ;  /* 0x0000004554627221 */ /* 0x020fe20000010000 */
[----:B------:R-:W-:-:S01]  /*4310*/  FADD.FTZ R69, R79, R78 ;  /* 0x0000004e4f457221 */ /* 0x000fc20000010000 */
[----:B------:R-:W-:Y:S01]  /*4320*/  FFMA.FTZ R78, R29, UR20, -R33 ;  /* 0x000000141d4e7c23 */ /* 0x000fe20008010821 */
[----:B------:R-:W2:Y:S01]  /*4330*/  MUFU.EX2 R21, R21 ;  /* 0x0000001500157308 */ /* 0x000ea20000000800 */
[----:B0-----:R-:W-:-:S01]  /*4340*/  FADD.FTZ R29, R11, R98 ;  /* 0x000000620b1d7221 */ /* 0x001fc20000010000 */
[----:B------:R-:W-:Y:S01]  /*4350*/  FADD.FTZ R100, R56, R69 ;  /* 0x0000004538647221 */ /* 0x000fe20000010000 */
[----:B------:R-:W-:Y:S01]  /*4360*/  F2FP.SATFINITE.E4M3.F32.PACK_AB_MERGE_C R84, R84, R13, RZ ;  /* 0x0000000d5454723e */ /* 0x000fe200048070ff */
[----:B------:R-:W-:-:S03]  /*4370*/  FFMA.FTZ R33, R91, UR20, -R33 ;  /* 0x000000145b217c23 */ /* 0x000fc60008010821 */
[----:B------:R-:W-:Y:S01]  /*4380*/  F2FP.SATFINITE.E4M3.F32.PACK_AB_MERGE_C R148, R9, R8, R84 ;  /* 0x000000080994723e */ /* 0x000fe20004807054 */
[----:B------:R-:W0:Y:S01]  /*4390*/  MUFU.EX2 R70, R70 ;  /* 0x0000004600467308 */ /* 0x000e220000000800 */
[----:B-1----:R-:W-:-:S07]  /*43a0*/  FADD.FTZ R98, R20, R29 ;  /* 0x0000001d14627221 */ /* 0x002fce0000010000 */
[----:B------:R-:W1:Y:S01]  /*43b0*/  MUFU.EX2 R96, R96 ;  /* 0x0000006000607308 */ /* 0x000e620000000800 */
[----:B--2---:R-:W-:-:S07]  /*43c0*/  FADD.FTZ R69, R21, R98 ;  /* 0x0000006215457221 */ /* 0x004fce0000010000 */
[----:B------:R-:W-:Y:S01]  /*43d0*/  MUFU.EX2 R67, R67 ;  /* 0x0000004300437308 */ /* 0x000fe20000000800 */
[----:B0-----:R-:W-:-:S04]  /*43e0*/  F2FP.SATFINITE.E4M3.F32.PACK_AB_MERGE_C R151, R70, R77, RZ ;  /* 0x0000004d4697723e */ /* 0x001fc800048070ff */
[----:B------:R-:W-:-:S03]  /*43f0*/  F2FP.SATFINITE.E4M3.F32.PACK_AB_MERGE_C R151, R56, R79, R151 ;  /* 0x0000004f3897723e */ /* 0x000fc60004807097 */
[----:B------:R-:W0:Y:S01]  /*4400*/  MUFU.EX2 R15, R15 ;  /* 0x0000000f000f7308 */ /* 0x000e220000000800 */
[----:B-1----:R-:W-:-:S01]  /*4410*/  FADD.FTZ R90, R96, R69 ;  /* 0x00000045605a7221 */ /* 0x002fc20000010000 */
[----:B------:R-:W-:-:S04]  /*4420*/  F2FP.SATFINITE.E4M3.F32.PACK_AB_MERGE_C R96, R96, R21, RZ ;  /* 0x000000156060723e */ /* 0x000fc800048070ff */
[----:B------:R-:W-:Y:S02]  /*4430*/  F2FP.SATFINITE.E4M3.F32.PACK_AB_MERGE_C R150, R20, R11, R96 ;  /* 0x0000000b1496723e */ /* 0x000fe40004807060 */
[----:B------:R-:W-:Y:S08]  /*4440*/  MUFU.EX2 R66, R66 ;  /* 0x0000004200427308 */ /* 0x000ff00000000800 */
[----:B------:R-:W1:Y:S01]  /*4450*/  MUFU.EX2 R72, R72 ;  /* 0x0000004800487308 */ /* 0x000e620000000800 */
[----:B0-----:R-:W-:-:S07]  /*4460*/  FADD.FTZ R5, R15, R90 ;  /* 0x0000005a0f057221 */ /* 0x001fce0000010000 */
[----:B------:R-:W-:Y:S08]  /*4470*/  MUFU.EX2 R55, R55 ;  /* 0x0000003700377308 */ /* 0x000ff00000000800 */
[----:B------:R0:W-:Y:S01]  /*4480*/  MUFU.EX2 R49, R71 ;  /* 0x0000004700317308 */ /* 0x0001e20000000800 */
[----:B-1----:R-:W-:-:S07]  /*4490*/  FADD.FTZ R14, R72, R5 ;  /* 0x00000005480e7221 */ /* 0x002fce0000010000 */
[----:B------:R-:W1:Y:S01]  /*44a0*/  MUFU.EX2 R73, R73 ;  /* 0x0000004900497308 */ /* 0x000e620000000800 */
[----:B0-----:R-:W-:-:S04]  /*44b0*/  FADD.FTZ R71, R77, R100 ;  /* 0x000000644d477221 */ /* 0x001fc80000010000 */
[----:B------:R-:W-:-:S03]  /*44c0*/  FADD.FTZ R98, R70, R71 ;  /* 0x0000004746627221 */ /* 0x000fc60000010000 */
[----:B------:R-:W0:Y:S01]  /*44d0*/  MUFU.EX2 R42, R42 ;  /* 0x0000002a002a7308 */ /* 0x000e220000000800 */
[----:B------:R-:W-:-:S07]  /*44e0*/  FADD.FTZ R69, R67, R98 ;  /* 0x0000006243457221 */ /* 0x000fce0000010000 */
[----:B------:R-:W2:Y:S01]  /*44f0*/  MUFU.EX2 R74, R74 ;  /* 0x0000004a004a7308 */ /* 0x000ea20000000800 */
[----:B-1----:R-:W-:-:S07]  /*4500*/  FADD.FTZ R5, R73, R14 ;  /* 0x0000000e49057221 */ /* 0x002fce0000010000 */
[----:B------:R-:W-:Y:S01]  /*4510*/  MUFU.EX2 R26, R26 ;  /* 0x0000001a001a7308 */ /* 0x000fe20000000800 */
[----:B0-----:R-:W-:-:S04]  /*4520*/  F2FP.SATFINITE.E4M3.F32.PACK_AB_MERGE_C R145, R42, R55, RZ ;  /* 0x000000372a91723e */ /* 0x001fc800048070ff */
[----:B------:R-:W-:-:S03]  /*4530*/  F2FP.SATFINITE.E4M3.F32.PACK_AB_MERGE_C R145, R66, R67, R145 ;  /* 0x000000434291723e */ /* 0x000fc60004807091 */
[----:B------:R-:W0:Y:S01]  /*4540*/  MUFU.EX2 R60, R60 ;  /* 0x0000003c003c7308 */ /* 0x000e220000000800 */
[----:B--2---:R-:W-:-:S04]  /*4550*/  F2FP.SATFINITE.E4M3.F32.PACK_AB_MERGE_C R73, R74, R73, RZ ;  /* 0x000000494a49723e */ /* 0x004fc800048070ff */
[----:B------:R-:W-:-:S03]  /*4560*/  F2FP.SATFINITE.E4M3.F32.PACK_AB_MERGE_C R144, R72, R15, R73 ;  /* 0x0000000f4890723e */ /* 0x000fc60004807049 */
[----:B------:R-:W1:Y:S08]  /*4570*/  MUFU.EX2 R43, R43 ;  /* 0x0000002b002b7308 */ /* 0x000e700000000800 */
[----:B------:R2:W-:Y:S08]  /*4580*/  MUFU.EX2 R29, R68 ;  /* 0x00000044001d7308 */ /* 0x0005f00000000800 */
[----:B------:R-:W3:Y:S01]  /*4590*/  MUFU.EX2 R61, R61 ;  /* 0x0000003d003d7308 */ /* 0x000ee20000000800 */
[----:B--2---:R-:W-:-:S04]  /*45a0*/  FADD.FTZ R68, R66, R69 ;  /* 0x0000004542447221 */ /* 0x004fc80000010000 */
        /* <DEDUP_REMOVED lines=8> */
[----:B---3--:R-:W-:-:S06]  /*4630*/  FADD.FTZ R13, R61, R10 ;  /* 0x0000000a3d0d7221 */ /* 0x008fcc0000010000 */
        /* <DEDUP_REMOVED lines=9> */
[C---:B--2---:R-:W-:Y:S01]  /*46d0*/  F2FP.SATFINITE.E4M3.F32.PACK_AB_MERGE_C R64, R65.reuse, R64, RZ ;  /* 0x000000404140723e */ /* 0x044fe200048070ff */
[----:B------:R-:W-:-:S03]  /*46e0*/  FADD.FTZ R65, R65, R14 ;  /* 0x0000000e41417221 */ /* 0x000fc60000010000 */
[----:B------:R-:W-:Y:S01]  /*46f0*/  F2FP.SATFINITE.E4M3.F32.PACK_AB_MERGE_C R146, R61, R60, R64 ;  /* 0x0000003c3d92723e */ /* 0x000fe20004807040 */
[----:B------:R-:W-:-:S02]  /*4700*/  FADD.FTZ R14, R2, R65 ;  /* 0x00000041020e7221 */ /* 0x000fc40000010000 */
        /* <DEDUP_REMOVED lines=22> */
[----:B0-----:R-:W-:-:S01]  /*4870*/  FADD.FTZ R14, R46, R27 ;  /* 0x0000001b2e0e7221 */ /* 0x001fc20000010000 */
[----:B------:R-:W-:-:S06]  /*4880*/  CS2R R26, SRZ ;  /* 0x00000000001a7805 */ /* 0x000fcc000001ff00 */
[----:B------:R-:W-:Y:S01]  /*4890*/  MUFU.EX2 R34, R34 ;  /* 0x0000002200227308 */ /* 0x000fe20000000800 */
[----:B-1----:R-:W-:-:S04]  /*48a0*/  FADD.FTZ R12, R28, R49 ;  /* 0x000000311c0c7221 */ /* 0x002fc80000010000 */
[----:B------:R-:W-:-:S03]  /*48b0*/  FADD.FTZ R21, R29, R12 ;  /* 0x0000000c1d157221 */ /* 0x000fc60000010000 */
[----:B------:R-:W0:Y:S01]  /*48c0*/  MUFU.EX2 R35, R35 ;  /* 0x0000002300237308 */ /* 0x000e220000000800 */
[----:B--2---:R-:W-:-:S07]  /*48d0*/  FADD.FTZ R25, R47, R14 ;  /* 0x0000000e2f197221 */ /* 0x004fce0000010000 */
[----:B------:R-:W1:Y:S08]  /*48e0*/  MUFU.EX2 R48, R48 ;  /* 0x0000003000307308 */ /* 0x000e700000000800 */
[----:B------:R-:W2:Y:S01]  /*48f0*/  MUFU.EX2 R69, R52 ;  /* 0x0000003400457308 */ /* 0x000ea20000000800 */
[----:B0-----:R-:W-:Y:S01]  /*4900*/  F2FP.SATFINITE.E4M3.F32.PACK_AB_MERGE_C R14, R35, R34, RZ ;  /* 0x00000022230e723e */ /* 0x001fe200048070ff */
[----:B------:R-:W-:Y:S01]  /*4910*/  FADD.FTZ R34, R34, R25 ;  /* 0x0000001922227221 */ /* 0x000fe20000010000 */
[----:B------:R-:W-:-:S02]  /*4920*/  CS2R R24, SRZ ;  /* 0x0000000000187805 */ /* 0x000fc4000001ff00 */
[----:B------:R-:W-:Y:S01]  /*4930*/  F2FP.SATFINITE.E4M3.F32.PACK_AB_MERGE_C R143, R47, R46, R14 ;  /* 0x0000002e2f8f723e */ /* 0x000fe2000480700e */
[----:B------:R-:W-:-:S01]  /*4940*/  FADD.FTZ R35, R35, R34 ;  /* 0x0000002223237221 */ /* 0x000fc20000010000 */
[----:B------:R-:W-:Y:S01]  /*4950*/  CS2R R46, SRZ ;  /* 0x00000000002e7805 */ /* 0x000fe2000001ff00 */
[----:B------:R-:W-:Y:S01]  /*4960*/  MUFU.EX2 R50, R50 ;  /* 0x0000003200327308 */ /* 0x000fe20000000800 */
[----:B-1----:R-:W-:-:S07]  /*4970*/  FADD.FTZ R12, R48, R21 ;  /* 0x00000015300c7221 */ /* 0x002fce0000010000 */
        /* <DEDUP_REMOVED lines=20> */
[----:B------:R-:W-:Y:S01]  /*4ac0*/  FADD.FTZ R59, R59, R50 ;  /* 0x000000323b3b7221 */ /* 0x000fe20000010000 */
[----:B------:R-:W-:-:S05]  /*4ad0*/  CS2R R50, SRZ ;  /* 0x0000000000327805 */ /* 0x000fca000001ff00 */
        /* <DEDUP_REMOVED lines=19> */
[----:B------:R-:W-:Y:S02]  /*4c10*/  CS2R R54, SRZ ;  /* 0x0000000000367805 */ /* 0x000fe4000001ff00 */
[----:B------:R-:W-:Y:S02]  /*4c20*/  CS2R R38, SRZ ;  /* 0x0000000000267805 */ /* 0x000fe4000001ff00 */
[----:B-1----:R-:W-:Y:S01]  /*4c30*/  F2FP.SATFINITE.E4M3.F32.PACK_AB_MERGE_C R2, R33, R86, RZ ;  /* 0x000000562102723e */ /* 0x002fe200048070ff */
[----:B------:R-:W-:-:S03]  /*4c40*/  FADD.FTZ R86, R86, R3 ;  /* 0x0000000356567221 */ /* 0x000fc60000010000 */
[----:B------:R-:W-:Y:S01]  /*4c50*/  F2FP.SATFINITE.E4M3.F32.PACK_AB_MERGE_C R138, R32, R53, R2 ;  /* 0x00000035208a723e */ /* 0x000fe20004807002 */
[----:B------:R-:W-:-:S01]  /*4c60*/  FADD.FTZ R2, R44, R45 ;  /* 0x0000002d2c027221 */ /* 0x000fc20000010000 */
[----:B------:R-:W-:Y:S01]  /*4c70*/  FADD.FTZ R3, R33, R86 ;  /* 0x0000005621037221 */ /* 0x000fe20000010000 */
        /* <DEDUP_REMOVED lines=11> */
.L_x_12287:
[----:B------:R-:W-:-:S04]  /*4d30*/  UISETP.NE.AND UP1, UPT, UR25, 0x1, UPT ;  /* 0x000000011900788c */ /* 0x000fc8000bf25270 */
[----:B------:R-:W-:-:S04]  /*4d40*/  USEL UR37, URZ, 0x1, UP1 ;  /* 0x000000013f257887 */ /* 0x000fc80008800000 */
[----:B------:R-:W-:Y:S01]  /*4d50*/  ULOP3.LUT UR37, UR26, UR37, URZ, 0x3c, !UPT ;  /* 0x000000251a257292 */ /* 0x000fe2000f8e3c3f */
[----:B------:R-:W-:Y:S11]  /*4d60*/  @!P0 BRA `(.L_x_12278) ;  /* 0x0000000000048947 */ /* 0x000ff60003800000 */
[----:B------:R-:W-:Y:S01]  /*4d70*/  BPT.TRAP 0x1 ;  /* 0x000000040000795c */ /* 0x000fe20000300000 */
.L_x_12278:
        /* <DEDUP_REMOVED lines=9> */
.L_x_12279:
[----:B-1----:R-:W-:Y:S05]  /*4e10*/  @P3 BRA `(.L_x_12280) ;  /* 0x0000000000083947 */ /* 0x002fea0003800000 */
[----:B------:R-:W1:Y:S02]  /*4e20*/  SYNCS.PHASECHK.TRANS64.TRYWAIT P3, [UR22+0x13230], R7 ;  /* 0x01323007ff0075a7 */ /* 0x000e640008060156 */
[----:B-1----:R-:W-:Y:S05]  /*4e30*/  @!P3 BRA `(.L_x_12281) ;  /* 0x000000b800f8b947 */ /* 0x002fea0003800000 */
.L_x_12280:
        /* <DEDUP_REMOVED lines=64> */
.L_x_12282:
[----:B------:R-:W-:Y:S01]  /*5240*/  ULEA UR11, UR25, UR45, 0x3 ;  /* 0x0000002d190b7291 */ /* 0x000fe2000f8e183f */
[----:B01----:R-:W-:-:S05]  /*5250*/  IMAD.U32 R7, RZ, RZ, UR26 ;  /* 0x0000001aff077e24 */ /* 0x003fca000f8e00ff */
[----:B------:R-:W-:-:S04]  /*5260*/  SHF.L.U32 R7, R7, 0x1f, RZ ;  /* 0x0000001f07077819 */ /* 0x000fc800000006ff */
[----:B------:R0:W1:Y:S01]  /*5270*/  SYNCS.PHASECHK.TRANS64.TRYWAIT P3, [UR11+0x13250], R7 ;  /* 0x01325007ff0075a7 */ /* 0x000062000806014b */
[----:B------:R-:W-:Y:S05]  /*5280*/  @!P0 BRA `(.L_x_12283) ;  /* 0x0000000000048947 */ /* 0x000fea0003800000 */
[----:B------:R-:W-:Y:S01]  /*5290*/  BPT.TRAP 0x1 ;  /* 0x000000040000795c */ /* 0x000fe20000300000 */
.L_x_12283:
[----:B-1----:R-:W-:Y:S05]  /*52a0*/  @P3 BRA `(.L_x_12284) ;  /* 0x0000000000083947 */ /* 0x002fea0003800000 */
[----:B------:R-:W1:Y:S02]  /*52b0*/  SYNCS.PHASECHK.TRANS64.TRYWAIT P3, [UR11+0x13250], R7 ;  /* 0x01325007ff0075a7 */ /* 0x000e64000806014b */
[----:B-1----:R-:W-:Y:S05]  /*52c0*/  @!P3 BRA `(.L_x_12285) ;  /* 0x000000b400ecb947 */ /* 0x002fea0003800000 */
.L_x_12284:
[----:B------:R-:W-:Y:S01]  /*52d0*/  UIADD3 UR6, UR45, 0x1000, URZ ;  /* 0x000010002d067890 */ /* 0x000fe2000fffe03f */
[----:B------:R-:W-:Y:S01]  /*52e0*/  WARPGROUP.ARRIVE ;  /* 0x00000000000079c5 */ /* 0x000fe20000000000 */
[----:B------:R-:W-:Y:S01]  /*52f0*/  UMOV UR7, 0xc0000010 ;  /* 0xc000001000077882 */ /* 0x000fe20000000000 */
[C---:B------:R-:W-:Y:S01]  /*5300*/  FMUL.FTZ R13, R0.reuse, R126 ;  /* 0x0000007e000d7220 */ /* 0x040fe20000410000 */
        /* <DEDUP_REMOVED lines=10> */
[C---:B01----:R-:W-:Y:S01]  /*53b0*/  FMUL.FTZ R7, R0.reuse, R120 ;  /* 0x0000007800077220 */ /* 0x043fe20000410000 */
[C---:B------:R-:W-:Y:S01]  /*53c0*/  FMUL.FTZ R8, R0.reuse, R121 ;  /* 0x0000007900087220 */ /* 0x040fe20000410000 */
[----:B------:R-:W-:Y:S01]  /*53d0*/  UIMAD UR10, UR25, 0x280, UR6 ;  /* 0x00000280190a78a4 */ /* 0x000fe2000f8e0206 */
[C---:B------:R-:W-:Y:S01]  /*53e0*/  FMUL.FTZ R11, R0.reuse, R124 ;  /* 0x0000007c000b7220 */ /* 0x040fe20000410000 */
[----:B------:R-:W-:Y:S01]  /*53f0*/  FMUL.FTZ R120, R0, R131 ;  /* 0x0000008300787220 */ /* 0x000fe20000410000 */
[----:B------:R-:W-:-:S02]  /*5400*/  IMAD.MOV.U32 R131, RZ, RZ, -0x2 ;  /* 0xfffffffeff837424 */ /* 0x000fc400078e00ff */
[C---:B------:R-:W-:Y:S01]  /*5410*/  FMUL.FTZ R9, R0.reuse, R122 ;  /* 0x0000007a00097220 */ /* 0x040fe20000410000 */
[C---:B------:R-:W-:Y:S01]  /*5420*/  FMUL.FTZ R15, R0.reuse, R128 ;  /* 0x00000080000f7220 */ /* 0x040fe20000410000 */
[C---:B------:R-:W-:Y:S01]  /*5430*/  FMUL.FTZ R121, R0.reuse, R132 ;  /* 0x0000008400797220 */ /* 0x040fe20000410000 */
[----:B------:R-:W-:Y:S01]  /*5440*/  UMOV UR6, UR10 ;  /* 0x0000000a00067c82 */ /* 0x000fe20008000000 */
[C---:B------:R-:W-:Y:S01]  /*5450*/  FMUL.FTZ R122, R0.reuse, R133 ;  /* 0x00000085007a7220 */ /* 0x040fe20000410000 */
[----:B------:R-:W-:Y:S01]  /*5460*/  QGMMA.64x64x32.F32.E4M3.E4M3 R24, R152, gdesc[UR4], R24, gsb0 ;  /* 0x00e0000498187df3 */ /* 0x000fe20008000818 */
        /* <DEDUP_REMOVED lines=68> */
[----:B------:R-:W5:Y:S01]  /*58b0*/  MUFU.TANH R105, R105 ;  /* 0x0000006900697308 */ /* 0x000f620000002400 */
[----:B------:R-:W-:Y:S02]  /*58c0*/  WARPGROUP.DEPBAR.LE gsb0, 0x0 ;  /* 0x00008000000079c5 */ /* 0x000fe40000010000 */
[----:B------:R-:W-:-:S05]  /*58d0*/  WARPGROUP.ARRIVE ;  /* 0x00000000000079c5 */ /* 0x000fca0000000000 */
[----:B------:R-:W5:Y:S01]  /*58e0*/  MUFU.TANH R108, R108 ;  /* 0x0000006c006c7308 */ /* 0x000f620000002400 */
[----:B------:R-:W-:Y:S01]  /*58f0*/  QGMMA.64x64x32.F32.E4M3.E4M3 R24, R148, gdesc[UR4], R24, gsb0 ;  /* 0x00e0000494187df3 */ /* 0x000fe20008000818 */
[----:B------:R-:W-:Y:S01]  /*5900*/  @UP0 ULDC UR6, c[0x0][0x44c] ;  /* 0x0001130000060ab9 */ /* 0x000fe20000000800 */
[----:B------:R-:W-:Y:S01]  /*5910*/  UMOV UR7, 0xc0000010 ;  /* 0xc000001000077882 */ /* 0x000fe20000000000 */
[----:B------:R-:W-:Y:S01]  /*5920*/  @P2 IMAD.HI.U32 R127, R126, UR6, RZ ;  /* 0x000000067e7f2c27 */ /* 0x000fe2000f8e00ff */
[----:B------:R-:W-:-:S03]  /*5930*/  @UP0 ULDC UR6, c[0x0][0x450] ;  /* 0x0001140000060ab9 */ /* 0x000fc60000000800 */
[----:B------:R-:W5:Y:S01]  /*5940*/  MUFU.TANH R109, R109 ;  /* 0x0000006d006d7308 */ /* 0x000f620000002400 */
[----:B------:R-:W-:Y:S01]  /*5950*/  @P2 SHF.R.U32.HI R84, RZ, UR6, R127 ;  /* 0x00000006ff542c19 */ /* 0x000fe2000801167f */
[----:B------:R-:W-:Y:S02]  /*5960*/  UMOV UR6, 0x1 ;  /* 0x0000000100067882 */ /* 0x000fe40000000000 */
[----:B------:R-:W-:Y:S02]  /*5970*/  UIMAD UR6, UR24, -0xa0, UR6 ;  /* 0xffffff60180678a4 */ /* 0x000fe4000f8e0206 */
[----:B------:R-:W0:Y:S02]  /*5980*/  SHFL.IDX PT, R127, R84, RZ, 0x1c1f ;  /* 0x001c1fff547f7589 */ /* 0x000e2400000e0000 */
[----:B------:R-:W5:Y:S02]  /*5990*/  MUFU.TANH R112, R112 ;  /* 0x0000007000707308 */ /* 0x000f640000002400 */
[----:B------:R-:W-:Y:S01]  /*59a0*/  IMAD R126, R16, R131, UR6 ;  /* 0x00000006107e7e24 */ /* 0x000fe2000f8e0283 */
[----:B------:R-:W-:-:S03]  /*59b0*/  UIADD3 UR6, UR10, 0x100, URZ ;  /* 0x000001000a067890 */ /* 0x000fc6000fffe03f */
[----:B--2---:R-:W-:Y:S02]  /*59c0*/  IMAD R126, R129, UR48, R126 ;  /* 0x00000030817e7c24 */ /* 0x004fe4000f8e027e */
[C---:B------:R-:W-:Y:S01]  /*59d0*/  FMUL.FTZ R129, R0.reuse, R61 ;  /* 0x0000003d00817220 */ /* 0x040fe20000410000 */
[----:B------:R-:W2:Y:S08]  /*59e0*/  MUFU.TANH R113, R113 ;  /* 0x0000007100717308 */ /* 0x000eb00000002400 */
[----:B------:R-:W2:Y:S01]  /*59f0*/  MUFU.TANH R116, R116 ;  /* 0x0000007400747308 */ /* 0x000ea20000002400 */
[----:B0-----:R-:W-:Y:S01]  /*5a00*/  IADD3 R61, R127, -UR21, R126 ;  /* 0x800000157f3d7c10 */ /* 0x001fe2000fffe07e */
[----:B------:R-:W-:-:S06]  /*5a10*/  FMUL.FTZ R127, R0, R115 ;  /* 0x00000073007f7220 */ /* 0x000fcc0000410000 */
[----:B------:R-:W0:Y:S01]  /*5a20*/  MUFU.TANH R117, R117 ;  /* 0x0000007500757308 */ /* 0x000e220000002400 */
[C---:B------:R-:W-:Y:S02]  /*5a30*/  ISETP.GT.AND P5, PT, R61.reuse, RZ, PT ;  /* 0x000000ff3d00720c */ /* 0x040fe40003fa4270 */
[C---:B------:R-:W-:Y:S02]  /*5a40*/  ISETP.GT.AND P6, PT, R61.reuse, 0x1, PT ;  /* 0x000000013d00780c */ /* 0x040fe40003fc4270 */
[C---:B------:R-:W-:Y:S02]  /*5a50*/  ISETP.GT.AND P3, PT, R61.reuse, 0x8, PT ;  /* 0x000000083d00780c */ /* 0x040fe40003f64270 */
[----:B------:R-:W-:Y:S01]  /*5a60*/  ISETP.GT.AND P4, PT, R61, 0x9, PT ;  /* 0x000000093d00780c */ /* 0x000fe20003f84270 */
[----:B------:R-:W0:Y:S01]  /*5a70*/  MUFU.TANH R88, R88 ;  /* 0x0000005800587308 */ /* 0x000e220000002400 */
[----:B------:R-:W-:Y:S01]  /*5a80*/  FSEL R128, R7, -INF , P5 ;  /* 0xff80000007807808 */ /* 0x000fe20002800000 */
[----:B------:R-:W-:Y:S01]  /*5a90*/  FMUL.FTZ R7, R0, R118 ;  /* 0x0000007600077220 */ /* 0x000fe20000410000 */
[----:B-1----:R-:W-:-:S02]  /*5aa0*/  FSEL R8, R8, -INF , P6 ;  /* 0xff80000008087808 */ /* 0x002fc40003000000 */
[----:B---3--:R-:W-:Y:S02]  /*5ab0*/  FSEL R11, R11, -INF , P3 ;  /* 0xff8000000b0b7808 */ /* 0x008fe40001800000 */
[----:B----4-:R-:W-:Y:S01]  /*5ac0*/  FSEL R12, R12, -INF , P4 ;  /* 0xff8000000c0c7808 */ /* 0x010fe20002000000 */
[----:B------:R-:W1:Y:S01]  /*5ad0*/  MUFU.TANH R89, R89 ;  /* 0x0000005900597308 */ /* 0x000e620000002400 */
[C---:B------:R-:W-:Y:S02]  /*5ae0*/  ISETP.GT.AND P5, PT, R61.reuse, 0x10, PT ;  /* 0x000000103d00780c */ /* 0x040fe40003fa4270 */
[C---:B------:R-:W-:Y:S02]  /*5af0*/  ISETP.GT.AND P6, PT, R61.reuse, 0x11, PT ;  /* 0x000000113d00780c */ /* 0x040fe40003fc4270 */
[C---:B------:R-:W-:Y:S02]  /*5b00*/  ISETP.GT.AND P3, PT, R61.reuse, 0x18, PT ;  /* 0x000000183d00780c */ /* 0x040fe40003f64270 */
[----:B------:R-:W-:Y:S01]  /*5b10*/  ISETP.GT.AND P4, PT, R61, 0x19, PT ;  /* 0x000000193d00780c */ /* 0x000fe20003f84270 */
[----:B------:R-:W3:Y:S01]  /*5b20*/  MUFU.TANH R92, R92 ;  /* 0x0000005c005c7308 */ /* 0x000ee20000002400 */
[----:B-----5:R-:W-:-:S02]  /*5b30*/  FSEL R15, R15, -INF , P5 ;  /* 0xff8000000f0f7808 */ /* 0x020fc40002800000 */
[----:B------:R-:W-:Y:S02]  /*5b40*/  FSEL R20, R20, -INF , P6 ;  /* 0xff80000014147808 */ /* 0x000fe40003000000 */
[----:B------:R-:W-:Y:S02]  /*5b50*/  FSEL R121, R121, -INF , P3 ;  /* 0xff80000079797808 */ /* 0x000fe40001800000 */
[----:B------:R-:W-:Y:S01]  /*5b60*/  FSEL R122, R122, -INF , P4 ;  /* 0xff8000007a7a7808 */ /* 0x000fe20002000000 */
[----:B------:R-:W4:Y:S01]  /*5b70*/  MUFU.TANH R93, R93 ;  /* 0x0000005d005d7308 */ /* 0x000f220000002400 */
[C---:B------:R-:W-:Y:S02]  /*5b80*/  ISETP.GT.AND P5, PT, R61.reuse, 0x20, PT ;  /* 0x000000203d00780c */ /* 0x040fe40003fa4270 */
[C---:B------:R-:W-:Y:S02]  /*5b90*/  ISETP.GT.AND P6, PT, R61.reuse, 0x21, PT ;  /* 0x000000213d00780c */ /* 0x040fe40003fc4270 */
[----:B------:R-:W-:Y:S01]  /*5ba0*/  ISETP.GT.AND P3, PT, R61, 0x28, PT ;  /* 0x000000283d00780c */ /* 0x000fe20003f64270 */
[----:B------:R-:W-:-:S02]  /*5bb0*/  WARPGROUP.DEPBAR.LE gsb0, 0x0 ;  /* 0x00008000000079c5 */ /* 0x000fc40000010000 */
[----:B------:R-:W-:Y:S01]  /*5bc0*/  ISETP.GT.AND P4, PT, R61, 0x29, PT ;  /* 0x000000293d00780c */ /* 0x000fe20003f84270 */
[----:B------:R-:W5:Y:S01]  /*5bd0*/  MUFU.TANH R96, R96 ;  /* 0x0000006000607308 */ /* 0x000f620000002400 */
[----:B------:R-:W-:Y:S01]  /*5be0*/  FSEL R104, R104, -INF , P5 ;  /* 0xff80000068687808 */ /* 0x000fe20002800000 */
[----:B------:R-:W-:Y:S01]  /*5bf0*/  WARPGROUP.ARRIVE ;  /* 0x00000000000079c5 */ /* 0x000fe20000000000 */
[----:B------:R-:W-:Y:S02]  /*5c00*/  FSEL R105, R105, -INF , P6 ;  /* 0xff80000069697808 */ /* 0x000fe40003000000 */
[----:B------:R-:W-:Y:S02]  /*5c10*/  FSEL R108, R108, -INF , P3 ;  /* 0xff8000006c6c7808 */ /* 0x000fe40001800000 */
[----:B------:R-:W-:Y:S01]  /*5c20*/  FSEL R109, R109, -INF , P4 ;  /* 0xff8000006d6d7808 */ /* 0x000fe20002000000 */
[----:B------:R-:W5:Y:S01]  /*5c30*/  MUFU.TANH R97, R97 ;  /* 0x0000006100617308 */ /* 0x000f620000002400 */
[C---:B------:R-:W-:Y:S01]  /*5c40*/  ISETP.GT.AND P5, PT, R61.reuse, 0x30, PT ;  /* 0x000000303d00780c */ /* 0x040fe20003fa4270 */
[----:B------:R-:W-:Y:S01]  /*5c50*/  QGMMA.64x64x32.F32.E4M3.E4M3 R24, R144, gdesc[UR4], R24, gsb0 ;  /* 0x00e0000490187df3 */ /* 0x000fe20008000818 */
[C---:B------:R-:W-:Y:S01]  /*5c60*/  ISETP.GT.AND P6, PT, R61.reuse, 0x31, PT ;  /* 0x000000313d00780c */ /* 0x040fe20003fc4270 */
[----:B------:R-:W-:Y:S01]  /*5c70*/  UIADD3 UR6, UR10, 0x180, URZ ;  /* 0x000001800a067890 */ /* 0x000fe2000fffe03f */
[C---:B------:R-:W-:Y:S01]  /*5c80*/  ISETP.GT.AND P3, PT, R61.reuse, 0x38, PT ;  /* 0x000000383d00780c */ /* 0x040fe20003f64270 */
[----:B------:R-:W-:Y:S01]  /*5c90*/  UMOV UR7, 0xc0000010 ;  /* 0xc000001000077882 */ /* 0x000fe20000000000 */
[----:B------:R-:W-:Y:S01]  /*5ca0*/  ISETP.GT.AND P4, PT, R61, 0x39, PT ;  /* 0x000000393d00780c */ /* 0x000fe20003f84270 */
[----:B------:R-:W5:Y:S01]  /*5cb0*/  MUFU.TANH R100, R100 ;  /* 0x0000006400647308 */ /* 0x000f620000002400 */
[----:B------:R-:W-:-:S02]  /*5cc0*/  FSEL R112, R112, -INF , P5 ;  /* 0xff80000070707808 */ /* 0x000fc40002800000 */
[----:B--2---:R-:W-:Y:S02]  /*5cd0*/  FSEL R113, R113, -INF , P6 ;  /* 0xff80000071717808 */ /* 0x004fe40003000000 */
[----:B------:R-:W-:Y:S02]  /*5ce0*/  FSEL R116, R116, -INF , P3 ;  /* 0xff80000074747808 */ /* 0x000fe40001800000 */
[----:B0-----:R-:W-:Y:S01]  /*5cf0*/  FSEL R117, R117, -INF , P4 ;  /* 0xff80000075757808 */ /* 0x001fe20002000000 */
[----:B------:R-:W0:Y:S01]  /*5d00*/  MUFU.TANH R101, R101 ;  /* 0x0000006500657308 */ /* 0x000e220000002400 */
[C---:B------:R-:W-:Y:S02]  /*5d10*/  ISETP.GT.AND P5, PT, R61.reuse, 0x40, PT ;  /* 0x000000403d00780c */ /* 0x040fe40003fa4270 */
[C---:B------:R-:W-:Y:S02]  /*5d20*/  ISETP.GT.AND P6, PT, R61.reuse, 0x41, PT ;  /* 0x000000413d00780c */ /* 0x040fe40003fc4270 */
[----:B------:R-:W-:-:S02]  /*5d30*/  ISETP.GT.AND P3, PT, R61, 0x48, PT ;  /* 0x000000483d00780c */ /* 0x000fc40003f64270 */
[----:B------:R-:W-:Y:S01]  /*5d40*/  ISETP.GT.AND P4, PT, R61, 0x49, PT ;  /* 0x000000493d00780c */ /* 0x000fe20003f84270 */
[----:B------:R-:W2:Y:S01]  /*5d50*/  MUFU.TANH R72, R72 ;  /* 0x0000004800487308 */ /* 0x000ea20000002400 */
[----:B------:R-:W-:Y:S02]  /*5d60*/  FSEL R88, R88, -INF , P5 ;  /* 0xff80000058587808 */ /* 0x000fe40002800000 */
[----:B-1----:R-:W-:Y:S02]  /*5d70*/  FSEL R89, R89, -INF , P6 ;  /* 0xff80000059597808 */ /* 0x002fe40003000000 */
[----:B---3--:R-:W-:Y:S02]  /*5d80*/  FSEL R92, R92, -INF , P3 ;  /* 0xff8000005c5c7808 */ /* 0x008fe40001800000 */
[----:B----4-:R-:W-:Y:S01]  /*5d90*/  FSEL R93, R93, -INF , P4 ;  /* 0xff8000005d5d7808 */ /* 0x010fe20002000000 */
[----:B------:R-:W1:Y:S01]  /*5da0*/  MUFU.TANH R73, R73 ;  /* 0x0000004900497308 */ /* 0x000e620000002400 */
[----:B------:R-:W-:-:S02]  /*5db0*/  ISETP.GT.AND P5, PT, R61, 0x50, PT ;  /* 0x000000503d00780c */ /* 0x000fc40003fa4270 */
[C---:B------:R-:W-:Y:S02]  /*5dc0*/  ISETP.GT.AND P6, PT, R61.reuse, 0x51, PT ;  /* 0x000000513d00780c */ /* 0x040fe40003fc4270 */
[C---:B------:R-:W-:Y:S02]  /*5dd0*/  ISETP.GT.AND P3, PT, R61.reuse, 0x58, PT ;  /* 0x000000583d00780c */ /* 0x040fe40003f64270 */
[----:B------:R-:W-:Y:S01]  /*5de0*/  ISETP.GT.AND P4, PT, R61, 0x59, PT ;  /* 0x000000593d00780c */ /* 0x000fe20003f84270 */
[----:B------:R-:W3:Y:S01]  /*5df0*/  MUFU.TANH R76, R76 ;  /* 0x0000004c004c7308 */ /* 0x000ee20000002400 */
[----:B-----5:R-:W-:Y:S02]  /*5e00*/  FSEL R96, R96, -INF , P5 ;  /* 0xff80000060607808 */ /* 0x020fe40002800000 */
[----:B------:R-:W-:Y:S02]  /*5e10*/  FSEL R97, R97, -INF , P6 ;  /* 0xff80000061617808 */ /* 0x000fe40003000000 */
[----:B------:R-:W-:-:S02]  /*5e20*/  FSEL R100, R100, -INF , P3 ;  /* 0xff80000064647808 */ /* 0x000fc40001800000 */
[----:B0-----:R-:W-:Y:S01]  /*5e30*/  FSEL R101, R101, -INF , P4 ;  /* 0xff80000065657808 */ /* 0x001fe20002000000 */
[----:B------:R-:W0:Y:S01]  /*5e40*/  MUFU.TANH R77, R77 ;  /* 0x0000004d004d7308 */ /* 0x000e220000002400 */
[C---:B------:R-:W-:Y:S02]  /*5e50*/  ISETP.GT.AND P5, PT, R61.reuse, 0x60, PT ;  /* 0x000000603d00780c */ /* 0x040fe40003fa4270 */
[C---:B------:R-:W-:Y:S02]  /*5e60*/  ISETP.GT.AND P6, PT, R61.reuse, 0x61, PT ;  /* 0x000000613d00780c */ /* 0x040fe40003fc4270 */
[C---:B------:R-:W-:Y:S02]  /*5e70*/  ISETP.GT.AND P3, PT, R61.reuse, 0x68, PT ;  /* 0x000000683d00780c */ /* 0x040fe40003f64270 */
[----:B------:R-:W-:Y:S01]  /*5e80*/  ISETP.GT.AND P4, PT, R61, 0x69, PT ;  /* 0x000000693d00780c */ /* 0x000fe20003f84270 */
[----:B------:R-:W4:Y:S01]  /*5e90*/  MUFU.TANH R80, R80 ;  /* 0x0000005000507308 */ /* 0x000f220000002400 */
[----:B--2---:R-:W-:-:S02]  /*5ea0*/  FSEL R72, R72, -INF , P5 ;  /* 0xff80000048487808 */ /* 0x004fc40002800000 */
[----:B-1----:R-:W-:Y:S02]  /*5eb0*/  FSEL R73, R73, -INF , P6 ;  /* 0xff80000049497808 */ /* 0x002fe40003000000 */
[----:B---3--:R-:W-:Y:S02]  /*5ec0*/  FSEL R76, R76, -INF , P3 ;  /* 0xff8000004c4c7808 */ /* 0x008fe40001800000 */
[----:B------:R-:W-:Y:S01]  /*5ed0*/  ISETP.GT.AND P5, PT, R61, 0x70, PT ;  /* 0x000000703d00780c */ /* 0x000fe20003fa4270 */
[----:B------:R-:W1:Y:S01]  /*5ee0*/  MUFU.TANH R81, R81 ;  /* 0x0000005100517308 */ /* 0x000e620000002400 */
[----:B0-----:R-:W-:Y:S02]  /*5ef0*/  FSEL R77, R77, -INF , P4 ;  /* 0xff8000004d4d7808 */ /* 0x001fe40002000000 */
[C---:B------:R-:W-:Y:S02]  /*5f00*/  ISETP.GT.AND P6, PT, R61.reuse, 0x71, PT ;  /* 0x000000713d00780c */ /* 0x040fe40003fc4270 */
[----:B------:R-:W-:-:S02]  /*5f10*/  ISETP.GT.AND P3, PT, R61, 0x78, PT ;  /* 0x000000783d00780c */ /* 0x000fc40003f64270 */
[C---:B------:R-:W-:Y:S01]  /*5f20*/  ISETP.GT.AND P4, PT, R61.reuse, 0x79, PT ;  /* 0x000000793d00780c */ /* 0x040fe20003f84270 */
[----:B------:R-:W0:Y:S01]  /*5f30*/  MUFU.TANH R125, R125 ;  /* 0x0000007d007d7308 */ /* 0x000e220000002400 */
[----:B----4-:R-:W-:Y:S02]  /*5f40*/  FSEL R80, R80, -INF , P5 ;  /* 0xff80000050507808 */ /* 0x010fe40002800000 */
[----:B------:R-:W-:-:S05]  /*5f50*/  ISETP.GT.AND P5, PT, R61, 0x80, PT ;  /* 0x000000803d00780c */ /* 0x000fca0003fa4270 */
[----:B------:R-:W2:Y:S01]  /*5f60*/  MUFU.TANH R85, R85 ;  /* 0x0000005500557308 */ /* 0x000ea20000002400 */
[----:B-1----:R-:W-:Y:S01]  /*5f70*/  FSEL R81, R81, -INF , P6 ;  /* 0xff80000051517808 */ /* 0x002fe20003000000 */
[----:B------:R-:W-:Y:S02]  /*5f80*/  WARPGROUP.DEPBAR.LE gsb0, 0x0 ;  /* 0x00008000000079c5 */ /* 0x000fe40000010000 */
[----:B------:R-:W-:Y:S01]  /*5f90*/  ISETP.GT.AND P6, PT, R61, 0x81, PT ;  /* 0x000000813d00780c */ /* 0x000fe20003fc4270 */
[----:B------:R-:W-:-:S03]  /*5fa0*/  WARPGROUP.ARRIVE ;  /* 0x00000000000079c5 */ /* 0x000fc60000000000 */
[----:B------:R-:W1:Y:S01]  /*5fb0*/  MUFU.TANH R56, R56 ;  /* 0x0000003800387308 */ /* 0x000e620000002400 */
[----:B0-----:R-:W-:Y:S02]  /*5fc0*/  FSEL R125, R125, -INF , P3 ;  /* 0xff8000007d7d7808 */ /* 0x001fe40001800000 */
[----:B------:R-:W-:Y:S01]  /*5fd0*/  ISETP.GT.AND P3, PT, R61, 0x88, PT ;  /* 0x000000883d00780c */ /* 0x000fe20003f64270 */
[----:B------:R-:W-:Y:S01]  /*5fe0*/  QGMMA.64x64x32.F32.E4M3.E4M3 R24, R140, gdesc[UR4], R24, gsb0 ;  /* 0x00e000048c187df3 */ /* 0x000fe20008000818 */
[----:B------:R-:W-:Y:S01]  /*5ff0*/  UIADD3 UR6, UR10, 0x200, URZ ;  /* 0x000002000a067890 */ /* 0x000fe2000fffe03f */
[----:B------:R-:W-:Y:S02]  /*6000*/  UMOV UR7, 0xc0000010 ;  /* 0xc000001000077882 */ /* 0x000fe40000000000 */
[----:B------:R-:W0:Y:S01]  /*6010*/  MUFU.TANH R57, R57 ;  /* 0x0000003900397308 */ /* 0x000e220000002400 */
[----:B--2---:R-:W-:Y:S02]  /*6020*/  FSEL R85, R85, -INF , P4 ;  /* 0xff80000055557808 */ /* 0x004fe40002000000 */
[----:B------:R-:W-:-:S05]  /*6030*/  ISETP.GT.AND P4, PT, R61, 0x89, PT ;  /* 0x000000893d00780c */ /* 0x000fca0003f84270 */
[----:B------:R-:W2:Y:S01]  /*6040*/  MUFU.TANH R60, R60 ;  /* 0x0000003c003c7308 */ /* 0x000ea20000002400 */
[----:B-1----:R-:W-:Y:S02]  /*6050*/  FSEL R56, R56, -INF , P5 ;  /* 0xff80000038387808 */ /* 0x002fe40002800000 */
[----:B------:R-:W-:-:S05]  /*6060*/  ISETP.GT.AND P5, PT, R61, 0x90, PT ;  /* 0x000000903d00780c */ /* 0x000fca0003fa4270 */
[----:B------:R-:W1:Y:S01]  /*6070*/  MUFU.TANH R115, R129 ;  /* 0x0000008100737308 */ /* 0x000e620000002400 */
[----:B0-----:R-:W-:Y:S02]  /*6080*/  FSEL R57, R57, -INF , P6 ;  /* 0xff80000039397808 */ /* 0x001fe40003000000 */
[----:B------:R-:W-:-:S05]  /*6090*/  ISETP.GT.AND P6, PT, R61, 0x91, PT ;  /* 0x000000913d00780c */ /* 0x000fca0003fc4270 */
[----:B------:R-:W-:Y:S01]  /*60a0*/  MUFU.TANH R64, R64 ;  /* 0x0000004000407308 */ /* 0x000fe20000002400 */
[----:B--2---:R-:W-:Y:S02]  /*60b0*/  FSEL R60, R60, -INF , P3 ;  /* 0xff8000003c3c7808 */ /* 0x004fe40001800000 */
[----:B------:R-:W-:-:S05]  /*60c0*/  ISETP.GT.AND P3, PT, R61, 0x98, PT ;  /* 0x000000983d00780c */ /* 0x000fca0003f64270 */
[----:B------:R-:W-:Y:S01]  /*60d0*/  MUFU.TANH R14, R14 ;  /* 0x0000000e000e7308 */ /* 0x000fe20000002400 */
[----:B-1----:R-:W-:Y:S02]  /*60e0*/  FSEL R115, R115, -INF , P4 ;  /* 0xff80000073737808 */ /* 0x002fe40002000000 */
[----:B------:R-:W-:Y:S02]  /*60f0*/  ISETP.GT.AND P4, PT, R61, 0x99, PT ;  /* 0x000000993d00780c */ /* 0x000fe40003f84270 */
[----:B------:R-:W-:-:S03]  /*6100*/  FMNMX.FTZ R61, R128, R5, !PT ;  /* 0x00000005803d7209 */ /* 0x000fc60007810000 */
[----:B------:R-:W-:Y:S01]  /*6110*/  MUFU.TANH R124, R124 ;  /* 0x0000007c007c7308 */ /* 0x000fe20000002400 */
[----:B------:R-:W-:Y:S01]  /*6120*/  FMNMX.FTZ R118, R8, R61, !PT ;  /* 0x0000003d08767209 */ /* 0x000fe20007810000 */
[----:B------:R-:W-:-:S03]  /*6130*/  FMUL.FTZ R61, R0, R119 ;  /* 0x00000077003d7220 */ /* 0x000fc60000410000 */
[----:B------:R-:W-:-:S03]  /*6140*/  FMNMX.FTZ R129, R11, R118, !PT ;  /* 0x000000760b817209 */ /* 0x000fc60007810000 */
[----:B------:R-:W-:Y:S01]  /*6150*/  MUFU.TANH R111, R111 ;  /* 0x0000006f006f7308 */ /* 0x000fe20000002400 */
[----:B------:R-:W-:Y:S01]  /*6160*/  FMNMX.FTZ R118, R12, R129, !PT ;  /* 0x000000810c767209 */ /* 0x000fe20007810000 */
[----:B------:R-:W-:-:S03]  /*6170*/  FMUL.FTZ R129, R0, R68 ;  /* 0x0000004400817220 */ /* 0x000fc60000410000 */
[----:B------:R-:W-:-:S03]  /*6180*/  FMNMX.FTZ R119, R15, R118, !PT ;  /* 0x000000760f777209 */ /* 0x000fc60007810000 */
[----:B------:R-:W0:Y:S01]  /*6190*/  MUFU.TANH R131, R129 ;  /* 0x0000008100837308 */ /* 0x000e220000002400 */
[----:B------:R-:W-:-:S04]  /*61a0*/  FMNMX.FTZ R118, R20, R119, !PT ;  /* 0x0000007714767209 */ /* 0x000fc80007810000 */
[----:B------:R-:W-:-:S03]  /*61b0*/  FMNMX.FTZ R119, R121, R118, !PT ;  /* 0x0000007679777209 */ /* 0x000fc60007810000 */
[----:B------:R-:W-:Y:S01]  /*61c0*/  MUFU.TANH R9, R9 ;  /* 0x0000000900097308 */ /* 0x000fe20000002400 */
[----:B------:R-:W-:-:S04]  /*61d0*/  FMNMX.FTZ R119, R122, R119, !PT ;  /* 0x000000777a777209 */ /* 0x000fc80007810000 */
[----:B------:R-:W-:-:S03]  /*61e0*/  FMNMX.FTZ R118, R104, R119, !PT ;  /* 0x0000007768767209 */ /* 0x000fc60007810000 */
[----:B------:R-:W-:Y:S01]  /*61f0*/  MUFU.TANH R10, R10 ;  /* 0x0000000a000a7308 */ /* 0x000fe20000002400 */
[----:B------:R-:W-:Y:S01]  /*6200*/  FMNMX.FTZ R119, R105, R118, !PT ;  /* 0x0000007669777209 */ /* 0x000fe20007810000 */
[----:B------:R-:W-:Y:S02]  /*6210*/  WARPGROUP.DEPBAR.LE gsb0, 0x0 ;  /* 0x00008000000079c5 */ /* 0x000fe40000010000 */
[----:B------:R-:W-:Y:S01]  /*6220*/  WARPGROUP.ARRIVE ;  /* 0x00000000000079c5 */ /* 0x000fe20000000000 */
[----:B------:R-:W-:-:S03]  /*6230*/  FMNMX.FTZ R118, R108, R119, !PT ;  /* 0x000000776c767209 */ /* 0x000fc60007810000 */
[----:B------:R-:W-:Y:S01]  /*6240*/  MUFU.TANH R13, R13 ;  /* 0x0000000d000d7308 */ /* 0x000fe20000002400 */
[----:B------:R-:W-:Y:S01]  /*6250*/  FMNMX.FTZ R119, R109, R118, !PT ;  /* 0x000000766d777209 */ /* 0x000fe20007810000 */
[----:B------:R-:W-:Y:S03]  /*6260*/  QGMMA.64x64x32.F32.E4M3.E4M3 R24, R136, gdesc[UR4], R24, gsb0 ;  /* 0x00e0000488187df3 */ /* 0x000fe60008000818 */
        /* <DEDUP_REMOVED lines=23> */
[----:B------:R-:W-:Y:S01]  /*63e0*/  FMNMX.FTZ R119, R77, R118, !PT ;  /* 0x000000764d777209 */ /* 0x000fe20007810000 */
[----:B------:R-:W-:-:S03]  /*63f0*/  FMUL.FTZ R118, R0, R65 ;  /* 0x0000004100767220 */ /* 0x000fc60000410000 */
[----:B------:R-:W-:Y:S01]  /*6400*/  FMNMX.FTZ R130, R80, R119, !PT ;  /* 0x0000007750827209 */ /* 0x000fe20007810000 */
[C---:B------:R-:W-:Y:S01]  /*6410*/  FMUL.FTZ R119, R0.reuse, R79 ;  /* 0x0000004f00777220 */ /* 0x040fe20000410000 */
[----:B------:R-:W-:Y:S01]  /*6420*/  FMUL.FTZ R79, R0, R82 ;  /* 0x00000052004f7220 */ /* 0x000fe20000410000 */
[----:B------:R-:W1:Y:S01]  /*6430*/  MUFU.TANH R118, R118 ;  /* 0x0000007600767308 */ /* 0x000e620000002400 */
[----:B------:R-:W-:-:S04]  /*6440*/  FMNMX.FTZ R130, R81, R130, !PT ;  /* 0x0000008251827209 */ /* 0x000fc80007810000 */
[----:B------:R-:W-:-:S03]  /*6450*/  FMNMX.FTZ R130, R125, R130, !PT ;  /* 0x000000827d827209 */ /* 0x000fc60007810000 */
[----:B------:R-:W-:Y:S01]  /*6460*/  MUFU.TANH R7, R7 ;  /* 0x0000000700077308 */ /* 0x000fe20000002400 */
[----:B------:R-:W-:Y:S01]  /*6470*/  FMNMX.FTZ R65, R85, R130, !PT ;  /* 0x0000008255417209 */ /* 0x000fe20007810000 */
[----:B------:R-:W-:Y:S01]  /*6480*/  FMUL.FTZ R130, R0, R69 ;  /* 0x0000004500827220 */ /* 0x000fe20000410000 */
[----:B0-----:R-:W-:Y:S01]  /*6490*/  FSEL R69, R131, -INF , P3 ;  /* 0xff80000083457808 */ /* 0x001fe20001800000 */
[----:B------:R-:W-:Y:S02]  /*64a0*/  WARPGROUP.DEPBAR.LE gsb0, 0x0 ;  /* 0x00008000000079c5 */ /* 0x000fe40000010000 */
[----:B------:R-:W-:Y:S02]  /*64b0*/  FMNMX.FTZ R68, R56, R65, !PT ;  /* 0x0000004138447209 */ /* 0x000fe40007810000 */
[----:B------:R-:W0:Y:S02]  /*64c0*/  MUFU.TANH R130, R130 ;  /* 0x0000008200827308 */ /* 0x000e240000002400 */
[----:B------:R-:W-:-:S04]  /*64d0*/  FMNMX.FTZ R65, R57, R68, !PT ;  /* 0x0000004439417209 */ /* 0x000fc80007810000 */
[----:B------:R-:W-:Y:S02]  /*64e0*/  FMNMX.FTZ R68, R60, R65, !PT ;  /* 0x000000413c447209 */ /* 0x000fe40007810000 */
[----:B------:R-:W-:Y:S01]  /*64f0*/  FSEL R65, R64, -INF , P5 ;  /* 0xff80000040417808 */ /* 0x000fe20002800000 */
[----:B------:R-:W2:Y:S01]  /*6500*/  MUFU.TANH R61, R61 ;  /* 0x0000003d003d7308 */ /* 0x000ea20000002400 */
[----:B------:R-:W-:Y:S02]  /*6510*/  FMNMX.FTZ R132, R115, R68, !PT ;  /* 0x0000004473847209 */ /* 0x000fe40007810000 */
[----:B-1----:R-:W-:Y:S02]  /*6520*/  FSEL R68, R118, -INF , P6 ;  /* 0xff80000076447808 */ /* 0x002fe40003000000 */
[----:B------:R-:W-:Y:S02]  /*6530*/  FMNMX.FTZ R129, R65, R132, !PT ;  /* 0x0000008441817209 */ /* 0x000fe40007810000 */
[----:B0-----:R-:W-:Y:S01]  /*6540*/  FSEL R82, R130, -INF , P4 ;  /* 0xff80000082527808 */ /* 0x001fe20002000000 */
[----:B------:R0:W-:Y:S01]  /*6550*/  MUFU.TANH R64, R119 ;  /* 0x0000007700407308 */ /* 0x0001e20000002400 */
[----:B------:R-:W-:-:S04]  /*6560*/  FMNMX.FTZ R118, R68, R129, !PT ;  /* 0x0000008144767209 */ /* 0x000fc80007810000 */
[----:B------:R-:W-:Y:S01]  /*6570*/  FMNMX.FTZ R129, R69, R118, !PT ;  /* 0x0000007645817209 */ /* 0x000fe20007810000 */
[----:B------:R-:W-:Y:S02]  /*6580*/  FMUL.FTZ R118, R0, R58 ;  /* 0x0000003a00767220 */ /* 0x000fe40000410000 */
[----:B------:R-:W1:Y:S01]  /*6590*/  MUFU.TANH R90, R90 ;  /* 0x0000005a005a7308 */ /* 0x000e620000002400 */
[----:B------:R-:W-:-:S05]  /*65a0*/  FMNMX.FTZ R129, R82, R129, !PT ;  /* 0x0000008152817209 */ /* 0x000fca0007810000 */
[----:B------:R-:W0:Y:S02]  /*65b0*/  SHFL.BFLY PT, R130, R129, 0x2, 0x1f ;  /* 0x0c401f0081827f89 */ /* 0x000e2400000e0000 */
[----:B------:R-:W3:Y:S08]  /*65c0*/  MUFU.TANH R91, R91 ;  /* 0x0000005b005b7308 */ /* 0x000ef00000002400 */
[----:B------:R-:W4:Y:S08]  /*65d0*/  MUFU.TANH R94, R94 ;  /* 0x0000005e005e7308 */ /* 0x000f300000002400 */
[----:B------:R-:W5:Y:S01]  /*65e0*/  MUFU.TANH R95, R95 ;  /* 0x0000005f005f7308 */ /* 0x000f620000002400 */
[----:B0-----:R-:W-:-:S02]  /*65f0*/  FMNMX.FTZ R119, R129, R130, !PT ;  /* 0x0000008281777209 */ /* 0x001fc40007810000 */
[----:B------:R-:W0:Y:S05]  /*6600*/  SHFL.IDX PT, R129, R84, 0x1, 0x1c1f ;  /* 0x003c1f0054817f89 */ /* 0x000e2a00000e0000 */
[----:B------:R-:W5:Y:S01]  /*6610*/  MUFU.TANH R98, R98 ;  /* 0x0000006200627308 */ /* 0x000f620000002400 */
[----:B------:R-:W2:Y:S07]  /*6620*/  SHFL.BFLY PT, R58, R119, 0x1, 0x1f ;  /* 0x0c201f00773a7f89 */ /* 0x000eae00000e0000 */
[----:B------:R-:W5:Y:S08]  /*6630*/  MUFU.TANH R99, R99 ;  /* 0x0000006300637308 */ /* 0x000f700000002400 */
[----:B------:R-:W5:Y:S01]  /*6640*/  MUFU.TANH R102, R102 ;  /* 0x0000006600667308 */ /* 0x000f620000002400 */
[----:B0-----:R-:W-:-:S07]  /*6650*/  IADD3 R126, R129, -UR21, R126 ;  /* 0x80000015817e7c10 */ /* 0x001fce000fffe07e */
[----:B------:R-:W0:Y:S01]  /*6660*/  MUFU.TANH R103, R103 ;  /* 0x0000006700677308 */ /* 0x000e220000002400 */
[----:B------:R-:W-:Y:S02]  /*6670*/  ISETP.GT.AND P3, PT, R126, 0x9, PT ;  /* 0x000000097e00780c */ /* 0x000fe40003f64270 */
[----:B--2---:R-:W-:Y:S01]  /*6680*/  FMNMX.FTZ R58, R119, R58, !PT ;  /* 0x0000003a773a7209 */ /* 0x004fe20007810000 */
[----:B------:R-:W-:Y:S01]  /*6690*/  IMAD.U32 R119, RZ, RZ, UR20 ;  /* 0x00000014ff777e24 */ /* 0x000fe2000f8e00ff */
[----:B------:R-:W-:-:S03]  /*66a0*/  FSEL R14, R14, -INF , P3 ;  /* 0xff8000000e0e7808 */ /* 0x000fc60001800000 */
[----:B------:R-:W2:Y:S01]  /*66b0*/  MUFU.TANH R74, R74 ;  /* 0x0000004a004a7308 */ /* 0x000ea20000002400 */
[----:B------:R-:W-:Y:S01]  /*66c0*/  ISETP.GT.AND P3, PT, R126, 0x19, PT ;  /* 0x000000197e00780c */ /* 0x000fe20003f64270 */
[----:B------:R-:W-:-:S01]  /*66d0*/  FFMA.FTZ R84, R58, R119, -8 ;  /* 0xc10000003a547423 */ /* 0x000fc20000010077 */
[----:B------:R-:W-:Y:S02]  /*66e0*/  ISETP.GT.AND P6, PT, R126, RZ, PT ;  /* 0x000000ff7e00720c */ /* 0x000fe40003fc4270 */
[----:B------:R-:W-:Y:S02]  /*66f0*/  FSEL R124, R124, -INF , P3 ;  /* 0xff8000007c7c7808 */ /* 0x000fe40001800000 */
[C---:B------:R-:W-:Y:S01]  /*6700*/  ISETP.GT.AND P3, PT, R126.reuse, 0x29, PT ;  /* 0x000000297e00780c */ /* 0x040fe20003f64270 */
[----:B------:R-:W2:Y:S01]  /*6710*/  MUFU.TANH R75, R75 ;  /* 0x0000004b004b7308 */ /* 0x000ea20000002400 */
[----:B------:R-:W-:Y:S02]  /*6720*/  ISETP.GT.AND P4, PT, R126, 0x1, PT ;  /* 0x000000017e00780c */ /* 0x000fe40003f84270 */
[----:B------:R-:W-:-:S02]  /*6730*/  FSEL R111, R111, -INF , P3 ;  /* 0xff8000006f6f7808 */ /* 0x000fc40001800000 */
[----:B------:R-:W-:Y:S02]  /*6740*/  FSETP.NEU.FTZ.AND P3, PT, R58, -INF , PT ;  /* 0xff8000003a00780b */ /* 0x000fe40003f7d000 */
[----:B------:R-:W-:Y:S01]  /*6750*/  FSEL R9, R9, -INF , P6 ;  /* 0xff80000009097808 */ /* 0x000fe20003000000 */
[----:B------:R-:W2:Y:S01]  /*6760*/  MUFU.TANH R78, R78 ;  /* 0x0000004e004e7308 */ /* 0x000ea20000002400 */
[----:B------:R-:W-:Y:S02]  /*6770*/  FSEL R84, R84, RZ, P3 ;  /* 0x000000ff54547208 */ /* 0x000fe40001800000 */
[----:B------:R-:W-:Y:S02]  /*6780*/  ISETP.GT.AND P5, PT, R126, 0x8, PT ;  /* 0x000000087e00780c */ /* 0x000fe40003fa4270 */
[----:B------:R-:W-:Y:S01]  /*6790*/  FSEL R10, R10, -INF , P4 ;  /* 0xff8000000a0a7808 */ /* 0x000fe20002000000 */
[--C-:B------:R-:W-:Y:S01]  /*67a0*/  FFMA.FTZ R119, R8, UR20, -R84.reuse ;  /* 0x0000001408777c23 */ /* 0x100fe20008010854 */
[----:B------:R-:W-:-:S01]  /*67b0*/  FFMA.FTZ R8, R11, UR20, -R84 ;  /* 0x000000140b087c23 */ /* 0x000fc20008010854 */
[--C-:B------:R-:W-:Y:S01]  /*67c0*/  FFMA.FTZ R11, R12, UR20, -R84.reuse ;  /* 0x000000140c0b7c23 */ /* 0x100fe20008010854 */
[----:B------:R-:W-:-:S01]  /*67d0*/  FFMA.FTZ R12, R15, UR20, -R84 ;  /* 0x000000140f0c7c23 */ /* 0x000fc20008010854 */
[----:B------:R-:W-:Y:S01]  /*67e0*/  FMNMX.FTZ R129, R9, R6, !PT ;  /* 0x0000000609817209 */ /* 0x000fe20007810000 */
[----:B------:R-:W-:-:S01]  /*67f0*/  FFMA.FTZ R15, R20, UR20, -R84 ;  /* 0x00000014140f7c23 */ /* 0x000fc20008010854 */
[--C-:B------:R-:W-:Y:S01]  /*6800*/  FFMA.FTZ R20, R121, UR20, -R84.reuse ;  /* 0x0000001479147c23 */ /* 0x100fe20008010854 */
[----:B------:R-:W-:-:S01]  /*6810*/  FFMA.FTZ R121, R122, UR20, -R84 ;  /* 0x000000147a797c23 */ /* 0x000fc20008010854 */
[----:B------:R-:W-:Y:S01]  /*6820*/  FSEL R13, R13, -INF , P5 ;  /* 0xff8000000d0d7808 */ /* 0x000fe20002800000 */
[----:B------:R-:W2:Y:S01]  /*6830*/  MUFU.TANH R79, R79 ;  /* 0x0000004f004f7308 */ /* 0x000ea20000002400 */
[----:B------:R-:W-:Y:S01]  /*6840*/  FMNMX.FTZ R122, R10, R129, !PT ;  /* 0x000000810a7a7209 */ /* 0x000fe20007810000 */
[--C-:B------:R-:W-:Y:S01]  /*6850*/  FFMA.FTZ R128, R128, UR20, -R84.reuse ;  /* 0x0000001480807c23 */ /* 0x100fe20008010854 */
[----:B------:R-:W-:Y:S01]  /*6860*/  ISETP.GT.AND P6, PT, R126, 0x10, PT ;  /* 0x000000107e00780c */ /* 0x000fe20003fc4270 */
        /* <DEDUP_REMOVED lines=14> */
[--C-:B------:R-:W-:Y:S01]  /*6950*/  FFMA.FTZ R113, R113, UR20, -R84.reuse ;  /* 0x0000001471717c23 */ /* 0x100fe20008010854 */
[----:B------:R-:W-:Y:S01]  /*6960*/  FSEL R123, R123, -INF , P5 ;  /* 0xff8000007b7b7808 */ /* 0x000fe20002800000 */
[--C-:B------:R-:W-:Y:S01]  /*6970*/  FFMA.FTZ R116, R116, UR20, -R84.reuse ;  /* 0x0000001474747c23 */ /* 0x100fe20008010854 */
[----:B------:R-:W-:Y:S01]  /*6980*/  FMNMX.FTZ R122, R120, R129, !PT ;  /* 0x00000081787a7209 */ /* 0x000fe20007810000 */
[--C-:B------:R-:W-:Y:S01]  /*6990*/  FFMA.FTZ R117, R117, UR20, -R84.reuse ;  /* 0x0000001475757c23 */ /* 0x100fe20008010854 */
[----:B------:R-:W-:Y:S01]  /*69a0*/  ISETP.GT.AND P6, PT, R126, 0x20, PT ;  /* 0x000000207e00780c */ /* 0x000fe20003fc4270 */
[----:B------:R-:W2:Y:S01]  /*69b0*/  MUFU.TANH R87, R87 ;  /* 0x0000005700577308 */ /* 0x000ea20000002400 */
[----:B------:R-:W-:Y:S01]  /*69c0*/  FMNMX.FTZ R129, R123, R122, !PT ;  /* 0x0000007a7b817209 */ /* 0x000fe20007810000 */
[--C-:B------:R-:W-:Y:S01]  /*69d0*/  FFMA.FTZ R88, R88, UR20, -R84.reuse ;  /* 0x0000001458587c23 */ /* 0x100fe20008010854 */
[----:B------:R-:W-:Y:S01]  /*69e0*/  ISETP.GT.AND P4, PT, R126, 0x21, PT ;  /* 0x000000217e00780c */ /* 0x000fe20003f84270 */
[--C-:B------:R-:W-:Y:S01]  /*69f0*/  FFMA.FTZ R89, R89, UR20, -R84.reuse ;  /* 0x0000001459597c23 */ /* 0x100fe20008010854 */
[----:B------:R-:W-:Y:S01]  /*6a00*/  FSEL R106, R106, -INF , P6 ;  /* 0xff8000006a6a7808 */ /* 0x000fe20003000000 */
        /* <DEDUP_REMOVED lines=29> */
[C---:B------:R-:W-:Y:S01]  /*6be0*/  ISETP.GT.AND P6, PT, R126.reuse, 0x39, PT ;  /* 0x000000397e00780c */ /* 0x040fe20003fc4270 */
        /* <DEDUP_REMOVED lines=12> */
[----:B------:R-:W2:Y:S01]  /*6cb0*/  MUFU.TANH R67, R67 ;  /* 0x0000004300437308 */ /* 0x000ea20000002400 */
[----:B-1----:R-:W-:Y:S01]  /*6cc0*/  FSEL R90, R90, -INF , P4 ;  /* 0xff8000005a5a7808 */ /* 0x002fe20002000000 */
[--C-:B------:R-:W-:Y:S01]  /*6cd0*/  FFMA.FTZ R65, R65, UR20, -R84.reuse ;  /* 0x0000001441417c23 */ /* 0x100fe20008010854 */
[----:B------:R-:W-:Y:S01]  /*6ce0*/  FMNMX.FTZ R129, R61, R122, !PT ;  /* 0x0000007a3d817209 */ /* 0x000fe20007810000 */
[--C-:B------:R-:W-:Y:S01]  /*6cf0*/  FFMA.FTZ R68, R68, UR20, -R84.reuse ;  /* 0x0000001444447c23 */ /* 0x100fe20008010854 */
[----:B------:R-:W-:Y:S01]  /*6d00*/  ISETP.GT.AND P6, PT, R126, 0x48, PT ;  /* 0x000000487e00780c */ /* 0x000fe20003fc4270 */
[--C-:B------:R-:W-:Y:S01]  /*6d10*/  FFMA.FTZ R69, R69, UR20, -R84.reuse ;  /* 0x0000001445457c23 */ /* 0x100fe20008010854 */
[----:B---3--:R-:W-:Y:S01]  /*6d20*/  FSEL R91, R91, -INF , P5 ;  /* 0xff8000005b5b7808 */ /* 0x008fe20002800000 */
[----:B------:R-:W1:Y:S01]  /*6d30*/  MUFU.TANH R70, R70 ;  /* 0x0000004600467308 */ /* 0x000e620000002400 */
[----:B------:R-:W-:Y:S01]  /*6d40*/  FMNMX.FTZ R122, R90, R129, !PT ;  /* 0x000000815a7a7209 */ /* 0x000fe20007810000 */
[----:B------:R-:W-:Y:S01]  /*6d50*/  FFMA.FTZ R82, R82, UR20, -R84 ;  /* 0x0000001452527c23 */ /* 0x000fe20008010854 */
[----:B------:R-:W-:-:S02]  /*6d60*/  ISETP.GT.AND P4, PT, R126, 0x49, PT ;  /* 0x000000497e00780c */ /* 0x000fc40003f84270 */
[----:B----4-:R-:W-:Y:S02]  /*6d70*/  FSEL R94, R94, -INF , P6 ;  /* 0xff8000005e5e7808 */ /* 0x010fe40003000000 */
[----:B------:R-:W-:Y:S01]  /*6d80*/  FMNMX.FTZ R129, R91, R122, !PT ;  /* 0x0000007a5b817209 */ /* 0x000fe20007810000 */
[----:B------:R-:W3:Y:S01]  /*6d90*/  MUFU.TANH R71, R71 ;  /* 0x0000004700477308 */ /* 0x000ee20000002400 */
[----:B------:R-:W-:Y:S02]  /*6da0*/  ISETP.GT.AND P5, PT, R126, 0x50, PT ;  /* 0x000000507e00780c */ /* 0x000fe40003fa4270 */
[----:B-----5:R-:W-:Y:S02]  /*6db0*/  FSEL R95, R95, -INF , P4 ;  /* 0xff8000005f5f7808 */ /* 0x020fe40002000000 */
[----:B------:R-:W-:Y:S02]  /*6dc0*/  FMNMX.FTZ R122, R94, R129, !PT ;  /* 0x000000815e7a7209 */ /* 0x000fe40007810000 */
[----:B------:R-:W-:Y:S01]  /*6dd0*/  ISETP.GT.AND P6, PT, R126, 0x51, PT ;  /* 0x000000517e00780c */ /* 0x000fe20003fc4270 */
[----:B------:R-:W-:Y:S01]  /*6de0*/  MUFU.EX2 R128, R128 ;  /* 0x0000008000807308 */ /* 0x000fe20000000800 */
[----:B------:R-:W-:-:S02]  /*6df0*/  FSEL R98, R98, -INF , P5 ;  /* 0xff80000062627808 */ /* 0x000fc40002800000 */
[----:B------:R-:W-:Y:S02]  /*6e00*/  FMNMX.FTZ R129, R95, R122, !PT ;  /* 0x0000007a5f817209 */ /* 0x000fe40007810000 */
[----:B------:R-:W-:Y:S02]  /*6e10*/  ISETP.GT.AND P4, PT, R126, 0x58, PT ;  /* 0x000000587e00780c */ /* 0x000fe40003f84270 */
[----:B------:R-:W-:Y:S01]  /*6e20*/  FSEL R99, R99, -INF , P6 ;  /* 0xff80000063637808 */ /* 0x000fe20003000000 */
[----:B------:R-:W-:Y:S01]  /*6e30*/  MUFU.EX2 R119, R119 ;  /* 0x0000007700777308 */ /* 0x000fe20000000800 */
[----:B------:R-:W-:Y:S02]  /*6e40*/  FMNMX.FTZ R122, R98, R129, !PT ;  /* 0x00000081627a7209 */ /* 0x000fe40007810000 */
[----:B------:R-:W-:Y:S02]  /*6e50*/  ISETP.GT.AND P5, PT, R126, 0x59, PT ;  /* 0x000000597e00780c */ /* 0x000fe40003fa4270 */
[----:B------:R-:W-:-:S02]  /*6e60*/  FSEL R102, R102, -INF , P4 ;  /* 0xff80000066667808 */ /* 0x000fc40002000000 */
[----:B------:R-:W-:Y:S01]  /*6e70*/  FMNMX.FTZ R129, R99, R122, !PT ;  /* 0x0000007a63817209 */ /* 0x000fe20007810000 */
[----:B------:R-:W-:Y:S01]  /*6e80*/  MUFU.EX2 R8, R8 ;  /* 0x0000000800087308 */ /* 0x000fe20000000800 */
[----:B------:R-:W-:Y:S02]  /*6e90*/  ISETP.GT.AND P6, PT, R126, 0x60, PT ;  /* 0x000000607e00780c */ /* 0x000fe40003fc4270 */
[----:B0-----:R-:W-:Y:S02]  /*6ea0*/  FSEL R103, R103, -INF , P5 ;  /* 0xff80000067677808 */ /* 0x001fe40002800000 */
[----:B------:R-:W-:Y:S02]  /*6eb0*/  FMNMX.FTZ R122, R102, R129, !PT ;  /* 0x00000081667a7209 */ /* 0x000fe40007810000 */
[----:B------:R-:W-:Y:S01]  /*6ec0*/  ISETP.GT.AND P4, PT, R126, 0x61, PT ;  /* 0x000000617e00780c */ /* 0x000fe20003f84270 */
[----:B------:R-:W-:Y:S01]  /*6ed0*/  MUFU.EX2 R11, R11 ;  /* 0x0000000b000b7308 */ /* 0x000fe20000000800 */
[----:B--2---:R-:W-:-:S02]  /*6ee0*/  FSEL R74, R74, -INF , P6 ;  /* 0xff8000004a4a7808 */ /* 0x004fc40003000000 */
        /* <DEDUP_REMOVED lines=10> */
[----:B------:R-:W-:Y:S02]  /*6f90*/  FSEL R64, R64, -INF , P6 ;  /* 0xff80000040407808 */ /* 0x000fe40003000000 */
[----:B------:R-:W-:Y:S02]  /*6fa0*/  FMNMX.FTZ R129, R78, R129, !PT ;  /* 0x000000814e817209 */ /* 0x000fe40007810000 */
[----:B------:R-:W-:Y:S01]  /*6fb0*/  ISETP.GT.AND P5, PT, R126, 0x71, PT ;  /* 0x000000717e00780c */ /* 0x000fe20003fa4270 */
[----:B------:R-:W-:Y:S01]  /*6fc0*/  MUFU.EX2 R20, R20 ;  /* 0x0000001400147308 */ /* 0x000fe20000000800 */
[----:B------:R-:W-:-:S02]  /*6fd0*/  FSEL R79, R79, -INF , P4 ;  /* 0xff8000004f4f7808 */ /* 0x000fc40002000000 */
[----:B------:R-:W-:Y:S02]  /*6fe0*/  FMNMX.FTZ R122, R64, R129, !PT ;  /* 0x00000081407a7209 */ /* 0x000fe40007810000 */
[C---:B------:R-:W-:Y:S02]  /*6ff0*/  ISETP.GT.AND P6, PT, R126.reuse, 0x78, PT ;  /* 0x000000787e00780c */ /* 0x040fe40003fc4270 */
        /* <DEDUP_REMOVED lines=34> */
[----:B-1----:R-:W-:-:S02]  /*7220*/  FSEL R70, R70, -INF , P5 ;  /* 0xff80000046467808 */ /* 0x002fc40002800000 */
[----:B------:R-:W-:Y:S01]  /*7230*/  FMNMX.FTZ R129, R67, R122, !PT ;  /* 0x0000007a43817209 */ /* 0x000fe20007810000 */
[----:B------:R-:W-:Y:S01]  /*7240*/  MUFU.EX2 R116, R116 ;  /* 0x0000007400747308 */ /* 0x000fe20000000800 */
[----:B---3--:R-:W-:Y:S02]  /*7250*/  FSEL R71, R71, -INF , P6 ;  /* 0xff80000047477808 */ /* 0x008fe40003000000 */
[----:B------:R-:W-:Y:S02]  /*7260*/  FMNMX.FTZ R122, R70, R129, !PT ;  /* 0x00000081467a7209 */ /* 0x000fe40007810000 */
[----:B------:R-:W-:Y:S02]  /*7270*/  FSEL R130, R58, RZ, P3 ;  /* 0x000000ff3a827208 */ /* 0x000fe40001800000 */
[----:B------:R-:W-:Y:S01]  /*7280*/  FMNMX.FTZ R126, R71, R122, !PT ;  /* 0x0000007a477e7209 */ /* 0x000fe20007810000 */
[----:B------:R-:W-:-:S01]  /*7290*/  FFMA.FTZ R122, R125, UR20, -R84 ;  /* 0x000000147d7a7c23 */ /* 0x000fc20008010854 */
[----:B------:R-:W-:Y:S01]  /*72a0*/  FFMA.FTZ R125, R57, UR20, -R84 ;  /* 0x00000014397d7c23 */ /* 0x000fe20008010854 */
[----:B------:R-:W-:-:S01]  /*72b0*/  FADD.FTZ R130, -R130, R5 ;  /* 0x0000000582827221 */ /* 0x000fc20000010100 */
[----:B------:R-:W-:Y:S01]  /*72c0*/  MUFU.EX2 R117, R117 ;  /* 0x0000007500757308 */ /* 0x000fe20000000800 */
[----:B------:R-:W0:Y:S07]  /*72d0*/  SHFL.BFLY PT, R129, R126, 0x2, 0x1f ;  /* 0x0c401f007e817f89 */ /* 0x000e2e00000e0000 */
[----:B------:R-:W-:Y:S08]  /*72e0*/  MUFU.EX2 R88, R88 ;  /* 0x0000005800587308 */ /* 0x000ff00000000800 */
        /* <DEDUP_REMOVED lines=19> */
[----:B------:R-:W-:Y:S01]  /*7420*/  FMUL.FTZ R91, R130, UR20 ;  /* 0x00000014825b7c20 */ /* 0x000fe20008410000 */
[--C-:B------:R-:W-:Y:S01]  /*7430*/  FFMA.FTZ R9, R9, UR20, -R84.reuse ;  /* 0x0000001409097c23 */ /* 0x100fe20008010854 */
[----:B------:R-:W-:Y:S01]  /*7440*/  FMUL.FTZ R6, R129, UR20 ;  /* 0x0000001481067c20 */ /* 0x000fe20008410000 */
        /* <DEDUP_REMOVED lines=29> */
[----:B------:R-:W-:-:S03]  /*7620*/  FFMA.FTZ R78, R78, UR20, -R84 ;  /* 0x000000144e4e7c23 */ /* 0x000fc60008010854 */
[----:B------:R-:W-:-:S03]  /*7630*/  FADD.FTZ R103, R11, R130 ;  /* 0x000000820b677221 */ /* 0x000fc60000010000 */
[----:B------:R-:W2:Y:S01]  /*7640*/  MUFU.EX2 R13, R13 ;  /* 0x0000000d000d7308 */ /* 0x000ea20000000800 */
[----:B-1----:R-:W-:-:S01]  /*7650*/  FFMA.FTZ R3, R6, R2, R9 ;  /* 0x0000000206037223 */ /* 0x002fc20000010009 */
        /* <DEDUP_REMOVED lines=16> */
[----:B------:R-:W-:Y:S01]  /*7760*/  FADD.FTZ R2, R104, R103 ;  /* 0x0000006768027221 */ /* 0x000fe20000010000 */
[----:B------:R-:W-:-:S05]  /*7770*/  FFMA.FTZ R103, R64, UR20, -R84 ;  /* 0x0000001440677c23 */ /* 0x000fca0008010854 */
[----:B------:R-:W1:Y:S01]  /*7780*/  MUFU.EX2 R107, R107 ;  /* 0x0000006b006b7308 */ /* 0x000e620000000800 */
[----:B0-----:R-:W-:-:S07]  /*7790*/  FADD.FTZ R3, R124, R3 ;  /* 0x000000037c037221 */ /* 0x001fce0000010000 */
        /* <DEDUP_REMOVED lines=14> */
[--C-:B------:R-:W-:Y:S01]  /*7880*/  FFMA.FTZ R64, R79, UR20, -R84.reuse ;  /* 0x000000144f407c23 */ /* 0x100fe20008010854 */
[----:B------:R-:W-:-:S01]  /*7890*/  FFMA.FTZ R79, R83, UR20, -R84 ;  /* 0x00000014534f7c23 */ /* 0x000fc20008010854 */
[----:B------:R-:W-:-:S04]  /*78a0*/  FFMA.FTZ R83, R86, UR20, -R84 ;  /* 0x0000001456537c23 */ /* 0x000fc80008010854 */
[----:B------:R-:W2:Y:S01]  /*78b0*/  MUFU.EX2 R7, R7 ;  /* 0x0000000700077308 */ /* 0x000ea20000000800 */
[----:B-1----:R-:W-:-:S01]  /*78c0*/  FADD.FTZ R130, R114, R129 ;  /* 0x0000008172827221 */ /* 0x002fc20000010000 */
[----:B------:R-:W-:-:S04]  /*78d0*/  FADD.FTZ R129, R117, R2 ;  /* 0x0000000275817221 */ /* 0x000fc80000010000 */
[----:B------:R-:W-:Y:S02]  /*78e0*/  FADD.FTZ R86, R88, R129 ;  /* 0x0000008158567221 */ /* 0x000fe40000010000 */
[----:B------:R-:W1:Y:S01]  /*78f0*/  MUFU.EX2 R126, R126 ;  /* 0x0000007e007e7308 */ /* 0x000e620000000800 */
[----:B0-----:R-:W-:-:S01]  /*7900*/  FADD.FTZ R130, R127, R130 ;  /* 0x000000827f827221 */ /* 0x001fc20000010000 */
[----:B------:R-:W-:Y:S01]  /*7910*/  FADD.FTZ R129, R89, R86 ;  /* 0x0000005659817221 */ /* 0x000fe20000010000 */
[----:B------:R-:W-:-:S01]  /*7920*/  FFMA.FTZ R86, R87, UR20, -R84 ;  /* 0x0000001457567c23 */ /* 0x000fc20008010854 */
[----:B------:R-:W-:-:S04]  /*7930*/  FFMA.FTZ R87, R118, UR20, -R84 ;  /* 0x0000001476577c23 */ /* 0x000fc80008010854 */
[----:B------:R-:W0:Y:S01]  /*7940*/  MUFU.EX2 R61, R61 ;  /* 0x0000003d003d7308 */ /* 0x000e220000000800 */
[----:B--2---:R-:W-:-:S01]  /*7950*/  FADD.FTZ R3, R7, R130 ;  /* 0x0000008207037221 */ /* 0x004fc20000010000 */
[----:B------:R-:W-:-:S04]  /*7960*/  FADD.FTZ R130, R92, R129 ;  /* 0x000000815c827221 */ /* 0x000fc80000010000 */
[----:B------:R-:W-:Y:S02]  /*7970*/  FADD.FTZ R129, R93, R130 ;  /* 0x000000825d817221 */ /* 0x000fe40000010000 */
[----:B------:R-:W2:Y:S01]  /*7980*/  MUFU.EX2 R90, R90 ;  /* 0x0000005a005a7308 */ /* 0x000ea20000000800 */
[----:B-1----:R-:W-:-:S01]  /*7990*/  FADD.FTZ R2, R126, R3 ;  /* 0x000000037e027221 */ /* 0x002fc20000010000 */
[----:B------:R-:W-:-:S04]  /*79a0*/  FADD.FTZ R118, R96, R129 ;  /* 0x0000008160767221 */ /* 0x000fc80000010000 */
[----:B------:R-:W-:Y:S01]  /*79b0*/  FADD.FTZ R129, R97, R118 ;  /* 0x0000007661817221 */ /* 0x000fe20000010000 */
[----:B------:R-:W-:-:S01]  /*79c0*/  FFMA.FTZ R118, R59, UR20, -R84 ;  /* 0x000000143b767c23 */ /* 0x000fc20008010854 */
[----:B------:R-:W1:Y:S01]  /*79d0*/  MUFU.EX2 R5, R5 ;  /* 0x0000000500057308 */ /* 0x000e620000000800 */
[----:B0-----:R-:W-:-:S01]  /*79e0*/  FADD.FTZ R3, R61, R2 ;  /* 0x000000023d037221 */ /* 0x001fc20000010000 */
[----:B------:R-:W-:Y:S01]  /*79f0*/  FADD.FTZ R130, R100, R129 ;  /* 0x0000008164827221 */ /* 0x000fe20000010000 */
[----:B------:R-:W-:-:S03]  /*7a00*/  FFMA.FTZ R59, R62, UR20, -R84 ;  /* 0x000000143e3b7c23 */ /* 0x000fc60008010854 */
        /* <DEDUP_REMOVED lines=48> */
[----:B--2---:R-:W-:-:S01]  /*7d10*/  FADD.FTZ R129, R85, R130 ;  /* 0x0000008255817221 */ /* 0x004fc20000010000 */
[----:B------:R-:W-:-:S06]  /*7d20*/  IMAD.U32 R130, RZ, RZ, UR22 ;  /* 0x00000016ff827e24 */ /* 0x000fcc000f8e00ff */
[----:B------:R-:W2:Y:S01]  /*7d30*/  MUFU.EX2 R87, R87 ;  /* 0x0000005700577308 */ /* 0x000ea20000000800 */
[----:B-1----:R-:W-:-:S07]  /*7d40*/  FADD.FTZ R2, R86, R3 ;  /* 0x0000000356027221 */ /* 0x002fce0000010000 */
[----:B------:R-:W1:Y:S01]  /*7d50*/  MUFU.EX2 R125, R125 ;  /* 0x0000007d007d7308 */ /* 0x000e620000000800 */
[----:B0-----:R-:W-:-:S07]  /*7d60*/  FADD.FTZ R70, R56, R129 ;  /* 0x0000008138467221 */ /* 0x001fce0000010000 */
[----:B------:R-:W0:Y:S01]  /*7d70*/  MUFU.EX2 R118, R118 ;  /* 0x0000007600767308 */ /* 0x000e220000000800 */
[----:B--2---:R-:W-:-:S01]  /*7d80*/  FADD.FTZ R3, R87, R2 ;  /* 0x0000000257037221 */ /* 0x004fc20000010000 */
[----:B------:R-:W-:-:S05]  /*7d90*/  @!P1 VIADD R2, R130, 0x13240 ;  /* 0x0001324082029836 */ /* 0x000fca0000000000 */
[----:B------:R-:W-:Y:S01]  /*7da0*/  @!P1 PRMT R2, RZ, 0x654, R2 ;  /* 0x00000654ff029816 */ /* 0x000fe20000000002 */
[----:B------:R-:W2:Y:S01]  /*7db0*/  MUFU.EX2 R60, R60 ;  /* 0x0000003c003c7308 */ /* 0x000ea20000000800 */
[----:B-1----:R-:W-:-:S01]  /*7dc0*/  FADD.FTZ R129, R125, R70 ;  /* 0x000000467d817221 */ /* 0x002fc20000010000 */
[----:B------:R-:W-:Y:S01]  /*7dd0*/  FFMA.FTZ R70, R71, UR20, -R84 ;  /* 0x0000001447467c23 */ /* 0x000fe20008010854 */
[----:B------:R1:W-:Y:S05]  /*7de0*/  @!P1 SYNCS.ARRIVE.TRANS64.RED.A1T0 RZ, [R2+URZ], RZ ;  /* 0x000000ff02ff99a7 */ /* 0x0003ea000810043f */
        /* <DEDUP_REMOVED lines=26> */
.L_x_12286:
        /* <DEDUP_REMOVED lines=79> */
[----:B------:R-:W-:-:S02]  /*8480*/  F2FP.SATFINITE.E4M3.F32.PACK_AB_MERGE_C R138, R68, R65, R69 ;  /* 0x00000041448a723e */ /* 0x000fc40004807045 */
[----:B------:R-:W-:Y:S02]  /*8490*/  F2FP.SATFINITE.E4M3.F32.PACK_AB_MERGE_C R139, R66, R63, R67 ;  /* 0x0000003f428b723e */ /* 0x000fe40004807043 */
[----:B------:R-:W-:Y:S01]  /*84a0*/  MOV R6, R57 ;  /* 0x0000003900067202 */ /* 0x000fe20000000f00 */
[----:B------:R-:W-:Y:S06]  /*84b0*/  @P3 BRA `(.L_x_12287) ;  /* 0xffffffc8001c3947 */ /* 0x000fec000383ffff */
.L_x_12277:
[----:B------:R-:W-:-:S13]  /*84c0*/  ISETP.LE.AND P2, PT, RZ, UR24, PT ;  /* 0x00000018ff007c0c */ /* 0x000fda000bf43270 */
[----:B------:R-:W-:Y:S05]  /*84d0*/  @!P2 BRA `(.L_x_12288) ;  /* 0x0000002c0020a947 */ /* 0x000fea0003800000 */
[----:B------:R-:W-:Y:S01]  /*84e0*/  IMAD.MOV.U32 R6, RZ, RZ, R57 ;  /* 0x000000ffff067224 */ /* 0x000fe200078e0039 */
[----:B------:R-:W-:Y:S01]  /*84f0*/  UMOV UR23, UR37 ;  /* 0x0000002500177c82 */ /* 0x000fe20008000000 */
[----:B------:R-:W-:Y:S01]  /*8500*/  IMAD.MOV.U32 R5, RZ, RZ, R58 ;  /* 0x000000ffff057224 */ /* 0x000fe200078e003a */
[----:B------:R-:W-:Y:S01]  /*8510*/  UMOV UR22, UR39 ;  /* 0x0000002700167c82 */ /* 0x000fe20008000000 */
[----:B------:R-:W-:-:S05]  /*8520*/  ULDC UR20, c[0x0][0x988] ;  /* 0x0002620000147ab9 */ /* 0x000fca0000000800 */
.L_x_12298:
[----:B------:R-:W-:-:S04]  /*8530*/  UISETP.NE.AND UP0, UPT, UR22, 0x1, UPT ;  /* 0x000000011600788c */ /* 0x000fc8000bf05270 */
[----:B------:R-:W-:-:S04]  /*8540*/  USEL UR37, URZ, 0x1, UP0 ;  /* 0x000000013f257887 */ /* 0x000fc80008000000 */
[----:B------:R-:W-:Y:S01]  /*8550*/  ULOP3.LUT UR37, UR23, UR37, URZ, 0x3c, !UPT ;  /* 0x0000002517257292 */ /* 0x000fe2000f8e3c3f */
[----:B------:R-:W-:Y:S11]  /*8560*/  @!P0 BRA `(.L_x_12289) ;  /* 0x0000000000048947 */ /* 0x000ff60003800000 */
[----:B------:R-:W-:Y:S01]  /*8570*/  BPT.TRAP 0x1 ;  /* 0x000000040000795c */ /* 0x000fe20000300000 */
.L_x_12289:
        /* <DEDUP_REMOVED lines=9> */
.L_x_12290:
[----:B-1----:R-:W-:Y:S05]  /*8610*/  @P2 BRA `(.L_x_12291) ;  /* 0x0000000000082947 */ /* 0x002fea0003800000 */
[----:B------:R-:W1:Y:S02]  /*8620*/  SYNCS.PHASECHK.TRANS64.TRYWAIT P2, [UR21+0x13230], R7 ;  /* 0x01323007ff0075a7 */ /* 0x000e640008040155 */
[----:B-1----:R-:W-:Y:S05]  /*8630*/  @!P2 BRA `(.L_x_12292) ;  /* 0x000000840028a947 */ /* 0x002fea0003800000 */
.L_x_12291:
        /* <DEDUP_REMOVED lines=64> */
.L_x_12293:
[----:B------:R-:W-:Y:S01]  /*8a40*/  ULEA UR11, UR22, UR45, 0x3 ;  /* 0x0000002d160b7291 */ /* 0x000fe2000f8e183f */
[----:B01----:R-:W-:-:S05]  /*8a50*/  IMAD.U32 R7, RZ, RZ, UR23 ;  /* 0x00000017ff077e24 */ /* 0x003fca000f8e00ff */
[----:B------:R-:W-:-:S04]  /*8a60*/  SHF.L.U32 R7, R7, 0x1f, RZ ;  /* 0x0000001f07077819 */ /* 0x000fc800000006ff */
[----:B------:R0:W1:Y:S01]  /*8a70*/  SYNCS.PHASECHK.TRANS64.TRYWAIT P2, [UR11+0x13250], R7 ;  /* 0x01325007ff0075a7 */ /* 0x000062000804014b */
[----:B------:R-:W-:Y:S05]  /*8a80*/  @!P0 BRA `(.L_x_12294) ;  /* 0x0000000000048947 */ /* 0x000fea0003800000 */
[----:B------:R-:W-:Y:S01]  /*8a90*/  BPT.TRAP 0x1 ;  /* 0x000000040000795c */ /* 0x000fe20000300000 */
.L_x_12294:
[----:B-1----:R-:W-:Y:S05]  /*8aa0*/  @P2 BRA `(.L_x_12295) ;  /* 0x0000000000082947 */ /* 0x002fea0003800000 */
[----:B------:R-:W1:Y:S02]  /*8ab0*/  SYNCS.PHASECHK.TRANS64.TRYWAIT P2, [UR11+0x13250], R7 ;  /* 0x01325007ff0075a7 */ /* 0x000e64000804014b */
[----:B-1----:R-:W-:Y:S05]  /*8ac0*/  @!P2 BRA `(.L_x_12296) ;  /* 0x00000080001ca947 */ /* 0x002fea0003800000 */
.L_x_12295:
        /* <DEDUP_REMOVED lines=41> */
[----:B------:R-:W-:Y:S01]  /*8d60*/  WARPGROUP.ARRIVE ;  /* 0x00000000000079c5 */ /* 0x000fe20000000000 */
[C---:B------:R-:W-:Y:S01]  /*8d70*/  FMUL.FTZ R115, R0.reuse, R115 ;  /* 0x0000007300737220 */ /* 0x040fe20000410000 */
[C---:B------:R-:W-:Y:S01]  /*8d80*/  FMUL.FTZ R117, R0.reuse, R117 ;  /* 0x0000007500757220 */ /* 0x040fe20000410000 */
[----:B------:R-:W-:Y:S01]  /*8d90*/  UMOV UR7, 0xc0000010 ;  /* 0xc000001000077882 */ /* 0x000fe20000000000 */
[----:B------:R-:W-:Y:S01]  /*8da0*/  FMUL.FTZ R118, R0, R118 ;  /* 0x0000007600767220 */ /* 0x000fe20000410000 */
[----:B------:R-:W2:Y:S01]  /*8db0*/  MUFU.TANH R13, R13 ;  /* 0x0000000d000d7308 */ /* 0x000ea20000002400 */
[----:B0-----:R-:W-:Y:S01]  /*8dc0*/  FMNMX.FTZ R128, R10, R125, !PT ;  /* 0x0000007d0a807209 */ /* 0x001fe20007810000 */
[----:B------:R-:W-:Y:S01]  /*8dd0*/  UMOV UR6, UR10 ;  /* 0x0000000a00067c82 */ /* 0x000fe20008000000 */
[C---:B------:R-:W-:Y:S01]  /*8de0*/  FMUL.FTZ R88, R0.reuse, R88 ;  /* 0x0000005800587220 */ /* 0x040fe20000410000 */
[----:B------:R-:W-:Y:S01]  /*8df0*/  QGMMA.64x64x32.F32.E4M3.E4M3 R24, R152, gdesc[UR4], R24, gsb0 ;  /* 0x00e0000498187df3 */ /* 0x000fe20008000818 */
        /* <DEDUP_REMOVED lines=42> */
[----:B------:R-:W-:Y:S01]  /*90a0*/  UIADD3 UR6, UR10, 0x80, URZ ;  /* 0x000000800a067890 */ /* 0x000fe2000fffe03f */
[----:B------:R-:W2:Y:S01]  /*90b0*/  MUFU.TANH R120, R120 ;  /* 0x0000007800787308 */ /* 0x000ea20000002400 */
[----:B0-----:R-:W-:Y:S01]  /*90c0*/  FMNMX.FTZ R127, R21, R128, !PT ;  /* 0x00000080157f7209 */ /* 0x001fe20007810000 */
[C---:B------:R-:W-:Y:S01]  /*90d0*/  FMUL.FTZ R87, R0.reuse, R87 ;  /* 0x0000005700577220 */ /* 0x040fe20000410000 */
[C---:B------:R-:W-:Y:S01]  /*90e0*/  FMUL.FTZ R60, R0.reuse, R60 ;  /* 0x0000003c003c7220 */ /* 0x040fe20000410000 */
[----:B------:R-:W-:Y:S01]  /*90f0*/  UMOV UR7, 0xc0000010 ;  /* 0xc000001000077882 */ /* 0x000fe20000000000 */
        /* <DEDUP_REMOVED lines=16> */
[----:B------:R-:W-:-:S03]  /*9200*/  FMUL.FTZ R71, R0, R71 ;  /* 0x0000004700477220 */ /* 0x000fc60000410000 */
[----:B------:R-:W2:Y:S01]  /*9210*/  MUFU.TANH R122, R122 ;  /* 0x0000007a007a7308 */ /* 0x000ea20000002400 */
[----:B0-----:R-:W-:Y:S01]  /*9220*/  FMNMX.FTZ R127, R121, R126, !PT ;  /* 0x0000007e797f7209 */ /* 0x001fe20007810000 */
[----:B------:R-:W-:-:S06]  /*9230*/  FMUL.FTZ R126, R0, R58 ;  /* 0x0000003a007e7220 */ /* 0x000fcc0000410000 */
        /* <DEDUP_REMOVED lines=60> */
[----:B------:R-:W-:Y:S01]  /*9600*/  QGMMA.64x64x32.F32.E4M3.E4M3 R24, R140, gdesc[UR4], R24, gsb0 ;  /* 0x00e000048c187df3 */ /* 0x000fe20008000818 */
        /* <DEDUP_REMOVED lines=26> */
[----:B------:R-:W-:Y:S06]  /*97b0*/  QGMMA.64x64x32.F32.E4M3.E4M3 R24, R136, gdesc[UR4], R24, gsb0 ;  /* 0x00e0000488187df3 */ /* 0x000fec0008000818 */
        /* <DEDUP_REMOVED lines=327> */
.L_x_12297:
        /* <DEDUP_REMOVED lines=83> */
.L_x_12288:
[----:B------:R-:W-:Y:S06]  /*b160*/  BAR.ARV 0x8, 0x200 ;  /* 0x0208000000007b1d */ /* 0x000fec0000002000 */
[----:B------:R-:W-:Y:S05]  /*b170*/  @!P0 BRA `(.L_x_12299) ;  /* 0x0000000000048947 */ /* 0x000fea0003800000 */
[----:B------:R-:W-:Y:S01]  /*b180*/  BPT.TRAP 0x1 ;  /* 0x000000040000795c */ /* 0x000fe20000300000 */
.L_x_12299:
[----:B------:R-:W-:Y:S01]  /*b190*/  ULEA UR14, UR39, UR45, 0x3 ;  /* 0x0000002d270e7291 */ /* 0x000fe2000f8e183f */
[----:B------:R-:W-:-:S05]  /*b1a0*/  IMAD.U32 R0, RZ, RZ, UR37 ;  /* 0x00000025ff007e24 */ /* 0x000fca000f8e00ff */
[----:B------:R-:W-:-:S04]  /*b1b0*/  SHF.L.U32 R0, R0, 0x1f, RZ ;  /* 0x0000001f00007819 */ /* 0x000fc800000006ff */
[----:B------:R0:W1:Y:S01]  /*b1c0*/  SYNCS.PHASECHK.TRANS64.TRYWAIT P1, [UR14+0x13250], R0 ;  /* 0x01325000ff0075a7 */ /* 0x000062000802014e */
[----:B------:R-:W-:Y:S05]  /*b1d0*/  @!P0 BRA `(.L_x_12300) ;  /* 0x0000000000048947 */ /* 0x000fea0003800000 */
[----:B------:R-:W-:Y:S01]  /*b1e0*/  BPT.TRAP 0x1 ;  /* 0x000000040000795c */ /* 0x000fe20000300000 */
.L_x_12300:
[----:B-1----:R-:W-:Y:S05]  /*b1f0*/  @P1 BRA `(.L_x_12301) ;  /* 0x0000000000081947 */ /* 0x002fea0003800000 */
[----:B------:R-:W1:Y:S02]  /*b200*/  SYNCS.PHASECHK.TRANS64.TRYWAIT P1, [UR14+0x13250], R0 ;  /* 0x01325000ff0075a7 */ /* 0x000e64000802014e */
[----:B-1----:R-:W-:Y:S05]  /*b210*/  @!P1 BRA `(.L_x_12302) ;  /* 0x0000005800609947 */ /* 0x002fea0003800000 */
.L_x_12301:
        /* <DEDUP_REMOVED lines=28> */
[----:B-1----:R-:W-:Y:S01]  /*b3e0*/  IMAD.U32 R5, RZ, RZ, UR5 ;  /* 0x00000005ff057e24 */ /* 0x002fe2000f8e00ff */
        /* <DEDUP_REMOVED lines=27> */
[----:B------:R-:W-:-:S02]  /*b5a0*/  IMAD.MOV.U32 R3, RZ, RZ, RZ ;  /* 0x000000ffff037224 */ /* 0x000fc400078e00ff */
[----:B0-----:R-:W-:Y:S01]  /*b5b0*/  FADD.FTZ R5, R0, R5 ;  /* 0x0000000500057221 */ /* 0x001fe20000010000 */
[----:B-1----:R-:W-:-:S04]  /*b5c0*/  FADD.FTZ R9, R7, R4 ;  /* 0x0000000407097221 */ /* 0x002fc80000010000 */
[C---:B------:R-:W-:Y:S01]  /*b5d0*/  FSETP.NE.FTZ.AND P1, PT, R5.reuse, RZ, PT ;  /* 0x000000ff0500720b */ /* 0x040fe20003f35000 */
[----:B------:R-:W-:Y:S01]  /*b5e0*/  FMUL.FTZ R10, R5, 0.00390625 ;  /* 0x3b800000050a7820 */ /* 0x000fe20000410000 */
[----:B------:R-:W-:Y:S01]  /*b5f0*/  FMUL.FTZ R11, R9, 0.00390625 ;  /* 0x3b800000090b7820 */ /* 0x000fe20000410000 */
        /* <DEDUP_REMOVED lines=26> */
.L_x_12303:
        /* <DEDUP_REMOVED lines=42> */
.L_x_12270:
        /* <DEDUP_REMOVED lines=12> */
[----:B------:R-:W2:Y:S01]  /*bb00*/  LDL R40, [R1] ;  /* 0x0000000001287983 */ /* 0x000ea20000100800 */
[----:B------:R-:W3:Y:S01]  /*bb10*/  S2R R34, SR_SWINHI ;  /* 0x0000000000227919 */ /* 0x000ee20000002f00 */
        /* <DEDUP_REMOVED lines=25> */
[----:B------:R0:W4:Y:S01]  /*bcb0*/  LDG.E.CONSTANT R26, desc[UR46][R4.64] ;  /* 0x0000002e041a7981 */ /* 0x000122000c1e9900 */
[----:B-1----:R-:W-:Y:S01]  /*bcc0*/  ISETP.NE.AND P2, PT, R32, 0x1, PT ;  /* 0x000000012000780c */ /* 0x002fe20003f45270 */
[----:B------:R-:W-:Y:S02]  /*bcd0*/  UIMAD UR5, UR12, UR8, URZ ;  /* 0x000000080c0572a4 */ /* 0x000fe4000f8e023f */
[----:B------:R-:W-:Y:S02]  /*bce0*/  UIMAD.WIDE.U32 UR6, UR43, UR8, URZ ;  /* 0x000000082b0672a5 */ /* 0x000fe4000f8e003f */
[----:B------:R-:W-:Y:S02]  /*bcf0*/  UIMAD UR5, UR43, UR9, UR5 ;  /* 0x000000092b0572a4 */ /* 0x000fe4000f8e0205 */
[----:B------:R-:W-:Y:S01]  /*bd00*/  UIMAD UR8, UR13, UR10, URZ ;  /* 0x0000000a0d0872a4 */ /* 0x000fe2000f8e023f */
[----:B0-----:R-:W-:Y:S01]  /*bd10*/  LOP3.LUT P0, R4, R27, 0x3, RZ, 0xc0, !PT ;  /* 0x000000031b047812 */ /* 0x001fe2000780c0ff */
[----:B------:R-:W-:Y:S01]  /*bd20*/  IMAD R5, R22, 0x40, R19 ;  /* 0x0000004016057824 */ /* 0x000fe200078e0213 */
[----:B------:R-:W-:-:S02]  /*bd30*/  UIADD3 UR7, UR7, UR5, URZ ;  /* 0x0000000507077290 */ /* 0x000fc4000fffe03f */
[----:B------:R-:W-:Y:S01]  /*bd40*/  ISETP.EQ.OR P0, PT, R4, 0x3, !P0 ;  /* 0x000000030400780c */ /* 0x000fe20004702670 */
[----:B------:R-:W-:Y:S02]  /*bd50*/  UIMAD UR8, UR42, UR11, UR8 ;  /* 0x0000000b2a0872a4 */ /* 0x000fe4000f8e0208 */
[----:B------:R-:W-:Y:S01]  /*bd60*/  UIMAD.WIDE.U32 UR6, UR42, UR10, UR6 ;  /* 0x0000000a2a0672a5 */ /* 0x000fe2000f8e0006 */
[----:B------:R-:W-:Y:S01]  /*bd70*/  SEL R33, R13, R12, P0 ;  /* 0x0000000c0d217207 */ /* 0x000fe20000000000 */
[----:B------:R-:W-:Y:S01]  /*bd80*/  ULDC UR5, c[0x0][0xa88] ;  /* 0x0002a20000057ab9 */ /* 0x000fe20000000800 */
[----:B------:R-:W-:Y:S01]  /*bd90*/  SEL R35, R12, R13, P0 ;  /* 0x0000000d0c237207 */ /* 0x000fe20000000000 */
[----:B------:R-:W-:Y:S01]  /*bda0*/  IMAD R46, R32, UR5, RZ ;  /* 0x00000005202e7c24 */ /* 0x000fe2000f8e02ff */
[----:B------:R-:W-:Y:S02]  /*bdb0*/  MOV R12, R3 ;  /* 0x00000003000c7202 */ /* 0x000fe40000000f00 */
[----:B---3--:R-:W-:Y:S01]  /*bdc0*/  MOV R13, R34 ;  /* 0x00000022000d7202 */ /* 0x008fe20000000f00 */
[----:B------:R-:W-:Y:S01]  /*bdd0*/  ULDC.64 UR10, c[0x0][0xaf0] ;  /* 0x0002bc00000a7ab9 */ /* 0x000fe20000000a00 */
[----:B------:R-:W-:-:S02]  /*bde0*/  SEL R37, R9, R8, P0 ;  /* 0x0000000809257207 */ /* 0x000fc40000000000 */
[----:B------:R-:W-:Y:S02]  /*bdf0*/  SEL R39, R8, R9, P0 ;  /* 0x0000000908277207 */ /* 0x000fe40000000000 */
[----:B------:R-:W-:Y:S02]  /*be00*/  SEL R41, R25, R24, P0 ;  /* 0x0000001819297207 */ /* 0x000fe40000000000 */
[----:B------:R-:W-:Y:S02]  /*be10*/  SEL R25, R24, R25, P0 ;  /* 0x0000001918197207 */ /* 0x000fe40000000000 */
[----:B------:R-:W-:Y:S01]  /*be20*/  SEL R45, R11, R10, P0 ;  /* 0x0000000a0b2d7207 */ /* 0x000fe20000000000 */
[----:B------:R-:W0:Y:S01]  /*be30*/  @P2 LDC R24, c[0x0][0xbec] ;  /* 0x0002fb00ff182b82 */ /* 0x000e220000000800 */
[----:B------:R-:W-:Y:S02]  /*be40*/  SEL R47, R10, R11, P0 ;  /* 0x0000000b0a2f7207 */ /* 0x000fe40000000000 */
[----:B------:R-:W-:-:S02]  /*be50*/  SEL R27, R28, R29, P0 ;  /* 0x0000001d1c1b7207 */ /* 0x000fc40000000000 */
[----:B------:R-:W-:Y:S02]  /*be60*/  SEL R29, R29, R28, P0 ;  /* 0x0000001c1d1d7207 */ /* 0x000fe40000000000 */
[----:B------:R-:W-:Y:S01]  /*be70*/  SEL R31, R21, R20, P0 ;  /* 0x00000014151f7207 */ /* 0x000fe20000000000 */
[----:B------:R-:W1:Y:S01]  /*be80*/  @P2 LDC R28, c[0x0][0xbf0] ;  /* 0x0002fc00ff1c2b82 */ /* 0x000e620000000800 */
[----:B------:R-:W-:Y:S02]  /*be90*/  SEL R21, R20, R21, P0 ;  /* 0x0000001514157207 */ /* 0x000fe40000000000 */
[----:B------:R-:W-:Y:S02]  /*bea0*/  SEL R43, R15, R14, P0 ;  /* 0x0000000e0f2b7207 */ /* 0x000fe40000000000 */
[----:B------:R-:W-:Y:S02]  /*beb0*/  SEL R15, R14, R15, P0 ;  /* 0x0000000f0e0f7207 */ /* 0x000fe40000000000 */
[----:B------:R-:W-:-:S02]  /*bec0*/  SEL R49, R54, R55, P0 ;  /* 0x0000003736317207 */ /* 0x000fc40000000000 */
[----:B------:R-:W-:Y:S01]  /*bed0*/  SEL R55, R55, R54, P0 ;  /* 0x0000003637377207 */ /* 0x000fe20000000000 */
[----:B--2---:R-:W-:-:S04]  /*bee0*/  IMAD.WIDE R6, R40, 0x2, R12 ;  /* 0x0000000228067825 */ /* 0x004fc800078e020c */
[----:B------:R-:W-:Y:S01]  /*bef0*/  IMAD.WIDE R12, R5, 0x2, R12 ;  /* 0x00000002050c7825 */ /* 0x000fe200078e020c */
[C---:B------:R-:W-:Y:S02]  /*bf00*/  IADD3 R53, P1, R6.reuse, 0x60, RZ ;  /* 0x0000006006357810 */ /* 0x040fe40007f3e0ff */
[C---:B------:R-:W-:Y:S02]  /*bf10*/  LOP3.LUT R5, R6.reuse, 0x380, RZ, 0xc0, !PT ;  /* 0x0000038006057812 */ /* 0x040fe400078ec0ff */
[C---:B------:R-:W-:Y:S01]  /*bf20*/  IADD3 R51, P3, R6.reuse, 0x40, RZ ;  /* 0x0000004006337810 */ /* 0x040fe20007f7e0ff */
[--C-:B------:R-:W-:Y:S01]  /*bf30*/  IMAD.X R9, RZ, RZ, R7.reuse, P1 ;  /* 0x000000ffff097224 */ /* 0x100fe200008e0607 */
[----:B------:R-:W-:Y:S02]  /*bf40*/  LOP3.LUT R8, R53, 0x380, RZ, 0xc0, !PT ;  /* 0x0000038035087812 */ /* 0x000fe400078ec0ff */
[----:B------:R-:W-:Y:S01]  /*bf50*/  SHF.R.U64 R5, R5, 0x3, RZ ;  /* 0x0000000305057819 */ /* 0x000fe200000012ff */
[----:B------:R-:W-:Y:S01]  /*bf60*/  IMAD.X R11, RZ, RZ, R7, P3 ;  /* 0x000000ffff0b7224 */ /* 0x000fe200018e0607 */
[----:B------:R-:W-:-:S02]  /*bf70*/  IADD3 R57, P4, R6, 0x20, RZ ;  /* 0x0000002006397810 */ /* 0x000fc40007f9e0ff */
[----:B------:R-:W-:Y:S02]  /*bf80*/  SHF.R.U64 R8, R8, 0x3, RZ ;  /* 0x0000000308087819 */ /* 0x000fe400000012ff */
[----:B------:R-:W-:Y:S02]  /*bf90*/  LOP3.LUT R10, R51, 0x380, RZ, 0xc0, !PT ;  /* 0x00000380330a7812 */ /* 0x000fe400078ec0ff */
[----:B------:R-:W-:Y:S01]  /*bfa0*/  LOP3.LUT R6, R5, R6, RZ, 0x3c, !PT ;  /* 0x0000000605067212 */ /* 0x000fe200078e3cff */
[----:B------:R-:W-:Y:S01]  /*bfb0*/  IMAD.X R5, RZ, RZ, R7, P4 ;  /* 0x000000ffff057224 */ /* 0x000fe200020e0607 */
[----:B------:R-:W-:Y:S02]  /*bfc0*/  LOP3.LUT R8, R8, R53, RZ, 0x3c, !PT ;  /* 0x0000003508087212 */ /* 0x000fe400078e3cff */
[----:B------:R-:W-:Y:S02]  /*bfd0*/  SHF.R.U64 R10, R10, 0x3, RZ ;  /* 0x000000030a0a7819 */ /* 0x000fe400000012ff */
[----:B------:R-:W-:-:S02]  /*bfe0*/  IADD3 R53, P4, R12, 0x1800, RZ ;  /* 0x000018000c357810 */ /* 0x000fc40007f9e0ff */
[----:B------:R-:W-:Y:S02]  /*bff0*/  LOP3.LUT R10, R10, R51, RZ, 0x3c, !PT ;  /* 0x000000330a0a7212 */ /* 0x000fe400078e3cff */
[----:B------:R-:W-:Y:S02]  /*c000*/  IADD3 R51, P3, R12, 0x3000, RZ ;  /* 0x000030000c337810 */ /* 0x000fe40007f7e0ff */
[----:B------:R-:W-:Y:S02]  /*c010*/  LOP3.LUT R20, R53, 0x380, RZ, 0xc0, !PT ;  /* 0x0000038035147812 */ /* 0x000fe400078ec0ff */
[----:B------:R-:W-:Y:S02]  /*c020*/  LOP3.LUT R14, R51, 0x380, RZ, 0xc0, !PT ;  /* 0x00000380330e7812 */ /* 0x000fe400078ec0ff */
[----:B------:R-:W-:Y:S02]  /*c030*/  SHF.R.U64 R20, R20, 0x3, RZ ;  /* 0x0000000314147819 */ /* 0x000fe400000012ff */
[----:B------:R-:W-:-:S02]  /*c040*/  SHF.R.U64 R14, R14, 0x3, RZ ;  /* 0x000000030e0e7819 */ /* 0x000fc400000012ff */
[----:B------:R-:W-:Y:S02]  /*c050*/  LOP3.LUT R20, R20, R53, RZ, 0x3c, !PT ;  /* 0x0000003514147212 */ /* 0x000fe400078e3cff */
[----:B------:R-:W-:Y:S02]  /*c060*/  IADD3 R53, R17, UR41, RZ ;  /* 0x0000002911357c10 */ /* 0x000fe4000fffe0ff */
[----:B------:R-:W-:Y:S02]  /*c070*/  LOP3.LUT R14, R14, R51, RZ, 0x3c, !PT ;  /* 0x000000330e0e7212 */ /* 0x000fe400078e3cff */
[----:B------:R-:W-:Y:S01]  /*c080*/  MOV R51, R6 ;  /* 0x0000000600337202 */ /* 0x000fe20000000f00 */
[----:B0-----:R-:W-:Y:S01]  /*c090*/  @P2 IMAD.HI.U32 R7, R53, R24, RZ ;  /* 0x0000001835072227 */ /* 0x001fe200078e00ff */
[----:B------:R-:W-:Y:S02]  /*c0a0*/  MOV R50, R10 ;  /* 0x0000000a00327202 */ /* 0x000fe40000000f00 */
[----:B------:R-:W-:Y:S01]  /*c0b0*/  MOV R48, R8 ;  /* 0x0000000800307202 */ /* 0x000fe20000000f00 */
[----:B------:R-:W-:Y:S01]  /*c0c0*/  IMAD.MOV.U32 R6, RZ, RZ, R53 ;  /* 0x000000ffff067224 */ /* 0x000fe200078e0035 */
[----:B-1----:R-:W-:Y:S01]  /*c0d0*/  @P2 SHF.R.U32.HI R6, RZ, R28, R7 ;  /* 0x0000001cff062219 */ /* 0x002fe20000011607 */
[----:B------:R-:W-:Y:S01]  /*c0e0*/  IMAD.U32 R10, RZ, RZ, UR8 ;  /* 0x00000008ff0a7e24 */ /* 0x000fe2000f8e00ff */
[----:B----4-:R-:W-:Y:S01]  /*c0f0*/  LOP3.LUT R8, R26, 0x2, RZ, 0x3c, !PT ;  /* 0x000000021a087812 */ /* 0x010fe200078e3cff */
[----:B------:R-:W-:Y:S01]  /*c100*/  SHFL.IDX PT, R27, R27, R26, 0x1c1f ;  /* 0x001c1f1a1b1b7589 */ /* 0x000fe200000e0000 */
[--C-:B------:R-:W-:Y:S01]  /*c110*/  SHF.R.S32.HI R7, RZ, 0x1f, R6.reuse ;  /* 0x0000001fff077819 */ /* 0x100fe20000011406 */
[----:B------:R-:W-:Y:S01]  /*c120*/  IMAD.MOV R11, RZ, RZ, -R6 ;  /* 0x000000ffff0b7224 */ /* 0x000fe200078e0a06 */
[----:B------:R-:W-:Y:S01]  /*c130*/  IADD3 R6, P1, R6, UR6, RZ ;  /* 0x0000000606067c10 */ /* 0x000fe2000ff3e0ff */
[----:B------:R-:W-:Y:S01]  /*c140*/  SHFL.IDX PT, R31, R31, R26, 0x1c1f ;  /* 0x001c1f1a1f1f7589 */ /* 0x000fe200000e0000 */
[----:B------:R-:W-:Y:S01]  /*c150*/  LOP3.LUT R4, R57, 0x380, RZ, 0xc0, !PT ;  /* 0x0000038039047812 */ /* 0x000fe200078ec0ff */
[----:B------:R-:W-:Y:S01]  /*c160*/  IMAD R11, R32, R11, R53 ;  /* 0x0000000b200b7224 */ /* 0x000fe200078e0235 */
[----:B------:R-:W-:Y:S01]  /*c170*/  IADD3.X R7, R7, UR7, R10, P1, !PT ;  /* 0x0000000707077c10 */ /* 0x000fe20008ffe40a */
[----:B------:R0:W-:Y:S01]  /*c180*/  SHFL.IDX PT, R24, R21, R8, 0x1c1f ;  /* 0x001c1f0815187589 */ /* 0x0001e200000e0000 */
[----:B------:R-:W-:Y:S01]  /*c190*/  ULDC.64 UR6, c[0x0][0xb88] ;  /* 0x0002e20000067ab9 */ /* 0x000fe20000000a00 */
[----:B------:R-:W-:Y:S01]  /*c1a0*/  SHF.R.U64 R4, R4, 0x3, RZ ;  /* 0x0000000304047819 */ /* 0x000fe200000012ff */
[----:B------:R-:W-:Y:S01]  /*c1b0*/  ULDC.64 UR8, c[0x0][0xae8] ;  /* 0x0002ba0000087ab9 */ /* 0x000fe20000000a00 */
[----:B------:R1:W2:Y:S01]  /*c1c0*/  SHFL.IDX PT, R10, R29, R8, 0x1c1f ;  /* 0x001c1f081d0a7589 */ /* 0x0002a200000e0000 */
[----:B------:R-:W-:Y:S01]  /*c1d0*/  SHF.R.S32.HI R36, RZ, 0x1f, R11 ;  /* 0x0000001fff247819 */ /* 0x000fe2000001140b */
[----:B------:R-:W-:Y:S01]  /*c1e0*/  IMAD.WIDE.U32 R6, R11, UR6, R6 ;  /* 0x000000060b067c25 */ /* 0x000fe2000f8e0006 */
[----:B------:R-:W-:Y:S01]  /*c1f0*/  LOP3.LUT P1, RZ, R23, 0x3, RZ, 0xc0, !PT ;  /* 0x0000000317ff7812 */ /* 0x000fe2000782c0ff */
[----:B------:R-:W-:Y:S01]  /*c200*/  SHFL.IDX PT, R33, R33, R26, 0x1c1f ;  /* 0x001c1f1a21217589 */ /* 0x000fe200000e0000 */
[----:B------:R-:W-:Y:S01]  /*c210*/  LOP3.LUT R4, R4, R57, RZ, 0x3c, !PT ;  /* 0x0000003904047212 */ /* 0x000fe200078e3cff */
[----:B------:R-:W-:-:S02]  /*c220*/  IMAD R36, R36, UR6, RZ ;  /* 0x0000000624247c24 */ /* 0x000fc4000f8e02ff */
[----:B------:R3:W4:Y:S01]  /*c230*/  SHFL.IDX PT, R28, R35, R8, 0x1c1f ;  /* 0x001c1f08231c7589 */ /* 0x00072200000e0000 */
[----:B0-----:R-:W-:Y:S02]  /*c240*/  VIADD R21, R157, UR41 ;  /* 0x000000299d157c36 */ /* 0x001fe40008000000 */
[----:B-1----:R-:W-:Y:S01]  /*c250*/  IMAD R29, R11, UR7, R36 ;  /* 0x000000070b1d7c24 */ /* 0x002fe2000f8e0224 */
[----:B------:R-:W-:Y:S01]  /*c260*/  SHFL.IDX PT, R30, R37, R26, 0x1c1f ;  /* 0x001c1f1a251e7589 */ /* 0x000fe200000e0000 */
[----:B------:R-:W-:Y:S01]  /*c270*/  ULDC.64 UR6, c[0x0][0xb50] ;  /* 0x0002d40000067ab9 */ /* 0x000fe20000000a00 */
[C---:B------:R-:W-:Y:S01]  /*c280*/  VIADD R11, R21.reuse, 0x8 ;  /* 0x00000008150b7836 */ /* 0x040fe20000000000 */
[----:B------:R-:W-:Y:S01]  /*c290*/  ISETP.GE.OR P5, PT, R21, R46, P1 ;  /* 0x0000002e1500720c */ /* 0x000fe20000fa6670 */
[----:B------:R-:W0:Y:S01]  /*c2a0*/  SHFL.IDX PT, R9, R39, R8, 0x1c1f ;  /* 0x001c1f0827097589 */ /* 0x000e2200000e0000 */
[----:B------:R-:W-:Y:S01]  /*c2b0*/  IMAD.IADD R7, R7, 0x1, R29 ;  /* 0x0000000107077824 */ /* 0x000fe200078e021d */
[----:B---3--:R-:W-:-:S02]  /*c2c0*/  LOP3.LUT R35, R12, 0x380, RZ, 0xc0, !PT ;  /* 0x000003800c237812 */ /* 0x008fc400078ec0ff */
[----:B------:R-:W-:Y:S01]  /*c2d0*/  SHFL.IDX PT, R41, R41, R26, 0x1c1f ;  /* 0x001c1f1a29297589 */ /* 0x000fe200000e0000 */
[----:B------:R-:W-:Y:S02]  /*c2e0*/  ISETP.GE.OR P1, PT, R11, R46, P1 ;  /* 0x0000002e0b00720c */ /* 0x000fe40000f26670 */
[----:B------:R-:W-:Y:S01]  /*c2f0*/  SHF.R.U64 R35, R35, 0x3, RZ ;  /* 0x0000000323237819 */ /* 0x000fe200000012ff */
[----:B------:R-:W1:Y:S04]  /*c300*/  SHFL.IDX PT, R34, R25, R8, 0x1c1f ;  /* 0x001c1f0819227589 */ /* 0x000e6800000e0000 */
[----:B------:R-:W-:Y:S04]  /*c310*/  SHFL.IDX PT, R43, R43, R26, 0x1c1f ;  /* 0x001c1f1a2b2b7589 */ /* 0x000fe800000e0000 */
[----:B------:R3:W1:Y:S04]  /*c320*/  SHFL.IDX PT, R40, R15, R8, 0x1c1f ;  /* 0x001c1f080f287589 */ /* 0x00066800000e0000 */
[----:B------:R-:W-:Y:S04]  /*c330*/  SHFL.IDX PT, R45, R45, R26, 0x1c1f ;  /* 0x001c1f1a2d2d7589 */ /* 0x000fe800000e0000 */
[----:B------:R4:W1:Y:S01]  /*c340*/  SHFL.IDX PT, R42, R47, R8, 0x1c1f ;  /* 0x001c1f082f2a7589 */ /* 0x00086200000e0000 */
[----:B---3--:R-:W-:-:S03]  /*c350*/  LEA R15, P6, R6, UR6, 0x2 ;  /* 0x00000006060f7c11 */ /* 0x008fc6000f8c10ff */
[----:B------:R3:W-:Y:S01]  /*c360*/  SHFL.IDX PT, R49, R49, R26, 0x1c1f ;  /* 0x001c1f1a31317589 */ /* 0x0007e200000e0000 */
[----:B------:R-:W-:-:S03]  /*c370*/  LEA.HI.X R21, R6, UR7, R7, 0x2, P6 ;  /* 0x0000000706157c11 */ /* 0x000fc6000b0f1407 */
[----:B------:R0:W1:Y:S01]  /*c380*/  SHFL.IDX PT, R44, R55, R8, 0x1c1f ;  /* 0x001c1f08372c7589 */ /* 0x00006200000e0000 */
[----:B--2---:R-:W-:Y:S02]  /*c390*/  SEL R6, R10, R27, P0 ;  /* 0x0000001b0a067207 */ /* 0x004fe40000000000 */
[----:B----4-:R-:W-:Y:S01]  /*c3a0*/  MOV R47, R4 ;  /* 0x00000004002f7202 */ /* 0x010fe20000000f00 */
[----:B------:R-:W-:Y:S01]  /*c3b0*/  SHFL.IDX PT, R36, R15, RZ, 0x1c1f ;  /* 0x001c1fff0f247589 */ /* 0x000fe200000e0000 */
[----:B------:R-:W-:Y:S02]  /*c3c0*/  SEL R4, R27, R10, P0 ;  /* 0x0000000a1b047207 */ /* 0x000fe40000000000 */
[----:B------:R-:W-:Y:S01]  /*c3d0*/  SEL R10, R24, R31, P0 ;  /* 0x0000001f180a7207 */ /* 0x000fe20000000000 */
[----:B------:R-:W2:Y:S01]  /*c3e0*/  SHFL.IDX PT, R37, R21, RZ, 0x1c1f ;  /* 0x001c1fff15257589 */ /* 0x000ea200000e0000 */
[----:B---3--:R-:W-:Y:S02]  /*c3f0*/  SEL R26, R28, R33, P0 ;  /* 0x000000211c1a7207 */ /* 0x008fe40000000000 */
[----:B0-----:R-:W-:Y:S01]  /*c400*/  SEL R8, R31, R24, P0 ;  /* 0x000000181f087207 */ /* 0x001fe20000000000 */
[----:B------:R0:W-:Y:S01]  /*c410*/  SHFL.IDX PT, R38, R15, 0x1, 0x1c1f ;  /* 0x003c1f000f267f89 */ /* 0x0001e200000e0000 */
[----:B------:R-:W-:-:S02]  /*c420*/  SEL R24, R33, R28, P0 ;  /* 0x0000001c21187207 */ /* 0x000fc40000000000 */
[----:B------:R-:W-:Y:S01]  /*c430*/  SEL R28, R30, R9, P0 ;  /* 0x000000091e1c7207 */ /* 0x000fe20000000000 */
[----:B------:R3:W4:Y:S01]  /*c440*/  SHFL.IDX PT, R39, R21, 0x1, 0x1c1f ;  /* 0x003c1f0015277f89 */ /* 0x00072200000e0000 */
[----:B------:R-:W-:Y:S01]  /*c450*/  SEL R30, R9, R30, P0 ;  /* 0x0000001e091e7207 */ /* 0x000fe20000000000 */
[----:B------:R-:W4:Y:S01]  /*c460*/  @P2 LDC R33, c[0x0][0xbf0] ;  /* 0x0002fc00ff212b82 */ /* 0x000f220000000800 */
[----:B-1----:R-:W-:Y:S01]  /*c470*/  SEL R5, R41, R34, P0 ;  /* 0x0000002229057207 */ /* 0x002fe20000000000 */
[--C-:B0-----:R-:W-:Y:S01]  /*c480*/  IMAD.X R15, RZ, RZ, R13.reuse, P3 ;  /* 0x000000ffff0f7224 */ /* 0x101fe200018e060d */
[----:B------:R-:W-:Y:S02]  /*c490*/  SEL R7, R34, R41, P0 ;  /* 0x0000002922077207 */ /* 0x000fe40000000000 */
[----:B------:R-:W-:Y:S01]  /*c4a0*/  SEL R9, R43, R40, P0 ;  /* 0x000000282b097207 */ /* 0x000fe20000000000 */
[----:B---3--:R-:W-:Y:S01]  /*c4b0*/  IMAD.X R21, RZ, RZ, R13, P4 ;  /* 0x000000ffff157224 */ /* 0x008fe200020e060d */
[----:B------:R-:W-:Y:S01]  /*c4c0*/  SEL R11, R40, R43, P0 ;  /* 0x0000002b280b7207 */ /* 0x000fe20000000000 */
[----:B------:R0:W-:Y:S01]  /*c4d0*/  STSM.16.M88.4 [R51], R4 ;  /* 0x0000000433007844 */ /* 0x0001e20000000200 */
[----:B------:R-:W-:-:S02]  /*c4e0*/  SEL R25, R45, R42, P0 ;  /* 0x0000002a2d197207 */ /* 0x000fc40000000000 */
[----:B------:R-:W-:Y:S01]  /*c4f0*/  SEL R27, R42, R45, P0 ;  /* 0x0000002d2a1b7207 */ /* 0x000fe20000000000 */
[----:B------:R1:W-:Y:S01]  /*c500*/  STSM.16.M88.4 [R47], R8 ;  /* 0x000000082f007844 */ /* 0x0003e20000000200 */
[----:B------:R-:W-:Y:S02]  /*c510*/  SEL R29, R49, R44, P0 ;  /* 0x0000002c311d7207 */ /* 0x000fe40000000000 */
[----:B------:R-:W-:Y:S01]  /*c520*/  SEL R31, R44, R49, P0 ;  /* 0x000000312c1f7207 */ /* 0x000fe20000000000 */
[----:B------:R-:W-:Y:S01]  /*c530*/  STSM.16.M88.4 [R50], R24 ;  /* 0x0000001832007844 */ /* 0x000fe20000000200 */
[----:B------:R-:W-:Y:S01]  /*c540*/  LOP3.LUT R34, R35, R12, RZ, 0x3c, !PT ;  /* 0x0000000c23227212 */ /* 0x000fe200078e3cff */
[----:B------:R-:W-:Y:S02]  /*c550*/  IMAD.MOV.U32 R35, RZ, RZ, R13 ;  /* 0x000000ffff237224 */ /* 0x000fe400078e000d */
[----:B------:R3:W-:Y:S01]  /*c560*/  STSM.16.M88.4 [R48], R28 ;  /* 0x0000001c30007844 */ /* 0x0007e20000000200 */
[----:B------:R-:W-:Y:S06]  /*c570*/  BAR.SYNC.DEFER_BLOCKING 0x1, 0x180 ;  /* 0x0046000000007b1d */ /* 0x000fec0000010000 */
[----:B--2---:R2:W-:Y:S04]  /*c580*/  @!P5 ST.E desc[UR46][R36.64], R2 ;  /* 0x000000022400d985 */ /* 0x0045e8000c10192e */
[----:B----4-:R4:W-:Y:S04]  /*c590*/  @!P1 ST.E desc[UR46][R38.64], R0 ;  /* 0x0000000026009985 */ /* 0x0109e8000c10192e */
[----:B0-----:R-:W4:Y:S04]  /*c5a0*/  LD.E.128 R4, desc[UR46][R34.64] ;  /* 0x0000002e22047980 */ /* 0x001f28000c101d00 */
[----:B-1----:R-:W4:Y:S04]  /*c5b0*/  LD.E.128 R8, desc[UR46][R20.64] ;  /* 0x0000002e14087980 */ /* 0x002f28000c101d00 */
[----:B---3--:R0:W3:Y:S01]  /*c5c0*/  LD.E.128 R28, desc[UR46][R14.64] ;  /* 0x0000002e0e1c7980 */ /* 0x0080e2000c101d00 */
[----:B------:R-:W-:-:S04]  /*c5d0*/  IADD3 R27, P0, R12, 0x4800, RZ ;  /* 0x000048000c1b7810 */ /* 0x000fc80007f1e0ff */
[----:B------:R-:W-:Y:S01]  /*c5e0*/  LOP3.LUT R12, R27, 0x380, RZ, 0xc0, !PT ;  /* 0x000003801b0c7812 */ /* 0x000fe200078ec0ff */
[----:B------:R-:W-:Y:S02]  /*c5f0*/  IMAD.X R25, RZ, RZ, R13, P0 ;  /* 0x000000ffff197224 */ /* 0x000fe400000e060d */
[----:B------:R-:W1:Y:S01]  /*c600*/  @P2 LDC R13, c[0x0][0xbec] ;  /* 0x0002fb00ff0d2b82 */ /* 0x000e620000000800 */
[----:B--2---:R-:W-:Y:S01]  /*c610*/  SHF.R.U64 R2, R12, 0x3, RZ ;  /* 0x000000030c027819 */ /* 0x004fe200000012ff */
[----:B----4-:R-:W-:Y:S01]  /*c620*/  IMAD R0, R18, 0x30, R22 ;  /* 0x0000003012007824 */ /* 0x010fe200078e0216 */
[----:B------:R-:W-:Y:S02]  /*c630*/  UIMAD UR5, UR12, UR8, URZ ;  /* 0x000000080c0572a4 */ /* 0x000fe4000f8e023f */
[----:B------:R-:W-:Y:S01]  /*c640*/  LOP3.LUT R24, R2, R27, RZ, 0x3c, !PT ;  /* 0x0000001b02187212 */ /* 0x000fe200078e3cff */
[----:B------:R-:W-:Y:S01]  /*c650*/  VIADD R2, R0, UR41 ;  /* 0x0000002900027c36 */ /* 0x000fe20008000000 */
[----:B------:R-:W-:-:S02]  /*c660*/  UIMAD.WIDE.U32 UR6, UR43, UR8, URZ ;  /* 0x000000082b0672a5 */ /* 0x000fc4000f8e003f */
[----:B------:R-:W-:Y:S02]  /*c670*/  UIMAD UR5, UR43, UR9, UR5 ;  /* 0x000000092b0572a4 */ /* 0x000fe4000f8e0205 */
[----:B------:R-:W-:Y:S01]  /*c680*/  UIMAD UR8, UR13, UR10, URZ ;  /* 0x0000000a0d0872a4 */ /* 0x000fe2000f8e023f */
[----:B------:R-:W5:Y:S01]  /*c690*/  LD.E.128 R24, desc[UR46][R24.64] ;  /* 0x0000002e18187980 */ /* 0x000f62000c101d00 */
[----:B------:R-:W-:Y:S01]  /*c6a0*/  UIADD3 UR7, UR7, UR5, URZ ;  /* 0x0000000507077290 */ /* 0x000fe2000fffe03f */
[----:B0-----:R-:W-:Y:S01]  /*c6b0*/  IMAD.MOV.U32 R15, RZ, RZ, R2 ;  /* 0x000000ffff0f7224 */ /* 0x001fe200078e0002 */
[----:B------:R-:W-:Y:S01]  /*c6c0*/  UIMAD UR5, UR42, UR11, UR8 ;  /* 0x0000000b2a0572a4 */ /* 0x000fe2000f8e0208 */
[----:B------:R-:W-:Y:S01]  /*c6d0*/  @!PT LDS RZ, [RZ] ;  /* 0x00000000fffff984 */ /* 0x000fe20000000800 */
[----:B------:R-:W-:Y:S01]  /*c6e0*/  @!PT LDS RZ, [RZ] ;  /* 0x00000000fffff984 */ /* 0x000fe20000000800 */
[----:B------:R-:W-:Y:S01]  /*c6f0*/  @!PT LDS RZ, [RZ] ;  /* 0x00000000fffff984 */ /* 0x000fe20000000800 */
[----:B------:R-:W-:Y:S01]  /*c700*/  @!PT LDS RZ, [RZ] ;  /* 0x00000000fffff984 */ /* 0x000fe20000000800 */
[----:B------:R0:W-:Y:S06]  /*c710*/  MEMBAR.ALL.CTA ;  /* 0x0000000000007992 */ /* 0x0001ec0000008000 */
[----:B0-----:R-:W0:Y:S01]  /*c720*/  FENCE.VIEW.ASYNC.S ;  /* 0x00000000000073c6 */ /* 0x001e220000000000 */
[----:B------:R-:W-:Y:S01]  /*c730*/  UIMAD.WIDE.U32 UR42, UR42, UR10, UR6 ;  /* 0x0000000a2a2a72a5 */ /* 0x000fe2000f8e0006 */
[----:B------:R-:W-:Y:S01]  /*c740*/  VIADD R3, R3, 0x13220 ;  /* 0x0001322003037836 */ /* 0x000fe20000000000 */
[----:B------:R-:W-:Y:S01]  /*c750*/  SHF.R.S32.HI R52, RZ, 0x1f, R19 ;  /* 0x0000001fff347819 */ /* 0x000fe20000011413 */
[----:B------:R-:W-:Y:S01]  /*c760*/  ULDC.64 UR6, c[0x0][0xae0] ;  /* 0x0002b80000067ab9 */ /* 0x000fe20000000a00 */
[----:B------:R-:W-:-:S02]  /*c770*/  UIADD3 UR5, UR43, UR5, URZ ;  /* 0x000000052b057290 */ /* 0x000fc4000fffe03f */
[----:B------:R-:W-:Y:S02]  /*c780*/  IMAD.U32 R12, RZ, RZ, UR42 ;  /* 0x0000002aff0c7e24 */ /* 0x000fe4000f8e00ff */
[----:B-1----:R-:W-:-:S04]  /*c790*/  @P2 IMAD.HI.U32 R0, R2, R13, RZ ;  /* 0x0000000d02002227 */ /* 0x002fc800078e00ff */
[----:B------:R-:W-:Y:S01]  /*c7a0*/  IMAD.U32 R13, RZ, RZ, UR43 ;  /* 0x0000002bff0d7e24 */ /* 0x000fe2000f8e00ff */
[----:B------:R-:W-:Y:S01]  /*c7b0*/  @P2 SHF.R.U32.HI R15, RZ, R33, R0 ;  /* 0x00000021ff0f2219 */ /* 0x000fe20000011600 */
[----:B------:R-:W-:Y:S01]  /*c7c0*/  IMAD.U32 R13, RZ, RZ, UR5 ;  /* 0x00000005ff0d7e24 */ /* 0x000fe2000f8e00ff */
[----:B------:R-:W-:Y:S02]  /*c7d0*/  ULDC UR5, c[0x0][0xac8] ;  /* 0x0002b20000057ab9 */ /* 0x000fe40000000800 */
[--C-:B------:R-:W-:Y:S01]  /*c7e0*/  SHF.R.S32.HI R0, RZ, 0x1f, R15.reuse ;  /* 0x0000001fff007819 */ /* 0x100fe2000001140f */
[----:B------:R-:W-:Y:S02]  /*c7f0*/  IMAD.MOV R21, RZ, RZ, -R15 ;  /* 0x000000ffff157224 */ /* 0x000fe400078e0a0f */
[----:B------:R-:W-:-:S04]  /*c800*/  IMAD.WIDE.U32 R12, R15, UR6, R12 ;  /* 0x000000060f0c7c25 */ /* 0x000fc8000f8e000c */
[----:B------:R-:W-:Y:S02]  /*c810*/  IMAD R0, R0, UR6, RZ ;  /* 0x0000000600007c24 */ /* 0x000fe4000f8e02ff */
[----:B------:R-:W-:Y:S02]  /*c820*/  IMAD R21, R32, R21, R2 ;  /* 0x0000001520157224 */ /* 0x000fe400078e0202 */
[----:B------:R-:W-:Y:S01]  /*c830*/  IMAD R33, R15, UR7, R0 ;  /* 0x000000070f217c24 */ /* 0x000fe2000f8e0200 */
[----:B------:R-:W-:Y:S02]  /*c840*/  ULDC.64 UR6, c[0x0][0xad8] ;  /* 0x0002b60000067ab9 */ /* 0x000fe40000000a00 */
[----:B------:R-:W-:Y:S01]  /*c850*/  SHF.R.S32.HI R0, RZ, 0x1f, R21 ;  /* 0x0000001fff007819 */ /* 0x000fe20000011415 */
[----:B------:R-:W-:-:S04]  /*c860*/  IMAD.IADD R13, R13, 0x1, R33 ;  /* 0x000000010d0d7824 */ /* 0x000fc800078e0221 */
[----:B------:R-:W-:Y:S02]  /*c870*/  IMAD R0, R0, UR6, RZ ;  /* 0x0000000600007c24 */ /* 0x000fe4000f8e02ff */
[----:B------:R-:W-:-:S04]  /*c880*/  IMAD.WIDE.U32 R12, R21, UR6, R12 ;  /* 0x00000006150c7c25 */ /* 0x000fc8000f8e000c */
[----:B------:R-:W-:Y:S01]  /*c890*/  IMAD R15, R21, UR7, R0 ;  /* 0x00000007150f7c24 */ /* 0x000fe2000f8e0200 */
[----:B------:R-:W-:Y:S01]  /*c8a0*/  ULDC.64 UR6, c[0x0][0xa80] ;  /* 0x0002a00000067ab9 */ /* 0x000fe20000000a00 */
[----:B------:R-:W-:Y:S01]  /*c8b0*/  VIADD R21, R22, UR41 ;  /* 0x0000002916157c36 */ /* 0x000fe20008000000 */
[C---:B------:R-:W-:Y:S01]  /*c8c0*/  LEA R20, P0, R12.reuse, UR6, 0x1 ;  /* 0x000000060c147c11 */ /* 0x040fe2000f8008ff */
[----:B------:R-:W-:Y:S01]  /*c8d0*/  IMAD.IADD R13, R13, 0x1, R15 ;  /* 0x000000010d0d7824 */ /* 0x000fe200078e020f */
[----:B------:R-:W-:Y:S01]  /*c8e0*/  PRMT R0, RZ, 0x654, R3 ;  /* 0x00000654ff007816 */ /* 0x000fe20000000003 */
[C---:B------:R-:W-:Y:S02]  /*c8f0*/  VIADD R15, R21.reuse, 0x60 ;  /* 0x00000060150f7836 */ /* 0x040fe40000000000 */
[----:B0-----:R-:W0:Y:S01]  /*c900*/  SHFL.IDX PT, R2, R20, RZ, 0x181f ;  /* 0x00181fff14027589 */ /* 0x001e2200000e0000 */
[----:B------:R-:W-:Y:S01]  /*c910*/  LEA.HI.X R32, R12, UR7, R13, 0x1, P0 ;  /* 0x000000070c207c11 */ /* 0x000fe200080f0c0d */
[----:B------:R-:W-:Y:S01]  /*c920*/  VIADD R13, R21, 0x30 ;  /* 0x00000030150d7836 */ /* 0x000fe20000000000 */
[----:B------:R-:W-:Y:S01]  /*c930*/  ISETP.GE.AND P0, PT, R19, UR5, PT ;  /* 0x0000000513007c0c */ /* 0x000fe2000bf06270 */
[----:B------:R-:W1:Y:S01]  /*c940*/  SHFL.IDX PT, R12, R20, 0x1, 0x181f ;  /* 0x00381f00140c7f89 */ /* 0x000e6200000e0000 */
[----:B------:R2:W-:Y:S02]  /*c950*/  SYNCS.ARRIVE.TRANS64.RED.A1T0 RZ, [R0+URZ], RZ ;  /* 0x000000ff00ff79a7 */ /* 0x0005e4000810043f */
[-C--:B------:R-:W-:Y:S01]  /*c960*/  ISETP.GE.OR P1, PT, R21, R46.reuse, P0 ;  /* 0x0000002e1500720c */ /* 0x080fe20000726670 */
[----:B------:R-:W4:Y:S01]  /*c970*/  SHFL.IDX PT, R14, R20, 0x2, 0x181f ;  /* 0x00581f00140e7f89 */ /* 0x000f2200000e0000 */
[-C--:B------:R-:W-:Y:S01]  /*c980*/  ISETP.GE.OR P2, PT, R13, R46.reuse, P0 ;  /* 0x0000002e0d00720c */ /* 0x080fe20000746670 */
[----:B------:R-:W-:Y:S01]  /*c990*/  VIADD R21, R21, 0x90 ;  /* 0x0000009015157836 */ /* 0x000fe20000000000 */
[-C--:B------:R-:W-:Y:S01]  /*c9a0*/  ISETP.GE.OR P3, PT, R15, R46.reuse, P0 ;  /* 0x0000002e0f00720c */ /* 0x080fe20000766670 */
[----:B------:R-:W2:Y:S03]  /*c9b0*/  SHFL.IDX PT, R34, R32, RZ, 0x181f ;  /* 0x00181fff20227589 */ /* 0x000ea600000e0000 */
[----:B------:R-:W-:Y:S01]  /*c9c0*/  ISETP.GE.OR P0, PT, R21, R46, P0 ;  /* 0x0000002e1500720c */ /* 0x000fe20000706670 */
[----:B------:R-:W2:Y:S04]  /*c9d0*/  SHFL.IDX PT, R36, R32, 0x1, 0x181f ;  /* 0x00381f0020247f89 */ /* 0x000ea800000e0000 */
[----:B------:R-:W2:Y:S01]  /*c9e0*/  SHFL.IDX PT, R38, R32, 0x2, 0x181f ;  /* 0x00581f0020267f89 */ /* 0x000ea200000e0000 */
[----:B0-----:R-:W-:-:S03]  /*c9f0*/  @!P1 LEA R2, P4, R19, R2, 0x1 ;  /* 0x0000000213029211 */ /* 0x001fc600078808ff */
[----:B------:R-:W0:Y:S01]  /*ca00*/  SHFL.IDX PT, R20, R20, 0x3, 0x181f ;  /* 0x00781f0014147f89 */ /* 0x000e2200000e0000 */
[----:B-1----:R-:W-:-:S03]  /*ca10*/  @!P2 LEA R12, P5, R19, R12, 0x1 ;  /* 0x0000000c130ca211 */ /* 0x002fc600078a08ff */
[----:B------:R-:W1:Y:S01]  /*ca20*/  SHFL.IDX PT, R32, R32, 0x3, 0x181f ;  /* 0x00781f0020207f89 */ /* 0x000e6200000e0000 */
[C---:B----4-:R-:W-:Y:S02]  /*ca30*/  @!P3 LEA R14, P6, R19.reuse, R14, 0x1 ;  /* 0x0000000e130eb211 */ /* 0x050fe400078c08ff */
[C-C-:B--2---:R-:W-:Y:S02]  /*ca40*/  @!P1 LEA.HI.X R3, R19.reuse, R34, R52.reuse, 0x1, P4 ;  /* 0x0000002213039211 */ /* 0x144fe400020f0c34 */
[C-C-:B------:R-:W-:Y:S02]  /*ca50*/  @!P2 LEA.HI.X R13, R19.reuse, R36, R52.reuse, 0x1, P5 ;  /* 0x00000024130da211 */ /* 0x140fe400028f0c34 */
[----:B------:R-:W-:Y:S01]  /*ca60*/  @!P3 LEA.HI.X R15, R19, R38, R52, 0x1, P6 ;  /* 0x00000026130fb211 */ /* 0x000fe200030f0c34 */
[----:B------:R2:W-:Y:S04]  /*ca70*/  @!P1 ST.E.128 desc[UR46][R2.64], R4 ;  /* 0x0000000402009985 */ /* 0x0005e8000c101d2e */
[----:B------:R2:W-:Y:S04]  /*ca80*/  @!P2 ST.E.128 desc[UR46][R12.64], R8 ;  /* 0x000000080c00a985 */ /* 0x0005e8000c101d2e */
[----:B---3--:R2:W-:Y:S01]  /*ca90*/  @!P3 ST.E.128 desc[UR46][R14.64], R28 ;  /* 0x0000001c0e00b985 */ /* 0x0085e2000c101d2e */
[----:B01----:R-:W-:Y:S05]  /*caa0*/  @P0 BRA `(.L_x_12306) ;  /* 0x0000000400f00947 */ /* 0x003fea0003800000 */
[----:B--2---:R-:W-:-:S04]  /*cab0*/  LEA R2, P0, R19, R20, 0x1 ;  /* 0x0000001413027211 */ /* 0x004fc800078008ff */
[----:B------:R-:W-:-:S05]  /*cac0*/  LEA.HI.X R3, R19, R32, R52, 0x1, P0 ;  /* 0x0000002013037211 */ /* 0x000fca00000f0c34 */
[----:B-----5:R0:W-:Y:S01]  /*cad0*/  ST.E.128 desc[UR46][R2.64], R24 ;  /* 0x0000001802007985 */ /* 0x0201e2000c101d2e */
[----:B------:R-:W-:Y:S05]  /*cae0*/  BRA `(.L_x_12306) ;  /* 0x0000000400e07947 */ /* 0x000fea0003800000 */
.L_x_12305:
        /* <DEDUP_REMOVED lines=38> */
[----:B------:R-:W-:Y:S02]  /*cd50*/  SHF.R.S32.HI R3, RZ, 0x1f, R2 ;  /* 0x0000001fff037819 */ /* 0x000fe40000011402 */
[----:B------:R-:W-:Y:S02]  /*cd60*/  MOV R4, UR5 ;  /* 0x0000000500047c02 */ /* 0x000fe40008000f00 */
[----:B------:R-:W-:Y:S02]  /*cd70*/  IADD3 R2, P0, R2, UR6, RZ ;  /* 0x0000000602027c10 */ /* 0x000fe4000ff1e0ff */
[----:B------:R-:W-:Y:S02]  /*cd80*/  SHF.R.S32.HI R0, RZ, 0x1f, R5 ;  /* 0x0000001fff007819 */ /* 0x000fe40000011405 */
[----:B------:R-:W-:Y:S01]  /*cd90*/  IADD3.X R3, R3, UR7, R4, P0, !PT ;  /* 0x0000000703037c10 */ /* 0x000fe200087fe404 */
[----:B------:R-:W-:-:S02]  /*cda0*/  ULDC.64 UR6, c[0x0][0xb50] ;  /* 0x0002d40000067ab9 */ /* 0x000fc40000000a00 */
        /* <DEDUP_REMOVED lines=8> */
.L_x_12308:
[----:B------:R-:W-:Y:S05]  /*ce30*/  BSYNC B1 ;  /* 0x0000000000017941 */ /* 0x000fea0003800000 */
.L_x_12307:
[----:B------:R-:W-:Y:S01]  /*ce40*/  ULDC.64 UR10, c[0x0][0xae8] ;  /* 0x0002ba00000a7ab9 */ /* 0x000fe20000000a00 */
[----:B------:R-:W-:Y:S01]  /*ce50*/  VIADD R6, R6, UR41 ;  /* 0x0000002906067c36 */ /* 0x000fe20008000000 */
[----:B------:R-:W-:Y:S01]  /*ce60*/  UIMAD UR5, UR8, UR10, URZ ;  /* 0x0000000a080572a4 */ /* 0x000fe2000f8e023f */
[----:B------:R-:W-:Y:S01]  /*ce70*/  VIADD R30, R22, UR41 ;  /* 0x00000029161e7c36 */ /* 0x000fe20008000000 */
        /* <DEDUP_REMOVED lines=47> */
[----:B------:R1:W4:Y:S04]  /*d170*/  SHFL.IDX PT, R28, R4, 0x3, 0x181f ;  /* 0x00781f00041c7f89 */ /* 0x00032800000e0000 */
        /* <DEDUP_REMOVED lines=15> */
.L_x_12306:
[----:B------:R-:W-:Y:S05]  /*d270*/  BSYNC B0 ;  /* 0x0000000000007941 */ /* 0x000fea0003800000 */
.L_x_12304:
[----:B------:R-:W-:Y:S02]  /*d280*/  ULDC UR5, c[0x0][0xc38] ;  /* 0x00030e0000057ab9 */ /* 0x000fe40000000800 */
[----:B------:R-:W-:-:S06]  /*d290*/  UISETP.GE.AND UP0, UPT, UR4, UR5, UPT ;  /* 0x000000050400728c */ /* 0x000fcc000bf06270 */
[----:B------:R-:W-:-:S13]  /*d2a0*/  PLOP3.LUT P0, PT, PT, PT, UP0, 0x80, 0x0 ;  /* 0x000000000000781c */ /* 0x000fda0003f0f008 */
[----:B------:R-:W-:Y:S05]  /*d2b0*/  @!P0 BRA `(.L_x_12309) ;  /* 0xffffff3800a88947 */ /* 0x000fea000383ffff */
[----:B------:R-:W-:Y:S05]  /*d2c0*/  EXIT ;  /* 0x000000000000794d */ /* 0x000fea0003800000 */
.L_x_12266:
        /* <DEDUP_REMOVED lines=17> */
[----:B------:R-:W-:Y:S01]  /*d3e0*/  UMOV UR4, 0x400 ;  /* 0x0000040000047882 */ /* 0x000fe20000000000 */
[----:B------:R-:W-:Y:S01]  /*d3f0*/  IMAD.U32 R27, RZ, RZ, UR6 ;  /* 0x00000006ff1b7e24 */ /* 0x000fe2000f8e00ff */
[----:B------:R-:W-:Y:S01]  /*d400*/  ULOP3.LUT UR39, UR38, 0x1, URZ, 0xfc, !UPT ;  /* 0x0000000126277892 */ /* 0x000fe2000f8efc3f */
[----:B------:R-:W-:Y:S01]  /*d410*/  IMAD.MOV.U32 R19, RZ, RZ, 0x1 ;  /* 0x00000001ff137424 */ /* 0x000fe200078e00ff */
[----:B------:R-:W-:Y:S01]  /*d420*/  ULOP3.LUT UR44, UR38, 0x2, URZ, 0xfc, !UPT ;  /* 0x00000002262c7892 */ /* 0x000fe2000f8efc3f */
[----:B------:R-:W-:Y:S01]  /*d430*/  IMAD.MOV.U32 R18, RZ, RZ, RZ ;  /* 0x000000ffff127224 */ /* 0x000fe200078e00ff */
[----:B------:R-:W-:Y:S01]  /*d440*/  ULDC UR42, c[0x0][0xc] ;  /* 0x00000300002a7ab9 */ /* 0x000fe20000000800 */
[----:B------:R-:W-:Y:S01]  /*d450*/  IMAD.MOV.U32 R29, RZ, RZ, RZ ;  /* 0x000000ffff1d7224 */ /* 0x000fe200078e00ff */
[----:B------:R-:W-:Y:S01]  /*d460*/  ULDC.64 UR48, c[0x0][0x198] ;  /* 0x0000660000307ab9 */ /* 0x000fe20000000a00 */
[----:B-1----:R-:W-:-:S06]  /*d470*/  ULEA UR4, UR5, UR4, 0x18 ;  /* 0x0000000405047291 */ /* 0x002fcc000f8ec03f */
[----:B------:R-:W-:Y:S01]  /*d480*/  MOV R16, UR4 ;  /* 0x0000000400107c02 */ /* 0x000fe20008000f00 */
[C---:B0-----:R-:W-:Y:S01]  /*d490*/  IMAD.SHL.U32 R26, R11.reuse, 0x40, RZ ;  /* 0x000000400b1a7824 */ /* 0x041fe200078e00ff */
[C---:B------:R-:W-:Y:S01]  /*d4a0*/  LOP3.LUT R10, R11.reuse, 0x7f, RZ, 0xc0, !PT ;  /* 0x0000007f0b0a7812 */ /* 0x040fe200078ec0ff */
[C---:B------:R-:W-:Y:S01]  /*d4b0*/  IMAD.SHL.U32 R2, R11.reuse, 0x10, RZ ;  /* 0x000000100b027824 */ /* 0x040fe200078e00ff */
[----:B------:R-:W-:Y:S01]  /*d4c0*/  SHF.R.U32.HI R3, RZ, 0x1, R11 ;  /* 0x00000001ff037819 */ /* 0x000fe2000001160b */
[C---:B------:R-:W-:Y:S01]  /*d4d0*/  IMAD.SHL.U32 R8, R11.reuse, 0x2, RZ ;  /* 0x000000020b087824 */ /* 0x040fe200078e00ff */
[----:B------:R-:W-:Y:S01]  /*d4e0*/  LOP3.LUT R4, R26, 0x180, RZ, 0xc0, !PT ;  /* 0x000001801a047812 */ /* 0x000fe200078ec0ff */
[----:B------:R-:W-:Y:S01]  /*d4f0*/  IMAD.SHL.U32 R6, R10, 0x10, RZ ;  /* 0x000000100a067824 */ /* 0x000fe200078e00ff */
[----:B------:R-:W-:Y:S01]  /*d500*/  LOP3.LUT R5, R2, 0x1b0, RZ, 0xc0, !PT ;  /* 0x000001b002057812 */ /* 0x000fe200078ec0ff */
[C---:B------:R-:W-:Y:S01]  /*d510*/  IMAD.SHL.U32 R0, R11.reuse, 0x20, RZ ;  /* 0x000000200b007824 */ /* 0x040fe200078e00ff */
[----:B------:R-:W-:Y:S01]  /*d520*/  LOP3.LUT R3, R4, 0x30, R3, 0xf8, !PT ;  /* 0x0000003004037812 */ /* 0x000fe200078ef803 */
[----:B------:R-:W-:Y:S01]  /*d530*/  IMAD.SHL.U32 R4, R11, 0x8, RZ ;  /* 0x000000080b047824 */ /* 0x000fe200078e00ff */
[----:B------:R-:W-:-:S02]  /*d540*/  LOP3.LUT R8, R5, 0x30, R8, 0x78, !PT ;  /* 0x0000003005087812 */ /* 0x000fc400078e7808 */
[----:B------:R-:W-:Y:S01]  /*d550*/  LOP3.LUT R7, R6, 0x600, RZ, 0xc0, !PT ;  /* 0x0000060006077812 */ /* 0x000fe200078ec0ff */
[----:B------:R-:W-:Y:S01]  /*d560*/  IMAD.SHL.U32 R6, R11, 0x4, RZ ;  /* 0x000000040b067824 */ /* 0x000fe200078e00ff */
[----:B------:R-:W-:Y:S02]  /*d570*/  LOP3.LUT R5, R0, 0x80, RZ, 0xc0, !PT ;  /* 0x0000008000057812 */ /* 0x000fe400078ec0ff */
[----:B------:R-:W-:Y:S02]  /*d580*/  LOP3.LUT R9, R7, 0x60, R0, 0xf8, !PT ;  /* 0x0000006007097812 */ /* 0x000fe400078ef800 */
[----:B------:R-:W-:Y:S02]  /*d590*/  LOP3.LUT R5, R5, 0x10, R11, 0xf8, !PT ;  /* 0x0000001005057812 */ /* 0x000fe400078ef80b */
[----:B------:R-:W-:Y:S02]  /*d5a0*/  LOP3.LUT R7, R7, 0x40, R2, 0xf8, !PT ;  /* 0x0000004007077812 */ /* 0x000fe400078ef802 */
[----:B------:R-:W-:-:S02]  /*d5b0*/  LOP3.LUT R3, R3, 0x30, R4, 0x78, !PT ;  /* 0x0000003003037812 */ /* 0x000fc400078e7804 */
[----:B------:R-:W-:Y:S02]  /*d5c0*/  LOP3.LUT R5, R5, 0x10, R6, 0x78, !PT ;  /* 0x0000001005057812 */ /* 0x000fe400078e7806 */
[----:B------:R-:W-:Y:S02]  /*d5d0*/  LOP3.LUT R7, R7, R8, RZ, 0xfc, !PT ;  /* 0x0000000807077212 */ /* 0x000fe400078efcff */
[----:B------:R-:W-:Y:S02]  /*d5e0*/  LOP3.LUT R26, R3, 0x640, R26, 0xf8, !PT ;  /* 0x00000640031a7812 */ /* 0x000fe400078ef81a */
[----:B------:R-:W-:Y:S01]  /*d5f0*/  LOP3.LUT R6, R9, 0x100, R0, 0xf8, !PT ;  /* 0x0000010009067812 */ /* 0x000fe200078ef800 */
[----:B------:R-:W-:Y:S01]  /*d600*/  IMAD.IADD R28, R16, 0x1, R7 ;  /* 0x00000001101c7824 */ /* 0x000fe200078e0207 */
[----:B------:R-:W-:Y:S02]  /*d610*/  SHF.R.U32.HI R3, RZ, 0x2, R10 ;  /* 0x00000002ff037819 */ /* 0x000fe4000001160a */
[----:B------:R-:W-:-:S02]  /*d620*/  LOP3.LUT R25, R6, R5, RZ, 0xfc, !PT ;  /* 0x0000000506197212 */ /* 0x000fc400078efcff */
[----:B------:R-:W-:-:S07]  /*d630*/  LOP3.LUT R0, R3, 0x60, R0, 0xf8, !PT ;  /* 0x0000006003007812 */ /* 0x000fce00078ef800 */
.L_x_12369:
        /* <DEDUP_REMOVED lines=22> */
.L_x_12311:
[----:B------:R-:W-:Y:S01]  /*d7a0*/  ULDC UR9, c[0x0][0xc54] ;  /* 0x0003150000097ab9 */ /* 0x000fe20000000800 */
[----:B------:R-:W-:Y:S01]  /*d7b0*/  UMOV UR5, UR8 ;  /* 0x0000000800057c82 */ /* 0x000fe20008000000 */
[----:B------:R-:W-:-:S11]  /*d7c0*/  UISETP.NE.AND UP0, UPT, UR9, 0x1, UPT ;  /* 0x000000010900788c */ /* 0x000fd6000bf05270 */
[----:B------:R-:W-:Y:S02]  /*d7d0*/  @UP0 ULDC.64 UR10, c[0x0][0xc58] ;  /* 0x00031600000a0ab9 */ /* 0x000fe40000000a00 */
[----:B------:R-:W-:-:S04]  /*d7e0*/  UIMAD.WIDE.U32 UR6, UR8, UR10, URZ ;  /* 0x0000000a080672a5 */ /* 0x000fc8000f8e003f */
[----:B------:R-:W-:-:S04]  /*d7f0*/  @UP0 USHF.R.U32.HI UR5, URZ, UR11, UR7 ;  /* 0x0000000b3f050299 */ /* 0x000fc80008011607 */
[----:B------:R-:W-:-:S12]  /*d800*/  UIMAD UR6, UR5, UR9, URZ ;  /* 0x00000009050672a4 */ /* 0x000fd8000f8e023f */
.L_x_12312:
        /* <DEDUP_REMOVED lines=9> */
[----:B------:R-:W-:Y:S02]  /*d8a0*/  UIMAD UR8, UR41, 0xc0, URZ ;  /* 0x000000c0290878a4 */ /* 0x000fe4000f8e023f */
        /* <DEDUP_REMOVED lines=52> */
.L_x_12314:
        /* <DEDUP_REMOVED lines=20> */
.L_x_12317:
[----:B------:R-:W-:Y:S05]  /*dd30*/  BSYNC B6 ;  /* 0x0000000000067941 */ /* 0x000fea0003800000 */
.L_x_12316:
        /* <DEDUP_REMOVED lines=22> */
.L_x_12319:
[----:B------:R-:W-:Y:S05]  /*dea0*/  BSYNC B6 ;  /* 0x0000000000067941 */ /* 0x000fea0003800000 */
.L_x_12318:
        /* <DEDUP_REMOVED lines=20> */
.L_x_12321:
[----:B------:R-:W-:Y:S05]  /*dff0*/  BSYNC B6 ;  /* 0x0000000000067941 */ /* 0x000fea0003800000 */
.L_x_12320:
        /* <DEDUP_REMOVED lines=19> */
.L_x_12323:
[----:B------:R-:W-:Y:S05]  /*e130*/  BSYNC B6 ;  /* 0x0000000000067941 */ /* 0x000fea0003800000 */
.L_x_12322:
        /* <DEDUP_REMOVED lines=23> */
.L_x_12388:
        /* <DEDUP_REMOVED lines=10> */
.L_x_12391:
        /* <DEDUP_REMOVED lines=21> */
.L_x_12327:
[----:B-1----:R-:W1:Y:S01]  /*e4a0*/  S2R R2, SR_TID.X ;  /* 0x0000000000027919 */ /* 0x002e620000002100 */
[----:B------:R-:W-:Y:S01]  /*e4b0*/  IMAD R5, R18, 0x8, R16 ;  /* 0x0000000812057824 */ /* 0x000fe200078e0210 */
[----:B-1----:R-:W-:Y:S02]  /*e4c0*/  LOP3.LUT R3, R2, 0x7f, RZ, 0xc0, !PT ;  /* 0x0000007f02037812 */ /* 0x002fe400078ec0ff */
[----:B------:R-:W-:Y:S02]  /*e4d0*/  SHF.L.U32 R2, R19, 0x1f, RZ ;  /* 0x0000001f13027819 */ /* 0x000fe400000006ff */
[----:B------:R-:W-:Y:S02]  /*e4e0*/  ISETP.NE.AND P0, PT, R3, RZ, PT ;  /* 0x000000ff0300720c */ /* 0x000fe40003f05270 */
[----:B------:R-:W1:Y:S02]  /*e4f0*/  SYNCS.PHASECHK.TRANS64.TRYWAIT P1, [R5+URZ+0x13280], R2 ;  /* 0x01328002050075a7 */ /* 0x000e64000802017f */
[----:B-1----:R-:W-:Y:S09]  /*e500*/  @!P1 BRA `(.L_x_12328) ;  /* 0x0000002400fc9947 */ /* 0x002ff20003800000 */
.L_x_12392:
        /* <DEDUP_REMOVED lines=8> */
.L_x_12329:
        /* <DEDUP_REMOVED lines=16> */
.L_x_12393:
        /* <DEDUP_REMOVED lines=8> */
.L_x_12331:
        /* <DEDUP_REMOVED lines=17> */
.L_x_12325:
        /* <DEDUP_REMOVED lines=26> */
[----:B------:R-:W-:-:S07]  /*e9c0*/  IMAD.MOV.U32 R13, RZ, RZ, RZ ;  /* 0x000000ffff0d7224 */ /* 0x000fce00078e00ff */
[----:B0-----:R-:W-:-:S07]  /*e9d0*/  LEPC R20, `(.L_x_12333) ;  /* 0x000000001014794e */ /* 0x001fce0000000000 */
[----:B-1----:R-:W-:Y:S05]  /*e9e0*/  CALL.ABS.NOINC R2 ;  /* 0x0000000002007343 */ /* 0x002fea0003c00000 */
.L_x_12333:
[----:B------:R-:W-:Y:S05]  /*e9f0*/  BSYNC B6 ;  /* 0x0000000000067941 */ /* 0x000fea0003800000 */
.L_x_12332:
[----:B------:R-:W3:Y:S01]  /*ea00*/  LDC R9, c[0x0][0x448] ;  /* 0x00011200ff097b82 */ /* 0x000ee20000000800 */
[----:B0-----:R-:W0:Y:S01]  /*ea10*/  S2R R20, SR_TID.X ;  /* 0x0000000000147919 */ /* 0x001e220000002100 */
[----:B------:R-:W-:Y:S01]  /*ea20*/  IMAD.U32 R6, RZ, RZ, UR41 ;  /* 0x00000029ff067e24 */ /* 0x000fe2000f8e00ff */
[----:B------:R-:W-:Y:S01]  /*ea30*/  ULDC.64 UR8, c[0x0][0x2e0] ;  /* 0x0000b80000087ab9 */ /* 0x000fe20000000a00 */
[----:B------:R-:W-:Y:S01]  /*ea40*/  UMOV UR4, UR50 ;  /* 0x0000003200047c82 */ /* 0x000fe20008000000 */
[----:B------:R-:W-:Y:S01]  /*ea50*/  UIMAD UR6, UR45, UR8, URZ ;  /* 0x000000082d0672a4 */ /* 0x000fe2000f8e023f */
[----:B------:R-:W-:Y:S02]  /*ea60*/  UMOV UR5, UR37 ;  /* 0x0000002500057c82 */ /* 0x000fe40008000000 */
[----:B------:R-:W-:Y:S02]  /*ea70*/  UIMAD.WIDE.U32 UR4, UR43, UR8, UR4 ;  /* 0x000000082b0472a5 */ /* 0x000fe4000f8e0004 */
[----:B------:R-:W-:-:S03]  /*ea80*/  UIMAD UR6, UR43, UR9, UR6 ;  /* 0x000000092b0672a4 */ /* 0x000fc6000f8e0206 */
[----:B------:R-:W-:Y:S01]  /*ea90*/  ULDC.64 UR8, c[0x0][0x2d0] ;  /* 0x0000b40000087ab9 */ /* 0x000fe20000000a00 */
[----:B------:R-:W-:Y:S01]  /*eaa0*/  UIADD3 UR6, UR5, UR6, URZ ;  /* 0x0000000605067290 */ /* 0x000fe2000fffe03f */
[----:B------:R-:W-:-:S04]  /*eab0*/  IMAD.U32 R4, RZ, RZ, UR4 ;  /* 0x00000004ff047e24 */ /* 0x000fc8000f8e00ff */
[----:B-12---:R-:W-:Y:S01]  /*eac0*/  IMAD.MOV.U32 R2, RZ, RZ, R4 ;  /* 0x000000ffff027224 */ /* 0x006fe200078e0004 */
[----:B---3--:R-:W-:Y:S02]  /*ead0*/  ISETP.NE.AND P1, PT, R9, 0x1, PT ;  /* 0x000000010900780c */ /* 0x008fe40003f25270 */
[C---:B0-----:R-:W-:Y:S01]  /*eae0*/  LOP3.LUT R21, R20.reuse, 0x7f, RZ, 0xc0, !PT ;  /* 0x0000007f14157812 */ /* 0x041fe200078ec0ff */
[----:B------:R-:W-:-:S10]  /*eaf0*/  IMAD.SHL.U32 R20, R20, 0x20, RZ ;  /* 0x0000002014147824 */ /* 0x000fd400078e00ff */
[----:B------:R-:W0:Y:S01]  /*eb00*/  @P1 LDC R3, c[0x0][0x44c] ;  /* 0x00011300ff031b82 */ /* 0x000e220000000800 */
[----:B------:R-:W-:-:S04]  /*eb10*/  SHF.R.U32.HI R21, RZ, 0x2, R21 ;  /* 0x00000002ff157819 */ /* 0x000fc80000011615 */
[----:B------:R-:W-:-:S03]  /*eb20*/  LOP3.LUT R20, R21, 0x60, R20, 0xf8, !PT ;  /* 0x0000006015147812 */ /* 0x000fc600078ef814 */
[----:B------:R-:W1:Y:S02]  /*eb30*/  @P1 LDC R5, c[0x0][0x450] ;  /* 0x00011400ff051b82 */ /* 0x000e640000000800 */
[----:B------:R-:W-:Y:S02]  /*eb40*/  IMAD R6, R6, 0xc0, R20 ;  /* 0x000000c006067824 */ /* 0x000fe400078e0214 */
[----:B------:R-:W2:Y:S02]  /*eb50*/  S2R R20, SR_TID.X ;  /* 0x0000000000147919 */ /* 0x000ea40000002100 */
[----:B------:R-:W-:Y:S02]  /*eb60*/  IMAD.MOV.U32 R7, RZ, RZ, R6 ;  /* 0x000000ffff077224 */ /* 0x000fe400078e0006 */
[----:B------:R-:W3:Y:S01]  /*eb70*/  @P1 LDC R8, c[0x0][0x450] ;  /* 0x00011400ff081b82 */ /* 0x000ee20000000800 */
[----:B0-----:R-:W-:-:S04]  /*eb80*/  @P1 IMAD.HI.U32 R0, R6, R3, RZ ;  /* 0x0000000306001227 */ /* 0x001fc800078e00ff */
[----:B------:R-:W-:Y:S01]  /*eb90*/  IMAD.U32 R3, RZ, RZ, UR6 ;  /* 0x00000006ff037e24 */ /* 0x000fe2000f8e00ff */
[----:B------:R-:W-:Y:S01]  /*eba0*/  ULDC.64 UR6, c[0x0][0x280] ;  /* 0x0000a00000067ab9 */ /* 0x000fe20000000a00 */
[----:B-1----:R-:W-:Y:S01]  /*ebb0*/  @P1 SHF.R.U32.HI R7, RZ, R5, R0 ;  /* 0x00000005ff071219 */ /* 0x002fe20000011600 */
[----:B------:R-:W-:Y:S01]  /*ebc0*/  IMAD.U32 R5, RZ, RZ, UR5 ;  /* 0x00000005ff057e24 */ /* 0x000fe2000f8e00ff */
[----:B------:R-:W-:Y:S02]  /*ebd0*/  ULDC.64 UR4, c[0x0][0x2c8] ;  /* 0x0000b20000047ab9 */ /* 0x000fe40000000a00 */
[----:B------:R-:W-:Y:S01]  /*ebe0*/  SHF.R.S32.HI R0, RZ, 0x1f, R7 ;  /* 0x0000001fff007819 */ /* 0x000fe20000011407 */
[----:B------:R-:W-:-:S04]  /*ebf0*/  IMAD.WIDE.U32 R4, R7, UR8, R2 ;  /* 0x0000000807047c25 */ /* 0x000fc8000f8e0002 */
[----:B------:R-:W-:Y:S02]  /*ec00*/  IMAD R0, R0, UR8, RZ ;  /* 0x0000000800007c24 */ /* 0x000fe4000f8e02ff */
[C---:B--2---:R-:W-:Y:S01]  /*ec10*/  IMAD.SHL.U32 R10, R20.reuse, 0x10, RZ ;  /* 0x00000010140a7824 */ /* 0x044fe200078e00ff */
[----:B------:R-:W-:Y:S01]  /*ec20*/  LOP3.LUT R20, R20, 0x7f, RZ, 0xc0, !PT ;  /* 0x0000007f14147812 */ /* 0x000fe200078ec0ff */
[----:B------:R-:W-:Y:S02]  /*ec30*/  IMAD R11, R7, UR9, R0 ;  /* 0x00000009070b7c24 */ /* 0x000fe4000f8e0200 */
[----:B------:R-:W-:Y:S01]  /*ec40*/  IMAD.MOV R0, RZ, RZ, -R7 ;  /* 0x000000ffff007224 */ /* 0x000fe200078e0a07 */
[----:B------:R-:W-:Y:S01]  /*ec50*/  LOP3.LUT R10, R10, 0x30, RZ, 0xc0, !PT ;  /* 0x000000300a0a7812 */ /* 0x000fe200078ec0ff */
[----:B------:R-:W-:Y:S01]  /*ec60*/  IMAD.IADD R5, R5, 0x1, R11 ;  /* 0x0000000105057824 */ /* 0x000fe200078e020b */
[----:B------:R-:W-:Y:S01]  /*ec70*/  SHF.R.U32.HI R20, RZ, 0x2, R20 ;  /* 0x00000002ff147819 */ /* 0x000fe20000011614 */
[----:B------:R-:W-:-:S02]  /*ec80*/  IMAD R7, R9, R0, R6 ;  /* 0x0000000009077224 */ /* 0x000fc400078e0206 */
[----:B------:R-:W-:Y:S02]  /*ec90*/  VIADD R6, R6, 0x80 ;  /* 0x0000008006067836 */ /* 0x000fe40000000000 */
[----:B------:R-:W-:Y:S01]  /*eca0*/  IMAD.WIDE.U32 R4, R7, UR4, R4 ;  /* 0x0000000407047c25 */ /* 0x000fe2000f8e0004 */
[----:B------:R-:W-:-:S05]  /*ecb0*/  SHF.R.S32.HI R0, RZ, 0x1f, R7 ;  /* 0x0000001fff007819 */ /* 0x000fca0000011407 */
[----:B------:R-:W-:-:S04]  /*ecc0*/  IMAD R0, R0, UR4, RZ ;  /* 0x0000000400007c24 */ /* 0x000fc8000f8e02ff */
[----:B------:R-:W-:Y:S01]  /*ecd0*/  IMAD R7, R7, UR5, R0 ;  /* 0x0000000507077c24 */ /* 0x000fe2000f8e0200 */
[----:B------:R-:W-:-:S04]  /*ece0*/  IADD3 R0, P0, R4, UR6, RZ ;  /* 0x0000000604007c10 */ /* 0x000fc8000ff1e0ff */
[----:B------:R-:W-:Y:S01]  /*ecf0*/  IADD3.X R4, R5, UR7, R7, P0, !PT ;  /* 0x0000000705047c10 */ /* 0x000fe200087fe407 */
[----:B------:R-:W-:Y:S01]  /*ed00*/  IMAD.MOV.U32 R5, RZ, RZ, R6 ;  /* 0x000000ffff057224 */ /* 0x000fe200078e0006 */
[----:B------:R-:W0:Y:S02]  /*ed10*/  @P1 LDC R7, c[0x0][0x44c] ;  /* 0x00011300ff071b82 */ /* 0x000e240000000800 */
[----:B0-----:R-:W-:-:S05]  /*ed20*/  @P1 IMAD.HI.U32 R7, R6, R7, RZ ;  /* 0x0000000706071227 */ /* 0x001fca00078e00ff */
[----:B---3--:R-:W-:-:S04]  /*ed30*/  @P1 SHF.R.U32.HI R5, RZ, R8, R7 ;  /* 0x00000008ff051219 */ /* 0x008fc80000011607 */
        /* <DEDUP_REMOVED lines=18> */
[----:B------:R-:W-:Y:S01]  /*ee60*/  IMAD.U32 R7, RZ, RZ, UR41 ;  /* 0x00000029ff077e24 */ /* 0x000fe2000f8e00ff */
[----:B------:R-:W-:Y:S02]  /*ee70*/  ULDC UR4, c[0x0][0x288] ;  /* 0x0000a20000047ab9 */ /* 0x000fe40000000800 */
[----:B------:R-:W1:Y:S01]  /*ee80*/  SHFL.IDX PT, R2, R4, RZ, 0x1c1f ;  /* 0x001c1fff04027589 */ /* 0x000e6200000e0000 */
[----:B------:R-:W-:Y:S02]  /*ee90*/  IMAD R6, R9, UR4, RZ ;  /* 0x0000000409067c24 */ /* 0x000fe4000f8e02ff */
[----:B------:R-:W-:-:S04]  /*eea0*/  IMAD R7, R7, 0xc0, R20 ;  /* 0x000000c007077824 */ /* 0x000fc800078e0214 */
[C---:B------:R-:W-:Y:S01]  /*eeb0*/  VIADD R9, R7.reuse, 0x20 ;  /* 0x0000002007097836 */ /* 0x040fe20000000000 */
[C---:B------:R-:W-:Y:S01]  /*eec0*/  ISETP.GE.AND P1, PT, R7.reuse, R6, PT ;  /* 0x000000060700720c */ /* 0x040fe20003f26270 */
[----:B------:R-:W-:-:S12]  /*eed0*/  VIADD R11, R7, 0x80 ;  /* 0x00000080070b7836 */ /* 0x000fd80000000000 */
[----:B0-----:R-:W-:-:S05]  /*eee0*/  @!P1 IADD3 R14, P2, R10, R14, RZ ;  /* 0x0000000e0a0e9210 */ /* 0x001fca0007f5e0ff */
[----:B-1----:R-:W-:Y:S02]  /*eef0*/  @!P1 IMAD.X R3, RZ, RZ, R2, P2 ;  /* 0x000000ffff039224 */ /* 0x002fe400010e0602 */
[----:B------:R-:W-:Y:S02]  /*ef00*/  @!P1 IMAD.MOV.U32 R2, RZ, RZ, R14 ;  /* 0x000000ffff029224 */ /* 0x000fe400078e000e */
[----:B------:R-:W0:Y:S04]  /*ef10*/  SHFL.IDX PT, R14, R0, 0x1, 0x1c1f ;  /* 0x003c1f00000e7f89 */ /* 0x000e2800000e0000 */
[----:B------:R1:W-:Y:S01]  /*ef20*/  @!P1 LDGSTS.E.BYPASS.LTC128B.128 [R28+0xb000], desc[UR46][R2.64], !P0 ;  /* 0x0b000000021c9fae */ /* 0x0003e2000c101d6e */
[----:B------:R-:W-:Y:S02]  /*ef30*/  ISETP.GE.AND P1, PT, R9, R6, PT ;  /* 0x000000060900720c */ /* 0x000fe40003f26270 */
[----:B------:R-:W-:Y:S01]  /*ef40*/  IADD3 R9, R7, 0x40, RZ ;  /* 0x0000004007097810 */ /* 0x000fe20007ffe0ff */
[----:B-1----:R-:W1:Y:S10]  /*ef50*/  SHFL.IDX PT, R2, R4, 0x1, 0x1c1f ;  /* 0x003c1f0004027f89 */ /* 0x002e7400000e0000 */
[----:B0-----:R-:W-:-:S05]  /*ef60*/  @!P1 IADD3 R14, P2, R10, R14, RZ ;  /* 0x0000000e0a0e9210 */ /* 0x001fca0007f5e0ff */
[----:B-1----:R-:W-:Y:S02]  /*ef70*/  @!P1 IMAD.X R3, RZ, RZ, R2, P2 ;  /* 0x000000ffff039224 */ /* 0x002fe400010e0602 */
[----:B------:R-:W-:Y:S02]  /*ef80*/  @!P1 IMAD.MOV.U32 R2, RZ, RZ, R14 ;  /* 0x000000ffff029224 */ /* 0x000fe400078e000e */
[----:B------:R-:W0:Y:S04]  /*ef90*/  SHFL.IDX PT, R14, R0, 0x2, 0x1c1f ;  /* 0x005c1f00000e7f89 */ /* 0x000e2800000e0000 */
[----:B------:R1:W-:Y:S01]  /*efa0*/  @!P1 LDGSTS.E.BYPASS.LTC128B.128 [R28+0xb800], desc[UR46][R2.64], !P0 ;  /* 0x0b800000021c9fae */ /* 0x0003e2000c101d6e */
[----:B------:R-:W-:-:S03]  /*efb0*/  ISETP.GE.AND P1, PT, R9, R6, PT ;  /* 0x000000060900720c */ /* 0x000fc60003f26270 */
[----:B------:R-:W-:Y:S04]  /*efc0*/  SHFL.IDX PT, R9, R0, 0x3, 0x1c1f ;  /* 0x007c1f0000097f89 */ /* 0x000fe800000e0000 */
[----:B------:R-:W-:Y:S04]  /*efd0*/  SHFL.IDX PT, R0, R8, RZ, 0x1c1f ;  /* 0x001c1fff08007589 */ /* 0x000fe800000e0000 */
[----:B-1----:R-:W1:Y:S04]  /*efe0*/  SHFL.IDX PT, R2, R4, 0x2, 0x1c1f ;  /* 0x005c1f0004027f89 */ /* 0x002e6800000e0000 */
[----:B------:R-:W2:Y:S01]  /*eff0*/  SHFL.IDX PT, R4, R4, 0x3, 0x1c1f ;  /* 0x007c1f0004047f89 */ /* 0x000ea200000e0000 */
        /* <DEDUP_REMOVED lines=16> */
.L_x_12406:
        /* <DEDUP_REMOVED lines=10> */
.L_x_12335:
        /* <DEDUP_REMOVED lines=16> */
.L_x_12407:
[----:B------:R-:W-:Y:S05]  /*f2a0*/  BSYNC B0 ;  /* 0x0000000000007941 */ /* 0x000fea0003800000 */
.L_x_12336:
[----:B------:R-:W-:-:S06]  /*f2b0*/  UISETP.GE.AND UP0, UPT, UR40, 0x2, UPT ;  /* 0x000000022800788c */ /* 0x000fcc000bf06270 */
[----:B------:R-:W-:-:S13]  /*f2c0*/  PLOP3.LUT P0, PT, PT, PT, UP0, 0x80, 0x0 ;  /* 0x000000000000781c */ /* 0x000fda0003f0f008 */
[----:B------:R-:W-:Y:S05]  /*f2d0*/  @!P0 BRA `(.L_x_12338) ;  /* 0x0000000800e48947 */ /* 0x000fea0003800000 */
[----:B------:R-:W-:Y:S01]  /*f2e0*/  UIADD3 UR4, UR40, -0x2, URZ ;  /* 0xfffffffe28047890 */ /* 0x000fe2000fffe03f */
[----:B------:R-:W-:Y:S02]  /*f2f0*/  IMAD.MOV.U32 R6, RZ, RZ, R19 ;  /* 0x000000ffff067224 */ /* 0x000fe400078e0013 */
[----:B------:R-:W-:-:S03]  /*f300*/  IMAD.MOV.U32 R7, RZ, RZ, R18 ;  /* 0x000000ffff077224 */ /* 0x000fc600078e0012 */
[----:B------:R-:W-:-:S07]  /*f310*/  IMAD.U32 R0, RZ, RZ, UR4 ;  /* 0x00000004ff007e24 */ /* 0x000fce000f8e00ff */
.L_x_12358:
        /* <DEDUP_REMOVED lines=31> */
.L_x_12341:
        /* <DEDUP_REMOVED lines=8> */
.L_x_12408:
[----:B------:R-:W-:Y:S05]  /*f590*/  BSYNC B1 ;  /* 0x0000000000017941 */ /* 0x000fea0003800000 */
.L_x_12342:
        /* <DEDUP_REMOVED lines=9> */
.L_x_12345:
[----:B------:R-:W-:Y:S05]  /*f630*/  BSYNC B1 ;  /* 0x0000000000017941 */ /* 0x000fea0003800000 */
.L_x_12344:
        /* <DEDUP_REMOVED lines=11> */
.L_x_12346:
        /* <DEDUP_REMOVED lines=13> */
.L_x_12409:
[----:B------:R-:W-:Y:S05]  /*f7c0*/  BSYNC B1 ;  /* 0x0000000000017941 */ /* 0x000fea0003800000 */
.L_x_12347:
        /* <DEDUP_REMOVED lines=11> */
.L_x_12350:
[----:B------:R-:W-:Y:S05]  /*f880*/  BSYNC B1 ;  /* 0x0000000000017941 */ /* 0x000fea0003800000 */
.L_x_12349:
        /* <DEDUP_REMOVED lines=8> */
.L_x_12351:
        /* <DEDUP_REMOVED lines=10> */
.L_x_12340:
[----:B------:R-:W-:Y:S05]  /*f9b0*/  BSYNC B0 ;  /* 0x0000000000007941 */ /* 0x000fea0003800000 */
.L_x_12339:
[----:B------:R-:W-:-:S06]  /*f9c0*/  UISETP.NE.AND UP0, UPT, UR39, 0x3, UPT ;  /* 0x000000032700788c */ /* 0x000fcc000bf05270 */
[----:B------:R-:W-:-:S13]  /*f9d0*/  PLOP3.LUT P0, PT, PT, PT, UP0, 0x80, 0x0 ;  /* 0x000000000000781c */ /* 0x000fda0003f0f008 */
[----:B------:R-:W-:Y:S05]  /*f9e0*/  @!P0 BRA `(.L_x_12352) ;  /* 0x0000000000048947 */ /* 0x000fea0003800000 */
[----:B------:R-:W-:Y:S01]  /*f9f0*/  BPT.TRAP 0x1 ;  /* 0x000000040000795c */ /* 0x000fe20000300000 */
.L_x_12352:
        /* <DEDUP_REMOVED lines=8> */
.L_x_12410:
[----:B------:R-:W-:Y:S05]  /*fa80*/  BSYNC B0 ;  /* 0x0000000000007941 */ /* 0x000fea0003800000 */
.L_x_12353:
[----:B------:R-:W-:Y:S05]  /*fa90*/  @!P0 BRA `(.L_x_12355) ;  /* 0x0000000000048947 */ /* 0x000fea0003800000 */
[----:B------:R-:W-:Y:S01]  /*faa0*/  BPT.TRAP 0x1 ;  /* 0x000000040000795c */ /* 0x000fe20000300000 */
.L_x_12355:
[----:B0-----:R-:W-:Y:S01]  /*fab0*/  SHF.L.U32 R2, R6, 0x1f, RZ ;  /* 0x0000001f06027819 */ /* 0x001fe200000006ff */
[----:B------:R-:W-:-:S03]  /*fac0*/  IMAD R10, R7, 0x2800, RZ ;  /* 0x00002800070a7824 */ /* 0x000fc600078e02ff */
[----:B------:R-:W0:Y:S02]  /*fad0*/  SYNCS.PHASECHK.TRANS64.TRYWAIT P1, [R3+URZ+0x13260], R2 ;  /* 0x01326002030075a7 */ /* 0x000e24000802017f */
[----:B0-----:R-:W-:Y:S05]  /*fae0*/  @!P1 BRA `(.L_x_12356) ;  /* 0x0000001800b49947 */ /* 0x001fea0003800000 */
.L_x_12411:
        /* <DEDUP_REMOVED lines=43> */
.L_x_12357:
        /* <DEDUP_REMOVED lines=13> */
.L_x_12338:
        /* <DEDUP_REMOVED lines=17> */
.L_x_12360:
[----:B------:R-:W-:Y:S05]  /*ff80*/  BSYNC B0 ;  /* 0x0000000000007941 */ /* 0x000fea0003800000 */
.L_x_12359:
[----:B------:R-:W-:-:S06]  /*ff90*/  UISETP.NE.AND UP0, UPT, UR39, 0x3, UPT ;  /* 0x000000032700788c */ /* 0x000fcc000bf05270 */
[----:B------:R-:W-:-:S13]  /*ffa0*/  PLOP3.LUT P1, PT, PT, PT, UP0, 0x80, 0x0 ;  /* 0x000000000000781c */ /* 0x000fda0003f2f008 */
[----:B------:R-:W-:Y:S05]  /*ffb0*/  @!P1 BRA `(.L_x_12361) ;  /* 0x0000000000049947 */ /* 0x000fea0003800000 */
[----:B------:R-:W-:Y:S01]  /*ffc0*/  BPT.TRAP 0x1 ;  /* 0x000000040000795c */ /* 0x000fe20000300000 */
.L_x_12361:
        /* <DEDUP_REMOVED lines=8> */
.L_x_12412:
[----:B------:R-:W-:Y:S05]  /*10050*/  BSYNC B0 ;  /* 0x0000000000007941 */ /* 0x000fea0003800000 */
.L_x_12362:
[----:B------:R-:W-:Y:S05]  /*10060*/  @!P2 BRA `(.L_x_12364) ;  /* 0x000000000004a947 */ /* 0x000fea0003800000 */
[----:B------:R-:W-:Y:S01]  /*10070*/  BPT.TRAP 0x1 ;  /* 0x000000040000795c */ /* 0x000fe20000300000 */
.L_x_12364:
[----:B------:R-:W-:Y:S01]  /*10080*/  SHF.L.U32 R5, R19, 0x1f, RZ ;  /* 0x0000001f13057819 */ /* 0x000fe200000006ff */
[----:B0-----:R-:W-:-:S03]  /*10090*/  IMAD R3, R18, 0x2800, RZ ;  /* 0x0000280012037824 */ /* 0x001fc600078e02ff */
[----:B------:R-:W0:Y:S02]  /*100a0*/  SYNCS.PHASECHK.TRANS64.TRYWAIT P1, [R2+URZ+0x13260], R5 ;  /* 0x01326005020075a7 */ /* 0x000e24000802017f */
[----:B0-----:R-:W-:Y:S05]  /*100b0*/  @!P1 BRA `(.L_x_12365) ;  /* 0x0000001400689947 */ /* 0x001fea0003800000 */
.L_x_12413:
        /* <DEDUP_REMOVED lines=43> */
.L_x_12366:
[----:B-1----:R-:W-:Y:S01]  /*10370*/  SYNCS.ARRIVE.TRANS64.A1T0 RZ, [R2+URZ+0x13250], RZ ;  /* 0x013250ff02ff79a7 */ /* 0x002fe2000810003f */
[----:B------:R-:W-:Y:S02]  /*10380*/  @!P0 VIADD R0, R2, 0x13280 ;  /* 0x0001328002008836 */ /* 0x000fe40000000000 */
[----:B------:R-:W-:-:S03]  /*10390*/  VIADD R18, R18, 0x1 ;  /* 0x0000000112127836 */ /* 0x000fc60000000000 */
[----:B------:R-:W-:Y:S01]  /*103a0*/  @!P0 PRMT R0, RZ, 0x654, R0 ;  /* 0x00000654ff008816 */ /* 0x000fe20000000000 */
[----:B------:R-:W-:Y:S01]  /*103b0*/  BAR.SYNC.DEFER_BLOCKING 0x2, 0x80 ;  /* 0x0082000000007b1d */ /* 0x000fe20000010000 */
[----:B------:R-:W-:-:S04]  /*103c0*/  ISETP.NE.AND P1, PT, R18, 0x2, PT ;  /* 0x000000021200780c */ /* 0x000fc80003f25270 */
[----:B------:R-:W-:Y:S01]  /*103d0*/  SEL R18, R18, RZ, P1 ;  /* 0x000000ff12127207 */ /* 0x000fe20000800000 */
[----:B------:R1:W-:Y:S02]  /*103e0*/  @!P0 SYNCS.ARRIVE.TRANS64.RED.A1T0 RZ, [R0+URZ], RZ ;  /* 0x000000ff00ff89a7 */ /* 0x0003e4000810043f */
[----:B-1----:R-:W-:-:S04]  /*103f0*/  SEL R0, RZ, 0x1, P1 ;  /* 0x00000001ff007807 */ /* 0x002fc80000800000 */
[----:B------:R-:W-:-:S07]  /*10400*/  LOP3.LUT R19, R19, R0, RZ, 0x3c, !PT ;  /* 0x0000000013137212 */ /* 0x000fce00078e3cff */
.L_x_12315:
[----:B------:R-:W-:Y:S05]  /*10410*/  BSYNC B7 ;  /* 0x0000000000077941 */ /* 0x000fea0003800000 */
.L_x_12313:
[----:B------:R-:W-:-:S13]  /*10420*/  LOP3.LUT P1, RZ, R22, 0x2, RZ, 0xc0, !PT ;  /* 0x0000000216ff7812 */ /* 0x000fda000782c0ff */
[----:B------:R-:W-:Y:S05]  /*10430*/  @!P1 BRA `(.L_x_12367) ;  /* 0x0000000000209947 */ /* 0x000fea0003800000 */
[----:B------:R-:W1:Y:S08]  /*10440*/  S2UR UR5, SR_CgaCtaId ;  /* 0x00000000000579c3 */ /* 0x000e700000008800 */
[----:B------:R-:W-:Y:S06]  /*10450*/  BAR.SYNC.DEFER_BLOCKING 0x5, 0x200 ;  /* 0x0148000000007b1d */ /* 0x000fec0000010000 */
[----:B------:R-:W-:-:S02]  /*10460*/  UMOV UR4, 0x400 ;  /* 0x0000040000047882 */ /* 0x000fc40000000000 */
[----:B-1----:R-:W-:-:S06]  /*10470*/  ULEA UR4, UR5, UR4, 0x18 ;  /* 0x0000000405047291 */ /* 0x002fcc000f8ec03f */
[----:B------:R-:W-:-:S05]  /*10480*/  IMAD.U32 R16, RZ, RZ, UR4 ;  /* 0x00000004ff107e24 */ /* 0x000fca000f8e00ff */
[----:B------:R1:W2:Y:S01]  /*10490*/  LDS R27, [R16+0x132d0] ;  /* 0x0132d000101b7984 */ /* 0x0002a20000000800 */
[----:B------:R-:W-:Y:S06]  /*104a0*/  BAR.ARV 0x4, 0x200 ;  /* 0x0108000000007b1d */ /* 0x000fec0000002000 */
[----:B------:R-:W-:Y:S05]  /*104b0*/  BRA `(.L_x_12368) ;  /* 0x0000000000207947 */ /* 0x000fea0003800000 */
.L_x_12367:
[----:B0-----:R-:W0:Y:S01]  /*104c0*/  @!P0 S2R R3, SR_CgaCtaId ;  /* 0x0000000000038919 */ /* 0x001e220000008800 */
[----:B------:R-:W-:Y:S01]  /*104d0*/  @!P0 MOV R0, 0x400 ;  /* 0x0000040000008802 */ /* 0x000fe20000000f00 */
[----:B------:R-:W-:Y:S03]  /*104e0*/  BAR.SYNC.DEFER_BLOCKING 0x4, 0x200 ;  /* 0x0108000000007b1d */ /* 0x000fe60000010000 */
[----:B0-----:R-:W-:-:S03]  /*104f0*/  @!P0 LEA R16, R3, R0, 0x18 ;  /* 0x0000000003108211 */ /* 0x001fc600078ec0ff */
[----:B------:R-:W0:Y:S04]  /*10500*/  SHFL.IDX PT, R0, R27, RZ, 0x1f ;  /* 0x00001fff1b007589 */ /* 0x000e2800000e0000 */
[----:B------:R0:W-:Y:S02]  /*10510*/  @!P0 STS [R16+0x132d0], R27 ;  /* 0x0132d01b10008388 */ /* 0x0001e40000000800 */
[----:B0-----:R-:W-:Y:S01]  /*10520*/  IMAD.MOV.U32 R27, RZ, RZ, R0 ;  /* 0x000000ffff1b7224 */ /* 0x001fe200078e0000 */
[----:B------:R-:W-:Y:S06]  /*10530*/  BAR.ARV 0x5, 0x200 ;  /* 0x0148000000007b1d */ /* 0x000fec0000002000 */
.L_x_12368:
[----:B------:R-:W-:Y:S02]  /*10540*/  ULDC UR4, c[0x0][0xc38] ;  /* 0x00030e0000047ab9 */ /* 0x000fe40000000800 */
[----:B--2---:R-:W-:-:S13]  /*10550*/  ISETP.GE.AND P0, PT, R27, UR4, PT ;  /* 0x000000041b007c0c */ /* 0x004fda000bf06270 */
[----:B------:R-:W-:Y:S05]  /*10560*/  @!P0 BRA `(.L_x_12369) ;  /* 0xffffffd000348947 */ /* 0x000fea000383ffff */
.L_x_12310:
[----:B0-----:R-:W0:Y:S01]  /*10570*/  S2R R3, SR_CgaCtaId ;  /* 0x0000000000037919 */ /* 0x001e220000008800 */
[----:B------:R-:W-:Y:S01]  /*10580*/  VIADD R29, R29, 0x1 ;  /* 0x000000011d1d7836 */ /* 0x000fe20000000000 */
[----:B------:R-:W-:Y:S01]  /*10590*/  MOV R2, 0x400 ;  /* 0x0000040000027802 */ /* 0x000fe20000000f00 */
[----:B------:R-:W-:Y:S03]  /*105a0*/  BSSY B0, `(.L_x_12370) ;  /* 0x0000008000007945 */ /* 0x000fe60003800000 */
[----:B------:R-:W-:-:S04]  /*105b0*/  LEA.HI R0, R29, R29, RZ, 0x1 ;  /* 0x0000001d1d007211 */ /* 0x000fc800078f08ff */
[----:B------:R-:W-:-:S05]  /*105c0*/  LOP3.LUT R0, R0, 0xfffffffe, RZ, 0xc0, !PT ;  /* 0xfffffffe00007812 */ /* 0x000fca00078ec0ff */
[----:B------:R-:W-:-:S05]  /*105d0*/  IMAD.IADD R0, R29, 0x1, -R0 ;  /* 0x000000011d007824 */ /* 0x000fca00078e0a00 */
[----:B------:R-:W-:Y:S02]  /*105e0*/  SHF.L.U32 R0, R0, 0x1f, RZ ;  /* 0x0000001f00007819 */ /* 0x000fe400000006ff */
[----:B0-----:R-:W-:-:S04]  /*105f0*/  LEA R7, R3, R2, 0x18 ;  /* 0x0000000203077211 */ /* 0x001fc800078ec0ff */
[----:B------:R-:W0:Y:S02]  /*10600*/  SYNCS.PHASECHK.TRANS64.TRYWAIT P0, [R7+URZ+0x13220], R0 ;  /* 0x01322000070075a7 */ /* 0x000e24000800017f */
[----:B0-----:R-:W-:Y:S05]  /*10610*/  @!P0 BRA `(.L_x_12371) ;  /* 0x0000001000248947 */ /* 0x001fea0003800000 */
.L_x_12414:
[----:B------:R-:W-:Y:S05]  /*10620*/  BSYNC B0 ;  /* 0x0000000000007941 */ /* 0x000fea0003800000 */
.L_x_12370:
[----:B------:R-:W-:-:S03]  /*10630*/  UMOV UR4, 0xffffffff ;  /* 0xffffffff00047882 */ /* 0x000fc60000000000 */
[----:B------:R-:W-:Y:S05]  /*10640*/  BRA.DIV UR4, `(.L_x_12372) ;  /* 0x00000012042c7947 */ /* 0x000fea000b800000 */
[----:B0-----:R-:W0:Y:S02]  /*10650*/  S2R R0, SR_TID.X ;  /* 0x0000000000007919 */ /* 0x001e240000002100 */
[----:B0-----:R-:W-:-:S04]  /*10660*/  SHF.R.U32.HI R0, RZ, 0x5, R0 ;  /* 0x00000005ff007819 */ /* 0x001fc80000011600 */
[----:B------:R-:W-:-:S05]  /*10670*/  LOP3.LUT R0, R0, 0x3, RZ, 0xc0, !PT ;  /* 0x0000000300007812 */ /* 0x000fca00078ec0ff */
[----:B------:R0:W2:Y:S02]  /*10680*/  SHFL.IDX PT, R14, R0, RZ, 0x1f ;  /* 0x00001fff000e7589 */ /* 0x0000a400000e0000 */
.L_x_12417:
[----:B--2---:R-:W-:Y:S01]  /*10690*/  ISETP.NE.AND P0, PT, R14, RZ, PT ;  /* 0x000000ff0e00720c */ /* 0x004fe20003f05270 */
[----:B------:R-:W-:-:S12]  /*106a0*/  BSSY B0, `(.L_x_12373) ;  /* 0x000002b000007945 */ /* 0x000fd80003800000 */
[----:B------:R-:W-:Y:S05]  /*106b0*/  @P0 BRA `(.L_x_12374) ;  /* 0x0000000000a40947 */ /* 0x000fea0003800000 */
[----:B------:R-:W-:-:S03]  /*106c0*/  UMOV UR4, 0xffffffff ;  /* 0xffffffff00047882 */ /* 0x000fc60000000000 */
[----:B------:R-:W-:Y:S05]  /*106d0*/  BRA.DIV UR4, `(.L_x_12375) ;  /* 0x00000012043c7947 */ /* 0x000fea000b800000 */
[----:B------:R-:W-:-:S13]  /*106e0*/  ELECT P6, URZ, PT ;  /* 0x00000000003f782f */ /* 0x000fda00038c0000 */
.L_x_12420:
[----:B------:R-:W-:Y:S05]  /*106f0*/  @!P6 BRA `(.L_x_12374) ;  /* 0x000000000094e947 */ /* 0x000fea0003800000 */
[----:B------:R-:W-:-:S06]  /*10700*/  ULOP3.LUT UR4, UR38, 0x2, URZ, 0xfc, !UPT ;  /* 0x0000000226047892 */ /* 0x000fcc000f8efc3f */
[----:B0-----:R-:W-:-:S05]  /*10710*/  IMAD.U32 R0, RZ, RZ, UR4 ;  /* 0x00000004ff007e24 */ /* 0x001fca000f8e00ff */
[----:B------:R-:W-:-:S13]  /*10720*/  ISETP.NE.AND P0, PT, R0, 0x3, PT ;  /* 0x000000030000780c */ /* 0x000fda0003f05270 */
[----:B------:R-:W-:Y:S05]  /*10730*/  @!P0 BRA `(.L_x_12376) ;  /* 0x0000000000048947 */ /* 0x000fea0003800000 */
[----:B------:R-:W-:Y:S01]  /*10740*/  BPT.TRAP 0x1 ;  /* 0x000000040000795c */ /* 0x000fe20000300000 */
.L_x_12376:
        /* <DEDUP_REMOVED lines=12> */
.L_x_12421:
[----:B------:R-:W2:Y:S02]  /*10810*/  SYNCS.PHASECHK.TRANS64.TRYWAIT P1, [R3+URZ], R0 ;  /* 0x00000000030075a7 */ /* 0x000ea4000802017f */
[----:B--2---:R-:W-:Y:S05]  /*10820*/  @!P1 BRA `(.L_x_12378) ;  /* 0x00000010001c9947 */ /* 0x004fea0003800000 */
.L_x_12422:
[----:B------:R-:W-:Y:S05]  /*10830*/  @!P0 BRA `(.L_x_12379) ;  /* 0x0000000000048947 */ /* 0x000fea0003800000 */
[----:B------:R-:W-:Y:S01]  /*10840*/  BPT.TRAP 0x1 ;  /* 0x000000040000795c */ /* 0x000fe20000300000 */
.L_x_12379:
[----:B--2---:R-:W-:-:S04]  /*10850*/  IMAD R3, R18, 0x8, R7 ;  /* 0x0000000812037824 */ /* 0x004fc800078e0207 */
[----:B------:R-:W2:Y:S02]  /*10860*/  SYNCS.PHASECHK.TRANS64.TRYWAIT P1, [R3+URZ+0x13260], R4 ;  /* 0x01326004030075a7 */ /* 0x000ea4000802017f */
[----:B--2---:R-:W-:Y:S05]  /*10870*/  @!P1 BRA `(.L_x_12380) ;  /* 0x00000010001c9947 */ /* 0x004fea0003800000 */
.L_x_12423:
[----:B------:R-:W-:Y:S05]  /*10880*/  @!P0 BRA `(.L_x_12381) ;  /* 0x0000000000048947 */ /* 0x000fea0003800000 */
[----:B------:R-:W-:Y:S01]  /*10890*/  BPT.TRAP 0x1 ;  /* 0x000000040000795c */ /* 0x000fe20000300000 */
.L_x_12381:
[----:B0-----:R-:W-:-:S04]  /*108a0*/  IMAD R5, R6, 0x8, R7 ;  /* 0x0000000806057824 */ /* 0x001fc800078e0207 */
[----:B------:R-:W0:Y:S02]  /*108b0*/  SYNCS.PHASECHK.TRANS64.TRYWAIT P1, [R5+URZ+0x13260], R0 ;  /* 0x01326000050075a7 */ /* 0x000e24000802017f */
[----:B0-----:R-:W-:Y:S05]  /*108c0*/  @!P1 BRA `(.L_x_12382) ;  /* 0x00000010001c9947 */ /* 0x001fea0003800000 */
.L_x_12424:
[----:B------:R-:W-:Y:S05]  /*108d0*/  @!P0 BRA `(.L_x_12383) ;  /* 0x0000000000048947 */ /* 0x000fea0003800000 */
[----:B------:R-:W-:Y:S01]  /*108e0*/  BPT.TRAP 0x1 ;  /* 0x000000040000795c */ /* 0x000fe20000300000 */
.L_x_12383:
[----:B------:R-:W3:Y:S02]  /*108f0*/  SYNCS.PHASECHK.TRANS64.TRYWAIT P0, [R3+URZ+0x13280], R4 ;  /* 0x01328004030075a7 */ /* 0x000ee4000800017f */
[----:B---3--:R-:W-:Y:S05]  /*10900*/  @!P0 BRA `(.L_x_12384) ;  /* 0x0000001000208947 */ /* 0x008fea0003800000 */
.L_x_12385:
[----:B----4-:R4:W0:Y:S02]  /*10910*/  SYNCS.PHASECHK.TRANS64.TRYWAIT P0, [R5+URZ+0x13280], R0 ;  /* 0x01328000050075a7 */ /* 0x010824000800017f */
[----:B0-----:R-:W-:Y:S05]  /*10920*/  @!P0 NANOSLEEP.SYNCS 0x989680 ;  /* 0x009896800000895d */ /* 0x001fea0003900000 */
[----:B------:R-:W0:Y:S02]  /*10930*/  @!P0 SYNCS.PHASECHK.TRANS64 P0, [R5+URZ+0x13280], R0 ;  /* 0x01328000050085a7 */ /* 0x000e24000800007f */
[----:B0-----:R-:W-:Y:S05]  /*10940*/  @!P0 BRA `(.L_x_12385) ;  /* 0xfffffffc00f08947 */ /* 0x001fea000383ffff */
.L_x_12374:
[----:B------:R-:W-:Y:S05]  /*10950*/  BSYNC B0 ;  /* 0x0000000000007941 */ /* 0x000fea0003800000 */
.L_x_12373:
[----:B------:R-:W-:Y:S05]  /*10960*/  EXIT ;  /* 0x000000000000794d */ /* 0x000fea0003800000 */
.L_x_12272:
[----:B0-----:R-:W-:-:S04]  /*10970*/  IMAD.U32 R3, RZ, RZ, UR45 ;  /* 0x0000002dff037e24 */ /* 0x001fc8000f8e00ff */
[----:B------:R0:W1:Y:S03]  /*10980*/  SYNCS.PHASECHK.TRANS64.TRYWAIT P1, [R3+URZ+0x13200], R6 ;  /* 0x01320006030075a7 */ /* 0x000066000802017f */
[----:B-1----:R-:W-:Y:S05]  /*10990*/  @!P1 NANOSLEEP.SYNCS 0x989680 ;  /* 0x009896800000995d */ /* 0x002fea0003900000 */
[----:B------:R-:W1:Y:S02]  /*109a0*/  @!P1 SYNCS.PHASECHK.TRANS64 P1, [R3+URZ+0x13200], R6 ;  /* 0x01320006030095a7 */ /* 0x000e64000802007f */
[----:B-1----:R-:W-:Y:S05]  /*109b0*/  @!P1 BRA `(.L_x_12272) ;  /* 0xfffffffc00ec9947 */ /* 0x002fea000383ffff */
[----:B------:R-:W-:Y:S05]  /*109c0*/  BRA `(.L_x_12386) ;  /* 0xffffff0c00b07947 */ /* 0x000fea000383ffff */
.L_x_12276:
[----:B-1----:R1:W2:Y:S02]  /*109d0*/  SYNCS.PHASECHK.TRANS64.TRYWAIT P1, [R2+URZ+0x13230], R3 ;  /* 0x01323003020075a7 */ /* 0x0022a4000802017f */
[----:B--2---:R-:W-:Y:S05]  /*109e0*/  @!P1 NANOSLEEP.SYNCS 0x989680 ;  /* 0x009896800000995d */ /* 0x004fea0003900000 */
[----:B------:R-:W2:Y:S02]  /*109f0*/  @!P1 SYNCS.PHASECHK.TRANS64 P1, [R2+URZ+0x13230], R3 ;  /* 0x01323003020095a7 */ /* 0x000ea4000802007f */
[----:B--2---:R-:W-:Y:S05]  /*10a00*/  @!P1 BRA `(.L_x_12276) ;  /* 0xfffffffc00f09947 */ /* 0x004fea000383ffff */
[----:B------:R-:W-:Y:S05]  /*10a10*/  BRA `(.L_x_12275) ;  /* 0xffffff0c00cc7947 */ /* 0x000fea000383ffff */
.L_x_12281:
[----:B-1----:R-:W-:-:S04]  /*10a20*/  MOV R8, UR22 ;  /* 0x0000001600087c02 */ /* 0x002fc80008000f00 */
[----:B------:R1:W2:Y:S03]  /*10a30*/  SYNCS.PHASECHK.TRANS64.TRYWAIT P3, [R8+URZ+0x13230], R7 ;  /* 0x01323007080075a7 */ /* 0x0002a6000806017f */
[----:B--2---:R-:W-:Y:S05]  /*10a40*/  @!P3 NANOSLEEP.SYNCS 0x989680 ;  /* 0x009896800000b95d */ /* 0x004fea0003900000 */
[----:B------:R-:W2:Y:S02]  /*10a50*/  @!P3 SYNCS.PHASECHK.TRANS64 P3, [R8+URZ+0x13230], R7 ;  /* 0x013230070800b5a7 */ /* 0x000ea4000806007f */
[----:B--2---:R-:W-:Y:S05]  /*10a60*/  @!P3 BRA `(.L_x_12281) ;  /* 0xfffffffc00ecb947 */ /* 0x004fea000383ffff */
[----:B------:R-:W-:Y:S05]  /*10a70*/  BRA `(.L_x_12280) ;  /* 0xffffff4000f07947 */ /* 0x000fea000383ffff */
.L_x_12285:
[----:B-1----:R-:W-:-:S04]  /*10a80*/  IMAD.U32 R8, RZ, RZ, UR11 ;  /* 0x0000000bff087e24 */ /* 0x002fc8000f8e00ff */
[----:B------:R1:W2:Y:S03]  /*10a90*/  SYNCS.PHASECHK.TRANS64.TRYWAIT P3, [R8+URZ+0x13250], R7 ;  /* 0x01325007080075a7 */ /* 0x0002a6000806017f */
[----:B--2---:R-:W-:Y:S05]  /*10aa0*/  @!P3 NANOSLEEP.SYNCS 0x989680 ;  /* 0x009896800000b95d */ /* 0x004fea0003900000 */
[----:B------:R-:W2:Y:S02]  /*10ab0*/  @!P3 SYNCS.PHASECHK.TRANS64 P3, [R8+URZ+0x13250], R7 ;  /* 0x013250070800b5a7 */ /* 0x000ea4000806007f */
[----:B--2---:R-:W-:Y:S05]  /*10ac0*/  @!P3 BRA `(.L_x_12285) ;  /* 0xfffffffc00ecb947 */ /* 0x004fea000383ffff */
[----:B------:R-:W-:Y:S05]  /*10ad0*/  BRA `(.L_x_12284) ;  /* 0xffffff4400fc7947 */ /* 0x000fea000383ffff */
.L_x_12292:
[----:B-1----:R-:W-:-:S04]  /*10ae0*/  IMAD.U32 R8, RZ, RZ, UR21 ;  /* 0x00000015ff087e24 */ /* 0x002fc8000f8e00ff */
[----:B------:R1:W2:Y:S03]  /*10af0*/  SYNCS.PHASECHK.TRANS64.TRYWAIT P2, [R8+URZ+0x13230], R7 ;  /* 0x01323007080075a7 */ /* 0x0002a6000804017f */
[----:B--2---:R-:W-:Y:S05]  /*10b00*/  @!P2 NANOSLEEP.SYNCS 0x989680 ;  /* 0x009896800000a95d */ /* 0x004fea0003900000 */
[----:B------:R-:W2:Y:S02]  /*10b10*/  @!P2 SYNCS.PHASECHK.TRANS64 P2, [R8+URZ+0x13230], R7 ;  /* 0x013230070800a5a7 */ /* 0x000ea4000804007f */
[----:B--2---:R-:W-:Y:S05]  /*10b20*/  @!P2 BRA `(.L_x_12292) ;  /* 0xfffffffc00eca947 */ /* 0x004fea000383ffff */
[----:B------:R-:W-:Y:S05]  /*10b30*/  BRA `(.L_x_12291) ;  /* 0xffffff7800c07947 */ /* 0x000fea000383ffff */
.L_x_12296:
[----:B-1----:R-:W-:-:S04]  /*10b40*/  IMAD.U32 R8, RZ, RZ, UR11 ;  /* 0x0000000bff087e24 */ /* 0x002fc8000f8e00ff */
[----:B------:R1:W2:Y:S03]  /*10b50*/  SYNCS.PHASECHK.TRANS64.TRYWAIT P2, [R8+URZ+0x13250], R7 ;  /* 0x01325007080075a7 */ /* 0x0002a6000804017f */
[----:B--2---:R-:W-:Y:S05]  /*10b60*/  @!P2 NANOSLEEP.SYNCS 0x989680 ;  /* 0x009896800000a95d */ /* 0x004fea0003900000 */
[----:B------:R-:W2:Y:S02]  /*10b70*/  @!P2 SYNCS.PHASECHK.TRANS64 P2, [R8+URZ+0x13250], R7 ;  /* 0x013250070800a5a7 */ /* 0x000ea4000804007f */
[----:B--2---:R-:W-:Y:S05]  /*10b80*/  @!P2 BRA `(.L_x_12296) ;  /* 0xfffffffc00eca947 */ /* 0x004fea000383ffff */
[----:B------:R-:W-:Y:S05]  /*10b90*/  BRA `(.L_x_12295) ;  /* 0xffffff7c00cc7947 */ /* 0x000fea000383ffff */
.L_x_12302:
[----:B-1----:R-:W-:-:S04]  /*10ba0*/  IMAD.U32 R5, RZ, RZ, UR14 ;  /* 0x0000000eff057e24 */ /* 0x002fc8000f8e00ff */
[----:B------:R1:W2:Y:S03]  /*10bb0*/  SYNCS.PHASECHK.TRANS64.TRYWAIT P1, [R5+URZ+0x13250], R0 ;  /* 0x01325000050075a7 */ /* 0x0002a6000802017f */
[----:B--2---:R-:W-:Y:S05]  /*10bc0*/  @!P1 NANOSLEEP.SYNCS 0x989680 ;  /* 0x009896800000995d */ /* 0x004fea0003900000 */
[----:B------:R-:W2:Y:S02]  /*10bd0*/  @!P1 SYNCS.PHASECHK.TRANS64 P1, [R5+URZ+0x13250], R0 ;  /* 0x01325000050095a7 */ /* 0x000ea4000802007f */
[----:B--2---:R-:W-:Y:S05]  /*10be0*/  @!P1 BRA `(.L_x_12302) ;  /* 0xfffffffc00ec9947 */ /* 0x004fea000383ffff */
[----:B------:R-:W-:Y:S05]  /*10bf0*/  BRA `(.L_x_12301) ;  /* 0xffffffa400887947 */ /* 0x000fea000383ffff */
.L_x_12324:
[----:B------:R-:W-:Y:S02]  /*10c00*/  IMAD.MOV.U32 R13, RZ, RZ, R20 ;  /* 0x000000ffff0d7224 */ /* 0x000fe400078e0014 */
[----:B------:R-:W-:Y:S02]  /*10c10*/  IMAD.MOV.U32 R12, RZ, RZ, RZ ;  /* 0x000000ffff0c7224 */ /* 0x000fe400078e00ff */
[----:B------:R-:W-:Y:S02]  /*10c20*/  IMAD.MOV.U32 R11, RZ, RZ, 0x1f ;  /* 0x0000001fff0b7424 */ /* 0x000fe400078e00ff */
[----:B------:R-:W-:-:S07]  /*10c30*/  IMAD.MOV.U32 R15, RZ, RZ, -0x1 ;  /* 0xffffffffff0f7424 */ /* 0x000fce00078e00ff */
[----:B------:R-:W-:Y:S05]  /*10c40*/  WARPSYNC.COLLECTIVE R15, `(.L_x_12387) ;  /* 0x000000000f087348 */ /* 0x000fea0003c00000 */
[----:B------:R0:W1:Y:S02]  /*10c50*/  SHFL.IDX P6, R14, R13, R12, R11 ;  /* 0x0000000c0d0e7389 */ /* 0x00006400000c000b */
[----:B01----:R-:W-:Y:S01]  /*10c60*/  ENDCOLLECTIVE ;  /* 0x000000000000791b */ /* 0x003fe20003800000 */
.L_x_12387:
[----:B------:R-:W-:Y:S05]  /*10c70*/  BRA `(.L_x_12388) ;  /* 0xffffffd4008c7947 */ /* 0x000fea000383ffff */
.L_x_12326:
[----:B------:R-:W-:Y:S01]  /*10c80*/  BSSY B0, `(.L_x_12389) ;  /* 0x0000006000007945 */ /* 0x000fe20003800000 */
[----:B------:R-:W-:-:S07]  /*10c90*/  IMAD.MOV.U32 R15, RZ, RZ, -0x1 ;  /* 0xffffffffff0f7424 */ /* 0x000fce00078e00ff */
[----:B0-----:R-:W-:Y:S05]  /*10ca0*/  WARPSYNC.COLLECTIVE R15, `(.L_x_12390) ;  /* 0x000000000f0c7348 */ /* 0x001fea0003c00000 */
[----:B------:R-:W-:Y:S02]  /*10cb0*/  ELECT P6, UR62, PT ;  /* 0x00000000003e782f */ /* 0x000fe400038c0000 */
[----:B------:R-:W-:Y:S01]  /*10cc0*/  MOV R14, UR62 ;  /* 0x0000003e000e7c02 */ /* 0x000fe20008000f00 */
[----:B0-----:R-:W-:Y:S10]  /*10cd0*/  ENDCOLLECTIVE ;  /* 0x000000000000791b */ /* 0x001ff40003800000 */
.L_x_12390:
[----:B------:R-:W-:Y:S05]  /*10ce0*/  BSYNC B0 ;  /* 0x0000000000007941 */ /* 0x000fea0003800000 */
.L_x_12389:
[----:B------:R-:W-:Y:S05]  /*10cf0*/  BRA `(.L_x_12391) ;  /* 0xffffffd400947947 */ /* 0x000fea000383ffff */
.L_x_12328:
[----:B-1----:R1:W2:Y:S02]  /*10d00*/  SYNCS.PHASECHK.TRANS64.TRYWAIT P1, [R5+URZ+0x13280], R2 ;  /* 0x01328002050075a7 */ /* 0x0022a4000802017f */
[----:B--2---:R-:W-:Y:S05]  /*10d10*/  @!P1 NANOSLEEP.SYNCS 0x989680 ;  /* 0x009896800000995d */ /* 0x004fea0003900000 */
[----:B------:R-:W2:Y:S02]  /*10d20*/  @!P1 SYNCS.PHASECHK.TRANS64 P1, [R5+URZ+0x13280], R2 ;  /* 0x01328002050095a7 */ /* 0x000ea4000802007f */
[----:B--2---:R-:W-:Y:S05]  /*10d30*/  @!P1 BRA `(.L_x_12328) ;  /* 0xfffffffc00f09947 */ /* 0x004fea000383ffff */
[----:B------:R-:W-:Y:S05]  /*10d40*/  BRA `(.L_x_12392) ;  /* 0xffffffd400f07947 */ /* 0x000fea000383ffff */
.L_x_12330:
[----:B--2---:R2:W3:Y:S02]  /*10d50*/  SYNCS.PHASECHK.TRANS64.TRYWAIT P1, [R5+URZ+0x13240], R2 ;  /* 0x01324002050075a7 */ /* 0x0044e4000802017f */
[----:B---3--:R-:W-:Y:S05]  /*10d60*/  @!P1 NANOSLEEP.SYNCS 0x989680 ;  /* 0x009896800000995d */ /* 0x008fea0003900000 */
[----:B------:R-:W3:Y:S02]  /*10d70*/  @!P1 SYNCS.PHASECHK.TRANS64 P1, [R5+URZ+0x13240], R2 ;  /* 0x01324002050095a7 */ /* 0x000ee4000802007f */
[----:B---3--:R-:W-:Y:S05]  /*10d80*/  @!P1 BRA `(.L_x_12330) ;  /* 0xfffffffc00f09947 */ /* 0x008fea000383ffff */
[----:B------:R-:W-:Y:S05]  /*10d90*/  BRA `(.L_x_12393) ;  /* 0xffffffd8003c7947 */ /* 0x000fea000383ffff */
.L_x_12334:
[----:B------:R-:W-:Y:S02]  /*10da0*/  IMAD.MOV.U32 R13, RZ, RZ, R4 ;  /* 0x000000ffff0d7224 */ /* 0x000fe400078e0004 */
[----:B------:R-:W-:Y:S02]  /*10db0*/  IMAD.MOV.U32 R12, RZ, RZ, RZ ;  /* 0x000000ffff0c7224 */ /* 0x000fe400078e00ff */
[----:B------:R-:W-:Y:S02]  /*10dc0*/  IMAD.MOV.U32 R11, RZ, RZ, 0x1c1f ;  /* 0x00001c1fff0b7424 */ /* 0x000fe400078e00ff */
[----:B------:R-:W-:Y:S02]  /*10dd0*/  IMAD.MOV.U32 R15, RZ, RZ, -0x1 ;  /* 0xffffffffff0f7424 */ /* 0x000fe400078e00ff */
[----:B------:R-:W-:-:S07]  /*10de0*/  IMAD.U32 R7, RZ, RZ, UR41 ;  /* 0x00000029ff077e24 */ /* 0x000fce000f8e00ff */
[----:B------:R-:W-:Y:S05]  /*10df0*/  WARPSYNC.COLLECTIVE R15, `(.L_x_12394) ;  /* 0x000000000f087348 */ /* 0x000fea0003c00000 */
[----:B------:R0:W1:Y:S02]  /*10e00*/  SHFL.IDX P6, R14, R13, R12, R11 ;  /* 0x0000000c0d0e7389 */ /* 0x00006400000c000b */
[----:B01----:R-:W-:Y:S01]  /*10e10*/  ENDCOLLECTIVE ;  /* 0x000000000000791b */ /* 0x003fe20003800000 */
.L_x_12394:
[----:B------:R-:W-:Y:S02]  /*10e20*/  IMAD R7, R7, 0xc0, R20 ;  /* 0x000000c007077824 */ /* 0x000fe400078e0214 */
[----:B------:R-:W-:Y:S02]  /*10e30*/  IMAD.MOV.U32 R13, RZ, RZ, R0 ;  /* 0x000000ffff0d7224 */ /* 0x000fe400078e0000 */
[----:B------:R-:W-:-:S07]  /*10e40*/  IMAD.MOV.U32 R2, RZ, RZ, R14 ;  /* 0x000000ffff027224 */ /* 0x000fce00078e000e */
[----:B------:R-:W-:Y:S05]  /*10e50*/  WARPSYNC.COLLECTIVE R15, `(.L_x_12395) ;  /* 0x000000000f087348 */ /* 0x000fea0003c00000 */
[----:B------:R0:W1:Y:S02]  /*10e60*/  SHFL.IDX P6, R14, R13, R12, R11 ;  /* 0x0000000c0d0e7389 */ /* 0x00006400000c000b */
[----:B01----:R-:W-:Y:S01]  /*10e70*/  ENDCOLLECTIVE ;  /* 0x000000000000791b */ /* 0x003fe20003800000 */
.L_x_12395:
[----:B------:R-:W-:Y:S02]  /*10e80*/  ULDC UR4, c[0x0][0x288] ;  /* 0x0000a20000047ab9 */ /* 0x000fe40000000800 */
[----:B------:R-:W-:Y:S02]  /*10e90*/  IMAD R6, R9, UR4, RZ ;  /* 0x0000000409067c24 */ /* 0x000fe4000f8e02ff */
[----:B------:R-:W-:-:S03]  /*10ea0*/  VIADD R9, R7, 0x20 ;  /* 0x0000002007097836 */ /* 0x000fc60000000000 */
        /* <DEDUP_REMOVED lines=9> */
.L_x_12396:
        /* <DEDUP_REMOVED lines=11> */
.L_x_12397:
[----:B------:R-:W-:Y:S01]  /*10ff0*/  IMAD.MOV.U32 R13, RZ, RZ, R4 ;  /* 0x000000ffff0d7224 */ /* 0x000fe200078e0004 */
[----:B------:R-:W-:Y:S02]  /*11000*/  MOV R12, 0x2 ;  /* 0x00000002000c7802 */ /* 0x000fe40000000f00 */
[----:B------:R-:W-:-:S05]  /*11010*/  @!P1 IADD3 R14, P2, R10, R14, RZ ;  /* 0x0000000e0a0e9210 */ /* 0x000fca0007f5e0ff */
[----:B------:R-:W-:Y:S02]  /*11020*/  @!P1 IMAD.X R3, RZ, RZ, R2, P2 ;  /* 0x000000ffff039224 */ /* 0x000fe400010e0602 */
[----:B------:R-:W-:-:S07]  /*11030*/  @!P1 IMAD.MOV.U32 R2, RZ, RZ, R14 ;  /* 0x000000ffff029224 */ /* 0x000fce00078e000e */
[----:B------:R-:W-:Y:S05]  /*11040*/  WARPSYNC.COLLECTIVE R15, `(.L_x_12398) ;  /* 0x000000000f087348 */ /* 0x000fea0003c00000 */
[----:B------:R0:W1:Y:S02]  /*11050*/  SHFL.IDX P6, R14, R13, R12, R11 ;  /* 0x0000000c0d0e7389 */ /* 0x00006400000c000b */
[----:B01----:R-:W-:Y:S01]  /*11060*/  ENDCOLLECTIVE ;  /* 0x000000000000791b */ /* 0x003fe20003800000 */
.L_x_12398:
        /* <DEDUP_REMOVED lines=10> */
.L_x_12399:
        /* <DEDUP_REMOVED lines=8> */
.L_x_12400:
[----:B------:R-:W-:Y:S01]  /*11190*/  @!PT LDS RZ, [RZ] ;  /* 0x00000000fffff984 */ /* 0x000fe20000000800 */
[----:B------:R-:W-:Y:S01]  /*111a0*/  @!PT LDS RZ, [RZ] ;  /* 0x00000000fffff984 */ /* 0x000fe20000000800 */
[----:B------:R-:W-:Y:S01]  /*111b0*/  @!PT LDS RZ, [RZ] ;  /* 0x00000000fffff984 */ /* 0x000fe20000000800 */
[----:B------:R0:W-:Y:S01]  /*111c0*/  @!P1 LDGSTS.E.BYPASS.LTC128B.128 [R28+0xc000], desc[UR46][R2.64], !P0 ;  /* 0x0c000000021c9fae */ /* 0x0001e2000c101d6e */
[----:B------:R-:W-:Y:S02]  /*111d0*/  IMAD.MOV.U32 R13, RZ, RZ, R0 ;  /* 0x000000ffff0d7224 */ /* 0x000fe400078e0000 */
[----:B0-----:R-:W-:-:S05]  /*111e0*/  VIADD R3, R7, 0x60 ;  /* 0x0000006007037836 */ /* 0x001fca0000000000 */
[----:B------:R-:W-:Y:S01]  /*111f0*/  ISETP.GE.AND P1, PT, R3, R6, PT ;  /* 0x000000060300720c */ /* 0x000fe20003f26270 */
[----:B------:R-:W-:-:S12]  /*11200*/  IMAD.MOV.U32 R4, RZ, RZ, R14 ;  /* 0x000000ffff047224 */ /* 0x000fd800078e000e */
[----:B------:R-:W-:Y:S05]  /*11210*/  WARPSYNC.COLLECTIVE R15, `(.L_x_12401) ;  /* 0x000000000f087348 */ /* 0x000fea0003c00000 */
[----:B------:R0:W1:Y:S02]  /*11220*/  SHFL.IDX P6, R14, R13, R12, R11 ;  /* 0x0000000c0d0e7389 */ /* 0x00006400000c000b */
[----:B01----:R-:W-:Y:S01]  /*11230*/  ENDCOLLECTIVE ;  /* 0x000000000000791b */ /* 0x003fe20003800000 */
.L_x_12401:
[----:B------:R-:W-:Y:S02]  /*11240*/  IMAD.MOV.U32 R13, RZ, RZ, R8 ;  /* 0x000000ffff0d7224 */ /* 0x000fe400078e0008 */
[----:B------:R-:W-:Y:S02]  /*11250*/  IMAD.MOV.U32 R12, RZ, RZ, RZ ;  /* 0x000000ffff0c7224 */ /* 0x000fe400078e00ff */
[----:B------:R-:W-:-:S07]  /*11260*/  IMAD.MOV.U32 R9, RZ, RZ, R14 ;  /* 0x000000ffff097224 */ /* 0x000fce00078e000e */
[----:B------:R-:W-:Y:S05]  /*11270*/  WARPSYNC.COLLECTIVE R15, `(.L_x_12402) ;  /* 0x000000000f087348 */ /* 0x000fea0003c00000 */
[----:B------:R0:W1:Y:S02]  /*11280*/  SHFL.IDX P6, R14, R13, R12, R11 ;  /* 0x0000000c0d0e7389 */ /* 0x00006400000c000b */
[----:B01----:R-:W-:Y:S01]  /*11290*/  ENDCOLLECTIVE ;  /* 0x000000000000791b */ /* 0x003fe20003800000 */
.L_x_12402:
        /* <DEDUP_REMOVED lines=11> */
.L_x_12403:
        /* <DEDUP_REMOVED lines=8> */
.L_x_12404:
        /* <DEDUP_REMOVED lines=10> */
.L_x_12405:
[----:B------:R-:W-:Y:S05]  /*11470*/  BRA `(.L_x_12406) ;  /* 0xffffffdc00207947 */ /* 0x000fea000383ffff */
.L_x_12337:
[----:B0-----:R0:W1:Y:S02]  /*11480*/  SYNCS.PHASECHK.TRANS64.TRYWAIT P0, [R16+URZ+0x13220], R3 ;  /* 0x01322003100075a7 */ /* 0x001064000800017f */
[----:B-1----:R-:W-:Y:S05]  /*11490*/  @!P0 NANOSLEEP.SYNCS 0x989680 ;  /* 0x009896800000895d */ /* 0x002fea0003900000 */
[----:B------:R-:W1:Y:S02]  /*114a0*/  @!P0 SYNCS.PHASECHK.TRANS64 P0, [R16+URZ+0x13220], R3 ;  /* 0x01322003100085a7 */ /* 0x000e64000800007f */
[----:B-1----:R-:W-:Y:S05]  /*114b0*/  @!P0 BRA `(.L_x_12337) ;  /* 0xfffffffc00f08947 */ /* 0x002fea000383ffff */
[----:B------:R-:W-:Y:S05]  /*114c0*/  BRA `(.L_x_12407) ;  /* 0xffffffdc00747947 */ /* 0x000fea000383ffff */
.L_x_12343:
[----:B0-----:R0:W1:Y:S02]  /*114d0*/  SYNCS.PHASECHK.TRANS64.TRYWAIT P0, [R4+URZ+0x13280], R3 ;  /* 0x01328003040075a7 */ /* 0x001064000800017f */
[----:B-1----:R-:W-:Y:S05]  /*114e0*/  @!P0 NANOSLEEP.SYNCS 0x989680 ;  /* 0x009896800000895d */ /* 0x002fea0003900000 */
[----:B------:R-:W1:Y:S02]  /*114f0*/  @!P0 SYNCS.PHASECHK.TRANS64 P0, [R4+URZ+0x13280], R3 ;  /* 0x01328003040085a7 */ /* 0x000e64000800007f */
[----:B-1----:R-:W-:Y:S05]  /*11500*/  @!P0 BRA `(.L_x_12343) ;  /* 0xfffffffc00f08947 */ /* 0x002fea000383ffff */
[----:B------:R-:W-:Y:S05]  /*11510*/  BRA `(.L_x_12408) ;  /* 0xffffffe0001c7947 */ /* 0x000fea000383ffff */
.L_x_12348:
[----:B-1----:R1:W2:Y:S02]  /*11520*/  SYNCS.PHASECHK.TRANS64.TRYWAIT P0, [R4+URZ+0x13240], R3 ;  /* 0x01324003040075a7 */ /* 0x0022a4000800017f */
[----:B--2---:R-:W-:Y:S05]  /*11530*/  @!P0 NANOSLEEP.SYNCS 0x989680 ;  /* 0x009896800000895d */ /* 0x004fea0003900000 */
[----:B------:R-:W2:Y:S02]  /*11540*/  @!P0 SYNCS.PHASECHK.TRANS64 P0, [R4+URZ+0x13240], R3 ;  /* 0x01324003040085a7 */ /* 0x000ea4000800007f */
[----:B--2---:R-:W-:Y:S05]  /*11550*/  @!P0 BRA `(.L_x_12348) ;  /* 0xfffffffc00f08947 */ /* 0x004fea000383ffff */
[----:B------:R-:W-:Y:S05]  /*11560*/  BRA `(.L_x_12409) ;  /* 0xffffffe000947947 */ /* 0x000fea000383ffff */
.L_x_12354:
[----:B0-----:R0:W1:Y:S02]  /*11570*/  SYNCS.PHASECHK.TRANS64.TRYWAIT P1, [R3+URZ+0x13270], R2 ;  /* 0x01327002030075a7 */ /* 0x001064000802017f */
[----:B-1----:R-:W-:Y:S05]  /*11580*/  @!P1 NANOSLEEP.SYNCS 0x989680 ;  /* 0x009896800000995d */ /* 0x002fea0003900000 */
[----:B------:R-:W1:Y:S02]  /*11590*/  @!P1 SYNCS.PHASECHK.TRANS64 P1, [R3+URZ+0x13270], R2 ;  /* 0x01327002030095a7 */ /* 0x000e64000802007f */
[----:B-1----:R-:W-:Y:S05]  /*115a0*/  @!P1 BRA `(.L_x_12354) ;  /* 0xfffffffc00f09947 */ /* 0x002fea000383ffff */
[----:B------:R-:W-:Y:S05]  /*115b0*/  BRA `(.L_x_12410) ;  /* 0xffffffe400307947 */ /* 0x000fea000383ffff */
.L_x_12356:
[----:B0-----:R0:W1:Y:S02]  /*115c0*/  SYNCS.PHASECHK.TRANS64.TRYWAIT P1, [R3+URZ+0x13260], R2 ;  /* 0x01326002030075a7 */ /* 0x001064000802017f */
[----:B-1----:R-:W-:Y:S05]  /*115d0*/  @!P1 NANOSLEEP.SYNCS 0x989680 ;  /* 0x009896800000995d */ /* 0x002fea0003900000 */
[----:B------:R-:W1:Y:S02]  /*115e0*/  @!P1 SYNCS.PHASECHK.TRANS64 P1, [R3+URZ+0x13260], R2 ;  /* 0x01326002030095a7 */ /* 0x000e64000802007f */
[----:B-1----:R-:W-:Y:S05]  /*115f0*/  @!P1 BRA `(.L_x_12356) ;  /* 0xfffffffc00f09947 */ /* 0x002fea000383ffff */
[----:B------:R-:W-:Y:S05]  /*11600*/  BRA `(.L_x_12411) ;  /* 0xffffffe400387947 */ /* 0x000fea000383ffff */
.L_x_12363:
[----:B0-----:R0:W1:Y:S02]  /*11610*/  SYNCS.PHASECHK.TRANS64.TRYWAIT P1, [R2+URZ+0x13270], R3 ;  /* 0x01327003020075a7 */ /* 0x001064000802017f */
[----:B-1----:R-:W-:Y:S05]  /*11620*/  @!P1 NANOSLEEP.SYNCS 0x989680 ;  /* 0x009896800000995d */ /* 0x002fea0003900000 */
[----:B------:R-:W1:Y:S02]  /*11630*/  @!P1 SYNCS.PHASECHK.TRANS64 P1, [R2+URZ+0x13270], R3 ;  /* 0x01327003020095a7 */ /* 0x000e64000802007f */
[----:B-1----:R-:W-:Y:S05]  /*11640*/  @!P1 BRA `(.L_x_12363) ;  /* 0xfffffffc00f09947 */ /* 0x002fea000383ffff */
[----:B------:R-:W-:Y:S05]  /*11650*/  BRA `(.L_x_12412) ;  /* 0xffffffe8007c7947 */ /* 0x000fea000383ffff */
.L_x_12365:
[----:B0-----:R0:W1:Y:S02]  /*11660*/  SYNCS.PHASECHK.TRANS64.TRYWAIT P1, [R2+URZ+0x13260], R5 ;  /* 0x01326005020075a7 */ /* 0x001064000802017f */
[----:B-1----:R-:W-:Y:S05]  /*11670*/  @!P1 NANOSLEEP.SYNCS 0x989680 ;  /* 0x009896800000995d */ /* 0x002fea0003900000 */
[----:B------:R-:W1:Y:S02]  /*11680*/  @!P1 SYNCS.PHASECHK.TRANS64 P1, [R2+URZ+0x13260], R5 ;  /* 0x01326005020095a7 */ /* 0x000e64000802007f */
[----:B-1----:R-:W-:Y:S05]  /*11690*/  @!P1 BRA `(.L_x_12365) ;  /* 0xfffffffc00f09947 */ /* 0x002fea000383ffff */
[----:B------:R-:W-:Y:S05]  /*116a0*/  BRA `(.L_x_12413) ;  /* 0xffffffe800847947 */ /* 0x000fea000383ffff */
.L_x_12371:
[----:B0-----:R0:W2:Y:S02]  /*116b0*/  SYNCS.PHASECHK.TRANS64.TRYWAIT P0, [R7+URZ+0x13220], R0 ;  /* 0x01322000070075a7 */ /* 0x0010a4000800017f */
[----:B--2---:R-:W-:Y:S05]  /*116c0*/  @!P0 NANOSLEEP.SYNCS 0x989680 ;  /* 0x009896800000895d */ /* 0x004fea0003900000 */
[----:B------:R-:W2:Y:S02]  /*116d0*/  @!P0 SYNCS.PHASECHK.TRANS64 P0, [R7+URZ+0x13220], R0 ;  /* 0x01322000070085a7 */ /* 0x000ea4000800007f */
[----:B--2---:R-:W-:Y:S05]  /*116e0*/  @!P0 BRA `(.L_x_12371) ;  /* 0xfffffffc00f08947 */ /* 0x004fea000383ffff */
[----:B------:R-:W-:Y:S05]  /*116f0*/  BRA `(.L_x_12414) ;  /* 0xffffffec00c87947 */ /* 0x000fea000383ffff */
.L_x_12372:
        /* <DEDUP_REMOVED lines=11> */
.L_x_12416:
[----:B------:R-:W-:Y:S05]  /*117b0*/  BSYNC B0 ;  /* 0x0000000000007941 */ /* 0x000fea0003800000 */
.L_x_12415:
[----:B------:R-:W-:Y:S05]  /*117c0*/  BRA `(.L_x_12417) ;  /* 0xffffffec00b07947 */ /* 0x000fea000383ffff */
.L_x_12375:
[----:B------:R-:W-:Y:S01]  /*117d0*/  BSSY B1, `(.L_x_12418) ;  /* 0x0000006000017945 */ /* 0x000fe20003800000 */
[----:B------:R-:W-:-:S07]  /*117e0*/  IMAD.MOV.U32 R15, RZ, RZ, -0x1 ;  /* 0xffffffffff0f7424 */ /* 0x000fce00078e00ff */
[----:B01----:R-:W-:Y:S05]  /*117f0*/  WARPSYNC.COLLECTIVE R15, `(.L_x_12419) ;  /* 0x000000000f0c7348 */ /* 0x003fea0003c00000 */
[----:B------:R-:W-:Y:S02]  /*11800*/  ELECT P6, UR62, PT ;  /* 0x00000000003e782f */ /* 0x000fe400038c0000 */
[----:B------:R-:W-:Y:S01]  /*11810*/  MOV R14, UR62 ;  /* 0x0000003e000e7c02 */ /* 0x000fe20008000f00 */
[----:B01----:R-:W-:Y:S10]  /*11820*/  ENDCOLLECTIVE ;  /* 0x000000000000791b */ /* 0x003ff40003800000 */
.L_x_12419:
[----:B------:R-:W-:Y:S05]  /*11830*/  BSYNC B1 ;  /* 0x0000000000017941 */ /* 0x000fea0003800000 */
.L_x_12418:
[----:B------:R-:W-:Y:S05]  /*11840*/  BRA `(.L_x_12420) ;  /* 0xffffffec00a87947 */ /* 0x000fea000383ffff */
.L_x_12377:
[----:B0-----:R0:W2:Y:S02]  /*11850*/  SYNCS.PHASECHK.TRANS64.TRYWAIT P1, [R5+URZ], R4 ;  /* 0x00000004050075a7 */ /* 0x0010a4000802017f */
[----:B--2---:R-:W-:Y:S05]  /*11860*/  @!P1 NANOSLEEP.SYNCS 0x989680 ;  /* 0x009896800000995d */ /* 0x004fea0003900000 */
[----:B------:R-:W2:Y:S02]  /*11870*/  @!P1 SYNCS.PHASECHK.TRANS64 P1, [R5+URZ], R4 ;  /* 0x00000004050095a7 */ /* 0x000ea4000802007f */
[----:B--2---:R-:W-:Y:S05]  /*11880*/  @!P1 BRA `(.L_x_12377) ;  /* 0xfffffffc00f09947 */ /* 0x004fea000383ffff */
[----:B------:R-:W-:Y:S05]  /*11890*/  BRA `(.L_x_12421) ;  /* 0xffffffec00dc7947 */ /* 0x000fea000383ffff */
.L_x_12378:
[----:B--2---:R2:W3:Y:S02]  /*118a0*/  SYNCS.PHASECHK.TRANS64.TRYWAIT P1, [R3+URZ], R0 ;  /* 0x00000000030075a7 */ /* 0x0044e4000802017f */
[----:B---3--:R-:W-:Y:S05]  /*118b0*/  @!P1 NANOSLEEP.SYNCS 0x989680 ;  /* 0x009896800000995d */ /* 0x008fea0003900000 */
[----:B------:R-:W3:Y:S02]  /*118c0*/  @!P1 SYNCS.PHASECHK.TRANS64 P1, [R3+URZ], R0 ;  /* 0x00000000030095a7 */ /* 0x000ee4000802007f */
[----:B---3--:R-:W-:Y:S05]  /*118d0*/  @!P1 BRA `(.L_x_12378) ;  /* 0xfffffffc00f09947 */ /* 0x008fea000383ffff */
[----:B------:R-:W-:Y:S05]  /*118e0*/  BRA `(.L_x_12422) ;  /* 0xffffffec00d07947 */ /* 0x000fea000383ffff */
.L_x_12380:
[----:B--2---:R2:W3:Y:S02]  /*118f0*/  SYNCS.PHASECHK.TRANS64.TRYWAIT P1, [R3+URZ+0x13260], R4 ;  /* 0x01326004030075a7 */ /* 0x0044e4000802017f */
[----:B---3--:R-:W-:Y:S05]  /*11900*/  @!P1 NANOSLEEP.SYNCS 0x989680 ;  /* 0x009896800000995d */ /* 0x008fea0003900000 */
[----:B------:R-:W3:Y:S02]  /*11910*/  @!P1 SYNCS.PHASECHK.TRANS64 P1, [R3+URZ+0x13260], R4 ;  /* 0x01326004030095a7 */ /* 0x000ee4000802007f */
[----:B---3--:R-:W-:Y:S05]  /*11920*/  @!P1 BRA `(.L_x_12380) ;  /* 0xfffffffc00f09947 */ /* 0x008fea000383ffff */
[----:B------:R-:W-:Y:S05]  /*11930*/  BRA `(.L_x_12423) ;  /* 0xffffffec00d07947 */ /* 0x000fea000383ffff */
.L_x_12382:
[----:B0-----:R0:W3:Y:S02]  /*11940*/  SYNCS.PHASECHK.TRANS64.TRYWAIT P1, [R5+URZ+0x13260], R0 ;  /* 0x01326000050075a7 */ /* 0x0010e4000802017f */
[----:B---3--:R-:W-:Y:S05]  /*11950*/  @!P1 NANOSLEEP.SYNCS 0x989680 ;  /* 0x009896800000995d */ /* 0x008fea0003900000 */
[----:B------:R-:W3:Y:S02]  /*11960*/  @!P1 SYNCS.PHASECHK.TRANS64 P1, [R5+URZ+0x13260], R0 ;  /* 0x01326000050095a7 */ /* 0x000ee4000802007f */
[----:B---3--:R-:W-:Y:S05]  /*11970*/  @!P1 BRA `(.L_x_12382) ;  /* 0xfffffffc00f09947 */ /* 0x008fea000383ffff */
[----:B------:R-:W-:Y:S05]  /*11980*/  BRA `(.L_x_12424) ;  /* 0xffffffec00d07947 */ /* 0x000fea000383ffff */
.L_x_12384:
[----:B---3--:R3:W4:Y:S02]  /*11990*/  SYNCS.PHASECHK.TRANS64.TRYWAIT P0, [R3+URZ+0x13280], R4 ;  /* 0x01328004030075a7 */ /* 0x008724000800017f */
[----:B----4-:R-:W-:Y:S05]  /*119a0*/  @!P0 NANOSLEEP.SYNCS 0x989680 ;  /* 0x009896800000895d */ /* 0x010fea0003900000 */
[----:B------:R-:W4:Y:S02]  /*119b0*/  @!P0 SYNCS.PHASECHK.TRANS64 P0, [R3+URZ+0x13280], R4 ;  /* 0x01328004030085a7 */ /* 0x000f24000800007f */
[----:B----4-:R-:W-:Y:S05]  /*119c0*/  @!P0 BRA `(.L_x_12384) ;  /* 0xfffffffc00f08947 */ /* 0x010fea000383ffff */
[----:B------:R-:W-:Y:S05]  /*119d0*/  BRA `(.L_x_12385) ;  /* 0xffffffec00cc7947 */ /* 0x000fea000383ffff */
.L_x_12425:
        /* <DEDUP_REMOVED lines=10> */
.L_x_12996:


//--------------------- .text._ZN7cutlass13device_kernelIN5flash11enable_sm90INS1_16FlashAttnFwdSm90INS1_25CollectiveMainloopFwdSm90ILi2EN4cute5tupleIJNS5_1CILi1EEES8_S8_EEENS6_IJNS7_ILi192EEENS7_ILi160EEENS7_ILi64EEEEEELi64ENS_12float_e4m3_tEfNS_4arch4Sm90ELb1ELb0ELb1ELb1ELb0ELb0ELb0ELb1ELb1ELb1ELb0ELb0EEENS1_21CollectiveEpilogueFwdINS6_IJSA_SC_SB_EEES9_NS_10bfloat16_tESG_Li384ELb1ELb1ELb0ELb1EEENS1_36VarlenDynamicPersistentTileSchedulerILi192ELi160ELi384ELi128ELb0ELb1ELb1ELb1ELb1ELb1EEEEEEEEEvNT_6ParamsE --------------------------
	.section	.text._ZN7cutlass13device_kernelIN5flash11enable_sm90INS1_16FlashAttnFwdSm90INS1_25CollectiveMainloopFwdSm90ILi2EN4cute5tupleIJNS5_1CILi1EEES8_S8_EEENS6_IJNS7_ILi192EEENS7_ILi160EEENS7_ILi64EEEEEELi64ENS_12float_e4m3_tEfNS_4arch4Sm90ELb1ELb0ELb1ELb1ELb0ELb0ELb0ELb1ELb1ELb1ELb0ELb0EEENS1_21CollectiveEpilogueFwdINS6_IJSA_SC_SB_EEES9_NS_10bfloat16_tESG_Li384ELb1ELb1ELb0ELb1EEENS1_36VarlenDynamicPersistentTileSchedulerILi192ELi160ELi384ELi128ELb0ELb1ELb1ELb1ELb1ELb1EEEEEEEEEvNT_6ParamsE,"ax",@progbits
	.align	128
.text._ZN7cutlass13device_kernelIN5flash11enable_sm90INS1_16FlashAttnFwdSm90INS1_25CollectiveMainloopFwdSm90ILi2EN4cute5tupleIJNS5_1CILi1EEES8_S8_EEENS6_IJNS7_ILi192EEENS7_ILi160EEENS7_ILi64EEEEEELi64ENS_12float_e4m3_tEfNS_4arch4Sm90ELb1ELb0ELb1ELb1ELb0ELb0ELb0ELb1ELb1ELb1ELb0ELb0EEENS1_21CollectiveEpilogueFwdINS6_IJSA_SC_SB_EEES9_NS_10bfloat16_tESG_Li384ELb1ELb1ELb0ELb1EEENS1_36VarlenDynamicPersistentTileSchedulerILi192ELi160ELi384ELi128ELb0ELb1ELb1ELb1ELb1ELb1EEEEEEEEEvNT_6ParamsE:
        .type           _ZN7cutlass13device_kernelIN5flash11enable_sm90INS1_16FlashAttnFwdSm90INS1_25CollectiveMainloopFwdSm90ILi2EN4cute5tupleIJNS5_1CILi1EEES8_S8_EEENS6_IJNS7_ILi192EEENS7_ILi160EEENS7_ILi64EEEEEELi64ENS_12float_e4m3_tEfNS_4arch4Sm90ELb1ELb0ELb1ELb1ELb0ELb0ELb0ELb1ELb1ELb1ELb0ELb0EEENS1_21CollectiveEpilogueFwdINS6_IJSA_SC_SB_EEES9_NS_10bfloat16_tESG_Li384ELb1ELb1ELb0ELb1EEENS1_36VarlenDynamicPersistentTileSchedulerILi192ELi160ELi384ELi128ELb0ELb1ELb1ELb1ELb1ELb1EEEEEEEEEvNT_6ParamsE,@function
        .size           _ZN7cutlass13device_kernelIN5flash11enable_sm90INS1_16FlashAttnFwdSm90INS1_25CollectiveMainloopFwdSm90ILi2EN4cute5tupleIJNS5_1CILi1EEES8_S8_EEENS6_IJNS7_ILi192EEENS7_ILi160EEENS7_ILi64EEEEEELi64ENS_12float_e4m3_tEfNS_4arch4Sm90ELb1ELb0ELb1ELb1ELb0ELb0ELb0ELb1ELb1ELb1ELb0ELb0EEENS1_21CollectiveEpilogueFwdINS6_IJSA_SC_SB_EEES9_NS_10bfloat16_tESG_Li384ELb1ELb1ELb0ELb1EEENS1_36VarlenDynamicPersistentTileSchedulerILi192ELi160ELi384ELi128ELb0ELb1ELb1ELb1ELb1ELb1EEEEEEEEEvNT_6ParamsE,(.L_x_12997 - _ZN7cutlass13device_kernelIN5flash11enable_sm90INS1_16FlashAttnFwdSm90INS1_25CollectiveMainloopFwdSm90ILi2EN4cute5tupleIJNS5_1CILi1EEES8_S8_EEENS6_IJNS7_ILi192EEENS7_ILi160EEENS7_ILi64EEEEEELi64ENS_12float_e4m3_tEfNS_4arch4Sm90ELb1ELb0ELb1ELb1ELb0ELb0ELb0ELb1ELb1ELb1ELb0ELb0EEENS1_21CollectiveEpilogueFwdINS6_IJSA_SC_SB_EEES9_NS_10bfloat16_tESG_Li384ELb1ELb1ELb0ELb1EEENS1_36VarlenDynamicPersistentTileSchedulerILi192ELi160ELi384ELi128ELb0ELb1ELb1ELb1ELb1ELb1EEEEEEEEEvNT_6ParamsE)
        .other          _ZN7cutlass13device_kernelIN5flash11enable_sm90INS1_16FlashAttnFwdSm90INS1_25CollectiveMainloopFwdSm90ILi2EN4cute5tupleIJNS5_1CILi1EEES8_S8_EEENS6_IJNS7_ILi192EEENS7_ILi160EEENS7_ILi64EEEEEELi64ENS_12float_e4m3_tEfNS_4arch4Sm90ELb1ELb0ELb1ELb1ELb0ELb0ELb0ELb1ELb1ELb1ELb0ELb0EEENS1_21CollectiveEpilogueFwdINS6_IJSA_SC_SB_EEES9_NS_10bfloat16_tESG_Li384ELb1ELb1ELb0ELb1EEENS1_36VarlenDynamicPersistentTileSchedulerILi192ELi160ELi384ELi128ELb0ELb1ELb1ELb1ELb1ELb1EEEEEEEEEvNT_6ParamsE,@"STO_CUDA_ENTRY STV_DEFAULT"
_ZN7cutlass13device_kernelIN5flash11enable_sm90INS1_16FlashAttnFwdSm90INS1_25CollectiveMainloopFwdSm90ILi2EN4cute5tupleIJNS5_1CILi1EEES8_S8_EEENS6_IJNS7_ILi192EEENS7_ILi160EEENS7_ILi64EEEEEELi64ENS_12float_e4m3_tEfNS_4arch4Sm90ELb1ELb0ELb1ELb1ELb0ELb0ELb0ELb1ELb1ELb1ELb0ELb0EEENS1_21CollectiveEpilogueFwdINS6_IJSA_SC_SB_EEES9_NS_10bfloat16_tESG_Li384ELb1ELb1ELb0ELb1EEENS1_36VarlenDynamicPersistentTileSchedulerILi192ELi160ELi384ELi128ELb0ELb1ELb1ELb1ELb1ELb1EEEEEEEEEvNT_6ParamsE:
        /* <DEDUP_REMOVED lines=18> */
.L_x_12427:
[----:B------:R-:W-:Y:S05]  /*0120*/  BSYNC B0 ;  /* 0x0000000000007941 */ /* 0x000fea0003800000 */
.L_x_12426:
        /* <DEDUP_REMOVED lines=41> */
.L_x_12428:
        /* <DEDUP_REMOVED lines=22> */
.L_x_12429:
        /* <DEDUP_REMOVED lines=18> */
.L_x_12430:
        /* <DEDUP_REMOVED lines=22> */
.L_x_12431:
        /* <DEDUP_REMOVED lines=22> */
.L_x_12432:
[----:B------:R-:W-:Y:S01]  /*0900*/  PLOP3.LUT P0, PT, PT, PT, UP0, 0x80, 0x0 ;  /* 0x000000000000781c */ /* 0x000fe20003f0f008 */
[----:B------:R-:W-:Y:S01]  /*0910*/  UMOV UR38, 0x1 ;  /* 0x0000000100267882 */ /* 0x000fe20000000000 */
[----:B------:R-:W-:Y:S01]  /*0920*/  NOP ;  /* 0x0000000000007918 */ /* 0x000fe20000000000 */
[----:B------:R-:W-:Y:S01]  /*0930*/  USEL UR38, UR38, 0x2, !UP0 ;  /* 0x0000000226267887 */ /* 0x000fe2000c000000 */
[----:B------:R-:W-:Y:S01]  /*0940*/  ULDC.64 UR50, c[0x0][0x208] ;  /* 0x0000820000327ab9 */ /* 0x000fe20000000a00 */
[----:B012-4-:R-:W-:Y:S08]  /*0950*/  BAR.SYNC.DEFER_BLOCKING 0x0 ;  /* 0x0000000000007b1d */ /* 0x017ff00000010000 */
[----:B------:R-:W-:Y:S05]  /*0960*/  @!P0 BRA `(.L_x_12433) ;  /* 0x000000cc00c08947 */ /* 0x000fea0003800000 */
.L_x_12434:
        /* <DEDUP_REMOVED lines=34> */
[----:B------:R-:W-:Y:S02]  /*0b90*/  LOP3.LUT R2, R2, 0x1ffffffe, RZ, 0xc0, !PT ;  /* 0x1ffffffe02027812 */ /* 0x000fe400078ec0ff */
[----:B------:R-:W-:Y:S01]  /*0ba0*/  SHF.R.S32.HI R6, RZ, 0x1f, R23 ;  /* 0x0000001fff067819 */ /* 0x000fe20000011417 */
[----:B------:R-:W-:Y:S01]  /*0bb0*/  IMAD R3, R3, 0x40, R4 ;  /* 0x0000004003037824 */ /* 0x000fe200078e0204 */
[----:B------:R-:W-:Y:S01]  /*0bc0*/  LEA.HI R10, R0, R12, RZ, 0x2 ;  /* 0x0000000c000a7211 */ /* 0x000fe200078f10ff */
[----:B------:R-:W-:Y:S01]  /*0bd0*/  IMAD.IADD R2, R5, 0x1, -R2 ;  /* 0x0000000105027824 */ /* 0x000fe200078e0a02 */
[----:B------:R-:W-:Y:S02]  /*0be0*/  LEA.HI R7, R6, R23, RZ, 0x2 ;  /* 0x0000001706077211 */ /* 0x000fe400078f10ff */
[----:B------:R-:W-:Y:S01]  /*0bf0*/  SHF.R.S32.HI R156, RZ, 0x7, R156 ;  /* 0x00000007ff9c7819 */ /* 0x000fe2000001149c */
[----:B------:R-:W-:Y:S01]  /*0c00*/  IMAD R2, R2, 0x8, R3 ;  /* 0x0000000802027824 */ /* 0x000fe200078e0203 */
[----:B------:R-:W-:-:S02]  /*0c10*/  SHF.R.S32.HI R8, RZ, 0x2, R7 ;  /* 0x00000002ff087819 */ /* 0x000fc40000011407 */
[----:B------:R-:W-:Y:S01]  /*0c20*/  SHF.R.S32.HI R9, RZ, 0x1f, R7 ;  /* 0x0000001fff097819 */ /* 0x000fe20000011407 */
[----:B------:R-:W-:Y:S01]  /*0c30*/  IMAD.HI R4, R156, 0x55555556, RZ ;  /* 0x555555569c047827 */ /* 0x000fe200078e02ff */
[----:B------:R-:W-:Y:S01]  /*0c40*/  LOP3.LUT R10, R10, 0xfffffffc, RZ, 0xc0, !PT ;  /* 0xfffffffc0a0a7812 */ /* 0x000fe200078ec0ff */
[----:B------:R0:W-:Y:S01]  /*0c50*/  STL [R1], R2 ;  /* 0x0000000201007387 */ /* 0x0001e20000100800 */
[----:B------:R-:W-:Y:S02]  /*0c60*/  LEA.HI R9, R9, R8, RZ, 0x3 ;  /* 0x0000000809097211 */ /* 0x000fe400078f18ff */
[----:B------:R-:W-:Y:S01]  /*0c70*/  LEA.HI R0, R0, R12, RZ, 0x3 ;  /* 0x0000000c00007211 */ /* 0x000fe200078f18ff */
[----:B------:R-:W-:Y:S01]  /*0c80*/  IMAD.IADD R10, R12, 0x1, -R10 ;  /* 0x000000010c0a7824 */ /* 0x000fe200078e0a0a */
[----:B------:R-:W-:Y:S02]  /*0c90*/  LOP3.LUT R9, R9, 0xfffffff8, RZ, 0xc0, !PT ;  /* 0xfffffff809097812 */ /* 0x000fe400078ec0ff */
[----:B------:R-:W-:-:S02]  /*0ca0*/  LEA.HI R6, R6, R23, RZ, 0x5 ;  /* 0x0000001706067211 */ /* 0x000fc400078f28ff */
[----:B------:R-:W-:Y:S01]  /*0cb0*/  LEA.HI R5, R4, R4, RZ, 0x1 ;  /* 0x0000000404057211 */ /* 0x000fe200078f08ff */
[----:B------:R-:W-:Y:S01]  /*0cc0*/  IMAD.IADD R9, R8, 0x1, -R9 ;  /* 0x0000000108097824 */ /* 0x000fe200078e0a09 */
[----:B------:R-:W-:Y:S02]  /*0cd0*/  LOP3.LUT R18, R0, 0xfffffff8, RZ, 0xc0, !PT ;  /* 0xfffffff800127812 */ /* 0x000fe400078ec0ff */
[----:B------:R-:W-:Y:S01]  /*0ce0*/  LEA.HI R4, R10, R10, RZ, 0x1 ;  /* 0x0000000a0a047211 */ /* 0x000fe200078f08ff */
[----:B------:R-:W-:Y:S01]  /*0cf0*/  IMAD R5, R5, -0x3, R156 ;  /* 0xfffffffd05057824 */ /* 0x000fe200078e029c */
[----:B------:R-:W-:Y:S01]  /*0d00*/  SHF.R.S32.HI R6, RZ, 0x5, R6 ;  /* 0x00000005ff067819 */ /* 0x000fe20000011406 */
[----:B------:R-:W-:Y:S01]  /*0d10*/  IMAD.IADD R18, R12, 0x1, -R18 ;  /* 0x000000010c127824 */ /* 0x000fe200078e0a12 */
[----:B------:R-:W-:Y:S02]  /*0d20*/  LOP3.LUT R11, R4, 0x1ffffffe, RZ, 0xc0, !PT ;  /* 0x1ffffffe040b7812 */ /* 0x000fe400078ec0ff */
[----:B------:R-:W-:Y:S01]  /*0d30*/  LOP3.LUT R16, R7, 0x7ffffffc, RZ, 0xc0, !PT ;  /* 0x7ffffffc07107812 */ /* 0x000fe200078ec0ff */
[----:B------:R-:W-:Y:S01]  /*0d40*/  IMAD R6, R6, 0x10, R9 ;  /* 0x0000001006067824 */ /* 0x000fe200078e0209 */
[----:B------:R-:W-:Y:S01]  /*0d50*/  SHF.L.U32 R19, R18, 0x3, RZ ;  /* 0x0000000312137819 */ /* 0x000fe200000006ff */
[----:B------:R-:W-:Y:S01]  /*0d60*/  IMAD.IADD R10, R10, 0x1, -R11 ;  /* 0x000000010a0a7824 */ /* 0x000fe200078e0a0b */
[----:B------:R-:W-:Y:S01]  /*0d70*/  SHF.R.S32.HI R22, RZ, 0x3, R0 ;  /* 0x00000003ff167819 */ /* 0x000fe20000011400 */
[----:B------:R-:W-:Y:S01]  /*0d80*/  IMAD R157, R5, 0x40, R6 ;  /* 0x00000040059d7824 */ /* 0x000fe200078e0206 */
[----:B------:R-:W-:Y:S01]  /*0d90*/  SHF.R.S32.HI R0, RZ, 0x1f, R19 ;  /* 0x0000001fff007819 */ /* 0x000fe20000011413 */
[----:B------:R-:W-:-:S02]  /*0da0*/  IMAD.IADD R16, R23, 0x1, -R16 ;  /* 0x0000000117107824 */ /* 0x000fc400078e0a10 */
[----:B0-----:R-:W-:-:S07]  /*0db0*/  IMAD R17, R10, 0x8, R157 ;  /* 0x000000080a117824 */ /* 0x001fce00078e029d */
.L_x_12479:
        /* <DEDUP_REMOVED lines=37> */
[----:B-----5:R-:W-:-:S14]  /*1010*/  @P2 BRA `(.L_x_12435) ;  /* 0x0000000000342947 */ /* 0x020fdc0003800000 */
        /* <DEDUP_REMOVED lines=13> */
.L_x_12435:
        /* <DEDUP_REMOVED lines=9> */
.L_x_12436:
        /* <DEDUP_REMOVED lines=13> */
.L_x_12437:
[----:B------:R-:W-:Y:S01]  /*1250*/  ULDC UR6, c[0x0][0x448] ;  /* 0x0001120000067ab9 */ /* 0x000fe20000000800 */
[----:B------:R-:W-:Y:S01]  /*1260*/  UIMAD UR43, UR5, 0xc0, URZ ;  /* 0x000000c0052b78a4 */ /* 0x000fe2000f8e023f */
[----:B------:R-:W-:Y:S01]  /*1270*/  PLOP3.LUT P0, PT, PT, PT, PT, 0x80, 0x0 ;  /* 0x000000000000781c */ /* 0x000fe20003f0f070 */
[----:B------:R-:W-:Y:S01]  /*1280*/  UISETP.NE.AND UP0, UPT, UR6, 0x1, UPT ;  /* 0x000000010600788c */ /* 0x000fe2000bf05270 */
[----:B------:R-:W-:Y:S01]  /*1290*/  IMAD.MOV.U32 R0, RZ, RZ, RZ ;  /* 0x000000ffff007224 */ /* 0x000fe200078e00ff */
[----:B------:R-:W-:Y:S01]  /*12a0*/  UIADD3 UR6, UR43, 0xbf, URZ ;  /* 0x000000bf2b067890 */ /* 0x000fe2000fffe03f */
[----:B------:R-:W-:Y:S01]  /*12b0*/  IMAD.MOV.U32 R2, RZ, RZ, RZ ;  /* 0x000000ffff027224 */ /* 0x000fe200078e00ff */
[----:B------:R-:W-:Y:S01]  /*12c0*/  UIADD3 UR48, -UR48, UR4, URZ ;  /* 0x0000000430307290 */ /* 0x000fe2000fffe13f */
[----:B------:R-:W-:Y:S02]  /*12d0*/  CS2R R54, SRZ ;  /* 0x0000000000367805 */ /* 0x000fe4000001ff00 */
[----:B------:R-:W-:-:S02]  /*12e0*/  CS2R R6, SRZ ;  /* 0x0000000000067805 */ /* 0x000fc4000001ff00 */
[----:B------:R-:W-:Y:S01]  /*12f0*/  CS2R R52, SRZ ;  /* 0x0000000000347805 */ /* 0x000fe2000001ff00 */
[----:B------:R-:W-:Y:S01]  /*1300*/  UIADD3 UR7, UR48, 0xa0, -UR49 ;  /* 0x000000a030077890 */ /* 0x000fe2000fffe831 */
        /* <DEDUP_REMOVED lines=23> */
[----:B------:R-:W-:Y:S01]  /*1480*/  MOV R33, RZ ;  /* 0x000000ff00217202 */ /* 0x000fe20000000f00 */
[----:B------:R-:W-:Y:S01]  /*1490*/  ULEA.HI.SX32 UR6, UR7, UR6, 0x1a ;  /* 0x0000000607067291 */ /* 0x000fe2000f8fd23f */
[----:B------:R-:W-:-:S03]  /*14a0*/  IMAD.MOV.U32 R58, RZ, RZ, RZ ;  /* 0x000000ffff3a7224 */ /* 0x000fc600078e00ff */
[----:B------:R-:W-:-:S04]  /*14b0*/  UISETP.LT.AND UP0, UPT, UR4, UR6, UPT ;  /* 0x000000060400728c */ /* 0x000fc8000bf01270 */
        /* <DEDUP_REMOVED lines=35> */
.L_x_12439:
        /* <DEDUP_REMOVED lines=37> */
[----:B------:R-:W-:-:S02]  /*1940*/  MOV R4, UR4 ;  /* 0x0000000400047c02 */ /* 0x000fc40008000f00 */
        /* <DEDUP_REMOVED lines=16> */
.L_x_12573:
[----:B------:R-:W-:Y:S05]  /*1a50*/  @!P0 BRA `(.L_x_12441) ;  /* 0x0000000000048947 */ /* 0x000fea0003800000 */
[----:B------:R-:W-:Y:S01]  /*1a60*/  BPT.TRAP 0x1 ;  /* 0x000000040000795c */ /* 0x000fe20000300000 */
.L_x_12441:
[----:B------:R-:W-:Y:S02]  /*1a70*/  IMAD.U32 R2, RZ, RZ, UR39 ;  /* 0x00000027ff027e24 */ /* 0x000fe4000f8e00ff */
[----:B0-----:R-:W-:-:S03]  /*1a80*/  IMAD.U32 R3, RZ, RZ, UR37 ;  /* 0x00000025ff037e24 */ /* 0x001fc6000f8e00ff */
[----:B------:R-:W-:Y:S02]  /*1a90*/  LEA R2, R2, UR45, 0x3 ;  /* 0x0000002d02027c11 */ /* 0x000fe4000f8e18ff */
[----:B------:R-:W-:-:S04]  /*1aa0*/  SHF.L.U32 R3, R3, 0x1f, RZ ;  /* 0x0000001f03037819 */ /* 0x000fc800000006ff */
[----:B------:R0:W1:Y:S01]  /*1ab0*/  SYNCS.PHASECHK.TRANS64.TRYWAIT P1, [R2+URZ+0x13230], R3 ;  /* 0x01323003020075a7 */ /* 0x000062000802017f */
[----:B------:R-:W-:Y:S05]  /*1ac0*/  @!P0 BRA `(.L_x_12442) ;  /* 0x0000000000048947 */ /* 0x000fea0003800000 */
[----:B------:R-:W-:Y:S01]  /*1ad0*/  BPT.TRAP 0x1 ;  /* 0x000000040000795c */ /* 0x000fe20000300000 */
.L_x_12442:
[----:B-1----:R-:W-:Y:S05]  /*1ae0*/  @P1 BRA `(.L_x_12443) ;  /* 0x0000000000081947 */ /* 0x002fea0003800000 */
[----:B------:R-:W1:Y:S02]  /*1af0*/  SYNCS.PHASECHK.TRANS64.TRYWAIT P1, [R2+URZ+0x13230], R3 ;  /* 0x01323003020075a7 */ /* 0x000e64000802017f */
[----:B-1----:R-:W-:Y:S05]  /*1b00*/  @!P1 BRA `(.L_x_12444) ;  /* 0x0000010c002c9947 */ /* 0x002fea0003800000 */
.L_x_12443:
        /* <DEDUP_REMOVED lines=15> */
[----:B------:R-:W-:-:S06]  /*1c00*/  UIADD3 UR23, UR52, -0x2, URZ ;  /* 0xfffffffe34177890 */ /* 0x000fcc000fffe03f */
        /* <DEDUP_REMOVED lines=30> */
[----:B------:R-:W-:Y:S01]  /*1df0*/  QGMMA.64x32x32.F32.E4M3.E4M3 R24, gdesc[UR8], RZ, !UPT, gsb0 ;  /* 0x00600000081879f3 */ /* 0x000fe2000c0008ff */
[----:B------:R-:W-:Y:S02]  /*1e00*/  ULDC UR10, c[0x0][0x448] ;  /* 0x00011200000a7ab9 */ /* 0x000fe40000000800 */
[----:B------:R-:W-:-:S03]  /*1e10*/  UISETP.NE.AND UP0, UPT, UR10, 0x1, UPT ;  /* 0x000000010a00788c */ /* 0x000fc6000bf05270 */
[----:B------:R-:W-:-:S03]  /*1e20*/  UMOV UR10, UR43 ;  /* 0x0000002b000a7c82 */ /* 0x000fc60008000000 */
[----:B------:R-:W-:-:S05]  /*1e30*/  PLOP3.LUT P2, PT, PT, PT, UP0, 0x80, 0x0 ;  /* 0x000000000000781c */ /* 0x000fca0003f4f008 */
[----:B------:R-:W-:Y:S01]  /*1e40*/  @UP0 ULDC UR11, c[0x0][0x450] ;  /* 0x00011400000b0ab9 */ /* 0x000fe20000000800 */
        /* <DEDUP_REMOVED lines=27> */
[----:B------:R-:W-:-:S06]  /*2000*/  FMUL.FTZ R11, R0, R101 ;  /* 0x00000065000b7220 */ /* 0x000fcc0000410000 */
        /* <DEDUP_REMOVED lines=11> */
[----:B------:R-:W-:Y:S01]  /*20c0*/  VIADD R83, R17, UR43 ;  /* 0x0000002b11537c36 */ /* 0x000fe20008000000 */
        /* <DEDUP_REMOVED lines=26> */
[----:B------:R-:W-:Y:S01]  /*2270*/  FMUL.FTZ R87, R0, R67 ;  /* 0x0000004300577220 */ /* 0x000fe20000410000 */
[----:B------:R-:W-:Y:S01]  /*2280*/  IMAD.U32 R67, RZ, RZ, UR49 ;  /* 0x00000031ff437e24 */ /* 0x000fe2000f8e00ff */
[----:B------:R-:W5:Y:S01]  /*2290*/  MUFU.TANH R77, R77 ;  /* 0x0000004d004d7308 */ /* 0x000f620000002400 */
[----:B------:R-:W-:Y:S01]  /*22a0*/  QGMMA.64x32x32.F32.E4M3.E4M3 R40, gdesc[UR4], R40, gsb0 ;  /* 0x00600000042879f3 */ /* 0x000fe20008000828 */
[----:B------:R-:W-:Y:S01]  /*22b0*/  @UP0 ULDC UR6, c[0x0][0x44c] ;  /* 0x0001130000060ab9 */ /* 0x000fe20000000800 */
[----:B------:R-:W-:Y:S01]  /*22c0*/  UMOV UR7, 0xffffff60 ;  /* 0xffffff6000077882 */ /* 0x000fe20000000000 */
[----:B------:R-:W-:Y:S01]  /*22d0*/  @P2 IMAD.HI.U32 R57, R83, UR6, RZ ;  /* 0x0000000653392c27 */ /* 0x000fe2000f8e00ff */
[----:B------:R-:W-:Y:S01]  /*22e0*/  @UP0 ULDC UR6, c[0x0][0x450] ;  /* 0x0001140000060ab9 */ /* 0x000fe20000000800 */
[----:B------:R-:W-:-:S02]  /*22f0*/  UIMAD UR7, UR52, UR7, 0xa1 ;  /* 0x000000a1340774a4 */ /* 0x000fc4000f8e0207 */
[C---:B------:R-:W-:Y:S01]  /*2300*/  FMUL.FTZ R58, R0.reuse, R58 ;  /* 0x0000003a003a7220 */ /* 0x040fe20000410000 */
[----:B------:R-:W5:Y:S01]  /*2310*/  MUFU.TANH R76, R76 ;  /* 0x0000004c004c7308 */ /* 0x000f620000002400 */
[----:B------:R-:W-:Y:S01]  /*2320*/  @P2 SHF.R.U32.HI R83, RZ, UR6, R57 ;  /* 0x00000006ff532c19 */ /* 0x000fe20008011639 */
[----:B------:R-:W-:Y:S01]  /*2330*/  UIMAD UR6, UR52, -0xa0, UR48 ;  /* 0xffffff60340678a4 */ /* 0x000fe2000f8e0230 */
[----:B------:R-:W-:Y:S01]  /*2340*/  FMUL.FTZ R86, R0, R59 ;  /* 0x0000003b00567220 */ /* 0x000fe20000410000 */
[----:B------:R-:W-:Y:S01]  /*2350*/  IMAD.U32 R63, RZ, RZ, UR7 ;  /* 0x00000007ff3f7e24 */ /* 0x000fe2000f8e00ff */
[----:B------:R-:W-:Y:S01]  /*2360*/  UMOV UR7, 0x80000020 ;  /* 0x8000002000077882 */ /* 0x000fe20000000000 */
[----:B------:R-:W0:Y:S01]  /*2370*/  SHFL.IDX PT, R57, R83, 0x1, 0x1c1f ;  /* 0x003c1f0053397f89 */ /* 0x000e2200000e0000 */
[----:B------:R-:W-:Y:S01]  /*2380*/  UIADD3 UR6, UR6, 0xa0, URZ ;  /* 0x000000a006067890 */ /* 0x000fe2000fffe03f */
[----:B------:R-:W-:Y:S01]  /*2390*/  IMAD R80, R16, -0x2, R63 ;  /* 0xfffffffe10507824 */ /* 0x000fe200078e023f */
[----:B------:R-:W5:Y:S01]  /*23a0*/  MUFU.TANH R58, R58 ;  /* 0x0000003a003a7308 */ /* 0x000f620000002400 */
[C---:B------:R-:W-:Y:S01]  /*23b0*/  FMUL.FTZ R59, R0.reuse, R62 ;  /* 0x0000003e003b7220 */ /* 0x040fe20000410000 */
[C---:B------:R-:W-:Y:S01]  /*23c0*/  FMUL.FTZ R62, R0.reuse, R66 ;  /* 0x00000042003e7220 */ /* 0x040fe20000410000 */
[C---:B------:R-:W-:Y:S01]  /*23d0*/  FMUL.FTZ R63, R0.reuse, R70 ;  /* 0x00000046003f7220 */ /* 0x040fe20000410000 */
[----:B------:R-:W-:Y:S01]  /*23e0*/  IMAD.U32 R81, RZ, RZ, UR6 ;  /* 0x00000006ff517e24 */ /* 0x000fe2000f8e00ff */
[----:B------:R-:W-:Y:S01]  /*23f0*/  IADD3 R80, -R67, UR48, R80 ;  /* 0x0000003043507c10 */ /* 0x000fe2000fffe150 */
[----:B------:R-:W-:Y:S01]  /*2400*/  UIADD3 UR6, UR12, 0x202, URZ ;  /* 0x000002020c067890 */ /* 0x000fe2000fffe03f */
[----:B------:R-:W-:Y:S01]  /*2410*/  FMUL.FTZ R71, R0, R71 ;  /* 0x0000004700477220 */ /* 0x000fe20000410000 */
[----:B------:R-:W-:Y:S01]  /*2420*/  IMAD R81, R16, -0x2, R81 ;  /* 0xfffffffe10517824 */ /* 0x000fe200078e0251 */
        /* <DEDUP_REMOVED lines=9> */
[----:B0-----:R-:W-:-:S04]  /*24c0*/  VIADDMNMX R57, R57, R80, R81, PT ;  /* 0x0000005039397246 */ /* 0x001fc80003800151 */
[----:B------:R-:W-:-:S03]  /*24d0*/  ISETP.GT.AND P5, PT, R57, RZ, PT ;  /* 0x000000ff3900720c */ /* 0x000fc60003fa4270 */
[----:B------:R-:W0:Y:S01]  /*24e0*/  MUFU.TANH R97, R97 ;  /* 0x0000006100617308 */ /* 0x000e220000002400 */
[C---:B------:R-:W-:Y:S02]  /*24f0*/  ISETP.GT.AND P6, PT, R57.reuse, 0x1, PT ;  /* 0x000000013900780c */ /* 0x040fe40003fc4270 */
[----:B------:R-:W-:Y:S02]  /*2500*/  ISETP.GT.AND P3, PT, R57, 0x8, PT ;  /* 0x000000083900780c */ /* 0x000fe40003f64270 */
[----:B------:R-:W-:Y:S02]  /*2510*/  FSEL R88, R88, -INF , P5 ;  /* 0xff80000058587808 */ /* 0x000fe40002800000 */
[----:B-1----:R-:W-:Y:S01]  /*2520*/  FSEL R98, R89, -INF , P6 ;  /* 0xff80000059627808 */ /* 0x002fe20003000000 */
[----:B------:R-:W1:Y:S01]  /*2530*/  MUFU.TANH R62, R62 ;  /* 0x0000003e003e7308 */ /* 0x000e620000002400 */
[----:B------:R-:W-:Y:S02]  /*2540*/  ISETP.GT.AND P4, PT, R57, 0x9, PT ;  /* 0x000000093900780c */ /* 0x000fe40003f84270 */
[----:B--2---:R-:W-:-:S02]  /*2550*/  FSEL R90, R90, -INF , P3 ;  /* 0xff8000005a5a7808 */ /* 0x004fc40001800000 */
[----:B------:R-:W-:Y:S02]  /*2560*/  FMNMX.FTZ R67, R88, R98, !PT ;  /* 0x0000006258437209 */ /* 0x000fe40007810000 */
[----:B------:R-:W-:Y:S01]  /*2570*/  ISETP.GT.AND P5, PT, R57, 0x10, PT ;  /* 0x000000103900780c */ /* 0x000fe20003fa4270 */
[----:B------:R-:W2:Y:S01]  /*2580*/  MUFU.TANH R87, R87 ;  /* 0x0000005700577308 */ /* 0x000ea20000002400 */
[----:B---3--:R-:W-:Y:S01]  /*2590*/  FSEL R100, R91, -INF , P4 ;  /* 0xff8000005b647808 */ /* 0x008fe20002000000 */
[----:B------:R-:W-:Y:S02]  /*25a0*/  WARPGROUP.DEPBAR.LE gsb0, 0x0 ;  /* 0x00008000000079c5 */ /* 0x000fe40000010000 */
[----:B------:R-:W-:Y:S01]  /*25b0*/  FMNMX.FTZ R67, R90, R67, !PT ;  /* 0x000000435a437209 */ /* 0x000fe20007810000 */
[----:B------:R-:W-:Y:S01]  /*25c0*/  WARPGROUP.ARRIVE ;  /* 0x00000000000079c5 */ /* 0x000fe20000000000 */
[C---:B------:R-:W-:Y:S01]  /*25d0*/  ISETP.GT.AND P3, PT, R57.reuse, 0x11, PT ;  /* 0x000000113900780c */ /* 0x040fe20003f64270 */
[----:B------:R-:W-:Y:S01]  /*25e0*/  FMUL.FTZ R42, R0, R42 ;  /* 0x0000002a002a7220 */ /* 0x000fe20000410000 */
[----:B----4-:R-:W-:Y:S01]  /*25f0*/  FSEL R104, R92, -INF , P5 ;  /* 0xff8000005c687808 */ /* 0x010fe20002800000 */
[----:B------:R-:W-:Y:S01]  /*2600*/  FMUL.FTZ R43, R0, R43 ;  /* 0x0000002b002b7220 */ /* 0x000fe20000410000 */
[----:B------:R-:W-:Y:S01]  /*2610*/  FMNMX.FTZ R67, R100, R67, !PT ;  /* 0x0000004364437209 */ /* 0x000fe20007810000 */
[----:B------:R-:W-:Y:S01]  /*2620*/  QGMMA.64x32x32.F32.E4M3.E4M3 R24, gdesc[UR4], R24, gsb0 ;  /* 0x00600000041879f3 */ /* 0x000fe20008000818 */
[----:B------:R-:W-:Y:S01]  /*2630*/  ISETP.GT.AND P4, PT, R57, 0x18, PT ;  /* 0x000000183900780c */ /* 0x000fe20003f84270 */
[----:B------:R-:W-:Y:S01]  /*2640*/  MUFU.TANH R89, R42 ;  /* 0x0000002a00597308 */ /* 0x000fe20000002400 */
[----:B-----5:R-:W-:Y:S01]  /*2650*/  FSEL R102, R93, -INF , P3 ;  /* 0xff8000005d667808 */ /* 0x020fe20001800000 */
[----:B------:R-:W-:Y:S01]  /*2660*/  FMUL.FTZ R46, R0, R46 ;  /* 0x0000002e002e7220 */ /* 0x000fe20000410000 */
[----:B------:R-:W-:Y:S01]  /*2670*/  FMNMX.FTZ R67, R104, R67, !PT ;  /* 0x0000004368437209 */ /* 0x000fe20007810000 */
[C---:B------:R-:W-:Y:S01]  /*2680*/  FMUL.FTZ R50, R0.reuse, R50 ;  /* 0x0000003200327220 */ /* 0x040fe20000410000 */
[C---:B------:R-:W-:Y:S01]  /*2690*/  ISETP.GT.AND P3, PT, R57.reuse, 0x19, PT ;  /* 0x000000193900780c */ /* 0x040fe20003f64270 */
[----:B------:R-:W-:Y:S01]  /*26a0*/  FMUL.FTZ R51, R0, R51 ;  /* 0x0000003300337220 */ /* 0x000fe20000410000 */
[----:B------:R-:W-:Y:S01]  /*26b0*/  FSEL R92, R94, -INF , P4 ;  /* 0xff8000005e5c7808 */ /* 0x000fe20002000000 */
[----:B------:R-:W-:Y:S01]  /*26c0*/  MUFU.TANH R91, R43 ;  /* 0x0000002b005b7308 */ /* 0x000fe20000002400 */
[----:B------:R-:W-:Y:S01]  /*26d0*/  FMNMX.FTZ R67, R102, R67, !PT ;  /* 0x0000004366437209 */ /* 0x000fe20007810000 */
[C---:B------:R-:W-:Y:S01]  /*26e0*/  FMUL.FTZ R47, R0.reuse, R47 ;  /* 0x0000002f002f7220 */ /* 0x040fe20000410000 */
[----:B------:R-:W-:Y:S01]  /*26f0*/  ISETP.GT.AND P4, PT, R57, 0x20, PT ;  /* 0x000000203900780c */ /* 0x000fe20003f84270 */
[C---:B------:R-:W-:Y:S01]  /*2700*/  FMUL.FTZ R54, R0.reuse, R54 ;  /* 0x0000003600367220 */ /* 0x040fe20000410000 */
[----:B------:R-:W-:Y:S01]  /*2710*/  FSEL R94, R95, -INF , P3 ;  /* 0xff8000005f5e7808 */ /* 0x000fe20001800000 */
[----:B------:R-:W-:Y:S01]  /*2720*/  FMUL.FTZ R40, R0, R40 ;  /* 0x0000002800287220 */ /* 0x000fe20000410000 */
[----:B------:R-:W-:Y:S01]  /*2730*/  FMNMX.FTZ R67, R92, R67, !PT ;  /* 0x000000435c437209 */ /* 0x000fe20007810000 */
[----:B------:R3:W-:Y:S01]  /*2740*/  MUFU.TANH R93, R46 ;  /* 0x0000002e005d7308 */ /* 0x0007e20000002400 */
[C---:B------:R-:W-:Y:S01]  /*2750*/  ISETP.GT.AND P3, PT, R57.reuse, 0x21, PT ;  /* 0x000000213900780c */ /* 0x040fe20003f64270 */
[----:B------:R-:W-:Y:S01]  /*2760*/  FMUL.FTZ R41, R0, R41 ;  /* 0x0000002900297220 */ /* 0x000fe20000410000 */
[----:B------:R-:W-:Y:S01]  /*2770*/  FSEL R96, R96, -INF , P4 ;  /* 0xff80000060607808 */ /* 0x000fe20002000000 */
[----:B------:R-:W-:Y:S01]  /*2780*/  @UP0 ULDC UR6, c[0x0][0x44c] ;  /* 0x0001130000060ab9 */ /* 0x000fe20000000800 */
[----:B------:R-:W-:Y:S01]  /*2790*/  FMNMX.FTZ R67, R94, R67, !PT ;  /* 0x000000435e437209 */ /* 0x000fe20007810000 */
[----:B------:R-:W-:Y:S01]  /*27a0*/  UIMAD.WIDE.U32 UR6, UR43, UR6, URZ ;  /* 0x000000062b0672a5 */ /* 0x000fe2000f8e003f */
[----:B------:R-:W-:Y:S01]  /*27b0*/  ISETP.GT.AND P4, PT, R57, 0x28, PT ;  /* 0x000000283900780c */ /* 0x000fe20003f84270 */
[----:B------:R-:W4:Y:S01]  /*27c0*/  MUFU.TANH R63, R63 ;  /* 0x0000003f003f7308 */ /* 0x000f220000002400 */
[----:B------:R-:W-:Y:S01]  /*27d0*/  FSEL R85, R85, -INF , P3 ;  /* 0xff80000055557808 */ /* 0x000fe20001800000 */
[----:B---3--:R-:W-:Y:S01]  /*27e0*/  FMUL.FTZ R46, R0, R55 ;  /* 0x00000037002e7220 */ /* 0x008fe20000410000 */
[----:B------:R-:W-:Y:S01]  /*27f0*/  FMNMX.FTZ R42, R96, R67, !PT ;  /* 0x00000043602a7209 */ /* 0x000fe20007810000 */
[----:B------:R-:W-:Y:S01]  /*2800*/  @UP0 USHF.R.U32.HI UR10, URZ, UR11, UR7 ;  /* 0x0000000b3f0a0299 */ /* 0x000fe20008011607 */
[----:B------:R-:W-:-:S02]  /*2810*/  ISETP.GT.AND P3, PT, R57, 0x29, PT ;  /* 0x000000293900780c */ /* 0x000fc40003f64270 */
[----:B------:R-:W-:Y:S01]  /*2820*/  FSEL R84, R84, -INF , P4 ;  /* 0xff80000054547808 */ /* 0x000fe20002000000 */
[----:B------:R-:W3:Y:S01]  /*2830*/  MUFU.TANH R71, R71 ;  /* 0x0000004700477308 */ /* 0x000ee20000002400 */
[----:B------:R-:W-:Y:S01]  /*2840*/  FMNMX.FTZ R43, R85, R42, !PT ;  /* 0x0000002a552b7209 */ /* 0x000fe20007810000 */
[----:B------:R-:W-:Y:S01]  /*2850*/  UIADD3 UR6, UR10, UR48, -UR49 ;  /* 0x000000300a067290 */ /* 0x000fe2000fffe831 */
[----:B------:R-:W-:Y:S02]  /*2860*/  ISETP.GT.AND P4, PT, R57, 0x30, PT ;  /* 0x000000303900780c */ /* 0x000fe40003f84270 */
[----:B------:R-:W-:Y:S01]  /*2870*/  FSEL R82, R75, -INF , P3 ;  /* 0xff8000004b527808 */ /* 0x000fe20001800000 */
[----:B------:R-:W-:Y:S01]  /*2880*/  UIMAD.WIDE UR6, UR6, 0x66666667, URZ ;  /* 0x66666667060678a5 */ /* 0x000fe2000f8e023f */
[----:B------:R-:W-:Y:S01]  /*2890*/  FMNMX.FTZ R43, R84, R43, !PT ;  /* 0x0000002b542b7209 */ /* 0x000fe20007810000 */
[----:B------:R-:W-:Y:S01]  /*28a0*/  MUFU.TANH R75, R50 ;  /* 0x00000032004b7308 */ /* 0x000fe20000002400 */
[----:B------:R-:W-:Y:S01]  /*28b0*/  ISETP.GT.AND P3, PT, R57, 0x31, PT ;  /* 0x000000313900780c */ /* 0x000fe20003f64270 */
[----:B------:R-:W-:Y:S01]  /*28c0*/  USHF.R.U32.HI UR6, URZ, 0x1f, UR7 ;  /* 0x0000001f3f067899 */ /* 0x000fe20008011607 */
[----:B------:R-:W-:-:S02]  /*28d0*/  FSEL R79, R79, -INF , P4 ;  /* 0xff8000004f4f7808 */ /* 0x000fc40002000000 */
[----:B------:R-:W-:Y:S01]  /*28e0*/  FMNMX.FTZ R42, R82, R43, !PT ;  /* 0x0000002b522a7209 */ /* 0x000fe20007810000 */
[----:B------:R-:W-:Y:S01]  /*28f0*/  ULEA.HI.SX32 UR6, UR7, UR6, 0x1a ;  /* 0x0000000607067291 */ /* 0x000fe2000f8fd23f */
[----:B------:R-:W-:Y:S01]  /*2900*/  ISETP.GT.AND P4, PT, R57, 0x38, PT ;  /* 0x000000383900780c */ /* 0x000fe20003f84270 */
[----:B------:R-:W-:Y:S01]  /*2910*/  MUFU.TANH R99, R51 ;  /* 0x0000003300637308 */ /* 0x000fe20000002400 */
[----:B------:R-:W-:Y:S01]  /*2920*/  FSEL R78, R78, -INF , P3 ;  /* 0xff8000004e4e7808 */ /* 0x000fe20001800000 */
[----:B------:R-:W-:Y:S01]  /*2930*/  UISETP.LT.AND UP1, UPT, URZ, UR6, UPT ;  /* 0x000000063f00728c */ /* 0x000fe2000bf21270 */
[----:B------:R-:W-:Y:S02]  /*2940*/  FMNMX.FTZ R43, R79, R42, !PT ;  /* 0x0000002a4f2b7209 */ /* 0x000fe40007810000 */
[----:B------:R-:W-:Y:S01]  /*2950*/  ISETP.GT.AND P3, PT, R57, 0x39, PT ;  /* 0x000000393900780c */ /* 0x000fe20003f64270 */
[----:B------:R-:W-:Y:S01]  /*2960*/  USEL UR22, URZ, UR6, !UP1 ;  /* 0x000000063f167287 */ /* 0x000fe2000c800000 */
[----:B------:R-:W-:Y:S01]  /*2970*/  FSEL R77, R77, -INF , P4 ;  /* 0xff8000004d4d7808 */ /* 0x000fe20002000000 */
[----:B------:R5:W3:Y:S01]  /*2980*/  MUFU.TANH R95, R47 ;  /* 0x0000002f005f7308 */ /* 0x000ae20000002400 */
[----:B------:R-:W-:Y:S01]  /*2990*/  FMNMX.FTZ R42, R78, R43, !PT ;  /* 0x0000002b4e2a7209 */ /* 0x000fe20007810000 */
[----:B------:R-:W-:-:S02]  /*29a0*/  WARPGROUP.DEPBAR.LE gsb0, 0x0 ;  /* 0x00008000000079c5 */ /* 0x000fc40000010000 */
[----:B------:R-:W-:Y:S01]  /*29b0*/  ISETP.GT.AND P4, PT, R57, 0x40, PT ;  /* 0x000000403900780c */ /* 0x000fe20003f84270 */
[----:B------:R-:W-:Y:S01]  /*29c0*/  FMUL.FTZ R24, R0, R24 ;  /* 0x0000001800187220 */ /* 0x000fe20000410000 */
[----:B------:R-:W-:Y:S01]  /*29d0*/  FSEL R70, R76, -INF , P3 ;  /* 0xff8000004c467808 */ /* 0x000fe20001800000 */
[C---:B------:R-:W-:Y:S01]  /*29e0*/  FMUL.FTZ R25, R0.reuse, R25 ;  /* 0x0000001900197220 */ /* 0x040fe20000410000 */
[----:B------:R-:W-:Y:S01]  /*29f0*/  FMNMX.FTZ R43, R77, R42, !PT ;  /* 0x0000002a4d2b7209 */ /* 0x000fe20007810000 */
[----:B-----5:R-:W-:Y:S01]  /*2a00*/  FMUL.FTZ R47, R0, R26 ;  /* 0x0000001a002f7220 */ /* 0x020fe20000410000 */
[C---:B------:R-:W-:Y:S01]  /*2a10*/  ISETP.GT.AND P3, PT, R57.reuse, 0x41, PT ;  /* 0x000000413900780c */ /* 0x040fe20003f64270 */
[----:B------:R5:W3:Y:S01]  /*2a20*/  MUFU.TANH R76, R54 ;  /* 0x00000036004c7308 */ /* 0x000ae20000002400 */
        /* <DEDUP_REMOVED lines=9> */
[----:B------:R-:W-:Y:S02]  /*2ac0*/  FSEL R55, R59, -INF , P4 ;  /* 0xff8000003b377808 */ /* 0x000fe40002000000 */
[----:B------:R-:W-:Y:S01]  /*2ad0*/  FMNMX.FTZ R50, R66, R43, !PT ;  /* 0x0000002b42327209 */ /* 0x000fe20007810000 */
[----:B------:R3:W3:Y:S01]  /*2ae0*/  MUFU.TANH R86, R46 ;  /* 0x0000002e00567308 */ /* 0x0006e20000002400 */
[----:B------:R-:W-:-:S02]  /*2af0*/  ISETP.GT.AND P4, PT, R57, 0x50, PT ;  /* 0x000000503900780c */ /* 0x000fc40003f84270 */
[----:B0-----:R-:W-:Y:S02]  /*2b00*/  FSEL R42, R97, -INF , P3 ;  /* 0xff800000612a7808 */ /* 0x001fe40001800000 */
[----:B------:R-:W-:Y:S02]  /*2b10*/  FMNMX.FTZ R51, R55, R50, !PT ;  /* 0x0000003237337209 */ /* 0x000fe40007810000 */
[C---:B------:R-:W-:Y:S01]  /*2b20*/  ISETP.GT.AND P3, PT, R57.reuse, 0x51, PT ;  /* 0x000000513900780c */ /* 0x040fe20003f64270 */
[----:B------:R0:W0:Y:S01]  /*2b30*/  MUFU.TANH R97, R47 ;  /* 0x0000002f00617308 */ /* 0x0000220000002400 */
[----:B-1----:R-:W-:Y:S02]  /*2b40*/  FSEL R43, R62, -INF , P4 ;  /* 0xff8000003e2b7808 */ /* 0x002fe40002000000 */
[----:B------:R-:W-:Y:S02]  /*2b50*/  FMNMX.FTZ R50, R42, R51, !PT ;  /* 0x000000332a327209 */ /* 0x000fe40007810000 */
[----:B------:R-:W-:-:S02]  /*2b60*/  ISETP.GT.AND P4, PT, R57, 0x58, PT ;  /* 0x000000583900780c */ /* 0x000fc40003f84270 */
[----:B--2---:R-:W-:Y:S01]  /*2b70*/  FSEL R26, R87, -INF , P3 ;  /* 0xff800000571a7808 */ /* 0x004fe20001800000 */
[----:B------:R-:W-:Y:S01]  /*2b80*/  MUFU.TANH R5, R5 ;  /* 0x0000000500057308 */ /* 0x000fe20000002400 */
[----:B------:R-:W-:Y:S01]  /*2b90*/  FMNMX.FTZ R51, R43, R50, !PT ;  /* 0x000000322b337209 */ /* 0x000fe20007810000 */
[----:B------:R-:W-:Y:S01]  /*2ba0*/  FMUL.FTZ R50, R0, R27 ;  /* 0x0000001b00327220 */ /* 0x000fe20000410000 */
[----:B------:R-:W-:Y:S02]  /*2bb0*/  ISETP.GT.AND P3, PT, R57, 0x59, PT ;  /* 0x000000593900780c */ /* 0x000fe40003f64270 */
[----:B----4-:R-:W-:Y:S02]  /*2bc0*/  FSEL R27, R63, -INF , P4 ;  /* 0xff8000003f1b7808 */ /* 0x010fe40002000000 */
[----:B-----5:R-:W-:Y:S01]  /*2bd0*/  FMNMX.FTZ R54, R26, R51, !PT ;  /* 0x000000331a367209 */ /* 0x020fe20007810000 */
[----:B------:R-:W-:Y:S01]  /*2be0*/  FMUL.FTZ R51, R0, R30 ;  /* 0x0000001e00337220 */ /* 0x000fe20000410000 */
[----:B------:R-:W-:Y:S01]  /*2bf0*/  ISETP.GT.AND P4, PT, R57, 0x60, PT ;  /* 0x000000603900780c */ /* 0x000fe20003f84270 */
[----:B------:R1:W2:Y:S01]  /*2c00*/  MUFU.TANH R87, R50 ;  /* 0x0000003200577308 */ /* 0x0002a20000002400 */
[----:B---3--:R-:W-:-:S02]  /*2c10*/  FSEL R46, R71, -INF , P3 ;  /* 0xff800000472e7808 */ /* 0x008fc40001800000 */
[----:B------:R-:W-:Y:S01]  /*2c20*/  FMNMX.FTZ R59, R27, R54, !PT ;  /* 0x000000361b3b7209 */ /* 0x000fe20007810000 */
[----:B------:R-:W-:Y:S01]  /*2c30*/  FMUL.FTZ R54, R0, R31 ;  /* 0x0000001f00367220 */ /* 0x000fe20000410000 */
[----:B------:R-:W-:Y:S02]  /*2c40*/  ISETP.GT.AND P3, PT, R57, 0x61, PT ;  /* 0x000000613900780c */ /* 0x000fe40003f64270 */
[----:B------:R-:W-:Y:S01]  /*2c50*/  FSEL R30, R89, -INF , P4 ;  /* 0xff800000591e7808 */ /* 0x000fe20002000000 */
[----:B------:R-:W-:Y:S01]  /*2c60*/  MUFU.TANH R6, R6 ;  /* 0x0000000600067308 */ /* 0x000fe20000002400 */
[----:B------:R-:W-:Y:S02]  /*2c70*/  FMNMX.FTZ R59, R46, R59, !PT ;  /* 0x0000003b2e3b7209 */ /* 0x000fe40007810000 */
[----:B------:R-:W-:Y:S02]  /*2c80*/  ISETP.GT.AND P4, PT, R57, 0x68, PT ;  /* 0x000000683900780c */ /* 0x000fe40003f84270 */
[----:B0-----:R-:W-:-:S02]  /*2c90*/  FSEL R47, R91, -INF , P3 ;  /* 0xff8000005b2f7808 */ /* 0x001fc40001800000 */
[----:B------:R-:W-:Y:S01]  /*2ca0*/  FMNMX.FTZ R58, R30, R59, !PT ;  /* 0x0000003b1e3a7209 */ /* 0x000fe20007810000 */
[----:B------:R0:W3:Y:S01]  /*2cb0*/  MUFU.TANH R89, R51 ;  /* 0x0000003300597308 */ /* 0x0000e20000002400 */
        /* <DEDUP_REMOVED lines=9> */
[----:B0-----:R-:W-:Y:S01]  /*2d50*/  FSEL R51, R75, -INF , P4 ;  /* 0xff8000004b337808 */ /* 0x001fe20002000000 */
[----:B------:R2:W0:Y:S01]  /*2d60*/  MUFU.TANH R93, R58 ;  /* 0x0000003a005d7308 */ /* 0x0004220000002400 */
[----:B------:R-:W-:Y:S01]  /*2d70*/  FMNMX.FTZ R62, R50, R59, !PT ;  /* 0x0000003b323e7209 */ /* 0x000fe20007810000 */
[----:B------:R-:W-:Y:S01]  /*2d80*/  FMUL.FTZ R59, R0, R35 ;  /* 0x00000023003b7220 */ /* 0x000fe20000410000 */
[----:B------:R-:W-:Y:S02]  /*2d90*/  ISETP.GT.AND P4, PT, R57, 0x78, PT ;  /* 0x000000783900780c */ /* 0x000fe40003f84270 */
[----:B------:R-:W-:-:S02]  /*2da0*/  FSEL R34, R99, -INF , P3 ;  /* 0xff80000063227808 */ /* 0x000fc40001800000 */
[----:B------:R-:W-:Y:S01]  /*2db0*/  FMNMX.FTZ R63, R51, R62, !PT ;  /* 0x0000003e333f7209 */ /* 0x000fe20007810000 */
[----:B------:R5:W1:Y:S01]  /*2dc0*/  MUFU.TANH R95, R59 ;  /* 0x0000003b005f7308 */ /* 0x000a620000002400 */
[C---:B------:R-:W-:Y:S02]  /*2dd0*/  ISETP.GT.AND P3, PT, R57.reuse, 0x79, PT ;  /* 0x000000793900780c */ /* 0x040fe40003f64270 */
[----:B----4-:R-:W-:Y:S01]  /*2de0*/  FSEL R54, R76, -INF , P4 ;  /* 0xff8000004c367808 */ /* 0x010fe20002000000 */
[----:B------:R-:W-:Y:S01]  /*2df0*/  FMUL.FTZ R76, R0, R44 ;  /* 0x0000002c004c7220 */ /* 0x000fe20000410000 */
[----:B------:R-:W-:Y:S02]  /*2e00*/  FMNMX.FTZ R63, R34, R63, !PT ;  /* 0x0000003f223f7209 */ /* 0x000fe40007810000 */
[----:B------:R-:W-:Y:S01]  /*2e10*/  ISETP.GT.AND P4, PT, R57, 0x80, PT ;  /* 0x000000803900780c */ /* 0x000fe20003f84270 */
[----:B------:R-:W-:Y:S01]  /*2e20*/  MUFU.TANH R7, R7 ;  /* 0x0000000700077308 */ /* 0x000fe20000002400 */
[----:B------:R-:W-:-:S02]  /*2e30*/  FSEL R35, R86, -INF , P3 ;  /* 0xff80000056237808 */ /* 0x000fc40001800000 */
[----:B------:R-:W-:Y:S01]  /*2e40*/  FMNMX.FTZ R62, R54, R63, !PT ;  /* 0x0000003f363e7209 */ /* 0x000fe20007810000 */
[----:B------:R-:W-:Y:S01]  /*2e50*/  FMUL.FTZ R63, R0, R38 ;  /* 0x00000026003f7220 */ /* 0x000fe20000410000 */
[----:B------:R-:W-:Y:S02]  /*2e60*/  ISETP.GT.AND P3, PT, R57, 0x81, PT ;  /* 0x000000813900780c */ /* 0x000fe40003f64270 */
[----:B------:R-:W-:Y:S01]  /*2e70*/  FSEL R38, R97, -INF , P4 ;  /* 0xff80000061267808 */ /* 0x000fe20002000000 */
[----:B------:R-:W-:Y:S01]  /*2e80*/  MUFU.TANH R8, R8 ;  /* 0x0000000800087308 */ /* 0x000fe20000002400 */
[----:B------:R-:W-:Y:S02]  /*2e90*/  FMNMX.FTZ R71, R35, R62, !PT ;  /* 0x0000003e23477209 */ /* 0x000fe40007810000 */
[----:B------:R-:W-:Y:S02]  /*2ea0*/  ISETP.GT.AND P4, PT, R57, 0x88, PT ;  /* 0x000000883900780c */ /* 0x000fe40003f84270 */
[----:B--2---:R-:W-:-:S02]  /*2eb0*/  FSEL R58, R87, -INF , P3 ;  /* 0xff800000573a7808 */ /* 0x004fc40001800000 */
[----:B------:R-:W-:Y:S01]  /*2ec0*/  FMNMX.FTZ R75, R38, R71, !PT ;  /* 0x00000047264b7209 */ /* 0x000fe20007810000 */
[----:B------:R0:W2:Y:S01]  /*2ed0*/  MUFU.TANH R97, R63 ;  /* 0x0000003f00617308 */ /* 0x0000a20000002400 */
[----:B------:R-:W-:Y:S01]  /*2ee0*/  FMUL.FTZ R71, R0, R39 ;  /* 0x0000002700477220 */ /* 0x000fe20000410000 */
[----:B------:R-:W-:Y:S02]  /*2ef0*/  ISETP.GT.AND P3, PT, R57, 0x89, PT ;  /* 0x000000893900780c */ /* 0x000fe40003f64270 */
[----:B---3--:R-:W-:Y:S02]  /*2f00*/  FSEL R62, R89, -INF , P4 ;  /* 0xff800000593e7808 */ /* 0x008fe40002000000 */
[----:B------:R-:W-:Y:S02]  /*2f10*/  FMNMX.FTZ R75, R58, R75, !PT ;  /* 0x0000004b3a4b7209 */ /* 0x000fe40007810000 */
[----:B------:R3:W4:Y:S01]  /*2f20*/  MUFU.TANH R87, R71 ;  /* 0x0000004700577308 */ /* 0x0007220000002400 */
[----:B------:R-:W-:-:S02]  /*2f30*/  ISETP.GT.AND P4, PT, R57, 0x90, PT ;  /* 0x000000903900780c */ /* 0x000fc40003f84270 */
[----:B-----5:R-:W-:Y:S02]  /*2f40*/  FSEL R59, R91, -INF , P3 ;  /* 0xff8000005b3b7808 */ /* 0x020fe40001800000 */
[----:B------:R-:W-:Y:S01]  /*2f50*/  FMNMX.FTZ R86, R62, R75, !PT ;  /* 0x0000004b3e567209 */ /* 0x000fe20007810000 */
[C---:B------:R-:W-:Y:S01]  /*2f60*/  FMUL.FTZ R75, R0.reuse, R48 ;  /* 0x00000030004b7220 */ /* 0x040fe20000410000 */
[----:B------:R-:W-:Y:S01]  /*2f70*/  ISETP.GT.AND P3, PT, R57, 0x91, PT ;  /* 0x000000913900780c */ /* 0x000fe20003f64270 */
[C---:B------:R-:W-:Y:S01]  /*2f80*/  FMUL.FTZ R48, R0.reuse, R49 ;  /* 0x0000003100307220 */ /* 0x040fe20000410000 */
[----:B0-----:R-:W-:Y:S01]  /*2f90*/  FSEL R63, R93, -INF , P4 ;  /* 0xff8000005d3f7808 */ /* 0x001fe20002000000 */
[C---:B---3--:R-:W-:Y:S01]  /*2fa0*/  FMUL.FTZ R71, R0.reuse, R45 ;  /* 0x0000002d00477220 */ /* 0x048fe20000410000 */
[----:B------:R-:W-:Y:S01]  /*2fb0*/  FMNMX.FTZ R86, R59, R86, !PT ;  /* 0x000000563b567209 */ /* 0x000fe20007810000 */
[----:B------:R-:W0:Y:S01]  /*2fc0*/  SHFL.IDX PT, R93, R83, RZ, 0x1c1f ;  /* 0x001c1fff535d7589 */ /* 0x000e2200000e0000 */
[----:B------:R-:W-:Y:S01]  /*2fd0*/  ISETP.GT.AND P4, PT, R57, 0x98, PT ;  /* 0x000000983900780c */ /* 0x000fe20003f84270 */
[C---:B------:R-:W-:Y:S01]  /*2fe0*/  FMUL.FTZ R49, R0.reuse, R52 ;  /* 0x0000003400317220 */ /* 0x040fe20000410000 */
[----:B-1----:R-:W-:Y:S01]  /*2ff0*/  FSEL R39, R95, -INF , P3 ;  /* 0xff8000005f277808 */ /* 0x002fe20001800000 */
[C---:B------:R-:W-:Y:S01]  /*3000*/  FMUL.FTZ R52, R0.reuse, R53 ;  /* 0x0000003500347220 */ /* 0x040fe20000410000 */
[----:B------:R-:W-:Y:S01]  /*3010*/  FMNMX.FTZ R86, R63, R86, !PT ;  /* 0x000000563f567209 */ /* 0x000fe20007810000 */
[C---:B------:R-:W-:Y:S01]  /*3020*/  FMUL.FTZ R53, R0.reuse, R28 ;  /* 0x0000001c00357220 */ /* 0x040fe20000410000 */
[----:B------:R-:W-:Y:S01]  /*3030*/  ISETP.GT.AND P3, PT, R57, 0x99, PT ;  /* 0x000000993900780c */ /* 0x000fe20003f64270 */
[----:B------:R-:W-:Y:S01]  /*3040*/  FMUL.FTZ R28, R0, R29 ;  /* 0x0000001d001c7220 */ /* 0x000fe20000410000 */
[----:B--2---:R-:W-:Y:S01]  /*3050*/  FSEL R45, R97, -INF , P4 ;  /* 0xff800000612d7808 */ /* 0x004fe20002000000 */
[----:B------:R-:W1:Y:S01]  /*3060*/  MUFU.TANH R9, R9 ;  /* 0x0000000900097308 */ /* 0x000e620000002400 */
[----:B------:R-:W-:-:S02]  /*3070*/  FMNMX.FTZ R86, R39, R86, !PT ;  /* 0x0000005627567209 */ /* 0x000fc40007810000 */
[----:B----4-:R-:W-:Y:S02]  /*3080*/  FSEL R44, R87, -INF , P3 ;  /* 0xff800000572c7808 */ /* 0x010fe40001800000 */
[----:B------:R-:W-:-:S03]  /*3090*/  FMNMX.FTZ R57, R45, R86, !PT ;  /* 0x000000562d397209 */ /* 0x000fc60007810000 */
[----:B------:R-:W2:Y:S01]  /*30a0*/  MUFU.TANH R10, R10 ;  /* 0x0000000a000a7308 */ /* 0x000ea20000002400 */
[----:B------:R-:W-:-:S05]  /*30b0*/  FMNMX.FTZ R57, R44, R57, !PT ;  /* 0x000000392c397209 */ /* 0x000fca0007810000 */
[----:B------:R-:W3:Y:S01]  /*30c0*/  SHFL.BFLY PT, R86, R57, 0x2, 0x1f ;  /* 0x0c401f0039567f89 */ /* 0x000ee200000e0000 */
[----:B0-----:R-:W-:Y:S01]  /*30d0*/  VIADDMNMX R93, R93, R80, R81, PT ;  /* 0x000000505d5d7246 */ /* 0x001fe20003800151 */
[----:B------:R-:W0:Y:S03]  /*30e0*/  MUFU.TANH R11, R11 ;  /* 0x0000000b000b7308 */ /* 0x000e260000002400 */
[C---:B------:R-:W-:Y:S02]  /*30f0*/  ISETP.GT.AND P4, PT, R93.reuse, 0x1, PT ;  /* 0x000000015d00780c */ /* 0x040fe40003f84270 */
[----:B------:R-:W-:-:S03]  /*3100*/  ISETP.GT.AND P5, PT, R93, 0x8, PT ;  /* 0x000000085d00780c */ /* 0x000fc60003fa4270 */
[----:B------:R-:W4:Y:S01]  /*3110*/  MUFU.TANH R12, R12 ;  /* 0x0000000c000c7308 */ /* 0x000f220000002400 */
[----:B------:R-:W-:-:S07]  /*3120*/  FSEL R6, R6, -INF , P5 ;  /* 0xff80000006067808 */ /* 0x000fce0002800000 */
[----:B------:R-:W5:Y:S01]  /*3130*/  MUFU.TANH R13, R13 ;  /* 0x0000000d000d7308 */ /* 0x000f620000002400 */
[----:B---3--:R-:W-:Y:S01]  /*3140*/  FMNMX.FTZ R87, R57, R86, !PT ;  /* 0x0000005639577209 */ /* 0x008fe20007810000 */
[C---:B------:R-:W-:Y:S01]  /*3150*/  FMUL.FTZ R86, R0.reuse, R32 ;  /* 0x0000002000567220 */ /* 0x040fe20000410000 */
[C---:B------:R-:W-:Y:S01]  /*3160*/  FMUL.FTZ R32, R0.reuse, R33 ;  /* 0x0000002100207220 */ /* 0x040fe20000410000 */
[----:B------:R-:W-:-:S04]  /*3170*/  FMUL.FTZ R33, R0, R37 ;  /* 0x0000002500217220 */ /* 0x000fc80000410000 */
[----:B------:R-:W3:Y:S01]  /*3180*/  MUFU.TANH R14, R14 ;  /* 0x0000000e000e7308 */ /* 0x000ee20000002400 */
[----:B------:R-:W1:Y:S07]  /*3190*/  SHFL.BFLY PT, R106, R87, 0x1, 0x1f ;  /* 0x0c201f00576a7f89 */ /* 0x000e6e00000e0000 */
[----:B------:R-:W3:Y:S08]  /*31a0*/  MUFU.TANH R15, R15 ;  /* 0x0000000f000f7308 */ /* 0x000ef00000002400 */
[----:B------:R-:W3:Y:S08]  /*31b0*/  MUFU.TANH R20, R20 ;  /* 0x0000001400147308 */ /* 0x000ef00000002400 */
[----:B------:R-:W3:Y:S01]  /*31c0*/  MUFU.TANH R21, R21 ;  /* 0x0000001500157308 */ /* 0x000ee20000002400 */
[----:B-1----:R-:W-:Y:S01]  /*31d0*/  FMNMX.FTZ R57, R87, R106, !PT ;  /* 0x0000006a57397209 */ /* 0x002fe20007810000 */
[----:B------:R-:W-:-:S03]  /*31e0*/  IMAD.U32 R106, RZ, RZ, UR20 ;  /* 0x00000014ff6a7e24 */ /* 0x000fc6000f8e00ff */
[C---:B------:R-:W-:Y:S01]  /*31f0*/  FSETP.NEU.FTZ.AND P3, PT, R57.reuse, -INF , PT ;  /* 0xff8000003900780b */ /* 0x040fe20003f7d000 */
[----:B------:R-:W-:-:S02]  /*3200*/  FFMA.FTZ R29, R57, R106, -8 ;  /* 0xc1000000391d7423 */ /* 0x000fc4000001006a */
[----:B------:R-:W1:Y:S03]  /*3210*/  MUFU.TANH R72, R72 ;  /* 0x0000004800487308 */ /* 0x000e660000002400 */
[----:B------:R-:W-:Y:S02]  /*3220*/  FSEL R29, R29, RZ, P3 ;  /* 0x000000ff1d1d7208 */ /* 0x000fe40001800000 */
[----:B------:R-:W-:-:S03]  /*3230*/  ISETP.GT.AND P3, PT, R93, RZ, PT ;  /* 0x000000ff5d00720c */ /* 0x000fc60003f64270 */
[--C-:B------:R-:W-:Y:S01]  /*3240*/  FFMA.FTZ R83, R92, UR20, -R29.reuse ;  /* 0x000000145c537c23 */ /* 0x100fe2000801081d */
[----:B------:R-:W-:Y:S01]  /*3250*/  FSEL R3, R3, -INF , P3 ;  /* 0xff80000003037808 */ /* 0x000fe20001800000 */
[--C-:B------:R-:W-:Y:S01]  /*3260*/  FFMA.FTZ R37, R88, UR20, -R29.reuse ;  /* 0x0000001458257c23 */ /* 0x100fe2000801081d */
[----:B------:R-:W-:Y:S01]  /*3270*/  FSEL R92, R5, -INF , P4 ;  /* 0xff800000055c7808 */ /* 0x000fe20002000000 */
[--C-:B------:R-:W-:Y:S01]  /*3280*/  FFMA.FTZ R88, R98, UR20, -R29.reuse ;  /* 0x0000001462587c23 */ /* 0x100fe2000801081d */
[----:B------:R-:W-:Y:S01]  /*3290*/  ISETP.GT.AND P3, PT, R93, 0x9, PT ;  /* 0x000000095d00780c */ /* 0x000fe20003f64270 */
[--C-:B------:R-:W-:Y:S01]  /*32a0*/  FFMA.FTZ R91, R96, UR20, -R29.reuse ;  /* 0x00000014605b7c23 */ /* 0x100fe2000801081d */
[----:B------:R-:W-:Y:S01]  /*32b0*/  FMNMX.FTZ R81, R3, R92, !PT ;  /* 0x0000005c03517209 */ /* 0x000fe20007810000 */
[----:B------:R0:W-:Y:S01]  /*32c0*/  MUFU.EX2 R5, R83 ;  /* 0x0000005300057308 */ /* 0x0001e20000000800 */
        /* <DEDUP_REMOVED lines=13> */
[--C-:B------:R-:W-:Y:S01]  /*33a0*/  FFMA.FTZ R80, R102, UR20, -R29.reuse ;  /* 0x0000001466507c23 */ /* 0x100fe2000801081d */
[----:B------:R-:W-:Y:S01]  /*33b0*/  FSEL R9, R9, -INF , P3 ;  /* 0xff80000009097808 */ /* 0x000fe20001800000 */
[----:B------:R-:W1:Y:S01]  /*33c0*/  MUFU.TANH R56, R56 ;  /* 0x0000003800387308 */ /* 0x000e620000002400 */
[----:B------:R-:W-:Y:S01]  /*33d0*/  FMNMX.FTZ R96, R8, R81, !PT ;  /* 0x0000005108607209 */ /* 0x000fe20007810000 */
[--C-:B------:R-:W-:Y:S01]  /*33e0*/  FFMA.FTZ R94, R94, UR20, -R29.reuse ;  /* 0x000000145e5e7c23 */ /* 0x100fe2000801081d */
[----:B------:R-:W-:Y:S01]  /*33f0*/  ISETP.GT.AND P3, PT, R93, 0x19, PT ;  /* 0x000000195d00780c */ /* 0x000fe20003f64270 */
[--C-:B------:R-:W-:Y:S01]  /*3400*/  FFMA.FTZ R79, R79, UR20, -R29.reuse ;  /* 0x000000144f4f7c23 */ /* 0x100fe2000801081d */
[----:B--2---:R-:W-:Y:S01]  /*3410*/  FSEL R10, R10, -INF , P4 ;  /* 0xff8000000a0a7808 */ /* 0x004fe20002000000 */
[--C-:B------:R-:W-:Y:S01]  /*3420*/  FFMA.FTZ R67, R67, UR20, -R29.reuse ;  /* 0x0000001443437c23 */ /* 0x100fe2000801081d */
[----:B0-----:R-:W-:Y:S01]  /*3430*/  FMNMX.FTZ R83, R9, R96, !PT ;  /* 0x0000006009537209 */ /* 0x001fe20007810000 */
[----:B------:R-:W-:Y:S01]  /*3440*/  MUFU.EX2 R81, R91 ;  /* 0x0000005b00517308 */ /* 0x000fe20000000800 */
[----:B------:R-:W-:Y:S01]  /*3450*/  ISETP.GT.AND P4, PT, R93, 0x20, PT ;  /* 0x000000205d00780c */ /* 0x000fe20003f84270 */
[--C-:B------:R-:W-:Y:S01]  /*3460*/  FFMA.FTZ R66, R66, UR20, -R29.reuse ;  /* 0x0000001442427c23 */ /* 0x100fe2000801081d */
[----:B------:R-:W-:Y:S01]  /*3470*/  FSEL R11, R11, -INF , P3 ;  /* 0xff8000000b0b7808 */ /* 0x000fe20001800000 */
[--C-:B------:R-:W-:Y:S01]  /*3480*/  FFMA.FTZ R55, R55, UR20, -R29.reuse ;  /* 0x0000001437377c23 */ /* 0x100fe2000801081d */
[----:B------:R-:W-:Y:S01]  /*3490*/  FMNMX.FTZ R96, R10, R83, !PT ;  /* 0x000000530a607209 */ /* 0x000fe20007810000 */
[--C-:B------:R-:W-:Y:S01]  /*34a0*/  FFMA.FTZ R42, R42, UR20, -R29.reuse ;  /* 0x000000142a2a7c23 */ /* 0x100fe2000801081d */
[----:B------:R-:W-:Y:S01]  /*34b0*/  ISETP.GT.AND P3, PT, R93, 0x21, PT ;  /* 0x000000215d00780c */ /* 0x000fe20003f64270 */
[----:B------:R-:W0:Y:S01]  /*34c0*/  MUFU.TANH R74, R74 ;  /* 0x0000004a004a7308 */ /* 0x000e220000002400 */
[----:B----4-:R-:W-:Y:S01]  /*34d0*/  FSEL R83, R12, -INF , P4 ;  /* 0xff8000000c537808 */ /* 0x010fe20002000000 */
[--C-:B------:R-:W-:Y:S01]  /*34e0*/  FFMA.FTZ R43, R43, UR20, -R29.reuse ;  /* 0x000000142b2b7c23 */ /* 0x100fe2000801081d */
[----:B------:R-:W-:Y:S01]  /*34f0*/  FMNMX.FTZ R96, R11, R96, !PT ;  /* 0x000000600b607209 */ /* 0x000fe20007810000 */
[--C-:B------:R-:W-:Y:S01]  /*3500*/  FFMA.FTZ R35, R35, UR20, -R29.reuse ;  /* 0x0000001423237c23 */ /* 0x100fe2000801081d */
[----:B------:R-:W-:Y:S01]  /*3510*/  ISETP.GT.AND P4, PT, R93, 0x28, PT ;  /* 0x000000285d00780c */ /* 0x000fe20003f84270 */
[--C-:B------:R-:W-:Y:S01]  /*3520*/  FFMA.FTZ R38, R38, UR20, -R29.reuse ;  /* 0x0000001426267c23 */ /* 0x100fe2000801081d */
[----:B-----5:R-:W-:Y:S01]  /*3530*/  FSEL R13, R13, -INF , P3 ;  /* 0xff8000000d0d7808 */ /* 0x020fe20001800000 */
        /* <DEDUP_REMOVED lines=9> */
[----:B--2---:R-:W-:-:S01]  /*35d0*/  FFMA.FTZ R95, R82, UR20, -R29 ;  /* 0x00000014525f7c23 */ /* 0x004fc2000801081d */
[----:B------:R-:W-:Y:S01]  /*35e0*/  ISETP.GT.AND P4, PT, R93, 0x30, PT ;  /* 0x000000305d00780c */ /* 0x000fe20003f84270 */
[----:B------:R-:W-:-:S01]  /*35f0*/  FFMA.FTZ R96, R77, UR20, -R29 ;  /* 0x000000144d607c23 */ /* 0x000fc2000801081d */
[----:B------:R-:W-:Y:S01]  /*3600*/  FSEL R15, R15, -INF , P3 ;  /* 0xff8000000f0f7808 */ /* 0x000fe20001800000 */
[----:B------:R-:W-:-:S01]  /*3610*/  FFMA.FTZ R44, R44, UR20, -R29 ;  /* 0x000000142c2c7c23 */ /* 0x000fc2000801081d */
        /* <DEDUP_REMOVED lines=10> */
[----:B-1----:R-:W-:Y:S02]  /*36c0*/  FSEL R72, R72, -INF , P4 ;  /* 0xff80000048487808 */ /* 0x002fe40002000000 */
[----:B------:R-:W-:Y:S01]  /*36d0*/  FMNMX.FTZ R91, R21, R82, !PT ;  /* 0x00000052155b7209 */ /* 0x000fe20007810000 */
[----:B------:R-:W1:Y:S01]  /*36e0*/  MUFU.TANH R64, R64 ;  /* 0x0000004000407308 */ /* 0x000e620000002400 */
[----:B------:R-:W-:Y:S01]  /*36f0*/  ISETP.GT.AND P4, PT, R93, 0x40, PT ;  /* 0x000000405d00780c */ /* 0x000fe20003f84270 */
[----:B----4-:R-:W-:Y:S01]  /*3700*/  FFMA.FTZ R95, R78, UR20, -R29 ;  /* 0x000000144e5f7c23 */ /* 0x010fe2000801081d */
        /* <DEDUP_REMOVED lines=10> */
[C---:B------:R-:W-:Y:S02]  /*37b0*/  ISETP.GT.AND P3, PT, R93.reuse, 0x49, PT ;  /* 0x000000495d00780c */ /* 0x040fe40003f64270 */
[----:B---3--:R-:W-:Y:S02]  /*37c0*/  FSEL R77, R60, -INF , P4 ;  /* 0xff8000003c4d7808 */ /* 0x008fe40002000000 */
[----:B------:R-:W-:Y:S01]  /*37d0*/  FMNMX.FTZ R82, R74, R91, !PT ;  /* 0x0000005b4a527209 */ /* 0x000fe20007810000 */
[----:B------:R-:W3:Y:S01]  /*37e0*/  MUFU.TANH R69, R69 ;  /* 0x0000004500457308 */ /* 0x000ee20000002400 */
[----:B------:R-:W-:Y:S01]  /*37f0*/  ISETP.GT.AND P4, PT, R93, 0x50, PT ;  /* 0x000000505d00780c */ /* 0x000fe20003f84270 */
[----:B------:R-:W-:Y:S01]  /*3800*/  FFMA.FTZ R91, R70, UR20, -R29 ;  /* 0x00000014465b7c23 */ /* 0x000fe2000801081d */
[----:B--2---:R-:W-:Y:S02]  /*3810*/  FSEL R61, R61, -INF , P3 ;  /* 0xff8000003d3d7808 */ /* 0x004fe40001800000 */
[----:B------:R-:W-:-:S02]  /*3820*/  FMNMX.FTZ R82, R77, R82, !PT ;  /* 0x000000524d527209 */ /* 0x000fc40007810000 */
[C---:B------:R-:W-:Y:S01]  /*3830*/  ISETP.GT.AND P3, PT, R93.reuse, 0x51, PT ;  /* 0x000000515d00780c */ /* 0x040fe20003f64270 */
[----:B------:R-:W2:Y:S01]  /*3840*/  MUFU.TANH R40, R40 ;  /* 0x0000002800287308 */ /* 0x000ea20000002400 */
[----:B-1----:R-:W-:Y:S02]  /*3850*/  FSEL R64, R64, -INF , P4 ;  /* 0xff80000040407808 */ /* 0x002fe40002000000 */
[----:B------:R-:W-:Y:S02]  /*3860*/  ISETP.GT.AND P4, PT, R93, 0x58, PT ;  /* 0x000000585d00780c */ /* 0x000fe40003f84270 */
[----:B----4-:R-:W-:Y:S02]  /*3870*/  FSEL R65, R65, -INF , P3 ;  /* 0xff80000041417808 */ /* 0x010fe40001800000 */
[----:B------:R-:W-:Y:S01]  /*3880*/  ISETP.GT.AND P3, PT, R93, 0x59, PT ;  /* 0x000000595d00780c */ /* 0x000fe20003f64270 */
[----:B------:R1:W-:Y:S01]  /*3890*/  MUFU.EX2 R56, R95 ;  /* 0x0000005f00387308 */ /* 0x0003e20000000800 */
[----:B0-----:R-:W-:-:S02]  /*38a0*/  FSEL R68, R68, -INF , P4 ;  /* 0xff80000044447808 */ /* 0x001fc40002000000 */
[----:B------:R-:W-:Y:S02]  /*38b0*/  ISETP.GT.AND P4, PT, R93, 0x60, PT ;  /* 0x000000605d00780c */ /* 0x000fe40003f84270 */
[----:B---3--:R-:W-:Y:S02]  /*38c0*/  FSEL R69, R69, -INF , P3 ;  /* 0xff80000045457808 */ /* 0x008fe40001800000 */
[----:B------:R-:W-:Y:S01]  /*38d0*/  ISETP.GT.AND P3, PT, R93, 0x61, PT ;  /* 0x000000615d00780c */ /* 0x000fe20003f64270 */
[----:B------:R-:W0:Y:S01]  /*38e0*/  MUFU.TANH R41, R41 ;  /* 0x0000002900297308 */ /* 0x000e220000002400 */
[----:B-1----:R-:W-:Y:S02]  /*38f0*/  FMNMX.FTZ R95, R61, R82, !PT ;  /* 0x000000523d5f7209 */ /* 0x002fe40007810000 */
[----:B--2---:R-:W-:Y:S02]  /*3900*/  FSEL R40, R40, -INF , P4 ;  /* 0xff80000028287808 */ /* 0x004fe40002000000 */
[----:B------:R-:W-:-:S02]  /*3910*/  FMNMX.FTZ R70, R64, R95, !PT ;  /* 0x0000005f40467209 */ /* 0x000fc40007810000 */
[----:B------:R-:W-:Y:S01]  /*3920*/  ISETP.GT.AND P4, PT, R93, 0x68, PT ;  /* 0x000000685d00780c */ /* 0x000fe20003f84270 */
[----:B------:R-:W1:Y:S01]  /*3930*/  MUFU.TANH R76, R76 ;  /* 0x0000004c004c7308 */ /* 0x000e620000002400 */
[----:B------:R-:W-:-:S04]  /*3940*/  FMNMX.FTZ R95, R65, R70, !PT ;  /* 0x00000046415f7209 */ /* 0x000fc80007810000 */
[----:B------:R-:W-:-:S03]  /*3950*/  FMNMX.FTZ R70, R68, R95, !PT ;  /* 0x0000005f44467209 */ /* 0x000fc60007810000 */
[----:B------:R-:W2:Y:S01]  /*3960*/  MUFU.TANH R71, R71 ;  /* 0x0000004700477308 */ /* 0x000ea20000002400 */
[----:B------:R-:W-:Y:S02]  /*3970*/  FMNMX.FTZ R95, R69, R70, !PT ;  /* 0x00000046455f7209 */ /* 0x000fe40007810000 */
[----:B0-----:R-:W-:Y:S02]  /*3980*/  FSEL R41, R41, -INF , P3 ;  /* 0xff80000029297808 */ /* 0x001fe40001800000 */
[----:B------:R-:W-:Y:S02]  /*3990*/  FMNMX.FTZ R70, R40, R95, !PT ;  /* 0x0000005f28467209 */ /* 0x000fe40007810000 */
[----:B------:R-:W-:Y:S01]  /*39a0*/  ISETP.GT.AND P3, PT, R93, 0x69, PT ;  /* 0x000000695d00780c */ /* 0x000fe20003f64270 */
[----:B------:R-:W0:Y:S01]  /*39b0*/  MUFU.TANH R75, R75 ;  /* 0x0000004b004b7308 */ /* 0x000e220000002400 */
[----:B-1----:R-:W-:Y:S02]  /*39c0*/  FSEL R76, R76, -INF , P4 ;  /* 0xff8000004c4c7808 */ /* 0x002fe40002000000 */
[----:B------:R-:W-:-:S02]  /*39d0*/  FMNMX.FTZ R95, R41, R70, !PT ;  /* 0x00000046295f7209 */ /* 0x000fc40007810000 */
[----:B------:R-:W-:Y:S02]  /*39e0*/  ISETP.GT.AND P4, PT, R93, 0x70, PT ;  /* 0x000000705d00780c */ /* 0x000fe40003f84270 */
[----:B------:R-:W-:Y:S01]  /*39f0*/  FMNMX.FTZ R70, R76, R95, !PT ;  /* 0x0000005f4c467209 */ /* 0x000fe20007810000 */
        /* <DEDUP_REMOVED lines=26> */
[----:B------:R-:W-:Y:S01]  /*3ba0*/  FFMA.FTZ R25, R27, UR20, -R29 ;  /* 0x000000141b197c23 */ /* 0x000fe2000801081d */
[----:B------:R-:W-:-:S05]  /*3bb0*/  ISETP.GT.AND P3, PT, R93, 0x89, PT ;  /* 0x000000895d00780c */ /* 0x000fca0003f64270 */
[----:B------:R-:W2:Y:S01]  /*3bc0*/  MUFU.TANH R86, R86 ;  /* 0x0000005600567308 */ /* 0x000ea20000002400 */
[----:B0-----:R-:W-:Y:S02]  /*3bd0*/  FSEL R53, R53, -INF , P4 ;  /* 0xff80000035357808 */ /* 0x001fe40002000000 */
[----:B------:R-:W-:-:S05]  /*3be0*/  ISETP.GT.AND P4, PT, R93, 0x90, PT ;  /* 0x000000905d00780c */ /* 0x000fca0003f84270 */
[----:B------:R-:W0:Y:S01]  /*3bf0*/  MUFU.TANH R32, R32 ;  /* 0x0000002000207308 */ /* 0x000e220000002400 */
[----:B-1----:R-:W-:Y:S01]  /*3c00*/  FSEL R27, R28, -INF , P3 ;  /* 0xff8000001c1b7808 */ /* 0x002fe20001800000 */
[----:B------:R-:W-:Y:S01]  /*3c10*/  FFMA.FTZ R28, R46, UR20, -R29 ;  /* 0x000000142e1c7c23 */ /* 0x000fe2000801081d */
[----:B------:R-:W-:-:S05]  /*3c20*/  ISETP.GT.AND P3, PT, R93, 0x91, PT ;  /* 0x000000915d00780c */ /* 0x000fca0003f64270 */
[----:B------:R1:W-:Y:S01]  /*3c30*/  MUFU.EX2 R60, R96 ;  /* 0x00000060003c7308 */ /* 0x0003e20000000800 */
[----:B--2---:R-:W-:Y:S02]  /*3c40*/  FSEL R86, R86, -INF , P4 ;  /* 0xff80000056567808 */ /* 0x004fe40002000000 */
[----:B------:R-:W-:-:S05]  /*3c50*/  ISETP.GT.AND P4, PT, R93, 0x98, PT ;  /* 0x000000985d00780c */ /* 0x000fca0003f84270 */
[----:B------:R-:W2:Y:S01]  /*3c60*/  MUFU.TANH R36, R36 ;  /* 0x0000002400247308 */ /* 0x000ea20000002400 */
[----:B-1----:R-:W-:-:S01]  /*3c70*/  FFMA.FTZ R96, R26, UR20, -R29 ;  /* 0x000000141a607c23 */ /* 0x002fc2000801081d */
[----:B------:R-:W-:Y:S02]  /*3c80*/  FMNMX.FTZ R26, R82, R95, !PT ;  /* 0x0000005f521a7209 */ /* 0x000fe40007810000 */
[----:B0-----:R-:W-:Y:S01]  /*3c90*/  FSEL R46, R32, -INF , P3 ;  /* 0xff800000202e7808 */ /* 0x001fe20001800000 */
[--C-:B------:R-:W-:Y:S01]  /*3ca0*/  FFMA.FTZ R32, R51, UR20, -R29.reuse ;  /* 0x0000001433207c23 */ /* 0x100fe2000801081d */
[----:B------:R-:W-:Y:S01]  /*3cb0*/  FMNMX.FTZ R26, R53, R26, !PT ;  /* 0x0000001a351a7209 */ /* 0x000fe20007810000 */
[--C-:B------:R-:W-:Y:S01]  /*3cc0*/  FFMA.FTZ R51, R58, UR20, -R29.reuse ;  /* 0x000000143a337c23 */ /* 0x100fe2000801081d */
[----:B------:R-:W0:Y:S01]  /*3cd0*/  MUFU.TANH R33, R33 ;  /* 0x0000002100217308 */ /* 0x000e220000002400 */
[----:B------:R-:W-:Y:S02]  /*3ce0*/  ISETP.GT.AND P3, PT, R93, 0x99, PT ;  /* 0x000000995d00780c */ /* 0x000fe40003f64270 */
[----:B------:R-:W-:Y:S01]  /*3cf0*/  FMNMX.FTZ R95, R27, R26, !PT ;  /* 0x0000001a1b5f7209 */ /* 0x000fe20007810000 */
[----:B------:R-:W-:-:S03]  /*3d00*/  FFMA.FTZ R26, R30, UR20, -R29 ;  /* 0x000000141e1a7c23 */ /* 0x000fc6000801081d */
[----:B------:R-:W-:Y:S01]  /*3d10*/  FMNMX.FTZ R95, R86, R95, !PT ;  /* 0x0000005f565f7209 */ /* 0x000fe20007810000 */
[----:B------:R1:W-:Y:S01]  /*3d20*/  MUFU.EX2 R24, R96 ;  /* 0x0000006000187308 */ /* 0x0003e20000000800 */
[----:B--2---:R-:W-:Y:S02]  /*3d30*/  FSEL R36, R36, -INF , P4 ;  /* 0xff80000024247808 */ /* 0x004fe40002000000 */
[----:B------:R-:W-:-:S04]  /*3d40*/  FMNMX.FTZ R95, R46, R95, !PT ;  /* 0x0000005f2e5f7209 */ /* 0x000fc80007810000 */
[----:B------:R-:W-:Y:S01]  /*3d50*/  FMNMX.FTZ R30, R36, R95, !PT ;  /* 0x0000005f241e7209 */ /* 0x000fe20007810000 */
[----:B------:R-:W-:Y:S01]  /*3d60*/  MUFU.EX2 R37, R37 ;  /* 0x0000002500257308 */ /* 0x000fe20000000800 */
[----:B0-----:R-:W-:Y:S01]  /*3d70*/  FSEL R93, R33, -INF , P3 ;  /* 0xff800000215d7808 */ /* 0x001fe20001800000 */
[--C-:B------:R-:W-:Y:S01]  /*3d80*/  FFMA.FTZ R33, R47, UR20, -R29.reuse ;  /* 0x000000142f217c23 */ /* 0x100fe2000801081d */
[----:B------:R-:W-:-:S01]  /*3d90*/  FFMA.FTZ R47, R34, UR20, -R29 ;  /* 0x00000014222f7c23 */ /* 0x000fc2000801081d */
[--C-:B------:R-:W-:Y:S01]  /*3da0*/  FFMA.FTZ R34, R54, UR20, -R29.reuse ;  /* 0x0000001436227c23 */ /* 0x100fe2000801081d */
[----:B------:R-:W-:Y:S01]  /*3db0*/  FMNMX.FTZ R95, R93, R30, !PT ;  /* 0x0000001e5d5f7209 */ /* 0x000fe20007810000 */
[--C-:B------:R-:W-:Y:S01]  /*3dc0*/  FFMA.FTZ R54, R63, UR20, -R29.reuse ;  /* 0x000000143f367c23 */ /* 0x100fe2000801081d */
[----:B------:R-:W-:Y:S02]  /*3dd0*/  IMAD.U32 R63, RZ, RZ, UR20 ;  /* 0x00000014ff3f7e24 */ /* 0x000fe4000f8e00ff */
[--C-:B------:R-:W-:Y:S01]  /*3de0*/  FFMA.FTZ R30, R31, UR20, -R29.reuse ;  /* 0x000000141f1e7c23 */ /* 0x100fe2000801081d */
[----:B------:R-:W-:-:S01]  /*3df0*/  FFMA.FTZ R31, R50, UR20, -R29 ;  /* 0x00000014321f7c23 */ /* 0x000fc2000801081d */
[----:B-1----:R-:W0:Y:S01]  /*3e00*/  SHFL.BFLY PT, R96, R95, 0x2, 0x1f ;  /* 0x0c401f005f607f89 */ /* 0x002e2200000e0000 */
[----:B------:R-:W-:-:S01]  /*3e10*/  FFMA.FTZ R50, R62, UR20, -R29 ;  /* 0x000000143e327c23 */ /* 0x000fc2000801081d */
[----:B------:R-:W-:Y:S08]  /*3e20*/  MUFU.EX2 R88, R88 ;  /* 0x0000005800587308 */ /* 0x000ff00000000800 */
[----:B------:R-:W-:Y:S08]  /*3e30*/  MUFU.EX2 R87, R87 ;  /* 0x0000005700577308 */ /* 0x000ff00000000800 */
[----:B------:R-:W1:Y:S01]  /*3e40*/  MUFU.EX2 R90, R90 ;  /* 0x0000005a005a7308 */ /* 0x000e620000000800 */
[----:B0-----:R-:W-:-:S07]  /*3e50*/  FMNMX.FTZ R96, R95, R96, !PT ;  /* 0x000000605f607209 */ /* 0x001fce0007810000 */
[----:B------:R-:W-:Y:S01]  /*3e60*/  MUFU.EX2 R89, R89 ;  /* 0x0000005900597308 */ /* 0x000fe20000000800 */
[----:B------:R-:W0:Y:S07]  /*3e70*/  SHFL.BFLY PT, R95, R96, 0x1, 0x1f ;  /* 0x0c201f00605f7f89 */ /* 0x000e2e00000e0000 */
[----:B------:R-:W-:Y:S01]  /*3e80*/  MUFU.EX2 R80, R80 ;  /* 0x0000005000507308 */ /* 0x000fe20000000800 */
[----:B-1----:R-:W-:-:S04]  /*3e90*/  F2FP.SATFINITE.E4M3.F32.PACK_AB_MERGE_C R153, R90, R87, RZ ;  /* 0x000000575a99723e */ /* 0x002fc800048070ff */
[----:B------:R-:W-:-:S03]  /*3ea0*/  F2FP.SATFINITE.E4M3.F32.PACK_AB_MERGE_C R153, R88, R37, R153 ;  /* 0x000000255899723e */ /* 0x000fc60004807099 */
        /* <DEDUP_REMOVED lines=39> */
[----:B------:R-:W-:Y:S01]  /*4120*/  FFMA.FTZ R64, R65, UR20, -R29 ;  /* 0x0000001441407c23 */ /* 0x000fe2000801081d */
[----:B------:R-:W-:-:S01]  /*4130*/  FADD.FTZ R77, R89, R98 ;  /* 0x00000062594d7221 */ /* 0x000fc20000010000 */
[----:B------:R-:W2:Y:S01]  /*4140*/  MUFU.EX2 R92, R92 ;  /* 0x0000005c005c7308 */ /* 0x000ea20000000800 */
[----:B0-----:R-:W-:-:S01]  /*4150*/  FADD.FTZ R78, R3, R62 ;  /* 0x0000003e034e7221 */ /* 0x001fc20000010000 */
[----:B------:R-:W-:Y:S01]  /*4160*/  FFMA.FTZ R65, R40, UR20, -R29 ;  /* 0x0000001428417c23 */ /* 0x000fe2000801081d */
[----:B------:R-:W-:-:S02]  /*4170*/  @!P1 VIADD R40, R2, 0x13240 ;  /* 0x0001324002289836 */ /* 0x000fc40000000000 */
[----:B------:R-:W-:Y:S01]  /*4180*/  FADD.FTZ R98, R80, R77 ;  /* 0x0000004d50627221 */ /* 0x000fe20000010000 */
[----:B------:R-:W-:-:S01]  /*4190*/  FFMA.FTZ R71, R71, UR20, -R29 ;  /* 0x0000001447477c23 */ /* 0x000fc2000801081d */
[----:B------:R-:W-:Y:S01]  /*41a0*/  F2FP.SATFINITE.E4M3.F32.PACK_AB_MERGE_C R149, R85, R14, RZ ;  /* 0x0000000e5595723e */ /* 0x000fe200048070ff */
[----:B------:R-:W-:-:S01]  /*41b0*/  FFMA.FTZ R41, R41, UR20, -R29 ;  /* 0x0000001429297c23 */ /* 0x000fc2000801081d */
[----:B------:R-:W0:Y:S01]  /*41c0*/  MUFU.EX2 R6, R6 ;  /* 0x0000000600067308 */ /* 0x000e220000000800 */
[----:B-1----:R-:W-:-:S01]  /*41d0*/  FADD.FTZ R69, R63, R78 ;  /* 0x0000004e3f457221 */ /* 0x002fc20000010000 */
[----:B------:R-:W-:Y:S01]  /*41e0*/  @!P1 PRMT R40, RZ, 0x654, R40 ;  /* 0x00000654ff289816 */ /* 0x000fe20000000028 */
[----:B------:R-:W-:-:S01]  /*41f0*/  FFMA.FTZ R75, R75, UR20, -R29 ;  /* 0x000000144b4b7c23 */ /* 0x000fc2000801081d */
[----:B------:R-:W-:Y:S01]  /*4200*/  F2FP.SATFINITE.E4M3.F32.PACK_AB_MERGE_C R149, R12, R81, R149 ;  /* 0x000000510c95723e */ /* 0x000fe20004807095 */
[----:B------:R-:W-:-:S01]  /*4210*/  FFMA.FTZ R70, R70, UR20, -R29 ;  /* 0x0000001446467c23 */ /* 0x000fc2000801081d */
[----:B------:R1:W-:Y:S01]  /*4220*/  @!P1 SYNCS.ARRIVE.TRANS64.RED.A1T0 RZ, [R40+URZ], RZ ;  /* 0x000000ff28ff99a7 */ /* 0x0003e2000810043f */
[----:B------:R-:W-:-:S01]  /*4230*/  FFMA.FTZ R82, R82, UR20, -R29 ;  /* 0x0000001452527c23 */ /* 0x000fc2000801081d */
[----:B------:R-:W3:Y:S01]  /*4240*/  MUFU.EX2 R7, R7 ;  /* 0x0000000700077308 */ /* 0x000ee20000000800 */
[----:B--2---:R-:W-:-:S01]  /*4250*/  FADD.FTZ R69, R92, R69 ;  /* 0x000000455c457221 */ /* 0x004fc20000010000 */
[----:B------:R-:W-:Y:S01]  /*4260*/  F2FP.SATFINITE.E4M3.F32.PACK_AB_MERGE_C R92, R92, R63, RZ ;  /* 0x0000003f5c5c723e */ /* 0x000fe200048070ff */
[----:B------:R-:W-:-:S01]  /*4270*/  FFMA.FTZ R86, R86, UR20, -R29 ;  /* 0x0000001456567c23 */ /* 0x000fc2000801081d */
[--C-:B------:R-:W-:Y:S01]  /*4280*/  FFMA.FTZ R46, R46, UR20, -R29.reuse ;  /* 0x000000142e2e7c23 */ /* 0x100fe2000801081d */
[----:B------:R-:W-:-:S01]  /*4290*/  FFMA.FTZ R36, R36, UR20, -R29 ;  /* 0x0000001424247c23 */ /* 0x000fc2000801081d */
[----:B-1----:R-:W-:Y:S01]  /*42a0*/  FFMA.FTZ R40, R76, UR20, -R29 ;  /* 0x000000144c287c23 */ /* 0x002fe2000801081d */
[----:B------:R-:W-:Y:S01]  /*42b0*/  F2FP.SATFINITE.E4M3.F32.PACK_AB_MERGE_C R152, R62, R3, R92 ;  /* 0x000000033e98723e */ /* 0x000fe2000480705c */
[----:B------:R-:W1:Y:S01]  /*42c0*/  MUFU.EX2 R10, R10 ;  /* 0x0000000a000a7308 */ /* 0x000e620000000800 */
[----:B0-----:R-:W-:-:S01]  /*42d0*/  FADD.FTZ R78, R6, R69 ;  /* 0x00000045064e7221 */ /* 0x001fc20000010000 */
[----:B------:R-:W-:Y:S01]  /*42e0*/  FADD.FTZ R69, R5, R98 ;  /* 0x0000006205457221 */ /* 0x000fe20000010000 */
[----:B------:R-:W-:-:S02]  /*42f0*/  F2FP.SATFINITE.E4M3.F32.PACK_AB_MERGE_C R151, R91, R60, RZ ;  /* 0x0000003c5b97723e */ /* 0x000fc400048070ff */
[----:B------:R-:W-:Y:S02]  /*4300*/  F2FP.SATFINITE.E4M3.F32.PACK_AB_MERGE_C R155, R80, R89, R155 ;  /* 0x00000059509b723e */ /* 0x000fe4000480709b */
[----:B------:R-:W-:Y:S01]  /*4310*/  F2FP.SATFINITE.E4M3.F32.PACK_AB_MERGE_C R151, R56, R79, R151 ;  /* 0x0000004f3897723e */ /* 0x000fe20004807097 */
[----:B------:R-:W0:Y:S08]  /*4320*/  MUFU.EX2 R95, R95 ;  /* 0x0000005f005f7308 */ /* 0x000e300000000800 */
[----:B------:R-:W2:Y:S08]  /*4330*/  MUFU.EX2 R8, R8 ;  /* 0x0000000800087308 */ /* 0x000eb00000000800 */
[----:B------:R-:W4:Y:S08]  /*4340*/  MUFU.EX2 R9, R9 ;  /* 0x0000000900097308 */ /* 0x000f300000000800 */
[----:B------:R3:W-:Y:S08]  /*4350*/  MUFU.EX2 R2, R65 ;  /* 0x0000004100027308 */ /* 0x0007f00000000800 */
[----:B------:R-:W5:Y:S01]  /*4360*/  MUFU.EX2 R83, R83 ;  /* 0x0000005300537308 */ /* 0x000f620000000800 */
[----:B---3--:R-:W-:-:S01]  /*4370*/  FADD.FTZ R65, R7, R78 ;  /* 0x0000004e07417221 */ /* 0x008fc20000010000 */
[----:B------:R-:W-:Y:S01]  /*4380*/  FADD.FTZ R78, R94, R69 ;  /* 0x000000455e4e7221 */ /* 0x000fe20000010000 */
[----:B------:R-:W-:-:S02]  /*4390*/  FFMA.FTZ R69, R49, UR20, -R29 ;  /* 0x0000001431457c23 */ /* 0x000fc4000801081d */
[----:B-1----:R-:W-:Y:S01]  /*43a0*/  FADD.FTZ R76, R10, R65 ;  /* 0x000000410a4c7221 */ /* 0x002fe20000010000 */
[----:B------:R-:W-:-:S01]  /*43b0*/  FADD.FTZ R97, R81, R78 ;  /* 0x0000004e51617221 */ /* 0x000fc20000010000 */
[----:B------:R-:W-:Y:S01]  /*43c0*/  FFMA.FTZ R65, R48, UR20, -R29 ;  /* 0x0000001430417c23 */ /* 0x000fe2000801081d */
[----:B------:R-:W1:Y:S01]  /*43d0*/  MUFU.EX2 R84, R84 ;  /* 0x0000005400547308 */ /* 0x000e620000000800 */
[----:B0-----:R-:W-:-:S01]  /*43e0*/  FADD.FTZ R77, R95, R76 ;  /* 0x0000004c5f4d7221 */ /* 0x001fc20000010000 */
[----:B------:R-:W-:Y:S01]  /*43f0*/  FADD.FTZ R97, R12, R97 ;  /* 0x000000610c617221 */ /* 0x000fe20000010000 */
[----:B------:R-:W-:-:S01]  /*4400*/  FFMA.FTZ R76, R52, UR20, -R29 ;  /* 0x00000014344c7c23 */ /* 0x000fc2000801081d */
[----:B------:R-:W-:Y:S01]  /*4410*/  FFMA.FTZ R78, R27, UR20, -R29 ;  /* 0x000000141b4e7c23 */ /* 0x000fe2000801081d */
[----:B--2---:R-:W-:-:S01]  /*4420*/  FADD.FTZ R48, R8, R77 ;  /* 0x0000004d08307221 */ /* 0x004fc20000010000 */
[----:B------:R-:W-:Y:S01]  /*4430*/  FADD.FTZ R52, R14, R97 ;  /* 0x000000610e347221 */ /* 0x000fe20000010000 */
[----:B------:R-:W-:-:S01]  /*4440*/  FFMA.FTZ R77, R53, UR20, -R29 ;  /* 0x00000014354d7c23 */ /* 0x000fc2000801081d */
[----:B------:R-:W0:Y:S01]  /*4450*/  MUFU.EX2 R11, R11 ;  /* 0x0000000b000b7308 */ /* 0x000e220000000800 */
[----:B----4-:R-:W-:-:S01]  /*4460*/  FADD.FTZ R48, R9, R48 ;  /* 0x0000003009307221 */ /* 0x010fc20000010000 */
[----:B------:R-:W-:Y:S01]  /*4470*/  FADD.FTZ R52, R85, R52 ;  /* 0x0000003455347221 */ /* 0x000fe20000010000 */
[----:B------:R-:W-:Y:S01]  /*4480*/  F2FP.SATFINITE.E4M3.F32.PACK_AB_MERGE_C R95, R95, R10, RZ ;  /* 0x0000000a5f5f723e */ /* 0x000fe200048070ff */
[----:B------:R-:W-:Y:S01]  /*4490*/  FFMA.FTZ R29, R93, UR20, -R29 ;  /* 0x000000145d1d7c23 */ /* 0x000fe2000801081d */
[----:B-----5:R-:W-:-:S01]  /*44a0*/  FADD.FTZ R53, R83, R48 ;  /* 0x0000003053357221 */ /* 0x020fc20000010000 */
[----:B------:R-:W-:Y:S01]  /*44b0*/  FADD.FTZ R27, R79, R52 ;  /* 0x000000344f1b7221 */ /* 0x000fe20000010000 */
[----:B------:R-:W-:Y:S01]  /*44c0*/  F2FP.SATFINITE.E4M3.F32.PACK_AB_MERGE_C R154, R7, R6, R95 ;  /* 0x00000006079a723e */ /* 0x000fe2000480705f */
        /* <DEDUP_REMOVED lines=8> */
[----:B------:R-:W0:Y:S01]  /*4550*/  MUFU.EX2 R96, R96 ;  /* 0x0000006000607308 */ /* 0x000e220000000800 */
[----:B-1----:R-:W-:-:S07]  /*4560*/  FADD.FTZ R53, R21, R52 ;  /* 0x0000003415357221 */ /* 0x002fce0000010000 */
[----:B------:R-:W1:Y:S08]  /*4570*/  MUFU.EX2 R66, R66 ;  /* 0x0000004200427308 */ /* 0x000e700000000800 */
[----:B------:R2:W-:Y:S01]  /*4580*/  MUFU.EX2 R49, R71 ;  /* 0x0000004700317308 */ /* 0x0005e20000000800 */
[----:B0-----:R-:W-:-:S01]  /*4590*/  FADD.FTZ R90, R96, R53 ;  /* 0x00000035605a7221 */ /* 0x001fc20000010000 */
[----:B------:R-:W-:-:S04]  /*45a0*/  F2FP.SATFINITE.E4M3.F32.PACK_AB_MERGE_C R96, R96, R21, RZ ;  /* 0x000000156060723e */ /* 0x000fc800048070ff */
[----:B------:R-:W-:Y:S02]  /*45b0*/  F2FP.SATFINITE.E4M3.F32.PACK_AB_MERGE_C R150, R20, R11, R96 ;  /* 0x0000000b1496723e */ /* 0x000fe40004807060 */
[----:B------:R-:W0:Y:S01]  /*45c0*/  MUFU.EX2 R13, R13 ;  /* 0x0000000d000d7308 */ /* 0x000e220000000800 */
[----:B--2---:R-:W-:-:S04]  /*45d0*/  FADD.FTZ R71, R56, R27 ;  /* 0x0000001b38477221 */ /* 0x004fc80000010000 */
[----:B------:R-:W-:-:S03]  /*45e0*/  FADD.FTZ R98, R60, R71 ;  /* 0x000000473c627221 */ /* 0x000fc60000010000 */
[----:B------:R-:W2:Y:S01]  /*45f0*/  MUFU.EX2 R55, R55 ;  /* 0x0000003700377308 */ /* 0x000ea20000000800 */
[----:B------:R-:W-:-:S04]  /*4600*/  FADD.FTZ R98, R91, R98 ;  /* 0x000000625b627221 */ /* 0x000fc80000010000 */
[----:B------:R-:W-:-:S03]  /*4610*/  FADD.FTZ R5, R67, R98 ;  /* 0x0000006243057221 */ /* 0x000fc60000010000 */
[----:B------:R-:W3:Y:S01]  /*4620*/  MUFU.EX2 R72, R72 ;  /* 0x0000004800487308 */ /* 0x000ee20000000800 */
[----:B-1----:R-:W-:-:S01]  /*4630*/  FADD.FTZ R14, R66, R5 ;  /* 0x00000005420e7221 */ /* 0x002fc20000010000 */
[----:B0-----:R-:W-:-:S06]  /*4640*/  FADD.FTZ R5, R13, R90 ;  /* 0x0000005a0d057221 */ /* 0x001fcc0000010000 */
[----:B------:R-:W0:Y:S01]  /*4650*/  MUFU.EX2 R42, R42 ;  /* 0x0000002a002a7308 */ /* 0x000e220000000800 */
[----:B--2---:R-:W-:-:S07]  /*4660*/  FADD.FTZ R63, R55, R14 ;  /* 0x0000000e373f7221 */ /* 0x004fce0000010000 */
[----:B------:R-:W1:Y:S01]  /*4670*/  MUFU.EX2 R73, R73 ;  /* 0x0000004900497308 */ /* 0x000e620000000800 */
[----:B---3--:R-:W-:-:S07]  /*4680*/  FADD.FTZ R14, R72, R5 ;  /* 0x00000005480e7221 */ /* 0x008fce0000010000 */
[----:B------:R-:W2:Y:S01]  /*4690*/  MUFU.EX2 R43, R43 ;  /* 0x0000002b002b7308 */ /* 0x000ea20000000800 */
[C---:B0-----:R-:W-:Y:S01]  /*46a0*/  F2FP.SATFINITE.E4M3.F32.PACK_AB_MERGE_C R145, R42.reuse, R55, RZ ;  /* 0x000000372a91723e */ /* 0x041fe200048070ff */
[----:B------:R-:W-:-:S03]  /*46b0*/  FADD.FTZ R42, R42, R63 ;  /* 0x0000003f2a2a7221 */ /* 0x000fc60000010000 */
[----:B------:R-:W-:-:S03]  /*46c0*/  F2FP.SATFINITE.E4M3.F32.PACK_AB_MERGE_C R145, R66, R67, R145 ;  /* 0x000000434291723e */ /* 0x000fc60004807091 */
[----:B------:R-:W0:Y:S01]  /*46d0*/  MUFU.EX2 R74, R74 ;  /* 0x0000004a004a7308 */ /* 0x000e220000000800 */
[----:B-1----:R-:W-:-:S07]  /*46e0*/  FADD.FTZ R55, R73, R14 ;  /* 0x0000000e49377221 */ /* 0x002fce0000010000 */
[----:B------:R-:W1:Y:S01]  /*46f0*/  MUFU.EX2 R15, R15 ;  /* 0x0000000f000f7308 */ /* 0x000e620000000800 */
[----:B--2---:R-:W-:-:S04]  /*4700*/  FADD.FTZ R63, R43, R42 ;  /* 0x0000002a2b3f7221 */ /* 0x004fc80000010000 */
[----:B------:R-:W-:-:S03]  /*4710*/  FADD.FTZ R14, R24, R63 ;  /* 0x0000003f180e7221 */ /* 0x000fc60000010000 */
        /* <DEDUP_REMOVED lines=14> */
[----:B------:R-:W-:Y:S01]  /*4800*/  CS2R R42, SRZ ;  /* 0x00000000002a7805 */ /* 0x000fe2000001ff00 */
        /* <DEDUP_REMOVED lines=9> */
[----:B--2---:R-:W-:-:S01]  /*48a0*/  FADD.FTZ R25, R33, R10 ;  /* 0x0000000a21197221 */ /* 0x004fc20000010000 */
[----:B------:R-:W-:-:S06]  /*48b0*/  FADD.FTZ R10, R2, R21 ;  /* 0x00000015020a7221 */ /* 0x000fcc0000010000 */
[----:B------:R-:W2:Y:S01]  /*48c0*/  MUFU.EX2 R31, R31 ;  /* 0x0000001f001f7308 */ /* 0x000ea20000000800 */
[----:B0-----:R-:W-:-:S01]  /*48d0*/  FADD.FTZ R12, R30, R25 ;  /* 0x000000191e0c7221 */ /* 0x001fc20000010000 */
[----:B------:R-:W-:-:S06]  /*48e0*/  CS2R R24, SRZ ;  /* 0x0000000000187805 */ /* 0x000fcc000001ff00 */
[----:B------:R-:W0:Y:S01]  /*48f0*/  MUFU.EX2 R40, R40 ;  /* 0x0000002800287308 */ /* 0x000e220000000800 */
[----:B-1----:R-:W-:-:S07]  /*4900*/  FADD.FTZ R21, R41, R10 ;  /* 0x0000000a29157221 */ /* 0x002fce0000010000 */
[----:B------:R-:W1:Y:S01]  /*4910*/  MUFU.EX2 R32, R32 ;  /* 0x0000002000207308 */ /* 0x000e620000000800 */
[C---:B--2---:R-:W-:Y:S01]  /*4920*/  F2FP.SATFINITE.E4M3.F32.PACK_AB_MERGE_C R30, R31.reuse, R30, RZ ;  /* 0x0000001e1f1e723e */ /* 0x044fe200048070ff */
[----:B------:R-:W-:-:S03]  /*4930*/  FADD.FTZ R31, R31, R12 ;  /* 0x0000000c1f1f7221 */ /* 0x000fc60000010000 */
[----:B------:R-:W-:-:S03]  /*4940*/  F2FP.SATFINITE.E4M3.F32.PACK_AB_MERGE_C R141, R33, R26, R30 ;  /* 0x0000001a218d723e */ /* 0x000fc6000480701e */
[----:B------:R-:W2:Y:S01]  /*4950*/  MUFU.EX2 R47, R47 ;  /* 0x0000002f002f7308 */ /* 0x000ea20000000800 */
[----:B0-----:R-:W-:-:S01]  /*4960*/  FADD.FTZ R10, R40, R21 ;  /* 0x00000015280a7221 */ /* 0x001fc20000010000 */
[----:B------:R-:W-:-:S03]  /*4970*/  F2FP.SATFINITE.E4M3.F32.PACK_AB_MERGE_C R40, R49, R40, RZ ;  /* 0x000000283128723e */ /* 0x000fc600048070ff */
[----:B------:R-:W-:Y:S01]  /*4980*/  FADD.FTZ R49, R49, R10 ;  /* 0x0000000a31317221 */ /* 0x000fe20000010000 */
[----:B------:R-:W-:Y:S02]  /*4990*/  F2FP.SATFINITE.E4M3.F32.PACK_AB_MERGE_C R140, R41, R2, R40 ;  /* 0x00000002298c723e */ /* 0x000fe40004807028 */
[----:B------:R-:W-:Y:S01]  /*49a0*/  CS2R R40, SRZ ;  /* 0x0000000000287805 */ /* 0x000fe2000001ff00 */
[----:B------:R-:W0:Y:S01]  /*49b0*/  MUFU.EX2 R48, R75 ;  /* 0x0000004b00307308 */ /* 0x000e220000000800 */
[----:B-1----:R-:W-:-:S01]  /*49c0*/  FADD.FTZ R12, R32, R31 ;  /* 0x0000001f200c7221 */ /* 0x002fc20000010000 */
[----:B------:R-:W-:-:S06]  /*49d0*/  CS2R R30, SRZ ;  /* 0x00000000001e7805 */ /* 0x000fcc000001ff00 */
        /* <DEDUP_REMOVED lines=12> */
[----:B0-----:R-:W-:-:S07]  /*4aa0*/  FADD.FTZ R21, R27, R10 ;  /* 0x0000000a1b157221 */ /* 0x001fce0000010000 */
        /* <DEDUP_REMOVED lines=8> */
[----:B------:R-:W-:Y:S02]  /*4b30*/  CS2R R48, SRZ ;  /* 0x0000000000307805 */ /* 0x000fe4000001ff00 */
[----:B------:R-:W-:-:S05]  /*4b40*/  CS2R R26, SRZ ;  /* 0x00000000001a7805 */ /* 0x000fca000001ff00 */
        /* <DEDUP_REMOVED lines=21> */
[----:B------:R-:W-:Y:S01]  /*4ca0*/  MUFU.EX2 R45, R45 ;  /* 0x0000002d002d7308 */ /* 0x000fe20000000800 */
[----:B-1----:R-:W-:-:S07]  /*4cb0*/  FADD.FTZ R6, R54, R59 ;  /* 0x0000003b36067221 */ /* 0x002fce0000010000 */
[----:B------:R-:W0:Y:S01]  /*4cc0*/  MUFU.EX2 R44, R44 ;  /* 0x0000002c002c7308 */ /* 0x000e220000000800 */
[----:B--2---:R-:W-:-:S07]  /*4cd0*/  FADD.FTZ R2, R86, R7 ;  /* 0x0000000756027221 */ /* 0x004fce0000010000 */
[----:B------:R-:W1:Y:S08]  /*4ce0*/  MUFU.EX2 R39, R39 ;  /* 0x0000002700277308 */ /* 0x000e700000000800 */
[----:B------:R2:W3:Y:S01]  /*4cf0*/  MUFU.EX2 R3, R46 ;  /* 0x0000002e00037308 */ /* 0x0004e20000000800 */
[----:B0-----:R-:W-:-:S07]  /*4d00*/  F2FP.SATFINITE.E4M3.F32.PACK_AB_MERGE_C R8, R44, R45, RZ ;  /* 0x0000002d2c08723e */ /* 0x001fce00048070ff */
[----:B------:R-:W-:Y:S01]  /*4d10*/  MUFU.EX2 R36, R36 ;  /* 0x0000002400247308 */ /* 0x000fe20000000800 */
[----:B-1----:R-:W-:-:S01]  /*4d20*/  FADD.FTZ R6, R39, R6 ;  /* 0x0000000627067221 */ /* 0x002fc20000010000 */
[----:B------:R-:W-:Y:S02]  /*4d30*/  F2FP.SATFINITE.E4M3.F32.PACK_AB_MERGE_C R139, R39, R54, R8 ;  /* 0x00000036278b723e */ /* 0x000fe40004807008 */
[----:B------:R-:W-:Y:S02]  /*4d40*/  CS2R R54, SRZ ;  /* 0x0000000000367805 */ /* 0x000fe4000001ff00 */
[----:B--2---:R-:W-:Y:S01]  /*4d50*/  CS2R R46, SRZ ;  /* 0x00000000002e7805 */ /* 0x004fe2000001ff00 */
[----:B------:R-:W-:-:S01]  /*4d60*/  FADD.FTZ R45, R45, R6 ;  /* 0x000000062d2d7221 */ /* 0x000fc20000010000 */
[----:B------:R-:W-:Y:S01]  /*4d70*/  CS2R R38, SRZ ;  /* 0x0000000000267805 */ /* 0x000fe2000001ff00 */
[----:B------:R-:W0:Y:S01]  /*4d80*/  MUFU.EX2 R29, R29 ;  /* 0x0000001d001d7308 */ /* 0x000e220000000800 */
[----:B---3--:R-:W-:-:S01]  /*4d90*/  FADD.FTZ R7, R3, R2 ;  /* 0x0000000203077221 */ /* 0x008fc20000010000 */
[----:B------:R-:W-:Y:S01]  /*4da0*/  FADD.FTZ R2, R44, R45 ;  /* 0x0000002d2c027221 */ /* 0x000fe20000010000 */
[----:B------:R-:W-:-:S02]  /*4db0*/  CS2R R44, SRZ ;  /* 0x00000000002c7805 */ /* 0x000fc4000001ff00 */
[----:B0-----:R-:W-:Y:S01]  /*4dc0*/  F2FP.SATFINITE.E4M3.F32.PACK_AB_MERGE_C R8, R29, R36, RZ ;  /* 0x000000241d08723e */ /* 0x001fe200048070ff */
[----:B------:R-:W-:-:S03]  /*4dd0*/  FADD.FTZ R36, R36, R7 ;  /* 0x0000000724247221 */ /* 0x000fc60000010000 */
[----:B------:R-:W-:Y:S01]  /*4de0*/  F2FP.SATFINITE.E4M3.F32.PACK_AB_MERGE_C R138, R3, R86, R8 ;  /* 0x00000056038a723e */ /* 0x000fe20004807008 */
[----:B------:R-:W-:-:S01]  /*4df0*/  FADD.FTZ R3, R29, R36 ;  /* 0x000000241d037221 */ /* 0x000fc20000010000 */
[----:B------:R-:W-:Y:S02]  /*4e00*/  CS2R R36, SRZ ;  /* 0x0000000000247805 */ /* 0x000fe4000001ff00 */
[----:B------:R-:W-:Y:S01]  /*4e10*/  CS2R R28, SRZ ;  /* 0x00000000001c7805 */ /* 0x000fe2000001ff00 */
[----:B------:R-:W-:Y:S06]  /*4e20*/  @!P3 BRA `(.L_x_12445) ;  /* 0x0000003400fcb947 */ /* 0x000fec0003800000 */
[----:B------:R-:W-:Y:S01]  /*4e30*/  IMAD.MOV.U32 R6, RZ, RZ, R57 ;  /* 0x000000ffff067224 */ /* 0x000fe200078e0039 */
[----:B------:R-:W-:Y:S01]  /*4e40*/  MOV R5, R58 ;  /* 0x0000003a00057202 */ /* 0x000fe20000000f00 */
[----:B------:R-:W-:Y:S01]  /*4e50*/  IMAD.MOV.U32 R55, RZ, RZ, RZ ;  /* 0x000000ffff377224 */ /* 0x000fe200078e00ff */
[----:B------:R-:W-:Y:S01]  /*4e60*/  UMOV UR25, UR37 ;  /* 0x0000002500197c82 */ /* 0x000fe20008000000 */
[----:B------:R-:W-:Y:S01]  /*4e70*/  UMOV UR24, UR39 ;  /* 0x0000002700187c82 */ /* 0x000fe20008000000 */
[----:B------:R-:W-:-:S05]  /*4e80*/  ULDC UR20, c[0x0][0x988] ;  /* 0x0002620000147ab9 */ /* 0x000fca0000000800 */
.L_x_12455:
[----:B------:R-:W-:-:S04]  /*4e90*/  UISETP.NE.AND UP1, UPT, UR24, 0x1, UPT ;  /* 0x000000011800788c */ /* 0x000fc8000bf25270 */
[----:B------:R-:W-:-:S04]  /*4ea0*/  USEL UR37, URZ, 0x1, UP1 ;  /* 0x000000013f257887 */ /* 0x000fc80008800000 */
[----:B------:R-:W-:Y:S01]  /*4eb0*/  ULOP3.LUT UR37, UR25, UR37, URZ, 0x3c, !UPT ;  /* 0x0000002519257292 */ /* 0x000fe2000f8e3c3f */
[----:B------:R-:W-:Y:S11]  /*4ec0*/  @!P0 BRA `(.L_x_12446) ;  /* 0x0000000000048947 */ /* 0x000ff60003800000 */
[----:B------:R-:W-:Y:S01]  /*4ed0*/  BPT.TRAP 0x1 ;  /* 0x000000040000795c */ /* 0x000fe20000300000 */
.L_x_12446:
        /* <DEDUP_REMOVED lines=9> */
.L_x_12447:
[----:B-1----:R-:W-:Y:S05]  /*4f70*/  @P3 BRA `(.L_x_12448) ;  /* 0x0000000000083947 */ /* 0x002fea0003800000 */
[----:B------:R-:W1:Y:S02]  /*4f80*/  SYNCS.PHASECHK.TRANS64.TRYWAIT P3, [UR21+0x13230], R7 ;  /* 0x01323007ff0075a7 */ /* 0x000e640008060155 */
[----:B-1----:R-:W-:Y:S05]  /*4f90*/  @!P3 BRA `(.L_x_12449) ;  /* 0x000000d8001cb947 */ /* 0x002fea0003800000 */
.L_x_12448:
        /* <DEDUP_REMOVED lines=64> */
.L_x_12450:
[----:B------:R-:W-:Y:S01]  /*53a0*/  ULEA UR11, UR24, UR45, 0x3 ;  /* 0x0000002d180b7291 */ /* 0x000fe2000f8e183f */
[----:B01----:R-:W-:-:S05]  /*53b0*/  IMAD.U32 R7, RZ, RZ, UR25 ;  /* 0x00000019ff077e24 */ /* 0x003fca000f8e00ff */
[----:B------:R-:W-:-:S04]  /*53c0*/  SHF.L.U32 R7, R7, 0x1f, RZ ;  /* 0x0000001f07077819 */ /* 0x000fc800000006ff */
[----:B------:R0:W1:Y:S01]  /*53d0*/  SYNCS.PHASECHK.TRANS64.TRYWAIT P3, [UR11+0x13250], R7 ;  /* 0x01325007ff0075a7 */ /* 0x000062000806014b */
[----:B------:R-:W-:Y:S05]  /*53e0*/  @!P0 BRA `(.L_x_12451) ;  /* 0x0000000000048947 */ /* 0x000fea0003800000 */
[----:B------:R-:W-:Y:S01]  /*53f0*/  BPT.TRAP 0x1 ;  /* 0x000000040000795c */ /* 0x000fe20000300000 */
.L_x_12451:
[----:B-1----:R-:W-:Y:S05]  /*5400*/  @P3 BRA `(.L_x_12452) ;  /* 0x0000000000083947 */ /* 0x002fea0003800000 */
[----:B------:R-:W1:Y:S02]  /*5410*/  SYNCS.PHASECHK.TRANS64.TRYWAIT P3, [UR11+0x13250], R7 ;  /* 0x01325007ff0075a7 */ /* 0x000e64000806014b */
[----:B-1----:R-:W-:Y:S05]  /*5420*/  @!P3 BRA `(.L_x_12453) ;  /* 0x000000d40010b947 */ /* 0x002fea0003800000 */
.L_x_12452:
        /* <DEDUP_REMOVED lines=15> */
[C---:B------:R-:W-:Y:S01]  /*5520*/  FMUL.FTZ R11, R0.reuse, R124 ;  /* 0x0000007c000b7220 */ /* 0x040fe20000410000 */
[----:B------:R-:W-:Y:S01]  /*5530*/  UIMAD UR10, UR24, 0x280, UR6 ;  /* 0x00000280180a78a4 */ /* 0x000fe2000f8e0206 */
[C---:B------:R-:W-:Y:S01]  /*5540*/  FMUL.FTZ R15, R0.reuse, R128 ;  /* 0x00000080000f7220 */ /* 0x040fe20000410000 */
[C---:B------:R-:W-:Y:S01]  /*5550*/  FMUL.FTZ R9, R0.reuse, R122 ;  /* 0x0000007a00097220 */ /* 0x040fe20000410000 */
[----:B------:R-:W-:Y:S02]  /*5560*/  IMAD.U32 R128, RZ, RZ, UR49 ;  /* 0x00000031ff807e24 */ /* 0x000fe4000f8e00ff */
[C---:B------:R-:W-:Y:S01]  /*5570*/  FMUL.FTZ R20, R0.reuse, R129 ;  /* 0x0000008100147220 */ /* 0x040fe20000410000 */
[C---:B------:R-:W-:Y:S01]  /*5580*/  FMUL.FTZ R121, R0.reuse, R132 ;  /* 0x0000008400797220 */ /* 0x040fe20000410000 */
[C---:B------:R-:W-:Y:S01]  /*5590*/  FMUL.FTZ R122, R0.reuse, R133 ;  /* 0x00000085007a7220 */ /* 0x040fe20000410000 */
[----:B------:R-:W-:Y:S01]  /*55a0*/  UMOV UR6, UR10 ;  /* 0x0000000a00067c82 */ /* 0x000fe20008000000 */
[----:B------:R-:W0:Y:S01]  /*55b0*/  MUFU.TANH R7, R7 ;  /* 0x0000000700077308 */ /* 0x000e220000002400 */
[----:B------:R-:W-:Y:S01]  /*55c0*/  QGMMA.64x64x32.F32.E4M3.E4M3 R24, R152, gdesc[UR4], R24, gsb0 ;  /* 0x00e0000498187df3 */ /* 0x000fe20008000818 */
[----:B------:R-:W-:Y:S01]  /*55d0*/  UIADD3 UR6, UR10, 0x80, URZ ;  /* 0x000000800a067890 */ /* 0x000fe2000fffe03f */
[C---:B------:R-:W-:Y:S01]  /*55e0*/  FMUL.FTZ R104, R0.reuse, R104 ;  /* 0x0000006800687220 */ /* 0x040fe20000410000 */
[----:B------:R-:W-:Y:S01]  /*55f0*/  UMOV UR7, 0xc0000010 ;  /* 0xc000001000077882 */ /* 0x000fe20000000000 */
        /* <DEDUP_REMOVED lines=63> */
[----:B------:R-:W-:-:S04]  /*59f0*/  FMUL.FTZ R71, R0, R71 ;  /* 0x0000004700477220 */ /* 0x000fc80000410000 */
        /* <DEDUP_REMOVED lines=9> */
[----:B------:R-:W-:Y:S01]  /*5a90*/  FMUL.FTZ R126, R0, R60 ;  /* 0x0000003c007e7220 */ /* 0x000fe20000410000 */
[----:B------:R-:W5:Y:S01]  /*5aa0*/  MUFU.TANH R109, R109 ;  /* 0x0000006d006d7308 */ /* 0x000f620000002400 */
[----:B------:R-:W-:Y:S01]  /*5ab0*/  @P2 SHF.R.U32.HI R84, RZ, UR6, R127 ;  /* 0x00000006ff542c19 */ /* 0x000fe2000801167f */
[----:B------:R-:W-:Y:S01]  /*5ac0*/  UMOV UR6, 0x1 ;  /* 0x0000000100067882 */ /* 0x000fe20000000000 */
[----:B------:R-:W-:Y:S01]  /*5ad0*/  IMAD.MOV.U32 R127, RZ, RZ, -0x2 ;  /* 0xfffffffeff7f7424 */ /* 0x000fe200078e00ff */
[----:B------:R-:W-:Y:S02]  /*5ae0*/  UIMAD UR6, UR23, -0xa0, UR6 ;  /* 0xffffff60170678a4 */ /* 0x000fe4000f8e0206 */
[----:B------:R-:W0:Y:S02]  /*5af0*/  SHFL.IDX PT, R131, R84, RZ, 0x1c1f ;  /* 0x001c1fff54837589 */ /* 0x000e2400000e0000 */
[----:B------:R-:W5:Y:S02]  /*5b00*/  MUFU.TANH R112, R112 ;  /* 0x0000007000707308 */ /* 0x000f640000002400 */
[----:B------:R-:W-:Y:S01]  /*5b10*/  IMAD R127, R16, R127, UR6 ;  /* 0x00000006107f7e24 */ /* 0x000fe2000f8e027f */
[----:B------:R-:W-:-:S04]  /*5b20*/  UIADD3 UR6, UR10, 0x100, URZ ;  /* 0x000001000a067890 */ /* 0x000fc8000fffe03f */
[----:B------:R-:W-:Y:S01]  /*5b30*/  IADD3 R60, -R128, UR48, R127 ;  /* 0x00000030803c7c10 */ /* 0x000fe2000fffe17f */
[----:B------:R-:W5:Y:S01]  /*5b40*/  MUFU.TANH R113, R113 ;  /* 0x0000007100717308 */ /* 0x000f620000002400 */
[----:B------:R-:W-:-:S07]  /*5b50*/  FMUL.FTZ R127, R0, R115 ;  /* 0x00000073007f7220 */ /* 0x000fce0000410000 */
[----:B------:R-:W5:Y:S01]  /*5b60*/  MUFU.TANH R116, R116 ;  /* 0x0000007400747308 */ /* 0x000f620000002400 */
[----:B0-----:R-:W-:-:S07]  /*5b70*/  IMAD.IADD R61, R60, 0x1, R131 ;  /* 0x000000013c3d7824 */ /* 0x001fce00078e0283 */
[----:B------:R-:W0:Y:S01]  /*5b80*/  MUFU.TANH R117, R117 ;  /* 0x0000007500757308 */ /* 0x000e220000002400 */
[C---:B------:R-:W-:Y:S02]  /*5b90*/  ISETP.GT.AND P5, PT, R61.reuse, RZ, PT ;  /* 0x000000ff3d00720c */ /* 0x040fe40003fa4270 */
[C---:B------:R-:W-:Y:S02]  /*5ba0*/  ISETP.GT.AND P6, PT, R61.reuse, 0x1, PT ;  /* 0x000000013d00780c */ /* 0x040fe40003fc4270 */
[----:B------:R-:W-:-:S03]  /*5bb0*/  ISETP.GT.AND P3, PT, R61, 0x8, PT ;  /* 0x000000083d00780c */ /* 0x000fc60003f64270 */
[----:B------:R-:W0:Y:S01]  /*5bc0*/  MUFU.TANH R88, R88 ;  /* 0x0000005800587308 */ /* 0x000e220000002400 */
[----:B------:R-:W-:Y:S02]  /*5bd0*/  ISETP.GT.AND P4, PT, R61, 0x9, PT ;  /* 0x000000093d00780c */ /* 0x000fe40003f84270 */
[----:B------:R-:W-:Y:S01]  /*5be0*/  FSEL R128, R7, -INF , P5 ;  /* 0xff80000007807808 */ /* 0x000fe20002800000 */
[----:B------:R-:W-:Y:S01]  /*5bf0*/  FMUL.FTZ R7, R0, R118 ;  /* 0x0000007600077220 */ /* 0x000fe20000410000 */
[----:B-1----:R-:W-:Y:S02]  /*5c00*/  FSEL R8, R8, -INF , P6 ;  /* 0xff80000008087808 */ /* 0x002fe40003000000 */
[----:B--2---:R-:W-:Y:S01]  /*5c10*/  FSEL R11, R11, -INF , P3 ;  /* 0xff8000000b0b7808 */ /* 0x004fe20001800000 */
[----:B------:R-:W1:Y:S01]  /*5c20*/  MUFU.TANH R89, R89 ;  /* 0x0000005900597308 */ /* 0x000e620000002400 */
[----:B---3--:R-:W-:Y:S02]  /*5c30*/  FSEL R12, R12, -INF , P4 ;  /* 0xff8000000c0c7808 */ /* 0x008fe40002000000 */
[----:B------:R-:W-:-:S02]  /*5c40*/  ISETP.GT.AND P5, PT, R61, 0x10, PT ;  /* 0x000000103d00780c */ /* 0x000fc40003fa4270 */
[C---:B------:R-:W-:Y:S02]  /*5c50*/  ISETP.GT.AND P6, PT, R61.reuse, 0x11, PT ;  /* 0x000000113d00780c */ /* 0x040fe40003fc4270 */
[C---:B------:R-:W-:Y:S01]  /*5c60*/  ISETP.GT.AND P3, PT, R61.reuse, 0x18, PT ;  /* 0x000000183d00780c */ /* 0x040fe20003f64270 */
[----:B------:R-:W2:Y:S01]  /*5c70*/  MUFU.TANH R92, R92 ;  /* 0x0000005c005c7308 */ /* 0x000ea20000002400 */
[----:B------:R-:W-:Y:S02]  /*5c80*/  ISETP.GT.AND P4, PT, R61, 0x19, PT ;  /* 0x000000193d00780c */ /* 0x000fe40003f84270 */
[----:B----4-:R-:W-:Y:S02]  /*5c90*/  FSEL R15, R15, -INF , P5 ;  /* 0xff8000000f0f7808 */ /* 0x010fe40002800000 */
[----:B-----5:R-:W-:Y:S02]  /*5ca0*/  FSEL R20, R20, -INF , P6 ;  /* 0xff80000014147808 */ /* 0x020fe40003000000 */
[----:B------:R-:W-:Y:S01]  /*5cb0*/  FSEL R121, R121, -INF , P3 ;  /* 0xff80000079797808 */ /* 0x000fe20001800000 */
[----:B------:R-:W3:Y:S01]  /*5cc0*/  MUFU.TANH R93, R93 ;  /* 0x0000005d005d7308 */ /* 0x000ee20000002400 */
[----:B------:R-:W-:-:S02]  /*5cd0*/  FSEL R122, R122, -INF , P4 ;  /* 0xff8000007a7a7808 */ /* 0x000fc40002000000 */
[C---:B------:R-:W-:Y:S02]  /*5ce0*/  ISETP.GT.AND P5, PT, R61.reuse, 0x20, PT ;  /* 0x000000203d00780c */ /* 0x040fe40003fa4270 */
[C---:B------:R-:W-:Y:S02]  /*5cf0*/  ISETP.GT.AND P6, PT, R61.reuse, 0x21, PT ;  /* 0x000000213d00780c */ /* 0x040fe40003fc4270 */
[C---:B------:R-:W-:Y:S01]  /*5d00*/  ISETP.GT.AND P3, PT, R61.reuse, 0x28, PT ;  /* 0x000000283d00780c */ /* 0x040fe20003f64270 */
[----:B------:R-:W4:Y:S01]  /*5d10*/  MUFU.TANH R96, R96 ;  /* 0x0000006000607308 */ /* 0x000f220000002400 */
[----:B------:R-:W-:Y:S01]  /*5d20*/  ISETP.GT.AND P4, PT, R61, 0x29, PT ;  /* 0x000000293d00780c */ /* 0x000fe20003f84270 */
[----:B------:R-:W-:Y:S02]  /*5d30*/  WARPGROUP.DEPBAR.LE gsb0, 0x0 ;  /* 0x00008000000079c5 */ /* 0x000fe40000010000 */
[----:B------:R-:W-:Y:S01]  /*5d40*/  FSEL R104, R104, -INF , P5 ;  /* 0xff80000068687808 */ /* 0x000fe20002800000 */
[----:B------:R-:W-:Y:S01]  /*5d50*/  WARPGROUP.ARRIVE ;  /* 0x00000000000079c5 */ /* 0x000fe20000000000 */
[----:B------:R-:W-:-:S02]  /*5d60*/  FSEL R105, R105, -INF , P6 ;  /* 0xff80000069697808 */ /* 0x000fc40003000000 */
[----:B------:R-:W5:Y:S01]  /*5d70*/  MUFU.TANH R97, R97 ;  /* 0x0000006100617308 */ /* 0x000f620000002400 */
[----:B------:R-:W-:Y:S02]  /*5d80*/  FSEL R108, R108, -INF , P3 ;  /* 0xff8000006c6c7808 */ /* 0x000fe40001800000 */
[----:B------:R-:W-:Y:S01]  /*5d90*/  FSEL R109, R109, -INF , P4 ;  /* 0xff8000006d6d7808 */ /* 0x000fe20002000000 */
[----:B------:R-:W-:Y:S01]  /*5da0*/  QGMMA.64x64x32.F32.E4M3.E4M3 R24, R144, gdesc[UR4], R24, gsb0 ;  /* 0x00e0000490187df3 */ /* 0x000fe20008000818 */
[C---:B------:R-:W-:Y:S01]  /*5db0*/  ISETP.GT.AND P5, PT, R61.reuse, 0x30, PT ;  /* 0x000000303d00780c */ /* 0x040fe20003fa4270 */
[----:B------:R-:W-:Y:S01]  /*5dc0*/  UIADD3 UR6, UR10, 0x180, URZ ;  /* 0x000001800a067890 */ /* 0x000fe2000fffe03f */
[C---:B------:R-:W-:Y:S01]  /*5dd0*/  ISETP.GT.AND P6, PT, R61.reuse, 0x31, PT ;  /* 0x000000313d00780c */ /* 0x040fe20003fc4270 */
[----:B------:R-:W5:Y:S01]  /*5de0*/  MUFU.TANH R100, R100 ;  /* 0x0000006400647308 */ /* 0x000f620000002400 */
[C---:B------:R-:W-:Y:S01]  /*5df0*/  ISETP.GT.AND P3, PT, R61.reuse, 0x38, PT ;  /* 0x000000383d00780c */ /* 0x040fe20003f64270 */
[----:B------:R-:W-:Y:S01]  /*5e00*/  UMOV UR7, 0xc0000010 ;  /* 0xc000001000077882 */ /* 0x000fe20000000000 */
[----:B------:R-:W-:-:S02]  /*5e10*/  ISETP.GT.AND P4, PT, R61, 0x39, PT ;  /* 0x000000393d00780c */ /* 0x000fc40003f84270 */
[----:B------:R-:W-:Y:S02]  /*5e20*/  FSEL R112, R112, -INF , P5 ;  /* 0xff80000070707808 */ /* 0x000fe40002800000 */
[----:B------:R-:W-:Y:S01]  /*5e30*/  FSEL R113, R113, -INF , P6 ;  /* 0xff80000071717808 */ /* 0x000fe20003000000 */
[----:B------:R-:W5:Y:S01]  /*5e40*/  MUFU.TANH R101, R101 ;  /* 0x0000006500657308 */ /* 0x000f620000002400 */
[----:B------:R-:W-:Y:S02]  /*5e50*/  FSEL R116, R116, -INF , P3 ;  /* 0xff80000074747808 */ /* 0x000fe40001800000 */
[----:B0-----:R-:W-:Y:S02]  /*5e60*/  FSEL R117, R117, -INF , P4 ;  /* 0xff80000075757808 */ /* 0x001fe40002000000 */
[C---:B------:R-:W-:Y:S02]  /*5e70*/  ISETP.GT.AND P5, PT, R61.reuse, 0x40, PT ;  /* 0x000000403d00780c */ /* 0x040fe40003fa4270 */
[C---:B------:R-:W-:Y:S01]  /*5e80*/  ISETP.GT.AND P6, PT, R61.reuse, 0x41, PT ;  /* 0x000000413d00780c */ /* 0x040fe20003fc4270 */
[----:B------:R-:W0:Y:S01]  /*5e90*/  MUFU.TANH R72, R72 ;  /* 0x0000004800487308 */ /* 0x000e220000002400 */
[----:B------:R-:W-:-:S02]  /*5ea0*/  ISETP.GT.AND P3, PT, R61, 0x48, PT ;  /* 0x000000483d00780c */ /* 0x000fc40003f64270 */
[----:B------:R-:W-:Y:S02]  /*5eb0*/  ISETP.GT.AND P4, PT, R61, 0x49, PT ;  /* 0x000000493d00780c */ /* 0x000fe40003f84270 */
[----:B------:R-:W-:Y:S02]  /*5ec0*/  FSEL R88, R88, -INF , P5 ;  /* 0xff80000058587808 */ /* 0x000fe40002800000 */
[----:B-1----:R-:W-:Y:S01]  /*5ed0*/  FSEL R89, R89, -INF , P6 ;  /* 0xff80000059597808 */ /* 0x002fe20003000000 */
[----:B------:R-:W1:Y:S01]  /*5ee0*/  MUFU.TANH R73, R73 ;  /* 0x0000004900497308 */ /* 0x000e620000002400 */
[----:B--2---:R-:W-:Y:S02]  /*5ef0*/  FSEL R92, R92, -INF , P3 ;  /* 0xff8000005c5c7808 */ /* 0x004fe40001800000 */
[----:B---3--:R-:W-:Y:S02]  /*5f00*/  FSEL R93, R93, -INF , P4 ;  /* 0xff8000005d5d7808 */ /* 0x008fe40002000000 */
[----:B------:R-:W-:-:S02]  /*5f10*/  ISETP.GT.AND P5, PT, R61, 0x50, PT ;  /* 0x000000503d00780c */ /* 0x000fc40003fa4270 */
[C---:B------:R-:W-:Y:S01]  /*5f20*/  ISETP.GT.AND P6, PT, R61.reuse, 0x51, PT ;  /* 0x000000513d00780c */ /* 0x040fe20003fc4270 */
[----:B------:R-:W2:Y:S01]  /*5f30*/  MUFU.TANH R76, R76 ;  /* 0x0000004c004c7308 */ /* 0x000ea20000002400 */
[C---:B------:R-:W-:Y:S02]  /*5f40*/  ISETP.GT.AND P3, PT, R61.reuse, 0x58, PT ;  /* 0x000000583d00780c */ /* 0x040fe40003f64270 */
[----:B------:R-:W-:Y:S02]  /*5f50*/  ISETP.GT.AND P4, PT, R61, 0x59, PT ;  /* 0x000000593d00780c */ /* 0x000fe40003f84270 */
[----:B----4-:R-:W-:Y:S02]  /*5f60*/  FSEL R96, R96, -INF , P5 ;  /* 0xff80000060607808 */ /* 0x010fe40002800000 */
[----:B-----5:R-:W-:Y:S01]  /*5f70*/  FSEL R97, R97, -INF , P6 ;  /* 0xff80000061617808 */ /* 0x020fe20003000000 */
[----:B------:R-:W3:Y:S01]  /*5f80*/  MUFU.TANH R77, R77 ;  /* 0x0000004d004d7308 */ /* 0x000ee20000002400 */
[----:B------:R-:W-:-:S02]  /*5f90*/  FSEL R100, R100, -INF , P3 ;  /* 0xff80000064647808 */ /* 0x000fc40001800000 */
[----:B------:R-:W-:Y:S02]  /*5fa0*/  FSEL R101, R101, -INF , P4 ;  /* 0xff80000065657808 */ /* 0x000fe40002000000 */
[C---:B------:R-:W-:Y:S02]  /*5fb0*/  ISETP.GT.AND P5, PT, R61.reuse, 0x60, PT ;  /* 0x000000603d00780c */ /* 0x040fe40003fa4270 */
[C---:B------:R-:W-:Y:S01]  /*5fc0*/  ISETP.GT.AND P6, PT, R61.reuse, 0x61, PT ;  /* 0x000000613d00780c */ /* 0x040fe20003fc4270 */
[----:B------:R-:W4:Y:S01]  /*5fd0*/  MUFU.TANH R80, R80 ;  /* 0x0000005000507308 */ /* 0x000f220000002400 */
[C---:B------:R-:W-:Y:S02]  /*5fe0*/  ISETP.GT.AND P3, PT, R61.reuse, 0x68, PT ;  /* 0x000000683d00780c */ /* 0x040fe40003f64270 */
[----:B------:R-:W-:Y:S02]  /*5ff0*/  ISETP.GT.AND P4, PT, R61, 0x69, PT ;  /* 0x000000693d00780c */ /* 0x000fe40003f84270 */
[----:B0-----:R-:W-:-:S02]  /*6000*/  FSEL R72, R72, -INF , P5 ;  /* 0xff80000048487808 */ /* 0x001fc40002800000 */
[----:B-1----:R-:W-:Y:S01]  /*6010*/  FSEL R73, R73, -INF , P6 ;  /* 0xff80000049497808 */ /* 0x002fe20003000000 */
[----:B------:R-:W0:Y:S01]  /*6020*/  MUFU.TANH R81, R81 ;  /* 0x0000005100517308 */ /* 0x000e220000002400 */
[----:B--2---:R-:W-:Y:S02]  /*6030*/  FSEL R76, R76, -INF , P3 ;  /* 0xff8000004c4c7808 */ /* 0x004fe40001800000 */
[----:B---3--:R-:W-:Y:S02]  /*6040*/  FSEL R77, R77, -INF , P4 ;  /* 0xff8000004d4d7808 */ /* 0x008fe40002000000 */
[C---:B------:R-:W-:Y:S02]  /*6050*/  ISETP.GT.AND P5, PT, R61.reuse, 0x70, PT ;  /* 0x000000703d00780c */ /* 0x040fe40003fa4270 */
[C---:B------:R-:W-:Y:S01]  /*6060*/  ISETP.GT.AND P6, PT, R61.reuse, 0x71, PT ;  /* 0x000000713d00780c */ /* 0x040fe20003fc4270 */
[----:B------:R-:W1:Y:S01]  /*6070*/  MUFU.TANH R125, R125 ;  /* 0x0000007d007d7308 */ /* 0x000e620000002400 */
[----:B------:R-:W-:-:S02]  /*6080*/  ISETP.GT.AND P3, PT, R61, 0x78, PT ;  /* 0x000000783d00780c */ /* 0x000fc40003f64270 */
[C---:B------:R-:W-:Y:S02]  /*6090*/  ISETP.GT.AND P4, PT, R61.reuse, 0x79, PT ;  /* 0x000000793d00780c */ /* 0x040fe40003f84270 */
[----:B----4-:R-:W-:Y:S02]  /*60a0*/  FSEL R80, R80, -INF , P5 ;  /* 0xff80000050507808 */ /* 0x010fe40002800000 */
[----:B------:R-:W-:Y:S01]  /*60b0*/  ISETP.GT.AND P5, PT, R61, 0x80, PT ;  /* 0x000000803d00780c */ /* 0x000fe20003fa4270 */
[----:B------:R-:W2:Y:S01]  /*60c0*/  MUFU.TANH R85, R85 ;  /* 0x0000005500557308 */ /* 0x000ea20000002400 */
[----:B0-----:R-:W-:Y:S01]  /*60d0*/  FSEL R81, R81, -INF , P6 ;  /* 0xff80000051517808 */ /* 0x001fe20003000000 */
[----:B------:R-:W-:Y:S02]  /*60e0*/  WARPGROUP.DEPBAR.LE gsb0, 0x0 ;  /* 0x00008000000079c5 */ /* 0x000fe40000010000 */
[----:B------:R-:W-:Y:S01]  /*60f0*/  ISETP.GT.AND P6, PT, R61, 0x81, PT ;  /* 0x000000813d00780c */ /* 0x000fe20003fc4270 */
[----:B------:R-:W-:-:S03]  /*6100*/  WARPGROUP.ARRIVE ;  /* 0x00000000000079c5 */ /* 0x000fc60000000000 */
[----:B------:R-:W0:Y:S01]  /*6110*/  MUFU.TANH R56, R56 ;  /* 0x0000003800387308 */ /* 0x000e220000002400 */
[----:B-1----:R-:W-:Y:S02]  /*6120*/  FSEL R125, R125, -INF , P3 ;  /* 0xff8000007d7d7808 */ /* 0x002fe40001800000 */
[----:B------:R-:W-:Y:S01]  /*6130*/  ISETP.GT.AND P3, PT, R61, 0x88, PT ;  /* 0x000000883d00780c */ /* 0x000fe20003f64270 */
[----:B------:R-:W-:Y:S01]  /*6140*/  QGMMA.64x64x32.F32.E4M3.E4M3 R24, R140, gdesc[UR4], R24, gsb0 ;  /* 0x00e000048c187df3 */ /* 0x000fe20008000818 */
[----:B------:R-:W-:Y:S01]  /*6150*/  UIADD3 UR6, UR10, 0x200, URZ ;  /* 0x000002000a067890 */ /* 0x000fe2000fffe03f */
[----:B------:R-:W-:Y:S02]  /*6160*/  UMOV UR7, 0xc0000010 ;  /* 0xc000001000077882 */ /* 0x000fe40000000000 */
[----:B------:R-:W1:Y:S01]  /*6170*/  MUFU.TANH R57, R57 ;  /* 0x0000003900397308 */ /* 0x000e620000002400 */
[----:B--2---:R-:W-:Y:S02]  /*6180*/  FSEL R85, R85, -INF , P4 ;  /* 0xff80000055557808 */ /* 0x004fe40002000000 */
[----:B------:R-:W-:-:S05]  /*6190*/  ISETP.GT.AND P4, PT, R61, 0x89, PT ;  /* 0x000000893d00780c */ /* 0x000fca0003f84270 */
[----:B------:R-:W2:Y:S01]  /*61a0*/  MUFU.TANH R126, R126 ;  /* 0x0000007e007e7308 */ /* 0x000ea20000002400 */
[----:B0-----:R-:W-:Y:S02]  /*61b0*/  FSEL R56, R56, -INF , P5 ;  /* 0xff80000038387808 */ /* 0x001fe40002800000 */
[----:B------:R-:W-:-:S05]  /*61c0*/  ISETP.GT.AND P5, PT, R61, 0x90, PT ;  /* 0x000000903d00780c */ /* 0x000fca0003fa4270 */
[----:B------:R-:W0:Y:S01]  /*61d0*/  MUFU.TANH R115, R129 ;  /* 0x0000008100737308 */ /* 0x000e220000002400 */
[----:B-1----:R-:W-:Y:S02]  /*61e0*/  FSEL R57, R57, -INF , P6 ;  /* 0xff80000039397808 */ /* 0x002fe40003000000 */
[----:B------:R-:W-:-:S05]  /*61f0*/  ISETP.GT.AND P6, PT, R61, 0x91, PT ;  /* 0x000000913d00780c */ /* 0x000fca0003fc4270 */
[----:B------:R-:W-:Y:S01]  /*6200*/  MUFU.TANH R64, R64 ;  /* 0x0000004000407308 */ /* 0x000fe20000002400 */
[----:B--2---:R-:W-:Y:S02]  /*6210*/  FSEL R126, R126, -INF , P3 ;  /* 0xff8000007e7e7808 */ /* 0x004fe40001800000 */
[----:B------:R-:W-:-:S05]  /*6220*/  ISETP.GT.AND P3, PT, R61, 0x98, PT ;  /* 0x000000983d00780c */ /* 0x000fca0003f64270 */
[----:B------:R-:W-:Y:S01]  /*6230*/  MUFU.TANH R9, R9 ;  /* 0x0000000900097308 */ /* 0x000fe20000002400 */
[----:B0-----:R-:W-:Y:S02]  /*6240*/  FSEL R115, R115, -INF , P4 ;  /* 0xff80000073737808 */ /* 0x001fe40002000000 */
        /* <DEDUP_REMOVED lines=86> */
[----:B0-----:R-:W-:-:S07]  /*67b0*/  IMAD.IADD R60, R60, 0x1, R129 ;  /* 0x000000013c3c7824 */ /* 0x001fce00078e0281 */
[----:B------:R-:W0:Y:S01]  /*67c0*/  MUFU.TANH R75, R75 ;  /* 0x0000004b004b7308 */ /* 0x000e220000002400 */
[----:B--2---:R-:W-:Y:S01]  /*67d0*/  FMNMX.FTZ R58, R119, R58, !PT ;  /* 0x0000003a773a7209 */ /* 0x004fe20007810000 */
[----:B------:R-:W-:Y:S01]  /*67e0*/  IMAD.U32 R119, RZ, RZ, UR20 ;  /* 0x00000014ff777e24 */ /* 0x000fe2000f8e00ff */
[C---:B------:R-:W-:Y:S02]  /*67f0*/  ISETP.GT.AND P6, PT, R60.reuse, RZ, PT ;  /* 0x000000ff3c00720c */ /* 0x040fe40003fc4270 */
[----:B------:R-:W-:-:S03]  /*6800*/  ISETP.GT.AND P4, PT, R60, 0x1, PT ;  /* 0x000000013c00780c */ /* 0x000fc60003f84270 */
[----:B------:R-:W2:Y:S01]  /*6810*/  MUFU.TANH R78, R78 ;  /* 0x0000004e004e7308 */ /* 0x000ea20000002400 */
[----:B------:R-:W-:Y:S01]  /*6820*/  FSEL R9, R9, -INF , P6 ;  /* 0xff80000009097808 */ /* 0x000fe20003000000 */
[----:B------:R-:W-:-:S01]  /*6830*/  FFMA.FTZ R84, R58, R119, -8 ;  /* 0xc10000003a547423 */ /* 0x000fc20000010077 */
[C---:B------:R-:W-:Y:S02]  /*6840*/  ISETP.GT.AND P5, PT, R60.reuse, 0x8, PT ;  /* 0x000000083c00780c */ /* 0x040fe40003fa4270 */
[----:B------:R-:W-:Y:S02]  /*6850*/  ISETP.GT.AND P6, PT, R60, 0x10, PT ;  /* 0x000000103c00780c */ /* 0x000fe40003fc4270 */
[----:B------:R-:W-:Y:S01]  /*6860*/  FSEL R10, R10, -INF , P4 ;  /* 0xff8000000a0a7808 */ /* 0x000fe20002000000 */
[----:B------:R-:W2:Y:S01]  /*6870*/  MUFU.TANH R124, R124 ;  /* 0x0000007c007c7308 */ /* 0x000ea20000002400 */
[----:B------:R-:W-:Y:S02]  /*6880*/  FSEL R13, R13, -INF , P5 ;  /* 0xff8000000d0d7808 */ /* 0x000fe40002800000 */
[----:B------:R-:W-:-:S02]  /*6890*/  FSEL R21, R21, -INF , P6 ;  /* 0xff80000015157808 */ /* 0x000fc40003000000 */
[C---:B------:R-:W-:Y:S02]  /*68a0*/  ISETP.GT.AND P4, PT, R60.reuse, 0x11, PT ;  /* 0x000000113c00780c */ /* 0x040fe40003f84270 */
[C---:B------:R-:W-:Y:S01]  /*68b0*/  ISETP.GT.AND P5, PT, R60.reuse, 0x18, PT ;  /* 0x000000183c00780c */ /* 0x040fe20003fa4270 */
[----:B------:R-:W2:Y:S01]  /*68c0*/  MUFU.TANH R79, R79 ;  /* 0x0000004f004f7308 */ /* 0x000ea20000002400 */
[----:B------:R-:W-:Y:S02]  /*68d0*/  ISETP.GT.AND P6, PT, R60, 0x20, PT ;  /* 0x000000203c00780c */ /* 0x000fe40003fc4270 */
[----:B------:R-:W-:Y:S02]  /*68e0*/  FSEL R120, R120, -INF , P4 ;  /* 0xff80000078787808 */ /* 0x000fe40002000000 */
[----:B------:R-:W-:Y:S02]  /*68f0*/  FSEL R123, R123, -INF , P5 ;  /* 0xff8000007b7b7808 */ /* 0x000fe40002800000 */
[----:B------:R-:W-:Y:S01]  /*6900*/  FSEL R106, R106, -INF , P6 ;  /* 0xff8000006a6a7808 */ /* 0x000fe20003000000 */
[----:B------:R-:W2:Y:S01]  /*6910*/  MUFU.TANH R83, R83 ;  /* 0x0000005300537308 */ /* 0x000ea20000002400 */
[----:B------:R-:W-:-:S02]  /*6920*/  ISETP.GT.AND P4, PT, R60, 0x21, PT ;  /* 0x000000213c00780c */ /* 0x000fc40003f84270 */
[C---:B------:R-:W-:Y:S02]  /*6930*/  ISETP.GT.AND P5, PT, R60.reuse, 0x28, PT ;  /* 0x000000283c00780c */ /* 0x040fe40003fa4270 */
[----:B------:R-:W-:Y:S02]  /*6940*/  ISETP.GT.AND P6, PT, R60, 0x30, PT ;  /* 0x000000303c00780c */ /* 0x000fe40003fc4270 */
[----:B------:R-:W-:Y:S01]  /*6950*/  FSEL R107, R107, -INF , P4 ;  /* 0xff8000006b6b7808 */ /* 0x000fe20002000000 */
[----:B------:R-:W2:Y:S01]  /*6960*/  MUFU.TANH R86, R86 ;  /* 0x0000005600567308 */ /* 0x000ea20000002400 */
[----:B------:R-:W-:Y:S02]  /*6970*/  FSEL R110, R110, -INF , P5 ;  /* 0xff8000006e6e7808 */ /* 0x000fe40002800000 */
[----:B------:R-:W-:Y:S02]  /*6980*/  FSEL R114, R114, -INF , P6 ;  /* 0xff80000072727808 */ /* 0x000fe40003000000 */
[----:B------:R-:W-:-:S02]  /*6990*/  ISETP.GT.AND P4, PT, R60, 0x31, PT ;  /* 0x000000313c00780c */ /* 0x000fc40003f84270 */
[C---:B------:R-:W-:Y:S01]  /*69a0*/  ISETP.GT.AND P5, PT, R60.reuse, 0x38, PT ;  /* 0x000000383c00780c */ /* 0x040fe20003fa4270 */
[----:B------:R-:W2:Y:S01]  /*69b0*/  MUFU.TANH R111, R111 ;  /* 0x0000006f006f7308 */ /* 0x000ea20000002400 */
[C---:B------:R-:W-:Y:S02]  /*69c0*/  ISETP.GT.AND P6, PT, R60.reuse, 0x39, PT ;  /* 0x000000393c00780c */ /* 0x040fe40003fc4270 */
        /* <DEDUP_REMOVED lines=14> */
[----:B------:R-:W-:Y:S02]  /*6ab0*/  ISETP.GT.AND P6, PT, R60, 0x51, PT ;  /* 0x000000513c00780c */ /* 0x000fe40003fc4270 */
        /* <DEDUP_REMOVED lines=12> */
[C---:B------:R-:W-:Y:S01]  /*6b80*/  ISETP.GT.AND P4, PT, R60.reuse, 0x61, PT ;  /* 0x000000613c00780c */ /* 0x040fe20003f84270 */
[----:B------:R-:W4:Y:S01]  /*6b90*/  MUFU.TANH R66, R66 ;  /* 0x0000004200427308 */ /* 0x000f220000002400 */
[C---:B------:R-:W-:Y:S02]  /*6ba0*/  ISETP.GT.AND P5, PT, R60.reuse, 0x68, PT ;  /* 0x000000683c00780c */ /* 0x040fe40003fa4270 */
[----:B------:R-:W-:Y:S02]  /*6bb0*/  ISETP.GT.AND P6, PT, R60, 0x69, PT ;  /* 0x000000693c00780c */ /* 0x000fe40003fc4270 */
[----:B------:R-:W-:Y:S02]  /*6bc0*/  FSEL R14, R14, -INF , P3 ;  /* 0xff8000000e0e7808 */ /* 0x000fe40001800000 */
[----:B------:R-:W-:Y:S01]  /*6bd0*/  ISETP.GT.AND P3, PT, R60, 0x19, PT ;  /* 0x000000193c00780c */ /* 0x000fe20003f64270 */
[----:B------:R-:W5:Y:S01]  /*6be0*/  MUFU.TANH R67, R67 ;  /* 0x0000004300437308 */ /* 0x000f620000002400 */
[----:B0-----:R-:W-:-:S02]  /*6bf0*/  FSEL R75, R75, -INF , P4 ;  /* 0xff8000004b4b7808 */ /* 0x001fc40002000000 */
[----:B--2---:R-:W-:Y:S02]  /*6c00*/  FSEL R78, R78, -INF , P5 ;  /* 0xff8000004e4e7808 */ /* 0x004fe40002800000 */
[----:B------:R-:W-:Y:S02]  /*6c10*/  FSEL R64, R64, -INF , P6 ;  /* 0xff80000040407808 */ /* 0x000fe40003000000 */
[C---:B------:R-:W-:Y:S01]  /*6c20*/  ISETP.GT.AND P4, PT, R60.reuse, 0x70, PT ;  /* 0x000000703c00780c */ /* 0x040fe20003f84270 */
[----:B------:R-:W0:Y:S01]  /*6c30*/  MUFU.TANH R70, R70 ;  /* 0x0000004600467308 */ /* 0x000e220000002400 */
[C---:B------:R-:W-:Y:S02]  /*6c40*/  ISETP.GT.AND P5, PT, R60.reuse, 0x71, PT ;  /* 0x000000713c00780c */ /* 0x040fe40003fa4270 */
[----:B------:R-:W-:Y:S02]  /*6c50*/  ISETP.GT.AND P6, PT, R60, 0x78, PT ;  /* 0x000000783c00780c */ /* 0x000fe40003fc4270 */
[----:B------:R-:W-:-:S02]  /*6c60*/  FSEL R124, R124, -INF , P3 ;  /* 0xff8000007c7c7808 */ /* 0x000fc40001800000 */
[----:B------:R-:W-:Y:S01]  /*6c70*/  ISETP.GT.AND P3, PT, R60, 0x29, PT ;  /* 0x000000293c00780c */ /* 0x000fe20003f64270 */
[----:B------:R-:W2:Y:S01]  /*6c80*/  MUFU.TANH R71, R71 ;  /* 0x0000004700477308 */ /* 0x000ea20000002400 */
[----:B------:R-:W-:Y:S02]  /*6c90*/  FSEL R79, R79, -INF , P4 ;  /* 0xff8000004f4f7808 */ /* 0x000fe40002000000 */
[----:B------:R-:W-:Y:S02]  /*6ca0*/  FSEL R83, R83, -INF , P5 ;  /* 0xff80000053537808 */ /* 0x000fe40002800000 */
[----:B------:R-:W-:Y:S02]  /*6cb0*/  FSEL R86, R86, -INF , P6 ;  /* 0xff80000056567808 */ /* 0x000fe40003000000 */
[C---:B------:R-:W-:Y:S02]  /*6cc0*/  ISETP.GT.AND P4, PT, R60.reuse, 0x79, PT ;  /* 0x000000793c00780c */ /* 0x040fe40003f84270 */
[----:B------:R-:W-:-:S02]  /*6cd0*/  ISETP.GT.AND P5, PT, R60, 0x80, PT ;  /* 0x000000803c00780c */ /* 0x000fc40003fa4270 */
[----:B------:R-:W-:Y:S02]  /*6ce0*/  ISETP.GT.AND P6, PT, R60, 0x81, PT ;  /* 0x000000813c00780c */ /* 0x000fe40003fc4270 */
[----:B------:R-:W-:Y:S02]  /*6cf0*/  FSEL R111, R111, -INF , P3 ;  /* 0xff8000006f6f7808 */ /* 0x000fe40001800000 */
[----:B------:R-:W-:Y:S02]  /*6d00*/  FSETP.NEU.FTZ.AND P3, PT, R58, -INF , PT ;  /* 0xff8000003a00780b */ /* 0x000fe40003f7d000 */
[----:B------:R-:W-:Y:S02]  /*6d10*/  FSEL R87, R87, -INF , P4 ;  /* 0xff80000057577808 */ /* 0x000fe40002000000 */
[----:B------:R-:W-:Y:S02]  /*6d20*/  FSEL R118, R118, -INF , P5 ;  /* 0xff80000076767808 */ /* 0x000fe40002800000 */
[----:B------:R-:W-:-:S02]  /*6d30*/  FSEL R59, R59, -INF , P6 ;  /* 0xff8000003b3b7808 */ /* 0x000fc40003000000 */
[C---:B------:R-:W-:Y:S02]  /*6d40*/  ISETP.GT.AND P4, PT, R60.reuse, 0x88, PT ;  /* 0x000000883c00780c */ /* 0x040fe40003f84270 */
[C---:B------:R-:W-:Y:S02]  /*6d50*/  ISETP.GT.AND P5, PT, R60.reuse, 0x89, PT ;  /* 0x000000893c00780c */ /* 0x040fe40003fa4270 */
[----:B------:R-:W-:Y:S02]  /*6d60*/  ISETP.GT.AND P6, PT, R60, 0x90, PT ;  /* 0x000000903c00780c */ /* 0x000fe40003fc4270 */
[----:B------:R-:W-:Y:S02]  /*6d70*/  FSEL R84, R84, RZ, P3 ;  /* 0x000000ff54547208 */ /* 0x000fe40001800000 */
[----:B------:R-:W-:Y:S02]  /*6d80*/  FMNMX.FTZ R129, R9, R6, !PT ;  /* 0x0000000609817209 */ /* 0x000fe40007810000 */
[----:B-1----:R-:W-:Y:S01]  /*6d90*/  FSEL R62, R62, -INF , P4 ;  /* 0xff8000003e3e7808 */ /* 0x002fe20002000000 */
[--C-:B------:R-:W-:Y:S01]  /*6da0*/  FFMA.FTZ R119, R8, UR20, -R84.reuse ;  /* 0x0000001408777c23 */ /* 0x100fe20008010854 */
[----:B---3--:R-:W-:Y:S01]  /*6db0*/  FSEL R63, R63, -INF , P5 ;  /* 0xff8000003f3f7808 */ /* 0x008fe20002800000 */
[--C-:B------:R-:W-:Y:S01]  /*6dc0*/  FFMA.FTZ R8, R11, UR20, -R84.reuse ;  /* 0x000000140b087c23 */ /* 0x100fe20008010854 */
[----:B----4-:R-:W-:Y:S01]  /*6dd0*/  FSEL R66, R66, -INF , P6 ;  /* 0xff80000042427808 */ /* 0x010fe20003000000 */
[--C-:B------:R-:W-:Y:S01]  /*6de0*/  FFMA.FTZ R11, R12, UR20, -R84.reuse ;  /* 0x000000140c0b7c23 */ /* 0x100fe20008010854 */
[C---:B------:R-:W-:Y:S01]  /*6df0*/  ISETP.GT.AND P4, PT, R60.reuse, 0x91, PT ;  /* 0x000000913c00780c */ /* 0x040fe20003f84270 */
[--C-:B------:R-:W-:Y:S01]  /*6e00*/  FFMA.FTZ R12, R15, UR20, -R84.reuse ;  /* 0x000000140f0c7c23 */ /* 0x100fe20008010854 */
[----:B------:R-:W-:Y:S01]  /*6e10*/  ISETP.GT.AND P5, PT, R60, 0x98, PT ;  /* 0x000000983c00780c */ /* 0x000fe20003fa4270 */
[--C-:B------:R-:W-:Y:S01]  /*6e20*/  FFMA.FTZ R15, R20, UR20, -R84.reuse ;  /* 0x00000014140f7c23 */ /* 0x100fe20008010854 */
[----:B------:R-:W-:Y:S01]  /*6e30*/  ISETP.GT.AND P6, PT, R60, 0x99, PT ;  /* 0x000000993c00780c */ /* 0x000fe20003fc4270 */
        /* <DEDUP_REMOVED lines=8> */
[----:B-----5:R-:W-:Y:S01]  /*6ec0*/  FSEL R67, R67, -INF , P4 ;  /* 0xff80000043437808 */ /* 0x020fe20002000000 */
[--C-:B------:R-:W-:Y:S01]  /*6ed0*/  FFMA.FTZ R105, R105, UR20, -R84.reuse ;  /* 0x0000001469697c23 */ /* 0x100fe20008010854 */
[----:B------:R-:W-:Y:S01]  /*6ee0*/  FMNMX.FTZ R104, R14, R129, !PT ;  /* 0x000000810e687209 */ /* 0x000fe20007810000 */
[--C-:B------:R-:W-:Y:S01]  /*6ef0*/  FFMA.FTZ R109, R109, UR20, -R84.reuse ;  /* 0x000000146d6d7c23 */ /* 0x100fe20008010854 */
[----:B0-----:R-:W-:Y:S01]  /*6f00*/  FSEL R70, R70, -INF , P5 ;  /* 0xff80000046467808 */ /* 0x001fe20002800000 */
[--C-:B------:R-:W-:Y:S01]  /*6f10*/  FFMA.FTZ R113, R113, UR20, -R84.reuse ;  /* 0x0000001471717c23 */ /* 0x100fe20008010854 */
[----:B------:R-:W-:Y:S01]  /*6f20*/  FMNMX.FTZ R129, R21, R104, !PT ;  /* 0x0000006815817209 */ /* 0x000fe20007810000 */
[--C-:B------:R-:W-:Y:S01]  /*6f30*/  FFMA.FTZ R117, R117, UR20, -R84.reuse ;  /* 0x0000001475757c23 */ /* 0x100fe20008010854 */
[----:B-1----:R-:W-:-:S01]  /*6f40*/  FFMA.FTZ R122, R116, UR20, -R84 ;  /* 0x00000014747a7c23 */ /* 0x002fc20008010854 */
[----:B--2---:R-:W-:Y:S01]  /*6f50*/  FSEL R71, R71, -INF , P6 ;  /* 0xff80000047477808 */ /* 0x004fe20003000000 */
        /* <DEDUP_REMOVED lines=71> */
[----:B0-----:R-:W-:Y:S01]  /*73d0*/  FMNMX.FTZ R122, R71, R116, !PT ;  /* 0x00000074477a7209 */ /* 0x001fe20007810000 */
        /* <DEDUP_REMOVED lines=8> */
[----:B------:R-:W-:-:S05]  /*7460*/  IMAD.U32 R126, RZ, RZ, UR20 ;  /* 0x00000014ff7e7e24 */ /* 0x000fca000f8e00ff */
[----:B------:R-:W-:Y:S01]  /*7470*/  MUFU.EX2 R93, R93 ;  /* 0x0000005d005d7308 */ /* 0x000fe20000000800 */
[----:B------:R-:W0:Y:S07]  /*7480*/  SHFL.BFLY PT, R130, R129, 0x1, 0x1f ;  /* 0x0c201f0081827f89 */ /* 0x000e2e00000e0000 */
[----:B------:R-:W-:Y:S08]  /*7490*/  MUFU.EX2 R96, R96 ;  /* 0x0000006000607308 */ /* 0x000ff00000000800 */
[----:B------:R-:W-:Y:S08]  /*74a0*/  MUFU.EX2 R97, R97 ;  /* 0x0000006100617308 */ /* 0x000ff00000000800 */
[----:B------:R-:W-:Y:S01]  /*74b0*/  MUFU.EX2 R100, R100 ;  /* 0x0000006400647308 */ /* 0x000fe20000000800 */
[----:B0-----:R-:W-:-:S02]  /*74c0*/  FMNMX.FTZ R57, R129, R130, !PT ;  /* 0x0000008281397209 */ /* 0x001fc40007810000 */
[----:B------:R-:W-:Y:S02]  /*74d0*/  FSEL R130, R58, RZ, P3 ;  /* 0x000000ff3a827208 */ /* 0x000fe40001800000 */
[C---:B------:R-:W-:Y:S01]  /*74e0*/  FSETP.NEU.FTZ.AND P4, PT, R57.reuse, -INF , PT ;  /* 0xff8000003900780b */ /* 0x040fe20003f9d000 */
[----:B------:R-:W-:Y:S02]  /*74f0*/  FFMA.FTZ R126, R57, R126, -8 ;  /* 0xc1000000397e7423 */ /* 0x000fe4000001007e */
[----:B------:R-:W-:Y:S01]  /*7500*/  MUFU.EX2 R101, R101 ;  /* 0x0000006500657308 */ /* 0x000fe20000000800 */
[----:B------:R-:W-:-:S01]  /*7510*/  FADD.FTZ R130, -R130, R5 ;  /* 0x0000000582827221 */ /* 0x000fc20000010100 */
[----:B------:R-:W-:Y:S02]  /*7520*/  FSEL R129, R57, RZ, P4 ;  /* 0x000000ff39817208 */ /* 0x000fe40002000000 */
[----:B------:R-:W-:-:S03]  /*7530*/  FSEL R84, R126, RZ, P4 ;  /* 0x000000ff7e547208 */ /* 0x000fc60002000000 */
[----:B------:R-:W-:Y:S01]  /*7540*/  FADD.FTZ R129, -R129, R6 ;  /* 0x0000000681817221 */ /* 0x000fe20000010100 */
[----:B------:R-:W-:Y:S01]  /*7550*/  MUFU.EX2 R72, R72 ;  /* 0x0000004800487308 */ /* 0x000fe20000000800 */
[----:B------:R-:W-:-:S01]  /*7560*/  FFMA.FTZ R126, R61, UR20, -R84 ;  /* 0x000000143d7e7c23 */ /* 0x000fc20008010854 */
[--C-:B------:R-:W-:Y:S01]  /*7570*/  FFMA.FTZ R61, R90, UR20, -R84.reuse ;  /* 0x000000145a3d7c23 */ /* 0x100fe20008010854 */
[----:B------:R-:W-:-:S01]  /*7580*/  FFMA.FTZ R90, R91, UR20, -R84 ;  /* 0x000000145b5a7c23 */ /* 0x000fc20008010854 */
[----:B------:R-:W-:Y:S01]  /*7590*/  FMUL.FTZ R91, R130, UR20 ;  /* 0x00000014825b7c20 */ /* 0x000fe20008410000 */
[----:B------:R-:W-:-:S01]  /*75a0*/  FFMA.FTZ R9, R9, UR20, -R84 ;  /* 0x0000001409097c23 */ /* 0x000fc20008010854 */
[----:B------:R-:W-:Y:S01]  /*75b0*/  FMUL.FTZ R6, R129, UR20 ;  /* 0x0000001481067c20 */ /* 0x000fe20008410000 */
        /* <DEDUP_REMOVED lines=140> */
[----:B------:R-:W-:-:S06]  /*7e80*/  IMAD.U32 R130, RZ, RZ, UR21 ;  /* 0x00000015ff827e24 */ /* 0x000fcc000f8e00ff */
[----:B------:R-:W0:Y:S01]  /*7e90*/  MUFU.EX2 R87, R87 ;  /* 0x0000005700577308 */ /* 0x000e220000000800 */
[----:B--2---:R-:W-:-:S07]  /*7ea0*/  FADD.FTZ R2, R86, R3 ;  /* 0x0000000356027221 */ /* 0x004fce0000010000 */
[----:B------:R-:W2:Y:S01]  /*7eb0*/  MUFU.EX2 R125, R125 ;  /* 0x0000007d007d7308 */ /* 0x000ea20000000800 */
[----:B-1----:R-:W-:-:S07]  /*7ec0*/  FADD.FTZ R70, R56, R129 ;  /* 0x0000008138467221 */ /* 0x002fce0000010000 */
[----:B------:R-:W1:Y:S01]  /*7ed0*/  MUFU.EX2 R118, R118 ;  /* 0x0000007600767308 */ /* 0x000e620000000800 */
[----:B0-----:R-:W-:-:S01]  /*7ee0*/  FADD.FTZ R3, R87, R2 ;  /* 0x0000000257037221 */ /* 0x001fc20000010000 */
[----:B------:R-:W-:-:S05]  /*7ef0*/  @!P1 VIADD R2, R130, 0x13240 ;  /* 0x0001324082029836 */ /* 0x000fca0000000000 */
[----:B------:R-:W-:Y:S01]  /*7f00*/  @!P1 PRMT R2, RZ, 0x654, R2 ;  /* 0x00000654ff029816 */ /* 0x000fe20000000002 */
[----:B------:R-:W0:Y:S01]  /*7f10*/  MUFU.EX2 R122, R122 ;  /* 0x0000007a007a7308 */ /* 0x000e220000000800 */
[----:B--2---:R-:W-:-:S01]  /*7f20*/  FADD.FTZ R129, R125, R70 ;  /* 0x000000467d817221 */ /* 0x004fc20000010000 */
[----:B------:R-:W-:Y:S01]  /*7f30*/  FFMA.FTZ R70, R71, UR20, -R84 ;  /* 0x0000001447467c23 */ /* 0x000fe20008010854 */
[----:B------:R2:W-:Y:S05]  /*7f40*/  @!P1 SYNCS.ARRIVE.TRANS64.RED.A1T0 RZ, [R2+URZ], RZ ;  /* 0x000000ff02ff99a7 */ /* 0x0005ea000810043f */
        /* <DEDUP_REMOVED lines=26> */
.L_x_12454:
        /* <DEDUP_REMOVED lines=83> */
.L_x_12445:
[----:B------:R-:W-:-:S13]  /*8620*/  ISETP.LE.AND P2, PT, RZ, UR23, PT ;  /* 0x00000017ff007c0c */ /* 0x000fda000bf43270 */
[----:B------:R-:W-:Y:S05]  /*8630*/  @!P2 BRA `(.L_x_12456) ;  /* 0x0000002c0020a947 */ /* 0x000fea0003800000 */
[----:B------:R-:W-:Y:S01]  /*8640*/  IMAD.MOV.U32 R6, RZ, RZ, R57 ;  /* 0x000000ffff067224 */ /* 0x000fe200078e0039 */
[----:B------:R-:W-:Y:S01]  /*8650*/  UMOV UR22, UR37 ;  /* 0x0000002500167c82 */ /* 0x000fe20008000000 */
[----:B------:R-:W-:Y:S01]  /*8660*/  IMAD.MOV.U32 R5, RZ, RZ, R58 ;  /* 0x000000ffff057224 */ /* 0x000fe200078e003a */
[----:B------:R-:W-:Y:S01]  /*8670*/  UMOV UR21, UR39 ;  /* 0x0000002700157c82 */ /* 0x000fe20008000000 */
[----:B------:R-:W-:-:S05]  /*8680*/  ULDC UR20, c[0x0][0x988] ;  /* 0x0002620000147ab9 */ /* 0x000fca0000000800 */
.L_x_12466:
[----:B------:R-:W-:-:S04]  /*8690*/  UIADD3 UR39, UR21, 0x1, URZ ;  /* 0x0000000115277890 */ /* 0x000fc8000fffe03f */
[----:B------:R-:W-:-:S04]  /*86a0*/  UISETP.NE.AND UP0, UPT, UR39, 0x2, UPT ;  /* 0x000000022700788c */ /* 0x000fc8000bf05270 */
[----:B------:R-:W-:Y:S02]  /*86b0*/  USEL UR37, URZ, 0x1, UP0 ;  /* 0x000000013f257887 */ /* 0x000fe40008000000 */
[----:B------:R-:W-:Y:S02]  /*86c0*/  USEL UR39, UR39, URZ, UP0 ;  /* 0x0000003f27277287 */ /* 0x000fe40008000000 */
[----:B------:R-:W-:Y:S01]  /*86d0*/  ULOP3.LUT UR37, UR22, UR37, URZ, 0x3c, !UPT ;  /* 0x0000002516257292 */ /* 0x000fe2000f8e3c3f */
[----:B------:R-:W-:Y:S11]  /*86e0*/  @!P0 BRA `(.L_x_12457) ;  /* 0x0000000000048947 */ /* 0x000ff60003800000 */
[----:B------:R-:W-:Y:S01]  /*86f0*/  BPT.TRAP 0x1 ;  /* 0x000000040000795c */ /* 0x000fe20000300000 */
.L_x_12457:
[----:B------:R-:W-:Y:S01]  /*8700*/  ULEA UR6, UR39, UR45, 0x3 ;  /* 0x0000002d27067291 */ /* 0x000fe2000f8e183f */
[----:B------:R-:W-:-:S05]  /*8710*/  IMAD.U32 R7, RZ, RZ, UR37 ;  /* 0x00000025ff077e24 */ /* 0x000fca000f8e00ff */
[----:B------:R-:W-:-:S04]  /*8720*/  SHF.L.U32 R7, R7, 0x1f, RZ ;  /* 0x0000001f07077819 */ /* 0x000fc800000006ff */
[----:B------:R0:W1:Y:S01]  /*8730*/  SYNCS.PHASECHK.TRANS64.TRYWAIT P2, [UR6+0x13230], R7 ;  /* 0x01323007ff0075a7 */ /* 0x0000620008040146 */
[----:B------:R-:W-:Y:S05]  /*8740*/  @!P0 BRA `(.L_x_12458) ;  /* 0x0000000000048947 */ /* 0x000fea0003800000 */
[----:B------:R-:W-:Y:S01]  /*8750*/  BPT.TRAP 0x1 ;  /* 0x000000040000795c */ /* 0x000fe20000300000 */
.L_x_12458:
[----:B-1----:R-:W-:Y:S05]  /*8760*/  @P2 BRA `(.L_x_12459) ;  /* 0x0000000000082947 */ /* 0x002fea0003800000 */
[----:B------:R-:W1:Y:S02]  /*8770*/  SYNCS.PHASECHK.TRANS64.TRYWAIT P2, [UR6+0x13230], R7 ;  /* 0x01323007ff0075a7 */ /* 0x000e640008040146 */
[----:B-1----:R-:W-:Y:S05]  /*8780*/  @!P2 BRA `(.L_x_12460) ;  /* 0x000000a00050a947 */ /* 0x002fea0003800000 */
.L_x_12459:
        /* <DEDUP_REMOVED lines=64> */
.L_x_12461:
[----:B------:R-:W-:Y:S01]  /*8b90*/  ULEA UR11, UR21, UR45, 0x3 ;  /* 0x0000002d150b7291 */ /* 0x000fe2000f8e183f */
[----:B01----:R-:W-:-:S05]  /*8ba0*/  IMAD.U32 R7, RZ, RZ, UR22 ;  /* 0x00000016ff077e24 */ /* 0x003fca000f8e00ff */
[----:B------:R-:W-:-:S04]  /*8bb0*/  SHF.L.U32 R7, R7, 0x1f, RZ ;  /* 0x0000001f07077819 */ /* 0x000fc800000006ff */
[----:B------:R0:W1:Y:S01]  /*8bc0*/  SYNCS.PHASECHK.TRANS64.TRYWAIT P2, [UR11+0x13250], R7 ;  /* 0x01325007ff0075a7 */ /* 0x000062000804014b */
[----:B------:R-:W-:Y:S05]  /*8bd0*/  @!P0 BRA `(.L_x_12462) ;  /* 0x0000000000048947 */ /* 0x000fea0003800000 */
[----:B------:R-:W-:Y:S01]  /*8be0*/  BPT.TRAP 0x1 ;  /* 0x000000040000795c */ /* 0x000fe20000300000 */
.L_x_12462:
[----:B-1----:R-:W-:Y:S05]  /*8bf0*/  @P2 BRA `(.L_x_12463) ;  /* 0x0000000000082947 */ /* 0x002fea0003800000 */
[----:B------:R-:W1:Y:S02]  /*8c00*/  SYNCS.PHASECHK.TRANS64.TRYWAIT P2, [UR11+0x13250], R7 ;  /* 0x01325007ff0075a7 */ /* 0x000e64000804014b */
[----:B-1----:R-:W-:Y:S05]  /*8c10*/  @!P2 BRA `(.L_x_12464) ;  /* 0x0000009c0044a947 */ /* 0x002fea0003800000 */
.L_x_12463:
        /* <DEDUP_REMOVED lines=380> */
[----:B------:R-:W-:-:S02]  /*a3e0*/  IMAD.U32 R130, RZ, RZ, UR39 ;  /* 0x00000027ff827e24 */ /* 0x000fc4000f8e00ff */
[----:B------:R-:W-:-:S01]  /*a3f0*/  FFMA.FTZ R67, R67, UR20, -R125 ;  /* 0x0000001443437c23 */ /* 0x000fc2000801087d */
        /* <DEDUP_REMOVED lines=153> */
.L_x_12465:
        /* <DEDUP_REMOVED lines=83> */
.L_x_12456:
[----:B------:R-:W-:Y:S06]  /*b2c0*/  BAR.ARV 0x8, 0x200 ;  /* 0x0208000000007b1d */ /* 0x000fec0000002000 */
[----:B------:R-:W-:Y:S05]  /*b2d0*/  @!P0 BRA `(.L_x_12467) ;  /* 0x0000000000048947 */ /* 0x000fea0003800000 */
[----:B------:R-:W-:Y:S01]  /*b2e0*/  BPT.TRAP 0x1 ;  /* 0x000000040000795c */ /* 0x000fe20000300000 */
.L_x_12467:
[----:B------:R-:W-:Y:S01]  /*b2f0*/  ULEA UR14, UR39, UR45, 0x3 ;  /* 0x0000002d270e7291 */ /* 0x000fe2000f8e183f */
[----:B------:R-:W-:-:S05]  /*b300*/  IMAD.U32 R0, RZ, RZ, UR37 ;  /* 0x00000025ff007e24 */ /* 0x000fca000f8e00ff */
[----:B------:R-:W-:-:S04]  /*b310*/  SHF.L.U32 R0, R0, 0x1f, RZ ;  /* 0x0000001f00007819 */ /* 0x000fc800000006ff */
[----:B------:R0:W1:Y:S01]  /*b320*/  SYNCS.PHASECHK.TRANS64.TRYWAIT P1, [UR14+0x13250], R0 ;  /* 0x01325000ff0075a7 */ /* 0x000062000802014e */
[----:B------:R-:W-:Y:S05]  /*b330*/  @!P0 BRA `(.L_x_12468) ;  /* 0x0000000000048947 */ /* 0x000fea0003800000 */
[----:B------:R-:W-:Y:S01]  /*b340*/  BPT.TRAP 0x1 ;  /* 0x000000040000795c */ /* 0x000fe20000300000 */
.L_x_12468:
[----:B-1----:R-:W-:Y:S05]  /*b350*/  @P1 BRA `(.L_x_12469) ;  /* 0x0000000000081947 */ /* 0x002fea0003800000 */
[----:B------:R-:W1:Y:S02]  /*b360*/  SYNCS.PHASECHK.TRANS64.TRYWAIT P1, [UR14+0x13250], R0 ;  /* 0x01325000ff0075a7 */ /* 0x000e64000802014e */
[----:B-1----:R-:W-:Y:S05]  /*b370*/  @!P1 BRA `(.L_x_12470) ;  /* 0x0000007400849947 */ /* 0x002fea0003800000 */
.L_x_12469:
        /* <DEDUP_REMOVED lines=12> */
[----:B------:R-:W-:Y:S01]  /*b440*/  @UP0 UIMAD UR6, UR41, UR10, URZ ;  /* 0x0000000a290602a4 */ /* 0x000fe2000f8e023f */
[----:B------:R-:W-:Y:S01]  /*b450*/  @UP0 ULDC.64 UR12, c[0x0][0x9d0] ;  /* 0x00027400000c0ab9 */ /* 0x000fe20000000a00 */
[----:B------:R-:W-:Y:S02]  /*b460*/  @UP0 UIMAD.WIDE.U32 UR8, UR40, UR10, URZ ;  /* 0x0000000a280802a5 */ /* 0x000fe4000f8e003f */
[----:B------:R-:W-:Y:S02]  /*b470*/  @UP0 UIMAD UR6, UR40, UR11, UR6 ;  /* 0x0000000b280602a4 */ /* 0x000fe4000f8e0206 */
[----:B------:R-:W-:Y:S02]  /*b480*/  UIMAD UR10, UR39, 0x280, UR45 ;  /* 0x00000280270a78a4 */ /* 0x000fe4000f8e022d */
[----:B------:R-:W-:-:S02]  /*b490*/  @UP0 UIMAD UR7, UR7, UR12, URZ ;  /* 0x0000000c070702a4 */ /* 0x000fc4000f8e023f */
        /* <DEDUP_REMOVED lines=38> */
[----:B------:R-:W-:Y:S01]  /*b700*/  MOV R3, RZ ;  /* 0x000000ff00037202 */ /* 0x000fe20000000f00 */
        /* <DEDUP_REMOVED lines=31> */
.L_x_12471:
        /* <DEDUP_REMOVED lines=42> */
.L_x_12438:
        /* <DEDUP_REMOVED lines=39> */
[----:B------:R-:W-:Y:S01]  /*be10*/  ULDC.64 UR12, c[0x0][0xc08] ;  /* 0x00030200000c7ab9 */ /* 0x000fe20000000a00 */
[----:B------:R-:W-:Y:S02]  /*be20*/  ULDC.64 UR14, c[0x0][0xb98] ;  /* 0x0002e600000e7ab9 */ /* 0x000fe40000000a00 */
[----:B------:R0:W3:Y:S01]  /*be30*/  LDG.E.CONSTANT R28, desc[UR50][R4.64] ;  /* 0x00000032041c7981 */ /* 0x0000e2000c1e9900 */
        /* <DEDUP_REMOVED lines=26> */
[----:B------:R-:W-:Y:S02]  /*bfe0*/  LOP3.LUT R13, R6, 0x380, RZ, 0xc0, !PT ;  /* 0x00000380060d7812 */ /* 0x000fe400078ec0ff */
[----:B------:R-:W-:Y:S02]  /*bff0*/  LOP3.LUT R8, R15, 0x380, RZ, 0xc0, !PT ;  /* 0x000003800f087812 */ /* 0x000fe400078ec0ff */
[----:B------:R-:W-:Y:S02]  /*c000*/  SHF.R.U64 R13, R13, 0x3, RZ ;  /* 0x000000030d0d7819 */ /* 0x000fe400000012ff */
[----:B------:R-:W-:Y:S02]  /*c010*/  SHF.R.U64 R8, R8, 0x3, RZ ;  /* 0x0000000308087819 */ /* 0x000fe400000012ff */
[----:B------:R-:W-:-:S02]  /*c020*/  IADD3 R43, P1, R6, 0x60, RZ ;  /* 0x00000060062b7810 */ /* 0x000fc40007f3e0ff */
[----:B------:R-:W-:Y:S02]  /*c030*/  IADD3 R41, P2, R6, 0x40, RZ ;  /* 0x0000004006297810 */ /* 0x000fe40007f5e0ff */
[----:B------:R-:W-:Y:S01]  /*c040*/  LOP3.LUT R6, R13, R6, RZ, 0x3c, !PT ;  /* 0x000000060d067212 */ /* 0x000fe200078e3cff */
[--C-:B------:R-:W-:Y:S01]  /*c050*/  IMAD.X R9, RZ, RZ, R7.reuse, P1 ;  /* 0x000000ffff097224 */ /* 0x100fe200008e0607 */
[----:B------:R-:W-:Y:S01]  /*c060*/  LOP3.LUT R12, R8, R15, RZ, 0x3c, !PT ;  /* 0x0000000f080c7212 */ /* 0x000fe200078e3cff */
[--C-:B------:R-:W-:Y:S01]  /*c070*/  IMAD.X R11, RZ, RZ, R7.reuse, P2 ;  /* 0x000000ffff0b7224 */ /* 0x100fe200010e0607 */
[----:B------:R-:W-:Y:S01]  /*c080*/  MOV R42, R6 ;  /* 0x00000006002a7202 */ /* 0x000fe20000000f00 */
[----:B------:R-:W-:Y:S01]  /*c090*/  IMAD.X R13, RZ, RZ, R7, P3 ;  /* 0x000000ffff0d7224 */ /* 0x000fe200018e0607 */
[----:B------:R-:W-:Y:S02]  /*c0a0*/  LOP3.LUT R10, R41, 0x380, RZ, 0xc0, !PT ;  /* 0x00000380290a7812 */ /* 0x000fe400078ec0ff */
[----:B------:R-:W-:-:S02]  /*c0b0*/  LOP3.LUT R34, R43, 0x380, RZ, 0xc0, !PT ;  /* 0x000003802b227812 */ /* 0x000fc400078ec0ff */
[----:B------:R-:W-:Y:S02]  /*c0c0*/  SHF.R.U64 R10, R10, 0x3, RZ ;  /* 0x000000030a0a7819 */ /* 0x000fe400000012ff */
[----:B------:R-:W-:Y:S02]  /*c0d0*/  SHF.R.U64 R34, R34, 0x3, RZ ;  /* 0x0000000322227819 */ /* 0x000fe400000012ff */
[----:B------:R-:W-:Y:S02]  /*c0e0*/  LOP3.LUT R10, R10, R41, RZ, 0x3c, !PT ;  /* 0x000000290a0a7212 */ /* 0x000fe400078e3cff */
[----:B------:R-:W-:Y:S02]  /*c0f0*/  LOP3.LUT R8, R34, R43, RZ, 0x3c, !PT ;  /* 0x0000002b22087212 */ /* 0x000fe400078e3cff */
[----:B------:R-:W-:Y:S02]  /*c100*/  MOV R40, R10 ;  /* 0x0000000a00287202 */ /* 0x000fe40000000f00 */
[----:B------:R-:W-:-:S02]  /*c110*/  MOV R7, R8 ;  /* 0x0000000800077202 */ /* 0x000fc40000000f00 */
[----:B------:R-:W-:Y:S02]  /*c120*/  MOV R41, R12 ;  /* 0x0000000c00297202 */ /* 0x000fe40000000f00 */
[----:B------:R-:W-:Y:S02]  /*c130*/  PLOP3.LUT P2, PT, PT, PT, UP0, 0x80, 0x0 ;  /* 0x000000000000781c */ /* 0x000fe40003f4f008 */
[----:B---3--:R-:W-:Y:S01]  /*c140*/  LOP3.LUT R15, R28, 0x2, RZ, 0x3c, !PT ;  /* 0x000000021c0f7812 */ /* 0x008fe200078e3cff */
        /* <DEDUP_REMOVED lines=12> */
[----:B-1----:R-:W-:-:S03]  /*c210*/  SEL R34, R24, R21, P0 ;  /* 0x0000001518227207 */ /* 0x002fc60000000000 */
[----:B------:R-:W-:Y:S04]  /*c220*/  SHFL.IDX PT, R27, R27, R28, 0x1c1f ;  /* 0x001c1f1c1b1b7589 */ /* 0x000fe800000e0000 */
[----:B------:R1:W4:Y:S01]  /*c230*/  SHFL.IDX PT, R36, R14, R15, 0x1c1f ;  /* 0x001c1f0f0e247589 */ /* 0x00032200000e0000 */
[----:B--2---:R-:W-:Y:S02]  /*c240*/  SEL R9, R35, R6, P0 ;  /* 0x0000000623097207 */ /* 0x004fe40000000000 */
[----:B------:R-:W-:Y:S01]  /*c250*/  SEL R11, R6, R35, P0 ;  /* 0x00000023060b7207 */ /* 0x000fe20000000000 */
[----:B------:R-:W-:Y:S04]  /*c260*/  SHFL.IDX PT, R37, R37, R28, 0x1c1f ;  /* 0x001c1f1c25257589 */ /* 0x000fe800000e0000 */
[----:B------:R2:W4:Y:S01]  /*c270*/  SHFL.IDX PT, R38, R32, R15, 0x1c1f ;  /* 0x001c1f0f20267589 */ /* 0x00052200000e0000 */
[----:B---3--:R-:W-:-:S02]  /*c280*/  SEL R12, R29, R20, P0 ;  /* 0x000000141d0c7207 */ /* 0x008fc40000000000 */
[----:B-1----:R-:W-:Y:S01]  /*c290*/  SEL R14, R20, R29, P0 ;  /* 0x0000001d140e7207 */ /* 0x002fe20000000000 */
[----:B------:R-:W-:Y:S01]  /*c2a0*/  SHFL.IDX PT, R39, R39, R28, 0x1c1f ;  /* 0x001c1f1c27277589 */ /* 0x000fe200000e0000 */
[----:B------:R-:W-:-:S03]  /*c2b0*/  IMAD.U32 R20, RZ, RZ, UR6 ;  /* 0x00000006ff147e24 */ /* 0x000fc6000f8e00ff */
[----:B------:R1:W3:Y:S01]  /*c2c0*/  SHFL.IDX PT, R54, R54, R15, 0x1c1f ;  /* 0x001c1f0f36367589 */ /* 0x0002e200000e0000 */
[----:B0-----:R-:W-:Y:S02]  /*c2d0*/  SEL R26, R30, R33, P0 ;  /* 0x000000211e1a7207 */ /* 0x001fe40000000000 */
[----:B--2---:R-:W-:Y:S01]  /*c2e0*/  SEL R32, R21, R24, P0 ;  /* 0x0000001815207207 */ /* 0x004fe20000000000 */
[----:B------:R0:W-:Y:S01]  /*c2f0*/  STSM.16.M88.4 [R42], R8 ;  /* 0x000000082a007844 */ /* 0x0001e20000000200 */
[----:B------:R-:W-:Y:S01]  /*c300*/  SEL R24, R33, R30, P0 ;  /* 0x0000001e21187207 */ /* 0x000fe20000000000 */
[----:B------:R-:W-:Y:S01]  /*c310*/  IMAD.U32 R21, RZ, RZ, UR7 ;  /* 0x00000007ff157e24 */ /* 0x000fe2000f8e00ff */
[----:B----4-:R-:W-:Y:S02]  /*c320*/  SEL R13, R27, R36, P0 ;  /* 0x000000241b0d7207 */ /* 0x010fe40000000000 */
[----:B-1----:R-:W-:-:S05]  /*c330*/  SEL R15, R36, R27, P0 ;  /* 0x0000001b240f7207 */ /* 0x002fca0000000000 */
[----:B------:R1:W-:Y:S01]  /*c340*/  STSM.16.M88.4 [R41], R12 ;  /* 0x0000000c29007844 */ /* 0x0003e20000000200 */
[----:B------:R-:W-:Y:S02]  /*c350*/  SEL R33, R37, R38, P0 ;  /* 0x0000002625217207 */ /* 0x000fe40000000000 */
[----:B------:R-:W-:Y:S02]  /*c360*/  SEL R35, R38, R37, P0 ;  /* 0x0000002526237207 */ /* 0x000fe40000000000 */
[----:B------:R-:W2:Y:S03]  /*c370*/  LDC R37, c[0x0][0xbe8] ;  /* 0x0002fa00ff257b82 */ /* 0x000ea60000000800 */
[----:B------:R-:W-:Y:S01]  /*c380*/  STSM.16.M88.4 [R40], R32 ;  /* 0x0000002028007844 */ /* 0x000fe20000000200 */
[----:B---3--:R-:W-:Y:S02]  /*c390*/  SEL R25, R39, R54, P0 ;  /* 0x0000003627197207 */ /* 0x008fe40000000000 */
[----:B------:R-:W-:-:S05]  /*c3a0*/  SEL R27, R54, R39, P0 ;  /* 0x00000027361b7207 */ /* 0x000fca0000000000 */
[----:B------:R3:W-:Y:S01]  /*c3b0*/  STSM.16.M88.4 [R7], R24 ;  /* 0x0000001807007844 */ /* 0x0007e20000000200 */
[----:B------:R-:W-:Y:S06]  /*c3c0*/  BAR.SYNC.DEFER_BLOCKING 0x1, 0x180 ;  /* 0x0046000000007b1d */ /* 0x000fec0000010000 */
[----:B------:R-:W4:Y:S01]  /*c3d0*/  @P2 LDG.E R6, desc[UR50][R20.64] ;  /* 0x0000003214062981 */ /* 0x000f22000c1e1900 */
[----:B--2---:R-:W-:Y:S01]  /*c3e0*/  ISETP.NE.AND P1, PT, R37, 0x1, PT ;  /* 0x000000012500780c */ /* 0x004fe20003f25270 */
[----:B------:R-:W-:Y:S01]  /*c3f0*/  UIMAD UR6, UR17, UR8, URZ ;  /* 0x00000008110672a4 */ /* 0x000fe2000f8e023f */
[----:B0-----:R-:W-:Y:S01]  /*c400*/  VIADD R9, R17, UR43 ;  /* 0x0000002b11097c36 */ /* 0x001fe20008000000 */
[----:B------:R-:W-:Y:S01]  /*c410*/  USEL UR16, UR41, URZ, !UP0 ;  /* 0x0000003f29107287 */ /* 0x000fe2000c000000 */
[----:B-1----:R-:W-:Y:S01]  /*c420*/  IMAD R13, R22, 0x40, R19 ;  /* 0x00000040160d7824 */ /* 0x002fe200078e0213 */
[----:B------:R-:W-:-:S02]  /*c430*/  UIMAD UR9, UR42, UR9, UR6 ;  /* 0x000000092a0972a4 */ /* 0x000fc4000f8e0206 */
[----:B------:R-:W-:-:S06]  /*c440*/  UISETP.NE.U32.AND UP1, UPT, UR12, URZ, UPT ;  /* 0x0000003f0c00728c */ /* 0x000fcc000bf25070 */
[----:B------:R-:W3:Y:S08]  /*c450*/  @P1 LDC R28, c[0x0][0xbec] ;  /* 0x0002fb00ff1c1b82 */ /* 0x000ef00000000800 */
[----:B------:R-:W0:Y:S01]  /*c460*/  @P1 LDC R8, c[0x0][0xbf0] ;  /* 0x0002fc00ff081b82 */ /* 0x000e220000000800 */
[----:B---3--:R-:W-:Y:S01]  /*c470*/  @P1 IMAD.HI.U32 R7, R9, R28, RZ ;  /* 0x0000001c09071227 */ /* 0x008fe200078e00ff */
[----:B----4-:R-:W-:-:S03]  /*c480*/  @P2 R2UR UR4, R6 ;  /* 0x00000000060422ca */ /* 0x010fc600000e0000 */
[----:B------:R-:W-:Y:S01]  /*c490*/  IMAD.MOV.U32 R6, RZ, RZ, R9 ;  /* 0x000000ffff067224 */ /* 0x000fe200078e0009 */
[----:B0-----:R-:W-:-:S04]  /*c4a0*/  @P1 SHF.R.U32.HI R6, RZ, R8, R7 ;  /* 0x00000008ff061219 */ /* 0x001fc80000011607 */
[----:B------:R-:W-:-:S05]  /*c4b0*/  IADD3 R8, -R6, RZ, RZ ;  /* 0x000000ff06087210 */ /* 0x000fca0007ffe1ff */
[----:B------:R-:W-:Y:S01]  /*c4c0*/  IMAD R9, R37, R8, R9 ;  /* 0x0000000825097224 */ /* 0x000fe200078e0209 */
[----:B------:R-:W-:Y:S01]  /*c4d0*/  SHF.R.S32.HI R8, RZ, 0x1f, R6 ;  /* 0x0000001fff087819 */ /* 0x000fe20000011406 */
[----:B------:R-:W-:Y:S02]  /*c4e0*/  USHF.R.S32.HI UR7, URZ, 0x1f, UR4 ;  /* 0x0000001f3f077899 */ /* 0x000fe40008011404 */
[----:B------:R-:W-:Y:S01]  /*c4f0*/  UMOV UR6, UR4 ;  /* 0x0000000400067c82 */ /* 0x000fe20008000000 */
[----:B------:R-:W-:Y:S01]  /*c500*/  SHF.R.S32.HI R7, RZ, 0x1f, R9 ;  /* 0x0000001fff077819 */ /* 0x000fe20000011409 */
[----:B------:R-:W-:Y:S02]  /*c510*/  UIMAD.WIDE.U32 UR10, UR42, UR8, UR6 ;  /* 0x000000082a0a72a5 */ /* 0x000fe4000f8e0006 */
[----:B------:R-:W-:Y:S02]  /*c520*/  USEL UR8, UR40, URZ, !UP0 ;  /* 0x0000003f28087287 */ /* 0x000fe4000c000000 */
[----:B------:R-:W-:-:S02]  /*c530*/  UIADD3 UR11, UR11, UR9, URZ ;  /* 0x000000090b0b7290 */ /* 0x000fc4000fffe03f */
[----:B------:R-:W-:Y:S02]  /*c540*/  UIMAD UR9, UR16, UR14, URZ ;  /* 0x0000000e100972a4 */ /* 0x000fe4000f8e023f */
[----:B------:R-:W-:Y:S02]  /*c550*/  UISETP.NE.AND.EX UP0, UPT, UR13, URZ, UPT, UP1 ;  /* 0x0000003f0d00728c */ /* 0x000fe4000bf05310 */
[----:B------:R-:W-:Y:S02]  /*c560*/  UIMAD UR9, UR8, UR15, UR9 ;  /* 0x0000000f080972a4 */ /* 0x000fe4000f8e0209 */
[----:B------:R-:W-:Y:S02]  /*c570*/  UIMAD.WIDE.U32 UR10, UR8, UR14, UR10 ;  /* 0x0000000e080a72a5 */ /* 0x000fe4000f8e000a */
[----:B------:R-:W-:Y:S01]  /*c580*/  PLOP3.LUT P3, PT, PT, PT, UP0, 0x80, 0x0 ;  /* 0x000000000000781c */ /* 0x000fe20003f6f008 */
[----:B------:R-:W-:Y:S01]  /*c590*/  ULDC.64 UR14, c[0x0][0xb88] ;  /* 0x0002e200000e7ab9 */ /* 0x000fe20000000a00 */
[----:B------:R-:W-:Y:S01]  /*c5a0*/  IMAD.U32 R11, RZ, RZ, UR9 ;  /* 0x00000009ff0b7e24 */ /* 0x000fe2000f8e00ff */
        /* <DEDUP_REMOVED lines=16> */
[----:B------:R-:W-:Y:S08]  /*c6b0*/  @P3 BRA `(.L_x_12474) ;  /* 0x0000000000103947 */ /* 0x000ff00003800000 */
[----:B------:R-:W-:Y:S05]  /*c6c0*/  @!P2 BRA `(.L_x_12474) ;  /* 0x00000000000ca947 */ /* 0x000fea0003800000 */
[----:B------:R-:W2:Y:S04]  /*c6d0*/  LDG.E R9, desc[UR50][R20.64] ;  /* 0x0000003214097981 */ /* 0x000ea8000c1e1900 */
[----:B-----5:R-:W2:Y:S02]  /*c6e0*/  LDG.E R8, desc[UR50][R20.64+0x4] ;  /* 0x0000043214087981 */ /* 0x020ea4000c1e1900 */
[----:B--2---:R-:W-:-:S07]  /*c6f0*/  IMAD.IADD R8, R8, 0x1, -R9 ;  /* 0x0000000108087824 */ /* 0x004fce00078e0a09 */
.L_x_12474:
[----:B0-----:R-:W-:Y:S01]  /*c700*/  SHFL.IDX PT, R14, R10, RZ, 0x1c1f ;  /* 0x001c1fff0a0e7589 */ /* 0x001fe200000e0000 */
[----:B------:R-:W-:Y:S01]  /*c710*/  IMAD.WIDE R12, R13, 0x2, R4 ;  /* 0x000000020d0c7825 */ /* 0x000fe200078e0204 */
[----:B------:R-:W-:Y:S01]  /*c720*/  LOP3.LUT P0, RZ, R23, 0x3, RZ, 0xc0, !PT ;  /* 0x0000000317ff7812 */ /* 0x000fe2000780c0ff */
[----:B------:R-:W0:Y:S01]  /*c730*/  @P1 LDC R33, c[0x0][0xbf0] ;  /* 0x0002fc00ff211b82 */ /* 0x000e220000000800 */
[----:B------:R-:W1:Y:S01]  /*c740*/  SHFL.IDX PT, R15, R7, RZ, 0x1c1f ;  /* 0x001c1fff070f7589 */ /* 0x000e6200000e0000 */
[----:B------:R-:W-:Y:S01]  /*c750*/  VIADD R6, R157, UR43 ;  /* 0x0000002b9d067c36 */ /* 0x000fe20008000000 */
[----:B------:R-:W-:Y:S01]  /*c760*/  IADD3 R9, P3, R12, 0x1800, RZ ;  /* 0x000018000c097810 */ /* 0x000fe20007f7e0ff */
[----:B-----5:R-:W-:Y:S01]  /*c770*/  IMAD R39, R8, R37, RZ ;  /* 0x0000002508277224 */ /* 0x020fe200078e02ff */
[----:B------:R-:W-:Y:S01]  /*c780*/  SHFL.IDX PT, R20, R10, 0x1, 0x1c1f ;  /* 0x003c1f000a147f89 */ /* 0x000fe200000e0000 */
[----:B------:R-:W-:Y:S01]  /*c790*/  VIADD R4, R6, 0x8 ;  /* 0x0000000806047836 */ /* 0x000fe20000000000 */
[----:B------:R-:W-:Y:S01]  /*c7a0*/  IADD3 R25, P4, R12, 0x3000, RZ ;  /* 0x000030000c197810 */ /* 0x000fe20007f9e0ff */
[----:B------:R-:W-:Y:S01]  /*c7b0*/  ULDC.64 UR10, c[0x0][0xaa0] ;  /* 0x0002a800000a7ab9 */ /* 0x000fe20000000a00 */
[----:B------:R-:W2:Y:S01]  /*c7c0*/  SHFL.IDX PT, R21, R7, 0x1, 0x1c1f ;  /* 0x003c1f0007157f89 */ /* 0x000ea200000e0000 */
[----:B------:R-:W-:-:S02]  /*c7d0*/  ISETP.GE.OR P2, PT, R6, R39, P0 ;  /* 0x000000270600720c */ /* 0x000fc40000746670 */
[----:B------:R-:W-:Y:S02]  /*c7e0*/  LOP3.LUT R5, R12, 0x380, RZ, 0xc0, !PT ;  /* 0x000003800c057812 */ /* 0x000fe400078ec0ff */
[----:B------:R-:W-:Y:S02]  /*c7f0*/  LOP3.LUT R8, R9, 0x380, RZ, 0xc0, !PT ;  /* 0x0000038009087812 */ /* 0x000fe400078ec0ff */
[----:B------:R-:W-:Y:S02]  /*c800*/  ISETP.GE.OR P0, PT, R4, R39, P0 ;  /* 0x000000270400720c */ /* 0x000fe40000706670 */
[----:B------:R-:W-:Y:S02]  /*c810*/  LOP3.LUT R24, R25, 0x380, RZ, 0xc0, !PT ;  /* 0x0000038019187812 */ /* 0x000fe400078ec0ff */
[----:B------:R-:W-:Y:S02]  /*c820*/  SHF.R.U64 R5, R5, 0x3, RZ ;  /* 0x0000000305057819 */ /* 0x000fe400000012ff */
[----:B------:R-:W-:-:S02]  /*c830*/  SHF.R.U64 R8, R8, 0x3, RZ ;  /* 0x0000000308087819 */ /* 0x000fc400000012ff */
[----:B------:R-:W-:Y:S01]  /*c840*/  SHF.R.U64 R24, R24, 0x3, RZ ;  /* 0x0000000318187819 */ /* 0x000fe200000012ff */
[----:B-1----:R-:W-:Y:S01]  /*c850*/  @!P2 ST.E desc[UR50][R14.64], R2 ;  /* 0x000000020e00a985 */ /* 0x002fe2000c101932 */
        /* <DEDUP_REMOVED lines=10> */
[----:B-1----:R-:W1:Y:S01]  /*c900*/  @P1 LDC R21, c[0x0][0xbec] ;  /* 0x0002fb00ff151b82 */ /* 0x002e620000000800 */
[----:B------:R-:W-:Y:S01]  /*c910*/  UIMAD UR9, UR7, UR10, URZ ;  /* 0x0000000a070972a4 */ /* 0x000fe2000f8e023f */
[----:B------:R-:W-:Y:S01]  /*c920*/  IADD3 R29, P0, R12, 0x4800, RZ ;  /* 0x000048000c1d7810 */ /* 0x000fe20007f1e0ff */
[----:B------:R-:W-:-:S02]  /*c930*/  UIMAD.WIDE.U32 UR6, UR4, UR10, URZ ;  /* 0x0000000a040672a5 */ /* 0x000fc4000f8e003f */
[----:B------:R-:W-:Y:S01]  /*c940*/  UIMAD UR9, UR4, UR11, UR9 ;  /* 0x0000000b040972a4 */ /* 0x000fe2000f8e0209 */
[----:B------:R-:W-:Y:S01]  /*c950*/  IMAD R0, R18, 0x30, R22 ;  /* 0x0000003012007824 */ /* 0x000fe200078e0216 */
[----:B------:R-:W-:Y:S01]  /*c960*/  LOP3.LUT R12, R29, 0x380, RZ, 0xc0, !PT ;  /* 0x000003801d0c7812 */ /* 0x000fe200078ec0ff */
[----:B------:R-:W-:Y:S01]  /*c970*/  ULDC.64 UR10, c[0x0][0xae8] ;  /* 0x0002ba00000a7ab9 */ /* 0x000fe20000000a00 */
[----:B------:R-:W-:Y:S01]  /*c980*/  UIADD3 UR7, UR7, UR9, URZ ;  /* 0x0000000907077290 */ /* 0x000fe2000fffe03f */
[----:B------:R-:W-:Y:S01]  /*c990*/  IMAD.X R13, RZ, RZ, R13, P0 ;  /* 0x000000ffff0d7224 */ /* 0x000fe200000e060d */
[----:B------:R-:W-:Y:S01]  /*c9a0*/  UIMAD UR4, UR17, UR10, URZ ;  /* 0x0000000a110472a4 */ /* 0x000fe2000f8e023f */
[----:B------:R-:W-:Y:S01]  /*c9b0*/  VIADD R28, R0, UR43 ;  /* 0x0000002b001c7c36 */ /* 0x000fe20008000000 */
[----:B------:R-:W-:Y:S01]  /*c9c0*/  UIMAD.WIDE.U32 UR6, UR42, UR10, UR6 ;  /* 0x0000000a2a0672a5 */ /* 0x000fe2000f8e0006 */
[----:B------:R-:W-:Y:S01]  /*c9d0*/  SHF.R.U64 R2, R12, 0x3, RZ ;  /* 0x000000030c027819 */ /* 0x000fe200000012ff */
[----:B------:R-:W-:-:S03]  /*c9e0*/  UIMAD UR4, UR42, UR11, UR4 ;  /* 0x0000000b2a0472a4 */ /* 0x000fc6000f8e0204 */
[----:B------:R-:W-:Y:S01]  /*c9f0*/  ULDC.64 UR10, c[0x0][0xaf0] ;  /* 0x0002bc00000a7ab9 */ /* 0x000fe20000000a00 */
[----:B------:R-:W-:Y:S01]  /*ca00*/  UIADD3 UR7, UR7, UR4, URZ ;  /* 0x0000000407077290 */ /* 0x000fe2000fffe03f */
[----:B------:R-:W-:Y:S01]  /*ca10*/  LOP3.LUT R12, R2, R29, RZ, 0x3c, !PT ;  /* 0x0000001d020c7212 */ /* 0x000fe200078e3cff */
[----:B------:R-:W-:Y:S01]  /*ca20*/  UIMAD UR4, UR16, UR10, URZ ;  /* 0x0000000a100472a4 */ /* 0x000fe2000f8e023f */
[----:B-1----:R-:W-:Y:S01]  /*ca30*/  @P1 IMAD.HI.U32 R0, R28, R21, RZ ;  /* 0x000000151c001227 */ /* 0x002fe200078e00ff */
[----:B------:R-:W-:Y:S02]  /*ca40*/  MOV R29, R28 ;  /* 0x0000001c001d7202 */ /* 0x000fe40000000f00 */
[----:B------:R-:W-:Y:S01]  /*ca50*/  UIMAD UR4, UR8, UR11, UR4 ;  /* 0x0000000b080472a4 */ /* 0x000fe2000f8e0204 */
[----:B------:R-:W5:Y:S01]  /*ca60*/  LD.E.128 R12, desc[UR50][R12.64] ;  /* 0x000000320c0c7980 */ /* 0x000f62000c101d00 */
[----:B------:R-:W-:Y:S01]  /*ca70*/  UIMAD.WIDE.U32 UR8, UR8, UR10, UR6 ;  /* 0x0000000a080872a5 */ /* 0x000fe2000f8e0006 */
[----:B0-----:R-:W-:Y:S01]  /*ca80*/  @P1 SHF.R.U32.HI R29, RZ, R33, R0 ;  /* 0x00000021ff1d1219 */ /* 0x001fe20000011600 */
[----:B------:R-:W-:Y:S01]  /*ca90*/  VIADD R36, R22, UR43 ;  /* 0x0000002b16247c36 */ /* 0x000fe20008000000 */
        /* <DEDUP_REMOVED lines=12> */
[----:B------:R-:W-:-:S02]  /*cb60*/  IMAD R0, R0, UR6, RZ ;  /* 0x0000000600007c24 */ /* 0x000fc4000f8e02ff */
[----:B------:R-:W-:Y:S02]  /*cb70*/  IMAD R33, R37, R2, R28 ;  /* 0x0000000225217224 */ /* 0x000fe400078e021c */
        /* <DEDUP_REMOVED lines=12> */
[----:B------:R-:W-:Y:S01]  /*cc40*/  VIADD R0, R36, 0x30 ;  /* 0x0000003024007836 */ /* 0x000fe20000000000 */
[----:B------:R-:W-:Y:S01]  /*cc50*/  LEA R30, P0, R20, UR6, 0x1 ;  /* 0x00000006141e7c11 */ /* 0x000fe2000f8008ff */
[----:B------:R-:W-:Y:S02]  /*cc60*/  IMAD.IADD R21, R21, 0x1, R29 ;  /* 0x0000000115157824 */ /* 0x000fe400078e021d */
[----:B------:R-:W-:Y:S02]  /*cc70*/  VIADD R2, R36, 0x60 ;  /* 0x0000006024027836 */ /* 0x000fe40000000000 */
[----:B0-----:R-:W-:Y:S01]  /*cc80*/  SHFL.IDX PT, R28, R30, 0x1, 0x181f ;  /* 0x00381f001e1c7f89 */ /* 0x001fe200000e0000 */
[----:B------:R-:W-:Y:S01]  /*cc90*/  LEA.HI.X R32, R20, UR7, R21, 0x1, P0 ;  /* 0x0000000714207c11 */ /* 0x000fe200080f0c15 */
[----:B------:R-:W-:Y:S01]  /*cca0*/  VIADD R3, R3, 0x13220 ;  /* 0x0001322003037836 */ /* 0x000fe20000000000 */
[----:B------:R-:W-:Y:S01]  /*ccb0*/  ISETP.GE.AND P0, PT, R19, UR4, PT ;  /* 0x0000000413007c0c */ /* 0x000fe2000bf06270 */
[----:B------:R-:W0:Y:S03]  /*ccc0*/  SHFL.IDX PT, R20, R30, RZ, 0x181f ;  /* 0x00181fff1e147589 */ /* 0x000e2600000e0000 */
[-C--:B------:R-:W-:Y:S01]  /*ccd0*/  ISETP.GE.OR P1, PT, R36, R39.reuse, P0 ;  /* 0x000000272400720c */ /* 0x080fe20000726670 */
[----:B------:R-:W1:Y:S01]  /*cce0*/  SHFL.IDX PT, R42, R30, 0x2, 0x181f ;  /* 0x00581f001e2a7f89 */ /* 0x000e6200000e0000 */
[----:B------:R-:W-:-:S02]  /*ccf0*/  ISETP.GE.OR P2, PT, R0, R39, P0 ;  /* 0x000000270000720c */ /* 0x000fc40000746670 */
[----:B------:R-:W-:Y:S01]  /*cd00*/  ISETP.GE.OR P3, PT, R2, R39, P0 ;  /* 0x000000270200720c */ /* 0x000fe20000766670 */
[----:B------:R-:W1:Y:S01]  /*cd10*/  SHFL.IDX PT, R34, R32, RZ, 0x181f ;  /* 0x00181fff20227589 */ /* 0x000e6200000e0000 */
[----:B------:R-:W-:-:S03]  /*cd20*/  PRMT R0, RZ, 0x654, R3 ;  /* 0x00000654ff007816 */ /* 0x000fc60000000003 */
[----:B------:R-:W1:Y:S01]  /*cd30*/  SHFL.IDX PT, R38, R32, 0x1, 0x181f ;  /* 0x00381f0020267f89 */ /* 0x000e6200000e0000 */
[----:B------:R0:W-:Y:S03]  /*cd40*/  SYNCS.ARRIVE.TRANS64.RED.A1T0 RZ, [R0+URZ], RZ ;  /* 0x000000ff00ff79a7 */ /* 0x0001e6000810043f */
        /* <DEDUP_REMOVED lines=19> */
.L_x_12473:
        /* <DEDUP_REMOVED lines=18> */
[----:B------:R-:W-:-:S04]  /*cfa0*/  MOV R4, UR6 ;  /* 0x0000000600047c02 */ /* 0x000fc80008000f00 */
        /* <DEDUP_REMOVED lines=16> */
.L_x_12476:
        /* <DEDUP_REMOVED lines=45> */
.L_x_12478:
[----:B------:R-:W-:Y:S05]  /*d380*/  BSYNC B1 ;  /* 0x0000000000017941 */ /* 0x000fea0003800000 */
.L_x_12477:
[----:B0-----:R-:W0:Y:S01]  /*d390*/  @P0 LDC R3, c[0x0][0xbf0] ;  /* 0x0002fc00ff030b82 */ /* 0x001e220000000800 */
[----:B------:R-:W-:Y:S01]  /*d3a0*/  ULDC.64 UR12, c[0x0][0xaa0] ;  /* 0x0002a800000c7ab9 */ /* 0x000fe20000000a00 */
[----:B------:R-:W-:Y:S01]  /*d3b0*/  IMAD R2, R18, 0x30, R22 ;  /* 0x0000003012027824 */ /* 0x000fe200078e0216 */
[----:B------:R-:W-:Y:S01]  /*d3c0*/  UIMAD UR8, UR9, UR12, URZ ;  /* 0x0000000c090872a4 */ /* 0x000fe2000f8e023f */
[----:B------:R-:W-:Y:S01]  /*d3d0*/  VIADD R30, R22, UR43 ;  /* 0x0000002b161e7c36 */ /* 0x000fe20008000000 */
        /* <DEDUP_REMOVED lines=23> */
[----:B------:R-:W-:Y:S01]  /*d550*/  IMAD R6, R2, UR8, RZ ;  /* 0x0000000802067c24 */ /* 0x000fe2000f8e02ff */
[----:B------:R-:W-:Y:S01]  /*d560*/  MOV R3, UR4 ;  /* 0x0000000400037c02 */ /* 0x000fe20008000f00 */
[----:B------:R-:W-:Y:S01]  /*d570*/  IMAD.U32 R2, RZ, RZ, UR6 ;  /* 0x00000006ff027e24 */ /* 0x000fe2000f8e00ff */
[----:B------:R-:W-:Y:S01]  /*d580*/  SHF.R.S32.HI R4, RZ, 0x1f, R7 ;  /* 0x0000001fff047819 */ /* 0x000fe20000011407 */
[C---:B------:R-:W-:Y:S01]  /*d590*/  IMAD R9, R5.reuse, UR9, R6 ;  /* 0x0000000905097c24 */ /* 0x040fe2000f8e0206 */
[----:B------:R-:W-:Y:S01]  /*d5a0*/  ULDC.64 UR6, c[0x0][0xad8] ;  /* 0x0002b60000067ab9 */ /* 0x000fe20000000a00 */
[----:B------:R-:W-:Y:S01]  /*d5b0*/  IMAD.WIDE.U32 R2, R5, UR8, R2 ;  /* 0x0000000805027c25 */ /* 0x000fe2000f8e0002 */
[----:B------:R-:W-:-:S03]  /*d5c0*/  ULDC UR4, c[0x0][0xac8] ;  /* 0x0002b20000047ab9 */ /* 0x000fc60000000800 */
[----:B------:R-:W-:Y:S02]  /*d5d0*/  IMAD R4, R4, UR6, RZ ;  /* 0x0000000604047c24 */ /* 0x000fe4000f8e02ff */
[----:B------:R-:W-:Y:S02]  /*d5e0*/  IMAD.IADD R3, R3, 0x1, R9 ;  /* 0x0000000103037824 */ /* 0x000fe400078e0209 */
[C---:B------:R-:W-:Y:S02]  /*d5f0*/  IMAD R5, R7.reuse, UR7, R4 ;  /* 0x0000000707057c24 */ /* 0x040fe4000f8e0204 */
[----:B------:R-:W-:Y:S01]  /*d600*/  IMAD.WIDE.U32 R2, R7, UR6, R2 ;  /* 0x0000000607027c25 */ /* 0x000fe2000f8e0002 */
[----:B------:R-:W-:-:S03]  /*d610*/  ULDC.64 UR6, c[0x0][0xa80] ;  /* 0x0002a00000067ab9 */ /* 0x000fc60000000a00 */
[----:B------:R-:W-:Y:S01]  /*d620*/  IMAD.IADD R3, R3, 0x1, R5 ;  /* 0x0000000103037824 */ /* 0x000fe200078e0205 */
[----:B------:R-:W-:Y:S01]  /*d630*/  LEA R4, P0, R2, UR6, 0x1 ;  /* 0x0000000602047c11 */ /* 0x000fe2000f8008ff */
[----:B-----5:R-:W-:Y:S02]  /*d640*/  IMAD R11, R0, R11, RZ ;  /* 0x0000000b000b7224 */ /* 0x020fe400078e02ff */
[----:B------:R-:W-:Y:S01]  /*d650*/  VIADD R0, R30, 0x30 ;  /* 0x000000301e007836 */ /* 0x000fe20000000000 */
        /* <DEDUP_REMOVED lines=28> */
.L_x_12475:
[----:B------:R-:W-:Y:S05]  /*d820*/  BSYNC B0 ;  /* 0x0000000000007941 */ /* 0x000fea0003800000 */
.L_x_12472:
[----:B------:R-:W-:Y:S02]  /*d830*/  ULDC UR4, c[0x0][0xc3c] ;  /* 0x00030f0000047ab9 */ /* 0x000fe40000000800 */
[----:B------:R-:W-:-:S13]  /*d840*/  ISETP.GE.AND P0, PT, R31, UR4, PT ;  /* 0x000000041f007c0c */ /* 0x000fda000bf06270 */
[----:B------:R-:W-:Y:S05]  /*d850*/  @!P0 BRA `(.L_x_12479) ;  /* 0xffffff3400588947 */ /* 0x000fea000383ffff */
[----:B------:R-:W-:Y:S05]  /*d860*/  EXIT ;  /* 0x000000000000794d */ /* 0x000fea0003800000 */
.L_x_12433:
[----:B------:R-:W-:-:S08]  /*d870*/  NOP ;  /* 0x0000000000007918 */ /* 0x000fd00000000000 */
[----:B------:R-:W0:-:S00]  /*d880*/  USETMAXREG.DEALLOC.CTAPOOL 0x20 ;  /* 0x00000020000079c8 */ /* 0x000e0000080e0500 */
[----:B0-----:R-:W-:-:S06]  /*d890*/  LOP3.LUT R0, R0, 0x3, RZ, 0xc0, !PT ;  /* 0x0000000300007812 */ /* 0x001fcc00078ec0ff */
[----:B------:R-:W0:Y:S02]  /*d8a0*/  SHFL.IDX PT, R0, R0, RZ, 0x1f ;  /* 0x00001fff00007589 */ /* 0x000e2400000e0000 */
[----:B0-----:R-:W-:Y:S01]  /*d8b0*/  ISETP.NE.AND P0, PT, R0, RZ, PT ;  /* 0x000000ff0000720c */ /* 0x001fe20003f05270 */
[----:B------:R-:W-:-:S03]  /*d8c0*/  IMAD.MOV.U32 R0, RZ, RZ, RZ ;  /* 0x000000ffff007224 */ /* 0x000fc600078e00ff */
[----:B------:R-:W-:-:S05]  /*d8d0*/  P2R R2, PR, RZ, 0x1 ;  /* 0x00000001ff027803 */ /* 0x000fca0000000000 */
[----:B------:R0:W-:Y:S04]  /*d8e0*/  STL [R1+0xc], R2 ;  /* 0x00000c0201007387 */ /* 0x0001e80000100800 */
[----:B------:R-:W-:Y:S05]  /*d8f0*/  @!P0 BRA `(.L_x_12480) ;  /* 0x0000000000248947 */ /* 0x000fea0003800000 */
[----:B------:R-:W1:Y:S08]  /*d900*/  S2UR UR5, SR_CgaCtaId ;  /* 0x00000000000579c3 */ /* 0x000e700000008800 */
[----:B------:R-:W-:Y:S06]  /*d910*/  BAR.SYNC.DEFER_BLOCKING 0x5, 0x200 ;  /* 0x0148000000007b1d */ /* 0x000fec0000010000 */
[----:B------:R-:W-:-:S02]  /*d920*/  UMOV UR4, 0x400 ;  /* 0x0000040000047882 */ /* 0x000fc40000000000 */
[----:B-1----:R-:W-:-:S09]  /*d930*/  ULEA UR4, UR5, UR4, 0x18 ;  /* 0x0000000405047291 */ /* 0x002fd2000f8ec03f */
[----:B------:R-:W1:Y:S02]  /*d940*/  LDS.128 R24, [UR4+0x132d0] ;  /* 0x0132d004ff187984 */ /* 0x000e640008000c00 */
[----:B-1----:R-:W-:Y:S02]  /*d950*/  R2UR UR43, R27 ;  /* 0x000000001b2b72ca */ /* 0x002fe400000e0000 */
[----:B------:R-:W-:Y:S01]  /*d960*/  R2UR UR36, R26 ;  /* 0x000000001a2472ca */ /* 0x000fe200000e0000 */
[----:B------:R-:W-:Y:S06]  /*d970*/  BAR.ARV 0x4, 0x200 ;  /* 0x0108000000007b1d */ /* 0x000fec0000002000 */
[----:B------:R-:W-:Y:S08]  /*d980*/  BRA `(.L_x_12481) ;  /* 0x0000000800b47947 */ /* 0x000ff00003800000 */
.L_x_12480:
        /* <DEDUP_REMOVED lines=37> */
[----:B------:R-:W-:Y:S01]  /*dbe0*/  MOV R4, R3 ;  /* 0x0000000300047202 */ /* 0x000fe20000000f00 */
[----:B------:R-:W-:Y:S01]  /*dbf0*/  UMOV UR43, URZ ;  /* 0x0000003f002b7c82 */ /* 0x000fe20008000000 */
[----:B------:R-:W-:Y:S01]  /*dc00*/  ULDC UR6, c[0x0][0xc3c] ;  /* 0x00030f0000067ab9 */ /* 0x000fe20000000800 */
[----:B------:R-:W-:-:S05]  /*dc10*/  ULDC UR5, c[0x0][0xc3c] ;  /* 0x00030f0000057ab9 */ /* 0x000fca0000000800 */
.L_x_12486:
        /* <DEDUP_REMOVED lines=14> */
.L_x_12485:
[----:B------:R-:W-:Y:S05]  /*dd00*/  BSYNC B0 ;  /* 0x0000000000007941 */ /* 0x000fea0003800000 */
.L_x_12484:
        /* <DEDUP_REMOVED lines=21> */
.L_x_12482:
        /* <DEDUP_REMOVED lines=23> */
[----:B------:R-:W-:-:S05]  /*dfd0*/  MOV R11, UR4 ;  /* 0x00000004000b7c02 */ /* 0x000fca0008000f00 */
[----:B------:R0:W1:Y:S02]  /*dfe0*/  SHFL.IDX PT, R24, R8, R11, 0x1f ;  /* 0x00001f0b08187589 */ /* 0x00006400000e0000 */
.L_x_12487:
        /* <DEDUP_REMOVED lines=35> */
[----:B0-----:R-:W-:-:S05]  /*e220*/  IMAD.MOV R11, RZ, RZ, -R3 ;  /* 0x000000ffff0b7224 */ /* 0x001fca00078e0a03 */
[----:B------:R-:W-:Y:S02]  /*e230*/  MOV R2, R11 ;  /* 0x0000000b00027202 */ /* 0x000fe40000000f00 */
        /* <DEDUP_REMOVED lines=23> */
.L_x_12483:
[----:B------:R-:W-:Y:S01]  /*e3b0*/  IMAD.MOV.U32 R24, RZ, RZ, R7 ;  /* 0x000000ffff187224 */ /* 0x000fe200078e0007 */
[----:B------:R-:W-:Y:S01]  /*e3c0*/  UMOV UR36, URZ ;  /* 0x0000003f00247c82 */ /* 0x000fe20008000000 */
[----:B------:R-:W-:-:S07]  /*e3d0*/  IMAD.MOV.U32 R25, RZ, RZ, RZ ;  /* 0x000000ffff197224 */ /* 0x000fce00078e00ff */
.L_x_12488:
        /* <DEDUP_REMOVED lines=8> */
.L_x_12481:
[----:B------:R-:W-:Y:S01]  /*e460*/  ULDC UR4, c[0x0][0xc3c] ;  /* 0x00030f0000047ab9 */ /* 0x000fe20000000800 */
[----:B------:R1:W-:Y:S01]  /*e470*/  STL [R1+0x8], RZ ;  /* 0x000008ff01007387 */ /* 0x0003e20000100800 */
[----:B------:R-:W-:Y:S01]  /*e480*/  UISETP.GE.AND UP0, UPT, UR43, UR4, UPT ;  /* 0x000000042b00728c */ /* 0x000fe2000bf06270 */
[----:B------:R-:W-:Y:S01]  /*e490*/  IMAD.MOV.U32 R19, RZ, RZ, 0x1 ;  /* 0x00000001ff137424 */ /* 0x000fe200078e00ff */
[----:B------:R-:W-:-:S04]  /*e4a0*/  MOV R18, RZ ;  /* 0x000000ff00127202 */ /* 0x000fc80000000f00 */
        /* <DEDUP_REMOVED lines=17> */
[----:B0-----:R-:W-:Y:S02]  /*e5c0*/  IMAD.SHL.U32 R2, R11, 0x10, RZ ;  /* 0x000000100b027824 */ /* 0x001fe400078e00ff */
[----:B------:R-:W-:Y:S01]  /*e5d0*/  IMAD.SHL.U32 R6, R10, 0x10, RZ ;  /* 0x000000100a067824 */ /* 0x000fe200078e00ff */
[----:B------:R-:W-:Y:S01]  /*e5e0*/  LOP3.LUT R4, R29, 0x180, RZ, 0xc0, !PT ;  /* 0x000001801d047812 */ /* 0x000fe200078ec0ff */
[C---:B------:R-:W-:Y:S01]  /*e5f0*/  IMAD.SHL.U32 R8, R11.reuse, 0x2, RZ ;  /* 0x000000020b087824 */ /* 0x040fe200078e00ff */
[----:B------:R-:W-:Y:S01]  /*e600*/  LOP3.LUT R5, R2, 0x1b0, RZ, 0xc0, !PT ;  /* 0x000001b002057812 */ /* 0x000fe200078ec0ff */
[----:B------:R-:W-:Y:S01]  /*e610*/  IMAD.SHL.U32 R0, R11, 0x20, RZ ;  /* 0x000000200b007824 */ /* 0x000fe200078e00ff */
        /* <DEDUP_REMOVED lines=16> */
[----:B------:R3:W-:Y:S01]  /*e720*/  STL [R1+0x4], R0 ;  /* 0x0000040001007387 */ /* 0x0007e20000100800 */
[----:B------:R-:W-:-:S04]  /*e730*/  LOP3.LUT R5, R5, 0x10, R8, 0x78, !PT ;  /* 0x0000001005057812 */ /* 0x000fc800078e7808 */
[----:B------:R-:W-:-:S07]  /*e740*/  LOP3.LUT R28, R28, R5, RZ, 0xfc, !PT ;  /* 0x000000051c1c7212 */ /* 0x000fce00078efcff */
.L_x_12556:
[----:B------:R-:W-:Y:S01]  /*e750*/  ULDC.64 UR4, c[0x0][0xc88] ;  /* 0x0003220000047ab9 */ /* 0x000fe20000000a00 */
[----:B------:R-:W-:Y:S01]  /*e760*/  ULDC.64 UR8, c[0x0][0xa00] ;  /* 0x0002800000087ab9 */ /* 0x000fe20000000a00 */
[----:B------:R-:W-:Y:S01]  /*e770*/  UIMAD.WIDE UR4, UR43, 0x4, UR4 ;  /* 0x000000042b0478a5 */ /* 0x000fe2000f8e0204 */
[----:B------:R-:W-:-:S05]  /*e780*/  ULDC.64 UR10, c[0x0][0xa08] ;  /* 0x00028200000a7ab9 */ /* 0x000fca0000000a00 */
[----:B------:R-:W-:Y:S02]  /*e790*/  IMAD.U32 R2, RZ, RZ, UR4 ;  /* 0x00000004ff027e24 */ /* 0x000fe4000f8e00ff */
[----:B0-----:R-:W-:Y:S01]  /*e7a0*/  IMAD.U32 R3, RZ, RZ, UR5 ;  /* 0x00000005ff037e24 */ /* 0x001fe2000f8e00ff */
[----:B------:R-:W-:-:S04]  /*e7b0*/  ULDC.64 UR4, c[0x0][0xa28] ;  /* 0x00028a0000047ab9 */ /* 0x000fc80000000a00 */
[----:B------:R-:W2:Y:S01]  /*e7c0*/  LDG.E R2, desc[UR50][R2.64] ;  /* 0x0000003202027981 */ /* 0x000ea2000c1e1900 */
        /* <DEDUP_REMOVED lines=16> */
[----:B------:R-:W-:Y:S01]  /*e8d0*/  MOV R3, UR5 ;  /* 0x0000000500037c02 */ /* 0x000fe20008000f00 */
        /* <DEDUP_REMOVED lines=16> */
[----:B------:R-:W-:Y:S02]  /*e9e0*/  IMAD.U32 R6, RZ, RZ, UR4 ;  /* 0x00000004ff067e24 */ /* 0x000fe4000f8e00ff */
[----:B------:R-:W-:Y:S02]  /*e9f0*/  IMAD.U32 R10, RZ, RZ, UR6 ;  /* 0x00000006ff0a7e24 */ /* 0x000fe4000f8e00ff */
[----:B------:R-:W-:-:S05]  /*ea00*/  IMAD.U32 R7, RZ, RZ, UR5 ;  /* 0x00000005ff077e24 */ /* 0x000fca000f8e00ff */
[----:B------:R-:W2:Y:S04]  /*ea10*/  @P3 LDG.E R10, desc[UR50][R6.64] ;  /* 0x00000032060a3981 */ /* 0x000ea8000c1e1900 */
[----:B--2---:R1:W-:Y:S01]  /*ea20*/  STL [R1], R10 ;  /* 0x0000000a01007387 */ /* 0x0043e20000100800 */
[----:B------:R-:W-:Y:S05]  /*ea30*/  @P3 BRA `(.L_x_12490) ;  /* 0x0000000000143947 */ /* 0x000fea0003800000 */
[----:B------:R-:W-:Y:S05]  /*ea40*/  @!P0 BRA `(.L_x_12490) ;  /* 0x0000000000108947 */ /* 0x000fea0003800000 */
[----:B------:R-:W1:Y:S04]  /*ea50*/  LDG.E R7, desc[UR50][R2.64] ;  /* 0x0000003202077981 */ /* 0x000e68000c1e1900 */
[----:B------:R-:W1:Y:S02]  /*ea60*/  LDG.E R6, desc[UR50][R2.64+0x4] ;  /* 0x0000043202067981 */ /* 0x000e64000c1e1900 */
[----:B-1----:R-:W-:-:S05]  /*ea70*/  IMAD.IADD R2, R6, 0x1, -R7 ;  /* 0x0000000106027824 */ /* 0x002fca00078e0a07 */
[----:B------:R0:W-:Y:S02]  /*ea80*/  STL [R1], R2 ;  /* 0x0000000201007387 */ /* 0x0001e40000100800 */
.L_x_12490:
[----:B------:R-:W-:Y:S01]  /*ea90*/  ULDC.64 UR6, c[0x0][0x418] ;  /* 0x0001060000067ab9 */ /* 0x000fe20000000a00 */
[----:B------:R-:W-:Y:S01]  /*eaa0*/  UMOV UR52, URZ ;  /* 0x0000003f00347c82 */ /* 0x000fe20008000000 */
[----:B------:R-:W-:Y:S01]  /*eab0*/  UISETP.NE.U32.AND UP0, UPT, UR6, URZ, UPT ;  /* 0x0000003f0600728c */ /* 0x000fe2000bf05070 */
[----:B-----5:R-:W-:Y:S01]  /*eac0*/  @P0 R2UR UR52, R8 ;  /* 0x00000000083402ca */ /* 0x020fe200000e0000 */
[----:B------:R-:W-:Y:S01]  /*ead0*/  ULDC.64 UR8, c[0x0][0xa20] ;  /* 0x0002880000087ab9 */ /* 0x000fe20000000a00 */
[----:B------:R-:W-:Y:S01]  /*eae0*/  UMOV UR4, URZ ;  /* 0x0000003f00047c82 */ /* 0x000fe20008000000 */
[----:B------:R-:W-:Y:S01]  /*eaf0*/  ISETP.NE.U32.AND P0, PT, RZ, UR8, PT ;  /* 0x00000008ff007c0c */ /* 0x000fe2000bf05070 */
[----:B------:R-:W-:Y:S01]  /*eb00*/  UMOV UR40, URZ ;  /* 0x0000003f00287c82 */ /* 0x000fe20008000000 */
[----:B------:R-:W-:Y:S01]  /*eb10*/  UISETP.NE.AND.EX UP0, UPT, UR7, URZ, UPT, UP0 ;  /* 0x0000003f0700728c */ /* 0x000fe2000bf05300 */
[----:B------:R-:W-:Y:S01]  /*eb20*/  @P2 R2UR UR4, R0 ;  /* 0x00000000000422ca */ /* 0x000fe200000e0000 */
[----:B------:R-:W-:Y:S01]  /*eb30*/  ULDC UR5, c[0x0][0x424] ;  /* 0x0001090000057ab9 */ /* 0x000fe20000000800 */
[----:B------:R-:W-:Y:S01]  /*eb40*/  @P1 R2UR UR40, R9 ;  /* 0x00000000092812ca */ /* 0x000fe200000e0000 */
[----:B------:R-:W-:Y:S01]  /*eb50*/  USEL UR5, UR5, 0x1, UP0 ;  /* 0x0000000105057887 */ /* 0x000fe20008000000 */
[----:B------:R-:W-:Y:S01]  /*eb60*/  ISETP.NE.AND.EX P0, PT, RZ, UR9, PT, P0 ;  /* 0x00000009ff007c0c */ /* 0x000fe2000bf05300 */
[----:B------:R-:W-:Y:S01]  /*eb70*/  ULDC UR6, c[0x0][0x2f0] ;  /* 0x0000bc0000067ab9 */ /* 0x000fe20000000800 */
[----:B------:R-:W-:Y:S01]  /*eb80*/  IMAD.U32 R22, RZ, RZ, UR44 ;  /* 0x0000002cff167e24 */ /* 0x000fe2000f8e00ff */
[----:B------:R-:W-:-:S06]  /*eb90*/  UIMAD UR5, UR5, UR6, URZ ;  /* 0x00000006050572a4 */ /* 0x000fcc000f8e023f */
[----:B01----:R-:W-:Y:S02]  /*eba0*/  IMAD.U32 R2, RZ, RZ, UR5 ;  /* 0x00000005ff027e24 */ /* 0x003fe4000f8e00ff */
[----:B------:R-:W-:Y:S02]  /*ebb0*/  UIADD3 UR40, UR40, UR4, URZ ;  /* 0x0000000428287290 */ /* 0x000fe4000fffe03f */
[----:B------:R-:W-:Y:S10]  /*ebc0*/  @!P0 BRA `(.L_x_12491) ;  /* 0x0000000000188947 */ /* 0x000ff40003800000 */
[----:B------:R-:W-:-:S04]  /*ebd0*/  UIADD3 UR5, UP0, UR47, UR8, URZ ;  /* 0x000000082f057290 */ /* 0x000fc8000ff1e03f */
[----:B------:R-:W-:Y:S02]  /*ebe0*/  UIADD3.X UR6, UR45, UR9, URZ, UP0, !UPT ;  /* 0x000000092d067290 */ /* 0x000fe400087fe43f */
[----:B------:R-:W-:-:S04]  /*ebf0*/  IMAD.U32 R2, RZ, RZ, UR5 ;  /* 0x00000005ff027e24 */ /* 0x000fc8000f8e00ff */
[----:B------:R-:W-:-:S05]  /*ec00*/  IMAD.U32 R3, RZ, RZ, UR6 ;  /* 0x00000006ff037e24 */ /* 0x000fca000f8e00ff */
[----:B------:R0:W5:Y:S01]  /*ec10*/  LDG.E R2, desc[UR50][R2.64] ;  /* 0x0000003202027981 */ /* 0x000162000c1e1900 */
[----:B------:R-:W-:Y:S05]  /*ec20*/  BRA `(.L_x_12492) ;  /* 0x0000000000107947 */ /* 0x000fea0003800000 */
.L_x_12491:
[----:B------:R-:W-:Y:S05]  /*ec30*/  @!P1 BRA `(.L_x_12492) ;  /* 0x00000000000c9947 */ /* 0x000fea0003800000 */
[----:B------:R-:W2:Y:S04]  /*ec40*/  LDG.E R3, desc[UR50][R4.64] ;  /* 0x0000003204037981 */ /* 0x000ea8000c1e1900 */
[----:B------:R-:W2:Y:S02]  /*ec50*/  LDG.E R2, desc[UR50][R4.64+0x4] ;  /* 0x0000043204027981 */ /* 0x000ea4000c1e1900 */
[----:B--2---:R-:W-:-:S07]  /*ec60*/  IMAD.IADD R2, R2, 0x1, -R3 ;  /* 0x0000000102027824 */ /* 0x004fce00078e0a03 */
.L_x_12492:
[----:B------:R-:W2:Y:S01]  /*ec70*/  LDL R5, [R1] ;  /* 0x0000000001057983 */ /* 0x000ea20000100800 */
[----:B------:R-:W1:Y:S01]  /*ec80*/  LDC R0, c[0x0][0x448] ;  /* 0x00011200ff007b82 */ /* 0x000e620000000800 */
[----:B------:R-:W-:Y:S01]  /*ec90*/  BSSY B7, `(.L_x_12493) ;  /* 0x00002ab000077945 */ /* 0x000fe20003800000 */
[----:B-1----:R-:W-:Y:S01]  /*eca0*/  ISETP.NE.AND P0, PT, R0, 0x1, PT ;  /* 0x000000010000780c */ /* 0x002fe20003f05270 */
[----:B------:R-:W-:-:S04]  /*ecb0*/  IMAD R0, R25, 0xc0, RZ ;  /* 0x000000c019007824 */ /* 0x000fc800078e02ff */
[----:B------:R-:W-:-:S08]  /*ecc0*/  VIADD R0, R0, 0xbf ;  /* 0x000000bf00007836 */ /* 0x000fd00000000000 */
[----:B0-----:R-:W0:Y:S08]  /*ecd0*/  @P0 LDC R3, c[0x0][0x44c] ;  /* 0x00011300ff030b82 */ /* 0x001e300000000800 */
[----:B------:R-:W1:Y:S01]  /*ece0*/  @P0 LDC R4, c[0x0][0x450] ;  /* 0x00011400ff040b82 */ /* 0x000e620000000800 */
[----:B0-----:R-:W-:-:S05]  /*ecf0*/  @P0 IMAD.HI.U32 R3, R0, R3, RZ ;  /* 0x0000000300030227 */ /* 0x001fca00078e00ff */
[----:B-1----:R-:W-:Y:S02]  /*ed00*/  @P0 SHF.R.U32.HI R0, RZ, R4, R3 ;  /* 0x00000004ff000219 */ /* 0x002fe40000011603 */
[----:B-----5:R-:W-:-:S05]  /*ed10*/  IADD3 R3, R2, -UR4, RZ ;  /* 0x8000000402037c10 */ /* 0x020fca000fffe0ff */
[----:B------:R-:W-:-:S04]  /*ed20*/  VIADD R2, R3, 0x9f ;  /* 0x0000009f03027836 */ /* 0x000fc80000000000 */
[----:B------:R-:W-:Y:S01]  /*ed30*/  IMAD.HI R2, R2, 0x66666667, RZ ;  /* 0x6666666702027827 */ /* 0x000fe200078e02ff */
[----:B--2---:R-:W-:-:S05]  /*ed40*/  IADD3 R3, R3, 0xa0, -R5 ;  /* 0x000000a003037810 */ /* 0x004fca0007ffe805 */
[----:B------:R-:W-:Y:S01]  /*ed50*/  IMAD.IADD R0, R3, 0x1, R0 ;  /* 0x0000000103007824 */ /* 0x000fe200078e0200 */
[----:B------:R-:W-:-:S03]  /*ed60*/  SHF.R.U32.HI R3, RZ, 0x1f, R2 ;  /* 0x0000001fff037819 */ /* 0x000fc60000011602 */
[----:B------:R-:W-:Y:S01]  /*ed70*/  IMAD.HI R0, R0, 0x66666667, RZ ;  /* 0x6666666700007827 */ /* 0x000fe200078e02ff */
[----:B------:R-:W-:-:S04]  /*ed80*/  LEA.HI.SX32 R3, R2, R3, 0x1a ;  /* 0x0000000302037211 */ /* 0x000fc800078fd2ff */
[----:B------:R-:W-:-:S04]  /*ed90*/  SHF.R.U32.HI R5, RZ, 0x1f, R0 ;  /* 0x0000001fff057819 */ /* 0x000fc80000011600 */
        /* <DEDUP_REMOVED lines=21> */
.L_x_12494:
        /* <DEDUP_REMOVED lines=20> */
.L_x_12497:
[----:B------:R-:W-:Y:S05]  /*f030*/  BSYNC B6 ;  /* 0x0000000000067941 */ /* 0x000fea0003800000 */
.L_x_12496:
        /* <DEDUP_REMOVED lines=21> */
.L_x_12499:
[----:B------:R-:W-:Y:S05]  /*f190*/  BSYNC B6 ;  /* 0x0000000000067941 */ /* 0x000fea0003800000 */
.L_x_12498:
        /* <DEDUP_REMOVED lines=20> */
.L_x_12501:
[----:B------:R-:W-:Y:S05]  /*f2e0*/  BSYNC B6 ;  /* 0x0000000000067941 */ /* 0x000fea0003800000 */
.L_x_12500:
        /* <DEDUP_REMOVED lines=19> */
.L_x_12503:
[----:B------:R-:W-:Y:S05]  /*f420*/  BSYNC B6 ;  /* 0x0000000000067941 */ /* 0x000fea0003800000 */
.L_x_12502:
[----:B------:R-:W-:Y:S02]  /*f430*/  ULDC.64 UR4, c[0x0][0x9f8] ;  /* 0x00027e0000047ab9 */ /* 0x000fe40000000a00 */
[----:B------:R-:W-:-:S04]  /*f440*/  UISETP.NE.U32.AND UP0, UPT, UR4, URZ, UPT ;  /* 0x0000003f0400728c */ /* 0x000fc8000bf05070 */
[----:B------:R-:W-:-:S06]  /*f450*/  UISETP.NE.AND.EX UP0, UPT, UR5, URZ, UPT, UP0 ;  /* 0x0000003f0500728c */ /* 0x000fcc000bf05300 */
[----:B------:R-:W-:-:S05]  /*f460*/  PLOP3.LUT P0, PT, PT, PT, UP0, 0x80, 0x0 ;  /* 0x000000000000781c */ /* 0x000fca0003f0f008 */
[----:B------:R-:W-:-:S04]  /*f470*/  @UP0 UIADD3 UR4, UP1, UR47, UR4, URZ ;  /* 0x000000042f040290 */ /* 0x000fc8000ff3e03f */
[----:B------:R-:W-:Y:S02]  /*f480*/  @UP0 UIADD3.X UR5, UR45, UR5, URZ, UP1, !UPT ;  /* 0x000000052d050290 */ /* 0x000fe40008ffe43f */
[----:B------:R-:W-:-:S04]  /*f490*/  IMAD.U32 R2, RZ, RZ, UR4 ;  /* 0x00000004ff027e24 */ /* 0x000fc8000f8e00ff */
[----:B------:R-:W-:Y:S01]  /*f4a0*/  MOV R3, UR5 ;  /* 0x0000000500037c02 */ /* 0x000fe20008000f00 */
        /* <DEDUP_REMOVED lines=13> */
.L_x_12575:
[----:B-1----:R-:W-:Y:S02]  /*f580*/  ISETP.NE.AND P0, PT, R14, RZ, PT ;  /* 0x000000ff0e00720c */ /* 0x002fe40003f05270 */
[----:B------:R-:W-:-:S04]  /*f590*/  PLOP3.LUT P1, PT, PT, PT, PT, 0x8, 0x0 ;  /* 0x000000000000781c */ /* 0x000fc80003f2e170 */
[----:B------:R-:W-:-:S07]  /*f5a0*/  P2R R26, PR, RZ, 0x2 ;  /* 0x00000002ff1a7803 */ /* 0x000fce0000000000 */
[----:B------:R-:W-:Y:S05]  /*f5b0*/  @P0 BRA `(.L_x_12505) ;  /* 0x0000000400440947 */ /* 0x000fea0003800000 */
[----:B------:R-:W-:Y:S01]  /*f5c0*/  UMOV UR4, 0xffffffff ;  /* 0xffffffff00047882 */ /* 0x000fe20000000000 */
[----:B------:R-:W-:Y:S02]  /*f5d0*/  VIADD R0, R27, 0xffffffff ;  /* 0xffffffff1b007836 */ /* 0x000fe40000000000 */
[----:B------:R-:W-:Y:S05]  /*f5e0*/  BRA.DIV UR4, `(.L_x_12506) ;  /* 0x0000003604207947 */ /* 0x000fea000b800000 */
[----:B------:R-:W-:-:S13]  /*f5f0*/  ELECT P6, URZ, PT ;  /* 0x00000000003f782f */ /* 0x000fda00038c0000 */
.L_x_12578:
        /* <DEDUP_REMOVED lines=21> */
.L_x_12507:
[----:B-1----:R-:W1:Y:S01]  /*f750*/  S2R R2, SR_TID.X ;  /* 0x0000000000027919 */ /* 0x002e620000002100 */
[----:B------:R-:W-:Y:S01]  /*f760*/  IMAD R5, R18, 0x8, R16 ;  /* 0x0000000812057824 */ /* 0x000fe200078e0210 */
[----:B-1----:R-:W-:Y:S02]  /*f770*/  LOP3.LUT R3, R2, 0x7f, RZ, 0xc0, !PT ;  /* 0x0000007f02037812 */ /* 0x002fe400078ec0ff */
[----:B------:R-:W-:Y:S02]  /*f780*/  SHF.L.U32 R2, R19, 0x1f, RZ ;  /* 0x0000001f13027819 */ /* 0x000fe400000006ff */
[----:B------:R-:W-:Y:S02]  /*f790*/  ISETP.NE.AND P1, PT, R3, RZ, PT ;  /* 0x000000ff0300720c */ /* 0x000fe40003f25270 */
[----:B------:R-:W1:Y:S02]  /*f7a0*/  SYNCS.PHASECHK.TRANS64.TRYWAIT P0, [R5+URZ+0x13280], R2 ;  /* 0x01328002050075a7 */ /* 0x000e64000800017f */
[----:B-1----:R-:W-:Y:S09]  /*f7b0*/  @!P0 BRA `(.L_x_12508) ;  /* 0x0000003000cc8947 */ /* 0x002ff20003800000 */
.L_x_12579:
        /* <DEDUP_REMOVED lines=8> */
.L_x_12509:
        /* <DEDUP_REMOVED lines=17> */
.L_x_12580:
        /* <DEDUP_REMOVED lines=8> */
.L_x_12511:
        /* <DEDUP_REMOVED lines=10> */
[----:B------:R-:W-:-:S03]  /*fa70*/  PLOP3.LUT P0, PT, PT, PT, PT, 0x80, 0x0 ;  /* 0x000000000000781c */ /* 0x000fc60003f0f070 */
[----:B------:R-:W-:Y:S01]  /*fa80*/  UIADD3 UR8, UR8, 0xe000, URZ ;  /* 0x0000e00008087890 */ /* 0x000fe2000fffe03f */
[----:B------:R-:W-:Y:S01]  /*fa90*/  P2R R26, PR, RZ, 0x1 ;  /* 0x00000001ff1a7803 */ /* 0x000fe20000000000 */
[----:B------:R-:W-:-:S09]  /*faa0*/  UIADD3 UR9, UR9, 0x13230, URZ ;  /* 0x0001323009097890 */ /* 0x000fd2000fffe03f */
[----:B------:R3:W-:Y:S02]  /*fab0*/  UTMALDG.4D [UR8], [UR4], desc[UR6] ;  /* 0x00000608040075b4 */ /* 0x0007e40008019000 */
[----:B---3--:R-:W-:Y:S01]  /*fac0*/  NOP ;  /* 0x0000000000007918 */ /* 0x008fe20000000000 */
.L_x_12505:
        /* <DEDUP_REMOVED lines=34> */
.L_x_12513:
[----:B------:R-:W-:Y:S05]  /*fcf0*/  BSYNC B6 ;  /* 0x0000000000067941 */ /* 0x000fea0003800000 */
.L_x_12512:
[----:B------:R-:W3:Y:S01]  /*fd00*/  LDC R7, c[0x0][0x448] ;  /* 0x00011200ff077b82 */ /* 0x000ee20000000800 */
[----:B-12---:R-:W0:Y:S01]  /*fd10*/  S2R R2, SR_TID.X ;  /* 0x0000000000027919 */ /* 0x006e220000002100 */
[----:B------:R-:W-:Y:S01]  /*fd20*/  ULDC.64 UR8, c[0x0][0x2d8] ;  /* 0x0000b60000087ab9 */ /* 0x000fe20000000a00 */
[----:B------:R-:W-:Y:S01]  /*fd30*/  UMOV UR4, UR54 ;  /* 0x0000003600047c82 */ /* 0x000fe20008000000 */
[----:B------:R-:W-:Y:S01]  /*fd40*/  UMOV UR5, UR45 ;  /* 0x0000002d00057c82 */ /* 0x000fe20008000000 */
[----:B------:R-:W-:Y:S01]  /*fd50*/  ULDC.64 UR10, c[0x0][0x280] ;  /* 0x0000a000000a7ab9 */ /* 0x000fe20000000a00 */
[----:B---3--:R-:W-:Y:S02]  /*fd60*/  ISETP.NE.AND P1, PT, R7, 0x1, PT ;  /* 0x000000010700780c */ /* 0x008fe40003f25270 */
[C---:B0-----:R-:W-:Y:S01]  /*fd70*/  LOP3.LUT R20, R2.reuse, 0x7f, RZ, 0xc0, !PT ;  /* 0x0000007f02147812 */ /* 0x041fe200078ec0ff */
[----:B------:R-:W-:-:S10]  /*fd80*/  IMAD.SHL.U32 R2, R2, 0x20, RZ ;  /* 0x0000002002027824 */ /* 0x000fd400078e00ff */
[----:B------:R-:W0:Y:S01]  /*fd90*/  @P1 LDC R3, c[0x0][0x44c] ;  /* 0x00011300ff031b82 */ /* 0x000e220000000800 */
[----:B------:R-:W-:Y:S01]  /*fda0*/  SHF.R.U32.HI R20, RZ, 0x2, R20 ;  /* 0x00000002ff147819 */ /* 0x000fe20000011614 */
[----:B------:R-:W-:-:S03]  /*fdb0*/  UIMAD UR6, UR37, UR8, URZ ;  /* 0x00000008250672a4 */ /* 0x000fc6000f8e023f */
[----:B------:R-:W-:-:S03]  /*fdc0*/  LOP3.LUT R2, R20, 0x60, R2, 0xf8, !PT ;  /* 0x0000006014027812 */ /* 0x000fc600078ef802 */
[----:B------:R-:W1:Y:S01]  /*fdd0*/  @P1 LDC R5, c[0x0][0x450] ;  /* 0x00011400ff051b82 */ /* 0x000e620000000800 */
[----:B------:R-:W-:Y:S01]  /*fde0*/  UIMAD.WIDE.U32 UR4, UR36, UR8, UR4 ;  /* 0x00000008240472a5 */ /* 0x000fe2000f8e0004 */
[----:B------:R-:W-:Y:S01]  /*fdf0*/  IMAD R6, R25, 0xc0, R2 ;  /* 0x000000c019067824 */ /* 0x000fe200078e0202 */
[----:B------:R-:W-:Y:S01]  /*fe00*/  UIMAD UR6, UR36, UR9, UR6 ;  /* 0x00000009240672a4 */ /* 0x000fe2000f8e0206 */
[----:B------:R2:W5:Y:S02]  /*fe10*/  LDL R20, [R1+0x4] ;  /* 0x0000040001147983 */ /* 0x0005640000100800 */
[----:B------:R-:W-:Y:S01]  /*fe20*/  ULDC.64 UR8, c[0x0][0x2e0] ;  /* 0x0000b80000087ab9 */ /* 0x000fe20000000a00 */
[----:B------:R-:W-:Y:S01]  /*fe30*/  UIADD3 UR5, UR5, UR6, URZ ;  /* 0x0000000605057290 */ /* 0x000fe2000fffe03f */
[----:B------:R-:W3:Y:S01]  /*fe40*/  S2R R10, SR_TID.X ;  /* 0x00000000000a7919 */ /* 0x000ee20000002100 */
[----:B------:R-:W-:Y:S02]  /*fe50*/  UIMAD UR6, UR46, UR8, URZ ;  /* 0x000000082e0672a4 */ /* 0x000fe4000f8e023f */
[----:B------:R-:W-:-:S02]  /*fe60*/  UIMAD.WIDE.U32 UR4, UR44, UR8, UR4 ;  /* 0x000000082c0472a5 */ /* 0x000fc4000f8e0004 */
[----:B------:R-:W-:Y:S01]  /*fe70*/  UIMAD UR6, UR44, UR9, UR6 ;  /* 0x000000092c0672a4 */ /* 0x000fe2000f8e0206 */
[----:B0-----:R-:W-:-:S03]  /*fe80*/  @P1 IMAD.HI.U32 R0, R6, R3, RZ ;  /* 0x0000000306001227 */ /* 0x001fc600078e00ff */
[----:B------:R-:W-:Y:S01]  /*fe90*/  UIADD3 UR5, UR5, UR6, URZ ;  /* 0x0000000605057290 */ /* 0x000fe2000fffe03f */
[----:B------:R-:W-:Y:S01]  /*fea0*/  ULDC.64 UR8, c[0x0][0x2c8] ;  /* 0x0000b20000087ab9 */ /* 0x000fe20000000a00 */
[----:B------:R-:W-:Y:S01]  /*feb0*/  IMAD.MOV.U32 R3, RZ, RZ, R6 ;  /* 0x000000ffff037224 */ /* 0x000fe200078e0006 */
[----:B------:R-:W-:Y:S02]  /*fec0*/  ULDC.64 UR6, c[0x0][0x2d0] ;  /* 0x0000b40000067ab9 */ /* 0x000fe40000000a00 */
[----:B------:R-:W-:Y:S01]  /*fed0*/  IMAD.U32 R4, RZ, RZ, UR6 ;  /* 0x00000006ff047e24 */ /* 0x000fe2000f8e00ff */
[----:B-1----:R-:W-:-:S04]  /*fee0*/  @P1 SHF.R.U32.HI R3, RZ, R5, R0 ;  /* 0x00000005ff031219 */ /* 0x002fc80000011600 */
[----:B------:R-:W-:-:S05]  /*fef0*/  SHF.R.S32.HI R0, RZ, 0x1f, R3 ;  /* 0x0000001fff007819 */ /* 0x000fca0000011403 */
[----:B------:R-:W-:-:S04]  /*ff00*/  IMAD R0, R0, UR6, RZ ;  /* 0x0000000600007c24 */ /* 0x000fc8000f8e02ff */
[C---:B------:R-:W-:Y:S02]  /*ff10*/  IMAD R5, R3.reuse, UR7, R0 ;  /* 0x0000000703057c24 */ /* 0x040fe4000f8e0200 */
[----:B------:R-:W-:Y:S01]  /*ff20*/  IMAD.MOV R0, RZ, RZ, -R3 ;  /* 0x000000ffff007224 */ /* 0x000fe200078e0a03 */
[----:B---3--:R-:W-:Y:S01]  /*ff30*/  SHF.L.U32 R21, R10, 0x4, RZ ;  /* 0x000000040a157819 */ /* 0x008fe200000006ff */
[----:B------:R-:W-:-:S03]  /*ff40*/  IMAD.WIDE.U32 R2, R3, R4, UR4 ;  /* 0x0000000403027e25 */ /* 0x000fc6000f8e0004 */
[----:B------:R-:W-:Y:S01]  /*ff50*/  LOP3.LUT R21, R21, 0x30, RZ, 0xc0, !PT ;  /* 0x0000003015157812 */ /* 0x000fe200078ec0ff */
[----:B------:R-:W-:Y:S02]  /*ff60*/  IMAD R0, R7, R0, R6 ;  /* 0x0000000007007224 */ /* 0x000fe400078e0206 */
[----:B------:R-:W-:Y:S02]  /*ff70*/  IMAD.IADD R3, R3, 0x1, R5 ;  /* 0x0000000103037824 */ /* 0x000fe400078e0205 */
[----:B------:R-:W-:Y:S01]  /*ff80*/  VIADD R6, R6, 0x80 ;  /* 0x0000008006067836 */ /* 0x000fe20000000000 */
        /* <DEDUP_REMOVED lines=25> */
[----:B------:R2:W5:Y:S01]  /*10120*/  LDL R9, [R1] ;  /* 0x0000000001097983 */ /* 0x0005620000100800 */
[----:B------:R-:W-:Y:S01]  /*10130*/  ISETP.GE.AND P0, PT, R21, UR4, PT ;  /* 0x0000000415007c0c */ /* 0x000fe2000bf06270 */
[----:B------:R-:W-:Y:S01]  /*10140*/  UMOV UR4, 0xffffffff ;  /* 0xffffffff00047882 */ /* 0x000fe20000000000 */
[----:B------:R-:W-:-:S04]  /*10150*/  LOP3.LUT R10, R10, 0x7f, RZ, 0xc0, !PT ;  /* 0x0000007f0a0a7812 */ /* 0x000fc800078ec0ff */
[----:B------:R-:W-:Y:S01]  /*10160*/  SHF.R.U32.HI R10, RZ, 0x2, R10 ;  /* 0x00000002ff0a7819 */ /* 0x000fe2000001160a */
[----:B--2---:R-:W-:Y:S06]  /*10170*/  BRA.DIV UR4, `(.L_x_12514) ;  /* 0x0000002a04847947 */ /* 0x004fec000b800000 */
[----:B------:R-:W0:Y:S01]  /*10180*/  SHFL.IDX PT, R14, R0, RZ, 0x1c1f ;  /* 0x001c1fff000e7589 */ /* 0x000e2200000e0000 */
[----:B-----5:R-:W-:Y:S02]  /*10190*/  IMAD R7, R9, R7, RZ ;  /* 0x0000000709077224 */ /* 0x020fe400078e02ff */
[----:B------:R-:W-:Y:S01]  /*101a0*/  IMAD R25, R25, 0xc0, R10 ;  /* 0x000000c019197824 */ /* 0x000fe200078e020a */
[----:B------:R-:W1:Y:S03]  /*101b0*/  SHFL.IDX PT, R2, R5, RZ, 0x1c1f ;  /* 0x001c1fff05027589 */ /* 0x000e6600000e0000 */
        /* <DEDUP_REMOVED lines=21> */
[----:B0-----:R-:W-:-:S03]  /*10310*/  @!P1 IADD3 R14, P2, R21, R14, RZ ;  /* 0x0000000e150e9210 */ /* 0x001fc60007f5e0ff */
[----:B------:R-:W-:Y:S02]  /*10320*/  SHFL.IDX PT, R6, R6, 0x1, 0x1c1f ;  /* 0x003c1f0006067f89 */ /* 0x000fe400000e0000 */
        /* <DEDUP_REMOVED lines=12> */
[----:B------:R-:W-:-:S05]  /*103f0*/  @!P2 IMAD.X R3, RZ, RZ, R0, P1 ;  /* 0x000000ffff03a224 */ /* 0x000fca00008e0600 */
[----:B------:R0:W-:Y:S03]  /*10400*/  @!P2 LDGSTS.E.BYPASS.LTC128B.128 [R20+0xd000], desc[UR50][R2.64], !P0 ;  /* 0x0d0000000214afae */ /* 0x0001e6000c101d72 */
.L_x_12593:
[----:B------:R-:W-:-:S05]  /*10410*/  VIADD R0, R25, 0xa0 ;  /* 0x000000a019007836 */ /* 0x000fca0000000000 */
[----:B------:R-:W-:-:S13]  /*10420*/  ISETP.GE.AND P1, PT, R0, R7, PT ;  /* 0x000000070000720c */ /* 0x000fda0003f26270 */
[----:B01----:R-:W-:-:S04]  /*10430*/  @!P1 IADD3 R2, P2, R21, R14, RZ ;  /* 0x0000000e15029210 */ /* 0x003fc80007f5e0ff */
[----:B------:R-:W-:-:S05]  /*10440*/  @!P1 IADD3.X R3, RZ, R6, RZ, P2, !PT ;  /* 0x00000006ff039210 */ /* 0x000fca00017fe4ff */
[----:B------:R-:W-:Y:S01]  /*10450*/  @!PT LDS RZ, [RZ] ;  /* 0x00000000fffff984 */ /* 0x000fe20000000800 */
[----:B------:R-:W-:Y:S01]  /*10460*/  @!PT LDS RZ, [RZ] ;  /* 0x00000000fffff984 */ /* 0x000fe20000000800 */
[----:B------:R-:W-:Y:S01]  /*10470*/  @!PT LDS RZ, [RZ] ;  /* 0x00000000fffff984 */ /* 0x000fe20000000800 */
[----:B------:R0:W-:Y:S01]  /*10480*/  @!P1 LDGSTS.E.BYPASS.LTC128B.128 [R20+0xd800], desc[UR50][R2.64], !P0 ;  /* 0x0d80000002149fae */ /* 0x0001e2000c101d72 */
[----:B------:R-:W-:Y:S01]  /*10490*/  PLOP3.LUT P0, PT, PT, PT, PT, 0x80, 0x0 ;  /* 0x000000000000781c */ /* 0x000fe20003f0f070 */
[----:B------:R-:W-:-:S12]  /*104a0*/  NOP ;  /* 0x0000000000007918 */ /* 0x000fd80000000000 */
.L_x_12515:
        /* <DEDUP_REMOVED lines=16> */
[----:B------:R-:W-:Y:S01]  /*105b0*/  ISETP.GE.AND P1, PT, R27, 0x2, PT ;  /* 0x000000021b00780c */ /* 0x000fe20003f26270 */
[----:B------:R-:W1:Y:S02]  /*105c0*/  SYNCS.PHASECHK.TRANS64.TRYWAIT P0, [R16+URZ+0x13220], R3 ;  /* 0x01322003100075a7 */ /* 0x000e64000800017f */
[----:B01----:R-:W-:Y:S10]  /*105d0*/  @!P0 BRA `(.L_x_12517) ;  /* 0x0000002c001c8947 */ /* 0x003ff40003800000 */
.L_x_12594:
[----:B------:R-:W-:Y:S05]  /*105e0*/  BSYNC B0 ;  /* 0x0000000000007941 */ /* 0x000fea0003800000 */
.L_x_12516:
[----:B------:R-:W-:Y:S05]  /*105f0*/  @!P1 BRA `(.L_x_12518) ;  /* 0x0000000800e89947 */ /* 0x000fea0003800000 */
[----:B------:R-:W-:Y:S02]  /*10600*/  VIADD R0, R27, 0xfffffffe ;  /* 0xfffffffe1b007836 */ /* 0x000fe40000000000 */
[----:B------:R-:W-:Y:S02]  /*10610*/  IMAD.MOV.U32 R7, RZ, RZ, R19 ;  /* 0x000000ffff077224 */ /* 0x000fe400078e0013 */
[----:B------:R-:W-:-:S07]  /*10620*/  IMAD.MOV.U32 R6, RZ, RZ, R18 ;  /* 0x000000ffff067224 */ /* 0x000fce00078e0012 */
.L_x_12538:
        /* <DEDUP_REMOVED lines=10> */
[----:B------:R-:W-:Y:S01]  /*106d0*/  IMAD.MOV.U32 R8, RZ, RZ, R0 ;  /* 0x000000ffff087224 */ /* 0x000fe200078e0000 */
        /* <DEDUP_REMOVED lines=21> */
.L_x_12521:
        /* <DEDUP_REMOVED lines=8> */
.L_x_12595:
[----:B------:R-:W-:Y:S05]  /*108b0*/  BSYNC B1 ;  /* 0x0000000000017941 */ /* 0x000fea0003800000 */
.L_x_12522:
        /* <DEDUP_REMOVED lines=9> */
.L_x_12525:
[----:B------:R-:W-:Y:S05]  /*10950*/  BSYNC B1 ;  /* 0x0000000000017941 */ /* 0x000fea0003800000 */
.L_x_12524:
[----:B------:R-:W-:Y:S01]  /*10960*/  IMAD.MOV.U32 R9, RZ, RZ, RZ ;  /* 0x000000ffff097224 */ /* 0x000fe200078e00ff */
[----:B------:R-:W-:Y:S01]  /*10970*/  MOV R5, 0xa0 ;  /* 0x000000a000057802 */ /* 0x000fe20000000f00 */
        /* <DEDUP_REMOVED lines=10> */
.L_x_12526:
        /* <DEDUP_REMOVED lines=13> */
.L_x_12596:
[----:B------:R-:W-:Y:S05]  /*10af0*/  BSYNC B1 ;  /* 0x0000000000017941 */ /* 0x000fea0003800000 */
.L_x_12527:
        /* <DEDUP_REMOVED lines=11> */
.L_x_12530:
[----:B------:R-:W-:Y:S05]  /*10bb0*/  BSYNC B1 ;  /* 0x0000000000017941 */ /* 0x000fea0003800000 */
.L_x_12529:
        /* <DEDUP_REMOVED lines=8> */
.L_x_12531:
        /* <DEDUP_REMOVED lines=10> */
.L_x_12520:
[----:B------:R-:W-:Y:S05]  /*10ce0*/  BSYNC B0 ;  /* 0x0000000000007941 */ /* 0x000fea0003800000 */
.L_x_12519:
[----:B------:R-:W-:-:S06]  /*10cf0*/  UISETP.NE.AND UP0, UPT, UR39, 0x3, UPT ;  /* 0x000000032700788c */ /* 0x000fcc000bf05270 */
[----:B------:R-:W-:-:S13]  /*10d00*/  PLOP3.LUT P0, PT, PT, PT, UP0, 0x80, 0x0 ;  /* 0x000000000000781c */ /* 0x000fda0003f0f008 */
[----:B------:R-:W-:Y:S05]  /*10d10*/  @!P0 BRA `(.L_x_12532) ;  /* 0x0000000000048947 */ /* 0x000fea0003800000 */
[----:B------:R-:W-:Y:S01]  /*10d20*/  BPT.TRAP 0x1 ;  /* 0x000000040000795c */ /* 0x000fe20000300000 */
.L_x_12532:
        /* <DEDUP_REMOVED lines=8> */
.L_x_12597:
[----:B------:R-:W-:Y:S05]  /*10db0*/  BSYNC B0 ;  /* 0x0000000000007941 */ /* 0x000fea0003800000 */
.L_x_12533:
[----:B------:R-:W-:Y:S05]  /*10dc0*/  @!P1 BRA `(.L_x_12535) ;  /* 0x0000000000049947 */ /* 0x000fea0003800000 */
[----:B------:R-:W-:Y:S01]  /*10dd0*/  BPT.TRAP 0x1 ;  /* 0x000000040000795c */ /* 0x000fe20000300000 */
.L_x_12535:
[----:B0-----:R-:W-:Y:S01]  /*10de0*/  SHF.L.U32 R2, R7, 0x1f, RZ ;  /* 0x0000001f07027819 */ /* 0x001fe200000006ff */
[----:B------:R-:W-:-:S03]  /*10df0*/  IMAD R10, R6, 0x2800, RZ ;  /* 0x00002800060a7824 */ /* 0x000fc600078e02ff */
[----:B------:R-:W0:Y:S02]  /*10e00*/  SYNCS.PHASECHK.TRANS64.TRYWAIT P0, [R3+URZ+0x13260], R2 ;  /* 0x01326002030075a7 */ /* 0x000e24000800017f */
[----:B0-----:R-:W-:Y:S05]  /*10e10*/  @!P0 BRA `(.L_x_12536) ;  /* 0x00000024005c8947 */ /* 0x001fea0003800000 */
.L_x_12598:
        /* <DEDUP_REMOVED lines=43> */
.L_x_12537:
        /* <DEDUP_REMOVED lines=10> */
[C---:B------:R-:W-:Y:S02]  /*11170*/  ISETP.GT.AND P0, PT, R0.reuse, RZ, PT ;  /* 0x000000ff0000720c */ /* 0x040fe40003f04270 */
[----:B------:R-:W-:-:S11]  /*11180*/  IADD3 R0, R0, -0x1, RZ ;  /* 0xffffffff00007810 */ /* 0x000fd60007ffe0ff */
[----:B-1----:R-:W-:Y:S05]  /*11190*/  @P0 BRA `(.L_x_12538) ;  /* 0xfffffff400240947 */ /* 0x002fea000383ffff */
.L_x_12518:
        /* <DEDUP_REMOVED lines=17> */
.L_x_12540:
[----:B------:R-:W-:Y:S05]  /*112b0*/  BSYNC B0 ;  /* 0x0000000000007941 */ /* 0x000fea0003800000 */
.L_x_12539:
[----:B------:R-:W-:-:S06]  /*112c0*/  UISETP.NE.AND UP0, UPT, UR39, 0x3, UPT ;  /* 0x000000032700788c */ /* 0x000fcc000bf05270 */
[----:B------:R-:W-:-:S13]  /*112d0*/  PLOP3.LUT P1, PT, PT, PT, UP0, 0x80, 0x0 ;  /* 0x000000000000781c */ /* 0x000fda0003f2f008 */
[----:B------:R-:W-:Y:S05]  /*112e0*/  @!P1 BRA `(.L_x_12541) ;  /* 0x0000000000049947 */ /* 0x000fea0003800000 */
[----:B------:R-:W-:Y:S01]  /*112f0*/  BPT.TRAP 0x1 ;  /* 0x000000040000795c */ /* 0x000fe20000300000 */
.L_x_12541:
        /* <DEDUP_REMOVED lines=8> */
.L_x_12599:
[----:B------:R-:W-:Y:S05]  /*11380*/  BSYNC B0 ;  /* 0x0000000000007941 */ /* 0x000fea0003800000 */
.L_x_12542:
[----:B------:R-:W-:Y:S05]  /*11390*/  @!P2 BRA `(.L_x_12544) ;  /* 0x000000000004a947 */ /* 0x000fea0003800000 */
[----:B------:R-:W-:Y:S01]  /*113a0*/  BPT.TRAP 0x1 ;  /* 0x000000040000795c */ /* 0x000fe20000300000 */
.L_x_12544:
[----:B------:R-:W-:Y:S01]  /*113b0*/  SHF.L.U32 R5, R19, 0x1f, RZ ;  /* 0x0000001f13057819 */ /* 0x000fe200000006ff */
[----:B0-----:R-:W-:-:S03]  /*113c0*/  IMAD R3, R18, 0x2800, RZ ;  /* 0x0000280012037824 */ /* 0x001fc600078e02ff */
[----:B------:R-:W0:Y:S02]  /*113d0*/  SYNCS.PHASECHK.TRANS64.TRYWAIT P1, [R2+URZ+0x13260], R5 ;  /* 0x01326005020075a7 */ /* 0x000e24000802017f */
[----:B0-----:R-:W-:Y:S05]  /*113e0*/  @!P1 BRA `(.L_x_12545) ;  /* 0x0000002000109947 */ /* 0x001fea0003800000 */
.L_x_12600:
        /* <DEDUP_REMOVED lines=43> */
.L_x_12546:
        /* <DEDUP_REMOVED lines=10> */
.L_x_12495:
[----:B------:R-:W-:Y:S05]  /*11740*/  BSYNC B7 ;  /* 0x0000000000077941 */ /* 0x000fea0003800000 */
.L_x_12493:
[----:B------:R-:W2:Y:S02]  /*11750*/  LDL R0, [R1+0xc] ;  /* 0x00000c0001007983 */ /* 0x000ea40000100800 */
[----:B--2---:R-:W-:-:S13]  /*11760*/  ISETP.NE.AND P0, PT, R0, RZ, PT ;  /* 0x000000ff0000720c */ /* 0x004fda0003f05270 */
[----:B------:R-:W-:Y:S05]  /*11770*/  @!P0 BRA `(.L_x_12547) ;  /* 0x0000000000288947 */ /* 0x000fea0003800000 */
[----:B------:R-:W1:Y:S08]  /*11780*/  S2UR UR5, SR_CgaCtaId ;  /* 0x00000000000579c3 */ /* 0x000e700000008800 */
[----:B------:R-:W-:Y:S06]  /*11790*/  BAR.SYNC.DEFER_BLOCKING 0x5, 0x200 ;  /* 0x0148000000007b1d */ /* 0x000fec0000010000 */
[----:B------:R-:W-:-:S02]  /*117a0*/  UMOV UR4, 0x400 ;  /* 0x0000040000047882 */ /* 0x000fc40000000000 */
[----:B-1----:R-:W-:-:S06]  /*117b0*/  ULEA UR4, UR5, UR4, 0x18 ;  /* 0x0000000405047291 */ /* 0x002fcc000f8ec03f */
[----:B------:R-:W-:-:S05]  /*117c0*/  IMAD.U32 R16, RZ, RZ, UR4 ;  /* 0x00000004ff107e24 */ /* 0x000fca000f8e00ff */
[----:B------:R-:W1:Y:S02]  /*117d0*/  LDS.128 R24, [R16+0x132d0] ;  /* 0x0132d00010187984 */ /* 0x000e640000000c00 */
[----:B-1----:R-:W-:Y:S02]  /*117e0*/  R2UR UR43, R27 ;  /* 0x000000001b2b72ca */ /* 0x002fe400000e0000 */
[----:B------:R-:W-:Y:S01]  /*117f0*/  R2UR UR36, R26 ;  /* 0x000000001a2472ca */ /* 0x000fe200000e0000 */
[----:B------:R-:W-:Y:S06]  /*11800*/  BAR.ARV 0x4, 0x200 ;  /* 0x0108000000007b1d */ /* 0x000fec0000002000 */
[----:B------:R-:W-:Y:S08]  /*11810*/  BRA `(.L_x_12548) ;  /* 0x0000000800bc7947 */ /* 0x000ff00003800000 */
.L_x_12547:
[----:B------:R-:W1:Y:S01]  /*11820*/  S2R R0, SR_TID.X ;  /* 0x0000000000007919 */ /* 0x000e620000002100 */
[----:B------:R-:W-:Y:S01]  /*11830*/  ULDC UR4, c[0x0][0xc3c] ;  /* 0x00030f0000047ab9 */ /* 0x000fe20000000800 */
[----:B------:R-:W-:Y:S01]  /*11840*/  IMAD.MOV.U32 R25, RZ, RZ, RZ ;  /* 0x000000ffff197224 */ /* 0x000fe200078e00ff */
[----:B-1----:R-:W-:-:S04]  /*11850*/  LOP3.LUT R6, R0, 0x1f, RZ, 0xc0, !PT ;  /* 0x0000001f00067812 */ /* 0x002fc800078ec0ff */
[C---:B------:R-:W-:Y:S01]  /*11860*/  ISETP.NE.AND P0, PT, R6.reuse, 0x1f, PT ;  /* 0x0000001f0600780c */ /* 0x040fe20003f05270 */
[----:B------:R-:W-:-:S05]  /*11870*/  VIADD R5, R6, UR43 ;  /* 0x0000002b06057c36 */ /* 0x000fca0008000000 */
[----:B------:R-:W-:Y:S01]  /*11880*/  ISETP.GE.OR P1, PT, R5, UR4, !P0 ;  /* 0x0000000405007c0c */ /* 0x000fe2000c726670 */
[----:B------:R-:W-:-:S12]  /*11890*/  ULDC UR4, c[0x0][0xc3c] ;  /* 0x00030f0000047ab9 */ /* 0x000fd80000000800 */
[----:B0-----:R-:W0:Y:S02]  /*118a0*/  @!P1 LDC.64 R2, c[0x0][0xc80] ;  /* 0x00032000ff029b82 */ /* 0x001e240000000a00 */
        /* <DEDUP_REMOVED lines=15> */
[----:B------:R-:W-:Y:S02]  /*119a0*/  IADD3 R4, R5, R4, RZ ;  /* 0x0000000405047210 */ /* 0x000fe40007ffe0ff */
        /* <DEDUP_REMOVED lines=14> */
.L_x_12553:
        /* <DEDUP_REMOVED lines=14> */
.L_x_12552:
[----:B------:R-:W-:Y:S05]  /*11b70*/  BSYNC B0 ;  /* 0x0000000000007941 */ /* 0x000fea0003800000 */
.L_x_12551:
        /* <DEDUP_REMOVED lines=22> */
.L_x_12549:
        /* <DEDUP_REMOVED lines=8> */
[----:B------:R-:W-:Y:S01]  /*11d60*/  MOV R2, UR4 ;  /* 0x0000000400027c02 */ /* 0x000fe20008000f00 */
        /* <DEDUP_REMOVED lines=17> */
.L_x_12554:
        /* <DEDUP_REMOVED lines=56> */
.L_x_12550:
[----:B------:R-:W-:Y:S01]  /*12200*/  IMAD.MOV.U32 R24, RZ, RZ, R5 ;  /* 0x000000ffff187224 */ /* 0x000fe200078e0005 */
[----:B------:R-:W-:Y:S01]  /*12210*/  MOV R25, RZ ;  /* 0x000000ff00197202 */ /* 0x000fe20000000f00 */
[----:B------:R-:W-:Y:S01]  /*12220*/  ULDC UR43, c[0x0][0xc3c] ;  /* 0x00030f00002b7ab9 */ /* 0x000fe20000000800 */
[----:B------:R-:W-:-:S05]  /*12230*/  UMOV UR36, URZ ;  /* 0x0000003f00247c82 */ /* 0x000fca0008000000 */
.L_x_12555:
        /* <DEDUP_REMOVED lines=13> */
.L_x_12548:
[----:B------:R-:W-:Y:S02]  /*12310*/  ULDC UR4, c[0x0][0xc3c] ;  /* 0x00030f0000047ab9 */ /* 0x000fe40000000800 */
[----:B------:R-:W-:-:S06]  /*12320*/  UISETP.GE.AND UP0, UPT, UR43, UR4, UPT ;  /* 0x000000042b00728c */ /* 0x000fcc000bf06270 */
[----:B------:R-:W-:-:S13]  /*12330*/  PLOP3.LUT P0, PT, PT, PT, UP0, 0x80, 0x0 ;  /* 0x000000000000781c */ /* 0x000fda0003f0f008 */
[----:B------:R-:W-:Y:S05]  /*12340*/  @!P0 BRA `(.L_x_12556) ;  /* 0xffffffc400008947 */ /* 0x000fea000383ffff */
.L_x_12489:
        /* <DEDUP_REMOVED lines=12> */
.L_x_12601:
[----:B------:R-:W-:Y:S05]  /*12410*/  BSYNC B0 ;  /* 0x0000000000007941 */ /* 0x000fea0003800000 */
.L_x_12557:
[----:B------:R-:W-:-:S03]  /*12420*/  UMOV UR4, 0xffffffff ;  /* 0xffffffff00047882 */ /* 0x000fc60000000000 */
[----:B------:R-:W-:Y:S05]  /*12430*/  BRA.DIV UR4, `(.L_x_12559) ;  /* 0x0000001204247947 */ /* 0x000fea000b800000 */
[----:B0-----:R-:W0:Y:S02]  /*12440*/  S2R R0, SR_TID.X ;  /* 0x0000000000007919 */ /* 0x001e240000002100 */
[----:B0-----:R-:W-:-:S04]  /*12450*/  SHF.R.U32.HI R0, RZ, 0x5, R0 ;  /* 0x00000005ff007819 */ /* 0x001fc80000011600 */
[----:B------:R-:W-:-:S05]  /*12460*/  LOP3.LUT R0, R0, 0x3, RZ, 0xc0, !PT ;  /* 0x0000000300007812 */ /* 0x000fca00078ec0ff */
[----:B------:R0:W1:Y:S02]  /*12470*/  SHFL.IDX PT, R14, R0, RZ, 0x1f ;  /* 0x00001fff000e7589 */ /* 0x00006400000e0000 */
.L_x_12604:
[----:B-1----:R-:W-:Y:S01]  /*12480*/  ISETP.NE.AND P0, PT, R14, RZ, PT ;  /* 0x000000ff0e00720c */ /* 0x002fe20003f05270 */
[----:B------:R-:W-:-:S12]  /*12490*/  BSSY B0, `(.L_x_12560) ;  /* 0x000002b000007945 */ /* 0x000fd80003800000 */
[----:B------:R-:W-:Y:S05]  /*124a0*/  @P0 BRA `(.L_x_12561) ;  /* 0x0000000000a40947 */ /* 0x000fea0003800000 */
[----:B------:R-:W-:-:S03]  /*124b0*/  UMOV UR4, 0xffffffff ;  /* 0xffffffff00047882 */ /* 0x000fc60000000000 */
[----:B------:R-:W-:Y:S05]  /*124c0*/  BRA.DIV UR4, `(.L_x_12562) ;  /* 0x0000001204347947 */ /* 0x000fea000b800000 */
[----:B------:R-:W-:-:S13]  /*124d0*/  ELECT P6, URZ, PT ;  /* 0x00000000003f782f */ /* 0x000fda00038c0000 */
.L_x_12607:
[----:B------:R-:W-:Y:S05]  /*124e0*/  @!P6 BRA `(.L_x_12561) ;  /* 0x000000000094e947 */ /* 0x000fea0003800000 */
[----:B------:R-:W-:-:S06]  /*124f0*/  ULOP3.LUT UR4, UR38, 0x2, URZ, 0xfc, !UPT ;  /* 0x0000000226047892 */ /* 0x000fcc000f8efc3f */
[----:B0-----:R-:W-:-:S05]  /*12500*/  IMAD.U32 R0, RZ, RZ, UR4 ;  /* 0x00000004ff007e24 */ /* 0x001fca000f8e00ff */
[----:B------:R-:W-:-:S13]  /*12510*/  ISETP.NE.AND P0, PT, R0, 0x3, PT ;  /* 0x000000030000780c */ /* 0x000fda0003f05270 */
[----:B------:R-:W-:Y:S05]  /*12520*/  @!P0 BRA `(.L_x_12563) ;  /* 0x0000000000048947 */ /* 0x000fea0003800000 */
[----:B------:R-:W-:Y:S01]  /*12530*/  BPT.TRAP 0x1 ;  /* 0x000000040000795c */ /* 0x000fe20000300000 */
.L_x_12563:
        /* <DEDUP_REMOVED lines=12> */
.L_x_12608:
[----:B------:R-:W1:Y:S02]  /*12600*/  SYNCS.PHASECHK.TRANS64.TRYWAIT P1, [R3+URZ], R0 ;  /* 0x00000000030075a7 */ /* 0x000e64000802017f */
[----:B-1----:R-:W-:Y:S05]  /*12610*/  @!P1 BRA `(.L_x_12565) ;  /* 0x0000001000149947 */ /* 0x002fea0003800000 */
.L_x_12609:
[----:B------:R-:W-:Y:S05]  /*12620*/  @!P0 BRA `(.L_x_12566) ;  /* 0x0000000000048947 */ /* 0x000fea0003800000 */
[----:B------:R-:W-:Y:S01]  /*12630*/  BPT.TRAP 0x1 ;  /* 0x000000040000795c */ /* 0x000fe20000300000 */
.L_x_12566:
[----:B-1----:R-:W-:-:S04]  /*12640*/  IMAD R3, R18, 0x8, R7 ;  /* 0x0000000812037824 */ /* 0x002fc800078e0207 */
[----:B------:R-:W1:Y:S02]  /*12650*/  SYNCS.PHASECHK.TRANS64.TRYWAIT P1, [R3+URZ+0x13260], R4 ;  /* 0x01326004030075a7 */ /* 0x000e64000802017f */
[----:B-1----:R-:W-:Y:S05]  /*12660*/  @!P1 BRA `(.L_x_12567) ;  /* 0x0000001000149947 */ /* 0x002fea0003800000 */
.L_x_12610:
[----:B------:R-:W-:Y:S05]  /*12670*/  @!P0 BRA `(.L_x_12568) ;  /* 0x0000000000048947 */ /* 0x000fea0003800000 */
[----:B------:R-:W-:Y:S01]  /*12680*/  BPT.TRAP 0x1 ;  /* 0x000000040000795c */ /* 0x000fe20000300000 */
.L_x_12568:
[----:B0-----:R-:W-:-:S04]  /*12690*/  IMAD R5, R6, 0x8, R7 ;  /* 0x0000000806057824 */ /* 0x001fc800078e0207 */
[----:B------:R-:W0:Y:S02]  /*126a0*/  SYNCS.PHASECHK.TRANS64.TRYWAIT P1, [R5+URZ+0x13260], R0 ;  /* 0x01326000050075a7 */ /* 0x000e24000802017f */
[----:B0-----:R-:W-:Y:S05]  /*126b0*/  @!P1 BRA `(.L_x_12569) ;  /* 0x0000001000149947 */ /* 0x001fea0003800000 */
.L_x_12611:
[----:B------:R-:W-:Y:S05]  /*126c0*/  @!P0 BRA `(.L_x_12570) ;  /* 0x0000000000048947 */ /* 0x000fea0003800000 */
[----:B------:R-:W-:Y:S01]  /*126d0*/  BPT.TRAP 0x1 ;  /* 0x000000040000795c */ /* 0x000fe20000300000 */
.L_x_12570:
[----:B------:R-:W2:Y:S02]  /*126e0*/  SYNCS.PHASECHK.TRANS64.TRYWAIT P0, [R3+URZ+0x13280], R4 ;  /* 0x01328004030075a7 */ /* 0x000ea4000800017f */
[----:B--2---:R-:W-:Y:S05]  /*126f0*/  @!P0 BRA `(.L_x_12571) ;  /* 0x0000001000188947 */ /* 0x004fea0003800000 */
.L_x_12572:
[----:B---3--:R3:W4:Y:S02]  /*12700*/  SYNCS.PHASECHK.TRANS64.TRYWAIT P0, [R5+URZ+0x13280], R0 ;  /* 0x01328000050075a7 */ /* 0x008724000800017f */
[----:B----4-:R-:W-:Y:S05]  /*12710*/  @!P0 NANOSLEEP.SYNCS 0x989680 ;  /* 0x009896800000895d */ /* 0x010fea0003900000 */
[----:B------:R-:W4:Y:S02]  /*12720*/  @!P0 SYNCS.PHASECHK.TRANS64 P0, [R5+URZ+0x13280], R0 ;  /* 0x01328000050085a7 */ /* 0x000f24000800007f */
[----:B----4-:R-:W-:Y:S05]  /*12730*/  @!P0 BRA `(.L_x_12572) ;  /* 0xfffffffc00f08947 */ /* 0x010fea000383ffff */
.L_x_12561:
[----:B------:R-:W-:Y:S05]  /*12740*/  BSYNC B0 ;  /* 0x0000000000007941 */ /* 0x000fea0003800000 */
.L_x_12560:
[----:B------:R-:W-:Y:S05]  /*12750*/  EXIT ;  /* 0x000000000000794d */ /* 0x000fea0003800000 */
.L_x_12440:
[----:B0-----:R-:W-:-:S04]  /*12760*/  MOV R3, UR45 ;  /* 0x0000002d00037c02 */ /* 0x001fc80008000f00 */
[----:B------:R0:W1:Y:S03]  /*12770*/  SYNCS.PHASECHK.TRANS64.TRYWAIT P1, [R3+URZ+0x13200], R6 ;  /* 0x01320006030075a7 */ /* 0x000066000802017f */
[----:B-1----:R-:W-:Y:S05]  /*12780*/  @!P1 NANOSLEEP.SYNCS 0x989680 ;  /* 0x009896800000995d */ /* 0x002fea0003900000 */
[----:B------:R-:W1:Y:S02]  /*12790*/  @!P1 SYNCS.PHASECHK.TRANS64 P1, [R3+URZ+0x13200], R6 ;  /* 0x01320006030095a7 */ /* 0x000e64000802007f */
[----:B-1----:R-:W-:Y:S05]  /*127a0*/  @!P1 BRA `(.L_x_12440) ;  /* 0xfffffffc00ec9947 */ /* 0x002fea000383ffff */
[----:B------:R-:W-:Y:S05]  /*127b0*/  BRA `(.L_x_12573) ;  /* 0xfffffef000a47947 */ /* 0x000fea000383ffff */
.L_x_12444:
[----:B-1----:R1:W2:Y:S02]  /*127c0*/  SYNCS.PHASECHK.TRANS64.TRYWAIT P1, [R2+URZ+0x13230], R3 ;  /* 0x01323003020075a7 */ /* 0x0022a4000802017f */
[----:B--2---:R-:W-:Y:S05]  /*127d0*/  @!P1 NANOSLEEP.SYNCS 0x989680 ;  /* 0x009896800000995d */ /* 0x004fea0003900000 */
[----:B------:R-:W2:Y:S02]  /*127e0*/  @!P1 SYNCS.PHASECHK.TRANS64 P1, [R2+URZ+0x13230], R3 ;  /* 0x01323003020095a7 */ /* 0x000ea4000802007f */
[----:B--2---:R-:W-:Y:S05]  /*127f0*/  @!P1 BRA `(.L_x_12444) ;  /* 0xfffffffc00f09947 */ /* 0x004fea000383ffff */
[----:B------:R-:W-:Y:S05]  /*12800*/  BRA `(.L_x_12443) ;  /* 0xfffffef000c07947 */ /* 0x000fea000383ffff */
.L_x_12449:
[----:B-1----:R-:W-:-:S04]  /*12810*/  IMAD.U32 R8, RZ, RZ, UR21 ;  /* 0x00000015ff087e24 */ /* 0x002fc8000f8e00ff */
[----:B------:R1:W2:Y:S03]  /*12820*/  SYNCS.PHASECHK.TRANS64.TRYWAIT P3, [R8+URZ+0x13230], R7 ;  /* 0x01323007080075a7 */ /* 0x0002a6000806017f */
[----:B--2---:R-:W-:Y:S05]  /*12830*/  @!P3 NANOSLEEP.SYNCS 0x989680 ;  /* 0x009896800000b95d */ /* 0x004fea0003900000 */
[----:B------:R-:W2:Y:S02]  /*12840*/  @!P3 SYNCS.PHASECHK.TRANS64 P3, [R8+URZ+0x13230], R7 ;  /* 0x013230070800b5a7 */ /* 0x000ea4000806007f */
[----:B--2---:R-:W-:Y:S05]  /*12850*/  @!P3 BRA `(.L_x_12449) ;  /* 0xfffffffc00ecb947 */ /* 0x004fea000383ffff */
[----:B------:R-:W-:Y:S05]  /*12860*/  BRA `(.L_x_12448) ;  /* 0xffffff2400cc7947 */ /* 0x000fea000383ffff */
.L_x_12453:
[----:B-1----:R-:W-:-:S04]  /*12870*/  IMAD.U32 R8, RZ, RZ, UR11 ;  /* 0x0000000bff087e24 */ /* 0x002fc8000f8e00ff */
[----:B------:R1:W2:Y:S03]  /*12880*/  SYNCS.PHASECHK.TRANS64.TRYWAIT P3, [R8+URZ+0x13250], R7 ;  /* 0x01325007080075a7 */ /* 0x0002a6000806017f */
[----:B--2---:R-:W-:Y:S05]  /*12890*/  @!P3 NANOSLEEP.SYNCS 0x989680 ;  /* 0x009896800000b95d */ /* 0x004fea0003900000 */
[----:B------:R-:W2:Y:S02]  /*128a0*/  @!P3 SYNCS.PHASECHK.TRANS64 P3, [R8+URZ+0x13250], R7 ;  /* 0x013250070800b5a7 */ /* 0x000ea4000806007f */
[----:B--2---:R-:W-:Y:S05]  /*128b0*/  @!P3 BRA `(.L_x_12453) ;  /* 0xfffffffc00ecb947 */ /* 0x004fea000383ffff */
[----:B------:R-:W-:Y:S05]  /*128c0*/  BRA `(.L_x_12452) ;  /* 0xffffff2800d87947 */ /* 0x000fea000383ffff */
.L_x_12460:
[----:B-1----:R-:W-:-:S04]  /*128d0*/  IMAD.U32 R8, RZ, RZ, UR6 ;  /* 0x00000006ff087e24 */ /* 0x002fc8000f8e00ff */
[----:B------:R1:W2:Y:S03]  /*128e0*/  SYNCS.PHASECHK.TRANS64.TRYWAIT P2, [R8+URZ+0x13230], R7 ;  /* 0x01323007080075a7 */ /* 0x0002a6000804017f */
[----:B--2---:R-:W-:Y:S05]  /*128f0*/  @!P2 NANOSLEEP.SYNCS 0x989680 ;  /* 0x009896800000a95d */ /* 0x004fea0003900000 */
[----:B------:R-:W2:Y:S02]  /*12900*/  @!P2 SYNCS.PHASECHK.TRANS64 P2, [R8+URZ+0x13230], R7 ;  /* 0x013230070800a5a7 */ /* 0x000ea4000804007f */
[----:B--2---:R-:W-:Y:S05]  /*12910*/  @!P2 BRA `(.L_x_12460) ;  /* 0xfffffffc00eca947 */ /* 0x004fea000383ffff */
[----:B------:R-:W-:Y:S05]  /*12920*/  BRA `(.L_x_12459) ;  /* 0xffffff5c00987947 */ /* 0x000fea000383ffff */
.L_x_12464:
[----:B-1----:R-:W-:-:S04]  /*12930*/  IMAD.U32 R8, RZ, RZ, UR11 ;  /* 0x0000000bff087e24 */ /* 0x002fc8000f8e00ff */
[----:B------:R1:W2:Y:S03]  /*12940*/  SYNCS.PHASECHK.TRANS64.TRYWAIT P2, [R8+URZ+0x13250], R7 ;  /* 0x01325007080075a7 */ /* 0x0002a6000804017f */
[----:B--2---:R-:W-:Y:S05]  /*12950*/  @!P2 NANOSLEEP.SYNCS 0x989680 ;  /* 0x009896800000a95d */ /* 0x004fea0003900000 */
[----:B------:R-:W2:Y:S02]  /*12960*/  @!P2 SYNCS.PHASECHK.TRANS64 P2, [R8+URZ+0x13250], R7 ;  /* 0x013250070800a5a7 */ /* 0x000ea4000804007f */
[----:B--2---:R-:W-:Y:S05]  /*12970*/  @!P2 BRA `(.L_x_12464) ;  /* 0xfffffffc00eca947 */ /* 0x004fea000383ffff */
[----:B------:R-:W-:Y:S05]  /*12980*/  BRA `(.L_x_12463) ;  /* 0xffffff6000a47947 */ /* 0x000fea000383ffff */
.L_x_12470:
[----:B-1----:R-:W-:-:S04]  /*12990*/  IMAD.U32 R5, RZ, RZ, UR14 ;  /* 0x0000000eff057e24 */ /* 0x002fc8000f8e00ff */
[----:B------:R1:W2:Y:S03]  /*129a0*/  SYNCS.PHASECHK.TRANS64.TRYWAIT P1, [R5+URZ+0x13250], R0 ;  /* 0x01325000050075a7 */ /* 0x0002a6000802017f */
[----:B--2---:R-:W-:Y:S05]  /*129b0*/  @!P1 NANOSLEEP.SYNCS 0x989680 ;  /* 0x009896800000995d */ /* 0x004fea0003900000 */
[----:B------:R-:W2:Y:S02]  /*129c0*/  @!P1 SYNCS.PHASECHK.TRANS64 P1, [R5+URZ+0x13250], R0 ;  /* 0x01325000050095a7 */ /* 0x000ea4000802007f */
[----:B--2---:R-:W-:Y:S05]  /*129d0*/  @!P1 BRA `(.L_x_12470) ;  /* 0xfffffffc00ec9947 */ /* 0x004fea000383ffff */
[----:B------:R-:W-:Y:S05]  /*129e0*/  BRA `(.L_x_12469) ;  /* 0xffffff8800647947 */ /* 0x000fea000383ffff */
.L_x_12504:
[----:B------:R-:W-:Y:S02]  /*129f0*/  IMAD.MOV.U32 R13, RZ, RZ, R20 ;  /* 0x000000ffff0d7224 */ /* 0x000fe400078e0014 */
[----:B------:R-:W-:Y:S02]  /*12a00*/  IMAD.MOV.U32 R12, RZ, RZ, RZ ;  /* 0x000000ffff0c7224 */ /* 0x000fe400078e00ff */
[----:B------:R-:W-:Y:S02]  /*12a10*/  IMAD.MOV.U32 R11, RZ, RZ, 0x1f ;  /* 0x0000001fff0b7424 */ /* 0x000fe400078e00ff */
[----:B------:R-:W-:-:S07]  /*12a20*/  IMAD.MOV.U32 R15, RZ, RZ, -0x1 ;  /* 0xffffffffff0f7424 */ /* 0x000fce00078e00ff */
[----:B------:R-:W-:Y:S05]  /*12a30*/  WARPSYNC.COLLECTIVE R15, `(.L_x_12574) ;  /* 0x000000000f087348 */ /* 0x000fea0003c00000 */
[----:B------:R0:W1:Y:S02]  /*12a40*/  SHFL.IDX P6, R14, R13, R12, R11 ;  /* 0x0000000c0d0e7389 */ /* 0x00006400000c000b */
[----:B01----:R-:W-:Y:S01]  /*12a50*/  ENDCOLLECTIVE ;  /* 0x000000000000791b */ /* 0x003fe20003800000 */
.L_x_12574:
[----:B------:R-:W-:Y:S05]  /*12a60*/  BRA `(.L_x_12575) ;  /* 0xffffffc800c47947 */ /* 0x000fea000383ffff */
.L_x_12506:
[----:B------:R-:W-:Y:S01]  /*12a70*/  BSSY B0, `(.L_x_12576) ;  /* 0x0000006000007945 */ /* 0x000fe20003800000 */
[----:B------:R-:W-:-:S07]  /*12a80*/  IMAD.MOV.U32 R15, RZ, RZ, -0x1 ;  /* 0xffffffffff0f7424 */ /* 0x000fce00078e00ff */
[----:B0-----:R-:W-:Y:S05]  /*12a90*/  WARPSYNC.COLLECTIVE R15, `(.L_x_12577) ;  /* 0x000000000f0c7348 */ /* 0x001fea0003c00000 */
[----:B------:R-:W-:Y:S02]  /*12aa0*/  ELECT P6, UR62, PT ;  /* 0x00000000003e782f */ /* 0x000fe400038c0000 */
[----:B------:R-:W-:Y:S01]  /*12ab0*/  MOV R14, UR62 ;  /* 0x0000003e000e7c02 */ /* 0x000fe20008000f00 */
[----:B0-----:R-:W-:Y:S10]  /*12ac0*/  ENDCOLLECTIVE ;  /* 0x000000000000791b */ /* 0x001ff40003800000 */
.L_x_12577:
[----:B------:R-:W-:Y:S05]  /*12ad0*/  BSYNC B0 ;  /* 0x0000000000007941 */ /* 0x000fea0003800000 */
.L_x_12576:
[----:B------:R-:W-:Y:S05]  /*12ae0*/  BRA `(.L_x_12578) ;  /* 0xffffffc800c47947 */ /* 0x000fea000383ffff */
.L_x_12508:
[----:B-1----:R1:W2:Y:S02]  /*12af0*/  SYNCS.PHASECHK.TRANS64.TRYWAIT P0, [R5+URZ+0x13280], R2 ;  /* 0x01328002050075a7 */ /* 0x0022a4000800017f */
[----:B--2---:R-:W-:Y:S05]  /*12b00*/  @!P0 NANOSLEEP.SYNCS 0x989680 ;  /* 0x009896800000895d */ /* 0x004fea0003900000 */
[----:B------:R-:W2:Y:S02]  /*12b10*/  @!P0 SYNCS.PHASECHK.TRANS64 P0, [R5+URZ+0x13280], R2 ;  /* 0x01328002050085a7 */ /* 0x000ea4000800007f */
[----:B--2---:R-:W-:Y:S05]  /*12b20*/  @!P0 BRA `(.L_x_12508) ;  /* 0xfffffffc00f08947 */ /* 0x004fea000383ffff */
[----:B------:R-:W-:Y:S05]  /*12b30*/  BRA `(.L_x_12579) ;  /* 0xffffffcc00207947 */ /* 0x000fea000383ffff */
.L_x_12510:
[----:B--2---:R2:W3:Y:S02]  /*12b40*/  SYNCS.PHASECHK.TRANS64.TRYWAIT P0, [R5+URZ+0x13240], R2 ;  /* 0x01324002050075a7 */ /* 0x0044e4000800017f */
[----:B---3--:R-:W-:Y:S05]  /*12b50*/  @!P0 NANOSLEEP.SYNCS 0x989680 ;  /* 0x009896800000895d */ /* 0x008fea0003900000 */
[----:B------:R-:W3:Y:S02]  /*12b60*/  @!P0 SYNCS.PHASECHK.TRANS64 P0, [R5+URZ+0x13240], R2 ;  /* 0x01324002050085a7 */ /* 0x000ee4000800007f */
[----:B---3--:R-:W-:Y:S05]  /*12b70*/  @!P0 BRA `(.L_x_12510) ;  /* 0xfffffffc00f08947 */ /* 0x008fea000383ffff */
[----:B------:R-:W-:Y:S05]  /*12b80*/  BRA `(.L_x_12580) ;  /* 0xffffffcc00707947 */ /* 0x000fea000383ffff */
.L_x_12514:
[----:B------:R-:W-:Y:S01]  /*12b90*/  IMAD.MOV.U32 R13, RZ, RZ, R5 ;  /* 0x000000ffff0d7224 */ /* 0x000fe200078e0005 */
[----:B------:R-:W-:Y:S01]  /*12ba0*/  MOV R15, 0xffffffff ;  /* 0xffffffff000f7802 */ /* 0x000fe20000000f00 */
[----:B------:R-:W-:Y:S02]  /*12bb0*/  IMAD.MOV.U32 R12, RZ, RZ, RZ ;  /* 0x000000ffff0c7224 */ /* 0x000fe400078e00ff */
[----:B------:R-:W-:Y:S02]  /*12bc0*/  IMAD.MOV.U32 R11, RZ, RZ, 0x1c1f ;  /* 0x00001c1fff0b7424 */ /* 0x000fe400078e00ff */
[----:B-----5:R-:W-:Y:S02]  /*12bd0*/  IMAD R7, R9, R7, RZ ;  /* 0x0000000709077224 */ /* 0x020fe400078e02ff */
[----:B------:R-:W-:-:S07]  /*12be0*/  IMAD R25, R25, 0xc0, R10 ;  /* 0x000000c019197824 */ /* 0x000fce00078e020a */
[----:B------:R-:W-:Y:S05]  /*12bf0*/  WARPSYNC.COLLECTIVE R15, `(.L_x_12581) ;  /* 0x000000000f087348 */ /* 0x000fea0003c00000 */
[----:B------:R0:W1:Y:S02]  /*12c00*/  SHFL.IDX P6, R14, R13, R12, R11 ;  /* 0x0000000c0d0e7389 */ /* 0x00006400000c000b */
[----:B01----:R-:W-:Y:S01]  /*12c10*/  ENDCOLLECTIVE ;  /* 0x000000000000791b */ /* 0x003fe20003800000 */
.L_x_12581:
[C---:B------:R-:W-:Y:S01]  /*12c20*/  VIADD R8, R25.reuse, 0x20 ;  /* 0x0000002019087836 */ /* 0x040fe20000000000 */
[----:B------:R-:W-:Y:S01]  /*12c30*/  ISETP.GE.AND P1, PT, R25, R7, PT ;  /* 0x000000071900720c */ /* 0x000fe20003f26270 */
[----:B------:R-:W-:Y:S02]  /*12c40*/  IMAD.MOV.U32 R13, RZ, RZ, R0 ;  /* 0x000000ffff0d7224 */ /* 0x000fe400078e0000 */
[----:B------:R-:W-:-:S10]  /*12c50*/  IMAD.MOV.U32 R2, RZ, RZ, R14 ;  /* 0x000000ffff027224 */ /* 0x000fd400078e000e */
[----:B------:R-:W-:Y:S05]  /*12c60*/  WARPSYNC.COLLECTIVE R15, `(.L_x_12582) ;  /* 0x000000000f087348 */ /* 0x000fea0003c00000 */
[----:B------:R0:W1:Y:S02]  /*12c70*/  SHFL.IDX P6, R14, R13, R12, R11 ;  /* 0x0000000c0d0e7389 */ /* 0x00006400000c000b */
[----:B01----:R-:W-:Y:S01]  /*12c80*/  ENDCOLLECTIVE ;  /* 0x000000000000791b */ /* 0x003fe20003800000 */
.L_x_12582:
        /* <DEDUP_REMOVED lines=8> */
.L_x_12583:
        /* <DEDUP_REMOVED lines=11> */
.L_x_12584:
        /* <DEDUP_REMOVED lines=8> */
.L_x_12585:
        /* <DEDUP_REMOVED lines=10> */
.L_x_12586:
        /* <DEDUP_REMOVED lines=8> */
.L_x_12587:
        /* <DEDUP_REMOVED lines=11> */
.L_x_12588:
[----:B------:R-:W-:Y:S02]  /*13010*/  IMAD.MOV.U32 R13, RZ, RZ, R6 ;  /* 0x000000ffff0d7224 */ /* 0x000fe400078e0006 */
[----:B------:R-:W-:Y:S02]  /*13020*/  IMAD.MOV.U32 R12, RZ, RZ, RZ ;  /* 0x000000ffff0c7224 */ /* 0x000fe400078e00ff */
[----:B------:R-:W-:-:S07]  /*13030*/  IMAD.MOV.U32 R8, RZ, RZ, R14 ;  /* 0x000000ffff087224 */ /* 0x000fce00078e000e */
[----:B------:R-:W-:Y:S05]  /*13040*/  WARPSYNC.COLLECTIVE R15, `(.L_x_12589) ;  /* 0x000000000f087348 */ /* 0x000fea0003c00000 */
[----:B------:R0:W1:Y:S02]  /*13050*/  SHFL.IDX P6, R14, R13, R12, R11 ;  /* 0x0000000c0d0e7389 */ /* 0x00006400000c000b */
[----:B01----:R-:W-:Y:S01]  /*13060*/  ENDCOLLECTIVE ;  /* 0x000000000000791b */ /* 0x003fe20003800000 */
.L_x_12589:
[----:B------:R-:W-:-:S05]  /*13070*/  @!P1 IADD3 R2, P3, R21, R8, RZ ;  /* 0x0000000815029210 */ /* 0x000fca0007f7e0ff */
[----:B------:R-:W-:-:S05]  /*13080*/  @!P1 IMAD.X R3, RZ, RZ, R5, P3 ;  /* 0x000000ffff039224 */ /* 0x000fca00018e0605 */
[----:B------:R-:W-:Y:S01]  /*13090*/  @!PT LDS RZ, [RZ] ;  /* 0x00000000fffff984 */ /* 0x000fe20000000800 */
[----:B------:R-:W-:Y:S01]  /*130a0*/  @!PT LDS RZ, [RZ] ;  /* 0x00000000fffff984 */ /* 0x000fe20000000800 */
[----:B------:R-:W-:Y:S01]  /*130b0*/  @!PT LDS RZ, [RZ] ;  /* 0x00000000fffff984 */ /* 0x000fe20000000800 */
[----:B------:R0:W-:Y:S01]  /*130c0*/  @!P1 LDGSTS.E.BYPASS.LTC128B.128 [R20+0xc800], desc[UR50][R2.64], !P0 ;  /* 0x0c80000002149fae */ /* 0x0001e2000c101d72 */
[----:B------:R-:W-:Y:S01]  /*130d0*/  IMAD.MOV.U32 R13, RZ, RZ, R4 ;  /* 0x000000ffff0d7224 */ /* 0x000fe200078e0004 */
[----:B------:R-:W-:Y:S01]  /*130e0*/  MOV R0, R14 ;  /* 0x0000000e00007202 */ /* 0x000fe20000000f00 */
[----:B0-----:R-:W-:-:S07]  /*130f0*/  VIADD R2, R25, 0x80 ;  /* 0x0000008019027836 */ /* 0x001fce0000000000 */
[----:B------:R-:W-:Y:S05]  /*13100*/  WARPSYNC.COLLECTIVE R15, `(.L_x_12590) ;  /* 0x000000000f087348 */ /* 0x000fea0003c00000 */
[----:B------:R0:W1:Y:S02]  /*13110*/  SHFL.IDX P6, R14, R13, R12, R11 ;  /* 0x0000000c0d0e7389 */ /* 0x00006400000c000b */
[----:B01----:R-:W-:Y:S01]  /*13120*/  ENDCOLLECTIVE ;  /* 0x000000000000791b */ /* 0x003fe20003800000 */
.L_x_12590:
[----:B------:R-:W-:Y:S01]  /*13130*/  ISETP.GE.AND P2, PT, R2, R7, PT ;  /* 0x000000070200720c */ /* 0x000fe20003f46270 */
[----:B------:R-:W-:Y:S02]  /*13140*/  IMAD.MOV.U32 R13, RZ, RZ, R6 ;  /* 0x000000ffff0d7224 */ /* 0x000fe400078e0006 */
[----:B------:R-:W-:-:S10]  /*13150*/  IMAD.MOV.U32 R12, RZ, RZ, 0x1 ;  /* 0x00000001ff0c7424 */ /* 0x000fd400078e00ff */
[----:B------:R-:W-:-:S13]  /*13160*/  @!P2 IADD3 R2, P1, R21, R14, RZ ;  /* 0x0000000e1502a210 */ /* 0x000fda0007f3e0ff */
[----:B------:R-:W-:Y:S05]  /*13170*/  WARPSYNC.COLLECTIVE R15, `(.L_x_12591) ;  /* 0x000000000f087348 */ /* 0x000fea0003c00000 */
[----:B------:R0:W1:Y:S02]  /*13180*/  SHFL.IDX P6, R14, R13, R12, R11 ;  /* 0x0000000c0d0e7389 */ /* 0x00006400000c000b */
[----:B01----:R-:W-:Y:S01]  /*13190*/  ENDCOLLECTIVE ;  /* 0x000000000000791b */ /* 0x003fe20003800000 */
.L_x_12591:
        /* <DEDUP_REMOVED lines=10> */
.L_x_12592:
[----:B------:R-:W-:Y:S05]  /*13240*/  BRA `(.L_x_12593) ;  /* 0xffffffd000707947 */ /* 0x000fea000383ffff */
.L_x_12517:
[----:B0-----:R0:W1:Y:S02]  /*13250*/  SYNCS.PHASECHK.TRANS64.TRYWAIT P0, [R16+URZ+0x13220], R3 ;  /* 0x01322003100075a7 */ /* 0x001064000800017f */
[----:B-1----:R-:W-:Y:S05]  /*13260*/  @!P0 NANOSLEEP.SYNCS 0x989680 ;  /* 0x009896800000895d */ /* 0x002fea0003900000 */
[----:B------:R-:W1:Y:S02]  /*13270*/  @!P0 SYNCS.PHASECHK.TRANS64 P0, [R16+URZ+0x13220], R3 ;  /* 0x01322003100085a7 */ /* 0x000e64000800007f */
[----:B-1----:R-:W-:Y:S05]  /*13280*/  @!P0 BRA `(.L_x_12517) ;  /* 0xfffffffc00f08947 */ /* 0x002fea000383ffff */
[----:B------:R-:W-:Y:S05]  /*13290*/  BRA `(.L_x_12594) ;  /* 0xffffffd000d07947 */ /* 0x000fea000383ffff */
.L_x_12523:
[----:B0-----:R0:W1:Y:S02]  /*132a0*/  SYNCS.PHASECHK.TRANS64.TRYWAIT P0, [R4+URZ+0x13280], R3 ;  /* 0x01328003040075a7 */ /* 0x001064000800017f */
[----:B-1----:R-:W-:Y:S05]  /*132b0*/  @!P0 NANOSLEEP.SYNCS 0x989680 ;  /* 0x009896800000895d */ /* 0x002fea0003900000 */
[----:B------:R-:W1:Y:S02]  /*132c0*/  @!P0 SYNCS.PHASECHK.TRANS64 P0, [R4+URZ+0x13280], R3 ;  /* 0x01328003040085a7 */ /* 0x000e64000800007f */
[----:B-1----:R-:W-:Y:S05]  /*132d0*/  @!P0 BRA `(.L_x_12523) ;  /* 0xfffffffc00f08947 */ /* 0x002fea000383ffff */
[----:B------:R-:W-:Y:S05]  /*132e0*/  BRA `(.L_x_12595) ;  /* 0xffffffd400707947 */ /* 0x000fea000383ffff */
.L_x_12528:
[----:B-1----:R1:W2:Y:S02]  /*132f0*/  SYNCS.PHASECHK.TRANS64.TRYWAIT P0, [R4+URZ+0x13240], R3 ;  /* 0x01324003040075a7 */ /* 0x0022a4000800017f */
[----:B--2---:R-:W-:Y:S05]  /*13300*/  @!P0 NANOSLEEP.SYNCS 0x989680 ;  /* 0x009896800000895d */ /* 0x004fea0003900000 */
[----:B------:R-:W2:Y:S02]  /*13310*/  @!P0 SYNCS.PHASECHK.TRANS64 P0, [R4+URZ+0x13240], R3 ;  /* 0x01324003040085a7 */ /* 0x000ea4000800007f */
[----:B--2---:R-:W-:Y:S05]  /*13320*/  @!P0 BRA `(.L_x_12528) ;  /* 0xfffffffc00f08947 */ /* 0x004fea000383ffff */
[----:B------:R-:W-:Y:S05]  /*13330*/  BRA `(.L_x_12596) ;  /* 0xffffffd400ec7947 */ /* 0x000fea000383ffff */
.L_x_12534:
[----:B0-----:R0:W1:Y:S02]  /*13340*/  SYNCS.PHASECHK.TRANS64.TRYWAIT P0, [R3+URZ+0x13270], R2 ;  /* 0x01327002030075a7 */ /* 0x001064000800017f */
[----:B-1----:R-:W-:Y:S05]  /*13350*/  @!P0 NANOSLEEP.SYNCS 0x989680 ;  /* 0x009896800000895d */ /* 0x002fea0003900000 */
[----:B------:R-:W1:Y:S02]  /*13360*/  @!P0 SYNCS.PHASECHK.TRANS64 P0, [R3+URZ+0x13270], R2 ;  /* 0x01327002030085a7 */ /* 0x000e64000800007f */
[----:B-1----:R-:W-:Y:S05]  /*13370*/  @!P0 BRA `(.L_x_12534) ;  /* 0xfffffffc00f08947 */ /* 0x002fea000383ffff */
[----:B------:R-:W-:Y:S05]  /*13380*/  BRA `(.L_x_12597) ;  /* 0xffffffd800887947 */ /* 0x000fea000383ffff */
.L_x_12536:
[----:B0-----:R0:W1:Y:S02]  /*13390*/  SYNCS.PHASECHK.TRANS64.TRYWAIT P0, [R3+URZ+0x13260], R2 ;  /* 0x01326002030075a7 */ /* 0x001064000800017f */
[----:B-1----:R-:W-:Y:S05]  /*133a0*/  @!P0 NANOSLEEP.SYNCS 0x989680 ;  /* 0x009896800000895d */ /* 0x002fea0003900000 */
[----:B------:R-:W1:Y:S02]  /*133b0*/  @!P0 SYNCS.PHASECHK.TRANS64 P0, [R3+URZ+0x13260], R2 ;  /* 0x01326002030085a7 */ /* 0x000e64000800007f */
[----:B-1----:R-:W-:Y:S05]  /*133c0*/  @!P0 BRA `(.L_x_12536) ;  /* 0xfffffffc00f08947 */ /* 0x002fea000383ffff */
[----:B------:R-:W-:Y:S05]  /*133d0*/  BRA `(.L_x_12598) ;  /* 0xffffffd800907947 */ /* 0x000fea000383ffff */
.L_x_12543:
[----:B0-----:R0:W1:Y:S02]  /*133e0*/  SYNCS.PHASECHK.TRANS64.TRYWAIT P1, [R2+URZ+0x13270], R3 ;  /* 0x01327003020075a7 */ /* 0x001064000802017f */
[----:B-1----:R-:W-:Y:S05]  /*133f0*/  @!P1 NANOSLEEP.SYNCS 0x989680 ;  /* 0x009896800000995d */ /* 0x002fea0003900000 */
[----:B------:R-:W1:Y:S02]  /*13400*/  @!P1 SYNCS.PHASECHK.TRANS64 P1, [R2+URZ+0x13270], R3 ;  /* 0x01327003020095a7 */ /* 0x000e64000802007f */
[----:B-1----:R-:W-:Y:S05]  /*13410*/  @!P1 BRA `(.L_x_12543) ;  /* 0xfffffffc00f09947 */ /* 0x002fea000383ffff */
[----:B------:R-:W-:Y:S05]  /*13420*/  BRA `(.L_x_12599) ;  /* 0xffffffdc00d47947 */ /* 0x000fea000383ffff */
.L_x_12545:
[----:B0-----:R0:W1:Y:S02]  /*13430*/  SYNCS.PHASECHK.TRANS64.TRYWAIT P1, [R2+URZ+0x13260], R5 ;  /* 0x01326005020075a7 */ /* 0x001064000802017f */
[----:B-1----:R-:W-:Y:S05]  /*13440*/  @!P1 NANOSLEEP.SYNCS 0x989680 ;  /* 0x009896800000995d */ /* 0x002fea0003900000 */
[----:B------:R-:W1:Y:S02]  /*13450*/  @!P1 SYNCS.PHASECHK.TRANS64 P1, [R2+URZ+0x13260], R5 ;  /* 0x01326005020095a7 */ /* 0x000e64000802007f */
[----:B-1----:R-:W-:Y:S05]  /*13460*/  @!P1 BRA `(.L_x_12545) ;  /* 0xfffffffc00f09947 */ /* 0x002fea000383ffff */
[----:B------:R-:W-:Y:S05]  /*13470*/  BRA `(.L_x_12600) ;  /* 0xffffffdc00dc7947 */ /* 0x000fea000383ffff */
.L_x_12558:
[----:B0-----:R0:W1:Y:S02]  /*13480*/  SYNCS.PHASECHK.TRANS64.TRYWAIT P0, [R7+URZ+0x13220], R0 ;  /* 0x01322000070075a7 */ /* 0x001064000800017f */
[----:B-1----:R-:W-:Y:S05]  /*13490*/  @!P0 NANOSLEEP.SYNCS 0x989680 ;  /* 0x009896800000895d */ /* 0x002fea0003900000 */
[----:B------:R-:W1:Y:S02]  /*134a0*/  @!P0 SYNCS.PHASECHK.TRANS64 P0, [R7+URZ+0x13220], R0 ;  /* 0x01322000070085a7 */ /* 0x000e64000800007f */
[----:B-1----:R-:W-:Y:S05]  /*134b0*/  @!P0 BRA `(.L_x_12558) ;  /* 0xfffffffc00f08947 */ /* 0x002fea000383ffff */
[----:B------:R-:W-:Y:S05]  /*134c0*/  BRA `(.L_x_12601) ;  /* 0xffffffec00d07947 */ /* 0x000fea000383ffff */
.L_x_12559:
        /* <DEDUP_REMOVED lines=11> */
.L_x_12603:
[----:B------:R-:W-:Y:S05]  /*13580*/  BSYNC B0 ;  /* 0x0000000000007941 */ /* 0x000fea0003800000 */
.L_x_12602:
[----:B------:R-:W-:Y:S05]  /*13590*/  BRA `(.L_x_12604) ;  /* 0xffffffec00b87947 */ /* 0x000fea000383ffff */
.L_x_12562:
[----:B------:R-:W-:Y:S01]  /*135a0*/  BSSY B1, `(.L_x_12605) ;  /* 0x0000006000017945 */ /* 0x000fe20003800000 */
[----:B------:R-:W-:-:S07]  /*135b0*/  IMAD.MOV.U32 R15, RZ, RZ, -0x1 ;  /* 0xffffffffff0f7424 */ /* 0x000fce00078e00ff */
[----:B0-----:R-:W-:Y:S05]  /*135c0*/  WARPSYNC.COLLECTIVE R15, `(.L_x_12606) ;  /* 0x000000000f0c7348 */ /* 0x001fea0003c00000 */
[----:B------:R-:W-:Y:S02]  /*135d0*/  ELECT P6, UR62, PT ;  /* 0x00000000003e782f */ /* 0x000fe400038c0000 */
[----:B------:R-:W-:Y:S01]  /*135e0*/  MOV R14, UR62 ;  /* 0x0000003e000e7c02 */ /* 0x000fe20008000f00 */
[----:B0-----:R-:W-:Y:S10]  /*135f0*/  ENDCOLLECTIVE ;  /* 0x000000000000791b */ /* 0x001ff40003800000 */
.L_x_12606:
[----:B------:R-:W-:Y:S05]  /*13600*/  BSYNC B1 ;  /* 0x0000000000017941 */ /* 0x000fea0003800000 */
.L_x_12605:
[----:B------:R-:W-:Y:S05]  /*13610*/  BRA `(.L_x_12607) ;  /* 0xffffffec00b07947 */ /* 0x000fea000383ffff */
.L_x_12564:
[----:B0-----:R0:W1:Y:S02]  /*13620*/  SYNCS.PHASECHK.TRANS64.TRYWAIT P1, [R5+URZ], R4 ;  /* 0x00000004050075a7 */ /* 0x001064000802017f */
[----:B-1----:R-:W-:Y:S05]  /*13630*/  @!P1 NANOSLEEP.SYNCS 0x989680 ;  /* 0x009896800000995d */ /* 0x002fea0003900000 */
[----:B------:R-:W1:Y:S02]  /*13640*/  @!P1 SYNCS.PHASECHK.TRANS64 P1, [R5+URZ], R4 ;  /* 0x00000004050095a7 */ /* 0x000e64000802007f */
[----:B-1----:R-:W-:Y:S05]  /*13650*/  @!P1 BRA `(.L_x_12564) ;  /* 0xfffffffc00f09947 */ /* 0x002fea000383ffff */
[----:B------:R-:W-:Y:S05]  /*13660*/  BRA `(.L_x_12608) ;  /* 0xffffffec00e47947 */ /* 0x000fea000383ffff */
.L_x_12565:
[----:B-1----:R1:W2:Y:S02]  /*13670*/  SYNCS.PHASECHK.TRANS64.TRYWAIT P1, [R3+URZ], R0 ;  /* 0x00000000030075a7 */ /* 0x0022a4000802017f */
[----:B--2---:R-:W-:Y:S05]  /*13680*/  @!P1 NANOSLEEP.SYNCS 0x989680 ;  /* 0x009896800000995d */ /* 0x004fea0003900000 */
[----:B------:R-:W2:Y:S02]  /*13690*/  @!P1 SYNCS.PHASECHK.TRANS64 P1, [R3+URZ], R0 ;  /* 0x00000000030095a7 */ /* 0x000ea4000802007f */
[----:B--2---:R-:W-:Y:S05]  /*136a0*/  @!P1 BRA `(.L_x_12565) ;  /* 0xfffffffc00f09947 */ /* 0x004fea000383ffff */
[----:B------:R-:W-:Y:S05]  /*136b0*/  BRA `(.L_x_12609) ;  /* 0xffffffec00d87947 */ /* 0x000fea000383ffff */
.L_x_12567:
[----:B-1----:R1:W2:Y:S02]  /*136c0*/  SYNCS.PHASECHK.TRANS64.TRYWAIT P1, [R3+URZ+0x13260], R4 ;  /* 0x01326004030075a7 */ /* 0x0022a4000802017f */
[----:B--2---:R-:W-:Y:S05]  /*136d0*/  @!P1 NANOSLEEP.SYNCS 0x989680 ;  /* 0x009896800000995d */ /* 0x004fea0003900000 */
[----:B------:R-:W2:Y:S02]  /*136e0*/  @!P1 SYNCS.PHASECHK.TRANS64 P1, [R3+URZ+0x13260], R4 ;  /* 0x01326004030095a7 */ /* 0x000ea4000802007f */
[----:B--2---:R-:W-:Y:S05]  /*136f0*/  @!P1 BRA `(.L_x_12567) ;  /* 0xfffffffc00f09947 */ /* 0x004fea000383ffff */
[----:B------:R-:W-:Y:S05]  /*13700*/  BRA `(.L_x_12610) ;  /* 0xffffffec00d87947 */ /* 0x000fea000383ffff */
.L_x_12569:
[----:B0-----:R0:W2:Y:S02]  /*13710*/  SYNCS.PHASECHK.TRANS64.TRYWAIT P1, [R5+URZ+0x13260], R0 ;  /* 0x01326000050075a7 */ /* 0x0010a4000802017f */
[----:B--2---:R-:W-:Y:S05]  /*13720*/  @!P1 NANOSLEEP.SYNCS 0x989680 ;  /* 0x009896800000995d */ /* 0x004fea0003900000 */
[----:B------:R-:W2:Y:S02]  /*13730*/  @!P1 SYNCS.PHASECHK.TRANS64 P1, [R5+URZ+0x13260], R0 ;  /* 0x01326000050095a7 */ /* 0x000ea4000802007f */
[----:B--2---:R-:W-:Y:S05]  /*13740*/  @!P1 BRA `(.L_x_12569) ;  /* 0xfffffffc00f09947 */ /* 0x004fea000383ffff */
[----:B------:R-:W-:Y:S05]  /*13750*/  BRA `(.L_x_12611) ;  /* 0xffffffec00d87947 */ /* 0x000fea000383ffff */
.L_x_12571:
[----:B--2---:R2:W3:Y:S02]  /*13760*/  SYNCS.PHASECHK.TRANS64.TRYWAIT P0, [R3+URZ+0x13280], R4 ;  /* 0x01328004030075a7 */ /* 0x0044e4000800017f */
[----:B---3--:R-:W-:Y:S05]  /*13770*/  @!P0 NANOSLEEP.SYNCS 0x989680 ;  /* 0x009896800000895d */ /* 0x008fea0003900000 */
[----:B------:R-:W3:Y:S02]  /*13780*/  @!P0 SYNCS.PHASECHK.TRANS64 P0, [R3+URZ+0x13280], R4 ;  /* 0x01328004030085a7 */ /* 0x000ee4000800007f */
[----:B---3--:R-:W-:Y:S05]  /*13790*/  @!P0 BRA `(.L_x_12571) ;  /* 0xfffffffc00f08947 */ /* 0x008fea000383ffff */
[----:B------:R-:W-:Y:S05]  /*137a0*/  BRA `(.L_x_12572) ;  /* 0xffffffec00d47947 */ /* 0x000fea000383ffff */
.L_x_12612:
        /* <DEDUP_REMOVED lines=13> */
.L_x_12997:


//--------------------- .text._ZN7cutlass13device_kernelIN5flash11enable_sm90INS1_16FlashAttnFwdSm90INS1_25CollectiveMainloopFwdSm90ILi2EN4cute5tupleIJNS5_1CILi1EEES8_S8_EEENS6_IJNS7_ILi192EEENS7_ILi160EEENS7_ILi64EEEEEELi64ENS_12float_e4m3_tEfNS_4arch4Sm90ELb1ELb0ELb1ELb1ELb0ELb1ELb0ELb1ELb1ELb1ELb0ELb0EEENS1_21CollectiveEpilogueFwdINS6_IJSA_SC_SB_EEES9_NS_10bfloat16_tESG_Li384ELb1ELb1ELb0ELb1EEENS1_36VarlenDynamicPersistentTileSchedulerILi192ELi160ELi384ELi128ELb0ELb1ELb1ELb1ELb1ELb1EEEEEEEEEvNT_6ParamsE --------------------------
	.section	.text._ZN7cutlass13device_kernelIN5flash11enable_sm90INS1_16FlashAttnFwdSm90INS1_25CollectiveMainloopFwdSm90ILi2EN4cute5tupleIJNS5_1CILi1EEES8_S8_EEENS6_IJNS7_ILi192EEENS7_ILi160EEENS7_ILi64EEEEEELi64ENS_12float_e4m3_tEfNS_4arch4Sm90ELb1ELb0ELb1ELb1ELb0ELb1ELb0ELb1ELb1ELb1ELb0ELb0EEENS1_21CollectiveEpilogueFwdINS6_IJSA_SC_SB_EEES9_NS_10bfloat16_tESG_Li384ELb1ELb1ELb0ELb1EEENS1_36VarlenDynamicPersistentTileSchedulerILi192ELi160ELi384ELi128ELb0ELb1ELb1ELb1ELb1ELb1EEEEEEEEEvNT_6ParamsE,"ax",@progbits
	.align	128
.text._ZN7cutlass13device_kernelIN5flash11enable_sm90INS1_16FlashAttnFwdSm90INS1_25CollectiveMainloopFwdSm90ILi2EN4cute5tupleIJNS5_1CILi1EEES8_S8_EEENS6_IJNS7_ILi192EEENS7_ILi160EEENS7_ILi64EEEEEELi64ENS_12float_e4m3_tEfNS_4arch4Sm90ELb1ELb0ELb1ELb1ELb0ELb1ELb0ELb1ELb1ELb1ELb0ELb0EEENS1_21CollectiveEpilogueFwdINS6_IJSA_SC_SB_EEES9_NS_10bfloat16_tESG_Li384ELb1ELb1ELb0ELb1EEENS1_36VarlenDynamicPersistentTileSchedulerILi192ELi160ELi384ELi128ELb0ELb1ELb1ELb1ELb1ELb1EEEEEEEEEvNT_6ParamsE:
        .type           _ZN7cutlass13device_kernelIN5flash11enable_sm90INS1_16FlashAttnFwdSm90INS1_25CollectiveMainloopFwdSm90ILi2EN4cute5tupleIJNS5_1CILi1EEES8_S8_EEENS6_IJNS7_ILi192EEENS7_ILi160EEENS7_ILi64EEEEEELi64ENS_12float_e4m3_tEfNS_4arch4Sm90ELb1ELb0ELb1ELb1ELb0ELb1ELb0ELb1ELb1ELb1ELb0ELb0EEENS1_21CollectiveEpilogueFwdINS6_IJSA_SC_SB_EEES9_NS_10bfloat16_tESG_Li384ELb1ELb1ELb0ELb1EEENS1_36VarlenDynamicPersistentTileSchedulerILi192ELi160ELi384ELi128ELb0ELb1ELb1ELb1ELb1ELb1EEEEEEEEEvNT_6ParamsE,@function
        .size           _ZN7cutlass13device_kernelIN5flash11enable_sm90INS1_16FlashAttnFwdSm90INS1_25CollectiveMainloopFwdSm90ILi2EN4cute5tupleIJNS5_1CILi1EEES8_S8_EEENS6_IJNS7_ILi192EEENS7_ILi160EEENS7_ILi64EEEEEELi64ENS_12float_e4m3_tEfNS_4arch4Sm90ELb1ELb0ELb1ELb1ELb0ELb1ELb0ELb1ELb1ELb1ELb0ELb0EEENS1_21CollectiveEpilogueFwdINS6_IJSA_SC_SB_EEES9_NS_10bfloat16_tESG_Li384ELb1ELb1ELb0ELb1EEENS1_36VarlenDynamicPersistentTileSchedulerILi192ELi160ELi384ELi128ELb0ELb1ELb1ELb1ELb1ELb1EEEEEEEEEvNT_6ParamsE,(.L_x_12998 - _ZN7cutlass13device_kernelIN5flash11enable_sm90INS1_16FlashAttnFwdSm90INS1_25CollectiveMainloopFwdSm90ILi2EN4cute5tupleIJNS5_1CILi1EEES8_S8_EEENS6_IJNS7_ILi192EEENS7_ILi160EEENS7_ILi64EEEEEELi64ENS_12float_e4m3_tEfNS_4arch4Sm90ELb1ELb0ELb1ELb1ELb0ELb1ELb0ELb1ELb1ELb1ELb0ELb0EEENS1_21CollectiveEpilogueFwdINS6_IJSA_SC_SB_EEES9_NS_10bfloat16_tESG_Li384ELb1ELb1ELb0ELb1EEENS1_36VarlenDynamicPersistentTileSchedulerILi192ELi160ELi384ELi128ELb0ELb1ELb1ELb1ELb1ELb1EEEEEEEEEvNT_6ParamsE)
        .other          _ZN7cutlass13device_kernelIN5flash11enable_sm90INS1_16FlashAttnFwdSm90INS1_25CollectiveMainloopFwdSm90ILi2EN4cute5tupleIJNS5_1CILi1EEES8_S8_EEENS6_IJNS7_ILi192EEENS7_ILi160EEENS7_ILi64EEEEEELi64ENS_12float_e4m3_tEfNS_4arch4Sm90ELb1ELb0ELb1ELb1ELb0ELb1ELb0ELb1ELb1ELb1ELb0ELb0EEENS1_21CollectiveEpilogueFwdINS6_IJSA_SC_SB_EEES9_NS_10bfloat16_tESG_Li384ELb1ELb1ELb0ELb1EEENS1_36VarlenDynamicPersistentTileSchedulerILi192ELi160ELi384ELi128ELb0ELb1ELb1ELb1ELb1ELb1EEEEEEEEEvNT_6ParamsE,@"STO_CUDA_ENTRY STV_DEFAULT"
_ZN7cutlass13device_kernelIN5flash11enable_sm90INS1_16FlashAttnFwdSm90INS1_25CollectiveMainloopFwdSm90ILi2EN4cute5tupleIJNS5_1CILi1EEES8_S8_EEENS6_IJNS7_ILi192EEENS7_ILi160EEENS7_ILi64EEEEEELi64ENS_12float_e4m3_tEfNS_4arch4Sm90ELb1ELb0ELb1ELb1ELb0ELb1ELb0ELb1ELb1ELb1ELb0ELb0EEENS1_21CollectiveEpilogueFwdINS6_IJSA_SC_SB_EEES9_NS_10bfloat16_tESG_Li384ELb1ELb1ELb0ELb1EEENS1_36VarlenDynamicPersistentTileSchedulerILi192ELi160ELi384ELi128ELb0ELb1ELb1ELb1ELb1ELb1EEEEEEEEEvNT_6ParamsE:
        /* <DEDUP_REMOVED lines=23> */
.L_x_12614:
[----:B------:R-:W-:Y:S05]  /*0170*/  BSYNC B0 ;  /* 0x0000000000007941 */ /* 0x000fea0003800000 */
.L_x_12613:
        /* <DEDUP_REMOVED lines=40> */
.L_x_12615:
        /* <DEDUP_REMOVED lines=22> */
.L_x_12616:
        /* <DEDUP_REMOVED lines=18> */
.L_x_12617:
        /* <DEDUP_REMOVED lines=22> */
.L_x_12618:
        /* <DEDUP_REMOVED lines=22> */
.L_x_12619:
        /* <DEDUP_REMOVED lines=9> */
.L_x_12622:
        /* <DEDUP_REMOVED lines=19> */
[----:B------:R-:W-:Y:S02]  /*0b00*/  SHF.R.S32.HI R0, RZ, 0x1f, R18 ;  /* 0x0000001fff007819 */ /* 0x000fe40000011412 */
[-C--:B------:R-:W-:Y:S02]  /*0b10*/  LEA.HI R3, R18, R18.reuse, RZ, 0x1 ;  /* 0x0000001212037211 */ /* 0x080fe400078f08ff */
[CC--:B------:R-:W-:Y:S02]  /*0b20*/  LEA.HI R4, R0.reuse, R18.reuse, RZ, 0x5 ;  /* 0x0000001200047211 */ /* 0x0c0fe400078f28ff */
[----:B------:R-:W-:Y:S02]  /*0b30*/  SHF.R.S32.HI R156, RZ, 0x1, R3 ;  /* 0x00000001ff9c7819 */ /* 0x000fe40000011403 */
[----:B--2---:R-:W-:Y:S01]  /*0b40*/  LEA.HI R2, R0, R18, RZ, 0x7 ;  /* 0x0000001200027211 */ /* 0x004fe200078f38ff */
[----:B------:R-:W-:Y:S01]  /*0b50*/  IMAD.SHL.U32 R5, R4, 0x20, RZ ;  /* 0x0000002004057824 */ /* 0x000fe200078e00ff */
[----:B------:R-:W-:-:S02]  /*0b60*/  LEA.HI R4, R3, R156, RZ, 0x1 ;  /* 0x0000009c03047211 */ /* 0x000fc400078f08ff */
[-C--:B------:R-:W-:Y:S02]  /*0b70*/  LEA.HI R6, R0, R18.reuse, RZ, 0x4 ;  /* 0x0000001200067211 */ /* 0x080fe400078f20ff */
[----:B------:R-:W-:Y:S02]  /*0b80*/  LOP3.LUT R10, R2, 0xffffff80, RZ, 0xc0, !PT ;  /* 0xffffff80020a7812 */ /* 0x000fe400078ec0ff */
[----:B------:R-:W-:Y:S02]  /*0b90*/  LOP3.LUT R9, R5, 0xfffffc00, RZ, 0xc0, !PT ;  /* 0xfffffc0005097812 */ /* 0x000fe400078ec0ff */
[----:B------:R-:W-:Y:S01]  /*0ba0*/  LOP3.LUT R5, R4, 0x3fffffe, RZ, 0xc0, !PT ;  /* 0x03fffffe04057812 */ /* 0x000fe200078ec0ff */
[----:B------:R-:W-:Y:S01]  /*0bb0*/  IMAD.IADD R20, R18, 0x1, -R10 ;  /* 0x0000000112147824 */ /* 0x000fe200078e0a0a */
[----:B------:R-:W-:Y:S02]  /*0bc0*/  LOP3.LUT R8, R6, 0x3fffff0, RZ, 0xc0, !PT ;  /* 0x03fffff006087812 */ /* 0x000fe400078ec0ff */
[----:B------:R-:W-:Y:S01]  /*0bd0*/  SHF.R.S32.HI R7, RZ, 0x4, R6 ;  /* 0x00000004ff077819 */ /* 0x000fe20000011406 */
[----:B------:R-:W-:Y:S01]  /*0be0*/  IMAD.IADD R5, R156, 0x1, -R5 ;  /* 0x000000019c057824 */ /* 0x000fe200078e0a05 */
[----:B------:R-:W-:Y:S01]  /*0bf0*/  LEA.HI R4, R0, R18, RZ, 0x2 ;  /* 0x0000001200047211 */ /* 0x000fe200078f10ff */
[----:B------:R-:W-:Y:S01]  /*0c00*/  IMAD.IADD R8, R18, 0x1, -R8 ;  /* 0x0000000112087824 */ /* 0x000fe200078e0a08 */
[----:B------:R-:W-:Y:S01]  /*0c10*/  LEA.HI R6, R6, R7, RZ, 0x1 ;  /* 0x0000000706067211 */ /* 0x000fe200078f08ff */
[----:B------:R-:W-:Y:S01]  /*0c20*/  IMAD R19, R7, 0x8, R5 ;  /* 0x0000000807137824 */ /* 0x000fe200078e0205 */
[----:B------:R-:W-:-:S02]  /*0c30*/  SHF.R.S32.HI R10, RZ, 0x1f, R20 ;  /* 0x0000001fff0a7819 */ /* 0x000fc40000011414 */
[----:B------:R-:W-:Y:S02]  /*0c40*/  SHF.R.S32.HI R21, RZ, 0x7, R2 ;  /* 0x00000007ff157819 */ /* 0x000fe40000011402 */
[--C-:B------:R-:W-:Y:S02]  /*0c50*/  SHF.R.S32.HI R2, RZ, 0x2, R4.reuse ;  /* 0x00000002ff027819 */ /* 0x100fe40000011404 */
[----:B------:R-:W-:Y:S01]  /*0c60*/  SHF.R.S32.HI R5, RZ, 0x1f, R4 ;  /* 0x0000001fff057819 */ /* 0x000fe20000011404 */
[----:B------:R-:W-:Y:S01]  /*0c70*/  IMAD R9, R8, 0x40, R9 ;  /* 0x0000004008097824 */ /* 0x000fe200078e0209 */
[----:B------:R-:W-:Y:S02]  /*0c80*/  LOP3.LUT R6, R6, 0x1ffffffe, RZ, 0xc0, !PT ;  /* 0x1ffffffe06067812 */ /* 0x000fe400078ec0ff */
[----:B------:R-:W-:Y:S02]  /*0c90*/  LEA.HI R8, R10, R20, RZ, 0x2 ;  /* 0x000000140a087211 */ /* 0x000fe400078f10ff */
[----:B------:R-:W-:-:S02]  /*0ca0*/  LEA.HI R5, R5, R2, RZ, 0x2 ;  /* 0x0000000205057211 */ /* 0x000fc400078f10ff */
[----:B------:R-:W-:Y:S02]  /*0cb0*/  IADD3 R6, R7, -R6, RZ ;  /* 0x8000000607067210 */ /* 0x000fe40007ffe0ff */
[--C-:B------:R-:W-:Y:S02]  /*0cc0*/  SHF.R.S32.HI R7, RZ, 0x2, R8.reuse ;  /* 0x00000002ff077819 */ /* 0x100fe40000011408 */
[----:B------:R-:W-:Y:S02]  /*0cd0*/  SHF.R.S32.HI R12, RZ, 0x1f, R8 ;  /* 0x0000001fff0c7819 */ /* 0x000fe40000011408 */
[----:B------:R-:W-:Y:S02]  /*0ce0*/  LOP3.LUT R5, R5, 0xfffffffc, RZ, 0xc0, !PT ;  /* 0xfffffffc05057812 */ /* 0x000fe400078ec0ff */
[----:B------:R-:W-:Y:S02]  /*0cf0*/  LEA.HI R12, R12, R7, RZ, 0x3 ;  /* 0x000000070c0c7211 */ /* 0x000fe400078f18ff */
[----:B------:R-:W-:Y:S01]  /*0d00*/  LOP3.LUT R11, R4, 0xfffffffc, RZ, 0xc0, !PT ;  /* 0xfffffffc040b7812 */ /* 0x000fe200078ec0ff */
[----:B------:R-:W-:Y:S01]  /*0d10*/  IMAD.IADD R5, R2, 0x1, -R5 ;  /* 0x0000000102057824 */ /* 0x000fe200078e0a05 */
[----:B------:R-:W-:Y:S01]  /*0d20*/  LOP3.LUT R12, R12, 0xfffffff8, RZ, 0xc0, !PT ;  /* 0xfffffff80c0c7812 */ /* 0x000fe200078ec0ff */
[----:B------:R-:W-:Y:S01]  /*0d30*/  IMAD.HI R4, R21, 0x55555556, RZ ;  /* 0x5555555615047827 */ /* 0x000fe200078e02ff */
[----:B------:R-:W-:-:S03]  /*0d40*/  LEA.HI R10, R10, R20, RZ, 0x5 ;  /* 0x000000140a0a7211 */ /* 0x000fc600078f28ff */
[----:B------:R-:W-:Y:S01]  /*0d50*/  IMAD R2, R6, 0x8, R9 ;  /* 0x0000000806027824 */ /* 0x000fe200078e0209 */
[----:B------:R-:W-:Y:S01]  /*0d60*/  LEA.HI R0, R0, R18, RZ, 0x3 ;  /* 0x0000001200007211 */ /* 0x000fe200078f18ff */
[----:B------:R-:W-:Y:S01]  /*0d70*/  IMAD.IADD R7, R7, 0x1, -R12 ;  /* 0x0000000107077824 */ /* 0x000fe200078e0a0c */
[----:B------:R-:W-:Y:S02]  /*0d80*/  LEA.HI R4, R4, R4, RZ, 0x1 ;  /* 0x0000000404047211 */ /* 0x000fe400078f08ff */
[----:B------:R-:W-:Y:S01]  /*0d90*/  SHF.R.S32.HI R10, RZ, 0x5, R10 ;  /* 0x00000005ff0a7819 */ /* 0x000fe2000001140a */
[----:B------:R0:W-:Y:S01]  /*0da0*/  STL [R1+0x7c], R2 ;  /* 0x00007c0201007387 */ /* 0x0001e20000100800 */
[----:B------:R-:W-:Y:S01]  /*0db0*/  LOP3.LUT R3, R3, 0xfffffffe, RZ, 0xc0, !PT ;  /* 0xfffffffe03037812 */ /* 0x000fe200078ec0ff */
[----:B------:R-:W-:Y:S02]  /*0dc0*/  IMAD R4, R4, -0x3, R21 ;  /* 0xfffffffd04047824 */ /* 0x000fe400078e0215 */
[----:B------:R-:W-:Y:S01]  /*0dd0*/  IMAD R7, R10, 0x10, R7 ;  /* 0x000000100a077824 */ /* 0x000fe200078e0207 */
[----:B0-----:R-:W-:Y:S01]  /*0de0*/  LOP3.LUT R2, R0, 0xfffffff8, RZ, 0xc0, !PT ;  /* 0xfffffff800027812 */ /* 0x001fe200078ec0ff */
[----:B------:R-:W-:Y:S01]  /*0df0*/  IMAD.IADD R3, R18, 0x1, -R3 ;  /* 0x0000000112037824 */ /* 0x000fe200078e0a03 */
[----:B------:R-:W-:-:S03]  /*0e00*/  SHF.R.S32.HI R6, RZ, 0x3, R0 ;  /* 0x00000003ff067819 */ /* 0x000fc60000011400 */
[----:B------:R-:W-:Y:S01]  /*0e10*/  IMAD.IADD R2, R18, 0x1, -R2 ;  /* 0x0000000112027824 */ /* 0x000fe200078e0a02 */
[----:B------:R0:W-:Y:S01]  /*0e20*/  STL [R1+0x6c], R5 ;  /* 0x00006c0501007387 */ /* 0x0001e20000100800 */
[----:B------:R-:W-:Y:S01]  /*0e30*/  IMAD R4, R4, 0x40, R7 ;  /* 0x0000004004047824 */ /* 0x000fe200078e0207 */
[----:B------:R-:W-:Y:S01]  /*0e40*/  SHF.L.U32 R0, R5, 0x7, RZ ;  /* 0x0000000705007819 */ /* 0x000fe200000006ff */
[----:B------:R-:W-:Y:S01]  /*0e50*/  IMAD.SHL.U32 R6, R3, 0x8, RZ ;  /* 0x0000000803067824 */ /* 0x000fe200078e00ff */
[----:B------:R-:W-:Y:S01]  /*0e60*/  STL [R1+0x44], R13 ;  /* 0x0000440d01007387 */ /* 0x000fe20000100800 */
[----:B------:R-:W-:-:S03]  /*0e70*/  IMAD.IADD R11, R18, 0x1, -R11 ;  /* 0x00000001120b7824 */ /* 0x000fc600078e0a0b */
[----:B------:R-:W-:Y:S01]  /*0e80*/  STL [R1+0x48], R14 ;  /* 0x0000480e01007387 */ /* 0x000fe20000100800 */
[----:B0-----:R-:W-:Y:S01]  /*0e90*/  IMAD.SHL.U32 R5, R2, 0x8, RZ ;  /* 0x0000000802057824 */ /* 0x001fe200078e00ff */
[----:B------:R-:W-:Y:S02]  /*0ea0*/  LOP3.LUT R2, R0, 0x180, RZ, 0xc0, !PT ;  /* 0x0000018000027812 */ /* 0x000fe400078ec0ff */
[----:B------:R-:W-:Y:S01]  /*0eb0*/  STL [R1+0x4c], R15 ;  /* 0x00004c0f01007387 */ /* 0x000fe20000100800 */
[----:B------:R-:W-:Y:S01]  /*0ec0*/  IMAD.SHL.U32 R18, R3, 0x10, RZ ;  /* 0x0000001003127824 */ /* 0x000fe200078e00ff */
[----:B------:R-:W-:Y:S02]  /*0ed0*/  SHF.R.S32.HI R3, RZ, 0x1f, R5 ;  /* 0x0000001fff037819 */ /* 0x000fe40000011405 */
[----:B------:R-:W-:Y:S04]  /*0ee0*/  STL [R1+0x78], R4 ;  /* 0x0000780401007387 */ /* 0x000fe80000100800 */
[----:B------:R-:W-:Y:S04]  /*0ef0*/  STL [R1+0x60], RZ ;  /* 0x000060ff01007387 */ /* 0x000fe80000100800 */
[----:B------:R-:W-:Y:S01]  /*0f00*/  STL [R1+0x4], RZ ;  /* 0x000004ff01007387 */ /* 0x000fe20000100800 */
[----:B------:R-:W-:-:S03]  /*0f10*/  LEA.HI R12, R11, R11, RZ, 0x1 ;  /* 0x0000000b0b0c7211 */ /* 0x000fc600078f08ff */
[----:B------:R0:W-:Y:S01]  /*0f20*/  STL [R1+0x8], R6 ;  /* 0x0000080601007387 */ /* 0x0001e20000100800 */
[----:B------:R-:W-:-:S03]  /*0f30*/  SHF.R.S32.HI R0, RZ, 0x1f, R156 ;  /* 0x0000001fff007819 */ /* 0x000fc6000001149c */
[----:B------:R1:W-:Y:S01]  /*0f40*/  STL [R1+0x68], R5 ;  /* 0x0000680501007387 */ /* 0x0003e20000100800 */
[----:B------:R-:W-:-:S03]  /*0f50*/  LOP3.LUT R0, R2, 0x10, R18, 0xf8, !PT ;  /* 0x0000001002007812 */ /* 0x000fc600078ef812 */
[----:B------:R-:W-:Y:S01]  /*0f60*/  STL [R1+0x2c], R2 ;  /* 0x00002c0201007387 */ /* 0x000fe20000100800 */
[----:B0-----:R-:W-:-:S03]  /*0f70*/  VIADD R6, R6, 0x10 ;  /* 0x0000001006067836 */ /* 0x001fc60000000000 */
[----:B------:R0:W-:Y:S01]  /*0f80*/  STL [R1+0x80], R3 ;  /* 0x0000800301007387 */ /* 0x0001e20000100800 */
[----:B------:R-:W-:Y:S01]  /*0f90*/  LOP3.LUT R12, R12, 0x1ffffffe, RZ, 0xc0, !PT ;  /* 0x1ffffffe0c0c7812 */ /* 0x000fe200078ec0ff */
[----:B-1----:R-:W-:Y:S01]  /*0fa0*/  IMAD.SHL.U32 R5, R19, 0x40, RZ ;  /* 0x0000004013057824 */ /* 0x002fe200078e00ff */
[----:B------:R-:W-:Y:S01]  /*0fb0*/  LOP3.LUT R8, R8, 0x7ffffffc, RZ, 0xc0, !PT ;  /* 0x7ffffffc08087812 */ /* 0x000fe200078ec0ff */
[----:B------:R-:W-:Y:S01]  /*0fc0*/  STL [R1+0x10], R6 ;  /* 0x0000100601007387 */ /* 0x000fe20000100800 */
[----:B0-----:R-:W-:Y:S02]  /*0fd0*/  SHF.R.U32.HI R3, RZ, 0x3, R2 ;  /* 0x00000003ff037819 */ /* 0x001fe40000011602 */
[----:B------:R-:W-:Y:S02]  /*0fe0*/  LOP3.LUT R2, R2, 0x30, R18, 0xf8, !PT ;  /* 0x0000003002027812 */ /* 0x000fe400078ef812 */
[----:B------:R-:W-:Y:S01]  /*0ff0*/  LOP3.LUT R0, R0, R3, RZ, 0x3c, !PT ;  /* 0x0000000300007212 */ /* 0x000fe200078e3cff */
[----:B------:R0:W-:Y:S01]  /*1000*/  STL [R1+0x30], R3 ;  /* 0x0000300301007387 */ /* 0x0001e20000100800 */
[----:B------:R-:W-:-:S02]  /*1010*/  IMAD.IADD R12, R11, 0x1, -R12 ;  /* 0x000000010b0c7824 */ /* 0x000fc400078e0a0c */
[----:B------:R-:W-:Y:S01]  /*1020*/  IMAD.IADD R7, R20, 0x1, -R8 ;  /* 0x0000000114077824 */ /* 0x000fe200078e0a08 */
[----:B------:R-:W-:Y:S01]  /*1030*/  STL [R1+0x34], R5 ;  /* 0x0000340501007387 */ /* 0x000fe20000100800 */
[----:B0-----:R-:W-:Y:S02]  /*1040*/  LOP3.LUT R3, R2, R3, RZ, 0x3c, !PT ;  /* 0x0000000302037212 */ /* 0x001fe400078e3cff */
[----:B------:R-:W-:Y:S01]  /*1050*/  SHF.R.S32.HI R2, RZ, 0x1f, R6 ;  /* 0x0000001fff027819 */ /* 0x000fe20000011406 */
[----:B------:R-:W-:Y:S02]  /*1060*/  IMAD.IADD R6, R5, 0x1, R0 ;  /* 0x0000000105067824 */ /* 0x000fe400078e0200 */
[----:B------:R-:W-:Y:S02]  /*1070*/  IMAD R0, R12, 0x8, R4 ;  /* 0x000000080c007824 */ /* 0x000fe400078e0204 */
[----:B------:R0:W-:Y:S04]  /*1080*/  STL [R1+0x70], R2 ;  /* 0x0000700201007387 */ /* 0x0001e80000100800 */
[----:B------:R1:W-:Y:S01]  /*1090*/  STL [R1+0x38], R7 ;  /* 0x0000380701007387 */ /* 0x0003e20000100800 */
[----:B0-----:R-:W-:-:S03]  /*10a0*/  IADD3 R2, R16, R5, R3 ;  /* 0x0000000510027210 */ /* 0x001fc60007ffe003 */
[----:B------:R1:W-:Y:S04]  /*10b0*/  STL [R1+0x14], R6 ;  /* 0x0000140601007387 */ /* 0x0003e80000100800 */
[----:B------:R1:W-:Y:S04]  /*10c0*/  STL [R1+0x3c], R0 ;  /* 0x00003c0001007387 */ /* 0x0003e80000100800 */
[----:B------:R1:W-:Y:S01]  /*10d0*/  STL [R1+0x74], R2 ;  /* 0x0000740201007387 */ /* 0x0003e20000100800 */
[----:B------:R-:W-:Y:S02]  /*10e0*/  CS2R R22, SRZ ;  /* 0x0000000000167805 */ /* 0x000fe4000001ff00 */
[----:B---3--:R-:W-:Y:S01]  /*10f0*/  LOP3.LUT R157, R17, 0x1, RZ, 0xfc, !PT ;  /* 0x00000001119d7812 */ /* 0x008fe200078efcff */
[----:B-1----:R-:W-:-:S07]  /*1100*/  IMAD.MOV.U32 R17, RZ, RZ, RZ ;  /* 0x000000ffff117224 */ /* 0x002fce00078e00ff */
.L_x_12734:
[----:B--2---:R-:W2:Y:S01]  /*1110*/  LDL.LU R0, [R1+0x4c] ;  /* 0x00004c0001007983 */ /* 0x004ea20000300800 */
[----:B01----:R-:W2:Y:S01]  /*1120*/  LDC.64 R2, c[0x0][0xc88] ;  /* 0x00032200ff027b82 */ /* 0x003ea20000000a00 */
[----:B------:R-:W-:Y:S01]  /*1130*/  ULDC.64 UR4, c[0x0][0xa28] ;  /* 0x00028a0000047ab9 */ /* 0x000fe20000000a00 */
[----:B------:R-:W-:Y:S01]  /*1140*/  ULDC.64 UR8, c[0x0][0xa18] ;  /* 0x0002860000087ab9 */ /* 0x000fe20000000a00 */
[----:B------:R-:W-:Y:S01]  /*1150*/  ISETP.NE.U32.AND P2, PT, RZ, UR4, PT ;  /* 0x00000004ff007c0c */ /* 0x000fe2000bf45070 */
[----:B------:R-:W3:Y:S01]  /*1160*/  LDL R27, [R1+0x48] ;  /* 0x00004800011b7983 */ /* 0x000ee20000100800 */
[----:B------:R-:W-:Y:S01]  /*1170*/  ULDC.64 UR6, c[0x0][0xa08] ;  /* 0x0002820000067ab9 */ /* 0x000fe20000000a00 */
[----:B--2---:R-:W-:-:S05]  /*1180*/  IMAD.WIDE R2, R0, 0x4, R2 ;  /* 0x0000000400027825 */ /* 0x004fca00078e0202 */
[----:B------:R-:W2:Y:S01]  /*1190*/  LDG.E R8, desc[UR40][R2.64] ;  /* 0x0000002802087981 */ /* 0x000ea2000c1e1900 */
[----:B------:R-:W-:Y:S02]  /*11a0*/  ISETP.NE.AND.EX P2, PT, RZ, UR5, PT, P2 ;  /* 0x00000005ff007c0c */ /* 0x000fe4000bf45320 */
[----:B------:R-:W-:Y:S02]  /*11b0*/  ISETP.NE.U32.AND P1, PT, RZ, UR8, PT ;  /* 0x00000008ff007c0c */ /* 0x000fe4000bf25070 */
[----:B------:R-:W-:Y:S02]  /*11c0*/  ISETP.NE.U32.AND P0, PT, RZ, UR6, PT ;  /* 0x00000006ff007c0c */ /* 0x000fe4000bf05070 */
[----:B------:R-:W-:Y:S02]  /*11d0*/  ISETP.NE.AND.EX P1, PT, RZ, UR9, PT, P1 ;  /* 0x00000009ff007c0c */ /* 0x000fe4000bf25310 */
[----:B------:R-:W-:Y:S02]  /*11e0*/  ISETP.NE.AND.EX P0, PT, RZ, UR7, PT, P0 ;  /* 0x00000007ff007c0c */ /* 0x000fe4000bf05300 */
[----:B------:R-:W-:-:S02]  /*11f0*/  MOV R26, RZ ;  /* 0x000000ff001a7202 */ /* 0x000fc40000000f00 */
[----:B--2---:R-:W-:Y:S01]  /*1200*/  SHF.R.S32.HI R0, RZ, 0x1f, R8 ;  /* 0x0000001fff007819 */ /* 0x004fe20000011408 */
[----:B------:R-:W-:Y:S01]  /*1210*/  STL [R1+0x50], R8 ;  /* 0x0000500801007387 */ /* 0x000fe20000100800 */
[C---:B------:R-:W-:Y:S01]  /*1220*/  @P2 LEA R2, P3, R8.reuse, UR4, 0x2 ;  /* 0x0000000408022c11 */ /* 0x040fe2000f8610ff */
[C---:B------:R-:W-:Y:S01]  /*1230*/  IMAD.SHL.U32 R33, R8.reuse, 0x4, RZ ;  /* 0x0000000408217824 */ /* 0x040fe200078e00ff */
[C-C-:B------:R-:W-:Y:S01]  /*1240*/  SHF.L.U64.HI R32, R8.reuse, 0x2, R0.reuse ;  /* 0x0000000208207819 */ /* 0x140fe20000010200 */
[----:B------:R0:W-:Y:S01]  /*1250*/  STL [R1+0x64], R0 ;  /* 0x0000640001007387 */ /* 0x0001e20000100800 */
[----:B------:R-:W-:Y:S01]  /*1260*/  @P2 LEA.HI.X R3, R8, UR5, R0, 0x2, P3 ;  /* 0x0000000508032c11 */ /* 0x000fe200098f1400 */
[----:B------:R-:W-:Y:S01]  /*1270*/  ULDC UR4, c[0x0][0x288] ;  /* 0x0000a20000047ab9 */ /* 0x000fe20000000800 */
[----:B-----5:R-:W-:Y:S01]  /*1280*/  IADD3 R6, P4, R33, UR6, RZ ;  /* 0x0000000621067c10 */ /* 0x020fe2000ff9e0ff */
[----:B------:R1:W-:Y:S01]  /*1290*/  STL [R1+0x58], R33 ;  /* 0x0000582101007387 */ /* 0x0003e20000100800 */
[----:B0-----:R-:W-:-:S02]  /*12a0*/  IMAD.MOV.U32 R0, RZ, RZ, RZ ;  /* 0x000000ffff007224 */ /* 0x001fc400078e00ff */
[----:B------:R-:W-:Y:S01]  /*12b0*/  IADD3.X R7, R32, UR7, RZ, P4, !PT ;  /* 0x0000000720077c10 */ /* 0x000fe2000a7fe4ff */
[----:B------:R-:W-:Y:S01]  /*12c0*/  IMAD.U32 R9, RZ, RZ, UR4 ;  /* 0x00000004ff097e24 */ /* 0x000fe2000f8e00ff */
[----:B------:R1:W-:Y:S01]  /*12d0*/  STL [R1+0x5c], R32 ;  /* 0x00005c2001007387 */ /* 0x0003e20000100800 */
[----:B------:R-:W-:-:S03]  /*12e0*/  ULDC.64 UR4, c[0x0][0x418] ;  /* 0x0001060000047ab9 */ /* 0x000fc60000000a00 */
[----:B------:R1:W5:Y:S01]  /*12f0*/  @P2 LDG.E R0, desc[UR40][R2.64] ;  /* 0x0000002802002981 */ /* 0x000362000c1e1900 */
[----:B------:R-:W-:-:S03]  /*1300*/  @P1 IADD3 R4, P2, R33, UR8, RZ ;  /* 0x0000000821041c10 */ /* 0x000fc6000ff5e0ff */
[----:B------:R1:W5:Y:S01]  /*1310*/  @P0 LDG.E R26, desc[UR40][R6.64] ;  /* 0x00000028061a0981 */ /* 0x000362000c1e1900 */
[----:B------:R-:W-:Y:S01]  /*1320*/  @P1 IADD3.X R5, R32, UR9, RZ, P2, !PT ;  /* 0x0000000920051c10 */ /* 0x000fe200097fe4ff */
[----:B------:R-:W-:Y:S01]  /*1330*/  UISETP.NE.U32.AND UP0, UPT, UR4, URZ, UPT ;  /* 0x0000003f0400728c */ /* 0x000fe2000bf05070 */
[----:B------:R-:W-:Y:S02]  /*1340*/  ULDC.64 UR8, c[0x0][0xa20] ;  /* 0x0002880000087ab9 */ /* 0x000fe40000000a00 */
[----:B------:R-:W-:Y:S01]  /*1350*/  ULDC UR4, c[0x0][0x424] ;  /* 0x0001090000047ab9 */ /* 0x000fe20000000800 */
[----:B------:R-:W2:Y:S01]  /*1360*/  @P1 LDG.E R9, desc[UR40][R4.64] ;  /* 0x0000002804091981 */ /* 0x000ea2000c1e1900 */
[----:B------:R-:W-:Y:S01]  /*1370*/  UISETP.NE.AND.EX UP0, UPT, UR5, URZ, UPT, UP0 ;  /* 0x0000003f0500728c */ /* 0x000fe2000bf05300 */
[----:B------:R-:W-:Y:S01]  /*1380*/  ISETP.NE.U32.AND P2, PT, RZ, UR8, PT ;  /* 0x00000008ff007c0c */ /* 0x000fe2000bf45070 */
[----:B------:R-:W-:Y:S01]  /*1390*/  IMAD.MOV.U32 R24, RZ, RZ, R8 ;  /* 0x000000ffff187224 */ /* 0x000fe200078e0008 */
[----:B------:R-:W-:Y:S01]  /*13a0*/  ULDC UR5, c[0x0][0x2f0] ;  /* 0x0000bc0000057ab9 */ /* 0x000fe20000000800 */
[----:B------:R-:W-:Y:S01]  /*13b0*/  USEL UR4, UR4, 0x1, UP0 ;  /* 0x0000000104047887 */ /* 0x000fe20008000000 */
[----:B------:R-:W-:-:S03]  /*13c0*/  ISETP.NE.AND.EX P2, PT, RZ, UR9, PT, P2 ;  /* 0x00000009ff007c0c */ /* 0x000fc6000bf45320 */
[----:B------:R-:W-:-:S03]  /*13d0*/  UIMAD UR4, UR4, UR5, URZ ;  /* 0x00000005040472a4 */ /* 0x000fc6000f8e023f */
[----:B------:R-:W-:Y:S01]  /*13e0*/  ULDC UR5, c[0x0][0x348] ;  /* 0x0000d20000057ab9 */ /* 0x000fe20000000800 */
[----:B--2---:R1:W-:Y:S01]  /*13f0*/  STL [R1+0x20], R9 ;  /* 0x0000200901007387 */ /* 0x0043e20000100800 */
[----:B------:R-:W-:-:S03]  /*1400*/  IMAD.MOV.U32 R10, RZ, RZ, R9 ;  /* 0x000000ffff0a7224 */ /* 0x000fc600078e0009 */
        /* <DEDUP_REMOVED lines=12> */
.L_x_12624:
[----:B------:R-:W-:Y:S02]  /*14d0*/  IMAD.U32 R31, RZ, RZ, UR5 ;  /* 0x00000005ff1f7e24 */ /* 0x000fe4000f8e00ff */
[----:B------:R-:W-:Y:S01]  /*14e0*/  IMAD.U32 R25, RZ, RZ, UR4 ;  /* 0x00000004ff197e24 */ /* 0x000fe2000f8e00ff */
[----:B------:R-:W-:Y:S06]  /*14f0*/  @!P2 BRA `(.L_x_12625) ;  /* 0x000000000010a947 */ /* 0x000fec0003800000 */
[----:B-1----:R-:W-:-:S04]  /*1500*/  IADD3 R2, P0, R33, UR8, RZ ;  /* 0x0000000821027c10 */ /* 0x002fc8000ff1e0ff */
[----:B------:R-:W-:-:S05]  /*1510*/  IADD3.X R3, R32, UR9, RZ, P0, !PT ;  /* 0x0000000920037c10 */ /* 0x000fca00087fe4ff */
[----:B------:R2:W5:Y:S01]  /*1520*/  LDG.E R25, desc[UR40][R2.64] ;  /* 0x0000002802197981 */ /* 0x000562000c1e1900 */
[----:B------:R-:W-:Y:S05]  /*1530*/  BRA `(.L_x_12626) ;  /* 0x0000000000107947 */ /* 0x000fea0003800000 */
.L_x_12625:
[----:B------:R-:W-:Y:S05]  /*1540*/  @!P0 BRA `(.L_x_12626) ;  /* 0x00000000000c8947 */ /* 0x000fea0003800000 */
[----:B-1----:R-:W2:Y:S04]  /*1550*/  LDG.E R2, desc[UR40][R6.64] ;  /* 0x0000002806027981 */ /* 0x002ea8000c1e1900 */
[----:B------:R-:W2:Y:S02]  /*1560*/  LDG.E R25, desc[UR40][R6.64+0x4] ;  /* 0x0000042806197981 */ /* 0x000ea4000c1e1900 */
[----:B--2---:R-:W-:-:S07]  /*1570*/  IMAD.IADD R25, R25, 0x1, -R2 ;  /* 0x0000000119197824 */ /* 0x004fce00078e0a02 */
.L_x_12626:
[----:B------:R-:W-:Y:S01]  /*1580*/  ULDC.64 UR4, c[0x0][0xa10] ;  /* 0x0002840000047ab9 */ /* 0x000fe20000000a00 */
[----:B------:R-:W3:Y:S01]  /*1590*/  LDL R11, [R1+0x44] ;  /* 0x00004400010b7983 */ /* 0x000ee20000100800 */
[----:B------:R-:W-:Y:S01]  /*15a0*/  ISETP.NE.U32.AND P0, PT, RZ, UR4, PT ;  /* 0x00000004ff007c0c */ /* 0x000fe2000bf05070 */
[----:B------:R-:W4:Y:S03]  /*15b0*/  LDC R8, c[0x0][0x448] ;  /* 0x00011200ff087b82 */ /* 0x000f260000000800 */
[----:B------:R-:W-:Y:S01]  /*15c0*/  ISETP.NE.AND.EX P0, PT, RZ, UR5, PT, P0 ;  /* 0x00000005ff007c0c */ /* 0x000fe2000bf05300 */
[----:B------:R-:W-:-:S12]  /*15d0*/  ULDC.64 UR4, c[0x0][0xa30] ;  /* 0x00028c0000047ab9 */ /* 0x000fd80000000a00 */
[----:B-12---:R-:W1:Y:S02]  /*15e0*/  @P0 LDC.64 R2, c[0x0][0xa10] ;  /* 0x00028400ff020b82 */ /* 0x006e640000000a00 */
[----:B-1----:R-:W-:-:S05]  /*15f0*/  @P0 IMAD.WIDE R2, R24, 0x4, R2 ;  /* 0x0000000418020825 */ /* 0x002fca00078e0202 */
        /* <DEDUP_REMOVED lines=8> */
[----:B----4-:R-:W-:-:S13]  /*1680*/  ISETP.NE.AND P1, PT, R8, 0x1, PT ;  /* 0x000000010800780c */ /* 0x010fda0003f25270 */
[----:B------:R-:W4:Y:S08]  /*1690*/  @P1 LDC R9, c[0x0][0x44c] ;  /* 0x00011300ff091b82 */ /* 0x000f300000000800 */
[----:B-1----:R-:W1:Y:S01]  /*16a0*/  @P1 LDC R3, c[0x0][0x450] ;  /* 0x00011400ff031b82 */ /* 0x002e620000000800 */
[----:B---3--:R-:W-:-:S04]  /*16b0*/  IMAD R11, R11, 0xc0, RZ ;  /* 0x000000c00b0b7824 */ /* 0x008fc800078e02ff */
[----:B------:R-:W-:Y:S01]  /*16c0*/  VIADD R2, R11, 0xbf ;  /* 0x000000bf0b027836 */ /* 0x000fe20000000000 */
[----:B------:R3:W-:Y:S01]  /*16d0*/  STL [R1+0x28], R11 ;  /* 0x0000280b01007387 */ /* 0x0007e20000100800 */
[----:B--2---:R-:W-:Y:S01]  /*16e0*/  @P0 IMAD.IADD R31, R7, 0x1, -R6 ;  /* 0x00000001071f0824 */ /* 0x004fe200078e0a06 */
[----:B------:R-:W-:Y:S01]  /*16f0*/  IADD3 R6, -R0, R25, RZ ;  /* 0x0000001900067210 */ /* 0x000fe20007ffe1ff */
[----:B----4-:R-:W-:-:S04]  /*1700*/  @P1 IMAD.HI.U32 R0, R2, R9, RZ ;  /* 0x0000000902001227 */ /* 0x010fc800078e00ff */
[----:B0-----:R-:W-:Y:S01]  /*1710*/  IMAD.IADD R4, R6, 0x1, R31 ;  /* 0x0000000106047824 */ /* 0x001fe200078e021f */
[----:B-1----:R-:W-:-:S03]  /*1720*/  @P1 SHF.R.U32.HI R2, RZ, R3, R0 ;  /* 0x00000003ff021219 */ /* 0x002fc60000011600 */
[C---:B------:R-:W-:Y:S01]  /*1730*/  VIADD R0, R4.reuse, 0x9f ;  /* 0x0000009f04007836 */ /* 0x040fe20000000000 */
[----:B------:R-:W-:Y:S01]  /*1740*/  IADD3 R30, R4, 0xa0, -R10 ;  /* 0x000000a0041e7810 */ /* 0x000fe20007ffe80a */
[----:B------:R3:W-:Y:S02]  /*1750*/  STL [R1+0x24], R4 ;  /* 0x0000240401007387 */ /* 0x0007e40000100800 */
[----:B------:R-:W-:-:S04]  /*1760*/  IMAD.HI R0, R0, 0x66666667, RZ ;  /* 0x6666666700007827 */ /* 0x000fc800078e02ff */
[----:B------:R-:W-:Y:S01]  /*1770*/  IMAD.IADD R2, R30, 0x1, R2 ;  /* 0x000000011e027824 */ /* 0x000fe200078e0202 */
[----:B------:R-:W-:-:S03]  /*1780*/  SHF.R.U32.HI R3, RZ, 0x1f, R0 ;  /* 0x0000001fff037819 */ /* 0x000fc60000011600 */
[----:B------:R-:W-:Y:S01]  /*1790*/  IMAD.HI R2, R2, 0x66666667, RZ ;  /* 0x6666666702027827 */ /* 0x000fe200078e02ff */
[----:B------:R-:W-:-:S04]  /*17a0*/  LEA.HI.SX32 R104, R0, R3, 0x1a ;  /* 0x0000000300687211 */ /* 0x000fc800078fd2ff */
[----:B------:R-:W-:-:S04]  /*17b0*/  SHF.R.U32.HI R5, RZ, 0x1f, R2 ;  /* 0x0000001fff057819 */ /* 0x000fc80000011602 */
[----:B------:R-:W-:Y:S01]  /*17c0*/  LEA.HI.SX32 R5, R2, R5, 0x1a ;  /* 0x0000000502057211 */ /* 0x000fe200078fd2ff */
[----:B------:R-:W-:-:S03]  /*17d0*/  IMAD.MOV R2, RZ, RZ, -R6 ;  /* 0x000000ffff027224 */ /* 0x000fc600078e0a06 */
[----:B------:R-:W-:Y:S02]  /*17e0*/  VIMNMX R5, R104, R5, PT ;  /* 0x0000000568057248 */ /* 0x000fe40003fe0100 */
[----:B------:R-:W-:-:S03]  /*17f0*/  VIMNMX R2, RZ, R2, !PT ;  /* 0x00000002ff027248 */ /* 0x000fc60007fe0100 */
        /* <DEDUP_REMOVED lines=33> */
.L_x_12629:
[----:B------:R-:W-:Y:S05]  /*1a10*/  BSYNC B6 ;  /* 0x0000000000067941 */ /* 0x000fea0003800000 */
.L_x_12628:
        /* <DEDUP_REMOVED lines=20> */
.L_x_12631:
[----:B------:R-:W-:Y:S05]  /*1b60*/  BSYNC B6 ;  /* 0x0000000000067941 */ /* 0x000fea0003800000 */
.L_x_12630:
[----:B------:R-:W-:Y:S01]  /*1b70*/  ULDC.64 UR4, c[0x0][0x9f8] ;  /* 0x00027e0000047ab9 */ /* 0x000fe20000000a00 */
[----:B------:R-:W2:Y:S01]  /*1b80*/  LDL.64 R36, [R1+0x8] ;  /* 0x0000080001247983 */ /* 0x000ea20000100a00 */
[----:B------:R-:W-:Y:S01]  /*1b90*/  ISETP.NE.U32.AND P0, PT, RZ, UR4, PT ;  /* 0x00000004ff007c0c */ /* 0x000fe2000bf05070 */
[----:B------:R-:W0:Y:S01]  /*1ba0*/  LDC.64 R46, c[0x0][0x300] ;  /* 0x0000c000ff2e7b82 */ /* 0x000e220000000a00 */
[----:B------:R-:W-:Y:S01]  /*1bb0*/  IMAD.IADD R53, R26, 0x1, R25 ;  /* 0x000000011a357824 */ /* 0x000fe200078e0219 */
[----:B------:R-:W-:Y:S01]  /*1bc0*/  ULDC.64 UR6, c[0x0][0x330] ;  /* 0x0000cc0000067ab9 */ /* 0x000fe20000000a00 */
[----:B------:R-:W-:-:S05]  /*1bd0*/  ISETP.NE.AND.EX P0, PT, RZ, UR5, PT, P0 ;  /* 0x00000005ff007c0c */ /* 0x000fca000bf05300 */
[----:B------:R-:W1:Y:S08]  /*1be0*/  LDC R15, c[0x0][0x3f4] ;  /* 0x0000fd00ff0f7b82 */ /* 0x000e700000000800 */
[----:B------:R-:W-:Y:S01]  /*1bf0*/  @P0 IADD3 R4, P1, R33, UR4, RZ ;  /* 0x0000000421040c10 */ /* 0x000fe2000ff3e0ff */
[----:B------:R-:W3:Y:S03]  /*1c00*/  LDC.64 R40, c[0x0][0x3f8] ;  /* 0x0000fe00ff287b82 */ /* 0x000ee60000000a00 */
[----:B------:R-:W-:Y:S01]  /*1c10*/  @P0 IADD3.X R5, R32, UR5, RZ, P1, !PT ;  /* 0x0000000520050c10 */ /* 0x000fe20008ffe4ff */
[----:B------:R-:W-:Y:S01]  /*1c20*/  ULDC.64 UR4, c[0x0][0xa08] ;  /* 0x0002820000047ab9 */ /* 0x000fe20000000a00 */
[----:B------:R-:W2:Y:S01]  /*1c30*/  LDL.64 R32, [R1+0x8] ;  /* 0x0000080001207983 */ /* 0x000ea20000100a00 */
[----:B------:R-:W-:-:S02]  /*1c40*/  SHF.R.S32.HI R19, RZ, 0x1f, R18 ;  /* 0x0000001fff137819 */ /* 0x000fc40000011412 */
[----:B------:R-:W4:Y:S01]  /*1c50*/  LDC.64 R34, c[0x0][0x408] ;  /* 0x00010200ff227b82 */ /* 0x000f220000000a00 */
[----:B------:R-:W3:Y:S04]  /*1c60*/  LDL.LU R10, [R1] ;  /* 0x00000000010a7983 */ /* 0x000ee80000300800 */
[----:B------:R1:W4:Y:S01]  /*1c70*/  @P0 LDG.E R24, desc[UR40][R4.64] ;  /* 0x0000002804180981 */ /* 0x000322000c1e1900 */
[----:B------:R-:W-:-:S05]  /*1c80*/  SHF.R.S32.HI R11, RZ, 0x1f, R53 ;  /* 0x0000001fff0b7819 */ /* 0x000fca0000011435 */
[-C--:B0-----:R-:W-:Y:S01]  /*1c90*/  IMAD R0, R11, R46.reuse, RZ ;  /* 0x0000002e0b007224 */ /* 0x081fe200078e02ff */
[----:B------:R-:W-:Y:S01]  /*1ca0*/  ISETP.NE.U32.AND P0, PT, RZ, UR4, PT ;  /* 0x00000004ff007c0c */ /* 0x000fe2000bf05070 */
[----:B------:R-:W-:Y:S01]  /*1cb0*/  IMAD.WIDE.U32 R6, R53, R46, RZ ;  /* 0x0000002e35067225 */ /* 0x000fe200078e00ff */
[----:B-1----:R-:W-:-:S03]  /*1cc0*/  ISETP.GE.AND P2, PT, R18, R15, PT ;  /* 0x0000000f1200720c */ /* 0x002fc60003f46270 */
[----:B------:R-:W-:Y:S01]  /*1cd0*/  IMAD R3, R53, R47, R0 ;  /* 0x0000002f35037224 */ /* 0x000fe200078e0200 */
[----:B------:R-:W-:Y:S02]  /*1ce0*/  SHF.R.S32.HI R0, RZ, 0x1f, R27 ;  /* 0x0000001fff007819 */ /* 0x000fe4000001141b */
[----:B------:R-:W-:Y:S01]  /*1cf0*/  ISETP.NE.AND.EX P0, PT, RZ, UR5, PT, P0 ;  /* 0x00000005ff007c0c */ /* 0x000fe2000bf05300 */
[----:B------:R-:W-:Y:S01]  /*1d00*/  IMAD.IADD R7, R7, 0x1, R3 ;  /* 0x0000000107077824 */ /* 0x000fe200078e0203 */
[----:B------:R-:W-:Y:S01]  /*1d10*/  ULDC.64 UR4, c[0x0][0x308] ;  /* 0x0000c20000047ab9 */ /* 0x000fe20000000a00 */
[C---:B------:R-:W-:Y:S02]  /*1d20*/  IMAD R3, R0.reuse, UR6, RZ ;  /* 0x0000000600037c24 */ /* 0x040fe4000f8e02ff */
[----:B------:R-:W-:Y:S02]  /*1d30*/  IMAD R0, R0, UR4, RZ ;  /* 0x0000000400007c24 */ /* 0x000fe4000f8e02ff */
[----:B------:R-:W-:-:S02]  /*1d40*/  IMAD R13, R27, UR7, R3 ;  /* 0x000000071b0d7c24 */ /* 0x000fc4000f8e0203 */
[C---:B------:R-:W-:Y:S02]  /*1d50*/  IMAD R3, R27.reuse, UR5, R0 ;  /* 0x000000051b037c24 */ /* 0x040fe4000f8e0200 */
[----:B------:R-:W-:Y:S01]  /*1d60*/  IMAD.WIDE.U32 R4, R27, UR4, R6 ;  /* 0x000000041b047c25 */ /* 0x000fe2000f8e0006 */
[----:B------:R-:W-:-:S03]  /*1d70*/  ULDC.64 UR4, c[0x0][0x310] ;  /* 0x0000c40000047ab9 */ /* 0x000fc60000000a00 */
[----:B------:R-:W-:Y:S01]  /*1d80*/  IMAD.WIDE.U32 R8, R27, UR6, R18 ;  /* 0x000000061b087c25 */ /* 0x000fe2000f8e0012 */
[----:B------:R-:W-:-:S03]  /*1d90*/  ULDC.64 UR6, c[0x0][0x338] ;  /* 0x0000ce0000067ab9 */ /* 0x000fc60000000a00 */
[----:B------:R-:W-:Y:S02]  /*1da0*/  IMAD.IADD R5, R5, 0x1, R3 ;  /* 0x0000000105057824 */ /* 0x000fe400078e0203 */
[----:B------:R-:W-:Y:S02]  /*1db0*/  IMAD.IADD R9, R9, 0x1, R13 ;  /* 0x0000000109097824 */ /* 0x000fe400078e020d */
[----:B--2---:R-:W-:Y:S01]  /*1dc0*/  IMAD.MOV.U32 R32, RZ, RZ, R36 ;  /* 0x000000ffff207224 */ /* 0x004fe200078e0024 */
[----:B---3--:R-:W-:-:S04]  /*1dd0*/  LOP3.LUT R10, R10, 0xfffffffb, RZ, 0xc0, !PT ;  /* 0xfffffffb0a0a7812 */ /* 0x008fc800078ec0ff */
[----:B------:R-:W-:Y:S02]  /*1de0*/  SHF.R.S32.HI R33, RZ, 0x1f, R32 ;  /* 0x0000001fff217819 */ /* 0x000fe40000011420 */
[----:B------:R-:W-:-:S03]  /*1df0*/  @P2 LOP3.LUT R10, R10, 0x4, RZ, 0xfc, !PT ;  /* 0x000000040a0a2812 */ /* 0x000fc600078efcff */
[----:B------:R-:W-:Y:S01]  /*1e00*/  STL [R1+0xc], R33 ;  /* 0x00000c2101007387 */ /* 0x000fe20000100800 */
[----:B----4-:R-:W-:Y:S02]  /*1e10*/  SHF.R.S32.HI R0, RZ, 0x1f, R24 ;  /* 0x0000001fff007819 */ /* 0x010fe40000011418 */
[----:B------:R-:W-:Y:S01]  /*1e20*/  SEL R3, R24, RZ, !P0 ;  /* 0x000000ff18037207 */ /* 0x000fe20004000000 */
[----:B------:R-:W2:Y:S04]  /*1e30*/  LDL R12, [R1+0x2c] ;  /* 0x00002c00010c7983 */ /* 0x000ea80000100800 */
[----:B------:R-:W3:Y:S04]  /*1e40*/  LDL R24, [R1+0x6c] ;  /* 0x00006c0001187983 */ /* 0x000ee80000100800 */
[----:B------:R0:W-:Y:S01]  /*1e50*/  STL [R1], R10 ;  /* 0x0000000a01007387 */ /* 0x0001e20000100800 */
[----:B------:R-:W-:-:S03]  /*1e60*/  IMAD.WIDE.U32 R48, R3, UR6, R8 ;  /* 0x0000000603307c25 */ /* 0x000fc6000f8e0008 */
[----:B------:R-:W4:Y:S04]  /*1e70*/  LDL R8, [R1+0x34] ;  /* 0x0000340001087983 */ /* 0x000f280000100800 */
[----:B0-----:R-:W4:Y:S01]  /*1e80*/  LDL R10, [R1+0x30] ;  /* 0x00003000010a7983 */ /* 0x001f220000100800 */
[----:B------:R-:W-:Y:S02]  /*1e90*/  SEL R0, R0, RZ, !P0 ;  /* 0x000000ff00007207 */ /* 0x000fe40004000000 */
[----:B------:R-:W-:Y:S01]  /*1ea0*/  SHF.R.S32.HI R14, RZ, 0x1f, R156 ;  /* 0x0000001fff0e7819 */ /* 0x000fe2000001149c */
[----:B------:R-:W-:-:S04]  /*1eb0*/  IMAD.WIDE.U32 R50, R3, UR4, R4 ;  /* 0x0000000403327c25 */ /* 0x000fc8000f8e0004 */
[C---:B------:R-:W-:Y:S01]  /*1ec0*/  IMAD R6, R0.reuse, UR4, RZ ;  /* 0x0000000400067c24 */ /* 0x040fe2000f8e02ff */
[----:B------:R-:W0:Y:S01]  /*1ed0*/  S2R R27, SR_TID.X ;  /* 0x00000000001b7919 */ /* 0x000e220000002100 */
[----:B------:R-:W-:Y:S01]  /*1ee0*/  IMAD R4, R0, UR6, RZ ;  /* 0x0000000600047c24 */ /* 0x000fe2000f8e02ff */
[----:B------:R-:W-:Y:S01]  /*1ef0*/  ULDC UR4, c[0x0][0x2f4] ;  /* 0x0000bd0000047ab9 */ /* 0x000fe20000000800 */
[----:B------:R-:W-:Y:S02]  /*1f00*/  IMAD R7, R3, UR5, R6 ;  /* 0x0000000503077c24 */ /* 0x000fe4000f8e0206 */
        /* <DEDUP_REMOVED lines=9> */
[C---:B------:R-:W-:Y:S02]  /*1fa0*/  IMAD R7, R156.reuse, R41, R4 ;  /* 0x000000299c077224 */ /* 0x040fe400078e0204 */
[----:B------:R-:W-:-:S04]  /*1fb0*/  IMAD.WIDE.U32 R44, R156, R40, R32 ;  /* 0x000000289c2c7225 */ /* 0x000fc800078e0020 */
[----:B------:R-:W-:Y:S02]  /*1fc0*/  IMAD R4, R14, R34, RZ ;  /* 0x000000220e047224 */ /* 0x000fe400078e02ff */
[----:B------:R-:W-:Y:S02]  /*1fd0*/  IMAD.IADD R5, R18, 0x1, R5 ;  /* 0x0000000112057824 */ /* 0x000fe400078e0205 */
[----:B------:R-:W-:Y:S01]  /*1fe0*/  IMAD.WIDE.U32 R42, R156, R40, R18 ;  /* 0x000000289c2a7225 */ /* 0x000fe200078e0012 */
[----:B------:R-:W-:-:S03]  /*1ff0*/  IADD3 R45, R45, R7, RZ ;  /* 0x000000072d2d7210 */ /* 0x000fc60007ffe0ff */
[C---:B------:R-:W-:Y:S01]  /*2000*/  IMAD R9, R156.reuse, R35, R4 ;  /* 0x000000239c097224 */ /* 0x040fe200078e0204 */
[----:B------:R-:W-:Y:S01]  /*2010*/  SHF.R.S32.HI R4, RZ, 0x1f, R5 ;  /* 0x0000001fff047819 */ /* 0x000fe20000011405 */
[----:B------:R-:W-:Y:S01]  /*2020*/  IMAD.IADD R43, R7, 0x1, R43 ;  /* 0x00000001072b7824 */ /* 0x000fe200078e022b */
[----:B-----5:R-:W-:Y:S01]  /*2030*/  SHF.R.S32.HI R7, RZ, 0x1f, R28 ;  /* 0x0000001fff077819 */ /* 0x020fe2000001141c */
[----:B------:R-:W-:Y:S01]  /*2040*/  IMAD.WIDE.U32 R38, R156, R34, R32 ;  /* 0x000000229c267225 */ /* 0x000fe200078e0020 */
[----:B------:R-:W-:-:S03]  /*2050*/  LEA.HI R21, R4, R5, RZ, 0x4 ;  /* 0x0000000504157211 */ /* 0x000fc600078f20ff */
[----:B------:R-:W-:-:S04]  /*2060*/  IMAD.WIDE.U32 R36, R156, R34, R18 ;  /* 0x000000229c247225 */ /* 0x000fc800078e0012 */
[----:B------:R-:W-:Y:S02]  /*2070*/  IMAD R6, R7, R40, RZ ;  /* 0x0000002807067224 */ /* 0x000fe400078e02ff */
[----:B------:R-:W-:Y:S02]  /*2080*/  IMAD.IADD R39, R39, 0x1, R9 ;  /* 0x0000000127277824 */ /* 0x000fe400078e0209 */
[----:B------:R-:W-:Y:S02]  /*2090*/  IMAD.IADD R37, R9, 0x1, R37 ;  /* 0x0000000109257824 */ /* 0x000fe400078e0225 */
[----:B------:R-:W-:Y:S01]  /*20a0*/  IMAD R7, R7, R34, RZ ;  /* 0x0000002207077224 */ /* 0x000fe200078e02ff */
[----:B0-----:R-:W-:Y:S01]  /*20b0*/  SHF.R.U32.HI R13, RZ, 0x7, R27 ;  /* 0x00000007ff0d7819 */ /* 0x001fe2000001161b */
[----:B------:R-:W-:Y:S01]  /*20c0*/  IMAD R57, R35, 0xa0, RZ ;  /* 0x000000a023397824 */ /* 0x000fe200078e02ff */
[----:B------:R-:W-:Y:S01]  /*20d0*/  IADD3 R52, P0, R156, R53, RZ ;  /* 0x000000359c347210 */ /* 0x000fe20007f1e0ff */
[----:B------:R-:W-:-:S02]  /*20e0*/  IMAD R7, R28, R35, R7 ;  /* 0x000000231c077224 */ /* 0x000fc400078e0207 */
[----:B------:R-:W-:Y:S01]  /*20f0*/  IMAD.WIDE.U32 R38, R28, R34, R38 ;  /* 0x000000221c267225 */ /* 0x000fe200078e0026 */
[----:B------:R-:W-:-:S03]  /*2100*/  LOP3.LUT R60, R21, 0xfffffff0, RZ, 0xc0, !PT ;  /* 0xfffffff0153c7812 */ /* 0x000fc600078ec0ff */
[----:B------:R-:W-:-:S04]  /*2110*/  IMAD.WIDE.U32 R36, R28, R34, R36 ;  /* 0x000000221c247225 */ /* 0x000fc800078e0024 */
[----:B------:R-:W-:Y:S02]  /*2120*/  IMAD R55, R47, 0xa0, RZ ;  /* 0x000000a02f377824 */ /* 0x000fe400078e02ff */
[C---:B------:R-:W-:Y:S02]  /*2130*/  IMAD R59, R28.reuse, R41, R6 ;  /* 0x000000291c3b7224 */ /* 0x040fe400078e0206 */
[----:B------:R-:W-:Y:S02]  /*2140*/  IMAD R5, R41, 0xa0, RZ ;  /* 0x000000a029057824 */ /* 0x000fe400078e02ff */
[----:B------:R-:W-:-:S04]  /*2150*/  IMAD.WIDE.U32 R44, R28, R40, R44 ;  /* 0x000000281c2c7225 */ /* 0x000fc800078e002c */
[----:B------:R-:W-:-:S04]  /*2160*/  IMAD.WIDE.U32 R42, R28, R40, R42 ;  /* 0x000000281c2a7225 */ /* 0x000fc800078e002a */
[----:B------:R-:W-:-:S04]  /*2170*/  IMAD.WIDE.U32 R34, R34, 0xa0, RZ ;  /* 0x000000a022227825 */ /* 0x000fc800078e00ff */
[----:B------:R-:W-:Y:S02]  /*2180*/  VIADD R32, R18, 0x20 ;  /* 0x0000002012207836 */ /* 0x000fe40000000000 */
[----:B------:R-:W-:-:S04]  /*2190*/  IMAD.WIDE.U32 R46, R46, 0xa0, RZ ;  /* 0x000000a02e2e7825 */ /* 0x000fc800078e00ff */
[----:B------:R-:W-:Y:S01]  /*21a0*/  IMAD.WIDE.U32 R40, R40, 0xa0, RZ ;  /* 0x000000a028287825 */ /* 0x000fe200078e00ff */
[----:B------:R-:W-:Y:S02]  /*21b0*/  ISETP.GE.AND P3, PT, R18, UR4, PT ;  /* 0x0000000412007c0c */ /* 0x000fe4000bf66270 */
[----:B------:R-:W-:Y:S01]  /*21c0*/  ISETP.GE.AND P2, PT, R32, UR4, PT ;  /* 0x0000000420007c0c */ /* 0x000fe2000bf46270 */
[----:B------:R-:W-:Y:S01]  /*21d0*/  IMAD.IADD R58, R45, 0x1, R59 ;  /* 0x000000012d3a7824 */ /* 0x000fe200078e023b */
[----:B------:R-:W-:Y:S01]  /*21e0*/  IADD3 R57, R35, R57, RZ ;  /* 0x0000003923397210 */ /* 0x000fe20007ffe0ff */
        /* <DEDUP_REMOVED lines=9> */
[----:B------:R-:W-:Y:S01]  /*2280*/  IMAD.IADD R71, R49, 0x1, R71 ;  /* 0x0000000131477824 */ /* 0x000fe200078e0247 */
[----:B--2---:R-:W-:-:S02]  /*2290*/  LOP3.LUT R4, R12, 0x30, R21, 0xf8, !PT ;  /* 0x000000300c047812 */ /* 0x004fc400078ef815 */
[----:B---3--:R-:W-:Y:S02]  /*22a0*/  LOP3.LUT P4, RZ, R24, 0x2, RZ, 0xc0, !PT ;  /* 0x0000000218ff7812 */ /* 0x008fe4000788c0ff */
[----:B----4-:R-:W-:-:S05]  /*22b0*/  LOP3.LUT R4, R4, R10, RZ, 0x3c, !PT ;  /* 0x0000000a04047212 */ /* 0x010fca00078e3cff */
[----:B------:R-:W-:-:S07]  /*22c0*/  IMAD.IADD R70, R8, 0x1, R4 ;  /* 0x0000000108467824 */ /* 0x000fce00078e0204 */
.L_x_12661:
[----:B------:R-:W2:Y:S01]  /*22d0*/  LDL R6, [R1+0x14] ;  /* 0x0000140001067983 */ /* 0x000ea20000100800 */
[----:B0---4-:R-:W0:Y:S03]  /*22e0*/  LDC.64 R62, c[0x0][0x2e8] ;  /* 0x0000ba00ff3e7b82 */ /* 0x011e260000000a00 */
        /* <DEDUP_REMOVED lines=18> */
[----:B------:R-:W-:Y:S02]  /*2410*/  @P5 LOP3.LUT R4, R4, 0x2, RZ, 0xfc, !PT ;  /* 0x0000000204045812 */ /* 0x000fe400078efcff */
[C---:B------:R-:W-:Y:S01]  /*2420*/  IADD3 R73, R16.reuse, R73, RZ ;  /* 0x0000004910497210 */ /* 0x040fe20007ffe0ff */
[----:B------:R-:W-:Y:S02]  /*2430*/  IMAD.IADD R72, R16, 0x1, R5 ;  /* 0x0000000110487824 */ /* 0x000fe400078e0205 */
        /* <DEDUP_REMOVED lines=18> */
[----:B------:R-:W2:Y:S01]  /*2560*/  LDL.64 R74, [R1+0x8] ;  /* 0x00000800014a7983 */ /* 0x000ea20000100a00 */
[----:B------:R-:W-:-:S03]  /*2570*/  ULDC.64 UR4, c[0x0][0x3e8] ;  /* 0x0000fa0000047ab9 */ /* 0x000fc60000000a00 */
[----:B------:R-:W3:Y:S01]  /*2580*/  LDL R64, [R1+0x10] ;  /* 0x0000100001407983 */ /* 0x000ee20000100800 */
        /* <DEDUP_REMOVED lines=10> */
[----:B------:R-:W-:Y:S02]  /*2630*/  CS2R R8, SRZ ;  /* 0x0000000000087805 */ /* 0x000fe4000001ff00 */
[----:B------:R-:W-:Y:S02]  /*2640*/  CS2R R10, SRZ ;  /* 0x00000000000a7805 */ /* 0x000fe4000001ff00 */
[----:B--2---:R-:W-:-:S13]  /*2650*/  ISETP.GE.AND P0, PT, R74, R27, PT ;  /* 0x0000001b4a00720c */ /* 0x004fda0003f06270 */
[----:B------:R0:W5:Y:S04]  /*2660*/  @!P0 LDG.E.64 R14, desc[UR40][R4.64] ;  /* 0x00000028040e8981 */ /* 0x000168000c1e1b00 */
[----:B------:R0:W5:Y:S01]  /*2670*/  @!P0 LDG.E.64 R24, desc[UR40][R6.64] ;  /* 0x0000002806188981 */ /* 0x000162000c1e1b00 */
[----:B---3--:R-:W-:-:S13]  /*2680*/  ISETP.GE.AND P0, PT, R64, R27, PT ;  /* 0x0000001b4000720c */ /* 0x008fda0003f06270 */
[----:B------:R0:W5:Y:S04]  /*2690*/  @!P0 LDG.E.64 R8, desc[UR40][R4.64+0x10] ;  /* 0x0000102804088981 */ /* 0x000168000c1e1b00 */
[----:B------:R0:W5:Y:S02]  /*26a0*/  @!P0 LDG.E.64 R10, desc[UR40][R6.64+0x10] ;  /* 0x00001028060a8981 */ /* 0x000164000c1e1b00 */
.L_x_12636:
[----:B------:R-:W-:Y:S05]  /*26b0*/  BSYNC B1 ;  /* 0x0000000000017941 */ /* 0x000fea0003800000 */
.L_x_12635:
[----:B------:R-:W-:Y:S01]  /*26c0*/  ISETP.NE.AND P0, PT, R157, 0x3, PT ;  /* 0x000000039d00780c */ /* 0x000fe20003f05270 */
[----:B-----5:R-:W-:Y:S02]  /*26d0*/  IMAD.MOV.U32 R26, RZ, RZ, R8 ;  /* 0x000000ffff1a7224 */ /* 0x020fe400078e0008 */
[----:B------:R-:W-:Y:S02]  /*26e0*/  IMAD.MOV.U32 R63, RZ, RZ, R14 ;  /* 0x000000ffff3f7224 */ /* 0x000fe400078e000e */
[----:B------:R-:W-:Y:S02]  /*26f0*/  IMAD.MOV.U32 R62, RZ, RZ, R10 ;  /* 0x000000ffff3e7224 */ /* 0x000fe400078e000a */
[----:B------:R-:W-:-:S06]  /*2700*/  IMAD.MOV.U32 R81, RZ, RZ, R24 ;  /* 0x000000ffff517224 */ /* 0x000fcc00078e0018 */
[----:B------:R-:W-:Y:S05]  /*2710*/  @!P0 BRA `(.L_x_12637) ;  /* 0x0000000000048947 */ /* 0x000fea0003800000 */
[----:B------:R-:W-:Y:S01]  /*2720*/  BPT.TRAP 0x1 ;  /* 0x000000040000795c */ /* 0x000fe20000300000 */
.L_x_12637:
[----:B0-----:R-:W2:Y:S01]  /*2730*/  LDL R4, [R1+0x4] ;  /* 0x0000040001047983 */ /* 0x001ea20000100800 */
[----:B------:R-:W-:Y:S01]  /*2740*/  IMAD R74, R17, 0x8, R16 ;  /* 0x00000008114a7824 */ /* 0x000fe200078e0210 */
[----:B------:R-:W-:Y:S01]  /*2750*/  BSSY B1, `(.L_x_12638) ;  /* 0x0000004000017945 */ /* 0x000fe20003800000 */
[----:B--2---:R-:W-:-:S04]  /*2760*/  SHF.L.U32 R75, R4, 0x1f, RZ ;  /* 0x0000001f044b7819 */ /* 0x004fc800000006ff */
[----:B------:R-:W0:Y:S02]  /*2770*/  SYNCS.PHASECHK.TRANS64.TRYWAIT P5, [R74+URZ+0x13290], R75 ;  /* 0x0132904b4a0075a7 */ /* 0x000e2400080a017f */
[----:B0-----:R-:W-:Y:S05]  /*2780*/  @!P5 BRA `(.L_x_12639) ;  /* 0x00000184001cd947 */ /* 0x001fea0003800000 */
.L_x_12861:
[----:B------:R-:W-:Y:S05]  /*2790*/  BSYNC B1 ;  /* 0x0000000000017941 */ /* 0x000fea0003800000 */
.L_x_12638:
[----:B------:R-:W-:Y:S05]  /*27a0*/  @P1 BRA `(.L_x_12640) ;  /* 0x0000002000ac1947 */ /* 0x000fea0003800000 */
[----:B------:R-:W-:Y:S04]  /*27b0*/  BSSY B1, `(.L_x_12641) ;  /* 0x0000074000017945 */ /* 0x000fe80003800000 */
[----:B------:R-:W-:Y:S05]  /*27c0*/  @P3 BRA `(.L_x_12642) ;  /* 0x0000000400c83947 */ /* 0x000fea0003800000 */
        /* <DEDUP_REMOVED lines=53> */
[--C-:B------:R-:W-:Y:S02]  /*2b20*/  HADD2.F32 R63, -RZ, R24.reuse.H1_H1 ;  /* 0x30000018ff3f7230 */ /* 0x100fe40000004100 */
[----:B------:R-:W-:Y:S01]  /*2b30*/  FMUL.FTZ R77, R65, R67 ;  /* 0x00000043414d7220 */ /* 0x000fe20000410000 */
[----:B------:R-:W-:Y:S01]  /*2b40*/  HADD2.F32 R25, -RZ, R24.H0_H0 ;  /* 0x20000018ff197230 */ /* 0x000fe20000004100 */
[----:B------:R-:W-:Y:S01]  /*2b50*/  F2FP.F16.E4M3.UNPACK_B R67, R14 ;  /* 0x0000000eff43723e */ /* 0x000fe200020006ff */
        /* <DEDUP_REMOVED lines=55> */
.L_x_12644:
[----:B------:R-:W-:Y:S05]  /*2ed0*/  BSYNC B2 ;  /* 0x0000000000027941 */ /* 0x000fea0003800000 */
.L_x_12643:
[----:B------:R1:W-:Y:S02]  /*2ee0*/  STG.E.128 desc[UR40][R12.64], R4 ;  /* 0x000000040c007986 */ /* 0x0003e4000c101d28 */
.L_x_12642:
[----:B------:R-:W-:Y:S05]  /*2ef0*/  BSYNC B1 ;  /* 0x0000000000017941 */ /* 0x000fea0003800000 */
.L_x_12641:
[----:B------:R-:W-:Y:S05]  /*2f00*/  @P2 BRA `(.L_x_12640) ;  /* 0x0000001800d42947 */ /* 0x000fea0003800000 */
[----:B-1----:R-:W2:Y:S04]  /*2f10*/  LDL R6, [R1+0x14] ;  /* 0x0000140001067983 */ /* 0x002ea80000100800 */
[----:B------:R-:W3:Y:S01]  /*2f20*/  LDL R14, [R1+0x10] ;  /* 0x00001000010e7983 */ /* 0x000ee20000100800 */
[----:B------:R-:W-:Y:S01]  /*2f30*/  IMAD.MOV.U32 R5, RZ, RZ, 0x20 ;  /* 0x00000020ff057424 */ /* 0x000fe200078e00ff */
[----:B------:R-:W-:Y:S01]  /*2f40*/  BSSY B1, `(.L_x_12645) ;  /* 0x0000071000017945 */ /* 0x000fe20003800000 */
[----:B------:R-:W-:-:S03]  /*2f50*/  IMAD R4, R17, 0x2800, RZ ;  /* 0x0000280011047824 */ /* 0x000fc600078e02ff */
[----:B------:R-:W-:-:S04]  /*2f60*/  SEL R5, R5, 0xffffffe0, !P4 ;  /* 0xffffffe005057807 */ /* 0x000fc80006000000 */
[----:B--2---:R-:W-:Y:S02]  /*2f70*/  IADD3 R5, R5, R6, R4 ;  /* 0x0000000605057210 */ /* 0x004fe40007ffe004 */
[----:B---3--:R-:W-:-:S03]  /*2f80*/  ISETP.GE.AND P5, PT, R14, R27, PT ;  /* 0x0000001b0e00720c */ /* 0x008fc60003fa6270 */
[----:B------:R-:W-:-:S06]  /*2f90*/  IMAD.IADD R4, R16, 0x1, R5 ;  /* 0x0000000110047824 */ /* 0x000fcc00078e0205 */
[----:B------:R-:W1:Y:S04]  /*2fa0*/  LDS.128 R4, [R4+0xe000] ;  /* 0x00e0000004047984 */ /* 0x000e680000000c00 */
[----:B------:R-:W-:Y:S05]  /*2fb0*/  @P5 BRA `(.L_x_12646) ;  /* 0x0000000400a45947 */ /* 0x000fea0003800000 */
[----:B------:R-:W-:Y:S02]  /*2fc0*/  SHF.R.U32.HI R15, RZ, 0x8, R11 ;  /* 0x00000008ff0f7819 */ /* 0x000fe4000001160b */
[----:B------:R-:W-:Y:S02]  /*2fd0*/  SHF.R.U32.HI R25, RZ, 0x8, R9 ;  /* 0x00000008ff197819 */ /* 0x000fe40000011609 */
[----:B------:R-:W-:Y:S01]  /*2fe0*/  LOP3.LUT R10, R11, 0xff0000ff, RZ, 0xc0, !PT ;  /* 0xff0000ff0b0a7812 */ /* 0x000fe200078ec0ff */
[----:B------:R-:W-:Y:S01]  /*2ff0*/  IMAD.SHL.U32 R15, R15, 0x100, RZ ;  /* 0x000001000f0f7824 */ /* 0x000fe200078e00ff */
[----:B------:R-:W-:Y:S01]  /*3000*/  SHF.R.U32.HI R14, RZ, 0x10, R11 ;  /* 0x00000010ff0e7819 */ /* 0x000fe2000001160b */
[----:B------:R-:W-:Y:S01]  /*3010*/  IMAD.SHL.U32 R11, R25, 0x100, RZ ;  /* 0x00000100190b7824 */ /* 0x000fe200078e00ff */
[----:B------:R-:W-:Y:S02]  /*3020*/  SHF.R.U32.HI R27, RZ, 0x18, R9 ;  /* 0x00000018ff1b7819 */ /* 0x000fe40000011609 */
[----:B------:R-:W-:-:S02]  /*3030*/  LOP3.LUT R8, R9, 0xff, RZ, 0xc0, !PT ;  /* 0x000000ff09087812 */ /* 0x000fc400078ec0ff */
[----:B------:R-:W-:Y:S01]  /*3040*/  SHF.R.U32.HI R24, RZ, 0x10, R9 ;  /* 0x00000010ff187819 */ /* 0x000fe20000011609 */
[----:B-1----:R-:W-:Y:S01]  /*3050*/  IMAD.MOV.U32 R9, RZ, RZ, R4 ;  /* 0x000000ffff097224 */ /* 0x002fe200078e0004 */
[----:B------:R-:W-:Y:S01]  /*3060*/  LOP3.LUT R10, R10, 0xff00, R15, 0xf8, !PT ;  /* 0x0000ff000a0a7812 */ /* 0x000fe200078ef80f */
[----:B------:R-:W-:Y:S01]  /*3070*/  IMAD.U32 R15, R14, 0x10000, RZ ;  /* 0x000100000e0f7824 */ /* 0x000fe200078e00ff */
[----:B------:R-:W-:Y:S02]  /*3080*/  PRMT R8, R27, 0x654, R8 ;  /* 0x000006541b087816 */ /* 0x000fe40000000008 */
[-C--:B------:R-:W-:Y:S02]  /*3090*/  F2FP.F16.E4M3.UNPACK_B R4, R5.reuse ;  /* 0x00000005ff04723e */ /* 0x080fe400020006ff */
        /* <DEDUP_REMOVED lines=31> */
[--C-:B------:R-:W-:Y:S02]  /*3290*/  HADD2.F32 R10, -RZ, R9.reuse.H0_H0 ;  /* 0x20000009ff0a7230 */ /* 0x100fe40000004100 */
[-C--:B------:R-:W-:Y:S01]  /*32a0*/  FMUL.FTZ R27, R11, R24.reuse ;  /* 0x000000180b1b7220 */ /* 0x080fe20000410000 */
[----:B------:R-:W-:Y:S02]  /*32b0*/  HADD2.F32 R62, -RZ, R62.H0_H0 ;  /* 0x2000003eff3e7230 */ /* 0x000fe40000004100 */
[----:B------:R-:W-:Y:S01]  /*32c0*/  FMUL.FTZ R64, R14, R24 ;  /* 0x000000180e407220 */ /* 0x000fe20000410000 */
[----:B------:R-:W-:Y:S01]  /*32d0*/  HADD2.F32 R9, -RZ, R9.H1_H1 ;  /* 0x30000009ff097230 */ /* 0x000fe20000004100 */
        /* <DEDUP_REMOVED lines=9> */
[----:B------:R-:W-:Y:S01]  /*3370*/  FFMA.FTZ R65, R9, R26, R62 ;  /* 0x0000001a09417223 */ /* 0x000fe2000001003e */
[----:B------:R-:W-:Y:S01]  /*3380*/  F2FP.F16.E4M3.UNPACK_B R10, R7.H1 ;  /* 0x00000007ff0a723e */ /* 0x000fe200030006ff */
[--C-:B------:R-:W-:Y:S01]  /*3390*/  HADD2.F32 R25, -RZ, R24.reuse.H1_H1 ;  /* 0x30000018ff197230 */ /* 0x100fe20000004100 */
[----:B------:R-:W-:Y:S01]  /*33a0*/  F2FP.F16.E4M3.UNPACK_B R26, R63.H1 ;  /* 0x0000003fff1a723e */ /* 0x000fe200030006ff */
[----:B------:R-:W-:Y:S01]  /*33b0*/  HADD2.F32 R24, -RZ, R24.H0_H0 ;  /* 0x20000018ff187230 */ /* 0x000fe20000004100 */
[----:B------:R-:W-:Y:S01]  /*33c0*/  F2FP.SATFINITE.E4M3.F32.PACK_AB_MERGE_C R76, R14, R11, RZ ;  /* 0x0000000b0e4c723e */ /* 0x000fe200048070ff */
[----:B------:R-:W-:Y:S01]  /*33d0*/  HADD2.F32 R14, -RZ, R10.H1_H1 ;  /* 0x3000000aff0e7230 */ /* 0x000fe20000004100 */
[----:B------:R-:W-:Y:S01]  /*33e0*/  F2FP.F16.E4M3.UNPACK_B R9, R6.H1 ;  /* 0x00000006ff09723e */ /* 0x000fe200030006ff */
[----:B------:R-:W-:Y:S01]  /*33f0*/  HADD2.F32 R62, -RZ, R26.H1_H1 ;  /* 0x3000001aff3e7230 */ /* 0x000fe20000004100 */
[----:B------:R-:W-:Y:S01]  /*3400*/  F2FP.F16.E4M3.UNPACK_B R63, R63 ;  /* 0x0000003fff3f723e */ /* 0x000fe200020006ff */
[----:B------:R-:W-:Y:S01]  /*3410*/  HADD2.F32 R11, -RZ, R10.H0_H0 ;  /* 0x2000000aff0b7230 */ /* 0x000fe20000004100 */
        /* <DEDUP_REMOVED lines=24> */
[C---:B------:R-:W-:Y:S01]  /*35a0*/  FMUL.FTZ R26, R8.reuse, R26 ;  /* 0x0000001a081a7220 */ /* 0x040fe20000410000 */
[----:B------:R-:W-:Y:S02]  /*35b0*/  HADD2.F32 R15, -RZ, R15.H0_H0 ;  /* 0x2000000fff0f7230 */ /* 0x000fe40000004100 */
[----:B------:R-:W-:Y:S01]  /*35c0*/  FFMA.FTZ R11, R8, R24, -R11 ;  /* 0x00000018080b7223 */ /* 0x000fe2000001080b */
[----:B------:R-:W-:Y:S01]  /*35d0*/  F2FP.SATFINITE.E4M3.F32.PACK_AB_MERGE_C R66, R67, R66, RZ ;  /* 0x000000424342723e */ /* 0x000fe200048070ff */
[CC--:B------:R-:W-:Y:S01]  /*35e0*/  FMUL.FTZ R10, R6.reuse, R63.reuse ;  /* 0x0000003f060a7220 */ /* 0x0c0fe20000410000 */
[----:B------:R-:W-:Y:S01]  /*35f0*/  FMUL.FTZ R63, R7, R63 ;  /* 0x0000003f073f7220 */ /* 0x000fe20000410000 */
[----:B------:R-:W-:Y:S02]  /*3600*/  FFMA.FTZ R26, R9, R24, R26 ;  /* 0x00000018091a7223 */ /* 0x000fe4000001001a */
[-C--:B------:R-:W-:Y:S01]  /*3610*/  FFMA.FTZ R10, R7, R15.reuse, -R10 ;  /* 0x0000000f070a7223 */ /* 0x080fe2000001080a */
[----:B------:R-:W-:-:S02]  /*3620*/  FFMA.FTZ R63, R6, R15, R63 ;  /* 0x0000000f063f7223 */ /* 0x000fc4000001003f */
[----:B------:R-:W-:-:S03]  /*3630*/  F2FP.SATFINITE.E4M3.F32.PACK_AB_MERGE_C R7, R26, R11, R66 ;  /* 0x0000000b1a07723e */ /* 0x000fc60004807042 */
[----:B------:R-:W-:-:S07]  /*3640*/  F2FP.SATFINITE.E4M3.F32.PACK_AB_MERGE_C R6, R63, R10, R27 ;  /* 0x0000000a3f06723e */ /* 0x000fce000480701b */
.L_x_12646:
[----:B------:R-:W-:Y:S05]  /*3650*/  BSYNC B1 ;  /* 0x0000000000017941 */ /* 0x000fea0003800000 */
.L_x_12645:
[----:B-1----:R1:W-:Y:S01]  /*3660*/  STG.E.128 desc[UR40][R12.64+0x20], R4 ;  /* 0x000020040c007986 */ /* 0x0023e2000c101d28 */
[----:B------:R-:W-:Y:S05]  /*3670*/  BRA `(.L_x_12640) ;  /* 0x0000001000f87947 */ /* 0x000fea0003800000 */
.L_x_12634:
[----:B------:R-:W-:Y:S01]  /*3680*/  IMAD R5, R2, -0xa0, R31 ;  /* 0xffffff6002057824 */ /* 0x000fe200078e021f */
[----:B------:R-:W2:Y:S01]  /*3690*/  LDL.LU R64, [R1] ;  /* 0x0000000001407983 */ /* 0x000ea20000300800 */
[----:B------:R-:W-:Y:S02]  /*36a0*/  CS2R R8, SRZ ;  /* 0x0000000000087805 */ /* 0x000fe4000001ff00 */
[----:B------:R-:W-:Y:S02]  /*36b0*/  CS2R R10, SRZ ;  /* 0x00000000000a7805 */ /* 0x000fe4000001ff00 */
[----:B------:R-:W-:-:S04]  /*36c0*/  VIMNMX R5, R5, 0xa0, PT ;  /* 0x000000a005057848 */ /* 0x000fc80003fe0100 */
        /* <DEDUP_REMOVED lines=15> */
[----:B------:R-:W3:Y:S05]  /*37c0*/  @!P0 LDG.E.128 R8, desc[UR40][R24.64] ;  /* 0x0000002818088981 */ /* 0x000eea000c1e1d00 */
[----:B------:R-:W4:Y:S01]  /*37d0*/  @!P0 LDG.E.128 R4, desc[UR40][R12.64] ;  /* 0x000000280c048981 */ /* 0x000f22000c1e1d00 */
[----:B------:R-:W-:-:S02]  /*37e0*/  ISETP.GE.AND P0, PT, R18, R27, PT ;  /* 0x0000001b1200720c */ /* 0x000fc40003f06270 */
[----:B--2---:R-:W-:-:S11]  /*37f0*/  LOP3.LUT R64, R64, 0xfffffffe, RZ, 0xc0, !PT ;  /* 0xfffffffe40407812 */ /* 0x004fd600078ec0ff */
[----:B------:R-:W-:-:S05]  /*3800*/  @P0 LOP3.LUT R64, R64, 0x1, RZ, 0xfc, !PT ;  /* 0x0000000140400812 */ /* 0x000fca00078efcff */
[----:B------:R0:W-:Y:S01]  /*3810*/  STL [R1], R64 ;  /* 0x0000004001007387 */ /* 0x0001e20000100800 */
[----:B------:R-:W-:Y:S01]  /*3820*/  ISETP.NE.AND P0, PT, R157, 0x3, PT ;  /* 0x000000039d00780c */ /* 0x000fe20003f05270 */
[----:B---3--:R-:W-:Y:S02]  /*3830*/  IMAD.MOV.U32 R82, RZ, RZ, R8 ;  /* 0x000000ffff527224 */ /* 0x008fe400078e0008 */
[----:B------:R-:W-:Y:S02]  /*3840*/  IMAD.MOV.U32 R80, RZ, RZ, R10 ;  /* 0x000000ffff507224 */ /* 0x000fe400078e000a */
[----:B----4-:R-:W-:Y:S02]  /*3850*/  IMAD.MOV.U32 R81, RZ, RZ, R4 ;  /* 0x000000ffff517224 */ /* 0x010fe400078e0004 */
[----:B------:R-:W-:-:S06]  /*3860*/  IMAD.MOV.U32 R78, RZ, RZ, R6 ;  /* 0x000000ffff4e7224 */ /* 0x000fcc00078e0006 */
[----:B0-----:R-:W-:Y:S05]  /*3870*/  @!P0 BRA `(.L_x_12647) ;  /* 0x0000000000048947 */ /* 0x001fea0003800000 */
[----:B------:R-:W-:Y:S01]  /*3880*/  BPT.TRAP 0x1 ;  /* 0x000000040000795c */ /* 0x000fe20000300000 */
.L_x_12647:
[----:B------:R-:W2:Y:S01]  /*3890*/  LDL R12, [R1+0x4] ;  /* 0x00000400010c7983 */ /* 0x000ea20000100800 */
[----:B------:R-:W-:Y:S01]  /*38a0*/  IMAD R74, R17, 0x8, R16 ;  /* 0x00000008114a7824 */ /* 0x000fe200078e0210 */
[----:B------:R-:W0:Y:S01]  /*38b0*/  LDC R77, c[0x0][0x2f4] ;  /* 0x0000bd00ff4d7b82 */ /* 0x000e220000000800 */
[----:B------:R-:W-:Y:S01]  /*38c0*/  BSSY B1, `(.L_x_12648) ;  /* 0x0000004000017945 */ /* 0x000fe20003800000 */
[----:B--2---:R-:W-:-:S04]  /*38d0*/  SHF.L.U32 R75, R12, 0x1f, RZ ;  /* 0x0000001f0c4b7819 */ /* 0x004fc800000006ff */
[----:B------:R-:W1:Y:S02]  /*38e0*/  SYNCS.PHASECHK.TRANS64.TRYWAIT P5, [R74+URZ+0x13290], R75 ;  /* 0x0132904b4a0075a7 */ /* 0x000e6400080a017f */
[----:B01----:R-:W-:Y:S05]  /*38f0*/  @!P5 BRA `(.L_x_12649) ;  /* 0x0000017000d4d947 */ /* 0x003fea0003800000 */
.L_x_12862:
[----:B------:R-:W-:Y:S05]  /*3900*/  BSYNC B1 ;  /* 0x0000000000017941 */ /* 0x000fea0003800000 */
.L_x_12648:
[----:B------:R-:W-:Y:S01]  /*3910*/  ISETP.GE.OR P5, PT, R18, R77, P1 ;  /* 0x0000004d1200720c */ /* 0x000fe20000fa6670 */
[----:B------:R-:W-:Y:S01]  /*3920*/  ULDC.64 UR4, c[0x0][0x300] ;  /* 0x0000c00000047ab9 */ /* 0x000fe20000000a00 */
[----:B------:R-:W-:Y:S01]  /*3930*/  SHF.R.S32.HI R12, RZ, 0x1f, R156 ;  /* 0x0000001fff0c7819 */ /* 0x000fe2000001149c */
[----:B------:R-:W-:Y:S02]  /*3940*/  IMAD.MOV.U32 R64, RZ, RZ, R14 ;  /* 0x000000ffff407224 */ /* 0x000fe400078e000e */
[----:B------:R-:W-:Y:S02]  /*3950*/  IMAD.MOV.U32 R65, RZ, RZ, R67 ;  /* 0x000000ffff417224 */ /* 0x000fe400078e0043 */
        /* <DEDUP_REMOVED lines=10> */
[----:B------:R-:W-:Y:S01]  /*3a00*/  BSSY B1, `(.L_x_12650) ;  /* 0x00000e9000017945 */ /* 0x000fe20003800000 */
[----:B------:R-:W-:-:S02]  /*3a10*/  IADD3 R13, -R54, R77, RZ ;  /* 0x0000004d360d7210 */ /* 0x000fc40007ffe1ff */
[----:B------:R-:W-:Y:S02]  /*3a20*/  IADD3.X R12, R3, R76, R69, P5, P6 ;  /* 0x0000004c030c7210 */ /* 0x000fe40002fec445 */
        /* <DEDUP_REMOVED lines=8> */
[----:B------:R-:W-:Y:S01]  /*3ab0*/  SHF.R.S32.HI R12, RZ, 0x5, R12 ;  /* 0x00000005ff0c7819 */ /* 0x000fe2000001140c */
[----:B------:R-:W-:-:S03]  /*3ac0*/  IMAD.IADD R13, R16, 0x1, R13 ;  /* 0x00000001100d7824 */ /* 0x000fc600078e020d */
[----:B------:R-:W-:-:S05]  /*3ad0*/  LEA.HI.SX32 R12, R21, R12, 0x1c ;  /* 0x0000000c150c7211 */ /* 0x000fca00078fe2ff */
[----:B------:R-:W-:-:S05]  /*3ae0*/  IMAD.SHL.U32 R79, R12, 0x10, RZ ;  /* 0x000000100c4f7824 */ /* 0x000fca00078e00ff */
[----:B---3--:R-:W-:-:S04]  /*3af0*/  LOP3.LUT R12, R26, 0x30, R79, 0xf8, !PT ;  /* 0x000000301a0c7812 */ /* 0x008fc800078ef84f */
[----:B----4-:R-:W-:-:S05]  /*3b00*/  LOP3.LUT R12, R12, R25, RZ, 0x3c, !PT ;  /* 0x000000190c0c7212 */ /* 0x010fca00078e3cff */
[----:B-----5:R-:W-:-:S04]  /*3b10*/  IMAD.IADD R12, R24, 0x1, R12 ;  /* 0x00000001180c7824 */ /* 0x020fc800078e020c */
        /* <DEDUP_REMOVED lines=30> */
[----:B------:R-:W-:-:S02]  /*3d00*/  LOP3.LUT R8, R6, 0xff00, R11, 0xf8, !PT ;  /* 0x0000ff0006087812 */ /* 0x000fc400078ef80b */
[----:B------:R-:W-:Y:S01]  /*3d10*/  LOP3.LUT R6, R4, 0xff0000, R9, 0xf8, !PT ;  /* 0x00ff000004067812 */ /* 0x000fe200078ef809 */
[----:B------:R-:W-:Y:S01]  /*3d20*/  IMAD.U32 R9, R86, 0x10000, RZ ;  /* 0x0001000056097824 */ /* 0x000fe200078e00ff */
[----:B------:R-:W-:Y:S02]  /*3d30*/  LOP3.LUT R87, R10, 0xff00, R83, 0xf8, !PT ;  /* 0x0000ff000a577812 */ /* 0x000fe400078ef853 */
[----:B------:R-:W-:Y:S02]  /*3d40*/  F2FP.F16.E4M3.UNPACK_B R86, R82.H1 ;  /* 0x00000052ff56723e */ /* 0x000fe400030006ff */
[----:B--2---:R-:W-:Y:S02]  /*3d50*/  F2FP.F16.E4M3.UNPACK_B R11, R24.H1 ;  /* 0x00000018ff0b723e */ /* 0x004fe400030006ff */
[----:B-1----:R-:W-:Y:S02]  /*3d60*/  F2FP.F16.E4M3.UNPACK_B R10, R12.H1 ;  /* 0x0000000cff0a723e */ /* 0x002fe400030006ff */
[----:B------:R-:W-:Y:S01]  /*3d70*/  LOP3.LUT R89, R84, 0xff00, R85, 0xf8, !PT ;  /* 0x0000ff0054597812 */ /* 0x000fe200078ef855 */
[----:B------:R-:W-:Y:S01]  /*3d80*/  HADD2.F32 R85, -RZ, R86.H0_H0 ;  /* 0x20000056ff557230 */ /* 0x000fe20000004100 */
[----:B------:R-:W-:Y:S01]  /*3d90*/  LOP3.LUT R4, R8, 0xff0000, R9, 0xf8, !PT ;  /* 0x00ff000008047812 */ /* 0x000fe200078ef809 */
[----:B------:R-:W-:Y:S01]  /*3da0*/  HADD2.F32 R9, -RZ, R11.H0_H0 ;  /* 0x2000000bff097230 */ /* 0x000fe20000004100 */
[----:B------:R-:W-:Y:S01]  /*3db0*/  F2FP.F16.E4M3.UNPACK_B R83, R81.H1 ;  /* 0x00000051ff53723e */ /* 0x000fe200030006ff */
[--C-:B------:R-:W-:Y:S01]  /*3dc0*/  HADD2.F32 R8, -RZ, R10.reuse.H0_H0 ;  /* 0x2000000aff087230 */ /* 0x100fe20000004100 */
[----:B------:R-:W-:Y:S01]  /*3dd0*/  SHF.L.U32 R88, R5, 0x10, RZ ;  /* 0x0000001005587819 */ /* 0x000fe200000006ff */
        /* <DEDUP_REMOVED lines=16> */
[-C--:B------:R-:W-:Y:S01]  /*3ee0*/  FMUL.FTZ R11, R83, R88.reuse ;  /* 0x00000058530b7220 */ /* 0x080fe20000410000 */
[C---:B------:R-:W-:Y:S01]  /*3ef0*/  FMUL.FTZ R88, R10.reuse, R88 ;  /* 0x000000580a587220 */ /* 0x040fe20000410000 */
[----:B------:R-:W-:Y:S01]  /*3f00*/  LOP3.LUT R5, R89, 0xff0000, R90, 0xf8, !PT ;  /* 0x00ff000059057812 */ /* 0x000fe200078ef85a */
        /* <DEDUP_REMOVED lines=29> */
[----:B------:R-:W-:Y:S01]  /*40e0*/  HADD2.F32 R87, -RZ, R85.H1_H1 ;  /* 0x30000055ff577230 */ /* 0x000fe20000004100 */
[----:B------:R-:W-:Y:S01]  /*40f0*/  F2FP.SATFINITE.E4M3.F32.PACK_AB_MERGE_C R8, R11, R8, RZ ;  /* 0x000000080b08723e */ /* 0x000fe200048070ff */
        /* <DEDUP_REMOVED lines=121> */
.L_x_12651:
[----:B------:R-:W-:Y:S05]  /*4890*/  BSYNC B1 ;  /* 0x0000000000017941 */ /* 0x000fea0003800000 */
.L_x_12650:
        /* <DEDUP_REMOVED lines=10> */
.L_x_12633:
[----:B------:R-:W-:-:S13]  /*4940*/  ISETP.NE.AND P0, PT, R157, 0x3, PT ;  /* 0x000000039d00780c */ /* 0x000fda0003f05270 */
[----:B------:R-:W-:Y:S05]  /*4950*/  @!P0 BRA `(.L_x_12652) ;  /* 0x0000000000048947 */ /* 0x000fea0003800000 */
[----:B------:R-:W-:Y:S01]  /*4960*/  BPT.TRAP 0x1 ;  /* 0x000000040000795c */ /* 0x000fe20000300000 */
.L_x_12652:
[----:B0-----:R-:W2:Y:S01]  /*4970*/  LDL R4, [R1+0x4] ;  /* 0x0000040001047983 */ /* 0x001ea20000100800 */
[----:B------:R-:W-:Y:S01]  /*4980*/  IMAD R74, R17, 0x8, R16 ;  /* 0x00000008114a7824 */ /* 0x000fe200078e0210 */
[----:B------:R-:W-:Y:S01]  /*4990*/  BSSY B1, `(.L_x_12653) ;  /* 0x0000006000017945 */ /* 0x000fe20003800000 */
[----:B--2---:R-:W-:Y:S01]  /*49a0*/  SHF.L.U32 R75, R4, 0x1f, RZ ;  /* 0x0000001f044b7819 */ /* 0x004fe200000006ff */
[----:B------:R-:W-:-:S03]  /*49b0*/  IMAD R4, R2, -0xa0, R31 ;  /* 0xffffff6002047824 */ /* 0x000fc600078e021f */
[----:B------:R-:W0:Y:S02]  /*49c0*/  SYNCS.PHASECHK.TRANS64.TRYWAIT P1, [R74+URZ+0x13290], R75 ;  /* 0x0132904b4a0075a7 */ /* 0x000e24000802017f */
[----:B------:R-:W-:Y:S01]  /*49d0*/  VIMNMX R5, R4, 0xa0, PT ;  /* 0x000000a004057848 */ /* 0x000fe20003fe0100 */
[----:B0-----:R-:W-:Y:S06]  /*49e0*/  @!P1 BRA `(.L_x_12654) ;  /* 0x0000016000ac9947 */ /* 0x001fec0003800000 */
.L_x_12863:
[----:B------:R-:W-:Y:S05]  /*49f0*/  BSYNC B1 ;  /* 0x0000000000017941 */ /* 0x000fea0003800000 */
.L_x_12653:
[----:B------:R-:W-:-:S13]  /*4a00*/  ISETP.GE.AND P1, PT, R156, R5, PT ;  /* 0x000000059c00720c */ /* 0x000fda0003f26270 */
[----:B------:R-:W-:Y:S05]  /*4a10*/  @P1 BRA `(.L_x_12640) ;  /* 0x0000000000101947 */ /* 0x000fea0003800000 */
[----:B------:R-:W1:Y:S04]  /*4a20*/  @!P3 LDS.128 R4, [R73+0xe000] ;  /* 0x00e000004904b984 */ /* 0x000e680000000c00 */
[----:B------:R-:W2:Y:S04]  /*4a30*/  @!P2 LDS.128 R8, [R72+0xe000] ;  /* 0x00e000004808a984 */ /* 0x000ea80000000c00 */
[----:B-1----:R1:W-:Y:S04]  /*4a40*/  @!P3 STG.E.128 desc[UR40][R12.64], R4 ;  /* 0x000000040c00b986 */ /* 0x0023e8000c101d28 */
[----:B--2---:R1:W-:Y:S02]  /*4a50*/  @!P2 STG.E.128 desc[UR40][R12.64+0x20], R8 ;  /* 0x000020080c00a986 */ /* 0x0043e4000c101d28 */
.L_x_12640:
[----:B------:R-:W-:Y:S05]  /*4a60*/  BSYNC B0 ;  /* 0x0000000000007941 */ /* 0x000fea0003800000 */
.L_x_12632:
        /* <DEDUP_REMOVED lines=17> */
.L_x_12656:
[----:B------:R-:W-:Y:S05]  /*4b80*/  BSYNC B0 ;  /* 0x0000000000007941 */ /* 0x000fea0003800000 */
.L_x_12655:
[----:B------:R-:W5:Y:S01]  /*4b90*/  SYNCS.PHASECHK.TRANS64.TRYWAIT P0, [R74+URZ+0x132b0], R75 ;  /* 0x0132b04b4a0075a7 */ /* 0x000f62000800017f */
[----:B------:R-:W-:Y:S04]  /*4ba0*/  BSSY B0, `(.L_x_12657) ;  /* 0x0000002000007945 */ /* 0x000fe80003800000 */
[----:B-----5:R-:W-:Y:S05]  /*4bb0*/  @!P0 BRA `(.L_x_12658) ;  /* 0x00000160004c8947 */ /* 0x020fea0003800000 */
.L_x_12864:
[----:B------:R-:W-:Y:S05]  /*4bc0*/  BSYNC B0 ;  /* 0x0000000000007941 */ /* 0x000fea0003800000 */
.L_x_12657:
        /* <DEDUP_REMOVED lines=19> */
.L_x_12660:
[----:B------:R-:W-:Y:S05]  /*4d00*/  BSYNC B0 ;  /* 0x0000000000007941 */ /* 0x000fea0003800000 */
.L_x_12659:
[----:B-1----:R-:W5:Y:S04]  /*4d10*/  LDL R4, [R1] ;  /* 0x0000000001047983 */ /* 0x002f680000100800 */
[----:B------:R-:W2:Y:S01]  /*4d20*/  LDL.LU R5, [R1+0x4] ;  /* 0x0000040001057983 */ /* 0x000ea20000300800 */
        /* <DEDUP_REMOVED lines=16> */
[----:B--2---:R-:W-:-:S05]  /*4e30*/  LOP3.LUT R5, R5, R4, RZ, 0x3c, !PT ;  /* 0x0000000405057212 */ /* 0x004fca00078e3cff */
[----:B------:R0:W-:Y:S02]  /*4e40*/  STL [R1+0x4], R5 ;  /* 0x0000040501007387 */ /* 0x0001e40000100800 */
[----:B------:R-:W-:Y:S05]  /*4e50*/  @P6 BRA `(.L_x_12661) ;  /* 0xffffffd4001c6947 */ /* 0x000fea000383ffff */
.L_x_12627:
[----:B------:R-:W2:Y:S01]  /*4e60*/  LDL R4, [R1+0x28] ;  /* 0x0000280001047983 */ /* 0x000ea20000100800 */
[----:B------:R-:W1:Y:S01]  /*4e70*/  LDC R0, c[0x0][0x448] ;  /* 0x00011200ff007b82 */ /* 0x000e620000000800 */
        /* <DEDUP_REMOVED lines=8> */
[----:B---3--:R-:W-:Y:S02]  /*4f00*/  CS2R R12, SRZ ;  /* 0x00000000000c7805 */ /* 0x008fe4000001ff00 */
[----:B------:R-:W-:Y:S02]  /*4f10*/  CS2R R38, SRZ ;  /* 0x0000000000267805 */ /* 0x000fe4000001ff00 */
[----:B------:R-:W-:Y:S02]  /*4f20*/  CS2R R14, SRZ ;  /* 0x00000000000e7805 */ /* 0x000fe4000001ff00 */
[----:B------:R-:W-:-:S02]  /*4f30*/  CS2R R36, SRZ ;  /* 0x0000000000247805 */ /* 0x000fc4000001ff00 */
[----:B------:R-:W-:Y:S01]  /*4f40*/  CS2R R20, SRZ ;  /* 0x0000000000147805 */ /* 0x000fe2000001ff00 */
[----:B----4-:R-:W-:Y:S02]  /*4f50*/  IMAD.MOV.U32 R24, RZ, RZ, RZ ;  /* 0x000000ffff187224 */ /* 0x010fe400078e00ff */
[----:B------:R-:W-:Y:S02]  /*4f60*/  IMAD.MOV.U32 R29, RZ, RZ, RZ ;  /* 0x000000ffff1d7224 */ /* 0x000fe400078e00ff */
[----:B------:R-:W-:Y:S01]  /*4f70*/  IMAD.MOV.U32 R56, RZ, RZ, RZ ;  /* 0x000000ffff387224 */ /* 0x000fe200078e00ff */
[----:B-1----:R-:W-:-:S13]  /*4f80*/  ISETP.NE.AND P1, PT, R0, 0x1, PT ;  /* 0x000000010000780c */ /* 0x002fda0003f25270 */
[----:B------:R-:W1:Y:S08]  /*4f90*/  @P1 LDC R0, c[0x0][0x44c] ;  /* 0x00011300ff001b82 */ /* 0x000e700000000800 */
[----:B0-----:R-:W0:Y:S01]  /*4fa0*/  @P1 LDC R5, c[0x0][0x450] ;  /* 0x00011400ff051b82 */ /* 0x001e220000000800 */
[----:B--2---:R-:W-:-:S04]  /*4fb0*/  VIADD R3, R4, 0xbf ;  /* 0x000000bf04037836 */ /* 0x004fc80000000000 */
[----:B-1----:R-:W-:-:S05]  /*4fc0*/  @P1 IMAD.HI.U32 R0, R3, R0, RZ ;  /* 0x0000000003001227 */ /* 0x002fca00078e00ff */
[----:B0-----:R-:W-:Y:S02]  /*4fd0*/  @P1 SHF.R.U32.HI R3, RZ, R5, R0 ;  /* 0x00000005ff031219 */ /* 0x001fe40000011600 */
[----:B------:R-:W-:-:S03]  /*4fe0*/  PLOP3.LUT P1, PT, PT, PT, PT, 0x80, 0x0 ;  /* 0x000000000000781c */ /* 0x000fc60003f2f070 */
[----:B------:R-:W-:Y:S01]  /*4ff0*/  IMAD.IADD R3, R30, 0x1, R3 ;  /* 0x000000011e037824 */ /* 0x000fe200078e0203 */
[----:B------:R-:W-:-:S03]  /*5000*/  CS2R R30, SRZ ;  /* 0x00000000001e7805 */ /* 0x000fc6000001ff00 */
[----:B------:R-:W-:-:S05]  /*5010*/  IMAD.HI R3, R3, 0x66666667, RZ ;  /* 0x6666666703037827 */ /* 0x000fca00078e02ff */
[----:B------:R-:W-:-:S04]  /*5020*/  SHF.R.U32.HI R0, RZ, 0x1f, R3 ;  /* 0x0000001fff007819 */ /* 0x000fc80000011603 */
[----:B------:R-:W-:Y:S02]  /*5030*/  LEA.HI.SX32 R3, R3, R0, 0x1a ;  /* 0x0000000003037211 */ /* 0x000fe400078fd2ff */
[----:B------:R-:W-:Y:S02]  /*5040*/  MOV R0, RZ ;  /* 0x000000ff00007202 */ /* 0x000fe40000000f00 */
[----:B------:R-:W-:Y:S02]  /*5050*/  VIMNMX R104, R104, R3, PT ;  /* 0x0000000368687248 */ /* 0x000fe40003fe0100 */
[----:B------:R-:W-:Y:S02]  /*5060*/  CS2R R2, SRZ ;  /* 0x0000000000027805 */ /* 0x000fe4000001ff00 */
[----:B------:R-:W-:Y:S01]  /*5070*/  ISETP.GE.AND P2, PT, R104, 0x1, PT ;  /* 0x000000016800780c */ /* 0x000fe20003f46270 */
[----:B------:R-:W-:-:S12]  /*5080*/  @P0 BRA `(.L_x_12663) ;  /* 0x0000000000080947 */ /* 0x000fd80003800000 */
[----:B------:R-:W0:Y:S02]  /*5090*/  FENCE.VIEW.ASYNC.G ;  /* 0x00000000000073c6 */ /* 0x000e240000000100 */
[----:B0-----:R-:W-:Y:S06]  /*50a0*/  BAR.ARV 0xc, 0x200 ;  /* 0x0308000000007b1d */ /* 0x001fec0000002000 */
.L_x_12663:
[----:B------:R-:W-:Y:S05]  /*50b0*/  BSYNC B0 ;  /* 0x0000000000007941 */ /* 0x000fea0003800000 */
.L_x_12662:
        /* <DEDUP_REMOVED lines=35> */
.L_x_12666:
[----:B------:R-:W-:Y:S05]  /*52f0*/  BSYNC B6 ;  /* 0x0000000000067941 */ /* 0x000fea0003800000 */
.L_x_12665:
        /* <DEDUP_REMOVED lines=55> */
.L_x_12670:
[----:B-1----:R1:W2:Y:S02]  /*5670*/  SYNCS.PHASECHK.TRANS64.TRYWAIT P0, [R16+URZ+0x13200], R3 ;  /* 0x01320003100075a7 */ /* 0x0022a4000800017f */
[----:B--2---:R-:W-:Y:S05]  /*5680*/  @!P0 NANOSLEEP.SYNCS 0x989680 ;  /* 0x009896800000895d */ /* 0x004fea0003900000 */
[----:B------:R-:W2:Y:S02]  /*5690*/  @!P0 SYNCS.PHASECHK.TRANS64 P0, [R16+URZ+0x13200], R3 ;  /* 0x01320003100085a7 */ /* 0x000ea4000800007f */
[----:B--2---:R-:W-:Y:S05]  /*56a0*/  @!P0 BRA `(.L_x_12670) ;  /* 0xfffffffc00f08947 */ /* 0x004fea000383ffff */
.L_x_12669:
[----:B------:R-:W-:Y:S05]  /*56b0*/  BSYNC B0 ;  /* 0x0000000000007941 */ /* 0x000fea0003800000 */
.L_x_12668:
[----:B------:R-:W-:Y:S05]  /*56c0*/  BRA `(.L_x_12671) ;  /* 0x0000002800fc7947 */ /* 0x000fea0003800000 */
.L_x_12667:
        /* <DEDUP_REMOVED lines=30> */
.L_x_12673:
[----:B------:R-:W-:Y:S05]  /*58b0*/  BSYNC B6 ;  /* 0x0000000000067941 */ /* 0x000fea0003800000 */
.L_x_12672:
[----:B------:R-:W2:Y:S01]  /*58c0*/  LDL R20, [R1+0x28] ;  /* 0x0000280001147983 */ /* 0x000ea20000100800 */
[----:B------:R-:W-:Y:S01]  /*58d0*/  ULDC.U8 UR4, c[0x0][0x410] ;  /* 0x0001040000047ab9 */ /* 0x000fe20000000000 */
[----:B------:R-:W-:Y:S01]  /*58e0*/  BSSY B0, `(.L_x_12674) ;  /* 0x0000295000007945 */ /* 0x000fe20003800000 */
[----:B------:R-:W-:Y:S01]  /*58f0*/  ISETP.NE.AND P0, PT, RZ, UR4, PT ;  /* 0x00000004ff007c0c */ /* 0x000fe2000bf05270 */
[----:B--2---:R-:W-:-:S12]  /*5900*/  IMAD.IADD R10, R156, 0x1, R20 ;  /* 0x000000019c0a7824 */ /* 0x004fd800078e0214 */
        /* <DEDUP_REMOVED lines=33> */
.L_x_12870:
[----:B0-----:R-:W5:Y:S04]  /*5b20*/  LDL R5, [R1+0x20] ;  /* 0x0000200001057983 */ /* 0x001f680000100800 */
        /* <DEDUP_REMOVED lines=13> */
[----:B------:R-:W2:Y:S01]  /*5c00*/  LDL.64 R30, [R1+0x8] ;  /* 0x00000800011e7983 */ /* 0x000ea20000100a00 */
[----:B------:R-:W-:-:S03]  /*5c10*/  ULDC UR4, c[0x0][0x3f4] ;  /* 0x0000fd0000047ab9 */ /* 0x000fc60000000800 */
[----:B------:R-:W3:Y:S04]  /*5c20*/  LDL R15, [R1+0x10] ;  /* 0x00001000010f7983 */ /* 0x000ee80000100800 */
[----:B------:R-:W1:Y:S01]  /*5c30*/  LDL R26, [R1+0x70] ;  /* 0x00007000011a7983 */ /* 0x000e620000100800 */
[----:B------:R-:W-:Y:S02]  /*5c40*/  CS2R R10, SRZ ;  /* 0x00000000000a7805 */ /* 0x000fe4000001ff00 */
[----:B------:R-:W-:Y:S02]  /*5c50*/  CS2R R8, SRZ ;  /* 0x0000000000087805 */ /* 0x000fe4000001ff00 */
[----:B------:R-:W-:Y:S02]  /*5c60*/  CS2R R20, SRZ ;  /* 0x0000000000147805 */ /* 0x000fe4000001ff00 */
[----:B------:R-:W-:-:S02]  /*5c70*/  CS2R R12, SRZ ;  /* 0x00000000000c7805 */ /* 0x000fc4000001ff00 */
[----:B--2---:R-:W-:Y:S02]  /*5c80*/  ISETP.GE.AND P4, PT, R30, UR4, PT ;  /* 0x000000041e007c0c */ /* 0x004fe4000bf86270 */
[----:B---3--:R-:W-:-:S11]  /*5c90*/  ISETP.GE.AND P5, PT, R15, UR4, PT ;  /* 0x000000040f007c0c */ /* 0x008fd6000bfa6270 */
[CC--:B------:R-:W-:Y:S02]  /*5ca0*/  @!P4 IADD3 R6, P0, R30.reuse, R3.reuse, RZ ;  /* 0x000000031e06c210 */ /* 0x0c0fe40007f1e0ff */
[C---:B------:R-:W-:Y:S02]  /*5cb0*/  @!P5 IADD3 R24, P2, R15.reuse, R3, RZ ;  /* 0x000000030f18d210 */ /* 0x040fe40007f5e0ff */
[----:B------:R-:W-:Y:S02]  /*5cc0*/  @!P4 SHF.R.S32.HI R3, RZ, 0x1f, R30 ;  /* 0x0000001fff03c819 */ /* 0x000fe4000001141e */
[-C--:B----4-:R-:W-:Y:S01]  /*5cd0*/  @!P4 IADD3 R30, P1, R30, R14.reuse, RZ ;  /* 0x0000000e1e1ec210 */ /* 0x090fe20007f3e0ff */
[C-C-:B-1----:R-:W-:Y:S01]  /*5ce0*/  @!P5 IMAD.X R25, R0.reuse, 0x1, R26.reuse, P2 ;  /* 0x000000010019d824 */ /* 0x142fe200010e061a */
[----:B------:R-:W-:Y:S02]  /*5cf0*/  @!P5 IADD3 R14, P3, R15, R14, RZ ;  /* 0x0000000e0f0ed210 */ /* 0x000fe40007f7e0ff */
[----:B------:R-:W-:Y:S01]  /*5d00*/  @!P4 IADD3.X R7, R0, R3, RZ, P0, !PT ;  /* 0x000000030007c210 */ /* 0x000fe200007fe4ff */
[C---:B------:R-:W-:Y:S01]  /*5d10*/  @!P4 IMAD.X R31, R4.reuse, 0x1, R3, P1 ;  /* 0x00000001041fc824 */ /* 0x040fe200008e0603 */
[----:B------:R0:W5:Y:S01]  /*5d20*/  @!P5 LD.E.64 R10, desc[UR40][R24.64] ;  /* 0x00000028180ad980 */ /* 0x000162000c101b00 */
[----:B------:R-:W-:-:S03]  /*5d30*/  @!P5 IMAD.X R15, R4, 0x1, R26, P3 ;  /* 0x00000001040fd824 */ /* 0x000fc600018e061a */
[----:B------:R0:W5:Y:S04]  /*5d40*/  @!P4 LD.E.64 R20, desc[UR40][R6.64] ;  /* 0x000000280614c980 */ /* 0x000168000c101b00 */
[----:B------:R0:W5:Y:S04]  /*5d50*/  @!P5 LD.E.64 R8, desc[UR40][R14.64] ;  /* 0x000000280e08d980 */ /* 0x000168000c101b00 */
[----:B------:R0:W5:Y:S02]  /*5d60*/  @!P4 LD.E.64 R12, desc[UR40][R30.64] ;  /* 0x000000281e0cc980 */ /* 0x000164000c101b00 */
.L_x_12678:
[----:B------:R-:W-:Y:S05]  /*5d70*/  BSYNC B1 ;  /* 0x0000000000017941 */ /* 0x000fea0003800000 */
.L_x_12677:
[----:B-1----:R-:W2:Y:S01]  /*5d80*/  LDL.LU R0, [R1+0x44] ;  /* 0x0000440001007983 */ /* 0x002ea20000300800 */
[----:B------:R-:W1:Y:S01]  /*5d90*/  SYNCS.PHASECHK.TRANS64.TRYWAIT P0, [R16+URZ+0x13200], R5 ;  /* 0x01320005100075a7 */ /* 0x000e62000800017f */
[----:B------:R-:W-:Y:S01]  /*5da0*/  BSSY B1, `(.L_x_12679) ;  /* 0x0000005000017945 */ /* 0x000fe20003800000 */
[----:B--2---:R-:W-:-:S05]  /*5db0*/  IMAD R0, R0, -0xc0, R27 ;  /* 0xffffff4000007824 */ /* 0x004fca00078e021b */
[----:B------:R-:W-:-:S04]  /*5dc0*/  VIMNMX R3, R0, 0xc0, PT ;  /* 0x000000c000037848 */ /* 0x000fc80003fe0100 */
[----:B------:R-:W-:Y:S01]  /*5dd0*/  ISETP.GE.AND P1, PT, R156, R3, PT ;  /* 0x000000039c00720c */ /* 0x000fe20003f26270 */
[----:B-1----:R-:W-:-:S12]  /*5de0*/  @!P0 BRA `(.L_x_12680) ;  /* 0x0000015000408947 */ /* 0x002fd80003800000 */
.L_x_12871:
[----:B------:R-:W-:Y:S05]  /*5df0*/  BSYNC B1 ;  /* 0x0000000000017941 */ /* 0x000fea0003800000 */
.L_x_12679:
[----:B------:R-:W-:Y:S05]  /*5e00*/  @P1 BRA `(.L_x_12681) ;  /* 0x0000002400081947 */ /* 0x000fea0003800000 */
[----:B0-----:R-:W2:Y:S01]  /*5e10*/  LDL.64 R6, [R1+0x8] ;  /* 0x0000080001067983 */ /* 0x001ea20000100a00 */
[----:B------:R-:W2:Y:S03]  /*5e20*/  LDC R0, c[0x0][0x3f4] ;  /* 0x0000fd00ff007b82 */ /* 0x000ea60000000800 */
[----:B------:R-:W3:Y:S04]  /*5e30*/  LDL R3, [R1+0x10] ;  /* 0x0000100001037983 */ /* 0x000ee80000100800 */
[----:B------:R0:W5:Y:S01]  /*5e40*/  LDL R36, [R1+0x14] ;  /* 0x0000140001247983 */ /* 0x0001620000100800 */
[----:B------:R-:W-:Y:S01]  /*5e50*/  BSSY B1, `(.L_x_12682) ;  /* 0x000007b000017945 */ /* 0x000fe20003800000 */
[----:B--2---:R-:W-:-:S02]  /*5e60*/  ISETP.GE.AND P0, PT, R6, R0, PT ;  /* 0x000000000600720c */ /* 0x004fc40003f06270 */
[----:B---3--:R-:W-:-:S11]  /*5e70*/  ISETP.GE.AND P1, PT, R3, R0, PT ;  /* 0x000000000300720c */ /* 0x008fd60003f26270 */
[----:B0-----:R-:W-:Y:S05]  /*5e80*/  @P0 BRA `(.L_x_12683) ;  /* 0x0000000400dc0947 */ /* 0x001fea0003800000 */
[----:B-----5:R-:W-:Y:S01]  /*5e90*/  IMAD.IADD R0, R16, 0x1, R36 ;  /* 0x0000000110007824 */ /* 0x020fe200078e0224 */
[----:B----4-:R-:W-:Y:S02]  /*5ea0*/  SHF.R.U32.HI R14, RZ, 0x8, R20 ;  /* 0x00000008ff0e7819 */ /* 0x010fe40000011614 */
[----:B------:R-:W-:Y:S02]  /*5eb0*/  LOP3.LUT R3, R20, 0xff, RZ, 0xc0, !PT ;  /* 0x000000ff14037812 */ /* 0x000fe400078ec0ff */
[----:B-1----:R-:W0:Y:S01]  /*5ec0*/  LDS.128 R4, [R0+0xb000] ;  /* 0x00b0000000047984 */ /* 0x002e220000000c00 */
        /* <DEDUP_REMOVED lines=115> */
.L_x_12683:
[----:B------:R-:W-:Y:S05]  /*6600*/  BSYNC B1 ;  /* 0x0000000000017941 */ /* 0x000fea0003800000 */
.L_x_12682:
[----:B------:R-:W-:Y:S05]  /*6610*/  @P1 BRA `(.L_x_12681) ;  /* 0x0000001c00041947 */ /* 0x000fea0003800000 */
[----:B0-----:R-:W2:Y:S01]  /*6620*/  LDL R0, [R1+0x6c] ;  /* 0x00006c0001007983 */ /* 0x001ea20000100800 */
[----:B-----5:R-:W-:Y:S01]  /*6630*/  IMAD.IADD R3, R16, 0x1, R36 ;  /* 0x0000000110037824 */ /* 0x020fe200078e0224 */
[----:B------:R-:W-:Y:S02]  /*6640*/  SHF.R.U32.HI R13, RZ, 0x8, R11 ;  /* 0x00000008ff0d7819 */ /* 0x000fe4000001160b */
[----:B------:R-:W-:Y:S02]  /*6650*/  SHF.R.U32.HI R24, RZ, 0x8, R9 ;  /* 0x00000008ff187819 */ /* 0x000fe40000011609 */
[----:B------:R-:W-:Y:S02]  /*6660*/  SHF.R.U32.HI R15, RZ, 0x8, R8 ;  /* 0x00000008ff0f7819 */ /* 0x000fe40000011608 */
[----:B----4-:R-:W-:Y:S02]  /*6670*/  LOP3.LUT R14, R11, 0xff, RZ, 0xc0, !PT ;  /* 0x000000ff0b0e7812 */ /* 0x010fe400078ec0ff */
        /* <DEDUP_REMOVED lines=25> */
[----:B--2---:R-:W-:Y:S01]  /*6810*/  LOP3.LUT P0, RZ, R0, 0x2, RZ, 0xc0, !PT ;  /* 0x0000000200ff7812 */ /* 0x004fe2000780c0ff */
[----:B------:R-:W-:-:S12]  /*6820*/  VIADD R0, R3, 0x20 ;  /* 0x0000002003007836 */ /* 0x000fd80000000000 */
[----:B------:R-:W-:Y:S01]  /*6830*/  @P0 VIADD R0, R3, 0xffffffe0 ;  /* 0xffffffe003000836 */ /* 0x000fe20000000000 */
[----:B------:R-:W-:-:S04]  /*6840*/  SHF.R.U32.HI R3, RZ, 0x8, R10 ;  /* 0x00000008ff037819 */ /* 0x000fc8000001160a */
[----:B-1----:R-:W0:Y:S01]  /*6850*/  LDS.128 R4, [R0+0xb000] ;  /* 0x00b0000000047984 */ /* 0x002e220000000c00 */
        /* <DEDUP_REMOVED lines=92> */
.L_x_12675:
        /* <DEDUP_REMOVED lines=22> */
[----:B------:R-:W-:Y:S01]  /*6f80*/  UMOV UR4, 0xffffffff ;  /* 0xffffffff00047882 */ /* 0x000fe20000000000 */
[----:B------:R-:W-:Y:S01]  /*6f90*/  IADD3 R4, P1, R20, UR8, RZ ;  /* 0x0000000814047c10 */ /* 0x000fe2000ff3e0ff */
[----:B------:R-:W-:Y:S01]  /*6fa0*/  IMAD R20, R7, UR7, R0 ;  /* 0x0000000707147c24 */ /* 0x000fe2000f8e0200 */
[----:B------:R-:W-:-:S04]  /*6fb0*/  IADD3.X R13, R5, UR5, R13, P0, !PT ;  /* 0x00000005050d7c10 */ /* 0x000fc800087fe40d */
[----:B------:R-:W-:Y:S01]  /*6fc0*/  IADD3.X R20, R21, UR9, R20, P1, !PT ;  /* 0x0000000915147c10 */ /* 0x000fe20008ffe414 */
[----:B------:R-:W-:Y:S06]  /*6fd0*/  BRA.DIV UR4, `(.L_x_12684) ;  /* 0x0000013e04d87947 */ /* 0x000fec000b800000 */
[----:B------:R0:W1:Y:S04]  /*6fe0*/  SHFL.IDX PT, R0, R13, RZ, 0x1e1f ;  /* 0x001e1fff0d007589 */ /* 0x00006800000e0000 */
[----:B------:R-:W2:Y:S04]  /*6ff0*/  SHFL.IDX PT, R3, R3, RZ, 0x1e1f ;  /* 0x001e1fff03037589 */ /* 0x000ea800000e0000 */
[----:B------:R-:W3:Y:S04]  /*7000*/  SHFL.IDX PT, R20, R20, RZ, 0x1e1f ;  /* 0x001e1fff14147589 */ /* 0x000ee800000e0000 */
[----:B------:R0:W4:Y:S02]  /*7010*/  SHFL.IDX PT, R14, R4, RZ, 0x1e1f ;  /* 0x001e1fff040e7589 */ /* 0x00012400000e0000 */
.L_x_12877:
[----:B0-----:R-:W5:Y:S01]  /*7020*/  LDL R4, [R1+0x20] ;  /* 0x0000200001047983 */ /* 0x001f620000100800 */
[----:B------:R-:W0:Y:S03]  /*7030*/  LDC R27, c[0x0][0x3f4] ;  /* 0x0000fd00ff1b7b82 */ /* 0x000e260000000800 */
[----:B------:R-:W2:Y:S01]  /*7040*/  LDL R5, [R1+0x60] ;  /* 0x0000600001057983 */ /* 0x000ea20000100800 */
[----:B------:R-:W-:Y:S01]  /*7050*/  BSSY B1, `(.L_x_12685) ;  /* 0x0000017000017945 */ /* 0x000fe20003800000 */
[----:B------:R-:W-:Y:S01]  /*7060*/  CS2R R6, SRZ ;  /* 0x0000000000067805 */ /* 0x000fe2000001ff00 */
[----:B-----5:R-:W-:Y:S01]  /*7070*/  IMAD R25, R4, R8, RZ ;  /* 0x0000000804197224 */ /* 0x020fe200078e02ff */
[----:B------:R-:W-:Y:S02]  /*7080*/  CS2R R8, SRZ ;  /* 0x0000000000087805 */ /* 0x000fe4000001ff00 */
[----:B--2---:R-:W-:-:S02]  /*7090*/  LEA.HI R4, R5, R5, RZ, 0x1 ;  /* 0x0000000505047211 */ /* 0x004fc400078f08ff */
[----:B------:R-:W-:Y:S02]  /*70a0*/  ISETP.GE.AND P0, PT, R10, R25, PT ;  /* 0x000000190a00720c */ /* 0x000fe40003f06270 */
[----:B------:R-:W-:Y:S02]  /*70b0*/  CS2R R10, SRZ ;  /* 0x00000000000a7805 */ /* 0x000fe4000001ff00 */
[----:B------:R-:W-:-:S05]  /*70c0*/  LOP3.LUT R4, R4, 0xfffffffe, RZ, 0xc0, !PT ;  /* 0xfffffffe04047812 */ /* 0x000fca00078ec0ff */
[----:B------:R-:W-:Y:S01]  /*70d0*/  IMAD.IADD R21, R5, 0x1, -R4 ;  /* 0x0000000105157824 */ /* 0x000fe200078e0a04 */
[----:B------:R-:W-:-:S04]  /*70e0*/  CS2R R4, SRZ ;  /* 0x0000000000047805 */ /* 0x000fc8000001ff00 */
        /* <DEDUP_REMOVED lines=13> */
.L_x_12686:
[----:B------:R-:W-:Y:S05]  /*71c0*/  BSYNC B1 ;  /* 0x0000000000017941 */ /* 0x000fea0003800000 */
.L_x_12685:
[----:B-1----:R-:W2:Y:S01]  /*71d0*/  LDL.LU R0, [R1+0x44] ;  /* 0x0000440001007983 */ /* 0x002ea20000300800 */
[----:B------:R-:W1:Y:S01]  /*71e0*/  SYNCS.PHASECHK.TRANS64.TRYWAIT P1, [R16+URZ+0x13200], R21 ;  /* 0x01320015100075a7 */ /* 0x000e62000802017f */
[----:B------:R-:W-:Y:S01]  /*71f0*/  ISETP.GE.AND P0, PT, R18, R27, PT ;  /* 0x0000001b1200720c */ /* 0x000fe20003f06270 */
[----:B------:R-:W-:Y:S01]  /*7200*/  BSSY B1, `(.L_x_12687) ;  /* 0x0000005000017945 */ /* 0x000fe20003800000 */
[----:B--2---:R-:W-:-:S05]  /*7210*/  IMAD R0, R0, -0xc0, R25 ;  /* 0xffffff4000007824 */ /* 0x004fca00078e0219 */
[----:B------:R-:W-:-:S04]  /*7220*/  VIMNMX R3, R0, 0xc0, PT ;  /* 0x000000c000037848 */ /* 0x000fc80003fe0100 */
[----:B------:R-:W-:Y:S01]  /*7230*/  ISETP.GE.OR P0, PT, R156, R3, P0 ;  /* 0x000000039c00720c */ /* 0x000fe20000706670 */
[----:B-1----:R-:W-:-:S12]  /*7240*/  @!P1 BRA `(.L_x_12688) ;  /* 0x0000013c00a89947 */ /* 0x002fd80003800000 */
.L_x_12878:
[----:B------:R-:W-:Y:S05]  /*7250*/  BSYNC B1 ;  /* 0x0000000000017941 */ /* 0x000fea0003800000 */
.L_x_12687:
[----:B------:R-:W-:Y:S05]  /*7260*/  @P0 BRA `(.L_x_12681) ;  /* 0x0000000c00f00947 */ /* 0x000fea0003800000 */
[----:B------:R-:W2:Y:S04]  /*7270*/  LDL R37, [R1+0x2c] ;  /* 0x00002c0001257983 */ /* 0x000ea80000100800 */
[----:B------:R-:W2:Y:S04]  /*7280*/  LDL R34, [R1+0x30] ;  /* 0x0000300001227983 */ /* 0x000ea80000100800 */
[----:B------:R-:W2:Y:S04]  /*7290*/  LDL R32, [R1+0x34] ;  /* 0x0000340001207983 */ /* 0x000ea80000100800 */
[----:B------:R-:W2:Y:S01]  /*72a0*/  LDL R48, [R1+0x74] ;  /* 0x0000740001307983 */ /* 0x000ea20000100800 */
[----:B-----5:R-:W-:-:S02]  /*72b0*/  SHF.R.U32.HI R0, RZ, 0x8, R4 ;  /* 0x00000008ff007819 */ /* 0x020fc40000011604 */
[----:B------:R-:W-:Y:S02]  /*72c0*/  LOP3.LUT R3, R4, 0xff, RZ, 0xc0, !PT ;  /* 0x000000ff04037812 */ /* 0x000fe400078ec0ff */
[----:B------:R-:W-:Y:S02]  /*72d0*/  LOP3.LUT R0, R0, 0xff, RZ, 0xc0, !PT ;  /* 0x000000ff00007812 */ /* 0x000fe400078ec0ff */
[----:B------:R-:W-:Y:S02]  /*72e0*/  SHF.R.U32.HI R25, RZ, 0x8, R5 ;  /* 0x00000008ff197819 */ /* 0x000fe40000011605 */
[----:B---3--:R-:W-:Y:S02]  /*72f0*/  PRMT R20, R0, 0x7604, R3 ;  /* 0x0000760400147816 */ /* 0x008fe40000000003 */
        /* <DEDUP_REMOVED lines=16> */
[----:B----4-:R-:W-:Y:S02]  /*7400*/  SHF.R.U32.HI R14, RZ, 0x8, R7 ;  /* 0x00000008ff0e7819 */ /* 0x010fe40000011607 */
        /* <DEDUP_REMOVED lines=10> */
[----:B------:R-:W-:-:S04]  /*74b0*/  SHF.R.U32.HI R30, RZ, 0x10, R6 ;  /* 0x00000010ff1e7819 */ /* 0x000fc80000011606 */
[----:B------:R-:W-:-:S04]  /*74c0*/  LOP3.LUT R30, R30, 0xff, RZ, 0xc0, !PT ;  /* 0x000000ff1e1e7812 */ /* 0x000fc800078ec0ff */
[----:B------:R-:W-:Y:S02]  /*74d0*/  PRMT R31, R30, 0x7054, R31 ;  /* 0x000070541e1f7816 */ /* 0x000fe4000000001f */
[----:B------:R-:W-:-:S04]  /*74e0*/  SHF.R.U32.HI R30, RZ, 0x10, R10 ;  /* 0x00000010ff1e7819 */ /* 0x000fc8000001160a */
[----:B------:R-:W-:-:S04]  /*74f0*/  LOP3.LUT R30, R30, 0xff, RZ, 0xc0, !PT ;  /* 0x000000ff1e1e7812 */ /* 0x000fc800078ec0ff */
[----:B------:R-:W-:Y:S02]  /*7500*/  PRMT R41, R30, 0x7054, R41 ;  /* 0x000070541e297816 */ /* 0x000fe40000000029 */
[----:B--2---:R-:W-:Y:S02]  /*7510*/  LOP3.LUT R0, R37, 0x30, R0, 0xf8, !PT ;  /* 0x0000003025007812 */ /* 0x004fe400078ef800 */
[----:B------:R-:W-:Y:S02]  /*7520*/  PRMT R37, R21, 0x7604, R24 ;  /* 0x0000760415257816 */ /* 0x000fe40000000018 */
[----:B------:R-:W-:Y:S02]  /*7530*/  LOP3.LUT R3, R0, R34, RZ, 0x3c, !PT ;  /* 0x0000002200037212 */ /* 0x000fe400078e3cff */
[----:B------:R-:W-:Y:S02]  /*7540*/  SHF.R.U32.HI R21, RZ, 0x10, R5 ;  /* 0x00000010ff157819 */ /* 0x000fe40000011605 */
[----:B------:R-:W-:-:S02]  /*7550*/  IADD3 R0, R16, R32, R3 ;  /* 0x0000002010007210 */ /* 0x000fc40007ffe003 */
[----:B------:R-:W-:Y:S01]  /*7560*/  SHF.R.U32.HI R32, RZ, 0x10, R7 ;  /* 0x00000010ff207819 */ /* 0x000fe20000011607 */
[----:B------:R-:W-:Y:S01]  /*7570*/  LDS.128 R12, [R48+0xb000] ;  /* 0x00b00000300c7984 */ /* 0x000fe20000000c00 */
[----:B------:R-:W-:Y:S02]  /*7580*/  LOP3.LUT R21, R21, 0xff, RZ, 0xc0, !PT ;  /* 0x000000ff15157812 */ /* 0x000fe400078ec0ff */
[----:B------:R-:W-:Y:S01]  /*7590*/  SHF.R.U32.HI R3, RZ, 0x10, R4 ;  /* 0x00000010ff037819 */ /* 0x000fe20000011604 */
[----:B------:R-:W0:Y:S01]  /*75a0*/  LDS.128 R24, [R0+0xb000] ;  /* 0x00b0000000187984 */ /* 0x000e220000000c00 */
[----:B------:R-:W-:Y:S02]  /*75b0*/  LOP3.LUT R32, R32, 0xff, RZ, 0xc0, !PT ;  /* 0x000000ff20207812 */ /* 0x000fe400078ec0ff */
[----:B------:R-:W-:Y:S02]  /*75c0*/  PRMT R21, R21, 0x7054, R28 ;  /* 0x0000705415157816 */ /* 0x000fe4000000001c */
[----:B------:R-:W-:-:S02]  /*75d0*/  LOP3.LUT R3, R3, 0xff, RZ, 0xc0, !PT ;  /* 0x000000ff03037812 */ /* 0x000fc400078ec0ff */
[----:B------:R-:W-:Y:S02]  /*75e0*/  SHF.R.U32.HI R28, RZ, 0x10, R9 ;  /* 0x00000010ff1c7819 */ /* 0x000fe40000011609 */
[----:B------:R-:W-:Y:S02]  /*75f0*/  PRMT R33, R32, 0x7054, R33 ;  /* 0x0000705420217816 */ /* 0x000fe40000000021 */
[----:B------:R-:W-:Y:S02]  /*7600*/  PRMT R3, R3, 0x7054, R20 ;  /* 0x0000705403037816 */ /* 0x000fe40000000014 */
[----:B------:R-:W-:Y:S02]  /*7610*/  SHF.R.U32.HI R32, RZ, 0x10, R11 ;  /* 0x00000010ff207819 */ /* 0x000fe4000001160b */
[----:B------:R-:W-:Y:S02]  /*7620*/  LOP3.LUT R28, R28, 0xff, RZ, 0xc0, !PT ;  /* 0x000000ff1c1c7812 */ /* 0x000fe400078ec0ff */
[----:B------:R-:W-:-:S02]  /*7630*/  SHF.R.U32.HI R20, RZ, 0x10, R8 ;  /* 0x00000010ff147819 */ /* 0x000fc40000011608 */
[----:B------:R-:W-:Y:S02]  /*7640*/  LOP3.LUT R32, R32, 0xff, RZ, 0xc0, !PT ;  /* 0x000000ff20207812 */ /* 0x000fe400078ec0ff */
[----:B------:R-:W-:Y:S02]  /*7650*/  PRMT R39, R28, 0x7054, R37 ;  /* 0x000070541c277816 */ /* 0x000fe40000000025 */
[----:B------:R-:W-:Y:S02]  /*7660*/  LOP3.LUT R20, R20, 0xff, RZ, 0xc0, !PT ;  /* 0x000000ff14147812 */ /* 0x000fe400078ec0ff */
[----:B------:R-:W-:Y:S02]  /*7670*/  PRMT R43, R32, 0x7054, R43 ;  /* 0x00007054202b7816 */ /* 0x000fe4000000002b */
[----:B------:R-:W-:Y:S02]  /*7680*/  LOP3.LUT R39, R39, 0xff000000, R9, 0xf8, !PT ;  /* 0xff00000027277812 */ /* 0x000fe400078ef809 */
[----:B------:R-:W-:-:S02]  /*7690*/  PRMT R35, R20, 0x7054, R35 ;  /* 0x0000705414237816 */ /* 0x000fc40000000023 */
[----:B------:R-:W-:Y:S02]  /*76a0*/  LOP3.LUT R34, R21, 0xff000000, R5, 0xf8, !PT ;  /* 0xff00000015227812 */ /* 0x000fe400078ef805 */
[----:B------:R-:W-:Y:S02]  /*76b0*/  LOP3.LUT R20, R3, 0xff000000, R4, 0xf8, !PT ;  /* 0xff00000003147812 */ /* 0x000fe400078ef804 */
[----:B------:R-:W-:Y:S02]  /*76c0*/  LOP3.LUT R4, R41, 0xff000000, R10, 0xf8, !PT ;  /* 0xff00000029047812 */ /* 0x000fe400078ef80a */
[----:B------:R-:W-:Y:S02]  /*76d0*/  LOP3.LUT R43, R43, 0xff000000, R11, 0xf8, !PT ;  /* 0xff0000002b2b7812 */ /* 0x000fe400078ef80b */
[----:B------:R-:W-:Y:S02]  /*76e0*/  F2FP.F16.E4M3.UNPACK_B R40, R39 ;  /* 0x00000027ff28723e */ /* 0x000fe400020006ff */
[----:B0-----:R-:W-:-:S02]  /*76f0*/  F2FP.F16.E4M3.UNPACK_B R10, R25 ;  /* 0x00000019ff0a723e */ /* 0x001fc400020006ff */
[----:B------:R-:W-:Y:S02]  /*7700*/  F2FP.F16.E4M3.UNPACK_B R11, R34 ;  /* 0x00000022ff0b723e */ /* 0x000fe400020006ff */
[----:B------:R-:W-:Y:S01]  /*7710*/  LOP3.LUT R3, R31, 0xff000000, R6, 0xf8, !PT ;  /* 0xff0000001f037812 */ /* 0x000fe200078ef806 */
[--C-:B------:R-:W-:Y:S01]  /*7720*/  HADD2.F32 R6, -RZ, R10.reuse.H0_H0 ;  /* 0x2000000aff067230 */ /* 0x100fe20000004100 */
[----:B------:R-:W-:Y:S01]  /*7730*/  LOP3.LUT R28, R35, 0xff000000, R8, 0xf8, !PT ;  /* 0xff000000231c7812 */ /* 0x000fe200078ef808 */
[----:B------:R-:W-:Y:S01]  /*7740*/  HADD2.F32 R10, -RZ, R10.H1_H1 ;  /* 0x3000000aff0a7230 */ /* 0x000fe20000004100 */
[----:B------:R-:W-:Y:S02]  /*7750*/  LOP3.LUT R37, R33, 0xff000000, R7, 0xf8, !PT ;  /* 0xff00000021257812 */ /* 0x000fe400078ef807 */
[-C--:B------:R-:W-:Y:S02]  /*7760*/  F2FP.F16.E4M3.UNPACK_B R8, R13.reuse ;  /* 0x0000000dff08723e */ /* 0x080fe400020006ff */
[----:B------:R-:W-:-:S02]  /*7770*/  F2FP.F16.E4M3.UNPACK_B R30, R13.H1 ;  /* 0x0000000dff1e723e */ /* 0x000fc400030006ff */
[-C--:B------:R-:W-:Y:S01]  /*7780*/  F2FP.F16.E4M3.UNPACK_B R31, R15.reuse ;  /* 0x0000000fff1f723e */ /* 0x080fe200020006ff */
[----:B------:R-:W-:Y:S01]  /*7790*/  HADD2.F32 R9, -RZ, R8.H0_H0 ;  /* 0x20000008ff097230 */ /* 0x000fe20000004100 */
[----:B------:R-:W-:Y:S01]  /*77a0*/  F2FP.F16.E4M3.UNPACK_B R36, R15.H1 ;  /* 0x0000000fff24723e */ /* 0x000fe200030006ff */
[----:B------:R-:W-:Y:S01]  /*77b0*/  HADD2.F32 R15, -RZ, R40.H0_H0 ;  /* 0x20000028ff0f7230 */ /* 0x000fe20000004100 */
[-C--:B------:R-:W-:Y:S01]  /*77c0*/  F2FP.F16.E4M3.UNPACK_B R13, R12.reuse ;  /* 0x0000000cff0d723e */ /* 0x080fe200020006ff */
[----:B------:R-:W-:Y:S01]  /*77d0*/  HADD2.F32 R8, -RZ, R8.H1_H1 ;  /* 0x30000008ff087230 */ /* 0x000fe20000004100 */
[----:B------:R-:W-:Y:S01]  /*77e0*/  F2FP.F16.E4M3.UNPACK_B R33, R12.H1 ;  /* 0x0000000cff21723e */ /* 0x000fe200030006ff */
[----:B------:R-:W-:Y:S01]  /*77f0*/  HADD2.F32 R12, -RZ, R11.H0_H0 ;  /* 0x2000000bff0c7230 */ /* 0x000fe20000004100 */
[-C--:B------:R-:W-:Y:S02]  /*7800*/  F2FP.F16.E4M3.UNPACK_B R21, R24.reuse ;  /* 0x00000018ff15723e */ /* 0x080fe400020006ff */
[----:B------:R-:W-:Y:S01]  /*7810*/  F2FP.F16.E4M3.UNPACK_B R35, R24.H1 ;  /* 0x00000018ff23723e */ /* 0x000fe200030006ff */
[C---:B------:R-:W-:Y:S01]  /*7820*/  FMUL.FTZ R24, R6.reuse, R15 ;  /* 0x0000000f06187220 */ /* 0x040fe20000410000 */
[----:B------:R-:W-:Y:S01]  /*7830*/  FMUL.FTZ R42, R6, R12 ;  /* 0x0000000c062a7220 */ /* 0x000fe20000410000 */
[----:B------:R-:W-:-:S02]  /*7840*/  F2FP.F16.E4M3.UNPACK_B R25, R25.H1 ;  /* 0x00000019ff19723e */ /* 0x000fc400030006ff */
[----:B------:R-:W-:Y:S01]  /*7850*/  F2FP.F16.E4M3.UNPACK_B R39, R39.H1 ;  /* 0x00000027ff27723e */ /* 0x000fe200030006ff */
[C---:B------:R-:W-:Y:S01]  /*7860*/  FFMA.FTZ R6, R9.reuse, R12, -R24 ;  /* 0x0000000c09067223 */ /* 0x040fe20000010818 */
[----:B------:R-:W-:Y:S01]  /*7870*/  F2FP.F16.E4M3.UNPACK_B R34, R34.H1 ;  /* 0x00000022ff22723e */ /* 0x000fe200030006ff */
[----:B------:R-:W-:Y:S01]  /*7880*/  FFMA.FTZ R9, R9, R15, R42 ;  /* 0x0000000f09097223 */ /* 0x000fe2000001002a */
[-C--:B------:R-:W-:Y:S01]  /*7890*/  F2FP.F16.E4M3.UNPACK_B R32, R27.reuse ;  /* 0x0000001bff20723e */ /* 0x080fe200020006ff */
        /* <DEDUP_REMOVED lines=12> */
[----:B------:R-:W-:Y:S02]  /*7960*/  HADD2.F32 R34, -RZ, R34.H1_H1 ;  /* 0x30000022ff227230 */ /* 0x000fe40000004100 */
[----:B------:R-:W-:Y:S01]  /*7970*/  FMUL.FTZ R47, R11, R24 ;  /* 0x000000180b2f7220 */ /* 0x000fe20000410000 */
[C---:B------:R-:W-:Y:S01]  /*7980*/  FFMA.FTZ R11, R8.reuse, R15, -R41 ;  /* 0x0000000f080b7223 */ /* 0x040fe20000010829 */
[----:B------:R-:W-:Y:S01]  /*7990*/  F2FP.F16.E4M3.UNPACK_B R41, R43 ;  /* 0x0000002bff29723e */ /* 0x000fe200020006ff */
[----:B------:R-:W-:Y:S01]  /*79a0*/  FFMA.FTZ R8, R8, R27, R10 ;  /* 0x0000001b08087223 */ /* 0x000fe2000001000a */
[----:B------:R-:W-:Y:S01]  /*79b0*/  HADD2.F32 R27, -RZ, R39.H1_H1 ;  /* 0x30000027ff1b7230 */ /* 0x000fe20000004100 */
[----:B------:R-:W-:Y:S01]  /*79c0*/  F2FP.F16.E4M3.UNPACK_B R39, R37 ;  /* 0x00000025ff27723e */ /* 0x000fe200020006ff */
[----:B------:R-:W-:-:S02]  /*79d0*/  HADD2.F32 R25, -RZ, R25.H1_H1 ;  /* 0x30000019ff197230 */ /* 0x000fc40000004100 */
[C---:B------:R-:W-:Y:S01]  /*79e0*/  FFMA.FTZ R10, R12.reuse, R24, -R45 ;  /* 0x000000180c0a7223 */ /* 0x040fe2000001082d */
[----:B------:R-:W-:Y:S02]  /*79f0*/  HADD2.F32 R42, -RZ, R41.H0_H0 ;  /* 0x20000029ff2a7230 */ /* 0x000fe40000004100 */
[----:B------:R-:W-:Y:S01]  /*7a00*/  FFMA.FTZ R12, R12, R40, R47 ;  /* 0x000000280c0c7223 */ /* 0x000fe2000001002f */
        /* <DEDUP_REMOVED lines=8> */
[----:B------:R-:W-:Y:S01]  /*7a90*/  F2FP.F16.E4M3.UNPACK_B R37, R37.H1 ;  /* 0x00000025ff25723e */ /* 0x000fe200030006ff */
[----:B------:R-:W-:Y:S01]  /*7aa0*/  FFMA.FTZ R25, R24, R40, -R25 ;  /* 0x0000002818197223 */ /* 0x000fe20000010819 */
[----:B------:R-:W-:Y:S01]  /*7ab0*/  F2FP.F16.E4M3.UNPACK_B R40, R43.H1 ;  /* 0x0000002bff28723e */ /* 0x000fe200030006ff */
[C---:B------:R-:W-:Y:S01]  /*7ac0*/  FFMA.FTZ R15, R30.reuse, R34, -R45 ;  /* 0x000000221e0f7223 */ /* 0x040fe2000001082d */
[----:B------:R-:W-:Y:S01]  /*7ad0*/  FFMA.FTZ R27, R30, R27, R44 ;  /* 0x0000001b1e1b7223 */ /* 0x000fe2000001002c */
[----:B------:R-:W-:Y:S01]  /*7ae0*/  FFMA.FTZ R24, R24, R42, R47 ;  /* 0x0000002a18187223 */ /* 0x000fe2000001002f */
[----:B------:R-:W-:Y:S01]  /*7af0*/  HADD2.F32 R42, -RZ, R41.H1_H1 ;  /* 0x30000029ff2a7230 */ /* 0x000fe20000004100 */
[-C--:B------:R-:W-:Y:S01]  /*7b00*/  F2FP.F16.E4M3.UNPACK_B R5, R14.reuse ;  /* 0x0000000eff05723e */ /* 0x080fe200020006ff */
[----:B------:R-:W-:Y:S01]  /*7b10*/  HADD2.F32 R43, -RZ, R40.H0_H0 ;  /* 0x20000028ff2b7230 */ /* 0x000fe20000004100 */
[----:B------:R-:W-:Y:S01]  /*7b20*/  F2FP.F16.E4M3.UNPACK_B R14, R14.H1 ;  /* 0x0000000eff0e723e */ /* 0x000fe200030006ff */
[----:B------:R-:W-:Y:S01]  /*7b30*/  HADD2.F32 R30, -RZ, R38.H0_H0 ;  /* 0x20000026ff1e7230 */ /* 0x000fe20000004100 */
[----:B------:R-:W-:Y:S01]  /*7b40*/  F2FP.SATFINITE.E4M3.F32.PACK_AB_MERGE_C R12, R27, R12, RZ ;  /* 0x0000000c1b0c723e */ /* 0x000fe200048070ff */
[----:B------:R-:W-:-:S02]  /*7b50*/  HADD2.F32 R32, -RZ, R32.H1_H1 ;  /* 0x30000020ff207230 */ /* 0x000fc40000004100 */
[----:B------:R-:W-:Y:S02]  /*7b60*/  HADD2.F32 R41, -RZ, R37.H0_H0 ;  /* 0x20000025ff297230 */ /* 0x000fe40000004100 */
[----:B------:R-:W-:Y:S01]  /*7b70*/  FMUL.FTZ R47, R30, R43 ;  /* 0x0000002b1e2f7220 */ /* 0x000fe20000410000 */
[----:B------:R-:W-:Y:S02]  /*7b80*/  HADD2.F32 R39, -RZ, R39.H1_H1 ;  /* 0x30000027ff277230 */ /* 0x000fe40000004100 */
[----:B------:R-:W-:Y:S01]  /*7b90*/  FMUL.FTZ R44, R32, R42 ;  /* 0x0000002a202c7220 */ /* 0x000fe20000410000 */
[----:B------:R-:W-:Y:S02]  /*7ba0*/  HADD2.F32 R34, -RZ, R36.H0_H0 ;  /* 0x20000024ff227230 */ /* 0x000fe40000004100 */
[----:B------:R-:W-:Y:S01]  /*7bb0*/  FMUL.FTZ R46, R30, R41 ;  /* 0x000000291e2e7220 */ /* 0x000fe20000410000 */
[----:B------:R-:W-:Y:S02]  /*7bc0*/  HADD2.F32 R31, -RZ, R31.H1_H1 ;  /* 0x3000001fff1f7230 */ /* 0x000fe40000004100 */
[----:B------:R-:W-:Y:S01]  /*7bd0*/  FMUL.FTZ R45, R32, R39 ;  /* 0x00000027202d7220 */ /* 0x000fe20000410000 */
[----:B------:R-:W-:Y:S01]  /*7be0*/  F2FP.SATFINITE.E4M3.F32.PACK_AB_MERGE_C R9, R8, R9, R12 ;  /* 0x000000090809723e */ /* 0x000fe2000480700c */
[C---:B------:R-:W-:Y:S01]  /*7bf0*/  FFMA.FTZ R32, R34.reuse, R41, -R47 ;  /* 0x0000002922207223 */ /* 0x040fe2000001082f */
[----:B------:R-:W-:Y:S01]  /*7c00*/  FFMA.FTZ R34, R34, R43, R46 ;  /* 0x0000002b22227223 */ /* 0x000fe2000001002e */
[C---:B------:R-:W-:Y:S01]  /*7c10*/  FFMA.FTZ R30, R31.reuse, R39, -R44 ;  /* 0x000000271f1e7223 */ /* 0x040fe2000001082c */
[----:B------:R-:W-:Y:S01]  /*7c20*/  F2FP.F16.E4M3.UNPACK_B R43, R28.H1 ;  /* 0x0000001cff2b723e */ /* 0x000fe200030006ff */
[----:B------:R-:W-:Y:S01]  /*7c30*/  HADD2.F32 R44, -RZ, R40.H1_H1 ;  /* 0x30000028ff2c7230 */ /* 0x000fe20000004100 */
[----:B------:R-:W-:Y:S01]  /*7c40*/  F2FP.F16.E4M3.UNPACK_B R40, R20.H1 ;  /* 0x00000014ff28723e */ /* 0x000fe200030006ff */
[----:B------:R-:W-:Y:S01]  /*7c50*/  FFMA.FTZ R31, R31, R42, R45 ;  /* 0x0000002a1f1f7223 */ /* 0x000fe2000001002d */
        /* <DEDUP_REMOVED lines=14> */
[----:B------:R-:W-:Y:S01]  /*7d40*/  FFMA.FTZ R45, R36, R45, R38 ;  /* 0x0000002d242d7223 */ /* 0x000fe20000010026 */
[----:B------:R-:W-:-:S02]  /*7d50*/  HADD2.F32 R38, -RZ, R43.H1_H1 ;  /* 0x3000002bff267230 */ /* 0x000fc40000004100 */
[----:B------:R-:W-:Y:S01]  /*7d60*/  FFMA.FTZ R42, R36, R41, -R39 ;  /* 0x00000029242a7223 */ /* 0x000fe20000010827 */
[----:B------:R-:W-:Y:S01]  /*7d70*/  FFMA.FTZ R49, R37, R44, R49 ;  /* 0x0000002c25317223 */ /* 0x000fe20000010031 */
[----:B------:R-:W-:Y:S01]  /*7d80*/  HADD2.F32 R33, -RZ, R33.H1_H1 ;  /* 0x30000021ff217230 */ /* 0x000fe20000004100 */
[----:B------:R-:W-:Y:S01]  /*7d90*/  F2FP.F16.E4M3.UNPACK_B R36, R20 ;  /* 0x00000014ff24723e */ /* 0x000fe200020006ff */
[C---:B------:R-:W-:Y:S01]  /*7da0*/  FMUL.FTZ R20, R35.reuse, R38 ;  /* 0x0000002623147220 */ /* 0x040fe20000410000 */
[----:B------:R-:W-:Y:S01]  /*7db0*/  F2FP.F16.E4M3.UNPACK_B R37, R28 ;  /* 0x0000001cff25723e */ /* 0x000fe200020006ff */
[-C--:B------:R-:W-:Y:S01]  /*7dc0*/  FMUL.FTZ R39, R35, R40.reuse ;  /* 0x0000002823277220 */ /* 0x080fe20000410000 */
[--C-:B------:R-:W-:Y:S02]  /*7dd0*/  HADD2.F32 R28, -RZ, R21.reuse.H0_H0 ;  /* 0x20000015ff1c7230 */ /* 0x100fe40000004100 */
[----:B------:R-:W-:Y:S01]  /*7de0*/  FFMA.FTZ R43, R33, R40, -R20 ;  /* 0x00000028212b7223 */ /* 0x000fe20000010814 */
[----:B------:R-:W-:-:S02]  /*7df0*/  HADD2.F32 R21, -RZ, R21.H1_H1 ;  /* 0x30000015ff157230 */ /* 0x000fc40000004100 */
[----:B------:R-:W-:Y:S01]  /*7e00*/  FFMA.FTZ R44, R33, R38, R39 ;  /* 0x00000026212c7223 */ /* 0x000fe20000010027 */
[--C-:B------:R-:W-:Y:S01]  /*7e10*/  HADD2.F32 R35, -RZ, R37.reuse.H0_H0 ;  /* 0x20000025ff237230 */ /* 0x100fe20000004100 */
[----:B------:R-:W-:Y:S01]  /*7e20*/  F2FP.SATFINITE.E4M3.F32.PACK_AB_MERGE_C R34, R49, R34, RZ ;  /* 0x000000223122723e */ /* 0x000fe200048070ff */
[--C-:B------:R-:W-:Y:S02]  /*7e30*/  HADD2.F32 R33, -RZ, R36.reuse.H0_H0 ;  /* 0x20000024ff217230 */ /* 0x100fe40000004100 */
[----:B------:R-:W-:Y:S02]  /*7e40*/  HADD2.F32 R38, -RZ, R37.H1_H1 ;  /* 0x30000025ff267230 */ /* 0x000fe40000004100 */
[C---:B------:R-:W-:Y:S01]  /*7e50*/  FMUL.FTZ R39, R28.reuse, R35 ;  /* 0x000000231c277220 */ /* 0x040fe20000410000 */
[----:B------:R-:W-:Y:S02]  /*7e60*/  HADD2.F32 R36, -RZ, R36.H1_H1 ;  /* 0x30000024ff247230 */ /* 0x000fe40000004100 */
[----:B------:R-:W-:Y:S01]  /*7e70*/  FMUL.FTZ R41, R28, R33 ;  /* 0x000000211c297220 */ /* 0x000fe20000410000 */
[--C-:B------:R-:W-:Y:S01]  /*7e80*/  HADD2.F32 R20, -RZ, R13.reuse.H0_H0 ;  /* 0x2000000dff147230 */ /* 0x100fe20000004100 */
[----:B------:R-:W-:Y:S01]  /*7e90*/  F2FP.F16.E4M3.UNPACK_B R37, R4.H1 ;  /* 0x00000004ff25723e */ /* 0x000fe200030006ff */
[----:B------:R-:W-:-:S02]  /*7ea0*/  HADD2.F32 R13, -RZ, R13.H1_H1 ;  /* 0x3000000dff0d7230 */ /* 0x000fc40000004100 */
[C---:B------:R-:W-:Y:S01]  /*7eb0*/  FMUL.FTZ R40, R21.reuse, R38 ;  /* 0x0000002615287220 */ /* 0x040fe20000410000 */
[----:B------:R-:W-:Y:S01]  /*7ec0*/  F2FP.F16.E4M3.UNPACK_B R28, R3.H1 ;  /* 0x00000003ff1c723e */ /* 0x000fe200030006ff */
[----:B------:R-:W-:Y:S01]  /*7ed0*/  FMUL.FTZ R21, R21, R36 ;  /* 0x0000002415157220 */ /* 0x000fe20000410000 */
[C---:B------:R-:W-:Y:S01]  /*7ee0*/  FFMA.FTZ R39, R20.reuse, R33, -R39 ;  /* 0x0000002114277223 */ /* 0x040fe20000010827 */
[----:B------:R-:W-:Y:S01]  /*7ef0*/  FFMA.FTZ R41, R20, R35, R41 ;  /* 0x0000002314297223 */ /* 0x000fe20000010029 */
[----:B------:R-:W-:Y:S02]  /*7f00*/  HADD2.F32 R35, -RZ, R37.H0_H0 ;  /* 0x20000025ff237230 */ /* 0x000fe40000004100 */
[C---:B------:R-:W-:Y:S01]  /*7f10*/  FFMA.FTZ R38, R13.reuse, R38, R21 ;  /* 0x000000260d267223 */ /* 0x040fe20000010015 */
[----:B------:R-:W-:Y:S02]  /*7f20*/  HADD2.F32 R20, -RZ, R26.H0_H0 ;  /* 0x2000001aff147230 */ /* 0x000fe40000004100 */
[----:B------:R-:W-:Y:S01]  /*7f30*/  FFMA.FTZ R40, R13, R36, -R40 ;  /* 0x000000240d287223 */ /* 0x000fe20000010828 */
[--C-:B------:R-:W-:Y:S01]  /*7f40*/  HADD2.F32 R21, -RZ, R28.reuse.H0_H0 ;  /* 0x2000001cff157230 */ /* 0x100fe20000004100 */
[----:B------:R-:W-:Y:S01]  /*7f50*/  F2FP.F16.E4M3.UNPACK_B R3, R3 ;  /* 0x00000003ff03723e */ /* 0x000fe200020006ff */
[----:B------:R-:W-:-:S02]  /*7f60*/  HADD2.F32 R33, -RZ, R28.H1_H1 ;  /* 0x3000001cff217230 */ /* 0x000fc40000004100 */
[C---:B------:R-:W-:Y:S01]  /*7f70*/  FMUL.FTZ R28, R20.reuse, R35 ;  /* 0x00000023141c7220 */ /* 0x040fe20000410000 */
[----:B------:R-:W-:Y:S02]  /*7f80*/  HADD2.F32 R13, -RZ, R14.H0_H0 ;  /* 0x2000000eff0d7230 */ /* 0x000fe40000004100 */
[----:B------:R-:W-:Y:S01]  /*7f90*/  FMUL.FTZ R20, R20, R21 ;  /* 0x0000001514147220 */ /* 0x000fe20000410000 */
[----:B------:R-:W-:Y:S01]  /*7fa0*/  HADD2.F32 R37, -RZ, R37.H1_H1 ;  /* 0x30000025ff257230 */ /* 0x000fe20000004100 */
[----:B------:R-:W-:Y:S01]  /*7fb0*/  F2FP.SATFINITE.E4M3.F32.PACK_AB_MERGE_C R44, R44, R45, RZ ;  /* 0x0000002d2c2c723e */ /* 0x000fe200048070ff */
[----:B------:R-:W-:Y:S02]  /*7fc0*/  HADD2.F32 R26, -RZ, R26.H1_H1 ;  /* 0x3000001aff1a7230 */ /* 0x000fe40000004100 */
        /* <DEDUP_REMOVED lines=38> */
.L_x_12681:
[----:B------:R-:W-:Y:S05]  /*8230*/  BSYNC B0 ;  /* 0x0000000000007941 */ /* 0x000fea0003800000 */
.L_x_12674:
        /* <DEDUP_REMOVED lines=8> */
.L_x_12671:
[----:B------:R-:W-:-:S13]  /*82c0*/  ISETP.NE.AND P1, PT, R157, 0x3, PT ;  /* 0x000000039d00780c */ /* 0x000fda0003f25270 */
[----:B------:R-:W-:Y:S05]  /*82d0*/  @!P1 BRA `(.L_x_12689) ;  /* 0x0000000000049947 */ /* 0x000fea0003800000 */
[----:B------:R-:W-:Y:S01]  /*82e0*/  BPT.TRAP 0x1 ;  /* 0x000000040000795c */ /* 0x000fe20000300000 */
.L_x_12689:
[----:B0-2---:R-:W-:Y:S01]  /*82f0*/  IMAD R0, R22, 0x8, R16 ;  /* 0x0000000816007824 */ /* 0x005fe200078e0210 */
[----:B-----5:R-:W-:-:S04]  /*8300*/  SHF.L.U32 R5, R23, 0x1f, RZ ;  /* 0x0000001f17057819 */ /* 0x020fc800000006ff */
[----:B------:R0:W2:Y:S01]  /*8310*/  SYNCS.PHASECHK.TRANS64.TRYWAIT P0, [R0+URZ+0x13230], R5 ;  /* 0x01323005000075a7 */ /* 0x0000a2000800017f */
[----:B------:R-:W-:Y:S05]  /*8320*/  @!P1 BRA `(.L_x_12690) ;  /* 0x0000000000049947 */ /* 0x000fea0003800000 */
[----:B------:R-:W-:Y:S01]  /*8330*/  BPT.TRAP 0x1 ;  /* 0x000000040000795c */ /* 0x000fe20000300000 */
.L_x_12690:
[----:B-1----:R-:W3:Y:S02]  /*8340*/  S2R R3, SR_TID.X ;  /* 0x0000000000037919 */ /* 0x002ee40000002100 */
[----:B---3--:R-:W-:Y:S01]  /*8350*/  LOP3.LUT R4, R3, 0x7f, RZ, 0xc0, !PT ;  /* 0x0000007f03047812 */ /* 0x008fe200078ec0ff */
[----:B------:R-:W-:-:S03]  /*8360*/  VIADD R3, R16, 0xe000 ;  /* 0x0000e00010037836 */ /* 0x000fc60000000000 */
[----:B------:R-:W-:Y:S02]  /*8370*/  ISETP.NE.AND P2, PT, R4, RZ, PT ;  /* 0x000000ff0400720c */ /* 0x000fe40003f45270 */
[----:B------:R-:W-:-:S04]  /*8380*/  SHF.R.U32.HI R3, RZ, 0x4, R3 ;  /* 0x00000004ff037819 */ /* 0x000fc80000011603 */
[----:B------:R-:W-:Y:S01]  /*8390*/  LOP3.LUT R3, R3, 0x3fff, RZ, 0xc0, !PT ;  /* 0x00003fff03037812 */ /* 0x000fe200078ec0ff */
[----:B--2---:R-:W-:Y:S06]  /*83a0*/  @P0 BRA `(.L_x_12691) ;  /* 0x0000000000080947 */ /* 0x004fec0003800000 */
[----:B------:R-:W1:Y:S02]  /*83b0*/  SYNCS.PHASECHK.TRANS64.TRYWAIT P0, [R0+URZ+0x13230], R5 ;  /* 0x01323005000075a7 */ /* 0x000e64000800017f */
[----:B-1----:R-:W-:Y:S05]  /*83c0*/  @!P0 BRA `(.L_x_12692) ;  /* 0x0000012c005c8947 */ /* 0x002fea0003800000 */
.L_x_12691:
[----:B------:R-:W-:Y:S01]  /*83d0*/  LOP3.LUT R3, R3, 0x10000, RZ, 0xfc, !PT ;  /* 0x0001000003037812 */ /* 0x000fe200078efcff */
[----:B------:R-:W-:Y:S05]  /*83e0*/  WARPSYNC.ALL ;  /* 0x0000000000007948 */ /* 0x000fea0003800000 */
[----:B------:R-:W-:Y:S01]  /*83f0*/  STL [R1+0x18], R3 ;  /* 0x0000180301007387 */ /* 0x000fe20000100800 */
[----:B------:R-:W-:Y:S01]  /*8400*/  IMAD R8, R22, 0x280, R3 ;  /* 0x0000028016087824 */ /* 0x000fe200078e0203 */
[----:B------:R-:W-:Y:S01]  /*8410*/  LOP3.LUT R4, R29, 0x10000, RZ, 0xfc, !PT ;  /* 0x000100001d047812 */ /* 0x000fe200078efcff */
[----:B------:R-:W-:Y:S01]  /*8420*/  IMAD.MOV.U32 R9, RZ, RZ, -0x7fffffe0 ;  /* 0x80000020ff097424 */ /* 0x000fe200078e00ff */
[----:B------:R-:W2:Y:S01]  /*8430*/  LDL R107, [R1+0x3c] ;  /* 0x00003c00016b7983 */ /* 0x000ea20000100800 */
[----:B01----:R-:W-:Y:S01]  /*8440*/  IMAD.MOV.U32 R5, RZ, RZ, -0x7fffffe0 ;  /* 0x80000020ff057424 */ /* 0x003fe200078e00ff */
[----:B------:R-:W-:Y:S01]  /*8450*/  R2UR UR6, R8 ;  /* 0x00000000080672ca */ /* 0x000fe200000e0000 */
[----:B------:R-:W-:Y:S01]  /*8460*/  WARPGROUP.ARRIVE ;  /* 0x00000000000079c5 */ /* 0x000fe20000000000 */
[----:B------:R-:W-:Y:S01]  /*8470*/  R2UR UR7, R9 ;  /* 0x00000000090772ca */ /* 0x000fe200000e0000 */
[----:B------:R-:W-:Y:S01]  /*8480*/  IMAD.MOV.U32 R7, RZ, RZ, -0x7fffffe0 ;  /* 0x80000020ff077424 */ /* 0x000fe200078e00ff */
[----:B------:R-:W-:Y:S01]  /*8490*/  R2UR UR4, R4 ;  /* 0x00000000040472ca */ /* 0x000fe200000e0000 */
[C---:B------:R-:W-:Y:S01]  /*84a0*/  VIADD R10, R8.reuse, 0x100 ;  /* 0x00000100080a7836 */ /* 0x040fe20000000000 */
[----:B------:R-:W-:Y:S01]  /*84b0*/  R2UR UR5, R5 ;  /* 0x00000000050572ca */ /* 0x000fe200000e0000 */
[----:B------:R-:W-:Y:S01]  /*84c0*/  IMAD.MOV.U32 R11, RZ, RZ, -0x7fffffe0 ;  /* 0x80000020ff0b7424 */ /* 0x000fe200078e00ff */
[----:B------:R-:W-:Y:S01]  /*84d0*/  IADD3 R6, R8, 0x80, RZ ;  /* 0x0000008008067810 */ /* 0x000fe20007ffe0ff */
[----:B------:R-:W2:Y:S01]  /*84e0*/  LDL R110, [R1+0x28] ;  /* 0x00002800016e7983 */ /* 0x000ea20000100800 */
[----:B------:R-:W-:-:S03]  /*84f0*/  R2UR UR8, R4 ;  /* 0x00000000040872ca */ /* 0x000fc600000e0000 */
[----:B------:R-:W3:Y:S01]  /*8500*/  LDL R106, [R1+0x24] ;  /* 0x00002400016a7983 */ /* 0x000ee20000100800 */
[----:B------:R-:W-:-:S03]  /*8510*/  R2UR UR9, R5 ;  /* 0x00000000050972ca */ /* 0x000fc600000e0000 */
[----:B------:R-:W5:Y:S01]  /*8520*/  LDL R105, [R1+0x38] ;  /* 0x0000380001697983 */ /* 0x000f620000100800 */
[----:B------:R-:W-:Y:S01]  /*8530*/  R2UR UR12, R4 ;  /* 0x00000000040c72ca */ /* 0x000fe200000e0000 */
[----:B------:R-:W-:Y:S01]  /*8540*/  QGMMA.64x32x32.F32.E4M3.E4M3 R88, gdesc[UR4], RZ, !UPT, gsb0 ;  /* 0x00600000045879f3 */ /* 0x000fe2000c0008ff */
[----:B------:R-:W-:Y:S01]  /*8550*/  R2UR UR6, R6 ;  /* 0x00000000060672ca */ /* 0x000fe200000e0000 */
[----:B------:R-:W5:Y:S01]  /*8560*/  LDL R108, [R1+0x20] ;  /* 0x00002000016c7983 */ /* 0x000f620000100800 */
[----:B------:R-:W-:Y:S01]  /*8570*/  R2UR UR7, R7 ;  /* 0x00000000070772ca */ /* 0x000fe200000e0000 */
[----:B------:R-:W-:Y:S01]  /*8580*/  VIADD R12, R8, 0x2 ;  /* 0x00000002080c7836 */ /* 0x000fe20000000000 */
[----:B------:R-:W-:Y:S01]  /*8590*/  R2UR UR4, R4 ;  /* 0x00000000040472ca */ /* 0x000fe200000e0000 */
[----:B------:R-:W-:Y:S01]  /*85a0*/  IMAD.MOV.U32 R13, RZ, RZ, -0x7fffffe0 ;  /* 0x80000020ff0d7424 */ /* 0x000fe200078e00ff */
[----:B------:R-:W-:Y:S01]  /*85b0*/  R2UR UR5, R5 ;  /* 0x00000000050572ca */ /* 0x000fe200000e0000 */
[----:B------:R-:W0:Y:S01]  /*85c0*/  LDC R9, c[0x0][0x448] ;  /* 0x00011200ff097b82 */ /* 0x000e220000000800 */
[----:B------:R-:W-:Y:S01]  /*85d0*/  @!P2 VIADD R0, R0, 0x13240 ;  /* 0x000132400000a836 */ /* 0x000fe20000000000 */
[----:B------:R-:W-:Y:S01]  /*85e0*/  ULDC UR36, c[0x0][0x988] ;  /* 0x0002620000247ab9 */ /* 0x000fe20000000800 */
[----:B------:R-:W-:Y:S01]  /*85f0*/  ULDC UR37, c[0x0][0x988] ;  /* 0x0002620000257ab9 */ /* 0x000fe20000000800 */
[----:B------:R-:W-:-:S02]  /*8600*/  WARPGROUP.DEPBAR.LE gsb0, 0x0 ;  /* 0x00008000000079c5 */ /* 0x000fc40000010000 */
[----:B------:R-:W-:-:S06]  /*8610*/  WARPGROUP.ARRIVE ;  /* 0x00000000000079c5 */ /* 0x000fcc0000000000 */
[----:B------:R-:W-:Y:S01]  /*8620*/  QGMMA.64x32x32.F32.E4M3.E4M3 R72, gdesc[UR4], RZ, !UPT, gsb0 ;  /* 0x00600000044879f3 */ /* 0x000fe2000c0008ff */
[----:B------:R-:W-:Y:S02]  /*8630*/  R2UR UR10, R10 ;  /* 0x000000000a0a72ca */ /* 0x000fe400000e0000 */
[----:B------:R-:W-:Y:S01]  /*8640*/  R2UR UR11, R11 ;  /* 0x000000000b0b72ca */ /* 0x000fe200000e0000 */
[----:B------:R-:W-:Y:S01]  /*8650*/  VIADD R6, R8, 0x180 ;  /* 0x0000018008067836 */ /* 0x000fe20000000000 */
[----:B------:R-:W-:Y:S02]  /*8660*/  WARPGROUP.DEPBAR.LE gsb0, 0x0 ;  /* 0x00008000000079c5 */ /* 0x000fe40000010000 */
[----:B------:R-:W-:-:S09]  /*8670*/  WARPGROUP.ARRIVE ;  /* 0x00000000000079c5 */ /* 0x000fd20000000000 */
[----:B------:R-:W-:Y:S01]  /*8680*/  QGMMA.64x32x32.F32.E4M3.E4M3 R56, gdesc[UR8], RZ, !UPT, gsb0 ;  /* 0x00600000083879f3 */ /* 0x000fe2000c0008ff */
[----:B------:R-:W-:Y:S01]  /*8690*/  IMAD.MOV.U32 R7, RZ, RZ, -0x7fffffe0 ;  /* 0x80000020ff077424 */ /* 0x000fe200078e00ff */
        /* <DEDUP_REMOVED lines=42> */
[----:B0-----:R-:W-:Y:S01]  /*8940*/  ISETP.NE.AND P0, PT, R9, 0x1, PT ;  /* 0x000000010900780c */ /* 0x001fe20003f05270 */
[----:B------:R-:W-:Y:S02]  /*8950*/  VIADD R10, R8, 0x182 ;  /* 0x00000182080a7836 */ /* 0x000fe40000000000 */
[----:B------:R-:W-:Y:S01]  /*8960*/  IMAD.MOV.U32 R11, RZ, RZ, -0x7fffffe0 ;  /* 0x80000020ff0b7424 */ /* 0x000fe200078e00ff */
[----:B------:R-:W-:Y:S02]  /*8970*/  R2UR UR4, R6 ;  /* 0x00000000060472ca */ /* 0x000fe400000e0000 */
[----:B------:R-:W-:Y:S02]  /*8980*/  R2UR UR6, R10 ;  /* 0x000000000a0672ca */ /* 0x000fe400000e0000 */
[----:B------:R-:W-:Y:S02]  /*8990*/  R2UR UR7, R11 ;  /* 0x000000000b0772ca */ /* 0x000fe400000e0000 */
[----:B------:R-:W-:-:S03]  /*89a0*/  R2UR UR5, R7 ;  /* 0x00000000070572ca */ /* 0x000fc600000e0000 */
[----:B------:R-:W0:Y:S01]  /*89b0*/  @P0 LDC R9, c[0x0][0x44c] ;  /* 0x00011300ff090b82 */ /* 0x000e220000000800 */
[C---:B----4-:R-:W-:Y:S01]  /*89c0*/  FMUL.FTZ R14, R2.reuse, R93 ;  /* 0x0000005d020e7220 */ /* 0x050fe20000410000 */
[----:B------:R-:W-:-:S06]  /*89d0*/  FMUL.FTZ R93, R2, R98 ;  /* 0x00000062025d7220 */ /* 0x000fcc0000410000 */
[----:B------:R-:W1:Y:S01]  /*89e0*/  @P0 LDC R98, c[0x0][0x450] ;  /* 0x00011400ff620b82 */ /* 0x000e620000000800 */
[----:B------:R-:W-:Y:S02]  /*89f0*/  WARPGROUP.DEPBAR.LE gsb0, 0x0 ;  /* 0x00008000000079c5 */ /* 0x000fe40000010000 */
[----:B------:R-:W-:-:S06]  /*8a00*/  WARPGROUP.ARRIVE ;  /* 0x00000000000079c5 */ /* 0x000fcc0000000000 */
[----:B------:R-:W-:Y:S01]  /*8a10*/  QGMMA.64x32x32.F32.E4M3.E4M3 R40, gdesc[UR4], R40, gsb0 ;  /* 0x00600000042879f3 */ /* 0x000fe20008000828 */
[----:B------:R-:W-:Y:S01]  /*8a20*/  FMUL.FTZ R11, R2, R68 ;  /* 0x00000044020b7220 */ /* 0x000fe20000410000 */
[----:B--2---:R-:W-:-:S04]  /*8a30*/  IMAD.IADD R68, R107, 0x1, R110 ;  /* 0x000000016b447824 */ /* 0x004fc800078e026e */
[----:B0-----:R-:W-:-:S05]  /*8a40*/  @P0 IMAD.HI.U32 R9, R68, R9, RZ ;  /* 0x0000000944090227 */ /* 0x001fca00078e00ff */
[----:B-1----:R-:W-:-:S05]  /*8a50*/  @P0 SHF.R.U32.HI R68, RZ, R98, R9 ;  /* 0x00000062ff440219 */ /* 0x002fca0000011609 */
[----:B------:R-:W0:Y:S01]  /*8a60*/  SHFL.IDX PT, R98, R68, 0x1, 0x1c1f ;  /* 0x003c1f0044627f89 */ /* 0x000e2200000e0000 */
[C---:B------:R-:W-:Y:S01]  /*8a70*/  FMUL.FTZ R20, R2.reuse, R97 ;  /* 0x0000006102147220 */ /* 0x040fe20000410000 */
[C---:B------:R-:W-:Y:S01]  /*8a80*/  FMUL.FTZ R12, R2.reuse, R89 ;  /* 0x00000059020c7220 */ /* 0x040fe20000410000 */
[----:B------:R-:W-:Y:S02]  /*8a90*/  IMAD.MOV.U32 R97, RZ, RZ, -0xa0 ;  /* 0xffffff60ff617424 */ /* 0x000fe400078e00ff */
[C---:B------:R-:W-:Y:S01]  /*8aa0*/  FMUL.FTZ R89, R2.reuse, R90 ;  /* 0x0000005a02597220 */ /* 0x040fe20000410000 */
[----:B------:R-:W-:Y:S01]  /*8ab0*/  FMUL.FTZ R90, R2, R91 ;  /* 0x0000005b025a7220 */ /* 0x000fe20000410000 */
[----:B---3--:R-:W-:Y:S02]  /*8ac0*/  IMAD R9, R104, -0xa0, R106 ;  /* 0xffffff6068097824 */ /* 0x008fe400078e026a */
[----:B------:R-:W-:Y:S01]  /*8ad0*/  FMUL.FTZ R10, R2, R65 ;  /* 0x00000041020a7220 */ /* 0x000fe20000410000 */
[----:B------:R-:W-:-:S02]  /*8ae0*/  IMAD R97, R104, R97, 0xa1 ;  /* 0x000000a168617424 */ /* 0x000fc400078e0261 */
[C---:B------:R-:W-:Y:S01]  /*8af0*/  FMUL.FTZ R91, R2.reuse, R94 ;  /* 0x0000005e025b7220 */ /* 0x040fe20000410000 */
[C---:B------:R-:W-:Y:S01]  /*8b00*/  FMUL.FTZ R65, R2.reuse, R69 ;  /* 0x0000004502417220 */ /* 0x040fe20000410000 */
[C---:B------:R-:W-:Y:S01]  /*8b10*/  FMUL.FTZ R69, R2.reuse, R70 ;  /* 0x0000004602457220 */ /* 0x040fe20000410000 */
[C---:B------:R-:W-:Y:S01]  /*8b20*/  FMUL.FTZ R13, R2.reuse, R92 ;  /* 0x0000005c020d7220 */ /* 0x040fe20000410000 */
[----:B------:R-:W1:Y:S01]  /*8b30*/  MUFU.TANH R89, R89 ;  /* 0x0000005900597308 */ /* 0x000e620000002400 */
[----:B------:R-:W-:Y:S02]  /*8b40*/  VIADD R9, R9, 0xa0 ;  /* 0x000000a009097836 */ /* 0x000fe40000000000 */
[----:B------:R-:W-:Y:S01]  /*8b50*/  FMUL.FTZ R92, R2, R95 ;  /* 0x0000005f025c7220 */ /* 0x000fe20000410000 */
[----:B-----5:R-:W-:-:S04]  /*8b60*/  IMAD R70, R105, -0x2, R97 ;  /* 0xfffffffe69467824 */ /* 0x020fc800078e0261 */
[----:B------:R-:W2:Y:S01]  /*8b70*/  MUFU.TANH R90, R90 ;  /* 0x0000005a005a7308 */ /* 0x000ea20000002400 */
[----:B------:R-:W-:Y:S01]  /*8b80*/  IMAD R97, R105, -0x2, R9 ;  /* 0xfffffffe69617824 */ /* 0x000fe200078e0209 */
[----:B------:R-:W-:-:S06]  /*8b90*/  IADD3 R70, -R108, R70, R106 ;  /* 0x000000466c467210 */ /* 0x000fcc0007ffe16a */
[----:B------:R-:W3:Y:S01]  /*8ba0*/  MUFU.TANH R91, R91 ;  /* 0x0000005b005b7308 */ /* 0x000ee20000002400 */
[----:B0-----:R-:W-:Y:S01]  /*8bb0*/  VIADDMNMX R98, R98, R70, R97, PT ;  /* 0x0000004662627246 */ /* 0x001fe20003800161 */
[----:B------:R-:W-:-:S06]  /*8bc0*/  FMUL.FTZ R94, R2, R99 ;  /* 0x00000063025e7220 */ /* 0x000fcc0000410000 */
[----:B------:R-:W0:Y:S01]  /*8bd0*/  MUFU.TANH R92, R92 ;  /* 0x0000005c005c7308 */ /* 0x000e220000002400 */
[----:B------:R-:W-:Y:S01]  /*8be0*/  ISETP.GT.AND P5, PT, R98, RZ, PT ;  /* 0x000000ff6200720c */ /* 0x000fe20003fa4270 */
[----:B------:R-:W-:Y:S01]  /*8bf0*/  FMUL.FTZ R95, R2, R102 ;  /* 0x00000066025f7220 */ /* 0x000fe20000410000 */
[----:B------:R-:W-:Y:S01]  /*8c00*/  ISETP.GT.AND P6, PT, R98, 0x1, PT ;  /* 0x000000016200780c */ /* 0x000fe20003fc4270 */
[----:B------:R-:W-:-:S04]  /*8c10*/  VIADD R8, R8, 0x202 ;  /* 0x0000020208087836 */ /* 0x000fc80000000000 */
[----:B------:R-:W4:Y:S01]  /*8c20*/  MUFU.TANH R93, R93 ;  /* 0x0000005d005d7308 */ /* 0x000f220000002400 */
[----:B------:R-:W-:Y:S01]  /*8c30*/  FMUL.FTZ R15, R2, R96 ;  /* 0x00000060020f7220 */ /* 0x000fe20000410000 */
[----:B------:R-:W-:Y:S01]  /*8c40*/  ISETP.GT.AND P3, PT, R98, 0x8, PT ;  /* 0x000000086200780c */ /* 0x000fe20003f64270 */
[----:B------:R-:W-:Y:S01]  /*8c50*/  FMUL.FTZ R96, R2, R103 ;  /* 0x0000006702607220 */ /* 0x000fe20000410000 */
[----:B-1----:R-:W-:Y:S02]  /*8c60*/  FSEL R89, R89, -INF , P5 ;  /* 0xff80000059597808 */ /* 0x002fe40002800000 */
[----:B--2---:R-:W-:Y:S02]  /*8c70*/  FSEL R90, R90, -INF , P6 ;  /* 0xff8000005a5a7808 */ /* 0x004fe40003000000 */
[----:B------:R-:W1:Y:S01]  /*8c80*/  MUFU.TANH R94, R94 ;  /* 0x0000005e005e7308 */ /* 0x000e620000002400 */
[----:B------:R-:W-:Y:S01]  /*8c90*/  MOV R9, 0x80000020 ;  /* 0x8000002000097802 */ /* 0x000fe20000000f00 */
[----:B------:R-:W-:-:S02]  /*8ca0*/  WARPGROUP.DEPBAR.LE gsb0, 0x0 ;  /* 0x00008000000079c5 */ /* 0x000fc40000010000 */
[----:B------:R-:W-:Y:S01]  /*8cb0*/  R2UR UR6, R8 ;  /* 0x00000000080672ca */ /* 0x000fe200000e0000 */
[----:B------:R-:W-:Y:S01]  /*8cc0*/  FMUL.FTZ R8, R2, R40 ;  /* 0x0000002802087220 */ /* 0x000fe20000410000 */
[----:B------:R-:W-:Y:S02]  /*8cd0*/  ISETP.GT.AND P4, PT, R98, 0x9, PT ;  /* 0x000000096200780c */ /* 0x000fe40003f84270 */
[----:B------:R-:W2:Y:S01]  /*8ce0*/  MUFU.TANH R95, R95 ;  /* 0x0000005f005f7308 */ /* 0x000ea20000002400 */
[----:B---3--:R-:W-:Y:S01]  /*8cf0*/  FSEL R91, R91, -INF , P3 ;  /* 0xff8000005b5b7808 */ /* 0x008fe20001800000 */
[C---:B------:R-:W-:Y:S01]  /*8d00*/  FMUL.FTZ R74, R2.reuse, R74 ;  /* 0x0000004a024a7220 */ /* 0x040fe20000410000 */
[----:B------:R-:W-:Y:S02]  /*8d10*/  FMNMX.FTZ R40, R89, R90, !PT ;  /* 0x0000005a59287209 */ /* 0x000fe40007810000 */
[----:B------:R-:W-:Y:S01]  /*8d20*/  R2UR UR7, R9 ;  /* 0x00000000090772ca */ /* 0x000fe200000e0000 */
[----:B------:R-:W-:Y:S01]  /*8d30*/  FMUL.FTZ R9, R2, R41 ;  /* 0x0000002902097220 */ /* 0x000fe20000410000 */
[----:B0-----:R-:W-:Y:S01]  /*8d40*/  FSEL R41, R92, -INF , P4 ;  /* 0xff8000005c297808 */ /* 0x001fe20002000000 */
[----:B------:R-:W0:Y:S01]  /*8d50*/  MUFU.TANH R96, R96 ;  /* 0x0000006000607308 */ /* 0x000e220000002400 */
[----:B------:R-:W-:Y:S01]  /*8d60*/  ISETP.GT.AND P5, PT, R98, 0x10, PT ;  /* 0x000000106200780c */ /* 0x000fe20003fa4270 */
[C---:B------:R-:W-:Y:S01]  /*8d70*/  FMUL.FTZ R75, R2.reuse, R75 ;  /* 0x0000004b024b7220 */ /* 0x040fe20000410000 */
[----:B------:R-:W-:Y:S01]  /*8d80*/  FMNMX.FTZ R92, R91, R40, !PT ;  /* 0x000000285b5c7209 */ /* 0x000fe20007810000 */
[----:B------:R-:W-:Y:S01]  /*8d90*/  FMUL.FTZ R78, R2, R78 ;  /* 0x0000004e024e7220 */ /* 0x000fe20000410000 */
[----:B------:R-:W-:-:S02]  /*8da0*/  ISETP.GT.AND P3, PT, R98, 0x11, PT ;  /* 0x000000116200780c */ /* 0x000fc40003f64270 */
[----:B----4-:R-:W-:Y:S01]  /*8db0*/  FSEL R93, R93, -INF , P5 ;  /* 0xff8000005d5d7808 */ /* 0x010fe20002800000 */
[----:B------:R-:W3:Y:S01]  /*8dc0*/  MUFU.TANH R74, R74 ;  /* 0x0000004a004a7308 */ /* 0x000ee20000002400 */
[----:B------:R-:W-:Y:S01]  /*8dd0*/  FMNMX.FTZ R92, R41, R92, !PT ;  /* 0x0000005c295c7209 */ /* 0x000fe20007810000 */
[----:B------:R-:W-:Y:S01]  /*8de0*/  FMUL.FTZ R79, R2, R79 ;  /* 0x0000004f024f7220 */ /* 0x000fe20000410000 */
[----:B------:R-:W-:Y:S02]  /*8df0*/  ISETP.GT.AND P4, PT, R98, 0x18, PT ;  /* 0x000000186200780c */ /* 0x000fe40003f84270 */
[----:B-1----:R-:W-:Y:S02]  /*8e00*/  FSEL R99, R94, -INF , P3 ;  /* 0xff8000005e637808 */ /* 0x002fe40001800000 */
[----:B------:R-:W-:Y:S01]  /*8e10*/  FMNMX.FTZ R92, R93, R92, !PT ;  /* 0x0000005c5d5c7209 */ /* 0x000fe20007810000 */
[----:B------:R-:W1:Y:S01]  /*8e20*/  MUFU.TANH R75, R75 ;  /* 0x0000004b004b7308 */ /* 0x000e620000002400 */
[----:B------:R-:W-:-:S02]  /*8e30*/  R2UR UR4, R6 ;  /* 0x00000000060472ca */ /* 0x000fc400000e0000 */
[----:B------:R-:W-:Y:S01]  /*8e40*/  R2UR UR5, R7 ;  /* 0x00000000070572ca */ /* 0x000fe200000e0000 */
[----:B------:R-:W-:Y:S01]  /*8e50*/  FMUL.FTZ R82, R2, R82 ;  /* 0x0000005202527220 */ /* 0x000fe20000410000 */
[----:B------:R-:W-:Y:S02]  /*8e60*/  ISETP.GT.AND P3, PT, R98, 0x19, PT ;  /* 0x000000196200780c */ /* 0x000fe40003f64270 */
[----:B--2---:R-:W-:Y:S01]  /*8e70*/  FSEL R95, R95, -INF , P4 ;  /* 0xff8000005f5f7808 */ /* 0x004fe20002000000 */
[----:B------:R-:W2:Y:S01]  /*8e80*/  MUFU.TANH R78, R78 ;  /* 0x0000004e004e7308 */ /* 0x000ea20000002400 */
[----:B------:R-:W-:Y:S01]  /*8e90*/  FMNMX.FTZ R92, R99, R92, !PT ;  /* 0x0000005c635c7209 */ /* 0x000fe20007810000 */
[----:B------:R-:W-:Y:S01]  /*8ea0*/  FMUL.FTZ R111, R2, R43 ;  /* 0x0000002b026f7220 */ /* 0x000fe20000410000 */
[----:B------:R-:W-:Y:S01]  /*8eb0*/  ISETP.GT.AND P4, PT, R98, 0x20, PT ;  /* 0x000000206200780c */ /* 0x000fe20003f84270 */
[----:B------:R-:W-:Y:S01]  /*8ec0*/  FMUL.FTZ R83, R2, R83 ;  /* 0x0000005302537220 */ /* 0x000fe20000410000 */
[----:B0-----:R-:W-:Y:S01]  /*8ed0*/  FSEL R43, R96, -INF , P3 ;  /* 0xff800000602b7808 */ /* 0x001fe20001800000 */
[----:B------:R-:W-:Y:S01]  /*8ee0*/  WARPGROUP.ARRIVE ;  /* 0x00000000000079c5 */ /* 0x000fe20000000000 */
[----:B------:R-:W-:Y:S01]  /*8ef0*/  FMNMX.FTZ R92, R95, R92, !PT ;  /* 0x0000005c5f5c7209 */ /* 0x000fe20007810000 */
[----:B------:R-:W0:Y:S01]  /*8f00*/  MUFU.TANH R79, R79 ;  /* 0x0000004f004f7308 */ /* 0x000e220000002400 */
[C---:B------:R-:W-:Y:S01]  /*8f10*/  FMUL.FTZ R3, R2.reuse, R88 ;  /* 0x0000005802037220 */ /* 0x040fe20000410000 */
[----:B------:R-:W-:Y:S01]  /*8f20*/  FMUL.FTZ R88, R2, R101 ;  /* 0x0000006502587220 */ /* 0x000fe20000410000 */
[----:B------:R-:W-:Y:S01]  /*8f30*/  ISETP.GT.AND P3, PT, R98, 0x21, PT ;  /* 0x000000216200780c */ /* 0x000fe20003f64270 */
[----:B------:R-:W-:Y:S01]  /*8f40*/  FMUL.FTZ R86, R2, R86 ;  /* 0x0000005602567220 */ /* 0x000fe20000410000 */
[----:B---3--:R-:W-:Y:S01]  /*8f50*/  FSEL R101, R74, -INF , P4 ;  /* 0xff8000004a657808 */ /* 0x008fe20002000000 */
[----:B------:R-:W-:Y:S01]  /*8f60*/  QGMMA.64x32x32.F32.E4M3.E4M3 R24, gdesc[UR4], R24, gsb0 ;  /* 0x00600000041879f3 */ /* 0x000fe20008000818 */
[----:B------:R-:W-:Y:S01]  /*8f70*/  FMNMX.FTZ R92, R43, R92, !PT ;  /* 0x0000005c2b5c7209 */ /* 0x000fe20007810000 */
[----:B------:R-:W3:Y:S01]  /*8f80*/  MUFU.TANH R82, R82 ;  /* 0x0000005200527308 */ /* 0x000ee20000002400 */
[----:B------:R-:W-:Y:S01]  /*8f90*/  ISETP.GT.AND P4, PT, R98, 0x28, PT ;  /* 0x000000286200780c */ /* 0x000fe20003f84270 */
[C---:B------:R-:W-:Y:S01]  /*8fa0*/  FMUL.FTZ R87, R2.reuse, R87 ;  /* 0x0000005702577220 */ /* 0x040fe20000410000 */
[----:B-1----:R-:W-:Y:S01]  /*8fb0*/  FSEL R75, R75, -INF , P3 ;  /* 0xff8000004b4b7808 */ /* 0x002fe20001800000 */
[C---:B------:R-:W-:Y:S01]  /*8fc0*/  FMUL.FTZ R113, R2.reuse, R47 ;  /* 0x0000002f02717220 */ /* 0x040fe20000410000 */
[----:B------:R-:W-:Y:S01]  /*8fd0*/  FMNMX.FTZ R92, R101, R92, !PT ;  /* 0x0000005c655c7209 */ /* 0x000fe20007810000 */
[----:B------:R-:W-:-:S02]  /*8fe0*/  FMUL.FTZ R58, R2, R58 ;  /* 0x0000003a023a7220 */ /* 0x000fc40000410000 */
[----:B------:R-:W1:Y:S01]  /*8ff0*/  MUFU.TANH R83, R83 ;  /* 0x0000005300537308 */ /* 0x000e620000002400 */
[----:B------:R-:W-:Y:S01]  /*9000*/  ISETP.GT.AND P3, PT, R98, 0x29, PT ;  /* 0x000000296200780c */ /* 0x000fe20003f64270 */
[----:B------:R-:W-:Y:S01]  /*9010*/  FMUL.FTZ R59, R2, R59 ;  /* 0x0000003b023b7220 */ /* 0x000fe20000410000 */
[----:B--2---:R-:W-:Y:S01]  /*9020*/  FSEL R47, R78, -INF , P4 ;  /* 0xff8000004e2f7808 */ /* 0x004fe20002000000 */
[C---:B------:R-:W-:Y:S01]  /*9030*/  FMUL.FTZ R62, R2.reuse, R62 ;  /* 0x0000003e023e7220 */ /* 0x040fe20000410000 */
[----:B------:R-:W-:Y:S01]  /*9040*/  FMNMX.FTZ R92, R75, R92, !PT ;  /* 0x0000005c4b5c7209 */ /* 0x000fe20007810000 */
[----:B------:R-:W-:Y:S02]  /*9050*/  FMUL.FTZ R63, R2, R63 ;  /* 0x0000003f023f7220 */ /* 0x000fe40000410000 */
[----:B------:R-:W2:Y:S01]  /*9060*/  MUFU.TANH R86, R86 ;  /* 0x0000005600567308 */ /* 0x000ea20000002400 */
[----:B------:R-:W-:Y:S01]  /*9070*/  ISETP.GT.AND P4, PT, R98, 0x30, PT ;  /* 0x000000306200780c */ /* 0x000fe20003f84270 */
[C---:B------:R-:W-:Y:S01]  /*9080*/  FMUL.FTZ R115, R2.reuse, R51 ;  /* 0x0000003302737220 */ /* 0x040fe20000410000 */
[----:B0-----:R-:W-:Y:S01]  /*9090*/  FSEL R79, R79, -INF , P3 ;  /* 0xff8000004f4f7808 */ /* 0x001fe20001800000 */
[C---:B------:R-:W-:Y:S01]  /*90a0*/  FMUL.FTZ R66, R2.reuse, R66 ;  /* 0x0000004202427220 */ /* 0x040fe20000410000 */
[----:B------:R-:W-:Y:S01]  /*90b0*/  FMNMX.FTZ R92, R47, R92, !PT ;  /* 0x0000005c2f5c7209 */ /* 0x000fe20007810000 */
[C---:B------:R-:W-:Y:S01]  /*90c0*/  FMUL.FTZ R67, R2.reuse, R67 ;  /* 0x0000004302437220 */ /* 0x040fe20000410000 */
[----:B------:R-:W-:Y:S01]  /*90d0*/  FMUL.FTZ R71, R2, R71 ;  /* 0x0000004702477220 */ /* 0x000fe20000410000 */
[----:B------:R-:W0:Y:S01]  /*90e0*/  MUFU.TANH R87, R87 ;  /* 0x0000005700577308 */ /* 0x000e220000002400 */
[----:B------:R-:W-:Y:S01]  /*90f0*/  ISETP.GT.AND P3, PT, R98, 0x31, PT ;  /* 0x000000316200780c */ /* 0x000fe20003f64270 */
[----:B------:R-:W-:Y:S01]  /*9100*/  FMUL.FTZ R40, R2, R42 ;  /* 0x0000002a02287220 */ /* 0x000fe20000410000 */
[----:B---3--:R-:W-:-:S05]  /*9110*/  FSEL R103, R82, -INF , P4 ;  /* 0xff80000052677808 */ /* 0x008fca0002000000 */
[----:B------:R-:W-:Y:S01]  /*9120*/  MUFU.TANH R69, R69 ;  /* 0x0000004500457308 */ /* 0x000fe20000002400 */
[----:B------:R-:W-:Y:S01]  /*9130*/  FMNMX.FTZ R92, R79, R92, !PT ;  /* 0x0000005c4f5c7209 */ /* 0x000fe20007810000 */
[----:B------:R-:W-:Y:S01]  /*9140*/  FMUL.FTZ R117, R2, R50 ;  /* 0x0000003202757220 */ /* 0x000fe20000410000 */
[----:B------:R-:W-:Y:S01]  /*9150*/  ISETP.GT.AND P4, PT, R98, 0x38, PT ;  /* 0x000000386200780c */ /* 0x000fe20003f84270 */
[----:B------:R-:W-:Y:S01]  /*9160*/  FMUL.FTZ R119, R2, R54 ;  /* 0x0000003602777220 */ /* 0x000fe20000410000 */
[----:B------:R-:W-:Y:S01]  /*9170*/  SHFL.IDX PT, R68, R68, RZ, 0x1c1f ;  /* 0x001c1fff44447589 */ /* 0x000fe200000e0000 */
[----:B------:R-:W-:Y:S02]  /*9180*/  ULDC UR4, c[0x0][0x988] ;  /* 0x0002620000047ab9 */ /* 0x000fe40000000800 */
[----:B------:R-:W3:Y:S01]  /*9190*/  MUFU.TANH R58, R58 ;  /* 0x0000003a003a7308 */ /* 0x000ee20000002400 */
[----:B-1----:R-:W-:Y:S02]  /*91a0*/  FSEL R83, R83, -INF , P3 ;  /* 0xff80000053537808 */ /* 0x002fe40001800000 */
[----:B------:R-:W-:-:S05]  /*91b0*/  FMNMX.FTZ R92, R103, R92, !PT ;  /* 0x0000005c675c7209 */ /* 0x000fca0007810000 */
        /* <DEDUP_REMOVED lines=17> */
[C---:B------:R-:W-:Y:S01]  /*92d0*/  FMUL.FTZ R42, R2.reuse, R46 ;  /* 0x0000002e022a7220 */ /* 0x040fe20000410000 */
[----:B------:R-:W-:Y:S01]  /*92e0*/  FMUL.FTZ R46, R2, R55 ;  /* 0x00000037022e7220 */ /* 0x000fe20000410000 */
[----:B------:R-:W-:Y:S02]  /*92f0*/  ISETP.GT.AND P3, PT, R98, 0x49, PT ;  /* 0x000000496200780c */ /* 0x000fe40003f64270 */
[----:B--2---:R-:W-:Y:S02]  /*9300*/  FSEL R55, R62, -INF , P4 ;  /* 0xff8000003e377808 */ /* 0x004fe40002000000 */
[----:B------:R-:W-:Y:S01]  /*9310*/  FMNMX.FTZ R92, R107, R92, !PT ;  /* 0x0000005c6b5c7209 */ /* 0x000fe20007810000 */
[----:B------:R-:W2:Y:S01]  /*9320*/  MUFU.TANH R71, R71 ;  /* 0x0000004700477308 */ /* 0x000ea20000002400 */
[----:B------:R-:W-:Y:S02]  /*9330*/  ISETP.GT.AND P4, PT, R98, 0x50, PT ;  /* 0x000000506200780c */ /* 0x000fe40003f84270 */
[----:B0-----:R-:W-:-:S02]  /*9340*/  FSEL R63, R63, -INF , P3 ;  /* 0xff8000003f3f7808 */ /* 0x001fc40001800000 */
[----:B------:R-:W-:Y:S02]  /*9350*/  FMNMX.FTZ R92, R55, R92, !PT ;  /* 0x0000005c375c7209 */ /* 0x000fe40007810000 */
[----:B------:R-:W-:Y:S01]  /*9360*/  ISETP.GT.AND P3, PT, R98, 0x51, PT ;  /* 0x000000516200780c */ /* 0x000fe20003f64270 */
[----:B------:R-:W0:Y:S01]  /*9370*/  MUFU.TANH R40, R40 ;  /* 0x0000002800287308 */ /* 0x000e220000002400 */
[----:B---3--:R-:W-:Y:S02]  /*9380*/  FSEL R109, R66, -INF , P4 ;  /* 0xff800000426d7808 */ /* 0x008fe40002000000 */
[----:B------:R-:W-:Y:S02]  /*9390*/  FMNMX.FTZ R92, R63, R92, !PT ;  /* 0x0000005c3f5c7209 */ /* 0x000fe40007810000 */
[----:B------:R-:W-:Y:S02]  /*93a0*/  ISETP.GT.AND P4, PT, R98, 0x58, PT ;  /* 0x000000586200780c */ /* 0x000fe40003f84270 */
[----:B-1----:R-:W-:Y:S01]  /*93b0*/  FSEL R67, R67, -INF , P3 ;  /* 0xff80000043437808 */ /* 0x002fe20001800000 */
[----:B------:R-:W1:Y:S01]  /*93c0*/  MUFU.TANH R111, R111 ;  /* 0x0000006f006f7308 */ /* 0x000e620000002400 */
[----:B------:R-:W-:-:S02]  /*93d0*/  FMNMX.FTZ R92, R109, R92, !PT ;  /* 0x0000005c6d5c7209 */ /* 0x000fc40007810000 */
[C---:B------:R-:W-:Y:S02]  /*93e0*/  ISETP.GT.AND P3, PT, R98.reuse, 0x59, PT ;  /* 0x000000596200780c */ /* 0x040fe40003f64270 */
[----:B------:R-:W-:Y:S02]  /*93f0*/  FSEL R69, R69, -INF , P4 ;  /* 0xff80000045457808 */ /* 0x000fe40002000000 */
[----:B------:R-:W-:Y:S01]  /*9400*/  FMNMX.FTZ R92, R67, R92, !PT ;  /* 0x0000005c435c7209 */ /* 0x000fe20007810000 */
[----:B------:R-:W3:Y:S01]  /*9410*/  MUFU.TANH R42, R42 ;  /* 0x0000002a002a7308 */ /* 0x000ee20000002400 */
[----:B------:R-:W-:Y:S02]  /*9420*/  ISETP.GT.AND P4, PT, R98, 0x60, PT ;  /* 0x000000606200780c */ /* 0x000fe40003f84270 */
[----:B--2---:R-:W-:Y:S02]  /*9430*/  FSEL R71, R71, -INF , P3 ;  /* 0xff80000047477808 */ /* 0x004fe40001800000 */
[----:B------:R-:W-:-:S03]  /*9440*/  FMNMX.FTZ R92, R69, R92, !PT ;  /* 0x0000005c455c7209 */ /* 0x000fc60007810000 */
[----:B------:R-:W2:Y:S01]  /*9450*/  MUFU.TANH R113, R113 ;  /* 0x0000007100717308 */ /* 0x000ea20000002400 */
[----:B------:R-:W-:Y:S02]  /*9460*/  WARPGROUP.DEPBAR.LE gsb0, 0x0 ;  /* 0x00008000000079c5 */ /* 0x000fe40000010000 */
[----:B------:R-:W-:Y:S01]  /*9470*/  FMUL.FTZ R121, R2, R27 ;  /* 0x0000001b02797220 */ /* 0x000fe20000410000 */
[----:B------:R-:W-:Y:S02]  /*9480*/  ISETP.GT.AND P3, PT, R98, 0x61, PT ;  /* 0x000000616200780c */ /* 0x000fe40003f64270 */
[----:B0-----:R-:W-:Y:S02]  /*9490*/  FSEL R27, R40, -INF , P4 ;  /* 0xff800000281b7808 */ /* 0x001fe40002000000 */
[----:B------:R-:W0:Y:S01]  /*94a0*/  MUFU.TANH R117, R117 ;  /* 0x0000007500757308 */ /* 0x000e220000002400 */
[----:B------:R-:W-:Y:S02]  /*94b0*/  FMNMX.FTZ R92, R71, R92, !PT ;  /* 0x0000005c475c7209 */ /* 0x000fe40007810000 */
[----:B------:R-:W-:-:S02]  /*94c0*/  ISETP.GT.AND P4, PT, R98, 0x68, PT ;  /* 0x000000686200780c */ /* 0x000fc40003f84270 */
[----:B-1----:R-:W-:Y:S02]  /*94d0*/  FSEL R111, R111, -INF , P3 ;  /* 0xff8000006f6f7808 */ /* 0x002fe40001800000 */
[----:B------:R-:W-:Y:S01]  /*94e0*/  FMNMX.FTZ R92, R27, R92, !PT ;  /* 0x0000005c1b5c7209 */ /* 0x000fe20007810000 */
[----:B------:R-:W1:Y:S01]  /*94f0*/  MUFU.TANH R115, R115 ;  /* 0x0000007300737308 */ /* 0x000e620000002400 */
[C---:B------:R-:W-:Y:S01]  /*9500*/  FMUL.FTZ R123, R2.reuse, R26 ;  /* 0x0000001a027b7220 */ /* 0x040fe20000410000 */
[----:B------:R-:W-:Y:S01]  /*9510*/  FMUL.FTZ R26, R2, R31 ;  /* 0x0000001f021a7220 */ /* 0x000fe20000410000 */
[----:B------:R-:W-:Y:S02]  /*9520*/  ISETP.GT.AND P3, PT, R98, 0x69, PT ;  /* 0x000000696200780c */ /* 0x000fe40003f64270 */
[----:B---3--:R-:W-:Y:S02]  /*9530*/  FSEL R31, R42, -INF , P4 ;  /* 0xff8000002a1f7808 */ /* 0x008fe40002000000 */
[----:B------:R-:W-:Y:S01]  /*9540*/  FMNMX.FTZ R92, R111, R92, !PT ;  /* 0x0000005c6f5c7209 */ /* 0x000fe20007810000 */
[----:B------:R-:W3:Y:S01]  /*9550*/  MUFU.TANH R119, R119 ;  /* 0x0000007700777308 */ /* 0x000ee20000002400 */
[----:B------:R-:W-:-:S02]  /*9560*/  ISETP.GT.AND P4, PT, R98, 0x70, PT ;  /* 0x000000706200780c */ /* 0x000fc40003f84270 */
        /* <DEDUP_REMOVED lines=32> */
[----:B---3--:R-:W-:Y:S02]  /*9770*/  FSEL R125, R125, -INF , P4 ;  /* 0xff8000007d7d7808 */ /* 0x008fe40002000000 */
[----:B------:R-:W-:-:S03]  /*9780*/  FMNMX.FTZ R92, R121, R92, !PT ;  /* 0x0000005c795c7209 */ /* 0x000fc60007810000 */
[----:B------:R-:W3:Y:S01]  /*9790*/  MUFU.TANH R38, R38 ;  /* 0x0000002600267308 */ /* 0x000ee20000002400 */
[----:B-1----:R-:W-:Y:S01]  /*97a0*/  FMUL.FTZ R30, R2, R39 ;  /* 0x00000027021e7220 */ /* 0x002fe20000410000 */
[----:B------:R-:W-:Y:S02]  /*97b0*/  ISETP.GT.AND P4, PT, R98, 0x90, PT ;  /* 0x000000906200780c */ /* 0x000fe40003f84270 */
[----:B--2---:R-:W-:Y:S02]  /*97c0*/  FSEL R39, R26, -INF , P3 ;  /* 0xff8000001a277808 */ /* 0x004fe40001800000 */
[----:B------:R-:W-:Y:S02]  /*97d0*/  FMNMX.FTZ R92, R125, R92, !PT ;  /* 0x0000005c7d5c7209 */ /* 0x000fe40007810000 */
[----:B------:R1:W2:Y:S01]  /*97e0*/  MUFU.TANH R34, R30 ;  /* 0x0000001e00227308 */ /* 0x0002a20000002400 */
[----:B------:R-:W-:Y:S02]  /*97f0*/  ISETP.GT.AND P3, PT, R98, 0x91, PT ;  /* 0x000000916200780c */ /* 0x000fe40003f64270 */
[----:B0-----:R-:W-:-:S02]  /*9800*/  FSEL R129, R129, -INF , P4 ;  /* 0xff80000081817808 */ /* 0x001fc40002000000 */
[----:B------:R-:W-:Y:S02]  /*9810*/  FMNMX.FTZ R92, R39, R92, !PT ;  /* 0x0000005c275c7209 */ /* 0x000fe40007810000 */
[C---:B------:R-:W-:Y:S02]  /*9820*/  ISETP.GT.AND P4, PT, R98.reuse, 0x98, PT ;  /* 0x000000986200780c */ /* 0x040fe40003f84270 */
[----:B----4-:R-:W-:Y:S02]  /*9830*/  FSEL R127, R127, -INF , P3 ;  /* 0xff8000007f7f7808 */ /* 0x010fe40001800000 */
[----:B------:R-:W-:Y:S02]  /*9840*/  FMNMX.FTZ R92, R129, R92, !PT ;  /* 0x0000005c815c7209 */ /* 0x000fe40007810000 */
[----:B------:R-:W-:Y:S02]  /*9850*/  ISETP.GT.AND P3, PT, R98, 0x99, PT ;  /* 0x000000996200780c */ /* 0x000fe40003f64270 */
[----:B---3--:R-:W-:-:S02]  /*9860*/  FSEL R131, R38, -INF , P4 ;  /* 0xff80000026837808 */ /* 0x008fc40002000000 */
[----:B------:R-:W-:Y:S01]  /*9870*/  FMNMX.FTZ R92, R127, R92, !PT ;  /* 0x0000005c7f5c7209 */ /* 0x000fe20007810000 */
[----:B-1----:R-:W-:Y:S01]  /*9880*/  FMUL.FTZ R30, R2, R45 ;  /* 0x0000002d021e7220 */ /* 0x002fe20000410000 */
[----:B--2---:R-:W-:Y:S02]  /*9890*/  FSEL R45, R34, -INF , P3 ;  /* 0xff800000222d7808 */ /* 0x004fe40001800000 */
[----:B------:R-:W-:-:S04]  /*98a0*/  FMNMX.FTZ R92, R131, R92, !PT ;  /* 0x0000005c835c7209 */ /* 0x000fc80007810000 */
[----:B------:R-:W-:-:S05]  /*98b0*/  FMNMX.FTZ R92, R45, R92, !PT ;  /* 0x0000005c2d5c7209 */ /* 0x000fca0007810000 */
[----:B------:R-:W0:Y:S01]  /*98c0*/  SHFL.BFLY PT, R59, R92, 0x2, 0x1f ;  /* 0x0c401f005c3b7f89 */ /* 0x000e2200000e0000 */
[----:B------:R-:W-:Y:S01]  /*98d0*/  FMUL.FTZ R26, R2, R44 ;  /* 0x0000002c021a7220 */ /* 0x000fe20000410000 */
[----:B0-----:R-:W-:-:S05]  /*98e0*/  FMNMX.FTZ R44, R92, R59, !PT ;  /* 0x0000003b5c2c7209 */ /* 0x001fca0007810000 */
[----:B------:R-:W0:Y:S01]  /*98f0*/  SHFL.BFLY PT, R59, R44, 0x1, 0x1f ;  /* 0x0c201f002c3b7f89 */ /* 0x000e2200000e0000 */
[----:B------:R-:W1:Y:S01]  /*9900*/  MUFU.TANH R3, R3 ;  /* 0x0000000300037308 */ /* 0x000e620000002400 */
[----:B------:R-:W-:-:S07]  /*9910*/  IMAD.U32 R58, RZ, RZ, UR4 ;  /* 0x00000004ff3a7e24 */ /* 0x000fce000f8e00ff */
[----:B------:R-:W2:Y:S01]  /*9920*/  MUFU.TANH R12, R12 ;  /* 0x0000000c000c7308 */ /* 0x000ea20000002400 */
[----:B------:R-:W-:-:S07]  /*9930*/  VIADDMNMX R70, R68, R70, R97, PT ;  /* 0x0000004644467246 */ /* 0x000fce0003800161 */
[----:B------:R-:W3:Y:S01]  /*9940*/  MUFU.TANH R13, R13 ;  /* 0x0000000d000d7308 */ /* 0x000ee20000002400 */
[----:B0-----:R-:W-:Y:S01]  /*9950*/  FMNMX.FTZ R59, R44, R59, !PT ;  /* 0x0000003b2c3b7209 */ /* 0x001fe20007810000 */
[----:B------:R-:W-:-:S06]  /*9960*/  FMUL.FTZ R44, R2, R36 ;  /* 0x00000024022c7220 */ /* 0x000fcc0000410000 */
[----:B------:R-:W0:Y:S01]  /*9970*/  MUFU.TANH R14, R14 ;  /* 0x0000000e000e7308 */ /* 0x000e220000002400 */
[C---:B------:R-:W-:Y:S01]  /*9980*/  FSETP.NEU.FTZ.AND P3, PT, R59.reuse, -INF , PT ;  /* 0xff8000003b00780b */ /* 0x040fe20003f7d000 */
[----:B------:R-:W-:-:S01]  /*9990*/  FFMA.FTZ R36, R59, R58, -8 ;  /* 0xc10000003b247423 */ /* 0x000fc2000001003a */
[----:B------:R-:W-:Y:S01]  /*99a0*/  ISETP.GT.AND P4, PT, R70, 0x1, PT ;  /* 0x000000014600780c */ /* 0x000fe20003f84270 */
[----:B------:R-:W-:-:S03]  /*99b0*/  FMUL.FTZ R21, R2, R100 ;  /* 0x0000006402157220 */ /* 0x000fc60000410000 */
[----:B------:R-:W-:Y:S01]  /*99c0*/  FSEL R36, R36, RZ, P3 ;  /* 0x000000ff24247208 */ /* 0x000fe20001800000 */
[----:B------:R-:W4:Y:S01]  /*99d0*/  MUFU.TANH R15, R15 ;  /* 0x0000000f000f7308 */ /* 0x000f220000002400 */
[C---:B------:R-:W-:Y:S02]  /*99e0*/  ISETP.GT.AND P3, PT, R70.reuse, RZ, PT ;  /* 0x000000ff4600720c */ /* 0x040fe40003f64270 */
[----:B------:R-:W-:Y:S01]  /*99f0*/  ISETP.GT.AND P5, PT, R70, 0x8, PT ;  /* 0x000000084600780c */ /* 0x000fe20003fa4270 */
[----:B------:R-:W-:-:S01]  /*9a00*/  FFMA.FTZ R46, R89, R58, -R36 ;  /* 0x0000003a592e7223 */ /* 0x000fc20000010824 */
        /* <DEDUP_REMOVED lines=17> */
[----:B----4-:R-:W-:-:S02]  /*9b20*/  FSEL R15, R15, -INF , P4 ;  /* 0xff8000000f0f7808 */ /* 0x010fc40002000000 */
[----:B------:R-:W-:-:S03]  /*9b30*/  FMNMX.FTZ R52, R43, R52, !PT ;  /* 0x000000342b347209 */ /* 0x000fc60007810000 */
[----:B------:R-:W-:Y:S01]  /*9b40*/  MUFU.TANH R72, R72 ;  /* 0x0000004800487308 */ /* 0x000fe20000002400 */
[----:B------:R-:W-:Y:S01]  /*9b50*/  FMUL.FTZ R34, R2, R48 ;  /* 0x0000003002227220 */ /* 0x000fe20000410000 */
[----:B------:R-:W-:Y:S01]  /*9b60*/  FFMA.FTZ R48, R91, R58, -R36 ;  /* 0x0000003a5b307223 */ /* 0x000fe20000010824 */
[----:B------:R-:W-:Y:S01]  /*9b70*/  ISETP.GT.AND P4, PT, R70, 0x18, PT ;  /* 0x000000184600780c */ /* 0x000fe20003f84270 */
[----:B------:R-:W-:Y:S01]  /*9b80*/  FMUL.FTZ R77, R2, R77 ;  /* 0x0000004d024d7220 */ /* 0x000fe20000410000 */
[----:B-1----:R-:W-:Y:S02]  /*9b90*/  FSEL R91, R20, -INF , P3 ;  /* 0xff800000145b7808 */ /* 0x002fe40001800000 */
[----:B------:R-:W-:Y:S01]  /*9ba0*/  FMNMX.FTZ R52, R15, R52, !PT ;  /* 0x000000340f347209 */ /* 0x000fe20007810000 */
[----:B------:R-:W1:Y:S01]  /*9bb0*/  MUFU.TANH R73, R73 ;  /* 0x0000004900497308 */ /* 0x000e620000002400 */
[----:B------:R-:W-:Y:S01]  /*9bc0*/  ISETP.GT.AND P3, PT, R70, 0x19, PT ;  /* 0x000000194600780c */ /* 0x000fe20003f64270 */
[----:B------:R-:W-:Y:S01]  /*9bd0*/  FMUL.FTZ R80, R2, R80 ;  /* 0x0000005002507220 */ /* 0x000fe20000410000 */
[----:B--2---:R-:W-:-:S02]  /*9be0*/  FSEL R21, R21, -INF , P4 ;  /* 0xff80000015157808 */ /* 0x004fc40002000000 */
[----:B------:R-:W-:-:S03]  /*9bf0*/  FMNMX.FTZ R52, R91, R52, !PT ;  /* 0x000000345b347209 */ /* 0x000fc60007810000 */
[----:B------:R-:W2:Y:S01]  /*9c00*/  MUFU.TANH R76, R76 ;  /* 0x0000004c004c7308 */ /* 0x000ea20000002400 */
[----:B------:R-:W-:-:S01]  /*9c10*/  FFMA.FTZ R50, R93, R58, -R36 ;  /* 0x0000003a5d327223 */ /* 0x000fc20000010824 */
[-CC-:B------:R-:W-:Y:S01]  /*9c20*/  FFMA.FTZ R95, R95, R58.reuse, -R36.reuse ;  /* 0x0000003a5f5f7223 */ /* 0x180fe20000010824 */
[----:B------:R-:W-:-:S01]  /*9c30*/  FFMA.FTZ R93, R75, R58, -R36 ;  /* 0x0000003a4b5d7223 */ /* 0x000fc20000010824 */
[----:B------:R-:W-:Y:S01]  /*9c40*/  ISETP.GT.AND P4, PT, R70, 0x20, PT ;  /* 0x000000204600780c */ /* 0x000fe20003f84270 */
[----:B------:R-:W-:Y:S01]  /*9c50*/  FMUL.FTZ R81, R2, R81 ;  /* 0x0000005102517220 */ /* 0x000fe20000410000 */
[----:B0-----:R-:W-:Y:S02]  /*9c60*/  FSEL R75, R88, -INF , P3 ;  /* 0xff800000584b7808 */ /* 0x001fe40001800000 */
[----:B------:R-:W0:Y:S01]  /*9c70*/  MUFU.TANH R77, R77 ;  /* 0x0000004d004d7308 */ /* 0x000e220000002400 */
[----:B------:R-:W-:Y:S01]  /*9c80*/  FMNMX.FTZ R52, R21, R52, !PT ;  /* 0x0000003415347209 */ /* 0x000fe20007810000 */
[----:B------:R-:W-:Y:S01]  /*9c90*/  FMUL.FTZ R84, R2, R84 ;  /* 0x0000005402547220 */ /* 0x000fe20000410000 */
[----:B------:R-:W-:-:S02]  /*9ca0*/  ISETP.GT.AND P3, PT, R70, 0x21, PT ;  /* 0x000000214600780c */ /* 0x000fc40003f64270 */
[----:B------:R-:W-:-:S03]  /*9cb0*/  FMNMX.FTZ R52, R75, R52, !PT ;  /* 0x000000344b347209 */ /* 0x000fc60007810000 */
[----:B------:R-:W3:Y:S01]  /*9cc0*/  MUFU.TANH R80, R80 ;  /* 0x0000005000507308 */ /* 0x000ee20000002400 */
[----:B-1----:R-:W-:Y:S01]  /*9cd0*/  FSEL R73, R73, -INF , P3 ;  /* 0xff80000049497808 */ /* 0x002fe20001800000 */
[----:B------:R-:W-:-:S06]  /*9ce0*/  FMUL.FTZ R85, R2, R85 ;  /* 0x0000005502557220 */ /* 0x000fcc0000410000 */
[----:B------:R1:W-:Y:S01]  /*9cf0*/  MUFU.EX2 R3, R95 ;  /* 0x0000005f00037308 */ /* 0x0003e20000000800 */
[----:B------:R-:W-:Y:S02]  /*9d00*/  ISETP.GT.AND P3, PT, R70, 0x29, PT ;  /* 0x000000294600780c */ /* 0x000fe40003f64270 */
[----:B-1----:R-:W-:-:S05]  /*9d10*/  FSEL R95, R72, -INF , P4 ;  /* 0xff800000485f7808 */ /* 0x002fca0002000000 */
[----:B------:R-:W1:Y:S01]  /*9d20*/  MUFU.TANH R81, R81 ;  /* 0x0000005100517308 */ /* 0x000e620000002400 */
[----:B------:R-:W-:Y:S02]  /*9d30*/  ISETP.GT.AND P4, PT, R70, 0x28, PT ;  /* 0x000000284600780c */ /* 0x000fe40003f84270 */
[----:B------:R-:W-:Y:S01]  /*9d40*/  FMNMX.FTZ R52, R95, R52, !PT ;  /* 0x000000345f347209 */ /* 0x000fe20007810000 */
[----:B------:R-:W-:Y:S01]  /*9d50*/  FMUL.FTZ R56, R2, R56 ;  /* 0x0000003802387220 */ /* 0x000fe20000410000 */
[----:B--2---:R-:W-:-:S03]  /*9d60*/  FSEL R97, R76, -INF , P4 ;  /* 0xff8000004c617808 */ /* 0x004fc60002000000 */
[----:B------:R-:W2:Y:S01]  /*9d70*/  MUFU.TANH R84, R84 ;  /* 0x0000005400547308 */ /* 0x000ea20000002400 */
[----:B------:R-:W-:Y:S01]  /*9d80*/  ISETP.GT.AND P4, PT, R70, 0x30, PT ;  /* 0x000000304600780c */ /* 0x000fe20003f84270 */
[----:B------:R-:W-:Y:S01]  /*9d90*/  FMUL.FTZ R57, R2, R57 ;  /* 0x0000003902397220 */ /* 0x000fe20000410000 */
[----:B0-----:R-:W-:-:S05]  /*9da0*/  FSEL R77, R77, -INF , P3 ;  /* 0xff8000004d4d7808 */ /* 0x001fca0001800000 */
[----:B------:R0:W-:Y:S01]  /*9db0*/  MUFU.EX2 R14, R54 ;  /* 0x00000036000e7308 */ /* 0x0001e20000000800 */
[----:B------:R-:W-:-:S01]  /*9dc0*/  FFMA.FTZ R66, R79, R58, -R36 ;  /* 0x0000003a4f427223 */ /* 0x000fc20000010824 */
[----:B0-----:R-:W-:-:S06]  /*9dd0*/  FMNMX.FTZ R54, R73, R52, !PT ;  /* 0x0000003449367209 */ /* 0x001fcc0007810000 */
[----:B------:R-:W0:Y:S01]  /*9de0*/  MUFU.TANH R85, R85 ;  /* 0x0000005500557308 */ /* 0x000e220000002400 */
[----:B------:R-:W-:Y:S01]  /*9df0*/  FMNMX.FTZ R54, R97, R54, !PT ;  /* 0x0000003661367209 */ /* 0x000fe20007810000 */
[----:B------:R-:W-:Y:S01]  /*9e00*/  FMUL.FTZ R60, R2, R60 ;  /* 0x0000003c023c7220 */ /* 0x000fe20000410000 */
[----:B------:R-:W-:Y:S02]  /*9e10*/  ISETP.GT.AND P3, PT, R70, 0x31, PT ;  /* 0x000000314600780c */ /* 0x000fe40003f64270 */
[----:B---3--:R-:W-:-:S03]  /*9e20*/  FSEL R79, R80, -INF , P4 ;  /* 0xff800000504f7808 */ /* 0x008fc60002000000 */
[----:B------:R-:W-:Y:S01]  /*9e30*/  MUFU.TANH R56, R56 ;  /* 0x0000003800387308 */ /* 0x000fe20000002400 */
[----:B------:R-:W-:Y:S01]  /*9e40*/  FMNMX.FTZ R62, R77, R54, !PT ;  /* 0x000000364d3e7209 */ /* 0x000fe20007810000 */
[----:B------:R-:W-:Y:S01]  /*9e50*/  FMUL.FTZ R61, R2, R61 ;  /* 0x0000003d023d7220 */ /* 0x000fe20000410000 */
[----:B------:R-:W-:Y:S02]  /*9e60*/  ISETP.GT.AND P4, PT, R70, 0x38, PT ;  /* 0x000000384600780c */ /* 0x000fe40003f84270 */
[----:B-1----:R-:W-:Y:S02]  /*9e70*/  FSEL R81, R81, -INF , P3 ;  /* 0xff80000051517808 */ /* 0x002fe40001800000 */
[----:B------:R-:W-:Y:S01]  /*9e80*/  FMNMX.FTZ R62, R79, R62, !PT ;  /* 0x0000003e4f3e7209 */ /* 0x000fe20007810000 */
[----:B------:R-:W1:Y:S01]  /*9e90*/  MUFU.TANH R57, R57 ;  /* 0x0000003900397308 */ /* 0x000e620000002400 */
[----:B------:R-:W-:Y:S01]  /*9ea0*/  FMUL.FTZ R42, R2, R53 ;  /* 0x00000035022a7220 */ /* 0x000fe20000410000 */
[----:B------:R-:W-:Y:S01]  /*9eb0*/  FFMA.FTZ R53, R99, R58, -R36 ;  /* 0x0000003a63357223 */ /* 0x000fe20000010824 */
[----:B------:R-:W-:Y:S01]  /*9ec0*/  ISETP.GT.AND P3, PT, R70, 0x39, PT ;  /* 0x000000394600780c */ /* 0x000fe20003f64270 */
[----:B------:R-:W-:Y:S01]  /*9ed0*/  FMUL.FTZ R64, R2, R64 ;  /* 0x0000004002407220 */ /* 0x000fe20000410000 */
[----:B--2---:R-:W-:-:S02]  /*9ee0*/  FSEL R99, R84, -INF , P4 ;  /* 0xff80000054637808 */ /* 0x004fc40002000000 */
[----:B------:R-:W-:Y:S01]  /*9ef0*/  FMNMX.FTZ R62, R81, R62, !PT ;  /* 0x0000003e513e7209 */ /* 0x000fe20007810000 */
[----:B------:R-:W-:Y:S01]  /*9f00*/  MUFU.TANH R60, R60 ;  /* 0x0000003c003c7308 */ /* 0x000fe20000002400 */
[----:B------:R-:W-:-:S01]  /*9f10*/  FFMA.FTZ R101, R101, R58, -R36 ;  /* 0x0000003a65657223 */ /* 0x000fc20000010824 */
[C---:B------:R-:W-:Y:S02]  /*9f20*/  ISETP.GT.AND P4, PT, R70.reuse, 0x40, PT ;  /* 0x000000404600780c */ /* 0x040fe40003f84270 */
[----:B0-----:R-:W-:Y:S02]  /*9f30*/  FSEL R85, R85, -INF , P3 ;  /* 0xff80000055557808 */ /* 0x001fe40001800000 */
[----:B------:R-:W-:Y:S02]  /*9f40*/  FMNMX.FTZ R62, R99, R62, !PT ;  /* 0x0000003e633e7209 */ /* 0x000fe40007810000 */
[----:B------:R-:W0:Y:S01]  /*9f50*/  MUFU.TANH R61, R61 ;  /* 0x0000003d003d7308 */ /* 0x000e220000002400 */
[----:B------:R-:W-:-:S02]  /*9f60*/  ISETP.GT.AND P3, PT, R70, 0x41, PT ;  /* 0x000000414600780c */ /* 0x000fc40003f64270 */
[----:B------:R-:W-:Y:S01]  /*9f70*/  FMNMX.FTZ R62, R85, R62, !PT ;  /* 0x0000003e553e7209 */ /* 0x000fe20007810000 */
[----:B------:R-:W-:-:S04]  /*9f80*/  FFMA.FTZ R103, R103, R58, -R36 ;  /* 0x0000003a67677223 */ /* 0x000fc80000010824 */
[----:B------:R-:W2:Y:S01]  /*9f90*/  MUFU.TANH R64, R64 ;  /* 0x0000004000407308 */ /* 0x000ea20000002400 */
[----:B-1----:R-:W-:-:S07]  /*9fa0*/  FSEL R57, R57, -INF , P3 ;  /* 0xff80000039397808 */ /* 0x002fce0001800000 */
[----:B------:R1:W-:Y:S01]  /*9fb0*/  MUFU.EX2 R20, R101 ;  /* 0x0000006500147308 */ /* 0x0003e20000000800 */
[----:B------:R-:W-:Y:S02]  /*9fc0*/  ISETP.GT.AND P3, PT, R70, 0x49, PT ;  /* 0x000000494600780c */ /* 0x000fe40003f64270 */
[----:B-1----:R-:W-:-:S05]  /*9fd0*/  FSEL R101, R56, -INF , P4 ;  /* 0xff80000038657808 */ /* 0x002fca0002000000 */
[----:B------:R-:W1:Y:S01]  /*9fe0*/  MUFU.TANH R10, R10 ;  /* 0x0000000a000a7308 */ /* 0x000e620000002400 */
[----:B------:R-:W-:Y:S02]  /*9ff0*/  ISETP.GT.AND P4, PT, R70, 0x48, PT ;  /* 0x000000484600780c */ /* 0x000fe40003f84270 */
[----:B------:R-:W-:-:S04]  /*a000*/  FMNMX.FTZ R62, R101, R62, !PT ;  /* 0x0000003e653e7209 */ /* 0x000fc80007810000 */
[----:B------:R-:W-:Y:S01]  /*a010*/  FMNMX.FTZ R62, R57, R62, !PT ;  /* 0x0000003e393e7209 */ /* 0x000fe20007810000 */
[----:B------:R-:W3:Y:S01]  /*a020*/  MUFU.TANH R11, R11 ;  /* 0x0000000b000b7308 */ /* 0x000ee20000002400 */
[----:B0-----:R-:W-:-:S07]  /*a030*/  FSEL R61, R61, -INF , P3 ;  /* 0xff8000003d3d7808 */ /* 0x001fce0001800000 */
[----:B------:R0:W-:Y:S01]  /*a040*/  MUFU.EX2 R54, R103 ;  /* 0x0000006700367308 */ /* 0x0001e20000000800 */
[----:B------:R-:W-:-:S01]  /*a050*/  FFMA.FTZ R56, R87, R58, -R36 ;  /* 0x0000003a57387223 */ /* 0x000fc20000010824 */
[----:B0-----:R-:W-:-:S06]  /*a060*/  FSEL R103, R60, -INF , P4 ;  /* 0xff8000003c677808 */ /* 0x001fcc0002000000 */
[----:B------:R-:W0:Y:S01]  /*a070*/  MUFU.TANH R65, R65 ;  /* 0x0000004100417308 */ /* 0x000e220000002400 */
[C---:B------:R-:W-:Y:S02]  /*a080*/  ISETP.GT.AND P4, PT, R70.reuse, 0x50, PT ;  /* 0x000000504600780c */ /* 0x040fe40003f84270 */
[----:B------:R-:W-:Y:S02]  /*a090*/  FMNMX.FTZ R62, R103, R62, !PT ;  /* 0x0000003e673e7209 */ /* 0x000fe40007810000 */
[----:B------:R-:W-:Y:S02]  /*a0a0*/  ISETP.GT.AND P3, PT, R70, 0x51, PT ;  /* 0x000000514600780c */ /* 0x000fe40003f64270 */
[----:B--2---:R-:W-:Y:S01]  /*a0b0*/  FSEL R87, R64, -INF , P4 ;  /* 0xff80000040577808 */ /* 0x004fe20002000000 */
[----:B------:R-:W2:Y:S01]  /*a0c0*/  MUFU.TANH R8, R8 ;  /* 0x0000000800087308 */ /* 0x000ea20000002400 */
[----:B------:R-:W-:Y:S01]  /*a0d0*/  FMNMX.FTZ R62, R61, R62, !PT ;  /* 0x0000003e3d3e7209 */ /* 0x000fe20007810000 */
[----:B------:R-:W-:Y:S01]  /*a0e0*/  FFMA.FTZ R60, R105, R58, -R36 ;  /* 0x0000003a693c7223 */ /* 0x000fe20000010824 */
[----:B------:R-:W-:-:S02]  /*a0f0*/  ISETP.GT.AND P4, PT, R70, 0x58, PT ;  /* 0x000000584600780c */ /* 0x000fc40003f84270 */
[----:B-1----:R-:W-:Y:S02]  /*a100*/  FSEL R105, R10, -INF , P3 ;  /* 0xff8000000a697808 */ /* 0x002fe40001800000 */
[----:B------:R-:W-:Y:S01]  /*a110*/  FMNMX.FTZ R62, R87, R62, !PT ;  /* 0x0000003e573e7209 */ /* 0x000fe20007810000 */
[----:B------:R-:W1:Y:S01]  /*a120*/  MUFU.TANH R9, R9 ;  /* 0x0000000900097308 */ /* 0x000e620000002400 */
[----:B------:R-:W-:Y:S02]  /*a130*/  ISETP.GT.AND P3, PT, R70, 0x59, PT ;  /* 0x000000594600780c */ /* 0x000fe40003f64270 */
        /* <DEDUP_REMOVED lines=8> */
[----:B------:R-:W-:Y:S02]  /*a1c0*/  ISETP.GT.AND P3, PT, R70, 0x61, PT ;  /* 0x000000614600780c */ /* 0x000fe40003f64270 */
[----:B--2---:R-:W-:Y:S02]  /*a1d0*/  FSEL R133, R8, -INF , P4 ;  /* 0xff80000008857808 */ /* 0x004fe40002000000 */
[----:B------:R-:W-:-:S03]  /*a1e0*/  FMNMX.FTZ R62, R65, R62, !PT ;  /* 0x0000003e413e7209 */ /* 0x000fc60007810000 */
[----:B------:R-:W2:Y:S01]  /*a1f0*/  MUFU.TANH R34, R34 ;  /* 0x0000002200227308 */ /* 0x000ea20000002400 */
[----:B------:R-:W-:Y:S02]  /*a200*/  ISETP.GT.AND P4, PT, R70, 0x68, PT ;  /* 0x000000684600780c */ /* 0x000fe40003f84270 */
[----:B-1----:R-:W-:Y:S02]  /*a210*/  FSEL R9, R9, -INF , P3 ;  /* 0xff80000009097808 */ /* 0x002fe40001800000 */
[----:B------:R-:W-:-:S03]  /*a220*/  FMNMX.FTZ R62, R133, R62, !PT ;  /* 0x0000003e853e7209 */ /* 0x000fc60007810000 */
[----:B------:R-:W1:Y:S01]  /*a230*/  MUFU.TANH R38, R38 ;  /* 0x0000002600267308 */ /* 0x000e620000002400 */
[----:B------:R-:W-:-:S01]  /*a240*/  FFMA.FTZ R8, R55, R58, -R36 ;  /* 0x0000003a37087223 */ /* 0x000fc20000010824 */
[----:B------:R-:W-:Y:S01]  /*a250*/  ISETP.GT.AND P3, PT, R70, 0x69, PT ;  /* 0x000000694600780c */ /* 0x000fe20003f64270 */
[----:B------:R-:W-:Y:S01]  /*a260*/  FMUL.FTZ R24, R2, R24 ;  /* 0x0000001802187220 */ /* 0x000fe20000410000 */
[----:B---3--:R-:W-:Y:S02]  /*a270*/  FSEL R55, R26, -INF , P4 ;  /* 0xff8000001a377808 */ /* 0x008fe40002000000 */
[----:B------:R-:W-:Y:S02]  /*a280*/  FMNMX.FTZ R62, R9, R62, !PT ;  /* 0x0000003e093e7209 */ /* 0x000fe40007810000 */
[----:B------:R-:W3:Y:S01]  /*a290*/  MUFU.TANH R40, R40 ;  /* 0x0000002800287308 */ /* 0x000ee20000002400 */
[----:B------:R-:W-:-:S01]  /*a2a0*/  FFMA.FTZ R135, R63, R58, -R36 ;  /* 0x0000003a3f877223 */ /* 0x000fc20000010824 */
[----:B------:R-:W-:Y:S01]  /*a2b0*/  ISETP.GT.AND P4, PT, R70, 0x70, PT ;  /* 0x000000704600780c */ /* 0x000fe20003f84270 */
[----:B------:R-:W-:Y:S01]  /*a2c0*/  FMUL.FTZ R25, R2, R25 ;  /* 0x0000001902197220 */ /* 0x000fe20000410000 */
[----:B0-----:R-:W-:-:S02]  /*a2d0*/  FSEL R63, R30, -INF , P3 ;  /* 0xff8000001e3f7808 */ /* 0x001fc40001800000 */
[----:B------:R-:W-:Y:S02]  /*a2e0*/  FMNMX.FTZ R62, R55, R62, !PT ;  /* 0x0000003e373e7209 */ /* 0x000fe40007810000 */
[----:B------:R-:W0:Y:S01]  /*a2f0*/  MUFU.TANH R42, R42 ;  /* 0x0000002a002a7308 */ /* 0x000e220000002400 */
        /* <DEDUP_REMOVED lines=11> */
[----:B------:R-:W-:Y:S01]  /*a3b0*/  ISETP.GT.AND P3, PT, R70, 0x79, PT ;  /* 0x000000794600780c */ /* 0x000fe20003f64270 */
[----:B------:R-:W-:Y:S01]  /*a3c0*/  FMUL.FTZ R32, R2, R32 ;  /* 0x0000002002207220 */ /* 0x000fe20000410000 */
[----:B---3--:R-:W-:-:S02]  /*a3d0*/  FSEL R139, R40, -INF , P4 ;  /* 0xff800000288b7808 */ /* 0x008fc40002000000 */
[----:B------:R-:W-:-:S03]  /*a3e0*/  FMNMX.FTZ R62, R109, R62, !PT ;  /* 0x0000003e6d3e7209 */ /* 0x000fc60007810000 */
[----:B------:R-:W3:Y:S01]  /*a3f0*/  MUFU.TANH R28, R28 ;  /* 0x0000001c001c7308 */ /* 0x000ee20000002400 */
[----:B------:R-:W-:-:S01]  /*a400*/  FFMA.FTZ R141, R67, R58, -R36 ;  /* 0x0000003a438d7223 */ /* 0x000fc20000010824 */
[----:B------:R-:W-:Y:S01]  /*a410*/  ISETP.GT.AND P4, PT, R70, 0x80, PT ;  /* 0x000000804600780c */ /* 0x000fe20003f84270 */
[----:B------:R-:W-:Y:S01]  /*a420*/  FMUL.FTZ R33, R2, R33 ;  /* 0x0000002102217220 */ /* 0x000fe20000410000 */
[----:B0-----:R-:W-:Y:S02]  /*a430*/  FSEL R67, R42, -INF , P3 ;  /* 0xff8000002a437808 */ /* 0x001fe40001800000 */
[----:B------:R-:W-:Y:S02]  /*a440*/  FMNMX.FTZ R62, R139, R62, !PT ;  /* 0x0000003e8b3e7209 */ /* 0x000fe40007810000 */
[----:B------:R-:W0:Y:S01]  /*a450*/  MUFU.TANH R29, R29 ;  /* 0x0000001d001d7308 */ /* 0x000e220000002400 */
[----:B------:R-:W-:Y:S02]  /*a460*/  ISETP.GT.AND P3, PT, R70, 0x81, PT ;  /* 0x000000814600780c */ /* 0x000fe40003f64270 */
[----:B--2---:R-:W-:-:S02]  /*a470*/  FSEL R143, R24, -INF , P4 ;  /* 0xff800000188f7808 */ /* 0x004fc40002000000 */
[----:B------:R-:W-:-:S03]  /*a480*/  FMNMX.FTZ R62, R67, R62, !PT ;  /* 0x0000003e433e7209 */ /* 0x000fc60007810000 */
[----:B------:R-:W2:Y:S01]  /*a490*/  MUFU.TANH R32, R32 ;  /* 0x0000002000207308 */ /* 0x000ea20000002400 */
[----:B------:R-:W-:Y:S01]  /*a4a0*/  ISETP.GT.AND P4, PT, R70, 0x88, PT ;  /* 0x000000884600780c */ /* 0x000fe20003f84270 */
[----:B------:R-:W-:Y:S01]  /*a4b0*/  FMUL.FTZ R37, R2, R37 ;  /* 0x0000002502257220 */ /* 0x000fe20000410000 */
[----:B-1----:R-:W-:Y:S02]  /*a4c0*/  FSEL R25, R25, -INF , P3 ;  /* 0xff80000019197808 */ /* 0x002fe40001800000 */
[----:B------:R-:W-:-:S03]  /*a4d0*/  FMNMX.FTZ R62, R143, R62, !PT ;  /* 0x0000003e8f3e7209 */ /* 0x000fc60007810000 */
[----:B------:R-:W1:Y:S01]  /*a4e0*/  MUFU.TANH R33, R33 ;  /* 0x0000002100217308 */ /* 0x000e620000002400 */
[----:B------:R-:W-:-:S01]  /*a4f0*/  FFMA.FTZ R24, R69, R58, -R36 ;  /* 0x0000003a45187223 */ /* 0x000fc20000010824 */
[----:B------:R-:W-:Y:S02]  /*a500*/  ISETP.GT.AND P3, PT, R70, 0x89, PT ;  /* 0x000000894600780c */ /* 0x000fe40003f64270 */
[----:B---3--:R-:W-:Y:S02]  /*a510*/  FSEL R69, R28, -INF , P4 ;  /* 0xff8000001c457808 */ /* 0x008fe40002000000 */
[----:B------:R-:W-:Y:S02]  /*a520*/  FMNMX.FTZ R62, R25, R62, !PT ;  /* 0x0000003e193e7209 */ /* 0x000fe40007810000 */
[----:B------:R-:W3:Y:S01]  /*a530*/  MUFU.TANH R44, R44 ;  /* 0x0000002c002c7308 */ /* 0x000ee20000002400 */
[----:B------:R-:W-:Y:S02]  /*a540*/  ISETP.GT.AND P4, PT, R70, 0x90, PT ;  /* 0x000000904600780c */ /* 0x000fe40003f84270 */
[----:B0-----:R-:W-:-:S02]  /*a550*/  FSEL R29, R29, -INF , P3 ;  /* 0xff8000001d1d7808 */ /* 0x001fc40001800000 */
[----:B------:R-:W-:-:S03]  /*a560*/  FMNMX.FTZ R62, R69, R62, !PT ;  /* 0x0000003e453e7209 */ /* 0x000fc60007810000 */
[----:B------:R-:W0:Y:S01]  /*a570*/  MUFU.TANH R37, R37 ;  /* 0x0000002500257308 */ /* 0x000e220000002400 */
[----:B------:R-:W-:Y:S02]  /*a580*/  ISETP.GT.AND P3, PT, R70, 0x91, PT ;  /* 0x000000914600780c */ /* 0x000fe40003f64270 */
[----:B--2---:R-:W-:Y:S02]  /*a590*/  FSEL R145, R32, -INF , P4 ;  /* 0xff80000020917808 */ /* 0x004fe40002000000 */
[----:B------:R-:W-:Y:S02]  /*a5a0*/  FMNMX.FTZ R62, R29, R62, !PT ;  /* 0x0000003e1d3e7209 */ /* 0x000fe40007810000 */
[----:B------:R-:W-:Y:S02]  /*a5b0*/  ISETP.GT.AND P4, PT, R70, 0x98, PT ;  /* 0x000000984600780c */ /* 0x000fe40003f84270 */
[----:B-1----:R-:W-:Y:S02]  /*a5c0*/  FSEL R33, R33, -INF , P3 ;  /* 0xff80000021217808 */ /* 0x002fe40001800000 */
[----:B------:R-:W-:-:S02]  /*a5d0*/  FMNMX.FTZ R62, R145, R62, !PT ;  /* 0x0000003e913e7209 */ /* 0x000fc40007810000 */
[----:B------:R-:W-:Y:S02]  /*a5e0*/  ISETP.GT.AND P3, PT, R70, 0x99, PT ;  /* 0x000000994600780c */ /* 0x000fe40003f64270 */
[----:B---3--:R-:W-:Y:S02]  /*a5f0*/  FSEL R147, R44, -INF , P4 ;  /* 0xff8000002c937808 */ /* 0x008fe40002000000 */
[----:B------:R-:W-:Y:S02]  /*a600*/  FMNMX.FTZ R62, R33, R62, !PT ;  /* 0x0000003e213e7209 */ /* 0x000fe40007810000 */
[----:B0-----:R-:W-:Y:S02]  /*a610*/  FSEL R37, R37, -INF , P3 ;  /* 0xff80000025257808 */ /* 0x001fe40001800000 */
[----:B------:R-:W-:Y:S01]  /*a620*/  FMNMX.FTZ R62, R147, R62, !PT ;  /* 0x0000003e933e7209 */ /* 0x000fe20007810000 */
[----:B------:R-:W-:-:S03]  /*a630*/  FFMA.FTZ R30, R31, R58, -R36 ;  /* 0x0000003a1f1e7223 */ /* 0x000fc60000010824 */
[----:B------:R-:W-:Y:S01]  /*a640*/  FMNMX.FTZ R62, R37, R62, !PT ;  /* 0x0000003e253e7209 */ /* 0x000fe20007810000 */
[----:B------:R-:W-:-:S04]  /*a650*/  FFMA.FTZ R31, R113, R58, -R36 ;  /* 0x0000003a711f7223 */ /* 0x000fc80000010824 */
[----:B------:R-:W0:Y:S01]  /*a660*/  SHFL.BFLY PT, R113, R62, 0x2, 0x1f ;  /* 0x0c401f003e717f89 */ /* 0x000e2200000e0000 */
[----:B------:R-:W-:-:S01]  /*a670*/  FFMA.FTZ R28, R111, R58, -R36 ;  /* 0x0000003a6f1c7223 */ /* 0x000fc20000010824 */
[----:B------:R-:W-:Y:S01]  /*a680*/  FFMA.FTZ R111, R115, R58, -R36 ;  /* 0x0000003a736f7223 */ /* 0x000fe20000010824 */
[----:B0-----:R-:W-:-:S05]  /*a690*/  FMNMX.FTZ R44, R62, R113, !PT ;  /* 0x000000713e2c7209 */ /* 0x001fca0007810000 */
[----:B------:R-:W0:Y:S01]  /*a6a0*/  SHFL.BFLY PT, R115, R44, 0x1, 0x1f ;  /* 0x0c201f002c737f89 */ /* 0x000e2200000e0000 */
        /* <DEDUP_REMOVED lines=23> */
[----:B------:R-:W-:Y:S01]  /*a820*/  FSEL R36, R62, RZ, P3 ;  /* 0x000000ff3e247208 */ /* 0x000fe20001800000 */
[----:B------:R-:W-:Y:S04]  /*a830*/  MUFU.EX2 R46, R46 ;  /* 0x0000002e002e7308 */ /* 0x000fe80000000800 */
[----:B------:R-:W-:-:S04]  /*a840*/  FFMA.FTZ R62, R89, R58, -R36 ;  /* 0x0000003a593e7223 */ /* 0x000fc80000010824 */
[----:B------:R-:W0:Y:S01]  /*a850*/  MUFU.EX2 R49, R49 ;  /* 0x0000003100317308 */ /* 0x000e220000000800 */
[----:B------:R-:W-:-:S01]  /*a860*/  FFMA.FTZ R89, R12, R58, -R36 ;  /* 0x0000003a0c597223 */ /* 0x000fc20000010824 */
[----:B------:R-:W-:-:S06]  /*a870*/  FFMA.FTZ R12, R13, R58, -R36 ;  /* 0x0000003a0d0c7223 */ /* 0x000fcc0000010824 */
[----:B------:R-:W1:Y:S01]  /*a880*/  MUFU.EX2 R48, R48 ;  /* 0x0000003000307308 */ /* 0x000e620000000800 */
[----:B------:R-:W-:-:S07]  /*a890*/  FFMA.FTZ R13, R43, R58, -R36 ;  /* 0x0000003a2b0d7223 */ /* 0x000fce0000010824 */
[----:B------:R-:W2:Y:S01]  /*a8a0*/  MUFU.EX2 R41, R41 ;  /* 0x0000002900297308 */ /* 0x000ea20000000800 */
[----:B------:R-:W-:-:S07]  /*a8b0*/  FFMA.FTZ R15, R15, R58, -R36 ;  /* 0x0000003a0f0f7223 */ /* 0x000fce0000010824 */
[----:B------:R-:W-:Y:S08]  /*a8c0*/  MUFU.EX2 R62, R62 ;  /* 0x0000003e003e7308 */ /* 0x000ff00000000800 */
[----:B------:R-:W3:Y:S08]  /*a8d0*/  MUFU.EX2 R89, R89 ;  /* 0x0000005900597308 */ /* 0x000ef00000000800 */
[----:B------:R-:W4:Y:S01]  /*a8e0*/  MUFU.EX2 R50, R50 ;  /* 0x0000003200327308 */ /* 0x000f220000000800 */
[----:B------:R-:W-:-:S07]  /*a8f0*/  FFMA.FTZ R64, R91, R58, -R36 ;  /* 0x0000003a5b407223 */ /* 0x000fce0000010824 */
[----:B------:R5:W-:Y:S08]  /*a900*/  MUFU.EX2 R52, R66 ;  /* 0x0000004200347308 */ /* 0x000bf00000000800 */
[----:B------:R-:W4:Y:S01]  /*a910*/  MUFU.EX2 R12, R12 ;  /* 0x0000000c000c7308 */ /* 0x000f220000000800 */
[----:B-----5:R-:W-:-:S01]  /*a920*/  FFMA.FTZ R66, R73, R58, -R36 ;  /* 0x0000003a49427223 */ /* 0x020fc20000010824 */
[----:B------:R-:W-:Y:S01]  /*a930*/  FFMA.FTZ R73, R81, R58, -R36 ;  /* 0x0000003a51497223 */ /* 0x000fe20000010824 */
[----:B0-----:R-:W-:-:S05]  /*a940*/  FADD.FTZ R81, R46, R49 ;  /* 0x000000312e517221 */ /* 0x001fca0000010000 */
[----:B------:R-:W0:Y:S01]  /*a950*/  MUFU.EX2 R53, R53 ;  /* 0x0000003500357308 */ /* 0x000e220000000800 */
[----:B-1----:R-:W-:-:S01]  /*a960*/  FADD.FTZ R84, R48, R81 ;  /* 0x0000005130547221 */ /* 0x002fc20000010000 */
[----:B------:R-:W-:-:S06]  /*a970*/  FFMA.FTZ R43, R21, R58, -R36 ;  /* 0x0000003a152b7223 */ /* 0x000fcc0000010824 */
[----:B------:R-:W1:Y:S01]  /*a980*/  MUFU.EX2 R13, R13 ;  /* 0x0000000d000d7308 */ /* 0x000e620000000800 */
[----:B--2---:R-:W-:-:S01]  /*a990*/  FADD.FTZ R81, R41, R84 ;  /* 0x0000005429517221 */ /* 0x004fc20000010000 */
[----:B------:R-:W-:Y:S01]  /*a9a0*/  FFMA.FTZ R82, R65, R58, -R36 ;  /* 0x0000003a41527223 */ /* 0x000fe20000010824 */
[----:B---3--:R-:W-:-:S05]  /*a9b0*/  FADD.FTZ R65, R62, R89 ;  /* 0x000000593e417221 */ /* 0x008fca0000010000 */
[----:B------:R-:W2:Y:S01]  /*a9c0*/  MUFU.EX2 R15, R15 ;  /* 0x0000000f000f7308 */ /* 0x000ea20000000800 */
[----:B------:R-:W-:-:S01]  /*a9d0*/  FFMA.FTZ R68, R75, R58, -R36 ;  /* 0x0000003a4b447223 */ /* 0x000fc20000010824 */
[----:B----4-:R-:W-:Y:S01]  /*a9e0*/  FADD.FTZ R84, R50, R81 ;  /* 0x0000005132547221 */ /* 0x010fe20000010000 */
[----:B------:R-:W-:-:S05]  /*a9f0*/  FADD.FTZ R86, R12, R65 ;  /* 0x000000410c567221 */ /* 0x000fca0000010000 */
[----:B------:R-:W3:Y:S01]  /*aa00*/  MUFU.EX2 R64, R64 ;  /* 0x0000004000407308 */ /* 0x000ee20000000800 */
[----:B------:R-:W-:-:S01]  /*aa10*/  FFMA.FTZ R21, R95, R58, -R36 ;  /* 0x0000003a5f157223 */ /* 0x000fc20000010824 */
[----:B0-----:R-:W-:Y:S01]  /*aa20*/  FADD.FTZ R88, R53, R84 ;  /* 0x0000005435587221 */ /* 0x001fe20000010000 */
[----:B-1----:R-:W-:-:S05]  /*aa30*/  FADD.FTZ R86, R13, R86 ;  /* 0x000000560d567221 */ /* 0x002fca0000010000 */
[----:B------:R-:W0:Y:S01]  /*aa40*/  MUFU.EX2 R43, R43 ;  /* 0x0000002b002b7308 */ /* 0x000e220000000800 */
[----:B------:R-:W-:-:S01]  /*aa50*/  FADD.FTZ R65, R3, R88 ;  /* 0x0000005803417221 */ /* 0x000fc20000010000 */
[----:B------:R-:W-:-:S06]  /*aa60*/  FFMA.FTZ R84, R63, R58, -R36 ;  /* 0x0000003a3f547223 */ /* 0x000fcc0000010824 */
[----:B------:R-:W1:Y:S01]  /*aa70*/  MUFU.EX2 R93, R93 ;  /* 0x0000005d005d7308 */ /* 0x000e620000000800 */
[----:B--2---:R-:W-:-:S01]  /*aa80*/  FADD.FTZ R63, R15, R86 ;  /* 0x000000560f3f7221 */ /* 0x004fc20000010000 */
[----:B------:R-:W-:-:S06]  /*aa90*/  FFMA.FTZ R70, R97, R58, -R36 ;  /* 0x0000003a61467223 */ /* 0x000fcc0000010824 */
[----:B------:R-:W2:Y:S01]  /*aaa0*/  MUFU.EX2 R68, R68 ;  /* 0x0000004400447308 */ /* 0x000ea20000000800 */
[----:B------:R-:W-:-:S07]  /*aab0*/  FADD.FTZ R65, R14, R65 ;  /* 0x000000410e417221 */ /* 0x000fce0000010000 */
[----:B------:R-:W4:Y:S01]  /*aac0*/  MUFU.EX2 R47, R47 ;  /* 0x0000002f002f7308 */ /* 0x000f220000000800 */
[----:B---3--:R-:W-:-:S01]  /*aad0*/  FADD.FTZ R88, R64, R63 ;  /* 0x0000003f40587221 */ /* 0x008fc20000010000 */
[----:B------:R-:W-:-:S06]  /*aae0*/  FFMA.FTZ R75, R77, R58, -R36 ;  /* 0x0000003a4d4b7223 */ /* 0x000fcc0000010824 */
[----:B------:R-:W3:Y:S01]  /*aaf0*/  MUFU.EX2 R21, R21 ;  /* 0x0000001500157308 */ /* 0x000ee20000000800 */
[----:B------:R-:W-:-:S01]  /*ab00*/  FADD.FTZ R90, R20, R65 ;  /* 0x00000041145a7221 */ /* 0x000fc20000010000 */
[----:B0-----:R-:W-:-:S06]  /*ab10*/  FADD.FTZ R65, R43, R88 ;  /* 0x000000582b417221 */ /* 0x001fcc0000010000 */
[----:B------:R-:W0:Y:S01]  /*ab20*/  MUFU.EX2 R66, R66 ;  /* 0x0000004200427308 */ /* 0x000e220000000800 */
[----:B------:R-:W-:-:S01]  /*ab30*/  FFMA.FTZ R72, R79, R58, -R36 ;  /* 0x0000003a4f487223 */ /* 0x000fc20000010824 */
[----:B-1----:R-:W-:Y:S01]  /*ab40*/  FADD.FTZ R90, R93, R90 ;  /* 0x0000005a5d5a7221 */ /* 0x002fe20000010000 */
[----:B--2---:R-:W-:-:S05]  /*ab50*/  FADD.FTZ R88, R68, R65 ;  /* 0x0000004144587221 */ /* 0x004fca0000010000 */
[----:B------:R-:W1:Y:S01]  /*ab60*/  MUFU.EX2 R70, R70 ;  /* 0x0000004600467308 */ /* 0x000e620000000800 */
[----:B----4-:R-:W-:-:S01]  /*ab70*/  FADD.FTZ R65, R47, R90 ;  /* 0x0000005a2f417221 */ /* 0x010fc20000010000 */
[----:B------:R-:W-:-:S06]  /*ab80*/  FFMA.FTZ R63, R25, R58, -R36 ;  /* 0x0000003a193f7223 */ /* 0x000fcc0000010824 */
[----:B------:R-:W2:Y:S01]  /*ab90*/  MUFU.EX2 R83, R83 ;  /* 0x0000005300537308 */ /* 0x000ea20000000800 */
[----:B---3--:R-:W-:-:S01]  /*aba0*/  FADD.FTZ R25, R21, R88 ;  /* 0x0000005815197221 */ /* 0x008fc20000010000 */
[----:B------:R-:W-:-:S06]  /*abb0*/  FFMA.FTZ R76, R99, R58, -R36 ;  /* 0x0000003a634c7223 */ /* 0x000fcc0000010824 */
[----:B------:R-:W3:Y:S01]  /*abc0*/  MUFU.EX2 R75, R75 ;  /* 0x0000004b004b7308 */ /* 0x000ee20000000800 */
[----:B------:R-:W-:-:S07]  /*abd0*/  FADD.FTZ R81, R52, R65 ;  /* 0x0000004134517221 */ /* 0x000fce0000010000 */
[----:B------:R-:W4:Y:S01]  /*abe0*/  MUFU.EX2 R51, R51 ;  /* 0x0000003300337308 */ /* 0x000f220000000800 */
[----:B0-----:R-:W-:-:S01]  /*abf0*/  FADD.FTZ R65, R66, R25 ;  /* 0x0000001942417221 */ /* 0x001fc20000010000 */
[----:B------:R-:W-:-:S06]  /*ac00*/  FFMA.FTZ R77, R85, R58, -R36 ;  /* 0x0000003a554d7223 */ /* 0x000fcc0000010824 */
[----:B------:R-:W0:Y:S01]  /*ac10*/  MUFU.EX2 R72, R72 ;  /* 0x0000004800487308 */ /* 0x000e220000000800 */
[----:B------:R-:W-:-:S07]  /*ac20*/  FADD.FTZ R90, R54, R81 ;  /* 0x00000051365a7221 */ /* 0x000fce0000010000 */
[----:B------:R-:W5:Y:S01]  /*ac30*/  MUFU.EX2 R56, R56 ;  /* 0x0000003800387308 */ /* 0x000f620000000800 */
[----:B-1----:R-:W-:-:S01]  /*ac40*/  FADD.FTZ R88, R70, R65 ;  /* 0x0000004146587221 */ /* 0x002fc20000010000 */
[----:B------:R-:W-:-:S06]  /*ac50*/  FFMA.FTZ R74, R101, R58, -R36 ;  /* 0x0000003a654a7223 */ /* 0x000fcc0000010824 */
        /* <DEDUP_REMOVED lines=20> */
[----:B------:R-:W-:Y:S01]  /*ada0*/  FFMA.FTZ R33, R33, R58, -R36 ;  /* 0x0000003a21217223 */ /* 0x000fe20000010824 */
[----:B--2---:R-:W-:-:S01]  /*adb0*/  FADD.FTZ R90, R83, R90 ;  /* 0x0000005a535a7221 */ /* 0x004fc20000010000 */
[-CC-:B------:R-:W-:Y:S01]  /*adc0*/  FFMA.FTZ R147, R147, R58.reuse, -R36.reuse ;  /* 0x0000003a93937223 */ /* 0x180fe20000010824 */
[----:B------:R-:W2:Y:S01]  /*add0*/  MUFU.EX2 R77, R77 ;  /* 0x0000004d004d7308 */ /* 0x000ea20000000800 */
[----:B------:R-:W-:-:S01]  /*ade0*/  FFMA.FTZ R36, R37, R58, -R36 ;  /* 0x0000003a25247223 */ /* 0x000fc20000010824 */
[----:B---3--:R-:W-:Y:S01]  /*adf0*/  FADD.FTZ R37, R75, R88 ;  /* 0x000000584b257221 */ /* 0x008fe20000010000 */
[----:B----4-:R-:W-:-:S01]  /*ae00*/  FADD.FTZ R65, R51, R90 ;  /* 0x0000005a33417221 */ /* 0x010fc20000010000 */
[----:B------:R-:W-:-:S04]  /*ae10*/  F2FP.SATFINITE.E4M3.F32.PACK_AB_MERGE_C R153, R41, R48, RZ ;  /* 0x000000302999723e */ /* 0x000fc800048070ff */
[----:B------:R-:W3:Y:S01]  /*ae20*/  MUFU.EX2 R8, R8 ;  /* 0x0000000800087308 */ /* 0x000ee20000000800 */
[----:B0-----:R-:W-:-:S01]  /*ae30*/  FADD.FTZ R48, R72, R37 ;  /* 0x0000002548307221 */ /* 0x001fc20000010000 */
[----:B-----5:R-:W-:Y:S01]  /*ae40*/  FADD.FTZ R65, R56, R65 ;  /* 0x0000004138417221 */ /* 0x020fe20000010000 */
[----:B------:R-:W-:-:S05]  /*ae50*/  F2FP.SATFINITE.E4M3.F32.PACK_AB_MERGE_C R155, R14, R3, RZ ;  /* 0x000000030e9b723e */ /* 0x000fca00048070ff */
[----:B------:R-:W0:Y:S01]  /*ae60*/  MUFU.EX2 R135, R135 ;  /* 0x0000008700877308 */ /* 0x000e220000000800 */
[----:B-1----:R-:W-:-:S01]  /*ae70*/  FADD.FTZ R3, R73, R48 ;  /* 0x0000003049037221 */ /* 0x002fc20000010000 */
[----:B------:R-:W-:-:S06]  /*ae80*/  F2FP.SATFINITE.E4M3.F32.PACK_AB_MERGE_C R149, R52, R47, RZ ;  /* 0x0000002f3495723e */ /* 0x000fcc00048070ff */
[----:B------:R-:W1:Y:S01]  /*ae90*/  MUFU.EX2 R74, R74 ;  /* 0x0000004a004a7308 */ /* 0x000e620000000800 */
[----:B------:R-:W-:-:S01]  /*aea0*/  FADD.FTZ R52, R10, R65 ;  /* 0x000000410a347221 */ /* 0x000fc20000010000 */
[----:B------:R-:W-:-:S06]  /*aeb0*/  FADD.FTZ R48, R76, R3 ;  /* 0x000000034c307221 */ /* 0x000fcc0000010000 */
[----:B------:R-:W4:Y:S01]  /*aec0*/  MUFU.EX2 R57, R57 ;  /* 0x0000003900397308 */ /* 0x000f220000000800 */
[----:B------:R-:W-:-:S01]  /*aed0*/  FADD.FTZ R37, R107, R52 ;  /* 0x000000346b257221 */ /* 0x000fc20000010000 */
[----:B--2---:R-:W-:-:S06]  /*aee0*/  FADD.FTZ R3, R77, R48 ;  /* 0x000000304d037221 */ /* 0x004fcc0000010000 */
[----:B------:R-:W2:Y:S01]  /*aef0*/  MUFU.EX2 R26, R26 ;  /* 0x0000001a001a7308 */ /* 0x000ea20000000800 */
[----:B------:R-:W-:-:S07]  /*af00*/  F2FP.SATFINITE.E4M3.F32.PACK_AB_MERGE_C R152, R13, R12, RZ ;  /* 0x0000000c0d98723e */ /* 0x000fce00048070ff */
[----:B------:R-:W5:Y:S01]  /*af10*/  MUFU.EX2 R78, R78 ;  /* 0x0000004e004e7308 */ /* 0x000f620000000800 */
[----:B---3--:R-:W-:-:S01]  /*af20*/  FADD.FTZ R12, R8, R37 ;  /* 0x00000025080c7221 */ /* 0x008fc20000010000 */
[----:B0-----:R-:W-:-:S06]  /*af30*/  F2FP.SATFINITE.E4M3.F32.PACK_AB_MERGE_C R37, R135, R8, RZ ;  /* 0x000000088725723e */ /* 0x001fcc00048070ff */
[----:B------:R-:W0:Y:S01]  /*af40*/  MUFU.EX2 R141, R141 ;  /* 0x0000008d008d7308 */ /* 0x000e220000000800 */
[----:B-1----:R-:W-:-:S07]  /*af50*/  FADD.FTZ R8, R74, R3 ;  /* 0x000000034a087221 */ /* 0x002fce0000010000 */
[----:B------:R-:W1:Y:S01]  /*af60*/  MUFU.EX2 R79, R79 ;  /* 0x0000004f004f7308 */ /* 0x000e620000000800 */
[----:B------:R-:W-:-:S01]  /*af70*/  FADD.FTZ R135, R135, R12 ;  /* 0x0000000c87877221 */ /* 0x000fc20000010000 */
[----:B----4-:R-:W-:-:S06]  /*af80*/  FADD.FTZ R3, R57, R8 ;  /* 0x0000000839037221 */ /* 0x010fcc0000010000 */
[----:B------:R-:W3:Y:S08]  /*af90*/  MUFU.EX2 R24, R24 ;  /* 0x0000001800187308 */ /* 0x000ef00000000800 */
[----:B------:R-:W4:Y:S01]  /*afa0*/  MUFU.EX2 R61, R61 ;  /* 0x0000003d003d7308 */ /* 0x000f220000000800 */
[----:B--2---:R-:W-:-:S01]  /*afb0*/  FADD.FTZ R48, R26, R135 ;  /* 0x000000871a307221 */ /* 0x004fc20000010000 */
[----:B-----5:R-:W-:-:S06]  /*afc0*/  FADD.FTZ R12, R78, R3 ;  /* 0x000000034e0c7221 */ /* 0x020fcc0000010000 */
[----:B------:R-:W2:Y:S01]  /*afd0*/  MUFU.EX2 R80, R80 ;  /* 0x0000005000507308 */ /* 0x000ea20000000800 */
[----:B------:R-:W-:Y:S01]  /*afe0*/  @!P2 PRMT R0, RZ, 0x654, R0 ;  /* 0x00000654ff00a816 */ /* 0x000fe20000000000 */
[----:B0-----:R-:W-:Y:S01]  /*aff0*/  FADD.FTZ R3, R141, R48 ;  /* 0x000000308d037221 */ /* 0x001fe20000010000 */
[----:B-1----:R-:W-:-:S05]  /*b000*/  FADD.FTZ R12, R79, R12 ;  /* 0x0000000c4f0c7221 */ /* 0x002fca0000010000 */
[----:B------:R-:W0:Y:S01]  /*b010*/  MUFU.EX2 R11, R11 ;  /* 0x0000000b000b7308 */ /* 0x000e220000000800 */
[----:B------:R1:W-:Y:S01]  /*b020*/  @!P2 SYNCS.ARRIVE.TRANS64.RED.A1T0 RZ, [R0+URZ], RZ ;  /* 0x000000ff00ffa9a7 */ /* 0x0003e2000810043f */
[----:B------:R-:W-:Y:S01]  /*b030*/  F2FP.SATFINITE.E4M3.F32.PACK_AB_MERGE_C R153, R49, R46, R153 ;  /* 0x0000002e3199723e */ /* 0x000fe20004807099 */
[----:B---3--:R-:W-:-:S05]  /*b040*/  FADD.FTZ R46, R24, R3 ;  /* 0x00000003182e7221 */ /* 0x008fca0000010000 */
[----:B------:R-:W3:Y:S01]  /*b050*/  MUFU.EX2 R71, R71 ;  /* 0x0000004700477308 */ /* 0x000ee20000000800 */
[----:B----4-:R-:W-:-:S07]  /*b060*/  FADD.FTZ R3, R61, R12 ;  /* 0x0000000c3d037221 */ /* 0x010fce0000010000 */
[----:B------:R-:W4:Y:S01]  /*b070*/  MUFU.EX2 R82, R82 ;  /* 0x0000005200527308 */ /* 0x000f220000000800 */
[----:B--2---:R-:W-:-:S07]  /*b080*/  FADD.FTZ R12, R80, R3 ;  /* 0x00000003500c7221 */ /* 0x004fce0000010000 */
[----:B------:R-:W2:Y:S08]  /*b090*/  MUFU.EX2 R27, R27 ;  /* 0x0000001b001b7308 */ /* 0x000eb00000000800 */
[----:B-1----:R-:W1:Y:S01]  /*b0a0*/  MUFU.EX2 R0, R133 ;  /* 0x0000008500007308 */ /* 0x002e620000000800 */
[----:B0-----:R-:W-:-:S07]  /*b0b0*/  FADD.FTZ R3, R11, R12 ;  /* 0x0000000c0b037221 */ /* 0x001fce0000010000 */
[----:B------:R-:W0:Y:S08]  /*b0c0*/  MUFU.EX2 R28, R28 ;  /* 0x0000001c001c7308 */ /* 0x000e300000000800 */
[----:B------:R-:W5:Y:S01]  /*b0d0*/  MUFU.EX2 R9, R9 ;  /* 0x0000000900097308 */ /* 0x000f620000000800 */
[----:B---3--:R-:W-:-:S01]  /*b0e0*/  FADD.FTZ R46, R71, R46 ;  /* 0x0000002e472e7221 */ /* 0x008fc20000010000 */
[----:B----4-:R-:W-:-:S06]  /*b0f0*/  F2FP.SATFINITE.E4M3.F32.PACK_AB_MERGE_C R146, R82, R11, RZ ;  /* 0x0000000b5292723e */ /* 0x010fcc00048070ff */
[----:B------:R-:W-:Y:S01]  /*b100*/  MUFU.EX2 R30, R30 ;  /* 0x0000001e001e7308 */ /* 0x000fe20000000800 */
[----:B------:R-:W-:-:S07]  /*b110*/  FADD.FTZ R11, R82, R3 ;  /* 0x00000003520b7221 */ /* 0x000fce0000010000 */
[----:B------:R-:W3:Y:S08]  /*b120*/  MUFU.EX2 R31, R31 ;  /* 0x0000001f001f7308 */ /* 0x000ef00000000800 */
[----:B------:R-:W4:Y:S01]  /*b130*/  MUFU.EX2 R55, R55 ;  /* 0x0000003700377308 */ /* 0x000f220000000800 */
[----:B------:R-:W-:Y:S01]  /*b140*/  F2FP.SATFINITE.E4M3.F32.PACK_AB_MERGE_C R149, R93, R20, R149 ;  /* 0x000000145d95723e */ /* 0x000fe20004807095 */
[----:B--2---:R-:W-:-:S06]  /*b150*/  FADD.FTZ R13, R27, R46 ;  /* 0x0000002e1b0d7221 */ /* 0x004fcc0000010000 */
[----:B------:R-:W2:Y:S01]  /*b160*/  MUFU.EX2 R84, R84 ;  /* 0x0000005400547308 */ /* 0x000ea20000000800 */
[----:B-1----:R-:W-:-:S01]  /*b170*/  FADD.FTZ R20, R0, R11 ;  /* 0x0000000b00147221 */ /* 0x002fc20000010000 */
[----:B0-----:R-:W-:-:S06]  /*b180*/  FADD.FTZ R13, R28, R13 ;  /* 0x0000000d1c0d7221 */ /* 0x001fcc0000010000 */
[----:B------:R-:W-:Y:S01]  /*b190*/  MUFU.EX2 R34, R34 ;  /* 0x0000002200227308 */ /* 0x000fe20000000800 */
[----:B-----5:R-:W-:-:S07]  /*b1a0*/  FADD.FTZ R20, R9, R20 ;  /* 0x0000001409147221 */ /* 0x020fce0000010000 */
[----:B------:R-:W-:Y:S08]  /*b1b0*/  MUFU.EX2 R35, R35 ;  /* 0x0000002300237308 */ /* 0x000ff00000000800 */
[----:B------:R-:W0:Y:S01]  /*b1c0*/  MUFU.EX2 R32, R32 ;  /* 0x0000002000207308 */ /* 0x000e220000000800 */
[----:B---3--:R-:W-:-:S07]  /*b1d0*/  F2FP.SATFINITE.E4M3.F32.PACK_AB_MERGE_C R12, R31, R30, RZ ;  /* 0x0000001e1f0c723e */ /* 0x008fce00048070ff */
[----:B------:R-:W1:Y:S01]  /*b1e0*/  MUFU.EX2 R25, R137 ;  /* 0x0000008900197308 */ /* 0x000e620000000800 */
[----:B------:R-:W-:-:S07]  /*b1f0*/  FADD.FTZ R30, R30, R13 ;  /* 0x0000000d1e1e7221 */ /* 0x000fce0000010000 */
[----:B------:R-:W-:Y:S01]  /*b200*/  MUFU.EX2 R111, R111 ;  /* 0x0000006f006f7308 */ /* 0x000fe20000000800 */
[----:B----4-:R-:W-:-:S07]  /*b210*/  FADD.FTZ R11, R55, R20 ;  /* 0x00000014370b7221 */ /* 0x010fce0000010000 */
[----:B------:R-:W3:Y:S01]  /*b220*/  MUFU.EX2 R86, R86 ;  /* 0x0000005600567308 */ /* 0x000ee20000000800 */
[----:B------:R-:W-:Y:S01]  /*b230*/  F2FP.SATFINITE.E4M3.F32.PACK_AB_MERGE_C R24, R71, R24, RZ ;  /* 0x000000184718723e */ /* 0x000fe200048070ff */
[----:B------:R-:W4:Y:S01]  /*b240*/  @P0 LDC R13, c[0x0][0x44c] ;  /* 0x00011300ff0d0b82 */ /* 0x000f220000000800 */
[----:B------:R-:W-:-:S01]  /*b250*/  FADD.FTZ R31, R31, R30 ;  /* 0x0000001e1f1f7221 */ /* 0x000fc20000010000 */
[----:B--2---:R-:W-:-:S04]  /*b260*/  F2FP.SATFINITE.E4M3.F32.PACK_AB_MERGE_C R140, R84, R55, RZ ;  /* 0x00000037548c723e */ /* 0x004fc800048070ff */
[----:B------:R-:W2:Y:S01]  /*b270*/  MUFU.EX2 R14, R139 ;  /* 0x0000008b000e7308 */ /* 0x000ea20000000800 */
[----:B------:R-:W-:-:S01]  /*b280*/  FADD.FTZ R84, R84, R11 ;  /* 0x0000000b54547221 */ /* 0x000fc20000010000 */
[----:B------:R-:W-:Y:S01]  /*b290*/  F2FP.SATFINITE.E4M3.F32.PACK_AB_MERGE_C R141, R141, R26, R24 ;  /* 0x0000001a8d8d723e */ /* 0x000fe20004807018 */
[----:B0-----:R-:W-:-:S01]  /*b2a0*/  FADD.FTZ R24, R32, R31 ;  /* 0x0000001f20187221 */ /* 0x001fc20000010000 */
[----:B------:R-:W-:-:S04]  /*b2b0*/  F2FP.SATFINITE.E4M3.F32.PACK_AB_MERGE_C R3, R28, R27, R12 ;  /* 0x0000001b1c03723e */ /* 0x000fc8000480700c */
[----:B------:R-:W0:Y:S01]  /*b2c0*/  MUFU.EX2 R67, R67 ;  /* 0x0000004300437308 */ /* 0x000e220000000800 */
[----:B------:R-:W5:Y:S01]  /*b2d0*/  @P0 LDC R28, c[0x0][0x450] ;  /* 0x00011400ff1c0b82 */ /* 0x000f620000000800 */
[----:B-1----:R-:W-:-:S06]  /*b2e0*/  FADD.FTZ R11, R25, R84 ;  /* 0x00000054190b7221 */ /* 0x002fcc0000010000 */
[----:B------:R-:W-:Y:S01]  /*b2f0*/  MUFU.EX2 R40, R40 ;  /* 0x0000002800287308 */ /* 0x000fe20000000800 */
[----:B---3--:R-:W-:-:S07]  /*b300*/  FADD.FTZ R11, R86, R11 ;  /* 0x0000000b560b7221 */ /* 0x008fce0000010000 */
[----:B------:R-:W-:Y:S08]  /*b310*/  MUFU.EX2 R39, R39 ;  /* 0x0000002700277308 */ /* 0x000ff00000000800 */
[----:B------:R1:W-:Y:S08]  /*b320*/  MUFU.EX2 R8, R143 ;  /* 0x0000008f00087308 */ /* 0x0003f00000000800 */
[----:B------:R-:W3:Y:S01]  /*b330*/  MUFU.EX2 R38, R38 ;  /* 0x0000002600267308 */ /* 0x000ee20000000800 */
[----:B-1----:R-:W-:-:S04]  /*b340*/  F2FP.SATFINITE.E4M3.F32.PACK_AB_MERGE_C R143, R35, R34, RZ ;  /* 0x00000022238f723e */ /* 0x002fc800048070ff */
[C---:B------:R-:W-:Y:S01]  /*b350*/  F2FP.SATFINITE.E4M3.F32.PACK_AB_MERGE_C R143, R111.reuse, R32, R143 ;  /* 0x000000206f8f723e */ /* 0x040fe2000480708f */
[----:B------:R-:W-:-:S02]  /*b360*/  FADD.FTZ R111, R111, R24 ;  /* 0x000000186f6f7221 */ /* 0x000fc40000010000 */
[----:B------:R-:W1:Y:S01]  /*b370*/  MUFU.EX2 R113, R113 ;  /* 0x0000007100717308 */ /* 0x000e620000000800 */
[----:B--2---:R-:W-:-:S01]  /*b380*/  FADD.FTZ R24, R14, R11 ;  /* 0x0000000b0e187221 */ /* 0x004fc20000010000 */
[----:B------:R-:W-:-:S06]  /*b390*/  FADD.FTZ R34, R34, R111 ;  /* 0x0000006f22227221 */ /* 0x000fcc0000010000 */
[----:B------:R-:W2:Y:S01]  /*b3a0*/  MUFU.EX2 R63, R63 ;  /* 0x0000003f003f7308 */ /* 0x000ea20000000800 */
[----:B------:R-:W-:-:S01]  /*b3b0*/  FADD.FTZ R35, R35, R34 ;  /* 0x0000002223237221 */ /* 0x000fc20000010000 */
[C---:B0-----:R-:W-:Y:S01]  /*b3c0*/  F2FP.SATFINITE.E4M3.F32.PACK_AB_MERGE_C R11, R67.reuse, R14, RZ ;  /* 0x0000000e430b723e */ /* 0x041fe200048070ff */
[----:B------:R-:W-:-:S05]  /*b3d0*/  FADD.FTZ R67, R67, R24 ;  /* 0x0000001843437221 */ /* 0x000fca0000010000 */
[----:B------:R-:W0:Y:S01]  /*b3e0*/  MUFU.EX2 R69, R69 ;  /* 0x0000004500457308 */ /* 0x000e220000000800 */
[----:B------:R-:W-:Y:S01]  /*b3f0*/  F2FP.SATFINITE.E4M3.F32.PACK_AB_MERGE_C R43, R68, R43, RZ ;  /* 0x0000002b442b723e */ /* 0x000fe200048070ff */
[----:B---3--:R-:W-:Y:S01]  /*b400*/  FADD.FTZ R26, R38, R35 ;  /* 0x00000023261a7221 */ /* 0x008fe20000010000 */
[----:B------:R-:W-:-:S05]  /*b410*/  F2FP.SATFINITE.E4M3.F32.PACK_AB_MERGE_C R137, R39, R40, RZ ;  /* 0x000000282789723e */ /* 0x000fca00048070ff */
[----:B------:R-:W3:Y:S01]  /*b420*/  MUFU.EX2 R12, R29 ;  /* 0x0000001d000c7308 */ /* 0x000ee20000000800 */
[----:B------:R-:W-:-:S01]  /*b430*/  FADD.FTZ R14, R8, R67 ;  /* 0x00000043080e7221 */ /* 0x000fc20000010000 */
[----:B------:R-:W-:Y:S01]  /*b440*/  F2FP.SATFINITE.E4M3.F32.PACK_AB_MERGE_C R154, R64, R15, R43 ;  /* 0x0000000f409a723e */ /* 0x000fe2000480702b */
[----:B----4-:R-:W-:-:S05]  /*b450*/  @P0 IMAD.HI.U32 R15, R110, R13, RZ ;  /* 0x0000000d6e0f0227 */ /* 0x010fca00078e00ff */
[----:B------:R-:W-:Y:S01]  /*b460*/  MUFU.EX2 R44, R44 ;  /* 0x0000002c002c7308 */ /* 0x000fe20000000800 */
[C---:B-1----:R-:W-:Y:S01]  /*b470*/  F2FP.SATFINITE.E4M3.F32.PACK_AB_MERGE_C R137, R113.reuse, R38, R137 ;  /* 0x000000267189723e */ /* 0x042fe20004807089 */
[----:B------:R-:W-:-:S06]  /*b480*/  FADD.FTZ R113, R113, R26 ;  /* 0x0000001a71717221 */ /* 0x000fcc0000010000 */
[----:B------:R-:W-:Y:S01]  /*b490*/  MUFU.EX2 R45, R45 ;  /* 0x0000002d002d7308 */ /* 0x000fe20000000800 */
[----:B--2---:R-:W-:-:S07]  /*b4a0*/  FADD.FTZ R14, R63, R14 ;  /* 0x0000000e3f0e7221 */ /* 0x004fce0000010000 */
[----:B------:R-:W1:Y:S01]  /*b4b0*/  MUFU.EX2 R42, R42 ;  /* 0x0000002a002a7308 */ /* 0x000e620000000800 */
[----:B------:R-:W-:-:S07]  /*b4c0*/  IMAD.MOV.U32 R13, RZ, RZ, R110 ;  /* 0x000000ffff0d7224 */ /* 0x000fce00078e006e */
[----:B------:R-:W2:Y:S01]  /*b4d0*/  MUFU.EX2 R145, R145 ;  /* 0x0000009100917308 */ /* 0x000ea20000000800 */
[----:B------:R-:W-:-:S01]  /*b4e0*/  FADD.FTZ R40, R40, R113 ;  /* 0x0000007128287221 */ /* 0x000fc20000010000 */
[----:B------:R-:W-:-:S06]  /*b4f0*/  F2FP.SATFINITE.E4M3.F32.PACK_AB_MERGE_C R140, R9, R0, R140 ;  /* 0x00000000098c723e */ /* 0x000fcc000480708c */
[----:B------:R-:W4:Y:S01]  /*b500*/  MUFU.EX2 R115, R127 ;  /* 0x0000007f00737308 */ /* 0x000f220000000800 */
[----:B-----5:R-:W-:Y:S01]  /*b510*/  @P0 SHF.R.U32.HI R13, RZ, R28, R15 ;  /* 0x0000001cff0d0219 */ /* 0x020fe2000001160f */
[----:B0-----:R-:W-:-:S06]  /*b520*/  FADD.FTZ R9, R69, R14 ;  /* 0x0000000e45097221 */ /* 0x001fcc0000010000 */
[----:B------:R-:W0:Y:S01]  /*b530*/  MUFU.EX2 R20, R33 ;  /* 0x0000002100147308 */ /* 0x000e220000000800 */
[----:B------:R-:W-:-:S01]  /*b540*/  FADD.FTZ R39, R39, R40 ;  /* 0x0000002827277221 */ /* 0x000fc20000010000 */
[C---:B---3--:R-:W-:Y:S01]  /*b550*/  F2FP.SATFINITE.E4M3.F32.PACK_AB_MERGE_C R69, R12.reuse, R69, RZ ;  /* 0x000000450c45723e */ /* 0x048fe200048070ff */
[----:B------:R-:W-:-:S01]  /*b560*/  FADD.FTZ R12, R12, R9 ;  /* 0x000000090c0c7221 */ /* 0x000fc20000010000 */
[----:B------:R-:W-:Y:S01]  /*b570*/  IADD3 R14, R13, R106, -R108 ;  /* 0x0000006a0d0e7210 */ /* 0x000fe20007ffe86c */
[----:B-1----:R-:W-:-:S01]  /*b580*/  FADD.FTZ R0, R42, R39 ;  /* 0x000000272a007221 */ /* 0x002fc20000010000 */
[----:B------:R-:W-:Y:S01]  /*b590*/  F2FP.SATFINITE.E4M3.F32.PACK_AB_MERGE_C R13, R45, R44, RZ ;  /* 0x0000002c2d0d723e */ /* 0x000fe200048070ff */
[----:B--2---:R-:W-:-:S02]  /*b5a0*/  FADD.FTZ R9, R145, R12 ;  /* 0x0000000c91097221 */ /* 0x004fc40000010000 */
[----:B------:R-:W-:Y:S01]  /*b5b0*/  IMAD.HI R14, R14, 0x66666667, RZ ;  /* 0x666666670e0e7827 */ /* 0x000fe200078e02ff */
[----:B----4-:R-:W-:-:S03]  /*b5c0*/  F2FP.SATFINITE.E4M3.F32.PACK_AB_MERGE_C R139, R115, R42, R13 ;  /* 0x0000002a738b723e */ /* 0x010fc6000480700d */
[----:B------:R-:W-:Y:S01]  /*b5d0*/  FADD.FTZ R115, R115, R0 ;  /* 0x0000000073737221 */ /* 0x000fe20000010000 */
[----:B------:R-:W-:Y:S01]  /*b5e0*/  F2FP.SATFINITE.E4M3.F32.PACK_AB_MERGE_C R70, R75, R70, RZ ;  /* 0x000000464b46723e */ /* 0x000fe200048070ff */
[----:B------:R-:W-:Y:S01]  /*b5f0*/  MUFU.EX2 R147, R147 ;  /* 0x0000009300937308 */ /* 0x000fe20000000800 */
[----:B0-----:R-:W-:-:S01]  /*b600*/  FADD.FTZ R0, R20, R9 ;  /* 0x0000000914007221 */ /* 0x001fc20000010000 */
[----:B------:R-:W-:-:S06]  /*b610*/  SHF.R.U32.HI R9, RZ, 0x1f, R14 ;  /* 0x0000001fff097819 */ /* 0x000fcc000001160e */
[----:B------:R-:W0:Y:S01]  /*b620*/  MUFU.EX2 R36, R36 ;  /* 0x0000002400247308 */ /* 0x000e220000000800 */
[----:B------:R-:W-:Y:S01]  /*b630*/  LEA.HI.SX32 R9, R14, R9, 0x1a ;  /* 0x000000090e097211 */ /* 0x000fe200078fd2ff */
[----:B------:R-:W-:Y:S01]  /*b640*/  VIADD R14, R104, 0xfffffffe ;  /* 0xfffffffe680e7836 */ /* 0x000fe20000000000 */
[----:B------:R-:W-:Y:S02]  /*b650*/  F2FP.SATFINITE.E4M3.F32.PACK_AB_MERGE_C R148, R66, R21, R70 ;  /* 0x000000154294723e */ /* 0x000fe40004807046 */
[----:B------:R-:W-:-:S04]  /*b660*/  VIMNMX R21, RZ, R9, !PT ;  /* 0x00000009ff157248 */ /* 0x000fc80007fe0100 */
[----:B------:R-:W-:Y:S02]  /*b670*/  ISETP.GE.AND P2, PT, R14, R21, PT ;  /* 0x000000150e00720c */ /* 0x000fe40003f46270 */
[----:B------:R-:W-:Y:S01]  /*b680*/  F2FP.SATFINITE.E4M3.F32.PACK_AB_MERGE_C R136, R63, R8, R69 ;  /* 0x000000083f88723e */ /* 0x000fe20004807045 */
[----:B------:R-:W-:Y:S01]  /*b690*/  FADD.FTZ R44, R44, R115 ;  /* 0x000000732c2c7221 */ /* 0x000fe20000010000 */
[----:B------:R-:W-:Y:S02]  /*b6a0*/  F2FP.SATFINITE.E4M3.F32.PACK_AB_MERGE_C R151, R56, R51, RZ ;  /* 0x000000333897723e */ /* 0x000fe400048070ff */
[----:B------:R-:W-:Y:S02]  /*b6b0*/  F2FP.SATFINITE.E4M3.F32.PACK_AB_MERGE_C R10, R107, R10, R37 ;  /* 0x0000000a6b0a723e */ /* 0x000fe40004807025 */
[----:B0-----:R-:W-:Y:S01]  /*b6c0*/  F2FP.SATFINITE.E4M3.F32.PACK_AB_MERGE_C R8, R36, R147, RZ ;  /* 0x000000932408723e */ /* 0x001fe200048070ff */
[----:B------:R-:W-:Y:S01]  /*b6d0*/  FADD.FTZ R147, R147, R0 ;  /* 0x0000000093937221 */ /* 0x000fe20000010000 */
[----:B------:R-:W-:Y:S01]  /*b6e0*/  F2FP.SATFINITE.E4M3.F32.PACK_AB_MERGE_C R76, R77, R76, RZ ;  /* 0x0000004c4d4c723e */ /* 0x000fe200048070ff */
[----:B------:R-:W-:Y:S01]  /*b6f0*/  BSSY B0, `(.L_x_12693) ;  /* 0x00003c9000007945 */ /* 0x000fe20003800000 */
[----:B------:R-:W-:-:S02]  /*b700*/  F2FP.SATFINITE.E4M3.F32.PACK_AB_MERGE_C R78, R79, R78, RZ ;  /* 0x0000004e4f4e723e */ /* 0x000fc400048070ff */
[----:B------:R-:W-:Y:S01]  /*b710*/  F2FP.SATFINITE.E4M3.F32.PACK_AB_MERGE_C R138, R20, R145, R8 ;  /* 0x00000091148a723e */ /* 0x000fe20004807008 */
[----:B------:R-:W-:-:S01]  /*b720*/  FADD.FTZ R20, R36, R147 ;  /* 0x0000009324147221 */ /* 0x000fc20000010000 */
[----:B------:R-:W-:Y:S01]  /*b730*/  F2FP.SATFINITE.E4M3.F32.PACK_AB_MERGE_C R155, R53, R50, R155 ;  /* 0x00000032359b723e */ /* 0x000fe2000480709b */
[----:B------:R-:W-:-:S01]  /*b740*/  FADD.FTZ R0, R45, R44 ;  /* 0x0000002c2d007221 */ /* 0x000fc20000010000 */
[----:B------:R-:W-:Y:S01]  /*b750*/  F2FP.SATFINITE.E4M3.F32.PACK_AB_MERGE_C R151, R83, R54, R151 ;  /* 0x000000365397723e */ /* 0x000fe20004807097 */
[----:B------:R-:W-:Y:S01]  /*b760*/  IMAD.MOV.U32 R147, RZ, RZ, R141 ;  /* 0x000000ffff937224 */ /* 0x000fe200078e008d */
        /* <DEDUP_REMOVED lines=21> */
[----:B------:R-:W-:-:S02]  /*b8c0*/  IMAD.MOV.U32 R145, RZ, RZ, R10 ;  /* 0x000000ffff917224 */ /* 0x000fc400078e000a */
[----:B------:R-:W-:Y:S01]  /*b8d0*/  IMAD.MOV.U32 R141, RZ, RZ, R3 ;  /* 0x000000ffff8d7224 */ /* 0x000fe200078e0003 */
[----:B------:R-:W-:Y:S06]  /*b8e0*/  @!P2 BRA `(.L_x_12694) ;  /* 0x0000003800a4a947 */ /* 0x000fec0003800000 */
[----:B------:R-:W-:Y:S01]  /*b8f0*/  BSSY B1, `(.L_x_12694) ;  /* 0x00003a8000017945 */ /* 0x000fe20003800000 */
[----:B------:R-:W-:Y:S01]  /*b900*/  IMAD.MOV.U32 R12, RZ, RZ, R59 ;  /* 0x000000ffff0c7224 */ /* 0x000fe200078e003b */
[----:B------:R-:W-:Y:S01]  /*b910*/  MOV R8, R22 ;  /* 0x0000001600087202 */ /* 0x000fe20000000f00 */
[----:B------:R-:W-:Y:S02]  /*b920*/  IMAD.MOV.U32 R3, RZ, RZ, R60 ;  /* 0x000000ffff037224 */ /* 0x000fe400078e003c */
[----:B------:R-:W-:Y:S02]  /*b930*/  IMAD.MOV.U32 R9, RZ, RZ, R23 ;  /* 0x000000ffff097224 */ /* 0x000fe400078e0017 */
[----:B------:R-:W-:-:S07]  /*b940*/  IMAD.MOV.U32 R55, RZ, RZ, RZ ;  /* 0x000000ffff377224 */ /* 0x000fce00078e00ff */
.L_x_12706:
[----:B------:R-:W-:-:S04]  /*b950*/  ISETP.NE.AND P2, PT, R8, 0x1, PT ;  /* 0x000000010800780c */ /* 0x000fc80003f45270 */
[----:B------:R-:W-:-:S04]  /*b960*/  SEL R10, RZ, 0x1, P2 ;  /* 0x00000001ff0a7807 */ /* 0x000fc80001000000 */
[----:B------:R-:W-:Y:S01]  /*b970*/  LOP3.LUT R23, R9, R10, RZ, 0x3c, !PT ;  /* 0x0000000a09177212 */ /* 0x000fe200078e3cff */
[----:B0-----:R-:W-:Y:S06]  /*b980*/  @!P1 BRA `(.L_x_12695) ;  /* 0x0000000000049947 */ /* 0x001fec0003800000 */
[----:B------:R-:W-:Y:S01]  /*b990*/  BPT.TRAP 0x1 ;  /* 0x000000040000795c */ /* 0x000fe20000300000 */
.L_x_12695:
        /* <DEDUP_REMOVED lines=8> */
.L_x_12696:
        /* <DEDUP_REMOVED lines=8> */
.L_x_12698:
[----:B------:R-:W-:Y:S05]  /*baa0*/  BSYNC B2 ;  /* 0x0000000000027941 */ /* 0x000fea0003800000 */
.L_x_12697:
        /* <DEDUP_REMOVED lines=16> */
[----:B------:R-:W-:Y:S02]  /*bbb0*/  R2UR UR14, R10 ;  /* 0x000000000a0e72ca */ /* 0x000fe400000e0000 */
        /* <DEDUP_REMOVED lines=9> */
[----:B------:R-:W-:Y:S02]  /*bc50*/  IADD3 R10, R15, 0x200, RZ ;  /* 0x000002000f0a7810 */ /* 0x000fe40007ffe0ff */
[----:B------:R-:W-:Y:S01]  /*bc60*/  R2UR UR23, R11 ;  /* 0x000000000b1772ca */ /* 0x000fe200000e0000 */
[----:B------:R-:W-:Y:S01]  /*bc70*/  IMAD.MOV.U32 R11, RZ, RZ, -0x7fffffe0 ;  /* 0x80000020ff0b7424 */ /* 0x000fe200078e00ff */
[----:B------:R-:W-:Y:S01]  /*bc80*/  R2UR UR22, R10 ;  /* 0x000000000a1672ca */ /* 0x000fe200000e0000 */
[C---:B------:R-:W-:Y:S01]  /*bc90*/  VIADD R10, R15.reuse, 0x82 ;  /* 0x000000820f0a7836 */ /* 0x040fe20000000000 */
        /* <DEDUP_REMOVED lines=56> */
.L_x_12700:
[----:B------:R-:W-:Y:S01]  /*c020*/  SHF.L.U32 R9, R9, 0x1f, RZ ;  /* 0x0000001f09097819 */ /* 0x000fe200000006ff */
[----:B------:R-:W-:-:S04]  /*c030*/  IMAD R15, R8, 0x8, R16 ;  /* 0x00000008080f7824 */ /* 0x000fc800078e0210 */
[----:B------:R0:W1:Y:S01]  /*c040*/  SYNCS.PHASECHK.TRANS64.TRYWAIT P2, [R15+URZ+0x13250], R9 ;  /* 0x013250090f0075a7 */ /* 0x000062000804017f */
[----:B------:R-:W-:Y:S05]  /*c050*/  @!P1 BRA `(.L_x_12701) ;  /* 0x0000000000049947 */ /* 0x000fea0003800000 */
[----:B------:R-:W-:Y:S01]  /*c060*/  BPT.TRAP 0x1 ;  /* 0x000000040000795c */ /* 0x000fe20000300000 */
.L_x_12701:
[----:B------:R-:W-:Y:S04]  /*c070*/  BSSY B2, `(.L_x_12702) ;  /* 0x0000004000027945 */ /* 0x000fe80003800000 */
[----:B-1----:R-:W-:Y:S05]  /*c080*/  @P2 BRA `(.L_x_12703) ;  /* 0x0000000000082947 */ /* 0x002fea0003800000 */
[----:B------:R-:W1:Y:S02]  /*c090*/  SYNCS.PHASECHK.TRANS64.TRYWAIT P2, [R15+URZ+0x13250], R9 ;  /* 0x013250090f0075a7 */ /* 0x000e64000804017f */
[----:B-1----:R-:W-:Y:S05]  /*c0a0*/  @!P2 BRA `(.L_x_12704) ;  /* 0x000000f0004ca947 */ /* 0x002fea0003800000 */
.L_x_12703:
[----:B------:R-:W-:Y:S05]  /*c0b0*/  BSYNC B2 ;  /* 0x0000000000027941 */ /* 0x000fea0003800000 */
.L_x_12702:
[----:B01----:R-:W-:Y:S01]  /*c0c0*/  IADD3 R9, R16, 0x1000, RZ ;  /* 0x0000100010097810 */ /* 0x003fe20007ffe0ff */
[----:B------:R-:W-:-:S03]  /*c0d0*/  WARPGROUP.ARRIVE ;  /* 0x00000000000079c5 */ /* 0x000fc60000000000 */
        /* <DEDUP_REMOVED lines=12> */
[----:B------:R-:W-:Y:S02]  /*c1a0*/  WARPGROUP.DEPBAR.LE gsb0, 0x0 ;  /* 0x00008000000079c5 */ /* 0x000fe40000010000 */
[----:B------:R-:W-:Y:S01]  /*c1b0*/  WARPGROUP.ARRIVE ;  /* 0x00000000000079c5 */ /* 0x000fe20000000000 */
[----:B------:R-:W2:Y:S04]  /*c1c0*/  LDL R152, [R1+0x3c] ;  /* 0x00003c0001987983 */ /* 0x000ea80000100800 */
[----:B------:R-:W3:Y:S05]  /*c1d0*/  LDL R153, [R1+0x38] ;  /* 0x0000380001997983 */ /* 0x000eea0000100800 */
[----:B------:R-:W-:Y:S01]  /*c1e0*/  QGMMA.64x64x32.F32.E4M3.E4M3 R24, R148, gdesc[UR4], R24, gsb0 ;  /* 0x00e0000494187df3 */ /* 0x000fe20008000818 */
[----:B------:R-:W4:Y:S04]  /*c1f0*/  LDL R154, [R1+0x24] ;  /* 0x00002400019a7983 */ /* 0x000f280000100800 */
[----:B------:R-:W4:Y:S01]  /*c200*/  LDL R155, [R1+0x20] ;  /* 0x00002000019b7983 */ /* 0x000f220000100800 */
[----:B------:R-:W-:-:S03]  /*c210*/  WARPGROUP.DEPBAR.LE gsb0, 0x0 ;  /* 0x00008000000079c5 */ /* 0x000fc60000010000 */
[----:B------:R-:W2:Y:S01]  /*c220*/  LDL R151, [R1+0x28] ;  /* 0x0000280001977983 */ /* 0x000ea20000100800 */
[----:B------:R-:W-:Y:S01]  /*c230*/  VIADD R10, R8, 0x100 ;  /* 0x00000100080a7836 */ /* 0x000fe20000000000 */
[----:B------:R-:W-:Y:S01]  /*c240*/  WARPGROUP.ARRIVE ;  /* 0x00000000000079c5 */ /* 0x000fe20000000000 */
[----:B------:R-:W-:Y:S02]  /*c250*/  IMAD.MOV.U32 R11, RZ, RZ, -0x3ffffff0 ;  /* 0xc0000010ff0b7424 */ /* 0x000fe400078e00ff */
[C---:B------:R-:W-:Y:S01]  /*c260*/  FMUL.FTZ R9, R2.reuse, R120 ;  /* 0x0000007802097220 */ /* 0x040fe20000410000 */
[----:B------:R-:W-:Y:S01]  /*c270*/  FMUL.FTZ R120, R2, R123 ;  /* 0x0000007b02787220 */ /* 0x000fe20000410000 */
        /* <DEDUP_REMOVED lines=40> */
[----:B------:R-:W5:Y:S01]  /*c500*/  MUFU.TANH R11, R11 ;  /* 0x0000000b000b7308 */ /* 0x000f620000002400 */
[C---:B------:R-:W-:Y:S01]  /*c510*/  FMUL.FTZ R108, R2.reuse, R108 ;  /* 0x0000006c026c7220 */ /* 0x040fe20000410000 */
[C---:B------:R-:W-:Y:S01]  /*c520*/  FMUL.FTZ R109, R2.reuse, R109 ;  /* 0x0000006d026d7220 */ /* 0x040fe20000410000 */
[----:B------:R-:W0:Y:S01]  /*c530*/  @P0 LDC R88, c[0x0][0x450] ;  /* 0x00011400ff580b82 */ /* 0x000e220000000800 */
        /* <DEDUP_REMOVED lines=36> */
[----:B------:R-:W5:Y:S01]  /*c780*/  MUFU.TANH R131, R131 ;  /* 0x0000008300837308 */ /* 0x000f620000002400 */
[----:B------:R-:W-:Y:S02]  /*c790*/  WARPGROUP.DEPBAR.LE gsb0, 0x0 ;  /* 0x00008000000079c5 */ /* 0x000fe40000010000 */
[----:B------:R-:W-:-:S05]  /*c7a0*/  WARPGROUP.ARRIVE ;  /* 0x00000000000079c5 */ /* 0x000fca0000000000 */
[----:B------:R-:W5:Y:S01]  /*c7b0*/  MUFU.TANH R104, R104 ;  /* 0x0000006800687308 */ /* 0x000f620000002400 */
[----:B------:R-:W-:Y:S07]  /*c7c0*/  QGMMA.64x64x32.F32.E4M3.E4M3 R24, R140, gdesc[UR4], R24, gsb0 ;  /* 0x00e000048c187df3 */ /* 0x000fee0008000818 */
        /* <DEDUP_REMOVED lines=19> */
[----:B------:R-:W-:-:S07]  /*c900*/  WARPGROUP.ARRIVE ;  /* 0x00000000000079c5 */ /* 0x000fce0000000000 */
        /* <DEDUP_REMOVED lines=13> */
[----:B--2---:R-:W-:-:S04]  /*c9e0*/  IMAD.IADD R100, R152, 0x1, R151 ;  /* 0x0000000198647824 */ /* 0x004fc800078e0297 */
[----:B-1----:R-:W-:-:S03]  /*c9f0*/  @P0 IMAD.HI.U32 R89, R100, R89, RZ ;  /* 0x0000005964590227 */ /* 0x002fc600078e00ff */
[----:B------:R-:W-:Y:S02]  /*ca00*/  MUFU.TANH R61, R61 ;  /* 0x0000003d003d7308 */ /* 0x000fe40000002400 */
[----:B0-----:R-:W-:Y:S01]  /*ca10*/  @P0 SHF.R.U32.HI R100, RZ, R88, R89 ;  /* 0x00000058ff640219 */ /* 0x001fe20000011659 */
[----:B------:R-:W-:Y:S02]  /*ca20*/  IMAD.MOV.U32 R89, RZ, RZ, -0x3ffffff0 ;  /* 0xc0000010ff597424 */ /* 0x000fe400078e00ff */
[----:B------:R-:W-:Y:S02]  /*ca30*/  VIADD R88, R8, 0x200 ;  /* 0x0000020008587836 */ /* 0x000fe40000000000 */
[----:B------:R-:W0:Y:S01]  /*ca40*/  SHFL.IDX PT, R102, R100, RZ, 0x1c1f ;  /* 0x001c1fff64667589 */ /* 0x000e2200000e0000 */
[----:B------:R-:W-:Y:S01]  /*ca50*/  R2UR UR7, R89 ;  /* 0x00000000590772ca */ /* 0x000fe200000e0000 */
[----:B------:R-:W-:Y:S01]  /*ca60*/  MUFU.TANH R8, R103 ;  /* 0x0000006700087308 */ /* 0x000fe20000002400 */
[----:B------:R-:W-:Y:S01]  /*ca70*/  MOV R89, 0xffffff60 ;  /* 0xffffff6000597802 */ /* 0x000fe20000000f00 */
[----:B------:R-:W1:Y:S01]  /*ca80*/  SHFL.IDX PT, R100, R100, 0x1, 0x1c1f ;  /* 0x003c1f0064647f89 */ /* 0x000e6200000e0000 */
[----:B------:R-:W-:Y:S01]  /*ca90*/  R2UR UR6, R88 ;  /* 0x00000000580672ca */ /* 0x000fe200000e0000 */
[C---:B------:R-:W-:Y:S01]  /*caa0*/  FMUL.FTZ R88, R2.reuse, R72 ;  /* 0x0000004802587220 */ /* 0x040fe20000410000 */
[----:B------:R-:W-:Y:S01]  /*cab0*/  FMUL.FTZ R72, R2, R74 ;  /* 0x0000004a02487220 */ /* 0x000fe20000410000 */
[----:B------:R-:W-:-:S02]  /*cac0*/  IMAD R89, R14, R89, 0x1 ;  /* 0x000000010e597424 */ /* 0x000fc400078e0259 */
[C---:B------:R-:W-:Y:S01]  /*cad0*/  FMUL.FTZ R74, R2.reuse, R75 ;  /* 0x0000004b024a7220 */ /* 0x040fe20000410000 */
[----:B------:R-:W-:Y:S01]  /*cae0*/  FMUL.FTZ R75, R2, R76 ;  /* 0x0000004c024b7220 */ /* 0x000fe20000410000 */
[----:B------:R-:W-:Y:S01]  /*caf0*/  MUFU.TANH R64, R64 ;  /* 0x0000004000407308 */ /* 0x000fe20000002400 */
[----:B---3--:R-:W-:-:S05]  /*cb00*/  IMAD R89, R153, -0x2, R89 ;  /* 0xfffffffe99597824 */ /* 0x008fca00078e0259 */
[----:B----4-:R-:W-:Y:S01]  /*cb10*/  IADD3 R89, -R155, R89, R154 ;  /* 0x000000599b597210 */ /* 0x010fe20007ffe19a */
[----:B------:R-:W-:Y:S01]  /*cb20*/  QGMMA.64x64x32.F32.E4M3.E4M3 R24, R136, gdesc[UR4], R24, gsb0 ;  /* 0x00e0000488187df3 */ /* 0x000fe20008000818 */
[----:B------:R-:W2:Y:S02]  /*cb30*/  MUFU.TANH R88, R88 ;  /* 0x0000005800587308 */ /* 0x000ea40000002400 */
[----:B------:R-:W3:Y:S01]  /*cb40*/  S2R R155, SR_TID.X ;  /* 0x00000000009b7919 */ /* 0x000ee20000002100 */
[----:B0-----:R-:W-:-:S05]  /*cb50*/  IMAD.IADD R102, R89, 0x1, R102 ;  /* 0x0000000159667824 */ /* 0x001fca00078e0266 */
[----:B------:R-:W0:Y:S01]  /*cb60*/  MUFU.TANH R75, R75 ;  /* 0x0000004b004b7308 */ /* 0x000e220000002400 */
[----:B-1----:R-:W-:Y:S01]  /*cb70*/  IMAD.IADD R100, R89, 0x1, R100 ;  /* 0x0000000159647824 */ /* 0x002fe200078e0264 */
[C---:B------:R-:W-:Y:S02]  /*cb80*/  ISETP.GT.AND P2, PT, R102.reuse, RZ, PT ;  /* 0x000000ff6600720c */ /* 0x040fe40003f44270 */
[C---:B------:R-:W-:Y:S02]  /*cb90*/  ISETP.GT.AND P3, PT, R102.reuse, 0x1, PT ;  /* 0x000000016600780c */ /* 0x040fe40003f64270 */
[----:B------:R-:W-:Y:S02]  /*cba0*/  FSEL R9, R9, -INF , P2 ;  /* 0xff80000009097808 */ /* 0x000fe40001000000 */
[----:B------:R-:W-:Y:S01]  /*cbb0*/  ISETP.GT.AND P2, PT, R102, 0x8, PT ;  /* 0x000000086600780c */ /* 0x000fe20003f44270 */
[----:B------:R-:W1:Y:S01]  /*cbc0*/  MUFU.TANH R65, R65 ;  /* 0x0000004100417308 */ /* 0x000e620000002400 */
[----:B-----5:R-:W-:-:S02]  /*cbd0*/  FSEL R11, R11, -INF , P3 ;  /* 0xff8000000b0b7808 */ /* 0x020fc40001800000 */
[----:B------:R-:W-:Y:S02]  /*cbe0*/  FMNMX.FTZ R76, R9, R3, !PT ;  /* 0x00000003094c7209 */ /* 0x000fe40007810000 */
[C---:B------:R-:W-:Y:S02]  /*cbf0*/  ISETP.GT.AND P3, PT, R102.reuse, 0x9, PT ;  /* 0x000000096600780c */ /* 0x040fe40003f64270 */
[----:B------:R-:W-:Y:S01]  /*cc00*/  FSEL R121, R121, -INF , P2 ;  /* 0xff80000079797808 */ /* 0x000fe20001000000 */
[----:B------:R-:W4:Y:S01]  /*cc10*/  MUFU.TANH R68, R68 ;  /* 0x0000004400447308 */ /* 0x000f220000002400 */
[----:B------:R-:W-:Y:S02]  /*cc20*/  FMNMX.FTZ R76, R11, R76, !PT ;  /* 0x0000004c0b4c7209 */ /* 0x000fe40007810000 */
[----:B------:R-:W-:Y:S02]  /*cc30*/  ISETP.GT.AND P2, PT, R102, 0x10, PT ;  /* 0x000000106600780c */ /* 0x000fe40003f44270 */
[----:B------:R-:W-:-:S02]  /*cc40*/  FSEL R123, R123, -INF , P3 ;  /* 0xff8000007b7b7808 */ /* 0x000fc40001800000 */
[----:B------:R-:W-:Y:S01]  /*cc50*/  FMNMX.FTZ R76, R121, R76, !PT ;  /* 0x0000004c794c7209 */ /* 0x000fe20007810000 */
[----:B------:R-:W-:Y:S01]  /*cc60*/  MUFU.TANH R126, R126 ;  /* 0x0000007e007e7308 */ /* 0x000fe20000002400 */
[C---:B------:R-:W-:Y:S02]  /*cc70*/  ISETP.GT.AND P3, PT, R102.reuse, 0x11, PT ;  /* 0x000000116600780c */ /* 0x040fe40003f64270 */
        /* <DEDUP_REMOVED lines=9> */
[----:B------:R-:W-:Y:S02]  /*cd10*/  FMNMX.FTZ R76, R128, R76, !PT ;  /* 0x0000004c804c7209 */ /* 0x000fe40007810000 */
[----:B------:R-:W-:Y:S02]  /*cd20*/  ISETP.GT.AND P2, PT, R102, 0x20, PT ;  /* 0x000000206600780c */ /* 0x000fe40003f44270 */
[----:B------:R-:W-:-:S02]  /*cd30*/  FSEL R131, R131, -INF , P3 ;  /* 0xff80000083837808 */ /* 0x000fc40001800000 */
[----:B------:R-:W-:Y:S01]  /*cd40*/  FMNMX.FTZ R76, R129, R76, !PT ;  /* 0x0000004c814c7209 */ /* 0x000fe20007810000 */
[----:B------:R-:W-:Y:S01]  /*cd50*/  MUFU.TANH R122, R122 ;  /* 0x0000007a007a7308 */ /* 0x000fe20000002400 */
        /* <DEDUP_REMOVED lines=11> */
[----:B------:R-:W-:Y:S01]  /*ce10*/  ISETP.GT.AND P2, PT, R102, 0x30, PT ;  /* 0x000000306600780c */ /* 0x000fe20003f44270 */
[----:B------:R-:W-:Y:S02]  /*ce20*/  WARPGROUP.DEPBAR.LE gsb0, 0x0 ;  /* 0x00008000000079c5 */ /* 0x000fe40000010000 */
        /* <DEDUP_REMOVED lines=25> */
[C---:B------:R-:W-:Y:S02]  /*cfc0*/  ISETP.GT.AND P3, PT, R102.reuse, 0x49, PT ;  /* 0x000000496600780c */ /* 0x040fe40003f64270 */
        /* <DEDUP_REMOVED lines=23> */
[----:B--2---:R-:W-:Y:S02]  /*d140*/  FSEL R88, R88, -INF , P2 ;  /* 0xff80000058587808 */ /* 0x004fe40001000000 */
[----:B------:R-:W-:Y:S02]  /*d150*/  FMNMX.FTZ R76, R99, R76, !PT ;  /* 0x0000004c634c7209 */ /* 0x000fe40007810000 */
[----:B------:R-:W-:Y:S01]  /*d160*/  ISETP.GT.AND P2, PT, R102, 0x68, PT ;  /* 0x000000686600780c */ /* 0x000fe20003f44270 */
[----:B------:R-:W-:Y:S01]  /*d170*/  MUFU.TANH R107, R107 ;  /* 0x0000006b006b7308 */ /* 0x000fe20000002400 */
[----:B------:R-:W-:-:S02]  /*d180*/  FSEL R73, R73, -INF , P3 ;  /* 0xff80000049497808 */ /* 0x000fc40001800000 */
[----:B------:R-:W-:Y:S02]  /*d190*/  FMNMX.FTZ R76, R88, R76, !PT ;  /* 0x0000004c584c7209 */ /* 0x000fe40007810000 */
[C---:B------:R-:W-:Y:S02]  /*d1a0*/  ISETP.GT.AND P4, PT, R102.reuse, 0x69, PT ;  /* 0x000000696600780c */ /* 0x040fe40003f84270 */
[----:B0-----:R-:W-:Y:S01]  /*d1b0*/  FSEL R75, R75, -INF , P2 ;  /* 0xff8000004b4b7808 */ /* 0x001fe20001000000 */
        /* <DEDUP_REMOVED lines=21> */
[C---:B------:R-:W-:Y:S02]  /*d310*/  ISETP.GT.AND P4, PT, R102.reuse, 0x81, PT ;  /* 0x000000816600780c */ /* 0x040fe40003f84270 */
[----:B------:R-:W-:Y:S02]  /*d320*/  ISETP.GT.AND P3, PT, R102, 0x88, PT ;  /* 0x000000886600780c */ /* 0x000fe40003f64270 */
[----:B------:R-:W-:Y:S02]  /*d330*/  FSEL R56, R56, -INF , P5 ;  /* 0xff80000038387808 */ /* 0x000fe40002800000 */
[----:B------:R-:W-:Y:S01]  /*d340*/  FMNMX.FTZ R103, R85, R76, !PT ;  /* 0x0000004c55677209 */ /* 0x000fe20007810000 */
[----:B------:R-:W-:Y:S01]  /*d350*/  MUFU.TANH R92, R92 ;  /* 0x0000005c005c7308 */ /* 0x000fe20000002400 */
[----:B------:R-:W-:-:S02]  /*d360*/  FSEL R57, R57, -INF , P4 ;  /* 0xff80000039397808 */ /* 0x000fc40002000000 */
[----:B------:R-:W-:Y:S01]  /*d370*/  FSEL R76, R60, -INF , P3 ;  /* 0xff8000003c4c7808 */ /* 0x000fe20001800000 */
[----:B------:R-:W-:Y:S01]  /*d380*/  FMUL.FTZ R60, R2, R69 ;  /* 0x00000045023c7220 */ /* 0x000fe20000410000 */
[C---:B------:R-:W-:Y:S02]  /*d390*/  ISETP.GT.AND P2, PT, R102.reuse, 0x89, PT ;  /* 0x000000896600780c */ /* 0x040fe40003f44270 */
[C---:B------:R-:W-:Y:S01]  /*d3a0*/  ISETP.GT.AND P6, PT, R102.reuse, 0x90, PT ;  /* 0x000000906600780c */ /* 0x040fe20003fc4270 */
[----:B------:R-:W-:Y:S01]  /*d3b0*/  MUFU.TANH R93, R93 ;  /* 0x0000005d005d7308 */ /* 0x000fe20000002400 */
[C---:B------:R-:W-:Y:S02]  /*d3c0*/  ISETP.GT.AND P5, PT, R102.reuse, 0x91, PT ;  /* 0x000000916600780c */ /* 0x040fe40003fa4270 */
[C---:B------:R-:W-:Y:S02]  /*d3d0*/  ISETP.GT.AND P4, PT, R102.reuse, 0x98, PT ;  /* 0x000000986600780c */ /* 0x040fe40003f84270 */
[----:B------:R-:W-:-:S02]  /*d3e0*/  ISETP.GT.AND P3, PT, R102, 0x99, PT ;  /* 0x000000996600780c */ /* 0x000fc40003f64270 */
[----:B------:R-:W-:Y:S01]  /*d3f0*/  FMNMX.FTZ R102, R56, R103, !PT ;  /* 0x0000006738667209 */ /* 0x000fe20007810000 */
[----:B------:R-:W0:Y:S01]  /*d400*/  MUFU.TANH R60, R60 ;  /* 0x0000003c003c7308 */ /* 0x000e220000002400 */
[----:B------:R-:W-:Y:S01]  /*d410*/  FSEL R61, R61, -INF , P2 ;  /* 0xff8000003d3d7808 */ /* 0x000fe20001000000 */
[----:B------:R-:W-:Y:S01]  /*d420*/  FMUL.FTZ R103, R2, R58 ;  /* 0x0000003a02677220 */ /* 0x000fe20000410000 */
[----:B------:R-:W-:Y:S02]  /*d430*/  FMNMX.FTZ R102, R57, R102, !PT ;  /* 0x0000006639667209 */ /* 0x000fe40007810000 */
[----:B------:R-:W-:Y:S02]  /*d440*/  FSEL R69, R64, -INF , P6 ;  /* 0xff80000040457808 */ /* 0x000fe40003000000 */
[----:B------:R-:W-:Y:S01]  /*d450*/  FMNMX.FTZ R102, R76, R102, !PT ;  /* 0x000000664c667209 */ /* 0x000fe20007810000 */
[----:B------:R2:W-:Y:S01]  /*d460*/  MUFU.TANH R64, R79 ;  /* 0x0000004f00407308 */ /* 0x0005e20000002400 */
[----:B-1----:R-:W-:-:S02]  /*d470*/  FSEL R65, R65, -INF , P5 ;  /* 0xff80000041417808 */ /* 0x002fc40002800000 */
[----:B------:R-:W-:Y:S02]  /*d480*/  FMNMX.FTZ R102, R61, R102, !PT ;  /* 0x000000663d667209 */ /* 0x000fe40007810000 */
[----:B----4-:R-:W-:Y:S02]  /*d490*/  FSEL R68, R68, -INF , P4 ;  /* 0xff80000044447808 */ /* 0x010fe40002000000 */
[----:B------:R-:W-:Y:S01]  /*d4a0*/  FMNMX.FTZ R102, R69, R102, !PT ;  /* 0x0000006645667209 */ /* 0x000fe20007810000 */
[----:B------:R-:W1:Y:S01]  /*d4b0*/  MUFU.TANH R94, R94 ;  /* 0x0000005e005e7308 */ /* 0x000e620000002400 */
[----:B--2---:R-:W-:Y:S01]  /*d4c0*/  FMUL.FTZ R79, R2, R82 ;  /* 0x00000052024f7220 */ /* 0x004fe20000410000 */
[----:B0-----:R-:W-:Y:S02]  /*d4d0*/  FSEL R82, R60, -INF , P3 ;  /* 0xff8000003c527808 */ /* 0x001fe40001800000 */
[----:B------:R-:W-:Y:S02]  /*d4e0*/  FMNMX.FTZ R102, R65, R102, !PT ;  /* 0x0000006641667209 */ /* 0x000fe40007810000 */
[----:B------:R-:W-:-:S02]  /*d4f0*/  ISETP.GT.AND P3, PT, R100, 0x10, PT ;  /* 0x000000106400780c */ /* 0x000fc40003f64270 */
[----:B------:R-:W-:Y:S01]  /*d500*/  FMNMX.FTZ R102, R68, R102, !PT ;  /* 0x0000006644667209 */ /* 0x000fe20007810000 */
[----:B------:R-:W0:Y:S01]  /*d510*/  MUFU.TANH R101, R101 ;  /* 0x0000006500657308 */ /* 0x000e220000002400 */
[----:B------:R-:W-:Y:S02]  /*d520*/  FSEL R126, R126, -INF , P3 ;  /* 0xff8000007e7e7808 */ /* 0x000fe40001800000 */
[----:B------:R-:W-:Y:S02]  /*d530*/  FMNMX.FTZ R102, R82, R102, !PT ;  /* 0x0000006652667209 */ /* 0x000fe40007810000 */
[C---:B------:R-:W-:Y:S02]  /*d540*/  ISETP.GT.AND P3, PT, R100.reuse, 0x21, PT ;  /* 0x000000216400780c */ /* 0x040fe40003f64270 */
[----:B------:R-:W-:Y:S01]  /*d550*/  ISETP.GT.AND P2, PT, R100, 0x8, PT ;  /* 0x000000086400780c */ /* 0x000fe20003f44270 */
[----:B------:R-:W2:Y:S01]  /*d560*/  SHFL.BFLY PT, R60, R102, 0x2, 0x1f ;  /* 0x0c401f00663c7f89 */ /* 0x000ea200000e0000 */
[----:B------:R-:W-:Y:S01]  /*d570*/  FSEL R106, R106, -INF , P3 ;  /* 0xff8000006a6a7808 */ /* 0x000fe20001800000 */
[----:B------:R-:W4:Y:S01]  /*d580*/  MUFU.TANH R72, R72 ;  /* 0x0000004800487308 */ /* 0x000f220000002400 */
[----:B------:R-:W-:-:S02]  /*d590*/  ISETP.GT.AND P3, PT, R100, 0x31, PT ;  /* 0x000000316400780c */ /* 0x000fc40003f64270 */
[----:B------:R-:W-:Y:S02]  /*d5a0*/  FSEL R122, R122, -INF , P2 ;  /* 0xff8000007a7a7808 */ /* 0x000fe40001000000 */
[----:B------:R-:W-:Y:S02]  /*d5b0*/  FSEL R114, R114, -INF , P3 ;  /* 0xff80000072727808 */ /* 0x000fe40001800000 */
[C---:B------:R-:W-:Y:S01]  /*d5c0*/  ISETP.GT.AND P3, PT, R100.reuse, 0x41, PT ;  /* 0x000000416400780c */ /* 0x040fe20003f64270 */
[----:B------:R-:W5:Y:S01]  /*d5d0*/  MUFU.TANH R78, R78 ;  /* 0x0000004e004e7308 */ /* 0x000f620000002400 */
[C---:B------:R-:W-:Y:S02]  /*d5e0*/  ISETP.GT.AND P2, PT, R100.reuse, 0x19, PT ;  /* 0x000000196400780c */ /* 0x040fe40003f44270 */
[----:B------:R-:W-:Y:S02]  /*d5f0*/  FSEL R91, R91, -INF , P3 ;  /* 0xff8000005b5b7808 */ /* 0x000fe40001800000 */
[----:B------:R-:W-:-:S02]  /*d600*/  ISETP.GT.AND P3, PT, R100, 0x51, PT ;  /* 0x000000516400780c */ /* 0x000fc40003f64270 */
[----:B------:R-:W-:Y:S01]  /*d610*/  FSEL R132, R132, -INF , P2 ;  /* 0xff80000084847808 */ /* 0x000fe20001000000 */
[----:B------:R-:W3:Y:S01]  /*d620*/  MUFU.TANH R79, R79 ;  /* 0x0000004f004f7308 */ /* 0x000ee20000002400 */
[----:B------:R-:W-:Y:S02]  /*d630*/  FSEL R97, R97, -INF , P3 ;  /* 0xff80000061617808 */ /* 0x000fe40001800000 */
[C---:B------:R-:W-:Y:S02]  /*d640*/  ISETP.GT.AND P3, PT, R100.reuse, 0x61, PT ;  /* 0x000000616400780c */ /* 0x040fe40003f64270 */
[----:B------:R-:W-:Y:S02]  /*d650*/  ISETP.GT.AND P6, PT, R100, RZ, PT ;  /* 0x000000ff6400720c */ /* 0x000fe40003fc4270 */
[----:B--2---:R-:W-:Y:S01]  /*d660*/  FMNMX.FTZ R60, R102, R60, !PT ;  /* 0x0000003c663c7209 */ /* 0x004fe20007810000 */
[----:B------:R-:W2:Y:S01]  /*d670*/  MUFU.TANH R86, R86 ;  /* 0x0000005600567308 */ /* 0x000ea20000002400 */
[----:B------:R-:W-:-:S02]  /*d680*/  FSEL R74, R74, -INF , P3 ;  /* 0xff8000004a4a7808 */ /* 0x000fc40001800000 */
[C---:B------:R-:W-:Y:S01]  /*d690*/  ISETP.GT.AND P3, PT, R100.reuse, 0x71, PT ;  /* 0x000000716400780c */ /* 0x040fe20003f64270 */
[----:B------:R-:W1:Y:S01]  /*d6a0*/  SHFL.BFLY PT, R58, R60, 0x1, 0x1f ;  /* 0x0c201f003c3a7f89 */ /* 0x000e6200000e0000 */
[C---:B------:R-:W-:Y:S02]  /*d6b0*/  ISETP.GT.AND P5, PT, R100.reuse, 0x1, PT ;  /* 0x000000016400780c */ /* 0x040fe40003fa4270 */
[----:B------:R-:W-:Y:S01]  /*d6c0*/  FSEL R83, R83, -INF , P3 ;  /* 0xff80000053537808 */ /* 0x000fe20001800000 */
[----:B------:R-:W2:Y:S01]  /*d6d0*/  MUFU.TANH R87, R87 ;  /* 0x0000005700577308 */ /* 0x000ea20000002400 */
[----:B------:R-:W-:Y:S02]  /*d6e0*/  ISETP.GT.AND P3, PT, R100, 0x81, PT ;  /* 0x000000816400780c */ /* 0x000fe40003f64270 */
[----:B------:R-:W-:Y:S02]  /*d6f0*/  FSEL R10, R10, -INF , P6 ;  /* 0xff8000000a0a7808 */ /* 0x000fe40003000000 */
[----:B------:R-:W-:-:S02]  /*d700*/  FSEL R120, R120, -INF , P5 ;  /* 0xff80000078787808 */ /* 0x000fc40002800000 */
[C---:B------:R-:W-:Y:S01]  /*d710*/  ISETP.GT.AND P4, PT, R100.reuse, 0x9, PT ;  /* 0x000000096400780c */ /* 0x040fe20003f84270 */
[----:B------:R-:W2:Y:S01]  /*d720*/  MUFU.TANH R103, R103 ;  /* 0x0000006700677308 */ /* 0x000ea20000002400 */
[----:B------:R-:W-:Y:S02]  /*d730*/  ISETP.GT.AND P6, PT, R100, 0x11, PT ;  /* 0x000000116400780c */ /* 0x000fe40003fc4270 */
[----:B------:R-:W-:Y:S02]  /*d740*/  FSEL R124, R124, -INF , P4 ;  /* 0xff8000007c7c7808 */ /* 0x000fe40002000000 */
[----:B------:R-:W-:Y:S02]  /*d750*/  ISETP.GT.AND P5, PT, R100, 0x18, PT ;  /* 0x000000186400780c */ /* 0x000fe40003fa4270 */
[----:B------:R-:W-:Y:S01]  /*d760*/  FSEL R127, R127, -INF , P6 ;  /* 0xff8000007f7f7808 */ /* 0x000fe20003000000 */
[----:B------:R-:W2:Y:S01]  /*d770*/  MUFU.TANH R62, R62 ;  /* 0x0000003e003e7308 */ /* 0x000ea20000002400 */
[----:B------:R-:W-:-:S02]  /*d780*/  FSEL R130, R130, -INF , P5 ;  /* 0xff80000082827808 */ /* 0x000fc40002800000 */
[----:B------:R-:W-:Y:S02]  /*d790*/  ISETP.GT.AND P4, PT, R100, 0x20, PT ;  /* 0x000000206400780c */ /* 0x000fe40003f84270 */
[----:B-1----:R-:W-:Y:S01]  /*d7a0*/  FMNMX.FTZ R60, R60, R58, !PT ;  /* 0x0000003a3c3c7209 */ /* 0x002fe20007810000 */
[----:B------:R-:W-:Y:S01]  /*d7b0*/  IMAD.U32 R58, RZ, RZ, UR37 ;  /* 0x00000025ff3a7e24 */ /* 0x000fe2000f8e00ff */
[----:B------:R-:W-:Y:S01]  /*d7c0*/  FSEL R105, R105, -INF , P4 ;  /* 0xff80000069697808 */ /* 0x000fe20002000000 */
[----:B------:R-:W1:Y:S01]  /*d7d0*/  MUFU.TANH R63, R63 ;  /* 0x0000003f003f7308 */ /* 0x000e620000002400 */
[C---:B------:R-:W-:Y:S01]  /*d7e0*/  FSETP.NEU.FTZ.AND P2, PT, R60.reuse, -INF , PT ;  /* 0xff8000003c00780b */ /* 0x040fe20003f5d000 */
[----:B------:R-:W-:-:S01]  /*d7f0*/  FFMA.FTZ R89, R60, R58, -8 ;  /* 0xc10000003c597423 */ /* 0x000fc2000001003a */
[C---:B------:R-:W-:Y:S02]  /*d800*/  ISETP.GT.AND P6, PT, R100.reuse, 0x28, PT ;  /* 0x000000286400780c */ /* 0x040fe40003fc4270 */
[----:B------:R-:W-:-:S02]  /*d810*/  ISETP.GT.AND P5, PT, R100, 0x29, PT ;  /* 0x000000296400780c */ /* 0x000fc40003fa4270 */
[----:B------:R-:W-:Y:S01]  /*d820*/  FSEL R89, R89, RZ, P2 ;  /* 0x000000ff59597208 */ /* 0x000fe20001000000 */
[----:B------:R-:W1:Y:S01]  /*d830*/  MUFU.TANH R66, R66 ;  /* 0x0000004200427308 */ /* 0x000e620000002400 */
[----:B------:R-:W-:Y:S02]  /*d840*/  FSEL R107, R107, -INF , P6 ;  /* 0xff8000006b6b7808 */ /* 0x000fe40003000000 */
[----:B------:R-:W-:Y:S01]  /*d850*/  ISETP.GT.AND P4, PT, R100, 0x30, PT ;  /* 0x000000306400780c */ /* 0x000fe20003f84270 */
[----:B------:R-:W-:-:S01]  /*d860*/  FFMA.FTZ R102, R121, R58, -R89 ;  /* 0x0000003a79667223 */ /* 0x000fc20000010859 */
[-CC-:B------:R-:W-:Y:S01]  /*d870*/  FFMA.FTZ R121, R123, R58.reuse, -R89.reuse ;  /* 0x0000003a7b797223 */ /* 0x180fe20000010859 */
[----:B------:R-:W-:-:S01]  /*d880*/  FFMA.FTZ R123, R125, R58, -R89 ;  /* 0x0000003a7d7b7223 */ /* 0x000fc20000010859 */
[-CC-:B------:R-:W-:Y:S01]  /*d890*/  FFMA.FTZ R125, R128, R58.reuse, -R89.reuse ;  /* 0x0000003a807d7223 */ /* 0x180fe20000010859 */
[----:B------:R-:W-:-:S01]  /*d8a0*/  FFMA.FTZ R128, R129, R58, -R89 ;  /* 0x0000003a81807223 */ /* 0x000fc20000010859 */
[----:B------:R-:W-:Y:S01]  /*d8b0*/  FSEL R129, R59, -INF , P3 ;  /* 0xff8000003b817808 */ /* 0x000fe20001800000 */
[----:B------:R-:W1:Y:S01]  /*d8c0*/  MUFU.TANH R67, R67 ;  /* 0x0000004300437308 */ /* 0x000e620000002400 */
[----:B------:R-:W-:Y:S01]  /*d8d0*/  FMNMX.FTZ R59, R10, R12, !PT ;  /* 0x0000000c0a3b7209 */ /* 0x000fe20007810000 */
[-CC-:B------:R-:W-:Y:S01]  /*d8e0*/  FFMA.FTZ R141, R131, R58.reuse, -R89.reuse ;  /* 0x0000003a838d7223 */ /* 0x180fe20000010859 */
[----:B------:R-:W-:Y:S01]  /*d8f0*/  FSEL R110, R110, -INF , P5 ;  /* 0xff8000006e6e7808 */ /* 0x000fe20002800000 */
[-CC-:B------:R-:W-:Y:S01]  /*d900*/  FFMA.FTZ R9, R9, R58.reuse, -R89.reuse ;  /* 0x0000003a09097223 */ /* 0x180fe20000010859 */
[----:B------:R-:W-:Y:S01]  /*d910*/  FMNMX.FTZ R59, R120, R59, !PT ;  /* 0x0000003b783b7209 */ /* 0x000fe20007810000 */
[-CC-:B------:R-:W-:Y:S01]  /*d920*/  FFMA.FTZ R11, R11, R58.reuse, -R89.reuse ;  /* 0x0000003a0b0b7223 */ /* 0x180fe20000010859 */
[----:B------:R-:W-:Y:S01]  /*d930*/  FSEL R111, R111, -INF , P4 ;  /* 0xff8000006f6f7808 */ /* 0x000fe20002000000 */
[----:B------:R-:W1:Y:S01]  /*d940*/  MUFU.TANH R70, R70 ;  /* 0x0000004600467308 */ /* 0x000e620000002400 */
[----:B------:R-:W-:Y:S01]  /*d950*/  FMNMX.FTZ R59, R122, R59, !PT ;  /* 0x0000003b7a3b7209 */ /* 0x000fe20007810000 */
[-CC-:B------:R-:W-:Y:S01]  /*d960*/  FFMA.FTZ R108, R108, R58.reuse, -R89.reuse ;  /* 0x0000003a6c6c7223 */ /* 0x180fe20000010859 */
[----:B------:R-:W-:Y:S01]  /*d970*/  ISETP.GT.AND P6, PT, R100, 0x38, PT ;  /* 0x000000386400780c */ /* 0x000fe20003fc4270 */
[-CC-:B------:R-:W-:Y:S01]  /*d980*/  FFMA.FTZ R109, R109, R58.reuse, -R89.reuse ;  /* 0x0000003a6d6d7223 */ /* 0x180fe20000010859 */
[----:B------:R-:W-:Y:S01]  /*d990*/  FMNMX.FTZ R59, R124, R59, !PT ;  /* 0x0000003b7c3b7209 */ /* 0x000fe20007810000 */
[-CC-:B------:R-:W-:Y:S01]  /*d9a0*/  FFMA.FTZ R112, R112, R58.reuse, -R89.reuse ;  /* 0x0000003a70707223 */ /* 0x180fe20000010859 */
[----:B------:R-:W-:Y:S01]  /*d9b0*/  ISETP.GT.AND P5, PT, R100, 0x39, PT ;  /* 0x000000396400780c */ /* 0x000fe20003fa4270 */
[----:B------:R-:W1:Y:S01]  /*d9c0*/  MUFU.TANH R71, R71 ;  /* 0x0000004700477308 */ /* 0x000e620000002400 */
[----:B------:R-:W-:Y:S01]  /*d9d0*/  FMNMX.FTZ R59, R126, R59, !PT ;  /* 0x0000003b7e3b7209 */ /* 0x000fe20007810000 */
[-CC-:B------:R-:W-:Y:S01]  /*d9e0*/  FFMA.FTZ R113, R113, R58.reuse, -R89.reuse ;  /* 0x0000003a71717223 */ /* 0x180fe20000010859 */
[----:B------:R-:W-:Y:S01]  /*d9f0*/  FSEL R115, R115, -INF , P6 ;  /* 0xff80000073737808 */ /* 0x000fe20003000000 */
[-CC-:B------:R-:W-:Y:S01]  /*da00*/  FFMA.FTZ R116, R116, R58.reuse, -R89.reuse ;  /* 0x0000003a74747223 */ /* 0x180fe20000010859 */
[----:B------:R-:W-:Y:S01]  /*da10*/  FMNMX.FTZ R59, R127, R59, !PT ;  /* 0x0000003b7f3b7209 */ /* 0x000fe20007810000 */
[-CC-:B------:R-:W-:Y:S01]  /*da20*/  FFMA.FTZ R118, R118, R58.reuse, -R89.reuse ;  /* 0x0000003a76767223 */ /* 0x180fe20000010859 */
[----:B------:R-:W-:Y:S01]  /*da30*/  ISETP.GT.AND P4, PT, R100, 0x40, PT ;  /* 0x000000406400780c */ /* 0x000fe20003f84270 */
[-CC-:B------:R-:W-:Y:S01]  /*da40*/  FFMA.FTZ R119, R119, R58.reuse, -R89.reuse ;  /* 0x0000003a77777223 */ /* 0x180fe20000010859 */
        /* <DEDUP_REMOVED lines=37> */
[----:B------:R-:W-:Y:S01]  /*dca0*/  FFMA.FTZ R82, R82, R58, -R89 ;  /* 0x0000003a52527223 */ /* 0x000fe20000010859 */
[----:B------:R-:W-:Y:S01]  /*dcb0*/  ISETP.GT.AND P5, PT, R100, 0x59, PT ;  /* 0x000000596400780c */ /* 0x000fe20003fa4270 */
[----:B------:R-:W-:Y:S01]  /*dcc0*/  MUFU.EX2 R9, R9 ;  /* 0x0000000900097308 */ /* 0x000fe20000000800 */
[----:B------:R-:W-:-:S02]  /*dcd0*/  FMNMX.FTZ R59, R90, R59, !PT ;  /* 0x0000003b5a3b7209 */ /* 0x000fc40007810000 */
[----:B0-----:R-:W-:Y:S02]  /*dce0*/  FSEL R101, R101, -INF , P6 ;  /* 0xff80000065657808 */ /* 0x001fe40003000000 */
[----:B------:R-:W-:Y:S02]  /*dcf0*/  FMNMX.FTZ R59, R91, R59, !PT ;  /* 0x0000003b5b3b7209 */ /* 0x000fe40007810000 */
[----:B------:R-:W-:Y:S01]  /*dd00*/  ISETP.GT.AND P4, PT, R100, 0x60, PT ;  /* 0x000000606400780c */ /* 0x000fe20003f84270 */
[----:B------:R-:W-:Y:S01]  /*dd10*/  MUFU.EX2 R11, R11 ;  /* 0x0000000b000b7308 */ /* 0x000fe20000000800 */
[----:B------:R-:W-:Y:S02]  /*dd20*/  FMNMX.FTZ R59, R92, R59, !PT ;  /* 0x0000003b5c3b7209 */ /* 0x000fe40007810000 */
[----:B------:R-:W-:Y:S02]  /*dd30*/  FSEL R8, R8, -INF , P5 ;  /* 0xff80000008087808 */ /* 0x000fe40002800000 */
[----:B------:R-:W-:-:S02]  /*dd40*/  FMNMX.FTZ R59, R93, R59, !PT ;  /* 0x0000003b5d3b7209 */ /* 0x000fc40007810000 */
[----:B----4-:R-:W-:Y:S01]  /*dd50*/  FSEL R72, R72, -INF , P4 ;  /* 0xff80000048487808 */ /* 0x010fe20002000000 */
[----:B------:R-:W-:Y:S01]  /*dd60*/  MUFU.EX2 R102, R102 ;  /* 0x0000006600667308 */ /* 0x000fe20000000800 */
[----:B------:R-:W-:Y:S02]  /*dd70*/  FMNMX.FTZ R59, R94, R59, !PT ;  /* 0x0000003b5e3b7209 */ /* 0x000fe40007810000 */
[C---:B------:R-:W-:Y:S02]  /*dd80*/  ISETP.GT.AND P6, PT, R100.reuse, 0x68, PT ;  /* 0x000000686400780c */ /* 0x040fe40003fc4270 */
[----:B------:R-:W-:Y:S02]  /*dd90*/  FMNMX.FTZ R59, R97, R59, !PT ;  /* 0x0000003b613b7209 */ /* 0x000fe40007810000 */
[----:B------:R-:W-:Y:S01]  /*dda0*/  ISETP.GT.AND P5, PT, R100, 0x69, PT ;  /* 0x000000696400780c */ /* 0x000fe20003fa4270 */
[----:B------:R-:W-:Y:S01]  /*ddb0*/  MUFU.EX2 R121, R121 ;  /* 0x0000007900797308 */ /* 0x000fe20000000800 */
[----:B------:R-:W-:-:S02]  /*ddc0*/  FMNMX.FTZ R59, R101, R59, !PT ;  /* 0x0000003b653b7209 */ /* 0x000fc40007810000 */
[----:B-----5:R-:W-:Y:S02]  /*ddd0*/  FSEL R78, R78, -INF , P6 ;  /* 0xff8000004e4e7808 */ /* 0x020fe40003000000 */
[----:B------:R-:W-:Y:S02]  /*dde0*/  FMNMX.FTZ R59, R8, R59, !PT ;  /* 0x0000003b083b7209 */ /* 0x000fe40007810000 */
[----:B------:R-:W-:Y:S01]  /*ddf0*/  ISETP.GT.AND P4, PT, R100, 0x70, PT ;  /* 0x000000706400780c */ /* 0x000fe20003f84270 */
[----:B------:R-:W-:Y:S01]  /*de00*/  MUFU.EX2 R123, R123 ;  /* 0x0000007b007b7308 */ /* 0x000fe20000000800 */
[----:B------:R-:W-:Y:S02]  /*de10*/  FMNMX.FTZ R59, R72, R59, !PT ;  /* 0x0000003b483b7209 */ /* 0x000fe40007810000 */
[----:B------:R-:W-:Y:S02]  /*de20*/  FSEL R64, R64, -INF , P5 ;  /* 0xff80000040407808 */ /* 0x000fe40002800000 */
[----:B------:R-:W-:-:S02]  /*de30*/  FMNMX.FTZ R59, R74, R59, !PT ;  /* 0x0000003b4a3b7209 */ /* 0x000fc40007810000 */
[----:B---3--:R-:W-:Y:S01]  /*de40*/  FSEL R79, R79, -INF , P4 ;  /* 0xff8000004f4f7808 */ /* 0x008fe20002000000 */
[----:B------:R-:W-:Y:S01]  /*de50*/  MUFU.EX2 R125, R125 ;  /* 0x0000007d007d7308 */ /* 0x000fe20000000800 */
[----:B------:R-:W-:Y:S02]  /*de60*/  FMNMX.FTZ R59, R78, R59, !PT ;  /* 0x0000003b4e3b7209 */ /* 0x000fe40007810000 */
[----:B------:R-:W-:Y:S02]  /*de70*/  ISETP.GT.AND P6, PT, R100, 0x78, PT ;  /* 0x000000786400780c */ /* 0x000fe40003fc4270 */
[----:B------:R-:W-:Y:S02]  /*de80*/  FMNMX.FTZ R59, R64, R59, !PT ;  /* 0x0000003b403b7209 */ /* 0x000fe40007810000 */
[----:B------:R-:W-:Y:S01]  /*de90*/  ISETP.GT.AND P5, PT, R100, 0x79, PT ;  /* 0x000000796400780c */ /* 0x000fe20003fa4270 */
[----:B------:R-:W-:Y:S01]  /*dea0*/  MUFU.EX2 R128, R128 ;  /* 0x0000008000807308 */ /* 0x000fe20000000800 */
[----:B------:R-:W-:-:S02]  /*deb0*/  FMNMX.FTZ R59, R79, R59, !PT ;  /* 0x0000003b4f3b7209 */ /* 0x000fc40007810000 */
[----:B--2---:R-:W-:Y:S02]  /*dec0*/  FSEL R86, R86, -INF , P6 ;  /* 0xff80000056567808 */ /* 0x004fe40003000000 */
[----:B------:R-:W-:Y:S02]  /*ded0*/  FMNMX.FTZ R59, R83, R59, !PT ;  /* 0x0000003b533b7209 */ /* 0x000fe40007810000 */
[----:B------:R-:W-:Y:S01]  /*dee0*/  ISETP.GT.AND P4, PT, R100, 0x80, PT ;  /* 0x000000806400780c */ /* 0x000fe20003f84270 */
[----:B------:R-:W-:Y:S01]  /*def0*/  MUFU.EX2 R108, R108 ;  /* 0x0000006c006c7308 */ /* 0x000fe20000000800 */
[----:B------:R-:W-:Y:S02]  /*df00*/  FSEL R87, R87, -INF , P5 ;  /* 0xff80000057577808 */ /* 0x000fe40002800000 */
[----:B------:R-:W-:Y:S02]  /*df10*/  FMNMX.FTZ R59, R86, R59, !PT ;  /* 0x0000003b563b7209 */ /* 0x000fe40007810000 */
[----:B------:R-:W-:-:S02]  /*df20*/  FSEL R103, R103, -INF , P4 ;  /* 0xff80000067677808 */ /* 0x000fc40002000000 */
[----:B------:R-:W-:Y:S01]  /*df30*/  FMNMX.FTZ R59, R87, R59, !PT ;  /* 0x0000003b573b7209 */ /* 0x000fe20007810000 */
[----:B------:R-:W-:Y:S01]  /*df40*/  MUFU.EX2 R109, R109 ;  /* 0x0000006d006d7308 */ /* 0x000fe20000000800 */
[C---:B------:R-:W-:Y:S02]  /*df50*/  ISETP.GT.AND P6, PT, R100.reuse, 0x88, PT ;  /* 0x000000886400780c */ /* 0x040fe40003fc4270 */
[----:B------:R-:W-:Y:S02]  /*df60*/  FMNMX.FTZ R59, R103, R59, !PT ;  /* 0x0000003b673b7209 */ /* 0x000fe40007810000 */
[----:B------:R-:W-:Y:S02]  /*df70*/  ISETP.GT.AND P5, PT, R100, 0x89, PT ;  /* 0x000000896400780c */ /* 0x000fe40003fa4270 */
[----:B------:R-:W-:Y:S01]  /*df80*/  FSEL R131, R62, -INF , P6 ;  /* 0xff8000003e837808 */ /* 0x000fe20003000000 */
[----:B------:R-:W-:Y:S01]  /*df90*/  MUFU.EX2 R112, R112 ;  /* 0x0000007000707308 */ /* 0x000fe20000000800 */
[----:B------:R-:W-:-:S02]  /*dfa0*/  FMNMX.FTZ R59, R129, R59, !PT ;  /* 0x0000003b813b7209 */ /* 0x000fc40007810000 */
[C---:B------:R-:W-:Y:S02]  /*dfb0*/  ISETP.GT.AND P4, PT, R100.reuse, 0x90, PT ;  /* 0x000000906400780c */ /* 0x040fe40003f84270 */
[----:B-1----:R-:W-:Y:S02]  /*dfc0*/  FSEL R63, R63, -INF , P5 ;  /* 0xff8000003f3f7808 */ /* 0x002fe40002800000 */
[----:B------:R-:W-:Y:S01]  /*dfd0*/  FMNMX.FTZ R59, R131, R59, !PT ;  /* 0x0000003b833b7209 */ /* 0x000fe20007810000 */
[----:B------:R-:W-:Y:S01]  /*dfe0*/  MUFU.EX2 R62, R141 ;  /* 0x0000008d003e7308 */ /* 0x000fe20000000800 */
[----:B------:R-:W-:Y:S02]  /*dff0*/  ISETP.GT.AND P3, PT, R100, 0x91, PT ;  /* 0x000000916400780c */ /* 0x000fe40003f64270 */
[----:B------:R-:W-:Y:S02]  /*e000*/  FSEL R66, R66, -INF , P4 ;  /* 0xff80000042427808 */ /* 0x000fe40002000000 */
[----:B------:R-:W-:-:S02]  /*e010*/  FMNMX.FTZ R59, R63, R59, !PT ;  /* 0x0000003b3f3b7209 */ /* 0x000fc40007810000 */
[C---:B------:R-:W-:Y:S01]  /*e020*/  ISETP.GT.AND P6, PT, R100.reuse, 0x98, PT ;  /* 0x000000986400780c */ /* 0x040fe20003fc4270 */
[----:B------:R-:W-:Y:S01]  /*e030*/  MUFU.EX2 R113, R113 ;  /* 0x0000007100717308 */ /* 0x000fe20000000800 */
[----:B------:R-:W-:Y:S01]  /*e040*/  ISETP.GT.AND P5, PT, R100, 0x99, PT ;  /* 0x000000996400780c */ /* 0x000fe20003fa4270 */
[-CC-:B------:R-:W-:Y:S01]  /*e050*/  FFMA.FTZ R100, R104, R58.reuse, -R89.reuse ;  /* 0x0000003a68647223 */ /* 0x180fe20000010859 */
[----:B------:R-:W-:-:S01]  /*e060*/  FFMA.FTZ R104, R133, R58, -R89 ;  /* 0x0000003a85687223 */ /* 0x000fc20000010859 */
[-CC-:B------:R-:W-:Y:S01]  /*e070*/  FFMA.FTZ R133, R134, R58.reuse, -R89.reuse ;  /* 0x0000003a86857223 */ /* 0x180fe20000010859 */
[----:B------:R-:W-:Y:S01]  /*e080*/  FSEL R67, R67, -INF , P3 ;  /* 0xff80000043437808 */ /* 0x000fe20001800000 */
[-CC-:B------:R-:W-:Y:S01]  /*e090*/  FFMA.FTZ R134, R135, R58.reuse, -R89.reuse ;  /* 0x0000003a87867223 */ /* 0x180fe20000010859 */
[----:B------:R-:W-:Y:S01]  /*e0a0*/  FMNMX.FTZ R59, R66, R59, !PT ;  /* 0x0000003b423b7209 */ /* 0x000fe20007810000 */
[-CC-:B------:R-:W-:Y:S01]  /*e0b0*/  FFMA.FTZ R135, R140, R58.reuse, -R89.reuse ;  /* 0x0000003a8c877223 */ /* 0x180fe20000010859 */
[----:B------:R-:W-:-:S01]  /*e0c0*/  FFMA.FTZ R140, R75, R58, -R89 ;  /* 0x0000003a4b8c7223 */ /* 0x000fc20000010859 */
[----:B------:R-:W-:Y:S01]  /*e0d0*/  FSEL R75, R70, -INF , P6 ;  /* 0xff800000464b7808 */ /* 0x000fe20003000000 */
[----:B------:R-:W-:Y:S01]  /*e0e0*/  MUFU.EX2 R100, R100 ;  /* 0x0000006400647308 */ /* 0x000fe20000000800 */
[----:B------:R-:W-:-:S02]  /*e0f0*/  FMNMX.FTZ R59, R67, R59, !PT ;  /* 0x0000003b433b7209 */ /* 0x000fc40007810000 */
[----:B------:R-:W-:Y:S02]  /*e100*/  FSEL R71, R71, -INF , P5 ;  /* 0xff80000047477808 */ /* 0x000fe40002800000 */
[----:B------:R-:W-:Y:S02]  /*e110*/  FMNMX.FTZ R59, R75, R59, !PT ;  /* 0x0000003b4b3b7209 */ /* 0x000fe40007810000 */
[----:B------:R-:W-:Y:S01]  /*e120*/  LOP3.LUT R142, R155, 0x7f, RZ, 0xc0, !PT ;  /* 0x0000007f9b8e7812 */ /* 0x000fe200078ec0ff */
[----:B------:R0:W-:Y:S01]  /*e130*/  MUFU.EX2 R70, R140 ;  /* 0x0000008c00467308 */ /* 0x0001e20000000800 */
[----:B------:R-:W-:-:S07]  /*e140*/  FMNMX.FTZ R59, R71, R59, !PT ;  /* 0x0000003b473b7209 */ /* 0x000fce0007810000 */
[----:B------:R-:W-:Y:S01]  /*e150*/  MUFU.EX2 R104, R104 ;  /* 0x0000006800687308 */ /* 0x000fe20000000800 */
[----:B0-----:R-:W0:Y:S07]  /*e160*/  SHFL.BFLY PT, R140, R59, 0x2, 0x1f ;  /* 0x0c401f003b8c7f89 */ /* 0x001e2e00000e0000 */
        /* <DEDUP_REMOVED lines=19> */
[----:B------:R-:W-:Y:S01]  /*e2a0*/  FSEL R3, R59, RZ, P3 ;  /* 0x000000ff3b037208 */ /* 0x000fe20001800000 */
[----:B------:R-:W-:-:S01]  /*e2b0*/  FFMA.FTZ R122, R122, R58, -R89 ;  /* 0x0000003a7a7a7223 */ /* 0x000fc20000010859 */
[-CC-:B------:R-:W-:Y:S01]  /*e2c0*/  FFMA.FTZ R124, R124, R58.reuse, -R89.reuse ;  /* 0x0000003a7c7c7223 */ /* 0x180fe20000010859 */
[----:B------:R-:W-:Y:S01]  /*e2d0*/  MUFU.EX2 R10, R10 ;  /* 0x0000000a000a7308 */ /* 0x000fe20000000800 */
[----:B------:R-:W-:-:S01]  /*e2e0*/  FFMA.FTZ R126, R126, R58, -R89 ;  /* 0x0000003a7e7e7223 */ /* 0x000fc20000010859 */
[----:B------:R-:W-:Y:S01]  /*e2f0*/  FADD.FTZ R3, -R3, R12 ;  /* 0x0000000c03037221 */ /* 0x000fe20000010100 */
[-C--:B------:R-:W-:Y:S01]  /*e300*/  FMUL.FTZ R12, R140, R58.reuse ;  /* 0x0000003a8c0c7220 */ /* 0x080fe20000410000 */
[-CC-:B------:R-:W-:Y:S01]  /*e310*/  FFMA.FTZ R127, R127, R58.reuse, -R89.reuse ;  /* 0x0000003a7f7f7223 */ /* 0x180fe20000010859 */
[----:B------:R-:W-:-:S01]  /*e320*/  FFMA.FTZ R130, R130, R58, -R89 ;  /* 0x0000003a82827223 */ /* 0x000fc20000010859 */
[-C--:B------:R-:W-:Y:S01]  /*e330*/  FMUL.FTZ R3, R3, R58.reuse ;  /* 0x0000003a03037220 */ /* 0x080fe20000410000 */
        /* <DEDUP_REMOVED lines=34> */
[----:B-1----:R-:W-:-:S01]  /*e560*/  FFMA.FTZ R0, R3, R0, R10 ;  /* 0x0000000003007223 */ /* 0x002fc2000001000a */
[----:B------:R-:W-:Y:S01]  /*e570*/  FADD.FTZ R20, R102, R20 ;  /* 0x0000001466147221 */ /* 0x000fe20000010000 */
[----:B------:R-:W-:-:S01]  /*e580*/  FFMA.FTZ R131, R131, R58, -R89 ;  /* 0x0000003a83837223 */ /* 0x000fc20000010859 */
[----:B------:R-:W-:Y:S01]  /*e590*/  FFMA.FTZ R63, R63, R58, -R89 ;  /* 0x0000003a3f3f7223 */ /* 0x000fe20000010859 */
[----:B------:R-:W-:-:S01]  /*e5a0*/  FADD.FTZ R0, R120, R0 ;  /* 0x0000000078007221 */ /* 0x000fc20000010000 */
        /* <DEDUP_REMOVED lines=9> */
[----:B------:R-:W-:Y:S01]  /*e640*/  @!P2 VIADD R13, R13, 0x13240 ;  /* 0x000132400d0da836 */ /* 0x000fe20000000000 */
[----:B------:R-:W2:Y:S01]  /*e650*/  MUFU.EX2 R127, R127 ;  /* 0x0000007f007f7308 */ /* 0x000ea20000000800 */
[----:B0-----:R-:W-:-:S01]  /*e660*/  FADD.FTZ R0, R124, R0 ;  /* 0x000000007c007221 */ /* 0x001fc20000010000 */
[----:B------:R-:W-:-:S02]  /*e670*/  FADD.FTZ R20, R128, R20 ;  /* 0x0000001480147221 */ /* 0x000fc40000010000 */
[----:B------:R-:W-:Y:S02]  /*e680*/  @!P2 PRMT R13, RZ, 0x654, R13 ;  /* 0x00000654ff0da816 */ /* 0x000fe4000000000d */
[----:B------:R-:W-:Y:S02]  /*e690*/  FADD.FTZ R20, R62, R20 ;  /* 0x000000143e147221 */ /* 0x000fe40000010000 */
[----:B------:R-:W0:Y:S01]  /*e6a0*/  MUFU.EX2 R130, R130 ;  /* 0x0000008200827308 */ /* 0x000e220000000800 */
[----:B-1----:R-:W-:-:S01]  /*e6b0*/  FADD.FTZ R0, R126, R0 ;  /* 0x000000007e007221 */ /* 0x002fc20000010000 */
[----:B------:R-:W-:Y:S01]  /*e6c0*/  FADD.FTZ R20, R100, R20 ;  /* 0x0000001464147221 */ /* 0x000fe20000010000 */
[----:B------:R1:W-:Y:S03]  /*e6d0*/  @!P2 SYNCS.ARRIVE.TRANS64.RED.A1T0 RZ, [R13+URZ], RZ ;  /* 0x000000ff0dffa9a7 */ /* 0x0003e6000810043f */
[----:B------:R-:W-:-:S02]  /*e6e0*/  FADD.FTZ R20, R104, R20 ;  /* 0x0000001468147221 */ /* 0x000fc40000010000 */
        /* <DEDUP_REMOVED lines=59> */
[----:B---3--:R-:W-:-:S04]  /*eaa0*/  FADD.FTZ R20, R73, R20 ;  /* 0x0000001449147221 */ /* 0x008fc80000010000 */
[----:B------:R-:W-:-:S03]  /*eab0*/  FADD.FTZ R20, R70, R20 ;  /* 0x0000001446147221 */ /* 0x000fc60000010000 */
        /* <DEDUP_REMOVED lines=56> */
.L_x_12705:
[----:B------:R-:W2:Y:S01]  /*ee40*/  LDL R13, [R1+0x1c] ;  /* 0x00001c00010d7983 */ /* 0x000ea20000100800 */
[----:B------:R-:W-:Y:S01]  /*ee50*/  ISETP.GT.AND P2, PT, R14, R21, PT ;  /* 0x000000150e00720c */ /* 0x000fe20003f44270 */
[----:B------:R-:W-:Y:S01]  /*ee60*/  VIADD R15, R15, 0x13260 ;  /* 0x000132600f0f7836 */ /* 0x000fe20000000000 */
        /* <DEDUP_REMOVED lines=77> */
[----:B--2---:R-:W-:-:S04]  /*f340*/  PRMT R15, R13, 0x654, R15 ;  /* 0x000006540d0f7816 */ /* 0x004fc8000000000f */
[----:B------:R0:W-:Y:S01]  /*f350*/  SYNCS.ARRIVE.TRANS64.RED.A1T0 RZ, [R15+URZ], RZ ;  /* 0x000000ff0fff79a7 */ /* 0x0001e2000810043f */
[----:B------:R-:W-:Y:S05]  /*f360*/  @P2 BRA `(.L_x_12706) ;  /* 0xffffffc400782947 */ /* 0x000fea000383ffff */
[----:B------:R-:W-:Y:S05]  /*f370*/  BSYNC B1 ;  /* 0x0000000000017941 */ /* 0x000fea0003800000 */
.L_x_12694:
[----:B------:R-:W-:Y:S05]  /*f380*/  BSYNC B0 ;  /* 0x0000000000007941 */ /* 0x000fea0003800000 */
.L_x_12693:
[----:B------:R-:W-:Y:S01]  /*f390*/  ISETP.GE.AND P0, PT, R14, RZ, PT ;  /* 0x000000ff0e00720c */ /* 0x000fe20003f06270 */
[----:B------:R-:W-:-:S12]  /*f3a0*/  BSSY B0, `(.L_x_12707) ;  /* 0x00002f1000007945 */ /* 0x000fd80003800000 */
[----:B------:R-:W-:Y:S05]  /*f3b0*/  @!P0 BRA `(.L_x_12708) ;  /* 0x0000002c00bc8947 */ /* 0x000fea0003800000 */
[----:B------:R-:W-:Y:S01]  /*f3c0*/  MOV R12, R59 ;  /* 0x0000003b000c7202 */ /* 0x000fe20000000f00 */
[----:B------:R-:W-:Y:S02]  /*f3d0*/  IMAD.MOV.U32 R3, RZ, RZ, R60 ;  /* 0x000000ffff037224 */ /* 0x000fe400078e003c */
[----:B------:R-:W-:Y:S02]  /*f3e0*/  IMAD.MOV.U32 R9, RZ, RZ, R23 ;  /* 0x000000ffff097224 */ /* 0x000fe400078e0017 */
[----:B------:R-:W-:-:S07]  /*f3f0*/  IMAD.MOV.U32 R8, RZ, RZ, R22 ;  /* 0x000000ffff087224 */ /* 0x000fce00078e0016 */
.L_x_12720:
[----:B0-----:R-:W-:-:S05]  /*f400*/  VIADD R15, R8, 0x1 ;  /* 0x00000001080f7836 */ /* 0x001fca0000000000 */
[----:B------:R-:W-:-:S04]  /*f410*/  ISETP.NE.AND P0, PT, R15, 0x2, PT ;  /* 0x000000020f00780c */ /* 0x000fc80003f05270 */
[----:B------:R-:W-:Y:S02]  /*f420*/  SEL R15, R15, RZ, P0 ;  /* 0x000000ff0f0f7207 */ /* 0x000fe40000000000 */
[----:B------:R-:W-:-:S03]  /*f430*/  SEL R10, RZ, 0x1, P0 ;  /* 0x00000001ff0a7807 */ /* 0x000fc60000000000 */
[----:B------:R-:W-:Y:S01]  /*f440*/  IMAD.MOV.U32 R22, RZ, RZ, R15 ;  /* 0x000000ffff167224 */ /* 0x000fe200078e000f */
[----:B------:R-:W-:Y:S01]  /*f450*/  LOP3.LUT R23, R9, R10, RZ, 0x3c, !PT ;  /* 0x0000000a09177212 */ /* 0x000fe200078e3cff */
[----:B-1----:R-:W-:Y:S06]  /*f460*/  @!P1 BRA `(.L_x_12709) ;  /* 0x0000000000049947 */ /* 0x002fec0003800000 */
[----:B------:R-:W-:Y:S01]  /*f470*/  BPT.TRAP 0x1 ;  /* 0x000000040000795c */ /* 0x000fe20000300000 */
.L_x_12709:
[----:B------:R-:W-:Y:S01]  /*f480*/  IMAD R10, R22, 0x8, R16 ;  /* 0x00000008160a7824 */ /* 0x000fe200078e0210 */
[----:B------:R-:W-:-:S04]  /*f490*/  SHF.L.U32 R11, R23, 0x1f, RZ ;  /* 0x0000001f170b7819 */ /* 0x000fc800000006ff */
[----:B------:R0:W1:Y:S01]  /*f4a0*/  SYNCS.PHASECHK.TRANS64.TRYWAIT P0, [R10+URZ+0x13230], R11 ;  /* 0x0132300b0a0075a7 */ /* 0x000062000800017f */
[----:B------:R-:W-:Y:S05]  /*f4b0*/  @!P1 BRA `(.L_x_12710) ;  /* 0x0000000000049947 */ /* 0x000fea0003800000 */
[----:B------:R-:W-:Y:S01]  /*f4c0*/  BPT.TRAP 0x1 ;  /* 0x000000040000795c */ /* 0x000fe20000300000 */
.L_x_12710:
        /* <DEDUP_REMOVED lines=8> */
.L_x_12712:
[----:B------:R-:W-:Y:S05]  /*f550*/  BSYNC B1 ;  /* 0x0000000000017941 */ /* 0x000fea0003800000 */
.L_x_12711:
[----:B01----:R-:W-:Y:S01]  /*f560*/  IMAD.MOV.U32 R10, RZ, RZ, R13 ;  /* 0x000000ffff0a7224 */ /* 0x003fe200078e000d */
[----:B------:R-:W-:Y:S01]  /*f570*/  R2UR UR4, R4 ;  /* 0x00000000040472ca */ /* 0x000fe200000e0000 */
[----:B------:R-:W-:Y:S01]  /*f580*/  IMAD.MOV.U32 R11, RZ, RZ, -0x7fffffe0 ;  /* 0x80000020ff0b7424 */ /* 0x000fe200078e00ff */
[----:B------:R-:W-:Y:S01]  /*f590*/  R2UR UR5, R5 ;  /* 0x00000000050572ca */ /* 0x000fe200000e0000 */
[----:B------:R-:W-:Y:S01]  /*f5a0*/  WARPGROUP.ARRIVE ;  /* 0x00000000000079c5 */ /* 0x000fe20000000000 */
[----:B------:R-:W-:Y:S01]  /*f5b0*/  R2UR UR6, R10 ;  /* 0x000000000a0672ca */ /* 0x000fe200000e0000 */
[----:B------:R-:W-:Y:S01]  /*f5c0*/  IMAD.MOV.U32 R10, RZ, RZ, R21 ;  /* 0x000000ffff0a7224 */ /* 0x000fe200078e0015 */
[----:B------:R-:W-:Y:S01]  /*f5d0*/  R2UR UR7, R11 ;  /* 0x000000000b0772ca */ /* 0x000fe200000e0000 */
[C---:B------:R-:W-:Y:S01]  /*f5e0*/  VIADD R58, R13.reuse, 0x182 ;  /* 0x000001820d3a7836 */ /* 0x040fe20000000000 */
[----:B------:R-:W-:Y:S02]  /*f5f0*/  MOV R57, 0x80000020 ;  /* 0x8000002000397802 */ /* 0x000fe40000000f00 */
[----:B------:R-:W-:Y:S01]  /*f600*/  R2UR UR10, R56 ;  /* 0x00000000380a72ca */ /* 0x000fe200000e0000 */
[----:B------:R-:W-:Y:S01]  /*f610*/  VIADD R56, R13, 0x180 ;  /* 0x000001800d387836 */ /* 0x000fe20000000000 */
[----:B------:R-:W-:-:S02]  /*f620*/  R2UR UR11, R57 ;  /* 0x00000000390b72ca */ /* 0x000fc400000e0000 */
[----:B------:R-:W-:Y:S02]  /*f630*/  R2UR UR8, R4 ;  /* 0x00000000040872ca */ /* 0x000fe400000e0000 */
[----:B------:R-:W-:Y:S02]  /*f640*/  R2UR UR9, R5 ;  /* 0x00000000050972ca */ /* 0x000fe400000e0000 */
[----:B------:R-:W-:Y:S01]  /*f650*/  R2UR UR14, R10 ;  /* 0x000000000a0e72ca */ /* 0x000fe200000e0000 */
[----:B------:R-:W-:Y:S01]  /*f660*/  QGMMA.64x32x32.F32.E4M3.E4M3 R120, gdesc[UR4], RZ, !UPT, gsb0 ;  /* 0x00600000047879f3 */ /* 0x000fe2000c0008ff */
[----:B------:R-:W-:Y:S01]  /*f670*/  R2UR UR15, R11 ;  /* 0x000000000b0f72ca */ /* 0x000fe200000e0000 */
[----:B------:R-:W-:Y:S01]  /*f680*/  VIADD R10, R13, 0x200 ;  /* 0x000002000d0a7836 */ /* 0x000fe20000000000 */
[----:B------:R-:W-:Y:S02]  /*f690*/  R2UR UR12, R4 ;  /* 0x00000000040c72ca */ /* 0x000fe400000e0000 */
[----:B------:R-:W-:-:S02]  /*f6a0*/  R2UR UR13, R5 ;  /* 0x00000000050d72ca */ /* 0x000fc400000e0000 */
[----:B------:R-:W-:Y:S01]  /*f6b0*/  R2UR UR18, R56 ;  /* 0x00000000381272ca */ /* 0x000fe200000e0000 */
[----:B------:R-:W-:Y:S01]  /*f6c0*/  VIADD R56, R13, 0x2 ;  /* 0x000000020d387836 */ /* 0x000fe20000000000 */
[----:B------:R-:W-:Y:S02]  /*f6d0*/  R2UR UR19, R57 ;  /* 0x00000000391372ca */ /* 0x000fe400000e0000 */
        /* <DEDUP_REMOVED lines=12> */
[----:B------:R-:W-:Y:S02]  /*f7a0*/  MOV R59, 0x80000020 ;  /* 0x80000020003b7802 */ /* 0x000fe40000000f00 */
        /* <DEDUP_REMOVED lines=50> */
.L_x_12714:
[----:B------:R-:W-:Y:S01]  /*fad0*/  SHF.L.U32 R9, R9, 0x1f, RZ ;  /* 0x0000001f09097819 */ /* 0x000fe200000006ff */
[----:B------:R-:W-:-:S04]  /*fae0*/  IMAD R13, R8, 0x8, R16 ;  /* 0x00000008080d7824 */ /* 0x000fc800078e0210 */
[----:B------:R0:W1:Y:S01]  /*faf0*/  SYNCS.PHASECHK.TRANS64.TRYWAIT P0, [R13+URZ+0x13250], R9 ;  /* 0x013250090d0075a7 */ /* 0x000062000800017f */
[----:B------:R-:W-:Y:S05]  /*fb00*/  @!P1 BRA `(.L_x_12715) ;  /* 0x0000000000049947 */ /* 0x000fea0003800000 */
[----:B------:R-:W-:Y:S01]  /*fb10*/  BPT.TRAP 0x1 ;  /* 0x000000040000795c */ /* 0x000fe20000300000 */
.L_x_12715:
[----:B------:R-:W-:Y:S04]  /*fb20*/  BSSY B1, `(.L_x_12716) ;  /* 0x0000004000017945 */ /* 0x000fe80003800000 */
[----:B-1----:R-:W-:Y:S05]  /*fb30*/  @P0 BRA `(.L_x_12717) ;  /* 0x0000000000080947 */ /* 0x002fea0003800000 */
[----:B------:R-:W1:Y:S02]  /*fb40*/  SYNCS.PHASECHK.TRANS64.TRYWAIT P0, [R13+URZ+0x13250], R9 ;  /* 0x013250090d0075a7 */ /* 0x000e64000800017f */
[----:B-1----:R-:W-:Y:S05]  /*fb50*/  @!P0 BRA `(.L_x_12718) ;  /* 0x000000b400c88947 */ /* 0x002fea0003800000 */
.L_x_12717:
[----:B------:R-:W-:Y:S05]  /*fb60*/  BSYNC B1 ;  /* 0x0000000000017941 */ /* 0x000fea0003800000 */
.L_x_12716:
        /* <DEDUP_REMOVED lines=42> */
[----:B------:R-:W-:Y:S01]  /*fe10*/  IMAD.MOV.U32 R11, RZ, RZ, -0x3ffffff0 ;  /* 0xc0000010ff0b7424 */ /* 0x000fe200078e00ff */
        /* <DEDUP_REMOVED lines=83> */
[----:B------:R-:W-:Y:S01]  /*10350*/  @!P0 IMAD R15, R15, 0x8, R16 ;  /* 0x000000080f0f8824 */ /* 0x000fe200078e0210 */
[----:B------:R-:W-:-:S03]  /*10360*/  FMNMX.FTZ R133, R124, R133, !PT ;  /* 0x000000857c857209 */ /* 0x000fc60007810000 */
[----:B------:R-:W2:Y:S01]  /*10370*/  MUFU.TANH R126, R126 ;  /* 0x0000007e007e7308 */ /* 0x000ea20000002400 */
[----:B-1----:R-:W-:Y:S01]  /*10380*/  FMNMX.FTZ R134, R122, R134, !PT ;  /* 0x000000867a867209 */ /* 0x002fe20007810000 */
[----:B------:R-:W-:-:S03]  /*10390*/  @!P0 VIADD R15, R15, 0x13240 ;  /* 0x000132400f0f8836 */ /* 0x000fc60000000000 */
[----:B------:R-:W-:Y:S02]  /*103a0*/  FMNMX.FTZ R134, R123, R134, !PT ;  /* 0x000000867b867209 */ /* 0x000fe40007810000 */
[----:B------:R-:W-:Y:S01]  /*103b0*/  @!P0 PRMT R15, RZ, 0x654, R15 ;  /* 0x00000654ff0f8816 */ /* 0x000fe2000000000f */
        /* <DEDUP_REMOVED lines=102> */
[----:B------:R0:W-:Y:S01]  /*10a20*/  MUFU.TANH R133, R134 ;  /* 0x0000008600857308 */ /* 0x0001e20000002400 */
[----:B--2---:R-:W-:-:S07]  /*10a30*/  FMNMX.FTZ R57, R85, R57, !PT ;  /* 0x0000003955397209 */ /* 0x004fce0007810000 */
[----:B------:R-:W2:Y:S01]  /*10a40*/  MUFU.TANH R132, R132 ;  /* 0x0000008400847308 */ /* 0x000ea20000002400 */
[----:B0-----:R-:W-:Y:S01]  /*10a50*/  FMUL.FTZ R134, R2, R58 ;  /* 0x0000003a02867220 */ /* 0x001fe20000410000 */
[----:B-1----:R-:W-:-:S06]  /*10a60*/  FMNMX.FTZ R56, R86, R56, !PT ;  /* 0x0000003856387209 */ /* 0x002fcc0007810000 */
[----:B------:R-:W0:Y:S08]  /*10a70*/  MUFU.TANH R87, R87 ;  /* 0x0000005700577308 */ /* 0x000e300000002400 */
[----:B------:R-:W1:Y:S01]  /*10a80*/  MUFU.TANH R134, R134 ;  /* 0x0000008600867308 */ /* 0x000e620000002400 */
[----:B--2---:R-:W-:-:S04]  /*10a90*/  FMNMX.FTZ R57, R132, R57, !PT ;  /* 0x0000003984397209 */ /* 0x004fc80007810000 */
[----:B------:R-:W-:-:S03]  /*10aa0*/  FMNMX.FTZ R57, R133, R57, !PT ;  /* 0x0000003985397209 */ /* 0x000fc60007810000 */
        /* <DEDUP_REMOVED lines=26> */
[----:B------:R-:W-:-:S05]  /*10c50*/  IMAD.MOV.U32 R57, RZ, RZ, -0x3ffffff0 ;  /* 0xc0000010ff397424 */ /* 0x000fca00078e00ff */
[----:B------:R-:W-:Y:S02]  /*10c60*/  R2UR UR7, R57 ;  /* 0x00000000390772ca */ /* 0x000fe400000e0000 */
[----:B-1----:R-:W-:Y:S02]  /*10c70*/  FMNMX.FTZ R58, R70, R56, !PT ;  /* 0x00000038463a7209 */ /* 0x002fe40007810000 */
[----:B------:R-:W0:Y:S02]  /*10c80*/  SHFL.BFLY PT, R56, R60, 0x2, 0x1f ;  /* 0x0c401f003c387f89 */ /* 0x000e2400000e0000 */
[----:B--2---:R-:W-:-:S05]  /*10c90*/  FMNMX.FTZ R58, R71, R58, !PT ;  /* 0x0000003a473a7209 */ /* 0x004fca0007810000 */
[----:B------:R-:W1:Y:S01]  /*10ca0*/  SHFL.BFLY PT, R59, R58, 0x2, 0x1f ;  /* 0x0c401f003a3b7f89 */ /* 0x000e6200000e0000 */
[----:B0-----:R-:W-:Y:S01]  /*10cb0*/  FMNMX.FTZ R60, R60, R56, !PT ;  /* 0x000000383c3c7209 */ /* 0x001fe20007810000 */
[----:B------:R-:W-:-:S04]  /*10cc0*/  VIADD R56, R8, 0x180 ;  /* 0x0000018008387836 */ /* 0x000fc80000000000 */
[----:B------:R-:W0:Y:S01]  /*10cd0*/  SHFL.BFLY PT, R57, R60, 0x1, 0x1f ;  /* 0x0c201f003c397f89 */ /* 0x000e2200000e0000 */
[----:B------:R-:W-:Y:S02]  /*10ce0*/  R2UR UR6, R56 ;  /* 0x00000000380672ca */ /* 0x000fe400000e0000 */
[----:B-1----:R-:W-:Y:S02]  /*10cf0*/  FMNMX.FTZ R59, R58, R59, !PT ;  /* 0x0000003b3a3b7209 */ /* 0x002fe40007810000 */
[----:B------:R-:W-:-:S03]  /*10d00*/  MOV R58, UR36 ;  /* 0x00000024003a7c02 */ /* 0x000fc60008000f00 */
[----:B------:R-:W1:Y:S06]  /*10d10*/  SHFL.BFLY PT, R56, R59, 0x1, 0x1f ;  /* 0x0c201f003b387f89 */ /* 0x000e6c00000e0000 */
[----:B------:R-:W-:Y:S01]  /*10d20*/  QGMMA.64x64x32.F32.E4M3.E4M3 R24, R140, gdesc[UR4], R24, gsb0 ;  /* 0x00e000048c187df3 */ /* 0x000fe20008000818 */
[----:B0-----:R-:W-:Y:S01]  /*10d30*/  FMNMX.FTZ R60, R60, R57, !PT ;  /* 0x000000393c3c7209 */ /* 0x001fe20007810000 */
[----:B------:R-:W-:-:S04]  /*10d40*/  IMAD.MOV.U32 R57, RZ, RZ, -0x3ffffff0 ;  /* 0xc0000010ff397424 */ /* 0x000fc800078e00ff */
[C---:B------:R-:W-:Y:S01]  /*10d50*/  FADD.FTZ R3, -R60.reuse, R3 ;  /* 0x000000033c037221 */ /* 0x040fe20000010100 */
[----:B------:R-:W-:Y:S01]  /*10d60*/  R2UR UR7, R57 ;  /* 0x00000000390772ca */ /* 0x000fe200000e0000 */
[-C--:B------:R-:W-:Y:S02]  /*10d70*/  FFMA.FTZ R57, R60, R58.reuse, -8 ;  /* 0xc10000003c397423 */ /* 0x080fe4000001003a */
[----:B------:R-:W-:Y:S01]  /*10d80*/  FMUL.FTZ R3, R3, R58 ;  /* 0x0000003a03037220 */ /* 0x000fe20000410000 */
[----:B-1----:R-:W-:Y:S01]  /*10d90*/  FMNMX.FTZ R59, R59, R56, !PT ;  /* 0x000000383b3b7209 */ /* 0x002fe20007810000 */
[----:B------:R-:W-:Y:S02]  /*10da0*/  VIADD R56, R8, 0x200 ;  /* 0x0000020008387836 */ /* 0x000fe40000000000 */
[-CC-:B------:R-:W-:Y:S01]  /*10db0*/  FFMA.FTZ R9, R9, R58.reuse, -R57.reuse ;  /* 0x0000003a09097223 */ /* 0x180fe20000010839 */
[----:B------:R-:W-:-:S01]  /*10dc0*/  FFMA.FTZ R10, R10, R58, -R57 ;  /* 0x0000003a0a0a7223 */ /* 0x000fc20000010839 */
[----:B------:R-:W-:Y:S01]  /*10dd0*/  FFMA.FTZ R104, R104, R58, -R57 ;  /* 0x0000003a68687223 */ /* 0x000fe20000010839 */
[----:B------:R-:W-:-:S01]  /*10de0*/  FADD.FTZ R8, -R59, R12 ;  /* 0x0000000c3b087221 */ /* 0x000fc20000010100 */
        /* <DEDUP_REMOVED lines=70> */
[----:B------:R-:W-:-:S02]  /*11250*/  WARPGROUP.DEPBAR.LE gsb0, 0x0 ;  /* 0x00008000000079c5 */ /* 0x000fc40000010000 */
[----:B------:R-:W2:Y:S01]  /*11260*/  MUFU.EX2 R10, R10 ;  /* 0x0000000a000a7308 */ /* 0x000ea20000000800 */
[----:B0-----:R-:W-:-:S01]  /*11270*/  FFMA.FTZ R20, R3, R20, R9 ;  /* 0x0000001403147223 */ /* 0x001fc20000010009 */
[----:B------:R-:W-:Y:S01]  /*11280*/  WARPGROUP.ARRIVE ;  /* 0x00000000000079c5 */ /* 0x000fe20000000000 */
[----:B------:R-:W-:-:S01]  /*11290*/  FFMA.FTZ R78, R78, R58, -R69 ;  /* 0x0000003a4e4e7223 */ /* 0x000fc20000010845 */
[-CC-:B------:R-:W-:Y:S01]  /*112a0*/  FFMA.FTZ R79, R79, R58.reuse, -R69.reuse ;  /* 0x0000003a4f4f7223 */ /* 0x180fe20000010845 */
[----:B------:R-:W-:-:S01]  /*112b0*/  FFMA.FTZ R82, R82, R58, -R69 ;  /* 0x0000003a52527223 */ /* 0x000fc20000010845 */
[-CC-:B------:R-:W-:Y:S01]  /*112c0*/  FFMA.FTZ R83, R83, R58.reuse, -R69.reuse ;  /* 0x0000003a53537223 */ /* 0x180fe20000010845 */
[----:B------:R-:W-:-:S01]  /*112d0*/  FFMA.FTZ R86, R86, R58, -R69 ;  /* 0x0000003a56567223 */ /* 0x000fc20000010845 */
        /* <DEDUP_REMOVED lines=13> */
[----:B------:R-:W-:-:S03]  /*113b0*/  FFMA.FTZ R69, R71, R58, -R69 ;  /* 0x0000003a47457223 */ /* 0x000fc60000010845 */
        /* <DEDUP_REMOVED lines=156> */
.L_x_12719:
[----:B------:R-:W2:Y:S01]  /*11d80*/  LDL R15, [R1+0x1c] ;  /* 0x00001c00010f7983 */ /* 0x000ea20000100800 */
[----:B------:R-:W-:Y:S01]  /*11d90*/  ISETP.GT.AND P0, PT, R14, RZ, PT ;  /* 0x000000ff0e00720c */ /* 0x000fe20003f04270 */
[----:B------:R-:W-:Y:S01]  /*11da0*/  VIADD R13, R13, 0x13260 ;  /* 0x000132600d0d7836 */ /* 0x000fe20000000000 */
        /* <DEDUP_REMOVED lines=77> */
[----:B--2---:R-:W-:-:S04]  /*12280*/  PRMT R13, R15, 0x654, R13 ;  /* 0x000006540f0d7816 */ /* 0x004fc8000000000d */
[----:B------:R1:W-:Y:S01]  /*12290*/  SYNCS.ARRIVE.TRANS64.RED.A1T0 RZ, [R13+URZ], RZ ;  /* 0x000000ff0dff79a7 */ /* 0x0003e2000810043f */
[----:B------:R-:W-:Y:S05]  /*122a0*/  @P0 BRA `(.L_x_12720) ;  /* 0xffffffd000540947 */ /* 0x000fea000383ffff */
.L_x_12708:
[----:B------:R-:W-:Y:S05]  /*122b0*/  BSYNC B0 ;  /* 0x0000000000007941 */ /* 0x000fea0003800000 */
.L_x_12707:
[----:B------:R-:W-:Y:S06]  /*122c0*/  BAR.ARV 0x8, 0x200 ;  /* 0x0208000000007b1d */ /* 0x000fec0000002000 */
[----:B------:R-:W-:Y:S05]  /*122d0*/  @!P1 BRA `(.L_x_12721) ;  /* 0x0000000000049947 */ /* 0x000fea0003800000 */
[----:B------:R-:W-:Y:S01]  /*122e0*/  BPT.TRAP 0x1 ;  /* 0x000000040000795c */ /* 0x000fe20000300000 */
.L_x_12721:
[----:B------:R-:W-:Y:S02]  /*122f0*/  LEA R8, R22, R16, 0x3 ;  /* 0x0000001016087211 */ /* 0x000fe400078e18ff */
[----:B------:R-:W-:-:S04]  /*12300*/  SHF.L.U32 R3, R23, 0x1f, RZ ;  /* 0x0000001f17037819 */ /* 0x000fc800000006ff */
[----:B------:R2:W3:Y:S01]  /*12310*/  SYNCS.PHASECHK.TRANS64.TRYWAIT P0, [R8+URZ+0x13250], R3 ;  /* 0x01325003080075a7 */ /* 0x0004e2000800017f */
[----:B------:R-:W-:Y:S05]  /*12320*/  @!P1 BRA `(.L_x_12722) ;  /* 0x0000000000049947 */ /* 0x000fea0003800000 */
[----:B------:R-:W-:Y:S01]  /*12330*/  BPT.TRAP 0x1 ;  /* 0x000000040000795c */ /* 0x000fe20000300000 */
.L_x_12722:
[----:B------:R-:W-:Y:S04]  /*12340*/  BSSY B0, `(.L_x_12723) ;  /* 0x0000004000007945 */ /* 0x000fe80003800000 */
[----:B---3--:R-:W-:Y:S05]  /*12350*/  @P0 BRA `(.L_x_12724) ;  /* 0x0000000000080947 */ /* 0x008fea0003800000 */
[----:B------:R-:W3:Y:S02]  /*12360*/  SYNCS.PHASECHK.TRANS64.TRYWAIT P0, [R8+URZ+0x13250], R3 ;  /* 0x01325003080075a7 */ /* 0x000ee4000800017f */
[----:B---3--:R-:W-:Y:S05]  /*12370*/  @!P0 BRA `(.L_x_12725) ;  /* 0x0000008c00d48947 */ /* 0x008fea0003800000 */
.L_x_12724:
[----:B------:R-:W-:Y:S05]  /*12380*/  BSYNC B0 ;  /* 0x0000000000007941 */ /* 0x000fea0003800000 */
.L_x_12723:
[----:B------:R-:W4:Y:S04]  /*12390*/  LDL R9, [R1+0x64] ;  /* 0x0000640001097983 */ /* 0x000f280000100800 */
[----:B------:R-:W5:Y:S01]  /*123a0*/  LDL R12, [R1+0x50] ;  /* 0x00005000010c7983 */ /* 0x000f620000100800 */
        /* <DEDUP_REMOVED lines=8> */
[----:B--23--:R-:W-:-:S05]  /*12430*/  LOP3.LUT R3, R16, 0x10000, RZ, 0xfc, !PT ;  /* 0x0001000010037812 */ /* 0x00cfca00078efcff */
[----:B------:R-:W-:Y:S02]  /*12440*/  IMAD R2, R22, 0x280, R3 ;  /* 0x0000028016027824 */ /* 0x000fe400078e0203 */
[----:B------:R-:W-:Y:S01]  /*12450*/  IMAD.MOV.U32 R3, RZ, RZ, -0x3ffffff0 ;  /* 0xc0000010ff037424 */ /* 0x000fe200078e00ff */
[----:B------:R-:W4:Y:S02]  /*12460*/  @P0 LDC.64 R6, c[0x0][0x9c8] ;  /* 0x00027200ff060b82 */ /* 0x000f240000000a00 */
[----:B------:R-:W-:Y:S02]  /*12470*/  R2UR UR6, R2 ;  /* 0x00000000020672ca */ /* 0x000fe400000e0000 */
[----:B------:R-:W-:-:S04]  /*12480*/  R2UR UR7, R3 ;  /* 0x00000000030772ca */ /* 0x000fc800000e0000 */
[----:B------:R-:W2:Y:S09]  /*12490*/  @P0 LDC.64 R4, c[0x0][0x9d0] ;  /* 0x00027400ff040b82 */ /* 0x000eb20000000a00 */
[----:B------:R-:W-:Y:S03]  /*124a0*/  QGMMA.64x64x32.F32.E4M3.E4M3 R24, R152, gdesc[UR4], R24, gsb0 ;  /* 0x00e0000498187df3 */ /* 0x000fe60008000818 */
[----:B------:R-:W-:-:S02]  /*124b0*/  WARPGROUP.DEPBAR.LE gsb0, 0x0 ;  /* 0x00008000000079c5 */ /* 0x000fc40000010000 */
[----:B------:R-:W-:Y:S01]  /*124c0*/  WARPGROUP.ARRIVE ;  /* 0x00000000000079c5 */ /* 0x000fe20000000000 */
[----:B----4-:R-:W-:-:S04]  /*124d0*/  @P0 IMAD R10, R9, R6, RZ ;  /* 0x00000006090a0224 */ /* 0x010fc800078e02ff */
[C---:B-----5:R-:W-:Y:S02]  /*124e0*/  @P0 IMAD R3, R12.reuse, R7, R10 ;  /* 0x000000070c030224 */ /* 0x060fe400078e020a */
[----:B------:R-:W-:Y:S01]  /*124f0*/  @P0 IMAD.WIDE.U32 R6, R12, R6, RZ ;  /* 0x000000060c060225 */ /* 0x000fe200078e00ff */
[----:B------:R-:W-:-:S03]  /*12500*/  @P0 SHF.R.S32.HI R9, RZ, 0x1f, R11 ;  /* 0x0000001fff090819 */ /* 0x000fc6000001140b */
[----:B------:R-:W-:Y:S02]  /*12510*/  @P0 IMAD.IADD R7, R7, 0x1, R3 ;  /* 0x0000000107070824 */ /* 0x000fe400078e0203 */
[-C--:B--2---:R-:W-:Y:S02]  /*12520*/  @P0 IMAD R10, R9, R4.reuse, RZ ;  /* 0x00000004090a0224 */ /* 0x084fe400078e02ff */
[----:B------:R-:W-:Y:S02]  /*12530*/  IMAD.MOV.U32 R9, RZ, RZ, 0x3f800000 ;  /* 0x3f800000ff097424 */ /* 0x000fe400078e00ff */
[C---:B------:R-:W-:Y:S02]  /*12540*/  @P0 IMAD R3, R11.reuse, R5, R10 ;  /* 0x000000050b030224 */ /* 0x040fe400078e020a */
[----:B------:R-:W-:-:S04]  /*12550*/  @P0 IMAD.WIDE.U32 R4, R11, R4, R6 ;  /* 0x000000040b040225 */ /* 0x000fc800078e0006 */
[----:B------:R-:W-:Y:S01]  /*12560*/  @P0 IMAD.IADD R3, R5, 0x1, R3 ;  /* 0x0000000105030824 */ /* 0x000fe200078e0203 */
[----:B------:R-:W-:Y:S01]  /*12570*/  @P0 LEA R6, P2, R4, UR4, 0x2 ;  /* 0x0000000404060c11 */ /* 0x000fe2000f8410ff */
[----:B------:R-:W-:-:S03]  /*12580*/  IMAD.MOV.U32 R5, RZ, RZ, -0x3ffffff0 ;  /* 0xc0000010ff057424 */ /* 0x000fc600078e00ff */
[----:B------:R-:W-:Y:S01]  /*12590*/  @P0 LEA.HI.X R7, R4, UR5, R3, 0x2, P2 ;  /* 0x0000000504070c11 */ /* 0x000fe200090f1403 */
[----:B------:R-:W-:Y:S01]  /*125a0*/  VIADD R4, R2, 0x80 ;  /* 0x0000008002047836 */ /* 0x000fe20000000000 */
[----:B------:R-:W-:-:S03]  /*125b0*/  R2UR UR7, R5 ;  /* 0x00000000050772ca */ /* 0x000fc600000e0000 */
[----:B------:R2:W3:Y:S01]  /*125c0*/  @P0 LDG.E R9, desc[UR40][R6.64] ;  /* 0x0000002806090981 */ /* 0x0004e2000c1e1900 */
[----:B------:R-:W-:Y:S01]  /*125d0*/  R2UR UR6, R4 ;  /* 0x00000000040672ca */ /* 0x000fe200000e0000 */
[----:B------:R-:W-:Y:S02]  /*125e0*/  VIADD R4, R2, 0x100 ;  /* 0x0000010002047836 */ /* 0x000fe40000000000 */
[----:B------:R-:W-:Y:S01]  /*125f0*/  IMAD.MOV.U32 R5, RZ, RZ, -0x3ffffff0 ;  /* 0xc0000010ff057424 */ /* 0x000fe200078e00ff */
[----:B------:R-:W-:Y:S01]  /*12600*/  SHFL.BFLY PT, R3, R20, 0x2, 0x1f ;  /* 0x0c401f0014037f89 */ /* 0x000fe200000e0000 */
[----:B------:R-:W-:-:S03]  /*12610*/  IMAD.MOV.U32 R10, RZ, RZ, RZ ;  /* 0x000000ffff0a7224 */ /* 0x000fc600078e00ff */
[----:B--2---:R-:W2:Y:S05]  /*12620*/  SHFL.BFLY PT, R7, R0, 0x2, 0x1f ;  /* 0x0c401f0000077f89 */ /* 0x004eaa00000e0000 */
[----:B------:R-:W-:Y:S01]  /*12630*/  QGMMA.64x64x32.F32.E4M3.E4M3 R24, R148, gdesc[UR4], R24, gsb0 ;  /* 0x00e0000494187df3 */ /* 0x000fe20008000818 */
[----:B------:R-:W-:Y:S01]  /*12640*/  R2UR UR6, R4 ;  /* 0x00000000040672ca */ /* 0x000fe200000e0000 */
[C---:B------:R-:W-:Y:S01]  /*12650*/  VIADD R4, R2.reuse, 0x180 ;  /* 0x0000018002047836 */ /* 0x040fe20000000000 */
[----:B------:R-:W-:Y:S01]  /*12660*/  R2UR UR7, R5 ;  /* 0x00000000050772ca */ /* 0x000fe200000e0000 */
[----:B------:R-:W-:Y:S01]  /*12670*/  VIADD R2, R2, 0x200 ;  /* 0x0000020002027836 */ /* 0x000fe20000000000 */
[----:B------:R-:W-:Y:S01]  /*12680*/  MOV R5, 0xc0000010 ;  /* 0xc000001000057802 */ /* 0x000fe20000000f00 */
[----:B--2---:R-:W-:-:S01]  /*12690*/  FADD.FTZ R7, R7, R0 ;  /* 0x0000000007077221 */ /* 0x004fc20000010000 */
[----:B------:R-:W-:Y:S01]  /*126a0*/  IMAD.MOV.U32 R0, RZ, RZ, -0x800000 ;  /* 0xff800000ff007424 */ /* 0x000fe200078e00ff */
[----:B------:R-:W-:-:S02]  /*126b0*/  WARPGROUP.DEPBAR.LE gsb0, 0x0 ;  /* 0x00008000000079c5 */ /* 0x000fc40000010000 */
[----:B------:R-:W-:-:S06]  /*126c0*/  WARPGROUP.ARRIVE ;  /* 0x00000000000079c5 */ /* 0x000fcc0000000000 */
[----:B------:R-:W-:Y:S01]  /*126d0*/  QGMMA.64x64x32.F32.E4M3.E4M3 R24, R144, gdesc[UR4], R24, gsb0 ;  /* 0x00e0000490187df3 */ /* 0x000fe20008000818 */
[----:B------:R-:W-:Y:S01]  /*126e0*/  R2UR UR6, R4 ;  /* 0x00000000040672ca */ /* 0x000fe200000e0000 */
[----:B------:R-:W-:Y:S01]  /*126f0*/  FADD.FTZ R4, R3, R20 ;  /* 0x0000001403047221 */ /* 0x000fe20000010000 */
[----:B------:R-:W-:Y:S01]  /*12700*/  R2UR UR7, R5 ;  /* 0x00000000050772ca */ /* 0x000fe200000e0000 */
[----:B------:R-:W-:-:S03]  /*12710*/  IMAD.MOV.U32 R3, RZ, RZ, -0x3ffffff0 ;  /* 0xc0000010ff037424 */ /* 0x000fc600078e00ff */
[----:B------:R-:W2:Y:S02]  /*12720*/  SHFL.BFLY PT, R5, R4, 0x1, 0x1f ;  /* 0x0c201f0004057f89 */ /* 0x000ea400000e0000 */
[----:B--2---:R-:W-:-:S01]  /*12730*/  FADD.FTZ R6, R4, R5 ;  /* 0x0000000504067221 */ /* 0x004fc20000010000 */
[----:B------:R-:W-:-:S03]  /*12740*/  IMAD.MOV.U32 R4, RZ, RZ, RZ ;  /* 0x000000ffff047224 */ /* 0x000fc600078e00ff */
[C---:B------:R-:W-:Y:S01]  /*12750*/  FMUL.FTZ R5, R6.reuse, 0.00390625 ;  /* 0x3b80000006057820 */ /* 0x040fe20000410000 */
[----:B------:R-:W-:-:S04]  /*12760*/  FSETP.NE.FTZ.AND P0, PT, R6, RZ, PT ;  /* 0x000000ff0600720b */ /* 0x000fc80003f15000 */
[----:B------:R-:W-:-:S09]  /*12770*/  FSETP.NE.FTZ.AND P2, PT, R5, RZ, PT ;  /* 0x000000ff0500720b */ /* 0x000fd20003f55000 */
[----:B------:R-:W-:Y:S08]  /*12780*/  @P0 MUFU.RCP R4, R6 ;  /* 0x0000000600040308 */ /* 0x000ff00000001000 */
[----:B------:R-:W2:Y:S02]  /*12790*/  @P2 MUFU.LG2 R5, R5 ;  /* 0x0000000500052308 */ /* 0x000ea40000000c00 */
[----:B--2---:R-:W-:Y:S01]  /*127a0*/  @P2 FMUL.FTZ R6, R5, 0.69314718246459960938 ;  /* 0x3f31721805062820 */ /* 0x004fe20000410000 */
[----:B------:R-:W-:-:S02]  /*127b0*/  WARPGROUP.DEPBAR.LE gsb0, 0x0 ;  /* 0x00008000000079c5 */ /* 0x000fc40000010000 */
[----:B------:R-:W-:-:S06]  /*127c0*/  WARPGROUP.ARRIVE ;  /* 0x00000000000079c5 */ /* 0x000fcc0000000000 */
[----:B------:R-:W-:Y:S01]  /*127d0*/  QGMMA.64x64x32.F32.E4M3.E4M3 R24, R140, gdesc[UR4], R24, gsb0 ;  /* 0x00e000048c187df3 */ /* 0x000fe20008000818 */
[----:B------:R-:W-:Y:S02]  /*127e0*/  R2UR UR6, R2 ;  /* 0x00000000020672ca */ /* 0x000fe400000e0000 */
[----:B------:R-:W-:Y:S01]  /*127f0*/  R2UR UR7, R3 ;  /* 0x00000000030772ca */ /* 0x000fe200000e0000 */
[----:B------:R-:W2:Y:S01]  /*12800*/  SHFL.BFLY PT, R2, R7, 0x1, 0x1f ;  /* 0x0c201f0007027f89 */ /* 0x000ea200000e0000 */
[----:B------:R-:W-:Y:S01]  /*12810*/  @P2 FMUL.FTZ R3, R58, 0.69314718246459960938 ;  /* 0x3f3172183a032820 */ /* 0x000fe20000410000 */
[----:B--2---:R-:W-:Y:S01]  /*12820*/  FADD.FTZ R11, R7, R2 ;  /* 0x00000002070b7221 */ /* 0x004fe20000010000 */
[----:B------:R-:W-:Y:S02]  /*12830*/  IMAD.MOV.U32 R2, RZ, RZ, -0x800000 ;  /* 0xff800000ff027424 */ /* 0x000fe400078e00ff */
[----:B------:R-:W-:Y:S01]  /*12840*/  @P2 FFMA.FTZ R2, R3, R60, R6 ;  /* 0x0000003c03022223 */ /* 0x000fe20000010006 */
[C---:B-1----:R-:W-:Y:S01]  /*12850*/  FMUL.FTZ R13, R11.reuse, 0.00390625 ;  /* 0x3b8000000b0d7820 */ /* 0x042fe20000410000 */
[----:B------:R-:W-:-:S04]  /*12860*/  FSETP.NE.FTZ.AND P0, PT, R11, RZ, PT ;  /* 0x000000ff0b00720b */ /* 0x000fc80003f15000 */
[----:B------:R-:W-:-:S09]  /*12870*/  FSETP.NE.FTZ.AND P3, PT, R13, RZ, PT ;  /* 0x000000ff0d00720b */ /* 0x000fd20003f75000 */
[----:B------:R-:W-:Y:S04]  /*12880*/  @P0 MUFU.RCP R10, R11 ;  /* 0x0000000b000a0308 */ /* 0x000fe80000001000 */
[----:B0-----:R-:W-:-:S04]  /*12890*/  @P3 FMUL.FTZ R15, R58, 0.69314718246459960938 ;  /* 0x3f3172183a0f3820 */ /* 0x001fc80000410000 */
[----:B------:R-:W0:Y:S02]  /*128a0*/  @P3 MUFU.LG2 R7, R13 ;  /* 0x0000000d00073308 */ /* 0x000e240000000c00 */
[----:B0-----:R-:W-:-:S04]  /*128b0*/  @P3 FMUL.FTZ R12, R7, 0.69314718246459960938 ;  /* 0x3f317218070c3820 */ /* 0x001fc80000410000 */
[----:B------:R-:W-:Y:S01]  /*128c0*/  @P3 FFMA.FTZ R0, R15, R59, R12 ;  /* 0x0000003b0f003223 */ /* 0x000fe2000001000c */
[----:B------:R-:W-:Y:S02]  /*128d0*/  WARPGROUP.DEPBAR.LE gsb0, 0x0 ;  /* 0x00008000000079c5 */ /* 0x000fe40000010000 */
[----:B------:R-:W-:-:S06]  /*128e0*/  WARPGROUP.ARRIVE ;  /* 0x00000000000079c5 */ /* 0x000fcc0000000000 */
[----:B------:R-:W-:Y:S01]  /*128f0*/  QGMMA.64x64x32.F32.E4M3.E4M3 R24, R136, gdesc[UR4], R24, gsb0 ;  /* 0x00e0000488187df3 */ /* 0x000fe20008000818 */
[-C--:B---3--:R-:W-:Y:S01]  /*12900*/  FMUL.FTZ R4, R4, R9.reuse ;  /* 0x0000000904047220 */ /* 0x088fe20000410000 */
[----:B------:R-:W-:Y:S01]  /*12910*/  FMUL.FTZ R5, R10, R9 ;  /* 0x000000090a057220 */ /* 0x000fe20000410000 */
[----:B------:R-:W-:Y:S02]  /*12920*/  WARPGROUP.DEPBAR.LE gsb0, 0x0 ;  /* 0x00008000000079c5 */ /* 0x000fe40000010000 */
[----:B------:R-:W-:Y:S05]  /*12930*/  @!P1 BRA `(.L_x_12726) ;  /* 0x0000000000049947 */ /* 0x000fea0003800000 */
[----:B------:R-:W-:Y:S01]  /*12940*/  BPT.TRAP 0x1 ;  /* 0x000000040000795c */ /* 0x000fe20000300000 */
.L_x_12726:
[----:B------:R-:W2:Y:S01]  /*12950*/  LDL.LU R3, [R1+0x1c] ;  /* 0x00001c0001037983 */ /* 0x000ea20000300800 */
[----:B------:R-:W-:Y:S02]  /*12960*/  VIADD R8, R8, 0x13260 ;  /* 0x0001326008087836 */ /* 0x000fe40000000000 */
[-C--:B------:R-:W-:Y:S01]  /*12970*/  FMUL.FTZ R56, R25, R4.reuse ;  /* 0x0000000419387220 */ /* 0x080fe20000410000 */
[-C--:B------:R-:W-:Y:S01]  /*12980*/  FMUL.FTZ R58, R24, R4.reuse ;  /* 0x00000004183a7220 */ /* 0x080fe20000410000 */
[----:B------:R-:W3:Y:S01]  /*12990*/  LDL.LU R16, [R1+0x60] ;  /* 0x0000600001107983 */ /* 0x000ee20000300800 */
[----:B------:R-:W-:Y:S02]  /*129a0*/  VIADD R22, R22, 0x1 ;  /* 0x0000000116167836 */ /* 0x000fe40000000000 */
[-C--:B------:R-:W-:Y:S01]  /*129b0*/  FMUL.FTZ R25, R28, R4.reuse ;  /* 0x000000041c197220 */ /* 0x080fe20000410000 */
[-C--:B------:R-:W-:Y:S02]  /*129c0*/  FMUL.FTZ R29, R29, R4.reuse ;  /* 0x000000041d1d7220 */ /* 0x080fe40000410000 */
        /* <DEDUP_REMOVED lines=30> */
[----:B---3--:R-:W-:Y:S02]  /*12bb0*/  VIADD R16, R16, 0x1 ;  /* 0x0000000110107836 */ /* 0x008fe40000000000 */
[----:B------:R-:W-:Y:S01]  /*12bc0*/  FMUL.FTZ R8, R49, R4 ;  /* 0x0000000431087220 */ /* 0x000fe20000410000 */
[----:B------:R0:W-:Y:S02]  /*12bd0*/  SYNCS.ARRIVE.TRANS64.RED.A1T0 RZ, [R3+URZ], RZ ;  /* 0x000000ff03ff79a7 */ /* 0x0001e4000810043f */
[----:B------:R1:W-:Y:S01]  /*12be0*/  STL [R1+0x60], R16 ;  /* 0x0000601001007387 */ /* 0x0003e20000100800 */
[----:B------:R-:W-:Y:S01]  /*12bf0*/  SEL R4, RZ, 0x1, P0 ;  /* 0x00000001ff047807 */ /* 0x000fe20000000000 */
[----:B0-----:R-:W-:-:S03]  /*12c00*/  FMUL.FTZ R3, R50, R5 ;  /* 0x0000000532037220 */ /* 0x001fc60000410000 */
[----:B------:R-:W-:-:S07]  /*12c10*/  LOP3.LUT R23, R23, R4, RZ, 0x3c, !PT ;  /* 0x0000000417177212 */ /* 0x000fce00078e3cff */
.L_x_12664:
        /* <DEDUP_REMOVED lines=15> */
[----:B------:R-:W-:Y:S01]  /*12d10*/  F2FP.BF16.F32.PACK_AB R9, R46, R9 ;  /* 0x000000092e09723e */ /* 0x000fe200000010ff */
[----:B------:R-:W-:Y:S01]  /*12d20*/  ULDC.64 UR6, c[0x0][0xb98] ;  /* 0x0002e60000067ab9 */ /* 0x000fe20000000a00 */
[----:B------:R-:W3:Y:S04]  /*12d30*/  LDL.LU R4, [R1+0x50] ;  /* 0x0000500001047983 */ /* 0x000ee80000300800 */
[----:B0-----:R-:W4:Y:S01]  /*12d40*/  LDL R35, [R1+0x7c] ;  /* 0x00007c0001237983 */ /* 0x001f220000100800 */
[----:B------:R-:W-:-:S03]  /*12d50*/  F2FP.BF16.F32.PACK_AB R12, R45, R12 ;  /* 0x0000000c2d0c723e */ /* 0x000fc600000010ff */
[----:B------:R-:W4:Y:S01]  /*12d60*/  LDL R46, [R1+0x3c] ;  /* 0x00003c00012e7983 */ /* 0x000f220000100800 */
[----:B------:R-:W-:-:S03]  /*12d70*/  F2FP.BF16.F32.PACK_AB R11, R44, R11 ;  /* 0x0000000b2c0b723e */ /* 0x000fc600000010ff */
[----:B------:R-:W4:Y:S04]  /*12d80*/  LDL.LU R45, [R1+0x58] ;  /* 0x00005800012d7983 */ /* 0x000f280000300800 */
[----:B------:R-:W4:Y:S01]  /*12d90*/  LDL.LU R44, [R1+0x5c] ;  /* 0x00005c00012c7983 */ /* 0x000f220000300800 */
        /* <DEDUP_REMOVED lines=15> */
[----:B------:R-:W-:Y:S01]  /*12e90*/  BAR.SYNC.DEFER_BLOCKING 0x1, 0x180 ;  /* 0x0046000000007b1d */ /* 0x000fe20000010000 */
[----:B--2---:R-:W-:Y:S01]  /*12ea0*/  MOV R32, R5 ;  /* 0x0000000500207202 */ /* 0x004fe20000000f00 */
[----:B---3--:R-:W-:Y:S02]  /*12eb0*/  IMAD.MOV.U32 R34, RZ, RZ, R4 ;  /* 0x000000ffff227224 */ /* 0x008fe400078e0004 */
[----:B-1----:R-:W-:-:S05]  /*12ec0*/  IMAD.SHL.U32 R4, R27, 0x4, RZ ;  /* 0x000000041b047824 */ /* 0x002fca00078e00ff */
[----:B------:R-:W-:-:S04]  /*12ed0*/  LOP3.LUT R4, R4, 0xc, RZ, 0xc0, !PT ;  /* 0x0000000c04047812 */ /* 0x000fc800078ec0ff */
[----:B------:R-:W-:-:S05]  /*12ee0*/  IADD3 R4, P0, R4, UR4, RZ ;  /* 0x0000000404047c10 */ /* 0x000fca000ff1e0ff */
[----:B------:R-:W-:Y:S01]  /*12ef0*/  IMAD.X R5, RZ, RZ, UR5, P0 ;  /* 0x00000005ff057e24 */ /* 0x000fe200080e06ff */
[----:B------:R-:W-:-:S04]  /*12f00*/  ULDC.64 UR4, c[0x0][0xc00] ;  /* 0x0003000000047ab9 */ /* 0x000fc80000000a00 */
[----:B------:R1:W2:Y:S02]  /*12f10*/  LDG.E.CONSTANT R26, desc[UR40][R4.64] ;  /* 0x00000028041a7981 */ /* 0x0002a4000c1e9900 */
[----:B-1----:R-:W-:-:S04]  /*12f20*/  LOP3.LUT P1, R4, R27, 0x3, RZ, 0xc0, !PT ;  /* 0x000000031b047812 */ /* 0x002fc8000782c0ff */
[----:B------:R-:W-:-:S04]  /*12f30*/  ISETP.EQ.OR P1, PT, R4, 0x3, !P1 ;  /* 0x000000030400780c */ /* 0x000fc80004f22670 */
[----:B------:R-:W-:Y:S02]  /*12f40*/  SEL R27, R25, R56, P1 ;  /* 0x00000038191b7207 */ /* 0x000fe40000800000 */
[----:B------:R-:W-:Y:S02]  /*12f50*/  SEL R56, R56, R25, P1 ;  /* 0x0000001938387207 */ /* 0x000fe40000800000 */
[----:B------:R-:W-:Y:S02]  /*12f60*/  SEL R25, R15, R20, P1 ;  /* 0x000000140f197207 */ /* 0x000fe40000800000 */
[----:B------:R-:W-:Y:S02]  /*12f70*/  SEL R24, R20, R15, P1 ;  /* 0x0000000f14187207 */ /* 0x000fe40000800000 */
[----:B------:R-:W-:Y:S02]  /*12f80*/  MOV R20, R16 ;  /* 0x0000001000147202 */ /* 0x000fe40000000f00 */
[----:B0-----:R-:W-:-:S02]  /*12f90*/  MOV R21, R33 ;  /* 0x0000002100157202 */ /* 0x001fc40000000f00 */
[----:B------:R-:W-:Y:S02]  /*12fa0*/  F2FP.BF16.F32.PACK_AB R4, R55, R6 ;  /* 0x000000063704723e */ /* 0x000fe400000010ff */
[----:B------:R-:W-:Y:S02]  /*12fb0*/  SEL R29, R7, R8, P1 ;  /* 0x00000008071d7207 */ /* 0x000fe40000800000 */
[----:B-----5:R-:W-:Y:S01]  /*12fc0*/  SEL R28, R8, R7, P1 ;  /* 0x00000007081c7207 */ /* 0x020fe20000800000 */
[----:B----4-:R-:W-:Y:S01]  /*12fd0*/  IMAD.WIDE R6, R35, 0x2, R20 ;  /* 0x0000000223067825 */ /* 0x010fe200078e0214 */
[----:B------:R-:W-:Y:S02]  /*12fe0*/  SEL R33, R30, R31, P1 ;  /* 0x0000001f1e217207 */ /* 0x000fe40000800000 */
[----:B------:R-:W-:Y:S02]  /*12ff0*/  SEL R30, R31, R30, P1 ;  /* 0x0000001e1f1e7207 */ /* 0x000fe40000800000 */
[----:B------:R-:W-:-:S02]  /*13000*/  IADD3 R43, P0, R6, 0x60, RZ ;  /* 0x00000060062b7810 */ /* 0x000fc40007f1e0ff */
[----:B------:R-:W-:Y:S01]  /*13010*/  IADD3 R41, P2, R6, 0x40, RZ ;  /* 0x0000004006297810 */ /* 0x000fe20007f5e0ff */
[----:B------:R-:W-:Y:S01]  /*13020*/  IMAD.MOV.U32 R49, RZ, RZ, R32 ;  /* 0x000000ffff317224 */ /* 0x000fe200078e0020 */
[----:B------:R-:W-:Y:S02]  /*13030*/  SEL R35, R3, R4, P1 ;  /* 0x0000000403237207 */ /* 0x000fe40000800000 */
[----:B------:R-:W-:Y:S02]  /*13040*/  SEL R36, R4, R3, P1 ;  /* 0x0000000304247207 */ /* 0x000fe40000800000 */
[----:B------:R-:W-:Y:S02]  /*13050*/  LOP3.LUT R8, R41, 0x380, RZ, 0xc0, !PT ;  /* 0x0000038029087812 */ /* 0x000fe400078ec0ff */
[----:B------:R-:W-:Y:S01]  /*13060*/  LOP3.LUT R32, R43, 0x380, RZ, 0xc0, !PT ;  /* 0x000003802b207812 */ /* 0x000fe200078ec0ff */
[----:B------:R-:W-:Y:S01]  /*13070*/  IMAD.MOV.U32 R48, RZ, RZ, R34 ;  /* 0x000000ffff307224 */ /* 0x000fe200078e0022 */
[----:B------:R-:W-:-:S02]  /*13080*/  SEL R31, R13, R14, P1 ;  /* 0x0000000e0d1f7207 */ /* 0x000fc40000800000 */
[----:B------:R-:W-:Y:S02]  /*13090*/  SEL R15, R11, R12, P1 ;  /* 0x0000000c0b0f7207 */ /* 0x000fe40000800000 */
[----:B------:R-:W-:Y:S02]  /*130a0*/  SEL R14, R14, R13, P1 ;  /* 0x0000000d0e0e7207 */ /* 0x000fe40000800000 */
[----:B------:R-:W-:Y:S02]  /*130b0*/  SHF.R.U64 R8, R8, 0x3, RZ ;  /* 0x0000000308087819 */ /* 0x000fe400000012ff */
[----:B------:R-:W-:Y:S02]  /*130c0*/  SHF.R.U64 R32, R32, 0x3, RZ ;  /* 0x0000000320207819 */ /* 0x000fe400000012ff */
[----:B------:R-:W-:Y:S02]  /*130d0*/  SEL R12, R12, R11, P1 ;  /* 0x0000000b0c0c7207 */ /* 0x000fe40000800000 */
[----:B------:R-:W-:-:S02]  /*130e0*/  SEL R13, R9, R10, P1 ;  /* 0x0000000a090d7207 */ /* 0x000fc40000800000 */
[----:B------:R-:W-:Y:S02]  /*130f0*/  SEL R34, R10, R9, P1 ;  /* 0x000000090a227207 */ /* 0x000fe40000800000 */
[----:B------:R-:W-:Y:S02]  /*13100*/  LOP3.LUT R10, R8, R41, RZ, 0x3c, !PT ;  /* 0x00000029080a7212 */ /* 0x000fe400078e3cff */
[----:B------:R-:W-:Y:S02]  /*13110*/  LOP3.LUT R8, R32, R43, RZ, 0x3c, !PT ;  /* 0x0000002b20087212 */ /* 0x000fe400078e3cff */
[C---:B------:R-:W-:Y:S02]  /*13120*/  IADD3 R39, P3, R6.reuse, 0x20, RZ ;  /* 0x0000002006277810 */ /* 0x040fe40007f7e0ff */
[----:B------:R-:W-:Y:S02]  /*13130*/  LOP3.LUT R37, R6, 0x380, RZ, 0xc0, !PT ;  /* 0x0000038006257812 */ /* 0x000fe400078ec0ff */
[----:B------:R-:W-:-:S02]  /*13140*/  LOP3.LUT R4, R39, 0x380, RZ, 0xc0, !PT ;  /* 0x0000038027047812 */ /* 0x000fc400078ec0ff */
[----:B------:R-:W-:Y:S02]  /*13150*/  SHF.R.U64 R37, R37, 0x3, RZ ;  /* 0x0000000325257819 */ /* 0x000fe400000012ff */
[----:B------:R-:W-:Y:S01]  /*13160*/  SHF.R.U64 R4, R4, 0x3, RZ ;  /* 0x0000000304047819 */ /* 0x000fe200000012ff */
[--C-:B------:R-:W-:Y:S01]  /*13170*/  IMAD.X R5, RZ, RZ, R7.reuse, P3 ;  /* 0x000000ffff057224 */ /* 0x100fe200018e0607 */
[----:B------:R-:W-:Y:S02]  /*13180*/  LOP3.LUT R6, R37, R6, RZ, 0x3c, !PT ;  /* 0x0000000625067212 */ /* 0x000fe400078e3cff */
[----:B------:R-:W-:Y:S01]  /*13190*/  LOP3.LUT R4, R4, R39, RZ, 0x3c, !PT ;  /* 0x0000002704047212 */ /* 0x000fe200078e3cff */
[--C-:B------:R-:W-:Y:S01]  /*131a0*/  IMAD.X R9, RZ, RZ, R7.reuse, P0 ;  /* 0x000000ffff097224 */ /* 0x100fe200000e0607 */
[----:B------:R-:W-:Y:S01]  /*131b0*/  MOV R38, R6 ;  /* 0x0000000600267202 */ /* 0x000fe20000000f00 */
[----:B------:R-:W-:Y:S01]  /*131c0*/  IMAD.X R11, RZ, RZ, R7, P2 ;  /* 0x000000ffff0b7224 */ /* 0x000fe200010e0607 */
[----:B------:R-:W-:-:S02]  /*131d0*/  MOV R37, R4 ;  /* 0x0000000400257202 */ /* 0x000fc40000000f00 */
        /* <DEDUP_REMOVED lines=14> */
[----:B------:R-:W3:Y:S04]  /*132c0*/  SHFL.IDX PT, R34, R34, R3, 0x1c1f ;  /* 0x001c1f0322227589 */ /* 0x000ee800000e0000 */
[----:B------:R-:W-:Y:S04]  /*132d0*/  SHFL.IDX PT, R29, R29, R26, 0x1c1f ;  /* 0x001c1f1a1d1d7589 */ /* 0x000fe800000e0000 */
        /* <DEDUP_REMOVED lines=8> */
[----:B--2---:R-:W0:Y:S01]  /*13360*/  LDC R3, c[0x0][0xbe8] ;  /* 0x0002fa00ff037b82 */ /* 0x004e220000000800 */
[----:B------:R-:W-:Y:S01]  /*13370*/  MOV R27, R8 ;  /* 0x00000008001b7202 */ /* 0x000fe20000000f00 */
[----:B------:R1:W-:Y:S01]  /*13380*/  STSM.16.M88.4 [R38], R4 ;  /* 0x0000000426007844 */ /* 0x0003e20000000200 */
[----:B------:R-:W-:-:S02]  /*13390*/  SEL R8, R15, R12, P1 ;  /* 0x0000000c0f087207 */ /* 0x000fc40000800000 */
[----:B------:R-:W-:Y:S02]  /*133a0*/  SEL R10, R12, R15, P1 ;  /* 0x0000000f0c0a7207 */ /* 0x000fe40000800000 */
[----:B---3--:R-:W-:Y:S02]  /*133b0*/  SEL R9, R13, R34, P1 ;  /* 0x000000220d097207 */ /* 0x008fe40000800000 */
[----:B------:R-:W-:Y:S02]  /*133c0*/  SEL R11, R34, R13, P1 ;  /* 0x0000000d220b7207 */ /* 0x000fe40000800000 */
[----:B----4-:R-:W-:Y:S01]  /*133d0*/  SEL R12, R29, R28, P1 ;  /* 0x0000001c1d0c7207 */ /* 0x010fe20000800000 */
[----:B------:R-:W-:Y:S01]  /*133e0*/  ULDC UR8, c[0x0][0xa88] ;  /* 0x0002a20000087ab9 */ /* 0x000fe20000000800 */
[----:B------:R-:W-:Y:S01]  /*133f0*/  SEL R14, R28, R29, P1 ;  /* 0x0000001d1c0e7207 */ /* 0x000fe20000800000 */
[----:B------:R-:W2:Y:S01]  /*13400*/  LDL R34, [R1+0x68] ;  /* 0x0000680001227983 */ /* 0x000ea20000100800 */
[----:B------:R-:W-:-:S02]  /*13410*/  SEL R13, R35, R36, P1 ;  /* 0x00000024230d7207 */ /* 0x000fc40000800000 */
[----:B-1----:R-:W-:Y:S02]  /*13420*/  SEL R4, R25, R24, P1 ;  /* 0x0000001819047207 */ /* 0x002fe40000800000 */
[----:B------:R-:W-:Y:S02]  /*13430*/  SEL R6, R24, R25, P1 ;  /* 0x0000001918067207 */ /* 0x000fe40000800000 */
[----:B------:R-:W-:Y:S02]  /*13440*/  SEL R5, R31, R32, P1 ;  /* 0x000000201f057207 */ /* 0x000fe40000800000 */
[----:B------:R-:W-:Y:S02]  /*13450*/  SEL R7, R32, R31, P1 ;  /* 0x0000001f20077207 */ /* 0x000fe40000800000 */
[----:B------:R-:W-:-:S03]  /*13460*/  SEL R15, R36, R35, P1 ;  /* 0x00000023240f7207 */ /* 0x000fc60000800000 */
[----:B------:R1:W-:Y:S04]  /*13470*/  STSM.16.M88.4 [R37], R4 ;  /* 0x0000000425007844 */ /* 0x0003e80000000200 */
[----:B------:R3:W-:Y:S04]  /*13480*/  STSM.16.M88.4 [R30], R8 ;  /* 0x000000081e007844 */ /* 0x0007e80000000200 */
[----:B------:R4:W-:Y:S01]  /*13490*/  STSM.16.M88.4 [R27], R12 ;  /* 0x0000000c1b007844 */ /* 0x0009e20000000200 */
[----:B------:R-:W-:Y:S01]  /*134a0*/  BAR.SYNC.DEFER_BLOCKING 0x1, 0x180 ;  /* 0x0046000000007b1d */ /* 0x000fe20000010000 */
[----:B------:R-:W-:Y:S01]  /*134b0*/  IADD3 R24, P2, R45, UR4, RZ ;  /* 0x000000042d187c10 */ /* 0x000fe2000ff5e0ff */
[----:B------:R-:W-:-:S03]  /*134c0*/  IMAD.MOV.U32 R28, RZ, RZ, RZ ;  /* 0x000000ffff1c7224 */ /* 0x000fc600078e00ff */
[----:B------:R-:W-:Y:S01]  /*134d0*/  IADD3.X R25, R44, UR5, RZ, P2, !PT ;  /* 0x000000052c197c10 */ /* 0x000fe200097fe4ff */
[----:B------:R-:W-:Y:S01]  /*134e0*/  IMAD.IADD R31, R46, 0x1, R40 ;  /* 0x000000012e1f7824 */ /* 0x000fe200078e0228 */
[----:B------:R-:W-:Y:S01]  /*134f0*/  SHF.R.S32.HI R32, RZ, 0x1f, R42 ;  /* 0x0000001fff207819 */ /* 0x000fe2000001142a */
[----:B------:R-:W-:Y:S02]  /*13500*/  ULDC.64 UR4, c[0x0][0xb90] ;  /* 0x0002e40000047ab9 */ /* 0x000fe40000000a00 */
[----:B------:R-:W4:Y:S01]  /*13510*/  @P0 LDG.E R28, desc[UR40][R24.64] ;  /* 0x00000028181c0981 */ /* 0x000f22000c1e1900 */
[----:B0-----:R-:W-:-:S13]  /*13520*/  ISETP.NE.AND P2, PT, R3, 0x1, PT ;  /* 0x000000010300780c */ /* 0x001fda0003f45270 */
[----:B------:R-:W0:Y:S08]  /*13530*/  @P2 LDC R26, c[0x0][0xbec] ;  /* 0x0002fb00ff1a2b82 */ /* 0x000e300000000800 */
[----:B------:R-:W0:Y:S01]  /*13540*/  @P2 LDC R29, c[0x0][0xbf0] ;  /* 0x0002fc00ff1d2b82 */ /* 0x000e220000000800 */
[----:B-1----:R-:W-:Y:S01]  /*13550*/  MOV R7, R31 ;  /* 0x0000001f00077202 */ /* 0x002fe20000000f00 */
[----:B------:R-:W-:-:S04]  /*13560*/  IMAD R5, R32, UR4, RZ ;  /* 0x0000000420057c24 */ /* 0x000fc8000f8e02ff */
[----:B---3--:R-:W-:Y:S02]  /*13570*/  IMAD R11, R42, UR5, R5 ;  /* 0x000000052a0b7c24 */ /* 0x008fe4000f8e0205 */
[----:B0-----:R-:W-:-:S05]  /*13580*/  @P2 IMAD.HI.U32 R4, R31, R26, RZ ;  /* 0x0000001a1f042227 */ /* 0x001fca00078e00ff */
[----:B------:R-:W-:Y:S02]  /*13590*/  @P2 SHF.R.U32.HI R7, RZ, R29, R4 ;  /* 0x0000001dff072219 */ /* 0x000fe40000011604 */
[----:B------:R-:W-:Y:S02]  /*135a0*/  SEL R30, R49, RZ, !P0 ;  /* 0x000000ff311e7207 */ /* 0x000fe40004000000 */
[----:B------:R-:W-:Y:S01]  /*135b0*/  SEL R33, R48, RZ, !P0 ;  /* 0x000000ff30217207 */ /* 0x000fe20004000000 */
        /* <DEDUP_REMOVED lines=31> */
[----:B------:R-:W-:-:S05]  /*137b0*/  SHF.R.S32.HI R38, RZ, 0x3, R38 ;  /* 0x00000003ff267819 */ /* 0x000fca0000011426 */
[----:B--2---:R-:W-:Y:S01]  /*137c0*/  IMAD R9, R38, 0x40, R34 ;  /* 0x0000004026097824 */ /* 0x004fe200078e0222 */
[----:B-1----:R-:W-:Y:S06]  /*137d0*/  @P1 BRA `(.L_x_12729) ;  /* 0x0000000000101947 */ /* 0x002fec0003800000 */
[----:B------:R-:W-:Y:S05]  /*137e0*/  @!P0 BRA `(.L_x_12729) ;  /* 0x00000000000c8947 */ /* 0x000fea0003800000 */
[----:B------:R-:W2:Y:S04]  /*137f0*/  LDG.E R5, desc[UR40][R24.64] ;  /* 0x0000002818057981 */ /* 0x000ea8000c1e1900 */
[----:B-----5:R-:W2:Y:S02]  /*13800*/  LDG.E R8, desc[UR40][R24.64+0x4] ;  /* 0x0000042818087981 */ /* 0x020ea4000c1e1900 */
[----:B--2---:R-:W-:-:S07]  /*13810*/  IMAD.IADD R8, R8, 0x1, -R5 ;  /* 0x0000000108087824 */ /* 0x004fce00078e0a05 */
.L_x_12729:
        /* <DEDUP_REMOVED lines=27> */
[----:B--2---:R-:W-:-:S05]  /*139d0*/  IMAD.IADD R12, R12, 0x1, R40 ;  /* 0x000000010c0c7824 */ /* 0x004fca00078e0228 */
[C---:B------:R-:W-:Y:S02]  /*139e0*/  IADD3 R8, R12.reuse, 0x8, RZ ;  /* 0x000000080c087810 */ /* 0x040fe40007ffe0ff */
[-C--:B------:R-:W-:Y:S02]  /*139f0*/  ISETP.GE.OR P1, PT, R12, R35.reuse, P0 ;  /* 0x000000230c00720c */ /* 0x080fe40000726670 */
[----:B------:R-:W-:Y:S02]  /*13a00*/  ISETP.GE.OR P0, PT, R8, R35, P0 ;  /* 0x000000230800720c */ /* 0x000fe40000706670 */
[----:B------:R-:W-:Y:S02]  /*13a10*/  LOP3.LUT R12, R13, 0x380, RZ, 0xc0, !PT ;  /* 0x000003800d0c7812 */ /* 0x000fe400078ec0ff */
[----:B------:R-:W-:Y:S01]  /*13a20*/  LOP3.LUT R8, R9, R20, RZ, 0x3c, !PT ;  /* 0x0000001409087212 */ /* 0x000fe200078e3cff */
[----:B------:R-:W-:Y:S01]  /*13a30*/  IMAD.MOV.U32 R9, RZ, RZ, R21 ;  /* 0x000000ffff097224 */ /* 0x000fe200078e0015 */
[----:B------:R-:W-:-:S04]  /*13a40*/  SHF.R.U64 R12, R12, 0x3, RZ ;  /* 0x000000030c0c7819 */ /* 0x000fc800000012ff */
[----:B------:R-:W-:Y:S01]  /*13a50*/  LOP3.LUT R12, R12, R13, RZ, 0x3c, !PT ;  /* 0x0000000d0c0c7212 */ /* 0x000fe200078e3cff */
[----:B-1----:R-:W-:Y:S01]  /*13a60*/  @!P1 ST.E desc[UR40][R4.64], R2 ;  /* 0x0000000204009985 */ /* 0x002fe2000c101928 */
[----:B------:R-:W-:-:S03]  /*13a70*/  IMAD.X R13, RZ, RZ, R21, P3 ;  /* 0x000000ffff0d7224 */ /* 0x000fc600018e0615 */
        /* <DEDUP_REMOVED lines=25> */
[----:B------:R-:W-:Y:S02]  /*13c10*/  IMAD.IADD R28, R40, 0x1, R0 ;  /* 0x00000001281c7824 */ /* 0x000fe400078e0200 */
        /* <DEDUP_REMOVED lines=30> */
[----:B------:R-:W-:Y:S02]  /*13e00*/  IMAD.IADD R32, R38, 0x1, R40 ;  /* 0x0000000126207824 */ /* 0x000fe400078e0228 */
        /* <DEDUP_REMOVED lines=19> */
[----:B------:R-:W1:Y:S04]  /*13f40*/  SHFL.IDX PT, R30, R30, 0x3, 0x181f ;  /* 0x00781f001e1e7f89 */ /* 0x000e6800000e0000 */
[----:B------:R-:W0:Y:S01]  /*13f50*/  SHFL.IDX PT, R31, R31, 0x3, 0x181f ;  /* 0x00781f001f1f7f89 */ /* 0x000e2200000e0000 */
        /* <DEDUP_REMOVED lines=11> */
.L_x_12728:
        /* <DEDUP_REMOVED lines=20> */
[----:B---3-5:R-:W-:-:S12]  /*14150*/  VIADD R28, R7, 0xffffff80 ;  /* 0xffffff80071c7836 */ /* 0x028fd80000000000 */
[----:B------:R-:W1:Y:S01]  /*14160*/  @P2 LDC R27, c[0x0][0xbec] ;  /* 0x0002fb00ff1b2b82 */ /* 0x000e620000000800 */
[----:B------:R-:W-:Y:S01]  /*14170*/  ISETP.GE.AND P3, PT, R28, 0xc0, PT ;  /* 0x000000c01c00780c */ /* 0x000fe20003f66270 */
[----:B--2---:R-:W-:-:S12]  /*14180*/  @P1 BRA `(.L_x_12731) ;  /* 0x0000000000101947 */ /* 0x004fd80003800000 */
[----:B------:R-:W-:Y:S05]  /*14190*/  @!P0 BRA `(.L_x_12731) ;  /* 0x00000000000c8947 */ /* 0x000fea0003800000 */
[----:B------:R-:W2:Y:S04]  /*141a0*/  LDG.E R5, desc[UR40][R2.64] ;  /* 0x0000002802057981 */ /* 0x000ea8000c1e1900 */
[----:B------:R-:W2:Y:S02]  /*141b0*/  LDG.E R0, desc[UR40][R2.64+0x4] ;  /* 0x0000042802007981 */ /* 0x000ea4000c1e1900 */
[----:B--2---:R-:W-:-:S07]  /*141c0*/  IADD3 R0, -R5, R0, RZ ;  /* 0x0000000005007210 */ /* 0x004fce0007ffe1ff */
.L_x_12731:
[----:B------:R-:W2:Y:S04]  /*141d0*/  LDL.LU R3, [R1+0x50] ;  /* 0x0000500001037983 */ /* 0x000ea80000300800 */
[----:B------:R-:W3:Y:S04]  /*141e0*/  LDL.LU R2, [R1+0x64] ;  /* 0x0000640001027983 */ /* 0x000ee80000300800 */
[----:B------:R-:W4:Y:S04]  /*141f0*/  LDL R26, [R1+0x54] ;  /* 0x00005400011a7983 */ /* 0x000f280000100800 */
[----:B------:R0:W5:Y:S01]  /*14200*/  LDL R24, [R1+0x28] ;  /* 0x0000280001187983 */ /* 0x0001620000100800 */
[----:B------:R-:W-:Y:S01]  /*14210*/  BSSY B1, `(.L_x_12732) ;  /* 0x000002c000017945 */ /* 0x000fe20003800000 */
[----:B------:R-:W-:-:S02]  /*14220*/  SHF.R.S32.HI R11, RZ, 0x1f, R6 ;  /* 0x0000001fff0b7819 */ /* 0x000fc40000011406 */
[----:B--2---:R-:W-:Y:S02]  /*14230*/  SEL R13, R3, RZ, !P0 ;  /* 0x000000ff030d7207 */ /* 0x004fe40004000000 */
[----:B---3--:R-:W-:Y:S02]  /*14240*/  SEL R12, R2, RZ, !P0 ;  /* 0x000000ff020c7207 */ /* 0x008fe40004000000 */
[----:B----4-:R-:W-:Y:S01]  /*14250*/  SHF.R.S32.HI R10, RZ, 0x1f, R26 ;  /* 0x0000001fff0a7819 */ /* 0x010fe2000001141a */
[----:B0-----:R-:W-:Y:S06]  /*14260*/  @P3 BRA `(.L_x_12733) ;  /* 0x0000000000983947 */ /* 0x001fec0003800000 */
[----:B------:R-:W0:Y:S01]  /*14270*/  LDC R9, c[0x0][0xbe8] ;  /* 0x0002fa00ff097b82 */ /* 0x000e220000000800 */
[----:B-----5:R-:W-:Y:S01]  /*14280*/  IADD3 R8, R24, -0x80, R7 ;  /* 0xffffff8018087810 */ /* 0x020fe20007ffe007 */
        /* <DEDUP_REMOVED lines=36> */
.L_x_12733:
[----:B------:R-:W-:Y:S05]  /*144d0*/  BSYNC B1 ;  /* 0x0000000000017941 */ /* 0x000fea0003800000 */
.L_x_12732:
        /* <DEDUP_REMOVED lines=18> */
[----:B-----5:R-:W-:Y:S02]  /*14600*/  IMAD.IADD R8, R24, 0x1, R6 ;  /* 0x0000000118087824 */ /* 0x020fe400078e0206 */
        /* <DEDUP_REMOVED lines=27> */
[----:B------:R-:W-:Y:S01]  /*147c0*/  IMAD.IADD R14, R14, 0x1, R24 ;  /* 0x000000010e0e7824 */ /* 0x000fe200078e0218 */
[----:B------:R-:W-:Y:S01]  /*147d0*/  ULDC UR4, c[0x0][0xac8] ;  /* 0x0002b20000047ab9 */ /* 0x000fe20000000800 */
[----:B------:R-:W-:Y:S01]  /*147e0*/  IMAD R25, R0, R25, RZ ;  /* 0x0000001900197224 */ /* 0x000fe200078e02ff */
[----:B------:R-:W-:Y:S01]  /*147f0*/  LEA.HI.X R8, R2, UR5, R3, 0x1, P0 ;  /* 0x0000000502087c11 */ /* 0x000fe200080f0c03 */
[----:B------:R-:W0:Y:S01]  /*14800*/  SHFL.IDX PT, R6, R4, RZ, 0x181f ;  /* 0x00181fff04067589 */ /* 0x000e2200000e0000 */
[C---:B------:R-:W-:Y:S02]  /*14810*/  VIADD R0, R14.reuse, 0x30 ;  /* 0x000000300e007836 */ /* 0x040fe40000000000 */
[C---:B------:R-:W-:Y:S01]  /*14820*/  VIADD R2, R14.reuse, 0x60 ;  /* 0x000000600e027836 */ /* 0x040fe20000000000 */
[----:B------:R-:W1:Y:S01]  /*14830*/  SHFL.IDX PT, R9, R4, 0x1, 0x181f ;  /* 0x00381f0004097f89 */ /* 0x000e6200000e0000 */
[----:B------:R-:W-:-:S03]  /*14840*/  VIADD R3, R14, 0x90 ;  /* 0x000000900e037836 */ /* 0x000fc60000000000 */
[----:B------:R-:W4:Y:S04]  /*14850*/  SHFL.IDX PT, R11, R4, 0x2, 0x181f ;  /* 0x00581f00040b7f89 */ /* 0x000f2800000e0000 */
[----:B------:R-:W3:Y:S04]  /*14860*/  SHFL.IDX PT, R5, R8, RZ, 0x181f ;  /* 0x00181fff08057589 */ /* 0x000ee800000e0000 */
[----:B------:R1:W3:Y:S04]  /*14870*/  SHFL.IDX PT, R13, R4, 0x3, 0x181f ;  /* 0x00781f00040d7f89 */ /* 0x0002e800000e0000 */
[----:B------:R-:W3:Y:S04]  /*14880*/  SHFL.IDX PT, R7, R8, 0x1, 0x181f ;  /* 0x00381f0008077f89 */ /* 0x000ee800000e0000 */
[----:B------:R-:W3:Y:S04]  /*14890*/  SHFL.IDX PT, R10, R8, 0x2, 0x181f ;  /* 0x00581f00080a7f89 */ /* 0x000ee800000e0000 */
[----:B------:R3:W3:Y:S01]  /*148a0*/  SHFL.IDX PT, R12, R8, 0x3, 0x181f ;  /* 0x00781f00080c7f89 */ /* 0x0006e200000e0000 */
        /* <DEDUP_REMOVED lines=9> */
[C---:B------:R-:W-:Y:S02]  /*14940*/  @!P0 LEA R8, P6, R15.reuse, R13, 0x1 ;  /* 0x0000000d0f088211 */ /* 0x040fe400078c08ff */
[C-C-:B------:R-:W-:Y:S01]  /*14950*/  @!P2 LEA.HI.X R5, R15.reuse, R7, R20.reuse, 0x1, P5 ;  /* 0x000000070f05a211 */ /* 0x140fe200028f0c14 */
[----:B------:R0:W-:Y:S01]  /*14960*/  @!P3 ST.E.128 desc[UR40][R2.64], RZ ;  /* 0x000000ff0200b985 */ /* 0x0001e2000c101d28 */
[----:B------:R-:W-:-:S02]  /*14970*/  @!P1 LEA.HI.X R7, R15, R10, R20, 0x1, P4 ;  /* 0x0000000a0f079211 */ /* 0x000fc400020f0c14 */
[----:B------:R-:W-:Y:S01]  /*14980*/  @!P0 LEA.HI.X R9, R15, R12, R20, 0x1, P6 ;  /* 0x0000000c0f098211 */ /* 0x000fe200030f0c14 */
[----:B------:R0:W-:Y:S04]  /*14990*/  @!P2 ST.E.128 desc[UR40][R4.64], RZ ;  /* 0x000000ff0400a985 */ /* 0x0001e8000c101d28 */
[----:B------:R0:W-:Y:S04]  /*149a0*/  @!P1 ST.E.128 desc[UR40][R6.64], RZ ;  /* 0x000000ff06009985 */ /* 0x0001e8000c101d28 */
[----:B------:R0:W-:Y:S02]  /*149b0*/  @!P0 ST.E.128 desc[UR40][R8.64], RZ ;  /* 0x000000ff08008985 */ /* 0x0001e4000c101d28 */
.L_x_12730:
[----:B------:R-:W-:Y:S05]  /*149c0*/  BSYNC B0 ;  /* 0x0000000000007941 */ /* 0x000fea0003800000 */
.L_x_12727:
[----:B------:R-:W3:Y:S01]  /*149d0*/  LDL R0, [R1+0x4c] ;  /* 0x00004c0001007983 */ /* 0x000ee20000100800 */
[----:B------:R-:W-:Y:S02]  /*149e0*/  ULDC UR4, c[0x0][0xc3c] ;  /* 0x00030f0000047ab9 */ /* 0x000fe40000000800 */
[----:B---3--:R-:W-:-:S13]  /*149f0*/  ISETP.GE.AND P0, PT, R0, UR4, PT ;  /* 0x0000000400007c0c */ /* 0x008fda000bf06270 */
[----:B------:R-:W-:Y:S05]  /*14a00*/  @!P0 BRA `(.L_x_12734) ;  /* 0xfffffec400c08947 */ /* 0x000fea000383ffff */
[----:B------:R-:W-:Y:S05]  /*14a10*/  BRA `(.L_x_12623) ;  /* 0x0000006000707947 */ /* 0x000fea0003800000 */
.L_x_12621:
        /* <DEDUP_REMOVED lines=18> */
.L_x_12735:
        /* <DEDUP_REMOVED lines=42> */
.L_x_12741:
        /* <DEDUP_REMOVED lines=12> */
.L_x_12740:
[----:B------:R-:W-:Y:S05]  /*14ea0*/  BSYNC B0 ;  /* 0x0000000000007941 */ /* 0x000fea0003800000 */
.L_x_12739:
        /* <DEDUP_REMOVED lines=22> */
.L_x_12737:
        /* <DEDUP_REMOVED lines=21> */
.L_x_12742:
        /* <DEDUP_REMOVED lines=55> */
.L_x_12738:
[----:B------:R-:W-:Y:S01]  /*154d0*/  IMAD.MOV.U32 R17, RZ, RZ, RZ ;  /* 0x000000ffff117224 */ /* 0x000fe200078e00ff */
[----:B------:R-:W-:Y:S01]  /*154e0*/  MOV R16, UR6 ;  /* 0x0000000600107c02 */ /* 0x000fe20008000f00 */
[----:B------:R-:W-:-:S07]  /*154f0*/  IMAD.MOV.U32 R18, RZ, RZ, RZ ;  /* 0x000000ffff127224 */ /* 0x000fce00078e00ff */
.L_x_12743:
[----:B------:R-:W-:-:S13]  /*15500*/  ISETP.NE.AND P0, PT, R5, RZ, PT ;  /* 0x000000ff0500720c */ /* 0x000fda0003f05270 */
[----:B------:R-:W0:Y:S01]  /*15510*/  @!P0 S2R R3, SR_CgaCtaId ;  /* 0x0000000000038919 */ /* 0x000e220000008800 */
[----:B------:R-:W-:-:S04]  /*15520*/  @!P0 MOV R0, 0x400 ;  /* 0x0000040000008802 */ /* 0x000fc80000000f00 */
[----:B0-----:R-:W-:-:S05]  /*15530*/  @!P0 LEA R0, R3, R0, 0x18 ;  /* 0x0000000003008211 */ /* 0x001fca00078ec0ff */
[----:B------:R0:W-:Y:S01]  /*15540*/  @!P0 STS.128 [R0+0x132d0], R16 ;  /* 0x0132d01000008388 */ /* 0x0001e20000000c00 */
[----:B------:R-:W-:Y:S06]  /*15550*/  BAR.ARV 0x5, 0x200 ;  /* 0x0148000000007b1d */ /* 0x000fec0000002000 */
.L_x_12736:
        /* <DEDUP_REMOVED lines=12> */
[C---:B0-----:R-:W-:Y:S01]  /*15620*/  IMAD.SHL.U32 R2, R9.reuse, 0x10, RZ ;  /* 0x0000001009027824 */ /* 0x041fe200078e00ff */
[----:B------:R-:W-:Y:S01]  /*15630*/  SHF.R.U32.HI R3, RZ, 0x1, R9 ;  /* 0x00000001ff037819 */ /* 0x000fe20000011609 */
[C---:B------:R-:W-:Y:S01]  /*15640*/  IMAD.SHL.U32 R0, R9.reuse, 0x20, RZ ;  /* 0x0000002009007824 */ /* 0x040fe200078e00ff */
        /* <DEDUP_REMOVED lines=15> */
[----:B------:R-:W-:Y:S02]  /*15740*/  LOP3.LUT R26, R3, 0x640, R26, 0xf8, !PT ;  /* 0x00000640031a7812 */ /* 0x000fe400078ef81a */
[----:B------:R-:W-:Y:S02]  /*15750*/  LOP3.LUT R7, R7, R8, RZ, 0xfc, !PT ;  /* 0x0000000807077212 */ /* 0x000fe400078efcff */
[----:B------:R-:W-:Y:S02]  /*15760*/  SHF.R.U32.HI R3, RZ, 0x2, R11 ;  /* 0x00000002ff037819 */ /* 0x000fe4000001160b */
[----:B------:R-:W-:Y:S02]  /*15770*/  MOV R22, UR4 ;  /* 0x0000000400167c02 */ /* 0x000fe40008000f00 */
[--C-:B------:R-:W-:Y:S02]  /*15780*/  LOP3.LUT R4, R9, 0x100, R0.reuse, 0xf8, !PT ;  /* 0x0000010009047812 */ /* 0x100fe400078ef800 */
[----:B------:R-:W-:Y:S01]  /*15790*/  LOP3.LUT R0, R3, 0x60, R0, 0xf8, !PT ;  /* 0x0000006003007812 */ /* 0x000fe200078ef800 */
[----:B------:R-:W-:-:S02]  /*157a0*/  IMAD.IADD R3, R22, 0x1, R7 ;  /* 0x0000000116037824 */ /* 0x000fc400078e0207 */
        /* <DEDUP_REMOVED lines=15> */
[----:B------:R1:W-:Y:S02]  /*158a0*/  STL [R1+0x4], R0 ;  /* 0x0000040001007387 */ /* 0x0003e40000100800 */
.L_x_12846:
[----:B-1----:R-:W0:Y:S02]  /*158b0*/  LDC.64 R2, c[0x0][0xc88] ;  /* 0x00032200ff027b82 */ /* 0x002e240000000a00 */
        /* <DEDUP_REMOVED lines=26> */
[----:B---3--:R-:W-:Y:S01]  /*15a60*/  IADD3 R6, P4, R23, UR4, RZ ;  /* 0x0000000417067c10 */ /* 0x008fe2000ff9e0ff */
        /* <DEDUP_REMOVED lines=11> */
[----:B------:R-:W-:Y:S02]  /*15b20*/  IMAD.MOV.U32 R12, RZ, RZ, RZ ;  /* 0x000000ffff0c7224 */ /* 0x000fe400078e00ff */
[----:B0-----:R-:W-:-:S06]  /*15b30*/  IMAD.MOV.U32 R0, RZ, RZ, RZ ;  /* 0x000000ffff007224 */ /* 0x001fcc00078e00ff */
        /* <DEDUP_REMOVED lines=15> */
[----:B------:R-:W-:Y:S01]  /*15c30*/  IMAD.MOV.U32 R14, RZ, RZ, R9 ;  /* 0x000000ffff0e7224 */ /* 0x000fe200078e0009 */
[----:B0-----:R-:W-:Y:S01]  /*15c40*/  MOV R9, UR5 ;  /* 0x0000000500097c02 */ /* 0x001fe20008000f00 */
[----:B----4-:R-:W-:Y:S06]  /*15c50*/  @P3 BRA `(.L_x_12745) ;  /* 0x0000000000143947 */ /* 0x010fec0003800000 */
[----:B------:R-:W-:Y:S05]  /*15c60*/  @!P0 BRA `(.L_x_12745) ;  /* 0x0000000000108947 */ /* 0x000fea0003800000 */
[----:B------:R-:W2:Y:S04]  /*15c70*/  LDG.E R11, desc[UR40][R2.64] ;  /* 0x00000028020b7981 */ /* 0x000ea8000c1e1900 */
[----:B------:R-:W2:Y:S02]  /*15c80*/  LDG.E R2, desc[UR40][R2.64+0x4] ;  /* 0x0000042802027981 */ /* 0x000ea4000c1e1900 */
[----:B--2---:R-:W-:-:S05]  /*15c90*/  IMAD.IADD R14, R2, 0x1, -R11 ;  /* 0x00000001020e7824 */ /* 0x004fca00078e0a0b */
[----:B------:R0:W-:Y:S02]  /*15ca0*/  STL [R1+0x24], R14 ;  /* 0x0000240e01007387 */ /* 0x0001e40000100800 */
.L_x_12745:
        /* <DEDUP_REMOVED lines=11> */
.L_x_12746:
[----:B------:R-:W-:Y:S05]  /*15d60*/  @!P1 BRA `(.L_x_12747) ;  /* 0x00000000000c9947 */ /* 0x000fea0003800000 */
[----:B------:R-:W2:Y:S04]  /*15d70*/  LDG.E R10, desc[UR40][R6.64] ;  /* 0x00000028060a7981 */ /* 0x000ea8000c1e1900 */
[----:B------:R-:W2:Y:S02]  /*15d80*/  LDG.E R6, desc[UR40][R6.64+0x4] ;  /* 0x0000042806067981 */ /* 0x000ea4000c1e1900 */
[----:B--2---:R-:W-:-:S07]  /*15d90*/  IMAD.IADD R10, R6, 0x1, -R10 ;  /* 0x00000001060a7824 */ /* 0x004fce00078e0a0a */
.L_x_12747:
[----:B------:R-:W2:Y:S01]  /*15da0*/  @P2 LDG.E R2, desc[UR40][R4.64] ;  /* 0x0000002804022981 */ /* 0x000ea2000c1e1900 */
[----:B------:R-:W3:Y:S01]  /*15db0*/  LDC R3, c[0x0][0x448] ;  /* 0x00011200ff037b82 */ /* 0x000ee20000000800 */
[----:B-----5:R-:W-:Y:S02]  /*15dc0*/  IMAD.IADD R10, R10, 0x1, -R8 ;  /* 0x000000010a0a7824 */ /* 0x020fe400078e0a08 */
[----:B------:R-:W2:Y:S01]  /*15dd0*/  @P2 LDG.E R4, desc[UR40][R4.64+0x4] ;  /* 0x0000042804042981 */ /* 0x000ea2000c1e1900 */
[----:B---3--:R-:W-:-:S13]  /*15de0*/  ISETP.NE.AND P0, PT, R3, 0x1, PT ;  /* 0x000000010300780c */ /* 0x008fda0003f05270 */
[----:B------:R-:W3:Y:S01]  /*15df0*/  @P0 LDC R3, c[0x0][0x44c] ;  /* 0x00011300ff030b82 */ /* 0x000ee20000000800 */
[----:B------:R-:W-:Y:S01]  /*15e00*/  BSSY B0, `(.L_x_12748) ;  /* 0x00000eb000007945 */ /* 0x000fe20003800000 */
[----:B--2---:R-:W-:-:S06]  /*15e10*/  @P2 IMAD.IADD R9, R4, 0x1, -R2 ;  /* 0x0000000104092824 */ /* 0x004fcc00078e0a02 */
[----:B------:R-:W2:Y:S01]  /*15e20*/  @P0 LDC R4, c[0x0][0x450] ;  /* 0x00011400ff040b82 */ /* 0x000ea20000000800 */
[----:B------:R-:W-:-:S04]  /*15e30*/  IMAD R2, R17, 0xc0, RZ ;  /* 0x000000c011027824 */ /* 0x000fc800078e02ff */
[----:B------:R-:W-:Y:S02]  /*15e40*/  VIADD R2, R2, 0xbf ;  /* 0x000000bf02027836 */ /* 0x000fe40000000000 */
[----:B------:R-:W-:Y:S02]  /*15e50*/  IMAD.IADD R20, R10, 0x1, R9 ;  /* 0x000000010a147824 */ /* 0x000fe400078e0209 */
[----:B---3--:R-:W-:-:S04]  /*15e60*/  @P0 IMAD.HI.U32 R3, R2, R3, RZ ;  /* 0x0000000302030227 */ /* 0x008fc800078e00ff */
[C---:B------:R-:W-:Y:S01]  /*15e70*/  VIADD R21, R20.reuse, 0x9f ;  /* 0x0000009f14157836 */ /* 0x040fe20000000000 */
[----:B------:R-:W-:-:S03]  /*15e80*/  IADD3 R20, R20, 0xa0, -R14 ;  /* 0x000000a014147810 */ /* 0x000fc60007ffe80e */
[----:B------:R-:W-:Y:S01]  /*15e90*/  IMAD.HI R21, R21, 0x66666667, RZ ;  /* 0x6666666715157827 */ /* 0x000fe200078e02ff */
[----:B--2---:R-:W-:-:S05]  /*15ea0*/  @P0 SHF.R.U32.HI R2, RZ, R4, R3 ;  /* 0x00000004ff020219 */ /* 0x004fca0000011603 */
[----:B------:R-:W-:-:S04]  /*15eb0*/  IMAD.IADD R2, R20, 0x1, R2 ;  /* 0x0000000114027824 */ /* 0x000fc800078e0202 */
[----:B------:R-:W-:Y:S01]  /*15ec0*/  IMAD.HI R3, R2, 0x66666667, RZ ;  /* 0x6666666702037827 */ /* 0x000fe200078e02ff */
[----:B------:R-:W-:-:S04]  /*15ed0*/  SHF.R.U32.HI R2, RZ, 0x1f, R21 ;  /* 0x0000001fff027819 */ /* 0x000fc80000011615 */
[----:B------:R-:W-:Y:S02]  /*15ee0*/  LEA.HI.SX32 R21, R21, R2, 0x1a ;  /* 0x0000000215157211 */ /* 0x000fe400078fd2ff */
[----:B------:R-:W-:-:S04]  /*15ef0*/  SHF.R.U32.HI R2, RZ, 0x1f, R3 ;  /* 0x0000001fff027819 */ /* 0x000fc80000011603 */
[----:B------:R-:W-:-:S04]  /*15f00*/  LEA.HI.SX32 R2, R3, R2, 0x1a ;  /* 0x0000000203027211 */ /* 0x000fc800078fd2ff */
[----:B------:R-:W-:Y:S02]  /*15f10*/  VIMNMX R2, R21, R2, PT ;  /* 0x0000000215027248 */ /* 0x000fe40003fe0100 */
[----:B------:R-:W-:-:S03]  /*15f20*/  IADD3 R4, -R10, RZ, RZ ;  /* 0x000000ff0a047210 */ /* 0x000fc60007ffe1ff */
[----:B------:R-:W-:Y:S01]  /*15f30*/  IMAD R2, R2, 0xa0, -R10 ;  /* 0x000000a002027824 */ /* 0x000fe200078e0a0a */
[----:B------:R-:W-:-:S04]  /*15f40*/  VIMNMX R4, RZ, R4, !PT ;  /* 0x00000004ff047248 */ /* 0x000fc80007fe0100 */
[----:B------:R-:W-:-:S04]  /*15f50*/  VIMNMX R2, R2, R9, PT ;  /* 0x0000000902027248 */ /* 0x000fc80003fe0100 */
        /* <DEDUP_REMOVED lines=18> */
.L_x_12881:
[----:B--2---:R-:W-:Y:S02]  /*16080*/  ISETP.NE.AND P0, PT, R14, RZ, PT ;  /* 0x000000ff0e00720c */ /* 0x004fe40003f05270 */
[----:B------:R-:W-:-:S11]  /*16090*/  PLOP3.LUT P6, PT, PT, PT, PT, 0x8, 0x0 ;  /* 0x000000000000781c */ /* 0x000fd60003fce170 */
[----:B------:R-:W-:Y:S05]  /*160a0*/  @P0 BRA `(.L_x_12751) ;  /* 0x00000000000c0947 */ /* 0x000fea0003800000 */
[----:B------:R-:W-:-:S03]  /*160b0*/  UMOV UR4, 0xffffffff ;  /* 0xffffffff00047882 */ /* 0x000fc60000000000 */
[----:B------:R-:W-:Y:S05]  /*160c0*/  BRA.DIV UR4, `(.L_x_12752) ;  /* 0x0000005204c87947 */ /* 0x000fea000b800000 */
[----:B------:R-:W-:-:S13]  /*160d0*/  ELECT P6, URZ, PT ;  /* 0x00000000003f782f */ /* 0x000fda00038c0000 */
.L_x_12751:
        /* <DEDUP_REMOVED lines=9> */
.L_x_12884:
[----:B------:R-:W-:Y:S05]  /*16170*/  BSYNC B1 ;  /* 0x0000000000017941 */ /* 0x000fea0003800000 */
.L_x_12753:
[----:B------:R-:W-:Y:S04]  /*16180*/  BSSY B1, `(.L_x_12755) ;  /* 0x000004e000017945 */ /* 0x000fe80003800000 */
[----:B------:R-:W-:Y:S05]  /*16190*/  @!P6 BRA `(.L_x_12756) ;  /* 0x000000040030e947 */ /* 0x000fea0003800000 */
[----:B------:R-:W0:Y:S01]  /*161a0*/  LDL R8, [R1+0x4] ;  /* 0x0000040001087983 */ /* 0x000e220000100800 */
[----:B------:R-:W2:Y:S02]  /*161b0*/  S2R R6, SR_TID.X ;  /* 0x0000000000067919 */ /* 0x000ea40000002100 */
[----:B--2---:R-:W-:Y:S01]  /*161c0*/  LOP3.LUT R7, R6, 0x7f, RZ, 0xc0, !PT ;  /* 0x0000007f06077812 */ /* 0x004fe200078ec0ff */
[----:B------:R-:W-:Y:S01]  /*161d0*/  IMAD R6, R28, 0x8, R22 ;  /* 0x000000081c067824 */ /* 0x000fe200078e0216 */
[----:B------:R-:W-:Y:S02]  /*161e0*/  BSSY B2, `(.L_x_12757) ;  /* 0x0000005000027945 */ /* 0x000fe40003800000 */
[----:B------:R-:W-:Y:S02]  /*161f0*/  ISETP.NE.AND P1, PT, R7, RZ, PT ;  /* 0x000000ff0700720c */ /* 0x000fe40003f25270 */
[----:B0-----:R-:W-:-:S04]  /*16200*/  SHF.L.U32 R5, R8, 0x1f, RZ ;  /* 0x0000001f08057819 */ /* 0x001fc800000006ff */
[----:B------:R-:W0:Y:S02]  /*16210*/  SYNCS.PHASECHK.TRANS64.TRYWAIT P0, [R6+URZ+0x132a0], R5 ;  /* 0x0132a005060075a7 */ /* 0x000e24000800017f */
[----:B0-----:R-:W-:Y:S05]  /*16220*/  @!P0 BRA `(.L_x_12758) ;  /* 0x0000005000a48947 */ /* 0x001fea0003800000 */
.L_x_12885:
[----:B------:R-:W-:Y:S05]  /*16230*/  BSYNC B2 ;  /* 0x0000000000027941 */ /* 0x000fea0003800000 */
.L_x_12757:
        /* <DEDUP_REMOVED lines=9> */
.L_x_12760:
[----:B------:R-:W-:Y:S05]  /*162d0*/  BSYNC B2 ;  /* 0x0000000000027941 */ /* 0x000fea0003800000 */
.L_x_12759:
[----:B-1----:R-:W-:Y:S01]  /*162e0*/  IMAD.MOV.U32 R11, RZ, RZ, RZ ;  /* 0x000000ffff0b7224 */ /* 0x002fe200078e00ff */
        /* <DEDUP_REMOVED lines=11> */
.L_x_12761:
        /* <DEDUP_REMOVED lines=13> */
.L_x_12886:
[----:B------:R-:W-:Y:S05]  /*16470*/  BSYNC B2 ;  /* 0x0000000000027941 */ /* 0x000fea0003800000 */
.L_x_12762:
        /* <DEDUP_REMOVED lines=11> */
.L_x_12765:
[----:B------:R-:W-:Y:S05]  /*16530*/  BSYNC B2 ;  /* 0x0000000000027941 */ /* 0x000fea0003800000 */
.L_x_12764:
        /* <DEDUP_REMOVED lines=8> */
.L_x_12766:
        /* <DEDUP_REMOVED lines=10> */
.L_x_12756:
[----:B------:R-:W-:Y:S05]  /*16660*/  BSYNC B1 ;  /* 0x0000000000017941 */ /* 0x000fea0003800000 */
.L_x_12755:
[----:B------:R-:W2:Y:S01]  /*16670*/  LDL.LU R8, [R1+0x4] ;  /* 0x0000040001087983 */ /* 0x000ea20000300800 */
[----:B------:R-:W-:Y:S01]  /*16680*/  VIADD R28, R28, 0x1 ;  /* 0x000000011c1c7836 */ /* 0x000fe20000000000 */
[----:B------:R-:W-:Y:S01]  /*16690*/  PLOP3.LUT P0, PT, PT, PT, PT, 0x8, 0x0 ;  /* 0x000000000000781c */ /* 0x000fe20003f0e170 */
[----:B------:R-:W-:-:S03]  /*166a0*/  VIADD R4, R4, 0xfffffffe ;  /* 0xfffffffe04047836 */ /* 0x000fc60000000000 */
[----:B------:R-:W-:Y:S02]  /*166b0*/  ISETP.NE.AND P1, PT, R28, 0x2, PT ;  /* 0x000000021c00780c */ /* 0x000fe40003f25270 */
[----:B------:R-:W-:Y:S02]  /*166c0*/  ISETP.GE.AND P2, PT, R4, R3, PT ;  /* 0x000000030400720c */ /* 0x000fe40003f46270 */
[----:B0-----:R-:W-:Y:S02]  /*166d0*/  SEL R5, RZ, 0x1, P1 ;  /* 0x00000001ff057807 */ /* 0x001fe40000800000 */
[----:B------:R-:W-:Y:S02]  /*166e0*/  SEL R28, R28, RZ, P1 ;  /* 0x000000ff1c1c7207 */ /* 0x000fe40000800000 */
[----:B--2---:R-:W-:-:S05]  /*166f0*/  LOP3.LUT R8, R8, R5, RZ, 0x3c, !PT ;  /* 0x0000000508087212 */ /* 0x004fca00078e3cff */
[----:B------:R2:W-:Y:S02]  /*16700*/  STL [R1+0x4], R8 ;  /* 0x0000040801007387 */ /* 0x0005e40000100800 */
[----:B------:R-:W-:Y:S05]  /*16710*/  @!P2 BRA `(.L_x_12749) ;  /* 0x000000040064a947 */ /* 0x000fea0003800000 */
.L_x_12779:
[----:B------:R-:W-:Y:S05]  /*16720*/  YIELD ;  /* 0x0000000000007946 */ /* 0x000fea0003800000 */
[----:B------:R-:W-:Y:S04]  /*16730*/  BSSY B1, `(.L_x_12767) ;  /* 0x000004d000017945 */ /* 0x000fe80003800000 */
[----:B---3--:R-:W-:Y:S05]  /*16740*/  @!P6 BRA `(.L_x_12768) ;  /* 0x00000004002ce947 */ /* 0x008fea0003800000 */
[----:B------:R-:W3:Y:S01]  /*16750*/  LDL R6, [R1+0x4] ;  /* 0x0000040001067983 */ /* 0x000ee20000100800 */
[----:B------:R-:W0:Y:S02]  /*16760*/  S2R R5, SR_TID.X ;  /* 0x0000000000057919 */ /* 0x000e240000002100 */
[----:B0-----:R-:W-:Y:S01]  /*16770*/  LOP3.LUT R7, R5, 0x7f, RZ, 0xc0, !PT ;  /* 0x0000007f05077812 */ /* 0x001fe200078ec0ff */
[----:B------:R-:W-:Y:S01]  /*16780*/  IMAD R5, R28, 0x8, R22 ;  /* 0x000000081c057824 */ /* 0x000fe200078e0216 */
[----:B------:R-:W-:Y:S02]  /*16790*/  BSSY B2, `(.L_x_12769) ;  /* 0x0000005000027945 */ /* 0x000fe40003800000 */
[----:B------:R-:W-:Y:S02]  /*167a0*/  ISETP.NE.AND P2, PT, R7, RZ, PT ;  /* 0x000000ff0700720c */ /* 0x000fe40003f45270 */
[----:B---3--:R-:W-:-:S04]  /*167b0*/  SHF.L.U32 R6, R6, 0x1f, RZ ;  /* 0x0000001f06067819 */ /* 0x008fc800000006ff */
[----:B------:R-:W0:Y:S02]  /*167c0*/  SYNCS.PHASECHK.TRANS64.TRYWAIT P1, [R5+URZ+0x132a0], R6 ;  /* 0x0132a006050075a7 */ /* 0x000e24000802017f */
[----:B0-----:R-:W-:Y:S05]  /*167d0*/  @!P1 BRA `(.L_x_12770) ;  /* 0x0000004c00609947 */ /* 0x001fea0003800000 */
.L_x_12887:
[----:B------:R-:W-:Y:S05]  /*167e0*/  BSYNC B2 ;  /* 0x0000000000027941 */ /* 0x000fea0003800000 */
.L_x_12769:
[----:B------:R-:W-:Y:S04]  /*167f0*/  BSSY B2, `(.L_x_12771) ;  /* 0x0000009000027945 */ /* 0x000fe80003800000 */
[----:B------:R-:W-:Y:S05]  /*16800*/  @P2 BRA `(.L_x_12772) ;  /* 0x00000000001c2947 */ /* 0x000fea0003800000 */
[----:B------:R-:W2:Y:S02]  /*16810*/  S2R R7, SR_TID.X ;  /* 0x0000000000077919 */ /* 0x000ea40000002100 */
[----:B--2---:R-:W-:Y:S01]  /*16820*/  LOP3.LUT R8, R7, 0x1f, RZ, 0xc0, !PT ;  /* 0x0000001f07087812 */ /* 0x004fe200078ec0ff */
[----:B------:R-:W-:-:S03]  /*16830*/  IMAD.MOV.U32 R7, RZ, RZ, 0x2800 ;  /* 0x00002800ff077424 */ /* 0x000fc600078e00ff */
[----:B------:R-:W-:Y:S01]  /*16840*/  ISETP.NE.AND P1, PT, R8, RZ, PT ;  /* 0x000000ff0800720c */ /* 0x000fe20003f25270 */
[----:B------:R3:W-:-:S12]  /*16850*/  SYNCS.ARRIVE.TRANS64 RZ, [R5+URZ+0x13290], R7 ;  /* 0x0132900705ff79a7 */ /* 0x0007d8000800003f */
[----:B---3--:R-:W-:Y:S05]  /*16860*/  @!P1 BRA `(.L_x_12772) ;  /* 0x0000000000049947 */ /* 0x008fea0003800000 */
[----:B------:R-:W-:Y:S01]  /*16870*/  BPT.TRAP 0x1 ;  /* 0x000000040000795c */ /* 0x000fe20000300000 */
.L_x_12772:
[----:B------:R-:W-:Y:S05]  /*16880*/  BSYNC B2 ;  /* 0x0000000000027941 */ /* 0x000fea0003800000 */
.L_x_12771:
[----:B-1----:R-:W-:Y:S01]  /*16890*/  IMAD.MOV.U32 R11, RZ, RZ, RZ ;  /* 0x000000ffff0b7224 */ /* 0x002fe200078e00ff */
[----:B------:R-:W-:Y:S01]  /*168a0*/  UIADD3 UR4, UP0, UR38, 0x570, URZ ;  /* 0x0000057026047890 */ /* 0x000fe2000ff1e03f */
[----:B------:R-:W-:Y:S01]  /*168b0*/  IMAD R7, R28, 0x2800, R22 ;  /* 0x000028001c077824 */ /* 0x000fe200078e0216 */
[----:B------:R-:W-:Y:S01]  /*168c0*/  PLOP3.LUT P1, PT, PT, PT, PT, 0x80, 0x0 ;  /* 0x000000000000781c */ /* 0x000fe20003f2f070 */
[----:B--2---:R-:W-:Y:S01]  /*168d0*/  IMAD R8, R4, 0xa0, R0 ;  /* 0x000000a004087824 */ /* 0x004fe200078e0200 */
[----:B------:R-:W-:Y:S01]  /*168e0*/  R2UR UR10, R11 ;  /* 0x000000000b0a72ca */ /* 0x000fe200000e0000 */
[----:B------:R-:W-:Y:S01]  /*168f0*/  VIADD R9, R5, 0x13290 ;  /* 0x0001329005097836 */ /* 0x000fe20000000000 */
[----:B------:R-:W-:Y:S01]  /*16900*/  IADD3 R10, R7, 0xe000, RZ ;  /* 0x0000e000070a7810 */ /* 0x000fe20007ffe0ff */
[----:B------:R-:W-:Y:S01]  /*16910*/  UIADD3.X UR5, URZ, UR39, URZ, UP0, !UPT ;  /* 0x000000273f057290 */ /* 0x000fe200087fe43f */
[----:B------:R-:W-:Y:S01]  /*16920*/  UMOV UR6, 0x0 ;  /* 0x0000000000067882 */ /* 0x000fe20000000000 */
[----:B------:R-:W-:-:S10]  /*16930*/  UMOV UR7, 0x12f00000 ;  /* 0x12f0000000077882 */ /* 0x000fd40000000000 */
.L_x_12773:
        /* <DEDUP_REMOVED lines=13> */
.L_x_12888:
[----:B------:R-:W-:Y:S05]  /*16a10*/  BSYNC B2 ;  /* 0x0000000000027941 */ /* 0x000fea0003800000 */
.L_x_12774:
        /* <DEDUP_REMOVED lines=11> */
.L_x_12777:
[----:B------:R-:W-:Y:S05]  /*16ad0*/  BSYNC B2 ;  /* 0x0000000000027941 */ /* 0x000fea0003800000 */
.L_x_12776:
        /* <DEDUP_REMOVED lines=8> */
.L_x_12778:
        /* <DEDUP_REMOVED lines=10> */
.L_x_12768:
[----:B------:R-:W-:Y:S05]  /*16c00*/  BSYNC B1 ;  /* 0x0000000000017941 */ /* 0x000fea0003800000 */
.L_x_12767:
[----:B------:R-:W3:Y:S01]  /*16c10*/  LDL.LU R6, [R1+0x4] ;  /* 0x0000040001067983 */ /* 0x000ee20000300800 */
[----:B------:R-:W-:Y:S01]  /*16c20*/  VIADD R28, R28, 0x1 ;  /* 0x000000011c1c7836 */ /* 0x000fe20000000000 */
[C---:B------:R-:W-:Y:S01]  /*16c30*/  ISETP.GT.AND P2, PT, R4.reuse, R3, PT ;  /* 0x000000030400720c */ /* 0x040fe20003f44270 */
[----:B------:R-:W-:-:S03]  /*16c40*/  VIADD R4, R4, 0xffffffff ;  /* 0xffffffff04047836 */ /* 0x000fc60000000000 */
[----:B------:R-:W-:-:S04]  /*16c50*/  ISETP.NE.AND P1, PT, R28, 0x2, PT ;  /* 0x000000021c00780c */ /* 0x000fc80003f25270 */
[----:B------:R-:W-:Y:S02]  /*16c60*/  SEL R5, RZ, 0x1, P1 ;  /* 0x00000001ff057807 */ /* 0x000fe40000800000 */
[----:B------:R-:W-:Y:S02]  /*16c70*/  SEL R28, R28, RZ, P1 ;  /* 0x000000ff1c1c7207 */ /* 0x000fe40000800000 */
[----:B---3--:R-:W-:-:S05]  /*16c80*/  LOP3.LUT R6, R6, R5, RZ, 0x3c, !PT ;  /* 0x0000000506067212 */ /* 0x008fca00078e3cff */
[----:B------:R3:W-:Y:S01]  /*16c90*/  STL [R1+0x4], R6 ;  /* 0x0000040601007387 */ /* 0x0007e20000100800 */
[----:B------:R-:W-:Y:S05]  /*16ca0*/  @P2 BRA `(.L_x_12779) ;  /* 0xfffffff8009c2947 */ /* 0x000fea000383ffff */
.L_x_12749:
[----:B------:R-:W-:Y:S05]  /*16cb0*/  BSYNC B0 ;  /* 0x0000000000007941 */ /* 0x000fea0003800000 */
.L_x_12748:
        /* <DEDUP_REMOVED lines=10> */
[----:B------:R-:W-:-:S04]  /*16d60*/  IMAD.IADD R0, R20, 0x1, R2 ;  /* 0x0000000114007824 */ /* 0x000fc800078e0202 */
[----:B------:R-:W-:-:S05]  /*16d70*/  IMAD.HI R0, R0, 0x66666667, RZ ;  /* 0x6666666700007827 */ /* 0x000fca00078e02ff */
[----:B------:R-:W-:-:S04]  /*16d80*/  SHF.R.U32.HI R2, RZ, 0x1f, R0 ;  /* 0x0000001fff027819 */ /* 0x000fc80000011600 */
[----:B------:R-:W-:-:S04]  /*16d90*/  LEA.HI.SX32 R2, R0, R2, 0x1a ;  /* 0x0000000200027211 */ /* 0x000fc800078fd2ff */
        /* <DEDUP_REMOVED lines=8> */
[----:B------:R-:W4:Y:S01]  /*16e20*/  S2R R5, SR_LANEID ;  /* 0x0000000000057919 */ /* 0x000f220000000000 */
[----:B------:R-:W-:Y:S01]  /*16e30*/  VOTEU.ANY UR4, UPT, PT ;  /* 0x0000000000047886 */ /* 0x000fe200038e0100 */
[----:B------:R-:W5:Y:S01]  /*16e40*/  LDC.64 R2, c[0x0][0xc60] ;  /* 0x00031800ff027b82 */ /* 0x000f620000000a00 */
[----:B------:R-:W4:Y:S02]  /*16e50*/  FLO.U32 R0, UR4 ;  /* 0x0000000400007d00 */ /* 0x000f2400080e0000 */
[----:B----4-:R-:W-:-:S06]  /*16e60*/  ISETP.EQ.U32.AND P0, PT, R0, R5, PT ;  /* 0x000000050000720c */ /* 0x010fcc0003f02070 */
[----:B------:R-:W5:Y:S07]  /*16e70*/  POPC R5, UR4 ;  /* 0x0000000400057d09 */ /* 0x000f6e0008000000 */
[----:B-----5:R-:W4:Y:S01]  /*16e80*/  @P0 ATOMG.E.ADD.STRONG.GPU PT, R3, desc[UR40][R2.64], R5 ;  /* 0x00000005020309a8 */ /* 0x020f2200081ee1e8 */
[----:B------:R-:W5:Y:S02]  /*16e90*/  S2R R4, SR_LTMASK ;  /* 0x0000000000047919 */ /* 0x000f640000003900 */
[----:B-----5:R-:W-:-:S04]  /*16ea0*/  LOP3.LUT R4, R4, UR4, RZ, 0xc0, !PT ;  /* 0x0000000404047c12 */ /* 0x020fc8000f8ec0ff */
[----:B------:R-:W5:Y:S01]  /*16eb0*/  POPC R7, R4 ;  /* 0x0000000400077309 */ /* 0x000f620000000000 */
[----:B----4-:R-:W5:Y:S02]  /*16ec0*/  SHFL.IDX PT, R0, R3, R0, 0x1f ;  /* 0x00001f0003007589 */ /* 0x010f6400000e0000 */
[----:B-----5:R-:W-:Y:S01]  /*16ed0*/  IADD3 R16, R0, UR36, R7 ;  /* 0x0000002400107c10 */ /* 0x020fe2000fffe007 */
[----:B------:R-:W-:Y:S06]  /*16ee0*/  BRA `(.L_x_12781) ;  /* 0x0000002c00387947 */ /* 0x000fec0003800000 */
.L_x_12780:
        /* <DEDUP_REMOVED lines=10> */
[----:B------:R-:W4:Y:S01]  /*16f90*/  LDC.64 R2, c[0x4][R2] ;  /* 0x0100000002027b82 */ /* 0x000f220000000a00 */
[----:B---3--:R-:W-:Y:S02]  /*16fa0*/  IMAD.U32 R6, RZ, RZ, UR8 ;  /* 0x00000008ff067e24 */ /* 0x008fe4000f8e00ff */
[----:B------:R-:W-:Y:S02]  /*16fb0*/  IMAD.U32 R7, RZ, RZ, UR9 ;  /* 0x00000009ff077e24 */ /* 0x000fe4000f8e00ff */
[----:B------:R-:W-:-:S02]  /*16fc0*/  IMAD.U32 R10, RZ, RZ, UR4 ;  /* 0x00000004ff0a7e24 */ /* 0x000fc4000f8e00ff */
[----:B-1----:R-:W-:Y:S02]  /*16fd0*/  IMAD.U32 R11, RZ, RZ, UR5 ;  /* 0x00000005ff0b7e24 */ /* 0x002fe4000f8e00ff */
[----:B--2---:R-:W-:Y:S02]  /*16fe0*/  IMAD.MOV.U32 R8, RZ, RZ, 0x70 ;  /* 0x00000070ff087424 */ /* 0x004fe400078e00ff */
[----:B------:R-:W-:Y:S02]  /*16ff0*/  IMAD.MOV.U32 R12, RZ, RZ, 0x1 ;  /* 0x00000001ff0c7424 */ /* 0x000fe400078e00ff */
[----:B------:R-:W-:-:S07]  /*17000*/  IMAD.MOV.U32 R13, RZ, RZ, RZ ;  /* 0x000000ffff0d7224 */ /* 0x000fce00078e00ff */
[----:B------:R-:W-:-:S07]  /*17010*/  LEPC R20, `(.L_x_12783) ;  /* 0x000000001014794e */ /* 0x000fce0000000000 */
[----:B0---4-:R-:W-:Y:S05]  /*17020*/  CALL.ABS.NOINC R2 ;  /* 0x0000000002007343 */ /* 0x011fea0003c00000 */
.L_x_12783:
[----:B------:R-:W-:Y:S05]  /*17030*/  BSYNC B6 ;  /* 0x0000000000067941 */ /* 0x000fea0003800000 */
.L_x_12782:
[----:B------:R-:W4:Y:S01]  /*17040*/  LDL.LU R2, [R1] ;  /* 0x0000000001027983 */ /* 0x000f220000300800 */
[----:B------:R-:W-:Y:S01]  /*17050*/  VIADD R0, R22, 0x6000 ;  /* 0x0000600016007836 */ /* 0x000fe20000000000 */
[----:B------:R-:W-:Y:S04]  /*17060*/  BSSY B6, `(.L_x_12784) ;  /* 0x0000016000067945 */ /* 0x000fe80003800000 */
[----:B------:R-:W-:Y:S02]  /*17070*/  LOP3.LUT P0, RZ, R0, 0x1bf, RZ, 0xc0, !PT ;  /* 0x000001bf00ff7812 */ /* 0x000fe4000780c0ff */
[----:B----4-:R-:W-:-:S11]  /*17080*/  LOP3.LUT R2, R2, 0xfffffffe, RZ, 0xc0, !PT ;  /* 0xfffffffe02027812 */ /* 0x010fd600078ec0ff */
[----:B------:R-:W-:-:S05]  /*17090*/  @P0 LOP3.LUT R2, R2, 0x1, RZ, 0xfc, !PT ;  /* 0x0000000102020812 */ /* 0x000fca00078efcff */
[----:B------:R4:W-:Y:S01]  /*170a0*/  STL [R1], R2 ;  /* 0x0000000201007387 */ /* 0x0009e20000100800 */
[----:B------:R-:W-:Y:S05]  /*170b0*/  @!P0 BRA `(.L_x_12785) ;  /* 0x0000000000408947 */ /* 0x000fea0003800000 */
[----:B----4-:R-:W-:Y:S01]  /*170c0*/  MOV R2, 0x0 ;  /* 0x0000000000027802 */ /* 0x010fe20000000f00 */
[----:B------:R-:W-:Y:S01]  /*170d0*/  ULDC.64 UR6, c[0x4][0x1c8] ;  /* 0x0100720000067ab9 */ /* 0x000fe20000000a00 */
[----:B------:R-:W-:Y:S01]  /*170e0*/  ULDC.64 UR8, c[0x4][0x1d0] ;  /* 0x0100740000087ab9 */ /* 0x000fe20000000a00 */
[----:B------:R-:W-:Y:S01]  /*170f0*/  ULDC.64 UR4, c[0x4][0x10] ;  /* 0x0100040000047ab9 */ /* 0x000fe20000000a00 */
[----:B------:R-:W-:Y:S01]  /*17100*/  IMAD.U32 R4, RZ, RZ, UR6 ;  /* 0x00000006ff047e24 */ /* 0x000fe2000f8e00ff */
[----:B------:R-:W-:Y:S01]  /*17110*/  MOV R5, UR7 ;  /* 0x0000000700057c02 */ /* 0x000fe20008000f00 */
        /* <DEDUP_REMOVED lines=10> */
.L_x_12785:
[----:B------:R-:W-:Y:S05]  /*171c0*/  BSYNC B6 ;  /* 0x0000000000067941 */ /* 0x000fea0003800000 */
.L_x_12784:
        /* <DEDUP_REMOVED lines=8> */
[----:B------:R-:W-:Y:S01]  /*17250*/  IMAD.U32 R4, RZ, RZ, UR6 ;  /* 0x00000006ff047e24 */ /* 0x000fe2000f8e00ff */
[----:B---3--:R-:W-:Y:S01]  /*17260*/  MOV R6, UR8 ;  /* 0x0000000800067c02 */ /* 0x008fe20008000f00 */
[----:B------:R-:W3:Y:S01]  /*17270*/  LDC.64 R2, c[0x4][R2] ;  /* 0x0100000002027b82 */ /* 0x000ee20000000a00 */
[----:B------:R-:W-:Y:S02]  /*17280*/  IMAD.U32 R5, RZ, RZ, UR7 ;  /* 0x00000007ff057e24 */ /* 0x000fe4000f8e00ff */
[----:B------:R-:W-:Y:S02]  /*17290*/  IMAD.U32 R7, RZ, RZ, UR9 ;  /* 0x00000009ff077e24 */ /* 0x000fe4000f8e00ff */
[----:B------:R-:W-:-:S02]  /*172a0*/  IMAD.U32 R10, RZ, RZ, UR4 ;  /* 0x00000004ff0a7e24 */ /* 0x000fc4000f8e00ff */
[----:B-1----:R-:W-:Y:S02]  /*172b0*/  IMAD.U32 R11, RZ, RZ, UR5 ;  /* 0x00000005ff0b7e24 */ /* 0x002fe4000f8e00ff */
[----:B--2---:R-:W-:Y:S02]  /*172c0*/  IMAD.MOV.U32 R8, RZ, RZ, 0x70 ;  /* 0x00000070ff087424 */ /* 0x004fe400078e00ff */
[----:B------:R-:W-:Y:S02]  /*172d0*/  IMAD.MOV.U32 R12, RZ, RZ, 0x1 ;  /* 0x00000001ff0c7424 */ /* 0x000fe400078e00ff */
[----:B------:R-:W-:-:S07]  /*172e0*/  IMAD.MOV.U32 R13, RZ, RZ, RZ ;  /* 0x000000ffff0d7224 */ /* 0x000fce00078e00ff */
[----:B------:R-:W-:-:S07]  /*172f0*/  LEPC R20, `(.L_x_12787) ;  /* 0x000000001014794e */ /* 0x000fce0000000000 */
[----:B0--3--:R-:W-:Y:S05]  /*17300*/  CALL.ABS.NOINC R2 ;  /* 0x0000000002007343 */ /* 0x009fea0003c00000 */
.L_x_12787:
[----:B------:R-:W-:Y:S05]  /*17310*/  BSYNC B6 ;  /* 0x0000000000067941 */ /* 0x000fea0003800000 */
.L_x_12786:
[----:B----4-:R-:W4:Y:S01]  /*17320*/  LDL R2, [R1] ;  /* 0x0000000001027983 */ /* 0x010f220000100800 */
        /* <DEDUP_REMOVED lines=8> */
[----:B------:R-:W-:Y:S01]  /*173b0*/  MOV R10, UR8 ;  /* 0x00000008000a7c02 */ /* 0x000fe20008000f00 */
[----:B------:R-:W4:Y:S01]  /*173c0*/  LDC.64 R2, c[0x4][R2] ;  /* 0x0100000002027b82 */ /* 0x000f220000000a00 */
[----:B------:R-:W-:Y:S02]  /*173d0*/  IMAD.U32 R5, RZ, RZ, UR5 ;  /* 0x00000005ff057e24 */ /* 0x000fe4000f8e00ff */
[----:B---3--:R-:W-:Y:S02]  /*173e0*/  IMAD.U32 R6, RZ, RZ, UR6 ;  /* 0x00000006ff067e24 */ /* 0x008fe4000f8e00ff */
[----:B------:R-:W-:-:S02]  /*173f0*/  IMAD.U32 R7, RZ, RZ, UR7 ;  /* 0x00000007ff077e24 */ /* 0x000fc4000f8e00ff */
[----:B-1----:R-:W-:Y:S02]  /*17400*/  IMAD.U32 R11, RZ, RZ, UR9 ;  /* 0x00000009ff0b7e24 */ /* 0x002fe4000f8e00ff */
[----:B--2---:R-:W-:Y:S02]  /*17410*/  IMAD.MOV.U32 R8, RZ, RZ, 0x70 ;  /* 0x00000070ff087424 */ /* 0x004fe400078e00ff */
[----:B------:R-:W-:Y:S02]  /*17420*/  IMAD.MOV.U32 R12, RZ, RZ, 0x1 ;  /* 0x00000001ff0c7424 */ /* 0x000fe400078e00ff */
[----:B------:R-:W-:-:S07]  /*17430*/  IMAD.MOV.U32 R13, RZ, RZ, RZ ;  /* 0x000000ffff0d7224 */ /* 0x000fce00078e00ff */
[----:B------:R-:W-:-:S07]  /*17440*/  LEPC R20, `(.L_x_12789) ;  /* 0x000000001014794e */ /* 0x000fce0000000000 */
[----:B0---4-:R-:W-:Y:S05]  /*17450*/  CALL.ABS.NOINC R2 ;  /* 0x0000000002007343 */ /* 0x011fea0003c00000 */
.L_x_12789:
[----:B------:R-:W-:Y:S05]  /*17460*/  BSYNC B6 ;  /* 0x0000000000067941 */ /* 0x000fea0003800000 */
.L_x_12788:
        /* <DEDUP_REMOVED lines=8> */
[----:B-----5:R4:W2:Y:S02]  /*174f0*/  @P0 LDG.E R20, desc[UR40][R2.64] ;  /* 0x0000002802140981 */ /* 0x0208a4000c1e1900 */
[----:B----4-:R-:W4:Y:S01]  /*17500*/  LDC.64 R2, c[0x0][0x418] ;  /* 0x00010600ff027b82 */ /* 0x010f220000000a00 */
[----:B--2---:R-:W-:Y:S01]  /*17510*/  SHF.R.S32.HI R8, RZ, 0x1f, R20 ;  /* 0x0000001fff087819 */ /* 0x004fe20000011414 */
        /* <DEDUP_REMOVED lines=11> */
.L_x_12891:
[----:B0-----:R-:W5:Y:S01]  /*175d0*/  LDL.LU R0, [R1] ;  /* 0x0000000001007983 */ /* 0x001f620000300800 */
[----:B------:R-:W-:Y:S02]  /*175e0*/  PLOP3.LUT P1, PT, PT, PT, PT, 0x8, 0x0 ;  /* 0x000000000000781c */ /* 0x000fe40003f2e170 */
[----:B----4-:R-:W-:Y:S02]  /*175f0*/  ISETP.NE.AND P0, PT, R14, RZ, PT ;  /* 0x000000ff0e00720c */ /* 0x010fe40003f05270 */
[----:B-----5:R-:W-:-:S09]  /*17600*/  LOP3.LUT R0, R0, 0xfffffffe, RZ, 0xc0, !PT ;  /* 0xfffffffe00007812 */ /* 0x020fd200078ec0ff */
[----:B------:R-:W-:-:S05]  /*17610*/  @P1 LOP3.LUT R0, R0, 0x1, RZ, 0xfc, !PT ;  /* 0x0000000100001812 */ /* 0x000fca00078efcff */
[----:B------:R0:W-:Y:S01]  /*17620*/  STL [R1], R0 ;  /* 0x0000000001007387 */ /* 0x0001e20000100800 */
[----:B------:R-:W-:Y:S05]  /*17630*/  @P0 BRA `(.L_x_12791) ;  /* 0x0000000400580947 */ /* 0x000fea0003800000 */
[----:B------:R-:W-:-:S03]  /*17640*/  UMOV UR4, 0xffffffff ;  /* 0xffffffff00047882 */ /* 0x000fc60000000000 */
[----:B------:R-:W-:Y:S05]  /*17650*/  BRA.DIV UR4, `(.L_x_12792) ;  /* 0x00000042041c7947 */ /* 0x000fea000b800000 */
[----:B------:R-:W-:-:S13]  /*17660*/  ELECT P6, URZ, PT ;  /* 0x00000000003f782f */ /* 0x000fda00038c0000 */
.L_x_12894:
[----:B------:R-:W-:Y:S05]  /*17670*/  @!P6 BRA `(.L_x_12791) ;  /* 0x000000040048e947 */ /* 0x000fea0003800000 */
[----:B0-----:R-:W4:Y:S01]  /*17680*/  LDL R0, [R1+0x1c] ;  /* 0x00001c0001007983 */ /* 0x001f220000100800 */
[----:B------:R-:W-:-:S04]  /*17690*/  ISETP.NE.U32.AND P0, PT, R2, RZ, PT ;  /* 0x000000ff0200720c */ /* 0x000fc80003f05070 */
[----:B------:R-:W-:Y:S01]  /*176a0*/  ISETP.NE.AND.EX P0, PT, R3, RZ, PT, P0 ;  /* 0x000000ff0300720c */ /* 0x000fe20003f05300 */
[----:B----4-:R-:W-:-:S12]  /*176b0*/  VIADD R0, R0, 0xffffffff ;  /* 0xffffffff00007836 */ /* 0x010fd80000000000 */
[----:B------:R-:W-:Y:S05]  /*176c0*/  @!P0 BRA `(.L_x_12793) ;  /* 0x0000000000448947 */ /* 0x000fea0003800000 */
[----:B------:R-:W0:Y:S01]  /*176d0*/  LDC R7, c[0x0][0x43c] ;  /* 0x00010f00ff077b82 */ /* 0x000e220000000800 */
[----:B------:R-:W-:Y:S01]  /*176e0*/  ULDC.64 UR4, c[0x0][0x428] ;  /* 0x00010a0000047ab9 */ /* 0x000fe20000000a00 */
[----:B0-----:R-:W-:-:S13]  /*176f0*/  ISETP.NE.AND P0, PT, R7, 0x1, PT ;  /* 0x000000010700780c */ /* 0x001fda0003f05270 */
[----:B------:R-:W3:Y:S02]  /*17700*/  @P0 LDC.64 R4, c[0x0][0x440] ;  /* 0x00011000ff040b82 */ /* 0x000ee40000000a00 */
[----:B---3--:R-:W-:-:S04]  /*17710*/  @P0 IMAD.HI.U32 R6, R0, R4, RZ ;  /* 0x0000000400060227 */ /* 0x008fc800078e00ff */
        /* <DEDUP_REMOVED lines=12> */
.L_x_12793:
[----:B------:R-:W-:Y:S01]  /*177e0*/  IMAD R4, R27, 0x8, R22 ;  /* 0x000000081b047824 */ /* 0x000fe200078e0216 */
[----:B0-----:R-:W-:Y:S01]  /*177f0*/  SHF.L.U32 R3, R29, 0x1f, RZ ;  /* 0x0000001f1d037819 */ /* 0x001fe200000006ff */
[----:B------:R-:W0:Y:S03]  /*17800*/  S2R R2, SR_TID.X ;  /* 0x0000000000027919 */ /* 0x000e260000002100 */
[----:B------:R-:W4:Y:S01]  /*17810*/  SYNCS.PHASECHK.TRANS64.TRYWAIT P0, [R4+URZ+0x13280], R3 ;  /* 0x01328003040075a7 */ /* 0x000f22000800017f */
[----:B0-----:R-:W-:-:S04]  /*17820*/  LOP3.LUT R2, R2, 0x7f, RZ, 0xc0, !PT ;  /* 0x0000007f02027812 */ /* 0x001fc800078ec0ff */
[----:B------:R-:W-:Y:S01]  /*17830*/  ISETP.NE.AND P1, PT, R2, RZ, PT ;  /* 0x000000ff0200720c */ /* 0x000fe20003f25270 */
[----:B----4-:R-:W-:-:S12]  /*17840*/  @!P0 BRA `(.L_x_12794) ;  /* 0x0000003c00c08947 */ /* 0x010fd80003800000 */
.L_x_12895:
        /* <DEDUP_REMOVED lines=8> */
.L_x_12795:
        /* <DEDUP_REMOVED lines=18> */
.L_x_12896:
[----:B------:R-:W-:Y:S05]  /*179f0*/  @P1 BRA `(.L_x_12797) ;  /* 0x00000000001c1947 */ /* 0x000fea0003800000 */
[----:B------:R-:W4:Y:S01]  /*17a00*/  S2R R5, SR_TID.X ;  /* 0x0000000000057919 */ /* 0x000f220000002100 */
[----:B0-----:R-:W-:-:S04]  /*17a10*/  MOV R3, 0x2800 ;  /* 0x0000280000037802 */ /* 0x001fc80000000f00 */
[----:B------:R0:W-:Y:S01]  /*17a20*/  SYNCS.ARRIVE.TRANS64 RZ, [R4+URZ+0x13230], R3 ;  /* 0x0132300304ff79a7 */ /* 0x0001e2000800003f */
[----:B----4-:R-:W-:-:S04]  /*17a30*/  LOP3.LUT R5, R5, 0x1f, RZ, 0xc0, !PT ;  /* 0x0000001f05057812 */ /* 0x010fc800078ec0ff */
[----:B------:R-:W-:-:S13]  /*17a40*/  ISETP.NE.AND P0, PT, R5, RZ, PT ;  /* 0x000000ff0500720c */ /* 0x000fda0003f05270 */
[----:B0-----:R-:W-:Y:S05]  /*17a50*/  @!P0 BRA `(.L_x_12797) ;  /* 0x0000000000048947 */ /* 0x001fea0003800000 */
[----:B------:R-:W-:Y:S01]  /*17a60*/  BPT.TRAP 0x1 ;  /* 0x000000040000795c */ /* 0x000fe20000300000 */
.L_x_12797:
[----:B0-----:R-:W4:Y:S01]  /*17a70*/  LDL.LU R3, [R1] ;  /* 0x0000000001037983 */ /* 0x001f220000300800 */
        /* <DEDUP_REMOVED lines=14> */
[----:B----4-:R-:W-:-:S04]  /*17b60*/  LOP3.LUT R3, R3, 0xfffffffe, RZ, 0xc0, !PT ;  /* 0xfffffffe03037812 */ /* 0x010fc800078ec0ff */
[----:B------:R-:W-:-:S05]  /*17b70*/  @P0 LOP3.LUT R3, R3, 0x1, RZ, 0xfc, !PT ;  /* 0x0000000103030812 */ /* 0x000fca00078efcff */
[----:B------:R0:W-:Y:S01]  /*17b80*/  STL [R1], R3 ;  /* 0x0000000301007387 */ /* 0x0001e20000100800 */
[----:B------:R-:W-:Y:S01]  /*17b90*/  NOP ;  /* 0x0000000000007918 */ /* 0x000fe20000000000 */
.L_x_12791:
[----:B------:R-:W4:Y:S04]  /*17ba0*/  LDL.LU R4, [R1+0x18] ;  /* 0x0000180001047983 */ /* 0x000f280000300800 */
[----:B---3--:R-:W3:Y:S04]  /*17bb0*/  LDL.LU R6, [R1+0x14] ;  /* 0x0000140001067983 */ /* 0x008ee80000300800 */
[----:B0-----:R-:W5:Y:S01]  /*17bc0*/  LDL.LU R3, [R1+0x34] ;  /* 0x0000340001037983 */ /* 0x001f620000300800 */
        /* <DEDUP_REMOVED lines=9> */
[----:B----4-:R-:W-:-:S05]  /*17c60*/  SHF.R.S32.HI R2, RZ, 0x1f, R4 ;  /* 0x0000001fff027819 */ /* 0x010fca0000011404 */
[----:B------:R-:W-:Y:S01]  /*17c70*/  IMAD R2, R2, UR4, RZ ;  /* 0x0000000402027c24 */ /* 0x000fe2000f8e02ff */
[----:B-----5:R-:W-:-:S03]  /*17c80*/  SEL R3, R3, RZ, !P0 ;  /* 0x000000ff03037207 */ /* 0x020fc60004000000 */
        /* <DEDUP_REMOVED lines=11> */
[----:B---3--:R-:W-:Y:S01]  /*17d40*/  MOV R2, 0x0 ;  /* 0x0000000000027802 */ /* 0x008fe20000000f00 */
[----:B------:R-:W-:Y:S01]  /*17d50*/  ULDC.64 UR4, c[0x4][0x1c8] ;  /* 0x0100720000047ab9 */ /* 0x000fe20000000a00 */
[----:B------:R-:W-:Y:S01]  /*17d60*/  ULDC.64 UR6, c[0x4][0x1d0] ;  /* 0x0100740000067ab9 */ /* 0x000fe20000000a00 */
[----:B------:R-:W-:Y:S01]  /*17d70*/  ULDC.64 UR8, c[0x4][0x28] ;  /* 0x01000a0000087ab9 */ /* 0x000fe20000000a00 */
[----:B------:R-:W-:Y:S01]  /*17d80*/  IMAD.U32 R4, RZ, RZ, UR4 ;  /* 0x00000004ff047e24 */ /* 0x000fe2000f8e00ff */
[----:B------:R-:W-:Y:S01]  /*17d90*/  MOV R13, RZ ;  /* 0x000000ff000d7202 */ /* 0x000fe20000000f00 */
[----:B------:R-:W0:Y:S01]  /*17da0*/  LDC.64 R2, c[0x4][R2] ;  /* 0x0100000002027b82 */ /* 0x000e220000000a00 */
[----:B------:R-:W-:Y:S02]  /*17db0*/  IMAD.U32 R5, RZ, RZ, UR5 ;  /* 0x00000005ff057e24 */ /* 0x000fe4000f8e00ff */
[----:B------:R-:W-:Y:S02]  /*17dc0*/  IMAD.U32 R6, RZ, RZ, UR6 ;  /* 0x00000006ff067e24 */ /* 0x000fe4000f8e00ff */
[----:B------:R-:W-:-:S02]  /*17dd0*/  IMAD.U32 R7, RZ, RZ, UR7 ;  /* 0x00000007ff077e24 */ /* 0x000fc4000f8e00ff */
[----:B------:R-:W-:Y:S02]  /*17de0*/  IMAD.U32 R10, RZ, RZ, UR8 ;  /* 0x00000008ff0a7e24 */ /* 0x000fe4000f8e00ff */
[----:B-1----:R-:W-:Y:S02]  /*17df0*/  IMAD.U32 R11, RZ, RZ, UR9 ;  /* 0x00000009ff0b7e24 */ /* 0x002fe4000f8e00ff */
[----:B--2---:R-:W-:Y:S02]  /*17e00*/  IMAD.MOV.U32 R8, RZ, RZ, 0x70 ;  /* 0x00000070ff087424 */ /* 0x004fe400078e00ff */
[----:B------:R-:W-:-:S07]  /*17e10*/  IMAD.MOV.U32 R12, RZ, RZ, 0x1 ;  /* 0x00000001ff0c7424 */ /* 0x000fce00078e00ff */
[----:B------:R-:W-:-:S07]  /*17e20*/  LEPC R20, `(.L_x_12799) ;  /* 0x000000001014794e */ /* 0x000fce0000000000 */
[----:B0-----:R-:W-:Y:S05]  /*17e30*/  CALL.ABS.NOINC R2 ;  /* 0x0000000002007343 */ /* 0x001fea0003c00000 */
.L_x_12799:
[----:B------:R-:W-:Y:S05]  /*17e40*/  BSYNC B6 ;  /* 0x0000000000067941 */ /* 0x000fea0003800000 */
.L_x_12798:
[----:B---3--:R-:W3:Y:S01]  /*17e50*/  LDL.LU R0, [R1+0x18] ;  /* 0x0000180001007983 */ /* 0x008ee20000300800 */
[----:B------:R-:W0:Y:S01]  /*17e60*/  LDC R9, c[0x0][0x448] ;  /* 0x00011200ff097b82 */ /* 0x000e220000000800 */
[----:B------:R-:W-:Y:S01]  /*17e70*/  ULDC.64 UR4, c[0x0][0x2d8] ;  /* 0x0000b60000047ab9 */ /* 0x000fe20000000a00 */
[----:B------:R-:W-:Y:S01]  /*17e80*/  ULDC.64 UR6, c[0x0][0x2c8] ;  /* 0x0000b20000067ab9 */ /* 0x000fe20000000a00 */
[----:B------:R-:W3:Y:S01]  /*17e90*/  LDL.LU.64 R2, [R1+0x28] ;  /* 0x0000280001027983 */ /* 0x000ee20000300a00 */
[----:B------:R-:W-:-:S03]  /*17ea0*/  ULDC.64 UR8, c[0x0][0x280] ;  /* 0x0000a00000087ab9 */ /* 0x000fc60000000a00 */
[----:B--2---:R-:W2:Y:S04]  /*17eb0*/  LDL.LU R20, [R1+0x34] ;  /* 0x0000340001147983 */ /* 0x004ea80000300800 */
[----:B------:R-:W4:Y:S04]  /*17ec0*/  LDL.LU R21, [R1+0x44] ;  /* 0x0000440001157983 */ /* 0x000f280000300800 */
[----:B------:R-:W4:Y:S04]  /*17ed0*/  LDL.LU R4, [R1+0x14] ;  /* 0x0000140001047983 */ /* 0x000f280000300800 */
[----:B------:R0:W5:Y:S02]  /*17ee0*/  LDL R10, [R1+0x38] ;  /* 0x00003800010a7983 */ /* 0x0001640000100800 */
[----:B0-----:R-:W-:-:S13]  /*17ef0*/  ISETP.NE.AND P1, PT, R9, 0x1, PT ;  /* 0x000000010900780c */ /* 0x001fda0003f25270 */
[----:B------:R-:W0:Y:S08]  /*17f00*/  @P1 LDC R5, c[0x0][0x450] ;  /* 0x00011400ff051b82 */ /* 0x000e300000000800 */
[----:B------:R-:W1:Y:S01]  /*17f10*/  @P1 LDC R8, c[0x0][0x450] ;  /* 0x00011400ff081b82 */ /* 0x000e620000000800 */
[----:B---3--:R-:W-:Y:S02]  /*17f20*/  IMAD.MOV.U32 R3, RZ, RZ, R0 ;  /* 0x000000ffff037224 */ /* 0x008fe400078e0000 */
[----:B--2---:R-:W-:-:S02]  /*17f30*/  IMAD R0, R20, UR4, RZ ;  /* 0x0000000414007c24 */ /* 0x004fc4000f8e02ff */
        /* <DEDUP_REMOVED lines=46> */
[----:B------:R-:W-:-:S03]  /*18220*/  IMAD.SHL.U32 R20, R21, 0x10, RZ ;  /* 0x0000001015147824 */ /* 0x000fc600078e00ff */
[----:B------:R-:W-:Y:S01]  /*18230*/  IADD3 R3, R3, R7, RZ ;  /* 0x0000000703037210 */ /* 0x000fe20007ffe0ff */
[----:B------:R-:W-:Y:S01]  /*18240*/  IMAD R6, R6, UR6, RZ ;  /* 0x0000000606067c24 */ /* 0x000fe2000f8e02ff */
[----:B------:R-:W-:Y:S01]  /*18250*/  LOP3.LUT R20, R20, 0x30, RZ, 0xc0, !PT ;  /* 0x0000003014147812 */ /* 0x000fe200078ec0ff */
[----:B------:R-:W-:-:S03]  /*18260*/  IMAD.WIDE.U32 R2, R5, UR6, R2 ;  /* 0x0000000605027c25 */ /* 0x000fc6000f8e0002 */
[----:B------:R-:W-:Y:S01]  /*18270*/  ISETP.GE.AND P0, PT, R20, UR4, PT ;  /* 0x0000000414007c0c */ /* 0x000fe2000bf06270 */
[----:B------:R-:W-:Y:S01]  /*18280*/  IMAD R6, R5, UR7, R6 ;  /* 0x0000000705067c24 */ /* 0x000fe2000f8e0206 */
[----:B------:R-:W-:Y:S01]  /*18290*/  IADD3 R2, P1, R2, UR8, RZ ;  /* 0x0000000802027c10 */ /* 0x000fe2000ff3e0ff */
        /* <DEDUP_REMOVED lines=16> */
[----:B0-----:R-:W-:Y:S02]  /*183a0*/  VIADD R6, R17, 0x20 ;  /* 0x0000002011067836 */ /* 0x001fe40000000000 */
[----:B------:R-:W0:Y:S03]  /*183b0*/  SHFL.IDX PT, R7, R0, 0x1, 0x1c1f ;  /* 0x003c1f0000077f89 */ /* 0x000e2600000e0000 */
        /* <DEDUP_REMOVED lines=27> */
[----:B------:R-:W-:-:S04]  /*18570*/  @!P1 IMAD.X R4, RZ, RZ, R4, P3 ;  /* 0x000000ffff049224 */ /* 0x000fc800018e0604 */
[----:B------:R-:W-:-:S05]  /*18580*/  @!P1 IMAD.MOV.U32 R7, RZ, RZ, R4 ;  /* 0x000000ffff079224 */ /* 0x000fca00078e0004 */
[----:B------:R1:W-:Y:S01]  /*18590*/  @!P1 LDGSTS.E.BYPASS.LTC128B.128 [R10+0xc800], desc[UR40][R6.64], !P0 ;  /* 0x0c800000060a9fae */ /* 0x0003e2000c101d68 */
[----:B0-----:R-:W-:-:S04]  /*185a0*/  @!P2 IADD3 R0, P1, R20, R0, RZ ;  /* 0x000000001400a210 */ /* 0x001fc80007f3e0ff */
[----:B-1----:R-:W-:-:S05]  /*185b0*/  @!P2 IADD3.X R6, RZ, R8, RZ, P1, !PT ;  /* 0x00000008ff06a210 */ /* 0x002fca0000ffe4ff */
[----:B------:R-:W-:Y:S02]  /*185c0*/  @!P2 IMAD.MOV.U32 R7, RZ, RZ, R6 ;  /* 0x000000ffff07a224 */ /* 0x000fe400078e0006 */
[----:B------:R-:W-:-:S05]  /*185d0*/  @!P2 IMAD.MOV.U32 R6, RZ, RZ, R0 ;  /* 0x000000ffff06a224 */ /* 0x000fca00078e0000 */
[----:B--2---:R0:W-:Y:S02]  /*185e0*/  @!P2 LDGSTS.E.BYPASS.LTC128B.128 [R10+0xd000], desc[UR40][R6.64], !P0 ;  /* 0x0d000000060aafae */ /* 0x0041e4000c101d68 */
.L_x_12909:
        /* <DEDUP_REMOVED lines=10> */
.L_x_12801:
        /* <DEDUP_REMOVED lines=18> */
.L_x_12910:
[----:B------:R-:W-:Y:S05]  /*187b0*/  BSYNC B0 ;  /* 0x0000000000007941 */ /* 0x000fea0003800000 */
.L_x_12802:
[----:B------:R-:W2:Y:S02]  /*187c0*/  LDL R0, [R1+0x1c] ;  /* 0x00001c0001007983 */ /* 0x000ea40000100800 */
[----:B--2---:R-:W-:-:S13]  /*187d0*/  ISETP.GE.AND P0, PT, R0, 0x2, PT ;  /* 0x000000020000780c */ /* 0x004fda0003f06270 */
[----:B------:R-:W-:Y:S05]  /*187e0*/  @!P0 BRA `(.L_x_12804) ;  /* 0x0000000c00408947 */ /* 0x000fea0003800000 */
[----:B------:R-:W-:Y:S02]  /*187f0*/  VIADD R2, R0, 0xfffffffe ;  /* 0xfffffffe00027836 */ /* 0x000fe40000000000 */
[----:B------:R-:W-:Y:S02]  /*18800*/  IMAD.MOV.U32 R0, RZ, RZ, R27 ;  /* 0x000000ffff007224 */ /* 0x000fe400078e001b */
[----:B------:R-:W-:-:S07]  /*18810*/  IMAD.MOV.U32 R8, RZ, RZ, R29 ;  /* 0x000000ffff087224 */ /* 0x000fce00078e001d */
.L_x_12824:
[----:B-1----:R-:W2:Y:S01]  /*18820*/  LDL R3, [R1] ;  /* 0x0000000001037983 */ /* 0x002ea20000100800 */
        /* <DEDUP_REMOVED lines=10> */
[----:B------:R-:W-:Y:S02]  /*188d0*/  MOV R3, R2 ;  /* 0x0000000200037202 */ /* 0x000fe40000000f00 */
        /* <DEDUP_REMOVED lines=22> */
.L_x_12807:
        /* <DEDUP_REMOVED lines=8> */
.L_x_12911:
[----:B------:R-:W-:Y:S05]  /*18ac0*/  BSYNC B1 ;  /* 0x0000000000017941 */ /* 0x000fea0003800000 */
.L_x_12808:
        /* <DEDUP_REMOVED lines=9> */
.L_x_12811:
[----:B------:R-:W-:Y:S05]  /*18b60*/  BSYNC B1 ;  /* 0x0000000000017941 */ /* 0x000fea0003800000 */
.L_x_12810:
        /* <DEDUP_REMOVED lines=12> */
.L_x_12812:
        /* <DEDUP_REMOVED lines=13> */
.L_x_12912:
[----:B------:R-:W-:Y:S05]  /*18d00*/  BSYNC B1 ;  /* 0x0000000000017941 */ /* 0x000fea0003800000 */
.L_x_12813:
        /* <DEDUP_REMOVED lines=11> */
.L_x_12816:
[----:B------:R-:W-:Y:S05]  /*18dc0*/  BSYNC B1 ;  /* 0x0000000000017941 */ /* 0x000fea0003800000 */
.L_x_12815:
        /* <DEDUP_REMOVED lines=8> */
.L_x_12817:
        /* <DEDUP_REMOVED lines=10> */
.L_x_12806:
[----:B------:R-:W-:Y:S05]  /*18ef0*/  BSYNC B0 ;  /* 0x0000000000007941 */ /* 0x000fea0003800000 */
.L_x_12805:
[----:B------:R-:W2:Y:S02]  /*18f00*/  LDL R5, [R1+0x48] ;  /* 0x0000480001057983 */ /* 0x000ea40000100800 */
[----:B--2---:R-:W-:-:S13]  /*18f10*/  ISETP.NE.AND P0, PT, R5, 0x3, PT ;  /* 0x000000030500780c */ /* 0x004fda0003f05270 */
[----:B------:R-:W-:Y:S05]  /*18f20*/  @!P0 BRA `(.L_x_12818) ;  /* 0x0000000000048947 */ /* 0x000fea0003800000 */
[----:B------:R-:W-:Y:S01]  /*18f30*/  BPT.TRAP 0x1 ;  /* 0x000000040000795c */ /* 0x000fe20000300000 */
.L_x_12818:
        /* <DEDUP_REMOVED lines=8> */
.L_x_12913:
[----:B------:R-:W-:Y:S05]  /*18fc0*/  BSYNC B0 ;  /* 0x0000000000007941 */ /* 0x000fea0003800000 */
.L_x_12819:
[----:B------:R-:W-:Y:S05]  /*18fd0*/  @!P1 BRA `(.L_x_12821) ;  /* 0x0000000000049947 */ /* 0x000fea0003800000 */
[----:B------:R-:W-:Y:S01]  /*18fe0*/  BPT.TRAP 0x1 ;  /* 0x000000040000795c */ /* 0x000fe20000300000 */
.L_x_12821:
[----:B-1----:R-:W-:Y:S01]  /*18ff0*/  SHF.L.U32 R4, R8, 0x1f, RZ ;  /* 0x0000001f08047819 */ /* 0x002fe200000006ff */
[----:B------:R-:W-:-:S03]  /*19000*/  IMAD R0, R0, 0x2800, RZ ;  /* 0x0000280000007824 */ /* 0x000fc600078e02ff */
[----:B------:R-:W1:Y:S02]  /*19010*/  SYNCS.PHASECHK.TRANS64.TRYWAIT P0, [R3+URZ+0x13260], R4 ;  /* 0x01326004030075a7 */ /* 0x000e64000800017f */
[----:B-1----:R-:W-:Y:S05]  /*19020*/  @!P0 BRA `(.L_x_12822) ;  /* 0x0000003000208947 */ /* 0x002fea0003800000 */
.L_x_12914:
        /* <DEDUP_REMOVED lines=30> */
[----:B------:R-:W-:-:S02]  /*19210*/  PRMT R11, R6, 0x7531, R7 ;  /* 0x00007531060b7816 */ /* 0x000fc40000000007 */
[----:B------:R-:W-:-:S05]  /*19220*/  IADD3 R4, R24, R4, RZ ;  /* 0x0000000418047210 */ /* 0x000fca0007ffe0ff */
        /* <DEDUP_REMOVED lines=31> */
.L_x_12823:
        /* <DEDUP_REMOVED lines=10> */
[C---:B------:R-:W-:Y:S01]  /*194c0*/  ISETP.GT.AND P0, PT, R2.reuse, RZ, PT ;  /* 0x000000ff0200720c */ /* 0x040fe20003f04270 */
[----:B------:R-:W-:-:S12]  /*194d0*/  VIADD R2, R2, 0xffffffff ;  /* 0xffffffff02027836 */ /* 0x000fd80000000000 */
[----:B--2---:R-:W-:Y:S05]  /*194e0*/  @P0 BRA `(.L_x_12824) ;  /* 0xfffffff000cc0947 */ /* 0x004fea000383ffff */
.L_x_12804:
[----:B-1----:R-:W1:Y:S02]  /*194f0*/  S2R R3, SR_TID.X ;  /* 0x0000000000037919 */ /* 0x002e640000002100 */
[----:B-1----:R-:W-:Y:S02]  /*19500*/  LOP3.LUT R4, R3, 0x7f, RZ, 0xc0, !PT ;  /* 0x0000007f03047812 */ /* 0x002fe400078ec0ff */
[----:B------:R-:W2:Y:S01]  /*19510*/  LDL R3, [R1+0x48] ;  /* 0x0000480001037983 */ /* 0x000ea20000100800 */
[----:B------:R-:W-:Y:S01]  /*19520*/  BSSY B0, `(.L_x_12825) ;  /* 0x0000010000007945 */ /* 0x000fe20003800000 */
[----:B------:R-:W-:Y:S02]  /*19530*/  ISETP.NE.AND P0, PT, R4, RZ, PT ;  /* 0x000000ff0400720c */ /* 0x000fe40003f05270 */
[----:B--2---:R-:W-:-:S11]  /*19540*/  ISETP.NE.AND P2, PT, R3, 0x3, PT ;  /* 0x000000030300780c */ /* 0x004fd60003f45270 */
        /* <DEDUP_REMOVED lines=10> */
[----:B0-----:R-:W0:Y:S01]  /*195f0*/  POPC R7, R4 ;  /* 0x0000000400077309 */ /* 0x001e220000000000 */
[----:B--2---:R-:W0:Y:S02]  /*19600*/  SHFL.IDX PT, R0, R3, R0, 0x1f ;  /* 0x00001f0003007589 */ /* 0x004e2400000e0000 */
[----:B0-----:R-:W-:-:S07]  /*19610*/  IADD3 R16, R0, UR36, R7 ;  /* 0x0000002400107c10 */ /* 0x001fce000fffe007 */
.L_x_12826:
[----:B------:R-:W-:Y:S05]  /*19620*/  BSYNC B0 ;  /* 0x0000000000007941 */ /* 0x000fea0003800000 */
.L_x_12825:
[----:B------:R-:W-:Y:S05]  /*19630*/  @!P2 BRA `(.L_x_12827) ;  /* 0x000000000004a947 */ /* 0x000fea0003800000 */
[----:B------:R-:W-:Y:S01]  /*19640*/  BPT.TRAP 0x1 ;  /* 0x000000040000795c */ /* 0x000fe20000300000 */
.L_x_12827:
[----:B------:R-:W2:Y:S01]  /*19650*/  LDL R2, [R1+0x20] ;  /* 0x0000200001027983 */ /* 0x000ea20000100800 */
[----:B------:R-:W-:Y:S01]  /*19660*/  LOP3.LUT R3, R29, 0x1, RZ, 0x3c, !PT ;  /* 0x000000011d037812 */ /* 0x000fe200078e3cff */
[----:B------:R-:W-:Y:S01]  /*19670*/  BSSY B0, `(.L_x_12828) ;  /* 0x0000006000007945 */ /* 0x000fe20003800000 */
[----:B------:R-:W-:Y:S02]  /*19680*/  LEA R0, R27, R22, 0x3 ;  /* 0x000000161b007211 */ /* 0x000fe400078e18ff */
[----:B------:R-:W-:-:S04]  /*19690*/  SHF.L.U32 R3, R3, 0x1f, RZ ;  /* 0x0000001f03037819 */ /* 0x000fc800000006ff */
[----:B------:R-:W1:Y:S01]  /*196a0*/  SYNCS.PHASECHK.TRANS64.TRYWAIT P1, [R0+URZ+0x13270], R3 ;  /* 0x01327003000075a7 */ /* 0x000e62000802017f */
[----:B--2---:R-:W-:Y:S01]  /*196b0*/  ISETP.NE.AND P2, PT, R2, 0x3, PT ;  /* 0x000000030200780c */ /* 0x004fe20003f45270 */
[----:B-1----:R-:W-:-:S12]  /*196c0*/  @!P1 BRA `(.L_x_12829) ;  /* 0x00000028008c9947 */ /* 0x002fd80003800000 */
.L_x_12915:
[----:B------:R-:W-:Y:S05]  /*196d0*/  BSYNC B0 ;  /* 0x0000000000007941 */ /* 0x000fea0003800000 */
.L_x_12828:
[----:B------:R-:W-:Y:S05]  /*196e0*/  @!P2 BRA `(.L_x_12830) ;  /* 0x000000000004a947 */ /* 0x000fea0003800000 */
[----:B------:R-:W-:Y:S01]  /*196f0*/  BPT.TRAP 0x1 ;  /* 0x000000040000795c */ /* 0x000fe20000300000 */
.L_x_12830:
[----:B-1----:R-:W-:-:S04]  /*19700*/  SHF.L.U32 R3, R29, 0x1f, RZ ;  /* 0x0000001f1d037819 */ /* 0x002fc800000006ff */
[----:B------:R-:W1:Y:S02]  /*19710*/  SYNCS.PHASECHK.TRANS64.TRYWAIT P1, [R0+URZ+0x13260], R3 ;  /* 0x01326003000075a7 */ /* 0x000e64000802017f */
[----:B-1----:R-:W-:Y:S05]  /*19720*/  @!P1 BRA `(.L_x_12831) ;  /* 0x0000002800889947 */ /* 0x002fea0003800000 */
.L_x_12916:
        /* <DEDUP_REMOVED lines=64> */
.L_x_12832:
        /* <DEDUP_REMOVED lines=9> */
[----:B----4-:R-:W-:-:S07]  /*19bc0*/  LOP3.LUT R29, R29, R0, RZ, 0x3c, !PT ;  /* 0x000000001d1d7212 */ /* 0x010fce00078e3cff */
.L_x_12781:
[----:B------:R-:W4:Y:S02]  /*19bd0*/  LDL R0, [R1] ;  /* 0x0000000001007983 */ /* 0x000f240000100800 */
        /* <DEDUP_REMOVED lines=11> */
.L_x_12833:
[----:B------:R-:W4:Y:S01]  /*19c90*/  S2R R0, SR_TID.X ;  /* 0x0000000000007919 */ /* 0x000f220000002100 */
[----:B------:R-:W-:Y:S01]  /*19ca0*/  UMOV UR4, 0xffffffff ;  /* 0xffffffff00047882 */ /* 0x000fe20000000000 */
[----:B----4-:R-:W-:-:S04]  /*19cb0*/  LOP3.LUT R7, R0, 0x1f, RZ, 0xc0, !PT ;  /* 0x0000001f00077812 */ /* 0x010fc800078ec0ff */
[----:B------:R-:W-:Y:S01]  /*19cc0*/  ISETP.NE.AND P0, PT, R7, 0x1f, PT ;  /* 0x0000001f0700780c */ /* 0x000fe20003f05270 */
[----:B------:R-:W-:-:S12]  /*19cd0*/  BRA.DIV UR4, `(.L_x_12835) ;  /* 0x0000002604307947 */ /* 0x000fd8000b800000 */
[----:B------:R-:W-:Y:S01]  /*19ce0*/  IMAD.IADD R5, R19, 0x1, R7 ;  /* 0x0000000113057824 */ /* 0x000fe200078e0207 */
[----:B------:R-:W-:-:S04]  /*19cf0*/  ULDC UR4, c[0x0][0xc3c] ;  /* 0x00030f0000047ab9 */ /* 0x000fc80000000800 */
[----:B------:R-:W-:-:S13]  /*19d00*/  ISETP.GE.OR P1, PT, R5, UR4, !P0 ;  /* 0x0000000405007c0c */ /* 0x000fda000c726670 */
[----:B------:R-:W4:Y:S02]  /*19d10*/  @!P1 LDC.64 R2, c[0x0][0xc80] ;  /* 0x00032000ff029b82 */ /* 0x000f240000000a00 */
[----:B----4-:R-:W-:-:S06]  /*19d20*/  @!P1 IMAD.WIDE R2, R5, 0x4, R2 ;  /* 0x0000000405029825 */ /* 0x010fcc00078e0202 */
[----:B------:R4:W5:Y:S01]  /*19d30*/  @!P1 LDG.E R3, desc[UR40][R2.64] ;  /* 0x0000002802039981 */ /* 0x000962000c1e1900 */
[C---:B------:R-:W-:Y:S02]  /*19d40*/  ISETP.GE.U32.AND P2, PT, R7.reuse, 0x2, PT ;  /* 0x000000020700780c */ /* 0x040fe40003f46070 */
[C---:B------:R-:W-:Y:S01]  /*19d50*/  ISETP.GE.U32.AND P3, PT, R7.reuse, 0x4, PT ;  /* 0x000000040700780c */ /* 0x040fe20003f66070 */
[----:B------:R-:W-:Y:S01]  /*19d60*/  SHFL.IDX PT, R0, R16, RZ, 0x1f ;  /* 0x00001fff10007589 */ /* 0x000fe200000e0000 */
[C---:B------:R-:W-:Y:S02]  /*19d70*/  ISETP.GE.U32.AND P4, PT, R7.reuse, 0x8, PT ;  /* 0x000000080700780c */ /* 0x040fe40003f86070 */
[C---:B------:R-:W-:Y:S01]  /*19d80*/  ISETP.GE.U32.AND P5, PT, R7.reuse, 0x10, PT ;  /* 0x000000100700780c */ /* 0x040fe20003fa6070 */
[----:B------:R-:W-:Y:S01]  /*19d90*/  SHFL.IDX PT, R16, R16, 0x1, 0x1f ;  /* 0x00201f0010107f89 */ /* 0x000fe200000e0000 */
[----:B----4-:R-:W-:Y:S02]  /*19da0*/  IMAD.MOV.U32 R2, RZ, RZ, RZ ;  /* 0x000000ffff027224 */ /* 0x010fe400078e00ff */
[----:B-----5:R-:W-:Y:S01]  /*19db0*/  @!P1 IMAD.MOV.U32 R2, RZ, RZ, R3 ;  /* 0x000000ffff029224 */ /* 0x020fe200078e0003 */
[----:B------:R-:W-:-:S04]  /*19dc0*/  ISETP.NE.AND P1, PT, R7, RZ, PT ;  /* 0x000000ff0700720c */ /* 0x000fc80003f25270 */
[----:B0-----:R-:W0:Y:S02]  /*19dd0*/  SHFL.UP PT, R14, R2, 0x1, RZ ;  /* 0x04200000020e7989 */ /* 0x001e2400000e00ff */
[----:B0-----:R-:W-:-:S05]  /*19de0*/  SEL R5, R14, RZ, P1 ;  /* 0x000000ff0e057207 */ /* 0x001fca0000800000 */
[----:B------:R-:W-:-:S05]  /*19df0*/  IMAD.IADD R4, R2, 0x1, R5 ;  /* 0x0000000102047824 */ /* 0x000fca00078e0205 */
[----:B------:R-:W0:Y:S02]  /*19e00*/  SHFL.UP PT, R14, R4, 0x2, RZ ;  /* 0x04400000040e7989 */ /* 0x000e2400000e00ff */
[----:B0-----:R-:W-:-:S04]  /*19e10*/  SEL R5, R14, RZ, P2 ;  /* 0x000000ff0e057207 */ /* 0x001fc80001000000 */
[----:B------:R-:W-:-:S05]  /*19e20*/  IADD3 R5, R4, R5, RZ ;  /* 0x0000000504057210 */ /* 0x000fca0007ffe0ff */
[----:B------:R-:W3:Y:S02]  /*19e30*/  SHFL.UP PT, R14, R5, 0x4, RZ ;  /* 0x04800000050e7989 */ /* 0x000ee400000e00ff */
[----:B---3--:R-:W-:-:S05]  /*19e40*/  SEL R6, R14, RZ, P3 ;  /* 0x000000ff0e067207 */ /* 0x008fca0001800000 */
[----:B------:R-:W-:-:S05]  /*19e50*/  IMAD.IADD R6, R5, 0x1, R6 ;  /* 0x0000000105067824 */ /* 0x000fca00078e0206 */
[----:B------:R-:W0:Y:S02]  /*19e60*/  SHFL.UP PT, R14, R6, 0x8, RZ ;  /* 0x05000000060e7989 */ /* 0x000e2400000e00ff */
[----:B0-----:R-:W-:-:S05]  /*19e70*/  SEL R3, R14, RZ, P4 ;  /* 0x000000ff0e037207 */ /* 0x001fca0002000000 */
[----:B------:R-:W-:-:S05]  /*19e80*/  IMAD.IADD R4, R6, 0x1, R3 ;  /* 0x0000000106047824 */ /* 0x000fca00078e0203 */
[----:B------:R-:W0:Y:S02]  /*19e90*/  SHFL.UP PT, R14, R4, 0x10, RZ ;  /* 0x06000000040e7989 */ /* 0x000e2400000e00ff */
[----:B0-----:R-:W-:-:S05]  /*19ea0*/  SEL R3, R14, RZ, P5 ;  /* 0x000000ff0e037207 */ /* 0x001fca0002800000 */
[----:B------:R-:W-:-:S05]  /*19eb0*/  IMAD.IADD R3, R4, 0x1, R3 ;  /* 0x0000000104037824 */ /* 0x000fca00078e0203 */
[----:B------:R0:W3:Y:S02]  /*19ec0*/  SHFL.IDX PT, R14, R3, 0x1f, 0x1f ;  /* 0x03e01f00030e7f89 */ /* 0x0000e400000e0000 */
.L_x_12926:
[----:B------:R-:W-:Y:S02]  /*19ed0*/  ULDC UR4, c[0x0][0xc38] ;  /* 0x00030e0000047ab9 */ /* 0x000fe40000000800 */
[----:B------:R-:W-:-:S04]  /*19ee0*/  IMAD.U32 R4, RZ, RZ, UR4 ;  /* 0x00000004ff047e24 */ /* 0x000fc8000f8e00ff */
[----:B---3--:R-:W-:-:S04]  /*19ef0*/  IMAD R5, R14, R4, RZ ;  /* 0x000000040e057224 */ /* 0x008fc800078e02ff */
[----:B------:R-:W-:-:S05]  /*19f00*/  IMAD.IADD R16, R16, 0x1, R5 ;  /* 0x0000000110107824 */ /* 0x000fca00078e0205 */
[----:B------:R-:W-:-:S13]  /*19f10*/  ISETP.GT.AND P6, PT, R16, R0, PT ;  /* 0x000000001000720c */ /* 0x000fda0003fc4270 */
[----:B------:R-:W-:Y:S05]  /*19f20*/  @P6 BRA `(.L_x_12836) ;  /* 0x00000000009c6947 */ /* 0x000fea0003800000 */
.L_x_12841:
        /* <DEDUP_REMOVED lines=11> */
[----:B0-----:R-:W0:Y:S02]  /*19fe0*/  LDC.64 R2, c[0x0][0xc80] ;  /* 0x00032000ff027b82 */ /* 0x001e240000000a00 */
[----:B0-----:R-:W-:-:S06]  /*19ff0*/  IMAD.WIDE R2, R5, 0x4, R2 ;  /* 0x0000000405027825 */ /* 0x001fcc00078e0202 */
[----:B------:R3:W5:Y:S02]  /*1a000*/  LDG.E R2, desc[UR40][R2.64] ;  /* 0x0000002802027981 */ /* 0x000764000c1e1900 */
.L_x_12839:
[----:B------:R-:W-:Y:S05]  /*1a010*/  BSYNC B0 ;  /* 0x0000000000007941 */ /* 0x000fea0003800000 */
.L_x_12838:
[----:B------:R-:W-:-:S03]  /*1a020*/  UMOV UR4, 0xffffffff ;  /* 0xffffffff00047882 */ /* 0x000fc60000000000 */
[----:B------:R-:W-:Y:S05]  /*1a030*/  BRA.DIV UR4, `(.L_x_12840) ;  /* 0x00000026047c7947 */ /* 0x000fea000b800000 */
[----:B-----5:R-:W4:Y:S02]  /*1a040*/  SHFL.UP PT, R14, R2, 0x1, RZ ;  /* 0x04200000020e7989 */ /* 0x020f2400000e00ff */
[----:B----4-:R-:W-:-:S05]  /*1a050*/  SEL R13, R14, RZ, P1 ;  /* 0x000000ff0e0d7207 */ /* 0x010fca0000800000 */
[----:B------:R-:W-:-:S05]  /*1a060*/  IMAD.IADD R13, R2, 0x1, R13 ;  /* 0x00000001020d7824 */ /* 0x000fca00078e020d */
[----:B------:R-:W4:Y:S02]  /*1a070*/  SHFL.UP PT, R14, R13, 0x2, RZ ;  /* 0x044000000d0e7989 */ /* 0x000f2400000e00ff */
[----:B----4-:R-:W-:-:S05]  /*1a080*/  SEL R4, R14, RZ, P2 ;  /* 0x000000ff0e047207 */ /* 0x010fca0001000000 */
[----:B------:R-:W-:-:S05]  /*1a090*/  IMAD.IADD R4, R13, 0x1, R4 ;  /* 0x000000010d047824 */ /* 0x000fca00078e0204 */
[----:B------:R-:W4:Y:S02]  /*1a0a0*/  SHFL.UP PT, R14, R4, 0x4, RZ ;  /* 0x04800000040e7989 */ /* 0x000f2400000e00ff */
[----:B----4-:R-:W-:-:S04]  /*1a0b0*/  SEL R5, R14, RZ, P3 ;  /* 0x000000ff0e057207 */ /* 0x010fc80001800000 */
[----:B------:R-:W-:-:S05]  /*1a0c0*/  IADD3 R5, R4, R5, RZ ;  /* 0x0000000504057210 */ /* 0x000fca0007ffe0ff */
[----:B------:R-:W4:Y:S02]  /*1a0d0*/  SHFL.UP PT, R14, R5, 0x8, RZ ;  /* 0x05000000050e7989 */ /* 0x000f2400000e00ff */
[----:B----4-:R-:W-:-:S05]  /*1a0e0*/  SEL R6, R14, RZ, P4 ;  /* 0x000000ff0e067207 */ /* 0x010fca0002000000 */
[----:B------:R-:W-:-:S05]  /*1a0f0*/  IMAD.IADD R6, R5, 0x1, R6 ;  /* 0x0000000105067824 */ /* 0x000fca00078e0206 */
[----:B------:R-:W0:Y:S02]  /*1a100*/  SHFL.UP PT, R14, R6, 0x10, RZ ;  /* 0x06000000060e7989 */ /* 0x000e2400000e00ff */
[----:B0--3--:R-:W-:-:S05]  /*1a110*/  SEL R3, R14, RZ, P5 ;  /* 0x000000ff0e037207 */ /* 0x009fca0002800000 */
[----:B------:R-:W-:-:S05]  /*1a120*/  IMAD.IADD R3, R6, 0x1, R3 ;  /* 0x0000000106037824 */ /* 0x000fca00078e0203 */
[----:B------:R0:W3:Y:S02]  /*1a130*/  SHFL.IDX PT, R14, R3, 0x1f, 0x1f ;  /* 0x03e01f00030e7f89 */ /* 0x0000e400000e0000 */
.L_x_12934:
[----:B------:R-:W-:Y:S02]  /*1a140*/  ULDC UR4, c[0x0][0xc38] ;  /* 0x00030e0000047ab9 */ /* 0x000fe40000000800 */
[----:B------:R-:W-:-:S04]  /*1a150*/  IMAD.U32 R4, RZ, RZ, UR4 ;  /* 0x00000004ff047e24 */ /* 0x000fc8000f8e00ff */
[----:B---3--:R-:W-:-:S04]  /*1a160*/  IMAD R5, R14, R4, RZ ;  /* 0x000000040e057224 */ /* 0x008fc800078e02ff */
[----:B------:R-:W-:-:S05]  /*1a170*/  IMAD.IADD R16, R5, 0x1, R16 ;  /* 0x0000000105107824 */ /* 0x000fca00078e0210 */
[----:B------:R-:W-:-:S13]  /*1a180*/  ISETP.GT.AND P6, PT, R16, R0, PT ;  /* 0x000000001000720c */ /* 0x000fda0003fc4270 */
[----:B------:R-:W-:Y:S05]  /*1a190*/  @!P6 BRA `(.L_x_12841) ;  /* 0xfffffffc0064e947 */ /* 0x000fea000383ffff */
.L_x_12836:
        /* <DEDUP_REMOVED lines=8> */
.L_x_12938:
[----:B------:R-:W-:Y:S01]  /*1a220*/  ISETP.NE.AND P0, PT, R5, RZ, PT ;  /* 0x000000ff0500720c */ /* 0x000fe20003f05270 */
[----:B------:R-:W-:-:S12]  /*1a230*/  IMAD.MOV.U32 R5, RZ, RZ, RZ ;  /* 0x000000ffff057224 */ /* 0x000fd800078e00ff */
[----:B------:R-:W-:Y:S05]  /*1a240*/  @!P0 BRA `(.L_x_12843) ;  /* 0x0000000000108947 */ /* 0x000fea0003800000 */
[----:B------:R-:W-:Y:S01]  /*1a250*/  UMOV UR4, 0xffffffff ;  /* 0xffffffff00047882 */ /* 0x000fe20000000000 */
[----:B------:R-:W-:Y:S02]  /*1a260*/  VIADD R12, R6, 0xffffffff ;  /* 0xffffffff060c7836 */ /* 0x000fe40000000000 */
[----:B------:R-:W-:Y:S05]  /*1a270*/  BRA.DIV UR4, `(.L_x_12844) ;  /* 0x0000002604f07947 */ /* 0x000fea000b800000 */
[----:B------:R0:W0:Y:S02]  /*1a280*/  SHFL.IDX PT, R5, R3, R12, 0x1f ;  /* 0x00001f0c03057589 */ /* 0x00002400000e0000 */
.L_x_12843:
[----:B0--3--:R-:W0:Y:S01]  /*1a290*/  LDC.64 R2, c[0x0][0xc90] ;  /* 0x00032400ff027b82 */ /* 0x009e220000000a00 */
[----:B------:R-:W-:-:S04]  /*1a2a0*/  IMAD.IADD R19, R6, 0x1, R19 ;  /* 0x0000000106137824 */ /* 0x000fc800078e0213 */
[----:B0-----:R-:W-:-:S05]  /*1a2b0*/  IMAD.WIDE R2, R19, 0x4, R2 ;  /* 0x0000000413027825 */ /* 0x001fca00078e0202 */
[----:B------:R-:W4:Y:S01]  /*1a2c0*/  LDG.E R7, desc[UR40][R2.64] ;  /* 0x0000002802077981 */ /* 0x000f22000c1e1900 */
[----:B------:R-:W-:-:S04]  /*1a2d0*/  IMAD R16, R5, R4, R16 ;  /* 0x0000000405107224 */ /* 0x000fc800078e0210 */
[----:B------:R-:W-:Y:S02]  /*1a2e0*/  IMAD.IADD R0, R0, 0x1, -R16 ;  /* 0x0000000100007824 */ /* 0x000fe400078e0a10 */
[----:B----4-:R-:W-:-:S05]  /*1a2f0*/  IMAD R6, R17, R7, RZ ;  /* 0x0000000711067224 */ /* 0x010fca00078e02ff */
[----:B--2---:R-:W-:-:S04]  /*1a300*/  IABS R8, R6 ;  /* 0x0000000600087213 */ /* 0x004fc80000000000 */
[----:B------:R-:W0:Y:S08]  /*1a310*/  I2F.RP R9, R8 ;  /* 0x0000000800097306 */ /* 0x000e300000209400 */
        /* <DEDUP_REMOVED lines=55> */
[----:B------:R-:W-:Y:S01]  /*1a690*/  IADD3 R17, R17, R0, RZ ;  /* 0x0000000011117210 */ /* 0x000fe20007ffe0ff */
[----:B------:R-:W-:Y:S06]  /*1a6a0*/  BRA `(.L_x_12845) ;  /* 0x00000000001c7947 */ /* 0x000fec0003800000 */
.L_x_12837:
[----:B------:R-:W-:Y:S01]  /*1a6b0*/  UMOV UR4, URZ ;  /* 0x0000003f00047c82 */ /* 0x000fe20008000000 */
[----:B------:R-:W-:Y:S01]  /*1a6c0*/  UMOV UR5, URZ ;  /* 0x0000003f00057c82 */ /* 0x000fe20008000000 */
[----:B------:R-:W-:Y:S01]  /*1a6d0*/  ULDC UR6, c[0x0][0xc3c] ;  /* 0x00030f0000067ab9 */ /* 0x000fe20000000800 */
[----:B------:R-:W-:Y:S02]  /*1a6e0*/  IMAD.MOV.U32 R16, RZ, RZ, R0 ;  /* 0x000000ffff107224 */ /* 0x000fe400078e0000 */
[----:B------:R-:W-:Y:S02]  /*1a6f0*/  IMAD.U32 R17, RZ, RZ, UR4 ;  /* 0x00000004ff117e24 */ /* 0x000fe4000f8e00ff */
[----:B------:R-:W-:Y:S02]  /*1a700*/  IMAD.U32 R18, RZ, RZ, UR5 ;  /* 0x00000005ff127e24 */ /* 0x000fe4000f8e00ff */
[----:B------:R-:W-:-:S07]  /*1a710*/  IMAD.U32 R19, RZ, RZ, UR6 ;  /* 0x00000006ff137e24 */ /* 0x000fce000f8e00ff */
.L_x_12845:
[----:B------:R-:W3:Y:S01]  /*1a720*/  S2R R0, SR_TID.X ;  /* 0x0000000000007919 */ /* 0x000ee20000002100 */
[----:B------:R-:W-:Y:S05]  /*1a730*/  WARPSYNC.ALL ;  /* 0x0000000000007948 */ /* 0x000fea0003800000 */
[----:B------:R-:W-:Y:S01]  /*1a740*/  BAR.SYNC.DEFER_BLOCKING 0x4, 0x200 ;  /* 0x0108000000007b1d */ /* 0x000fe20000010000 */
[----:B---3--:R-:W-:-:S04]  /*1a750*/  LOP3.LUT R0, R0, 0x1f, RZ, 0xc0, !PT ;  /* 0x0000001f00007812 */ /* 0x008fc800078ec0ff */
[----:B------:R-:W-:-:S13]  /*1a760*/  ISETP.NE.AND P0, PT, R0, RZ, PT ;  /* 0x000000ff0000720c */ /* 0x000fda0003f05270 */
[----:B0-----:R-:W0:Y:S01]  /*1a770*/  @!P0 S2R R3, SR_CgaCtaId ;  /* 0x0000000000038919 */ /* 0x001e220000008800 */
[----:B------:R-:W-:-:S04]  /*1a780*/  @!P0 MOV R0, 0x400 ;  /* 0x0000040000008802 */ /* 0x000fc80000000f00 */
[----:B0-----:R-:W-:-:S05]  /*1a790*/  @!P0 LEA R22, R3, R0, 0x18 ;  /* 0x0000000003168211 */ /* 0x001fca00078ec0ff */
[----:B------:R0:W-:Y:S01]  /*1a7a0*/  @!P0 STS.128 [R22+0x132d0], R16 ;  /* 0x0132d01016008388 */ /* 0x0001e20000000c00 */
[----:B------:R-:W-:Y:S06]  /*1a7b0*/  BAR.ARV 0x5, 0x200 ;  /* 0x0148000000007b1d */ /* 0x000fec0000002000 */
.L_x_12834:
[----:B------:R-:W-:Y:S02]  /*1a7c0*/  ULDC UR4, c[0x0][0xc3c] ;  /* 0x00030f0000047ab9 */ /* 0x000fe40000000800 */
[----:B0-----:R-:W-:-:S13]  /*1a7d0*/  ISETP.GE.AND P0, PT, R19, UR4, PT ;  /* 0x0000000413007c0c */ /* 0x001fda000bf06270 */
[----:B------:R-:W-:Y:S05]  /*1a7e0*/  @!P0 BRA `(.L_x_12846) ;  /* 0xffffffb000308947 */ /* 0x000fea000383ffff */
[----:B------:R-:W-:Y:S05]  /*1a7f0*/  BSYNC B7 ;  /* 0x0000000000077941 */ /* 0x000fea0003800000 */
.L_x_12744:
[----:B0-----:R-:W5:Y:S01]  /*1a800*/  LDL.LU R0, [R1+0x40] ;  /* 0x0000400001007983 */ /* 0x001f620000300800 */
[----:B------:R-:W-:Y:S01]  /*1a810*/  BSSY B0, `(.L_x_12847) ;  /* 0x000000b000007945 */ /* 0x000fe20003800000 */
[----:B------:R-:W2:Y:S01]  /*1a820*/  S2R R5, SR_CgaCtaId ;  /* 0x0000000000057919 */ /* 0x000ea20000008800 */
[----:B-----5:R-:W-:-:S05]  /*1a830*/  VIADD R0, R0, 0x1 ;  /* 0x0000000100007836 */ /* 0x020fca0000000000 */
[----:B------:R-:W-:-:S04]  /*1a840*/  LEA.HI R2, R0, R0, RZ, 0x1 ;  /* 0x0000000000027211 */ /* 0x000fc800078f08ff */
[----:B------:R-:W-:Y:S02]  /*1a850*/  LOP3.LUT R3, R2, 0xfffffffe, RZ, 0xc0, !PT ;  /* 0xfffffffe02037812 */ /* 0x000fe400078ec0ff */
[----:B------:R-:W-:-:S03]  /*1a860*/  MOV R2, 0x400 ;  /* 0x0000040000027802 */ /* 0x000fc60000000f00 */
[----:B------:R-:W-:Y:S01]  /*1a870*/  IMAD.IADD R0, R0, 0x1, -R3 ;  /* 0x0000000100007824 */ /* 0x000fe200078e0a03 */
[----:B--2---:R-:W-:-:S04]  /*1a880*/  LEA R8, R5, R2, 0x18 ;  /* 0x0000000205087211 */ /* 0x004fc800078ec0ff */
[----:B------:R-:W-:-:S04]  /*1a890*/  SHF.L.U32 R0, R0, 0x1f, RZ ;  /* 0x0000001f00007819 */ /* 0x000fc800000006ff */
[----:B------:R-:W0:Y:S02]  /*1a8a0*/  SYNCS.PHASECHK.TRANS64.TRYWAIT P0, [R8+URZ+0x13220], R0 ;  /* 0x01322000080075a7 */ /* 0x000e24000800017f */
[----:B0-----:R-:W-:Y:S05]  /*1a8b0*/  @!P0 BRA `(.L_x_12848) ;  /* 0x0000002000888947 */ /* 0x001fea0003800000 */
.L_x_12941:
[----:B------:R-:W-:Y:S05]  /*1a8c0*/  BSYNC B0 ;  /* 0x0000000000007941 */ /* 0x000fea0003800000 */
.L_x_12847:
[----:B------:R-:W-:-:S03]  /*1a8d0*/  UMOV UR4, 0xffffffff ;  /* 0xffffffff00047882 */ /* 0x000fc60000000000 */
[----:B------:R-:W-:Y:S05]  /*1a8e0*/  BRA.DIV UR4, `(.L_x_12849) ;  /* 0x0000002204907947 */ /* 0x000fea000b800000 */
[----:B0-----:R-:W0:Y:S02]  /*1a8f0*/  S2R R0, SR_TID.X ;  /* 0x0000000000007919 */ /* 0x001e240000002100 */
[----:B0-----:R-:W-:-:S04]  /*1a900*/  SHF.R.U32.HI R0, RZ, 0x5, R0 ;  /* 0x00000005ff007819 */ /* 0x001fc80000011600 */
[----:B------:R-:W-:-:S05]  /*1a910*/  LOP3.LUT R0, R0, 0x3, RZ, 0xc0, !PT ;  /* 0x0000000300007812 */ /* 0x000fca00078ec0ff */
[----:B------:R0:W2:Y:S02]  /*1a920*/  SHFL.IDX PT, R14, R0, RZ, 0x1f ;  /* 0x00001fff000e7589 */ /* 0x0000a400000e0000 */
.L_x_12944:
[----:B--2---:R-:W-:-:S13]  /*1a930*/  ISETP.NE.AND P0, PT, R14, RZ, PT ;  /* 0x000000ff0e00720c */ /* 0x004fda0003f05270 */
[----:B------:R-:W-:Y:S05]  /*1a940*/  @P0 BRA `(.L_x_12623) ;  /* 0x0000000000a40947 */ /* 0x000fea0003800000 */
[----:B------:R-:W-:-:S03]  /*1a950*/  UMOV UR4, 0xffffffff ;  /* 0xffffffff00047882 */ /* 0x000fc60000000000 */
[----:B------:R-:W-:Y:S05]  /*1a960*/  BRA.DIV UR4, `(.L_x_12850) ;  /* 0x0000002204a47947 */ /* 0x000fea000b800000 */
[----:B------:R-:W-:-:S13]  /*1a970*/  ELECT P6, URZ, PT ;  /* 0x00000000003f782f */ /* 0x000fda00038c0000 */
.L_x_12947:
[----:B------:R-:W-:Y:S05]  /*1a980*/  @!P6 BRA `(.L_x_12623) ;  /* 0x000000000094e947 */ /* 0x000fea0003800000 */
[----:B0-----:R-:W2:Y:S02]  /*1a990*/  LDL.LU R0, [R1+0x3c] ;  /* 0x00003c0001007983 */ /* 0x001ea40000300800 */
[----:B--2---:R-:W-:-:S04]  /*1a9a0*/  LOP3.LUT R0, R0, 0x2, RZ, 0xfc, !PT ;  /* 0x0000000200007812 */ /* 0x004fc800078efcff */
[----:B------:R-:W-:-:S13]  /*1a9b0*/  ISETP.NE.AND P0, PT, R0, 0x3, PT ;  /* 0x000000030000780c */ /* 0x000fda0003f05270 */
[----:B------:R-:W-:Y:S05]  /*1a9c0*/  @!P0 BRA `(.L_x_12851) ;  /* 0x0000000000048947 */ /* 0x000fea0003800000 */
[----:B------:R-:W-:Y:S01]  /*1a9d0*/  BPT.TRAP 0x1 ;  /* 0x000000040000795c */ /* 0x000fe20000300000 */
.L_x_12851:
        /* <DEDUP_REMOVED lines=12> */
.L_x_12948:
[----:B------:R-:W2:Y:S02]  /*1aaa0*/  SYNCS.PHASECHK.TRANS64.TRYWAIT P1, [R7+URZ], R0 ;  /* 0x00000000070075a7 */ /* 0x000ea4000802017f */
[----:B--2---:R-:W-:Y:S05]  /*1aab0*/  @!P1 BRA `(.L_x_12853) ;  /* 0x0000002000849947 */ /* 0x004fea0003800000 */
.L_x_12949:
[----:B------:R-:W-:Y:S05]  /*1aac0*/  @!P0 BRA `(.L_x_12854) ;  /* 0x0000000000048947 */ /* 0x000fea0003800000 */
[----:B------:R-:W-:Y:S01]  /*1aad0*/  BPT.TRAP 0x1 ;  /* 0x000000040000795c */ /* 0x000fe20000300000 */
.L_x_12854:
[----:B------:R-:W-:-:S04]  /*1aae0*/  IMAD R2, R27, 0x8, R8 ;  /* 0x000000081b027824 */ /* 0x000fc800078e0208 */
[----:B------:R-:W3:Y:S02]  /*1aaf0*/  SYNCS.PHASECHK.TRANS64.TRYWAIT P1, [R2+URZ+0x13260], R3 ;  /* 0x01326003020075a7 */ /* 0x000ee4000802017f */
[----:B---3--:R-:W-:Y:S05]  /*1ab00*/  @!P1 BRA `(.L_x_12855) ;  /* 0x0000002000849947 */ /* 0x008fea0003800000 */
.L_x_12950:
[----:B------:R-:W-:Y:S05]  /*1ab10*/  @!P0 BRA `(.L_x_12856) ;  /* 0x0000000000048947 */ /* 0x000fea0003800000 */
[----:B------:R-:W-:Y:S01]  /*1ab20*/  BPT.TRAP 0x1 ;  /* 0x000000040000795c */ /* 0x000fe20000300000 */
.L_x_12856:
[----:B------:R-:W-:-:S04]  /*1ab30*/  IMAD R5, R5, 0x8, R8 ;  /* 0x0000000805057824 */ /* 0x000fc800078e0208 */
[----:B------:R-:W5:Y:S02]  /*1ab40*/  SYNCS.PHASECHK.TRANS64.TRYWAIT P1, [R5+URZ+0x13260], R0 ;  /* 0x01326000050075a7 */ /* 0x000f64000802017f */
[----:B-----5:R-:W-:Y:S05]  /*1ab50*/  @!P1 BRA `(.L_x_12857) ;  /* 0x0000002000849947 */ /* 0x020fea0003800000 */
.L_x_12951:
[----:B------:R-:W-:Y:S05]  /*1ab60*/  @!P0 BRA `(.L_x_12858) ;  /* 0x0000000000048947 */ /* 0x000fea0003800000 */
[----:B------:R-:W-:Y:S01]  /*1ab70*/  BPT.TRAP 0x1 ;  /* 0x000000040000795c */ /* 0x000fe20000300000 */
.L_x_12858:
[----:B------:R-:W5:Y:S02]  /*1ab80*/  SYNCS.PHASECHK.TRANS64.TRYWAIT P0, [R2+URZ+0x13280], R3 ;  /* 0x01328003020075a7 */ /* 0x000f64000800017f */
[----:B-----5:R-:W-:Y:S05]  /*1ab90*/  @!P0 BRA `(.L_x_12859) ;  /* 0x0000002000888947 */ /* 0x020fea0003800000 */
.L_x_12860:
[----:B------:R0:W0:Y:S02]  /*1aba0*/  SYNCS.PHASECHK.TRANS64.TRYWAIT P0, [R5+URZ+0x13280], R0 ;  /* 0x01328000050075a7 */ /* 0x000024000800017f */
[----:B0-----:R-:W-:Y:S05]  /*1abb0*/  @!P0 NANOSLEEP.SYNCS 0x989680 ;  /* 0x009896800000895d */ /* 0x001fea0003900000 */
[----:B------:R-:W0:Y:S02]  /*1abc0*/  @!P0 SYNCS.PHASECHK.TRANS64 P0, [R5+URZ+0x13280], R0 ;  /* 0x01328000050085a7 */ /* 0x000e24000800007f */
[----:B0-----:R-:W-:Y:S05]  /*1abd0*/  @!P0 BRA `(.L_x_12860) ;  /* 0xfffffffc00f08947 */ /* 0x001fea000383ffff */
.L_x_12623:
[----:B------:R-:W-:Y:S05]  /*1abe0*/  BSYNC B8 ;  /* 0x0000000000087941 */ /* 0x000fea0003800000 */
.L_x_12620:
[----:B------:R-:W-:Y:S05]  /*1abf0*/  EXIT ;  /* 0x000000000000794d */ /* 0x000fea0003800000 */
.L_x_12639:
[----:B0-----:R0:W1:Y:S02]  /*1ac00*/  SYNCS.PHASECHK.TRANS64.TRYWAIT P5, [R74+URZ+0x13290], R75 ;  /* 0x0132904b4a0075a7 */ /* 0x00106400080a017f */
[----:B-1----:R-:W-:Y:S05]  /*1ac10*/  @!P5 NANOSLEEP.SYNCS 0x989680 ;  /* 0x009896800000d95d */ /* 0x002fea0003900000 */
[----:B------:R-:W1:Y:S02]  /*1ac20*/  @!P5 SYNCS.PHASECHK.TRANS64 P5, [R74+URZ+0x13290], R75 ;  /* 0x0132904b4a00d5a7 */ /* 0x000e6400080a007f */
[----:B-1----:R-:W-:Y:S05]  /*1ac30*/  @!P5 BRA `(.L_x_12639) ;  /* 0xfffffffc00f0d947 */ /* 0x002fea000383ffff */
[----:B------:R-:W-:Y:S05]  /*1ac40*/  BRA `(.L_x_12861) ;  /* 0xfffffe7800d07947 */ /* 0x000fea000383ffff */
.L_x_12649:
[----:B0-----:R0:W1:Y:S02]  /*1ac50*/  SYNCS.PHASECHK.TRANS64.TRYWAIT P5, [R74+URZ+0x13290], R75 ;  /* 0x0132904b4a0075a7 */ /* 0x00106400080a017f */
[----:B-1----:R-:W-:Y:S05]  /*1ac60*/  @!P5 NANOSLEEP.SYNCS 0x989680 ;  /* 0x009896800000d95d */ /* 0x002fea0003900000 */
[----:B------:R-:W1:Y:S02]  /*1ac70*/  @!P5 SYNCS.PHASECHK.TRANS64 P5, [R74+URZ+0x13290], R75 ;  /* 0x0132904b4a00d5a7 */ /* 0x000e6400080a007f */
[----:B-1----:R-:W-:Y:S05]  /*1ac80*/  @!P5 BRA `(.L_x_12649) ;  /* 0xfffffffc00f0d947 */ /* 0x002fea000383ffff */
[----:B------:R-:W-:Y:S05]  /*1ac90*/  BRA `(.L_x_12862) ;  /* 0xfffffe8c00187947 */ /* 0x000fea000383ffff */
.L_x_12654:
[----:B0-----:R0:W1:Y:S02]  /*1aca0*/  SYNCS.PHASECHK.TRANS64.TRYWAIT P1, [R74+URZ+0x13290], R75 ;  /* 0x0132904b4a0075a7 */ /* 0x001064000802017f */
[----:B-1----:R-:W-:Y:S05]  /*1acb0*/  @!P1 NANOSLEEP.SYNCS 0x989680 ;  /* 0x009896800000995d */ /* 0x002fea0003900000 */
[----:B------:R-:W1:Y:S02]  /*1acc0*/  @!P1 SYNCS.PHASECHK.TRANS64 P1, [R74+URZ+0x13290], R75 ;  /* 0x0132904b4a0095a7 */ /* 0x000e64000802007f */
[----:B-1----:R-:W-:Y:S05]  /*1acd0*/  @!P1 BRA `(.L_x_12654) ;  /* 0xfffffffc00f09947 */ /* 0x002fea000383ffff */
[----:B------:R-:W-:Y:S05]  /*1ace0*/  BRA `(.L_x_12863) ;  /* 0xfffffe9c00407947 */ /* 0x000fea000383ffff */
.L_x_12658:
[----:B------:R0:W0:Y:S02]  /*1acf0*/  SYNCS.PHASECHK.TRANS64.TRYWAIT P0, [R74+URZ+0x132b0], R75 ;  /* 0x0132b04b4a0075a7 */ /* 0x000024000800017f */
[----:B0-----:R-:W-:Y:S05]  /*1ad00*/  @!P0 NANOSLEEP.SYNCS 0x989680 ;  /* 0x009896800000895d */ /* 0x001fea0003900000 */
[----:B------:R-:W0:Y:S02]  /*1ad10*/  @!P0 SYNCS.PHASECHK.TRANS64 P0, [R74+URZ+0x132b0], R75 ;  /* 0x0132b04b4a0085a7 */ /* 0x000e24000800007f */
[----:B0-----:R-:W-:Y:S05]  /*1ad20*/  @!P0 BRA `(.L_x_12658) ;  /* 0xfffffffc00f08947 */ /* 0x001fea000383ffff */
[----:B------:R-:W-:Y:S05]  /*1ad30*/  BRA `(.L_x_12864) ;  /* 0xfffffe9c00a07947 */ /* 0x000fea000383ffff */
.L_x_12676:
[----:B------:R-:W-:Y:S01]  /*1ad40*/  BSSY B1, `(.L_x_12865) ;  /* 0x0000007000017945 */ /* 0x000fe20003800000 */
[----:B------:R-:W-:Y:S02]  /*1ad50*/  IMAD.MOV.U32 R12, RZ, RZ, RZ ;  /* 0x000000ffff0c7224 */ /* 0x000fe400078e00ff */
[----:B------:R-:W-:Y:S02]  /*1ad60*/  IMAD.MOV.U32 R11, RZ, RZ, 0x1e1f ;  /* 0x00001e1fff0b7424 */ /* 0x000fe400078e00ff */
[----:B------:R-:W-:-:S07]  /*1ad70*/  IMAD.MOV.U32 R15, RZ, RZ, -0x1 ;  /* 0xffffffffff0f7424 */ /* 0x000fce00078e00ff */
[----:B------:R-:W-:Y:S05]  /*1ad80*/  WARPSYNC.COLLECTIVE R15, `(.L_x_12866) ;  /* 0x000000000f087348 */ /* 0x000fea0003c00000 */
[----:B------:R0:W1:Y:S02]  /*1ad90*/  SHFL.IDX P6, R14, R13, R12, R11 ;  /* 0x0000000c0d0e7389 */ /* 0x00006400000c000b */
[----:B01----:R-:W-:Y:S01]  /*1ada0*/  ENDCOLLECTIVE ;  /* 0x000000000000791b */ /* 0x003fe20003800000 */
.L_x_12866:
[----:B------:R-:W-:Y:S05]  /*1adb0*/  BSYNC B1 ;  /* 0x0000000000017941 */ /* 0x000fea0003800000 */
.L_x_12865:
[----:B------:R-:W-:Y:S01]  /*1adc0*/  IMAD.MOV.U32 R13, RZ, RZ, R3 ;  /* 0x000000ffff0d7224 */ /* 0x000fe200078e0003 */
[----:B------:R-:W-:Y:S01]  /*1add0*/  MOV R15, 0xffffffff ;  /* 0xffffffff000f7802 */ /* 0x000fe20000000f00 */
[----:B------:R-:W-:Y:S02]  /*1ade0*/  IMAD.MOV.U32 R12, RZ, RZ, RZ ;  /* 0x000000ffff0c7224 */ /* 0x000fe400078e00ff */
[----:B------:R-:W-:Y:S02]  /*1adf0*/  IMAD.MOV.U32 R11, RZ, RZ, 0x1e1f ;  /* 0x00001e1fff0b7424 */ /* 0x000fe400078e00ff */
[----:B------:R-:W-:-:S07]  /*1ae00*/  IMAD.MOV.U32 R0, RZ, RZ, R14 ;  /* 0x000000ffff007224 */ /* 0x000fce00078e000e */
[----:B------:R-:W-:Y:S05]  /*1ae10*/  WARPSYNC.COLLECTIVE R15, `(.L_x_12867) ;  /* 0x000000000f087348 */ /* 0x000fea0003c00000 */
[----:B------:R0:W1:Y:S02]  /*1ae20*/  SHFL.IDX P6, R14, R13, R12, R11 ;  /* 0x0000000c0d0e7389 */ /* 0x00006400000c000b */
[----:B01----:R-:W-:Y:S01]  /*1ae30*/  ENDCOLLECTIVE ;  /* 0x000000000000791b */ /* 0x003fe20003800000 */
.L_x_12867:
[----:B------:R-:W-:Y:S02]  /*1ae40*/  IMAD.MOV.U32 R13, RZ, RZ, R4 ;  /* 0x000000ffff0d7224 */ /* 0x000fe400078e0004 */
[----:B------:R-:W-:-:S07]  /*1ae50*/  IMAD.MOV.U32 R3, RZ, RZ, R14 ;  /* 0x000000ffff037224 */ /* 0x000fce00078e000e */
[----:B------:R-:W-:Y:S05]  /*1ae60*/  WARPSYNC.COLLECTIVE R15, `(.L_x_12868) ;  /* 0x000000000f087348 */ /* 0x000fea0003c00000 */
[----:B------:R0:W1:Y:S02]  /*1ae70*/  SHFL.IDX P6, R14, R13, R12, R11 ;  /* 0x0000000c0d0e7389 */ /* 0x00006400000c000b */
[----:B01----:R-:W-:Y:S01]  /*1ae80*/  ENDCOLLECTIVE ;  /* 0x000000000000791b */ /* 0x003fe20003800000 */
.L_x_12868:
[----:B------:R-:W-:Y:S02]  /*1ae90*/  IMAD.MOV.U32 R13, RZ, RZ, R5 ;  /* 0x000000ffff0d7224 */ /* 0x000fe400078e0005 */
[----:B------:R-:W-:-:S07]  /*1aea0*/  IMAD.MOV.U32 R4, RZ, RZ, R14 ;  /* 0x000000ffff047224 */ /* 0x000fce00078e000e */
[----:B------:R-:W-:Y:S05]  /*1aeb0*/  WARPSYNC.COLLECTIVE R15, `(.L_x_12869) ;  /* 0x000000000f087348 */ /* 0x000fea0003c00000 */
[----:B------:R0:W1:Y:S02]  /*1aec0*/  SHFL.IDX P6, R14, R13, R12, R11 ;  /* 0x0000000c0d0e7389 */ /* 0x00006400000c000b */
[----:B01----:R-:W-:Y:S01]  /*1aed0*/  ENDCOLLECTIVE ;  /* 0x000000000000791b */ /* 0x003fe20003800000 */
.L_x_12869:
[----:B------:R-:W-:Y:S05]  /*1aee0*/  BRA `(.L_x_12870) ;  /* 0xfffffeac000c7947 */ /* 0x000fea000383ffff */
.L_x_12680:
[----:B-1----:R1:W2:Y:S02]  /*1aef0*/  SYNCS.PHASECHK.TRANS64.TRYWAIT P0, [R16+URZ+0x13200], R5 ;  /* 0x01320005100075a7 */ /* 0x0022a4000800017f */
[----:B--2---:R-:W-:Y:S05]  /*1af00*/  @!P0 NANOSLEEP.SYNCS 0x989680 ;  /* 0x009896800000895d */ /* 0x004fea0003900000 */
[----:B------:R-:W2:Y:S02]  /*1af10*/  @!P0 SYNCS.PHASECHK.TRANS64 P0, [R16+URZ+0x13200], R5 ;  /* 0x01320005100085a7 */ /* 0x000ea4000800007f */
[----:B--2---:R-:W-:Y:S05]  /*1af20*/  @!P0 BRA `(.L_x_12680) ;  /* 0xfffffffc00f08947 */ /* 0x004fea000383ffff */
[----:B------:R-:W-:Y:S05]  /*1af30*/  BRA `(.L_x_12871) ;  /* 0xfffffeac00ac7947 */ /* 0x000fea000383ffff */
.L_x_12684:
[----:B------:R-:W-:Y:S01]  /*1af40*/  BSSY B1, `(.L_x_12872) ;  /* 0x0000007000017945 */ /* 0x000fe20003800000 */
[----:B------:R-:W-:Y:S02]  /*1af50*/  IMAD.MOV.U32 R12, RZ, RZ, RZ ;  /* 0x000000ffff0c7224 */ /* 0x000fe400078e00ff */
[----:B------:R-:W-:Y:S02]  /*1af60*/  IMAD.MOV.U32 R11, RZ, RZ, 0x1e1f ;  /* 0x00001e1fff0b7424 */ /* 0x000fe400078e00ff */
[----:B------:R-:W-:-:S07]  /*1af70*/  IMAD.MOV.U32 R15, RZ, RZ, -0x1 ;  /* 0xffffffffff0f7424 */ /* 0x000fce00078e00ff */
[----:B------:R-:W-:Y:S05]  /*1af80*/  WARPSYNC.COLLECTIVE R15, `(.L_x_12873) ;  /* 0x000000000f087348 */ /* 0x000fea0003c00000 */
[----:B------:R0:W1:Y:S02]  /*1af90*/  SHFL.IDX P6, R14, R13, R12, R11 ;  /* 0x0000000c0d0e7389 */ /* 0x00006400000c000b */
[----:B01----:R-:W-:Y:S01]  /*1afa0*/  ENDCOLLECTIVE ;  /* 0x000000000000791b */ /* 0x003fe20003800000 */
.L_x_12873:
[----:B------:R-:W-:Y:S05]  /*1afb0*/  BSYNC B1 ;  /* 0x0000000000017941 */ /* 0x000fea0003800000 */
.L_x_12872:
        /* <DEDUP_REMOVED lines=8> */
.L_x_12874:
[----:B------:R-:W-:Y:S02]  /*1b040*/  IMAD.MOV.U32 R13, RZ, RZ, R20 ;  /* 0x000000ffff0d7224 */ /* 0x000fe400078e0014 */
[----:B------:R-:W-:-:S07]  /*1b050*/  IMAD.MOV.U32 R3, RZ, RZ, R14 ;  /* 0x000000ffff037224 */ /* 0x000fce00078e000e */
[----:B------:R-:W-:Y:S05]  /*1b060*/  WARPSYNC.COLLECTIVE R15, `(.L_x_12875) ;  /* 0x000000000f087348 */ /* 0x000fea0003c00000 */
[----:B------:R0:W1:Y:S02]  /*1b070*/  SHFL.IDX P6, R14, R13, R12, R11 ;  /* 0x0000000c0d0e7389 */ /* 0x00006400000c000b */
[----:B01----:R-:W-:Y:S01]  /*1b080*/  ENDCOLLECTIVE ;  /* 0x000000000000791b */ /* 0x003fe20003800000 */
.L_x_12875:
[----:B------:R-:W-:Y:S02]  /*1b090*/  IMAD.MOV.U32 R13, RZ, RZ, R4 ;  /* 0x000000ffff0d7224 */ /* 0x000fe400078e0004 */
[----:B------:R-:W-:-:S07]  /*1b0a0*/  IMAD.MOV.U32 R20, RZ, RZ, R14 ;  /* 0x000000ffff147224 */ /* 0x000fce00078e000e */
[----:B------:R-:W-:Y:S05]  /*1b0b0*/  WARPSYNC.COLLECTIVE R15, `(.L_x_12876) ;  /* 0x000000000f087348 */ /* 0x000fea0003c00000 */
[----:B------:R0:W1:Y:S02]  /*1b0c0*/  SHFL.IDX P6, R14, R13, R12, R11 ;  /* 0x0000000c0d0e7389 */ /* 0x00006400000c000b */
[----:B01----:R-:W-:Y:S01]  /*1b0d0*/  ENDCOLLECTIVE ;  /* 0x000000000000791b */ /* 0x003fe20003800000 */
.L_x_12876:
[----:B------:R-:W-:Y:S05]  /*1b0e0*/  BRA `(.L_x_12877) ;  /* 0xfffffebc00cc7947 */ /* 0x000fea000383ffff */
.L_x_12688:
[----:B-1----:R1:W2:Y:S02]  /*1b0f0*/  SYNCS.PHASECHK.TRANS64.TRYWAIT P1, [R16+URZ+0x13200], R21 ;  /* 0x01320015100075a7 */ /* 0x0022a4000802017f */
[----:B--2---:R-:W-:Y:S05]  /*1b100*/  @!P1 NANOSLEEP.SYNCS 0x989680 ;  /* 0x009896800000995d */ /* 0x004fea0003900000 */
[----:B------:R-:W2:Y:S02]  /*1b110*/  @!P1 SYNCS.PHASECHK.TRANS64 P1, [R16+URZ+0x13200], R21 ;  /* 0x01320015100095a7 */ /* 0x000ea4000802007f */
[----:B--2---:R-:W-:Y:S05]  /*1b120*/  @!P1 BRA `(.L_x_12688) ;  /* 0xfffffffc00f09947 */ /* 0x004fea000383ffff */
[----:B------:R-:W-:Y:S05]  /*1b130*/  BRA `(.L_x_12878) ;  /* 0xfffffec000447947 */ /* 0x000fea000383ffff */
.L_x_12692:
[----:B-1----:R1:W2:Y:S02]  /*1b140*/  SYNCS.PHASECHK.TRANS64.TRYWAIT P0, [R0+URZ+0x13230], R5 ;  /* 0x01323005000075a7 */ /* 0x0022a4000800017f */
[----:B--2---:R-:W-:Y:S05]  /*1b150*/  @!P0 NANOSLEEP.SYNCS 0x989680 ;  /* 0x009896800000895d */ /* 0x004fea0003900000 */
[----:B------:R-:W2:Y:S02]  /*1b160*/  @!P0 SYNCS.PHASECHK.TRANS64 P0, [R0+URZ+0x13230], R5 ;  /* 0x01323005000085a7 */ /* 0x000ea4000800007f */
[----:B--2---:R-:W-:Y:S05]  /*1b170*/  @!P0 BRA `(.L_x_12692) ;  /* 0xfffffffc00f08947 */ /* 0x004fea000383ffff */
[----:B------:R-:W-:Y:S05]  /*1b180*/  BRA `(.L_x_12691) ;  /* 0xfffffed000907947 */ /* 0x000fea000383ffff */
.L_x_12699:
[----:B-1----:R1:W2:Y:S02]  /*1b190*/  SYNCS.PHASECHK.TRANS64.TRYWAIT P2, [R13+URZ+0x13230], R10 ;  /* 0x0132300a0d0075a7 */ /* 0x0022a4000804017f */
[----:B--2---:R-:W-:Y:S05]  /*1b1a0*/  @!P2 NANOSLEEP.SYNCS 0x989680 ;  /* 0x009896800000a95d */ /* 0x004fea0003900000 */
[----:B------:R-:W2:Y:S02]  /*1b1b0*/  @!P2 SYNCS.PHASECHK.TRANS64 P2, [R13+URZ+0x13230], R10 ;  /* 0x0132300a0d00a5a7 */ /* 0x000ea4000804007f */
[----:B--2---:R-:W-:Y:S05]  /*1b1c0*/  @!P2 BRA `(.L_x_12699) ;  /* 0xfffffffc00f0a947 */ /* 0x004fea000383ffff */
[----:B------:R-:W-:Y:S05]  /*1b1d0*/  BRA `(.L_x_12698) ;  /* 0xffffff0800307947 */ /* 0x000fea000383ffff */
.L_x_12704:
[----:B-1----:R1:W2:Y:S02]  /*1b1e0*/  SYNCS.PHASECHK.TRANS64.TRYWAIT P2, [R15+URZ+0x13250], R9 ;  /* 0x013250090f0075a7 */ /* 0x0022a4000804017f */
[----:B--2---:R-:W-:Y:S05]  /*1b1f0*/  @!P2 NANOSLEEP.SYNCS 0x989680 ;  /* 0x009896800000a95d */ /* 0x004fea0003900000 */
[----:B------:R-:W2:Y:S02]  /*1b200*/  @!P2 SYNCS.PHASECHK.TRANS64 P2, [R15+URZ+0x13250], R9 ;  /* 0x013250090f00a5a7 */ /* 0x000ea4000804007f */
[----:B--2---:R-:W-:Y:S05]  /*1b210*/  @!P2 BRA `(.L_x_12704) ;  /* 0xfffffffc00f0a947 */ /* 0x004fea000383ffff */
[----:B------:R-:W-:Y:S05]  /*1b220*/  BRA `(.L_x_12703) ;  /* 0xffffff0c00a07947 */ /* 0x000fea000383ffff */
.L_x_12713:
[----:B-1----:R1:W2:Y:S02]  /*1b230*/  SYNCS.PHASECHK.TRANS64.TRYWAIT P0, [R10+URZ+0x13230], R11 ;  /* 0x0132300b0a0075a7 */ /* 0x0022a4000800017f */
[----:B--2---:R-:W-:Y:S05]  /*1b240*/  @!P0 NANOSLEEP.SYNCS 0x989680 ;  /* 0x009896800000895d */ /* 0x004fea0003900000 */
[----:B------:R-:W2:Y:S02]  /*1b250*/  @!P0 SYNCS.PHASECHK.TRANS64 P0, [R10+URZ+0x13230], R11 ;  /* 0x0132300b0a0085a7 */ /* 0x000ea4000800007f */
[----:B--2---:R-:W-:Y:S05]  /*1b260*/  @!P0 BRA `(.L_x_12713) ;  /* 0xfffffffc00f08947 */ /* 0x004fea000383ffff */
[----:B------:R-:W-:Y:S05]  /*1b270*/  BRA `(.L_x_12712) ;  /* 0xffffff4000b47947 */ /* 0x000fea000383ffff */
.L_x_12718:
[----:B-1----:R1:W2:Y:S02]  /*1b280*/  SYNCS.PHASECHK.TRANS64.TRYWAIT P0, [R13+URZ+0x13250], R9 ;  /* 0x013250090d0075a7 */ /* 0x0022a4000800017f */
[----:B--2---:R-:W-:Y:S05]  /*1b290*/  @!P0 NANOSLEEP.SYNCS 0x989680 ;  /* 0x009896800000895d */ /* 0x004fea0003900000 */
[----:B------:R-:W2:Y:S02]  /*1b2a0*/  @!P0 SYNCS.PHASECHK.TRANS64 P0, [R13+URZ+0x13250], R9 ;  /* 0x013250090d0085a7 */ /* 0x000ea4000800007f */
[----:B--2---:R-:W-:Y:S05]  /*1b2b0*/  @!P0 BRA `(.L_x_12718) ;  /* 0xfffffffc00f08947 */ /* 0x004fea000383ffff */
[----:B------:R-:W-:Y:S05]  /*1b2c0*/  BRA `(.L_x_12717) ;  /* 0xffffff4800247947 */ /* 0x000fea000383ffff */
.L_x_12725:
[----:B---3--:R3:W4:Y:S02]  /*1b2d0*/  SYNCS.PHASECHK.TRANS64.TRYWAIT P0, [R8+URZ+0x13250], R3 ;  /* 0x01325003080075a7 */ /* 0x008724000800017f */
[----:B----4-:R-:W-:Y:S05]  /*1b2e0*/  @!P0 NANOSLEEP.SYNCS 0x989680 ;  /* 0x009896800000895d */ /* 0x010fea0003900000 */
[----:B------:R-:W4:Y:S02]  /*1b2f0*/  @!P0 SYNCS.PHASECHK.TRANS64 P0, [R8+URZ+0x13250], R3 ;  /* 0x01325003080085a7 */ /* 0x000f24000800007f */
[----:B----4-:R-:W-:Y:S05]  /*1b300*/  @!P0 BRA `(.L_x_12725) ;  /* 0xfffffffc00f08947 */ /* 0x010fea000383ffff */
[----:B------:R-:W-:Y:S05]  /*1b310*/  BRA `(.L_x_12724) ;  /* 0xffffff7000187947 */ /* 0x000fea000383ffff */
.L_x_12750:
[----:B------:R-:W2:Y:S01]  /*1b320*/  S2R R6, SR_TID.X ;  /* 0x0000000000067919 */ /* 0x000ea20000002100 */
[----:B------:R-:W-:Y:S01]  /*1b330*/  BSSY B1, `(.L_x_12879) ;  /* 0x000000a000017945 */ /* 0x000fe20003800000 */
[----:B------:R-:W-:Y:S01]  /*1b340*/  IMAD.MOV.U32 R12, RZ, RZ, RZ ;  /* 0x000000ffff0c7224 */ /* 0x000fe200078e00ff */
[----:B------:R-:W-:Y:S01]  /*1b350*/  MOV R15, 0xffffffff ;  /* 0xffffffff000f7802 */ /* 0x000fe20000000f00 */
[----:B-1----:R-:W-:Y:S01]  /*1b360*/  IMAD.MOV.U32 R11, RZ, RZ, 0x1f ;  /* 0x0000001fff0b7424 */ /* 0x002fe200078e00ff */
[----:B--2---:R-:W-:-:S04]  /*1b370*/  SHF.R.U32.HI R6, RZ, 0x5, R6 ;  /* 0x00000005ff067819 */ /* 0x004fc80000011606 */
[----:B------:R-:W-:-:S05]  /*1b380*/  LOP3.LUT R6, R6, 0x3, RZ, 0xc0, !PT ;  /* 0x0000000306067812 */ /* 0x000fca00078ec0ff */
[----:B------:R-:W-:-:S07]  /*1b390*/  IMAD.MOV.U32 R13, RZ, RZ, R6 ;  /* 0x000000ffff0d7224 */ /* 0x000fce00078e0006 */
[----:B0-----:R-:W-:Y:S05]  /*1b3a0*/  WARPSYNC.COLLECTIVE R15, `(.L_x_12880) ;  /* 0x000000000f087348 */ /* 0x001fea0003c00000 */
[----:B0-----:R0:W1:Y:S02]  /*1b3b0*/  SHFL.IDX P6, R14, R13, R12, R11 ;  /* 0x0000000c0d0e7389 */ /* 0x00106400000c000b */
[----:B01----:R-:W-:Y:S01]  /*1b3c0*/  ENDCOLLECTIVE ;  /* 0x000000000000791b */ /* 0x003fe20003800000 */
.L_x_12880:
[----:B------:R-:W-:Y:S05]  /*1b3d0*/  BSYNC B1 ;  /* 0x0000000000017941 */ /* 0x000fea0003800000 */
.L_x_12879:
[----:B------:R-:W-:Y:S05]  /*1b3e0*/  BRA `(.L_x_12881) ;  /* 0xffffffac00247947 */ /* 0x000fea000383ffff */
.L_x_12752:
[----:B------:R-:W-:Y:S01]  /*1b3f0*/  BSSY B1, `(.L_x_12882) ;  /* 0x0000006000017945 */ /* 0x000fe20003800000 */
[----:B------:R-:W-:-:S07]  /*1b400*/  IMAD.MOV.U32 R15, RZ, RZ, -0x1 ;  /* 0xffffffffff0f7424 */ /* 0x000fce00078e00ff */
[----:B01----:R-:W-:Y:S05]  /*1b410*/  WARPSYNC.COLLECTIVE R15, `(.L_x_12883) ;  /* 0x000000000f0c7348 */ /* 0x003fea0003c00000 */
[----:B------:R-:W-:Y:S02]  /*1b420*/  ELECT P6, UR62, PT ;  /* 0x00000000003e782f */ /* 0x000fe400038c0000 */
[----:B------:R-:W-:Y:S01]  /*1b430*/  MOV R14, UR62 ;  /* 0x0000003e000e7c02 */ /* 0x000fe20008000f00 */
[----:B01----:R-:W-:Y:S10]  /*1b440*/  ENDCOLLECTIVE ;  /* 0x000000000000791b */ /* 0x003ff40003800000 */
.L_x_12883:
[----:B------:R-:W-:Y:S05]  /*1b450*/  BSYNC B1 ;  /* 0x0000000000017941 */ /* 0x000fea0003800000 */
.L_x_12882:
[----:B------:R-:W-:Y:S05]  /*1b460*/  BRA `(.L_x_12751) ;  /* 0xffffffac001c7947 */ /* 0x000fea000383ffff */
.L_x_12754:
[----:B0-----:R0:W2:Y:S02]  /*1b470*/  SYNCS.PHASECHK.TRANS64.TRYWAIT P0, [R22+URZ+0x13220], R5 ;  /* 0x01322005160075a7 */ /* 0x0010a4000800017f */
[----:B--2---:R-:W-:Y:S05]  /*1b480*/  @!P0 NANOSLEEP.SYNCS 0x989680 ;  /* 0x009896800000895d */ /* 0x004fea0003900000 */
[----:B------:R-:W2:Y:S02]  /*1b490*/  @!P0 SYNCS.PHASECHK.TRANS64 P0, [R22+URZ+0x13220], R5 ;  /* 0x01322005160085a7 */ /* 0x000ea4000800007f */
[----:B--2---:R-:W-:Y:S05]  /*1b4a0*/  @!P0 BRA `(.L_x_12754) ;  /* 0xfffffffc00f08947 */ /* 0x004fea000383ffff */
[----:B------:R-:W-:Y:S05]  /*1b4b0*/  BRA `(.L_x_12884) ;  /* 0xffffffac002c7947 */ /* 0x000fea000383ffff */
.L_x_12758:
[----:B0-----:R0:W2:Y:S02]  /*1b4c0*/  SYNCS.PHASECHK.TRANS64.TRYWAIT P0, [R6+URZ+0x132a0], R5 ;  /* 0x0132a005060075a7 */ /* 0x0010a4000800017f */
[----:B--2---:R-:W-:Y:S05]  /*1b4d0*/  @!P0 NANOSLEEP.SYNCS 0x989680 ;  /* 0x009896800000895d */ /* 0x004fea0003900000 */
[----:B------:R-:W2:Y:S02]  /*1b4e0*/  @!P0 SYNCS.PHASECHK.TRANS64 P0, [R6+URZ+0x132a0], R5 ;  /* 0x0132a005060085a7 */ /* 0x000ea4000800007f */
[----:B--2---:R-:W-:Y:S05]  /*1b4f0*/  @!P0 BRA `(.L_x_12758) ;  /* 0xfffffffc00f08947 */ /* 0x004fea000383ffff */
[----:B------:R-:W-:Y:S05]  /*1b500*/  BRA `(.L_x_12885) ;  /* 0xffffffac00487947 */ /* 0x000fea000383ffff */
.L_x_12763:
[----:B-1----:R1:W2:Y:S02]  /*1b510*/  SYNCS.PHASECHK.TRANS64.TRYWAIT P0, [R6+URZ+0x132c0], R5 ;  /* 0x0132c005060075a7 */ /* 0x0022a4000800017f */
[----:B--2---:R-:W-:Y:S05]  /*1b520*/  @!P0 NANOSLEEP.SYNCS 0x989680 ;  /* 0x009896800000895d */ /* 0x004fea0003900000 */
[----:B------:R-:W2:Y:S02]  /*1b530*/  @!P0 SYNCS.PHASECHK.TRANS64 P0, [R6+URZ+0x132c0], R5 ;  /* 0x0132c005060085a7 */ /* 0x000ea4000800007f */
[----:B--2---:R-:W-:Y:S05]  /*1b540*/  @!P0 BRA `(.L_x_12763) ;  /* 0xfffffffc00f08947 */ /* 0x004fea000383ffff */
[----:B------:R-:W-:Y:S05]  /*1b550*/  BRA `(.L_x_12886) ;  /* 0xffffffac00c47947 */ /* 0x000fea000383ffff */
.L_x_12770:
[----:B0-----:R0:W3:Y:S02]  /*1b560*/  SYNCS.PHASECHK.TRANS64.TRYWAIT P1, [R5+URZ+0x132a0], R6 ;  /* 0x0132a006050075a7 */ /* 0x0010e4000802017f */
[----:B---3--:R-:W-:Y:S05]  /*1b570*/  @!P1 NANOSLEEP.SYNCS 0x989680 ;  /* 0x009896800000995d */ /* 0x008fea0003900000 */
[----:B------:R-:W3:Y:S02]  /*1b580*/  @!P1 SYNCS.PHASECHK.TRANS64 P1, [R5+URZ+0x132a0], R6 ;  /* 0x0132a006050095a7 */ /* 0x000ee4000802007f */
[----:B---3--:R-:W-:Y:S05]  /*1b590*/  @!P1 BRA `(.L_x_12770) ;  /* 0xfffffffc00f09947 */ /* 0x008fea000383ffff */
[----:B------:R-:W-:Y:S05]  /*1b5a0*/  BRA `(.L_x_12887) ;  /* 0xffffffb0008c7947 */ /* 0x000fea000383ffff */
.L_x_12775:
[----:B-1----:R1:W2:Y:S02]  /*1b5b0*/  SYNCS.PHASECHK.TRANS64.TRYWAIT P1, [R5+URZ+0x132c0], R6 ;  /* 0x0132c006050075a7 */ /* 0x0022a4000802017f */
[----:B--2---:R-:W-:Y:S05]  /*1b5c0*/  @!P1 NANOSLEEP.SYNCS 0x989680 ;  /* 0x009896800000995d */ /* 0x004fea0003900000 */
[----:B------:R-:W2:Y:S02]  /*1b5d0*/  @!P1 SYNCS.PHASECHK.TRANS64 P1, [R5+URZ+0x132c0], R6 ;  /* 0x0132c006050095a7 */ /* 0x000ea4000802007f */
[----:B--2---:R-:W-:Y:S05]  /*1b5e0*/  @!P1 BRA `(.L_x_12775) ;  /* 0xfffffffc00f09947 */ /* 0x004fea000383ffff */
[----:B------:R-:W-:Y:S05]  /*1b5f0*/  BRA `(.L_x_12888) ;  /* 0xffffffb400047947 */ /* 0x000fea000383ffff */
.L_x_12790:
        /* <DEDUP_REMOVED lines=11> */
.L_x_12890:
[----:B------:R-:W-:Y:S05]  /*1b6b0*/  BSYNC B0 ;  /* 0x0000000000007941 */ /* 0x000fea0003800000 */
.L_x_12889:
[----:B------:R-:W-:Y:S05]  /*1b6c0*/  BRA `(.L_x_12891) ;  /* 0xffffffbc00c07947 */ /* 0x000fea000383ffff */
.L_x_12792:
[----:B------:R-:W-:Y:S01]  /*1b6d0*/  BSSY B0, `(.L_x_12892) ;  /* 0x0000006000007945 */ /* 0x000fe20003800000 */
[----:B------:R-:W-:-:S07]  /*1b6e0*/  IMAD.MOV.U32 R15, RZ, RZ, -0x1 ;  /* 0xffffffffff0f7424 */ /* 0x000fce00078e00ff */
[----:B0123--:R-:W-:Y:S05]  /*1b6f0*/  WARPSYNC.COLLECTIVE R15, `(.L_x_12893) ;  /* 0x000000000f0c7348 */ /* 0x00ffea0003c00000 */
[----:B------:R-:W-:Y:S02]  /*1b700*/  ELECT P6, UR62, PT ;  /* 0x00000000003e782f */ /* 0x000fe400038c0000 */
[----:B------:R-:W-:Y:S01]  /*1b710*/  MOV R14, UR62 ;  /* 0x0000003e000e7c02 */ /* 0x000fe20008000f00 */
[----:B0123--:R-:W-:Y:S10]  /*1b720*/  ENDCOLLECTIVE ;  /* 0x000000000000791b */ /* 0x00fff40003800000 */
.L_x_12893:
[----:B------:R-:W-:Y:S05]  /*1b730*/  BSYNC B0 ;  /* 0x0000000000007941 */ /* 0x000fea0003800000 */
.L_x_12892:
[----:B------:R-:W-:Y:S05]  /*1b740*/  BRA `(.L_x_12894) ;  /* 0xffffffbc00c87947 */ /* 0x000fea000383ffff */
.L_x_12794:
[----:B0-----:R0:W4:Y:S02]  /*1b750*/  SYNCS.PHASECHK.TRANS64.TRYWAIT P0, [R4+URZ+0x13280], R3 ;  /* 0x01328003040075a7 */ /* 0x001124000800017f */
[----:B----4-:R-:W-:Y:S05]  /*1b760*/  @!P0 NANOSLEEP.SYNCS 0x989680 ;  /* 0x009896800000895d */ /* 0x010fea0003900000 */
[----:B------:R-:W4:Y:S02]  /*1b770*/  @!P0 SYNCS.PHASECHK.TRANS64 P0, [R4+URZ+0x13280], R3 ;  /* 0x01328003040085a7 */ /* 0x000f24000800007f */
[----:B----4-:R-:W-:Y:S05]  /*1b780*/  @!P0 BRA `(.L_x_12794) ;  /* 0xfffffffc00f08947 */ /* 0x010fea000383ffff */
[----:B------:R-:W-:Y:S05]  /*1b790*/  BRA `(.L_x_12895) ;  /* 0xffffffc0002c7947 */ /* 0x000fea000383ffff */
.L_x_12796:
[----:B0-----:R0:W4:Y:S02]  /*1b7a0*/  SYNCS.PHASECHK.TRANS64.TRYWAIT P0, [R4+URZ+0x13240], R3 ;  /* 0x01324003040075a7 */ /* 0x001124000800017f */
[----:B----4-:R-:W-:Y:S05]  /*1b7b0*/  @!P0 NANOSLEEP.SYNCS 0x989680 ;  /* 0x009896800000895d */ /* 0x010fea0003900000 */
[----:B------:R-:W4:Y:S02]  /*1b7c0*/  @!P0 SYNCS.PHASECHK.TRANS64 P0, [R4+URZ+0x13240], R3 ;  /* 0x01324003040085a7 */ /* 0x000f24000800007f */
[----:B----4-:R-:W-:Y:S05]  /*1b7d0*/  @!P0 BRA `(.L_x_12796) ;  /* 0xfffffffc00f08947 */ /* 0x010fea000383ffff */
[----:B------:R-:W-:Y:S05]  /*1b7e0*/  BRA `(.L_x_12896) ;  /* 0xffffffc000807947 */ /* 0x000fea000383ffff */
.L_x_12800:
[----:B------:R-:W2:Y:S01]  /*1b7f0*/  LDL.LU R11, [R1+0x24] ;  /* 0x00002400010b7983 */ /* 0x000ea20000300800 */
[----:B------:R-:W-:Y:S01]  /*1b800*/  IMAD.MOV.U32 R13, RZ, RZ, R4 ;  /* 0x000000ffff0d7224 */ /* 0x000fe200078e0004 */
[----:B------:R-:W-:Y:S01]  /*1b810*/  MOV R15, 0xffffffff ;  /* 0xffffffff000f7802 */ /* 0x000fe20000000f00 */
[----:B------:R-:W-:Y:S02]  /*1b820*/  IMAD.MOV.U32 R12, RZ, RZ, RZ ;  /* 0x000000ffff0c7224 */ /* 0x000fe400078e00ff */
        /* <DEDUP_REMOVED lines=8> */
.L_x_12897:
[----:B------:R-:W-:Y:S02]  /*1b8b0*/  IMAD.MOV.U32 R13, RZ, RZ, R0 ;  /* 0x000000ffff0d7224 */ /* 0x000fe400078e0000 */
[----:B------:R-:W-:-:S07]  /*1b8c0*/  IMAD.MOV.U32 R7, RZ, RZ, R14 ;  /* 0x000000ffff077224 */ /* 0x000fce00078e000e */
[----:B------:R-:W-:Y:S05]  /*1b8d0*/  WARPSYNC.COLLECTIVE R15, `(.L_x_12898) ;  /* 0x000000000f087348 */ /* 0x000fea0003c00000 */
[----:B------:R0:W1:Y:S02]  /*1b8e0*/  SHFL.IDX P6, R14, R13, R12, R11 ;  /* 0x0000000c0d0e7389 */ /* 0x00006400000c000b */
[----:B01----:R-:W-:Y:S01]  /*1b8f0*/  ENDCOLLECTIVE ;  /* 0x000000000000791b */ /* 0x003fe20003800000 */
.L_x_12898:
[----:B------:R-:W-:Y:S02]  /*1b900*/  IMAD.MOV.U32 R13, RZ, RZ, R4 ;  /* 0x000000ffff0d7224 */ /* 0x000fe400078e0004 */
[----:B------:R-:W-:Y:S02]  /*1b910*/  IMAD.MOV.U32 R12, RZ, RZ, 0x1 ;  /* 0x00000001ff0c7424 */ /* 0x000fe400078e00ff */
[----:B------:R-:W-:-:S07]  /*1b920*/  IMAD.MOV.U32 R6, RZ, RZ, R14 ;  /* 0x000000ffff067224 */ /* 0x000fce00078e000e */
[----:B------:R-:W-:Y:S05]  /*1b930*/  WARPSYNC.COLLECTIVE R15, `(.L_x_12899) ;  /* 0x000000000f087348 */ /* 0x000fea0003c00000 */
[----:B------:R0:W1:Y:S02]  /*1b940*/  SHFL.IDX P6, R14, R13, R12, R11 ;  /* 0x0000000c0d0e7389 */ /* 0x00006400000c000b */
[----:B01----:R-:W-:Y:S01]  /*1b950*/  ENDCOLLECTIVE ;  /* 0x000000000000791b */ /* 0x003fe20003800000 */
.L_x_12899:
        /* <DEDUP_REMOVED lines=12> */
.L_x_12900:
[----:B------:R-:W-:Y:S02]  /*1ba20*/  IMAD.MOV.U32 R13, RZ, RZ, R4 ;  /* 0x000000ffff0d7224 */ /* 0x000fe400078e0004 */
[----:B------:R-:W-:Y:S01]  /*1ba30*/  IMAD.MOV.U32 R12, RZ, RZ, 0x2 ;  /* 0x00000002ff0c7424 */ /* 0x000fe200078e00ff */
[----:B------:R-:W-:-:S07]  /*1ba40*/  MOV R7, R14 ;  /* 0x0000000e00077202 */ /* 0x000fce0000000f00 */
[----:B------:R-:W-:Y:S05]  /*1ba50*/  WARPSYNC.COLLECTIVE R15, `(.L_x_12901) ;  /* 0x000000000f087348 */ /* 0x000fea0003c00000 */
[----:B------:R0:W1:Y:S02]  /*1ba60*/  SHFL.IDX P6, R14, R13, R12, R11 ;  /* 0x0000000c0d0e7389 */ /* 0x00006400000c000b */
[----:B01----:R-:W-:Y:S01]  /*1ba70*/  ENDCOLLECTIVE ;  /* 0x000000000000791b */ /* 0x003fe20003800000 */
.L_x_12901:
        /* <DEDUP_REMOVED lines=10> */
[----:B0-----:R-:W-:-:S05]  /*1bb20*/  VIADD R6, R17, 0x40 ;  /* 0x0000004011067836 */ /* 0x001fca0000000000 */
[----:B------:R-:W-:Y:S01]  /*1bb30*/  ISETP.GE.AND P1, PT, R6, R5, PT ;  /* 0x000000050600720c */ /* 0x000fe20003f26270 */
[----:B------:R-:W-:-:S12]  /*1bb40*/  IMAD.MOV.U32 R6, RZ, RZ, R14 ;  /* 0x000000ffff067224 */ /* 0x000fd800078e000e */
[----:B------:R-:W-:Y:S05]  /*1bb50*/  WARPSYNC.COLLECTIVE R15, `(.L_x_12902) ;  /* 0x000000000f087348 */ /* 0x000fea0003c00000 */
[----:B------:R0:W1:Y:S02]  /*1bb60*/  SHFL.IDX P6, R14, R13, R12, R11 ;  /* 0x0000000c0d0e7389 */ /* 0x00006400000c000b */
[----:B01----:R-:W-:Y:S01]  /*1bb70*/  ENDCOLLECTIVE ;  /* 0x000000000000791b */ /* 0x003fe20003800000 */
.L_x_12902:
[----:B------:R-:W-:Y:S01]  /*1bb80*/  IMAD.MOV.U32 R13, RZ, RZ, R4 ;  /* 0x000000ffff0d7224 */ /* 0x000fe200078e0004 */
[----:B------:R-:W-:Y:S01]  /*1bb90*/  MOV R12, 0x3 ;  /* 0x00000003000c7802 */ /* 0x000fe20000000f00 */
[----:B------:R-:W-:-:S07]  /*1bba0*/  IMAD.MOV.U32 R7, RZ, RZ, R14 ;  /* 0x000000ffff077224 */ /* 0x000fce00078e000e */
[----:B------:R-:W-:Y:S05]  /*1bbb0*/  WARPSYNC.COLLECTIVE R15, `(.L_x_12903) ;  /* 0x000000000f087348 */ /* 0x000fea0003c00000 */
[----:B------:R0:W1:Y:S02]  /*1bbc0*/  SHFL.IDX P6, R14, R13, R12, R11 ;  /* 0x0000000c0d0e7389 */ /* 0x00006400000c000b */
[----:B01----:R-:W-:Y:S01]  /*1bbd0*/  ENDCOLLECTIVE ;  /* 0x000000000000791b */ /* 0x003fe20003800000 */
.L_x_12903:
        /* <DEDUP_REMOVED lines=11> */
.L_x_12904:
        /* <DEDUP_REMOVED lines=11> */
.L_x_12905:
[----:B------:R-:W-:-:S05]  /*1bd40*/  @!P1 IADD3 R6, P3, R20, R6, RZ ;  /* 0x0000000614069210 */ /* 0x000fca0007f7e0ff */
[----:B------:R-:W-:-:S04]  /*1bd50*/  @!P1 IMAD.X R4, RZ, RZ, R4, P3 ;  /* 0x000000ffff049224 */ /* 0x000fc800018e0604 */
[----:B------:R-:W-:Y:S01]  /*1bd60*/  @!P1 IMAD.MOV.U32 R7, RZ, RZ, R4 ;  /* 0x000000ffff079224 */ /* 0x000fe200078e0004 */
[----:B------:R-:W-:Y:S01]  /*1bd70*/  MOV R13, R2 ;  /* 0x00000002000d7202 */ /* 0x000fe20000000f00 */
[----:B------:R-:W-:-:S03]  /*1bd80*/  VIADD R4, R17, 0x80 ;  /* 0x0000008011047836 */ /* 0x000fc60000000000 */
        /* <DEDUP_REMOVED lines=9> */
.L_x_12906:
[----:B------:R-:W-:Y:S02]  /*1be20*/  IMAD.MOV.U32 R13, RZ, RZ, R3 ;  /* 0x000000ffff0d7224 */ /* 0x000fe400078e0003 */
[----:B------:R-:W-:Y:S02]  /*1be30*/  IMAD.MOV.U32 R12, RZ, RZ, 0x1 ;  /* 0x00000001ff0c7424 */ /* 0x000fe400078e00ff */
[----:B------:R-:W-:-:S07]  /*1be40*/  IMAD.MOV.U32 R0, RZ, RZ, R14 ;  /* 0x000000ffff007224 */ /* 0x000fce00078e000e */
[----:B------:R-:W-:Y:S05]  /*1be50*/  WARPSYNC.COLLECTIVE R15, `(.L_x_12907) ;  /* 0x000000000f087348 */ /* 0x000fea0003c00000 */
[----:B------:R0:W1:Y:S02]  /*1be60*/  SHFL.IDX P6, R14, R13, R12, R11 ;  /* 0x0000000c0d0e7389 */ /* 0x00006400000c000b */
[----:B01----:R-:W-:Y:S01]  /*1be70*/  ENDCOLLECTIVE ;  /* 0x000000000000791b */ /* 0x003fe20003800000 */
.L_x_12907:
        /* <DEDUP_REMOVED lines=13> */
.L_x_12908:
[----:B------:R-:W-:Y:S01]  /*1bf50*/  MOV R2, R14 ;  /* 0x0000000e00027202 */ /* 0x000fe20000000f00 */
[----:B------:R-:W-:Y:S06]  /*1bf60*/  BRA `(.L_x_12909) ;  /* 0xffffffc400a07947 */ /* 0x000fec000383ffff */
.L_x_12803:
[----:B-1----:R1:W2:Y:S02]  /*1bf70*/  SYNCS.PHASECHK.TRANS64.TRYWAIT P0, [R22+URZ+0x13220], R3 ;  /* 0x01322003160075a7 */ /* 0x0022a4000800017f */
[----:B--2---:R-:W-:Y:S05]  /*1bf80*/  @!P0 NANOSLEEP.SYNCS 0x989680 ;  /* 0x009896800000895d */ /* 0x004fea0003900000 */
[----:B------:R-:W2:Y:S02]  /*1bf90*/  @!P0 SYNCS.PHASECHK.TRANS64 P0, [R22+URZ+0x13220], R3 ;  /* 0x01322003160085a7 */ /* 0x000ea4000800007f */
[----:B--2---:R-:W-:Y:S05]  /*1bfa0*/  @!P0 BRA `(.L_x_12803) ;  /* 0xfffffffc00f08947 */ /* 0x004fea000383ffff */
[----:B------:R-:W-:Y:S05]  /*1bfb0*/  BRA `(.L_x_12910) ;  /* 0xffffffc400fc7947 */ /* 0x000fea000383ffff */
.L_x_12809:
[----:B0-----:R0:W1:Y:S02]  /*1bfc0*/  SYNCS.PHASECHK.TRANS64.TRYWAIT P0, [R6+URZ+0x13280], R5 ;  /* 0x01328005060075a7 */ /* 0x001064000800017f */
[----:B-1----:R-:W-:Y:S05]  /*1bfd0*/  @!P0 NANOSLEEP.SYNCS 0x989680 ;  /* 0x009896800000895d */ /* 0x002fea0003900000 */
[----:B------:R-:W1:Y:S02]  /*1bfe0*/  @!P0 SYNCS.PHASECHK.TRANS64 P0, [R6+URZ+0x13280], R5 ;  /* 0x01328005060085a7 */ /* 0x000e64000800007f */
[----:B-1----:R-:W-:Y:S05]  /*1bff0*/  @!P0 BRA `(.L_x_12809) ;  /* 0xfffffffc00f08947 */ /* 0x002fea000383ffff */
[----:B------:R-:W-:Y:S05]  /*1c000*/  BRA `(.L_x_12911) ;  /* 0xffffffc800ac7947 */ /* 0x000fea000383ffff */
.L_x_12814:
[----:B-1----:R1:W2:Y:S02]  /*1c010*/  SYNCS.PHASECHK.TRANS64.TRYWAIT P0, [R6+URZ+0x13240], R5 ;  /* 0x01324005060075a7 */ /* 0x0022a4000800017f */
[----:B--2---:R-:W-:Y:S05]  /*1c020*/  @!P0 NANOSLEEP.SYNCS 0x989680 ;  /* 0x009896800000895d */ /* 0x004fea0003900000 */
[----:B------:R-:W2:Y:S02]  /*1c030*/  @!P0 SYNCS.PHASECHK.TRANS64 P0, [R6+URZ+0x13240], R5 ;  /* 0x01324005060085a7 */ /* 0x000ea4000800007f */
[----:B--2---:R-:W-:Y:S05]  /*1c040*/  @!P0 BRA `(.L_x_12814) ;  /* 0xfffffffc00f08947 */ /* 0x004fea000383ffff */
[----:B------:R-:W-:Y:S05]  /*1c050*/  BRA `(.L_x_12912) ;  /* 0xffffffcc00287947 */ /* 0x000fea000383ffff */
.L_x_12820:
[----:B-1----:R1:W2:Y:S02]  /*1c060*/  SYNCS.PHASECHK.TRANS64.TRYWAIT P0, [R3+URZ+0x13270], R4 ;  /* 0x01327004030075a7 */ /* 0x0022a4000800017f */
[----:B--2---:R-:W-:Y:S05]  /*1c070*/  @!P0 NANOSLEEP.SYNCS 0x989680 ;  /* 0x009896800000895d */ /* 0x004fea0003900000 */
[----:B------:R-:W2:Y:S02]  /*1c080*/  @!P0 SYNCS.PHASECHK.TRANS64 P0, [R3+URZ+0x13270], R4 ;  /* 0x01327004030085a7 */ /* 0x000ea4000800007f */
[----:B--2---:R-:W-:Y:S05]  /*1c090*/  @!P0 BRA `(.L_x_12820) ;  /* 0xfffffffc00f08947 */ /* 0x004fea000383ffff */
[----:B------:R-:W-:Y:S05]  /*1c0a0*/  BRA `(.L_x_12913) ;  /* 0xffffffcc00c47947 */ /* 0x000fea000383ffff */
.L_x_12822:
[----:B-1----:R1:W2:Y:S02]  /*1c0b0*/  SYNCS.PHASECHK.TRANS64.TRYWAIT P0, [R3+URZ+0x13260], R4 ;  /* 0x01326004030075a7 */ /* 0x0022a4000800017f */
[----:B--2---:R-:W-:Y:S05]  /*1c0c0*/  @!P0 NANOSLEEP.SYNCS 0x989680 ;  /* 0x009896800000895d */ /* 0x004fea0003900000 */
[----:B------:R-:W2:Y:S02]  /*1c0d0*/  @!P0 SYNCS.PHASECHK.TRANS64 P0, [R3+URZ+0x13260], R4 ;  /* 0x01326004030085a7 */ /* 0x000ea4000800007f */
[----:B--2---:R-:W-:Y:S05]  /*1c0e0*/  @!P0 BRA `(.L_x_12822) ;  /* 0xfffffffc00f08947 */ /* 0x004fea000383ffff */
[----:B------:R-:W-:Y:S05]  /*1c0f0*/  BRA `(.L_x_12914) ;  /* 0xffffffcc00cc7947 */ /* 0x000fea000383ffff */
.L_x_12829:
[----:B-1----:R1:W2:Y:S02]  /*1c100*/  SYNCS.PHASECHK.TRANS64.TRYWAIT P1, [R0+URZ+0x13270], R3 ;  /* 0x01327003000075a7 */ /* 0x0022a4000802017f */
[----:B--2---:R-:W-:Y:S05]  /*1c110*/  @!P1 NANOSLEEP.SYNCS 0x989680 ;  /* 0x009896800000995d */ /* 0x004fea0003900000 */
[----:B------:R-:W2:Y:S02]  /*1c120*/  @!P1 SYNCS.PHASECHK.TRANS64 P1, [R0+URZ+0x13270], R3 ;  /* 0x01327003000095a7 */ /* 0x000ea4000802007f */
[----:B--2---:R-:W-:Y:S05]  /*1c130*/  @!P1 BRA `(.L_x_12829) ;  /* 0xfffffffc00f09947 */ /* 0x004fea000383ffff */
[----:B------:R-:W-:Y:S05]  /*1c140*/  BRA `(.L_x_12915) ;  /* 0xffffffd400607947 */ /* 0x000fea000383ffff */
.L_x_12831:
[----:B-1----:R1:W2:Y:S02]  /*1c150*/  SYNCS.PHASECHK.TRANS64.TRYWAIT P1, [R0+URZ+0x13260], R3 ;  /* 0x01326003000075a7 */ /* 0x0022a4000802017f */
[----:B--2---:R-:W-:Y:S05]  /*1c160*/  @!P1 NANOSLEEP.SYNCS 0x989680 ;  /* 0x009896800000995d */ /* 0x004fea0003900000 */
[----:B------:R-:W2:Y:S02]  /*1c170*/  @!P1 SYNCS.PHASECHK.TRANS64 P1, [R0+URZ+0x13260], R3 ;  /* 0x01326003000095a7 */ /* 0x000ea4000802007f */
[----:B--2---:R-:W-:Y:S05]  /*1c180*/  @!P1 BRA `(.L_x_12831) ;  /* 0xfffffffc00f09947 */ /* 0x004fea000383ffff */
[----:B------:R-:W-:Y:S05]  /*1c190*/  BRA `(.L_x_12916) ;  /* 0xffffffd400647947 */ /* 0x000fea000383ffff */
.L_x_12835:
        /* <DEDUP_REMOVED lines=8> */
.L_x_12918:
[----:B------:R-:W-:Y:S05]  /*1c220*/  BSYNC B0 ;  /* 0x0000000000007941 */ /* 0x000fea0003800000 */
.L_x_12917:
        /* <DEDUP_REMOVED lines=9> */
.L_x_12919:
        /* <DEDUP_REMOVED lines=18> */
.L_x_12920:
[----:B------:R-:W-:Y:S01]  /*1c3e0*/  IMAD.MOV.U32 R12, RZ, RZ, 0x2 ;  /* 0x00000002ff0c7424 */ /* 0x000fe200078e00ff */
[----:B------:R-:W-:-:S05]  /*1c3f0*/  SEL R5, R14, RZ, P1 ;  /* 0x000000ff0e057207 */ /* 0x000fca0000800000 */
[----:B------:R-:W-:-:S04]  /*1c400*/  IMAD.IADD R4, R2, 0x1, R5 ;  /* 0x0000000102047824 */ /* 0x000fc800078e0205 */
[----:B------:R-:W-:-:S07]  /*1c410*/  IMAD.MOV.U32 R13, RZ, RZ, R4 ;  /* 0x000000ffff0d7224 */ /* 0x000fce00078e0004 */
[----:B------:R-:W-:Y:S05]  /*1c420*/  WARPSYNC.COLLECTIVE R15, `(.L_x_12921) ;  /* 0x000000000f087348 */ /* 0x000fea0003c00000 */
[----:B------:R0:W1:Y:S02]  /*1c430*/  SHFL.UP P6, R14, R13, R12, R11 ;  /* 0x0400000c0d0e7389 */ /* 0x00006400000c000b */
[----:B01----:R-:W-:Y:S01]  /*1c440*/  ENDCOLLECTIVE ;  /* 0x000000000000791b */ /* 0x003fe20003800000 */
.L_x_12921:
[----:B------:R-:W-:Y:S01]  /*1c450*/  IMAD.MOV.U32 R12, RZ, RZ, 0x4 ;  /* 0x00000004ff0c7424 */ /* 0x000fe200078e00ff */
[----:B------:R-:W-:-:S05]  /*1c460*/  SEL R5, R14, RZ, P2 ;  /* 0x000000ff0e057207 */ /* 0x000fca0001000000 */
[----:B------:R-:W-:-:S05]  /*1c470*/  IMAD.IADD R5, R4, 0x1, R5 ;  /* 0x0000000104057824 */ /* 0x000fca00078e0205 */
[----:B------:R-:W-:-:S07]  /*1c480*/  MOV R13, R5 ;  /* 0x00000005000d7202 */ /* 0x000fce0000000f00 */
[----:B------:R-:W-:Y:S05]  /*1c490*/  WARPSYNC.COLLECTIVE R15, `(.L_x_12922) ;  /* 0x000000000f087348 */ /* 0x000fea0003c00000 */
[----:B------:R0:W1:Y:S02]  /*1c4a0*/  SHFL.UP P6, R14, R13, R12, R11 ;  /* 0x0400000c0d0e7389 */ /* 0x00006400000c000b */
[----:B01----:R-:W-:Y:S01]  /*1c4b0*/  ENDCOLLECTIVE ;  /* 0x000000000000791b */ /* 0x003fe20003800000 */
.L_x_12922:
[----:B------:R-:W-:Y:S01]  /*1c4c0*/  IMAD.MOV.U32 R12, RZ, RZ, 0x8 ;  /* 0x00000008ff0c7424 */ /* 0x000fe200078e00ff */
[----:B------:R-:W-:-:S05]  /*1c4d0*/  SEL R6, R14, RZ, P3 ;  /* 0x000000ff0e067207 */ /* 0x000fca0001800000 */
[----:B------:R-:W-:-:S04]  /*1c4e0*/  IMAD.IADD R6, R5, 0x1, R6 ;  /* 0x0000000105067824 */ /* 0x000fc800078e0206 */
[----:B------:R-:W-:-:S07]  /*1c4f0*/  IMAD.MOV.U32 R13, RZ, RZ, R6 ;  /* 0x000000ffff0d7224 */ /* 0x000fce00078e0006 */
[----:B------:R-:W-:Y:S05]  /*1c500*/  WARPSYNC.COLLECTIVE R15, `(.L_x_12923) ;  /* 0x000000000f087348 */ /* 0x000fea0003c00000 */
[----:B------:R0:W1:Y:S02]  /*1c510*/  SHFL.UP P6, R14, R13, R12, R11 ;  /* 0x0400000c0d0e7389 */ /* 0x00006400000c000b */
[----:B01----:R-:W-:Y:S01]  /*1c520*/  ENDCOLLECTIVE ;  /* 0x000000000000791b */ /* 0x003fe20003800000 */
.L_x_12923:
[----:B------:R-:W-:Y:S01]  /*1c530*/  IMAD.MOV.U32 R12, RZ, RZ, 0x10 ;  /* 0x00000010ff0c7424 */ /* 0x000fe200078e00ff */
[----:B------:R-:W-:-:S05]  /*1c540*/  SEL R3, R14, RZ, P4 ;  /* 0x000000ff0e037207 */ /* 0x000fca0002000000 */
[----:B------:R-:W-:-:S04]  /*1c550*/  IMAD.IADD R4, R6, 0x1, R3 ;  /* 0x0000000106047824 */ /* 0x000fc800078e0203 */
[----:B------:R-:W-:-:S07]  /*1c560*/  IMAD.MOV.U32 R13, RZ, RZ, R4 ;  /* 0x000000ffff0d7224 */ /* 0x000fce00078e0004 */
[----:B------:R-:W-:Y:S05]  /*1c570*/  WARPSYNC.COLLECTIVE R15, `(.L_x_12924) ;  /* 0x000000000f087348 */ /* 0x000fea0003c00000 */
[----:B------:R0:W1:Y:S02]  /*1c580*/  SHFL.UP P6, R14, R13, R12, R11 ;  /* 0x0400000c0d0e7389 */ /* 0x00006400000c000b */
[----:B01----:R-:W-:Y:S01]  /*1c590*/  ENDCOLLECTIVE ;  /* 0x000000000000791b */ /* 0x003fe20003800000 */
.L_x_12924:
        /* <DEDUP_REMOVED lines=8> */
.L_x_12925:
[----:B------:R-:W-:Y:S05]  /*1c620*/  BRA `(.L_x_12926) ;  /* 0xffffffd800287947 */ /* 0x000fea000383ffff */
.L_x_12840:
        /* <DEDUP_REMOVED lines=8> */
.L_x_12928:
[----:B------:R-:W-:Y:S05]  /*1c6b0*/  BSYNC B0 ;  /* 0x0000000000007941 */ /* 0x000fea0003800000 */
.L_x_12927:
        /* <DEDUP_REMOVED lines=8> */
.L_x_12929:
[----:B------:R-:W-:Y:S01]  /*1c740*/  IMAD.MOV.U32 R12, RZ, RZ, 0x4 ;  /* 0x00000004ff0c7424 */ /* 0x000fe200078e00ff */
[----:B------:R-:W-:-:S04]  /*1c750*/  SEL R4, R14, RZ, P2 ;  /* 0x000000ff0e047207 */ /* 0x000fc80001000000 */
[----:B------:R-:W-:-:S05]  /*1c760*/  IADD3 R4, R13, R4, RZ ;  /* 0x000000040d047210 */ /* 0x000fca0007ffe0ff */
[----:B------:R-:W-:-:S07]  /*1c770*/  IMAD.MOV.U32 R13, RZ, RZ, R4 ;  /* 0x000000ffff0d7224 */ /* 0x000fce00078e0004 */
[----:B------:R-:W-:Y:S05]  /*1c780*/  WARPSYNC.COLLECTIVE R15, `(.L_x_12930) ;  /* 0x000000000f087348 */ /* 0x000fea0003c00000 */
[----:B------:R0:W1:Y:S02]  /*1c790*/  SHFL.UP P6, R14, R13, R12, R11 ;  /* 0x0400000c0d0e7389 */ /* 0x00006400000c000b */
[----:B01----:R-:W-:Y:S01]  /*1c7a0*/  ENDCOLLECTIVE ;  /* 0x000000000000791b */ /* 0x003fe20003800000 */
.L_x_12930:
[----:B------:R-:W-:Y:S01]  /*1c7b0*/  IMAD.MOV.U32 R12, RZ, RZ, 0x8 ;  /* 0x00000008ff0c7424 */ /* 0x000fe200078e00ff */
[----:B------:R-:W-:-:S05]  /*1c7c0*/  SEL R5, R14, RZ, P3 ;  /* 0x000000ff0e057207 */ /* 0x000fca0001800000 */
[----:B------:R-:W-:-:S04]  /*1c7d0*/  IMAD.IADD R5, R4, 0x1, R5 ;  /* 0x0000000104057824 */ /* 0x000fc800078e0205 */
[----:B------:R-:W-:-:S07]  /*1c7e0*/  IMAD.MOV.U32 R13, RZ, RZ, R5 ;  /* 0x000000ffff0d7224 */ /* 0x000fce00078e0005 */
[----:B------:R-:W-:Y:S05]  /*1c7f0*/  WARPSYNC.COLLECTIVE R15, `(.L_x_12931) ;  /* 0x000000000f087348 */ /* 0x000fea0003c00000 */
[----:B------:R0:W1:Y:S02]  /*1c800*/  SHFL.UP P6, R14, R13, R12, R11 ;  /* 0x0400000c0d0e7389 */ /* 0x00006400000c000b */
[----:B01----:R-:W-:Y:S01]  /*1c810*/  ENDCOLLECTIVE ;  /* 0x000000000000791b */ /* 0x003fe20003800000 */
.L_x_12931:
[----:B------:R-:W-:Y:S01]  /*1c820*/  IMAD.MOV.U32 R12, RZ, RZ, 0x10 ;  /* 0x00000010ff0c7424 */ /* 0x000fe200078e00ff */
[----:B------:R-:W-:-:S05]  /*1c830*/  SEL R6, R14, RZ, P4 ;  /* 0x000000ff0e067207 */ /* 0x000fca0002000000 */
[----:B------:R-:W-:-:S04]  /*1c840*/  IMAD.IADD R6, R5, 0x1, R6 ;  /* 0x0000000105067824 */ /* 0x000fc800078e0206 */
[----:B------:R-:W-:-:S07]  /*1c850*/  IMAD.MOV.U32 R13, RZ, RZ, R6 ;  /* 0x000000ffff0d7224 */ /* 0x000fce00078e0006 */
[----:B------:R-:W-:Y:S05]  /*1c860*/  WARPSYNC.COLLECTIVE R15, `(.L_x_12932) ;  /* 0x000000000f087348 */ /* 0x000fea0003c00000 */
[----:B------:R0:W1:Y:S02]  /*1c870*/  SHFL.UP P6, R14, R13, R12, R11 ;  /* 0x0400000c0d0e7389 */ /* 0x00006400000c000b */
[----:B01----:R-:W-:Y:S01]  /*1c880*/  ENDCOLLECTIVE ;  /* 0x000000000000791b */ /* 0x003fe20003800000 */
.L_x_12932:
        /* <DEDUP_REMOVED lines=8> */
.L_x_12933:
[----:B------:R-:W-:Y:S05]  /*1c910*/  BRA `(.L_x_12934) ;  /* 0xffffffd800087947 */ /* 0x000fea000383ffff */
.L_x_12842:
[----:B------:R-:W-:Y:S01]  /*1c920*/  BSSY B0, `(.L_x_12935) ;  /* 0x0000006000007945 */ /* 0x000fe20003800000 */
[----:B------:R-:W-:Y:S01]  /*1c930*/  PLOP3.LUT P6, PT, P6, PT, PT, 0x8, 0x0 ;  /* 0x000000000000781c */ /* 0x000fe200037ce170 */
[----:B------:R-:W-:-:S12]  /*1c940*/  IMAD.MOV.U32 R15, RZ, RZ, -0x1 ;  /* 0xffffffffff0f7424 */ /* 0x000fd800078e00ff */
[----:B012---:R-:W-:Y:S05]  /*1c950*/  WARPSYNC.COLLECTIVE R15, `(.L_x_12936) ;  /* 0x000000000f087348 */ /* 0x007fea0003c00000 */
[----:B------:R-:W-:Y:S01]  /*1c960*/  VOTE.ANY R14, PT, P6 ;  /* 0x00000000000e7806 */ /* 0x000fe200030e0100 */
[----:B012---:R-:W-:Y:S06]  /*1c970*/  ENDCOLLECTIVE ;  /* 0x000000000000791b */ /* 0x007fec0003800000 */
.L_x_12936:
[----:B------:R-:W-:Y:S05]  /*1c980*/  BSYNC B0 ;  /* 0x0000000000007941 */ /* 0x000fea0003800000 */
.L_x_12935:
        /* <DEDUP_REMOVED lines=9> */
.L_x_12937:
[----:B------:R-:W-:Y:S01]  /*1ca20*/  IMAD.MOV.U32 R17, RZ, RZ, R14 ;  /* 0x000000ffff117224 */ /* 0x000fe200078e000e */
[----:B------:R-:W-:Y:S06]  /*1ca30*/  BRA `(.L_x_12938) ;  /* 0xffffffd400f87947 */ /* 0x000fec000383ffff */
.L_x_12844:
[----:B------:R-:W-:Y:S01]  /*1ca40*/  BSSY B0, `(.L_x_12939) ;  /* 0x0000007000007945 */ /* 0x000fe20003800000 */
[----:B------:R-:W-:Y:S01]  /*1ca50*/  MOV R13, R3 ;  /* 0x00000003000d7202 */ /* 0x000fe20000000f00 */
[----:B-1----:R-:W-:Y:S02]  /*1ca60*/  IMAD.MOV.U32 R11, RZ, RZ, 0x1f ;  /* 0x0000001fff0b7424 */ /* 0x002fe400078e00ff */
[----:B------:R-:W-:-:S07]  /*1ca70*/  IMAD.MOV.U32 R15, RZ, RZ, -0x1 ;  /* 0xffffffffff0f7424 */ /* 0x000fce00078e00ff */
[----:B0-234-:R-:W-:Y:S05]  /*1ca80*/  WARPSYNC.COLLECTIVE R15, `(.L_x_12940) ;  /* 0x000000000f087348 */ /* 0x01dfea0003c00000 */
[----:B------:R1:W0:Y:S02]  /*1ca90*/  SHFL.IDX P6, R14, R13, R12, R11 ;  /* 0x0000000c0d0e7389 */ /* 0x00022400000c000b */
[----:B01234-:R-:W-:Y:S01]  /*1caa0*/  ENDCOLLECTIVE ;  /* 0x000000000000791b */ /* 0x01ffe20003800000 */
.L_x_12940:
[----:B------:R-:W-:Y:S05]  /*1cab0*/  BSYNC B0 ;  /* 0x0000000000007941 */ /* 0x000fea0003800000 */
.L_x_12939:
[----:B------:R-:W-:Y:S01]  /*1cac0*/  IMAD.MOV.U32 R5, RZ, RZ, R14 ;  /* 0x000000ffff057224 */ /* 0x000fe200078e000e */
[----:B------:R-:W-:Y:S06]  /*1cad0*/  BRA `(.L_x_12843) ;  /* 0xffffffd400ec7947 */ /* 0x000fec000383ffff */
.L_x_12848:
[----:B0-----:R0:W2:Y:S02]  /*1cae0*/  SYNCS.PHASECHK.TRANS64.TRYWAIT P0, [R8+URZ+0x13220], R0 ;  /* 0x01322000080075a7 */ /* 0x0010a4000800017f */
[----:B--2---:R-:W-:Y:S05]  /*1caf0*/  @!P0 NANOSLEEP.SYNCS 0x989680 ;  /* 0x009896800000895d */ /* 0x004fea0003900000 */
[----:B------:R-:W2:Y:S02]  /*1cb00*/  @!P0 SYNCS.PHASECHK.TRANS64 P0, [R8+URZ+0x13220], R0 ;  /* 0x01322000080085a7 */ /* 0x000ea4000800007f */
[----:B--2---:R-:W-:Y:S05]  /*1cb10*/  @!P0 BRA `(.L_x_12848) ;  /* 0xfffffffc00f08947 */ /* 0x004fea000383ffff */
[----:B------:R-:W-:Y:S05]  /*1cb20*/  BRA `(.L_x_12941) ;  /* 0xffffffdc00647947 */ /* 0x000fea000383ffff */
.L_x_12849:
        /* <DEDUP_REMOVED lines=11> */
.L_x_12943:
[----:B------:R-:W-:Y:S05]  /*1cbe0*/  BSYNC B0 ;  /* 0x0000000000007941 */ /* 0x000fea0003800000 */
.L_x_12942:
[----:B------:R-:W-:Y:S05]  /*1cbf0*/  BRA `(.L_x_12944) ;  /* 0xffffffdc004c7947 */ /* 0x000fea000383ffff */
.L_x_12850:
[----:B------:R-:W-:Y:S01]  /*1cc00*/  BSSY B0, `(.L_x_12945) ;  /* 0x0000006000007945 */ /* 0x000fe20003800000 */
[----:B------:R-:W-:-:S07]  /*1cc10*/  IMAD.MOV.U32 R15, RZ, RZ, -0x1 ;  /* 0xffffffffff0f7424 */ /* 0x000fce00078e00ff */
[----:B01-34-:R-:W-:Y:S05]  /*1cc20*/  WARPSYNC.COLLECTIVE R15, `(.L_x_12946) ;  /* 0x000000000f0c7348 */ /* 0x01bfea0003c00000 */
[----:B------:R-:W-:Y:S02]  /*1cc30*/  ELECT P6, UR62, PT ;  /* 0x00000000003e782f */ /* 0x000fe400038c0000 */
[----:B------:R-:W-:Y:S01]  /*1cc40*/  MOV R14, UR62 ;  /* 0x0000003e000e7c02 */ /* 0x000fe20008000f00 */
[----:B01-34-:R-:W-:Y:S10]  /*1cc50*/  ENDCOLLECTIVE ;  /* 0x000000000000791b */ /* 0x01bff40003800000 */
.L_x_12946:
[----:B------:R-:W-:Y:S05]  /*1cc60*/  BSYNC B0 ;  /* 0x0000000000007941 */ /* 0x000fea0003800000 */
.L_x_12945:
[----:B------:R-:W-:Y:S05]  /*1cc70*/  BRA `(.L_x_12947) ;  /* 0xffffffdc00407947 */ /* 0x000fea000383ffff */
.L_x_12852:
[----:B0-----:R0:W2:Y:S02]  /*1cc80*/  SYNCS.PHASECHK.TRANS64.TRYWAIT P1, [R6+URZ], R3 ;  /* 0x00000003060075a7 */ /* 0x0010a4000802017f */
[----:B--2---:R-:W-:Y:S05]  /*1cc90*/  @!P1 NANOSLEEP.SYNCS 0x989680 ;  /* 0x009896800000995d */ /* 0x004fea0003900000 */
[----:B------:R-:W2:Y:S02]  /*1cca0*/  @!P1 SYNCS.PHASECHK.TRANS64 P1, [R6+URZ], R3 ;  /* 0x00000003060095a7 */ /* 0x000ea4000802007f */
[----:B--2---:R-:W-:Y:S05]  /*1ccb0*/  @!P1 BRA `(.L_x_12852) ;  /* 0xfffffffc00f09947 */ /* 0x004fea000383ffff */
[----:B------:R-:W-:Y:S05]  /*1ccc0*/  BRA `(.L_x_12948) ;  /* 0xffffffdc00747947 */ /* 0x000fea000383ffff */
.L_x_12853:
[----:B--2---:R2:W3:Y:S02]  /*1ccd0*/  SYNCS.PHASECHK.TRANS64.TRYWAIT P1, [R7+URZ], R0 ;  /* 0x00000000070075a7 */ /* 0x0044e4000802017f */
[----:B---3--:R-:W-:Y:S05]  /*1cce0*/  @!P1 NANOSLEEP.SYNCS 0x989680 ;  /* 0x009896800000995d */ /* 0x008fea0003900000 */
[----:B------:R-:W3:Y:S02]  /*1ccf0*/  @!P1 SYNCS.PHASECHK.TRANS64 P1, [R7+URZ], R0 ;  /* 0x00000000070095a7 */ /* 0x000ee4000802007f */
[----:B---3--:R-:W-:Y:S05]  /*1cd00*/  @!P1 BRA `(.L_x_12853) ;  /* 0xfffffffc00f09947 */ /* 0x008fea000383ffff */
[----:B------:R-:W-:Y:S05]  /*1cd10*/  BRA `(.L_x_12949) ;  /* 0xffffffdc00687947 */ /* 0x000fea000383ffff */
.L_x_12855:
[----:B---3--:R3:W0:Y:S02]  /*1cd20*/  SYNCS.PHASECHK.TRANS64.TRYWAIT P1, [R2+URZ+0x13260], R3 ;  /* 0x01326003020075a7 */ /* 0x008624000802017f */
[----:B0-----:R-:W-:Y:S05]  /*1cd30*/  @!P1 NANOSLEEP.SYNCS 0x989680 ;  /* 0x009896800000995d */ /* 0x001fea0003900000 */
[----:B------:R-:W0:Y:S02]  /*1cd40*/  @!P1 SYNCS.PHASECHK.TRANS64 P1, [R2+URZ+0x13260], R3 ;  /* 0x01326003020095a7 */ /* 0x000e24000802007f */
[----:B0-----:R-:W-:Y:S05]  /*1cd50*/  @!P1 BRA `(.L_x_12855) ;  /* 0xfffffffc00f09947 */ /* 0x001fea000383ffff */
[----:B------:R-:W-:Y:S05]  /*1cd60*/  BRA `(.L_x_12950) ;  /* 0xffffffdc00687947 */ /* 0x000fea000383ffff */
.L_x_12857:
[----:B------:R0:W0:Y:S02]  /*1cd70*/  SYNCS.PHASECHK.TRANS64.TRYWAIT P1, [R5+URZ+0x13260], R0 ;  /* 0x01326000050075a7 */ /* 0x000024000802017f */
[----:B0-----:R-:W-:Y:S05]  /*1cd80*/  @!P1 NANOSLEEP.SYNCS 0x989680 ;  /* 0x009896800000995d */ /* 0x001fea0003900000 */
[----:B------:R-:W0:Y:S02]  /*1cd90*/  @!P1 SYNCS.PHASECHK.TRANS64 P1, [R5+URZ+0x13260], R0 ;  /* 0x01326000050095a7 */ /* 0x000e24000802007f */
[----:B0-----:R-:W-:Y:S05]  /*1cda0*/  @!P1 BRA `(.L_x_12857) ;  /* 0xfffffffc00f09947 */ /* 0x001fea000383ffff */
[----:B------:R-:W-:Y:S05]  /*1cdb0*/  BRA `(.L_x_12951) ;  /* 0xffffffdc00687947 */ /* 0x000fea000383ffff */
.L_x_12859:
[----:B------:R0:W0:Y:S02]  /*1cdc0*/  SYNCS.PHASECHK.TRANS64.TRYWAIT P0, [R2+URZ+0x13280], R3 ;  /* 0x01328003020075a7 */ /* 0x000024000800017f */
[----:B0-----:R-:W-:Y:S05]  /*1cdd0*/  @!P0 NANOSLEEP.SYNCS 0x989680 ;  /* 0x009896800000895d */ /* 0x001fea0003900000 */
[----:B------:R-:W0:Y:S02]  /*1cde0*/  @!P0 SYNCS.PHASECHK.TRANS64 P0, [R2+URZ+0x13280], R3 ;  /* 0x01328003020085a7 */ /* 0x000e24000800007f */
[----:B0-----:R-:W-:Y:S05]  /*1cdf0*/  @!P0 BRA `(.L_x_12859) ;  /* 0xfffffffc00f08947 */ /* 0x001fea000383ffff */
[----:B------:R-:W-:Y:S05]  /*1ce00*/  BRA `(.L_x_12860) ;  /* 0xffffffdc00647947 */ /* 0x000fea000383ffff */
.L_x_12952:
        /* <DEDUP_REMOVED lines=15> */
.L_x_12998:


//--------------------- .nv.global.init           --------------------------
	.section	.nv.global.init,"aw",@progbits
	.align	4
.nv.global.init:
	.type		_ZZN5flash28permute_output_fp8_VcolmajorIN4cute6TensorINS1_11ArrayEngineIN7cutlass10bfloat16_tELm32EEENS1_6LayoutINS1_5tupleIJNS8_IJNS1_1CILi2EEESA_NS9_ILi8EEEEEENS9_ILi1EEESD_EEENS8_IJNS8_IJSD_SA_NS9_ILi4EEEEEENS9_ILi0EEESH_EEEEEEEEEvRT_E9upper_map,@object
	.size		_ZZN5flash28permute_output_fp8_VcolmajorIN4cute6TensorINS1_11ArrayEngineIN7cutlass10bfloat16_tELm32EEENS1_6LayoutINS1_5tupleIJNS8_IJNS1_1CILi2EEESA_NS9_ILi8EEEEEENS9_ILi1EEESD_EEENS8_IJNS8_IJSD_SA_NS9_ILi4EEEEEENS9_ILi0EEESH_EEEEEEEEEvRT_E9upper_map,(_ZZN5flash28permute_output_fp8_VcolmajorIN4cute6TensorINS1_11ArrayEngineIN7cutlass10bfloat16_tELm64EEENS1_6LayoutINS1_5tupleIJNS8_IJNS1_1CILi2EEESA_NS9_ILi16EEEEEENS9_ILi1EEESD_EEENS8_IJNS8_IJSD_SA_NS9_ILi4EEEEEENS9_ILi0EEESH_EEEEEEEEEvRT_E9upper_map - _ZZN5flash28permute_output_fp8_VcolmajorIN4cute6TensorINS1_11ArrayEngineIN7cutlass10bfloat16_tELm32EEENS1_6LayoutINS1_5tupleIJNS8_IJNS1_1CILi2EEESA_NS9_ILi8EEEEEENS9_ILi1EEESD_EEENS8_IJNS8_IJSD_SA_NS9_ILi4EEEEEENS9_ILi0EEESH_EEEEEEEEEvRT_E9upper_map)
_ZZN5flash28permute_output_fp8_VcolmajorIN4cute6TensorINS1_11ArrayEngineIN7cutlass10bfloat16_tELm32EEENS1_6LayoutINS1_5tupleIJNS8_IJNS1_1CILi2EEESA_NS9_ILi8EEEEEENS9_ILi1EEESD_EEENS8_IJNS8_IJSD_SA_NS9_ILi4EEEEEENS9_ILi0EEESH_EEEEEEEEEvRT_E9upper_map:
        /*0000*/ 	.byte	0x00, 0x00, 0x00, 0x00, 0x02, 0x00, 0x00, 0x00, 0x03, 0x00, 0x00, 0x00, 0x01, 0x00, 0x00, 0x00
	.type		_ZZN5flash28permute_output_fp8_VcolmajorIN4cute6TensorINS1_11ArrayEngineIN7cutlass10bfloat16_tELm64EEENS1_6LayoutINS1_5tupleIJNS8_IJNS1_1CILi2EEESA_NS9_ILi16EEEEEENS9_ILi1EEESD_EEENS8_IJNS8_IJSD_SA_NS9_ILi4EEEEEENS9_ILi0EEESH_EEEEEEEEEvRT_E9upper_map,@object
	.size		_ZZN5flash28permute_output_fp8_VcolmajorIN4cute6TensorINS1_11ArrayEngineIN7cutlass10bfloat16_tELm64EEENS1_6LayoutINS1_5tupleIJNS8_IJNS1_1CILi2EEESA_NS9_ILi16EEEEEENS9_ILi1EEESD_EEENS8_IJNS8_IJSD_SA_NS9_ILi4EEEEEENS9_ILi0EEESH_EEEEEEEEEvRT_E9upper_map,(_ZZN5flash28permute_output_fp8_VcolmajorIN4cute6TensorINS1_11ArrayEngineIN7cutlass10bfloat16_tELm48EEENS1_6LayoutINS1_5tupleIJNS8_IJNS1_1CILi2EEESA_NS9_ILi12EEEEEENS9_ILi1EEESD_EEENS8_IJNS8_IJSD_SA_NS9_ILi4EEEEEENS9_ILi0EEESH_EEEEEEEEEvRT_E9upper_map - _ZZN5flash28permute_output_fp8_VcolmajorIN4cute6TensorINS1_11ArrayEngineIN7cutlass10bfloat16_tELm64EEENS1_6LayoutINS1_5tupleIJNS8_IJNS1_1CILi2EEESA_NS9_ILi16EEEEEENS9_ILi1EEESD_EEENS8_IJNS8_IJSD_SA_NS9_ILi4EEEEEENS9_ILi0EEESH_EEEEEEEEEvRT_E9upper_map)
_ZZN5flash28permute_output_fp8_VcolmajorIN4cute6TensorINS1_11ArrayEngineIN7cutlass10bfloat16_tELm64EEENS1_6LayoutINS1_5tupleIJNS8_IJNS1_1CILi2EEESA_NS9_ILi16EEEEEENS9_ILi1EEESD_EEENS8_IJNS8_IJSD_SA_NS9_ILi4EEEEEENS9_ILi0EEESH_EEEEEEEEEvRT_E9upper_map:
        /*0010*/ 	.byte	0x00, 0x00, 0x00, 0x00, 0x02, 0x00, 0x00, 0x00, 0x03, 0x00, 0x00, 0x00, 0x01, 0x00, 0x00, 0x00
	.type		_ZZN5flash28permute_output_fp8_VcolmajorIN4cute6TensorINS1_11ArrayEngineIN7cutlass10bfloat16_tELm48EEENS1_6LayoutINS1_5tupleIJNS8_IJNS1_1CILi2EEESA_NS9_ILi12EEEEEENS9_ILi1EEESD_EEENS8_IJNS8_IJSD_SA_NS9_ILi4EEEEEENS9_ILi0EEESH_EEEEEEEEEvRT_E9upper_map,@object
	.size		_ZZN5flash28permute_output_fp8_VcolmajorIN4cute6TensorINS1_11ArrayEngineIN7cutlass10bfloat16_tELm48EEENS1_6LayoutINS1_5tupleIJNS8_IJNS1_1CILi2EEESA_NS9_ILi12EEEEEENS9_ILi1EEESD_EEENS8_IJNS8_IJSD_SA_NS9_ILi4EEEEEENS9_ILi0EEESH_EEEEEEEEEvRT_E9upper_map,(_ZZN5flash28permute_output_fp8_VcolmajorIN4cute6TensorINS1_11ArrayEngineIN7cutlass10bfloat16_tELm128EEENS1_6LayoutINS1_5tupleIJNS8_IJNS1_1CILi2EEESA_NS9_ILi32EEEEEENS9_ILi1EEESD_EEENS8_IJNS8_IJSD_SA_NS9_ILi4EEEEEENS9_ILi0EEESH_EEEEEEEEEvRT_E9upper_map - _ZZN5flash28permute_output_fp8_VcolmajorIN4cute6TensorINS1_11ArrayEngineIN7cutlass10bfloat16_tELm48EEENS1_6LayoutINS1_5tupleIJNS8_IJNS1_1CILi2EEESA_NS9_ILi12EEEEEENS9_ILi1EEESD_EEENS8_IJNS8_IJSD_SA_NS9_ILi4EEEEEENS9_ILi0EEESH_EEEEEEEEEvRT_E9upper_map)
_ZZN5flash28permute_output_fp8_VcolmajorIN4cute6TensorINS1_11ArrayEngineIN7cutlass10bfloat16_tELm48EEENS1_6LayoutINS1_5tupleIJNS8_IJNS1_1CILi2EEESA_NS9_ILi12EEEEEENS9_ILi1EEESD_EEENS8_IJNS8_IJSD_SA_NS9_ILi4EEEEEENS9_ILi0EEESH_EEEEEEEEEvRT_E9upper_map:
        /*0020*/ 	.byte	0x00, 0x00, 0x00, 0x00, 0x02, 0x00, 0x00, 0x00, 0x03, 0x00, 0x00, 0x00, 0x01, 0x00, 0x00, 0x00
	.type		_ZZN5flash28permute_output_fp8_VcolmajorIN4cute6TensorINS1_11ArrayEngineIN7cutlass10bfloat16_tELm128EEENS1_6LayoutINS1_5tupleIJNS8_IJNS1_1CILi2EEESA_NS9_ILi32EEEEEENS9_ILi1EEESD_EEENS8_IJNS8_IJSD_SA_NS9_ILi4EEEEEENS9_ILi0EEESH_EEEEEEEEEvRT_E9upper_map,@object
	.size		_ZZN5flash28permute_output_fp8_VcolmajorIN4cute6TensorINS1_11ArrayEngineIN7cutlass10bfloat16_tELm128EEENS1_6LayoutINS1_5tupleIJNS8_IJNS1_1CILi2EEESA_NS9_ILi32EEEEEENS9_ILi1EEESD_EEENS8_IJNS8_IJSD_SA_NS9_ILi4EEEEEENS9_ILi0EEESH_EEEEEEEEEvRT_E9upper_map,(_ZZN5flash28permute_output_fp8_VcolmajorIN4cute6TensorINS1_11ArrayEngineIN7cutlass10bfloat16_tELm96EEENS1_6LayoutINS1_5tupleIJNS8_IJNS1_1CILi2EEESA_NS9_ILi24EEEEEENS9_ILi1EEESD_EEENS8_IJNS8_IJSD_SA_NS9_ILi4EEEEEENS9_ILi0EEESH_EEEEEEEEEvRT_E9upper_map - _ZZN5flash28permute_output_fp8_VcolmajorIN4cute6TensorINS1_11ArrayEngineIN7cutlass10bfloat16_tELm128EEENS1_6LayoutINS1_5tupleIJNS8_IJNS1_1CILi2EEESA_NS9_ILi32EEEEEENS9_ILi1EEESD_EEENS8_IJNS8_IJSD_SA_NS9_ILi4EEEEEENS9_ILi0EEESH_EEEEEEEEEvRT_E9upper_map)
_ZZN5flash28permute_output_fp8_VcolmajorIN4cute6TensorINS1_11ArrayEngineIN7cutlass10bfloat16_tELm128EEENS1_6LayoutINS1_5tupleIJNS8_IJNS1_1CILi2EEESA_NS9_ILi32EEEEEENS9_ILi1EEESD_EEENS8_IJNS8_IJSD_SA_NS9_ILi4EEEEEENS9_ILi0EEESH_EEEEEEEEEvRT_E9upper_map:
        /*0030*/ 	.byte	0x00, 0x00, 0x00, 0x00, 0x02, 0x00, 0x00, 0x00, 0x03, 0x00, 0x00, 0x00, 0x01, 0x00, 0x00, 0x00
	.type		_ZZN5flash28permute_output_fp8_VcolmajorIN4cute6TensorINS1_11ArrayEngineIN7cutlass10bfloat16_tELm96EEENS1_6LayoutINS1_5tupleIJNS8_IJNS1_1CILi2EEESA_NS9_ILi24EEEEEENS9_ILi1EEESD_EEENS8_IJNS8_IJSD_SA_NS9_ILi4EEEEEENS9_ILi0EEESH_EEEEEEEEEvRT_E9upper_map,@object
	.size		_ZZN5flash28permute_output_fp8_VcolmajorIN4cute6TensorINS1_11ArrayEngineIN7cutlass10bfloat16_tELm96EEENS1_6LayoutINS1_5tupleIJNS8_IJNS1_1CILi2EEESA_NS9_ILi24EEEEEENS9_ILi1EEESD_EEENS8_IJNS8_IJSD_SA_NS9_ILi4EEEEEENS9_ILi0EEESH_EEEEEEEEEvRT_E9upper_map,($str$25 - _ZZN5flash28permute_output_fp8_VcolmajorIN4cute6TensorINS1_11ArrayEngineIN7cutlass10bfloat16_tELm96EEENS1_6LayoutINS1_5tupleIJNS8_IJNS1_1CILi2EEESA_NS9_ILi24EEEEEENS9_ILi1EEESD_EEENS8_IJNS8_IJSD_SA_NS9_ILi4EEEEEENS9_ILi0EEESH_EEEEEEEEEvRT_E9upper_map)
_ZZN5flash28permute_output_fp8_VcolmajorIN4cute6TensorINS1_11ArrayEngineIN7cutlass10bfloat16_tELm96EEENS1_6LayoutINS1_5tupleIJNS8_IJNS1_1CILi2EEESA_NS9_ILi24EEEEEENS9_ILi1EEESD_EEENS8_IJNS8_IJSD_SA_NS9_ILi4EEEEEENS9_ILi0EEESH_EEEEEEEEEvRT_E9upper_map:
        /*0040*/ 	.byte	0x00, 0x00, 0x00, 0x00, 0x02, 0x00, 0x00, 0x00, 0x03, 0x00, 0x00, 0x00, 0x01, 0x00, 0x00, 0x00
	.type		$str$25,@object
	.size		$str$25,($str$26 - $str$25)
$str$25:
        /*0050*/ 	.byte	0x28, 0x61, 0x64, 0x64, 0x72, 0x65, 0x73, 0x73, 0x20, 0x26, 0x20, 0x6d, 0x61, 0x73, 0x6b, 0x29
        /*0060*/ 	.byte	0x20, 0x3d, 0x3d, 0x20, 0x30, 0x00
	.type		$str$26,@object
	.size		$str$26,(__unnamed_40 - $str$26)
$str$26:
        /*0066*/ 	.byte	0x2f, 0x74, 0x6d, 0x70, 0x2f, 0x6f, 0x73, 0x73, 0x5f, 0x6b, 0x65, 0x72, 0x6e, 0x65, 0x6c, 0x73
        /*0076*/ 	.byte	0x5f, 0x73, 0x72, 0x63, 0x2f, 0x66, 0x6c, 0x61, 0x73, 0x68, 0x5f, 0x61, 0x74, 0x74, 0x65, 0x6e
        /*0086*/ 	.byte	0x74, 0x69, 0x6f, 0x6e, 0x2f, 0x63, 0x73, 0x72, 0x63, 0x2f, 0x63, 0x75, 0x74, 0x6c, 0x61, 0x73
        /*0096*/ 	.byte	0x73, 0x2f, 0x69, 0x6e, 0x63, 0x6c, 0x75, 0x64, 0x65, 0x2f, 0x63, 0x75, 0x74, 0x65, 0x2f, 0x70
        /*00a6*/ 	.byte	0x6f, 0x69, 0x6e, 0x74, 0x65, 0x72, 0x5f, 0x66, 0x6c, 0x61, 0x67, 0x67, 0x65, 0x64, 0x2e, 0x68
        /*00b6*/ 	.byte	0x70, 0x70, 0x00
	.type		__unnamed_40,@object
	.size		__unnamed_40,(__unnamed_5 - __unnamed_40)
__unnamed_40:
        /* <DEDUP_REMOVED lines=24> */
        /*0239*/ 	.byte	0x26, 0x5d, 0x00
	.type		__unnamed_5,@object
	.size		__unnamed_5,(__unnamed_17 - __unnamed_5)
__unnamed_5:
        /* <DEDUP_REMOVED lines=25> */
	.type		__unnamed_17,@object
	.size		__unnamed_17,(__unnamed_28 - __unnamed_17)
__unnamed_17:
        /* <DEDUP_REMOVED lines=24> */
        /*053f*/ 	.byte	0x3e, 0x3e, 0x20, 0x26, 0x5d, 0x00
	.type		__unnamed_28,@object
	.size		__unnamed_28,(__unnamed_12 - __unnamed_28)
__unnamed_28:
        /* <DEDUP_REMOVED lines=25> */
	.type		__unnamed_12,@object
	.size		__unnamed_12,(__unnamed_23 - __unnamed_12)
__unnamed_12:
        /* <DEDUP_REMOVED lines=25> */
	.type		__unnamed_23,@object
	.size		__unnamed_23,(__unnamed_6 - __unnamed_23)
__unnamed_23:
        /* <DEDUP_REMOVED lines=25> */
	.type		__unnamed_6,@object
	.size		__unnamed_6,(__unnamed_11 - __unnamed_6)
__unnamed_6:
        /* <DEDUP_REMOVED lines=25> */
	.type		__unnamed_11,@object
	.size		__unnamed_11,(__unnamed_18 - __unnamed_11)
__unnamed_11:
        /* <DEDUP_REMOVED lines=25> */
	.type		__unnamed_18,@object
	.size		__unnamed_18,(__unnamed_35 - __unnamed_18)
__unnamed_18:
        /* <DEDUP_REMOVED lines=25> */
	.type		__unnamed_35,@object
	.size		__unnamed_35,(__unnamed_38 - __unnamed_35)
__unnamed_35:
        /* <DEDUP_REMOVED lines=24> */
        /*0fe9*/ 	.byte	0x34, 0x3e, 0x3e, 0x3e, 0x3e, 0x3e, 0x20, 0x26, 0x5d, 0x00
	.type		__unnamed_38,@object
	.size		__unnamed_38,(__unnamed_2 - __unnamed_38)
__unnamed_38:
        /* <DEDUP_REMOVED lines=28> */
        /*11b3*/ 	.byte	0x3a, 0x43, 0x3c, 0x31, 0x36, 0x33, 0x38, 0x34, 0x3e, 0x3e, 0x3e, 0x3e, 0x3e, 0x5d, 0x00
	.type		__unnamed_2,@object
	.size		__unnamed_2,(__unnamed_4 - __unnamed_2)
__unnamed_2:
        /* <DEDUP_REMOVED lines=29> */
	.type		__unnamed_4,@object
	.size		__unnamed_4,(__unnamed_3 - __unnamed_4)
__unnamed_4:
        /* <DEDUP_REMOVED lines=29> */
	.type		__unnamed_3,@object
	.size		__unnamed_3,(__unnamed_1 - __unnamed_3)
__unnamed_3:
        /* <DEDUP_REMOVED lines=29> */
        /*1730*/ 	.byte	0x00
	.type		__unnamed_1,@object
	.size		__unnamed_1,(__unnamed_10 - __unnamed_1)
__unnamed_1:
        /* <DEDUP_REMOVED lines=30> */
	.type		__unnamed_10,@object
	.size		__unnamed_10,(__unnamed_20 - __unnamed_10)
__unnamed_10:
        /* <DEDUP_REMOVED lines=29> */
        /*1ad2*/ 	.byte	0x5d, 0x00
	.type		__unnamed_20,@object
	.size		__unnamed_20,(__unnamed_8 - __unnamed_20)
__unnamed_20:
        /* <DEDUP_REMOVED lines=30> */
	.type		__unnamed_8,@object
	.size		__unnamed_8,(__unnamed_22 - __unnamed_8)
__unnamed_8:
        /* <DEDUP_REMOVED lines=30> */
	.type		__unnamed_22,@object
	.size		__unnamed_22,(__unnamed_15 - __unnamed_22)
__unnamed_22:
        /* <DEDUP_REMOVED lines=30> */
	.type		__unnamed_15,@object
	.size		__unnamed_15,(__unnamed_26 - __unnamed_15)
__unnamed_15:
        /* <DEDUP_REMOVED lines=30> */
	.type		__unnamed_26,@object
	.size		__unnamed_26,(__unnamed_33 - __unnamed_26)
__unnamed_26:
        /* <DEDUP_REMOVED lines=30> */
	.type		__unnamed_33,@object
	.size		__unnamed_33,(__unnamed_9 - __unnamed_33)
__unnamed_33:
        /* <DEDUP_REMOVED lines=30> */
	.type		__unnamed_9,@object
	.size		__unnamed_9,(__unnamed_30 - __unnamed_9)
__unnamed_9:
        /* <DEDUP_REMOVED lines=30> */
	.type		__unnamed_30,@object
	.size		__unnamed_30,(__unnamed_16 - __unnamed_30)
__unnamed_30:
        /* <DEDUP_REMOVED lines=30> */
	.type		__unnamed_16,@object
	.size		__unnamed_16,(__unnamed_21 - __unnamed_16)
__unnamed_16:
        /* <DEDUP_REMOVED lines=30> */
	.type		__unnamed_21,@object
	.size		__unnamed_21,(__unnamed_14 - __unnamed_21)
__unnamed_21:
        /* <DEDUP_REMOVED lines=30> */
	.type		__unnamed_14,@object
	.size		__unnamed_14,(__unnamed_27 - __unnamed_14)
__unnamed_14:
        /* <DEDUP_REMOVED lines=30> */
	.type		__unnamed_27,@object
	.size		__unnamed_27,(__unnamed_25 - __unnamed_27)
__unnamed_27:
        /* <DEDUP_REMOVED lines=30> */
	.type		__unnamed_25,@object
	.size		__unnamed_25,(__unnamed_13 - __unnamed_25)
__unnamed_25:
        /* <DEDUP_REMOVED lines=30> */
	.type		__unnamed_13,@object
	.size		__unnamed_13,(__unnamed_29 - __unnamed_13)
__unnamed_13:
        /* <DEDUP_REMOVED lines=30> */
	.type		__unnamed_29,@object
	.size		__unnamed_29,(__unnamed_37 - __unnamed_29)
__unnamed_29:
        /* <DEDUP_REMOVED lines=30> */
	.type		__unnamed_37,@object
	.size		__unnamed_37,(__unnamed_19 - __unnamed_37)
__unnamed_37:
        /* <DEDUP_REMOVED lines=30> */
	.type		__unnamed_19,@object
	.size		__unnamed_19,(__unnamed_39 - __unnamed_19)
__unnamed_19:
        /* <DEDUP_REMOVED lines=30> */
	.type		__unnamed_39,@object
	.size		__unnamed_39,(__unnamed_7 - __unnamed_39)
__unnamed_39:
        /* <DEDUP_REMOVED lines=30> */
	.type		__unnamed_7,@object
	.size		__unnamed_7,(__unnamed_24 - __unnamed_7)
__unnamed_7:
        /* <DEDUP_REMOVED lines=30> */
	.type		__unnamed_24,@object
	.size		__unnamed_24,(__unnamed_36 - __unnamed_24)
__unnamed_24:
        /* <DEDUP_REMOVED lines=29> */
        /*3f48*/ 	.byte	0x3e, 0x20, 0x26, 0x5d, 0x00
	.type		__unnamed_36,@object
	.size		__unnamed_36,(__unnamed_34 - __unnamed_36)
__unnamed_36:
        /* <DEDUP_REMOVED lines=30> */
	.type		__unnamed_34,@object
	.size		__unnamed_34,(__unnamed_32 - __unnamed_34)
__unnamed_34:
        /* <DEDUP_REMOVED lines=30> */
	.type		__unnamed_32,@object
	.size		__unnamed_32,(__unnamed_31 - __unnamed_32)
__unnamed_32:
        /* <DEDUP_REMOVED lines=30> */
	.type		__unnamed_31,@object
	.size		__unnamed_31,(.L_34 - __unnamed_31)
__unnamed_31:
        /* <DEDUP_REMOVED lines=29> */
        /*469f*/ 	.byte	0x3e, 0x3e, 0x3e, 0x3e, 0x20, 0x26, 0x5d, 0x00
.L_34:


//--------------------- .nv.shared._ZN7cutlass13device_kernelIN5flash11enable_sm90INS1_16FlashAttnFwdSm90INS1_25CollectiveMainloopFwdSm90ILi2EN4cute5tupleIJNS5_1CILi1EEES8_S8_EEENS6_IJNS7_ILi128EEESA_NS7_ILi256EEEEEELi256ENS_12float_e4m3_tEfNS_4arch4Sm90ELb0ELb0ELb1ELb0ELb0ELb0ELb0ELb1ELb1ELb1ELb0ELb0EEENS1_21CollectiveEpilogueFwdINS6_IJSA_SB_SA_EEES9_NS_10bfloat16_tESF_Li256ELb0ELb1ELb0ELb1EEENS1_29StaticPersistentTileSchedulerILb0EEEEEEEEEvNT_6ParamsE --------------------------
	.section	.nv.shared._ZN7cutlass13device_kernelIN5flash11enable_sm90INS1_16FlashAttnFwdSm90INS1_25CollectiveMainloopFwdSm90ILi2EN4cute5tupleIJNS5_1CILi1EEES8_S8_EEENS6_IJNS7_ILi128EEESA_NS7_ILi256EEEEEELi256ENS_12float_e4m3_tEfNS_4arch4Sm90ELb0ELb0ELb1ELb0ELb0ELb0ELb0ELb1ELb1ELb1ELb0ELb0EEENS1_21CollectiveEpilogueFwdINS6_IJSA_SB_SA_EEES9_NS_10bfloat16_tESF_Li256ELb0ELb1ELb0ELb1EEENS1_29StaticPersistentTileSchedulerILb0EEEEEEEEEvNT_6ParamsE,"aw",@nobits
	.sectionflags	@""
	.align	16
	.zero		1024


//--------------------- .nv.shared.reserved.0     --------------------------
	.section	.nv.shared.reserved.0,"aw",@nobits
	.weak		__nv_reservedSMEM_offset_0_alias
	.size		__nv_reservedSMEM_offset_0_alias, 0, 0
	.other		__nv_reservedSMEM_offset_0_alias,@"STO_CUDA_RESERVED_SHARED STV_DEFAULT"
__nv_reservedSMEM_offset_0_alias:
	.zero		0


//--------------------- .nv.global                --------------------------
	.section	.nv.global,"aw",@nobits
.nv.global:
	.type		_ZN82_INTERNAL_a59f53e3_46_flash_fwd_hdimall_e4m3_softcap_packgqa_sm90_cu_882f9858_35024cute1_E,@object
	.size		_ZN82_INTERNAL_a59f53e3_46_flash_fwd_hdimall_e4m3_softcap_packgqa_sm90_cu_882f9858_35024cute1_E,(_ZN82_INTERNAL_a59f53e3_46_flash_fwd_hdimall_e4m3_softcap_packgqa_sm90_cu_882f9858_35024cuda3std3__45__cpo6cbeginE - _ZN82_INTERNAL_a59f53e3_46_flash_fwd_hdimall_e4m3_softcap_packgqa_sm90_cu_882f9858_35024cute1_E)
_ZN82_INTERNAL_a59f53e3_46_flash_fwd_hdimall_e4m3_softcap_packgqa_sm90_cu_882f9858_35024cute1_E:
	.zero		1
	.type		_ZN82_INTERNAL_a59f53e3_46_flash_fwd_hdimall_e4m3_softcap_packgqa_sm90_cu_882f9858_35024cuda3std3__45__cpo6cbeginE,@object
	.size		_ZN82_INTERNAL_a59f53e3_46_flash_fwd_hdimall_e4m3_softcap_packgqa_sm90_cu_882f9858_35024cuda3std3__45__cpo6cbeginE,(_ZN82_INTERNAL_a59f53e3_46_flash_fwd_hdimall_e4m3_softcap_packgqa_sm90_cu_882f9858_35024cuda3std3__48in_placeE - _ZN82_INTERNAL_a59f53e3_46_flash_fwd_hdimall_e4m3_softcap_packgqa_sm90_cu_882f9858_35024cuda3std3__45__cpo6cbeginE)
_ZN82_INTERNAL_a59f53e3_46_flash_fwd_hdimall_e4m3_softcap_packgqa_sm90_cu_882f9858_35024cuda3std3__45__cpo6cbeginE:
	.zero		1
	.type		_ZN82_INTERNAL_a59f53e3_46_flash_fwd_hdimall_e4m3_softcap_packgqa_sm90_cu_882f9858_35024cuda3std3__48in_placeE,@object
	.size		_ZN82_INTERNAL_a59f53e3_46_flash_fwd_hdimall_e4m3_softcap_packgqa_sm90_cu_882f9858_35024cuda3std3__48in_placeE,(_ZN82_INTERNAL_a59f53e3_46_flash_fwd_hdimall_e4m3_softcap_packgqa_sm90_cu_882f9858_35024cuda3std6ranges3__45__cpo9iter_moveE - _ZN82_INTERNAL_a59f53e3_46_flash_fwd_hdimall_e4m3_softcap_packgqa_sm90_cu_882f9858_35024cuda3std3__48in_placeE)
_ZN82_INTERNAL_a59f53e3_46_flash_fwd_hdimall_e4m3_softcap_packgqa_sm90_cu_882f9858_35024cuda3std3__48in_placeE:
	.zero		1
	.type		_ZN82_INTERNAL_a59f53e3_46_flash_fwd_hdimall_e4m3_softcap_packgqa_sm90_cu_882f9858_35024cuda3std6ranges3__45__cpo9iter_moveE,@object
	.size		_ZN82_INTERNAL_a59f53e3_46_flash_fwd_hdimall_e4m3_softcap_packgqa_sm90_cu_882f9858_35024cuda3std6ranges3__45__cpo9iter_moveE,(_ZN82_INTERNAL_a59f53e3_46_flash_fwd_hdimall_e4m3_softcap_packgqa_sm90_cu_882f9858_35024cuda3std3__45__cpo5beginE - _ZN82_INTERNAL_a59f53e3_46_flash_fwd_hdimall_e4m3_softcap_packgqa_sm90_cu_882f9858_35024cuda3std6ranges3__45__cpo9iter_moveE)
_ZN82_INTERNAL_a59f53e3_46_flash_fwd_hdimall_e4m3_softcap_packgqa_sm90_cu_882f9858_35024cuda3std6ranges3__45__cpo9iter_moveE:
	.zero		1
	.type		_ZN82_INTERNAL_a59f53e3_46_flash_fwd_hdimall_e4m3_softcap_packgqa_sm90_cu_882f9858_35024cuda3std3__45__cpo5beginE,@object
	.size		_ZN82_INTERNAL_a59f53e3_46_flash_fwd_hdimall_e4m3_softcap_packgqa_sm90_cu_882f9858_35024cuda3std3__45__cpo5beginE,(_ZN82_INTERNAL_a59f53e3_46_flash_fwd_hdimall_e4m3_softcap_packgqa_sm90_cu_882f9858_35024cuda3std3__484_GLOBAL__N__a59f53e3_46_flash_fwd_hdimall_e4m3_softcap_packgqa_sm90_cu_882f9858_35026ignoreE - _ZN82_INTERNAL_a59f53e3_46_flash_fwd_hdimall_e4m3_softcap_packgqa_sm90_cu_882f9858_35024cuda3std3__45__cpo5beginE)
_ZN82_INTERNAL_a59f53e3_46_flash_fwd_hdimall_e4m3_softcap_packgqa_sm90_cu_882f9858_35024cuda3std3__45__cpo5beginE:
	.zero		1
	.type		_ZN82_INTERNAL_a59f53e3_46_flash_fwd_hdimall_e4m3_softcap_packgqa_sm90_cu_882f9858_35024cuda3std3__484_GLOBAL__N__a59f53e3_46_flash_fwd_hdimall_e4m3_softcap_packgqa_sm90_cu_882f9858_35026ignoreE,@object
	.size		_ZN82_INTERNAL_a59f53e3_46_flash_fwd_hdimall_e4m3_softcap_packgqa_sm90_cu_882f9858_35024cuda3std3__484_GLOBAL__N__a59f53e3_46_flash_fwd_hdimall_e4m3_softcap_packgqa_sm90_cu_882f9858_35026ignoreE,(_ZN82_INTERNAL_a59f53e3_46_flash_fwd_hdimall_e4m3_softcap_packgqa_sm90_cu_882f9858_35024cute7productE - _ZN82_INTERNAL_a59f53e3_46_flash_fwd_hdimall_e4m3_softcap_packgqa_sm90_cu_882f9858_35024cuda3std3__484_GLOBAL__N__a59f53e3_46_flash_fwd_hdimall_e4m3_softcap_packgqa_sm90_cu_882f9858_35026ignoreE)
_ZN82_INTERNAL_a59f53e3_46_flash_fwd_hdimall_e4m3_softcap_packgqa_sm90_cu_882f9858_35024cuda3std3__484_GLOBAL__N__a59f53e3_46_flash_fwd_hdimall_e4m3_softcap_packgqa_sm90_cu_882f9858_35026ignoreE:
	.zero		1
	.type		_ZN82_INTERNAL_a59f53e3_46_flash_fwd_hdimall_e4m3_softcap_packgqa_sm90_cu_882f9858_35024cute7productE,@object
	.size		_ZN82_INTERNAL_a59f53e3_46_flash_fwd_hdimall_e4m3_softcap_packgqa_sm90_cu_882f9858_35024cute7productE,(_ZN82_INTERNAL_a59f53e3_46_flash_fwd_hdimall_e4m3_softcap_packgqa_sm90_cu_882f9858_35024cuda3std3__45__cpo3endE - _ZN82_INTERNAL_a59f53e3_46_flash_fwd_hdimall_e4m3_softcap_packgqa_sm90_cu_882f9858_35024cute7productE)
_ZN82_INTERNAL_a59f53e3_46_flash_fwd_hdimall_e4m3_softcap_packgqa_sm90_cu_882f9858_35024cute7productE:
	.zero		1
	.type		_ZN82_INTERNAL_a59f53e3_46_flash_fwd_hdimall_e4m3_softcap_packgqa_sm90_cu_882f9858_35024cuda3std3__45__cpo3endE,@object
	.size		_ZN82_INTERNAL_a59f53e3_46_flash_fwd_hdimall_e4m3_softcap_packgqa_sm90_cu_882f9858_35024cuda3std3__45__cpo3endE,(_ZN82_INTERNAL_a59f53e3_46_flash_fwd_hdimall_e4m3_softcap_packgqa_sm90_cu_882f9858_35024cuda3std3__419piecewise_constructE - _ZN82_INTERNAL_a59f53e3_46_flash_fwd_hdimall_e4m3_softcap_packgqa_sm90_cu_882f9858_35024cuda3std3__45__cpo3endE)
_ZN82_INTERNAL_a59f53e3_46_flash_fwd_hdimall_e4m3_softcap_packgqa_sm90_cu_882f9858_35024cuda3std3__45__cpo3endE:
	.zero		1
	.type		_ZN82_INTERNAL_a59f53e3_46_flash_fwd_hdimall_e4m3_softcap_packgqa_sm90_cu_882f9858_35024cuda3std3__419piecewise_constructE,@object
	.size		_ZN82_INTERNAL_a59f53e3_46_flash_fwd_hdimall_e4m3_softcap_packgqa_sm90_cu_882f9858_35024cuda3std3__419piecewise_constructE,(_ZN82_INTERNAL_a59f53e3_46_flash_fwd_hdimall_e4m3_softcap_packgqa_sm90_cu_882f9858_35024cuda3std3__45__cpo4cendE - _ZN82_INTERNAL_a59f53e3_46_flash_fwd_hdimall_e4m3_softcap_packgqa_sm90_cu_882f9858_35024cuda3std3__419piecewise_constructE)
_ZN82_INTERNAL_a59f53e3_46_flash_fwd_hdimall_e4m3_softcap_packgqa_sm90_cu_882f9858_35024cuda3std3__419piecewise_constructE:
	.zero		1
	.type		_ZN82_INTERNAL_a59f53e3_46_flash_fwd_hdimall_e4m3_softcap_packgqa_sm90_cu_882f9858_35024cuda3std3__45__cpo4cendE,@object
	.size		_ZN82_INTERNAL_a59f53e3_46_flash_fwd_hdimall_e4m3_softcap_packgqa_sm90_cu_882f9858_35024cuda3std3__45__cpo4cendE,(_ZN82_INTERNAL_a59f53e3_46_flash_fwd_hdimall_e4m3_softcap_packgqa_sm90_cu_882f9858_35024cuda3std6ranges3__45__cpo4swapE - _ZN82_INTERNAL_a59f53e3_46_flash_fwd_hdimall_e4m3_softcap_packgqa_sm90_cu_882f9858_35024cuda3std3__45__cpo4cendE)
_ZN82_INTERNAL_a59f53e3_46_flash_fwd_hdimall_e4m3_softcap_packgqa_sm90_cu_882f9858_35024cuda3std3__45__cpo4cendE:
	.zero		1
	.type		_ZN82_INTERNAL_a59f53e3_46_flash_fwd_hdimall_e4m3_softcap_packgqa_sm90_cu_882f9858_35024cuda3std6ranges3__45__cpo4swapE,@object
	.size		_ZN82_INTERNAL_a59f53e3_46_flash_fwd_hdimall_e4m3_softcap_packgqa_sm90_cu_882f9858_35024cuda3std6ranges3__45__cpo4swapE,(.L_52 - _ZN82_INTERNAL_a59f53e3_46_flash_fwd_hdimall_e4m3_softcap_packgqa_sm90_cu_882f9858_35024cuda3std6ranges3__45__cpo4swapE)
_ZN82_INTERNAL_a59f53e3_46_flash_fwd_hdimall_e4m3_softcap_packgqa_sm90_cu_882f9858_35024cuda3std6ranges3__45__cpo4swapE:
	.zero		1
.L_52:


//--------------------- .nv.shared._ZN7cutlass13device_kernelIN5flash11enable_sm90INS1_16FlashAttnFwdSm90INS1_25CollectiveMainloopFwdSm90ILi2EN4cute5tupleIJNS5_1CILi1EEES8_S8_EEENS6_IJNS7_ILi128EEESA_NS7_ILi256EEEEEELi256ENS_12float_e4m3_tEfNS_4arch4Sm90ELb0ELb0ELb1ELb1ELb0ELb0ELb0ELb1ELb1ELb1ELb0ELb0EEENS1_21CollectiveEpilogueFwdINS6_IJSA_SB_SA_EEES9_NS_10bfloat16_tESF_Li256ELb1ELb1ELb0ELb1EEENS1_36VarlenDynamicPersistentTileSchedulerILi128ELi128ELi256ELi128ELb0ELb1ELb1ELb0ELb1ELb1EEEEEEEEEvNT_6ParamsE --------------------------
	.section	.nv.shared._ZN7cutlass13device_kernelIN5flash11enable_sm90INS1_16FlashAttnFwdSm90INS1_25CollectiveMainloopFwdSm90ILi2EN4cute5tupleIJNS5_1CILi1EEES8_S8_EEENS6_IJNS7_ILi128EEESA_NS7_ILi256EEEEEELi256ENS_12float_e4m3_tEfNS_4arch4Sm90ELb0ELb0ELb1ELb1ELb0ELb0ELb0ELb1ELb1ELb1ELb0ELb0EEENS1_21CollectiveEpilogueFwdINS6_IJSA_SB_SA_EEES9_NS_10bfloat16_tESF_Li256ELb1ELb1ELb0ELb1EEENS1_36VarlenDynamicPersistentTileSchedulerILi128ELi128ELi256ELi128ELb0ELb1ELb1ELb0ELb1ELb1EEEEEEEEEvNT_6ParamsE,"aw",@nobits
	.sectionflags	@""
	.align	16
	.zero		1024


//--------------------- .nv.shared._ZN7cutlass13device_kernelIN5flash11enable_sm90INS1_16FlashAttnFwdSm90INS1_25CollectiveMainloopFwdSm90ILi2EN4cute5tupleIJNS5_1CILi1EEES8_S8_EEENS6_IJNS7_ILi128EEESA_NS7_ILi256EEEEEELi256ENS_12float_e4m3_tEfNS_4arch4Sm90ELb0ELb0ELb1ELb1ELb0ELb1ELb0ELb1ELb1ELb1ELb0ELb0EEENS1_21CollectiveEpilogueFwdINS6_IJSA_SB_SA_EEES9_NS_10bfloat16_tESF_Li256ELb1ELb1ELb0ELb1EEENS1_36VarlenDynamicPersistentTileSchedulerILi128ELi128ELi256ELi128ELb0ELb1ELb1ELb0ELb1ELb1EEEEEEEEEvNT_6ParamsE --------------------------
	.section	.nv.shared._ZN7cutlass13device_kernelIN5flash11enable_sm90INS1_16FlashAttnFwdSm90INS1_25CollectiveMainloopFwdSm90ILi2EN4cute5tupleIJNS5_1CILi1EEES8_S8_EEENS6_IJNS7_ILi128EEESA_NS7_ILi256EEEEEELi256ENS_12float_e4m3_tEfNS_4arch4Sm90ELb0ELb0ELb1ELb1ELb0ELb1ELb0ELb1ELb1ELb1ELb0ELb0EEENS1_21CollectiveEpilogueFwdINS6_IJSA_SB_SA_EEES9_NS_10bfloat16_tESF_Li256ELb1ELb1ELb0ELb1EEENS1_36VarlenDynamicPersistentTileSchedulerILi128ELi128ELi256ELi128ELb0ELb1ELb1ELb0ELb1ELb1EEEEEEEEEvNT_6ParamsE,"aw",@nobits
	.sectionflags	@""
	.align	16
	.zero		1024


//--------------------- .nv.shared._ZN7cutlass13device_kernelIN5flash11enable_sm90INS1_16FlashAttnFwdSm90INS1_25CollectiveMainloopFwdSm90ILi2EN4cute5tupleIJNS5_1CILi1EEES8_S8_EEENS6_IJNS7_ILi128EEENS7_ILi64EEENS7_ILi256EEEEEELi256ENS_12float_e4m3_tEfNS_4arch4Sm90ELb0ELb1ELb1ELb0ELb0ELb0ELb0ELb1ELb1ELb1ELb0ELb0EEENS1_21CollectiveEpilogueFwdINS6_IJSA_SC_SB_EEES9_NS_10bfloat16_tESG_Li256ELb0ELb1ELb0ELb1EEENS1_30DynamicPersistentTileSchedulerILi256ELi128ELb0ELb1ELb1EEEEEEEEEvNT_6ParamsE --------------------------
	.section	.nv.shared._ZN7cutlass13device_kernelIN5flash11enable_sm90INS1_16FlashAttnFwdSm90INS1_25CollectiveMainloopFwdSm90ILi2EN4cute5tupleIJNS5_1CILi1EEES8_S8_EEENS6_IJNS7_ILi128EEENS7_ILi64EEENS7_ILi256EEEEEELi256ENS_12float_e4m3_tEfNS_4arch4Sm90ELb0ELb1ELb1ELb0ELb0ELb0ELb0ELb1ELb1ELb1ELb0ELb0EEENS1_21CollectiveEpilogueFwdINS6_IJSA_SC_SB_EEES9_NS_10bfloat16_tESG_Li256ELb0ELb1ELb0ELb1EEENS1_30DynamicPersistentTileSchedulerILi256ELi128ELb0ELb1ELb1EEEEEEEEEvNT_6ParamsE,"aw",@nobits
	.sectionflags	@""
	.align	16
	.zero		1024


//--------------------- .nv.shared._ZN7cutlass13device_kernelIN5flash11enable_sm90INS1_16FlashAttnFwdSm90INS1_25CollectiveMainloopFwdSm90ILi2EN4cute5tupleIJNS5_1CILi1EEES8_S8_EEENS6_IJNS7_ILi128EEENS7_ILi64EEENS7_ILi256EEEEEELi256ENS_12float_e4m3_tEfNS_4arch4Sm90ELb0ELb1ELb1ELb1ELb0ELb0ELb0ELb1ELb1ELb1ELb0ELb0EEENS1_21CollectiveEpilogueFwdINS6_IJSA_SC_SB_EEES9_NS_10bfloat16_tESG_Li256ELb1ELb1ELb0ELb1EEENS1_36VarlenDynamicPersistentTileSchedulerILi128ELi64ELi256ELi128ELb0ELb1ELb1ELb1ELb0ELb1EEEEEEEEEvNT_6ParamsE --------------------------
	.section	.nv.shared._ZN7cutlass13device_kernelIN5flash11enable_sm90INS1_16FlashAttnFwdSm90INS1_25CollectiveMainloopFwdSm90ILi2EN4cute5tupleIJNS5_1CILi1EEES8_S8_EEENS6_IJNS7_ILi128EEENS7_ILi64EEENS7_ILi256EEEEEELi256ENS_12float_e4m3_tEfNS_4arch4Sm90ELb0ELb1ELb1ELb1ELb0ELb0ELb0ELb1ELb1ELb1ELb0ELb0EEENS1_21CollectiveEpilogueFwdINS6_IJSA_SC_SB_EEES9_NS_10bfloat16_tESG_Li256ELb1ELb1ELb0ELb1EEENS1_36VarlenDynamicPersistentTileSchedulerILi128ELi64ELi256ELi128ELb0ELb1ELb1ELb1ELb0ELb1EEEEEEEEEvNT_6ParamsE,"aw",@nobits
	.sectionflags	@""
	.align	16
	.zero		1024


//--------------------- .nv.shared._ZN7cutlass13device_kernelIN5flash11enable_sm90INS1_16FlashAttnFwdSm90INS1_25CollectiveMainloopFwdSm90ILi2EN4cute5tupleIJNS5_1CILi1EEES8_S8_EEENS6_IJNS7_ILi128EEENS7_ILi64EEENS7_ILi256EEEEEELi256ENS_12float_e4m3_tEfNS_4arch4Sm90ELb0ELb1ELb1ELb1ELb0ELb1ELb0ELb1ELb1ELb1ELb0ELb0EEENS1_21CollectiveEpilogueFwdINS6_IJSA_SC_SB_EEES9_NS_10bfloat16_tESG_Li256ELb1ELb1ELb0ELb1EEENS1_36VarlenDynamicPersistentTileSchedulerILi128ELi64ELi256ELi128ELb0ELb1ELb1ELb1ELb0ELb1EEEEEEEEEvNT_6ParamsE --------------------------
	.section	.nv.shared._ZN7cutlass13device_kernelIN5flash11enable_sm90INS1_16FlashAttnFwdSm90INS1_25CollectiveMainloopFwdSm90ILi2EN4cute5tupleIJNS5_1CILi1EEES8_S8_EEENS6_IJNS7_ILi128EEENS7_ILi64EEENS7_ILi256EEEEEELi256ENS_12float_e4m3_tEfNS_4arch4Sm90ELb0ELb1ELb1ELb1ELb0ELb1ELb0ELb1ELb1ELb1ELb0ELb0EEENS1_21CollectiveEpilogueFwdINS6_IJSA_SC_SB_EEES9_NS_10bfloat16_tESG_Li256ELb1ELb1ELb0ELb1EEENS1_36VarlenDynamicPersistentTileSchedulerILi128ELi64ELi256ELi128ELb0ELb1ELb1ELb1ELb0ELb1EEEEEEEEEvNT_6ParamsE,"aw",@nobits
	.sectionflags	@""
	.align	16
	.zero		1024


//--------------------- .nv.shared._ZN7cutlass13device_kernelIN5flash11enable_sm90INS1_16FlashAttnFwdSm90INS1_25CollectiveMainloopFwdSm90ILi2EN4cute5tupleIJNS5_1CILi1EEES8_S8_EEENS6_IJNS7_ILi128EEESA_NS7_ILi256EEEEEELi256ENS_12float_e4m3_tEfNS_4arch4Sm90ELb1ELb0ELb1ELb0ELb0ELb0ELb0ELb1ELb1ELb1ELb0ELb0EEENS1_21CollectiveEpilogueFwdINS6_IJSA_SB_SA_EEES9_NS_10bfloat16_tESF_Li256ELb0ELb1ELb0ELb1EEENS1_30DynamicPersistentTileSchedulerILi256ELi128ELb0ELb1ELb1EEEEEEEEEvNT_6ParamsE --------------------------
	.section	.nv.shared._ZN7cutlass13device_kernelIN5flash11enable_sm90INS1_16FlashAttnFwdSm90INS1_25CollectiveMainloopFwdSm90ILi2EN4cute5tupleIJNS5_1CILi1EEES8_S8_EEENS6_IJNS7_ILi128EEESA_NS7_ILi256EEEEEELi256ENS_12float_e4m3_tEfNS_4arch4Sm90ELb1ELb0ELb1ELb0ELb0ELb0ELb0ELb1ELb1ELb1ELb0ELb0EEENS1_21CollectiveEpilogueFwdINS6_IJSA_SB_SA_EEES9_NS_10bfloat16_tESF_Li256ELb0ELb1ELb0ELb1EEENS1_30DynamicPersistentTileSchedulerILi256ELi128ELb0ELb1ELb1EEEEEEEEEvNT_6ParamsE,"aw",@nobits
	.sectionflags	@""
	.align	16
	.zero		1024


//--------------------- .nv.shared._ZN7cutlass13device_kernelIN5flash11enable_sm90INS1_16FlashAttnFwdSm90INS1_25CollectiveMainloopFwdSm90ILi2EN4cute5tupleIJNS5_1CILi1EEES8_S8_EEENS6_IJNS7_ILi128EEESA_NS7_ILi256EEEEEELi256ENS_12float_e4m3_tEfNS_4arch4Sm90ELb1ELb0ELb1ELb1ELb0ELb0ELb0ELb1ELb1ELb1ELb0ELb0EEENS1_21CollectiveEpilogueFwdINS6_IJSA_SB_SA_EEES9_NS_10bfloat16_tESF_Li256ELb1ELb1ELb0ELb1EEENS1_36VarlenDynamicPersistentTileSchedulerILi128ELi128ELi256ELi128ELb0ELb1ELb1ELb1ELb1ELb1EEEEEEEEEvNT_6ParamsE --------------------------
	.section	.nv.shared._ZN7cutlass13device_kernelIN5flash11enable_sm90INS1_16FlashAttnFwdSm90INS1_25CollectiveMainloopFwdSm90ILi2EN4cute5tupleIJNS5_1CILi1EEES8_S8_EEENS6_IJNS7_ILi128EEESA_NS7_ILi256EEEEEELi256ENS_12float_e4m3_tEfNS_4arch4Sm90ELb1ELb0ELb1ELb1ELb0ELb0ELb0ELb1ELb1ELb1ELb0ELb0EEENS1_21CollectiveEpilogueFwdINS6_IJSA_SB_SA_EEES9_NS_10bfloat16_tESF_Li256ELb1ELb1ELb0ELb1EEENS1_36VarlenDynamicPersistentTileSchedulerILi128ELi128ELi256ELi128ELb0ELb1ELb1ELb1ELb1ELb1EEEEEEEEEvNT_6ParamsE,"aw",@nobits
	.sectionflags	@""
	.align	16
	.zero		1024


//--------------------- .nv.shared._ZN7cutlass13device_kernelIN5flash11enable_sm90INS1_16FlashAttnFwdSm90INS1_25CollectiveMainloopFwdSm90ILi2EN4cute5tupleIJNS5_1CILi1EEES8_S8_EEENS6_IJNS7_ILi128EEESA_NS7_ILi256EEEEEELi256ENS_12float_e4m3_tEfNS_4arch4Sm90ELb1ELb0ELb1ELb1ELb0ELb1ELb0ELb1ELb1ELb1ELb0ELb0EEENS1_21CollectiveEpilogueFwdINS6_IJSA_SB_SA_EEES9_NS_10bfloat16_tESF_Li256ELb1ELb1ELb0ELb1EEENS1_36VarlenDynamicPersistentTileSchedulerILi128ELi128ELi256ELi128ELb0ELb1ELb1ELb1ELb1ELb1EEEEEEEEEvNT_6ParamsE --------------------------
	.section	.nv.shared._ZN7cutlass13device_kernelIN5flash11enable_sm90INS1_16FlashAttnFwdSm90INS1_25CollectiveMainloopFwdSm90ILi2EN4cute5tupleIJNS5_1CILi1EEES8_S8_EEENS6_IJNS7_ILi128EEESA_NS7_ILi256EEEEEELi256ENS_12float_e4m3_tEfNS_4arch4Sm90ELb1ELb0ELb1ELb1ELb0ELb1ELb0ELb1ELb1ELb1ELb0ELb0EEENS1_21CollectiveEpilogueFwdINS6_IJSA_SB_SA_EEES9_NS_10bfloat16_tESF_Li256ELb1ELb1ELb0ELb1EEENS1_36VarlenDynamicPersistentTileSchedulerILi128ELi128ELi256ELi128ELb0ELb1ELb1ELb1ELb1ELb1EEEEEEEEEvNT_6ParamsE,"aw",@nobits
	.sectionflags	@""
	.align	16
	.zero		1024


//--------------------- .nv.shared._ZN7cutlass13device_kernelIN5flash11enable_sm90INS1_16FlashAttnFwdSm90INS1_25CollectiveMainloopFwdSm90ILi2EN4cute5tupleIJNS5_1CILi1EEES8_S8_EEENS6_IJNS7_ILi128EEENS7_ILi160EEENS7_ILi192EEEEEELi192ENS_12float_e4m3_tEfNS_4arch4Sm90ELb0ELb0ELb1ELb0ELb0ELb0ELb0ELb1ELb1ELb1ELb0ELb0EEENS1_21CollectiveEpilogueFwdINS6_IJSA_SC_SB_EEES9_NS_10bfloat16_tESG_Li256ELb0ELb1ELb0ELb1EEENS1_29StaticPersistentTileSchedulerILb0EEEEEEEEEvNT_6ParamsE --------------------------
	.section	.nv.shared._ZN7cutlass13device_kernelIN5flash11enable_sm90INS1_16FlashAttnFwdSm90INS1_25CollectiveMainloopFwdSm90ILi2EN4cute5tupleIJNS5_1CILi1EEES8_S8_EEENS6_IJNS7_ILi128EEENS7_ILi160EEENS7_ILi192EEEEEELi192ENS_12float_e4m3_tEfNS_4arch4Sm90ELb0ELb0ELb1ELb0ELb0ELb0ELb0ELb1ELb1ELb1ELb0ELb0EEENS1_21CollectiveEpilogueFwdINS6_IJSA_SC_SB_EEES9_NS_10bfloat16_tESG_Li256ELb0ELb1ELb0ELb1EEENS1_29StaticPersistentTileSchedulerILb0EEEEEEEEEvNT_6ParamsE,"aw",@nobits
	.sectionflags	@""
	.align	16
	.zero		1024


//--------------------- .nv.shared._ZN7cutlass13device_kernelIN5flash11enable_sm90INS1_16FlashAttnFwdSm90INS1_25CollectiveMainloopFwdSm90ILi2EN4cute5tupleIJNS5_1CILi2EEENS7_ILi1EEES9_EEENS6_IJNS7_ILi128EEENS7_ILi160EEENS7_ILi192EEEEEELi192ENS_12float_e4m3_tEfNS_4arch4Sm90ELb0ELb0ELb1ELb0ELb0ELb0ELb0ELb1ELb1ELb1ELb0ELb0EEENS1_21CollectiveEpilogueFwdINS6_IJSB_SD_SC_EEESA_NS_10bfloat16_tESH_Li256ELb0ELb1ELb0ELb1EEENS1_29StaticPersistentTileSchedulerILb0EEEEEEEEEvNT_6ParamsE --------------------------
	.section	.nv.shared._ZN7cutlass13device_kernelIN5flash11enable_sm90INS1_16FlashAttnFwdSm90INS1_25CollectiveMainloopFwdSm90ILi2EN4cute5tupleIJNS5_1CILi2EEENS7_ILi1EEES9_EEENS6_IJNS7_ILi128EEENS7_ILi160EEENS7_ILi192EEEEEELi192ENS_12float_e4m3_tEfNS_4arch4Sm90ELb0ELb0ELb1ELb0ELb0ELb0ELb0ELb1ELb1ELb1ELb0ELb0EEENS1_21CollectiveEpilogueFwdINS6_IJSB_SD_SC_EEESA_NS_10bfloat16_tESH_Li256ELb0ELb1ELb0ELb1EEENS1_29StaticPersistentTileSchedulerILb0EEEEEEEEEvNT_6ParamsE,"aw",@nobits
	.sectionflags	@""
	.align	16
	.zero		1024


//--------------------- .nv.shared._ZN7cutlass13device_kernelIN5flash11enable_sm90INS1_16FlashAttnFwdSm90INS1_25CollectiveMainloopFwdSm90ILi2EN4cute5tupleIJNS5_1CILi1EEES8_S8_EEENS6_IJNS7_ILi128EEENS7_ILi160EEENS7_ILi192EEEEEELi192ENS_12float_e4m3_tEfNS_4arch4Sm90ELb0ELb0ELb1ELb1ELb0ELb0ELb0ELb1ELb1ELb1ELb0ELb0EEENS1_21CollectiveEpilogueFwdINS6_IJSA_SC_SB_EEES9_NS_10bfloat16_tESG_Li256ELb1ELb1ELb0ELb1EEENS1_36VarlenDynamicPersistentTileSchedulerILi128ELi160ELi256ELi128ELb0ELb1ELb1ELb0ELb1ELb1EEEEEEEEEvNT_6ParamsE --------------------------
	.section	.nv.shared._ZN7cutlass13device_kernelIN5flash11enable_sm90INS1_16FlashAttnFwdSm90INS1_25CollectiveMainloopFwdSm90ILi2EN4cute5tupleIJNS5_1CILi1EEES8_S8_EEENS6_IJNS7_ILi128EEENS7_ILi160EEENS7_ILi192EEEEEELi192ENS_12float_e4m3_tEfNS_4arch4Sm90ELb0ELb0ELb1ELb1ELb0ELb0ELb0ELb1ELb1ELb1ELb0ELb0EEENS1_21CollectiveEpilogueFwdINS6_IJSA_SC_SB_EEES9_NS_10bfloat16_tESG_Li256ELb1ELb1ELb0ELb1EEENS1_36VarlenDynamicPersistentTileSchedulerILi128ELi160ELi256ELi128ELb0ELb1ELb1ELb0ELb1ELb1EEEEEEEEEvNT_6ParamsE,"aw",@nobits
	.sectionflags	@""
	.align	16
	.zero		1024


//--------------------- .nv.shared._ZN7cutlass13device_kernelIN5flash11enable_sm90INS1_16FlashAttnFwdSm90INS1_25CollectiveMainloopFwdSm90ILi2EN4cute5tupleIJNS5_1CILi1EEES8_S8_EEENS6_IJNS7_ILi128EEENS7_ILi160EEENS7_ILi192EEEEEELi192ENS_12float_e4m3_tEfNS_4arch4Sm90ELb0ELb0ELb1ELb1ELb0ELb1ELb0ELb1ELb1ELb1ELb0ELb0EEENS1_21CollectiveEpilogueFwdINS6_IJSA_SC_SB_EEES9_NS_10bfloat16_tESG_Li256ELb1ELb1ELb0ELb1EEENS1_36VarlenDynamicPersistentTileSchedulerILi128ELi160ELi256ELi128ELb0ELb1ELb1ELb0ELb1ELb1EEEEEEEEEvNT_6ParamsE --------------------------
	.section	.nv.shared._ZN7cutlass13device_kernelIN5flash11enable_sm90INS1_16FlashAttnFwdSm90INS1_25CollectiveMainloopFwdSm90ILi2EN4cute5tupleIJNS5_1CILi1EEES8_S8_EEENS6_IJNS7_ILi128EEENS7_ILi160EEENS7_ILi192EEEEEELi192ENS_12float_e4m3_tEfNS_4arch4Sm90ELb0ELb0ELb1ELb1ELb0ELb1ELb0ELb1ELb1ELb1ELb0ELb0EEENS1_21CollectiveEpilogueFwdINS6_IJSA_SC_SB_EEES9_NS_10bfloat16_tESG_Li256ELb1ELb1ELb0ELb1EEENS1_36VarlenDynamicPersistentTileSchedulerILi128ELi160ELi256ELi128ELb0ELb1ELb1ELb0ELb1ELb1EEEEEEEEEvNT_6ParamsE,"aw",@nobits
	.sectionflags	@""
	.align	16
	.zero		1024


//--------------------- .nv.shared._ZN7cutlass13device_kernelIN5flash11enable_sm90INS1_16FlashAttnFwdSm90INS1_25CollectiveMainloopFwdSm90ILi2EN4cute5tupleIJNS5_1CILi1EEES8_S8_EEENS6_IJNS7_ILi128EEESA_NS7_ILi192EEEEEELi192ENS_12float_e4m3_tEfNS_4arch4Sm90ELb0ELb1ELb1ELb0ELb0ELb0ELb0ELb1ELb1ELb1ELb0ELb0EEENS1_21CollectiveEpilogueFwdINS6_IJSA_SB_SA_EEES9_NS_10bfloat16_tESF_Li256ELb0ELb1ELb0ELb1EEENS1_30DynamicPersistentTileSchedulerILi256ELi128ELb0ELb1ELb1EEEEEEEEEvNT_6ParamsE --------------------------
	.section	.nv.shared._ZN7cutlass13device_kernelIN5flash11enable_sm90INS1_16FlashAttnFwdSm90INS1_25CollectiveMainloopFwdSm90ILi2EN4cute5tupleIJNS5_1CILi1EEES8_S8_EEENS6_IJNS7_ILi128EEESA_NS7_ILi192EEEEEELi192ENS_12float_e4m3_tEfNS_4arch4Sm90ELb0ELb1ELb1ELb0ELb0ELb0ELb0ELb1ELb1ELb1ELb0ELb0EEENS1_21CollectiveEpilogueFwdINS6_IJSA_SB_SA_EEES9_NS_10bfloat16_tESF_Li256ELb0ELb1ELb0ELb1EEENS1_30DynamicPersistentTileSchedulerILi256ELi128ELb0ELb1ELb1EEEEEEEEEvNT_6ParamsE,"aw",@nobits
	.sectionflags	@""
	.align	16
	.zero		1024


//--------------------- .nv.shared._ZN7cutlass13device_kernelIN5flash11enable_sm90INS1_16FlashAttnFwdSm90INS1_25CollectiveMainloopFwdSm90ILi2EN4cute5tupleIJNS5_1CILi1EEES8_S8_EEENS6_IJNS7_ILi128EEESA_NS7_ILi192EEEEEELi192ENS_12float_e4m3_tEfNS_4arch4Sm90ELb0ELb1ELb1ELb1ELb0ELb0ELb0ELb1ELb1ELb1ELb0ELb0EEENS1_21CollectiveEpilogueFwdINS6_IJSA_SB_SA_EEES9_NS_10bfloat16_tESF_Li256ELb1ELb1ELb0ELb1EEENS1_36VarlenDynamicPersistentTileSchedulerILi128ELi128ELi256ELi128ELb0ELb1ELb1ELb1ELb0ELb1EEEEEEEEEvNT_6ParamsE --------------------------
	.section	.nv.shared._ZN7cutlass13device_kernelIN5flash11enable_sm90INS1_16FlashAttnFwdSm90INS1_25CollectiveMainloopFwdSm90ILi2EN4cute5tupleIJNS5_1CILi1EEES8_S8_EEENS6_IJNS7_ILi128EEESA_NS7_ILi192EEEEEELi192ENS_12float_e4m3_tEfNS_4arch4Sm90ELb0ELb1ELb1ELb1ELb0ELb0ELb0ELb1ELb1ELb1ELb0ELb0EEENS1_21CollectiveEpilogueFwdINS6_IJSA_SB_SA_EEES9_NS_10bfloat16_tESF_Li256ELb1ELb1ELb0ELb1EEENS1_36VarlenDynamicPersistentTileSchedulerILi128ELi128ELi256ELi128ELb0ELb1ELb1ELb1ELb0ELb1EEEEEEEEEvNT_6ParamsE,"aw",@nobits
	.sectionflags	@""
	.align	16
	.zero		1024


//--------------------- .nv.shared._ZN7cutlass13device_kernelIN5flash11enable_sm90INS1_16FlashAttnFwdSm90INS1_25CollectiveMainloopFwdSm90ILi2EN4cute5tupleIJNS5_1CILi1EEES8_S8_EEENS6_IJNS7_ILi128EEESA_NS7_ILi192EEEEEELi192ENS_12float_e4m3_tEfNS_4arch4Sm90ELb0ELb1ELb1ELb1ELb0ELb1ELb0ELb1ELb1ELb1ELb0ELb0EEENS1_21CollectiveEpilogueFwdINS6_IJSA_SB_SA_EEES9_NS_10bfloat16_tESF_Li256ELb1ELb1ELb0ELb1EEENS1_36VarlenDynamicPersistentTileSchedulerILi128ELi128ELi256ELi128ELb0ELb1ELb1ELb1ELb0ELb1EEEEEEEEEvNT_6ParamsE --------------------------
	.section	.nv.shared._ZN7cutlass13device_kernelIN5flash11enable_sm90INS1_16FlashAttnFwdSm90INS1_25CollectiveMainloopFwdSm90ILi2EN4cute5tupleIJNS5_1CILi1EEES8_S8_EEENS6_IJNS7_ILi128EEESA_NS7_ILi192EEEEEELi192ENS_12float_e4m3_tEfNS_4arch4Sm90ELb0ELb1ELb1ELb1ELb0ELb1ELb0ELb1ELb1ELb1ELb0ELb0EEENS1_21CollectiveEpilogueFwdINS6_IJSA_SB_SA_EEES9_NS_10bfloat16_tESF_Li256ELb1ELb1ELb0ELb1EEENS1_36VarlenDynamicPersistentTileSchedulerILi128ELi128ELi256ELi128ELb0ELb1ELb1ELb1ELb0ELb1EEEEEEEEEvNT_6ParamsE,"aw",@nobits
	.sectionflags	@""
	.align	16
	.zero		1024


//--------------------- .nv.shared._ZN7cutlass13device_kernelIN5flash11enable_sm90INS1_16FlashAttnFwdSm90INS1_25CollectiveMainloopFwdSm90ILi2EN4cute5tupleIJNS5_1CILi1EEES8_S8_EEENS6_IJNS7_ILi128EEENS7_ILi160EEENS7_ILi192EEEEEELi192ENS_12float_e4m3_tEfNS_4arch4Sm90ELb1ELb0ELb1ELb0ELb0ELb0ELb0ELb1ELb1ELb1ELb0ELb0EEENS1_21CollectiveEpilogueFwdINS6_IJSA_SC_SB_EEES9_NS_10bfloat16_tESG_Li256ELb0ELb1ELb0ELb1EEENS1_30DynamicPersistentTileSchedulerILi256ELi128ELb0ELb1ELb1EEEEEEEEEvNT_6ParamsE --------------------------
	.section	.nv.shared._ZN7cutlass13device_kernelIN5flash11enable_sm90INS1_16FlashAttnFwdSm90INS1_25CollectiveMainloopFwdSm90ILi2EN4cute5tupleIJNS5_1CILi1EEES8_S8_EEENS6_IJNS7_ILi128EEENS7_ILi160EEENS7_ILi192EEEEEELi192ENS_12float_e4m3_tEfNS_4arch4Sm90ELb1ELb0ELb1ELb0ELb0ELb0ELb0ELb1ELb1ELb1ELb0ELb0EEENS1_21CollectiveEpilogueFwdINS6_IJSA_SC_SB_EEES9_NS_10bfloat16_tESG_Li256ELb0ELb1ELb0ELb1EEENS1_30DynamicPersistentTileSchedulerILi256ELi128ELb0ELb1ELb1EEEEEEEEEvNT_6ParamsE,"aw",@nobits
	.sectionflags	@""
	.align	16
	.zero		1024


//--------------------- .nv.shared._ZN7cutlass13device_kernelIN5flash11enable_sm90INS1_16FlashAttnFwdSm90INS1_25CollectiveMainloopFwdSm90ILi2EN4cute5tupleIJNS5_1CILi1EEES8_S8_EEENS6_IJNS7_ILi128EEENS7_ILi160EEENS7_ILi192EEEEEELi192ENS_12float_e4m3_tEfNS_4arch4Sm90ELb1ELb0ELb1ELb1ELb0ELb0ELb0ELb1ELb1ELb1ELb0ELb0EEENS1_21CollectiveEpilogueFwdINS6_IJSA_SC_SB_EEES9_NS_10bfloat16_tESG_Li256ELb1ELb1ELb0ELb1EEENS1_36VarlenDynamicPersistentTileSchedulerILi128ELi160ELi256ELi128ELb0ELb1ELb1ELb1ELb1ELb1EEEEEEEEEvNT_6ParamsE --------------------------
	.section	.nv.shared._ZN7cutlass13device_kernelIN5flash11enable_sm90INS1_16FlashAttnFwdSm90INS1_25CollectiveMainloopFwdSm90ILi2EN4cute5tupleIJNS5_1CILi1EEES8_S8_EEENS6_IJNS7_ILi128EEENS7_ILi160EEENS7_ILi192EEEEEELi192ENS_12float_e4m3_tEfNS_4arch4Sm90ELb1ELb0ELb1ELb1ELb0ELb0ELb0ELb1ELb1ELb1ELb0ELb0EEENS1_21CollectiveEpilogueFwdINS6_IJSA_SC_SB_EEES9_NS_10bfloat16_tESG_Li256ELb1ELb1ELb0ELb1EEENS1_36VarlenDynamicPersistentTileSchedulerILi128ELi160ELi256ELi128ELb0ELb1ELb1ELb1ELb1ELb1EEEEEEEEEvNT_6ParamsE,"aw",@nobits
	.sectionflags	@""
	.align	16
	.zero		1024


//--------------------- .nv.shared._ZN7cutlass13device_kernelIN5flash11enable_sm90INS1_16FlashAttnFwdSm90INS1_25CollectiveMainloopFwdSm90ILi2EN4cute5tupleIJNS5_1CILi1EEES8_S8_EEENS6_IJNS7_ILi128EEENS7_ILi160EEENS7_ILi192EEEEEELi192ENS_12float_e4m3_tEfNS_4arch4Sm90ELb1ELb0ELb1ELb1ELb0ELb1ELb0ELb1ELb1ELb1ELb0ELb0EEENS1_21CollectiveEpilogueFwdINS6_IJSA_SC_SB_EEES9_NS_10bfloat16_tESG_Li256ELb1ELb1ELb0ELb1EEENS1_36VarlenDynamicPersistentTileSchedulerILi128ELi160ELi256ELi128ELb0ELb1ELb1ELb1ELb1ELb1EEEEEEEEEvNT_6ParamsE --------------------------
	.section	.nv.shared._ZN7cutlass13device_kernelIN5flash11enable_sm90INS1_16FlashAttnFwdSm90INS1_25CollectiveMainloopFwdSm90ILi2EN4cute5tupleIJNS5_1CILi1EEES8_S8_EEENS6_IJNS7_ILi128EEENS7_ILi160EEENS7_ILi192EEEEEELi192ENS_12float_e4m3_tEfNS_4arch4Sm90ELb1ELb0ELb1ELb1ELb0ELb1ELb0ELb1ELb1ELb1ELb0ELb0EEENS1_21CollectiveEpilogueFwdINS6_IJSA_SC_SB_EEES9_NS_10bfloat16_tESG_Li256ELb1ELb1ELb0ELb1EEENS1_36VarlenDynamicPersistentTileSchedulerILi128ELi160ELi256ELi128ELb0ELb1ELb1ELb1ELb1ELb1EEEEEEEEEvNT_6ParamsE,"aw",@nobits
	.sectionflags	@""
	.align	16
	.zero		1024


//--------------------- .nv.shared._ZN7cutlass13device_kernelIN5flash11enable_sm90INS1_16FlashAttnFwdSm90INS1_25CollectiveMainloopFwdSm90ILi2EN4cute5tupleIJNS5_1CILi1EEES8_S8_EEENS6_IJNS7_ILi128EEENS7_ILi224EEESA_EEELi128ENS_12float_e4m3_tEfNS_4arch4Sm90ELb0ELb0ELb1ELb0ELb0ELb0ELb0ELb1ELb1ELb1ELb0ELb0EEENS1_21CollectiveEpilogueFwdINS6_IJSA_SA_SB_EEES9_NS_10bfloat16_tESF_Li256ELb0ELb1ELb0ELb1EEENS1_29StaticPersistentTileSchedulerILb0EEEEEEEEEvNT_6ParamsE --------------------------
	.section	.nv.shared._ZN7cutlass13device_kernelIN5flash11enable_sm90INS1_16FlashAttnFwdSm90INS1_25CollectiveMainloopFwdSm90ILi2EN4cute5tupleIJNS5_1CILi1EEES8_S8_EEENS6_IJNS7_ILi128EEENS7_ILi224EEESA_EEELi128ENS_12float_e4m3_tEfNS_4arch4Sm90ELb0ELb0ELb1ELb0ELb0ELb0ELb0ELb1ELb1ELb1ELb0ELb0EEENS1_21CollectiveEpilogueFwdINS6_IJSA_SA_SB_EEES9_NS_10bfloat16_tESF_Li256ELb0ELb1ELb0ELb1EEENS1_29StaticPersistentTileSchedulerILb0EEEEEEEEEvNT_6ParamsE,"aw",@nobits
	.sectionflags	@""
	.align	16
	.zero		1024


//--------------------- .nv.shared._ZN7cutlass13device_kernelIN5flash11enable_sm90INS1_16FlashAttnFwdSm90INS1_25CollectiveMainloopFwdSm90ILi2EN4cute5tupleIJNS5_1CILi1EEES8_S8_EEENS6_IJNS7_ILi128EEENS7_ILi224EEESA_EEELi128ENS_12float_e4m3_tEfNS_4arch4Sm90ELb0ELb0ELb1ELb1ELb0ELb0ELb0ELb1ELb1ELb1ELb0ELb0EEENS1_21CollectiveEpilogueFwdINS6_IJSA_SA_SB_EEES9_NS_10bfloat16_tESF_Li256ELb1ELb1ELb0ELb1EEENS1_36VarlenDynamicPersistentTileSchedulerILi128ELi224ELi256ELi128ELb0ELb1ELb1ELb0ELb1ELb1EEEEEEEEEvNT_6ParamsE --------------------------
	.section	.nv.shared._ZN7cutlass13device_kernelIN5flash11enable_sm90INS1_16FlashAttnFwdSm90INS1_25CollectiveMainloopFwdSm90ILi2EN4cute5tupleIJNS5_1CILi1EEES8_S8_EEENS6_IJNS7_ILi128EEENS7_ILi224EEESA_EEELi128ENS_12float_e4m3_tEfNS_4arch4Sm90ELb0ELb0ELb1ELb1ELb0ELb0ELb0ELb1ELb1ELb1ELb0ELb0EEENS1_21CollectiveEpilogueFwdINS6_IJSA_SA_SB_EEES9_NS_10bfloat16_tESF_Li256ELb1ELb1ELb0ELb1EEENS1_36VarlenDynamicPersistentTileSchedulerILi128ELi224ELi256ELi128ELb0ELb1ELb1ELb0ELb1ELb1EEEEEEEEEvNT_6ParamsE,"aw",@nobits
	.sectionflags	@""
	.align	16
	.zero		1024


//--------------------- .nv.shared._ZN7cutlass13device_kernelIN5flash11enable_sm90INS1_16FlashAttnFwdSm90INS1_25CollectiveMainloopFwdSm90ILi2EN4cute5tupleIJNS5_1CILi1EEES8_S8_EEENS6_IJNS7_ILi128EEENS7_ILi224EEESA_EEELi128ENS_12float_e4m3_tEfNS_4arch4Sm90ELb0ELb0ELb1ELb1ELb0ELb1ELb0ELb1ELb1ELb1ELb0ELb0EEENS1_21CollectiveEpilogueFwdINS6_IJSA_SA_SB_EEES9_NS_10bfloat16_tESF_Li256ELb1ELb1ELb0ELb1EEENS1_36VarlenDynamicPersistentTileSchedulerILi128ELi224ELi256ELi128ELb0ELb1ELb1ELb0ELb1ELb1EEEEEEEEEvNT_6ParamsE --------------------------
	.section	.nv.shared._ZN7cutlass13device_kernelIN5flash11enable_sm90INS1_16FlashAttnFwdSm90INS1_25CollectiveMainloopFwdSm90ILi2EN4cute5tupleIJNS5_1CILi1EEES8_S8_EEENS6_IJNS7_ILi128EEENS7_ILi224EEESA_EEELi128ENS_12float_e4m3_tEfNS_4arch4Sm90ELb0ELb0ELb1ELb1ELb0ELb1ELb0ELb1ELb1ELb1ELb0ELb0EEENS1_21CollectiveEpilogueFwdINS6_IJSA_SA_SB_EEES9_NS_10bfloat16_tESF_Li256ELb1ELb1ELb0ELb1EEENS1_36VarlenDynamicPersistentTileSchedulerILi128ELi224ELi256ELi128ELb0ELb1ELb1ELb0ELb1ELb1EEEEEEEEEvNT_6ParamsE,"aw",@nobits
	.sectionflags	@""
	.align	16
	.zero		1024


//--------------------- .nv.shared._ZN7cutlass13device_kernelIN5flash11enable_sm90INS1_16FlashAttnFwdSm90INS1_25CollectiveMainloopFwdSm90ILi2EN4cute5tupleIJNS5_1CILi1EEES8_S8_EEENS6_IJNS7_ILi128EEENS7_ILi192EEESA_EEELi128ENS_12float_e4m3_tEfNS_4arch4Sm90ELb0ELb1ELb1ELb0ELb0ELb0ELb0ELb1ELb1ELb1ELb0ELb0EEENS1_21CollectiveEpilogueFwdINS6_IJSA_SA_SB_EEES9_NS_10bfloat16_tESF_Li256ELb0ELb1ELb0ELb1EEENS1_30DynamicPersistentTileSchedulerILi256ELi128ELb0ELb1ELb1EEEEEEEEEvNT_6ParamsE --------------------------
	.section	.nv.shared._ZN7cutlass13device_kernelIN5flash11enable_sm90INS1_16FlashAttnFwdSm90INS1_25CollectiveMainloopFwdSm90ILi2EN4cute5tupleIJNS5_1CILi1EEES8_S8_EEENS6_IJNS7_ILi128EEENS7_ILi192EEESA_EEELi128ENS_12float_e4m3_tEfNS_4arch4Sm90ELb0ELb1ELb1ELb0ELb0ELb0ELb0ELb1ELb1ELb1ELb0ELb0EEENS1_21CollectiveEpilogueFwdINS6_IJSA_SA_SB_EEES9_NS_10bfloat16_tESF_Li256ELb0ELb1ELb0ELb1EEENS1_30DynamicPersistentTileSchedulerILi256ELi128ELb0ELb1ELb1EEEEEEEEEvNT_6ParamsE,"aw",@nobits
	.sectionflags	@""
	.align	16
	.zero		1024


//--------------------- .nv.shared._ZN7cutlass13device_kernelIN5flash11enable_sm90INS1_16FlashAttnFwdSm90INS1_25CollectiveMainloopFwdSm90ILi2EN4cute5tupleIJNS5_1CILi1EEES8_S8_EEENS6_IJNS7_ILi128EEENS7_ILi192EEESA_EEELi128ENS_12float_e4m3_tEfNS_4arch4Sm90ELb0ELb1ELb1ELb1ELb0ELb0ELb0ELb1ELb1ELb1ELb0ELb0EEENS1_21CollectiveEpilogueFwdINS6_IJSA_SA_SB_EEES9_NS_10bfloat16_tESF_Li256ELb1ELb1ELb0ELb1EEENS1_36VarlenDynamicPersistentTileSchedulerILi128ELi192ELi256ELi128ELb0ELb1ELb1ELb1ELb0ELb1EEEEEEEEEvNT_6ParamsE --------------------------
	.section	.nv.shared._ZN7cutlass13device_kernelIN5flash11enable_sm90INS1_16FlashAttnFwdSm90INS1_25CollectiveMainloopFwdSm90ILi2EN4cute5tupleIJNS5_1CILi1EEES8_S8_EEENS6_IJNS7_ILi128EEENS7_ILi192EEESA_EEELi128ENS_12float_e4m3_tEfNS_4arch4Sm90ELb0ELb1ELb1ELb1ELb0ELb0ELb0ELb1ELb1ELb1ELb0ELb0EEENS1_21CollectiveEpilogueFwdINS6_IJSA_SA_SB_EEES9_NS_10bfloat16_tESF_Li256ELb1ELb1ELb0ELb1EEENS1_36VarlenDynamicPersistentTileSchedulerILi128ELi192ELi256ELi128ELb0ELb1ELb1ELb1ELb0ELb1EEEEEEEEEvNT_6ParamsE,"aw",@nobits
	.sectionflags	@""
	.align	16
	.zero		1024


//--------------------- .nv.shared._ZN7cutlass13device_kernelIN5flash11enable_sm90INS1_16FlashAttnFwdSm90INS1_25CollectiveMainloopFwdSm90ILi2EN4cute5tupleIJNS5_1CILi1EEES8_S8_EEENS6_IJNS7_ILi128EEENS7_ILi192EEESA_EEELi128ENS_12float_e4m3_tEfNS_4arch4Sm90ELb0ELb1ELb1ELb1ELb0ELb1ELb0ELb1ELb1ELb1ELb0ELb0EEENS1_21CollectiveEpilogueFwdINS6_IJSA_SA_SB_EEES9_NS_10bfloat16_tESF_Li256ELb1ELb1ELb0ELb1EEENS1_36VarlenDynamicPersistentTileSchedulerILi128ELi192ELi256ELi128ELb0ELb1ELb1ELb1ELb0ELb1EEEEEEEEEvNT_6ParamsE --------------------------
	.section	.nv.shared._ZN7cutlass13device_kernelIN5flash11enable_sm90INS1_16FlashAttnFwdSm90INS1_25CollectiveMainloopFwdSm90ILi2EN4cute5tupleIJNS5_1CILi1EEES8_S8_EEENS6_IJNS7_ILi128EEENS7_ILi192EEESA_EEELi128ENS_12float_e4m3_tEfNS_4arch4Sm90ELb0ELb1ELb1ELb1ELb0ELb1ELb0ELb1ELb1ELb1ELb0ELb0EEENS1_21CollectiveEpilogueFwdINS6_IJSA_SA_SB_EEES9_NS_10bfloat16_tESF_Li256ELb1ELb1ELb0ELb1EEENS1_36VarlenDynamicPersistentTileSchedulerILi128ELi192ELi256ELi128ELb0ELb1ELb1ELb1ELb0ELb1EEEEEEEEEvNT_6ParamsE,"aw",@nobits
	.sectionflags	@""
	.align	16
	.zero		1024


//--------------------- .nv.shared._ZN7cutlass13device_kernelIN5flash11enable_sm90INS1_16FlashAttnFwdSm90INS1_25CollectiveMainloopFwdSm90ILi2EN4cute5tupleIJNS5_1CILi1EEES8_S8_EEENS6_IJNS7_ILi128EEENS7_ILi224EEESA_EEELi128ENS_12float_e4m3_tEfNS_4arch4Sm90ELb1ELb0ELb1ELb0ELb0ELb0ELb0ELb1ELb1ELb1ELb0ELb0EEENS1_21CollectiveEpilogueFwdINS6_IJSA_SA_SB_EEES9_NS_10bfloat16_tESF_Li256ELb0ELb1ELb0ELb1EEENS1_30DynamicPersistentTileSchedulerILi256ELi128ELb0ELb1ELb1EEEEEEEEEvNT_6ParamsE --------------------------
	.section	.nv.shared._ZN7cutlass13device_kernelIN5flash11enable_sm90INS1_16FlashAttnFwdSm90INS1_25CollectiveMainloopFwdSm90ILi2EN4cute5tupleIJNS5_1CILi1EEES8_S8_EEENS6_IJNS7_ILi128EEENS7_ILi224EEESA_EEELi128ENS_12float_e4m3_tEfNS_4arch4Sm90ELb1ELb0ELb1ELb0ELb0ELb0ELb0ELb1ELb1ELb1ELb0ELb0EEENS1_21CollectiveEpilogueFwdINS6_IJSA_SA_SB_EEES9_NS_10bfloat16_tESF_Li256ELb0ELb1ELb0ELb1EEENS1_30DynamicPersistentTileSchedulerILi256ELi128ELb0ELb1ELb1EEEEEEEEEvNT_6ParamsE,"aw",@nobits
	.sectionflags	@""
	.align	16
	.zero		1024


//--------------------- .nv.shared._ZN7cutlass13device_kernelIN5flash11enable_sm90INS1_16FlashAttnFwdSm90INS1_25CollectiveMainloopFwdSm90ILi2EN4cute5tupleIJNS5_1CILi1EEES8_S8_EEENS6_IJNS7_ILi128EEENS7_ILi224EEESA_EEELi128ENS_12float_e4m3_tEfNS_4arch4Sm90ELb1ELb0ELb1ELb1ELb0ELb0ELb0ELb1ELb1ELb1ELb0ELb0EEENS1_21CollectiveEpilogueFwdINS6_IJSA_SA_SB_EEES9_NS_10bfloat16_tESF_Li256ELb1ELb1ELb0ELb1EEENS1_36VarlenDynamicPersistentTileSchedulerILi128ELi224ELi256ELi128ELb0ELb1ELb1ELb1ELb1ELb1EEEEEEEEEvNT_6ParamsE --------------------------
	.section	.nv.shared._ZN7cutlass13device_kernelIN5flash11enable_sm90INS1_16FlashAttnFwdSm90INS1_25CollectiveMainloopFwdSm90ILi2EN4cute5tupleIJNS5_1CILi1EEES8_S8_EEENS6_IJNS7_ILi128EEENS7_ILi224EEESA_EEELi128ENS_12float_e4m3_tEfNS_4arch4Sm90ELb1ELb0ELb1ELb1ELb0ELb0ELb0ELb1ELb1ELb1ELb0ELb0EEENS1_21CollectiveEpilogueFwdINS6_IJSA_SA_SB_EEES9_NS_10bfloat16_tESF_Li256ELb1ELb1ELb0ELb1EEENS1_36VarlenDynamicPersistentTileSchedulerILi128ELi224ELi256ELi128ELb0ELb1ELb1ELb1ELb1ELb1EEEEEEEEEvNT_6ParamsE,"aw",@nobits
	.sectionflags	@""
	.align	16
	.zero		1024


//--------------------- .nv.shared._ZN7cutlass13device_kernelIN5flash11enable_sm90INS1_16FlashAttnFwdSm90INS1_25CollectiveMainloopFwdSm90ILi2EN4cute5tupleIJNS5_1CILi1EEES8_S8_EEENS6_IJNS7_ILi128EEENS7_ILi224EEESA_EEELi128ENS_12float_e4m3_tEfNS_4arch4Sm90ELb1ELb0ELb1ELb1ELb0ELb1ELb0ELb1ELb1ELb1ELb0ELb0EEENS1_21CollectiveEpilogueFwdINS6_IJSA_SA_SB_EEES9_NS_10bfloat16_tESF_Li256ELb1ELb1ELb0ELb1EEENS1_36VarlenDynamicPersistentTileSchedulerILi128ELi224ELi256ELi128ELb0ELb1ELb1ELb1ELb1ELb1EEEEEEEEEvNT_6ParamsE --------------------------
	.section	.nv.shared._ZN7cutlass13device_kernelIN5flash11enable_sm90INS1_16FlashAttnFwdSm90INS1_25CollectiveMainloopFwdSm90ILi2EN4cute5tupleIJNS5_1CILi1EEES8_S8_EEENS6_IJNS7_ILi128EEENS7_ILi224EEESA_EEELi128ENS_12float_e4m3_tEfNS_4arch4Sm90ELb1ELb0ELb1ELb1ELb0ELb1ELb0ELb1ELb1ELb1ELb0ELb0EEENS1_21CollectiveEpilogueFwdINS6_IJSA_SA_SB_EEES9_NS_10bfloat16_tESF_Li256ELb1ELb1ELb0ELb1EEENS1_36VarlenDynamicPersistentTileSchedulerILi128ELi224ELi256ELi128ELb0ELb1ELb1ELb1ELb1ELb1EEEEEEEEEvNT_6ParamsE,"aw",@nobits
	.sectionflags	@""
	.align	16
	.zero		1024


//--------------------- .nv.shared._ZN7cutlass13device_kernelIN5flash11enable_sm90INS1_16FlashAttnFwdSm90INS1_25CollectiveMainloopFwdSm90ILi2EN4cute5tupleIJNS5_1CILi1EEES8_S8_EEENS6_IJNS7_ILi192EEENS7_ILi128EEENS7_ILi96EEEEEELi96ENS_12float_e4m3_tEfNS_4arch4Sm90ELb0ELb0ELb1ELb0ELb0ELb0ELb0ELb1ELb1ELb1ELb0ELb0EEENS1_21CollectiveEpilogueFwdINS6_IJSA_SC_SB_EEES9_NS_10bfloat16_tESG_Li384ELb0ELb1ELb0ELb1EEENS1_29StaticPersistentTileSchedulerILb0EEEEEEEEEvNT_6ParamsE --------------------------
	.section	.nv.shared._ZN7cutlass13device_kernelIN5flash11enable_sm90INS1_16FlashAttnFwdSm90INS1_25CollectiveMainloopFwdSm90ILi2EN4cute5tupleIJNS5_1CILi1EEES8_S8_EEENS6_IJNS7_ILi192EEENS7_ILi128EEENS7_ILi96EEEEEELi96ENS_12float_e4m3_tEfNS_4arch4Sm90ELb0ELb0ELb1ELb0ELb0ELb0ELb0ELb1ELb1ELb1ELb0ELb0EEENS1_21CollectiveEpilogueFwdINS6_IJSA_SC_SB_EEES9_NS_10bfloat16_tESG_Li384ELb0ELb1ELb0ELb1EEENS1_29StaticPersistentTileSchedulerILb0EEEEEEEEEvNT_6ParamsE,"aw",@nobits
	.sectionflags	@""
	.align	16
	.zero		1024


//--------------------- .nv.shared._ZN7cutlass13device_kernelIN5flash11enable_sm90INS1_16FlashAttnFwdSm90INS1_25CollectiveMainloopFwdSm90ILi2EN4cute5tupleIJNS5_1CILi1EEES8_S8_EEENS6_IJNS7_ILi192EEENS7_ILi128EEENS7_ILi96EEEEEELi96ENS_12float_e4m3_tEfNS_4arch4Sm90ELb0ELb0ELb1ELb1ELb0ELb0ELb0ELb1ELb1ELb1ELb0ELb0EEENS1_21CollectiveEpilogueFwdINS6_IJSA_SC_SB_EEES9_NS_10bfloat16_tESG_Li384ELb1ELb1ELb0ELb1EEENS1_36VarlenDynamicPersistentTileSchedulerILi192ELi128ELi384ELi128ELb0ELb1ELb1ELb0ELb1ELb1EEEEEEEEEvNT_6ParamsE --------------------------
	.section	.nv.shared._ZN7cutlass13device_kernelIN5flash11enable_sm90INS1_16FlashAttnFwdSm90INS1_25CollectiveMainloopFwdSm90ILi2EN4cute5tupleIJNS5_1CILi1EEES8_S8_EEENS6_IJNS7_ILi192EEENS7_ILi128EEENS7_ILi96EEEEEELi96ENS_12float_e4m3_tEfNS_4arch4Sm90ELb0ELb0ELb1ELb1ELb0ELb0ELb0ELb1ELb1ELb1ELb0ELb0EEENS1_21CollectiveEpilogueFwdINS6_IJSA_SC_SB_EEES9_NS_10bfloat16_tESG_Li384ELb1ELb1ELb0ELb1EEENS1_36VarlenDynamicPersistentTileSchedulerILi192ELi128ELi384ELi128ELb0ELb1ELb1ELb0ELb1ELb1EEEEEEEEEvNT_6ParamsE,"aw",@nobits
	.sectionflags	@""
	.align	16
	.zero		1024


//--------------------- .nv.shared._ZN7cutlass13device_kernelIN5flash11enable_sm90INS1_16FlashAttnFwdSm90INS1_25CollectiveMainloopFwdSm90ILi2EN4cute5tupleIJNS5_1CILi1EEES8_S8_EEENS6_IJNS7_ILi192EEENS7_ILi128EEENS7_ILi96EEEEEELi96ENS_12float_e4m3_tEfNS_4arch4Sm90ELb0ELb0ELb1ELb1ELb0ELb1ELb0ELb1ELb1ELb1ELb0ELb0EEENS1_21CollectiveEpilogueFwdINS6_IJSA_SC_SB_EEES9_NS_10bfloat16_tESG_Li384ELb1ELb1ELb0ELb1EEENS1_36VarlenDynamicPersistentTileSchedulerILi192ELi128ELi384ELi128ELb0ELb1ELb1ELb0ELb1ELb1EEEEEEEEEvNT_6ParamsE --------------------------
	.section	.nv.shared._ZN7cutlass13device_kernelIN5flash11enable_sm90INS1_16FlashAttnFwdSm90INS1_25CollectiveMainloopFwdSm90ILi2EN4cute5tupleIJNS5_1CILi1EEES8_S8_EEENS6_IJNS7_ILi192EEENS7_ILi128EEENS7_ILi96EEEEEELi96ENS_12float_e4m3_tEfNS_4arch4Sm90ELb0ELb0ELb1ELb1ELb0ELb1ELb0ELb1ELb1ELb1ELb0ELb0EEENS1_21CollectiveEpilogueFwdINS6_IJSA_SC_SB_EEES9_NS_10bfloat16_tESG_Li384ELb1ELb1ELb0ELb1EEENS1_36VarlenDynamicPersistentTileSchedulerILi192ELi128ELi384ELi128ELb0ELb1ELb1ELb0ELb1ELb1EEEEEEEEEvNT_6ParamsE,"aw",@nobits
	.sectionflags	@""
	.align	16
	.zero		1024


//--------------------- .nv.shared._ZN7cutlass13device_kernelIN5flash11enable_sm90INS1_16FlashAttnFwdSm90INS1_25CollectiveMainloopFwdSm90ILi2EN4cute5tupleIJNS5_1CILi1EEES8_S8_EEENS6_IJNS7_ILi192EEENS7_ILi128EEENS7_ILi96EEEEEELi96ENS_12float_e4m3_tEfNS_4arch4Sm90ELb0ELb1ELb1ELb0ELb0ELb0ELb0ELb1ELb1ELb1ELb0ELb0EEENS1_21CollectiveEpilogueFwdINS6_IJSA_SC_SB_EEES9_NS_10bfloat16_tESG_Li384ELb0ELb1ELb0ELb1EEENS1_30DynamicPersistentTileSchedulerILi384ELi128ELb0ELb1ELb1EEEEEEEEEvNT_6ParamsE --------------------------
	.section	.nv.shared._ZN7cutlass13device_kernelIN5flash11enable_sm90INS1_16FlashAttnFwdSm90INS1_25CollectiveMainloopFwdSm90ILi2EN4cute5tupleIJNS5_1CILi1EEES8_S8_EEENS6_IJNS7_ILi192EEENS7_ILi128EEENS7_ILi96EEEEEELi96ENS_12float_e4m3_tEfNS_4arch4Sm90ELb0ELb1ELb1ELb0ELb0ELb0ELb0ELb1ELb1ELb1ELb0ELb0EEENS1_21CollectiveEpilogueFwdINS6_IJSA_SC_SB_EEES9_NS_10bfloat16_tESG_Li384ELb0ELb1ELb0ELb1EEENS1_30DynamicPersistentTileSchedulerILi384ELi128ELb0ELb1ELb1EEEEEEEEEvNT_6ParamsE,"aw",@nobits
	.sectionflags	@""
	.align	16
	.zero		1024


//--------------------- .nv.shared._ZN7cutlass13device_kernelIN5flash11enable_sm90INS1_16FlashAttnFwdSm90INS1_25CollectiveMainloopFwdSm90ILi2EN4cute5tupleIJNS5_1CILi1EEES8_S8_EEENS6_IJNS7_ILi192EEENS7_ILi128EEENS7_ILi96EEEEEELi96ENS_12float_e4m3_tEfNS_4arch4Sm90ELb0ELb1ELb1ELb1ELb0ELb0ELb0ELb1ELb1ELb1ELb0ELb0EEENS1_21CollectiveEpilogueFwdINS6_IJSA_SC_SB_EEES9_NS_10bfloat16_tESG_Li384ELb1ELb1ELb0ELb1EEENS1_36VarlenDynamicPersistentTileSchedulerILi192ELi128ELi384ELi128ELb0ELb1ELb1ELb1ELb0ELb1EEEEEEEEEvNT_6ParamsE --------------------------
	.section	.nv.shared._ZN7cutlass13device_kernelIN5flash11enable_sm90INS1_16FlashAttnFwdSm90INS1_25CollectiveMainloopFwdSm90ILi2EN4cute5tupleIJNS5_1CILi1EEES8_S8_EEENS6_IJNS7_ILi192EEENS7_ILi128EEENS7_ILi96EEEEEELi96ENS_12float_e4m3_tEfNS_4arch4Sm90ELb0ELb1ELb1ELb1ELb0ELb0ELb0ELb1ELb1ELb1ELb0ELb0EEENS1_21CollectiveEpilogueFwdINS6_IJSA_SC_SB_EEES9_NS_10bfloat16_tESG_Li384ELb1ELb1ELb0ELb1EEENS1_36VarlenDynamicPersistentTileSchedulerILi192ELi128ELi384ELi128ELb0ELb1ELb1ELb1ELb0ELb1EEEEEEEEEvNT_6ParamsE,"aw",@nobits
	.sectionflags	@""
	.align	16
	.zero		1024


//--------------------- .nv.shared._ZN7cutlass13device_kernelIN5flash11enable_sm90INS1_16FlashAttnFwdSm90INS1_25CollectiveMainloopFwdSm90ILi2EN4cute5tupleIJNS5_1CILi1EEES8_S8_EEENS6_IJNS7_ILi192EEENS7_ILi128EEENS7_ILi96EEEEEELi96ENS_12float_e4m3_tEfNS_4arch4Sm90ELb0ELb1ELb1ELb1ELb0ELb1ELb0ELb1ELb1ELb1ELb0ELb0EEENS1_21CollectiveEpilogueFwdINS6_IJSA_SC_SB_EEES9_NS_10bfloat16_tESG_Li384ELb1ELb1ELb0ELb1EEENS1_36VarlenDynamicPersistentTileSchedulerILi192ELi128ELi384ELi128ELb0ELb1ELb1ELb1ELb0ELb1EEEEEEEEEvNT_6ParamsE --------------------------
	.section	.nv.shared._ZN7cutlass13device_kernelIN5flash11enable_sm90INS1_16FlashAttnFwdSm90INS1_25CollectiveMainloopFwdSm90ILi2EN4cute5tupleIJNS5_1CILi1EEES8_S8_EEENS6_IJNS7_ILi192EEENS7_ILi128EEENS7_ILi96EEEEEELi96ENS_12float_e4m3_tEfNS_4arch4Sm90ELb0ELb1ELb1ELb1ELb0ELb1ELb0ELb1ELb1ELb1ELb0ELb0EEENS1_21CollectiveEpilogueFwdINS6_IJSA_SC_SB_EEES9_NS_10bfloat16_tESG_Li384ELb1ELb1ELb0ELb1EEENS1_36VarlenDynamicPersistentTileSchedulerILi192ELi128ELi384ELi128ELb0ELb1ELb1ELb1ELb0ELb1EEEEEEEEEvNT_6ParamsE,"aw",@nobits
	.sectionflags	@""
	.align	16
	.zero		1024


//--------------------- .nv.shared._ZN7cutlass13device_kernelIN5flash11enable_sm90INS1_16FlashAttnFwdSm90INS1_25CollectiveMainloopFwdSm90ILi2EN4cute5tupleIJNS5_1CILi1EEES8_S8_EEENS6_IJNS7_ILi192EEENS7_ILi128EEENS7_ILi96EEEEEELi96ENS_12float_e4m3_tEfNS_4arch4Sm90ELb1ELb0ELb1ELb0ELb0ELb0ELb0ELb1ELb1ELb1ELb0ELb0EEENS1_21CollectiveEpilogueFwdINS6_IJSA_SC_SB_EEES9_NS_10bfloat16_tESG_Li384ELb0ELb1ELb0ELb1EEENS1_30DynamicPersistentTileSchedulerILi384ELi128ELb0ELb1ELb1EEEEEEEEEvNT_6ParamsE --------------------------
	.section	.nv.shared._ZN7cutlass13device_kernelIN5flash11enable_sm90INS1_16FlashAttnFwdSm90INS1_25CollectiveMainloopFwdSm90ILi2EN4cute5tupleIJNS5_1CILi1EEES8_S8_EEENS6_IJNS7_ILi192EEENS7_ILi128EEENS7_ILi96EEEEEELi96ENS_12float_e4m3_tEfNS_4arch4Sm90ELb1ELb0ELb1ELb0ELb0ELb0ELb0ELb1ELb1ELb1ELb0ELb0EEENS1_21CollectiveEpilogueFwdINS6_IJSA_SC_SB_EEES9_NS_10bfloat16_tESG_Li384ELb0ELb1ELb0ELb1EEENS1_30DynamicPersistentTileSchedulerILi384ELi128ELb0ELb1ELb1EEEEEEEEEvNT_6ParamsE,"aw",@nobits
	.sectionflags	@""
	.align	16
	.zero		1024


//--------------------- .nv.shared._ZN7cutlass13device_kernelIN5flash11enable_sm90INS1_16FlashAttnFwdSm90INS1_25CollectiveMainloopFwdSm90ILi2EN4cute5tupleIJNS5_1CILi1EEES8_S8_EEENS6_IJNS7_ILi192EEENS7_ILi128EEENS7_ILi96EEEEEELi96ENS_12float_e4m3_tEfNS_4arch4Sm90ELb1ELb0ELb1ELb1ELb0ELb0ELb0ELb1ELb1ELb1ELb0ELb0EEENS1_21CollectiveEpilogueFwdINS6_IJSA_SC_SB_EEES9_NS_10bfloat16_tESG_Li384ELb1ELb1ELb0ELb1EEENS1_36VarlenDynamicPersistentTileSchedulerILi192ELi128ELi384ELi128ELb0ELb1ELb1ELb1ELb1ELb1EEEEEEEEEvNT_6ParamsE --------------------------
	.section	.nv.shared._ZN7cutlass13device_kernelIN5flash11enable_sm90INS1_16FlashAttnFwdSm90INS1_25CollectiveMainloopFwdSm90ILi2EN4cute5tupleIJNS5_1CILi1EEES8_S8_EEENS6_IJNS7_ILi192EEENS7_ILi128EEENS7_ILi96EEEEEELi96ENS_12float_e4m3_tEfNS_4arch4Sm90ELb1ELb0ELb1ELb1ELb0ELb0ELb0ELb1ELb1ELb1ELb0ELb0EEENS1_21CollectiveEpilogueFwdINS6_IJSA_SC_SB_EEES9_NS_10bfloat16_tESG_Li384ELb1ELb1ELb0ELb1EEENS1_36VarlenDynamicPersistentTileSchedulerILi192ELi128ELi384ELi128ELb0ELb1ELb1ELb1ELb1ELb1EEEEEEEEEvNT_6ParamsE,"aw",@nobits
	.sectionflags	@""
	.align	16
	.zero		1024


//--------------------- .nv.shared._ZN7cutlass13device_kernelIN5flash11enable_sm90INS1_16FlashAttnFwdSm90INS1_25CollectiveMainloopFwdSm90ILi2EN4cute5tupleIJNS5_1CILi1EEES8_S8_EEENS6_IJNS7_ILi192EEENS7_ILi128EEENS7_ILi96EEEEEELi96ENS_12float_e4m3_tEfNS_4arch4Sm90ELb1ELb0ELb1ELb1ELb0ELb1ELb0ELb1ELb1ELb1ELb0ELb0EEENS1_21CollectiveEpilogueFwdINS6_IJSA_SC_SB_EEES9_NS_10bfloat16_tESG_Li384ELb1ELb1ELb0ELb1EEENS1_36VarlenDynamicPersistentTileSchedulerILi192ELi128ELi384ELi128ELb0ELb1ELb1ELb1ELb1ELb1EEEEEEEEEvNT_6ParamsE --------------------------
	.section	.nv.shared._ZN7cutlass13device_kernelIN5flash11enable_sm90INS1_16FlashAttnFwdSm90INS1_25CollectiveMainloopFwdSm90ILi2EN4cute5tupleIJNS5_1CILi1EEES8_S8_EEENS6_IJNS7_ILi192EEENS7_ILi128EEENS7_ILi96EEEEEELi96ENS_12float_e4m3_tEfNS_4arch4Sm90ELb1ELb0ELb1ELb1ELb0ELb1ELb0ELb1ELb1ELb1ELb0ELb0EEENS1_21CollectiveEpilogueFwdINS6_IJSA_SC_SB_EEES9_NS_10bfloat16_tESG_Li384ELb1ELb1ELb0ELb1EEENS1_36VarlenDynamicPersistentTileSchedulerILi192ELi128ELi384ELi128ELb0ELb1ELb1ELb1ELb1ELb1EEEEEEEEEvNT_6ParamsE,"aw",@nobits
	.sectionflags	@""
	.align	16
	.zero		1024


//--------------------- .nv.shared._ZN7cutlass13device_kernelIN5flash11enable_sm90INS1_16FlashAttnFwdSm90INS1_25CollectiveMainloopFwdSm90ILi2EN4cute5tupleIJNS5_1CILi1EEES8_S8_EEENS6_IJNS7_ILi192EEENS7_ILi160EEENS7_ILi64EEEEEELi64ENS_12float_e4m3_tEfNS_4arch4Sm90ELb0ELb0ELb1ELb0ELb0ELb0ELb0ELb1ELb1ELb1ELb0ELb0EEENS1_21CollectiveEpilogueFwdINS6_IJSA_SC_SB_EEES9_NS_10bfloat16_tESG_Li384ELb0ELb1ELb0ELb1EEENS1_29StaticPersistentTileSchedulerILb0EEEEEEEEEvNT_6ParamsE --------------------------
	.section	.nv.shared._ZN7cutlass13device_kernelIN5flash11enable_sm90INS1_16FlashAttnFwdSm90INS1_25CollectiveMainloopFwdSm90ILi2EN4cute5tupleIJNS5_1CILi1EEES8_S8_EEENS6_IJNS7_ILi192EEENS7_ILi160EEENS7_ILi64EEEEEELi64ENS_12float_e4m3_tEfNS_4arch4Sm90ELb0ELb0ELb1ELb0ELb0ELb0ELb0ELb1ELb1ELb1ELb0ELb0EEENS1_21CollectiveEpilogueFwdINS6_IJSA_SC_SB_EEES9_NS_10bfloat16_tESG_Li384ELb0ELb1ELb0ELb1EEENS1_29StaticPersistentTileSchedulerILb0EEEEEEEEEvNT_6ParamsE,"aw",@nobits
	.sectionflags	@""
	.align	16
	.zero		1024


//--------------------- .nv.shared._ZN7cutlass13device_kernelIN5flash11enable_sm90INS1_16FlashAttnFwdSm90INS1_25CollectiveMainloopFwdSm90ILi2EN4cute5tupleIJNS5_1CILi1EEES8_S8_EEENS6_IJNS7_ILi192EEENS7_ILi160EEENS7_ILi64EEEEEELi64ENS_12float_e4m3_tEfNS_4arch4Sm90ELb0ELb0ELb1ELb1ELb0ELb0ELb0ELb1ELb1ELb1ELb0ELb0EEENS1_21CollectiveEpilogueFwdINS6_IJSA_SC_SB_EEES9_NS_10bfloat16_tESG_Li384ELb1ELb1ELb0ELb1EEENS1_36VarlenDynamicPersistentTileSchedulerILi192ELi160ELi384ELi128ELb0ELb1ELb1ELb0ELb1ELb1EEEEEEEEEvNT_6ParamsE --------------------------
	.section	.nv.shared._ZN7cutlass13device_kernelIN5flash11enable_sm90INS1_16FlashAttnFwdSm90INS1_25CollectiveMainloopFwdSm90ILi2EN4cute5tupleIJNS5_1CILi1EEES8_S8_EEENS6_IJNS7_ILi192EEENS7_ILi160EEENS7_ILi64EEEEEELi64ENS_12float_e4m3_tEfNS_4arch4Sm90ELb0ELb0ELb1ELb1ELb0ELb0ELb0ELb1ELb1ELb1ELb0ELb0EEENS1_21CollectiveEpilogueFwdINS6_IJSA_SC_SB_EEES9_NS_10bfloat16_tESG_Li384ELb1ELb1ELb0ELb1EEENS1_36VarlenDynamicPersistentTileSchedulerILi192ELi160ELi384ELi128ELb0ELb1ELb1ELb0ELb1ELb1EEEEEEEEEvNT_6ParamsE,"aw",@nobits
	.sectionflags	@""
	.align	16
	.zero		1024


//--------------------- .nv.shared._ZN7cutlass13device_kernelIN5flash11enable_sm90INS1_16FlashAttnFwdSm90INS1_25CollectiveMainloopFwdSm90ILi2EN4cute5tupleIJNS5_1CILi1EEES8_S8_EEENS6_IJNS7_ILi192EEENS7_ILi160EEENS7_ILi64EEEEEELi64ENS_12float_e4m3_tEfNS_4arch4Sm90ELb0ELb0ELb1ELb1ELb0ELb1ELb0ELb1ELb1ELb1ELb0ELb0EEENS1_21CollectiveEpilogueFwdINS6_IJSA_SC_SB_EEES9_NS_10bfloat16_tESG_Li384ELb1ELb1ELb0ELb1EEENS1_36VarlenDynamicPersistentTileSchedulerILi192ELi160ELi384ELi128ELb0ELb1ELb1ELb0ELb1ELb1EEEEEEEEEvNT_6ParamsE --------------------------
	.section	.nv.shared._ZN7cutlass13device_kernelIN5flash11enable_sm90INS1_16FlashAttnFwdSm90INS1_25CollectiveMainloopFwdSm90ILi2EN4cute5tupleIJNS5_1CILi1EEES8_S8_EEENS6_IJNS7_ILi192EEENS7_ILi160EEENS7_ILi64EEEEEELi64ENS_12float_e4m3_tEfNS_4arch4Sm90ELb0ELb0ELb1ELb1ELb0ELb1ELb0ELb1ELb1ELb1ELb0ELb0EEENS1_21CollectiveEpilogueFwdINS6_IJSA_SC_SB_EEES9_NS_10bfloat16_tESG_Li384ELb1ELb1ELb0ELb1EEENS1_36VarlenDynamicPersistentTileSchedulerILi192ELi160ELi384ELi128ELb0ELb1ELb1ELb0ELb1ELb1EEEEEEEEEvNT_6ParamsE,"aw",@nobits
	.sectionflags	@""
	.align	16
	.zero		1024


//--------------------- .nv.shared._ZN7cutlass13device_kernelIN5flash11enable_sm90INS1_16FlashAttnFwdSm90INS1_25CollectiveMainloopFwdSm90ILi2EN4cute5tupleIJNS5_1CILi1EEES8_S8_EEENS6_IJNS7_ILi192EEENS7_ILi160EEENS7_ILi64EEEEEELi64ENS_12float_e4m3_tEfNS_4arch4Sm90ELb0ELb1ELb1ELb0ELb0ELb0ELb0ELb1ELb1ELb1ELb0ELb0EEENS1_21CollectiveEpilogueFwdINS6_IJSA_SC_SB_EEES9_NS_10bfloat16_tESG_Li384ELb0ELb1ELb0ELb1EEENS1_30DynamicPersistentTileSchedulerILi384ELi128ELb0ELb1ELb1EEEEEEEEEvNT_6ParamsE --------------------------
	.section	.nv.shared._ZN7cutlass13device_kernelIN5flash11enable_sm90INS1_16FlashAttnFwdSm90INS1_25CollectiveMainloopFwdSm90ILi2EN4cute5tupleIJNS5_1CILi1EEES8_S8_EEENS6_IJNS7_ILi192EEENS7_ILi160EEENS7_ILi64EEEEEELi64ENS_12float_e4m3_tEfNS_4arch4Sm90ELb0ELb1ELb1ELb0ELb0ELb0ELb0ELb1ELb1ELb1ELb0ELb0EEENS1_21CollectiveEpilogueFwdINS6_IJSA_SC_SB_EEES9_NS_10bfloat16_tESG_Li384ELb0ELb1ELb0ELb1EEENS1_30DynamicPersistentTileSchedulerILi384ELi128ELb0ELb1ELb1EEEEEEEEEvNT_6ParamsE,"aw",@nobits
	.sectionflags	@""
	.align	16
	.zero		1024


//--------------------- .nv.shared._ZN7cutlass13device_kernelIN5flash11enable_sm90INS1_16FlashAttnFwdSm90INS1_25CollectiveMainloopFwdSm90ILi2EN4cute5tupleIJNS5_1CILi1EEES8_S8_EEENS6_IJNS7_ILi192EEENS7_ILi160EEENS7_ILi64EEEEEELi64ENS_12float_e4m3_tEfNS_4arch4Sm90ELb0ELb1ELb1ELb1ELb0ELb0ELb0ELb1ELb1ELb1ELb0ELb0EEENS1_21CollectiveEpilogueFwdINS6_IJSA_SC_SB_EEES9_NS_10bfloat16_tESG_Li384ELb1ELb1ELb0ELb1EEENS1_36VarlenDynamicPersistentTileSchedulerILi192ELi160ELi384ELi128ELb0ELb1ELb1ELb1ELb0ELb1EEEEEEEEEvNT_6ParamsE --------------------------
	.section	.nv.shared._ZN7cutlass13device_kernelIN5flash11enable_sm90INS1_16FlashAttnFwdSm90INS1_25CollectiveMainloopFwdSm90ILi2EN4cute5tupleIJNS5_1CILi1EEES8_S8_EEENS6_IJNS7_ILi192EEENS7_ILi160EEENS7_ILi64EEEEEELi64ENS_12float_e4m3_tEfNS_4arch4Sm90ELb0ELb1ELb1ELb1ELb0ELb0ELb0ELb1ELb1ELb1ELb0ELb0EEENS1_21CollectiveEpilogueFwdINS6_IJSA_SC_SB_EEES9_NS_10bfloat16_tESG_Li384ELb1ELb1ELb0ELb1EEENS1_36VarlenDynamicPersistentTileSchedulerILi192ELi160ELi384ELi128ELb0ELb1ELb1ELb1ELb0ELb1EEEEEEEEEvNT_6ParamsE,"aw",@nobits
	.sectionflags	@""
	.align	16
	.zero		1024


//--------------------- .nv.shared._ZN7cutlass13device_kernelIN5flash11enable_sm90INS1_16FlashAttnFwdSm90INS1_25CollectiveMainloopFwdSm90ILi2EN4cute5tupleIJNS5_1CILi1EEES8_S8_EEENS6_IJNS7_ILi192EEENS7_ILi160EEENS7_ILi64EEEEEELi64ENS_12float_e4m3_tEfNS_4arch4Sm90ELb0ELb1ELb1ELb1ELb0ELb1ELb0ELb1ELb1ELb1ELb0ELb0EEENS1_21CollectiveEpilogueFwdINS6_IJSA_SC_SB_EEES9_NS_10bfloat16_tESG_Li384ELb1ELb1ELb0ELb1EEENS1_36VarlenDynamicPersistentTileSchedulerILi192ELi160ELi384ELi128ELb0ELb1ELb1ELb1ELb0ELb1EEEEEEEEEvNT_6ParamsE --------------------------
	.section	.nv.shared._ZN7cutlass13device_kernelIN5flash11enable_sm90INS1_16FlashAttnFwdSm90INS1_25CollectiveMainloopFwdSm90ILi2EN4cute5tupleIJNS5_1CILi1EEES8_S8_EEENS6_IJNS7_ILi192EEENS7_ILi160EEENS7_ILi64EEEEEELi64ENS_12float_e4m3_tEfNS_4arch4Sm90ELb0ELb1ELb1ELb1ELb0ELb1ELb0ELb1ELb1ELb1ELb0ELb0EEENS1_21CollectiveEpilogueFwdINS6_IJSA_SC_SB_EEES9_NS_10bfloat16_tESG_Li384ELb1ELb1ELb0ELb1EEENS1_36VarlenDynamicPersistentTileSchedulerILi192ELi160ELi384ELi128ELb0ELb1ELb1ELb1ELb0ELb1EEEEEEEEEvNT_6ParamsE,"aw",@nobits
	.sectionflags	@""
	.align	16
	.zero		1024


//--------------------- .nv.shared._ZN7cutlass13device_kernelIN5flash11enable_sm90INS1_16FlashAttnFwdSm90INS1_25CollectiveMainloopFwdSm90ILi2EN4cute5tupleIJNS5_1CILi1EEES8_S8_EEENS6_IJNS7_ILi192EEENS7_ILi160EEENS7_ILi64EEEEEELi64ENS_12float_e4m3_tEfNS_4arch4Sm90ELb1ELb0ELb1ELb0ELb0ELb0ELb0ELb1ELb1ELb1ELb0ELb0EEENS1_21CollectiveEpilogueFwdINS6_IJSA_SC_SB_EEES9_NS_10bfloat16_tESG_Li384ELb0ELb1ELb0ELb1EEENS1_30DynamicPersistentTileSchedulerILi384ELi128ELb0ELb1ELb1EEEEEEEEEvNT_6ParamsE --------------------------
	.section	.nv.shared._ZN7cutlass13device_kernelIN5flash11enable_sm90INS1_16FlashAttnFwdSm90INS1_25CollectiveMainloopFwdSm90ILi2EN4cute5tupleIJNS5_1CILi1EEES8_S8_EEENS6_IJNS7_ILi192EEENS7_ILi160EEENS7_ILi64EEEEEELi64ENS_12float_e4m3_tEfNS_4arch4Sm90ELb1ELb0ELb1ELb0ELb0ELb0ELb0ELb1ELb1ELb1ELb0ELb0EEENS1_21CollectiveEpilogueFwdINS6_IJSA_SC_SB_EEES9_NS_10bfloat16_tESG_Li384ELb0ELb1ELb0ELb1EEENS1_30DynamicPersistentTileSchedulerILi384ELi128ELb0ELb1ELb1EEEEEEEEEvNT_6ParamsE,"aw",@nobits
	.sectionflags	@""
	.align	16
	.zero		1024


//--------------------- .nv.shared._ZN7cutlass13device_kernelIN5flash11enable_sm90INS1_16FlashAttnFwdSm90INS1_25CollectiveMainloopFwdSm90ILi2EN4cute5tupleIJNS5_1CILi1EEES8_S8_EEENS6_IJNS7_ILi192EEENS7_ILi160EEENS7_ILi64EEEEEELi64ENS_12float_e4m3_tEfNS_4arch4Sm90ELb1ELb0ELb1ELb1ELb0ELb0ELb0ELb1ELb1ELb1ELb0ELb0EEENS1_21CollectiveEpilogueFwdINS6_IJSA_SC_SB_EEES9_NS_10bfloat16_tESG_Li384ELb1ELb1ELb0ELb1EEENS1_36VarlenDynamicPersistentTileSchedulerILi192ELi160ELi384ELi128ELb0ELb1ELb1ELb1ELb1ELb1EEEEEEEEEvNT_6ParamsE --------------------------
	.section	.nv.shared._ZN7cutlass13device_kernelIN5flash11enable_sm90INS1_16FlashAttnFwdSm90INS1_25CollectiveMainloopFwdSm90ILi2EN4cute5tupleIJNS5_1CILi1EEES8_S8_EEENS6_IJNS7_ILi192EEENS7_ILi160EEENS7_ILi64EEEEEELi64ENS_12float_e4m3_tEfNS_4arch4Sm90ELb1ELb0ELb1ELb1ELb0ELb0ELb0ELb1ELb1ELb1ELb0ELb0EEENS1_21CollectiveEpilogueFwdINS6_IJSA_SC_SB_EEES9_NS_10bfloat16_tESG_Li384ELb1ELb1ELb0ELb1EEENS1_36VarlenDynamicPersistentTileSchedulerILi192ELi160ELi384ELi128ELb0ELb1ELb1ELb1ELb1ELb1EEEEEEEEEvNT_6ParamsE,"aw",@nobits
	.sectionflags	@""
	.align	16
	.zero		1024


//--------------------- .nv.shared._ZN7cutlass13device_kernelIN5flash11enable_sm90INS1_16FlashAttnFwdSm90INS1_25CollectiveMainloopFwdSm90ILi2EN4cute5tupleIJNS5_1CILi1EEES8_S8_EEENS6_IJNS7_ILi192EEENS7_ILi160EEENS7_ILi64EEEEEELi64ENS_12float_e4m3_tEfNS_4arch4Sm90ELb1ELb0ELb1ELb1ELb0ELb1ELb0ELb1ELb1ELb1ELb0ELb0EEENS1_21CollectiveEpilogueFwdINS6_IJSA_SC_SB_EEES9_NS_10bfloat16_tESG_Li384ELb1ELb1ELb0ELb1EEENS1_36VarlenDynamicPersistentTileSchedulerILi192ELi160ELi384ELi128ELb0ELb1ELb1ELb1ELb1ELb1EEEEEEEEEvNT_6ParamsE --------------------------
	.section	.nv.shared._ZN7cutlass13device_kernelIN5flash11enable_sm90INS1_16FlashAttnFwdSm90INS1_25CollectiveMainloopFwdSm90ILi2EN4cute5tupleIJNS5_1CILi1EEES8_S8_EEENS6_IJNS7_ILi192EEENS7_ILi160EEENS7_ILi64EEEEEELi64ENS_12float_e4m3_tEfNS_4arch4Sm90ELb1ELb0ELb1ELb1ELb0ELb1ELb0ELb1ELb1ELb1ELb0ELb0EEENS1_21CollectiveEpilogueFwdINS6_IJSA_SC_SB_EEES9_NS_10bfloat16_tESG_Li384ELb1ELb1ELb0ELb1EEENS1_36VarlenDynamicPersistentTileSchedulerILi192ELi160ELi384ELi128ELb0ELb1ELb1ELb1ELb1ELb1EEEEEEEEEvNT_6ParamsE,"aw",@nobits
	.sectionflags	@""
	.align	16
	.zero		1024


//--------------------- .nv.constant0._ZN7cutlass13device_kernelIN5flash11enable_sm90INS1_16FlashAttnFwdSm90INS1_25CollectiveMainloopFwdSm90ILi2EN4cute5tupleIJNS5_1CILi1EEES8_S8_EEENS6_IJNS7_ILi128EEESA_NS7_ILi256EEEEEELi256ENS_12float_e4m3_tEfNS_4arch4Sm90ELb0ELb0ELb1ELb0ELb0ELb0ELb0ELb1ELb1ELb1ELb0ELb0EEENS1_21CollectiveEpilogueFwdINS6_IJSA_SB_SA_EEES9_NS_10bfloat16_tESF_Li256ELb0ELb1ELb0ELb1EEENS1_29StaticPersistentTileSchedulerILb0EEEEEEEEEvNT_6ParamsE --------------------------
	.section	.nv.constant0._ZN7cutlass13device_kernelIN5flash11enable_sm90INS1_16FlashAttnFwdSm90INS1_25CollectiveMainloopFwdSm90ILi2EN4cute5tupleIJNS5_1CILi1EEES8_S8_EEENS6_IJNS7_ILi128EEESA_NS7_ILi256EEEEEELi256ENS_12float_e4m3_tEfNS_4arch4Sm90ELb0ELb0ELb1ELb0ELb0ELb0ELb0ELb1ELb1ELb1ELb0ELb0EEENS1_21CollectiveEpilogueFwdINS6_IJSA_SB_SA_EEES9_NS_10bfloat16_tESF_Li256ELb0ELb1ELb0ELb1EEENS1_29StaticPersistentTileSchedulerILb0EEEEEEEEEvNT_6ParamsE,"a",@progbits
	.sectionflags	@""
	.align	4
.nv.constant0._ZN7cutlass13device_kernelIN5flash11enable_sm90INS1_16FlashAttnFwdSm90INS1_25CollectiveMainloopFwdSm90ILi2EN4cute5tupleIJNS5_1CILi1EEES8_S8_EEENS6_IJNS7_ILi128EEESA_NS7_ILi256EEEEEELi256ENS_12float_e4m3_tEfNS_4arch4Sm90ELb0ELb0ELb1ELb0ELb0ELb0ELb0ELb1ELb1ELb1ELb0ELb0EEENS1_21CollectiveEpilogueFwdINS6_IJSA_SB_SA_EEES9_NS_10bfloat16_tESF_Li256ELb0ELb1ELb0ELb1EEENS1_29StaticPersistentTileSchedulerILb0EEEEEEEEEvNT_6ParamsE:
	.zero		3200


//--------------------- .nv.constant0._ZN7cutlass13device_kernelIN5flash11enable_sm90INS1_16FlashAttnFwdSm90INS1_25CollectiveMainloopFwdSm90ILi2EN4cute5tupleIJNS5_1CILi1EEES8_S8_EEENS6_IJNS7_ILi128EEESA_NS7_ILi256EEEEEELi256ENS_12float_e4m3_tEfNS_4arch4Sm90ELb0ELb0ELb1ELb1ELb0ELb0ELb0ELb1ELb1ELb1ELb0ELb0EEENS1_21CollectiveEpilogueFwdINS6_IJSA_SB_SA_EEES9_NS_10bfloat16_tESF_Li256ELb1ELb1ELb0ELb1EEENS1_36VarlenDynamicPersistentTileSchedulerILi128ELi128ELi256ELi128ELb0ELb1ELb1ELb0ELb1ELb1EEEEEEEEEvNT_6ParamsE --------------------------
	.section	.nv.constant0._ZN7cutlass13device_kernelIN5flash11enable_sm90INS1_16FlashAttnFwdSm90INS1_25CollectiveMainloopFwdSm90ILi2EN4cute5tupleIJNS5_1CILi1EEES8_S8_EEENS6_IJNS7_ILi128EEESA_NS7_ILi256EEEEEELi256ENS_12float_e4m3_tEfNS_4arch4Sm90ELb0ELb0ELb1ELb1ELb0ELb0ELb0ELb1ELb1ELb1ELb0ELb0EEENS1_21CollectiveEpilogueFwdINS6_IJSA_SB_SA_EEES9_NS_10bfloat16_tESF_Li256ELb1ELb1ELb0ELb1EEENS1_36VarlenDynamicPersistentTileSchedulerILi128ELi128ELi256ELi128ELb0ELb1ELb1ELb0ELb1ELb1EEEEEEEEEvNT_6ParamsE,"a",@progbits
	.sectionflags	@""
	.align	4
.nv.constant0._ZN7cutlass13device_kernelIN5flash11enable_sm90INS1_16FlashAttnFwdSm90INS1_25CollectiveMainloopFwdSm90ILi2EN4cute5tupleIJNS5_1CILi1EEES8_S8_EEENS6_IJNS7_ILi128EEESA_NS7_ILi256EEEEEELi256ENS_12float_e4m3_tEfNS_4arch4Sm90ELb0ELb0ELb1ELb1ELb0ELb0ELb0ELb1ELb1ELb1ELb0ELb0EEENS1_21CollectiveEpilogueFwdINS6_IJSA_SB_SA_EEES9_NS_10bfloat16_tESF_Li256ELb1ELb1ELb0ELb1EEENS1_36VarlenDynamicPersistentTileSchedulerILi128ELi128ELi256ELi128ELb0ELb1ELb1ELb0ELb1ELb1EEEEEEEEEvNT_6ParamsE:
	.zero		3328


//--------------------- .nv.constant0._ZN7cutlass13device_kernelIN5flash11enable_sm90INS1_16FlashAttnFwdSm90INS1_25CollectiveMainloopFwdSm90ILi2EN4cute5tupleIJNS5_1CILi1EEES8_S8_EEENS6_IJNS7_ILi128EEESA_NS7_ILi256EEEEEELi256ENS_12float_e4m3_tEfNS_4arch4Sm90ELb0ELb0ELb1ELb1ELb0ELb1ELb0ELb1ELb1ELb1ELb0ELb0EEENS1_21CollectiveEpilogueFwdINS6_IJSA_SB_SA_EEES9_NS_10bfloat16_tESF_Li256ELb1ELb1ELb0ELb1EEENS1_36VarlenDynamicPersistentTileSchedulerILi128ELi128ELi256ELi128ELb0ELb1ELb1ELb0ELb1ELb1EEEEEEEEEvNT_6ParamsE --------------------------
	.section	.nv.constant0._ZN7cutlass13device_kernelIN5flash11enable_sm90INS1_16FlashAttnFwdSm90INS1_25CollectiveMainloopFwdSm90ILi2EN4cute5tupleIJNS5_1CILi1EEES8_S8_EEENS6_IJNS7_ILi128EEESA_NS7_ILi256EEEEEELi256ENS_12float_e4m3_tEfNS_4arch4Sm90ELb0ELb0ELb1ELb1ELb0ELb1ELb0ELb1ELb1ELb1ELb0ELb0EEENS1_21CollectiveEpilogueFwdINS6_IJSA_SB_SA_EEES9_NS_10bfloat16_tESF_Li256ELb1ELb1ELb0ELb1EEENS1_36VarlenDynamicPersistentTileSchedulerILi128ELi128ELi256ELi128ELb0ELb1ELb1ELb0ELb1ELb1EEEEEEEEEvNT_6ParamsE,"a",@progbits
	.sectionflags	@""
	.align	4
.nv.constant0._ZN7cutlass13device_kernelIN5flash11enable_sm90INS1_16FlashAttnFwdSm90INS1_25CollectiveMainloopFwdSm90ILi2EN4cute5tupleIJNS5_1CILi1EEES8_S8_EEENS6_IJNS7_ILi128EEESA_NS7_ILi256EEEEEELi256ENS_12float_e4m3_tEfNS_4arch4Sm90ELb0ELb0ELb1ELb1ELb0ELb1ELb0ELb1ELb1ELb1ELb0ELb0EEENS1_21CollectiveEpilogueFwdINS6_IJSA_SB_SA_EEES9_NS_10bfloat16_tESF_Li256ELb1ELb1ELb0ELb1EEENS1_36VarlenDynamicPersistentTileSchedulerILi128ELi128ELi256ELi128ELb0ELb1ELb1ELb0ELb1ELb1EEEEEEEEEvNT_6ParamsE:
	.zero		3328


//--------------------- .nv.constant0._ZN7cutlass13device_kernelIN5flash11enable_sm90INS1_16FlashAttnFwdSm90INS1_25CollectiveMainloopFwdSm90ILi2EN4cute5tupleIJNS5_1CILi1EEES8_S8_EEENS6_IJNS7_ILi128EEENS7_ILi64EEENS7_ILi256EEEEEELi256ENS_12float_e4m3_tEfNS_4arch4Sm90ELb0ELb1ELb1ELb0ELb0ELb0ELb0ELb1ELb1ELb1ELb0ELb0EEENS1_21CollectiveEpilogueFwdINS6_IJSA_SC_SB_EEES9_NS_10bfloat16_tESG_Li256ELb0ELb1ELb0ELb1EEENS1_30DynamicPersistentTileSchedulerILi256ELi128ELb0ELb1ELb1EEEEEEEEEvNT_6ParamsE --------------------------
	.section	.nv.constant0._ZN7cutlass13device_kernelIN5flash11enable_sm90INS1_16FlashAttnFwdSm90INS1_25CollectiveMainloopFwdSm90ILi2EN4cute5tupleIJNS5_1CILi1EEES8_S8_EEENS6_IJNS7_ILi128EEENS7_ILi64EEENS7_ILi256EEEEEELi256ENS_12float_e4m3_tEfNS_4arch4Sm90ELb0ELb1ELb1ELb0ELb0ELb0ELb0ELb1ELb1ELb1ELb0ELb0EEENS1_21CollectiveEpilogueFwdINS6_IJSA_SC_SB_EEES9_NS_10bfloat16_tESG_Li256ELb0ELb1ELb0ELb1EEENS1_30DynamicPersistentTileSchedulerILi256ELi128ELb0ELb1ELb1EEEEEEEEEvNT_6ParamsE,"a",@progbits
	.sectionflags	@""
	.align	4
.nv.constant0._ZN7cutlass13device_kernelIN5flash11enable_sm90INS1_16FlashAttnFwdSm90INS1_25CollectiveMainloopFwdSm90ILi2EN4cute5tupleIJNS5_1CILi1EEES8_S8_EEENS6_IJNS7_ILi128EEENS7_ILi64EEENS7_ILi256EEEEEELi256ENS_12float_e4m3_tEfNS_4arch4Sm90ELb0ELb1ELb1ELb0ELb0ELb0ELb0ELb1ELb1ELb1ELb0ELb0EEENS1_21CollectiveEpilogueFwdINS6_IJSA_SC_SB_EEES9_NS_10bfloat16_tESG_Li256ELb0ELb1ELb0ELb1EEENS1_30DynamicPersistentTileSchedulerILi256ELi128ELb0ELb1ELb1EEEEEEEEEvNT_6ParamsE:
	.zero		3328


//--------------------- .nv.constant0._ZN7cutlass13device_kernelIN5flash11enable_sm90INS1_16FlashAttnFwdSm90INS1_25CollectiveMainloopFwdSm90ILi2EN4cute5tupleIJNS5_1CILi1EEES8_S8_EEENS6_IJNS7_ILi128EEENS7_ILi64EEENS7_ILi256EEEEEELi256ENS_12float_e4m3_tEfNS_4arch4Sm90ELb0ELb1ELb1ELb1ELb0ELb0ELb0ELb1ELb1ELb1ELb0ELb0EEENS1_21CollectiveEpilogueFwdINS6_IJSA_SC_SB_EEES9_NS_10bfloat16_tESG_Li256ELb1ELb1ELb0ELb1EEENS1_36VarlenDynamicPersistentTileSchedulerILi128ELi64ELi256ELi128ELb0ELb1ELb1ELb1ELb0ELb1EEEEEEEEEvNT_6ParamsE --------------------------
	.section	.nv.constant0._ZN7cutlass13device_kernelIN5flash11enable_sm90INS1_16FlashAttnFwdSm90INS1_25CollectiveMainloopFwdSm90ILi2EN4cute5tupleIJNS5_1CILi1EEES8_S8_EEENS6_IJNS7_ILi128EEENS7_ILi64EEENS7_ILi256EEEEEELi256ENS_12float_e4m3_tEfNS_4arch4Sm90ELb0ELb1ELb1ELb1ELb0ELb0ELb0ELb1ELb1ELb1ELb0ELb0EEENS1_21CollectiveEpilogueFwdINS6_IJSA_SC_SB_EEES9_NS_10bfloat16_tESG_Li256ELb1ELb1ELb0ELb1EEENS1_36VarlenDynamicPersistentTileSchedulerILi128ELi64ELi256ELi128ELb0ELb1ELb1ELb1ELb0ELb1EEEEEEEEEvNT_6ParamsE,"a",@progbits
	.sectionflags	@""
	.align	4
.nv.constant0._ZN7cutlass13device_kernelIN5flash11enable_sm90INS1_16FlashAttnFwdSm90INS1_25CollectiveMainloopFwdSm90ILi2EN4cute5tupleIJNS5_1CILi1EEES8_S8_EEENS6_IJNS7_ILi128EEENS7_ILi64EEENS7_ILi256EEEEEELi256ENS_12float_e4m3_tEfNS_4arch4Sm90ELb0ELb1ELb1ELb1ELb0ELb0ELb0ELb1ELb1ELb1ELb0ELb0EEENS1_21CollectiveEpilogueFwdINS6_IJSA_SC_SB_EEES9_NS_10bfloat16_tESG_Li256ELb1ELb1ELb0ELb1EEENS1_36VarlenDynamicPersistentTileSchedulerILi128ELi64ELi256ELi128ELb0ELb1ELb1ELb1ELb0ELb1EEEEEEEEEvNT_6ParamsE:
	.zero		3328


//--------------------- .nv.constant0._ZN7cutlass13device_kernelIN5flash11enable_sm90INS1_16FlashAttnFwdSm90INS1_25CollectiveMainloopFwdSm90ILi2EN4cute5tupleIJNS5_1CILi1EEES8_S8_EEENS6_IJNS7_ILi128EEENS7_ILi64EEENS7_ILi256EEEEEELi256ENS_12float_e4m3_tEfNS_4arch4Sm90ELb0ELb1ELb1ELb1ELb0ELb1ELb0ELb1ELb1ELb1ELb0ELb0EEENS1_21CollectiveEpilogueFwdINS6_IJSA_SC_SB_EEES9_NS_10bfloat16_tESG_Li256ELb1ELb1ELb0ELb1EEENS1_36VarlenDynamicPersistentTileSchedulerILi128ELi64ELi256ELi128ELb0ELb1ELb1ELb1ELb0ELb1EEEEEEEEEvNT_6ParamsE --------------------------
	.section	.nv.constant0._ZN7cutlass13device_kernelIN5flash11enable_sm90INS1_16FlashAttnFwdSm90INS1_25CollectiveMainloopFwdSm90ILi2EN4cute5tupleIJNS5_1CILi1EEES8_S8_EEENS6_IJNS7_ILi128EEENS7_ILi64EEENS7_ILi256EEEEEELi256ENS_12float_e4m3_tEfNS_4arch4Sm90ELb0ELb1ELb1ELb1ELb0ELb1ELb0ELb1ELb1ELb1ELb0ELb0EEENS1_21CollectiveEpilogueFwdINS6_IJSA_SC_SB_EEES9_NS_10bfloat16_tESG_Li256ELb1ELb1ELb0ELb1EEENS1_36VarlenDynamicPersistentTileSchedulerILi128ELi64ELi256ELi128ELb0ELb1ELb1ELb1ELb0ELb1EEEEEEEEEvNT_6ParamsE,"a",@progbits
	.sectionflags	@""
	.align	4
.nv.constant0._ZN7cutlass13device_kernelIN5flash11enable_sm90INS1_16FlashAttnFwdSm90INS1_25CollectiveMainloopFwdSm90ILi2EN4cute5tupleIJNS5_1CILi1EEES8_S8_EEENS6_IJNS7_ILi128EEENS7_ILi64EEENS7_ILi256EEEEEELi256ENS_12float_e4m3_tEfNS_4arch4Sm90ELb0ELb1ELb1ELb1ELb0ELb1ELb0ELb1ELb1ELb1ELb0ELb0EEENS1_21CollectiveEpilogueFwdINS6_IJSA_SC_SB_EEES9_NS_10bfloat16_tESG_Li256ELb1ELb1ELb0ELb1EEENS1_36VarlenDynamicPersistentTileSchedulerILi128ELi64ELi256ELi128ELb0ELb1ELb1ELb1ELb0ELb1EEEEEEEEEvNT_6ParamsE:
	.zero		3328


//--------------------- .nv.constant0._ZN7cutlass13device_kernelIN5flash11enable_sm90INS1_16FlashAttnFwdSm90INS1_25CollectiveMainloopFwdSm90ILi2EN4cute5tupleIJNS5_1CILi1EEES8_S8_EEENS6_IJNS7_ILi128EEESA_NS7_ILi256EEEEEELi256ENS_12float_e4m3_tEfNS_4arch4Sm90ELb1ELb0ELb1ELb0ELb0ELb0ELb0ELb1ELb1ELb1ELb0ELb0EEENS1_21CollectiveEpilogueFwdINS6_IJSA_SB_SA_EEES9_NS_10bfloat16_tESF_Li256ELb0ELb1ELb0ELb1EEENS1_30DynamicPersistentTileSchedulerILi256ELi128ELb0ELb1ELb1EEEEEEEEEvNT_6ParamsE --------------------------
	.section	.nv.constant0._ZN7cutlass13device_kernelIN5flash11enable_sm90INS1_16FlashAttnFwdSm90INS1_25CollectiveMainloopFwdSm90ILi2EN4cute5tupleIJNS5_1CILi1EEES8_S8_EEENS6_IJNS7_ILi128EEESA_NS7_ILi256EEEEEELi256ENS_12float_e4m3_tEfNS_4arch4Sm90ELb1ELb0ELb1ELb0ELb0ELb0ELb0ELb1ELb1ELb1ELb0ELb0EEENS1_21CollectiveEpilogueFwdINS6_IJSA_SB_SA_EEES9_NS_10bfloat16_tESF_Li256ELb0ELb1ELb0ELb1EEENS1_30DynamicPersistentTileSchedulerILi256ELi128ELb0ELb1ELb1EEEEEEEEEvNT_6ParamsE,"a",@progbits
	.sectionflags	@""
	.align	4
.nv.constant0._ZN7cutlass13device_kernelIN5flash11enable_sm90INS1_16FlashAttnFwdSm90INS1_25CollectiveMainloopFwdSm90ILi2EN4cute5tupleIJNS5_1CILi1EEES8_S8_EEENS6_IJNS7_ILi128EEESA_NS7_ILi256EEEEEELi256ENS_12float_e4m3_tEfNS_4arch4Sm90ELb1ELb0ELb1ELb0ELb0ELb0ELb0ELb1ELb1ELb1ELb0ELb0EEENS1_21CollectiveEpilogueFwdINS6_IJSA_SB_SA_EEES9_NS_10bfloat16_tESF_Li256ELb0ELb1ELb0ELb1EEENS1_30DynamicPersistentTileSchedulerILi256ELi128ELb0ELb1ELb1EEEEEEEEEvNT_6ParamsE:
	.zero		3328


//--------------------- .nv.constant0._ZN7cutlass13device_kernelIN5flash11enable_sm90INS1_16FlashAttnFwdSm90INS1_25CollectiveMainloopFwdSm90ILi2EN4cute5tupleIJNS5_1CILi1EEES8_S8_EEENS6_IJNS7_ILi128EEESA_NS7_ILi256EEEEEELi256ENS_12float_e4m3_tEfNS_4arch4Sm90ELb1ELb0ELb1ELb1ELb0ELb0ELb0ELb1ELb1ELb1ELb0ELb0EEENS1_21CollectiveEpilogueFwdINS6_IJSA_SB_SA_EEES9_NS_10bfloat16_tESF_Li256ELb1ELb1ELb0ELb1EEENS1_36VarlenDynamicPersistentTileSchedulerILi128ELi128ELi256ELi128ELb0ELb1ELb1ELb1ELb1ELb1EEEEEEEEEvNT_6ParamsE --------------------------
	.section	.nv.constant0._ZN7cutlass13device_kernelIN5flash11enable_sm90INS1_16FlashAttnFwdSm90INS1_25CollectiveMainloopFwdSm90ILi2EN4cute5tupleIJNS5_1CILi1EEES8_S8_EEENS6_IJNS7_ILi128EEESA_NS7_ILi256EEEEEELi256ENS_12float_e4m3_tEfNS_4arch4Sm90ELb1ELb0ELb1ELb1ELb0ELb0ELb0ELb1ELb1ELb1ELb0ELb0EEENS1_21CollectiveEpilogueFwdINS6_IJSA_SB_SA_EEES9_NS_10bfloat16_tESF_Li256ELb1ELb1ELb0ELb1EEENS1_36VarlenDynamicPersistentTileSchedulerILi128ELi128ELi256ELi128ELb0ELb1ELb1ELb1ELb1ELb1EEEEEEEEEvNT_6ParamsE,"a",@progbits
	.sectionflags	@""
	.align	4
.nv.constant0._ZN7cutlass13device_kernelIN5flash11enable_sm90INS1_16FlashAttnFwdSm90INS1_25CollectiveMainloopFwdSm90ILi2EN4cute5tupleIJNS5_1CILi1EEES8_S8_EEENS6_IJNS7_ILi128EEESA_NS7_ILi256EEEEEELi256ENS_12float_e4m3_tEfNS_4arch4Sm90ELb1ELb0ELb1ELb1ELb0ELb0ELb0ELb1ELb1ELb1ELb0ELb0EEENS1_21CollectiveEpilogueFwdINS6_IJSA_SB_SA_EEES9_NS_10bfloat16_tESF_Li256ELb1ELb1ELb0ELb1EEENS1_36VarlenDynamicPersistentTileSchedulerILi128ELi128ELi256ELi128ELb0ELb1ELb1ELb1ELb1ELb1EEEEEEEEEvNT_6ParamsE:
	.zero		3328


//--------------------- .nv.constant0._ZN7cutlass13device_kernelIN5flash11enable_sm90INS1_16FlashAttnFwdSm90INS1_25CollectiveMainloopFwdSm90ILi2EN4cute5tupleIJNS5_1CILi1EEES8_S8_EEENS6_IJNS7_ILi128EEESA_NS7_ILi256EEEEEELi256ENS_12float_e4m3_tEfNS_4arch4Sm90ELb1ELb0ELb1ELb1ELb0ELb1ELb0ELb1ELb1ELb1ELb0ELb0EEENS1_21CollectiveEpilogueFwdINS6_IJSA_SB_SA_EEES9_NS_10bfloat16_tESF_Li256ELb1ELb1ELb0ELb1EEENS1_36VarlenDynamicPersistentTileSchedulerILi128ELi128ELi256ELi128ELb0ELb1ELb1ELb1ELb1ELb1EEEEEEEEEvNT_6ParamsE --------------------------
	.section	.nv.constant0._ZN7cutlass13device_kernelIN5flash11enable_sm90INS1_16FlashAttnFwdSm90INS1_25CollectiveMainloopFwdSm90ILi2EN4cute5tupleIJNS5_1CILi1EEES8_S8_EEENS6_IJNS7_ILi128EEESA_NS7_ILi256EEEEEELi256ENS_12float_e4m3_tEfNS_4arch4Sm90ELb1ELb0ELb1ELb1ELb0ELb1ELb0ELb1ELb1ELb1ELb0ELb0EEENS1_21CollectiveEpilogueFwdINS6_IJSA_SB_SA_EEES9_NS_10bfloat16_tESF_Li256ELb1ELb1ELb0ELb1EEENS1_36VarlenDynamicPersistentTileSchedulerILi128ELi128ELi256ELi128ELb0ELb1ELb1ELb1ELb1ELb1EEEEEEEEEvNT_6ParamsE,"a",@progbits
	.sectionflags	@""
	.align	4
.nv.constant0._ZN7cutlass13device_kernelIN5flash11enable_sm90INS1_16FlashAttnFwdSm90INS1_25CollectiveMainloopFwdSm90ILi2EN4cute5tupleIJNS5_1CILi1EEES8_S8_EEENS6_IJNS7_ILi128EEESA_NS7_ILi256EEEEEELi256ENS_12float_e4m3_tEfNS_4arch4Sm90ELb1ELb0ELb1ELb1ELb0ELb1ELb0ELb1ELb1ELb1ELb0ELb0EEENS1_21CollectiveEpilogueFwdINS6_IJSA_SB_SA_EEES9_NS_10bfloat16_tESF_Li256ELb1ELb1ELb0ELb1EEENS1_36VarlenDynamicPersistentTileSchedulerILi128ELi128ELi256ELi128ELb0ELb1ELb1ELb1ELb1ELb1EEEEEEEEEvNT_6ParamsE:
	.zero		3328


//--------------------- .nv.constant0._ZN7cutlass13device_kernelIN5flash11enable_sm90INS1_16FlashAttnFwdSm90INS1_25CollectiveMainloopFwdSm90ILi2EN4cute5tupleIJNS5_1CILi1EEES8_S8_EEENS6_IJNS7_ILi128EEENS7_ILi160EEENS7_ILi192EEEEEELi192ENS_12float_e4m3_tEfNS_4arch4Sm90ELb0ELb0ELb1ELb0ELb0ELb0ELb0ELb1ELb1ELb1ELb0ELb0EEENS1_21CollectiveEpilogueFwdINS6_IJSA_SC_SB_EEES9_NS_10bfloat16_tESG_Li256ELb0ELb1ELb0ELb1EEENS1_29StaticPersistentTileSchedulerILb0EEEEEEEEEvNT_6ParamsE --------------------------
	.section	.nv.constant0._ZN7cutlass13device_kernelIN5flash11enable_sm90INS1_16FlashAttnFwdSm90INS1_25CollectiveMainloopFwdSm90ILi2EN4cute5tupleIJNS5_1CILi1EEES8_S8_EEENS6_IJNS7_ILi128EEENS7_ILi160EEENS7_ILi192EEEEEELi192ENS_12float_e4m3_tEfNS_4arch4Sm90ELb0ELb0ELb1ELb0ELb0ELb0ELb0ELb1ELb1ELb1ELb0ELb0EEENS1_21CollectiveEpilogueFwdINS6_IJSA_SC_SB_EEES9_NS_10bfloat16_tESG_Li256ELb0ELb1ELb0ELb1EEENS1_29StaticPersistentTileSchedulerILb0EEEEEEEEEvNT_6ParamsE,"a",@progbits
	.sectionflags	@""
	.align	4
.nv.constant0._ZN7cutlass13device_kernelIN5flash11enable_sm90INS1_16FlashAttnFwdSm90INS1_25CollectiveMainloopFwdSm90ILi2EN4cute5tupleIJNS5_1CILi1EEES8_S8_EEENS6_IJNS7_ILi128EEENS7_ILi160EEENS7_ILi192EEEEEELi192ENS_12float_e4m3_tEfNS_4arch4Sm90ELb0ELb0ELb1ELb0ELb0ELb0ELb0ELb1ELb1ELb1ELb0ELb0EEENS1_21CollectiveEpilogueFwdINS6_IJSA_SC_SB_EEES9_NS_10bfloat16_tESG_Li256ELb0ELb1ELb0ELb1EEENS1_29StaticPersistentTileSchedulerILb0EEEEEEEEEvNT_6ParamsE:
	.zero		3200


//--------------------- .nv.constant0._ZN7cutlass13device_kernelIN5flash11enable_sm90INS1_16FlashAttnFwdSm90INS1_25CollectiveMainloopFwdSm90ILi2EN4cute5tupleIJNS5_1CILi2EEENS7_ILi1EEES9_EEENS6_IJNS7_ILi128EEENS7_ILi160EEENS7_ILi192EEEEEELi192ENS_12float_e4m3_tEfNS_4arch4Sm90ELb0ELb0ELb1ELb0ELb0ELb0ELb0ELb1ELb1ELb1ELb0ELb0EEENS1_21CollectiveEpilogueFwdINS6_IJSB_SD_SC_EEESA_NS_10bfloat16_tESH_Li256ELb0ELb1ELb0ELb1EEENS1_29StaticPersistentTileSchedulerILb0EEEEEEEEEvNT_6ParamsE --------------------------
	.section	.nv.constant0._ZN7cutlass13device_kernelIN5flash11enable_sm90INS1_16FlashAttnFwdSm90INS1_25CollectiveMainloopFwdSm90ILi2EN4cute5tupleIJNS5_1CILi2EEENS7_ILi1EEES9_EEENS6_IJNS7_ILi128EEENS7_ILi160EEENS7_ILi192EEEEEELi192ENS_12float_e4m3_tEfNS_4arch4Sm90ELb0ELb0ELb1ELb0ELb0ELb0ELb0ELb1ELb1ELb1ELb0ELb0EEENS1_21CollectiveEpilogueFwdINS6_IJSB_SD_SC_EEESA_NS_10bfloat16_tESH_Li256ELb0ELb1ELb0ELb1EEENS1_29StaticPersistentTileSchedulerILb0EEEEEEEEEvNT_6ParamsE,"a",@progbits
	.sectionflags	@""
	.align	4
.nv.constant0._ZN7cutlass13device_kernelIN5flash11enable_sm90INS1_16FlashAttnFwdSm90INS1_25CollectiveMainloopFwdSm90ILi2EN4cute5tupleIJNS5_1CILi2EEENS7_ILi1EEES9_EEENS6_IJNS7_ILi128EEENS7_ILi160EEENS7_ILi192EEEEEELi192ENS_12float_e4m3_tEfNS_4arch4Sm90ELb0ELb0ELb1ELb0ELb0ELb0ELb0ELb1ELb1ELb1ELb0ELb0EEENS1_21CollectiveEpilogueFwdINS6_IJSB_SD_SC_EEESA_NS_10bfloat16_tESH_Li256ELb0ELb1ELb0ELb1EEENS1_29StaticPersistentTileSchedulerILb0EEEEEEEEEvNT_6ParamsE:
	.zero		3200


//--------------------- .nv.constant0._ZN7cutlass13device_kernelIN5flash11enable_sm90INS1_16FlashAttnFwdSm90INS1_25CollectiveMainloopFwdSm90ILi2EN4cute5tupleIJNS5_1CILi1EEES8_S8_EEENS6_IJNS7_ILi128EEENS7_ILi160EEENS7_ILi192EEEEEELi192ENS_12float_e4m3_tEfNS_4arch4Sm90ELb0ELb0ELb1ELb1ELb0ELb0ELb0ELb1ELb1ELb1ELb0ELb0EEENS1_21CollectiveEpilogueFwdINS6_IJSA_SC_SB_EEES9_NS_10bfloat16_tESG_Li256ELb1ELb1ELb0ELb1EEENS1_36VarlenDynamicPersistentTileSchedulerILi128ELi160ELi256ELi128ELb0ELb1ELb1ELb0ELb1ELb1EEEEEEEEEvNT_6ParamsE --------------------------
	.section	.nv.constant0._ZN7cutlass13device_kernelIN5flash11enable_sm90INS1_16FlashAttnFwdSm90INS1_25CollectiveMainloopFwdSm90ILi2EN4cute5tupleIJNS5_1CILi1EEES8_S8_EEENS6_IJNS7_ILi128EEENS7_ILi160EEENS7_ILi192EEEEEELi192ENS_12float_e4m3_tEfNS_4arch4Sm90ELb0ELb0ELb1ELb1ELb0ELb0ELb0ELb1ELb1ELb1ELb0ELb0EEENS1_21CollectiveEpilogueFwdINS6_IJSA_SC_SB_EEES9_NS_10bfloat16_tESG_Li256ELb1ELb1ELb0ELb1EEENS1_36VarlenDynamicPersistentTileSchedulerILi128ELi160ELi256ELi128ELb0ELb1ELb1ELb0ELb1ELb1EEEEEEEEEvNT_6ParamsE,"a",@progbits
	.sectionflags	@""
	.align	4
.nv.constant0._ZN7cutlass13device_kernelIN5flash11enable_sm90INS1_16FlashAttnFwdSm90INS1_25CollectiveMainloopFwdSm90ILi2EN4cute5tupleIJNS5_1CILi1EEES8_S8_EEENS6_IJNS7_ILi128EEENS7_ILi160EEENS7_ILi192EEEEEELi192ENS_12float_e4m3_tEfNS_4arch4Sm90ELb0ELb0ELb1ELb1ELb0ELb0ELb0ELb1ELb1ELb1ELb0ELb0EEENS1_21CollectiveEpilogueFwdINS6_IJSA_SC_SB_EEES9_NS_10bfloat16_tESG_Li256ELb1ELb1ELb0ELb1EEENS1_36VarlenDynamicPersistentTileSchedulerILi128ELi160ELi256ELi128ELb0ELb1ELb1ELb0ELb1ELb1EEEEEEEEEvNT_6ParamsE:
	.zero		3328


//--------------------- .nv.constant0._ZN7cutlass13device_kernelIN5flash11enable_sm90INS1_16FlashAttnFwdSm90INS1_25CollectiveMainloopFwdSm90ILi2EN4cute5tupleIJNS5_1CILi1EEES8_S8_EEENS6_IJNS7_ILi128EEENS7_ILi160EEENS7_ILi192EEEEEELi192ENS_12float_e4m3_tEfNS_4arch4Sm90ELb0ELb0ELb1ELb1ELb0ELb1ELb0ELb1ELb1ELb1ELb0ELb0EEENS1_21CollectiveEpilogueFwdINS6_IJSA_SC_SB_EEES9_NS_10bfloat16_tESG_Li256ELb1ELb1ELb0ELb1EEENS1_36VarlenDynamicPersistentTileSchedulerILi128ELi160ELi256ELi128ELb0ELb1ELb1ELb0ELb1ELb1EEEEEEEEEvNT_6ParamsE --------------------------
	.section	.nv.constant0._ZN7cutlass13device_kernelIN5flash11enable_sm90INS1_16FlashAttnFwdSm90INS1_25CollectiveMainloopFwdSm90ILi2EN4cute5tupleIJNS5_1CILi1EEES8_S8_EEENS6_IJNS7_ILi128EEENS7_ILi160EEENS7_ILi192EEEEEELi192ENS_12float_e4m3_tEfNS_4arch4Sm90ELb0ELb0ELb1ELb1ELb0ELb1ELb0ELb1ELb1ELb1ELb0ELb0EEENS1_21CollectiveEpilogueFwdINS6_IJSA_SC_SB_EEES9_NS_10bfloat16_tESG_Li256ELb1ELb1ELb0ELb1EEENS1_36VarlenDynamicPersistentTileSchedulerILi128ELi160ELi256ELi128ELb0ELb1ELb1ELb0ELb1ELb1EEEEEEEEEvNT_6ParamsE,"a",@progbits
	.sectionflags	@""
	.align	4
.nv.constant0._ZN7cutlass13device_kernelIN5flash11enable_sm90INS1_16FlashAttnFwdSm90INS1_25CollectiveMainloopFwdSm90ILi2EN4cute5tupleIJNS5_1CILi1EEES8_S8_EEENS6_IJNS7_ILi128EEENS7_ILi160EEENS7_ILi192EEEEEELi192ENS_12float_e4m3_tEfNS_4arch4Sm90ELb0ELb0ELb1ELb1ELb0ELb1ELb0ELb1ELb1ELb1ELb0ELb0EEENS1_21CollectiveEpilogueFwdINS6_IJSA_SC_SB_EEES9_NS_10bfloat16_tESG_Li256ELb1ELb1ELb0ELb1EEENS1_36VarlenDynamicPersistentTileSchedulerILi128ELi160ELi256ELi128ELb0ELb1ELb1ELb0ELb1ELb1EEEEEEEEEvNT_6ParamsE:
	.zero		3328


//--------------------- .nv.constant0._ZN7cutlass13device_kernelIN5flash11enable_sm90INS1_16FlashAttnFwdSm90INS1_25CollectiveMainloopFwdSm90ILi2EN4cute5tupleIJNS5_1CILi1EEES8_S8_EEENS6_IJNS7_ILi128EEESA_NS7_ILi192EEEEEELi192ENS_12float_e4m3_tEfNS_4arch4Sm90ELb0ELb1ELb1ELb0ELb0ELb0ELb0ELb1ELb1ELb1ELb0ELb0EEENS1_21CollectiveEpilogueFwdINS6_IJSA_SB_SA_EEES9_NS_10bfloat16_tESF_Li256ELb0ELb1ELb0ELb1EEENS1_30DynamicPersistentTileSchedulerILi256ELi128ELb0ELb1ELb1EEEEEEEEEvNT_6ParamsE --------------------------
	.section	.nv.constant0._ZN7cutlass13device_kernelIN5flash11enable_sm90INS1_16FlashAttnFwdSm90INS1_25CollectiveMainloopFwdSm90ILi2EN4cute5tupleIJNS5_1CILi1EEES8_S8_EEENS6_IJNS7_ILi128EEESA_NS7_ILi192EEEEEELi192ENS_12float_e4m3_tEfNS_4arch4Sm90ELb0ELb1ELb1ELb0ELb0ELb0ELb0ELb1ELb1ELb1ELb0ELb0EEENS1_21CollectiveEpilogueFwdINS6_IJSA_SB_SA_EEES9_NS_10bfloat16_tESF_Li256ELb0ELb1ELb0ELb1EEENS1_30DynamicPersistentTileSchedulerILi256ELi128ELb0ELb1ELb1EEEEEEEEEvNT_6ParamsE,"a",@progbits
	.sectionflags	@""
	.align	4
.nv.constant0._ZN7cutlass13device_kernelIN5flash11enable_sm90INS1_16FlashAttnFwdSm90INS1_25CollectiveMainloopFwdSm90ILi2EN4cute5tupleIJNS5_1CILi1EEES8_S8_EEENS6_IJNS7_ILi128EEESA_NS7_ILi192EEEEEELi192ENS_12float_e4m3_tEfNS_4arch4Sm90ELb0ELb1ELb1ELb0ELb0ELb0ELb0ELb1ELb1ELb1ELb0ELb0EEENS1_21CollectiveEpilogueFwdINS6_IJSA_SB_SA_EEES9_NS_10bfloat16_tESF_Li256ELb0ELb1ELb0ELb1EEENS1_30DynamicPersistentTileSchedulerILi256ELi128ELb0ELb1ELb1EEEEEEEEEvNT_6ParamsE:
	.zero		3328


//--------------------- .nv.constant0._ZN7cutlass13device_kernelIN5flash11enable_sm90INS1_16FlashAttnFwdSm90INS1_25CollectiveMainloopFwdSm90ILi2EN4cute5tupleIJNS5_1CILi1EEES8_S8_EEENS6_IJNS7_ILi128EEESA_NS7_ILi192EEEEEELi192ENS_12float_e4m3_tEfNS_4arch4Sm90ELb0ELb1ELb1ELb1ELb0ELb0ELb0ELb1ELb1ELb1ELb0ELb0EEENS1_21CollectiveEpilogueFwdINS6_IJSA_SB_SA_EEES9_NS_10bfloat16_tESF_Li256ELb1ELb1ELb0ELb1EEENS1_36VarlenDynamicPersistentTileSchedulerILi128ELi128ELi256ELi128ELb0ELb1ELb1ELb1ELb0ELb1EEEEEEEEEvNT_6ParamsE --------------------------
	.section	.nv.constant0._ZN7cutlass13device_kernelIN5flash11enable_sm90INS1_16FlashAttnFwdSm90INS1_25CollectiveMainloopFwdSm90ILi2EN4cute5tupleIJNS5_1CILi1EEES8_S8_EEENS6_IJNS7_ILi128EEESA_NS7_ILi192EEEEEELi192ENS_12float_e4m3_tEfNS_4arch4Sm90ELb0ELb1ELb1ELb1ELb0ELb0ELb0ELb1ELb1ELb1ELb0ELb0EEENS1_21CollectiveEpilogueFwdINS6_IJSA_SB_SA_EEES9_NS_10bfloat16_tESF_Li256ELb1ELb1ELb0ELb1EEENS1_36VarlenDynamicPersistentTileSchedulerILi128ELi128ELi256ELi128ELb0ELb1ELb1ELb1ELb0ELb1EEEEEEEEEvNT_6ParamsE,"a",@progbits
	.sectionflags	@""
	.align	4
.nv.constant0._ZN7cutlass13device_kernelIN5flash11enable_sm90INS1_16FlashAttnFwdSm90INS1_25CollectiveMainloopFwdSm90ILi2EN4cute5tupleIJNS5_1CILi1EEES8_S8_EEENS6_IJNS7_ILi128EEESA_NS7_ILi192EEEEEELi192ENS_12float_e4m3_tEfNS_4arch4Sm90ELb0ELb1ELb1ELb1ELb0ELb0ELb0ELb1ELb1ELb1ELb0ELb0EEENS1_21CollectiveEpilogueFwdINS6_IJSA_SB_SA_EEES9_NS_10bfloat16_tESF_Li256ELb1ELb1ELb0ELb1EEENS1_36VarlenDynamicPersistentTileSchedulerILi128ELi128ELi256ELi128ELb0ELb1ELb1ELb1ELb0ELb1EEEEEEEEEvNT_6ParamsE:
	.zero		3328


//--------------------- .nv.constant0._ZN7cutlass13device_kernelIN5flash11enable_sm90INS1_16FlashAttnFwdSm90INS1_25CollectiveMainloopFwdSm90ILi2EN4cute5tupleIJNS5_1CILi1EEES8_S8_EEENS6_IJNS7_ILi128EEESA_NS7_ILi192EEEEEELi192ENS_12float_e4m3_tEfNS_4arch4Sm90ELb0ELb1ELb1ELb1ELb0ELb1ELb0ELb1ELb1ELb1ELb0ELb0EEENS1_21CollectiveEpilogueFwdINS6_IJSA_SB_SA_EEES9_NS_10bfloat16_tESF_Li256ELb1ELb1ELb0ELb1EEENS1_36VarlenDynamicPersistentTileSchedulerILi128ELi128ELi256ELi128ELb0ELb1ELb1ELb1ELb0ELb1EEEEEEEEEvNT_6ParamsE --------------------------
	.section	.nv.constant0._ZN7cutlass13device_kernelIN5flash11enable_sm90INS1_16FlashAttnFwdSm90INS1_25CollectiveMainloopFwdSm90ILi2EN4cute5tupleIJNS5_1CILi1EEES8_S8_EEENS6_IJNS7_ILi128EEESA_NS7_ILi192EEEEEELi192ENS_12float_e4m3_tEfNS_4arch4Sm90ELb0ELb1ELb1ELb1ELb0ELb1ELb0ELb1ELb1ELb1ELb0ELb0EEENS1_21CollectiveEpilogueFwdINS6_IJSA_SB_SA_EEES9_NS_10bfloat16_tESF_Li256ELb1ELb1ELb0ELb1EEENS1_36VarlenDynamicPersistentTileSchedulerILi128ELi128ELi256ELi128ELb0ELb1ELb1ELb1ELb0ELb1EEEEEEEEEvNT_6ParamsE,"a",@progbits
	.sectionflags	@""
	.align	4
.nv.constant0._ZN7cutlass13device_kernelIN5flash11enable_sm90INS1_16FlashAttnFwdSm90INS1_25CollectiveMainloopFwdSm90ILi2EN4cute5tupleIJNS5_1CILi1EEES8_S8_EEENS6_IJNS7_ILi128EEESA_NS7_ILi192EEEEEELi192ENS_12float_e4m3_tEfNS_4arch4Sm90ELb0ELb1ELb1ELb1ELb0ELb1ELb0ELb1ELb1ELb1ELb0ELb0EEENS1_21CollectiveEpilogueFwdINS6_IJSA_SB_SA_EEES9_NS_10bfloat16_tESF_Li256ELb1ELb1ELb0ELb1EEENS1_36VarlenDynamicPersistentTileSchedulerILi128ELi128ELi256ELi128ELb0ELb1ELb1ELb1ELb0ELb1EEEEEEEEEvNT_6ParamsE:
	.zero		3328


//--------------------- .nv.constant0._ZN7cutlass13device_kernelIN5flash11enable_sm90INS1_16FlashAttnFwdSm90INS1_25CollectiveMainloopFwdSm90ILi2EN4cute5tupleIJNS5_1CILi1EEES8_S8_EEENS6_IJNS7_ILi128EEENS7_ILi160EEENS7_ILi192EEEEEELi192ENS_12float_e4m3_tEfNS_4arch4Sm90ELb1ELb0ELb1ELb0ELb0ELb0ELb0ELb1ELb1ELb1ELb0ELb0EEENS1_21CollectiveEpilogueFwdINS6_IJSA_SC_SB_EEES9_NS_10bfloat16_tESG_Li256ELb0ELb1ELb0ELb1EEENS1_30DynamicPersistentTileSchedulerILi256ELi128ELb0ELb1ELb1EEEEEEEEEvNT_6ParamsE --------------------------
	.section	.nv.constant0._ZN7cutlass13device_kernelIN5flash11enable_sm90INS1_16FlashAttnFwdSm90INS1_25CollectiveMainloopFwdSm90ILi2EN4cute5tupleIJNS5_1CILi1EEES8_S8_EEENS6_IJNS7_ILi128EEENS7_ILi160EEENS7_ILi192EEEEEELi192ENS_12float_e4m3_tEfNS_4arch4Sm90ELb1ELb0ELb1ELb0ELb0ELb0ELb0ELb1ELb1ELb1ELb0ELb0EEENS1_21CollectiveEpilogueFwdINS6_IJSA_SC_SB_EEES9_NS_10bfloat16_tESG_Li256ELb0ELb1ELb0ELb1EEENS1_30DynamicPersistentTileSchedulerILi256ELi128ELb0ELb1ELb1EEEEEEEEEvNT_6ParamsE,"a",@progbits
	.sectionflags	@""
	.align	4
.nv.constant0._ZN7cutlass13device_kernelIN5flash11enable_sm90INS1_16FlashAttnFwdSm90INS1_25CollectiveMainloopFwdSm90ILi2EN4cute5tupleIJNS5_1CILi1EEES8_S8_EEENS6_IJNS7_ILi128EEENS7_ILi160EEENS7_ILi192EEEEEELi192ENS_12float_e4m3_tEfNS_4arch4Sm90ELb1ELb0ELb1ELb0ELb0ELb0ELb0ELb1ELb1ELb1ELb0ELb0EEENS1_21CollectiveEpilogueFwdINS6_IJSA_SC_SB_EEES9_NS_10bfloat16_tESG_Li256ELb0ELb1ELb0ELb1EEENS1_30DynamicPersistentTileSchedulerILi256ELi128ELb0ELb1ELb1EEEEEEEEEvNT_6ParamsE:
	.zero		3328


//--------------------- .nv.constant0._ZN7cutlass13device_kernelIN5flash11enable_sm90INS1_16FlashAttnFwdSm90INS1_25CollectiveMainloopFwdSm90ILi2EN4cute5tupleIJNS5_1CILi1EEES8_S8_EEENS6_IJNS7_ILi128EEENS7_ILi160EEENS7_ILi192EEEEEELi192ENS_12float_e4m3_tEfNS_4arch4Sm90ELb1ELb0ELb1ELb1ELb0ELb0ELb0ELb1ELb1ELb1ELb0ELb0EEENS1_21CollectiveEpilogueFwdINS6_IJSA_SC_SB_EEES9_NS_10bfloat16_tESG_Li256ELb1ELb1ELb0ELb1EEENS1_36VarlenDynamicPersistentTileSchedulerILi128ELi160ELi256ELi128ELb0ELb1ELb1ELb1ELb1ELb1EEEEEEEEEvNT_6ParamsE --------------------------
	.section	.nv.constant0._ZN7cutlass13device_kernelIN5flash11enable_sm90INS1_16FlashAttnFwdSm90INS1_25CollectiveMainloopFwdSm90ILi2EN4cute5tupleIJNS5_1CILi1EEES8_S8_EEENS6_IJNS7_ILi128EEENS7_ILi160EEENS7_ILi192EEEEEELi192ENS_12float_e4m3_tEfNS_4arch4Sm90ELb1ELb0ELb1ELb1ELb0ELb0ELb0ELb1ELb1ELb1ELb0ELb0EEENS1_21CollectiveEpilogueFwdINS6_IJSA_SC_SB_EEES9_NS_10bfloat16_tESG_Li256ELb1ELb1ELb0ELb1EEENS1_36VarlenDynamicPersistentTileSchedulerILi128ELi160ELi256ELi128ELb0ELb1ELb1ELb1ELb1ELb1EEEEEEEEEvNT_6ParamsE,"a",@progbits
	.sectionflags	@""
	.align	4
.nv.constant0._ZN7cutlass13device_kernelIN5flash11enable_sm90INS1_16FlashAttnFwdSm90INS1_25CollectiveMainloopFwdSm90ILi2EN4cute5tupleIJNS5_1CILi1EEES8_S8_EEENS6_IJNS7_ILi128EEENS7_ILi160EEENS7_ILi192EEEEEELi192ENS_12float_e4m3_tEfNS_4arch4Sm90ELb1ELb0ELb1ELb1ELb0ELb0ELb0ELb1ELb1ELb1ELb0ELb0EEENS1_21CollectiveEpilogueFwdINS6_IJSA_SC_SB_EEES9_NS_10bfloat16_tESG_Li256ELb1ELb1ELb0ELb1EEENS1_36VarlenDynamicPersistentTileSchedulerILi128ELi160ELi256ELi128ELb0ELb1ELb1ELb1ELb1ELb1EEEEEEEEEvNT_6ParamsE:
	.zero		3328


//--------------------- .nv.constant0._ZN7cutlass13device_kernelIN5flash11enable_sm90INS1_16FlashAttnFwdSm90INS1_25CollectiveMainloopFwdSm90ILi2EN4cute5tupleIJNS5_1CILi1EEES8_S8_EEENS6_IJNS7_ILi128EEENS7_ILi160EEENS7_ILi192EEEEEELi192ENS_12float_e4m3_tEfNS_4arch4Sm90ELb1ELb0ELb1ELb1ELb0ELb1ELb0ELb1ELb1ELb1ELb0ELb0EEENS1_21CollectiveEpilogueFwdINS6_IJSA_SC_SB_EEES9_NS_10bfloat16_tESG_Li256ELb1ELb1ELb0ELb1EEENS1_36VarlenDynamicPersistentTileSchedulerILi128ELi160ELi256ELi128ELb0ELb1ELb1ELb1ELb1ELb1EEEEEEEEEvNT_6ParamsE --------------------------
	.section	.nv.constant0._ZN7cutlass13device_kernelIN5flash11enable_sm90INS1_16FlashAttnFwdSm90INS1_25CollectiveMainloopFwdSm90ILi2EN4cute5tupleIJNS5_1CILi1EEES8_S8_EEENS6_IJNS7_ILi128EEENS7_ILi160EEENS7_ILi192EEEEEELi192ENS_12float_e4m3_tEfNS_4arch4Sm90ELb1ELb0ELb1ELb1ELb0ELb1ELb0ELb1ELb1ELb1ELb0ELb0EEENS1_21CollectiveEpilogueFwdINS6_IJSA_SC_SB_EEES9_NS_10bfloat16_tESG_Li256ELb1ELb1ELb0ELb1EEENS1_36VarlenDynamicPersistentTileSchedulerILi128ELi160ELi256ELi128ELb0ELb1ELb1ELb1ELb1ELb1EEEEEEEEEvNT_6ParamsE,"a",@progbits
	.sectionflags	@""
	.align	4
.nv.constant0._ZN7cutlass13device_kernelIN5flash11enable_sm90INS1_16FlashAttnFwdSm90INS1_25CollectiveMainloopFwdSm90ILi2EN4cute5tupleIJNS5_1CILi1EEES8_S8_EEENS6_IJNS7_ILi128EEENS7_ILi160EEENS7_ILi192EEEEEELi192ENS_12float_e4m3_tEfNS_4arch4Sm90ELb1ELb0ELb1ELb1ELb0ELb1ELb0ELb1ELb1ELb1ELb0ELb0EEENS1_21CollectiveEpilogueFwdINS6_IJSA_SC_SB_EEES9_NS_10bfloat16_tESG_Li256ELb1ELb1ELb0ELb1EEENS1_36VarlenDynamicPersistentTileSchedulerILi128ELi160ELi256ELi128ELb0ELb1ELb1ELb1ELb1ELb1EEEEEEEEEvNT_6ParamsE:
	.zero		3328


//--------------------- .nv.constant0._ZN7cutlass13device_kernelIN5flash11enable_sm90INS1_16FlashAttnFwdSm90INS1_25CollectiveMainloopFwdSm90ILi2EN4cute5tupleIJNS5_1CILi1EEES8_S8_EEENS6_IJNS7_ILi128EEENS7_ILi224EEESA_EEELi128ENS_12float_e4m3_tEfNS_4arch4Sm90ELb0ELb0ELb1ELb0ELb0ELb0ELb0ELb1ELb1ELb1ELb0ELb0EEENS1_21CollectiveEpilogueFwdINS6_IJSA_SA_SB_EEES9_NS_10bfloat16_tESF_Li256ELb0ELb1ELb0ELb1EEENS1_29StaticPersistentTileSchedulerILb0EEEEEEEEEvNT_6ParamsE --------------------------
	.section	.nv.constant0._ZN7cutlass13device_kernelIN5flash11enable_sm90INS1_16FlashAttnFwdSm90INS1_25CollectiveMainloopFwdSm90ILi2EN4cute5tupleIJNS5_1CILi1EEES8_S8_EEENS6_IJNS7_ILi128EEENS7_ILi224EEESA_EEELi128ENS_12float_e4m3_tEfNS_4arch4Sm90ELb0ELb0ELb1ELb0ELb0ELb0ELb0ELb1ELb1ELb1ELb0ELb0EEENS1_21CollectiveEpilogueFwdINS6_IJSA_SA_SB_EEES9_NS_10bfloat16_tESF_Li256ELb0ELb1ELb0ELb1EEENS1_29StaticPersistentTileSchedulerILb0EEEEEEEEEvNT_6ParamsE,"a",@progbits
	.sectionflags	@""
	.align	4
.nv.constant0._ZN7cutlass13device_kernelIN5flash11enable_sm90INS1_16FlashAttnFwdSm90INS1_25CollectiveMainloopFwdSm90ILi2EN4cute5tupleIJNS5_1CILi1EEES8_S8_EEENS6_IJNS7_ILi128EEENS7_ILi224EEESA_EEELi128ENS_12float_e4m3_tEfNS_4arch4Sm90ELb0ELb0ELb1ELb0ELb0ELb0ELb0ELb1ELb1ELb1ELb0ELb0EEENS1_21CollectiveEpilogueFwdINS6_IJSA_SA_SB_EEES9_NS_10bfloat16_tESF_Li256ELb0ELb1ELb0ELb1EEENS1_29StaticPersistentTileSchedulerILb0EEEEEEEEEvNT_6ParamsE:
	.zero		3200


//--------------------- .nv.constant0._ZN7cutlass13device_kernelIN5flash11enable_sm90INS1_16FlashAttnFwdSm90INS1_25CollectiveMainloopFwdSm90ILi2EN4cute5tupleIJNS5_1CILi1EEES8_S8_EEENS6_IJNS7_ILi128EEENS7_ILi224EEESA_EEELi128ENS_12float_e4m3_tEfNS_4arch4Sm90ELb0ELb0ELb1ELb1ELb0ELb0ELb0ELb1ELb1ELb1ELb0ELb0EEENS1_21CollectiveEpilogueFwdINS6_IJSA_SA_SB_EEES9_NS_10bfloat16_tESF_Li256ELb1ELb1ELb0ELb1EEENS1_36VarlenDynamicPersistentTileSchedulerILi128ELi224ELi256ELi128ELb0ELb1ELb1ELb0ELb1ELb1EEEEEEEEEvNT_6ParamsE --------------------------
	.section	.nv.constant0._ZN7cutlass13device_kernelIN5flash11enable_sm90INS1_16FlashAttnFwdSm90INS1_25CollectiveMainloopFwdSm90ILi2EN4cute5tupleIJNS5_1CILi1EEES8_S8_EEENS6_IJNS7_ILi128EEENS7_ILi224EEESA_EEELi128ENS_12float_e4m3_tEfNS_4arch4Sm90ELb0ELb0ELb1ELb1ELb0ELb0ELb0ELb1ELb1ELb1ELb0ELb0EEENS1_21CollectiveEpilogueFwdINS6_IJSA_SA_SB_EEES9_NS_10bfloat16_tESF_Li256ELb1ELb1ELb0ELb1EEENS1_36VarlenDynamicPersistentTileSchedulerILi128ELi224ELi256ELi128ELb0ELb1ELb1ELb0ELb1ELb1EEEEEEEEEvNT_6ParamsE,"a",@progbits
	.sectionflags	@""
	.align	4
.nv.constant0._ZN7cutlass13device_kernelIN5flash11enable_sm90INS1_16FlashAttnFwdSm90INS1_25CollectiveMainloopFwdSm90ILi2EN4cute5tupleIJNS5_1CILi1EEES8_S8_EEENS6_IJNS7_ILi128EEENS7_ILi224EEESA_EEELi128ENS_12float_e4m3_tEfNS_4arch4Sm90ELb0ELb0ELb1ELb1ELb0ELb0ELb0ELb1ELb1ELb1ELb0ELb0EEENS1_21CollectiveEpilogueFwdINS6_IJSA_SA_SB_EEES9_NS_10bfloat16_tESF_Li256ELb1ELb1ELb0ELb1EEENS1_36VarlenDynamicPersistentTileSchedulerILi128ELi224ELi256ELi128ELb0ELb1ELb1ELb0ELb1ELb1EEEEEEEEEvNT_6ParamsE:
	.zero		3328


//--------------------- .nv.constant0._ZN7cutlass13device_kernelIN5flash11enable_sm90INS1_16FlashAttnFwdSm90INS1_25CollectiveMainloopFwdSm90ILi2EN4cute5tupleIJNS5_1CILi1EEES8_S8_EEENS6_IJNS7_ILi128EEENS7_ILi224EEESA_EEELi128ENS_12float_e4m3_tEfNS_4arch4Sm90ELb0ELb0ELb1ELb1ELb0ELb1ELb0ELb1ELb1ELb1ELb0ELb0EEENS1_21CollectiveEpilogueFwdINS6_IJSA_SA_SB_EEES9_NS_10bfloat16_tESF_Li256ELb1ELb1ELb0ELb1EEENS1_36VarlenDynamicPersistentTileSchedulerILi128ELi224ELi256ELi128ELb0ELb1ELb1ELb0ELb1ELb1EEEEEEEEEvNT_6ParamsE --------------------------
	.section	.nv.constant0._ZN7cutlass13device_kernelIN5flash11enable_sm90INS1_16FlashAttnFwdSm90INS1_25CollectiveMainloopFwdSm90ILi2EN4cute5tupleIJNS5_1CILi1EEES8_S8_EEENS6_IJNS7_ILi128EEENS7_ILi224EEESA_EEELi128ENS_12float_e4m3_tEfNS_4arch4Sm90ELb0ELb0ELb1ELb1ELb0ELb1ELb0ELb1ELb1ELb1ELb0ELb0EEENS1_21CollectiveEpilogueFwdINS6_IJSA_SA_SB_EEES9_NS_10bfloat16_tESF_Li256ELb1ELb1ELb0ELb1EEENS1_36VarlenDynamicPersistentTileSchedulerILi128ELi224ELi256ELi128ELb0ELb1ELb1ELb0ELb1ELb1EEEEEEEEEvNT_6ParamsE,"a",@progbits
	.sectionflags	@""
	.align	4
.nv.constant0._ZN7cutlass13device_kernelIN5flash11enable_sm90INS1_16FlashAttnFwdSm90INS1_25CollectiveMainloopFwdSm90ILi2EN4cute5tupleIJNS5_1CILi1EEES8_S8_EEENS6_IJNS7_ILi128EEENS7_ILi224EEESA_EEELi128ENS_12float_e4m3_tEfNS_4arch4Sm90ELb0ELb0ELb1ELb1ELb0ELb1ELb0ELb1ELb1ELb1ELb0ELb0EEENS1_21CollectiveEpilogueFwdINS6_IJSA_SA_SB_EEES9_NS_10bfloat16_tESF_Li256ELb1ELb1ELb0ELb1EEENS1_36VarlenDynamicPersistentTileSchedulerILi128ELi224ELi256ELi128ELb0ELb1ELb1ELb0ELb1ELb1EEEEEEEEEvNT_6ParamsE:
	.zero		3328


//--------------------- .nv.constant0._ZN7cutlass13device_kernelIN5flash11enable_sm90INS1_16FlashAttnFwdSm90INS1_25CollectiveMainloopFwdSm90ILi2EN4cute5tupleIJNS5_1CILi1EEES8_S8_EEENS6_IJNS7_ILi128EEENS7_ILi192EEESA_EEELi128ENS_12float_e4m3_tEfNS_4arch4Sm90ELb0ELb1ELb1ELb0ELb0ELb0ELb0ELb1ELb1ELb1ELb0ELb0EEENS1_21CollectiveEpilogueFwdINS6_IJSA_SA_SB_EEES9_NS_10bfloat16_tESF_Li256ELb0ELb1ELb0ELb1EEENS1_30DynamicPersistentTileSchedulerILi256ELi128ELb0ELb1ELb1EEEEEEEEEvNT_6ParamsE --------------------------
	.section	.nv.constant0._ZN7cutlass13device_kernelIN5flash11enable_sm90INS1_16FlashAttnFwdSm90INS1_25CollectiveMainloopFwdSm90ILi2EN4cute5tupleIJNS5_1CILi1EEES8_S8_EEENS6_IJNS7_ILi128EEENS7_ILi192EEESA_EEELi128ENS_12float_e4m3_tEfNS_4arch4Sm90ELb0ELb1ELb1ELb0ELb0ELb0ELb0ELb1ELb1ELb1ELb0ELb0EEENS1_21CollectiveEpilogueFwdINS6_IJSA_SA_SB_EEES9_NS_10bfloat16_tESF_Li256ELb0ELb1ELb0ELb1EEENS1_30DynamicPersistentTileSchedulerILi256ELi128ELb0ELb1ELb1EEEEEEEEEvNT_6ParamsE,"a",@progbits
	.sectionflags	@""
	.align	4
.nv.constant0._ZN7cutlass13device_kernelIN5flash11enable_sm90INS1_16FlashAttnFwdSm90INS1_25CollectiveMainloopFwdSm90ILi2EN4cute5tupleIJNS5_1CILi1EEES8_S8_EEENS6_IJNS7_ILi128EEENS7_ILi192EEESA_EEELi128ENS_12float_e4m3_tEfNS_4arch4Sm90ELb0ELb1ELb1ELb0ELb0ELb0ELb0ELb1ELb1ELb1ELb0ELb0EEENS1_21CollectiveEpilogueFwdINS6_IJSA_SA_SB_EEES9_NS_10bfloat16_tESF_Li256ELb0ELb1ELb0ELb1EEENS1_30DynamicPersistentTileSchedulerILi256ELi128ELb0ELb1ELb1EEEEEEEEEvNT_6ParamsE:
	.zero		3328


//--------------------- .nv.constant0._ZN7cutlass13device_kernelIN5flash11enable_sm90INS1_16FlashAttnFwdSm90INS1_25CollectiveMainloopFwdSm90ILi2EN4cute5tupleIJNS5_1CILi1EEES8_S8_EEENS6_IJNS7_ILi128EEENS7_ILi192EEESA_EEELi128ENS_12float_e4m3_tEfNS_4arch4Sm90ELb0ELb1ELb1ELb1ELb0ELb0ELb0ELb1ELb1ELb1ELb0ELb0EEENS1_21CollectiveEpilogueFwdINS6_IJSA_SA_SB_EEES9_NS_10bfloat16_tESF_Li256ELb1ELb1ELb0ELb1EEENS1_36VarlenDynamicPersistentTileSchedulerILi128ELi192ELi256ELi128ELb0ELb1ELb1ELb1ELb0ELb1EEEEEEEEEvNT_6ParamsE --------------------------
	.section	.nv.constant0._ZN7cutlass13device_kernelIN5flash11enable_sm90INS1_16FlashAttnFwdSm90INS1_25CollectiveMainloopFwdSm90ILi2EN4cute5tupleIJNS5_1CILi1EEES8_S8_EEENS6_IJNS7_ILi128EEENS7_ILi192EEESA_EEELi128ENS_12float_e4m3_tEfNS_4arch4Sm90ELb0ELb1ELb1ELb1ELb0ELb0ELb0ELb1ELb1ELb1ELb0ELb0EEENS1_21CollectiveEpilogueFwdINS6_IJSA_SA_SB_EEES9_NS_10bfloat16_tESF_Li256ELb1ELb1ELb0ELb1EEENS1_36VarlenDynamicPersistentTileSchedulerILi128ELi192ELi256ELi128ELb0ELb1ELb1ELb1ELb0ELb1EEEEEEEEEvNT_6ParamsE,"a",@progbits
	.sectionflags	@""
	.align	4
.nv.constant0._ZN7cutlass13device_kernelIN5flash11enable_sm90INS1_16FlashAttnFwdSm90INS1_25CollectiveMainloopFwdSm90ILi2EN4cute5tupleIJNS5_1CILi1EEES8_S8_EEENS6_IJNS7_ILi128EEENS7_ILi192EEESA_EEELi128ENS_12float_e4m3_tEfNS_4arch4Sm90ELb0ELb1ELb1ELb1ELb0ELb0ELb0ELb1ELb1ELb1ELb0ELb0EEENS1_21CollectiveEpilogueFwdINS6_IJSA_SA_SB_EEES9_NS_10bfloat16_tESF_Li256ELb1ELb1ELb0ELb1EEENS1_36VarlenDynamicPersistentTileSchedulerILi128ELi192ELi256ELi128ELb0ELb1ELb1ELb1ELb0ELb1EEEEEEEEEvNT_6ParamsE:
	.zero		3328


//--------------------- .nv.constant0._ZN7cutlass13device_kernelIN5flash11enable_sm90INS1_16FlashAttnFwdSm90INS1_25CollectiveMainloopFwdSm90ILi2EN4cute5tupleIJNS5_1CILi1EEES8_S8_EEENS6_IJNS7_ILi128EEENS7_ILi192EEESA_EEELi128ENS_12float_e4m3_tEfNS_4arch4Sm90ELb0ELb1ELb1ELb1ELb0ELb1ELb0ELb1ELb1ELb1ELb0ELb0EEENS1_21CollectiveEpilogueFwdINS6_IJSA_SA_SB_EEES9_NS_10bfloat16_tESF_Li256ELb1ELb1ELb0ELb1EEENS1_36VarlenDynamicPersistentTileSchedulerILi128ELi192ELi256ELi128ELb0ELb1ELb1ELb1ELb0ELb1EEEEEEEEEvNT_6ParamsE --------------------------
	.section	.nv.constant0._ZN7cutlass13device_kernelIN5flash11enable_sm90INS1_16FlashAttnFwdSm90INS1_25CollectiveMainloopFwdSm90ILi2EN4cute5tupleIJNS5_1CILi1EEES8_S8_EEENS6_IJNS7_ILi128EEENS7_ILi192EEESA_EEELi128ENS_12float_e4m3_tEfNS_4arch4Sm90ELb0ELb1ELb1ELb1ELb0ELb1ELb0ELb1ELb1ELb1ELb0ELb0EEENS1_21CollectiveEpilogueFwdINS6_IJSA_SA_SB_EEES9_NS_10bfloat16_tESF_Li256ELb1ELb1ELb0ELb1EEENS1_36VarlenDynamicPersistentTileSchedulerILi128ELi192ELi256ELi128ELb0ELb1ELb1ELb1ELb0ELb1EEEEEEEEEvNT_6ParamsE,"a",@progbits
	.sectionflags	@""
	.align	4
.nv.constant0._ZN7cutlass13device_kernelIN5flash11enable_sm90INS1_16FlashAttnFwdSm90INS1_25CollectiveMainloopFwdSm90ILi2EN4cute5tupleIJNS5_1CILi1EEES8_S8_EEENS6_IJNS7_ILi128EEENS7_ILi192EEESA_EEELi128ENS_12float_e4m3_tEfNS_4arch4Sm90ELb0ELb1ELb1ELb1ELb0ELb1ELb0ELb1ELb1ELb1ELb0ELb0EEENS1_21CollectiveEpilogueFwdINS6_IJSA_SA_SB_EEES9_NS_10bfloat16_tESF_Li256ELb1ELb1ELb0ELb1EEENS1_36VarlenDynamicPersistentTileSchedulerILi128ELi192ELi256ELi128ELb0ELb1ELb1ELb1ELb0ELb1EEEEEEEEEvNT_6ParamsE:
	.zero		3328


//--------------------- .nv.constant0._ZN7cutlass13device_kernelIN5flash11enable_sm90INS1_16FlashAttnFwdSm90INS1_25CollectiveMainloopFwdSm90ILi2EN4cute5tupleIJNS5_1CILi1EEES8_S8_EEENS6_IJNS7_ILi128EEENS7_ILi224EEESA_EEELi128ENS_12float_e4m3_tEfNS_4arch4Sm90ELb1ELb0ELb1ELb0ELb0ELb0ELb0ELb1ELb1ELb1ELb0ELb0EEENS1_21CollectiveEpilogueFwdINS6_IJSA_SA_SB_EEES9_NS_10bfloat16_tESF_Li256ELb0ELb1ELb0ELb1EEENS1_30DynamicPersistentTileSchedulerILi256ELi128ELb0ELb1ELb1EEEEEEEEEvNT_6ParamsE --------------------------
	.section	.nv.constant0._ZN7cutlass13device_kernelIN5flash11enable_sm90INS1_16FlashAttnFwdSm90INS1_25CollectiveMainloopFwdSm90ILi2EN4cute5tupleIJNS5_1CILi1EEES8_S8_EEENS6_IJNS7_ILi128EEENS7_ILi224EEESA_EEELi128ENS_12float_e4m3_tEfNS_4arch4Sm90ELb1ELb0ELb1ELb0ELb0ELb0ELb0ELb1ELb1ELb1ELb0ELb0EEENS1_21CollectiveEpilogueFwdINS6_IJSA_SA_SB_EEES9_NS_10bfloat16_tESF_Li256ELb0ELb1ELb0ELb1EEENS1_30DynamicPersistentTileSchedulerILi256ELi128ELb0ELb1ELb1EEEEEEEEEvNT_6ParamsE,"a",@progbits
	.sectionflags	@""
	.align	4
.nv.constant0._ZN7cutlass13device_kernelIN5flash11enable_sm90INS1_16FlashAttnFwdSm90INS1_25CollectiveMainloopFwdSm90ILi2EN4cute5tupleIJNS5_1CILi1EEES8_S8_EEENS6_IJNS7_ILi128EEENS7_ILi224EEESA_EEELi128ENS_12float_e4m3_tEfNS_4arch4Sm90ELb1ELb0ELb1ELb0ELb0ELb0ELb0ELb1ELb1ELb1ELb0ELb0EEENS1_21CollectiveEpilogueFwdINS6_IJSA_SA_SB_EEES9_NS_10bfloat16_tESF_Li256ELb0ELb1ELb0ELb1EEENS1_30DynamicPersistentTileSchedulerILi256ELi128ELb0ELb1ELb1EEEEEEEEEvNT_6ParamsE:
	.zero		3328


//--------------------- .nv.constant0._ZN7cutlass13device_kernelIN5flash11enable_sm90INS1_16FlashAttnFwdSm90INS1_25CollectiveMainloopFwdSm90ILi2EN4cute5tupleIJNS5_1CILi1EEES8_S8_EEENS6_IJNS7_ILi128EEENS7_ILi224EEESA_EEELi128ENS_12float_e4m3_tEfNS_4arch4Sm90ELb1ELb0ELb1ELb1ELb0ELb0ELb0ELb1ELb1ELb1ELb0ELb0EEENS1_21CollectiveEpilogueFwdINS6_IJSA_SA_SB_EEES9_NS_10bfloat16_tESF_Li256ELb1ELb1ELb0ELb1EEENS1_36VarlenDynamicPersistentTileSchedulerILi128ELi224ELi256ELi128ELb0ELb1ELb1ELb1ELb1ELb1EEEEEEEEEvNT_6ParamsE --------------------------
	.section	.nv.constant0._ZN7cutlass13device_kernelIN5flash11enable_sm90INS1_16FlashAttnFwdSm90INS1_25CollectiveMainloopFwdSm90ILi2EN4cute5tupleIJNS5_1CILi1EEES8_S8_EEENS6_IJNS7_ILi128EEENS7_ILi224EEESA_EEELi128ENS_12float_e4m3_tEfNS_4arch4Sm90ELb1ELb0ELb1ELb1ELb0ELb0ELb0ELb1ELb1ELb1ELb0ELb0EEENS1_21CollectiveEpilogueFwdINS6_IJSA_SA_SB_EEES9_NS_10bfloat16_tESF_Li256ELb1ELb1ELb0ELb1EEENS1_36VarlenDynamicPersistentTileSchedulerILi128ELi224ELi256ELi128ELb0ELb1ELb1ELb1ELb1ELb1EEEEEEEEEvNT_6ParamsE,"a",@progbits
	.sectionflags	@""
	.align	4
.nv.constant0._ZN7cutlass13device_kernelIN5flash11enable_sm90INS1_16FlashAttnFwdSm90INS1_25CollectiveMainloopFwdSm90ILi2EN4cute5tupleIJNS5_1CILi1EEES8_S8_EEENS6_IJNS7_ILi128EEENS7_ILi224EEESA_EEELi128ENS_12float_e4m3_tEfNS_4arch4Sm90ELb1ELb0ELb1ELb1ELb0ELb0ELb0ELb1ELb1ELb1ELb0ELb0EEENS1_21CollectiveEpilogueFwdINS6_IJSA_SA_SB_EEES9_NS_10bfloat16_tESF_Li256ELb1ELb1ELb0ELb1EEENS1_36VarlenDynamicPersistentTileSchedulerILi128ELi224ELi256ELi128ELb0ELb1ELb1ELb1ELb1ELb1EEEEEEEEEvNT_6ParamsE:
	.zero		3328


//--------------------- .nv.constant0._ZN7cutlass13device_kernelIN5flash11enable_sm90INS1_16FlashAttnFwdSm90INS1_25CollectiveMainloopFwdSm90ILi2EN4cute5tupleIJNS5_1CILi1EEES8_S8_EEENS6_IJNS7_ILi128EEENS7_ILi224EEESA_EEELi128ENS_12float_e4m3_tEfNS_4arch4Sm90ELb1ELb0ELb1ELb1ELb0ELb1ELb0ELb1ELb1ELb1ELb0ELb0EEENS1_21CollectiveEpilogueFwdINS6_IJSA_SA_SB_EEES9_NS_10bfloat16_tESF_Li256ELb1ELb1ELb0ELb1EEENS1_36VarlenDynamicPersistentTileSchedulerILi128ELi224ELi256ELi128ELb0ELb1ELb1ELb1ELb1ELb1EEEEEEEEEvNT_6ParamsE --------------------------
	.section	.nv.constant0._ZN7cutlass13device_kernelIN5flash11enable_sm90INS1_16FlashAttnFwdSm90INS1_25CollectiveMainloopFwdSm90ILi2EN4cute5tupleIJNS5_1CILi1EEES8_S8_EEENS6_IJNS7_ILi128EEENS7_ILi224EEESA_EEELi128ENS_12float_e4m3_tEfNS_4arch4Sm90ELb1ELb0ELb1ELb1ELb0ELb1ELb0ELb1ELb1ELb1ELb0ELb0EEENS1_21CollectiveEpilogueFwdINS6_IJSA_SA_SB_EEES9_NS_10bfloat16_tESF_Li256ELb1ELb1ELb0ELb1EEENS1_36VarlenDynamicPersistentTileSchedulerILi128ELi224ELi256ELi128ELb0ELb1ELb1ELb1ELb1ELb1EEEEEEEEEvNT_6ParamsE,"a",@progbits
	.sectionflags	@""
	.align	4
.nv.constant0._ZN7cutlass13device_kernelIN5flash11enable_sm90INS1_16FlashAttnFwdSm90INS1_25CollectiveMainloopFwdSm90ILi2EN4cute5tupleIJNS5_1CILi1EEES8_S8_EEENS6_IJNS7_ILi128EEENS7_ILi224EEESA_EEELi128ENS_12float_e4m3_tEfNS_4arch4Sm90ELb1ELb0ELb1ELb1ELb0ELb1ELb0ELb1ELb1ELb1ELb0ELb0EEENS1_21CollectiveEpilogueFwdINS6_IJSA_SA_SB_EEES9_NS_10bfloat16_tESF_Li256ELb1ELb1ELb0ELb1EEENS1_36VarlenDynamicPersistentTileSchedulerILi128ELi224ELi256ELi128ELb0ELb1ELb1ELb1ELb1ELb1EEEEEEEEEvNT_6ParamsE:
	.zero		3328


//--------------------- .nv.constant0._ZN7cutlass13device_kernelIN5flash11enable_sm90INS1_16FlashAttnFwdSm90INS1_25CollectiveMainloopFwdSm90ILi2EN4cute5tupleIJNS5_1CILi1EEES8_S8_EEENS6_IJNS7_ILi192EEENS7_ILi128EEENS7_ILi96EEEEEELi96ENS_12float_e4m3_tEfNS_4arch4Sm90ELb0ELb0ELb1ELb0ELb0ELb0ELb0ELb1ELb1ELb1ELb0ELb0EEENS1_21CollectiveEpilogueFwdINS6_IJSA_SC_SB_EEES9_NS_10bfloat16_tESG_Li384ELb0ELb1ELb0ELb1EEENS1_29StaticPersistentTileSchedulerILb0EEEEEEEEEvNT_6ParamsE --------------------------
	.section	.nv.constant0._ZN7cutlass13device_kernelIN5flash11enable_sm90INS1_16FlashAttnFwdSm90INS1_25CollectiveMainloopFwdSm90ILi2EN4cute5tupleIJNS5_1CILi1EEES8_S8_EEENS6_IJNS7_ILi192EEENS7_ILi128EEENS7_ILi96EEEEEELi96ENS_12float_e4m3_tEfNS_4arch4Sm90ELb0ELb0ELb1ELb0ELb0ELb0ELb0ELb1ELb1ELb1ELb0ELb0EEENS1_21CollectiveEpilogueFwdINS6_IJSA_SC_SB_EEES9_NS_10bfloat16_tESG_Li384ELb0ELb1ELb0ELb1EEENS1_29StaticPersistentTileSchedulerILb0EEEEEEEEEvNT_6ParamsE,"a",@progbits
	.sectionflags	@""
	.align	4
.nv.constant0._ZN7cutlass13device_kernelIN5flash11enable_sm90INS1_16FlashAttnFwdSm90INS1_25CollectiveMainloopFwdSm90ILi2EN4cute5tupleIJNS5_1CILi1EEES8_S8_EEENS6_IJNS7_ILi192EEENS7_ILi128EEENS7_ILi96EEEEEELi96ENS_12float_e4m3_tEfNS_4arch4Sm90ELb0ELb0ELb1ELb0ELb0ELb0ELb0ELb1ELb1ELb1ELb0ELb0EEENS1_21CollectiveEpilogueFwdINS6_IJSA_SC_SB_EEES9_NS_10bfloat16_tESG_Li384ELb0ELb1ELb0ELb1EEENS1_29StaticPersistentTileSchedulerILb0EEEEEEEEEvNT_6ParamsE:
	.zero		3200


//--------------------- .nv.constant0._ZN7cutlass13device_kernelIN5flash11enable_sm90INS1_16FlashAttnFwdSm90INS1_25CollectiveMainloopFwdSm90ILi2EN4cute5tupleIJNS5_1CILi1EEES8_S8_EEENS6_IJNS7_ILi192EEENS7_ILi128EEENS7_ILi96EEEEEELi96ENS_12float_e4m3_tEfNS_4arch4Sm90ELb0ELb0ELb1ELb1ELb0ELb0ELb0ELb1ELb1ELb1ELb0ELb0EEENS1_21CollectiveEpilogueFwdINS6_IJSA_SC_SB_EEES9_NS_10bfloat16_tESG_Li384ELb1ELb1ELb0ELb1EEENS1_36VarlenDynamicPersistentTileSchedulerILi192ELi128ELi384ELi128ELb0ELb1ELb1ELb0ELb1ELb1EEEEEEEEEvNT_6ParamsE --------------------------
	.section	.nv.constant0._ZN7cutlass13device_kernelIN5flash11enable_sm90INS1_16FlashAttnFwdSm90INS1_25CollectiveMainloopFwdSm90ILi2EN4cute5tupleIJNS5_1CILi1EEES8_S8_EEENS6_IJNS7_ILi192EEENS7_ILi128EEENS7_ILi96EEEEEELi96ENS_12float_e4m3_tEfNS_4arch4Sm90ELb0ELb0ELb1ELb1ELb0ELb0ELb0ELb1ELb1ELb1ELb0ELb0EEENS1_21CollectiveEpilogueFwdINS6_IJSA_SC_SB_EEES9_NS_10bfloat16_tESG_Li384ELb1ELb1ELb0ELb1EEENS1_36VarlenDynamicPersistentTileSchedulerILi192ELi128ELi384ELi128ELb0ELb1ELb1ELb0ELb1ELb1EEEEEEEEEvNT_6ParamsE,"a",@progbits
	.sectionflags	@""
	.align	4
.nv.constant0._ZN7cutlass13device_kernelIN5flash11enable_sm90INS1_16FlashAttnFwdSm90INS1_25CollectiveMainloopFwdSm90ILi2EN4cute5tupleIJNS5_1CILi1EEES8_S8_EEENS6_IJNS7_ILi192EEENS7_ILi128EEENS7_ILi96EEEEEELi96ENS_12float_e4m3_tEfNS_4arch4Sm90ELb0ELb0ELb1ELb1ELb0ELb0ELb0ELb1ELb1ELb1ELb0ELb0EEENS1_21CollectiveEpilogueFwdINS6_IJSA_SC_SB_EEES9_NS_10bfloat16_tESG_Li384ELb1ELb1ELb0ELb1EEENS1_36VarlenDynamicPersistentTileSchedulerILi192ELi128ELi384ELi128ELb0ELb1ELb1ELb0ELb1ELb1EEEEEEEEEvNT_6ParamsE:
	.zero		3328


//--------------------- .nv.constant0._ZN7cutlass13device_kernelIN5flash11enable_sm90INS1_16FlashAttnFwdSm90INS1_25CollectiveMainloopFwdSm90ILi2EN4cute5tupleIJNS5_1CILi1EEES8_S8_EEENS6_IJNS7_ILi192EEENS7_ILi128EEENS7_ILi96EEEEEELi96ENS_12float_e4m3_tEfNS_4arch4Sm90ELb0ELb0ELb1ELb1ELb0ELb1ELb0ELb1ELb1ELb1ELb0ELb0EEENS1_21CollectiveEpilogueFwdINS6_IJSA_SC_SB_EEES9_NS_10bfloat16_tESG_Li384ELb1ELb1ELb0ELb1EEENS1_36VarlenDynamicPersistentTileSchedulerILi192ELi128ELi384ELi128ELb0ELb1ELb1ELb0ELb1ELb1EEEEEEEEEvNT_6ParamsE --------------------------
	.section	.nv.constant0._ZN7cutlass13device_kernelIN5flash11enable_sm90INS1_16FlashAttnFwdSm90INS1_25CollectiveMainloopFwdSm90ILi2EN4cute5tupleIJNS5_1CILi1EEES8_S8_EEENS6_IJNS7_ILi192EEENS7_ILi128EEENS7_ILi96EEEEEELi96ENS_12float_e4m3_tEfNS_4arch4Sm90ELb0ELb0ELb1ELb1ELb0ELb1ELb0ELb1ELb1ELb1ELb0ELb0EEENS1_21CollectiveEpilogueFwdINS6_IJSA_SC_SB_EEES9_NS_10bfloat16_tESG_Li384ELb1ELb1ELb0ELb1EEENS1_36VarlenDynamicPersistentTileSchedulerILi192ELi128ELi384ELi128ELb0ELb1ELb1ELb0ELb1ELb1EEEEEEEEEvNT_6ParamsE,"a",@progbits
	.sectionflags	@""
	.align	4
.nv.constant0._ZN7cutlass13device_kernelIN5flash11enable_sm90INS1_16FlashAttnFwdSm90INS1_25CollectiveMainloopFwdSm90ILi2EN4cute5tupleIJNS5_1CILi1EEES8_S8_EEENS6_IJNS7_ILi192EEENS7_ILi128EEENS7_ILi96EEEEEELi96ENS_12float_e4m3_tEfNS_4arch4Sm90ELb0ELb0ELb1ELb1ELb0ELb1ELb0ELb1ELb1ELb1ELb0ELb0EEENS1_21CollectiveEpilogueFwdINS6_IJSA_SC_SB_EEES9_NS_10bfloat16_tESG_Li384ELb1ELb1ELb0ELb1EEENS1_36VarlenDynamicPersistentTileSchedulerILi192ELi128ELi384ELi128ELb0ELb1ELb1ELb0ELb1ELb1EEEEEEEEEvNT_6ParamsE:
	.zero		3328


//--------------------- .nv.constant0._ZN7cutlass13device_kernelIN5flash11enable_sm90INS1_16FlashAttnFwdSm90INS1_25CollectiveMainloopFwdSm90ILi2EN4cute5tupleIJNS5_1CILi1EEES8_S8_EEENS6_IJNS7_ILi192EEENS7_ILi128EEENS7_ILi96EEEEEELi96ENS_12float_e4m3_tEfNS_4arch4Sm90ELb0ELb1ELb1ELb0ELb0ELb0ELb0ELb1ELb1ELb1ELb0ELb0EEENS1_21CollectiveEpilogueFwdINS6_IJSA_SC_SB_EEES9_NS_10bfloat16_tESG_Li384ELb0ELb1ELb0ELb1EEENS1_30DynamicPersistentTileSchedulerILi384ELi128ELb0ELb1ELb1EEEEEEEEEvNT_6ParamsE --------------------------
	.section	.nv.constant0._ZN7cutlass13device_kernelIN5flash11enable_sm90INS1_16FlashAttnFwdSm90INS1_25CollectiveMainloopFwdSm90ILi2EN4cute5tupleIJNS5_1CILi1EEES8_S8_EEENS6_IJNS7_ILi192EEENS7_ILi128EEENS7_ILi96EEEEEELi96ENS_12float_e4m3_tEfNS_4arch4Sm90ELb0ELb1ELb1ELb0ELb0ELb0ELb0ELb1ELb1ELb1ELb0ELb0EEENS1_21CollectiveEpilogueFwdINS6_IJSA_SC_SB_EEES9_NS_10bfloat16_tESG_Li384ELb0ELb1ELb0ELb1EEENS1_30DynamicPersistentTileSchedulerILi384ELi128ELb0ELb1ELb1EEEEEEEEEvNT_6ParamsE,"a",@progbits
	.sectionflags	@""
	.align	4
.nv.constant0._ZN7cutlass13device_kernelIN5flash11enable_sm90INS1_16FlashAttnFwdSm90INS1_25CollectiveMainloopFwdSm90ILi2EN4cute5tupleIJNS5_1CILi1EEES8_S8_EEENS6_IJNS7_ILi192EEENS7_ILi128EEENS7_ILi96EEEEEELi96ENS_12float_e4m3_tEfNS_4arch4Sm90ELb0ELb1ELb1ELb0ELb0ELb0ELb0ELb1ELb1ELb1ELb0ELb0EEENS1_21CollectiveEpilogueFwdINS6_IJSA_SC_SB_EEES9_NS_10bfloat16_tESG_Li384ELb0ELb1ELb0ELb1EEENS1_30DynamicPersistentTileSchedulerILi384ELi128ELb0ELb1ELb1EEEEEEEEEvNT_6ParamsE:
	.zero		3328


//--------------------- .nv.constant0._ZN7cutlass13device_kernelIN5flash11enable_sm90INS1_16FlashAttnFwdSm90INS1_25CollectiveMainloopFwdSm90ILi2EN4cute5tupleIJNS5_1CILi1EEES8_S8_EEENS6_IJNS7_ILi192EEENS7_ILi128EEENS7_ILi96EEEEEELi96ENS_12float_e4m3_tEfNS_4arch4Sm90ELb0ELb1ELb1ELb1ELb0ELb0ELb0ELb1ELb1ELb1ELb0ELb0EEENS1_21CollectiveEpilogueFwdINS6_IJSA_SC_SB_EEES9_NS_10bfloat16_tESG_Li384ELb1ELb1ELb0ELb1EEENS1_36VarlenDynamicPersistentTileSchedulerILi192ELi128ELi384ELi128ELb0ELb1ELb1ELb1ELb0ELb1EEEEEEEEEvNT_6ParamsE --------------------------
	.section	.nv.constant0._ZN7cutlass13device_kernelIN5flash11enable_sm90INS1_16FlashAttnFwdSm90INS1_25CollectiveMainloopFwdSm90ILi2EN4cute5tupleIJNS5_1CILi1EEES8_S8_EEENS6_IJNS7_ILi192EEENS7_ILi128EEENS7_ILi96EEEEEELi96ENS_12float_e4m3_tEfNS_4arch4Sm90ELb0ELb1ELb1ELb1ELb0ELb0ELb0ELb1ELb1ELb1ELb0ELb0EEENS1_21CollectiveEpilogueFwdINS6_IJSA_SC_SB_EEES9_NS_10bfloat16_tESG_Li384ELb1ELb1ELb0ELb1EEENS1_36VarlenDynamicPersistentTileSchedulerILi192ELi128ELi384ELi128ELb0ELb1ELb1ELb1ELb0ELb1EEEEEEEEEvNT_6ParamsE,"a",@progbits
	.sectionflags	@""
	.align	4
.nv.constant0._ZN7cutlass13device_kernelIN5flash11enable_sm90INS1_16FlashAttnFwdSm90INS1_25CollectiveMainloopFwdSm90ILi2EN4cute5tupleIJNS5_1CILi1EEES8_S8_EEENS6_IJNS7_ILi192EEENS7_ILi128EEENS7_ILi96EEEEEELi96ENS_12float_e4m3_tEfNS_4arch4Sm90ELb0ELb1ELb1ELb1ELb0ELb0ELb0ELb1ELb1ELb1ELb0ELb0EEENS1_21CollectiveEpilogueFwdINS6_IJSA_SC_SB_EEES9_NS_10bfloat16_tESG_Li384ELb1ELb1ELb0ELb1EEENS1_36VarlenDynamicPersistentTileSchedulerILi192ELi128ELi384ELi128ELb0ELb1ELb1ELb1ELb0ELb1EEEEEEEEEvNT_6ParamsE:
	.zero		3328


//--------------------- .nv.constant0._ZN7cutlass13device_kernelIN5flash11enable_sm90INS1_16FlashAttnFwdSm90INS1_25CollectiveMainloopFwdSm90ILi2EN4cute5tupleIJNS5_1CILi1EEES8_S8_EEENS6_IJNS7_ILi192EEENS7_ILi128EEENS7_ILi96EEEEEELi96ENS_12float_e4m3_tEfNS_4arch4Sm90ELb0ELb1ELb1ELb1ELb0ELb1ELb0ELb1ELb1ELb1ELb0ELb0EEENS1_21CollectiveEpilogueFwdINS6_IJSA_SC_SB_EEES9_NS_10bfloat16_tESG_Li384ELb1ELb1ELb0ELb1EEENS1_36VarlenDynamicPersistentTileSchedulerILi192ELi128ELi384ELi128ELb0ELb1ELb1ELb1ELb0ELb1EEEEEEEEEvNT_6ParamsE --------------------------
	.section	.nv.constant0._ZN7cutlass13device_kernelIN5flash11enable_sm90INS1_16FlashAttnFwdSm90INS1_25CollectiveMainloopFwdSm90ILi2EN4cute5tupleIJNS5_1CILi1EEES8_S8_EEENS6_IJNS7_ILi192EEENS7_ILi128EEENS7_ILi96EEEEEELi96ENS_12float_e4m3_tEfNS_4arch4Sm90ELb0ELb1ELb1ELb1ELb0ELb1ELb0ELb1ELb1ELb1ELb0ELb0EEENS1_21CollectiveEpilogueFwdINS6_IJSA_SC_SB_EEES9_NS_10bfloat16_tESG_Li384ELb1ELb1ELb0ELb1EEENS1_36VarlenDynamicPersistentTileSchedulerILi192ELi128ELi384ELi128ELb0ELb1ELb1ELb1ELb0ELb1EEEEEEEEEvNT_6ParamsE,"a",@progbits
	.sectionflags	@""
	.align	4
.nv.constant0._ZN7cutlass13device_kernelIN5flash11enable_sm90INS1_16FlashAttnFwdSm90INS1_25CollectiveMainloopFwdSm90ILi2EN4cute5tupleIJNS5_1CILi1EEES8_S8_EEENS6_IJNS7_ILi192EEENS7_ILi128EEENS7_ILi96EEEEEELi96ENS_12float_e4m3_tEfNS_4arch4Sm90ELb0ELb1ELb1ELb1ELb0ELb1ELb0ELb1ELb1ELb1ELb0ELb0EEENS1_21CollectiveEpilogueFwdINS6_IJSA_SC_SB_EEES9_NS_10bfloat16_tESG_Li384ELb1ELb1ELb0ELb1EEENS1_36VarlenDynamicPersistentTileSchedulerILi192ELi128ELi384ELi128ELb0ELb1ELb1ELb1ELb0ELb1EEEEEEEEEvNT_6ParamsE:
	.zero		3328


//--------------------- .nv.constant0._ZN7cutlass13device_kernelIN5flash11enable_sm90INS1_16FlashAttnFwdSm90INS1_25CollectiveMainloopFwdSm90ILi2EN4cute5tupleIJNS5_1CILi1EEES8_S8_EEENS6_IJNS7_ILi192EEENS7_ILi128EEENS7_ILi96EEEEEELi96ENS_12float_e4m3_tEfNS_4arch4Sm90ELb1ELb0ELb1ELb0ELb0ELb0ELb0ELb1ELb1ELb1ELb0ELb0EEENS1_21CollectiveEpilogueFwdINS6_IJSA_SC_SB_EEES9_NS_10bfloat16_tESG_Li384ELb0ELb1ELb0ELb1EEENS1_30DynamicPersistentTileSchedulerILi384ELi128ELb0ELb1ELb1EEEEEEEEEvNT_6ParamsE --------------------------
	.section	.nv.constant0._ZN7cutlass13device_kernelIN5flash11enable_sm90INS1_16FlashAttnFwdSm90INS1_25CollectiveMainloopFwdSm90ILi2EN4cute5tupleIJNS5_1CILi1EEES8_S8_EEENS6_IJNS7_ILi192EEENS7_ILi128EEENS7_ILi96EEEEEELi96ENS_12float_e4m3_tEfNS_4arch4Sm90ELb1ELb0ELb1ELb0ELb0ELb0ELb0ELb1ELb1ELb1ELb0ELb0EEENS1_21CollectiveEpilogueFwdINS6_IJSA_SC_SB_EEES9_NS_10bfloat16_tESG_Li384ELb0ELb1ELb0ELb1EEENS1_30DynamicPersistentTileSchedulerILi384ELi128ELb0ELb1ELb1EEEEEEEEEvNT_6ParamsE,"a",@progbits
	.sectionflags	@""
	.align	4
.nv.constant0._ZN7cutlass13device_kernelIN5flash11enable_sm90INS1_16FlashAttnFwdSm90INS1_25CollectiveMainloopFwdSm90ILi2EN4cute5tupleIJNS5_1CILi1EEES8_S8_EEENS6_IJNS7_ILi192EEENS7_ILi128EEENS7_ILi96EEEEEELi96ENS_12float_e4m3_tEfNS_4arch4Sm90ELb1ELb0ELb1ELb0ELb0ELb0ELb0ELb1ELb1ELb1ELb0ELb0EEENS1_21CollectiveEpilogueFwdINS6_IJSA_SC_SB_EEES9_NS_10bfloat16_tESG_Li384ELb0ELb1ELb0ELb1EEENS1_30DynamicPersistentTileSchedulerILi384ELi128ELb0ELb1ELb1EEEEEEEEEvNT_6ParamsE:
	.zero		3328


//--------------------- .nv.constant0._ZN7cutlass13device_kernelIN5flash11enable_sm90INS1_16FlashAttnFwdSm90INS1_25CollectiveMainloopFwdSm90ILi2EN4cute5tupleIJNS5_1CILi1EEES8_S8_EEENS6_IJNS7_ILi192EEENS7_ILi128EEENS7_ILi96EEEEEELi96ENS_12float_e4m3_tEfNS_4arch4Sm90ELb1ELb0ELb1ELb1ELb0ELb0ELb0ELb1ELb1ELb1ELb0ELb0EEENS1_21CollectiveEpilogueFwdINS6_IJSA_SC_SB_EEES9_NS_10bfloat16_tESG_Li384ELb1ELb1ELb0ELb1EEENS1_36VarlenDynamicPersistentTileSchedulerILi192ELi128ELi384ELi128ELb0ELb1ELb1ELb1ELb1ELb1EEEEEEEEEvNT_6ParamsE --------------------------
	.section	.nv.constant0._ZN7cutlass13device_kernelIN5flash11enable_sm90INS1_16FlashAttnFwdSm90INS1_25CollectiveMainloopFwdSm90ILi2EN4cute5tupleIJNS5_1CILi1EEES8_S8_EEENS6_IJNS7_ILi192EEENS7_ILi128EEENS7_ILi96EEEEEELi96ENS_12float_e4m3_tEfNS_4arch4Sm90ELb1ELb0ELb1ELb1ELb0ELb0ELb0ELb1ELb1ELb1ELb0ELb0EEENS1_21CollectiveEpilogueFwdINS6_IJSA_SC_SB_EEES9_NS_10bfloat16_tESG_Li384ELb1ELb1ELb0ELb1EEENS1_36VarlenDynamicPersistentTileSchedulerILi192ELi128ELi384ELi128ELb0ELb1ELb1ELb1ELb1ELb1EEEEEEEEEvNT_6ParamsE,"a",@progbits
	.sectionflags	@""
	.align	4
.nv.constant0._ZN7cutlass13device_kernelIN5flash11enable_sm90INS1_16FlashAttnFwdSm90INS1_25CollectiveMainloopFwdSm90ILi2EN4cute5tupleIJNS5_1CILi1EEES8_S8_EEENS6_IJNS7_ILi192EEENS7_ILi128EEENS7_ILi96EEEEEELi96ENS_12float_e4m3_tEfNS_4arch4Sm90ELb1ELb0ELb1ELb1ELb0ELb0ELb0ELb1ELb1ELb1ELb0ELb0EEENS1_21CollectiveEpilogueFwdINS6_IJSA_SC_SB_EEES9_NS_10bfloat16_tESG_Li384ELb1ELb1ELb0ELb1EEENS1_36VarlenDynamicPersistentTileSchedulerILi192ELi128ELi384ELi128ELb0ELb1ELb1ELb1ELb1ELb1EEEEEEEEEvNT_6ParamsE:
	.zero		3328


//--------------------- .nv.constant0._ZN7cutlass13device_kernelIN5flash11enable_sm90INS1_16FlashAttnFwdSm90INS1_25CollectiveMainloopFwdSm90ILi2EN4cute5tupleIJNS5_1CILi1EEES8_S8_EEENS6_IJNS7_ILi192EEENS7_ILi128EEENS7_ILi96EEEEEELi96ENS_12float_e4m3_tEfNS_4arch4Sm90ELb1ELb0ELb1ELb1ELb0ELb1ELb0ELb1ELb1ELb1ELb0ELb0EEENS1_21CollectiveEpilogueFwdINS6_IJSA_SC_SB_EEES9_NS_10bfloat16_tESG_Li384ELb1ELb1ELb0ELb1EEENS1_36VarlenDynamicPersistentTileSchedulerILi192ELi128ELi384ELi128ELb0ELb1ELb1ELb1ELb1ELb1EEEEEEEEEvNT_6ParamsE --------------------------
	.section	.nv.constant0._ZN7cutlass13device_kernelIN5flash11enable_sm90INS1_16FlashAttnFwdSm90INS1_25CollectiveMainloopFwdSm90ILi2EN4cute5tupleIJNS5_1CILi1EEES8_S8_EEENS6_IJNS7_ILi192EEENS7_ILi128EEENS7_ILi96EEEEEELi96ENS_12float_e4m3_tEfNS_4arch4Sm90ELb1ELb0ELb1ELb1ELb0ELb1ELb0ELb1ELb1ELb1ELb0ELb0EEENS1_21CollectiveEpilogueFwdINS6_IJSA_SC_SB_EEES9_NS_10bfloat16_tESG_Li384ELb1ELb1ELb0ELb1EEENS1_36VarlenDynamicPersistentTileSchedulerILi192ELi128ELi384ELi128ELb0ELb1ELb1ELb1ELb1ELb1EEEEEEEEEvNT_6ParamsE,"a",@progbits
	.sectionflags	@""
	.align	4
.nv.constant0._ZN7cutlass13device_kernelIN5flash11enable_sm90INS1_16FlashAttnFwdSm90INS1_25CollectiveMainloopFwdSm90ILi2EN4cute5tupleIJNS5_1CILi1EEES8_S8_EEENS6_IJNS7_ILi192EEENS7_ILi128EEENS7_ILi96EEEEEELi96ENS_12float_e4m3_tEfNS_4arch4Sm90ELb1ELb0ELb1ELb1ELb0ELb1ELb0ELb1ELb1ELb1ELb0ELb0EEENS1_21CollectiveEpilogueFwdINS6_IJSA_SC_SB_EEES9_NS_10bfloat16_tESG_Li384ELb1ELb1ELb0ELb1EEENS1_36VarlenDynamicPersistentTileSchedulerILi192ELi128ELi384ELi128ELb0ELb1ELb1ELb1ELb1ELb1EEEEEEEEEvNT_6ParamsE:
	.zero		3328


//--------------------- .nv.constant0._ZN7cutlass13device_kernelIN5flash11enable_sm90INS1_16FlashAttnFwdSm90INS1_25CollectiveMainloopFwdSm90ILi2EN4cute5tupleIJNS5_1CILi1EEES8_S8_EEENS6_IJNS7_ILi192EEENS7_ILi160EEENS7_ILi64EEEEEELi64ENS_12float_e4m3_tEfNS_4arch4Sm90ELb0ELb0ELb1ELb0ELb0ELb0ELb0ELb1ELb1ELb1ELb0ELb0EEENS1_21CollectiveEpilogueFwdINS6_IJSA_SC_SB_EEES9_NS_10bfloat16_tESG_Li384ELb0ELb1ELb0ELb1EEENS1_29StaticPersistentTileSchedulerILb0EEEEEEEEEvNT_6ParamsE --------------------------
	.section	.nv.constant0._ZN7cutlass13device_kernelIN5flash11enable_sm90INS1_16FlashAttnFwdSm90INS1_25CollectiveMainloopFwdSm90ILi2EN4cute5tupleIJNS5_1CILi1EEES8_S8_EEENS6_IJNS7_ILi192EEENS7_ILi160EEENS7_ILi64EEEEEELi64ENS_12float_e4m3_tEfNS_4arch4Sm90ELb0ELb0ELb1ELb0ELb0ELb0ELb0ELb1ELb1ELb1ELb0ELb0EEENS1_21CollectiveEpilogueFwdINS6_IJSA_SC_SB_EEES9_NS_10bfloat16_tESG_Li384ELb0ELb1ELb0ELb1EEENS1_29StaticPersistentTileSchedulerILb0EEEEEEEEEvNT_6ParamsE,"a",@progbits
	.sectionflags	@""
	.align	4
.nv.constant0._ZN7cutlass13device_kernelIN5flash11enable_sm90INS1_16FlashAttnFwdSm90INS1_25CollectiveMainloopFwdSm90ILi2EN4cute5tupleIJNS5_1CILi1EEES8_S8_EEENS6_IJNS7_ILi192EEENS7_ILi160EEENS7_ILi64EEEEEELi64ENS_12float_e4m3_tEfNS_4arch4Sm90ELb0ELb0ELb1ELb0ELb0ELb0ELb0ELb1ELb1ELb1ELb0ELb0EEENS1_21CollectiveEpilogueFwdINS6_IJSA_SC_SB_EEES9_NS_10bfloat16_tESG_Li384ELb0ELb1ELb0ELb1EEENS1_29StaticPersistentTileSchedulerILb0EEEEEEEEEvNT_6ParamsE:
	.zero		3200


//--------------------- .nv.constant0._ZN7cutlass13device_kernelIN5flash11enable_sm90INS1_16FlashAttnFwdSm90INS1_25CollectiveMainloopFwdSm90ILi2EN4cute5tupleIJNS5_1CILi1EEES8_S8_EEENS6_IJNS7_ILi192EEENS7_ILi160EEENS7_ILi64EEEEEELi64ENS_12float_e4m3_tEfNS_4arch4Sm90ELb0ELb0ELb1ELb1ELb0ELb0ELb0ELb1ELb1ELb1ELb0ELb0EEENS1_21CollectiveEpilogueFwdINS6_IJSA_SC_SB_EEES9_NS_10bfloat16_tESG_Li384ELb1ELb1ELb0ELb1EEENS1_36VarlenDynamicPersistentTileSchedulerILi192ELi160ELi384ELi128ELb0ELb1ELb1ELb0ELb1ELb1EEEEEEEEEvNT_6ParamsE --------------------------
	.section	.nv.constant0._ZN7cutlass13device_kernelIN5flash11enable_sm90INS1_16FlashAttnFwdSm90INS1_25CollectiveMainloopFwdSm90ILi2EN4cute5tupleIJNS5_1CILi1EEES8_S8_EEENS6_IJNS7_ILi192EEENS7_ILi160EEENS7_ILi64EEEEEELi64ENS_12float_e4m3_tEfNS_4arch4Sm90ELb0ELb0ELb1ELb1ELb0ELb0ELb0ELb1ELb1ELb1ELb0ELb0EEENS1_21CollectiveEpilogueFwdINS6_IJSA_SC_SB_EEES9_NS_10bfloat16_tESG_Li384ELb1ELb1ELb0ELb1EEENS1_36VarlenDynamicPersistentTileSchedulerILi192ELi160ELi384ELi128ELb0ELb1ELb1ELb0ELb1ELb1EEEEEEEEEvNT_6ParamsE,"a",@progbits
	.sectionflags	@""
	.align	4
.nv.constant0._ZN7cutlass13device_kernelIN5flash11enable_sm90INS1_16FlashAttnFwdSm90INS1_25CollectiveMainloopFwdSm90ILi2EN4cute5tupleIJNS5_1CILi1EEES8_S8_EEENS6_IJNS7_ILi192EEENS7_ILi160EEENS7_ILi64EEEEEELi64ENS_12float_e4m3_tEfNS_4arch4Sm90ELb0ELb0ELb1ELb1ELb0ELb0ELb0ELb1ELb1ELb1ELb0ELb0EEENS1_21CollectiveEpilogueFwdINS6_IJSA_SC_SB_EEES9_NS_10bfloat16_tESG_Li384ELb1ELb1ELb0ELb1EEENS1_36VarlenDynamicPersistentTileSchedulerILi192ELi160ELi384ELi128ELb0ELb1ELb1ELb0ELb1ELb1EEEEEEEEEvNT_6ParamsE:
	.zero		3328


//--------------------- .nv.constant0._ZN7cutlass13device_kernelIN5flash11enable_sm90INS1_16FlashAttnFwdSm90INS1_25CollectiveMainloopFwdSm90ILi2EN4cute5tupleIJNS5_1CILi1EEES8_S8_EEENS6_IJNS7_ILi192EEENS7_ILi160EEENS7_ILi64EEEEEELi64ENS_12float_e4m3_tEfNS_4arch4Sm90ELb0ELb0ELb1ELb1ELb0ELb1ELb0ELb1ELb1ELb1ELb0ELb0EEENS1_21CollectiveEpilogueFwdINS6_IJSA_SC_SB_EEES9_NS_10bfloat16_tESG_Li384ELb1ELb1ELb0ELb1EEENS1_36VarlenDynamicPersistentTileSchedulerILi192ELi160ELi384ELi128ELb0ELb1ELb1ELb0ELb1ELb1EEEEEEEEEvNT_6ParamsE --------------------------
	.section	.nv.constant0._ZN7cutlass13device_kernelIN5flash11enable_sm90INS1_16FlashAttnFwdSm90INS1_25CollectiveMainloopFwdSm90ILi2EN4cute5tupleIJNS5_1CILi1EEES8_S8_EEENS6_IJNS7_ILi192EEENS7_ILi160EEENS7_ILi64EEEEEELi64ENS_12float_e4m3_tEfNS_4arch4Sm90ELb0ELb0ELb1ELb1ELb0ELb1ELb0ELb1ELb1ELb1ELb0ELb0EEENS1_21CollectiveEpilogueFwdINS6_IJSA_SC_SB_EEES9_NS_10bfloat16_tESG_Li384ELb1ELb1ELb0ELb1EEENS1_36VarlenDynamicPersistentTileSchedulerILi192ELi160ELi384ELi128ELb0ELb1ELb1ELb0ELb1ELb1EEEEEEEEEvNT_6ParamsE,"a",@progbits
	.sectionflags	@""
	.align	4
.nv.constant0._ZN7cutlass13device_kernelIN5flash11enable_sm90INS1_16FlashAttnFwdSm90INS1_25CollectiveMainloopFwdSm90ILi2EN4cute5tupleIJNS5_1CILi1EEES8_S8_EEENS6_IJNS7_ILi192EEENS7_ILi160EEENS7_ILi64EEEEEELi64ENS_12float_e4m3_tEfNS_4arch4Sm90ELb0ELb0ELb1ELb1ELb0ELb1ELb0ELb1ELb1ELb1ELb0ELb0EEENS1_21CollectiveEpilogueFwdINS6_IJSA_SC_SB_EEES9_NS_10bfloat16_tESG_Li384ELb1ELb1ELb0ELb1EEENS1_36VarlenDynamicPersistentTileSchedulerILi192ELi160ELi384ELi128ELb0ELb1ELb1ELb0ELb1ELb1EEEEEEEEEvNT_6ParamsE:
	.zero		3328


//--------------------- .nv.constant0._ZN7cutlass13device_kernelIN5flash11enable_sm90INS1_16FlashAttnFwdSm90INS1_25CollectiveMainloopFwdSm90ILi2EN4cute5tupleIJNS5_1CILi1EEES8_S8_EEENS6_IJNS7_ILi192EEENS7_ILi160EEENS7_ILi64EEEEEELi64ENS_12float_e4m3_tEfNS_4arch4Sm90ELb0ELb1ELb1ELb0ELb0ELb0ELb0ELb1ELb1ELb1ELb0ELb0EEENS1_21CollectiveEpilogueFwdINS6_IJSA_SC_SB_EEES9_NS_10bfloat16_tESG_Li384ELb0ELb1ELb0ELb1EEENS1_30DynamicPersistentTileSchedulerILi384ELi128ELb0ELb1ELb1EEEEEEEEEvNT_6ParamsE --------------------------
	.section	.nv.constant0._ZN7cutlass13device_kernelIN5flash11enable_sm90INS1_16FlashAttnFwdSm90INS1_25CollectiveMainloopFwdSm90ILi2EN4cute5tupleIJNS5_1CILi1EEES8_S8_EEENS6_IJNS7_ILi192EEENS7_ILi160EEENS7_ILi64EEEEEELi64ENS_12float_e4m3_tEfNS_4arch4Sm90ELb0ELb1ELb1ELb0ELb0ELb0ELb0ELb1ELb1ELb1ELb0ELb0EEENS1_21CollectiveEpilogueFwdINS6_IJSA_SC_SB_EEES9_NS_10bfloat16_tESG_Li384ELb0ELb1ELb0ELb1EEENS1_30DynamicPersistentTileSchedulerILi384ELi128ELb0ELb1ELb1EEEEEEEEEvNT_6ParamsE,"a",@progbits
	.sectionflags	@""
	.align	4
.nv.constant0._ZN7cutlass13device_kernelIN5flash11enable_sm90INS1_16FlashAttnFwdSm90INS1_25CollectiveMainloopFwdSm90ILi2EN4cute5tupleIJNS5_1CILi1EEES8_S8_EEENS6_IJNS7_ILi192EEENS7_ILi160EEENS7_ILi64EEEEEELi64ENS_12float_e4m3_tEfNS_4arch4Sm90ELb0ELb1ELb1ELb0ELb0ELb0ELb0ELb1ELb1ELb1ELb0ELb0EEENS1_21CollectiveEpilogueFwdINS6_IJSA_SC_SB_EEES9_NS_10bfloat16_tESG_Li384ELb0ELb1ELb0ELb1EEENS1_30DynamicPersistentTileSchedulerILi384ELi128ELb0ELb1ELb1EEEEEEEEEvNT_6ParamsE:
	.zero		3328


//--------------------- .nv.constant0._ZN7cutlass13device_kernelIN5flash11enable_sm90INS1_16FlashAttnFwdSm90INS1_25CollectiveMainloopFwdSm90ILi2EN4cute5tupleIJNS5_1CILi1EEES8_S8_EEENS6_IJNS7_ILi192EEENS7_ILi160EEENS7_ILi64EEEEEELi64ENS_12float_e4m3_tEfNS_4arch4Sm90ELb0ELb1ELb1ELb1ELb0ELb0ELb0ELb1ELb1ELb1ELb0ELb0EEENS1_21CollectiveEpilogueFwdINS6_IJSA_SC_SB_EEES9_NS_10bfloat16_tESG_Li384ELb1ELb1ELb0ELb1EEENS1_36VarlenDynamicPersistentTileSchedulerILi192ELi160ELi384ELi128ELb0ELb1ELb1ELb1ELb0ELb1EEEEEEEEEvNT_6ParamsE --------------------------
	.section	.nv.constant0._ZN7cutlass13device_kernelIN5flash11enable_sm90INS1_16FlashAttnFwdSm90INS1_25CollectiveMainloopFwdSm90ILi2EN4cute5tupleIJNS5_1CILi1EEES8_S8_EEENS6_IJNS7_ILi192EEENS7_ILi160EEENS7_ILi64EEEEEELi64ENS_12float_e4m3_tEfNS_4arch4Sm90ELb0ELb1ELb1ELb1ELb0ELb0ELb0ELb1ELb1ELb1ELb0ELb0EEENS1_21CollectiveEpilogueFwdINS6_IJSA_SC_SB_EEES9_NS_10bfloat16_tESG_Li384ELb1ELb1ELb0ELb1EEENS1_36VarlenDynamicPersistentTileSchedulerILi192ELi160ELi384ELi128ELb0ELb1ELb1ELb1ELb0ELb1EEEEEEEEEvNT_6ParamsE,"a",@progbits
	.sectionflags	@""
	.align	4
.nv.constant0._ZN7cutlass13device_kernelIN5flash11enable_sm90INS1_16FlashAttnFwdSm90INS1_25CollectiveMainloopFwdSm90ILi2EN4cute5tupleIJNS5_1CILi1EEES8_S8_EEENS6_IJNS7_ILi192EEENS7_ILi160EEENS7_ILi64EEEEEELi64ENS_12float_e4m3_tEfNS_4arch4Sm90ELb0ELb1ELb1ELb1ELb0ELb0ELb0ELb1ELb1ELb1ELb0ELb0EEENS1_21CollectiveEpilogueFwdINS6_IJSA_SC_SB_EEES9_NS_10bfloat16_tESG_Li384ELb1ELb1ELb0ELb1EEENS1_36VarlenDynamicPersistentTileSchedulerILi192ELi160ELi384ELi128ELb0ELb1ELb1ELb1ELb0ELb1EEEEEEEEEvNT_6ParamsE:
	.zero		3328


//--------------------- .nv.constant0._ZN7cutlass13device_kernelIN5flash11enable_sm90INS1_16FlashAttnFwdSm90INS1_25CollectiveMainloopFwdSm90ILi2EN4cute5tupleIJNS5_1CILi1EEES8_S8_EEENS6_IJNS7_ILi192EEENS7_ILi160EEENS7_ILi64EEEEEELi64ENS_12float_e4m3_tEfNS_4arch4Sm90ELb0ELb1ELb1ELb1ELb0ELb1ELb0ELb1ELb1ELb1ELb0ELb0EEENS1_21CollectiveEpilogueFwdINS6_IJSA_SC_SB_EEES9_NS_10bfloat16_tESG_Li384ELb1ELb1ELb0ELb1EEENS1_36VarlenDynamicPersistentTileSchedulerILi192ELi160ELi384ELi128ELb0ELb1ELb1ELb1ELb0ELb1EEEEEEEEEvNT_6ParamsE --------------------------
	.section	.nv.constant0._ZN7cutlass13device_kernelIN5flash11enable_sm90INS1_16FlashAttnFwdSm90INS1_25CollectiveMainloopFwdSm90ILi2EN4cute5tupleIJNS5_1CILi1EEES8_S8_EEENS6_IJNS7_ILi192EEENS7_ILi160EEENS7_ILi64EEEEEELi64ENS_12float_e4m3_tEfNS_4arch4Sm90ELb0ELb1ELb1ELb1ELb0ELb1ELb0ELb1ELb1ELb1ELb0ELb0EEENS1_21CollectiveEpilogueFwdINS6_IJSA_SC_SB_EEES9_NS_10bfloat16_tESG_Li384ELb1ELb1ELb0ELb1EEENS1_36VarlenDynamicPersistentTileSchedulerILi192ELi160ELi384ELi128ELb0ELb1ELb1ELb1ELb0ELb1EEEEEEEEEvNT_6ParamsE,"a",@progbits
	.sectionflags	@""
	.align	4
.nv.constant0._ZN7cutlass13device_kernelIN5flash11enable_sm90INS1_16FlashAttnFwdSm90INS1_25CollectiveMainloopFwdSm90ILi2EN4cute5tupleIJNS5_1CILi1EEES8_S8_EEENS6_IJNS7_ILi192EEENS7_ILi160EEENS7_ILi64EEEEEELi64ENS_12float_e4m3_tEfNS_4arch4Sm90ELb0ELb1ELb1ELb1ELb0ELb1ELb0ELb1ELb1ELb1ELb0ELb0EEENS1_21CollectiveEpilogueFwdINS6_IJSA_SC_SB_EEES9_NS_10bfloat16_tESG_Li384ELb1ELb1ELb0ELb1EEENS1_36VarlenDynamicPersistentTileSchedulerILi192ELi160ELi384ELi128ELb0ELb1ELb1ELb1ELb0ELb1EEEEEEEEEvNT_6ParamsE:
	.zero		3328


//--------------------- .nv.constant0._ZN7cutlass13device_kernelIN5flash11enable_sm90INS1_16FlashAttnFwdSm90INS1_25CollectiveMainloopFwdSm90ILi2EN4cute5tupleIJNS5_1CILi1EEES8_S8_EEENS6_IJNS7_ILi192EEENS7_ILi160EEENS7_ILi64EEEEEELi64ENS_12float_e4m3_tEfNS_4arch4Sm90ELb1ELb0ELb1ELb0ELb0ELb0ELb0ELb1ELb1ELb1ELb0ELb0EEENS1_21CollectiveEpilogueFwdINS6_IJSA_SC_SB_EEES9_NS_10bfloat16_tESG_Li384ELb0ELb1ELb0ELb1EEENS1_30DynamicPersistentTileSchedulerILi384ELi128ELb0ELb1ELb1EEEEEEEEEvNT_6ParamsE --------------------------
	.section	.nv.constant0._ZN7cutlass13device_kernelIN5flash11enable_sm90INS1_16FlashAttnFwdSm90INS1_25CollectiveMainloopFwdSm90ILi2EN4cute5tupleIJNS5_1CILi1EEES8_S8_EEENS6_IJNS7_ILi192EEENS7_ILi160EEENS7_ILi64EEEEEELi64ENS_12float_e4m3_tEfNS_4arch4Sm90ELb1ELb0ELb1ELb0ELb0ELb0ELb0ELb1ELb1ELb1ELb0ELb0EEENS1_21CollectiveEpilogueFwdINS6_IJSA_SC_SB_EEES9_NS_10bfloat16_tESG_Li384ELb0ELb1ELb0ELb1EEENS1_30DynamicPersistentTileSchedulerILi384ELi128ELb0ELb1ELb1EEEEEEEEEvNT_6ParamsE,"a",@progbits
	.sectionflags	@""
	.align	4
.nv.constant0._ZN7cutlass13device_kernelIN5flash11enable_sm90INS1_16FlashAttnFwdSm90INS1_25CollectiveMainloopFwdSm90ILi2EN4cute5tupleIJNS5_1CILi1EEES8_S8_EEENS6_IJNS7_ILi192EEENS7_ILi160EEENS7_ILi64EEEEEELi64ENS_12float_e4m3_tEfNS_4arch4Sm90ELb1ELb0ELb1ELb0ELb0ELb0ELb0ELb1ELb1ELb1ELb0ELb0EEENS1_21CollectiveEpilogueFwdINS6_IJSA_SC_SB_EEES9_NS_10bfloat16_tESG_Li384ELb0ELb1ELb0ELb1EEENS1_30DynamicPersistentTileSchedulerILi384ELi128ELb0ELb1ELb1EEEEEEEEEvNT_6ParamsE:
	.zero		3328


//--------------------- .nv.constant0._ZN7cutlass13device_kernelIN5flash11enable_sm90INS1_16FlashAttnFwdSm90INS1_25CollectiveMainloopFwdSm90ILi2EN4cute5tupleIJNS5_1CILi1EEES8_S8_EEENS6_IJNS7_ILi192EEENS7_ILi160EEENS7_ILi64EEEEEELi64ENS_12float_e4m3_tEfNS_4arch4Sm90ELb1ELb0ELb1ELb1ELb0ELb0ELb0ELb1ELb1ELb1ELb0ELb0EEENS1_21CollectiveEpilogueFwdINS6_IJSA_SC_SB_EEES9_NS_10bfloat16_tESG_Li384ELb1ELb1ELb0ELb1EEENS1_36VarlenDynamicPersistentTileSchedulerILi192ELi160ELi384ELi128ELb0ELb1ELb1ELb1ELb1ELb1EEEEEEEEEvNT_6ParamsE --------------------------
	.section	.nv.constant0._ZN7cutlass13device_kernelIN5flash11enable_sm90INS1_16FlashAttnFwdSm90INS1_25CollectiveMainloopFwdSm90ILi2EN4cute5tupleIJNS5_1CILi1EEES8_S8_EEENS6_IJNS7_ILi192EEENS7_ILi160EEENS7_ILi64EEEEEELi64ENS_12float_e4m3_tEfNS_4arch4Sm90ELb1ELb0ELb1ELb1ELb0ELb0ELb0ELb1ELb1ELb1ELb0ELb0EEENS1_21CollectiveEpilogueFwdINS6_IJSA_SC_SB_EEES9_NS_10bfloat16_tESG_Li384ELb1ELb1ELb0ELb1EEENS1_36VarlenDynamicPersistentTileSchedulerILi192ELi160ELi384ELi128ELb0ELb1ELb1ELb1ELb1ELb1EEEEEEEEEvNT_6ParamsE,"a",@progbits
	.sectionflags	@""
	.align	4
.nv.constant0._ZN7cutlass13device_kernelIN5flash11enable_sm90INS1_16FlashAttnFwdSm90INS1_25CollectiveMainloopFwdSm90ILi2EN4cute5tupleIJNS5_1CILi1EEES8_S8_EEENS6_IJNS7_ILi192EEENS7_ILi160EEENS7_ILi64EEEEEELi64ENS_12float_e4m3_tEfNS_4arch4Sm90ELb1ELb0ELb1ELb1ELb0ELb0ELb0ELb1ELb1ELb1ELb0ELb0EEENS1_21CollectiveEpilogueFwdINS6_IJSA_SC_SB_EEES9_NS_10bfloat16_tESG_Li384ELb1ELb1ELb0ELb1EEENS1_36VarlenDynamicPersistentTileSchedulerILi192ELi160ELi384ELi128ELb0ELb1ELb1ELb1ELb1ELb1EEEEEEEEEvNT_6ParamsE:
	.zero		3328


//--------------------- .nv.constant0._ZN7cutlass13device_kernelIN5flash11enable_sm90INS1_16FlashAttnFwdSm90INS1_25CollectiveMainloopFwdSm90ILi2EN4cute5tupleIJNS5_1CILi1EEES8_S8_EEENS6_IJNS7_ILi192EEENS7_ILi160EEENS7_ILi64EEEEEELi64ENS_12float_e4m3_tEfNS_4arch4Sm90ELb1ELb0ELb1ELb1ELb0ELb1ELb0ELb1ELb1ELb1ELb0ELb0EEENS1_21CollectiveEpilogueFwdINS6_IJSA_SC_SB_EEES9_NS_10bfloat16_tESG_Li384ELb1ELb1ELb0ELb1EEENS1_36VarlenDynamicPersistentTileSchedulerILi192ELi160ELi384ELi128ELb0ELb1ELb1ELb1ELb1ELb1EEEEEEEEEvNT_6ParamsE --------------------------
	.section	.nv.constant0._ZN7cutlass13device_kernelIN5flash11enable_sm90INS1_16FlashAttnFwdSm90INS1_25CollectiveMainloopFwdSm90ILi2EN4cute5tupleIJNS5_1CILi1EEES8_S8_EEENS6_IJNS7_ILi192EEENS7_ILi160EEENS7_ILi64EEEEEELi64ENS_12float_e4m3_tEfNS_4arch4Sm90ELb1ELb0ELb1ELb1ELb0ELb1ELb0ELb1ELb1ELb1ELb0ELb0EEENS1_21CollectiveEpilogueFwdINS6_IJSA_SC_SB_EEES9_NS_10bfloat16_tESG_Li384ELb1ELb1ELb0ELb1EEENS1_36VarlenDynamicPersistentTileSchedulerILi192ELi160ELi384ELi128ELb0ELb1ELb1ELb1ELb1ELb1EEEEEEEEEvNT_6ParamsE,"a",@progbits
	.sectionflags	@""
	.align	4
.nv.constant0._ZN7cutlass13device_kernelIN5flash11enable_sm90INS1_16FlashAttnFwdSm90INS1_25CollectiveMainloopFwdSm90ILi2EN4cute5tupleIJNS5_1CILi1EEES8_S8_EEENS6_IJNS7_ILi192EEENS7_ILi160EEENS7_ILi64EEEEEELi64ENS_12float_e4m3_tEfNS_4arch4Sm90ELb1ELb0ELb1ELb1ELb0ELb1ELb0ELb1ELb1ELb1ELb0ELb0EEENS1_21CollectiveEpilogueFwdINS6_IJSA_SC_SB_EEES9_NS_10bfloat16_tESG_Li384ELb1ELb1ELb0ELb1EEENS1_36VarlenDynamicPersistentTileSchedulerILi192ELi160ELi384ELi128ELb0ELb1ELb1ELb1ELb1ELb1EEEEEEEEEvNT_6ParamsE:
	.zero		3328


//--------------------- SYMBOLS --------------------------

	.type		.nv.reservedSmem.offset0,@object
	.size		.nv.reservedSmem.offset0,0x4
	.type		__assertfail,@function
